	.target	sm_80

	.elftype	@"ET_EXEC"


//--------------------- .note.nv.tkinfo           --------------------------
	.section	.note.nv.tkinfo,"",@"SHT_NOTE"
	.sectionflags	@"SHF_NOTE_NV_TKINFO"
	.tkinfo
        /*0018*/ 	.word	0x00000002
        /*0030*/ 	.string	""
        /*0030*/ 	.string	"ptxas"
        /*0030*/ 	.string	"Cuda compilation tools, release 13.0, V13.0.88"
        /*0030*/ 	.string	"Build cuda_13.0.r13.0/compiler.36424714_0"
        /*0030*/ 	.string	"-arch sm_80 -m 64 "



//--------------------- .note.nv.cuinfo           --------------------------
	.section	.note.nv.cuinfo,"",@"SHT_NOTE"
	.sectionflags	@"SHF_NOTE_NV_CUINFO"
        /*0018*/ 	.short	0x0002
        /*001a*/ 	.short	0x0050
        /*001c*/ 	.short	0x0082
	.zero		2


//--------------------- .nv.info                  --------------------------
	.section	.nv.info,"",@"SHT_CUDA_INFO"
	.align	4


	//----- nvinfo : EIATTR_REGCOUNT
	.align		4
        /*0000*/ 	.byte	0x04, 0x2f
        /*0002*/ 	.short	(.L_29 - .L_28)
	.align		4
.L_28:
        /*0004*/ 	.word	index@(_Z25selective_scan_bwd_kernelI32Selective_Scan_bwd_kernel_traitsILi32ELi4ELb1ELb1ELb1ELb1ELb1EN3c108BFloat16EfEEv12SSMParamsBwd)
        /*0008*/ 	.word	0x00000080


	//----- nvinfo : EIATTR_FRAME_SIZE
	.align		4
.L_29:
        /*000c*/ 	.byte	0x04, 0x11
        /*000e*/ 	.short	(.L_31 - .L_30)
	.align		4
.L_30:
        /*0010*/ 	.word	index@(_Z25selective_scan_bwd_kernelI32Selective_Scan_bwd_kernel_traitsILi32ELi4ELb1ELb1ELb1ELb1ELb1EN3c108BFloat16EfEEv12SSMParamsBwd)
        /*0014*/ 	.word	0x00000000


	//----- nvinfo : EIATTR_REGCOUNT
	.align		4
.L_31:
        /*0018*/ 	.byte	0x04, 0x2f
        /*001a*/ 	.short	(.L_33 - .L_32)
	.align		4
.L_32:
        /*001c*/ 	.word	index@(_Z25selective_scan_bwd_kernelI32Selective_Scan_bwd_kernel_traitsILi32ELi4ELb1ELb1ELb1ELb1ELb0EN3c108BFloat16EfEEv12SSMParamsBwd)
        /*0020*/ 	.word	0x00000077


	//----- nvinfo : EIATTR_FRAME_SIZE
	.align		4
.L_33:
        /*0024*/ 	.byte	0x04, 0x11
        /*0026*/ 	.short	(.L_35 - .L_34)
	.align		4
.L_34:
        /*0028*/ 	.word	index@(_Z25selective_scan_bwd_kernelI32Selective_Scan_bwd_kernel_traitsILi32ELi4ELb1ELb1ELb1ELb1ELb0EN3c108BFloat16EfEEv12SSMParamsBwd)
        /*002c*/ 	.word	0x00000000


	//----- nvinfo : EIATTR_REGCOUNT
	.align		4
.L_35:
        /*0030*/ 	.byte	0x04, 0x2f
        /*0032*/ 	.short	(.L_37 - .L_36)
	.align		4
.L_36:
        /*0034*/ 	.word	index@(_Z25selective_scan_bwd_kernelI32Selective_Scan_bwd_kernel_traitsILi32ELi4ELb1ELb1ELb1ELb0ELb1EN3c108BFloat16EfEEv12SSMParamsBwd)
        /*0038*/ 	.word	0x0000007a


	//----- nvinfo : EIATTR_FRAME_SIZE
	.align		4
.L_37:
        /*003c*/ 	.byte	0x04, 0x11
        /*003e*/ 	.short	(.L_39 - .L_38)
	.align		4
.L_38:
        /*0040*/ 	.word	index@(_Z25selective_scan_bwd_kernelI32Selective_Scan_bwd_kernel_traitsILi32ELi4ELb1ELb1ELb1ELb0ELb1EN3c108BFloat16EfEEv12SSMParamsBwd)
        /*0044*/ 	.word	0x00000000


	//----- nvinfo : EIATTR_REGCOUNT
	.align		4
.L_39:
        /*0048*/ 	.byte	0x04, 0x2f
        /*004a*/ 	.short	(.L_41 - .L_40)
	.align		4
.L_40:
        /*004c*/ 	.word	index@(_Z25selective_scan_bwd_kernelI32Selective_Scan_bwd_kernel_traitsILi32ELi4ELb1ELb1ELb1ELb0ELb0EN3c108BFloat16EfEEv12SSMParamsBwd)
        /*0050*/ 	.word	0x00000077


	//----- nvinfo : EIATTR_FRAME_SIZE
	.align		4
.L_41:
        /*0054*/ 	.byte	0x04, 0x11
        /*0056*/ 	.short	(.L_43 - .L_42)
	.align		4
.L_42:
        /*0058*/ 	.word	index@(_Z25selective_scan_bwd_kernelI32Selective_Scan_bwd_kernel_traitsILi32ELi4ELb1ELb1ELb1ELb0ELb0EN3c108BFloat16EfEEv12SSMParamsBwd)
        /*005c*/ 	.word	0x00000000


	//----- nvinfo : EIATTR_REGCOUNT
	.align		4
.L_43:
        /*0060*/ 	.byte	0x04, 0x2f
        /*0062*/ 	.short	(.L_45 - .L_44)
	.align		4
.L_44:
        /*0064*/ 	.word	index@(_Z25selective_scan_bwd_kernelI32Selective_Scan_bwd_kernel_traitsILi32ELi4ELb1ELb1ELb0ELb1ELb1EN3c108BFloat16EfEEv12SSMParamsBwd)
        /*0068*/ 	.word	0x0000006e


	//----- nvinfo : EIATTR_FRAME_SIZE
	.align		4
.L_45:
        /*006c*/ 	.byte	0x04, 0x11
        /*006e*/ 	.short	(.L_47 - .L_46)
	.align		4
.L_46:
        /*0070*/ 	.word	index@(_Z25selective_scan_bwd_kernelI32Selective_Scan_bwd_kernel_traitsILi32ELi4ELb1ELb1ELb0ELb1ELb1EN3c108BFloat16EfEEv12SSMParamsBwd)
        /*0074*/ 	.word	0x00000000


	//----- nvinfo : EIATTR_REGCOUNT
	.align		4
.L_47:
        /*0078*/ 	.byte	0x04, 0x2f
        /*007a*/ 	.short	(.L_49 - .L_48)
	.align		4
.L_48:
        /*007c*/ 	.word	index@(_Z25selective_scan_bwd_kernelI32Selective_Scan_bwd_kernel_traitsILi32ELi4ELb1ELb1ELb0ELb1ELb0EN3c108BFloat16EfEEv12SSMParamsBwd)
        /*0080*/ 	.word	0x0000006d


	//----- nvinfo : EIATTR_FRAME_SIZE
	.align		4
.L_49:
        /*0084*/ 	.byte	0x04, 0x11
        /*0086*/ 	.short	(.L_51 - .L_50)
	.align		4
.L_50:
        /*0088*/ 	.word	index@(_Z25selective_scan_bwd_kernelI32Selective_Scan_bwd_kernel_traitsILi32ELi4ELb1ELb1ELb0ELb1ELb0EN3c108BFloat16EfEEv12SSMParamsBwd)
        /*008c*/ 	.word	0x00000000


	//----- nvinfo : EIATTR_REGCOUNT
	.align		4
.L_51:
        /*0090*/ 	.byte	0x04, 0x2f
        /*0092*/ 	.short	(.L_53 - .L_52)
	.align		4
.L_52:
        /*0094*/ 	.word	index@(_Z25selective_scan_bwd_kernelI32Selective_Scan_bwd_kernel_traitsILi32ELi4ELb1ELb1ELb0ELb0ELb1EN3c108BFloat16EfEEv12SSMParamsBwd)
        /*0098*/ 	.word	0x00000073


	//----- nvinfo : EIATTR_FRAME_SIZE
	.align		4
.L_53:
        /*009c*/ 	.byte	0x04, 0x11
        /*009e*/ 	.short	(.L_55 - .L_54)
	.align		4
.L_54:
        /*00a0*/ 	.word	index@(_Z25selective_scan_bwd_kernelI32Selective_Scan_bwd_kernel_traitsILi32ELi4ELb1ELb1ELb0ELb0ELb1EN3c108BFloat16EfEEv12SSMParamsBwd)
        /*00a4*/ 	.word	0x00000000


	//----- nvinfo : EIATTR_REGCOUNT
	.align		4
.L_55:
        /*00a8*/ 	.byte	0x04, 0x2f
        /*00aa*/ 	.short	(.L_57 - .L_56)
	.align		4
.L_56:
        /*00ac*/ 	.word	index@(_Z25selective_scan_bwd_kernelI32Selective_Scan_bwd_kernel_traitsILi32ELi4ELb1ELb1ELb0ELb0ELb0EN3c108BFloat16EfEEv12SSMParamsBwd)
        /*00b0*/ 	.word	0x0000006e


	//----- nvinfo : EIATTR_FRAME_SIZE
	.align		4
.L_57:
        /*00b4*/ 	.byte	0x04, 0x11
        /*00b6*/ 	.short	(.L_59 - .L_58)
	.align		4
.L_58:
        /*00b8*/ 	.word	index@(_Z25selective_scan_bwd_kernelI32Selective_Scan_bwd_kernel_traitsILi32ELi4ELb1ELb1ELb0ELb0ELb0EN3c108BFloat16EfEEv12SSMParamsBwd)
        /*00bc*/ 	.word	0x00000000


	//----- nvinfo : EIATTR_REGCOUNT
	.align		4
.L_59:
        /*00c0*/ 	.byte	0x04, 0x2f
        /*00c2*/ 	.short	(.L_61 - .L_60)
	.align		4
.L_60:
        /*00c4*/ 	.word	index@(_Z25selective_scan_bwd_kernelI32Selective_Scan_bwd_kernel_traitsILi32ELi4ELb1ELb0ELb1ELb1ELb1EN3c108BFloat16EfEEv12SSMParamsBwd)
        /*00c8*/ 	.word	0x0000006c


	//----- nvinfo : EIATTR_FRAME_SIZE
	.align		4
.L_61:
        /*00cc*/ 	.byte	0x04, 0x11
        /*00ce*/ 	.short	(.L_63 - .L_62)
	.align		4
.L_62:
        /*00d0*/ 	.word	index@(_Z25selective_scan_bwd_kernelI32Selective_Scan_bwd_kernel_traitsILi32ELi4ELb1ELb0ELb1ELb1ELb1EN3c108BFloat16EfEEv12SSMParamsBwd)
        /*00d4*/ 	.word	0x00000000


	//----- nvinfo : EIATTR_REGCOUNT
	.align		4
.L_63:
        /*00d8*/ 	.byte	0x04, 0x2f
        /*00da*/ 	.short	(.L_65 - .L_64)
	.align		4
.L_64:
        /*00dc*/ 	.word	index@(_Z25selective_scan_bwd_kernelI32Selective_Scan_bwd_kernel_traitsILi32ELi4ELb1ELb0ELb1ELb1ELb0EN3c108BFloat16EfEEv12SSMParamsBwd)
        /*00e0*/ 	.word	0x0000006a


	//----- nvinfo : EIATTR_FRAME_SIZE
	.align		4
.L_65:
        /*00e4*/ 	.byte	0x04, 0x11
        /*00e6*/ 	.short	(.L_67 - .L_66)
	.align		4
.L_66:
        /*00e8*/ 	.word	index@(_Z25selective_scan_bwd_kernelI32Selective_Scan_bwd_kernel_traitsILi32ELi4ELb1ELb0ELb1ELb1ELb0EN3c108BFloat16EfEEv12SSMParamsBwd)
        /*00ec*/ 	.word	0x00000000


	//----- nvinfo : EIATTR_REGCOUNT
	.align		4
.L_67:
        /*00f0*/ 	.byte	0x04, 0x2f
        /*00f2*/ 	.short	(.L_69 - .L_68)
	.align		4
.L_68:
        /*00f4*/ 	.word	index@(_Z25selective_scan_bwd_kernelI32Selective_Scan_bwd_kernel_traitsILi32ELi4ELb1ELb0ELb1ELb0ELb1EN3c108BFloat16EfEEv12SSMParamsBwd)
        /*00f8*/ 	.word	0x0000006d


	//----- nvinfo : EIATTR_FRAME_SIZE
	.align		4
.L_69:
        /*00fc*/ 	.byte	0x04, 0x11
        /*00fe*/ 	.short	(.L_71 - .L_70)
	.align		4
.L_70:
        /*0100*/ 	.word	index@(_Z25selective_scan_bwd_kernelI32Selective_Scan_bwd_kernel_traitsILi32ELi4ELb1ELb0ELb1ELb0ELb1EN3c108BFloat16EfEEv12SSMParamsBwd)
        /*0104*/ 	.word	0x00000000


	//----- nvinfo : EIATTR_REGCOUNT
	.align		4
.L_71:
        /*0108*/ 	.byte	0x04, 0x2f
        /*010a*/ 	.short	(.L_73 - .L_72)
	.align		4
.L_72:
        /*010c*/ 	.word	index@(_Z25selective_scan_bwd_kernelI32Selective_Scan_bwd_kernel_traitsILi32ELi4ELb1ELb0ELb1ELb0ELb0EN3c108BFloat16EfEEv12SSMParamsBwd)
        /*0110*/ 	.word	0x0000006c


	//----- nvinfo : EIATTR_FRAME_SIZE
	.align		4
.L_73:
        /*0114*/ 	.byte	0x04, 0x11
        /*0116*/ 	.short	(.L_75 - .L_74)
	.align		4
.L_74:
        /*0118*/ 	.word	index@(_Z25selective_scan_bwd_kernelI32Selective_Scan_bwd_kernel_traitsILi32ELi4ELb1ELb0ELb1ELb0ELb0EN3c108BFloat16EfEEv12SSMParamsBwd)
        /*011c*/ 	.word	0x00000000


	//----- nvinfo : EIATTR_REGCOUNT
	.align		4
.L_75:
        /*0120*/ 	.byte	0x04, 0x2f
        /*0122*/ 	.short	(.L_77 - .L_76)
	.align		4
.L_76:
        /*0124*/ 	.word	index@(_Z25selective_scan_bwd_kernelI32Selective_Scan_bwd_kernel_traitsILi32ELi4ELb1ELb0ELb0ELb1ELb1EN3c108BFloat16EfEEv12SSMParamsBwd)
        /*0128*/ 	.word	0x0000005f


	//----- nvinfo : EIATTR_FRAME_SIZE
	.align		4
.L_77:
        /*012c*/ 	.byte	0x04, 0x11
        /*012e*/ 	.short	(.L_79 - .L_78)
	.align		4
.L_78:
        /*0130*/ 	.word	index@(_Z25selective_scan_bwd_kernelI32Selective_Scan_bwd_kernel_traitsILi32ELi4ELb1ELb0ELb0ELb1ELb1EN3c108BFloat16EfEEv12SSMParamsBwd)
        /*0134*/ 	.word	0x00000000


	//----- nvinfo : EIATTR_REGCOUNT
	.align		4
.L_79:
        /*0138*/ 	.byte	0x04, 0x2f
        /*013a*/ 	.short	(.L_81 - .L_80)
	.align		4
.L_80:
        /*013c*/ 	.word	index@(_Z25selective_scan_bwd_kernelI32Selective_Scan_bwd_kernel_traitsILi32ELi4ELb1ELb0ELb0ELb1ELb0EN3c108BFloat16EfEEv12SSMParamsBwd)
        /*0140*/ 	.word	0x0000005f


	//----- nvinfo : EIATTR_FRAME_SIZE
	.align		4
.L_81:
        /*0144*/ 	.byte	0x04, 0x11
        /*0146*/ 	.short	(.L_83 - .L_82)
	.align		4
.L_82:
        /*0148*/ 	.word	index@(_Z25selective_scan_bwd_kernelI32Selective_Scan_bwd_kernel_traitsILi32ELi4ELb1ELb0ELb0ELb1ELb0EN3c108BFloat16EfEEv12SSMParamsBwd)
        /*014c*/ 	.word	0x00000000


	//----- nvinfo : EIATTR_REGCOUNT
	.align		4
.L_83:
        /*0150*/ 	.byte	0x04, 0x2f
        /*0152*/ 	.short	(.L_85 - .L_84)
	.align		4
.L_84:
        /*0154*/ 	.word	index@(_Z25selective_scan_bwd_kernelI32Selective_Scan_bwd_kernel_traitsILi32ELi4ELb1ELb0ELb0ELb0ELb1EN3c108BFloat16EfEEv12SSMParamsBwd)
        /*0158*/ 	.word	0x00000058


	//----- nvinfo : EIATTR_FRAME_SIZE
	.align		4
.L_85:
        /*015c*/ 	.byte	0x04, 0x11
        /*015e*/ 	.short	(.L_87 - .L_86)
	.align		4
.L_86:
        /*0160*/ 	.word	index@(_Z25selective_scan_bwd_kernelI32Selective_Scan_bwd_kernel_traitsILi32ELi4ELb1ELb0ELb0ELb0ELb1EN3c108BFloat16EfEEv12SSMParamsBwd)
        /*0164*/ 	.word	0x00000000


	//----- nvinfo : EIATTR_REGCOUNT
	.align		4
.L_87:
        /*0168*/ 	.byte	0x04, 0x2f
        /*016a*/ 	.short	(.L_89 - .L_88)
	.align		4
.L_88:
        /*016c*/ 	.word	index@(_Z25selective_scan_bwd_kernelI32Selective_Scan_bwd_kernel_traitsILi32ELi4ELb1ELb0ELb0ELb0ELb0EN3c108BFloat16EfEEv12SSMParamsBwd)
        /*0170*/ 	.word	0x0000005e


	//----- nvinfo : EIATTR_FRAME_SIZE
	.align		4
.L_89:
        /*0174*/ 	.byte	0x04, 0x11
        /*0176*/ 	.short	(.L_91 - .L_90)
	.align		4
.L_90:
        /*0178*/ 	.word	index@(_Z25selective_scan_bwd_kernelI32Selective_Scan_bwd_kernel_traitsILi32ELi4ELb1ELb0ELb0ELb0ELb0EN3c108BFloat16EfEEv12SSMParamsBwd)
        /*017c*/ 	.word	0x00000000


	//----- nvinfo : EIATTR_REGCOUNT
	.align		4
.L_91:
        /*0180*/ 	.byte	0x04, 0x2f
        /*0182*/ 	.short	(.L_93 - .L_92)
	.align		4
.L_92:
        /*0184*/ 	.word	index@(_Z25selective_scan_bwd_kernelI32Selective_Scan_bwd_kernel_traitsILi32ELi4ELb0ELb1ELb1ELb1ELb1EN3c108BFloat16EfEEv12SSMParamsBwd)
        /*0188*/ 	.word	0x00000080


	//----- nvinfo : EIATTR_FRAME_SIZE
	.align		4
.L_93:
        /*018c*/ 	.byte	0x04, 0x11
        /*018e*/ 	.short	(.L_95 - .L_94)
	.align		4
.L_94:
        /*0190*/ 	.word	index@(_Z25selective_scan_bwd_kernelI32Selective_Scan_bwd_kernel_traitsILi32ELi4ELb0ELb1ELb1ELb1ELb1EN3c108BFloat16EfEEv12SSMParamsBwd)
        /*0194*/ 	.word	0x00000000


	//----- nvinfo : EIATTR_REGCOUNT
	.align		4
.L_95:
        /*0198*/ 	.byte	0x04, 0x2f
        /*019a*/ 	.short	(.L_97 - .L_96)
	.align		4
.L_96:
        /*019c*/ 	.word	index@(_Z25selective_scan_bwd_kernelI32Selective_Scan_bwd_kernel_traitsILi32ELi4ELb0ELb1ELb1ELb1ELb0EN3c108BFloat16EfEEv12SSMParamsBwd)
        /*01a0*/ 	.word	0x00000080


	//----- nvinfo : EIATTR_FRAME_SIZE
	.align		4
.L_97:
        /*01a4*/ 	.byte	0x04, 0x11
        /*01a6*/ 	.short	(.L_99 - .L_98)
	.align		4
.L_98:
        /*01a8*/ 	.word	index@(_Z25selective_scan_bwd_kernelI32Selective_Scan_bwd_kernel_traitsILi32ELi4ELb0ELb1ELb1ELb1ELb0EN3c108BFloat16EfEEv12SSMParamsBwd)
        /*01ac*/ 	.word	0x00000000


	//----- nvinfo : EIATTR_REGCOUNT
	.align		4
.L_99:
        /*01b0*/ 	.byte	0x04, 0x2f
        /*01b2*/ 	.short	(.L_101 - .L_100)
	.align		4
.L_100:
        /*01b4*/ 	.word	index@(_Z25selective_scan_bwd_kernelI32Selective_Scan_bwd_kernel_traitsILi32ELi4ELb0ELb1ELb1ELb0ELb1EN3c108BFloat16EfEEv12SSMParamsBwd)
        /*01b8*/ 	.word	0x00000080


	//----- nvinfo : EIATTR_FRAME_SIZE
	.align		4
.L_101:
        /*01bc*/ 	.byte	0x04, 0x11
        /*01be*/ 	.short	(.L_103 - .L_102)
	.align		4
.L_102:
        /*01c0*/ 	.word	index@(_Z25selective_scan_bwd_kernelI32Selective_Scan_bwd_kernel_traitsILi32ELi4ELb0ELb1ELb1ELb0ELb1EN3c108BFloat16EfEEv12SSMParamsBwd)
        /*01c4*/ 	.word	0x00000000


	//----- nvinfo : EIATTR_REGCOUNT
	.align		4
.L_103:
        /*01c8*/ 	.byte	0x04, 0x2f
        /*01ca*/ 	.short	(.L_105 - .L_104)
	.align		4
.L_104:
        /*01cc*/ 	.word	index@(_Z25selective_scan_bwd_kernelI32Selective_Scan_bwd_kernel_traitsILi32ELi4ELb0ELb1ELb1ELb0ELb0EN3c108BFloat16EfEEv12SSMParamsBwd)
        /*01d0*/ 	.word	0x00000080


	//----- nvinfo : EIATTR_FRAME_SIZE
	.align		4
.L_105:
        /*01d4*/ 	.byte	0x04, 0x11
        /*01d6*/ 	.short	(.L_107 - .L_106)
	.align		4
.L_106:
        /*01d8*/ 	.word	index@(_Z25selective_scan_bwd_kernelI32Selective_Scan_bwd_kernel_traitsILi32ELi4ELb0ELb1ELb1ELb0ELb0EN3c108BFloat16EfEEv12SSMParamsBwd)
        /*01dc*/ 	.word	0x00000000


	//----- nvinfo : EIATTR_REGCOUNT
	.align		4
.L_107:
        /*01e0*/ 	.byte	0x04, 0x2f
        /*01e2*/ 	.short	(.L_109 - .L_108)
	.align		4
.L_108:
        /*01e4*/ 	.word	index@(_Z25selective_scan_bwd_kernelI32Selective_Scan_bwd_kernel_traitsILi32ELi4ELb0ELb1ELb0ELb1ELb1EN3c108BFloat16EfEEv12SSMParamsBwd)
        /*01e8*/ 	.word	0x00000080


	//----- nvinfo : EIATTR_FRAME_SIZE
	.align		4
.L_109:
        /*01ec*/ 	.byte	0x04, 0x11
        /*01ee*/ 	.short	(.L_111 - .L_110)
	.align		4
.L_110:
        /*01f0*/ 	.word	index@(_Z25selective_scan_bwd_kernelI32Selective_Scan_bwd_kernel_traitsILi32ELi4ELb0ELb1ELb0ELb1ELb1EN3c108BFloat16EfEEv12SSMParamsBwd)
        /*01f4*/ 	.word	0x00000000


	//----- nvinfo : EIATTR_REGCOUNT
	.align		4
.L_111:
        /*01f8*/ 	.byte	0x04, 0x2f
        /*01fa*/ 	.short	(.L_113 - .L_112)
	.align		4
.L_112:
        /*01fc*/ 	.word	index@(_Z25selective_scan_bwd_kernelI32Selective_Scan_bwd_kernel_traitsILi32ELi4ELb0ELb1ELb0ELb1ELb0EN3c108BFloat16EfEEv12SSMParamsBwd)
        /*0200*/ 	.word	0x00000080


	//----- nvinfo : EIATTR_FRAME_SIZE
	.align		4
.L_113:
        /*0204*/ 	.byte	0x04, 0x11
        /*0206*/ 	.short	(.L_115 - .L_114)
	.align		4
.L_114:
        /*0208*/ 	.word	index@(_Z25selective_scan_bwd_kernelI32Selective_Scan_bwd_kernel_traitsILi32ELi4ELb0ELb1ELb0ELb1ELb0EN3c108BFloat16EfEEv12SSMParamsBwd)
        /*020c*/ 	.word	0x00000000


	//----- nvinfo : EIATTR_REGCOUNT
	.align		4
.L_115:
        /*0210*/ 	.byte	0x04, 0x2f
        /*0212*/ 	.short	(.L_117 - .L_116)
	.align		4
.L_116:
        /*0214*/ 	.word	index@(_Z25selective_scan_bwd_kernelI32Selective_Scan_bwd_kernel_traitsILi32ELi4ELb0ELb1ELb0ELb0ELb1EN3c108BFloat16EfEEv12SSMParamsBwd)
        /*0218*/ 	.word	0x00000080


	//----- nvinfo : EIATTR_FRAME_SIZE
	.align		4
.L_117:
        /*021c*/ 	.byte	0x04, 0x11
        /*021e*/ 	.short	(.L_119 - .L_118)
	.align		4
.L_118:
        /*0220*/ 	.word	index@(_Z25selective_scan_bwd_kernelI32Selective_Scan_bwd_kernel_traitsILi32ELi4ELb0ELb1ELb0ELb0ELb1EN3c108BFloat16EfEEv12SSMParamsBwd)
        /*0224*/ 	.word	0x00000000


	//----- nvinfo : EIATTR_REGCOUNT
	.align		4
.L_119:
        /*0228*/ 	.byte	0x04, 0x2f
        /*022a*/ 	.short	(.L_121 - .L_120)
	.align		4
.L_120:
        /*022c*/ 	.word	index@(_Z25selective_scan_bwd_kernelI32Selective_Scan_bwd_kernel_traitsILi32ELi4ELb0ELb1ELb0ELb0ELb0EN3c108BFloat16EfEEv12SSMParamsBwd)
        /*0230*/ 	.word	0x00000080


	//----- nvinfo : EIATTR_FRAME_SIZE
	.align		4
.L_121:
        /*0234*/ 	.byte	0x04, 0x11
        /*0236*/ 	.short	(.L_123 - .L_122)
	.align		4
.L_122:
        /*0238*/ 	.word	index@(_Z25selective_scan_bwd_kernelI32Selective_Scan_bwd_kernel_traitsILi32ELi4ELb0ELb1ELb0ELb0ELb0EN3c108BFloat16EfEEv12SSMParamsBwd)
        /*023c*/ 	.word	0x00000000


	//----- nvinfo : EIATTR_REGCOUNT
	.align		4
.L_123:
        /*0240*/ 	.byte	0x04, 0x2f
        /*0242*/ 	.short	(.L_125 - .L_124)
	.align		4
.L_124:
        /*0244*/ 	.word	index@(_Z25selective_scan_bwd_kernelI32Selective_Scan_bwd_kernel_traitsILi32ELi4ELb0ELb0ELb1ELb1ELb1EN3c108BFloat16EfEEv12SSMParamsBwd)
        /*0248*/ 	.word	0x0000007e


	//----- nvinfo : EIATTR_FRAME_SIZE
	.align		4
.L_125:
        /*024c*/ 	.byte	0x04, 0x11
        /*024e*/ 	.short	(.L_127 - .L_126)
	.align		4
.L_126:
        /*0250*/ 	.word	index@(_Z25selective_scan_bwd_kernelI32Selective_Scan_bwd_kernel_traitsILi32ELi4ELb0ELb0ELb1ELb1ELb1EN3c108BFloat16EfEEv12SSMParamsBwd)
        /*0254*/ 	.word	0x00000000


	//----- nvinfo : EIATTR_REGCOUNT
	.align		4
.L_127:
        /*0258*/ 	.byte	0x04, 0x2f
        /*025a*/ 	.short	(.L_129 - .L_128)
	.align		4
.L_128:
        /*025c*/ 	.word	index@(_Z25selective_scan_bwd_kernelI32Selective_Scan_bwd_kernel_traitsILi32ELi4ELb0ELb0ELb1ELb1ELb0EN3c108BFloat16EfEEv12SSMParamsBwd)
        /*0260*/ 	.word	0x00000080


	//----- nvinfo : EIATTR_FRAME_SIZE
	.align		4
.L_129:
        /*0264*/ 	.byte	0x04, 0x11
        /*0266*/ 	.short	(.L_131 - .L_130)
	.align		4
.L_130:
        /*0268*/ 	.word	index@(_Z25selective_scan_bwd_kernelI32Selective_Scan_bwd_kernel_traitsILi32ELi4ELb0ELb0ELb1ELb1ELb0EN3c108BFloat16EfEEv12SSMParamsBwd)
        /*026c*/ 	.word	0x00000000


	//----- nvinfo : EIATTR_REGCOUNT
	.align		4
.L_131:
        /*0270*/ 	.byte	0x04, 0x2f
        /*0272*/ 	.short	(.L_133 - .L_132)
	.align		4
.L_132:
        /*0274*/ 	.word	index@(_Z25selective_scan_bwd_kernelI32Selective_Scan_bwd_kernel_traitsILi32ELi4ELb0ELb0ELb1ELb0ELb1EN3c108BFloat16EfEEv12SSMParamsBwd)
        /*0278*/ 	.word	0x0000007e


	//----- nvinfo : EIATTR_FRAME_SIZE
	.align		4
.L_133:
        /*027c*/ 	.byte	0x04, 0x11
        /*027e*/ 	.short	(.L_135 - .L_134)
	.align		4
.L_134:
        /*0280*/ 	.word	index@(_Z25selective_scan_bwd_kernelI32Selective_Scan_bwd_kernel_traitsILi32ELi4ELb0ELb0ELb1ELb0ELb1EN3c108BFloat16EfEEv12SSMParamsBwd)
        /*0284*/ 	.word	0x00000000


	//----- nvinfo : EIATTR_REGCOUNT
	.align		4
.L_135:
        /*0288*/ 	.byte	0x04, 0x2f
        /*028a*/ 	.short	(.L_137 - .L_136)
	.align		4
.L_136:
        /*028c*/ 	.word	index@(_Z25selective_scan_bwd_kernelI32Selective_Scan_bwd_kernel_traitsILi32ELi4ELb0ELb0ELb1ELb0ELb0EN3c108BFloat16EfEEv12SSMParamsBwd)
        /*0290*/ 	.word	0x00000080


	//----- nvinfo : EIATTR_FRAME_SIZE
	.align		4
.L_137:
        /*0294*/ 	.byte	0x04, 0x11
        /*0296*/ 	.short	(.L_139 - .L_138)
	.align		4
.L_138:
        /*0298*/ 	.word	index@(_Z25selective_scan_bwd_kernelI32Selective_Scan_bwd_kernel_traitsILi32ELi4ELb0ELb0ELb1ELb0ELb0EN3c108BFloat16EfEEv12SSMParamsBwd)
        /*029c*/ 	.word	0x00000000


	//----- nvinfo : EIATTR_REGCOUNT
	.align		4
.L_139:
        /*02a0*/ 	.byte	0x04, 0x2f
        /*02a2*/ 	.short	(.L_141 - .L_140)
	.align		4
.L_140:
        /*02a4*/ 	.word	index@(_Z25selective_scan_bwd_kernelI32Selective_Scan_bwd_kernel_traitsILi32ELi4ELb0ELb0ELb0ELb1ELb1EN3c108BFloat16EfEEv12SSMParamsBwd)
        /*02a8*/ 	.word	0x00000066


	//----- nvinfo : EIATTR_FRAME_SIZE
	.align		4
.L_141:
        /*02ac*/ 	.byte	0x04, 0x11
        /*02ae*/ 	.short	(.L_143 - .L_142)
	.align		4
.L_142:
        /*02b0*/ 	.word	index@(_Z25selective_scan_bwd_kernelI32Selective_Scan_bwd_kernel_traitsILi32ELi4ELb0ELb0ELb0ELb1ELb1EN3c108BFloat16EfEEv12SSMParamsBwd)
        /*02b4*/ 	.word	0x00000000


	//----- nvinfo : EIATTR_REGCOUNT
	.align		4
.L_143:
        /*02b8*/ 	.byte	0x04, 0x2f
        /*02ba*/ 	.short	(.L_145 - .L_144)
	.align		4
.L_144:
        /*02bc*/ 	.word	index@(_Z25selective_scan_bwd_kernelI32Selective_Scan_bwd_kernel_traitsILi32ELi4ELb0ELb0ELb0ELb1ELb0EN3c108BFloat16EfEEv12SSMParamsBwd)
        /*02c0*/ 	.word	0x0000006b


	//----- nvinfo : EIATTR_FRAME_SIZE
	.align		4
.L_145:
        /*02c4*/ 	.byte	0x04, 0x11
        /*02c6*/ 	.short	(.L_147 - .L_146)
	.align		4
.L_146:
        /*02c8*/ 	.word	index@(_Z25selective_scan_bwd_kernelI32Selective_Scan_bwd_kernel_traitsILi32ELi4ELb0ELb0ELb0ELb1ELb0EN3c108BFloat16EfEEv12SSMParamsBwd)
        /*02cc*/ 	.word	0x00000000


	//----- nvinfo : EIATTR_REGCOUNT
	.align		4
.L_147:
        /*02d0*/ 	.byte	0x04, 0x2f
        /*02d2*/ 	.short	(.L_149 - .L_148)
	.align		4
.L_148:
        /*02d4*/ 	.word	index@(_Z25selective_scan_bwd_kernelI32Selective_Scan_bwd_kernel_traitsILi32ELi4ELb0ELb0ELb0ELb0ELb1EN3c108BFloat16EfEEv12SSMParamsBwd)
        /*02d8*/ 	.word	0x00000064


	//----- nvinfo : EIATTR_FRAME_SIZE
	.align		4
.L_149:
        /*02dc*/ 	.byte	0x04, 0x11
        /*02de*/ 	.short	(.L_151 - .L_150)
	.align		4
.L_150:
        /*02e0*/ 	.word	index@(_Z25selective_scan_bwd_kernelI32Selective_Scan_bwd_kernel_traitsILi32ELi4ELb0ELb0ELb0ELb0ELb1EN3c108BFloat16EfEEv12SSMParamsBwd)
        /*02e4*/ 	.word	0x00000000


	//----- nvinfo : EIATTR_REGCOUNT
	.align		4
.L_151:
        /*02e8*/ 	.byte	0x04, 0x2f
        /*02ea*/ 	.short	(.L_153 - .L_152)
	.align		4
.L_152:
        /*02ec*/ 	.word	index@(_Z25selective_scan_bwd_kernelI32Selective_Scan_bwd_kernel_traitsILi32ELi4ELb0ELb0ELb0ELb0ELb0EN3c108BFloat16EfEEv12SSMParamsBwd)
        /*02f0*/ 	.word	0x0000006c


	//----- nvinfo : EIATTR_FRAME_SIZE
	.align		4
.L_153:
        /*02f4*/ 	.byte	0x04, 0x11
        /*02f6*/ 	.short	(.L_155 - .L_154)
	.align		4
.L_154:
        /*02f8*/ 	.word	index@(_Z25selective_scan_bwd_kernelI32Selective_Scan_bwd_kernel_traitsILi32ELi4ELb0ELb0ELb0ELb0ELb0EN3c108BFloat16EfEEv12SSMParamsBwd)
        /*02fc*/ 	.word	0x00000000


	//----- nvinfo : EIATTR_REGCOUNT
	.align		4
.L_155:
        /*0300*/ 	.byte	0x04, 0x2f
        /*0302*/ 	.short	(.L_157 - .L_156)
	.align		4
.L_156:
        /*0304*/ 	.word	index@(_Z25selective_scan_bwd_kernelI32Selective_Scan_bwd_kernel_traitsILi32ELi8ELb1ELb1ELb1ELb1ELb1EN3c108BFloat16EfEEv12SSMParamsBwd)
        /*0308*/ 	.word	0x000000b8


	//----- nvinfo : EIATTR_FRAME_SIZE
	.align		4
.L_157:
        /*030c*/ 	.byte	0x04, 0x11
        /*030e*/ 	.short	(.L_159 - .L_158)
	.align		4
.L_158:
        /*0310*/ 	.word	index@(_Z25selective_scan_bwd_kernelI32Selective_Scan_bwd_kernel_traitsILi32ELi8ELb1ELb1ELb1ELb1ELb1EN3c108BFloat16EfEEv12SSMParamsBwd)
        /*0314*/ 	.word	0x00000000


	//----- nvinfo : EIATTR_REGCOUNT
	.align		4
.L_159:
        /*0318*/ 	.byte	0x04, 0x2f
        /*031a*/ 	.short	(.L_161 - .L_160)
	.align		4
.L_160:
        /*031c*/ 	.word	index@(_Z25selective_scan_bwd_kernelI32Selective_Scan_bwd_kernel_traitsILi32ELi8ELb1ELb1ELb1ELb1ELb0EN3c108BFloat16EfEEv12SSMParamsBwd)
        /*0320*/ 	.word	0x000000bc


	//----- nvinfo : EIATTR_FRAME_SIZE
	.align		4
.L_161:
        /*0324*/ 	.byte	0x04, 0x11
        /*0326*/ 	.short	(.L_163 - .L_162)
	.align		4
.L_162:
        /*0328*/ 	.word	index@(_Z25selective_scan_bwd_kernelI32Selective_Scan_bwd_kernel_traitsILi32ELi8ELb1ELb1ELb1ELb1ELb0EN3c108BFloat16EfEEv12SSMParamsBwd)
        /*032c*/ 	.word	0x00000000


	//----- nvinfo : EIATTR_REGCOUNT
	.align		4
.L_163:
        /*0330*/ 	.byte	0x04, 0x2f
        /*0332*/ 	.short	(.L_165 - .L_164)
	.align		4
.L_164:
        /*0334*/ 	.word	index@(_Z25selective_scan_bwd_kernelI32Selective_Scan_bwd_kernel_traitsILi32ELi8ELb1ELb1ELb1ELb0ELb1EN3c108BFloat16EfEEv12SSMParamsBwd)
        /*0338*/ 	.word	0x000000be


	//----- nvinfo : EIATTR_FRAME_SIZE
	.align		4
.L_165:
        /*033c*/ 	.byte	0x04, 0x11
        /*033e*/ 	.short	(.L_167 - .L_166)
	.align		4
.L_166:
        /*0340*/ 	.word	index@(_Z25selective_scan_bwd_kernelI32Selective_Scan_bwd_kernel_traitsILi32ELi8ELb1ELb1ELb1ELb0ELb1EN3c108BFloat16EfEEv12SSMParamsBwd)
        /*0344*/ 	.word	0x00000000


	//----- nvinfo : EIATTR_REGCOUNT
	.align		4
.L_167:
        /*0348*/ 	.byte	0x04, 0x2f
        /*034a*/ 	.short	(.L_169 - .L_168)
	.align		4
.L_168:
        /*034c*/ 	.word	index@(_Z25selective_scan_bwd_kernelI32Selective_Scan_bwd_kernel_traitsILi32ELi8ELb1ELb1ELb1ELb0ELb0EN3c108BFloat16EfEEv12SSMParamsBwd)
        /*0350*/ 	.word	0x000000ba


	//----- nvinfo : EIATTR_FRAME_SIZE
	.align		4
.L_169:
        /*0354*/ 	.byte	0x04, 0x11
        /*0356*/ 	.short	(.L_171 - .L_170)
	.align		4
.L_170:
        /*0358*/ 	.word	index@(_Z25selective_scan_bwd_kernelI32Selective_Scan_bwd_kernel_traitsILi32ELi8ELb1ELb1ELb1ELb0ELb0EN3c108BFloat16EfEEv12SSMParamsBwd)
        /*035c*/ 	.word	0x00000000


	//----- nvinfo : EIATTR_REGCOUNT
	.align		4
.L_171:
        /*0360*/ 	.byte	0x04, 0x2f
        /*0362*/ 	.short	(.L_173 - .L_172)
	.align		4
.L_172:
        /*0364*/ 	.word	index@(_Z25selective_scan_bwd_kernelI32Selective_Scan_bwd_kernel_traitsILi32ELi8ELb1ELb1ELb0ELb1ELb1EN3c108BFloat16EfEEv12SSMParamsBwd)
        /*0368*/ 	.word	0x000000b6


	//----- nvinfo : EIATTR_FRAME_SIZE
	.align		4
.L_173:
        /*036c*/ 	.byte	0x04, 0x11
        /*036e*/ 	.short	(.L_175 - .L_174)
	.align		4
.L_174:
        /*0370*/ 	.word	index@(_Z25selective_scan_bwd_kernelI32Selective_Scan_bwd_kernel_traitsILi32ELi8ELb1ELb1ELb0ELb1ELb1EN3c108BFloat16EfEEv12SSMParamsBwd)
        /*0374*/ 	.word	0x00000000


	//----- nvinfo : EIATTR_REGCOUNT
	.align		4
.L_175:
        /*0378*/ 	.byte	0x04, 0x2f
        /*037a*/ 	.short	(.L_177 - .L_176)
	.align		4
.L_176:
        /*037c*/ 	.word	index@(_Z25selective_scan_bwd_kernelI32Selective_Scan_bwd_kernel_traitsILi32ELi8ELb1ELb1ELb0ELb1ELb0EN3c108BFloat16EfEEv12SSMParamsBwd)
        /*0380*/ 	.word	0x000000ae


	//----- nvinfo : EIATTR_FRAME_SIZE
	.align		4
.L_177:
        /*0384*/ 	.byte	0x04, 0x11
        /*0386*/ 	.short	(.L_179 - .L_178)
	.align		4
.L_178:
        /*0388*/ 	.word	index@(_Z25selective_scan_bwd_kernelI32Selective_Scan_bwd_kernel_traitsILi32ELi8ELb1ELb1ELb0ELb1ELb0EN3c108BFloat16EfEEv12SSMParamsBwd)
        /*038c*/ 	.word	0x00000000


	//----- nvinfo : EIATTR_REGCOUNT
	.align		4
.L_179:
        /*0390*/ 	.byte	0x04, 0x2f
        /*0392*/ 	.short	(.L_181 - .L_180)
	.align		4
.L_180:
        /*0394*/ 	.word	index@(_Z25selective_scan_bwd_kernelI32Selective_Scan_bwd_kernel_traitsILi32ELi8ELb1ELb1ELb0ELb0ELb1EN3c108BFloat16EfEEv12SSMParamsBwd)
        /*0398*/ 	.word	0x000000b1


	//----- nvinfo : EIATTR_FRAME_SIZE
	.align		4
.L_181:
        /*039c*/ 	.byte	0x04, 0x11
        /*039e*/ 	.short	(.L_183 - .L_182)
	.align		4
.L_182:
        /*03a0*/ 	.word	index@(_Z25selective_scan_bwd_kernelI32Selective_Scan_bwd_kernel_traitsILi32ELi8ELb1ELb1ELb0ELb0ELb1EN3c108BFloat16EfEEv12SSMParamsBwd)
        /*03a4*/ 	.word	0x00000000


	//----- nvinfo : EIATTR_REGCOUNT
	.align		4
.L_183:
        /*03a8*/ 	.byte	0x04, 0x2f
        /*03aa*/ 	.short	(.L_185 - .L_184)
	.align		4
.L_184:
        /*03ac*/ 	.word	index@(_Z25selective_scan_bwd_kernelI32Selective_Scan_bwd_kernel_traitsILi32ELi8ELb1ELb1ELb0ELb0ELb0EN3c108BFloat16EfEEv12SSMParamsBwd)
        /*03b0*/ 	.word	0x000000a8


	//----- nvinfo : EIATTR_FRAME_SIZE
	.align		4
.L_185:
        /*03b4*/ 	.byte	0x04, 0x11
        /*03b6*/ 	.short	(.L_187 - .L_186)
	.align		4
.L_186:
        /*03b8*/ 	.word	index@(_Z25selective_scan_bwd_kernelI32Selective_Scan_bwd_kernel_traitsILi32ELi8ELb1ELb1ELb0ELb0ELb0EN3c108BFloat16EfEEv12SSMParamsBwd)
        /*03bc*/ 	.word	0x00000000


	//----- nvinfo : EIATTR_REGCOUNT
	.align		4
.L_187:
        /*03c0*/ 	.byte	0x04, 0x2f
        /*03c2*/ 	.short	(.L_189 - .L_188)
	.align		4
.L_188:
        /*03c4*/ 	.word	index@(_Z25selective_scan_bwd_kernelI32Selective_Scan_bwd_kernel_traitsILi32ELi8ELb1ELb0ELb1ELb1ELb1EN3c108BFloat16EfEEv12SSMParamsBwd)
        /*03c8*/ 	.word	0x000000a8


	//----- nvinfo : EIATTR_FRAME_SIZE
	.align		4
.L_189:
        /*03cc*/ 	.byte	0x04, 0x11
        /*03ce*/ 	.short	(.L_191 - .L_190)
	.align		4
.L_190:
        /*03d0*/ 	.word	index@(_Z25selective_scan_bwd_kernelI32Selective_Scan_bwd_kernel_traitsILi32ELi8ELb1ELb0ELb1ELb1ELb1EN3c108BFloat16EfEEv12SSMParamsBwd)
        /*03d4*/ 	.word	0x00000000


	//----- nvinfo : EIATTR_REGCOUNT
	.align		4
.L_191:
        /*03d8*/ 	.byte	0x04, 0x2f
        /*03da*/ 	.short	(.L_193 - .L_192)
	.align		4
.L_192:
        /*03dc*/ 	.word	index@(_Z25selective_scan_bwd_kernelI32Selective_Scan_bwd_kernel_traitsILi32ELi8ELb1ELb0ELb1ELb1ELb0EN3c108BFloat16EfEEv12SSMParamsBwd)
        /*03e0*/ 	.word	0x000000a8


	//----- nvinfo : EIATTR_FRAME_SIZE
	.align		4
.L_193:
        /*03e4*/ 	.byte	0x04, 0x11
        /*03e6*/ 	.short	(.L_195 - .L_194)
	.align		4
.L_194:
        /*03e8*/ 	.word	index@(_Z25selective_scan_bwd_kernelI32Selective_Scan_bwd_kernel_traitsILi32ELi8ELb1ELb0ELb1ELb1ELb0EN3c108BFloat16EfEEv12SSMParamsBwd)
        /*03ec*/ 	.word	0x00000000


	//----- nvinfo : EIATTR_REGCOUNT
	.align		4
.L_195:
        /*03f0*/ 	.byte	0x04, 0x2f
        /*03f2*/ 	.short	(.L_197 - .L_196)
	.align		4
.L_196:
        /*03f4*/ 	.word	index@(_Z25selective_scan_bwd_kernelI32Selective_Scan_bwd_kernel_traitsILi32ELi8ELb1ELb0ELb1ELb0ELb1EN3c108BFloat16EfEEv12SSMParamsBwd)
        /*03f8*/ 	.word	0x000000a8


	//----- nvinfo : EIATTR_FRAME_SIZE
	.align		4
.L_197:
        /*03fc*/ 	.byte	0x04, 0x11
        /*03fe*/ 	.short	(.L_199 - .L_198)
	.align		4
.L_198:
        /*0400*/ 	.word	index@(_Z25selective_scan_bwd_kernelI32Selective_Scan_bwd_kernel_traitsILi32ELi8ELb1ELb0ELb1ELb0ELb1EN3c108BFloat16EfEEv12SSMParamsBwd)
        /*0404*/ 	.word	0x00000000


	//----- nvinfo : EIATTR_REGCOUNT
	.align		4
.L_199:
        /*0408*/ 	.byte	0x04, 0x2f
        /*040a*/ 	.short	(.L_201 - .L_200)
	.align		4
.L_200:
        /*040c*/ 	.word	index@(_Z25selective_scan_bwd_kernelI32Selective_Scan_bwd_kernel_traitsILi32ELi8ELb1ELb0ELb1ELb0ELb0EN3c108BFloat16EfEEv12SSMParamsBwd)
        /*0410*/ 	.word	0x000000a8


	//----- nvinfo : EIATTR_FRAME_SIZE
	.align		4
.L_201:
        /*0414*/ 	.byte	0x04, 0x11
        /*0416*/ 	.short	(.L_203 - .L_202)
	.align		4
.L_202:
        /*0418*/ 	.word	index@(_Z25selective_scan_bwd_kernelI32Selective_Scan_bwd_kernel_traitsILi32ELi8ELb1ELb0ELb1ELb0ELb0EN3c108BFloat16EfEEv12SSMParamsBwd)
        /*041c*/ 	.word	0x00000000


	//----- nvinfo : EIATTR_REGCOUNT
	.align		4
.L_203:
        /*0420*/ 	.byte	0x04, 0x2f
        /*0422*/ 	.short	(.L_205 - .L_204)
	.align		4
.L_204:
        /*0424*/ 	.word	index@(_Z25selective_scan_bwd_kernelI32Selective_Scan_bwd_kernel_traitsILi32ELi8ELb1ELb0ELb0ELb1ELb1EN3c108BFloat16EfEEv12SSMParamsBwd)
        /*0428*/ 	.word	0x00000080


	//----- nvinfo : EIATTR_FRAME_SIZE
	.align		4
.L_205:
        /*042c*/ 	.byte	0x04, 0x11
        /*042e*/ 	.short	(.L_207 - .L_206)
	.align		4
.L_206:
        /*0430*/ 	.word	index@(_Z25selective_scan_bwd_kernelI32Selective_Scan_bwd_kernel_traitsILi32ELi8ELb1ELb0ELb0ELb1ELb1EN3c108BFloat16EfEEv12SSMParamsBwd)
        /*0434*/ 	.word	0x00000000


	//----- nvinfo : EIATTR_REGCOUNT
	.align		4
.L_207:
        /*0438*/ 	.byte	0x04, 0x2f
        /*043a*/ 	.short	(.L_209 - .L_208)
	.align		4
.L_208:
        /*043c*/ 	.word	index@(_Z25selective_scan_bwd_kernelI32Selective_Scan_bwd_kernel_traitsILi32ELi8ELb1ELb0ELb0ELb1ELb0EN3c108BFloat16EfEEv12SSMParamsBwd)
        /*0440*/ 	.word	0x0000007d


	//----- nvinfo : EIATTR_FRAME_SIZE
	.align		4
.L_209:
        /*0444*/ 	.byte	0x04, 0x11
        /*0446*/ 	.short	(.L_211 - .L_210)
	.align		4
.L_210:
        /*0448*/ 	.word	index@(_Z25selective_scan_bwd_kernelI32Selective_Scan_bwd_kernel_traitsILi32ELi8ELb1ELb0ELb0ELb1ELb0EN3c108BFloat16EfEEv12SSMParamsBwd)
        /*044c*/ 	.word	0x00000000


	//----- nvinfo : EIATTR_REGCOUNT
	.align		4
.L_211:
        /*0450*/ 	.byte	0x04, 0x2f
        /*0452*/ 	.short	(.L_213 - .L_212)
	.align		4
.L_212:
        /*0454*/ 	.word	index@(_Z25selective_scan_bwd_kernelI32Selective_Scan_bwd_kernel_traitsILi32ELi8ELb1ELb0ELb0ELb0ELb1EN3c108BFloat16EfEEv12SSMParamsBwd)
        /*0458*/ 	.word	0x00000080


	//----- nvinfo : EIATTR_FRAME_SIZE
	.align		4
.L_213:
        /*045c*/ 	.byte	0x04, 0x11
        /*045e*/ 	.short	(.L_215 - .L_214)
	.align		4
.L_214:
        /*0460*/ 	.word	index@(_Z25selective_scan_bwd_kernelI32Selective_Scan_bwd_kernel_traitsILi32ELi8ELb1ELb0ELb0ELb0ELb1EN3c108BFloat16EfEEv12SSMParamsBwd)
        /*0464*/ 	.word	0x00000000


	//----- nvinfo : EIATTR_REGCOUNT
	.align		4
.L_215:
        /*0468*/ 	.byte	0x04, 0x2f
        /*046a*/ 	.short	(.L_217 - .L_216)
	.align		4
.L_216:
        /*046c*/ 	.word	index@(_Z25selective_scan_bwd_kernelI32Selective_Scan_bwd_kernel_traitsILi32ELi8ELb1ELb0ELb0ELb0ELb0EN3c108BFloat16EfEEv12SSMParamsBwd)
        /*0470*/ 	.word	0x0000007f


	//----- nvinfo : EIATTR_FRAME_SIZE
	.align		4
.L_217:
        /*0474*/ 	.byte	0x04, 0x11
        /*0476*/ 	.short	(.L_219 - .L_218)
	.align		4
.L_218:
        /*0478*/ 	.word	index@(_Z25selective_scan_bwd_kernelI32Selective_Scan_bwd_kernel_traitsILi32ELi8ELb1ELb0ELb0ELb0ELb0EN3c108BFloat16EfEEv12SSMParamsBwd)
        /*047c*/ 	.word	0x00000000


	//----- nvinfo : EIATTR_REGCOUNT
	.align		4
.L_219:
        /*0480*/ 	.byte	0x04, 0x2f
        /*0482*/ 	.short	(.L_221 - .L_220)
	.align		4
.L_220:
        /*0484*/ 	.word	index@(_Z25selective_scan_bwd_kernelI32Selective_Scan_bwd_kernel_traitsILi32ELi8ELb0ELb1ELb1ELb1ELb1EN3c108BFloat16EfEEv12SSMParamsBwd)
        /*0488*/ 	.word	0x000000d1


	//----- nvinfo : EIATTR_FRAME_SIZE
	.align		4
.L_221:
        /*048c*/ 	.byte	0x04, 0x11
        /*048e*/ 	.short	(.L_223 - .L_222)
	.align		4
.L_222:
        /*0490*/ 	.word	index@(_Z25selective_scan_bwd_kernelI32Selective_Scan_bwd_kernel_traitsILi32ELi8ELb0ELb1ELb1ELb1ELb1EN3c108BFloat16EfEEv12SSMParamsBwd)
        /*0494*/ 	.word	0x00000000


	//----- nvinfo : EIATTR_REGCOUNT
	.align		4
.L_223:
        /*0498*/ 	.byte	0x04, 0x2f
        /*049a*/ 	.short	(.L_225 - .L_224)
	.align		4
.L_224:
        /*049c*/ 	.word	index@(_Z25selective_scan_bwd_kernelI32Selective_Scan_bwd_kernel_traitsILi32ELi8ELb0ELb1ELb1ELb1ELb0EN3c108BFloat16EfEEv12SSMParamsBwd)
        /*04a0*/ 	.word	0x000000ca


	//----- nvinfo : EIATTR_FRAME_SIZE
	.align		4
.L_225:
        /*04a4*/ 	.byte	0x04, 0x11
        /*04a6*/ 	.short	(.L_227 - .L_226)
	.align		4
.L_226:
        /*04a8*/ 	.word	index@(_Z25selective_scan_bwd_kernelI32Selective_Scan_bwd_kernel_traitsILi32ELi8ELb0ELb1ELb1ELb1ELb0EN3c108BFloat16EfEEv12SSMParamsBwd)
        /*04ac*/ 	.word	0x00000000


	//----- nvinfo : EIATTR_REGCOUNT
	.align		4
.L_227:
        /*04b0*/ 	.byte	0x04, 0x2f
        /*04b2*/ 	.short	(.L_229 - .L_228)
	.align		4
.L_228:
        /*04b4*/ 	.word	index@(_Z25selective_scan_bwd_kernelI32Selective_Scan_bwd_kernel_traitsILi32ELi8ELb0ELb1ELb1ELb0ELb1EN3c108BFloat16EfEEv12SSMParamsBwd)
        /*04b8*/ 	.word	0x000000d3


	//----- nvinfo : EIATTR_FRAME_SIZE
	.align		4
.L_229:
        /*04bc*/ 	.byte	0x04, 0x11
        /*04be*/ 	.short	(.L_231 - .L_230)
	.align		4
.L_230:
        /*04c0*/ 	.word	index@(_Z25selective_scan_bwd_kernelI32Selective_Scan_bwd_kernel_traitsILi32ELi8ELb0ELb1ELb1ELb0ELb1EN3c108BFloat16EfEEv12SSMParamsBwd)
        /*04c4*/ 	.word	0x00000000


	//----- nvinfo : EIATTR_REGCOUNT
	.align		4
.L_231:
        /*04c8*/ 	.byte	0x04, 0x2f
        /*04ca*/ 	.short	(.L_233 - .L_232)
	.align		4
.L_232:
        /*04cc*/ 	.word	index@(_Z25selective_scan_bwd_kernelI32Selective_Scan_bwd_kernel_traitsILi32ELi8ELb0ELb1ELb1ELb0ELb0EN3c108BFloat16EfEEv12SSMParamsBwd)
        /*04d0*/ 	.word	0x000000c8


	//----- nvinfo : EIATTR_FRAME_SIZE
	.align		4
.L_233:
        /*04d4*/ 	.byte	0x04, 0x11
        /*04d6*/ 	.short	(.L_235 - .L_234)
	.align		4
.L_234:
        /*04d8*/ 	.word	index@(_Z25selective_scan_bwd_kernelI32Selective_Scan_bwd_kernel_traitsILi32ELi8ELb0ELb1ELb1ELb0ELb0EN3c108BFloat16EfEEv12SSMParamsBwd)
        /*04dc*/ 	.word	0x00000000


	//----- nvinfo : EIATTR_REGCOUNT
	.align		4
.L_235:
        /*04e0*/ 	.byte	0x04, 0x2f
        /*04e2*/ 	.short	(.L_237 - .L_236)
	.align		4
.L_236:
        /*04e4*/ 	.word	index@(_Z25selective_scan_bwd_kernelI32Selective_Scan_bwd_kernel_traitsILi32ELi8ELb0ELb1ELb0ELb1ELb1EN3c108BFloat16EfEEv12SSMParamsBwd)
        /*04e8*/ 	.word	0x000000c6


	//----- nvinfo : EIATTR_FRAME_SIZE
	.align		4
.L_237:
        /*04ec*/ 	.byte	0x04, 0x11
        /*04ee*/ 	.short	(.L_239 - .L_238)
	.align		4
.L_238:
        /*04f0*/ 	.word	index@(_Z25selective_scan_bwd_kernelI32Selective_Scan_bwd_kernel_traitsILi32ELi8ELb0ELb1ELb0ELb1ELb1EN3c108BFloat16EfEEv12SSMParamsBwd)
        /*04f4*/ 	.word	0x00000000


	//----- nvinfo : EIATTR_REGCOUNT
	.align		4
.L_239:
        /*04f8*/ 	.byte	0x04, 0x2f
        /*04fa*/ 	.short	(.L_241 - .L_240)
	.align		4
.L_240:
        /*04fc*/ 	.word	index@(_Z25selective_scan_bwd_kernelI32Selective_Scan_bwd_kernel_traitsILi32ELi8ELb0ELb1ELb0ELb1ELb0EN3c108BFloat16EfEEv12SSMParamsBwd)
        /*0500*/ 	.word	0x000000bc


	//----- nvinfo : EIATTR_FRAME_SIZE
	.align		4
.L_241:
        /*0504*/ 	.byte	0x04, 0x11
        /*0506*/ 	.short	(.L_243 - .L_242)
	.align		4
.L_242:
        /*0508*/ 	.word	index@(_Z25selective_scan_bwd_kernelI32Selective_Scan_bwd_kernel_traitsILi32ELi8ELb0ELb1ELb0ELb1ELb0EN3c108BFloat16EfEEv12SSMParamsBwd)
        /*050c*/ 	.word	0x00000000


	//----- nvinfo : EIATTR_REGCOUNT
	.align		4
.L_243:
        /*0510*/ 	.byte	0x04, 0x2f
        /*0512*/ 	.short	(.L_245 - .L_244)
	.align		4
.L_244:
        /*0514*/ 	.word	index@(_Z25selective_scan_bwd_kernelI32Selective_Scan_bwd_kernel_traitsILi32ELi8ELb0ELb1ELb0ELb0ELb1EN3c108BFloat16EfEEv12SSMParamsBwd)
        /*0518*/ 	.word	0x000000c6


	//----- nvinfo : EIATTR_FRAME_SIZE
	.align		4
.L_245:
        /*051c*/ 	.byte	0x04, 0x11
        /*051e*/ 	.short	(.L_247 - .L_246)
	.align		4
.L_246:
        /*0520*/ 	.word	index@(_Z25selective_scan_bwd_kernelI32Selective_Scan_bwd_kernel_traitsILi32ELi8ELb0ELb1ELb0ELb0ELb1EN3c108BFloat16EfEEv12SSMParamsBwd)
        /*0524*/ 	.word	0x00000000


	//----- nvinfo : EIATTR_REGCOUNT
	.align		4
.L_247:
        /*0528*/ 	.byte	0x04, 0x2f
        /*052a*/ 	.short	(.L_249 - .L_248)
	.align		4
.L_248:
        /*052c*/ 	.word	index@(_Z25selective_scan_bwd_kernelI32Selective_Scan_bwd_kernel_traitsILi32ELi8ELb0ELb1ELb0ELb0ELb0EN3c108BFloat16EfEEv12SSMParamsBwd)
        /*0530*/ 	.word	0x000000ba


	//----- nvinfo : EIATTR_FRAME_SIZE
	.align		4
.L_249:
        /*0534*/ 	.byte	0x04, 0x11
        /*0536*/ 	.short	(.L_251 - .L_250)
	.align		4
.L_250:
        /*0538*/ 	.word	index@(_Z25selective_scan_bwd_kernelI32Selective_Scan_bwd_kernel_traitsILi32ELi8ELb0ELb1ELb0ELb0ELb0EN3c108BFloat16EfEEv12SSMParamsBwd)
        /*053c*/ 	.word	0x00000000


	//----- nvinfo : EIATTR_REGCOUNT
	.align		4
.L_251:
        /*0540*/ 	.byte	0x04, 0x2f
        /*0542*/ 	.short	(.L_253 - .L_252)
	.align		4
.L_252:
        /*0544*/ 	.word	index@(_Z25selective_scan_bwd_kernelI32Selective_Scan_bwd_kernel_traitsILi32ELi8ELb0ELb0ELb1ELb1ELb1EN3c108BFloat16EfEEv12SSMParamsBwd)
        /*0548*/ 	.word	0x000000b9


	//----- nvinfo : EIATTR_FRAME_SIZE
	.align		4
.L_253:
        /*054c*/ 	.byte	0x04, 0x11
        /*054e*/ 	.short	(.L_255 - .L_254)
	.align		4
.L_254:
        /*0550*/ 	.word	index@(_Z25selective_scan_bwd_kernelI32Selective_Scan_bwd_kernel_traitsILi32ELi8ELb0ELb0ELb1ELb1ELb1EN3c108BFloat16EfEEv12SSMParamsBwd)
        /*0554*/ 	.word	0x00000000


	//----- nvinfo : EIATTR_REGCOUNT
	.align		4
.L_255:
        /*0558*/ 	.byte	0x04, 0x2f
        /*055a*/ 	.short	(.L_257 - .L_256)
	.align		4
.L_256:
        /*055c*/ 	.word	index@(_Z25selective_scan_bwd_kernelI32Selective_Scan_bwd_kernel_traitsILi32ELi8ELb0ELb0ELb1ELb1ELb0EN3c108BFloat16EfEEv12SSMParamsBwd)
        /*0560*/ 	.word	0x000000b4


	//----- nvinfo : EIATTR_FRAME_SIZE
	.align		4
.L_257:
        /*0564*/ 	.byte	0x04, 0x11
        /*0566*/ 	.short	(.L_259 - .L_258)
	.align		4
.L_258:
        /*0568*/ 	.word	index@(_Z25selective_scan_bwd_kernelI32Selective_Scan_bwd_kernel_traitsILi32ELi8ELb0ELb0ELb1ELb1ELb0EN3c108BFloat16EfEEv12SSMParamsBwd)
        /*056c*/ 	.word	0x00000000


	//----- nvinfo : EIATTR_REGCOUNT
	.align		4
.L_259:
        /*0570*/ 	.byte	0x04, 0x2f
        /*0572*/ 	.short	(.L_261 - .L_260)
	.align		4
.L_260:
        /*0574*/ 	.word	index@(_Z25selective_scan_bwd_kernelI32Selective_Scan_bwd_kernel_traitsILi32ELi8ELb0ELb0ELb1ELb0ELb1EN3c108BFloat16EfEEv12SSMParamsBwd)
        /*0578*/ 	.word	0x000000b5


	//----- nvinfo : EIATTR_FRAME_SIZE
	.align		4
.L_261:
        /*057c*/ 	.byte	0x04, 0x11
        /*057e*/ 	.short	(.L_263 - .L_262)
	.align		4
.L_262:
        /*0580*/ 	.word	index@(_Z25selective_scan_bwd_kernelI32Selective_Scan_bwd_kernel_traitsILi32ELi8ELb0ELb0ELb1ELb0ELb1EN3c108BFloat16EfEEv12SSMParamsBwd)
        /*0584*/ 	.word	0x00000000


	//----- nvinfo : EIATTR_REGCOUNT
	.align		4
.L_263:
        /*0588*/ 	.byte	0x04, 0x2f
        /*058a*/ 	.short	(.L_265 - .L_264)
	.align		4
.L_264:
        /*058c*/ 	.word	index@(_Z25selective_scan_bwd_kernelI32Selective_Scan_bwd_kernel_traitsILi32ELi8ELb0ELb0ELb1ELb0ELb0EN3c108BFloat16EfEEv12SSMParamsBwd)
        /*0590*/ 	.word	0x000000b1


	//----- nvinfo : EIATTR_FRAME_SIZE
	.align		4
.L_265:
        /*0594*/ 	.byte	0x04, 0x11
        /*0596*/ 	.short	(.L_267 - .L_266)
	.align		4
.L_266:
        /*0598*/ 	.word	index@(_Z25selective_scan_bwd_kernelI32Selective_Scan_bwd_kernel_traitsILi32ELi8ELb0ELb0ELb1ELb0ELb0EN3c108BFloat16EfEEv12SSMParamsBwd)
        /*059c*/ 	.word	0x00000000


	//----- nvinfo : EIATTR_REGCOUNT
	.align		4
.L_267:
        /*05a0*/ 	.byte	0x04, 0x2f
        /*05a2*/ 	.short	(.L_269 - .L_268)
	.align		4
.L_268:
        /*05a4*/ 	.word	index@(_Z25selective_scan_bwd_kernelI32Selective_Scan_bwd_kernel_traitsILi32ELi8ELb0ELb0ELb0ELb1ELb1EN3c108BFloat16EfEEv12SSMParamsBwd)
        /*05a8*/ 	.word	0x00000099


	//----- nvinfo : EIATTR_FRAME_SIZE
	.align		4
.L_269:
        /*05ac*/ 	.byte	0x04, 0x11
        /*05ae*/ 	.short	(.L_271 - .L_270)
	.align		4
.L_270:
        /*05b0*/ 	.word	index@(_Z25selective_scan_bwd_kernelI32Selective_Scan_bwd_kernel_traitsILi32ELi8ELb0ELb0ELb0ELb1ELb1EN3c108BFloat16EfEEv12SSMParamsBwd)
        /*05b4*/ 	.word	0x00000000


	//----- nvinfo : EIATTR_REGCOUNT
	.align		4
.L_271:
        /*05b8*/ 	.byte	0x04, 0x2f
        /*05ba*/ 	.short	(.L_273 - .L_272)
	.align		4
.L_272:
        /*05bc*/ 	.word	index@(_Z25selective_scan_bwd_kernelI32Selective_Scan_bwd_kernel_traitsILi32ELi8ELb0ELb0ELb0ELb1ELb0EN3c108BFloat16EfEEv12SSMParamsBwd)
        /*05c0*/ 	.word	0x000000a1


	//----- nvinfo : EIATTR_FRAME_SIZE
	.align		4
.L_273:
        /*05c4*/ 	.byte	0x04, 0x11
        /*05c6*/ 	.short	(.L_275 - .L_274)
	.align		4
.L_274:
        /*05c8*/ 	.word	index@(_Z25selective_scan_bwd_kernelI32Selective_Scan_bwd_kernel_traitsILi32ELi8ELb0ELb0ELb0ELb1ELb0EN3c108BFloat16EfEEv12SSMParamsBwd)
        /*05cc*/ 	.word	0x00000000


	//----- nvinfo : EIATTR_REGCOUNT
	.align		4
.L_275:
        /*05d0*/ 	.byte	0x04, 0x2f
        /*05d2*/ 	.short	(.L_277 - .L_276)
	.align		4
.L_276:
        /*05d4*/ 	.word	index@(_Z25selective_scan_bwd_kernelI32Selective_Scan_bwd_kernel_traitsILi32ELi8ELb0ELb0ELb0ELb0ELb1EN3c108BFloat16EfEEv12SSMParamsBwd)
        /*05d8*/ 	.word	0x00000096


	//----- nvinfo : EIATTR_FRAME_SIZE
	.align		4
.L_277:
        /*05dc*/ 	.byte	0x04, 0x11
        /*05de*/ 	.short	(.L_279 - .L_278)
	.align		4
.L_278:
        /*05e0*/ 	.word	index@(_Z25selective_scan_bwd_kernelI32Selective_Scan_bwd_kernel_traitsILi32ELi8ELb0ELb0ELb0ELb0ELb1EN3c108BFloat16EfEEv12SSMParamsBwd)
        /*05e4*/ 	.word	0x00000000


	//----- nvinfo : EIATTR_REGCOUNT
	.align		4
.L_279:
        /*05e8*/ 	.byte	0x04, 0x2f
        /*05ea*/ 	.short	(.L_281 - .L_280)
	.align		4
.L_280:
        /*05ec*/ 	.word	index@(_Z25selective_scan_bwd_kernelI32Selective_Scan_bwd_kernel_traitsILi32ELi8ELb0ELb0ELb0ELb0ELb0EN3c108BFloat16EfEEv12SSMParamsBwd)
        /*05f0*/ 	.word	0x000000a8


	//----- nvinfo : EIATTR_FRAME_SIZE
	.align		4
.L_281:
        /*05f4*/ 	.byte	0x04, 0x11
        /*05f6*/ 	.short	(.L_283 - .L_282)
	.align		4
.L_282:
        /*05f8*/ 	.word	index@(_Z25selective_scan_bwd_kernelI32Selective_Scan_bwd_kernel_traitsILi32ELi8ELb0ELb0ELb0ELb0ELb0EN3c108BFloat16EfEEv12SSMParamsBwd)
        /*05fc*/ 	.word	0x00000000


	//----- nvinfo : EIATTR_REGCOUNT
	.align		4
.L_283:
        /*0600*/ 	.byte	0x04, 0x2f
        /*0602*/ 	.short	(.L_285 - .L_284)
	.align		4
.L_284:
        /*0604*/ 	.word	index@(_Z25selective_scan_bwd_kernelI32Selective_Scan_bwd_kernel_traitsILi32ELi16ELb1ELb1ELb1ELb1ELb1EN3c108BFloat16EfEEv12SSMParamsBwd)
        /*0608*/ 	.word	0x000000fe


	//----- nvinfo : EIATTR_FRAME_SIZE
	.align		4
.L_285:
        /*060c*/ 	.byte	0x04, 0x11
        /*060e*/ 	.short	(.L_287 - .L_286)
	.align		4
.L_286:
        /*0610*/ 	.word	index@(_Z25selective_scan_bwd_kernelI32Selective_Scan_bwd_kernel_traitsILi32ELi16ELb1ELb1ELb1ELb1ELb1EN3c108BFloat16EfEEv12SSMParamsBwd)
        /*0614*/ 	.word	0x00000000


	//----- nvinfo : EIATTR_REGCOUNT
	.align		4
.L_287:
        /*0618*/ 	.byte	0x04, 0x2f
        /*061a*/ 	.short	(.L_289 - .L_288)
	.align		4
.L_288:
        /*061c*/ 	.word	index@(_Z25selective_scan_bwd_kernelI32Selective_Scan_bwd_kernel_traitsILi32ELi16ELb1ELb1ELb1ELb1ELb0EN3c108BFloat16EfEEv12SSMParamsBwd)
        /*0620*/ 	.word	0x000000fe


	//----- nvinfo : EIATTR_FRAME_SIZE
	.align		4
.L_289:
        /*0624*/ 	.byte	0x04, 0x11
        /*0626*/ 	.short	(.L_291 - .L_290)
	.align		4
.L_290:
        /*0628*/ 	.word	index@(_Z25selective_scan_bwd_kernelI32Selective_Scan_bwd_kernel_traitsILi32ELi16ELb1ELb1ELb1ELb1ELb0EN3c108BFloat16EfEEv12SSMParamsBwd)
        /*062c*/ 	.word	0x00000000


	//----- nvinfo : EIATTR_REGCOUNT
	.align		4
.L_291:
        /*0630*/ 	.byte	0x04, 0x2f
        /*0632*/ 	.short	(.L_293 - .L_292)
	.align		4
.L_292:
        /*0634*/ 	.word	index@(_Z25selective_scan_bwd_kernelI32Selective_Scan_bwd_kernel_traitsILi32ELi16ELb1ELb1ELb1ELb0ELb1EN3c108BFloat16EfEEv12SSMParamsBwd)
        /*0638*/ 	.word	0x000000fe


	//----- nvinfo : EIATTR_FRAME_SIZE
	.align		4
.L_293:
        /*063c*/ 	.byte	0x04, 0x11
        /*063e*/ 	.short	(.L_295 - .L_294)
	.align		4
.L_294:
        /*0640*/ 	.word	index@(_Z25selective_scan_bwd_kernelI32Selective_Scan_bwd_kernel_traitsILi32ELi16ELb1ELb1ELb1ELb0ELb1EN3c108BFloat16EfEEv12SSMParamsBwd)
        /*0644*/ 	.word	0x00000000


	//----- nvinfo : EIATTR_REGCOUNT
	.align		4
.L_295:
        /*0648*/ 	.byte	0x04, 0x2f
        /*064a*/ 	.short	(.L_297 - .L_296)
	.align		4
.L_296:
        /*064c*/ 	.word	index@(_Z25selective_scan_bwd_kernelI32Selective_Scan_bwd_kernel_traitsILi32ELi16ELb1ELb1ELb1ELb0ELb0EN3c108BFloat16EfEEv12SSMParamsBwd)
        /*0650*/ 	.word	0x000000fe


	//----- nvinfo : EIATTR_FRAME_SIZE
	.align		4
.L_297:
        /*0654*/ 	.byte	0x04, 0x11
        /*0656*/ 	.short	(.L_299 - .L_298)
	.align		4
.L_298:
        /*0658*/ 	.word	index@(_Z25selective_scan_bwd_kernelI32Selective_Scan_bwd_kernel_traitsILi32ELi16ELb1ELb1ELb1ELb0ELb0EN3c108BFloat16EfEEv12SSMParamsBwd)
        /*065c*/ 	.word	0x00000000


	//----- nvinfo : EIATTR_REGCOUNT
	.align		4
.L_299:
        /*0660*/ 	.byte	0x04, 0x2f
        /*0662*/ 	.short	(.L_301 - .L_300)
	.align		4
.L_300:
        /*0664*/ 	.word	index@(_Z25selective_scan_bwd_kernelI32Selective_Scan_bwd_kernel_traitsILi32ELi16ELb1ELb1ELb0ELb1ELb1EN3c108BFloat16EfEEv12SSMParamsBwd)
        /*0668*/ 	.word	0x000000ee


	//----- nvinfo : EIATTR_FRAME_SIZE
	.align		4
.L_301:
        /*066c*/ 	.byte	0x04, 0x11
        /*066e*/ 	.short	(.L_303 - .L_302)
	.align		4
.L_302:
        /*0670*/ 	.word	index@(_Z25selective_scan_bwd_kernelI32Selective_Scan_bwd_kernel_traitsILi32ELi16ELb1ELb1ELb0ELb1ELb1EN3c108BFloat16EfEEv12SSMParamsBwd)
        /*0674*/ 	.word	0x00000000


	//----- nvinfo : EIATTR_REGCOUNT
	.align		4
.L_303:
        /*0678*/ 	.byte	0x04, 0x2f
        /*067a*/ 	.short	(.L_305 - .L_304)
	.align		4
.L_304:
        /*067c*/ 	.word	index@(_Z25selective_scan_bwd_kernelI32Selective_Scan_bwd_kernel_traitsILi32ELi16ELb1ELb1ELb0ELb1ELb0EN3c108BFloat16EfEEv12SSMParamsBwd)
        /*0680*/ 	.word	0x000000e5


	//----- nvinfo : EIATTR_FRAME_SIZE
	.align		4
.L_305:
        /*0684*/ 	.byte	0x04, 0x11
        /*0686*/ 	.short	(.L_307 - .L_306)
	.align		4
.L_306:
        /*0688*/ 	.word	index@(_Z25selective_scan_bwd_kernelI32Selective_Scan_bwd_kernel_traitsILi32ELi16ELb1ELb1ELb0ELb1ELb0EN3c108BFloat16EfEEv12SSMParamsBwd)
        /*068c*/ 	.word	0x00000000


	//----- nvinfo : EIATTR_REGCOUNT
	.align		4
.L_307:
        /*0690*/ 	.byte	0x04, 0x2f
        /*0692*/ 	.short	(.L_309 - .L_308)
	.align		4
.L_308:
        /*0694*/ 	.word	index@(_Z25selective_scan_bwd_kernelI32Selective_Scan_bwd_kernel_traitsILi32ELi16ELb1ELb1ELb0ELb0ELb1EN3c108BFloat16EfEEv12SSMParamsBwd)
        /*0698*/ 	.word	0x000000ea


	//----- nvinfo : EIATTR_FRAME_SIZE
	.align		4
.L_309:
        /*069c*/ 	.byte	0x04, 0x11
        /*069e*/ 	.short	(.L_311 - .L_310)
	.align		4
.L_310:
        /*06a0*/ 	.word	index@(_Z25selective_scan_bwd_kernelI32Selective_Scan_bwd_kernel_traitsILi32ELi16ELb1ELb1ELb0ELb0ELb1EN3c108BFloat16EfEEv12SSMParamsBwd)
        /*06a4*/ 	.word	0x00000000


	//----- nvinfo : EIATTR_REGCOUNT
	.align		4
.L_311:
        /*06a8*/ 	.byte	0x04, 0x2f
        /*06aa*/ 	.short	(.L_313 - .L_312)
	.align		4
.L_312:
        /*06ac*/ 	.word	index@(_Z25selective_scan_bwd_kernelI32Selective_Scan_bwd_kernel_traitsILi32ELi16ELb1ELb1ELb0ELb0ELb0EN3c108BFloat16EfEEv12SSMParamsBwd)
        /*06b0*/ 	.word	0x000000e2


	//----- nvinfo : EIATTR_FRAME_SIZE
	.align		4
.L_313:
        /*06b4*/ 	.byte	0x04, 0x11
        /*06b6*/ 	.short	(.L_315 - .L_314)
	.align		4
.L_314:
        /*06b8*/ 	.word	index@(_Z25selective_scan_bwd_kernelI32Selective_Scan_bwd_kernel_traitsILi32ELi16ELb1ELb1ELb0ELb0ELb0EN3c108BFloat16EfEEv12SSMParamsBwd)
        /*06bc*/ 	.word	0x00000000


	//----- nvinfo : EIATTR_REGCOUNT
	.align		4
.L_315:
        /*06c0*/ 	.byte	0x04, 0x2f
        /*06c2*/ 	.short	(.L_317 - .L_316)
	.align		4
.L_316:
        /*06c4*/ 	.word	index@(_Z25selective_scan_bwd_kernelI32Selective_Scan_bwd_kernel_traitsILi32ELi16ELb1ELb0ELb1ELb1ELb1EN3c108BFloat16EfEEv12SSMParamsBwd)
        /*06c8*/ 	.word	0x000000f4


	//----- nvinfo : EIATTR_FRAME_SIZE
	.align		4
.L_317:
        /*06cc*/ 	.byte	0x04, 0x11
        /*06ce*/ 	.short	(.L_319 - .L_318)
	.align		4
.L_318:
        /*06d0*/ 	.word	index@(_Z25selective_scan_bwd_kernelI32Selective_Scan_bwd_kernel_traitsILi32ELi16ELb1ELb0ELb1ELb1ELb1EN3c108BFloat16EfEEv12SSMParamsBwd)
        /*06d4*/ 	.word	0x00000000


	//----- nvinfo : EIATTR_REGCOUNT
	.align		4
.L_319:
        /*06d8*/ 	.byte	0x04, 0x2f
        /*06da*/ 	.short	(.L_321 - .L_320)
	.align		4
.L_320:
        /*06dc*/ 	.word	index@(_Z25selective_scan_bwd_kernelI32Selective_Scan_bwd_kernel_traitsILi32ELi16ELb1ELb0ELb1ELb1ELb0EN3c108BFloat16EfEEv12SSMParamsBwd)
        /*06e0*/ 	.word	0x000000f8


	//----- nvinfo : EIATTR_FRAME_SIZE
	.align		4
.L_321:
        /*06e4*/ 	.byte	0x04, 0x11
        /*06e6*/ 	.short	(.L_323 - .L_322)
	.align		4
.L_322:
        /*06e8*/ 	.word	index@(_Z25selective_scan_bwd_kernelI32Selective_Scan_bwd_kernel_traitsILi32ELi16ELb1ELb0ELb1ELb1ELb0EN3c108BFloat16EfEEv12SSMParamsBwd)
        /*06ec*/ 	.word	0x00000000


	//----- nvinfo : EIATTR_REGCOUNT
	.align		4
.L_323:
        /*06f0*/ 	.byte	0x04, 0x2f
        /*06f2*/ 	.short	(.L_325 - .L_324)
	.align		4
.L_324:
        /*06f4*/ 	.word	index@(_Z25selective_scan_bwd_kernelI32Selective_Scan_bwd_kernel_traitsILi32ELi16ELb1ELb0ELb1ELb0ELb1EN3c108BFloat16EfEEv12SSMParamsBwd)
        /*06f8*/ 	.word	0x000000d8


	//----- nvinfo : EIATTR_FRAME_SIZE
	.align		4
.L_325:
        /*06fc*/ 	.byte	0x04, 0x11
        /*06fe*/ 	.short	(.L_327 - .L_326)
	.align		4
.L_326:
        /*0700*/ 	.word	index@(_Z25selective_scan_bwd_kernelI32Selective_Scan_bwd_kernel_traitsILi32ELi16ELb1ELb0ELb1ELb0ELb1EN3c108BFloat16EfEEv12SSMParamsBwd)
        /*0704*/ 	.word	0x00000000


	//----- nvinfo : EIATTR_REGCOUNT
	.align		4
.L_327:
        /*0708*/ 	.byte	0x04, 0x2f
        /*070a*/ 	.short	(.L_329 - .L_328)
	.align		4
.L_328:
        /*070c*/ 	.word	index@(_Z25selective_scan_bwd_kernelI32Selective_Scan_bwd_kernel_traitsILi32ELi16ELb1ELb0ELb1ELb0ELb0EN3c108BFloat16EfEEv12SSMParamsBwd)
        /*0710*/ 	.word	0x000000f6


	//----- nvinfo : EIATTR_FRAME_SIZE
	.align		4
.L_329:
        /*0714*/ 	.byte	0x04, 0x11
        /*0716*/ 	.short	(.L_331 - .L_330)
	.align		4
.L_330:
        /*0718*/ 	.word	index@(_Z25selective_scan_bwd_kernelI32Selective_Scan_bwd_kernel_traitsILi32ELi16ELb1ELb0ELb1ELb0ELb0EN3c108BFloat16EfEEv12SSMParamsBwd)
        /*071c*/ 	.word	0x00000000


	//----- nvinfo : EIATTR_REGCOUNT
	.align		4
.L_331:
        /*0720*/ 	.byte	0x04, 0x2f
        /*0722*/ 	.short	(.L_333 - .L_332)
	.align		4
.L_332:
        /*0724*/ 	.word	index@(_Z25selective_scan_bwd_kernelI32Selective_Scan_bwd_kernel_traitsILi32ELi16ELb1ELb0ELb0ELb1ELb1EN3c108BFloat16EfEEv12SSMParamsBwd)
        /*0728*/ 	.word	0x000000ce


	//----- nvinfo : EIATTR_FRAME_SIZE
	.align		4
.L_333:
        /*072c*/ 	.byte	0x04, 0x11
        /*072e*/ 	.short	(.L_335 - .L_334)
	.align		4
.L_334:
        /*0730*/ 	.word	index@(_Z25selective_scan_bwd_kernelI32Selective_Scan_bwd_kernel_traitsILi32ELi16ELb1ELb0ELb0ELb1ELb1EN3c108BFloat16EfEEv12SSMParamsBwd)
        /*0734*/ 	.word	0x00000000


	//----- nvinfo : EIATTR_REGCOUNT
	.align		4
.L_335:
        /*0738*/ 	.byte	0x04, 0x2f
        /*073a*/ 	.short	(.L_337 - .L_336)
	.align		4
.L_336:
        /*073c*/ 	.word	index@(_Z25selective_scan_bwd_kernelI32Selective_Scan_bwd_kernel_traitsILi32ELi16ELb1ELb0ELb0ELb1ELb0EN3c108BFloat16EfEEv12SSMParamsBwd)
        /*0740*/ 	.word	0x000000ce


	//----- nvinfo : EIATTR_FRAME_SIZE
	.align		4
.L_337:
        /*0744*/ 	.byte	0x04, 0x11
        /*0746*/ 	.short	(.L_339 - .L_338)
	.align		4
.L_338:
        /*0748*/ 	.word	index@(_Z25selective_scan_bwd_kernelI32Selective_Scan_bwd_kernel_traitsILi32ELi16ELb1ELb0ELb0ELb1ELb0EN3c108BFloat16EfEEv12SSMParamsBwd)
        /*074c*/ 	.word	0x00000000


	//----- nvinfo : EIATTR_REGCOUNT
	.align		4
.L_339:
        /*0750*/ 	.byte	0x04, 0x2f
        /*0752*/ 	.short	(.L_341 - .L_340)
	.align		4
.L_340:
        /*0754*/ 	.word	index@(_Z25selective_scan_bwd_kernelI32Selective_Scan_bwd_kernel_traitsILi32ELi16ELb1ELb0ELb0ELb0ELb1EN3c108BFloat16EfEEv12SSMParamsBwd)
        /*0758*/ 	.word	0x000000d2


	//----- nvinfo : EIATTR_FRAME_SIZE
	.align		4
.L_341:
        /*075c*/ 	.byte	0x04, 0x11
        /*075e*/ 	.short	(.L_343 - .L_342)
	.align		4
.L_342:
        /*0760*/ 	.word	index@(_Z25selective_scan_bwd_kernelI32Selective_Scan_bwd_kernel_traitsILi32ELi16ELb1ELb0ELb0ELb0ELb1EN3c108BFloat16EfEEv12SSMParamsBwd)
        /*0764*/ 	.word	0x00000000


	//----- nvinfo : EIATTR_REGCOUNT
	.align		4
.L_343:
        /*0768*/ 	.byte	0x04, 0x2f
        /*076a*/ 	.short	(.L_345 - .L_344)
	.align		4
.L_344:
        /*076c*/ 	.word	index@(_Z25selective_scan_bwd_kernelI32Selective_Scan_bwd_kernel_traitsILi32ELi16ELb1ELb0ELb0ELb0ELb0EN3c108BFloat16EfEEv12SSMParamsBwd)
        /*0770*/ 	.word	0x000000ce


	//----- nvinfo : EIATTR_FRAME_SIZE
	.align		4
.L_345:
        /*0774*/ 	.byte	0x04, 0x11
        /*0776*/ 	.short	(.L_347 - .L_346)
	.align		4
.L_346:
        /*0778*/ 	.word	index@(_Z25selective_scan_bwd_kernelI32Selective_Scan_bwd_kernel_traitsILi32ELi16ELb1ELb0ELb0ELb0ELb0EN3c108BFloat16EfEEv12SSMParamsBwd)
        /*077c*/ 	.word	0x00000000


	//----- nvinfo : EIATTR_REGCOUNT
	.align		4
.L_347:
        /*0780*/ 	.byte	0x04, 0x2f
        /*0782*/ 	.short	(.L_349 - .L_348)
	.align		4
.L_348:
        /*0784*/ 	.word	index@(_Z25selective_scan_bwd_kernelI32Selective_Scan_bwd_kernel_traitsILi32ELi16ELb0ELb1ELb1ELb1ELb1EN3c108BFloat16EfEEv12SSMParamsBwd)
        /*0788*/ 	.word	0x000000fe


	//----- nvinfo : EIATTR_FRAME_SIZE
	.align		4
.L_349:
        /*078c*/ 	.byte	0x04, 0x11
        /*078e*/ 	.short	(.L_351 - .L_350)
	.align		4
.L_350:
        /*0790*/ 	.word	index@(_Z25selective_scan_bwd_kernelI32Selective_Scan_bwd_kernel_traitsILi32ELi16ELb0ELb1ELb1ELb1ELb1EN3c108BFloat16EfEEv12SSMParamsBwd)
        /*0794*/ 	.word	0x00000000


	//----- nvinfo : EIATTR_REGCOUNT
	.align		4
.L_351:
        /*0798*/ 	.byte	0x04, 0x2f
        /*079a*/ 	.short	(.L_353 - .L_352)
	.align		4
.L_352:
        /*079c*/ 	.word	index@(_Z25selective_scan_bwd_kernelI32Selective_Scan_bwd_kernel_traitsILi32ELi16ELb0ELb1ELb1ELb1ELb0EN3c108BFloat16EfEEv12SSMParamsBwd)
        /*07a0*/ 	.word	0x000000ff


	//----- nvinfo : EIATTR_FRAME_SIZE
	.align		4
.L_353:
        /*07a4*/ 	.byte	0x04, 0x11
        /*07a6*/ 	.short	(.L_355 - .L_354)
	.align		4
.L_354:
        /*07a8*/ 	.word	index@(_Z25selective_scan_bwd_kernelI32Selective_Scan_bwd_kernel_traitsILi32ELi16ELb0ELb1ELb1ELb1ELb0EN3c108BFloat16EfEEv12SSMParamsBwd)
        /*07ac*/ 	.word	0x00000000


	//----- nvinfo : EIATTR_REGCOUNT
	.align		4
.L_355:
        /*07b0*/ 	.byte	0x04, 0x2f
        /*07b2*/ 	.short	(.L_357 - .L_356)
	.align		4
.L_356:
        /*07b4*/ 	.word	index@(_Z25selective_scan_bwd_kernelI32Selective_Scan_bwd_kernel_traitsILi32ELi16ELb0ELb1ELb1ELb0ELb1EN3c108BFloat16EfEEv12SSMParamsBwd)
        /*07b8*/ 	.word	0x000000fe


	//----- nvinfo : EIATTR_FRAME_SIZE
	.align		4
.L_357:
        /*07bc*/ 	.byte	0x04, 0x11
        /*07be*/ 	.short	(.L_359 - .L_358)
	.align		4
.L_358:
        /*07c0*/ 	.word	index@(_Z25selective_scan_bwd_kernelI32Selective_Scan_bwd_kernel_traitsILi32ELi16ELb0ELb1ELb1ELb0ELb1EN3c108BFloat16EfEEv12SSMParamsBwd)
        /*07c4*/ 	.word	0x00000000


	//----- nvinfo : EIATTR_REGCOUNT
	.align		4
.L_359:
        /*07c8*/ 	.byte	0x04, 0x2f
        /*07ca*/ 	.short	(.L_361 - .L_360)
	.align		4
.L_360:
        /*07cc*/ 	.word	index@(_Z25selective_scan_bwd_kernelI32Selective_Scan_bwd_kernel_traitsILi32ELi16ELb0ELb1ELb1ELb0ELb0EN3c108BFloat16EfEEv12SSMParamsBwd)
        /*07d0*/ 	.word	0x000000fe


	//----- nvinfo : EIATTR_FRAME_SIZE
	.align		4
.L_361:
        /*07d4*/ 	.byte	0x04, 0x11
        /*07d6*/ 	.short	(.L_363 - .L_362)
	.align		4
.L_362:
        /*07d8*/ 	.word	index@(_Z25selective_scan_bwd_kernelI32Selective_Scan_bwd_kernel_traitsILi32ELi16ELb0ELb1ELb1ELb0ELb0EN3c108BFloat16EfEEv12SSMParamsBwd)
        /*07dc*/ 	.word	0x00000000


	//----- nvinfo : EIATTR_REGCOUNT
	.align		4
.L_363:
        /*07e0*/ 	.byte	0x04, 0x2f
        /*07e2*/ 	.short	(.L_365 - .L_364)
	.align		4
.L_364:
        /*07e4*/ 	.word	index@(_Z25selective_scan_bwd_kernelI32Selective_Scan_bwd_kernel_traitsILi32ELi16ELb0ELb1ELb0ELb1ELb1EN3c108BFloat16EfEEv12SSMParamsBwd)
        /*07e8*/ 	.word	0x000000f6


	//----- nvinfo : EIATTR_FRAME_SIZE
	.align		4
.L_365:
        /*07ec*/ 	.byte	0x04, 0x11
        /*07ee*/ 	.short	(.L_367 - .L_366)
	.align		4
.L_366:
        /*07f0*/ 	.word	index@(_Z25selective_scan_bwd_kernelI32Selective_Scan_bwd_kernel_traitsILi32ELi16ELb0ELb1ELb0ELb1ELb1EN3c108BFloat16EfEEv12SSMParamsBwd)
        /*07f4*/ 	.word	0x00000000


	//----- nvinfo : EIATTR_REGCOUNT
	.align		4
.L_367:
        /*07f8*/ 	.byte	0x04, 0x2f
        /*07fa*/ 	.short	(.L_369 - .L_368)
	.align		4
.L_368:
        /*07fc*/ 	.word	index@(_Z25selective_scan_bwd_kernelI32Selective_Scan_bwd_kernel_traitsILi32ELi16ELb0ELb1ELb0ELb1ELb0EN3c108BFloat16EfEEv12SSMParamsBwd)
        /*0800*/ 	.word	0x000000ff


	//----- nvinfo : EIATTR_FRAME_SIZE
	.align		4
.L_369:
        /*0804*/ 	.byte	0x04, 0x11
        /*0806*/ 	.short	(.L_371 - .L_370)
	.align		4
.L_370:
        /*0808*/ 	.word	index@(_Z25selective_scan_bwd_kernelI32Selective_Scan_bwd_kernel_traitsILi32ELi16ELb0ELb1ELb0ELb1ELb0EN3c108BFloat16EfEEv12SSMParamsBwd)
        /*080c*/ 	.word	0x00000000


	//----- nvinfo : EIATTR_REGCOUNT
	.align		4
.L_371:
        /*0810*/ 	.byte	0x04, 0x2f
        /*0812*/ 	.short	(.L_373 - .L_372)
	.align		4
.L_372:
        /*0814*/ 	.word	index@(_Z25selective_scan_bwd_kernelI32Selective_Scan_bwd_kernel_traitsILi32ELi16ELb0ELb1ELb0ELb0ELb1EN3c108BFloat16EfEEv12SSMParamsBwd)
        /*0818*/ 	.word	0x000000f4


	//----- nvinfo : EIATTR_FRAME_SIZE
	.align		4
.L_373:
        /*081c*/ 	.byte	0x04, 0x11
        /*081e*/ 	.short	(.L_375 - .L_374)
	.align		4
.L_374:
        /*0820*/ 	.word	index@(_Z25selective_scan_bwd_kernelI32Selective_Scan_bwd_kernel_traitsILi32ELi16ELb0ELb1ELb0ELb0ELb1EN3c108BFloat16EfEEv12SSMParamsBwd)
        /*0824*/ 	.word	0x00000000


	//----- nvinfo : EIATTR_REGCOUNT
	.align		4
.L_375:
        /*0828*/ 	.byte	0x04, 0x2f
        /*082a*/ 	.short	(.L_377 - .L_376)
	.align		4
.L_376:
        /*082c*/ 	.word	index@(_Z25selective_scan_bwd_kernelI32Selective_Scan_bwd_kernel_traitsILi32ELi16ELb0ELb1ELb0ELb0ELb0EN3c108BFloat16EfEEv12SSMParamsBwd)
        /*0830*/ 	.word	0x000000fe


	//----- nvinfo : EIATTR_FRAME_SIZE
	.align		4
.L_377:
        /*0834*/ 	.byte	0x04, 0x11
        /*0836*/ 	.short	(.L_379 - .L_378)
	.align		4
.L_378:
        /*0838*/ 	.word	index@(_Z25selective_scan_bwd_kernelI32Selective_Scan_bwd_kernel_traitsILi32ELi16ELb0ELb1ELb0ELb0ELb0EN3c108BFloat16EfEEv12SSMParamsBwd)
        /*083c*/ 	.word	0x00000000


	//----- nvinfo : EIATTR_REGCOUNT
	.align		4
.L_379:
        /*0840*/ 	.byte	0x04, 0x2f
        /*0842*/ 	.short	(.L_381 - .L_380)
	.align		4
.L_380:
        /*0844*/ 	.word	index@(_Z25selective_scan_bwd_kernelI32Selective_Scan_bwd_kernel_traitsILi32ELi16ELb0ELb0ELb1ELb1ELb1EN3c108BFloat16EfEEv12SSMParamsBwd)
        /*0848*/ 	.word	0x000000f4


	//----- nvinfo : EIATTR_FRAME_SIZE
	.align		4
.L_381:
        /*084c*/ 	.byte	0x04, 0x11
        /*084e*/ 	.short	(.L_383 - .L_382)
	.align		4
.L_382:
        /*0850*/ 	.word	index@(_Z25selective_scan_bwd_kernelI32Selective_Scan_bwd_kernel_traitsILi32ELi16ELb0ELb0ELb1ELb1ELb1EN3c108BFloat16EfEEv12SSMParamsBwd)
        /*0854*/ 	.word	0x00000000


	//----- nvinfo : EIATTR_REGCOUNT
	.align		4
.L_383:
        /*0858*/ 	.byte	0x04, 0x2f
        /*085a*/ 	.short	(.L_385 - .L_384)
	.align		4
.L_384:
        /*085c*/ 	.word	index@(_Z25selective_scan_bwd_kernelI32Selective_Scan_bwd_kernel_traitsILi32ELi16ELb0ELb0ELb1ELb1ELb0EN3c108BFloat16EfEEv12SSMParamsBwd)
        /*0860*/ 	.word	0x000000ec


	//----- nvinfo : EIATTR_FRAME_SIZE
	.align		4
.L_385:
        /*0864*/ 	.byte	0x04, 0x11
        /*0866*/ 	.short	(.L_387 - .L_386)
	.align		4
.L_386:
        /*0868*/ 	.word	index@(_Z25selective_scan_bwd_kernelI32Selective_Scan_bwd_kernel_traitsILi32ELi16ELb0ELb0ELb1ELb1ELb0EN3c108BFloat16EfEEv12SSMParamsBwd)
        /*086c*/ 	.word	0x00000000


	//----- nvinfo : EIATTR_REGCOUNT
	.align		4
.L_387:
        /*0870*/ 	.byte	0x04, 0x2f
        /*0872*/ 	.short	(.L_389 - .L_388)
	.align		4
.L_388:
        /*0874*/ 	.word	index@(_Z25selective_scan_bwd_kernelI32Selective_Scan_bwd_kernel_traitsILi32ELi16ELb0ELb0ELb1ELb0ELb1EN3c108BFloat16EfEEv12SSMParamsBwd)
        /*0878*/ 	.word	0x000000fb


	//----- nvinfo : EIATTR_FRAME_SIZE
	.align		4
.L_389:
        /*087c*/ 	.byte	0x04, 0x11
        /*087e*/ 	.short	(.L_391 - .L_390)
	.align		4
.L_390:
        /*0880*/ 	.word	index@(_Z25selective_scan_bwd_kernelI32Selective_Scan_bwd_kernel_traitsILi32ELi16ELb0ELb0ELb1ELb0ELb1EN3c108BFloat16EfEEv12SSMParamsBwd)
        /*0884*/ 	.word	0x00000000


	//----- nvinfo : EIATTR_REGCOUNT
	.align		4
.L_391:
        /*0888*/ 	.byte	0x04, 0x2f
        /*088a*/ 	.short	(.L_393 - .L_392)
	.align		4
.L_392:
        /*088c*/ 	.word	index@(_Z25selective_scan_bwd_kernelI32Selective_Scan_bwd_kernel_traitsILi32ELi16ELb0ELb0ELb1ELb0ELb0EN3c108BFloat16EfEEv12SSMParamsBwd)
        /*0890*/ 	.word	0x000000eb


	//----- nvinfo : EIATTR_FRAME_SIZE
	.align		4
.L_393:
        /*0894*/ 	.byte	0x04, 0x11
        /*0896*/ 	.short	(.L_395 - .L_394)
	.align		4
.L_394:
        /*0898*/ 	.word	index@(_Z25selective_scan_bwd_kernelI32Selective_Scan_bwd_kernel_traitsILi32ELi16ELb0ELb0ELb1ELb0ELb0EN3c108BFloat16EfEEv12SSMParamsBwd)
        /*089c*/ 	.word	0x00000000


	//----- nvinfo : EIATTR_REGCOUNT
	.align		4
.L_395:
        /*08a0*/ 	.byte	0x04, 0x2f
        /*08a2*/ 	.short	(.L_397 - .L_396)
	.align		4
.L_396:
        /*08a4*/ 	.word	index@(_Z25selective_scan_bwd_kernelI32Selective_Scan_bwd_kernel_traitsILi32ELi16ELb0ELb0ELb0ELb1ELb1EN3c108BFloat16EfEEv12SSMParamsBwd)
        /*08a8*/ 	.word	0x000000ee


	//----- nvinfo : EIATTR_FRAME_SIZE
	.align		4
.L_397:
        /*08ac*/ 	.byte	0x04, 0x11
        /*08ae*/ 	.short	(.L_399 - .L_398)
	.align		4
.L_398:
        /*08b0*/ 	.word	index@(_Z25selective_scan_bwd_kernelI32Selective_Scan_bwd_kernel_traitsILi32ELi16ELb0ELb0ELb0ELb1ELb1EN3c108BFloat16EfEEv12SSMParamsBwd)
        /*08b4*/ 	.word	0x00000000


	//----- nvinfo : EIATTR_REGCOUNT
	.align		4
.L_399:
        /*08b8*/ 	.byte	0x04, 0x2f
        /*08ba*/ 	.short	(.L_401 - .L_400)
	.align		4
.L_400:
        /*08bc*/ 	.word	index@(_Z25selective_scan_bwd_kernelI32Selective_Scan_bwd_kernel_traitsILi32ELi16ELb0ELb0ELb0ELb1ELb0EN3c108BFloat16EfEEv12SSMParamsBwd)
        /*08c0*/ 	.word	0x000000ea


	//----- nvinfo : EIATTR_FRAME_SIZE
	.align		4
.L_401:
        /*08c4*/ 	.byte	0x04, 0x11
        /*08c6*/ 	.short	(.L_403 - .L_402)
	.align		4
.L_402:
        /*08c8*/ 	.word	index@(_Z25selective_scan_bwd_kernelI32Selective_Scan_bwd_kernel_traitsILi32ELi16ELb0ELb0ELb0ELb1ELb0EN3c108BFloat16EfEEv12SSMParamsBwd)
        /*08cc*/ 	.word	0x00000000


	//----- nvinfo : EIATTR_REGCOUNT
	.align		4
.L_403:
        /*08d0*/ 	.byte	0x04, 0x2f
        /*08d2*/ 	.short	(.L_405 - .L_404)
	.align		4
.L_404:
        /*08d4*/ 	.word	index@(_Z25selective_scan_bwd_kernelI32Selective_Scan_bwd_kernel_traitsILi32ELi16ELb0ELb0ELb0ELb0ELb1EN3c108BFloat16EfEEv12SSMParamsBwd)
        /*08d8*/ 	.word	0x000000ee


	//----- nvinfo : EIATTR_FRAME_SIZE
	.align		4
.L_405:
        /*08dc*/ 	.byte	0x04, 0x11
        /*08de*/ 	.short	(.L_407 - .L_406)
	.align		4
.L_406:
        /*08e0*/ 	.word	index@(_Z25selective_scan_bwd_kernelI32Selective_Scan_bwd_kernel_traitsILi32ELi16ELb0ELb0ELb0ELb0ELb1EN3c108BFloat16EfEEv12SSMParamsBwd)
        /*08e4*/ 	.word	0x00000000


	//----- nvinfo : EIATTR_REGCOUNT
	.align		4
.L_407:
        /*08e8*/ 	.byte	0x04, 0x2f
        /*08ea*/ 	.short	(.L_409 - .L_408)
	.align		4
.L_408:
        /*08ec*/ 	.word	index@(_Z25selective_scan_bwd_kernelI32Selective_Scan_bwd_kernel_traitsILi32ELi16ELb0ELb0ELb0ELb0ELb0EN3c108BFloat16EfEEv12SSMParamsBwd)
        /*08f0*/ 	.word	0x000000e6


	//----- nvinfo : EIATTR_FRAME_SIZE
	.align		4
.L_409:
        /*08f4*/ 	.byte	0x04, 0x11
        /*08f6*/ 	.short	(.L_411 - .L_410)
	.align		4
.L_410:
        /*08f8*/ 	.word	index@(_Z25selective_scan_bwd_kernelI32Selective_Scan_bwd_kernel_traitsILi32ELi16ELb0ELb0ELb0ELb0ELb0EN3c108BFloat16EfEEv12SSMParamsBwd)
        /*08fc*/ 	.word	0x00000000


	//----- nvinfo : EIATTR_REGCOUNT
	.align		4
.L_411:
        /*0900*/ 	.byte	0x04, 0x2f
        /*0902*/ 	.short	(.L_413 - .L_412)
	.align		4
.L_412:
        /*0904*/ 	.word	index@(_Z25selective_scan_bwd_kernelI32Selective_Scan_bwd_kernel_traitsILi64ELi16ELb1ELb1ELb1ELb1ELb1EN3c108BFloat16EfEEv12SSMParamsBwd)
        /*0908*/ 	.word	0x000000fe


	//----- nvinfo : EIATTR_FRAME_SIZE
	.align		4
.L_413:
        /*090c*/ 	.byte	0x04, 0x11
        /*090e*/ 	.short	(.L_415 - .L_414)
	.align		4
.L_414:
        /*0910*/ 	.word	index@($__internal_191_$__cuda_sm70_shflsync_up)
        /*0914*/ 	.word	0x00000000


	//----- nvinfo : EIATTR_FRAME_SIZE
	.align		4
.L_415:
        /*0918*/ 	.byte	0x04, 0x11
        /*091a*/ 	.short	(.L_417 - .L_416)
	.align		4
.L_416:
        /*091c*/ 	.word	index@($__internal_190_$__cuda_sm70_shflsync_idx_p)
        /*0920*/ 	.word	0x00000000


	//----- nvinfo : EIATTR_FRAME_SIZE
	.align		4
.L_417:
        /*0924*/ 	.byte	0x04, 0x11
        /*0926*/ 	.short	(.L_419 - .L_418)
	.align		4
.L_418:
        /*0928*/ 	.word	index@($__internal_189_$__cuda_sm70_shflsync_down)
        /*092c*/ 	.word	0x00000000


	//----- nvinfo : EIATTR_FRAME_SIZE
	.align		4
.L_419:
        /*0930*/ 	.byte	0x04, 0x11
        /*0932*/ 	.short	(.L_421 - .L_420)
	.align		4
.L_420:
        /*0934*/ 	.word	index@(_Z25selective_scan_bwd_kernelI32Selective_Scan_bwd_kernel_traitsILi64ELi16ELb1ELb1ELb1ELb1ELb1EN3c108BFloat16EfEEv12SSMParamsBwd)
        /*0938*/ 	.word	0x00000000


	//----- nvinfo : EIATTR_REGCOUNT
	.align		4
.L_421:
        /*093c*/ 	.byte	0x04, 0x2f
        /*093e*/ 	.short	(.L_423 - .L_422)
	.align		4
.L_422:
        /*0940*/ 	.word	index@(_Z25selective_scan_bwd_kernelI32Selective_Scan_bwd_kernel_traitsILi64ELi16ELb1ELb1ELb1ELb1ELb0EN3c108BFloat16EfEEv12SSMParamsBwd)
        /*0944*/ 	.word	0x000000fe


	//----- nvinfo : EIATTR_FRAME_SIZE
	.align		4
.L_423:
        /*0948*/ 	.byte	0x04, 0x11
        /*094a*/ 	.short	(.L_425 - .L_424)
	.align		4
.L_424:
        /*094c*/ 	.word	index@($__internal_188_$__cuda_sm70_shflsync_up)
        /*0950*/ 	.word	0x00000000


	//----- nvinfo : EIATTR_FRAME_SIZE
	.align		4
.L_425:
        /*0954*/ 	.byte	0x04, 0x11
        /*0956*/ 	.short	(.L_427 - .L_426)
	.align		4
.L_426:
        /*0958*/ 	.word	index@($__internal_187_$__cuda_sm70_shflsync_idx_p)
        /*095c*/ 	.word	0x00000000


	//----- nvinfo : EIATTR_FRAME_SIZE
	.align		4
.L_427:
        /*0960*/ 	.byte	0x04, 0x11
        /*0962*/ 	.short	(.L_429 - .L_428)
	.align		4
.L_428:
        /*0964*/ 	.word	index@($__internal_186_$__cuda_sm70_shflsync_down)
        /*0968*/ 	.word	0x00000000


	//----- nvinfo : EIATTR_FRAME_SIZE
	.align		4
.L_429:
        /*096c*/ 	.byte	0x04, 0x11
        /*096e*/ 	.short	(.L_431 - .L_430)
	.align		4
.L_430:
        /*0970*/ 	.word	index@(_Z25selective_scan_bwd_kernelI32Selective_Scan_bwd_kernel_traitsILi64ELi16ELb1ELb1ELb1ELb1ELb0EN3c108BFloat16EfEEv12SSMParamsBwd)
        /*0974*/ 	.word	0x00000000


	//----- nvinfo : EIATTR_REGCOUNT
	.align		4
.L_431:
        /*0978*/ 	.byte	0x04, 0x2f
        /*097a*/ 	.short	(.L_433 - .L_432)
	.align		4
.L_432:
        /*097c*/ 	.word	index@(_Z25selective_scan_bwd_kernelI32Selective_Scan_bwd_kernel_traitsILi64ELi16ELb1ELb1ELb1ELb0ELb1EN3c108BFloat16EfEEv12SSMParamsBwd)
        /*0980*/ 	.word	0x000000fe


	//----- nvinfo : EIATTR_FRAME_SIZE
	.align		4
.L_433:
        /*0984*/ 	.byte	0x04, 0x11
        /*0986*/ 	.short	(.L_435 - .L_434)
	.align		4
.L_434:
        /*0988*/ 	.word	index@($__internal_185_$__cuda_sm70_shflsync_up)
        /*098c*/ 	.word	0x00000000


	//----- nvinfo : EIATTR_FRAME_SIZE
	.align		4
.L_435:
        /*0990*/ 	.byte	0x04, 0x11
        /*0992*/ 	.short	(.L_437 - .L_436)
	.align		4
.L_436:
        /*0994*/ 	.word	index@($__internal_184_$__cuda_sm70_shflsync_idx_p)
        /*0998*/ 	.word	0x00000000


	//----- nvinfo : EIATTR_FRAME_SIZE
	.align		4
.L_437:
        /*099c*/ 	.byte	0x04, 0x11
        /*099e*/ 	.short	(.L_439 - .L_438)
	.align		4
.L_438:
        /*09a0*/ 	.word	index@($__internal_183_$__cuda_sm70_shflsync_down)
        /*09a4*/ 	.word	0x00000000


	//----- nvinfo : EIATTR_FRAME_SIZE
	.align		4
.L_439:
        /*09a8*/ 	.byte	0x04, 0x11
        /*09aa*/ 	.short	(.L_441 - .L_440)
	.align		4
.L_440:
        /*09ac*/ 	.word	index@(_Z25selective_scan_bwd_kernelI32Selective_Scan_bwd_kernel_traitsILi64ELi16ELb1ELb1ELb1ELb0ELb1EN3c108BFloat16EfEEv12SSMParamsBwd)
        /*09b0*/ 	.word	0x00000000


	//----- nvinfo : EIATTR_REGCOUNT
	.align		4
.L_441:
        /*09b4*/ 	.byte	0x04, 0x2f
        /*09b6*/ 	.short	(.L_443 - .L_442)
	.align		4
.L_442:
        /*09b8*/ 	.word	index@(_Z25selective_scan_bwd_kernelI32Selective_Scan_bwd_kernel_traitsILi64ELi16ELb1ELb1ELb1ELb0ELb0EN3c108BFloat16EfEEv12SSMParamsBwd)
        /*09bc*/ 	.word	0x000000fe


	//----- nvinfo : EIATTR_FRAME_SIZE
	.align		4
.L_443:
        /*09c0*/ 	.byte	0x04, 0x11
        /*09c2*/ 	.short	(.L_445 - .L_444)
	.align		4
.L_444:
        /*09c4*/ 	.word	index@($__internal_182_$__cuda_sm70_shflsync_up)
        /*09c8*/ 	.word	0x00000000


	//----- nvinfo : EIATTR_FRAME_SIZE
	.align		4
.L_445:
        /*09cc*/ 	.byte	0x04, 0x11
        /*09ce*/ 	.short	(.L_447 - .L_446)
	.align		4
.L_446:
        /*09d0*/ 	.word	index@($__internal_181_$__cuda_sm70_shflsync_idx_p)
        /*09d4*/ 	.word	0x00000000


	//----- nvinfo : EIATTR_FRAME_SIZE
	.align		4
.L_447:
        /*09d8*/ 	.byte	0x04, 0x11
        /*09da*/ 	.short	(.L_449 - .L_448)
	.align		4
.L_448:
        /*09dc*/ 	.word	index@($__internal_180_$__cuda_sm70_shflsync_down)
        /*09e0*/ 	.word	0x00000000


	//----- nvinfo : EIATTR_FRAME_SIZE
	.align		4
.L_449:
        /*09e4*/ 	.byte	0x04, 0x11
        /*09e6*/ 	.short	(.L_451 - .L_450)
	.align		4
.L_450:
        /*09e8*/ 	.word	index@(_Z25selective_scan_bwd_kernelI32Selective_Scan_bwd_kernel_traitsILi64ELi16ELb1ELb1ELb1ELb0ELb0EN3c108BFloat16EfEEv12SSMParamsBwd)
        /*09ec*/ 	.word	0x00000000


	//----- nvinfo : EIATTR_REGCOUNT
	.align		4
.L_451:
        /*09f0*/ 	.byte	0x04, 0x2f
        /*09f2*/ 	.short	(.L_453 - .L_452)
	.align		4
.L_452:
        /*09f4*/ 	.word	index@(_Z25selective_scan_bwd_kernelI32Selective_Scan_bwd_kernel_traitsILi64ELi16ELb1ELb1ELb0ELb1ELb1EN3c108BFloat16EfEEv12SSMParamsBwd)
        /*09f8*/ 	.word	0x000000d6


	//----- nvinfo : EIATTR_FRAME_SIZE
	.align		4
.L_453:
        /*09fc*/ 	.byte	0x04, 0x11
        /*09fe*/ 	.short	(.L_455 - .L_454)
	.align		4
.L_454:
        /*0a00*/ 	.word	index@($__internal_179_$__cuda_sm70_shflsync_up)
        /*0a04*/ 	.word	0x00000000


	//----- nvinfo : EIATTR_FRAME_SIZE
	.align		4
.L_455:
        /*0a08*/ 	.byte	0x04, 0x11
        /*0a0a*/ 	.short	(.L_457 - .L_456)
	.align		4
.L_456:
        /*0a0c*/ 	.word	index@($__internal_178_$__cuda_sm70_shflsync_idx_p)
        /*0a10*/ 	.word	0x00000000


	//----- nvinfo : EIATTR_FRAME_SIZE
	.align		4
.L_457:
        /*0a14*/ 	.byte	0x04, 0x11
        /*0a16*/ 	.short	(.L_459 - .L_458)
	.align		4
.L_458:
        /*0a18*/ 	.word	index@($__internal_177_$__cuda_sm70_shflsync_down)
        /*0a1c*/ 	.word	0x00000000


	//----- nvinfo : EIATTR_FRAME_SIZE
	.align		4
.L_459:
        /*0a20*/ 	.byte	0x04, 0x11
        /*0a22*/ 	.short	(.L_461 - .L_460)
	.align		4
.L_460:
        /*0a24*/ 	.word	index@(_Z25selective_scan_bwd_kernelI32Selective_Scan_bwd_kernel_traitsILi64ELi16ELb1ELb1ELb0ELb1ELb1EN3c108BFloat16EfEEv12SSMParamsBwd)
        /*0a28*/ 	.word	0x00000000


	//----- nvinfo : EIATTR_REGCOUNT
	.align		4
.L_461:
        /*0a2c*/ 	.byte	0x04, 0x2f
        /*0a2e*/ 	.short	(.L_463 - .L_462)
	.align		4
.L_462:
        /*0a30*/ 	.word	index@(_Z25selective_scan_bwd_kernelI32Selective_Scan_bwd_kernel_traitsILi64ELi16ELb1ELb1ELb0ELb1ELb0EN3c108BFloat16EfEEv12SSMParamsBwd)
        /*0a34*/ 	.word	0x000000d0


	//----- nvinfo : EIATTR_FRAME_SIZE
	.align		4
.L_463:
        /*0a38*/ 	.byte	0x04, 0x11
        /*0a3a*/ 	.short	(.L_465 - .L_464)
	.align		4
.L_464:
        /*0a3c*/ 	.word	index@($__internal_176_$__cuda_sm70_shflsync_up)
        /*0a40*/ 	.word	0x00000000


	//----- nvinfo : EIATTR_FRAME_SIZE
	.align		4
.L_465:
        /*0a44*/ 	.byte	0x04, 0x11
        /*0a46*/ 	.short	(.L_467 - .L_466)
	.align		4
.L_466:
        /*0a48*/ 	.word	index@($__internal_175_$__cuda_sm70_shflsync_idx_p)
        /*0a4c*/ 	.word	0x00000000


	//----- nvinfo : EIATTR_FRAME_SIZE
	.align		4
.L_467:
        /*0a50*/ 	.byte	0x04, 0x11
        /*0a52*/ 	.short	(.L_469 - .L_468)
	.align		4
.L_468:
        /*0a54*/ 	.word	index@($__internal_174_$__cuda_sm70_shflsync_down)
        /*0a58*/ 	.word	0x00000000


	//----- nvinfo : EIATTR_FRAME_SIZE
	.align		4
.L_469:
        /*0a5c*/ 	.byte	0x04, 0x11
        /*0a5e*/ 	.short	(.L_471 - .L_470)
	.align		4
.L_470:
        /*0a60*/ 	.word	index@(_Z25selective_scan_bwd_kernelI32Selective_Scan_bwd_kernel_traitsILi64ELi16ELb1ELb1ELb0ELb1ELb0EN3c108BFloat16EfEEv12SSMParamsBwd)
        /*0a64*/ 	.word	0x00000000


	//----- nvinfo : EIATTR_REGCOUNT
	.align		4
.L_471:
        /*0a68*/ 	.byte	0x04, 0x2f
        /*0a6a*/ 	.short	(.L_473 - .L_472)
	.align		4
.L_472:
        /*0a6c*/ 	.word	index@(_Z25selective_scan_bwd_kernelI32Selective_Scan_bwd_kernel_traitsILi64ELi16ELb1ELb1ELb0ELb0ELb1EN3c108BFloat16EfEEv12SSMParamsBwd)
        /*0a70*/ 	.word	0x000000d4


	//----- nvinfo : EIATTR_FRAME_SIZE
	.align		4
.L_473:
        /*0a74*/ 	.byte	0x04, 0x11
        /*0a76*/ 	.short	(.L_475 - .L_474)
	.align		4
.L_474:
        /*0a78*/ 	.word	index@($__internal_173_$__cuda_sm70_shflsync_up)
        /*0a7c*/ 	.word	0x00000000


	//----- nvinfo : EIATTR_FRAME_SIZE
	.align		4
.L_475:
        /*0a80*/ 	.byte	0x04, 0x11
        /*0a82*/ 	.short	(.L_477 - .L_476)
	.align		4
.L_476:
        /*0a84*/ 	.word	index@($__internal_172_$__cuda_sm70_shflsync_idx_p)
        /*0a88*/ 	.word	0x00000000


	//----- nvinfo : EIATTR_FRAME_SIZE
	.align		4
.L_477:
        /*0a8c*/ 	.byte	0x04, 0x11
        /*0a8e*/ 	.short	(.L_479 - .L_478)
	.align		4
.L_478:
        /*0a90*/ 	.word	index@($__internal_171_$__cuda_sm70_shflsync_down)
        /*0a94*/ 	.word	0x00000000


	//----- nvinfo : EIATTR_FRAME_SIZE
	.align		4
.L_479:
        /*0a98*/ 	.byte	0x04, 0x11
        /*0a9a*/ 	.short	(.L_481 - .L_480)
	.align		4
.L_480:
        /*0a9c*/ 	.word	index@(_Z25selective_scan_bwd_kernelI32Selective_Scan_bwd_kernel_traitsILi64ELi16ELb1ELb1ELb0ELb0ELb1EN3c108BFloat16EfEEv12SSMParamsBwd)
        /*0aa0*/ 	.word	0x00000000


	//----- nvinfo : EIATTR_REGCOUNT
	.align		4
.L_481:
        /*0aa4*/ 	.byte	0x04, 0x2f
        /*0aa6*/ 	.short	(.L_483 - .L_482)
	.align		4
.L_482:
        /*0aa8*/ 	.word	index@(_Z25selective_scan_bwd_kernelI32Selective_Scan_bwd_kernel_traitsILi64ELi16ELb1ELb1ELb0ELb0ELb0EN3c108BFloat16EfEEv12SSMParamsBwd)
        /*0aac*/ 	.word	0x000000cb


	//----- nvinfo : EIATTR_FRAME_SIZE
	.align		4
.L_483:
        /*0ab0*/ 	.byte	0x04, 0x11
        /*0ab2*/ 	.short	(.L_485 - .L_484)
	.align		4
.L_484:
        /*0ab4*/ 	.word	index@($__internal_170_$__cuda_sm70_shflsync_up)
        /*0ab8*/ 	.word	0x00000000


	//----- nvinfo : EIATTR_FRAME_SIZE
	.align		4
.L_485:
        /*0abc*/ 	.byte	0x04, 0x11
        /*0abe*/ 	.short	(.L_487 - .L_486)
	.align		4
.L_486:
        /*0ac0*/ 	.word	index@($__internal_169_$__cuda_sm70_shflsync_idx_p)
        /*0ac4*/ 	.word	0x00000000


	//----- nvinfo : EIATTR_FRAME_SIZE
	.align		4
.L_487:
        /*0ac8*/ 	.byte	0x04, 0x11
        /*0aca*/ 	.short	(.L_489 - .L_488)
	.align		4
.L_488:
        /*0acc*/ 	.word	index@($__internal_168_$__cuda_sm70_shflsync_down)
        /*0ad0*/ 	.word	0x00000000


	//----- nvinfo : EIATTR_FRAME_SIZE
	.align		4
.L_489:
        /*0ad4*/ 	.byte	0x04, 0x11
        /*0ad6*/ 	.short	(.L_491 - .L_490)
	.align		4
.L_490:
        /*0ad8*/ 	.word	index@(_Z25selective_scan_bwd_kernelI32Selective_Scan_bwd_kernel_traitsILi64ELi16ELb1ELb1ELb0ELb0ELb0EN3c108BFloat16EfEEv12SSMParamsBwd)
        /*0adc*/ 	.word	0x00000000


	//----- nvinfo : EIATTR_REGCOUNT
	.align		4
.L_491:
        /*0ae0*/ 	.byte	0x04, 0x2f
        /*0ae2*/ 	.short	(.L_493 - .L_492)
	.align		4
.L_492:
        /*0ae4*/ 	.word	index@(_Z25selective_scan_bwd_kernelI32Selective_Scan_bwd_kernel_traitsILi64ELi16ELb1ELb0ELb1ELb1ELb1EN3c108BFloat16EfEEv12SSMParamsBwd)
        /*0ae8*/ 	.word	0x000000cc


	//----- nvinfo : EIATTR_FRAME_SIZE
	.align		4
.L_493:
        /*0aec*/ 	.byte	0x04, 0x11
        /*0aee*/ 	.short	(.L_495 - .L_494)
	.align		4
.L_494:
        /*0af0*/ 	.word	index@($__internal_167_$__cuda_sm70_shflsync_up)
        /*0af4*/ 	.word	0x00000000


	//----- nvinfo : EIATTR_FRAME_SIZE
	.align		4
.L_495:
        /*0af8*/ 	.byte	0x04, 0x11
        /*0afa*/ 	.short	(.L_497 - .L_496)
	.align		4
.L_496:
        /*0afc*/ 	.word	index@($__internal_166_$__cuda_sm70_shflsync_idx_p)
        /*0b00*/ 	.word	0x00000000


	//----- nvinfo : EIATTR_FRAME_SIZE
	.align		4
.L_497:
        /*0b04*/ 	.byte	0x04, 0x11
        /*0b06*/ 	.short	(.L_499 - .L_498)
	.align		4
.L_498:
        /*0b08*/ 	.word	index@($__internal_165_$__cuda_sm70_shflsync_down)
        /*0b0c*/ 	.word	0x00000000


	//----- nvinfo : EIATTR_FRAME_SIZE
	.align		4
.L_499:
        /*0b10*/ 	.byte	0x04, 0x11
        /*0b12*/ 	.short	(.L_501 - .L_500)
	.align		4
.L_500:
        /*0b14*/ 	.word	index@(_Z25selective_scan_bwd_kernelI32Selective_Scan_bwd_kernel_traitsILi64ELi16ELb1ELb0ELb1ELb1ELb1EN3c108BFloat16EfEEv12SSMParamsBwd)
        /*0b18*/ 	.word	0x00000000


	//----- nvinfo : EIATTR_REGCOUNT
	.align		4
.L_501:
        /*0b1c*/ 	.byte	0x04, 0x2f
        /*0b1e*/ 	.short	(.L_503 - .L_502)
	.align		4
.L_502:
        /*0b20*/ 	.word	index@(_Z25selective_scan_bwd_kernelI32Selective_Scan_bwd_kernel_traitsILi64ELi16ELb1ELb0ELb1ELb1ELb0EN3c108BFloat16EfEEv12SSMParamsBwd)
        /*0b24*/ 	.word	0x000000ca


	//----- nvinfo : EIATTR_FRAME_SIZE
	.align		4
.L_503:
        /*0b28*/ 	.byte	0x04, 0x11
        /*0b2a*/ 	.short	(.L_505 - .L_504)
	.align		4
.L_504:
        /*0b2c*/ 	.word	index@($__internal_164_$__cuda_sm70_shflsync_up)
        /*0b30*/ 	.word	0x00000000


	//----- nvinfo : EIATTR_FRAME_SIZE
	.align		4
.L_505:
        /*0b34*/ 	.byte	0x04, 0x11
        /*0b36*/ 	.short	(.L_507 - .L_506)
	.align		4
.L_506:
        /*0b38*/ 	.word	index@($__internal_163_$__cuda_sm70_shflsync_idx_p)
        /*0b3c*/ 	.word	0x00000000


	//----- nvinfo : EIATTR_FRAME_SIZE
	.align		4
.L_507:
        /*0b40*/ 	.byte	0x04, 0x11
        /*0b42*/ 	.short	(.L_509 - .L_508)
	.align		4
.L_508:
        /*0b44*/ 	.word	index@($__internal_162_$__cuda_sm70_shflsync_down)
        /*0b48*/ 	.word	0x00000000


	//----- nvinfo : EIATTR_FRAME_SIZE
	.align		4
.L_509:
        /*0b4c*/ 	.byte	0x04, 0x11
        /*0b4e*/ 	.short	(.L_511 - .L_510)
	.align		4
.L_510:
        /*0b50*/ 	.word	index@(_Z25selective_scan_bwd_kernelI32Selective_Scan_bwd_kernel_traitsILi64ELi16ELb1ELb0ELb1ELb1ELb0EN3c108BFloat16EfEEv12SSMParamsBwd)
        /*0b54*/ 	.word	0x00000000


	//----- nvinfo : EIATTR_REGCOUNT
	.align		4
.L_511:
        /*0b58*/ 	.byte	0x04, 0x2f
        /*0b5a*/ 	.short	(.L_513 - .L_512)
	.align		4
.L_512:
        /*0b5c*/ 	.word	index@(_Z25selective_scan_bwd_kernelI32Selective_Scan_bwd_kernel_traitsILi64ELi16ELb1ELb0ELb1ELb0ELb1EN3c108BFloat16EfEEv12SSMParamsBwd)
        /*0b60*/ 	.word	0x000000c7


	//----- nvinfo : EIATTR_FRAME_SIZE
	.align		4
.L_513:
        /*0b64*/ 	.byte	0x04, 0x11
        /*0b66*/ 	.short	(.L_515 - .L_514)
	.align		4
.L_514:
        /*0b68*/ 	.word	index@($__internal_161_$__cuda_sm70_shflsync_up)
        /*0b6c*/ 	.word	0x00000000


	//----- nvinfo : EIATTR_FRAME_SIZE
	.align		4
.L_515:
        /*0b70*/ 	.byte	0x04, 0x11
        /*0b72*/ 	.short	(.L_517 - .L_516)
	.align		4
.L_516:
        /*0b74*/ 	.word	index@($__internal_160_$__cuda_sm70_shflsync_idx_p)
        /*0b78*/ 	.word	0x00000000


	//----- nvinfo : EIATTR_FRAME_SIZE
	.align		4
.L_517:
        /*0b7c*/ 	.byte	0x04, 0x11
        /*0b7e*/ 	.short	(.L_519 - .L_518)
	.align		4
.L_518:
        /*0b80*/ 	.word	index@($__internal_159_$__cuda_sm70_shflsync_down)
        /*0b84*/ 	.word	0x00000000


	//----- nvinfo : EIATTR_FRAME_SIZE
	.align		4
.L_519:
        /*0b88*/ 	.byte	0x04, 0x11
        /*0b8a*/ 	.short	(.L_521 - .L_520)
	.align		4
.L_520:
        /*0b8c*/ 	.word	index@(_Z25selective_scan_bwd_kernelI32Selective_Scan_bwd_kernel_traitsILi64ELi16ELb1ELb0ELb1ELb0ELb1EN3c108BFloat16EfEEv12SSMParamsBwd)
        /*0b90*/ 	.word	0x00000000


	//----- nvinfo : EIATTR_REGCOUNT
	.align		4
.L_521:
        /*0b94*/ 	.byte	0x04, 0x2f
        /*0b96*/ 	.short	(.L_523 - .L_522)
	.align		4
.L_522:
        /*0b98*/ 	.word	index@(_Z25selective_scan_bwd_kernelI32Selective_Scan_bwd_kernel_traitsILi64ELi16ELb1ELb0ELb1ELb0ELb0EN3c108BFloat16EfEEv12SSMParamsBwd)
        /*0b9c*/ 	.word	0x000000ce


	//----- nvinfo : EIATTR_FRAME_SIZE
	.align		4
.L_523:
        /*0ba0*/ 	.byte	0x04, 0x11
        /*0ba2*/ 	.short	(.L_525 - .L_524)
	.align		4
.L_524:
        /*0ba4*/ 	.word	index@($__internal_158_$__cuda_sm70_shflsync_up)
        /*0ba8*/ 	.word	0x00000000


	//----- nvinfo : EIATTR_FRAME_SIZE
	.align		4
.L_525:
        /*0bac*/ 	.byte	0x04, 0x11
        /*0bae*/ 	.short	(.L_527 - .L_526)
	.align		4
.L_526:
        /*0bb0*/ 	.word	index@($__internal_157_$__cuda_sm70_shflsync_idx_p)
        /*0bb4*/ 	.word	0x00000000


	//----- nvinfo : EIATTR_FRAME_SIZE
	.align		4
.L_527:
        /*0bb8*/ 	.byte	0x04, 0x11
        /*0bba*/ 	.short	(.L_529 - .L_528)
	.align		4
.L_528:
        /*0bbc*/ 	.word	index@($__internal_156_$__cuda_sm70_shflsync_down)
        /*0bc0*/ 	.word	0x00000000


	//----- nvinfo : EIATTR_FRAME_SIZE
	.align		4
.L_529:
        /*0bc4*/ 	.byte	0x04, 0x11
        /*0bc6*/ 	.short	(.L_531 - .L_530)
	.align		4
.L_530:
        /*0bc8*/ 	.word	index@(_Z25selective_scan_bwd_kernelI32Selective_Scan_bwd_kernel_traitsILi64ELi16ELb1ELb0ELb1ELb0ELb0EN3c108BFloat16EfEEv12SSMParamsBwd)
        /*0bcc*/ 	.word	0x00000000


	//----- nvinfo : EIATTR_REGCOUNT
	.align		4
.L_531:
        /*0bd0*/ 	.byte	0x04, 0x2f
        /*0bd2*/ 	.short	(.L_533 - .L_532)
	.align		4
.L_532:
        /*0bd4*/ 	.word	index@(_Z25selective_scan_bwd_kernelI32Selective_Scan_bwd_kernel_traitsILi64ELi16ELb1ELb0ELb0ELb1ELb1EN3c108BFloat16EfEEv12SSMParamsBwd)
        /*0bd8*/ 	.word	0x000000c0


	//----- nvinfo : EIATTR_FRAME_SIZE
	.align		4
.L_533:
        /*0bdc*/ 	.byte	0x04, 0x11
        /*0bde*/ 	.short	(.L_535 - .L_534)
	.align		4
.L_534:
        /*0be0*/ 	.word	index@($__internal_155_$__cuda_sm70_shflsync_up)
        /*0be4*/ 	.word	0x00000000


	//----- nvinfo : EIATTR_FRAME_SIZE
	.align		4
.L_535:
        /*0be8*/ 	.byte	0x04, 0x11
        /*0bea*/ 	.short	(.L_537 - .L_536)
	.align		4
.L_536:
        /*0bec*/ 	.word	index@($__internal_154_$__cuda_sm70_shflsync_idx_p)
        /*0bf0*/ 	.word	0x00000000


	//----- nvinfo : EIATTR_FRAME_SIZE
	.align		4
.L_537:
        /*0bf4*/ 	.byte	0x04, 0x11
        /*0bf6*/ 	.short	(.L_539 - .L_538)
	.align		4
.L_538:
        /*0bf8*/ 	.word	index@($__internal_153_$__cuda_sm70_shflsync_down)
        /*0bfc*/ 	.word	0x00000000


	//----- nvinfo : EIATTR_FRAME_SIZE
	.align		4
.L_539:
        /*0c00*/ 	.byte	0x04, 0x11
        /*0c02*/ 	.short	(.L_541 - .L_540)
	.align		4
.L_540:
        /*0c04*/ 	.word	index@(_Z25selective_scan_bwd_kernelI32Selective_Scan_bwd_kernel_traitsILi64ELi16ELb1ELb0ELb0ELb1ELb1EN3c108BFloat16EfEEv12SSMParamsBwd)
        /*0c08*/ 	.word	0x00000000


	//----- nvinfo : EIATTR_REGCOUNT
	.align		4
.L_541:
        /*0c0c*/ 	.byte	0x04, 0x2f
        /*0c0e*/ 	.short	(.L_543 - .L_542)
	.align		4
.L_542:
        /*0c10*/ 	.word	index@(_Z25selective_scan_bwd_kernelI32Selective_Scan_bwd_kernel_traitsILi64ELi16ELb1ELb0ELb0ELb1ELb0EN3c108BFloat16EfEEv12SSMParamsBwd)
        /*0c14*/ 	.word	0x000000c4


	//----- nvinfo : EIATTR_FRAME_SIZE
	.align		4
.L_543:
        /*0c18*/ 	.byte	0x04, 0x11
        /*0c1a*/ 	.short	(.L_545 - .L_544)
	.align		4
.L_544:
        /*0c1c*/ 	.word	index@($__internal_152_$__cuda_sm70_shflsync_up)
        /*0c20*/ 	.word	0x00000000


	//----- nvinfo : EIATTR_FRAME_SIZE
	.align		4
.L_545:
        /*0c24*/ 	.byte	0x04, 0x11
        /*0c26*/ 	.short	(.L_547 - .L_546)
	.align		4
.L_546:
        /*0c28*/ 	.word	index@($__internal_151_$__cuda_sm70_shflsync_idx_p)
        /*0c2c*/ 	.word	0x00000000


	//----- nvinfo : EIATTR_FRAME_SIZE
	.align		4
.L_547:
        /*0c30*/ 	.byte	0x04, 0x11
        /*0c32*/ 	.short	(.L_549 - .L_548)
	.align		4
.L_548:
        /*0c34*/ 	.word	index@($__internal_150_$__cuda_sm70_shflsync_down)
        /*0c38*/ 	.word	0x00000000


	//----- nvinfo : EIATTR_FRAME_SIZE
	.align		4
.L_549:
        /*0c3c*/ 	.byte	0x04, 0x11
        /*0c3e*/ 	.short	(.L_551 - .L_550)
	.align		4
.L_550:
        /*0c40*/ 	.word	index@(_Z25selective_scan_bwd_kernelI32Selective_Scan_bwd_kernel_traitsILi64ELi16ELb1ELb0ELb0ELb1ELb0EN3c108BFloat16EfEEv12SSMParamsBwd)
        /*0c44*/ 	.word	0x00000000


	//----- nvinfo : EIATTR_REGCOUNT
	.align		4
.L_551:
        /*0c48*/ 	.byte	0x04, 0x2f
        /*0c4a*/ 	.short	(.L_553 - .L_552)
	.align		4
.L_552:
        /*0c4c*/ 	.word	index@(_Z25selective_scan_bwd_kernelI32Selective_Scan_bwd_kernel_traitsILi64ELi16ELb1ELb0ELb0ELb0ELb1EN3c108BFloat16EfEEv12SSMParamsBwd)
        /*0c50*/ 	.word	0x000000bc


	//----- nvinfo : EIATTR_FRAME_SIZE
	.align		4
.L_553:
        /*0c54*/ 	.byte	0x04, 0x11
        /*0c56*/ 	.short	(.L_555 - .L_554)
	.align		4
.L_554:
        /*0c58*/ 	.word	index@($__internal_149_$__cuda_sm70_shflsync_up)
        /*0c5c*/ 	.word	0x00000000


	//----- nvinfo : EIATTR_FRAME_SIZE
	.align		4
.L_555:
        /*0c60*/ 	.byte	0x04, 0x11
        /*0c62*/ 	.short	(.L_557 - .L_556)
	.align		4
.L_556:
        /*0c64*/ 	.word	index@($__internal_148_$__cuda_sm70_shflsync_idx_p)
        /*0c68*/ 	.word	0x00000000


	//----- nvinfo : EIATTR_FRAME_SIZE
	.align		4
.L_557:
        /*0c6c*/ 	.byte	0x04, 0x11
        /*0c6e*/ 	.short	(.L_559 - .L_558)
	.align		4
.L_558:
        /*0c70*/ 	.word	index@($__internal_147_$__cuda_sm70_shflsync_down)
        /*0c74*/ 	.word	0x00000000


	//----- nvinfo : EIATTR_FRAME_SIZE
	.align		4
.L_559:
        /*0c78*/ 	.byte	0x04, 0x11
        /*0c7a*/ 	.short	(.L_561 - .L_560)
	.align		4
.L_560:
        /*0c7c*/ 	.word	index@(_Z25selective_scan_bwd_kernelI32Selective_Scan_bwd_kernel_traitsILi64ELi16ELb1ELb0ELb0ELb0ELb1EN3c108BFloat16EfEEv12SSMParamsBwd)
        /*0c80*/ 	.word	0x00000000


	//----- nvinfo : EIATTR_REGCOUNT
	.align		4
.L_561:
        /*0c84*/ 	.byte	0x04, 0x2f
        /*0c86*/ 	.short	(.L_563 - .L_562)
	.align		4
.L_562:
        /*0c88*/ 	.word	index@(_Z25selective_scan_bwd_kernelI32Selective_Scan_bwd_kernel_traitsILi64ELi16ELb1ELb0ELb0ELb0ELb0EN3c108BFloat16EfEEv12SSMParamsBwd)
        /*0c8c*/ 	.word	0x000000c6


	//----- nvinfo : EIATTR_FRAME_SIZE
	.align		4
.L_563:
        /*0c90*/ 	.byte	0x04, 0x11
        /*0c92*/ 	.short	(.L_565 - .L_564)
	.align		4
.L_564:
        /*0c94*/ 	.word	index@($__internal_146_$__cuda_sm70_shflsync_up)
        /*0c98*/ 	.word	0x00000000


	//----- nvinfo : EIATTR_FRAME_SIZE
	.align		4
.L_565:
        /*0c9c*/ 	.byte	0x04, 0x11
        /*0c9e*/ 	.short	(.L_567 - .L_566)
	.align		4
.L_566:
        /*0ca0*/ 	.word	index@($__internal_145_$__cuda_sm70_shflsync_idx_p)
        /*0ca4*/ 	.word	0x00000000


	//----- nvinfo : EIATTR_FRAME_SIZE
	.align		4
.L_567:
        /*0ca8*/ 	.byte	0x04, 0x11
        /*0caa*/ 	.short	(.L_569 - .L_568)
	.align		4
.L_568:
        /*0cac*/ 	.word	index@($__internal_144_$__cuda_sm70_shflsync_down)
        /*0cb0*/ 	.word	0x00000000


	//----- nvinfo : EIATTR_FRAME_SIZE
	.align		4
.L_569:
        /*0cb4*/ 	.byte	0x04, 0x11
        /*0cb6*/ 	.short	(.L_571 - .L_570)
	.align		4
.L_570:
        /*0cb8*/ 	.word	index@(_Z25selective_scan_bwd_kernelI32Selective_Scan_bwd_kernel_traitsILi64ELi16ELb1ELb0ELb0ELb0ELb0EN3c108BFloat16EfEEv12SSMParamsBwd)
        /*0cbc*/ 	.word	0x00000000


	//----- nvinfo : EIATTR_REGCOUNT
	.align		4
.L_571:
        /*0cc0*/ 	.byte	0x04, 0x2f
        /*0cc2*/ 	.short	(.L_573 - .L_572)
	.align		4
.L_572:
        /*0cc4*/ 	.word	index@(_Z25selective_scan_bwd_kernelI32Selective_Scan_bwd_kernel_traitsILi64ELi16ELb0ELb1ELb1ELb1ELb1EN3c108BFloat16EfEEv12SSMParamsBwd)
        /*0cc8*/ 	.word	0x000000ff


	//----- nvinfo : EIATTR_FRAME_SIZE
	.align		4
.L_573:
        /*0ccc*/ 	.byte	0x04, 0x11
        /*0cce*/ 	.short	(.L_575 - .L_574)
	.align		4
.L_574:
        /*0cd0*/ 	.word	index@($__internal_143_$__cuda_sm70_shflsync_up)
        /*0cd4*/ 	.word	0x00000000


	//----- nvinfo : EIATTR_FRAME_SIZE
	.align		4
.L_575:
        /*0cd8*/ 	.byte	0x04, 0x11
        /*0cda*/ 	.short	(.L_577 - .L_576)
	.align		4
.L_576:
        /*0cdc*/ 	.word	index@($__internal_142_$__cuda_sm70_shflsync_idx_p)
        /*0ce0*/ 	.word	0x00000000


	//----- nvinfo : EIATTR_FRAME_SIZE
	.align		4
.L_577:
        /*0ce4*/ 	.byte	0x04, 0x11
        /*0ce6*/ 	.short	(.L_579 - .L_578)
	.align		4
.L_578:
        /*0ce8*/ 	.word	index@($__internal_141_$__cuda_sm70_shflsync_down)
        /*0cec*/ 	.word	0x00000000


	//----- nvinfo : EIATTR_FRAME_SIZE
	.align		4
.L_579:
        /*0cf0*/ 	.byte	0x04, 0x11
        /*0cf2*/ 	.short	(.L_581 - .L_580)
	.align		4
.L_580:
        /*0cf4*/ 	.word	index@(_Z25selective_scan_bwd_kernelI32Selective_Scan_bwd_kernel_traitsILi64ELi16ELb0ELb1ELb1ELb1ELb1EN3c108BFloat16EfEEv12SSMParamsBwd)
        /*0cf8*/ 	.word	0x00000000


	//----- nvinfo : EIATTR_REGCOUNT
	.align		4
.L_581:
        /*0cfc*/ 	.byte	0x04, 0x2f
        /*0cfe*/ 	.short	(.L_583 - .L_582)
	.align		4
.L_582:
        /*0d00*/ 	.word	index@(_Z25selective_scan_bwd_kernelI32Selective_Scan_bwd_kernel_traitsILi64ELi16ELb0ELb1ELb1ELb1ELb0EN3c108BFloat16EfEEv12SSMParamsBwd)
        /*0d04*/ 	.word	0x000000ff


	//----- nvinfo : EIATTR_FRAME_SIZE
	.align		4
.L_583:
        /*0d08*/ 	.byte	0x04, 0x11
        /*0d0a*/ 	.short	(.L_585 - .L_584)
	.align		4
.L_584:
        /*0d0c*/ 	.word	index@($__internal_140_$__cuda_sm70_shflsync_up)
        /*0d10*/ 	.word	0x00000000


	//----- nvinfo : EIATTR_FRAME_SIZE
	.align		4
.L_585:
        /*0d14*/ 	.byte	0x04, 0x11
        /*0d16*/ 	.short	(.L_587 - .L_586)
	.align		4
.L_586:
        /*0d18*/ 	.word	index@($__internal_139_$__cuda_sm70_shflsync_idx_p)
        /*0d1c*/ 	.word	0x00000000


	//----- nvinfo : EIATTR_FRAME_SIZE
	.align		4
.L_587:
        /*0d20*/ 	.byte	0x04, 0x11
        /*0d22*/ 	.short	(.L_589 - .L_588)
	.align		4
.L_588:
        /*0d24*/ 	.word	index@($__internal_138_$__cuda_sm70_shflsync_down)
        /*0d28*/ 	.word	0x00000000


	//----- nvinfo : EIATTR_FRAME_SIZE
	.align		4
.L_589:
        /*0d2c*/ 	.byte	0x04, 0x11
        /*0d2e*/ 	.short	(.L_591 - .L_590)
	.align		4
.L_590:
        /*0d30*/ 	.word	index@(_Z25selective_scan_bwd_kernelI32Selective_Scan_bwd_kernel_traitsILi64ELi16ELb0ELb1ELb1ELb1ELb0EN3c108BFloat16EfEEv12SSMParamsBwd)
        /*0d34*/ 	.word	0x00000000


	//----- nvinfo : EIATTR_REGCOUNT
	.align		4
.L_591:
        /*0d38*/ 	.byte	0x04, 0x2f
        /*0d3a*/ 	.short	(.L_593 - .L_592)
	.align		4
.L_592:
        /*0d3c*/ 	.word	index@(_Z25selective_scan_bwd_kernelI32Selective_Scan_bwd_kernel_traitsILi64ELi16ELb0ELb1ELb1ELb0ELb1EN3c108BFloat16EfEEv12SSMParamsBwd)
        /*0d40*/ 	.word	0x000000fe


	//----- nvinfo : EIATTR_FRAME_SIZE
	.align		4
.L_593:
        /*0d44*/ 	.byte	0x04, 0x11
        /*0d46*/ 	.short	(.L_595 - .L_594)
	.align		4
.L_594:
        /*0d48*/ 	.word	index@($__internal_137_$__cuda_sm70_shflsync_up)
        /*0d4c*/ 	.word	0x00000000


	//----- nvinfo : EIATTR_FRAME_SIZE
	.align		4
.L_595:
        /*0d50*/ 	.byte	0x04, 0x11
        /*0d52*/ 	.short	(.L_597 - .L_596)
	.align		4
.L_596:
        /*0d54*/ 	.word	index@($__internal_136_$__cuda_sm70_shflsync_idx_p)
        /*0d58*/ 	.word	0x00000000


	//----- nvinfo : EIATTR_FRAME_SIZE
	.align		4
.L_597:
        /*0d5c*/ 	.byte	0x04, 0x11
        /*0d5e*/ 	.short	(.L_599 - .L_598)
	.align		4
.L_598:
        /*0d60*/ 	.word	index@($__internal_135_$__cuda_sm70_shflsync_down)
        /*0d64*/ 	.word	0x00000000


	//----- nvinfo : EIATTR_FRAME_SIZE
	.align		4
.L_599:
        /*0d68*/ 	.byte	0x04, 0x11
        /*0d6a*/ 	.short	(.L_601 - .L_600)
	.align		4
.L_600:
        /*0d6c*/ 	.word	index@(_Z25selective_scan_bwd_kernelI32Selective_Scan_bwd_kernel_traitsILi64ELi16ELb0ELb1ELb1ELb0ELb1EN3c108BFloat16EfEEv12SSMParamsBwd)
        /*0d70*/ 	.word	0x00000000


	//----- nvinfo : EIATTR_REGCOUNT
	.align		4
.L_601:
        /*0d74*/ 	.byte	0x04, 0x2f
        /*0d76*/ 	.short	(.L_603 - .L_602)
	.align		4
.L_602:
        /*0d78*/ 	.word	index@(_Z25selective_scan_bwd_kernelI32Selective_Scan_bwd_kernel_traitsILi64ELi16ELb0ELb1ELb1ELb0ELb0EN3c108BFloat16EfEEv12SSMParamsBwd)
        /*0d7c*/ 	.word	0x000000ff


	//----- nvinfo : EIATTR_FRAME_SIZE
	.align		4
.L_603:
        /*0d80*/ 	.byte	0x04, 0x11
        /*0d82*/ 	.short	(.L_605 - .L_604)
	.align		4
.L_604:
        /*0d84*/ 	.word	index@($__internal_134_$__cuda_sm70_shflsync_up)
        /*0d88*/ 	.word	0x00000000


	//----- nvinfo : EIATTR_FRAME_SIZE
	.align		4
.L_605:
        /*0d8c*/ 	.byte	0x04, 0x11
        /*0d8e*/ 	.short	(.L_607 - .L_606)
	.align		4
.L_606:
        /*0d90*/ 	.word	index@($__internal_133_$__cuda_sm70_shflsync_idx_p)
        /*0d94*/ 	.word	0x00000000


	//----- nvinfo : EIATTR_FRAME_SIZE
	.align		4
.L_607:
        /*0d98*/ 	.byte	0x04, 0x11
        /*0d9a*/ 	.short	(.L_609 - .L_608)
	.align		4
.L_608:
        /*0d9c*/ 	.word	index@($__internal_132_$__cuda_sm70_shflsync_down)
        /*0da0*/ 	.word	0x00000000


	//----- nvinfo : EIATTR_FRAME_SIZE
	.align		4
.L_609:
        /*0da4*/ 	.byte	0x04, 0x11
        /*0da6*/ 	.short	(.L_611 - .L_610)
	.align		4
.L_610:
        /*0da8*/ 	.word	index@(_Z25selective_scan_bwd_kernelI32Selective_Scan_bwd_kernel_traitsILi64ELi16ELb0ELb1ELb1ELb0ELb0EN3c108BFloat16EfEEv12SSMParamsBwd)
        /*0dac*/ 	.word	0x00000000


	//----- nvinfo : EIATTR_REGCOUNT
	.align		4
.L_611:
        /*0db0*/ 	.byte	0x04, 0x2f
        /*0db2*/ 	.short	(.L_613 - .L_612)
	.align		4
.L_612:
        /*0db4*/ 	.word	index@(_Z25selective_scan_bwd_kernelI32Selective_Scan_bwd_kernel_traitsILi64ELi16ELb0ELb1ELb0ELb1ELb1EN3c108BFloat16EfEEv12SSMParamsBwd)
        /*0db8*/ 	.word	0x000000fe


	//----- nvinfo : EIATTR_FRAME_SIZE
	.align		4
.L_613:
        /*0dbc*/ 	.byte	0x04, 0x11
        /*0dbe*/ 	.short	(.L_615 - .L_614)
	.align		4
.L_614:
        /*0dc0*/ 	.word	index@($__internal_131_$__cuda_sm70_shflsync_up)
        /*0dc4*/ 	.word	0x00000000


	//----- nvinfo : EIATTR_FRAME_SIZE
	.align		4
.L_615:
        /*0dc8*/ 	.byte	0x04, 0x11
        /*0dca*/ 	.short	(.L_617 - .L_616)
	.align		4
.L_616:
        /*0dcc*/ 	.word	index@($__internal_130_$__cuda_sm70_shflsync_idx_p)
        /*0dd0*/ 	.word	0x00000000


	//----- nvinfo : EIATTR_FRAME_SIZE
	.align		4
.L_617:
        /*0dd4*/ 	.byte	0x04, 0x11
        /*0dd6*/ 	.short	(.L_619 - .L_618)
	.align		4
.L_618:
        /*0dd8*/ 	.word	index@($__internal_129_$__cuda_sm70_shflsync_down)
        /*0ddc*/ 	.word	0x00000000


	//----- nvinfo : EIATTR_FRAME_SIZE
	.align		4
.L_619:
        /*0de0*/ 	.byte	0x04, 0x11
        /*0de2*/ 	.short	(.L_621 - .L_620)
	.align		4
.L_620:
        /*0de4*/ 	.word	index@(_Z25selective_scan_bwd_kernelI32Selective_Scan_bwd_kernel_traitsILi64ELi16ELb0ELb1ELb0ELb1ELb1EN3c108BFloat16EfEEv12SSMParamsBwd)
        /*0de8*/ 	.word	0x00000000


	//----- nvinfo : EIATTR_REGCOUNT
	.align		4
.L_621:
        /*0dec*/ 	.byte	0x04, 0x2f
        /*0dee*/ 	.short	(.L_623 - .L_622)
	.align		4
.L_622:
        /*0df0*/ 	.word	index@(_Z25selective_scan_bwd_kernelI32Selective_Scan_bwd_kernel_traitsILi64ELi16ELb0ELb1ELb0ELb1ELb0EN3c108BFloat16EfEEv12SSMParamsBwd)
        /*0df4*/ 	.word	0x000000f8


	//----- nvinfo : EIATTR_FRAME_SIZE
	.align		4
.L_623:
        /*0df8*/ 	.byte	0x04, 0x11
        /*0dfa*/ 	.short	(.L_625 - .L_624)
	.align		4
.L_624:
        /*0dfc*/ 	.word	index@($__internal_128_$__cuda_sm70_shflsync_up)
        /*0e00*/ 	.word	0x00000000


	//----- nvinfo : EIATTR_FRAME_SIZE
	.align		4
.L_625:
        /*0e04*/ 	.byte	0x04, 0x11
        /*0e06*/ 	.short	(.L_627 - .L_626)
	.align		4
.L_626:
        /*0e08*/ 	.word	index@($__internal_127_$__cuda_sm70_shflsync_idx_p)
        /*0e0c*/ 	.word	0x00000000


	//----- nvinfo : EIATTR_FRAME_SIZE
	.align		4
.L_627:
        /*0e10*/ 	.byte	0x04, 0x11
        /*0e12*/ 	.short	(.L_629 - .L_628)
	.align		4
.L_628:
        /*0e14*/ 	.word	index@($__internal_126_$__cuda_sm70_shflsync_down)
        /*0e18*/ 	.word	0x00000000


	//----- nvinfo : EIATTR_FRAME_SIZE
	.align		4
.L_629:
        /*0e1c*/ 	.byte	0x04, 0x11
        /*0e1e*/ 	.short	(.L_631 - .L_630)
	.align		4
.L_630:
        /*0e20*/ 	.word	index@(_Z25selective_scan_bwd_kernelI32Selective_Scan_bwd_kernel_traitsILi64ELi16ELb0ELb1ELb0ELb1ELb0EN3c108BFloat16EfEEv12SSMParamsBwd)
        /*0e24*/ 	.word	0x00000000


	//----- nvinfo : EIATTR_REGCOUNT
	.align		4
.L_631:
        /*0e28*/ 	.byte	0x04, 0x2f
        /*0e2a*/ 	.short	(.L_633 - .L_632)
	.align		4
.L_632:
        /*0e2c*/ 	.word	index@(_Z25selective_scan_bwd_kernelI32Selective_Scan_bwd_kernel_traitsILi64ELi16ELb0ELb1ELb0ELb0ELb1EN3c108BFloat16EfEEv12SSMParamsBwd)
        /*0e30*/ 	.word	0x000000fc


	//----- nvinfo : EIATTR_FRAME_SIZE
	.align		4
.L_633:
        /*0e34*/ 	.byte	0x04, 0x11
        /*0e36*/ 	.short	(.L_635 - .L_634)
	.align		4
.L_634:
        /*0e38*/ 	.word	index@($__internal_125_$__cuda_sm70_shflsync_up)
        /*0e3c*/ 	.word	0x00000000


	//----- nvinfo : EIATTR_FRAME_SIZE
	.align		4
.L_635:
        /*0e40*/ 	.byte	0x04, 0x11
        /*0e42*/ 	.short	(.L_637 - .L_636)
	.align		4
.L_636:
        /*0e44*/ 	.word	index@($__internal_124_$__cuda_sm70_shflsync_idx_p)
        /*0e48*/ 	.word	0x00000000


	//----- nvinfo : EIATTR_FRAME_SIZE
	.align		4
.L_637:
        /*0e4c*/ 	.byte	0x04, 0x11
        /*0e4e*/ 	.short	(.L_639 - .L_638)
	.align		4
.L_638:
        /*0e50*/ 	.word	index@($__internal_123_$__cuda_sm70_shflsync_down)
        /*0e54*/ 	.word	0x00000000


	//----- nvinfo : EIATTR_FRAME_SIZE
	.align		4
.L_639:
        /*0e58*/ 	.byte	0x04, 0x11
        /*0e5a*/ 	.short	(.L_641 - .L_640)
	.align		4
.L_640:
        /*0e5c*/ 	.word	index@(_Z25selective_scan_bwd_kernelI32Selective_Scan_bwd_kernel_traitsILi64ELi16ELb0ELb1ELb0ELb0ELb1EN3c108BFloat16EfEEv12SSMParamsBwd)
        /*0e60*/ 	.word	0x00000000


	//----- nvinfo : EIATTR_REGCOUNT
	.align		4
.L_641:
        /*0e64*/ 	.byte	0x04, 0x2f
        /*0e66*/ 	.short	(.L_643 - .L_642)
	.align		4
.L_642:
        /*0e68*/ 	.word	index@(_Z25selective_scan_bwd_kernelI32Selective_Scan_bwd_kernel_traitsILi64ELi16ELb0ELb1ELb0ELb0ELb0EN3c108BFloat16EfEEv12SSMParamsBwd)
        /*0e6c*/ 	.word	0x000000f6


	//----- nvinfo : EIATTR_FRAME_SIZE
	.align		4
.L_643:
        /*0e70*/ 	.byte	0x04, 0x11
        /*0e72*/ 	.short	(.L_645 - .L_644)
	.align		4
.L_644:
        /*0e74*/ 	.word	index@($__internal_122_$__cuda_sm70_shflsync_up)
        /*0e78*/ 	.word	0x00000000


	//----- nvinfo : EIATTR_FRAME_SIZE
	.align		4
.L_645:
        /*0e7c*/ 	.byte	0x04, 0x11
        /*0e7e*/ 	.short	(.L_647 - .L_646)
	.align		4
.L_646:
        /*0e80*/ 	.word	index@($__internal_121_$__cuda_sm70_shflsync_idx_p)
        /*0e84*/ 	.word	0x00000000


	//----- nvinfo : EIATTR_FRAME_SIZE
	.align		4
.L_647:
        /*0e88*/ 	.byte	0x04, 0x11
        /*0e8a*/ 	.short	(.L_649 - .L_648)
	.align		4
.L_648:
        /*0e8c*/ 	.word	index@($__internal_120_$__cuda_sm70_shflsync_down)
        /*0e90*/ 	.word	0x00000000


	//----- nvinfo : EIATTR_FRAME_SIZE
	.align		4
.L_649:
        /*0e94*/ 	.byte	0x04, 0x11
        /*0e96*/ 	.short	(.L_651 - .L_650)
	.align		4
.L_650:
        /*0e98*/ 	.word	index@(_Z25selective_scan_bwd_kernelI32Selective_Scan_bwd_kernel_traitsILi64ELi16ELb0ELb1ELb0ELb0ELb0EN3c108BFloat16EfEEv12SSMParamsBwd)
        /*0e9c*/ 	.word	0x00000000


	//----- nvinfo : EIATTR_REGCOUNT
	.align		4
.L_651:
        /*0ea0*/ 	.byte	0x04, 0x2f
        /*0ea2*/ 	.short	(.L_653 - .L_652)
	.align		4
.L_652:
        /*0ea4*/ 	.word	index@(_Z25selective_scan_bwd_kernelI32Selective_Scan_bwd_kernel_traitsILi64ELi16ELb0ELb0ELb1ELb1ELb1EN3c108BFloat16EfEEv12SSMParamsBwd)
        /*0ea8*/ 	.word	0x000000eb


	//----- nvinfo : EIATTR_FRAME_SIZE
	.align		4
.L_653:
        /*0eac*/ 	.byte	0x04, 0x11
        /*0eae*/ 	.short	(.L_655 - .L_654)
	.align		4
.L_654:
        /*0eb0*/ 	.word	index@($__internal_119_$__cuda_sm70_shflsync_up)
        /*0eb4*/ 	.word	0x00000000


	//----- nvinfo : EIATTR_FRAME_SIZE
	.align		4
.L_655:
        /*0eb8*/ 	.byte	0x04, 0x11
        /*0eba*/ 	.short	(.L_657 - .L_656)
	.align		4
.L_656:
        /*0ebc*/ 	.word	index@($__internal_118_$__cuda_sm70_shflsync_idx_p)
        /*0ec0*/ 	.word	0x00000000


	//----- nvinfo : EIATTR_FRAME_SIZE
	.align		4
.L_657:
        /*0ec4*/ 	.byte	0x04, 0x11
        /*0ec6*/ 	.short	(.L_659 - .L_658)
	.align		4
.L_658:
        /*0ec8*/ 	.word	index@($__internal_117_$__cuda_sm70_shflsync_down)
        /*0ecc*/ 	.word	0x00000000


	//----- nvinfo : EIATTR_FRAME_SIZE
	.align		4
.L_659:
        /*0ed0*/ 	.byte	0x04, 0x11
        /*0ed2*/ 	.short	(.L_661 - .L_660)
	.align		4
.L_660:
        /*0ed4*/ 	.word	index@(_Z25selective_scan_bwd_kernelI32Selective_Scan_bwd_kernel_traitsILi64ELi16ELb0ELb0ELb1ELb1ELb1EN3c108BFloat16EfEEv12SSMParamsBwd)
        /*0ed8*/ 	.word	0x00000000


	//----- nvinfo : EIATTR_REGCOUNT
	.align		4
.L_661:
        /*0edc*/ 	.byte	0x04, 0x2f
        /*0ede*/ 	.short	(.L_663 - .L_662)
	.align		4
.L_662:
        /*0ee0*/ 	.word	index@(_Z25selective_scan_bwd_kernelI32Selective_Scan_bwd_kernel_traitsILi64ELi16ELb0ELb0ELb1ELb1ELb0EN3c108BFloat16EfEEv12SSMParamsBwd)
        /*0ee4*/ 	.word	0x000000e0


	//----- nvinfo : EIATTR_FRAME_SIZE
	.align		4
.L_663:
        /*0ee8*/ 	.byte	0x04, 0x11
        /*0eea*/ 	.short	(.L_665 - .L_664)
	.align		4
.L_664:
        /*0eec*/ 	.word	index@($__internal_116_$__cuda_sm70_shflsync_up)
        /*0ef0*/ 	.word	0x00000000


	//----- nvinfo : EIATTR_FRAME_SIZE
	.align		4
.L_665:
        /*0ef4*/ 	.byte	0x04, 0x11
        /*0ef6*/ 	.short	(.L_667 - .L_666)
	.align		4
.L_666:
        /*0ef8*/ 	.word	index@($__internal_115_$__cuda_sm70_shflsync_idx_p)
        /*0efc*/ 	.word	0x00000000


	//----- nvinfo : EIATTR_FRAME_SIZE
	.align		4
.L_667:
        /*0f00*/ 	.byte	0x04, 0x11
        /*0f02*/ 	.short	(.L_669 - .L_668)
	.align		4
.L_668:
        /*0f04*/ 	.word	index@($__internal_114_$__cuda_sm70_shflsync_down)
        /*0f08*/ 	.word	0x00000000


	//----- nvinfo : EIATTR_FRAME_SIZE
	.align		4
.L_669:
        /*0f0c*/ 	.byte	0x04, 0x11
        /*0f0e*/ 	.short	(.L_671 - .L_670)
	.align		4
.L_670:
        /*0f10*/ 	.word	index@(_Z25selective_scan_bwd_kernelI32Selective_Scan_bwd_kernel_traitsILi64ELi16ELb0ELb0ELb1ELb1ELb0EN3c108BFloat16EfEEv12SSMParamsBwd)
        /*0f14*/ 	.word	0x00000000


	//----- nvinfo : EIATTR_REGCOUNT
	.align		4
.L_671:
        /*0f18*/ 	.byte	0x04, 0x2f
        /*0f1a*/ 	.short	(.L_673 - .L_672)
	.align		4
.L_672:
        /*0f1c*/ 	.word	index@(_Z25selective_scan_bwd_kernelI32Selective_Scan_bwd_kernel_traitsILi64ELi16ELb0ELb0ELb1ELb0ELb1EN3c108BFloat16EfEEv12SSMParamsBwd)
        /*0f20*/ 	.word	0x000000f2


	//----- nvinfo : EIATTR_FRAME_SIZE
	.align		4
.L_673:
        /*0f24*/ 	.byte	0x04, 0x11
        /*0f26*/ 	.short	(.L_675 - .L_674)
	.align		4
.L_674:
        /*0f28*/ 	.word	index@($__internal_113_$__cuda_sm70_shflsync_up)
        /*0f2c*/ 	.word	0x00000000


	//----- nvinfo : EIATTR_FRAME_SIZE
	.align		4
.L_675:
        /*0f30*/ 	.byte	0x04, 0x11
        /*0f32*/ 	.short	(.L_677 - .L_676)
	.align		4
.L_676:
        /*0f34*/ 	.word	index@($__internal_112_$__cuda_sm70_shflsync_idx_p)
        /*0f38*/ 	.word	0x00000000


	//----- nvinfo : EIATTR_FRAME_SIZE
	.align		4
.L_677:
        /*0f3c*/ 	.byte	0x04, 0x11
        /*0f3e*/ 	.short	(.L_679 - .L_678)
	.align		4
.L_678:
        /*0f40*/ 	.word	index@($__internal_111_$__cuda_sm70_shflsync_down)
        /*0f44*/ 	.word	0x00000000


	//----- nvinfo : EIATTR_FRAME_SIZE
	.align		4
.L_679:
        /*0f48*/ 	.byte	0x04, 0x11
        /*0f4a*/ 	.short	(.L_681 - .L_680)
	.align		4
.L_680:
        /*0f4c*/ 	.word	index@(_Z25selective_scan_bwd_kernelI32Selective_Scan_bwd_kernel_traitsILi64ELi16ELb0ELb0ELb1ELb0ELb1EN3c108BFloat16EfEEv12SSMParamsBwd)
        /*0f50*/ 	.word	0x00000000


	//----- nvinfo : EIATTR_REGCOUNT
	.align		4
.L_681:
        /*0f54*/ 	.byte	0x04, 0x2f
        /*0f56*/ 	.short	(.L_683 - .L_682)
	.align		4
.L_682:
        /*0f58*/ 	.word	index@(_Z25selective_scan_bwd_kernelI32Selective_Scan_bwd_kernel_traitsILi64ELi16ELb0ELb0ELb1ELb0ELb0EN3c108BFloat16EfEEv12SSMParamsBwd)
        /*0f5c*/ 	.word	0x000000dc


	//----- nvinfo : EIATTR_FRAME_SIZE
	.align		4
.L_683:
        /*0f60*/ 	.byte	0x04, 0x11
        /*0f62*/ 	.short	(.L_685 - .L_684)
	.align		4
.L_684:
        /*0f64*/ 	.word	index@($__internal_110_$__cuda_sm70_shflsync_up)
        /*0f68*/ 	.word	0x00000000


	//----- nvinfo : EIATTR_FRAME_SIZE
	.align		4
.L_685:
        /*0f6c*/ 	.byte	0x04, 0x11
        /*0f6e*/ 	.short	(.L_687 - .L_686)
	.align		4
.L_686:
        /*0f70*/ 	.word	index@($__internal_109_$__cuda_sm70_shflsync_idx_p)
        /*0f74*/ 	.word	0x00000000


	//----- nvinfo : EIATTR_FRAME_SIZE
	.align		4
.L_687:
        /*0f78*/ 	.byte	0x04, 0x11
        /*0f7a*/ 	.short	(.L_689 - .L_688)
	.align		4
.L_688:
        /*0f7c*/ 	.word	index@($__internal_108_$__cuda_sm70_shflsync_down)
        /*0f80*/ 	.word	0x00000000


	//----- nvinfo : EIATTR_FRAME_SIZE
	.align		4
.L_689:
        /*0f84*/ 	.byte	0x04, 0x11
        /*0f86*/ 	.short	(.L_691 - .L_690)
	.align		4
.L_690:
        /*0f88*/ 	.word	index@(_Z25selective_scan_bwd_kernelI32Selective_Scan_bwd_kernel_traitsILi64ELi16ELb0ELb0ELb1ELb0ELb0EN3c108BFloat16EfEEv12SSMParamsBwd)
        /*0f8c*/ 	.word	0x00000000


	//----- nvinfo : EIATTR_REGCOUNT
	.align		4
.L_691:
        /*0f90*/ 	.byte	0x04, 0x2f
        /*0f92*/ 	.short	(.L_693 - .L_692)
	.align		4
.L_692:
        /*0f94*/ 	.word	index@(_Z25selective_scan_bwd_kernelI32Selective_Scan_bwd_kernel_traitsILi64ELi16ELb0ELb0ELb0ELb1ELb1EN3c108BFloat16EfEEv12SSMParamsBwd)
        /*0f98*/ 	.word	0x000000e4


	//----- nvinfo : EIATTR_FRAME_SIZE
	.align		4
.L_693:
        /*0f9c*/ 	.byte	0x04, 0x11
        /*0f9e*/ 	.short	(.L_695 - .L_694)
	.align		4
.L_694:
        /*0fa0*/ 	.word	index@($__internal_107_$__cuda_sm70_shflsync_up)
        /*0fa4*/ 	.word	0x00000000


	//----- nvinfo : EIATTR_FRAME_SIZE
	.align		4
.L_695:
        /*0fa8*/ 	.byte	0x04, 0x11
        /*0faa*/ 	.short	(.L_697 - .L_696)
	.align		4
.L_696:
        /*0fac*/ 	.word	index@($__internal_106_$__cuda_sm70_shflsync_idx_p)
        /*0fb0*/ 	.word	0x00000000


	//----- nvinfo : EIATTR_FRAME_SIZE
	.align		4
.L_697:
        /*0fb4*/ 	.byte	0x04, 0x11
        /*0fb6*/ 	.short	(.L_699 - .L_698)
	.align		4
.L_698:
        /*0fb8*/ 	.word	index@($__internal_105_$__cuda_sm70_shflsync_down)
        /*0fbc*/ 	.word	0x00000000


	//----- nvinfo : EIATTR_FRAME_SIZE
	.align		4
.L_699:
        /*0fc0*/ 	.byte	0x04, 0x11
        /*0fc2*/ 	.short	(.L_701 - .L_700)
	.align		4
.L_700:
        /*0fc4*/ 	.word	index@(_Z25selective_scan_bwd_kernelI32Selective_Scan_bwd_kernel_traitsILi64ELi16ELb0ELb0ELb0ELb1ELb1EN3c108BFloat16EfEEv12SSMParamsBwd)
        /*0fc8*/ 	.word	0x00000000


	//----- nvinfo : EIATTR_REGCOUNT
	.align		4
.L_701:
        /*0fcc*/ 	.byte	0x04, 0x2f
        /*0fce*/ 	.short	(.L_703 - .L_702)
	.align		4
.L_702:
        /*0fd0*/ 	.word	index@(_Z25selective_scan_bwd_kernelI32Selective_Scan_bwd_kernel_traitsILi64ELi16ELb0ELb0ELb0ELb1ELb0EN3c108BFloat16EfEEv12SSMParamsBwd)
        /*0fd4*/ 	.word	0x000000cd


	//----- nvinfo : EIATTR_FRAME_SIZE
	.align		4
.L_703:
        /*0fd8*/ 	.byte	0x04, 0x11
        /*0fda*/ 	.short	(.L_705 - .L_704)
	.align		4
.L_704:
        /*0fdc*/ 	.word	index@($__internal_104_$__cuda_sm70_shflsync_up)
        /*0fe0*/ 	.word	0x00000000


	//----- nvinfo : EIATTR_FRAME_SIZE
	.align		4
.L_705:
        /*0fe4*/ 	.byte	0x04, 0x11
        /*0fe6*/ 	.short	(.L_707 - .L_706)
	.align		4
.L_706:
        /*0fe8*/ 	.word	index@($__internal_103_$__cuda_sm70_shflsync_idx_p)
        /*0fec*/ 	.word	0x00000000


	//----- nvinfo : EIATTR_FRAME_SIZE
	.align		4
.L_707:
        /*0ff0*/ 	.byte	0x04, 0x11
        /*0ff2*/ 	.short	(.L_709 - .L_708)
	.align		4
.L_708:
        /*0ff4*/ 	.word	index@($__internal_102_$__cuda_sm70_shflsync_down)
        /*0ff8*/ 	.word	0x00000000


	//----- nvinfo : EIATTR_FRAME_SIZE
	.align		4
.L_709:
        /*0ffc*/ 	.byte	0x04, 0x11
        /*0ffe*/ 	.short	(.L_711 - .L_710)
	.align		4
.L_710:
        /*1000*/ 	.word	index@(_Z25selective_scan_bwd_kernelI32Selective_Scan_bwd_kernel_traitsILi64ELi16ELb0ELb0ELb0ELb1ELb0EN3c108BFloat16EfEEv12SSMParamsBwd)
        /*1004*/ 	.word	0x00000000


	//----- nvinfo : EIATTR_REGCOUNT
	.align		4
.L_711:
        /*1008*/ 	.byte	0x04, 0x2f
        /*100a*/ 	.short	(.L_713 - .L_712)
	.align		4
.L_712:
        /*100c*/ 	.word	index@(_Z25selective_scan_bwd_kernelI32Selective_Scan_bwd_kernel_traitsILi64ELi16ELb0ELb0ELb0ELb0ELb1EN3c108BFloat16EfEEv12SSMParamsBwd)
        /*1010*/ 	.word	0x000000d8


	//----- nvinfo : EIATTR_FRAME_SIZE
	.align		4
.L_713:
        /*1014*/ 	.byte	0x04, 0x11
        /*1016*/ 	.short	(.L_715 - .L_714)
	.align		4
.L_714:
        /*1018*/ 	.word	index@($__internal_101_$__cuda_sm70_shflsync_up)
        /*101c*/ 	.word	0x00000000


	//----- nvinfo : EIATTR_FRAME_SIZE
	.align		4
.L_715:
        /*1020*/ 	.byte	0x04, 0x11
        /*1022*/ 	.short	(.L_717 - .L_716)
	.align		4
.L_716:
        /*1024*/ 	.word	index@($__internal_100_$__cuda_sm70_shflsync_idx_p)
        /*1028*/ 	.word	0x00000000


	//----- nvinfo : EIATTR_FRAME_SIZE
	.align		4
.L_717:
        /*102c*/ 	.byte	0x04, 0x11
        /*102e*/ 	.short	(.L_719 - .L_718)
	.align		4
.L_718:
        /*1030*/ 	.word	index@($__internal_99_$__cuda_sm70_shflsync_down)
        /*1034*/ 	.word	0x00000000


	//----- nvinfo : EIATTR_FRAME_SIZE
	.align		4
.L_719:
        /*1038*/ 	.byte	0x04, 0x11
        /*103a*/ 	.short	(.L_721 - .L_720)
	.align		4
.L_720:
        /*103c*/ 	.word	index@(_Z25selective_scan_bwd_kernelI32Selective_Scan_bwd_kernel_traitsILi64ELi16ELb0ELb0ELb0ELb0ELb1EN3c108BFloat16EfEEv12SSMParamsBwd)
        /*1040*/ 	.word	0x00000000


	//----- nvinfo : EIATTR_REGCOUNT
	.align		4
.L_721:
        /*1044*/ 	.byte	0x04, 0x2f
        /*1046*/ 	.short	(.L_723 - .L_722)
	.align		4
.L_722:
        /*1048*/ 	.word	index@(_Z25selective_scan_bwd_kernelI32Selective_Scan_bwd_kernel_traitsILi64ELi16ELb0ELb0ELb0ELb0ELb0EN3c108BFloat16EfEEv12SSMParamsBwd)
        /*104c*/ 	.word	0x000000cb


	//----- nvinfo : EIATTR_FRAME_SIZE
	.align		4
.L_723:
        /*1050*/ 	.byte	0x04, 0x11
        /*1052*/ 	.short	(.L_725 - .L_724)
	.align		4
.L_724:
        /*1054*/ 	.word	index@($__internal_98_$__cuda_sm70_shflsync_up)
        /*1058*/ 	.word	0x00000000


	//----- nvinfo : EIATTR_FRAME_SIZE
	.align		4
.L_725:
        /*105c*/ 	.byte	0x04, 0x11
        /*105e*/ 	.short	(.L_727 - .L_726)
	.align		4
.L_726:
        /*1060*/ 	.word	index@($__internal_97_$__cuda_sm70_shflsync_idx_p)
        /*1064*/ 	.word	0x00000000


	//----- nvinfo : EIATTR_FRAME_SIZE
	.align		4
.L_727:
        /*1068*/ 	.byte	0x04, 0x11
        /*106a*/ 	.short	(.L_729 - .L_728)
	.align		4
.L_728:
        /*106c*/ 	.word	index@($__internal_96_$__cuda_sm70_shflsync_down)
        /*1070*/ 	.word	0x00000000


	//----- nvinfo : EIATTR_FRAME_SIZE
	.align		4
.L_729:
        /*1074*/ 	.byte	0x04, 0x11
        /*1076*/ 	.short	(.L_731 - .L_730)
	.align		4
.L_730:
        /*1078*/ 	.word	index@(_Z25selective_scan_bwd_kernelI32Selective_Scan_bwd_kernel_traitsILi64ELi16ELb0ELb0ELb0ELb0ELb0EN3c108BFloat16EfEEv12SSMParamsBwd)
        /*107c*/ 	.word	0x00000000


	//----- nvinfo : EIATTR_REGCOUNT
	.align		4
.L_731:
        /*1080*/ 	.byte	0x04, 0x2f
        /*1082*/ 	.short	(.L_733 - .L_732)
	.align		4
.L_732:
        /*1084*/ 	.word	index@(_Z25selective_scan_bwd_kernelI32Selective_Scan_bwd_kernel_traitsILi128ELi16ELb1ELb1ELb1ELb1ELb1EN3c108BFloat16EfEEv12SSMParamsBwd)
        /*1088*/ 	.word	0x000000a8


	//----- nvinfo : EIATTR_FRAME_SIZE
	.align		4
.L_733:
        /*108c*/ 	.byte	0x04, 0x11
        /*108e*/ 	.short	(.L_735 - .L_734)
	.align		4
.L_734:
        /*1090*/ 	.word	index@($__internal_95_$__cuda_sm70_shflsync_up)
        /*1094*/ 	.word	0x00000000


	//----- nvinfo : EIATTR_FRAME_SIZE
	.align		4
.L_735:
        /*1098*/ 	.byte	0x04, 0x11
        /*109a*/ 	.short	(.L_737 - .L_736)
	.align		4
.L_736:
        /*109c*/ 	.word	index@($__internal_94_$__cuda_sm70_shflsync_idx_p)
        /*10a0*/ 	.word	0x00000000


	//----- nvinfo : EIATTR_FRAME_SIZE
	.align		4
.L_737:
        /*10a4*/ 	.byte	0x04, 0x11
        /*10a6*/ 	.short	(.L_739 - .L_738)
	.align		4
.L_738:
        /*10a8*/ 	.word	index@($__internal_93_$__cuda_sm70_shflsync_down)
        /*10ac*/ 	.word	0x00000000


	//----- nvinfo : EIATTR_FRAME_SIZE
	.align		4
.L_739:
        /*10b0*/ 	.byte	0x04, 0x11
        /*10b2*/ 	.short	(.L_741 - .L_740)
	.align		4
.L_740:
        /*10b4*/ 	.word	index@(_Z25selective_scan_bwd_kernelI32Selective_Scan_bwd_kernel_traitsILi128ELi16ELb1ELb1ELb1ELb1ELb1EN3c108BFloat16EfEEv12SSMParamsBwd)
        /*10b8*/ 	.word	0x00000000


	//----- nvinfo : EIATTR_REGCOUNT
	.align		4
.L_741:
        /*10bc*/ 	.byte	0x04, 0x2f
        /*10be*/ 	.short	(.L_743 - .L_742)
	.align		4
.L_742:
        /*10c0*/ 	.word	index@(_Z25selective_scan_bwd_kernelI32Selective_Scan_bwd_kernel_traitsILi128ELi16ELb1ELb1ELb1ELb1ELb0EN3c108BFloat16EfEEv12SSMParamsBwd)
        /*10c4*/ 	.word	0x000000a7


	//----- nvinfo : EIATTR_FRAME_SIZE
	.align		4
.L_743:
        /*10c8*/ 	.byte	0x04, 0x11
        /*10ca*/ 	.short	(.L_745 - .L_744)
	.align		4
.L_744:
        /*10cc*/ 	.word	index@($__internal_92_$__cuda_sm70_shflsync_up)
        /*10d0*/ 	.word	0x00000000


	//----- nvinfo : EIATTR_FRAME_SIZE
	.align		4
.L_745:
        /*10d4*/ 	.byte	0x04, 0x11
        /*10d6*/ 	.short	(.L_747 - .L_746)
	.align		4
.L_746:
        /*10d8*/ 	.word	index@($__internal_91_$__cuda_sm70_shflsync_idx_p)
        /*10dc*/ 	.word	0x00000000


	//----- nvinfo : EIATTR_FRAME_SIZE
	.align		4
.L_747:
        /*10e0*/ 	.byte	0x04, 0x11
        /*10e2*/ 	.short	(.L_749 - .L_748)
	.align		4
.L_748:
        /*10e4*/ 	.word	index@($__internal_90_$__cuda_sm70_shflsync_down)
        /*10e8*/ 	.word	0x00000000


	//----- nvinfo : EIATTR_FRAME_SIZE
	.align		4
.L_749:
        /*10ec*/ 	.byte	0x04, 0x11
        /*10ee*/ 	.short	(.L_751 - .L_750)
	.align		4
.L_750:
        /*10f0*/ 	.word	index@(_Z25selective_scan_bwd_kernelI32Selective_Scan_bwd_kernel_traitsILi128ELi16ELb1ELb1ELb1ELb1ELb0EN3c108BFloat16EfEEv12SSMParamsBwd)
        /*10f4*/ 	.word	0x00000000


	//----- nvinfo : EIATTR_REGCOUNT
	.align		4
.L_751:
        /*10f8*/ 	.byte	0x04, 0x2f
        /*10fa*/ 	.short	(.L_753 - .L_752)
	.align		4
.L_752:
        /*10fc*/ 	.word	index@(_Z25selective_scan_bwd_kernelI32Selective_Scan_bwd_kernel_traitsILi128ELi16ELb1ELb1ELb1ELb0ELb1EN3c108BFloat16EfEEv12SSMParamsBwd)
        /*1100*/ 	.word	0x000000a8


	//----- nvinfo : EIATTR_FRAME_SIZE
	.align		4
.L_753:
        /*1104*/ 	.byte	0x04, 0x11
        /*1106*/ 	.short	(.L_755 - .L_754)
	.align		4
.L_754:
        /*1108*/ 	.word	index@($__internal_89_$__cuda_sm70_shflsync_up)
        /*110c*/ 	.word	0x00000000


	//----- nvinfo : EIATTR_FRAME_SIZE
	.align		4
.L_755:
        /*1110*/ 	.byte	0x04, 0x11
        /*1112*/ 	.short	(.L_757 - .L_756)
	.align		4
.L_756:
        /*1114*/ 	.word	index@($__internal_88_$__cuda_sm70_shflsync_idx_p)
        /*1118*/ 	.word	0x00000000


	//----- nvinfo : EIATTR_FRAME_SIZE
	.align		4
.L_757:
        /*111c*/ 	.byte	0x04, 0x11
        /*111e*/ 	.short	(.L_759 - .L_758)
	.align		4
.L_758:
        /*1120*/ 	.word	index@($__internal_87_$__cuda_sm70_shflsync_down)
        /*1124*/ 	.word	0x00000000


	//----- nvinfo : EIATTR_FRAME_SIZE
	.align		4
.L_759:
        /*1128*/ 	.byte	0x04, 0x11
        /*112a*/ 	.short	(.L_761 - .L_760)
	.align		4
.L_760:
        /*112c*/ 	.word	index@(_Z25selective_scan_bwd_kernelI32Selective_Scan_bwd_kernel_traitsILi128ELi16ELb1ELb1ELb1ELb0ELb1EN3c108BFloat16EfEEv12SSMParamsBwd)
        /*1130*/ 	.word	0x00000000


	//----- nvinfo : EIATTR_REGCOUNT
	.align		4
.L_761:
        /*1134*/ 	.byte	0x04, 0x2f
        /*1136*/ 	.short	(.L_763 - .L_762)
	.align		4
.L_762:
        /*1138*/ 	.word	index@(_Z25selective_scan_bwd_kernelI32Selective_Scan_bwd_kernel_traitsILi128ELi16ELb1ELb1ELb1ELb0ELb0EN3c108BFloat16EfEEv12SSMParamsBwd)
        /*113c*/ 	.word	0x000000a8


	//----- nvinfo : EIATTR_FRAME_SIZE
	.align		4
.L_763:
        /*1140*/ 	.byte	0x04, 0x11
        /*1142*/ 	.short	(.L_765 - .L_764)
	.align		4
.L_764:
        /*1144*/ 	.word	index@($__internal_86_$__cuda_sm70_shflsync_up)
        /*1148*/ 	.word	0x00000000


	//----- nvinfo : EIATTR_FRAME_SIZE
	.align		4
.L_765:
        /*114c*/ 	.byte	0x04, 0x11
        /*114e*/ 	.short	(.L_767 - .L_766)
	.align		4
.L_766:
        /*1150*/ 	.word	index@($__internal_85_$__cuda_sm70_shflsync_idx_p)
        /*1154*/ 	.word	0x00000000


	//----- nvinfo : EIATTR_FRAME_SIZE
	.align		4
.L_767:
        /*1158*/ 	.byte	0x04, 0x11
        /*115a*/ 	.short	(.L_769 - .L_768)
	.align		4
.L_768:
        /*115c*/ 	.word	index@($__internal_84_$__cuda_sm70_shflsync_down)
        /*1160*/ 	.word	0x00000000


	//----- nvinfo : EIATTR_FRAME_SIZE
	.align		4
.L_769:
        /*1164*/ 	.byte	0x04, 0x11
        /*1166*/ 	.short	(.L_771 - .L_770)
	.align		4
.L_770:
        /*1168*/ 	.word	index@(_Z25selective_scan_bwd_kernelI32Selective_Scan_bwd_kernel_traitsILi128ELi16ELb1ELb1ELb1ELb0ELb0EN3c108BFloat16EfEEv12SSMParamsBwd)
        /*116c*/ 	.word	0x00000000


	//----- nvinfo : EIATTR_REGCOUNT
	.align		4
.L_771:
        /*1170*/ 	.byte	0x04, 0x2f
        /*1172*/ 	.short	(.L_773 - .L_772)
	.align		4
.L_772:
        /*1174*/ 	.word	index@(_Z25selective_scan_bwd_kernelI32Selective_Scan_bwd_kernel_traitsILi128ELi16ELb1ELb1ELb0ELb1ELb1EN3c108BFloat16EfEEv12SSMParamsBwd)
        /*1178*/ 	.word	0x000000a8


	//----- nvinfo : EIATTR_FRAME_SIZE
	.align		4
.L_773:
        /*117c*/ 	.byte	0x04, 0x11
        /*117e*/ 	.short	(.L_775 - .L_774)
	.align		4
.L_774:
        /*1180*/ 	.word	index@($__internal_83_$__cuda_sm70_shflsync_up)
        /*1184*/ 	.word	0x00000000


	//----- nvinfo : EIATTR_FRAME_SIZE
	.align		4
.L_775:
        /*1188*/ 	.byte	0x04, 0x11
        /*118a*/ 	.short	(.L_777 - .L_776)
	.align		4
.L_776:
        /*118c*/ 	.word	index@($__internal_82_$__cuda_sm70_shflsync_idx_p)
        /*1190*/ 	.word	0x00000000


	//----- nvinfo : EIATTR_FRAME_SIZE
	.align		4
.L_777:
        /*1194*/ 	.byte	0x04, 0x11
        /*1196*/ 	.short	(.L_779 - .L_778)
	.align		4
.L_778:
        /*1198*/ 	.word	index@($__internal_81_$__cuda_sm70_shflsync_down)
        /*119c*/ 	.word	0x00000000


	//----- nvinfo : EIATTR_FRAME_SIZE
	.align		4
.L_779:
        /*11a0*/ 	.byte	0x04, 0x11
        /*11a2*/ 	.short	(.L_781 - .L_780)
	.align		4
.L_780:
        /*11a4*/ 	.word	index@(_Z25selective_scan_bwd_kernelI32Selective_Scan_bwd_kernel_traitsILi128ELi16ELb1ELb1ELb0ELb1ELb1EN3c108BFloat16EfEEv12SSMParamsBwd)
        /*11a8*/ 	.word	0x00000000


	//----- nvinfo : EIATTR_REGCOUNT
	.align		4
.L_781:
        /*11ac*/ 	.byte	0x04, 0x2f
        /*11ae*/ 	.short	(.L_783 - .L_782)
	.align		4
.L_782:
        /*11b0*/ 	.word	index@(_Z25selective_scan_bwd_kernelI32Selective_Scan_bwd_kernel_traitsILi128ELi16ELb1ELb1ELb0ELb1ELb0EN3c108BFloat16EfEEv12SSMParamsBwd)
        /*11b4*/ 	.word	0x000000a3


	//----- nvinfo : EIATTR_FRAME_SIZE
	.align		4
.L_783:
        /*11b8*/ 	.byte	0x04, 0x11
        /*11ba*/ 	.short	(.L_785 - .L_784)
	.align		4
.L_784:
        /*11bc*/ 	.word	index@($__internal_80_$__cuda_sm70_shflsync_up)
        /*11c0*/ 	.word	0x00000000


	//----- nvinfo : EIATTR_FRAME_SIZE
	.align		4
.L_785:
        /*11c4*/ 	.byte	0x04, 0x11
        /*11c6*/ 	.short	(.L_787 - .L_786)
	.align		4
.L_786:
        /*11c8*/ 	.word	index@($__internal_79_$__cuda_sm70_shflsync_idx_p)
        /*11cc*/ 	.word	0x00000000


	//----- nvinfo : EIATTR_FRAME_SIZE
	.align		4
.L_787:
        /*11d0*/ 	.byte	0x04, 0x11
        /*11d2*/ 	.short	(.L_789 - .L_788)
	.align		4
.L_788:
        /*11d4*/ 	.word	index@($__internal_78_$__cuda_sm70_shflsync_down)
        /*11d8*/ 	.word	0x00000000


	//----- nvinfo : EIATTR_FRAME_SIZE
	.align		4
.L_789:
        /*11dc*/ 	.byte	0x04, 0x11
        /*11de*/ 	.short	(.L_791 - .L_790)
	.align		4
.L_790:
        /*11e0*/ 	.word	index@(_Z25selective_scan_bwd_kernelI32Selective_Scan_bwd_kernel_traitsILi128ELi16ELb1ELb1ELb0ELb1ELb0EN3c108BFloat16EfEEv12SSMParamsBwd)
        /*11e4*/ 	.word	0x00000000


	//----- nvinfo : EIATTR_REGCOUNT
	.align		4
.L_791:
        /*11e8*/ 	.byte	0x04, 0x2f
        /*11ea*/ 	.short	(.L_793 - .L_792)
	.align		4
.L_792:
        /*11ec*/ 	.word	index@(_Z25selective_scan_bwd_kernelI32Selective_Scan_bwd_kernel_traitsILi128ELi16ELb1ELb1ELb0ELb0ELb1EN3c108BFloat16EfEEv12SSMParamsBwd)
        /*11f0*/ 	.word	0x000000a7


	//----- nvinfo : EIATTR_FRAME_SIZE
	.align		4
.L_793:
        /*11f4*/ 	.byte	0x04, 0x11
        /*11f6*/ 	.short	(.L_795 - .L_794)
	.align		4
.L_794:
        /*11f8*/ 	.word	index@($__internal_77_$__cuda_sm70_shflsync_up)
        /*11fc*/ 	.word	0x00000000


	//----- nvinfo : EIATTR_FRAME_SIZE
	.align		4
.L_795:
        /*1200*/ 	.byte	0x04, 0x11
        /*1202*/ 	.short	(.L_797 - .L_796)
	.align		4
.L_796:
        /*1204*/ 	.word	index@($__internal_76_$__cuda_sm70_shflsync_idx_p)
        /*1208*/ 	.word	0x00000000


	//----- nvinfo : EIATTR_FRAME_SIZE
	.align		4
.L_797:
        /*120c*/ 	.byte	0x04, 0x11
        /*120e*/ 	.short	(.L_799 - .L_798)
	.align		4
.L_798:
        /*1210*/ 	.word	index@($__internal_75_$__cuda_sm70_shflsync_down)
        /*1214*/ 	.word	0x00000000


	//----- nvinfo : EIATTR_FRAME_SIZE
	.align		4
.L_799:
        /*1218*/ 	.byte	0x04, 0x11
        /*121a*/ 	.short	(.L_801 - .L_800)
	.align		4
.L_800:
        /*121c*/ 	.word	index@(_Z25selective_scan_bwd_kernelI32Selective_Scan_bwd_kernel_traitsILi128ELi16ELb1ELb1ELb0ELb0ELb1EN3c108BFloat16EfEEv12SSMParamsBwd)
        /*1220*/ 	.word	0x00000000


	//----- nvinfo : EIATTR_REGCOUNT
	.align		4
.L_801:
        /*1224*/ 	.byte	0x04, 0x2f
        /*1226*/ 	.short	(.L_803 - .L_802)
	.align		4
.L_802:
        /*1228*/ 	.word	index@(_Z25selective_scan_bwd_kernelI32Selective_Scan_bwd_kernel_traitsILi128ELi16ELb1ELb1ELb0ELb0ELb0EN3c108BFloat16EfEEv12SSMParamsBwd)
        /*122c*/ 	.word	0x000000a1


	//----- nvinfo : EIATTR_FRAME_SIZE
	.align		4
.L_803:
        /*1230*/ 	.byte	0x04, 0x11
        /*1232*/ 	.short	(.L_805 - .L_804)
	.align		4
.L_804:
        /*1234*/ 	.word	index@($__internal_74_$__cuda_sm70_shflsync_up)
        /*1238*/ 	.word	0x00000000


	//----- nvinfo : EIATTR_FRAME_SIZE
	.align		4
.L_805:
        /*123c*/ 	.byte	0x04, 0x11
        /*123e*/ 	.short	(.L_807 - .L_806)
	.align		4
.L_806:
        /*1240*/ 	.word	index@($__internal_73_$__cuda_sm70_shflsync_idx_p)
        /*1244*/ 	.word	0x00000000


	//----- nvinfo : EIATTR_FRAME_SIZE
	.align		4
.L_807:
        /*1248*/ 	.byte	0x04, 0x11
        /*124a*/ 	.short	(.L_809 - .L_808)
	.align		4
.L_808:
        /*124c*/ 	.word	index@($__internal_72_$__cuda_sm70_shflsync_down)
        /*1250*/ 	.word	0x00000000


	//----- nvinfo : EIATTR_FRAME_SIZE
	.align		4
.L_809:
        /*1254*/ 	.byte	0x04, 0x11
        /*1256*/ 	.short	(.L_811 - .L_810)
	.align		4
.L_810:
        /*1258*/ 	.word	index@(_Z25selective_scan_bwd_kernelI32Selective_Scan_bwd_kernel_traitsILi128ELi16ELb1ELb1ELb0ELb0ELb0EN3c108BFloat16EfEEv12SSMParamsBwd)
        /*125c*/ 	.word	0x00000000


	//----- nvinfo : EIATTR_REGCOUNT
	.align		4
.L_811:
        /*1260*/ 	.byte	0x04, 0x2f
        /*1262*/ 	.short	(.L_813 - .L_812)
	.align		4
.L_812:
        /*1264*/ 	.word	index@(_Z25selective_scan_bwd_kernelI32Selective_Scan_bwd_kernel_traitsILi128ELi16ELb1ELb0ELb1ELb1ELb1EN3c108BFloat16EfEEv12SSMParamsBwd)
        /*1268*/ 	.word	0x000000a8


	//----- nvinfo : EIATTR_FRAME_SIZE
	.align		4
.L_813:
        /*126c*/ 	.byte	0x04, 0x11
        /*126e*/ 	.short	(.L_815 - .L_814)
	.align		4
.L_814:
        /*1270*/ 	.word	index@($__internal_71_$__cuda_sm70_shflsync_up)
        /*1274*/ 	.word	0x00000000


	//----- nvinfo : EIATTR_FRAME_SIZE
	.align		4
.L_815:
        /*1278*/ 	.byte	0x04, 0x11
        /*127a*/ 	.short	(.L_817 - .L_816)
	.align		4
.L_816:
        /*127c*/ 	.word	index@($__internal_70_$__cuda_sm70_shflsync_idx_p)
        /*1280*/ 	.word	0x00000000


	//----- nvinfo : EIATTR_FRAME_SIZE
	.align		4
.L_817:
        /*1284*/ 	.byte	0x04, 0x11
        /*1286*/ 	.short	(.L_819 - .L_818)
	.align		4
.L_818:
        /*1288*/ 	.word	index@($__internal_69_$__cuda_sm70_shflsync_down)
        /*128c*/ 	.word	0x00000000


	//----- nvinfo : EIATTR_FRAME_SIZE
	.align		4
.L_819:
        /*1290*/ 	.byte	0x04, 0x11
        /*1292*/ 	.short	(.L_821 - .L_820)
	.align		4
.L_820:
        /*1294*/ 	.word	index@(_Z25selective_scan_bwd_kernelI32Selective_Scan_bwd_kernel_traitsILi128ELi16ELb1ELb0ELb1ELb1ELb1EN3c108BFloat16EfEEv12SSMParamsBwd)
        /*1298*/ 	.word	0x00000000


	//----- nvinfo : EIATTR_REGCOUNT
	.align		4
.L_821:
        /*129c*/ 	.byte	0x04, 0x2f
        /*129e*/ 	.short	(.L_823 - .L_822)
	.align		4
.L_822:
        /*12a0*/ 	.word	index@(_Z25selective_scan_bwd_kernelI32Selective_Scan_bwd_kernel_traitsILi128ELi16ELb1ELb0ELb1ELb1ELb0EN3c108BFloat16EfEEv12SSMParamsBwd)
        /*12a4*/ 	.word	0x000000a7


	//----- nvinfo : EIATTR_FRAME_SIZE
	.align		4
.L_823:
        /*12a8*/ 	.byte	0x04, 0x11
        /*12aa*/ 	.short	(.L_825 - .L_824)
	.align		4
.L_824:
        /*12ac*/ 	.word	index@($__internal_68_$__cuda_sm70_shflsync_up)
        /*12b0*/ 	.word	0x00000000


	//----- nvinfo : EIATTR_FRAME_SIZE
	.align		4
.L_825:
        /*12b4*/ 	.byte	0x04, 0x11
        /*12b6*/ 	.short	(.L_827 - .L_826)
	.align		4
.L_826:
        /*12b8*/ 	.word	index@($__internal_67_$__cuda_sm70_shflsync_idx_p)
        /*12bc*/ 	.word	0x00000000


	//----- nvinfo : EIATTR_FRAME_SIZE
	.align		4
.L_827:
        /*12c0*/ 	.byte	0x04, 0x11
        /*12c2*/ 	.short	(.L_829 - .L_828)
	.align		4
.L_828:
        /*12c4*/ 	.word	index@($__internal_66_$__cuda_sm70_shflsync_down)
        /*12c8*/ 	.word	0x00000000


	//----- nvinfo : EIATTR_FRAME_SIZE
	.align		4
.L_829:
        /*12cc*/ 	.byte	0x04, 0x11
        /*12ce*/ 	.short	(.L_831 - .L_830)
	.align		4
.L_830:
        /*12d0*/ 	.word	index@(_Z25selective_scan_bwd_kernelI32Selective_Scan_bwd_kernel_traitsILi128ELi16ELb1ELb0ELb1ELb1ELb0EN3c108BFloat16EfEEv12SSMParamsBwd)
        /*12d4*/ 	.word	0x00000000


	//----- nvinfo : EIATTR_REGCOUNT
	.align		4
.L_831:
        /*12d8*/ 	.byte	0x04, 0x2f
        /*12da*/ 	.short	(.L_833 - .L_832)
	.align		4
.L_832:
        /*12dc*/ 	.word	index@(_Z25selective_scan_bwd_kernelI32Selective_Scan_bwd_kernel_traitsILi128ELi16ELb1ELb0ELb1ELb0ELb1EN3c108BFloat16EfEEv12SSMParamsBwd)
        /*12e0*/ 	.word	0x000000a7


	//----- nvinfo : EIATTR_FRAME_SIZE
	.align		4
.L_833:
        /*12e4*/ 	.byte	0x04, 0x11
        /*12e6*/ 	.short	(.L_835 - .L_834)
	.align		4
.L_834:
        /*12e8*/ 	.word	index@($__internal_65_$__cuda_sm70_shflsync_up)
        /*12ec*/ 	.word	0x00000000


	//----- nvinfo : EIATTR_FRAME_SIZE
	.align		4
.L_835:
        /*12f0*/ 	.byte	0x04, 0x11
        /*12f2*/ 	.short	(.L_837 - .L_836)
	.align		4
.L_836:
        /*12f4*/ 	.word	index@($__internal_64_$__cuda_sm70_shflsync_idx_p)
        /*12f8*/ 	.word	0x00000000


	//----- nvinfo : EIATTR_FRAME_SIZE
	.align		4
.L_837:
        /*12fc*/ 	.byte	0x04, 0x11
        /*12fe*/ 	.short	(.L_839 - .L_838)
	.align		4
.L_838:
        /*1300*/ 	.word	index@($__internal_63_$__cuda_sm70_shflsync_down)
        /*1304*/ 	.word	0x00000000


	//----- nvinfo : EIATTR_FRAME_SIZE
	.align		4
.L_839:
        /*1308*/ 	.byte	0x04, 0x11
        /*130a*/ 	.short	(.L_841 - .L_840)
	.align		4
.L_840:
        /*130c*/ 	.word	index@(_Z25selective_scan_bwd_kernelI32Selective_Scan_bwd_kernel_traitsILi128ELi16ELb1ELb0ELb1ELb0ELb1EN3c108BFloat16EfEEv12SSMParamsBwd)
        /*1310*/ 	.word	0x00000000


	//----- nvinfo : EIATTR_REGCOUNT
	.align		4
.L_841:
        /*1314*/ 	.byte	0x04, 0x2f
        /*1316*/ 	.short	(.L_843 - .L_842)
	.align		4
.L_842:
        /*1318*/ 	.word	index@(_Z25selective_scan_bwd_kernelI32Selective_Scan_bwd_kernel_traitsILi128ELi16ELb1ELb0ELb1ELb0ELb0EN3c108BFloat16EfEEv12SSMParamsBwd)
        /*131c*/ 	.word	0x000000a6


	//----- nvinfo : EIATTR_FRAME_SIZE
	.align		4
.L_843:
        /*1320*/ 	.byte	0x04, 0x11
        /*1322*/ 	.short	(.L_845 - .L_844)
	.align		4
.L_844:
        /*1324*/ 	.word	index@($__internal_62_$__cuda_sm70_shflsync_up)
        /*1328*/ 	.word	0x00000000


	//----- nvinfo : EIATTR_FRAME_SIZE
	.align		4
.L_845:
        /*132c*/ 	.byte	0x04, 0x11
        /*132e*/ 	.short	(.L_847 - .L_846)
	.align		4
.L_846:
        /*1330*/ 	.word	index@($__internal_61_$__cuda_sm70_shflsync_idx_p)
        /*1334*/ 	.word	0x00000000


	//----- nvinfo : EIATTR_FRAME_SIZE
	.align		4
.L_847:
        /*1338*/ 	.byte	0x04, 0x11
        /*133a*/ 	.short	(.L_849 - .L_848)
	.align		4
.L_848:
        /*133c*/ 	.word	index@($__internal_60_$__cuda_sm70_shflsync_down)
        /*1340*/ 	.word	0x00000000


	//----- nvinfo : EIATTR_FRAME_SIZE
	.align		4
.L_849:
        /*1344*/ 	.byte	0x04, 0x11
        /*1346*/ 	.short	(.L_851 - .L_850)
	.align		4
.L_850:
        /*1348*/ 	.word	index@(_Z25selective_scan_bwd_kernelI32Selective_Scan_bwd_kernel_traitsILi128ELi16ELb1ELb0ELb1ELb0ELb0EN3c108BFloat16EfEEv12SSMParamsBwd)
        /*134c*/ 	.word	0x00000000


	//----- nvinfo : EIATTR_REGCOUNT
	.align		4
.L_851:
        /*1350*/ 	.byte	0x04, 0x2f
        /*1352*/ 	.short	(.L_853 - .L_852)
	.align		4
.L_852:
        /*1354*/ 	.word	index@(_Z25selective_scan_bwd_kernelI32Selective_Scan_bwd_kernel_traitsILi128ELi16ELb1ELb0ELb0ELb1ELb1EN3c108BFloat16EfEEv12SSMParamsBwd)
        /*1358*/ 	.word	0x000000a8


	//----- nvinfo : EIATTR_FRAME_SIZE
	.align		4
.L_853:
        /*135c*/ 	.byte	0x04, 0x11
        /*135e*/ 	.short	(.L_855 - .L_854)
	.align		4
.L_854:
        /*1360*/ 	.word	index@($__internal_59_$__cuda_sm70_shflsync_up)
        /*1364*/ 	.word	0x00000000


	//----- nvinfo : EIATTR_FRAME_SIZE
	.align		4
.L_855:
        /*1368*/ 	.byte	0x04, 0x11
        /*136a*/ 	.short	(.L_857 - .L_856)
	.align		4
.L_856:
        /*136c*/ 	.word	index@($__internal_58_$__cuda_sm70_shflsync_idx_p)
        /*1370*/ 	.word	0x00000000


	//----- nvinfo : EIATTR_FRAME_SIZE
	.align		4
.L_857:
        /*1374*/ 	.byte	0x04, 0x11
        /*1376*/ 	.short	(.L_859 - .L_858)
	.align		4
.L_858:
        /*1378*/ 	.word	index@($__internal_57_$__cuda_sm70_shflsync_down)
        /*137c*/ 	.word	0x00000000


	//----- nvinfo : EIATTR_FRAME_SIZE
	.align		4
.L_859:
        /*1380*/ 	.byte	0x04, 0x11
        /*1382*/ 	.short	(.L_861 - .L_860)
	.align		4
.L_860:
        /*1384*/ 	.word	index@(_Z25selective_scan_bwd_kernelI32Selective_Scan_bwd_kernel_traitsILi128ELi16ELb1ELb0ELb0ELb1ELb1EN3c108BFloat16EfEEv12SSMParamsBwd)
        /*1388*/ 	.word	0x00000000


	//----- nvinfo : EIATTR_REGCOUNT
	.align		4
.L_861:
        /*138c*/ 	.byte	0x04, 0x2f
        /*138e*/ 	.short	(.L_863 - .L_862)
	.align		4
.L_862:
        /*1390*/ 	.word	index@(_Z25selective_scan_bwd_kernelI32Selective_Scan_bwd_kernel_traitsILi128ELi16ELb1ELb0ELb0ELb1ELb0EN3c108BFloat16EfEEv12SSMParamsBwd)
        /*1394*/ 	.word	0x000000a7


	//----- nvinfo : EIATTR_FRAME_SIZE
	.align		4
.L_863:
        /*1398*/ 	.byte	0x04, 0x11
        /*139a*/ 	.short	(.L_865 - .L_864)
	.align		4
.L_864:
        /*139c*/ 	.word	index@($__internal_56_$__cuda_sm70_shflsync_up)
        /*13a0*/ 	.word	0x00000000


	//----- nvinfo : EIATTR_FRAME_SIZE
	.align		4
.L_865:
        /*13a4*/ 	.byte	0x04, 0x11
        /*13a6*/ 	.short	(.L_867 - .L_866)
	.align		4
.L_866:
        /*13a8*/ 	.word	index@($__internal_55_$__cuda_sm70_shflsync_idx_p)
        /*13ac*/ 	.word	0x00000000


	//----- nvinfo : EIATTR_FRAME_SIZE
	.align		4
.L_867:
        /*13b0*/ 	.byte	0x04, 0x11
        /*13b2*/ 	.short	(.L_869 - .L_868)
	.align		4
.L_868:
        /*13b4*/ 	.word	index@($__internal_54_$__cuda_sm70_shflsync_down)
        /*13b8*/ 	.word	0x00000000


	//----- nvinfo : EIATTR_FRAME_SIZE
	.align		4
.L_869:
        /*13bc*/ 	.byte	0x04, 0x11
        /*13be*/ 	.short	(.L_871 - .L_870)
	.align		4
.L_870:
        /*13c0*/ 	.word	index@(_Z25selective_scan_bwd_kernelI32Selective_Scan_bwd_kernel_traitsILi128ELi16ELb1ELb0ELb0ELb1ELb0EN3c108BFloat16EfEEv12SSMParamsBwd)
        /*13c4*/ 	.word	0x00000000


	//----- nvinfo : EIATTR_REGCOUNT
	.align		4
.L_871:
        /*13c8*/ 	.byte	0x04, 0x2f
        /*13ca*/ 	.short	(.L_873 - .L_872)
	.align		4
.L_872:
        /*13cc*/ 	.word	index@(_Z25selective_scan_bwd_kernelI32Selective_Scan_bwd_kernel_traitsILi128ELi16ELb1ELb0ELb0ELb0ELb1EN3c108BFloat16EfEEv12SSMParamsBwd)
        /*13d0*/ 	.word	0x000000a7


	//----- nvinfo : EIATTR_FRAME_SIZE
	.align		4
.L_873:
        /*13d4*/ 	.byte	0x04, 0x11
        /*13d6*/ 	.short	(.L_875 - .L_874)
	.align		4
.L_874:
        /*13d8*/ 	.word	index@($__internal_53_$__cuda_sm70_shflsync_up)
        /*13dc*/ 	.word	0x00000000


	//----- nvinfo : EIATTR_FRAME_SIZE
	.align		4
.L_875:
        /*13e0*/ 	.byte	0x04, 0x11
        /*13e2*/ 	.short	(.L_877 - .L_876)
	.align		4
.L_876:
        /*13e4*/ 	.word	index@($__internal_52_$__cuda_sm70_shflsync_idx_p)
        /*13e8*/ 	.word	0x00000000


	//----- nvinfo : EIATTR_FRAME_SIZE
	.align		4
.L_877:
        /*13ec*/ 	.byte	0x04, 0x11
        /*13ee*/ 	.short	(.L_879 - .L_878)
	.align		4
.L_878:
        /*13f0*/ 	.word	index@($__internal_51_$__cuda_sm70_shflsync_down)
        /*13f4*/ 	.word	0x00000000


	//----- nvinfo : EIATTR_FRAME_SIZE
	.align		4
.L_879:
        /*13f8*/ 	.byte	0x04, 0x11
        /*13fa*/ 	.short	(.L_881 - .L_880)
	.align		4
.L_880:
        /*13fc*/ 	.word	index@(_Z25selective_scan_bwd_kernelI32Selective_Scan_bwd_kernel_traitsILi128ELi16ELb1ELb0ELb0ELb0ELb1EN3c108BFloat16EfEEv12SSMParamsBwd)
        /*1400*/ 	.word	0x00000000


	//----- nvinfo : EIATTR_REGCOUNT
	.align		4
.L_881:
        /*1404*/ 	.byte	0x04, 0x2f
        /*1406*/ 	.short	(.L_883 - .L_882)
	.align		4
.L_882:
        /*1408*/ 	.word	index@(_Z25selective_scan_bwd_kernelI32Selective_Scan_bwd_kernel_traitsILi128ELi16ELb1ELb0ELb0ELb0ELb0EN3c108BFloat16EfEEv12SSMParamsBwd)
        /*140c*/ 	.word	0x000000a6


	//----- nvinfo : EIATTR_FRAME_SIZE
	.align		4
.L_883:
        /*1410*/ 	.byte	0x04, 0x11
        /*1412*/ 	.short	(.L_885 - .L_884)
	.align		4
.L_884:
        /*1414*/ 	.word	index@($__internal_50_$__cuda_sm70_shflsync_up)
        /*1418*/ 	.word	0x00000000


	//----- nvinfo : EIATTR_FRAME_SIZE
	.align		4
.L_885:
        /*141c*/ 	.byte	0x04, 0x11
        /*141e*/ 	.short	(.L_887 - .L_886)
	.align		4
.L_886:
        /*1420*/ 	.word	index@($__internal_49_$__cuda_sm70_shflsync_idx_p)
        /*1424*/ 	.word	0x00000000


	//----- nvinfo : EIATTR_FRAME_SIZE
	.align		4
.L_887:
        /*1428*/ 	.byte	0x04, 0x11
        /*142a*/ 	.short	(.L_889 - .L_888)
	.align		4
.L_888:
        /*142c*/ 	.word	index@($__internal_48_$__cuda_sm70_shflsync_down)
        /*1430*/ 	.word	0x00000000


	//----- nvinfo : EIATTR_FRAME_SIZE
	.align		4
.L_889:
        /*1434*/ 	.byte	0x04, 0x11
        /*1436*/ 	.short	(.L_891 - .L_890)
	.align		4
.L_890:
        /*1438*/ 	.word	index@(_Z25selective_scan_bwd_kernelI32Selective_Scan_bwd_kernel_traitsILi128ELi16ELb1ELb0ELb0ELb0ELb0EN3c108BFloat16EfEEv12SSMParamsBwd)
        /*143c*/ 	.word	0x00000000


	//----- nvinfo : EIATTR_REGCOUNT
	.align		4
.L_891:
        /*1440*/ 	.byte	0x04, 0x2f
        /*1442*/ 	.short	(.L_893 - .L_892)
	.align		4
.L_892:
        /*1444*/ 	.word	index@(_Z25selective_scan_bwd_kernelI32Selective_Scan_bwd_kernel_traitsILi128ELi16ELb0ELb1ELb1ELb1ELb1EN3c108BFloat16EfEEv12SSMParamsBwd)
        /*1448*/ 	.word	0x000000a8


	//----- nvinfo : EIATTR_FRAME_SIZE
	.align		4
.L_893:
        /*144c*/ 	.byte	0x04, 0x11
        /*144e*/ 	.short	(.L_895 - .L_894)
	.align		4
.L_894:
        /*1450*/ 	.word	index@($__internal_47_$__cuda_sm70_shflsync_up)
        /*1454*/ 	.word	0x00000000


	//----- nvinfo : EIATTR_FRAME_SIZE
	.align		4
.L_895:
        /*1458*/ 	.byte	0x04, 0x11
        /*145a*/ 	.short	(.L_897 - .L_896)
	.align		4
.L_896:
        /*145c*/ 	.word	index@($__internal_46_$__cuda_sm70_shflsync_idx_p)
        /*1460*/ 	.word	0x00000000


	//----- nvinfo : EIATTR_FRAME_SIZE
	.align		4
.L_897:
        /*1464*/ 	.byte	0x04, 0x11
        /*1466*/ 	.short	(.L_899 - .L_898)
	.align		4
.L_898:
        /*1468*/ 	.word	index@($__internal_45_$__cuda_sm70_shflsync_down)
        /*146c*/ 	.word	0x00000000


	//----- nvinfo : EIATTR_FRAME_SIZE
	.align		4
.L_899:
        /*1470*/ 	.byte	0x04, 0x11
        /*1472*/ 	.short	(.L_901 - .L_900)
	.align		4
.L_900:
        /*1474*/ 	.word	index@(_Z25selective_scan_bwd_kernelI32Selective_Scan_bwd_kernel_traitsILi128ELi16ELb0ELb1ELb1ELb1ELb1EN3c108BFloat16EfEEv12SSMParamsBwd)
        /*1478*/ 	.word	0x000000e0


	//----- nvinfo : EIATTR_REGCOUNT
	.align		4
.L_901:
        /*147c*/ 	.byte	0x04, 0x2f
        /*147e*/ 	.short	(.L_903 - .L_902)
	.align		4
.L_902:
        /*1480*/ 	.word	index@(_Z25selective_scan_bwd_kernelI32Selective_Scan_bwd_kernel_traitsILi128ELi16ELb0ELb1ELb1ELb1ELb0EN3c108BFloat16EfEEv12SSMParamsBwd)
        /*1484*/ 	.word	0x000000a8


	//----- nvinfo : EIATTR_FRAME_SIZE
	.align		4
.L_903:
        /*1488*/ 	.byte	0x04, 0x11
        /*148a*/ 	.short	(.L_905 - .L_904)
	.align		4
.L_904:
        /*148c*/ 	.word	index@($__internal_44_$__cuda_sm70_shflsync_up)
        /*1490*/ 	.word	0x00000000


	//----- nvinfo : EIATTR_FRAME_SIZE
	.align		4
.L_905:
        /*1494*/ 	.byte	0x04, 0x11
        /*1496*/ 	.short	(.L_907 - .L_906)
	.align		4
.L_906:
        /*1498*/ 	.word	index@($__internal_43_$__cuda_sm70_shflsync_idx_p)
        /*149c*/ 	.word	0x00000000


	//----- nvinfo : EIATTR_FRAME_SIZE
	.align		4
.L_907:
        /*14a0*/ 	.byte	0x04, 0x11
        /*14a2*/ 	.short	(.L_909 - .L_908)
	.align		4
.L_908:
        /*14a4*/ 	.word	index@($__internal_42_$__cuda_sm70_shflsync_down)
        /*14a8*/ 	.word	0x00000000


	//----- nvinfo : EIATTR_FRAME_SIZE
	.align		4
.L_909:
        /*14ac*/ 	.byte	0x04, 0x11
        /*14ae*/ 	.short	(.L_911 - .L_910)
	.align		4
.L_910:
        /*14b0*/ 	.word	index@(_Z25selective_scan_bwd_kernelI32Selective_Scan_bwd_kernel_traitsILi128ELi16ELb0ELb1ELb1ELb1ELb0EN3c108BFloat16EfEEv12SSMParamsBwd)
        /*14b4*/ 	.word	0x00000038


	//----- nvinfo : EIATTR_REGCOUNT
	.align		4
.L_911:
        /*14b8*/ 	.byte	0x04, 0x2f
        /*14ba*/ 	.short	(.L_913 - .L_912)
	.align		4
.L_912:
        /*14bc*/ 	.word	index@(_Z25selective_scan_bwd_kernelI32Selective_Scan_bwd_kernel_traitsILi128ELi16ELb0ELb1ELb1ELb0ELb1EN3c108BFloat16EfEEv12SSMParamsBwd)
        /*14c0*/ 	.word	0x000000a8


	//----- nvinfo : EIATTR_FRAME_SIZE
	.align		4
.L_913:
        /*14c4*/ 	.byte	0x04, 0x11
        /*14c6*/ 	.short	(.L_915 - .L_914)
	.align		4
.L_914:
        /*14c8*/ 	.word	index@($__internal_41_$__cuda_sm70_shflsync_up)
        /*14cc*/ 	.word	0x00000000


	//----- nvinfo : EIATTR_FRAME_SIZE
	.align		4
.L_915:
        /*14d0*/ 	.byte	0x04, 0x11
        /*14d2*/ 	.short	(.L_917 - .L_916)
	.align		4
.L_916:
        /*14d4*/ 	.word	index@($__internal_40_$__cuda_sm70_shflsync_idx_p)
        /*14d8*/ 	.word	0x00000000


	//----- nvinfo : EIATTR_FRAME_SIZE
	.align		4
.L_917:
        /*14dc*/ 	.byte	0x04, 0x11
        /*14de*/ 	.short	(.L_919 - .L_918)
	.align		4
.L_918:
        /*14e0*/ 	.word	index@($__internal_39_$__cuda_sm70_shflsync_down)
        /*14e4*/ 	.word	0x00000000


	//----- nvinfo : EIATTR_FRAME_SIZE
	.align		4
.L_919:
        /*14e8*/ 	.byte	0x04, 0x11
        /*14ea*/ 	.short	(.L_921 - .L_920)
	.align		4
.L_920:
        /*14ec*/ 	.word	index@(_Z25selective_scan_bwd_kernelI32Selective_Scan_bwd_kernel_traitsILi128ELi16ELb0ELb1ELb1ELb0ELb1EN3c108BFloat16EfEEv12SSMParamsBwd)
        /*14f0*/ 	.word	0x00000088


	//----- nvinfo : EIATTR_REGCOUNT
	.align		4
.L_921:
        /*14f4*/ 	.byte	0x04, 0x2f
        /*14f6*/ 	.short	(.L_923 - .L_922)
	.align		4
.L_922:
        /*14f8*/ 	.word	index@(_Z25selective_scan_bwd_kernelI32Selective_Scan_bwd_kernel_traitsILi128ELi16ELb0ELb1ELb1ELb0ELb0EN3c108BFloat16EfEEv12SSMParamsBwd)
        /*14fc*/ 	.word	0x000000a8


	//----- nvinfo : EIATTR_FRAME_SIZE
	.align		4
.L_923:
        /*1500*/ 	.byte	0x04, 0x11
        /*1502*/ 	.short	(.L_925 - .L_924)
	.align		4
.L_924:
        /*1504*/ 	.word	index@($__internal_38_$__cuda_sm70_shflsync_up)
        /*1508*/ 	.word	0x00000000


	//----- nvinfo : EIATTR_FRAME_SIZE
	.align		4
.L_925:
        /*150c*/ 	.byte	0x04, 0x11
        /*150e*/ 	.short	(.L_927 - .L_926)
	.align		4
.L_926:
        /*1510*/ 	.word	index@($__internal_37_$__cuda_sm70_shflsync_idx_p)
        /*1514*/ 	.word	0x00000000


	//----- nvinfo : EIATTR_FRAME_SIZE
	.align		4
.L_927:
        /*1518*/ 	.byte	0x04, 0x11
        /*151a*/ 	.short	(.L_929 - .L_928)
	.align		4
.L_928:
        /*151c*/ 	.word	index@($__internal_36_$__cuda_sm70_shflsync_down)
        /*1520*/ 	.word	0x00000000


	//----- nvinfo : EIATTR_FRAME_SIZE
	.align		4
.L_929:
        /*1524*/ 	.byte	0x04, 0x11
        /*1526*/ 	.short	(.L_931 - .L_930)
	.align		4
.L_930:
        /*1528*/ 	.word	index@(_Z25selective_scan_bwd_kernelI32Selective_Scan_bwd_kernel_traitsILi128ELi16ELb0ELb1ELb1ELb0ELb0EN3c108BFloat16EfEEv12SSMParamsBwd)
        /*152c*/ 	.word	0x00000030


	//----- nvinfo : EIATTR_REGCOUNT
	.align		4
.L_931:
        /*1530*/ 	.byte	0x04, 0x2f
        /*1532*/ 	.short	(.L_933 - .L_932)
	.align		4
.L_932:
        /*1534*/ 	.word	index@(_Z25selective_scan_bwd_kernelI32Selective_Scan_bwd_kernel_traitsILi128ELi16ELb0ELb1ELb0ELb1ELb1EN3c108BFloat16EfEEv12SSMParamsBwd)
        /*1538*/ 	.word	0x000000a8


	//----- nvinfo : EIATTR_FRAME_SIZE
	.align		4
.L_933:
        /*153c*/ 	.byte	0x04, 0x11
        /*153e*/ 	.short	(.L_935 - .L_934)
	.align		4
.L_934:
        /*1540*/ 	.word	index@($__internal_35_$__cuda_sm70_shflsync_up)
        /*1544*/ 	.word	0x00000000


	//----- nvinfo : EIATTR_FRAME_SIZE
	.align		4
.L_935:
        /*1548*/ 	.byte	0x04, 0x11
        /*154a*/ 	.short	(.L_937 - .L_936)
	.align		4
.L_936:
        /*154c*/ 	.word	index@($__internal_34_$__cuda_sm70_shflsync_idx_p)
        /*1550*/ 	.word	0x00000000


	//----- nvinfo : EIATTR_FRAME_SIZE
	.align		4
.L_937:
        /*1554*/ 	.byte	0x04, 0x11
        /*1556*/ 	.short	(.L_939 - .L_938)
	.align		4
.L_938:
        /*1558*/ 	.word	index@($__internal_33_$__cuda_sm70_shflsync_down)
        /*155c*/ 	.word	0x00000000


	//----- nvinfo : EIATTR_FRAME_SIZE
	.align		4
.L_939:
        /*1560*/ 	.byte	0x04, 0x11
        /*1562*/ 	.short	(.L_941 - .L_940)
	.align		4
.L_940:
        /*1564*/ 	.word	index@(_Z25selective_scan_bwd_kernelI32Selective_Scan_bwd_kernel_traitsILi128ELi16ELb0ELb1ELb0ELb1ELb1EN3c108BFloat16EfEEv12SSMParamsBwd)
        /*1568*/ 	.word	0x00000088


	//----- nvinfo : EIATTR_REGCOUNT
	.align		4
.L_941:
        /*156c*/ 	.byte	0x04, 0x2f
        /*156e*/ 	.short	(.L_943 - .L_942)
	.align		4
.L_942:
        /*1570*/ 	.word	index@(_Z25selective_scan_bwd_kernelI32Selective_Scan_bwd_kernel_traitsILi128ELi16ELb0ELb1ELb0ELb1ELb0EN3c108BFloat16EfEEv12SSMParamsBwd)
        /*1574*/ 	.word	0x000000a8


	//----- nvinfo : EIATTR_FRAME_SIZE
	.align		4
.L_943:
        /*1578*/ 	.byte	0x04, 0x11
        /*157a*/ 	.short	(.L_945 - .L_944)
	.align		4
.L_944:
        /*157c*/ 	.word	index@($__internal_32_$__cuda_sm70_shflsync_up)
        /*1580*/ 	.word	0x00000000


	//----- nvinfo : EIATTR_FRAME_SIZE
	.align		4
.L_945:
        /*1584*/ 	.byte	0x04, 0x11
        /*1586*/ 	.short	(.L_947 - .L_946)
	.align		4
.L_946:
        /*1588*/ 	.word	index@($__internal_31_$__cuda_sm70_shflsync_idx_p)
        /*158c*/ 	.word	0x00000000


	//----- nvinfo : EIATTR_FRAME_SIZE
	.align		4
.L_947:
        /*1590*/ 	.byte	0x04, 0x11
        /*1592*/ 	.short	(.L_949 - .L_948)
	.align		4
.L_948:
        /*1594*/ 	.word	index@($__internal_30_$__cuda_sm70_shflsync_down)
        /*1598*/ 	.word	0x00000000


	//----- nvinfo : EIATTR_FRAME_SIZE
	.align		4
.L_949:
        /*159c*/ 	.byte	0x04, 0x11
        /*159e*/ 	.short	(.L_951 - .L_950)
	.align		4
.L_950:
        /*15a0*/ 	.word	index@(_Z25selective_scan_bwd_kernelI32Selective_Scan_bwd_kernel_traitsILi128ELi16ELb0ELb1ELb0ELb1ELb0EN3c108BFloat16EfEEv12SSMParamsBwd)
        /*15a4*/ 	.word	0x00000008


	//----- nvinfo : EIATTR_REGCOUNT
	.align		4
.L_951:
        /*15a8*/ 	.byte	0x04, 0x2f
        /*15aa*/ 	.short	(.L_953 - .L_952)
	.align		4
.L_952:
        /*15ac*/ 	.word	index@(_Z25selective_scan_bwd_kernelI32Selective_Scan_bwd_kernel_traitsILi128ELi16ELb0ELb1ELb0ELb0ELb1EN3c108BFloat16EfEEv12SSMParamsBwd)
        /*15b0*/ 	.word	0x000000a8


	//----- nvinfo : EIATTR_FRAME_SIZE
	.align		4
.L_953:
        /*15b4*/ 	.byte	0x04, 0x11
        /*15b6*/ 	.short	(.L_955 - .L_954)
	.align		4
.L_954:
        /*15b8*/ 	.word	index@($__internal_29_$__cuda_sm70_shflsync_up)
        /*15bc*/ 	.word	0x00000000


	//----- nvinfo : EIATTR_FRAME_SIZE
	.align		4
.L_955:
        /*15c0*/ 	.byte	0x04, 0x11
        /*15c2*/ 	.short	(.L_957 - .L_956)
	.align		4
.L_956:
        /*15c4*/ 	.word	index@($__internal_28_$__cuda_sm70_shflsync_idx_p)
        /*15c8*/ 	.word	0x00000000


	//----- nvinfo : EIATTR_FRAME_SIZE
	.align		4
.L_957:
        /*15cc*/ 	.byte	0x04, 0x11
        /*15ce*/ 	.short	(.L_959 - .L_958)
	.align		4
.L_958:
        /*15d0*/ 	.word	index@($__internal_27_$__cuda_sm70_shflsync_down)
        /*15d4*/ 	.word	0x00000000


	//----- nvinfo : EIATTR_FRAME_SIZE
	.align		4
.L_959:
        /*15d8*/ 	.byte	0x04, 0x11
        /*15da*/ 	.short	(.L_961 - .L_960)
	.align		4
.L_960:
        /*15dc*/ 	.word	index@(_Z25selective_scan_bwd_kernelI32Selective_Scan_bwd_kernel_traitsILi128ELi16ELb0ELb1ELb0ELb0ELb1EN3c108BFloat16EfEEv12SSMParamsBwd)
        /*15e0*/ 	.word	0x00000048


	//----- nvinfo : EIATTR_REGCOUNT
	.align		4
.L_961:
        /*15e4*/ 	.byte	0x04, 0x2f
        /*15e6*/ 	.short	(.L_963 - .L_962)
	.align		4
.L_962:
        /*15e8*/ 	.word	index@(_Z25selective_scan_bwd_kernelI32Selective_Scan_bwd_kernel_traitsILi128ELi16ELb0ELb1ELb0ELb0ELb0EN3c108BFloat16EfEEv12SSMParamsBwd)
        /*15ec*/ 	.word	0x000000a8


	//----- nvinfo : EIATTR_FRAME_SIZE
	.align		4
.L_963:
        /*15f0*/ 	.byte	0x04, 0x11
        /*15f2*/ 	.short	(.L_965 - .L_964)
	.align		4
.L_964:
        /*15f4*/ 	.word	index@($__internal_26_$__cuda_sm70_shflsync_up)
        /*15f8*/ 	.word	0x00000000


	//----- nvinfo : EIATTR_FRAME_SIZE
	.align		4
.L_965:
        /*15fc*/ 	.byte	0x04, 0x11
        /*15fe*/ 	.short	(.L_967 - .L_966)
	.align		4
.L_966:
        /*1600*/ 	.word	index@($__internal_25_$__cuda_sm70_shflsync_idx_p)
        /*1604*/ 	.word	0x00000000


	//----- nvinfo : EIATTR_FRAME_SIZE
	.align		4
.L_967:
        /*1608*/ 	.byte	0x04, 0x11
        /*160a*/ 	.short	(.L_969 - .L_968)
	.align		4
.L_968:
        /*160c*/ 	.word	index@($__internal_24_$__cuda_sm70_shflsync_down)
        /*1610*/ 	.word	0x00000000


	//----- nvinfo : EIATTR_FRAME_SIZE
	.align		4
.L_969:
        /*1614*/ 	.byte	0x04, 0x11
        /*1616*/ 	.short	(.L_971 - .L_970)
	.align		4
.L_970:
        /*1618*/ 	.word	index@(_Z25selective_scan_bwd_kernelI32Selective_Scan_bwd_kernel_traitsILi128ELi16ELb0ELb1ELb0ELb0ELb0EN3c108BFloat16EfEEv12SSMParamsBwd)
        /*161c*/ 	.word	0x00000000


	//----- nvinfo : EIATTR_REGCOUNT
	.align		4
.L_971:
        /*1620*/ 	.byte	0x04, 0x2f
        /*1622*/ 	.short	(.L_973 - .L_972)
	.align		4
.L_972:
        /*1624*/ 	.word	index@(_Z25selective_scan_bwd_kernelI32Selective_Scan_bwd_kernel_traitsILi128ELi16ELb0ELb0ELb1ELb1ELb1EN3c108BFloat16EfEEv12SSMParamsBwd)
        /*1628*/ 	.word	0x000000a8


	//----- nvinfo : EIATTR_FRAME_SIZE
	.align		4
.L_973:
        /*162c*/ 	.byte	0x04, 0x11
        /*162e*/ 	.short	(.L_975 - .L_974)
	.align		4
.L_974:
        /*1630*/ 	.word	index@($__internal_23_$__cuda_sm70_shflsync_up)
        /*1634*/ 	.word	0x00000000


	//----- nvinfo : EIATTR_FRAME_SIZE
	.align		4
.L_975:
        /*1638*/ 	.byte	0x04, 0x11
        /*163a*/ 	.short	(.L_977 - .L_976)
	.align		4
.L_976:
        /*163c*/ 	.word	index@($__internal_22_$__cuda_sm70_shflsync_idx_p)
        /*1640*/ 	.word	0x00000000


	//----- nvinfo : EIATTR_FRAME_SIZE
	.align		4
.L_977:
        /*1644*/ 	.byte	0x04, 0x11
        /*1646*/ 	.short	(.L_979 - .L_978)
	.align		4
.L_978:
        /*1648*/ 	.word	index@($__internal_21_$__cuda_sm70_shflsync_down)
        /*164c*/ 	.word	0x00000000


	//----- nvinfo : EIATTR_FRAME_SIZE
	.align		4
.L_979:
        /*1650*/ 	.byte	0x04, 0x11
        /*1652*/ 	.short	(.L_981 - .L_980)
	.align		4
.L_980:
        /*1654*/ 	.word	index@(_Z25selective_scan_bwd_kernelI32Selective_Scan_bwd_kernel_traitsILi128ELi16ELb0ELb0ELb1ELb1ELb1EN3c108BFloat16EfEEv12SSMParamsBwd)
        /*1658*/ 	.word	0x00000088


	//----- nvinfo : EIATTR_REGCOUNT
	.align		4
.L_981:
        /*165c*/ 	.byte	0x04, 0x2f
        /*165e*/ 	.short	(.L_983 - .L_982)
	.align		4
.L_982:
        /*1660*/ 	.word	index@(_Z25selective_scan_bwd_kernelI32Selective_Scan_bwd_kernel_traitsILi128ELi16ELb0ELb0ELb1ELb1ELb0EN3c108BFloat16EfEEv12SSMParamsBwd)
        /*1664*/ 	.word	0x000000a8


	//----- nvinfo : EIATTR_FRAME_SIZE
	.align		4
.L_983:
        /*1668*/ 	.byte	0x04, 0x11
        /*166a*/ 	.short	(.L_985 - .L_984)
	.align		4
.L_984:
        /*166c*/ 	.word	index@($__internal_20_$__cuda_sm70_shflsync_up)
        /*1670*/ 	.word	0x00000000


	//----- nvinfo : EIATTR_FRAME_SIZE
	.align		4
.L_985:
        /*1674*/ 	.byte	0x04, 0x11
        /*1676*/ 	.short	(.L_987 - .L_986)
	.align		4
.L_986:
        /*1678*/ 	.word	index@($__internal_19_$__cuda_sm70_shflsync_idx_p)
        /*167c*/ 	.word	0x00000000


	//----- nvinfo : EIATTR_FRAME_SIZE
	.align		4
.L_987:
        /*1680*/ 	.byte	0x04, 0x11
        /*1682*/ 	.short	(.L_989 - .L_988)
	.align		4
.L_988:
        /*1684*/ 	.word	index@($__internal_18_$__cuda_sm70_shflsync_down)
        /*1688*/ 	.word	0x00000000


	//----- nvinfo : EIATTR_FRAME_SIZE
	.align		4
.L_989:
        /*168c*/ 	.byte	0x04, 0x11
        /*168e*/ 	.short	(.L_991 - .L_990)
	.align		4
.L_990:
        /*1690*/ 	.word	index@(_Z25selective_scan_bwd_kernelI32Selective_Scan_bwd_kernel_traitsILi128ELi16ELb0ELb0ELb1ELb1ELb0EN3c108BFloat16EfEEv12SSMParamsBwd)
        /*1694*/ 	.word	0x00000040


	//----- nvinfo : EIATTR_REGCOUNT
	.align		4
.L_991:
        /*1698*/ 	.byte	0x04, 0x2f
        /*169a*/ 	.short	(.L_993 - .L_992)
	.align		4
.L_992:
        /*169c*/ 	.word	index@(_Z25selective_scan_bwd_kernelI32Selective_Scan_bwd_kernel_traitsILi128ELi16ELb0ELb0ELb1ELb0ELb1EN3c108BFloat16EfEEv12SSMParamsBwd)
        /*16a0*/ 	.word	0x000000a8


	//----- nvinfo : EIATTR_FRAME_SIZE
	.align		4
.L_993:
        /*16a4*/ 	.byte	0x04, 0x11
        /*16a6*/ 	.short	(.L_995 - .L_994)
	.align		4
.L_994:
        /*16a8*/ 	.word	index@($__internal_17_$__cuda_sm70_shflsync_up)
        /*16ac*/ 	.word	0x00000000


	//----- nvinfo : EIATTR_FRAME_SIZE
	.align		4
.L_995:
        /*16b0*/ 	.byte	0x04, 0x11
        /*16b2*/ 	.short	(.L_997 - .L_996)
	.align		4
.L_996:
        /*16b4*/ 	.word	index@($__internal_16_$__cuda_sm70_shflsync_idx_p)
        /*16b8*/ 	.word	0x00000000


	//----- nvinfo : EIATTR_FRAME_SIZE
	.align		4
.L_997:
        /*16bc*/ 	.byte	0x04, 0x11
        /*16be*/ 	.short	(.L_999 - .L_998)
	.align		4
.L_998:
        /*16c0*/ 	.word	index@($__internal_15_$__cuda_sm70_shflsync_down)
        /*16c4*/ 	.word	0x00000000


	//----- nvinfo : EIATTR_FRAME_SIZE
	.align		4
.L_999:
        /*16c8*/ 	.byte	0x04, 0x11
        /*16ca*/ 	.short	(.L_1001 - .L_1000)
	.align		4
.L_1000:
        /*16cc*/ 	.word	index@(_Z25selective_scan_bwd_kernelI32Selective_Scan_bwd_kernel_traitsILi128ELi16ELb0ELb0ELb1ELb0ELb1EN3c108BFloat16EfEEv12SSMParamsBwd)
        /*16d0*/ 	.word	0x00000048


	//----- nvinfo : EIATTR_REGCOUNT
	.align		4
.L_1001:
        /*16d4*/ 	.byte	0x04, 0x2f
        /*16d6*/ 	.short	(.L_1003 - .L_1002)
	.align		4
.L_1002:
        /*16d8*/ 	.word	index@(_Z25selective_scan_bwd_kernelI32Selective_Scan_bwd_kernel_traitsILi128ELi16ELb0ELb0ELb1ELb0ELb0EN3c108BFloat16EfEEv12SSMParamsBwd)
        /*16dc*/ 	.word	0x000000a8


	//----- nvinfo : EIATTR_FRAME_SIZE
	.align		4
.L_1003:
        /*16e0*/ 	.byte	0x04, 0x11
        /*16e2*/ 	.short	(.L_1005 - .L_1004)
	.align		4
.L_1004:
        /*16e4*/ 	.word	index@($__internal_14_$__cuda_sm70_shflsync_up)
        /*16e8*/ 	.word	0x00000000


	//----- nvinfo : EIATTR_FRAME_SIZE
	.align		4
.L_1005:
        /*16ec*/ 	.byte	0x04, 0x11
        /*16ee*/ 	.short	(.L_1007 - .L_1006)
	.align		4
.L_1006:
        /*16f0*/ 	.word	index@($__internal_13_$__cuda_sm70_shflsync_idx_p)
        /*16f4*/ 	.word	0x00000000


	//----- nvinfo : EIATTR_FRAME_SIZE
	.align		4
.L_1007:
        /*16f8*/ 	.byte	0x04, 0x11
        /*16fa*/ 	.short	(.L_1009 - .L_1008)
	.align		4
.L_1008:
        /*16fc*/ 	.word	index@($__internal_12_$__cuda_sm70_shflsync_down)
        /*1700*/ 	.word	0x00000000


	//----- nvinfo : EIATTR_FRAME_SIZE
	.align		4
.L_1009:
        /*1704*/ 	.byte	0x04, 0x11
        /*1706*/ 	.short	(.L_1011 - .L_1010)
	.align		4
.L_1010:
        /*1708*/ 	.word	index@(_Z25selective_scan_bwd_kernelI32Selective_Scan_bwd_kernel_traitsILi128ELi16ELb0ELb0ELb1ELb0ELb0EN3c108BFloat16EfEEv12SSMParamsBwd)
        /*170c*/ 	.word	0x00000038


	//----- nvinfo : EIATTR_REGCOUNT
	.align		4
.L_1011:
        /*1710*/ 	.byte	0x04, 0x2f
        /*1712*/ 	.short	(.L_1013 - .L_1012)
	.align		4
.L_1012:
        /*1714*/ 	.word	index@(_Z25selective_scan_bwd_kernelI32Selective_Scan_bwd_kernel_traitsILi128ELi16ELb0ELb0ELb0ELb1ELb1EN3c108BFloat16EfEEv12SSMParamsBwd)
        /*1718*/ 	.word	0x000000a8


	//----- nvinfo : EIATTR_FRAME_SIZE
	.align		4
.L_1013:
        /*171c*/ 	.byte	0x04, 0x11
        /*171e*/ 	.short	(.L_1015 - .L_1014)
	.align		4
.L_1014:
        /*1720*/ 	.word	index@($__internal_11_$__cuda_sm70_shflsync_up)
        /*1724*/ 	.word	0x00000000


	//----- nvinfo : EIATTR_FRAME_SIZE
	.align		4
.L_1015:
        /*1728*/ 	.byte	0x04, 0x11
        /*172a*/ 	.short	(.L_1017 - .L_1016)
	.align		4
.L_1016:
        /*172c*/ 	.word	index@($__internal_10_$__cuda_sm70_shflsync_idx_p)
        /*1730*/ 	.word	0x00000000


	//----- nvinfo : EIATTR_FRAME_SIZE
	.align		4
.L_1017:
        /*1734*/ 	.byte	0x04, 0x11
        /*1736*/ 	.short	(.L_1019 - .L_1018)
	.align		4
.L_1018:
        /*1738*/ 	.word	index@($__internal_9_$__cuda_sm70_shflsync_down)
        /*173c*/ 	.word	0x00000000


	//----- nvinfo : EIATTR_FRAME_SIZE
	.align		4
.L_1019:
        /*1740*/ 	.byte	0x04, 0x11
        /*1742*/ 	.short	(.L_1021 - .L_1020)
	.align		4
.L_1020:
        /*1744*/ 	.word	index@(_Z25selective_scan_bwd_kernelI32Selective_Scan_bwd_kernel_traitsILi128ELi16ELb0ELb0ELb0ELb1ELb1EN3c108BFloat16EfEEv12SSMParamsBwd)
        /*1748*/ 	.word	0x00000008


	//----- nvinfo : EIATTR_REGCOUNT
	.align		4
.L_1021:
        /*174c*/ 	.byte	0x04, 0x2f
        /*174e*/ 	.short	(.L_1023 - .L_1022)
	.align		4
.L_1022:
        /*1750*/ 	.word	index@(_Z25selective_scan_bwd_kernelI32Selective_Scan_bwd_kernel_traitsILi128ELi16ELb0ELb0ELb0ELb1ELb0EN3c108BFloat16EfEEv12SSMParamsBwd)
        /*1754*/ 	.word	0x000000a8


	//----- nvinfo : EIATTR_FRAME_SIZE
	.align		4
.L_1023:
        /*1758*/ 	.byte	0x04, 0x11
        /*175a*/ 	.short	(.L_1025 - .L_1024)
	.align		4
.L_1024:
        /*175c*/ 	.word	index@($__internal_8_$__cuda_sm70_shflsync_up)
        /*1760*/ 	.word	0x00000000


	//----- nvinfo : EIATTR_FRAME_SIZE
	.align		4
.L_1025:
        /*1764*/ 	.byte	0x04, 0x11
        /*1766*/ 	.short	(.L_1027 - .L_1026)
	.align		4
.L_1026:
        /*1768*/ 	.word	index@($__internal_7_$__cuda_sm70_shflsync_idx_p)
        /*176c*/ 	.word	0x00000000


	//----- nvinfo : EIATTR_FRAME_SIZE
	.align		4
.L_1027:
        /*1770*/ 	.byte	0x04, 0x11
        /*1772*/ 	.short	(.L_1029 - .L_1028)
	.align		4
.L_1028:
        /*1774*/ 	.word	index@($__internal_6_$__cuda_sm70_shflsync_down)
        /*1778*/ 	.word	0x00000000


	//----- nvinfo : EIATTR_FRAME_SIZE
	.align		4
.L_1029:
        /*177c*/ 	.byte	0x04, 0x11
        /*177e*/ 	.short	(.L_1031 - .L_1030)
	.align		4
.L_1030:
        /*1780*/ 	.word	index@(_Z25selective_scan_bwd_kernelI32Selective_Scan_bwd_kernel_traitsILi128ELi16ELb0ELb0ELb0ELb1ELb0EN3c108BFloat16EfEEv12SSMParamsBwd)
        /*1784*/ 	.word	0x00000000


	//----- nvinfo : EIATTR_REGCOUNT
	.align		4
.L_1031:
        /*1788*/ 	.byte	0x04, 0x2f
        /*178a*/ 	.short	(.L_1033 - .L_1032)
	.align		4
.L_1032:
        /*178c*/ 	.word	index@(_Z25selective_scan_bwd_kernelI32Selective_Scan_bwd_kernel_traitsILi128ELi16ELb0ELb0ELb0ELb0ELb1EN3c108BFloat16EfEEv12SSMParamsBwd)
        /*1790*/ 	.word	0x000000a8


	//----- nvinfo : EIATTR_FRAME_SIZE
	.align		4
.L_1033:
        /*1794*/ 	.byte	0x04, 0x11
        /*1796*/ 	.short	(.L_1035 - .L_1034)
	.align		4
.L_1034:
        /*1798*/ 	.word	index@($__internal_5_$__cuda_sm70_shflsync_up)
        /*179c*/ 	.word	0x00000000


	//----- nvinfo : EIATTR_FRAME_SIZE
	.align		4
.L_1035:
        /*17a0*/ 	.byte	0x04, 0x11
        /*17a2*/ 	.short	(.L_1037 - .L_1036)
	.align		4
.L_1036:
        /*17a4*/ 	.word	index@($__internal_4_$__cuda_sm70_shflsync_idx_p)
        /*17a8*/ 	.word	0x00000000


	//----- nvinfo : EIATTR_FRAME_SIZE
	.align		4
.L_1037:
        /*17ac*/ 	.byte	0x04, 0x11
        /*17ae*/ 	.short	(.L_1039 - .L_1038)
	.align		4
.L_1038:
        /*17b0*/ 	.word	index@($__internal_3_$__cuda_sm70_shflsync_down)
        /*17b4*/ 	.word	0x00000000


	//----- nvinfo : EIATTR_FRAME_SIZE
	.align		4
.L_1039:
        /*17b8*/ 	.byte	0x04, 0x11
        /*17ba*/ 	.short	(.L_1041 - .L_1040)
	.align		4
.L_1040:
        /*17bc*/ 	.word	index@(_Z25selective_scan_bwd_kernelI32Selective_Scan_bwd_kernel_traitsILi128ELi16ELb0ELb0ELb0ELb0ELb1EN3c108BFloat16EfEEv12SSMParamsBwd)
        /*17c0*/ 	.word	0x00000000


	//----- nvinfo : EIATTR_REGCOUNT
	.align		4
.L_1041:
        /*17c4*/ 	.byte	0x04, 0x2f
        /*17c6*/ 	.short	(.L_1043 - .L_1042)
	.align		4
.L_1042:
        /*17c8*/ 	.word	index@(_Z25selective_scan_bwd_kernelI32Selective_Scan_bwd_kernel_traitsILi128ELi16ELb0ELb0ELb0ELb0ELb0EN3c108BFloat16EfEEv12SSMParamsBwd)
        /*17cc*/ 	.word	0x000000a8


	//----- nvinfo : EIATTR_FRAME_SIZE
	.align		4
.L_1043:
        /*17d0*/ 	.byte	0x04, 0x11
        /*17d2*/ 	.short	(.L_1045 - .L_1044)
	.align		4
.L_1044:
        /*17d4*/ 	.word	index@($__internal_2_$__cuda_sm70_shflsync_up)
        /*17d8*/ 	.word	0x00000000


	//----- nvinfo : EIATTR_FRAME_SIZE
	.align		4
.L_1045:
        /*17dc*/ 	.byte	0x04, 0x11
        /*17de*/ 	.short	(.L_1047 - .L_1046)
	.align		4
.L_1046:
        /*17e0*/ 	.word	index@($__internal_1_$__cuda_sm70_shflsync_idx_p)
        /*17e4*/ 	.word	0x00000000


	//----- nvinfo : EIATTR_FRAME_SIZE
	.align		4
.L_1047:
        /*17e8*/ 	.byte	0x04, 0x11
        /*17ea*/ 	.short	(.L_1049 - .L_1048)
	.align		4
.L_1048:
        /*17ec*/ 	.word	index@($__internal_0_$__cuda_sm70_shflsync_down)
        /*17f0*/ 	.word	0x00000000


	//----- nvinfo : EIATTR_FRAME_SIZE
	.align		4
.L_1049:
        /*17f4*/ 	.byte	0x04, 0x11
        /*17f6*/ 	.short	(.L_1051 - .L_1050)
	.align		4
.L_1050:
        /*17f8*/ 	.word	index@(_Z25selective_scan_bwd_kernelI32Selective_Scan_bwd_kernel_traitsILi128ELi16ELb0ELb0ELb0ELb0ELb0EN3c108BFloat16EfEEv12SSMParamsBwd)
        /*17fc*/ 	.word	0x00000000


	//----- nvinfo : EIATTR_MIN_STACK_SIZE
	.align		4
.L_1051:
        /*1800*/ 	.byte	0x04, 0x12
        /*1802*/ 	.short	(.L_1053 - .L_1052)
	.align		4
.L_1052:
        /*1804*/ 	.word	index@(_Z25selective_scan_bwd_kernelI32Selective_Scan_bwd_kernel_traitsILi128ELi16ELb0ELb0ELb0ELb0ELb0EN3c108BFloat16EfEEv12SSMParamsBwd)
        /*1808*/ 	.word	0x00000000


	//----- nvinfo : EIATTR_MIN_STACK_SIZE
	.align		4
.L_1053:
        /*180c*/ 	.byte	0x04, 0x12
        /*180e*/ 	.short	(.L_1055 - .L_1054)
	.align		4
.L_1054:
        /*1810*/ 	.word	index@(_Z25selective_scan_bwd_kernelI32Selective_Scan_bwd_kernel_traitsILi128ELi16ELb0ELb0ELb0ELb0ELb1EN3c108BFloat16EfEEv12SSMParamsBwd)
        /*1814*/ 	.word	0x00000000


	//----- nvinfo : EIATTR_MIN_STACK_SIZE
	.align		4
.L_1055:
        /*1818*/ 	.byte	0x04, 0x12
        /*181a*/ 	.short	(.L_1057 - .L_1056)
	.align		4
.L_1056:
        /*181c*/ 	.word	index@(_Z25selective_scan_bwd_kernelI32Selective_Scan_bwd_kernel_traitsILi128ELi16ELb0ELb0ELb0ELb1ELb0EN3c108BFloat16EfEEv12SSMParamsBwd)
        /*1820*/ 	.word	0x00000000


	//----- nvinfo : EIATTR_MIN_STACK_SIZE
	.align		4
.L_1057:
        /*1824*/ 	.byte	0x04, 0x12
        /*1826*/ 	.short	(.L_1059 - .L_1058)
	.align		4
.L_1058:
        /*1828*/ 	.word	index@(_Z25selective_scan_bwd_kernelI32Selective_Scan_bwd_kernel_traitsILi128ELi16ELb0ELb0ELb0ELb1ELb1EN3c108BFloat16EfEEv12SSMParamsBwd)
        /*182c*/ 	.word	0x00000008


	//----- nvinfo : EIATTR_MIN_STACK_SIZE
	.align		4
.L_1059:
        /*1830*/ 	.byte	0x04, 0x12
        /*1832*/ 	.short	(.L_1061 - .L_1060)
	.align		4
.L_1060:
        /*1834*/ 	.word	index@(_Z25selective_scan_bwd_kernelI32Selective_Scan_bwd_kernel_traitsILi128ELi16ELb0ELb0ELb1ELb0ELb0EN3c108BFloat16EfEEv12SSMParamsBwd)
        /*1838*/ 	.word	0x00000038


	//----- nvinfo : EIATTR_MIN_STACK_SIZE
	.align		4
.L_1061:
        /*183c*/ 	.byte	0x04, 0x12
        /*183e*/ 	.short	(.L_1063 - .L_1062)
	.align		4
.L_1062:
        /*1840*/ 	.word	index@(_Z25selective_scan_bwd_kernelI32Selective_Scan_bwd_kernel_traitsILi128ELi16ELb0ELb0ELb1ELb0ELb1EN3c108BFloat16EfEEv12SSMParamsBwd)
        /*1844*/ 	.word	0x00000048


	//----- nvinfo : EIATTR_MIN_STACK_SIZE
	.align		4
.L_1063:
        /*1848*/ 	.byte	0x04, 0x12
        /*184a*/ 	.short	(.L_1065 - .L_1064)
	.align		4
.L_1064:
        /*184c*/ 	.word	index@(_Z25selective_scan_bwd_kernelI32Selective_Scan_bwd_kernel_traitsILi128ELi16ELb0ELb0ELb1ELb1ELb0EN3c108BFloat16EfEEv12SSMParamsBwd)
        /*1850*/ 	.word	0x00000040


	//----- nvinfo : EIATTR_MIN_STACK_SIZE
	.align		4
.L_1065:
        /*1854*/ 	.byte	0x04, 0x12
        /*1856*/ 	.short	(.L_1067 - .L_1066)
	.align		4
.L_1066:
        /*1858*/ 	.word	index@(_Z25selective_scan_bwd_kernelI32Selective_Scan_bwd_kernel_traitsILi128ELi16ELb0ELb0ELb1ELb1ELb1EN3c108BFloat16EfEEv12SSMParamsBwd)
        /*185c*/ 	.word	0x00000088


	//----- nvinfo : EIATTR_MIN_STACK_SIZE
	.align		4
.L_1067:
        /*1860*/ 	.byte	0x04, 0x12
        /*1862*/ 	.short	(.L_1069 - .L_1068)
	.align		4
.L_1068:
        /*1864*/ 	.word	index@(_Z25selective_scan_bwd_kernelI32Selective_Scan_bwd_kernel_traitsILi128ELi16ELb0ELb1ELb0ELb0ELb0EN3c108BFloat16EfEEv12SSMParamsBwd)
        /*1868*/ 	.word	0x00000000


	//----- nvinfo : EIATTR_MIN_STACK_SIZE
	.align		4
.L_1069:
        /*186c*/ 	.byte	0x04, 0x12
        /*186e*/ 	.short	(.L_1071 - .L_1070)
	.align		4
.L_1070:
        /*1870*/ 	.word	index@(_Z25selective_scan_bwd_kernelI32Selective_Scan_bwd_kernel_traitsILi128ELi16ELb0ELb1ELb0ELb0ELb1EN3c108BFloat16EfEEv12SSMParamsBwd)
        /*1874*/ 	.word	0x00000048


	//----- nvinfo : EIATTR_MIN_STACK_SIZE
	.align		4
.L_1071:
        /*1878*/ 	.byte	0x04, 0x12
        /*187a*/ 	.short	(.L_1073 - .L_1072)
	.align		4
.L_1072:
        /*187c*/ 	.word	index@(_Z25selective_scan_bwd_kernelI32Selective_Scan_bwd_kernel_traitsILi128ELi16ELb0ELb1ELb0ELb1ELb0EN3c108BFloat16EfEEv12SSMParamsBwd)
        /*1880*/ 	.word	0x00000008


	//----- nvinfo : EIATTR_MIN_STACK_SIZE
	.align		4
.L_1073:
        /*1884*/ 	.byte	0x04, 0x12
        /*1886*/ 	.short	(.L_1075 - .L_1074)
	.align		4
.L_1074:
        /*1888*/ 	.word	index@(_Z25selective_scan_bwd_kernelI32Selective_Scan_bwd_kernel_traitsILi128ELi16ELb0ELb1ELb0ELb1ELb1EN3c108BFloat16EfEEv12SSMParamsBwd)
        /*188c*/ 	.word	0x00000088


	//----- nvinfo : EIATTR_MIN_STACK_SIZE
	.align		4
.L_1075:
        /*1890*/ 	.byte	0x04, 0x12
        /*1892*/ 	.short	(.L_1077 - .L_1076)
	.align		4
.L_1076:
        /*1894*/ 	.word	index@(_Z25selective_scan_bwd_kernelI32Selective_Scan_bwd_kernel_traitsILi128ELi16ELb0ELb1ELb1ELb0ELb0EN3c108BFloat16EfEEv12SSMParamsBwd)
        /*1898*/ 	.word	0x00000030


	//----- nvinfo : EIATTR_MIN_STACK_SIZE
	.align		4
.L_1077:
        /*189c*/ 	.byte	0x04, 0x12
        /*189e*/ 	.short	(.L_1079 - .L_1078)
	.align		4
.L_1078:
        /*18a0*/ 	.word	index@(_Z25selective_scan_bwd_kernelI32Selective_Scan_bwd_kernel_traitsILi128ELi16ELb0ELb1ELb1ELb0ELb1EN3c108BFloat16EfEEv12SSMParamsBwd)
        /*18a4*/ 	.word	0x00000088


	//----- nvinfo : EIATTR_MIN_STACK_SIZE
	.align		4
.L_1079:
        /*18a8*/ 	.byte	0x04, 0x12
        /*18aa*/ 	.short	(.L_1081 - .L_1080)
	.align		4
.L_1080:
        /*18ac*/ 	.word	index@(_Z25selective_scan_bwd_kernelI32Selective_Scan_bwd_kernel_traitsILi128ELi16ELb0ELb1ELb1ELb1ELb0EN3c108BFloat16EfEEv12SSMParamsBwd)
        /*18b0*/ 	.word	0x00000038


	//----- nvinfo : EIATTR_MIN_STACK_SIZE
	.align		4
.L_1081:
        /*18b4*/ 	.byte	0x04, 0x12
        /*18b6*/ 	.short	(.L_1083 - .L_1082)
	.align		4
.L_1082:
        /*18b8*/ 	.word	index@(_Z25selective_scan_bwd_kernelI32Selective_Scan_bwd_kernel_traitsILi128ELi16ELb0ELb1ELb1ELb1ELb1EN3c108BFloat16EfEEv12SSMParamsBwd)
        /*18bc*/ 	.word	0x000000e0


	//----- nvinfo : EIATTR_MIN_STACK_SIZE
	.align		4
.L_1083:
        /*18c0*/ 	.byte	0x04, 0x12
        /*18c2*/ 	.short	(.L_1085 - .L_1084)
	.align		4
.L_1084:
        /*18c4*/ 	.word	index@(_Z25selective_scan_bwd_kernelI32Selective_Scan_bwd_kernel_traitsILi128ELi16ELb1ELb0ELb0ELb0ELb0EN3c108BFloat16EfEEv12SSMParamsBwd)
        /*18c8*/ 	.word	0x00000000


	//----- nvinfo : EIATTR_MIN_STACK_SIZE
	.align		4
.L_1085:
        /*18cc*/ 	.byte	0x04, 0x12
        /*18ce*/ 	.short	(.L_1087 - .L_1086)
	.align		4
.L_1086:
        /*18d0*/ 	.word	index@(_Z25selective_scan_bwd_kernelI32Selective_Scan_bwd_kernel_traitsILi128ELi16ELb1ELb0ELb0ELb0ELb1EN3c108BFloat16EfEEv12SSMParamsBwd)
        /*18d4*/ 	.word	0x00000000


	//----- nvinfo : EIATTR_MIN_STACK_SIZE
	.align		4
.L_1087:
        /*18d8*/ 	.byte	0x04, 0x12
        /*18da*/ 	.short	(.L_1089 - .L_1088)
	.align		4
.L_1088:
        /*18dc*/ 	.word	index@(_Z25selective_scan_bwd_kernelI32Selective_Scan_bwd_kernel_traitsILi128ELi16ELb1ELb0ELb0ELb1ELb0EN3c108BFloat16EfEEv12SSMParamsBwd)
        /*18e0*/ 	.word	0x00000000


	//----- nvinfo : EIATTR_MIN_STACK_SIZE
	.align		4
.L_1089:
        /*18e4*/ 	.byte	0x04, 0x12
        /*18e6*/ 	.short	(.L_1091 - .L_1090)
	.align		4
.L_1090:
        /*18e8*/ 	.word	index@(_Z25selective_scan_bwd_kernelI32Selective_Scan_bwd_kernel_traitsILi128ELi16ELb1ELb0ELb0ELb1ELb1EN3c108BFloat16EfEEv12SSMParamsBwd)
        /*18ec*/ 	.word	0x00000000


	//----- nvinfo : EIATTR_MIN_STACK_SIZE
	.align		4
.L_1091:
        /*18f0*/ 	.byte	0x04, 0x12
        /*18f2*/ 	.short	(.L_1093 - .L_1092)
	.align		4
.L_1092:
        /*18f4*/ 	.word	index@(_Z25selective_scan_bwd_kernelI32Selective_Scan_bwd_kernel_traitsILi128ELi16ELb1ELb0ELb1ELb0ELb0EN3c108BFloat16EfEEv12SSMParamsBwd)
        /*18f8*/ 	.word	0x00000000


	//----- nvinfo : EIATTR_MIN_STACK_SIZE
	.align		4
.L_1093:
        /*18fc*/ 	.byte	0x04, 0x12
        /*18fe*/ 	.short	(.L_1095 - .L_1094)
	.align		4
.L_1094:
        /*1900*/ 	.word	index@(_Z25selective_scan_bwd_kernelI32Selective_Scan_bwd_kernel_traitsILi128ELi16ELb1ELb0ELb1ELb0ELb1EN3c108BFloat16EfEEv12SSMParamsBwd)
        /*1904*/ 	.word	0x00000000


	//----- nvinfo : EIATTR_MIN_STACK_SIZE
	.align		4
.L_1095:
        /*1908*/ 	.byte	0x04, 0x12
        /*190a*/ 	.short	(.L_1097 - .L_1096)
	.align		4
.L_1096:
        /*190c*/ 	.word	index@(_Z25selective_scan_bwd_kernelI32Selective_Scan_bwd_kernel_traitsILi128ELi16ELb1ELb0ELb1ELb1ELb0EN3c108BFloat16EfEEv12SSMParamsBwd)
        /*1910*/ 	.word	0x00000000


	//----- nvinfo : EIATTR_MIN_STACK_SIZE
	.align		4
.L_1097:
        /*1914*/ 	.byte	0x04, 0x12
        /*1916*/ 	.short	(.L_1099 - .L_1098)
	.align		4
.L_1098:
        /*1918*/ 	.word	index@(_Z25selective_scan_bwd_kernelI32Selective_Scan_bwd_kernel_traitsILi128ELi16ELb1ELb0ELb1ELb1ELb1EN3c108BFloat16EfEEv12SSMParamsBwd)
        /*191c*/ 	.word	0x00000000


	//----- nvinfo : EIATTR_MIN_STACK_SIZE
	.align		4
.L_1099:
        /*1920*/ 	.byte	0x04, 0x12
        /*1922*/ 	.short	(.L_1101 - .L_1100)
	.align		4
.L_1100:
        /*1924*/ 	.word	index@(_Z25selective_scan_bwd_kernelI32Selective_Scan_bwd_kernel_traitsILi128ELi16ELb1ELb1ELb0ELb0ELb0EN3c108BFloat16EfEEv12SSMParamsBwd)
        /*1928*/ 	.word	0x00000000


	//----- nvinfo : EIATTR_MIN_STACK_SIZE
	.align		4
.L_1101:
        /*192c*/ 	.byte	0x04, 0x12
        /*192e*/ 	.short	(.L_1103 - .L_1102)
	.align		4
.L_1102:
        /*1930*/ 	.word	index@(_Z25selective_scan_bwd_kernelI32Selective_Scan_bwd_kernel_traitsILi128ELi16ELb1ELb1ELb0ELb0ELb1EN3c108BFloat16EfEEv12SSMParamsBwd)
        /*1934*/ 	.word	0x00000000


	//----- nvinfo : EIATTR_MIN_STACK_SIZE
	.align		4
.L_1103:
        /*1938*/ 	.byte	0x04, 0x12
        /*193a*/ 	.short	(.L_1105 - .L_1104)
	.align		4
.L_1104:
        /*193c*/ 	.word	index@(_Z25selective_scan_bwd_kernelI32Selective_Scan_bwd_kernel_traitsILi128ELi16ELb1ELb1ELb0ELb1ELb0EN3c108BFloat16EfEEv12SSMParamsBwd)
        /*1940*/ 	.word	0x00000000


	//----- nvinfo : EIATTR_MIN_STACK_SIZE
	.align		4
.L_1105:
        /*1944*/ 	.byte	0x04, 0x12
        /*1946*/ 	.short	(.L_1107 - .L_1106)
	.align		4
.L_1106:
        /*1948*/ 	.word	index@(_Z25selective_scan_bwd_kernelI32Selective_Scan_bwd_kernel_traitsILi128ELi16ELb1ELb1ELb0ELb1ELb1EN3c108BFloat16EfEEv12SSMParamsBwd)
        /*194c*/ 	.word	0x00000000


	//----- nvinfo : EIATTR_MIN_STACK_SIZE
	.align		4
.L_1107:
        /*1950*/ 	.byte	0x04, 0x12
        /*1952*/ 	.short	(.L_1109 - .L_1108)
	.align		4
.L_1108:
        /*1954*/ 	.word	index@(_Z25selective_scan_bwd_kernelI32Selective_Scan_bwd_kernel_traitsILi128ELi16ELb1ELb1ELb1ELb0ELb0EN3c108BFloat16EfEEv12SSMParamsBwd)
        /*1958*/ 	.word	0x00000000


	//----- nvinfo : EIATTR_MIN_STACK_SIZE
	.align		4
.L_1109:
        /*195c*/ 	.byte	0x04, 0x12
        /*195e*/ 	.short	(.L_1111 - .L_1110)
	.align		4
.L_1110:
        /*1960*/ 	.word	index@(_Z25selective_scan_bwd_kernelI32Selective_Scan_bwd_kernel_traitsILi128ELi16ELb1ELb1ELb1ELb0ELb1EN3c108BFloat16EfEEv12SSMParamsBwd)
        /*1964*/ 	.word	0x00000000


	//----- nvinfo : EIATTR_MIN_STACK_SIZE
	.align		4
.L_1111:
        /*1968*/ 	.byte	0x04, 0x12
        /*196a*/ 	.short	(.L_1113 - .L_1112)
	.align		4
.L_1112:
        /*196c*/ 	.word	index@(_Z25selective_scan_bwd_kernelI32Selective_Scan_bwd_kernel_traitsILi128ELi16ELb1ELb1ELb1ELb1ELb0EN3c108BFloat16EfEEv12SSMParamsBwd)
        /*1970*/ 	.word	0x00000000


	//----- nvinfo : EIATTR_MIN_STACK_SIZE
	.align		4
.L_1113:
        /*1974*/ 	.byte	0x04, 0x12
        /*1976*/ 	.short	(.L_1115 - .L_1114)
	.align		4
.L_1114:
        /*1978*/ 	.word	index@(_Z25selective_scan_bwd_kernelI32Selective_Scan_bwd_kernel_traitsILi128ELi16ELb1ELb1ELb1ELb1ELb1EN3c108BFloat16EfEEv12SSMParamsBwd)
        /*197c*/ 	.word	0x00000000


	//----- nvinfo : EIATTR_MIN_STACK_SIZE
	.align		4
.L_1115:
        /*1980*/ 	.byte	0x04, 0x12
        /*1982*/ 	.short	(.L_1117 - .L_1116)
	.align		4
.L_1116:
        /*1984*/ 	.word	index@(_Z25selective_scan_bwd_kernelI32Selective_Scan_bwd_kernel_traitsILi64ELi16ELb0ELb0ELb0ELb0ELb0EN3c108BFloat16EfEEv12SSMParamsBwd)
        /*1988*/ 	.word	0x00000000


	//----- nvinfo : EIATTR_MIN_STACK_SIZE
	.align		4
.L_1117:
        /*198c*/ 	.byte	0x04, 0x12
        /*198e*/ 	.short	(.L_1119 - .L_1118)
	.align		4
.L_1118:
        /*1990*/ 	.word	index@(_Z25selective_scan_bwd_kernelI32Selective_Scan_bwd_kernel_traitsILi64ELi16ELb0ELb0ELb0ELb0ELb1EN3c108BFloat16EfEEv12SSMParamsBwd)
        /*1994*/ 	.word	0x00000000


	//----- nvinfo : EIATTR_MIN_STACK_SIZE
	.align		4
.L_1119:
        /*1998*/ 	.byte	0x04, 0x12
        /*199a*/ 	.short	(.L_1121 - .L_1120)
	.align		4
.L_1120:
        /*199c*/ 	.word	index@(_Z25selective_scan_bwd_kernelI32Selective_Scan_bwd_kernel_traitsILi64ELi16ELb0ELb0ELb0ELb1ELb0EN3c108BFloat16EfEEv12SSMParamsBwd)
        /*19a0*/ 	.word	0x00000000


	//----- nvinfo : EIATTR_MIN_STACK_SIZE
	.align		4
.L_1121:
        /*19a4*/ 	.byte	0x04, 0x12
        /*19a6*/ 	.short	(.L_1123 - .L_1122)
	.align		4
.L_1122:
        /*19a8*/ 	.word	index@(_Z25selective_scan_bwd_kernelI32Selective_Scan_bwd_kernel_traitsILi64ELi16ELb0ELb0ELb0ELb1ELb1EN3c108BFloat16EfEEv12SSMParamsBwd)
        /*19ac*/ 	.word	0x00000000


	//----- nvinfo : EIATTR_MIN_STACK_SIZE
	.align		4
.L_1123:
        /*19b0*/ 	.byte	0x04, 0x12
        /*19b2*/ 	.short	(.L_1125 - .L_1124)
	.align		4
.L_1124:
        /*19b4*/ 	.word	index@(_Z25selective_scan_bwd_kernelI32Selective_Scan_bwd_kernel_traitsILi64ELi16ELb0ELb0ELb1ELb0ELb0EN3c108BFloat16EfEEv12SSMParamsBwd)
        /*19b8*/ 	.word	0x00000000


	//----- nvinfo : EIATTR_MIN_STACK_SIZE
	.align		4
.L_1125:
        /*19bc*/ 	.byte	0x04, 0x12
        /*19be*/ 	.short	(.L_1127 - .L_1126)
	.align		4
.L_1126:
        /*19c0*/ 	.word	index@(_Z25selective_scan_bwd_kernelI32Selective_Scan_bwd_kernel_traitsILi64ELi16ELb0ELb0ELb1ELb0ELb1EN3c108BFloat16EfEEv12SSMParamsBwd)
        /*19c4*/ 	.word	0x00000000


	//----- nvinfo : EIATTR_MIN_STACK_SIZE
	.align		4
.L_1127:
        /*19c8*/ 	.byte	0x04, 0x12
        /*19ca*/ 	.short	(.L_1129 - .L_1128)
	.align		4
.L_1128:
        /*19cc*/ 	.word	index@(_Z25selective_scan_bwd_kernelI32Selective_Scan_bwd_kernel_traitsILi64ELi16ELb0ELb0ELb1ELb1ELb0EN3c108BFloat16EfEEv12SSMParamsBwd)
        /*19d0*/ 	.word	0x00000000


	//----- nvinfo : EIATTR_MIN_STACK_SIZE
	.align		4
.L_1129:
        /*19d4*/ 	.byte	0x04, 0x12
        /*19d6*/ 	.short	(.L_1131 - .L_1130)
	.align		4
.L_1130:
        /*19d8*/ 	.word	index@(_Z25selective_scan_bwd_kernelI32Selective_Scan_bwd_kernel_traitsILi64ELi16ELb0ELb0ELb1ELb1ELb1EN3c108BFloat16EfEEv12SSMParamsBwd)
        /*19dc*/ 	.word	0x00000000


	//----- nvinfo : EIATTR_MIN_STACK_SIZE
	.align		4
.L_1131:
        /*19e0*/ 	.byte	0x04, 0x12
        /*19e2*/ 	.short	(.L_1133 - .L_1132)
	.align		4
.L_1132:
        /*19e4*/ 	.word	index@(_Z25selective_scan_bwd_kernelI32Selective_Scan_bwd_kernel_traitsILi64ELi16ELb0ELb1ELb0ELb0ELb0EN3c108BFloat16EfEEv12SSMParamsBwd)
        /*19e8*/ 	.word	0x00000000


	//----- nvinfo : EIATTR_MIN_STACK_SIZE
	.align		4
.L_1133:
        /*19ec*/ 	.byte	0x04, 0x12
        /*19ee*/ 	.short	(.L_1135 - .L_1134)
	.align		4
.L_1134:
        /*19f0*/ 	.word	index@(_Z25selective_scan_bwd_kernelI32Selective_Scan_bwd_kernel_traitsILi64ELi16ELb0ELb1ELb0ELb0ELb1EN3c108BFloat16EfEEv12SSMParamsBwd)
        /*19f4*/ 	.word	0x00000000


	//----- nvinfo : EIATTR_MIN_STACK_SIZE
	.align		4
.L_1135:
        /*19f8*/ 	.byte	0x04, 0x12
        /*19fa*/ 	.short	(.L_1137 - .L_1136)
	.align		4
.L_1136:
        /*19fc*/ 	.word	index@(_Z25selective_scan_bwd_kernelI32Selective_Scan_bwd_kernel_traitsILi64ELi16ELb0ELb1ELb0ELb1ELb0EN3c108BFloat16EfEEv12SSMParamsBwd)
        /*1a00*/ 	.word	0x00000000


	//----- nvinfo : EIATTR_MIN_STACK_SIZE
	.align		4
.L_1137:
        /*1a04*/ 	.byte	0x04, 0x12
        /*1a06*/ 	.short	(.L_1139 - .L_1138)
	.align		4
.L_1138:
        /*1a08*/ 	.word	index@(_Z25selective_scan_bwd_kernelI32Selective_Scan_bwd_kernel_traitsILi64ELi16ELb0ELb1ELb0ELb1ELb1EN3c108BFloat16EfEEv12SSMParamsBwd)
        /*1a0c*/ 	.word	0x00000000


	//----- nvinfo : EIATTR_MIN_STACK_SIZE
	.align		4
.L_1139:
        /*1a10*/ 	.byte	0x04, 0x12
        /*1a12*/ 	.short	(.L_1141 - .L_1140)
	.align		4
.L_1140:
        /*1a14*/ 	.word	index@(_Z25selective_scan_bwd_kernelI32Selective_Scan_bwd_kernel_traitsILi64ELi16ELb0ELb1ELb1ELb0ELb0EN3c108BFloat16EfEEv12SSMParamsBwd)
        /*1a18*/ 	.word	0x00000000


	//----- nvinfo : EIATTR_MIN_STACK_SIZE
	.align		4
.L_1141:
        /*1a1c*/ 	.byte	0x04, 0x12
        /*1a1e*/ 	.short	(.L_1143 - .L_1142)
	.align		4
.L_1142:
        /*1a20*/ 	.word	index@(_Z25selective_scan_bwd_kernelI32Selective_Scan_bwd_kernel_traitsILi64ELi16ELb0ELb1ELb1ELb0ELb1EN3c108BFloat16EfEEv12SSMParamsBwd)
        /*1a24*/ 	.word	0x00000000


	//----- nvinfo : EIATTR_MIN_STACK_SIZE
	.align		4
.L_1143:
        /*1a28*/ 	.byte	0x04, 0x12
        /*1a2a*/ 	.short	(.L_1145 - .L_1144)
	.align		4
.L_1144:
        /*1a2c*/ 	.word	index@(_Z25selective_scan_bwd_kernelI32Selective_Scan_bwd_kernel_traitsILi64ELi16ELb0ELb1ELb1ELb1ELb0EN3c108BFloat16EfEEv12SSMParamsBwd)
        /*1a30*/ 	.word	0x00000000


	//----- nvinfo : EIATTR_MIN_STACK_SIZE
	.align		4
.L_1145:
        /*1a34*/ 	.byte	0x04, 0x12
        /*1a36*/ 	.short	(.L_1147 - .L_1146)
	.align		4
.L_1146:
        /*1a38*/ 	.word	index@(_Z25selective_scan_bwd_kernelI32Selective_Scan_bwd_kernel_traitsILi64ELi16ELb0ELb1ELb1ELb1ELb1EN3c108BFloat16EfEEv12SSMParamsBwd)
        /*1a3c*/ 	.word	0x00000000


	//----- nvinfo : EIATTR_MIN_STACK_SIZE
	.align		4
.L_1147:
        /*1a40*/ 	.byte	0x04, 0x12
        /*1a42*/ 	.short	(.L_1149 - .L_1148)
	.align		4
.L_1148:
        /*1a44*/ 	.word	index@(_Z25selective_scan_bwd_kernelI32Selective_Scan_bwd_kernel_traitsILi64ELi16ELb1ELb0ELb0ELb0ELb0EN3c108BFloat16EfEEv12SSMParamsBwd)
        /*1a48*/ 	.word	0x00000000


	//----- nvinfo : EIATTR_MIN_STACK_SIZE
	.align		4
.L_1149:
        /*1a4c*/ 	.byte	0x04, 0x12
        /*1a4e*/ 	.short	(.L_1151 - .L_1150)
	.align		4
.L_1150:
        /*1a50*/ 	.word	index@(_Z25selective_scan_bwd_kernelI32Selective_Scan_bwd_kernel_traitsILi64ELi16ELb1ELb0ELb0ELb0ELb1EN3c108BFloat16EfEEv12SSMParamsBwd)
        /*1a54*/ 	.word	0x00000000


	//----- nvinfo : EIATTR_MIN_STACK_SIZE
	.align		4
.L_1151:
        /*1a58*/ 	.byte	0x04, 0x12
        /*1a5a*/ 	.short	(.L_1153 - .L_1152)
	.align		4
.L_1152:
        /*1a5c*/ 	.word	index@(_Z25selective_scan_bwd_kernelI32Selective_Scan_bwd_kernel_traitsILi64ELi16ELb1ELb0ELb0ELb1ELb0EN3c108BFloat16EfEEv12SSMParamsBwd)
        /*1a60*/ 	.word	0x00000000


	//----- nvinfo : EIATTR_MIN_STACK_SIZE
	.align		4
.L_1153:
        /*1a64*/ 	.byte	0x04, 0x12
        /*1a66*/ 	.short	(.L_1155 - .L_1154)
	.align		4
.L_1154:
        /*1a68*/ 	.word	index@(_Z25selective_scan_bwd_kernelI32Selective_Scan_bwd_kernel_traitsILi64ELi16ELb1ELb0ELb0ELb1ELb1EN3c108BFloat16EfEEv12SSMParamsBwd)
        /*1a6c*/ 	.word	0x00000000


	//----- nvinfo : EIATTR_MIN_STACK_SIZE
	.align		4
.L_1155:
        /*1a70*/ 	.byte	0x04, 0x12
        /*1a72*/ 	.short	(.L_1157 - .L_1156)
	.align		4
.L_1156:
        /*1a74*/ 	.word	index@(_Z25selective_scan_bwd_kernelI32Selective_Scan_bwd_kernel_traitsILi64ELi16ELb1ELb0ELb1ELb0ELb0EN3c108BFloat16EfEEv12SSMParamsBwd)
        /*1a78*/ 	.word	0x00000000


	//----- nvinfo : EIATTR_MIN_STACK_SIZE
	.align		4
.L_1157:
        /*1a7c*/ 	.byte	0x04, 0x12
        /*1a7e*/ 	.short	(.L_1159 - .L_1158)
	.align		4
.L_1158:
        /*1a80*/ 	.word	index@(_Z25selective_scan_bwd_kernelI32Selective_Scan_bwd_kernel_traitsILi64ELi16ELb1ELb0ELb1ELb0ELb1EN3c108BFloat16EfEEv12SSMParamsBwd)
        /*1a84*/ 	.word	0x00000000


	//----- nvinfo : EIATTR_MIN_STACK_SIZE
	.align		4
.L_1159:
        /*1a88*/ 	.byte	0x04, 0x12
        /*1a8a*/ 	.short	(.L_1161 - .L_1160)
	.align		4
.L_1160:
        /*1a8c*/ 	.word	index@(_Z25selective_scan_bwd_kernelI32Selective_Scan_bwd_kernel_traitsILi64ELi16ELb1ELb0ELb1ELb1ELb0EN3c108BFloat16EfEEv12SSMParamsBwd)
        /*1a90*/ 	.word	0x00000000


	//----- nvinfo : EIATTR_MIN_STACK_SIZE
	.align		4
.L_1161:
        /*1a94*/ 	.byte	0x04, 0x12
        /*1a96*/ 	.short	(.L_1163 - .L_1162)
	.align		4
.L_1162:
        /*1a98*/ 	.word	index@(_Z25selective_scan_bwd_kernelI32Selective_Scan_bwd_kernel_traitsILi64ELi16ELb1ELb0ELb1ELb1ELb1EN3c108BFloat16EfEEv12SSMParamsBwd)
        /*1a9c*/ 	.word	0x00000000


	//----- nvinfo : EIATTR_MIN_STACK_SIZE
	.align		4
.L_1163:
        /*1aa0*/ 	.byte	0x04, 0x12
        /*1aa2*/ 	.short	(.L_1165 - .L_1164)
	.align		4
.L_1164:
        /*1aa4*/ 	.word	index@(_Z25selective_scan_bwd_kernelI32Selective_Scan_bwd_kernel_traitsILi64ELi16ELb1ELb1ELb0ELb0ELb0EN3c108BFloat16EfEEv12SSMParamsBwd)
        /*1aa8*/ 	.word	0x00000000


	//----- nvinfo : EIATTR_MIN_STACK_SIZE
	.align		4
.L_1165:
        /*1aac*/ 	.byte	0x04, 0x12
        /*1aae*/ 	.short	(.L_1167 - .L_1166)
	.align		4
.L_1166:
        /*1ab0*/ 	.word	index@(_Z25selective_scan_bwd_kernelI32Selective_Scan_bwd_kernel_traitsILi64ELi16ELb1ELb1ELb0ELb0ELb1EN3c108BFloat16EfEEv12SSMParamsBwd)
        /*1ab4*/ 	.word	0x00000000


	//----- nvinfo : EIATTR_MIN_STACK_SIZE
	.align		4
.L_1167:
        /*1ab8*/ 	.byte	0x04, 0x12
        /*1aba*/ 	.short	(.L_1169 - .L_1168)
	.align		4
.L_1168:
        /*1abc*/ 	.word	index@(_Z25selective_scan_bwd_kernelI32Selective_Scan_bwd_kernel_traitsILi64ELi16ELb1ELb1ELb0ELb1ELb0EN3c108BFloat16EfEEv12SSMParamsBwd)
        /*1ac0*/ 	.word	0x00000000


	//----- nvinfo : EIATTR_MIN_STACK_SIZE
	.align		4
.L_1169:
        /*1ac4*/ 	.byte	0x04, 0x12
        /*1ac6*/ 	.short	(.L_1171 - .L_1170)
	.align		4
.L_1170:
        /*1ac8*/ 	.word	index@(_Z25selective_scan_bwd_kernelI32Selective_Scan_bwd_kernel_traitsILi64ELi16ELb1ELb1ELb0ELb1ELb1EN3c108BFloat16EfEEv12SSMParamsBwd)
        /*1acc*/ 	.word	0x00000000


	//----- nvinfo : EIATTR_MIN_STACK_SIZE
	.align		4
.L_1171:
        /*1ad0*/ 	.byte	0x04, 0x12
        /*1ad2*/ 	.short	(.L_1173 - .L_1172)
	.align		4
.L_1172:
        /*1ad4*/ 	.word	index@(_Z25selective_scan_bwd_kernelI32Selective_Scan_bwd_kernel_traitsILi64ELi16ELb1ELb1ELb1ELb0ELb0EN3c108BFloat16EfEEv12SSMParamsBwd)
        /*1ad8*/ 	.word	0x00000000


	//----- nvinfo : EIATTR_MIN_STACK_SIZE
	.align		4
.L_1173:
        /*1adc*/ 	.byte	0x04, 0x12
        /*1ade*/ 	.short	(.L_1175 - .L_1174)
	.align		4
.L_1174:
        /*1ae0*/ 	.word	index@(_Z25selective_scan_bwd_kernelI32Selective_Scan_bwd_kernel_traitsILi64ELi16ELb1ELb1ELb1ELb0ELb1EN3c108BFloat16EfEEv12SSMParamsBwd)
        /*1ae4*/ 	.word	0x00000000


	//----- nvinfo : EIATTR_MIN_STACK_SIZE
	.align		4
.L_1175:
        /*1ae8*/ 	.byte	0x04, 0x12
        /*1aea*/ 	.short	(.L_1177 - .L_1176)
	.align		4
.L_1176:
        /*1aec*/ 	.word	index@(_Z25selective_scan_bwd_kernelI32Selective_Scan_bwd_kernel_traitsILi64ELi16ELb1ELb1ELb1ELb1ELb0EN3c108BFloat16EfEEv12SSMParamsBwd)
        /*1af0*/ 	.word	0x00000000


	//----- nvinfo : EIATTR_MIN_STACK_SIZE
	.align		4
.L_1177:
        /*1af4*/ 	.byte	0x04, 0x12
        /*1af6*/ 	.short	(.L_1179 - .L_1178)
	.align		4
.L_1178:
        /*1af8*/ 	.word	index@(_Z25selective_scan_bwd_kernelI32Selective_Scan_bwd_kernel_traitsILi64ELi16ELb1ELb1ELb1ELb1ELb1EN3c108BFloat16EfEEv12SSMParamsBwd)
        /*1afc*/ 	.word	0x00000000


	//----- nvinfo : EIATTR_MIN_STACK_SIZE
	.align		4
.L_1179:
        /*1b00*/ 	.byte	0x04, 0x12
        /*1b02*/ 	.short	(.L_1181 - .L_1180)
	.align		4
.L_1180:
        /*1b04*/ 	.word	index@(_Z25selective_scan_bwd_kernelI32Selective_Scan_bwd_kernel_traitsILi32ELi16ELb0ELb0ELb0ELb0ELb0EN3c108BFloat16EfEEv12SSMParamsBwd)
        /*1b08*/ 	.word	0x00000000


	//----- nvinfo : EIATTR_MIN_STACK_SIZE
	.align		4
.L_1181:
        /*1b0c*/ 	.byte	0x04, 0x12
        /*1b0e*/ 	.short	(.L_1183 - .L_1182)
	.align		4
.L_1182:
        /*1b10*/ 	.word	index@(_Z25selective_scan_bwd_kernelI32Selective_Scan_bwd_kernel_traitsILi32ELi16ELb0ELb0ELb0ELb0ELb1EN3c108BFloat16EfEEv12SSMParamsBwd)
        /*1b14*/ 	.word	0x00000000


	//----- nvinfo : EIATTR_MIN_STACK_SIZE
	.align		4
.L_1183:
        /*1b18*/ 	.byte	0x04, 0x12
        /*1b1a*/ 	.short	(.L_1185 - .L_1184)
	.align		4
.L_1184:
        /*1b1c*/ 	.word	index@(_Z25selective_scan_bwd_kernelI32Selective_Scan_bwd_kernel_traitsILi32ELi16ELb0ELb0ELb0ELb1ELb0EN3c108BFloat16EfEEv12SSMParamsBwd)
        /*1b20*/ 	.word	0x00000000


	//----- nvinfo : EIATTR_MIN_STACK_SIZE
	.align		4
.L_1185:
        /*1b24*/ 	.byte	0x04, 0x12
        /*1b26*/ 	.short	(.L_1187 - .L_1186)
	.align		4
.L_1186:
        /*1b28*/ 	.word	index@(_Z25selective_scan_bwd_kernelI32Selective_Scan_bwd_kernel_traitsILi32ELi16ELb0ELb0ELb0ELb1ELb1EN3c108BFloat16EfEEv12SSMParamsBwd)
        /*1b2c*/ 	.word	0x00000000


	//----- nvinfo : EIATTR_MIN_STACK_SIZE
	.align		4
.L_1187:
        /*1b30*/ 	.byte	0x04, 0x12
        /*1b32*/ 	.short	(.L_1189 - .L_1188)
	.align		4
.L_1188:
        /*1b34*/ 	.word	index@(_Z25selective_scan_bwd_kernelI32Selective_Scan_bwd_kernel_traitsILi32ELi16ELb0ELb0ELb1ELb0ELb0EN3c108BFloat16EfEEv12SSMParamsBwd)
        /*1b38*/ 	.word	0x00000000


	//----- nvinfo : EIATTR_MIN_STACK_SIZE
	.align		4
.L_1189:
        /*1b3c*/ 	.byte	0x04, 0x12
        /*1b3e*/ 	.short	(.L_1191 - .L_1190)
	.align		4
.L_1190:
        /*1b40*/ 	.word	index@(_Z25selective_scan_bwd_kernelI32Selective_Scan_bwd_kernel_traitsILi32ELi16ELb0ELb0ELb1ELb0ELb1EN3c108BFloat16EfEEv12SSMParamsBwd)
        /*1b44*/ 	.word	0x00000000


	//----- nvinfo : EIATTR_MIN_STACK_SIZE
	.align		4
.L_1191:
        /*1b48*/ 	.byte	0x04, 0x12
        /*1b4a*/ 	.short	(.L_1193 - .L_1192)
	.align		4
.L_1192:
        /*1b4c*/ 	.word	index@(_Z25selective_scan_bwd_kernelI32Selective_Scan_bwd_kernel_traitsILi32ELi16ELb0ELb0ELb1ELb1ELb0EN3c108BFloat16EfEEv12SSMParamsBwd)
        /*1b50*/ 	.word	0x00000000


	//----- nvinfo : EIATTR_MIN_STACK_SIZE
	.align		4
.L_1193:
        /*1b54*/ 	.byte	0x04, 0x12
        /*1b56*/ 	.short	(.L_1195 - .L_1194)
	.align		4
.L_1194:
        /*1b58*/ 	.word	index@(_Z25selective_scan_bwd_kernelI32Selective_Scan_bwd_kernel_traitsILi32ELi16ELb0ELb0ELb1ELb1ELb1EN3c108BFloat16EfEEv12SSMParamsBwd)
        /*1b5c*/ 	.word	0x00000000


	//----- nvinfo : EIATTR_MIN_STACK_SIZE
	.align		4
.L_1195:
        /*1b60*/ 	.byte	0x04, 0x12
        /*1b62*/ 	.short	(.L_1197 - .L_1196)
	.align		4
.L_1196:
        /*1b64*/ 	.word	index@(_Z25selective_scan_bwd_kernelI32Selective_Scan_bwd_kernel_traitsILi32ELi16ELb0ELb1ELb0ELb0ELb0EN3c108BFloat16EfEEv12SSMParamsBwd)
        /*1b68*/ 	.word	0x00000000


	//----- nvinfo : EIATTR_MIN_STACK_SIZE
	.align		4
.L_1197:
        /*1b6c*/ 	.byte	0x04, 0x12
        /*1b6e*/ 	.short	(.L_1199 - .L_1198)
	.align		4
.L_1198:
        /*1b70*/ 	.word	index@(_Z25selective_scan_bwd_kernelI32Selective_Scan_bwd_kernel_traitsILi32ELi16ELb0ELb1ELb0ELb0ELb1EN3c108BFloat16EfEEv12SSMParamsBwd)
        /*1b74*/ 	.word	0x00000000


	//----- nvinfo : EIATTR_MIN_STACK_SIZE
	.align		4
.L_1199:
        /*1b78*/ 	.byte	0x04, 0x12
        /*1b7a*/ 	.short	(.L_1201 - .L_1200)
	.align		4
.L_1200:
        /*1b7c*/ 	.word	index@(_Z25selective_scan_bwd_kernelI32Selective_Scan_bwd_kernel_traitsILi32ELi16ELb0ELb1ELb0ELb1ELb0EN3c108BFloat16EfEEv12SSMParamsBwd)
        /*1b80*/ 	.word	0x00000000


	//----- nvinfo : EIATTR_MIN_STACK_SIZE
	.align		4
.L_1201:
        /*1b84*/ 	.byte	0x04, 0x12
        /*1b86*/ 	.short	(.L_1203 - .L_1202)
	.align		4
.L_1202:
        /*1b88*/ 	.word	index@(_Z25selective_scan_bwd_kernelI32Selective_Scan_bwd_kernel_traitsILi32ELi16ELb0ELb1ELb0ELb1ELb1EN3c108BFloat16EfEEv12SSMParamsBwd)
        /*1b8c*/ 	.word	0x00000000


	//----- nvinfo : EIATTR_MIN_STACK_SIZE
	.align		4
.L_1203:
        /*1b90*/ 	.byte	0x04, 0x12
        /*1b92*/ 	.short	(.L_1205 - .L_1204)
	.align		4
.L_1204:
        /*1b94*/ 	.word	index@(_Z25selective_scan_bwd_kernelI32Selective_Scan_bwd_kernel_traitsILi32ELi16ELb0ELb1ELb1ELb0ELb0EN3c108BFloat16EfEEv12SSMParamsBwd)
        /*1b98*/ 	.word	0x00000000


	//----- nvinfo : EIATTR_MIN_STACK_SIZE
	.align		4
.L_1205:
        /*1b9c*/ 	.byte	0x04, 0x12
        /*1b9e*/ 	.short	(.L_1207 - .L_1206)
	.align		4
.L_1206:
        /*1ba0*/ 	.word	index@(_Z25selective_scan_bwd_kernelI32Selective_Scan_bwd_kernel_traitsILi32ELi16ELb0ELb1ELb1ELb0ELb1EN3c108BFloat16EfEEv12SSMParamsBwd)
        /*1ba4*/ 	.word	0x00000000


	//----- nvinfo : EIATTR_MIN_STACK_SIZE
	.align		4
.L_1207:
        /*1ba8*/ 	.byte	0x04, 0x12
        /*1baa*/ 	.short	(.L_1209 - .L_1208)
	.align		4
.L_1208:
        /*1bac*/ 	.word	index@(_Z25selective_scan_bwd_kernelI32Selective_Scan_bwd_kernel_traitsILi32ELi16ELb0ELb1ELb1ELb1ELb0EN3c108BFloat16EfEEv12SSMParamsBwd)
        /*1bb0*/ 	.word	0x00000000


	//----- nvinfo : EIATTR_MIN_STACK_SIZE
	.align		4
.L_1209:
        /*1bb4*/ 	.byte	0x04, 0x12
        /*1bb6*/ 	.short	(.L_1211 - .L_1210)
	.align		4
.L_1210:
        /*1bb8*/ 	.word	index@(_Z25selective_scan_bwd_kernelI32Selective_Scan_bwd_kernel_traitsILi32ELi16ELb0ELb1ELb1ELb1ELb1EN3c108BFloat16EfEEv12SSMParamsBwd)
        /*1bbc*/ 	.word	0x00000000


	//----- nvinfo : EIATTR_MIN_STACK_SIZE
	.align		4
.L_1211:
        /*1bc0*/ 	.byte	0x04, 0x12
        /*1bc2*/ 	.short	(.L_1213 - .L_1212)
	.align		4
.L_1212:
        /*1bc4*/ 	.word	index@(_Z25selective_scan_bwd_kernelI32Selective_Scan_bwd_kernel_traitsILi32ELi16ELb1ELb0ELb0ELb0ELb0EN3c108BFloat16EfEEv12SSMParamsBwd)
        /*1bc8*/ 	.word	0x00000000


	//----- nvinfo : EIATTR_MIN_STACK_SIZE
	.align		4
.L_1213:
        /*1bcc*/ 	.byte	0x04, 0x12
        /*1bce*/ 	.short	(.L_1215 - .L_1214)
	.align		4
.L_1214:
        /*1bd0*/ 	.word	index@(_Z25selective_scan_bwd_kernelI32Selective_Scan_bwd_kernel_traitsILi32ELi16ELb1ELb0ELb0ELb0ELb1EN3c108BFloat16EfEEv12SSMParamsBwd)
        /*1bd4*/ 	.word	0x00000000


	//----- nvinfo : EIATTR_MIN_STACK_SIZE
	.align		4
.L_1215:
        /*1bd8*/ 	.byte	0x04, 0x12
        /*1bda*/ 	.short	(.L_1217 - .L_1216)
	.align		4
.L_1216:
        /*1bdc*/ 	.word	index@(_Z25selective_scan_bwd_kernelI32Selective_Scan_bwd_kernel_traitsILi32ELi16ELb1ELb0ELb0ELb1ELb0EN3c108BFloat16EfEEv12SSMParamsBwd)
        /*1be0*/ 	.word	0x00000000


	//----- nvinfo : EIATTR_MIN_STACK_SIZE
	.align		4
.L_1217:
        /*1be4*/ 	.byte	0x04, 0x12
        /*1be6*/ 	.short	(.L_1219 - .L_1218)
	.align		4
.L_1218:
        /*1be8*/ 	.word	index@(_Z25selective_scan_bwd_kernelI32Selective_Scan_bwd_kernel_traitsILi32ELi16ELb1ELb0ELb0ELb1ELb1EN3c108BFloat16EfEEv12SSMParamsBwd)
        /*1bec*/ 	.word	0x00000000


	//----- nvinfo : EIATTR_MIN_STACK_SIZE
	.align		4
.L_1219:
        /*1bf0*/ 	.byte	0x04, 0x12
        /*1bf2*/ 	.short	(.L_1221 - .L_1220)
	.align		4
.L_1220:
        /*1bf4*/ 	.word	index@(_Z25selective_scan_bwd_kernelI32Selective_Scan_bwd_kernel_traitsILi32ELi16ELb1ELb0ELb1ELb0ELb0EN3c108BFloat16EfEEv12SSMParamsBwd)
        /*1bf8*/ 	.word	0x00000000


	//----- nvinfo : EIATTR_MIN_STACK_SIZE
	.align		4
.L_1221:
        /*1bfc*/ 	.byte	0x04, 0x12
        /*1bfe*/ 	.short	(.L_1223 - .L_1222)
	.align		4
.L_1222:
        /*1c00*/ 	.word	index@(_Z25selective_scan_bwd_kernelI32Selective_Scan_bwd_kernel_traitsILi32ELi16ELb1ELb0ELb1ELb0ELb1EN3c108BFloat16EfEEv12SSMParamsBwd)
        /*1c04*/ 	.word	0x00000000


	//----- nvinfo : EIATTR_MIN_STACK_SIZE
	.align		4
.L_1223:
        /*1c08*/ 	.byte	0x04, 0x12
        /*1c0a*/ 	.short	(.L_1225 - .L_1224)
	.align		4
.L_1224:
        /*1c0c*/ 	.word	index@(_Z25selective_scan_bwd_kernelI32Selective_Scan_bwd_kernel_traitsILi32ELi16ELb1ELb0ELb1ELb1ELb0EN3c108BFloat16EfEEv12SSMParamsBwd)
        /*1c10*/ 	.word	0x00000000


	//----- nvinfo : EIATTR_MIN_STACK_SIZE
	.align		4
.L_1225:
        /*1c14*/ 	.byte	0x04, 0x12
        /*1c16*/ 	.short	(.L_1227 - .L_1226)
	.align		4
.L_1226:
        /*1c18*/ 	.word	index@(_Z25selective_scan_bwd_kernelI32Selective_Scan_bwd_kernel_traitsILi32ELi16ELb1ELb0ELb1ELb1ELb1EN3c108BFloat16EfEEv12SSMParamsBwd)
        /*1c1c*/ 	.word	0x00000000


	//----- nvinfo : EIATTR_MIN_STACK_SIZE
	.align		4
.L_1227:
        /*1c20*/ 	.byte	0x04, 0x12
        /*1c22*/ 	.short	(.L_1229 - .L_1228)
	.align		4
.L_1228:
        /*1c24*/ 	.word	index@(_Z25selective_scan_bwd_kernelI32Selective_Scan_bwd_kernel_traitsILi32ELi16ELb1ELb1ELb0ELb0ELb0EN3c108BFloat16EfEEv12SSMParamsBwd)
        /*1c28*/ 	.word	0x00000000


	//----- nvinfo : EIATTR_MIN_STACK_SIZE
	.align		4
.L_1229:
        /*1c2c*/ 	.byte	0x04, 0x12
        /*1c2e*/ 	.short	(.L_1231 - .L_1230)
	.align		4
.L_1230:
        /*1c30*/ 	.word	index@(_Z25selective_scan_bwd_kernelI32Selective_Scan_bwd_kernel_traitsILi32ELi16ELb1ELb1ELb0ELb0ELb1EN3c108BFloat16EfEEv12SSMParamsBwd)
        /*1c34*/ 	.word	0x00000000


	//----- nvinfo : EIATTR_MIN_STACK_SIZE
	.align		4
.L_1231:
        /*1c38*/ 	.byte	0x04, 0x12
        /*1c3a*/ 	.short	(.L_1233 - .L_1232)
	.align		4
.L_1232:
        /*1c3c*/ 	.word	index@(_Z25selective_scan_bwd_kernelI32Selective_Scan_bwd_kernel_traitsILi32ELi16ELb1ELb1ELb0ELb1ELb0EN3c108BFloat16EfEEv12SSMParamsBwd)
        /*1c40*/ 	.word	0x00000000


	//----- nvinfo : EIATTR_MIN_STACK_SIZE
	.align		4
.L_1233:
        /*1c44*/ 	.byte	0x04, 0x12
        /*1c46*/ 	.short	(.L_1235 - .L_1234)
	.align		4
.L_1234:
        /*1c48*/ 	.word	index@(_Z25selective_scan_bwd_kernelI32Selective_Scan_bwd_kernel_traitsILi32ELi16ELb1ELb1ELb0ELb1ELb1EN3c108BFloat16EfEEv12SSMParamsBwd)
        /*1c4c*/ 	.word	0x00000000


	//----- nvinfo : EIATTR_MIN_STACK_SIZE
	.align		4
.L_1235:
        /*1c50*/ 	.byte	0x04, 0x12
        /*1c52*/ 	.short	(.L_1237 - .L_1236)
	.align		4
.L_1236:
        /*1c54*/ 	.word	index@(_Z25selective_scan_bwd_kernelI32Selective_Scan_bwd_kernel_traitsILi32ELi16ELb1ELb1ELb1ELb0ELb0EN3c108BFloat16EfEEv12SSMParamsBwd)
        /*1c58*/ 	.word	0x00000000


	//----- nvinfo : EIATTR_MIN_STACK_SIZE
	.align		4
.L_1237:
        /*1c5c*/ 	.byte	0x04, 0x12
        /*1c5e*/ 	.short	(.L_1239 - .L_1238)
	.align		4
.L_1238:
        /*1c60*/ 	.word	index@(_Z25selective_scan_bwd_kernelI32Selective_Scan_bwd_kernel_traitsILi32ELi16ELb1ELb1ELb1ELb0ELb1EN3c108BFloat16EfEEv12SSMParamsBwd)
        /*1c64*/ 	.word	0x00000000


	//----- nvinfo : EIATTR_MIN_STACK_SIZE
	.align		4
.L_1239:
        /*1c68*/ 	.byte	0x04, 0x12
        /*1c6a*/ 	.short	(.L_1241 - .L_1240)
	.align		4
.L_1240:
        /*1c6c*/ 	.word	index@(_Z25selective_scan_bwd_kernelI32Selective_Scan_bwd_kernel_traitsILi32ELi16ELb1ELb1ELb1ELb1ELb0EN3c108BFloat16EfEEv12SSMParamsBwd)
        /*1c70*/ 	.word	0x00000000


	//----- nvinfo : EIATTR_MIN_STACK_SIZE
	.align		4
.L_1241:
        /*1c74*/ 	.byte	0x04, 0x12
        /*1c76*/ 	.short	(.L_1243 - .L_1242)
	.align		4
.L_1242:
        /*1c78*/ 	.word	index@(_Z25selective_scan_bwd_kernelI32Selective_Scan_bwd_kernel_traitsILi32ELi16ELb1ELb1ELb1ELb1ELb1EN3c108BFloat16EfEEv12SSMParamsBwd)
        /*1c7c*/ 	.word	0x00000000


	//----- nvinfo : EIATTR_MIN_STACK_SIZE
	.align		4
.L_1243:
        /*1c80*/ 	.byte	0x04, 0x12
        /*1c82*/ 	.short	(.L_1245 - .L_1244)
	.align		4
.L_1244:
        /*1c84*/ 	.word	index@(_Z25selective_scan_bwd_kernelI32Selective_Scan_bwd_kernel_traitsILi32ELi8ELb0ELb0ELb0ELb0ELb0EN3c108BFloat16EfEEv12SSMParamsBwd)
        /*1c88*/ 	.word	0x00000000


	//----- nvinfo : EIATTR_MIN_STACK_SIZE
	.align		4
.L_1245:
        /*1c8c*/ 	.byte	0x04, 0x12
        /*1c8e*/ 	.short	(.L_1247 - .L_1246)
	.align		4
.L_1246:
        /*1c90*/ 	.word	index@(_Z25selective_scan_bwd_kernelI32Selective_Scan_bwd_kernel_traitsILi32ELi8ELb0ELb0ELb0ELb0ELb1EN3c108BFloat16EfEEv12SSMParamsBwd)
        /*1c94*/ 	.word	0x00000000


	//----- nvinfo : EIATTR_MIN_STACK_SIZE
	.align		4
.L_1247:
        /*1c98*/ 	.byte	0x04, 0x12
        /*1c9a*/ 	.short	(.L_1249 - .L_1248)
	.align		4
.L_1248:
        /*1c9c*/ 	.word	index@(_Z25selective_scan_bwd_kernelI32Selective_Scan_bwd_kernel_traitsILi32ELi8ELb0ELb0ELb0ELb1ELb0EN3c108BFloat16EfEEv12SSMParamsBwd)
        /*1ca0*/ 	.word	0x00000000


	//----- nvinfo : EIATTR_MIN_STACK_SIZE
	.align		4
.L_1249:
        /*1ca4*/ 	.byte	0x04, 0x12
        /*1ca6*/ 	.short	(.L_1251 - .L_1250)
	.align		4
.L_1250:
        /*1ca8*/ 	.word	index@(_Z25selective_scan_bwd_kernelI32Selective_Scan_bwd_kernel_traitsILi32ELi8ELb0ELb0ELb0ELb1ELb1EN3c108BFloat16EfEEv12SSMParamsBwd)
        /*1cac*/ 	.word	0x00000000


	//----- nvinfo : EIATTR_MIN_STACK_SIZE
	.align		4
.L_1251:
        /*1cb0*/ 	.byte	0x04, 0x12
        /*1cb2*/ 	.short	(.L_1253 - .L_1252)
	.align		4
.L_1252:
        /*1cb4*/ 	.word	index@(_Z25selective_scan_bwd_kernelI32Selective_Scan_bwd_kernel_traitsILi32ELi8ELb0ELb0ELb1ELb0ELb0EN3c108BFloat16EfEEv12SSMParamsBwd)
        /*1cb8*/ 	.word	0x00000000


	//----- nvinfo : EIATTR_MIN_STACK_SIZE
	.align		4
.L_1253:
        /*1cbc*/ 	.byte	0x04, 0x12
        /*1cbe*/ 	.short	(.L_1255 - .L_1254)
	.align		4
.L_1254:
        /*1cc0*/ 	.word	index@(_Z25selective_scan_bwd_kernelI32Selective_Scan_bwd_kernel_traitsILi32ELi8ELb0ELb0ELb1ELb0ELb1EN3c108BFloat16EfEEv12SSMParamsBwd)
        /*1cc4*/ 	.word	0x00000000


	//----- nvinfo : EIATTR_MIN_STACK_SIZE
	.align		4
.L_1255:
        /*1cc8*/ 	.byte	0x04, 0x12
        /*1cca*/ 	.short	(.L_1257 - .L_1256)
	.align		4
.L_1256:
        /*1ccc*/ 	.word	index@(_Z25selective_scan_bwd_kernelI32Selective_Scan_bwd_kernel_traitsILi32ELi8ELb0ELb0ELb1ELb1ELb0EN3c108BFloat16EfEEv12SSMParamsBwd)
        /*1cd0*/ 	.word	0x00000000


	//----- nvinfo : EIATTR_MIN_STACK_SIZE
	.align		4
.L_1257:
        /*1cd4*/ 	.byte	0x04, 0x12
        /*1cd6*/ 	.short	(.L_1259 - .L_1258)
	.align		4
.L_1258:
        /*1cd8*/ 	.word	index@(_Z25selective_scan_bwd_kernelI32Selective_Scan_bwd_kernel_traitsILi32ELi8ELb0ELb0ELb1ELb1ELb1EN3c108BFloat16EfEEv12SSMParamsBwd)
        /*1cdc*/ 	.word	0x00000000


	//----- nvinfo : EIATTR_MIN_STACK_SIZE
	.align		4
.L_1259:
        /*1ce0*/ 	.byte	0x04, 0x12
        /*1ce2*/ 	.short	(.L_1261 - .L_1260)
	.align		4
.L_1260:
        /*1ce4*/ 	.word	index@(_Z25selective_scan_bwd_kernelI32Selective_Scan_bwd_kernel_traitsILi32ELi8ELb0ELb1ELb0ELb0ELb0EN3c108BFloat16EfEEv12SSMParamsBwd)
        /*1ce8*/ 	.word	0x00000000


	//----- nvinfo : EIATTR_MIN_STACK_SIZE
	.align		4
.L_1261:
        /*1cec*/ 	.byte	0x04, 0x12
        /*1cee*/ 	.short	(.L_1263 - .L_1262)
	.align		4
.L_1262:
        /*1cf0*/ 	.word	index@(_Z25selective_scan_bwd_kernelI32Selective_Scan_bwd_kernel_traitsILi32ELi8ELb0ELb1ELb0ELb0ELb1EN3c108BFloat16EfEEv12SSMParamsBwd)
        /*1cf4*/ 	.word	0x00000000


	//----- nvinfo : EIATTR_MIN_STACK_SIZE
	.align		4
.L_1263:
        /*1cf8*/ 	.byte	0x04, 0x12
        /*1cfa*/ 	.short	(.L_1265 - .L_1264)
	.align		4
.L_1264:
        /*1cfc*/ 	.word	index@(_Z25selective_scan_bwd_kernelI32Selective_Scan_bwd_kernel_traitsILi32ELi8ELb0ELb1ELb0ELb1ELb0EN3c108BFloat16EfEEv12SSMParamsBwd)
        /*1d00*/ 	.word	0x00000000


	//----- nvinfo : EIATTR_MIN_STACK_SIZE
	.align		4
.L_1265:
        /*1d04*/ 	.byte	0x04, 0x12
        /*1d06*/ 	.short	(.L_1267 - .L_1266)
	.align		4
.L_1266:
        /*1d08*/ 	.word	index@(_Z25selective_scan_bwd_kernelI32Selective_Scan_bwd_kernel_traitsILi32ELi8ELb0ELb1ELb0ELb1ELb1EN3c108BFloat16EfEEv12SSMParamsBwd)
        /*1d0c*/ 	.word	0x00000000


	//----- nvinfo : EIATTR_MIN_STACK_SIZE
	.align		4
.L_1267:
        /*1d10*/ 	.byte	0x04, 0x12
        /*1d12*/ 	.short	(.L_1269 - .L_1268)
	.align		4
.L_1268:
        /*1d14*/ 	.word	index@(_Z25selective_scan_bwd_kernelI32Selective_Scan_bwd_kernel_traitsILi32ELi8ELb0ELb1ELb1ELb0ELb0EN3c108BFloat16EfEEv12SSMParamsBwd)
        /*1d18*/ 	.word	0x00000000


	//----- nvinfo : EIATTR_MIN_STACK_SIZE
	.align		4
.L_1269:
        /*1d1c*/ 	.byte	0x04, 0x12
        /*1d1e*/ 	.short	(.L_1271 - .L_1270)
	.align		4
.L_1270:
        /*1d20*/ 	.word	index@(_Z25selective_scan_bwd_kernelI32Selective_Scan_bwd_kernel_traitsILi32ELi8ELb0ELb1ELb1ELb0ELb1EN3c108BFloat16EfEEv12SSMParamsBwd)
        /*1d24*/ 	.word	0x00000000


	//----- nvinfo : EIATTR_MIN_STACK_SIZE
	.align		4
.L_1271:
        /*1d28*/ 	.byte	0x04, 0x12
        /*1d2a*/ 	.short	(.L_1273 - .L_1272)
	.align		4
.L_1272:
        /*1d2c*/ 	.word	index@(_Z25selective_scan_bwd_kernelI32Selective_Scan_bwd_kernel_traitsILi32ELi8ELb0ELb1ELb1ELb1ELb0EN3c108BFloat16EfEEv12SSMParamsBwd)
        /*1d30*/ 	.word	0x00000000


	//----- nvinfo : EIATTR_MIN_STACK_SIZE
	.align		4
.L_1273:
        /*1d34*/ 	.byte	0x04, 0x12
        /*1d36*/ 	.short	(.L_1275 - .L_1274)
	.align		4
.L_1274:
        /*1d38*/ 	.word	index@(_Z25selective_scan_bwd_kernelI32Selective_Scan_bwd_kernel_traitsILi32ELi8ELb0ELb1ELb1ELb1ELb1EN3c108BFloat16EfEEv12SSMParamsBwd)
        /*1d3c*/ 	.word	0x00000000


	//----- nvinfo : EIATTR_MIN_STACK_SIZE
	.align		4
.L_1275:
        /*1d40*/ 	.byte	0x04, 0x12
        /*1d42*/ 	.short	(.L_1277 - .L_1276)
	.align		4
.L_1276:
        /*1d44*/ 	.word	index@(_Z25selective_scan_bwd_kernelI32Selective_Scan_bwd_kernel_traitsILi32ELi8ELb1ELb0ELb0ELb0ELb0EN3c108BFloat16EfEEv12SSMParamsBwd)
        /*1d48*/ 	.word	0x00000000


	//----- nvinfo : EIATTR_MIN_STACK_SIZE
	.align		4
.L_1277:
        /*1d4c*/ 	.byte	0x04, 0x12
        /*1d4e*/ 	.short	(.L_1279 - .L_1278)
	.align		4
.L_1278:
        /*1d50*/ 	.word	index@(_Z25selective_scan_bwd_kernelI32Selective_Scan_bwd_kernel_traitsILi32ELi8ELb1ELb0ELb0ELb0ELb1EN3c108BFloat16EfEEv12SSMParamsBwd)
        /*1d54*/ 	.word	0x00000000


	//----- nvinfo : EIATTR_MIN_STACK_SIZE
	.align		4
.L_1279:
        /*1d58*/ 	.byte	0x04, 0x12
        /*1d5a*/ 	.short	(.L_1281 - .L_1280)
	.align		4
.L_1280:
        /*1d5c*/ 	.word	index@(_Z25selective_scan_bwd_kernelI32Selective_Scan_bwd_kernel_traitsILi32ELi8ELb1ELb0ELb0ELb1ELb0EN3c108BFloat16EfEEv12SSMParamsBwd)
        /*1d60*/ 	.word	0x00000000


	//----- nvinfo : EIATTR_MIN_STACK_SIZE
	.align		4
.L_1281:
        /*1d64*/ 	.byte	0x04, 0x12
        /*1d66*/ 	.short	(.L_1283 - .L_1282)
	.align		4
.L_1282:
        /*1d68*/ 	.word	index@(_Z25selective_scan_bwd_kernelI32Selective_Scan_bwd_kernel_traitsILi32ELi8ELb1ELb0ELb0ELb1ELb1EN3c108BFloat16EfEEv12SSMParamsBwd)
        /*1d6c*/ 	.word	0x00000000


	//----- nvinfo : EIATTR_MIN_STACK_SIZE
	.align		4
.L_1283:
        /*1d70*/ 	.byte	0x04, 0x12
        /*1d72*/ 	.short	(.L_1285 - .L_1284)
	.align		4
.L_1284:
        /*1d74*/ 	.word	index@(_Z25selective_scan_bwd_kernelI32Selective_Scan_bwd_kernel_traitsILi32ELi8ELb1ELb0ELb1ELb0ELb0EN3c108BFloat16EfEEv12SSMParamsBwd)
        /*1d78*/ 	.word	0x00000000


	//----- nvinfo : EIATTR_MIN_STACK_SIZE
	.align		4
.L_1285:
        /*1d7c*/ 	.byte	0x04, 0x12
        /*1d7e*/ 	.short	(.L_1287 - .L_1286)
	.align		4
.L_1286:
        /*1d80*/ 	.word	index@(_Z25selective_scan_bwd_kernelI32Selective_Scan_bwd_kernel_traitsILi32ELi8ELb1ELb0ELb1ELb0ELb1EN3c108BFloat16EfEEv12SSMParamsBwd)
        /*1d84*/ 	.word	0x00000000


	//----- nvinfo : EIATTR_MIN_STACK_SIZE
	.align		4
.L_1287:
        /*1d88*/ 	.byte	0x04, 0x12
        /*1d8a*/ 	.short	(.L_1289 - .L_1288)
	.align		4
.L_1288:
        /*1d8c*/ 	.word	index@(_Z25selective_scan_bwd_kernelI32Selective_Scan_bwd_kernel_traitsILi32ELi8ELb1ELb0ELb1ELb1ELb0EN3c108BFloat16EfEEv12SSMParamsBwd)
        /*1d90*/ 	.word	0x00000000


	//----- nvinfo : EIATTR_MIN_STACK_SIZE
	.align		4
.L_1289:
        /*1d94*/ 	.byte	0x04, 0x12
        /*1d96*/ 	.short	(.L_1291 - .L_1290)
	.align		4
.L_1290:
        /*1d98*/ 	.word	index@(_Z25selective_scan_bwd_kernelI32Selective_Scan_bwd_kernel_traitsILi32ELi8ELb1ELb0ELb1ELb1ELb1EN3c108BFloat16EfEEv12SSMParamsBwd)
        /*1d9c*/ 	.word	0x00000000


	//----- nvinfo : EIATTR_MIN_STACK_SIZE
	.align		4
.L_1291:
        /*1da0*/ 	.byte	0x04, 0x12
        /*1da2*/ 	.short	(.L_1293 - .L_1292)
	.align		4
.L_1292:
        /*1da4*/ 	.word	index@(_Z25selective_scan_bwd_kernelI32Selective_Scan_bwd_kernel_traitsILi32ELi8ELb1ELb1ELb0ELb0ELb0EN3c108BFloat16EfEEv12SSMParamsBwd)
        /*1da8*/ 	.word	0x00000000


	//----- nvinfo : EIATTR_MIN_STACK_SIZE
	.align		4
.L_1293:
        /*1dac*/ 	.byte	0x04, 0x12
        /*1dae*/ 	.short	(.L_1295 - .L_1294)
	.align		4
.L_1294:
        /*1db0*/ 	.word	index@(_Z25selective_scan_bwd_kernelI32Selective_Scan_bwd_kernel_traitsILi32ELi8ELb1ELb1ELb0ELb0ELb1EN3c108BFloat16EfEEv12SSMParamsBwd)
        /*1db4*/ 	.word	0x00000000


	//----- nvinfo : EIATTR_MIN_STACK_SIZE
	.align		4
.L_1295:
        /*1db8*/ 	.byte	0x04, 0x12
        /*1dba*/ 	.short	(.L_1297 - .L_1296)
	.align		4
.L_1296:
        /*1dbc*/ 	.word	index@(_Z25selective_scan_bwd_kernelI32Selective_Scan_bwd_kernel_traitsILi32ELi8ELb1ELb1ELb0ELb1ELb0EN3c108BFloat16EfEEv12SSMParamsBwd)
        /*1dc0*/ 	.word	0x00000000


	//----- nvinfo : EIATTR_MIN_STACK_SIZE
	.align		4
.L_1297:
        /*1dc4*/ 	.byte	0x04, 0x12
        /*1dc6*/ 	.short	(.L_1299 - .L_1298)
	.align		4
.L_1298:
        /*1dc8*/ 	.word	index@(_Z25selective_scan_bwd_kernelI32Selective_Scan_bwd_kernel_traitsILi32ELi8ELb1ELb1ELb0ELb1ELb1EN3c108BFloat16EfEEv12SSMParamsBwd)
        /*1dcc*/ 	.word	0x00000000


	//----- nvinfo : EIATTR_MIN_STACK_SIZE
	.align		4
.L_1299:
        /*1dd0*/ 	.byte	0x04, 0x12
        /*1dd2*/ 	.short	(.L_1301 - .L_1300)
	.align		4
.L_1300:
        /*1dd4*/ 	.word	index@(_Z25selective_scan_bwd_kernelI32Selective_Scan_bwd_kernel_traitsILi32ELi8ELb1ELb1ELb1ELb0ELb0EN3c108BFloat16EfEEv12SSMParamsBwd)
        /*1dd8*/ 	.word	0x00000000


	//----- nvinfo : EIATTR_MIN_STACK_SIZE
	.align		4
.L_1301:
        /*1ddc*/ 	.byte	0x04, 0x12
        /*1dde*/ 	.short	(.L_1303 - .L_1302)
	.align		4
.L_1302:
        /*1de0*/ 	.word	index@(_Z25selective_scan_bwd_kernelI32Selective_Scan_bwd_kernel_traitsILi32ELi8ELb1ELb1ELb1ELb0ELb1EN3c108BFloat16EfEEv12SSMParamsBwd)
        /*1de4*/ 	.word	0x00000000


	//----- nvinfo : EIATTR_MIN_STACK_SIZE
	.align		4
.L_1303:
        /*1de8*/ 	.byte	0x04, 0x12
        /*1dea*/ 	.short	(.L_1305 - .L_1304)
	.align		4
.L_1304:
        /*1dec*/ 	.word	index@(_Z25selective_scan_bwd_kernelI32Selective_Scan_bwd_kernel_traitsILi32ELi8ELb1ELb1ELb1ELb1ELb0EN3c108BFloat16EfEEv12SSMParamsBwd)
        /*1df0*/ 	.word	0x00000000


	//----- nvinfo : EIATTR_MIN_STACK_SIZE
	.align		4
.L_1305:
        /*1df4*/ 	.byte	0x04, 0x12
        /*1df6*/ 	.short	(.L_1307 - .L_1306)
	.align		4
.L_1306:
        /*1df8*/ 	.word	index@(_Z25selective_scan_bwd_kernelI32Selective_Scan_bwd_kernel_traitsILi32ELi8ELb1ELb1ELb1ELb1ELb1EN3c108BFloat16EfEEv12SSMParamsBwd)
        /*1dfc*/ 	.word	0x00000000


	//----- nvinfo : EIATTR_MIN_STACK_SIZE
	.align		4
.L_1307:
        /*1e00*/ 	.byte	0x04, 0x12
        /*1e02*/ 	.short	(.L_1309 - .L_1308)
	.align		4
.L_1308:
        /*1e04*/ 	.word	index@(_Z25selective_scan_bwd_kernelI32Selective_Scan_bwd_kernel_traitsILi32ELi4ELb0ELb0ELb0ELb0ELb0EN3c108BFloat16EfEEv12SSMParamsBwd)
        /*1e08*/ 	.word	0x00000000


	//----- nvinfo : EIATTR_MIN_STACK_SIZE
	.align		4
.L_1309:
        /*1e0c*/ 	.byte	0x04, 0x12
        /*1e0e*/ 	.short	(.L_1311 - .L_1310)
	.align		4
.L_1310:
        /*1e10*/ 	.word	index@(_Z25selective_scan_bwd_kernelI32Selective_Scan_bwd_kernel_traitsILi32ELi4ELb0ELb0ELb0ELb0ELb1EN3c108BFloat16EfEEv12SSMParamsBwd)
        /*1e14*/ 	.word	0x00000000


	//----- nvinfo : EIATTR_MIN_STACK_SIZE
	.align		4
.L_1311:
        /*1e18*/ 	.byte	0x04, 0x12
        /*1e1a*/ 	.short	(.L_1313 - .L_1312)
	.align		4
.L_1312:
        /*1e1c*/ 	.word	index@(_Z25selective_scan_bwd_kernelI32Selective_Scan_bwd_kernel_traitsILi32ELi4ELb0ELb0ELb0ELb1ELb0EN3c108BFloat16EfEEv12SSMParamsBwd)
        /*1e20*/ 	.word	0x00000000


	//----- nvinfo : EIATTR_MIN_STACK_SIZE
	.align		4
.L_1313:
        /*1e24*/ 	.byte	0x04, 0x12
        /*1e26*/ 	.short	(.L_1315 - .L_1314)
	.align		4
.L_1314:
        /*1e28*/ 	.word	index@(_Z25selective_scan_bwd_kernelI32Selective_Scan_bwd_kernel_traitsILi32ELi4ELb0ELb0ELb0ELb1ELb1EN3c108BFloat16EfEEv12SSMParamsBwd)
        /*1e2c*/ 	.word	0x00000000


	//----- nvinfo : EIATTR_MIN_STACK_SIZE
	.align		4
.L_1315:
        /*1e30*/ 	.byte	0x04, 0x12
        /*1e32*/ 	.short	(.L_1317 - .L_1316)
	.align		4
.L_1316:
        /*1e34*/ 	.word	index@(_Z25selective_scan_bwd_kernelI32Selective_Scan_bwd_kernel_traitsILi32ELi4ELb0ELb0ELb1ELb0ELb0EN3c108BFloat16EfEEv12SSMParamsBwd)
        /*1e38*/ 	.word	0x00000000


	//----- nvinfo : EIATTR_MIN_STACK_SIZE
	.align		4
.L_1317:
        /*1e3c*/ 	.byte	0x04, 0x12
        /*1e3e*/ 	.short	(.L_1319 - .L_1318)
	.align		4
.L_1318:
        /*1e40*/ 	.word	index@(_Z25selective_scan_bwd_kernelI32Selective_Scan_bwd_kernel_traitsILi32ELi4ELb0ELb0ELb1ELb0ELb1EN3c108BFloat16EfEEv12SSMParamsBwd)
        /*1e44*/ 	.word	0x00000000


	//----- nvinfo : EIATTR_MIN_STACK_SIZE
	.align		4
.L_1319:
        /*1e48*/ 	.byte	0x04, 0x12
        /*1e4a*/ 	.short	(.L_1321 - .L_1320)
	.align		4
.L_1320:
        /*1e4c*/ 	.word	index@(_Z25selective_scan_bwd_kernelI32Selective_Scan_bwd_kernel_traitsILi32ELi4ELb0ELb0ELb1ELb1ELb0EN3c108BFloat16EfEEv12SSMParamsBwd)
        /*1e50*/ 	.word	0x00000000


	//----- nvinfo : EIATTR_MIN_STACK_SIZE
	.align		4
.L_1321:
        /*1e54*/ 	.byte	0x04, 0x12
        /*1e56*/ 	.short	(.L_1323 - .L_1322)
	.align		4
.L_1322:
        /*1e58*/ 	.word	index@(_Z25selective_scan_bwd_kernelI32Selective_Scan_bwd_kernel_traitsILi32ELi4ELb0ELb0ELb1ELb1ELb1EN3c108BFloat16EfEEv12SSMParamsBwd)
        /*1e5c*/ 	.word	0x00000000


	//----- nvinfo : EIATTR_MIN_STACK_SIZE
	.align		4
.L_1323:
        /*1e60*/ 	.byte	0x04, 0x12
        /*1e62*/ 	.short	(.L_1325 - .L_1324)
	.align		4
.L_1324:
        /*1e64*/ 	.word	index@(_Z25selective_scan_bwd_kernelI32Selective_Scan_bwd_kernel_traitsILi32ELi4ELb0ELb1ELb0ELb0ELb0EN3c108BFloat16EfEEv12SSMParamsBwd)
        /*1e68*/ 	.word	0x00000000


	//----- nvinfo : EIATTR_MIN_STACK_SIZE
	.align		4
.L_1325:
        /*1e6c*/ 	.byte	0x04, 0x12
        /*1e6e*/ 	.short	(.L_1327 - .L_1326)
	.align		4
.L_1326:
        /*1e70*/ 	.word	index@(_Z25selective_scan_bwd_kernelI32Selective_Scan_bwd_kernel_traitsILi32ELi4ELb0ELb1ELb0ELb0ELb1EN3c108BFloat16EfEEv12SSMParamsBwd)
        /*1e74*/ 	.word	0x00000000


	//----- nvinfo : EIATTR_MIN_STACK_SIZE
	.align		4
.L_1327:
        /*1e78*/ 	.byte	0x04, 0x12
        /*1e7a*/ 	.short	(.L_1329 - .L_1328)
	.align		4
.L_1328:
        /*1e7c*/ 	.word	index@(_Z25selective_scan_bwd_kernelI32Selective_Scan_bwd_kernel_traitsILi32ELi4ELb0ELb1ELb0ELb1ELb0EN3c108BFloat16EfEEv12SSMParamsBwd)
        /*1e80*/ 	.word	0x00000000


	//----- nvinfo : EIATTR_MIN_STACK_SIZE
	.align		4
.L_1329:
        /*1e84*/ 	.byte	0x04, 0x12
        /*1e86*/ 	.short	(.L_1331 - .L_1330)
	.align		4
.L_1330:
        /*1e88*/ 	.word	index@(_Z25selective_scan_bwd_kernelI32Selective_Scan_bwd_kernel_traitsILi32ELi4ELb0ELb1ELb0ELb1ELb1EN3c108BFloat16EfEEv12SSMParamsBwd)
        /*1e8c*/ 	.word	0x00000000


	//----- nvinfo : EIATTR_MIN_STACK_SIZE
	.align		4
.L_1331:
        /*1e90*/ 	.byte	0x04, 0x12
        /*1e92*/ 	.short	(.L_1333 - .L_1332)
	.align		4
.L_1332:
        /*1e94*/ 	.word	index@(_Z25selective_scan_bwd_kernelI32Selective_Scan_bwd_kernel_traitsILi32ELi4ELb0ELb1ELb1ELb0ELb0EN3c108BFloat16EfEEv12SSMParamsBwd)
        /*1e98*/ 	.word	0x00000000


	//----- nvinfo : EIATTR_MIN_STACK_SIZE
	.align		4
.L_1333:
        /*1e9c*/ 	.byte	0x04, 0x12
        /*1e9e*/ 	.short	(.L_1335 - .L_1334)
	.align		4
.L_1334:
        /*1ea0*/ 	.word	index@(_Z25selective_scan_bwd_kernelI32Selective_Scan_bwd_kernel_traitsILi32ELi4ELb0ELb1ELb1ELb0ELb1EN3c108BFloat16EfEEv12SSMParamsBwd)
        /*1ea4*/ 	.word	0x00000000


	//----- nvinfo : EIATTR_MIN_STACK_SIZE
	.align		4
.L_1335:
        /*1ea8*/ 	.byte	0x04, 0x12
        /*1eaa*/ 	.short	(.L_1337 - .L_1336)
	.align		4
.L_1336:
        /*1eac*/ 	.word	index@(_Z25selective_scan_bwd_kernelI32Selective_Scan_bwd_kernel_traitsILi32ELi4ELb0ELb1ELb1ELb1ELb0EN3c108BFloat16EfEEv12SSMParamsBwd)
        /*1eb0*/ 	.word	0x00000000


	//----- nvinfo : EIATTR_MIN_STACK_SIZE
	.align		4
.L_1337:
        /*1eb4*/ 	.byte	0x04, 0x12
        /*1eb6*/ 	.short	(.L_1339 - .L_1338)
	.align		4
.L_1338:
        /*1eb8*/ 	.word	index@(_Z25selective_scan_bwd_kernelI32Selective_Scan_bwd_kernel_traitsILi32ELi4ELb0ELb1ELb1ELb1ELb1EN3c108BFloat16EfEEv12SSMParamsBwd)
        /*1ebc*/ 	.word	0x00000000


	//----- nvinfo : EIATTR_MIN_STACK_SIZE
	.align		4
.L_1339:
        /*1ec0*/ 	.byte	0x04, 0x12
        /*1ec2*/ 	.short	(.L_1341 - .L_1340)
	.align		4
.L_1340:
        /*1ec4*/ 	.word	index@(_Z25selective_scan_bwd_kernelI32Selective_Scan_bwd_kernel_traitsILi32ELi4ELb1ELb0ELb0ELb0ELb0EN3c108BFloat16EfEEv12SSMParamsBwd)
        /*1ec8*/ 	.word	0x00000000


	//----- nvinfo : EIATTR_MIN_STACK_SIZE
	.align		4
.L_1341:
        /*1ecc*/ 	.byte	0x04, 0x12
        /*1ece*/ 	.short	(.L_1343 - .L_1342)
	.align		4
.L_1342:
        /*1ed0*/ 	.word	index@(_Z25selective_scan_bwd_kernelI32Selective_Scan_bwd_kernel_traitsILi32ELi4ELb1ELb0ELb0ELb0ELb1EN3c108BFloat16EfEEv12SSMParamsBwd)
        /*1ed4*/ 	.word	0x00000000


	//----- nvinfo : EIATTR_MIN_STACK_SIZE
	.align		4
.L_1343:
        /*1ed8*/ 	.byte	0x04, 0x12
        /*1eda*/ 	.short	(.L_1345 - .L_1344)
	.align		4
.L_1344:
        /*1edc*/ 	.word	index@(_Z25selective_scan_bwd_kernelI32Selective_Scan_bwd_kernel_traitsILi32ELi4ELb1ELb0ELb0ELb1ELb0EN3c108BFloat16EfEEv12SSMParamsBwd)
        /*1ee0*/ 	.word	0x00000000


	//----- nvinfo : EIATTR_MIN_STACK_SIZE
	.align		4
.L_1345:
        /*1ee4*/ 	.byte	0x04, 0x12
        /*1ee6*/ 	.short	(.L_1347 - .L_1346)
	.align		4
.L_1346:
        /*1ee8*/ 	.word	index@(_Z25selective_scan_bwd_kernelI32Selective_Scan_bwd_kernel_traitsILi32ELi4ELb1ELb0ELb0ELb1ELb1EN3c108BFloat16EfEEv12SSMParamsBwd)
        /*1eec*/ 	.word	0x00000000


	//----- nvinfo : EIATTR_MIN_STACK_SIZE
	.align		4
.L_1347:
        /*1ef0*/ 	.byte	0x04, 0x12
        /*1ef2*/ 	.short	(.L_1349 - .L_1348)
	.align		4
.L_1348:
        /*1ef4*/ 	.word	index@(_Z25selective_scan_bwd_kernelI32Selective_Scan_bwd_kernel_traitsILi32ELi4ELb1ELb0ELb1ELb0ELb0EN3c108BFloat16EfEEv12SSMParamsBwd)
        /*1ef8*/ 	.word	0x00000000


	//----- nvinfo : EIATTR_MIN_STACK_SIZE
	.align		4
.L_1349:
        /*1efc*/ 	.byte	0x04, 0x12
        /*1efe*/ 	.short	(.L_1351 - .L_1350)
	.align		4
.L_1350:
        /*1f00*/ 	.word	index@(_Z25selective_scan_bwd_kernelI32Selective_Scan_bwd_kernel_traitsILi32ELi4ELb1ELb0ELb1ELb0ELb1EN3c108BFloat16EfEEv12SSMParamsBwd)
        /*1f04*/ 	.word	0x00000000


	//----- nvinfo : EIATTR_MIN_STACK_SIZE
	.align		4
.L_1351:
        /*1f08*/ 	.byte	0x04, 0x12
        /*1f0a*/ 	.short	(.L_1353 - .L_1352)
	.align		4
.L_1352:
        /*1f0c*/ 	.word	index@(_Z25selective_scan_bwd_kernelI32Selective_Scan_bwd_kernel_traitsILi32ELi4ELb1ELb0ELb1ELb1ELb0EN3c108BFloat16EfEEv12SSMParamsBwd)
        /*1f10*/ 	.word	0x00000000


	//----- nvinfo : EIATTR_MIN_STACK_SIZE
	.align		4
.L_1353:
        /*1f14*/ 	.byte	0x04, 0x12
        /*1f16*/ 	.short	(.L_1355 - .L_1354)
	.align		4
.L_1354:
        /*1f18*/ 	.word	index@(_Z25selective_scan_bwd_kernelI32Selective_Scan_bwd_kernel_traitsILi32ELi4ELb1ELb0ELb1ELb1ELb1EN3c108BFloat16EfEEv12SSMParamsBwd)
        /*1f1c*/ 	.word	0x00000000


	//----- nvinfo : EIATTR_MIN_STACK_SIZE
	.align		4
.L_1355:
        /*1f20*/ 	.byte	0x04, 0x12
        /*1f22*/ 	.short	(.L_1357 - .L_1356)
	.align		4
.L_1356:
        /*1f24*/ 	.word	index@(_Z25selective_scan_bwd_kernelI32Selective_Scan_bwd_kernel_traitsILi32ELi4ELb1ELb1ELb0ELb0ELb0EN3c108BFloat16EfEEv12SSMParamsBwd)
        /*1f28*/ 	.word	0x00000000


	//----- nvinfo : EIATTR_MIN_STACK_SIZE
	.align		4
.L_1357:
        /*1f2c*/ 	.byte	0x04, 0x12
        /*1f2e*/ 	.short	(.L_1359 - .L_1358)
	.align		4
.L_1358:
        /*1f30*/ 	.word	index@(_Z25selective_scan_bwd_kernelI32Selective_Scan_bwd_kernel_traitsILi32ELi4ELb1ELb1ELb0ELb0ELb1EN3c108BFloat16EfEEv12SSMParamsBwd)
        /*1f34*/ 	.word	0x00000000


	//----- nvinfo : EIATTR_MIN_STACK_SIZE
	.align		4
.L_1359:
        /*1f38*/ 	.byte	0x04, 0x12
        /*1f3a*/ 	.short	(.L_1361 - .L_1360)
	.align		4
.L_1360:
        /*1f3c*/ 	.word	index@(_Z25selective_scan_bwd_kernelI32Selective_Scan_bwd_kernel_traitsILi32ELi4ELb1ELb1ELb0ELb1ELb0EN3c108BFloat16EfEEv12SSMParamsBwd)
        /*1f40*/ 	.word	0x00000000


	//----- nvinfo : EIATTR_MIN_STACK_SIZE
	.align		4
.L_1361:
        /*1f44*/ 	.byte	0x04, 0x12
        /*1f46*/ 	.short	(.L_1363 - .L_1362)
	.align		4
.L_1362:
        /*1f48*/ 	.word	index@(_Z25selective_scan_bwd_kernelI32Selective_Scan_bwd_kernel_traitsILi32ELi4ELb1ELb1ELb0ELb1ELb1EN3c108BFloat16EfEEv12SSMParamsBwd)
        /*1f4c*/ 	.word	0x00000000


	//----- nvinfo : EIATTR_MIN_STACK_SIZE
	.align		4
.L_1363:
        /*1f50*/ 	.byte	0x04, 0x12
        /*1f52*/ 	.short	(.L_1365 - .L_1364)
	.align		4
.L_1364:
        /*1f54*/ 	.word	index@(_Z25selective_scan_bwd_kernelI32Selective_Scan_bwd_kernel_traitsILi32ELi4ELb1ELb1ELb1ELb0ELb0EN3c108BFloat16EfEEv12SSMParamsBwd)
        /*1f58*/ 	.word	0x00000000


	//----- nvinfo : EIATTR_MIN_STACK_SIZE
	.align		4
.L_1365:
        /*1f5c*/ 	.byte	0x04, 0x12
        /*1f5e*/ 	.short	(.L_1367 - .L_1366)
	.align		4
.L_1366:
        /*1f60*/ 	.word	index@(_Z25selective_scan_bwd_kernelI32Selective_Scan_bwd_kernel_traitsILi32ELi4ELb1ELb1ELb1ELb0ELb1EN3c108BFloat16EfEEv12SSMParamsBwd)
        /*1f64*/ 	.word	0x00000000


	//----- nvinfo : EIATTR_MIN_STACK_SIZE
	.align		4
.L_1367:
        /*1f68*/ 	.byte	0x04, 0x12
        /*1f6a*/ 	.short	(.L_1369 - .L_1368)
	.align		4
.L_1368:
        /*1f6c*/ 	.word	index@(_Z25selective_scan_bwd_kernelI32Selective_Scan_bwd_kernel_traitsILi32ELi4ELb1ELb1ELb1ELb1ELb0EN3c108BFloat16EfEEv12SSMParamsBwd)
        /*1f70*/ 	.word	0x00000000


	//----- nvinfo : EIATTR_MIN_STACK_SIZE
	.align		4
.L_1369:
        /*1f74*/ 	.byte	0x04, 0x12
        /*1f76*/ 	.short	(.L_1371 - .L_1370)
	.align		4
.L_1370:
        /*1f78*/ 	.word	index@(_Z25selective_scan_bwd_kernelI32Selective_Scan_bwd_kernel_traitsILi32ELi4ELb1ELb1ELb1ELb1ELb1EN3c108BFloat16EfEEv12SSMParamsBwd)
        /*1f7c*/ 	.word	0x00000000
.L_1371:


//--------------------- .nv.info._Z25selective_scan_bwd_kernelI32Selective_Scan_bwd_kernel_traitsILi128ELi16ELb0ELb0ELb0ELb0ELb0EN3c108BFloat16EfEEv12SSMParamsBwd --------------------------
	.section	.nv.info._Z25selective_scan_bwd_kernelI32Selective_Scan_bwd_kernel_traitsILi128ELi16ELb0ELb0ELb0ELb0ELb0EN3c108BFloat16EfEEv12SSMParamsBwd,"",@"SHT_CUDA_INFO"
	.sectionflags	@""
	.align	4


	//----- nvinfo : EIATTR_CUDA_API_VERSION
	.align		4
        /*0000*/ 	.byte	0x04, 0x37
        /*0002*/ 	.short	(.L_1373 - .L_1372)
.L_1372:
        /*0004*/ 	.word	0x00000082


	//----- nvinfo : EIATTR_SW2861232_WAR
	.align		4
.L_1373:
        /*0008*/ 	.byte	0x01, 0x35
	.zero		2


	//----- nvinfo : EIATTR_PARAM_CBANK
	.align		4
        /*000c*/ 	.byte	0x04, 0x0a
        /*000e*/ 	.short	(.L_1375 - .L_1374)
	.align		4
.L_1374:
        /*0010*/ 	.word	index@(.nv.constant0._Z25selective_scan_bwd_kernelI32Selective_Scan_bwd_kernel_traitsILi128ELi16ELb0ELb0ELb0ELb0ELb0EN3c108BFloat16EfEEv12SSMParamsBwd)
        /*0014*/ 	.short	0x0160
        /*0016*/ 	.short	0x01f0


	//----- nvinfo : EIATTR_CBANK_PARAM_SIZE
	.align		4
.L_1375:
        /*0018*/ 	.byte	0x03, 0x19
        /*001a*/ 	.short	0x01f0


	//----- nvinfo : EIATTR_KPARAM_INFO
	.align		4
        /*001c*/ 	.byte	0x04, 0x17
        /*001e*/ 	.short	(.L_1377 - .L_1376)
.L_1376:
        /*0020*/ 	.word	0x00000000
        /*0024*/ 	.short	0x0000
        /*0026*/ 	.short	0x0000
        /*0028*/ 	.byte	0x00, 0xf0, 0xc1, 0x07


	//----- nvinfo : EIATTR_MAXREG_COUNT
	.align		4
.L_1377:
        /*002c*/ 	.byte	0x03, 0x1b
        /*002e*/ 	.short	0x00a8


	//----- nvinfo : EIATTR_NUM_BARRIERS
	.align		4
        /*0030*/ 	.byte	0x02, 0x4c
        /*0032*/ 	.byte	0x01
	.zero		1


	//----- nvinfo : EIATTR_MERCURY_ISA_VERSION
	.align		4
        /*0034*/ 	.byte	0x03, 0x5f
        /*0036*/ 	.short	0x0000


	//----- nvinfo : EIATTR_COOP_GROUP_MASK_REGIDS
	.align		4
        /*0038*/ 	.byte	0x04, 0x29
        /*003a*/ 	.short	(.L_1379 - .L_1378)


	//   ....[0]....
.L_1378:
        /*003c*/ 	.word	0xffffffff


	//   ....[1]....
        /*0040*/ 	.word	0xffffffff


	//   ....[2]....
        /*0044*/ 	.word	0xffffffff


	//   ....[3]....
        /*0048*/ 	.word	0xffffffff


	//   ....[4]....
        /*004c*/ 	.word	0xffffffff


	//   ....[5]....
        /*0050*/ 	.word	0xffffffff


	//   ....[6]....
        /*0054*/ 	.word	0xffffffff


	//   ....[7]....
        /*0058*/ 	.word	0xffffffff


	//   ....[8]....
        /*005c*/ 	.word	0xffffffff


	//   ....[9]....
        /*0060*/ 	.word	0xffffffff


	//   ....[10]....
        /*0064*/ 	.word	0xffffffff


	//   ....[11]....
        /*0068*/ 	.word	0xffffffff


	//   ....[12]....
        /*006c*/ 	.word	0xffffffff


	//   ....[13]....
        /*0070*/ 	.word	0xffffffff


	//   ....[14]....
        /*0074*/ 	.word	0xffffffff


	//   ....[15]....
        /*0078*/ 	.word	0xffffffff


	//   ....[16]....
        /*007c*/ 	.word	0xffffffff


	//   ....[17]....
        /*0080*/ 	.word	0xffffffff


	//   ....[18]....
        /*0084*/ 	.word	0xffffffff


	//   ....[19]....
        /*0088*/ 	.word	0xffffffff


	//   ....[20]....
        /*008c*/ 	.word	0xffffffff


	//   ....[21]....
        /*0090*/ 	.word	0xffffffff


	//   ....[22]....
        /*0094*/ 	.word	0xffffffff


	//   ....[23]....
        /*0098*/ 	.word	0xffffffff


	//   ....[24]....
        /*009c*/ 	.word	0xffffffff


	//   ....[25]....
        /*00a0*/ 	.word	0xffffffff


	//   ....[26]....
        /*00a4*/ 	.word	0xffffffff


	//   ....[27]....
        /*00a8*/ 	.word	0xffffffff


	//   ....[28]....
        /*00ac*/ 	.word	0xffffffff


	//   ....[29]....
        /*00b0*/ 	.word	0xffffffff


	//   ....[30]....
        /*00b4*/ 	.word	0xffffffff


	//   ....[31]....
        /*00b8*/ 	.word	0xffffffff


	//   ....[32]....
        /*00bc*/ 	.word	0xffffffff


	//   ....[33]....
        /*00c0*/ 	.word	0xffffffff


	//   ....[34]....
        /*00c4*/ 	.word	0xffffffff


	//   ....[35]....
        /*00c8*/ 	.word	0xffffffff


	//   ....[36]....
        /*00cc*/ 	.word	0xffffffff


	//   ....[37]....
        /*00d0*/ 	.word	0xffffffff


	//   ....[38]....
        /*00d4*/ 	.word	0xffffffff


	//   ....[39]....
        /*00d8*/ 	.word	0xffffffff


	//   ....[40]....
        /*00dc*/ 	.word	0xffffffff


	//   ....[41]....
        /*00e0*/ 	.word	0xffffffff


	//   ....[42]....
        /*00e4*/ 	.word	0xffffffff


	//   ....[43]....
        /*00e8*/ 	.word	0xffffffff


	//   ....[44]....
        /*00ec*/ 	.word	0xffffffff


	//   ....[45]....
        /*00f0*/ 	.word	0xffffffff


	//   ....[46]....
        /*00f4*/ 	.word	0xffffffff


	//   ....[47]....
        /*00f8*/ 	.word	0xffffffff


	//   ....[48]....
        /*00fc*/ 	.word	0xffffffff


	//   ....[49]....
        /*0100*/ 	.word	0xffffffff


	//   ....[50]....
        /*0104*/ 	.word	0xffffffff


	//   ....[51]....
        /*0108*/ 	.word	0xffffffff


	//   ....[52]....
        /*010c*/ 	.word	0xffffffff


	//   ....[53]....
        /*0110*/ 	.word	0xffffffff


	//   ....[54]....
        /*0114*/ 	.word	0xffffffff


	//   ....[55]....
        /*0118*/ 	.word	0xffffffff


	//   ....[56]....
        /*011c*/ 	.word	0xffffffff


	//   ....[57]....
        /*0120*/ 	.word	0xffffffff


	//   ....[58]....
        /*0124*/ 	.word	0xffffffff


	//   ....[59]....
        /*0128*/ 	.word	0xffffffff


	//   ....[60]....
        /*012c*/ 	.word	0xffffffff


	//   ....[61]....
        /*0130*/ 	.word	0xffffffff


	//   ....[62]....
        /*0134*/ 	.word	0xffffffff


	//   ....[63]....
        /*0138*/ 	.word	0xffffffff


	//   ....[64]....
        /*013c*/ 	.word	0xffffffff


	//   ....[65]....
        /*0140*/ 	.word	0xffffffff


	//   ....[66]....
        /*0144*/ 	.word	0xffffffff


	//   ....[67]....
        /*0148*/ 	.word	0xffffffff


	//   ....[68]....
        /*014c*/ 	.word	0xffffffff


	//   ....[69]....
        /*0150*/ 	.word	0xffffffff


	//   ....[70]....
        /*0154*/ 	.word	0xffffffff


	//   ....[71]....
        /*0158*/ 	.word	0xffffffff


	//   ....[72]....
        /*015c*/ 	.word	0xffffffff


	//   ....[73]....
        /*0160*/ 	.word	0xffffffff


	//   ....[74]....
        /*0164*/ 	.word	0xffffffff


	//   ....[75]....
        /*0168*/ 	.word	0xffffffff


	//   ....[76]....
        /*016c*/ 	.word	0xffffffff


	//   ....[77]....
        /*0170*/ 	.word	0xffffffff


	//   ....[78]....
        /*0174*/ 	.word	0xffffffff


	//   ....[79]....
        /*0178*/ 	.word	0xffffffff


	//   ....[80]....
        /*017c*/ 	.word	0xffffffff


	//   ....[81]....
        /*0180*/ 	.word	0xffffffff


	//   ....[82]....
        /*0184*/ 	.word	0xffffffff


	//   ....[83]....
        /*0188*/ 	.word	0xffffffff


	//   ....[84]....
        /*018c*/ 	.word	0xffffffff


	//   ....[85]....
        /*0190*/ 	.word	0xffffffff


	//   ....[86]....
        /*0194*/ 	.word	0xffffffff


	//----- nvinfo : EIATTR_COOP_GROUP_INSTR_OFFSETS
	.align		4
.L_1379:
        /*0198*/ 	.byte	0x04, 0x28
        /*019a*/ 	.short	(.L_1381 - .L_1380)


	//   ....[0]....
.L_1380:
        /*019c*/ 	.word	0x000010d0


	//   ....[1]....
        /*01a0*/ 	.word	0x000016d0


	//   ....[2]....
        /*01a4*/ 	.word	0x00001c20


	//   ....[3]....
        /*01a8*/ 	.word	0x00003070


	//   ....[4]....
        /*01ac*/ 	.word	0x00003090


	//   ....[5]....
        /*01b0*/ 	.word	0x000030e0


	//   ....[6]....
        /*01b4*/ 	.word	0x000030f0


	//   ....[7]....
        /*01b8*/ 	.word	0x00003120


	//   ....[8]....
        /*01bc*/ 	.word	0x00003140


	//   ....[9]....
        /*01c0*/ 	.word	0x00003170


	//   ....[10]....
        /*01c4*/ 	.word	0x00003190


	//   ....[11]....
        /*01c8*/ 	.word	0x000031c0


	//   ....[12]....
        /*01cc*/ 	.word	0x000031e0


	//   ....[13]....
        /*01d0*/ 	.word	0x00003290


	//   ....[14]....
        /*01d4*/ 	.word	0x00003300


	//   ....[15]....
        /*01d8*/ 	.word	0x00003320


	//   ....[16]....
        /*01dc*/ 	.word	0x00003330


	//   ....[17]....
        /*01e0*/ 	.word	0x00003340


	//   ....[18]....
        /*01e4*/ 	.word	0x00003350


	//   ....[19]....
        /*01e8*/ 	.word	0x00003960


	//   ....[20]....
        /*01ec*/ 	.word	0x00003980


	//   ....[21]....
        /*01f0*/ 	.word	0x00003990


	//   ....[22]....
        /*01f4*/ 	.word	0x000039c0


	//   ....[23]....
        /*01f8*/ 	.word	0x000039d0


	//   ....[24]....
        /*01fc*/ 	.word	0x00003a00


	//   ....[25]....
        /*0200*/ 	.word	0x00003a10


	//   ....[26]....
        /*0204*/ 	.word	0x00003a40


	//   ....[27]....
        /*0208*/ 	.word	0x00003a50


	//   ....[28]....
        /*020c*/ 	.word	0x00003a80


	//   ....[29]....
        /*0210*/ 	.word	0x00003a90


	//   ....[30]....
        /*0214*/ 	.word	0x00003ac0


	//   ....[31]....
        /*0218*/ 	.word	0x00003ad0


	//   ....[32]....
        /*021c*/ 	.word	0x00003ae0


	//   ....[33]....
        /*0220*/ 	.word	0x00003af0


	//   ....[34]....
        /*0224*/ 	.word	0x00003b00


	//   ....[35]....
        /*0228*/ 	.word	0x00004320


	//   ....[36]....
        /*022c*/ 	.word	0x00004440


	//   ....[37]....
        /*0230*/ 	.word	0x00004470


	//   ....[38]....
        /*0234*/ 	.word	0x00004550


	//   ....[39]....
        /*0238*/ 	.word	0x00004580


	//   ....[40]....
        /*023c*/ 	.word	0x00004660


	//   ....[41]....
        /*0240*/ 	.word	0x00004690


	//   ....[42]....
        /*0244*/ 	.word	0x00004770


	//   ....[43]....
        /*0248*/ 	.word	0x000047a0


	//   ....[44]....
        /*024c*/ 	.word	0x000048c0


	//   ....[45]....
        /*0250*/ 	.word	0x00004e90


	//   ....[46]....
        /*0254*/ 	.word	0x00005ad0


	//   ....[47]....
        /*0258*/ 	.word	0x000060d0


	//   ....[48]....
        /*025c*/ 	.word	0x00006130


	//   ....[49]....
        /*0260*/ 	.word	0x00006180


	//   ....[50]....
        /*0264*/ 	.word	0x000061a0


	//   ....[51]....
        /*0268*/ 	.word	0x000061c0


	//   ....[52]....
        /*026c*/ 	.word	0x000062e0


	//   ....[53]....
        /*0270*/ 	.word	0x00006330


	//   ....[54]....
        /*0274*/ 	.word	0x00006380


	//   ....[55]....
        /*0278*/ 	.word	0x000063a0


	//   ....[56]....
        /*027c*/ 	.word	0x000063c0


	//   ....[57]....
        /*0280*/ 	.word	0x00006b10


	//   ....[58]....
        /*0284*/ 	.word	0x00006b90


	//   ....[59]....
        /*0288*/ 	.word	0x00006c40


	//   ....[60]....
        /*028c*/ 	.word	0x00006cb0


	//   ....[61]....
        /*0290*/ 	.word	0x00006d40


	//   ....[62]....
        /*0294*/ 	.word	0x00006db0


	//   ....[63]....
        /*0298*/ 	.word	0x00006e40


	//   ....[64]....
        /*029c*/ 	.word	0x00006eb0


	//   ....[65]....
        /*02a0*/ 	.word	0x00006f50


	//   ....[66]....
        /*02a4*/ 	.word	0x00006fc0


	//   ....[67]....
        /*02a8*/ 	.word	0x00007020


	//   ....[68]....
        /*02ac*/ 	.word	0x00007090


	//   ....[69]....
        /*02b0*/ 	.word	0x00007110


	//   ....[70]....
        /*02b4*/ 	.word	0x00007180


	//   ....[71]....
        /*02b8*/ 	.word	0x00007200


	//   ....[72]....
        /*02bc*/ 	.word	0x00007280


	//   ....[73]....
        /*02c0*/ 	.word	0x00007320


	//   ....[74]....
        /*02c4*/ 	.word	0x00007390


	//   ....[75]....
        /*02c8*/ 	.word	0x00007410


	//   ....[76]....
        /*02cc*/ 	.word	0x00007480


	//   ....[77]....
        /*02d0*/ 	.word	0x00007500


	//   ....[78]....
        /*02d4*/ 	.word	0x00007570


	//   ....[79]....
        /*02d8*/ 	.word	0x000075f0


	//   ....[80]....
        /*02dc*/ 	.word	0x00007660


	//   ....[81]....
        /*02e0*/ 	.word	0x000076e0


	//   ....[82]....
        /*02e4*/ 	.word	0x00007750


	//   ....[83]....
        /*02e8*/ 	.word	0x000077c0


	//   ....[84]....
        /*02ec*/ 	.word	0x00007830


	//   ....[85]....
        /*02f0*/ 	.word	0x000078a0


	//   ....[86]....
        /*02f4*/ 	.word	0x00007910


	//----- nvinfo : EIATTR_EXIT_INSTR_OFFSETS
	.align		4
.L_1381:
        /*02f8*/ 	.byte	0x04, 0x1c
        /*02fa*/ 	.short	(.L_1383 - .L_1382)


	//   ....[0]....
.L_1382:
        /*02fc*/ 	.word	0x000064f0


	//   ....[1]....
        /*0300*/ 	.word	0x00006ab0


	//----- nvinfo : EIATTR_MAX_THREADS
	.align		4
.L_1383:
        /*0304*/ 	.byte	0x04, 0x05
        /*0306*/ 	.short	(.L_1385 - .L_1384)
.L_1384:
        /*0308*/ 	.word	0x00000080
        /*030c*/ 	.word	0x00000001
        /*0310*/ 	.word	0x00000001


	//----- nvinfo : EIATTR_CRS_STACK_SIZE
	.align		4
.L_1385:
        /*0314*/ 	.byte	0x04, 0x1e
        /*0316*/ 	.short	(.L_1387 - .L_1386)
.L_1386:
        /*0318*/ 	.word	0x00000000
.L_1387:


//--------------------- .nv.info._Z25selective_scan_bwd_kernelI32Selective_Scan_bwd_kernel_traitsILi128ELi16ELb0ELb0ELb0ELb0ELb1EN3c108BFloat16EfEEv12SSMParamsBwd --------------------------
	.section	.nv.info._Z25selective_scan_bwd_kernelI32Selective_Scan_bwd_kernel_traitsILi128ELi16ELb0ELb0ELb0ELb0ELb1EN3c108BFloat16EfEEv12SSMParamsBwd,"",@"SHT_CUDA_INFO"
	.sectionflags	@""
	.align	4


	//----- nvinfo : EIATTR_CUDA_API_VERSION
	.align		4
        /*0000*/ 	.byte	0x04, 0x37
        /*0002*/ 	.short	(.L_1389 - .L_1388)
.L_1388:
        /*0004*/ 	.word	0x00000082


	//----- nvinfo : EIATTR_SW2861232_WAR
	.align		4
.L_1389:
        /*0008*/ 	.byte	0x01, 0x35
	.zero		2


	//----- nvinfo : EIATTR_PARAM_CBANK
	.align		4
        /*000c*/ 	.byte	0x04, 0x0a
        /*000e*/ 	.short	(.L_1391 - .L_1390)
	.align		4
.L_1390:
        /*0010*/ 	.word	index@(.nv.constant0._Z25selective_scan_bwd_kernelI32Selective_Scan_bwd_kernel_traitsILi128ELi16ELb0ELb0ELb0ELb0ELb1EN3c108BFloat16EfEEv12SSMParamsBwd)
        /*0014*/ 	.short	0x0160
        /*0016*/ 	.short	0x01f0


	//----- nvinfo : EIATTR_CBANK_PARAM_SIZE
	.align		4
.L_1391:
        /*0018*/ 	.byte	0x03, 0x19
        /*001a*/ 	.short	0x01f0


	//----- nvinfo : EIATTR_KPARAM_INFO
	.align		4
        /*001c*/ 	.byte	0x04, 0x17
        /*001e*/ 	.short	(.L_1393 - .L_1392)
.L_1392:
        /*0020*/ 	.word	0x00000000
        /*0024*/ 	.short	0x0000
        /*0026*/ 	.short	0x0000
        /*0028*/ 	.byte	0x00, 0xf0, 0xc1, 0x07


	//----- nvinfo : EIATTR_MAXREG_COUNT
	.align		4
.L_1393:
        /*002c*/ 	.byte	0x03, 0x1b
        /*002e*/ 	.short	0x00a8


	//----- nvinfo : EIATTR_NUM_BARRIERS
	.align		4
        /*0030*/ 	.byte	0x02, 0x4c
        /*0032*/ 	.byte	0x01
	.zero		1


	//----- nvinfo : EIATTR_MERCURY_ISA_VERSION
	.align		4
        /*0034*/ 	.byte	0x03, 0x5f
        /*0036*/ 	.short	0x0000


	//----- nvinfo : EIATTR_COOP_GROUP_MASK_REGIDS
	.align		4
        /*0038*/ 	.byte	0x04, 0x29
        /*003a*/ 	.short	(.L_1395 - .L_1394)


	//   ....[0]....
.L_1394:
        /*003c*/ 	.word	0xffffffff


	//   ....[1]....
        /*0040*/ 	.word	0xffffffff


	//   ....[2]....
        /*0044*/ 	.word	0xffffffff


	//   ....[3]....
        /*0048*/ 	.word	0xffffffff


	//   ....[4]....
        /*004c*/ 	.word	0xffffffff


	//   ....[5]....
        /*0050*/ 	.word	0xffffffff


	//   ....[6]....
        /*0054*/ 	.word	0xffffffff


	//   ....[7]....
        /*0058*/ 	.word	0xffffffff


	//   ....[8]....
        /*005c*/ 	.word	0xffffffff


	//   ....[9]....
        /*0060*/ 	.word	0xffffffff


	//   ....[10]....
        /*0064*/ 	.word	0xffffffff


	//   ....[11]....
        /*0068*/ 	.word	0xffffffff


	//   ....[12]....
        /*006c*/ 	.word	0xffffffff


	//   ....[13]....
        /*0070*/ 	.word	0xffffffff


	//   ....[14]....
        /*0074*/ 	.word	0xffffffff


	//   ....[15]....
        /*0078*/ 	.word	0xffffffff


	//   ....[16]....
        /*007c*/ 	.word	0xffffffff


	//   ....[17]....
        /*0080*/ 	.word	0xffffffff


	//   ....[18]....
        /*0084*/ 	.word	0xffffffff


	//   ....[19]....
        /*0088*/ 	.word	0xffffffff


	//   ....[20]....
        /*008c*/ 	.word	0xffffffff


	//   ....[21]....
        /*0090*/ 	.word	0xffffffff


	//   ....[22]....
        /*0094*/ 	.word	0xffffffff


	//   ....[23]....
        /*0098*/ 	.word	0xffffffff


	//   ....[24]....
        /*009c*/ 	.word	0xffffffff


	//   ....[25]....
        /*00a0*/ 	.word	0xffffffff


	//   ....[26]....
        /*00a4*/ 	.word	0xffffffff


	//   ....[27]....
        /*00a8*/ 	.word	0xffffffff


	//   ....[28]....
        /*00ac*/ 	.word	0xffffffff


	//   ....[29]....
        /*00b0*/ 	.word	0xffffffff


	//   ....[30]....
        /*00b4*/ 	.word	0xffffffff


	//   ....[31]....
        /*00b8*/ 	.word	0xffffffff


	//   ....[32]....
        /*00bc*/ 	.word	0xffffffff


	//   ....[33]....
        /*00c0*/ 	.word	0xffffffff


	//   ....[34]....
        /*00c4*/ 	.word	0xffffffff


	//   ....[35]....
        /*00c8*/ 	.word	0xffffffff


	//   ....[36]....
        /*00cc*/ 	.word	0xffffffff


	//   ....[37]....
        /*00d0*/ 	.word	0xffffffff


	//   ....[38]....
        /*00d4*/ 	.word	0xffffffff


	//   ....[39]....
        /*00d8*/ 	.word	0xffffffff


	//   ....[40]....
        /*00dc*/ 	.word	0xffffffff


	//   ....[41]....
        /*00e0*/ 	.word	0xffffffff


	//   ....[42]....
        /*00e4*/ 	.word	0xffffffff


	//   ....[43]....
        /*00e8*/ 	.word	0xffffffff


	//   ....[44]....
        /*00ec*/ 	.word	0xffffffff


	//   ....[45]....
        /*00f0*/ 	.word	0xffffffff


	//   ....[46]....
        /*00f4*/ 	.word	0xffffffff


	//   ....[47]....
        /*00f8*/ 	.word	0xffffffff


	//   ....[48]....
        /*00fc*/ 	.word	0xffffffff


	//   ....[49]....
        /*0100*/ 	.word	0xffffffff


	//   ....[50]....
        /*0104*/ 	.word	0xffffffff


	//   ....[51]....
        /*0108*/ 	.word	0xffffffff


	//   ....[52]....
        /*010c*/ 	.word	0xffffffff


	//   ....[53]....
        /*0110*/ 	.word	0xffffffff


	//   ....[54]....
        /*0114*/ 	.word	0xffffffff


	//   ....[55]....
        /*0118*/ 	.word	0xffffffff


	//   ....[56]....
        /*011c*/ 	.word	0xffffffff


	//   ....[57]....
        /*0120*/ 	.word	0xffffffff


	//   ....[58]....
        /*0124*/ 	.word	0xffffffff


	//   ....[59]....
        /*0128*/ 	.word	0xffffffff


	//   ....[60]....
        /*012c*/ 	.word	0xffffffff


	//   ....[61]....
        /*0130*/ 	.word	0xffffffff


	//   ....[62]....
        /*0134*/ 	.word	0xffffffff


	//   ....[63]....
        /*0138*/ 	.word	0xffffffff


	//   ....[64]....
        /*013c*/ 	.word	0xffffffff


	//   ....[65]....
        /*0140*/ 	.word	0xffffffff


	//   ....[66]....
        /*0144*/ 	.word	0xffffffff


	//   ....[67]....
        /*0148*/ 	.word	0xffffffff


	//   ....[68]....
        /*014c*/ 	.word	0xffffffff


	//   ....[69]....
        /*0150*/ 	.word	0xffffffff


	//   ....[70]....
        /*0154*/ 	.word	0xffffffff


	//   ....[71]....
        /*0158*/ 	.word	0xffffffff


	//   ....[72]....
        /*015c*/ 	.word	0xffffffff


	//   ....[73]....
        /*0160*/ 	.word	0xffffffff


	//   ....[74]....
        /*0164*/ 	.word	0xffffffff


	//   ....[75]....
        /*0168*/ 	.word	0xffffffff


	//   ....[76]....
        /*016c*/ 	.word	0xffffffff


	//   ....[77]....
        /*0170*/ 	.word	0xffffffff


	//   ....[78]....
        /*0174*/ 	.word	0xffffffff


	//   ....[79]....
        /*0178*/ 	.word	0xffffffff


	//   ....[80]....
        /*017c*/ 	.word	0xffffffff


	//   ....[81]....
        /*0180*/ 	.word	0xffffffff


	//   ....[82]....
        /*0184*/ 	.word	0xffffffff


	//   ....[83]....
        /*0188*/ 	.word	0xffffffff


	//   ....[84]....
        /*018c*/ 	.word	0xffffffff


	//   ....[85]....
        /*0190*/ 	.word	0xffffffff


	//   ....[86]....
        /*0194*/ 	.word	0xffffffff


	//   ....[87]....
        /*0198*/ 	.word	0xffffffff


	//   ....[88]....
        /*019c*/ 	.word	0xffffffff


	//   ....[89]....
        /*01a0*/ 	.word	0xffffffff


	//   ....[90]....
        /*01a4*/ 	.word	0xffffffff


	//----- nvinfo : EIATTR_COOP_GROUP_INSTR_OFFSETS
	.align		4
.L_1395:
        /*01a8*/ 	.byte	0x04, 0x28
        /*01aa*/ 	.short	(.L_1397 - .L_1396)


	//   ....[0]....
.L_1396:
        /*01ac*/ 	.word	0x00001120


	//   ....[1]....
        /*01b0*/ 	.word	0x000016c0


	//   ....[2]....
        /*01b4*/ 	.word	0x00001fc0


	//   ....[3]....
        /*01b8*/ 	.word	0x000024a0


	//   ....[4]....
        /*01bc*/ 	.word	0x00002bf0


	//   ....[5]....
        /*01c0*/ 	.word	0x00003810


	//   ....[6]....
        /*01c4*/ 	.word	0x00004520


	//   ....[7]....
        /*01c8*/ 	.word	0x00005be0


	//   ....[8]....
        /*01cc*/ 	.word	0x00005c00


	//   ....[9]....
        /*01d0*/ 	.word	0x00005c50


	//   ....[10]....
        /*01d4*/ 	.word	0x00005c60


	//   ....[11]....
        /*01d8*/ 	.word	0x00005c90


	//   ....[12]....
        /*01dc*/ 	.word	0x00005cb0


	//   ....[13]....
        /*01e0*/ 	.word	0x00005ce0


	//   ....[14]....
        /*01e4*/ 	.word	0x00005d00


	//   ....[15]....
        /*01e8*/ 	.word	0x00005d30


	//   ....[16]....
        /*01ec*/ 	.word	0x00005d40


	//   ....[17]....
        /*01f0*/ 	.word	0x00005dc0


	//   ....[18]....
        /*01f4*/ 	.word	0x00005e10


	//   ....[19]....
        /*01f8*/ 	.word	0x00005e30


	//   ....[20]....
        /*01fc*/ 	.word	0x00005e40


	//   ....[21]....
        /*0200*/ 	.word	0x00005e50


	//   ....[22]....
        /*0204*/ 	.word	0x00005e60


	//   ....[23]....
        /*0208*/ 	.word	0x00006460


	//   ....[24]....
        /*020c*/ 	.word	0x00006480


	//   ....[25]....
        /*0210*/ 	.word	0x00006490


	//   ....[26]....
        /*0214*/ 	.word	0x000064a0


	//   ....[27]....
        /*0218*/ 	.word	0x000064d0


	//   ....[28]....
        /*021c*/ 	.word	0x000064f0


	//   ....[29]....
        /*0220*/ 	.word	0x00006510


	//   ....[30]....
        /*0224*/ 	.word	0x00006530


	//   ....[31]....
        /*0228*/ 	.word	0x00006550


	//   ....[32]....
        /*022c*/ 	.word	0x00006570


	//   ....[33]....
        /*0230*/ 	.word	0x00006590


	//   ....[34]....
        /*0234*/ 	.word	0x000065b0


	//   ....[35]....
        /*0238*/ 	.word	0x000065c0


	//   ....[36]....
        /*023c*/ 	.word	0x000065d0


	//   ....[37]....
        /*0240*/ 	.word	0x000065f0


	//   ....[38]....
        /*0244*/ 	.word	0x00006600


	//   ....[39]....
        /*0248*/ 	.word	0x00006ee0


	//   ....[40]....
        /*024c*/ 	.word	0x00006fd0


	//   ....[41]....
        /*0250*/ 	.word	0x00007000


	//   ....[42]....
        /*0254*/ 	.word	0x000070f0


	//   ....[43]....
        /*0258*/ 	.word	0x00007120


	//   ....[44]....
        /*025c*/ 	.word	0x00007210


	//   ....[45]....
        /*0260*/ 	.word	0x00007240


	//   ....[46]....
        /*0264*/ 	.word	0x000072b0


	//   ....[47]....
        /*0268*/ 	.word	0x000072c0


	//   ....[48]....
        /*026c*/ 	.word	0x00007310


	//   ....[49]....
        /*0270*/ 	.word	0x00007930


	//   ....[50]....
        /*0274*/ 	.word	0x00008590


	//   ....[51]....
        /*0278*/ 	.word	0x00008be0


	//   ....[52]....
        /*027c*/ 	.word	0x00008c40


	//   ....[53]....
        /*0280*/ 	.word	0x00008c90


	//   ....[54]....
        /*0284*/ 	.word	0x00008cb0


	//   ....[55]....
        /*0288*/ 	.word	0x00008cd0


	//   ....[56]....
        /*028c*/ 	.word	0x00008df0


	//   ....[57]....
        /*0290*/ 	.word	0x00008e40


	//   ....[58]....
        /*0294*/ 	.word	0x00008e90


	//   ....[59]....
        /*0298*/ 	.word	0x00008eb0


	//   ....[60]....
        /*029c*/ 	.word	0x00008ed0


	//   ....[61]....
        /*02a0*/ 	.word	0x00009600


	//   ....[62]....
        /*02a4*/ 	.word	0x00009660


	//   ....[63]....
        /*02a8*/ 	.word	0x000096f0


	//   ....[64]....
        /*02ac*/ 	.word	0x00009740


	//   ....[65]....
        /*02b0*/ 	.word	0x000097b0


	//   ....[66]....
        /*02b4*/ 	.word	0x00009800


	//   ....[67]....
        /*02b8*/ 	.word	0x00009870


	//   ....[68]....
        /*02bc*/ 	.word	0x000098c0


	//   ....[69]....
        /*02c0*/ 	.word	0x00009930


	//   ....[70]....
        /*02c4*/ 	.word	0x00009980


	//   ....[71]....
        /*02c8*/ 	.word	0x000099e0


	//   ....[72]....
        /*02cc*/ 	.word	0x00009a30


	//   ....[73]....
        /*02d0*/ 	.word	0x00009a80


	//   ....[74]....
        /*02d4*/ 	.word	0x00009ad0


	//   ....[75]....
        /*02d8*/ 	.word	0x00009b30


	//   ....[76]....
        /*02dc*/ 	.word	0x00009b90


	//   ....[77]....
        /*02e0*/ 	.word	0x00009c10


	//   ....[78]....
        /*02e4*/ 	.word	0x00009c60


	//   ....[79]....
        /*02e8*/ 	.word	0x00009cc0


	//   ....[80]....
        /*02ec*/ 	.word	0x00009d10


	//   ....[81]....
        /*02f0*/ 	.word	0x00009d80


	//   ....[82]....
        /*02f4*/ 	.word	0x00009dd0


	//   ....[83]....
        /*02f8*/ 	.word	0x00009e50


	//   ....[84]....
        /*02fc*/ 	.word	0x00009ea0


	//   ....[85]....
        /*0300*/ 	.word	0x00009f00


	//   ....[86]....
        /*0304*/ 	.word	0x00009f50


	//   ....[87]....
        /*0308*/ 	.word	0x00009fa0


	//   ....[88]....
        /*030c*/ 	.word	0x00009ff0


	//   ....[89]....
        /*0310*/ 	.word	0x0000a050


	//   ....[90]....
        /*0314*/ 	.word	0x0000a0a0


	//----- nvinfo : EIATTR_EXIT_INSTR_OFFSETS
	.align		4
.L_1397:
        /*0318*/ 	.byte	0x04, 0x1c
        /*031a*/ 	.short	(.L_1399 - .L_1398)


	//   ....[0]....
.L_1398:
        /*031c*/ 	.word	0x00009000


	//   ....[1]....
        /*0320*/ 	.word	0x000095c0


	//----- nvinfo : EIATTR_MAX_THREADS
	.align		4
.L_1399:
        /*0324*/ 	.byte	0x04, 0x05
        /*0326*/ 	.short	(.L_1401 - .L_1400)
.L_1400:
        /*0328*/ 	.word	0x00000080
        /*032c*/ 	.word	0x00000001
        /*0330*/ 	.word	0x00000001


	//----- nvinfo : EIATTR_CRS_STACK_SIZE
	.align		4
.L_1401:
        /*0334*/ 	.byte	0x04, 0x1e
        /*0336*/ 	.short	(.L_1403 - .L_1402)
.L_1402:
        /*0338*/ 	.word	0x00000000
.L_1403:


//--------------------- .nv.info._Z25selective_scan_bwd_kernelI32Selective_Scan_bwd_kernel_traitsILi128ELi16ELb0ELb0ELb0ELb1ELb0EN3c108BFloat16EfEEv12SSMParamsBwd --------------------------
	.section	.nv.info._Z25selective_scan_bwd_kernelI32Selective_Scan_bwd_kernel_traitsILi128ELi16ELb0ELb0ELb0ELb1ELb0EN3c108BFloat16EfEEv12SSMParamsBwd,"",@"SHT_CUDA_INFO"
	.sectionflags	@""
	.align	4


	//----- nvinfo : EIATTR_CUDA_API_VERSION
	.align		4
        /*0000*/ 	.byte	0x04, 0x37
        /*0002*/ 	.short	(.L_1405 - .L_1404)
.L_1404:
        /*0004*/ 	.word	0x00000082


	//----- nvinfo : EIATTR_SW2861232_WAR
	.align		4
.L_1405:
        /*0008*/ 	.byte	0x01, 0x35
	.zero		2


	//----- nvinfo : EIATTR_PARAM_CBANK
	.align		4
        /*000c*/ 	.byte	0x04, 0x0a
        /*000e*/ 	.short	(.L_1407 - .L_1406)
	.align		4
.L_1406:
        /*0010*/ 	.word	index@(.nv.constant0._Z25selective_scan_bwd_kernelI32Selective_Scan_bwd_kernel_traitsILi128ELi16ELb0ELb0ELb0ELb1ELb0EN3c108BFloat16EfEEv12SSMParamsBwd)
        /*0014*/ 	.short	0x0160
        /*0016*/ 	.short	0x01f0


	//----- nvinfo : EIATTR_CBANK_PARAM_SIZE
	.align		4
.L_1407:
        /*0018*/ 	.byte	0x03, 0x19
        /*001a*/ 	.short	0x01f0


	//----- nvinfo : EIATTR_KPARAM_INFO
	.align		4
        /*001c*/ 	.byte	0x04, 0x17
        /*001e*/ 	.short	(.L_1409 - .L_1408)
.L_1408:
        /*0020*/ 	.word	0x00000000
        /*0024*/ 	.short	0x0000
        /*0026*/ 	.short	0x0000
        /*0028*/ 	.byte	0x00, 0xf0, 0xc1, 0x07


	//----- nvinfo : EIATTR_MAXREG_COUNT
	.align		4
.L_1409:
        /*002c*/ 	.byte	0x03, 0x1b
        /*002e*/ 	.short	0x00a8


	//----- nvinfo : EIATTR_NUM_BARRIERS
	.align		4
        /*0030*/ 	.byte	0x02, 0x4c
        /*0032*/ 	.byte	0x01
	.zero		1


	//----- nvinfo : EIATTR_MERCURY_ISA_VERSION
	.align		4
        /*0034*/ 	.byte	0x03, 0x5f
        /*0036*/ 	.short	0x0000


	//----- nvinfo : EIATTR_COOP_GROUP_MASK_REGIDS
	.align		4
        /*0038*/ 	.byte	0x04, 0x29
        /*003a*/ 	.short	(.L_1411 - .L_1410)


	//   ....[0]....
.L_1410:
        /*003c*/ 	.word	0xffffffff


	//   ....[1]....
        /*0040*/ 	.word	0xffffffff


	//   ....[2]....
        /*0044*/ 	.word	0xffffffff


	//   ....[3]....
        /*0048*/ 	.word	0xffffffff


	//   ....[4]....
        /*004c*/ 	.word	0xffffffff


	//   ....[5]....
        /*0050*/ 	.word	0xffffffff


	//   ....[6]....
        /*0054*/ 	.word	0xffffffff


	//   ....[7]....
        /*0058*/ 	.word	0xffffffff


	//   ....[8]....
        /*005c*/ 	.word	0xffffffff


	//   ....[9]....
        /*0060*/ 	.word	0xffffffff


	//   ....[10]....
        /*0064*/ 	.word	0xffffffff


	//   ....[11]....
        /*0068*/ 	.word	0xffffffff


	//   ....[12]....
        /*006c*/ 	.word	0xffffffff


	//   ....[13]....
        /*0070*/ 	.word	0xffffffff


	//   ....[14]....
        /*0074*/ 	.word	0xffffffff


	//   ....[15]....
        /*0078*/ 	.word	0xffffffff


	//   ....[16]....
        /*007c*/ 	.word	0xffffffff


	//   ....[17]....
        /*0080*/ 	.word	0xffffffff


	//   ....[18]....
        /*0084*/ 	.word	0xffffffff


	//   ....[19]....
        /*0088*/ 	.word	0xffffffff


	//   ....[20]....
        /*008c*/ 	.word	0xffffffff


	//   ....[21]....
        /*0090*/ 	.word	0xffffffff


	//   ....[22]....
        /*0094*/ 	.word	0xffffffff


	//   ....[23]....
        /*0098*/ 	.word	0xffffffff


	//   ....[24]....
        /*009c*/ 	.word	0xffffffff


	//   ....[25]....
        /*00a0*/ 	.word	0xffffffff


	//   ....[26]....
        /*00a4*/ 	.word	0xffffffff


	//   ....[27]....
        /*00a8*/ 	.word	0xffffffff


	//   ....[28]....
        /*00ac*/ 	.word	0xffffffff


	//   ....[29]....
        /*00b0*/ 	.word	0xffffffff


	//   ....[30]....
        /*00b4*/ 	.word	0xffffffff


	//   ....[31]....
        /*00b8*/ 	.word	0xffffffff


	//   ....[32]....
        /*00bc*/ 	.word	0xffffffff


	//   ....[33]....
        /*00c0*/ 	.word	0xffffffff


	//   ....[34]....
        /*00c4*/ 	.word	0xffffffff


	//   ....[35]....
        /*00c8*/ 	.word	0xffffffff


	//   ....[36]....
        /*00cc*/ 	.word	0xffffffff


	//   ....[37]....
        /*00d0*/ 	.word	0xffffffff


	//   ....[38]....
        /*00d4*/ 	.word	0xffffffff


	//   ....[39]....
        /*00d8*/ 	.word	0xffffffff


	//   ....[40]....
        /*00dc*/ 	.word	0xffffffff


	//   ....[41]....
        /*00e0*/ 	.word	0xffffffff


	//   ....[42]....
        /*00e4*/ 	.word	0xffffffff


	//   ....[43]....
        /*00e8*/ 	.word	0xffffffff


	//   ....[44]....
        /*00ec*/ 	.word	0xffffffff


	//   ....[45]....
        /*00f0*/ 	.word	0xffffffff


	//   ....[46]....
        /*00f4*/ 	.word	0xffffffff


	//   ....[47]....
        /*00f8*/ 	.word	0xffffffff


	//   ....[48]....
        /*00fc*/ 	.word	0xffffffff


	//   ....[49]....
        /*0100*/ 	.word	0xffffffff


	//   ....[50]....
        /*0104*/ 	.word	0xffffffff


	//   ....[51]....
        /*0108*/ 	.word	0xffffffff


	//   ....[52]....
        /*010c*/ 	.word	0xffffffff


	//   ....[53]....
        /*0110*/ 	.word	0xffffffff


	//   ....[54]....
        /*0114*/ 	.word	0xffffffff


	//   ....[55]....
        /*0118*/ 	.word	0xffffffff


	//   ....[56]....
        /*011c*/ 	.word	0xffffffff


	//   ....[57]....
        /*0120*/ 	.word	0xffffffff


	//   ....[58]....
        /*0124*/ 	.word	0xffffffff


	//   ....[59]....
        /*0128*/ 	.word	0xffffffff


	//   ....[60]....
        /*012c*/ 	.word	0xffffffff


	//   ....[61]....
        /*0130*/ 	.word	0xffffffff


	//   ....[62]....
        /*0134*/ 	.word	0xffffffff


	//   ....[63]....
        /*0138*/ 	.word	0xffffffff


	//   ....[64]....
        /*013c*/ 	.word	0xffffffff


	//   ....[65]....
        /*0140*/ 	.word	0xffffffff


	//   ....[66]....
        /*0144*/ 	.word	0xffffffff


	//   ....[67]....
        /*0148*/ 	.word	0xffffffff


	//   ....[68]....
        /*014c*/ 	.word	0xffffffff


	//   ....[69]....
        /*0150*/ 	.word	0xffffffff


	//   ....[70]....
        /*0154*/ 	.word	0xffffffff


	//   ....[71]....
        /*0158*/ 	.word	0xffffffff


	//   ....[72]....
        /*015c*/ 	.word	0xffffffff


	//   ....[73]....
        /*0160*/ 	.word	0xffffffff


	//   ....[74]....
        /*0164*/ 	.word	0xffffffff


	//   ....[75]....
        /*0168*/ 	.word	0xffffffff


	//   ....[76]....
        /*016c*/ 	.word	0xffffffff


	//   ....[77]....
        /*0170*/ 	.word	0xffffffff


	//   ....[78]....
        /*0174*/ 	.word	0xffffffff


	//   ....[79]....
        /*0178*/ 	.word	0xffffffff


	//   ....[80]....
        /*017c*/ 	.word	0xffffffff


	//   ....[81]....
        /*0180*/ 	.word	0xffffffff


	//   ....[82]....
        /*0184*/ 	.word	0xffffffff


	//   ....[83]....
        /*0188*/ 	.word	0xffffffff


	//   ....[84]....
        /*018c*/ 	.word	0xffffffff


	//   ....[85]....
        /*0190*/ 	.word	0xffffffff


	//   ....[86]....
        /*0194*/ 	.word	0xffffffff


	//   ....[87]....
        /*0198*/ 	.word	0xffffffff


	//----- nvinfo : EIATTR_COOP_GROUP_INSTR_OFFSETS
	.align		4
.L_1411:
        /*019c*/ 	.byte	0x04, 0x28
        /*019e*/ 	.short	(.L_1413 - .L_1412)


	//   ....[0]....
.L_1412:
        /*01a0*/ 	.word	0x000011d0


	//   ....[1]....
        /*01a4*/ 	.word	0x00001860


	//   ....[2]....
        /*01a8*/ 	.word	0x00001e20


	//   ....[3]....
        /*01ac*/ 	.word	0x000055f0


	//   ....[4]....
        /*01b0*/ 	.word	0x00005610


	//   ....[5]....
        /*01b4*/ 	.word	0x00005660


	//   ....[6]....
        /*01b8*/ 	.word	0x00005670


	//   ....[7]....
        /*01bc*/ 	.word	0x000056a0


	//   ....[8]....
        /*01c0*/ 	.word	0x000056c0


	//   ....[9]....
        /*01c4*/ 	.word	0x000056f0


	//   ....[10]....
        /*01c8*/ 	.word	0x00005710


	//   ....[11]....
        /*01cc*/ 	.word	0x00005740


	//   ....[12]....
        /*01d0*/ 	.word	0x00005750


	//   ....[13]....
        /*01d4*/ 	.word	0x000057d0


	//   ....[14]....
        /*01d8*/ 	.word	0x00005820


	//   ....[15]....
        /*01dc*/ 	.word	0x00005840


	//   ....[16]....
        /*01e0*/ 	.word	0x00005850


	//   ....[17]....
        /*01e4*/ 	.word	0x00005860


	//   ....[18]....
        /*01e8*/ 	.word	0x00005870


	//   ....[19]....
        /*01ec*/ 	.word	0x00005e90


	//   ....[20]....
        /*01f0*/ 	.word	0x00005eb0


	//   ....[21]....
        /*01f4*/ 	.word	0x00005ec0


	//   ....[22]....
        /*01f8*/ 	.word	0x00005ef0


	//   ....[23]....
        /*01fc*/ 	.word	0x00005f00


	//   ....[24]....
        /*0200*/ 	.word	0x00005f30


	//   ....[25]....
        /*0204*/ 	.word	0x00005f40


	//   ....[26]....
        /*0208*/ 	.word	0x00005f70


	//   ....[27]....
        /*020c*/ 	.word	0x00005f80


	//   ....[28]....
        /*0210*/ 	.word	0x00005fb0


	//   ....[29]....
        /*0214*/ 	.word	0x00005fc0


	//   ....[30]....
        /*0218*/ 	.word	0x00005ff0


	//   ....[31]....
        /*021c*/ 	.word	0x00006000


	//   ....[32]....
        /*0220*/ 	.word	0x00006010


	//   ....[33]....
        /*0224*/ 	.word	0x00006020


	//   ....[34]....
        /*0228*/ 	.word	0x00006030


	//   ....[35]....
        /*022c*/ 	.word	0x00006850


	//   ....[36]....
        /*0230*/ 	.word	0x00006970


	//   ....[37]....
        /*0234*/ 	.word	0x000069b0


	//   ....[38]....
        /*0238*/ 	.word	0x00006a80


	//   ....[39]....
        /*023c*/ 	.word	0x00006ad0


	//   ....[40]....
        /*0240*/ 	.word	0x00006ba0


	//   ....[41]....
        /*0244*/ 	.word	0x00006bf0


	//   ....[42]....
        /*0248*/ 	.word	0x00006c80


	//   ....[43]....
        /*024c*/ 	.word	0x00006ca0


	//   ....[44]....
        /*0250*/ 	.word	0x00006d60


	//   ....[45]....
        /*0254*/ 	.word	0x000075c0


	//   ....[46]....
        /*0258*/ 	.word	0x00008210


	//   ....[47]....
        /*025c*/ 	.word	0x00008d50


	//   ....[48]....
        /*0260*/ 	.word	0x00009360


	//   ....[49]....
        /*0264*/ 	.word	0x000093c0


	//   ....[50]....
        /*0268*/ 	.word	0x00009410


	//   ....[51]....
        /*026c*/ 	.word	0x00009430


	//   ....[52]....
        /*0270*/ 	.word	0x00009450


	//   ....[53]....
        /*0274*/ 	.word	0x00009570


	//   ....[54]....
        /*0278*/ 	.word	0x000095c0


	//   ....[55]....
        /*027c*/ 	.word	0x00009610


	//   ....[56]....
        /*0280*/ 	.word	0x00009630


	//   ....[57]....
        /*0284*/ 	.word	0x00009650


	//   ....[58]....
        /*0288*/ 	.word	0x00009d80


	//   ....[59]....
        /*028c*/ 	.word	0x00009de0


	//   ....[60]....
        /*0290*/ 	.word	0x00009e70


	//   ....[61]....
        /*0294*/ 	.word	0x00009ec0


	//   ....[62]....
        /*0298*/ 	.word	0x00009f30


	//   ....[63]....
        /*029c*/ 	.word	0x00009f80


	//   ....[64]....
        /*02a0*/ 	.word	0x00009ff0


	//   ....[65]....
        /*02a4*/ 	.word	0x0000a040


	//   ....[66]....
        /*02a8*/ 	.word	0x0000a0b0


	//   ....[67]....
        /*02ac*/ 	.word	0x0000a100


	//   ....[68]....
        /*02b0*/ 	.word	0x0000a160


	//   ....[69]....
        /*02b4*/ 	.word	0x0000a1b0


	//   ....[70]....
        /*02b8*/ 	.word	0x0000a200


	//   ....[71]....
        /*02bc*/ 	.word	0x0000a250


	//   ....[72]....
        /*02c0*/ 	.word	0x0000a2a0


	//   ....[73]....
        /*02c4*/ 	.word	0x0000a300


	//   ....[74]....
        /*02c8*/ 	.word	0x0000a380


	//   ....[75]....
        /*02cc*/ 	.word	0x0000a3d0


	//   ....[76]....
        /*02d0*/ 	.word	0x0000a430


	//   ....[77]....
        /*02d4*/ 	.word	0x0000a480


	//   ....[78]....
        /*02d8*/ 	.word	0x0000a4f0


	//   ....[79]....
        /*02dc*/ 	.word	0x0000a540


	//   ....[80]....
        /*02e0*/ 	.word	0x0000a5b0


	//   ....[81]....
        /*02e4*/ 	.word	0x0000a600


	//   ....[82]....
        /*02e8*/ 	.word	0x0000a660


	//   ....[83]....
        /*02ec*/ 	.word	0x0000a6b0


	//   ....[84]....
        /*02f0*/ 	.word	0x0000a700


	//   ....[85]....
        /*02f4*/ 	.word	0x0000a750


	//   ....[86]....
        /*02f8*/ 	.word	0x0000a7b0


	//   ....[87]....
        /*02fc*/ 	.word	0x0000a800


	//----- nvinfo : EIATTR_EXIT_INSTR_OFFSETS
	.align		4
.L_1413:
        /*0300*/ 	.byte	0x04, 0x1c
        /*0302*/ 	.short	(.L_1415 - .L_1414)


	//   ....[0]....
.L_1414:
        /*0304*/ 	.word	0x00009780


	//   ....[1]....
        /*0308*/ 	.word	0x00009d40


	//----- nvinfo : EIATTR_MAX_THREADS
	.align		4
.L_1415:
        /*030c*/ 	.byte	0x04, 0x05
        /*030e*/ 	.short	(.L_1417 - .L_1416)
.L_1416:
        /*0310*/ 	.word	0x00000080
        /*0314*/ 	.word	0x00000001
        /*0318*/ 	.word	0x00000001


	//----- nvinfo : EIATTR_CRS_STACK_SIZE
	.align		4
.L_1417:
        /*031c*/ 	.byte	0x04, 0x1e
        /*031e*/ 	.short	(.L_1419 - .L_1418)
.L_1418:
        /*0320*/ 	.word	0x00000000
.L_1419:


//--------------------- .nv.info._Z25selective_scan_bwd_kernelI32Selective_Scan_bwd_kernel_traitsILi128ELi16ELb0ELb0ELb0ELb1ELb1EN3c108BFloat16EfEEv12SSMParamsBwd --------------------------
	.section	.nv.info._Z25selective_scan_bwd_kernelI32Selective_Scan_bwd_kernel_traitsILi128ELi16ELb0ELb0ELb0ELb1ELb1EN3c108BFloat16EfEEv12SSMParamsBwd,"",@"SHT_CUDA_INFO"
	.sectionflags	@""
	.align	4


	//----- nvinfo : EIATTR_CUDA_API_VERSION
	.align		4
        /*0000*/ 	.byte	0x04, 0x37
        /*0002*/ 	.short	(.L_1421 - .L_1420)
.L_1420:
        /*0004*/ 	.word	0x00000082


	//----- nvinfo : EIATTR_SW2861232_WAR
	.align		4
.L_1421:
        /*0008*/ 	.byte	0x01, 0x35
	.zero		2


	//----- nvinfo : EIATTR_PARAM_CBANK
	.align		4
        /*000c*/ 	.byte	0x04, 0x0a
        /*000e*/ 	.short	(.L_1423 - .L_1422)
	.align		4
.L_1422:
        /*0010*/ 	.word	index@(.nv.constant0._Z25selective_scan_bwd_kernelI32Selective_Scan_bwd_kernel_traitsILi128ELi16ELb0ELb0ELb0ELb1ELb1EN3c108BFloat16EfEEv12SSMParamsBwd)
        /*0014*/ 	.short	0x0160
        /*0016*/ 	.short	0x01f0


	//----- nvinfo : EIATTR_CBANK_PARAM_SIZE
	.align		4
.L_1423:
        /*0018*/ 	.byte	0x03, 0x19
        /*001a*/ 	.short	0x01f0


	//----- nvinfo : EIATTR_KPARAM_INFO
	.align		4
        /*001c*/ 	.byte	0x04, 0x17
        /*001e*/ 	.short	(.L_1425 - .L_1424)
.L_1424:
        /*0020*/ 	.word	0x00000000
        /*0024*/ 	.short	0x0000
        /*0026*/ 	.short	0x0000
        /*0028*/ 	.byte	0x00, 0xf0, 0xc1, 0x07


	//----- nvinfo : EIATTR_MAXREG_COUNT
	.align		4
.L_1425:
        /*002c*/ 	.byte	0x03, 0x1b
        /*002e*/ 	.short	0x00a8


	//----- nvinfo : EIATTR_NUM_BARRIERS
	.align		4
        /*0030*/ 	.byte	0x02, 0x4c
        /*0032*/ 	.byte	0x01
	.zero		1


	//----- nvinfo : EIATTR_ANNOTATIONS
	.align		4
        /*0034*/ 	.byte	0x04, 0x55
        /*0036*/ 	.short	(.L_1427 - .L_1426)


	//   ....[0]....
.L_1426:
        /*0038*/ 	.word	0x00000001
        /*003c*/ 	.byte	0x30, 0x02, 0x00, 0x00, 0x01, 0x00, 0x00, 0x00, 0x60, 0x02, 0x00, 0x00, 0x01, 0x00, 0x00, 0x00
        /*004c*/ 	.byte	0xf0, 0x06, 0x00, 0x00, 0x01, 0x00, 0x00, 0x00, 0x20, 0x07, 0x00, 0x00, 0x01, 0x00, 0x00, 0x00
        /*005c*/ 	.byte	0x30, 0x6d, 0x00, 0x00, 0x01, 0x00, 0x00, 0x00, 0xf0, 0x70, 0x00, 0x00, 0x01, 0x00, 0x00, 0x00
        /*006c*/ 	.byte	0x00, 0xb0, 0x00, 0x00, 0x01, 0x00, 0x00, 0x00, 0xe0, 0xb7, 0x00, 0x00, 0x01, 0x00, 0x00, 0x00
        /*007c*/ 	.byte	0x00, 0xbd, 0x00, 0x00, 0x01, 0x00, 0x00, 0x00, 0x10, 0xbf, 0x00, 0x00


	//----- nvinfo : EIATTR_MERCURY_ISA_VERSION
	.align		4
.L_1427:
        /*0088*/ 	.byte	0x03, 0x5f
        /*008a*/ 	.short	0x0000


	//----- nvinfo : EIATTR_COOP_GROUP_MASK_REGIDS
	.align		4
        /*008c*/ 	.byte	0x04, 0x29
        /*008e*/ 	.short	(.L_1429 - .L_1428)


	//   ....[0]....
.L_1428:
        /*0090*/ 	.word	0xffffffff


	//   ....[1]....
        /*0094*/ 	.word	0xffffffff


	//   ....[2]....
        /*0098*/ 	.word	0xffffffff


	//   ....[3]....
        /*009c*/ 	.word	0xffffffff


	//   ....[4]....
        /*00a0*/ 	.word	0xffffffff


	//   ....[5]....
        /*00a4*/ 	.word	0xffffffff


	//   ....[6]....
        /*00a8*/ 	.word	0xffffffff


	//   ....[7]....
        /*00ac*/ 	.word	0xffffffff


	//   ....[8]....
        /*00b0*/ 	.word	0xffffffff


	//   ....[9]....
        /*00b4*/ 	.word	0xffffffff


	//   ....[10]....
        /*00b8*/ 	.word	0xffffffff


	//   ....[11]....
        /*00bc*/ 	.word	0xffffffff


	//   ....[12]....
        /*00c0*/ 	.word	0xffffffff


	//   ....[13]....
        /*00c4*/ 	.word	0xffffffff


	//   ....[14]....
        /*00c8*/ 	.word	0xffffffff


	//   ....[15]....
        /*00cc*/ 	.word	0xffffffff


	//   ....[16]....
        /*00d0*/ 	.word	0xffffffff


	//   ....[17]....
        /*00d4*/ 	.word	0xffffffff


	//   ....[18]....
        /*00d8*/ 	.word	0xffffffff


	//   ....[19]....
        /*00dc*/ 	.word	0xffffffff


	//   ....[20]....
        /*00e0*/ 	.word	0xffffffff


	//   ....[21]....
        /*00e4*/ 	.word	0xffffffff


	//   ....[22]....
        /*00e8*/ 	.word	0xffffffff


	//   ....[23]....
        /*00ec*/ 	.word	0xffffffff


	//   ....[24]....
        /*00f0*/ 	.word	0xffffffff


	//   ....[25]....
        /*00f4*/ 	.word	0xffffffff


	//   ....[26]....
        /*00f8*/ 	.word	0xffffffff


	//   ....[27]....
        /*00fc*/ 	.word	0xffffffff


	//   ....[28]....
        /*0100*/ 	.word	0xffffffff


	//   ....[29]....
        /*0104*/ 	.word	0xffffffff


	//   ....[30]....
        /*0108*/ 	.word	0xffffffff


	//   ....[31]....
        /*010c*/ 	.word	0xffffffff


	//   ....[32]....
        /*0110*/ 	.word	0xffffffff


	//   ....[33]....
        /*0114*/ 	.word	0xffffffff


	//   ....[34]....
        /*0118*/ 	.word	0xffffffff


	//   ....[35]....
        /*011c*/ 	.word	0xffffffff


	//   ....[36]....
        /*0120*/ 	.word	0xffffffff


	//   ....[37]....
        /*0124*/ 	.word	0xffffffff


	//   ....[38]....
        /*0128*/ 	.word	0xffffffff


	//   ....[39]....
        /*012c*/ 	.word	0xffffffff


	//   ....[40]....
        /*0130*/ 	.word	0xffffffff


	//   ....[41]....
        /*0134*/ 	.word	0xffffffff


	//   ....[42]....
        /*0138*/ 	.word	0xffffffff


	//   ....[43]....
        /*013c*/ 	.word	0xffffffff


	//   ....[44]....
        /*0140*/ 	.word	0xffffffff


	//   ....[45]....
        /*0144*/ 	.word	0xffffffff


	//   ....[46]....
        /*0148*/ 	.word	0xffffffff


	//   ....[47]....
        /*014c*/ 	.word	0xffffffff


	//   ....[48]....
        /*0150*/ 	.word	0xffffffff


	//   ....[49]....
        /*0154*/ 	.word	0xffffffff


	//   ....[50]....
        /*0158*/ 	.word	0xffffffff


	//   ....[51]....
        /*015c*/ 	.word	0xffffffff


	//   ....[52]....
        /*0160*/ 	.word	0xffffffff


	//   ....[53]....
        /*0164*/ 	.word	0xffffffff


	//   ....[54]....
        /*0168*/ 	.word	0xffffffff


	//   ....[55]....
        /*016c*/ 	.word	0xffffffff


	//   ....[56]....
        /*0170*/ 	.word	0xffffffff


	//   ....[57]....
        /*0174*/ 	.word	0xffffffff


	//   ....[58]....
        /*0178*/ 	.word	0xffffffff


	//   ....[59]....
        /*017c*/ 	.word	0xffffffff


	//   ....[60]....
        /*0180*/ 	.word	0xffffffff


	//   ....[61]....
        /*0184*/ 	.word	0xffffffff


	//   ....[62]....
        /*0188*/ 	.word	0xffffffff


	//   ....[63]....
        /*018c*/ 	.word	0xffffffff


	//   ....[64]....
        /*0190*/ 	.word	0xffffffff


	//   ....[65]....
        /*0194*/ 	.word	0xffffffff


	//   ....[66]....
        /*0198*/ 	.word	0xffffffff


	//   ....[67]....
        /*019c*/ 	.word	0xffffffff


	//   ....[68]....
        /*01a0*/ 	.word	0xffffffff


	//   ....[69]....
        /*01a4*/ 	.word	0xffffffff


	//   ....[70]....
        /*01a8*/ 	.word	0xffffffff


	//   ....[71]....
        /*01ac*/ 	.word	0xffffffff


	//   ....[72]....
        /*01b0*/ 	.word	0xffffffff


	//   ....[73]....
        /*01b4*/ 	.word	0xffffffff


	//   ....[74]....
        /*01b8*/ 	.word	0xffffffff


	//   ....[75]....
        /*01bc*/ 	.word	0xffffffff


	//   ....[76]....
        /*01c0*/ 	.word	0xffffffff


	//   ....[77]....
        /*01c4*/ 	.word	0xffffffff


	//   ....[78]....
        /*01c8*/ 	.word	0xffffffff


	//   ....[79]....
        /*01cc*/ 	.word	0xffffffff


	//   ....[80]....
        /*01d0*/ 	.word	0xffffffff


	//   ....[81]....
        /*01d4*/ 	.word	0xffffffff


	//   ....[82]....
        /*01d8*/ 	.word	0xffffffff


	//   ....[83]....
        /*01dc*/ 	.word	0xffffffff


	//   ....[84]....
        /*01e0*/ 	.word	0xffffffff


	//   ....[85]....
        /*01e4*/ 	.word	0xffffffff


	//   ....[86]....
        /*01e8*/ 	.word	0xffffffff


	//   ....[87]....
        /*01ec*/ 	.word	0xffffffff


	//   ....[88]....
        /*01f0*/ 	.word	0xffffffff


	//   ....[89]....
        /*01f4*/ 	.word	0xffffffff


	//   ....[90]....
        /*01f8*/ 	.word	0xffffffff


	//   ....[91]....
        /*01fc*/ 	.word	0xffffffff


	//----- nvinfo : EIATTR_COOP_GROUP_INSTR_OFFSETS
	.align		4
.L_1429:
        /*0200*/ 	.byte	0x04, 0x28
        /*0202*/ 	.short	(.L_1431 - .L_1430)


	//   ....[0]....
.L_1430:
        /*0204*/ 	.word	0x00001150


	//   ....[1]....
        /*0208*/ 	.word	0x00001720


	//   ....[2]....
        /*020c*/ 	.word	0x00001c70


	//   ....[3]....
        /*0210*/ 	.word	0x000049a0


	//   ....[4]....
        /*0214*/ 	.word	0x000050d0


	//   ....[5]....
        /*0218*/ 	.word	0x00005d10


	//   ....[6]....
        /*021c*/ 	.word	0x00006830


	//   ....[7]....
        /*0220*/ 	.word	0x00007f90


	//   ....[8]....
        /*0224*/ 	.word	0x00007fb0


	//   ....[9]....
        /*0228*/ 	.word	0x00008000


	//   ....[10]....
        /*022c*/ 	.word	0x00008020


	//   ....[11]....
        /*0230*/ 	.word	0x00008050


	//   ....[12]....
        /*0234*/ 	.word	0x00008070


	//   ....[13]....
        /*0238*/ 	.word	0x000080a0


	//   ....[14]....
        /*023c*/ 	.word	0x000080c0


	//   ....[15]....
        /*0240*/ 	.word	0x000080e0


	//   ....[16]....
        /*0244*/ 	.word	0x000080f0


	//   ....[17]....
        /*0248*/ 	.word	0x00008170


	//   ....[18]....
        /*024c*/ 	.word	0x000081c0


	//   ....[19]....
        /*0250*/ 	.word	0x000081e0


	//   ....[20]....
        /*0254*/ 	.word	0x000081f0


	//   ....[21]....
        /*0258*/ 	.word	0x00008200


	//   ....[22]....
        /*025c*/ 	.word	0x00008210


	//   ....[23]....
        /*0260*/ 	.word	0x00008810


	//   ....[24]....
        /*0264*/ 	.word	0x00008830


	//   ....[25]....
        /*0268*/ 	.word	0x00008840


	//   ....[26]....
        /*026c*/ 	.word	0x00008850


	//   ....[27]....
        /*0270*/ 	.word	0x00008880


	//   ....[28]....
        /*0274*/ 	.word	0x000088a0


	//   ....[29]....
        /*0278*/ 	.word	0x000088c0


	//   ....[30]....
        /*027c*/ 	.word	0x000088e0


	//   ....[31]....
        /*0280*/ 	.word	0x00008900


	//   ....[32]....
        /*0284*/ 	.word	0x00008920


	//   ....[33]....
        /*0288*/ 	.word	0x00008940


	//   ....[34]....
        /*028c*/ 	.word	0x00008960


	//   ....[35]....
        /*0290*/ 	.word	0x00008970


	//   ....[36]....
        /*0294*/ 	.word	0x00008980


	//   ....[37]....
        /*0298*/ 	.word	0x000089a0


	//   ....[38]....
        /*029c*/ 	.word	0x000089b0


	//   ....[39]....
        /*02a0*/ 	.word	0x000092b0


	//   ....[40]....
        /*02a4*/ 	.word	0x000093b0


	//   ....[41]....
        /*02a8*/ 	.word	0x000093e0


	//   ....[42]....
        /*02ac*/ 	.word	0x000094d0


	//   ....[43]....
        /*02b0*/ 	.word	0x00009500


	//   ....[44]....
        /*02b4*/ 	.word	0x000095f0


	//   ....[45]....
        /*02b8*/ 	.word	0x00009620


	//   ....[46]....
        /*02bc*/ 	.word	0x000096a0


	//   ....[47]....
        /*02c0*/ 	.word	0x000096b0


	//   ....[48]....
        /*02c4*/ 	.word	0x00009700


	//   ....[49]....
        /*02c8*/ 	.word	0x00009f40


	//   ....[50]....
        /*02cc*/ 	.word	0x0000ab20


	//   ....[51]....
        /*02d0*/ 	.word	0x0000b5e0


	//   ....[52]....
        /*02d4*/ 	.word	0x0000bd80


	//   ....[53]....
        /*02d8*/ 	.word	0x0000bda0


	//   ....[54]....
        /*02dc*/ 	.word	0x0000bdc0


	//   ....[55]....
        /*02e0*/ 	.word	0x0000bde0


	//   ....[56]....
        /*02e4*/ 	.word	0x0000be00


	//   ....[57]....
        /*02e8*/ 	.word	0x0000bf90


	//   ....[58]....
        /*02ec*/ 	.word	0x0000bfb0


	//   ....[59]....
        /*02f0*/ 	.word	0x0000bfd0


	//   ....[60]....
        /*02f4*/ 	.word	0x0000bff0


	//   ....[61]....
        /*02f8*/ 	.word	0x0000c010


	//   ....[62]....
        /*02fc*/ 	.word	0x0000c740


	//   ....[63]....
        /*0300*/ 	.word	0x0000c7a0


	//   ....[64]....
        /*0304*/ 	.word	0x0000c830


	//   ....[65]....
        /*0308*/ 	.word	0x0000c880


	//   ....[66]....
        /*030c*/ 	.word	0x0000c8f0


	//   ....[67]....
        /*0310*/ 	.word	0x0000c940


	//   ....[68]....
        /*0314*/ 	.word	0x0000c9b0


	//   ....[69]....
        /*0318*/ 	.word	0x0000ca00


	//   ....[70]....
        /*031c*/ 	.word	0x0000ca70


	//   ....[71]....
        /*0320*/ 	.word	0x0000cac0


	//   ....[72]....
        /*0324*/ 	.word	0x0000cb20


	//   ....[73]....
        /*0328*/ 	.word	0x0000cb70


	//   ....[74]....
        /*032c*/ 	.word	0x0000cbc0


	//   ....[75]....
        /*0330*/ 	.word	0x0000cc10


	//   ....[76]....
        /*0334*/ 	.word	0x0000cc70


	//   ....[77]....
        /*0338*/ 	.word	0x0000ccd0


	//   ....[78]....
        /*033c*/ 	.word	0x0000cd50


	//   ....[79]....
        /*0340*/ 	.word	0x0000cda0


	//   ....[80]....
        /*0344*/ 	.word	0x0000ce00


	//   ....[81]....
        /*0348*/ 	.word	0x0000ce50


	//   ....[82]....
        /*034c*/ 	.word	0x0000ced0


	//   ....[83]....
        /*0350*/ 	.word	0x0000cf20


	//   ....[84]....
        /*0354*/ 	.word	0x0000cf90


	//   ....[85]....
        /*0358*/ 	.word	0x0000cfe0


	//   ....[86]....
        /*035c*/ 	.word	0x0000d040


	//   ....[87]....
        /*0360*/ 	.word	0x0000d090


	//   ....[88]....
        /*0364*/ 	.word	0x0000d0e0


	//   ....[89]....
        /*0368*/ 	.word	0x0000d130


	//   ....[90]....
        /*036c*/ 	.word	0x0000d190


	//   ....[91]....
        /*0370*/ 	.word	0x0000d1e0


	//----- nvinfo : EIATTR_EXIT_INSTR_OFFSETS
	.align		4
.L_1431:
        /*0374*/ 	.byte	0x04, 0x1c
        /*0376*/ 	.short	(.L_1433 - .L_1432)


	//   ....[0]....
.L_1432:
        /*0378*/ 	.word	0x0000c140


	//   ....[1]....
        /*037c*/ 	.word	0x0000c700


	//----- nvinfo : EIATTR_MAX_THREADS
	.align		4
.L_1433:
        /*0380*/ 	.byte	0x04, 0x05
        /*0382*/ 	.short	(.L_1435 - .L_1434)
.L_1434:
        /*0384*/ 	.word	0x00000080
        /*0388*/ 	.word	0x00000001
        /*038c*/ 	.word	0x00000001


	//----- nvinfo : EIATTR_CRS_STACK_SIZE
	.align		4
.L_1435:
        /*0390*/ 	.byte	0x04, 0x1e
        /*0392*/ 	.short	(.L_1437 - .L_1436)
.L_1436:
        /*0394*/ 	.word	0x00000000
.L_1437:


//--------------------- .nv.info._Z25selective_scan_bwd_kernelI32Selective_Scan_bwd_kernel_traitsILi128ELi16ELb0ELb0ELb1ELb0ELb0EN3c108BFloat16EfEEv12SSMParamsBwd --------------------------
	.section	.nv.info._Z25selective_scan_bwd_kernelI32Selective_Scan_bwd_kernel_traitsILi128ELi16ELb0ELb0ELb1ELb0ELb0EN3c108BFloat16EfEEv12SSMParamsBwd,"",@"SHT_CUDA_INFO"
	.sectionflags	@""
	.align	4


	//----- nvinfo : EIATTR_CUDA_API_VERSION
	.align		4
        /*0000*/ 	.byte	0x04, 0x37
        /*0002*/ 	.short	(.L_1439 - .L_1438)
.L_1438:
        /*0004*/ 	.word	0x00000082


	//----- nvinfo : EIATTR_SW2861232_WAR
	.align		4
.L_1439:
        /*0008*/ 	.byte	0x01, 0x35
	.zero		2


	//----- nvinfo : EIATTR_PARAM_CBANK
	.align		4
        /*000c*/ 	.byte	0x04, 0x0a
        /*000e*/ 	.short	(.L_1441 - .L_1440)
	.align		4
.L_1440:
        /*0010*/ 	.word	index@(.nv.constant0._Z25selective_scan_bwd_kernelI32Selective_Scan_bwd_kernel_traitsILi128ELi16ELb0ELb0ELb1ELb0ELb0EN3c108BFloat16EfEEv12SSMParamsBwd)
        /*0014*/ 	.short	0x0160
        /*0016*/ 	.short	0x01f0


	//----- nvinfo : EIATTR_CBANK_PARAM_SIZE
	.align		4
.L_1441:
        /*0018*/ 	.byte	0x03, 0x19
        /*001a*/ 	.short	0x01f0


	//----- nvinfo : EIATTR_KPARAM_INFO
	.align		4
        /*001c*/ 	.byte	0x04, 0x17
        /*001e*/ 	.short	(.L_1443 - .L_1442)
.L_1442:
        /*0020*/ 	.word	0x00000000
        /*0024*/ 	.short	0x0000
        /*0026*/ 	.short	0x0000
        /*0028*/ 	.byte	0x00, 0xf0, 0xc1, 0x07


	//----- nvinfo : EIATTR_MAXREG_COUNT
	.align		4
.L_1443:
        /*002c*/ 	.byte	0x03, 0x1b
        /*002e*/ 	.short	0x00a8


	//----- nvinfo : EIATTR_NUM_BARRIERS
	.align		4
        /*0030*/ 	.byte	0x02, 0x4c
        /*0032*/ 	.byte	0x01
	.zero		1


	//----- nvinfo : EIATTR_ANNOTATIONS
	.align		4
        /*0034*/ 	.byte	0x04, 0x55
        /*0036*/ 	.short	(.L_1445 - .L_1444)


	//   ....[0]....
.L_1444:
        /*0038*/ 	.word	0x00000001
        /*003c*/ 	.byte	0x10, 0x02, 0x00, 0x00, 0x01, 0x00, 0x00, 0x00, 0x40, 0x02, 0x00, 0x00, 0x01, 0x00, 0x00, 0x00
        /* <DEDUP_REMOVED lines=20> */
        /*018c*/ 	.byte	0xc0, 0x90, 0x00, 0x00, 0x01, 0x00, 0x00, 0x00, 0x10, 0x91, 0x00, 0x00


	//----- nvinfo : EIATTR_MERCURY_ISA_VERSION
	.align		4
.L_1445:
        /*0198*/ 	.byte	0x03, 0x5f
        /*019a*/ 	.short	0x0000


	//----- nvinfo : EIATTR_COOP_GROUP_MASK_REGIDS
	.align		4
        /*019c*/ 	.byte	0x04, 0x29
        /*019e*/ 	.short	(.L_1447 - .L_1446)


	//   ....[0]....
.L_1446:
        /*01a0*/ 	.word	0xffffffff


	//   ....[1]....
        /*01a4*/ 	.word	0xffffffff


	//   ....[2]....
        /*01a8*/ 	.word	0xffffffff


	//   ....[3]....
        /*01ac*/ 	.word	0xffffffff


	//   ....[4]....
        /*01b0*/ 	.word	0xffffffff


	//   ....[5]....
        /*01b4*/ 	.word	0xffffffff


	//   ....[6]....
        /*01b8*/ 	.word	0xffffffff


	//   ....[7]....
        /*01bc*/ 	.word	0xffffffff


	//   ....[8]....
        /*01c0*/ 	.word	0xffffffff


	//   ....[9]....
        /*01c4*/ 	.word	0xffffffff


	//   ....[10]....
        /*01c8*/ 	.word	0xffffffff


	//   ....[11]....
        /*01cc*/ 	.word	0xffffffff


	//   ....[12]....
        /*01d0*/ 	.word	0xffffffff


	//   ....[13]....
        /*01d4*/ 	.word	0xffffffff


	//   ....[14]....
        /*01d8*/ 	.word	0xffffffff


	//   ....[15]....
        /*01dc*/ 	.word	0xffffffff


	//   ....[16]....
        /*01e0*/ 	.word	0xffffffff


	//   ....[17]....
        /*01e4*/ 	.word	0xffffffff


	//   ....[18]....
        /*01e8*/ 	.word	0xffffffff


	//   ....[19]....
        /*01ec*/ 	.word	0xffffffff


	//   ....[20]....
        /*01f0*/ 	.word	0xffffffff


	//   ....[21]....
        /*01f4*/ 	.word	0xffffffff


	//   ....[22]....
        /*01f8*/ 	.word	0xffffffff


	//   ....[23]....
        /*01fc*/ 	.word	0xffffffff


	//   ....[24]....
        /*0200*/ 	.word	0xffffffff


	//   ....[25]....
        /*0204*/ 	.word	0xffffffff


	//   ....[26]....
        /*0208*/ 	.word	0xffffffff


	//   ....[27]....
        /*020c*/ 	.word	0xffffffff


	//   ....[28]....
        /*0210*/ 	.word	0xffffffff


	//   ....[29]....
        /*0214*/ 	.word	0xffffffff


	//   ....[30]....
        /*0218*/ 	.word	0xffffffff


	//   ....[31]....
        /*021c*/ 	.word	0xffffffff


	//   ....[32]....
        /*0220*/ 	.word	0xffffffff


	//   ....[33]....
        /*0224*/ 	.word	0xffffffff


	//   ....[34]....
        /*0228*/ 	.word	0xffffffff


	//   ....[35]....
        /*022c*/ 	.word	0xffffffff


	//   ....[36]....
        /*0230*/ 	.word	0xffffffff


	//   ....[37]....
        /*0234*/ 	.word	0xffffffff


	//   ....[38]....
        /*0238*/ 	.word	0xffffffff


	//   ....[39]....
        /*023c*/ 	.word	0xffffffff


	//   ....[40]....
        /*0240*/ 	.word	0xffffffff


	//   ....[41]....
        /*0244*/ 	.word	0xffffffff


	//   ....[42]....
        /*0248*/ 	.word	0xffffffff


	//   ....[43]....
        /*024c*/ 	.word	0xffffffff


	//   ....[44]....
        /*0250*/ 	.word	0xffffffff


	//   ....[45]....
        /*0254*/ 	.word	0xffffffff


	//   ....[46]....
        /*0258*/ 	.word	0xffffffff


	//   ....[47]....
        /*025c*/ 	.word	0xffffffff


	//   ....[48]....
        /*0260*/ 	.word	0xffffffff


	//   ....[49]....
        /*0264*/ 	.word	0xffffffff


	//   ....[50]....
        /*0268*/ 	.word	0xffffffff


	//   ....[51]....
        /*026c*/ 	.word	0xffffffff


	//   ....[52]....
        /*0270*/ 	.word	0xffffffff


	//   ....[53]....
        /*0274*/ 	.word	0xffffffff


	//   ....[54]....
        /*0278*/ 	.word	0xffffffff


	//   ....[55]....
        /*027c*/ 	.word	0xffffffff


	//   ....[56]....
        /*0280*/ 	.word	0xffffffff


	//   ....[57]....
        /*0284*/ 	.word	0xffffffff


	//   ....[58]....
        /*0288*/ 	.word	0xffffffff


	//   ....[59]....
        /*028c*/ 	.word	0xffffffff


	//   ....[60]....
        /*0290*/ 	.word	0xffffffff


	//   ....[61]....
        /*0294*/ 	.word	0xffffffff


	//   ....[62]....
        /*0298*/ 	.word	0xffffffff


	//   ....[63]....
        /*029c*/ 	.word	0xffffffff


	//   ....[64]....
        /*02a0*/ 	.word	0xffffffff


	//   ....[65]....
        /*02a4*/ 	.word	0xffffffff


	//   ....[66]....
        /*02a8*/ 	.word	0xffffffff


	//   ....[67]....
        /*02ac*/ 	.word	0xffffffff


	//   ....[68]....
        /*02b0*/ 	.word	0xffffffff


	//   ....[69]....
        /*02b4*/ 	.word	0xffffffff


	//   ....[70]....
        /*02b8*/ 	.word	0xffffffff


	//   ....[71]....
        /*02bc*/ 	.word	0xffffffff


	//   ....[72]....
        /*02c0*/ 	.word	0xffffffff


	//   ....[73]....
        /*02c4*/ 	.word	0xffffffff


	//   ....[74]....
        /*02c8*/ 	.word	0xffffffff


	//   ....[75]....
        /*02cc*/ 	.word	0xffffffff


	//   ....[76]....
        /*02d0*/ 	.word	0xffffffff


	//   ....[77]....
        /*02d4*/ 	.word	0xffffffff


	//   ....[78]....
        /*02d8*/ 	.word	0xffffffff


	//   ....[79]....
        /*02dc*/ 	.word	0xffffffff


	//   ....[80]....
        /*02e0*/ 	.word	0xffffffff


	//   ....[81]....
        /*02e4*/ 	.word	0xffffffff


	//   ....[82]....
        /*02e8*/ 	.word	0xffffffff


	//   ....[83]....
        /*02ec*/ 	.word	0xffffffff


	//   ....[84]....
        /*02f0*/ 	.word	0xffffffff


	//   ....[85]....
        /*02f4*/ 	.word	0xffffffff


	//   ....[86]....
        /*02f8*/ 	.word	0xffffffff


	//   ....[87]....
        /*02fc*/ 	.word	0xffffffff


	//----- nvinfo : EIATTR_COOP_GROUP_INSTR_OFFSETS
	.align		4
.L_1447:
        /*0300*/ 	.byte	0x04, 0x28
        /*0302*/ 	.short	(.L_1449 - .L_1448)


	//   ....[0]....
.L_1448:
        /*0304*/ 	.word	0x000013d0


	//   ....[1]....
        /*0308*/ 	.word	0x00001ab0


	//   ....[2]....
        /*030c*/ 	.word	0x00001fa0


	//   ....[3]....
        /*0310*/ 	.word	0x00003210


	//   ....[4]....
        /*0314*/ 	.word	0x00003d20


	//   ....[5]....
        /*0318*/ 	.word	0x00003d50


	//   ....[6]....
        /*031c*/ 	.word	0x00003da0


	//   ....[7]....
        /*0320*/ 	.word	0x00003dc0


	//   ....[8]....
        /*0324*/ 	.word	0x00003df0


	//   ....[9]....
        /*0328*/ 	.word	0x00003e10


	//   ....[10]....
        /*032c*/ 	.word	0x00003e40


	//   ....[11]....
        /*0330*/ 	.word	0x00003e60


	//   ....[12]....
        /*0334*/ 	.word	0x00003e80


	//   ....[13]....
        /*0338*/ 	.word	0x00003e90


	//   ....[14]....
        /*033c*/ 	.word	0x00003f20


	//   ....[15]....
        /*0340*/ 	.word	0x00003f70


	//   ....[16]....
        /*0344*/ 	.word	0x00003f90


	//   ....[17]....
        /*0348*/ 	.word	0x00003fa0


	//   ....[18]....
        /*034c*/ 	.word	0x00003fb0


	//   ....[19]....
        /*0350*/ 	.word	0x00003fc0


	//   ....[20]....
        /*0354*/ 	.word	0x000045c0


	//   ....[21]....
        /*0358*/ 	.word	0x000045e0


	//   ....[22]....
        /*035c*/ 	.word	0x000045f0


	//   ....[23]....
        /*0360*/ 	.word	0x00004600


	//   ....[24]....
        /*0364*/ 	.word	0x00004630


	//   ....[25]....
        /*0368*/ 	.word	0x00004650


	//   ....[26]....
        /*036c*/ 	.word	0x00004670


	//   ....[27]....
        /*0370*/ 	.word	0x00004690


	//   ....[28]....
        /*0374*/ 	.word	0x000046b0


	//   ....[29]....
        /*0378*/ 	.word	0x000046d0


	//   ....[30]....
        /*037c*/ 	.word	0x000046f0


	//   ....[31]....
        /*0380*/ 	.word	0x00004710


	//   ....[32]....
        /*0384*/ 	.word	0x00004720


	//   ....[33]....
        /*0388*/ 	.word	0x00004730


	//   ....[34]....
        /*038c*/ 	.word	0x00004750


	//   ....[35]....
        /*0390*/ 	.word	0x00004760


	//   ....[36]....
        /*0394*/ 	.word	0x00006200


	//   ....[37]....
        /*0398*/ 	.word	0x00006230


	//   ....[38]....
        /*039c*/ 	.word	0x00006380


	//   ....[39]....
        /*03a0*/ 	.word	0x000063b0


	//   ....[40]....
        /*03a4*/ 	.word	0x00006490


	//   ....[41]....
        /*03a8*/ 	.word	0x000064c0


	//   ....[42]....
        /*03ac*/ 	.word	0x00006510


	//   ....[43]....
        /*03b0*/ 	.word	0x00006530


	//   ....[44]....
        /*03b4*/ 	.word	0x00006560


	//   ....[45]....
        /*03b8*/ 	.word	0x00006590


	//   ....[46]....
        /*03bc*/ 	.word	0x00006b90


	//   ....[47]....
        /*03c0*/ 	.word	0x000077d0


	//   ....[48]....
        /*03c4*/ 	.word	0x00007ea0


	//   ....[49]....
        /*03c8*/ 	.word	0x00007ec0


	//   ....[50]....
        /*03cc*/ 	.word	0x00007ee0


	//   ....[51]....
        /*03d0*/ 	.word	0x00007f00


	//   ....[52]....
        /*03d4*/ 	.word	0x00007f20


	//   ....[53]....
        /*03d8*/ 	.word	0x000080b0


	//   ....[54]....
        /*03dc*/ 	.word	0x000080d0


	//   ....[55]....
        /*03e0*/ 	.word	0x000080f0


	//   ....[56]....
        /*03e4*/ 	.word	0x00008110


	//   ....[57]....
        /*03e8*/ 	.word	0x00008130


	//   ....[58]....
        /*03ec*/ 	.word	0x00008520


	//   ....[59]....
        /*03f0*/ 	.word	0x00008580


	//   ....[60]....
        /*03f4*/ 	.word	0x00008620


	//   ....[61]....
        /*03f8*/ 	.word	0x00008670


	//   ....[62]....
        /*03fc*/ 	.word	0x000086f0


	//   ....[63]....
        /*0400*/ 	.word	0x00008740


	//   ....[64]....
        /*0404*/ 	.word	0x000087c0


	//   ....[65]....
        /*0408*/ 	.word	0x00008810


	//   ....[66]....
        /*040c*/ 	.word	0x00008890


	//   ....[67]....
        /*0410*/ 	.word	0x000088e0


	//   ....[68]....
        /*0414*/ 	.word	0x00008940


	//   ....[69]....
        /*0418*/ 	.word	0x00008990


	//   ....[70]....
        /*041c*/ 	.word	0x000089e0


	//   ....[71]....
        /*0420*/ 	.word	0x00008a30


	//   ....[72]....
        /*0424*/ 	.word	0x00008a90


	//   ....[73]....
        /*0428*/ 	.word	0x00008af0


	//   ....[74]....
        /*042c*/ 	.word	0x00008b70


	//   ....[75]....
        /*0430*/ 	.word	0x00008bc0


	//   ....[76]....
        /*0434*/ 	.word	0x00008c20


	//   ....[77]....
        /*0438*/ 	.word	0x00008c70


	//   ....[78]....
        /*043c*/ 	.word	0x00008cf0


	//   ....[79]....
        /*0440*/ 	.word	0x00008d40


	//   ....[80]....
        /*0444*/ 	.word	0x00008db0


	//   ....[81]....
        /*0448*/ 	.word	0x00008e00


	//   ....[82]....
        /*044c*/ 	.word	0x00008e60


	//   ....[83]....
        /*0450*/ 	.word	0x00008eb0


	//   ....[84]....
        /*0454*/ 	.word	0x00008f00


	//   ....[85]....
        /*0458*/ 	.word	0x00008f50


	//   ....[86]....
        /*045c*/ 	.word	0x00008fb0


	//   ....[87]....
        /*0460*/ 	.word	0x00009000


	//----- nvinfo : EIATTR_EXIT_INSTR_OFFSETS
	.align		4
.L_1449:
        /*0464*/ 	.byte	0x04, 0x1c
        /*0466*/ 	.short	(.L_1451 - .L_1450)


	//   ....[0]....
.L_1450:
        /*0468*/ 	.word	0x00008260


	//   ....[1]....
        /*046c*/ 	.word	0x000084e0


	//----- nvinfo : EIATTR_MAX_THREADS
	.align		4
.L_1451:
        /*0470*/ 	.byte	0x04, 0x05
        /*0472*/ 	.short	(.L_1453 - .L_1452)
.L_1452:
        /*0474*/ 	.word	0x00000080
        /*0478*/ 	.word	0x00000001
        /*047c*/ 	.word	0x00000001


	//----- nvinfo : EIATTR_CRS_STACK_SIZE
	.align		4
.L_1453:
        /*0480*/ 	.byte	0x04, 0x1e
        /*0482*/ 	.short	(.L_1455 - .L_1454)
.L_1454:
        /*0484*/ 	.word	0x00000000
.L_1455:


//--------------------- .nv.info._Z25selective_scan_bwd_kernelI32Selective_Scan_bwd_kernel_traitsILi128ELi16ELb0ELb0ELb1ELb0ELb1EN3c108BFloat16EfEEv12SSMParamsBwd --------------------------
	.section	.nv.info._Z25selective_scan_bwd_kernelI32Selective_Scan_bwd_kernel_traitsILi128ELi16ELb0ELb0ELb1ELb0ELb1EN3c108BFloat16EfEEv12SSMParamsBwd,"",@"SHT_CUDA_INFO"
	.sectionflags	@""
	.align	4


	//----- nvinfo : EIATTR_CUDA_API_VERSION
	.align		4
        /*0000*/ 	.byte	0x04, 0x37
        /*0002*/ 	.short	(.L_1457 - .L_1456)
.L_1456:
        /*0004*/ 	.word	0x00000082


	//----- nvinfo : EIATTR_SW2861232_WAR
	.align		4
.L_1457:
        /*0008*/ 	.byte	0x01, 0x35
	.zero		2


	//----- nvinfo : EIATTR_PARAM_CBANK
	.align		4
        /*000c*/ 	.byte	0x04, 0x0a
        /*000e*/ 	.short	(.L_1459 - .L_1458)
	.align		4
.L_1458:
        /*0010*/ 	.word	index@(.nv.constant0._Z25selective_scan_bwd_kernelI32Selective_Scan_bwd_kernel_traitsILi128ELi16ELb0ELb0ELb1ELb0ELb1EN3c108BFloat16EfEEv12SSMParamsBwd)
        /*0014*/ 	.short	0x0160
        /*0016*/ 	.short	0x01f0


	//----- nvinfo : EIATTR_CBANK_PARAM_SIZE
	.align		4
.L_1459:
        /*0018*/ 	.byte	0x03, 0x19
        /*001a*/ 	.short	0x01f0


	//----- nvinfo : EIATTR_KPARAM_INFO
	.align		4
        /*001c*/ 	.byte	0x04, 0x17
        /*001e*/ 	.short	(.L_1461 - .L_1460)
.L_1460:
        /*0020*/ 	.word	0x00000000
        /*0024*/ 	.short	0x0000
        /*0026*/ 	.short	0x0000
        /*0028*/ 	.byte	0x00, 0xf0, 0xc1, 0x07


	//----- nvinfo : EIATTR_MAXREG_COUNT
	.align		4
.L_1461:
        /*002c*/ 	.byte	0x03, 0x1b
        /*002e*/ 	.short	0x00a8


	//----- nvinfo : EIATTR_NUM_BARRIERS
	.align		4
        /*0030*/ 	.byte	0x02, 0x4c
        /*0032*/ 	.byte	0x01
	.zero		1


	//----- nvinfo : EIATTR_ANNOTATIONS
	.align		4
        /*0034*/ 	.byte	0x04, 0x55
        /*0036*/ 	.short	(.L_1463 - .L_1462)


	//   ....[0]....
.L_1462:
        /* <DEDUP_REMOVED lines=24> */
        /*01ac*/ 	.byte	0x40, 0xbc, 0x00, 0x00


	//----- nvinfo : EIATTR_MERCURY_ISA_VERSION
	.align		4
.L_1463:
        /*01b0*/ 	.byte	0x03, 0x5f
        /*01b2*/ 	.short	0x0000


	//----- nvinfo : EIATTR_COOP_GROUP_MASK_REGIDS
	.align		4
        /*01b4*/ 	.byte	0x04, 0x29
        /*01b6*/ 	.short	(.L_1465 - .L_1464)


	//   ....[0]....
.L_1464:
        /*01b8*/ 	.word	0xffffffff


	//   ....[1]....
        /*01bc*/ 	.word	0xffffffff


	//   ....[2]....
        /*01c0*/ 	.word	0xffffffff


	//   ....[3]....
        /*01c4*/ 	.word	0xffffffff


	//   ....[4]....
        /*01c8*/ 	.word	0xffffffff


	//   ....[5]....
        /*01cc*/ 	.word	0xffffffff


	//   ....[6]....
        /*01d0*/ 	.word	0xffffffff


	//   ....[7]....
        /*01d4*/ 	.word	0xffffffff


	//   ....[8]....
        /*01d8*/ 	.word	0xffffffff


	//   ....[9]....
        /*01dc*/ 	.word	0xffffffff


	//   ....[10]....
        /*01e0*/ 	.word	0xffffffff


	//   ....[11]....
        /*01e4*/ 	.word	0xffffffff


	//   ....[12]....
        /*01e8*/ 	.word	0xffffffff


	//   ....[13]....
        /*01ec*/ 	.word	0xffffffff


	//   ....[14]....
        /*01f0*/ 	.word	0xffffffff


	//   ....[15]....
        /*01f4*/ 	.word	0xffffffff


	//   ....[16]....
        /*01f8*/ 	.word	0xffffffff


	//   ....[17]....
        /*01fc*/ 	.word	0xffffffff


	//   ....[18]....
        /*0200*/ 	.word	0xffffffff


	//   ....[19]....
        /*0204*/ 	.word	0xffffffff


	//   ....[20]....
        /*0208*/ 	.word	0xffffffff


	//   ....[21]....
        /*020c*/ 	.word	0xffffffff


	//   ....[22]....
        /*0210*/ 	.word	0xffffffff


	//   ....[23]....
        /*0214*/ 	.word	0xffffffff


	//   ....[24]....
        /*0218*/ 	.word	0xffffffff


	//   ....[25]....
        /*021c*/ 	.word	0xffffffff


	//   ....[26]....
        /*0220*/ 	.word	0xffffffff


	//   ....[27]....
        /*0224*/ 	.word	0xffffffff


	//   ....[28]....
        /*0228*/ 	.word	0xffffffff


	//   ....[29]....
        /*022c*/ 	.word	0xffffffff


	//   ....[30]....
        /*0230*/ 	.word	0xffffffff


	//   ....[31]....
        /*0234*/ 	.word	0xffffffff


	//   ....[32]....
        /*0238*/ 	.word	0xffffffff


	//   ....[33]....
        /*023c*/ 	.word	0xffffffff


	//   ....[34]....
        /*0240*/ 	.word	0xffffffff


	//   ....[35]....
        /*0244*/ 	.word	0xffffffff


	//   ....[36]....
        /*0248*/ 	.word	0xffffffff


	//   ....[37]....
        /*024c*/ 	.word	0xffffffff


	//   ....[38]....
        /*0250*/ 	.word	0xffffffff


	//   ....[39]....
        /*0254*/ 	.word	0xffffffff


	//   ....[40]....
        /*0258*/ 	.word	0xffffffff


	//   ....[41]....
        /*025c*/ 	.word	0xffffffff


	//   ....[42]....
        /*0260*/ 	.word	0xffffffff


	//   ....[43]....
        /*0264*/ 	.word	0xffffffff


	//   ....[44]....
        /*0268*/ 	.word	0xffffffff


	//   ....[45]....
        /*026c*/ 	.word	0xffffffff


	//   ....[46]....
        /*0270*/ 	.word	0xffffffff


	//   ....[47]....
        /*0274*/ 	.word	0xffffffff


	//   ....[48]....
        /*0278*/ 	.word	0xffffffff


	//   ....[49]....
        /*027c*/ 	.word	0xffffffff


	//   ....[50]....
        /*0280*/ 	.word	0xffffffff


	//   ....[51]....
        /*0284*/ 	.word	0xffffffff


	//   ....[52]....
        /*0288*/ 	.word	0xffffffff


	//   ....[53]....
        /*028c*/ 	.word	0xffffffff


	//   ....[54]....
        /*0290*/ 	.word	0xffffffff


	//   ....[55]....
        /*0294*/ 	.word	0xffffffff


	//   ....[56]....
        /*0298*/ 	.word	0xffffffff


	//   ....[57]....
        /*029c*/ 	.word	0xffffffff


	//   ....[58]....
        /*02a0*/ 	.word	0xffffffff


	//   ....[59]....
        /*02a4*/ 	.word	0xffffffff


	//   ....[60]....
        /*02a8*/ 	.word	0xffffffff


	//   ....[61]....
        /*02ac*/ 	.word	0xffffffff


	//   ....[62]....
        /*02b0*/ 	.word	0xffffffff


	//   ....[63]....
        /*02b4*/ 	.word	0xffffffff


	//   ....[64]....
        /*02b8*/ 	.word	0xffffffff


	//   ....[65]....
        /*02bc*/ 	.word	0xffffffff


	//   ....[66]....
        /*02c0*/ 	.word	0xffffffff


	//   ....[67]....
        /*02c4*/ 	.word	0xffffffff


	//   ....[68]....
        /*02c8*/ 	.word	0xffffffff


	//   ....[69]....
        /*02cc*/ 	.word	0xffffffff


	//   ....[70]....
        /*02d0*/ 	.word	0xffffffff


	//   ....[71]....
        /*02d4*/ 	.word	0xffffffff


	//   ....[72]....
        /*02d8*/ 	.word	0xffffffff


	//   ....[73]....
        /*02dc*/ 	.word	0xffffffff


	//   ....[74]....
        /*02e0*/ 	.word	0xffffffff


	//   ....[75]....
        /*02e4*/ 	.word	0xffffffff


	//   ....[76]....
        /*02e8*/ 	.word	0xffffffff


	//   ....[77]....
        /*02ec*/ 	.word	0xffffffff


	//   ....[78]....
        /*02f0*/ 	.word	0xffffffff


	//   ....[79]....
        /*02f4*/ 	.word	0xffffffff


	//   ....[80]....
        /*02f8*/ 	.word	0xffffffff


	//   ....[81]....
        /*02fc*/ 	.word	0xffffffff


	//   ....[82]....
        /*0300*/ 	.word	0xffffffff


	//   ....[83]....
        /*0304*/ 	.word	0xffffffff


	//   ....[84]....
        /*0308*/ 	.word	0xffffffff


	//   ....[85]....
        /*030c*/ 	.word	0xffffffff


	//   ....[86]....
        /*0310*/ 	.word	0xffffffff


	//   ....[87]....
        /*0314*/ 	.word	0xffffffff


	//   ....[88]....
        /*0318*/ 	.word	0xffffffff


	//   ....[89]....
        /*031c*/ 	.word	0xffffffff


	//   ....[90]....
        /*0320*/ 	.word	0xffffffff


	//   ....[91]....
        /*0324*/ 	.word	0xffffffff


	//----- nvinfo : EIATTR_COOP_GROUP_INSTR_OFFSETS
	.align		4
.L_1465:
        /*0328*/ 	.byte	0x04, 0x28
        /*032a*/ 	.short	(.L_1467 - .L_1466)


	//   ....[0]....
.L_1466:
        /*032c*/ 	.word	0x00001430


	//   ....[1]....
        /*0330*/ 	.word	0x00001a80


	//   ....[2]....
        /*0334*/ 	.word	0x00002380


	//   ....[3]....
        /*0338*/ 	.word	0x00002860


	//   ....[4]....
        /*033c*/ 	.word	0x00002fc0


	//   ....[5]....
        /*0340*/ 	.word	0x00003bb0


	//   ....[6]....
        /*0344*/ 	.word	0x000048f0


	//   ....[7]....
        /*0348*/ 	.word	0x00005b50


	//   ....[8]....
        /*034c*/ 	.word	0x00006820


	//   ....[9]....
        /*0350*/ 	.word	0x00006850


	//   ....[10]....
        /*0354*/ 	.word	0x000068a0


	//   ....[11]....
        /*0358*/ 	.word	0x000068c0


	//   ....[12]....
        /*035c*/ 	.word	0x000068f0


	//   ....[13]....
        /*0360*/ 	.word	0x00006910


	//   ....[14]....
        /*0364*/ 	.word	0x00006940


	//   ....[15]....
        /*0368*/ 	.word	0x00006960


	//   ....[16]....
        /*036c*/ 	.word	0x00006980


	//   ....[17]....
        /*0370*/ 	.word	0x00006990


	//   ....[18]....
        /*0374*/ 	.word	0x00006a20


	//   ....[19]....
        /*0378*/ 	.word	0x00006a70


	//   ....[20]....
        /*037c*/ 	.word	0x00006a90


	//   ....[21]....
        /*0380*/ 	.word	0x00006aa0


	//   ....[22]....
        /*0384*/ 	.word	0x00006ab0


	//   ....[23]....
        /*0388*/ 	.word	0x00006ac0


	//   ....[24]....
        /*038c*/ 	.word	0x000070e0


	//   ....[25]....
        /*0390*/ 	.word	0x00007100


	//   ....[26]....
        /*0394*/ 	.word	0x00007110


	//   ....[27]....
        /*0398*/ 	.word	0x00007120


	//   ....[28]....
        /*039c*/ 	.word	0x00007150


	//   ....[29]....
        /*03a0*/ 	.word	0x00007170


	//   ....[30]....
        /*03a4*/ 	.word	0x00007190


	//   ....[31]....
        /*03a8*/ 	.word	0x000071b0


	//   ....[32]....
        /*03ac*/ 	.word	0x000071d0


	//   ....[33]....
        /*03b0*/ 	.word	0x000071f0


	//   ....[34]....
        /*03b4*/ 	.word	0x00007210


	//   ....[35]....
        /*03b8*/ 	.word	0x00007230


	//   ....[36]....
        /*03bc*/ 	.word	0x00007240


	//   ....[37]....
        /*03c0*/ 	.word	0x00007250


	//   ....[38]....
        /*03c4*/ 	.word	0x00007270


	//   ....[39]....
        /*03c8*/ 	.word	0x00007280


	//   ....[40]....
        /*03cc*/ 	.word	0x00008d30


	//   ....[41]....
        /*03d0*/ 	.word	0x00008d60


	//   ....[42]....
        /*03d4*/ 	.word	0x00008eb0


	//   ....[43]....
        /*03d8*/ 	.word	0x00008ee0


	//   ....[44]....
        /*03dc*/ 	.word	0x00008fc0


	//   ....[45]....
        /*03e0*/ 	.word	0x00008ff0


	//   ....[46]....
        /*03e4*/ 	.word	0x00009040


	//   ....[47]....
        /*03e8*/ 	.word	0x00009060


	//   ....[48]....
        /*03ec*/ 	.word	0x00009090


	//   ....[49]....
        /*03f0*/ 	.word	0x000090c0


	//   ....[50]....
        /*03f4*/ 	.word	0x00009680


	//   ....[51]....
        /*03f8*/ 	.word	0x0000a2e0


	//   ....[52]....
        /*03fc*/ 	.word	0x0000a9d0


	//   ....[53]....
        /*0400*/ 	.word	0x0000a9f0


	//   ....[54]....
        /*0404*/ 	.word	0x0000aa10


	//   ....[55]....
        /*0408*/ 	.word	0x0000aa30


	//   ....[56]....
        /*040c*/ 	.word	0x0000aa50


	//   ....[57]....
        /*0410*/ 	.word	0x0000abe0


	//   ....[58]....
        /*0414*/ 	.word	0x0000ac00


	//   ....[59]....
        /*0418*/ 	.word	0x0000ac20


	//   ....[60]....
        /*041c*/ 	.word	0x0000ac40


	//   ....[61]....
        /*0420*/ 	.word	0x0000ac60


	//   ....[62]....
        /*0424*/ 	.word	0x0000b050


	//   ....[63]....
        /*0428*/ 	.word	0x0000b0b0


	//   ....[64]....
        /*042c*/ 	.word	0x0000b150


	//   ....[65]....
        /*0430*/ 	.word	0x0000b1a0


	//   ....[66]....
        /*0434*/ 	.word	0x0000b220


	//   ....[67]....
        /*0438*/ 	.word	0x0000b270


	//   ....[68]....
        /*043c*/ 	.word	0x0000b2f0


	//   ....[69]....
        /*0440*/ 	.word	0x0000b340


	//   ....[70]....
        /*0444*/ 	.word	0x0000b3c0


	//   ....[71]....
        /*0448*/ 	.word	0x0000b410


	//   ....[72]....
        /*044c*/ 	.word	0x0000b470


	//   ....[73]....
        /*0450*/ 	.word	0x0000b4c0


	//   ....[74]....
        /*0454*/ 	.word	0x0000b510


	//   ....[75]....
        /*0458*/ 	.word	0x0000b560


	//   ....[76]....
        /*045c*/ 	.word	0x0000b5c0


	//   ....[77]....
        /*0460*/ 	.word	0x0000b620


	//   ....[78]....
        /*0464*/ 	.word	0x0000b6a0


	//   ....[79]....
        /*0468*/ 	.word	0x0000b6f0


	//   ....[80]....
        /*046c*/ 	.word	0x0000b750


	//   ....[81]....
        /*0470*/ 	.word	0x0000b7a0


	//   ....[82]....
        /*0474*/ 	.word	0x0000b820


	//   ....[83]....
        /*0478*/ 	.word	0x0000b870


	//   ....[84]....
        /*047c*/ 	.word	0x0000b8e0


	//   ....[85]....
        /*0480*/ 	.word	0x0000b930


	//   ....[86]....
        /*0484*/ 	.word	0x0000b990


	//   ....[87]....
        /*0488*/ 	.word	0x0000b9e0


	//   ....[88]....
        /*048c*/ 	.word	0x0000ba30


	//   ....[89]....
        /*0490*/ 	.word	0x0000ba80


	//   ....[90]....
        /*0494*/ 	.word	0x0000bae0


	//   ....[91]....
        /*0498*/ 	.word	0x0000bb30


	//----- nvinfo : EIATTR_EXIT_INSTR_OFFSETS
	.align		4
.L_1467:
        /*049c*/ 	.byte	0x04, 0x1c
        /*049e*/ 	.short	(.L_1469 - .L_1468)


	//   ....[0]....
.L_1468:
        /*04a0*/ 	.word	0x0000ad90


	//   ....[1]....
        /*04a4*/ 	.word	0x0000b010


	//----- nvinfo : EIATTR_MAX_THREADS
	.align		4
.L_1469:
        /*04a8*/ 	.byte	0x04, 0x05
        /*04aa*/ 	.short	(.L_1471 - .L_1470)
.L_1470:
        /*04ac*/ 	.word	0x00000080
        /*04b0*/ 	.word	0x00000001
        /*04b4*/ 	.word	0x00000001


	//----- nvinfo : EIATTR_CRS_STACK_SIZE
	.align		4
.L_1471:
        /*04b8*/ 	.byte	0x04, 0x1e
        /*04ba*/ 	.short	(.L_1473 - .L_1472)
.L_1472:
        /*04bc*/ 	.word	0x00000000
.L_1473:


//--------------------- .nv.info._Z25selective_scan_bwd_kernelI32Selective_Scan_bwd_kernel_traitsILi128ELi16ELb0ELb0ELb1ELb1ELb0EN3c108BFloat16EfEEv12SSMParamsBwd --------------------------
	.section	.nv.info._Z25selective_scan_bwd_kernelI32Selective_Scan_bwd_kernel_traitsILi128ELi16ELb0ELb0ELb1ELb1ELb0EN3c108BFloat16EfEEv12SSMParamsBwd,"",@"SHT_CUDA_INFO"
	.sectionflags	@""
	.align	4


	//----- nvinfo : EIATTR_CUDA_API_VERSION
	.align		4
        /*0000*/ 	.byte	0x04, 0x37
        /*0002*/ 	.short	(.L_1475 - .L_1474)
.L_1474:
        /*0004*/ 	.word	0x00000082


	//----- nvinfo : EIATTR_SW2861232_WAR
	.align		4
.L_1475:
        /*0008*/ 	.byte	0x01, 0x35
	.zero		2


	//----- nvinfo : EIATTR_PARAM_CBANK
	.align		4
        /*000c*/ 	.byte	0x04, 0x0a
        /*000e*/ 	.short	(.L_1477 - .L_1476)
	.align		4
.L_1476:
        /*0010*/ 	.word	index@(.nv.constant0._Z25selective_scan_bwd_kernelI32Selective_Scan_bwd_kernel_traitsILi128ELi16ELb0ELb0ELb1ELb1ELb0EN3c108BFloat16EfEEv12SSMParamsBwd)
        /*0014*/ 	.short	0x0160
        /*0016*/ 	.short	0x01f0


	//----- nvinfo : EIATTR_CBANK_PARAM_SIZE
	.align		4
.L_1477:
        /*0018*/ 	.byte	0x03, 0x19
        /*001a*/ 	.short	0x01f0


	//----- nvinfo : EIATTR_KPARAM_INFO
	.align		4
        /*001c*/ 	.byte	0x04, 0x17
        /*001e*/ 	.short	(.L_1479 - .L_1478)
.L_1478:
        /*0020*/ 	.word	0x00000000
        /*0024*/ 	.short	0x0000
        /*0026*/ 	.short	0x0000
        /*0028*/ 	.byte	0x00, 0xf0, 0xc1, 0x07


	//----- nvinfo : EIATTR_MAXREG_COUNT
	.align		4
.L_1479:
        /*002c*/ 	.byte	0x03, 0x1b
        /*002e*/ 	.short	0x00a8


	//----- nvinfo : EIATTR_NUM_BARRIERS
	.align		4
        /*0030*/ 	.byte	0x02, 0x4c
        /*0032*/ 	.byte	0x01
	.zero		1


	//----- nvinfo : EIATTR_ANNOTATIONS
	.align		4
        /*0034*/ 	.byte	0x04, 0x55
        /*0036*/ 	.short	(.L_1481 - .L_1480)


	//   ....[0]....
.L_1480:
        /* <DEDUP_REMOVED lines=26> */


	//----- nvinfo : EIATTR_MERCURY_ISA_VERSION
	.align		4
.L_1481:
        /*01c8*/ 	.byte	0x03, 0x5f
        /*01ca*/ 	.short	0x0000


	//----- nvinfo : EIATTR_COOP_GROUP_MASK_REGIDS
	.align		4
        /*01cc*/ 	.byte	0x04, 0x29
        /*01ce*/ 	.short	(.L_1483 - .L_1482)


	//   ....[0]....
.L_1482:
        /*01d0*/ 	.word	0xffffffff


	//   ....[1]....
        /*01d4*/ 	.word	0xffffffff


	//   ....[2]....
        /*01d8*/ 	.word	0xffffffff


	//   ....[3]....
        /*01dc*/ 	.word	0xffffffff


	//   ....[4]....
        /*01e0*/ 	.word	0xffffffff


	//   ....[5]....
        /*01e4*/ 	.word	0xffffffff


	//   ....[6]....
        /*01e8*/ 	.word	0xffffffff


	//   ....[7]....
        /*01ec*/ 	.word	0xffffffff


	//   ....[8]....
        /*01f0*/ 	.word	0xffffffff


	//   ....[9]....
        /*01f4*/ 	.word	0xffffffff


	//   ....[10]....
        /*01f8*/ 	.word	0xffffffff


	//   ....[11]....
        /*01fc*/ 	.word	0xffffffff


	//   ....[12]....
        /*0200*/ 	.word	0xffffffff


	//   ....[13]....
        /*0204*/ 	.word	0xffffffff


	//   ....[14]....
        /*0208*/ 	.word	0xffffffff


	//   ....[15]....
        /*020c*/ 	.word	0xffffffff


	//   ....[16]....
        /*0210*/ 	.word	0xffffffff


	//   ....[17]....
        /*0214*/ 	.word	0xffffffff


	//   ....[18]....
        /*0218*/ 	.word	0xffffffff


	//   ....[19]....
        /*021c*/ 	.word	0xffffffff


	//   ....[20]....
        /*0220*/ 	.word	0xffffffff


	//   ....[21]....
        /*0224*/ 	.word	0xffffffff


	//   ....[22]....
        /*0228*/ 	.word	0xffffffff


	//   ....[23]....
        /*022c*/ 	.word	0xffffffff


	//   ....[24]....
        /*0230*/ 	.word	0xffffffff


	//   ....[25]....
        /*0234*/ 	.word	0xffffffff


	//   ....[26]....
        /*0238*/ 	.word	0xffffffff


	//   ....[27]....
        /*023c*/ 	.word	0xffffffff


	//   ....[28]....
        /*0240*/ 	.word	0xffffffff


	//   ....[29]....
        /*0244*/ 	.word	0xffffffff


	//   ....[30]....
        /*0248*/ 	.word	0xffffffff


	//   ....[31]....
        /*024c*/ 	.word	0xffffffff


	//   ....[32]....
        /*0250*/ 	.word	0xffffffff


	//   ....[33]....
        /*0254*/ 	.word	0xffffffff


	//   ....[34]....
        /*0258*/ 	.word	0xffffffff


	//   ....[35]....
        /*025c*/ 	.word	0xffffffff


	//   ....[36]....
        /*0260*/ 	.word	0xffffffff


	//   ....[37]....
        /*0264*/ 	.word	0xffffffff


	//   ....[38]....
        /*0268*/ 	.word	0xffffffff


	//   ....[39]....
        /*026c*/ 	.word	0xffffffff


	//   ....[40]....
        /*0270*/ 	.word	0xffffffff


	//   ....[41]....
        /*0274*/ 	.word	0xffffffff


	//   ....[42]....
        /*0278*/ 	.word	0xffffffff


	//   ....[43]....
        /*027c*/ 	.word	0xffffffff


	//   ....[44]....
        /*0280*/ 	.word	0xffffffff


	//   ....[45]....
        /*0284*/ 	.word	0xffffffff


	//   ....[46]....
        /*0288*/ 	.word	0xffffffff


	//   ....[47]....
        /*028c*/ 	.word	0xffffffff


	//   ....[48]....
        /*0290*/ 	.word	0xffffffff


	//   ....[49]....
        /*0294*/ 	.word	0xffffffff


	//   ....[50]....
        /*0298*/ 	.word	0xffffffff


	//   ....[51]....
        /*029c*/ 	.word	0xffffffff


	//   ....[52]....
        /*02a0*/ 	.word	0xffffffff


	//   ....[53]....
        /*02a4*/ 	.word	0xffffffff


	//   ....[54]....
        /*02a8*/ 	.word	0xffffffff


	//   ....[55]....
        /*02ac*/ 	.word	0xffffffff


	//   ....[56]....
        /*02b0*/ 	.word	0xffffffff


	//   ....[57]....
        /*02b4*/ 	.word	0xffffffff


	//   ....[58]....
        /*02b8*/ 	.word	0xffffffff


	//   ....[59]....
        /*02bc*/ 	.word	0xffffffff


	//   ....[60]....
        /*02c0*/ 	.word	0xffffffff


	//   ....[61]....
        /*02c4*/ 	.word	0xffffffff


	//   ....[62]....
        /*02c8*/ 	.word	0xffffffff


	//   ....[63]....
        /*02cc*/ 	.word	0xffffffff


	//   ....[64]....
        /*02d0*/ 	.word	0xffffffff


	//   ....[65]....
        /*02d4*/ 	.word	0xffffffff


	//   ....[66]....
        /*02d8*/ 	.word	0xffffffff


	//   ....[67]....
        /*02dc*/ 	.word	0xffffffff


	//   ....[68]....
        /*02e0*/ 	.word	0xffffffff


	//   ....[69]....
        /*02e4*/ 	.word	0xffffffff


	//   ....[70]....
        /*02e8*/ 	.word	0xffffffff


	//   ....[71]....
        /*02ec*/ 	.word	0xffffffff


	//   ....[72]....
        /*02f0*/ 	.word	0xffffffff


	//   ....[73]....
        /*02f4*/ 	.word	0xffffffff


	//   ....[74]....
        /*02f8*/ 	.word	0xffffffff


	//   ....[75]....
        /*02fc*/ 	.word	0xffffffff


	//   ....[76]....
        /*0300*/ 	.word	0xffffffff


	//   ....[77]....
        /*0304*/ 	.word	0xffffffff


	//   ....[78]....
        /*0308*/ 	.word	0xffffffff


	//   ....[79]....
        /*030c*/ 	.word	0xffffffff


	//   ....[80]....
        /*0310*/ 	.word	0xffffffff


	//   ....[81]....
        /*0314*/ 	.word	0xffffffff


	//   ....[82]....
        /*0318*/ 	.word	0xffffffff


	//   ....[83]....
        /*031c*/ 	.word	0xffffffff


	//   ....[84]....
        /*0320*/ 	.word	0xffffffff


	//   ....[85]....
        /*0324*/ 	.word	0xffffffff


	//   ....[86]....
        /*0328*/ 	.word	0xffffffff


	//   ....[87]....
        /*032c*/ 	.word	0xffffffff


	//   ....[88]....
        /*0330*/ 	.word	0xffffffff


	//----- nvinfo : EIATTR_COOP_GROUP_INSTR_OFFSETS
	.align		4
.L_1483:
        /*0334*/ 	.byte	0x04, 0x28
        /*0336*/ 	.short	(.L_1485 - .L_1484)


	//   ....[0]....
.L_1484:
        /*0338*/ 	.word	0x000014a0


	//   ....[1]....
        /*033c*/ 	.word	0x00001b40


	//   ....[2]....
        /*0340*/ 	.word	0x000020d0


	//   ....[3]....
        /*0344*/ 	.word	0x00005650


	//   ....[4]....
        /*0348*/ 	.word	0x00006250


	//   ....[5]....
        /*034c*/ 	.word	0x00006280


	//   ....[6]....
        /*0350*/ 	.word	0x000062d0


	//   ....[7]....
        /*0354*/ 	.word	0x000062f0


	//   ....[8]....
        /*0358*/ 	.word	0x00006320


	//   ....[9]....
        /*035c*/ 	.word	0x00006340


	//   ....[10]....
        /*0360*/ 	.word	0x00006370


	//   ....[11]....
        /*0364*/ 	.word	0x00006390


	//   ....[12]....
        /*0368*/ 	.word	0x000063b0


	//   ....[13]....
        /*036c*/ 	.word	0x000063c0


	//   ....[14]....
        /*0370*/ 	.word	0x00006450


	//   ....[15]....
        /*0374*/ 	.word	0x000064a0


	//   ....[16]....
        /*0378*/ 	.word	0x000064c0


	//   ....[17]....
        /*037c*/ 	.word	0x000064d0


	//   ....[18]....
        /*0380*/ 	.word	0x000064e0


	//   ....[19]....
        /*0384*/ 	.word	0x000064f0


	//   ....[20]....
        /*0388*/ 	.word	0x00006af0


	//   ....[21]....
        /*038c*/ 	.word	0x00006b10


	//   ....[22]....
        /*0390*/ 	.word	0x00006b20


	//   ....[23]....
        /*0394*/ 	.word	0x00006b30


	//   ....[24]....
        /*0398*/ 	.word	0x00006b60


	//   ....[25]....
        /*039c*/ 	.word	0x00006b80


	//   ....[26]....
        /*03a0*/ 	.word	0x00006ba0


	//   ....[27]....
        /*03a4*/ 	.word	0x00006bc0


	//   ....[28]....
        /*03a8*/ 	.word	0x00006be0


	//   ....[29]....
        /*03ac*/ 	.word	0x00006c00


	//   ....[30]....
        /*03b0*/ 	.word	0x00006c20


	//   ....[31]....
        /*03b4*/ 	.word	0x00006c40


	//   ....[32]....
        /*03b8*/ 	.word	0x00006c50


	//   ....[33]....
        /*03bc*/ 	.word	0x00006c60


	//   ....[34]....
        /*03c0*/ 	.word	0x00006c80


	//   ....[35]....
        /*03c4*/ 	.word	0x00006c90


	//   ....[36]....
        /*03c8*/ 	.word	0x00008730


	//   ....[37]....
        /*03cc*/ 	.word	0x00008760


	//   ....[38]....
        /*03d0*/ 	.word	0x000088b0


	//   ....[39]....
        /*03d4*/ 	.word	0x000088e0


	//   ....[40]....
        /*03d8*/ 	.word	0x000089c0


	//   ....[41]....
        /*03dc*/ 	.word	0x000089f0


	//   ....[42]....
        /*03e0*/ 	.word	0x00008a40


	//   ....[43]....
        /*03e4*/ 	.word	0x00008a60


	//   ....[44]....
        /*03e8*/ 	.word	0x00008a90


	//   ....[45]....
        /*03ec*/ 	.word	0x00008ac0


	//   ....[46]....
        /*03f0*/ 	.word	0x00009320


	//   ....[47]....
        /*03f4*/ 	.word	0x00009f30


	//   ....[48]....
        /*03f8*/ 	.word	0x0000aa70


	//   ....[49]....
        /*03fc*/ 	.word	0x0000b140


	//   ....[50]....
        /*0400*/ 	.word	0x0000b160


	//   ....[51]....
        /*0404*/ 	.word	0x0000b180


	//   ....[52]....
        /*0408*/ 	.word	0x0000b1a0


	//   ....[53]....
        /*040c*/ 	.word	0x0000b1c0


	//   ....[54]....
        /*0410*/ 	.word	0x0000b350


	//   ....[55]....
        /*0414*/ 	.word	0x0000b370


	//   ....[56]....
        /*0418*/ 	.word	0x0000b390


	//   ....[57]....
        /*041c*/ 	.word	0x0000b3b0


	//   ....[58]....
        /*0420*/ 	.word	0x0000b3d0


	//   ....[59]....
        /*0424*/ 	.word	0x0000b7c0


	//   ....[60]....
        /*0428*/ 	.word	0x0000b820


	//   ....[61]....
        /*042c*/ 	.word	0x0000b8c0


	//   ....[62]....
        /*0430*/ 	.word	0x0000b910


	//   ....[63]....
        /*0434*/ 	.word	0x0000b990


	//   ....[64]....
        /*0438*/ 	.word	0x0000b9e0


	//   ....[65]....
        /*043c*/ 	.word	0x0000ba60


	//   ....[66]....
        /*0440*/ 	.word	0x0000bab0


	//   ....[67]....
        /*0444*/ 	.word	0x0000bb30


	//   ....[68]....
        /*0448*/ 	.word	0x0000bb80


	//   ....[69]....
        /*044c*/ 	.word	0x0000bbe0


	//   ....[70]....
        /*0450*/ 	.word	0x0000bc30


	//   ....[71]....
        /*0454*/ 	.word	0x0000bc80


	//   ....[72]....
        /*0458*/ 	.word	0x0000bcd0


	//   ....[73]....
        /*045c*/ 	.word	0x0000bd30


	//   ....[74]....
        /*0460*/ 	.word	0x0000bd90


	//   ....[75]....
        /*0464*/ 	.word	0x0000be10


	//   ....[76]....
        /*0468*/ 	.word	0x0000be60


	//   ....[77]....
        /*046c*/ 	.word	0x0000bec0


	//   ....[78]....
        /*0470*/ 	.word	0x0000bf10


	//   ....[79]....
        /*0474*/ 	.word	0x0000bf90


	//   ....[80]....
        /*0478*/ 	.word	0x0000bfe0


	//   ....[81]....
        /*047c*/ 	.word	0x0000c050


	//   ....[82]....
        /*0480*/ 	.word	0x0000c0a0


	//   ....[83]....
        /*0484*/ 	.word	0x0000c100


	//   ....[84]....
        /*0488*/ 	.word	0x0000c150


	//   ....[85]....
        /*048c*/ 	.word	0x0000c1a0


	//   ....[86]....
        /*0490*/ 	.word	0x0000c1f0


	//   ....[87]....
        /*0494*/ 	.word	0x0000c250


	//   ....[88]....
        /*0498*/ 	.word	0x0000c2a0


	//----- nvinfo : EIATTR_EXIT_INSTR_OFFSETS
	.align		4
.L_1485:
        /*049c*/ 	.byte	0x04, 0x1c
        /*049e*/ 	.short	(.L_1487 - .L_1486)


	//   ....[0]....
.L_1486:
        /*04a0*/ 	.word	0x0000b500


	//   ....[1]....
        /*04a4*/ 	.word	0x0000b780


	//----- nvinfo : EIATTR_MAX_THREADS
	.align		4
.L_1487:
        /*04a8*/ 	.byte	0x04, 0x05
        /*04aa*/ 	.short	(.L_1489 - .L_1488)
.L_1488:
        /*04ac*/ 	.word	0x00000080
        /*04b0*/ 	.word	0x00000001
        /*04b4*/ 	.word	0x00000001


	//----- nvinfo : EIATTR_CRS_STACK_SIZE
	.align		4
.L_1489:
        /*04b8*/ 	.byte	0x04, 0x1e
        /*04ba*/ 	.short	(.L_1491 - .L_1490)
.L_1490:
        /*04bc*/ 	.word	0x00000000
.L_1491:


//--------------------- .nv.info._Z25selective_scan_bwd_kernelI32Selective_Scan_bwd_kernel_traitsILi128ELi16ELb0ELb0ELb1ELb1ELb1EN3c108BFloat16EfEEv12SSMParamsBwd --------------------------
	.section	.nv.info._Z25selective_scan_bwd_kernelI32Selective_Scan_bwd_kernel_traitsILi128ELi16ELb0ELb0ELb1ELb1ELb1EN3c108BFloat16EfEEv12SSMParamsBwd,"",@"SHT_CUDA_INFO"
	.sectionflags	@""
	.align	4


	//----- nvinfo : EIATTR_CUDA_API_VERSION
	.align		4
        /*0000*/ 	.byte	0x04, 0x37
        /*0002*/ 	.short	(.L_1493 - .L_1492)
.L_1492:
        /*0004*/ 	.word	0x00000082


	//----- nvinfo : EIATTR_SW2861232_WAR
	.align		4
.L_1493:
        /*0008*/ 	.byte	0x01, 0x35
	.zero		2


	//----- nvinfo : EIATTR_PARAM_CBANK
	.align		4
        /*000c*/ 	.byte	0x04, 0x0a
        /*000e*/ 	.short	(.L_1495 - .L_1494)
	.align		4
.L_1494:
        /*0010*/ 	.word	index@(.nv.constant0._Z25selective_scan_bwd_kernelI32Selective_Scan_bwd_kernel_traitsILi128ELi16ELb0ELb0ELb1ELb1ELb1EN3c108BFloat16EfEEv12SSMParamsBwd)
        /*0014*/ 	.short	0x0160
        /*0016*/ 	.short	0x01f0


	//----- nvinfo : EIATTR_CBANK_PARAM_SIZE
	.align		4
.L_1495:
        /*0018*/ 	.byte	0x03, 0x19
        /*001a*/ 	.short	0x01f0


	//----- nvinfo : EIATTR_KPARAM_INFO
	.align		4
        /*001c*/ 	.byte	0x04, 0x17
        /*001e*/ 	.short	(.L_1497 - .L_1496)
.L_1496:
        /*0020*/ 	.word	0x00000000
        /*0024*/ 	.short	0x0000
        /*0026*/ 	.short	0x0000
        /*0028*/ 	.byte	0x00, 0xf0, 0xc1, 0x07


	//----- nvinfo : EIATTR_MAXREG_COUNT
	.align		4
.L_1497:
        /*002c*/ 	.byte	0x03, 0x1b
        /*002e*/ 	.short	0x00a8


	//----- nvinfo : EIATTR_NUM_BARRIERS
	.align		4
        /*0030*/ 	.byte	0x02, 0x4c
        /*0032*/ 	.byte	0x01
	.zero		1


	//----- nvinfo : EIATTR_ANNOTATIONS
	.align		4
        /*0034*/ 	.byte	0x04, 0x55
        /*0036*/ 	.short	(.L_1499 - .L_1498)


	//   ....[0]....
.L_1498:
        /* <DEDUP_REMOVED lines=55> */


	//----- nvinfo : EIATTR_MERCURY_ISA_VERSION
	.align		4
.L_1499:
        /*0398*/ 	.byte	0x03, 0x5f
        /*039a*/ 	.short	0x0000


	//----- nvinfo : EIATTR_COOP_GROUP_MASK_REGIDS
	.align		4
        /*039c*/ 	.byte	0x04, 0x29
        /*039e*/ 	.short	(.L_1501 - .L_1500)


	//   ....[0]....
.L_1500:
        /*03a0*/ 	.word	0xffffffff


	//   ....[1]....
        /*03a4*/ 	.word	0xffffffff


	//   ....[2]....
        /*03a8*/ 	.word	0xffffffff


	//   ....[3]....
        /*03ac*/ 	.word	0xffffffff


	//   ....[4]....
        /*03b0*/ 	.word	0xffffffff


	//   ....[5]....
        /*03b4*/ 	.word	0xffffffff


	//   ....[6]....
        /*03b8*/ 	.word	0xffffffff


	//   ....[7]....
        /*03bc*/ 	.word	0xffffffff


	//   ....[8]....
        /*03c0*/ 	.word	0xffffffff


	//   ....[9]....
        /*03c4*/ 	.word	0xffffffff


	//   ....[10]....
        /*03c8*/ 	.word	0xffffffff


	//   ....[11]....
        /*03cc*/ 	.word	0xffffffff


	//   ....[12]....
        /*03d0*/ 	.word	0xffffffff


	//   ....[13]....
        /*03d4*/ 	.word	0xffffffff


	//   ....[14]....
        /*03d8*/ 	.word	0xffffffff


	//   ....[15]....
        /*03dc*/ 	.word	0xffffffff


	//   ....[16]....
        /*03e0*/ 	.word	0xffffffff


	//   ....[17]....
        /*03e4*/ 	.word	0xffffffff


	//   ....[18]....
        /*03e8*/ 	.word	0xffffffff


	//   ....[19]....
        /*03ec*/ 	.word	0xffffffff


	//   ....[20]....
        /*03f0*/ 	.word	0xffffffff


	//   ....[21]....
        /*03f4*/ 	.word	0xffffffff


	//   ....[22]....
        /*03f8*/ 	.word	0xffffffff


	//   ....[23]....
        /*03fc*/ 	.word	0xffffffff


	//   ....[24]....
        /*0400*/ 	.word	0xffffffff


	//   ....[25]....
        /*0404*/ 	.word	0xffffffff


	//   ....[26]....
        /*0408*/ 	.word	0xffffffff


	//   ....[27]....
        /*040c*/ 	.word	0xffffffff


	//   ....[28]....
        /*0410*/ 	.word	0xffffffff


	//   ....[29]....
        /*0414*/ 	.word	0xffffffff


	//   ....[30]....
        /*0418*/ 	.word	0xffffffff


	//   ....[31]....
        /*041c*/ 	.word	0xffffffff


	//   ....[32]....
        /*0420*/ 	.word	0xffffffff


	//   ....[33]....
        /*0424*/ 	.word	0xffffffff


	//   ....[34]....
        /*0428*/ 	.word	0xffffffff


	//   ....[35]....
        /*042c*/ 	.word	0xffffffff


	//   ....[36]....
        /*0430*/ 	.word	0xffffffff


	//   ....[37]....
        /*0434*/ 	.word	0xffffffff


	//   ....[38]....
        /*0438*/ 	.word	0xffffffff


	//   ....[39]....
        /*043c*/ 	.word	0xffffffff


	//   ....[40]....
        /*0440*/ 	.word	0xffffffff


	//   ....[41]....
        /*0444*/ 	.word	0xffffffff


	//   ....[42]....
        /*0448*/ 	.word	0xffffffff


	//   ....[43]....
        /*044c*/ 	.word	0xffffffff


	//   ....[44]....
        /*0450*/ 	.word	0xffffffff


	//   ....[45]....
        /*0454*/ 	.word	0xffffffff


	//   ....[46]....
        /*0458*/ 	.word	0xffffffff


	//   ....[47]....
        /*045c*/ 	.word	0xffffffff


	//   ....[48]....
        /*0460*/ 	.word	0xffffffff


	//   ....[49]....
        /*0464*/ 	.word	0xffffffff


	//   ....[50]....
        /*0468*/ 	.word	0xffffffff


	//   ....[51]....
        /*046c*/ 	.word	0xffffffff


	//   ....[52]....
        /*0470*/ 	.word	0xffffffff


	//   ....[53]....
        /*0474*/ 	.word	0xffffffff


	//   ....[54]....
        /*0478*/ 	.word	0xffffffff


	//   ....[55]....
        /*047c*/ 	.word	0xffffffff


	//   ....[56]....
        /*0480*/ 	.word	0xffffffff


	//   ....[57]....
        /*0484*/ 	.word	0xffffffff


	//   ....[58]....
        /*0488*/ 	.word	0xffffffff


	//   ....[59]....
        /*048c*/ 	.word	0xffffffff


	//   ....[60]....
        /*0490*/ 	.word	0xffffffff


	//   ....[61]....
        /*0494*/ 	.word	0xffffffff


	//   ....[62]....
        /*0498*/ 	.word	0xffffffff


	//   ....[63]....
        /*049c*/ 	.word	0xffffffff


	//   ....[64]....
        /*04a0*/ 	.word	0xffffffff


	//   ....[65]....
        /*04a4*/ 	.word	0xffffffff


	//   ....[66]....
        /*04a8*/ 	.word	0xffffffff


	//   ....[67]....
        /*04ac*/ 	.word	0xffffffff


	//   ....[68]....
        /*04b0*/ 	.word	0xffffffff


	//   ....[69]....
        /*04b4*/ 	.word	0xffffffff


	//   ....[70]....
        /*04b8*/ 	.word	0xffffffff


	//   ....[71]....
        /*04bc*/ 	.word	0xffffffff


	//   ....[72]....
        /*04c0*/ 	.word	0xffffffff


	//   ....[73]....
        /*04c4*/ 	.word	0xffffffff


	//   ....[74]....
        /*04c8*/ 	.word	0xffffffff


	//   ....[75]....
        /*04cc*/ 	.word	0xffffffff


	//   ....[76]....
        /*04d0*/ 	.word	0xffffffff


	//   ....[77]....
        /*04d4*/ 	.word	0xffffffff


	//   ....[78]....
        /*04d8*/ 	.word	0xffffffff


	//   ....[79]....
        /*04dc*/ 	.word	0xffffffff


	//   ....[80]....
        /*04e0*/ 	.word	0xffffffff


	//   ....[81]....
        /*04e4*/ 	.word	0xffffffff


	//   ....[82]....
        /*04e8*/ 	.word	0xffffffff


	//   ....[83]....
        /*04ec*/ 	.word	0xffffffff


	//   ....[84]....
        /*04f0*/ 	.word	0xffffffff


	//   ....[85]....
        /*04f4*/ 	.word	0xffffffff


	//   ....[86]....
        /*04f8*/ 	.word	0xffffffff


	//   ....[87]....
        /*04fc*/ 	.word	0xffffffff


	//   ....[88]....
        /*0500*/ 	.word	0xffffffff


	//   ....[89]....
        /*0504*/ 	.word	0xffffffff


	//   ....[90]....
        /*0508*/ 	.word	0xffffffff


	//   ....[91]....
        /*050c*/ 	.word	0xffffffff


	//   ....[92]....
        /*0510*/ 	.word	0xffffffff


	//----- nvinfo : EIATTR_COOP_GROUP_INSTR_OFFSETS
	.align		4
.L_1501:
        /*0514*/ 	.byte	0x04, 0x28
        /*0516*/ 	.short	(.L_1503 - .L_1502)


	//   ....[0]....
.L_1502:
        /*0518*/ 	.word	0x00001570


	//   ....[1]....
        /*051c*/ 	.word	0x00001c40


	//   ....[2]....
        /*0520*/ 	.word	0x00002180


	//   ....[3]....
        /*0524*/ 	.word	0x00004ec0


	//   ....[4]....
        /*0528*/ 	.word	0x000055e0


	//   ....[5]....
        /*052c*/ 	.word	0x00006220


	//   ....[6]....
        /*0530*/ 	.word	0x00006d50


	//   ....[7]....
        /*0534*/ 	.word	0x00008050


	//   ....[8]....
        /*0538*/ 	.word	0x00008d20


	//   ....[9]....
        /*053c*/ 	.word	0x00008d50


	//   ....[10]....
        /*0540*/ 	.word	0x00008da0


	//   ....[11]....
        /*0544*/ 	.word	0x00008dc0


	//   ....[12]....
        /*0548*/ 	.word	0x00008df0


	//   ....[13]....
        /*054c*/ 	.word	0x00008e10


	//   ....[14]....
        /*0550*/ 	.word	0x00008e40


	//   ....[15]....
        /*0554*/ 	.word	0x00008e60


	//   ....[16]....
        /*0558*/ 	.word	0x00008e80


	//   ....[17]....
        /*055c*/ 	.word	0x00008e90


	//   ....[18]....
        /*0560*/ 	.word	0x00008f20


	//   ....[19]....
        /*0564*/ 	.word	0x00008f70


	//   ....[20]....
        /*0568*/ 	.word	0x00008f90


	//   ....[21]....
        /*056c*/ 	.word	0x00008fa0


	//   ....[22]....
        /*0570*/ 	.word	0x00008fb0


	//   ....[23]....
        /*0574*/ 	.word	0x00008fc0


	//   ....[24]....
        /*0578*/ 	.word	0x000095e0


	//   ....[25]....
        /*057c*/ 	.word	0x00009600


	//   ....[26]....
        /*0580*/ 	.word	0x00009610


	//   ....[27]....
        /*0584*/ 	.word	0x00009620


	//   ....[28]....
        /*0588*/ 	.word	0x00009650


	//   ....[29]....
        /*058c*/ 	.word	0x00009670


	//   ....[30]....
        /*0590*/ 	.word	0x00009690


	//   ....[31]....
        /*0594*/ 	.word	0x000096b0


	//   ....[32]....
        /*0598*/ 	.word	0x000096d0


	//   ....[33]....
        /*059c*/ 	.word	0x000096f0


	//   ....[34]....
        /*05a0*/ 	.word	0x00009710


	//   ....[35]....
        /*05a4*/ 	.word	0x00009730


	//   ....[36]....
        /*05a8*/ 	.word	0x00009740


	//   ....[37]....
        /*05ac*/ 	.word	0x00009750


	//   ....[38]....
        /*05b0*/ 	.word	0x00009770


	//   ....[39]....
        /*05b4*/ 	.word	0x00009780


	//   ....[40]....
        /*05b8*/ 	.word	0x0000b230


	//   ....[41]....
        /*05bc*/ 	.word	0x0000b260


	//   ....[42]....
        /*05c0*/ 	.word	0x0000b3b0


	//   ....[43]....
        /*05c4*/ 	.word	0x0000b3e0


	//   ....[44]....
        /*05c8*/ 	.word	0x0000b4c0


	//   ....[45]....
        /*05cc*/ 	.word	0x0000b4f0


	//   ....[46]....
        /*05d0*/ 	.word	0x0000b540


	//   ....[47]....
        /*05d4*/ 	.word	0x0000b560


	//   ....[48]....
        /*05d8*/ 	.word	0x0000b590


	//   ....[49]....
        /*05dc*/ 	.word	0x0000b5c0


	//   ....[50]....
        /*05e0*/ 	.word	0x0000be60


	//   ....[51]....
        /*05e4*/ 	.word	0x0000c950


	//   ....[52]....
        /*05e8*/ 	.word	0x0000d540


	//   ....[53]....
        /*05ec*/ 	.word	0x0000dc30


	//   ....[54]....
        /*05f0*/ 	.word	0x0000dc50


	//   ....[55]....
        /*05f4*/ 	.word	0x0000dc70


	//   ....[56]....
        /*05f8*/ 	.word	0x0000dc90


	//   ....[57]....
        /*05fc*/ 	.word	0x0000dcb0


	//   ....[58]....
        /*0600*/ 	.word	0x0000de40


	//   ....[59]....
        /*0604*/ 	.word	0x0000de60


	//   ....[60]....
        /*0608*/ 	.word	0x0000de80


	//   ....[61]....
        /*060c*/ 	.word	0x0000dea0


	//   ....[62]....
        /*0610*/ 	.word	0x0000dec0


	//   ....[63]....
        /*0614*/ 	.word	0x0000e2b0


	//   ....[64]....
        /*0618*/ 	.word	0x0000e310


	//   ....[65]....
        /*061c*/ 	.word	0x0000e3b0


	//   ....[66]....
        /*0620*/ 	.word	0x0000e400


	//   ....[67]....
        /*0624*/ 	.word	0x0000e480


	//   ....[68]....
        /*0628*/ 	.word	0x0000e4d0


	//   ....[69]....
        /*062c*/ 	.word	0x0000e550


	//   ....[70]....
        /*0630*/ 	.word	0x0000e5a0


	//   ....[71]....
        /*0634*/ 	.word	0x0000e620


	//   ....[72]....
        /*0638*/ 	.word	0x0000e670


	//   ....[73]....
        /*063c*/ 	.word	0x0000e6d0


	//   ....[74]....
        /*0640*/ 	.word	0x0000e720


	//   ....[75]....
        /*0644*/ 	.word	0x0000e770


	//   ....[76]....
        /*0648*/ 	.word	0x0000e7c0


	//   ....[77]....
        /*064c*/ 	.word	0x0000e820


	//   ....[78]....
        /*0650*/ 	.word	0x0000e880


	//   ....[79]....
        /*0654*/ 	.word	0x0000e900


	//   ....[80]....
        /*0658*/ 	.word	0x0000e950


	//   ....[81]....
        /*065c*/ 	.word	0x0000e9b0


	//   ....[82]....
        /*0660*/ 	.word	0x0000ea00


	//   ....[83]....
        /*0664*/ 	.word	0x0000ea80


	//   ....[84]....
        /*0668*/ 	.word	0x0000ead0


	//   ....[85]....
        /*066c*/ 	.word	0x0000eb40


	//   ....[86]....
        /*0670*/ 	.word	0x0000eb90


	//   ....[87]....
        /*0674*/ 	.word	0x0000ebf0


	//   ....[88]....
        /*0678*/ 	.word	0x0000ec40


	//   ....[89]....
        /*067c*/ 	.word	0x0000ec90


	//   ....[90]....
        /*0680*/ 	.word	0x0000ece0


	//   ....[91]....
        /*0684*/ 	.word	0x0000ed40


	//   ....[92]....
        /*0688*/ 	.word	0x0000ed90


	//----- nvinfo : EIATTR_EXIT_INSTR_OFFSETS
	.align		4
.L_1503:
        /*068c*/ 	.byte	0x04, 0x1c
        /*068e*/ 	.short	(.L_1505 - .L_1504)


	//   ....[0]....
.L_1504:
        /*0690*/ 	.word	0x0000dff0


	//   ....[1]....
        /*0694*/ 	.word	0x0000e270


	//----- nvinfo : EIATTR_MAX_THREADS
	.align		4
.L_1505:
        /*0698*/ 	.byte	0x04, 0x05
        /*069a*/ 	.short	(.L_1507 - .L_1506)
.L_1506:
        /*069c*/ 	.word	0x00000080
        /*06a0*/ 	.word	0x00000001
        /*06a4*/ 	.word	0x00000001


	//----- nvinfo : EIATTR_CRS_STACK_SIZE
	.align		4
.L_1507:
        /*06a8*/ 	.byte	0x04, 0x1e
        /*06aa*/ 	.short	(.L_1509 - .L_1508)
.L_1508:
        /*06ac*/ 	.word	0x00000000
.L_1509:


//--------------------- .nv.info._Z25selective_scan_bwd_kernelI32Selective_Scan_bwd_kernel_traitsILi128ELi16ELb0ELb1ELb0ELb0ELb0EN3c108BFloat16EfEEv12SSMParamsBwd --------------------------
	.section	.nv.info._Z25selective_scan_bwd_kernelI32Selective_Scan_bwd_kernel_traitsILi128ELi16ELb0ELb1ELb0ELb0ELb0EN3c108BFloat16EfEEv12SSMParamsBwd,"",@"SHT_CUDA_INFO"
	.sectionflags	@""
	.align	4


	//----- nvinfo : EIATTR_CUDA_API_VERSION
	.align		4
        /*0000*/ 	.byte	0x04, 0x37
        /*0002*/ 	.short	(.L_1511 - .L_1510)
.L_1510:
        /*0004*/ 	.word	0x00000082


	//----- nvinfo : EIATTR_SW2861232_WAR
	.align		4
.L_1511:
        /*0008*/ 	.byte	0x01, 0x35
	.zero		2


	//----- nvinfo : EIATTR_PARAM_CBANK
	.align		4
        /*000c*/ 	.byte	0x04, 0x0a
        /*000e*/ 	.short	(.L_1513 - .L_1512)
	.align		4
.L_1512:
        /*0010*/ 	.word	index@(.nv.constant0._Z25selective_scan_bwd_kernelI32Selective_Scan_bwd_kernel_traitsILi128ELi16ELb0ELb1ELb0ELb0ELb0EN3c108BFloat16EfEEv12SSMParamsBwd)
        /*0014*/ 	.short	0x0160
        /*0016*/ 	.short	0x01f0


	//----- nvinfo : EIATTR_CBANK_PARAM_SIZE
	.align		4
.L_1513:
        /*0018*/ 	.byte	0x03, 0x19
        /*001a*/ 	.short	0x01f0


	//----- nvinfo : EIATTR_KPARAM_INFO
	.align		4
        /*001c*/ 	.byte	0x04, 0x17
        /*001e*/ 	.short	(.L_1515 - .L_1514)
.L_1514:
        /*0020*/ 	.word	0x00000000
        /*0024*/ 	.short	0x0000
        /*0026*/ 	.short	0x0000
        /*0028*/ 	.byte	0x00, 0xf0, 0xc1, 0x07


	//----- nvinfo : EIATTR_MAXREG_COUNT
	.align		4
.L_1515:
        /*002c*/ 	.byte	0x03, 0x1b
        /*002e*/ 	.short	0x00a8


	//----- nvinfo : EIATTR_NUM_BARRIERS
	.align		4
        /*0030*/ 	.byte	0x02, 0x4c
        /*0032*/ 	.byte	0x01
	.zero		1


	//----- nvinfo : EIATTR_MERCURY_ISA_VERSION
	.align		4
        /*0034*/ 	.byte	0x03, 0x5f
        /*0036*/ 	.short	0x0000


	//----- nvinfo : EIATTR_COOP_GROUP_MASK_REGIDS
	.align		4
        /*0038*/ 	.byte	0x04, 0x29
        /*003a*/ 	.short	(.L_1517 - .L_1516)


	//   ....[0]....
.L_1516:
        /*003c*/ 	.word	0xffffffff


	//   ....[1]....
        /*0040*/ 	.word	0xffffffff


	//   ....[2]....
        /*0044*/ 	.word	0xffffffff


	//   ....[3]....
        /*0048*/ 	.word	0xffffffff


	//   ....[4]....
        /*004c*/ 	.word	0xffffffff


	//   ....[5]....
        /*0050*/ 	.word	0xffffffff


	//   ....[6]....
        /*0054*/ 	.word	0xffffffff


	//   ....[7]....
        /*0058*/ 	.word	0xffffffff


	//   ....[8]....
        /*005c*/ 	.word	0xffffffff


	//   ....[9]....
        /*0060*/ 	.word	0xffffffff


	//   ....[10]....
        /*0064*/ 	.word	0xffffffff


	//   ....[11]....
        /*0068*/ 	.word	0xffffffff


	//   ....[12]....
        /*006c*/ 	.word	0xffffffff


	//   ....[13]....
        /*0070*/ 	.word	0xffffffff


	//   ....[14]....
        /*0074*/ 	.word	0xffffffff


	//   ....[15]....
        /*0078*/ 	.word	0xffffffff


	//   ....[16]....
        /*007c*/ 	.word	0xffffffff


	//   ....[17]....
        /*0080*/ 	.word	0xffffffff


	//   ....[18]....
        /*0084*/ 	.word	0xffffffff


	//   ....[19]....
        /*0088*/ 	.word	0xffffffff


	//   ....[20]....
        /*008c*/ 	.word	0xffffffff


	//   ....[21]....
        /*0090*/ 	.word	0xffffffff


	//   ....[22]....
        /*0094*/ 	.word	0xffffffff


	//   ....[23]....
        /*0098*/ 	.word	0xffffffff


	//   ....[24]....
        /*009c*/ 	.word	0xffffffff


	//   ....[25]....
        /*00a0*/ 	.word	0xffffffff


	//   ....[26]....
        /*00a4*/ 	.word	0xffffffff


	//   ....[27]....
        /*00a8*/ 	.word	0xffffffff


	//   ....[28]....
        /*00ac*/ 	.word	0xffffffff


	//   ....[29]....
        /*00b0*/ 	.word	0xffffffff


	//   ....[30]....
        /*00b4*/ 	.word	0xffffffff


	//   ....[31]....
        /*00b8*/ 	.word	0xffffffff


	//   ....[32]....
        /*00bc*/ 	.word	0xffffffff


	//   ....[33]....
        /*00c0*/ 	.word	0xffffffff


	//   ....[34]....
        /*00c4*/ 	.word	0xffffffff


	//   ....[35]....
        /*00c8*/ 	.word	0xffffffff


	//   ....[36]....
        /*00cc*/ 	.word	0xffffffff


	//   ....[37]....
        /*00d0*/ 	.word	0xffffffff


	//   ....[38]....
        /*00d4*/ 	.word	0xffffffff


	//   ....[39]....
        /*00d8*/ 	.word	0xffffffff


	//   ....[40]....
        /*00dc*/ 	.word	0xffffffff


	//   ....[41]....
        /*00e0*/ 	.word	0xffffffff


	//   ....[42]....
        /*00e4*/ 	.word	0xffffffff


	//   ....[43]....
        /*00e8*/ 	.word	0xffffffff


	//   ....[44]....
        /*00ec*/ 	.word	0xffffffff


	//   ....[45]....
        /*00f0*/ 	.word	0xffffffff


	//   ....[46]....
        /*00f4*/ 	.word	0xffffffff


	//   ....[47]....
        /*00f8*/ 	.word	0xffffffff


	//   ....[48]....
        /*00fc*/ 	.word	0xffffffff


	//   ....[49]....
        /*0100*/ 	.word	0xffffffff


	//   ....[50]....
        /*0104*/ 	.word	0xffffffff


	//   ....[51]....
        /*0108*/ 	.word	0xffffffff


	//   ....[52]....
        /*010c*/ 	.word	0xffffffff


	//   ....[53]....
        /*0110*/ 	.word	0xffffffff


	//   ....[54]....
        /*0114*/ 	.word	0xffffffff


	//   ....[55]....
        /*0118*/ 	.word	0xffffffff


	//   ....[56]....
        /*011c*/ 	.word	0xffffffff


	//   ....[57]....
        /*0120*/ 	.word	0xffffffff


	//   ....[58]....
        /*0124*/ 	.word	0xffffffff


	//   ....[59]....
        /*0128*/ 	.word	0xffffffff


	//   ....[60]....
        /*012c*/ 	.word	0xffffffff


	//   ....[61]....
        /*0130*/ 	.word	0xffffffff


	//   ....[62]....
        /*0134*/ 	.word	0xffffffff


	//   ....[63]....
        /*0138*/ 	.word	0xffffffff


	//   ....[64]....
        /*013c*/ 	.word	0xffffffff


	//   ....[65]....
        /*0140*/ 	.word	0xffffffff


	//   ....[66]....
        /*0144*/ 	.word	0xffffffff


	//   ....[67]....
        /*0148*/ 	.word	0xffffffff


	//   ....[68]....
        /*014c*/ 	.word	0xffffffff


	//   ....[69]....
        /*0150*/ 	.word	0xffffffff


	//   ....[70]....
        /*0154*/ 	.word	0xffffffff


	//   ....[71]....
        /*0158*/ 	.word	0xffffffff


	//   ....[72]....
        /*015c*/ 	.word	0xffffffff


	//   ....[73]....
        /*0160*/ 	.word	0xffffffff


	//   ....[74]....
        /*0164*/ 	.word	0xffffffff


	//   ....[75]....
        /*0168*/ 	.word	0xffffffff


	//   ....[76]....
        /*016c*/ 	.word	0xffffffff


	//   ....[77]....
        /*0170*/ 	.word	0xffffffff


	//   ....[78]....
        /*0174*/ 	.word	0xffffffff


	//   ....[79]....
        /*0178*/ 	.word	0xffffffff


	//   ....[80]....
        /*017c*/ 	.word	0xffffffff


	//   ....[81]....
        /*0180*/ 	.word	0xffffffff


	//   ....[82]....
        /*0184*/ 	.word	0xffffffff


	//   ....[83]....
        /*0188*/ 	.word	0xffffffff


	//   ....[84]....
        /*018c*/ 	.word	0xffffffff


	//   ....[85]....
        /*0190*/ 	.word	0xffffffff


	//   ....[86]....
        /*0194*/ 	.word	0xffffffff


	//   ....[87]....
        /*0198*/ 	.word	0xffffffff


	//----- nvinfo : EIATTR_COOP_GROUP_INSTR_OFFSETS
	.align		4
.L_1517:
        /*019c*/ 	.byte	0x04, 0x28
        /*019e*/ 	.short	(.L_1519 - .L_1518)


	//   ....[0]....
.L_1518:
        /*01a0*/ 	.word	0x00001400


	//   ....[1]....
        /*01a4*/ 	.word	0x00001a40


	//   ....[2]....
        /*01a8*/ 	.word	0x00001f30


	//   ....[3]....
        /*01ac*/ 	.word	0x000030a0


	//   ....[4]....
        /*01b0*/ 	.word	0x00003af0


	//   ....[5]....
        /*01b4*/ 	.word	0x00003b10


	//   ....[6]....
        /*01b8*/ 	.word	0x00003b60


	//   ....[7]....
        /*01bc*/ 	.word	0x00003b70


	//   ....[8]....
        /*01c0*/ 	.word	0x00003ba0


	//   ....[9]....
        /*01c4*/ 	.word	0x00003bc0


	//   ....[10]....
        /*01c8*/ 	.word	0x00003bf0


	//   ....[11]....
        /*01cc*/ 	.word	0x00003c10


	//   ....[12]....
        /*01d0*/ 	.word	0x00003c40


	//   ....[13]....
        /*01d4*/ 	.word	0x00003c50


	//   ....[14]....
        /*01d8*/ 	.word	0x00003cf0


	//   ....[15]....
        /*01dc*/ 	.word	0x00003d60


	//   ....[16]....
        /*01e0*/ 	.word	0x00003d80


	//   ....[17]....
        /*01e4*/ 	.word	0x00003d90


	//   ....[18]....
        /*01e8*/ 	.word	0x00003da0


	//   ....[19]....
        /*01ec*/ 	.word	0x00003db0


	//   ....[20]....
        /*01f0*/ 	.word	0x000044d0


	//   ....[21]....
        /*01f4*/ 	.word	0x000044f0


	//   ....[22]....
        /*01f8*/ 	.word	0x00004500


	//   ....[23]....
        /*01fc*/ 	.word	0x00004530


	//   ....[24]....
        /*0200*/ 	.word	0x00004540


	//   ....[25]....
        /*0204*/ 	.word	0x00004570


	//   ....[26]....
        /*0208*/ 	.word	0x00004580


	//   ....[27]....
        /*020c*/ 	.word	0x000045b0


	//   ....[28]....
        /*0210*/ 	.word	0x000045c0


	//   ....[29]....
        /*0214*/ 	.word	0x000045f0


	//   ....[30]....
        /*0218*/ 	.word	0x00004600


	//   ....[31]....
        /*021c*/ 	.word	0x00004630


	//   ....[32]....
        /*0220*/ 	.word	0x00004640


	//   ....[33]....
        /*0224*/ 	.word	0x00004650


	//   ....[34]....
        /*0228*/ 	.word	0x00004660


	//   ....[35]....
        /*022c*/ 	.word	0x00004670


	//   ....[36]....
        /*0230*/ 	.word	0x000061e0


	//   ....[37]....
        /*0234*/ 	.word	0x00006220


	//   ....[38]....
        /*0238*/ 	.word	0x00006310


	//   ....[39]....
        /*023c*/ 	.word	0x00006340


	//   ....[40]....
        /*0240*/ 	.word	0x00006420


	//   ....[41]....
        /*0244*/ 	.word	0x00006450


	//   ....[42]....
        /*0248*/ 	.word	0x000064d0


	//   ....[43]....
        /*024c*/ 	.word	0x000064f0


	//   ....[44]....
        /*0250*/ 	.word	0x00006520


	//   ....[45]....
        /*0254*/ 	.word	0x00006540


	//   ....[46]....
        /*0258*/ 	.word	0x00006ad0


	//   ....[47]....
        /*025c*/ 	.word	0x00007700


	//   ....[48]....
        /*0260*/ 	.word	0x00007d30


	//   ....[49]....
        /*0264*/ 	.word	0x00007d90


	//   ....[50]....
        /*0268*/ 	.word	0x00007de0


	//   ....[51]....
        /*026c*/ 	.word	0x00007e00


	//   ....[52]....
        /*0270*/ 	.word	0x00007e20


	//   ....[53]....
        /*0274*/ 	.word	0x00007f40


	//   ....[54]....
        /*0278*/ 	.word	0x00007f90


	//   ....[55]....
        /*027c*/ 	.word	0x00007fe0


	//   ....[56]....
        /*0280*/ 	.word	0x00008000


	//   ....[57]....
        /*0284*/ 	.word	0x00008020


	//   ....[58]....
        /*0288*/ 	.word	0x00008430


	//   ....[59]....
        /*028c*/ 	.word	0x000084b0


	//   ....[60]....
        /*0290*/ 	.word	0x00008560


	//   ....[61]....
        /*0294*/ 	.word	0x000085d0


	//   ....[62]....
        /*0298*/ 	.word	0x00008660


	//   ....[63]....
        /*029c*/ 	.word	0x000086d0


	//   ....[64]....
        /*02a0*/ 	.word	0x00008760


	//   ....[65]....
        /*02a4*/ 	.word	0x000087d0


	//   ....[66]....
        /*02a8*/ 	.word	0x00008860


	//   ....[67]....
        /*02ac*/ 	.word	0x000088d0


	//   ....[68]....
        /*02b0*/ 	.word	0x00008940


	//   ....[69]....
        /*02b4*/ 	.word	0x000089b0


	//   ....[70]....
        /*02b8*/ 	.word	0x00008a20


	//   ....[71]....
        /*02bc*/ 	.word	0x00008a90


	//   ....[72]....
        /*02c0*/ 	.word	0x00008b00


	//   ....[73]....
        /*02c4*/ 	.word	0x00008b80


	//   ....[74]....
        /*02c8*/ 	.word	0x00008c20


	//   ....[75]....
        /*02cc*/ 	.word	0x00008c90


	//   ....[76]....
        /*02d0*/ 	.word	0x00008d10


	//   ....[77]....
        /*02d4*/ 	.word	0x00008d80


	//   ....[78]....
        /*02d8*/ 	.word	0x00008e20


	//   ....[79]....
        /*02dc*/ 	.word	0x00008e90


	//   ....[80]....
        /*02e0*/ 	.word	0x00008f20


	//   ....[81]....
        /*02e4*/ 	.word	0x00008f90


	//   ....[82]....
        /*02e8*/ 	.word	0x00009010


	//   ....[83]....
        /*02ec*/ 	.word	0x00009080


	//   ....[84]....
        /*02f0*/ 	.word	0x00009100


	//   ....[85]....
        /*02f4*/ 	.word	0x00009170


	//   ....[86]....
        /*02f8*/ 	.word	0x000091f0


	//   ....[87]....
        /*02fc*/ 	.word	0x00009260


	//----- nvinfo : EIATTR_EXIT_INSTR_OFFSETS
	.align		4
.L_1519:
        /*0300*/ 	.byte	0x04, 0x1c
        /*0302*/ 	.short	(.L_1521 - .L_1520)


	//   ....[0]....
.L_1520:
        /*0304*/ 	.word	0x00008150


	//   ....[1]....
        /*0308*/ 	.word	0x000083d0


	//----- nvinfo : EIATTR_MAX_THREADS
	.align		4
.L_1521:
        /*030c*/ 	.byte	0x04, 0x05
        /*030e*/ 	.short	(.L_1523 - .L_1522)
.L_1522:
        /*0310*/ 	.word	0x00000080
        /*0314*/ 	.word	0x00000001
        /*0318*/ 	.word	0x00000001


	//----- nvinfo : EIATTR_CRS_STACK_SIZE
	.align		4
.L_1523:
        /*031c*/ 	.byte	0x04, 0x1e
        /*031e*/ 	.short	(.L_1525 - .L_1524)
.L_1524:
        /*0320*/ 	.word	0x00000000
.L_1525:


//--------------------- .nv.info._Z25selective_scan_bwd_kernelI32Selective_Scan_bwd_kernel_traitsILi128ELi16ELb0ELb1ELb0ELb0ELb1EN3c108BFloat16EfEEv12SSMParamsBwd --------------------------
	.section	.nv.info._Z25selective_scan_bwd_kernelI32Selective_Scan_bwd_kernel_traitsILi128ELi16ELb0ELb1ELb0ELb0ELb1EN3c108BFloat16EfEEv12SSMParamsBwd,"",@"SHT_CUDA_INFO"
	.sectionflags	@""
	.align	4


	//----- nvinfo : EIATTR_CUDA_API_VERSION
	.align		4
        /*0000*/ 	.byte	0x04, 0x37
        /*0002*/ 	.short	(.L_1527 - .L_1526)
.L_1526:
        /*0004*/ 	.word	0x00000082


	//----- nvinfo : EIATTR_SW2861232_WAR
	.align		4
.L_1527:
        /*0008*/ 	.byte	0x01, 0x35
	.zero		2


	//----- nvinfo : EIATTR_PARAM_CBANK
	.align		4
        /*000c*/ 	.byte	0x04, 0x0a
        /*000e*/ 	.short	(.L_1529 - .L_1528)
	.align		4
.L_1528:
        /*0010*/ 	.word	index@(.nv.constant0._Z25selective_scan_bwd_kernelI32Selective_Scan_bwd_kernel_traitsILi128ELi16ELb0ELb1ELb0ELb0ELb1EN3c108BFloat16EfEEv12SSMParamsBwd)
        /*0014*/ 	.short	0x0160
        /*0016*/ 	.short	0x01f0


	//----- nvinfo : EIATTR_CBANK_PARAM_SIZE
	.align		4
.L_1529:
        /*0018*/ 	.byte	0x03, 0x19
        /*001a*/ 	.short	0x01f0


	//----- nvinfo : EIATTR_KPARAM_INFO
	.align		4
        /*001c*/ 	.byte	0x04, 0x17
        /*001e*/ 	.short	(.L_1531 - .L_1530)
.L_1530:
        /*0020*/ 	.word	0x00000000
        /*0024*/ 	.short	0x0000
        /*0026*/ 	.short	0x0000
        /*0028*/ 	.byte	0x00, 0xf0, 0xc1, 0x07


	//----- nvinfo : EIATTR_MAXREG_COUNT
	.align		4
.L_1531:
        /*002c*/ 	.byte	0x03, 0x1b
        /*002e*/ 	.short	0x00a8


	//----- nvinfo : EIATTR_NUM_BARRIERS
	.align		4
        /*0030*/ 	.byte	0x02, 0x4c
        /*0032*/ 	.byte	0x01
	.zero		1


	//----- nvinfo : EIATTR_ANNOTATIONS
	.align		4
        /*0034*/ 	.byte	0x04, 0x55
        /*0036*/ 	.short	(.L_1533 - .L_1532)


	//   ....[0]....
.L_1532:
        /* <DEDUP_REMOVED lines=25> */


	//----- nvinfo : EIATTR_MERCURY_ISA_VERSION
	.align		4
.L_1533:
        /*01b0*/ 	.byte	0x03, 0x5f
        /*01b2*/ 	.short	0x0000


	//----- nvinfo : EIATTR_COOP_GROUP_MASK_REGIDS
	.align		4
        /*01b4*/ 	.byte	0x04, 0x29
        /*01b6*/ 	.short	(.L_1535 - .L_1534)


	//   ....[0]....
.L_1534:
        /*01b8*/ 	.word	0xffffffff


	//   ....[1]....
        /*01bc*/ 	.word	0xffffffff


	//   ....[2]....
        /*01c0*/ 	.word	0xffffffff


	//   ....[3]....
        /*01c4*/ 	.word	0xffffffff


	//   ....[4]....
        /*01c8*/ 	.word	0xffffffff


	//   ....[5]....
        /*01cc*/ 	.word	0xffffffff


	//   ....[6]....
        /*01d0*/ 	.word	0xffffffff


	//   ....[7]....
        /*01d4*/ 	.word	0xffffffff


	//   ....[8]....
        /*01d8*/ 	.word	0xffffffff


	//   ....[9]....
        /*01dc*/ 	.word	0xffffffff


	//   ....[10]....
        /*01e0*/ 	.word	0xffffffff


	//   ....[11]....
        /*01e4*/ 	.word	0xffffffff


	//   ....[12]....
        /*01e8*/ 	.word	0xffffffff


	//   ....[13]....
        /*01ec*/ 	.word	0xffffffff


	//   ....[14]....
        /*01f0*/ 	.word	0xffffffff


	//   ....[15]....
        /*01f4*/ 	.word	0xffffffff


	//   ....[16]....
        /*01f8*/ 	.word	0xffffffff


	//   ....[17]....
        /*01fc*/ 	.word	0xffffffff


	//   ....[18]....
        /*0200*/ 	.word	0xffffffff


	//   ....[19]....
        /*0204*/ 	.word	0xffffffff


	//   ....[20]....
        /*0208*/ 	.word	0xffffffff


	//   ....[21]....
        /*020c*/ 	.word	0xffffffff


	//   ....[22]....
        /*0210*/ 	.word	0xffffffff


	//   ....[23]....
        /*0214*/ 	.word	0xffffffff


	//   ....[24]....
        /*0218*/ 	.word	0xffffffff


	//   ....[25]....
        /*021c*/ 	.word	0xffffffff


	//   ....[26]....
        /*0220*/ 	.word	0xffffffff


	//   ....[27]....
        /*0224*/ 	.word	0xffffffff


	//   ....[28]....
        /*0228*/ 	.word	0xffffffff


	//   ....[29]....
        /*022c*/ 	.word	0xffffffff


	//   ....[30]....
        /*0230*/ 	.word	0xffffffff


	//   ....[31]....
        /*0234*/ 	.word	0xffffffff


	//   ....[32]....
        /*0238*/ 	.word	0xffffffff


	//   ....[33]....
        /*023c*/ 	.word	0xffffffff


	//   ....[34]....
        /*0240*/ 	.word	0xffffffff


	//   ....[35]....
        /*0244*/ 	.word	0xffffffff


	//   ....[36]....
        /*0248*/ 	.word	0xffffffff


	//   ....[37]....
        /*024c*/ 	.word	0xffffffff


	//   ....[38]....
        /*0250*/ 	.word	0xffffffff


	//   ....[39]....
        /*0254*/ 	.word	0xffffffff


	//   ....[40]....
        /*0258*/ 	.word	0xffffffff


	//   ....[41]....
        /*025c*/ 	.word	0xffffffff


	//   ....[42]....
        /*0260*/ 	.word	0xffffffff


	//   ....[43]....
        /*0264*/ 	.word	0xffffffff


	//   ....[44]....
        /*0268*/ 	.word	0xffffffff


	//   ....[45]....
        /*026c*/ 	.word	0xffffffff


	//   ....[46]....
        /*0270*/ 	.word	0xffffffff


	//   ....[47]....
        /*0274*/ 	.word	0xffffffff


	//   ....[48]....
        /*0278*/ 	.word	0xffffffff


	//   ....[49]....
        /*027c*/ 	.word	0xffffffff


	//   ....[50]....
        /*0280*/ 	.word	0xffffffff


	//   ....[51]....
        /*0284*/ 	.word	0xffffffff


	//   ....[52]....
        /*0288*/ 	.word	0xffffffff


	//   ....[53]....
        /*028c*/ 	.word	0xffffffff


	//   ....[54]....
        /*0290*/ 	.word	0xffffffff


	//   ....[55]....
        /*0294*/ 	.word	0xffffffff


	//   ....[56]....
        /*0298*/ 	.word	0xffffffff


	//   ....[57]....
        /*029c*/ 	.word	0xffffffff


	//   ....[58]....
        /*02a0*/ 	.word	0xffffffff


	//   ....[59]....
        /*02a4*/ 	.word	0xffffffff


	//   ....[60]....
        /*02a8*/ 	.word	0xffffffff


	//   ....[61]....
        /*02ac*/ 	.word	0xffffffff


	//   ....[62]....
        /*02b0*/ 	.word	0xffffffff


	//   ....[63]....
        /*02b4*/ 	.word	0xffffffff


	//   ....[64]....
        /*02b8*/ 	.word	0xffffffff


	//   ....[65]....
        /*02bc*/ 	.word	0xffffffff


	//   ....[66]....
        /*02c0*/ 	.word	0xffffffff


	//   ....[67]....
        /*02c4*/ 	.word	0xffffffff


	//   ....[68]....
        /*02c8*/ 	.word	0xffffffff


	//   ....[69]....
        /*02cc*/ 	.word	0xffffffff


	//   ....[70]....
        /*02d0*/ 	.word	0xffffffff


	//   ....[71]....
        /*02d4*/ 	.word	0xffffffff


	//   ....[72]....
        /*02d8*/ 	.word	0xffffffff


	//   ....[73]....
        /*02dc*/ 	.word	0xffffffff


	//   ....[74]....
        /*02e0*/ 	.word	0xffffffff


	//   ....[75]....
        /*02e4*/ 	.word	0xffffffff


	//   ....[76]....
        /*02e8*/ 	.word	0xffffffff


	//   ....[77]....
        /*02ec*/ 	.word	0xffffffff


	//   ....[78]....
        /*02f0*/ 	.word	0xffffffff


	//   ....[79]....
        /*02f4*/ 	.word	0xffffffff


	//   ....[80]....
        /*02f8*/ 	.word	0xffffffff


	//   ....[81]....
        /*02fc*/ 	.word	0xffffffff


	//   ....[82]....
        /*0300*/ 	.word	0xffffffff


	//   ....[83]....
        /*0304*/ 	.word	0xffffffff


	//   ....[84]....
        /*0308*/ 	.word	0xffffffff


	//   ....[85]....
        /*030c*/ 	.word	0xffffffff


	//   ....[86]....
        /*0310*/ 	.word	0xffffffff


	//   ....[87]....
        /*0314*/ 	.word	0xffffffff


	//   ....[88]....
        /*0318*/ 	.word	0xffffffff


	//   ....[89]....
        /*031c*/ 	.word	0xffffffff


	//   ....[90]....
        /*0320*/ 	.word	0xffffffff


	//   ....[91]....
        /*0324*/ 	.word	0xffffffff


	//----- nvinfo : EIATTR_COOP_GROUP_INSTR_OFFSETS
	.align		4
.L_1535:
        /*0328*/ 	.byte	0x04, 0x28
        /*032a*/ 	.short	(.L_1537 - .L_1536)


	//   ....[0]....
.L_1536:
        /*032c*/ 	.word	0x00001470


	//   ....[1]....
        /*0330*/ 	.word	0x00001a80


	//   ....[2]....
        /*0334*/ 	.word	0x00002290


	//   ....[3]....
        /*0338*/ 	.word	0x000027f0


	//   ....[4]....
        /*033c*/ 	.word	0x00002f80


	//   ....[5]....
        /*0340*/ 	.word	0x00003b50


	//   ....[6]....
        /*0344*/ 	.word	0x00004870


	//   ....[7]....
        /*0348*/ 	.word	0x00005ac0


	//   ....[8]....
        /*034c*/ 	.word	0x00006790


	//   ....[9]....
        /*0350*/ 	.word	0x000067c0


	//   ....[10]....
        /*0354*/ 	.word	0x00006810


	//   ....[11]....
        /*0358*/ 	.word	0x00006830


	//   ....[12]....
        /*035c*/ 	.word	0x00006860


	//   ....[13]....
        /*0360*/ 	.word	0x00006880


	//   ....[14]....
        /*0364*/ 	.word	0x000068b0


	//   ....[15]....
        /*0368*/ 	.word	0x000068d0


	//   ....[16]....
        /*036c*/ 	.word	0x000068f0


	//   ....[17]....
        /*0370*/ 	.word	0x00006900


	//   ....[18]....
        /*0374*/ 	.word	0x00006990


	//   ....[19]....
        /*0378*/ 	.word	0x000069e0


	//   ....[20]....
        /*037c*/ 	.word	0x00006a00


	//   ....[21]....
        /*0380*/ 	.word	0x00006a10


	//   ....[22]....
        /*0384*/ 	.word	0x00006a20


	//   ....[23]....
        /*0388*/ 	.word	0x00006a30


	//   ....[24]....
        /*038c*/ 	.word	0x00007050


	//   ....[25]....
        /*0390*/ 	.word	0x00007070


	//   ....[26]....
        /*0394*/ 	.word	0x00007080


	//   ....[27]....
        /*0398*/ 	.word	0x00007090


	//   ....[28]....
        /*039c*/ 	.word	0x000070c0


	//   ....[29]....
        /*03a0*/ 	.word	0x000070e0


	//   ....[30]....
        /*03a4*/ 	.word	0x00007100


	//   ....[31]....
        /*03a8*/ 	.word	0x00007120


	//   ....[32]....
        /*03ac*/ 	.word	0x00007140


	//   ....[33]....
        /*03b0*/ 	.word	0x00007160


	//   ....[34]....
        /*03b4*/ 	.word	0x00007180


	//   ....[35]....
        /*03b8*/ 	.word	0x000071a0


	//   ....[36]....
        /*03bc*/ 	.word	0x000071b0


	//   ....[37]....
        /*03c0*/ 	.word	0x000071c0


	//   ....[38]....
        /*03c4*/ 	.word	0x000071e0


	//   ....[39]....
        /*03c8*/ 	.word	0x000071f0


	//   ....[40]....
        /*03cc*/ 	.word	0x00008c50


	//   ....[41]....
        /*03d0*/ 	.word	0x00008c80


	//   ....[42]....
        /*03d4*/ 	.word	0x00008dd0


	//   ....[43]....
        /*03d8*/ 	.word	0x00008e00


	//   ....[44]....
        /*03dc*/ 	.word	0x00008ee0


	//   ....[45]....
        /*03e0*/ 	.word	0x00008f10


	//   ....[46]....
        /*03e4*/ 	.word	0x00008fa0


	//   ....[47]....
        /*03e8*/ 	.word	0x00008fc0


	//   ....[48]....
        /*03ec*/ 	.word	0x00008ff0


	//   ....[49]....
        /*03f0*/ 	.word	0x00009020


	//   ....[50]....
        /*03f4*/ 	.word	0x000095e0


	//   ....[51]....
        /*03f8*/ 	.word	0x0000a240


	//   ....[52]....
        /*03fc*/ 	.word	0x0000a930


	//   ....[53]....
        /*0400*/ 	.word	0x0000a950


	//   ....[54]....
        /*0404*/ 	.word	0x0000a970


	//   ....[55]....
        /*0408*/ 	.word	0x0000a990


	//   ....[56]....
        /*040c*/ 	.word	0x0000a9b0


	//   ....[57]....
        /*0410*/ 	.word	0x0000ab40


	//   ....[58]....
        /*0414*/ 	.word	0x0000ab60


	//   ....[59]....
        /*0418*/ 	.word	0x0000ab80


	//   ....[60]....
        /*041c*/ 	.word	0x0000aba0


	//   ....[61]....
        /*0420*/ 	.word	0x0000abc0


	//   ....[62]....
        /*0424*/ 	.word	0x0000afb0


	//   ....[63]....
        /*0428*/ 	.word	0x0000b010


	//   ....[64]....
        /*042c*/ 	.word	0x0000b0b0


	//   ....[65]....
        /*0430*/ 	.word	0x0000b100


	//   ....[66]....
        /*0434*/ 	.word	0x0000b180


	//   ....[67]....
        /*0438*/ 	.word	0x0000b1d0


	//   ....[68]....
        /*043c*/ 	.word	0x0000b250


	//   ....[69]....
        /*0440*/ 	.word	0x0000b2a0


	//   ....[70]....
        /*0444*/ 	.word	0x0000b320


	//   ....[71]....
        /*0448*/ 	.word	0x0000b370


	//   ....[72]....
        /*044c*/ 	.word	0x0000b3d0


	//   ....[73]....
        /*0450*/ 	.word	0x0000b420


	//   ....[74]....
        /*0454*/ 	.word	0x0000b470


	//   ....[75]....
        /*0458*/ 	.word	0x0000b4c0


	//   ....[76]....
        /*045c*/ 	.word	0x0000b520


	//   ....[77]....
        /*0460*/ 	.word	0x0000b580


	//   ....[78]....
        /*0464*/ 	.word	0x0000b600


	//   ....[79]....
        /*0468*/ 	.word	0x0000b650


	//   ....[80]....
        /*046c*/ 	.word	0x0000b6b0


	//   ....[81]....
        /*0470*/ 	.word	0x0000b700


	//   ....[82]....
        /*0474*/ 	.word	0x0000b780


	//   ....[83]....
        /*0478*/ 	.word	0x0000b7d0


	//   ....[84]....
        /*047c*/ 	.word	0x0000b840


	//   ....[85]....
        /*0480*/ 	.word	0x0000b890


	//   ....[86]....
        /*0484*/ 	.word	0x0000b8f0


	//   ....[87]....
        /*0488*/ 	.word	0x0000b940


	//   ....[88]....
        /*048c*/ 	.word	0x0000b990


	//   ....[89]....
        /*0490*/ 	.word	0x0000b9e0


	//   ....[90]....
        /*0494*/ 	.word	0x0000ba40


	//   ....[91]....
        /*0498*/ 	.word	0x0000ba90


	//----- nvinfo : EIATTR_EXIT_INSTR_OFFSETS
	.align		4
.L_1537:
        /*049c*/ 	.byte	0x04, 0x1c
        /*049e*/ 	.short	(.L_1539 - .L_1538)


	//   ....[0]....
.L_1538:
        /*04a0*/ 	.word	0x0000acf0


	//   ....[1]....
        /*04a4*/ 	.word	0x0000af70


	//----- nvinfo : EIATTR_MAX_THREADS
	.align		4
.L_1539:
        /*04a8*/ 	.byte	0x04, 0x05
        /*04aa*/ 	.short	(.L_1541 - .L_1540)
.L_1540:
        /*04ac*/ 	.word	0x00000080
        /*04b0*/ 	.word	0x00000001
        /*04b4*/ 	.word	0x00000001


	//----- nvinfo : EIATTR_CRS_STACK_SIZE
	.align		4
.L_1541:
        /*04b8*/ 	.byte	0x04, 0x1e
        /*04ba*/ 	.short	(.L_1543 - .L_1542)
.L_1542:
        /*04bc*/ 	.word	0x00000000
.L_1543:


//--------------------- .nv.info._Z25selective_scan_bwd_kernelI32Selective_Scan_bwd_kernel_traitsILi128ELi16ELb0ELb1ELb0ELb1ELb0EN3c108BFloat16EfEEv12SSMParamsBwd --------------------------
	.section	.nv.info._Z25selective_scan_bwd_kernelI32Selective_Scan_bwd_kernel_traitsILi128ELi16ELb0ELb1ELb0ELb1ELb0EN3c108BFloat16EfEEv12SSMParamsBwd,"",@"SHT_CUDA_INFO"
	.sectionflags	@""
	.align	4


	//----- nvinfo : EIATTR_CUDA_API_VERSION
	.align		4
        /*0000*/ 	.byte	0x04, 0x37
        /*0002*/ 	.short	(.L_1545 - .L_1544)
.L_1544:
        /*0004*/ 	.word	0x00000082


	//----- nvinfo : EIATTR_SW2861232_WAR
	.align		4
.L_1545:
        /*0008*/ 	.byte	0x01, 0x35
	.zero		2


	//----- nvinfo : EIATTR_PARAM_CBANK
	.align		4
        /*000c*/ 	.byte	0x04, 0x0a
        /*000e*/ 	.short	(.L_1547 - .L_1546)
	.align		4
.L_1546:
        /*0010*/ 	.word	index@(.nv.constant0._Z25selective_scan_bwd_kernelI32Selective_Scan_bwd_kernel_traitsILi128ELi16ELb0ELb1ELb0ELb1ELb0EN3c108BFloat16EfEEv12SSMParamsBwd)
        /*0014*/ 	.short	0x0160
        /*0016*/ 	.short	0x01f0


	//----- nvinfo : EIATTR_CBANK_PARAM_SIZE
	.align		4
.L_1547:
        /*0018*/ 	.byte	0x03, 0x19
        /*001a*/ 	.short	0x01f0


	//----- nvinfo : EIATTR_KPARAM_INFO
	.align		4
        /*001c*/ 	.byte	0x04, 0x17
        /*001e*/ 	.short	(.L_1549 - .L_1548)
.L_1548:
        /*0020*/ 	.word	0x00000000
        /*0024*/ 	.short	0x0000
        /*0026*/ 	.short	0x0000
        /*0028*/ 	.byte	0x00, 0xf0, 0xc1, 0x07


	//----- nvinfo : EIATTR_MAXREG_COUNT
	.align		4
.L_1549:
        /*002c*/ 	.byte	0x03, 0x1b
        /*002e*/ 	.short	0x00a8


	//----- nvinfo : EIATTR_NUM_BARRIERS
	.align		4
        /*0030*/ 	.byte	0x02, 0x4c
        /*0032*/ 	.byte	0x01
	.zero		1


	//----- nvinfo : EIATTR_ANNOTATIONS
	.align		4
        /*0034*/ 	.byte	0x04, 0x55
        /*0036*/ 	.short	(.L_1551 - .L_1550)


	//   ....[0]....
.L_1550:
        /*0038*/ 	.word	0x00000001
        /*003c*/ 	.byte	0x10, 0x02, 0x00, 0x00, 0x01, 0x00, 0x00, 0x00, 0x40, 0x02, 0x00, 0x00, 0x01, 0x00, 0x00, 0x00
        /*004c*/ 	.byte	0xb0, 0x09, 0x00, 0x00, 0x01, 0x00, 0x00, 0x00, 0x10, 0x0a, 0x00, 0x00, 0x01, 0x00, 0x00, 0x00
        /*005c*/ 	.byte	0x10, 0x0b, 0x00, 0x00, 0x01, 0x00, 0x00, 0x00, 0xa0, 0x35, 0x00, 0x00, 0x01, 0x00, 0x00, 0x00
        /*006c*/ 	.byte	0x60, 0xa2, 0x00, 0x00, 0x01, 0x00, 0x00, 0x00, 0x90, 0xaa, 0x00, 0x00, 0x01, 0x00, 0x00, 0x00
        /*007c*/ 	.byte	0x90, 0xaf, 0x00, 0x00, 0x01, 0x00, 0x00, 0x00, 0xa0, 0xb1, 0x00, 0x00


	//----- nvinfo : EIATTR_MERCURY_ISA_VERSION
	.align		4
.L_1551:
        /*0088*/ 	.byte	0x03, 0x5f
        /*008a*/ 	.short	0x0000


	//----- nvinfo : EIATTR_COOP_GROUP_MASK_REGIDS
	.align		4
        /*008c*/ 	.byte	0x04, 0x29
        /*008e*/ 	.short	(.L_1553 - .L_1552)


	//   ....[0]....
.L_1552:
        /*0090*/ 	.word	0xffffffff


	//   ....[1]....
        /*0094*/ 	.word	0xffffffff


	//   ....[2]....
        /*0098*/ 	.word	0xffffffff


	//   ....[3]....
        /*009c*/ 	.word	0xffffffff


	//   ....[4]....
        /*00a0*/ 	.word	0xffffffff


	//   ....[5]....
        /*00a4*/ 	.word	0xffffffff


	//   ....[6]....
        /*00a8*/ 	.word	0xffffffff


	//   ....[7]....
        /*00ac*/ 	.word	0xffffffff


	//   ....[8]....
        /*00b0*/ 	.word	0xffffffff


	//   ....[9]....
        /*00b4*/ 	.word	0xffffffff


	//   ....[10]....
        /*00b8*/ 	.word	0xffffffff


	//   ....[11]....
        /*00bc*/ 	.word	0xffffffff


	//   ....[12]....
        /*00c0*/ 	.word	0xffffffff


	//   ....[13]....
        /*00c4*/ 	.word	0xffffffff


	//   ....[14]....
        /*00c8*/ 	.word	0xffffffff


	//   ....[15]....
        /*00cc*/ 	.word	0xffffffff


	//   ....[16]....
        /*00d0*/ 	.word	0xffffffff


	//   ....[17]....
        /*00d4*/ 	.word	0xffffffff


	//   ....[18]....
        /*00d8*/ 	.word	0xffffffff


	//   ....[19]....
        /*00dc*/ 	.word	0xffffffff


	//   ....[20]....
        /*00e0*/ 	.word	0xffffffff


	//   ....[21]....
        /*00e4*/ 	.word	0xffffffff


	//   ....[22]....
        /*00e8*/ 	.word	0xffffffff


	//   ....[23]....
        /*00ec*/ 	.word	0xffffffff


	//   ....[24]....
        /*00f0*/ 	.word	0xffffffff


	//   ....[25]....
        /*00f4*/ 	.word	0xffffffff


	//   ....[26]....
        /*00f8*/ 	.word	0xffffffff


	//   ....[27]....
        /*00fc*/ 	.word	0xffffffff


	//   ....[28]....
        /*0100*/ 	.word	0xffffffff


	//   ....[29]....
        /*0104*/ 	.word	0xffffffff


	//   ....[30]....
        /*0108*/ 	.word	0xffffffff


	//   ....[31]....
        /*010c*/ 	.word	0xffffffff


	//   ....[32]....
        /*0110*/ 	.word	0xffffffff


	//   ....[33]....
        /*0114*/ 	.word	0xffffffff


	//   ....[34]....
        /*0118*/ 	.word	0xffffffff


	//   ....[35]....
        /*011c*/ 	.word	0xffffffff


	//   ....[36]....
        /*0120*/ 	.word	0xffffffff


	//   ....[37]....
        /*0124*/ 	.word	0xffffffff


	//   ....[38]....
        /*0128*/ 	.word	0xffffffff


	//   ....[39]....
        /*012c*/ 	.word	0xffffffff


	//   ....[40]....
        /*0130*/ 	.word	0xffffffff


	//   ....[41]....
        /*0134*/ 	.word	0xffffffff


	//   ....[42]....
        /*0138*/ 	.word	0xffffffff


	//   ....[43]....
        /*013c*/ 	.word	0xffffffff


	//   ....[44]....
        /*0140*/ 	.word	0xffffffff


	//   ....[45]....
        /*0144*/ 	.word	0xffffffff


	//   ....[46]....
        /*0148*/ 	.word	0xffffffff


	//   ....[47]....
        /*014c*/ 	.word	0xffffffff


	//   ....[48]....
        /*0150*/ 	.word	0xffffffff


	//   ....[49]....
        /*0154*/ 	.word	0xffffffff


	//   ....[50]....
        /*0158*/ 	.word	0xffffffff


	//   ....[51]....
        /*015c*/ 	.word	0xffffffff


	//   ....[52]....
        /*0160*/ 	.word	0xffffffff


	//   ....[53]....
        /*0164*/ 	.word	0xffffffff


	//   ....[54]....
        /*0168*/ 	.word	0xffffffff


	//   ....[55]....
        /*016c*/ 	.word	0xffffffff


	//   ....[56]....
        /*0170*/ 	.word	0xffffffff


	//   ....[57]....
        /*0174*/ 	.word	0xffffffff


	//   ....[58]....
        /*0178*/ 	.word	0xffffffff


	//   ....[59]....
        /*017c*/ 	.word	0xffffffff


	//   ....[60]....
        /*0180*/ 	.word	0xffffffff


	//   ....[61]....
        /*0184*/ 	.word	0xffffffff


	//   ....[62]....
        /*0188*/ 	.word	0xffffffff


	//   ....[63]....
        /*018c*/ 	.word	0xffffffff


	//   ....[64]....
        /*0190*/ 	.word	0xffffffff


	//   ....[65]....
        /*0194*/ 	.word	0xffffffff


	//   ....[66]....
        /*0198*/ 	.word	0xffffffff


	//   ....[67]....
        /*019c*/ 	.word	0xffffffff


	//   ....[68]....
        /*01a0*/ 	.word	0xffffffff


	//   ....[69]....
        /*01a4*/ 	.word	0xffffffff


	//   ....[70]....
        /*01a8*/ 	.word	0xffffffff


	//   ....[71]....
        /*01ac*/ 	.word	0xffffffff


	//   ....[72]....
        /*01b0*/ 	.word	0xffffffff


	//   ....[73]....
        /*01b4*/ 	.word	0xffffffff


	//   ....[74]....
        /*01b8*/ 	.word	0xffffffff


	//   ....[75]....
        /*01bc*/ 	.word	0xffffffff


	//   ....[76]....
        /*01c0*/ 	.word	0xffffffff


	//   ....[77]....
        /*01c4*/ 	.word	0xffffffff


	//   ....[78]....
        /*01c8*/ 	.word	0xffffffff


	//   ....[79]....
        /*01cc*/ 	.word	0xffffffff


	//   ....[80]....
        /*01d0*/ 	.word	0xffffffff


	//   ....[81]....
        /*01d4*/ 	.word	0xffffffff


	//   ....[82]....
        /*01d8*/ 	.word	0xffffffff


	//   ....[83]....
        /*01dc*/ 	.word	0xffffffff


	//   ....[84]....
        /*01e0*/ 	.word	0xffffffff


	//   ....[85]....
        /*01e4*/ 	.word	0xffffffff


	//   ....[86]....
        /*01e8*/ 	.word	0xffffffff


	//   ....[87]....
        /*01ec*/ 	.word	0xffffffff


	//   ....[88]....
        /*01f0*/ 	.word	0xffffffff


	//----- nvinfo : EIATTR_COOP_GROUP_INSTR_OFFSETS
	.align		4
.L_1553:
        /*01f4*/ 	.byte	0x04, 0x28
        /*01f6*/ 	.short	(.L_1555 - .L_1554)


	//   ....[0]....
.L_1554:
        /*01f8*/ 	.word	0x00001500


	//   ....[1]....
        /*01fc*/ 	.word	0x00001b80


	//   ....[2]....
        /*0200*/ 	.word	0x00002110


	//   ....[3]....
        /*0204*/ 	.word	0x000055f0


	//   ....[4]....
        /*0208*/ 	.word	0x00006010


	//   ....[5]....
        /*020c*/ 	.word	0x00006030


	//   ....[6]....
        /*0210*/ 	.word	0x00006080


	//   ....[7]....
        /*0214*/ 	.word	0x00006090


	//   ....[8]....
        /*0218*/ 	.word	0x000060c0


	//   ....[9]....
        /*021c*/ 	.word	0x000060e0


	//   ....[10]....
        /*0220*/ 	.word	0x00006110


	//   ....[11]....
        /*0224*/ 	.word	0x00006130


	//   ....[12]....
        /*0228*/ 	.word	0x00006160


	//   ....[13]....
        /*022c*/ 	.word	0x00006180


	//   ....[14]....
        /*0230*/ 	.word	0x00006220


	//   ....[15]....
        /*0234*/ 	.word	0x00006280


	//   ....[16]....
        /*0238*/ 	.word	0x000062a0


	//   ....[17]....
        /*023c*/ 	.word	0x000062b0


	//   ....[18]....
        /*0240*/ 	.word	0x000062c0


	//   ....[19]....
        /*0244*/ 	.word	0x000062d0


	//   ....[20]....
        /*0248*/ 	.word	0x000069d0


	//   ....[21]....
        /*024c*/ 	.word	0x000069f0


	//   ....[22]....
        /*0250*/ 	.word	0x00006a00


	//   ....[23]....
        /*0254*/ 	.word	0x00006a30


	//   ....[24]....
        /*0258*/ 	.word	0x00006a40


	//   ....[25]....
        /*025c*/ 	.word	0x00006a50


	//   ....[26]....
        /*0260*/ 	.word	0x00006a80


	//   ....[27]....
        /*0264*/ 	.word	0x00006a90


	//   ....[28]....
        /*0268*/ 	.word	0x00006ac0


	//   ....[29]....
        /*026c*/ 	.word	0x00006ad0


	//   ....[30]....
        /*0270*/ 	.word	0x00006b00


	//   ....[31]....
        /*0274*/ 	.word	0x00006b10


	//   ....[32]....
        /*0278*/ 	.word	0x00006b40


	//   ....[33]....
        /*027c*/ 	.word	0x00006b50


	//   ....[34]....
        /*0280*/ 	.word	0x00006b60


	//   ....[35]....
        /*0284*/ 	.word	0x00006b70


	//   ....[36]....
        /*0288*/ 	.word	0x00008700


	//   ....[37]....
        /*028c*/ 	.word	0x00008740


	//   ....[38]....
        /*0290*/ 	.word	0x00008830


	//   ....[39]....
        /*0294*/ 	.word	0x00008860


	//   ....[40]....
        /*0298*/ 	.word	0x00008940


	//   ....[41]....
        /*029c*/ 	.word	0x00008970


	//   ....[42]....
        /*02a0*/ 	.word	0x00008a10


	//   ....[43]....
        /*02a4*/ 	.word	0x00008a30


	//   ....[44]....
        /*02a8*/ 	.word	0x00008a60


	//   ....[45]....
        /*02ac*/ 	.word	0x00008a80


	//   ....[46]....
        /*02b0*/ 	.word	0x000091f0


	//   ....[47]....
        /*02b4*/ 	.word	0x00009e00


	//   ....[48]....
        /*02b8*/ 	.word	0x0000a940


	//   ....[49]....
        /*02bc*/ 	.word	0x0000b010


	//   ....[50]....
        /*02c0*/ 	.word	0x0000b030


	//   ....[51]....
        /*02c4*/ 	.word	0x0000b050


	//   ....[52]....
        /*02c8*/ 	.word	0x0000b070


	//   ....[53]....
        /*02cc*/ 	.word	0x0000b090


	//   ....[54]....
        /*02d0*/ 	.word	0x0000b220


	//   ....[55]....
        /*02d4*/ 	.word	0x0000b240


	//   ....[56]....
        /*02d8*/ 	.word	0x0000b260


	//   ....[57]....
        /*02dc*/ 	.word	0x0000b280


	//   ....[58]....
        /*02e0*/ 	.word	0x0000b2a0


	//   ....[59]....
        /*02e4*/ 	.word	0x0000b6a0


	//   ....[60]....
        /*02e8*/ 	.word	0x0000b710


	//   ....[61]....
        /*02ec*/ 	.word	0x0000b7b0


	//   ....[62]....
        /*02f0*/ 	.word	0x0000b810


	//   ....[63]....
        /*02f4*/ 	.word	0x0000b8a0


	//   ....[64]....
        /*02f8*/ 	.word	0x0000b900


	//   ....[65]....
        /*02fc*/ 	.word	0x0000b990


	//   ....[66]....
        /*0300*/ 	.word	0x0000b9f0


	//   ....[67]....
        /*0304*/ 	.word	0x0000ba90


	//   ....[68]....
        /*0308*/ 	.word	0x0000baf0


	//   ....[69]....
        /*030c*/ 	.word	0x0000bb60


	//   ....[70]....
        /*0310*/ 	.word	0x0000bbc0


	//   ....[71]....
        /*0314*/ 	.word	0x0000bc30


	//   ....[72]....
        /*0318*/ 	.word	0x0000bc90


	//   ....[73]....
        /*031c*/ 	.word	0x0000bd10


	//   ....[74]....
        /*0320*/ 	.word	0x0000bd90


	//   ....[75]....
        /*0324*/ 	.word	0x0000be30


	//   ....[76]....
        /*0328*/ 	.word	0x0000bea0


	//   ....[77]....
        /*032c*/ 	.word	0x0000bf20


	//   ....[78]....
        /*0330*/ 	.word	0x0000bf90


	//   ....[79]....
        /*0334*/ 	.word	0x0000c010


	//   ....[80]....
        /*0338*/ 	.word	0x0000c080


	//   ....[81]....
        /*033c*/ 	.word	0x0000c120


	//   ....[82]....
        /*0340*/ 	.word	0x0000c190


	//   ....[83]....
        /*0344*/ 	.word	0x0000c200


	//   ....[84]....
        /*0348*/ 	.word	0x0000c260


	//   ....[85]....
        /*034c*/ 	.word	0x0000c2e0


	//   ....[86]....
        /*0350*/ 	.word	0x0000c350


	//   ....[87]....
        /*0354*/ 	.word	0x0000c3c0


	//   ....[88]....
        /*0358*/ 	.word	0x0000c420


	//----- nvinfo : EIATTR_EXIT_INSTR_OFFSETS
	.align		4
.L_1555:
        /*035c*/ 	.byte	0x04, 0x1c
        /*035e*/ 	.short	(.L_1557 - .L_1556)


	//   ....[0]....
.L_1556:
        /*0360*/ 	.word	0x0000b3d0


	//   ....[1]....
        /*0364*/ 	.word	0x0000b650


	//----- nvinfo : EIATTR_MAX_THREADS
	.align		4
.L_1557:
        /*0368*/ 	.byte	0x04, 0x05
        /*036a*/ 	.short	(.L_1559 - .L_1558)
.L_1558:
        /*036c*/ 	.word	0x00000080
        /*0370*/ 	.word	0x00000001
        /*0374*/ 	.word	0x00000001


	//----- nvinfo : EIATTR_CRS_STACK_SIZE
	.align		4
.L_1559:
        /*0378*/ 	.byte	0x04, 0x1e
        /*037a*/ 	.short	(.L_1561 - .L_1560)
.L_1560:
        /*037c*/ 	.word	0x00000000
.L_1561:


//--------------------- .nv.info._Z25selective_scan_bwd_kernelI32Selective_Scan_bwd_kernel_traitsILi128ELi16ELb0ELb1ELb0ELb1ELb1EN3c108BFloat16EfEEv12SSMParamsBwd --------------------------
	.section	.nv.info._Z25selective_scan_bwd_kernelI32Selective_Scan_bwd_kernel_traitsILi128ELi16ELb0ELb1ELb0ELb1ELb1EN3c108BFloat16EfEEv12SSMParamsBwd,"",@"SHT_CUDA_INFO"
	.sectionflags	@""
	.align	4


	//----- nvinfo : EIATTR_CUDA_API_VERSION
	.align		4
        /*0000*/ 	.byte	0x04, 0x37
        /*0002*/ 	.short	(.L_1563 - .L_1562)
.L_1562:
        /*0004*/ 	.word	0x00000082


	//----- nvinfo : EIATTR_SW2861232_WAR
	.align		4
.L_1563:
        /*0008*/ 	.byte	0x01, 0x35
	.zero		2


	//----- nvinfo : EIATTR_PARAM_CBANK
	.align		4
        /*000c*/ 	.byte	0x04, 0x0a
        /*000e*/ 	.short	(.L_1565 - .L_1564)
	.align		4
.L_1564:
        /*0010*/ 	.word	index@(.nv.constant0._Z25selective_scan_bwd_kernelI32Selective_Scan_bwd_kernel_traitsILi128ELi16ELb0ELb1ELb0ELb1ELb1EN3c108BFloat16EfEEv12SSMParamsBwd)
        /*0014*/ 	.short	0x0160
        /*0016*/ 	.short	0x01f0


	//----- nvinfo : EIATTR_CBANK_PARAM_SIZE
	.align		4
.L_1565:
        /*0018*/ 	.byte	0x03, 0x19
        /*001a*/ 	.short	0x01f0


	//----- nvinfo : EIATTR_KPARAM_INFO
	.align		4
        /*001c*/ 	.byte	0x04, 0x17
        /*001e*/ 	.short	(.L_1567 - .L_1566)
.L_1566:
        /*0020*/ 	.word	0x00000000
        /*0024*/ 	.short	0x0000
        /*0026*/ 	.short	0x0000
        /*0028*/ 	.byte	0x00, 0xf0, 0xc1, 0x07


	//----- nvinfo : EIATTR_MAXREG_COUNT
	.align		4
.L_1567:
        /*002c*/ 	.byte	0x03, 0x1b
        /*002e*/ 	.short	0x00a8


	//----- nvinfo : EIATTR_NUM_BARRIERS
	.align		4
        /*0030*/ 	.byte	0x02, 0x4c
        /*0032*/ 	.byte	0x01
	.zero		1


	//----- nvinfo : EIATTR_ANNOTATIONS
	.align		4
        /*0034*/ 	.byte	0x04, 0x55
        /*0036*/ 	.short	(.L_1569 - .L_1568)


	//   ....[0]....
.L_1568:
        /* <DEDUP_REMOVED lines=55> */


	//----- nvinfo : EIATTR_MERCURY_ISA_VERSION
	.align		4
.L_1569:
        /*0398*/ 	.byte	0x03, 0x5f
        /*039a*/ 	.short	0x0000


	//----- nvinfo : EIATTR_COOP_GROUP_MASK_REGIDS
	.align		4
        /*039c*/ 	.byte	0x04, 0x29
        /*039e*/ 	.short	(.L_1571 - .L_1570)


	//   ....[0]....
.L_1570:
        /*03a0*/ 	.word	0xffffffff


	//   ....[1]....
        /*03a4*/ 	.word	0xffffffff


	//   ....[2]....
        /*03a8*/ 	.word	0xffffffff


	//   ....[3]....
        /*03ac*/ 	.word	0xffffffff


	//   ....[4]....
        /*03b0*/ 	.word	0xffffffff


	//   ....[5]....
        /*03b4*/ 	.word	0xffffffff


	//   ....[6]....
        /*03b8*/ 	.word	0xffffffff


	//   ....[7]....
        /*03bc*/ 	.word	0xffffffff


	//   ....[8]....
        /*03c0*/ 	.word	0xffffffff


	//   ....[9]....
        /*03c4*/ 	.word	0xffffffff


	//   ....[10]....
        /*03c8*/ 	.word	0xffffffff


	//   ....[11]....
        /*03cc*/ 	.word	0xffffffff


	//   ....[12]....
        /*03d0*/ 	.word	0xffffffff


	//   ....[13]....
        /*03d4*/ 	.word	0xffffffff


	//   ....[14]....
        /*03d8*/ 	.word	0xffffffff


	//   ....[15]....
        /*03dc*/ 	.word	0xffffffff


	//   ....[16]....
        /*03e0*/ 	.word	0xffffffff


	//   ....[17]....
        /*03e4*/ 	.word	0xffffffff


	//   ....[18]....
        /*03e8*/ 	.word	0xffffffff


	//   ....[19]....
        /*03ec*/ 	.word	0xffffffff


	//   ....[20]....
        /*03f0*/ 	.word	0xffffffff


	//   ....[21]....
        /*03f4*/ 	.word	0xffffffff


	//   ....[22]....
        /*03f8*/ 	.word	0xffffffff


	//   ....[23]....
        /*03fc*/ 	.word	0xffffffff


	//   ....[24]....
        /*0400*/ 	.word	0xffffffff


	//   ....[25]....
        /*0404*/ 	.word	0xffffffff


	//   ....[26]....
        /*0408*/ 	.word	0xffffffff


	//   ....[27]....
        /*040c*/ 	.word	0xffffffff


	//   ....[28]....
        /*0410*/ 	.word	0xffffffff


	//   ....[29]....
        /*0414*/ 	.word	0xffffffff


	//   ....[30]....
        /*0418*/ 	.word	0xffffffff


	//   ....[31]....
        /*041c*/ 	.word	0xffffffff


	//   ....[32]....
        /*0420*/ 	.word	0xffffffff


	//   ....[33]....
        /*0424*/ 	.word	0xffffffff


	//   ....[34]....
        /*0428*/ 	.word	0xffffffff


	//   ....[35]....
        /*042c*/ 	.word	0xffffffff


	//   ....[36]....
        /*0430*/ 	.word	0xffffffff


	//   ....[37]....
        /*0434*/ 	.word	0xffffffff


	//   ....[38]....
        /*0438*/ 	.word	0xffffffff


	//   ....[39]....
        /*043c*/ 	.word	0xffffffff


	//   ....[40]....
        /*0440*/ 	.word	0xffffffff


	//   ....[41]....
        /*0444*/ 	.word	0xffffffff


	//   ....[42]....
        /*0448*/ 	.word	0xffffffff


	//   ....[43]....
        /*044c*/ 	.word	0xffffffff


	//   ....[44]....
        /*0450*/ 	.word	0xffffffff


	//   ....[45]....
        /*0454*/ 	.word	0xffffffff


	//   ....[46]....
        /*0458*/ 	.word	0xffffffff


	//   ....[47]....
        /*045c*/ 	.word	0xffffffff


	//   ....[48]....
        /*0460*/ 	.word	0xffffffff


	//   ....[49]....
        /*0464*/ 	.word	0xffffffff


	//   ....[50]....
        /*0468*/ 	.word	0xffffffff


	//   ....[51]....
        /*046c*/ 	.word	0xffffffff


	//   ....[52]....
        /*0470*/ 	.word	0xffffffff


	//   ....[53]....
        /*0474*/ 	.word	0xffffffff


	//   ....[54]....
        /*0478*/ 	.word	0xffffffff


	//   ....[55]....
        /*047c*/ 	.word	0xffffffff


	//   ....[56]....
        /*0480*/ 	.word	0xffffffff


	//   ....[57]....
        /*0484*/ 	.word	0xffffffff


	//   ....[58]....
        /*0488*/ 	.word	0xffffffff


	//   ....[59]....
        /*048c*/ 	.word	0xffffffff


	//   ....[60]....
        /*0490*/ 	.word	0xffffffff


	//   ....[61]....
        /*0494*/ 	.word	0xffffffff


	//   ....[62]....
        /*0498*/ 	.word	0xffffffff


	//   ....[63]....
        /*049c*/ 	.word	0xffffffff


	//   ....[64]....
        /*04a0*/ 	.word	0xffffffff


	//   ....[65]....
        /*04a4*/ 	.word	0xffffffff


	//   ....[66]....
        /*04a8*/ 	.word	0xffffffff


	//   ....[67]....
        /*04ac*/ 	.word	0xffffffff


	//   ....[68]....
        /*04b0*/ 	.word	0xffffffff


	//   ....[69]....
        /*04b4*/ 	.word	0xffffffff


	//   ....[70]....
        /*04b8*/ 	.word	0xffffffff


	//   ....[71]....
        /*04bc*/ 	.word	0xffffffff


	//   ....[72]....
        /*04c0*/ 	.word	0xffffffff


	//   ....[73]....
        /*04c4*/ 	.word	0xffffffff


	//   ....[74]....
        /*04c8*/ 	.word	0xffffffff


	//   ....[75]....
        /*04cc*/ 	.word	0xffffffff


	//   ....[76]....
        /*04d0*/ 	.word	0xffffffff


	//   ....[77]....
        /*04d4*/ 	.word	0xffffffff


	//   ....[78]....
        /*04d8*/ 	.word	0xffffffff


	//   ....[79]....
        /*04dc*/ 	.word	0xffffffff


	//   ....[80]....
        /*04e0*/ 	.word	0xffffffff


	//   ....[81]....
        /*04e4*/ 	.word	0xffffffff


	//   ....[82]....
        /*04e8*/ 	.word	0xffffffff


	//   ....[83]....
        /*04ec*/ 	.word	0xffffffff


	//   ....[84]....
        /*04f0*/ 	.word	0xffffffff


	//   ....[85]....
        /*04f4*/ 	.word	0xffffffff


	//   ....[86]....
        /*04f8*/ 	.word	0xffffffff


	//   ....[87]....
        /*04fc*/ 	.word	0xffffffff


	//   ....[88]....
        /*0500*/ 	.word	0xffffffff


	//   ....[89]....
        /*0504*/ 	.word	0xffffffff


	//   ....[90]....
        /*0508*/ 	.word	0xffffffff


	//   ....[91]....
        /*050c*/ 	.word	0xffffffff


	//   ....[92]....
        /*0510*/ 	.word	0xffffffff


	//----- nvinfo : EIATTR_COOP_GROUP_INSTR_OFFSETS
	.align		4
.L_1571:
        /*0514*/ 	.byte	0x04, 0x28
        /*0516*/ 	.short	(.L_1573 - .L_1572)


	//   ....[0]....
.L_1572:
        /*0518*/ 	.word	0x00001690


	//   ....[1]....
        /*051c*/ 	.word	0x00001c50


	//   ....[2]....
        /*0520*/ 	.word	0x00002180


	//   ....[3]....
        /*0524*/ 	.word	0x00004ec0


	//   ....[4]....
        /*0528*/ 	.word	0x000055e0


	//   ....[5]....
        /*052c*/ 	.word	0x00006220


	//   ....[6]....
        /*0530*/ 	.word	0x00006d50


	//   ....[7]....
        /*0534*/ 	.word	0x00008030


	//   ....[8]....
        /*0538*/ 	.word	0x00008d10


	//   ....[9]....
        /*053c*/ 	.word	0x00008d40


	//   ....[10]....
        /*0540*/ 	.word	0x00008d90


	//   ....[11]....
        /*0544*/ 	.word	0x00008db0


	//   ....[12]....
        /*0548*/ 	.word	0x00008de0


	//   ....[13]....
        /*054c*/ 	.word	0x00008e00


	//   ....[14]....
        /*0550*/ 	.word	0x00008e30


	//   ....[15]....
        /*0554*/ 	.word	0x00008e50


	//   ....[16]....
        /*0558*/ 	.word	0x00008e70


	//   ....[17]....
        /*055c*/ 	.word	0x00008e80


	//   ....[18]....
        /*0560*/ 	.word	0x00008f10


	//   ....[19]....
        /*0564*/ 	.word	0x00008f60


	//   ....[20]....
        /*0568*/ 	.word	0x00008f80


	//   ....[21]....
        /*056c*/ 	.word	0x00008f90


	//   ....[22]....
        /*0570*/ 	.word	0x00008fa0


	//   ....[23]....
        /*0574*/ 	.word	0x00008fb0


	//   ....[24]....
        /*0578*/ 	.word	0x000095d0


	//   ....[25]....
        /*057c*/ 	.word	0x000095f0


	//   ....[26]....
        /*0580*/ 	.word	0x00009600


	//   ....[27]....
        /*0584*/ 	.word	0x00009610


	//   ....[28]....
        /*0588*/ 	.word	0x00009640


	//   ....[29]....
        /*058c*/ 	.word	0x00009660


	//   ....[30]....
        /*0590*/ 	.word	0x00009680


	//   ....[31]....
        /*0594*/ 	.word	0x000096a0


	//   ....[32]....
        /*0598*/ 	.word	0x000096c0


	//   ....[33]....
        /*059c*/ 	.word	0x000096e0


	//   ....[34]....
        /*05a0*/ 	.word	0x00009700


	//   ....[35]....
        /*05a4*/ 	.word	0x00009720


	//   ....[36]....
        /*05a8*/ 	.word	0x00009730


	//   ....[37]....
        /*05ac*/ 	.word	0x00009740


	//   ....[38]....
        /*05b0*/ 	.word	0x00009760


	//   ....[39]....
        /*05b4*/ 	.word	0x00009770


	//   ....[40]....
        /*05b8*/ 	.word	0x0000b1d0


	//   ....[41]....
        /*05bc*/ 	.word	0x0000b200


	//   ....[42]....
        /*05c0*/ 	.word	0x0000b350


	//   ....[43]....
        /*05c4*/ 	.word	0x0000b380


	//   ....[44]....
        /*05c8*/ 	.word	0x0000b460


	//   ....[45]....
        /*05cc*/ 	.word	0x0000b490


	//   ....[46]....
        /*05d0*/ 	.word	0x0000b520


	//   ....[47]....
        /*05d4*/ 	.word	0x0000b540


	//   ....[48]....
        /*05d8*/ 	.word	0x0000b570


	//   ....[49]....
        /*05dc*/ 	.word	0x0000b5a0


	//   ....[50]....
        /*05e0*/ 	.word	0x0000be70


	//   ....[51]....
        /*05e4*/ 	.word	0x0000c930


	//   ....[52]....
        /*05e8*/ 	.word	0x0000d520


	//   ....[53]....
        /*05ec*/ 	.word	0x0000dc10


	//   ....[54]....
        /*05f0*/ 	.word	0x0000dc30


	//   ....[55]....
        /*05f4*/ 	.word	0x0000dc50


	//   ....[56]....
        /*05f8*/ 	.word	0x0000dc70


	//   ....[57]....
        /*05fc*/ 	.word	0x0000dc90


	//   ....[58]....
        /*0600*/ 	.word	0x0000de20


	//   ....[59]....
        /*0604*/ 	.word	0x0000de40


	//   ....[60]....
        /*0608*/ 	.word	0x0000de60


	//   ....[61]....
        /*060c*/ 	.word	0x0000de80


	//   ....[62]....
        /*0610*/ 	.word	0x0000dea0


	//   ....[63]....
        /*0614*/ 	.word	0x0000e290


	//   ....[64]....
        /*0618*/ 	.word	0x0000e2f0


	//   ....[65]....
        /*061c*/ 	.word	0x0000e390


	//   ....[66]....
        /*0620*/ 	.word	0x0000e3e0


	//   ....[67]....
        /*0624*/ 	.word	0x0000e460


	//   ....[68]....
        /*0628*/ 	.word	0x0000e4b0


	//   ....[69]....
        /*062c*/ 	.word	0x0000e530


	//   ....[70]....
        /*0630*/ 	.word	0x0000e580


	//   ....[71]....
        /*0634*/ 	.word	0x0000e600


	//   ....[72]....
        /*0638*/ 	.word	0x0000e650


	//   ....[73]....
        /*063c*/ 	.word	0x0000e6b0


	//   ....[74]....
        /*0640*/ 	.word	0x0000e700


	//   ....[75]....
        /*0644*/ 	.word	0x0000e750


	//   ....[76]....
        /*0648*/ 	.word	0x0000e7a0


	//   ....[77]....
        /*064c*/ 	.word	0x0000e800


	//   ....[78]....
        /*0650*/ 	.word	0x0000e860


	//   ....[79]....
        /*0654*/ 	.word	0x0000e8e0


	//   ....[80]....
        /*0658*/ 	.word	0x0000e930


	//   ....[81]....
        /*065c*/ 	.word	0x0000e990


	//   ....[82]....
        /*0660*/ 	.word	0x0000e9e0


	//   ....[83]....
        /*0664*/ 	.word	0x0000ea60


	//   ....[84]....
        /*0668*/ 	.word	0x0000eab0


	//   ....[85]....
        /*066c*/ 	.word	0x0000eb20


	//   ....[86]....
        /*0670*/ 	.word	0x0000eb70


	//   ....[87]....
        /*0674*/ 	.word	0x0000ebd0


	//   ....[88]....
        /*0678*/ 	.word	0x0000ec20


	//   ....[89]....
        /*067c*/ 	.word	0x0000ec70


	//   ....[90]....
        /*0680*/ 	.word	0x0000ecc0


	//   ....[91]....
        /*0684*/ 	.word	0x0000ed20


	//   ....[92]....
        /*0688*/ 	.word	0x0000ed70


	//----- nvinfo : EIATTR_EXIT_INSTR_OFFSETS
	.align		4
.L_1573:
        /*068c*/ 	.byte	0x04, 0x1c
        /*068e*/ 	.short	(.L_1575 - .L_1574)


	//   ....[0]....
.L_1574:
        /*0690*/ 	.word	0x0000dfd0


	//   ....[1]....
        /*0694*/ 	.word	0x0000e250


	//----- nvinfo : EIATTR_MAX_THREADS
	.align		4
.L_1575:
        /*0698*/ 	.byte	0x04, 0x05
        /*069a*/ 	.short	(.L_1577 - .L_1576)
.L_1576:
        /*069c*/ 	.word	0x00000080
        /*06a0*/ 	.word	0x00000001
        /*06a4*/ 	.word	0x00000001


	//----- nvinfo : EIATTR_CRS_STACK_SIZE
	.align		4
.L_1577:
        /*06a8*/ 	.byte	0x04, 0x1e
        /*06aa*/ 	.short	(.L_1579 - .L_1578)
.L_1578:
        /*06ac*/ 	.word	0x00000000
.L_1579:


//--------------------- .nv.info._Z25selective_scan_bwd_kernelI32Selective_Scan_bwd_kernel_traitsILi128ELi16ELb0ELb1ELb1ELb0ELb0EN3c108BFloat16EfEEv12SSMParamsBwd --------------------------
	.section	.nv.info._Z25selective_scan_bwd_kernelI32Selective_Scan_bwd_kernel_traitsILi128ELi16ELb0ELb1ELb1ELb0ELb0EN3c108BFloat16EfEEv12SSMParamsBwd,"",@"SHT_CUDA_INFO"
	.sectionflags	@""
	.align	4


	//----- nvinfo : EIATTR_CUDA_API_VERSION
	.align		4
        /*0000*/ 	.byte	0x04, 0x37
        /*0002*/ 	.short	(.L_1581 - .L_1580)
.L_1580:
        /*0004*/ 	.word	0x00000082


	//----- nvinfo : EIATTR_SW2861232_WAR
	.align		4
.L_1581:
        /*0008*/ 	.byte	0x01, 0x35
	.zero		2


	//----- nvinfo : EIATTR_PARAM_CBANK
	.align		4
        /*000c*/ 	.byte	0x04, 0x0a
        /*000e*/ 	.short	(.L_1583 - .L_1582)
	.align		4
.L_1582:
        /*0010*/ 	.word	index@(.nv.constant0._Z25selective_scan_bwd_kernelI32Selective_Scan_bwd_kernel_traitsILi128ELi16ELb0ELb1ELb1ELb0ELb0EN3c108BFloat16EfEEv12SSMParamsBwd)
        /*0014*/ 	.short	0x0160
        /*0016*/ 	.short	0x01f0


	//----- nvinfo : EIATTR_CBANK_PARAM_SIZE
	.align		4
.L_1583:
        /*0018*/ 	.byte	0x03, 0x19
        /*001a*/ 	.short	0x01f0


	//----- nvinfo : EIATTR_KPARAM_INFO
	.align		4
        /*001c*/ 	.byte	0x04, 0x17
        /*001e*/ 	.short	(.L_1585 - .L_1584)
.L_1584:
        /*0020*/ 	.word	0x00000000
        /*0024*/ 	.short	0x0000
        /*0026*/ 	.short	0x0000
        /*0028*/ 	.byte	0x00, 0xf0, 0xc1, 0x07


	//----- nvinfo : EIATTR_MAXREG_COUNT
	.align		4
.L_1585:
        /*002c*/ 	.byte	0x03, 0x1b
        /*002e*/ 	.short	0x00a8


	//----- nvinfo : EIATTR_NUM_BARRIERS
	.align		4
        /*0030*/ 	.byte	0x02, 0x4c
        /*0032*/ 	.byte	0x01
	.zero		1


	//----- nvinfo : EIATTR_ANNOTATIONS
	.align		4
        /*0034*/ 	.byte	0x04, 0x55
        /*0036*/ 	.short	(.L_1587 - .L_1586)


	//   ....[0]....
.L_1586:
        /* <DEDUP_REMOVED lines=26> */


	//----- nvinfo : EIATTR_MERCURY_ISA_VERSION
	.align		4
.L_1587:
        /*01c8*/ 	.byte	0x03, 0x5f
        /*01ca*/ 	.short	0x0000


	//----- nvinfo : EIATTR_COOP_GROUP_MASK_REGIDS
	.align		4
        /*01cc*/ 	.byte	0x04, 0x29
        /*01ce*/ 	.short	(.L_1589 - .L_1588)


	//   ....[0]....
.L_1588:
        /*01d0*/ 	.word	0xffffffff


	//   ....[1]....
        /*01d4*/ 	.word	0xffffffff


	//   ....[2]....
        /*01d8*/ 	.word	0xffffffff


	//   ....[3]....
        /*01dc*/ 	.word	0xffffffff


	//   ....[4]....
        /*01e0*/ 	.word	0xffffffff


	//   ....[5]....
        /*01e4*/ 	.word	0xffffffff


	//   ....[6]....
        /*01e8*/ 	.word	0xffffffff


	//   ....[7]....
        /*01ec*/ 	.word	0xffffffff


	//   ....[8]....
        /*01f0*/ 	.word	0xffffffff


	//   ....[9]....
        /*01f4*/ 	.word	0xffffffff


	//   ....[10]....
        /*01f8*/ 	.word	0xffffffff


	//   ....[11]....
        /*01fc*/ 	.word	0xffffffff


	//   ....[12]....
        /*0200*/ 	.word	0xffffffff


	//   ....[13]....
        /*0204*/ 	.word	0xffffffff


	//   ....[14]....
        /*0208*/ 	.word	0xffffffff


	//   ....[15]....
        /*020c*/ 	.word	0xffffffff


	//   ....[16]....
        /*0210*/ 	.word	0xffffffff


	//   ....[17]....
        /*0214*/ 	.word	0xffffffff


	//   ....[18]....
        /*0218*/ 	.word	0xffffffff


	//   ....[19]....
        /*021c*/ 	.word	0xffffffff


	//   ....[20]....
        /*0220*/ 	.word	0xffffffff


	//   ....[21]....
        /*0224*/ 	.word	0xffffffff


	//   ....[22]....
        /*0228*/ 	.word	0xffffffff


	//   ....[23]....
        /*022c*/ 	.word	0xffffffff


	//   ....[24]....
        /*0230*/ 	.word	0xffffffff


	//   ....[25]....
        /*0234*/ 	.word	0xffffffff


	//   ....[26]....
        /*0238*/ 	.word	0xffffffff


	//   ....[27]....
        /*023c*/ 	.word	0xffffffff


	//   ....[28]....
        /*0240*/ 	.word	0xffffffff


	//   ....[29]....
        /*0244*/ 	.word	0xffffffff


	//   ....[30]....
        /*0248*/ 	.word	0xffffffff


	//   ....[31]....
        /*024c*/ 	.word	0xffffffff


	//   ....[32]....
        /*0250*/ 	.word	0xffffffff


	//   ....[33]....
        /*0254*/ 	.word	0xffffffff


	//   ....[34]....
        /*0258*/ 	.word	0xffffffff


	//   ....[35]....
        /*025c*/ 	.word	0xffffffff


	//   ....[36]....
        /*0260*/ 	.word	0xffffffff


	//   ....[37]....
        /*0264*/ 	.word	0xffffffff


	//   ....[38]....
        /*0268*/ 	.word	0xffffffff


	//   ....[39]....
        /*026c*/ 	.word	0xffffffff


	//   ....[40]....
        /*0270*/ 	.word	0xffffffff


	//   ....[41]....
        /*0274*/ 	.word	0xffffffff


	//   ....[42]....
        /*0278*/ 	.word	0xffffffff


	//   ....[43]....
        /*027c*/ 	.word	0xffffffff


	//   ....[44]....
        /*0280*/ 	.word	0xffffffff


	//   ....[45]....
        /*0284*/ 	.word	0xffffffff


	//   ....[46]....
        /*0288*/ 	.word	0xffffffff


	//   ....[47]....
        /*028c*/ 	.word	0xffffffff


	//   ....[48]....
        /*0290*/ 	.word	0xffffffff


	//   ....[49]....
        /*0294*/ 	.word	0xffffffff


	//   ....[50]....
        /*0298*/ 	.word	0xffffffff


	//   ....[51]....
        /*029c*/ 	.word	0xffffffff


	//   ....[52]....
        /*02a0*/ 	.word	0xffffffff


	//   ....[53]....
        /*02a4*/ 	.word	0xffffffff


	//   ....[54]....
        /*02a8*/ 	.word	0xffffffff


	//   ....[55]....
        /*02ac*/ 	.word	0xffffffff


	//   ....[56]....
        /*02b0*/ 	.word	0xffffffff


	//   ....[57]....
        /*02b4*/ 	.word	0xffffffff


	//   ....[58]....
        /*02b8*/ 	.word	0xffffffff


	//   ....[59]....
        /*02bc*/ 	.word	0xffffffff


	//   ....[60]....
        /*02c0*/ 	.word	0xffffffff


	//   ....[61]....
        /*02c4*/ 	.word	0xffffffff


	//   ....[62]....
        /*02c8*/ 	.word	0xffffffff


	//   ....[63]....
        /*02cc*/ 	.word	0xffffffff


	//   ....[64]....
        /*02d0*/ 	.word	0xffffffff


	//   ....[65]....
        /*02d4*/ 	.word	0xffffffff


	//   ....[66]....
        /*02d8*/ 	.word	0xffffffff


	//   ....[67]....
        /*02dc*/ 	.word	0xffffffff


	//   ....[68]....
        /*02e0*/ 	.word	0xffffffff


	//   ....[69]....
        /*02e4*/ 	.word	0xffffffff


	//   ....[70]....
        /*02e8*/ 	.word	0xffffffff


	//   ....[71]....
        /*02ec*/ 	.word	0xffffffff


	//   ....[72]....
        /*02f0*/ 	.word	0xffffffff


	//   ....[73]....
        /*02f4*/ 	.word	0xffffffff


	//   ....[74]....
        /*02f8*/ 	.word	0xffffffff


	//   ....[75]....
        /*02fc*/ 	.word	0xffffffff


	//   ....[76]....
        /*0300*/ 	.word	0xffffffff


	//   ....[77]....
        /*0304*/ 	.word	0xffffffff


	//   ....[78]....
        /*0308*/ 	.word	0xffffffff


	//   ....[79]....
        /*030c*/ 	.word	0xffffffff


	//   ....[80]....
        /*0310*/ 	.word	0xffffffff


	//   ....[81]....
        /*0314*/ 	.word	0xffffffff


	//   ....[82]....
        /*0318*/ 	.word	0xffffffff


	//   ....[83]....
        /*031c*/ 	.word	0xffffffff


	//----- nvinfo : EIATTR_COOP_GROUP_INSTR_OFFSETS
	.align		4
.L_1589:
        /*0320*/ 	.byte	0x04, 0x28
        /*0322*/ 	.short	(.L_1591 - .L_1590)


	//   ....[0]....
.L_1590:
        /*0324*/ 	.word	0x00001520


	//   ....[1]....
        /*0328*/ 	.word	0x00001b40


	//   ....[2]....
        /*032c*/ 	.word	0x00002120


	//   ....[3]....
        /*0330*/ 	.word	0x00003110


	//   ....[4]....
        /*0334*/ 	.word	0x00003ac0


	//   ....[5]....
        /*0338*/ 	.word	0x000046b0


	//   ....[6]....
        /*033c*/ 	.word	0x000046d0


	//   ....[7]....
        /*0340*/ 	.word	0x00004720


	//   ....[8]....
        /*0344*/ 	.word	0x00004740


	//   ....[9]....
        /*0348*/ 	.word	0x00004770


	//   ....[10]....
        /*034c*/ 	.word	0x00004790


	//   ....[11]....
        /*0350*/ 	.word	0x000047c0


	//   ....[12]....
        /*0354*/ 	.word	0x000047e0


	//   ....[13]....
        /*0358*/ 	.word	0x00004800


	//   ....[14]....
        /*035c*/ 	.word	0x00004810


	//   ....[15]....
        /*0360*/ 	.word	0x00004890


	//   ....[16]....
        /*0364*/ 	.word	0x000048e0


	//   ....[17]....
        /*0368*/ 	.word	0x00004900


	//   ....[18]....
        /*036c*/ 	.word	0x00004910


	//   ....[19]....
        /*0370*/ 	.word	0x00004920


	//   ....[20]....
        /*0374*/ 	.word	0x00004930


	//   ....[21]....
        /*0378*/ 	.word	0x00004f40


	//   ....[22]....
        /*037c*/ 	.word	0x00004f60


	//   ....[23]....
        /*0380*/ 	.word	0x00004f70


	//   ....[24]....
        /*0384*/ 	.word	0x00004f80


	//   ....[25]....
        /*0388*/ 	.word	0x00004fb0


	//   ....[26]....
        /*038c*/ 	.word	0x00004fd0


	//   ....[27]....
        /*0390*/ 	.word	0x00004ff0


	//   ....[28]....
        /*0394*/ 	.word	0x00005010


	//   ....[29]....
        /*0398*/ 	.word	0x00005030


	//   ....[30]....
        /*039c*/ 	.word	0x00005050


	//   ....[31]....
        /*03a0*/ 	.word	0x00005070


	//   ....[32]....
        /*03a4*/ 	.word	0x00005090


	//   ....[33]....
        /*03a8*/ 	.word	0x000050a0


	//   ....[34]....
        /*03ac*/ 	.word	0x000050b0


	//   ....[35]....
        /*03b0*/ 	.word	0x000050d0


	//   ....[36]....
        /*03b4*/ 	.word	0x000050e0


	//   ....[37]....
        /*03b8*/ 	.word	0x00007350


	//   ....[38]....
        /*03bc*/ 	.word	0x000073e0


	//   ....[39]....
        /*03c0*/ 	.word	0x00007400


	//   ....[40]....
        /*03c4*/ 	.word	0x00007430


	//   ....[41]....
        /*03c8*/ 	.word	0x00007470


	//   ....[42]....
        /*03cc*/ 	.word	0x00007a30


	//   ....[43]....
        /*03d0*/ 	.word	0x00008690


	//   ....[44]....
        /*03d4*/ 	.word	0x00008d60


	//   ....[45]....
        /*03d8*/ 	.word	0x00008d80


	//   ....[46]....
        /*03dc*/ 	.word	0x00008da0


	//   ....[47]....
        /*03e0*/ 	.word	0x00008dc0


	//   ....[48]....
        /*03e4*/ 	.word	0x00008de0


	//   ....[49]....
        /*03e8*/ 	.word	0x00008f70


	//   ....[50]....
        /*03ec*/ 	.word	0x00008f90


	//   ....[51]....
        /*03f0*/ 	.word	0x00008fb0


	//   ....[52]....
        /*03f4*/ 	.word	0x00008fd0


	//   ....[53]....
        /*03f8*/ 	.word	0x00008ff0


	//   ....[54]....
        /*03fc*/ 	.word	0x000092d0


	//   ....[55]....
        /*0400*/ 	.word	0x00009330


	//   ....[56]....
        /*0404*/ 	.word	0x000093c0


	//   ....[57]....
        /*0408*/ 	.word	0x00009410


	//   ....[58]....
        /*040c*/ 	.word	0x00009480


	//   ....[59]....
        /*0410*/ 	.word	0x000094d0


	//   ....[60]....
        /*0414*/ 	.word	0x00009540


	//   ....[61]....
        /*0418*/ 	.word	0x00009590


	//   ....[62]....
        /*041c*/ 	.word	0x00009600


	//   ....[63]....
        /*0420*/ 	.word	0x00009650


	//   ....[64]....
        /*0424*/ 	.word	0x000096b0


	//   ....[65]....
        /*0428*/ 	.word	0x00009700


	//   ....[66]....
        /*042c*/ 	.word	0x00009750


	//   ....[67]....
        /*0430*/ 	.word	0x000097a0


	//   ....[68]....
        /*0434*/ 	.word	0x00009800


	//   ....[69]....
        /*0438*/ 	.word	0x00009860


	//   ....[70]....
        /*043c*/ 	.word	0x000098e0


	//   ....[71]....
        /*0440*/ 	.word	0x00009930


	//   ....[72]....
        /*0444*/ 	.word	0x00009990


	//   ....[73]....
        /*0448*/ 	.word	0x000099e0


	//   ....[74]....
        /*044c*/ 	.word	0x00009a60


	//   ....[75]....
        /*0450*/ 	.word	0x00009ab0


	//   ....[76]....
        /*0454*/ 	.word	0x00009b20


	//   ....[77]....
        /*0458*/ 	.word	0x00009b70


	//   ....[78]....
        /*045c*/ 	.word	0x00009bd0


	//   ....[79]....
        /*0460*/ 	.word	0x00009c20


	//   ....[80]....
        /*0464*/ 	.word	0x00009c70


	//   ....[81]....
        /*0468*/ 	.word	0x00009cc0


	//   ....[82]....
        /*046c*/ 	.word	0x00009d20


	//   ....[83]....
        /*0470*/ 	.word	0x00009d70


	//----- nvinfo : EIATTR_EXIT_INSTR_OFFSETS
	.align		4
.L_1591:
        /*0474*/ 	.byte	0x04, 0x1c
        /*0476*/ 	.short	(.L_1593 - .L_1592)


	//   ....[0]....
.L_1592:
        /*0478*/ 	.word	0x00009120


	//   ....[1]....
        /*047c*/ 	.word	0x00009290


	//----- nvinfo : EIATTR_MAX_THREADS
	.align		4
.L_1593:
        /*0480*/ 	.byte	0x04, 0x05
        /*0482*/ 	.short	(.L_1595 - .L_1594)
.L_1594:
        /*0484*/ 	.word	0x00000080
        /*0488*/ 	.word	0x00000001
        /*048c*/ 	.word	0x00000001


	//----- nvinfo : EIATTR_CRS_STACK_SIZE
	.align		4
.L_1595:
        /*0490*/ 	.byte	0x04, 0x1e
        /*0492*/ 	.short	(.L_1597 - .L_1596)
.L_1596:
        /*0494*/ 	.word	0x00000000
.L_1597:


//--------------------- .nv.info._Z25selective_scan_bwd_kernelI32Selective_Scan_bwd_kernel_traitsILi128ELi16ELb0ELb1ELb1ELb0ELb1EN3c108BFloat16EfEEv12SSMParamsBwd --------------------------
	.section	.nv.info._Z25selective_scan_bwd_kernelI32Selective_Scan_bwd_kernel_traitsILi128ELi16ELb0ELb1ELb1ELb0ELb1EN3c108BFloat16EfEEv12SSMParamsBwd,"",@"SHT_CUDA_INFO"
	.sectionflags	@""
	.align	4


	//----- nvinfo : EIATTR_CUDA_API_VERSION
	.align		4
        /*0000*/ 	.byte	0x04, 0x37
        /*0002*/ 	.short	(.L_1599 - .L_1598)
.L_1598:
        /*0004*/ 	.word	0x00000082


	//----- nvinfo : EIATTR_SW2861232_WAR
	.align		4
.L_1599:
        /*0008*/ 	.byte	0x01, 0x35
	.zero		2


	//----- nvinfo : EIATTR_PARAM_CBANK
	.align		4
        /*000c*/ 	.byte	0x04, 0x0a
        /*000e*/ 	.short	(.L_1601 - .L_1600)
	.align		4
.L_1600:
        /*0010*/ 	.word	index@(.nv.constant0._Z25selective_scan_bwd_kernelI32Selective_Scan_bwd_kernel_traitsILi128ELi16ELb0ELb1ELb1ELb0ELb1EN3c108BFloat16EfEEv12SSMParamsBwd)
        /*0014*/ 	.short	0x0160
        /*0016*/ 	.short	0x01f0


	//----- nvinfo : EIATTR_CBANK_PARAM_SIZE
	.align		4
.L_1601:
        /*0018*/ 	.byte	0x03, 0x19
        /*001a*/ 	.short	0x01f0


	//----- nvinfo : EIATTR_KPARAM_INFO
	.align		4
        /*001c*/ 	.byte	0x04, 0x17
        /*001e*/ 	.short	(.L_1603 - .L_1602)
.L_1602:
        /*0020*/ 	.word	0x00000000
        /*0024*/ 	.short	0x0000
        /*0026*/ 	.short	0x0000
        /*0028*/ 	.byte	0x00, 0xf0, 0xc1, 0x07


	//----- nvinfo : EIATTR_MAXREG_COUNT
	.align		4
.L_1603:
        /*002c*/ 	.byte	0x03, 0x1b
        /*002e*/ 	.short	0x00a8


	//----- nvinfo : EIATTR_NUM_BARRIERS
	.align		4
        /*0030*/ 	.byte	0x02, 0x4c
        /*0032*/ 	.byte	0x01
	.zero		1


	//----- nvinfo : EIATTR_ANNOTATIONS
	.align		4
        /*0034*/ 	.byte	0x04, 0x55
        /*0036*/ 	.short	(.L_1605 - .L_1604)


	//   ....[0]....
.L_1604:
        /* <DEDUP_REMOVED lines=58> */


	//----- nvinfo : EIATTR_MERCURY_ISA_VERSION
	.align		4
.L_1605:
        /*03c0*/ 	.byte	0x03, 0x5f
        /*03c2*/ 	.short	0x0000


	//----- nvinfo : EIATTR_COOP_GROUP_MASK_REGIDS
	.align		4
        /*03c4*/ 	.byte	0x04, 0x29
        /*03c6*/ 	.short	(.L_1607 - .L_1606)


	//   ....[0]....
.L_1606:
        /*03c8*/ 	.word	0xffffffff


	//   ....[1]....
        /*03cc*/ 	.word	0xffffffff


	//   ....[2]....
        /*03d0*/ 	.word	0xffffffff


	//   ....[3]....
        /*03d4*/ 	.word	0xffffffff


	//   ....[4]....
        /*03d8*/ 	.word	0xffffffff


	//   ....[5]....
        /*03dc*/ 	.word	0xffffffff


	//   ....[6]....
        /*03e0*/ 	.word	0xffffffff


	//   ....[7]....
        /*03e4*/ 	.word	0xffffffff


	//   ....[8]....
        /*03e8*/ 	.word	0xffffffff


	//   ....[9]....
        /*03ec*/ 	.word	0xffffffff


	//   ....[10]....
        /*03f0*/ 	.word	0xffffffff


	//   ....[11]....
        /*03f4*/ 	.word	0xffffffff


	//   ....[12]....
        /*03f8*/ 	.word	0xffffffff


	//   ....[13]....
        /*03fc*/ 	.word	0xffffffff


	//   ....[14]....
        /*0400*/ 	.word	0xffffffff


	//   ....[15]....
        /*0404*/ 	.word	0xffffffff


	//   ....[16]....
        /*0408*/ 	.word	0xffffffff


	//   ....[17]....
        /*040c*/ 	.word	0xffffffff


	//   ....[18]....
        /*0410*/ 	.word	0xffffffff


	//   ....[19]....
        /*0414*/ 	.word	0xffffffff


	//   ....[20]....
        /*0418*/ 	.word	0xffffffff


	//   ....[21]....
        /*041c*/ 	.word	0xffffffff


	//   ....[22]....
        /*0420*/ 	.word	0xffffffff


	//   ....[23]....
        /*0424*/ 	.word	0xffffffff


	//   ....[24]....
        /*0428*/ 	.word	0xffffffff


	//   ....[25]....
        /*042c*/ 	.word	0xffffffff


	//   ....[26]....
        /*0430*/ 	.word	0xffffffff


	//   ....[27]....
        /*0434*/ 	.word	0xffffffff


	//   ....[28]....
        /*0438*/ 	.word	0xffffffff


	//   ....[29]....
        /*043c*/ 	.word	0xffffffff


	//   ....[30]....
        /*0440*/ 	.word	0xffffffff


	//   ....[31]....
        /*0444*/ 	.word	0xffffffff


	//   ....[32]....
        /*0448*/ 	.word	0xffffffff


	//   ....[33]....
        /*044c*/ 	.word	0xffffffff


	//   ....[34]....
        /*0450*/ 	.word	0xffffffff


	//   ....[35]....
        /*0454*/ 	.word	0xffffffff


	//   ....[36]....
        /*0458*/ 	.word	0xffffffff


	//   ....[37]....
        /*045c*/ 	.word	0xffffffff


	//   ....[38]....
        /*0460*/ 	.word	0xffffffff


	//   ....[39]....
        /*0464*/ 	.word	0xffffffff


	//   ....[40]....
        /*0468*/ 	.word	0xffffffff


	//   ....[41]....
        /*046c*/ 	.word	0xffffffff


	//   ....[42]....
        /*0470*/ 	.word	0xffffffff


	//   ....[43]....
        /*0474*/ 	.word	0xffffffff


	//   ....[44]....
        /*0478*/ 	.word	0xffffffff


	//   ....[45]....
        /*047c*/ 	.word	0xffffffff


	//   ....[46]....
        /*0480*/ 	.word	0xffffffff


	//   ....[47]....
        /*0484*/ 	.word	0xffffffff


	//   ....[48]....
        /*0488*/ 	.word	0xffffffff


	//   ....[49]....
        /*048c*/ 	.word	0xffffffff


	//   ....[50]....
        /*0490*/ 	.word	0xffffffff


	//   ....[51]....
        /*0494*/ 	.word	0xffffffff


	//   ....[52]....
        /*0498*/ 	.word	0xffffffff


	//   ....[53]....
        /*049c*/ 	.word	0xffffffff


	//   ....[54]....
        /*04a0*/ 	.word	0xffffffff


	//   ....[55]....
        /*04a4*/ 	.word	0xffffffff


	//   ....[56]....
        /*04a8*/ 	.word	0xffffffff


	//   ....[57]....
        /*04ac*/ 	.word	0xffffffff


	//   ....[58]....
        /*04b0*/ 	.word	0xffffffff


	//   ....[59]....
        /*04b4*/ 	.word	0xffffffff


	//   ....[60]....
        /*04b8*/ 	.word	0xffffffff


	//   ....[61]....
        /*04bc*/ 	.word	0xffffffff


	//   ....[62]....
        /*04c0*/ 	.word	0xffffffff


	//   ....[63]....
        /*04c4*/ 	.word	0xffffffff


	//   ....[64]....
        /*04c8*/ 	.word	0xffffffff


	//   ....[65]....
        /*04cc*/ 	.word	0xffffffff


	//   ....[66]....
        /*04d0*/ 	.word	0xffffffff


	//   ....[67]....
        /*04d4*/ 	.word	0xffffffff


	//   ....[68]....
        /*04d8*/ 	.word	0xffffffff


	//   ....[69]....
        /*04dc*/ 	.word	0xffffffff


	//   ....[70]....
        /*04e0*/ 	.word	0xffffffff


	//   ....[71]....
        /*04e4*/ 	.word	0xffffffff


	//   ....[72]....
        /*04e8*/ 	.word	0xffffffff


	//   ....[73]....
        /*04ec*/ 	.word	0xffffffff


	//   ....[74]....
        /*04f0*/ 	.word	0xffffffff


	//   ....[75]....
        /*04f4*/ 	.word	0xffffffff


	//   ....[76]....
        /*04f8*/ 	.word	0xffffffff


	//   ....[77]....
        /*04fc*/ 	.word	0xffffffff


	//   ....[78]....
        /*0500*/ 	.word	0xffffffff


	//   ....[79]....
        /*0504*/ 	.word	0xffffffff


	//   ....[80]....
        /*0508*/ 	.word	0xffffffff


	//   ....[81]....
        /*050c*/ 	.word	0xffffffff


	//   ....[82]....
        /*0510*/ 	.word	0xffffffff


	//   ....[83]....
        /*0514*/ 	.word	0xffffffff


	//   ....[84]....
        /*0518*/ 	.word	0xffffffff


	//   ....[85]....
        /*051c*/ 	.word	0xffffffff


	//   ....[86]....
        /*0520*/ 	.word	0xffffffff


	//   ....[87]....
        /*0524*/ 	.word	0xffffffff


	//----- nvinfo : EIATTR_COOP_GROUP_INSTR_OFFSETS
	.align		4
.L_1607:
        /*0528*/ 	.byte	0x04, 0x28
        /*052a*/ 	.short	(.L_1609 - .L_1608)


	//   ....[0]....
.L_1608:
        /*052c*/ 	.word	0x00001520


	//   ....[1]....
        /*0530*/ 	.word	0x00001ac0


	//   ....[2]....
        /*0534*/ 	.word	0x00002360


	//   ....[3]....
        /*0538*/ 	.word	0x000028b0


	//   ....[4]....
        /*053c*/ 	.word	0x00003010


	//   ....[5]....
        /*0540*/ 	.word	0x00003c20


	//   ....[6]....
        /*0544*/ 	.word	0x000049f0


	//   ....[7]....
        /*0548*/ 	.word	0x00005bc0


	//   ....[8]....
        /*054c*/ 	.word	0x00006450


	//   ....[9]....
        /*0550*/ 	.word	0x00007220


	//   ....[10]....
        /*0554*/ 	.word	0x00007250


	//   ....[11]....
        /*0558*/ 	.word	0x000072a0


	//   ....[12]....
        /*055c*/ 	.word	0x000072c0


	//   ....[13]....
        /*0560*/ 	.word	0x000072f0


	//   ....[14]....
        /*0564*/ 	.word	0x00007310


	//   ....[15]....
        /*0568*/ 	.word	0x00007340


	//   ....[16]....
        /*056c*/ 	.word	0x00007360


	//   ....[17]....
        /*0570*/ 	.word	0x00007380


	//   ....[18]....
        /*0574*/ 	.word	0x00007390


	//   ....[19]....
        /*0578*/ 	.word	0x00007420


	//   ....[20]....
        /*057c*/ 	.word	0x00007470


	//   ....[21]....
        /*0580*/ 	.word	0x00007490


	//   ....[22]....
        /*0584*/ 	.word	0x000074a0


	//   ....[23]....
        /*0588*/ 	.word	0x000074b0


	//   ....[24]....
        /*058c*/ 	.word	0x000074c0


	//   ....[25]....
        /*0590*/ 	.word	0x00007ae0


	//   ....[26]....
        /*0594*/ 	.word	0x00007b00


	//   ....[27]....
        /*0598*/ 	.word	0x00007b10


	//   ....[28]....
        /*059c*/ 	.word	0x00007b20


	//   ....[29]....
        /*05a0*/ 	.word	0x00007b50


	//   ....[30]....
        /*05a4*/ 	.word	0x00007b70


	//   ....[31]....
        /*05a8*/ 	.word	0x00007b90


	//   ....[32]....
        /*05ac*/ 	.word	0x00007bb0


	//   ....[33]....
        /*05b0*/ 	.word	0x00007bd0


	//   ....[34]....
        /*05b4*/ 	.word	0x00007bf0


	//   ....[35]....
        /*05b8*/ 	.word	0x00007c10


	//   ....[36]....
        /*05bc*/ 	.word	0x00007c30


	//   ....[37]....
        /*05c0*/ 	.word	0x00007c40


	//   ....[38]....
        /*05c4*/ 	.word	0x00007c50


	//   ....[39]....
        /*05c8*/ 	.word	0x00007c70


	//   ....[40]....
        /*05cc*/ 	.word	0x00007c80


	//   ....[41]....
        /*05d0*/ 	.word	0x0000a050


	//   ....[42]....
        /*05d4*/ 	.word	0x0000a0f0


	//   ....[43]....
        /*05d8*/ 	.word	0x0000a120


	//   ....[44]....
        /*05dc*/ 	.word	0x0000a150


	//   ....[45]....
        /*05e0*/ 	.word	0x0000a180


	//   ....[46]....
        /*05e4*/ 	.word	0x0000a7c0


	//   ....[47]....
        /*05e8*/ 	.word	0x0000b310


	//   ....[48]....
        /*05ec*/ 	.word	0x0000ba30


	//   ....[49]....
        /*05f0*/ 	.word	0x0000ba50


	//   ....[50]....
        /*05f4*/ 	.word	0x0000ba70


	//   ....[51]....
        /*05f8*/ 	.word	0x0000ba90


	//   ....[52]....
        /*05fc*/ 	.word	0x0000bab0


	//   ....[53]....
        /*0600*/ 	.word	0x0000bc40


	//   ....[54]....
        /*0604*/ 	.word	0x0000bc60


	//   ....[55]....
        /*0608*/ 	.word	0x0000bc80


	//   ....[56]....
        /*060c*/ 	.word	0x0000bca0


	//   ....[57]....
        /*0610*/ 	.word	0x0000bcc0


	//   ....[58]....
        /*0614*/ 	.word	0x0000bfa0


	//   ....[59]....
        /*0618*/ 	.word	0x0000c000


	//   ....[60]....
        /*061c*/ 	.word	0x0000c0a0


	//   ....[61]....
        /*0620*/ 	.word	0x0000c0f0


	//   ....[62]....
        /*0624*/ 	.word	0x0000c170


	//   ....[63]....
        /*0628*/ 	.word	0x0000c1c0


	//   ....[64]....
        /*062c*/ 	.word	0x0000c240


	//   ....[65]....
        /*0630*/ 	.word	0x0000c290


	//   ....[66]....
        /*0634*/ 	.word	0x0000c310


	//   ....[67]....
        /*0638*/ 	.word	0x0000c360


	//   ....[68]....
        /*063c*/ 	.word	0x0000c3c0


	//   ....[69]....
        /*0640*/ 	.word	0x0000c410


	//   ....[70]....
        /*0644*/ 	.word	0x0000c460


	//   ....[71]....
        /*0648*/ 	.word	0x0000c4b0


	//   ....[72]....
        /*064c*/ 	.word	0x0000c510


	//   ....[73]....
        /*0650*/ 	.word	0x0000c570


	//   ....[74]....
        /*0654*/ 	.word	0x0000c5f0


	//   ....[75]....
        /*0658*/ 	.word	0x0000c640


	//   ....[76]....
        /*065c*/ 	.word	0x0000c6a0


	//   ....[77]....
        /*0660*/ 	.word	0x0000c6f0


	//   ....[78]....
        /*0664*/ 	.word	0x0000c770


	//   ....[79]....
        /*0668*/ 	.word	0x0000c7c0


	//   ....[80]....
        /*066c*/ 	.word	0x0000c830


	//   ....[81]....
        /*0670*/ 	.word	0x0000c880


	//   ....[82]....
        /*0674*/ 	.word	0x0000c8e0


	//   ....[83]....
        /*0678*/ 	.word	0x0000c930


	//   ....[84]....
        /*067c*/ 	.word	0x0000c980


	//   ....[85]....
        /*0680*/ 	.word	0x0000c9d0


	//   ....[86]....
        /*0684*/ 	.word	0x0000ca30


	//   ....[87]....
        /*0688*/ 	.word	0x0000ca80


	//----- nvinfo : EIATTR_EXIT_INSTR_OFFSETS
	.align		4
.L_1609:
        /*068c*/ 	.byte	0x04, 0x1c
        /*068e*/ 	.short	(.L_1611 - .L_1610)


	//   ....[0]....
.L_1610:
        /*0690*/ 	.word	0x0000bdf0


	//   ....[1]....
        /*0694*/ 	.word	0x0000bf60


	//----- nvinfo : EIATTR_MAX_THREADS
	.align		4
.L_1611:
        /*0698*/ 	.byte	0x04, 0x05
        /*069a*/ 	.short	(.L_1613 - .L_1612)
.L_1612:
        /*069c*/ 	.word	0x00000080
        /*06a0*/ 	.word	0x00000001
        /*06a4*/ 	.word	0x00000001


	//----- nvinfo : EIATTR_CRS_STACK_SIZE
	.align		4
.L_1613:
        /*06a8*/ 	.byte	0x04, 0x1e
        /*06aa*/ 	.short	(.L_1615 - .L_1614)
.L_1614:
        /*06ac*/ 	.word	0x00000000
.L_1615:


//--------------------- .nv.info._Z25selective_scan_bwd_kernelI32Selective_Scan_bwd_kernel_traitsILi128ELi16ELb0ELb1ELb1ELb1ELb0EN3c108BFloat16EfEEv12SSMParamsBwd --------------------------
	.section	.nv.info._Z25selective_scan_bwd_kernelI32Selective_Scan_bwd_kernel_traitsILi128ELi16ELb0ELb1ELb1ELb1ELb0EN3c108BFloat16EfEEv12SSMParamsBwd,"",@"SHT_CUDA_INFO"
	.sectionflags	@""
	.align	4


	//----- nvinfo : EIATTR_CUDA_API_VERSION
	.align		4
        /*0000*/ 	.byte	0x04, 0x37
        /*0002*/ 	.short	(.L_1617 - .L_1616)
.L_1616:
        /*0004*/ 	.word	0x00000082


	//----- nvinfo : EIATTR_SW2861232_WAR
	.align		4
.L_1617:
        /*0008*/ 	.byte	0x01, 0x35
	.zero		2


	//----- nvinfo : EIATTR_PARAM_CBANK
	.align		4
        /*000c*/ 	.byte	0x04, 0x0a
        /*000e*/ 	.short	(.L_1619 - .L_1618)
	.align		4
.L_1618:
        /*0010*/ 	.word	index@(.nv.constant0._Z25selective_scan_bwd_kernelI32Selective_Scan_bwd_kernel_traitsILi128ELi16ELb0ELb1ELb1ELb1ELb0EN3c108BFloat16EfEEv12SSMParamsBwd)
        /*0014*/ 	.short	0x0160
        /*0016*/ 	.short	0x01f0


	//----- nvinfo : EIATTR_CBANK_PARAM_SIZE
	.align		4
.L_1619:
        /*0018*/ 	.byte	0x03, 0x19
        /*001a*/ 	.short	0x01f0


	//----- nvinfo : EIATTR_KPARAM_INFO
	.align		4
        /*001c*/ 	.byte	0x04, 0x17
        /*001e*/ 	.short	(.L_1621 - .L_1620)
.L_1620:
        /*0020*/ 	.word	0x00000000
        /*0024*/ 	.short	0x0000
        /*0026*/ 	.short	0x0000
        /*0028*/ 	.byte	0x00, 0xf0, 0xc1, 0x07


	//----- nvinfo : EIATTR_MAXREG_COUNT
	.align		4
.L_1621:
        /*002c*/ 	.byte	0x03, 0x1b
        /*002e*/ 	.short	0x00a8


	//----- nvinfo : EIATTR_NUM_BARRIERS
	.align		4
        /*0030*/ 	.byte	0x02, 0x4c
        /*0032*/ 	.byte	0x01
	.zero		1


	//----- nvinfo : EIATTR_ANNOTATIONS
	.align		4
        /*0034*/ 	.byte	0x04, 0x55
        /*0036*/ 	.short	(.L_1623 - .L_1622)


	//   ....[0]....
.L_1622:
        /* <DEDUP_REMOVED lines=30> */


	//----- nvinfo : EIATTR_MERCURY_ISA_VERSION
	.align		4
.L_1623:
        /*0208*/ 	.byte	0x03, 0x5f
        /*020a*/ 	.short	0x0000


	//----- nvinfo : EIATTR_COOP_GROUP_MASK_REGIDS
	.align		4
        /*020c*/ 	.byte	0x04, 0x29
        /*020e*/ 	.short	(.L_1625 - .L_1624)


	//   ....[0]....
.L_1624:
        /*0210*/ 	.word	0xffffffff


	//   ....[1]....
        /*0214*/ 	.word	0xffffffff


	//   ....[2]....
        /*0218*/ 	.word	0xffffffff


	//   ....[3]....
        /*021c*/ 	.word	0xffffffff


	//   ....[4]....
        /*0220*/ 	.word	0xffffffff


	//   ....[5]....
        /*0224*/ 	.word	0xffffffff


	//   ....[6]....
        /*0228*/ 	.word	0xffffffff


	//   ....[7]....
        /*022c*/ 	.word	0xffffffff


	//   ....[8]....
        /*0230*/ 	.word	0xffffffff


	//   ....[9]....
        /*0234*/ 	.word	0xffffffff


	//   ....[10]....
        /*0238*/ 	.word	0xffffffff


	//   ....[11]....
        /*023c*/ 	.word	0xffffffff


	//   ....[12]....
        /*0240*/ 	.word	0xffffffff


	//   ....[13]....
        /*0244*/ 	.word	0xffffffff


	//   ....[14]....
        /*0248*/ 	.word	0xffffffff


	//   ....[15]....
        /*024c*/ 	.word	0xffffffff


	//   ....[16]....
        /*0250*/ 	.word	0xffffffff


	//   ....[17]....
        /*0254*/ 	.word	0xffffffff


	//   ....[18]....
        /*0258*/ 	.word	0xffffffff


	//   ....[19]....
        /*025c*/ 	.word	0xffffffff


	//   ....[20]....
        /*0260*/ 	.word	0xffffffff


	//   ....[21]....
        /*0264*/ 	.word	0xffffffff


	//   ....[22]....
        /*0268*/ 	.word	0xffffffff


	//   ....[23]....
        /*026c*/ 	.word	0xffffffff


	//   ....[24]....
        /*0270*/ 	.word	0xffffffff


	//   ....[25]....
        /*0274*/ 	.word	0xffffffff


	//   ....[26]....
        /*0278*/ 	.word	0xffffffff


	//   ....[27]....
        /*027c*/ 	.word	0xffffffff


	//   ....[28]....
        /*0280*/ 	.word	0xffffffff


	//   ....[29]....
        /*0284*/ 	.word	0xffffffff


	//   ....[30]....
        /*0288*/ 	.word	0xffffffff


	//   ....[31]....
        /*028c*/ 	.word	0xffffffff


	//   ....[32]....
        /*0290*/ 	.word	0xffffffff


	//   ....[33]....
        /*0294*/ 	.word	0xffffffff


	//   ....[34]....
        /*0298*/ 	.word	0xffffffff


	//   ....[35]....
        /*029c*/ 	.word	0xffffffff


	//   ....[36]....
        /*02a0*/ 	.word	0xffffffff


	//   ....[37]....
        /*02a4*/ 	.word	0xffffffff


	//   ....[38]....
        /*02a8*/ 	.word	0xffffffff


	//   ....[39]....
        /*02ac*/ 	.word	0xffffffff


	//   ....[40]....
        /*02b0*/ 	.word	0xffffffff


	//   ....[41]....
        /*02b4*/ 	.word	0xffffffff


	//   ....[42]....
        /*02b8*/ 	.word	0xffffffff


	//   ....[43]....
        /*02bc*/ 	.word	0xffffffff


	//   ....[44]....
        /*02c0*/ 	.word	0xffffffff


	//   ....[45]....
        /*02c4*/ 	.word	0xffffffff


	//   ....[46]....
        /*02c8*/ 	.word	0xffffffff


	//   ....[47]....
        /*02cc*/ 	.word	0xffffffff


	//   ....[48]....
        /*02d0*/ 	.word	0xffffffff


	//   ....[49]....
        /*02d4*/ 	.word	0xffffffff


	//   ....[50]....
        /*02d8*/ 	.word	0xffffffff


	//   ....[51]....
        /*02dc*/ 	.word	0xffffffff


	//   ....[52]....
        /*02e0*/ 	.word	0xffffffff


	//   ....[53]....
        /*02e4*/ 	.word	0xffffffff


	//   ....[54]....
        /*02e8*/ 	.word	0xffffffff


	//   ....[55]....
        /*02ec*/ 	.word	0xffffffff


	//   ....[56]....
        /*02f0*/ 	.word	0xffffffff


	//   ....[57]....
        /*02f4*/ 	.word	0xffffffff


	//   ....[58]....
        /*02f8*/ 	.word	0xffffffff


	//   ....[59]....
        /*02fc*/ 	.word	0xffffffff


	//   ....[60]....
        /*0300*/ 	.word	0xffffffff


	//   ....[61]....
        /*0304*/ 	.word	0xffffffff


	//   ....[62]....
        /*0308*/ 	.word	0xffffffff


	//   ....[63]....
        /*030c*/ 	.word	0xffffffff


	//   ....[64]....
        /*0310*/ 	.word	0xffffffff


	//   ....[65]....
        /*0314*/ 	.word	0xffffffff


	//   ....[66]....
        /*0318*/ 	.word	0xffffffff


	//   ....[67]....
        /*031c*/ 	.word	0xffffffff


	//   ....[68]....
        /*0320*/ 	.word	0xffffffff


	//   ....[69]....
        /*0324*/ 	.word	0xffffffff


	//   ....[70]....
        /*0328*/ 	.word	0xffffffff


	//   ....[71]....
        /*032c*/ 	.word	0xffffffff


	//   ....[72]....
        /*0330*/ 	.word	0xffffffff


	//   ....[73]....
        /*0334*/ 	.word	0xffffffff


	//   ....[74]....
        /*0338*/ 	.word	0xffffffff


	//   ....[75]....
        /*033c*/ 	.word	0xffffffff


	//   ....[76]....
        /*0340*/ 	.word	0xffffffff


	//   ....[77]....
        /*0344*/ 	.word	0xffffffff


	//   ....[78]....
        /*0348*/ 	.word	0xffffffff


	//   ....[79]....
        /*034c*/ 	.word	0xffffffff


	//   ....[80]....
        /*0350*/ 	.word	0xffffffff


	//   ....[81]....
        /*0354*/ 	.word	0xffffffff


	//   ....[82]....
        /*0358*/ 	.word	0xffffffff


	//   ....[83]....
        /*035c*/ 	.word	0xffffffff


	//   ....[84]....
        /*0360*/ 	.word	0xffffffff


	//----- nvinfo : EIATTR_COOP_GROUP_INSTR_OFFSETS
	.align		4
.L_1625:
        /*0364*/ 	.byte	0x04, 0x28
        /*0366*/ 	.short	(.L_1627 - .L_1626)


	//   ....[0]....
.L_1626:
        /*0368*/ 	.word	0x00001620


	//   ....[1]....
        /*036c*/ 	.word	0x00001c80


	//   ....[2]....
        /*0370*/ 	.word	0x00002240


	//   ....[3]....
        /*0374*/ 	.word	0x00005600


	//   ....[4]....
        /*0378*/ 	.word	0x00005fd0


	//   ....[5]....
        /*037c*/ 	.word	0x00006ba0


	//   ....[6]....
        /*0380*/ 	.word	0x00006bc0


	//   ....[7]....
        /*0384*/ 	.word	0x00006c10


	//   ....[8]....
        /*0388*/ 	.word	0x00006c30


	//   ....[9]....
        /*038c*/ 	.word	0x00006c60


	//   ....[10]....
        /*0390*/ 	.word	0x00006c80


	//   ....[11]....
        /*0394*/ 	.word	0x00006cb0


	//   ....[12]....
        /*0398*/ 	.word	0x00006cd0


	//   ....[13]....
        /*039c*/ 	.word	0x00006cf0


	//   ....[14]....
        /*03a0*/ 	.word	0x00006d00


	//   ....[15]....
        /*03a4*/ 	.word	0x00006d80


	//   ....[16]....
        /*03a8*/ 	.word	0x00006dd0


	//   ....[17]....
        /*03ac*/ 	.word	0x00006df0


	//   ....[18]....
        /*03b0*/ 	.word	0x00006e00


	//   ....[19]....
        /*03b4*/ 	.word	0x00006e10


	//   ....[20]....
        /*03b8*/ 	.word	0x00006e20


	//   ....[21]....
        /*03bc*/ 	.word	0x00007430


	//   ....[22]....
        /*03c0*/ 	.word	0x00007450


	//   ....[23]....
        /*03c4*/ 	.word	0x00007460


	//   ....[24]....
        /*03c8*/ 	.word	0x00007470


	//   ....[25]....
        /*03cc*/ 	.word	0x000074a0


	//   ....[26]....
        /*03d0*/ 	.word	0x000074c0


	//   ....[27]....
        /*03d4*/ 	.word	0x000074e0


	//   ....[28]....
        /*03d8*/ 	.word	0x00007500


	//   ....[29]....
        /*03dc*/ 	.word	0x00007520


	//   ....[30]....
        /*03e0*/ 	.word	0x00007540


	//   ....[31]....
        /*03e4*/ 	.word	0x00007560


	//   ....[32]....
        /*03e8*/ 	.word	0x00007580


	//   ....[33]....
        /*03ec*/ 	.word	0x00007590


	//   ....[34]....
        /*03f0*/ 	.word	0x000075a0


	//   ....[35]....
        /*03f4*/ 	.word	0x000075c0


	//   ....[36]....
        /*03f8*/ 	.word	0x000075d0


	//   ....[37]....
        /*03fc*/ 	.word	0x00009890


	//   ....[38]....
        /*0400*/ 	.word	0x00009920


	//   ....[39]....
        /*0404*/ 	.word	0x00009940


	//   ....[40]....
        /*0408*/ 	.word	0x00009970


	//   ....[41]....
        /*040c*/ 	.word	0x000099b0


	//   ....[42]....
        /*0410*/ 	.word	0x0000a1c0


	//   ....[43]....
        /*0414*/ 	.word	0x0000ae10


	//   ....[44]....
        /*0418*/ 	.word	0x0000b960


	//   ....[45]....
        /*041c*/ 	.word	0x0000c010


	//   ....[46]....
        /*0420*/ 	.word	0x0000c030


	//   ....[47]....
        /*0424*/ 	.word	0x0000c050


	//   ....[48]....
        /*0428*/ 	.word	0x0000c070


	//   ....[49]....
        /*042c*/ 	.word	0x0000c090


	//   ....[50]....
        /*0430*/ 	.word	0x0000c220


	//   ....[51]....
        /*0434*/ 	.word	0x0000c240


	//   ....[52]....
        /*0438*/ 	.word	0x0000c260


	//   ....[53]....
        /*043c*/ 	.word	0x0000c280


	//   ....[54]....
        /*0440*/ 	.word	0x0000c2a0


	//   ....[55]....
        /*0444*/ 	.word	0x0000c580


	//   ....[56]....
        /*0448*/ 	.word	0x0000c5e0


	//   ....[57]....
        /*044c*/ 	.word	0x0000c670


	//   ....[58]....
        /*0450*/ 	.word	0x0000c6c0


	//   ....[59]....
        /*0454*/ 	.word	0x0000c730


	//   ....[60]....
        /*0458*/ 	.word	0x0000c780


	//   ....[61]....
        /*045c*/ 	.word	0x0000c7f0


	//   ....[62]....
        /*0460*/ 	.word	0x0000c840


	//   ....[63]....
        /*0464*/ 	.word	0x0000c8b0


	//   ....[64]....
        /*0468*/ 	.word	0x0000c900


	//   ....[65]....
        /*046c*/ 	.word	0x0000c960


	//   ....[66]....
        /*0470*/ 	.word	0x0000c9b0


	//   ....[67]....
        /*0474*/ 	.word	0x0000ca00


	//   ....[68]....
        /*0478*/ 	.word	0x0000ca50


	//   ....[69]....
        /*047c*/ 	.word	0x0000cab0


	//   ....[70]....
        /*0480*/ 	.word	0x0000cb10


	//   ....[71]....
        /*0484*/ 	.word	0x0000cb90


	//   ....[72]....
        /*0488*/ 	.word	0x0000cbe0


	//   ....[73]....
        /*048c*/ 	.word	0x0000cc40


	//   ....[74]....
        /*0490*/ 	.word	0x0000cc90


	//   ....[75]....
        /*0494*/ 	.word	0x0000cd10


	//   ....[76]....
        /*0498*/ 	.word	0x0000cd60


	//   ....[77]....
        /*049c*/ 	.word	0x0000cdd0


	//   ....[78]....
        /*04a0*/ 	.word	0x0000ce20


	//   ....[79]....
        /*04a4*/ 	.word	0x0000ce80


	//   ....[80]....
        /*04a8*/ 	.word	0x0000ced0


	//   ....[81]....
        /*04ac*/ 	.word	0x0000cf20


	//   ....[82]....
        /*04b0*/ 	.word	0x0000cf70


	//   ....[83]....
        /*04b4*/ 	.word	0x0000cfd0


	//   ....[84]....
        /*04b8*/ 	.word	0x0000d020


	//----- nvinfo : EIATTR_EXIT_INSTR_OFFSETS
	.align		4
.L_1627:
        /*04bc*/ 	.byte	0x04, 0x1c
        /*04be*/ 	.short	(.L_1629 - .L_1628)


	//   ....[0]....
.L_1628:
        /*04c0*/ 	.word	0x0000c3d0


	//   ....[1]....
        /*04c4*/ 	.word	0x0000c540


	//----- nvinfo : EIATTR_MAX_THREADS
	.align		4
.L_1629:
        /*04c8*/ 	.byte	0x04, 0x05
        /*04ca*/ 	.short	(.L_1631 - .L_1630)
.L_1630:
        /*04cc*/ 	.word	0x00000080
        /*04d0*/ 	.word	0x00000001
        /*04d4*/ 	.word	0x00000001


	//----- nvinfo : EIATTR_CRS_STACK_SIZE
	.align		4
.L_1631:
        /*04d8*/ 	.byte	0x04, 0x1e
        /*04da*/ 	.short	(.L_1633 - .L_1632)
.L_1632:
        /*04dc*/ 	.word	0x00000000
.L_1633:


//--------------------- .nv.info._Z25selective_scan_bwd_kernelI32Selective_Scan_bwd_kernel_traitsILi128ELi16ELb0ELb1ELb1ELb1ELb1EN3c108BFloat16EfEEv12SSMParamsBwd --------------------------
	.section	.nv.info._Z25selective_scan_bwd_kernelI32Selective_Scan_bwd_kernel_traitsILi128ELi16ELb0ELb1ELb1ELb1ELb1EN3c108BFloat16EfEEv12SSMParamsBwd,"",@"SHT_CUDA_INFO"
	.sectionflags	@""
	.align	4


	//----- nvinfo : EIATTR_CUDA_API_VERSION
	.align		4
        /*0000*/ 	.byte	0x04, 0x37
        /*0002*/ 	.short	(.L_1635 - .L_1634)
.L_1634:
        /*0004*/ 	.word	0x00000082


	//----- nvinfo : EIATTR_SW2861232_WAR
	.align		4
.L_1635:
        /*0008*/ 	.byte	0x01, 0x35
	.zero		2


	//----- nvinfo : EIATTR_PARAM_CBANK
	.align		4
        /*000c*/ 	.byte	0x04, 0x0a
        /*000e*/ 	.short	(.L_1637 - .L_1636)
	.align		4
.L_1636:
        /*0010*/ 	.word	index@(.nv.constant0._Z25selective_scan_bwd_kernelI32Selective_Scan_bwd_kernel_traitsILi128ELi16ELb0ELb1ELb1ELb1ELb1EN3c108BFloat16EfEEv12SSMParamsBwd)
        /*0014*/ 	.short	0x0160
        /*0016*/ 	.short	0x01f0


	//----- nvinfo : EIATTR_CBANK_PARAM_SIZE
	.align		4
.L_1637:
        /*0018*/ 	.byte	0x03, 0x19
        /*001a*/ 	.short	0x01f0


	//----- nvinfo : EIATTR_KPARAM_INFO
	.align		4
        /*001c*/ 	.byte	0x04, 0x17
        /*001e*/ 	.short	(.L_1639 - .L_1638)
.L_1638:
        /*0020*/ 	.word	0x00000000
        /*0024*/ 	.short	0x0000
        /*0026*/ 	.short	0x0000
        /*0028*/ 	.byte	0x00, 0xf0, 0xc1, 0x07


	//----- nvinfo : EIATTR_MAXREG_COUNT
	.align		4
.L_1639:
        /*002c*/ 	.byte	0x03, 0x1b
        /*002e*/ 	.short	0x00a8


	//----- nvinfo : EIATTR_NUM_BARRIERS
	.align		4
        /*0030*/ 	.byte	0x02, 0x4c
        /*0032*/ 	.byte	0x01
	.zero		1


	//----- nvinfo : EIATTR_ANNOTATIONS
	.align		4
        /*0034*/ 	.byte	0x04, 0x55
        /*0036*/ 	.short	(.L_1641 - .L_1640)


	//   ....[0]....
.L_1640:
        /* <DEDUP_REMOVED lines=88> */


	//----- nvinfo : EIATTR_MERCURY_ISA_VERSION
	.align		4
.L_1641:
        /*05a0*/ 	.byte	0x03, 0x5f
        /*05a2*/ 	.short	0x0000


	//----- nvinfo : EIATTR_COOP_GROUP_MASK_REGIDS
	.align		4
        /*05a4*/ 	.byte	0x04, 0x29
        /*05a6*/ 	.short	(.L_1643 - .L_1642)


	//   ....[0]....
.L_1642:
        /*05a8*/ 	.word	0xffffffff


	//   ....[1]....
        /*05ac*/ 	.word	0xffffffff


	//   ....[2]....
        /*05b0*/ 	.word	0xffffffff


	//   ....[3]....
        /*05b4*/ 	.word	0xffffffff


	//   ....[4]....
        /*05b8*/ 	.word	0xffffffff


	//   ....[5]....
        /*05bc*/ 	.word	0xffffffff


	//   ....[6]....
        /*05c0*/ 	.word	0xffffffff


	//   ....[7]....
        /*05c4*/ 	.word	0xffffffff


	//   ....[8]....
        /*05c8*/ 	.word	0xffffffff


	//   ....[9]....
        /*05cc*/ 	.word	0xffffffff


	//   ....[10]....
        /*05d0*/ 	.word	0xffffffff


	//   ....[11]....
        /*05d4*/ 	.word	0xffffffff


	//   ....[12]....
        /*05d8*/ 	.word	0xffffffff


	//   ....[13]....
        /*05dc*/ 	.word	0xffffffff


	//   ....[14]....
        /*05e0*/ 	.word	0xffffffff


	//   ....[15]....
        /*05e4*/ 	.word	0xffffffff


	//   ....[16]....
        /*05e8*/ 	.word	0xffffffff


	//   ....[17]....
        /*05ec*/ 	.word	0xffffffff


	//   ....[18]....
        /*05f0*/ 	.word	0xffffffff


	//   ....[19]....
        /*05f4*/ 	.word	0xffffffff


	//   ....[20]....
        /*05f8*/ 	.word	0xffffffff


	//   ....[21]....
        /*05fc*/ 	.word	0xffffffff


	//   ....[22]....
        /*0600*/ 	.word	0xffffffff


	//   ....[23]....
        /*0604*/ 	.word	0xffffffff


	//   ....[24]....
        /*0608*/ 	.word	0xffffffff


	//   ....[25]....
        /*060c*/ 	.word	0xffffffff


	//   ....[26]....
        /*0610*/ 	.word	0xffffffff


	//   ....[27]....
        /*0614*/ 	.word	0xffffffff


	//   ....[28]....
        /*0618*/ 	.word	0xffffffff


	//   ....[29]....
        /*061c*/ 	.word	0xffffffff


	//   ....[30]....
        /*0620*/ 	.word	0xffffffff


	//   ....[31]....
        /*0624*/ 	.word	0xffffffff


	//   ....[32]....
        /*0628*/ 	.word	0xffffffff


	//   ....[33]....
        /*062c*/ 	.word	0xffffffff


	//   ....[34]....
        /*0630*/ 	.word	0xffffffff


	//   ....[35]....
        /*0634*/ 	.word	0xffffffff


	//   ....[36]....
        /*0638*/ 	.word	0xffffffff


	//   ....[37]....
        /*063c*/ 	.word	0xffffffff


	//   ....[38]....
        /*0640*/ 	.word	0xffffffff


	//   ....[39]....
        /*0644*/ 	.word	0xffffffff


	//   ....[40]....
        /*0648*/ 	.word	0xffffffff


	//   ....[41]....
        /*064c*/ 	.word	0xffffffff


	//   ....[42]....
        /*0650*/ 	.word	0xffffffff


	//   ....[43]....
        /*0654*/ 	.word	0xffffffff


	//   ....[44]....
        /*0658*/ 	.word	0xffffffff


	//   ....[45]....
        /*065c*/ 	.word	0xffffffff


	//   ....[46]....
        /*0660*/ 	.word	0xffffffff


	//   ....[47]....
        /*0664*/ 	.word	0xffffffff


	//   ....[48]....
        /*0668*/ 	.word	0xffffffff


	//   ....[49]....
        /*066c*/ 	.word	0xffffffff


	//   ....[50]....
        /*0670*/ 	.word	0xffffffff


	//   ....[51]....
        /*0674*/ 	.word	0xffffffff


	//   ....[52]....
        /*0678*/ 	.word	0xffffffff


	//   ....[53]....
        /*067c*/ 	.word	0xffffffff


	//   ....[54]....
        /*0680*/ 	.word	0xffffffff


	//   ....[55]....
        /*0684*/ 	.word	0xffffffff


	//   ....[56]....
        /*0688*/ 	.word	0xffffffff


	//   ....[57]....
        /*068c*/ 	.word	0xffffffff


	//   ....[58]....
        /*0690*/ 	.word	0xffffffff


	//   ....[59]....
        /*0694*/ 	.word	0xffffffff


	//   ....[60]....
        /*0698*/ 	.word	0xffffffff


	//   ....[61]....
        /*069c*/ 	.word	0xffffffff


	//   ....[62]....
        /*06a0*/ 	.word	0xffffffff


	//   ....[63]....
        /*06a4*/ 	.word	0xffffffff


	//   ....[64]....
        /*06a8*/ 	.word	0xffffffff


	//   ....[65]....
        /*06ac*/ 	.word	0xffffffff


	//   ....[66]....
        /*06b0*/ 	.word	0xffffffff


	//   ....[67]....
        /*06b4*/ 	.word	0xffffffff


	//   ....[68]....
        /*06b8*/ 	.word	0xffffffff


	//   ....[69]....
        /*06bc*/ 	.word	0xffffffff


	//   ....[70]....
        /*06c0*/ 	.word	0xffffffff


	//   ....[71]....
        /*06c4*/ 	.word	0xffffffff


	//   ....[72]....
        /*06c8*/ 	.word	0xffffffff


	//   ....[73]....
        /*06cc*/ 	.word	0xffffffff


	//   ....[74]....
        /*06d0*/ 	.word	0xffffffff


	//   ....[75]....
        /*06d4*/ 	.word	0xffffffff


	//   ....[76]....
        /*06d8*/ 	.word	0xffffffff


	//   ....[77]....
        /*06dc*/ 	.word	0xffffffff


	//   ....[78]....
        /*06e0*/ 	.word	0xffffffff


	//   ....[79]....
        /*06e4*/ 	.word	0xffffffff


	//   ....[80]....
        /*06e8*/ 	.word	0xffffffff


	//   ....[81]....
        /*06ec*/ 	.word	0xffffffff


	//   ....[82]....
        /*06f0*/ 	.word	0xffffffff


	//   ....[83]....
        /*06f4*/ 	.word	0xffffffff


	//   ....[84]....
        /*06f8*/ 	.word	0xffffffff


	//   ....[85]....
        /*06fc*/ 	.word	0xffffffff


	//   ....[86]....
        /*0700*/ 	.word	0xffffffff


	//   ....[87]....
        /*0704*/ 	.word	0xffffffff


	//   ....[88]....
        /*0708*/ 	.word	0xffffffff


	//----- nvinfo : EIATTR_COOP_GROUP_INSTR_OFFSETS
	.align		4
.L_1643:
        /*070c*/ 	.byte	0x04, 0x28
        /*070e*/ 	.short	(.L_1645 - .L_1644)


	//   ....[0]....
.L_1644:
        /*0710*/ 	.word	0x00001830


	//   ....[1]....
        /*0714*/ 	.word	0x00001db0


	//   ....[2]....
        /*0718*/ 	.word	0x000023e0


	//   ....[3]....
        /*071c*/ 	.word	0x00005140


	//   ....[4]....
        /*0720*/ 	.word	0x00005840


	//   ....[5]....
        /*0724*/ 	.word	0x00006530


	//   ....[6]....
        /*0728*/ 	.word	0x000070b0


	//   ....[7]....
        /*072c*/ 	.word	0x000083a0


	//   ....[8]....
        /*0730*/ 	.word	0x00008cc0


	//   ....[9]....
        /*0734*/ 	.word	0x00009b60


	//   ....[10]....
        /*0738*/ 	.word	0x00009b80


	//   ....[11]....
        /*073c*/ 	.word	0x00009bd0


	//   ....[12]....
        /*0740*/ 	.word	0x00009bf0


	//   ....[13]....
        /*0744*/ 	.word	0x00009c20


	//   ....[14]....
        /*0748*/ 	.word	0x00009c40


	//   ....[15]....
        /*074c*/ 	.word	0x00009c70


	//   ....[16]....
        /*0750*/ 	.word	0x00009c90


	//   ....[17]....
        /*0754*/ 	.word	0x00009cb0


	//   ....[18]....
        /*0758*/ 	.word	0x00009cc0


	//   ....[19]....
        /*075c*/ 	.word	0x00009d40


	//   ....[20]....
        /*0760*/ 	.word	0x00009d90


	//   ....[21]....
        /*0764*/ 	.word	0x00009db0


	//   ....[22]....
        /*0768*/ 	.word	0x00009dc0


	//   ....[23]....
        /*076c*/ 	.word	0x00009dd0


	//   ....[24]....
        /*0770*/ 	.word	0x00009de0


	//   ....[25]....
        /*0774*/ 	.word	0x0000a400


	//   ....[26]....
        /*0778*/ 	.word	0x0000a420


	//   ....[27]....
        /*077c*/ 	.word	0x0000a430


	//   ....[28]....
        /*0780*/ 	.word	0x0000a440


	//   ....[29]....
        /*0784*/ 	.word	0x0000a470


	//   ....[30]....
        /*0788*/ 	.word	0x0000a490


	//   ....[31]....
        /*078c*/ 	.word	0x0000a4b0


	//   ....[32]....
        /*0790*/ 	.word	0x0000a4d0


	//   ....[33]....
        /*0794*/ 	.word	0x0000a4f0


	//   ....[34]....
        /*0798*/ 	.word	0x0000a510


	//   ....[35]....
        /*079c*/ 	.word	0x0000a530


	//   ....[36]....
        /*07a0*/ 	.word	0x0000a550


	//   ....[37]....
        /*07a4*/ 	.word	0x0000a560


	//   ....[38]....
        /*07a8*/ 	.word	0x0000a570


	//   ....[39]....
        /*07ac*/ 	.word	0x0000a590


	//   ....[40]....
        /*07b0*/ 	.word	0x0000a5a0


	//   ....[41]....
        /*07b4*/ 	.word	0x0000ca80


	//   ....[42]....
        /*07b8*/ 	.word	0x0000cb40


	//   ....[43]....
        /*07bc*/ 	.word	0x0000cb60


	//   ....[44]....
        /*07c0*/ 	.word	0x0000cb80


	//   ....[45]....
        /*07c4*/ 	.word	0x0000cbb0


	//   ....[46]....
        /*07c8*/ 	.word	0x0000d280


	//   ....[47]....
        /*07cc*/ 	.word	0x0000dd80


	//   ....[48]....
        /*07d0*/ 	.word	0x0000e780


	//   ....[49]....
        /*07d4*/ 	.word	0x0000eea0


	//   ....[50]....
        /*07d8*/ 	.word	0x0000eec0


	//   ....[51]....
        /*07dc*/ 	.word	0x0000eee0


	//   ....[52]....
        /*07e0*/ 	.word	0x0000ef00


	//   ....[53]....
        /*07e4*/ 	.word	0x0000ef20


	//   ....[54]....
        /*07e8*/ 	.word	0x0000f0b0


	//   ....[55]....
        /*07ec*/ 	.word	0x0000f0d0


	//   ....[56]....
        /*07f0*/ 	.word	0x0000f0f0


	//   ....[57]....
        /*07f4*/ 	.word	0x0000f110


	//   ....[58]....
        /*07f8*/ 	.word	0x0000f130


	//   ....[59]....
        /*07fc*/ 	.word	0x0000f410


	//   ....[60]....
        /*0800*/ 	.word	0x0000f470


	//   ....[61]....
        /*0804*/ 	.word	0x0000f500


	//   ....[62]....
        /*0808*/ 	.word	0x0000f550


	//   ....[63]....
        /*080c*/ 	.word	0x0000f5c0


	//   ....[64]....
        /*0810*/ 	.word	0x0000f610


	//   ....[65]....
        /*0814*/ 	.word	0x0000f680


	//   ....[66]....
        /*0818*/ 	.word	0x0000f6d0


	//   ....[67]....
        /*081c*/ 	.word	0x0000f740


	//   ....[68]....
        /*0820*/ 	.word	0x0000f790


	//   ....[69]....
        /*0824*/ 	.word	0x0000f7f0


	//   ....[70]....
        /*0828*/ 	.word	0x0000f840


	//   ....[71]....
        /*082c*/ 	.word	0x0000f890


	//   ....[72]....
        /*0830*/ 	.word	0x0000f8e0


	//   ....[73]....
        /*0834*/ 	.word	0x0000f940


	//   ....[74]....
        /*0838*/ 	.word	0x0000f9a0


	//   ....[75]....
        /*083c*/ 	.word	0x0000fa20


	//   ....[76]....
        /*0840*/ 	.word	0x0000fa70


	//   ....[77]....
        /*0844*/ 	.word	0x0000fad0


	//   ....[78]....
        /*0848*/ 	.word	0x0000fb20


	//   ....[79]....
        /*084c*/ 	.word	0x0000fba0


	//   ....[80]....
        /*0850*/ 	.word	0x0000fbf0


	//   ....[81]....
        /*0854*/ 	.word	0x0000fc60


	//   ....[82]....
        /*0858*/ 	.word	0x0000fcb0


	//   ....[83]....
        /*085c*/ 	.word	0x0000fd10


	//   ....[84]....
        /*0860*/ 	.word	0x0000fd60


	//   ....[85]....
        /*0864*/ 	.word	0x0000fdb0


	//   ....[86]....
        /*0868*/ 	.word	0x0000fe00


	//   ....[87]....
        /*086c*/ 	.word	0x0000fe60


	//   ....[88]....
        /*0870*/ 	.word	0x0000feb0


	//----- nvinfo : EIATTR_EXIT_INSTR_OFFSETS
	.align		4
.L_1645:
        /*0874*/ 	.byte	0x04, 0x1c
        /*0876*/ 	.short	(.L_1647 - .L_1646)


	//   ....[0]....
.L_1646:
        /*0878*/ 	.word	0x0000f260


	//   ....[1]....
        /*087c*/ 	.word	0x0000f3d0


	//----- nvinfo : EIATTR_MAX_THREADS
	.align		4
.L_1647:
        /*0880*/ 	.byte	0x04, 0x05
        /*0882*/ 	.short	(.L_1649 - .L_1648)
.L_1648:
        /*0884*/ 	.word	0x00000080
        /*0888*/ 	.word	0x00000001
        /*088c*/ 	.word	0x00000001


	//----- nvinfo : EIATTR_CRS_STACK_SIZE
	.align		4
.L_1649:
        /*0890*/ 	.byte	0x04, 0x1e
        /*0892*/ 	.short	(.L_1651 - .L_1650)
.L_1650:
        /*0894*/ 	.word	0x00000000
.L_1651:


//--------------------- .nv.info._Z25selective_scan_bwd_kernelI32Selective_Scan_bwd_kernel_traitsILi128ELi16ELb1ELb0ELb0ELb0ELb0EN3c108BFloat16EfEEv12SSMParamsBwd --------------------------
	.section	.nv.info._Z25selective_scan_bwd_kernelI32Selective_Scan_bwd_kernel_traitsILi128ELi16ELb1ELb0ELb0ELb0ELb0EN3c108BFloat16EfEEv12SSMParamsBwd,"",@"SHT_CUDA_INFO"
	.sectionflags	@""
	.align	4


	//----- nvinfo : EIATTR_CUDA_API_VERSION
	.align		4
        /*0000*/ 	.byte	0x04, 0x37
        /*0002*/ 	.short	(.L_1653 - .L_1652)
.L_1652:
        /*0004*/ 	.word	0x00000082


	//----- nvinfo : EIATTR_SW2861232_WAR
	.align		4
.L_1653:
        /*0008*/ 	.byte	0x01, 0x35
	.zero		2


	//----- nvinfo : EIATTR_PARAM_CBANK
	.align		4
        /*000c*/ 	.byte	0x04, 0x0a
        /*000e*/ 	.short	(.L_1655 - .L_1654)
	.align		4
.L_1654:
        /*0010*/ 	.word	index@(.nv.constant0._Z25selective_scan_bwd_kernelI32Selective_Scan_bwd_kernel_traitsILi128ELi16ELb1ELb0ELb0ELb0ELb0EN3c108BFloat16EfEEv12SSMParamsBwd)
        /*0014*/ 	.short	0x0160
        /*0016*/ 	.short	0x01f0


	//----- nvinfo : EIATTR_CBANK_PARAM_SIZE
	.align		4
.L_1655:
        /*0018*/ 	.byte	0x03, 0x19
        /*001a*/ 	.short	0x01f0


	//----- nvinfo : EIATTR_KPARAM_INFO
	.align		4
        /*001c*/ 	.byte	0x04, 0x17
        /*001e*/ 	.short	(.L_1657 - .L_1656)
.L_1656:
        /*0020*/ 	.word	0x00000000
        /*0024*/ 	.short	0x0000
        /*0026*/ 	.short	0x0000
        /*0028*/ 	.byte	0x00, 0xf0, 0xc1, 0x07


	//----- nvinfo : EIATTR_MAXREG_COUNT
	.align		4
.L_1657:
        /*002c*/ 	.byte	0x03, 0x1b
        /*002e*/ 	.short	0x00a8


	//----- nvinfo : EIATTR_NUM_BARRIERS
	.align		4
        /*0030*/ 	.byte	0x02, 0x4c
        /*0032*/ 	.byte	0x01
	.zero		1


	//----- nvinfo : EIATTR_MERCURY_ISA_VERSION
	.align		4
        /*0034*/ 	.byte	0x03, 0x5f
        /*0036*/ 	.short	0x0000


	//----- nvinfo : EIATTR_COOP_GROUP_MASK_REGIDS
	.align		4
        /*0038*/ 	.byte	0x04, 0x29
        /*003a*/ 	.short	(.L_1659 - .L_1658)


	//   ....[0]....
.L_1658:
        /*003c*/ 	.word	0xffffffff


	//   ....[1]....
        /*0040*/ 	.word	0xffffffff


	//   ....[2]....
        /*0044*/ 	.word	0xffffffff


	//   ....[3]....
        /*0048*/ 	.word	0xffffffff


	//   ....[4]....
        /*004c*/ 	.word	0xffffffff


	//   ....[5]....
        /*0050*/ 	.word	0xffffffff


	//   ....[6]....
        /*0054*/ 	.word	0xffffffff


	//   ....[7]....
        /*0058*/ 	.word	0xffffffff


	//   ....[8]....
        /*005c*/ 	.word	0xffffffff


	//   ....[9]....
        /*0060*/ 	.word	0xffffffff


	//   ....[10]....
        /*0064*/ 	.word	0xffffffff


	//   ....[11]....
        /*0068*/ 	.word	0xffffffff


	//   ....[12]....
        /*006c*/ 	.word	0xffffffff


	//   ....[13]....
        /*0070*/ 	.word	0xffffffff


	//   ....[14]....
        /*0074*/ 	.word	0xffffffff


	//   ....[15]....
        /*0078*/ 	.word	0xffffffff


	//   ....[16]....
        /*007c*/ 	.word	0xffffffff


	//   ....[17]....
        /*0080*/ 	.word	0xffffffff


	//   ....[18]....
        /*0084*/ 	.word	0xffffffff


	//   ....[19]....
        /*0088*/ 	.word	0xffffffff


	//   ....[20]....
        /*008c*/ 	.word	0xffffffff


	//   ....[21]....
        /*0090*/ 	.word	0xffffffff


	//   ....[22]....
        /*0094*/ 	.word	0xffffffff


	//   ....[23]....
        /*0098*/ 	.word	0xffffffff


	//   ....[24]....
        /*009c*/ 	.word	0xffffffff


	//   ....[25]....
        /*00a0*/ 	.word	0xffffffff


	//   ....[26]....
        /*00a4*/ 	.word	0xffffffff


	//   ....[27]....
        /*00a8*/ 	.word	0xffffffff


	//   ....[28]....
        /*00ac*/ 	.word	0xffffffff


	//   ....[29]....
        /*00b0*/ 	.word	0xffffffff


	//   ....[30]....
        /*00b4*/ 	.word	0xffffffff


	//   ....[31]....
        /*00b8*/ 	.word	0xffffffff


	//   ....[32]....
        /*00bc*/ 	.word	0xffffffff


	//   ....[33]....
        /*00c0*/ 	.word	0xffffffff


	//   ....[34]....
        /*00c4*/ 	.word	0xffffffff


	//   ....[35]....
        /*00c8*/ 	.word	0xffffffff


	//   ....[36]....
        /*00cc*/ 	.word	0xffffffff


	//   ....[37]....
        /*00d0*/ 	.word	0xffffffff


	//   ....[38]....
        /*00d4*/ 	.word	0xffffffff


	//   ....[39]....
        /*00d8*/ 	.word	0xffffffff


	//   ....[40]....
        /*00dc*/ 	.word	0xffffffff


	//   ....[41]....
        /*00e0*/ 	.word	0xffffffff


	//   ....[42]....
        /*00e4*/ 	.word	0xffffffff


	//   ....[43]....
        /*00e8*/ 	.word	0xffffffff


	//   ....[44]....
        /*00ec*/ 	.word	0xffffffff


	//   ....[45]....
        /*00f0*/ 	.word	0xffffffff


	//   ....[46]....
        /*00f4*/ 	.word	0xffffffff


	//   ....[47]....
        /*00f8*/ 	.word	0xffffffff


	//   ....[48]....
        /*00fc*/ 	.word	0xffffffff


	//   ....[49]....
        /*0100*/ 	.word	0xffffffff


	//   ....[50]....
        /*0104*/ 	.word	0xffffffff


	//   ....[51]....
        /*0108*/ 	.word	0xffffffff


	//   ....[52]....
        /*010c*/ 	.word	0xffffffff


	//   ....[53]....
        /*0110*/ 	.word	0xffffffff


	//   ....[54]....
        /*0114*/ 	.word	0xffffffff


	//   ....[55]....
        /*0118*/ 	.word	0xffffffff


	//   ....[56]....
        /*011c*/ 	.word	0xffffffff


	//   ....[57]....
        /*0120*/ 	.word	0xffffffff


	//   ....[58]....
        /*0124*/ 	.word	0xffffffff


	//   ....[59]....
        /*0128*/ 	.word	0xffffffff


	//   ....[60]....
        /*012c*/ 	.word	0xffffffff


	//   ....[61]....
        /*0130*/ 	.word	0xffffffff


	//   ....[62]....
        /*0134*/ 	.word	0xffffffff


	//   ....[63]....
        /*0138*/ 	.word	0xffffffff


	//   ....[64]....
        /*013c*/ 	.word	0xffffffff


	//   ....[65]....
        /*0140*/ 	.word	0xffffffff


	//   ....[66]....
        /*0144*/ 	.word	0xffffffff


	//   ....[67]....
        /*0148*/ 	.word	0xffffffff


	//   ....[68]....
        /*014c*/ 	.word	0xffffffff


	//   ....[69]....
        /*0150*/ 	.word	0xffffffff


	//   ....[70]....
        /*0154*/ 	.word	0xffffffff


	//   ....[71]....
        /*0158*/ 	.word	0xffffffff


	//   ....[72]....
        /*015c*/ 	.word	0xffffffff


	//   ....[73]....
        /*0160*/ 	.word	0xffffffff


	//   ....[74]....
        /*0164*/ 	.word	0xffffffff


	//   ....[75]....
        /*0168*/ 	.word	0xffffffff


	//   ....[76]....
        /*016c*/ 	.word	0xffffffff


	//   ....[77]....
        /*0170*/ 	.word	0xffffffff


	//   ....[78]....
        /*0174*/ 	.word	0xffffffff


	//   ....[79]....
        /*0178*/ 	.word	0xffffffff


	//   ....[80]....
        /*017c*/ 	.word	0xffffffff


	//   ....[81]....
        /*0180*/ 	.word	0xffffffff


	//   ....[82]....
        /*0184*/ 	.word	0xffffffff


	//   ....[83]....
        /*0188*/ 	.word	0xffffffff


	//   ....[84]....
        /*018c*/ 	.word	0xffffffff


	//   ....[85]....
        /*0190*/ 	.word	0xffffffff


	//   ....[86]....
        /*0194*/ 	.word	0xffffffff


	//----- nvinfo : EIATTR_COOP_GROUP_INSTR_OFFSETS
	.align		4
.L_1659:
        /*0198*/ 	.byte	0x04, 0x28
        /*019a*/ 	.short	(.L_1661 - .L_1660)


	//   ....[0]....
.L_1660:
        /*019c*/ 	.word	0x000006c0


	//   ....[1]....
        /*01a0*/ 	.word	0x00000770


	//   ....[2]....
        /*01a4*/ 	.word	0x00000910


	//   ....[3]....
        /*01a8*/ 	.word	0x00001bd0


	//   ....[4]....
        /*01ac*/ 	.word	0x00001bf0


	//   ....[5]....
        /*01b0*/ 	.word	0x00001c40


	//   ....[6]....
        /*01b4*/ 	.word	0x00001c50


	//   ....[7]....
        /*01b8*/ 	.word	0x00001c80


	//   ....[8]....
        /*01bc*/ 	.word	0x00001ca0


	//   ....[9]....
        /*01c0*/ 	.word	0x00001cd0


	//   ....[10]....
        /*01c4*/ 	.word	0x00001cf0


	//   ....[11]....
        /*01c8*/ 	.word	0x00001d20


	//   ....[12]....
        /*01cc*/ 	.word	0x00001d40


	//   ....[13]....
        /*01d0*/ 	.word	0x00001e00


	//   ....[14]....
        /*01d4*/ 	.word	0x00001e70


	//   ....[15]....
        /*01d8*/ 	.word	0x00001e90


	//   ....[16]....
        /*01dc*/ 	.word	0x00001ea0


	//   ....[17]....
        /*01e0*/ 	.word	0x00001eb0


	//   ....[18]....
        /*01e4*/ 	.word	0x00001ec0


	//   ....[19]....
        /*01e8*/ 	.word	0x000024b0


	//   ....[20]....
        /*01ec*/ 	.word	0x000024d0


	//   ....[21]....
        /*01f0*/ 	.word	0x000024e0


	//   ....[22]....
        /*01f4*/ 	.word	0x00002510


	//   ....[23]....
        /*01f8*/ 	.word	0x00002520


	//   ....[24]....
        /*01fc*/ 	.word	0x00002530


	//   ....[25]....
        /*0200*/ 	.word	0x00002560


	//   ....[26]....
        /*0204*/ 	.word	0x00002570


	//   ....[27]....
        /*0208*/ 	.word	0x000025a0


	//   ....[28]....
        /*020c*/ 	.word	0x000025b0


	//   ....[29]....
        /*0210*/ 	.word	0x000025e0


	//   ....[30]....
        /*0214*/ 	.word	0x000025f0


	//   ....[31]....
        /*0218*/ 	.word	0x00002620


	//   ....[32]....
        /*021c*/ 	.word	0x00002630


	//   ....[33]....
        /*0220*/ 	.word	0x00002640


	//   ....[34]....
        /*0224*/ 	.word	0x00002650


	//   ....[35]....
        /*0228*/ 	.word	0x00002c50


	//   ....[36]....
        /*022c*/ 	.word	0x00002dd0


	//   ....[37]....
        /*0230*/ 	.word	0x00002f10


	//   ....[38]....
        /*0234*/ 	.word	0x00002f70


	//   ....[39]....
        /*0238*/ 	.word	0x00003080


	//   ....[40]....
        /*023c*/ 	.word	0x000030b0


	//   ....[41]....
        /*0240*/ 	.word	0x000031a0


	//   ....[42]....
        /*0244*/ 	.word	0x000031d0


	//   ....[43]....
        /*0248*/ 	.word	0x000032b0


	//   ....[44]....
        /*024c*/ 	.word	0x000033c0


	//   ....[45]....
        /*0250*/ 	.word	0x000037d0


	//   ....[46]....
        /*0254*/ 	.word	0x00003ac0


	//   ....[47]....
        /*0258*/ 	.word	0x00003bd0


	//   ....[48]....
        /*025c*/ 	.word	0x00003c30


	//   ....[49]....
        /*0260*/ 	.word	0x00003c80


	//   ....[50]....
        /*0264*/ 	.word	0x00003ca0


	//   ....[51]....
        /*0268*/ 	.word	0x00003cc0


	//   ....[52]....
        /*026c*/ 	.word	0x00003dc0


	//   ....[53]....
        /*0270*/ 	.word	0x00003e10


	//   ....[54]....
        /*0274*/ 	.word	0x00003e60


	//   ....[55]....
        /*0278*/ 	.word	0x00003e80


	//   ....[56]....
        /*027c*/ 	.word	0x00003ea0


	//   ....[57]....
        /*0280*/ 	.word	0x000044c0


	//   ....[58]....
        /*0284*/ 	.word	0x00004540


	//   ....[59]....
        /*0288*/ 	.word	0x000045f0


	//   ....[60]....
        /*028c*/ 	.word	0x00004660


	//   ....[61]....
        /*0290*/ 	.word	0x000046f0


	//   ....[62]....
        /*0294*/ 	.word	0x00004760


	//   ....[63]....
        /*0298*/ 	.word	0x000047f0


	//   ....[64]....
        /*029c*/ 	.word	0x00004860


	//   ....[65]....
        /*02a0*/ 	.word	0x00004910


	//   ....[66]....
        /*02a4*/ 	.word	0x00004980


	//   ....[67]....
        /*02a8*/ 	.word	0x000049e0


	//   ....[68]....
        /*02ac*/ 	.word	0x00004a50


	//   ....[69]....
        /*02b0*/ 	.word	0x00004ac0


	//   ....[70]....
        /*02b4*/ 	.word	0x00004b30


	//   ....[71]....
        /*02b8*/ 	.word	0x00004bb0


	//   ....[72]....
        /*02bc*/ 	.word	0x00004c30


	//   ....[73]....
        /*02c0*/ 	.word	0x00004cd0


	//   ....[74]....
        /*02c4*/ 	.word	0x00004d40


	//   ....[75]....
        /*02c8*/ 	.word	0x00004dc0


	//   ....[76]....
        /*02cc*/ 	.word	0x00004e30


	//   ....[77]....
        /*02d0*/ 	.word	0x00004eb0


	//   ....[78]....
        /*02d4*/ 	.word	0x00004f20


	//   ....[79]....
        /*02d8*/ 	.word	0x00004fc0


	//   ....[80]....
        /*02dc*/ 	.word	0x00005030


	//   ....[81]....
        /*02e0*/ 	.word	0x000050b0


	//   ....[82]....
        /*02e4*/ 	.word	0x00005120


	//   ....[83]....
        /*02e8*/ 	.word	0x00005190


	//   ....[84]....
        /*02ec*/ 	.word	0x00005200


	//   ....[85]....
        /*02f0*/ 	.word	0x00005270


	//   ....[86]....
        /*02f4*/ 	.word	0x000052e0


	//----- nvinfo : EIATTR_EXIT_INSTR_OFFSETS
	.align		4
.L_1661:
        /*02f8*/ 	.byte	0x04, 0x1c
        /*02fa*/ 	.short	(.L_1663 - .L_1662)


	//   ....[0]....
.L_1662:
        /*02fc*/ 	.word	0x00003fb0


	//   ....[1]....
        /*0300*/ 	.word	0x00004460


	//----- nvinfo : EIATTR_MAX_THREADS
	.align		4
.L_1663:
        /*0304*/ 	.byte	0x04, 0x05
        /*0306*/ 	.short	(.L_1665 - .L_1664)
.L_1664:
        /*0308*/ 	.word	0x00000080
        /*030c*/ 	.word	0x00000001
        /*0310*/ 	.word	0x00000001


	//----- nvinfo : EIATTR_CRS_STACK_SIZE
	.align		4
.L_1665:
        /*0314*/ 	.byte	0x04, 0x1e
        /*0316*/ 	.short	(.L_1667 - .L_1666)
.L_1666:
        /*0318*/ 	.word	0x00000000
.L_1667:


//--------------------- .nv.info._Z25selective_scan_bwd_kernelI32Selective_Scan_bwd_kernel_traitsILi128ELi16ELb1ELb0ELb0ELb0ELb1EN3c108BFloat16EfEEv12SSMParamsBwd --------------------------
	.section	.nv.info._Z25selective_scan_bwd_kernelI32Selective_Scan_bwd_kernel_traitsILi128ELi16ELb1ELb0ELb0ELb0ELb1EN3c108BFloat16EfEEv12SSMParamsBwd,"",@"SHT_CUDA_INFO"
	.sectionflags	@""
	.align	4


	//----- nvinfo : EIATTR_CUDA_API_VERSION
	.align		4
        /*0000*/ 	.byte	0x04, 0x37
        /*0002*/ 	.short	(.L_1669 - .L_1668)
.L_1668:
        /*0004*/ 	.word	0x00000082


	//----- nvinfo : EIATTR_SW2861232_WAR
	.align		4
.L_1669:
        /*0008*/ 	.byte	0x01, 0x35
	.zero		2


	//----- nvinfo : EIATTR_PARAM_CBANK
	.align		4
        /*000c*/ 	.byte	0x04, 0x0a
        /*000e*/ 	.short	(.L_1671 - .L_1670)
	.align		4
.L_1670:
        /*0010*/ 	.word	index@(.nv.constant0._Z25selective_scan_bwd_kernelI32Selective_Scan_bwd_kernel_traitsILi128ELi16ELb1ELb0ELb0ELb0ELb1EN3c108BFloat16EfEEv12SSMParamsBwd)
        /*0014*/ 	.short	0x0160
        /*0016*/ 	.short	0x01f0


	//----- nvinfo : EIATTR_CBANK_PARAM_SIZE
	.align		4
.L_1671:
        /*0018*/ 	.byte	0x03, 0x19
        /*001a*/ 	.short	0x01f0


	//----- nvinfo : EIATTR_KPARAM_INFO
	.align		4
        /*001c*/ 	.byte	0x04, 0x17
        /*001e*/ 	.short	(.L_1673 - .L_1672)
.L_1672:
        /*0020*/ 	.word	0x00000000
        /*0024*/ 	.short	0x0000
        /*0026*/ 	.short	0x0000
        /*0028*/ 	.byte	0x00, 0xf0, 0xc1, 0x07


	//----- nvinfo : EIATTR_MAXREG_COUNT
	.align		4
.L_1673:
        /*002c*/ 	.byte	0x03, 0x1b
        /*002e*/ 	.short	0x00a8


	//----- nvinfo : EIATTR_NUM_BARRIERS
	.align		4
        /*0030*/ 	.byte	0x02, 0x4c
        /*0032*/ 	.byte	0x01
	.zero		1


	//----- nvinfo : EIATTR_MERCURY_ISA_VERSION
	.align		4
        /*0034*/ 	.byte	0x03, 0x5f
        /*0036*/ 	.short	0x0000


	//----- nvinfo : EIATTR_COOP_GROUP_MASK_REGIDS
	.align		4
        /*0038*/ 	.byte	0x04, 0x29
        /*003a*/ 	.short	(.L_1675 - .L_1674)


	//   ....[0]....
.L_1674:
        /*003c*/ 	.word	0xffffffff


	//   ....[1]....
        /*0040*/ 	.word	0xffffffff


	//   ....[2]....
        /*0044*/ 	.word	0xffffffff


	//   ....[3]....
        /*0048*/ 	.word	0xffffffff


	//   ....[4]....
        /*004c*/ 	.word	0xffffffff


	//   ....[5]....
        /*0050*/ 	.word	0xffffffff


	//   ....[6]....
        /*0054*/ 	.word	0xffffffff


	//   ....[7]....
        /*0058*/ 	.word	0xffffffff


	//   ....[8]....
        /*005c*/ 	.word	0xffffffff


	//   ....[9]....
        /*0060*/ 	.word	0xffffffff


	//   ....[10]....
        /*0064*/ 	.word	0xffffffff


	//   ....[11]....
        /*0068*/ 	.word	0xffffffff


	//   ....[12]....
        /*006c*/ 	.word	0xffffffff


	//   ....[13]....
        /*0070*/ 	.word	0xffffffff


	//   ....[14]....
        /*0074*/ 	.word	0xffffffff


	//   ....[15]....
        /*0078*/ 	.word	0xffffffff


	//   ....[16]....
        /*007c*/ 	.word	0xffffffff


	//   ....[17]....
        /*0080*/ 	.word	0xffffffff


	//   ....[18]....
        /*0084*/ 	.word	0xffffffff


	//   ....[19]....
        /*0088*/ 	.word	0xffffffff


	//   ....[20]....
        /*008c*/ 	.word	0xffffffff


	//   ....[21]....
        /*0090*/ 	.word	0xffffffff


	//   ....[22]....
        /*0094*/ 	.word	0xffffffff


	//   ....[23]....
        /*0098*/ 	.word	0xffffffff


	//   ....[24]....
        /*009c*/ 	.word	0xffffffff


	//   ....[25]....
        /*00a0*/ 	.word	0xffffffff


	//   ....[26]....
        /*00a4*/ 	.word	0xffffffff


	//   ....[27]....
        /*00a8*/ 	.word	0xffffffff


	//   ....[28]....
        /*00ac*/ 	.word	0xffffffff


	//   ....[29]....
        /*00b0*/ 	.word	0xffffffff


	//   ....[30]....
        /*00b4*/ 	.word	0xffffffff


	//   ....[31]....
        /*00b8*/ 	.word	0xffffffff


	//   ....[32]....
        /*00bc*/ 	.word	0xffffffff


	//   ....[33]....
        /*00c0*/ 	.word	0xffffffff


	//   ....[34]....
        /*00c4*/ 	.word	0xffffffff


	//   ....[35]....
        /*00c8*/ 	.word	0xffffffff


	//   ....[36]....
        /*00cc*/ 	.word	0xffffffff


	//   ....[37]....
        /*00d0*/ 	.word	0xffffffff


	//   ....[38]....
        /*00d4*/ 	.word	0xffffffff


	//   ....[39]....
        /*00d8*/ 	.word	0xffffffff


	//   ....[40]....
        /*00dc*/ 	.word	0xffffffff


	//   ....[41]....
        /*00e0*/ 	.word	0xffffffff


	//   ....[42]....
        /*00e4*/ 	.word	0xffffffff


	//   ....[43]....
        /*00e8*/ 	.word	0xffffffff


	//   ....[44]....
        /*00ec*/ 	.word	0xffffffff


	//   ....[45]....
        /*00f0*/ 	.word	0xffffffff


	//   ....[46]....
        /*00f4*/ 	.word	0xffffffff


	//   ....[47]....
        /*00f8*/ 	.word	0xffffffff


	//   ....[48]....
        /*00fc*/ 	.word	0xffffffff


	//   ....[49]....
        /*0100*/ 	.word	0xffffffff


	//   ....[50]....
        /*0104*/ 	.word	0xffffffff


	//   ....[51]....
        /*0108*/ 	.word	0xffffffff


	//   ....[52]....
        /*010c*/ 	.word	0xffffffff


	//   ....[53]....
        /*0110*/ 	.word	0xffffffff


	//   ....[54]....
        /*0114*/ 	.word	0xffffffff


	//   ....[55]....
        /*0118*/ 	.word	0xffffffff


	//   ....[56]....
        /*011c*/ 	.word	0xffffffff


	//   ....[57]....
        /*0120*/ 	.word	0xffffffff


	//   ....[58]....
        /*0124*/ 	.word	0xffffffff


	//   ....[59]....
        /*0128*/ 	.word	0xffffffff


	//   ....[60]....
        /*012c*/ 	.word	0xffffffff


	//   ....[61]....
        /*0130*/ 	.word	0xffffffff


	//   ....[62]....
        /*0134*/ 	.word	0xffffffff


	//   ....[63]....
        /*0138*/ 	.word	0xffffffff


	//   ....[64]....
        /*013c*/ 	.word	0xffffffff


	//   ....[65]....
        /*0140*/ 	.word	0xffffffff


	//   ....[66]....
        /*0144*/ 	.word	0xffffffff


	//   ....[67]....
        /*0148*/ 	.word	0xffffffff


	//   ....[68]....
        /*014c*/ 	.word	0xffffffff


	//   ....[69]....
        /*0150*/ 	.word	0xffffffff


	//   ....[70]....
        /*0154*/ 	.word	0xffffffff


	//   ....[71]....
        /*0158*/ 	.word	0xffffffff


	//   ....[72]....
        /*015c*/ 	.word	0xffffffff


	//   ....[73]....
        /*0160*/ 	.word	0xffffffff


	//   ....[74]....
        /*0164*/ 	.word	0xffffffff


	//   ....[75]....
        /*0168*/ 	.word	0xffffffff


	//   ....[76]....
        /*016c*/ 	.word	0xffffffff


	//   ....[77]....
        /*0170*/ 	.word	0xffffffff


	//   ....[78]....
        /*0174*/ 	.word	0xffffffff


	//   ....[79]....
        /*0178*/ 	.word	0xffffffff


	//   ....[80]....
        /*017c*/ 	.word	0xffffffff


	//   ....[81]....
        /*0180*/ 	.word	0xffffffff


	//   ....[82]....
        /*0184*/ 	.word	0xffffffff


	//   ....[83]....
        /*0188*/ 	.word	0xffffffff


	//   ....[84]....
        /*018c*/ 	.word	0xffffffff


	//   ....[85]....
        /*0190*/ 	.word	0xffffffff


	//   ....[86]....
        /*0194*/ 	.word	0xffffffff


	//   ....[87]....
        /*0198*/ 	.word	0xffffffff


	//   ....[88]....
        /*019c*/ 	.word	0xffffffff


	//   ....[89]....
        /*01a0*/ 	.word	0xffffffff


	//   ....[90]....
        /*01a4*/ 	.word	0xffffffff


	//----- nvinfo : EIATTR_COOP_GROUP_INSTR_OFFSETS
	.align		4
.L_1675:
        /*01a8*/ 	.byte	0x04, 0x28
        /*01aa*/ 	.short	(.L_1677 - .L_1676)


	//   ....[0]....
.L_1676:
        /*01ac*/ 	.word	0x000006c0


	//   ....[1]....
        /*01b0*/ 	.word	0x00000770


	//   ....[2]....
        /*01b4*/ 	.word	0x000008c0


	//   ....[3]....
        /*01b8*/ 	.word	0x000009f0


	//   ....[4]....
        /*01bc*/ 	.word	0x000011d0


	//   ....[5]....
        /*01c0*/ 	.word	0x00001ad0


	//   ....[6]....
        /*01c4*/ 	.word	0x00001f90


	//   ....[7]....
        /*01c8*/ 	.word	0x00002f70


	//   ....[8]....
        /*01cc*/ 	.word	0x00002f90


	//   ....[9]....
        /*01d0*/ 	.word	0x00002fe0


	//   ....[10]....
        /*01d4*/ 	.word	0x00002ff0


	//   ....[11]....
        /*01d8*/ 	.word	0x00003020


	//   ....[12]....
        /*01dc*/ 	.word	0x00003040


	//   ....[13]....
        /*01e0*/ 	.word	0x00003070


	//   ....[14]....
        /*01e4*/ 	.word	0x00003090


	//   ....[15]....
        /*01e8*/ 	.word	0x000030c0


	//   ....[16]....
        /*01ec*/ 	.word	0x000030d0


	//   ....[17]....
        /*01f0*/ 	.word	0x00003180


	//   ....[18]....
        /*01f4*/ 	.word	0x000031f0


	//   ....[19]....
        /*01f8*/ 	.word	0x00003210


	//   ....[20]....
        /*01fc*/ 	.word	0x00003220


	//   ....[21]....
        /*0200*/ 	.word	0x00003230


	//   ....[22]....
        /*0204*/ 	.word	0x00003240


	//   ....[23]....
        /*0208*/ 	.word	0x00003830


	//   ....[24]....
        /*020c*/ 	.word	0x00003850


	//   ....[25]....
        /*0210*/ 	.word	0x00003860


	//   ....[26]....
        /*0214*/ 	.word	0x00003890


	//   ....[27]....
        /*0218*/ 	.word	0x000038a0


	//   ....[28]....
        /*021c*/ 	.word	0x000038b0


	//   ....[29]....
        /*0220*/ 	.word	0x000038e0


	//   ....[30]....
        /*0224*/ 	.word	0x000038f0


	//   ....[31]....
        /*0228*/ 	.word	0x00003920


	//   ....[32]....
        /*022c*/ 	.word	0x00003930


	//   ....[33]....
        /*0230*/ 	.word	0x00003960


	//   ....[34]....
        /*0234*/ 	.word	0x00003970


	//   ....[35]....
        /*0238*/ 	.word	0x000039a0


	//   ....[36]....
        /*023c*/ 	.word	0x000039b0


	//   ....[37]....
        /*0240*/ 	.word	0x000039c0


	//   ....[38]....
        /*0244*/ 	.word	0x000039d0


	//   ....[39]....
        /*0248*/ 	.word	0x00004150


	//   ....[40]....
        /*024c*/ 	.word	0x00004250


	//   ....[41]....
        /*0250*/ 	.word	0x00004280


	//   ....[42]....
        /*0254*/ 	.word	0x00004350


	//   ....[43]....
        /*0258*/ 	.word	0x00004370


	//   ....[44]....
        /*025c*/ 	.word	0x000043a0


	//   ....[45]....
        /*0260*/ 	.word	0x000043c0


	//   ....[46]....
        /*0264*/ 	.word	0x00004400


	//   ....[47]....
        /*0268*/ 	.word	0x000044d0


	//   ....[48]....
        /*026c*/ 	.word	0x00004540


	//   ....[49]....
        /*0270*/ 	.word	0x00004b80


	//   ....[50]....
        /*0274*/ 	.word	0x00004df0


	//   ....[51]....
        /*0278*/ 	.word	0x00004f20


	//   ....[52]....
        /*027c*/ 	.word	0x00004f80


	//   ....[53]....
        /*0280*/ 	.word	0x00004fd0


	//   ....[54]....
        /*0284*/ 	.word	0x00004ff0


	//   ....[55]....
        /*0288*/ 	.word	0x00005010


	//   ....[56]....
        /*028c*/ 	.word	0x00005110


	//   ....[57]....
        /*0290*/ 	.word	0x00005160


	//   ....[58]....
        /*0294*/ 	.word	0x000051b0


	//   ....[59]....
        /*0298*/ 	.word	0x000051d0


	//   ....[60]....
        /*029c*/ 	.word	0x000051f0


	//   ....[61]....
        /*02a0*/ 	.word	0x00005810


	//   ....[62]....
        /*02a4*/ 	.word	0x00005890


	//   ....[63]....
        /*02a8*/ 	.word	0x00005940


	//   ....[64]....
        /*02ac*/ 	.word	0x000059b0


	//   ....[65]....
        /*02b0*/ 	.word	0x00005a40


	//   ....[66]....
        /*02b4*/ 	.word	0x00005ab0


	//   ....[67]....
        /*02b8*/ 	.word	0x00005b40


	//   ....[68]....
        /*02bc*/ 	.word	0x00005bb0


	//   ....[69]....
        /*02c0*/ 	.word	0x00005c50


	//   ....[70]....
        /*02c4*/ 	.word	0x00005cc0


	//   ....[71]....
        /*02c8*/ 	.word	0x00005d30


	//   ....[72]....
        /*02cc*/ 	.word	0x00005da0


	//   ....[73]....
        /*02d0*/ 	.word	0x00005e10


	//   ....[74]....
        /*02d4*/ 	.word	0x00005e80


	//   ....[75]....
        /*02d8*/ 	.word	0x00005f00


	//   ....[76]....
        /*02dc*/ 	.word	0x00005f80


	//   ....[77]....
        /*02e0*/ 	.word	0x00006020


	//   ....[78]....
        /*02e4*/ 	.word	0x00006090


	//   ....[79]....
        /*02e8*/ 	.word	0x00006110


	//   ....[80]....
        /*02ec*/ 	.word	0x00006180


	//   ....[81]....
        /*02f0*/ 	.word	0x00006200


	//   ....[82]....
        /*02f4*/ 	.word	0x00006270


	//   ....[83]....
        /*02f8*/ 	.word	0x00006300


	//   ....[84]....
        /*02fc*/ 	.word	0x00006370


	//   ....[85]....
        /*0300*/ 	.word	0x000063f0


	//   ....[86]....
        /*0304*/ 	.word	0x00006460


	//   ....[87]....
        /*0308*/ 	.word	0x000064d0


	//   ....[88]....
        /*030c*/ 	.word	0x00006540


	//   ....[89]....
        /*0310*/ 	.word	0x000065b0


	//   ....[90]....
        /*0314*/ 	.word	0x00006620


	//----- nvinfo : EIATTR_EXIT_INSTR_OFFSETS
	.align		4
.L_1677:
        /*0318*/ 	.byte	0x04, 0x1c
        /*031a*/ 	.short	(.L_1679 - .L_1678)


	//   ....[0]....
.L_1678:
        /*031c*/ 	.word	0x00005300


	//   ....[1]....
        /*0320*/ 	.word	0x000057b0


	//----- nvinfo : EIATTR_MAX_THREADS
	.align		4
.L_1679:
        /*0324*/ 	.byte	0x04, 0x05
        /*0326*/ 	.short	(.L_1681 - .L_1680)
.L_1680:
        /*0328*/ 	.word	0x00000080
        /*032c*/ 	.word	0x00000001
        /*0330*/ 	.word	0x00000001


	//----- nvinfo : EIATTR_CRS_STACK_SIZE
	.align		4
.L_1681:
        /*0334*/ 	.byte	0x04, 0x1e
        /*0336*/ 	.short	(.L_1683 - .L_1682)
.L_1682:
        /*0338*/ 	.word	0x00000000
.L_1683:


//--------------------- .nv.info._Z25selective_scan_bwd_kernelI32Selective_Scan_bwd_kernel_traitsILi128ELi16ELb1ELb0ELb0ELb1ELb0EN3c108BFloat16EfEEv12SSMParamsBwd --------------------------
	.section	.nv.info._Z25selective_scan_bwd_kernelI32Selective_Scan_bwd_kernel_traitsILi128ELi16ELb1ELb0ELb0ELb1ELb0EN3c108BFloat16EfEEv12SSMParamsBwd,"",@"SHT_CUDA_INFO"
	.sectionflags	@""
	.align	4


	//----- nvinfo : EIATTR_CUDA_API_VERSION
	.align		4
        /*0000*/ 	.byte	0x04, 0x37
        /*0002*/ 	.short	(.L_1685 - .L_1684)
.L_1684:
        /*0004*/ 	.word	0x00000082


	//----- nvinfo : EIATTR_SW2861232_WAR
	.align		4
.L_1685:
        /*0008*/ 	.byte	0x01, 0x35
	.zero		2


	//----- nvinfo : EIATTR_PARAM_CBANK
	.align		4
        /*000c*/ 	.byte	0x04, 0x0a
        /*000e*/ 	.short	(.L_1687 - .L_1686)
	.align		4
.L_1686:
        /*0010*/ 	.word	index@(.nv.constant0._Z25selective_scan_bwd_kernelI32Selective_Scan_bwd_kernel_traitsILi128ELi16ELb1ELb0ELb0ELb1ELb0EN3c108BFloat16EfEEv12SSMParamsBwd)
        /*0014*/ 	.short	0x0160
        /*0016*/ 	.short	0x01f0


	//----- nvinfo : EIATTR_CBANK_PARAM_SIZE
	.align		4
.L_1687:
        /*0018*/ 	.byte	0x03, 0x19
        /*001a*/ 	.short	0x01f0


	//----- nvinfo : EIATTR_KPARAM_INFO
	.align		4
        /*001c*/ 	.byte	0x04, 0x17
        /*001e*/ 	.short	(.L_1689 - .L_1688)
.L_1688:
        /*0020*/ 	.word	0x00000000
        /*0024*/ 	.short	0x0000
        /*0026*/ 	.short	0x0000
        /*0028*/ 	.byte	0x00, 0xf0, 0xc1, 0x07


	//----- nvinfo : EIATTR_MAXREG_COUNT
	.align		4
.L_1689:
        /*002c*/ 	.byte	0x03, 0x1b
        /*002e*/ 	.short	0x00a8


	//----- nvinfo : EIATTR_NUM_BARRIERS
	.align		4
        /*0030*/ 	.byte	0x02, 0x4c
        /*0032*/ 	.byte	0x01
	.zero		1


	//----- nvinfo : EIATTR_MERCURY_ISA_VERSION
	.align		4
        /*0034*/ 	.byte	0x03, 0x5f
        /*0036*/ 	.short	0x0000


	//----- nvinfo : EIATTR_COOP_GROUP_MASK_REGIDS
	.align		4
        /*0038*/ 	.byte	0x04, 0x29
        /*003a*/ 	.short	(.L_1691 - .L_1690)


	//   ....[0]....
.L_1690:
        /*003c*/ 	.word	0xffffffff


	//   ....[1]....
        /*0040*/ 	.word	0xffffffff


	//   ....[2]....
        /*0044*/ 	.word	0xffffffff


	//   ....[3]....
        /*0048*/ 	.word	0xffffffff


	//   ....[4]....
        /*004c*/ 	.word	0xffffffff


	//   ....[5]....
        /*0050*/ 	.word	0xffffffff


	//   ....[6]....
        /*0054*/ 	.word	0xffffffff


	//   ....[7]....
        /*0058*/ 	.word	0xffffffff


	//   ....[8]....
        /*005c*/ 	.word	0xffffffff


	//   ....[9]....
        /*0060*/ 	.word	0xffffffff


	//   ....[10]....
        /*0064*/ 	.word	0xffffffff


	//   ....[11]....
        /*0068*/ 	.word	0xffffffff


	//   ....[12]....
        /*006c*/ 	.word	0xffffffff


	//   ....[13]....
        /*0070*/ 	.word	0xffffffff


	//   ....[14]....
        /*0074*/ 	.word	0xffffffff


	//   ....[15]....
        /*0078*/ 	.word	0xffffffff


	//   ....[16]....
        /*007c*/ 	.word	0xffffffff


	//   ....[17]....
        /*0080*/ 	.word	0xffffffff


	//   ....[18]....
        /*0084*/ 	.word	0xffffffff


	//   ....[19]....
        /*0088*/ 	.word	0xffffffff


	//   ....[20]....
        /*008c*/ 	.word	0xffffffff


	//   ....[21]....
        /*0090*/ 	.word	0xffffffff


	//   ....[22]....
        /*0094*/ 	.word	0xffffffff


	//   ....[23]....
        /*0098*/ 	.word	0xffffffff


	//   ....[24]....
        /*009c*/ 	.word	0xffffffff


	//   ....[25]....
        /*00a0*/ 	.word	0xffffffff


	//   ....[26]....
        /*00a4*/ 	.word	0xffffffff


	//   ....[27]....
        /*00a8*/ 	.word	0xffffffff


	//   ....[28]....
        /*00ac*/ 	.word	0xffffffff


	//   ....[29]....
        /*00b0*/ 	.word	0xffffffff


	//   ....[30]....
        /*00b4*/ 	.word	0xffffffff


	//   ....[31]....
        /*00b8*/ 	.word	0xffffffff


	//   ....[32]....
        /*00bc*/ 	.word	0xffffffff


	//   ....[33]....
        /*00c0*/ 	.word	0xffffffff


	//   ....[34]....
        /*00c4*/ 	.word	0xffffffff


	//   ....[35]....
        /*00c8*/ 	.word	0xffffffff


	//   ....[36]....
        /*00cc*/ 	.word	0xffffffff


	//   ....[37]....
        /*00d0*/ 	.word	0xffffffff


	//   ....[38]....
        /*00d4*/ 	.word	0xffffffff


	//   ....[39]....
        /*00d8*/ 	.word	0xffffffff


	//   ....[40]....
        /*00dc*/ 	.word	0xffffffff


	//   ....[41]....
        /*00e0*/ 	.word	0xffffffff


	//   ....[42]....
        /*00e4*/ 	.word	0xffffffff


	//   ....[43]....
        /*00e8*/ 	.word	0xffffffff


	//   ....[44]....
        /*00ec*/ 	.word	0xffffffff


	//   ....[45]....
        /*00f0*/ 	.word	0xffffffff


	//   ....[46]....
        /*00f4*/ 	.word	0xffffffff


	//   ....[47]....
        /*00f8*/ 	.word	0xffffffff


	//   ....[48]....
        /*00fc*/ 	.word	0xffffffff


	//   ....[49]....
        /*0100*/ 	.word	0xffffffff


	//   ....[50]....
        /*0104*/ 	.word	0xffffffff


	//   ....[51]....
        /*0108*/ 	.word	0xffffffff


	//   ....[52]....
        /*010c*/ 	.word	0xffffffff


	//   ....[53]....
        /*0110*/ 	.word	0xffffffff


	//   ....[54]....
        /*0114*/ 	.word	0xffffffff


	//   ....[55]....
        /*0118*/ 	.word	0xffffffff


	//   ....[56]....
        /*011c*/ 	.word	0xffffffff


	//   ....[57]....
        /*0120*/ 	.word	0xffffffff


	//   ....[58]....
        /*0124*/ 	.word	0xffffffff


	//   ....[59]....
        /*0128*/ 	.word	0xffffffff


	//   ....[60]....
        /*012c*/ 	.word	0xffffffff


	//   ....[61]....
        /*0130*/ 	.word	0xffffffff


	//   ....[62]....
        /*0134*/ 	.word	0xffffffff


	//   ....[63]....
        /*0138*/ 	.word	0xffffffff


	//   ....[64]....
        /*013c*/ 	.word	0xffffffff


	//   ....[65]....
        /*0140*/ 	.word	0xffffffff


	//   ....[66]....
        /*0144*/ 	.word	0xffffffff


	//   ....[67]....
        /*0148*/ 	.word	0xffffffff


	//   ....[68]....
        /*014c*/ 	.word	0xffffffff


	//   ....[69]....
        /*0150*/ 	.word	0xffffffff


	//   ....[70]....
        /*0154*/ 	.word	0xffffffff


	//   ....[71]....
        /*0158*/ 	.word	0xffffffff


	//   ....[72]....
        /*015c*/ 	.word	0xffffffff


	//   ....[73]....
        /*0160*/ 	.word	0xffffffff


	//   ....[74]....
        /*0164*/ 	.word	0xffffffff


	//   ....[75]....
        /*0168*/ 	.word	0xffffffff


	//   ....[76]....
        /*016c*/ 	.word	0xffffffff


	//   ....[77]....
        /*0170*/ 	.word	0xffffffff


	//   ....[78]....
        /*0174*/ 	.word	0xffffffff


	//   ....[79]....
        /*0178*/ 	.word	0xffffffff


	//   ....[80]....
        /*017c*/ 	.word	0xffffffff


	//   ....[81]....
        /*0180*/ 	.word	0xffffffff


	//   ....[82]....
        /*0184*/ 	.word	0xffffffff


	//   ....[83]....
        /*0188*/ 	.word	0xffffffff


	//   ....[84]....
        /*018c*/ 	.word	0xffffffff


	//   ....[85]....
        /*0190*/ 	.word	0xffffffff


	//   ....[86]....
        /*0194*/ 	.word	0xffffffff


	//   ....[87]....
        /*0198*/ 	.word	0xffffffff


	//----- nvinfo : EIATTR_COOP_GROUP_INSTR_OFFSETS
	.align		4
.L_1691:
        /*019c*/ 	.byte	0x04, 0x28
        /*019e*/ 	.short	(.L_1693 - .L_1692)


	//   ....[0]....
.L_1692:
        /*01a0*/ 	.word	0x000006b0


	//   ....[1]....
        /*01a4*/ 	.word	0x00000760


	//   ....[2]....
        /*01a8*/ 	.word	0x00000970


	//   ....[3]....
        /*01ac*/ 	.word	0x00003e50


	//   ....[4]....
        /*01b0*/ 	.word	0x00003e70


	//   ....[5]....
        /*01b4*/ 	.word	0x00003ec0


	//   ....[6]....
        /*01b8*/ 	.word	0x00003ed0


	//   ....[7]....
        /*01bc*/ 	.word	0x00003f00


	//   ....[8]....
        /*01c0*/ 	.word	0x00003f20


	//   ....[9]....
        /*01c4*/ 	.word	0x00003f50


	//   ....[10]....
        /*01c8*/ 	.word	0x00003f70


	//   ....[11]....
        /*01cc*/ 	.word	0x00003fa0


	//   ....[12]....
        /*01d0*/ 	.word	0x00003fc0


	//   ....[13]....
        /*01d4*/ 	.word	0x00004080


	//   ....[14]....
        /*01d8*/ 	.word	0x000040f0


	//   ....[15]....
        /*01dc*/ 	.word	0x00004110


	//   ....[16]....
        /*01e0*/ 	.word	0x00004120


	//   ....[17]....
        /*01e4*/ 	.word	0x00004130


	//   ....[18]....
        /*01e8*/ 	.word	0x00004140


	//   ....[19]....
        /*01ec*/ 	.word	0x00004730


	//   ....[20]....
        /*01f0*/ 	.word	0x00004750


	//   ....[21]....
        /*01f4*/ 	.word	0x00004760


	//   ....[22]....
        /*01f8*/ 	.word	0x00004790


	//   ....[23]....
        /*01fc*/ 	.word	0x000047a0


	//   ....[24]....
        /*0200*/ 	.word	0x000047b0


	//   ....[25]....
        /*0204*/ 	.word	0x000047e0


	//   ....[26]....
        /*0208*/ 	.word	0x000047f0


	//   ....[27]....
        /*020c*/ 	.word	0x00004820


	//   ....[28]....
        /*0210*/ 	.word	0x00004830


	//   ....[29]....
        /*0214*/ 	.word	0x00004860


	//   ....[30]....
        /*0218*/ 	.word	0x00004870


	//   ....[31]....
        /*021c*/ 	.word	0x000048a0


	//   ....[32]....
        /*0220*/ 	.word	0x000048b0


	//   ....[33]....
        /*0224*/ 	.word	0x000048c0


	//   ....[34]....
        /*0228*/ 	.word	0x000048d0


	//   ....[35]....
        /*022c*/ 	.word	0x00004f10


	//   ....[36]....
        /*0230*/ 	.word	0x00005070


	//   ....[37]....
        /*0234*/ 	.word	0x000051b0


	//   ....[38]....
        /*0238*/ 	.word	0x000051e0


	//   ....[39]....
        /*023c*/ 	.word	0x000052f0


	//   ....[40]....
        /*0240*/ 	.word	0x00005320


	//   ....[41]....
        /*0244*/ 	.word	0x00005410


	//   ....[42]....
        /*0248*/ 	.word	0x00005440


	//   ....[43]....
        /*024c*/ 	.word	0x00005520


	//   ....[44]....
        /*0250*/ 	.word	0x00005630


	//   ....[45]....
        /*0254*/ 	.word	0x00005a20


	//   ....[46]....
        /*0258*/ 	.word	0x00006280


	//   ....[47]....
        /*025c*/ 	.word	0x00006510


	//   ....[48]....
        /*0260*/ 	.word	0x00006700


	//   ....[49]....
        /*0264*/ 	.word	0x00006760


	//   ....[50]....
        /*0268*/ 	.word	0x000067b0


	//   ....[51]....
        /*026c*/ 	.word	0x000067d0


	//   ....[52]....
        /*0270*/ 	.word	0x000067f0


	//   ....[53]....
        /*0274*/ 	.word	0x000068f0


	//   ....[54]....
        /*0278*/ 	.word	0x00006940


	//   ....[55]....
        /*027c*/ 	.word	0x00006990


	//   ....[56]....
        /*0280*/ 	.word	0x000069b0


	//   ....[57]....
        /*0284*/ 	.word	0x000069d0


	//   ....[58]....
        /*0288*/ 	.word	0x00006ff0


	//   ....[59]....
        /*028c*/ 	.word	0x00007070


	//   ....[60]....
        /*0290*/ 	.word	0x00007120


	//   ....[61]....
        /*0294*/ 	.word	0x00007190


	//   ....[62]....
        /*0298*/ 	.word	0x00007220


	//   ....[63]....
        /*029c*/ 	.word	0x00007290


	//   ....[64]....
        /*02a0*/ 	.word	0x00007320


	//   ....[65]....
        /*02a4*/ 	.word	0x00007390


	//   ....[66]....
        /*02a8*/ 	.word	0x00007440


	//   ....[67]....
        /*02ac*/ 	.word	0x000074b0


	//   ....[68]....
        /*02b0*/ 	.word	0x00007510


	//   ....[69]....
        /*02b4*/ 	.word	0x00007580


	//   ....[70]....
        /*02b8*/ 	.word	0x000075f0


	//   ....[71]....
        /*02bc*/ 	.word	0x00007660


	//   ....[72]....
        /*02c0*/ 	.word	0x000076e0


	//   ....[73]....
        /*02c4*/ 	.word	0x00007760


	//   ....[74]....
        /*02c8*/ 	.word	0x00007800


	//   ....[75]....
        /*02cc*/ 	.word	0x00007870


	//   ....[76]....
        /*02d0*/ 	.word	0x000078f0


	//   ....[77]....
        /*02d4*/ 	.word	0x00007960


	//   ....[78]....
        /*02d8*/ 	.word	0x000079e0


	//   ....[79]....
        /*02dc*/ 	.word	0x00007a50


	//   ....[80]....
        /*02e0*/ 	.word	0x00007af0


	//   ....[81]....
        /*02e4*/ 	.word	0x00007b60


	//   ....[82]....
        /*02e8*/ 	.word	0x00007be0


	//   ....[83]....
        /*02ec*/ 	.word	0x00007c50


	//   ....[84]....
        /*02f0*/ 	.word	0x00007cc0


	//   ....[85]....
        /*02f4*/ 	.word	0x00007d30


	//   ....[86]....
        /*02f8*/ 	.word	0x00007da0


	//   ....[87]....
        /*02fc*/ 	.word	0x00007e10


	//----- nvinfo : EIATTR_EXIT_INSTR_OFFSETS
	.align		4
.L_1693:
        /*0300*/ 	.byte	0x04, 0x1c
        /*0302*/ 	.short	(.L_1695 - .L_1694)


	//   ....[0]....
.L_1694:
        /*0304*/ 	.word	0x00006ae0


	//   ....[1]....
        /*0308*/ 	.word	0x00006f90


	//----- nvinfo : EIATTR_MAX_THREADS
	.align		4
.L_1695:
        /*030c*/ 	.byte	0x04, 0x05
        /*030e*/ 	.short	(.L_1697 - .L_1696)
.L_1696:
        /*0310*/ 	.word	0x00000080
        /*0314*/ 	.word	0x00000001
        /*0318*/ 	.word	0x00000001


	//----- nvinfo : EIATTR_CRS_STACK_SIZE
	.align		4
.L_1697:
        /*031c*/ 	.byte	0x04, 0x1e
        /*031e*/ 	.short	(.L_1699 - .L_1698)
.L_1698:
        /*0320*/ 	.word	0x00000000
.L_1699:


//--------------------- .nv.info._Z25selective_scan_bwd_kernelI32Selective_Scan_bwd_kernel_traitsILi128ELi16ELb1ELb0ELb0ELb1ELb1EN3c108BFloat16EfEEv12SSMParamsBwd --------------------------
	.section	.nv.info._Z25selective_scan_bwd_kernelI32Selective_Scan_bwd_kernel_traitsILi128ELi16ELb1ELb0ELb0ELb1ELb1EN3c108BFloat16EfEEv12SSMParamsBwd,"",@"SHT_CUDA_INFO"
	.sectionflags	@""
	.align	4


	//----- nvinfo : EIATTR_CUDA_API_VERSION
	.align		4
        /*0000*/ 	.byte	0x04, 0x37
        /*0002*/ 	.short	(.L_1701 - .L_1700)
.L_1700:
        /*0004*/ 	.word	0x00000082


	//----- nvinfo : EIATTR_SW2861232_WAR
	.align		4
.L_1701:
        /*0008*/ 	.byte	0x01, 0x35
	.zero		2


	//----- nvinfo : EIATTR_PARAM_CBANK
	.align		4
        /*000c*/ 	.byte	0x04, 0x0a
        /*000e*/ 	.short	(.L_1703 - .L_1702)
	.align		4
.L_1702:
        /*0010*/ 	.word	index@(.nv.constant0._Z25selective_scan_bwd_kernelI32Selective_Scan_bwd_kernel_traitsILi128ELi16ELb1ELb0ELb0ELb1ELb1EN3c108BFloat16EfEEv12SSMParamsBwd)
        /*0014*/ 	.short	0x0160
        /*0016*/ 	.short	0x01f0


	//----- nvinfo : EIATTR_CBANK_PARAM_SIZE
	.align		4
.L_1703:
        /*0018*/ 	.byte	0x03, 0x19
        /*001a*/ 	.short	0x01f0


	//----- nvinfo : EIATTR_KPARAM_INFO
	.align		4
        /*001c*/ 	.byte	0x04, 0x17
        /*001e*/ 	.short	(.L_1705 - .L_1704)
.L_1704:
        /*0020*/ 	.word	0x00000000
        /*0024*/ 	.short	0x0000
        /*0026*/ 	.short	0x0000
        /*0028*/ 	.byte	0x00, 0xf0, 0xc1, 0x07


	//----- nvinfo : EIATTR_MAXREG_COUNT
	.align		4
.L_1705:
        /*002c*/ 	.byte	0x03, 0x1b
        /*002e*/ 	.short	0x00a8


	//----- nvinfo : EIATTR_NUM_BARRIERS
	.align		4
        /*0030*/ 	.byte	0x02, 0x4c
        /*0032*/ 	.byte	0x01
	.zero		1


	//----- nvinfo : EIATTR_MERCURY_ISA_VERSION
	.align		4
        /*0034*/ 	.byte	0x03, 0x5f
        /*0036*/ 	.short	0x0000


	//----- nvinfo : EIATTR_COOP_GROUP_MASK_REGIDS
	.align		4
        /*0038*/ 	.byte	0x04, 0x29
        /*003a*/ 	.short	(.L_1707 - .L_1706)


	//   ....[0]....
.L_1706:
        /*003c*/ 	.word	0xffffffff


	//   ....[1]....
        /*0040*/ 	.word	0xffffffff


	//   ....[2]....
        /*0044*/ 	.word	0xffffffff


	//   ....[3]....
        /*0048*/ 	.word	0xffffffff


	//   ....[4]....
        /*004c*/ 	.word	0xffffffff


	//   ....[5]....
        /*0050*/ 	.word	0xffffffff


	//   ....[6]....
        /*0054*/ 	.word	0xffffffff


	//   ....[7]....
        /*0058*/ 	.word	0xffffffff


	//   ....[8]....
        /*005c*/ 	.word	0xffffffff


	//   ....[9]....
        /*0060*/ 	.word	0xffffffff


	//   ....[10]....
        /*0064*/ 	.word	0xffffffff


	//   ....[11]....
        /*0068*/ 	.word	0xffffffff


	//   ....[12]....
        /*006c*/ 	.word	0xffffffff


	//   ....[13]....
        /*0070*/ 	.word	0xffffffff


	//   ....[14]....
        /*0074*/ 	.word	0xffffffff


	//   ....[15]....
        /*0078*/ 	.word	0xffffffff


	//   ....[16]....
        /*007c*/ 	.word	0xffffffff


	//   ....[17]....
        /*0080*/ 	.word	0xffffffff


	//   ....[18]....
        /*0084*/ 	.word	0xffffffff


	//   ....[19]....
        /*0088*/ 	.word	0xffffffff


	//   ....[20]....
        /*008c*/ 	.word	0xffffffff


	//   ....[21]....
        /*0090*/ 	.word	0xffffffff


	//   ....[22]....
        /*0094*/ 	.word	0xffffffff


	//   ....[23]....
        /*0098*/ 	.word	0xffffffff


	//   ....[24]....
        /*009c*/ 	.word	0xffffffff


	//   ....[25]....
        /*00a0*/ 	.word	0xffffffff


	//   ....[26]....
        /*00a4*/ 	.word	0xffffffff


	//   ....[27]....
        /*00a8*/ 	.word	0xffffffff


	//   ....[28]....
        /*00ac*/ 	.word	0xffffffff


	//   ....[29]....
        /*00b0*/ 	.word	0xffffffff


	//   ....[30]....
        /*00b4*/ 	.word	0xffffffff


	//   ....[31]....
        /*00b8*/ 	.word	0xffffffff


	//   ....[32]....
        /*00bc*/ 	.word	0xffffffff


	//   ....[33]....
        /*00c0*/ 	.word	0xffffffff


	//   ....[34]....
        /*00c4*/ 	.word	0xffffffff


	//   ....[35]....
        /*00c8*/ 	.word	0xffffffff


	//   ....[36]....
        /*00cc*/ 	.word	0xffffffff


	//   ....[37]....
        /*00d0*/ 	.word	0xffffffff


	//   ....[38]....
        /*00d4*/ 	.word	0xffffffff


	//   ....[39]....
        /*00d8*/ 	.word	0xffffffff


	//   ....[40]....
        /*00dc*/ 	.word	0xffffffff


	//   ....[41]....
        /*00e0*/ 	.word	0xffffffff


	//   ....[42]....
        /*00e4*/ 	.word	0xffffffff


	//   ....[43]....
        /*00e8*/ 	.word	0xffffffff


	//   ....[44]....
        /*00ec*/ 	.word	0xffffffff


	//   ....[45]....
        /*00f0*/ 	.word	0xffffffff


	//   ....[46]....
        /*00f4*/ 	.word	0xffffffff


	//   ....[47]....
        /*00f8*/ 	.word	0xffffffff


	//   ....[48]....
        /*00fc*/ 	.word	0xffffffff


	//   ....[49]....
        /*0100*/ 	.word	0xffffffff


	//   ....[50]....
        /*0104*/ 	.word	0xffffffff


	//   ....[51]....
        /*0108*/ 	.word	0xffffffff


	//   ....[52]....
        /*010c*/ 	.word	0xffffffff


	//   ....[53]....
        /*0110*/ 	.word	0xffffffff


	//   ....[54]....
        /*0114*/ 	.word	0xffffffff


	//   ....[55]....
        /*0118*/ 	.word	0xffffffff


	//   ....[56]....
        /*011c*/ 	.word	0xffffffff


	//   ....[57]....
        /*0120*/ 	.word	0xffffffff


	//   ....[58]....
        /*0124*/ 	.word	0xffffffff


	//   ....[59]....
        /*0128*/ 	.word	0xffffffff


	//   ....[60]....
        /*012c*/ 	.word	0xffffffff


	//   ....[61]....
        /*0130*/ 	.word	0xffffffff


	//   ....[62]....
        /*0134*/ 	.word	0xffffffff


	//   ....[63]....
        /*0138*/ 	.word	0xffffffff


	//   ....[64]....
        /*013c*/ 	.word	0xffffffff


	//   ....[65]....
        /*0140*/ 	.word	0xffffffff


	//   ....[66]....
        /*0144*/ 	.word	0xffffffff


	//   ....[67]....
        /*0148*/ 	.word	0xffffffff


	//   ....[68]....
        /*014c*/ 	.word	0xffffffff


	//   ....[69]....
        /*0150*/ 	.word	0xffffffff


	//   ....[70]....
        /*0154*/ 	.word	0xffffffff


	//   ....[71]....
        /*0158*/ 	.word	0xffffffff


	//   ....[72]....
        /*015c*/ 	.word	0xffffffff


	//   ....[73]....
        /*0160*/ 	.word	0xffffffff


	//   ....[74]....
        /*0164*/ 	.word	0xffffffff


	//   ....[75]....
        /*0168*/ 	.word	0xffffffff


	//   ....[76]....
        /*016c*/ 	.word	0xffffffff


	//   ....[77]....
        /*0170*/ 	.word	0xffffffff


	//   ....[78]....
        /*0174*/ 	.word	0xffffffff


	//   ....[79]....
        /*0178*/ 	.word	0xffffffff


	//   ....[80]....
        /*017c*/ 	.word	0xffffffff


	//   ....[81]....
        /*0180*/ 	.word	0xffffffff


	//   ....[82]....
        /*0184*/ 	.word	0xffffffff


	//   ....[83]....
        /*0188*/ 	.word	0xffffffff


	//   ....[84]....
        /*018c*/ 	.word	0xffffffff


	//   ....[85]....
        /*0190*/ 	.word	0xffffffff


	//   ....[86]....
        /*0194*/ 	.word	0xffffffff


	//   ....[87]....
        /*0198*/ 	.word	0xffffffff


	//   ....[88]....
        /*019c*/ 	.word	0xffffffff


	//   ....[89]....
        /*01a0*/ 	.word	0xffffffff


	//   ....[90]....
        /*01a4*/ 	.word	0xffffffff


	//   ....[91]....
        /*01a8*/ 	.word	0xffffffff


	//----- nvinfo : EIATTR_COOP_GROUP_INSTR_OFFSETS
	.align		4
.L_1707:
        /*01ac*/ 	.byte	0x04, 0x28
        /*01ae*/ 	.short	(.L_1709 - .L_1708)


	//   ....[0]....
.L_1708:
        /*01b0*/ 	.word	0x00000610


	//   ....[1]....
        /*01b4*/ 	.word	0x000006c0


	//   ....[2]....
        /*01b8*/ 	.word	0x00000950


	//   ....[3]....
        /*01bc*/ 	.word	0x00002e40


	//   ....[4]....
        /*01c0*/ 	.word	0x00003590


	//   ....[5]....
        /*01c4*/ 	.word	0x00003e60


	//   ....[6]....
        /*01c8*/ 	.word	0x000042c0


	//   ....[7]....
        /*01cc*/ 	.word	0x00005190


	//   ....[8]....
        /*01d0*/ 	.word	0x000051b0


	//   ....[9]....
        /*01d4*/ 	.word	0x00005200


	//   ....[10]....
        /*01d8*/ 	.word	0x00005210


	//   ....[11]....
        /*01dc*/ 	.word	0x00005240


	//   ....[12]....
        /*01e0*/ 	.word	0x00005260


	//   ....[13]....
        /*01e4*/ 	.word	0x00005290


	//   ....[14]....
        /*01e8*/ 	.word	0x000052b0


	//   ....[15]....
        /*01ec*/ 	.word	0x000052e0


	//   ....[16]....
        /*01f0*/ 	.word	0x00005300


	//   ....[17]....
        /*01f4*/ 	.word	0x000053a0


	//   ....[18]....
        /*01f8*/ 	.word	0x00005410


	//   ....[19]....
        /*01fc*/ 	.word	0x00005430


	//   ....[20]....
        /*0200*/ 	.word	0x00005440


	//   ....[21]....
        /*0204*/ 	.word	0x00005450


	//   ....[22]....
        /*0208*/ 	.word	0x00005460


	//   ....[23]....
        /*020c*/ 	.word	0x00005a50


	//   ....[24]....
        /*0210*/ 	.word	0x00005a70


	//   ....[25]....
        /*0214*/ 	.word	0x00005a80


	//   ....[26]....
        /*0218*/ 	.word	0x00005ab0


	//   ....[27]....
        /*021c*/ 	.word	0x00005ac0


	//   ....[28]....
        /*0220*/ 	.word	0x00005af0


	//   ....[29]....
        /*0224*/ 	.word	0x00005b00


	//   ....[30]....
        /*0228*/ 	.word	0x00005b30


	//   ....[31]....
        /*022c*/ 	.word	0x00005b40


	//   ....[32]....
        /*0230*/ 	.word	0x00005b70


	//   ....[33]....
        /*0234*/ 	.word	0x00005b80


	//   ....[34]....
        /*0238*/ 	.word	0x00005bb0


	//   ....[35]....
        /*023c*/ 	.word	0x00005bc0


	//   ....[36]....
        /*0240*/ 	.word	0x00005bd0


	//   ....[37]....
        /*0244*/ 	.word	0x00005be0


	//   ....[38]....
        /*0248*/ 	.word	0x00005bf0


	//   ....[39]....
        /*024c*/ 	.word	0x00006390


	//   ....[40]....
        /*0250*/ 	.word	0x000064b0


	//   ....[41]....
        /*0254*/ 	.word	0x00006500


	//   ....[42]....
        /*0258*/ 	.word	0x000065c0


	//   ....[43]....
        /*025c*/ 	.word	0x00006620


	//   ....[44]....
        /*0260*/ 	.word	0x000066e0


	//   ....[45]....
        /*0264*/ 	.word	0x00006740


	//   ....[46]....
        /*0268*/ 	.word	0x00006800


	//   ....[47]....
        /*026c*/ 	.word	0x00006860


	//   ....[48]....
        /*0270*/ 	.word	0x00006900


	//   ....[49]....
        /*0274*/ 	.word	0x00006c70


	//   ....[50]....
        /*0278*/ 	.word	0x00007560


	//   ....[51]....
        /*027c*/ 	.word	0x000078a0


	//   ....[52]....
        /*0280*/ 	.word	0x00007a10


	//   ....[53]....
        /*0284*/ 	.word	0x00007a70


	//   ....[54]....
        /*0288*/ 	.word	0x00007ac0


	//   ....[55]....
        /*028c*/ 	.word	0x00007ae0


	//   ....[56]....
        /*0290*/ 	.word	0x00007b00


	//   ....[57]....
        /*0294*/ 	.word	0x00007c00


	//   ....[58]....
        /*0298*/ 	.word	0x00007c50


	//   ....[59]....
        /*029c*/ 	.word	0x00007ca0


	//   ....[60]....
        /*02a0*/ 	.word	0x00007cc0


	//   ....[61]....
        /*02a4*/ 	.word	0x00007ce0


	//   ....[62]....
        /*02a8*/ 	.word	0x00008300


	//   ....[63]....
        /*02ac*/ 	.word	0x00008380


	//   ....[64]....
        /*02b0*/ 	.word	0x00008430


	//   ....[65]....
        /*02b4*/ 	.word	0x000084a0


	//   ....[66]....
        /*02b8*/ 	.word	0x00008540


	//   ....[67]....
        /*02bc*/ 	.word	0x000085b0


	//   ....[68]....
        /*02c0*/ 	.word	0x00008640


	//   ....[69]....
        /*02c4*/ 	.word	0x000086b0


	//   ....[70]....
        /*02c8*/ 	.word	0x00008740


	//   ....[71]....
        /*02cc*/ 	.word	0x000087b0


	//   ....[72]....
        /*02d0*/ 	.word	0x00008820


	//   ....[73]....
        /*02d4*/ 	.word	0x00008890


	//   ....[74]....
        /*02d8*/ 	.word	0x00008910


	//   ....[75]....
        /*02dc*/ 	.word	0x00008980


	//   ....[76]....
        /*02e0*/ 	.word	0x00008a00


	//   ....[77]....
        /*02e4*/ 	.word	0x00008a80


	//   ....[78]....
        /*02e8*/ 	.word	0x00008b20


	//   ....[79]....
        /*02ec*/ 	.word	0x00008b90


	//   ....[80]....
        /*02f0*/ 	.word	0x00008c10


	//   ....[81]....
        /*02f4*/ 	.word	0x00008c80


	//   ....[82]....
        /*02f8*/ 	.word	0x00008d10


	//   ....[83]....
        /*02fc*/ 	.word	0x00008d80


	//   ....[84]....
        /*0300*/ 	.word	0x00008e10


	//   ....[85]....
        /*0304*/ 	.word	0x00008e80


	//   ....[86]....
        /*0308*/ 	.word	0x00008f00


	//   ....[87]....
        /*030c*/ 	.word	0x00008f70


	//   ....[88]....
        /*0310*/ 	.word	0x00008fe0


	//   ....[89]....
        /*0314*/ 	.word	0x00009050


	//   ....[90]....
        /*0318*/ 	.word	0x000090d0


	//   ....[91]....
        /*031c*/ 	.word	0x00009140


	//----- nvinfo : EIATTR_EXIT_INSTR_OFFSETS
	.align		4
.L_1709:
        /*0320*/ 	.byte	0x04, 0x1c
        /*0322*/ 	.short	(.L_1711 - .L_1710)


	//   ....[0]....
.L_1710:
        /*0324*/ 	.word	0x00007df0


	//   ....[1]....
        /*0328*/ 	.word	0x000082a0


	//----- nvinfo : EIATTR_MAX_THREADS
	.align		4
.L_1711:
        /*032c*/ 	.byte	0x04, 0x05
        /*032e*/ 	.short	(.L_1713 - .L_1712)
.L_1712:
        /*0330*/ 	.word	0x00000080
        /*0334*/ 	.word	0x00000001
        /*0338*/ 	.word	0x00000001


	//----- nvinfo : EIATTR_CRS_STACK_SIZE
	.align		4
.L_1713:
        /*033c*/ 	.byte	0x04, 0x1e
        /*033e*/ 	.short	(.L_1715 - .L_1714)
.L_1714:
        /*0340*/ 	.word	0x00000000
.L_1715:


//--------------------- .nv.info._Z25selective_scan_bwd_kernelI32Selective_Scan_bwd_kernel_traitsILi128ELi16ELb1ELb0ELb1ELb0ELb0EN3c108BFloat16EfEEv12SSMParamsBwd --------------------------
	.section	.nv.info._Z25selective_scan_bwd_kernelI32Selective_Scan_bwd_kernel_traitsILi128ELi16ELb1ELb0ELb1ELb0ELb0EN3c108BFloat16EfEEv12SSMParamsBwd,"",@"SHT_CUDA_INFO"
	.sectionflags	@""
	.align	4


	//----- nvinfo : EIATTR_CUDA_API_VERSION
	.align		4
        /*0000*/ 	.byte	0x04, 0x37
        /*0002*/ 	.short	(.L_1717 - .L_1716)
.L_1716:
        /*0004*/ 	.word	0x00000082


	//----- nvinfo : EIATTR_SW2861232_WAR
	.align		4
.L_1717:
        /*0008*/ 	.byte	0x01, 0x35
	.zero		2


	//----- nvinfo : EIATTR_PARAM_CBANK
	.align		4
        /*000c*/ 	.byte	0x04, 0x0a
        /*000e*/ 	.short	(.L_1719 - .L_1718)
	.align		4
.L_1718:
        /*0010*/ 	.word	index@(.nv.constant0._Z25selective_scan_bwd_kernelI32Selective_Scan_bwd_kernel_traitsILi128ELi16ELb1ELb0ELb1ELb0ELb0EN3c108BFloat16EfEEv12SSMParamsBwd)
        /*0014*/ 	.short	0x0160
        /*0016*/ 	.short	0x01f0


	//----- nvinfo : EIATTR_CBANK_PARAM_SIZE
	.align		4
.L_1719:
        /*0018*/ 	.byte	0x03, 0x19
        /*001a*/ 	.short	0x01f0


	//----- nvinfo : EIATTR_KPARAM_INFO
	.align		4
        /*001c*/ 	.byte	0x04, 0x17
        /*001e*/ 	.short	(.L_1721 - .L_1720)
.L_1720:
        /*0020*/ 	.word	0x00000000
        /*0024*/ 	.short	0x0000
        /*0026*/ 	.short	0x0000
        /*0028*/ 	.byte	0x00, 0xf0, 0xc1, 0x07


	//----- nvinfo : EIATTR_MAXREG_COUNT
	.align		4
.L_1721:
        /*002c*/ 	.byte	0x03, 0x1b
        /*002e*/ 	.short	0x00a8


	//----- nvinfo : EIATTR_NUM_BARRIERS
	.align		4
        /*0030*/ 	.byte	0x02, 0x4c
        /*0032*/ 	.byte	0x01
	.zero		1


	//----- nvinfo : EIATTR_MERCURY_ISA_VERSION
	.align		4
        /*0034*/ 	.byte	0x03, 0x5f
        /*0036*/ 	.short	0x0000


	//----- nvinfo : EIATTR_COOP_GROUP_MASK_REGIDS
	.align		4
        /*0038*/ 	.byte	0x04, 0x29
        /*003a*/ 	.short	(.L_1723 - .L_1722)


	//   ....[0]....
.L_1722:
        /*003c*/ 	.word	0xffffffff


	//   ....[1]....
        /*0040*/ 	.word	0xffffffff


	//   ....[2]....
        /*0044*/ 	.word	0xffffffff


	//   ....[3]....
        /*0048*/ 	.word	0xffffffff


	//   ....[4]....
        /*004c*/ 	.word	0xffffffff


	//   ....[5]....
        /*0050*/ 	.word	0xffffffff


	//   ....[6]....
        /*0054*/ 	.word	0xffffffff


	//   ....[7]....
        /*0058*/ 	.word	0xffffffff


	//   ....[8]....
        /*005c*/ 	.word	0xffffffff


	//   ....[9]....
        /*0060*/ 	.word	0xffffffff


	//   ....[10]....
        /*0064*/ 	.word	0xffffffff


	//   ....[11]....
        /*0068*/ 	.word	0xffffffff


	//   ....[12]....
        /*006c*/ 	.word	0xffffffff


	//   ....[13]....
        /*0070*/ 	.word	0xffffffff


	//   ....[14]....
        /*0074*/ 	.word	0xffffffff


	//   ....[15]....
        /*0078*/ 	.word	0xffffffff


	//   ....[16]....
        /*007c*/ 	.word	0xffffffff


	//   ....[17]....
        /*0080*/ 	.word	0xffffffff


	//   ....[18]....
        /*0084*/ 	.word	0xffffffff


	//   ....[19]....
        /*0088*/ 	.word	0xffffffff


	//   ....[20]....
        /*008c*/ 	.word	0xffffffff


	//   ....[21]....
        /*0090*/ 	.word	0xffffffff


	//   ....[22]....
        /*0094*/ 	.word	0xffffffff


	//   ....[23]....
        /*0098*/ 	.word	0xffffffff


	//   ....[24]....
        /*009c*/ 	.word	0xffffffff


	//   ....[25]....
        /*00a0*/ 	.word	0xffffffff


	//   ....[26]....
        /*00a4*/ 	.word	0xffffffff


	//   ....[27]....
        /*00a8*/ 	.word	0xffffffff


	//   ....[28]....
        /*00ac*/ 	.word	0xffffffff


	//   ....[29]....
        /*00b0*/ 	.word	0xffffffff


	//   ....[30]....
        /*00b4*/ 	.word	0xffffffff


	//   ....[31]....
        /*00b8*/ 	.word	0xffffffff


	//   ....[32]....
        /*00bc*/ 	.word	0xffffffff


	//   ....[33]....
        /*00c0*/ 	.word	0xffffffff


	//   ....[34]....
        /*00c4*/ 	.word	0xffffffff


	//   ....[35]....
        /*00c8*/ 	.word	0xffffffff


	//   ....[36]....
        /*00cc*/ 	.word	0xffffffff


	//   ....[37]....
        /*00d0*/ 	.word	0xffffffff


	//   ....[38]....
        /*00d4*/ 	.word	0xffffffff


	//   ....[39]....
        /*00d8*/ 	.word	0xffffffff


	//   ....[40]....
        /*00dc*/ 	.word	0xffffffff


	//   ....[41]....
        /*00e0*/ 	.word	0xffffffff


	//   ....[42]....
        /*00e4*/ 	.word	0xffffffff


	//   ....[43]....
        /*00e8*/ 	.word	0xffffffff


	//   ....[44]....
        /*00ec*/ 	.word	0xffffffff


	//   ....[45]....
        /*00f0*/ 	.word	0xffffffff


	//   ....[46]....
        /*00f4*/ 	.word	0xffffffff


	//   ....[47]....
        /*00f8*/ 	.word	0xffffffff


	//   ....[48]....
        /*00fc*/ 	.word	0xffffffff


	//   ....[49]....
        /*0100*/ 	.word	0xffffffff


	//   ....[50]....
        /*0104*/ 	.word	0xffffffff


	//   ....[51]....
        /*0108*/ 	.word	0xffffffff


	//   ....[52]....
        /*010c*/ 	.word	0xffffffff


	//   ....[53]....
        /*0110*/ 	.word	0xffffffff


	//   ....[54]....
        /*0114*/ 	.word	0xffffffff


	//   ....[55]....
        /*0118*/ 	.word	0xffffffff


	//   ....[56]....
        /*011c*/ 	.word	0xffffffff


	//   ....[57]....
        /*0120*/ 	.word	0xffffffff


	//   ....[58]....
        /*0124*/ 	.word	0xffffffff


	//   ....[59]....
        /*0128*/ 	.word	0xffffffff


	//   ....[60]....
        /*012c*/ 	.word	0xffffffff


	//   ....[61]....
        /*0130*/ 	.word	0xffffffff


	//   ....[62]....
        /*0134*/ 	.word	0xffffffff


	//   ....[63]....
        /*0138*/ 	.word	0xffffffff


	//   ....[64]....
        /*013c*/ 	.word	0xffffffff


	//   ....[65]....
        /*0140*/ 	.word	0xffffffff


	//   ....[66]....
        /*0144*/ 	.word	0xffffffff


	//   ....[67]....
        /*0148*/ 	.word	0xffffffff


	//   ....[68]....
        /*014c*/ 	.word	0xffffffff


	//   ....[69]....
        /*0150*/ 	.word	0xffffffff


	//   ....[70]....
        /*0154*/ 	.word	0xffffffff


	//   ....[71]....
        /*0158*/ 	.word	0xffffffff


	//   ....[72]....
        /*015c*/ 	.word	0xffffffff


	//   ....[73]....
        /*0160*/ 	.word	0xffffffff


	//   ....[74]....
        /*0164*/ 	.word	0xffffffff


	//   ....[75]....
        /*0168*/ 	.word	0xffffffff


	//   ....[76]....
        /*016c*/ 	.word	0xffffffff


	//   ....[77]....
        /*0170*/ 	.word	0xffffffff


	//   ....[78]....
        /*0174*/ 	.word	0xffffffff


	//   ....[79]....
        /*0178*/ 	.word	0xffffffff


	//   ....[80]....
        /*017c*/ 	.word	0xffffffff


	//   ....[81]....
        /*0180*/ 	.word	0xffffffff


	//   ....[82]....
        /*0184*/ 	.word	0xffffffff


	//   ....[83]....
        /*0188*/ 	.word	0xffffffff


	//   ....[84]....
        /*018c*/ 	.word	0xffffffff


	//   ....[85]....
        /*0190*/ 	.word	0xffffffff


	//   ....[86]....
        /*0194*/ 	.word	0xffffffff


	//   ....[87]....
        /*0198*/ 	.word	0xffffffff


	//----- nvinfo : EIATTR_COOP_GROUP_INSTR_OFFSETS
	.align		4
.L_1723:
        /*019c*/ 	.byte	0x04, 0x28
        /*019e*/ 	.short	(.L_1725 - .L_1724)


	//   ....[0]....
.L_1724:
        /*01a0*/ 	.word	0x00000b50


	//   ....[1]....
        /*01a4*/ 	.word	0x00000c00


	//   ....[2]....
        /*01a8*/ 	.word	0x00000e90


	//   ....[3]....
        /*01ac*/ 	.word	0x00001a50


	//   ....[4]....
        /*01b0*/ 	.word	0x00002440


	//   ....[5]....
        /*01b4*/ 	.word	0x00002460


	//   ....[6]....
        /*01b8*/ 	.word	0x000024b0


	//   ....[7]....
        /*01bc*/ 	.word	0x000024c0


	//   ....[8]....
        /*01c0*/ 	.word	0x000024f0


	//   ....[9]....
        /*01c4*/ 	.word	0x00002510


	//   ....[10]....
        /*01c8*/ 	.word	0x00002540


	//   ....[11]....
        /*01cc*/ 	.word	0x00002560


	//   ....[12]....
        /*01d0*/ 	.word	0x00002590


	//   ....[13]....
        /*01d4*/ 	.word	0x000025b0


	//   ....[14]....
        /*01d8*/ 	.word	0x00002660


	//   ....[15]....
        /*01dc*/ 	.word	0x000026d0


	//   ....[16]....
        /*01e0*/ 	.word	0x000026f0


	//   ....[17]....
        /*01e4*/ 	.word	0x00002700


	//   ....[18]....
        /*01e8*/ 	.word	0x00002710


	//   ....[19]....
        /*01ec*/ 	.word	0x00002720


	//   ....[20]....
        /*01f0*/ 	.word	0x00002d30


	//   ....[21]....
        /*01f4*/ 	.word	0x00002d50


	//   ....[22]....
        /*01f8*/ 	.word	0x00002d60


	//   ....[23]....
        /*01fc*/ 	.word	0x00002d90


	//   ....[24]....
        /*0200*/ 	.word	0x00002da0


	//   ....[25]....
        /*0204*/ 	.word	0x00002db0


	//   ....[26]....
        /*0208*/ 	.word	0x00002de0


	//   ....[27]....
        /*020c*/ 	.word	0x00002df0


	//   ....[28]....
        /*0210*/ 	.word	0x00002e20


	//   ....[29]....
        /*0214*/ 	.word	0x00002e30


	//   ....[30]....
        /*0218*/ 	.word	0x00002e60


	//   ....[31]....
        /*021c*/ 	.word	0x00002e70


	//   ....[32]....
        /*0220*/ 	.word	0x00002ea0


	//   ....[33]....
        /*0224*/ 	.word	0x00002eb0


	//   ....[34]....
        /*0228*/ 	.word	0x00002ec0


	//   ....[35]....
        /*022c*/ 	.word	0x00002ed0


	//   ....[36]....
        /*0230*/ 	.word	0x000047e0


	//   ....[37]....
        /*0234*/ 	.word	0x00004820


	//   ....[38]....
        /*0238*/ 	.word	0x00004910


	//   ....[39]....
        /*023c*/ 	.word	0x00004940


	//   ....[40]....
        /*0240*/ 	.word	0x00004a20


	//   ....[41]....
        /*0244*/ 	.word	0x00004a50


	//   ....[42]....
        /*0248*/ 	.word	0x00004b30


	//   ....[43]....
        /*024c*/ 	.word	0x00004b60


	//   ....[44]....
        /*0250*/ 	.word	0x00004c40


	//   ....[45]....
        /*0254*/ 	.word	0x00004c70


	//   ....[46]....
        /*0258*/ 	.word	0x00005040


	//   ....[47]....
        /*025c*/ 	.word	0x00005440


	//   ....[48]....
        /*0260*/ 	.word	0x00005510


	//   ....[49]....
        /*0264*/ 	.word	0x00005570


	//   ....[50]....
        /*0268*/ 	.word	0x000055c0


	//   ....[51]....
        /*026c*/ 	.word	0x000055e0


	//   ....[52]....
        /*0270*/ 	.word	0x00005600


	//   ....[53]....
        /*0274*/ 	.word	0x00005720


	//   ....[54]....
        /*0278*/ 	.word	0x00005770


	//   ....[55]....
        /*027c*/ 	.word	0x000057c0


	//   ....[56]....
        /*0280*/ 	.word	0x000057e0


	//   ....[57]....
        /*0284*/ 	.word	0x00005800


	//   ....[58]....
        /*0288*/ 	.word	0x00005c10


	//   ....[59]....
        /*028c*/ 	.word	0x00005c90


	//   ....[60]....
        /*0290*/ 	.word	0x00005d40


	//   ....[61]....
        /*0294*/ 	.word	0x00005db0


	//   ....[62]....
        /*0298*/ 	.word	0x00005e40


	//   ....[63]....
        /*029c*/ 	.word	0x00005eb0


	//   ....[64]....
        /*02a0*/ 	.word	0x00005f40


	//   ....[65]....
        /*02a4*/ 	.word	0x00005fb0


	//   ....[66]....
        /*02a8*/ 	.word	0x00006060


	//   ....[67]....
        /*02ac*/ 	.word	0x000060d0


	//   ....[68]....
        /*02b0*/ 	.word	0x00006140


	//   ....[69]....
        /*02b4*/ 	.word	0x000061b0


	//   ....[70]....
        /*02b8*/ 	.word	0x00006220


	//   ....[71]....
        /*02bc*/ 	.word	0x00006290


	//   ....[72]....
        /*02c0*/ 	.word	0x00006310


	//   ....[73]....
        /*02c4*/ 	.word	0x00006390


	//   ....[74]....
        /*02c8*/ 	.word	0x00006430


	//   ....[75]....
        /*02cc*/ 	.word	0x000064a0


	//   ....[76]....
        /*02d0*/ 	.word	0x00006520


	//   ....[77]....
        /*02d4*/ 	.word	0x00006590


	//   ....[78]....
        /*02d8*/ 	.word	0x00006610


	//   ....[79]....
        /*02dc*/ 	.word	0x00006680


	//   ....[80]....
        /*02e0*/ 	.word	0x00006710


	//   ....[81]....
        /*02e4*/ 	.word	0x00006780


	//   ....[82]....
        /*02e8*/ 	.word	0x00006800


	//   ....[83]....
        /*02ec*/ 	.word	0x00006870


	//   ....[84]....
        /*02f0*/ 	.word	0x000068e0


	//   ....[85]....
        /*02f4*/ 	.word	0x00006950


	//   ....[86]....
        /*02f8*/ 	.word	0x000069b0


	//   ....[87]....
        /*02fc*/ 	.word	0x00006a20


	//----- nvinfo : EIATTR_EXIT_INSTR_OFFSETS
	.align		4
.L_1725:
        /*0300*/ 	.byte	0x04, 0x1c
        /*0302*/ 	.short	(.L_1727 - .L_1726)


	//   ....[0]....
.L_1726:
        /*0304*/ 	.word	0x00005930


	//   ....[1]....
        /*0308*/ 	.word	0x00005bb0


	//----- nvinfo : EIATTR_MAX_THREADS
	.align		4
.L_1727:
        /*030c*/ 	.byte	0x04, 0x05
        /*030e*/ 	.short	(.L_1729 - .L_1728)
.L_1728:
        /*0310*/ 	.word	0x00000080
        /*0314*/ 	.word	0x00000001
        /*0318*/ 	.word	0x00000001


	//----- nvinfo : EIATTR_CRS_STACK_SIZE
	.align		4
.L_1729:
        /*031c*/ 	.byte	0x04, 0x1e
        /*031e*/ 	.short	(.L_1731 - .L_1730)
.L_1730:
        /*0320*/ 	.word	0x00000000
.L_1731:


//--------------------- .nv.info._Z25selective_scan_bwd_kernelI32Selective_Scan_bwd_kernel_traitsILi128ELi16ELb1ELb0ELb1ELb0ELb1EN3c108BFloat16EfEEv12SSMParamsBwd --------------------------
	.section	.nv.info._Z25selective_scan_bwd_kernelI32Selective_Scan_bwd_kernel_traitsILi128ELi16ELb1ELb0ELb1ELb0ELb1EN3c108BFloat16EfEEv12SSMParamsBwd,"",@"SHT_CUDA_INFO"
	.sectionflags	@""
	.align	4


	//----- nvinfo : EIATTR_CUDA_API_VERSION
	.align		4
        /*0000*/ 	.byte	0x04, 0x37
        /*0002*/ 	.short	(.L_1733 - .L_1732)
.L_1732:
        /*0004*/ 	.word	0x00000082


	//----- nvinfo : EIATTR_SW2861232_WAR
	.align		4
.L_1733:
        /*0008*/ 	.byte	0x01, 0x35
	.zero		2


	//----- nvinfo : EIATTR_PARAM_CBANK
	.align		4
        /*000c*/ 	.byte	0x04, 0x0a
        /*000e*/ 	.short	(.L_1735 - .L_1734)
	.align		4
.L_1734:
        /*0010*/ 	.word	index@(.nv.constant0._Z25selective_scan_bwd_kernelI32Selective_Scan_bwd_kernel_traitsILi128ELi16ELb1ELb0ELb1ELb0ELb1EN3c108BFloat16EfEEv12SSMParamsBwd)
        /*0014*/ 	.short	0x0160
        /*0016*/ 	.short	0x01f0


	//----- nvinfo : EIATTR_CBANK_PARAM_SIZE
	.align		4
.L_1735:
        /*0018*/ 	.byte	0x03, 0x19
        /*001a*/ 	.short	0x01f0


	//----- nvinfo : EIATTR_KPARAM_INFO
	.align		4
        /*001c*/ 	.byte	0x04, 0x17
        /*001e*/ 	.short	(.L_1737 - .L_1736)
.L_1736:
        /*0020*/ 	.word	0x00000000
        /*0024*/ 	.short	0x0000
        /*0026*/ 	.short	0x0000
        /*0028*/ 	.byte	0x00, 0xf0, 0xc1, 0x07


	//----- nvinfo : EIATTR_MAXREG_COUNT
	.align		4
.L_1737:
        /*002c*/ 	.byte	0x03, 0x1b
        /*002e*/ 	.short	0x00a8


	//----- nvinfo : EIATTR_NUM_BARRIERS
	.align		4
        /*0030*/ 	.byte	0x02, 0x4c
        /*0032*/ 	.byte	0x01
	.zero		1


	//----- nvinfo : EIATTR_MERCURY_ISA_VERSION
	.align		4
        /*0034*/ 	.byte	0x03, 0x5f
        /*0036*/ 	.short	0x0000


	//----- nvinfo : EIATTR_COOP_GROUP_MASK_REGIDS
	.align		4
        /*0038*/ 	.byte	0x04, 0x29
        /*003a*/ 	.short	(.L_1739 - .L_1738)


	//   ....[0]....
.L_1738:
        /*003c*/ 	.word	0xffffffff


	//   ....[1]....
        /*0040*/ 	.word	0xffffffff


	//   ....[2]....
        /*0044*/ 	.word	0xffffffff


	//   ....[3]....
        /*0048*/ 	.word	0xffffffff


	//   ....[4]....
        /*004c*/ 	.word	0xffffffff


	//   ....[5]....
        /*0050*/ 	.word	0xffffffff


	//   ....[6]....
        /*0054*/ 	.word	0xffffffff


	//   ....[7]....
        /*0058*/ 	.word	0xffffffff


	//   ....[8]....
        /*005c*/ 	.word	0xffffffff


	//   ....[9]....
        /*0060*/ 	.word	0xffffffff


	//   ....[10]....
        /*0064*/ 	.word	0xffffffff


	//   ....[11]....
        /*0068*/ 	.word	0xffffffff


	//   ....[12]....
        /*006c*/ 	.word	0xffffffff


	//   ....[13]....
        /*0070*/ 	.word	0xffffffff


	//   ....[14]....
        /*0074*/ 	.word	0xffffffff


	//   ....[15]....
        /*0078*/ 	.word	0xffffffff


	//   ....[16]....
        /*007c*/ 	.word	0xffffffff


	//   ....[17]....
        /*0080*/ 	.word	0xffffffff


	//   ....[18]....
        /*0084*/ 	.word	0xffffffff


	//   ....[19]....
        /*0088*/ 	.word	0xffffffff


	//   ....[20]....
        /*008c*/ 	.word	0xffffffff


	//   ....[21]....
        /*0090*/ 	.word	0xffffffff


	//   ....[22]....
        /*0094*/ 	.word	0xffffffff


	//   ....[23]....
        /*0098*/ 	.word	0xffffffff


	//   ....[24]....
        /*009c*/ 	.word	0xffffffff


	//   ....[25]....
        /*00a0*/ 	.word	0xffffffff


	//   ....[26]....
        /*00a4*/ 	.word	0xffffffff


	//   ....[27]....
        /*00a8*/ 	.word	0xffffffff


	//   ....[28]....
        /*00ac*/ 	.word	0xffffffff


	//   ....[29]....
        /*00b0*/ 	.word	0xffffffff


	//   ....[30]....
        /*00b4*/ 	.word	0xffffffff


	//   ....[31]....
        /*00b8*/ 	.word	0xffffffff


	//   ....[32]....
        /*00bc*/ 	.word	0xffffffff


	//   ....[33]....
        /*00c0*/ 	.word	0xffffffff


	//   ....[34]....
        /*00c4*/ 	.word	0xffffffff


	//   ....[35]....
        /*00c8*/ 	.word	0xffffffff


	//   ....[36]....
        /*00cc*/ 	.word	0xffffffff


	//   ....[37]....
        /*00d0*/ 	.word	0xffffffff


	//   ....[38]....
        /*00d4*/ 	.word	0xffffffff


	//   ....[39]....
        /*00d8*/ 	.word	0xffffffff


	//   ....[40]....
        /*00dc*/ 	.word	0xffffffff


	//   ....[41]....
        /*00e0*/ 	.word	0xffffffff


	//   ....[42]....
        /*00e4*/ 	.word	0xffffffff


	//   ....[43]....
        /*00e8*/ 	.word	0xffffffff


	//   ....[44]....
        /*00ec*/ 	.word	0xffffffff


	//   ....[45]....
        /*00f0*/ 	.word	0xffffffff


	//   ....[46]....
        /*00f4*/ 	.word	0xffffffff


	//   ....[47]....
        /*00f8*/ 	.word	0xffffffff


	//   ....[48]....
        /*00fc*/ 	.word	0xffffffff


	//   ....[49]....
        /*0100*/ 	.word	0xffffffff


	//   ....[50]....
        /*0104*/ 	.word	0xffffffff


	//   ....[51]....
        /*0108*/ 	.word	0xffffffff


	//   ....[52]....
        /*010c*/ 	.word	0xffffffff


	//   ....[53]....
        /*0110*/ 	.word	0xffffffff


	//   ....[54]....
        /*0114*/ 	.word	0xffffffff


	//   ....[55]....
        /*0118*/ 	.word	0xffffffff


	//   ....[56]....
        /*011c*/ 	.word	0xffffffff


	//   ....[57]....
        /*0120*/ 	.word	0xffffffff


	//   ....[58]....
        /*0124*/ 	.word	0xffffffff


	//   ....[59]....
        /*0128*/ 	.word	0xffffffff


	//   ....[60]....
        /*012c*/ 	.word	0xffffffff


	//   ....[61]....
        /*0130*/ 	.word	0xffffffff


	//   ....[62]....
        /*0134*/ 	.word	0xffffffff


	//   ....[63]....
        /*0138*/ 	.word	0xffffffff


	//   ....[64]....
        /*013c*/ 	.word	0xffffffff


	//   ....[65]....
        /*0140*/ 	.word	0xffffffff


	//   ....[66]....
        /*0144*/ 	.word	0xffffffff


	//   ....[67]....
        /*0148*/ 	.word	0xffffffff


	//   ....[68]....
        /*014c*/ 	.word	0xffffffff


	//   ....[69]....
        /*0150*/ 	.word	0xffffffff


	//   ....[70]....
        /*0154*/ 	.word	0xffffffff


	//   ....[71]....
        /*0158*/ 	.word	0xffffffff


	//   ....[72]....
        /*015c*/ 	.word	0xffffffff


	//   ....[73]....
        /*0160*/ 	.word	0xffffffff


	//   ....[74]....
        /*0164*/ 	.word	0xffffffff


	//   ....[75]....
        /*0168*/ 	.word	0xffffffff


	//   ....[76]....
        /*016c*/ 	.word	0xffffffff


	//   ....[77]....
        /*0170*/ 	.word	0xffffffff


	//   ....[78]....
        /*0174*/ 	.word	0xffffffff


	//   ....[79]....
        /*0178*/ 	.word	0xffffffff


	//   ....[80]....
        /*017c*/ 	.word	0xffffffff


	//   ....[81]....
        /*0180*/ 	.word	0xffffffff


	//   ....[82]....
        /*0184*/ 	.word	0xffffffff


	//   ....[83]....
        /*0188*/ 	.word	0xffffffff


	//   ....[84]....
        /*018c*/ 	.word	0xffffffff


	//   ....[85]....
        /*0190*/ 	.word	0xffffffff


	//   ....[86]....
        /*0194*/ 	.word	0xffffffff


	//   ....[87]....
        /*0198*/ 	.word	0xffffffff


	//   ....[88]....
        /*019c*/ 	.word	0xffffffff


	//   ....[89]....
        /*01a0*/ 	.word	0xffffffff


	//   ....[90]....
        /*01a4*/ 	.word	0xffffffff


	//   ....[91]....
        /*01a8*/ 	.word	0xffffffff


	//----- nvinfo : EIATTR_COOP_GROUP_INSTR_OFFSETS
	.align		4
.L_1739:
        /*01ac*/ 	.byte	0x04, 0x28
        /*01ae*/ 	.short	(.L_1741 - .L_1740)


	//   ....[0]....
.L_1740:
        /*01b0*/ 	.word	0x00000b70


	//   ....[1]....
        /*01b4*/ 	.word	0x00000c20


	//   ....[2]....
        /*01b8*/ 	.word	0x00000dc0


	//   ....[3]....
        /*01bc*/ 	.word	0x00000f40


	//   ....[4]....
        /*01c0*/ 	.word	0x000018a0


	//   ....[5]....
        /*01c4*/ 	.word	0x000021c0


	//   ....[6]....
        /*01c8*/ 	.word	0x00002580


	//   ....[7]....
        /*01cc*/ 	.word	0x00002f30


	//   ....[8]....
        /*01d0*/ 	.word	0x00003920


	//   ....[9]....
        /*01d4*/ 	.word	0x00003940


	//   ....[10]....
        /*01d8*/ 	.word	0x00003990


	//   ....[11]....
        /*01dc*/ 	.word	0x000039a0


	//   ....[12]....
        /*01e0*/ 	.word	0x000039d0


	//   ....[13]....
        /*01e4*/ 	.word	0x000039f0


	//   ....[14]....
        /*01e8*/ 	.word	0x00003a20


	//   ....[15]....
        /*01ec*/ 	.word	0x00003a40


	//   ....[16]....
        /*01f0*/ 	.word	0x00003a70


	//   ....[17]....
        /*01f4*/ 	.word	0x00003a90


	//   ....[18]....
        /*01f8*/ 	.word	0x00003b50


	//   ....[19]....
        /*01fc*/ 	.word	0x00003bc0


	//   ....[20]....
        /*0200*/ 	.word	0x00003be0


	//   ....[21]....
        /*0204*/ 	.word	0x00003bf0


	//   ....[22]....
        /*0208*/ 	.word	0x00003c00


	//   ....[23]....
        /*020c*/ 	.word	0x00003c10


	//   ....[24]....
        /*0210*/ 	.word	0x00004220


	//   ....[25]....
        /*0214*/ 	.word	0x00004240


	//   ....[26]....
        /*0218*/ 	.word	0x00004250


	//   ....[27]....
        /*021c*/ 	.word	0x00004280


	//   ....[28]....
        /*0220*/ 	.word	0x00004290


	//   ....[29]....
        /*0224*/ 	.word	0x000042a0


	//   ....[30]....
        /*0228*/ 	.word	0x000042d0


	//   ....[31]....
        /*022c*/ 	.word	0x000042e0


	//   ....[32]....
        /*0230*/ 	.word	0x00004310


	//   ....[33]....
        /*0234*/ 	.word	0x00004320


	//   ....[34]....
        /*0238*/ 	.word	0x00004350


	//   ....[35]....
        /*023c*/ 	.word	0x00004360


	//   ....[36]....
        /*0240*/ 	.word	0x00004390


	//   ....[37]....
        /*0244*/ 	.word	0x000043a0


	//   ....[38]....
        /*0248*/ 	.word	0x000043b0


	//   ....[39]....
        /*024c*/ 	.word	0x000043c0


	//   ....[40]....
        /*0250*/ 	.word	0x00005d10


	//   ....[41]....
        /*0254*/ 	.word	0x00005d50


	//   ....[42]....
        /*0258*/ 	.word	0x00005e40


	//   ....[43]....
        /*025c*/ 	.word	0x00005e70


	//   ....[44]....
        /*0260*/ 	.word	0x00005f50


	//   ....[45]....
        /*0264*/ 	.word	0x00005f80


	//   ....[46]....
        /*0268*/ 	.word	0x00006060


	//   ....[47]....
        /*026c*/ 	.word	0x00006090


	//   ....[48]....
        /*0270*/ 	.word	0x00006170


	//   ....[49]....
        /*0274*/ 	.word	0x00006190


	//   ....[50]....
        /*0278*/ 	.word	0x00006580


	//   ....[51]....
        /*027c*/ 	.word	0x00006940


	//   ....[52]....
        /*0280*/ 	.word	0x00006a00


	//   ....[53]....
        /*0284*/ 	.word	0x00006a60


	//   ....[54]....
        /*0288*/ 	.word	0x00006ab0


	//   ....[55]....
        /*028c*/ 	.word	0x00006ad0


	//   ....[56]....
        /*0290*/ 	.word	0x00006af0


	//   ....[57]....
        /*0294*/ 	.word	0x00006c10


	//   ....[58]....
        /*0298*/ 	.word	0x00006c60


	//   ....[59]....
        /*029c*/ 	.word	0x00006cb0


	//   ....[60]....
        /*02a0*/ 	.word	0x00006cd0


	//   ....[61]....
        /*02a4*/ 	.word	0x00006cf0


	//   ....[62]....
        /*02a8*/ 	.word	0x00007100


	//   ....[63]....
        /*02ac*/ 	.word	0x00007180


	//   ....[64]....
        /*02b0*/ 	.word	0x00007230


	//   ....[65]....
        /*02b4*/ 	.word	0x000072a0


	//   ....[66]....
        /*02b8*/ 	.word	0x00007330


	//   ....[67]....
        /*02bc*/ 	.word	0x000073a0


	//   ....[68]....
        /*02c0*/ 	.word	0x00007430


	//   ....[69]....
        /*02c4*/ 	.word	0x000074a0


	//   ....[70]....
        /*02c8*/ 	.word	0x00007550


	//   ....[71]....
        /*02cc*/ 	.word	0x000075c0


	//   ....[72]....
        /*02d0*/ 	.word	0x00007620


	//   ....[73]....
        /*02d4*/ 	.word	0x00007690


	//   ....[74]....
        /*02d8*/ 	.word	0x00007710


	//   ....[75]....
        /*02dc*/ 	.word	0x00007780


	//   ....[76]....
        /*02e0*/ 	.word	0x00007800


	//   ....[77]....
        /*02e4*/ 	.word	0x00007880


	//   ....[78]....
        /*02e8*/ 	.word	0x00007920


	//   ....[79]....
        /*02ec*/ 	.word	0x00007990


	//   ....[80]....
        /*02f0*/ 	.word	0x00007a10


	//   ....[81]....
        /*02f4*/ 	.word	0x00007a80


	//   ....[82]....
        /*02f8*/ 	.word	0x00007b00


	//   ....[83]....
        /*02fc*/ 	.word	0x00007b70


	//   ....[84]....
        /*0300*/ 	.word	0x00007c00


	//   ....[85]....
        /*0304*/ 	.word	0x00007c70


	//   ....[86]....
        /*0308*/ 	.word	0x00007cf0


	//   ....[87]....
        /*030c*/ 	.word	0x00007d60


	//   ....[88]....
        /*0310*/ 	.word	0x00007dd0


	//   ....[89]....
        /*0314*/ 	.word	0x00007e40


	//   ....[90]....
        /*0318*/ 	.word	0x00007eb0


	//   ....[91]....
        /*031c*/ 	.word	0x00007f20


	//----- nvinfo : EIATTR_EXIT_INSTR_OFFSETS
	.align		4
.L_1741:
        /*0320*/ 	.byte	0x04, 0x1c
        /*0322*/ 	.short	(.L_1743 - .L_1742)


	//   ....[0]....
.L_1742:
        /*0324*/ 	.word	0x00006e20


	//   ....[1]....
        /*0328*/ 	.word	0x000070a0


	//----- nvinfo : EIATTR_MAX_THREADS
	.align		4
.L_1743:
        /*032c*/ 	.byte	0x04, 0x05
        /*032e*/ 	.short	(.L_1745 - .L_1744)
.L_1744:
        /*0330*/ 	.word	0x00000080
        /*0334*/ 	.word	0x00000001
        /*0338*/ 	.word	0x00000001


	//----- nvinfo : EIATTR_CRS_STACK_SIZE
	.align		4
.L_1745:
        /*033c*/ 	.byte	0x04, 0x1e
        /*033e*/ 	.short	(.L_1747 - .L_1746)
.L_1746:
        /*0340*/ 	.word	0x00000000
.L_1747:


//--------------------- .nv.info._Z25selective_scan_bwd_kernelI32Selective_Scan_bwd_kernel_traitsILi128ELi16ELb1ELb0ELb1ELb1ELb0EN3c108BFloat16EfEEv12SSMParamsBwd --------------------------
	.section	.nv.info._Z25selective_scan_bwd_kernelI32Selective_Scan_bwd_kernel_traitsILi128ELi16ELb1ELb0ELb1ELb1ELb0EN3c108BFloat16EfEEv12SSMParamsBwd,"",@"SHT_CUDA_INFO"
	.sectionflags	@""
	.align	4


	//----- nvinfo : EIATTR_CUDA_API_VERSION
	.align		4
        /*0000*/ 	.byte	0x04, 0x37
        /*0002*/ 	.short	(.L_1749 - .L_1748)
.L_1748:
        /*0004*/ 	.word	0x00000082


	//----- nvinfo : EIATTR_SW2861232_WAR
	.align		4
.L_1749:
        /*0008*/ 	.byte	0x01, 0x35
	.zero		2


	//----- nvinfo : EIATTR_PARAM_CBANK
	.align		4
        /*000c*/ 	.byte	0x04, 0x0a
        /*000e*/ 	.short	(.L_1751 - .L_1750)
	.align		4
.L_1750:
        /*0010*/ 	.word	index@(.nv.constant0._Z25selective_scan_bwd_kernelI32Selective_Scan_bwd_kernel_traitsILi128ELi16ELb1ELb0ELb1ELb1ELb0EN3c108BFloat16EfEEv12SSMParamsBwd)
        /*0014*/ 	.short	0x0160
        /*0016*/ 	.short	0x01f0


	//----- nvinfo : EIATTR_CBANK_PARAM_SIZE
	.align		4
.L_1751:
        /*0018*/ 	.byte	0x03, 0x19
        /*001a*/ 	.short	0x01f0


	//----- nvinfo : EIATTR_KPARAM_INFO
	.align		4
        /*001c*/ 	.byte	0x04, 0x17
        /*001e*/ 	.short	(.L_1753 - .L_1752)
.L_1752:
        /*0020*/ 	.word	0x00000000
        /*0024*/ 	.short	0x0000
        /*0026*/ 	.short	0x0000
        /*0028*/ 	.byte	0x00, 0xf0, 0xc1, 0x07


	//----- nvinfo : EIATTR_MAXREG_COUNT
	.align		4
.L_1753:
        /*002c*/ 	.byte	0x03, 0x1b
        /*002e*/ 	.short	0x00a8


	//----- nvinfo : EIATTR_NUM_BARRIERS
	.align		4
        /*0030*/ 	.byte	0x02, 0x4c
        /*0032*/ 	.byte	0x01
	.zero		1


	//----- nvinfo : EIATTR_MERCURY_ISA_VERSION
	.align		4
        /*0034*/ 	.byte	0x03, 0x5f
        /*0036*/ 	.short	0x0000


	//----- nvinfo : EIATTR_COOP_GROUP_MASK_REGIDS
	.align		4
        /*0038*/ 	.byte	0x04, 0x29
        /*003a*/ 	.short	(.L_1755 - .L_1754)


	//   ....[0]....
.L_1754:
        /*003c*/ 	.word	0xffffffff


	//   ....[1]....
        /*0040*/ 	.word	0xffffffff


	//   ....[2]....
        /*0044*/ 	.word	0xffffffff


	//   ....[3]....
        /*0048*/ 	.word	0xffffffff


	//   ....[4]....
        /*004c*/ 	.word	0xffffffff


	//   ....[5]....
        /*0050*/ 	.word	0xffffffff


	//   ....[6]....
        /*0054*/ 	.word	0xffffffff


	//   ....[7]....
        /*0058*/ 	.word	0xffffffff


	//   ....[8]....
        /*005c*/ 	.word	0xffffffff


	//   ....[9]....
        /*0060*/ 	.word	0xffffffff


	//   ....[10]....
        /*0064*/ 	.word	0xffffffff


	//   ....[11]....
        /*0068*/ 	.word	0xffffffff


	//   ....[12]....
        /*006c*/ 	.word	0xffffffff


	//   ....[13]....
        /*0070*/ 	.word	0xffffffff


	//   ....[14]....
        /*0074*/ 	.word	0xffffffff


	//   ....[15]....
        /*0078*/ 	.word	0xffffffff


	//   ....[16]....
        /*007c*/ 	.word	0xffffffff


	//   ....[17]....
        /*0080*/ 	.word	0xffffffff


	//   ....[18]....
        /*0084*/ 	.word	0xffffffff


	//   ....[19]....
        /*0088*/ 	.word	0xffffffff


	//   ....[20]....
        /*008c*/ 	.word	0xffffffff


	//   ....[21]....
        /*0090*/ 	.word	0xffffffff


	//   ....[22]....
        /*0094*/ 	.word	0xffffffff


	//   ....[23]....
        /*0098*/ 	.word	0xffffffff


	//   ....[24]....
        /*009c*/ 	.word	0xffffffff


	//   ....[25]....
        /*00a0*/ 	.word	0xffffffff


	//   ....[26]....
        /*00a4*/ 	.word	0xffffffff


	//   ....[27]....
        /*00a8*/ 	.word	0xffffffff


	//   ....[28]....
        /*00ac*/ 	.word	0xffffffff


	//   ....[29]....
        /*00b0*/ 	.word	0xffffffff


	//   ....[30]....
        /*00b4*/ 	.word	0xffffffff


	//   ....[31]....
        /*00b8*/ 	.word	0xffffffff


	//   ....[32]....
        /*00bc*/ 	.word	0xffffffff


	//   ....[33]....
        /*00c0*/ 	.word	0xffffffff


	//   ....[34]....
        /*00c4*/ 	.word	0xffffffff


	//   ....[35]....
        /*00c8*/ 	.word	0xffffffff


	//   ....[36]....
        /*00cc*/ 	.word	0xffffffff


	//   ....[37]....
        /*00d0*/ 	.word	0xffffffff


	//   ....[38]....
        /*00d4*/ 	.word	0xffffffff


	//   ....[39]....
        /*00d8*/ 	.word	0xffffffff


	//   ....[40]....
        /*00dc*/ 	.word	0xffffffff


	//   ....[41]....
        /*00e0*/ 	.word	0xffffffff


	//   ....[42]....
        /*00e4*/ 	.word	0xffffffff


	//   ....[43]....
        /*00e8*/ 	.word	0xffffffff


	//   ....[44]....
        /*00ec*/ 	.word	0xffffffff


	//   ....[45]....
        /*00f0*/ 	.word	0xffffffff


	//   ....[46]....
        /*00f4*/ 	.word	0xffffffff


	//   ....[47]....
        /*00f8*/ 	.word	0xffffffff


	//   ....[48]....
        /*00fc*/ 	.word	0xffffffff


	//   ....[49]....
        /*0100*/ 	.word	0xffffffff


	//   ....[50]....
        /*0104*/ 	.word	0xffffffff


	//   ....[51]....
        /*0108*/ 	.word	0xffffffff


	//   ....[52]....
        /*010c*/ 	.word	0xffffffff


	//   ....[53]....
        /*0110*/ 	.word	0xffffffff


	//   ....[54]....
        /*0114*/ 	.word	0xffffffff


	//   ....[55]....
        /*0118*/ 	.word	0xffffffff


	//   ....[56]....
        /*011c*/ 	.word	0xffffffff


	//   ....[57]....
        /*0120*/ 	.word	0xffffffff


	//   ....[58]....
        /*0124*/ 	.word	0xffffffff


	//   ....[59]....
        /*0128*/ 	.word	0xffffffff


	//   ....[60]....
        /*012c*/ 	.word	0xffffffff


	//   ....[61]....
        /*0130*/ 	.word	0xffffffff


	//   ....[62]....
        /*0134*/ 	.word	0xffffffff


	//   ....[63]....
        /*0138*/ 	.word	0xffffffff


	//   ....[64]....
        /*013c*/ 	.word	0xffffffff


	//   ....[65]....
        /*0140*/ 	.word	0xffffffff


	//   ....[66]....
        /*0144*/ 	.word	0xffffffff


	//   ....[67]....
        /*0148*/ 	.word	0xffffffff


	//   ....[68]....
        /*014c*/ 	.word	0xffffffff


	//   ....[69]....
        /*0150*/ 	.word	0xffffffff


	//   ....[70]....
        /*0154*/ 	.word	0xffffffff


	//   ....[71]....
        /*0158*/ 	.word	0xffffffff


	//   ....[72]....
        /*015c*/ 	.word	0xffffffff


	//   ....[73]....
        /*0160*/ 	.word	0xffffffff


	//   ....[74]....
        /*0164*/ 	.word	0xffffffff


	//   ....[75]....
        /*0168*/ 	.word	0xffffffff


	//   ....[76]....
        /*016c*/ 	.word	0xffffffff


	//   ....[77]....
        /*0170*/ 	.word	0xffffffff


	//   ....[78]....
        /*0174*/ 	.word	0xffffffff


	//   ....[79]....
        /*0178*/ 	.word	0xffffffff


	//   ....[80]....
        /*017c*/ 	.word	0xffffffff


	//   ....[81]....
        /*0180*/ 	.word	0xffffffff


	//   ....[82]....
        /*0184*/ 	.word	0xffffffff


	//   ....[83]....
        /*0188*/ 	.word	0xffffffff


	//   ....[84]....
        /*018c*/ 	.word	0xffffffff


	//   ....[85]....
        /*0190*/ 	.word	0xffffffff


	//   ....[86]....
        /*0194*/ 	.word	0xffffffff


	//   ....[87]....
        /*0198*/ 	.word	0xffffffff


	//   ....[88]....
        /*019c*/ 	.word	0xffffffff


	//----- nvinfo : EIATTR_COOP_GROUP_INSTR_OFFSETS
	.align		4
.L_1755:
        /*01a0*/ 	.byte	0x04, 0x28
        /*01a2*/ 	.short	(.L_1757 - .L_1756)


	//   ....[0]....
.L_1756:
        /*01a4*/ 	.word	0x00000b90


	//   ....[1]....
        /*01a8*/ 	.word	0x00000c40


	//   ....[2]....
        /*01ac*/ 	.word	0x00000e50


	//   ....[3]....
        /*01b0*/ 	.word	0x00003cd0


	//   ....[4]....
        /*01b4*/ 	.word	0x00004710


	//   ....[5]....
        /*01b8*/ 	.word	0x00004730


	//   ....[6]....
        /*01bc*/ 	.word	0x00004780


	//   ....[7]....
        /*01c0*/ 	.word	0x00004790


	//   ....[8]....
        /*01c4*/ 	.word	0x000047c0


	//   ....[9]....
        /*01c8*/ 	.word	0x000047e0


	//   ....[10]....
        /*01cc*/ 	.word	0x00004810


	//   ....[11]....
        /*01d0*/ 	.word	0x00004830


	//   ....[12]....
        /*01d4*/ 	.word	0x00004860


	//   ....[13]....
        /*01d8*/ 	.word	0x00004880


	//   ....[14]....
        /*01dc*/ 	.word	0x00004940


	//   ....[15]....
        /*01e0*/ 	.word	0x000049b0


	//   ....[16]....
        /*01e4*/ 	.word	0x000049d0


	//   ....[17]....
        /*01e8*/ 	.word	0x000049e0


	//   ....[18]....
        /*01ec*/ 	.word	0x000049f0


	//   ....[19]....
        /*01f0*/ 	.word	0x00004a00


	//   ....[20]....
        /*01f4*/ 	.word	0x00005010


	//   ....[21]....
        /*01f8*/ 	.word	0x00005030


	//   ....[22]....
        /*01fc*/ 	.word	0x00005040


	//   ....[23]....
        /*0200*/ 	.word	0x00005070


	//   ....[24]....
        /*0204*/ 	.word	0x00005080


	//   ....[25]....
        /*0208*/ 	.word	0x00005090


	//   ....[26]....
        /*020c*/ 	.word	0x000050c0


	//   ....[27]....
        /*0210*/ 	.word	0x000050d0


	//   ....[28]....
        /*0214*/ 	.word	0x00005100


	//   ....[29]....
        /*0218*/ 	.word	0x00005110


	//   ....[30]....
        /*021c*/ 	.word	0x00005140


	//   ....[31]....
        /*0220*/ 	.word	0x00005150


	//   ....[32]....
        /*0224*/ 	.word	0x00005180


	//   ....[33]....
        /*0228*/ 	.word	0x00005190


	//   ....[34]....
        /*022c*/ 	.word	0x000051a0


	//   ....[35]....
        /*0230*/ 	.word	0x000051b0


	//   ....[36]....
        /*0234*/ 	.word	0x00006b00


	//   ....[37]....
        /*0238*/ 	.word	0x00006b40


	//   ....[38]....
        /*023c*/ 	.word	0x00006c30


	//   ....[39]....
        /*0240*/ 	.word	0x00006c60


	//   ....[40]....
        /*0244*/ 	.word	0x00006d40


	//   ....[41]....
        /*0248*/ 	.word	0x00006d70


	//   ....[42]....
        /*024c*/ 	.word	0x00006e50


	//   ....[43]....
        /*0250*/ 	.word	0x00006e80


	//   ....[44]....
        /*0254*/ 	.word	0x00006f60


	//   ....[45]....
        /*0258*/ 	.word	0x00006f70


	//   ....[46]....
        /*025c*/ 	.word	0x00007390


	//   ....[47]....
        /*0260*/ 	.word	0x00007b80


	//   ....[48]....
        /*0264*/ 	.word	0x00007f00


	//   ....[49]....
        /*0268*/ 	.word	0x00008090


	//   ....[50]....
        /*026c*/ 	.word	0x000080f0


	//   ....[51]....
        /*0270*/ 	.word	0x00008140


	//   ....[52]....
        /*0274*/ 	.word	0x00008160


	//   ....[53]....
        /*0278*/ 	.word	0x00008180


	//   ....[54]....
        /*027c*/ 	.word	0x000082a0


	//   ....[55]....
        /*0280*/ 	.word	0x000082f0


	//   ....[56]....
        /*0284*/ 	.word	0x00008340


	//   ....[57]....
        /*0288*/ 	.word	0x00008360


	//   ....[58]....
        /*028c*/ 	.word	0x00008380


	//   ....[59]....
        /*0290*/ 	.word	0x00008790


	//   ....[60]....
        /*0294*/ 	.word	0x00008810


	//   ....[61]....
        /*0298*/ 	.word	0x000088c0


	//   ....[62]....
        /*029c*/ 	.word	0x00008930


	//   ....[63]....
        /*02a0*/ 	.word	0x000089e0


	//   ....[64]....
        /*02a4*/ 	.word	0x00008a50


	//   ....[65]....
        /*02a8*/ 	.word	0x00008b00


	//   ....[66]....
        /*02ac*/ 	.word	0x00008b70


	//   ....[67]....
        /*02b0*/ 	.word	0x00008c00


	//   ....[68]....
        /*02b4*/ 	.word	0x00008c70


	//   ....[69]....
        /*02b8*/ 	.word	0x00008cd0


	//   ....[70]....
        /*02bc*/ 	.word	0x00008d40


	//   ....[71]....
        /*02c0*/ 	.word	0x00008dc0


	//   ....[72]....
        /*02c4*/ 	.word	0x00008e30


	//   ....[73]....
        /*02c8*/ 	.word	0x00008eb0


	//   ....[74]....
        /*02cc*/ 	.word	0x00008f30


	//   ....[75]....
        /*02d0*/ 	.word	0x00008fd0


	//   ....[76]....
        /*02d4*/ 	.word	0x00009040


	//   ....[77]....
        /*02d8*/ 	.word	0x000090c0


	//   ....[78]....
        /*02dc*/ 	.word	0x00009130


	//   ....[79]....
        /*02e0*/ 	.word	0x000091b0


	//   ....[80]....
        /*02e4*/ 	.word	0x00009220


	//   ....[81]....
        /*02e8*/ 	.word	0x000092b0


	//   ....[82]....
        /*02ec*/ 	.word	0x00009320


	//   ....[83]....
        /*02f0*/ 	.word	0x000093a0


	//   ....[84]....
        /*02f4*/ 	.word	0x00009410


	//   ....[85]....
        /*02f8*/ 	.word	0x00009480


	//   ....[86]....
        /*02fc*/ 	.word	0x000094f0


	//   ....[87]....
        /*0300*/ 	.word	0x00009550


	//   ....[88]....
        /*0304*/ 	.word	0x000095c0


	//----- nvinfo : EIATTR_EXIT_INSTR_OFFSETS
	.align		4
.L_1757:
        /*0308*/ 	.byte	0x04, 0x1c
        /*030a*/ 	.short	(.L_1759 - .L_1758)


	//   ....[0]....
.L_1758:
        /*030c*/ 	.word	0x000084b0


	//   ....[1]....
        /*0310*/ 	.word	0x00008730


	//----- nvinfo : EIATTR_MAX_THREADS
	.align		4
.L_1759:
        /*0314*/ 	.byte	0x04, 0x05
        /*0316*/ 	.short	(.L_1761 - .L_1760)
.L_1760:
        /*0318*/ 	.word	0x00000080
        /*031c*/ 	.word	0x00000001
        /*0320*/ 	.word	0x00000001


	//----- nvinfo : EIATTR_CRS_STACK_SIZE
	.align		4
.L_1761:
        /*0324*/ 	.byte	0x04, 0x1e
        /*0326*/ 	.short	(.L_1763 - .L_1762)
.L_1762:
        /*0328*/ 	.word	0x00000000
.L_1763:


//--------------------- .nv.info._Z25selective_scan_bwd_kernelI32Selective_Scan_bwd_kernel_traitsILi128ELi16ELb1ELb0ELb1ELb1ELb1EN3c108BFloat16EfEEv12SSMParamsBwd --------------------------
	.section	.nv.info._Z25selective_scan_bwd_kernelI32Selective_Scan_bwd_kernel_traitsILi128ELi16ELb1ELb0ELb1ELb1ELb1EN3c108BFloat16EfEEv12SSMParamsBwd,"",@"SHT_CUDA_INFO"
	.sectionflags	@""
	.align	4


	//----- nvinfo : EIATTR_CUDA_API_VERSION
	.align		4
        /*0000*/ 	.byte	0x04, 0x37
        /*0002*/ 	.short	(.L_1765 - .L_1764)
.L_1764:
        /*0004*/ 	.word	0x00000082


	//----- nvinfo : EIATTR_SW2861232_WAR
	.align		4
.L_1765:
        /*0008*/ 	.byte	0x01, 0x35
	.zero		2


	//----- nvinfo : EIATTR_PARAM_CBANK
	.align		4
        /*000c*/ 	.byte	0x04, 0x0a
        /*000e*/ 	.short	(.L_1767 - .L_1766)
	.align		4
.L_1766:
        /*0010*/ 	.word	index@(.nv.constant0._Z25selective_scan_bwd_kernelI32Selective_Scan_bwd_kernel_traitsILi128ELi16ELb1ELb0ELb1ELb1ELb1EN3c108BFloat16EfEEv12SSMParamsBwd)
        /*0014*/ 	.short	0x0160
        /*0016*/ 	.short	0x01f0


	//----- nvinfo : EIATTR_CBANK_PARAM_SIZE
	.align		4
.L_1767:
        /*0018*/ 	.byte	0x03, 0x19
        /*001a*/ 	.short	0x01f0


	//----- nvinfo : EIATTR_KPARAM_INFO
	.align		4
        /*001c*/ 	.byte	0x04, 0x17
        /*001e*/ 	.short	(.L_1769 - .L_1768)
.L_1768:
        /*0020*/ 	.word	0x00000000
        /*0024*/ 	.short	0x0000
        /*0026*/ 	.short	0x0000
        /*0028*/ 	.byte	0x00, 0xf0, 0xc1, 0x07


	//----- nvinfo : EIATTR_MAXREG_COUNT
	.align		4
.L_1769:
        /*002c*/ 	.byte	0x03, 0x1b
        /*002e*/ 	.short	0x00a8


	//----- nvinfo : EIATTR_NUM_BARRIERS
	.align		4
        /*0030*/ 	.byte	0x02, 0x4c
        /*0032*/ 	.byte	0x01
	.zero		1


	//----- nvinfo : EIATTR_MERCURY_ISA_VERSION
	.align		4
        /*0034*/ 	.byte	0x03, 0x5f
        /*0036*/ 	.short	0x0000


	//----- nvinfo : EIATTR_COOP_GROUP_MASK_REGIDS
	.align		4
        /*0038*/ 	.byte	0x04, 0x29
        /*003a*/ 	.short	(.L_1771 - .L_1770)


	//   ....[0]....
.L_1770:
        /*003c*/ 	.word	0xffffffff


	//   ....[1]....
        /*0040*/ 	.word	0xffffffff


	//   ....[2]....
        /*0044*/ 	.word	0xffffffff


	//   ....[3]....
        /*0048*/ 	.word	0xffffffff


	//   ....[4]....
        /*004c*/ 	.word	0xffffffff


	//   ....[5]....
        /*0050*/ 	.word	0xffffffff


	//   ....[6]....
        /*0054*/ 	.word	0xffffffff


	//   ....[7]....
        /*0058*/ 	.word	0xffffffff


	//   ....[8]....
        /*005c*/ 	.word	0xffffffff


	//   ....[9]....
        /*0060*/ 	.word	0xffffffff


	//   ....[10]....
        /*0064*/ 	.word	0xffffffff


	//   ....[11]....
        /*0068*/ 	.word	0xffffffff


	//   ....[12]....
        /*006c*/ 	.word	0xffffffff


	//   ....[13]....
        /*0070*/ 	.word	0xffffffff


	//   ....[14]....
        /*0074*/ 	.word	0xffffffff


	//   ....[15]....
        /*0078*/ 	.word	0xffffffff


	//   ....[16]....
        /*007c*/ 	.word	0xffffffff


	//   ....[17]....
        /*0080*/ 	.word	0xffffffff


	//   ....[18]....
        /*0084*/ 	.word	0xffffffff


	//   ....[19]....
        /*0088*/ 	.word	0xffffffff


	//   ....[20]....
        /*008c*/ 	.word	0xffffffff


	//   ....[21]....
        /*0090*/ 	.word	0xffffffff


	//   ....[22]....
        /*0094*/ 	.word	0xffffffff


	//   ....[23]....
        /*0098*/ 	.word	0xffffffff


	//   ....[24]....
        /*009c*/ 	.word	0xffffffff


	//   ....[25]....
        /*00a0*/ 	.word	0xffffffff


	//   ....[26]....
        /*00a4*/ 	.word	0xffffffff


	//   ....[27]....
        /*00a8*/ 	.word	0xffffffff


	//   ....[28]....
        /*00ac*/ 	.word	0xffffffff


	//   ....[29]....
        /*00b0*/ 	.word	0xffffffff


	//   ....[30]....
        /*00b4*/ 	.word	0xffffffff


	//   ....[31]....
        /*00b8*/ 	.word	0xffffffff


	//   ....[32]....
        /*00bc*/ 	.word	0xffffffff


	//   ....[33]....
        /*00c0*/ 	.word	0xffffffff


	//   ....[34]....
        /*00c4*/ 	.word	0xffffffff


	//   ....[35]....
        /*00c8*/ 	.word	0xffffffff


	//   ....[36]....
        /*00cc*/ 	.word	0xffffffff


	//   ....[37]....
        /*00d0*/ 	.word	0xffffffff


	//   ....[38]....
        /*00d4*/ 	.word	0xffffffff


	//   ....[39]....
        /*00d8*/ 	.word	0xffffffff


	//   ....[40]....
        /*00dc*/ 	.word	0xffffffff


	//   ....[41]....
        /*00e0*/ 	.word	0xffffffff


	//   ....[42]....
        /*00e4*/ 	.word	0xffffffff


	//   ....[43]....
        /*00e8*/ 	.word	0xffffffff


	//   ....[44]....
        /*00ec*/ 	.word	0xffffffff


	//   ....[45]....
        /*00f0*/ 	.word	0xffffffff


	//   ....[46]....
        /*00f4*/ 	.word	0xffffffff


	//   ....[47]....
        /*00f8*/ 	.word	0xffffffff


	//   ....[48]....
        /*00fc*/ 	.word	0xffffffff


	//   ....[49]....
        /*0100*/ 	.word	0xffffffff


	//   ....[50]....
        /*0104*/ 	.word	0xffffffff


	//   ....[51]....
        /*0108*/ 	.word	0xffffffff


	//   ....[52]....
        /*010c*/ 	.word	0xffffffff


	//   ....[53]....
        /*0110*/ 	.word	0xffffffff


	//   ....[54]....
        /*0114*/ 	.word	0xffffffff


	//   ....[55]....
        /*0118*/ 	.word	0xffffffff


	//   ....[56]....
        /*011c*/ 	.word	0xffffffff


	//   ....[57]....
        /*0120*/ 	.word	0xffffffff


	//   ....[58]....
        /*0124*/ 	.word	0xffffffff


	//   ....[59]....
        /*0128*/ 	.word	0xffffffff


	//   ....[60]....
        /*012c*/ 	.word	0xffffffff


	//   ....[61]....
        /*0130*/ 	.word	0xffffffff


	//   ....[62]....
        /*0134*/ 	.word	0xffffffff


	//   ....[63]....
        /*0138*/ 	.word	0xffffffff


	//   ....[64]....
        /*013c*/ 	.word	0xffffffff


	//   ....[65]....
        /*0140*/ 	.word	0xffffffff


	//   ....[66]....
        /*0144*/ 	.word	0xffffffff


	//   ....[67]....
        /*0148*/ 	.word	0xffffffff


	//   ....[68]....
        /*014c*/ 	.word	0xffffffff


	//   ....[69]....
        /*0150*/ 	.word	0xffffffff


	//   ....[70]....
        /*0154*/ 	.word	0xffffffff


	//   ....[71]....
        /*0158*/ 	.word	0xffffffff


	//   ....[72]....
        /*015c*/ 	.word	0xffffffff


	//   ....[73]....
        /*0160*/ 	.word	0xffffffff


	//   ....[74]....
        /*0164*/ 	.word	0xffffffff


	//   ....[75]....
        /*0168*/ 	.word	0xffffffff


	//   ....[76]....
        /*016c*/ 	.word	0xffffffff


	//   ....[77]....
        /*0170*/ 	.word	0xffffffff


	//   ....[78]....
        /*0174*/ 	.word	0xffffffff


	//   ....[79]....
        /*0178*/ 	.word	0xffffffff


	//   ....[80]....
        /*017c*/ 	.word	0xffffffff


	//   ....[81]....
        /*0180*/ 	.word	0xffffffff


	//   ....[82]....
        /*0184*/ 	.word	0xffffffff


	//   ....[83]....
        /*0188*/ 	.word	0xffffffff


	//   ....[84]....
        /*018c*/ 	.word	0xffffffff


	//   ....[85]....
        /*0190*/ 	.word	0xffffffff


	//   ....[86]....
        /*0194*/ 	.word	0xffffffff


	//   ....[87]....
        /*0198*/ 	.word	0xffffffff


	//   ....[88]....
        /*019c*/ 	.word	0xffffffff


	//   ....[89]....
        /*01a0*/ 	.word	0xffffffff


	//   ....[90]....
        /*01a4*/ 	.word	0xffffffff


	//   ....[91]....
        /*01a8*/ 	.word	0xffffffff


	//   ....[92]....
        /*01ac*/ 	.word	0xffffffff


	//----- nvinfo : EIATTR_COOP_GROUP_INSTR_OFFSETS
	.align		4
.L_1771:
        /*01b0*/ 	.byte	0x04, 0x28
        /*01b2*/ 	.short	(.L_1773 - .L_1772)


	//   ....[0]....
.L_1772:
        /*01b4*/ 	.word	0x00000b20


	//   ....[1]....
        /*01b8*/ 	.word	0x00000bd0


	//   ....[2]....
        /*01bc*/ 	.word	0x00000df0


	//   ....[3]....
        /*01c0*/ 	.word	0x00003430


	//   ....[4]....
        /*01c4*/ 	.word	0x00003ca0


	//   ....[5]....
        /*01c8*/ 	.word	0x00004560


	//   ....[6]....
        /*01cc*/ 	.word	0x00004950


	//   ....[7]....
        /*01d0*/ 	.word	0x000051b0


	//   ....[8]....
        /*01d4*/ 	.word	0x00005bd0


	//   ....[9]....
        /*01d8*/ 	.word	0x00005bf0


	//   ....[10]....
        /*01dc*/ 	.word	0x00005c40


	//   ....[11]....
        /*01e0*/ 	.word	0x00005c50


	//   ....[12]....
        /*01e4*/ 	.word	0x00005c80


	//   ....[13]....
        /*01e8*/ 	.word	0x00005ca0


	//   ....[14]....
        /*01ec*/ 	.word	0x00005cd0


	//   ....[15]....
        /*01f0*/ 	.word	0x00005cf0


	//   ....[16]....
        /*01f4*/ 	.word	0x00005d20


	//   ....[17]....
        /*01f8*/ 	.word	0x00005d40


	//   ....[18]....
        /*01fc*/ 	.word	0x00005e00


	//   ....[19]....
        /*0200*/ 	.word	0x00005e70


	//   ....[20]....
        /*0204*/ 	.word	0x00005e90


	//   ....[21]....
        /*0208*/ 	.word	0x00005ea0


	//   ....[22]....
        /*020c*/ 	.word	0x00005eb0


	//   ....[23]....
        /*0210*/ 	.word	0x00005ec0


	//   ....[24]....
        /*0214*/ 	.word	0x000064d0


	//   ....[25]....
        /*0218*/ 	.word	0x000064f0


	//   ....[26]....
        /*021c*/ 	.word	0x00006500


	//   ....[27]....
        /*0220*/ 	.word	0x00006530


	//   ....[28]....
        /*0224*/ 	.word	0x00006540


	//   ....[29]....
        /*0228*/ 	.word	0x00006550


	//   ....[30]....
        /*022c*/ 	.word	0x00006580


	//   ....[31]....
        /*0230*/ 	.word	0x00006590


	//   ....[32]....
        /*0234*/ 	.word	0x000065c0


	//   ....[33]....
        /*0238*/ 	.word	0x000065d0


	//   ....[34]....
        /*023c*/ 	.word	0x00006600


	//   ....[35]....
        /*0240*/ 	.word	0x00006610


	//   ....[36]....
        /*0244*/ 	.word	0x00006640


	//   ....[37]....
        /*0248*/ 	.word	0x00006650


	//   ....[38]....
        /*024c*/ 	.word	0x00006660


	//   ....[39]....
        /*0250*/ 	.word	0x00006670


	//   ....[40]....
        /*0254*/ 	.word	0x00007ea0


	//   ....[41]....
        /*0258*/ 	.word	0x00007ee0


	//   ....[42]....
        /*025c*/ 	.word	0x00007fd0


	//   ....[43]....
        /*0260*/ 	.word	0x00008000


	//   ....[44]....
        /*0264*/ 	.word	0x000080e0


	//   ....[45]....
        /*0268*/ 	.word	0x00008110


	//   ....[46]....
        /*026c*/ 	.word	0x000081f0


	//   ....[47]....
        /*0270*/ 	.word	0x00008220


	//   ....[48]....
        /*0274*/ 	.word	0x000082f0


	//   ....[49]....
        /*0278*/ 	.word	0x00008320


	//   ....[50]....
        /*027c*/ 	.word	0x00008830


	//   ....[51]....
        /*0280*/ 	.word	0x00008fc0


	//   ....[52]....
        /*0284*/ 	.word	0x00009380


	//   ....[53]....
        /*0288*/ 	.word	0x00009510


	//   ....[54]....
        /*028c*/ 	.word	0x00009570


	//   ....[55]....
        /*0290*/ 	.word	0x000095c0


	//   ....[56]....
        /*0294*/ 	.word	0x000095e0


	//   ....[57]....
        /*0298*/ 	.word	0x00009600


	//   ....[58]....
        /*029c*/ 	.word	0x00009720


	//   ....[59]....
        /*02a0*/ 	.word	0x00009770


	//   ....[60]....
        /*02a4*/ 	.word	0x000097c0


	//   ....[61]....
        /*02a8*/ 	.word	0x000097e0


	//   ....[62]....
        /*02ac*/ 	.word	0x00009800


	//   ....[63]....
        /*02b0*/ 	.word	0x00009c10


	//   ....[64]....
        /*02b4*/ 	.word	0x00009c90


	//   ....[65]....
        /*02b8*/ 	.word	0x00009d40


	//   ....[66]....
        /*02bc*/ 	.word	0x00009db0


	//   ....[67]....
        /*02c0*/ 	.word	0x00009e40


	//   ....[68]....
        /*02c4*/ 	.word	0x00009eb0


	//   ....[69]....
        /*02c8*/ 	.word	0x00009f50


	//   ....[70]....
        /*02cc*/ 	.word	0x00009fc0


	//   ....[71]....
        /*02d0*/ 	.word	0x0000a060


	//   ....[72]....
        /*02d4*/ 	.word	0x0000a0d0


	//   ....[73]....
        /*02d8*/ 	.word	0x0000a140


	//   ....[74]....
        /*02dc*/ 	.word	0x0000a1b0


	//   ....[75]....
        /*02e0*/ 	.word	0x0000a220


	//   ....[76]....
        /*02e4*/ 	.word	0x0000a290


	//   ....[77]....
        /*02e8*/ 	.word	0x0000a310


	//   ....[78]....
        /*02ec*/ 	.word	0x0000a390


	//   ....[79]....
        /*02f0*/ 	.word	0x0000a430


	//   ....[80]....
        /*02f4*/ 	.word	0x0000a4a0


	//   ....[81]....
        /*02f8*/ 	.word	0x0000a520


	//   ....[82]....
        /*02fc*/ 	.word	0x0000a590


	//   ....[83]....
        /*0300*/ 	.word	0x0000a620


	//   ....[84]....
        /*0304*/ 	.word	0x0000a690


	//   ....[85]....
        /*0308*/ 	.word	0x0000a730


	//   ....[86]....
        /*030c*/ 	.word	0x0000a7a0


	//   ....[87]....
        /*0310*/ 	.word	0x0000a820


	//   ....[88]....
        /*0314*/ 	.word	0x0000a890


	//   ....[89]....
        /*0318*/ 	.word	0x0000a900


	//   ....[90]....
        /*031c*/ 	.word	0x0000a970


	//   ....[91]....
        /*0320*/ 	.word	0x0000a9d0


	//   ....[92]....
        /*0324*/ 	.word	0x0000aa40


	//----- nvinfo : EIATTR_EXIT_INSTR_OFFSETS
	.align		4
.L_1773:
        /*0328*/ 	.byte	0x04, 0x1c
        /*032a*/ 	.short	(.L_1775 - .L_1774)


	//   ....[0]....
.L_1774:
        /*032c*/ 	.word	0x00009930


	//   ....[1]....
        /*0330*/ 	.word	0x00009bb0


	//----- nvinfo : EIATTR_MAX_THREADS
	.align		4
.L_1775:
        /*0334*/ 	.byte	0x04, 0x05
        /*0336*/ 	.short	(.L_1777 - .L_1776)
.L_1776:
        /*0338*/ 	.word	0x00000080
        /*033c*/ 	.word	0x00000001
        /*0340*/ 	.word	0x00000001


	//----- nvinfo : EIATTR_CRS_STACK_SIZE
	.align		4
.L_1777:
        /*0344*/ 	.byte	0x04, 0x1e
        /*0346*/ 	.short	(.L_1779 - .L_1778)
.L_1778:
        /*0348*/ 	.word	0x00000000
.L_1779:


//--------------------- .nv.info._Z25selective_scan_bwd_kernelI32Selective_Scan_bwd_kernel_traitsILi128ELi16ELb1ELb1ELb0ELb0ELb0EN3c108BFloat16EfEEv12SSMParamsBwd --------------------------
	.section	.nv.info._Z25selective_scan_bwd_kernelI32Selective_Scan_bwd_kernel_traitsILi128ELi16ELb1ELb1ELb0ELb0ELb0EN3c108BFloat16EfEEv12SSMParamsBwd,"",@"SHT_CUDA_INFO"
	.sectionflags	@""
	.align	4


	//----- nvinfo : EIATTR_CUDA_API_VERSION
	.align		4
        /*0000*/ 	.byte	0x04, 0x37
        /*0002*/ 	.short	(.L_1781 - .L_1780)
.L_1780:
        /*0004*/ 	.word	0x00000082


	//----- nvinfo : EIATTR_SW2861232_WAR
	.align		4
.L_1781:
        /*0008*/ 	.byte	0x01, 0x35
	.zero		2


	//----- nvinfo : EIATTR_PARAM_CBANK
	.align		4
        /*000c*/ 	.byte	0x04, 0x0a
        /*000e*/ 	.short	(.L_1783 - .L_1782)
	.align		4
.L_1782:
        /*0010*/ 	.word	index@(.nv.constant0._Z25selective_scan_bwd_kernelI32Selective_Scan_bwd_kernel_traitsILi128ELi16ELb1ELb1ELb0ELb0ELb0EN3c108BFloat16EfEEv12SSMParamsBwd)
        /*0014*/ 	.short	0x0160
        /*0016*/ 	.short	0x01f0


	//----- nvinfo : EIATTR_CBANK_PARAM_SIZE
	.align		4
.L_1783:
        /*0018*/ 	.byte	0x03, 0x19
        /*001a*/ 	.short	0x01f0


	//----- nvinfo : EIATTR_KPARAM_INFO
	.align		4
        /*001c*/ 	.byte	0x04, 0x17
        /*001e*/ 	.short	(.L_1785 - .L_1784)
.L_1784:
        /*0020*/ 	.word	0x00000000
        /*0024*/ 	.short	0x0000
        /*0026*/ 	.short	0x0000
        /*0028*/ 	.byte	0x00, 0xf0, 0xc1, 0x07


	//----- nvinfo : EIATTR_MAXREG_COUNT
	.align		4
.L_1785:
        /*002c*/ 	.byte	0x03, 0x1b
        /*002e*/ 	.short	0x00a8


	//----- nvinfo : EIATTR_NUM_BARRIERS
	.align		4
        /*0030*/ 	.byte	0x02, 0x4c
        /*0032*/ 	.byte	0x01
	.zero		1


	//----- nvinfo : EIATTR_MERCURY_ISA_VERSION
	.align		4
        /*0034*/ 	.byte	0x03, 0x5f
        /*0036*/ 	.short	0x0000


	//----- nvinfo : EIATTR_COOP_GROUP_MASK_REGIDS
	.align		4
        /*0038*/ 	.byte	0x04, 0x29
        /*003a*/ 	.short	(.L_1787 - .L_1786)


	//   ....[0]....
.L_1786:
        /*003c*/ 	.word	0xffffffff


	//   ....[1]....
        /*0040*/ 	.word	0xffffffff


	//   ....[2]....
        /*0044*/ 	.word	0xffffffff


	//   ....[3]....
        /*0048*/ 	.word	0xffffffff


	//   ....[4]....
        /*004c*/ 	.word	0xffffffff


	//   ....[5]....
        /*0050*/ 	.word	0xffffffff


	//   ....[6]....
        /*0054*/ 	.word	0xffffffff


	//   ....[7]....
        /*0058*/ 	.word	0xffffffff


	//   ....[8]....
        /*005c*/ 	.word	0xffffffff


	//   ....[9]....
        /*0060*/ 	.word	0xffffffff


	//   ....[10]....
        /*0064*/ 	.word	0xffffffff


	//   ....[11]....
        /*0068*/ 	.word	0xffffffff


	//   ....[12]....
        /*006c*/ 	.word	0xffffffff


	//   ....[13]....
        /*0070*/ 	.word	0xffffffff


	//   ....[14]....
        /*0074*/ 	.word	0xffffffff


	//   ....[15]....
        /*0078*/ 	.word	0xffffffff


	//   ....[16]....
        /*007c*/ 	.word	0xffffffff


	//   ....[17]....
        /*0080*/ 	.word	0xffffffff


	//   ....[18]....
        /*0084*/ 	.word	0xffffffff


	//   ....[19]....
        /*0088*/ 	.word	0xffffffff


	//   ....[20]....
        /*008c*/ 	.word	0xffffffff


	//   ....[21]....
        /*0090*/ 	.word	0xffffffff


	//   ....[22]....
        /*0094*/ 	.word	0xffffffff


	//   ....[23]....
        /*0098*/ 	.word	0xffffffff


	//   ....[24]....
        /*009c*/ 	.word	0xffffffff


	//   ....[25]....
        /*00a0*/ 	.word	0xffffffff


	//   ....[26]....
        /*00a4*/ 	.word	0xffffffff


	//   ....[27]....
        /*00a8*/ 	.word	0xffffffff


	//   ....[28]....
        /*00ac*/ 	.word	0xffffffff


	//   ....[29]....
        /*00b0*/ 	.word	0xffffffff


	//   ....[30]....
        /*00b4*/ 	.word	0xffffffff


	//   ....[31]....
        /*00b8*/ 	.word	0xffffffff


	//   ....[32]....
        /*00bc*/ 	.word	0xffffffff


	//   ....[33]....
        /*00c0*/ 	.word	0xffffffff


	//   ....[34]....
        /*00c4*/ 	.word	0xffffffff


	//   ....[35]....
        /*00c8*/ 	.word	0xffffffff


	//   ....[36]....
        /*00cc*/ 	.word	0xffffffff


	//   ....[37]....
        /*00d0*/ 	.word	0xffffffff


	//   ....[38]....
        /*00d4*/ 	.word	0xffffffff


	//   ....[39]....
        /*00d8*/ 	.word	0xffffffff


	//   ....[40]....
        /*00dc*/ 	.word	0xffffffff


	//   ....[41]....
        /*00e0*/ 	.word	0xffffffff


	//   ....[42]....
        /*00e4*/ 	.word	0xffffffff


	//   ....[43]....
        /*00e8*/ 	.word	0xffffffff


	//   ....[44]....
        /*00ec*/ 	.word	0xffffffff


	//   ....[45]....
        /*00f0*/ 	.word	0xffffffff


	//   ....[46]....
        /*00f4*/ 	.word	0xffffffff


	//   ....[47]....
        /*00f8*/ 	.word	0xffffffff


	//   ....[48]....
        /*00fc*/ 	.word	0xffffffff


	//   ....[49]....
        /*0100*/ 	.word	0xffffffff


	//   ....[50]....
        /*0104*/ 	.word	0xffffffff


	//   ....[51]....
        /*0108*/ 	.word	0xffffffff


	//   ....[52]....
        /*010c*/ 	.word	0xffffffff


	//   ....[53]....
        /*0110*/ 	.word	0xffffffff


	//   ....[54]....
        /*0114*/ 	.word	0xffffffff


	//   ....[55]....
        /*0118*/ 	.word	0xffffffff


	//   ....[56]....
        /*011c*/ 	.word	0xffffffff


	//   ....[57]....
        /*0120*/ 	.word	0xffffffff


	//   ....[58]....
        /*0124*/ 	.word	0xffffffff


	//   ....[59]....
        /*0128*/ 	.word	0xffffffff


	//   ....[60]....
        /*012c*/ 	.word	0xffffffff


	//   ....[61]....
        /*0130*/ 	.word	0xffffffff


	//   ....[62]....
        /*0134*/ 	.word	0xffffffff


	//   ....[63]....
        /*0138*/ 	.word	0xffffffff


	//   ....[64]....
        /*013c*/ 	.word	0xffffffff


	//   ....[65]....
        /*0140*/ 	.word	0xffffffff


	//   ....[66]....
        /*0144*/ 	.word	0xffffffff


	//   ....[67]....
        /*0148*/ 	.word	0xffffffff


	//   ....[68]....
        /*014c*/ 	.word	0xffffffff


	//   ....[69]....
        /*0150*/ 	.word	0xffffffff


	//   ....[70]....
        /*0154*/ 	.word	0xffffffff


	//   ....[71]....
        /*0158*/ 	.word	0xffffffff


	//   ....[72]....
        /*015c*/ 	.word	0xffffffff


	//   ....[73]....
        /*0160*/ 	.word	0xffffffff


	//   ....[74]....
        /*0164*/ 	.word	0xffffffff


	//   ....[75]....
        /*0168*/ 	.word	0xffffffff


	//   ....[76]....
        /*016c*/ 	.word	0xffffffff


	//   ....[77]....
        /*0170*/ 	.word	0xffffffff


	//   ....[78]....
        /*0174*/ 	.word	0xffffffff


	//   ....[79]....
        /*0178*/ 	.word	0xffffffff


	//   ....[80]....
        /*017c*/ 	.word	0xffffffff


	//   ....[81]....
        /*0180*/ 	.word	0xffffffff


	//   ....[82]....
        /*0184*/ 	.word	0xffffffff


	//   ....[83]....
        /*0188*/ 	.word	0xffffffff


	//   ....[84]....
        /*018c*/ 	.word	0xffffffff


	//   ....[85]....
        /*0190*/ 	.word	0xffffffff


	//   ....[86]....
        /*0194*/ 	.word	0xffffffff


	//   ....[87]....
        /*0198*/ 	.word	0xffffffff


	//----- nvinfo : EIATTR_COOP_GROUP_INSTR_OFFSETS
	.align		4
.L_1787:
        /*019c*/ 	.byte	0x04, 0x28
        /*019e*/ 	.short	(.L_1789 - .L_1788)


	//   ....[0]....
.L_1788:
        /*01a0*/ 	.word	0x00000b90


	//   ....[1]....
        /*01a4*/ 	.word	0x00000c40


	//   ....[2]....
        /*01a8*/ 	.word	0x00000df0


	//   ....[3]....
        /*01ac*/ 	.word	0x00001780


	//   ....[4]....
        /*01b0*/ 	.word	0x00002380


	//   ....[5]....
        /*01b4*/ 	.word	0x000023a0


	//   ....[6]....
        /*01b8*/ 	.word	0x000023f0


	//   ....[7]....
        /*01bc*/ 	.word	0x00002400


	//   ....[8]....
        /*01c0*/ 	.word	0x00002430


	//   ....[9]....
        /*01c4*/ 	.word	0x00002450


	//   ....[10]....
        /*01c8*/ 	.word	0x00002480


	//   ....[11]....
        /*01cc*/ 	.word	0x000024a0


	//   ....[12]....
        /*01d0*/ 	.word	0x000024d0


	//   ....[13]....
        /*01d4*/ 	.word	0x000024f0


	//   ....[14]....
        /*01d8*/ 	.word	0x000025c0


	//   ....[15]....
        /*01dc*/ 	.word	0x00002630


	//   ....[16]....
        /*01e0*/ 	.word	0x00002650


	//   ....[17]....
        /*01e4*/ 	.word	0x00002660


	//   ....[18]....
        /*01e8*/ 	.word	0x00002670


	//   ....[19]....
        /*01ec*/ 	.word	0x00002680


	//   ....[20]....
        /*01f0*/ 	.word	0x00002d90


	//   ....[21]....
        /*01f4*/ 	.word	0x00002db0


	//   ....[22]....
        /*01f8*/ 	.word	0x00002dc0


	//   ....[23]....
        /*01fc*/ 	.word	0x00002df0


	//   ....[24]....
        /*0200*/ 	.word	0x00002e00


	//   ....[25]....
        /*0204*/ 	.word	0x00002e10


	//   ....[26]....
        /*0208*/ 	.word	0x00002e40


	//   ....[27]....
        /*020c*/ 	.word	0x00002e50


	//   ....[28]....
        /*0210*/ 	.word	0x00002e80


	//   ....[29]....
        /*0214*/ 	.word	0x00002e90


	//   ....[30]....
        /*0218*/ 	.word	0x00002ec0


	//   ....[31]....
        /*021c*/ 	.word	0x00002ed0


	//   ....[32]....
        /*0220*/ 	.word	0x00002f00


	//   ....[33]....
        /*0224*/ 	.word	0x00002f10


	//   ....[34]....
        /*0228*/ 	.word	0x00002f20


	//   ....[35]....
        /*022c*/ 	.word	0x00002f30


	//   ....[36]....
        /*0230*/ 	.word	0x000048c0


	//   ....[37]....
        /*0234*/ 	.word	0x00004900


	//   ....[38]....
        /*0238*/ 	.word	0x000049f0


	//   ....[39]....
        /*023c*/ 	.word	0x00004a20


	//   ....[40]....
        /*0240*/ 	.word	0x00004b00


	//   ....[41]....
        /*0244*/ 	.word	0x00004b30


	//   ....[42]....
        /*0248*/ 	.word	0x00004c10


	//   ....[43]....
        /*024c*/ 	.word	0x00004c40


	//   ....[44]....
        /*0250*/ 	.word	0x00004cc0


	//   ....[45]....
        /*0254*/ 	.word	0x00004cf0


	//   ....[46]....
        /*0258*/ 	.word	0x000051a0


	//   ....[47]....
        /*025c*/ 	.word	0x000055b0


	//   ....[48]....
        /*0260*/ 	.word	0x00005670


	//   ....[49]....
        /*0264*/ 	.word	0x000056d0


	//   ....[50]....
        /*0268*/ 	.word	0x00005720


	//   ....[51]....
        /*026c*/ 	.word	0x00005740


	//   ....[52]....
        /*0270*/ 	.word	0x00005760


	//   ....[53]....
        /*0274*/ 	.word	0x00005880


	//   ....[54]....
        /*0278*/ 	.word	0x000058d0


	//   ....[55]....
        /*027c*/ 	.word	0x00005920


	//   ....[56]....
        /*0280*/ 	.word	0x00005940


	//   ....[57]....
        /*0284*/ 	.word	0x00005960


	//   ....[58]....
        /*0288*/ 	.word	0x00005d70


	//   ....[59]....
        /*028c*/ 	.word	0x00005df0


	//   ....[60]....
        /*0290*/ 	.word	0x00005ea0


	//   ....[61]....
        /*0294*/ 	.word	0x00005f10


	//   ....[62]....
        /*0298*/ 	.word	0x00005fa0


	//   ....[63]....
        /*029c*/ 	.word	0x00006010


	//   ....[64]....
        /*02a0*/ 	.word	0x000060a0


	//   ....[65]....
        /*02a4*/ 	.word	0x00006110


	//   ....[66]....
        /*02a8*/ 	.word	0x000061c0


	//   ....[67]....
        /*02ac*/ 	.word	0x00006230


	//   ....[68]....
        /*02b0*/ 	.word	0x000062a0


	//   ....[69]....
        /*02b4*/ 	.word	0x00006310


	//   ....[70]....
        /*02b8*/ 	.word	0x00006380


	//   ....[71]....
        /*02bc*/ 	.word	0x000063f0


	//   ....[72]....
        /*02c0*/ 	.word	0x00006470


	//   ....[73]....
        /*02c4*/ 	.word	0x000064f0


	//   ....[74]....
        /*02c8*/ 	.word	0x00006590


	//   ....[75]....
        /*02cc*/ 	.word	0x00006600


	//   ....[76]....
        /*02d0*/ 	.word	0x00006680


	//   ....[77]....
        /*02d4*/ 	.word	0x000066f0


	//   ....[78]....
        /*02d8*/ 	.word	0x00006770


	//   ....[79]....
        /*02dc*/ 	.word	0x000067e0


	//   ....[80]....
        /*02e0*/ 	.word	0x00006880


	//   ....[81]....
        /*02e4*/ 	.word	0x000068f0


	//   ....[82]....
        /*02e8*/ 	.word	0x00006970


	//   ....[83]....
        /*02ec*/ 	.word	0x000069e0


	//   ....[84]....
        /*02f0*/ 	.word	0x00006a50


	//   ....[85]....
        /*02f4*/ 	.word	0x00006ac0


	//   ....[86]....
        /*02f8*/ 	.word	0x00006b30


	//   ....[87]....
        /*02fc*/ 	.word	0x00006ba0


	//----- nvinfo : EIATTR_EXIT_INSTR_OFFSETS
	.align		4
.L_1789:
        /*0300*/ 	.byte	0x04, 0x1c
        /*0302*/ 	.short	(.L_1791 - .L_1790)


	//   ....[0]....
.L_1790:
        /*0304*/ 	.word	0x00005a90


	//   ....[1]....
        /*0308*/ 	.word	0x00005d10


	//----- nvinfo : EIATTR_MAX_THREADS
	.align		4
.L_1791:
        /*030c*/ 	.byte	0x04, 0x05
        /*030e*/ 	.short	(.L_1793 - .L_1792)
.L_1792:
        /*0310*/ 	.word	0x00000080
        /*0314*/ 	.word	0x00000001
        /*0318*/ 	.word	0x00000001


	//----- nvinfo : EIATTR_CRS_STACK_SIZE
	.align		4
.L_1793:
        /*031c*/ 	.byte	0x04, 0x1e
        /*031e*/ 	.short	(.L_1795 - .L_1794)
.L_1794:
        /*0320*/ 	.word	0x00000000
.L_1795:


//--------------------- .nv.info._Z25selective_scan_bwd_kernelI32Selective_Scan_bwd_kernel_traitsILi128ELi16ELb1ELb1ELb0ELb0ELb1EN3c108BFloat16EfEEv12SSMParamsBwd --------------------------
	.section	.nv.info._Z25selective_scan_bwd_kernelI32Selective_Scan_bwd_kernel_traitsILi128ELi16ELb1ELb1ELb0ELb0ELb1EN3c108BFloat16EfEEv12SSMParamsBwd,"",@"SHT_CUDA_INFO"
	.sectionflags	@""
	.align	4


	//----- nvinfo : EIATTR_CUDA_API_VERSION
	.align		4
        /*0000*/ 	.byte	0x04, 0x37
        /*0002*/ 	.short	(.L_1797 - .L_1796)
.L_1796:
        /*0004*/ 	.word	0x00000082


	//----- nvinfo : EIATTR_SW2861232_WAR
	.align		4
.L_1797:
        /*0008*/ 	.byte	0x01, 0x35
	.zero		2


	//----- nvinfo : EIATTR_PARAM_CBANK
	.align		4
        /*000c*/ 	.byte	0x04, 0x0a
        /*000e*/ 	.short	(.L_1799 - .L_1798)
	.align		4
.L_1798:
        /*0010*/ 	.word	index@(.nv.constant0._Z25selective_scan_bwd_kernelI32Selective_Scan_bwd_kernel_traitsILi128ELi16ELb1ELb1ELb0ELb0ELb1EN3c108BFloat16EfEEv12SSMParamsBwd)
        /*0014*/ 	.short	0x0160
        /*0016*/ 	.short	0x01f0


	//----- nvinfo : EIATTR_CBANK_PARAM_SIZE
	.align		4
.L_1799:
        /*0018*/ 	.byte	0x03, 0x19
        /*001a*/ 	.short	0x01f0


	//----- nvinfo : EIATTR_KPARAM_INFO
	.align		4
        /*001c*/ 	.byte	0x04, 0x17
        /*001e*/ 	.short	(.L_1801 - .L_1800)
.L_1800:
        /*0020*/ 	.word	0x00000000
        /*0024*/ 	.short	0x0000
        /*0026*/ 	.short	0x0000
        /*0028*/ 	.byte	0x00, 0xf0, 0xc1, 0x07


	//----- nvinfo : EIATTR_MAXREG_COUNT
	.align		4
.L_1801:
        /*002c*/ 	.byte	0x03, 0x1b
        /*002e*/ 	.short	0x00a8


	//----- nvinfo : EIATTR_NUM_BARRIERS
	.align		4
        /*0030*/ 	.byte	0x02, 0x4c
        /*0032*/ 	.byte	0x01
	.zero		1


	//----- nvinfo : EIATTR_MERCURY_ISA_VERSION
	.align		4
        /*0034*/ 	.byte	0x03, 0x5f
        /*0036*/ 	.short	0x0000


	//----- nvinfo : EIATTR_COOP_GROUP_MASK_REGIDS
	.align		4
        /*0038*/ 	.byte	0x04, 0x29
        /*003a*/ 	.short	(.L_1803 - .L_1802)


	//   ....[0]....
.L_1802:
        /*003c*/ 	.word	0xffffffff


	//   ....[1]....
        /*0040*/ 	.word	0xffffffff


	//   ....[2]....
        /*0044*/ 	.word	0xffffffff


	//   ....[3]....
        /*0048*/ 	.word	0xffffffff


	//   ....[4]....
        /*004c*/ 	.word	0xffffffff


	//   ....[5]....
        /*0050*/ 	.word	0xffffffff


	//   ....[6]....
        /*0054*/ 	.word	0xffffffff


	//   ....[7]....
        /*0058*/ 	.word	0xffffffff


	//   ....[8]....
        /*005c*/ 	.word	0xffffffff


	//   ....[9]....
        /*0060*/ 	.word	0xffffffff


	//   ....[10]....
        /*0064*/ 	.word	0xffffffff


	//   ....[11]....
        /*0068*/ 	.word	0xffffffff


	//   ....[12]....
        /*006c*/ 	.word	0xffffffff


	//   ....[13]....
        /*0070*/ 	.word	0xffffffff


	//   ....[14]....
        /*0074*/ 	.word	0xffffffff


	//   ....[15]....
        /*0078*/ 	.word	0xffffffff


	//   ....[16]....
        /*007c*/ 	.word	0xffffffff


	//   ....[17]....
        /*0080*/ 	.word	0xffffffff


	//   ....[18]....
        /*0084*/ 	.word	0xffffffff


	//   ....[19]....
        /*0088*/ 	.word	0xffffffff


	//   ....[20]....
        /*008c*/ 	.word	0xffffffff


	//   ....[21]....
        /*0090*/ 	.word	0xffffffff


	//   ....[22]....
        /*0094*/ 	.word	0xffffffff


	//   ....[23]....
        /*0098*/ 	.word	0xffffffff


	//   ....[24]....
        /*009c*/ 	.word	0xffffffff


	//   ....[25]....
        /*00a0*/ 	.word	0xffffffff


	//   ....[26]....
        /*00a4*/ 	.word	0xffffffff


	//   ....[27]....
        /*00a8*/ 	.word	0xffffffff


	//   ....[28]....
        /*00ac*/ 	.word	0xffffffff


	//   ....[29]....
        /*00b0*/ 	.word	0xffffffff


	//   ....[30]....
        /*00b4*/ 	.word	0xffffffff


	//   ....[31]....
        /*00b8*/ 	.word	0xffffffff


	//   ....[32]....
        /*00bc*/ 	.word	0xffffffff


	//   ....[33]....
        /*00c0*/ 	.word	0xffffffff


	//   ....[34]....
        /*00c4*/ 	.word	0xffffffff


	//   ....[35]....
        /*00c8*/ 	.word	0xffffffff


	//   ....[36]....
        /*00cc*/ 	.word	0xffffffff


	//   ....[37]....
        /*00d0*/ 	.word	0xffffffff


	//   ....[38]....
        /*00d4*/ 	.word	0xffffffff


	//   ....[39]....
        /*00d8*/ 	.word	0xffffffff


	//   ....[40]....
        /*00dc*/ 	.word	0xffffffff


	//   ....[41]....
        /*00e0*/ 	.word	0xffffffff


	//   ....[42]....
        /*00e4*/ 	.word	0xffffffff


	//   ....[43]....
        /*00e8*/ 	.word	0xffffffff


	//   ....[44]....
        /*00ec*/ 	.word	0xffffffff


	//   ....[45]....
        /*00f0*/ 	.word	0xffffffff


	//   ....[46]....
        /*00f4*/ 	.word	0xffffffff


	//   ....[47]....
        /*00f8*/ 	.word	0xffffffff


	//   ....[48]....
        /*00fc*/ 	.word	0xffffffff


	//   ....[49]....
        /*0100*/ 	.word	0xffffffff


	//   ....[50]....
        /*0104*/ 	.word	0xffffffff


	//   ....[51]....
        /*0108*/ 	.word	0xffffffff


	//   ....[52]....
        /*010c*/ 	.word	0xffffffff


	//   ....[53]....
        /*0110*/ 	.word	0xffffffff


	//   ....[54]....
        /*0114*/ 	.word	0xffffffff


	//   ....[55]....
        /*0118*/ 	.word	0xffffffff


	//   ....[56]....
        /*011c*/ 	.word	0xffffffff


	//   ....[57]....
        /*0120*/ 	.word	0xffffffff


	//   ....[58]....
        /*0124*/ 	.word	0xffffffff


	//   ....[59]....
        /*0128*/ 	.word	0xffffffff


	//   ....[60]....
        /*012c*/ 	.word	0xffffffff


	//   ....[61]....
        /*0130*/ 	.word	0xffffffff


	//   ....[62]....
        /*0134*/ 	.word	0xffffffff


	//   ....[63]....
        /*0138*/ 	.word	0xffffffff


	//   ....[64]....
        /*013c*/ 	.word	0xffffffff


	//   ....[65]....
        /*0140*/ 	.word	0xffffffff


	//   ....[66]....
        /*0144*/ 	.word	0xffffffff


	//   ....[67]....
        /*0148*/ 	.word	0xffffffff


	//   ....[68]....
        /*014c*/ 	.word	0xffffffff


	//   ....[69]....
        /*0150*/ 	.word	0xffffffff


	//   ....[70]....
        /*0154*/ 	.word	0xffffffff


	//   ....[71]....
        /*0158*/ 	.word	0xffffffff


	//   ....[72]....
        /*015c*/ 	.word	0xffffffff


	//   ....[73]....
        /*0160*/ 	.word	0xffffffff


	//   ....[74]....
        /*0164*/ 	.word	0xffffffff


	//   ....[75]....
        /*0168*/ 	.word	0xffffffff


	//   ....[76]....
        /*016c*/ 	.word	0xffffffff


	//   ....[77]....
        /*0170*/ 	.word	0xffffffff


	//   ....[78]....
        /*0174*/ 	.word	0xffffffff


	//   ....[79]....
        /*0178*/ 	.word	0xffffffff


	//   ....[80]....
        /*017c*/ 	.word	0xffffffff


	//   ....[81]....
        /*0180*/ 	.word	0xffffffff


	//   ....[82]....
        /*0184*/ 	.word	0xffffffff


	//   ....[83]....
        /*0188*/ 	.word	0xffffffff


	//   ....[84]....
        /*018c*/ 	.word	0xffffffff


	//   ....[85]....
        /*0190*/ 	.word	0xffffffff


	//   ....[86]....
        /*0194*/ 	.word	0xffffffff


	//   ....[87]....
        /*0198*/ 	.word	0xffffffff


	//   ....[88]....
        /*019c*/ 	.word	0xffffffff


	//   ....[89]....
        /*01a0*/ 	.word	0xffffffff


	//   ....[90]....
        /*01a4*/ 	.word	0xffffffff


	//   ....[91]....
        /*01a8*/ 	.word	0xffffffff


	//----- nvinfo : EIATTR_COOP_GROUP_INSTR_OFFSETS
	.align		4
.L_1803:
        /*01ac*/ 	.byte	0x04, 0x28
        /*01ae*/ 	.short	(.L_1805 - .L_1804)


	//   ....[0]....
.L_1804:
        /*01b0*/ 	.word	0x00000b70


	//   ....[1]....
        /*01b4*/ 	.word	0x00000c20


	//   ....[2]....
        /*01b8*/ 	.word	0x00000dc0


	//   ....[3]....
        /*01bc*/ 	.word	0x00000f40


	//   ....[4]....
        /*01c0*/ 	.word	0x00001880


	//   ....[5]....
        /*01c4*/ 	.word	0x000021c0


	//   ....[6]....
        /*01c8*/ 	.word	0x00002580


	//   ....[7]....
        /*01cc*/ 	.word	0x00002ec0


	//   ....[8]....
        /*01d0*/ 	.word	0x00003910


	//   ....[9]....
        /*01d4*/ 	.word	0x00003930


	//   ....[10]....
        /*01d8*/ 	.word	0x00003980


	//   ....[11]....
        /*01dc*/ 	.word	0x00003990


	//   ....[12]....
        /*01e0*/ 	.word	0x000039c0


	//   ....[13]....
        /*01e4*/ 	.word	0x000039e0


	//   ....[14]....
        /*01e8*/ 	.word	0x00003a10


	//   ....[15]....
        /*01ec*/ 	.word	0x00003a30


	//   ....[16]....
        /*01f0*/ 	.word	0x00003a60


	//   ....[17]....
        /*01f4*/ 	.word	0x00003a80


	//   ....[18]....
        /*01f8*/ 	.word	0x00003b40


	//   ....[19]....
        /*01fc*/ 	.word	0x00003bb0


	//   ....[20]....
        /*0200*/ 	.word	0x00003bd0


	//   ....[21]....
        /*0204*/ 	.word	0x00003be0


	//   ....[22]....
        /*0208*/ 	.word	0x00003bf0


	//   ....[23]....
        /*020c*/ 	.word	0x00003c00


	//   ....[24]....
        /*0210*/ 	.word	0x00004210


	//   ....[25]....
        /*0214*/ 	.word	0x00004230


	//   ....[26]....
        /*0218*/ 	.word	0x00004240


	//   ....[27]....
        /*021c*/ 	.word	0x00004270


	//   ....[28]....
        /*0220*/ 	.word	0x00004280


	//   ....[29]....
        /*0224*/ 	.word	0x00004290


	//   ....[30]....
        /*0228*/ 	.word	0x000042c0


	//   ....[31]....
        /*022c*/ 	.word	0x000042d0


	//   ....[32]....
        /*0230*/ 	.word	0x00004300


	//   ....[33]....
        /*0234*/ 	.word	0x00004310


	//   ....[34]....
        /*0238*/ 	.word	0x00004340


	//   ....[35]....
        /*023c*/ 	.word	0x00004350


	//   ....[36]....
        /*0240*/ 	.word	0x00004380


	//   ....[37]....
        /*0244*/ 	.word	0x00004390


	//   ....[38]....
        /*0248*/ 	.word	0x000043a0


	//   ....[39]....
        /*024c*/ 	.word	0x000043b0


	//   ....[40]....
        /*0250*/ 	.word	0x00005c60


	//   ....[41]....
        /*0254*/ 	.word	0x00005ca0


	//   ....[42]....
        /*0258*/ 	.word	0x00005d90


	//   ....[43]....
        /*025c*/ 	.word	0x00005dc0


	//   ....[44]....
        /*0260*/ 	.word	0x00005ea0


	//   ....[45]....
        /*0264*/ 	.word	0x00005ed0


	//   ....[46]....
        /*0268*/ 	.word	0x00005fb0


	//   ....[47]....
        /*026c*/ 	.word	0x00005fe0


	//   ....[48]....
        /*0270*/ 	.word	0x000060c0


	//   ....[49]....
        /*0274*/ 	.word	0x000060f0


	//   ....[50]....
        /*0278*/ 	.word	0x00006530


	//   ....[51]....
        /*027c*/ 	.word	0x00006910


	//   ....[52]....
        /*0280*/ 	.word	0x000069e0


	//   ....[53]....
        /*0284*/ 	.word	0x00006a40


	//   ....[54]....
        /*0288*/ 	.word	0x00006a90


	//   ....[55]....
        /*028c*/ 	.word	0x00006ab0


	//   ....[56]....
        /*0290*/ 	.word	0x00006ad0


	//   ....[57]....
        /*0294*/ 	.word	0x00006bf0


	//   ....[58]....
        /*0298*/ 	.word	0x00006c40


	//   ....[59]....
        /*029c*/ 	.word	0x00006c90


	//   ....[60]....
        /*02a0*/ 	.word	0x00006cb0


	//   ....[61]....
        /*02a4*/ 	.word	0x00006cd0


	//   ....[62]....
        /*02a8*/ 	.word	0x000070e0


	//   ....[63]....
        /*02ac*/ 	.word	0x00007160


	//   ....[64]....
        /*02b0*/ 	.word	0x00007210


	//   ....[65]....
        /*02b4*/ 	.word	0x00007280


	//   ....[66]....
        /*02b8*/ 	.word	0x00007310


	//   ....[67]....
        /*02bc*/ 	.word	0x00007380


	//   ....[68]....
        /*02c0*/ 	.word	0x00007410


	//   ....[69]....
        /*02c4*/ 	.word	0x00007480


	//   ....[70]....
        /*02c8*/ 	.word	0x00007530


	//   ....[71]....
        /*02cc*/ 	.word	0x000075a0


	//   ....[72]....
        /*02d0*/ 	.word	0x00007600


	//   ....[73]....
        /*02d4*/ 	.word	0x00007670


	//   ....[74]....
        /*02d8*/ 	.word	0x000076f0


	//   ....[75]....
        /*02dc*/ 	.word	0x00007760


	//   ....[76]....
        /*02e0*/ 	.word	0x000077e0


	//   ....[77]....
        /*02e4*/ 	.word	0x00007860


	//   ....[78]....
        /*02e8*/ 	.word	0x00007900


	//   ....[79]....
        /*02ec*/ 	.word	0x00007970


	//   ....[80]....
        /*02f0*/ 	.word	0x000079f0


	//   ....[81]....
        /*02f4*/ 	.word	0x00007a60


	//   ....[82]....
        /*02f8*/ 	.word	0x00007ae0


	//   ....[83]....
        /*02fc*/ 	.word	0x00007b50


	//   ....[84]....
        /*0300*/ 	.word	0x00007be0


	//   ....[85]....
        /*0304*/ 	.word	0x00007c50


	//   ....[86]....
        /*0308*/ 	.word	0x00007cd0


	//   ....[87]....
        /*030c*/ 	.word	0x00007d40


	//   ....[88]....
        /*0310*/ 	.word	0x00007db0


	//   ....[89]....
        /*0314*/ 	.word	0x00007e20


	//   ....[90]....
        /*0318*/ 	.word	0x00007e90


	//   ....[91]....
        /*031c*/ 	.word	0x00007f00


	//----- nvinfo : EIATTR_EXIT_INSTR_OFFSETS
	.align		4
.L_1805:
        /*0320*/ 	.byte	0x04, 0x1c
        /*0322*/ 	.short	(.L_1807 - .L_1806)


	//   ....[0]....
.L_1806:
        /*0324*/ 	.word	0x00006e00


	//   ....[1]....
        /*0328*/ 	.word	0x00007080


	//----- nvinfo : EIATTR_MAX_THREADS
	.align		4
.L_1807:
        /*032c*/ 	.byte	0x04, 0x05
        /*032e*/ 	.short	(.L_1809 - .L_1808)
.L_1808:
        /*0330*/ 	.word	0x00000080
        /*0334*/ 	.word	0x00000001
        /*0338*/ 	.word	0x00000001


	//----- nvinfo : EIATTR_CRS_STACK_SIZE
	.align		4
.L_1809:
        /*033c*/ 	.byte	0x04, 0x1e
        /*033e*/ 	.short	(.L_1811 - .L_1810)
.L_1810:
        /*0340*/ 	.word	0x00000000
.L_1811:


//--------------------- .nv.info._Z25selective_scan_bwd_kernelI32Selective_Scan_bwd_kernel_traitsILi128ELi16ELb1ELb1ELb0ELb1ELb0EN3c108BFloat16EfEEv12SSMParamsBwd --------------------------
	.section	.nv.info._Z25selective_scan_bwd_kernelI32Selective_Scan_bwd_kernel_traitsILi128ELi16ELb1ELb1ELb0ELb1ELb0EN3c108BFloat16EfEEv12SSMParamsBwd,"",@"SHT_CUDA_INFO"
	.sectionflags	@""
	.align	4


	//----- nvinfo : EIATTR_CUDA_API_VERSION
	.align		4
        /*0000*/ 	.byte	0x04, 0x37
        /*0002*/ 	.short	(.L_1813 - .L_1812)
.L_1812:
        /*0004*/ 	.word	0x00000082


	//----- nvinfo : EIATTR_SW2861232_WAR
	.align		4
.L_1813:
        /*0008*/ 	.byte	0x01, 0x35
	.zero		2


	//----- nvinfo : EIATTR_PARAM_CBANK
	.align		4
        /*000c*/ 	.byte	0x04, 0x0a
        /*000e*/ 	.short	(.L_1815 - .L_1814)
	.align		4
.L_1814:
        /*0010*/ 	.word	index@(.nv.constant0._Z25selective_scan_bwd_kernelI32Selective_Scan_bwd_kernel_traitsILi128ELi16ELb1ELb1ELb0ELb1ELb0EN3c108BFloat16EfEEv12SSMParamsBwd)
        /*0014*/ 	.short	0x0160
        /*0016*/ 	.short	0x01f0


	//----- nvinfo : EIATTR_CBANK_PARAM_SIZE
	.align		4
.L_1815:
        /*0018*/ 	.byte	0x03, 0x19
        /*001a*/ 	.short	0x01f0


	//----- nvinfo : EIATTR_KPARAM_INFO
	.align		4
        /*001c*/ 	.byte	0x04, 0x17
        /*001e*/ 	.short	(.L_1817 - .L_1816)
.L_1816:
        /*0020*/ 	.word	0x00000000
        /*0024*/ 	.short	0x0000
        /*0026*/ 	.short	0x0000
        /*0028*/ 	.byte	0x00, 0xf0, 0xc1, 0x07


	//----- nvinfo : EIATTR_MAXREG_COUNT
	.align		4
.L_1817:
        /*002c*/ 	.byte	0x03, 0x1b
        /*002e*/ 	.short	0x00a8


	//----- nvinfo : EIATTR_NUM_BARRIERS
	.align		4
        /*0030*/ 	.byte	0x02, 0x4c
        /*0032*/ 	.byte	0x01
	.zero		1


	//----- nvinfo : EIATTR_MERCURY_ISA_VERSION
	.align		4
        /*0034*/ 	.byte	0x03, 0x5f
        /*0036*/ 	.short	0x0000


	//----- nvinfo : EIATTR_COOP_GROUP_MASK_REGIDS
	.align		4
        /*0038*/ 	.byte	0x04, 0x29
        /*003a*/ 	.short	(.L_1819 - .L_1818)


	//   ....[0]....
.L_1818:
        /*003c*/ 	.word	0xffffffff


	//   ....[1]....
        /*0040*/ 	.word	0xffffffff


	//   ....[2]....
        /*0044*/ 	.word	0xffffffff


	//   ....[3]....
        /*0048*/ 	.word	0xffffffff


	//   ....[4]....
        /*004c*/ 	.word	0xffffffff


	//   ....[5]....
        /*0050*/ 	.word	0xffffffff


	//   ....[6]....
        /*0054*/ 	.word	0xffffffff


	//   ....[7]....
        /*0058*/ 	.word	0xffffffff


	//   ....[8]....
        /*005c*/ 	.word	0xffffffff


	//   ....[9]....
        /*0060*/ 	.word	0xffffffff


	//   ....[10]....
        /*0064*/ 	.word	0xffffffff


	//   ....[11]....
        /*0068*/ 	.word	0xffffffff


	//   ....[12]....
        /*006c*/ 	.word	0xffffffff


	//   ....[13]....
        /*0070*/ 	.word	0xffffffff


	//   ....[14]....
        /*0074*/ 	.word	0xffffffff


	//   ....[15]....
        /*0078*/ 	.word	0xffffffff


	//   ....[16]....
        /*007c*/ 	.word	0xffffffff


	//   ....[17]....
        /*0080*/ 	.word	0xffffffff


	//   ....[18]....
        /*0084*/ 	.word	0xffffffff


	//   ....[19]....
        /*0088*/ 	.word	0xffffffff


	//   ....[20]....
        /*008c*/ 	.word	0xffffffff


	//   ....[21]....
        /*0090*/ 	.word	0xffffffff


	//   ....[22]....
        /*0094*/ 	.word	0xffffffff


	//   ....[23]....
        /*0098*/ 	.word	0xffffffff


	//   ....[24]....
        /*009c*/ 	.word	0xffffffff


	//   ....[25]....
        /*00a0*/ 	.word	0xffffffff


	//   ....[26]....
        /*00a4*/ 	.word	0xffffffff


	//   ....[27]....
        /*00a8*/ 	.word	0xffffffff


	//   ....[28]....
        /*00ac*/ 	.word	0xffffffff


	//   ....[29]....
        /*00b0*/ 	.word	0xffffffff


	//   ....[30]....
        /*00b4*/ 	.word	0xffffffff


	//   ....[31]....
        /*00b8*/ 	.word	0xffffffff


	//   ....[32]....
        /*00bc*/ 	.word	0xffffffff


	//   ....[33]....
        /*00c0*/ 	.word	0xffffffff


	//   ....[34]....
        /*00c4*/ 	.word	0xffffffff


	//   ....[35]....
        /*00c8*/ 	.word	0xffffffff


	//   ....[36]....
        /*00cc*/ 	.word	0xffffffff


	//   ....[37]....
        /*00d0*/ 	.word	0xffffffff


	//   ....[38]....
        /*00d4*/ 	.word	0xffffffff


	//   ....[39]....
        /*00d8*/ 	.word	0xffffffff


	//   ....[40]....
        /*00dc*/ 	.word	0xffffffff


	//   ....[41]....
        /*00e0*/ 	.word	0xffffffff


	//   ....[42]....
        /*00e4*/ 	.word	0xffffffff


	//   ....[43]....
        /*00e8*/ 	.word	0xffffffff


	//   ....[44]....
        /*00ec*/ 	.word	0xffffffff


	//   ....[45]....
        /*00f0*/ 	.word	0xffffffff


	//   ....[46]....
        /*00f4*/ 	.word	0xffffffff


	//   ....[47]....
        /*00f8*/ 	.word	0xffffffff


	//   ....[48]....
        /*00fc*/ 	.word	0xffffffff


	//   ....[49]....
        /*0100*/ 	.word	0xffffffff


	//   ....[50]....
        /*0104*/ 	.word	0xffffffff


	//   ....[51]....
        /*0108*/ 	.word	0xffffffff


	//   ....[52]....
        /*010c*/ 	.word	0xffffffff


	//   ....[53]....
        /*0110*/ 	.word	0xffffffff


	//   ....[54]....
        /*0114*/ 	.word	0xffffffff


	//   ....[55]....
        /*0118*/ 	.word	0xffffffff


	//   ....[56]....
        /*011c*/ 	.word	0xffffffff


	//   ....[57]....
        /*0120*/ 	.word	0xffffffff


	//   ....[58]....
        /*0124*/ 	.word	0xffffffff


	//   ....[59]....
        /*0128*/ 	.word	0xffffffff


	//   ....[60]....
        /*012c*/ 	.word	0xffffffff


	//   ....[61]....
        /*0130*/ 	.word	0xffffffff


	//   ....[62]....
        /*0134*/ 	.word	0xffffffff


	//   ....[63]....
        /*0138*/ 	.word	0xffffffff


	//   ....[64]....
        /*013c*/ 	.word	0xffffffff


	//   ....[65]....
        /*0140*/ 	.word	0xffffffff


	//   ....[66]....
        /*0144*/ 	.word	0xffffffff


	//   ....[67]....
        /*0148*/ 	.word	0xffffffff


	//   ....[68]....
        /*014c*/ 	.word	0xffffffff


	//   ....[69]....
        /*0150*/ 	.word	0xffffffff


	//   ....[70]....
        /*0154*/ 	.word	0xffffffff


	//   ....[71]....
        /*0158*/ 	.word	0xffffffff


	//   ....[72]....
        /*015c*/ 	.word	0xffffffff


	//   ....[73]....
        /*0160*/ 	.word	0xffffffff


	//   ....[74]....
        /*0164*/ 	.word	0xffffffff


	//   ....[75]....
        /*0168*/ 	.word	0xffffffff


	//   ....[76]....
        /*016c*/ 	.word	0xffffffff


	//   ....[77]....
        /*0170*/ 	.word	0xffffffff


	//   ....[78]....
        /*0174*/ 	.word	0xffffffff


	//   ....[79]....
        /*0178*/ 	.word	0xffffffff


	//   ....[80]....
        /*017c*/ 	.word	0xffffffff


	//   ....[81]....
        /*0180*/ 	.word	0xffffffff


	//   ....[82]....
        /*0184*/ 	.word	0xffffffff


	//   ....[83]....
        /*0188*/ 	.word	0xffffffff


	//   ....[84]....
        /*018c*/ 	.word	0xffffffff


	//   ....[85]....
        /*0190*/ 	.word	0xffffffff


	//   ....[86]....
        /*0194*/ 	.word	0xffffffff


	//   ....[87]....
        /*0198*/ 	.word	0xffffffff


	//   ....[88]....
        /*019c*/ 	.word	0xffffffff


	//----- nvinfo : EIATTR_COOP_GROUP_INSTR_OFFSETS
	.align		4
.L_1819:
        /*01a0*/ 	.byte	0x04, 0x28
        /*01a2*/ 	.short	(.L_1821 - .L_1820)


	//   ....[0]....
.L_1820:
        /*01a4*/ 	.word	0x00000b90


	//   ....[1]....
        /*01a8*/ 	.word	0x00000c40


	//   ....[2]....
        /*01ac*/ 	.word	0x00000e50


	//   ....[3]....
        /*01b0*/ 	.word	0x00003a50


	//   ....[4]....
        /*01b4*/ 	.word	0x00004610


	//   ....[5]....
        /*01b8*/ 	.word	0x00004630


	//   ....[6]....
        /*01bc*/ 	.word	0x00004680


	//   ....[7]....
        /*01c0*/ 	.word	0x00004690


	//   ....[8]....
        /*01c4*/ 	.word	0x000046c0


	//   ....[9]....
        /*01c8*/ 	.word	0x000046e0


	//   ....[10]....
        /*01cc*/ 	.word	0x00004710


	//   ....[11]....
        /*01d0*/ 	.word	0x00004730


	//   ....[12]....
        /*01d4*/ 	.word	0x00004760


	//   ....[13]....
        /*01d8*/ 	.word	0x00004780


	//   ....[14]....
        /*01dc*/ 	.word	0x00004850


	//   ....[15]....
        /*01e0*/ 	.word	0x000048c0


	//   ....[16]....
        /*01e4*/ 	.word	0x000048e0


	//   ....[17]....
        /*01e8*/ 	.word	0x000048f0


	//   ....[18]....
        /*01ec*/ 	.word	0x00004900


	//   ....[19]....
        /*01f0*/ 	.word	0x00004910


	//   ....[20]....
        /*01f4*/ 	.word	0x00005020


	//   ....[21]....
        /*01f8*/ 	.word	0x00005040


	//   ....[22]....
        /*01fc*/ 	.word	0x00005050


	//   ....[23]....
        /*0200*/ 	.word	0x00005080


	//   ....[24]....
        /*0204*/ 	.word	0x00005090


	//   ....[25]....
        /*0208*/ 	.word	0x000050a0


	//   ....[26]....
        /*020c*/ 	.word	0x000050d0


	//   ....[27]....
        /*0210*/ 	.word	0x000050e0


	//   ....[28]....
        /*0214*/ 	.word	0x00005110


	//   ....[29]....
        /*0218*/ 	.word	0x00005120


	//   ....[30]....
        /*021c*/ 	.word	0x00005150


	//   ....[31]....
        /*0220*/ 	.word	0x00005160


	//   ....[32]....
        /*0224*/ 	.word	0x00005190


	//   ....[33]....
        /*0228*/ 	.word	0x000051a0


	//   ....[34]....
        /*022c*/ 	.word	0x000051b0


	//   ....[35]....
        /*0230*/ 	.word	0x000051c0


	//   ....[36]....
        /*0234*/ 	.word	0x00006b80


	//   ....[37]....
        /*0238*/ 	.word	0x00006bc0


	//   ....[38]....
        /*023c*/ 	.word	0x00006cb0


	//   ....[39]....
        /*0240*/ 	.word	0x00006ce0


	//   ....[40]....
        /*0244*/ 	.word	0x00006dc0


	//   ....[41]....
        /*0248*/ 	.word	0x00006df0


	//   ....[42]....
        /*024c*/ 	.word	0x00006ed0


	//   ....[43]....
        /*0250*/ 	.word	0x00006f00


	//   ....[44]....
        /*0254*/ 	.word	0x00006fe0


	//   ....[45]....
        /*0258*/ 	.word	0x00007010


	//   ....[46]....
        /*025c*/ 	.word	0x00007530


	//   ....[47]....
        /*0260*/ 	.word	0x00007c50


	//   ....[48]....
        /*0264*/ 	.word	0x000080e0


	//   ....[49]....
        /*0268*/ 	.word	0x000081a0


	//   ....[50]....
        /*026c*/ 	.word	0x00008200


	//   ....[51]....
        /*0270*/ 	.word	0x00008250


	//   ....[52]....
        /*0274*/ 	.word	0x00008270


	//   ....[53]....
        /*0278*/ 	.word	0x00008290


	//   ....[54]....
        /*027c*/ 	.word	0x000083b0


	//   ....[55]....
        /*0280*/ 	.word	0x00008400


	//   ....[56]....
        /*0284*/ 	.word	0x00008450


	//   ....[57]....
        /*0288*/ 	.word	0x00008470


	//   ....[58]....
        /*028c*/ 	.word	0x00008490


	//   ....[59]....
        /*0290*/ 	.word	0x000088a0


	//   ....[60]....
        /*0294*/ 	.word	0x00008920


	//   ....[61]....
        /*0298*/ 	.word	0x000089d0


	//   ....[62]....
        /*029c*/ 	.word	0x00008a40


	//   ....[63]....
        /*02a0*/ 	.word	0x00008ad0


	//   ....[64]....
        /*02a4*/ 	.word	0x00008b40


	//   ....[65]....
        /*02a8*/ 	.word	0x00008be0


	//   ....[66]....
        /*02ac*/ 	.word	0x00008c50


	//   ....[67]....
        /*02b0*/ 	.word	0x00008d00


	//   ....[68]....
        /*02b4*/ 	.word	0x00008d70


	//   ....[69]....
        /*02b8*/ 	.word	0x00008de0


	//   ....[70]....
        /*02bc*/ 	.word	0x00008e50


	//   ....[71]....
        /*02c0*/ 	.word	0x00008ec0


	//   ....[72]....
        /*02c4*/ 	.word	0x00008f30


	//   ....[73]....
        /*02c8*/ 	.word	0x00008fb0


	//   ....[74]....
        /*02cc*/ 	.word	0x00009030


	//   ....[75]....
        /*02d0*/ 	.word	0x000090d0


	//   ....[76]....
        /*02d4*/ 	.word	0x00009140


	//   ....[77]....
        /*02d8*/ 	.word	0x000091c0


	//   ....[78]....
        /*02dc*/ 	.word	0x00009230


	//   ....[79]....
        /*02e0*/ 	.word	0x000092b0


	//   ....[80]....
        /*02e4*/ 	.word	0x00009320


	//   ....[81]....
        /*02e8*/ 	.word	0x000093c0


	//   ....[82]....
        /*02ec*/ 	.word	0x00009430


	//   ....[83]....
        /*02f0*/ 	.word	0x000094b0


	//   ....[84]....
        /*02f4*/ 	.word	0x00009520


	//   ....[85]....
        /*02f8*/ 	.word	0x00009590


	//   ....[86]....
        /*02fc*/ 	.word	0x00009600


	//   ....[87]....
        /*0300*/ 	.word	0x00009670


	//   ....[88]....
        /*0304*/ 	.word	0x000096e0


	//----- nvinfo : EIATTR_EXIT_INSTR_OFFSETS
	.align		4
.L_1821:
        /*0308*/ 	.byte	0x04, 0x1c
        /*030a*/ 	.short	(.L_1823 - .L_1822)


	//   ....[0]....
.L_1822:
        /*030c*/ 	.word	0x000085c0


	//   ....[1]....
        /*0310*/ 	.word	0x00008840


	//----- nvinfo : EIATTR_MAX_THREADS
	.align		4
.L_1823:
        /*0314*/ 	.byte	0x04, 0x05
        /*0316*/ 	.short	(.L_1825 - .L_1824)
.L_1824:
        /*0318*/ 	.word	0x00000080
        /*031c*/ 	.word	0x00000001
        /*0320*/ 	.word	0x00000001


	//----- nvinfo : EIATTR_CRS_STACK_SIZE
	.align		4
.L_1825:
        /*0324*/ 	.byte	0x04, 0x1e
        /*0326*/ 	.short	(.L_1827 - .L_1826)
.L_1826:
        /*0328*/ 	.word	0x00000000
.L_1827:


//--------------------- .nv.info._Z25selective_scan_bwd_kernelI32Selective_Scan_bwd_kernel_traitsILi128ELi16ELb1ELb1ELb0ELb1ELb1EN3c108BFloat16EfEEv12SSMParamsBwd --------------------------
	.section	.nv.info._Z25selective_scan_bwd_kernelI32Selective_Scan_bwd_kernel_traitsILi128ELi16ELb1ELb1ELb0ELb1ELb1EN3c108BFloat16EfEEv12SSMParamsBwd,"",@"SHT_CUDA_INFO"
	.sectionflags	@""
	.align	4


	//----- nvinfo : EIATTR_CUDA_API_VERSION
	.align		4
        /*0000*/ 	.byte	0x04, 0x37
        /*0002*/ 	.short	(.L_1829 - .L_1828)
.L_1828:
        /*0004*/ 	.word	0x00000082


	//----- nvinfo : EIATTR_SW2861232_WAR
	.align		4
.L_1829:
        /*0008*/ 	.byte	0x01, 0x35
	.zero		2


	//----- nvinfo : EIATTR_PARAM_CBANK
	.align		4
        /*000c*/ 	.byte	0x04, 0x0a
        /*000e*/ 	.short	(.L_1831 - .L_1830)
	.align		4
.L_1830:
        /*0010*/ 	.word	index@(.nv.constant0._Z25selective_scan_bwd_kernelI32Selective_Scan_bwd_kernel_traitsILi128ELi16ELb1ELb1ELb0ELb1ELb1EN3c108BFloat16EfEEv12SSMParamsBwd)
        /*0014*/ 	.short	0x0160
        /*0016*/ 	.short	0x01f0


	//----- nvinfo : EIATTR_CBANK_PARAM_SIZE
	.align		4
.L_1831:
        /*0018*/ 	.byte	0x03, 0x19
        /*001a*/ 	.short	0x01f0


	//----- nvinfo : EIATTR_KPARAM_INFO
	.align		4
        /*001c*/ 	.byte	0x04, 0x17
        /*001e*/ 	.short	(.L_1833 - .L_1832)
.L_1832:
        /*0020*/ 	.word	0x00000000
        /*0024*/ 	.short	0x0000
        /*0026*/ 	.short	0x0000
        /*0028*/ 	.byte	0x00, 0xf0, 0xc1, 0x07


	//----- nvinfo : EIATTR_MAXREG_COUNT
	.align		4
.L_1833:
        /*002c*/ 	.byte	0x03, 0x1b
        /*002e*/ 	.short	0x00a8


	//----- nvinfo : EIATTR_NUM_BARRIERS
	.align		4
        /*0030*/ 	.byte	0x02, 0x4c
        /*0032*/ 	.byte	0x01
	.zero		1


	//----- nvinfo : EIATTR_MERCURY_ISA_VERSION
	.align		4
        /*0034*/ 	.byte	0x03, 0x5f
        /*0036*/ 	.short	0x0000


	//----- nvinfo : EIATTR_COOP_GROUP_MASK_REGIDS
	.align		4
        /*0038*/ 	.byte	0x04, 0x29
        /*003a*/ 	.short	(.L_1835 - .L_1834)


	//   ....[0]....
.L_1834:
        /*003c*/ 	.word	0xffffffff


	//   ....[1]....
        /*0040*/ 	.word	0xffffffff


	//   ....[2]....
        /*0044*/ 	.word	0xffffffff


	//   ....[3]....
        /*0048*/ 	.word	0xffffffff


	//   ....[4]....
        /*004c*/ 	.word	0xffffffff


	//   ....[5]....
        /*0050*/ 	.word	0xffffffff


	//   ....[6]....
        /*0054*/ 	.word	0xffffffff


	//   ....[7]....
        /*0058*/ 	.word	0xffffffff


	//   ....[8]....
        /*005c*/ 	.word	0xffffffff


	//   ....[9]....
        /*0060*/ 	.word	0xffffffff


	//   ....[10]....
        /*0064*/ 	.word	0xffffffff


	//   ....[11]....
        /*0068*/ 	.word	0xffffffff


	//   ....[12]....
        /*006c*/ 	.word	0xffffffff


	//   ....[13]....
        /*0070*/ 	.word	0xffffffff


	//   ....[14]....
        /*0074*/ 	.word	0xffffffff


	//   ....[15]....
        /*0078*/ 	.word	0xffffffff


	//   ....[16]....
        /*007c*/ 	.word	0xffffffff


	//   ....[17]....
        /*0080*/ 	.word	0xffffffff


	//   ....[18]....
        /*0084*/ 	.word	0xffffffff


	//   ....[19]....
        /*0088*/ 	.word	0xffffffff


	//   ....[20]....
        /*008c*/ 	.word	0xffffffff


	//   ....[21]....
        /*0090*/ 	.word	0xffffffff


	//   ....[22]....
        /*0094*/ 	.word	0xffffffff


	//   ....[23]....
        /*0098*/ 	.word	0xffffffff


	//   ....[24]....
        /*009c*/ 	.word	0xffffffff


	//   ....[25]....
        /*00a0*/ 	.word	0xffffffff


	//   ....[26]....
        /*00a4*/ 	.word	0xffffffff


	//   ....[27]....
        /*00a8*/ 	.word	0xffffffff


	//   ....[28]....
        /*00ac*/ 	.word	0xffffffff


	//   ....[29]....
        /*00b0*/ 	.word	0xffffffff


	//   ....[30]....
        /*00b4*/ 	.word	0xffffffff


	//   ....[31]....
        /*00b8*/ 	.word	0xffffffff


	//   ....[32]....
        /*00bc*/ 	.word	0xffffffff


	//   ....[33]....
        /*00c0*/ 	.word	0xffffffff


	//   ....[34]....
        /*00c4*/ 	.word	0xffffffff


	//   ....[35]....
        /*00c8*/ 	.word	0xffffffff


	//   ....[36]....
        /*00cc*/ 	.word	0xffffffff


	//   ....[37]....
        /*00d0*/ 	.word	0xffffffff


	//   ....[38]....
        /*00d4*/ 	.word	0xffffffff


	//   ....[39]....
        /*00d8*/ 	.word	0xffffffff


	//   ....[40]....
        /*00dc*/ 	.word	0xffffffff


	//   ....[41]....
        /*00e0*/ 	.word	0xffffffff


	//   ....[42]....
        /*00e4*/ 	.word	0xffffffff


	//   ....[43]....
        /*00e8*/ 	.word	0xffffffff


	//   ....[44]....
        /*00ec*/ 	.word	0xffffffff


	//   ....[45]....
        /*00f0*/ 	.word	0xffffffff


	//   ....[46]....
        /*00f4*/ 	.word	0xffffffff


	//   ....[47]....
        /*00f8*/ 	.word	0xffffffff


	//   ....[48]....
        /*00fc*/ 	.word	0xffffffff


	//   ....[49]....
        /*0100*/ 	.word	0xffffffff


	//   ....[50]....
        /*0104*/ 	.word	0xffffffff


	//   ....[51]....
        /*0108*/ 	.word	0xffffffff


	//   ....[52]....
        /*010c*/ 	.word	0xffffffff


	//   ....[53]....
        /*0110*/ 	.word	0xffffffff


	//   ....[54]....
        /*0114*/ 	.word	0xffffffff


	//   ....[55]....
        /*0118*/ 	.word	0xffffffff


	//   ....[56]....
        /*011c*/ 	.word	0xffffffff


	//   ....[57]....
        /*0120*/ 	.word	0xffffffff


	//   ....[58]....
        /*0124*/ 	.word	0xffffffff


	//   ....[59]....
        /*0128*/ 	.word	0xffffffff


	//   ....[60]....
        /*012c*/ 	.word	0xffffffff


	//   ....[61]....
        /*0130*/ 	.word	0xffffffff


	//   ....[62]....
        /*0134*/ 	.word	0xffffffff


	//   ....[63]....
        /*0138*/ 	.word	0xffffffff


	//   ....[64]....
        /*013c*/ 	.word	0xffffffff


	//   ....[65]....
        /*0140*/ 	.word	0xffffffff


	//   ....[66]....
        /*0144*/ 	.word	0xffffffff


	//   ....[67]....
        /*0148*/ 	.word	0xffffffff


	//   ....[68]....
        /*014c*/ 	.word	0xffffffff


	//   ....[69]....
        /*0150*/ 	.word	0xffffffff


	//   ....[70]....
        /*0154*/ 	.word	0xffffffff


	//   ....[71]....
        /*0158*/ 	.word	0xffffffff


	//   ....[72]....
        /*015c*/ 	.word	0xffffffff


	//   ....[73]....
        /*0160*/ 	.word	0xffffffff


	//   ....[74]....
        /*0164*/ 	.word	0xffffffff


	//   ....[75]....
        /*0168*/ 	.word	0xffffffff


	//   ....[76]....
        /*016c*/ 	.word	0xffffffff


	//   ....[77]....
        /*0170*/ 	.word	0xffffffff


	//   ....[78]....
        /*0174*/ 	.word	0xffffffff


	//   ....[79]....
        /*0178*/ 	.word	0xffffffff


	//   ....[80]....
        /*017c*/ 	.word	0xffffffff


	//   ....[81]....
        /*0180*/ 	.word	0xffffffff


	//   ....[82]....
        /*0184*/ 	.word	0xffffffff


	//   ....[83]....
        /*0188*/ 	.word	0xffffffff


	//   ....[84]....
        /*018c*/ 	.word	0xffffffff


	//   ....[85]....
        /*0190*/ 	.word	0xffffffff


	//   ....[86]....
        /*0194*/ 	.word	0xffffffff


	//   ....[87]....
        /*0198*/ 	.word	0xffffffff


	//   ....[88]....
        /*019c*/ 	.word	0xffffffff


	//   ....[89]....
        /*01a0*/ 	.word	0xffffffff


	//   ....[90]....
        /*01a4*/ 	.word	0xffffffff


	//   ....[91]....
        /*01a8*/ 	.word	0xffffffff


	//   ....[92]....
        /*01ac*/ 	.word	0xffffffff


	//----- nvinfo : EIATTR_COOP_GROUP_INSTR_OFFSETS
	.align		4
.L_1835:
        /*01b0*/ 	.byte	0x04, 0x28
        /*01b2*/ 	.short	(.L_1837 - .L_1836)


	//   ....[0]....
.L_1836:
        /*01b4*/ 	.word	0x00000b20


	//   ....[1]....
        /*01b8*/ 	.word	0x00000bd0


	//   ....[2]....
        /*01bc*/ 	.word	0x00000df0


	//   ....[3]....
        /*01c0*/ 	.word	0x00003430


	//   ....[4]....
        /*01c4*/ 	.word	0x00003cc0


	//   ....[5]....
        /*01c8*/ 	.word	0x00004560


	//   ....[6]....
        /*01cc*/ 	.word	0x00004950


	//   ....[7]....
        /*01d0*/ 	.word	0x00005180


	//   ....[8]....
        /*01d4*/ 	.word	0x00005bc0


	//   ....[9]....
        /*01d8*/ 	.word	0x00005be0


	//   ....[10]....
        /*01dc*/ 	.word	0x00005c30


	//   ....[11]....
        /*01e0*/ 	.word	0x00005c40


	//   ....[12]....
        /*01e4*/ 	.word	0x00005c70


	//   ....[13]....
        /*01e8*/ 	.word	0x00005c90


	//   ....[14]....
        /*01ec*/ 	.word	0x00005cc0


	//   ....[15]....
        /*01f0*/ 	.word	0x00005ce0


	//   ....[16]....
        /*01f4*/ 	.word	0x00005d10


	//   ....[17]....
        /*01f8*/ 	.word	0x00005d30


	//   ....[18]....
        /*01fc*/ 	.word	0x00005e00


	//   ....[19]....
        /*0200*/ 	.word	0x00005e70


	//   ....[20]....
        /*0204*/ 	.word	0x00005e90


	//   ....[21]....
        /*0208*/ 	.word	0x00005ea0


	//   ....[22]....
        /*020c*/ 	.word	0x00005eb0


	//   ....[23]....
        /*0210*/ 	.word	0x00005ec0


	//   ....[24]....
        /*0214*/ 	.word	0x000064d0


	//   ....[25]....
        /*0218*/ 	.word	0x000064f0


	//   ....[26]....
        /*021c*/ 	.word	0x00006500


	//   ....[27]....
        /*0220*/ 	.word	0x00006530


	//   ....[28]....
        /*0224*/ 	.word	0x00006540


	//   ....[29]....
        /*0228*/ 	.word	0x00006550


	//   ....[30]....
        /*022c*/ 	.word	0x00006580


	//   ....[31]....
        /*0230*/ 	.word	0x00006590


	//   ....[32]....
        /*0234*/ 	.word	0x000065c0


	//   ....[33]....
        /*0238*/ 	.word	0x000065d0


	//   ....[34]....
        /*023c*/ 	.word	0x00006600


	//   ....[35]....
        /*0240*/ 	.word	0x00006610


	//   ....[36]....
        /*0244*/ 	.word	0x00006640


	//   ....[37]....
        /*0248*/ 	.word	0x00006650


	//   ....[38]....
        /*024c*/ 	.word	0x00006660


	//   ....[39]....
        /*0250*/ 	.word	0x00006670


	//   ....[40]....
        /*0254*/ 	.word	0x00007de0


	//   ....[41]....
        /*0258*/ 	.word	0x00007e20


	//   ....[42]....
        /*025c*/ 	.word	0x00007f20


	//   ....[43]....
        /*0260*/ 	.word	0x00007f50


	//   ....[44]....
        /*0264*/ 	.word	0x00008030


	//   ....[45]....
        /*0268*/ 	.word	0x00008060


	//   ....[46]....
        /*026c*/ 	.word	0x00008140


	//   ....[47]....
        /*0270*/ 	.word	0x00008170


	//   ....[48]....
        /*0274*/ 	.word	0x00008250


	//   ....[49]....
        /*0278*/ 	.word	0x00008280


	//   ....[50]....
        /*027c*/ 	.word	0x00008830


	//   ....[51]....
        /*0280*/ 	.word	0x00009020


	//   ....[52]....
        /*0284*/ 	.word	0x00009390


	//   ....[53]....
        /*0288*/ 	.word	0x00009520


	//   ....[54]....
        /*028c*/ 	.word	0x00009580


	//   ....[55]....
        /*0290*/ 	.word	0x000095d0


	//   ....[56]....
        /*0294*/ 	.word	0x000095f0


	//   ....[57]....
        /*0298*/ 	.word	0x00009610


	//   ....[58]....
        /*029c*/ 	.word	0x00009730


	//   ....[59]....
        /*02a0*/ 	.word	0x00009780


	//   ....[60]....
        /*02a4*/ 	.word	0x000097d0


	//   ....[61]....
        /*02a8*/ 	.word	0x000097f0


	//   ....[62]....
        /*02ac*/ 	.word	0x00009810


	//   ....[63]....
        /*02b0*/ 	.word	0x00009c20


	//   ....[64]....
        /*02b4*/ 	.word	0x00009ca0


	//   ....[65]....
        /*02b8*/ 	.word	0x00009d50


	//   ....[66]....
        /*02bc*/ 	.word	0x00009dc0


	//   ....[67]....
        /*02c0*/ 	.word	0x00009e50


	//   ....[68]....
        /*02c4*/ 	.word	0x00009ec0


	//   ....[69]....
        /*02c8*/ 	.word	0x00009f60


	//   ....[70]....
        /*02cc*/ 	.word	0x00009fd0


	//   ....[71]....
        /*02d0*/ 	.word	0x0000a070


	//   ....[72]....
        /*02d4*/ 	.word	0x0000a0e0


	//   ....[73]....
        /*02d8*/ 	.word	0x0000a150


	//   ....[74]....
        /*02dc*/ 	.word	0x0000a1c0


	//   ....[75]....
        /*02e0*/ 	.word	0x0000a240


	//   ....[76]....
        /*02e4*/ 	.word	0x0000a2b0


	//   ....[77]....
        /*02e8*/ 	.word	0x0000a330


	//   ....[78]....
        /*02ec*/ 	.word	0x0000a3b0


	//   ....[79]....
        /*02f0*/ 	.word	0x0000a450


	//   ....[80]....
        /*02f4*/ 	.word	0x0000a4c0


	//   ....[81]....
        /*02f8*/ 	.word	0x0000a540


	//   ....[82]....
        /*02fc*/ 	.word	0x0000a5b0


	//   ....[83]....
        /*0300*/ 	.word	0x0000a640


	//   ....[84]....
        /*0304*/ 	.word	0x0000a6b0


	//   ....[85]....
        /*0308*/ 	.word	0x0000a750


	//   ....[86]....
        /*030c*/ 	.word	0x0000a7c0


	//   ....[87]....
        /*0310*/ 	.word	0x0000a840


	//   ....[88]....
        /*0314*/ 	.word	0x0000a8b0


	//   ....[89]....
        /*0318*/ 	.word	0x0000a920


	//   ....[90]....
        /*031c*/ 	.word	0x0000a990


	//   ....[91]....
        /*0320*/ 	.word	0x0000a9f0


	//   ....[92]....
        /*0324*/ 	.word	0x0000aa60


	//----- nvinfo : EIATTR_EXIT_INSTR_OFFSETS
	.align		4
.L_1837:
        /*0328*/ 	.byte	0x04, 0x1c
        /*032a*/ 	.short	(.L_1839 - .L_1838)


	//   ....[0]....
.L_1838:
        /*032c*/ 	.word	0x00009940


	//   ....[1]....
        /*0330*/ 	.word	0x00009bc0


	//----- nvinfo : EIATTR_MAX_THREADS
	.align		4
.L_1839:
        /*0334*/ 	.byte	0x04, 0x05
        /*0336*/ 	.short	(.L_1841 - .L_1840)
.L_1840:
        /*0338*/ 	.word	0x00000080
        /*033c*/ 	.word	0x00000001
        /*0340*/ 	.word	0x00000001


	//----- nvinfo : EIATTR_CRS_STACK_SIZE
	.align		4
.L_1841:
        /*0344*/ 	.byte	0x04, 0x1e
        /*0346*/ 	.short	(.L_1843 - .L_1842)
.L_1842:
        /*0348*/ 	.word	0x00000000
.L_1843:


//--------------------- .nv.info._Z25selective_scan_bwd_kernelI32Selective_Scan_bwd_kernel_traitsILi128ELi16ELb1ELb1ELb1ELb0ELb0EN3c108BFloat16EfEEv12SSMParamsBwd --------------------------
	.section	.nv.info._Z25selective_scan_bwd_kernelI32Selective_Scan_bwd_kernel_traitsILi128ELi16ELb1ELb1ELb1ELb0ELb0EN3c108BFloat16EfEEv12SSMParamsBwd,"",@"SHT_CUDA_INFO"
	.sectionflags	@""
	.align	4


	//----- nvinfo : EIATTR_CUDA_API_VERSION
	.align		4
        /*0000*/ 	.byte	0x04, 0x37
        /*0002*/ 	.short	(.L_1845 - .L_1844)
.L_1844:
        /*0004*/ 	.word	0x00000082


	//----- nvinfo : EIATTR_SW2861232_WAR
	.align		4
.L_1845:
        /*0008*/ 	.byte	0x01, 0x35
	.zero		2


	//----- nvinfo : EIATTR_PARAM_CBANK
	.align		4
        /*000c*/ 	.byte	0x04, 0x0a
        /*000e*/ 	.short	(.L_1847 - .L_1846)
	.align		4
.L_1846:
        /*0010*/ 	.word	index@(.nv.constant0._Z25selective_scan_bwd_kernelI32Selective_Scan_bwd_kernel_traitsILi128ELi16ELb1ELb1ELb1ELb0ELb0EN3c108BFloat16EfEEv12SSMParamsBwd)
        /*0014*/ 	.short	0x0160
        /*0016*/ 	.short	0x01f0


	//----- nvinfo : EIATTR_CBANK_PARAM_SIZE
	.align		4
.L_1847:
        /*0018*/ 	.byte	0x03, 0x19
        /*001a*/ 	.short	0x01f0


	//----- nvinfo : EIATTR_KPARAM_INFO
	.align		4
        /*001c*/ 	.byte	0x04, 0x17
        /*001e*/ 	.short	(.L_1849 - .L_1848)
.L_1848:
        /*0020*/ 	.word	0x00000000
        /*0024*/ 	.short	0x0000
        /*0026*/ 	.short	0x0000
        /*0028*/ 	.byte	0x00, 0xf0, 0xc1, 0x07


	//----- nvinfo : EIATTR_MAXREG_COUNT
	.align		4
.L_1849:
        /*002c*/ 	.byte	0x03, 0x1b
        /*002e*/ 	.short	0x00a8


	//----- nvinfo : EIATTR_NUM_BARRIERS
	.align		4
        /*0030*/ 	.byte	0x02, 0x4c
        /*0032*/ 	.byte	0x01
	.zero		1


	//----- nvinfo : EIATTR_MERCURY_ISA_VERSION
	.align		4
        /*0034*/ 	.byte	0x03, 0x5f
        /*0036*/ 	.short	0x0000


	//----- nvinfo : EIATTR_COOP_GROUP_MASK_REGIDS
	.align		4
        /*0038*/ 	.byte	0x04, 0x29
        /*003a*/ 	.short	(.L_1851 - .L_1850)


	//   ....[0]....
.L_1850:
        /*003c*/ 	.word	0xffffffff


	//   ....[1]....
        /*0040*/ 	.word	0xffffffff


	//   ....[2]....
        /*0044*/ 	.word	0xffffffff


	//   ....[3]....
        /*0048*/ 	.word	0xffffffff


	//   ....[4]....
        /*004c*/ 	.word	0xffffffff


	//   ....[5]....
        /*0050*/ 	.word	0xffffffff


	//   ....[6]....
        /*0054*/ 	.word	0xffffffff


	//   ....[7]....
        /*0058*/ 	.word	0xffffffff


	//   ....[8]....
        /*005c*/ 	.word	0xffffffff


	//   ....[9]....
        /*0060*/ 	.word	0xffffffff


	//   ....[10]....
        /*0064*/ 	.word	0xffffffff


	//   ....[11]....
        /*0068*/ 	.word	0xffffffff


	//   ....[12]....
        /*006c*/ 	.word	0xffffffff


	//   ....[13]....
        /*0070*/ 	.word	0xffffffff


	//   ....[14]....
        /*0074*/ 	.word	0xffffffff


	//   ....[15]....
        /*0078*/ 	.word	0xffffffff


	//   ....[16]....
        /*007c*/ 	.word	0xffffffff


	//   ....[17]....
        /*0080*/ 	.word	0xffffffff


	//   ....[18]....
        /*0084*/ 	.word	0xffffffff


	//   ....[19]....
        /*0088*/ 	.word	0xffffffff


	//   ....[20]....
        /*008c*/ 	.word	0xffffffff


	//   ....[21]....
        /*0090*/ 	.word	0xffffffff


	//   ....[22]....
        /*0094*/ 	.word	0xffffffff


	//   ....[23]....
        /*0098*/ 	.word	0xffffffff


	//   ....[24]....
        /*009c*/ 	.word	0xffffffff


	//   ....[25]....
        /*00a0*/ 	.word	0xffffffff


	//   ....[26]....
        /*00a4*/ 	.word	0xffffffff


	//   ....[27]....
        /*00a8*/ 	.word	0xffffffff


	//   ....[28]....
        /*00ac*/ 	.word	0xffffffff


	//   ....[29]....
        /*00b0*/ 	.word	0xffffffff


	//   ....[30]....
        /*00b4*/ 	.word	0xffffffff


	//   ....[31]....
        /*00b8*/ 	.word	0xffffffff


	//   ....[32]....
        /*00bc*/ 	.word	0xffffffff


	//   ....[33]....
        /*00c0*/ 	.word	0xffffffff


	//   ....[34]....
        /*00c4*/ 	.word	0xffffffff


	//   ....[35]....
        /*00c8*/ 	.word	0xffffffff


	//   ....[36]....
        /*00cc*/ 	.word	0xffffffff


	//   ....[37]....
        /*00d0*/ 	.word	0xffffffff


	//   ....[38]....
        /*00d4*/ 	.word	0xffffffff


	//   ....[39]....
        /*00d8*/ 	.word	0xffffffff


	//   ....[40]....
        /*00dc*/ 	.word	0xffffffff


	//   ....[41]....
        /*00e0*/ 	.word	0xffffffff


	//   ....[42]....
        /*00e4*/ 	.word	0xffffffff


	//   ....[43]....
        /*00e8*/ 	.word	0xffffffff


	//   ....[44]....
        /*00ec*/ 	.word	0xffffffff


	//   ....[45]....
        /*00f0*/ 	.word	0xffffffff


	//   ....[46]....
        /*00f4*/ 	.word	0xffffffff


	//   ....[47]....
        /*00f8*/ 	.word	0xffffffff


	//   ....[48]....
        /*00fc*/ 	.word	0xffffffff


	//   ....[49]....
        /*0100*/ 	.word	0xffffffff


	//   ....[50]....
        /*0104*/ 	.word	0xffffffff


	//   ....[51]....
        /*0108*/ 	.word	0xffffffff


	//   ....[52]....
        /*010c*/ 	.word	0xffffffff


	//   ....[53]....
        /*0110*/ 	.word	0xffffffff


	//   ....[54]....
        /*0114*/ 	.word	0xffffffff


	//   ....[55]....
        /*0118*/ 	.word	0xffffffff


	//   ....[56]....
        /*011c*/ 	.word	0xffffffff


	//   ....[57]....
        /*0120*/ 	.word	0xffffffff


	//   ....[58]....
        /*0124*/ 	.word	0xffffffff


	//   ....[59]....
        /*0128*/ 	.word	0xffffffff


	//   ....[60]....
        /*012c*/ 	.word	0xffffffff


	//   ....[61]....
        /*0130*/ 	.word	0xffffffff


	//   ....[62]....
        /*0134*/ 	.word	0xffffffff


	//   ....[63]....
        /*0138*/ 	.word	0xffffffff


	//   ....[64]....
        /*013c*/ 	.word	0xffffffff


	//   ....[65]....
        /*0140*/ 	.word	0xffffffff


	//   ....[66]....
        /*0144*/ 	.word	0xffffffff


	//   ....[67]....
        /*0148*/ 	.word	0xffffffff


	//   ....[68]....
        /*014c*/ 	.word	0xffffffff


	//   ....[69]....
        /*0150*/ 	.word	0xffffffff


	//   ....[70]....
        /*0154*/ 	.word	0xffffffff


	//   ....[71]....
        /*0158*/ 	.word	0xffffffff


	//   ....[72]....
        /*015c*/ 	.word	0xffffffff


	//   ....[73]....
        /*0160*/ 	.word	0xffffffff


	//   ....[74]....
        /*0164*/ 	.word	0xffffffff


	//   ....[75]....
        /*0168*/ 	.word	0xffffffff


	//   ....[76]....
        /*016c*/ 	.word	0xffffffff


	//   ....[77]....
        /*0170*/ 	.word	0xffffffff


	//   ....[78]....
        /*0174*/ 	.word	0xffffffff


	//   ....[79]....
        /*0178*/ 	.word	0xffffffff


	//   ....[80]....
        /*017c*/ 	.word	0xffffffff


	//   ....[81]....
        /*0180*/ 	.word	0xffffffff


	//   ....[82]....
        /*0184*/ 	.word	0xffffffff


	//   ....[83]....
        /*0188*/ 	.word	0xffffffff


	//----- nvinfo : EIATTR_COOP_GROUP_INSTR_OFFSETS
	.align		4
.L_1851:
        /*018c*/ 	.byte	0x04, 0x28
        /*018e*/ 	.short	(.L_1853 - .L_1852)


	//   ....[0]....
.L_1852:
        /*0190*/ 	.word	0x00000c60


	//   ....[1]....
        /*0194*/ 	.word	0x00000d10


	//   ....[2]....
        /*0198*/ 	.word	0x00000fa0


	//   ....[3]....
        /*019c*/ 	.word	0x000017e0


	//   ....[4]....
        /*01a0*/ 	.word	0x00001d80


	//   ....[5]....
        /*01a4*/ 	.word	0x00002680


	//   ....[6]....
        /*01a8*/ 	.word	0x000026a0


	//   ....[7]....
        /*01ac*/ 	.word	0x000026f0


	//   ....[8]....
        /*01b0*/ 	.word	0x00002700


	//   ....[9]....
        /*01b4*/ 	.word	0x00002730


	//   ....[10]....
        /*01b8*/ 	.word	0x00002750


	//   ....[11]....
        /*01bc*/ 	.word	0x00002780


	//   ....[12]....
        /*01c0*/ 	.word	0x000027a0


	//   ....[13]....
        /*01c4*/ 	.word	0x000027d0


	//   ....[14]....
        /*01c8*/ 	.word	0x000027f0


	//   ....[15]....
        /*01cc*/ 	.word	0x000028a0


	//   ....[16]....
        /*01d0*/ 	.word	0x00002910


	//   ....[17]....
        /*01d4*/ 	.word	0x00002930


	//   ....[18]....
        /*01d8*/ 	.word	0x00002940


	//   ....[19]....
        /*01dc*/ 	.word	0x00002950


	//   ....[20]....
        /*01e0*/ 	.word	0x00002960


	//   ....[21]....
        /*01e4*/ 	.word	0x00002f70


	//   ....[22]....
        /*01e8*/ 	.word	0x00002f90


	//   ....[23]....
        /*01ec*/ 	.word	0x00002fa0


	//   ....[24]....
        /*01f0*/ 	.word	0x00002fd0


	//   ....[25]....
        /*01f4*/ 	.word	0x00002fe0


	//   ....[26]....
        /*01f8*/ 	.word	0x00002ff0


	//   ....[27]....
        /*01fc*/ 	.word	0x00003020


	//   ....[28]....
        /*0200*/ 	.word	0x00003030


	//   ....[29]....
        /*0204*/ 	.word	0x00003060


	//   ....[30]....
        /*0208*/ 	.word	0x00003070


	//   ....[31]....
        /*020c*/ 	.word	0x000030a0


	//   ....[32]....
        /*0210*/ 	.word	0x000030b0


	//   ....[33]....
        /*0214*/ 	.word	0x000030e0


	//   ....[34]....
        /*0218*/ 	.word	0x000030f0


	//   ....[35]....
        /*021c*/ 	.word	0x00003100


	//   ....[36]....
        /*0220*/ 	.word	0x00003110


	//   ....[37]....
        /*0224*/ 	.word	0x00005040


	//   ....[38]....
        /*0228*/ 	.word	0x00005150


	//   ....[39]....
        /*022c*/ 	.word	0x00005250


	//   ....[40]....
        /*0230*/ 	.word	0x00005290


	//   ....[41]....
        /*0234*/ 	.word	0x000052c0


	//   ....[42]....
        /*0238*/ 	.word	0x00005620


	//   ....[43]....
        /*023c*/ 	.word	0x00005a50


	//   ....[44]....
        /*0240*/ 	.word	0x00005b10


	//   ....[45]....
        /*0244*/ 	.word	0x00005b70


	//   ....[46]....
        /*0248*/ 	.word	0x00005bc0


	//   ....[47]....
        /*024c*/ 	.word	0x00005be0


	//   ....[48]....
        /*0250*/ 	.word	0x00005c00


	//   ....[49]....
        /*0254*/ 	.word	0x00005d20


	//   ....[50]....
        /*0258*/ 	.word	0x00005d70


	//   ....[51]....
        /*025c*/ 	.word	0x00005dc0


	//   ....[52]....
        /*0260*/ 	.word	0x00005de0


	//   ....[53]....
        /*0264*/ 	.word	0x00005e00


	//   ....[54]....
        /*0268*/ 	.word	0x00006100


	//   ....[55]....
        /*026c*/ 	.word	0x00006180


	//   ....[56]....
        /*0270*/ 	.word	0x00006230


	//   ....[57]....
        /*0274*/ 	.word	0x000062a0


	//   ....[58]....
        /*0278*/ 	.word	0x00006330


	//   ....[59]....
        /*027c*/ 	.word	0x000063a0


	//   ....[60]....
        /*0280*/ 	.word	0x00006430


	//   ....[61]....
        /*0284*/ 	.word	0x000064a0


	//   ....[62]....
        /*0288*/ 	.word	0x00006550


	//   ....[63]....
        /*028c*/ 	.word	0x000065c0


	//   ....[64]....
        /*0290*/ 	.word	0x00006630


	//   ....[65]....
        /*0294*/ 	.word	0x000066a0


	//   ....[66]....
        /*0298*/ 	.word	0x00006710


	//   ....[67]....
        /*029c*/ 	.word	0x00006780


	//   ....[68]....
        /*02a0*/ 	.word	0x00006800


	//   ....[69]....
        /*02a4*/ 	.word	0x00006880


	//   ....[70]....
        /*02a8*/ 	.word	0x00006920


	//   ....[71]....
        /*02ac*/ 	.word	0x00006990


	//   ....[72]....
        /*02b0*/ 	.word	0x00006a10


	//   ....[73]....
        /*02b4*/ 	.word	0x00006a80


	//   ....[74]....
        /*02b8*/ 	.word	0x00006b00


	//   ....[75]....
        /*02bc*/ 	.word	0x00006b70


	//   ....[76]....
        /*02c0*/ 	.word	0x00006c00


	//   ....[77]....
        /*02c4*/ 	.word	0x00006c70


	//   ....[78]....
        /*02c8*/ 	.word	0x00006cf0


	//   ....[79]....
        /*02cc*/ 	.word	0x00006d60


	//   ....[80]....
        /*02d0*/ 	.word	0x00006dd0


	//   ....[81]....
        /*02d4*/ 	.word	0x00006e40


	//   ....[82]....
        /*02d8*/ 	.word	0x00006ea0


	//   ....[83]....
        /*02dc*/ 	.word	0x00006f10


	//----- nvinfo : EIATTR_EXIT_INSTR_OFFSETS
	.align		4
.L_1853:
        /*02e0*/ 	.byte	0x04, 0x1c
        /*02e2*/ 	.short	(.L_1855 - .L_1854)


	//   ....[0]....
.L_1854:
        /*02e4*/ 	.word	0x00005f30


	//   ....[1]....
        /*02e8*/ 	.word	0x000060a0


	//----- nvinfo : EIATTR_MAX_THREADS
	.align		4
.L_1855:
        /*02ec*/ 	.byte	0x04, 0x05
        /*02ee*/ 	.short	(.L_1857 - .L_1856)
.L_1856:
        /*02f0*/ 	.word	0x00000080
        /*02f4*/ 	.word	0x00000001
        /*02f8*/ 	.word	0x00000001


	//----- nvinfo : EIATTR_CRS_STACK_SIZE
	.align		4
.L_1857:
        /*02fc*/ 	.byte	0x04, 0x1e
        /*02fe*/ 	.short	(.L_1859 - .L_1858)
.L_1858:
        /*0300*/ 	.word	0x00000000
.L_1859:


//--------------------- .nv.info._Z25selective_scan_bwd_kernelI32Selective_Scan_bwd_kernel_traitsILi128ELi16ELb1ELb1ELb1ELb0ELb1EN3c108BFloat16EfEEv12SSMParamsBwd --------------------------
	.section	.nv.info._Z25selective_scan_bwd_kernelI32Selective_Scan_bwd_kernel_traitsILi128ELi16ELb1ELb1ELb1ELb0ELb1EN3c108BFloat16EfEEv12SSMParamsBwd,"",@"SHT_CUDA_INFO"
	.sectionflags	@""
	.align	4


	//----- nvinfo : EIATTR_CUDA_API_VERSION
	.align		4
        /*0000*/ 	.byte	0x04, 0x37
        /*0002*/ 	.short	(.L_1861 - .L_1860)
.L_1860:
        /*0004*/ 	.word	0x00000082


	//----- nvinfo : EIATTR_SW2861232_WAR
	.align		4
.L_1861:
        /*0008*/ 	.byte	0x01, 0x35
	.zero		2


	//----- nvinfo : EIATTR_PARAM_CBANK
	.align		4
        /*000c*/ 	.byte	0x04, 0x0a
        /*000e*/ 	.short	(.L_1863 - .L_1862)
	.align		4
.L_1862:
        /*0010*/ 	.word	index@(.nv.constant0._Z25selective_scan_bwd_kernelI32Selective_Scan_bwd_kernel_traitsILi128ELi16ELb1ELb1ELb1ELb0ELb1EN3c108BFloat16EfEEv12SSMParamsBwd)
        /*0014*/ 	.short	0x0160
        /*0016*/ 	.short	0x01f0


	//----- nvinfo : EIATTR_CBANK_PARAM_SIZE
	.align		4
.L_1863:
        /*0018*/ 	.byte	0x03, 0x19
        /*001a*/ 	.short	0x01f0


	//----- nvinfo : EIATTR_KPARAM_INFO
	.align		4
        /*001c*/ 	.byte	0x04, 0x17
        /*001e*/ 	.short	(.L_1865 - .L_1864)
.L_1864:
        /*0020*/ 	.word	0x00000000
        /*0024*/ 	.short	0x0000
        /*0026*/ 	.short	0x0000
        /*0028*/ 	.byte	0x00, 0xf0, 0xc1, 0x07


	//----- nvinfo : EIATTR_MAXREG_COUNT
	.align		4
.L_1865:
        /*002c*/ 	.byte	0x03, 0x1b
        /*002e*/ 	.short	0x00a8


	//----- nvinfo : EIATTR_NUM_BARRIERS
	.align		4
        /*0030*/ 	.byte	0x02, 0x4c
        /*0032*/ 	.byte	0x01
	.zero		1


	//----- nvinfo : EIATTR_MERCURY_ISA_VERSION
	.align		4
        /*0034*/ 	.byte	0x03, 0x5f
        /*0036*/ 	.short	0x0000


	//----- nvinfo : EIATTR_COOP_GROUP_MASK_REGIDS
	.align		4
        /*0038*/ 	.byte	0x04, 0x29
        /*003a*/ 	.short	(.L_1867 - .L_1866)


	//   ....[0]....
.L_1866:
        /*003c*/ 	.word	0xffffffff


	//   ....[1]....
        /*0040*/ 	.word	0xffffffff


	//   ....[2]....
        /*0044*/ 	.word	0xffffffff


	//   ....[3]....
        /*0048*/ 	.word	0xffffffff


	//   ....[4]....
        /*004c*/ 	.word	0xffffffff


	//   ....[5]....
        /*0050*/ 	.word	0xffffffff


	//   ....[6]....
        /*0054*/ 	.word	0xffffffff


	//   ....[7]....
        /*0058*/ 	.word	0xffffffff


	//   ....[8]....
        /*005c*/ 	.word	0xffffffff


	//   ....[9]....
        /*0060*/ 	.word	0xffffffff


	//   ....[10]....
        /*0064*/ 	.word	0xffffffff


	//   ....[11]....
        /*0068*/ 	.word	0xffffffff


	//   ....[12]....
        /*006c*/ 	.word	0xffffffff


	//   ....[13]....
        /*0070*/ 	.word	0xffffffff


	//   ....[14]....
        /*0074*/ 	.word	0xffffffff


	//   ....[15]....
        /*0078*/ 	.word	0xffffffff


	//   ....[16]....
        /*007c*/ 	.word	0xffffffff


	//   ....[17]....
        /*0080*/ 	.word	0xffffffff


	//   ....[18]....
        /*0084*/ 	.word	0xffffffff


	//   ....[19]....
        /*0088*/ 	.word	0xffffffff


	//   ....[20]....
        /*008c*/ 	.word	0xffffffff


	//   ....[21]....
        /*0090*/ 	.word	0xffffffff


	//   ....[22]....
        /*0094*/ 	.word	0xffffffff


	//   ....[23]....
        /*0098*/ 	.word	0xffffffff


	//   ....[24]....
        /*009c*/ 	.word	0xffffffff


	//   ....[25]....
        /*00a0*/ 	.word	0xffffffff


	//   ....[26]....
        /*00a4*/ 	.word	0xffffffff


	//   ....[27]....
        /*00a8*/ 	.word	0xffffffff


	//   ....[28]....
        /*00ac*/ 	.word	0xffffffff


	//   ....[29]....
        /*00b0*/ 	.word	0xffffffff


	//   ....[30]....
        /*00b4*/ 	.word	0xffffffff


	//   ....[31]....
        /*00b8*/ 	.word	0xffffffff


	//   ....[32]....
        /*00bc*/ 	.word	0xffffffff


	//   ....[33]....
        /*00c0*/ 	.word	0xffffffff


	//   ....[34]....
        /*00c4*/ 	.word	0xffffffff


	//   ....[35]....
        /*00c8*/ 	.word	0xffffffff


	//   ....[36]....
        /*00cc*/ 	.word	0xffffffff


	//   ....[37]....
        /*00d0*/ 	.word	0xffffffff


	//   ....[38]....
        /*00d4*/ 	.word	0xffffffff


	//   ....[39]....
        /*00d8*/ 	.word	0xffffffff


	//   ....[40]....
        /*00dc*/ 	.word	0xffffffff


	//   ....[41]....
        /*00e0*/ 	.word	0xffffffff


	//   ....[42]....
        /*00e4*/ 	.word	0xffffffff


	//   ....[43]....
        /*00e8*/ 	.word	0xffffffff


	//   ....[44]....
        /*00ec*/ 	.word	0xffffffff


	//   ....[45]....
        /*00f0*/ 	.word	0xffffffff


	//   ....[46]....
        /*00f4*/ 	.word	0xffffffff


	//   ....[47]....
        /*00f8*/ 	.word	0xffffffff


	//   ....[48]....
        /*00fc*/ 	.word	0xffffffff


	//   ....[49]....
        /*0100*/ 	.word	0xffffffff


	//   ....[50]....
        /*0104*/ 	.word	0xffffffff


	//   ....[51]....
        /*0108*/ 	.word	0xffffffff


	//   ....[52]....
        /*010c*/ 	.word	0xffffffff


	//   ....[53]....
        /*0110*/ 	.word	0xffffffff


	//   ....[54]....
        /*0114*/ 	.word	0xffffffff


	//   ....[55]....
        /*0118*/ 	.word	0xffffffff


	//   ....[56]....
        /*011c*/ 	.word	0xffffffff


	//   ....[57]....
        /*0120*/ 	.word	0xffffffff


	//   ....[58]....
        /*0124*/ 	.word	0xffffffff


	//   ....[59]....
        /*0128*/ 	.word	0xffffffff


	//   ....[60]....
        /*012c*/ 	.word	0xffffffff


	//   ....[61]....
        /*0130*/ 	.word	0xffffffff


	//   ....[62]....
        /*0134*/ 	.word	0xffffffff


	//   ....[63]....
        /*0138*/ 	.word	0xffffffff


	//   ....[64]....
        /*013c*/ 	.word	0xffffffff


	//   ....[65]....
        /*0140*/ 	.word	0xffffffff


	//   ....[66]....
        /*0144*/ 	.word	0xffffffff


	//   ....[67]....
        /*0148*/ 	.word	0xffffffff


	//   ....[68]....
        /*014c*/ 	.word	0xffffffff


	//   ....[69]....
        /*0150*/ 	.word	0xffffffff


	//   ....[70]....
        /*0154*/ 	.word	0xffffffff


	//   ....[71]....
        /*0158*/ 	.word	0xffffffff


	//   ....[72]....
        /*015c*/ 	.word	0xffffffff


	//   ....[73]....
        /*0160*/ 	.word	0xffffffff


	//   ....[74]....
        /*0164*/ 	.word	0xffffffff


	//   ....[75]....
        /*0168*/ 	.word	0xffffffff


	//   ....[76]....
        /*016c*/ 	.word	0xffffffff


	//   ....[77]....
        /*0170*/ 	.word	0xffffffff


	//   ....[78]....
        /*0174*/ 	.word	0xffffffff


	//   ....[79]....
        /*0178*/ 	.word	0xffffffff


	//   ....[80]....
        /*017c*/ 	.word	0xffffffff


	//   ....[81]....
        /*0180*/ 	.word	0xffffffff


	//   ....[82]....
        /*0184*/ 	.word	0xffffffff


	//   ....[83]....
        /*0188*/ 	.word	0xffffffff


	//   ....[84]....
        /*018c*/ 	.word	0xffffffff


	//   ....[85]....
        /*0190*/ 	.word	0xffffffff


	//   ....[86]....
        /*0194*/ 	.word	0xffffffff


	//   ....[87]....
        /*0198*/ 	.word	0xffffffff


	//----- nvinfo : EIATTR_COOP_GROUP_INSTR_OFFSETS
	.align		4
.L_1867:
        /*019c*/ 	.byte	0x04, 0x28
        /*019e*/ 	.short	(.L_1869 - .L_1868)


	//   ....[0]....
.L_1868:
        /*01a0*/ 	.word	0x00000c70


	//   ....[1]....
        /*01a4*/ 	.word	0x00000d20


	//   ....[2]....
        /*01a8*/ 	.word	0x00000ec0


	//   ....[3]....
        /*01ac*/ 	.word	0x00001040


	//   ....[4]....
        /*01b0*/ 	.word	0x00001940


	//   ....[5]....
        /*01b4*/ 	.word	0x00002150


	//   ....[6]....
        /*01b8*/ 	.word	0x00002680


	//   ....[7]....
        /*01bc*/ 	.word	0x00002cb0


	//   ....[8]....
        /*01c0*/ 	.word	0x000032f0


	//   ....[9]....
        /*01c4*/ 	.word	0x00003b50


	//   ....[10]....
        /*01c8*/ 	.word	0x00003b70


	//   ....[11]....
        /*01cc*/ 	.word	0x00003bc0


	//   ....[12]....
        /*01d0*/ 	.word	0x00003bd0


	//   ....[13]....
        /*01d4*/ 	.word	0x00003c00


	//   ....[14]....
        /*01d8*/ 	.word	0x00003c20


	//   ....[15]....
        /*01dc*/ 	.word	0x00003c50


	//   ....[16]....
        /*01e0*/ 	.word	0x00003c70


	//   ....[17]....
        /*01e4*/ 	.word	0x00003ca0


	//   ....[18]....
        /*01e8*/ 	.word	0x00003cc0


	//   ....[19]....
        /*01ec*/ 	.word	0x00003d80


	//   ....[20]....
        /*01f0*/ 	.word	0x00003df0


	//   ....[21]....
        /*01f4*/ 	.word	0x00003e10


	//   ....[22]....
        /*01f8*/ 	.word	0x00003e20


	//   ....[23]....
        /*01fc*/ 	.word	0x00003e30


	//   ....[24]....
        /*0200*/ 	.word	0x00003e40


	//   ....[25]....
        /*0204*/ 	.word	0x00004450


	//   ....[26]....
        /*0208*/ 	.word	0x00004470


	//   ....[27]....
        /*020c*/ 	.word	0x00004480


	//   ....[28]....
        /*0210*/ 	.word	0x000044b0


	//   ....[29]....
        /*0214*/ 	.word	0x000044c0


	//   ....[30]....
        /*0218*/ 	.word	0x000044d0


	//   ....[31]....
        /*021c*/ 	.word	0x00004500


	//   ....[32]....
        /*0220*/ 	.word	0x00004510


	//   ....[33]....
        /*0224*/ 	.word	0x00004540


	//   ....[34]....
        /*0228*/ 	.word	0x00004550


	//   ....[35]....
        /*022c*/ 	.word	0x00004580


	//   ....[36]....
        /*0230*/ 	.word	0x00004590


	//   ....[37]....
        /*0234*/ 	.word	0x000045c0


	//   ....[38]....
        /*0238*/ 	.word	0x000045d0


	//   ....[39]....
        /*023c*/ 	.word	0x000045e0


	//   ....[40]....
        /*0240*/ 	.word	0x000045f0


	//   ....[41]....
        /*0244*/ 	.word	0x00006540


	//   ....[42]....
        /*0248*/ 	.word	0x00006650


	//   ....[43]....
        /*024c*/ 	.word	0x00006750


	//   ....[44]....
        /*0250*/ 	.word	0x00006780


	//   ....[45]....
        /*0254*/ 	.word	0x000067b0


	//   ....[46]....
        /*0258*/ 	.word	0x00006b20


	//   ....[47]....
        /*025c*/ 	.word	0x00006ee0


	//   ....[48]....
        /*0260*/ 	.word	0x00006fb0


	//   ....[49]....
        /*0264*/ 	.word	0x00007010


	//   ....[50]....
        /*0268*/ 	.word	0x00007060


	//   ....[51]....
        /*026c*/ 	.word	0x00007080


	//   ....[52]....
        /*0270*/ 	.word	0x000070a0


	//   ....[53]....
        /*0274*/ 	.word	0x000071c0


	//   ....[54]....
        /*0278*/ 	.word	0x00007210


	//   ....[55]....
        /*027c*/ 	.word	0x00007260


	//   ....[56]....
        /*0280*/ 	.word	0x00007280


	//   ....[57]....
        /*0284*/ 	.word	0x000072a0


	//   ....[58]....
        /*0288*/ 	.word	0x000075a0


	//   ....[59]....
        /*028c*/ 	.word	0x00007620


	//   ....[60]....
        /*0290*/ 	.word	0x000076d0


	//   ....[61]....
        /*0294*/ 	.word	0x00007740


	//   ....[62]....
        /*0298*/ 	.word	0x000077d0


	//   ....[63]....
        /*029c*/ 	.word	0x00007840


	//   ....[64]....
        /*02a0*/ 	.word	0x000078d0


	//   ....[65]....
        /*02a4*/ 	.word	0x00007940


	//   ....[66]....
        /*02a8*/ 	.word	0x000079f0


	//   ....[67]....
        /*02ac*/ 	.word	0x00007a60


	//   ....[68]....
        /*02b0*/ 	.word	0x00007ac0


	//   ....[69]....
        /*02b4*/ 	.word	0x00007b30


	//   ....[70]....
        /*02b8*/ 	.word	0x00007bb0


	//   ....[71]....
        /*02bc*/ 	.word	0x00007c20


	//   ....[72]....
        /*02c0*/ 	.word	0x00007ca0


	//   ....[73]....
        /*02c4*/ 	.word	0x00007d20


	//   ....[74]....
        /*02c8*/ 	.word	0x00007dc0


	//   ....[75]....
        /*02cc*/ 	.word	0x00007e30


	//   ....[76]....
        /*02d0*/ 	.word	0x00007eb0


	//   ....[77]....
        /*02d4*/ 	.word	0x00007f20


	//   ....[78]....
        /*02d8*/ 	.word	0x00007fa0


	//   ....[79]....
        /*02dc*/ 	.word	0x00008010


	//   ....[80]....
        /*02e0*/ 	.word	0x000080a0


	//   ....[81]....
        /*02e4*/ 	.word	0x00008110


	//   ....[82]....
        /*02e8*/ 	.word	0x00008190


	//   ....[83]....
        /*02ec*/ 	.word	0x00008200


	//   ....[84]....
        /*02f0*/ 	.word	0x00008270


	//   ....[85]....
        /*02f4*/ 	.word	0x000082e0


	//   ....[86]....
        /*02f8*/ 	.word	0x00008340


	//   ....[87]....
        /*02fc*/ 	.word	0x000083b0


	//----- nvinfo : EIATTR_EXIT_INSTR_OFFSETS
	.align		4
.L_1869:
        /*0300*/ 	.byte	0x04, 0x1c
        /*0302*/ 	.short	(.L_1871 - .L_1870)


	//   ....[0]....
.L_1870:
        /*0304*/ 	.word	0x000073d0


	//   ....[1]....
        /*0308*/ 	.word	0x00007540


	//----- nvinfo : EIATTR_MAX_THREADS
	.align		4
.L_1871:
        /*030c*/ 	.byte	0x04, 0x05
        /*030e*/ 	.short	(.L_1873 - .L_1872)
.L_1872:
        /*0310*/ 	.word	0x00000080
        /*0314*/ 	.word	0x00000001
        /*0318*/ 	.word	0x00000001


	//----- nvinfo : EIATTR_CRS_STACK_SIZE
	.align		4
.L_1873:
        /*031c*/ 	.byte	0x04, 0x1e
        /*031e*/ 	.short	(.L_1875 - .L_1874)
.L_1874:
        /*0320*/ 	.word	0x00000000
.L_1875:


//--------------------- .nv.info._Z25selective_scan_bwd_kernelI32Selective_Scan_bwd_kernel_traitsILi128ELi16ELb1ELb1ELb1ELb1ELb0EN3c108BFloat16EfEEv12SSMParamsBwd --------------------------
	.section	.nv.info._Z25selective_scan_bwd_kernelI32Selective_Scan_bwd_kernel_traitsILi128ELi16ELb1ELb1ELb1ELb1ELb0EN3c108BFloat16EfEEv12SSMParamsBwd,"",@"SHT_CUDA_INFO"
	.sectionflags	@""
	.align	4


	//----- nvinfo : EIATTR_CUDA_API_VERSION
	.align		4
        /*0000*/ 	.byte	0x04, 0x37
        /*0002*/ 	.short	(.L_1877 - .L_1876)
.L_1876:
        /*0004*/ 	.word	0x00000082


	//----- nvinfo : EIATTR_SW2861232_WAR
	.align		4
.L_1877:
        /*0008*/ 	.byte	0x01, 0x35
	.zero		2


	//----- nvinfo : EIATTR_PARAM_CBANK
	.align		4
        /*000c*/ 	.byte	0x04, 0x0a
        /*000e*/ 	.short	(.L_1879 - .L_1878)
	.align		4
.L_1878:
        /*0010*/ 	.word	index@(.nv.constant0._Z25selective_scan_bwd_kernelI32Selective_Scan_bwd_kernel_traitsILi128ELi16ELb1ELb1ELb1ELb1ELb0EN3c108BFloat16EfEEv12SSMParamsBwd)
        /*0014*/ 	.short	0x0160
        /*0016*/ 	.short	0x01f0


	//----- nvinfo : EIATTR_CBANK_PARAM_SIZE
	.align		4
.L_1879:
        /*0018*/ 	.byte	0x03, 0x19
        /*001a*/ 	.short	0x01f0


	//----- nvinfo : EIATTR_KPARAM_INFO
	.align		4
        /*001c*/ 	.byte	0x04, 0x17
        /*001e*/ 	.short	(.L_1881 - .L_1880)
.L_1880:
        /*0020*/ 	.word	0x00000000
        /*0024*/ 	.short	0x0000
        /*0026*/ 	.short	0x0000
        /*0028*/ 	.byte	0x00, 0xf0, 0xc1, 0x07


	//----- nvinfo : EIATTR_MAXREG_COUNT
	.align		4
.L_1881:
        /*002c*/ 	.byte	0x03, 0x1b
        /*002e*/ 	.short	0x00a8


	//----- nvinfo : EIATTR_NUM_BARRIERS
	.align		4
        /*0030*/ 	.byte	0x02, 0x4c
        /*0032*/ 	.byte	0x01
	.zero		1


	//----- nvinfo : EIATTR_MERCURY_ISA_VERSION
	.align		4
        /*0034*/ 	.byte	0x03, 0x5f
        /*0036*/ 	.short	0x0000


	//----- nvinfo : EIATTR_COOP_GROUP_MASK_REGIDS
	.align		4
        /*0038*/ 	.byte	0x04, 0x29
        /*003a*/ 	.short	(.L_1883 - .L_1882)


	//   ....[0]....
.L_1882:
        /*003c*/ 	.word	0xffffffff


	//   ....[1]....
        /*0040*/ 	.word	0xffffffff


	//   ....[2]....
        /*0044*/ 	.word	0xffffffff


	//   ....[3]....
        /*0048*/ 	.word	0xffffffff


	//   ....[4]....
        /*004c*/ 	.word	0xffffffff


	//   ....[5]....
        /*0050*/ 	.word	0xffffffff


	//   ....[6]....
        /*0054*/ 	.word	0xffffffff


	//   ....[7]....
        /*0058*/ 	.word	0xffffffff


	//   ....[8]....
        /*005c*/ 	.word	0xffffffff


	//   ....[9]....
        /*0060*/ 	.word	0xffffffff


	//   ....[10]....
        /*0064*/ 	.word	0xffffffff


	//   ....[11]....
        /*0068*/ 	.word	0xffffffff


	//   ....[12]....
        /*006c*/ 	.word	0xffffffff


	//   ....[13]....
        /*0070*/ 	.word	0xffffffff


	//   ....[14]....
        /*0074*/ 	.word	0xffffffff


	//   ....[15]....
        /*0078*/ 	.word	0xffffffff


	//   ....[16]....
        /*007c*/ 	.word	0xffffffff


	//   ....[17]....
        /*0080*/ 	.word	0xffffffff


	//   ....[18]....
        /*0084*/ 	.word	0xffffffff


	//   ....[19]....
        /*0088*/ 	.word	0xffffffff


	//   ....[20]....
        /*008c*/ 	.word	0xffffffff


	//   ....[21]....
        /*0090*/ 	.word	0xffffffff


	//   ....[22]....
        /*0094*/ 	.word	0xffffffff


	//   ....[23]....
        /*0098*/ 	.word	0xffffffff


	//   ....[24]....
        /*009c*/ 	.word	0xffffffff


	//   ....[25]....
        /*00a0*/ 	.word	0xffffffff


	//   ....[26]....
        /*00a4*/ 	.word	0xffffffff


	//   ....[27]....
        /*00a8*/ 	.word	0xffffffff


	//   ....[28]....
        /*00ac*/ 	.word	0xffffffff


	//   ....[29]....
        /*00b0*/ 	.word	0xffffffff


	//   ....[30]....
        /*00b4*/ 	.word	0xffffffff


	//   ....[31]....
        /*00b8*/ 	.word	0xffffffff


	//   ....[32]....
        /*00bc*/ 	.word	0xffffffff


	//   ....[33]....
        /*00c0*/ 	.word	0xffffffff


	//   ....[34]....
        /*00c4*/ 	.word	0xffffffff


	//   ....[35]....
        /*00c8*/ 	.word	0xffffffff


	//   ....[36]....
        /*00cc*/ 	.word	0xffffffff


	//   ....[37]....
        /*00d0*/ 	.word	0xffffffff


	//   ....[38]....
        /*00d4*/ 	.word	0xffffffff


	//   ....[39]....
        /*00d8*/ 	.word	0xffffffff


	//   ....[40]....
        /*00dc*/ 	.word	0xffffffff


	//   ....[41]....
        /*00e0*/ 	.word	0xffffffff


	//   ....[42]....
        /*00e4*/ 	.word	0xffffffff


	//   ....[43]....
        /*00e8*/ 	.word	0xffffffff


	//   ....[44]....
        /*00ec*/ 	.word	0xffffffff


	//   ....[45]....
        /*00f0*/ 	.word	0xffffffff


	//   ....[46]....
        /*00f4*/ 	.word	0xffffffff


	//   ....[47]....
        /*00f8*/ 	.word	0xffffffff


	//   ....[48]....
        /*00fc*/ 	.word	0xffffffff


	//   ....[49]....
        /*0100*/ 	.word	0xffffffff


	//   ....[50]....
        /*0104*/ 	.word	0xffffffff


	//   ....[51]....
        /*0108*/ 	.word	0xffffffff


	//   ....[52]....
        /*010c*/ 	.word	0xffffffff


	//   ....[53]....
        /*0110*/ 	.word	0xffffffff


	//   ....[54]....
        /*0114*/ 	.word	0xffffffff


	//   ....[55]....
        /*0118*/ 	.word	0xffffffff


	//   ....[56]....
        /*011c*/ 	.word	0xffffffff


	//   ....[57]....
        /*0120*/ 	.word	0xffffffff


	//   ....[58]....
        /*0124*/ 	.word	0xffffffff


	//   ....[59]....
        /*0128*/ 	.word	0xffffffff


	//   ....[60]....
        /*012c*/ 	.word	0xffffffff


	//   ....[61]....
        /*0130*/ 	.word	0xffffffff


	//   ....[62]....
        /*0134*/ 	.word	0xffffffff


	//   ....[63]....
        /*0138*/ 	.word	0xffffffff


	//   ....[64]....
        /*013c*/ 	.word	0xffffffff


	//   ....[65]....
        /*0140*/ 	.word	0xffffffff


	//   ....[66]....
        /*0144*/ 	.word	0xffffffff


	//   ....[67]....
        /*0148*/ 	.word	0xffffffff


	//   ....[68]....
        /*014c*/ 	.word	0xffffffff


	//   ....[69]....
        /*0150*/ 	.word	0xffffffff


	//   ....[70]....
        /*0154*/ 	.word	0xffffffff


	//   ....[71]....
        /*0158*/ 	.word	0xffffffff


	//   ....[72]....
        /*015c*/ 	.word	0xffffffff


	//   ....[73]....
        /*0160*/ 	.word	0xffffffff


	//   ....[74]....
        /*0164*/ 	.word	0xffffffff


	//   ....[75]....
        /*0168*/ 	.word	0xffffffff


	//   ....[76]....
        /*016c*/ 	.word	0xffffffff


	//   ....[77]....
        /*0170*/ 	.word	0xffffffff


	//   ....[78]....
        /*0174*/ 	.word	0xffffffff


	//   ....[79]....
        /*0178*/ 	.word	0xffffffff


	//   ....[80]....
        /*017c*/ 	.word	0xffffffff


	//   ....[81]....
        /*0180*/ 	.word	0xffffffff


	//   ....[82]....
        /*0184*/ 	.word	0xffffffff


	//   ....[83]....
        /*0188*/ 	.word	0xffffffff


	//   ....[84]....
        /*018c*/ 	.word	0xffffffff


	//----- nvinfo : EIATTR_COOP_GROUP_INSTR_OFFSETS
	.align		4
.L_1883:
        /*0190*/ 	.byte	0x04, 0x28
        /*0192*/ 	.short	(.L_1885 - .L_1884)


	//   ....[0]....
.L_1884:
        /*0194*/ 	.word	0x00000c50


	//   ....[1]....
        /*0198*/ 	.word	0x00000d00


	//   ....[2]....
        /*019c*/ 	.word	0x00000f00


	//   ....[3]....
        /*01a0*/ 	.word	0x00003a60


	//   ....[4]....
        /*01a4*/ 	.word	0x00004080


	//   ....[5]....
        /*01a8*/ 	.word	0x00004900


	//   ....[6]....
        /*01ac*/ 	.word	0x00004920


	//   ....[7]....
        /*01b0*/ 	.word	0x00004970


	//   ....[8]....
        /*01b4*/ 	.word	0x00004980


	//   ....[9]....
        /*01b8*/ 	.word	0x000049b0


	//   ....[10]....
        /*01bc*/ 	.word	0x000049d0


	//   ....[11]....
        /*01c0*/ 	.word	0x00004a00


	//   ....[12]....
        /*01c4*/ 	.word	0x00004a20


	//   ....[13]....
        /*01c8*/ 	.word	0x00004a50


	//   ....[14]....
        /*01cc*/ 	.word	0x00004a70


	//   ....[15]....
        /*01d0*/ 	.word	0x00004b30


	//   ....[16]....
        /*01d4*/ 	.word	0x00004ba0


	//   ....[17]....
        /*01d8*/ 	.word	0x00004bc0


	//   ....[18]....
        /*01dc*/ 	.word	0x00004bd0


	//   ....[19]....
        /*01e0*/ 	.word	0x00004be0


	//   ....[20]....
        /*01e4*/ 	.word	0x00004bf0


	//   ....[21]....
        /*01e8*/ 	.word	0x00005200


	//   ....[22]....
        /*01ec*/ 	.word	0x00005220


	//   ....[23]....
        /*01f0*/ 	.word	0x00005230


	//   ....[24]....
        /*01f4*/ 	.word	0x00005260


	//   ....[25]....
        /*01f8*/ 	.word	0x00005270


	//   ....[26]....
        /*01fc*/ 	.word	0x00005280


	//   ....[27]....
        /*0200*/ 	.word	0x000052b0


	//   ....[28]....
        /*0204*/ 	.word	0x000052c0


	//   ....[29]....
        /*0208*/ 	.word	0x000052f0


	//   ....[30]....
        /*020c*/ 	.word	0x00005300


	//   ....[31]....
        /*0210*/ 	.word	0x00005330


	//   ....[32]....
        /*0214*/ 	.word	0x00005340


	//   ....[33]....
        /*0218*/ 	.word	0x00005370


	//   ....[34]....
        /*021c*/ 	.word	0x00005380


	//   ....[35]....
        /*0220*/ 	.word	0x00005390


	//   ....[36]....
        /*0224*/ 	.word	0x000053a0


	//   ....[37]....
        /*0228*/ 	.word	0x00007320


	//   ....[38]....
        /*022c*/ 	.word	0x00007430


	//   ....[39]....
        /*0230*/ 	.word	0x000074b0


	//   ....[40]....
        /*0234*/ 	.word	0x00007510


	//   ....[41]....
        /*0238*/ 	.word	0x00007570


	//   ....[42]....
        /*023c*/ 	.word	0x00007ab0


	//   ....[43]....
        /*0240*/ 	.word	0x000081c0


	//   ....[44]....
        /*0244*/ 	.word	0x000084a0


	//   ....[45]....
        /*0248*/ 	.word	0x00008640


	//   ....[46]....
        /*024c*/ 	.word	0x000086a0


	//   ....[47]....
        /*0250*/ 	.word	0x000086f0


	//   ....[48]....
        /*0254*/ 	.word	0x00008710


	//   ....[49]....
        /*0258*/ 	.word	0x00008730


	//   ....[50]....
        /*025c*/ 	.word	0x00008850


	//   ....[51]....
        /*0260*/ 	.word	0x000088a0


	//   ....[52]....
        /*0264*/ 	.word	0x000088f0


	//   ....[53]....
        /*0268*/ 	.word	0x00008910


	//   ....[54]....
        /*026c*/ 	.word	0x00008930


	//   ....[55]....
        /*0270*/ 	.word	0x00008c30


	//   ....[56]....
        /*0274*/ 	.word	0x00008cb0


	//   ....[57]....
        /*0278*/ 	.word	0x00008d60


	//   ....[58]....
        /*027c*/ 	.word	0x00008dd0


	//   ....[59]....
        /*0280*/ 	.word	0x00008e70


	//   ....[60]....
        /*0284*/ 	.word	0x00008ee0


	//   ....[61]....
        /*0288*/ 	.word	0x00008f70


	//   ....[62]....
        /*028c*/ 	.word	0x00008fe0


	//   ....[63]....
        /*0290*/ 	.word	0x00009080


	//   ....[64]....
        /*0294*/ 	.word	0x000090f0


	//   ....[65]....
        /*0298*/ 	.word	0x00009150


	//   ....[66]....
        /*029c*/ 	.word	0x000091c0


	//   ....[67]....
        /*02a0*/ 	.word	0x00009230


	//   ....[68]....
        /*02a4*/ 	.word	0x000092a0


	//   ....[69]....
        /*02a8*/ 	.word	0x00009320


	//   ....[70]....
        /*02ac*/ 	.word	0x000093a0


	//   ....[71]....
        /*02b0*/ 	.word	0x00009440


	//   ....[72]....
        /*02b4*/ 	.word	0x000094b0


	//   ....[73]....
        /*02b8*/ 	.word	0x00009530


	//   ....[74]....
        /*02bc*/ 	.word	0x000095a0


	//   ....[75]....
        /*02c0*/ 	.word	0x00009620


	//   ....[76]....
        /*02c4*/ 	.word	0x00009690


	//   ....[77]....
        /*02c8*/ 	.word	0x00009720


	//   ....[78]....
        /*02cc*/ 	.word	0x00009790


	//   ....[79]....
        /*02d0*/ 	.word	0x00009810


	//   ....[80]....
        /*02d4*/ 	.word	0x00009880


	//   ....[81]....
        /*02d8*/ 	.word	0x000098f0


	//   ....[82]....
        /*02dc*/ 	.word	0x00009960


	//   ....[83]....
        /*02e0*/ 	.word	0x000099c0


	//   ....[84]....
        /*02e4*/ 	.word	0x00009a30


	//----- nvinfo : EIATTR_EXIT_INSTR_OFFSETS
	.align		4
.L_1885:
        /*02e8*/ 	.byte	0x04, 0x1c
        /*02ea*/ 	.short	(.L_1887 - .L_1886)


	//   ....[0]....
.L_1886:
        /*02ec*/ 	.word	0x00008a60


	//   ....[1]....
        /*02f0*/ 	.word	0x00008bd0


	//----- nvinfo : EIATTR_MAX_THREADS
	.align		4
.L_1887:
        /*02f4*/ 	.byte	0x04, 0x05
        /*02f6*/ 	.short	(.L_1889 - .L_1888)
.L_1888:
        /*02f8*/ 	.word	0x00000080
        /*02fc*/ 	.word	0x00000001
        /*0300*/ 	.word	0x00000001


	//----- nvinfo : EIATTR_CRS_STACK_SIZE
	.align		4
.L_1889:
        /*0304*/ 	.byte	0x04, 0x1e
        /*0306*/ 	.short	(.L_1891 - .L_1890)
.L_1890:
        /*0308*/ 	.word	0x00000000
.L_1891:


//--------------------- .nv.info._Z25selective_scan_bwd_kernelI32Selective_Scan_bwd_kernel_traitsILi128ELi16ELb1ELb1ELb1ELb1ELb1EN3c108BFloat16EfEEv12SSMParamsBwd --------------------------
	.section	.nv.info._Z25selective_scan_bwd_kernelI32Selective_Scan_bwd_kernel_traitsILi128ELi16ELb1ELb1ELb1ELb1ELb1EN3c108BFloat16EfEEv12SSMParamsBwd,"",@"SHT_CUDA_INFO"
	.sectionflags	@""
	.align	4


	//----- nvinfo : EIATTR_CUDA_API_VERSION
	.align		4
        /*0000*/ 	.byte	0x04, 0x37
        /*0002*/ 	.short	(.L_1893 - .L_1892)
.L_1892:
        /*0004*/ 	.word	0x00000082


	//----- nvinfo : EIATTR_SW2861232_WAR
	.align		4
.L_1893:
        /*0008*/ 	.byte	0x01, 0x35
	.zero		2


	//----- nvinfo : EIATTR_PARAM_CBANK
	.align		4
        /*000c*/ 	.byte	0x04, 0x0a
        /*000e*/ 	.short	(.L_1895 - .L_1894)
	.align		4
.L_1894:
        /*0010*/ 	.word	index@(.nv.constant0._Z25selective_scan_bwd_kernelI32Selective_Scan_bwd_kernel_traitsILi128ELi16ELb1ELb1ELb1ELb1ELb1EN3c108BFloat16EfEEv12SSMParamsBwd)
        /*0014*/ 	.short	0x0160
        /*0016*/ 	.short	0x01f0


	//----- nvinfo : EIATTR_CBANK_PARAM_SIZE
	.align		4
.L_1895:
        /*0018*/ 	.byte	0x03, 0x19
        /*001a*/ 	.short	0x01f0


	//----- nvinfo : EIATTR_KPARAM_INFO
	.align		4
        /*001c*/ 	.byte	0x04, 0x17
        /*001e*/ 	.short	(.L_1897 - .L_1896)
.L_1896:
        /*0020*/ 	.word	0x00000000
        /*0024*/ 	.short	0x0000
        /*0026*/ 	.short	0x0000
        /*0028*/ 	.byte	0x00, 0xf0, 0xc1, 0x07


	//----- nvinfo : EIATTR_MAXREG_COUNT
	.align		4
.L_1897:
        /*002c*/ 	.byte	0x03, 0x1b
        /*002e*/ 	.short	0x00a8


	//----- nvinfo : EIATTR_NUM_BARRIERS
	.align		4
        /*0030*/ 	.byte	0x02, 0x4c
        /*0032*/ 	.byte	0x01
	.zero		1


	//----- nvinfo : EIATTR_MERCURY_ISA_VERSION
	.align		4
        /*0034*/ 	.byte	0x03, 0x5f
        /*0036*/ 	.short	0x0000


	//----- nvinfo : EIATTR_COOP_GROUP_MASK_REGIDS
	.align		4
        /*0038*/ 	.byte	0x04, 0x29
        /*003a*/ 	.short	(.L_1899 - .L_1898)


	//   ....[0]....
.L_1898:
        /*003c*/ 	.word	0xffffffff


	//   ....[1]....
        /*0040*/ 	.word	0xffffffff


	//   ....[2]....
        /*0044*/ 	.word	0xffffffff


	//   ....[3]....
        /*0048*/ 	.word	0xffffffff


	//   ....[4]....
        /*004c*/ 	.word	0xffffffff


	//   ....[5]....
        /*0050*/ 	.word	0xffffffff


	//   ....[6]....
        /*0054*/ 	.word	0xffffffff


	//   ....[7]....
        /*0058*/ 	.word	0xffffffff


	//   ....[8]....
        /*005c*/ 	.word	0xffffffff


	//   ....[9]....
        /*0060*/ 	.word	0xffffffff


	//   ....[10]....
        /*0064*/ 	.word	0xffffffff


	//   ....[11]....
        /*0068*/ 	.word	0xffffffff


	//   ....[12]....
        /*006c*/ 	.word	0xffffffff


	//   ....[13]....
        /*0070*/ 	.word	0xffffffff


	//   ....[14]....
        /*0074*/ 	.word	0xffffffff


	//   ....[15]....
        /*0078*/ 	.word	0xffffffff


	//   ....[16]....
        /*007c*/ 	.word	0xffffffff


	//   ....[17]....
        /*0080*/ 	.word	0xffffffff


	//   ....[18]....
        /*0084*/ 	.word	0xffffffff


	//   ....[19]....
        /*0088*/ 	.word	0xffffffff


	//   ....[20]....
        /*008c*/ 	.word	0xffffffff


	//   ....[21]....
        /*0090*/ 	.word	0xffffffff


	//   ....[22]....
        /*0094*/ 	.word	0xffffffff


	//   ....[23]....
        /*0098*/ 	.word	0xffffffff


	//   ....[24]....
        /*009c*/ 	.word	0xffffffff


	//   ....[25]....
        /*00a0*/ 	.word	0xffffffff


	//   ....[26]....
        /*00a4*/ 	.word	0xffffffff


	//   ....[27]....
        /*00a8*/ 	.word	0xffffffff


	//   ....[28]....
        /*00ac*/ 	.word	0xffffffff


	//   ....[29]....
        /*00b0*/ 	.word	0xffffffff


	//   ....[30]....
        /*00b4*/ 	.word	0xffffffff


	//   ....[31]....
        /*00b8*/ 	.word	0xffffffff


	//   ....[32]....
        /*00bc*/ 	.word	0xffffffff


	//   ....[33]....
        /*00c0*/ 	.word	0xffffffff


	//   ....[34]....
        /*00c4*/ 	.word	0xffffffff


	//   ....[35]....
        /*00c8*/ 	.word	0xffffffff


	//   ....[36]....
        /*00cc*/ 	.word	0xffffffff


	//   ....[37]....
        /*00d0*/ 	.word	0xffffffff


	//   ....[38]....
        /*00d4*/ 	.word	0xffffffff


	//   ....[39]....
        /*00d8*/ 	.word	0xffffffff


	//   ....[40]....
        /*00dc*/ 	.word	0xffffffff


	//   ....[41]....
        /*00e0*/ 	.word	0xffffffff


	//   ....[42]....
        /*00e4*/ 	.word	0xffffffff


	//   ....[43]....
        /*00e8*/ 	.word	0xffffffff


	//   ....[44]....
        /*00ec*/ 	.word	0xffffffff


	//   ....[45]....
        /*00f0*/ 	.word	0xffffffff


	//   ....[46]....
        /*00f4*/ 	.word	0xffffffff


	//   ....[47]....
        /*00f8*/ 	.word	0xffffffff


	//   ....[48]....
        /*00fc*/ 	.word	0xffffffff


	//   ....[49]....
        /*0100*/ 	.word	0xffffffff


	//   ....[50]....
        /*0104*/ 	.word	0xffffffff


	//   ....[51]....
        /*0108*/ 	.word	0xffffffff


	//   ....[52]....
        /*010c*/ 	.word	0xffffffff


	//   ....[53]....
        /*0110*/ 	.word	0xffffffff


	//   ....[54]....
        /*0114*/ 	.word	0xffffffff


	//   ....[55]....
        /*0118*/ 	.word	0xffffffff


	//   ....[56]....
        /*011c*/ 	.word	0xffffffff


	//   ....[57]....
        /*0120*/ 	.word	0xffffffff


	//   ....[58]....
        /*0124*/ 	.word	0xffffffff


	//   ....[59]....
        /*0128*/ 	.word	0xffffffff


	//   ....[60]....
        /*012c*/ 	.word	0xffffffff


	//   ....[61]....
        /*0130*/ 	.word	0xffffffff


	//   ....[62]....
        /*0134*/ 	.word	0xffffffff


	//   ....[63]....
        /*0138*/ 	.word	0xffffffff


	//   ....[64]....
        /*013c*/ 	.word	0xffffffff


	//   ....[65]....
        /*0140*/ 	.word	0xffffffff


	//   ....[66]....
        /*0144*/ 	.word	0xffffffff


	//   ....[67]....
        /*0148*/ 	.word	0xffffffff


	//   ....[68]....
        /*014c*/ 	.word	0xffffffff


	//   ....[69]....
        /*0150*/ 	.word	0xffffffff


	//   ....[70]....
        /*0154*/ 	.word	0xffffffff


	//   ....[71]....
        /*0158*/ 	.word	0xffffffff


	//   ....[72]....
        /*015c*/ 	.word	0xffffffff


	//   ....[73]....
        /*0160*/ 	.word	0xffffffff


	//   ....[74]....
        /*0164*/ 	.word	0xffffffff


	//   ....[75]....
        /*0168*/ 	.word	0xffffffff


	//   ....[76]....
        /*016c*/ 	.word	0xffffffff


	//   ....[77]....
        /*0170*/ 	.word	0xffffffff


	//   ....[78]....
        /*0174*/ 	.word	0xffffffff


	//   ....[79]....
        /*0178*/ 	.word	0xffffffff


	//   ....[80]....
        /*017c*/ 	.word	0xffffffff


	//   ....[81]....
        /*0180*/ 	.word	0xffffffff


	//   ....[82]....
        /*0184*/ 	.word	0xffffffff


	//   ....[83]....
        /*0188*/ 	.word	0xffffffff


	//   ....[84]....
        /*018c*/ 	.word	0xffffffff


	//   ....[85]....
        /*0190*/ 	.word	0xffffffff


	//   ....[86]....
        /*0194*/ 	.word	0xffffffff


	//   ....[87]....
        /*0198*/ 	.word	0xffffffff


	//   ....[88]....
        /*019c*/ 	.word	0xffffffff


	//----- nvinfo : EIATTR_COOP_GROUP_INSTR_OFFSETS
	.align		4
.L_1899:
        /*01a0*/ 	.byte	0x04, 0x28
        /*01a2*/ 	.short	(.L_1901 - .L_1900)


	//   ....[0]....
.L_1900:
        /*01a4*/ 	.word	0x00000c60


	//   ....[1]....
        /*01a8*/ 	.word	0x00000d10


	//   ....[2]....
        /*01ac*/ 	.word	0x00000f30


	//   ....[3]....
        /*01b0*/ 	.word	0x00003570


	//   ....[4]....
        /*01b4*/ 	.word	0x00003e00


	//   ....[5]....
        /*01b8*/ 	.word	0x000046e0


	//   ....[6]....
        /*01bc*/ 	.word	0x00004a80


	//   ....[7]....
        /*01c0*/ 	.word	0x00005020


	//   ....[8]....
        /*01c4*/ 	.word	0x00005680


	//   ....[9]....
        /*01c8*/ 	.word	0x00005e70


	//   ....[10]....
        /*01cc*/ 	.word	0x00005e90


	//   ....[11]....
        /*01d0*/ 	.word	0x00005ee0


	//   ....[12]....
        /*01d4*/ 	.word	0x00005ef0


	//   ....[13]....
        /*01d8*/ 	.word	0x00005f20


	//   ....[14]....
        /*01dc*/ 	.word	0x00005f40


	//   ....[15]....
        /*01e0*/ 	.word	0x00005f70


	//   ....[16]....
        /*01e4*/ 	.word	0x00005f90


	//   ....[17]....
        /*01e8*/ 	.word	0x00005fc0


	//   ....[18]....
        /*01ec*/ 	.word	0x00005fe0


	//   ....[19]....
        /*01f0*/ 	.word	0x00006090


	//   ....[20]....
        /*01f4*/ 	.word	0x00006100


	//   ....[21]....
        /*01f8*/ 	.word	0x00006120


	//   ....[22]....
        /*01fc*/ 	.word	0x00006130


	//   ....[23]....
        /*0200*/ 	.word	0x00006140


	//   ....[24]....
        /*0204*/ 	.word	0x00006150


	//   ....[25]....
        /*0208*/ 	.word	0x00006760


	//   ....[26]....
        /*020c*/ 	.word	0x00006780


	//   ....[27]....
        /*0210*/ 	.word	0x00006790


	//   ....[28]....
        /*0214*/ 	.word	0x000067c0


	//   ....[29]....
        /*0218*/ 	.word	0x000067d0


	//   ....[30]....
        /*021c*/ 	.word	0x000067e0


	//   ....[31]....
        /*0220*/ 	.word	0x00006810


	//   ....[32]....
        /*0224*/ 	.word	0x00006820


	//   ....[33]....
        /*0228*/ 	.word	0x00006850


	//   ....[34]....
        /*022c*/ 	.word	0x00006860


	//   ....[35]....
        /*0230*/ 	.word	0x00006890


	//   ....[36]....
        /*0234*/ 	.word	0x000068a0


	//   ....[37]....
        /*0238*/ 	.word	0x000068d0


	//   ....[38]....
        /*023c*/ 	.word	0x000068e0


	//   ....[39]....
        /*0240*/ 	.word	0x000068f0


	//   ....[40]....
        /*0244*/ 	.word	0x00006900


	//   ....[41]....
        /*0248*/ 	.word	0x00008810


	//   ....[42]....
        /*024c*/ 	.word	0x00008930


	//   ....[43]....
        /*0250*/ 	.word	0x000089a0


	//   ....[44]....
        /*0254*/ 	.word	0x00008a70


	//   ....[45]....
        /*0258*/ 	.word	0x00008ae0


	//   ....[46]....
        /*025c*/ 	.word	0x00008e90


	//   ....[47]....
        /*0260*/ 	.word	0x00009630


	//   ....[48]....
        /*0264*/ 	.word	0x00009a20


	//   ....[49]....
        /*0268*/ 	.word	0x00009b40


	//   ....[50]....
        /*026c*/ 	.word	0x00009ba0


	//   ....[51]....
        /*0270*/ 	.word	0x00009bf0


	//   ....[52]....
        /*0274*/ 	.word	0x00009c10


	//   ....[53]....
        /*0278*/ 	.word	0x00009c30


	//   ....[54]....
        /*027c*/ 	.word	0x00009d50


	//   ....[55]....
        /*0280*/ 	.word	0x00009da0


	//   ....[56]....
        /*0284*/ 	.word	0x00009df0


	//   ....[57]....
        /*0288*/ 	.word	0x00009e10


	//   ....[58]....
        /*028c*/ 	.word	0x00009e30


	//   ....[59]....
        /*0290*/ 	.word	0x0000a130


	//   ....[60]....
        /*0294*/ 	.word	0x0000a1b0


	//   ....[61]....
        /*0298*/ 	.word	0x0000a260


	//   ....[62]....
        /*029c*/ 	.word	0x0000a2d0


	//   ....[63]....
        /*02a0*/ 	.word	0x0000a360


	//   ....[64]....
        /*02a4*/ 	.word	0x0000a3d0


	//   ....[65]....
        /*02a8*/ 	.word	0x0000a470


	//   ....[66]....
        /*02ac*/ 	.word	0x0000a4e0


	//   ....[67]....
        /*02b0*/ 	.word	0x0000a570


	//   ....[68]....
        /*02b4*/ 	.word	0x0000a5e0


	//   ....[69]....
        /*02b8*/ 	.word	0x0000a650


	//   ....[70]....
        /*02bc*/ 	.word	0x0000a6c0


	//   ....[71]....
        /*02c0*/ 	.word	0x0000a740


	//   ....[72]....
        /*02c4*/ 	.word	0x0000a7b0


	//   ....[73]....
        /*02c8*/ 	.word	0x0000a830


	//   ....[74]....
        /*02cc*/ 	.word	0x0000a8b0


	//   ....[75]....
        /*02d0*/ 	.word	0x0000a950


	//   ....[76]....
        /*02d4*/ 	.word	0x0000a9c0


	//   ....[77]....
        /*02d8*/ 	.word	0x0000aa40


	//   ....[78]....
        /*02dc*/ 	.word	0x0000aab0


	//   ....[79]....
        /*02e0*/ 	.word	0x0000ab40


	//   ....[80]....
        /*02e4*/ 	.word	0x0000abb0


	//   ....[81]....
        /*02e8*/ 	.word	0x0000ac50


	//   ....[82]....
        /*02ec*/ 	.word	0x0000acc0


	//   ....[83]....
        /*02f0*/ 	.word	0x0000ad40


	//   ....[84]....
        /*02f4*/ 	.word	0x0000adb0


	//   ....[85]....
        /*02f8*/ 	.word	0x0000ae20


	//   ....[86]....
        /*02fc*/ 	.word	0x0000ae90


	//   ....[87]....
        /*0300*/ 	.word	0x0000aef0


	//   ....[88]....
        /*0304*/ 	.word	0x0000af60


	//----- nvinfo : EIATTR_EXIT_INSTR_OFFSETS
	.align		4
.L_1901:
        /*0308*/ 	.byte	0x04, 0x1c
        /*030a*/ 	.short	(.L_1903 - .L_1902)


	//   ....[0]....
.L_1902:
        /*030c*/ 	.word	0x00009f60


	//   ....[1]....
        /*0310*/ 	.word	0x0000a0d0


	//----- nvinfo : EIATTR_MAX_THREADS
	.align		4
.L_1903:
        /*0314*/ 	.byte	0x04, 0x05
        /*0316*/ 	.short	(.L_1905 - .L_1904)
.L_1904:
        /*0318*/ 	.word	0x00000080
        /*031c*/ 	.word	0x00000001
        /*0320*/ 	.word	0x00000001


	//----- nvinfo : EIATTR_CRS_STACK_SIZE
	.align		4
.L_1905:
        /*0324*/ 	.byte	0x04, 0x1e
        /*0326*/ 	.short	(.L_1907 - .L_1906)
.L_1906:
        /*0328*/ 	.word	0x00000000
.L_1907:


//--------------------- .nv.info._Z25selective_scan_bwd_kernelI32Selective_Scan_bwd_kernel_traitsILi64ELi16ELb0ELb0ELb0ELb0ELb0EN3c108BFloat16EfEEv12SSMParamsBwd --------------------------
	.section	.nv.info._Z25selective_scan_bwd_kernelI32Selective_Scan_bwd_kernel_traitsILi64ELi16ELb0ELb0ELb0ELb0ELb0EN3c108BFloat16EfEEv12SSMParamsBwd,"",@"SHT_CUDA_INFO"
	.sectionflags	@""
	.align	4


	//----- nvinfo : EIATTR_CUDA_API_VERSION
	.align		4
        /*0000*/ 	.byte	0x04, 0x37
        /*0002*/ 	.short	(.L_1909 - .L_1908)
.L_1908:
        /*0004*/ 	.word	0x00000082


	//----- nvinfo : EIATTR_SW2861232_WAR
	.align		4
.L_1909:
        /*0008*/ 	.byte	0x01, 0x35
	.zero		2


	//----- nvinfo : EIATTR_PARAM_CBANK
	.align		4
        /*000c*/ 	.byte	0x04, 0x0a
        /*000e*/ 	.short	(.L_1911 - .L_1910)
	.align		4
.L_1910:
        /*0010*/ 	.word	index@(.nv.constant0._Z25selective_scan_bwd_kernelI32Selective_Scan_bwd_kernel_traitsILi64ELi16ELb0ELb0ELb0ELb0ELb0EN3c108BFloat16EfEEv12SSMParamsBwd)
        /*0014*/ 	.short	0x0160
        /*0016*/ 	.short	0x01f0


	//----- nvinfo : EIATTR_CBANK_PARAM_SIZE
	.align		4
.L_1911:
        /*0018*/ 	.byte	0x03, 0x19
        /*001a*/ 	.short	0x01f0


	//----- nvinfo : EIATTR_KPARAM_INFO
	.align		4
        /*001c*/ 	.byte	0x04, 0x17
        /*001e*/ 	.short	(.L_1913 - .L_1912)
.L_1912:
        /*0020*/ 	.word	0x00000000
        /*0024*/ 	.short	0x0000
        /*0026*/ 	.short	0x0000
        /*0028*/ 	.byte	0x00, 0xf0, 0xc1, 0x07


	//----- nvinfo : EIATTR_MAXREG_COUNT
	.align		4
.L_1913:
        /*002c*/ 	.byte	0x03, 0x1b
        /*002e*/ 	.short	0x00ff


	//----- nvinfo : EIATTR_NUM_BARRIERS
	.align		4
        /*0030*/ 	.byte	0x02, 0x4c
        /*0032*/ 	.byte	0x01
	.zero		1


	//----- nvinfo : EIATTR_MERCURY_ISA_VERSION
	.align		4
        /*0034*/ 	.byte	0x03, 0x5f
        /*0036*/ 	.short	0x0000


	//----- nvinfo : EIATTR_COOP_GROUP_MASK_REGIDS
	.align		4
        /*0038*/ 	.byte	0x04, 0x29
        /*003a*/ 	.short	(.L_1915 - .L_1914)


	//   ....[0]....
.L_1914:
        /*003c*/ 	.word	0xffffffff


	//   ....[1]....
        /*0040*/ 	.word	0xffffffff


	//   ....[2]....
        /*0044*/ 	.word	0xffffffff


	//   ....[3]....
        /*0048*/ 	.word	0xffffffff


	//   ....[4]....
        /*004c*/ 	.word	0xffffffff


	//   ....[5]....
        /*0050*/ 	.word	0xffffffff


	//   ....[6]....
        /*0054*/ 	.word	0xffffffff


	//   ....[7]....
        /*0058*/ 	.word	0xffffffff


	//   ....[8]....
        /*005c*/ 	.word	0xffffffff


	//   ....[9]....
        /*0060*/ 	.word	0xffffffff


	//   ....[10]....
        /*0064*/ 	.word	0xffffffff


	//   ....[11]....
        /*0068*/ 	.word	0xffffffff


	//   ....[12]....
        /*006c*/ 	.word	0xffffffff


	//   ....[13]....
        /*0070*/ 	.word	0xffffffff


	//   ....[14]....
        /*0074*/ 	.word	0xffffffff


	//   ....[15]....
        /*0078*/ 	.word	0xffffffff


	//   ....[16]....
        /*007c*/ 	.word	0xffffffff


	//   ....[17]....
        /*0080*/ 	.word	0xffffffff


	//   ....[18]....
        /*0084*/ 	.word	0xffffffff


	//   ....[19]....
        /*0088*/ 	.word	0xffffffff


	//   ....[20]....
        /*008c*/ 	.word	0xffffffff


	//   ....[21]....
        /*0090*/ 	.word	0xffffffff


	//   ....[22]....
        /*0094*/ 	.word	0xffffffff


	//   ....[23]....
        /*0098*/ 	.word	0xffffffff


	//   ....[24]....
        /*009c*/ 	.word	0xffffffff


	//   ....[25]....
        /*00a0*/ 	.word	0xffffffff


	//   ....[26]....
        /*00a4*/ 	.word	0xffffffff


	//   ....[27]....
        /*00a8*/ 	.word	0xffffffff


	//   ....[28]....
        /*00ac*/ 	.word	0xffffffff


	//   ....[29]....
        /*00b0*/ 	.word	0xffffffff


	//   ....[30]....
        /*00b4*/ 	.word	0xffffffff


	//   ....[31]....
        /*00b8*/ 	.word	0xffffffff


	//   ....[32]....
        /*00bc*/ 	.word	0xffffffff


	//   ....[33]....
        /*00c0*/ 	.word	0xffffffff


	//   ....[34]....
        /*00c4*/ 	.word	0xffffffff


	//   ....[35]....
        /*00c8*/ 	.word	0xffffffff


	//   ....[36]....
        /*00cc*/ 	.word	0xffffffff


	//   ....[37]....
        /*00d0*/ 	.word	0xffffffff


	//   ....[38]....
        /*00d4*/ 	.word	0xffffffff


	//   ....[39]....
        /*00d8*/ 	.word	0xffffffff


	//   ....[40]....
        /*00dc*/ 	.word	0xffffffff


	//   ....[41]....
        /*00e0*/ 	.word	0xffffffff


	//   ....[42]....
        /*00e4*/ 	.word	0xffffffff


	//   ....[43]....
        /*00e8*/ 	.word	0xffffffff


	//   ....[44]....
        /*00ec*/ 	.word	0xffffffff


	//   ....[45]....
        /*00f0*/ 	.word	0xffffffff


	//   ....[46]....
        /*00f4*/ 	.word	0xffffffff


	//   ....[47]....
        /*00f8*/ 	.word	0xffffffff


	//   ....[48]....
        /*00fc*/ 	.word	0xffffffff


	//   ....[49]....
        /*0100*/ 	.word	0xffffffff


	//   ....[50]....
        /*0104*/ 	.word	0xffffffff


	//   ....[51]....
        /*0108*/ 	.word	0xffffffff


	//   ....[52]....
        /*010c*/ 	.word	0xffffffff


	//   ....[53]....
        /*0110*/ 	.word	0xffffffff


	//   ....[54]....
        /*0114*/ 	.word	0xffffffff


	//   ....[55]....
        /*0118*/ 	.word	0xffffffff


	//   ....[56]....
        /*011c*/ 	.word	0xffffffff


	//   ....[57]....
        /*0120*/ 	.word	0xffffffff


	//   ....[58]....
        /*0124*/ 	.word	0xffffffff


	//   ....[59]....
        /*0128*/ 	.word	0xffffffff


	//   ....[60]....
        /*012c*/ 	.word	0xffffffff


	//   ....[61]....
        /*0130*/ 	.word	0xffffffff


	//   ....[62]....
        /*0134*/ 	.word	0xffffffff


	//   ....[63]....
        /*0138*/ 	.word	0xffffffff


	//   ....[64]....
        /*013c*/ 	.word	0xffffffff


	//   ....[65]....
        /*0140*/ 	.word	0xffffffff


	//   ....[66]....
        /*0144*/ 	.word	0xffffffff


	//   ....[67]....
        /*0148*/ 	.word	0xffffffff


	//   ....[68]....
        /*014c*/ 	.word	0xffffffff


	//   ....[69]....
        /*0150*/ 	.word	0xffffffff


	//   ....[70]....
        /*0154*/ 	.word	0xffffffff


	//   ....[71]....
        /*0158*/ 	.word	0xffffffff


	//   ....[72]....
        /*015c*/ 	.word	0xffffffff


	//   ....[73]....
        /*0160*/ 	.word	0xffffffff


	//   ....[74]....
        /*0164*/ 	.word	0xffffffff


	//   ....[75]....
        /*0168*/ 	.word	0xffffffff


	//   ....[76]....
        /*016c*/ 	.word	0xffffffff


	//   ....[77]....
        /*0170*/ 	.word	0xffffffff


	//   ....[78]....
        /*0174*/ 	.word	0xffffffff


	//   ....[79]....
        /*0178*/ 	.word	0xffffffff


	//   ....[80]....
        /*017c*/ 	.word	0xffffffff


	//   ....[81]....
        /*0180*/ 	.word	0xffffffff


	//   ....[82]....
        /*0184*/ 	.word	0xffffffff


	//   ....[83]....
        /*0188*/ 	.word	0xffffffff


	//   ....[84]....
        /*018c*/ 	.word	0xffffffff


	//   ....[85]....
        /*0190*/ 	.word	0xffffffff


	//   ....[86]....
        /*0194*/ 	.word	0xffffffff


	//----- nvinfo : EIATTR_COOP_GROUP_INSTR_OFFSETS
	.align		4
.L_1915:
        /*0198*/ 	.byte	0x04, 0x28
        /*019a*/ 	.short	(.L_1917 - .L_1916)


	//   ....[0]....
.L_1916:
        /*019c*/ 	.word	0x00000ed0


	//   ....[1]....
        /*01a0*/ 	.word	0x00001470


	//   ....[2]....
        /*01a4*/ 	.word	0x000019f0


	//   ....[3]....
        /*01a8*/ 	.word	0x00002c60


	//   ....[4]....
        /*01ac*/ 	.word	0x00002c80


	//   ....[5]....
        /*01b0*/ 	.word	0x00002cd0


	//   ....[6]....
        /*01b4*/ 	.word	0x00002ce0


	//   ....[7]....
        /*01b8*/ 	.word	0x00002d10


	//   ....[8]....
        /*01bc*/ 	.word	0x00002d30


	//   ....[9]....
        /*01c0*/ 	.word	0x00002d60


	//   ....[10]....
        /*01c4*/ 	.word	0x00002d80


	//   ....[11]....
        /*01c8*/ 	.word	0x00002db0


	//   ....[12]....
        /*01cc*/ 	.word	0x00002de0


	//   ....[13]....
        /*01d0*/ 	.word	0x00002ea0


	//   ....[14]....
        /*01d4*/ 	.word	0x00002f10


	//   ....[15]....
        /*01d8*/ 	.word	0x00002f30


	//   ....[16]....
        /*01dc*/ 	.word	0x00002f40


	//   ....[17]....
        /*01e0*/ 	.word	0x00002f50


	//   ....[18]....
        /*01e4*/ 	.word	0x00002f60


	//   ....[19]....
        /*01e8*/ 	.word	0x00003440


	//   ....[20]....
        /*01ec*/ 	.word	0x00003460


	//   ....[21]....
        /*01f0*/ 	.word	0x00003470


	//   ....[22]....
        /*01f4*/ 	.word	0x00003480


	//   ....[23]....
        /*01f8*/ 	.word	0x000034b0


	//   ....[24]....
        /*01fc*/ 	.word	0x000034c0


	//   ....[25]....
        /*0200*/ 	.word	0x000034f0


	//   ....[26]....
        /*0204*/ 	.word	0x00003500


	//   ....[27]....
        /*0208*/ 	.word	0x00003530


	//   ....[28]....
        /*020c*/ 	.word	0x00003540


	//   ....[29]....
        /*0210*/ 	.word	0x00003570


	//   ....[30]....
        /*0214*/ 	.word	0x00003580


	//   ....[31]....
        /*0218*/ 	.word	0x000035b0


	//   ....[32]....
        /*021c*/ 	.word	0x000035c0


	//   ....[33]....
        /*0220*/ 	.word	0x000035d0


	//   ....[34]....
        /*0224*/ 	.word	0x000035e0


	//   ....[35]....
        /*0228*/ 	.word	0x00003970


	//   ....[36]....
        /*022c*/ 	.word	0x00003a60


	//   ....[37]....
        /*0230*/ 	.word	0x00003df0


	//   ....[38]....
        /*0234*/ 	.word	0x00003e20


	//   ....[39]....
        /*0238*/ 	.word	0x00003f00


	//   ....[40]....
        /*023c*/ 	.word	0x00003f30


	//   ....[41]....
        /*0240*/ 	.word	0x00004010


	//   ....[42]....
        /*0244*/ 	.word	0x00004040


	//   ....[43]....
        /*0248*/ 	.word	0x00004140


	//   ....[44]....
        /*024c*/ 	.word	0x00004250


	//   ....[45]....
        /*0250*/ 	.word	0x000047d0


	//   ....[46]....
        /*0254*/ 	.word	0x00005360


	//   ....[47]....
        /*0258*/ 	.word	0x00005930


	//   ....[48]....
        /*025c*/ 	.word	0x00005990


	//   ....[49]....
        /*0260*/ 	.word	0x000059f0


	//   ....[50]....
        /*0264*/ 	.word	0x00005a10


	//   ....[51]....
        /*0268*/ 	.word	0x00005a30


	//   ....[52]....
        /*026c*/ 	.word	0x00005af0


	//   ....[53]....
        /*0270*/ 	.word	0x00005b40


	//   ....[54]....
        /*0274*/ 	.word	0x00005b90


	//   ....[55]....
        /*0278*/ 	.word	0x00005bc0


	//   ....[56]....
        /*027c*/ 	.word	0x00005be0


	//   ....[57]....
        /*0280*/ 	.word	0x000061c0


	//   ....[58]....
        /*0284*/ 	.word	0x00006240


	//   ....[59]....
        /*0288*/ 	.word	0x000062f0


	//   ....[60]....
        /*028c*/ 	.word	0x00006360


	//   ....[61]....
        /*0290*/ 	.word	0x000063f0


	//   ....[62]....
        /*0294*/ 	.word	0x00006460


	//   ....[63]....
        /*0298*/ 	.word	0x00006500


	//   ....[64]....
        /*029c*/ 	.word	0x00006570


	//   ....[65]....
        /*02a0*/ 	.word	0x00006610


	//   ....[66]....
        /*02a4*/ 	.word	0x00006680


	//   ....[67]....
        /*02a8*/ 	.word	0x00006700


	//   ....[68]....
        /*02ac*/ 	.word	0x00006770


	//   ....[69]....
        /*02b0*/ 	.word	0x000067f0


	//   ....[70]....
        /*02b4*/ 	.word	0x00006860


	//   ....[71]....
        /*02b8*/ 	.word	0x000068e0


	//   ....[72]....
        /*02bc*/ 	.word	0x00006960


	//   ....[73]....
        /*02c0*/ 	.word	0x00006a00


	//   ....[74]....
        /*02c4*/ 	.word	0x00006a70


	//   ....[75]....
        /*02c8*/ 	.word	0x00006af0


	//   ....[76]....
        /*02cc*/ 	.word	0x00006b60


	//   ....[77]....
        /*02d0*/ 	.word	0x00006be0


	//   ....[78]....
        /*02d4*/ 	.word	0x00006c50


	//   ....[79]....
        /*02d8*/ 	.word	0x00006ce0


	//   ....[80]....
        /*02dc*/ 	.word	0x00006d50


	//   ....[81]....
        /*02e0*/ 	.word	0x00006dd0


	//   ....[82]....
        /*02e4*/ 	.word	0x00006e40


	//   ....[83]....
        /*02e8*/ 	.word	0x00006ec0


	//   ....[84]....
        /*02ec*/ 	.word	0x00006f30


	//   ....[85]....
        /*02f0*/ 	.word	0x00006fa0


	//   ....[86]....
        /*02f4*/ 	.word	0x00007010


	//----- nvinfo : EIATTR_EXIT_INSTR_OFFSETS
	.align		4
.L_1917:
        /*02f8*/ 	.byte	0x04, 0x1c
        /*02fa*/ 	.short	(.L_1919 - .L_1918)


	//   ....[0]....
.L_1918:
        /*02fc*/ 	.word	0x00005cb0


	//   ....[1]....
        /*0300*/ 	.word	0x00006160


	//----- nvinfo : EIATTR_MAX_THREADS
	.align		4
.L_1919:
        /*0304*/ 	.byte	0x04, 0x05
        /*0306*/ 	.short	(.L_1921 - .L_1920)
.L_1920:
        /*0308*/ 	.word	0x00000040
        /*030c*/ 	.word	0x00000001
        /*0310*/ 	.word	0x00000001


	//----- nvinfo : EIATTR_CRS_STACK_SIZE
	.align		4
.L_1921:
        /*0314*/ 	.byte	0x04, 0x1e
        /*0316*/ 	.short	(.L_1923 - .L_1922)
.L_1922:
        /*0318*/ 	.word	0x00000000
.L_1923:


//--------------------- .nv.info._Z25selective_scan_bwd_kernelI32Selective_Scan_bwd_kernel_traitsILi64ELi16ELb0ELb0ELb0ELb0ELb1EN3c108BFloat16EfEEv12SSMParamsBwd --------------------------
	.section	.nv.info._Z25selective_scan_bwd_kernelI32Selective_Scan_bwd_kernel_traitsILi64ELi16ELb0ELb0ELb0ELb0ELb1EN3c108BFloat16EfEEv12SSMParamsBwd,"",@"SHT_CUDA_INFO"
	.sectionflags	@""
	.align	4


	//----- nvinfo : EIATTR_CUDA_API_VERSION
	.align		4
        /*0000*/ 	.byte	0x04, 0x37
        /*0002*/ 	.short	(.L_1925 - .L_1924)
.L_1924:
        /*0004*/ 	.word	0x00000082


	//----- nvinfo : EIATTR_SW2861232_WAR
	.align		4
.L_1925:
        /*0008*/ 	.byte	0x01, 0x35
	.zero		2


	//----- nvinfo : EIATTR_PARAM_CBANK
	.align		4
        /*000c*/ 	.byte	0x04, 0x0a
        /*000e*/ 	.short	(.L_1927 - .L_1926)
	.align		4
.L_1926:
        /*0010*/ 	.word	index@(.nv.constant0._Z25selective_scan_bwd_kernelI32Selective_Scan_bwd_kernel_traitsILi64ELi16ELb0ELb0ELb0ELb0ELb1EN3c108BFloat16EfEEv12SSMParamsBwd)
        /*0014*/ 	.short	0x0160
        /*0016*/ 	.short	0x01f0


	//----- nvinfo : EIATTR_CBANK_PARAM_SIZE
	.align		4
.L_1927:
        /*0018*/ 	.byte	0x03, 0x19
        /*001a*/ 	.short	0x01f0


	//----- nvinfo : EIATTR_KPARAM_INFO
	.align		4
        /*001c*/ 	.byte	0x04, 0x17
        /*001e*/ 	.short	(.L_1929 - .L_1928)
.L_1928:
        /*0020*/ 	.word	0x00000000
        /*0024*/ 	.short	0x0000
        /*0026*/ 	.short	0x0000
        /*0028*/ 	.byte	0x00, 0xf0, 0xc1, 0x07


	//----- nvinfo : EIATTR_MAXREG_COUNT
	.align		4
.L_1929:
        /*002c*/ 	.byte	0x03, 0x1b
        /*002e*/ 	.short	0x00ff


	//----- nvinfo : EIATTR_NUM_BARRIERS
	.align		4
        /*0030*/ 	.byte	0x02, 0x4c
        /*0032*/ 	.byte	0x01
	.zero		1


	//----- nvinfo : EIATTR_MERCURY_ISA_VERSION
	.align		4
        /*0034*/ 	.byte	0x03, 0x5f
        /*0036*/ 	.short	0x0000


	//----- nvinfo : EIATTR_COOP_GROUP_MASK_REGIDS
	.align		4
        /*0038*/ 	.byte	0x04, 0x29
        /*003a*/ 	.short	(.L_1931 - .L_1930)


	//   ....[0]....
.L_1930:
        /*003c*/ 	.word	0xffffffff


	//   ....[1]....
        /*0040*/ 	.word	0xffffffff


	//   ....[2]....
        /*0044*/ 	.word	0xffffffff


	//   ....[3]....
        /*0048*/ 	.word	0xffffffff


	//   ....[4]....
        /*004c*/ 	.word	0xffffffff


	//   ....[5]....
        /*0050*/ 	.word	0xffffffff


	//   ....[6]....
        /*0054*/ 	.word	0xffffffff


	//   ....[7]....
        /*0058*/ 	.word	0xffffffff


	//   ....[8]....
        /*005c*/ 	.word	0xffffffff


	//   ....[9]....
        /*0060*/ 	.word	0xffffffff


	//   ....[10]....
        /*0064*/ 	.word	0xffffffff


	//   ....[11]....
        /*0068*/ 	.word	0xffffffff


	//   ....[12]....
        /*006c*/ 	.word	0xffffffff


	//   ....[13]....
        /*0070*/ 	.word	0xffffffff


	//   ....[14]....
        /*0074*/ 	.word	0xffffffff


	//   ....[15]....
        /*0078*/ 	.word	0xffffffff


	//   ....[16]....
        /*007c*/ 	.word	0xffffffff


	//   ....[17]....
        /*0080*/ 	.word	0xffffffff


	//   ....[18]....
        /*0084*/ 	.word	0xffffffff


	//   ....[19]....
        /*0088*/ 	.word	0xffffffff


	//   ....[20]....
        /*008c*/ 	.word	0xffffffff


	//   ....[21]....
        /*0090*/ 	.word	0xffffffff


	//   ....[22]....
        /*0094*/ 	.word	0xffffffff


	//   ....[23]....
        /*0098*/ 	.word	0xffffffff


	//   ....[24]....
        /*009c*/ 	.word	0xffffffff


	//   ....[25]....
        /*00a0*/ 	.word	0xffffffff


	//   ....[26]....
        /*00a4*/ 	.word	0xffffffff


	//   ....[27]....
        /*00a8*/ 	.word	0xffffffff


	//   ....[28]....
        /*00ac*/ 	.word	0xffffffff


	//   ....[29]....
        /*00b0*/ 	.word	0xffffffff


	//   ....[30]....
        /*00b4*/ 	.word	0xffffffff


	//   ....[31]....
        /*00b8*/ 	.word	0xffffffff


	//   ....[32]....
        /*00bc*/ 	.word	0xffffffff


	//   ....[33]....
        /*00c0*/ 	.word	0xffffffff


	//   ....[34]....
        /*00c4*/ 	.word	0xffffffff


	//   ....[35]....
        /*00c8*/ 	.word	0xffffffff


	//   ....[36]....
        /*00cc*/ 	.word	0xffffffff


	//   ....[37]....
        /*00d0*/ 	.word	0xffffffff


	//   ....[38]....
        /*00d4*/ 	.word	0xffffffff


	//   ....[39]....
        /*00d8*/ 	.word	0xffffffff


	//   ....[40]....
        /*00dc*/ 	.word	0xffffffff


	//   ....[41]....
        /*00e0*/ 	.word	0xffffffff


	//   ....[42]....
        /*00e4*/ 	.word	0xffffffff


	//   ....[43]....
        /*00e8*/ 	.word	0xffffffff


	//   ....[44]....
        /*00ec*/ 	.word	0xffffffff


	//   ....[45]....
        /*00f0*/ 	.word	0xffffffff


	//   ....[46]....
        /*00f4*/ 	.word	0xffffffff


	//   ....[47]....
        /*00f8*/ 	.word	0xffffffff


	//   ....[48]....
        /*00fc*/ 	.word	0xffffffff


	//   ....[49]....
        /*0100*/ 	.word	0xffffffff


	//   ....[50]....
        /*0104*/ 	.word	0xffffffff


	//   ....[51]....
        /*0108*/ 	.word	0xffffffff


	//   ....[52]....
        /*010c*/ 	.word	0xffffffff


	//   ....[53]....
        /*0110*/ 	.word	0xffffffff


	//   ....[54]....
        /*0114*/ 	.word	0xffffffff


	//   ....[55]....
        /*0118*/ 	.word	0xffffffff


	//   ....[56]....
        /*011c*/ 	.word	0xffffffff


	//   ....[57]....
        /*0120*/ 	.word	0xffffffff


	//   ....[58]....
        /*0124*/ 	.word	0xffffffff


	//   ....[59]....
        /*0128*/ 	.word	0xffffffff


	//   ....[60]....
        /*012c*/ 	.word	0xffffffff


	//   ....[61]....
        /*0130*/ 	.word	0xffffffff


	//   ....[62]....
        /*0134*/ 	.word	0xffffffff


	//   ....[63]....
        /*0138*/ 	.word	0xffffffff


	//   ....[64]....
        /*013c*/ 	.word	0xffffffff


	//   ....[65]....
        /*0140*/ 	.word	0xffffffff


	//   ....[66]....
        /*0144*/ 	.word	0xffffffff


	//   ....[67]....
        /*0148*/ 	.word	0xffffffff


	//   ....[68]....
        /*014c*/ 	.word	0xffffffff


	//   ....[69]....
        /*0150*/ 	.word	0xffffffff


	//   ....[70]....
        /*0154*/ 	.word	0xffffffff


	//   ....[71]....
        /*0158*/ 	.word	0xffffffff


	//   ....[72]....
        /*015c*/ 	.word	0xffffffff


	//   ....[73]....
        /*0160*/ 	.word	0xffffffff


	//   ....[74]....
        /*0164*/ 	.word	0xffffffff


	//   ....[75]....
        /*0168*/ 	.word	0xffffffff


	//   ....[76]....
        /*016c*/ 	.word	0xffffffff


	//   ....[77]....
        /*0170*/ 	.word	0xffffffff


	//   ....[78]....
        /*0174*/ 	.word	0xffffffff


	//   ....[79]....
        /*0178*/ 	.word	0xffffffff


	//   ....[80]....
        /*017c*/ 	.word	0xffffffff


	//   ....[81]....
        /*0180*/ 	.word	0xffffffff


	//   ....[82]....
        /*0184*/ 	.word	0xffffffff


	//   ....[83]....
        /*0188*/ 	.word	0xffffffff


	//   ....[84]....
        /*018c*/ 	.word	0xffffffff


	//   ....[85]....
        /*0190*/ 	.word	0xffffffff


	//   ....[86]....
        /*0194*/ 	.word	0xffffffff


	//   ....[87]....
        /*0198*/ 	.word	0xffffffff


	//   ....[88]....
        /*019c*/ 	.word	0xffffffff


	//   ....[89]....
        /*01a0*/ 	.word	0xffffffff


	//   ....[90]....
        /*01a4*/ 	.word	0xffffffff


	//----- nvinfo : EIATTR_COOP_GROUP_INSTR_OFFSETS
	.align		4
.L_1931:
        /*01a8*/ 	.byte	0x04, 0x28
        /*01aa*/ 	.short	(.L_1933 - .L_1932)


	//   ....[0]....
.L_1932:
        /*01ac*/ 	.word	0x00000f60


	//   ....[1]....
        /*01b0*/ 	.word	0x00001500


	//   ....[2]....
        /*01b4*/ 	.word	0x00001ce0


	//   ....[3]....
        /*01b8*/ 	.word	0x000021c0


	//   ....[4]....
        /*01bc*/ 	.word	0x00002950


	//   ....[5]....
        /*01c0*/ 	.word	0x00003530


	//   ....[6]....
        /*01c4*/ 	.word	0x000041a0


	//   ....[7]....
        /*01c8*/ 	.word	0x00005640


	//   ....[8]....
        /*01cc*/ 	.word	0x00005660


	//   ....[9]....
        /*01d0*/ 	.word	0x000056b0


	//   ....[10]....
        /*01d4*/ 	.word	0x000056c0


	//   ....[11]....
        /*01d8*/ 	.word	0x000056f0


	//   ....[12]....
        /*01dc*/ 	.word	0x00005710


	//   ....[13]....
        /*01e0*/ 	.word	0x00005740


	//   ....[14]....
        /*01e4*/ 	.word	0x00005760


	//   ....[15]....
        /*01e8*/ 	.word	0x00005790


	//   ....[16]....
        /*01ec*/ 	.word	0x000057c0


	//   ....[17]....
        /*01f0*/ 	.word	0x00005880


	//   ....[18]....
        /*01f4*/ 	.word	0x000058f0


	//   ....[19]....
        /*01f8*/ 	.word	0x00005910


	//   ....[20]....
        /*01fc*/ 	.word	0x00005920


	//   ....[21]....
        /*0200*/ 	.word	0x00005930


	//   ....[22]....
        /*0204*/ 	.word	0x00005940


	//   ....[23]....
        /*0208*/ 	.word	0x00005e10


	//   ....[24]....
        /*020c*/ 	.word	0x00005e30


	//   ....[25]....
        /*0210*/ 	.word	0x00005e40


	//   ....[26]....
        /*0214*/ 	.word	0x00005e50


	//   ....[27]....
        /*0218*/ 	.word	0x00005e80


	//   ....[28]....
        /*021c*/ 	.word	0x00005e90


	//   ....[29]....
        /*0220*/ 	.word	0x00005ec0


	//   ....[30]....
        /*0224*/ 	.word	0x00005ed0


	//   ....[31]....
        /*0228*/ 	.word	0x00005f00


	//   ....[32]....
        /*022c*/ 	.word	0x00005f10


	//   ....[33]....
        /*0230*/ 	.word	0x00005f40


	//   ....[34]....
        /*0234*/ 	.word	0x00005f50


	//   ....[35]....
        /*0238*/ 	.word	0x00005f80


	//   ....[36]....
        /*023c*/ 	.word	0x00005f90


	//   ....[37]....
        /*0240*/ 	.word	0x00005fa0


	//   ....[38]....
        /*0244*/ 	.word	0x00005fb0


	//   ....[39]....
        /*0248*/ 	.word	0x000062f0


	//   ....[40]....
        /*024c*/ 	.word	0x000063f0


	//   ....[41]....
        /*0250*/ 	.word	0x00006520


	//   ....[42]....
        /*0254*/ 	.word	0x00006720


	//   ....[43]....
        /*0258*/ 	.word	0x000067e0


	//   ....[44]....
        /*025c*/ 	.word	0x000068f0


	//   ....[45]....
        /*0260*/ 	.word	0x00006950


	//   ....[46]....
        /*0264*/ 	.word	0x00006990


	//   ....[47]....
        /*0268*/ 	.word	0x00006a90


	//   ....[48]....
        /*026c*/ 	.word	0x00006ba0


	//   ....[49]....
        /*0270*/ 	.word	0x00007150


	//   ....[50]....
        /*0274*/ 	.word	0x00007cf0


	//   ....[51]....
        /*0278*/ 	.word	0x000082c0


	//   ....[52]....
        /*027c*/ 	.word	0x00008320


	//   ....[53]....
        /*0280*/ 	.word	0x00008380


	//   ....[54]....
        /*0284*/ 	.word	0x000083a0


	//   ....[55]....
        /*0288*/ 	.word	0x000083c0


	//   ....[56]....
        /*028c*/ 	.word	0x00008480


	//   ....[57]....
        /*0290*/ 	.word	0x000084d0


	//   ....[58]....
        /*0294*/ 	.word	0x00008520


	//   ....[59]....
        /*0298*/ 	.word	0x00008550


	//   ....[60]....
        /*029c*/ 	.word	0x00008570


	//   ....[61]....
        /*02a0*/ 	.word	0x00008b50


	//   ....[62]....
        /*02a4*/ 	.word	0x00008bd0


	//   ....[63]....
        /*02a8*/ 	.word	0x00008c80


	//   ....[64]....
        /*02ac*/ 	.word	0x00008cf0


	//   ....[65]....
        /*02b0*/ 	.word	0x00008d80


	//   ....[66]....
        /*02b4*/ 	.word	0x00008df0


	//   ....[67]....
        /*02b8*/ 	.word	0x00008e80


	//   ....[68]....
        /*02bc*/ 	.word	0x00008ef0


	//   ....[69]....
        /*02c0*/ 	.word	0x00008fa0


	//   ....[70]....
        /*02c4*/ 	.word	0x00009010


	//   ....[71]....
        /*02c8*/ 	.word	0x00009090


	//   ....[72]....
        /*02cc*/ 	.word	0x00009100


	//   ....[73]....
        /*02d0*/ 	.word	0x00009180


	//   ....[74]....
        /*02d4*/ 	.word	0x000091f0


	//   ....[75]....
        /*02d8*/ 	.word	0x00009270


	//   ....[76]....
        /*02dc*/ 	.word	0x000092f0


	//   ....[77]....
        /*02e0*/ 	.word	0x00009390


	//   ....[78]....
        /*02e4*/ 	.word	0x00009400


	//   ....[79]....
        /*02e8*/ 	.word	0x00009480


	//   ....[80]....
        /*02ec*/ 	.word	0x000094f0


	//   ....[81]....
        /*02f0*/ 	.word	0x00009570


	//   ....[82]....
        /*02f4*/ 	.word	0x000095e0


	//   ....[83]....
        /*02f8*/ 	.word	0x00009680


	//   ....[84]....
        /*02fc*/ 	.word	0x000096f0


	//   ....[85]....
        /*0300*/ 	.word	0x00009770


	//   ....[86]....
        /*0304*/ 	.word	0x000097e0


	//   ....[87]....
        /*0308*/ 	.word	0x00009860


	//   ....[88]....
        /*030c*/ 	.word	0x000098d0


	//   ....[89]....
        /*0310*/ 	.word	0x00009940


	//   ....[90]....
        /*0314*/ 	.word	0x000099b0


	//----- nvinfo : EIATTR_EXIT_INSTR_OFFSETS
	.align		4
.L_1933:
        /*0318*/ 	.byte	0x04, 0x1c
        /*031a*/ 	.short	(.L_1935 - .L_1934)


	//   ....[0]....
.L_1934:
        /*031c*/ 	.word	0x00008640


	//   ....[1]....
        /*0320*/ 	.word	0x00008af0


	//----- nvinfo : EIATTR_MAX_THREADS
	.align		4
.L_1935:
        /*0324*/ 	.byte	0x04, 0x05
        /*0326*/ 	.short	(.L_1937 - .L_1936)
.L_1936:
        /*0328*/ 	.word	0x00000040
        /*032c*/ 	.word	0x00000001
        /*0330*/ 	.word	0x00000001


	//----- nvinfo : EIATTR_CRS_STACK_SIZE
	.align		4
.L_1937:
        /*0334*/ 	.byte	0x04, 0x1e
        /*0336*/ 	.short	(.L_1939 - .L_1938)
.L_1938:
        /*0338*/ 	.word	0x00000000
.L_1939:


//--------------------- .nv.info._Z25selective_scan_bwd_kernelI32Selective_Scan_bwd_kernel_traitsILi64ELi16ELb0ELb0ELb0ELb1ELb0EN3c108BFloat16EfEEv12SSMParamsBwd --------------------------
	.section	.nv.info._Z25selective_scan_bwd_kernelI32Selective_Scan_bwd_kernel_traitsILi64ELi16ELb0ELb0ELb0ELb1ELb0EN3c108BFloat16EfEEv12SSMParamsBwd,"",@"SHT_CUDA_INFO"
	.sectionflags	@""
	.align	4


	//----- nvinfo : EIATTR_CUDA_API_VERSION
	.align		4
        /*0000*/ 	.byte	0x04, 0x37
        /*0002*/ 	.short	(.L_1941 - .L_1940)
.L_1940:
        /*0004*/ 	.word	0x00000082


	//----- nvinfo : EIATTR_SW2861232_WAR
	.align		4
.L_1941:
        /*0008*/ 	.byte	0x01, 0x35
	.zero		2


	//----- nvinfo : EIATTR_PARAM_CBANK
	.align		4
        /*000c*/ 	.byte	0x04, 0x0a
        /*000e*/ 	.short	(.L_1943 - .L_1942)
	.align		4
.L_1942:
        /*0010*/ 	.word	index@(.nv.constant0._Z25selective_scan_bwd_kernelI32Selective_Scan_bwd_kernel_traitsILi64ELi16ELb0ELb0ELb0ELb1ELb0EN3c108BFloat16EfEEv12SSMParamsBwd)
        /*0014*/ 	.short	0x0160
        /*0016*/ 	.short	0x01f0


	//----- nvinfo : EIATTR_CBANK_PARAM_SIZE
	.align		4
.L_1943:
        /*0018*/ 	.byte	0x03, 0x19
        /*001a*/ 	.short	0x01f0


	//----- nvinfo : EIATTR_KPARAM_INFO
	.align		4
        /*001c*/ 	.byte	0x04, 0x17
        /*001e*/ 	.short	(.L_1945 - .L_1944)
.L_1944:
        /*0020*/ 	.word	0x00000000
        /*0024*/ 	.short	0x0000
        /*0026*/ 	.short	0x0000
        /*0028*/ 	.byte	0x00, 0xf0, 0xc1, 0x07


	//----- nvinfo : EIATTR_MAXREG_COUNT
	.align		4
.L_1945:
        /*002c*/ 	.byte	0x03, 0x1b
        /*002e*/ 	.short	0x00ff


	//----- nvinfo : EIATTR_NUM_BARRIERS
	.align		4
        /*0030*/ 	.byte	0x02, 0x4c
        /*0032*/ 	.byte	0x01
	.zero		1


	//----- nvinfo : EIATTR_MERCURY_ISA_VERSION
	.align		4
        /*0034*/ 	.byte	0x03, 0x5f
        /*0036*/ 	.short	0x0000


	//----- nvinfo : EIATTR_COOP_GROUP_MASK_REGIDS
	.align		4
        /*0038*/ 	.byte	0x04, 0x29
        /*003a*/ 	.short	(.L_1947 - .L_1946)


	//   ....[0]....
.L_1946:
        /*003c*/ 	.word	0xffffffff


	//   ....[1]....
        /*0040*/ 	.word	0xffffffff


	//   ....[2]....
        /*0044*/ 	.word	0xffffffff


	//   ....[3]....
        /*0048*/ 	.word	0xffffffff


	//   ....[4]....
        /*004c*/ 	.word	0xffffffff


	//   ....[5]....
        /*0050*/ 	.word	0xffffffff


	//   ....[6]....
        /*0054*/ 	.word	0xffffffff


	//   ....[7]....
        /*0058*/ 	.word	0xffffffff


	//   ....[8]....
        /*005c*/ 	.word	0xffffffff


	//   ....[9]....
        /*0060*/ 	.word	0xffffffff


	//   ....[10]....
        /*0064*/ 	.word	0xffffffff


	//   ....[11]....
        /*0068*/ 	.word	0xffffffff


	//   ....[12]....
        /*006c*/ 	.word	0xffffffff


	//   ....[13]....
        /*0070*/ 	.word	0xffffffff


	//   ....[14]....
        /*0074*/ 	.word	0xffffffff


	//   ....[15]....
        /*0078*/ 	.word	0xffffffff


	//   ....[16]....
        /*007c*/ 	.word	0xffffffff


	//   ....[17]....
        /*0080*/ 	.word	0xffffffff


	//   ....[18]....
        /*0084*/ 	.word	0xffffffff


	//   ....[19]....
        /*0088*/ 	.word	0xffffffff


	//   ....[20]....
        /*008c*/ 	.word	0xffffffff


	//   ....[21]....
        /*0090*/ 	.word	0xffffffff


	//   ....[22]....
        /*0094*/ 	.word	0xffffffff


	//   ....[23]....
        /*0098*/ 	.word	0xffffffff


	//   ....[24]....
        /*009c*/ 	.word	0xffffffff


	//   ....[25]....
        /*00a0*/ 	.word	0xffffffff


	//   ....[26]....
        /*00a4*/ 	.word	0xffffffff


	//   ....[27]....
        /*00a8*/ 	.word	0xffffffff


	//   ....[28]....
        /*00ac*/ 	.word	0xffffffff


	//   ....[29]....
        /*00b0*/ 	.word	0xffffffff


	//   ....[30]....
        /*00b4*/ 	.word	0xffffffff


	//   ....[31]....
        /*00b8*/ 	.word	0xffffffff


	//   ....[32]....
        /*00bc*/ 	.word	0xffffffff


	//   ....[33]....
        /*00c0*/ 	.word	0xffffffff


	//   ....[34]....
        /*00c4*/ 	.word	0xffffffff


	//   ....[35]....
        /*00c8*/ 	.word	0xffffffff


	//   ....[36]....
        /*00cc*/ 	.word	0xffffffff


	//   ....[37]....
        /*00d0*/ 	.word	0xffffffff


	//   ....[38]....
        /*00d4*/ 	.word	0xffffffff


	//   ....[39]....
        /*00d8*/ 	.word	0xffffffff


	//   ....[40]....
        /*00dc*/ 	.word	0xffffffff


	//   ....[41]....
        /*00e0*/ 	.word	0xffffffff


	//   ....[42]....
        /*00e4*/ 	.word	0xffffffff


	//   ....[43]....
        /*00e8*/ 	.word	0xffffffff


	//   ....[44]....
        /*00ec*/ 	.word	0xffffffff


	//   ....[45]....
        /*00f0*/ 	.word	0xffffffff


	//   ....[46]....
        /*00f4*/ 	.word	0xffffffff


	//   ....[47]....
        /*00f8*/ 	.word	0xffffffff


	//   ....[48]....
        /*00fc*/ 	.word	0xffffffff


	//   ....[49]....
        /*0100*/ 	.word	0xffffffff


	//   ....[50]....
        /*0104*/ 	.word	0xffffffff


	//   ....[51]....
        /*0108*/ 	.word	0xffffffff


	//   ....[52]....
        /*010c*/ 	.word	0xffffffff


	//   ....[53]....
        /*0110*/ 	.word	0xffffffff


	//   ....[54]....
        /*0114*/ 	.word	0xffffffff


	//   ....[55]....
        /*0118*/ 	.word	0xffffffff


	//   ....[56]....
        /*011c*/ 	.word	0xffffffff


	//   ....[57]....
        /*0120*/ 	.word	0xffffffff


	//   ....[58]....
        /*0124*/ 	.word	0xffffffff


	//   ....[59]....
        /*0128*/ 	.word	0xffffffff


	//   ....[60]....
        /*012c*/ 	.word	0xffffffff


	//   ....[61]....
        /*0130*/ 	.word	0xffffffff


	//   ....[62]....
        /*0134*/ 	.word	0xffffffff


	//   ....[63]....
        /*0138*/ 	.word	0xffffffff


	//   ....[64]....
        /*013c*/ 	.word	0xffffffff


	//   ....[65]....
        /*0140*/ 	.word	0xffffffff


	//   ....[66]....
        /*0144*/ 	.word	0xffffffff


	//   ....[67]....
        /*0148*/ 	.word	0xffffffff


	//   ....[68]....
        /*014c*/ 	.word	0xffffffff


	//   ....[69]....
        /*0150*/ 	.word	0xffffffff


	//   ....[70]....
        /*0154*/ 	.word	0xffffffff


	//   ....[71]....
        /*0158*/ 	.word	0xffffffff


	//   ....[72]....
        /*015c*/ 	.word	0xffffffff


	//   ....[73]....
        /*0160*/ 	.word	0xffffffff


	//   ....[74]....
        /*0164*/ 	.word	0xffffffff


	//   ....[75]....
        /*0168*/ 	.word	0xffffffff


	//   ....[76]....
        /*016c*/ 	.word	0xffffffff


	//   ....[77]....
        /*0170*/ 	.word	0xffffffff


	//   ....[78]....
        /*0174*/ 	.word	0xffffffff


	//   ....[79]....
        /*0178*/ 	.word	0xffffffff


	//   ....[80]....
        /*017c*/ 	.word	0xffffffff


	//   ....[81]....
        /*0180*/ 	.word	0xffffffff


	//   ....[82]....
        /*0184*/ 	.word	0xffffffff


	//   ....[83]....
        /*0188*/ 	.word	0xffffffff


	//   ....[84]....
        /*018c*/ 	.word	0xffffffff


	//   ....[85]....
        /*0190*/ 	.word	0xffffffff


	//   ....[86]....
        /*0194*/ 	.word	0xffffffff


	//   ....[87]....
        /*0198*/ 	.word	0xffffffff


	//----- nvinfo : EIATTR_COOP_GROUP_INSTR_OFFSETS
	.align		4
.L_1947:
        /*019c*/ 	.byte	0x04, 0x28
        /*019e*/ 	.short	(.L_1949 - .L_1948)


	//   ....[0]....
.L_1948:
        /*01a0*/ 	.word	0x00000f30


	//   ....[1]....
        /*01a4*/ 	.word	0x000015c0


	//   ....[2]....
        /*01a8*/ 	.word	0x00001a50


	//   ....[3]....
        /*01ac*/ 	.word	0x00005150


	//   ....[4]....
        /*01b0*/ 	.word	0x00005170


	//   ....[5]....
        /*01b4*/ 	.word	0x000051c0


	//   ....[6]....
        /*01b8*/ 	.word	0x000051d0


	//   ....[7]....
        /*01bc*/ 	.word	0x00005200


	//   ....[8]....
        /*01c0*/ 	.word	0x00005220


	//   ....[9]....
        /*01c4*/ 	.word	0x00005250


	//   ....[10]....
        /*01c8*/ 	.word	0x00005270


	//   ....[11]....
        /*01cc*/ 	.word	0x000052a0


	//   ....[12]....
        /*01d0*/ 	.word	0x000052d0


	//   ....[13]....
        /*01d4*/ 	.word	0x00005390


	//   ....[14]....
        /*01d8*/ 	.word	0x00005400


	//   ....[15]....
        /*01dc*/ 	.word	0x00005420


	//   ....[16]....
        /*01e0*/ 	.word	0x00005430


	//   ....[17]....
        /*01e4*/ 	.word	0x00005440


	//   ....[18]....
        /*01e8*/ 	.word	0x00005450


	//   ....[19]....
        /*01ec*/ 	.word	0x00005930


	//   ....[20]....
        /*01f0*/ 	.word	0x00005950


	//   ....[21]....
        /*01f4*/ 	.word	0x00005960


	//   ....[22]....
        /*01f8*/ 	.word	0x00005970


	//   ....[23]....
        /*01fc*/ 	.word	0x000059a0


	//   ....[24]....
        /*0200*/ 	.word	0x000059b0


	//   ....[25]....
        /*0204*/ 	.word	0x000059e0


	//   ....[26]....
        /*0208*/ 	.word	0x000059f0


	//   ....[27]....
        /*020c*/ 	.word	0x00005a20


	//   ....[28]....
        /*0210*/ 	.word	0x00005a30


	//   ....[29]....
        /*0214*/ 	.word	0x00005a60


	//   ....[30]....
        /*0218*/ 	.word	0x00005a70


	//   ....[31]....
        /*021c*/ 	.word	0x00005aa0


	//   ....[32]....
        /*0220*/ 	.word	0x00005ab0


	//   ....[33]....
        /*0224*/ 	.word	0x00005ac0


	//   ....[34]....
        /*0228*/ 	.word	0x00005ad0


	//   ....[35]....
        /*022c*/ 	.word	0x00005e50


	//   ....[36]....
        /*0230*/ 	.word	0x00005f60


	//   ....[37]....
        /*0234*/ 	.word	0x00006080


	//   ....[38]....
        /*0238*/ 	.word	0x000061e0


	//   ....[39]....
        /*023c*/ 	.word	0x00006360


	//   ....[40]....
        /*0240*/ 	.word	0x00006470


	//   ....[41]....
        /*0244*/ 	.word	0x00006560


	//   ....[42]....
        /*0248*/ 	.word	0x00006590


	//   ....[43]....
        /*024c*/ 	.word	0x00006690


	//   ....[44]....
        /*0250*/ 	.word	0x000067a0


	//   ....[45]....
        /*0254*/ 	.word	0x00006ef0


	//   ....[46]....
        /*0258*/ 	.word	0x00007ae0


	//   ....[47]....
        /*025c*/ 	.word	0x00008570


	//   ....[48]....
        /*0260*/ 	.word	0x00008b50


	//   ....[49]....
        /*0264*/ 	.word	0x00008bb0


	//   ....[50]....
        /*0268*/ 	.word	0x00008c10


	//   ....[51]....
        /*026c*/ 	.word	0x00008c30


	//   ....[52]....
        /*0270*/ 	.word	0x00008c50


	//   ....[53]....
        /*0274*/ 	.word	0x00008d10


	//   ....[54]....
        /*0278*/ 	.word	0x00008d60


	//   ....[55]....
        /*027c*/ 	.word	0x00008db0


	//   ....[56]....
        /*0280*/ 	.word	0x00008de0


	//   ....[57]....
        /*0284*/ 	.word	0x00008e00


	//   ....[58]....
        /*0288*/ 	.word	0x000093e0


	//   ....[59]....
        /*028c*/ 	.word	0x00009460


	//   ....[60]....
        /*0290*/ 	.word	0x00009510


	//   ....[61]....
        /*0294*/ 	.word	0x00009580


	//   ....[62]....
        /*0298*/ 	.word	0x00009610


	//   ....[63]....
        /*029c*/ 	.word	0x00009680


	//   ....[64]....
        /*02a0*/ 	.word	0x00009710


	//   ....[65]....
        /*02a4*/ 	.word	0x00009780


	//   ....[66]....
        /*02a8*/ 	.word	0x00009830


	//   ....[67]....
        /*02ac*/ 	.word	0x000098a0


	//   ....[68]....
        /*02b0*/ 	.word	0x00009920


	//   ....[69]....
        /*02b4*/ 	.word	0x00009990


	//   ....[70]....
        /*02b8*/ 	.word	0x00009a10


	//   ....[71]....
        /*02bc*/ 	.word	0x00009a80


	//   ....[72]....
        /*02c0*/ 	.word	0x00009b00


	//   ....[73]....
        /*02c4*/ 	.word	0x00009b80


	//   ....[74]....
        /*02c8*/ 	.word	0x00009c20


	//   ....[75]....
        /*02cc*/ 	.word	0x00009c90


	//   ....[76]....
        /*02d0*/ 	.word	0x00009d10


	//   ....[77]....
        /*02d4*/ 	.word	0x00009d80


	//   ....[78]....
        /*02d8*/ 	.word	0x00009e00


	//   ....[79]....
        /*02dc*/ 	.word	0x00009e70


	//   ....[80]....
        /*02e0*/ 	.word	0x00009ef0


	//   ....[81]....
        /*02e4*/ 	.word	0x00009f60


	//   ....[82]....
        /*02e8*/ 	.word	0x00009fe0


	//   ....[83]....
        /*02ec*/ 	.word	0x0000a050


	//   ....[84]....
        /*02f0*/ 	.word	0x0000a0d0


	//   ....[85]....
        /*02f4*/ 	.word	0x0000a140


	//   ....[86]....
        /*02f8*/ 	.word	0x0000a1b0


	//   ....[87]....
        /*02fc*/ 	.word	0x0000a220


	//----- nvinfo : EIATTR_EXIT_INSTR_OFFSETS
	.align		4
.L_1949:
        /*0300*/ 	.byte	0x04, 0x1c
        /*0302*/ 	.short	(.L_1951 - .L_1950)


	//   ....[0]....
.L_1950:
        /*0304*/ 	.word	0x00008ed0


	//   ....[1]....
        /*0308*/ 	.word	0x00009380


	//----- nvinfo : EIATTR_MAX_THREADS
	.align		4
.L_1951:
        /*030c*/ 	.byte	0x04, 0x05
        /*030e*/ 	.short	(.L_1953 - .L_1952)
.L_1952:
        /*0310*/ 	.word	0x00000040
        /*0314*/ 	.word	0x00000001
        /*0318*/ 	.word	0x00000001


	//----- nvinfo : EIATTR_CRS_STACK_SIZE
	.align		4
.L_1953:
        /*031c*/ 	.byte	0x04, 0x1e
        /*031e*/ 	.short	(.L_1955 - .L_1954)
.L_1954:
        /*0320*/ 	.word	0x00000000
.L_1955:


//--------------------- .nv.info._Z25selective_scan_bwd_kernelI32Selective_Scan_bwd_kernel_traitsILi64ELi16ELb0ELb0ELb0ELb1ELb1EN3c108BFloat16EfEEv12SSMParamsBwd --------------------------
	.section	.nv.info._Z25selective_scan_bwd_kernelI32Selective_Scan_bwd_kernel_traitsILi64ELi16ELb0ELb0ELb0ELb1ELb1EN3c108BFloat16EfEEv12SSMParamsBwd,"",@"SHT_CUDA_INFO"
	.sectionflags	@""
	.align	4


	//----- nvinfo : EIATTR_CUDA_API_VERSION
	.align		4
        /*0000*/ 	.byte	0x04, 0x37
        /*0002*/ 	.short	(.L_1957 - .L_1956)
.L_1956:
        /*0004*/ 	.word	0x00000082


	//----- nvinfo : EIATTR_SW2861232_WAR
	.align		4
.L_1957:
        /*0008*/ 	.byte	0x01, 0x35
	.zero		2


	//----- nvinfo : EIATTR_PARAM_CBANK
	.align		4
        /*000c*/ 	.byte	0x04, 0x0a
        /*000e*/ 	.short	(.L_1959 - .L_1958)
	.align		4
.L_1958:
        /*0010*/ 	.word	index@(.nv.constant0._Z25selective_scan_bwd_kernelI32Selective_Scan_bwd_kernel_traitsILi64ELi16ELb0ELb0ELb0ELb1ELb1EN3c108BFloat16EfEEv12SSMParamsBwd)
        /*0014*/ 	.short	0x0160
        /*0016*/ 	.short	0x01f0


	//----- nvinfo : EIATTR_CBANK_PARAM_SIZE
	.align		4
.L_1959:
        /*0018*/ 	.byte	0x03, 0x19
        /*001a*/ 	.short	0x01f0


	//----- nvinfo : EIATTR_KPARAM_INFO
	.align		4
        /*001c*/ 	.byte	0x04, 0x17
        /*001e*/ 	.short	(.L_1961 - .L_1960)
.L_1960:
        /*0020*/ 	.word	0x00000000
        /*0024*/ 	.short	0x0000
        /*0026*/ 	.short	0x0000
        /*0028*/ 	.byte	0x00, 0xf0, 0xc1, 0x07


	//----- nvinfo : EIATTR_MAXREG_COUNT
	.align		4
.L_1961:
        /*002c*/ 	.byte	0x03, 0x1b
        /*002e*/ 	.short	0x00ff


	//----- nvinfo : EIATTR_NUM_BARRIERS
	.align		4
        /*0030*/ 	.byte	0x02, 0x4c
        /*0032*/ 	.byte	0x01
	.zero		1


	//----- nvinfo : EIATTR_MERCURY_ISA_VERSION
	.align		4
        /*0034*/ 	.byte	0x03, 0x5f
        /*0036*/ 	.short	0x0000


	//----- nvinfo : EIATTR_COOP_GROUP_MASK_REGIDS
	.align		4
        /*0038*/ 	.byte	0x04, 0x29
        /*003a*/ 	.short	(.L_1963 - .L_1962)


	//   ....[0]....
.L_1962:
        /*003c*/ 	.word	0xffffffff


	//   ....[1]....
        /*0040*/ 	.word	0xffffffff


	//   ....[2]....
        /*0044*/ 	.word	0xffffffff


	//   ....[3]....
        /*0048*/ 	.word	0xffffffff


	//   ....[4]....
        /*004c*/ 	.word	0xffffffff


	//   ....[5]....
        /*0050*/ 	.word	0xffffffff


	//   ....[6]....
        /*0054*/ 	.word	0xffffffff


	//   ....[7]....
        /*0058*/ 	.word	0xffffffff


	//   ....[8]....
        /*005c*/ 	.word	0xffffffff


	//   ....[9]....
        /*0060*/ 	.word	0xffffffff


	//   ....[10]....
        /*0064*/ 	.word	0xffffffff


	//   ....[11]....
        /*0068*/ 	.word	0xffffffff


	//   ....[12]....
        /*006c*/ 	.word	0xffffffff


	//   ....[13]....
        /*0070*/ 	.word	0xffffffff


	//   ....[14]....
        /*0074*/ 	.word	0xffffffff


	//   ....[15]....
        /*0078*/ 	.word	0xffffffff


	//   ....[16]....
        /*007c*/ 	.word	0xffffffff


	//   ....[17]....
        /*0080*/ 	.word	0xffffffff


	//   ....[18]....
        /*0084*/ 	.word	0xffffffff


	//   ....[19]....
        /*0088*/ 	.word	0xffffffff


	//   ....[20]....
        /*008c*/ 	.word	0xffffffff


	//   ....[21]....
        /*0090*/ 	.word	0xffffffff


	//   ....[22]....
        /*0094*/ 	.word	0xffffffff


	//   ....[23]....
        /*0098*/ 	.word	0xffffffff


	//   ....[24]....
        /*009c*/ 	.word	0xffffffff


	//   ....[25]....
        /*00a0*/ 	.word	0xffffffff


	//   ....[26]....
        /*00a4*/ 	.word	0xffffffff


	//   ....[27]....
        /*00a8*/ 	.word	0xffffffff


	//   ....[28]....
        /*00ac*/ 	.word	0xffffffff


	//   ....[29]....
        /*00b0*/ 	.word	0xffffffff


	//   ....[30]....
        /*00b4*/ 	.word	0xffffffff


	//   ....[31]....
        /*00b8*/ 	.word	0xffffffff


	//   ....[32]....
        /*00bc*/ 	.word	0xffffffff


	//   ....[33]....
        /*00c0*/ 	.word	0xffffffff


	//   ....[34]....
        /*00c4*/ 	.word	0xffffffff


	//   ....[35]....
        /*00c8*/ 	.word	0xffffffff


	//   ....[36]....
        /*00cc*/ 	.word	0xffffffff


	//   ....[37]....
        /*00d0*/ 	.word	0xffffffff


	//   ....[38]....
        /*00d4*/ 	.word	0xffffffff


	//   ....[39]....
        /*00d8*/ 	.word	0xffffffff


	//   ....[40]....
        /*00dc*/ 	.word	0xffffffff


	//   ....[41]....
        /*00e0*/ 	.word	0xffffffff


	//   ....[42]....
        /*00e4*/ 	.word	0xffffffff


	//   ....[43]....
        /*00e8*/ 	.word	0xffffffff


	//   ....[44]....
        /*00ec*/ 	.word	0xffffffff


	//   ....[45]....
        /*00f0*/ 	.word	0xffffffff


	//   ....[46]....
        /*00f4*/ 	.word	0xffffffff


	//   ....[47]....
        /*00f8*/ 	.word	0xffffffff


	//   ....[48]....
        /*00fc*/ 	.word	0xffffffff


	//   ....[49]....
        /*0100*/ 	.word	0xffffffff


	//   ....[50]....
        /*0104*/ 	.word	0xffffffff


	//   ....[51]....
        /*0108*/ 	.word	0xffffffff


	//   ....[52]....
        /*010c*/ 	.word	0xffffffff


	//   ....[53]....
        /*0110*/ 	.word	0xffffffff


	//   ....[54]....
        /*0114*/ 	.word	0xffffffff


	//   ....[55]....
        /*0118*/ 	.word	0xffffffff


	//   ....[56]....
        /*011c*/ 	.word	0xffffffff


	//   ....[57]....
        /*0120*/ 	.word	0xffffffff


	//   ....[58]....
        /*0124*/ 	.word	0xffffffff


	//   ....[59]....
        /*0128*/ 	.word	0xffffffff


	//   ....[60]....
        /*012c*/ 	.word	0xffffffff


	//   ....[61]....
        /*0130*/ 	.word	0xffffffff


	//   ....[62]....
        /*0134*/ 	.word	0xffffffff


	//   ....[63]....
        /*0138*/ 	.word	0xffffffff


	//   ....[64]....
        /*013c*/ 	.word	0xffffffff


	//   ....[65]....
        /*0140*/ 	.word	0xffffffff


	//   ....[66]....
        /*0144*/ 	.word	0xffffffff


	//   ....[67]....
        /*0148*/ 	.word	0xffffffff


	//   ....[68]....
        /*014c*/ 	.word	0xffffffff


	//   ....[69]....
        /*0150*/ 	.word	0xffffffff


	//   ....[70]....
        /*0154*/ 	.word	0xffffffff


	//   ....[71]....
        /*0158*/ 	.word	0xffffffff


	//   ....[72]....
        /*015c*/ 	.word	0xffffffff


	//   ....[73]....
        /*0160*/ 	.word	0xffffffff


	//   ....[74]....
        /*0164*/ 	.word	0xffffffff


	//   ....[75]....
        /*0168*/ 	.word	0xffffffff


	//   ....[76]....
        /*016c*/ 	.word	0xffffffff


	//   ....[77]....
        /*0170*/ 	.word	0xffffffff


	//   ....[78]....
        /*0174*/ 	.word	0xffffffff


	//   ....[79]....
        /*0178*/ 	.word	0xffffffff


	//   ....[80]....
        /*017c*/ 	.word	0xffffffff


	//   ....[81]....
        /*0180*/ 	.word	0xffffffff


	//   ....[82]....
        /*0184*/ 	.word	0xffffffff


	//   ....[83]....
        /*0188*/ 	.word	0xffffffff


	//   ....[84]....
        /*018c*/ 	.word	0xffffffff


	//   ....[85]....
        /*0190*/ 	.word	0xffffffff


	//   ....[86]....
        /*0194*/ 	.word	0xffffffff


	//   ....[87]....
        /*0198*/ 	.word	0xffffffff


	//   ....[88]....
        /*019c*/ 	.word	0xffffffff


	//   ....[89]....
        /*01a0*/ 	.word	0xffffffff


	//   ....[90]....
        /*01a4*/ 	.word	0xffffffff


	//   ....[91]....
        /*01a8*/ 	.word	0xffffffff


	//----- nvinfo : EIATTR_COOP_GROUP_INSTR_OFFSETS
	.align		4
.L_1963:
        /*01ac*/ 	.byte	0x04, 0x28
        /*01ae*/ 	.short	(.L_1965 - .L_1964)


	//   ....[0]....
.L_1964:
        /*01b0*/ 	.word	0x00000ee0


	//   ....[1]....
        /*01b4*/ 	.word	0x000014e0


	//   ....[2]....
        /*01b8*/ 	.word	0x00001c90


	//   ....[3]....
        /*01bc*/ 	.word	0x00004680


	//   ....[4]....
        /*01c0*/ 	.word	0x00004d10


	//   ....[5]....
        /*01c4*/ 	.word	0x000059a0


	//   ....[6]....
        /*01c8*/ 	.word	0x00006440


	//   ....[7]....
        /*01cc*/ 	.word	0x000079c0


	//   ....[8]....
        /*01d0*/ 	.word	0x000079e0


	//   ....[9]....
        /*01d4*/ 	.word	0x00007a30


	//   ....[10]....
        /*01d8*/ 	.word	0x00007a40


	//   ....[11]....
        /*01dc*/ 	.word	0x00007a70


	//   ....[12]....
        /*01e0*/ 	.word	0x00007a90


	//   ....[13]....
        /*01e4*/ 	.word	0x00007ac0


	//   ....[14]....
        /*01e8*/ 	.word	0x00007ae0


	//   ....[15]....
        /*01ec*/ 	.word	0x00007b10


	//   ....[16]....
        /*01f0*/ 	.word	0x00007b30


	//   ....[17]....
        /*01f4*/ 	.word	0x00007c00


	//   ....[18]....
        /*01f8*/ 	.word	0x00007c70


	//   ....[19]....
        /*01fc*/ 	.word	0x00007c90


	//   ....[20]....
        /*0200*/ 	.word	0x00007ca0


	//   ....[21]....
        /*0204*/ 	.word	0x00007cb0


	//   ....[22]....
        /*0208*/ 	.word	0x00007cc0


	//   ....[23]....
        /*020c*/ 	.word	0x00008190


	//   ....[24]....
        /*0210*/ 	.word	0x000081b0


	//   ....[25]....
        /*0214*/ 	.word	0x000081c0


	//   ....[26]....
        /*0218*/ 	.word	0x000081d0


	//   ....[27]....
        /*021c*/ 	.word	0x00008200


	//   ....[28]....
        /*0220*/ 	.word	0x00008210


	//   ....[29]....
        /*0224*/ 	.word	0x00008240


	//   ....[30]....
        /*0228*/ 	.word	0x00008250


	//   ....[31]....
        /*022c*/ 	.word	0x00008280


	//   ....[32]....
        /*0230*/ 	.word	0x00008290


	//   ....[33]....
        /*0234*/ 	.word	0x000082c0


	//   ....[34]....
        /*0238*/ 	.word	0x000082d0


	//   ....[35]....
        /*023c*/ 	.word	0x00008300


	//   ....[36]....
        /*0240*/ 	.word	0x00008310


	//   ....[37]....
        /*0244*/ 	.word	0x00008320


	//   ....[38]....
        /*0248*/ 	.word	0x00008330


	//   ....[39]....
        /*024c*/ 	.word	0x00008690


	//   ....[40]....
        /*0250*/ 	.word	0x000087b0


	//   ....[41]....
        /*0254*/ 	.word	0x00008b50


	//   ....[42]....
        /*0258*/ 	.word	0x00008b80


	//   ....[43]....
        /*025c*/ 	.word	0x00008c60


	//   ....[44]....
        /*0260*/ 	.word	0x00008c90


	//   ....[45]....
        /*0264*/ 	.word	0x00008d70


	//   ....[46]....
        /*0268*/ 	.word	0x00008da0


	//   ....[47]....
        /*026c*/ 	.word	0x00008ea0


	//   ....[48]....
        /*0270*/ 	.word	0x00008fb0


	//   ....[49]....
        /*0274*/ 	.word	0x00009740


	//   ....[50]....
        /*0278*/ 	.word	0x0000a300


	//   ....[51]....
        /*027c*/ 	.word	0x0000ad90


	//   ....[52]....
        /*0280*/ 	.word	0x0000b350


	//   ....[53]....
        /*0284*/ 	.word	0x0000b3b0


	//   ....[54]....
        /*0288*/ 	.word	0x0000b410


	//   ....[55]....
        /*028c*/ 	.word	0x0000b430


	//   ....[56]....
        /*0290*/ 	.word	0x0000b450


	//   ....[57]....
        /*0294*/ 	.word	0x0000b510


	//   ....[58]....
        /*0298*/ 	.word	0x0000b560


	//   ....[59]....
        /*029c*/ 	.word	0x0000b5b0


	//   ....[60]....
        /*02a0*/ 	.word	0x0000b5e0


	//   ....[61]....
        /*02a4*/ 	.word	0x0000b600


	//   ....[62]....
        /*02a8*/ 	.word	0x0000bbe0


	//   ....[63]....
        /*02ac*/ 	.word	0x0000bc60


	//   ....[64]....
        /*02b0*/ 	.word	0x0000bd10


	//   ....[65]....
        /*02b4*/ 	.word	0x0000bd80


	//   ....[66]....
        /*02b8*/ 	.word	0x0000be10


	//   ....[67]....
        /*02bc*/ 	.word	0x0000be80


	//   ....[68]....
        /*02c0*/ 	.word	0x0000bf10


	//   ....[69]....
        /*02c4*/ 	.word	0x0000bf80


	//   ....[70]....
        /*02c8*/ 	.word	0x0000c030


	//   ....[71]....
        /*02cc*/ 	.word	0x0000c0a0


	//   ....[72]....
        /*02d0*/ 	.word	0x0000c120


	//   ....[73]....
        /*02d4*/ 	.word	0x0000c190


	//   ....[74]....
        /*02d8*/ 	.word	0x0000c210


	//   ....[75]....
        /*02dc*/ 	.word	0x0000c280


	//   ....[76]....
        /*02e0*/ 	.word	0x0000c300


	//   ....[77]....
        /*02e4*/ 	.word	0x0000c380


	//   ....[78]....
        /*02e8*/ 	.word	0x0000c420


	//   ....[79]....
        /*02ec*/ 	.word	0x0000c490


	//   ....[80]....
        /*02f0*/ 	.word	0x0000c510


	//   ....[81]....
        /*02f4*/ 	.word	0x0000c580


	//   ....[82]....
        /*02f8*/ 	.word	0x0000c600


	//   ....[83]....
        /*02fc*/ 	.word	0x0000c670


	//   ....[84]....
        /*0300*/ 	.word	0x0000c710


	//   ....[85]....
        /*0304*/ 	.word	0x0000c780


	//   ....[86]....
        /*0308*/ 	.word	0x0000c800


	//   ....[87]....
        /*030c*/ 	.word	0x0000c870


	//   ....[88]....
        /*0310*/ 	.word	0x0000c8f0


	//   ....[89]....
        /*0314*/ 	.word	0x0000c960


	//   ....[90]....
        /*0318*/ 	.word	0x0000c9d0


	//   ....[91]....
        /*031c*/ 	.word	0x0000ca40


	//----- nvinfo : EIATTR_EXIT_INSTR_OFFSETS
	.align		4
.L_1965:
        /*0320*/ 	.byte	0x04, 0x1c
        /*0322*/ 	.short	(.L_1967 - .L_1966)


	//   ....[0]....
.L_1966:
        /*0324*/ 	.word	0x0000b6d0


	//   ....[1]....
        /*0328*/ 	.word	0x0000bb80


	//----- nvinfo : EIATTR_MAX_THREADS
	.align		4
.L_1967:
        /*032c*/ 	.byte	0x04, 0x05
        /*032e*/ 	.short	(.L_1969 - .L_1968)
.L_1968:
        /*0330*/ 	.word	0x00000040
        /*0334*/ 	.word	0x00000001
        /*0338*/ 	.word	0x00000001


	//----- nvinfo : EIATTR_CRS_STACK_SIZE
	.align		4
.L_1969:
        /*033c*/ 	.byte	0x04, 0x1e
        /*033e*/ 	.short	(.L_1971 - .L_1970)
.L_1970:
        /*0340*/ 	.word	0x00000000
.L_1971:


//--------------------- .nv.info._Z25selective_scan_bwd_kernelI32Selective_Scan_bwd_kernel_traitsILi64ELi16ELb0ELb0ELb1ELb0ELb0EN3c108BFloat16EfEEv12SSMParamsBwd --------------------------
	.section	.nv.info._Z25selective_scan_bwd_kernelI32Selective_Scan_bwd_kernel_traitsILi64ELi16ELb0ELb0ELb1ELb0ELb0EN3c108BFloat16EfEEv12SSMParamsBwd,"",@"SHT_CUDA_INFO"
	.sectionflags	@""
	.align	4


	//----- nvinfo : EIATTR_CUDA_API_VERSION
	.align		4
        /*0000*/ 	.byte	0x04, 0x37
        /*0002*/ 	.short	(.L_1973 - .L_1972)
.L_1972:
        /*0004*/ 	.word	0x00000082


	//----- nvinfo : EIATTR_SW2861232_WAR
	.align		4
.L_1973:
        /*0008*/ 	.byte	0x01, 0x35
	.zero		2


	//----- nvinfo : EIATTR_PARAM_CBANK
	.align		4
        /*000c*/ 	.byte	0x04, 0x0a
        /*000e*/ 	.short	(.L_1975 - .L_1974)
	.align		4
.L_1974:
        /*0010*/ 	.word	index@(.nv.constant0._Z25selective_scan_bwd_kernelI32Selective_Scan_bwd_kernel_traitsILi64ELi16ELb0ELb0ELb1ELb0ELb0EN3c108BFloat16EfEEv12SSMParamsBwd)
        /*0014*/ 	.short	0x0160
        /*0016*/ 	.short	0x01f0


	//----- nvinfo : EIATTR_CBANK_PARAM_SIZE
	.align		4
.L_1975:
        /*0018*/ 	.byte	0x03, 0x19
        /*001a*/ 	.short	0x01f0


	//----- nvinfo : EIATTR_KPARAM_INFO
	.align		4
        /*001c*/ 	.byte	0x04, 0x17
        /*001e*/ 	.short	(.L_1977 - .L_1976)
.L_1976:
        /*0020*/ 	.word	0x00000000
        /*0024*/ 	.short	0x0000
        /*0026*/ 	.short	0x0000
        /*0028*/ 	.byte	0x00, 0xf0, 0xc1, 0x07


	//----- nvinfo : EIATTR_MAXREG_COUNT
	.align		4
.L_1977:
        /*002c*/ 	.byte	0x03, 0x1b
        /*002e*/ 	.short	0x00ff


	//----- nvinfo : EIATTR_NUM_BARRIERS
	.align		4
        /*0030*/ 	.byte	0x02, 0x4c
        /*0032*/ 	.byte	0x01
	.zero		1


	//----- nvinfo : EIATTR_MERCURY_ISA_VERSION
	.align		4
        /*0034*/ 	.byte	0x03, 0x5f
        /*0036*/ 	.short	0x0000


	//----- nvinfo : EIATTR_COOP_GROUP_MASK_REGIDS
	.align		4
        /*0038*/ 	.byte	0x04, 0x29
        /*003a*/ 	.short	(.L_1979 - .L_1978)


	//   ....[0]....
.L_1978:
        /*003c*/ 	.word	0xffffffff


	//   ....[1]....
        /*0040*/ 	.word	0xffffffff


	//   ....[2]....
        /*0044*/ 	.word	0xffffffff


	//   ....[3]....
        /*0048*/ 	.word	0xffffffff


	//   ....[4]....
        /*004c*/ 	.word	0xffffffff


	//   ....[5]....
        /*0050*/ 	.word	0xffffffff


	//   ....[6]....
        /*0054*/ 	.word	0xffffffff


	//   ....[7]....
        /*0058*/ 	.word	0xffffffff


	//   ....[8]....
        /*005c*/ 	.word	0xffffffff


	//   ....[9]....
        /*0060*/ 	.word	0xffffffff


	//   ....[10]....
        /*0064*/ 	.word	0xffffffff


	//   ....[11]....
        /*0068*/ 	.word	0xffffffff


	//   ....[12]....
        /*006c*/ 	.word	0xffffffff


	//   ....[13]....
        /*0070*/ 	.word	0xffffffff


	//   ....[14]....
        /*0074*/ 	.word	0xffffffff


	//   ....[15]....
        /*0078*/ 	.word	0xffffffff


	//   ....[16]....
        /*007c*/ 	.word	0xffffffff


	//   ....[17]....
        /*0080*/ 	.word	0xffffffff


	//   ....[18]....
        /*0084*/ 	.word	0xffffffff


	//   ....[19]....
        /*0088*/ 	.word	0xffffffff


	//   ....[20]....
        /*008c*/ 	.word	0xffffffff


	//   ....[21]....
        /*0090*/ 	.word	0xffffffff


	//   ....[22]....
        /*0094*/ 	.word	0xffffffff


	//   ....[23]....
        /*0098*/ 	.word	0xffffffff


	//   ....[24]....
        /*009c*/ 	.word	0xffffffff


	//   ....[25]....
        /*00a0*/ 	.word	0xffffffff


	//   ....[26]....
        /*00a4*/ 	.word	0xffffffff


	//   ....[27]....
        /*00a8*/ 	.word	0xffffffff


	//   ....[28]....
        /*00ac*/ 	.word	0xffffffff


	//   ....[29]....
        /*00b0*/ 	.word	0xffffffff


	//   ....[30]....
        /*00b4*/ 	.word	0xffffffff


	//   ....[31]....
        /*00b8*/ 	.word	0xffffffff


	//   ....[32]....
        /*00bc*/ 	.word	0xffffffff


	//   ....[33]....
        /*00c0*/ 	.word	0xffffffff


	//   ....[34]....
        /*00c4*/ 	.word	0xffffffff


	//   ....[35]....
        /*00c8*/ 	.word	0xffffffff


	//   ....[36]....
        /*00cc*/ 	.word	0xffffffff


	//   ....[37]....
        /*00d0*/ 	.word	0xffffffff


	//   ....[38]....
        /*00d4*/ 	.word	0xffffffff


	//   ....[39]....
        /*00d8*/ 	.word	0xffffffff


	//   ....[40]....
        /*00dc*/ 	.word	0xffffffff


	//   ....[41]....
        /*00e0*/ 	.word	0xffffffff


	//   ....[42]....
        /*00e4*/ 	.word	0xffffffff


	//   ....[43]....
        /*00e8*/ 	.word	0xffffffff


	//   ....[44]....
        /*00ec*/ 	.word	0xffffffff


	//   ....[45]....
        /*00f0*/ 	.word	0xffffffff


	//   ....[46]....
        /*00f4*/ 	.word	0xffffffff


	//   ....[47]....
        /*00f8*/ 	.word	0xffffffff


	//   ....[48]....
        /*00fc*/ 	.word	0xffffffff


	//   ....[49]....
        /*0100*/ 	.word	0xffffffff


	//   ....[50]....
        /*0104*/ 	.word	0xffffffff


	//   ....[51]....
        /*0108*/ 	.word	0xffffffff


	//   ....[52]....
        /*010c*/ 	.word	0xffffffff


	//   ....[53]....
        /*0110*/ 	.word	0xffffffff


	//   ....[54]....
        /*0114*/ 	.word	0xffffffff


	//   ....[55]....
        /*0118*/ 	.word	0xffffffff


	//   ....[56]....
        /*011c*/ 	.word	0xffffffff


	//   ....[57]....
        /*0120*/ 	.word	0xffffffff


	//   ....[58]....
        /*0124*/ 	.word	0xffffffff


	//   ....[59]....
        /*0128*/ 	.word	0xffffffff


	//   ....[60]....
        /*012c*/ 	.word	0xffffffff


	//   ....[61]....
        /*0130*/ 	.word	0xffffffff


	//   ....[62]....
        /*0134*/ 	.word	0xffffffff


	//   ....[63]....
        /*0138*/ 	.word	0xffffffff


	//   ....[64]....
        /*013c*/ 	.word	0xffffffff


	//   ....[65]....
        /*0140*/ 	.word	0xffffffff


	//   ....[66]....
        /*0144*/ 	.word	0xffffffff


	//   ....[67]....
        /*0148*/ 	.word	0xffffffff


	//   ....[68]....
        /*014c*/ 	.word	0xffffffff


	//   ....[69]....
        /*0150*/ 	.word	0xffffffff


	//   ....[70]....
        /*0154*/ 	.word	0xffffffff


	//   ....[71]....
        /*0158*/ 	.word	0xffffffff


	//   ....[72]....
        /*015c*/ 	.word	0xffffffff


	//   ....[73]....
        /*0160*/ 	.word	0xffffffff


	//   ....[74]....
        /*0164*/ 	.word	0xffffffff


	//   ....[75]....
        /*0168*/ 	.word	0xffffffff


	//   ....[76]....
        /*016c*/ 	.word	0xffffffff


	//   ....[77]....
        /*0170*/ 	.word	0xffffffff


	//   ....[78]....
        /*0174*/ 	.word	0xffffffff


	//   ....[79]....
        /*0178*/ 	.word	0xffffffff


	//   ....[80]....
        /*017c*/ 	.word	0xffffffff


	//   ....[81]....
        /*0180*/ 	.word	0xffffffff


	//   ....[82]....
        /*0184*/ 	.word	0xffffffff


	//   ....[83]....
        /*0188*/ 	.word	0xffffffff


	//   ....[84]....
        /*018c*/ 	.word	0xffffffff


	//   ....[85]....
        /*0190*/ 	.word	0xffffffff


	//   ....[86]....
        /*0194*/ 	.word	0xffffffff


	//   ....[87]....
        /*0198*/ 	.word	0xffffffff


	//----- nvinfo : EIATTR_COOP_GROUP_INSTR_OFFSETS
	.align		4
.L_1979:
        /*019c*/ 	.byte	0x04, 0x28
        /*019e*/ 	.short	(.L_1981 - .L_1980)


	//   ....[0]....
.L_1980:
        /*01a0*/ 	.word	0x000010c0


	//   ....[1]....
        /*01a4*/ 	.word	0x00001650


	//   ....[2]....
        /*01a8*/ 	.word	0x00001c90


	//   ....[3]....
        /*01ac*/ 	.word	0x00002c10


	//   ....[4]....
        /*01b0*/ 	.word	0x00003690


	//   ....[5]....
        /*01b4*/ 	.word	0x000036b0


	//   ....[6]....
        /*01b8*/ 	.word	0x00003700


	//   ....[7]....
        /*01bc*/ 	.word	0x00003710


	//   ....[8]....
        /*01c0*/ 	.word	0x00003740


	//   ....[9]....
        /*01c4*/ 	.word	0x00003760


	//   ....[10]....
        /*01c8*/ 	.word	0x00003790


	//   ....[11]....
        /*01cc*/ 	.word	0x000037b0


	//   ....[12]....
        /*01d0*/ 	.word	0x000037e0


	//   ....[13]....
        /*01d4*/ 	.word	0x00003800


	//   ....[14]....
        /*01d8*/ 	.word	0x000038c0


	//   ....[15]....
        /*01dc*/ 	.word	0x00003930


	//   ....[16]....
        /*01e0*/ 	.word	0x00003950


	//   ....[17]....
        /*01e4*/ 	.word	0x00003960


	//   ....[18]....
        /*01e8*/ 	.word	0x00003970


	//   ....[19]....
        /*01ec*/ 	.word	0x00003980


	//   ....[20]....
        /*01f0*/ 	.word	0x00003e60


	//   ....[21]....
        /*01f4*/ 	.word	0x00003e80


	//   ....[22]....
        /*01f8*/ 	.word	0x00003e90


	//   ....[23]....
        /*01fc*/ 	.word	0x00003ea0


	//   ....[24]....
        /*0200*/ 	.word	0x00003ed0


	//   ....[25]....
        /*0204*/ 	.word	0x00003ee0


	//   ....[26]....
        /*0208*/ 	.word	0x00003f10


	//   ....[27]....
        /*020c*/ 	.word	0x00003f20


	//   ....[28]....
        /*0210*/ 	.word	0x00003f50


	//   ....[29]....
        /*0214*/ 	.word	0x00003f60


	//   ....[30]....
        /*0218*/ 	.word	0x00003f90


	//   ....[31]....
        /*021c*/ 	.word	0x00003fa0


	//   ....[32]....
        /*0220*/ 	.word	0x00003fd0


	//   ....[33]....
        /*0224*/ 	.word	0x00003fe0


	//   ....[34]....
        /*0228*/ 	.word	0x00003ff0


	//   ....[35]....
        /*022c*/ 	.word	0x00004000


	//   ....[36]....
        /*0230*/ 	.word	0x000055a0


	//   ....[37]....
        /*0234*/ 	.word	0x000055e0


	//   ....[38]....
        /*0238*/ 	.word	0x000056d0


	//   ....[39]....
        /*023c*/ 	.word	0x00005700


	//   ....[40]....
        /*0240*/ 	.word	0x000057e0


	//   ....[41]....
        /*0244*/ 	.word	0x00005810


	//   ....[42]....
        /*0248*/ 	.word	0x000058f0


	//   ....[43]....
        /*024c*/ 	.word	0x00005920


	//   ....[44]....
        /*0250*/ 	.word	0x00005a00


	//   ....[45]....
        /*0254*/ 	.word	0x00005a30


	//   ....[46]....
        /*0258*/ 	.word	0x00006080


	//   ....[47]....
        /*025c*/ 	.word	0x00006c50


	//   ....[48]....
        /*0260*/ 	.word	0x00007210


	//   ....[49]....
        /*0264*/ 	.word	0x00007270


	//   ....[50]....
        /*0268*/ 	.word	0x000072d0


	//   ....[51]....
        /*026c*/ 	.word	0x000072f0


	//   ....[52]....
        /*0270*/ 	.word	0x00007310


	//   ....[53]....
        /*0274*/ 	.word	0x000073d0


	//   ....[54]....
        /*0278*/ 	.word	0x00007420


	//   ....[55]....
        /*027c*/ 	.word	0x00007470


	//   ....[56]....
        /*0280*/ 	.word	0x000074a0


	//   ....[57]....
        /*0284*/ 	.word	0x000074c0


	//   ....[58]....
        /*0288*/ 	.word	0x00007810


	//   ....[59]....
        /*028c*/ 	.word	0x00007890


	//   ....[60]....
        /*0290*/ 	.word	0x00007940


	//   ....[61]....
        /*0294*/ 	.word	0x000079b0


	//   ....[62]....
        /*0298*/ 	.word	0x00007a40


	//   ....[63]....
        /*029c*/ 	.word	0x00007ab0


	//   ....[64]....
        /*02a0*/ 	.word	0x00007b40


	//   ....[65]....
        /*02a4*/ 	.word	0x00007bb0


	//   ....[66]....
        /*02a8*/ 	.word	0x00007c40


	//   ....[67]....
        /*02ac*/ 	.word	0x00007cb0


	//   ....[68]....
        /*02b0*/ 	.word	0x00007d30


	//   ....[69]....
        /*02b4*/ 	.word	0x00007da0


	//   ....[70]....
        /*02b8*/ 	.word	0x00007e20


	//   ....[71]....
        /*02bc*/ 	.word	0x00007e90


	//   ....[72]....
        /*02c0*/ 	.word	0x00007f10


	//   ....[73]....
        /*02c4*/ 	.word	0x00007f90


	//   ....[74]....
        /*02c8*/ 	.word	0x00008030


	//   ....[75]....
        /*02cc*/ 	.word	0x000080a0


	//   ....[76]....
        /*02d0*/ 	.word	0x00008120


	//   ....[77]....
        /*02d4*/ 	.word	0x00008190


	//   ....[78]....
        /*02d8*/ 	.word	0x00008210


	//   ....[79]....
        /*02dc*/ 	.word	0x00008280


	//   ....[80]....
        /*02e0*/ 	.word	0x00008300


	//   ....[81]....
        /*02e4*/ 	.word	0x00008370


	//   ....[82]....
        /*02e8*/ 	.word	0x000083f0


	//   ....[83]....
        /*02ec*/ 	.word	0x00008460


	//   ....[84]....
        /*02f0*/ 	.word	0x000084e0


	//   ....[85]....
        /*02f4*/ 	.word	0x00008550


	//   ....[86]....
        /*02f8*/ 	.word	0x000085c0


	//   ....[87]....
        /*02fc*/ 	.word	0x00008630


	//----- nvinfo : EIATTR_EXIT_INSTR_OFFSETS
	.align		4
.L_1981:
        /*0300*/ 	.byte	0x04, 0x1c
        /*0302*/ 	.short	(.L_1983 - .L_1982)


	//   ....[0]....
.L_1982:
        /*0304*/ 	.word	0x00007590


	//   ....[1]....
        /*0308*/ 	.word	0x000077b0


	//----- nvinfo : EIATTR_MAX_THREADS
	.align		4
.L_1983:
        /*030c*/ 	.byte	0x04, 0x05
        /*030e*/ 	.short	(.L_1985 - .L_1984)
.L_1984:
        /*0310*/ 	.word	0x00000040
        /*0314*/ 	.word	0x00000001
        /*0318*/ 	.word	0x00000001


	//----- nvinfo : EIATTR_CRS_STACK_SIZE
	.align		4
.L_1985:
        /*031c*/ 	.byte	0x04, 0x1e
        /*031e*/ 	.short	(.L_1987 - .L_1986)
.L_1986:
        /*0320*/ 	.word	0x00000000
.L_1987:


//--------------------- .nv.info._Z25selective_scan_bwd_kernelI32Selective_Scan_bwd_kernel_traitsILi64ELi16ELb0ELb0ELb1ELb0ELb1EN3c108BFloat16EfEEv12SSMParamsBwd --------------------------
	.section	.nv.info._Z25selective_scan_bwd_kernelI32Selective_Scan_bwd_kernel_traitsILi64ELi16ELb0ELb0ELb1ELb0ELb1EN3c108BFloat16EfEEv12SSMParamsBwd,"",@"SHT_CUDA_INFO"
	.sectionflags	@""
	.align	4


	//----- nvinfo : EIATTR_CUDA_API_VERSION
	.align		4
        /*0000*/ 	.byte	0x04, 0x37
        /*0002*/ 	.short	(.L_1989 - .L_1988)
.L_1988:
        /*0004*/ 	.word	0x00000082


	//----- nvinfo : EIATTR_SW2861232_WAR
	.align		4
.L_1989:
        /*0008*/ 	.byte	0x01, 0x35
	.zero		2


	//----- nvinfo : EIATTR_PARAM_CBANK
	.align		4
        /*000c*/ 	.byte	0x04, 0x0a
        /*000e*/ 	.short	(.L_1991 - .L_1990)
	.align		4
.L_1990:
        /*0010*/ 	.word	index@(.nv.constant0._Z25selective_scan_bwd_kernelI32Selective_Scan_bwd_kernel_traitsILi64ELi16ELb0ELb0ELb1ELb0ELb1EN3c108BFloat16EfEEv12SSMParamsBwd)
        /*0014*/ 	.short	0x0160
        /*0016*/ 	.short	0x01f0


	//----- nvinfo : EIATTR_CBANK_PARAM_SIZE
	.align		4
.L_1991:
        /*0018*/ 	.byte	0x03, 0x19
        /*001a*/ 	.short	0x01f0


	//----- nvinfo : EIATTR_KPARAM_INFO
	.align		4
        /*001c*/ 	.byte	0x04, 0x17
        /*001e*/ 	.short	(.L_1993 - .L_1992)
.L_1992:
        /*0020*/ 	.word	0x00000000
        /*0024*/ 	.short	0x0000
        /*0026*/ 	.short	0x0000
        /*0028*/ 	.byte	0x00, 0xf0, 0xc1, 0x07


	//----- nvinfo : EIATTR_MAXREG_COUNT
	.align		4
.L_1993:
        /*002c*/ 	.byte	0x03, 0x1b
        /*002e*/ 	.short	0x00ff


	//----- nvinfo : EIATTR_NUM_BARRIERS
	.align		4
        /*0030*/ 	.byte	0x02, 0x4c
        /*0032*/ 	.byte	0x01
	.zero		1


	//----- nvinfo : EIATTR_MERCURY_ISA_VERSION
	.align		4
        /*0034*/ 	.byte	0x03, 0x5f
        /*0036*/ 	.short	0x0000


	//----- nvinfo : EIATTR_COOP_GROUP_MASK_REGIDS
	.align		4
        /*0038*/ 	.byte	0x04, 0x29
        /*003a*/ 	.short	(.L_1995 - .L_1994)


	//   ....[0]....
.L_1994:
        /*003c*/ 	.word	0xffffffff


	//   ....[1]....
        /*0040*/ 	.word	0xffffffff


	//   ....[2]....
        /*0044*/ 	.word	0xffffffff


	//   ....[3]....
        /*0048*/ 	.word	0xffffffff


	//   ....[4]....
        /*004c*/ 	.word	0xffffffff


	//   ....[5]....
        /*0050*/ 	.word	0xffffffff


	//   ....[6]....
        /*0054*/ 	.word	0xffffffff


	//   ....[7]....
        /*0058*/ 	.word	0xffffffff


	//   ....[8]....
        /*005c*/ 	.word	0xffffffff


	//   ....[9]....
        /*0060*/ 	.word	0xffffffff


	//   ....[10]....
        /*0064*/ 	.word	0xffffffff


	//   ....[11]....
        /*0068*/ 	.word	0xffffffff


	//   ....[12]....
        /*006c*/ 	.word	0xffffffff


	//   ....[13]....
        /*0070*/ 	.word	0xffffffff


	//   ....[14]....
        /*0074*/ 	.word	0xffffffff


	//   ....[15]....
        /*0078*/ 	.word	0xffffffff


	//   ....[16]....
        /*007c*/ 	.word	0xffffffff


	//   ....[17]....
        /*0080*/ 	.word	0xffffffff


	//   ....[18]....
        /*0084*/ 	.word	0xffffffff


	//   ....[19]....
        /*0088*/ 	.word	0xffffffff


	//   ....[20]....
        /*008c*/ 	.word	0xffffffff


	//   ....[21]....
        /*0090*/ 	.word	0xffffffff


	//   ....[22]....
        /*0094*/ 	.word	0xffffffff


	//   ....[23]....
        /*0098*/ 	.word	0xffffffff


	//   ....[24]....
        /*009c*/ 	.word	0xffffffff


	//   ....[25]....
        /*00a0*/ 	.word	0xffffffff


	//   ....[26]....
        /*00a4*/ 	.word	0xffffffff


	//   ....[27]....
        /*00a8*/ 	.word	0xffffffff


	//   ....[28]....
        /*00ac*/ 	.word	0xffffffff


	//   ....[29]....
        /*00b0*/ 	.word	0xffffffff


	//   ....[30]....
        /*00b4*/ 	.word	0xffffffff


	//   ....[31]....
        /*00b8*/ 	.word	0xffffffff


	//   ....[32]....
        /*00bc*/ 	.word	0xffffffff


	//   ....[33]....
        /*00c0*/ 	.word	0xffffffff


	//   ....[34]....
        /*00c4*/ 	.word	0xffffffff


	//   ....[35]....
        /*00c8*/ 	.word	0xffffffff


	//   ....[36]....
        /*00cc*/ 	.word	0xffffffff


	//   ....[37]....
        /*00d0*/ 	.word	0xffffffff


	//   ....[38]....
        /*00d4*/ 	.word	0xffffffff


	//   ....[39]....
        /*00d8*/ 	.word	0xffffffff


	//   ....[40]....
        /*00dc*/ 	.word	0xffffffff


	//   ....[41]....
        /*00e0*/ 	.word	0xffffffff


	//   ....[42]....
        /*00e4*/ 	.word	0xffffffff


	//   ....[43]....
        /*00e8*/ 	.word	0xffffffff


	//   ....[44]....
        /*00ec*/ 	.word	0xffffffff


	//   ....[45]....
        /*00f0*/ 	.word	0xffffffff


	//   ....[46]....
        /*00f4*/ 	.word	0xffffffff


	//   ....[47]....
        /*00f8*/ 	.word	0xffffffff


	//   ....[48]....
        /*00fc*/ 	.word	0xffffffff


	//   ....[49]....
        /*0100*/ 	.word	0xffffffff


	//   ....[50]....
        /*0104*/ 	.word	0xffffffff


	//   ....[51]....
        /*0108*/ 	.word	0xffffffff


	//   ....[52]....
        /*010c*/ 	.word	0xffffffff


	//   ....[53]....
        /*0110*/ 	.word	0xffffffff


	//   ....[54]....
        /*0114*/ 	.word	0xffffffff


	//   ....[55]....
        /*0118*/ 	.word	0xffffffff


	//   ....[56]....
        /*011c*/ 	.word	0xffffffff


	//   ....[57]....
        /*0120*/ 	.word	0xffffffff


	//   ....[58]....
        /*0124*/ 	.word	0xffffffff


	//   ....[59]....
        /*0128*/ 	.word	0xffffffff


	//   ....[60]....
        /*012c*/ 	.word	0xffffffff


	//   ....[61]....
        /*0130*/ 	.word	0xffffffff


	//   ....[62]....
        /*0134*/ 	.word	0xffffffff


	//   ....[63]....
        /*0138*/ 	.word	0xffffffff


	//   ....[64]....
        /*013c*/ 	.word	0xffffffff


	//   ....[65]....
        /*0140*/ 	.word	0xffffffff


	//   ....[66]....
        /*0144*/ 	.word	0xffffffff


	//   ....[67]....
        /*0148*/ 	.word	0xffffffff


	//   ....[68]....
        /*014c*/ 	.word	0xffffffff


	//   ....[69]....
        /*0150*/ 	.word	0xffffffff


	//   ....[70]....
        /*0154*/ 	.word	0xffffffff


	//   ....[71]....
        /*0158*/ 	.word	0xffffffff


	//   ....[72]....
        /*015c*/ 	.word	0xffffffff


	//   ....[73]....
        /*0160*/ 	.word	0xffffffff


	//   ....[74]....
        /*0164*/ 	.word	0xffffffff


	//   ....[75]....
        /*0168*/ 	.word	0xffffffff


	//   ....[76]....
        /*016c*/ 	.word	0xffffffff


	//   ....[77]....
        /*0170*/ 	.word	0xffffffff


	//   ....[78]....
        /*0174*/ 	.word	0xffffffff


	//   ....[79]....
        /*0178*/ 	.word	0xffffffff


	//   ....[80]....
        /*017c*/ 	.word	0xffffffff


	//   ....[81]....
        /*0180*/ 	.word	0xffffffff


	//   ....[82]....
        /*0184*/ 	.word	0xffffffff


	//   ....[83]....
        /*0188*/ 	.word	0xffffffff


	//   ....[84]....
        /*018c*/ 	.word	0xffffffff


	//   ....[85]....
        /*0190*/ 	.word	0xffffffff


	//   ....[86]....
        /*0194*/ 	.word	0xffffffff


	//   ....[87]....
        /*0198*/ 	.word	0xffffffff


	//   ....[88]....
        /*019c*/ 	.word	0xffffffff


	//   ....[89]....
        /*01a0*/ 	.word	0xffffffff


	//   ....[90]....
        /*01a4*/ 	.word	0xffffffff


	//   ....[91]....
        /*01a8*/ 	.word	0xffffffff


	//----- nvinfo : EIATTR_COOP_GROUP_INSTR_OFFSETS
	.align		4
.L_1995:
        /*01ac*/ 	.byte	0x04, 0x28
        /*01ae*/ 	.short	(.L_1997 - .L_1996)


	//   ....[0]....
.L_1996:
        /*01b0*/ 	.word	0x00001130


	//   ....[1]....
        /*01b4*/ 	.word	0x00001740


	//   ....[2]....
        /*01b8*/ 	.word	0x00001ea0


	//   ....[3]....
        /*01bc*/ 	.word	0x000023e0


	//   ....[4]....
        /*01c0*/ 	.word	0x00002a90


	//   ....[5]....
        /*01c4*/ 	.word	0x00003720


	//   ....[6]....
        /*01c8*/ 	.word	0x00004370


	//   ....[7]....
        /*01cc*/ 	.word	0x00005540


	//   ....[8]....
        /*01d0*/ 	.word	0x00005f90


	//   ....[9]....
        /*01d4*/ 	.word	0x00005fb0


	//   ....[10]....
        /*01d8*/ 	.word	0x00006000


	//   ....[11]....
        /*01dc*/ 	.word	0x00006010


	//   ....[12]....
        /*01e0*/ 	.word	0x00006040


	//   ....[13]....
        /*01e4*/ 	.word	0x00006060


	//   ....[14]....
        /*01e8*/ 	.word	0x00006090


	//   ....[15]....
        /*01ec*/ 	.word	0x000060b0


	//   ....[16]....
        /*01f0*/ 	.word	0x000060e0


	//   ....[17]....
        /*01f4*/ 	.word	0x00006110


	//   ....[18]....
        /*01f8*/ 	.word	0x000061d0


	//   ....[19]....
        /*01fc*/ 	.word	0x00006240


	//   ....[20]....
        /*0200*/ 	.word	0x00006260


	//   ....[21]....
        /*0204*/ 	.word	0x00006270


	//   ....[22]....
        /*0208*/ 	.word	0x00006280


	//   ....[23]....
        /*020c*/ 	.word	0x00006290


	//   ....[24]....
        /*0210*/ 	.word	0x00006760


	//   ....[25]....
        /*0214*/ 	.word	0x00006780


	//   ....[26]....
        /*0218*/ 	.word	0x00006790


	//   ....[27]....
        /*021c*/ 	.word	0x000067a0


	//   ....[28]....
        /*0220*/ 	.word	0x000067d0


	//   ....[29]....
        /*0224*/ 	.word	0x000067e0


	//   ....[30]....
        /*0228*/ 	.word	0x00006810


	//   ....[31]....
        /*022c*/ 	.word	0x00006820


	//   ....[32]....
        /*0230*/ 	.word	0x00006850


	//   ....[33]....
        /*0234*/ 	.word	0x00006860


	//   ....[34]....
        /*0238*/ 	.word	0x00006890


	//   ....[35]....
        /*023c*/ 	.word	0x000068a0


	//   ....[36]....
        /*0240*/ 	.word	0x000068d0


	//   ....[37]....
        /*0244*/ 	.word	0x000068e0


	//   ....[38]....
        /*0248*/ 	.word	0x000068f0


	//   ....[39]....
        /*024c*/ 	.word	0x00006900


	//   ....[40]....
        /*0250*/ 	.word	0x00007e80


	//   ....[41]....
        /*0254*/ 	.word	0x00007ec0


	//   ....[42]....
        /*0258*/ 	.word	0x00007fb0


	//   ....[43]....
        /*025c*/ 	.word	0x00007fe0


	//   ....[44]....
        /*0260*/ 	.word	0x000080a0


	//   ....[45]....
        /*0264*/ 	.word	0x000080d0


	//   ....[46]....
        /*0268*/ 	.word	0x00008190


	//   ....[47]....
        /*026c*/ 	.word	0x000081c0


	//   ....[48]....
        /*0270*/ 	.word	0x000082a0


	//   ....[49]....
        /*0274*/ 	.word	0x000082e0


	//   ....[50]....
        /*0278*/ 	.word	0x00008960


	//   ....[51]....
        /*027c*/ 	.word	0x00009500


	//   ....[52]....
        /*0280*/ 	.word	0x00009af0


	//   ....[53]....
        /*0284*/ 	.word	0x00009b50


	//   ....[54]....
        /*0288*/ 	.word	0x00009bb0


	//   ....[55]....
        /*028c*/ 	.word	0x00009bd0


	//   ....[56]....
        /*0290*/ 	.word	0x00009bf0


	//   ....[57]....
        /*0294*/ 	.word	0x00009cb0


	//   ....[58]....
        /*0298*/ 	.word	0x00009d00


	//   ....[59]....
        /*029c*/ 	.word	0x00009d50


	//   ....[60]....
        /*02a0*/ 	.word	0x00009d80


	//   ....[61]....
        /*02a4*/ 	.word	0x00009da0


	//   ....[62]....
        /*02a8*/ 	.word	0x0000a0f0


	//   ....[63]....
        /*02ac*/ 	.word	0x0000a170


	//   ....[64]....
        /*02b0*/ 	.word	0x0000a220


	//   ....[65]....
        /*02b4*/ 	.word	0x0000a290


	//   ....[66]....
        /*02b8*/ 	.word	0x0000a320


	//   ....[67]....
        /*02bc*/ 	.word	0x0000a390


	//   ....[68]....
        /*02c0*/ 	.word	0x0000a420


	//   ....[69]....
        /*02c4*/ 	.word	0x0000a490


	//   ....[70]....
        /*02c8*/ 	.word	0x0000a540


	//   ....[71]....
        /*02cc*/ 	.word	0x0000a5b0


	//   ....[72]....
        /*02d0*/ 	.word	0x0000a630


	//   ....[73]....
        /*02d4*/ 	.word	0x0000a6a0


	//   ....[74]....
        /*02d8*/ 	.word	0x0000a720


	//   ....[75]....
        /*02dc*/ 	.word	0x0000a790


	//   ....[76]....
        /*02e0*/ 	.word	0x0000a810


	//   ....[77]....
        /*02e4*/ 	.word	0x0000a890


	//   ....[78]....
        /*02e8*/ 	.word	0x0000a930


	//   ....[79]....
        /*02ec*/ 	.word	0x0000a9a0


	//   ....[80]....
        /*02f0*/ 	.word	0x0000aa20


	//   ....[81]....
        /*02f4*/ 	.word	0x0000aa90


	//   ....[82]....
        /*02f8*/ 	.word	0x0000ab10


	//   ....[83]....
        /*02fc*/ 	.word	0x0000ab80


	//   ....[84]....
        /*0300*/ 	.word	0x0000ac00


	//   ....[85]....
        /*0304*/ 	.word	0x0000ac70


	//   ....[86]....
        /*0308*/ 	.word	0x0000acf0


	//   ....[87]....
        /*030c*/ 	.word	0x0000ad60


	//   ....[88]....
        /*0310*/ 	.word	0x0000ade0


	//   ....[89]....
        /*0314*/ 	.word	0x0000ae50


	//   ....[90]....
        /*0318*/ 	.word	0x0000aec0


	//   ....[91]....
        /*031c*/ 	.word	0x0000af30


	//----- nvinfo : EIATTR_EXIT_INSTR_OFFSETS
	.align		4
.L_1997:
        /*0320*/ 	.byte	0x04, 0x1c
        /*0322*/ 	.short	(.L_1999 - .L_1998)


	//   ....[0]....
.L_1998:
        /*0324*/ 	.word	0x00009e70


	//   ....[1]....
        /*0328*/ 	.word	0x0000a090


	//----- nvinfo : EIATTR_MAX_THREADS
	.align		4
.L_1999:
        /*032c*/ 	.byte	0x04, 0x05
        /*032e*/ 	.short	(.L_2001 - .L_2000)
.L_2000:
        /*0330*/ 	.word	0x00000040
        /*0334*/ 	.word	0x00000001
        /*0338*/ 	.word	0x00000001


	//----- nvinfo : EIATTR_CRS_STACK_SIZE
	.align		4
.L_2001:
        /*033c*/ 	.byte	0x04, 0x1e
        /*033e*/ 	.short	(.L_2003 - .L_2002)
.L_2002:
        /*0340*/ 	.word	0x00000000
.L_2003:


//--------------------- .nv.info._Z25selective_scan_bwd_kernelI32Selective_Scan_bwd_kernel_traitsILi64ELi16ELb0ELb0ELb1ELb1ELb0EN3c108BFloat16EfEEv12SSMParamsBwd --------------------------
	.section	.nv.info._Z25selective_scan_bwd_kernelI32Selective_Scan_bwd_kernel_traitsILi64ELi16ELb0ELb0ELb1ELb1ELb0EN3c108BFloat16EfEEv12SSMParamsBwd,"",@"SHT_CUDA_INFO"
	.sectionflags	@""
	.align	4


	//----- nvinfo : EIATTR_CUDA_API_VERSION
	.align		4
        /*0000*/ 	.byte	0x04, 0x37
        /*0002*/ 	.short	(.L_2005 - .L_2004)
.L_2004:
        /*0004*/ 	.word	0x00000082


	//----- nvinfo : EIATTR_SW2861232_WAR
	.align		4
.L_2005:
        /*0008*/ 	.byte	0x01, 0x35
	.zero		2


	//----- nvinfo : EIATTR_PARAM_CBANK
	.align		4
        /*000c*/ 	.byte	0x04, 0x0a
        /*000e*/ 	.short	(.L_2007 - .L_2006)
	.align		4
.L_2006:
        /*0010*/ 	.word	index@(.nv.constant0._Z25selective_scan_bwd_kernelI32Selective_Scan_bwd_kernel_traitsILi64ELi16ELb0ELb0ELb1ELb1ELb0EN3c108BFloat16EfEEv12SSMParamsBwd)
        /*0014*/ 	.short	0x0160
        /*0016*/ 	.short	0x01f0


	//----- nvinfo : EIATTR_CBANK_PARAM_SIZE
	.align		4
.L_2007:
        /*0018*/ 	.byte	0x03, 0x19
        /*001a*/ 	.short	0x01f0


	//----- nvinfo : EIATTR_KPARAM_INFO
	.align		4
        /*001c*/ 	.byte	0x04, 0x17
        /*001e*/ 	.short	(.L_2009 - .L_2008)
.L_2008:
        /*0020*/ 	.word	0x00000000
        /*0024*/ 	.short	0x0000
        /*0026*/ 	.short	0x0000
        /*0028*/ 	.byte	0x00, 0xf0, 0xc1, 0x07


	//----- nvinfo : EIATTR_MAXREG_COUNT
	.align		4
.L_2009:
        /*002c*/ 	.byte	0x03, 0x1b
        /*002e*/ 	.short	0x00ff


	//----- nvinfo : EIATTR_NUM_BARRIERS
	.align		4
        /*0030*/ 	.byte	0x02, 0x4c
        /*0032*/ 	.byte	0x01
	.zero		1


	//----- nvinfo : EIATTR_MERCURY_ISA_VERSION
	.align		4
        /*0034*/ 	.byte	0x03, 0x5f
        /*0036*/ 	.short	0x0000


	//----- nvinfo : EIATTR_COOP_GROUP_MASK_REGIDS
	.align		4
        /*0038*/ 	.byte	0x04, 0x29
        /*003a*/ 	.short	(.L_2011 - .L_2010)


	//   ....[0]....
.L_2010:
        /*003c*/ 	.word	0xffffffff


	//   ....[1]....
        /*0040*/ 	.word	0xffffffff


	//   ....[2]....
        /*0044*/ 	.word	0xffffffff


	//   ....[3]....
        /*0048*/ 	.word	0xffffffff


	//   ....[4]....
        /*004c*/ 	.word	0xffffffff


	//   ....[5]....
        /*0050*/ 	.word	0xffffffff


	//   ....[6]....
        /*0054*/ 	.word	0xffffffff


	//   ....[7]....
        /*0058*/ 	.word	0xffffffff


	//   ....[8]....
        /*005c*/ 	.word	0xffffffff


	//   ....[9]....
        /*0060*/ 	.word	0xffffffff


	//   ....[10]....
        /*0064*/ 	.word	0xffffffff


	//   ....[11]....
        /*0068*/ 	.word	0xffffffff


	//   ....[12]....
        /*006c*/ 	.word	0xffffffff


	//   ....[13]....
        /*0070*/ 	.word	0xffffffff


	//   ....[14]....
        /*0074*/ 	.word	0xffffffff


	//   ....[15]....
        /*0078*/ 	.word	0xffffffff


	//   ....[16]....
        /*007c*/ 	.word	0xffffffff


	//   ....[17]....
        /*0080*/ 	.word	0xffffffff


	//   ....[18]....
        /*0084*/ 	.word	0xffffffff


	//   ....[19]....
        /*0088*/ 	.word	0xffffffff


	//   ....[20]....
        /*008c*/ 	.word	0xffffffff


	//   ....[21]....
        /*0090*/ 	.word	0xffffffff


	//   ....[22]....
        /*0094*/ 	.word	0xffffffff


	//   ....[23]....
        /*0098*/ 	.word	0xffffffff


	//   ....[24]....
        /*009c*/ 	.word	0xffffffff


	//   ....[25]....
        /*00a0*/ 	.word	0xffffffff


	//   ....[26]....
        /*00a4*/ 	.word	0xffffffff


	//   ....[27]....
        /*00a8*/ 	.word	0xffffffff


	//   ....[28]....
        /*00ac*/ 	.word	0xffffffff


	//   ....[29]....
        /*00b0*/ 	.word	0xffffffff


	//   ....[30]....
        /*00b4*/ 	.word	0xffffffff


	//   ....[31]....
        /*00b8*/ 	.word	0xffffffff


	//   ....[32]....
        /*00bc*/ 	.word	0xffffffff


	//   ....[33]....
        /*00c0*/ 	.word	0xffffffff


	//   ....[34]....
        /*00c4*/ 	.word	0xffffffff


	//   ....[35]....
        /*00c8*/ 	.word	0xffffffff


	//   ....[36]....
        /*00cc*/ 	.word	0xffffffff


	//   ....[37]....
        /*00d0*/ 	.word	0xffffffff


	//   ....[38]....
        /*00d4*/ 	.word	0xffffffff


	//   ....[39]....
        /*00d8*/ 	.word	0xffffffff


	//   ....[40]....
        /*00dc*/ 	.word	0xffffffff


	//   ....[41]....
        /*00e0*/ 	.word	0xffffffff


	//   ....[42]....
        /*00e4*/ 	.word	0xffffffff


	//   ....[43]....
        /*00e8*/ 	.word	0xffffffff


	//   ....[44]....
        /*00ec*/ 	.word	0xffffffff


	//   ....[45]....
        /*00f0*/ 	.word	0xffffffff


	//   ....[46]....
        /*00f4*/ 	.word	0xffffffff


	//   ....[47]....
        /*00f8*/ 	.word	0xffffffff


	//   ....[48]....
        /*00fc*/ 	.word	0xffffffff


	//   ....[49]....
        /*0100*/ 	.word	0xffffffff


	//   ....[50]....
        /*0104*/ 	.word	0xffffffff


	//   ....[51]....
        /*0108*/ 	.word	0xffffffff


	//   ....[52]....
        /*010c*/ 	.word	0xffffffff


	//   ....[53]....
        /*0110*/ 	.word	0xffffffff


	//   ....[54]....
        /*0114*/ 	.word	0xffffffff


	//   ....[55]....
        /*0118*/ 	.word	0xffffffff


	//   ....[56]....
        /*011c*/ 	.word	0xffffffff


	//   ....[57]....
        /*0120*/ 	.word	0xffffffff


	//   ....[58]....
        /*0124*/ 	.word	0xffffffff


	//   ....[59]....
        /*0128*/ 	.word	0xffffffff


	//   ....[60]....
        /*012c*/ 	.word	0xffffffff


	//   ....[61]....
        /*0130*/ 	.word	0xffffffff


	//   ....[62]....
        /*0134*/ 	.word	0xffffffff


	//   ....[63]....
        /*0138*/ 	.word	0xffffffff


	//   ....[64]....
        /*013c*/ 	.word	0xffffffff


	//   ....[65]....
        /*0140*/ 	.word	0xffffffff


	//   ....[66]....
        /*0144*/ 	.word	0xffffffff


	//   ....[67]....
        /*0148*/ 	.word	0xffffffff


	//   ....[68]....
        /*014c*/ 	.word	0xffffffff


	//   ....[69]....
        /*0150*/ 	.word	0xffffffff


	//   ....[70]....
        /*0154*/ 	.word	0xffffffff


	//   ....[71]....
        /*0158*/ 	.word	0xffffffff


	//   ....[72]....
        /*015c*/ 	.word	0xffffffff


	//   ....[73]....
        /*0160*/ 	.word	0xffffffff


	//   ....[74]....
        /*0164*/ 	.word	0xffffffff


	//   ....[75]....
        /*0168*/ 	.word	0xffffffff


	//   ....[76]....
        /*016c*/ 	.word	0xffffffff


	//   ....[77]....
        /*0170*/ 	.word	0xffffffff


	//   ....[78]....
        /*0174*/ 	.word	0xffffffff


	//   ....[79]....
        /*0178*/ 	.word	0xffffffff


	//   ....[80]....
        /*017c*/ 	.word	0xffffffff


	//   ....[81]....
        /*0180*/ 	.word	0xffffffff


	//   ....[82]....
        /*0184*/ 	.word	0xffffffff


	//   ....[83]....
        /*0188*/ 	.word	0xffffffff


	//   ....[84]....
        /*018c*/ 	.word	0xffffffff


	//   ....[85]....
        /*0190*/ 	.word	0xffffffff


	//   ....[86]....
        /*0194*/ 	.word	0xffffffff


	//   ....[87]....
        /*0198*/ 	.word	0xffffffff


	//   ....[88]....
        /*019c*/ 	.word	0xffffffff


	//----- nvinfo : EIATTR_COOP_GROUP_INSTR_OFFSETS
	.align		4
.L_2011:
        /*01a0*/ 	.byte	0x04, 0x28
        /*01a2*/ 	.short	(.L_2013 - .L_2012)


	//   ....[0]....
.L_2012:
        /*01a4*/ 	.word	0x00001130


	//   ....[1]....
        /*01a8*/ 	.word	0x00001790


	//   ....[2]....
        /*01ac*/ 	.word	0x00001cb0


	//   ....[3]....
        /*01b0*/ 	.word	0x00005100


	//   ....[4]....
        /*01b4*/ 	.word	0x00005af0


	//   ....[5]....
        /*01b8*/ 	.word	0x00005b10


	//   ....[6]....
        /*01bc*/ 	.word	0x00005b60


	//   ....[7]....
        /*01c0*/ 	.word	0x00005b70


	//   ....[8]....
        /*01c4*/ 	.word	0x00005ba0


	//   ....[9]....
        /*01c8*/ 	.word	0x00005bc0


	//   ....[10]....
        /*01cc*/ 	.word	0x00005bf0


	//   ....[11]....
        /*01d0*/ 	.word	0x00005c10


	//   ....[12]....
        /*01d4*/ 	.word	0x00005c40


	//   ....[13]....
        /*01d8*/ 	.word	0x00005c70


	//   ....[14]....
        /*01dc*/ 	.word	0x00005d30


	//   ....[15]....
        /*01e0*/ 	.word	0x00005da0


	//   ....[16]....
        /*01e4*/ 	.word	0x00005dc0


	//   ....[17]....
        /*01e8*/ 	.word	0x00005dd0


	//   ....[18]....
        /*01ec*/ 	.word	0x00005de0


	//   ....[19]....
        /*01f0*/ 	.word	0x00005df0


	//   ....[20]....
        /*01f4*/ 	.word	0x000062d0


	//   ....[21]....
        /*01f8*/ 	.word	0x000062f0


	//   ....[22]....
        /*01fc*/ 	.word	0x00006300


	//   ....[23]....
        /*0200*/ 	.word	0x00006310


	//   ....[24]....
        /*0204*/ 	.word	0x00006340


	//   ....[25]....
        /*0208*/ 	.word	0x00006350


	//   ....[26]....
        /*020c*/ 	.word	0x00006380


	//   ....[27]....
        /*0210*/ 	.word	0x00006390


	//   ....[28]....
        /*0214*/ 	.word	0x000063c0


	//   ....[29]....
        /*0218*/ 	.word	0x000063d0


	//   ....[30]....
        /*021c*/ 	.word	0x00006400


	//   ....[31]....
        /*0220*/ 	.word	0x00006410


	//   ....[32]....
        /*0224*/ 	.word	0x00006440


	//   ....[33]....
        /*0228*/ 	.word	0x00006450


	//   ....[34]....
        /*022c*/ 	.word	0x00006460


	//   ....[35]....
        /*0230*/ 	.word	0x00006470


	//   ....[36]....
        /*0234*/ 	.word	0x00007a10


	//   ....[37]....
        /*0238*/ 	.word	0x00007a50


	//   ....[38]....
        /*023c*/ 	.word	0x00007b40


	//   ....[39]....
        /*0240*/ 	.word	0x00007b70


	//   ....[40]....
        /*0244*/ 	.word	0x00007c60


	//   ....[41]....
        /*0248*/ 	.word	0x00007c90


	//   ....[42]....
        /*024c*/ 	.word	0x00007d70


	//   ....[43]....
        /*0250*/ 	.word	0x00007da0


	//   ....[44]....
        /*0254*/ 	.word	0x00007e80


	//   ....[45]....
        /*0258*/ 	.word	0x00007eb0


	//   ....[46]....
        /*025c*/ 	.word	0x00008760


	//   ....[47]....
        /*0260*/ 	.word	0x00009420


	//   ....[48]....
        /*0264*/ 	.word	0x00009e30


	//   ....[49]....
        /*0268*/ 	.word	0x0000a3f0


	//   ....[50]....
        /*026c*/ 	.word	0x0000a450


	//   ....[51]....
        /*0270*/ 	.word	0x0000a4b0


	//   ....[52]....
        /*0274*/ 	.word	0x0000a4d0


	//   ....[53]....
        /*0278*/ 	.word	0x0000a4f0


	//   ....[54]....
        /*027c*/ 	.word	0x0000a5b0


	//   ....[55]....
        /*0280*/ 	.word	0x0000a600


	//   ....[56]....
        /*0284*/ 	.word	0x0000a650


	//   ....[57]....
        /*0288*/ 	.word	0x0000a680


	//   ....[58]....
        /*028c*/ 	.word	0x0000a6a0


	//   ....[59]....
        /*0290*/ 	.word	0x0000a9f0


	//   ....[60]....
        /*0294*/ 	.word	0x0000aa70


	//   ....[61]....
        /*0298*/ 	.word	0x0000ab20


	//   ....[62]....
        /*029c*/ 	.word	0x0000ab90


	//   ....[63]....
        /*02a0*/ 	.word	0x0000ac20


	//   ....[64]....
        /*02a4*/ 	.word	0x0000ac90


	//   ....[65]....
        /*02a8*/ 	.word	0x0000ad20


	//   ....[66]....
        /*02ac*/ 	.word	0x0000ad90


	//   ....[67]....
        /*02b0*/ 	.word	0x0000ae40


	//   ....[68]....
        /*02b4*/ 	.word	0x0000aeb0


	//   ....[69]....
        /*02b8*/ 	.word	0x0000af30


	//   ....[70]....
        /*02bc*/ 	.word	0x0000afa0


	//   ....[71]....
        /*02c0*/ 	.word	0x0000b020


	//   ....[72]....
        /*02c4*/ 	.word	0x0000b090


	//   ....[73]....
        /*02c8*/ 	.word	0x0000b110


	//   ....[74]....
        /*02cc*/ 	.word	0x0000b190


	//   ....[75]....
        /*02d0*/ 	.word	0x0000b230


	//   ....[76]....
        /*02d4*/ 	.word	0x0000b2a0


	//   ....[77]....
        /*02d8*/ 	.word	0x0000b320


	//   ....[78]....
        /*02dc*/ 	.word	0x0000b390


	//   ....[79]....
        /*02e0*/ 	.word	0x0000b410


	//   ....[80]....
        /*02e4*/ 	.word	0x0000b480


	//   ....[81]....
        /*02e8*/ 	.word	0x0000b500


	//   ....[82]....
        /*02ec*/ 	.word	0x0000b570


	//   ....[83]....
        /*02f0*/ 	.word	0x0000b5f0


	//   ....[84]....
        /*02f4*/ 	.word	0x0000b660


	//   ....[85]....
        /*02f8*/ 	.word	0x0000b6e0


	//   ....[86]....
        /*02fc*/ 	.word	0x0000b750


	//   ....[87]....
        /*0300*/ 	.word	0x0000b7c0


	//   ....[88]....
        /*0304*/ 	.word	0x0000b830


	//----- nvinfo : EIATTR_EXIT_INSTR_OFFSETS
	.align		4
.L_2013:
        /*0308*/ 	.byte	0x04, 0x1c
        /*030a*/ 	.short	(.L_2015 - .L_2014)


	//   ....[0]....
.L_2014:
        /*030c*/ 	.word	0x0000a770


	//   ....[1]....
        /*0310*/ 	.word	0x0000a990


	//----- nvinfo : EIATTR_MAX_THREADS
	.align		4
.L_2015:
        /*0314*/ 	.byte	0x04, 0x05
        /*0316*/ 	.short	(.L_2017 - .L_2016)
.L_2016:
        /*0318*/ 	.word	0x00000040
        /*031c*/ 	.word	0x00000001
        /*0320*/ 	.word	0x00000001


	//----- nvinfo : EIATTR_CRS_STACK_SIZE
	.align		4
.L_2017:
        /*0324*/ 	.byte	0x04, 0x1e
        /*0326*/ 	.short	(.L_2019 - .L_2018)
.L_2018:
        /*0328*/ 	.word	0x00000000
.L_2019:


//--------------------- .nv.info._Z25selective_scan_bwd_kernelI32Selective_Scan_bwd_kernel_traitsILi64ELi16ELb0ELb0ELb1ELb1ELb1EN3c108BFloat16EfEEv12SSMParamsBwd --------------------------
	.section	.nv.info._Z25selective_scan_bwd_kernelI32Selective_Scan_bwd_kernel_traitsILi64ELi16ELb0ELb0ELb1ELb1ELb1EN3c108BFloat16EfEEv12SSMParamsBwd,"",@"SHT_CUDA_INFO"
	.sectionflags	@""
	.align	4


	//----- nvinfo : EIATTR_CUDA_API_VERSION
	.align		4
        /*0000*/ 	.byte	0x04, 0x37
        /*0002*/ 	.short	(.L_2021 - .L_2020)
.L_2020:
        /*0004*/ 	.word	0x00000082


	//----- nvinfo : EIATTR_SW2861232_WAR
	.align		4
.L_2021:
        /*0008*/ 	.byte	0x01, 0x35
	.zero		2


	//----- nvinfo : EIATTR_PARAM_CBANK
	.align		4
        /*000c*/ 	.byte	0x04, 0x0a
        /*000e*/ 	.short	(.L_2023 - .L_2022)
	.align		4
.L_2022:
        /*0010*/ 	.word	index@(.nv.constant0._Z25selective_scan_bwd_kernelI32Selective_Scan_bwd_kernel_traitsILi64ELi16ELb0ELb0ELb1ELb1ELb1EN3c108BFloat16EfEEv12SSMParamsBwd)
        /*0014*/ 	.short	0x0160
        /*0016*/ 	.short	0x01f0


	//----- nvinfo : EIATTR_CBANK_PARAM_SIZE
	.align		4
.L_2023:
        /*0018*/ 	.byte	0x03, 0x19
        /*001a*/ 	.short	0x01f0


	//----- nvinfo : EIATTR_KPARAM_INFO
	.align		4
        /*001c*/ 	.byte	0x04, 0x17
        /*001e*/ 	.short	(.L_2025 - .L_2024)
.L_2024:
        /*0020*/ 	.word	0x00000000
        /*0024*/ 	.short	0x0000
        /*0026*/ 	.short	0x0000
        /*0028*/ 	.byte	0x00, 0xf0, 0xc1, 0x07


	//----- nvinfo : EIATTR_MAXREG_COUNT
	.align		4
.L_2025:
        /*002c*/ 	.byte	0x03, 0x1b
        /*002e*/ 	.short	0x00ff


	//----- nvinfo : EIATTR_NUM_BARRIERS
	.align		4
        /*0030*/ 	.byte	0x02, 0x4c
        /*0032*/ 	.byte	0x01
	.zero		1


	//----- nvinfo : EIATTR_MERCURY_ISA_VERSION
	.align		4
        /*0034*/ 	.byte	0x03, 0x5f
        /*0036*/ 	.short	0x0000


	//----- nvinfo : EIATTR_COOP_GROUP_MASK_REGIDS
	.align		4
        /*0038*/ 	.byte	0x04, 0x29
        /*003a*/ 	.short	(.L_2027 - .L_2026)


	//   ....[0]....
.L_2026:
        /*003c*/ 	.word	0xffffffff


	//   ....[1]....
        /*0040*/ 	.word	0xffffffff


	//   ....[2]....
        /*0044*/ 	.word	0xffffffff


	//   ....[3]....
        /*0048*/ 	.word	0xffffffff


	//   ....[4]....
        /*004c*/ 	.word	0xffffffff


	//   ....[5]....
        /*0050*/ 	.word	0xffffffff


	//   ....[6]....
        /*0054*/ 	.word	0xffffffff


	//   ....[7]....
        /*0058*/ 	.word	0xffffffff


	//   ....[8]....
        /*005c*/ 	.word	0xffffffff


	//   ....[9]....
        /*0060*/ 	.word	0xffffffff


	//   ....[10]....
        /*0064*/ 	.word	0xffffffff


	//   ....[11]....
        /*0068*/ 	.word	0xffffffff


	//   ....[12]....
        /*006c*/ 	.word	0xffffffff


	//   ....[13]....
        /*0070*/ 	.word	0xffffffff


	//   ....[14]....
        /*0074*/ 	.word	0xffffffff


	//   ....[15]....
        /*0078*/ 	.word	0xffffffff


	//   ....[16]....
        /*007c*/ 	.word	0xffffffff


	//   ....[17]....
        /*0080*/ 	.word	0xffffffff


	//   ....[18]....
        /*0084*/ 	.word	0xffffffff


	//   ....[19]....
        /*0088*/ 	.word	0xffffffff


	//   ....[20]....
        /*008c*/ 	.word	0xffffffff


	//   ....[21]....
        /*0090*/ 	.word	0xffffffff


	//   ....[22]....
        /*0094*/ 	.word	0xffffffff


	//   ....[23]....
        /*0098*/ 	.word	0xffffffff


	//   ....[24]....
        /*009c*/ 	.word	0xffffffff


	//   ....[25]....
        /*00a0*/ 	.word	0xffffffff


	//   ....[26]....
        /*00a4*/ 	.word	0xffffffff


	//   ....[27]....
        /*00a8*/ 	.word	0xffffffff


	//   ....[28]....
        /*00ac*/ 	.word	0xffffffff


	//   ....[29]....
        /*00b0*/ 	.word	0xffffffff


	//   ....[30]....
        /*00b4*/ 	.word	0xffffffff


	//   ....[31]....
        /*00b8*/ 	.word	0xffffffff


	//   ....[32]....
        /*00bc*/ 	.word	0xffffffff


	//   ....[33]....
        /*00c0*/ 	.word	0xffffffff


	//   ....[34]....
        /*00c4*/ 	.word	0xffffffff


	//   ....[35]....
        /*00c8*/ 	.word	0xffffffff


	//   ....[36]....
        /*00cc*/ 	.word	0xffffffff


	//   ....[37]....
        /*00d0*/ 	.word	0xffffffff


	//   ....[38]....
        /*00d4*/ 	.word	0xffffffff


	//   ....[39]....
        /*00d8*/ 	.word	0xffffffff


	//   ....[40]....
        /*00dc*/ 	.word	0xffffffff


	//   ....[41]....
        /*00e0*/ 	.word	0xffffffff


	//   ....[42]....
        /*00e4*/ 	.word	0xffffffff


	//   ....[43]....
        /*00e8*/ 	.word	0xffffffff


	//   ....[44]....
        /*00ec*/ 	.word	0xffffffff


	//   ....[45]....
        /*00f0*/ 	.word	0xffffffff


	//   ....[46]....
        /*00f4*/ 	.word	0xffffffff


	//   ....[47]....
        /*00f8*/ 	.word	0xffffffff


	//   ....[48]....
        /*00fc*/ 	.word	0xffffffff


	//   ....[49]....
        /*0100*/ 	.word	0xffffffff


	//   ....[50]....
        /*0104*/ 	.word	0xffffffff


	//   ....[51]....
        /*0108*/ 	.word	0xffffffff


	//   ....[52]....
        /*010c*/ 	.word	0xffffffff


	//   ....[53]....
        /*0110*/ 	.word	0xffffffff


	//   ....[54]....
        /*0114*/ 	.word	0xffffffff


	//   ....[55]....
        /*0118*/ 	.word	0xffffffff


	//   ....[56]....
        /*011c*/ 	.word	0xffffffff


	//   ....[57]....
        /*0120*/ 	.word	0xffffffff


	//   ....[58]....
        /*0124*/ 	.word	0xffffffff


	//   ....[59]....
        /*0128*/ 	.word	0xffffffff


	//   ....[60]....
        /*012c*/ 	.word	0xffffffff


	//   ....[61]....
        /*0130*/ 	.word	0xffffffff


	//   ....[62]....
        /*0134*/ 	.word	0xffffffff


	//   ....[63]....
        /*0138*/ 	.word	0xffffffff


	//   ....[64]....
        /*013c*/ 	.word	0xffffffff


	//   ....[65]....
        /*0140*/ 	.word	0xffffffff


	//   ....[66]....
        /*0144*/ 	.word	0xffffffff


	//   ....[67]....
        /*0148*/ 	.word	0xffffffff


	//   ....[68]....
        /*014c*/ 	.word	0xffffffff


	//   ....[69]....
        /*0150*/ 	.word	0xffffffff


	//   ....[70]....
        /*0154*/ 	.word	0xffffffff


	//   ....[71]....
        /*0158*/ 	.word	0xffffffff


	//   ....[72]....
        /*015c*/ 	.word	0xffffffff


	//   ....[73]....
        /*0160*/ 	.word	0xffffffff


	//   ....[74]....
        /*0164*/ 	.word	0xffffffff


	//   ....[75]....
        /*0168*/ 	.word	0xffffffff


	//   ....[76]....
        /*016c*/ 	.word	0xffffffff


	//   ....[77]....
        /*0170*/ 	.word	0xffffffff


	//   ....[78]....
        /*0174*/ 	.word	0xffffffff


	//   ....[79]....
        /*0178*/ 	.word	0xffffffff


	//   ....[80]....
        /*017c*/ 	.word	0xffffffff


	//   ....[81]....
        /*0180*/ 	.word	0xffffffff


	//   ....[82]....
        /*0184*/ 	.word	0xffffffff


	//   ....[83]....
        /*0188*/ 	.word	0xffffffff


	//   ....[84]....
        /*018c*/ 	.word	0xffffffff


	//   ....[85]....
        /*0190*/ 	.word	0xffffffff


	//   ....[86]....
        /*0194*/ 	.word	0xffffffff


	//   ....[87]....
        /*0198*/ 	.word	0xffffffff


	//   ....[88]....
        /*019c*/ 	.word	0xffffffff


	//   ....[89]....
        /*01a0*/ 	.word	0xffffffff


	//   ....[90]....
        /*01a4*/ 	.word	0xffffffff


	//   ....[91]....
        /*01a8*/ 	.word	0xffffffff


	//   ....[92]....
        /*01ac*/ 	.word	0xffffffff


	//----- nvinfo : EIATTR_COOP_GROUP_INSTR_OFFSETS
	.align		4
.L_2027:
        /*01b0*/ 	.byte	0x04, 0x28
        /*01b2*/ 	.short	(.L_2029 - .L_2028)


	//   ....[0]....
.L_2028:
        /*01b4*/ 	.word	0x000011b0


	//   ....[1]....
        /*01b8*/ 	.word	0x00001700


	//   ....[2]....
        /*01bc*/ 	.word	0x00001f90


	//   ....[3]....
        /*01c0*/ 	.word	0x00004960


	//   ....[4]....
        /*01c4*/ 	.word	0x00005040


	//   ....[5]....
        /*01c8*/ 	.word	0x00005c50


	//   ....[6]....
        /*01cc*/ 	.word	0x000066b0


	//   ....[7]....
        /*01d0*/ 	.word	0x000077e0


	//   ....[8]....
        /*01d4*/ 	.word	0x00008240


	//   ....[9]....
        /*01d8*/ 	.word	0x00008260


	//   ....[10]....
        /*01dc*/ 	.word	0x000082b0


	//   ....[11]....
        /*01e0*/ 	.word	0x000082c0


	//   ....[12]....
        /*01e4*/ 	.word	0x000082f0


	//   ....[13]....
        /*01e8*/ 	.word	0x00008310


	//   ....[14]....
        /*01ec*/ 	.word	0x00008340


	//   ....[15]....
        /*01f0*/ 	.word	0x00008360


	//   ....[16]....
        /*01f4*/ 	.word	0x00008390


	//   ....[17]....
        /*01f8*/ 	.word	0x000083c0


	//   ....[18]....
        /*01fc*/ 	.word	0x00008480


	//   ....[19]....
        /*0200*/ 	.word	0x000084f0


	//   ....[20]....
        /*0204*/ 	.word	0x00008510


	//   ....[21]....
        /*0208*/ 	.word	0x00008520


	//   ....[22]....
        /*020c*/ 	.word	0x00008530


	//   ....[23]....
        /*0210*/ 	.word	0x00008540


	//   ....[24]....
        /*0214*/ 	.word	0x00008a10


	//   ....[25]....
        /*0218*/ 	.word	0x00008a30


	//   ....[26]....
        /*021c*/ 	.word	0x00008a40


	//   ....[27]....
        /*0220*/ 	.word	0x00008a50


	//   ....[28]....
        /*0224*/ 	.word	0x00008a80


	//   ....[29]....
        /*0228*/ 	.word	0x00008a90


	//   ....[30]....
        /*022c*/ 	.word	0x00008ac0


	//   ....[31]....
        /*0230*/ 	.word	0x00008ad0


	//   ....[32]....
        /*0234*/ 	.word	0x00008b00


	//   ....[33]....
        /*0238*/ 	.word	0x00008b10


	//   ....[34]....
        /*023c*/ 	.word	0x00008b40


	//   ....[35]....
        /*0240*/ 	.word	0x00008b50


	//   ....[36]....
        /*0244*/ 	.word	0x00008b80


	//   ....[37]....
        /*0248*/ 	.word	0x00008b90


	//   ....[38]....
        /*024c*/ 	.word	0x00008ba0


	//   ....[39]....
        /*0250*/ 	.word	0x00008bb0


	//   ....[40]....
        /*0254*/ 	.word	0x0000a160


	//   ....[41]....
        /*0258*/ 	.word	0x0000a1a0


	//   ....[42]....
        /*025c*/ 	.word	0x0000a290


	//   ....[43]....
        /*0260*/ 	.word	0x0000a2c0


	//   ....[44]....
        /*0264*/ 	.word	0x0000a3a0


	//   ....[45]....
        /*0268*/ 	.word	0x0000a3d0


	//   ....[46]....
        /*026c*/ 	.word	0x0000a4b0


	//   ....[47]....
        /*0270*/ 	.word	0x0000a4e0


	//   ....[48]....
        /*0274*/ 	.word	0x0000a5c0


	//   ....[49]....
        /*0278*/ 	.word	0x0000a600


	//   ....[50]....
        /*027c*/ 	.word	0x0000add0


	//   ....[51]....
        /*0280*/ 	.word	0x0000b9b0


	//   ....[52]....
        /*0284*/ 	.word	0x0000c450


	//   ....[53]....
        /*0288*/ 	.word	0x0000ca40


	//   ....[54]....
        /*028c*/ 	.word	0x0000caa0


	//   ....[55]....
        /*0290*/ 	.word	0x0000cb00


	//   ....[56]....
        /*0294*/ 	.word	0x0000cb20


	//   ....[57]....
        /*0298*/ 	.word	0x0000cb40


	//   ....[58]....
        /*029c*/ 	.word	0x0000cc00


	//   ....[59]....
        /*02a0*/ 	.word	0x0000cc50


	//   ....[60]....
        /*02a4*/ 	.word	0x0000cca0


	//   ....[61]....
        /*02a8*/ 	.word	0x0000ccd0


	//   ....[62]....
        /*02ac*/ 	.word	0x0000ccf0


	//   ....[63]....
        /*02b0*/ 	.word	0x0000d040


	//   ....[64]....
        /*02b4*/ 	.word	0x0000d0c0


	//   ....[65]....
        /*02b8*/ 	.word	0x0000d170


	//   ....[66]....
        /*02bc*/ 	.word	0x0000d1e0


	//   ....[67]....
        /*02c0*/ 	.word	0x0000d270


	//   ....[68]....
        /*02c4*/ 	.word	0x0000d2e0


	//   ....[69]....
        /*02c8*/ 	.word	0x0000d370


	//   ....[70]....
        /*02cc*/ 	.word	0x0000d3e0


	//   ....[71]....
        /*02d0*/ 	.word	0x0000d490


	//   ....[72]....
        /*02d4*/ 	.word	0x0000d500


	//   ....[73]....
        /*02d8*/ 	.word	0x0000d570


	//   ....[74]....
        /*02dc*/ 	.word	0x0000d5e0


	//   ....[75]....
        /*02e0*/ 	.word	0x0000d660


	//   ....[76]....
        /*02e4*/ 	.word	0x0000d6d0


	//   ....[77]....
        /*02e8*/ 	.word	0x0000d750


	//   ....[78]....
        /*02ec*/ 	.word	0x0000d7d0


	//   ....[79]....
        /*02f0*/ 	.word	0x0000d870


	//   ....[80]....
        /*02f4*/ 	.word	0x0000d8e0


	//   ....[81]....
        /*02f8*/ 	.word	0x0000d960


	//   ....[82]....
        /*02fc*/ 	.word	0x0000d9d0


	//   ....[83]....
        /*0300*/ 	.word	0x0000da50


	//   ....[84]....
        /*0304*/ 	.word	0x0000dac0


	//   ....[85]....
        /*0308*/ 	.word	0x0000db60


	//   ....[86]....
        /*030c*/ 	.word	0x0000dbd0


	//   ....[87]....
        /*0310*/ 	.word	0x0000dc50


	//   ....[88]....
        /*0314*/ 	.word	0x0000dcc0


	//   ....[89]....
        /*0318*/ 	.word	0x0000dd30


	//   ....[90]....
        /*031c*/ 	.word	0x0000dda0


	//   ....[91]....
        /*0320*/ 	.word	0x0000de10


	//   ....[92]....
        /*0324*/ 	.word	0x0000de80


	//----- nvinfo : EIATTR_EXIT_INSTR_OFFSETS
	.align		4
.L_2029:
        /*0328*/ 	.byte	0x04, 0x1c
        /*032a*/ 	.short	(.L_2031 - .L_2030)


	//   ....[0]....
.L_2030:
        /*032c*/ 	.word	0x0000cdc0


	//   ....[1]....
        /*0330*/ 	.word	0x0000cfe0


	//----- nvinfo : EIATTR_MAX_THREADS
	.align		4
.L_2031:
        /*0334*/ 	.byte	0x04, 0x05
        /*0336*/ 	.short	(.L_2033 - .L_2032)
.L_2032:
        /*0338*/ 	.word	0x00000040
        /*033c*/ 	.word	0x00000001
        /*0340*/ 	.word	0x00000001


	//----- nvinfo : EIATTR_CRS_STACK_SIZE
	.align		4
.L_2033:
        /*0344*/ 	.byte	0x04, 0x1e
        /*0346*/ 	.short	(.L_2035 - .L_2034)
.L_2034:
        /*0348*/ 	.word	0x00000000
.L_2035:


//--------------------- .nv.info._Z25selective_scan_bwd_kernelI32Selective_Scan_bwd_kernel_traitsILi64ELi16ELb0ELb1ELb0ELb0ELb0EN3c108BFloat16EfEEv12SSMParamsBwd --------------------------
	.section	.nv.info._Z25selective_scan_bwd_kernelI32Selective_Scan_bwd_kernel_traitsILi64ELi16ELb0ELb1ELb0ELb0ELb0EN3c108BFloat16EfEEv12SSMParamsBwd,"",@"SHT_CUDA_INFO"
	.sectionflags	@""
	.align	4


	//----- nvinfo : EIATTR_CUDA_API_VERSION
	.align		4
        /*0000*/ 	.byte	0x04, 0x37
        /*0002*/ 	.short	(.L_2037 - .L_2036)
.L_2036:
        /*0004*/ 	.word	0x00000082


	//----- nvinfo : EIATTR_SW2861232_WAR
	.align		4
.L_2037:
        /*0008*/ 	.byte	0x01, 0x35
	.zero		2


	//----- nvinfo : EIATTR_PARAM_CBANK
	.align		4
        /*000c*/ 	.byte	0x04, 0x0a
        /*000e*/ 	.short	(.L_2039 - .L_2038)
	.align		4
.L_2038:
        /*0010*/ 	.word	index@(.nv.constant0._Z25selective_scan_bwd_kernelI32Selective_Scan_bwd_kernel_traitsILi64ELi16ELb0ELb1ELb0ELb0ELb0EN3c108BFloat16EfEEv12SSMParamsBwd)
        /*0014*/ 	.short	0x0160
        /*0016*/ 	.short	0x01f0


	//----- nvinfo : EIATTR_CBANK_PARAM_SIZE
	.align		4
.L_2039:
        /*0018*/ 	.byte	0x03, 0x19
        /*001a*/ 	.short	0x01f0


	//----- nvinfo : EIATTR_KPARAM_INFO
	.align		4
        /*001c*/ 	.byte	0x04, 0x17
        /*001e*/ 	.short	(.L_2041 - .L_2040)
.L_2040:
        /*0020*/ 	.word	0x00000000
        /*0024*/ 	.short	0x0000
        /*0026*/ 	.short	0x0000
        /*0028*/ 	.byte	0x00, 0xf0, 0xc1, 0x07


	//----- nvinfo : EIATTR_MAXREG_COUNT
	.align		4
.L_2041:
        /*002c*/ 	.byte	0x03, 0x1b
        /*002e*/ 	.short	0x00ff


	//----- nvinfo : EIATTR_NUM_BARRIERS
	.align		4
        /*0030*/ 	.byte	0x02, 0x4c
        /*0032*/ 	.byte	0x01
	.zero		1


	//----- nvinfo : EIATTR_MERCURY_ISA_VERSION
	.align		4
        /*0034*/ 	.byte	0x03, 0x5f
        /*0036*/ 	.short	0x0000


	//----- nvinfo : EIATTR_COOP_GROUP_MASK_REGIDS
	.align		4
        /*0038*/ 	.byte	0x04, 0x29
        /*003a*/ 	.short	(.L_2043 - .L_2042)


	//   ....[0]....
.L_2042:
        /*003c*/ 	.word	0xffffffff


	//   ....[1]....
        /*0040*/ 	.word	0xffffffff


	//   ....[2]....
        /*0044*/ 	.word	0xffffffff


	//   ....[3]....
        /*0048*/ 	.word	0xffffffff


	//   ....[4]....
        /*004c*/ 	.word	0xffffffff


	//   ....[5]....
        /*0050*/ 	.word	0xffffffff


	//   ....[6]....
        /*0054*/ 	.word	0xffffffff


	//   ....[7]....
        /*0058*/ 	.word	0xffffffff


	//   ....[8]....
        /*005c*/ 	.word	0xffffffff


	//   ....[9]....
        /*0060*/ 	.word	0xffffffff


	//   ....[10]....
        /*0064*/ 	.word	0xffffffff


	//   ....[11]....
        /*0068*/ 	.word	0xffffffff


	//   ....[12]....
        /*006c*/ 	.word	0xffffffff


	//   ....[13]....
        /*0070*/ 	.word	0xffffffff


	//   ....[14]....
        /*0074*/ 	.word	0xffffffff


	//   ....[15]....
        /*0078*/ 	.word	0xffffffff


	//   ....[16]....
        /*007c*/ 	.word	0xffffffff


	//   ....[17]....
        /*0080*/ 	.word	0xffffffff


	//   ....[18]....
        /*0084*/ 	.word	0xffffffff


	//   ....[19]....
        /*0088*/ 	.word	0xffffffff


	//   ....[20]....
        /*008c*/ 	.word	0xffffffff


	//   ....[21]....
        /*0090*/ 	.word	0xffffffff


	//   ....[22]....
        /*0094*/ 	.word	0xffffffff


	//   ....[23]....
        /*0098*/ 	.word	0xffffffff


	//   ....[24]....
        /*009c*/ 	.word	0xffffffff


	//   ....[25]....
        /*00a0*/ 	.word	0xffffffff


	//   ....[26]....
        /*00a4*/ 	.word	0xffffffff


	//   ....[27]....
        /*00a8*/ 	.word	0xffffffff


	//   ....[28]....
        /*00ac*/ 	.word	0xffffffff


	//   ....[29]....
        /*00b0*/ 	.word	0xffffffff


	//   ....[30]....
        /*00b4*/ 	.word	0xffffffff


	//   ....[31]....
        /*00b8*/ 	.word	0xffffffff


	//   ....[32]....
        /*00bc*/ 	.word	0xffffffff


	//   ....[33]....
        /*00c0*/ 	.word	0xffffffff


	//   ....[34]....
        /*00c4*/ 	.word	0xffffffff


	//   ....[35]....
        /*00c8*/ 	.word	0xffffffff


	//   ....[36]....
        /*00cc*/ 	.word	0xffffffff


	//   ....[37]....
        /*00d0*/ 	.word	0xffffffff


	//   ....[38]....
        /*00d4*/ 	.word	0xffffffff


	//   ....[39]....
        /*00d8*/ 	.word	0xffffffff


	//   ....[40]....
        /*00dc*/ 	.word	0xffffffff


	//   ....[41]....
        /*00e0*/ 	.word	0xffffffff


	//   ....[42]....
        /*00e4*/ 	.word	0xffffffff


	//   ....[43]....
        /*00e8*/ 	.word	0xffffffff


	//   ....[44]....
        /*00ec*/ 	.word	0xffffffff


	//   ....[45]....
        /*00f0*/ 	.word	0xffffffff


	//   ....[46]....
        /*00f4*/ 	.word	0xffffffff


	//   ....[47]....
        /*00f8*/ 	.word	0xffffffff


	//   ....[48]....
        /*00fc*/ 	.word	0xffffffff


	//   ....[49]....
        /*0100*/ 	.word	0xffffffff


	//   ....[50]....
        /*0104*/ 	.word	0xffffffff


	//   ....[51]....
        /*0108*/ 	.word	0xffffffff


	//   ....[52]....
        /*010c*/ 	.word	0xffffffff


	//   ....[53]....
        /*0110*/ 	.word	0xffffffff


	//   ....[54]....
        /*0114*/ 	.word	0xffffffff


	//   ....[55]....
        /*0118*/ 	.word	0xffffffff


	//   ....[56]....
        /*011c*/ 	.word	0xffffffff


	//   ....[57]....
        /*0120*/ 	.word	0xffffffff


	//   ....[58]....
        /*0124*/ 	.word	0xffffffff


	//   ....[59]....
        /*0128*/ 	.word	0xffffffff


	//   ....[60]....
        /*012c*/ 	.word	0xffffffff


	//   ....[61]....
        /*0130*/ 	.word	0xffffffff


	//   ....[62]....
        /*0134*/ 	.word	0xffffffff


	//   ....[63]....
        /*0138*/ 	.word	0xffffffff


	//   ....[64]....
        /*013c*/ 	.word	0xffffffff


	//   ....[65]....
        /*0140*/ 	.word	0xffffffff


	//   ....[66]....
        /*0144*/ 	.word	0xffffffff


	//   ....[67]....
        /*0148*/ 	.word	0xffffffff


	//   ....[68]....
        /*014c*/ 	.word	0xffffffff


	//   ....[69]....
        /*0150*/ 	.word	0xffffffff


	//   ....[70]....
        /*0154*/ 	.word	0xffffffff


	//   ....[71]....
        /*0158*/ 	.word	0xffffffff


	//   ....[72]....
        /*015c*/ 	.word	0xffffffff


	//   ....[73]....
        /*0160*/ 	.word	0xffffffff


	//   ....[74]....
        /*0164*/ 	.word	0xffffffff


	//   ....[75]....
        /*0168*/ 	.word	0xffffffff


	//   ....[76]....
        /*016c*/ 	.word	0xffffffff


	//   ....[77]....
        /*0170*/ 	.word	0xffffffff


	//   ....[78]....
        /*0174*/ 	.word	0xffffffff


	//   ....[79]....
        /*0178*/ 	.word	0xffffffff


	//   ....[80]....
        /*017c*/ 	.word	0xffffffff


	//   ....[81]....
        /*0180*/ 	.word	0xffffffff


	//   ....[82]....
        /*0184*/ 	.word	0xffffffff


	//   ....[83]....
        /*0188*/ 	.word	0xffffffff


	//   ....[84]....
        /*018c*/ 	.word	0xffffffff


	//   ....[85]....
        /*0190*/ 	.word	0xffffffff


	//   ....[86]....
        /*0194*/ 	.word	0xffffffff


	//   ....[87]....
        /*0198*/ 	.word	0xffffffff


	//----- nvinfo : EIATTR_COOP_GROUP_INSTR_OFFSETS
	.align		4
.L_2043:
        /*019c*/ 	.byte	0x04, 0x28
        /*019e*/ 	.short	(.L_2045 - .L_2044)


	//   ....[0]....
.L_2044:
        /*01a0*/ 	.word	0x000010c0


	//   ....[1]....
        /*01a4*/ 	.word	0x00001650


	//   ....[2]....
        /*01a8*/ 	.word	0x00001cb0


	//   ....[3]....
        /*01ac*/ 	.word	0x00002c90


	//   ....[4]....
        /*01b0*/ 	.word	0x000035a0


	//   ....[5]....
        /*01b4*/ 	.word	0x000035c0


	//   ....[6]....
        /*01b8*/ 	.word	0x00003610


	//   ....[7]....
        /*01bc*/ 	.word	0x00003620


	//   ....[8]....
        /*01c0*/ 	.word	0x00003650


	//   ....[9]....
        /*01c4*/ 	.word	0x00003670


	//   ....[10]....
        /*01c8*/ 	.word	0x000036a0


	//   ....[11]....
        /*01cc*/ 	.word	0x000036c0


	//   ....[12]....
        /*01d0*/ 	.word	0x000036f0


	//   ....[13]....
        /*01d4*/ 	.word	0x00003710


	//   ....[14]....
        /*01d8*/ 	.word	0x000037d0


	//   ....[15]....
        /*01dc*/ 	.word	0x00003840


	//   ....[16]....
        /*01e0*/ 	.word	0x00003860


	//   ....[17]....
        /*01e4*/ 	.word	0x00003870


	//   ....[18]....
        /*01e8*/ 	.word	0x00003880


	//   ....[19]....
        /*01ec*/ 	.word	0x00003890


	//   ....[20]....
        /*01f0*/ 	.word	0x00003e60


	//   ....[21]....
        /*01f4*/ 	.word	0x00003e80


	//   ....[22]....
        /*01f8*/ 	.word	0x00003e90


	//   ....[23]....
        /*01fc*/ 	.word	0x00003ea0


	//   ....[24]....
        /*0200*/ 	.word	0x00003ed0


	//   ....[25]....
        /*0204*/ 	.word	0x00003ee0


	//   ....[26]....
        /*0208*/ 	.word	0x00003f10


	//   ....[27]....
        /*020c*/ 	.word	0x00003f20


	//   ....[28]....
        /*0210*/ 	.word	0x00003f50


	//   ....[29]....
        /*0214*/ 	.word	0x00003f60


	//   ....[30]....
        /*0218*/ 	.word	0x00003f90


	//   ....[31]....
        /*021c*/ 	.word	0x00003fa0


	//   ....[32]....
        /*0220*/ 	.word	0x00003fd0


	//   ....[33]....
        /*0224*/ 	.word	0x00003fe0


	//   ....[34]....
        /*0228*/ 	.word	0x00003ff0


	//   ....[35]....
        /*022c*/ 	.word	0x00004000


	//   ....[36]....
        /*0230*/ 	.word	0x00005580


	//   ....[37]....
        /*0234*/ 	.word	0x000055c0


	//   ....[38]....
        /*0238*/ 	.word	0x000056d0


	//   ....[39]....
        /*023c*/ 	.word	0x00005700


	//   ....[40]....
        /*0240*/ 	.word	0x000057e0


	//   ....[41]....
        /*0244*/ 	.word	0x00005810


	//   ....[42]....
        /*0248*/ 	.word	0x000058f0


	//   ....[43]....
        /*024c*/ 	.word	0x00005920


	//   ....[44]....
        /*0250*/ 	.word	0x00005a00


	//   ....[45]....
        /*0254*/ 	.word	0x00005a30


	//   ....[46]....
        /*0258*/ 	.word	0x00006160


	//   ....[47]....
        /*025c*/ 	.word	0x00006d30


	//   ....[48]....
        /*0260*/ 	.word	0x000072f0


	//   ....[49]....
        /*0264*/ 	.word	0x00007350


	//   ....[50]....
        /*0268*/ 	.word	0x000073b0


	//   ....[51]....
        /*026c*/ 	.word	0x000073d0


	//   ....[52]....
        /*0270*/ 	.word	0x000073f0


	//   ....[53]....
        /*0274*/ 	.word	0x000074b0


	//   ....[54]....
        /*0278*/ 	.word	0x00007500


	//   ....[55]....
        /*027c*/ 	.word	0x00007550


	//   ....[56]....
        /*0280*/ 	.word	0x00007580


	//   ....[57]....
        /*0284*/ 	.word	0x000075a0


	//   ....[58]....
        /*0288*/ 	.word	0x000078f0


	//   ....[59]....
        /*028c*/ 	.word	0x00007970


	//   ....[60]....
        /*0290*/ 	.word	0x00007a20


	//   ....[61]....
        /*0294*/ 	.word	0x00007a90


	//   ....[62]....
        /*0298*/ 	.word	0x00007b20


	//   ....[63]....
        /*029c*/ 	.word	0x00007b90


	//   ....[64]....
        /*02a0*/ 	.word	0x00007c30


	//   ....[65]....
        /*02a4*/ 	.word	0x00007ca0


	//   ....[66]....
        /*02a8*/ 	.word	0x00007d40


	//   ....[67]....
        /*02ac*/ 	.word	0x00007db0


	//   ....[68]....
        /*02b0*/ 	.word	0x00007e30


	//   ....[69]....
        /*02b4*/ 	.word	0x00007ea0


	//   ....[70]....
        /*02b8*/ 	.word	0x00007f10


	//   ....[71]....
        /*02bc*/ 	.word	0x00007f80


	//   ....[72]....
        /*02c0*/ 	.word	0x00008000


	//   ....[73]....
        /*02c4*/ 	.word	0x00008080


	//   ....[74]....
        /*02c8*/ 	.word	0x00008120


	//   ....[75]....
        /*02cc*/ 	.word	0x00008190


	//   ....[76]....
        /*02d0*/ 	.word	0x00008210


	//   ....[77]....
        /*02d4*/ 	.word	0x00008280


	//   ....[78]....
        /*02d8*/ 	.word	0x00008300


	//   ....[79]....
        /*02dc*/ 	.word	0x00008370


	//   ....[80]....
        /*02e0*/ 	.word	0x00008410


	//   ....[81]....
        /*02e4*/ 	.word	0x00008480


	//   ....[82]....
        /*02e8*/ 	.word	0x00008500


	//   ....[83]....
        /*02ec*/ 	.word	0x00008570


	//   ....[84]....
        /*02f0*/ 	.word	0x000085f0


	//   ....[85]....
        /*02f4*/ 	.word	0x00008660


	//   ....[86]....
        /*02f8*/ 	.word	0x000086d0


	//   ....[87]....
        /*02fc*/ 	.word	0x00008740


	//----- nvinfo : EIATTR_EXIT_INSTR_OFFSETS
	.align		4
.L_2045:
        /*0300*/ 	.byte	0x04, 0x1c
        /*0302*/ 	.short	(.L_2047 - .L_2046)


	//   ....[0]....
.L_2046:
        /*0304*/ 	.word	0x00007670


	//   ....[1]....
        /*0308*/ 	.word	0x00007890


	//----- nvinfo : EIATTR_MAX_THREADS
	.align		4
.L_2047:
        /*030c*/ 	.byte	0x04, 0x05
        /*030e*/ 	.short	(.L_2049 - .L_2048)
.L_2048:
        /*0310*/ 	.word	0x00000040
        /*0314*/ 	.word	0x00000001
        /*0318*/ 	.word	0x00000001


	//----- nvinfo : EIATTR_CRS_STACK_SIZE
	.align		4
.L_2049:
        /*031c*/ 	.byte	0x04, 0x1e
        /*031e*/ 	.short	(.L_2051 - .L_2050)
.L_2050:
        /*0320*/ 	.word	0x00000000
.L_2051:


//--------------------- .nv.info._Z25selective_scan_bwd_kernelI32Selective_Scan_bwd_kernel_traitsILi64ELi16ELb0ELb1ELb0ELb0ELb1EN3c108BFloat16EfEEv12SSMParamsBwd --------------------------
	.section	.nv.info._Z25selective_scan_bwd_kernelI32Selective_Scan_bwd_kernel_traitsILi64ELi16ELb0ELb1ELb0ELb0ELb1EN3c108BFloat16EfEEv12SSMParamsBwd,"",@"SHT_CUDA_INFO"
	.sectionflags	@""
	.align	4


	//----- nvinfo : EIATTR_CUDA_API_VERSION
	.align		4
        /*0000*/ 	.byte	0x04, 0x37
        /*0002*/ 	.short	(.L_2053 - .L_2052)
.L_2052:
        /*0004*/ 	.word	0x00000082


	//----- nvinfo : EIATTR_SW2861232_WAR
	.align		4
.L_2053:
        /*0008*/ 	.byte	0x01, 0x35
	.zero		2


	//----- nvinfo : EIATTR_PARAM_CBANK
	.align		4
        /*000c*/ 	.byte	0x04, 0x0a
        /*000e*/ 	.short	(.L_2055 - .L_2054)
	.align		4
.L_2054:
        /*0010*/ 	.word	index@(.nv.constant0._Z25selective_scan_bwd_kernelI32Selective_Scan_bwd_kernel_traitsILi64ELi16ELb0ELb1ELb0ELb0ELb1EN3c108BFloat16EfEEv12SSMParamsBwd)
        /*0014*/ 	.short	0x0160
        /*0016*/ 	.short	0x01f0


	//----- nvinfo : EIATTR_CBANK_PARAM_SIZE
	.align		4
.L_2055:
        /*0018*/ 	.byte	0x03, 0x19
        /*001a*/ 	.short	0x01f0


	//----- nvinfo : EIATTR_KPARAM_INFO
	.align		4
        /*001c*/ 	.byte	0x04, 0x17
        /*001e*/ 	.short	(.L_2057 - .L_2056)
.L_2056:
        /*0020*/ 	.word	0x00000000
        /*0024*/ 	.short	0x0000
        /*0026*/ 	.short	0x0000
        /*0028*/ 	.byte	0x00, 0xf0, 0xc1, 0x07


	//----- nvinfo : EIATTR_MAXREG_COUNT
	.align		4
.L_2057:
        /*002c*/ 	.byte	0x03, 0x1b
        /*002e*/ 	.short	0x00ff


	//----- nvinfo : EIATTR_NUM_BARRIERS
	.align		4
        /*0030*/ 	.byte	0x02, 0x4c
        /*0032*/ 	.byte	0x01
	.zero		1


	//----- nvinfo : EIATTR_MERCURY_ISA_VERSION
	.align		4
        /*0034*/ 	.byte	0x03, 0x5f
        /*0036*/ 	.short	0x0000


	//----- nvinfo : EIATTR_COOP_GROUP_MASK_REGIDS
	.align		4
        /*0038*/ 	.byte	0x04, 0x29
        /*003a*/ 	.short	(.L_2059 - .L_2058)


	//   ....[0]....
.L_2058:
        /*003c*/ 	.word	0xffffffff


	//   ....[1]....
        /*0040*/ 	.word	0xffffffff


	//   ....[2]....
        /*0044*/ 	.word	0xffffffff


	//   ....[3]....
        /*0048*/ 	.word	0xffffffff


	//   ....[4]....
        /*004c*/ 	.word	0xffffffff


	//   ....[5]....
        /*0050*/ 	.word	0xffffffff


	//   ....[6]....
        /*0054*/ 	.word	0xffffffff


	//   ....[7]....
        /*0058*/ 	.word	0xffffffff


	//   ....[8]....
        /*005c*/ 	.word	0xffffffff


	//   ....[9]....
        /*0060*/ 	.word	0xffffffff


	//   ....[10]....
        /*0064*/ 	.word	0xffffffff


	//   ....[11]....
        /*0068*/ 	.word	0xffffffff


	//   ....[12]....
        /*006c*/ 	.word	0xffffffff


	//   ....[13]....
        /*0070*/ 	.word	0xffffffff


	//   ....[14]....
        /*0074*/ 	.word	0xffffffff


	//   ....[15]....
        /*0078*/ 	.word	0xffffffff


	//   ....[16]....
        /*007c*/ 	.word	0xffffffff


	//   ....[17]....
        /*0080*/ 	.word	0xffffffff


	//   ....[18]....
        /*0084*/ 	.word	0xffffffff


	//   ....[19]....
        /*0088*/ 	.word	0xffffffff


	//   ....[20]....
        /*008c*/ 	.word	0xffffffff


	//   ....[21]....
        /*0090*/ 	.word	0xffffffff


	//   ....[22]....
        /*0094*/ 	.word	0xffffffff


	//   ....[23]....
        /*0098*/ 	.word	0xffffffff


	//   ....[24]....
        /*009c*/ 	.word	0xffffffff


	//   ....[25]....
        /*00a0*/ 	.word	0xffffffff


	//   ....[26]....
        /*00a4*/ 	.word	0xffffffff


	//   ....[27]....
        /*00a8*/ 	.word	0xffffffff


	//   ....[28]....
        /*00ac*/ 	.word	0xffffffff


	//   ....[29]....
        /*00b0*/ 	.word	0xffffffff


	//   ....[30]....
        /*00b4*/ 	.word	0xffffffff


	//   ....[31]....
        /*00b8*/ 	.word	0xffffffff


	//   ....[32]....
        /*00bc*/ 	.word	0xffffffff


	//   ....[33]....
        /*00c0*/ 	.word	0xffffffff


	//   ....[34]....
        /*00c4*/ 	.word	0xffffffff


	//   ....[35]....
        /*00c8*/ 	.word	0xffffffff


	//   ....[36]....
        /*00cc*/ 	.word	0xffffffff


	//   ....[37]....
        /*00d0*/ 	.word	0xffffffff


	//   ....[38]....
        /*00d4*/ 	.word	0xffffffff


	//   ....[39]....
        /*00d8*/ 	.word	0xffffffff


	//   ....[40]....
        /*00dc*/ 	.word	0xffffffff


	//   ....[41]....
        /*00e0*/ 	.word	0xffffffff


	//   ....[42]....
        /*00e4*/ 	.word	0xffffffff


	//   ....[43]....
        /*00e8*/ 	.word	0xffffffff


	//   ....[44]....
        /*00ec*/ 	.word	0xffffffff


	//   ....[45]....
        /*00f0*/ 	.word	0xffffffff


	//   ....[46]....
        /*00f4*/ 	.word	0xffffffff


	//   ....[47]....
        /*00f8*/ 	.word	0xffffffff


	//   ....[48]....
        /*00fc*/ 	.word	0xffffffff


	//   ....[49]....
        /*0100*/ 	.word	0xffffffff


	//   ....[50]....
        /*0104*/ 	.word	0xffffffff


	//   ....[51]....
        /*0108*/ 	.word	0xffffffff


	//   ....[52]....
        /*010c*/ 	.word	0xffffffff


	//   ....[53]....
        /*0110*/ 	.word	0xffffffff


	//   ....[54]....
        /*0114*/ 	.word	0xffffffff


	//   ....[55]....
        /*0118*/ 	.word	0xffffffff


	//   ....[56]....
        /*011c*/ 	.word	0xffffffff


	//   ....[57]....
        /*0120*/ 	.word	0xffffffff


	//   ....[58]....
        /*0124*/ 	.word	0xffffffff


	//   ....[59]....
        /*0128*/ 	.word	0xffffffff


	//   ....[60]....
        /*012c*/ 	.word	0xffffffff


	//   ....[61]....
        /*0130*/ 	.word	0xffffffff


	//   ....[62]....
        /*0134*/ 	.word	0xffffffff


	//   ....[63]....
        /*0138*/ 	.word	0xffffffff


	//   ....[64]....
        /*013c*/ 	.word	0xffffffff


	//   ....[65]....
        /*0140*/ 	.word	0xffffffff


	//   ....[66]....
        /*0144*/ 	.word	0xffffffff


	//   ....[67]....
        /*0148*/ 	.word	0xffffffff


	//   ....[68]....
        /*014c*/ 	.word	0xffffffff


	//   ....[69]....
        /*0150*/ 	.word	0xffffffff


	//   ....[70]....
        /*0154*/ 	.word	0xffffffff


	//   ....[71]....
        /*0158*/ 	.word	0xffffffff


	//   ....[72]....
        /*015c*/ 	.word	0xffffffff


	//   ....[73]....
        /*0160*/ 	.word	0xffffffff


	//   ....[74]....
        /*0164*/ 	.word	0xffffffff


	//   ....[75]....
        /*0168*/ 	.word	0xffffffff


	//   ....[76]....
        /*016c*/ 	.word	0xffffffff


	//   ....[77]....
        /*0170*/ 	.word	0xffffffff


	//   ....[78]....
        /*0174*/ 	.word	0xffffffff


	//   ....[79]....
        /*0178*/ 	.word	0xffffffff


	//   ....[80]....
        /*017c*/ 	.word	0xffffffff


	//   ....[81]....
        /*0180*/ 	.word	0xffffffff


	//   ....[82]....
        /*0184*/ 	.word	0xffffffff


	//   ....[83]....
        /*0188*/ 	.word	0xffffffff


	//   ....[84]....
        /*018c*/ 	.word	0xffffffff


	//   ....[85]....
        /*0190*/ 	.word	0xffffffff


	//   ....[86]....
        /*0194*/ 	.word	0xffffffff


	//   ....[87]....
        /*0198*/ 	.word	0xffffffff


	//   ....[88]....
        /*019c*/ 	.word	0xffffffff


	//   ....[89]....
        /*01a0*/ 	.word	0xffffffff


	//   ....[90]....
        /*01a4*/ 	.word	0xffffffff


	//   ....[91]....
        /*01a8*/ 	.word	0xffffffff


	//----- nvinfo : EIATTR_COOP_GROUP_INSTR_OFFSETS
	.align		4
.L_2059:
        /*01ac*/ 	.byte	0x04, 0x28
        /*01ae*/ 	.short	(.L_2061 - .L_2060)


	//   ....[0]....
.L_2060:
        /*01b0*/ 	.word	0x00001130


	//   ....[1]....
        /*01b4*/ 	.word	0x00001740


	//   ....[2]....
        /*01b8*/ 	.word	0x00001ea0


	//   ....[3]....
        /*01bc*/ 	.word	0x000023e0


	//   ....[4]....
        /*01c0*/ 	.word	0x00002a90


	//   ....[5]....
        /*01c4*/ 	.word	0x00003720


	//   ....[6]....
        /*01c8*/ 	.word	0x00004370


	//   ....[7]....
        /*01cc*/ 	.word	0x000055b0


	//   ....[8]....
        /*01d0*/ 	.word	0x00005f90


	//   ....[9]....
        /*01d4*/ 	.word	0x00005fb0


	//   ....[10]....
        /*01d8*/ 	.word	0x00006000


	//   ....[11]....
        /*01dc*/ 	.word	0x00006010


	//   ....[12]....
        /*01e0*/ 	.word	0x00006040


	//   ....[13]....
        /*01e4*/ 	.word	0x00006060


	//   ....[14]....
        /*01e8*/ 	.word	0x00006090


	//   ....[15]....
        /*01ec*/ 	.word	0x000060b0


	//   ....[16]....
        /*01f0*/ 	.word	0x000060e0


	//   ....[17]....
        /*01f4*/ 	.word	0x00006110


	//   ....[18]....
        /*01f8*/ 	.word	0x000061c0


	//   ....[19]....
        /*01fc*/ 	.word	0x00006230


	//   ....[20]....
        /*0200*/ 	.word	0x00006250


	//   ....[21]....
        /*0204*/ 	.word	0x00006260


	//   ....[22]....
        /*0208*/ 	.word	0x00006270


	//   ....[23]....
        /*020c*/ 	.word	0x00006280


	//   ....[24]....
        /*0210*/ 	.word	0x00006750


	//   ....[25]....
        /*0214*/ 	.word	0x00006770


	//   ....[26]....
        /*0218*/ 	.word	0x00006780


	//   ....[27]....
        /*021c*/ 	.word	0x00006790


	//   ....[28]....
        /*0220*/ 	.word	0x000067c0


	//   ....[29]....
        /*0224*/ 	.word	0x000067d0


	//   ....[30]....
        /*0228*/ 	.word	0x00006800


	//   ....[31]....
        /*022c*/ 	.word	0x00006810


	//   ....[32]....
        /*0230*/ 	.word	0x00006840


	//   ....[33]....
        /*0234*/ 	.word	0x00006850


	//   ....[34]....
        /*0238*/ 	.word	0x00006880


	//   ....[35]....
        /*023c*/ 	.word	0x00006890


	//   ....[36]....
        /*0240*/ 	.word	0x000068c0


	//   ....[37]....
        /*0244*/ 	.word	0x000068d0


	//   ....[38]....
        /*0248*/ 	.word	0x000068e0


	//   ....[39]....
        /*024c*/ 	.word	0x000068f0


	//   ....[40]....
        /*0250*/ 	.word	0x00007d60


	//   ....[41]....
        /*0254*/ 	.word	0x00007da0


	//   ....[42]....
        /*0258*/ 	.word	0x00007ea0


	//   ....[43]....
        /*025c*/ 	.word	0x00007ed0


	//   ....[44]....
        /*0260*/ 	.word	0x00007fb0


	//   ....[45]....
        /*0264*/ 	.word	0x00007fe0


	//   ....[46]....
        /*0268*/ 	.word	0x000080c0


	//   ....[47]....
        /*026c*/ 	.word	0x000080f0


	//   ....[48]....
        /*0270*/ 	.word	0x000081d0


	//   ....[49]....
        /*0274*/ 	.word	0x00008200


	//   ....[50]....
        /*0278*/ 	.word	0x00008940


	//   ....[51]....
        /*027c*/ 	.word	0x000094e0


	//   ....[52]....
        /*0280*/ 	.word	0x00009ad0


	//   ....[53]....
        /*0284*/ 	.word	0x00009b30


	//   ....[54]....
        /*0288*/ 	.word	0x00009b90


	//   ....[55]....
        /*028c*/ 	.word	0x00009bb0


	//   ....[56]....
        /*0290*/ 	.word	0x00009bd0


	//   ....[57]....
        /*0294*/ 	.word	0x00009c90


	//   ....[58]....
        /*0298*/ 	.word	0x00009ce0


	//   ....[59]....
        /*029c*/ 	.word	0x00009d30


	//   ....[60]....
        /*02a0*/ 	.word	0x00009d60


	//   ....[61]....
        /*02a4*/ 	.word	0x00009d80


	//   ....[62]....
        /*02a8*/ 	.word	0x0000a0d0


	//   ....[63]....
        /*02ac*/ 	.word	0x0000a150


	//   ....[64]....
        /*02b0*/ 	.word	0x0000a200


	//   ....[65]....
        /*02b4*/ 	.word	0x0000a270


	//   ....[66]....
        /*02b8*/ 	.word	0x0000a300


	//   ....[67]....
        /*02bc*/ 	.word	0x0000a370


	//   ....[68]....
        /*02c0*/ 	.word	0x0000a420


	//   ....[69]....
        /*02c4*/ 	.word	0x0000a490


	//   ....[70]....
        /*02c8*/ 	.word	0x0000a520


	//   ....[71]....
        /*02cc*/ 	.word	0x0000a590


	//   ....[72]....
        /*02d0*/ 	.word	0x0000a610


	//   ....[73]....
        /*02d4*/ 	.word	0x0000a680


	//   ....[74]....
        /*02d8*/ 	.word	0x0000a700


	//   ....[75]....
        /*02dc*/ 	.word	0x0000a770


	//   ....[76]....
        /*02e0*/ 	.word	0x0000a7f0


	//   ....[77]....
        /*02e4*/ 	.word	0x0000a870


	//   ....[78]....
        /*02e8*/ 	.word	0x0000a910


	//   ....[79]....
        /*02ec*/ 	.word	0x0000a980


	//   ....[80]....
        /*02f0*/ 	.word	0x0000aa00


	//   ....[81]....
        /*02f4*/ 	.word	0x0000aa70


	//   ....[82]....
        /*02f8*/ 	.word	0x0000aaf0


	//   ....[83]....
        /*02fc*/ 	.word	0x0000ab60


	//   ....[84]....
        /*0300*/ 	.word	0x0000ac00


	//   ....[85]....
        /*0304*/ 	.word	0x0000ac70


	//   ....[86]....
        /*0308*/ 	.word	0x0000acf0


	//   ....[87]....
        /*030c*/ 	.word	0x0000ad60


	//   ....[88]....
        /*0310*/ 	.word	0x0000ade0


	//   ....[89]....
        /*0314*/ 	.word	0x0000ae50


	//   ....[90]....
        /*0318*/ 	.word	0x0000aec0


	//   ....[91]....
        /*031c*/ 	.word	0x0000af30


	//----- nvinfo : EIATTR_EXIT_INSTR_OFFSETS
	.align		4
.L_2061:
        /*0320*/ 	.byte	0x04, 0x1c
        /*0322*/ 	.short	(.L_2063 - .L_2062)


	//   ....[0]....
.L_2062:
        /*0324*/ 	.word	0x00009e50


	//   ....[1]....
        /*0328*/ 	.word	0x0000a070


	//----- nvinfo : EIATTR_MAX_THREADS
	.align		4
.L_2063:
        /*032c*/ 	.byte	0x04, 0x05
        /*032e*/ 	.short	(.L_2065 - .L_2064)
.L_2064:
        /*0330*/ 	.word	0x00000040
        /*0334*/ 	.word	0x00000001
        /*0338*/ 	.word	0x00000001


	//----- nvinfo : EIATTR_CRS_STACK_SIZE
	.align		4
.L_2065:
        /*033c*/ 	.byte	0x04, 0x1e
        /*033e*/ 	.short	(.L_2067 - .L_2066)
.L_2066:
        /*0340*/ 	.word	0x00000000
.L_2067:


//--------------------- .nv.info._Z25selective_scan_bwd_kernelI32Selective_Scan_bwd_kernel_traitsILi64ELi16ELb0ELb1ELb0ELb1ELb0EN3c108BFloat16EfEEv12SSMParamsBwd --------------------------
	.section	.nv.info._Z25selective_scan_bwd_kernelI32Selective_Scan_bwd_kernel_traitsILi64ELi16ELb0ELb1ELb0ELb1ELb0EN3c108BFloat16EfEEv12SSMParamsBwd,"",@"SHT_CUDA_INFO"
	.sectionflags	@""
	.align	4


	//----- nvinfo : EIATTR_CUDA_API_VERSION
	.align		4
        /*0000*/ 	.byte	0x04, 0x37
        /*0002*/ 	.short	(.L_2069 - .L_2068)
.L_2068:
        /*0004*/ 	.word	0x00000082


	//----- nvinfo : EIATTR_SW2861232_WAR
	.align		4
.L_2069:
        /*0008*/ 	.byte	0x01, 0x35
	.zero		2


	//----- nvinfo : EIATTR_PARAM_CBANK
	.align		4
        /*000c*/ 	.byte	0x04, 0x0a
        /*000e*/ 	.short	(.L_2071 - .L_2070)
	.align		4
.L_2070:
        /*0010*/ 	.word	index@(.nv.constant0._Z25selective_scan_bwd_kernelI32Selective_Scan_bwd_kernel_traitsILi64ELi16ELb0ELb1ELb0ELb1ELb0EN3c108BFloat16EfEEv12SSMParamsBwd)
        /*0014*/ 	.short	0x0160
        /*0016*/ 	.short	0x01f0


	//----- nvinfo : EIATTR_CBANK_PARAM_SIZE
	.align		4
.L_2071:
        /*0018*/ 	.byte	0x03, 0x19
        /*001a*/ 	.short	0x01f0


	//----- nvinfo : EIATTR_KPARAM_INFO
	.align		4
        /*001c*/ 	.byte	0x04, 0x17
        /*001e*/ 	.short	(.L_2073 - .L_2072)
.L_2072:
        /*0020*/ 	.word	0x00000000
        /*0024*/ 	.short	0x0000
        /*0026*/ 	.short	0x0000
        /*0028*/ 	.byte	0x00, 0xf0, 0xc1, 0x07


	//----- nvinfo : EIATTR_MAXREG_COUNT
	.align		4
.L_2073:
        /*002c*/ 	.byte	0x03, 0x1b
        /*002e*/ 	.short	0x00ff


	//----- nvinfo : EIATTR_NUM_BARRIERS
	.align		4
        /*0030*/ 	.byte	0x02, 0x4c
        /*0032*/ 	.byte	0x01
	.zero		1


	//----- nvinfo : EIATTR_MERCURY_ISA_VERSION
	.align		4
        /*0034*/ 	.byte	0x03, 0x5f
        /*0036*/ 	.short	0x0000


	//----- nvinfo : EIATTR_COOP_GROUP_MASK_REGIDS
	.align		4
        /*0038*/ 	.byte	0x04, 0x29
        /*003a*/ 	.short	(.L_2075 - .L_2074)


	//   ....[0]....
.L_2074:
        /*003c*/ 	.word	0xffffffff


	//   ....[1]....
        /*0040*/ 	.word	0xffffffff


	//   ....[2]....
        /*0044*/ 	.word	0xffffffff


	//   ....[3]....
        /*0048*/ 	.word	0xffffffff


	//   ....[4]....
        /*004c*/ 	.word	0xffffffff


	//   ....[5]....
        /*0050*/ 	.word	0xffffffff


	//   ....[6]....
        /*0054*/ 	.word	0xffffffff


	//   ....[7]....
        /*0058*/ 	.word	0xffffffff


	//   ....[8]....
        /*005c*/ 	.word	0xffffffff


	//   ....[9]....
        /*0060*/ 	.word	0xffffffff


	//   ....[10]....
        /*0064*/ 	.word	0xffffffff


	//   ....[11]....
        /*0068*/ 	.word	0xffffffff


	//   ....[12]....
        /*006c*/ 	.word	0xffffffff


	//   ....[13]....
        /*0070*/ 	.word	0xffffffff


	//   ....[14]....
        /*0074*/ 	.word	0xffffffff


	//   ....[15]....
        /*0078*/ 	.word	0xffffffff


	//   ....[16]....
        /*007c*/ 	.word	0xffffffff


	//   ....[17]....
        /*0080*/ 	.word	0xffffffff


	//   ....[18]....
        /*0084*/ 	.word	0xffffffff


	//   ....[19]....
        /*0088*/ 	.word	0xffffffff


	//   ....[20]....
        /*008c*/ 	.word	0xffffffff


	//   ....[21]....
        /*0090*/ 	.word	0xffffffff


	//   ....[22]....
        /*0094*/ 	.word	0xffffffff


	//   ....[23]....
        /*0098*/ 	.word	0xffffffff


	//   ....[24]....
        /*009c*/ 	.word	0xffffffff


	//   ....[25]....
        /*00a0*/ 	.word	0xffffffff


	//   ....[26]....
        /*00a4*/ 	.word	0xffffffff


	//   ....[27]....
        /*00a8*/ 	.word	0xffffffff


	//   ....[28]....
        /*00ac*/ 	.word	0xffffffff


	//   ....[29]....
        /*00b0*/ 	.word	0xffffffff


	//   ....[30]....
        /*00b4*/ 	.word	0xffffffff


	//   ....[31]....
        /*00b8*/ 	.word	0xffffffff


	//   ....[32]....
        /*00bc*/ 	.word	0xffffffff


	//   ....[33]....
        /*00c0*/ 	.word	0xffffffff


	//   ....[34]....
        /*00c4*/ 	.word	0xffffffff


	//   ....[35]....
        /*00c8*/ 	.word	0xffffffff


	//   ....[36]....
        /*00cc*/ 	.word	0xffffffff


	//   ....[37]....
        /*00d0*/ 	.word	0xffffffff


	//   ....[38]....
        /*00d4*/ 	.word	0xffffffff


	//   ....[39]....
        /*00d8*/ 	.word	0xffffffff


	//   ....[40]....
        /*00dc*/ 	.word	0xffffffff


	//   ....[41]....
        /*00e0*/ 	.word	0xffffffff


	//   ....[42]....
        /*00e4*/ 	.word	0xffffffff


	//   ....[43]....
        /*00e8*/ 	.word	0xffffffff


	//   ....[44]....
        /*00ec*/ 	.word	0xffffffff


	//   ....[45]....
        /*00f0*/ 	.word	0xffffffff


	//   ....[46]....
        /*00f4*/ 	.word	0xffffffff


	//   ....[47]....
        /*00f8*/ 	.word	0xffffffff


	//   ....[48]....
        /*00fc*/ 	.word	0xffffffff


	//   ....[49]....
        /*0100*/ 	.word	0xffffffff


	//   ....[50]....
        /*0104*/ 	.word	0xffffffff


	//   ....[51]....
        /*0108*/ 	.word	0xffffffff


	//   ....[52]....
        /*010c*/ 	.word	0xffffffff


	//   ....[53]....
        /*0110*/ 	.word	0xffffffff


	//   ....[54]....
        /*0114*/ 	.word	0xffffffff


	//   ....[55]....
        /*0118*/ 	.word	0xffffffff


	//   ....[56]....
        /*011c*/ 	.word	0xffffffff


	//   ....[57]....
        /*0120*/ 	.word	0xffffffff


	//   ....[58]....
        /*0124*/ 	.word	0xffffffff


	//   ....[59]....
        /*0128*/ 	.word	0xffffffff


	//   ....[60]....
        /*012c*/ 	.word	0xffffffff


	//   ....[61]....
        /*0130*/ 	.word	0xffffffff


	//   ....[62]....
        /*0134*/ 	.word	0xffffffff


	//   ....[63]....
        /*0138*/ 	.word	0xffffffff


	//   ....[64]....
        /*013c*/ 	.word	0xffffffff


	//   ....[65]....
        /*0140*/ 	.word	0xffffffff


	//   ....[66]....
        /*0144*/ 	.word	0xffffffff


	//   ....[67]....
        /*0148*/ 	.word	0xffffffff


	//   ....[68]....
        /*014c*/ 	.word	0xffffffff


	//   ....[69]....
        /*0150*/ 	.word	0xffffffff


	//   ....[70]....
        /*0154*/ 	.word	0xffffffff


	//   ....[71]....
        /*0158*/ 	.word	0xffffffff


	//   ....[72]....
        /*015c*/ 	.word	0xffffffff


	//   ....[73]....
        /*0160*/ 	.word	0xffffffff


	//   ....[74]....
        /*0164*/ 	.word	0xffffffff


	//   ....[75]....
        /*0168*/ 	.word	0xffffffff


	//   ....[76]....
        /*016c*/ 	.word	0xffffffff


	//   ....[77]....
        /*0170*/ 	.word	0xffffffff


	//   ....[78]....
        /*0174*/ 	.word	0xffffffff


	//   ....[79]....
        /*0178*/ 	.word	0xffffffff


	//   ....[80]....
        /*017c*/ 	.word	0xffffffff


	//   ....[81]....
        /*0180*/ 	.word	0xffffffff


	//   ....[82]....
        /*0184*/ 	.word	0xffffffff


	//   ....[83]....
        /*0188*/ 	.word	0xffffffff


	//   ....[84]....
        /*018c*/ 	.word	0xffffffff


	//   ....[85]....
        /*0190*/ 	.word	0xffffffff


	//   ....[86]....
        /*0194*/ 	.word	0xffffffff


	//   ....[87]....
        /*0198*/ 	.word	0xffffffff


	//   ....[88]....
        /*019c*/ 	.word	0xffffffff


	//----- nvinfo : EIATTR_COOP_GROUP_INSTR_OFFSETS
	.align		4
.L_2075:
        /*01a0*/ 	.byte	0x04, 0x28
        /*01a2*/ 	.short	(.L_2077 - .L_2076)


	//   ....[0]....
.L_2076:
        /*01a4*/ 	.word	0x00001130


	//   ....[1]....
        /*01a8*/ 	.word	0x00001790


	//   ....[2]....
        /*01ac*/ 	.word	0x00001cb0


	//   ....[3]....
        /*01b0*/ 	.word	0x00005100


	//   ....[4]....
        /*01b4*/ 	.word	0x00005a00


	//   ....[5]....
        /*01b8*/ 	.word	0x00005a20


	//   ....[6]....
        /*01bc*/ 	.word	0x00005a70


	//   ....[7]....
        /*01c0*/ 	.word	0x00005a80


	//   ....[8]....
        /*01c4*/ 	.word	0x00005ab0


	//   ....[9]....
        /*01c8*/ 	.word	0x00005ad0


	//   ....[10]....
        /*01cc*/ 	.word	0x00005b00


	//   ....[11]....
        /*01d0*/ 	.word	0x00005b20


	//   ....[12]....
        /*01d4*/ 	.word	0x00005b50


	//   ....[13]....
        /*01d8*/ 	.word	0x00005b80


	//   ....[14]....
        /*01dc*/ 	.word	0x00005c30


	//   ....[15]....
        /*01e0*/ 	.word	0x00005ca0


	//   ....[16]....
        /*01e4*/ 	.word	0x00005cc0


	//   ....[17]....
        /*01e8*/ 	.word	0x00005cd0


	//   ....[18]....
        /*01ec*/ 	.word	0x00005ce0


	//   ....[19]....
        /*01f0*/ 	.word	0x00005cf0


	//   ....[20]....
        /*01f4*/ 	.word	0x000062c0


	//   ....[21]....
        /*01f8*/ 	.word	0x000062e0


	//   ....[22]....
        /*01fc*/ 	.word	0x000062f0


	//   ....[23]....
        /*0200*/ 	.word	0x00006300


	//   ....[24]....
        /*0204*/ 	.word	0x00006330


	//   ....[25]....
        /*0208*/ 	.word	0x00006340


	//   ....[26]....
        /*020c*/ 	.word	0x00006370


	//   ....[27]....
        /*0210*/ 	.word	0x00006380


	//   ....[28]....
        /*0214*/ 	.word	0x000063b0


	//   ....[29]....
        /*0218*/ 	.word	0x000063c0


	//   ....[30]....
        /*021c*/ 	.word	0x000063f0


	//   ....[31]....
        /*0220*/ 	.word	0x00006400


	//   ....[32]....
        /*0224*/ 	.word	0x00006430


	//   ....[33]....
        /*0228*/ 	.word	0x00006440


	//   ....[34]....
        /*022c*/ 	.word	0x00006450


	//   ....[35]....
        /*0230*/ 	.word	0x00006460


	//   ....[36]....
        /*0234*/ 	.word	0x000079e0


	//   ....[37]....
        /*0238*/ 	.word	0x00007a20


	//   ....[38]....
        /*023c*/ 	.word	0x00007b30


	//   ....[39]....
        /*0240*/ 	.word	0x00007b60


	//   ....[40]....
        /*0244*/ 	.word	0x00007c40


	//   ....[41]....
        /*0248*/ 	.word	0x00007c70


	//   ....[42]....
        /*024c*/ 	.word	0x00007d50


	//   ....[43]....
        /*0250*/ 	.word	0x00007d80


	//   ....[44]....
        /*0254*/ 	.word	0x00007e60


	//   ....[45]....
        /*0258*/ 	.word	0x00007e90


	//   ....[46]....
        /*025c*/ 	.word	0x00008830


	//   ....[47]....
        /*0260*/ 	.word	0x000094f0


	//   ....[48]....
        /*0264*/ 	.word	0x00009f00


	//   ....[49]....
        /*0268*/ 	.word	0x0000a4c0


	//   ....[50]....
        /*026c*/ 	.word	0x0000a520


	//   ....[51]....
        /*0270*/ 	.word	0x0000a580


	//   ....[52]....
        /*0274*/ 	.word	0x0000a5a0


	//   ....[53]....
        /*0278*/ 	.word	0x0000a5c0


	//   ....[54]....
        /*027c*/ 	.word	0x0000a680


	//   ....[55]....
        /*0280*/ 	.word	0x0000a6d0


	//   ....[56]....
        /*0284*/ 	.word	0x0000a720


	//   ....[57]....
        /*0288*/ 	.word	0x0000a750


	//   ....[58]....
        /*028c*/ 	.word	0x0000a770


	//   ....[59]....
        /*0290*/ 	.word	0x0000aac0


	//   ....[60]....
        /*0294*/ 	.word	0x0000ab40


	//   ....[61]....
        /*0298*/ 	.word	0x0000abf0


	//   ....[62]....
        /*029c*/ 	.word	0x0000ac60


	//   ....[63]....
        /*02a0*/ 	.word	0x0000acf0


	//   ....[64]....
        /*02a4*/ 	.word	0x0000ad60


	//   ....[65]....
        /*02a8*/ 	.word	0x0000ae10


	//   ....[66]....
        /*02ac*/ 	.word	0x0000ae80


	//   ....[67]....
        /*02b0*/ 	.word	0x0000af10


	//   ....[68]....
        /*02b4*/ 	.word	0x0000af80


	//   ....[69]....
        /*02b8*/ 	.word	0x0000b000


	//   ....[70]....
        /*02bc*/ 	.word	0x0000b070


	//   ....[71]....
        /*02c0*/ 	.word	0x0000b0f0


	//   ....[72]....
        /*02c4*/ 	.word	0x0000b160


	//   ....[73]....
        /*02c8*/ 	.word	0x0000b1e0


	//   ....[74]....
        /*02cc*/ 	.word	0x0000b260


	//   ....[75]....
        /*02d0*/ 	.word	0x0000b300


	//   ....[76]....
        /*02d4*/ 	.word	0x0000b370


	//   ....[77]....
        /*02d8*/ 	.word	0x0000b3f0


	//   ....[78]....
        /*02dc*/ 	.word	0x0000b460


	//   ....[79]....
        /*02e0*/ 	.word	0x0000b4e0


	//   ....[80]....
        /*02e4*/ 	.word	0x0000b550


	//   ....[81]....
        /*02e8*/ 	.word	0x0000b5f0


	//   ....[82]....
        /*02ec*/ 	.word	0x0000b660


	//   ....[83]....
        /*02f0*/ 	.word	0x0000b6e0


	//   ....[84]....
        /*02f4*/ 	.word	0x0000b750


	//   ....[85]....
        /*02f8*/ 	.word	0x0000b7d0


	//   ....[86]....
        /*02fc*/ 	.word	0x0000b840


	//   ....[87]....
        /*0300*/ 	.word	0x0000b8b0


	//   ....[88]....
        /*0304*/ 	.word	0x0000b920


	//----- nvinfo : EIATTR_EXIT_INSTR_OFFSETS
	.align		4
.L_2077:
        /*0308*/ 	.byte	0x04, 0x1c
        /*030a*/ 	.short	(.L_2079 - .L_2078)


	//   ....[0]....
.L_2078:
        /*030c*/ 	.word	0x0000a840


	//   ....[1]....
        /*0310*/ 	.word	0x0000aa60


	//----- nvinfo : EIATTR_MAX_THREADS
	.align		4
.L_2079:
        /*0314*/ 	.byte	0x04, 0x05
        /*0316*/ 	.short	(.L_2081 - .L_2080)
.L_2080:
        /*0318*/ 	.word	0x00000040
        /*031c*/ 	.word	0x00000001
        /*0320*/ 	.word	0x00000001


	//----- nvinfo : EIATTR_CRS_STACK_SIZE
	.align		4
.L_2081:
        /*0324*/ 	.byte	0x04, 0x1e
        /*0326*/ 	.short	(.L_2083 - .L_2082)
.L_2082:
        /*0328*/ 	.word	0x00000000
.L_2083:


//--------------------- .nv.info._Z25selective_scan_bwd_kernelI32Selective_Scan_bwd_kernel_traitsILi64ELi16ELb0ELb1ELb0ELb1ELb1EN3c108BFloat16EfEEv12SSMParamsBwd --------------------------
	.section	.nv.info._Z25selective_scan_bwd_kernelI32Selective_Scan_bwd_kernel_traitsILi64ELi16ELb0ELb1ELb0ELb1ELb1EN3c108BFloat16EfEEv12SSMParamsBwd,"",@"SHT_CUDA_INFO"
	.sectionflags	@""
	.align	4


	//----- nvinfo : EIATTR_CUDA_API_VERSION
	.align		4
        /*0000*/ 	.byte	0x04, 0x37
        /*0002*/ 	.short	(.L_2085 - .L_2084)
.L_2084:
        /*0004*/ 	.word	0x00000082


	//----- nvinfo : EIATTR_SW2861232_WAR
	.align		4
.L_2085:
        /*0008*/ 	.byte	0x01, 0x35
	.zero		2


	//----- nvinfo : EIATTR_PARAM_CBANK
	.align		4
        /*000c*/ 	.byte	0x04, 0x0a
        /*000e*/ 	.short	(.L_2087 - .L_2086)
	.align		4
.L_2086:
        /*0010*/ 	.word	index@(.nv.constant0._Z25selective_scan_bwd_kernelI32Selective_Scan_bwd_kernel_traitsILi64ELi16ELb0ELb1ELb0ELb1ELb1EN3c108BFloat16EfEEv12SSMParamsBwd)
        /*0014*/ 	.short	0x0160
        /*0016*/ 	.short	0x01f0


	//----- nvinfo : EIATTR_CBANK_PARAM_SIZE
	.align		4
.L_2087:
        /*0018*/ 	.byte	0x03, 0x19
        /*001a*/ 	.short	0x01f0


	//----- nvinfo : EIATTR_KPARAM_INFO
	.align		4
        /*001c*/ 	.byte	0x04, 0x17
        /*001e*/ 	.short	(.L_2089 - .L_2088)
.L_2088:
        /*0020*/ 	.word	0x00000000
        /*0024*/ 	.short	0x0000
        /*0026*/ 	.short	0x0000
        /*0028*/ 	.byte	0x00, 0xf0, 0xc1, 0x07


	//----- nvinfo : EIATTR_MAXREG_COUNT
	.align		4
.L_2089:
        /*002c*/ 	.byte	0x03, 0x1b
        /*002e*/ 	.short	0x00ff


	//----- nvinfo : EIATTR_NUM_BARRIERS
	.align		4
        /*0030*/ 	.byte	0x02, 0x4c
        /*0032*/ 	.byte	0x01
	.zero		1


	//----- nvinfo : EIATTR_MERCURY_ISA_VERSION
	.align		4
        /*0034*/ 	.byte	0x03, 0x5f
        /*0036*/ 	.short	0x0000


	//----- nvinfo : EIATTR_COOP_GROUP_MASK_REGIDS
	.align		4
        /*0038*/ 	.byte	0x04, 0x29
        /*003a*/ 	.short	(.L_2091 - .L_2090)


	//   ....[0]....
.L_2090:
        /*003c*/ 	.word	0xffffffff


	//   ....[1]....
        /*0040*/ 	.word	0xffffffff


	//   ....[2]....
        /*0044*/ 	.word	0xffffffff


	//   ....[3]....
        /*0048*/ 	.word	0xffffffff


	//   ....[4]....
        /*004c*/ 	.word	0xffffffff


	//   ....[5]....
        /*0050*/ 	.word	0xffffffff


	//   ....[6]....
        /*0054*/ 	.word	0xffffffff


	//   ....[7]....
        /*0058*/ 	.word	0xffffffff


	//   ....[8]....
        /*005c*/ 	.word	0xffffffff


	//   ....[9]....
        /*0060*/ 	.word	0xffffffff


	//   ....[10]....
        /*0064*/ 	.word	0xffffffff


	//   ....[11]....
        /*0068*/ 	.word	0xffffffff


	//   ....[12]....
        /*006c*/ 	.word	0xffffffff


	//   ....[13]....
        /*0070*/ 	.word	0xffffffff


	//   ....[14]....
        /*0074*/ 	.word	0xffffffff


	//   ....[15]....
        /*0078*/ 	.word	0xffffffff


	//   ....[16]....
        /*007c*/ 	.word	0xffffffff


	//   ....[17]....
        /*0080*/ 	.word	0xffffffff


	//   ....[18]....
        /*0084*/ 	.word	0xffffffff


	//   ....[19]....
        /*0088*/ 	.word	0xffffffff


	//   ....[20]....
        /*008c*/ 	.word	0xffffffff


	//   ....[21]....
        /*0090*/ 	.word	0xffffffff


	//   ....[22]....
        /*0094*/ 	.word	0xffffffff


	//   ....[23]....
        /*0098*/ 	.word	0xffffffff


	//   ....[24]....
        /*009c*/ 	.word	0xffffffff


	//   ....[25]....
        /*00a0*/ 	.word	0xffffffff


	//   ....[26]....
        /*00a4*/ 	.word	0xffffffff


	//   ....[27]....
        /*00a8*/ 	.word	0xffffffff


	//   ....[28]....
        /*00ac*/ 	.word	0xffffffff


	//   ....[29]....
        /*00b0*/ 	.word	0xffffffff


	//   ....[30]....
        /*00b4*/ 	.word	0xffffffff


	//   ....[31]....
        /*00b8*/ 	.word	0xffffffff


	//   ....[32]....
        /*00bc*/ 	.word	0xffffffff


	//   ....[33]....
        /*00c0*/ 	.word	0xffffffff


	//   ....[34]....
        /*00c4*/ 	.word	0xffffffff


	//   ....[35]....
        /*00c8*/ 	.word	0xffffffff


	//   ....[36]....
        /*00cc*/ 	.word	0xffffffff


	//   ....[37]....
        /*00d0*/ 	.word	0xffffffff


	//   ....[38]....
        /*00d4*/ 	.word	0xffffffff


	//   ....[39]....
        /*00d8*/ 	.word	0xffffffff


	//   ....[40]....
        /*00dc*/ 	.word	0xffffffff


	//   ....[41]....
        /*00e0*/ 	.word	0xffffffff


	//   ....[42]....
        /*00e4*/ 	.word	0xffffffff


	//   ....[43]....
        /*00e8*/ 	.word	0xffffffff


	//   ....[44]....
        /*00ec*/ 	.word	0xffffffff


	//   ....[45]....
        /*00f0*/ 	.word	0xffffffff


	//   ....[46]....
        /*00f4*/ 	.word	0xffffffff


	//   ....[47]....
        /*00f8*/ 	.word	0xffffffff


	//   ....[48]....
        /*00fc*/ 	.word	0xffffffff


	//   ....[49]....
        /*0100*/ 	.word	0xffffffff


	//   ....[50]....
        /*0104*/ 	.word	0xffffffff


	//   ....[51]....
        /*0108*/ 	.word	0xffffffff


	//   ....[52]....
        /*010c*/ 	.word	0xffffffff


	//   ....[53]....
        /*0110*/ 	.word	0xffffffff


	//   ....[54]....
        /*0114*/ 	.word	0xffffffff


	//   ....[55]....
        /*0118*/ 	.word	0xffffffff


	//   ....[56]....
        /*011c*/ 	.word	0xffffffff


	//   ....[57]....
        /*0120*/ 	.word	0xffffffff


	//   ....[58]....
        /*0124*/ 	.word	0xffffffff


	//   ....[59]....
        /*0128*/ 	.word	0xffffffff


	//   ....[60]....
        /*012c*/ 	.word	0xffffffff


	//   ....[61]....
        /*0130*/ 	.word	0xffffffff


	//   ....[62]....
        /*0134*/ 	.word	0xffffffff


	//   ....[63]....
        /*0138*/ 	.word	0xffffffff


	//   ....[64]....
        /*013c*/ 	.word	0xffffffff


	//   ....[65]....
        /*0140*/ 	.word	0xffffffff


	//   ....[66]....
        /*0144*/ 	.word	0xffffffff


	//   ....[67]....
        /*0148*/ 	.word	0xffffffff


	//   ....[68]....
        /*014c*/ 	.word	0xffffffff


	//   ....[69]....
        /*0150*/ 	.word	0xffffffff


	//   ....[70]....
        /*0154*/ 	.word	0xffffffff


	//   ....[71]....
        /*0158*/ 	.word	0xffffffff


	//   ....[72]....
        /*015c*/ 	.word	0xffffffff


	//   ....[73]....
        /*0160*/ 	.word	0xffffffff


	//   ....[74]....
        /*0164*/ 	.word	0xffffffff


	//   ....[75]....
        /*0168*/ 	.word	0xffffffff


	//   ....[76]....
        /*016c*/ 	.word	0xffffffff


	//   ....[77]....
        /*0170*/ 	.word	0xffffffff


	//   ....[78]....
        /*0174*/ 	.word	0xffffffff


	//   ....[79]....
        /*0178*/ 	.word	0xffffffff


	//   ....[80]....
        /*017c*/ 	.word	0xffffffff


	//   ....[81]....
        /*0180*/ 	.word	0xffffffff


	//   ....[82]....
        /*0184*/ 	.word	0xffffffff


	//   ....[83]....
        /*0188*/ 	.word	0xffffffff


	//   ....[84]....
        /*018c*/ 	.word	0xffffffff


	//   ....[85]....
        /*0190*/ 	.word	0xffffffff


	//   ....[86]....
        /*0194*/ 	.word	0xffffffff


	//   ....[87]....
        /*0198*/ 	.word	0xffffffff


	//   ....[88]....
        /*019c*/ 	.word	0xffffffff


	//   ....[89]....
        /*01a0*/ 	.word	0xffffffff


	//   ....[90]....
        /*01a4*/ 	.word	0xffffffff


	//   ....[91]....
        /*01a8*/ 	.word	0xffffffff


	//   ....[92]....
        /*01ac*/ 	.word	0xffffffff


	//----- nvinfo : EIATTR_COOP_GROUP_INSTR_OFFSETS
	.align		4
.L_2091:
        /*01b0*/ 	.byte	0x04, 0x28
        /*01b2*/ 	.short	(.L_2093 - .L_2092)


	//   ....[0]....
.L_2092:
        /*01b4*/ 	.word	0x000011a0


	//   ....[1]....
        /*01b8*/ 	.word	0x00001710


	//   ....[2]....
        /*01bc*/ 	.word	0x00001f90


	//   ....[3]....
        /*01c0*/ 	.word	0x00004960


	//   ....[4]....
        /*01c4*/ 	.word	0x00005080


	//   ....[5]....
        /*01c8*/ 	.word	0x00005c60


	//   ....[6]....
        /*01cc*/ 	.word	0x000066c0


	//   ....[7]....
        /*01d0*/ 	.word	0x00007890


	//   ....[8]....
        /*01d4*/ 	.word	0x00008250


	//   ....[9]....
        /*01d8*/ 	.word	0x00008270


	//   ....[10]....
        /*01dc*/ 	.word	0x000082c0


	//   ....[11]....
        /*01e0*/ 	.word	0x000082d0


	//   ....[12]....
        /*01e4*/ 	.word	0x00008300


	//   ....[13]....
        /*01e8*/ 	.word	0x00008320


	//   ....[14]....
        /*01ec*/ 	.word	0x00008350


	//   ....[15]....
        /*01f0*/ 	.word	0x00008370


	//   ....[16]....
        /*01f4*/ 	.word	0x000083a0


	//   ....[17]....
        /*01f8*/ 	.word	0x000083d0


	//   ....[18]....
        /*01fc*/ 	.word	0x00008480


	//   ....[19]....
        /*0200*/ 	.word	0x000084f0


	//   ....[20]....
        /*0204*/ 	.word	0x00008510


	//   ....[21]....
        /*0208*/ 	.word	0x00008520


	//   ....[22]....
        /*020c*/ 	.word	0x00008530


	//   ....[23]....
        /*0210*/ 	.word	0x00008540


	//   ....[24]....
        /*0214*/ 	.word	0x00008a10


	//   ....[25]....
        /*0218*/ 	.word	0x00008a30


	//   ....[26]....
        /*021c*/ 	.word	0x00008a40


	//   ....[27]....
        /*0220*/ 	.word	0x00008a70


	//   ....[28]....
        /*0224*/ 	.word	0x00008a80


	//   ....[29]....
        /*0228*/ 	.word	0x00008a90


	//   ....[30]....
        /*022c*/ 	.word	0x00008ac0


	//   ....[31]....
        /*0230*/ 	.word	0x00008ad0


	//   ....[32]....
        /*0234*/ 	.word	0x00008b00


	//   ....[33]....
        /*0238*/ 	.word	0x00008b10


	//   ....[34]....
        /*023c*/ 	.word	0x00008b40


	//   ....[35]....
        /*0240*/ 	.word	0x00008b50


	//   ....[36]....
        /*0244*/ 	.word	0x00008b80


	//   ....[37]....
        /*0248*/ 	.word	0x00008b90


	//   ....[38]....
        /*024c*/ 	.word	0x00008ba0


	//   ....[39]....
        /*0250*/ 	.word	0x00008bb0


	//   ....[40]....
        /*0254*/ 	.word	0x0000a050


	//   ....[41]....
        /*0258*/ 	.word	0x0000a090


	//   ....[42]....
        /*025c*/ 	.word	0x0000a140


	//   ....[43]....
        /*0260*/ 	.word	0x0000a170


	//   ....[44]....
        /*0264*/ 	.word	0x0000a240


	//   ....[45]....
        /*0268*/ 	.word	0x0000a270


	//   ....[46]....
        /*026c*/ 	.word	0x0000a350


	//   ....[47]....
        /*0270*/ 	.word	0x0000a380


	//   ....[48]....
        /*0274*/ 	.word	0x0000a460


	//   ....[49]....
        /*0278*/ 	.word	0x0000a490


	//   ....[50]....
        /*027c*/ 	.word	0x0000adc0


	//   ....[51]....
        /*0280*/ 	.word	0x0000b8c0


	//   ....[52]....
        /*0284*/ 	.word	0x0000c410


	//   ....[53]....
        /*0288*/ 	.word	0x0000ca10


	//   ....[54]....
        /*028c*/ 	.word	0x0000ca70


	//   ....[55]....
        /*0290*/ 	.word	0x0000cad0


	//   ....[56]....
        /*0294*/ 	.word	0x0000caf0


	//   ....[57]....
        /*0298*/ 	.word	0x0000cb10


	//   ....[58]....
        /*029c*/ 	.word	0x0000cbd0


	//   ....[59]....
        /*02a0*/ 	.word	0x0000cc20


	//   ....[60]....
        /*02a4*/ 	.word	0x0000cc70


	//   ....[61]....
        /*02a8*/ 	.word	0x0000cca0


	//   ....[62]....
        /*02ac*/ 	.word	0x0000ccc0


	//   ....[63]....
        /*02b0*/ 	.word	0x0000d010


	//   ....[64]....
        /*02b4*/ 	.word	0x0000d090


	//   ....[65]....
        /*02b8*/ 	.word	0x0000d140


	//   ....[66]....
        /*02bc*/ 	.word	0x0000d1b0


	//   ....[67]....
        /*02c0*/ 	.word	0x0000d240


	//   ....[68]....
        /*02c4*/ 	.word	0x0000d2b0


	//   ....[69]....
        /*02c8*/ 	.word	0x0000d350


	//   ....[70]....
        /*02cc*/ 	.word	0x0000d3c0


	//   ....[71]....
        /*02d0*/ 	.word	0x0000d460


	//   ....[72]....
        /*02d4*/ 	.word	0x0000d4d0


	//   ....[73]....
        /*02d8*/ 	.word	0x0000d550


	//   ....[74]....
        /*02dc*/ 	.word	0x0000d5c0


	//   ....[75]....
        /*02e0*/ 	.word	0x0000d630


	//   ....[76]....
        /*02e4*/ 	.word	0x0000d6a0


	//   ....[77]....
        /*02e8*/ 	.word	0x0000d720


	//   ....[78]....
        /*02ec*/ 	.word	0x0000d7a0


	//   ....[79]....
        /*02f0*/ 	.word	0x0000d840


	//   ....[80]....
        /*02f4*/ 	.word	0x0000d8b0


	//   ....[81]....
        /*02f8*/ 	.word	0x0000d930


	//   ....[82]....
        /*02fc*/ 	.word	0x0000d9a0


	//   ....[83]....
        /*0300*/ 	.word	0x0000da20


	//   ....[84]....
        /*0304*/ 	.word	0x0000da90


	//   ....[85]....
        /*0308*/ 	.word	0x0000db30


	//   ....[86]....
        /*030c*/ 	.word	0x0000dba0


	//   ....[87]....
        /*0310*/ 	.word	0x0000dc20


	//   ....[88]....
        /*0314*/ 	.word	0x0000dc90


	//   ....[89]....
        /*0318*/ 	.word	0x0000dd00


	//   ....[90]....
        /*031c*/ 	.word	0x0000dd70


	//   ....[91]....
        /*0320*/ 	.word	0x0000dde0


	//   ....[92]....
        /*0324*/ 	.word	0x0000de50


	//----- nvinfo : EIATTR_EXIT_INSTR_OFFSETS
	.align		4
.L_2093:
        /*0328*/ 	.byte	0x04, 0x1c
        /*032a*/ 	.short	(.L_2095 - .L_2094)


	//   ....[0]....
.L_2094:
        /*032c*/ 	.word	0x0000cd90


	//   ....[1]....
        /*0330*/ 	.word	0x0000cfb0


	//----- nvinfo : EIATTR_MAX_THREADS
	.align		4
.L_2095:
        /*0334*/ 	.byte	0x04, 0x05
        /*0336*/ 	.short	(.L_2097 - .L_2096)
.L_2096:
        /*0338*/ 	.word	0x00000040
        /*033c*/ 	.word	0x00000001
        /*0340*/ 	.word	0x00000001


	//----- nvinfo : EIATTR_CRS_STACK_SIZE
	.align		4
.L_2097:
        /*0344*/ 	.byte	0x04, 0x1e
        /*0346*/ 	.short	(.L_2099 - .L_2098)
.L_2098:
        /*0348*/ 	.word	0x00000000
.L_2099:


//--------------------- .nv.info._Z25selective_scan_bwd_kernelI32Selective_Scan_bwd_kernel_traitsILi64ELi16ELb0ELb1ELb1ELb0ELb0EN3c108BFloat16EfEEv12SSMParamsBwd --------------------------
	.section	.nv.info._Z25selective_scan_bwd_kernelI32Selective_Scan_bwd_kernel_traitsILi64ELi16ELb0ELb1ELb1ELb0ELb0EN3c108BFloat16EfEEv12SSMParamsBwd,"",@"SHT_CUDA_INFO"
	.sectionflags	@""
	.align	4


	//----- nvinfo : EIATTR_CUDA_API_VERSION
	.align		4
        /*0000*/ 	.byte	0x04, 0x37
        /*0002*/ 	.short	(.L_2101 - .L_2100)
.L_2100:
        /*0004*/ 	.word	0x00000082


	//----- nvinfo : EIATTR_SW2861232_WAR
	.align		4
.L_2101:
        /*0008*/ 	.byte	0x01, 0x35
	.zero		2


	//----- nvinfo : EIATTR_PARAM_CBANK
	.align		4
        /*000c*/ 	.byte	0x04, 0x0a
        /*000e*/ 	.short	(.L_2103 - .L_2102)
	.align		4
.L_2102:
        /*0010*/ 	.word	index@(.nv.constant0._Z25selective_scan_bwd_kernelI32Selective_Scan_bwd_kernel_traitsILi64ELi16ELb0ELb1ELb1ELb0ELb0EN3c108BFloat16EfEEv12SSMParamsBwd)
        /*0014*/ 	.short	0x0160
        /*0016*/ 	.short	0x01f0


	//----- nvinfo : EIATTR_CBANK_PARAM_SIZE
	.align		4
.L_2103:
        /*0018*/ 	.byte	0x03, 0x19
        /*001a*/ 	.short	0x01f0


	//----- nvinfo : EIATTR_KPARAM_INFO
	.align		4
        /*001c*/ 	.byte	0x04, 0x17
        /*001e*/ 	.short	(.L_2105 - .L_2104)
.L_2104:
        /*0020*/ 	.word	0x00000000
        /*0024*/ 	.short	0x0000
        /*0026*/ 	.short	0x0000
        /*0028*/ 	.byte	0x00, 0xf0, 0xc1, 0x07


	//----- nvinfo : EIATTR_MAXREG_COUNT
	.align		4
.L_2105:
        /*002c*/ 	.byte	0x03, 0x1b
        /*002e*/ 	.short	0x00ff


	//----- nvinfo : EIATTR_NUM_BARRIERS
	.align		4
        /*0030*/ 	.byte	0x02, 0x4c
        /*0032*/ 	.byte	0x01
	.zero		1


	//----- nvinfo : EIATTR_MERCURY_ISA_VERSION
	.align		4
        /*0034*/ 	.byte	0x03, 0x5f
        /*0036*/ 	.short	0x0000


	//----- nvinfo : EIATTR_COOP_GROUP_MASK_REGIDS
	.align		4
        /*0038*/ 	.byte	0x04, 0x29
        /*003a*/ 	.short	(.L_2107 - .L_2106)


	//   ....[0]....
.L_2106:
        /*003c*/ 	.word	0xffffffff


	//   ....[1]....
        /*0040*/ 	.word	0xffffffff


	//   ....[2]....
        /*0044*/ 	.word	0xffffffff


	//   ....[3]....
        /*0048*/ 	.word	0xffffffff


	//   ....[4]....
        /*004c*/ 	.word	0xffffffff


	//   ....[5]....
        /*0050*/ 	.word	0xffffffff


	//   ....[6]....
        /*0054*/ 	.word	0xffffffff


	//   ....[7]....
        /*0058*/ 	.word	0xffffffff


	//   ....[8]....
        /*005c*/ 	.word	0xffffffff


	//   ....[9]....
        /*0060*/ 	.word	0xffffffff


	//   ....[10]....
        /*0064*/ 	.word	0xffffffff


	//   ....[11]....
        /*0068*/ 	.word	0xffffffff


	//   ....[12]....
        /*006c*/ 	.word	0xffffffff


	//   ....[13]....
        /*0070*/ 	.word	0xffffffff


	//   ....[14]....
        /*0074*/ 	.word	0xffffffff


	//   ....[15]....
        /*0078*/ 	.word	0xffffffff


	//   ....[16]....
        /*007c*/ 	.word	0xffffffff


	//   ....[17]....
        /*0080*/ 	.word	0xffffffff


	//   ....[18]....
        /*0084*/ 	.word	0xffffffff


	//   ....[19]....
        /*0088*/ 	.word	0xffffffff


	//   ....[20]....
        /*008c*/ 	.word	0xffffffff


	//   ....[21]....
        /*0090*/ 	.word	0xffffffff


	//   ....[22]....
        /*0094*/ 	.word	0xffffffff


	//   ....[23]....
        /*0098*/ 	.word	0xffffffff


	//   ....[24]....
        /*009c*/ 	.word	0xffffffff


	//   ....[25]....
        /*00a0*/ 	.word	0xffffffff


	//   ....[26]....
        /*00a4*/ 	.word	0xffffffff


	//   ....[27]....
        /*00a8*/ 	.word	0xffffffff


	//   ....[28]....
        /*00ac*/ 	.word	0xffffffff


	//   ....[29]....
        /*00b0*/ 	.word	0xffffffff


	//   ....[30]....
        /*00b4*/ 	.word	0xffffffff


	//   ....[31]....
        /*00b8*/ 	.word	0xffffffff


	//   ....[32]....
        /*00bc*/ 	.word	0xffffffff


	//   ....[33]....
        /*00c0*/ 	.word	0xffffffff


	//   ....[34]....
        /*00c4*/ 	.word	0xffffffff


	//   ....[35]....
        /*00c8*/ 	.word	0xffffffff


	//   ....[36]....
        /*00cc*/ 	.word	0xffffffff


	//   ....[37]....
        /*00d0*/ 	.word	0xffffffff


	//   ....[38]....
        /*00d4*/ 	.word	0xffffffff


	//   ....[39]....
        /*00d8*/ 	.word	0xffffffff


	//   ....[40]....
        /*00dc*/ 	.word	0xffffffff


	//   ....[41]....
        /*00e0*/ 	.word	0xffffffff


	//   ....[42]....
        /*00e4*/ 	.word	0xffffffff


	//   ....[43]....
        /*00e8*/ 	.word	0xffffffff


	//   ....[44]....
        /*00ec*/ 	.word	0xffffffff


	//   ....[45]....
        /*00f0*/ 	.word	0xffffffff


	//   ....[46]....
        /*00f4*/ 	.word	0xffffffff


	//   ....[47]....
        /*00f8*/ 	.word	0xffffffff


	//   ....[48]....
        /*00fc*/ 	.word	0xffffffff


	//   ....[49]....
        /*0100*/ 	.word	0xffffffff


	//   ....[50]....
        /*0104*/ 	.word	0xffffffff


	//   ....[51]....
        /*0108*/ 	.word	0xffffffff


	//   ....[52]....
        /*010c*/ 	.word	0xffffffff


	//   ....[53]....
        /*0110*/ 	.word	0xffffffff


	//   ....[54]....
        /*0114*/ 	.word	0xffffffff


	//   ....[55]....
        /*0118*/ 	.word	0xffffffff


	//   ....[56]....
        /*011c*/ 	.word	0xffffffff


	//   ....[57]....
        /*0120*/ 	.word	0xffffffff


	//   ....[58]....
        /*0124*/ 	.word	0xffffffff


	//   ....[59]....
        /*0128*/ 	.word	0xffffffff


	//   ....[60]....
        /*012c*/ 	.word	0xffffffff


	//   ....[61]....
        /*0130*/ 	.word	0xffffffff


	//   ....[62]....
        /*0134*/ 	.word	0xffffffff


	//   ....[63]....
        /*0138*/ 	.word	0xffffffff


	//   ....[64]....
        /*013c*/ 	.word	0xffffffff


	//   ....[65]....
        /*0140*/ 	.word	0xffffffff


	//   ....[66]....
        /*0144*/ 	.word	0xffffffff


	//   ....[67]....
        /*0148*/ 	.word	0xffffffff


	//   ....[68]....
        /*014c*/ 	.word	0xffffffff


	//   ....[69]....
        /*0150*/ 	.word	0xffffffff


	//   ....[70]....
        /*0154*/ 	.word	0xffffffff


	//   ....[71]....
        /*0158*/ 	.word	0xffffffff


	//   ....[72]....
        /*015c*/ 	.word	0xffffffff


	//   ....[73]....
        /*0160*/ 	.word	0xffffffff


	//   ....[74]....
        /*0164*/ 	.word	0xffffffff


	//   ....[75]....
        /*0168*/ 	.word	0xffffffff


	//   ....[76]....
        /*016c*/ 	.word	0xffffffff


	//   ....[77]....
        /*0170*/ 	.word	0xffffffff


	//   ....[78]....
        /*0174*/ 	.word	0xffffffff


	//   ....[79]....
        /*0178*/ 	.word	0xffffffff


	//   ....[80]....
        /*017c*/ 	.word	0xffffffff


	//   ....[81]....
        /*0180*/ 	.word	0xffffffff


	//   ....[82]....
        /*0184*/ 	.word	0xffffffff


	//   ....[83]....
        /*0188*/ 	.word	0xffffffff


	//----- nvinfo : EIATTR_COOP_GROUP_INSTR_OFFSETS
	.align		4
.L_2107:
        /*018c*/ 	.byte	0x04, 0x28
        /*018e*/ 	.short	(.L_2109 - .L_2108)


	//   ....[0]....
.L_2108:
        /*0190*/ 	.word	0x00001180


	//   ....[1]....
        /*0194*/ 	.word	0x00001700


	//   ....[2]....
        /*0198*/ 	.word	0x00001ca0


	//   ....[3]....
        /*019c*/ 	.word	0x00002b90


	//   ....[4]....
        /*01a0*/ 	.word	0x00003440


	//   ....[5]....
        /*01a4*/ 	.word	0x00004050


	//   ....[6]....
        /*01a8*/ 	.word	0x00004070


	//   ....[7]....
        /*01ac*/ 	.word	0x000040c0


	//   ....[8]....
        /*01b0*/ 	.word	0x000040d0


	//   ....[9]....
        /*01b4*/ 	.word	0x00004100


	//   ....[10]....
        /*01b8*/ 	.word	0x00004120


	//   ....[11]....
        /*01bc*/ 	.word	0x00004150


	//   ....[12]....
        /*01c0*/ 	.word	0x00004170


	//   ....[13]....
        /*01c4*/ 	.word	0x000041a0


	//   ....[14]....
        /*01c8*/ 	.word	0x000041d0


	//   ....[15]....
        /*01cc*/ 	.word	0x00004290


	//   ....[16]....
        /*01d0*/ 	.word	0x00004300


	//   ....[17]....
        /*01d4*/ 	.word	0x00004320


	//   ....[18]....
        /*01d8*/ 	.word	0x00004330


	//   ....[19]....
        /*01dc*/ 	.word	0x00004340


	//   ....[20]....
        /*01e0*/ 	.word	0x00004350


	//   ....[21]....
        /*01e4*/ 	.word	0x00004830


	//   ....[22]....
        /*01e8*/ 	.word	0x00004850


	//   ....[23]....
        /*01ec*/ 	.word	0x00004860


	//   ....[24]....
        /*01f0*/ 	.word	0x00004870


	//   ....[25]....
        /*01f4*/ 	.word	0x000048a0


	//   ....[26]....
        /*01f8*/ 	.word	0x000048b0


	//   ....[27]....
        /*01fc*/ 	.word	0x000048e0


	//   ....[28]....
        /*0200*/ 	.word	0x000048f0


	//   ....[29]....
        /*0204*/ 	.word	0x00004920


	//   ....[30]....
        /*0208*/ 	.word	0x00004930


	//   ....[31]....
        /*020c*/ 	.word	0x00004960


	//   ....[32]....
        /*0210*/ 	.word	0x00004970


	//   ....[33]....
        /*0214*/ 	.word	0x000049a0


	//   ....[34]....
        /*0218*/ 	.word	0x000049b0


	//   ....[35]....
        /*021c*/ 	.word	0x000049c0


	//   ....[36]....
        /*0220*/ 	.word	0x000049d0


	//   ....[37]....
        /*0224*/ 	.word	0x000063c0


	//   ....[38]....
        /*0228*/ 	.word	0x000064e0


	//   ....[39]....
        /*022c*/ 	.word	0x000065e0


	//   ....[40]....
        /*0230*/ 	.word	0x000066e0


	//   ....[41]....
        /*0234*/ 	.word	0x000067f0


	//   ....[42]....
        /*0238*/ 	.word	0x00006dc0


	//   ....[43]....
        /*023c*/ 	.word	0x000079b0


	//   ....[44]....
        /*0240*/ 	.word	0x00007fa0


	//   ....[45]....
        /*0244*/ 	.word	0x00008000


	//   ....[46]....
        /*0248*/ 	.word	0x00008060


	//   ....[47]....
        /*024c*/ 	.word	0x00008080


	//   ....[48]....
        /*0250*/ 	.word	0x000080a0


	//   ....[49]....
        /*0254*/ 	.word	0x00008160


	//   ....[50]....
        /*0258*/ 	.word	0x000081b0


	//   ....[51]....
        /*025c*/ 	.word	0x00008210


	//   ....[52]....
        /*0260*/ 	.word	0x00008230


	//   ....[53]....
        /*0264*/ 	.word	0x00008250


	//   ....[54]....
        /*0268*/ 	.word	0x000084c0


	//   ....[55]....
        /*026c*/ 	.word	0x00008540


	//   ....[56]....
        /*0270*/ 	.word	0x000085f0


	//   ....[57]....
        /*0274*/ 	.word	0x00008660


	//   ....[58]....
        /*0278*/ 	.word	0x000086f0


	//   ....[59]....
        /*027c*/ 	.word	0x00008760


	//   ....[60]....
        /*0280*/ 	.word	0x000087f0


	//   ....[61]....
        /*0284*/ 	.word	0x00008860


	//   ....[62]....
        /*0288*/ 	.word	0x00008910


	//   ....[63]....
        /*028c*/ 	.word	0x00008980


	//   ....[64]....
        /*0290*/ 	.word	0x00008a00


	//   ....[65]....
        /*0294*/ 	.word	0x00008a70


	//   ....[66]....
        /*0298*/ 	.word	0x00008af0


	//   ....[67]....
        /*029c*/ 	.word	0x00008b60


	//   ....[68]....
        /*02a0*/ 	.word	0x00008be0


	//   ....[69]....
        /*02a4*/ 	.word	0x00008c60


	//   ....[70]....
        /*02a8*/ 	.word	0x00008d00


	//   ....[71]....
        /*02ac*/ 	.word	0x00008d70


	//   ....[72]....
        /*02b0*/ 	.word	0x00008df0


	//   ....[73]....
        /*02b4*/ 	.word	0x00008e60


	//   ....[74]....
        /*02b8*/ 	.word	0x00008ee0


	//   ....[75]....
        /*02bc*/ 	.word	0x00008f50


	//   ....[76]....
        /*02c0*/ 	.word	0x00008fd0


	//   ....[77]....
        /*02c4*/ 	.word	0x00009040


	//   ....[78]....
        /*02c8*/ 	.word	0x000090c0


	//   ....[79]....
        /*02cc*/ 	.word	0x00009130


	//   ....[80]....
        /*02d0*/ 	.word	0x000091b0


	//   ....[81]....
        /*02d4*/ 	.word	0x00009220


	//   ....[82]....
        /*02d8*/ 	.word	0x00009290


	//   ....[83]....
        /*02dc*/ 	.word	0x00009300


	//----- nvinfo : EIATTR_EXIT_INSTR_OFFSETS
	.align		4
.L_2109:
        /*02e0*/ 	.byte	0x04, 0x1c
        /*02e2*/ 	.short	(.L_2111 - .L_2110)


	//   ....[0]....
.L_2110:
        /*02e4*/ 	.word	0x00008320


	//   ....[1]....
        /*02e8*/ 	.word	0x00008460


	//----- nvinfo : EIATTR_MAX_THREADS
	.align		4
.L_2111:
        /*02ec*/ 	.byte	0x04, 0x05
        /*02ee*/ 	.short	(.L_2113 - .L_2112)
.L_2112:
        /*02f0*/ 	.word	0x00000040
        /*02f4*/ 	.word	0x00000001
        /*02f8*/ 	.word	0x00000001


	//----- nvinfo : EIATTR_CRS_STACK_SIZE
	.align		4
.L_2113:
        /*02fc*/ 	.byte	0x04, 0x1e
        /*02fe*/ 	.short	(.L_2115 - .L_2114)
.L_2114:
        /*0300*/ 	.word	0x00000000
.L_2115:


//--------------------- .nv.info._Z25selective_scan_bwd_kernelI32Selective_Scan_bwd_kernel_traitsILi64ELi16ELb0ELb1ELb1ELb0ELb1EN3c108BFloat16EfEEv12SSMParamsBwd --------------------------
	.section	.nv.info._Z25selective_scan_bwd_kernelI32Selective_Scan_bwd_kernel_traitsILi64ELi16ELb0ELb1ELb1ELb0ELb1EN3c108BFloat16EfEEv12SSMParamsBwd,"",@"SHT_CUDA_INFO"
	.sectionflags	@""
	.align	4


	//----- nvinfo : EIATTR_CUDA_API_VERSION
	.align		4
        /*0000*/ 	.byte	0x04, 0x37
        /*0002*/ 	.short	(.L_2117 - .L_2116)
.L_2116:
        /*0004*/ 	.word	0x00000082


	//----- nvinfo : EIATTR_SW2861232_WAR
	.align		4
.L_2117:
        /*0008*/ 	.byte	0x01, 0x35
	.zero		2


	//----- nvinfo : EIATTR_PARAM_CBANK
	.align		4
        /*000c*/ 	.byte	0x04, 0x0a
        /*000e*/ 	.short	(.L_2119 - .L_2118)
	.align		4
.L_2118:
        /*0010*/ 	.word	index@(.nv.constant0._Z25selective_scan_bwd_kernelI32Selective_Scan_bwd_kernel_traitsILi64ELi16ELb0ELb1ELb1ELb0ELb1EN3c108BFloat16EfEEv12SSMParamsBwd)
        /*0014*/ 	.short	0x0160
        /*0016*/ 	.short	0x01f0


	//----- nvinfo : EIATTR_CBANK_PARAM_SIZE
	.align		4
.L_2119:
        /*0018*/ 	.byte	0x03, 0x19
        /*001a*/ 	.short	0x01f0


	//----- nvinfo : EIATTR_KPARAM_INFO
	.align		4
        /*001c*/ 	.byte	0x04, 0x17
        /*001e*/ 	.short	(.L_2121 - .L_2120)
.L_2120:
        /*0020*/ 	.word	0x00000000
        /*0024*/ 	.short	0x0000
        /*0026*/ 	.short	0x0000
        /*0028*/ 	.byte	0x00, 0xf0, 0xc1, 0x07


	//----- nvinfo : EIATTR_MAXREG_COUNT
	.align		4
.L_2121:
        /*002c*/ 	.byte	0x03, 0x1b
        /*002e*/ 	.short	0x00ff


	//----- nvinfo : EIATTR_NUM_BARRIERS
	.align		4
        /*0030*/ 	.byte	0x02, 0x4c
        /*0032*/ 	.byte	0x01
	.zero		1


	//----- nvinfo : EIATTR_MERCURY_ISA_VERSION
	.align		4
        /*0034*/ 	.byte	0x03, 0x5f
        /*0036*/ 	.short	0x0000


	//----- nvinfo : EIATTR_COOP_GROUP_MASK_REGIDS
	.align		4
        /*0038*/ 	.byte	0x04, 0x29
        /*003a*/ 	.short	(.L_2123 - .L_2122)


	//   ....[0]....
.L_2122:
        /*003c*/ 	.word	0xffffffff


	//   ....[1]....
        /*0040*/ 	.word	0xffffffff


	//   ....[2]....
        /*0044*/ 	.word	0xffffffff


	//   ....[3]....
        /*0048*/ 	.word	0xffffffff


	//   ....[4]....
        /*004c*/ 	.word	0xffffffff


	//   ....[5]....
        /*0050*/ 	.word	0xffffffff


	//   ....[6]....
        /*0054*/ 	.word	0xffffffff


	//   ....[7]....
        /*0058*/ 	.word	0xffffffff


	//   ....[8]....
        /*005c*/ 	.word	0xffffffff


	//   ....[9]....
        /*0060*/ 	.word	0xffffffff


	//   ....[10]....
        /*0064*/ 	.word	0xffffffff


	//   ....[11]....
        /*0068*/ 	.word	0xffffffff


	//   ....[12]....
        /*006c*/ 	.word	0xffffffff


	//   ....[13]....
        /*0070*/ 	.word	0xffffffff


	//   ....[14]....
        /*0074*/ 	.word	0xffffffff


	//   ....[15]....
        /*0078*/ 	.word	0xffffffff


	//   ....[16]....
        /*007c*/ 	.word	0xffffffff


	//   ....[17]....
        /*0080*/ 	.word	0xffffffff


	//   ....[18]....
        /*0084*/ 	.word	0xffffffff


	//   ....[19]....
        /*0088*/ 	.word	0xffffffff


	//   ....[20]....
        /*008c*/ 	.word	0xffffffff


	//   ....[21]....
        /*0090*/ 	.word	0xffffffff


	//   ....[22]....
        /*0094*/ 	.word	0xffffffff


	//   ....[23]....
        /*0098*/ 	.word	0xffffffff


	//   ....[24]....
        /*009c*/ 	.word	0xffffffff


	//   ....[25]....
        /*00a0*/ 	.word	0xffffffff


	//   ....[26]....
        /*00a4*/ 	.word	0xffffffff


	//   ....[27]....
        /*00a8*/ 	.word	0xffffffff


	//   ....[28]....
        /*00ac*/ 	.word	0xffffffff


	//   ....[29]....
        /*00b0*/ 	.word	0xffffffff


	//   ....[30]....
        /*00b4*/ 	.word	0xffffffff


	//   ....[31]....
        /*00b8*/ 	.word	0xffffffff


	//   ....[32]....
        /*00bc*/ 	.word	0xffffffff


	//   ....[33]....
        /*00c0*/ 	.word	0xffffffff


	//   ....[34]....
        /*00c4*/ 	.word	0xffffffff


	//   ....[35]....
        /*00c8*/ 	.word	0xffffffff


	//   ....[36]....
        /*00cc*/ 	.word	0xffffffff


	//   ....[37]....
        /*00d0*/ 	.word	0xffffffff


	//   ....[38]....
        /*00d4*/ 	.word	0xffffffff


	//   ....[39]....
        /*00d8*/ 	.word	0xffffffff


	//   ....[40]....
        /*00dc*/ 	.word	0xffffffff


	//   ....[41]....
        /*00e0*/ 	.word	0xffffffff


	//   ....[42]....
        /*00e4*/ 	.word	0xffffffff


	//   ....[43]....
        /*00e8*/ 	.word	0xffffffff


	//   ....[44]....
        /*00ec*/ 	.word	0xffffffff


	//   ....[45]....
        /*00f0*/ 	.word	0xffffffff


	//   ....[46]....
        /*00f4*/ 	.word	0xffffffff


	//   ....[47]....
        /*00f8*/ 	.word	0xffffffff


	//   ....[48]....
        /*00fc*/ 	.word	0xffffffff


	//   ....[49]....
        /*0100*/ 	.word	0xffffffff


	//   ....[50]....
        /*0104*/ 	.word	0xffffffff


	//   ....[51]....
        /*0108*/ 	.word	0xffffffff


	//   ....[52]....
        /*010c*/ 	.word	0xffffffff


	//   ....[53]....
        /*0110*/ 	.word	0xffffffff


	//   ....[54]....
        /*0114*/ 	.word	0xffffffff


	//   ....[55]....
        /*0118*/ 	.word	0xffffffff


	//   ....[56]....
        /*011c*/ 	.word	0xffffffff


	//   ....[57]....
        /*0120*/ 	.word	0xffffffff


	//   ....[58]....
        /*0124*/ 	.word	0xffffffff


	//   ....[59]....
        /*0128*/ 	.word	0xffffffff


	//   ....[60]....
        /*012c*/ 	.word	0xffffffff


	//   ....[61]....
        /*0130*/ 	.word	0xffffffff


	//   ....[62]....
        /*0134*/ 	.word	0xffffffff


	//   ....[63]....
        /*0138*/ 	.word	0xffffffff


	//   ....[64]....
        /*013c*/ 	.word	0xffffffff


	//   ....[65]....
        /*0140*/ 	.word	0xffffffff


	//   ....[66]....
        /*0144*/ 	.word	0xffffffff


	//   ....[67]....
        /*0148*/ 	.word	0xffffffff


	//   ....[68]....
        /*014c*/ 	.word	0xffffffff


	//   ....[69]....
        /*0150*/ 	.word	0xffffffff


	//   ....[70]....
        /*0154*/ 	.word	0xffffffff


	//   ....[71]....
        /*0158*/ 	.word	0xffffffff


	//   ....[72]....
        /*015c*/ 	.word	0xffffffff


	//   ....[73]....
        /*0160*/ 	.word	0xffffffff


	//   ....[74]....
        /*0164*/ 	.word	0xffffffff


	//   ....[75]....
        /*0168*/ 	.word	0xffffffff


	//   ....[76]....
        /*016c*/ 	.word	0xffffffff


	//   ....[77]....
        /*0170*/ 	.word	0xffffffff


	//   ....[78]....
        /*0174*/ 	.word	0xffffffff


	//   ....[79]....
        /*0178*/ 	.word	0xffffffff


	//   ....[80]....
        /*017c*/ 	.word	0xffffffff


	//   ....[81]....
        /*0180*/ 	.word	0xffffffff


	//   ....[82]....
        /*0184*/ 	.word	0xffffffff


	//   ....[83]....
        /*0188*/ 	.word	0xffffffff


	//   ....[84]....
        /*018c*/ 	.word	0xffffffff


	//   ....[85]....
        /*0190*/ 	.word	0xffffffff


	//   ....[86]....
        /*0194*/ 	.word	0xffffffff


	//   ....[87]....
        /*0198*/ 	.word	0xffffffff


	//----- nvinfo : EIATTR_COOP_GROUP_INSTR_OFFSETS
	.align		4
.L_2123:
        /*019c*/ 	.byte	0x04, 0x28
        /*019e*/ 	.short	(.L_2125 - .L_2124)


	//   ....[0]....
.L_2124:
        /*01a0*/ 	.word	0x00001210


	//   ....[1]....
        /*01a4*/ 	.word	0x00001820


	//   ....[2]....
        /*01a8*/ 	.word	0x00001fd0


	//   ....[3]....
        /*01ac*/ 	.word	0x00002500


	//   ....[4]....
        /*01b0*/ 	.word	0x00002c10


	//   ....[5]....
        /*01b4*/ 	.word	0x00003830


	//   ....[6]....
        /*01b8*/ 	.word	0x000044e0


	//   ....[7]....
        /*01bc*/ 	.word	0x00005410


	//   ....[8]....
        /*01c0*/ 	.word	0x00005de0


	//   ....[9]....
        /*01c4*/ 	.word	0x000068b0


	//   ....[10]....
        /*01c8*/ 	.word	0x000068d0


	//   ....[11]....
        /*01cc*/ 	.word	0x00006920


	//   ....[12]....
        /*01d0*/ 	.word	0x00006930


	//   ....[13]....
        /*01d4*/ 	.word	0x00006960


	//   ....[14]....
        /*01d8*/ 	.word	0x00006980


	//   ....[15]....
        /*01dc*/ 	.word	0x000069b0


	//   ....[16]....
        /*01e0*/ 	.word	0x000069d0


	//   ....[17]....
        /*01e4*/ 	.word	0x00006a00


	//   ....[18]....
        /*01e8*/ 	.word	0x00006a30


	//   ....[19]....
        /*01ec*/ 	.word	0x00006ae0


	//   ....[20]....
        /*01f0*/ 	.word	0x00006b50


	//   ....[21]....
        /*01f4*/ 	.word	0x00006b70


	//   ....[22]....
        /*01f8*/ 	.word	0x00006b80


	//   ....[23]....
        /*01fc*/ 	.word	0x00006b90


	//   ....[24]....
        /*0200*/ 	.word	0x00006ba0


	//   ....[25]....
        /*0204*/ 	.word	0x00007070


	//   ....[26]....
        /*0208*/ 	.word	0x00007090


	//   ....[27]....
        /*020c*/ 	.word	0x000070a0


	//   ....[28]....
        /*0210*/ 	.word	0x000070b0


	//   ....[29]....
        /*0214*/ 	.word	0x000070e0


	//   ....[30]....
        /*0218*/ 	.word	0x000070f0


	//   ....[31]....
        /*021c*/ 	.word	0x00007120


	//   ....[32]....
        /*0220*/ 	.word	0x00007130


	//   ....[33]....
        /*0224*/ 	.word	0x00007160


	//   ....[34]....
        /*0228*/ 	.word	0x00007170


	//   ....[35]....
        /*022c*/ 	.word	0x000071a0


	//   ....[36]....
        /*0230*/ 	.word	0x000071b0


	//   ....[37]....
        /*0234*/ 	.word	0x000071e0


	//   ....[38]....
        /*0238*/ 	.word	0x000071f0


	//   ....[39]....
        /*023c*/ 	.word	0x00007200


	//   ....[40]....
        /*0240*/ 	.word	0x00007210


	//   ....[41]....
        /*0244*/ 	.word	0x00008ed0


	//   ....[42]....
        /*0248*/ 	.word	0x00008fe0


	//   ....[43]....
        /*024c*/ 	.word	0x000090e0


	//   ....[44]....
        /*0250*/ 	.word	0x000091e0


	//   ....[45]....
        /*0254*/ 	.word	0x00009250


	//   ....[46]....
        /*0258*/ 	.word	0x000095f0


	//   ....[47]....
        /*025c*/ 	.word	0x0000a0d0


	//   ....[48]....
        /*0260*/ 	.word	0x0000a6f0


	//   ....[49]....
        /*0264*/ 	.word	0x0000a750


	//   ....[50]....
        /*0268*/ 	.word	0x0000a7b0


	//   ....[51]....
        /*026c*/ 	.word	0x0000a7d0


	//   ....[52]....
        /*0270*/ 	.word	0x0000a7f0


	//   ....[53]....
        /*0274*/ 	.word	0x0000a8b0


	//   ....[54]....
        /*0278*/ 	.word	0x0000a900


	//   ....[55]....
        /*027c*/ 	.word	0x0000a950


	//   ....[56]....
        /*0280*/ 	.word	0x0000a980


	//   ....[57]....
        /*0284*/ 	.word	0x0000a9a0


	//   ....[58]....
        /*0288*/ 	.word	0x0000ac10


	//   ....[59]....
        /*028c*/ 	.word	0x0000ac90


	//   ....[60]....
        /*0290*/ 	.word	0x0000ad40


	//   ....[61]....
        /*0294*/ 	.word	0x0000adb0


	//   ....[62]....
        /*0298*/ 	.word	0x0000ae40


	//   ....[63]....
        /*029c*/ 	.word	0x0000aeb0


	//   ....[64]....
        /*02a0*/ 	.word	0x0000af50


	//   ....[65]....
        /*02a4*/ 	.word	0x0000afc0


	//   ....[66]....
        /*02a8*/ 	.word	0x0000b060


	//   ....[67]....
        /*02ac*/ 	.word	0x0000b0d0


	//   ....[68]....
        /*02b0*/ 	.word	0x0000b150


	//   ....[69]....
        /*02b4*/ 	.word	0x0000b1c0


	//   ....[70]....
        /*02b8*/ 	.word	0x0000b230


	//   ....[71]....
        /*02bc*/ 	.word	0x0000b2a0


	//   ....[72]....
        /*02c0*/ 	.word	0x0000b320


	//   ....[73]....
        /*02c4*/ 	.word	0x0000b3a0


	//   ....[74]....
        /*02c8*/ 	.word	0x0000b440


	//   ....[75]....
        /*02cc*/ 	.word	0x0000b4b0


	//   ....[76]....
        /*02d0*/ 	.word	0x0000b530


	//   ....[77]....
        /*02d4*/ 	.word	0x0000b5a0


	//   ....[78]....
        /*02d8*/ 	.word	0x0000b620


	//   ....[79]....
        /*02dc*/ 	.word	0x0000b690


	//   ....[80]....
        /*02e0*/ 	.word	0x0000b730


	//   ....[81]....
        /*02e4*/ 	.word	0x0000b7a0


	//   ....[82]....
        /*02e8*/ 	.word	0x0000b820


	//   ....[83]....
        /*02ec*/ 	.word	0x0000b890


	//   ....[84]....
        /*02f0*/ 	.word	0x0000b900


	//   ....[85]....
        /*02f4*/ 	.word	0x0000b970


	//   ....[86]....
        /*02f8*/ 	.word	0x0000b9e0


	//   ....[87]....
        /*02fc*/ 	.word	0x0000ba50


	//----- nvinfo : EIATTR_EXIT_INSTR_OFFSETS
	.align		4
.L_2125:
        /*0300*/ 	.byte	0x04, 0x1c
        /*0302*/ 	.short	(.L_2127 - .L_2126)


	//   ....[0]....
.L_2126:
        /*0304*/ 	.word	0x0000aa70


	//   ....[1]....
        /*0308*/ 	.word	0x0000abb0


	//----- nvinfo : EIATTR_MAX_THREADS
	.align		4
.L_2127:
        /*030c*/ 	.byte	0x04, 0x05
        /*030e*/ 	.short	(.L_2129 - .L_2128)
.L_2128:
        /*0310*/ 	.word	0x00000040
        /*0314*/ 	.word	0x00000001
        /*0318*/ 	.word	0x00000001


	//----- nvinfo : EIATTR_CRS_STACK_SIZE
	.align		4
.L_2129:
        /*031c*/ 	.byte	0x04, 0x1e
        /*031e*/ 	.short	(.L_2131 - .L_2130)
.L_2130:
        /*0320*/ 	.word	0x00000000
.L_2131:


//--------------------- .nv.info._Z25selective_scan_bwd_kernelI32Selective_Scan_bwd_kernel_traitsILi64ELi16ELb0ELb1ELb1ELb1ELb0EN3c108BFloat16EfEEv12SSMParamsBwd --------------------------
	.section	.nv.info._Z25selective_scan_bwd_kernelI32Selective_Scan_bwd_kernel_traitsILi64ELi16ELb0ELb1ELb1ELb1ELb0EN3c108BFloat16EfEEv12SSMParamsBwd,"",@"SHT_CUDA_INFO"
	.sectionflags	@""
	.align	4


	//----- nvinfo : EIATTR_CUDA_API_VERSION
	.align		4
        /*0000*/ 	.byte	0x04, 0x37
        /*0002*/ 	.short	(.L_2133 - .L_2132)
.L_2132:
        /*0004*/ 	.word	0x00000082


	//----- nvinfo : EIATTR_SW2861232_WAR
	.align		4
.L_2133:
        /*0008*/ 	.byte	0x01, 0x35
	.zero		2


	//----- nvinfo : EIATTR_PARAM_CBANK
	.align		4
        /*000c*/ 	.byte	0x04, 0x0a
        /*000e*/ 	.short	(.L_2135 - .L_2134)
	.align		4
.L_2134:
        /*0010*/ 	.word	index@(.nv.constant0._Z25selective_scan_bwd_kernelI32Selective_Scan_bwd_kernel_traitsILi64ELi16ELb0ELb1ELb1ELb1ELb0EN3c108BFloat16EfEEv12SSMParamsBwd)
        /*0014*/ 	.short	0x0160
        /*0016*/ 	.short	0x01f0


	//----- nvinfo : EIATTR_CBANK_PARAM_SIZE
	.align		4
.L_2135:
        /*0018*/ 	.byte	0x03, 0x19
        /*001a*/ 	.short	0x01f0


	//----- nvinfo : EIATTR_KPARAM_INFO
	.align		4
        /*001c*/ 	.byte	0x04, 0x17
        /*001e*/ 	.short	(.L_2137 - .L_2136)
.L_2136:
        /*0020*/ 	.word	0x00000000
        /*0024*/ 	.short	0x0000
        /*0026*/ 	.short	0x0000
        /*0028*/ 	.byte	0x00, 0xf0, 0xc1, 0x07


	//----- nvinfo : EIATTR_MAXREG_COUNT
	.align		4
.L_2137:
        /*002c*/ 	.byte	0x03, 0x1b
        /*002e*/ 	.short	0x00ff


	//----- nvinfo : EIATTR_NUM_BARRIERS
	.align		4
        /*0030*/ 	.byte	0x02, 0x4c
        /*0032*/ 	.byte	0x01
	.zero		1


	//----- nvinfo : EIATTR_MERCURY_ISA_VERSION
	.align		4
        /*0034*/ 	.byte	0x03, 0x5f
        /*0036*/ 	.short	0x0000


	//----- nvinfo : EIATTR_COOP_GROUP_MASK_REGIDS
	.align		4
        /*0038*/ 	.byte	0x04, 0x29
        /*003a*/ 	.short	(.L_2139 - .L_2138)


	//   ....[0]....
.L_2138:
        /*003c*/ 	.word	0xffffffff


	//   ....[1]....
        /*0040*/ 	.word	0xffffffff


	//   ....[2]....
        /*0044*/ 	.word	0xffffffff


	//   ....[3]....
        /*0048*/ 	.word	0xffffffff


	//   ....[4]....
        /*004c*/ 	.word	0xffffffff


	//   ....[5]....
        /*0050*/ 	.word	0xffffffff


	//   ....[6]....
        /*0054*/ 	.word	0xffffffff


	//   ....[7]....
        /*0058*/ 	.word	0xffffffff


	//   ....[8]....
        /*005c*/ 	.word	0xffffffff


	//   ....[9]....
        /*0060*/ 	.word	0xffffffff


	//   ....[10]....
        /*0064*/ 	.word	0xffffffff


	//   ....[11]....
        /*0068*/ 	.word	0xffffffff


	//   ....[12]....
        /*006c*/ 	.word	0xffffffff


	//   ....[13]....
        /*0070*/ 	.word	0xffffffff


	//   ....[14]....
        /*0074*/ 	.word	0xffffffff


	//   ....[15]....
        /*0078*/ 	.word	0xffffffff


	//   ....[16]....
        /*007c*/ 	.word	0xffffffff


	//   ....[17]....
        /*0080*/ 	.word	0xffffffff


	//   ....[18]....
        /*0084*/ 	.word	0xffffffff


	//   ....[19]....
        /*0088*/ 	.word	0xffffffff


	//   ....[20]....
        /*008c*/ 	.word	0xffffffff


	//   ....[21]....
        /*0090*/ 	.word	0xffffffff


	//   ....[22]....
        /*0094*/ 	.word	0xffffffff


	//   ....[23]....
        /*0098*/ 	.word	0xffffffff


	//   ....[24]....
        /*009c*/ 	.word	0xffffffff


	//   ....[25]....
        /*00a0*/ 	.word	0xffffffff


	//   ....[26]....
        /*00a4*/ 	.word	0xffffffff


	//   ....[27]....
        /*00a8*/ 	.word	0xffffffff


	//   ....[28]....
        /*00ac*/ 	.word	0xffffffff


	//   ....[29]....
        /*00b0*/ 	.word	0xffffffff


	//   ....[30]....
        /*00b4*/ 	.word	0xffffffff


	//   ....[31]....
        /*00b8*/ 	.word	0xffffffff


	//   ....[32]....
        /*00bc*/ 	.word	0xffffffff


	//   ....[33]....
        /*00c0*/ 	.word	0xffffffff


	//   ....[34]....
        /*00c4*/ 	.word	0xffffffff


	//   ....[35]....
        /*00c8*/ 	.word	0xffffffff


	//   ....[36]....
        /*00cc*/ 	.word	0xffffffff


	//   ....[37]....
        /*00d0*/ 	.word	0xffffffff


	//   ....[38]....
        /*00d4*/ 	.word	0xffffffff


	//   ....[39]....
        /*00d8*/ 	.word	0xffffffff


	//   ....[40]....
        /*00dc*/ 	.word	0xffffffff


	//   ....[41]....
        /*00e0*/ 	.word	0xffffffff


	//   ....[42]....
        /*00e4*/ 	.word	0xffffffff


	//   ....[43]....
        /*00e8*/ 	.word	0xffffffff


	//   ....[44]....
        /*00ec*/ 	.word	0xffffffff


	//   ....[45]....
        /*00f0*/ 	.word	0xffffffff


	//   ....[46]....
        /*00f4*/ 	.word	0xffffffff


	//   ....[47]....
        /*00f8*/ 	.word	0xffffffff


	//   ....[48]....
        /*00fc*/ 	.word	0xffffffff


	//   ....[49]....
        /*0100*/ 	.word	0xffffffff


	//   ....[50]....
        /*0104*/ 	.word	0xffffffff


	//   ....[51]....
        /*0108*/ 	.word	0xffffffff


	//   ....[52]....
        /*010c*/ 	.word	0xffffffff


	//   ....[53]....
        /*0110*/ 	.word	0xffffffff


	//   ....[54]....
        /*0114*/ 	.word	0xffffffff


	//   ....[55]....
        /*0118*/ 	.word	0xffffffff


	//   ....[56]....
        /*011c*/ 	.word	0xffffffff


	//   ....[57]....
        /*0120*/ 	.word	0xffffffff


	//   ....[58]....
        /*0124*/ 	.word	0xffffffff


	//   ....[59]....
        /*0128*/ 	.word	0xffffffff


	//   ....[60]....
        /*012c*/ 	.word	0xffffffff


	//   ....[61]....
        /*0130*/ 	.word	0xffffffff


	//   ....[62]....
        /*0134*/ 	.word	0xffffffff


	//   ....[63]....
        /*0138*/ 	.word	0xffffffff


	//   ....[64]....
        /*013c*/ 	.word	0xffffffff


	//   ....[65]....
        /*0140*/ 	.word	0xffffffff


	//   ....[66]....
        /*0144*/ 	.word	0xffffffff


	//   ....[67]....
        /*0148*/ 	.word	0xffffffff


	//   ....[68]....
        /*014c*/ 	.word	0xffffffff


	//   ....[69]....
        /*0150*/ 	.word	0xffffffff


	//   ....[70]....
        /*0154*/ 	.word	0xffffffff


	//   ....[71]....
        /*0158*/ 	.word	0xffffffff


	//   ....[72]....
        /*015c*/ 	.word	0xffffffff


	//   ....[73]....
        /*0160*/ 	.word	0xffffffff


	//   ....[74]....
        /*0164*/ 	.word	0xffffffff


	//   ....[75]....
        /*0168*/ 	.word	0xffffffff


	//   ....[76]....
        /*016c*/ 	.word	0xffffffff


	//   ....[77]....
        /*0170*/ 	.word	0xffffffff


	//   ....[78]....
        /*0174*/ 	.word	0xffffffff


	//   ....[79]....
        /*0178*/ 	.word	0xffffffff


	//   ....[80]....
        /*017c*/ 	.word	0xffffffff


	//   ....[81]....
        /*0180*/ 	.word	0xffffffff


	//   ....[82]....
        /*0184*/ 	.word	0xffffffff


	//   ....[83]....
        /*0188*/ 	.word	0xffffffff


	//   ....[84]....
        /*018c*/ 	.word	0xffffffff


	//----- nvinfo : EIATTR_COOP_GROUP_INSTR_OFFSETS
	.align		4
.L_2139:
        /*0190*/ 	.byte	0x04, 0x28
        /*0192*/ 	.short	(.L_2141 - .L_2140)


	//   ....[0]....
.L_2140:
        /*0194*/ 	.word	0x000011f0


	//   ....[1]....
        /*0198*/ 	.word	0x00001830


	//   ....[2]....
        /*019c*/ 	.word	0x00001df0


	//   ....[3]....
        /*01a0*/ 	.word	0x00004ff0


	//   ....[4]....
        /*01a4*/ 	.word	0x000058e0


	//   ....[5]....
        /*01a8*/ 	.word	0x000064b0


	//   ....[6]....
        /*01ac*/ 	.word	0x000064d0


	//   ....[7]....
        /*01b0*/ 	.word	0x00006520


	//   ....[8]....
        /*01b4*/ 	.word	0x00006530


	//   ....[9]....
        /*01b8*/ 	.word	0x00006560


	//   ....[10]....
        /*01bc*/ 	.word	0x00006580


	//   ....[11]....
        /*01c0*/ 	.word	0x000065b0


	//   ....[12]....
        /*01c4*/ 	.word	0x000065d0


	//   ....[13]....
        /*01c8*/ 	.word	0x00006600


	//   ....[14]....
        /*01cc*/ 	.word	0x00006630


	//   ....[15]....
        /*01d0*/ 	.word	0x000066f0


	//   ....[16]....
        /*01d4*/ 	.word	0x00006760


	//   ....[17]....
        /*01d8*/ 	.word	0x00006780


	//   ....[18]....
        /*01dc*/ 	.word	0x00006790


	//   ....[19]....
        /*01e0*/ 	.word	0x000067a0


	//   ....[20]....
        /*01e4*/ 	.word	0x000067b0


	//   ....[21]....
        /*01e8*/ 	.word	0x00006c90


	//   ....[22]....
        /*01ec*/ 	.word	0x00006cb0


	//   ....[23]....
        /*01f0*/ 	.word	0x00006cc0


	//   ....[24]....
        /*01f4*/ 	.word	0x00006cd0


	//   ....[25]....
        /*01f8*/ 	.word	0x00006d00


	//   ....[26]....
        /*01fc*/ 	.word	0x00006d10


	//   ....[27]....
        /*0200*/ 	.word	0x00006d40


	//   ....[28]....
        /*0204*/ 	.word	0x00006d50


	//   ....[29]....
        /*0208*/ 	.word	0x00006d80


	//   ....[30]....
        /*020c*/ 	.word	0x00006d90


	//   ....[31]....
        /*0210*/ 	.word	0x00006dc0


	//   ....[32]....
        /*0214*/ 	.word	0x00006dd0


	//   ....[33]....
        /*0218*/ 	.word	0x00006e00


	//   ....[34]....
        /*021c*/ 	.word	0x00006e10


	//   ....[35]....
        /*0220*/ 	.word	0x00006e20


	//   ....[36]....
        /*0224*/ 	.word	0x00006e30


	//   ....[37]....
        /*0228*/ 	.word	0x00008840


	//   ....[38]....
        /*022c*/ 	.word	0x00008960


	//   ....[39]....
        /*0230*/ 	.word	0x00008a60


	//   ....[40]....
        /*0234*/ 	.word	0x00008b60


	//   ....[41]....
        /*0238*/ 	.word	0x00008c70


	//   ....[42]....
        /*023c*/ 	.word	0x000094c0


	//   ....[43]....
        /*0240*/ 	.word	0x0000a0b0


	//   ....[44]....
        /*0244*/ 	.word	0x0000ab30


	//   ....[45]....
        /*0248*/ 	.word	0x0000b120


	//   ....[46]....
        /*024c*/ 	.word	0x0000b180


	//   ....[47]....
        /*0250*/ 	.word	0x0000b1e0


	//   ....[48]....
        /*0254*/ 	.word	0x0000b200


	//   ....[49]....
        /*0258*/ 	.word	0x0000b220


	//   ....[50]....
        /*025c*/ 	.word	0x0000b2e0


	//   ....[51]....
        /*0260*/ 	.word	0x0000b330


	//   ....[52]....
        /*0264*/ 	.word	0x0000b390


	//   ....[53]....
        /*0268*/ 	.word	0x0000b3b0


	//   ....[54]....
        /*026c*/ 	.word	0x0000b3d0


	//   ....[55]....
        /*0270*/ 	.word	0x0000b640


	//   ....[56]....
        /*0274*/ 	.word	0x0000b6c0


	//   ....[57]....
        /*0278*/ 	.word	0x0000b770


	//   ....[58]....
        /*027c*/ 	.word	0x0000b7e0


	//   ....[59]....
        /*0280*/ 	.word	0x0000b870


	//   ....[60]....
        /*0284*/ 	.word	0x0000b8e0


	//   ....[61]....
        /*0288*/ 	.word	0x0000b970


	//   ....[62]....
        /*028c*/ 	.word	0x0000b9e0


	//   ....[63]....
        /*0290*/ 	.word	0x0000ba90


	//   ....[64]....
        /*0294*/ 	.word	0x0000bb00


	//   ....[65]....
        /*0298*/ 	.word	0x0000bb80


	//   ....[66]....
        /*029c*/ 	.word	0x0000bbf0


	//   ....[67]....
        /*02a0*/ 	.word	0x0000bc70


	//   ....[68]....
        /*02a4*/ 	.word	0x0000bce0


	//   ....[69]....
        /*02a8*/ 	.word	0x0000bd60


	//   ....[70]....
        /*02ac*/ 	.word	0x0000bde0


	//   ....[71]....
        /*02b0*/ 	.word	0x0000be80


	//   ....[72]....
        /*02b4*/ 	.word	0x0000bef0


	//   ....[73]....
        /*02b8*/ 	.word	0x0000bf70


	//   ....[74]....
        /*02bc*/ 	.word	0x0000bfe0


	//   ....[75]....
        /*02c0*/ 	.word	0x0000c060


	//   ....[76]....
        /*02c4*/ 	.word	0x0000c0d0


	//   ....[77]....
        /*02c8*/ 	.word	0x0000c150


	//   ....[78]....
        /*02cc*/ 	.word	0x0000c1c0


	//   ....[79]....
        /*02d0*/ 	.word	0x0000c240


	//   ....[80]....
        /*02d4*/ 	.word	0x0000c2b0


	//   ....[81]....
        /*02d8*/ 	.word	0x0000c330


	//   ....[82]....
        /*02dc*/ 	.word	0x0000c3a0


	//   ....[83]....
        /*02e0*/ 	.word	0x0000c410


	//   ....[84]....
        /*02e4*/ 	.word	0x0000c480


	//----- nvinfo : EIATTR_EXIT_INSTR_OFFSETS
	.align		4
.L_2141:
        /*02e8*/ 	.byte	0x04, 0x1c
        /*02ea*/ 	.short	(.L_2143 - .L_2142)


	//   ....[0]....
.L_2142:
        /*02ec*/ 	.word	0x0000b4a0


	//   ....[1]....
        /*02f0*/ 	.word	0x0000b5e0


	//----- nvinfo : EIATTR_MAX_THREADS
	.align		4
.L_2143:
        /*02f4*/ 	.byte	0x04, 0x05
        /*02f6*/ 	.short	(.L_2145 - .L_2144)
.L_2144:
        /*02f8*/ 	.word	0x00000040
        /*02fc*/ 	.word	0x00000001
        /*0300*/ 	.word	0x00000001


	//----- nvinfo : EIATTR_CRS_STACK_SIZE
	.align		4
.L_2145:
        /*0304*/ 	.byte	0x04, 0x1e
        /*0306*/ 	.short	(.L_2147 - .L_2146)
.L_2146:
        /*0308*/ 	.word	0x00000000
.L_2147:


//--------------------- .nv.info._Z25selective_scan_bwd_kernelI32Selective_Scan_bwd_kernel_traitsILi64ELi16ELb0ELb1ELb1ELb1ELb1EN3c108BFloat16EfEEv12SSMParamsBwd --------------------------
	.section	.nv.info._Z25selective_scan_bwd_kernelI32Selective_Scan_bwd_kernel_traitsILi64ELi16ELb0ELb1ELb1ELb1ELb1EN3c108BFloat16EfEEv12SSMParamsBwd,"",@"SHT_CUDA_INFO"
	.sectionflags	@""
	.align	4


	//----- nvinfo : EIATTR_CUDA_API_VERSION
	.align		4
        /*0000*/ 	.byte	0x04, 0x37
        /*0002*/ 	.short	(.L_2149 - .L_2148)
.L_2148:
        /*0004*/ 	.word	0x00000082


	//----- nvinfo : EIATTR_SW2861232_WAR
	.align		4
.L_2149:
        /*0008*/ 	.byte	0x01, 0x35
	.zero		2


	//----- nvinfo : EIATTR_PARAM_CBANK
	.align		4
        /*000c*/ 	.byte	0x04, 0x0a
        /*000e*/ 	.short	(.L_2151 - .L_2150)
	.align		4
.L_2150:
        /*0010*/ 	.word	index@(.nv.constant0._Z25selective_scan_bwd_kernelI32Selective_Scan_bwd_kernel_traitsILi64ELi16ELb0ELb1ELb1ELb1ELb1EN3c108BFloat16EfEEv12SSMParamsBwd)
        /*0014*/ 	.short	0x0160
        /*0016*/ 	.short	0x01f0


	//----- nvinfo : EIATTR_CBANK_PARAM_SIZE
	.align		4
.L_2151:
        /*0018*/ 	.byte	0x03, 0x19
        /*001a*/ 	.short	0x01f0


	//----- nvinfo : EIATTR_KPARAM_INFO
	.align		4
        /*001c*/ 	.byte	0x04, 0x17
        /*001e*/ 	.short	(.L_2153 - .L_2152)
.L_2152:
        /*0020*/ 	.word	0x00000000
        /*0024*/ 	.short	0x0000
        /*0026*/ 	.short	0x0000
        /*0028*/ 	.byte	0x00, 0xf0, 0xc1, 0x07


	//----- nvinfo : EIATTR_MAXREG_COUNT
	.align		4
.L_2153:
        /*002c*/ 	.byte	0x03, 0x1b
        /*002e*/ 	.short	0x00ff


	//----- nvinfo : EIATTR_NUM_BARRIERS
	.align		4
        /*0030*/ 	.byte	0x02, 0x4c
        /*0032*/ 	.byte	0x01
	.zero		1


	//----- nvinfo : EIATTR_MERCURY_ISA_VERSION
	.align		4
        /*0034*/ 	.byte	0x03, 0x5f
        /*0036*/ 	.short	0x0000


	//----- nvinfo : EIATTR_COOP_GROUP_MASK_REGIDS
	.align		4
        /*0038*/ 	.byte	0x04, 0x29
        /*003a*/ 	.short	(.L_2155 - .L_2154)


	//   ....[0]....
.L_2154:
        /*003c*/ 	.word	0xffffffff


	//   ....[1]....
        /*0040*/ 	.word	0xffffffff


	//   ....[2]....
        /*0044*/ 	.word	0xffffffff


	//   ....[3]....
        /*0048*/ 	.word	0xffffffff


	//   ....[4]....
        /*004c*/ 	.word	0xffffffff


	//   ....[5]....
        /*0050*/ 	.word	0xffffffff


	//   ....[6]....
        /*0054*/ 	.word	0xffffffff


	//   ....[7]....
        /*0058*/ 	.word	0xffffffff


	//   ....[8]....
        /*005c*/ 	.word	0xffffffff


	//   ....[9]....
        /*0060*/ 	.word	0xffffffff


	//   ....[10]....
        /*0064*/ 	.word	0xffffffff


	//   ....[11]....
        /*0068*/ 	.word	0xffffffff


	//   ....[12]....
        /*006c*/ 	.word	0xffffffff


	//   ....[13]....
        /*0070*/ 	.word	0xffffffff


	//   ....[14]....
        /*0074*/ 	.word	0xffffffff


	//   ....[15]....
        /*0078*/ 	.word	0xffffffff


	//   ....[16]....
        /*007c*/ 	.word	0xffffffff


	//   ....[17]....
        /*0080*/ 	.word	0xffffffff


	//   ....[18]....
        /*0084*/ 	.word	0xffffffff


	//   ....[19]....
        /*0088*/ 	.word	0xffffffff


	//   ....[20]....
        /*008c*/ 	.word	0xffffffff


	//   ....[21]....
        /*0090*/ 	.word	0xffffffff


	//   ....[22]....
        /*0094*/ 	.word	0xffffffff


	//   ....[23]....
        /*0098*/ 	.word	0xffffffff


	//   ....[24]....
        /*009c*/ 	.word	0xffffffff


	//   ....[25]....
        /*00a0*/ 	.word	0xffffffff


	//   ....[26]....
        /*00a4*/ 	.word	0xffffffff


	//   ....[27]....
        /*00a8*/ 	.word	0xffffffff


	//   ....[28]....
        /*00ac*/ 	.word	0xffffffff


	//   ....[29]....
        /*00b0*/ 	.word	0xffffffff


	//   ....[30]....
        /*00b4*/ 	.word	0xffffffff


	//   ....[31]....
        /*00b8*/ 	.word	0xffffffff


	//   ....[32]....
        /*00bc*/ 	.word	0xffffffff


	//   ....[33]....
        /*00c0*/ 	.word	0xffffffff


	//   ....[34]....
        /*00c4*/ 	.word	0xffffffff


	//   ....[35]....
        /*00c8*/ 	.word	0xffffffff


	//   ....[36]....
        /*00cc*/ 	.word	0xffffffff


	//   ....[37]....
        /*00d0*/ 	.word	0xffffffff


	//   ....[38]....
        /*00d4*/ 	.word	0xffffffff


	//   ....[39]....
        /*00d8*/ 	.word	0xffffffff


	//   ....[40]....
        /*00dc*/ 	.word	0xffffffff


	//   ....[41]....
        /*00e0*/ 	.word	0xffffffff


	//   ....[42]....
        /*00e4*/ 	.word	0xffffffff


	//   ....[43]....
        /*00e8*/ 	.word	0xffffffff


	//   ....[44]....
        /*00ec*/ 	.word	0xffffffff


	//   ....[45]....
        /*00f0*/ 	.word	0xffffffff


	//   ....[46]....
        /*00f4*/ 	.word	0xffffffff


	//   ....[47]....
        /*00f8*/ 	.word	0xffffffff


	//   ....[48]....
        /*00fc*/ 	.word	0xffffffff


	//   ....[49]....
        /*0100*/ 	.word	0xffffffff


	//   ....[50]....
        /*0104*/ 	.word	0xffffffff


	//   ....[51]....
        /*0108*/ 	.word	0xffffffff


	//   ....[52]....
        /*010c*/ 	.word	0xffffffff


	//   ....[53]....
        /*0110*/ 	.word	0xffffffff


	//   ....[54]....
        /*0114*/ 	.word	0xffffffff


	//   ....[55]....
        /*0118*/ 	.word	0xffffffff


	//   ....[56]....
        /*011c*/ 	.word	0xffffffff


	//   ....[57]....
        /*0120*/ 	.word	0xffffffff


	//   ....[58]....
        /*0124*/ 	.word	0xffffffff


	//   ....[59]....
        /*0128*/ 	.word	0xffffffff


	//   ....[60]....
        /*012c*/ 	.word	0xffffffff


	//   ....[61]....
        /*0130*/ 	.word	0xffffffff


	//   ....[62]....
        /*0134*/ 	.word	0xffffffff


	//   ....[63]....
        /*0138*/ 	.word	0xffffffff


	//   ....[64]....
        /*013c*/ 	.word	0xffffffff


	//   ....[65]....
        /*0140*/ 	.word	0xffffffff


	//   ....[66]....
        /*0144*/ 	.word	0xffffffff


	//   ....[67]....
        /*0148*/ 	.word	0xffffffff


	//   ....[68]....
        /*014c*/ 	.word	0xffffffff


	//   ....[69]....
        /*0150*/ 	.word	0xffffffff


	//   ....[70]....
        /*0154*/ 	.word	0xffffffff


	//   ....[71]....
        /*0158*/ 	.word	0xffffffff


	//   ....[72]....
        /*015c*/ 	.word	0xffffffff


	//   ....[73]....
        /*0160*/ 	.word	0xffffffff


	//   ....[74]....
        /*0164*/ 	.word	0xffffffff


	//   ....[75]....
        /*0168*/ 	.word	0xffffffff


	//   ....[76]....
        /*016c*/ 	.word	0xffffffff


	//   ....[77]....
        /*0170*/ 	.word	0xffffffff


	//   ....[78]....
        /*0174*/ 	.word	0xffffffff


	//   ....[79]....
        /*0178*/ 	.word	0xffffffff


	//   ....[80]....
        /*017c*/ 	.word	0xffffffff


	//   ....[81]....
        /*0180*/ 	.word	0xffffffff


	//   ....[82]....
        /*0184*/ 	.word	0xffffffff


	//   ....[83]....
        /*0188*/ 	.word	0xffffffff


	//   ....[84]....
        /*018c*/ 	.word	0xffffffff


	//   ....[85]....
        /*0190*/ 	.word	0xffffffff


	//   ....[86]....
        /*0194*/ 	.word	0xffffffff


	//   ....[87]....
        /*0198*/ 	.word	0xffffffff


	//   ....[88]....
        /*019c*/ 	.word	0xffffffff


	//----- nvinfo : EIATTR_COOP_GROUP_INSTR_OFFSETS
	.align		4
.L_2155:
        /*01a0*/ 	.byte	0x04, 0x28
        /*01a2*/ 	.short	(.L_2157 - .L_2156)


	//   ....[0]....
.L_2156:
        /*01a4*/ 	.word	0x000015a0


	//   ....[1]....
        /*01a8*/ 	.word	0x00001ac0


	//   ....[2]....
        /*01ac*/ 	.word	0x00002310


	//   ....[3]....
        /*01b0*/ 	.word	0x00004cd0


	//   ....[4]....
        /*01b4*/ 	.word	0x000053c0


	//   ....[5]....
        /*01b8*/ 	.word	0x00005fd0


	//   ....[6]....
        /*01bc*/ 	.word	0x00006a30


	//   ....[7]....
        /*01c0*/ 	.word	0x00007a00


	//   ....[8]....
        /*01c4*/ 	.word	0x00008400


	//   ....[9]....
        /*01c8*/ 	.word	0x00008eb0


	//   ....[10]....
        /*01cc*/ 	.word	0x00008ed0


	//   ....[11]....
        /*01d0*/ 	.word	0x00008f20


	//   ....[12]....
        /*01d4*/ 	.word	0x00008f30


	//   ....[13]....
        /*01d8*/ 	.word	0x00008f60


	//   ....[14]....
        /*01dc*/ 	.word	0x00008f80


	//   ....[15]....
        /*01e0*/ 	.word	0x00008fb0


	//   ....[16]....
        /*01e4*/ 	.word	0x00008fd0


	//   ....[17]....
        /*01e8*/ 	.word	0x00009000


	//   ....[18]....
        /*01ec*/ 	.word	0x00009020


	//   ....[19]....
        /*01f0*/ 	.word	0x000090e0


	//   ....[20]....
        /*01f4*/ 	.word	0x00009150


	//   ....[21]....
        /*01f8*/ 	.word	0x00009170


	//   ....[22]....
        /*01fc*/ 	.word	0x00009180


	//   ....[23]....
        /*0200*/ 	.word	0x00009190


	//   ....[24]....
        /*0204*/ 	.word	0x000091a0


	//   ....[25]....
        /*0208*/ 	.word	0x00009670


	//   ....[26]....
        /*020c*/ 	.word	0x00009690


	//   ....[27]....
        /*0210*/ 	.word	0x000096a0


	//   ....[28]....
        /*0214*/ 	.word	0x000096b0


	//   ....[29]....
        /*0218*/ 	.word	0x000096e0


	//   ....[30]....
        /*021c*/ 	.word	0x000096f0


	//   ....[31]....
        /*0220*/ 	.word	0x00009720


	//   ....[32]....
        /*0224*/ 	.word	0x00009730


	//   ....[33]....
        /*0228*/ 	.word	0x00009760


	//   ....[34]....
        /*022c*/ 	.word	0x00009770


	//   ....[35]....
        /*0230*/ 	.word	0x000097a0


	//   ....[36]....
        /*0234*/ 	.word	0x000097b0


	//   ....[37]....
        /*0238*/ 	.word	0x000097e0


	//   ....[38]....
        /*023c*/ 	.word	0x000097f0


	//   ....[39]....
        /*0240*/ 	.word	0x00009800


	//   ....[40]....
        /*0244*/ 	.word	0x00009810


	//   ....[41]....
        /*0248*/ 	.word	0x0000b510


	//   ....[42]....
        /*024c*/ 	.word	0x0000b620


	//   ....[43]....
        /*0250*/ 	.word	0x0000b720


	//   ....[44]....
        /*0254*/ 	.word	0x0000b820


	//   ....[45]....
        /*0258*/ 	.word	0x0000b850


	//   ....[46]....
        /*025c*/ 	.word	0x0000be30


	//   ....[47]....
        /*0260*/ 	.word	0x0000c5c0


	//   ....[48]....
        /*0264*/ 	.word	0x0000d110


	//   ....[49]....
        /*0268*/ 	.word	0x0000d730


	//   ....[50]....
        /*026c*/ 	.word	0x0000d790


	//   ....[51]....
        /*0270*/ 	.word	0x0000d7f0


	//   ....[52]....
        /*0274*/ 	.word	0x0000d810


	//   ....[53]....
        /*0278*/ 	.word	0x0000d830


	//   ....[54]....
        /*027c*/ 	.word	0x0000d8f0


	//   ....[55]....
        /*0280*/ 	.word	0x0000d940


	//   ....[56]....
        /*0284*/ 	.word	0x0000d9a0


	//   ....[57]....
        /*0288*/ 	.word	0x0000d9c0


	//   ....[58]....
        /*028c*/ 	.word	0x0000d9e0


	//   ....[59]....
        /*0290*/ 	.word	0x0000dc50


	//   ....[60]....
        /*0294*/ 	.word	0x0000dcd0


	//   ....[61]....
        /*0298*/ 	.word	0x0000dd80


	//   ....[62]....
        /*029c*/ 	.word	0x0000ddf0


	//   ....[63]....
        /*02a0*/ 	.word	0x0000de80


	//   ....[64]....
        /*02a4*/ 	.word	0x0000def0


	//   ....[65]....
        /*02a8*/ 	.word	0x0000df80


	//   ....[66]....
        /*02ac*/ 	.word	0x0000dff0


	//   ....[67]....
        /*02b0*/ 	.word	0x0000e0a0


	//   ....[68]....
        /*02b4*/ 	.word	0x0000e110


	//   ....[69]....
        /*02b8*/ 	.word	0x0000e170


	//   ....[70]....
        /*02bc*/ 	.word	0x0000e1e0


	//   ....[71]....
        /*02c0*/ 	.word	0x0000e260


	//   ....[72]....
        /*02c4*/ 	.word	0x0000e2d0


	//   ....[73]....
        /*02c8*/ 	.word	0x0000e340


	//   ....[74]....
        /*02cc*/ 	.word	0x0000e3c0


	//   ....[75]....
        /*02d0*/ 	.word	0x0000e460


	//   ....[76]....
        /*02d4*/ 	.word	0x0000e4d0


	//   ....[77]....
        /*02d8*/ 	.word	0x0000e550


	//   ....[78]....
        /*02dc*/ 	.word	0x0000e5c0


	//   ....[79]....
        /*02e0*/ 	.word	0x0000e640


	//   ....[80]....
        /*02e4*/ 	.word	0x0000e6b0


	//   ....[81]....
        /*02e8*/ 	.word	0x0000e750


	//   ....[82]....
        /*02ec*/ 	.word	0x0000e7c0


	//   ....[83]....
        /*02f0*/ 	.word	0x0000e840


	//   ....[84]....
        /*02f4*/ 	.word	0x0000e8b0


	//   ....[85]....
        /*02f8*/ 	.word	0x0000e920


	//   ....[86]....
        /*02fc*/ 	.word	0x0000e990


	//   ....[87]....
        /*0300*/ 	.word	0x0000ea00


	//   ....[88]....
        /*0304*/ 	.word	0x0000ea70


	//----- nvinfo : EIATTR_EXIT_INSTR_OFFSETS
	.align		4
.L_2157:
        /*0308*/ 	.byte	0x04, 0x1c
        /*030a*/ 	.short	(.L_2159 - .L_2158)


	//   ....[0]....
.L_2158:
        /*030c*/ 	.word	0x0000dab0


	//   ....[1]....
        /*0310*/ 	.word	0x0000dbf0


	//----- nvinfo : EIATTR_MAX_THREADS
	.align		4
.L_2159:
        /*0314*/ 	.byte	0x04, 0x05
        /*0316*/ 	.short	(.L_2161 - .L_2160)
.L_2160:
        /*0318*/ 	.word	0x00000040
        /*031c*/ 	.word	0x00000001
        /*0320*/ 	.word	0x00000001


	//----- nvinfo : EIATTR_CRS_STACK_SIZE
	.align		4
.L_2161:
        /*0324*/ 	.byte	0x04, 0x1e
        /*0326*/ 	.short	(.L_2163 - .L_2162)
.L_2162:
        /*0328*/ 	.word	0x00000000
.L_2163:


//--------------------- .nv.info._Z25selective_scan_bwd_kernelI32Selective_Scan_bwd_kernel_traitsILi64ELi16ELb1ELb0ELb0ELb0ELb0EN3c108BFloat16EfEEv12SSMParamsBwd --------------------------
	.section	.nv.info._Z25selective_scan_bwd_kernelI32Selective_Scan_bwd_kernel_traitsILi64ELi16ELb1ELb0ELb0ELb0ELb0EN3c108BFloat16EfEEv12SSMParamsBwd,"",@"SHT_CUDA_INFO"
	.sectionflags	@""
	.align	4


	//----- nvinfo : EIATTR_CUDA_API_VERSION
	.align		4
        /*0000*/ 	.byte	0x04, 0x37
        /*0002*/ 	.short	(.L_2165 - .L_2164)
.L_2164:
        /*0004*/ 	.word	0x00000082


	//----- nvinfo : EIATTR_SW2861232_WAR
	.align		4
.L_2165:
        /*0008*/ 	.byte	0x01, 0x35
	.zero		2


	//----- nvinfo : EIATTR_PARAM_CBANK
	.align		4
        /*000c*/ 	.byte	0x04, 0x0a
        /*000e*/ 	.short	(.L_2167 - .L_2166)
	.align		4
.L_2166:
        /*0010*/ 	.word	index@(.nv.constant0._Z25selective_scan_bwd_kernelI32Selective_Scan_bwd_kernel_traitsILi64ELi16ELb1ELb0ELb0ELb0ELb0EN3c108BFloat16EfEEv12SSMParamsBwd)
        /*0014*/ 	.short	0x0160
        /*0016*/ 	.short	0x01f0


	//----- nvinfo : EIATTR_CBANK_PARAM_SIZE
	.align		4
.L_2167:
        /*0018*/ 	.byte	0x03, 0x19
        /*001a*/ 	.short	0x01f0


	//----- nvinfo : EIATTR_KPARAM_INFO
	.align		4
        /*001c*/ 	.byte	0x04, 0x17
        /*001e*/ 	.short	(.L_2169 - .L_2168)
.L_2168:
        /*0020*/ 	.word	0x00000000
        /*0024*/ 	.short	0x0000
        /*0026*/ 	.short	0x0000
        /*0028*/ 	.byte	0x00, 0xf0, 0xc1, 0x07


	//----- nvinfo : EIATTR_MAXREG_COUNT
	.align		4
.L_2169:
        /*002c*/ 	.byte	0x03, 0x1b
        /*002e*/ 	.short	0x00ff


	//----- nvinfo : EIATTR_NUM_BARRIERS
	.align		4
        /*0030*/ 	.byte	0x02, 0x4c
        /*0032*/ 	.byte	0x01
	.zero		1


	//----- nvinfo : EIATTR_MERCURY_ISA_VERSION
	.align		4
        /*0034*/ 	.byte	0x03, 0x5f
        /*0036*/ 	.short	0x0000


	//----- nvinfo : EIATTR_COOP_GROUP_MASK_REGIDS
	.align		4
        /*0038*/ 	.byte	0x04, 0x29
        /*003a*/ 	.short	(.L_2171 - .L_2170)


	//   ....[0]....
.L_2170:
        /*003c*/ 	.word	0xffffffff


	//   ....[1]....
        /*0040*/ 	.word	0xffffffff


	//   ....[2]....
        /*0044*/ 	.word	0xffffffff


	//   ....[3]....
        /*0048*/ 	.word	0xffffffff


	//   ....[4]....
        /*004c*/ 	.word	0xffffffff


	//   ....[5]....
        /*0050*/ 	.word	0xffffffff


	//   ....[6]....
        /*0054*/ 	.word	0xffffffff


	//   ....[7]....
        /*0058*/ 	.word	0xffffffff


	//   ....[8]....
        /*005c*/ 	.word	0xffffffff


	//   ....[9]....
        /*0060*/ 	.word	0xffffffff


	//   ....[10]....
        /*0064*/ 	.word	0xffffffff


	//   ....[11]....
        /*0068*/ 	.word	0xffffffff


	//   ....[12]....
        /*006c*/ 	.word	0xffffffff


	//   ....[13]....
        /*0070*/ 	.word	0xffffffff


	//   ....[14]....
        /*0074*/ 	.word	0xffffffff


	//   ....[15]....
        /*0078*/ 	.word	0xffffffff


	//   ....[16]....
        /*007c*/ 	.word	0xffffffff


	//   ....[17]....
        /*0080*/ 	.word	0xffffffff


	//   ....[18]....
        /*0084*/ 	.word	0xffffffff


	//   ....[19]....
        /*0088*/ 	.word	0xffffffff


	//   ....[20]....
        /*008c*/ 	.word	0xffffffff


	//   ....[21]....
        /*0090*/ 	.word	0xffffffff


	//   ....[22]....
        /*0094*/ 	.word	0xffffffff


	//   ....[23]....
        /*0098*/ 	.word	0xffffffff


	//   ....[24]....
        /*009c*/ 	.word	0xffffffff


	//   ....[25]....
        /*00a0*/ 	.word	0xffffffff


	//   ....[26]....
        /*00a4*/ 	.word	0xffffffff


	//   ....[27]....
        /*00a8*/ 	.word	0xffffffff


	//   ....[28]....
        /*00ac*/ 	.word	0xffffffff


	//   ....[29]....
        /*00b0*/ 	.word	0xffffffff


	//   ....[30]....
        /*00b4*/ 	.word	0xffffffff


	//   ....[31]....
        /*00b8*/ 	.word	0xffffffff


	//   ....[32]....
        /*00bc*/ 	.word	0xffffffff


	//   ....[33]....
        /*00c0*/ 	.word	0xffffffff


	//   ....[34]....
        /*00c4*/ 	.word	0xffffffff


	//   ....[35]....
        /*00c8*/ 	.word	0xffffffff


	//   ....[36]....
        /*00cc*/ 	.word	0xffffffff


	//   ....[37]....
        /*00d0*/ 	.word	0xffffffff


	//   ....[38]....
        /*00d4*/ 	.word	0xffffffff


	//   ....[39]....
        /*00d8*/ 	.word	0xffffffff


	//   ....[40]....
        /*00dc*/ 	.word	0xffffffff


	//   ....[41]....
        /*00e0*/ 	.word	0xffffffff


	//   ....[42]....
        /*00e4*/ 	.word	0xffffffff


	//   ....[43]....
        /*00e8*/ 	.word	0xffffffff


	//   ....[44]....
        /*00ec*/ 	.word	0xffffffff


	//   ....[45]....
        /*00f0*/ 	.word	0xffffffff


	//   ....[46]....
        /*00f4*/ 	.word	0xffffffff


	//   ....[47]....
        /*00f8*/ 	.word	0xffffffff


	//   ....[48]....
        /*00fc*/ 	.word	0xffffffff


	//   ....[49]....
        /*0100*/ 	.word	0xffffffff


	//   ....[50]....
        /*0104*/ 	.word	0xffffffff


	//   ....[51]....
        /*0108*/ 	.word	0xffffffff


	//   ....[52]....
        /*010c*/ 	.word	0xffffffff


	//   ....[53]....
        /*0110*/ 	.word	0xffffffff


	//   ....[54]....
        /*0114*/ 	.word	0xffffffff


	//   ....[55]....
        /*0118*/ 	.word	0xffffffff


	//   ....[56]....
        /*011c*/ 	.word	0xffffffff


	//   ....[57]....
        /*0120*/ 	.word	0xffffffff


	//   ....[58]....
        /*0124*/ 	.word	0xffffffff


	//   ....[59]....
        /*0128*/ 	.word	0xffffffff


	//   ....[60]....
        /*012c*/ 	.word	0xffffffff


	//   ....[61]....
        /*0130*/ 	.word	0xffffffff


	//   ....[62]....
        /*0134*/ 	.word	0xffffffff


	//   ....[63]....
        /*0138*/ 	.word	0xffffffff


	//   ....[64]....
        /*013c*/ 	.word	0xffffffff


	//   ....[65]....
        /*0140*/ 	.word	0xffffffff


	//   ....[66]....
        /*0144*/ 	.word	0xffffffff


	//   ....[67]....
        /*0148*/ 	.word	0xffffffff


	//   ....[68]....
        /*014c*/ 	.word	0xffffffff


	//   ....[69]....
        /*0150*/ 	.word	0xffffffff


	//   ....[70]....
        /*0154*/ 	.word	0xffffffff


	//   ....[71]....
        /*0158*/ 	.word	0xffffffff


	//   ....[72]....
        /*015c*/ 	.word	0xffffffff


	//   ....[73]....
        /*0160*/ 	.word	0xffffffff


	//   ....[74]....
        /*0164*/ 	.word	0xffffffff


	//   ....[75]....
        /*0168*/ 	.word	0xffffffff


	//   ....[76]....
        /*016c*/ 	.word	0xffffffff


	//   ....[77]....
        /*0170*/ 	.word	0xffffffff


	//   ....[78]....
        /*0174*/ 	.word	0xffffffff


	//   ....[79]....
        /*0178*/ 	.word	0xffffffff


	//   ....[80]....
        /*017c*/ 	.word	0xffffffff


	//   ....[81]....
        /*0180*/ 	.word	0xffffffff


	//   ....[82]....
        /*0184*/ 	.word	0xffffffff


	//   ....[83]....
        /*0188*/ 	.word	0xffffffff


	//   ....[84]....
        /*018c*/ 	.word	0xffffffff


	//   ....[85]....
        /*0190*/ 	.word	0xffffffff


	//   ....[86]....
        /*0194*/ 	.word	0xffffffff


	//----- nvinfo : EIATTR_COOP_GROUP_INSTR_OFFSETS
	.align		4
.L_2171:
        /*0198*/ 	.byte	0x04, 0x28
        /*019a*/ 	.short	(.L_2173 - .L_2172)


	//   ....[0]....
.L_2172:
        /*019c*/ 	.word	0x00000620


	//   ....[1]....
        /*01a0*/ 	.word	0x000006b0


	//   ....[2]....
        /*01a4*/ 	.word	0x00000940


	//   ....[3]....
        /*01a8*/ 	.word	0x00001b30


	//   ....[4]....
        /*01ac*/ 	.word	0x00001b50


	//   ....[5]....
        /*01b0*/ 	.word	0x00001ba0


	//   ....[6]....
        /*01b4*/ 	.word	0x00001bb0


	//   ....[7]....
        /*01b8*/ 	.word	0x00001be0


	//   ....[8]....
        /*01bc*/ 	.word	0x00001c00


	//   ....[9]....
        /*01c0*/ 	.word	0x00001c30


	//   ....[10]....
        /*01c4*/ 	.word	0x00001c50


	//   ....[11]....
        /*01c8*/ 	.word	0x00001c80


	//   ....[12]....
        /*01cc*/ 	.word	0x00001ca0


	//   ....[13]....
        /*01d0*/ 	.word	0x00001d70


	//   ....[14]....
        /*01d4*/ 	.word	0x00001de0


	//   ....[15]....
        /*01d8*/ 	.word	0x00001e00


	//   ....[16]....
        /*01dc*/ 	.word	0x00001e10


	//   ....[17]....
        /*01e0*/ 	.word	0x00001e20


	//   ....[18]....
        /*01e4*/ 	.word	0x00001e30


	//   ....[19]....
        /*01e8*/ 	.word	0x00002310


	//   ....[20]....
        /*01ec*/ 	.word	0x00002330


	//   ....[21]....
        /*01f0*/ 	.word	0x00002340


	//   ....[22]....
        /*01f4*/ 	.word	0x00002350


	//   ....[23]....
        /*01f8*/ 	.word	0x00002380


	//   ....[24]....
        /*01fc*/ 	.word	0x00002390


	//   ....[25]....
        /*0200*/ 	.word	0x000023c0


	//   ....[26]....
        /*0204*/ 	.word	0x000023d0


	//   ....[27]....
        /*0208*/ 	.word	0x00002400


	//   ....[28]....
        /*020c*/ 	.word	0x00002410


	//   ....[29]....
        /*0210*/ 	.word	0x00002440


	//   ....[30]....
        /*0214*/ 	.word	0x00002450


	//   ....[31]....
        /*0218*/ 	.word	0x00002480


	//   ....[32]....
        /*021c*/ 	.word	0x00002490


	//   ....[33]....
        /*0220*/ 	.word	0x000024a0


	//   ....[34]....
        /*0224*/ 	.word	0x000024b0


	//   ....[35]....
        /*0228*/ 	.word	0x00002840


	//   ....[36]....
        /*022c*/ 	.word	0x00002950


	//   ....[37]....
        /*0230*/ 	.word	0x00002cb0


	//   ....[38]....
        /*0234*/ 	.word	0x00002ce0


	//   ....[39]....
        /*0238*/ 	.word	0x00002dc0


	//   ....[40]....
        /*023c*/ 	.word	0x00002df0


	//   ....[41]....
        /*0240*/ 	.word	0x00002ed0


	//   ....[42]....
        /*0244*/ 	.word	0x00002f10


	//   ....[43]....
        /*0248*/ 	.word	0x00003010


	//   ....[44]....
        /*024c*/ 	.word	0x00003120


	//   ....[45]....
        /*0250*/ 	.word	0x00003600


	//   ....[46]....
        /*0254*/ 	.word	0x00003920


	//   ....[47]....
        /*0258*/ 	.word	0x00003a50


	//   ....[48]....
        /*025c*/ 	.word	0x00003ab0


	//   ....[49]....
        /*0260*/ 	.word	0x00003b10


	//   ....[50]....
        /*0264*/ 	.word	0x00003b30


	//   ....[51]....
        /*0268*/ 	.word	0x00003b50


	//   ....[52]....
        /*026c*/ 	.word	0x00003c10


	//   ....[53]....
        /*0270*/ 	.word	0x00003c60


	//   ....[54]....
        /*0274*/ 	.word	0x00003cc0


	//   ....[55]....
        /*0278*/ 	.word	0x00003ce0


	//   ....[56]....
        /*027c*/ 	.word	0x00003d00


	//   ....[57]....
        /*0280*/ 	.word	0x000042e0


	//   ....[58]....
        /*0284*/ 	.word	0x00004360


	//   ....[59]....
        /*0288*/ 	.word	0x00004410


	//   ....[60]....
        /*028c*/ 	.word	0x00004480


	//   ....[61]....
        /*0290*/ 	.word	0x00004510


	//   ....[62]....
        /*0294*/ 	.word	0x00004580


	//   ....[63]....
        /*0298*/ 	.word	0x00004620


	//   ....[64]....
        /*029c*/ 	.word	0x00004690


	//   ....[65]....
        /*02a0*/ 	.word	0x00004730


	//   ....[66]....
        /*02a4*/ 	.word	0x000047a0


	//   ....[67]....
        /*02a8*/ 	.word	0x00004820


	//   ....[68]....
        /*02ac*/ 	.word	0x00004890


	//   ....[69]....
        /*02b0*/ 	.word	0x00004910


	//   ....[70]....
        /*02b4*/ 	.word	0x00004980


	//   ....[71]....
        /*02b8*/ 	.word	0x00004a00


	//   ....[72]....
        /*02bc*/ 	.word	0x00004a80


	//   ....[73]....
        /*02c0*/ 	.word	0x00004b20


	//   ....[74]....
        /*02c4*/ 	.word	0x00004b90


	//   ....[75]....
        /*02c8*/ 	.word	0x00004c10


	//   ....[76]....
        /*02cc*/ 	.word	0x00004c80


	//   ....[77]....
        /*02d0*/ 	.word	0x00004d00


	//   ....[78]....
        /*02d4*/ 	.word	0x00004d70


	//   ....[79]....
        /*02d8*/ 	.word	0x00004e00


	//   ....[80]....
        /*02dc*/ 	.word	0x00004e70


	//   ....[81]....
        /*02e0*/ 	.word	0x00004ef0


	//   ....[82]....
        /*02e4*/ 	.word	0x00004f60


	//   ....[83]....
        /*02e8*/ 	.word	0x00004fe0


	//   ....[84]....
        /*02ec*/ 	.word	0x00005050


	//   ....[85]....
        /*02f0*/ 	.word	0x000050c0


	//   ....[86]....
        /*02f4*/ 	.word	0x00005130


	//----- nvinfo : EIATTR_EXIT_INSTR_OFFSETS
	.align		4
.L_2173:
        /*02f8*/ 	.byte	0x04, 0x1c
        /*02fa*/ 	.short	(.L_2175 - .L_2174)


	//   ....[0]....
.L_2174:
        /*02fc*/ 	.word	0x00003dd0


	//   ....[1]....
        /*0300*/ 	.word	0x00004280


	//----- nvinfo : EIATTR_MAX_THREADS
	.align		4
.L_2175:
        /*0304*/ 	.byte	0x04, 0x05
        /*0306*/ 	.short	(.L_2177 - .L_2176)
.L_2176:
        /*0308*/ 	.word	0x00000040
        /*030c*/ 	.word	0x00000001
        /*0310*/ 	.word	0x00000001


	//----- nvinfo : EIATTR_CRS_STACK_SIZE
	.align		4
.L_2177:
        /*0314*/ 	.byte	0x04, 0x1e
        /*0316*/ 	.short	(.L_2179 - .L_2178)
.L_2178:
        /*0318*/ 	.word	0x00000000
.L_2179:


//--------------------- .nv.info._Z25selective_scan_bwd_kernelI32Selective_Scan_bwd_kernel_traitsILi64ELi16ELb1ELb0ELb0ELb0ELb1EN3c108BFloat16EfEEv12SSMParamsBwd --------------------------
	.section	.nv.info._Z25selective_scan_bwd_kernelI32Selective_Scan_bwd_kernel_traitsILi64ELi16ELb1ELb0ELb0ELb0ELb1EN3c108BFloat16EfEEv12SSMParamsBwd,"",@"SHT_CUDA_INFO"
	.sectionflags	@""
	.align	4


	//----- nvinfo : EIATTR_CUDA_API_VERSION
	.align		4
        /*0000*/ 	.byte	0x04, 0x37
        /*0002*/ 	.short	(.L_2181 - .L_2180)
.L_2180:
        /*0004*/ 	.word	0x00000082


	//----- nvinfo : EIATTR_SW2861232_WAR
	.align		4
.L_2181:
        /*0008*/ 	.byte	0x01, 0x35
	.zero		2


	//----- nvinfo : EIATTR_PARAM_CBANK
	.align		4
        /*000c*/ 	.byte	0x04, 0x0a
        /*000e*/ 	.short	(.L_2183 - .L_2182)
	.align		4
.L_2182:
        /*0010*/ 	.word	index@(.nv.constant0._Z25selective_scan_bwd_kernelI32Selective_Scan_bwd_kernel_traitsILi64ELi16ELb1ELb0ELb0ELb0ELb1EN3c108BFloat16EfEEv12SSMParamsBwd)
        /*0014*/ 	.short	0x0160
        /*0016*/ 	.short	0x01f0


	//----- nvinfo : EIATTR_CBANK_PARAM_SIZE
	.align		4
.L_2183:
        /*0018*/ 	.byte	0x03, 0x19
        /*001a*/ 	.short	0x01f0


	//----- nvinfo : EIATTR_KPARAM_INFO
	.align		4
        /*001c*/ 	.byte	0x04, 0x17
        /*001e*/ 	.short	(.L_2185 - .L_2184)
.L_2184:
        /*0020*/ 	.word	0x00000000
        /*0024*/ 	.short	0x0000
        /*0026*/ 	.short	0x0000
        /*0028*/ 	.byte	0x00, 0xf0, 0xc1, 0x07


	//----- nvinfo : EIATTR_MAXREG_COUNT
	.align		4
.L_2185:
        /*002c*/ 	.byte	0x03, 0x1b
        /*002e*/ 	.short	0x00ff


	//----- nvinfo : EIATTR_NUM_BARRIERS
	.align		4
        /*0030*/ 	.byte	0x02, 0x4c
        /*0032*/ 	.byte	0x01
	.zero		1


	//----- nvinfo : EIATTR_MERCURY_ISA_VERSION
	.align		4
        /*0034*/ 	.byte	0x03, 0x5f
        /*0036*/ 	.short	0x0000


	//----- nvinfo : EIATTR_COOP_GROUP_MASK_REGIDS
	.align		4
        /*0038*/ 	.byte	0x04, 0x29
        /*003a*/ 	.short	(.L_2187 - .L_2186)


	//   ....[0]....
.L_2186:
        /*003c*/ 	.word	0xffffffff


	//   ....[1]....
        /*0040*/ 	.word	0xffffffff


	//   ....[2]....
        /*0044*/ 	.word	0xffffffff


	//   ....[3]....
        /*0048*/ 	.word	0xffffffff


	//   ....[4]....
        /*004c*/ 	.word	0xffffffff


	//   ....[5]....
        /*0050*/ 	.word	0xffffffff


	//   ....[6]....
        /*0054*/ 	.word	0xffffffff


	//   ....[7]....
        /*0058*/ 	.word	0xffffffff


	//   ....[8]....
        /*005c*/ 	.word	0xffffffff


	//   ....[9]....
        /*0060*/ 	.word	0xffffffff


	//   ....[10]....
        /*0064*/ 	.word	0xffffffff


	//   ....[11]....
        /*0068*/ 	.word	0xffffffff


	//   ....[12]....
        /*006c*/ 	.word	0xffffffff


	//   ....[13]....
        /*0070*/ 	.word	0xffffffff


	//   ....[14]....
        /*0074*/ 	.word	0xffffffff


	//   ....[15]....
        /*0078*/ 	.word	0xffffffff


	//   ....[16]....
        /*007c*/ 	.word	0xffffffff


	//   ....[17]....
        /*0080*/ 	.word	0xffffffff


	//   ....[18]....
        /*0084*/ 	.word	0xffffffff


	//   ....[19]....
        /*0088*/ 	.word	0xffffffff


	//   ....[20]....
        /*008c*/ 	.word	0xffffffff


	//   ....[21]....
        /*0090*/ 	.word	0xffffffff


	//   ....[22]....
        /*0094*/ 	.word	0xffffffff


	//   ....[23]....
        /*0098*/ 	.word	0xffffffff


	//   ....[24]....
        /*009c*/ 	.word	0xffffffff


	//   ....[25]....
        /*00a0*/ 	.word	0xffffffff


	//   ....[26]....
        /*00a4*/ 	.word	0xffffffff


	//   ....[27]....
        /*00a8*/ 	.word	0xffffffff


	//   ....[28]....
        /*00ac*/ 	.word	0xffffffff


	//   ....[29]....
        /*00b0*/ 	.word	0xffffffff


	//   ....[30]....
        /*00b4*/ 	.word	0xffffffff


	//   ....[31]....
        /*00b8*/ 	.word	0xffffffff


	//   ....[32]....
        /*00bc*/ 	.word	0xffffffff


	//   ....[33]....
        /*00c0*/ 	.word	0xffffffff


	//   ....[34]....
        /*00c4*/ 	.word	0xffffffff


	//   ....[35]....
        /*00c8*/ 	.word	0xffffffff


	//   ....[36]....
        /*00cc*/ 	.word	0xffffffff


	//   ....[37]....
        /*00d0*/ 	.word	0xffffffff


	//   ....[38]....
        /*00d4*/ 	.word	0xffffffff


	//   ....[39]....
        /*00d8*/ 	.word	0xffffffff


	//   ....[40]....
        /*00dc*/ 	.word	0xffffffff


	//   ....[41]....
        /*00e0*/ 	.word	0xffffffff


	//   ....[42]....
        /*00e4*/ 	.word	0xffffffff


	//   ....[43]....
        /*00e8*/ 	.word	0xffffffff


	//   ....[44]....
        /*00ec*/ 	.word	0xffffffff


	//   ....[45]....
        /*00f0*/ 	.word	0xffffffff


	//   ....[46]....
        /*00f4*/ 	.word	0xffffffff


	//   ....[47]....
        /*00f8*/ 	.word	0xffffffff


	//   ....[48]....
        /*00fc*/ 	.word	0xffffffff


	//   ....[49]....
        /*0100*/ 	.word	0xffffffff


	//   ....[50]....
        /*0104*/ 	.word	0xffffffff


	//   ....[51]....
        /*0108*/ 	.word	0xffffffff


	//   ....[52]....
        /*010c*/ 	.word	0xffffffff


	//   ....[53]....
        /*0110*/ 	.word	0xffffffff


	//   ....[54]....
        /*0114*/ 	.word	0xffffffff


	//   ....[55]....
        /*0118*/ 	.word	0xffffffff


	//   ....[56]....
        /*011c*/ 	.word	0xffffffff


	//   ....[57]....
        /*0120*/ 	.word	0xffffffff


	//   ....[58]....
        /*0124*/ 	.word	0xffffffff


	//   ....[59]....
        /*0128*/ 	.word	0xffffffff


	//   ....[60]....
        /*012c*/ 	.word	0xffffffff


	//   ....[61]....
        /*0130*/ 	.word	0xffffffff


	//   ....[62]....
        /*0134*/ 	.word	0xffffffff


	//   ....[63]....
        /*0138*/ 	.word	0xffffffff


	//   ....[64]....
        /*013c*/ 	.word	0xffffffff


	//   ....[65]....
        /*0140*/ 	.word	0xffffffff


	//   ....[66]....
        /*0144*/ 	.word	0xffffffff


	//   ....[67]....
        /*0148*/ 	.word	0xffffffff


	//   ....[68]....
        /*014c*/ 	.word	0xffffffff


	//   ....[69]....
        /*0150*/ 	.word	0xffffffff


	//   ....[70]....
        /*0154*/ 	.word	0xffffffff


	//   ....[71]....
        /*0158*/ 	.word	0xffffffff


	//   ....[72]....
        /*015c*/ 	.word	0xffffffff


	//   ....[73]....
        /*0160*/ 	.word	0xffffffff


	//   ....[74]....
        /*0164*/ 	.word	0xffffffff


	//   ....[75]....
        /*0168*/ 	.word	0xffffffff


	//   ....[76]....
        /*016c*/ 	.word	0xffffffff


	//   ....[77]....
        /*0170*/ 	.word	0xffffffff


	//   ....[78]....
        /*0174*/ 	.word	0xffffffff


	//   ....[79]....
        /*0178*/ 	.word	0xffffffff


	//   ....[80]....
        /*017c*/ 	.word	0xffffffff


	//   ....[81]....
        /*0180*/ 	.word	0xffffffff


	//   ....[82]....
        /*0184*/ 	.word	0xffffffff


	//   ....[83]....
        /*0188*/ 	.word	0xffffffff


	//   ....[84]....
        /*018c*/ 	.word	0xffffffff


	//   ....[85]....
        /*0190*/ 	.word	0xffffffff


	//   ....[86]....
        /*0194*/ 	.word	0xffffffff


	//   ....[87]....
        /*0198*/ 	.word	0xffffffff


	//   ....[88]....
        /*019c*/ 	.word	0xffffffff


	//   ....[89]....
        /*01a0*/ 	.word	0xffffffff


	//   ....[90]....
        /*01a4*/ 	.word	0xffffffff


	//----- nvinfo : EIATTR_COOP_GROUP_INSTR_OFFSETS
	.align		4
.L_2187:
        /*01a8*/ 	.byte	0x04, 0x28
        /*01aa*/ 	.short	(.L_2189 - .L_2188)


	//   ....[0]....
.L_2188:
        /*01ac*/ 	.word	0x00000600


	//   ....[1]....
        /*01b0*/ 	.word	0x00000690


	//   ....[2]....
        /*01b4*/ 	.word	0x000007e0


	//   ....[3]....
        /*01b8*/ 	.word	0x00000910


	//   ....[4]....
        /*01bc*/ 	.word	0x00001130


	//   ....[5]....
        /*01c0*/ 	.word	0x00001b40


	//   ....[6]....
        /*01c4*/ 	.word	0x00001eb0


	//   ....[7]....
        /*01c8*/ 	.word	0x00002e00


	//   ....[8]....
        /*01cc*/ 	.word	0x00002e20


	//   ....[9]....
        /*01d0*/ 	.word	0x00002e70


	//   ....[10]....
        /*01d4*/ 	.word	0x00002e80


	//   ....[11]....
        /*01d8*/ 	.word	0x00002eb0


	//   ....[12]....
        /*01dc*/ 	.word	0x00002ed0


	//   ....[13]....
        /*01e0*/ 	.word	0x00002f00


	//   ....[14]....
        /*01e4*/ 	.word	0x00002f20


	//   ....[15]....
        /*01e8*/ 	.word	0x00002f50


	//   ....[16]....
        /*01ec*/ 	.word	0x00002f70


	//   ....[17]....
        /*01f0*/ 	.word	0x00003030


	//   ....[18]....
        /*01f4*/ 	.word	0x000030a0


	//   ....[19]....
        /*01f8*/ 	.word	0x000030c0


	//   ....[20]....
        /*01fc*/ 	.word	0x000030d0


	//   ....[21]....
        /*0200*/ 	.word	0x000030e0


	//   ....[22]....
        /*0204*/ 	.word	0x000030f0


	//   ....[23]....
        /*0208*/ 	.word	0x000035d0


	//   ....[24]....
        /*020c*/ 	.word	0x000035f0


	//   ....[25]....
        /*0210*/ 	.word	0x00003600


	//   ....[26]....
        /*0214*/ 	.word	0x00003610


	//   ....[27]....
        /*0218*/ 	.word	0x00003640


	//   ....[28]....
        /*021c*/ 	.word	0x00003650


	//   ....[29]....
        /*0220*/ 	.word	0x00003680


	//   ....[30]....
        /*0224*/ 	.word	0x00003690


	//   ....[31]....
        /*0228*/ 	.word	0x000036c0


	//   ....[32]....
        /*022c*/ 	.word	0x000036d0


	//   ....[33]....
        /*0230*/ 	.word	0x00003700


	//   ....[34]....
        /*0234*/ 	.word	0x00003710


	//   ....[35]....
        /*0238*/ 	.word	0x00003740


	//   ....[36]....
        /*023c*/ 	.word	0x00003750


	//   ....[37]....
        /*0240*/ 	.word	0x00003760


	//   ....[38]....
        /*0244*/ 	.word	0x00003770


	//   ....[39]....
        /*0248*/ 	.word	0x00003b20


	//   ....[40]....
        /*024c*/ 	.word	0x00003c10


	//   ....[41]....
        /*0250*/ 	.word	0x00003d40


	//   ....[42]....
        /*0254*/ 	.word	0x00003ef0


	//   ....[43]....
        /*0258*/ 	.word	0x00003fb0


	//   ....[44]....
        /*025c*/ 	.word	0x000040c0


	//   ....[45]....
        /*0260*/ 	.word	0x00004140


	//   ....[46]....
        /*0264*/ 	.word	0x000041e0


	//   ....[47]....
        /*0268*/ 	.word	0x000042e0


	//   ....[48]....
        /*026c*/ 	.word	0x000043f0


	//   ....[49]....
        /*0270*/ 	.word	0x000048b0


	//   ....[50]....
        /*0274*/ 	.word	0x00004b90


	//   ....[51]....
        /*0278*/ 	.word	0x00004cf0


	//   ....[52]....
        /*027c*/ 	.word	0x00004d50


	//   ....[53]....
        /*0280*/ 	.word	0x00004db0


	//   ....[54]....
        /*0284*/ 	.word	0x00004dd0


	//   ....[55]....
        /*0288*/ 	.word	0x00004df0


	//   ....[56]....
        /*028c*/ 	.word	0x00004eb0


	//   ....[57]....
        /*0290*/ 	.word	0x00004f00


	//   ....[58]....
        /*0294*/ 	.word	0x00004f60


	//   ....[59]....
        /*0298*/ 	.word	0x00004f80


	//   ....[60]....
        /*029c*/ 	.word	0x00004fa0


	//   ....[61]....
        /*02a0*/ 	.word	0x00005580


	//   ....[62]....
        /*02a4*/ 	.word	0x00005600


	//   ....[63]....
        /*02a8*/ 	.word	0x000056b0


	//   ....[64]....
        /*02ac*/ 	.word	0x00005720


	//   ....[65]....
        /*02b0*/ 	.word	0x000057b0


	//   ....[66]....
        /*02b4*/ 	.word	0x00005820


	//   ....[67]....
        /*02b8*/ 	.word	0x000058b0


	//   ....[68]....
        /*02bc*/ 	.word	0x00005920


	//   ....[69]....
        /*02c0*/ 	.word	0x000059b0


	//   ....[70]....
        /*02c4*/ 	.word	0x00005a20


	//   ....[71]....
        /*02c8*/ 	.word	0x00005aa0


	//   ....[72]....
        /*02cc*/ 	.word	0x00005b10


	//   ....[73]....
        /*02d0*/ 	.word	0x00005b90


	//   ....[74]....
        /*02d4*/ 	.word	0x00005c00


	//   ....[75]....
        /*02d8*/ 	.word	0x00005c80


	//   ....[76]....
        /*02dc*/ 	.word	0x00005d00


	//   ....[77]....
        /*02e0*/ 	.word	0x00005da0


	//   ....[78]....
        /*02e4*/ 	.word	0x00005e10


	//   ....[79]....
        /*02e8*/ 	.word	0x00005e90


	//   ....[80]....
        /*02ec*/ 	.word	0x00005f00


	//   ....[81]....
        /*02f0*/ 	.word	0x00005f80


	//   ....[82]....
        /*02f4*/ 	.word	0x00005ff0


	//   ....[83]....
        /*02f8*/ 	.word	0x00006070


	//   ....[84]....
        /*02fc*/ 	.word	0x000060e0


	//   ....[85]....
        /*0300*/ 	.word	0x00006160


	//   ....[86]....
        /*0304*/ 	.word	0x000061d0


	//   ....[87]....
        /*0308*/ 	.word	0x00006250


	//   ....[88]....
        /*030c*/ 	.word	0x000062c0


	//   ....[89]....
        /*0310*/ 	.word	0x00006330


	//   ....[90]....
        /*0314*/ 	.word	0x000063a0


	//----- nvinfo : EIATTR_EXIT_INSTR_OFFSETS
	.align		4
.L_2189:
        /*0318*/ 	.byte	0x04, 0x1c
        /*031a*/ 	.short	(.L_2191 - .L_2190)


	//   ....[0]....
.L_2190:
        /*031c*/ 	.word	0x00005070


	//   ....[1]....
        /*0320*/ 	.word	0x00005520


	//----- nvinfo : EIATTR_MAX_THREADS
	.align		4
.L_2191:
        /*0324*/ 	.byte	0x04, 0x05
        /*0326*/ 	.short	(.L_2193 - .L_2192)
.L_2192:
        /*0328*/ 	.word	0x00000040
        /*032c*/ 	.word	0x00000001
        /*0330*/ 	.word	0x00000001


	//----- nvinfo : EIATTR_CRS_STACK_SIZE
	.align		4
.L_2193:
        /*0334*/ 	.byte	0x04, 0x1e
        /*0336*/ 	.short	(.L_2195 - .L_2194)
.L_2194:
        /*0338*/ 	.word	0x00000000
.L_2195:


//--------------------- .nv.info._Z25selective_scan_bwd_kernelI32Selective_Scan_bwd_kernel_traitsILi64ELi16ELb1ELb0ELb0ELb1ELb0EN3c108BFloat16EfEEv12SSMParamsBwd --------------------------
	.section	.nv.info._Z25selective_scan_bwd_kernelI32Selective_Scan_bwd_kernel_traitsILi64ELi16ELb1ELb0ELb0ELb1ELb0EN3c108BFloat16EfEEv12SSMParamsBwd,"",@"SHT_CUDA_INFO"
	.sectionflags	@""
	.align	4


	//----- nvinfo : EIATTR_CUDA_API_VERSION
	.align		4
        /*0000*/ 	.byte	0x04, 0x37
        /*0002*/ 	.short	(.L_2197 - .L_2196)
.L_2196:
        /*0004*/ 	.word	0x00000082


	//----- nvinfo : EIATTR_SW2861232_WAR
	.align		4
.L_2197:
        /*0008*/ 	.byte	0x01, 0x35
	.zero		2


	//----- nvinfo : EIATTR_PARAM_CBANK
	.align		4
        /*000c*/ 	.byte	0x04, 0x0a
        /*000e*/ 	.short	(.L_2199 - .L_2198)
	.align		4
.L_2198:
        /*0010*/ 	.word	index@(.nv.constant0._Z25selective_scan_bwd_kernelI32Selective_Scan_bwd_kernel_traitsILi64ELi16ELb1ELb0ELb0ELb1ELb0EN3c108BFloat16EfEEv12SSMParamsBwd)
        /*0014*/ 	.short	0x0160
        /*0016*/ 	.short	0x01f0


	//----- nvinfo : EIATTR_CBANK_PARAM_SIZE
	.align		4
.L_2199:
        /*0018*/ 	.byte	0x03, 0x19
        /*001a*/ 	.short	0x01f0


	//----- nvinfo : EIATTR_KPARAM_INFO
	.align		4
        /*001c*/ 	.byte	0x04, 0x17
        /*001e*/ 	.short	(.L_2201 - .L_2200)
.L_2200:
        /*0020*/ 	.word	0x00000000
        /*0024*/ 	.short	0x0000
        /*0026*/ 	.short	0x0000
        /*0028*/ 	.byte	0x00, 0xf0, 0xc1, 0x07


	//----- nvinfo : EIATTR_MAXREG_COUNT
	.align		4
.L_2201:
        /*002c*/ 	.byte	0x03, 0x1b
        /*002e*/ 	.short	0x00ff


	//----- nvinfo : EIATTR_NUM_BARRIERS
	.align		4
        /*0030*/ 	.byte	0x02, 0x4c
        /*0032*/ 	.byte	0x01
	.zero		1


	//----- nvinfo : EIATTR_MERCURY_ISA_VERSION
	.align		4
        /*0034*/ 	.byte	0x03, 0x5f
        /*0036*/ 	.short	0x0000


	//----- nvinfo : EIATTR_COOP_GROUP_MASK_REGIDS
	.align		4
        /*0038*/ 	.byte	0x04, 0x29
        /*003a*/ 	.short	(.L_2203 - .L_2202)


	//   ....[0]....
.L_2202:
        /*003c*/ 	.word	0xffffffff


	//   ....[1]....
        /*0040*/ 	.word	0xffffffff


	//   ....[2]....
        /*0044*/ 	.word	0xffffffff


	//   ....[3]....
        /*0048*/ 	.word	0xffffffff


	//   ....[4]....
        /*004c*/ 	.word	0xffffffff


	//   ....[5]....
        /*0050*/ 	.word	0xffffffff


	//   ....[6]....
        /*0054*/ 	.word	0xffffffff


	//   ....[7]....
        /*0058*/ 	.word	0xffffffff


	//   ....[8]....
        /*005c*/ 	.word	0xffffffff


	//   ....[9]....
        /*0060*/ 	.word	0xffffffff


	//   ....[10]....
        /*0064*/ 	.word	0xffffffff


	//   ....[11]....
        /*0068*/ 	.word	0xffffffff


	//   ....[12]....
        /*006c*/ 	.word	0xffffffff


	//   ....[13]....
        /*0070*/ 	.word	0xffffffff


	//   ....[14]....
        /*0074*/ 	.word	0xffffffff


	//   ....[15]....
        /*0078*/ 	.word	0xffffffff


	//   ....[16]....
        /*007c*/ 	.word	0xffffffff


	//   ....[17]....
        /*0080*/ 	.word	0xffffffff


	//   ....[18]....
        /*0084*/ 	.word	0xffffffff


	//   ....[19]....
        /*0088*/ 	.word	0xffffffff


	//   ....[20]....
        /*008c*/ 	.word	0xffffffff


	//   ....[21]....
        /*0090*/ 	.word	0xffffffff


	//   ....[22]....
        /*0094*/ 	.word	0xffffffff


	//   ....[23]....
        /*0098*/ 	.word	0xffffffff


	//   ....[24]....
        /*009c*/ 	.word	0xffffffff


	//   ....[25]....
        /*00a0*/ 	.word	0xffffffff


	//   ....[26]....
        /*00a4*/ 	.word	0xffffffff


	//   ....[27]....
        /*00a8*/ 	.word	0xffffffff


	//   ....[28]....
        /*00ac*/ 	.word	0xffffffff


	//   ....[29]....
        /*00b0*/ 	.word	0xffffffff


	//   ....[30]....
        /*00b4*/ 	.word	0xffffffff


	//   ....[31]....
        /*00b8*/ 	.word	0xffffffff


	//   ....[32]....
        /*00bc*/ 	.word	0xffffffff


	//   ....[33]....
        /*00c0*/ 	.word	0xffffffff


	//   ....[34]....
        /*00c4*/ 	.word	0xffffffff


	//   ....[35]....
        /*00c8*/ 	.word	0xffffffff


	//   ....[36]....
        /*00cc*/ 	.word	0xffffffff


	//   ....[37]....
        /*00d0*/ 	.word	0xffffffff


	//   ....[38]....
        /*00d4*/ 	.word	0xffffffff


	//   ....[39]....
        /*00d8*/ 	.word	0xffffffff


	//   ....[40]....
        /*00dc*/ 	.word	0xffffffff


	//   ....[41]....
        /*00e0*/ 	.word	0xffffffff


	//   ....[42]....
        /*00e4*/ 	.word	0xffffffff


	//   ....[43]....
        /*00e8*/ 	.word	0xffffffff


	//   ....[44]....
        /*00ec*/ 	.word	0xffffffff


	//   ....[45]....
        /*00f0*/ 	.word	0xffffffff


	//   ....[46]....
        /*00f4*/ 	.word	0xffffffff


	//   ....[47]....
        /*00f8*/ 	.word	0xffffffff


	//   ....[48]....
        /*00fc*/ 	.word	0xffffffff


	//   ....[49]....
        /*0100*/ 	.word	0xffffffff


	//   ....[50]....
        /*0104*/ 	.word	0xffffffff


	//   ....[51]....
        /*0108*/ 	.word	0xffffffff


	//   ....[52]....
        /*010c*/ 	.word	0xffffffff


	//   ....[53]....
        /*0110*/ 	.word	0xffffffff


	//   ....[54]....
        /*0114*/ 	.word	0xffffffff


	//   ....[55]....
        /*0118*/ 	.word	0xffffffff


	//   ....[56]....
        /*011c*/ 	.word	0xffffffff


	//   ....[57]....
        /*0120*/ 	.word	0xffffffff


	//   ....[58]....
        /*0124*/ 	.word	0xffffffff


	//   ....[59]....
        /*0128*/ 	.word	0xffffffff


	//   ....[60]....
        /*012c*/ 	.word	0xffffffff


	//   ....[61]....
        /*0130*/ 	.word	0xffffffff


	//   ....[62]....
        /*0134*/ 	.word	0xffffffff


	//   ....[63]....
        /*0138*/ 	.word	0xffffffff


	//   ....[64]....
        /*013c*/ 	.word	0xffffffff


	//   ....[65]....
        /*0140*/ 	.word	0xffffffff


	//   ....[66]....
        /*0144*/ 	.word	0xffffffff


	//   ....[67]....
        /*0148*/ 	.word	0xffffffff


	//   ....[68]....
        /*014c*/ 	.word	0xffffffff


	//   ....[69]....
        /*0150*/ 	.word	0xffffffff


	//   ....[70]....
        /*0154*/ 	.word	0xffffffff


	//   ....[71]....
        /*0158*/ 	.word	0xffffffff


	//   ....[72]....
        /*015c*/ 	.word	0xffffffff


	//   ....[73]....
        /*0160*/ 	.word	0xffffffff


	//   ....[74]....
        /*0164*/ 	.word	0xffffffff


	//   ....[75]....
        /*0168*/ 	.word	0xffffffff


	//   ....[76]....
        /*016c*/ 	.word	0xffffffff


	//   ....[77]....
        /*0170*/ 	.word	0xffffffff


	//   ....[78]....
        /*0174*/ 	.word	0xffffffff


	//   ....[79]....
        /*0178*/ 	.word	0xffffffff


	//   ....[80]....
        /*017c*/ 	.word	0xffffffff


	//   ....[81]....
        /*0180*/ 	.word	0xffffffff


	//   ....[82]....
        /*0184*/ 	.word	0xffffffff


	//   ....[83]....
        /*0188*/ 	.word	0xffffffff


	//   ....[84]....
        /*018c*/ 	.word	0xffffffff


	//   ....[85]....
        /*0190*/ 	.word	0xffffffff


	//   ....[86]....
        /*0194*/ 	.word	0xffffffff


	//   ....[87]....
        /*0198*/ 	.word	0xffffffff


	//----- nvinfo : EIATTR_COOP_GROUP_INSTR_OFFSETS
	.align		4
.L_2203:
        /*019c*/ 	.byte	0x04, 0x28
        /*019e*/ 	.short	(.L_2205 - .L_2204)


	//   ....[0]....
.L_2204:
        /*01a0*/ 	.word	0x00000630


	//   ....[1]....
        /*01a4*/ 	.word	0x000006c0


	//   ....[2]....
        /*01a8*/ 	.word	0x00000810


	//   ....[3]....
        /*01ac*/ 	.word	0x00003c80


	//   ....[4]....
        /*01b0*/ 	.word	0x00003ca0


	//   ....[5]....
        /*01b4*/ 	.word	0x00003cf0


	//   ....[6]....
        /*01b8*/ 	.word	0x00003d00


	//   ....[7]....
        /*01bc*/ 	.word	0x00003d30


	//   ....[8]....
        /*01c0*/ 	.word	0x00003d50


	//   ....[9]....
        /*01c4*/ 	.word	0x00003d80


	//   ....[10]....
        /*01c8*/ 	.word	0x00003da0


	//   ....[11]....
        /*01cc*/ 	.word	0x00003dd0


	//   ....[12]....
        /*01d0*/ 	.word	0x00003df0


	//   ....[13]....
        /*01d4*/ 	.word	0x00003ec0


	//   ....[14]....
        /*01d8*/ 	.word	0x00003f30


	//   ....[15]....
        /*01dc*/ 	.word	0x00003f50


	//   ....[16]....
        /*01e0*/ 	.word	0x00003f60


	//   ....[17]....
        /*01e4*/ 	.word	0x00003f70


	//   ....[18]....
        /*01e8*/ 	.word	0x00003f80


	//   ....[19]....
        /*01ec*/ 	.word	0x00004460


	//   ....[20]....
        /*01f0*/ 	.word	0x00004480


	//   ....[21]....
        /*01f4*/ 	.word	0x00004490


	//   ....[22]....
        /*01f8*/ 	.word	0x000044a0


	//   ....[23]....
        /*01fc*/ 	.word	0x000044d0


	//   ....[24]....
        /*0200*/ 	.word	0x000044e0


	//   ....[25]....
        /*0204*/ 	.word	0x00004510


	//   ....[26]....
        /*0208*/ 	.word	0x00004520


	//   ....[27]....
        /*020c*/ 	.word	0x00004550


	//   ....[28]....
        /*0210*/ 	.word	0x00004560


	//   ....[29]....
        /*0214*/ 	.word	0x00004590


	//   ....[30]....
        /*0218*/ 	.word	0x000045a0


	//   ....[31]....
        /*021c*/ 	.word	0x000045d0


	//   ....[32]....
        /*0220*/ 	.word	0x000045e0


	//   ....[33]....
        /*0224*/ 	.word	0x000045f0


	//   ....[34]....
        /*0228*/ 	.word	0x00004600


	//   ....[35]....
        /*022c*/ 	.word	0x000049a0


	//   ....[36]....
        /*0230*/ 	.word	0x00004aa0


	//   ....[37]....
        /*0234*/ 	.word	0x00004de0


	//   ....[38]....
        /*0238*/ 	.word	0x00004e10


	//   ....[39]....
        /*023c*/ 	.word	0x00004ef0


	//   ....[40]....
        /*0240*/ 	.word	0x00004f20


	//   ....[41]....
        /*0244*/ 	.word	0x00005000


	//   ....[42]....
        /*0248*/ 	.word	0x00005040


	//   ....[43]....
        /*024c*/ 	.word	0x00005140


	//   ....[44]....
        /*0250*/ 	.word	0x00005250


	//   ....[45]....
        /*0254*/ 	.word	0x00005710


	//   ....[46]....
        /*0258*/ 	.word	0x00005ed0


	//   ....[47]....
        /*025c*/ 	.word	0x000062a0


	//   ....[48]....
        /*0260*/ 	.word	0x00006440


	//   ....[49]....
        /*0264*/ 	.word	0x000064a0


	//   ....[50]....
        /*0268*/ 	.word	0x00006500


	//   ....[51]....
        /*026c*/ 	.word	0x00006520


	//   ....[52]....
        /*0270*/ 	.word	0x00006540


	//   ....[53]....
        /*0274*/ 	.word	0x00006600


	//   ....[54]....
        /*0278*/ 	.word	0x00006650


	//   ....[55]....
        /*027c*/ 	.word	0x000066a0


	//   ....[56]....
        /*0280*/ 	.word	0x000066d0


	//   ....[57]....
        /*0284*/ 	.word	0x000066f0


	//   ....[58]....
        /*0288*/ 	.word	0x00006cd0


	//   ....[59]....
        /*028c*/ 	.word	0x00006d50


	//   ....[60]....
        /*0290*/ 	.word	0x00006e00


	//   ....[61]....
        /*0294*/ 	.word	0x00006e70


	//   ....[62]....
        /*0298*/ 	.word	0x00006f00


	//   ....[63]....
        /*029c*/ 	.word	0x00006f70


	//   ....[64]....
        /*02a0*/ 	.word	0x00007010


	//   ....[65]....
        /*02a4*/ 	.word	0x00007080


	//   ....[66]....
        /*02a8*/ 	.word	0x00007120


	//   ....[67]....
        /*02ac*/ 	.word	0x00007190


	//   ....[68]....
        /*02b0*/ 	.word	0x00007210


	//   ....[69]....
        /*02b4*/ 	.word	0x00007280


	//   ....[70]....
        /*02b8*/ 	.word	0x00007300


	//   ....[71]....
        /*02bc*/ 	.word	0x00007370


	//   ....[72]....
        /*02c0*/ 	.word	0x000073f0


	//   ....[73]....
        /*02c4*/ 	.word	0x00007470


	//   ....[74]....
        /*02c8*/ 	.word	0x00007510


	//   ....[75]....
        /*02cc*/ 	.word	0x00007580


	//   ....[76]....
        /*02d0*/ 	.word	0x00007600


	//   ....[77]....
        /*02d4*/ 	.word	0x00007670


	//   ....[78]....
        /*02d8*/ 	.word	0x000076f0


	//   ....[79]....
        /*02dc*/ 	.word	0x00007760


	//   ....[80]....
        /*02e0*/ 	.word	0x000077f0


	//   ....[81]....
        /*02e4*/ 	.word	0x00007860


	//   ....[82]....
        /*02e8*/ 	.word	0x000078e0


	//   ....[83]....
        /*02ec*/ 	.word	0x00007950


	//   ....[84]....
        /*02f0*/ 	.word	0x000079d0


	//   ....[85]....
        /*02f4*/ 	.word	0x00007a40


	//   ....[86]....
        /*02f8*/ 	.word	0x00007ab0


	//   ....[87]....
        /*02fc*/ 	.word	0x00007b20


	//----- nvinfo : EIATTR_EXIT_INSTR_OFFSETS
	.align		4
.L_2205:
        /*0300*/ 	.byte	0x04, 0x1c
        /*0302*/ 	.short	(.L_2207 - .L_2206)


	//   ....[0]....
.L_2206:
        /*0304*/ 	.word	0x000067c0


	//   ....[1]....
        /*0308*/ 	.word	0x00006c70


	//----- nvinfo : EIATTR_MAX_THREADS
	.align		4
.L_2207:
        /*030c*/ 	.byte	0x04, 0x05
        /*030e*/ 	.short	(.L_2209 - .L_2208)
.L_2208:
        /*0310*/ 	.word	0x00000040
        /*0314*/ 	.word	0x00000001
        /*0318*/ 	.word	0x00000001


	//----- nvinfo : EIATTR_CRS_STACK_SIZE
	.align		4
.L_2209:
        /*031c*/ 	.byte	0x04, 0x1e
        /*031e*/ 	.short	(.L_2211 - .L_2210)
.L_2210:
        /*0320*/ 	.word	0x00000000
.L_2211:


//--------------------- .nv.info._Z25selective_scan_bwd_kernelI32Selective_Scan_bwd_kernel_traitsILi64ELi16ELb1ELb0ELb0ELb1ELb1EN3c108BFloat16EfEEv12SSMParamsBwd --------------------------
	.section	.nv.info._Z25selective_scan_bwd_kernelI32Selective_Scan_bwd_kernel_traitsILi64ELi16ELb1ELb0ELb0ELb1ELb1EN3c108BFloat16EfEEv12SSMParamsBwd,"",@"SHT_CUDA_INFO"
	.sectionflags	@""
	.align	4


	//----- nvinfo : EIATTR_CUDA_API_VERSION
	.align		4
        /*0000*/ 	.byte	0x04, 0x37
        /*0002*/ 	.short	(.L_2213 - .L_2212)
.L_2212:
        /*0004*/ 	.word	0x00000082


	//----- nvinfo : EIATTR_SW2861232_WAR
	.align		4
.L_2213:
        /*0008*/ 	.byte	0x01, 0x35
	.zero		2


	//----- nvinfo : EIATTR_PARAM_CBANK
	.align		4
        /*000c*/ 	.byte	0x04, 0x0a
        /*000e*/ 	.short	(.L_2215 - .L_2214)
	.align		4
.L_2214:
        /*0010*/ 	.word	index@(.nv.constant0._Z25selective_scan_bwd_kernelI32Selective_Scan_bwd_kernel_traitsILi64ELi16ELb1ELb0ELb0ELb1ELb1EN3c108BFloat16EfEEv12SSMParamsBwd)
        /*0014*/ 	.short	0x0160
        /*0016*/ 	.short	0x01f0


	//----- nvinfo : EIATTR_CBANK_PARAM_SIZE
	.align		4
.L_2215:
        /*0018*/ 	.byte	0x03, 0x19
        /*001a*/ 	.short	0x01f0


	//----- nvinfo : EIATTR_KPARAM_INFO
	.align		4
        /*001c*/ 	.byte	0x04, 0x17
        /*001e*/ 	.short	(.L_2217 - .L_2216)
.L_2216:
        /*0020*/ 	.word	0x00000000
        /*0024*/ 	.short	0x0000
        /*0026*/ 	.short	0x0000
        /*0028*/ 	.byte	0x00, 0xf0, 0xc1, 0x07


	//----- nvinfo : EIATTR_MAXREG_COUNT
	.align		4
.L_2217:
        /*002c*/ 	.byte	0x03, 0x1b
        /*002e*/ 	.short	0x00ff


	//----- nvinfo : EIATTR_NUM_BARRIERS
	.align		4
        /*0030*/ 	.byte	0x02, 0x4c
        /*0032*/ 	.byte	0x01
	.zero		1


	//----- nvinfo : EIATTR_MERCURY_ISA_VERSION
	.align		4
        /*0034*/ 	.byte	0x03, 0x5f
        /*0036*/ 	.short	0x0000


	//----- nvinfo : EIATTR_COOP_GROUP_MASK_REGIDS
	.align		4
        /*0038*/ 	.byte	0x04, 0x29
        /*003a*/ 	.short	(.L_2219 - .L_2218)


	//   ....[0]....
.L_2218:
        /*003c*/ 	.word	0xffffffff


	//   ....[1]....
        /*0040*/ 	.word	0xffffffff


	//   ....[2]....
        /*0044*/ 	.word	0xffffffff


	//   ....[3]....
        /*0048*/ 	.word	0xffffffff


	//   ....[4]....
        /*004c*/ 	.word	0xffffffff


	//   ....[5]....
        /*0050*/ 	.word	0xffffffff


	//   ....[6]....
        /*0054*/ 	.word	0xffffffff


	//   ....[7]....
        /*0058*/ 	.word	0xffffffff


	//   ....[8]....
        /*005c*/ 	.word	0xffffffff


	//   ....[9]....
        /*0060*/ 	.word	0xffffffff


	//   ....[10]....
        /*0064*/ 	.word	0xffffffff


	//   ....[11]....
        /*0068*/ 	.word	0xffffffff


	//   ....[12]....
        /*006c*/ 	.word	0xffffffff


	//   ....[13]....
        /*0070*/ 	.word	0xffffffff


	//   ....[14]....
        /*0074*/ 	.word	0xffffffff


	//   ....[15]....
        /*0078*/ 	.word	0xffffffff


	//   ....[16]....
        /*007c*/ 	.word	0xffffffff


	//   ....[17]....
        /*0080*/ 	.word	0xffffffff


	//   ....[18]....
        /*0084*/ 	.word	0xffffffff


	//   ....[19]....
        /*0088*/ 	.word	0xffffffff


	//   ....[20]....
        /*008c*/ 	.word	0xffffffff


	//   ....[21]....
        /*0090*/ 	.word	0xffffffff


	//   ....[22]....
        /*0094*/ 	.word	0xffffffff


	//   ....[23]....
        /*0098*/ 	.word	0xffffffff


	//   ....[24]....
        /*009c*/ 	.word	0xffffffff


	//   ....[25]....
        /*00a0*/ 	.word	0xffffffff


	//   ....[26]....
        /*00a4*/ 	.word	0xffffffff


	//   ....[27]....
        /*00a8*/ 	.word	0xffffffff


	//   ....[28]....
        /*00ac*/ 	.word	0xffffffff


	//   ....[29]....
        /*00b0*/ 	.word	0xffffffff


	//   ....[30]....
        /*00b4*/ 	.word	0xffffffff


	//   ....[31]....
        /*00b8*/ 	.word	0xffffffff


	//   ....[32]....
        /*00bc*/ 	.word	0xffffffff


	//   ....[33]....
        /*00c0*/ 	.word	0xffffffff


	//   ....[34]....
        /*00c4*/ 	.word	0xffffffff


	//   ....[35]....
        /*00c8*/ 	.word	0xffffffff


	//   ....[36]....
        /*00cc*/ 	.word	0xffffffff


	//   ....[37]....
        /*00d0*/ 	.word	0xffffffff


	//   ....[38]....
        /*00d4*/ 	.word	0xffffffff


	//   ....[39]....
        /*00d8*/ 	.word	0xffffffff


	//   ....[40]....
        /*00dc*/ 	.word	0xffffffff


	//   ....[41]....
        /*00e0*/ 	.word	0xffffffff


	//   ....[42]....
        /*00e4*/ 	.word	0xffffffff


	//   ....[43]....
        /*00e8*/ 	.word	0xffffffff


	//   ....[44]....
        /*00ec*/ 	.word	0xffffffff


	//   ....[45]....
        /*00f0*/ 	.word	0xffffffff


	//   ....[46]....
        /*00f4*/ 	.word	0xffffffff


	//   ....[47]....
        /*00f8*/ 	.word	0xffffffff


	//   ....[48]....
        /*00fc*/ 	.word	0xffffffff


	//   ....[49]....
        /*0100*/ 	.word	0xffffffff


	//   ....[50]....
        /*0104*/ 	.word	0xffffffff


	//   ....[51]....
        /*0108*/ 	.word	0xffffffff


	//   ....[52]....
        /*010c*/ 	.word	0xffffffff


	//   ....[53]....
        /*0110*/ 	.word	0xffffffff


	//   ....[54]....
        /*0114*/ 	.word	0xffffffff


	//   ....[55]....
        /*0118*/ 	.word	0xffffffff


	//   ....[56]....
        /*011c*/ 	.word	0xffffffff


	//   ....[57]....
        /*0120*/ 	.word	0xffffffff


	//   ....[58]....
        /*0124*/ 	.word	0xffffffff


	//   ....[59]....
        /*0128*/ 	.word	0xffffffff


	//   ....[60]....
        /*012c*/ 	.word	0xffffffff


	//   ....[61]....
        /*0130*/ 	.word	0xffffffff


	//   ....[62]....
        /*0134*/ 	.word	0xffffffff


	//   ....[63]....
        /*0138*/ 	.word	0xffffffff


	//   ....[64]....
        /*013c*/ 	.word	0xffffffff


	//   ....[65]....
        /*0140*/ 	.word	0xffffffff


	//   ....[66]....
        /*0144*/ 	.word	0xffffffff


	//   ....[67]....
        /*0148*/ 	.word	0xffffffff


	//   ....[68]....
        /*014c*/ 	.word	0xffffffff


	//   ....[69]....
        /*0150*/ 	.word	0xffffffff


	//   ....[70]....
        /*0154*/ 	.word	0xffffffff


	//   ....[71]....
        /*0158*/ 	.word	0xffffffff


	//   ....[72]....
        /*015c*/ 	.word	0xffffffff


	//   ....[73]....
        /*0160*/ 	.word	0xffffffff


	//   ....[74]....
        /*0164*/ 	.word	0xffffffff


	//   ....[75]....
        /*0168*/ 	.word	0xffffffff


	//   ....[76]....
        /*016c*/ 	.word	0xffffffff


	//   ....[77]....
        /*0170*/ 	.word	0xffffffff


	//   ....[78]....
        /*0174*/ 	.word	0xffffffff


	//   ....[79]....
        /*0178*/ 	.word	0xffffffff


	//   ....[80]....
        /*017c*/ 	.word	0xffffffff


	//   ....[81]....
        /*0180*/ 	.word	0xffffffff


	//   ....[82]....
        /*0184*/ 	.word	0xffffffff


	//   ....[83]....
        /*0188*/ 	.word	0xffffffff


	//   ....[84]....
        /*018c*/ 	.word	0xffffffff


	//   ....[85]....
        /*0190*/ 	.word	0xffffffff


	//   ....[86]....
        /*0194*/ 	.word	0xffffffff


	//   ....[87]....
        /*0198*/ 	.word	0xffffffff


	//   ....[88]....
        /*019c*/ 	.word	0xffffffff


	//   ....[89]....
        /*01a0*/ 	.word	0xffffffff


	//   ....[90]....
        /*01a4*/ 	.word	0xffffffff


	//   ....[91]....
        /*01a8*/ 	.word	0xffffffff


	//----- nvinfo : EIATTR_COOP_GROUP_INSTR_OFFSETS
	.align		4
.L_2219:
        /*01ac*/ 	.byte	0x04, 0x28
        /*01ae*/ 	.short	(.L_2221 - .L_2220)


	//   ....[0]....
.L_2220:
        /*01b0*/ 	.word	0x00000630


	//   ....[1]....
        /*01b4*/ 	.word	0x000006c0


	//   ....[2]....
        /*01b8*/ 	.word	0x00000980


	//   ....[3]....
        /*01bc*/ 	.word	0x00002e40


	//   ....[4]....
        /*01c0*/ 	.word	0x00003670


	//   ....[5]....
        /*01c4*/ 	.word	0x00003ed0


	//   ....[6]....
        /*01c8*/ 	.word	0x000042c0


	//   ....[7]....
        /*01cc*/ 	.word	0x00005130


	//   ....[8]....
        /*01d0*/ 	.word	0x00005150


	//   ....[9]....
        /*01d4*/ 	.word	0x000051a0


	//   ....[10]....
        /*01d8*/ 	.word	0x000051b0


	//   ....[11]....
        /*01dc*/ 	.word	0x000051e0


	//   ....[12]....
        /*01e0*/ 	.word	0x00005200


	//   ....[13]....
        /*01e4*/ 	.word	0x00005230


	//   ....[14]....
        /*01e8*/ 	.word	0x00005250


	//   ....[15]....
        /*01ec*/ 	.word	0x00005280


	//   ....[16]....
        /*01f0*/ 	.word	0x000052a0


	//   ....[17]....
        /*01f4*/ 	.word	0x00005370


	//   ....[18]....
        /*01f8*/ 	.word	0x000053e0


	//   ....[19]....
        /*01fc*/ 	.word	0x00005400


	//   ....[20]....
        /*0200*/ 	.word	0x00005410


	//   ....[21]....
        /*0204*/ 	.word	0x00005420


	//   ....[22]....
        /*0208*/ 	.word	0x00005430


	//   ....[23]....
        /*020c*/ 	.word	0x00005910


	//   ....[24]....
        /*0210*/ 	.word	0x00005930


	//   ....[25]....
        /*0214*/ 	.word	0x00005940


	//   ....[26]....
        /*0218*/ 	.word	0x00005950


	//   ....[27]....
        /*021c*/ 	.word	0x00005980


	//   ....[28]....
        /*0220*/ 	.word	0x00005990


	//   ....[29]....
        /*0224*/ 	.word	0x000059c0


	//   ....[30]....
        /*0228*/ 	.word	0x000059d0


	//   ....[31]....
        /*022c*/ 	.word	0x00005a00


	//   ....[32]....
        /*0230*/ 	.word	0x00005a10


	//   ....[33]....
        /*0234*/ 	.word	0x00005a40


	//   ....[34]....
        /*0238*/ 	.word	0x00005a50


	//   ....[35]....
        /*023c*/ 	.word	0x00005a80


	//   ....[36]....
        /*0240*/ 	.word	0x00005a90


	//   ....[37]....
        /*0244*/ 	.word	0x00005aa0


	//   ....[38]....
        /*0248*/ 	.word	0x00005ab0


	//   ....[39]....
        /*024c*/ 	.word	0x00005e40


	//   ....[40]....
        /*0250*/ 	.word	0x00005f70


	//   ....[41]....
        /*0254*/ 	.word	0x000060a0


	//   ....[42]....
        /*0258*/ 	.word	0x00006230


	//   ....[43]....
        /*025c*/ 	.word	0x000062f0


	//   ....[44]....
        /*0260*/ 	.word	0x00006400


	//   ....[45]....
        /*0264*/ 	.word	0x00006480


	//   ....[46]....
        /*0268*/ 	.word	0x00006520


	//   ....[47]....
        /*026c*/ 	.word	0x00006620


	//   ....[48]....
        /*0270*/ 	.word	0x00006730


	//   ....[49]....
        /*0274*/ 	.word	0x00006b50


	//   ....[50]....
        /*0278*/ 	.word	0x000073d0


	//   ....[51]....
        /*027c*/ 	.word	0x00007760


	//   ....[52]....
        /*0280*/ 	.word	0x000078e0


	//   ....[53]....
        /*0284*/ 	.word	0x00007940


	//   ....[54]....
        /*0288*/ 	.word	0x000079a0


	//   ....[55]....
        /*028c*/ 	.word	0x000079c0


	//   ....[56]....
        /*0290*/ 	.word	0x000079e0


	//   ....[57]....
        /*0294*/ 	.word	0x00007aa0


	//   ....[58]....
        /*0298*/ 	.word	0x00007af0


	//   ....[59]....
        /*029c*/ 	.word	0x00007b40


	//   ....[60]....
        /*02a0*/ 	.word	0x00007b70


	//   ....[61]....
        /*02a4*/ 	.word	0x00007b90


	//   ....[62]....
        /*02a8*/ 	.word	0x00008170


	//   ....[63]....
        /*02ac*/ 	.word	0x000081f0


	//   ....[64]....
        /*02b0*/ 	.word	0x000082a0


	//   ....[65]....
        /*02b4*/ 	.word	0x00008310


	//   ....[66]....
        /*02b8*/ 	.word	0x000083a0


	//   ....[67]....
        /*02bc*/ 	.word	0x00008410


	//   ....[68]....
        /*02c0*/ 	.word	0x000084a0


	//   ....[69]....
        /*02c4*/ 	.word	0x00008510


	//   ....[70]....
        /*02c8*/ 	.word	0x000085c0


	//   ....[71]....
        /*02cc*/ 	.word	0x00008630


	//   ....[72]....
        /*02d0*/ 	.word	0x000086b0


	//   ....[73]....
        /*02d4*/ 	.word	0x00008720


	//   ....[74]....
        /*02d8*/ 	.word	0x000087a0


	//   ....[75]....
        /*02dc*/ 	.word	0x00008810


	//   ....[76]....
        /*02e0*/ 	.word	0x00008890


	//   ....[77]....
        /*02e4*/ 	.word	0x00008910


	//   ....[78]....
        /*02e8*/ 	.word	0x000089b0


	//   ....[79]....
        /*02ec*/ 	.word	0x00008a20


	//   ....[80]....
        /*02f0*/ 	.word	0x00008aa0


	//   ....[81]....
        /*02f4*/ 	.word	0x00008b10


	//   ....[82]....
        /*02f8*/ 	.word	0x00008b90


	//   ....[83]....
        /*02fc*/ 	.word	0x00008c00


	//   ....[84]....
        /*0300*/ 	.word	0x00008ca0


	//   ....[85]....
        /*0304*/ 	.word	0x00008d10


	//   ....[86]....
        /*0308*/ 	.word	0x00008d90


	//   ....[87]....
        /*030c*/ 	.word	0x00008e00


	//   ....[88]....
        /*0310*/ 	.word	0x00008e80


	//   ....[89]....
        /*0314*/ 	.word	0x00008ef0


	//   ....[90]....
        /*0318*/ 	.word	0x00008f60


	//   ....[91]....
        /*031c*/ 	.word	0x00008fd0


	//----- nvinfo : EIATTR_EXIT_INSTR_OFFSETS
	.align		4
.L_2221:
        /*0320*/ 	.byte	0x04, 0x1c
        /*0322*/ 	.short	(.L_2223 - .L_2222)


	//   ....[0]....
.L_2222:
        /*0324*/ 	.word	0x00007c60


	//   ....[1]....
        /*0328*/ 	.word	0x00008110


	//----- nvinfo : EIATTR_MAX_THREADS
	.align		4
.L_2223:
        /*032c*/ 	.byte	0x04, 0x05
        /*032e*/ 	.short	(.L_2225 - .L_2224)
.L_2224:
        /*0330*/ 	.word	0x00000040
        /*0334*/ 	.word	0x00000001
        /*0338*/ 	.word	0x00000001


	//----- nvinfo : EIATTR_CRS_STACK_SIZE
	.align		4
.L_2225:
        /*033c*/ 	.byte	0x04, 0x1e
        /*033e*/ 	.short	(.L_2227 - .L_2226)
.L_2226:
        /*0340*/ 	.word	0x00000000
.L_2227:


//--------------------- .nv.info._Z25selective_scan_bwd_kernelI32Selective_Scan_bwd_kernel_traitsILi64ELi16ELb1ELb0ELb1ELb0ELb0EN3c108BFloat16EfEEv12SSMParamsBwd --------------------------
	.section	.nv.info._Z25selective_scan_bwd_kernelI32Selective_Scan_bwd_kernel_traitsILi64ELi16ELb1ELb0ELb1ELb0ELb0EN3c108BFloat16EfEEv12SSMParamsBwd,"",@"SHT_CUDA_INFO"
	.sectionflags	@""
	.align	4


	//----- nvinfo : EIATTR_CUDA_API_VERSION
	.align		4
        /*0000*/ 	.byte	0x04, 0x37
        /*0002*/ 	.short	(.L_2229 - .L_2228)
.L_2228:
        /*0004*/ 	.word	0x00000082


	//----- nvinfo : EIATTR_SW2861232_WAR
	.align		4
.L_2229:
        /*0008*/ 	.byte	0x01, 0x35
	.zero		2


	//----- nvinfo : EIATTR_PARAM_CBANK
	.align		4
        /*000c*/ 	.byte	0x04, 0x0a
        /*000e*/ 	.short	(.L_2231 - .L_2230)
	.align		4
.L_2230:
        /*0010*/ 	.word	index@(.nv.constant0._Z25selective_scan_bwd_kernelI32Selective_Scan_bwd_kernel_traitsILi64ELi16ELb1ELb0ELb1ELb0ELb0EN3c108BFloat16EfEEv12SSMParamsBwd)
        /*0014*/ 	.short	0x0160
        /*0016*/ 	.short	0x01f0


	//----- nvinfo : EIATTR_CBANK_PARAM_SIZE
	.align		4
.L_2231:
        /*0018*/ 	.byte	0x03, 0x19
        /*001a*/ 	.short	0x01f0


	//----- nvinfo : EIATTR_KPARAM_INFO
	.align		4
        /*001c*/ 	.byte	0x04, 0x17
        /*001e*/ 	.short	(.L_2233 - .L_2232)
.L_2232:
        /*0020*/ 	.word	0x00000000
        /*0024*/ 	.short	0x0000
        /*0026*/ 	.short	0x0000
        /*0028*/ 	.byte	0x00, 0xf0, 0xc1, 0x07


	//----- nvinfo : EIATTR_MAXREG_COUNT
	.align		4
.L_2233:
        /*002c*/ 	.byte	0x03, 0x1b
        /*002e*/ 	.short	0x00ff


	//----- nvinfo : EIATTR_NUM_BARRIERS
	.align		4
        /*0030*/ 	.byte	0x02, 0x4c
        /*0032*/ 	.byte	0x01
	.zero		1


	//----- nvinfo : EIATTR_MERCURY_ISA_VERSION
	.align		4
        /*0034*/ 	.byte	0x03, 0x5f
        /*0036*/ 	.short	0x0000


	//----- nvinfo : EIATTR_COOP_GROUP_MASK_REGIDS
	.align		4
        /*0038*/ 	.byte	0x04, 0x29
        /*003a*/ 	.short	(.L_2235 - .L_2234)


	//   ....[0]....
.L_2234:
        /*003c*/ 	.word	0xffffffff


	//   ....[1]....
        /*0040*/ 	.word	0xffffffff


	//   ....[2]....
        /*0044*/ 	.word	0xffffffff


	//   ....[3]....
        /*0048*/ 	.word	0xffffffff


	//   ....[4]....
        /*004c*/ 	.word	0xffffffff


	//   ....[5]....
        /*0050*/ 	.word	0xffffffff


	//   ....[6]....
        /*0054*/ 	.word	0xffffffff


	//   ....[7]....
        /*0058*/ 	.word	0xffffffff


	//   ....[8]....
        /*005c*/ 	.word	0xffffffff


	//   ....[9]....
        /*0060*/ 	.word	0xffffffff


	//   ....[10]....
        /*0064*/ 	.word	0xffffffff


	//   ....[11]....
        /*0068*/ 	.word	0xffffffff


	//   ....[12]....
        /*006c*/ 	.word	0xffffffff


	//   ....[13]....
        /*0070*/ 	.word	0xffffffff


	//   ....[14]....
        /*0074*/ 	.word	0xffffffff


	//   ....[15]....
        /*0078*/ 	.word	0xffffffff


	//   ....[16]....
        /*007c*/ 	.word	0xffffffff


	//   ....[17]....
        /*0080*/ 	.word	0xffffffff


	//   ....[18]....
        /*0084*/ 	.word	0xffffffff


	//   ....[19]....
        /*0088*/ 	.word	0xffffffff


	//   ....[20]....
        /*008c*/ 	.word	0xffffffff


	//   ....[21]....
        /*0090*/ 	.word	0xffffffff


	//   ....[22]....
        /*0094*/ 	.word	0xffffffff


	//   ....[23]....
        /*0098*/ 	.word	0xffffffff


	//   ....[24]....
        /*009c*/ 	.word	0xffffffff


	//   ....[25]....
        /*00a0*/ 	.word	0xffffffff


	//   ....[26]....
        /*00a4*/ 	.word	0xffffffff


	//   ....[27]....
        /*00a8*/ 	.word	0xffffffff


	//   ....[28]....
        /*00ac*/ 	.word	0xffffffff


	//   ....[29]....
        /*00b0*/ 	.word	0xffffffff


	//   ....[30]....
        /*00b4*/ 	.word	0xffffffff


	//   ....[31]....
        /*00b8*/ 	.word	0xffffffff


	//   ....[32]....
        /*00bc*/ 	.word	0xffffffff


	//   ....[33]....
        /*00c0*/ 	.word	0xffffffff


	//   ....[34]....
        /*00c4*/ 	.word	0xffffffff


	//   ....[35]....
        /*00c8*/ 	.word	0xffffffff


	//   ....[36]....
        /*00cc*/ 	.word	0xffffffff


	//   ....[37]....
        /*00d0*/ 	.word	0xffffffff


	//   ....[38]....
        /*00d4*/ 	.word	0xffffffff


	//   ....[39]....
        /*00d8*/ 	.word	0xffffffff


	//   ....[40]....
        /*00dc*/ 	.word	0xffffffff


	//   ....[41]....
        /*00e0*/ 	.word	0xffffffff


	//   ....[42]....
        /*00e4*/ 	.word	0xffffffff


	//   ....[43]....
        /*00e8*/ 	.word	0xffffffff


	//   ....[44]....
        /*00ec*/ 	.word	0xffffffff


	//   ....[45]....
        /*00f0*/ 	.word	0xffffffff


	//   ....[46]....
        /*00f4*/ 	.word	0xffffffff


	//   ....[47]....
        /*00f8*/ 	.word	0xffffffff


	//   ....[48]....
        /*00fc*/ 	.word	0xffffffff


	//   ....[49]....
        /*0100*/ 	.word	0xffffffff


	//   ....[50]....
        /*0104*/ 	.word	0xffffffff


	//   ....[51]....
        /*0108*/ 	.word	0xffffffff


	//   ....[52]....
        /*010c*/ 	.word	0xffffffff


	//   ....[53]....
        /*0110*/ 	.word	0xffffffff


	//   ....[54]....
        /*0114*/ 	.word	0xffffffff


	//   ....[55]....
        /*0118*/ 	.word	0xffffffff


	//   ....[56]....
        /*011c*/ 	.word	0xffffffff


	//   ....[57]....
        /*0120*/ 	.word	0xffffffff


	//   ....[58]....
        /*0124*/ 	.word	0xffffffff


	//   ....[59]....
        /*0128*/ 	.word	0xffffffff


	//   ....[60]....
        /*012c*/ 	.word	0xffffffff


	//   ....[61]....
        /*0130*/ 	.word	0xffffffff


	//   ....[62]....
        /*0134*/ 	.word	0xffffffff


	//   ....[63]....
        /*0138*/ 	.word	0xffffffff


	//   ....[64]....
        /*013c*/ 	.word	0xffffffff


	//   ....[65]....
        /*0140*/ 	.word	0xffffffff


	//   ....[66]....
        /*0144*/ 	.word	0xffffffff


	//   ....[67]....
        /*0148*/ 	.word	0xffffffff


	//   ....[68]....
        /*014c*/ 	.word	0xffffffff


	//   ....[69]....
        /*0150*/ 	.word	0xffffffff


	//   ....[70]....
        /*0154*/ 	.word	0xffffffff


	//   ....[71]....
        /*0158*/ 	.word	0xffffffff


	//   ....[72]....
        /*015c*/ 	.word	0xffffffff


	//   ....[73]....
        /*0160*/ 	.word	0xffffffff


	//   ....[74]....
        /*0164*/ 	.word	0xffffffff


	//   ....[75]....
        /*0168*/ 	.word	0xffffffff


	//   ....[76]....
        /*016c*/ 	.word	0xffffffff


	//   ....[77]....
        /*0170*/ 	.word	0xffffffff


	//   ....[78]....
        /*0174*/ 	.word	0xffffffff


	//   ....[79]....
        /*0178*/ 	.word	0xffffffff


	//   ....[80]....
        /*017c*/ 	.word	0xffffffff


	//   ....[81]....
        /*0180*/ 	.word	0xffffffff


	//   ....[82]....
        /*0184*/ 	.word	0xffffffff


	//   ....[83]....
        /*0188*/ 	.word	0xffffffff


	//   ....[84]....
        /*018c*/ 	.word	0xffffffff


	//   ....[85]....
        /*0190*/ 	.word	0xffffffff


	//   ....[86]....
        /*0194*/ 	.word	0xffffffff


	//   ....[87]....
        /*0198*/ 	.word	0xffffffff


	//----- nvinfo : EIATTR_COOP_GROUP_INSTR_OFFSETS
	.align		4
.L_2235:
        /*019c*/ 	.byte	0x04, 0x28
        /*019e*/ 	.short	(.L_2237 - .L_2236)


	//   ....[0]....
.L_2236:
        /*01a0*/ 	.word	0x000008b0


	//   ....[1]....
        /*01a4*/ 	.word	0x00000960


	//   ....[2]....
        /*01a8*/ 	.word	0x00000b90


	//   ....[3]....
        /*01ac*/ 	.word	0x00001740


	//   ....[4]....
        /*01b0*/ 	.word	0x00001fd0


	//   ....[5]....
        /*01b4*/ 	.word	0x00001ff0


	//   ....[6]....
        /*01b8*/ 	.word	0x00002040


	//   ....[7]....
        /*01bc*/ 	.word	0x00002050


	//   ....[8]....
        /*01c0*/ 	.word	0x00002080


	//   ....[9]....
        /*01c4*/ 	.word	0x000020a0


	//   ....[10]....
        /*01c8*/ 	.word	0x000020d0


	//   ....[11]....
        /*01cc*/ 	.word	0x000020f0


	//   ....[12]....
        /*01d0*/ 	.word	0x00002120


	//   ....[13]....
        /*01d4*/ 	.word	0x00002140


	//   ....[14]....
        /*01d8*/ 	.word	0x00002200


	//   ....[15]....
        /*01dc*/ 	.word	0x00002270


	//   ....[16]....
        /*01e0*/ 	.word	0x00002290


	//   ....[17]....
        /*01e4*/ 	.word	0x000022a0


	//   ....[18]....
        /*01e8*/ 	.word	0x000022b0


	//   ....[19]....
        /*01ec*/ 	.word	0x000022c0


	//   ....[20]....
        /*01f0*/ 	.word	0x000027a0


	//   ....[21]....
        /*01f4*/ 	.word	0x000027c0


	//   ....[22]....
        /*01f8*/ 	.word	0x000027d0


	//   ....[23]....
        /*01fc*/ 	.word	0x000027e0


	//   ....[24]....
        /*0200*/ 	.word	0x00002810


	//   ....[25]....
        /*0204*/ 	.word	0x00002820


	//   ....[26]....
        /*0208*/ 	.word	0x00002850


	//   ....[27]....
        /*020c*/ 	.word	0x00002860


	//   ....[28]....
        /*0210*/ 	.word	0x00002890


	//   ....[29]....
        /*0214*/ 	.word	0x000028a0


	//   ....[30]....
        /*0218*/ 	.word	0x000028d0


	//   ....[31]....
        /*021c*/ 	.word	0x000028e0


	//   ....[32]....
        /*0220*/ 	.word	0x00002910


	//   ....[33]....
        /*0224*/ 	.word	0x00002920


	//   ....[34]....
        /*0228*/ 	.word	0x00002930


	//   ....[35]....
        /*022c*/ 	.word	0x00002940


	//   ....[36]....
        /*0230*/ 	.word	0x00003ea0


	//   ....[37]....
        /*0234*/ 	.word	0x00003ee0


	//   ....[38]....
        /*0238*/ 	.word	0x00003fc0


	//   ....[39]....
        /*023c*/ 	.word	0x00003ff0


	//   ....[40]....
        /*0240*/ 	.word	0x00004080


	//   ....[41]....
        /*0244*/ 	.word	0x000040b0


	//   ....[42]....
        /*0248*/ 	.word	0x00004190


	//   ....[43]....
        /*024c*/ 	.word	0x000041c0


	//   ....[44]....
        /*0250*/ 	.word	0x000042a0


	//   ....[45]....
        /*0254*/ 	.word	0x000042d0


	//   ....[46]....
        /*0258*/ 	.word	0x00004810


	//   ....[47]....
        /*025c*/ 	.word	0x00004ba0


	//   ....[48]....
        /*0260*/ 	.word	0x00004ca0


	//   ....[49]....
        /*0264*/ 	.word	0x00004d00


	//   ....[50]....
        /*0268*/ 	.word	0x00004d60


	//   ....[51]....
        /*026c*/ 	.word	0x00004d80


	//   ....[52]....
        /*0270*/ 	.word	0x00004da0


	//   ....[53]....
        /*0274*/ 	.word	0x00004e60


	//   ....[54]....
        /*0278*/ 	.word	0x00004eb0


	//   ....[55]....
        /*027c*/ 	.word	0x00004f00


	//   ....[56]....
        /*0280*/ 	.word	0x00004f30


	//   ....[57]....
        /*0284*/ 	.word	0x00004f50


	//   ....[58]....
        /*0288*/ 	.word	0x000052a0


	//   ....[59]....
        /*028c*/ 	.word	0x00005320


	//   ....[60]....
        /*0290*/ 	.word	0x000053d0


	//   ....[61]....
        /*0294*/ 	.word	0x00005440


	//   ....[62]....
        /*0298*/ 	.word	0x000054d0


	//   ....[63]....
        /*029c*/ 	.word	0x00005540


	//   ....[64]....
        /*02a0*/ 	.word	0x000055d0


	//   ....[65]....
        /*02a4*/ 	.word	0x00005640


	//   ....[66]....
        /*02a8*/ 	.word	0x000056e0


	//   ....[67]....
        /*02ac*/ 	.word	0x00005750


	//   ....[68]....
        /*02b0*/ 	.word	0x000057d0


	//   ....[69]....
        /*02b4*/ 	.word	0x00005840


	//   ....[70]....
        /*02b8*/ 	.word	0x000058c0


	//   ....[71]....
        /*02bc*/ 	.word	0x00005930


	//   ....[72]....
        /*02c0*/ 	.word	0x000059b0


	//   ....[73]....
        /*02c4*/ 	.word	0x00005a30


	//   ....[74]....
        /*02c8*/ 	.word	0x00005ad0


	//   ....[75]....
        /*02cc*/ 	.word	0x00005b40


	//   ....[76]....
        /*02d0*/ 	.word	0x00005bc0


	//   ....[77]....
        /*02d4*/ 	.word	0x00005c30


	//   ....[78]....
        /*02d8*/ 	.word	0x00005cb0


	//   ....[79]....
        /*02dc*/ 	.word	0x00005d20


	//   ....[80]....
        /*02e0*/ 	.word	0x00005dc0


	//   ....[81]....
        /*02e4*/ 	.word	0x00005e30


	//   ....[82]....
        /*02e8*/ 	.word	0x00005eb0


	//   ....[83]....
        /*02ec*/ 	.word	0x00005f20


	//   ....[84]....
        /*02f0*/ 	.word	0x00005fa0


	//   ....[85]....
        /*02f4*/ 	.word	0x00006010


	//   ....[86]....
        /*02f8*/ 	.word	0x00006080


	//   ....[87]....
        /*02fc*/ 	.word	0x000060f0


	//----- nvinfo : EIATTR_EXIT_INSTR_OFFSETS
	.align		4
.L_2237:
        /*0300*/ 	.byte	0x04, 0x1c
        /*0302*/ 	.short	(.L_2239 - .L_2238)


	//   ....[0]....
.L_2238:
        /*0304*/ 	.word	0x00005020


	//   ....[1]....
        /*0308*/ 	.word	0x00005240


	//----- nvinfo : EIATTR_MAX_THREADS
	.align		4
.L_2239:
        /*030c*/ 	.byte	0x04, 0x05
        /*030e*/ 	.short	(.L_2241 - .L_2240)
.L_2240:
        /*0310*/ 	.word	0x00000040
        /*0314*/ 	.word	0x00000001
        /*0318*/ 	.word	0x00000001


	//----- nvinfo : EIATTR_CRS_STACK_SIZE
	.align		4
.L_2241:
        /*031c*/ 	.byte	0x04, 0x1e
        /*031e*/ 	.short	(.L_2243 - .L_2242)
.L_2242:
        /*0320*/ 	.word	0x00000000
.L_2243:


//--------------------- .nv.info._Z25selective_scan_bwd_kernelI32Selective_Scan_bwd_kernel_traitsILi64ELi16ELb1ELb0ELb1ELb0ELb1EN3c108BFloat16EfEEv12SSMParamsBwd --------------------------
	.section	.nv.info._Z25selective_scan_bwd_kernelI32Selective_Scan_bwd_kernel_traitsILi64ELi16ELb1ELb0ELb1ELb0ELb1EN3c108BFloat16EfEEv12SSMParamsBwd,"",@"SHT_CUDA_INFO"
	.sectionflags	@""
	.align	4


	//----- nvinfo : EIATTR_CUDA_API_VERSION
	.align		4
        /*0000*/ 	.byte	0x04, 0x37
        /*0002*/ 	.short	(.L_2245 - .L_2244)
.L_2244:
        /*0004*/ 	.word	0x00000082


	//----- nvinfo : EIATTR_SW2861232_WAR
	.align		4
.L_2245:
        /*0008*/ 	.byte	0x01, 0x35
	.zero		2


	//----- nvinfo : EIATTR_PARAM_CBANK
	.align		4
        /*000c*/ 	.byte	0x04, 0x0a
        /*000e*/ 	.short	(.L_2247 - .L_2246)
	.align		4
.L_2246:
        /*0010*/ 	.word	index@(.nv.constant0._Z25selective_scan_bwd_kernelI32Selective_Scan_bwd_kernel_traitsILi64ELi16ELb1ELb0ELb1ELb0ELb1EN3c108BFloat16EfEEv12SSMParamsBwd)
        /*0014*/ 	.short	0x0160
        /*0016*/ 	.short	0x01f0


	//----- nvinfo : EIATTR_CBANK_PARAM_SIZE
	.align		4
.L_2247:
        /*0018*/ 	.byte	0x03, 0x19
        /*001a*/ 	.short	0x01f0


	//----- nvinfo : EIATTR_KPARAM_INFO
	.align		4
        /*001c*/ 	.byte	0x04, 0x17
        /*001e*/ 	.short	(.L_2249 - .L_2248)
.L_2248:
        /*0020*/ 	.word	0x00000000
        /*0024*/ 	.short	0x0000
        /*0026*/ 	.short	0x0000
        /*0028*/ 	.byte	0x00, 0xf0, 0xc1, 0x07


	//----- nvinfo : EIATTR_MAXREG_COUNT
	.align		4
.L_2249:
        /*002c*/ 	.byte	0x03, 0x1b
        /*002e*/ 	.short	0x00ff


	//----- nvinfo : EIATTR_NUM_BARRIERS
	.align		4
        /*0030*/ 	.byte	0x02, 0x4c
        /*0032*/ 	.byte	0x01
	.zero		1


	//----- nvinfo : EIATTR_MERCURY_ISA_VERSION
	.align		4
        /*0034*/ 	.byte	0x03, 0x5f
        /*0036*/ 	.short	0x0000


	//----- nvinfo : EIATTR_COOP_GROUP_MASK_REGIDS
	.align		4
        /*0038*/ 	.byte	0x04, 0x29
        /*003a*/ 	.short	(.L_2251 - .L_2250)


	//   ....[0]....
.L_2250:
        /*003c*/ 	.word	0xffffffff


	//   ....[1]....
        /*0040*/ 	.word	0xffffffff


	//   ....[2]....
        /*0044*/ 	.word	0xffffffff


	//   ....[3]....
        /*0048*/ 	.word	0xffffffff


	//   ....[4]....
        /*004c*/ 	.word	0xffffffff


	//   ....[5]....
        /*0050*/ 	.word	0xffffffff


	//   ....[6]....
        /*0054*/ 	.word	0xffffffff


	//   ....[7]....
        /*0058*/ 	.word	0xffffffff


	//   ....[8]....
        /*005c*/ 	.word	0xffffffff


	//   ....[9]....
        /*0060*/ 	.word	0xffffffff


	//   ....[10]....
        /*0064*/ 	.word	0xffffffff


	//   ....[11]....
        /*0068*/ 	.word	0xffffffff


	//   ....[12]....
        /*006c*/ 	.word	0xffffffff


	//   ....[13]....
        /*0070*/ 	.word	0xffffffff


	//   ....[14]....
        /*0074*/ 	.word	0xffffffff


	//   ....[15]....
        /*0078*/ 	.word	0xffffffff


	//   ....[16]....
        /*007c*/ 	.word	0xffffffff


	//   ....[17]....
        /*0080*/ 	.word	0xffffffff


	//   ....[18]....
        /*0084*/ 	.word	0xffffffff


	//   ....[19]....
        /*0088*/ 	.word	0xffffffff


	//   ....[20]....
        /*008c*/ 	.word	0xffffffff


	//   ....[21]....
        /*0090*/ 	.word	0xffffffff


	//   ....[22]....
        /*0094*/ 	.word	0xffffffff


	//   ....[23]....
        /*0098*/ 	.word	0xffffffff


	//   ....[24]....
        /*009c*/ 	.word	0xffffffff


	//   ....[25]....
        /*00a0*/ 	.word	0xffffffff


	//   ....[26]....
        /*00a4*/ 	.word	0xffffffff


	//   ....[27]....
        /*00a8*/ 	.word	0xffffffff


	//   ....[28]....
        /*00ac*/ 	.word	0xffffffff


	//   ....[29]....
        /*00b0*/ 	.word	0xffffffff


	//   ....[30]....
        /*00b4*/ 	.word	0xffffffff


	//   ....[31]....
        /*00b8*/ 	.word	0xffffffff


	//   ....[32]....
        /*00bc*/ 	.word	0xffffffff


	//   ....[33]....
        /*00c0*/ 	.word	0xffffffff


	//   ....[34]....
        /*00c4*/ 	.word	0xffffffff


	//   ....[35]....
        /*00c8*/ 	.word	0xffffffff


	//   ....[36]....
        /*00cc*/ 	.word	0xffffffff


	//   ....[37]....
        /*00d0*/ 	.word	0xffffffff


	//   ....[38]....
        /*00d4*/ 	.word	0xffffffff


	//   ....[39]....
        /*00d8*/ 	.word	0xffffffff


	//   ....[40]....
        /*00dc*/ 	.word	0xffffffff


	//   ....[41]....
        /*00e0*/ 	.word	0xffffffff


	//   ....[42]....
        /*00e4*/ 	.word	0xffffffff


	//   ....[43]....
        /*00e8*/ 	.word	0xffffffff


	//   ....[44]....
        /*00ec*/ 	.word	0xffffffff


	//   ....[45]....
        /*00f0*/ 	.word	0xffffffff


	//   ....[46]....
        /*00f4*/ 	.word	0xffffffff


	//   ....[47]....
        /*00f8*/ 	.word	0xffffffff


	//   ....[48]....
        /*00fc*/ 	.word	0xffffffff


	//   ....[49]....
        /*0100*/ 	.word	0xffffffff


	//   ....[50]....
        /*0104*/ 	.word	0xffffffff


	//   ....[51]....
        /*0108*/ 	.word	0xffffffff


	//   ....[52]....
        /*010c*/ 	.word	0xffffffff


	//   ....[53]....
        /*0110*/ 	.word	0xffffffff


	//   ....[54]....
        /*0114*/ 	.word	0xffffffff


	//   ....[55]....
        /*0118*/ 	.word	0xffffffff


	//   ....[56]....
        /*011c*/ 	.word	0xffffffff


	//   ....[57]....
        /*0120*/ 	.word	0xffffffff


	//   ....[58]....
        /*0124*/ 	.word	0xffffffff


	//   ....[59]....
        /*0128*/ 	.word	0xffffffff


	//   ....[60]....
        /*012c*/ 	.word	0xffffffff


	//   ....[61]....
        /*0130*/ 	.word	0xffffffff


	//   ....[62]....
        /*0134*/ 	.word	0xffffffff


	//   ....[63]....
        /*0138*/ 	.word	0xffffffff


	//   ....[64]....
        /*013c*/ 	.word	0xffffffff


	//   ....[65]....
        /*0140*/ 	.word	0xffffffff


	//   ....[66]....
        /*0144*/ 	.word	0xffffffff


	//   ....[67]....
        /*0148*/ 	.word	0xffffffff


	//   ....[68]....
        /*014c*/ 	.word	0xffffffff


	//   ....[69]....
        /*0150*/ 	.word	0xffffffff


	//   ....[70]....
        /*0154*/ 	.word	0xffffffff


	//   ....[71]....
        /*0158*/ 	.word	0xffffffff


	//   ....[72]....
        /*015c*/ 	.word	0xffffffff


	//   ....[73]....
        /*0160*/ 	.word	0xffffffff


	//   ....[74]....
        /*0164*/ 	.word	0xffffffff


	//   ....[75]....
        /*0168*/ 	.word	0xffffffff


	//   ....[76]....
        /*016c*/ 	.word	0xffffffff


	//   ....[77]....
        /*0170*/ 	.word	0xffffffff


	//   ....[78]....
        /*0174*/ 	.word	0xffffffff


	//   ....[79]....
        /*0178*/ 	.word	0xffffffff


	//   ....[80]....
        /*017c*/ 	.word	0xffffffff


	//   ....[81]....
        /*0180*/ 	.word	0xffffffff


	//   ....[82]....
        /*0184*/ 	.word	0xffffffff


	//   ....[83]....
        /*0188*/ 	.word	0xffffffff


	//   ....[84]....
        /*018c*/ 	.word	0xffffffff


	//   ....[85]....
        /*0190*/ 	.word	0xffffffff


	//   ....[86]....
        /*0194*/ 	.word	0xffffffff


	//   ....[87]....
        /*0198*/ 	.word	0xffffffff


	//   ....[88]....
        /*019c*/ 	.word	0xffffffff


	//   ....[89]....
        /*01a0*/ 	.word	0xffffffff


	//   ....[90]....
        /*01a4*/ 	.word	0xffffffff


	//   ....[91]....
        /*01a8*/ 	.word	0xffffffff


	//----- nvinfo : EIATTR_COOP_GROUP_INSTR_OFFSETS
	.align		4
.L_2251:
        /*01ac*/ 	.byte	0x04, 0x28
        /*01ae*/ 	.short	(.L_2253 - .L_2252)


	//   ....[0]....
.L_2252:
        /*01b0*/ 	.word	0x00000850


	//   ....[1]....
        /*01b4*/ 	.word	0x000008e0


	//   ....[2]....
        /*01b8*/ 	.word	0x00000a40


	//   ....[3]....
        /*01bc*/ 	.word	0x00000b70


	//   ....[4]....
        /*01c0*/ 	.word	0x00001450


	//   ....[5]....
        /*01c4*/ 	.word	0x00001e30


	//   ....[6]....
        /*01c8*/ 	.word	0x00002110


	//   ....[7]....
        /*01cc*/ 	.word	0x000029a0


	//   ....[8]....
        /*01d0*/ 	.word	0x000032b0


	//   ....[9]....
        /*01d4*/ 	.word	0x000032d0


	//   ....[10]....
        /*01d8*/ 	.word	0x00003320


	//   ....[11]....
        /*01dc*/ 	.word	0x00003330


	//   ....[12]....
        /*01e0*/ 	.word	0x00003360


	//   ....[13]....
        /*01e4*/ 	.word	0x00003380


	//   ....[14]....
        /*01e8*/ 	.word	0x000033b0


	//   ....[15]....
        /*01ec*/ 	.word	0x000033d0


	//   ....[16]....
        /*01f0*/ 	.word	0x00003400


	//   ....[17]....
        /*01f4*/ 	.word	0x00003420


	//   ....[18]....
        /*01f8*/ 	.word	0x000034f0


	//   ....[19]....
        /*01fc*/ 	.word	0x00003560


	//   ....[20]....
        /*0200*/ 	.word	0x00003580


	//   ....[21]....
        /*0204*/ 	.word	0x00003590


	//   ....[22]....
        /*0208*/ 	.word	0x000035a0


	//   ....[23]....
        /*020c*/ 	.word	0x000035b0


	//   ....[24]....
        /*0210*/ 	.word	0x00003a90


	//   ....[25]....
        /*0214*/ 	.word	0x00003ab0


	//   ....[26]....
        /*0218*/ 	.word	0x00003ac0


	//   ....[27]....
        /*021c*/ 	.word	0x00003ad0


	//   ....[28]....
        /*0220*/ 	.word	0x00003b00


	//   ....[29]....
        /*0224*/ 	.word	0x00003b10


	//   ....[30]....
        /*0228*/ 	.word	0x00003b40


	//   ....[31]....
        /*022c*/ 	.word	0x00003b50


	//   ....[32]....
        /*0230*/ 	.word	0x00003b80


	//   ....[33]....
        /*0234*/ 	.word	0x00003b90


	//   ....[34]....
        /*0238*/ 	.word	0x00003bc0


	//   ....[35]....
        /*023c*/ 	.word	0x00003bd0


	//   ....[36]....
        /*0240*/ 	.word	0x00003c00


	//   ....[37]....
        /*0244*/ 	.word	0x00003c10


	//   ....[38]....
        /*0248*/ 	.word	0x00003c20


	//   ....[39]....
        /*024c*/ 	.word	0x00003c30


	//   ....[40]....
        /*0250*/ 	.word	0x00005190


	//   ....[41]....
        /*0254*/ 	.word	0x000051d0


	//   ....[42]....
        /*0258*/ 	.word	0x000052c0


	//   ....[43]....
        /*025c*/ 	.word	0x000052f0


	//   ....[44]....
        /*0260*/ 	.word	0x000053d0


	//   ....[45]....
        /*0264*/ 	.word	0x00005400


	//   ....[46]....
        /*0268*/ 	.word	0x000054e0


	//   ....[47]....
        /*026c*/ 	.word	0x00005510


	//   ....[48]....
        /*0270*/ 	.word	0x000055f0


	//   ....[49]....
        /*0274*/ 	.word	0x00005620


	//   ....[50]....
        /*0278*/ 	.word	0x00005b10


	//   ....[51]....
        /*027c*/ 	.word	0x00005e40


	//   ....[52]....
        /*0280*/ 	.word	0x00005f50


	//   ....[53]....
        /*0284*/ 	.word	0x00005fb0


	//   ....[54]....
        /*0288*/ 	.word	0x00006010


	//   ....[55]....
        /*028c*/ 	.word	0x00006030


	//   ....[56]....
        /*0290*/ 	.word	0x00006050


	//   ....[57]....
        /*0294*/ 	.word	0x00006110


	//   ....[58]....
        /*0298*/ 	.word	0x00006160


	//   ....[59]....
        /*029c*/ 	.word	0x000061c0


	//   ....[60]....
        /*02a0*/ 	.word	0x000061e0


	//   ....[61]....
        /*02a4*/ 	.word	0x00006200


	//   ....[62]....
        /*02a8*/ 	.word	0x00006550


	//   ....[63]....
        /*02ac*/ 	.word	0x000065d0


	//   ....[64]....
        /*02b0*/ 	.word	0x00006680


	//   ....[65]....
        /*02b4*/ 	.word	0x000066f0


	//   ....[66]....
        /*02b8*/ 	.word	0x00006780


	//   ....[67]....
        /*02bc*/ 	.word	0x000067f0


	//   ....[68]....
        /*02c0*/ 	.word	0x00006880


	//   ....[69]....
        /*02c4*/ 	.word	0x000068f0


	//   ....[70]....
        /*02c8*/ 	.word	0x00006980


	//   ....[71]....
        /*02cc*/ 	.word	0x000069f0


	//   ....[72]....
        /*02d0*/ 	.word	0x00006a70


	//   ....[73]....
        /*02d4*/ 	.word	0x00006ae0


	//   ....[74]....
        /*02d8*/ 	.word	0x00006b60


	//   ....[75]....
        /*02dc*/ 	.word	0x00006bd0


	//   ....[76]....
        /*02e0*/ 	.word	0x00006c50


	//   ....[77]....
        /*02e4*/ 	.word	0x00006cd0


	//   ....[78]....
        /*02e8*/ 	.word	0x00006d70


	//   ....[79]....
        /*02ec*/ 	.word	0x00006de0


	//   ....[80]....
        /*02f0*/ 	.word	0x00006e60


	//   ....[81]....
        /*02f4*/ 	.word	0x00006ed0


	//   ....[82]....
        /*02f8*/ 	.word	0x00006f50


	//   ....[83]....
        /*02fc*/ 	.word	0x00006fc0


	//   ....[84]....
        /*0300*/ 	.word	0x00007050


	//   ....[85]....
        /*0304*/ 	.word	0x000070c0


	//   ....[86]....
        /*0308*/ 	.word	0x00007140


	//   ....[87]....
        /*030c*/ 	.word	0x000071b0


	//   ....[88]....
        /*0310*/ 	.word	0x00007230


	//   ....[89]....
        /*0314*/ 	.word	0x000072a0


	//   ....[90]....
        /*0318*/ 	.word	0x00007310


	//   ....[91]....
        /*031c*/ 	.word	0x00007380


	//----- nvinfo : EIATTR_EXIT_INSTR_OFFSETS
	.align		4
.L_2253:
        /*0320*/ 	.byte	0x04, 0x1c
        /*0322*/ 	.short	(.L_2255 - .L_2254)


	//   ....[0]....
.L_2254:
        /*0324*/ 	.word	0x000062d0


	//   ....[1]....
        /*0328*/ 	.word	0x000064f0


	//----- nvinfo : EIATTR_MAX_THREADS
	.align		4
.L_2255:
        /*032c*/ 	.byte	0x04, 0x05
        /*032e*/ 	.short	(.L_2257 - .L_2256)
.L_2256:
        /*0330*/ 	.word	0x00000040
        /*0334*/ 	.word	0x00000001
        /*0338*/ 	.word	0x00000001


	//----- nvinfo : EIATTR_CRS_STACK_SIZE
	.align		4
.L_2257:
        /*033c*/ 	.byte	0x04, 0x1e
        /*033e*/ 	.short	(.L_2259 - .L_2258)
.L_2258:
        /*0340*/ 	.word	0x00000000
.L_2259:


//--------------------- .nv.info._Z25selective_scan_bwd_kernelI32Selective_Scan_bwd_kernel_traitsILi64ELi16ELb1ELb0ELb1ELb1ELb0EN3c108BFloat16EfEEv12SSMParamsBwd --------------------------
	.section	.nv.info._Z25selective_scan_bwd_kernelI32Selective_Scan_bwd_kernel_traitsILi64ELi16ELb1ELb0ELb1ELb1ELb0EN3c108BFloat16EfEEv12SSMParamsBwd,"",@"SHT_CUDA_INFO"
	.sectionflags	@""
	.align	4


	//----- nvinfo : EIATTR_CUDA_API_VERSION
	.align		4
        /*0000*/ 	.byte	0x04, 0x37
        /*0002*/ 	.short	(.L_2261 - .L_2260)
.L_2260:
        /*0004*/ 	.word	0x00000082


	//----- nvinfo : EIATTR_SW2861232_WAR
	.align		4
.L_2261:
        /*0008*/ 	.byte	0x01, 0x35
	.zero		2


	//----- nvinfo : EIATTR_PARAM_CBANK
	.align		4
        /*000c*/ 	.byte	0x04, 0x0a
        /*000e*/ 	.short	(.L_2263 - .L_2262)
	.align		4
.L_2262:
        /*0010*/ 	.word	index@(.nv.constant0._Z25selective_scan_bwd_kernelI32Selective_Scan_bwd_kernel_traitsILi64ELi16ELb1ELb0ELb1ELb1ELb0EN3c108BFloat16EfEEv12SSMParamsBwd)
        /*0014*/ 	.short	0x0160
        /*0016*/ 	.short	0x01f0


	//----- nvinfo : EIATTR_CBANK_PARAM_SIZE
	.align		4
.L_2263:
        /*0018*/ 	.byte	0x03, 0x19
        /*001a*/ 	.short	0x01f0


	//----- nvinfo : EIATTR_KPARAM_INFO
	.align		4
        /*001c*/ 	.byte	0x04, 0x17
        /*001e*/ 	.short	(.L_2265 - .L_2264)
.L_2264:
        /*0020*/ 	.word	0x00000000
        /*0024*/ 	.short	0x0000
        /*0026*/ 	.short	0x0000
        /*0028*/ 	.byte	0x00, 0xf0, 0xc1, 0x07


	//----- nvinfo : EIATTR_MAXREG_COUNT
	.align		4
.L_2265:
        /*002c*/ 	.byte	0x03, 0x1b
        /*002e*/ 	.short	0x00ff


	//----- nvinfo : EIATTR_NUM_BARRIERS
	.align		4
        /*0030*/ 	.byte	0x02, 0x4c
        /*0032*/ 	.byte	0x01
	.zero		1


	//----- nvinfo : EIATTR_MERCURY_ISA_VERSION
	.align		4
        /*0034*/ 	.byte	0x03, 0x5f
        /*0036*/ 	.short	0x0000


	//----- nvinfo : EIATTR_COOP_GROUP_MASK_REGIDS
	.align		4
        /*0038*/ 	.byte	0x04, 0x29
        /*003a*/ 	.short	(.L_2267 - .L_2266)


	//   ....[0]....
.L_2266:
        /*003c*/ 	.word	0xffffffff


	//   ....[1]....
        /*0040*/ 	.word	0xffffffff


	//   ....[2]....
        /*0044*/ 	.word	0xffffffff


	//   ....[3]....
        /*0048*/ 	.word	0xffffffff


	//   ....[4]....
        /*004c*/ 	.word	0xffffffff


	//   ....[5]....
        /*0050*/ 	.word	0xffffffff


	//   ....[6]....
        /*0054*/ 	.word	0xffffffff


	//   ....[7]....
        /*0058*/ 	.word	0xffffffff


	//   ....[8]....
        /*005c*/ 	.word	0xffffffff


	//   ....[9]....
        /*0060*/ 	.word	0xffffffff


	//   ....[10]....
        /*0064*/ 	.word	0xffffffff


	//   ....[11]....
        /*0068*/ 	.word	0xffffffff


	//   ....[12]....
        /*006c*/ 	.word	0xffffffff


	//   ....[13]....
        /*0070*/ 	.word	0xffffffff


	//   ....[14]....
        /*0074*/ 	.word	0xffffffff


	//   ....[15]....
        /*0078*/ 	.word	0xffffffff


	//   ....[16]....
        /*007c*/ 	.word	0xffffffff


	//   ....[17]....
        /*0080*/ 	.word	0xffffffff


	//   ....[18]....
        /*0084*/ 	.word	0xffffffff


	//   ....[19]....
        /*0088*/ 	.word	0xffffffff


	//   ....[20]....
        /*008c*/ 	.word	0xffffffff


	//   ....[21]....
        /*0090*/ 	.word	0xffffffff


	//   ....[22]....
        /*0094*/ 	.word	0xffffffff


	//   ....[23]....
        /*0098*/ 	.word	0xffffffff


	//   ....[24]....
        /*009c*/ 	.word	0xffffffff


	//   ....[25]....
        /*00a0*/ 	.word	0xffffffff


	//   ....[26]....
        /*00a4*/ 	.word	0xffffffff


	//   ....[27]....
        /*00a8*/ 	.word	0xffffffff


	//   ....[28]....
        /*00ac*/ 	.word	0xffffffff


	//   ....[29]....
        /*00b0*/ 	.word	0xffffffff


	//   ....[30]....
        /*00b4*/ 	.word	0xffffffff


	//   ....[31]....
        /*00b8*/ 	.word	0xffffffff


	//   ....[32]....
        /*00bc*/ 	.word	0xffffffff


	//   ....[33]....
        /*00c0*/ 	.word	0xffffffff


	//   ....[34]....
        /*00c4*/ 	.word	0xffffffff


	//   ....[35]....
        /*00c8*/ 	.word	0xffffffff


	//   ....[36]....
        /*00cc*/ 	.word	0xffffffff


	//   ....[37]....
        /*00d0*/ 	.word	0xffffffff


	//   ....[38]....
        /*00d4*/ 	.word	0xffffffff


	//   ....[39]....
        /*00d8*/ 	.word	0xffffffff


	//   ....[40]....
        /*00dc*/ 	.word	0xffffffff


	//   ....[41]....
        /*00e0*/ 	.word	0xffffffff


	//   ....[42]....
        /*00e4*/ 	.word	0xffffffff


	//   ....[43]....
        /*00e8*/ 	.word	0xffffffff


	//   ....[44]....
        /*00ec*/ 	.word	0xffffffff


	//   ....[45]....
        /*00f0*/ 	.word	0xffffffff


	//   ....[46]....
        /*00f4*/ 	.word	0xffffffff


	//   ....[47]....
        /*00f8*/ 	.word	0xffffffff


	//   ....[48]....
        /*00fc*/ 	.word	0xffffffff


	//   ....[49]....
        /*0100*/ 	.word	0xffffffff


	//   ....[50]....
        /*0104*/ 	.word	0xffffffff


	//   ....[51]....
        /*0108*/ 	.word	0xffffffff


	//   ....[52]....
        /*010c*/ 	.word	0xffffffff


	//   ....[53]....
        /*0110*/ 	.word	0xffffffff


	//   ....[54]....
        /*0114*/ 	.word	0xffffffff


	//   ....[55]....
        /*0118*/ 	.word	0xffffffff


	//   ....[56]....
        /*011c*/ 	.word	0xffffffff


	//   ....[57]....
        /*0120*/ 	.word	0xffffffff


	//   ....[58]....
        /*0124*/ 	.word	0xffffffff


	//   ....[59]....
        /*0128*/ 	.word	0xffffffff


	//   ....[60]....
        /*012c*/ 	.word	0xffffffff


	//   ....[61]....
        /*0130*/ 	.word	0xffffffff


	//   ....[62]....
        /*0134*/ 	.word	0xffffffff


	//   ....[63]....
        /*0138*/ 	.word	0xffffffff


	//   ....[64]....
        /*013c*/ 	.word	0xffffffff


	//   ....[65]....
        /*0140*/ 	.word	0xffffffff


	//   ....[66]....
        /*0144*/ 	.word	0xffffffff


	//   ....[67]....
        /*0148*/ 	.word	0xffffffff


	//   ....[68]....
        /*014c*/ 	.word	0xffffffff


	//   ....[69]....
        /*0150*/ 	.word	0xffffffff


	//   ....[70]....
        /*0154*/ 	.word	0xffffffff


	//   ....[71]....
        /*0158*/ 	.word	0xffffffff


	//   ....[72]....
        /*015c*/ 	.word	0xffffffff


	//   ....[73]....
        /*0160*/ 	.word	0xffffffff


	//   ....[74]....
        /*0164*/ 	.word	0xffffffff


	//   ....[75]....
        /*0168*/ 	.word	0xffffffff


	//   ....[76]....
        /*016c*/ 	.word	0xffffffff


	//   ....[77]....
        /*0170*/ 	.word	0xffffffff


	//   ....[78]....
        /*0174*/ 	.word	0xffffffff


	//   ....[79]....
        /*0178*/ 	.word	0xffffffff


	//   ....[80]....
        /*017c*/ 	.word	0xffffffff


	//   ....[81]....
        /*0180*/ 	.word	0xffffffff


	//   ....[82]....
        /*0184*/ 	.word	0xffffffff


	//   ....[83]....
        /*0188*/ 	.word	0xffffffff


	//   ....[84]....
        /*018c*/ 	.word	0xffffffff


	//   ....[85]....
        /*0190*/ 	.word	0xffffffff


	//   ....[86]....
        /*0194*/ 	.word	0xffffffff


	//   ....[87]....
        /*0198*/ 	.word	0xffffffff


	//   ....[88]....
        /*019c*/ 	.word	0xffffffff


	//----- nvinfo : EIATTR_COOP_GROUP_INSTR_OFFSETS
	.align		4
.L_2267:
        /*01a0*/ 	.byte	0x04, 0x28
        /*01a2*/ 	.short	(.L_2269 - .L_2268)


	//   ....[0]....
.L_2268:
        /*01a4*/ 	.word	0x00000890


	//   ....[1]....
        /*01a8*/ 	.word	0x00000920


	//   ....[2]....
        /*01ac*/ 	.word	0x00000aa0


	//   ....[3]....
        /*01b0*/ 	.word	0x000038a0


	//   ....[4]....
        /*01b4*/ 	.word	0x00004190


	//   ....[5]....
        /*01b8*/ 	.word	0x000041b0


	//   ....[6]....
        /*01bc*/ 	.word	0x00004200


	//   ....[7]....
        /*01c0*/ 	.word	0x00004210


	//   ....[8]....
        /*01c4*/ 	.word	0x00004240


	//   ....[9]....
        /*01c8*/ 	.word	0x00004260


	//   ....[10]....
        /*01cc*/ 	.word	0x00004290


	//   ....[11]....
        /*01d0*/ 	.word	0x000042b0


	//   ....[12]....
        /*01d4*/ 	.word	0x000042e0


	//   ....[13]....
        /*01d8*/ 	.word	0x00004300


	//   ....[14]....
        /*01dc*/ 	.word	0x000043c0


	//   ....[15]....
        /*01e0*/ 	.word	0x00004430


	//   ....[16]....
        /*01e4*/ 	.word	0x00004450


	//   ....[17]....
        /*01e8*/ 	.word	0x00004460


	//   ....[18]....
        /*01ec*/ 	.word	0x00004470


	//   ....[19]....
        /*01f0*/ 	.word	0x00004480


	//   ....[20]....
        /*01f4*/ 	.word	0x00004960


	//   ....[21]....
        /*01f8*/ 	.word	0x00004980


	//   ....[22]....
        /*01fc*/ 	.word	0x00004990


	//   ....[23]....
        /*0200*/ 	.word	0x000049a0


	//   ....[24]....
        /*0204*/ 	.word	0x000049d0


	//   ....[25]....
        /*0208*/ 	.word	0x000049e0


	//   ....[26]....
        /*020c*/ 	.word	0x00004a10


	//   ....[27]....
        /*0210*/ 	.word	0x00004a20


	//   ....[28]....
        /*0214*/ 	.word	0x00004a50


	//   ....[29]....
        /*0218*/ 	.word	0x00004a60


	//   ....[30]....
        /*021c*/ 	.word	0x00004a90


	//   ....[31]....
        /*0220*/ 	.word	0x00004aa0


	//   ....[32]....
        /*0224*/ 	.word	0x00004ad0


	//   ....[33]....
        /*0228*/ 	.word	0x00004ae0


	//   ....[34]....
        /*022c*/ 	.word	0x00004af0


	//   ....[35]....
        /*0230*/ 	.word	0x00004b00


	//   ....[36]....
        /*0234*/ 	.word	0x00006070


	//   ....[37]....
        /*0238*/ 	.word	0x000060b0


	//   ....[38]....
        /*023c*/ 	.word	0x000061a0


	//   ....[39]....
        /*0240*/ 	.word	0x000061d0


	//   ....[40]....
        /*0244*/ 	.word	0x000062b0


	//   ....[41]....
        /*0248*/ 	.word	0x000062e0


	//   ....[42]....
        /*024c*/ 	.word	0x000063c0


	//   ....[43]....
        /*0250*/ 	.word	0x000063f0


	//   ....[44]....
        /*0254*/ 	.word	0x000064d0


	//   ....[45]....
        /*0258*/ 	.word	0x00006500


	//   ....[46]....
        /*025c*/ 	.word	0x000068f0


	//   ....[47]....
        /*0260*/ 	.word	0x00007210


	//   ....[48]....
        /*0264*/ 	.word	0x00007580


	//   ....[49]....
        /*0268*/ 	.word	0x000076f0


	//   ....[50]....
        /*026c*/ 	.word	0x00007750


	//   ....[51]....
        /*0270*/ 	.word	0x000077b0


	//   ....[52]....
        /*0274*/ 	.word	0x000077d0


	//   ....[53]....
        /*0278*/ 	.word	0x000077f0


	//   ....[54]....
        /*027c*/ 	.word	0x000078b0


	//   ....[55]....
        /*0280*/ 	.word	0x00007900


	//   ....[56]....
        /*0284*/ 	.word	0x00007960


	//   ....[57]....
        /*0288*/ 	.word	0x00007980


	//   ....[58]....
        /*028c*/ 	.word	0x000079a0


	//   ....[59]....
        /*0290*/ 	.word	0x00007cf0


	//   ....[60]....
        /*0294*/ 	.word	0x00007d70


	//   ....[61]....
        /*0298*/ 	.word	0x00007e20


	//   ....[62]....
        /*029c*/ 	.word	0x00007e90


	//   ....[63]....
        /*02a0*/ 	.word	0x00007f20


	//   ....[64]....
        /*02a4*/ 	.word	0x00007f90


	//   ....[65]....
        /*02a8*/ 	.word	0x00008020


	//   ....[66]....
        /*02ac*/ 	.word	0x00008090


	//   ....[67]....
        /*02b0*/ 	.word	0x00008130


	//   ....[68]....
        /*02b4*/ 	.word	0x000081a0


	//   ....[69]....
        /*02b8*/ 	.word	0x00008220


	//   ....[70]....
        /*02bc*/ 	.word	0x00008290


	//   ....[71]....
        /*02c0*/ 	.word	0x00008310


	//   ....[72]....
        /*02c4*/ 	.word	0x00008380


	//   ....[73]....
        /*02c8*/ 	.word	0x00008400


	//   ....[74]....
        /*02cc*/ 	.word	0x00008480


	//   ....[75]....
        /*02d0*/ 	.word	0x00008520


	//   ....[76]....
        /*02d4*/ 	.word	0x00008590


	//   ....[77]....
        /*02d8*/ 	.word	0x00008610


	//   ....[78]....
        /*02dc*/ 	.word	0x00008680


	//   ....[79]....
        /*02e0*/ 	.word	0x00008700


	//   ....[80]....
        /*02e4*/ 	.word	0x00008770


	//   ....[81]....
        /*02e8*/ 	.word	0x00008800


	//   ....[82]....
        /*02ec*/ 	.word	0x00008870


	//   ....[83]....
        /*02f0*/ 	.word	0x000088f0


	//   ....[84]....
        /*02f4*/ 	.word	0x00008960


	//   ....[85]....
        /*02f8*/ 	.word	0x000089e0


	//   ....[86]....
        /*02fc*/ 	.word	0x00008a50


	//   ....[87]....
        /*0300*/ 	.word	0x00008ac0


	//   ....[88]....
        /*0304*/ 	.word	0x00008b30


	//----- nvinfo : EIATTR_EXIT_INSTR_OFFSETS
	.align		4
.L_2269:
        /*0308*/ 	.byte	0x04, 0x1c
        /*030a*/ 	.short	(.L_2271 - .L_2270)


	//   ....[0]....
.L_2270:
        /*030c*/ 	.word	0x00007a70


	//   ....[1]....
        /*0310*/ 	.word	0x00007c90


	//----- nvinfo : EIATTR_MAX_THREADS
	.align		4
.L_2271:
        /*0314*/ 	.byte	0x04, 0x05
        /*0316*/ 	.short	(.L_2273 - .L_2272)
.L_2272:
        /*0318*/ 	.word	0x00000040
        /*031c*/ 	.word	0x00000001
        /*0320*/ 	.word	0x00000001


	//----- nvinfo : EIATTR_CRS_STACK_SIZE
	.align		4
.L_2273:
        /*0324*/ 	.byte	0x04, 0x1e
        /*0326*/ 	.short	(.L_2275 - .L_2274)
.L_2274:
        /*0328*/ 	.word	0x00000000
.L_2275:


//--------------------- .nv.info._Z25selective_scan_bwd_kernelI32Selective_Scan_bwd_kernel_traitsILi64ELi16ELb1ELb0ELb1ELb1ELb1EN3c108BFloat16EfEEv12SSMParamsBwd --------------------------
	.section	.nv.info._Z25selective_scan_bwd_kernelI32Selective_Scan_bwd_kernel_traitsILi64ELi16ELb1ELb0ELb1ELb1ELb1EN3c108BFloat16EfEEv12SSMParamsBwd,"",@"SHT_CUDA_INFO"
	.sectionflags	@""
	.align	4


	//----- nvinfo : EIATTR_CUDA_API_VERSION
	.align		4
        /*0000*/ 	.byte	0x04, 0x37
        /*0002*/ 	.short	(.L_2277 - .L_2276)
.L_2276:
        /*0004*/ 	.word	0x00000082


	//----- nvinfo : EIATTR_SW2861232_WAR
	.align		4
.L_2277:
        /*0008*/ 	.byte	0x01, 0x35
	.zero		2


	//----- nvinfo : EIATTR_PARAM_CBANK
	.align		4
        /*000c*/ 	.byte	0x04, 0x0a
        /*000e*/ 	.short	(.L_2279 - .L_2278)
	.align		4
.L_2278:
        /*0010*/ 	.word	index@(.nv.constant0._Z25selective_scan_bwd_kernelI32Selective_Scan_bwd_kernel_traitsILi64ELi16ELb1ELb0ELb1ELb1ELb1EN3c108BFloat16EfEEv12SSMParamsBwd)
        /*0014*/ 	.short	0x0160
        /*0016*/ 	.short	0x01f0


	//----- nvinfo : EIATTR_CBANK_PARAM_SIZE
	.align		4
.L_2279:
        /*0018*/ 	.byte	0x03, 0x19
        /*001a*/ 	.short	0x01f0


	//----- nvinfo : EIATTR_KPARAM_INFO
	.align		4
        /*001c*/ 	.byte	0x04, 0x17
        /*001e*/ 	.short	(.L_2281 - .L_2280)
.L_2280:
        /*0020*/ 	.word	0x00000000
        /*0024*/ 	.short	0x0000
        /*0026*/ 	.short	0x0000
        /*0028*/ 	.byte	0x00, 0xf0, 0xc1, 0x07


	//----- nvinfo : EIATTR_MAXREG_COUNT
	.align		4
.L_2281:
        /*002c*/ 	.byte	0x03, 0x1b
        /*002e*/ 	.short	0x00ff


	//----- nvinfo : EIATTR_NUM_BARRIERS
	.align		4
        /*0030*/ 	.byte	0x02, 0x4c
        /*0032*/ 	.byte	0x01
	.zero		1


	//----- nvinfo : EIATTR_MERCURY_ISA_VERSION
	.align		4
        /*0034*/ 	.byte	0x03, 0x5f
        /*0036*/ 	.short	0x0000


	//----- nvinfo : EIATTR_COOP_GROUP_MASK_REGIDS
	.align		4
        /*0038*/ 	.byte	0x04, 0x29
        /*003a*/ 	.short	(.L_2283 - .L_2282)


	//   ....[0]....
.L_2282:
        /*003c*/ 	.word	0xffffffff


	//   ....[1]....
        /*0040*/ 	.word	0xffffffff


	//   ....[2]....
        /*0044*/ 	.word	0xffffffff


	//   ....[3]....
        /*0048*/ 	.word	0xffffffff


	//   ....[4]....
        /*004c*/ 	.word	0xffffffff


	//   ....[5]....
        /*0050*/ 	.word	0xffffffff


	//   ....[6]....
        /*0054*/ 	.word	0xffffffff


	//   ....[7]....
        /*0058*/ 	.word	0xffffffff


	//   ....[8]....
        /*005c*/ 	.word	0xffffffff


	//   ....[9]....
        /*0060*/ 	.word	0xffffffff


	//   ....[10]....
        /*0064*/ 	.word	0xffffffff


	//   ....[11]....
        /*0068*/ 	.word	0xffffffff


	//   ....[12]....
        /*006c*/ 	.word	0xffffffff


	//   ....[13]....
        /*0070*/ 	.word	0xffffffff


	//   ....[14]....
        /*0074*/ 	.word	0xffffffff


	//   ....[15]....
        /*0078*/ 	.word	0xffffffff


	//   ....[16]....
        /*007c*/ 	.word	0xffffffff


	//   ....[17]....
        /*0080*/ 	.word	0xffffffff


	//   ....[18]....
        /*0084*/ 	.word	0xffffffff


	//   ....[19]....
        /*0088*/ 	.word	0xffffffff


	//   ....[20]....
        /*008c*/ 	.word	0xffffffff


	//   ....[21]....
        /*0090*/ 	.word	0xffffffff


	//   ....[22]....
        /*0094*/ 	.word	0xffffffff


	//   ....[23]....
        /*0098*/ 	.word	0xffffffff


	//   ....[24]....
        /*009c*/ 	.word	0xffffffff


	//   ....[25]....
        /*00a0*/ 	.word	0xffffffff


	//   ....[26]....
        /*00a4*/ 	.word	0xffffffff


	//   ....[27]....
        /*00a8*/ 	.word	0xffffffff


	//   ....[28]....
        /*00ac*/ 	.word	0xffffffff


	//   ....[29]....
        /*00b0*/ 	.word	0xffffffff


	//   ....[30]....
        /*00b4*/ 	.word	0xffffffff


	//   ....[31]....
        /*00b8*/ 	.word	0xffffffff


	//   ....[32]....
        /*00bc*/ 	.word	0xffffffff


	//   ....[33]....
        /*00c0*/ 	.word	0xffffffff


	//   ....[34]....
        /*00c4*/ 	.word	0xffffffff


	//   ....[35]....
        /*00c8*/ 	.word	0xffffffff


	//   ....[36]....
        /*00cc*/ 	.word	0xffffffff


	//   ....[37]....
        /*00d0*/ 	.word	0xffffffff


	//   ....[38]....
        /*00d4*/ 	.word	0xffffffff


	//   ....[39]....
        /*00d8*/ 	.word	0xffffffff


	//   ....[40]....
        /*00dc*/ 	.word	0xffffffff


	//   ....[41]....
        /*00e0*/ 	.word	0xffffffff


	//   ....[42]....
        /*00e4*/ 	.word	0xffffffff


	//   ....[43]....
        /*00e8*/ 	.word	0xffffffff


	//   ....[44]....
        /*00ec*/ 	.word	0xffffffff


	//   ....[45]....
        /*00f0*/ 	.word	0xffffffff


	//   ....[46]....
        /*00f4*/ 	.word	0xffffffff


	//   ....[47]....
        /*00f8*/ 	.word	0xffffffff


	//   ....[48]....
        /*00fc*/ 	.word	0xffffffff


	//   ....[49]....
        /*0100*/ 	.word	0xffffffff


	//   ....[50]....
        /*0104*/ 	.word	0xffffffff


	//   ....[51]....
        /*0108*/ 	.word	0xffffffff


	//   ....[52]....
        /*010c*/ 	.word	0xffffffff


	//   ....[53]....
        /*0110*/ 	.word	0xffffffff


	//   ....[54]....
        /*0114*/ 	.word	0xffffffff


	//   ....[55]....
        /*0118*/ 	.word	0xffffffff


	//   ....[56]....
        /*011c*/ 	.word	0xffffffff


	//   ....[57]....
        /*0120*/ 	.word	0xffffffff


	//   ....[58]....
        /*0124*/ 	.word	0xffffffff


	//   ....[59]....
        /*0128*/ 	.word	0xffffffff


	//   ....[60]....
        /*012c*/ 	.word	0xffffffff


	//   ....[61]....
        /*0130*/ 	.word	0xffffffff


	//   ....[62]....
        /*0134*/ 	.word	0xffffffff


	//   ....[63]....
        /*0138*/ 	.word	0xffffffff


	//   ....[64]....
        /*013c*/ 	.word	0xffffffff


	//   ....[65]....
        /*0140*/ 	.word	0xffffffff


	//   ....[66]....
        /*0144*/ 	.word	0xffffffff


	//   ....[67]....
        /*0148*/ 	.word	0xffffffff


	//   ....[68]....
        /*014c*/ 	.word	0xffffffff


	//   ....[69]....
        /*0150*/ 	.word	0xffffffff


	//   ....[70]....
        /*0154*/ 	.word	0xffffffff


	//   ....[71]....
        /*0158*/ 	.word	0xffffffff


	//   ....[72]....
        /*015c*/ 	.word	0xffffffff


	//   ....[73]....
        /*0160*/ 	.word	0xffffffff


	//   ....[74]....
        /*0164*/ 	.word	0xffffffff


	//   ....[75]....
        /*0168*/ 	.word	0xffffffff


	//   ....[76]....
        /*016c*/ 	.word	0xffffffff


	//   ....[77]....
        /*0170*/ 	.word	0xffffffff


	//   ....[78]....
        /*0174*/ 	.word	0xffffffff


	//   ....[79]....
        /*0178*/ 	.word	0xffffffff


	//   ....[80]....
        /*017c*/ 	.word	0xffffffff


	//   ....[81]....
        /*0180*/ 	.word	0xffffffff


	//   ....[82]....
        /*0184*/ 	.word	0xffffffff


	//   ....[83]....
        /*0188*/ 	.word	0xffffffff


	//   ....[84]....
        /*018c*/ 	.word	0xffffffff


	//   ....[85]....
        /*0190*/ 	.word	0xffffffff


	//   ....[86]....
        /*0194*/ 	.word	0xffffffff


	//   ....[87]....
        /*0198*/ 	.word	0xffffffff


	//   ....[88]....
        /*019c*/ 	.word	0xffffffff


	//   ....[89]....
        /*01a0*/ 	.word	0xffffffff


	//   ....[90]....
        /*01a4*/ 	.word	0xffffffff


	//   ....[91]....
        /*01a8*/ 	.word	0xffffffff


	//   ....[92]....
        /*01ac*/ 	.word	0xffffffff


	//----- nvinfo : EIATTR_COOP_GROUP_INSTR_OFFSETS
	.align		4
.L_2283:
        /*01b0*/ 	.byte	0x04, 0x28
        /*01b2*/ 	.short	(.L_2285 - .L_2284)


	//   ....[0]....
.L_2284:
        /*01b4*/ 	.word	0x00000840


	//   ....[1]....
        /*01b8*/ 	.word	0x000008d0


	//   ....[2]....
        /*01bc*/ 	.word	0x00000ba0


	//   ....[3]....
        /*01c0*/ 	.word	0x00003060


	//   ....[4]....
        /*01c4*/ 	.word	0x00003810


	//   ....[5]....
        /*01c8*/ 	.word	0x00004040


	//   ....[6]....
        /*01cc*/ 	.word	0x000044e0


	//   ....[7]....
        /*01d0*/ 	.word	0x00004d50


	//   ....[8]....
        /*01d4*/ 	.word	0x000055f0


	//   ....[9]....
        /*01d8*/ 	.word	0x00005610


	//   ....[10]....
        /*01dc*/ 	.word	0x00005660


	//   ....[11]....
        /*01e0*/ 	.word	0x00005670


	//   ....[12]....
        /*01e4*/ 	.word	0x000056a0


	//   ....[13]....
        /*01e8*/ 	.word	0x000056c0


	//   ....[14]....
        /*01ec*/ 	.word	0x000056f0


	//   ....[15]....
        /*01f0*/ 	.word	0x00005710


	//   ....[16]....
        /*01f4*/ 	.word	0x00005740


	//   ....[17]....
        /*01f8*/ 	.word	0x00005760


	//   ....[18]....
        /*01fc*/ 	.word	0x00005830


	//   ....[19]....
        /*0200*/ 	.word	0x000058a0


	//   ....[20]....
        /*0204*/ 	.word	0x000058c0


	//   ....[21]....
        /*0208*/ 	.word	0x000058d0


	//   ....[22]....
        /*020c*/ 	.word	0x000058e0


	//   ....[23]....
        /*0210*/ 	.word	0x000058f0


	//   ....[24]....
        /*0214*/ 	.word	0x00005dd0


	//   ....[25]....
        /*0218*/ 	.word	0x00005df0


	//   ....[26]....
        /*021c*/ 	.word	0x00005e00


	//   ....[27]....
        /*0220*/ 	.word	0x00005e10


	//   ....[28]....
        /*0224*/ 	.word	0x00005e40


	//   ....[29]....
        /*0228*/ 	.word	0x00005e50


	//   ....[30]....
        /*022c*/ 	.word	0x00005e80


	//   ....[31]....
        /*0230*/ 	.word	0x00005e90


	//   ....[32]....
        /*0234*/ 	.word	0x00005ec0


	//   ....[33]....
        /*0238*/ 	.word	0x00005ed0


	//   ....[34]....
        /*023c*/ 	.word	0x00005f00


	//   ....[35]....
        /*0240*/ 	.word	0x00005f10


	//   ....[36]....
        /*0244*/ 	.word	0x00005f40


	//   ....[37]....
        /*0248*/ 	.word	0x00005f50


	//   ....[38]....
        /*024c*/ 	.word	0x00005f60


	//   ....[39]....
        /*0250*/ 	.word	0x00005f70


	//   ....[40]....
        /*0254*/ 	.word	0x000074f0


	//   ....[41]....
        /*0258*/ 	.word	0x00007530


	//   ....[42]....
        /*025c*/ 	.word	0x00007620


	//   ....[43]....
        /*0260*/ 	.word	0x00007650


	//   ....[44]....
        /*0264*/ 	.word	0x00007700


	//   ....[45]....
        /*0268*/ 	.word	0x00007730


	//   ....[46]....
        /*026c*/ 	.word	0x000077f0


	//   ....[47]....
        /*0270*/ 	.word	0x00007820


	//   ....[48]....
        /*0274*/ 	.word	0x00007900


	//   ....[49]....
        /*0278*/ 	.word	0x00007930


	//   ....[50]....
        /*027c*/ 	.word	0x00007df0


	//   ....[51]....
        /*0280*/ 	.word	0x00008650


	//   ....[52]....
        /*0284*/ 	.word	0x00008990


	//   ....[53]....
        /*0288*/ 	.word	0x00008b00


	//   ....[54]....
        /*028c*/ 	.word	0x00008b60


	//   ....[55]....
        /*0290*/ 	.word	0x00008bc0


	//   ....[56]....
        /*0294*/ 	.word	0x00008be0


	//   ....[57]....
        /*0298*/ 	.word	0x00008c00


	//   ....[58]....
        /*029c*/ 	.word	0x00008cc0


	//   ....[59]....
        /*02a0*/ 	.word	0x00008d10


	//   ....[60]....
        /*02a4*/ 	.word	0x00008d70


	//   ....[61]....
        /*02a8*/ 	.word	0x00008d90


	//   ....[62]....
        /*02ac*/ 	.word	0x00008db0


	//   ....[63]....
        /*02b0*/ 	.word	0x00009100


	//   ....[64]....
        /*02b4*/ 	.word	0x00009180


	//   ....[65]....
        /*02b8*/ 	.word	0x00009230


	//   ....[66]....
        /*02bc*/ 	.word	0x000092a0


	//   ....[67]....
        /*02c0*/ 	.word	0x00009330


	//   ....[68]....
        /*02c4*/ 	.word	0x000093a0


	//   ....[69]....
        /*02c8*/ 	.word	0x00009430


	//   ....[70]....
        /*02cc*/ 	.word	0x000094a0


	//   ....[71]....
        /*02d0*/ 	.word	0x00009540


	//   ....[72]....
        /*02d4*/ 	.word	0x000095b0


	//   ....[73]....
        /*02d8*/ 	.word	0x00009630


	//   ....[74]....
        /*02dc*/ 	.word	0x000096a0


	//   ....[75]....
        /*02e0*/ 	.word	0x00009720


	//   ....[76]....
        /*02e4*/ 	.word	0x00009790


	//   ....[77]....
        /*02e8*/ 	.word	0x00009810


	//   ....[78]....
        /*02ec*/ 	.word	0x00009890


	//   ....[79]....
        /*02f0*/ 	.word	0x00009930


	//   ....[80]....
        /*02f4*/ 	.word	0x000099a0


	//   ....[81]....
        /*02f8*/ 	.word	0x00009a20


	//   ....[82]....
        /*02fc*/ 	.word	0x00009a90


	//   ....[83]....
        /*0300*/ 	.word	0x00009b10


	//   ....[84]....
        /*0304*/ 	.word	0x00009b80


	//   ....[85]....
        /*0308*/ 	.word	0x00009c00


	//   ....[86]....
        /*030c*/ 	.word	0x00009c70


	//   ....[87]....
        /*0310*/ 	.word	0x00009cf0


	//   ....[88]....
        /*0314*/ 	.word	0x00009d60


	//   ....[89]....
        /*0318*/ 	.word	0x00009de0


	//   ....[90]....
        /*031c*/ 	.word	0x00009e50


	//   ....[91]....
        /*0320*/ 	.word	0x00009ec0


	//   ....[92]....
        /*0324*/ 	.word	0x00009f30


	//----- nvinfo : EIATTR_EXIT_INSTR_OFFSETS
	.align		4
.L_2285:
        /*0328*/ 	.byte	0x04, 0x1c
        /*032a*/ 	.short	(.L_2287 - .L_2286)


	//   ....[0]....
.L_2286:
        /*032c*/ 	.word	0x00008e80


	//   ....[1]....
        /*0330*/ 	.word	0x000090a0


	//----- nvinfo : EIATTR_MAX_THREADS
	.align		4
.L_2287:
        /*0334*/ 	.byte	0x04, 0x05
        /*0336*/ 	.short	(.L_2289 - .L_2288)
.L_2288:
        /*0338*/ 	.word	0x00000040
        /*033c*/ 	.word	0x00000001
        /*0340*/ 	.word	0x00000001


	//----- nvinfo : EIATTR_CRS_STACK_SIZE
	.align		4
.L_2289:
        /*0344*/ 	.byte	0x04, 0x1e
        /*0346*/ 	.short	(.L_2291 - .L_2290)
.L_2290:
        /*0348*/ 	.word	0x00000000
.L_2291:


//--------------------- .nv.info._Z25selective_scan_bwd_kernelI32Selective_Scan_bwd_kernel_traitsILi64ELi16ELb1ELb1ELb0ELb0ELb0EN3c108BFloat16EfEEv12SSMParamsBwd --------------------------
	.section	.nv.info._Z25selective_scan_bwd_kernelI32Selective_Scan_bwd_kernel_traitsILi64ELi16ELb1ELb1ELb0ELb0ELb0EN3c108BFloat16EfEEv12SSMParamsBwd,"",@"SHT_CUDA_INFO"
	.sectionflags	@""
	.align	4


	//----- nvinfo : EIATTR_CUDA_API_VERSION
	.align		4
        /*0000*/ 	.byte	0x04, 0x37
        /*0002*/ 	.short	(.L_2293 - .L_2292)
.L_2292:
        /*0004*/ 	.word	0x00000082


	//----- nvinfo : EIATTR_SW2861232_WAR
	.align		4
.L_2293:
        /*0008*/ 	.byte	0x01, 0x35
	.zero		2


	//----- nvinfo : EIATTR_PARAM_CBANK
	.align		4
        /*000c*/ 	.byte	0x04, 0x0a
        /*000e*/ 	.short	(.L_2295 - .L_2294)
	.align		4
.L_2294:
        /*0010*/ 	.word	index@(.nv.constant0._Z25selective_scan_bwd_kernelI32Selective_Scan_bwd_kernel_traitsILi64ELi16ELb1ELb1ELb0ELb0ELb0EN3c108BFloat16EfEEv12SSMParamsBwd)
        /*0014*/ 	.short	0x0160
        /*0016*/ 	.short	0x01f0


	//----- nvinfo : EIATTR_CBANK_PARAM_SIZE
	.align		4
.L_2295:
        /*0018*/ 	.byte	0x03, 0x19
        /*001a*/ 	.short	0x01f0


	//----- nvinfo : EIATTR_KPARAM_INFO
	.align		4
        /*001c*/ 	.byte	0x04, 0x17
        /*001e*/ 	.short	(.L_2297 - .L_2296)
.L_2296:
        /*0020*/ 	.word	0x00000000
        /*0024*/ 	.short	0x0000
        /*0026*/ 	.short	0x0000
        /*0028*/ 	.byte	0x00, 0xf0, 0xc1, 0x07


	//----- nvinfo : EIATTR_MAXREG_COUNT
	.align		4
.L_2297:
        /*002c*/ 	.byte	0x03, 0x1b
        /*002e*/ 	.short	0x00ff


	//----- nvinfo : EIATTR_NUM_BARRIERS
	.align		4
        /*0030*/ 	.byte	0x02, 0x4c
        /*0032*/ 	.byte	0x01
	.zero		1


	//----- nvinfo : EIATTR_MERCURY_ISA_VERSION
	.align		4
        /*0034*/ 	.byte	0x03, 0x5f
        /*0036*/ 	.short	0x0000


	//----- nvinfo : EIATTR_COOP_GROUP_MASK_REGIDS
	.align		4
        /*0038*/ 	.byte	0x04, 0x29
        /*003a*/ 	.short	(.L_2299 - .L_2298)


	//   ....[0]....
.L_2298:
        /*003c*/ 	.word	0xffffffff


	//   ....[1]....
        /*0040*/ 	.word	0xffffffff


	//   ....[2]....
        /*0044*/ 	.word	0xffffffff


	//   ....[3]....
        /*0048*/ 	.word	0xffffffff


	//   ....[4]....
        /*004c*/ 	.word	0xffffffff


	//   ....[5]....
        /*0050*/ 	.word	0xffffffff


	//   ....[6]....
        /*0054*/ 	.word	0xffffffff


	//   ....[7]....
        /*0058*/ 	.word	0xffffffff


	//   ....[8]....
        /*005c*/ 	.word	0xffffffff


	//   ....[9]....
        /*0060*/ 	.word	0xffffffff


	//   ....[10]....
        /*0064*/ 	.word	0xffffffff


	//   ....[11]....
        /*0068*/ 	.word	0xffffffff


	//   ....[12]....
        /*006c*/ 	.word	0xffffffff


	//   ....[13]....
        /*0070*/ 	.word	0xffffffff


	//   ....[14]....
        /*0074*/ 	.word	0xffffffff


	//   ....[15]....
        /*0078*/ 	.word	0xffffffff


	//   ....[16]....
        /*007c*/ 	.word	0xffffffff


	//   ....[17]....
        /*0080*/ 	.word	0xffffffff


	//   ....[18]....
        /*0084*/ 	.word	0xffffffff


	//   ....[19]....
        /*0088*/ 	.word	0xffffffff


	//   ....[20]....
        /*008c*/ 	.word	0xffffffff


	//   ....[21]....
        /*0090*/ 	.word	0xffffffff


	//   ....[22]....
        /*0094*/ 	.word	0xffffffff


	//   ....[23]....
        /*0098*/ 	.word	0xffffffff


	//   ....[24]....
        /*009c*/ 	.word	0xffffffff


	//   ....[25]....
        /*00a0*/ 	.word	0xffffffff


	//   ....[26]....
        /*00a4*/ 	.word	0xffffffff


	//   ....[27]....
        /*00a8*/ 	.word	0xffffffff


	//   ....[28]....
        /*00ac*/ 	.word	0xffffffff


	//   ....[29]....
        /*00b0*/ 	.word	0xffffffff


	//   ....[30]....
        /*00b4*/ 	.word	0xffffffff


	//   ....[31]....
        /*00b8*/ 	.word	0xffffffff


	//   ....[32]....
        /*00bc*/ 	.word	0xffffffff


	//   ....[33]....
        /*00c0*/ 	.word	0xffffffff


	//   ....[34]....
        /*00c4*/ 	.word	0xffffffff


	//   ....[35]....
        /*00c8*/ 	.word	0xffffffff


	//   ....[36]....
        /*00cc*/ 	.word	0xffffffff


	//   ....[37]....
        /*00d0*/ 	.word	0xffffffff


	//   ....[38]....
        /*00d4*/ 	.word	0xffffffff


	//   ....[39]....
        /*00d8*/ 	.word	0xffffffff


	//   ....[40]....
        /*00dc*/ 	.word	0xffffffff


	//   ....[41]....
        /*00e0*/ 	.word	0xffffffff


	//   ....[42]....
        /*00e4*/ 	.word	0xffffffff


	//   ....[43]....
        /*00e8*/ 	.word	0xffffffff


	//   ....[44]....
        /*00ec*/ 	.word	0xffffffff


	//   ....[45]....
        /*00f0*/ 	.word	0xffffffff


	//   ....[46]....
        /*00f4*/ 	.word	0xffffffff


	//   ....[47]....
        /*00f8*/ 	.word	0xffffffff


	//   ....[48]....
        /*00fc*/ 	.word	0xffffffff


	//   ....[49]....
        /*0100*/ 	.word	0xffffffff


	//   ....[50]....
        /*0104*/ 	.word	0xffffffff


	//   ....[51]....
        /*0108*/ 	.word	0xffffffff


	//   ....[52]....
        /*010c*/ 	.word	0xffffffff


	//   ....[53]....
        /*0110*/ 	.word	0xffffffff


	//   ....[54]....
        /*0114*/ 	.word	0xffffffff


	//   ....[55]....
        /*0118*/ 	.word	0xffffffff


	//   ....[56]....
        /*011c*/ 	.word	0xffffffff


	//   ....[57]....
        /*0120*/ 	.word	0xffffffff


	//   ....[58]....
        /*0124*/ 	.word	0xffffffff


	//   ....[59]....
        /*0128*/ 	.word	0xffffffff


	//   ....[60]....
        /*012c*/ 	.word	0xffffffff


	//   ....[61]....
        /*0130*/ 	.word	0xffffffff


	//   ....[62]....
        /*0134*/ 	.word	0xffffffff


	//   ....[63]....
        /*0138*/ 	.word	0xffffffff


	//   ....[64]....
        /*013c*/ 	.word	0xffffffff


	//   ....[65]....
        /*0140*/ 	.word	0xffffffff


	//   ....[66]....
        /*0144*/ 	.word	0xffffffff


	//   ....[67]....
        /*0148*/ 	.word	0xffffffff


	//   ....[68]....
        /*014c*/ 	.word	0xffffffff


	//   ....[69]....
        /*0150*/ 	.word	0xffffffff


	//   ....[70]....
        /*0154*/ 	.word	0xffffffff


	//   ....[71]....
        /*0158*/ 	.word	0xffffffff


	//   ....[72]....
        /*015c*/ 	.word	0xffffffff


	//   ....[73]....
        /*0160*/ 	.word	0xffffffff


	//   ....[74]....
        /*0164*/ 	.word	0xffffffff


	//   ....[75]....
        /*0168*/ 	.word	0xffffffff


	//   ....[76]....
        /*016c*/ 	.word	0xffffffff


	//   ....[77]....
        /*0170*/ 	.word	0xffffffff


	//   ....[78]....
        /*0174*/ 	.word	0xffffffff


	//   ....[79]....
        /*0178*/ 	.word	0xffffffff


	//   ....[80]....
        /*017c*/ 	.word	0xffffffff


	//   ....[81]....
        /*0180*/ 	.word	0xffffffff


	//   ....[82]....
        /*0184*/ 	.word	0xffffffff


	//   ....[83]....
        /*0188*/ 	.word	0xffffffff


	//   ....[84]....
        /*018c*/ 	.word	0xffffffff


	//   ....[85]....
        /*0190*/ 	.word	0xffffffff


	//   ....[86]....
        /*0194*/ 	.word	0xffffffff


	//   ....[87]....
        /*0198*/ 	.word	0xffffffff


	//----- nvinfo : EIATTR_COOP_GROUP_INSTR_OFFSETS
	.align		4
.L_2299:
        /*019c*/ 	.byte	0x04, 0x28
        /*019e*/ 	.short	(.L_2301 - .L_2300)


	//   ....[0]....
.L_2300:
        /*01a0*/ 	.word	0x000008b0


	//   ....[1]....
        /*01a4*/ 	.word	0x00000960


	//   ....[2]....
        /*01a8*/ 	.word	0x00000b70


	//   ....[3]....
        /*01ac*/ 	.word	0x00001670


	//   ....[4]....
        /*01b0*/ 	.word	0x00001ed0


	//   ....[5]....
        /*01b4*/ 	.word	0x00001ef0


	//   ....[6]....
        /*01b8*/ 	.word	0x00001f40


	//   ....[7]....
        /*01bc*/ 	.word	0x00001f50


	//   ....[8]....
        /*01c0*/ 	.word	0x00001f80


	//   ....[9]....
        /*01c4*/ 	.word	0x00001fa0


	//   ....[10]....
        /*01c8*/ 	.word	0x00001fd0


	//   ....[11]....
        /*01cc*/ 	.word	0x00001ff0


	//   ....[12]....
        /*01d0*/ 	.word	0x00002020


	//   ....[13]....
        /*01d4*/ 	.word	0x00002040


	//   ....[14]....
        /*01d8*/ 	.word	0x00002110


	//   ....[15]....
        /*01dc*/ 	.word	0x00002180


	//   ....[16]....
        /*01e0*/ 	.word	0x000021a0


	//   ....[17]....
        /*01e4*/ 	.word	0x000021b0


	//   ....[18]....
        /*01e8*/ 	.word	0x000021c0


	//   ....[19]....
        /*01ec*/ 	.word	0x000021d0


	//   ....[20]....
        /*01f0*/ 	.word	0x000027b0


	//   ....[21]....
        /*01f4*/ 	.word	0x000027d0


	//   ....[22]....
        /*01f8*/ 	.word	0x000027e0


	//   ....[23]....
        /*01fc*/ 	.word	0x000027f0


	//   ....[24]....
        /*0200*/ 	.word	0x00002820


	//   ....[25]....
        /*0204*/ 	.word	0x00002830


	//   ....[26]....
        /*0208*/ 	.word	0x00002860


	//   ....[27]....
        /*020c*/ 	.word	0x00002870


	//   ....[28]....
        /*0210*/ 	.word	0x000028a0


	//   ....[29]....
        /*0214*/ 	.word	0x000028b0


	//   ....[30]....
        /*0218*/ 	.word	0x000028e0


	//   ....[31]....
        /*021c*/ 	.word	0x000028f0


	//   ....[32]....
        /*0220*/ 	.word	0x00002920


	//   ....[33]....
        /*0224*/ 	.word	0x00002930


	//   ....[34]....
        /*0228*/ 	.word	0x00002940


	//   ....[35]....
        /*022c*/ 	.word	0x00002950


	//   ....[36]....
        /*0230*/ 	.word	0x00003eb0


	//   ....[37]....
        /*0234*/ 	.word	0x00003ef0


	//   ....[38]....
        /*0238*/ 	.word	0x00003ff0


	//   ....[39]....
        /*023c*/ 	.word	0x00004020


	//   ....[40]....
        /*0240*/ 	.word	0x00004100


	//   ....[41]....
        /*0244*/ 	.word	0x00004130


	//   ....[42]....
        /*0248*/ 	.word	0x00004210


	//   ....[43]....
        /*024c*/ 	.word	0x00004240


	//   ....[44]....
        /*0250*/ 	.word	0x00004320


	//   ....[45]....
        /*0254*/ 	.word	0x00004350


	//   ....[46]....
        /*0258*/ 	.word	0x00004920


	//   ....[47]....
        /*025c*/ 	.word	0x00004cc0


	//   ....[48]....
        /*0260*/ 	.word	0x00004db0


	//   ....[49]....
        /*0264*/ 	.word	0x00004e10


	//   ....[50]....
        /*0268*/ 	.word	0x00004e70


	//   ....[51]....
        /*026c*/ 	.word	0x00004e90


	//   ....[52]....
        /*0270*/ 	.word	0x00004eb0


	//   ....[53]....
        /*0274*/ 	.word	0x00004f70


	//   ....[54]....
        /*0278*/ 	.word	0x00004fc0


	//   ....[55]....
        /*027c*/ 	.word	0x00005010


	//   ....[56]....
        /*0280*/ 	.word	0x00005040


	//   ....[57]....
        /*0284*/ 	.word	0x00005060


	//   ....[58]....
        /*0288*/ 	.word	0x000053b0


	//   ....[59]....
        /*028c*/ 	.word	0x00005430


	//   ....[60]....
        /*0290*/ 	.word	0x000054e0


	//   ....[61]....
        /*0294*/ 	.word	0x00005550


	//   ....[62]....
        /*0298*/ 	.word	0x000055e0


	//   ....[63]....
        /*029c*/ 	.word	0x00005650


	//   ....[64]....
        /*02a0*/ 	.word	0x000056f0


	//   ....[65]....
        /*02a4*/ 	.word	0x00005760


	//   ....[66]....
        /*02a8*/ 	.word	0x00005800


	//   ....[67]....
        /*02ac*/ 	.word	0x00005870


	//   ....[68]....
        /*02b0*/ 	.word	0x000058f0


	//   ....[69]....
        /*02b4*/ 	.word	0x00005960


	//   ....[70]....
        /*02b8*/ 	.word	0x000059e0


	//   ....[71]....
        /*02bc*/ 	.word	0x00005a50


	//   ....[72]....
        /*02c0*/ 	.word	0x00005ad0


	//   ....[73]....
        /*02c4*/ 	.word	0x00005b50


	//   ....[74]....
        /*02c8*/ 	.word	0x00005bf0


	//   ....[75]....
        /*02cc*/ 	.word	0x00005c60


	//   ....[76]....
        /*02d0*/ 	.word	0x00005ce0


	//   ....[77]....
        /*02d4*/ 	.word	0x00005d50


	//   ....[78]....
        /*02d8*/ 	.word	0x00005dd0


	//   ....[79]....
        /*02dc*/ 	.word	0x00005e40


	//   ....[80]....
        /*02e0*/ 	.word	0x00005ee0


	//   ....[81]....
        /*02e4*/ 	.word	0x00005f50


	//   ....[82]....
        /*02e8*/ 	.word	0x00005fd0


	//   ....[83]....
        /*02ec*/ 	.word	0x00006040


	//   ....[84]....
        /*02f0*/ 	.word	0x000060c0


	//   ....[85]....
        /*02f4*/ 	.word	0x00006130


	//   ....[86]....
        /*02f8*/ 	.word	0x000061a0


	//   ....[87]....
        /*02fc*/ 	.word	0x00006210


	//----- nvinfo : EIATTR_EXIT_INSTR_OFFSETS
	.align		4
.L_2301:
        /*0300*/ 	.byte	0x04, 0x1c
        /*0302*/ 	.short	(.L_2303 - .L_2302)


	//   ....[0]....
.L_2302:
        /*0304*/ 	.word	0x00005130


	//   ....[1]....
        /*0308*/ 	.word	0x00005350


	//----- nvinfo : EIATTR_MAX_THREADS
	.align		4
.L_2303:
        /*030c*/ 	.byte	0x04, 0x05
        /*030e*/ 	.short	(.L_2305 - .L_2304)
.L_2304:
        /*0310*/ 	.word	0x00000040
        /*0314*/ 	.word	0x00000001
        /*0318*/ 	.word	0x00000001


	//----- nvinfo : EIATTR_CRS_STACK_SIZE
	.align		4
.L_2305:
        /*031c*/ 	.byte	0x04, 0x1e
        /*031e*/ 	.short	(.L_2307 - .L_2306)
.L_2306:
        /*0320*/ 	.word	0x00000000
.L_2307:


//--------------------- .nv.info._Z25selective_scan_bwd_kernelI32Selective_Scan_bwd_kernel_traitsILi64ELi16ELb1ELb1ELb0ELb0ELb1EN3c108BFloat16EfEEv12SSMParamsBwd --------------------------
	.section	.nv.info._Z25selective_scan_bwd_kernelI32Selective_Scan_bwd_kernel_traitsILi64ELi16ELb1ELb1ELb0ELb0ELb1EN3c108BFloat16EfEEv12SSMParamsBwd,"",@"SHT_CUDA_INFO"
	.sectionflags	@""
	.align	4


	//----- nvinfo : EIATTR_CUDA_API_VERSION
	.align		4
        /*0000*/ 	.byte	0x04, 0x37
        /*0002*/ 	.short	(.L_2309 - .L_2308)
.L_2308:
        /*0004*/ 	.word	0x00000082


	//----- nvinfo : EIATTR_SW2861232_WAR
	.align		4
.L_2309:
        /*0008*/ 	.byte	0x01, 0x35
	.zero		2


	//----- nvinfo : EIATTR_PARAM_CBANK
	.align		4
        /*000c*/ 	.byte	0x04, 0x0a
        /*000e*/ 	.short	(.L_2311 - .L_2310)
	.align		4
.L_2310:
        /*0010*/ 	.word	index@(.nv.constant0._Z25selective_scan_bwd_kernelI32Selective_Scan_bwd_kernel_traitsILi64ELi16ELb1ELb1ELb0ELb0ELb1EN3c108BFloat16EfEEv12SSMParamsBwd)
        /*0014*/ 	.short	0x0160
        /*0016*/ 	.short	0x01f0


	//----- nvinfo : EIATTR_CBANK_PARAM_SIZE
	.align		4
.L_2311:
        /*0018*/ 	.byte	0x03, 0x19
        /*001a*/ 	.short	0x01f0


	//----- nvinfo : EIATTR_KPARAM_INFO
	.align		4
        /*001c*/ 	.byte	0x04, 0x17
        /*001e*/ 	.short	(.L_2313 - .L_2312)
.L_2312:
        /*0020*/ 	.word	0x00000000
        /*0024*/ 	.short	0x0000
        /*0026*/ 	.short	0x0000
        /*0028*/ 	.byte	0x00, 0xf0, 0xc1, 0x07


	//----- nvinfo : EIATTR_MAXREG_COUNT
	.align		4
.L_2313:
        /*002c*/ 	.byte	0x03, 0x1b
        /*002e*/ 	.short	0x00ff


	//----- nvinfo : EIATTR_NUM_BARRIERS
	.align		4
        /*0030*/ 	.byte	0x02, 0x4c
        /*0032*/ 	.byte	0x01
	.zero		1


	//----- nvinfo : EIATTR_MERCURY_ISA_VERSION
	.align		4
        /*0034*/ 	.byte	0x03, 0x5f
        /*0036*/ 	.short	0x0000


	//----- nvinfo : EIATTR_COOP_GROUP_MASK_REGIDS
	.align		4
        /*0038*/ 	.byte	0x04, 0x29
        /*003a*/ 	.short	(.L_2315 - .L_2314)


	//   ....[0]....
.L_2314:
        /*003c*/ 	.word	0xffffffff


	//   ....[1]....
        /*0040*/ 	.word	0xffffffff


	//   ....[2]....
        /*0044*/ 	.word	0xffffffff


	//   ....[3]....
        /*0048*/ 	.word	0xffffffff


	//   ....[4]....
        /*004c*/ 	.word	0xffffffff


	//   ....[5]....
        /*0050*/ 	.word	0xffffffff


	//   ....[6]....
        /*0054*/ 	.word	0xffffffff


	//   ....[7]....
        /*0058*/ 	.word	0xffffffff


	//   ....[8]....
        /*005c*/ 	.word	0xffffffff


	//   ....[9]....
        /*0060*/ 	.word	0xffffffff


	//   ....[10]....
        /*0064*/ 	.word	0xffffffff


	//   ....[11]....
        /*0068*/ 	.word	0xffffffff


	//   ....[12]....
        /*006c*/ 	.word	0xffffffff


	//   ....[13]....
        /*0070*/ 	.word	0xffffffff


	//   ....[14]....
        /*0074*/ 	.word	0xffffffff


	//   ....[15]....
        /*0078*/ 	.word	0xffffffff


	//   ....[16]....
        /*007c*/ 	.word	0xffffffff


	//   ....[17]....
        /*0080*/ 	.word	0xffffffff


	//   ....[18]....
        /*0084*/ 	.word	0xffffffff


	//   ....[19]....
        /*0088*/ 	.word	0xffffffff


	//   ....[20]....
        /*008c*/ 	.word	0xffffffff


	//   ....[21]....
        /*0090*/ 	.word	0xffffffff


	//   ....[22]....
        /*0094*/ 	.word	0xffffffff


	//   ....[23]....
        /*0098*/ 	.word	0xffffffff


	//   ....[24]....
        /*009c*/ 	.word	0xffffffff


	//   ....[25]....
        /*00a0*/ 	.word	0xffffffff


	//   ....[26]....
        /*00a4*/ 	.word	0xffffffff


	//   ....[27]....
        /*00a8*/ 	.word	0xffffffff


	//   ....[28]....
        /*00ac*/ 	.word	0xffffffff


	//   ....[29]....
        /*00b0*/ 	.word	0xffffffff


	//   ....[30]....
        /*00b4*/ 	.word	0xffffffff


	//   ....[31]....
        /*00b8*/ 	.word	0xffffffff


	//   ....[32]....
        /*00bc*/ 	.word	0xffffffff


	//   ....[33]....
        /*00c0*/ 	.word	0xffffffff


	//   ....[34]....
        /*00c4*/ 	.word	0xffffffff


	//   ....[35]....
        /*00c8*/ 	.word	0xffffffff


	//   ....[36]....
        /*00cc*/ 	.word	0xffffffff


	//   ....[37]....
        /*00d0*/ 	.word	0xffffffff


	//   ....[38]....
        /*00d4*/ 	.word	0xffffffff


	//   ....[39]....
        /*00d8*/ 	.word	0xffffffff


	//   ....[40]....
        /*00dc*/ 	.word	0xffffffff


	//   ....[41]....
        /*00e0*/ 	.word	0xffffffff


	//   ....[42]....
        /*00e4*/ 	.word	0xffffffff


	//   ....[43]....
        /*00e8*/ 	.word	0xffffffff


	//   ....[44]....
        /*00ec*/ 	.word	0xffffffff


	//   ....[45]....
        /*00f0*/ 	.word	0xffffffff


	//   ....[46]....
        /*00f4*/ 	.word	0xffffffff


	//   ....[47]....
        /*00f8*/ 	.word	0xffffffff


	//   ....[48]....
        /*00fc*/ 	.word	0xffffffff


	//   ....[49]....
        /*0100*/ 	.word	0xffffffff


	//   ....[50]....
        /*0104*/ 	.word	0xffffffff


	//   ....[51]....
        /*0108*/ 	.word	0xffffffff


	//   ....[52]....
        /*010c*/ 	.word	0xffffffff


	//   ....[53]....
        /*0110*/ 	.word	0xffffffff


	//   ....[54]....
        /*0114*/ 	.word	0xffffffff


	//   ....[55]....
        /*0118*/ 	.word	0xffffffff


	//   ....[56]....
        /*011c*/ 	.word	0xffffffff


	//   ....[57]....
        /*0120*/ 	.word	0xffffffff


	//   ....[58]....
        /*0124*/ 	.word	0xffffffff


	//   ....[59]....
        /*0128*/ 	.word	0xffffffff


	//   ....[60]....
        /*012c*/ 	.word	0xffffffff


	//   ....[61]....
        /*0130*/ 	.word	0xffffffff


	//   ....[62]....
        /*0134*/ 	.word	0xffffffff


	//   ....[63]....
        /*0138*/ 	.word	0xffffffff


	//   ....[64]....
        /*013c*/ 	.word	0xffffffff


	//   ....[65]....
        /*0140*/ 	.word	0xffffffff


	//   ....[66]....
        /*0144*/ 	.word	0xffffffff


	//   ....[67]....
        /*0148*/ 	.word	0xffffffff


	//   ....[68]....
        /*014c*/ 	.word	0xffffffff


	//   ....[69]....
        /*0150*/ 	.word	0xffffffff


	//   ....[70]....
        /*0154*/ 	.word	0xffffffff


	//   ....[71]....
        /*0158*/ 	.word	0xffffffff


	//   ....[72]....
        /*015c*/ 	.word	0xffffffff


	//   ....[73]....
        /*0160*/ 	.word	0xffffffff


	//   ....[74]....
        /*0164*/ 	.word	0xffffffff


	//   ....[75]....
        /*0168*/ 	.word	0xffffffff


	//   ....[76]....
        /*016c*/ 	.word	0xffffffff


	//   ....[77]....
        /*0170*/ 	.word	0xffffffff


	//   ....[78]....
        /*0174*/ 	.word	0xffffffff


	//   ....[79]....
        /*0178*/ 	.word	0xffffffff


	//   ....[80]....
        /*017c*/ 	.word	0xffffffff


	//   ....[81]....
        /*0180*/ 	.word	0xffffffff


	//   ....[82]....
        /*0184*/ 	.word	0xffffffff


	//   ....[83]....
        /*0188*/ 	.word	0xffffffff


	//   ....[84]....
        /*018c*/ 	.word	0xffffffff


	//   ....[85]....
        /*0190*/ 	.word	0xffffffff


	//   ....[86]....
        /*0194*/ 	.word	0xffffffff


	//   ....[87]....
        /*0198*/ 	.word	0xffffffff


	//   ....[88]....
        /*019c*/ 	.word	0xffffffff


	//   ....[89]....
        /*01a0*/ 	.word	0xffffffff


	//   ....[90]....
        /*01a4*/ 	.word	0xffffffff


	//   ....[91]....
        /*01a8*/ 	.word	0xffffffff


	//----- nvinfo : EIATTR_COOP_GROUP_INSTR_OFFSETS
	.align		4
.L_2315:
        /*01ac*/ 	.byte	0x04, 0x28
        /*01ae*/ 	.short	(.L_2317 - .L_2316)


	//   ....[0]....
.L_2316:
        /*01b0*/ 	.word	0x00000850


	//   ....[1]....
        /*01b4*/ 	.word	0x000008f0


	//   ....[2]....
        /*01b8*/ 	.word	0x00000a40


	//   ....[3]....
        /*01bc*/ 	.word	0x00000b70


	//   ....[4]....
        /*01c0*/ 	.word	0x00001380


	//   ....[5]....
        /*01c4*/ 	.word	0x00001c70


	//   ....[6]....
        /*01c8*/ 	.word	0x00002110


	//   ....[7]....
        /*01cc*/ 	.word	0x000029f0


	//   ....[8]....
        /*01d0*/ 	.word	0x00003320


	//   ....[9]....
        /*01d4*/ 	.word	0x00003340


	//   ....[10]....
        /*01d8*/ 	.word	0x00003390


	//   ....[11]....
        /*01dc*/ 	.word	0x000033a0


	//   ....[12]....
        /*01e0*/ 	.word	0x000033d0


	//   ....[13]....
        /*01e4*/ 	.word	0x000033f0


	//   ....[14]....
        /*01e8*/ 	.word	0x00003420


	//   ....[15]....
        /*01ec*/ 	.word	0x00003440


	//   ....[16]....
        /*01f0*/ 	.word	0x00003470


	//   ....[17]....
        /*01f4*/ 	.word	0x00003490


	//   ....[18]....
        /*01f8*/ 	.word	0x00003550


	//   ....[19]....
        /*01fc*/ 	.word	0x000035c0


	//   ....[20]....
        /*0200*/ 	.word	0x000035e0


	//   ....[21]....
        /*0204*/ 	.word	0x000035f0


	//   ....[22]....
        /*0208*/ 	.word	0x00003600


	//   ....[23]....
        /*020c*/ 	.word	0x00003610


	//   ....[24]....
        /*0210*/ 	.word	0x00003af0


	//   ....[25]....
        /*0214*/ 	.word	0x00003b10


	//   ....[26]....
        /*0218*/ 	.word	0x00003b20


	//   ....[27]....
        /*021c*/ 	.word	0x00003b30


	//   ....[28]....
        /*0220*/ 	.word	0x00003b60


	//   ....[29]....
        /*0224*/ 	.word	0x00003b70


	//   ....[30]....
        /*0228*/ 	.word	0x00003ba0


	//   ....[31]....
        /*022c*/ 	.word	0x00003bb0


	//   ....[32]....
        /*0230*/ 	.word	0x00003be0


	//   ....[33]....
        /*0234*/ 	.word	0x00003bf0


	//   ....[34]....
        /*0238*/ 	.word	0x00003c20


	//   ....[35]....
        /*023c*/ 	.word	0x00003c30


	//   ....[36]....
        /*0240*/ 	.word	0x00003c60


	//   ....[37]....
        /*0244*/ 	.word	0x00003c70


	//   ....[38]....
        /*0248*/ 	.word	0x00003c80


	//   ....[39]....
        /*024c*/ 	.word	0x00003c90


	//   ....[40]....
        /*0250*/ 	.word	0x000050f0


	//   ....[41]....
        /*0254*/ 	.word	0x00005130


	//   ....[42]....
        /*0258*/ 	.word	0x00005230


	//   ....[43]....
        /*025c*/ 	.word	0x00005260


	//   ....[44]....
        /*0260*/ 	.word	0x00005340


	//   ....[45]....
        /*0264*/ 	.word	0x00005370


	//   ....[46]....
        /*0268*/ 	.word	0x00005450


	//   ....[47]....
        /*026c*/ 	.word	0x00005480


	//   ....[48]....
        /*0270*/ 	.word	0x00005560


	//   ....[49]....
        /*0274*/ 	.word	0x00005590


	//   ....[50]....
        /*0278*/ 	.word	0x00005b80


	//   ....[51]....
        /*027c*/ 	.word	0x00005e90


	//   ....[52]....
        /*0280*/ 	.word	0x00005fb0


	//   ....[53]....
        /*0284*/ 	.word	0x00006010


	//   ....[54]....
        /*0288*/ 	.word	0x00006070


	//   ....[55]....
        /*028c*/ 	.word	0x00006090


	//   ....[56]....
        /*0290*/ 	.word	0x000060b0


	//   ....[57]....
        /*0294*/ 	.word	0x00006170


	//   ....[58]....
        /*0298*/ 	.word	0x000061c0


	//   ....[59]....
        /*029c*/ 	.word	0x00006220


	//   ....[60]....
        /*02a0*/ 	.word	0x00006240


	//   ....[61]....
        /*02a4*/ 	.word	0x00006260


	//   ....[62]....
        /*02a8*/ 	.word	0x000065b0


	//   ....[63]....
        /*02ac*/ 	.word	0x00006630


	//   ....[64]....
        /*02b0*/ 	.word	0x000066e0


	//   ....[65]....
        /*02b4*/ 	.word	0x00006750


	//   ....[66]....
        /*02b8*/ 	.word	0x000067e0


	//   ....[67]....
        /*02bc*/ 	.word	0x00006850


	//   ....[68]....
        /*02c0*/ 	.word	0x000068f0


	//   ....[69]....
        /*02c4*/ 	.word	0x00006960


	//   ....[70]....
        /*02c8*/ 	.word	0x00006a00


	//   ....[71]....
        /*02cc*/ 	.word	0x00006a70


	//   ....[72]....
        /*02d0*/ 	.word	0x00006af0


	//   ....[73]....
        /*02d4*/ 	.word	0x00006b60


	//   ....[74]....
        /*02d8*/ 	.word	0x00006bd0


	//   ....[75]....
        /*02dc*/ 	.word	0x00006c40


	//   ....[76]....
        /*02e0*/ 	.word	0x00006cc0


	//   ....[77]....
        /*02e4*/ 	.word	0x00006d40


	//   ....[78]....
        /*02e8*/ 	.word	0x00006de0


	//   ....[79]....
        /*02ec*/ 	.word	0x00006e50


	//   ....[80]....
        /*02f0*/ 	.word	0x00006ed0


	//   ....[81]....
        /*02f4*/ 	.word	0x00006f40


	//   ....[82]....
        /*02f8*/ 	.word	0x00006fc0


	//   ....[83]....
        /*02fc*/ 	.word	0x00007030


	//   ....[84]....
        /*0300*/ 	.word	0x000070c0


	//   ....[85]....
        /*0304*/ 	.word	0x00007130


	//   ....[86]....
        /*0308*/ 	.word	0x000071b0


	//   ....[87]....
        /*030c*/ 	.word	0x00007220


	//   ....[88]....
        /*0310*/ 	.word	0x000072a0


	//   ....[89]....
        /*0314*/ 	.word	0x00007310


	//   ....[90]....
        /*0318*/ 	.word	0x00007380


	//   ....[91]....
        /*031c*/ 	.word	0x000073f0


	//----- nvinfo : EIATTR_EXIT_INSTR_OFFSETS
	.align		4
.L_2317:
        /*0320*/ 	.byte	0x04, 0x1c
        /*0322*/ 	.short	(.L_2319 - .L_2318)


	//   ....[0]....
.L_2318:
        /*0324*/ 	.word	0x00006330


	//   ....[1]....
        /*0328*/ 	.word	0x00006550


	//----- nvinfo : EIATTR_MAX_THREADS
	.align		4
.L_2319:
        /*032c*/ 	.byte	0x04, 0x05
        /*032e*/ 	.short	(.L_2321 - .L_2320)
.L_2320:
        /*0330*/ 	.word	0x00000040
        /*0334*/ 	.word	0x00000001
        /*0338*/ 	.word	0x00000001


	//----- nvinfo : EIATTR_CRS_STACK_SIZE
	.align		4
.L_2321:
        /*033c*/ 	.byte	0x04, 0x1e
        /*033e*/ 	.short	(.L_2323 - .L_2322)
.L_2322:
        /*0340*/ 	.word	0x00000000
.L_2323:


//--------------------- .nv.info._Z25selective_scan_bwd_kernelI32Selective_Scan_bwd_kernel_traitsILi64ELi16ELb1ELb1ELb0ELb1ELb0EN3c108BFloat16EfEEv12SSMParamsBwd --------------------------
	.section	.nv.info._Z25selective_scan_bwd_kernelI32Selective_Scan_bwd_kernel_traitsILi64ELi16ELb1ELb1ELb0ELb1ELb0EN3c108BFloat16EfEEv12SSMParamsBwd,"",@"SHT_CUDA_INFO"
	.sectionflags	@""
	.align	4


	//----- nvinfo : EIATTR_CUDA_API_VERSION
	.align		4
        /*0000*/ 	.byte	0x04, 0x37
        /*0002*/ 	.short	(.L_2325 - .L_2324)
.L_2324:
        /*0004*/ 	.word	0x00000082


	//----- nvinfo : EIATTR_SW2861232_WAR
	.align		4
.L_2325:
        /*0008*/ 	.byte	0x01, 0x35
	.zero		2


	//----- nvinfo : EIATTR_PARAM_CBANK
	.align		4
        /*000c*/ 	.byte	0x04, 0x0a
        /*000e*/ 	.short	(.L_2327 - .L_2326)
	.align		4
.L_2326:
        /*0010*/ 	.word	index@(.nv.constant0._Z25selective_scan_bwd_kernelI32Selective_Scan_bwd_kernel_traitsILi64ELi16ELb1ELb1ELb0ELb1ELb0EN3c108BFloat16EfEEv12SSMParamsBwd)
        /*0014*/ 	.short	0x0160
        /*0016*/ 	.short	0x01f0


	//----- nvinfo : EIATTR_CBANK_PARAM_SIZE
	.align		4
.L_2327:
        /*0018*/ 	.byte	0x03, 0x19
        /*001a*/ 	.short	0x01f0


	//----- nvinfo : EIATTR_KPARAM_INFO
	.align		4
        /*001c*/ 	.byte	0x04, 0x17
        /*001e*/ 	.short	(.L_2329 - .L_2328)
.L_2328:
        /*0020*/ 	.word	0x00000000
        /*0024*/ 	.short	0x0000
        /*0026*/ 	.short	0x0000
        /*0028*/ 	.byte	0x00, 0xf0, 0xc1, 0x07


	//----- nvinfo : EIATTR_MAXREG_COUNT
	.align		4
.L_2329:
        /*002c*/ 	.byte	0x03, 0x1b
        /*002e*/ 	.short	0x00ff


	//----- nvinfo : EIATTR_NUM_BARRIERS
	.align		4
        /*0030*/ 	.byte	0x02, 0x4c
        /*0032*/ 	.byte	0x01
	.zero		1


	//----- nvinfo : EIATTR_MERCURY_ISA_VERSION
	.align		4
        /*0034*/ 	.byte	0x03, 0x5f
        /*0036*/ 	.short	0x0000


	//----- nvinfo : EIATTR_COOP_GROUP_MASK_REGIDS
	.align		4
        /*0038*/ 	.byte	0x04, 0x29
        /*003a*/ 	.short	(.L_2331 - .L_2330)


	//   ....[0]....
.L_2330:
        /*003c*/ 	.word	0xffffffff


	//   ....[1]....
        /*0040*/ 	.word	0xffffffff


	//   ....[2]....
        /*0044*/ 	.word	0xffffffff


	//   ....[3]....
        /*0048*/ 	.word	0xffffffff


	//   ....[4]....
        /*004c*/ 	.word	0xffffffff


	//   ....[5]....
        /*0050*/ 	.word	0xffffffff


	//   ....[6]....
        /*0054*/ 	.word	0xffffffff


	//   ....[7]....
        /*0058*/ 	.word	0xffffffff


	//   ....[8]....
        /*005c*/ 	.word	0xffffffff


	//   ....[9]....
        /*0060*/ 	.word	0xffffffff


	//   ....[10]....
        /*0064*/ 	.word	0xffffffff


	//   ....[11]....
        /*0068*/ 	.word	0xffffffff


	//   ....[12]....
        /*006c*/ 	.word	0xffffffff


	//   ....[13]....
        /*0070*/ 	.word	0xffffffff


	//   ....[14]....
        /*0074*/ 	.word	0xffffffff


	//   ....[15]....
        /*0078*/ 	.word	0xffffffff


	//   ....[16]....
        /*007c*/ 	.word	0xffffffff


	//   ....[17]....
        /*0080*/ 	.word	0xffffffff


	//   ....[18]....
        /*0084*/ 	.word	0xffffffff


	//   ....[19]....
        /*0088*/ 	.word	0xffffffff


	//   ....[20]....
        /*008c*/ 	.word	0xffffffff


	//   ....[21]....
        /*0090*/ 	.word	0xffffffff


	//   ....[22]....
        /*0094*/ 	.word	0xffffffff


	//   ....[23]....
        /*0098*/ 	.word	0xffffffff


	//   ....[24]....
        /*009c*/ 	.word	0xffffffff


	//   ....[25]....
        /*00a0*/ 	.word	0xffffffff


	//   ....[26]....
        /*00a4*/ 	.word	0xffffffff


	//   ....[27]....
        /*00a8*/ 	.word	0xffffffff


	//   ....[28]....
        /*00ac*/ 	.word	0xffffffff


	//   ....[29]....
        /*00b0*/ 	.word	0xffffffff


	//   ....[30]....
        /*00b4*/ 	.word	0xffffffff


	//   ....[31]....
        /*00b8*/ 	.word	0xffffffff


	//   ....[32]....
        /*00bc*/ 	.word	0xffffffff


	//   ....[33]....
        /*00c0*/ 	.word	0xffffffff


	//   ....[34]....
        /*00c4*/ 	.word	0xffffffff


	//   ....[35]....
        /*00c8*/ 	.word	0xffffffff


	//   ....[36]....
        /*00cc*/ 	.word	0xffffffff


	//   ....[37]....
        /*00d0*/ 	.word	0xffffffff


	//   ....[38]....
        /*00d4*/ 	.word	0xffffffff


	//   ....[39]....
        /*00d8*/ 	.word	0xffffffff


	//   ....[40]....
        /*00dc*/ 	.word	0xffffffff


	//   ....[41]....
        /*00e0*/ 	.word	0xffffffff


	//   ....[42]....
        /*00e4*/ 	.word	0xffffffff


	//   ....[43]....
        /*00e8*/ 	.word	0xffffffff


	//   ....[44]....
        /*00ec*/ 	.word	0xffffffff


	//   ....[45]....
        /*00f0*/ 	.word	0xffffffff


	//   ....[46]....
        /*00f4*/ 	.word	0xffffffff


	//   ....[47]....
        /*00f8*/ 	.word	0xffffffff


	//   ....[48]....
        /*00fc*/ 	.word	0xffffffff


	//   ....[49]....
        /*0100*/ 	.word	0xffffffff


	//   ....[50]....
        /*0104*/ 	.word	0xffffffff


	//   ....[51]....
        /*0108*/ 	.word	0xffffffff


	//   ....[52]....
        /*010c*/ 	.word	0xffffffff


	//   ....[53]....
        /*0110*/ 	.word	0xffffffff


	//   ....[54]....
        /*0114*/ 	.word	0xffffffff


	//   ....[55]....
        /*0118*/ 	.word	0xffffffff


	//   ....[56]....
        /*011c*/ 	.word	0xffffffff


	//   ....[57]....
        /*0120*/ 	.word	0xffffffff


	//   ....[58]....
        /*0124*/ 	.word	0xffffffff


	//   ....[59]....
        /*0128*/ 	.word	0xffffffff


	//   ....[60]....
        /*012c*/ 	.word	0xffffffff


	//   ....[61]....
        /*0130*/ 	.word	0xffffffff


	//   ....[62]....
        /*0134*/ 	.word	0xffffffff


	//   ....[63]....
        /*0138*/ 	.word	0xffffffff


	//   ....[64]....
        /*013c*/ 	.word	0xffffffff


	//   ....[65]....
        /*0140*/ 	.word	0xffffffff


	//   ....[66]....
        /*0144*/ 	.word	0xffffffff


	//   ....[67]....
        /*0148*/ 	.word	0xffffffff


	//   ....[68]....
        /*014c*/ 	.word	0xffffffff


	//   ....[69]....
        /*0150*/ 	.word	0xffffffff


	//   ....[70]....
        /*0154*/ 	.word	0xffffffff


	//   ....[71]....
        /*0158*/ 	.word	0xffffffff


	//   ....[72]....
        /*015c*/ 	.word	0xffffffff


	//   ....[73]....
        /*0160*/ 	.word	0xffffffff


	//   ....[74]....
        /*0164*/ 	.word	0xffffffff


	//   ....[75]....
        /*0168*/ 	.word	0xffffffff


	//   ....[76]....
        /*016c*/ 	.word	0xffffffff


	//   ....[77]....
        /*0170*/ 	.word	0xffffffff


	//   ....[78]....
        /*0174*/ 	.word	0xffffffff


	//   ....[79]....
        /*0178*/ 	.word	0xffffffff


	//   ....[80]....
        /*017c*/ 	.word	0xffffffff


	//   ....[81]....
        /*0180*/ 	.word	0xffffffff


	//   ....[82]....
        /*0184*/ 	.word	0xffffffff


	//   ....[83]....
        /*0188*/ 	.word	0xffffffff


	//   ....[84]....
        /*018c*/ 	.word	0xffffffff


	//   ....[85]....
        /*0190*/ 	.word	0xffffffff


	//   ....[86]....
        /*0194*/ 	.word	0xffffffff


	//   ....[87]....
        /*0198*/ 	.word	0xffffffff


	//   ....[88]....
        /*019c*/ 	.word	0xffffffff


	//----- nvinfo : EIATTR_COOP_GROUP_INSTR_OFFSETS
	.align		4
.L_2331:
        /*01a0*/ 	.byte	0x04, 0x28
        /*01a2*/ 	.short	(.L_2333 - .L_2332)


	//   ....[0]....
.L_2332:
        /*01a4*/ 	.word	0x00000850


	//   ....[1]....
        /*01a8*/ 	.word	0x000008e0


	//   ....[2]....
        /*01ac*/ 	.word	0x00000aa0


	//   ....[3]....
        /*01b0*/ 	.word	0x00003810


	//   ....[4]....
        /*01b4*/ 	.word	0x00004060


	//   ....[5]....
        /*01b8*/ 	.word	0x00004080


	//   ....[6]....
        /*01bc*/ 	.word	0x000040d0


	//   ....[7]....
        /*01c0*/ 	.word	0x000040e0


	//   ....[8]....
        /*01c4*/ 	.word	0x00004110


	//   ....[9]....
        /*01c8*/ 	.word	0x00004130


	//   ....[10]....
        /*01cc*/ 	.word	0x00004160


	//   ....[11]....
        /*01d0*/ 	.word	0x00004180


	//   ....[12]....
        /*01d4*/ 	.word	0x000041b0


	//   ....[13]....
        /*01d8*/ 	.word	0x000041d0


	//   ....[14]....
        /*01dc*/ 	.word	0x000042a0


	//   ....[15]....
        /*01e0*/ 	.word	0x00004310


	//   ....[16]....
        /*01e4*/ 	.word	0x00004330


	//   ....[17]....
        /*01e8*/ 	.word	0x00004340


	//   ....[18]....
        /*01ec*/ 	.word	0x00004350


	//   ....[19]....
        /*01f0*/ 	.word	0x00004360


	//   ....[20]....
        /*01f4*/ 	.word	0x00004940


	//   ....[21]....
        /*01f8*/ 	.word	0x00004960


	//   ....[22]....
        /*01fc*/ 	.word	0x00004970


	//   ....[23]....
        /*0200*/ 	.word	0x00004980


	//   ....[24]....
        /*0204*/ 	.word	0x000049b0


	//   ....[25]....
        /*0208*/ 	.word	0x000049c0


	//   ....[26]....
        /*020c*/ 	.word	0x000049f0


	//   ....[27]....
        /*0210*/ 	.word	0x00004a00


	//   ....[28]....
        /*0214*/ 	.word	0x00004a30


	//   ....[29]....
        /*0218*/ 	.word	0x00004a40


	//   ....[30]....
        /*021c*/ 	.word	0x00004a70


	//   ....[31]....
        /*0220*/ 	.word	0x00004a80


	//   ....[32]....
        /*0224*/ 	.word	0x00004ab0


	//   ....[33]....
        /*0228*/ 	.word	0x00004ac0


	//   ....[34]....
        /*022c*/ 	.word	0x00004ad0


	//   ....[35]....
        /*0230*/ 	.word	0x00004ae0


	//   ....[36]....
        /*0234*/ 	.word	0x00006050


	//   ....[37]....
        /*0238*/ 	.word	0x00006090


	//   ....[38]....
        /*023c*/ 	.word	0x00006190


	//   ....[39]....
        /*0240*/ 	.word	0x000061c0


	//   ....[40]....
        /*0244*/ 	.word	0x000062a0


	//   ....[41]....
        /*0248*/ 	.word	0x000062d0


	//   ....[42]....
        /*024c*/ 	.word	0x000063b0


	//   ....[43]....
        /*0250*/ 	.word	0x000063e0


	//   ....[44]....
        /*0254*/ 	.word	0x000064c0


	//   ....[45]....
        /*0258*/ 	.word	0x000064f0


	//   ....[46]....
        /*025c*/ 	.word	0x000069e0


	//   ....[47]....
        /*0260*/ 	.word	0x00007320


	//   ....[48]....
        /*0264*/ 	.word	0x000076b0


	//   ....[49]....
        /*0268*/ 	.word	0x000077d0


	//   ....[50]....
        /*026c*/ 	.word	0x00007830


	//   ....[51]....
        /*0270*/ 	.word	0x00007890


	//   ....[52]....
        /*0274*/ 	.word	0x000078b0


	//   ....[53]....
        /*0278*/ 	.word	0x000078d0


	//   ....[54]....
        /*027c*/ 	.word	0x00007990


	//   ....[55]....
        /*0280*/ 	.word	0x000079e0


	//   ....[56]....
        /*0284*/ 	.word	0x00007a40


	//   ....[57]....
        /*0288*/ 	.word	0x00007a60


	//   ....[58]....
        /*028c*/ 	.word	0x00007a80


	//   ....[59]....
        /*0290*/ 	.word	0x00007dd0


	//   ....[60]....
        /*0294*/ 	.word	0x00007e50


	//   ....[61]....
        /*0298*/ 	.word	0x00007f00


	//   ....[62]....
        /*029c*/ 	.word	0x00007f70


	//   ....[63]....
        /*02a0*/ 	.word	0x00008000


	//   ....[64]....
        /*02a4*/ 	.word	0x00008070


	//   ....[65]....
        /*02a8*/ 	.word	0x00008100


	//   ....[66]....
        /*02ac*/ 	.word	0x00008170


	//   ....[67]....
        /*02b0*/ 	.word	0x00008220


	//   ....[68]....
        /*02b4*/ 	.word	0x00008290


	//   ....[69]....
        /*02b8*/ 	.word	0x00008310


	//   ....[70]....
        /*02bc*/ 	.word	0x00008380


	//   ....[71]....
        /*02c0*/ 	.word	0x00008400


	//   ....[72]....
        /*02c4*/ 	.word	0x00008470


	//   ....[73]....
        /*02c8*/ 	.word	0x000084f0


	//   ....[74]....
        /*02cc*/ 	.word	0x00008570


	//   ....[75]....
        /*02d0*/ 	.word	0x00008610


	//   ....[76]....
        /*02d4*/ 	.word	0x00008680


	//   ....[77]....
        /*02d8*/ 	.word	0x00008700


	//   ....[78]....
        /*02dc*/ 	.word	0x00008770


	//   ....[79]....
        /*02e0*/ 	.word	0x000087f0


	//   ....[80]....
        /*02e4*/ 	.word	0x00008860


	//   ....[81]....
        /*02e8*/ 	.word	0x00008900


	//   ....[82]....
        /*02ec*/ 	.word	0x00008970


	//   ....[83]....
        /*02f0*/ 	.word	0x000089f0


	//   ....[84]....
        /*02f4*/ 	.word	0x00008a60


	//   ....[85]....
        /*02f8*/ 	.word	0x00008ae0


	//   ....[86]....
        /*02fc*/ 	.word	0x00008b50


	//   ....[87]....
        /*0300*/ 	.word	0x00008bc0


	//   ....[88]....
        /*0304*/ 	.word	0x00008c30


	//----- nvinfo : EIATTR_EXIT_INSTR_OFFSETS
	.align		4
.L_2333:
        /*0308*/ 	.byte	0x04, 0x1c
        /*030a*/ 	.short	(.L_2335 - .L_2334)


	//   ....[0]....
.L_2334:
        /*030c*/ 	.word	0x00007b50


	//   ....[1]....
        /*0310*/ 	.word	0x00007d70


	//----- nvinfo : EIATTR_MAX_THREADS
	.align		4
.L_2335:
        /*0314*/ 	.byte	0x04, 0x05
        /*0316*/ 	.short	(.L_2337 - .L_2336)
.L_2336:
        /*0318*/ 	.word	0x00000040
        /*031c*/ 	.word	0x00000001
        /*0320*/ 	.word	0x00000001


	//----- nvinfo : EIATTR_CRS_STACK_SIZE
	.align		4
.L_2337:
        /*0324*/ 	.byte	0x04, 0x1e
        /*0326*/ 	.short	(.L_2339 - .L_2338)
.L_2338:
        /*0328*/ 	.word	0x00000000
.L_2339:


//--------------------- .nv.info._Z25selective_scan_bwd_kernelI32Selective_Scan_bwd_kernel_traitsILi64ELi16ELb1ELb1ELb0ELb1ELb1EN3c108BFloat16EfEEv12SSMParamsBwd --------------------------
	.section	.nv.info._Z25selective_scan_bwd_kernelI32Selective_Scan_bwd_kernel_traitsILi64ELi16ELb1ELb1ELb0ELb1ELb1EN3c108BFloat16EfEEv12SSMParamsBwd,"",@"SHT_CUDA_INFO"
	.sectionflags	@""
	.align	4


	//----- nvinfo : EIATTR_CUDA_API_VERSION
	.align		4
        /*0000*/ 	.byte	0x04, 0x37
        /*0002*/ 	.short	(.L_2341 - .L_2340)
.L_2340:
        /*0004*/ 	.word	0x00000082


	//----- nvinfo : EIATTR_SW2861232_WAR
	.align		4
.L_2341:
        /*0008*/ 	.byte	0x01, 0x35
	.zero		2


	//----- nvinfo : EIATTR_PARAM_CBANK
	.align		4
        /*000c*/ 	.byte	0x04, 0x0a
        /*000e*/ 	.short	(.L_2343 - .L_2342)
	.align		4
.L_2342:
        /*0010*/ 	.word	index@(.nv.constant0._Z25selective_scan_bwd_kernelI32Selective_Scan_bwd_kernel_traitsILi64ELi16ELb1ELb1ELb0ELb1ELb1EN3c108BFloat16EfEEv12SSMParamsBwd)
        /*0014*/ 	.short	0x0160
        /*0016*/ 	.short	0x01f0


	//----- nvinfo : EIATTR_CBANK_PARAM_SIZE
	.align		4
.L_2343:
        /*0018*/ 	.byte	0x03, 0x19
        /*001a*/ 	.short	0x01f0


	//----- nvinfo : EIATTR_KPARAM_INFO
	.align		4
        /*001c*/ 	.byte	0x04, 0x17
        /*001e*/ 	.short	(.L_2345 - .L_2344)
.L_2344:
        /*0020*/ 	.word	0x00000000
        /*0024*/ 	.short	0x0000
        /*0026*/ 	.short	0x0000
        /*0028*/ 	.byte	0x00, 0xf0, 0xc1, 0x07


	//----- nvinfo : EIATTR_MAXREG_COUNT
	.align		4
.L_2345:
        /*002c*/ 	.byte	0x03, 0x1b
        /*002e*/ 	.short	0x00ff


	//----- nvinfo : EIATTR_NUM_BARRIERS
	.align		4
        /*0030*/ 	.byte	0x02, 0x4c
        /*0032*/ 	.byte	0x01
	.zero		1


	//----- nvinfo : EIATTR_MERCURY_ISA_VERSION
	.align		4
        /*0034*/ 	.byte	0x03, 0x5f
        /*0036*/ 	.short	0x0000


	//----- nvinfo : EIATTR_COOP_GROUP_MASK_REGIDS
	.align		4
        /*0038*/ 	.byte	0x04, 0x29
        /*003a*/ 	.short	(.L_2347 - .L_2346)


	//   ....[0]....
.L_2346:
        /*003c*/ 	.word	0xffffffff


	//   ....[1]....
        /*0040*/ 	.word	0xffffffff


	//   ....[2]....
        /*0044*/ 	.word	0xffffffff


	//   ....[3]....
        /*0048*/ 	.word	0xffffffff


	//   ....[4]....
        /*004c*/ 	.word	0xffffffff


	//   ....[5]....
        /*0050*/ 	.word	0xffffffff


	//   ....[6]....
        /*0054*/ 	.word	0xffffffff


	//   ....[7]....
        /*0058*/ 	.word	0xffffffff


	//   ....[8]....
        /*005c*/ 	.word	0xffffffff


	//   ....[9]....
        /*0060*/ 	.word	0xffffffff


	//   ....[10]....
        /*0064*/ 	.word	0xffffffff


	//   ....[11]....
        /*0068*/ 	.word	0xffffffff


	//   ....[12]....
        /*006c*/ 	.word	0xffffffff


	//   ....[13]....
        /*0070*/ 	.word	0xffffffff


	//   ....[14]....
        /*0074*/ 	.word	0xffffffff


	//   ....[15]....
        /*0078*/ 	.word	0xffffffff


	//   ....[16]....
        /*007c*/ 	.word	0xffffffff


	//   ....[17]....
        /*0080*/ 	.word	0xffffffff


	//   ....[18]....
        /*0084*/ 	.word	0xffffffff


	//   ....[19]....
        /*0088*/ 	.word	0xffffffff


	//   ....[20]....
        /*008c*/ 	.word	0xffffffff


	//   ....[21]....
        /*0090*/ 	.word	0xffffffff


	//   ....[22]....
        /*0094*/ 	.word	0xffffffff


	//   ....[23]....
        /*0098*/ 	.word	0xffffffff


	//   ....[24]....
        /*009c*/ 	.word	0xffffffff


	//   ....[25]....
        /*00a0*/ 	.word	0xffffffff


	//   ....[26]....
        /*00a4*/ 	.word	0xffffffff


	//   ....[27]....
        /*00a8*/ 	.word	0xffffffff


	//   ....[28]....
        /*00ac*/ 	.word	0xffffffff


	//   ....[29]....
        /*00b0*/ 	.word	0xffffffff


	//   ....[30]....
        /*00b4*/ 	.word	0xffffffff


	//   ....[31]....
        /*00b8*/ 	.word	0xffffffff


	//   ....[32]....
        /*00bc*/ 	.word	0xffffffff


	//   ....[33]....
        /*00c0*/ 	.word	0xffffffff


	//   ....[34]....
        /*00c4*/ 	.word	0xffffffff


	//   ....[35]....
        /*00c8*/ 	.word	0xffffffff


	//   ....[36]....
        /*00cc*/ 	.word	0xffffffff


	//   ....[37]....
        /*00d0*/ 	.word	0xffffffff


	//   ....[38]....
        /*00d4*/ 	.word	0xffffffff


	//   ....[39]....
        /*00d8*/ 	.word	0xffffffff


	//   ....[40]....
        /*00dc*/ 	.word	0xffffffff


	//   ....[41]....
        /*00e0*/ 	.word	0xffffffff


	//   ....[42]....
        /*00e4*/ 	.word	0xffffffff


	//   ....[43]....
        /*00e8*/ 	.word	0xffffffff


	//   ....[44]....
        /*00ec*/ 	.word	0xffffffff


	//   ....[45]....
        /*00f0*/ 	.word	0xffffffff


	//   ....[46]....
        /*00f4*/ 	.word	0xffffffff


	//   ....[47]....
        /*00f8*/ 	.word	0xffffffff


	//   ....[48]....
        /*00fc*/ 	.word	0xffffffff


	//   ....[49]....
        /*0100*/ 	.word	0xffffffff


	//   ....[50]....
        /*0104*/ 	.word	0xffffffff


	//   ....[51]....
        /*0108*/ 	.word	0xffffffff


	//   ....[52]....
        /*010c*/ 	.word	0xffffffff


	//   ....[53]....
        /*0110*/ 	.word	0xffffffff


	//   ....[54]....
        /*0114*/ 	.word	0xffffffff


	//   ....[55]....
        /*0118*/ 	.word	0xffffffff


	//   ....[56]....
        /*011c*/ 	.word	0xffffffff


	//   ....[57]....
        /*0120*/ 	.word	0xffffffff


	//   ....[58]....
        /*0124*/ 	.word	0xffffffff


	//   ....[59]....
        /*0128*/ 	.word	0xffffffff


	//   ....[60]....
        /*012c*/ 	.word	0xffffffff


	//   ....[61]....
        /*0130*/ 	.word	0xffffffff


	//   ....[62]....
        /*0134*/ 	.word	0xffffffff


	//   ....[63]....
        /*0138*/ 	.word	0xffffffff


	//   ....[64]....
        /*013c*/ 	.word	0xffffffff


	//   ....[65]....
        /*0140*/ 	.word	0xffffffff


	//   ....[66]....
        /*0144*/ 	.word	0xffffffff


	//   ....[67]....
        /*0148*/ 	.word	0xffffffff


	//   ....[68]....
        /*014c*/ 	.word	0xffffffff


	//   ....[69]....
        /*0150*/ 	.word	0xffffffff


	//   ....[70]....
        /*0154*/ 	.word	0xffffffff


	//   ....[71]....
        /*0158*/ 	.word	0xffffffff


	//   ....[72]....
        /*015c*/ 	.word	0xffffffff


	//   ....[73]....
        /*0160*/ 	.word	0xffffffff


	//   ....[74]....
        /*0164*/ 	.word	0xffffffff


	//   ....[75]....
        /*0168*/ 	.word	0xffffffff


	//   ....[76]....
        /*016c*/ 	.word	0xffffffff


	//   ....[77]....
        /*0170*/ 	.word	0xffffffff


	//   ....[78]....
        /*0174*/ 	.word	0xffffffff


	//   ....[79]....
        /*0178*/ 	.word	0xffffffff


	//   ....[80]....
        /*017c*/ 	.word	0xffffffff


	//   ....[81]....
        /*0180*/ 	.word	0xffffffff


	//   ....[82]....
        /*0184*/ 	.word	0xffffffff


	//   ....[83]....
        /*0188*/ 	.word	0xffffffff


	//   ....[84]....
        /*018c*/ 	.word	0xffffffff


	//   ....[85]....
        /*0190*/ 	.word	0xffffffff


	//   ....[86]....
        /*0194*/ 	.word	0xffffffff


	//   ....[87]....
        /*0198*/ 	.word	0xffffffff


	//   ....[88]....
        /*019c*/ 	.word	0xffffffff


	//   ....[89]....
        /*01a0*/ 	.word	0xffffffff


	//   ....[90]....
        /*01a4*/ 	.word	0xffffffff


	//   ....[91]....
        /*01a8*/ 	.word	0xffffffff


	//   ....[92]....
        /*01ac*/ 	.word	0xffffffff


	//----- nvinfo : EIATTR_COOP_GROUP_INSTR_OFFSETS
	.align		4
.L_2347:
        /*01b0*/ 	.byte	0x04, 0x28
        /*01b2*/ 	.short	(.L_2349 - .L_2348)


	//   ....[0]....
.L_2348:
        /*01b4*/ 	.word	0x00000840


	//   ....[1]....
        /*01b8*/ 	.word	0x000008d0


	//   ....[2]....
        /*01bc*/ 	.word	0x00000af0


	//   ....[3]....
        /*01c0*/ 	.word	0x00003060


	//   ....[4]....
        /*01c4*/ 	.word	0x00003810


	//   ....[5]....
        /*01c8*/ 	.word	0x00004060


	//   ....[6]....
        /*01cc*/ 	.word	0x000044e0


	//   ....[7]....
        /*01d0*/ 	.word	0x00004c90


	//   ....[8]....
        /*01d4*/ 	.word	0x000055f0


	//   ....[9]....
        /*01d8*/ 	.word	0x00005610


	//   ....[10]....
        /*01dc*/ 	.word	0x00005660


	//   ....[11]....
        /*01e0*/ 	.word	0x00005670


	//   ....[12]....
        /*01e4*/ 	.word	0x000056a0


	//   ....[13]....
        /*01e8*/ 	.word	0x000056c0


	//   ....[14]....
        /*01ec*/ 	.word	0x000056f0


	//   ....[15]....
        /*01f0*/ 	.word	0x00005710


	//   ....[16]....
        /*01f4*/ 	.word	0x00005740


	//   ....[17]....
        /*01f8*/ 	.word	0x00005760


	//   ....[18]....
        /*01fc*/ 	.word	0x00005830


	//   ....[19]....
        /*0200*/ 	.word	0x000058a0


	//   ....[20]....
        /*0204*/ 	.word	0x000058c0


	//   ....[21]....
        /*0208*/ 	.word	0x000058d0


	//   ....[22]....
        /*020c*/ 	.word	0x000058e0


	//   ....[23]....
        /*0210*/ 	.word	0x000058f0


	//   ....[24]....
        /*0214*/ 	.word	0x00005dd0


	//   ....[25]....
        /*0218*/ 	.word	0x00005df0


	//   ....[26]....
        /*021c*/ 	.word	0x00005e00


	//   ....[27]....
        /*0220*/ 	.word	0x00005e10


	//   ....[28]....
        /*0224*/ 	.word	0x00005e40


	//   ....[29]....
        /*0228*/ 	.word	0x00005e50


	//   ....[30]....
        /*022c*/ 	.word	0x00005e80


	//   ....[31]....
        /*0230*/ 	.word	0x00005e90


	//   ....[32]....
        /*0234*/ 	.word	0x00005ec0


	//   ....[33]....
        /*0238*/ 	.word	0x00005ed0


	//   ....[34]....
        /*023c*/ 	.word	0x00005f00


	//   ....[35]....
        /*0240*/ 	.word	0x00005f10


	//   ....[36]....
        /*0244*/ 	.word	0x00005f40


	//   ....[37]....
        /*0248*/ 	.word	0x00005f50


	//   ....[38]....
        /*024c*/ 	.word	0x00005f60


	//   ....[39]....
        /*0250*/ 	.word	0x00005f70


	//   ....[40]....
        /*0254*/ 	.word	0x000073f0


	//   ....[41]....
        /*0258*/ 	.word	0x00007430


	//   ....[42]....
        /*025c*/ 	.word	0x00007530


	//   ....[43]....
        /*0260*/ 	.word	0x00007560


	//   ....[44]....
        /*0264*/ 	.word	0x00007640


	//   ....[45]....
        /*0268*/ 	.word	0x00007670


	//   ....[46]....
        /*026c*/ 	.word	0x00007750


	//   ....[47]....
        /*0270*/ 	.word	0x00007780


	//   ....[48]....
        /*0274*/ 	.word	0x00007860


	//   ....[49]....
        /*0278*/ 	.word	0x00007890


	//   ....[50]....
        /*027c*/ 	.word	0x00007db0


	//   ....[51]....
        /*0280*/ 	.word	0x00008640


	//   ....[52]....
        /*0284*/ 	.word	0x000089d0


	//   ....[53]....
        /*0288*/ 	.word	0x00008b00


	//   ....[54]....
        /*028c*/ 	.word	0x00008b60


	//   ....[55]....
        /*0290*/ 	.word	0x00008bc0


	//   ....[56]....
        /*0294*/ 	.word	0x00008be0


	//   ....[57]....
        /*0298*/ 	.word	0x00008c00


	//   ....[58]....
        /*029c*/ 	.word	0x00008cc0


	//   ....[59]....
        /*02a0*/ 	.word	0x00008d10


	//   ....[60]....
        /*02a4*/ 	.word	0x00008d70


	//   ....[61]....
        /*02a8*/ 	.word	0x00008d90


	//   ....[62]....
        /*02ac*/ 	.word	0x00008db0


	//   ....[63]....
        /*02b0*/ 	.word	0x00009100


	//   ....[64]....
        /*02b4*/ 	.word	0x00009180


	//   ....[65]....
        /*02b8*/ 	.word	0x00009230


	//   ....[66]....
        /*02bc*/ 	.word	0x000092a0


	//   ....[67]....
        /*02c0*/ 	.word	0x00009330


	//   ....[68]....
        /*02c4*/ 	.word	0x000093a0


	//   ....[69]....
        /*02c8*/ 	.word	0x00009430


	//   ....[70]....
        /*02cc*/ 	.word	0x000094a0


	//   ....[71]....
        /*02d0*/ 	.word	0x00009530


	//   ....[72]....
        /*02d4*/ 	.word	0x000095a0


	//   ....[73]....
        /*02d8*/ 	.word	0x00009620


	//   ....[74]....
        /*02dc*/ 	.word	0x00009690


	//   ....[75]....
        /*02e0*/ 	.word	0x00009710


	//   ....[76]....
        /*02e4*/ 	.word	0x00009780


	//   ....[77]....
        /*02e8*/ 	.word	0x00009800


	//   ....[78]....
        /*02ec*/ 	.word	0x00009880


	//   ....[79]....
        /*02f0*/ 	.word	0x00009920


	//   ....[80]....
        /*02f4*/ 	.word	0x00009990


	//   ....[81]....
        /*02f8*/ 	.word	0x00009a10


	//   ....[82]....
        /*02fc*/ 	.word	0x00009a80


	//   ....[83]....
        /*0300*/ 	.word	0x00009b00


	//   ....[84]....
        /*0304*/ 	.word	0x00009b70


	//   ....[85]....
        /*0308*/ 	.word	0x00009c10


	//   ....[86]....
        /*030c*/ 	.word	0x00009c80


	//   ....[87]....
        /*0310*/ 	.word	0x00009d00


	//   ....[88]....
        /*0314*/ 	.word	0x00009d70


	//   ....[89]....
        /*0318*/ 	.word	0x00009df0


	//   ....[90]....
        /*031c*/ 	.word	0x00009e60


	//   ....[91]....
        /*0320*/ 	.word	0x00009ed0


	//   ....[92]....
        /*0324*/ 	.word	0x00009f40


	//----- nvinfo : EIATTR_EXIT_INSTR_OFFSETS
	.align		4
.L_2349:
        /*0328*/ 	.byte	0x04, 0x1c
        /*032a*/ 	.short	(.L_2351 - .L_2350)


	//   ....[0]....
.L_2350:
        /*032c*/ 	.word	0x00008e80


	//   ....[1]....
        /*0330*/ 	.word	0x000090a0


	//----- nvinfo : EIATTR_MAX_THREADS
	.align		4
.L_2351:
        /*0334*/ 	.byte	0x04, 0x05
        /*0336*/ 	.short	(.L_2353 - .L_2352)
.L_2352:
        /*0338*/ 	.word	0x00000040
        /*033c*/ 	.word	0x00000001
        /*0340*/ 	.word	0x00000001


	//----- nvinfo : EIATTR_CRS_STACK_SIZE
	.align		4
.L_2353:
        /*0344*/ 	.byte	0x04, 0x1e
        /*0346*/ 	.short	(.L_2355 - .L_2354)
.L_2354:
        /*0348*/ 	.word	0x00000000
.L_2355:


//--------------------- .nv.info._Z25selective_scan_bwd_kernelI32Selective_Scan_bwd_kernel_traitsILi64ELi16ELb1ELb1ELb1ELb0ELb0EN3c108BFloat16EfEEv12SSMParamsBwd --------------------------
	.section	.nv.info._Z25selective_scan_bwd_kernelI32Selective_Scan_bwd_kernel_traitsILi64ELi16ELb1ELb1ELb1ELb0ELb0EN3c108BFloat16EfEEv12SSMParamsBwd,"",@"SHT_CUDA_INFO"
	.sectionflags	@""
	.align	4


	//----- nvinfo : EIATTR_CUDA_API_VERSION
	.align		4
        /*0000*/ 	.byte	0x04, 0x37
        /*0002*/ 	.short	(.L_2357 - .L_2356)
.L_2356:
        /*0004*/ 	.word	0x00000082


	//----- nvinfo : EIATTR_SW2861232_WAR
	.align		4
.L_2357:
        /*0008*/ 	.byte	0x01, 0x35
	.zero		2


	//----- nvinfo : EIATTR_PARAM_CBANK
	.align		4
        /*000c*/ 	.byte	0x04, 0x0a
        /*000e*/ 	.short	(.L_2359 - .L_2358)
	.align		4
.L_2358:
        /*0010*/ 	.word	index@(.nv.constant0._Z25selective_scan_bwd_kernelI32Selective_Scan_bwd_kernel_traitsILi64ELi16ELb1ELb1ELb1ELb0ELb0EN3c108BFloat16EfEEv12SSMParamsBwd)
        /*0014*/ 	.short	0x0160
        /*0016*/ 	.short	0x01f0


	//----- nvinfo : EIATTR_CBANK_PARAM_SIZE
	.align		4
.L_2359:
        /*0018*/ 	.byte	0x03, 0x19
        /*001a*/ 	.short	0x01f0


	//----- nvinfo : EIATTR_KPARAM_INFO
	.align		4
        /*001c*/ 	.byte	0x04, 0x17
        /*001e*/ 	.short	(.L_2361 - .L_2360)
.L_2360:
        /*0020*/ 	.word	0x00000000
        /*0024*/ 	.short	0x0000
        /*0026*/ 	.short	0x0000
        /*0028*/ 	.byte	0x00, 0xf0, 0xc1, 0x07


	//----- nvinfo : EIATTR_MAXREG_COUNT
	.align		4
.L_2361:
        /*002c*/ 	.byte	0x03, 0x1b
        /*002e*/ 	.short	0x00ff


	//----- nvinfo : EIATTR_NUM_BARRIERS
	.align		4
        /*0030*/ 	.byte	0x02, 0x4c
        /*0032*/ 	.byte	0x01
	.zero		1


	//----- nvinfo : EIATTR_MERCURY_ISA_VERSION
	.align		4
        /*0034*/ 	.byte	0x03, 0x5f
        /*0036*/ 	.short	0x0000


	//----- nvinfo : EIATTR_COOP_GROUP_MASK_REGIDS
	.align		4
        /*0038*/ 	.byte	0x04, 0x29
        /*003a*/ 	.short	(.L_2363 - .L_2362)


	//   ....[0]....
.L_2362:
        /*003c*/ 	.word	0xffffffff


	//   ....[1]....
        /*0040*/ 	.word	0xffffffff


	//   ....[2]....
        /*0044*/ 	.word	0xffffffff


	//   ....[3]....
        /*0048*/ 	.word	0xffffffff


	//   ....[4]....
        /*004c*/ 	.word	0xffffffff


	//   ....[5]....
        /*0050*/ 	.word	0xffffffff


	//   ....[6]....
        /*0054*/ 	.word	0xffffffff


	//   ....[7]....
        /*0058*/ 	.word	0xffffffff


	//   ....[8]....
        /*005c*/ 	.word	0xffffffff


	//   ....[9]....
        /*0060*/ 	.word	0xffffffff


	//   ....[10]....
        /*0064*/ 	.word	0xffffffff


	//   ....[11]....
        /*0068*/ 	.word	0xffffffff


	//   ....[12]....
        /*006c*/ 	.word	0xffffffff


	//   ....[13]....
        /*0070*/ 	.word	0xffffffff


	//   ....[14]....
        /*0074*/ 	.word	0xffffffff


	//   ....[15]....
        /*0078*/ 	.word	0xffffffff


	//   ....[16]....
        /*007c*/ 	.word	0xffffffff


	//   ....[17]....
        /*0080*/ 	.word	0xffffffff


	//   ....[18]....
        /*0084*/ 	.word	0xffffffff


	//   ....[19]....
        /*0088*/ 	.word	0xffffffff


	//   ....[20]....
        /*008c*/ 	.word	0xffffffff


	//   ....[21]....
        /*0090*/ 	.word	0xffffffff


	//   ....[22]....
        /*0094*/ 	.word	0xffffffff


	//   ....[23]....
        /*0098*/ 	.word	0xffffffff


	//   ....[24]....
        /*009c*/ 	.word	0xffffffff


	//   ....[25]....
        /*00a0*/ 	.word	0xffffffff


	//   ....[26]....
        /*00a4*/ 	.word	0xffffffff


	//   ....[27]....
        /*00a8*/ 	.word	0xffffffff


	//   ....[28]....
        /*00ac*/ 	.word	0xffffffff


	//   ....[29]....
        /*00b0*/ 	.word	0xffffffff


	//   ....[30]....
        /*00b4*/ 	.word	0xffffffff


	//   ....[31]....
        /*00b8*/ 	.word	0xffffffff


	//   ....[32]....
        /*00bc*/ 	.word	0xffffffff


	//   ....[33]....
        /*00c0*/ 	.word	0xffffffff


	//   ....[34]....
        /*00c4*/ 	.word	0xffffffff


	//   ....[35]....
        /*00c8*/ 	.word	0xffffffff


	//   ....[36]....
        /*00cc*/ 	.word	0xffffffff


	//   ....[37]....
        /*00d0*/ 	.word	0xffffffff


	//   ....[38]....
        /*00d4*/ 	.word	0xffffffff


	//   ....[39]....
        /*00d8*/ 	.word	0xffffffff


	//   ....[40]....
        /*00dc*/ 	.word	0xffffffff


	//   ....[41]....
        /*00e0*/ 	.word	0xffffffff


	//   ....[42]....
        /*00e4*/ 	.word	0xffffffff


	//   ....[43]....
        /*00e8*/ 	.word	0xffffffff


	//   ....[44]....
        /*00ec*/ 	.word	0xffffffff


	//   ....[45]....
        /*00f0*/ 	.word	0xffffffff


	//   ....[46]....
        /*00f4*/ 	.word	0xffffffff


	//   ....[47]....
        /*00f8*/ 	.word	0xffffffff


	//   ....[48]....
        /*00fc*/ 	.word	0xffffffff


	//   ....[49]....
        /*0100*/ 	.word	0xffffffff


	//   ....[50]....
        /*0104*/ 	.word	0xffffffff


	//   ....[51]....
        /*0108*/ 	.word	0xffffffff


	//   ....[52]....
        /*010c*/ 	.word	0xffffffff


	//   ....[53]....
        /*0110*/ 	.word	0xffffffff


	//   ....[54]....
        /*0114*/ 	.word	0xffffffff


	//   ....[55]....
        /*0118*/ 	.word	0xffffffff


	//   ....[56]....
        /*011c*/ 	.word	0xffffffff


	//   ....[57]....
        /*0120*/ 	.word	0xffffffff


	//   ....[58]....
        /*0124*/ 	.word	0xffffffff


	//   ....[59]....
        /*0128*/ 	.word	0xffffffff


	//   ....[60]....
        /*012c*/ 	.word	0xffffffff


	//   ....[61]....
        /*0130*/ 	.word	0xffffffff


	//   ....[62]....
        /*0134*/ 	.word	0xffffffff


	//   ....[63]....
        /*0138*/ 	.word	0xffffffff


	//   ....[64]....
        /*013c*/ 	.word	0xffffffff


	//   ....[65]....
        /*0140*/ 	.word	0xffffffff


	//   ....[66]....
        /*0144*/ 	.word	0xffffffff


	//   ....[67]....
        /*0148*/ 	.word	0xffffffff


	//   ....[68]....
        /*014c*/ 	.word	0xffffffff


	//   ....[69]....
        /*0150*/ 	.word	0xffffffff


	//   ....[70]....
        /*0154*/ 	.word	0xffffffff


	//   ....[71]....
        /*0158*/ 	.word	0xffffffff


	//   ....[72]....
        /*015c*/ 	.word	0xffffffff


	//   ....[73]....
        /*0160*/ 	.word	0xffffffff


	//   ....[74]....
        /*0164*/ 	.word	0xffffffff


	//   ....[75]....
        /*0168*/ 	.word	0xffffffff


	//   ....[76]....
        /*016c*/ 	.word	0xffffffff


	//   ....[77]....
        /*0170*/ 	.word	0xffffffff


	//   ....[78]....
        /*0174*/ 	.word	0xffffffff


	//   ....[79]....
        /*0178*/ 	.word	0xffffffff


	//   ....[80]....
        /*017c*/ 	.word	0xffffffff


	//   ....[81]....
        /*0180*/ 	.word	0xffffffff


	//   ....[82]....
        /*0184*/ 	.word	0xffffffff


	//   ....[83]....
        /*0188*/ 	.word	0xffffffff


	//----- nvinfo : EIATTR_COOP_GROUP_INSTR_OFFSETS
	.align		4
.L_2363:
        /*018c*/ 	.byte	0x04, 0x28
        /*018e*/ 	.short	(.L_2365 - .L_2364)


	//   ....[0]....
.L_2364:
        /*0190*/ 	.word	0x00000920


	//   ....[1]....
        /*0194*/ 	.word	0x000009b0


	//   ....[2]....
        /*0198*/ 	.word	0x00000b80


	//   ....[3]....
        /*019c*/ 	.word	0x000013b0


	//   ....[4]....
        /*01a0*/ 	.word	0x000018f0


	//   ....[5]....
        /*01a4*/ 	.word	0x00002100


	//   ....[6]....
        /*01a8*/ 	.word	0x00002120


	//   ....[7]....
        /*01ac*/ 	.word	0x00002170


	//   ....[8]....
        /*01b0*/ 	.word	0x00002180


	//   ....[9]....
        /*01b4*/ 	.word	0x000021b0


	//   ....[10]....
        /*01b8*/ 	.word	0x000021d0


	//   ....[11]....
        /*01bc*/ 	.word	0x00002200


	//   ....[12]....
        /*01c0*/ 	.word	0x00002220


	//   ....[13]....
        /*01c4*/ 	.word	0x00002250


	//   ....[14]....
        /*01c8*/ 	.word	0x00002270


	//   ....[15]....
        /*01cc*/ 	.word	0x00002340


	//   ....[16]....
        /*01d0*/ 	.word	0x000023b0


	//   ....[17]....
        /*01d4*/ 	.word	0x000023d0


	//   ....[18]....
        /*01d8*/ 	.word	0x000023e0


	//   ....[19]....
        /*01dc*/ 	.word	0x000023f0


	//   ....[20]....
        /*01e0*/ 	.word	0x00002400


	//   ....[21]....
        /*01e4*/ 	.word	0x000028e0


	//   ....[22]....
        /*01e8*/ 	.word	0x00002900


	//   ....[23]....
        /*01ec*/ 	.word	0x00002910


	//   ....[24]....
        /*01f0*/ 	.word	0x00002920


	//   ....[25]....
        /*01f4*/ 	.word	0x00002950


	//   ....[26]....
        /*01f8*/ 	.word	0x00002960


	//   ....[27]....
        /*01fc*/ 	.word	0x00002990


	//   ....[28]....
        /*0200*/ 	.word	0x000029a0


	//   ....[29]....
        /*0204*/ 	.word	0x000029d0


	//   ....[30]....
        /*0208*/ 	.word	0x000029e0


	//   ....[31]....
        /*020c*/ 	.word	0x00002a10


	//   ....[32]....
        /*0210*/ 	.word	0x00002a20


	//   ....[33]....
        /*0214*/ 	.word	0x00002a50


	//   ....[34]....
        /*0218*/ 	.word	0x00002a60


	//   ....[35]....
        /*021c*/ 	.word	0x00002a70


	//   ....[36]....
        /*0220*/ 	.word	0x00002a80


	//   ....[37]....
        /*0224*/ 	.word	0x00004360


	//   ....[38]....
        /*0228*/ 	.word	0x00004480


	//   ....[39]....
        /*022c*/ 	.word	0x00004580


	//   ....[40]....
        /*0230*/ 	.word	0x00004680


	//   ....[41]....
        /*0234*/ 	.word	0x00004790


	//   ....[42]....
        /*0238*/ 	.word	0x00004ca0


	//   ....[43]....
        /*023c*/ 	.word	0x00005020


	//   ....[44]....
        /*0240*/ 	.word	0x00005140


	//   ....[45]....
        /*0244*/ 	.word	0x000051a0


	//   ....[46]....
        /*0248*/ 	.word	0x00005200


	//   ....[47]....
        /*024c*/ 	.word	0x00005220


	//   ....[48]....
        /*0250*/ 	.word	0x00005240


	//   ....[49]....
        /*0254*/ 	.word	0x00005300


	//   ....[50]....
        /*0258*/ 	.word	0x00005350


	//   ....[51]....
        /*025c*/ 	.word	0x000053a0


	//   ....[52]....
        /*0260*/ 	.word	0x000053d0


	//   ....[53]....
        /*0264*/ 	.word	0x000053f0


	//   ....[54]....
        /*0268*/ 	.word	0x00005660


	//   ....[55]....
        /*026c*/ 	.word	0x000056e0


	//   ....[56]....
        /*0270*/ 	.word	0x00005790


	//   ....[57]....
        /*0274*/ 	.word	0x00005800


	//   ....[58]....
        /*0278*/ 	.word	0x00005890


	//   ....[59]....
        /*027c*/ 	.word	0x00005900


	//   ....[60]....
        /*0280*/ 	.word	0x000059b0


	//   ....[61]....
        /*0284*/ 	.word	0x00005a20


	//   ....[62]....
        /*0288*/ 	.word	0x00005ac0


	//   ....[63]....
        /*028c*/ 	.word	0x00005b30


	//   ....[64]....
        /*0290*/ 	.word	0x00005bb0


	//   ....[65]....
        /*0294*/ 	.word	0x00005c20


	//   ....[66]....
        /*0298*/ 	.word	0x00005ca0


	//   ....[67]....
        /*029c*/ 	.word	0x00005d10


	//   ....[68]....
        /*02a0*/ 	.word	0x00005d90


	//   ....[69]....
        /*02a4*/ 	.word	0x00005e10


	//   ....[70]....
        /*02a8*/ 	.word	0x00005eb0


	//   ....[71]....
        /*02ac*/ 	.word	0x00005f20


	//   ....[72]....
        /*02b0*/ 	.word	0x00005fa0


	//   ....[73]....
        /*02b4*/ 	.word	0x00006010


	//   ....[74]....
        /*02b8*/ 	.word	0x00006090


	//   ....[75]....
        /*02bc*/ 	.word	0x00006100


	//   ....[76]....
        /*02c0*/ 	.word	0x00006190


	//   ....[77]....
        /*02c4*/ 	.word	0x00006200


	//   ....[78]....
        /*02c8*/ 	.word	0x00006280


	//   ....[79]....
        /*02cc*/ 	.word	0x000062f0


	//   ....[80]....
        /*02d0*/ 	.word	0x00006370


	//   ....[81]....
        /*02d4*/ 	.word	0x000063e0


	//   ....[82]....
        /*02d8*/ 	.word	0x00006450


	//   ....[83]....
        /*02dc*/ 	.word	0x000064c0


	//----- nvinfo : EIATTR_EXIT_INSTR_OFFSETS
	.align		4
.L_2365:
        /*02e0*/ 	.byte	0x04, 0x1c
        /*02e2*/ 	.short	(.L_2367 - .L_2366)


	//   ....[0]....
.L_2366:
        /*02e4*/ 	.word	0x000054c0


	//   ....[1]....
        /*02e8*/ 	.word	0x00005600


	//----- nvinfo : EIATTR_MAX_THREADS
	.align		4
.L_2367:
        /*02ec*/ 	.byte	0x04, 0x05
        /*02ee*/ 	.short	(.L_2369 - .L_2368)
.L_2368:
        /*02f0*/ 	.word	0x00000040
        /*02f4*/ 	.word	0x00000001
        /*02f8*/ 	.word	0x00000001


	//----- nvinfo : EIATTR_CRS_STACK_SIZE
	.align		4
.L_2369:
        /*02fc*/ 	.byte	0x04, 0x1e
        /*02fe*/ 	.short	(.L_2371 - .L_2370)
.L_2370:
        /*0300*/ 	.word	0x00000000
.L_2371:


//--------------------- .nv.info._Z25selective_scan_bwd_kernelI32Selective_Scan_bwd_kernel_traitsILi64ELi16ELb1ELb1ELb1ELb0ELb1EN3c108BFloat16EfEEv12SSMParamsBwd --------------------------
	.section	.nv.info._Z25selective_scan_bwd_kernelI32Selective_Scan_bwd_kernel_traitsILi64ELi16ELb1ELb1ELb1ELb0ELb1EN3c108BFloat16EfEEv12SSMParamsBwd,"",@"SHT_CUDA_INFO"
	.sectionflags	@""
	.align	4


	//----- nvinfo : EIATTR_CUDA_API_VERSION
	.align		4
        /*0000*/ 	.byte	0x04, 0x37
        /*0002*/ 	.short	(.L_2373 - .L_2372)
.L_2372:
        /*0004*/ 	.word	0x00000082


	//----- nvinfo : EIATTR_SW2861232_WAR
	.align		4
.L_2373:
        /*0008*/ 	.byte	0x01, 0x35
	.zero		2


	//----- nvinfo : EIATTR_PARAM_CBANK
	.align		4
        /*000c*/ 	.byte	0x04, 0x0a
        /*000e*/ 	.short	(.L_2375 - .L_2374)
	.align		4
.L_2374:
        /*0010*/ 	.word	index@(.nv.constant0._Z25selective_scan_bwd_kernelI32Selective_Scan_bwd_kernel_traitsILi64ELi16ELb1ELb1ELb1ELb0ELb1EN3c108BFloat16EfEEv12SSMParamsBwd)
        /*0014*/ 	.short	0x0160
        /*0016*/ 	.short	0x01f0


	//----- nvinfo : EIATTR_CBANK_PARAM_SIZE
	.align		4
.L_2375:
        /*0018*/ 	.byte	0x03, 0x19
        /*001a*/ 	.short	0x01f0


	//----- nvinfo : EIATTR_KPARAM_INFO
	.align		4
        /*001c*/ 	.byte	0x04, 0x17
        /*001e*/ 	.short	(.L_2377 - .L_2376)
.L_2376:
        /*0020*/ 	.word	0x00000000
        /*0024*/ 	.short	0x0000
        /*0026*/ 	.short	0x0000
        /*0028*/ 	.byte	0x00, 0xf0, 0xc1, 0x07


	//----- nvinfo : EIATTR_MAXREG_COUNT
	.align		4
.L_2377:
        /*002c*/ 	.byte	0x03, 0x1b
        /*002e*/ 	.short	0x00ff


	//----- nvinfo : EIATTR_NUM_BARRIERS
	.align		4
        /*0030*/ 	.byte	0x02, 0x4c
        /*0032*/ 	.byte	0x01
	.zero		1


	//----- nvinfo : EIATTR_MERCURY_ISA_VERSION
	.align		4
        /*0034*/ 	.byte	0x03, 0x5f
        /*0036*/ 	.short	0x0000


	//----- nvinfo : EIATTR_COOP_GROUP_MASK_REGIDS
	.align		4
        /*0038*/ 	.byte	0x04, 0x29
        /*003a*/ 	.short	(.L_2379 - .L_2378)


	//   ....[0]....
.L_2378:
        /*003c*/ 	.word	0xffffffff


	//   ....[1]....
        /*0040*/ 	.word	0xffffffff


	//   ....[2]....
        /*0044*/ 	.word	0xffffffff


	//   ....[3]....
        /*0048*/ 	.word	0xffffffff


	//   ....[4]....
        /*004c*/ 	.word	0xffffffff


	//   ....[5]....
        /*0050*/ 	.word	0xffffffff


	//   ....[6]....
        /*0054*/ 	.word	0xffffffff


	//   ....[7]....
        /*0058*/ 	.word	0xffffffff


	//   ....[8]....
        /*005c*/ 	.word	0xffffffff


	//   ....[9]....
        /*0060*/ 	.word	0xffffffff


	//   ....[10]....
        /*0064*/ 	.word	0xffffffff


	//   ....[11]....
        /*0068*/ 	.word	0xffffffff


	//   ....[12]....
        /*006c*/ 	.word	0xffffffff


	//   ....[13]....
        /*0070*/ 	.word	0xffffffff


	//   ....[14]....
        /*0074*/ 	.word	0xffffffff


	//   ....[15]....
        /*0078*/ 	.word	0xffffffff


	//   ....[16]....
        /*007c*/ 	.word	0xffffffff


	//   ....[17]....
        /*0080*/ 	.word	0xffffffff


	//   ....[18]....
        /*0084*/ 	.word	0xffffffff


	//   ....[19]....
        /*0088*/ 	.word	0xffffffff


	//   ....[20]....
        /*008c*/ 	.word	0xffffffff


	//   ....[21]....
        /*0090*/ 	.word	0xffffffff


	//   ....[22]....
        /*0094*/ 	.word	0xffffffff


	//   ....[23]....
        /*0098*/ 	.word	0xffffffff


	//   ....[24]....
        /*009c*/ 	.word	0xffffffff


	//   ....[25]....
        /*00a0*/ 	.word	0xffffffff


	//   ....[26]....
        /*00a4*/ 	.word	0xffffffff


	//   ....[27]....
        /*00a8*/ 	.word	0xffffffff


	//   ....[28]....
        /*00ac*/ 	.word	0xffffffff


	//   ....[29]....
        /*00b0*/ 	.word	0xffffffff


	//   ....[30]....
        /*00b4*/ 	.word	0xffffffff


	//   ....[31]....
        /*00b8*/ 	.word	0xffffffff


	//   ....[32]....
        /*00bc*/ 	.word	0xffffffff


	//   ....[33]....
        /*00c0*/ 	.word	0xffffffff


	//   ....[34]....
        /*00c4*/ 	.word	0xffffffff


	//   ....[35]....
        /*00c8*/ 	.word	0xffffffff


	//   ....[36]....
        /*00cc*/ 	.word	0xffffffff


	//   ....[37]....
        /*00d0*/ 	.word	0xffffffff


	//   ....[38]....
        /*00d4*/ 	.word	0xffffffff


	//   ....[39]....
        /*00d8*/ 	.word	0xffffffff


	//   ....[40]....
        /*00dc*/ 	.word	0xffffffff


	//   ....[41]....
        /*00e0*/ 	.word	0xffffffff


	//   ....[42]....
        /*00e4*/ 	.word	0xffffffff


	//   ....[43]....
        /*00e8*/ 	.word	0xffffffff


	//   ....[44]....
        /*00ec*/ 	.word	0xffffffff


	//   ....[45]....
        /*00f0*/ 	.word	0xffffffff


	//   ....[46]....
        /*00f4*/ 	.word	0xffffffff


	//   ....[47]....
        /*00f8*/ 	.word	0xffffffff


	//   ....[48]....
        /*00fc*/ 	.word	0xffffffff


	//   ....[49]....
        /*0100*/ 	.word	0xffffffff


	//   ....[50]....
        /*0104*/ 	.word	0xffffffff


	//   ....[51]....
        /*0108*/ 	.word	0xffffffff


	//   ....[52]....
        /*010c*/ 	.word	0xffffffff


	//   ....[53]....
        /*0110*/ 	.word	0xffffffff


	//   ....[54]....
        /*0114*/ 	.word	0xffffffff


	//   ....[55]....
        /*0118*/ 	.word	0xffffffff


	//   ....[56]....
        /*011c*/ 	.word	0xffffffff


	//   ....[57]....
        /*0120*/ 	.word	0xffffffff


	//   ....[58]....
        /*0124*/ 	.word	0xffffffff


	//   ....[59]....
        /*0128*/ 	.word	0xffffffff


	//   ....[60]....
        /*012c*/ 	.word	0xffffffff


	//   ....[61]....
        /*0130*/ 	.word	0xffffffff


	//   ....[62]....
        /*0134*/ 	.word	0xffffffff


	//   ....[63]....
        /*0138*/ 	.word	0xffffffff


	//   ....[64]....
        /*013c*/ 	.word	0xffffffff


	//   ....[65]....
        /*0140*/ 	.word	0xffffffff


	//   ....[66]....
        /*0144*/ 	.word	0xffffffff


	//   ....[67]....
        /*0148*/ 	.word	0xffffffff


	//   ....[68]....
        /*014c*/ 	.word	0xffffffff


	//   ....[69]....
        /*0150*/ 	.word	0xffffffff


	//   ....[70]....
        /*0154*/ 	.word	0xffffffff


	//   ....[71]....
        /*0158*/ 	.word	0xffffffff


	//   ....[72]....
        /*015c*/ 	.word	0xffffffff


	//   ....[73]....
        /*0160*/ 	.word	0xffffffff


	//   ....[74]....
        /*0164*/ 	.word	0xffffffff


	//   ....[75]....
        /*0168*/ 	.word	0xffffffff


	//   ....[76]....
        /*016c*/ 	.word	0xffffffff


	//   ....[77]....
        /*0170*/ 	.word	0xffffffff


	//   ....[78]....
        /*0174*/ 	.word	0xffffffff


	//   ....[79]....
        /*0178*/ 	.word	0xffffffff


	//   ....[80]....
        /*017c*/ 	.word	0xffffffff


	//   ....[81]....
        /*0180*/ 	.word	0xffffffff


	//   ....[82]....
        /*0184*/ 	.word	0xffffffff


	//   ....[83]....
        /*0188*/ 	.word	0xffffffff


	//   ....[84]....
        /*018c*/ 	.word	0xffffffff


	//   ....[85]....
        /*0190*/ 	.word	0xffffffff


	//   ....[86]....
        /*0194*/ 	.word	0xffffffff


	//   ....[87]....
        /*0198*/ 	.word	0xffffffff


	//----- nvinfo : EIATTR_COOP_GROUP_INSTR_OFFSETS
	.align		4
.L_2379:
        /*019c*/ 	.byte	0x04, 0x28
        /*019e*/ 	.short	(.L_2381 - .L_2380)


	//   ....[0]....
.L_2380:
        /*01a0*/ 	.word	0x00000910


	//   ....[1]....
        /*01a4*/ 	.word	0x000009a0


	//   ....[2]....
        /*01a8*/ 	.word	0x00000b00


	//   ....[3]....
        /*01ac*/ 	.word	0x00000c30


	//   ....[4]....
        /*01b0*/ 	.word	0x00001430


	//   ....[5]....
        /*01b4*/ 	.word	0x00001d00


	//   ....[6]....
        /*01b8*/ 	.word	0x000021d0


	//   ....[7]....
        /*01bc*/ 	.word	0x000027e0


	//   ....[8]....
        /*01c0*/ 	.word	0x00002ce0


	//   ....[9]....
        /*01c4*/ 	.word	0x00003530


	//   ....[10]....
        /*01c8*/ 	.word	0x00003550


	//   ....[11]....
        /*01cc*/ 	.word	0x000035a0


	//   ....[12]....
        /*01d0*/ 	.word	0x000035b0


	//   ....[13]....
        /*01d4*/ 	.word	0x000035e0


	//   ....[14]....
        /*01d8*/ 	.word	0x00003600


	//   ....[15]....
        /*01dc*/ 	.word	0x00003630


	//   ....[16]....
        /*01e0*/ 	.word	0x00003650


	//   ....[17]....
        /*01e4*/ 	.word	0x00003680


	//   ....[18]....
        /*01e8*/ 	.word	0x000036a0


	//   ....[19]....
        /*01ec*/ 	.word	0x00003770


	//   ....[20]....
        /*01f0*/ 	.word	0x000037e0


	//   ....[21]....
        /*01f4*/ 	.word	0x00003800


	//   ....[22]....
        /*01f8*/ 	.word	0x00003810


	//   ....[23]....
        /*01fc*/ 	.word	0x00003820


	//   ....[24]....
        /*0200*/ 	.word	0x00003830


	//   ....[25]....
        /*0204*/ 	.word	0x00003d10


	//   ....[26]....
        /*0208*/ 	.word	0x00003d30


	//   ....[27]....
        /*020c*/ 	.word	0x00003d40


	//   ....[28]....
        /*0210*/ 	.word	0x00003d50


	//   ....[29]....
        /*0214*/ 	.word	0x00003d80


	//   ....[30]....
        /*0218*/ 	.word	0x00003d90


	//   ....[31]....
        /*021c*/ 	.word	0x00003dc0


	//   ....[32]....
        /*0220*/ 	.word	0x00003dd0


	//   ....[33]....
        /*0224*/ 	.word	0x00003e00


	//   ....[34]....
        /*0228*/ 	.word	0x00003e10


	//   ....[35]....
        /*022c*/ 	.word	0x00003e40


	//   ....[36]....
        /*0230*/ 	.word	0x00003e50


	//   ....[37]....
        /*0234*/ 	.word	0x00003e80


	//   ....[38]....
        /*0238*/ 	.word	0x00003e90


	//   ....[39]....
        /*023c*/ 	.word	0x00003ea0


	//   ....[40]....
        /*0240*/ 	.word	0x00003eb0


	//   ....[41]....
        /*0244*/ 	.word	0x000057f0


	//   ....[42]....
        /*0248*/ 	.word	0x00005910


	//   ....[43]....
        /*024c*/ 	.word	0x00005a10


	//   ....[44]....
        /*0250*/ 	.word	0x00005b10


	//   ....[45]....
        /*0254*/ 	.word	0x00005c20


	//   ....[46]....
        /*0258*/ 	.word	0x00006130


	//   ....[47]....
        /*025c*/ 	.word	0x00006440


	//   ....[48]....
        /*0260*/ 	.word	0x00006590


	//   ....[49]....
        /*0264*/ 	.word	0x000065f0


	//   ....[50]....
        /*0268*/ 	.word	0x00006650


	//   ....[51]....
        /*026c*/ 	.word	0x00006670


	//   ....[52]....
        /*0270*/ 	.word	0x00006690


	//   ....[53]....
        /*0274*/ 	.word	0x00006750


	//   ....[54]....
        /*0278*/ 	.word	0x000067a0


	//   ....[55]....
        /*027c*/ 	.word	0x00006800


	//   ....[56]....
        /*0280*/ 	.word	0x00006820


	//   ....[57]....
        /*0284*/ 	.word	0x00006840


	//   ....[58]....
        /*0288*/ 	.word	0x00006ab0


	//   ....[59]....
        /*028c*/ 	.word	0x00006b30


	//   ....[60]....
        /*0290*/ 	.word	0x00006be0


	//   ....[61]....
        /*0294*/ 	.word	0x00006c50


	//   ....[62]....
        /*0298*/ 	.word	0x00006ce0


	//   ....[63]....
        /*029c*/ 	.word	0x00006d50


	//   ....[64]....
        /*02a0*/ 	.word	0x00006de0


	//   ....[65]....
        /*02a4*/ 	.word	0x00006e50


	//   ....[66]....
        /*02a8*/ 	.word	0x00006f00


	//   ....[67]....
        /*02ac*/ 	.word	0x00006f70


	//   ....[68]....
        /*02b0*/ 	.word	0x00006ff0


	//   ....[69]....
        /*02b4*/ 	.word	0x00007060


	//   ....[70]....
        /*02b8*/ 	.word	0x000070e0


	//   ....[71]....
        /*02bc*/ 	.word	0x00007150


	//   ....[72]....
        /*02c0*/ 	.word	0x000071d0


	//   ....[73]....
        /*02c4*/ 	.word	0x00007250


	//   ....[74]....
        /*02c8*/ 	.word	0x000072f0


	//   ....[75]....
        /*02cc*/ 	.word	0x00007360


	//   ....[76]....
        /*02d0*/ 	.word	0x000073e0


	//   ....[77]....
        /*02d4*/ 	.word	0x00007450


	//   ....[78]....
        /*02d8*/ 	.word	0x000074d0


	//   ....[79]....
        /*02dc*/ 	.word	0x00007540


	//   ....[80]....
        /*02e0*/ 	.word	0x000075d0


	//   ....[81]....
        /*02e4*/ 	.word	0x00007640


	//   ....[82]....
        /*02e8*/ 	.word	0x000076c0


	//   ....[83]....
        /*02ec*/ 	.word	0x00007730


	//   ....[84]....
        /*02f0*/ 	.word	0x000077b0


	//   ....[85]....
        /*02f4*/ 	.word	0x00007820


	//   ....[86]....
        /*02f8*/ 	.word	0x00007890


	//   ....[87]....
        /*02fc*/ 	.word	0x00007900


	//----- nvinfo : EIATTR_EXIT_INSTR_OFFSETS
	.align		4
.L_2381:
        /*0300*/ 	.byte	0x04, 0x1c
        /*0302*/ 	.short	(.L_2383 - .L_2382)


	//   ....[0]....
.L_2382:
        /*0304*/ 	.word	0x00006910


	//   ....[1]....
        /*0308*/ 	.word	0x00006a50


	//----- nvinfo : EIATTR_MAX_THREADS
	.align		4
.L_2383:
        /*030c*/ 	.byte	0x04, 0x05
        /*030e*/ 	.short	(.L_2385 - .L_2384)
.L_2384:
        /*0310*/ 	.word	0x00000040
        /*0314*/ 	.word	0x00000001
        /*0318*/ 	.word	0x00000001


	//----- nvinfo : EIATTR_CRS_STACK_SIZE
	.align		4
.L_2385:
        /*031c*/ 	.byte	0x04, 0x1e
        /*031e*/ 	.short	(.L_2387 - .L_2386)
.L_2386:
        /*0320*/ 	.word	0x00000000
.L_2387:


//--------------------- .nv.info._Z25selective_scan_bwd_kernelI32Selective_Scan_bwd_kernel_traitsILi64ELi16ELb1ELb1ELb1ELb1ELb0EN3c108BFloat16EfEEv12SSMParamsBwd --------------------------
	.section	.nv.info._Z25selective_scan_bwd_kernelI32Selective_Scan_bwd_kernel_traitsILi64ELi16ELb1ELb1ELb1ELb1ELb0EN3c108BFloat16EfEEv12SSMParamsBwd,"",@"SHT_CUDA_INFO"
	.sectionflags	@""
	.align	4


	//----- nvinfo : EIATTR_CUDA_API_VERSION
	.align		4
        /*0000*/ 	.byte	0x04, 0x37
        /*0002*/ 	.short	(.L_2389 - .L_2388)
.L_2388:
        /*0004*/ 	.word	0x00000082


	//----- nvinfo : EIATTR_SW2861232_WAR
	.align		4
.L_2389:
        /*0008*/ 	.byte	0x01, 0x35
	.zero		2


	//----- nvinfo : EIATTR_PARAM_CBANK
	.align		4
        /*000c*/ 	.byte	0x04, 0x0a
        /*000e*/ 	.short	(.L_2391 - .L_2390)
	.align		4
.L_2390:
        /*0010*/ 	.word	index@(.nv.constant0._Z25selective_scan_bwd_kernelI32Selective_Scan_bwd_kernel_traitsILi64ELi16ELb1ELb1ELb1ELb1ELb0EN3c108BFloat16EfEEv12SSMParamsBwd)
        /*0014*/ 	.short	0x0160
        /*0016*/ 	.short	0x01f0


	//----- nvinfo : EIATTR_CBANK_PARAM_SIZE
	.align		4
.L_2391:
        /*0018*/ 	.byte	0x03, 0x19
        /*001a*/ 	.short	0x01f0


	//----- nvinfo : EIATTR_KPARAM_INFO
	.align		4
        /*001c*/ 	.byte	0x04, 0x17
        /*001e*/ 	.short	(.L_2393 - .L_2392)
.L_2392:
        /*0020*/ 	.word	0x00000000
        /*0024*/ 	.short	0x0000
        /*0026*/ 	.short	0x0000
        /*0028*/ 	.byte	0x00, 0xf0, 0xc1, 0x07


	//----- nvinfo : EIATTR_MAXREG_COUNT
	.align		4
.L_2393:
        /*002c*/ 	.byte	0x03, 0x1b
        /*002e*/ 	.short	0x00ff


	//----- nvinfo : EIATTR_NUM_BARRIERS
	.align		4
        /*0030*/ 	.byte	0x02, 0x4c
        /*0032*/ 	.byte	0x01
	.zero		1


	//----- nvinfo : EIATTR_MERCURY_ISA_VERSION
	.align		4
        /*0034*/ 	.byte	0x03, 0x5f
        /*0036*/ 	.short	0x0000


	//----- nvinfo : EIATTR_COOP_GROUP_MASK_REGIDS
	.align		4
        /*0038*/ 	.byte	0x04, 0x29
        /*003a*/ 	.short	(.L_2395 - .L_2394)


	//   ....[0]....
.L_2394:
        /*003c*/ 	.word	0xffffffff


	//   ....[1]....
        /*0040*/ 	.word	0xffffffff


	//   ....[2]....
        /*0044*/ 	.word	0xffffffff


	//   ....[3]....
        /*0048*/ 	.word	0xffffffff


	//   ....[4]....
        /*004c*/ 	.word	0xffffffff


	//   ....[5]....
        /*0050*/ 	.word	0xffffffff


	//   ....[6]....
        /*0054*/ 	.word	0xffffffff


	//   ....[7]....
        /*0058*/ 	.word	0xffffffff


	//   ....[8]....
        /*005c*/ 	.word	0xffffffff


	//   ....[9]....
        /*0060*/ 	.word	0xffffffff


	//   ....[10]....
        /*0064*/ 	.word	0xffffffff


	//   ....[11]....
        /*0068*/ 	.word	0xffffffff


	//   ....[12]....
        /*006c*/ 	.word	0xffffffff


	//   ....[13]....
        /*0070*/ 	.word	0xffffffff


	//   ....[14]....
        /*0074*/ 	.word	0xffffffff


	//   ....[15]....
        /*0078*/ 	.word	0xffffffff


	//   ....[16]....
        /*007c*/ 	.word	0xffffffff


	//   ....[17]....
        /*0080*/ 	.word	0xffffffff


	//   ....[18]....
        /*0084*/ 	.word	0xffffffff


	//   ....[19]....
        /*0088*/ 	.word	0xffffffff


	//   ....[20]....
        /*008c*/ 	.word	0xffffffff


	//   ....[21]....
        /*0090*/ 	.word	0xffffffff


	//   ....[22]....
        /*0094*/ 	.word	0xffffffff


	//   ....[23]....
        /*0098*/ 	.word	0xffffffff


	//   ....[24]....
        /*009c*/ 	.word	0xffffffff


	//   ....[25]....
        /*00a0*/ 	.word	0xffffffff


	//   ....[26]....
        /*00a4*/ 	.word	0xffffffff


	//   ....[27]....
        /*00a8*/ 	.word	0xffffffff


	//   ....[28]....
        /*00ac*/ 	.word	0xffffffff


	//   ....[29]....
        /*00b0*/ 	.word	0xffffffff


	//   ....[30]....
        /*00b4*/ 	.word	0xffffffff


	//   ....[31]....
        /*00b8*/ 	.word	0xffffffff


	//   ....[32]....
        /*00bc*/ 	.word	0xffffffff


	//   ....[33]....
        /*00c0*/ 	.word	0xffffffff


	//   ....[34]....
        /*00c4*/ 	.word	0xffffffff


	//   ....[35]....
        /*00c8*/ 	.word	0xffffffff


	//   ....[36]....
        /*00cc*/ 	.word	0xffffffff


	//   ....[37]....
        /*00d0*/ 	.word	0xffffffff


	//   ....[38]....
        /*00d4*/ 	.word	0xffffffff


	//   ....[39]....
        /*00d8*/ 	.word	0xffffffff


	//   ....[40]....
        /*00dc*/ 	.word	0xffffffff


	//   ....[41]....
        /*00e0*/ 	.word	0xffffffff


	//   ....[42]....
        /*00e4*/ 	.word	0xffffffff


	//   ....[43]....
        /*00e8*/ 	.word	0xffffffff


	//   ....[44]....
        /*00ec*/ 	.word	0xffffffff


	//   ....[45]....
        /*00f0*/ 	.word	0xffffffff


	//   ....[46]....
        /*00f4*/ 	.word	0xffffffff


	//   ....[47]....
        /*00f8*/ 	.word	0xffffffff


	//   ....[48]....
        /*00fc*/ 	.word	0xffffffff


	//   ....[49]....
        /*0100*/ 	.word	0xffffffff


	//   ....[50]....
        /*0104*/ 	.word	0xffffffff


	//   ....[51]....
        /*0108*/ 	.word	0xffffffff


	//   ....[52]....
        /*010c*/ 	.word	0xffffffff


	//   ....[53]....
        /*0110*/ 	.word	0xffffffff


	//   ....[54]....
        /*0114*/ 	.word	0xffffffff


	//   ....[55]....
        /*0118*/ 	.word	0xffffffff


	//   ....[56]....
        /*011c*/ 	.word	0xffffffff


	//   ....[57]....
        /*0120*/ 	.word	0xffffffff


	//   ....[58]....
        /*0124*/ 	.word	0xffffffff


	//   ....[59]....
        /*0128*/ 	.word	0xffffffff


	//   ....[60]....
        /*012c*/ 	.word	0xffffffff


	//   ....[61]....
        /*0130*/ 	.word	0xffffffff


	//   ....[62]....
        /*0134*/ 	.word	0xffffffff


	//   ....[63]....
        /*0138*/ 	.word	0xffffffff


	//   ....[64]....
        /*013c*/ 	.word	0xffffffff


	//   ....[65]....
        /*0140*/ 	.word	0xffffffff


	//   ....[66]....
        /*0144*/ 	.word	0xffffffff


	//   ....[67]....
        /*0148*/ 	.word	0xffffffff


	//   ....[68]....
        /*014c*/ 	.word	0xffffffff


	//   ....[69]....
        /*0150*/ 	.word	0xffffffff


	//   ....[70]....
        /*0154*/ 	.word	0xffffffff


	//   ....[71]....
        /*0158*/ 	.word	0xffffffff


	//   ....[72]....
        /*015c*/ 	.word	0xffffffff


	//   ....[73]....
        /*0160*/ 	.word	0xffffffff


	//   ....[74]....
        /*0164*/ 	.word	0xffffffff


	//   ....[75]....
        /*0168*/ 	.word	0xffffffff


	//   ....[76]....
        /*016c*/ 	.word	0xffffffff


	//   ....[77]....
        /*0170*/ 	.word	0xffffffff


	//   ....[78]....
        /*0174*/ 	.word	0xffffffff


	//   ....[79]....
        /*0178*/ 	.word	0xffffffff


	//   ....[80]....
        /*017c*/ 	.word	0xffffffff


	//   ....[81]....
        /*0180*/ 	.word	0xffffffff


	//   ....[82]....
        /*0184*/ 	.word	0xffffffff


	//   ....[83]....
        /*0188*/ 	.word	0xffffffff


	//   ....[84]....
        /*018c*/ 	.word	0xffffffff


	//----- nvinfo : EIATTR_COOP_GROUP_INSTR_OFFSETS
	.align		4
.L_2395:
        /*0190*/ 	.byte	0x04, 0x28
        /*0192*/ 	.short	(.L_2397 - .L_2396)


	//   ....[0]....
.L_2396:
        /*0194*/ 	.word	0x00000930


	//   ....[1]....
        /*0198*/ 	.word	0x000009c0


	//   ....[2]....
        /*019c*/ 	.word	0x00000b20


	//   ....[3]....
        /*01a0*/ 	.word	0x00003680


	//   ....[4]....
        /*01a4*/ 	.word	0x00003c90


	//   ....[5]....
        /*01a8*/ 	.word	0x000043e0


	//   ....[6]....
        /*01ac*/ 	.word	0x00004400


	//   ....[7]....
        /*01b0*/ 	.word	0x00004450


	//   ....[8]....
        /*01b4*/ 	.word	0x00004460


	//   ....[9]....
        /*01b8*/ 	.word	0x00004490


	//   ....[10]....
        /*01bc*/ 	.word	0x000044b0


	//   ....[11]....
        /*01c0*/ 	.word	0x000044e0


	//   ....[12]....
        /*01c4*/ 	.word	0x00004500


	//   ....[13]....
        /*01c8*/ 	.word	0x00004530


	//   ....[14]....
        /*01cc*/ 	.word	0x00004550


	//   ....[15]....
        /*01d0*/ 	.word	0x00004610


	//   ....[16]....
        /*01d4*/ 	.word	0x00004680


	//   ....[17]....
        /*01d8*/ 	.word	0x000046a0


	//   ....[18]....
        /*01dc*/ 	.word	0x000046b0


	//   ....[19]....
        /*01e0*/ 	.word	0x000046c0


	//   ....[20]....
        /*01e4*/ 	.word	0x000046d0


	//   ....[21]....
        /*01e8*/ 	.word	0x00004bb0


	//   ....[22]....
        /*01ec*/ 	.word	0x00004bd0


	//   ....[23]....
        /*01f0*/ 	.word	0x00004be0


	//   ....[24]....
        /*01f4*/ 	.word	0x00004bf0


	//   ....[25]....
        /*01f8*/ 	.word	0x00004c20


	//   ....[26]....
        /*01fc*/ 	.word	0x00004c30


	//   ....[27]....
        /*0200*/ 	.word	0x00004c60


	//   ....[28]....
        /*0204*/ 	.word	0x00004c70


	//   ....[29]....
        /*0208*/ 	.word	0x00004ca0


	//   ....[30]....
        /*020c*/ 	.word	0x00004cb0


	//   ....[31]....
        /*0210*/ 	.word	0x00004ce0


	//   ....[32]....
        /*0214*/ 	.word	0x00004cf0


	//   ....[33]....
        /*0218*/ 	.word	0x00004d20


	//   ....[34]....
        /*021c*/ 	.word	0x00004d30


	//   ....[35]....
        /*0220*/ 	.word	0x00004d40


	//   ....[36]....
        /*0224*/ 	.word	0x00004d50


	//   ....[37]....
        /*0228*/ 	.word	0x00006640


	//   ....[38]....
        /*022c*/ 	.word	0x00006760


	//   ....[39]....
        /*0230*/ 	.word	0x00006860


	//   ....[40]....
        /*0234*/ 	.word	0x00006960


	//   ....[41]....
        /*0238*/ 	.word	0x00006a70


	//   ....[42]....
        /*023c*/ 	.word	0x00006eb0


	//   ....[43]....
        /*0240*/ 	.word	0x00007820


	//   ....[44]....
        /*0244*/ 	.word	0x00007bb0


	//   ....[45]....
        /*0248*/ 	.word	0x00007ca0


	//   ....[46]....
        /*024c*/ 	.word	0x00007d00


	//   ....[47]....
        /*0250*/ 	.word	0x00007d60


	//   ....[48]....
        /*0254*/ 	.word	0x00007d80


	//   ....[49]....
        /*0258*/ 	.word	0x00007da0


	//   ....[50]....
        /*025c*/ 	.word	0x00007e60


	//   ....[51]....
        /*0260*/ 	.word	0x00007eb0


	//   ....[52]....
        /*0264*/ 	.word	0x00007f00


	//   ....[53]....
        /*0268*/ 	.word	0x00007f30


	//   ....[54]....
        /*026c*/ 	.word	0x00007f50


	//   ....[55]....
        /*0270*/ 	.word	0x000081c0


	//   ....[56]....
        /*0274*/ 	.word	0x00008240


	//   ....[57]....
        /*0278*/ 	.word	0x000082f0


	//   ....[58]....
        /*027c*/ 	.word	0x00008360


	//   ....[59]....
        /*0280*/ 	.word	0x000083f0


	//   ....[60]....
        /*0284*/ 	.word	0x00008460


	//   ....[61]....
        /*0288*/ 	.word	0x00008500


	//   ....[62]....
        /*028c*/ 	.word	0x00008570


	//   ....[63]....
        /*0290*/ 	.word	0x00008610


	//   ....[64]....
        /*0294*/ 	.word	0x00008680


	//   ....[65]....
        /*0298*/ 	.word	0x00008700


	//   ....[66]....
        /*029c*/ 	.word	0x00008770


	//   ....[67]....
        /*02a0*/ 	.word	0x000087f0


	//   ....[68]....
        /*02a4*/ 	.word	0x00008860


	//   ....[69]....
        /*02a8*/ 	.word	0x000088e0


	//   ....[70]....
        /*02ac*/ 	.word	0x00008960


	//   ....[71]....
        /*02b0*/ 	.word	0x00008a00


	//   ....[72]....
        /*02b4*/ 	.word	0x00008a70


	//   ....[73]....
        /*02b8*/ 	.word	0x00008af0


	//   ....[74]....
        /*02bc*/ 	.word	0x00008b60


	//   ....[75]....
        /*02c0*/ 	.word	0x00008be0


	//   ....[76]....
        /*02c4*/ 	.word	0x00008c50


	//   ....[77]....
        /*02c8*/ 	.word	0x00008ce0


	//   ....[78]....
        /*02cc*/ 	.word	0x00008d50


	//   ....[79]....
        /*02d0*/ 	.word	0x00008dd0


	//   ....[80]....
        /*02d4*/ 	.word	0x00008e40


	//   ....[81]....
        /*02d8*/ 	.word	0x00008ec0


	//   ....[82]....
        /*02dc*/ 	.word	0x00008f30


	//   ....[83]....
        /*02e0*/ 	.word	0x00008fa0


	//   ....[84]....
        /*02e4*/ 	.word	0x00009010


	//----- nvinfo : EIATTR_EXIT_INSTR_OFFSETS
	.align		4
.L_2397:
        /*02e8*/ 	.byte	0x04, 0x1c
        /*02ea*/ 	.short	(.L_2399 - .L_2398)


	//   ....[0]....
.L_2398:
        /*02ec*/ 	.word	0x00008020


	//   ....[1]....
        /*02f0*/ 	.word	0x00008160


	//----- nvinfo : EIATTR_MAX_THREADS
	.align		4
.L_2399:
        /*02f4*/ 	.byte	0x04, 0x05
        /*02f6*/ 	.short	(.L_2401 - .L_2400)
.L_2400:
        /*02f8*/ 	.word	0x00000040
        /*02fc*/ 	.word	0x00000001
        /*0300*/ 	.word	0x00000001


	//----- nvinfo : EIATTR_CRS_STACK_SIZE
	.align		4
.L_2401:
        /*0304*/ 	.byte	0x04, 0x1e
        /*0306*/ 	.short	(.L_2403 - .L_2402)
.L_2402:
        /*0308*/ 	.word	0x00000000
.L_2403:


//--------------------- .nv.info._Z25selective_scan_bwd_kernelI32Selective_Scan_bwd_kernel_traitsILi64ELi16ELb1ELb1ELb1ELb1ELb1EN3c108BFloat16EfEEv12SSMParamsBwd --------------------------
	.section	.nv.info._Z25selective_scan_bwd_kernelI32Selective_Scan_bwd_kernel_traitsILi64ELi16ELb1ELb1ELb1ELb1ELb1EN3c108BFloat16EfEEv12SSMParamsBwd,"",@"SHT_CUDA_INFO"
	.sectionflags	@""
	.align	4


	//----- nvinfo : EIATTR_CUDA_API_VERSION
	.align		4
        /*0000*/ 	.byte	0x04, 0x37
        /*0002*/ 	.short	(.L_2405 - .L_2404)
.L_2404:
        /*0004*/ 	.word	0x00000082


	//----- nvinfo : EIATTR_SW2861232_WAR
	.align		4
.L_2405:
        /*0008*/ 	.byte	0x01, 0x35
	.zero		2


	//----- nvinfo : EIATTR_PARAM_CBANK
	.align		4
        /*000c*/ 	.byte	0x04, 0x0a
        /*000e*/ 	.short	(.L_2407 - .L_2406)
	.align		4
.L_2406:
        /*0010*/ 	.word	index@(.nv.constant0._Z25selective_scan_bwd_kernelI32Selective_Scan_bwd_kernel_traitsILi64ELi16ELb1ELb1ELb1ELb1ELb1EN3c108BFloat16EfEEv12SSMParamsBwd)
        /*0014*/ 	.short	0x0160
        /*0016*/ 	.short	0x01f0


	//----- nvinfo : EIATTR_CBANK_PARAM_SIZE
	.align		4
.L_2407:
        /*0018*/ 	.byte	0x03, 0x19
        /*001a*/ 	.short	0x01f0


	//----- nvinfo : EIATTR_KPARAM_INFO
	.align		4
        /*001c*/ 	.byte	0x04, 0x17
        /*001e*/ 	.short	(.L_2409 - .L_2408)
.L_2408:
        /*0020*/ 	.word	0x00000000
        /*0024*/ 	.short	0x0000
        /*0026*/ 	.short	0x0000
        /*0028*/ 	.byte	0x00, 0xf0, 0xc1, 0x07


	//----- nvinfo : EIATTR_MAXREG_COUNT
	.align		4
.L_2409:
        /*002c*/ 	.byte	0x03, 0x1b
        /*002e*/ 	.short	0x00ff


	//----- nvinfo : EIATTR_NUM_BARRIERS
	.align		4
        /*0030*/ 	.byte	0x02, 0x4c
        /*0032*/ 	.byte	0x01
	.zero		1


	//----- nvinfo : EIATTR_MERCURY_ISA_VERSION
	.align		4
        /*0034*/ 	.byte	0x03, 0x5f
        /*0036*/ 	.short	0x0000


	//----- nvinfo : EIATTR_COOP_GROUP_MASK_REGIDS
	.align		4
        /*0038*/ 	.byte	0x04, 0x29
        /*003a*/ 	.short	(.L_2411 - .L_2410)


	//   ....[0]....
.L_2410:
        /*003c*/ 	.word	0xffffffff


	//   ....[1]....
        /*0040*/ 	.word	0xffffffff


	//   ....[2]....
        /*0044*/ 	.word	0xffffffff


	//   ....[3]....
        /*0048*/ 	.word	0xffffffff


	//   ....[4]....
        /*004c*/ 	.word	0xffffffff


	//   ....[5]....
        /*0050*/ 	.word	0xffffffff


	//   ....[6]....
        /*0054*/ 	.word	0xffffffff


	//   ....[7]....
        /*0058*/ 	.word	0xffffffff


	//   ....[8]....
        /*005c*/ 	.word	0xffffffff


	//   ....[9]....
        /*0060*/ 	.word	0xffffffff


	//   ....[10]....
        /*0064*/ 	.word	0xffffffff


	//   ....[11]....
        /*0068*/ 	.word	0xffffffff


	//   ....[12]....
        /*006c*/ 	.word	0xffffffff


	//   ....[13]....
        /*0070*/ 	.word	0xffffffff


	//   ....[14]....
        /*0074*/ 	.word	0xffffffff


	//   ....[15]....
        /*0078*/ 	.word	0xffffffff


	//   ....[16]....
        /*007c*/ 	.word	0xffffffff


	//   ....[17]....
        /*0080*/ 	.word	0xffffffff


	//   ....[18]....
        /*0084*/ 	.word	0xffffffff


	//   ....[19]....
        /*0088*/ 	.word	0xffffffff


	//   ....[20]....
        /*008c*/ 	.word	0xffffffff


	//   ....[21]....
        /*0090*/ 	.word	0xffffffff


	//   ....[22]....
        /*0094*/ 	.word	0xffffffff


	//   ....[23]....
        /*0098*/ 	.word	0xffffffff


	//   ....[24]....
        /*009c*/ 	.word	0xffffffff


	//   ....[25]....
        /*00a0*/ 	.word	0xffffffff


	//   ....[26]....
        /*00a4*/ 	.word	0xffffffff


	//   ....[27]....
        /*00a8*/ 	.word	0xffffffff


	//   ....[28]....
        /*00ac*/ 	.word	0xffffffff


	//   ....[29]....
        /*00b0*/ 	.word	0xffffffff


	//   ....[30]....
        /*00b4*/ 	.word	0xffffffff


	//   ....[31]....
        /*00b8*/ 	.word	0xffffffff


	//   ....[32]....
        /*00bc*/ 	.word	0xffffffff


	//   ....[33]....
        /*00c0*/ 	.word	0xffffffff


	//   ....[34]....
        /*00c4*/ 	.word	0xffffffff


	//   ....[35]....
        /*00c8*/ 	.word	0xffffffff


	//   ....[36]....
        /*00cc*/ 	.word	0xffffffff


	//   ....[37]....
        /*00d0*/ 	.word	0xffffffff


	//   ....[38]....
        /*00d4*/ 	.word	0xffffffff


	//   ....[39]....
        /*00d8*/ 	.word	0xffffffff


	//   ....[40]....
        /*00dc*/ 	.word	0xffffffff


	//   ....[41]....
        /*00e0*/ 	.word	0xffffffff


	//   ....[42]....
        /*00e4*/ 	.word	0xffffffff


	//   ....[43]....
        /*00e8*/ 	.word	0xffffffff


	//   ....[44]....
        /*00ec*/ 	.word	0xffffffff


	//   ....[45]....
        /*00f0*/ 	.word	0xffffffff


	//   ....[46]....
        /*00f4*/ 	.word	0xffffffff


	//   ....[47]....
        /*00f8*/ 	.word	0xffffffff


	//   ....[48]....
        /*00fc*/ 	.word	0xffffffff


	//   ....[49]....
        /*0100*/ 	.word	0xffffffff


	//   ....[50]....
        /*0104*/ 	.word	0xffffffff


	//   ....[51]....
        /*0108*/ 	.word	0xffffffff


	//   ....[52]....
        /*010c*/ 	.word	0xffffffff


	//   ....[53]....
        /*0110*/ 	.word	0xffffffff


	//   ....[54]....
        /*0114*/ 	.word	0xffffffff


	//   ....[55]....
        /*0118*/ 	.word	0xffffffff


	//   ....[56]....
        /*011c*/ 	.word	0xffffffff


	//   ....[57]....
        /*0120*/ 	.word	0xffffffff


	//   ....[58]....
        /*0124*/ 	.word	0xffffffff


	//   ....[59]....
        /*0128*/ 	.word	0xffffffff


	//   ....[60]....
        /*012c*/ 	.word	0xffffffff


	//   ....[61]....
        /*0130*/ 	.word	0xffffffff


	//   ....[62]....
        /*0134*/ 	.word	0xffffffff


	//   ....[63]....
        /*0138*/ 	.word	0xffffffff


	//   ....[64]....
        /*013c*/ 	.word	0xffffffff


	//   ....[65]....
        /*0140*/ 	.word	0xffffffff


	//   ....[66]....
        /*0144*/ 	.word	0xffffffff


	//   ....[67]....
        /*0148*/ 	.word	0xffffffff


	//   ....[68]....
        /*014c*/ 	.word	0xffffffff


	//   ....[69]....
        /*0150*/ 	.word	0xffffffff


	//   ....[70]....
        /*0154*/ 	.word	0xffffffff


	//   ....[71]....
        /*0158*/ 	.word	0xffffffff


	//   ....[72]....
        /*015c*/ 	.word	0xffffffff


	//   ....[73]....
        /*0160*/ 	.word	0xffffffff


	//   ....[74]....
        /*0164*/ 	.word	0xffffffff


	//   ....[75]....
        /*0168*/ 	.word	0xffffffff


	//   ....[76]....
        /*016c*/ 	.word	0xffffffff


	//   ....[77]....
        /*0170*/ 	.word	0xffffffff


	//   ....[78]....
        /*0174*/ 	.word	0xffffffff


	//   ....[79]....
        /*0178*/ 	.word	0xffffffff


	//   ....[80]....
        /*017c*/ 	.word	0xffffffff


	//   ....[81]....
        /*0180*/ 	.word	0xffffffff


	//   ....[82]....
        /*0184*/ 	.word	0xffffffff


	//   ....[83]....
        /*0188*/ 	.word	0xffffffff


	//   ....[84]....
        /*018c*/ 	.word	0xffffffff


	//   ....[85]....
        /*0190*/ 	.word	0xffffffff


	//   ....[86]....
        /*0194*/ 	.word	0xffffffff


	//   ....[87]....
        /*0198*/ 	.word	0xffffffff


	//   ....[88]....
        /*019c*/ 	.word	0xffffffff


	//----- nvinfo : EIATTR_COOP_GROUP_INSTR_OFFSETS
	.align		4
.L_2411:
        /*01a0*/ 	.byte	0x04, 0x28
        /*01a2*/ 	.short	(.L_2413 - .L_2412)


	//   ....[0]....
.L_2412:
        /*01a4*/ 	.word	0x00000920


	//   ....[1]....
        /*01a8*/ 	.word	0x000009b0


	//   ....[2]....
        /*01ac*/ 	.word	0x00000c80


	//   ....[3]....
        /*01b0*/ 	.word	0x00003140


	//   ....[4]....
        /*01b4*/ 	.word	0x00003940


	//   ....[5]....
        /*01b8*/ 	.word	0x000041e0


	//   ....[6]....
        /*01bc*/ 	.word	0x000045c0


	//   ....[7]....
        /*01c0*/ 	.word	0x00004ac0


	//   ....[8]....
        /*01c4*/ 	.word	0x00005060


	//   ....[9]....
        /*01c8*/ 	.word	0x000057f0


	//   ....[10]....
        /*01cc*/ 	.word	0x00005810


	//   ....[11]....
        /*01d0*/ 	.word	0x00005860


	//   ....[12]....
        /*01d4*/ 	.word	0x00005870


	//   ....[13]....
        /*01d8*/ 	.word	0x000058a0


	//   ....[14]....
        /*01dc*/ 	.word	0x000058c0


	//   ....[15]....
        /*01e0*/ 	.word	0x000058f0


	//   ....[16]....
        /*01e4*/ 	.word	0x00005910


	//   ....[17]....
        /*01e8*/ 	.word	0x00005940


	//   ....[18]....
        /*01ec*/ 	.word	0x00005960


	//   ....[19]....
        /*01f0*/ 	.word	0x00005a30


	//   ....[20]....
        /*01f4*/ 	.word	0x00005aa0


	//   ....[21]....
        /*01f8*/ 	.word	0x00005ac0


	//   ....[22]....
        /*01fc*/ 	.word	0x00005ad0


	//   ....[23]....
        /*0200*/ 	.word	0x00005ae0


	//   ....[24]....
        /*0204*/ 	.word	0x00005af0


	//   ....[25]....
        /*0208*/ 	.word	0x00005fd0


	//   ....[26]....
        /*020c*/ 	.word	0x00005ff0


	//   ....[27]....
        /*0210*/ 	.word	0x00006000


	//   ....[28]....
        /*0214*/ 	.word	0x00006010


	//   ....[29]....
        /*0218*/ 	.word	0x00006040


	//   ....[30]....
        /*021c*/ 	.word	0x00006050


	//   ....[31]....
        /*0220*/ 	.word	0x00006080


	//   ....[32]....
        /*0224*/ 	.word	0x00006090


	//   ....[33]....
        /*0228*/ 	.word	0x000060c0


	//   ....[34]....
        /*022c*/ 	.word	0x000060d0


	//   ....[35]....
        /*0230*/ 	.word	0x00006100


	//   ....[36]....
        /*0234*/ 	.word	0x00006110


	//   ....[37]....
        /*0238*/ 	.word	0x00006140


	//   ....[38]....
        /*023c*/ 	.word	0x00006150


	//   ....[39]....
        /*0240*/ 	.word	0x00006160


	//   ....[40]....
        /*0244*/ 	.word	0x00006170


	//   ....[41]....
        /*0248*/ 	.word	0x00007a80


	//   ....[42]....
        /*024c*/ 	.word	0x00007ba0


	//   ....[43]....
        /*0250*/ 	.word	0x00007ca0


	//   ....[44]....
        /*0254*/ 	.word	0x00007da0


	//   ....[45]....
        /*0258*/ 	.word	0x00007eb0


	//   ....[46]....
        /*025c*/ 	.word	0x000082e0


	//   ....[47]....
        /*0260*/ 	.word	0x00008bb0


	//   ....[48]....
        /*0264*/ 	.word	0x00008f50


	//   ....[49]....
        /*0268*/ 	.word	0x00009070


	//   ....[50]....
        /*026c*/ 	.word	0x000090d0


	//   ....[51]....
        /*0270*/ 	.word	0x00009130


	//   ....[52]....
        /*0274*/ 	.word	0x00009150


	//   ....[53]....
        /*0278*/ 	.word	0x00009170


	//   ....[54]....
        /*027c*/ 	.word	0x00009230


	//   ....[55]....
        /*0280*/ 	.word	0x00009280


	//   ....[56]....
        /*0284*/ 	.word	0x000092d0


	//   ....[57]....
        /*0288*/ 	.word	0x00009300


	//   ....[58]....
        /*028c*/ 	.word	0x00009320


	//   ....[59]....
        /*0290*/ 	.word	0x00009590


	//   ....[60]....
        /*0294*/ 	.word	0x00009610


	//   ....[61]....
        /*0298*/ 	.word	0x000096c0


	//   ....[62]....
        /*029c*/ 	.word	0x00009730


	//   ....[63]....
        /*02a0*/ 	.word	0x000097c0


	//   ....[64]....
        /*02a4*/ 	.word	0x00009830


	//   ....[65]....
        /*02a8*/ 	.word	0x000098e0


	//   ....[66]....
        /*02ac*/ 	.word	0x00009950


	//   ....[67]....
        /*02b0*/ 	.word	0x000099f0


	//   ....[68]....
        /*02b4*/ 	.word	0x00009a60


	//   ....[69]....
        /*02b8*/ 	.word	0x00009ae0


	//   ....[70]....
        /*02bc*/ 	.word	0x00009b50


	//   ....[71]....
        /*02c0*/ 	.word	0x00009bd0


	//   ....[72]....
        /*02c4*/ 	.word	0x00009c40


	//   ....[73]....
        /*02c8*/ 	.word	0x00009cc0


	//   ....[74]....
        /*02cc*/ 	.word	0x00009d40


	//   ....[75]....
        /*02d0*/ 	.word	0x00009de0


	//   ....[76]....
        /*02d4*/ 	.word	0x00009e50


	//   ....[77]....
        /*02d8*/ 	.word	0x00009ed0


	//   ....[78]....
        /*02dc*/ 	.word	0x00009f40


	//   ....[79]....
        /*02e0*/ 	.word	0x00009fc0


	//   ....[80]....
        /*02e4*/ 	.word	0x0000a030


	//   ....[81]....
        /*02e8*/ 	.word	0x0000a0c0


	//   ....[82]....
        /*02ec*/ 	.word	0x0000a130


	//   ....[83]....
        /*02f0*/ 	.word	0x0000a1b0


	//   ....[84]....
        /*02f4*/ 	.word	0x0000a220


	//   ....[85]....
        /*02f8*/ 	.word	0x0000a2a0


	//   ....[86]....
        /*02fc*/ 	.word	0x0000a310


	//   ....[87]....
        /*0300*/ 	.word	0x0000a380


	//   ....[88]....
        /*0304*/ 	.word	0x0000a3f0


	//----- nvinfo : EIATTR_EXIT_INSTR_OFFSETS
	.align		4
.L_2413:
        /*0308*/ 	.byte	0x04, 0x1c
        /*030a*/ 	.short	(.L_2415 - .L_2414)


	//   ....[0]....
.L_2414:
        /*030c*/ 	.word	0x000093f0


	//   ....[1]....
        /*0310*/ 	.word	0x00009530


	//----- nvinfo : EIATTR_MAX_THREADS
	.align		4
.L_2415:
        /*0314*/ 	.byte	0x04, 0x05
        /*0316*/ 	.short	(.L_2417 - .L_2416)
.L_2416:
        /*0318*/ 	.word	0x00000040
        /*031c*/ 	.word	0x00000001
        /*0320*/ 	.word	0x00000001


	//----- nvinfo : EIATTR_CRS_STACK_SIZE
	.align		4
.L_2417:
        /*0324*/ 	.byte	0x04, 0x1e
        /*0326*/ 	.short	(.L_2419 - .L_2418)
.L_2418:
        /*0328*/ 	.word	0x00000000
.L_2419:


//--------------------- .nv.info._Z25selective_scan_bwd_kernelI32Selective_Scan_bwd_kernel_traitsILi32ELi16ELb0ELb0ELb0ELb0ELb0EN3c108BFloat16EfEEv12SSMParamsBwd --------------------------
	.section	.nv.info._Z25selective_scan_bwd_kernelI32Selective_Scan_bwd_kernel_traitsILi32ELi16ELb0ELb0ELb0ELb0ELb0EN3c108BFloat16EfEEv12SSMParamsBwd,"",@"SHT_CUDA_INFO"
	.sectionflags	@""
	.align	4


	//----- nvinfo : EIATTR_CUDA_API_VERSION
	.align		4
        /*0000*/ 	.byte	0x04, 0x37
        /*0002*/ 	.short	(.L_2421 - .L_2420)
.L_2420:
        /*0004*/ 	.word	0x00000082


	//----- nvinfo : EIATTR_SW2861232_WAR
	.align		4
.L_2421:
        /*0008*/ 	.byte	0x01, 0x35
	.zero		2


	//----- nvinfo : EIATTR_PARAM_CBANK
	.align		4
        /*000c*/ 	.byte	0x04, 0x0a
        /*000e*/ 	.short	(.L_2423 - .L_2422)
	.align		4
.L_2422:
        /*0010*/ 	.word	index@(.nv.constant0._Z25selective_scan_bwd_kernelI32Selective_Scan_bwd_kernel_traitsILi32ELi16ELb0ELb0ELb0ELb0ELb0EN3c108BFloat16EfEEv12SSMParamsBwd)
        /*0014*/ 	.short	0x0160
        /*0016*/ 	.short	0x01f0


	//----- nvinfo : EIATTR_CBANK_PARAM_SIZE
	.align		4
.L_2423:
        /*0018*/ 	.byte	0x03, 0x19
        /*001a*/ 	.short	0x01f0


	//----- nvinfo : EIATTR_KPARAM_INFO
	.align		4
        /*001c*/ 	.byte	0x04, 0x17
        /*001e*/ 	.short	(.L_2425 - .L_2424)
.L_2424:
        /*0020*/ 	.word	0x00000000
        /*0024*/ 	.short	0x0000
        /*0026*/ 	.short	0x0000
        /*0028*/ 	.byte	0x00, 0xf0, 0xc1, 0x07


	//----- nvinfo : EIATTR_MAXREG_COUNT
	.align		4
.L_2425:
        /*002c*/ 	.byte	0x03, 0x1b
        /*002e*/ 	.short	0x00ff


	//----- nvinfo : EIATTR_NUM_BARRIERS
	.align		4
        /*0030*/ 	.byte	0x02, 0x4c
        /*0032*/ 	.byte	0x01
	.zero		1


	//----- nvinfo : EIATTR_MERCURY_ISA_VERSION
	.align		4
        /*0034*/ 	.byte	0x03, 0x5f
        /*0036*/ 	.short	0x0000


	//----- nvinfo : EIATTR_COOP_GROUP_MASK_REGIDS
	.align		4
        /*0038*/ 	.byte	0x04, 0x29
        /*003a*/ 	.short	(.L_2427 - .L_2426)


	//   ....[0]....
.L_2426:
        /*003c*/ 	.word	0xffffffff


	//   ....[1]....
        /*0040*/ 	.word	0xffffffff


	//   ....[2]....
        /*0044*/ 	.word	0xffffffff


	//   ....[3]....
        /*0048*/ 	.word	0xffffffff


	//   ....[4]....
        /*004c*/ 	.word	0xffffffff


	//   ....[5]....
        /*0050*/ 	.word	0xffffffff


	//   ....[6]....
        /*0054*/ 	.word	0xffffffff


	//   ....[7]....
        /*0058*/ 	.word	0xffffffff


	//   ....[8]....
        /*005c*/ 	.word	0xffffffff


	//   ....[9]....
        /*0060*/ 	.word	0xffffffff


	//   ....[10]....
        /*0064*/ 	.word	0xffffffff


	//   ....[11]....
        /*0068*/ 	.word	0xffffffff


	//   ....[12]....
        /*006c*/ 	.word	0xffffffff


	//   ....[13]....
        /*0070*/ 	.word	0xffffffff


	//   ....[14]....
        /*0074*/ 	.word	0xffffffff


	//   ....[15]....
        /*0078*/ 	.word	0xffffffff


	//   ....[16]....
        /*007c*/ 	.word	0xffffffff


	//   ....[17]....
        /*0080*/ 	.word	0xffffffff


	//   ....[18]....
        /*0084*/ 	.word	0xffffffff


	//   ....[19]....
        /*0088*/ 	.word	0xffffffff


	//   ....[20]....
        /*008c*/ 	.word	0xffffffff


	//   ....[21]....
        /*0090*/ 	.word	0xffffffff


	//   ....[22]....
        /*0094*/ 	.word	0xffffffff


	//   ....[23]....
        /*0098*/ 	.word	0xffffffff


	//   ....[24]....
        /*009c*/ 	.word	0xffffffff


	//   ....[25]....
        /*00a0*/ 	.word	0xffffffff


	//   ....[26]....
        /*00a4*/ 	.word	0xffffffff


	//   ....[27]....
        /*00a8*/ 	.word	0xffffffff


	//   ....[28]....
        /*00ac*/ 	.word	0xffffffff


	//   ....[29]....
        /*00b0*/ 	.word	0xffffffff


	//   ....[30]....
        /*00b4*/ 	.word	0xffffffff


	//   ....[31]....
        /*00b8*/ 	.word	0xffffffff


	//   ....[32]....
        /*00bc*/ 	.word	0xffffffff


	//   ....[33]....
        /*00c0*/ 	.word	0xffffffff


	//   ....[34]....
        /*00c4*/ 	.word	0xffffffff


	//   ....[35]....
        /*00c8*/ 	.word	0xffffffff


	//   ....[36]....
        /*00cc*/ 	.word	0xffffffff


	//   ....[37]....
        /*00d0*/ 	.word	0xffffffff


	//   ....[38]....
        /*00d4*/ 	.word	0xffffffff


	//   ....[39]....
        /*00d8*/ 	.word	0xffffffff


	//   ....[40]....
        /*00dc*/ 	.word	0xffffffff


	//   ....[41]....
        /*00e0*/ 	.word	0xffffffff


	//   ....[42]....
        /*00e4*/ 	.word	0xffffffff


	//   ....[43]....
        /*00e8*/ 	.word	0xffffffff


	//   ....[44]....
        /*00ec*/ 	.word	0xffffffff


	//   ....[45]....
        /*00f0*/ 	.word	0xffffffff


	//   ....[46]....
        /*00f4*/ 	.word	0xffffffff


	//   ....[47]....
        /*00f8*/ 	.word	0xffffffff


	//   ....[48]....
        /*00fc*/ 	.word	0xffffffff


	//   ....[49]....
        /*0100*/ 	.word	0xffffffff


	//   ....[50]....
        /*0104*/ 	.word	0xffffffff


	//   ....[51]....
        /*0108*/ 	.word	0xffffffff


	//   ....[52]....
        /*010c*/ 	.word	0xffffffff


	//----- nvinfo : EIATTR_COOP_GROUP_INSTR_OFFSETS
	.align		4
.L_2427:
        /*0110*/ 	.byte	0x04, 0x28
        /*0112*/ 	.short	(.L_2429 - .L_2428)


	//   ....[0]....
.L_2428:
        /*0114*/ 	.word	0x00000e10


	//   ....[1]....
        /*0118*/ 	.word	0x00001360


	//   ....[2]....
        /*011c*/ 	.word	0x00001950


	//   ....[3]....
        /*0120*/ 	.word	0x00002d10


	//   ....[4]....
        /*0124*/ 	.word	0x00002d40


	//   ....[5]....
        /*0128*/ 	.word	0x00002d60


	//   ....[6]....
        /*012c*/ 	.word	0x00002d70


	//   ....[7]....
        /*0130*/ 	.word	0x00002da0


	//   ....[8]....
        /*0134*/ 	.word	0x00002dd0


	//   ....[9]....
        /*0138*/ 	.word	0x00002df0


	//   ....[10]....
        /*013c*/ 	.word	0x00002e10


	//   ....[11]....
        /*0140*/ 	.word	0x00002e40


	//   ....[12]....
        /*0144*/ 	.word	0x00002e70


	//   ....[13]....
        /*0148*/ 	.word	0x00002ea0


	//   ....[14]....
        /*014c*/ 	.word	0x00002eb0


	//   ....[15]....
        /*0150*/ 	.word	0x00002ef0


	//   ....[16]....
        /*0154*/ 	.word	0x00002f30


	//   ....[17]....
        /*0158*/ 	.word	0x00002f60


	//   ....[18]....
        /*015c*/ 	.word	0x00002f70


	//   ....[19]....
        /*0160*/ 	.word	0x00002fb0


	//   ....[20]....
        /*0164*/ 	.word	0x00002ff0


	//   ....[21]....
        /*0168*/ 	.word	0x00003010


	//   ....[22]....
        /*016c*/ 	.word	0x00003020


	//   ....[23]....
        /*0170*/ 	.word	0x00003040


	//   ....[24]....
        /*0174*/ 	.word	0x00003070


	//   ....[25]....
        /*0178*/ 	.word	0x00003090


	//   ....[26]....
        /*017c*/ 	.word	0x000030c0


	//   ....[27]....
        /*0180*/ 	.word	0x000030d0


	//   ....[28]....
        /*0184*/ 	.word	0x000030e0


	//   ....[29]....
        /*0188*/ 	.word	0x000030f0


	//   ....[30]....
        /*018c*/ 	.word	0x00003100


	//   ....[31]....
        /*0190*/ 	.word	0x000034f0


	//   ....[32]....
        /*0194*/ 	.word	0x00003660


	//   ....[33]....
        /*0198*/ 	.word	0x000037a0


	//   ....[34]....
        /*019c*/ 	.word	0x000037d0


	//   ....[35]....
        /*01a0*/ 	.word	0x000038c0


	//   ....[36]....
        /*01a4*/ 	.word	0x000038f0


	//   ....[37]....
        /*01a8*/ 	.word	0x000039d0


	//   ....[38]....
        /*01ac*/ 	.word	0x00003a00


	//   ....[39]....
        /*01b0*/ 	.word	0x00003b10


	//   ....[40]....
        /*01b4*/ 	.word	0x00003c20


	//   ....[41]....
        /*01b8*/ 	.word	0x000042d0


	//   ....[42]....
        /*01bc*/ 	.word	0x00004b90


	//   ....[43]....
        /*01c0*/ 	.word	0x00005160


	//   ....[44]....
        /*01c4*/ 	.word	0x000051b0


	//   ....[45]....
        /*01c8*/ 	.word	0x000051e0


	//   ....[46]....
        /*01cc*/ 	.word	0x00005200


	//   ....[47]....
        /*01d0*/ 	.word	0x00005220


	//   ....[48]....
        /*01d4*/ 	.word	0x000052d0


	//   ....[49]....
        /*01d8*/ 	.word	0x00005320


	//   ....[50]....
        /*01dc*/ 	.word	0x00005340


	//   ....[51]....
        /*01e0*/ 	.word	0x00005360


	//   ....[52]....
        /*01e4*/ 	.word	0x00005380


	//----- nvinfo : EIATTR_EXIT_INSTR_OFFSETS
	.align		4
.L_2429:
        /*01e8*/ 	.byte	0x04, 0x1c
        /*01ea*/ 	.short	(.L_2431 - .L_2430)


	//   ....[0]....
.L_2430:
        /*01ec*/ 	.word	0x00005440


	//   ....[1]....
        /*01f0*/ 	.word	0x000058f0


	//----- nvinfo : EIATTR_MAX_THREADS
	.align		4
.L_2431:
        /*01f4*/ 	.byte	0x04, 0x05
        /*01f6*/ 	.short	(.L_2433 - .L_2432)
.L_2432:
        /*01f8*/ 	.word	0x00000020
        /*01fc*/ 	.word	0x00000001
        /*0200*/ 	.word	0x00000001


	//----- nvinfo : EIATTR_CRS_STACK_SIZE
	.align		4
.L_2433:
        /*0204*/ 	.byte	0x04, 0x1e
        /*0206*/ 	.short	(.L_2435 - .L_2434)
.L_2434:
        /*0208*/ 	.word	0x00000000
.L_2435:


//--------------------- .nv.info._Z25selective_scan_bwd_kernelI32Selective_Scan_bwd_kernel_traitsILi32ELi16ELb0ELb0ELb0ELb0ELb1EN3c108BFloat16EfEEv12SSMParamsBwd --------------------------
	.section	.nv.info._Z25selective_scan_bwd_kernelI32Selective_Scan_bwd_kernel_traitsILi32ELi16ELb0ELb0ELb0ELb0ELb1EN3c108BFloat16EfEEv12SSMParamsBwd,"",@"SHT_CUDA_INFO"
	.sectionflags	@""
	.align	4


	//----- nvinfo : EIATTR_CUDA_API_VERSION
	.align		4
        /*0000*/ 	.byte	0x04, 0x37
        /*0002*/ 	.short	(.L_2437 - .L_2436)
.L_2436:
        /*0004*/ 	.word	0x00000082


	//----- nvinfo : EIATTR_SW2861232_WAR
	.align		4
.L_2437:
        /*0008*/ 	.byte	0x01, 0x35
	.zero		2


	//----- nvinfo : EIATTR_PARAM_CBANK
	.align		4
        /*000c*/ 	.byte	0x04, 0x0a
        /*000e*/ 	.short	(.L_2439 - .L_2438)
	.align		4
.L_2438:
        /*0010*/ 	.word	index@(.nv.constant0._Z25selective_scan_bwd_kernelI32Selective_Scan_bwd_kernel_traitsILi32ELi16ELb0ELb0ELb0ELb0ELb1EN3c108BFloat16EfEEv12SSMParamsBwd)
        /*0014*/ 	.short	0x0160
        /*0016*/ 	.short	0x01f0


	//----- nvinfo : EIATTR_CBANK_PARAM_SIZE
	.align		4
.L_2439:
        /*0018*/ 	.byte	0x03, 0x19
        /*001a*/ 	.short	0x01f0


	//----- nvinfo : EIATTR_KPARAM_INFO
	.align		4
        /*001c*/ 	.byte	0x04, 0x17
        /*001e*/ 	.short	(.L_2441 - .L_2440)
.L_2440:
        /*0020*/ 	.word	0x00000000
        /*0024*/ 	.short	0x0000
        /*0026*/ 	.short	0x0000
        /*0028*/ 	.byte	0x00, 0xf0, 0xc1, 0x07


	//----- nvinfo : EIATTR_MAXREG_COUNT
	.align		4
.L_2441:
        /*002c*/ 	.byte	0x03, 0x1b
        /*002e*/ 	.short	0x00ff


	//----- nvinfo : EIATTR_NUM_BARRIERS
	.align		4
        /*0030*/ 	.byte	0x02, 0x4c
        /*0032*/ 	.byte	0x01
	.zero		1


	//----- nvinfo : EIATTR_MERCURY_ISA_VERSION
	.align		4
        /*0034*/ 	.byte	0x03, 0x5f
        /*0036*/ 	.short	0x0000


	//----- nvinfo : EIATTR_COOP_GROUP_MASK_REGIDS
	.align		4
        /*0038*/ 	.byte	0x04, 0x29
        /*003a*/ 	.short	(.L_2443 - .L_2442)


	//   ....[0]....
.L_2442:
        /*003c*/ 	.word	0xffffffff


	//   ....[1]....
        /*0040*/ 	.word	0xffffffff


	//   ....[2]....
        /*0044*/ 	.word	0xffffffff


	//   ....[3]....
        /*0048*/ 	.word	0xffffffff


	//   ....[4]....
        /*004c*/ 	.word	0xffffffff


	//   ....[5]....
        /*0050*/ 	.word	0xffffffff


	//   ....[6]....
        /*0054*/ 	.word	0xffffffff


	//   ....[7]....
        /*0058*/ 	.word	0xffffffff


	//   ....[8]....
        /*005c*/ 	.word	0xffffffff


	//   ....[9]....
        /*0060*/ 	.word	0xffffffff


	//   ....[10]....
        /*0064*/ 	.word	0xffffffff


	//   ....[11]....
        /*0068*/ 	.word	0xffffffff


	//   ....[12]....
        /*006c*/ 	.word	0xffffffff


	//   ....[13]....
        /*0070*/ 	.word	0xffffffff


	//   ....[14]....
        /*0074*/ 	.word	0xffffffff


	//   ....[15]....
        /*0078*/ 	.word	0xffffffff


	//   ....[16]....
        /*007c*/ 	.word	0xffffffff


	//   ....[17]....
        /*0080*/ 	.word	0xffffffff


	//   ....[18]....
        /*0084*/ 	.word	0xffffffff


	//   ....[19]....
        /*0088*/ 	.word	0xffffffff


	//   ....[20]....
        /*008c*/ 	.word	0xffffffff


	//   ....[21]....
        /*0090*/ 	.word	0xffffffff


	//   ....[22]....
        /*0094*/ 	.word	0xffffffff


	//   ....[23]....
        /*0098*/ 	.word	0xffffffff


	//   ....[24]....
        /*009c*/ 	.word	0xffffffff


	//   ....[25]....
        /*00a0*/ 	.word	0xffffffff


	//   ....[26]....
        /*00a4*/ 	.word	0xffffffff


	//   ....[27]....
        /*00a8*/ 	.word	0xffffffff


	//   ....[28]....
        /*00ac*/ 	.word	0xffffffff


	//   ....[29]....
        /*00b0*/ 	.word	0xffffffff


	//   ....[30]....
        /*00b4*/ 	.word	0xffffffff


	//   ....[31]....
        /*00b8*/ 	.word	0xffffffff


	//   ....[32]....
        /*00bc*/ 	.word	0xffffffff


	//   ....[33]....
        /*00c0*/ 	.word	0xffffffff


	//   ....[34]....
        /*00c4*/ 	.word	0xffffffff


	//   ....[35]....
        /*00c8*/ 	.word	0xffffffff


	//   ....[36]....
        /*00cc*/ 	.word	0xffffffff


	//   ....[37]....
        /*00d0*/ 	.word	0xffffffff


	//   ....[38]....
        /*00d4*/ 	.word	0xffffffff


	//   ....[39]....
        /*00d8*/ 	.word	0xffffffff


	//   ....[40]....
        /*00dc*/ 	.word	0xffffffff


	//   ....[41]....
        /*00e0*/ 	.word	0xffffffff


	//   ....[42]....
        /*00e4*/ 	.word	0xffffffff


	//   ....[43]....
        /*00e8*/ 	.word	0xffffffff


	//   ....[44]....
        /*00ec*/ 	.word	0xffffffff


	//   ....[45]....
        /*00f0*/ 	.word	0xffffffff


	//   ....[46]....
        /*00f4*/ 	.word	0xffffffff


	//   ....[47]....
        /*00f8*/ 	.word	0xffffffff


	//   ....[48]....
        /*00fc*/ 	.word	0xffffffff


	//   ....[49]....
        /*0100*/ 	.word	0xffffffff


	//   ....[50]....
        /*0104*/ 	.word	0xffffffff


	//   ....[51]....
        /*0108*/ 	.word	0xffffffff


	//   ....[52]....
        /*010c*/ 	.word	0xffffffff


	//   ....[53]....
        /*0110*/ 	.word	0xffffffff


	//   ....[54]....
        /*0114*/ 	.word	0xffffffff


	//   ....[55]....
        /*0118*/ 	.word	0xffffffff


	//   ....[56]....
        /*011c*/ 	.word	0xffffffff


	//----- nvinfo : EIATTR_COOP_GROUP_INSTR_OFFSETS
	.align		4
.L_2443:
        /*0120*/ 	.byte	0x04, 0x28
        /*0122*/ 	.short	(.L_2445 - .L_2444)


	//   ....[0]....
.L_2444:
        /*0124*/ 	.word	0x00000f10


	//   ....[1]....
        /*0128*/ 	.word	0x000014c0


	//   ....[2]....
        /*012c*/ 	.word	0x00001c20


	//   ....[3]....
        /*0130*/ 	.word	0x00002170


	//   ....[4]....
        /*0134*/ 	.word	0x000028b0


	//   ....[5]....
        /*0138*/ 	.word	0x00003490


	//   ....[6]....
        /*013c*/ 	.word	0x00004120


	//   ....[7]....
        /*0140*/ 	.word	0x000056e0


	//   ....[8]....
        /*0144*/ 	.word	0x00005700


	//   ....[9]....
        /*0148*/ 	.word	0x00005710


	//   ....[10]....
        /*014c*/ 	.word	0x00005720


	//   ....[11]....
        /*0150*/ 	.word	0x00005750


	//   ....[12]....
        /*0154*/ 	.word	0x00005780


	//   ....[13]....
        /*0158*/ 	.word	0x000057a0


	//   ....[14]....
        /*015c*/ 	.word	0x000057c0


	//   ....[15]....
        /*0160*/ 	.word	0x000057f0


	//   ....[16]....
        /*0164*/ 	.word	0x00005820


	//   ....[17]....
        /*0168*/ 	.word	0x00005840


	//   ....[18]....
        /*016c*/ 	.word	0x00005860


	//   ....[19]....
        /*0170*/ 	.word	0x000058a0


	//   ....[20]....
        /*0174*/ 	.word	0x000058e0


	//   ....[21]....
        /*0178*/ 	.word	0x00005910


	//   ....[22]....
        /*017c*/ 	.word	0x00005920


	//   ....[23]....
        /*0180*/ 	.word	0x00005970


	//   ....[24]....
        /*0184*/ 	.word	0x000059a0


	//   ....[25]....
        /*0188*/ 	.word	0x000059c0


	//   ....[26]....
        /*018c*/ 	.word	0x000059d0


	//   ....[27]....
        /*0190*/ 	.word	0x00005a10


	//   ....[28]....
        /*0194*/ 	.word	0x00005a30


	//   ....[29]....
        /*0198*/ 	.word	0x00005a50


	//   ....[30]....
        /*019c*/ 	.word	0x00005a60


	//   ....[31]....
        /*01a0*/ 	.word	0x00005a70


	//   ....[32]....
        /*01a4*/ 	.word	0x00005a80


	//   ....[33]....
        /*01a8*/ 	.word	0x00005a90


	//   ....[34]....
        /*01ac*/ 	.word	0x00005aa0


	//   ....[35]....
        /*01b0*/ 	.word	0x00005e20


	//   ....[36]....
        /*01b4*/ 	.word	0x00005f70


	//   ....[37]....
        /*01b8*/ 	.word	0x00006140


	//   ....[38]....
        /*01bc*/ 	.word	0x00006170


	//   ....[39]....
        /*01c0*/ 	.word	0x00006260


	//   ....[40]....
        /*01c4*/ 	.word	0x00006290


	//   ....[41]....
        /*01c8*/ 	.word	0x00006370


	//   ....[42]....
        /*01cc*/ 	.word	0x000063a0


	//   ....[43]....
        /*01d0*/ 	.word	0x000064a0


	//   ....[44]....
        /*01d4*/ 	.word	0x000065b0


	//   ....[45]....
        /*01d8*/ 	.word	0x00006c60


	//   ....[46]....
        /*01dc*/ 	.word	0x000074e0


	//   ....[47]....
        /*01e0*/ 	.word	0x00007ac0


	//   ....[48]....
        /*01e4*/ 	.word	0x00007b10


	//   ....[49]....
        /*01e8*/ 	.word	0x00007b40


	//   ....[50]....
        /*01ec*/ 	.word	0x00007b60


	//   ....[51]....
        /*01f0*/ 	.word	0x00007b80


	//   ....[52]....
        /*01f4*/ 	.word	0x00007c30


	//   ....[53]....
        /*01f8*/ 	.word	0x00007c80


	//   ....[54]....
        /*01fc*/ 	.word	0x00007ca0


	//   ....[55]....
        /*0200*/ 	.word	0x00007cc0


	//   ....[56]....
        /*0204*/ 	.word	0x00007ce0


	//----- nvinfo : EIATTR_EXIT_INSTR_OFFSETS
	.align		4
.L_2445:
        /*0208*/ 	.byte	0x04, 0x1c
        /*020a*/ 	.short	(.L_2447 - .L_2446)


	//   ....[0]....
.L_2446:
        /*020c*/ 	.word	0x00007da0


	//   ....[1]....
        /*0210*/ 	.word	0x00008250


	//----- nvinfo : EIATTR_MAX_THREADS
	.align		4
.L_2447:
        /*0214*/ 	.byte	0x04, 0x05
        /*0216*/ 	.short	(.L_2449 - .L_2448)
.L_2448:
        /*0218*/ 	.word	0x00000020
        /*021c*/ 	.word	0x00000001
        /*0220*/ 	.word	0x00000001


	//----- nvinfo : EIATTR_CRS_STACK_SIZE
	.align		4
.L_2449:
        /*0224*/ 	.byte	0x04, 0x1e
        /*0226*/ 	.short	(.L_2451 - .L_2450)
.L_2450:
        /*0228*/ 	.word	0x00000000
.L_2451:


//--------------------- .nv.info._Z25selective_scan_bwd_kernelI32Selective_Scan_bwd_kernel_traitsILi32ELi16ELb0ELb0ELb0ELb1ELb0EN3c108BFloat16EfEEv12SSMParamsBwd --------------------------
	.section	.nv.info._Z25selective_scan_bwd_kernelI32Selective_Scan_bwd_kernel_traitsILi32ELi16ELb0ELb0ELb0ELb1ELb0EN3c108BFloat16EfEEv12SSMParamsBwd,"",@"SHT_CUDA_INFO"
	.sectionflags	@""
	.align	4


	//----- nvinfo : EIATTR_CUDA_API_VERSION
	.align		4
        /*0000*/ 	.byte	0x04, 0x37
        /*0002*/ 	.short	(.L_2453 - .L_2452)
.L_2452:
        /*0004*/ 	.word	0x00000082


	//----- nvinfo : EIATTR_SW2861232_WAR
	.align		4
.L_2453:
        /*0008*/ 	.byte	0x01, 0x35
	.zero		2


	//----- nvinfo : EIATTR_PARAM_CBANK
	.align		4
        /*000c*/ 	.byte	0x04, 0x0a
        /*000e*/ 	.short	(.L_2455 - .L_2454)
	.align		4
.L_2454:
        /*0010*/ 	.word	index@(.nv.constant0._Z25selective_scan_bwd_kernelI32Selective_Scan_bwd_kernel_traitsILi32ELi16ELb0ELb0ELb0ELb1ELb0EN3c108BFloat16EfEEv12SSMParamsBwd)
        /*0014*/ 	.short	0x0160
        /*0016*/ 	.short	0x01f0


	//----- nvinfo : EIATTR_CBANK_PARAM_SIZE
	.align		4
.L_2455:
        /*0018*/ 	.byte	0x03, 0x19
        /*001a*/ 	.short	0x01f0


	//----- nvinfo : EIATTR_KPARAM_INFO
	.align		4
        /*001c*/ 	.byte	0x04, 0x17
        /*001e*/ 	.short	(.L_2457 - .L_2456)
.L_2456:
        /*0020*/ 	.word	0x00000000
        /*0024*/ 	.short	0x0000
        /*0026*/ 	.short	0x0000
        /*0028*/ 	.byte	0x00, 0xf0, 0xc1, 0x07


	//----- nvinfo : EIATTR_MAXREG_COUNT
	.align		4
.L_2457:
        /*002c*/ 	.byte	0x03, 0x1b
        /*002e*/ 	.short	0x00ff


	//----- nvinfo : EIATTR_NUM_BARRIERS
	.align		4
        /*0030*/ 	.byte	0x02, 0x4c
        /*0032*/ 	.byte	0x01
	.zero		1


	//----- nvinfo : EIATTR_MERCURY_ISA_VERSION
	.align		4
        /*0034*/ 	.byte	0x03, 0x5f
        /*0036*/ 	.short	0x0000


	//----- nvinfo : EIATTR_COOP_GROUP_MASK_REGIDS
	.align		4
        /*0038*/ 	.byte	0x04, 0x29
        /*003a*/ 	.short	(.L_2459 - .L_2458)


	//   ....[0]....
.L_2458:
        /*003c*/ 	.word	0xffffffff


	//   ....[1]....
        /*0040*/ 	.word	0xffffffff


	//   ....[2]....
        /*0044*/ 	.word	0xffffffff


	//   ....[3]....
        /*0048*/ 	.word	0xffffffff


	//   ....[4]....
        /*004c*/ 	.word	0xffffffff


	//   ....[5]....
        /*0050*/ 	.word	0xffffffff


	//   ....[6]....
        /*0054*/ 	.word	0xffffffff


	//   ....[7]....
        /*0058*/ 	.word	0xffffffff


	//   ....[8]....
        /*005c*/ 	.word	0xffffffff


	//   ....[9]....
        /*0060*/ 	.word	0xffffffff


	//   ....[10]....
        /*0064*/ 	.word	0xffffffff


	//   ....[11]....
        /*0068*/ 	.word	0xffffffff


	//   ....[12]....
        /*006c*/ 	.word	0xffffffff


	//   ....[13]....
        /*0070*/ 	.word	0xffffffff


	//   ....[14]....
        /*0074*/ 	.word	0xffffffff


	//   ....[15]....
        /*0078*/ 	.word	0xffffffff


	//   ....[16]....
        /*007c*/ 	.word	0xffffffff


	//   ....[17]....
        /*0080*/ 	.word	0xffffffff


	//   ....[18]....
        /*0084*/ 	.word	0xffffffff


	//   ....[19]....
        /*0088*/ 	.word	0xffffffff


	//   ....[20]....
        /*008c*/ 	.word	0xffffffff


	//   ....[21]....
        /*0090*/ 	.word	0xffffffff


	//   ....[22]....
        /*0094*/ 	.word	0xffffffff


	//   ....[23]....
        /*0098*/ 	.word	0xffffffff


	//   ....[24]....
        /*009c*/ 	.word	0xffffffff


	//   ....[25]....
        /*00a0*/ 	.word	0xffffffff


	//   ....[26]....
        /*00a4*/ 	.word	0xffffffff


	//   ....[27]....
        /*00a8*/ 	.word	0xffffffff


	//   ....[28]....
        /*00ac*/ 	.word	0xffffffff


	//   ....[29]....
        /*00b0*/ 	.word	0xffffffff


	//   ....[30]....
        /*00b4*/ 	.word	0xffffffff


	//   ....[31]....
        /*00b8*/ 	.word	0xffffffff


	//   ....[32]....
        /*00bc*/ 	.word	0xffffffff


	//   ....[33]....
        /*00c0*/ 	.word	0xffffffff


	//   ....[34]....
        /*00c4*/ 	.word	0xffffffff


	//   ....[35]....
        /*00c8*/ 	.word	0xffffffff


	//   ....[36]....
        /*00cc*/ 	.word	0xffffffff


	//   ....[37]....
        /*00d0*/ 	.word	0xffffffff


	//   ....[38]....
        /*00d4*/ 	.word	0xffffffff


	//   ....[39]....
        /*00d8*/ 	.word	0xffffffff


	//   ....[40]....
        /*00dc*/ 	.word	0xffffffff


	//   ....[41]....
        /*00e0*/ 	.word	0xffffffff


	//   ....[42]....
        /*00e4*/ 	.word	0xffffffff


	//   ....[43]....
        /*00e8*/ 	.word	0xffffffff


	//   ....[44]....
        /*00ec*/ 	.word	0xffffffff


	//   ....[45]....
        /*00f0*/ 	.word	0xffffffff


	//   ....[46]....
        /*00f4*/ 	.word	0xffffffff


	//   ....[47]....
        /*00f8*/ 	.word	0xffffffff


	//   ....[48]....
        /*00fc*/ 	.word	0xffffffff


	//   ....[49]....
        /*0100*/ 	.word	0xffffffff


	//   ....[50]....
        /*0104*/ 	.word	0xffffffff


	//   ....[51]....
        /*0108*/ 	.word	0xffffffff


	//   ....[52]....
        /*010c*/ 	.word	0xffffffff


	//   ....[53]....
        /*0110*/ 	.word	0xffffffff


	//----- nvinfo : EIATTR_COOP_GROUP_INSTR_OFFSETS
	.align		4
.L_2459:
        /*0114*/ 	.byte	0x04, 0x28
        /*0116*/ 	.short	(.L_2461 - .L_2460)


	//   ....[0]....
.L_2460:
        /*0118*/ 	.word	0x00000f50


	//   ....[1]....
        /*011c*/ 	.word	0x00001550


	//   ....[2]....
        /*0120*/ 	.word	0x00001a80


	//   ....[3]....
        /*0124*/ 	.word	0x000051c0


	//   ....[4]....
        /*0128*/ 	.word	0x000051e0


	//   ....[5]....
        /*012c*/ 	.word	0x000051f0


	//   ....[6]....
        /*0130*/ 	.word	0x00005200


	//   ....[7]....
        /*0134*/ 	.word	0x00005230


	//   ....[8]....
        /*0138*/ 	.word	0x00005260


	//   ....[9]....
        /*013c*/ 	.word	0x00005280


	//   ....[10]....
        /*0140*/ 	.word	0x000052a0


	//   ....[11]....
        /*0144*/ 	.word	0x000052d0


	//   ....[12]....
        /*0148*/ 	.word	0x00005300


	//   ....[13]....
        /*014c*/ 	.word	0x00005320


	//   ....[14]....
        /*0150*/ 	.word	0x00005340


	//   ....[15]....
        /*0154*/ 	.word	0x00005380


	//   ....[16]....
        /*0158*/ 	.word	0x000053c0


	//   ....[17]....
        /*015c*/ 	.word	0x000053f0


	//   ....[18]....
        /*0160*/ 	.word	0x00005400


	//   ....[19]....
        /*0164*/ 	.word	0x00005450


	//   ....[20]....
        /*0168*/ 	.word	0x00005480


	//   ....[21]....
        /*016c*/ 	.word	0x000054a0


	//   ....[22]....
        /*0170*/ 	.word	0x000054b0


	//   ....[23]....
        /*0174*/ 	.word	0x000054f0


	//   ....[24]....
        /*0178*/ 	.word	0x00005510


	//   ....[25]....
        /*017c*/ 	.word	0x00005540


	//   ....[26]....
        /*0180*/ 	.word	0x00005550


	//   ....[27]....
        /*0184*/ 	.word	0x00005560


	//   ....[28]....
        /*0188*/ 	.word	0x00005570


	//   ....[29]....
        /*018c*/ 	.word	0x00005580


	//   ....[30]....
        /*0190*/ 	.word	0x00005590


	//   ....[31]....
        /*0194*/ 	.word	0x00005920


	//   ....[32]....
        /*0198*/ 	.word	0x00005a90


	//   ....[33]....
        /*019c*/ 	.word	0x00005c00


	//   ....[34]....
        /*01a0*/ 	.word	0x00005c60


	//   ....[35]....
        /*01a4*/ 	.word	0x00005d20


	//   ....[36]....
        /*01a8*/ 	.word	0x00005d90


	//   ....[37]....
        /*01ac*/ 	.word	0x00005e40


	//   ....[38]....
        /*01b0*/ 	.word	0x00005eb0


	//   ....[39]....
        /*01b4*/ 	.word	0x00005fc0


	//   ....[40]....
        /*01b8*/ 	.word	0x000060d0


	//   ....[41]....
        /*01bc*/ 	.word	0x000069b0


	//   ....[42]....
        /*01c0*/ 	.word	0x000072c0


	//   ....[43]....
        /*01c4*/ 	.word	0x00007d50


	//   ....[44]....
        /*01c8*/ 	.word	0x00008330


	//   ....[45]....
        /*01cc*/ 	.word	0x00008380


	//   ....[46]....
        /*01d0*/ 	.word	0x000083b0


	//   ....[47]....
        /*01d4*/ 	.word	0x000083d0


	//   ....[48]....
        /*01d8*/ 	.word	0x000083f0


	//   ....[49]....
        /*01dc*/ 	.word	0x000084a0


	//   ....[50]....
        /*01e0*/ 	.word	0x000084f0


	//   ....[51]....
        /*01e4*/ 	.word	0x00008510


	//   ....[52]....
        /*01e8*/ 	.word	0x00008530


	//   ....[53]....
        /*01ec*/ 	.word	0x00008550


	//----- nvinfo : EIATTR_EXIT_INSTR_OFFSETS
	.align		4
.L_2461:
        /*01f0*/ 	.byte	0x04, 0x1c
        /*01f2*/ 	.short	(.L_2463 - .L_2462)


	//   ....[0]....
.L_2462:
        /*01f4*/ 	.word	0x00008610


	//   ....[1]....
        /*01f8*/ 	.word	0x00008ac0


	//----- nvinfo : EIATTR_MAX_THREADS
	.align		4
.L_2463:
        /*01fc*/ 	.byte	0x04, 0x05
        /*01fe*/ 	.short	(.L_2465 - .L_2464)
.L_2464:
        /*0200*/ 	.word	0x00000020
        /*0204*/ 	.word	0x00000001
        /*0208*/ 	.word	0x00000001


	//----- nvinfo : EIATTR_CRS_STACK_SIZE
	.align		4
.L_2465:
        /*020c*/ 	.byte	0x04, 0x1e
        /*020e*/ 	.short	(.L_2467 - .L_2466)
.L_2466:
        /*0210*/ 	.word	0x00000000
.L_2467:


//--------------------- .nv.info._Z25selective_scan_bwd_kernelI32Selective_Scan_bwd_kernel_traitsILi32ELi16ELb0ELb0ELb0ELb1ELb1EN3c108BFloat16EfEEv12SSMParamsBwd --------------------------
	.section	.nv.info._Z25selective_scan_bwd_kernelI32Selective_Scan_bwd_kernel_traitsILi32ELi16ELb0ELb0ELb0ELb1ELb1EN3c108BFloat16EfEEv12SSMParamsBwd,"",@"SHT_CUDA_INFO"
	.sectionflags	@""
	.align	4


	//----- nvinfo : EIATTR_CUDA_API_VERSION
	.align		4
        /*0000*/ 	.byte	0x04, 0x37
        /*0002*/ 	.short	(.L_2469 - .L_2468)
.L_2468:
        /*0004*/ 	.word	0x00000082


	//----- nvinfo : EIATTR_SW2861232_WAR
	.align		4
.L_2469:
        /*0008*/ 	.byte	0x01, 0x35
	.zero		2


	//----- nvinfo : EIATTR_PARAM_CBANK
	.align		4
        /*000c*/ 	.byte	0x04, 0x0a
        /*000e*/ 	.short	(.L_2471 - .L_2470)
	.align		4
.L_2470:
        /*0010*/ 	.word	index@(.nv.constant0._Z25selective_scan_bwd_kernelI32Selective_Scan_bwd_kernel_traitsILi32ELi16ELb0ELb0ELb0ELb1ELb1EN3c108BFloat16EfEEv12SSMParamsBwd)
        /*0014*/ 	.short	0x0160
        /*0016*/ 	.short	0x01f0


	//----- nvinfo : EIATTR_CBANK_PARAM_SIZE
	.align		4
.L_2471:
        /*0018*/ 	.byte	0x03, 0x19
        /*001a*/ 	.short	0x01f0


	//----- nvinfo : EIATTR_KPARAM_INFO
	.align		4
        /*001c*/ 	.byte	0x04, 0x17
        /*001e*/ 	.short	(.L_2473 - .L_2472)
.L_2472:
        /*0020*/ 	.word	0x00000000
        /*0024*/ 	.short	0x0000
        /*0026*/ 	.short	0x0000
        /*0028*/ 	.byte	0x00, 0xf0, 0xc1, 0x07


	//----- nvinfo : EIATTR_MAXREG_COUNT
	.align		4
.L_2473:
        /*002c*/ 	.byte	0x03, 0x1b
        /*002e*/ 	.short	0x00ff


	//----- nvinfo : EIATTR_NUM_BARRIERS
	.align		4
        /*0030*/ 	.byte	0x02, 0x4c
        /*0032*/ 	.byte	0x01
	.zero		1


	//----- nvinfo : EIATTR_MERCURY_ISA_VERSION
	.align		4
        /*0034*/ 	.byte	0x03, 0x5f
        /*0036*/ 	.short	0x0000


	//----- nvinfo : EIATTR_COOP_GROUP_MASK_REGIDS
	.align		4
        /*0038*/ 	.byte	0x04, 0x29
        /*003a*/ 	.short	(.L_2475 - .L_2474)


	//   ....[0]....
.L_2474:
        /*003c*/ 	.word	0xffffffff


	//   ....[1]....
        /*0040*/ 	.word	0xffffffff


	//   ....[2]....
        /*0044*/ 	.word	0xffffffff


	//   ....[3]....
        /*0048*/ 	.word	0xffffffff


	//   ....[4]....
        /*004c*/ 	.word	0xffffffff


	//   ....[5]....
        /*0050*/ 	.word	0xffffffff


	//   ....[6]....
        /*0054*/ 	.word	0xffffffff


	//   ....[7]....
        /*0058*/ 	.word	0xffffffff


	//   ....[8]....
        /*005c*/ 	.word	0xffffffff


	//   ....[9]....
        /*0060*/ 	.word	0xffffffff


	//   ....[10]....
        /*0064*/ 	.word	0xffffffff


	//   ....[11]....
        /*0068*/ 	.word	0xffffffff


	//   ....[12]....
        /*006c*/ 	.word	0xffffffff


	//   ....[13]....
        /*0070*/ 	.word	0xffffffff


	//   ....[14]....
        /*0074*/ 	.word	0xffffffff


	//   ....[15]....
        /*0078*/ 	.word	0xffffffff


	//   ....[16]....
        /*007c*/ 	.word	0xffffffff


	//   ....[17]....
        /*0080*/ 	.word	0xffffffff


	//   ....[18]....
        /*0084*/ 	.word	0xffffffff


	//   ....[19]....
        /*0088*/ 	.word	0xffffffff


	//   ....[20]....
        /*008c*/ 	.word	0xffffffff


	//   ....[21]....
        /*0090*/ 	.word	0xffffffff


	//   ....[22]....
        /*0094*/ 	.word	0xffffffff


	//   ....[23]....
        /*0098*/ 	.word	0xffffffff


	//   ....[24]....
        /*009c*/ 	.word	0xffffffff


	//   ....[25]....
        /*00a0*/ 	.word	0xffffffff


	//   ....[26]....
        /*00a4*/ 	.word	0xffffffff


	//   ....[27]....
        /*00a8*/ 	.word	0xffffffff


	//   ....[28]....
        /*00ac*/ 	.word	0xffffffff


	//   ....[29]....
        /*00b0*/ 	.word	0xffffffff


	//   ....[30]....
        /*00b4*/ 	.word	0xffffffff


	//   ....[31]....
        /*00b8*/ 	.word	0xffffffff


	//   ....[32]....
        /*00bc*/ 	.word	0xffffffff


	//   ....[33]....
        /*00c0*/ 	.word	0xffffffff


	//   ....[34]....
        /*00c4*/ 	.word	0xffffffff


	//   ....[35]....
        /*00c8*/ 	.word	0xffffffff


	//   ....[36]....
        /*00cc*/ 	.word	0xffffffff


	//   ....[37]....
        /*00d0*/ 	.word	0xffffffff


	//   ....[38]....
        /*00d4*/ 	.word	0xffffffff


	//   ....[39]....
        /*00d8*/ 	.word	0xffffffff


	//   ....[40]....
        /*00dc*/ 	.word	0xffffffff


	//   ....[41]....
        /*00e0*/ 	.word	0xffffffff


	//   ....[42]....
        /*00e4*/ 	.word	0xffffffff


	//   ....[43]....
        /*00e8*/ 	.word	0xffffffff


	//   ....[44]....
        /*00ec*/ 	.word	0xffffffff


	//   ....[45]....
        /*00f0*/ 	.word	0xffffffff


	//   ....[46]....
        /*00f4*/ 	.word	0xffffffff


	//   ....[47]....
        /*00f8*/ 	.word	0xffffffff


	//   ....[48]....
        /*00fc*/ 	.word	0xffffffff


	//   ....[49]....
        /*0100*/ 	.word	0xffffffff


	//   ....[50]....
        /*0104*/ 	.word	0xffffffff


	//   ....[51]....
        /*0108*/ 	.word	0xffffffff


	//   ....[52]....
        /*010c*/ 	.word	0xffffffff


	//   ....[53]....
        /*0110*/ 	.word	0xffffffff


	//   ....[54]....
        /*0114*/ 	.word	0xffffffff


	//   ....[55]....
        /*0118*/ 	.word	0xffffffff


	//   ....[56]....
        /*011c*/ 	.word	0xffffffff


	//   ....[57]....
        /*0120*/ 	.word	0xffffffff


	//----- nvinfo : EIATTR_COOP_GROUP_INSTR_OFFSETS
	.align		4
.L_2475:
        /*0124*/ 	.byte	0x04, 0x28
        /*0126*/ 	.short	(.L_2477 - .L_2476)


	//   ....[0]....
.L_2476:
        /*0128*/ 	.word	0x00000f40


	//   ....[1]....
        /*012c*/ 	.word	0x00001490


	//   ....[2]....
        /*0130*/ 	.word	0x00001b80


	//   ....[3]....
        /*0134*/ 	.word	0x00004670


	//   ....[4]....
        /*0138*/ 	.word	0x00004ce0


	//   ....[5]....
        /*013c*/ 	.word	0x00005970


	//   ....[6]....
        /*0140*/ 	.word	0x00006420


	//   ....[7]....
        /*0144*/ 	.word	0x00007ac0


	//   ....[8]....
        /*0148*/ 	.word	0x00007ae0


	//   ....[9]....
        /*014c*/ 	.word	0x00007af0


	//   ....[10]....
        /*0150*/ 	.word	0x00007b00


	//   ....[11]....
        /*0154*/ 	.word	0x00007b30


	//   ....[12]....
        /*0158*/ 	.word	0x00007b60


	//   ....[13]....
        /*015c*/ 	.word	0x00007b80


	//   ....[14]....
        /*0160*/ 	.word	0x00007ba0


	//   ....[15]....
        /*0164*/ 	.word	0x00007bd0


	//   ....[16]....
        /*0168*/ 	.word	0x00007c00


	//   ....[17]....
        /*016c*/ 	.word	0x00007c20


	//   ....[18]....
        /*0170*/ 	.word	0x00007c40


	//   ....[19]....
        /*0174*/ 	.word	0x00007c80


	//   ....[20]....
        /*0178*/ 	.word	0x00007cc0


	//   ....[21]....
        /*017c*/ 	.word	0x00007cf0


	//   ....[22]....
        /*0180*/ 	.word	0x00007d00


	//   ....[23]....
        /*0184*/ 	.word	0x00007d50


	//   ....[24]....
        /*0188*/ 	.word	0x00007d80


	//   ....[25]....
        /*018c*/ 	.word	0x00007da0


	//   ....[26]....
        /*0190*/ 	.word	0x00007db0


	//   ....[27]....
        /*0194*/ 	.word	0x00007df0


	//   ....[28]....
        /*0198*/ 	.word	0x00007e10


	//   ....[29]....
        /*019c*/ 	.word	0x00007e30


	//   ....[30]....
        /*01a0*/ 	.word	0x00007e40


	//   ....[31]....
        /*01a4*/ 	.word	0x00007e50


	//   ....[32]....
        /*01a8*/ 	.word	0x00007e60


	//   ....[33]....
        /*01ac*/ 	.word	0x00007e70


	//   ....[34]....
        /*01b0*/ 	.word	0x00007e80


	//   ....[35]....
        /*01b4*/ 	.word	0x00008210


	//   ....[36]....
        /*01b8*/ 	.word	0x00008380


	//   ....[37]....
        /*01bc*/ 	.word	0x00008520


	//   ....[38]....
        /*01c0*/ 	.word	0x00008550


	//   ....[39]....
        /*01c4*/ 	.word	0x00008640


	//   ....[40]....
        /*01c8*/ 	.word	0x00008670


	//   ....[41]....
        /*01cc*/ 	.word	0x00008750


	//   ....[42]....
        /*01d0*/ 	.word	0x00008780


	//   ....[43]....
        /*01d4*/ 	.word	0x00008880


	//   ....[44]....
        /*01d8*/ 	.word	0x00008990


	//   ....[45]....
        /*01dc*/ 	.word	0x000092b0


	//   ....[46]....
        /*01e0*/ 	.word	0x00009bd0


	//   ....[47]....
        /*01e4*/ 	.word	0x0000a5e0


	//   ....[48]....
        /*01e8*/ 	.word	0x0000abc0


	//   ....[49]....
        /*01ec*/ 	.word	0x0000ac10


	//   ....[50]....
        /*01f0*/ 	.word	0x0000ac40


	//   ....[51]....
        /*01f4*/ 	.word	0x0000ac60


	//   ....[52]....
        /*01f8*/ 	.word	0x0000ac80


	//   ....[53]....
        /*01fc*/ 	.word	0x0000ad30


	//   ....[54]....
        /*0200*/ 	.word	0x0000ad80


	//   ....[55]....
        /*0204*/ 	.word	0x0000ada0


	//   ....[56]....
        /*0208*/ 	.word	0x0000adc0


	//   ....[57]....
        /*020c*/ 	.word	0x0000ade0


	//----- nvinfo : EIATTR_EXIT_INSTR_OFFSETS
	.align		4
.L_2477:
        /*0210*/ 	.byte	0x04, 0x1c
        /*0212*/ 	.short	(.L_2479 - .L_2478)


	//   ....[0]....
.L_2478:
        /*0214*/ 	.word	0x0000aea0


	//   ....[1]....
        /*0218*/ 	.word	0x0000b350


	//----- nvinfo : EIATTR_MAX_THREADS
	.align		4
.L_2479:
        /*021c*/ 	.byte	0x04, 0x05
        /*021e*/ 	.short	(.L_2481 - .L_2480)
.L_2480:
        /*0220*/ 	.word	0x00000020
        /*0224*/ 	.word	0x00000001
        /*0228*/ 	.word	0x00000001


	//----- nvinfo : EIATTR_CRS_STACK_SIZE
	.align		4
.L_2481:
        /*022c*/ 	.byte	0x04, 0x1e
        /*022e*/ 	.short	(.L_2483 - .L_2482)
.L_2482:
        /*0230*/ 	.word	0x00000000
.L_2483:


//--------------------- .nv.info._Z25selective_scan_bwd_kernelI32Selective_Scan_bwd_kernel_traitsILi32ELi16ELb0ELb0ELb1ELb0ELb0EN3c108BFloat16EfEEv12SSMParamsBwd --------------------------
	.section	.nv.info._Z25selective_scan_bwd_kernelI32Selective_Scan_bwd_kernel_traitsILi32ELi16ELb0ELb0ELb1ELb0ELb0EN3c108BFloat16EfEEv12SSMParamsBwd,"",@"SHT_CUDA_INFO"
	.sectionflags	@""
	.align	4


	//----- nvinfo : EIATTR_CUDA_API_VERSION
	.align		4
        /*0000*/ 	.byte	0x04, 0x37
        /*0002*/ 	.short	(.L_2485 - .L_2484)
.L_2484:
        /*0004*/ 	.word	0x00000082


	//----- nvinfo : EIATTR_SW2861232_WAR
	.align		4
.L_2485:
        /*0008*/ 	.byte	0x01, 0x35
	.zero		2


	//----- nvinfo : EIATTR_PARAM_CBANK
	.align		4
        /*000c*/ 	.byte	0x04, 0x0a
        /*000e*/ 	.short	(.L_2487 - .L_2486)
	.align		4
.L_2486:
        /*0010*/ 	.word	index@(.nv.constant0._Z25selective_scan_bwd_kernelI32Selective_Scan_bwd_kernel_traitsILi32ELi16ELb0ELb0ELb1ELb0ELb0EN3c108BFloat16EfEEv12SSMParamsBwd)
        /*0014*/ 	.short	0x0160
        /*0016*/ 	.short	0x01f0


	//----- nvinfo : EIATTR_CBANK_PARAM_SIZE
	.align		4
.L_2487:
        /*0018*/ 	.byte	0x03, 0x19
        /*001a*/ 	.short	0x01f0


	//----- nvinfo : EIATTR_KPARAM_INFO
	.align		4
        /*001c*/ 	.byte	0x04, 0x17
        /*001e*/ 	.short	(.L_2489 - .L_2488)
.L_2488:
        /*0020*/ 	.word	0x00000000
        /*0024*/ 	.short	0x0000
        /*0026*/ 	.short	0x0000
        /*0028*/ 	.byte	0x00, 0xf0, 0xc1, 0x07


	//----- nvinfo : EIATTR_MAXREG_COUNT
	.align		4
.L_2489:
        /*002c*/ 	.byte	0x03, 0x1b
        /*002e*/ 	.short	0x00ff


	//----- nvinfo : EIATTR_NUM_BARRIERS
	.align		4
        /*0030*/ 	.byte	0x02, 0x4c
        /*0032*/ 	.byte	0x01
	.zero		1


	//----- nvinfo : EIATTR_MERCURY_ISA_VERSION
	.align		4
        /*0034*/ 	.byte	0x03, 0x5f
        /*0036*/ 	.short	0x0000


	//----- nvinfo : EIATTR_COOP_GROUP_MASK_REGIDS
	.align		4
        /*0038*/ 	.byte	0x04, 0x29
        /*003a*/ 	.short	(.L_2491 - .L_2490)


	//   ....[0]....
.L_2490:
        /*003c*/ 	.word	0xffffffff


	//   ....[1]....
        /*0040*/ 	.word	0xffffffff


	//   ....[2]....
        /*0044*/ 	.word	0xffffffff


	//   ....[3]....
        /*0048*/ 	.word	0xffffffff


	//   ....[4]....
        /*004c*/ 	.word	0xffffffff


	//   ....[5]....
        /*0050*/ 	.word	0xffffffff


	//   ....[6]....
        /*0054*/ 	.word	0xffffffff


	//   ....[7]....
        /*0058*/ 	.word	0xffffffff


	//   ....[8]....
        /*005c*/ 	.word	0xffffffff


	//   ....[9]....
        /*0060*/ 	.word	0xffffffff


	//   ....[10]....
        /*0064*/ 	.word	0xffffffff


	//   ....[11]....
        /*0068*/ 	.word	0xffffffff


	//   ....[12]....
        /*006c*/ 	.word	0xffffffff


	//   ....[13]....
        /*0070*/ 	.word	0xffffffff


	//   ....[14]....
        /*0074*/ 	.word	0xffffffff


	//   ....[15]....
        /*0078*/ 	.word	0xffffffff


	//   ....[16]....
        /*007c*/ 	.word	0xffffffff


	//   ....[17]....
        /*0080*/ 	.word	0xffffffff


	//   ....[18]....
        /*0084*/ 	.word	0xffffffff


	//   ....[19]....
        /*0088*/ 	.word	0xffffffff


	//   ....[20]....
        /*008c*/ 	.word	0xffffffff


	//   ....[21]....
        /*0090*/ 	.word	0xffffffff


	//   ....[22]....
        /*0094*/ 	.word	0xffffffff


	//   ....[23]....
        /*0098*/ 	.word	0xffffffff


	//   ....[24]....
        /*009c*/ 	.word	0xffffffff


	//   ....[25]....
        /*00a0*/ 	.word	0xffffffff


	//   ....[26]....
        /*00a4*/ 	.word	0xffffffff


	//   ....[27]....
        /*00a8*/ 	.word	0xffffffff


	//   ....[28]....
        /*00ac*/ 	.word	0xffffffff


	//   ....[29]....
        /*00b0*/ 	.word	0xffffffff


	//   ....[30]....
        /*00b4*/ 	.word	0xffffffff


	//   ....[31]....
        /*00b8*/ 	.word	0xffffffff


	//   ....[32]....
        /*00bc*/ 	.word	0xffffffff


	//   ....[33]....
        /*00c0*/ 	.word	0xffffffff


	//   ....[34]....
        /*00c4*/ 	.word	0xffffffff


	//   ....[35]....
        /*00c8*/ 	.word	0xffffffff


	//   ....[36]....
        /*00cc*/ 	.word	0xffffffff


	//   ....[37]....
        /*00d0*/ 	.word	0xffffffff


	//   ....[38]....
        /*00d4*/ 	.word	0xffffffff


	//   ....[39]....
        /*00d8*/ 	.word	0xffffffff


	//   ....[40]....
        /*00dc*/ 	.word	0xffffffff


	//   ....[41]....
        /*00e0*/ 	.word	0xffffffff


	//   ....[42]....
        /*00e4*/ 	.word	0xffffffff


	//   ....[43]....
        /*00e8*/ 	.word	0xffffffff


	//   ....[44]....
        /*00ec*/ 	.word	0xffffffff


	//   ....[45]....
        /*00f0*/ 	.word	0xffffffff


	//   ....[46]....
        /*00f4*/ 	.word	0xffffffff


	//   ....[47]....
        /*00f8*/ 	.word	0xffffffff


	//   ....[48]....
        /*00fc*/ 	.word	0xffffffff


	//   ....[49]....
        /*0100*/ 	.word	0xffffffff


	//   ....[50]....
        /*0104*/ 	.word	0xffffffff


	//   ....[51]....
        /*0108*/ 	.word	0xffffffff


	//   ....[52]....
        /*010c*/ 	.word	0xffffffff


	//   ....[53]....
        /*0110*/ 	.word	0xffffffff


	//----- nvinfo : EIATTR_COOP_GROUP_INSTR_OFFSETS
	.align		4
.L_2491:
        /*0114*/ 	.byte	0x04, 0x28
        /*0116*/ 	.short	(.L_2493 - .L_2492)


	//   ....[0]....
.L_2492:
        /*0118*/ 	.word	0x000011a0


	//   ....[1]....
        /*011c*/ 	.word	0x00001710


	//   ....[2]....
        /*0120*/ 	.word	0x00001d40


	//   ....[3]....
        /*0124*/ 	.word	0x00002c30


	//   ....[4]....
        /*0128*/ 	.word	0x000033a0


	//   ....[5]....
        /*012c*/ 	.word	0x000033e0


	//   ....[6]....
        /*0130*/ 	.word	0x00003570


	//   ....[7]....
        /*0134*/ 	.word	0x000035b0


	//   ....[8]....
        /*0138*/ 	.word	0x000036a0


	//   ....[9]....
        /*013c*/ 	.word	0x000036c0


	//   ....[10]....
        /*0140*/ 	.word	0x00003710


	//   ....[11]....
        /*0144*/ 	.word	0x00003990


	//   ....[12]....
        /*0148*/ 	.word	0x00003a00


	//   ....[13]....
        /*014c*/ 	.word	0x00003a20


	//   ....[14]....
        /*0150*/ 	.word	0x00003a30


	//   ....[15]....
        /*0154*/ 	.word	0x00003a60


	//   ....[16]....
        /*0158*/ 	.word	0x00003a90


	//   ....[17]....
        /*015c*/ 	.word	0x00003ac0


	//   ....[18]....
        /*0160*/ 	.word	0x00003ad0


	//   ....[19]....
        /*0164*/ 	.word	0x00003b00


	//   ....[20]....
        /*0168*/ 	.word	0x00003b10


	//   ....[21]....
        /*016c*/ 	.word	0x00003b50


	//   ....[22]....
        /*0170*/ 	.word	0x00003b60


	//   ....[23]....
        /*0174*/ 	.word	0x00003bf0


	//   ....[24]....
        /*0178*/ 	.word	0x00003c20


	//   ....[25]....
        /*017c*/ 	.word	0x00003d30


	//   ....[26]....
        /*0180*/ 	.word	0x00003d70


	//   ....[27]....
        /*0184*/ 	.word	0x00003e70


	//   ....[28]....
        /*0188*/ 	.word	0x00003ea0


	//   ....[29]....
        /*018c*/ 	.word	0x00003ed0


	//   ....[30]....
        /*0190*/ 	.word	0x00003f00


	//   ....[31]....
        /*0194*/ 	.word	0x00003f50


	//   ....[32]....
        /*0198*/ 	.word	0x00005190


	//   ....[33]....
        /*019c*/ 	.word	0x000051d0


	//   ....[34]....
        /*01a0*/ 	.word	0x000052d0


	//   ....[35]....
        /*01a4*/ 	.word	0x00005300


	//   ....[36]....
        /*01a8*/ 	.word	0x000053b0


	//   ....[37]....
        /*01ac*/ 	.word	0x000053e0


	//   ....[38]....
        /*01b0*/ 	.word	0x000054c0


	//   ....[39]....
        /*01b4*/ 	.word	0x000054f0


	//   ....[40]....
        /*01b8*/ 	.word	0x000055d0


	//   ....[41]....
        /*01bc*/ 	.word	0x00005600


	//   ....[42]....
        /*01c0*/ 	.word	0x00005c50


	//   ....[43]....
        /*01c4*/ 	.word	0x00006460


	//   ....[44]....
        /*01c8*/ 	.word	0x00006a30


	//   ....[45]....
        /*01cc*/ 	.word	0x00006a80


	//   ....[46]....
        /*01d0*/ 	.word	0x00006ab0


	//   ....[47]....
        /*01d4*/ 	.word	0x00006ad0


	//   ....[48]....
        /*01d8*/ 	.word	0x00006af0


	//   ....[49]....
        /*01dc*/ 	.word	0x00006ba0


	//   ....[50]....
        /*01e0*/ 	.word	0x00006bf0


	//   ....[51]....
        /*01e4*/ 	.word	0x00006c10


	//   ....[52]....
        /*01e8*/ 	.word	0x00006c30


	//   ....[53]....
        /*01ec*/ 	.word	0x00006c50


	//----- nvinfo : EIATTR_EXIT_INSTR_OFFSETS
	.align		4
.L_2493:
        /*01f0*/ 	.byte	0x04, 0x1c
        /*01f2*/ 	.short	(.L_2495 - .L_2494)


	//   ....[0]....
.L_2494:
        /*01f4*/ 	.word	0x00006d10


	//   ....[1]....
        /*01f8*/ 	.word	0x00006f30


	//----- nvinfo : EIATTR_MAX_THREADS
	.align		4
.L_2495:
        /*01fc*/ 	.byte	0x04, 0x05
        /*01fe*/ 	.short	(.L_2497 - .L_2496)
.L_2496:
        /*0200*/ 	.word	0x00000020
        /*0204*/ 	.word	0x00000001
        /*0208*/ 	.word	0x00000001


	//----- nvinfo : EIATTR_CRS_STACK_SIZE
	.align		4
.L_2497:
        /*020c*/ 	.byte	0x04, 0x1e
        /*020e*/ 	.short	(.L_2499 - .L_2498)
.L_2498:
        /*0210*/ 	.word	0x00000000
.L_2499:


//--------------------- .nv.info._Z25selective_scan_bwd_kernelI32Selective_Scan_bwd_kernel_traitsILi32ELi16ELb0ELb0ELb1ELb0ELb1EN3c108BFloat16EfEEv12SSMParamsBwd --------------------------
	.section	.nv.info._Z25selective_scan_bwd_kernelI32Selective_Scan_bwd_kernel_traitsILi32ELi16ELb0ELb0ELb1ELb0ELb1EN3c108BFloat16EfEEv12SSMParamsBwd,"",@"SHT_CUDA_INFO"
	.sectionflags	@""
	.align	4


	//----- nvinfo : EIATTR_CUDA_API_VERSION
	.align		4
        /*0000*/ 	.byte	0x04, 0x37
        /*0002*/ 	.short	(.L_2501 - .L_2500)
.L_2500:
        /*0004*/ 	.word	0x00000082


	//----- nvinfo : EIATTR_SW2861232_WAR
	.align		4
.L_2501:
        /*0008*/ 	.byte	0x01, 0x35
	.zero		2


	//----- nvinfo : EIATTR_PARAM_CBANK
	.align		4
        /*000c*/ 	.byte	0x04, 0x0a
        /*000e*/ 	.short	(.L_2503 - .L_2502)
	.align		4
.L_2502:
        /*0010*/ 	.word	index@(.nv.constant0._Z25selective_scan_bwd_kernelI32Selective_Scan_bwd_kernel_traitsILi32ELi16ELb0ELb0ELb1ELb0ELb1EN3c108BFloat16EfEEv12SSMParamsBwd)
        /*0014*/ 	.short	0x0160
        /*0016*/ 	.short	0x01f0


	//----- nvinfo : EIATTR_CBANK_PARAM_SIZE
	.align		4
.L_2503:
        /*0018*/ 	.byte	0x03, 0x19
        /*001a*/ 	.short	0x01f0


	//----- nvinfo : EIATTR_KPARAM_INFO
	.align		4
        /*001c*/ 	.byte	0x04, 0x17
        /*001e*/ 	.short	(.L_2505 - .L_2504)
.L_2504:
        /*0020*/ 	.word	0x00000000
        /*0024*/ 	.short	0x0000
        /*0026*/ 	.short	0x0000
        /*0028*/ 	.byte	0x00, 0xf0, 0xc1, 0x07


	//----- nvinfo : EIATTR_MAXREG_COUNT
	.align		4
.L_2505:
        /*002c*/ 	.byte	0x03, 0x1b
        /*002e*/ 	.short	0x00ff


	//----- nvinfo : EIATTR_NUM_BARRIERS
	.align		4
        /*0030*/ 	.byte	0x02, 0x4c
        /*0032*/ 	.byte	0x01
	.zero		1


	//----- nvinfo : EIATTR_MERCURY_ISA_VERSION
	.align		4
        /*0034*/ 	.byte	0x03, 0x5f
        /*0036*/ 	.short	0x0000


	//----- nvinfo : EIATTR_COOP_GROUP_MASK_REGIDS
	.align		4
        /*0038*/ 	.byte	0x04, 0x29
        /*003a*/ 	.short	(.L_2507 - .L_2506)


	//   ....[0]....
.L_2506:
        /*003c*/ 	.word	0xffffffff


	//   ....[1]....
        /*0040*/ 	.word	0xffffffff


	//   ....[2]....
        /*0044*/ 	.word	0xffffffff


	//   ....[3]....
        /*0048*/ 	.word	0xffffffff


	//   ....[4]....
        /*004c*/ 	.word	0xffffffff


	//   ....[5]....
        /*0050*/ 	.word	0xffffffff


	//   ....[6]....
        /*0054*/ 	.word	0xffffffff


	//   ....[7]....
        /*0058*/ 	.word	0xffffffff


	//   ....[8]....
        /*005c*/ 	.word	0xffffffff


	//   ....[9]....
        /*0060*/ 	.word	0xffffffff


	//   ....[10]....
        /*0064*/ 	.word	0xffffffff


	//   ....[11]....
        /*0068*/ 	.word	0xffffffff


	//   ....[12]....
        /*006c*/ 	.word	0xffffffff


	//   ....[13]....
        /*0070*/ 	.word	0xffffffff


	//   ....[14]....
        /*0074*/ 	.word	0xffffffff


	//   ....[15]....
        /*0078*/ 	.word	0xffffffff


	//   ....[16]....
        /*007c*/ 	.word	0xffffffff


	//   ....[17]....
        /*0080*/ 	.word	0xffffffff


	//   ....[18]....
        /*0084*/ 	.word	0xffffffff


	//   ....[19]....
        /*0088*/ 	.word	0xffffffff


	//   ....[20]....
        /*008c*/ 	.word	0xffffffff


	//   ....[21]....
        /*0090*/ 	.word	0xffffffff


	//   ....[22]....
        /*0094*/ 	.word	0xffffffff


	//   ....[23]....
        /*0098*/ 	.word	0xffffffff


	//   ....[24]....
        /*009c*/ 	.word	0xffffffff


	//   ....[25]....
        /*00a0*/ 	.word	0xffffffff


	//   ....[26]....
        /*00a4*/ 	.word	0xffffffff


	//   ....[27]....
        /*00a8*/ 	.word	0xffffffff


	//   ....[28]....
        /*00ac*/ 	.word	0xffffffff


	//   ....[29]....
        /*00b0*/ 	.word	0xffffffff


	//   ....[30]....
        /*00b4*/ 	.word	0xffffffff


	//   ....[31]....
        /*00b8*/ 	.word	0xffffffff


	//   ....[32]....
        /*00bc*/ 	.word	0xffffffff


	//   ....[33]....
        /*00c0*/ 	.word	0xffffffff


	//   ....[34]....
        /*00c4*/ 	.word	0xffffffff


	//   ....[35]....
        /*00c8*/ 	.word	0xffffffff


	//   ....[36]....
        /*00cc*/ 	.word	0xffffffff


	//   ....[37]....
        /*00d0*/ 	.word	0xffffffff


	//   ....[38]....
        /*00d4*/ 	.word	0xffffffff


	//   ....[39]....
        /*00d8*/ 	.word	0xffffffff


	//   ....[40]....
        /*00dc*/ 	.word	0xffffffff


	//   ....[41]....
        /*00e0*/ 	.word	0xffffffff


	//   ....[42]....
        /*00e4*/ 	.word	0xffffffff


	//   ....[43]....
        /*00e8*/ 	.word	0xffffffff


	//   ....[44]....
        /*00ec*/ 	.word	0xffffffff


	//   ....[45]....
        /*00f0*/ 	.word	0xffffffff


	//   ....[46]....
        /*00f4*/ 	.word	0xffffffff


	//   ....[47]....
        /*00f8*/ 	.word	0xffffffff


	//   ....[48]....
        /*00fc*/ 	.word	0xffffffff


	//   ....[49]....
        /*0100*/ 	.word	0xffffffff


	//   ....[50]....
        /*0104*/ 	.word	0xffffffff


	//   ....[51]....
        /*0108*/ 	.word	0xffffffff


	//   ....[52]....
        /*010c*/ 	.word	0xffffffff


	//   ....[53]....
        /*0110*/ 	.word	0xffffffff


	//   ....[54]....
        /*0114*/ 	.word	0xffffffff


	//   ....[55]....
        /*0118*/ 	.word	0xffffffff


	//   ....[56]....
        /*011c*/ 	.word	0xffffffff


	//   ....[57]....
        /*0120*/ 	.word	0xffffffff


	//----- nvinfo : EIATTR_COOP_GROUP_INSTR_OFFSETS
	.align		4
.L_2507:
        /*0124*/ 	.byte	0x04, 0x28
        /*0126*/ 	.short	(.L_2509 - .L_2508)


	//   ....[0]....
.L_2508:
        /*0128*/ 	.word	0x00001190


	//   ....[1]....
        /*012c*/ 	.word	0x00001780


	//   ....[2]....
        /*0130*/ 	.word	0x00001ef0


	//   ....[3]....
        /*0134*/ 	.word	0x00002420


	//   ....[4]....
        /*0138*/ 	.word	0x00002b00


	//   ....[5]....
        /*013c*/ 	.word	0x00003750


	//   ....[6]....
        /*0140*/ 	.word	0x000043e0


	//   ....[7]....
        /*0144*/ 	.word	0x000054e0


	//   ....[8]....
        /*0148*/ 	.word	0x00005c30


	//   ....[9]....
        /*014c*/ 	.word	0x00005c70


	//   ....[10]....
        /*0150*/ 	.word	0x00005e00


	//   ....[11]....
        /*0154*/ 	.word	0x00005e40


	//   ....[12]....
        /*0158*/ 	.word	0x00005fa0


	//   ....[13]....
        /*015c*/ 	.word	0x00005fe0


	//   ....[14]....
        /*0160*/ 	.word	0x00006240


	//   ....[15]....
        /*0164*/ 	.word	0x00006270


	//   ....[16]....
        /*0168*/ 	.word	0x00006280


	//   ....[17]....
        /*016c*/ 	.word	0x00006290


	//   ....[18]....
        /*0170*/ 	.word	0x000062c0


	//   ....[19]....
        /*0174*/ 	.word	0x000062f0


	//   ....[20]....
        /*0178*/ 	.word	0x00006310


	//   ....[21]....
        /*017c*/ 	.word	0x00006330


	//   ....[22]....
        /*0180*/ 	.word	0x00006360


	//   ....[23]....
        /*0184*/ 	.word	0x00006380


	//   ....[24]....
        /*0188*/ 	.word	0x000063b0


	//   ....[25]....
        /*018c*/ 	.word	0x000063c0


	//   ....[26]....
        /*0190*/ 	.word	0x000063d0


	//   ....[27]....
        /*0194*/ 	.word	0x000063f0


	//   ....[28]....
        /*0198*/ 	.word	0x00006410


	//   ....[29]....
        /*019c*/ 	.word	0x00006570


	//   ....[30]....
        /*01a0*/ 	.word	0x00006590


	//   ....[31]....
        /*01a4*/ 	.word	0x000066a0


	//   ....[32]....
        /*01a8*/ 	.word	0x000066d0


	//   ....[33]....
        /*01ac*/ 	.word	0x00006700


	//   ....[34]....
        /*01b0*/ 	.word	0x00006760


	//   ....[35]....
        /*01b4*/ 	.word	0x000067a0


	//   ....[36]....
        /*01b8*/ 	.word	0x000079e0


	//   ....[37]....
        /*01bc*/ 	.word	0x00007a20


	//   ....[38]....
        /*01c0*/ 	.word	0x00007b20


	//   ....[39]....
        /*01c4*/ 	.word	0x00007b50


	//   ....[40]....
        /*01c8*/ 	.word	0x00007c00


	//   ....[41]....
        /*01cc*/ 	.word	0x00007c30


	//   ....[42]....
        /*01d0*/ 	.word	0x00007d00


	//   ....[43]....
        /*01d4*/ 	.word	0x00007d30


	//   ....[44]....
        /*01d8*/ 	.word	0x00007e10


	//   ....[45]....
        /*01dc*/ 	.word	0x00007e40


	//   ....[46]....
        /*01e0*/ 	.word	0x00008450


	//   ....[47]....
        /*01e4*/ 	.word	0x00008c40


	//   ....[48]....
        /*01e8*/ 	.word	0x00009230


	//   ....[49]....
        /*01ec*/ 	.word	0x00009280


	//   ....[50]....
        /*01f0*/ 	.word	0x000092b0


	//   ....[51]....
        /*01f4*/ 	.word	0x000092d0


	//   ....[52]....
        /*01f8*/ 	.word	0x000092f0


	//   ....[53]....
        /*01fc*/ 	.word	0x000093a0


	//   ....[54]....
        /*0200*/ 	.word	0x000093f0


	//   ....[55]....
        /*0204*/ 	.word	0x00009410


	//   ....[56]....
        /*0208*/ 	.word	0x00009430


	//   ....[57]....
        /*020c*/ 	.word	0x00009450


	//----- nvinfo : EIATTR_EXIT_INSTR_OFFSETS
	.align		4
.L_2509:
        /*0210*/ 	.byte	0x04, 0x1c
        /*0212*/ 	.short	(.L_2511 - .L_2510)


	//   ....[0]....
.L_2510:
        /*0214*/ 	.word	0x00009510


	//   ....[1]....
        /*0218*/ 	.word	0x00009730


	//----- nvinfo : EIATTR_MAX_THREADS
	.align		4
.L_2511:
        /*021c*/ 	.byte	0x04, 0x05
        /*021e*/ 	.short	(.L_2513 - .L_2512)
.L_2512:
        /*0220*/ 	.word	0x00000020
        /*0224*/ 	.word	0x00000001
        /*0228*/ 	.word	0x00000001


	//----- nvinfo : EIATTR_CRS_STACK_SIZE
	.align		4
.L_2513:
        /*022c*/ 	.byte	0x04, 0x1e
        /*022e*/ 	.short	(.L_2515 - .L_2514)
.L_2514:
        /*0230*/ 	.word	0x00000000
.L_2515:


//--------------------- .nv.info._Z25selective_scan_bwd_kernelI32Selective_Scan_bwd_kernel_traitsILi32ELi16ELb0ELb0ELb1ELb1ELb0EN3c108BFloat16EfEEv12SSMParamsBwd --------------------------
	.section	.nv.info._Z25selective_scan_bwd_kernelI32Selective_Scan_bwd_kernel_traitsILi32ELi16ELb0ELb0ELb1ELb1ELb0EN3c108BFloat16EfEEv12SSMParamsBwd,"",@"SHT_CUDA_INFO"
	.sectionflags	@""
	.align	4


	//----- nvinfo : EIATTR_CUDA_API_VERSION
	.align		4
        /*0000*/ 	.byte	0x04, 0x37
        /*0002*/ 	.short	(.L_2517 - .L_2516)
.L_2516:
        /*0004*/ 	.word	0x00000082


	//----- nvinfo : EIATTR_SW2861232_WAR
	.align		4
.L_2517:
        /*0008*/ 	.byte	0x01, 0x35
	.zero		2


	//----- nvinfo : EIATTR_PARAM_CBANK
	.align		4
        /*000c*/ 	.byte	0x04, 0x0a
        /*000e*/ 	.short	(.L_2519 - .L_2518)
	.align		4
.L_2518:
        /*0010*/ 	.word	index@(.nv.constant0._Z25selective_scan_bwd_kernelI32Selective_Scan_bwd_kernel_traitsILi32ELi16ELb0ELb0ELb1ELb1ELb0EN3c108BFloat16EfEEv12SSMParamsBwd)
        /*0014*/ 	.short	0x0160
        /*0016*/ 	.short	0x01f0


	//----- nvinfo : EIATTR_CBANK_PARAM_SIZE
	.align		4
.L_2519:
        /*0018*/ 	.byte	0x03, 0x19
        /*001a*/ 	.short	0x01f0


	//----- nvinfo : EIATTR_KPARAM_INFO
	.align		4
        /*001c*/ 	.byte	0x04, 0x17
        /*001e*/ 	.short	(.L_2521 - .L_2520)
.L_2520:
        /*0020*/ 	.word	0x00000000
        /*0024*/ 	.short	0x0000
        /*0026*/ 	.short	0x0000
        /*0028*/ 	.byte	0x00, 0xf0, 0xc1, 0x07


	//----- nvinfo : EIATTR_MAXREG_COUNT
	.align		4
.L_2521:
        /*002c*/ 	.byte	0x03, 0x1b
        /*002e*/ 	.short	0x00ff


	//----- nvinfo : EIATTR_NUM_BARRIERS
	.align		4
        /*0030*/ 	.byte	0x02, 0x4c
        /*0032*/ 	.byte	0x01
	.zero		1


	//----- nvinfo : EIATTR_MERCURY_ISA_VERSION
	.align		4
        /*0034*/ 	.byte	0x03, 0x5f
        /*0036*/ 	.short	0x0000


	//----- nvinfo : EIATTR_COOP_GROUP_MASK_REGIDS
	.align		4
        /*0038*/ 	.byte	0x04, 0x29
        /*003a*/ 	.short	(.L_2523 - .L_2522)


	//   ....[0]....
.L_2522:
        /*003c*/ 	.word	0xffffffff


	//   ....[1]....
        /*0040*/ 	.word	0xffffffff


	//   ....[2]....
        /*0044*/ 	.word	0xffffffff


	//   ....[3]....
        /*0048*/ 	.word	0xffffffff


	//   ....[4]....
        /*004c*/ 	.word	0xffffffff


	//   ....[5]....
        /*0050*/ 	.word	0xffffffff


	//   ....[6]....
        /*0054*/ 	.word	0xffffffff


	//   ....[7]....
        /*0058*/ 	.word	0xffffffff


	//   ....[8]....
        /*005c*/ 	.word	0xffffffff


	//   ....[9]....
        /*0060*/ 	.word	0xffffffff


	//   ....[10]....
        /*0064*/ 	.word	0xffffffff


	//   ....[11]....
        /*0068*/ 	.word	0xffffffff


	//   ....[12]....
        /*006c*/ 	.word	0xffffffff


	//   ....[13]....
        /*0070*/ 	.word	0xffffffff


	//   ....[14]....
        /*0074*/ 	.word	0xffffffff


	//   ....[15]....
        /*0078*/ 	.word	0xffffffff


	//   ....[16]....
        /*007c*/ 	.word	0xffffffff


	//   ....[17]....
        /*0080*/ 	.word	0xffffffff


	//   ....[18]....
        /*0084*/ 	.word	0xffffffff


	//   ....[19]....
        /*0088*/ 	.word	0xffffffff


	//   ....[20]....
        /*008c*/ 	.word	0xffffffff


	//   ....[21]....
        /*0090*/ 	.word	0xffffffff


	//   ....[22]....
        /*0094*/ 	.word	0xffffffff


	//   ....[23]....
        /*0098*/ 	.word	0xffffffff


	//   ....[24]....
        /*009c*/ 	.word	0xffffffff


	//   ....[25]....
        /*00a0*/ 	.word	0xffffffff


	//   ....[26]....
        /*00a4*/ 	.word	0xffffffff


	//   ....[27]....
        /*00a8*/ 	.word	0xffffffff


	//   ....[28]....
        /*00ac*/ 	.word	0xffffffff


	//   ....[29]....
        /*00b0*/ 	.word	0xffffffff


	//   ....[30]....
        /*00b4*/ 	.word	0xffffffff


	//   ....[31]....
        /*00b8*/ 	.word	0xffffffff


	//   ....[32]....
        /*00bc*/ 	.word	0xffffffff


	//   ....[33]....
        /*00c0*/ 	.word	0xffffffff


	//   ....[34]....
        /*00c4*/ 	.word	0xffffffff


	//   ....[35]....
        /*00c8*/ 	.word	0xffffffff


	//   ....[36]....
        /*00cc*/ 	.word	0xffffffff


	//   ....[37]....
        /*00d0*/ 	.word	0xffffffff


	//   ....[38]....
        /*00d4*/ 	.word	0xffffffff


	//   ....[39]....
        /*00d8*/ 	.word	0xffffffff


	//   ....[40]....
        /*00dc*/ 	.word	0xffffffff


	//   ....[41]....
        /*00e0*/ 	.word	0xffffffff


	//   ....[42]....
        /*00e4*/ 	.word	0xffffffff


	//   ....[43]....
        /*00e8*/ 	.word	0xffffffff


	//   ....[44]....
        /*00ec*/ 	.word	0xffffffff


	//   ....[45]....
        /*00f0*/ 	.word	0xffffffff


	//   ....[46]....
        /*00f4*/ 	.word	0xffffffff


	//   ....[47]....
        /*00f8*/ 	.word	0xffffffff


	//   ....[48]....
        /*00fc*/ 	.word	0xffffffff


	//   ....[49]....
        /*0100*/ 	.word	0xffffffff


	//   ....[50]....
        /*0104*/ 	.word	0xffffffff


	//   ....[51]....
        /*0108*/ 	.word	0xffffffff


	//   ....[52]....
        /*010c*/ 	.word	0xffffffff


	//   ....[53]....
        /*0110*/ 	.word	0xffffffff


	//   ....[54]....
        /*0114*/ 	.word	0xffffffff


	//----- nvinfo : EIATTR_COOP_GROUP_INSTR_OFFSETS
	.align		4
.L_2523:
        /*0118*/ 	.byte	0x04, 0x28
        /*011a*/ 	.short	(.L_2525 - .L_2524)


	//   ....[0]....
.L_2524:
        /*011c*/ 	.word	0x00001150


	//   ....[1]....
        /*0120*/ 	.word	0x00001750


	//   ....[2]....
        /*0124*/ 	.word	0x00001c90


	//   ....[3]....
        /*0128*/ 	.word	0x00004f70


	//   ....[4]....
        /*012c*/ 	.word	0x000056c0


	//   ....[5]....
        /*0130*/ 	.word	0x00005700


	//   ....[6]....
        /*0134*/ 	.word	0x00005880


	//   ....[7]....
        /*0138*/ 	.word	0x000058c0


	//   ....[8]....
        /*013c*/ 	.word	0x00005960


	//   ....[9]....
        /*0140*/ 	.word	0x00005980


	//   ....[10]....
        /*0144*/ 	.word	0x000059e0


	//   ....[11]....
        /*0148*/ 	.word	0x00005a20


	//   ....[12]....
        /*014c*/ 	.word	0x00005d20


	//   ....[13]....
        /*0150*/ 	.word	0x00005d60


	//   ....[14]....
        /*0154*/ 	.word	0x00005d70


	//   ....[15]....
        /*0158*/ 	.word	0x00005d80


	//   ....[16]....
        /*015c*/ 	.word	0x00005db0


	//   ....[17]....
        /*0160*/ 	.word	0x00005de0


	//   ....[18]....
        /*0164*/ 	.word	0x00005e10


	//   ....[19]....
        /*0168*/ 	.word	0x00005e20


	//   ....[20]....
        /*016c*/ 	.word	0x00005e30


	//   ....[21]....
        /*0170*/ 	.word	0x00005e60


	//   ....[22]....
        /*0174*/ 	.word	0x00005e70


	//   ....[23]....
        /*0178*/ 	.word	0x00005f00


	//   ....[24]....
        /*017c*/ 	.word	0x00005f30


	//   ....[25]....
        /*0180*/ 	.word	0x00006040


	//   ....[26]....
        /*0184*/ 	.word	0x00006080


	//   ....[27]....
        /*0188*/ 	.word	0x00006180


	//   ....[28]....
        /*018c*/ 	.word	0x000061b0


	//   ....[29]....
        /*0190*/ 	.word	0x000061e0


	//   ....[30]....
        /*0194*/ 	.word	0x00006210


	//   ....[31]....
        /*0198*/ 	.word	0x00006240


	//   ....[32]....
        /*019c*/ 	.word	0x000074b0


	//   ....[33]....
        /*01a0*/ 	.word	0x000074f0


	//   ....[34]....
        /*01a4*/ 	.word	0x000075f0


	//   ....[35]....
        /*01a8*/ 	.word	0x00007620


	//   ....[36]....
        /*01ac*/ 	.word	0x00007700


	//   ....[37]....
        /*01b0*/ 	.word	0x00007730


	//   ....[38]....
        /*01b4*/ 	.word	0x00007820


	//   ....[39]....
        /*01b8*/ 	.word	0x00007850


	//   ....[40]....
        /*01bc*/ 	.word	0x00007930


	//   ....[41]....
        /*01c0*/ 	.word	0x00007960


	//   ....[42]....
        /*01c4*/ 	.word	0x00008140


	//   ....[43]....
        /*01c8*/ 	.word	0x00008920


	//   ....[44]....
        /*01cc*/ 	.word	0x000094c0


	//   ....[45]....
        /*01d0*/ 	.word	0x00009a90


	//   ....[46]....
        /*01d4*/ 	.word	0x00009ae0


	//   ....[47]....
        /*01d8*/ 	.word	0x00009b10


	//   ....[48]....
        /*01dc*/ 	.word	0x00009b30


	//   ....[49]....
        /*01e0*/ 	.word	0x00009b50


	//   ....[50]....
        /*01e4*/ 	.word	0x00009c00


	//   ....[51]....
        /*01e8*/ 	.word	0x00009c50


	//   ....[52]....
        /*01ec*/ 	.word	0x00009c70


	//   ....[53]....
        /*01f0*/ 	.word	0x00009c90


	//   ....[54]....
        /*01f4*/ 	.word	0x00009cb0


	//----- nvinfo : EIATTR_EXIT_INSTR_OFFSETS
	.align		4
.L_2525:
        /*01f8*/ 	.byte	0x04, 0x1c
        /*01fa*/ 	.short	(.L_2527 - .L_2526)


	//   ....[0]....
.L_2526:
        /*01fc*/ 	.word	0x00009d70


	//   ....[1]....
        /*0200*/ 	.word	0x00009f90


	//----- nvinfo : EIATTR_MAX_THREADS
	.align		4
.L_2527:
        /*0204*/ 	.byte	0x04, 0x05
        /*0206*/ 	.short	(.L_2529 - .L_2528)
.L_2528:
        /*0208*/ 	.word	0x00000020
        /*020c*/ 	.word	0x00000001
        /*0210*/ 	.word	0x00000001


	//----- nvinfo : EIATTR_CRS_STACK_SIZE
	.align		4
.L_2529:
        /*0214*/ 	.byte	0x04, 0x1e
        /*0216*/ 	.short	(.L_2531 - .L_2530)
.L_2530:
        /*0218*/ 	.word	0x00000000
.L_2531:


//--------------------- .nv.info._Z25selective_scan_bwd_kernelI32Selective_Scan_bwd_kernel_traitsILi32ELi16ELb0ELb0ELb1ELb1ELb1EN3c108BFloat16EfEEv12SSMParamsBwd --------------------------
	.section	.nv.info._Z25selective_scan_bwd_kernelI32Selective_Scan_bwd_kernel_traitsILi32ELi16ELb0ELb0ELb1ELb1ELb1EN3c108BFloat16EfEEv12SSMParamsBwd,"",@"SHT_CUDA_INFO"
	.sectionflags	@""
	.align	4


	//----- nvinfo : EIATTR_CUDA_API_VERSION
	.align		4
        /*0000*/ 	.byte	0x04, 0x37
        /*0002*/ 	.short	(.L_2533 - .L_2532)
.L_2532:
        /*0004*/ 	.word	0x00000082


	//----- nvinfo : EIATTR_SW2861232_WAR
	.align		4
.L_2533:
        /*0008*/ 	.byte	0x01, 0x35
	.zero		2


	//----- nvinfo : EIATTR_PARAM_CBANK
	.align		4
        /*000c*/ 	.byte	0x04, 0x0a
        /*000e*/ 	.short	(.L_2535 - .L_2534)
	.align		4
.L_2534:
        /*0010*/ 	.word	index@(.nv.constant0._Z25selective_scan_bwd_kernelI32Selective_Scan_bwd_kernel_traitsILi32ELi16ELb0ELb0ELb1ELb1ELb1EN3c108BFloat16EfEEv12SSMParamsBwd)
        /*0014*/ 	.short	0x0160
        /*0016*/ 	.short	0x01f0


	//----- nvinfo : EIATTR_CBANK_PARAM_SIZE
	.align		4
.L_2535:
        /*0018*/ 	.byte	0x03, 0x19
        /*001a*/ 	.short	0x01f0


	//----- nvinfo : EIATTR_KPARAM_INFO
	.align		4
        /*001c*/ 	.byte	0x04, 0x17
        /*001e*/ 	.short	(.L_2537 - .L_2536)
.L_2536:
        /*0020*/ 	.word	0x00000000
        /*0024*/ 	.short	0x0000
        /*0026*/ 	.short	0x0000
        /*0028*/ 	.byte	0x00, 0xf0, 0xc1, 0x07


	//----- nvinfo : EIATTR_MAXREG_COUNT
	.align		4
.L_2537:
        /*002c*/ 	.byte	0x03, 0x1b
        /*002e*/ 	.short	0x00ff


	//----- nvinfo : EIATTR_NUM_BARRIERS
	.align		4
        /*0030*/ 	.byte	0x02, 0x4c
        /*0032*/ 	.byte	0x01
	.zero		1


	//----- nvinfo : EIATTR_MERCURY_ISA_VERSION
	.align		4
        /*0034*/ 	.byte	0x03, 0x5f
        /*0036*/ 	.short	0x0000


	//----- nvinfo : EIATTR_COOP_GROUP_MASK_REGIDS
	.align		4
        /*0038*/ 	.byte	0x04, 0x29
        /*003a*/ 	.short	(.L_2539 - .L_2538)


	//   ....[0]....
.L_2538:
        /*003c*/ 	.word	0xffffffff


	//   ....[1]....
        /*0040*/ 	.word	0xffffffff


	//   ....[2]....
        /*0044*/ 	.word	0xffffffff


	//   ....[3]....
        /*0048*/ 	.word	0xffffffff


	//   ....[4]....
        /*004c*/ 	.word	0xffffffff


	//   ....[5]....
        /*0050*/ 	.word	0xffffffff


	//   ....[6]....
        /*0054*/ 	.word	0xffffffff


	//   ....[7]....
        /*0058*/ 	.word	0xffffffff


	//   ....[8]....
        /*005c*/ 	.word	0xffffffff


	//   ....[9]....
        /*0060*/ 	.word	0xffffffff


	//   ....[10]....
        /*0064*/ 	.word	0xffffffff


	//   ....[11]....
        /*0068*/ 	.word	0xffffffff


	//   ....[12]....
        /*006c*/ 	.word	0xffffffff


	//   ....[13]....
        /*0070*/ 	.word	0xffffffff


	//   ....[14]....
        /*0074*/ 	.word	0xffffffff


	//   ....[15]....
        /*0078*/ 	.word	0xffffffff


	//   ....[16]....
        /*007c*/ 	.word	0xffffffff


	//   ....[17]....
        /*0080*/ 	.word	0xffffffff


	//   ....[18]....
        /*0084*/ 	.word	0xffffffff


	//   ....[19]....
        /*0088*/ 	.word	0xffffffff


	//   ....[20]....
        /*008c*/ 	.word	0xffffffff


	//   ....[21]....
        /*0090*/ 	.word	0xffffffff


	//   ....[22]....
        /*0094*/ 	.word	0xffffffff


	//   ....[23]....
        /*0098*/ 	.word	0xffffffff


	//   ....[24]....
        /*009c*/ 	.word	0xffffffff


	//   ....[25]....
        /*00a0*/ 	.word	0xffffffff


	//   ....[26]....
        /*00a4*/ 	.word	0xffffffff


	//   ....[27]....
        /*00a8*/ 	.word	0xffffffff


	//   ....[28]....
        /*00ac*/ 	.word	0xffffffff


	//   ....[29]....
        /*00b0*/ 	.word	0xffffffff


	//   ....[30]....
        /*00b4*/ 	.word	0xffffffff


	//   ....[31]....
        /*00b8*/ 	.word	0xffffffff


	//   ....[32]....
        /*00bc*/ 	.word	0xffffffff


	//   ....[33]....
        /*00c0*/ 	.word	0xffffffff


	//   ....[34]....
        /*00c4*/ 	.word	0xffffffff


	//   ....[35]....
        /*00c8*/ 	.word	0xffffffff


	//   ....[36]....
        /*00cc*/ 	.word	0xffffffff


	//   ....[37]....
        /*00d0*/ 	.word	0xffffffff


	//   ....[38]....
        /*00d4*/ 	.word	0xffffffff


	//   ....[39]....
        /*00d8*/ 	.word	0xffffffff


	//   ....[40]....
        /*00dc*/ 	.word	0xffffffff


	//   ....[41]....
        /*00e0*/ 	.word	0xffffffff


	//   ....[42]....
        /*00e4*/ 	.word	0xffffffff


	//   ....[43]....
        /*00e8*/ 	.word	0xffffffff


	//   ....[44]....
        /*00ec*/ 	.word	0xffffffff


	//   ....[45]....
        /*00f0*/ 	.word	0xffffffff


	//   ....[46]....
        /*00f4*/ 	.word	0xffffffff


	//   ....[47]....
        /*00f8*/ 	.word	0xffffffff


	//   ....[48]....
        /*00fc*/ 	.word	0xffffffff


	//   ....[49]....
        /*0100*/ 	.word	0xffffffff


	//   ....[50]....
        /*0104*/ 	.word	0xffffffff


	//   ....[51]....
        /*0108*/ 	.word	0xffffffff


	//   ....[52]....
        /*010c*/ 	.word	0xffffffff


	//   ....[53]....
        /*0110*/ 	.word	0xffffffff


	//   ....[54]....
        /*0114*/ 	.word	0xffffffff


	//   ....[55]....
        /*0118*/ 	.word	0xffffffff


	//   ....[56]....
        /*011c*/ 	.word	0xffffffff


	//   ....[57]....
        /*0120*/ 	.word	0xffffffff


	//   ....[58]....
        /*0124*/ 	.word	0xffffffff


	//----- nvinfo : EIATTR_COOP_GROUP_INSTR_OFFSETS
	.align		4
.L_2539:
        /*0128*/ 	.byte	0x04, 0x28
        /*012a*/ 	.short	(.L_2541 - .L_2540)


	//   ....[0]....
.L_2540:
        /*012c*/ 	.word	0x00001180


	//   ....[1]....
        /*0130*/ 	.word	0x00001710


	//   ....[2]....
        /*0134*/ 	.word	0x00001e90


	//   ....[3]....
        /*0138*/ 	.word	0x00004950


	//   ....[4]....
        /*013c*/ 	.word	0x00005000


	//   ....[5]....
        /*0140*/ 	.word	0x00005c30


	//   ....[6]....
        /*0144*/ 	.word	0x000066b0


	//   ....[7]....
        /*0148*/ 	.word	0x000076b0


	//   ....[8]....
        /*014c*/ 	.word	0x00007e80


	//   ....[9]....
        /*0150*/ 	.word	0x00007ec0


	//   ....[10]....
        /*0154*/ 	.word	0x00008030


	//   ....[11]....
        /*0158*/ 	.word	0x00008070


	//   ....[12]....
        /*015c*/ 	.word	0x00008110


	//   ....[13]....
        /*0160*/ 	.word	0x00008130


	//   ....[14]....
        /*0164*/ 	.word	0x00008190


	//   ....[15]....
        /*0168*/ 	.word	0x000081d0


	//   ....[16]....
        /*016c*/ 	.word	0x000084f0


	//   ....[17]....
        /*0170*/ 	.word	0x00008510


	//   ....[18]....
        /*0174*/ 	.word	0x00008520


	//   ....[19]....
        /*0178*/ 	.word	0x00008530


	//   ....[20]....
        /*017c*/ 	.word	0x00008560


	//   ....[21]....
        /*0180*/ 	.word	0x00008580


	//   ....[22]....
        /*0184*/ 	.word	0x000085b0


	//   ....[23]....
        /*0188*/ 	.word	0x000085c0


	//   ....[24]....
        /*018c*/ 	.word	0x000085d0


	//   ....[25]....
        /*0190*/ 	.word	0x00008610


	//   ....[26]....
        /*0194*/ 	.word	0x00008620


	//   ....[27]....
        /*0198*/ 	.word	0x000086c0


	//   ....[28]....
        /*019c*/ 	.word	0x00008700


	//   ....[29]....
        /*01a0*/ 	.word	0x00008810


	//   ....[30]....
        /*01a4*/ 	.word	0x00008850


	//   ....[31]....
        /*01a8*/ 	.word	0x00008920


	//   ....[32]....
        /*01ac*/ 	.word	0x00008960


	//   ....[33]....
        /*01b0*/ 	.word	0x00008990


	//   ....[34]....
        /*01b4*/ 	.word	0x000089c0


	//   ....[35]....
        /*01b8*/ 	.word	0x00008a30


	//   ....[36]....
        /*01bc*/ 	.word	0x00009c30


	//   ....[37]....
        /*01c0*/ 	.word	0x00009c70


	//   ....[38]....
        /*01c4*/ 	.word	0x00009d70


	//   ....[39]....
        /*01c8*/ 	.word	0x00009da0


	//   ....[40]....
        /*01cc*/ 	.word	0x00009e80


	//   ....[41]....
        /*01d0*/ 	.word	0x00009eb0


	//   ....[42]....
        /*01d4*/ 	.word	0x00009fa0


	//   ....[43]....
        /*01d8*/ 	.word	0x00009fd0


	//   ....[44]....
        /*01dc*/ 	.word	0x0000a0b0


	//   ....[45]....
        /*01e0*/ 	.word	0x0000a0e0


	//   ....[46]....
        /*01e4*/ 	.word	0x0000a870


	//   ....[47]....
        /*01e8*/ 	.word	0x0000b110


	//   ....[48]....
        /*01ec*/ 	.word	0x0000bbb0


	//   ....[49]....
        /*01f0*/ 	.word	0x0000c1a0


	//   ....[50]....
        /*01f4*/ 	.word	0x0000c1f0


	//   ....[51]....
        /*01f8*/ 	.word	0x0000c220


	//   ....[52]....
        /*01fc*/ 	.word	0x0000c240


	//   ....[53]....
        /*0200*/ 	.word	0x0000c260


	//   ....[54]....
        /*0204*/ 	.word	0x0000c310


	//   ....[55]....
        /*0208*/ 	.word	0x0000c360


	//   ....[56]....
        /*020c*/ 	.word	0x0000c380


	//   ....[57]....
        /*0210*/ 	.word	0x0000c3a0


	//   ....[58]....
        /*0214*/ 	.word	0x0000c3c0


	//----- nvinfo : EIATTR_EXIT_INSTR_OFFSETS
	.align		4
.L_2541:
        /*0218*/ 	.byte	0x04, 0x1c
        /*021a*/ 	.short	(.L_2543 - .L_2542)


	//   ....[0]....
.L_2542:
        /*021c*/ 	.word	0x0000c480


	//   ....[1]....
        /*0220*/ 	.word	0x0000c6a0


	//----- nvinfo : EIATTR_MAX_THREADS
	.align		4
.L_2543:
        /*0224*/ 	.byte	0x04, 0x05
        /*0226*/ 	.short	(.L_2545 - .L_2544)
.L_2544:
        /*0228*/ 	.word	0x00000020
        /*022c*/ 	.word	0x00000001
        /*0230*/ 	.word	0x00000001


	//----- nvinfo : EIATTR_CRS_STACK_SIZE
	.align		4
.L_2545:
        /*0234*/ 	.byte	0x04, 0x1e
        /*0236*/ 	.short	(.L_2547 - .L_2546)
.L_2546:
        /*0238*/ 	.word	0x00000000
.L_2547:


//--------------------- .nv.info._Z25selective_scan_bwd_kernelI32Selective_Scan_bwd_kernel_traitsILi32ELi16ELb0ELb1ELb0ELb0ELb0EN3c108BFloat16EfEEv12SSMParamsBwd --------------------------
	.section	.nv.info._Z25selective_scan_bwd_kernelI32Selective_Scan_bwd_kernel_traitsILi32ELi16ELb0ELb1ELb0ELb0ELb0EN3c108BFloat16EfEEv12SSMParamsBwd,"",@"SHT_CUDA_INFO"
	.sectionflags	@""
	.align	4


	//----- nvinfo : EIATTR_CUDA_API_VERSION
	.align		4
        /*0000*/ 	.byte	0x04, 0x37
        /*0002*/ 	.short	(.L_2549 - .L_2548)
.L_2548:
        /*0004*/ 	.word	0x00000082


	//----- nvinfo : EIATTR_SW2861232_WAR
	.align		4
.L_2549:
        /*0008*/ 	.byte	0x01, 0x35
	.zero		2


	//----- nvinfo : EIATTR_PARAM_CBANK
	.align		4
        /*000c*/ 	.byte	0x04, 0x0a
        /*000e*/ 	.short	(.L_2551 - .L_2550)
	.align		4
.L_2550:
        /*0010*/ 	.word	index@(.nv.constant0._Z25selective_scan_bwd_kernelI32Selective_Scan_bwd_kernel_traitsILi32ELi16ELb0ELb1ELb0ELb0ELb0EN3c108BFloat16EfEEv12SSMParamsBwd)
        /*0014*/ 	.short	0x0160
        /*0016*/ 	.short	0x01f0


	//----- nvinfo : EIATTR_CBANK_PARAM_SIZE
	.align		4
.L_2551:
        /*0018*/ 	.byte	0x03, 0x19
        /*001a*/ 	.short	0x01f0


	//----- nvinfo : EIATTR_KPARAM_INFO
	.align		4
        /*001c*/ 	.byte	0x04, 0x17
        /*001e*/ 	.short	(.L_2553 - .L_2552)
.L_2552:
        /*0020*/ 	.word	0x00000000
        /*0024*/ 	.short	0x0000
        /*0026*/ 	.short	0x0000
        /*0028*/ 	.byte	0x00, 0xf0, 0xc1, 0x07


	//----- nvinfo : EIATTR_MAXREG_COUNT
	.align		4
.L_2553:
        /*002c*/ 	.byte	0x03, 0x1b
        /*002e*/ 	.short	0x00ff


	//----- nvinfo : EIATTR_NUM_BARRIERS
	.align		4
        /*0030*/ 	.byte	0x02, 0x4c
        /*0032*/ 	.byte	0x01
	.zero		1


	//----- nvinfo : EIATTR_MERCURY_ISA_VERSION
	.align		4
        /*0034*/ 	.byte	0x03, 0x5f
        /*0036*/ 	.short	0x0000


	//----- nvinfo : EIATTR_COOP_GROUP_MASK_REGIDS
	.align		4
        /*0038*/ 	.byte	0x04, 0x29
        /*003a*/ 	.short	(.L_2555 - .L_2554)


	//   ....[0]....
.L_2554:
        /*003c*/ 	.word	0xffffffff


	//   ....[1]....
        /*0040*/ 	.word	0xffffffff


	//   ....[2]....
        /*0044*/ 	.word	0xffffffff


	//   ....[3]....
        /*0048*/ 	.word	0xffffffff


	//   ....[4]....
        /*004c*/ 	.word	0xffffffff


	//   ....[5]....
        /*0050*/ 	.word	0xffffffff


	//   ....[6]....
        /*0054*/ 	.word	0xffffffff


	//   ....[7]....
        /*0058*/ 	.word	0xffffffff


	//   ....[8]....
        /*005c*/ 	.word	0xffffffff


	//   ....[9]....
        /*0060*/ 	.word	0xffffffff


	//   ....[10]....
        /*0064*/ 	.word	0xffffffff


	//   ....[11]....
        /*0068*/ 	.word	0xffffffff


	//   ....[12]....
        /*006c*/ 	.word	0xffffffff


	//   ....[13]....
        /*0070*/ 	.word	0xffffffff


	//   ....[14]....
        /*0074*/ 	.word	0xffffffff


	//   ....[15]....
        /*0078*/ 	.word	0xffffffff


	//   ....[16]....
        /*007c*/ 	.word	0xffffffff


	//   ....[17]....
        /*0080*/ 	.word	0xffffffff


	//   ....[18]....
        /*0084*/ 	.word	0xffffffff


	//   ....[19]....
        /*0088*/ 	.word	0xffffffff


	//   ....[20]....
        /*008c*/ 	.word	0xffffffff


	//   ....[21]....
        /*0090*/ 	.word	0xffffffff


	//   ....[22]....
        /*0094*/ 	.word	0xffffffff


	//   ....[23]....
        /*0098*/ 	.word	0xffffffff


	//   ....[24]....
        /*009c*/ 	.word	0xffffffff


	//   ....[25]....
        /*00a0*/ 	.word	0xffffffff


	//   ....[26]....
        /*00a4*/ 	.word	0xffffffff


	//   ....[27]....
        /*00a8*/ 	.word	0xffffffff


	//   ....[28]....
        /*00ac*/ 	.word	0xffffffff


	//   ....[29]....
        /*00b0*/ 	.word	0xffffffff


	//   ....[30]....
        /*00b4*/ 	.word	0xffffffff


	//   ....[31]....
        /*00b8*/ 	.word	0xffffffff


	//   ....[32]....
        /*00bc*/ 	.word	0xffffffff


	//   ....[33]....
        /*00c0*/ 	.word	0xffffffff


	//   ....[34]....
        /*00c4*/ 	.word	0xffffffff


	//   ....[35]....
        /*00c8*/ 	.word	0xffffffff


	//   ....[36]....
        /*00cc*/ 	.word	0xffffffff


	//   ....[37]....
        /*00d0*/ 	.word	0xffffffff


	//   ....[38]....
        /*00d4*/ 	.word	0xffffffff


	//   ....[39]....
        /*00d8*/ 	.word	0xffffffff


	//   ....[40]....
        /*00dc*/ 	.word	0xffffffff


	//   ....[41]....
        /*00e0*/ 	.word	0xffffffff


	//   ....[42]....
        /*00e4*/ 	.word	0xffffffff


	//   ....[43]....
        /*00e8*/ 	.word	0xffffffff


	//   ....[44]....
        /*00ec*/ 	.word	0xffffffff


	//   ....[45]....
        /*00f0*/ 	.word	0xffffffff


	//   ....[46]....
        /*00f4*/ 	.word	0xffffffff


	//   ....[47]....
        /*00f8*/ 	.word	0xffffffff


	//   ....[48]....
        /*00fc*/ 	.word	0xffffffff


	//   ....[49]....
        /*0100*/ 	.word	0xffffffff


	//   ....[50]....
        /*0104*/ 	.word	0xffffffff


	//   ....[51]....
        /*0108*/ 	.word	0xffffffff


	//   ....[52]....
        /*010c*/ 	.word	0xffffffff


	//   ....[53]....
        /*0110*/ 	.word	0xffffffff


	//----- nvinfo : EIATTR_COOP_GROUP_INSTR_OFFSETS
	.align		4
.L_2555:
        /*0114*/ 	.byte	0x04, 0x28
        /*0116*/ 	.short	(.L_2557 - .L_2556)


	//   ....[0]....
.L_2556:
        /*0118*/ 	.word	0x00001150


	//   ....[1]....
        /*011c*/ 	.word	0x00001790


	//   ....[2]....
        /*0120*/ 	.word	0x00001d80


	//   ....[3]....
        /*0124*/ 	.word	0x00002b00


	//   ....[4]....
        /*0128*/ 	.word	0x000038e0


	//   ....[5]....
        /*012c*/ 	.word	0x00003910


	//   ....[6]....
        /*0130*/ 	.word	0x00003920


	//   ....[7]....
        /*0134*/ 	.word	0x00003930


	//   ....[8]....
        /*0138*/ 	.word	0x00003960


	//   ....[9]....
        /*013c*/ 	.word	0x00003990


	//   ....[10]....
        /*0140*/ 	.word	0x000039b0


	//   ....[11]....
        /*0144*/ 	.word	0x000039d0


	//   ....[12]....
        /*0148*/ 	.word	0x00003a00


	//   ....[13]....
        /*014c*/ 	.word	0x00003a30


	//   ....[14]....
        /*0150*/ 	.word	0x00003a50


	//   ....[15]....
        /*0154*/ 	.word	0x00003a70


	//   ....[16]....
        /*0158*/ 	.word	0x00003ae0


	//   ....[17]....
        /*015c*/ 	.word	0x00003b10


	//   ....[18]....
        /*0160*/ 	.word	0x00003b20


	//   ....[19]....
        /*0164*/ 	.word	0x00003b30


	//   ....[20]....
        /*0168*/ 	.word	0x00003b80


	//   ....[21]....
        /*016c*/ 	.word	0x00003bb0


	//   ....[22]....
        /*0170*/ 	.word	0x00003bd0


	//   ....[23]....
        /*0174*/ 	.word	0x00003be0


	//   ....[24]....
        /*0178*/ 	.word	0x00003bf0


	//   ....[25]....
        /*017c*/ 	.word	0x00003c20


	//   ....[26]....
        /*0180*/ 	.word	0x00003c40


	//   ....[27]....
        /*0184*/ 	.word	0x00003c60


	//   ....[28]....
        /*0188*/ 	.word	0x00003c70


	//   ....[29]....
        /*018c*/ 	.word	0x00003c80


	//   ....[30]....
        /*0190*/ 	.word	0x00003c90


	//   ....[31]....
        /*0194*/ 	.word	0x00003ca0


	//   ....[32]....
        /*0198*/ 	.word	0x00004fa0


	//   ....[33]....
        /*019c*/ 	.word	0x00004fe0


	//   ....[34]....
        /*01a0*/ 	.word	0x000050e0


	//   ....[35]....
        /*01a4*/ 	.word	0x00005110


	//   ....[36]....
        /*01a8*/ 	.word	0x000051f0


	//   ....[37]....
        /*01ac*/ 	.word	0x00005220


	//   ....[38]....
        /*01b0*/ 	.word	0x00005300


	//   ....[39]....
        /*01b4*/ 	.word	0x00005330


	//   ....[40]....
        /*01b8*/ 	.word	0x00005410


	//   ....[41]....
        /*01bc*/ 	.word	0x00005440


	//   ....[42]....
        /*01c0*/ 	.word	0x00005b30


	//   ....[43]....
        /*01c4*/ 	.word	0x00006370


	//   ....[44]....
        /*01c8*/ 	.word	0x00006940


	//   ....[45]....
        /*01cc*/ 	.word	0x00006990


	//   ....[46]....
        /*01d0*/ 	.word	0x000069c0


	//   ....[47]....
        /*01d4*/ 	.word	0x000069e0


	//   ....[48]....
        /*01d8*/ 	.word	0x00006a00


	//   ....[49]....
        /*01dc*/ 	.word	0x00006ab0


	//   ....[50]....
        /*01e0*/ 	.word	0x00006b00


	//   ....[51]....
        /*01e4*/ 	.word	0x00006b20


	//   ....[52]....
        /*01e8*/ 	.word	0x00006b40


	//   ....[53]....
        /*01ec*/ 	.word	0x00006b60


	//----- nvinfo : EIATTR_EXIT_INSTR_OFFSETS
	.align		4
.L_2557:
        /*01f0*/ 	.byte	0x04, 0x1c
        /*01f2*/ 	.short	(.L_2559 - .L_2558)


	//   ....[0]....
.L_2558:
        /*01f4*/ 	.word	0x00006c20


	//   ....[1]....
        /*01f8*/ 	.word	0x00006e40


	//----- nvinfo : EIATTR_MAX_THREADS
	.align		4
.L_2559:
        /*01fc*/ 	.byte	0x04, 0x05
        /*01fe*/ 	.short	(.L_2561 - .L_2560)
.L_2560:
        /*0200*/ 	.word	0x00000020
        /*0204*/ 	.word	0x00000001
        /*0208*/ 	.word	0x00000001


	//----- nvinfo : EIATTR_CRS_STACK_SIZE
	.align		4
.L_2561:
        /*020c*/ 	.byte	0x04, 0x1e
        /*020e*/ 	.short	(.L_2563 - .L_2562)
.L_2562:
        /*0210*/ 	.word	0x00000000
.L_2563:


//--------------------- .nv.info._Z25selective_scan_bwd_kernelI32Selective_Scan_bwd_kernel_traitsILi32ELi16ELb0ELb1ELb0ELb0ELb1EN3c108BFloat16EfEEv12SSMParamsBwd --------------------------
	.section	.nv.info._Z25selective_scan_bwd_kernelI32Selective_Scan_bwd_kernel_traitsILi32ELi16ELb0ELb1ELb0ELb0ELb1EN3c108BFloat16EfEEv12SSMParamsBwd,"",@"SHT_CUDA_INFO"
	.sectionflags	@""
	.align	4


	//----- nvinfo : EIATTR_CUDA_API_VERSION
	.align		4
        /*0000*/ 	.byte	0x04, 0x37
        /*0002*/ 	.short	(.L_2565 - .L_2564)
.L_2564:
        /*0004*/ 	.word	0x00000082


	//----- nvinfo : EIATTR_SW2861232_WAR
	.align		4
.L_2565:
        /*0008*/ 	.byte	0x01, 0x35
	.zero		2


	//----- nvinfo : EIATTR_PARAM_CBANK
	.align		4
        /*000c*/ 	.byte	0x04, 0x0a
        /*000e*/ 	.short	(.L_2567 - .L_2566)
	.align		4
.L_2566:
        /*0010*/ 	.word	index@(.nv.constant0._Z25selective_scan_bwd_kernelI32Selective_Scan_bwd_kernel_traitsILi32ELi16ELb0ELb1ELb0ELb0ELb1EN3c108BFloat16EfEEv12SSMParamsBwd)
        /*0014*/ 	.short	0x0160
        /*0016*/ 	.short	0x01f0


	//----- nvinfo : EIATTR_CBANK_PARAM_SIZE
	.align		4
.L_2567:
        /*0018*/ 	.byte	0x03, 0x19
        /*001a*/ 	.short	0x01f0


	//----- nvinfo : EIATTR_KPARAM_INFO
	.align		4
        /*001c*/ 	.byte	0x04, 0x17
        /*001e*/ 	.short	(.L_2569 - .L_2568)
.L_2568:
        /*0020*/ 	.word	0x00000000
        /*0024*/ 	.short	0x0000
        /*0026*/ 	.short	0x0000
        /*0028*/ 	.byte	0x00, 0xf0, 0xc1, 0x07


	//----- nvinfo : EIATTR_MAXREG_COUNT
	.align		4
.L_2569:
        /*002c*/ 	.byte	0x03, 0x1b
        /*002e*/ 	.short	0x00ff


	//----- nvinfo : EIATTR_NUM_BARRIERS
	.align		4
        /*0030*/ 	.byte	0x02, 0x4c
        /*0032*/ 	.byte	0x01
	.zero		1


	//----- nvinfo : EIATTR_MERCURY_ISA_VERSION
	.align		4
        /*0034*/ 	.byte	0x03, 0x5f
        /*0036*/ 	.short	0x0000


	//----- nvinfo : EIATTR_COOP_GROUP_MASK_REGIDS
	.align		4
        /*0038*/ 	.byte	0x04, 0x29
        /*003a*/ 	.short	(.L_2571 - .L_2570)


	//   ....[0]....
.L_2570:
        /*003c*/ 	.word	0xffffffff


	//   ....[1]....
        /*0040*/ 	.word	0xffffffff


	//   ....[2]....
        /*0044*/ 	.word	0xffffffff


	//   ....[3]....
        /*0048*/ 	.word	0xffffffff


	//   ....[4]....
        /*004c*/ 	.word	0xffffffff


	//   ....[5]....
        /*0050*/ 	.word	0xffffffff


	//   ....[6]....
        /*0054*/ 	.word	0xffffffff


	//   ....[7]....
        /*0058*/ 	.word	0xffffffff


	//   ....[8]....
        /*005c*/ 	.word	0xffffffff


	//   ....[9]....
        /*0060*/ 	.word	0xffffffff


	//   ....[10]....
        /*0064*/ 	.word	0xffffffff


	//   ....[11]....
        /*0068*/ 	.word	0xffffffff


	//   ....[12]....
        /*006c*/ 	.word	0xffffffff


	//   ....[13]....
        /*0070*/ 	.word	0xffffffff


	//   ....[14]....
        /*0074*/ 	.word	0xffffffff


	//   ....[15]....
        /*0078*/ 	.word	0xffffffff


	//   ....[16]....
        /*007c*/ 	.word	0xffffffff


	//   ....[17]....
        /*0080*/ 	.word	0xffffffff


	//   ....[18]....
        /*0084*/ 	.word	0xffffffff


	//   ....[19]....
        /*0088*/ 	.word	0xffffffff


	//   ....[20]....
        /*008c*/ 	.word	0xffffffff


	//   ....[21]....
        /*0090*/ 	.word	0xffffffff


	//   ....[22]....
        /*0094*/ 	.word	0xffffffff


	//   ....[23]....
        /*0098*/ 	.word	0xffffffff


	//   ....[24]....
        /*009c*/ 	.word	0xffffffff


	//   ....[25]....
        /*00a0*/ 	.word	0xffffffff


	//   ....[26]....
        /*00a4*/ 	.word	0xffffffff


	//   ....[27]....
        /*00a8*/ 	.word	0xffffffff


	//   ....[28]....
        /*00ac*/ 	.word	0xffffffff


	//   ....[29]....
        /*00b0*/ 	.word	0xffffffff


	//   ....[30]....
        /*00b4*/ 	.word	0xffffffff


	//   ....[31]....
        /*00b8*/ 	.word	0xffffffff


	//   ....[32]....
        /*00bc*/ 	.word	0xffffffff


	//   ....[33]....
        /*00c0*/ 	.word	0xffffffff


	//   ....[34]....
        /*00c4*/ 	.word	0xffffffff


	//   ....[35]....
        /*00c8*/ 	.word	0xffffffff


	//   ....[36]....
        /*00cc*/ 	.word	0xffffffff


	//   ....[37]....
        /*00d0*/ 	.word	0xffffffff


	//   ....[38]....
        /*00d4*/ 	.word	0xffffffff


	//   ....[39]....
        /*00d8*/ 	.word	0xffffffff


	//   ....[40]....
        /*00dc*/ 	.word	0xffffffff


	//   ....[41]....
        /*00e0*/ 	.word	0xffffffff


	//   ....[42]....
        /*00e4*/ 	.word	0xffffffff


	//   ....[43]....
        /*00e8*/ 	.word	0xffffffff


	//   ....[44]....
        /*00ec*/ 	.word	0xffffffff


	//   ....[45]....
        /*00f0*/ 	.word	0xffffffff


	//   ....[46]....
        /*00f4*/ 	.word	0xffffffff


	//   ....[47]....
        /*00f8*/ 	.word	0xffffffff


	//   ....[48]....
        /*00fc*/ 	.word	0xffffffff


	//   ....[49]....
        /*0100*/ 	.word	0xffffffff


	//   ....[50]....
        /*0104*/ 	.word	0xffffffff


	//   ....[51]....
        /*0108*/ 	.word	0xffffffff


	//   ....[52]....
        /*010c*/ 	.word	0xffffffff


	//   ....[53]....
        /*0110*/ 	.word	0xffffffff


	//   ....[54]....
        /*0114*/ 	.word	0xffffffff


	//   ....[55]....
        /*0118*/ 	.word	0xffffffff


	//   ....[56]....
        /*011c*/ 	.word	0xffffffff


	//   ....[57]....
        /*0120*/ 	.word	0xffffffff


	//----- nvinfo : EIATTR_COOP_GROUP_INSTR_OFFSETS
	.align		4
.L_2571:
        /*0124*/ 	.byte	0x04, 0x28
        /*0126*/ 	.short	(.L_2573 - .L_2572)


	//   ....[0]....
.L_2572:
        /*0128*/ 	.word	0x00001390


	//   ....[1]....
        /*012c*/ 	.word	0x000019d0


	//   ....[2]....
        /*0130*/ 	.word	0x000021f0


	//   ....[3]....
        /*0134*/ 	.word	0x00002720


	//   ....[4]....
        /*0138*/ 	.word	0x00002ee0


	//   ....[5]....
        /*013c*/ 	.word	0x00003a70


	//   ....[6]....
        /*0140*/ 	.word	0x00004780


	//   ....[7]....
        /*0144*/ 	.word	0x00005860


	//   ....[8]....
        /*0148*/ 	.word	0x00006620


	//   ....[9]....
        /*014c*/ 	.word	0x00006670


	//   ....[10]....
        /*0150*/ 	.word	0x00006720


	//   ....[11]....
        /*0154*/ 	.word	0x00006740


	//   ....[12]....
        /*0158*/ 	.word	0x00006780


	//   ....[13]....
        /*015c*/ 	.word	0x00006790


	//   ....[14]....
        /*0160*/ 	.word	0x000067c0


	//   ....[15]....
        /*0164*/ 	.word	0x000067e0


	//   ....[16]....
        /*0168*/ 	.word	0x00006810


	//   ....[17]....
        /*016c*/ 	.word	0x00006830


	//   ....[18]....
        /*0170*/ 	.word	0x00006860


	//   ....[19]....
        /*0174*/ 	.word	0x00006880


	//   ....[20]....
        /*0178*/ 	.word	0x000068b0


	//   ....[21]....
        /*017c*/ 	.word	0x000068d0


	//   ....[22]....
        /*0180*/ 	.word	0x00006910


	//   ....[23]....
        /*0184*/ 	.word	0x00006930


	//   ....[24]....
        /*0188*/ 	.word	0x00006990


	//   ....[25]....
        /*018c*/ 	.word	0x000069a0


	//   ....[26]....
        /*0190*/ 	.word	0x000069f0


	//   ....[27]....
        /*0194*/ 	.word	0x00006a00


	//   ....[28]....
        /*0198*/ 	.word	0x00006a20


	//   ....[29]....
        /*019c*/ 	.word	0x00006a50


	//   ....[30]....
        /*01a0*/ 	.word	0x00006a60


	//   ....[31]....
        /*01a4*/ 	.word	0x00006aa0


	//   ....[32]....
        /*01a8*/ 	.word	0x00006ab0


	//   ....[33]....
        /*01ac*/ 	.word	0x00006ac0


	//   ....[34]....
        /*01b0*/ 	.word	0x00006ae0


	//   ....[35]....
        /*01b4*/ 	.word	0x00006b20


	//   ....[36]....
        /*01b8*/ 	.word	0x00007e10


	//   ....[37]....
        /*01bc*/ 	.word	0x00007e50


	//   ....[38]....
        /*01c0*/ 	.word	0x00007f50


	//   ....[39]....
        /*01c4*/ 	.word	0x00007f80


	//   ....[40]....
        /*01c8*/ 	.word	0x00008060


	//   ....[41]....
        /*01cc*/ 	.word	0x00008090


	//   ....[42]....
        /*01d0*/ 	.word	0x00008170


	//   ....[43]....
        /*01d4*/ 	.word	0x000081a0


	//   ....[44]....
        /*01d8*/ 	.word	0x00008280


	//   ....[45]....
        /*01dc*/ 	.word	0x000082b0


	//   ....[46]....
        /*01e0*/ 	.word	0x00008a20


	//   ....[47]....
        /*01e4*/ 	.word	0x000092a0


	//   ....[48]....
        /*01e8*/ 	.word	0x000098c0


	//   ....[49]....
        /*01ec*/ 	.word	0x00009910


	//   ....[50]....
        /*01f0*/ 	.word	0x00009940


	//   ....[51]....
        /*01f4*/ 	.word	0x00009960


	//   ....[52]....
        /*01f8*/ 	.word	0x00009980


	//   ....[53]....
        /*01fc*/ 	.word	0x00009a50


	//   ....[54]....
        /*0200*/ 	.word	0x00009aa0


	//   ....[55]....
        /*0204*/ 	.word	0x00009ac0


	//   ....[56]....
        /*0208*/ 	.word	0x00009ae0


	//   ....[57]....
        /*020c*/ 	.word	0x00009b00


	//----- nvinfo : EIATTR_EXIT_INSTR_OFFSETS
	.align		4
.L_2573:
        /*0210*/ 	.byte	0x04, 0x1c
        /*0212*/ 	.short	(.L_2575 - .L_2574)


	//   ....[0]....
.L_2574:
        /*0214*/ 	.word	0x00009be0


	//   ....[1]....
        /*0218*/ 	.word	0x00009e60


	//----- nvinfo : EIATTR_MAX_THREADS
	.align		4
.L_2575:
        /*021c*/ 	.byte	0x04, 0x05
        /*021e*/ 	.short	(.L_2577 - .L_2576)
.L_2576:
        /*0220*/ 	.word	0x00000020
        /*0224*/ 	.word	0x00000001
        /*0228*/ 	.word	0x00000001


	//----- nvinfo : EIATTR_CRS_STACK_SIZE
	.align		4
.L_2577:
        /*022c*/ 	.byte	0x04, 0x1e
        /*022e*/ 	.short	(.L_2579 - .L_2578)
.L_2578:
        /*0230*/ 	.word	0x00000000
.L_2579:


//--------------------- .nv.info._Z25selective_scan_bwd_kernelI32Selective_Scan_bwd_kernel_traitsILi32ELi16ELb0ELb1ELb0ELb1ELb0EN3c108BFloat16EfEEv12SSMParamsBwd --------------------------
	.section	.nv.info._Z25selective_scan_bwd_kernelI32Selective_Scan_bwd_kernel_traitsILi32ELi16ELb0ELb1ELb0ELb1ELb0EN3c108BFloat16EfEEv12SSMParamsBwd,"",@"SHT_CUDA_INFO"
	.sectionflags	@""
	.align	4


	//----- nvinfo : EIATTR_CUDA_API_VERSION
	.align		4
        /*0000*/ 	.byte	0x04, 0x37
        /*0002*/ 	.short	(.L_2581 - .L_2580)
.L_2580:
        /*0004*/ 	.word	0x00000082


	//----- nvinfo : EIATTR_SW2861232_WAR
	.align		4
.L_2581:
        /*0008*/ 	.byte	0x01, 0x35
	.zero		2


	//----- nvinfo : EIATTR_PARAM_CBANK
	.align		4
        /*000c*/ 	.byte	0x04, 0x0a
        /*000e*/ 	.short	(.L_2583 - .L_2582)
	.align		4
.L_2582:
        /*0010*/ 	.word	index@(.nv.constant0._Z25selective_scan_bwd_kernelI32Selective_Scan_bwd_kernel_traitsILi32ELi16ELb0ELb1ELb0ELb1ELb0EN3c108BFloat16EfEEv12SSMParamsBwd)
        /*0014*/ 	.short	0x0160
        /*0016*/ 	.short	0x01f0


	//----- nvinfo : EIATTR_CBANK_PARAM_SIZE
	.align		4
.L_2583:
        /*0018*/ 	.byte	0x03, 0x19
        /*001a*/ 	.short	0x01f0


	//----- nvinfo : EIATTR_KPARAM_INFO
	.align		4
        /*001c*/ 	.byte	0x04, 0x17
        /*001e*/ 	.short	(.L_2585 - .L_2584)
.L_2584:
        /*0020*/ 	.word	0x00000000
        /*0024*/ 	.short	0x0000
        /*0026*/ 	.short	0x0000
        /*0028*/ 	.byte	0x00, 0xf0, 0xc1, 0x07


	//----- nvinfo : EIATTR_MAXREG_COUNT
	.align		4
.L_2585:
        /*002c*/ 	.byte	0x03, 0x1b
        /*002e*/ 	.short	0x00ff


	//----- nvinfo : EIATTR_NUM_BARRIERS
	.align		4
        /*0030*/ 	.byte	0x02, 0x4c
        /*0032*/ 	.byte	0x01
	.zero		1


	//----- nvinfo : EIATTR_MERCURY_ISA_VERSION
	.align		4
        /*0034*/ 	.byte	0x03, 0x5f
        /*0036*/ 	.short	0x0000


	//----- nvinfo : EIATTR_COOP_GROUP_MASK_REGIDS
	.align		4
        /*0038*/ 	.byte	0x04, 0x29
        /*003a*/ 	.short	(.L_2587 - .L_2586)


	//   ....[0]....
.L_2586:
        /*003c*/ 	.word	0xffffffff


	//   ....[1]....
        /*0040*/ 	.word	0xffffffff


	//   ....[2]....
        /*0044*/ 	.word	0xffffffff


	//   ....[3]....
        /*0048*/ 	.word	0xffffffff


	//   ....[4]....
        /*004c*/ 	.word	0xffffffff


	//   ....[5]....
        /*0050*/ 	.word	0xffffffff


	//   ....[6]....
        /*0054*/ 	.word	0xffffffff


	//   ....[7]....
        /*0058*/ 	.word	0xffffffff


	//   ....[8]....
        /*005c*/ 	.word	0xffffffff


	//   ....[9]....
        /*0060*/ 	.word	0xffffffff


	//   ....[10]....
        /*0064*/ 	.word	0xffffffff


	//   ....[11]....
        /*0068*/ 	.word	0xffffffff


	//   ....[12]....
        /*006c*/ 	.word	0xffffffff


	//   ....[13]....
        /*0070*/ 	.word	0xffffffff


	//   ....[14]....
        /*0074*/ 	.word	0xffffffff


	//   ....[15]....
        /*0078*/ 	.word	0xffffffff


	//   ....[16]....
        /*007c*/ 	.word	0xffffffff


	//   ....[17]....
        /*0080*/ 	.word	0xffffffff


	//   ....[18]....
        /*0084*/ 	.word	0xffffffff


	//   ....[19]....
        /*0088*/ 	.word	0xffffffff


	//   ....[20]....
        /*008c*/ 	.word	0xffffffff


	//   ....[21]....
        /*0090*/ 	.word	0xffffffff


	//   ....[22]....
        /*0094*/ 	.word	0xffffffff


	//   ....[23]....
        /*0098*/ 	.word	0xffffffff


	//   ....[24]....
        /*009c*/ 	.word	0xffffffff


	//   ....[25]....
        /*00a0*/ 	.word	0xffffffff


	//   ....[26]....
        /*00a4*/ 	.word	0xffffffff


	//   ....[27]....
        /*00a8*/ 	.word	0xffffffff


	//   ....[28]....
        /*00ac*/ 	.word	0xffffffff


	//   ....[29]....
        /*00b0*/ 	.word	0xffffffff


	//   ....[30]....
        /*00b4*/ 	.word	0xffffffff


	//   ....[31]....
        /*00b8*/ 	.word	0xffffffff


	//   ....[32]....
        /*00bc*/ 	.word	0xffffffff


	//   ....[33]....
        /*00c0*/ 	.word	0xffffffff


	//   ....[34]....
        /*00c4*/ 	.word	0xffffffff


	//   ....[35]....
        /*00c8*/ 	.word	0xffffffff


	//   ....[36]....
        /*00cc*/ 	.word	0xffffffff


	//   ....[37]....
        /*00d0*/ 	.word	0xffffffff


	//   ....[38]....
        /*00d4*/ 	.word	0xffffffff


	//   ....[39]....
        /*00d8*/ 	.word	0xffffffff


	//   ....[40]....
        /*00dc*/ 	.word	0xffffffff


	//   ....[41]....
        /*00e0*/ 	.word	0xffffffff


	//   ....[42]....
        /*00e4*/ 	.word	0xffffffff


	//   ....[43]....
        /*00e8*/ 	.word	0xffffffff


	//   ....[44]....
        /*00ec*/ 	.word	0xffffffff


	//   ....[45]....
        /*00f0*/ 	.word	0xffffffff


	//   ....[46]....
        /*00f4*/ 	.word	0xffffffff


	//   ....[47]....
        /*00f8*/ 	.word	0xffffffff


	//   ....[48]....
        /*00fc*/ 	.word	0xffffffff


	//   ....[49]....
        /*0100*/ 	.word	0xffffffff


	//   ....[50]....
        /*0104*/ 	.word	0xffffffff


	//   ....[51]....
        /*0108*/ 	.word	0xffffffff


	//   ....[52]....
        /*010c*/ 	.word	0xffffffff


	//   ....[53]....
        /*0110*/ 	.word	0xffffffff


	//   ....[54]....
        /*0114*/ 	.word	0xffffffff


	//----- nvinfo : EIATTR_COOP_GROUP_INSTR_OFFSETS
	.align		4
.L_2587:
        /*0118*/ 	.byte	0x04, 0x28
        /*011a*/ 	.short	(.L_2589 - .L_2588)


	//   ....[0]....
.L_2588:
        /*011c*/ 	.word	0x000011c0


	//   ....[1]....
        /*0120*/ 	.word	0x000016d0


	//   ....[2]....
        /*0124*/ 	.word	0x00001bb0


	//   ....[3]....
        /*0128*/ 	.word	0x00004e10


	//   ....[4]....
        /*012c*/ 	.word	0x00005b60


	//   ....[5]....
        /*0130*/ 	.word	0x00005c10


	//   ....[6]....
        /*0134*/ 	.word	0x00005c30


	//   ....[7]....
        /*0138*/ 	.word	0x00005c50


	//   ....[8]....
        /*013c*/ 	.word	0x00005c60


	//   ....[9]....
        /*0140*/ 	.word	0x00005ca0


	//   ....[10]....
        /*0144*/ 	.word	0x00005cc0


	//   ....[11]....
        /*0148*/ 	.word	0x00005ce0


	//   ....[12]....
        /*014c*/ 	.word	0x00005d00


	//   ....[13]....
        /*0150*/ 	.word	0x00005d40


	//   ....[14]....
        /*0154*/ 	.word	0x00005d70


	//   ....[15]....
        /*0158*/ 	.word	0x00005d80


	//   ....[16]....
        /*015c*/ 	.word	0x00005da0


	//   ....[17]....
        /*0160*/ 	.word	0x00005e00


	//   ....[18]....
        /*0164*/ 	.word	0x00005e20


	//   ....[19]....
        /*0168*/ 	.word	0x00005e50


	//   ....[20]....
        /*016c*/ 	.word	0x00005eb0


	//   ....[21]....
        /*0170*/ 	.word	0x00005ed0


	//   ....[22]....
        /*0174*/ 	.word	0x00005ee0


	//   ....[23]....
        /*0178*/ 	.word	0x00005ef0


	//   ....[24]....
        /*017c*/ 	.word	0x00005f20


	//   ....[25]....
        /*0180*/ 	.word	0x00005f40


	//   ....[26]....
        /*0184*/ 	.word	0x00005f60


	//   ....[27]....
        /*0188*/ 	.word	0x00005f70


	//   ....[28]....
        /*018c*/ 	.word	0x00005f80


	//   ....[29]....
        /*0190*/ 	.word	0x00005f90


	//   ....[30]....
        /*0194*/ 	.word	0x00006240


	//   ....[31]....
        /*0198*/ 	.word	0x00006270


	//   ....[32]....
        /*019c*/ 	.word	0x000072b0


	//   ....[33]....
        /*01a0*/ 	.word	0x000072f0


	//   ....[34]....
        /*01a4*/ 	.word	0x000073f0


	//   ....[35]....
        /*01a8*/ 	.word	0x00007420


	//   ....[36]....
        /*01ac*/ 	.word	0x00007500


	//   ....[37]....
        /*01b0*/ 	.word	0x00007530


	//   ....[38]....
        /*01b4*/ 	.word	0x00007610


	//   ....[39]....
        /*01b8*/ 	.word	0x00007640


	//   ....[40]....
        /*01bc*/ 	.word	0x00007720


	//   ....[41]....
        /*01c0*/ 	.word	0x00007750


	//   ....[42]....
        /*01c4*/ 	.word	0x00008040


	//   ....[43]....
        /*01c8*/ 	.word	0x00008810


	//   ....[44]....
        /*01cc*/ 	.word	0x000093b0


	//   ....[45]....
        /*01d0*/ 	.word	0x00009990


	//   ....[46]....
        /*01d4*/ 	.word	0x000099e0


	//   ....[47]....
        /*01d8*/ 	.word	0x00009a10


	//   ....[48]....
        /*01dc*/ 	.word	0x00009a30


	//   ....[49]....
        /*01e0*/ 	.word	0x00009a50


	//   ....[50]....
        /*01e4*/ 	.word	0x00009b00


	//   ....[51]....
        /*01e8*/ 	.word	0x00009b50


	//   ....[52]....
        /*01ec*/ 	.word	0x00009b70


	//   ....[53]....
        /*01f0*/ 	.word	0x00009b90


	//   ....[54]....
        /*01f4*/ 	.word	0x00009bb0


	//----- nvinfo : EIATTR_EXIT_INSTR_OFFSETS
	.align		4
.L_2589:
        /*01f8*/ 	.byte	0x04, 0x1c
        /*01fa*/ 	.short	(.L_2591 - .L_2590)


	//   ....[0]....
.L_2590:
        /*01fc*/ 	.word	0x00009c70


	//   ....[1]....
        /*0200*/ 	.word	0x00009e90


	//----- nvinfo : EIATTR_MAX_THREADS
	.align		4
.L_2591:
        /*0204*/ 	.byte	0x04, 0x05
        /*0206*/ 	.short	(.L_2593 - .L_2592)
.L_2592:
        /*0208*/ 	.word	0x00000020
        /*020c*/ 	.word	0x00000001
        /*0210*/ 	.word	0x00000001


	//----- nvinfo : EIATTR_CRS_STACK_SIZE
	.align		4
.L_2593:
        /*0214*/ 	.byte	0x04, 0x1e
        /*0216*/ 	.short	(.L_2595 - .L_2594)
.L_2594:
        /*0218*/ 	.word	0x00000000
.L_2595:


//--------------------- .nv.info._Z25selective_scan_bwd_kernelI32Selective_Scan_bwd_kernel_traitsILi32ELi16ELb0ELb1ELb0ELb1ELb1EN3c108BFloat16EfEEv12SSMParamsBwd --------------------------
	.section	.nv.info._Z25selective_scan_bwd_kernelI32Selective_Scan_bwd_kernel_traitsILi32ELi16ELb0ELb1ELb0ELb1ELb1EN3c108BFloat16EfEEv12SSMParamsBwd,"",@"SHT_CUDA_INFO"
	.sectionflags	@""
	.align	4


	//----- nvinfo : EIATTR_CUDA_API_VERSION
	.align		4
        /*0000*/ 	.byte	0x04, 0x37
        /*0002*/ 	.short	(.L_2597 - .L_2596)
.L_2596:
        /*0004*/ 	.word	0x00000082


	//----- nvinfo : EIATTR_SW2861232_WAR
	.align		4
.L_2597:
        /*0008*/ 	.byte	0x01, 0x35
	.zero		2


	//----- nvinfo : EIATTR_PARAM_CBANK
	.align		4
        /*000c*/ 	.byte	0x04, 0x0a
        /*000e*/ 	.short	(.L_2599 - .L_2598)
	.align		4
.L_2598:
        /*0010*/ 	.word	index@(.nv.constant0._Z25selective_scan_bwd_kernelI32Selective_Scan_bwd_kernel_traitsILi32ELi16ELb0ELb1ELb0ELb1ELb1EN3c108BFloat16EfEEv12SSMParamsBwd)
        /*0014*/ 	.short	0x0160
        /*0016*/ 	.short	0x01f0


	//----- nvinfo : EIATTR_CBANK_PARAM_SIZE
	.align		4
.L_2599:
        /*0018*/ 	.byte	0x03, 0x19
        /*001a*/ 	.short	0x01f0


	//----- nvinfo : EIATTR_KPARAM_INFO
	.align		4
        /*001c*/ 	.byte	0x04, 0x17
        /*001e*/ 	.short	(.L_2601 - .L_2600)
.L_2600:
        /*0020*/ 	.word	0x00000000
        /*0024*/ 	.short	0x0000
        /*0026*/ 	.short	0x0000
        /*0028*/ 	.byte	0x00, 0xf0, 0xc1, 0x07


	//----- nvinfo : EIATTR_MAXREG_COUNT
	.align		4
.L_2601:
        /*002c*/ 	.byte	0x03, 0x1b
        /*002e*/ 	.short	0x00ff


	//----- nvinfo : EIATTR_NUM_BARRIERS
	.align		4
        /*0030*/ 	.byte	0x02, 0x4c
        /*0032*/ 	.byte	0x01
	.zero		1


	//----- nvinfo : EIATTR_MERCURY_ISA_VERSION
	.align		4
        /*0034*/ 	.byte	0x03, 0x5f
        /*0036*/ 	.short	0x0000


	//----- nvinfo : EIATTR_COOP_GROUP_MASK_REGIDS
	.align		4
        /*0038*/ 	.byte	0x04, 0x29
        /*003a*/ 	.short	(.L_2603 - .L_2602)


	//   ....[0]....
.L_2602:
        /*003c*/ 	.word	0xffffffff


	//   ....[1]....
        /*0040*/ 	.word	0xffffffff


	//   ....[2]....
        /*0044*/ 	.word	0xffffffff


	//   ....[3]....
        /*0048*/ 	.word	0xffffffff


	//   ....[4]....
        /*004c*/ 	.word	0xffffffff


	//   ....[5]....
        /*0050*/ 	.word	0xffffffff


	//   ....[6]....
        /*0054*/ 	.word	0xffffffff


	//   ....[7]....
        /*0058*/ 	.word	0xffffffff


	//   ....[8]....
        /*005c*/ 	.word	0xffffffff


	//   ....[9]....
        /*0060*/ 	.word	0xffffffff


	//   ....[10]....
        /*0064*/ 	.word	0xffffffff


	//   ....[11]....
        /*0068*/ 	.word	0xffffffff


	//   ....[12]....
        /*006c*/ 	.word	0xffffffff


	//   ....[13]....
        /*0070*/ 	.word	0xffffffff


	//   ....[14]....
        /*0074*/ 	.word	0xffffffff


	//   ....[15]....
        /*0078*/ 	.word	0xffffffff


	//   ....[16]....
        /*007c*/ 	.word	0xffffffff


	//   ....[17]....
        /*0080*/ 	.word	0xffffffff


	//   ....[18]....
        /*0084*/ 	.word	0xffffffff


	//   ....[19]....
        /*0088*/ 	.word	0xffffffff


	//   ....[20]....
        /*008c*/ 	.word	0xffffffff


	//   ....[21]....
        /*0090*/ 	.word	0xffffffff


	//   ....[22]....
        /*0094*/ 	.word	0xffffffff


	//   ....[23]....
        /*0098*/ 	.word	0xffffffff


	//   ....[24]....
        /*009c*/ 	.word	0xffffffff


	//   ....[25]....
        /*00a0*/ 	.word	0xffffffff


	//   ....[26]....
        /*00a4*/ 	.word	0xffffffff


	//   ....[27]....
        /*00a8*/ 	.word	0xffffffff


	//   ....[28]....
        /*00ac*/ 	.word	0xffffffff


	//   ....[29]....
        /*00b0*/ 	.word	0xffffffff


	//   ....[30]....
        /*00b4*/ 	.word	0xffffffff


	//   ....[31]....
        /*00b8*/ 	.word	0xffffffff


	//   ....[32]....
        /*00bc*/ 	.word	0xffffffff


	//   ....[33]....
        /*00c0*/ 	.word	0xffffffff


	//   ....[34]....
        /*00c4*/ 	.word	0xffffffff


	//   ....[35]....
        /*00c8*/ 	.word	0xffffffff


	//   ....[36]....
        /*00cc*/ 	.word	0xffffffff


	//   ....[37]....
        /*00d0*/ 	.word	0xffffffff


	//   ....[38]....
        /*00d4*/ 	.word	0xffffffff


	//   ....[39]....
        /*00d8*/ 	.word	0xffffffff


	//   ....[40]....
        /*00dc*/ 	.word	0xffffffff


	//   ....[41]....
        /*00e0*/ 	.word	0xffffffff


	//   ....[42]....
        /*00e4*/ 	.word	0xffffffff


	//   ....[43]....
        /*00e8*/ 	.word	0xffffffff


	//   ....[44]....
        /*00ec*/ 	.word	0xffffffff


	//   ....[45]....
        /*00f0*/ 	.word	0xffffffff


	//   ....[46]....
        /*00f4*/ 	.word	0xffffffff


	//   ....[47]....
        /*00f8*/ 	.word	0xffffffff


	//   ....[48]....
        /*00fc*/ 	.word	0xffffffff


	//   ....[49]....
        /*0100*/ 	.word	0xffffffff


	//   ....[50]....
        /*0104*/ 	.word	0xffffffff


	//   ....[51]....
        /*0108*/ 	.word	0xffffffff


	//   ....[52]....
        /*010c*/ 	.word	0xffffffff


	//   ....[53]....
        /*0110*/ 	.word	0xffffffff


	//   ....[54]....
        /*0114*/ 	.word	0xffffffff


	//   ....[55]....
        /*0118*/ 	.word	0xffffffff


	//   ....[56]....
        /*011c*/ 	.word	0xffffffff


	//   ....[57]....
        /*0120*/ 	.word	0xffffffff


	//   ....[58]....
        /*0124*/ 	.word	0xffffffff


	//----- nvinfo : EIATTR_COOP_GROUP_INSTR_OFFSETS
	.align		4
.L_2603:
        /*0128*/ 	.byte	0x04, 0x28
        /*012a*/ 	.short	(.L_2605 - .L_2604)


	//   ....[0]....
.L_2604:
        /*012c*/ 	.word	0x00001390


	//   ....[1]....
        /*0130*/ 	.word	0x000018f0


	//   ....[2]....
        /*0134*/ 	.word	0x00001e60


	//   ....[3]....
        /*0138*/ 	.word	0x00004bb0


	//   ....[4]....
        /*013c*/ 	.word	0x00005270


	//   ....[5]....
        /*0140*/ 	.word	0x00005ef0


	//   ....[6]....
        /*0144*/ 	.word	0x00006a00


	//   ....[7]....
        /*0148*/ 	.word	0x00007a70


	//   ....[8]....
        /*014c*/ 	.word	0x00008880


	//   ....[9]....
        /*0150*/ 	.word	0x000088b0


	//   ....[10]....
        /*0154*/ 	.word	0x00008930


	//   ....[11]....
        /*0158*/ 	.word	0x00008940


	//   ....[12]....
        /*015c*/ 	.word	0x00008980


	//   ....[13]....
        /*0160*/ 	.word	0x00008990


	//   ....[14]....
        /*0164*/ 	.word	0x000089d0


	//   ....[15]....
        /*0168*/ 	.word	0x000089e0


	//   ....[16]....
        /*016c*/ 	.word	0x00008a20


	//   ....[17]....
        /*0170*/ 	.word	0x00008a30


	//   ....[18]....
        /*0174*/ 	.word	0x00008a70


	//   ....[19]....
        /*0178*/ 	.word	0x00008a80


	//   ....[20]....
        /*017c*/ 	.word	0x00008ac0


	//   ....[21]....
        /*0180*/ 	.word	0x00008ad0


	//   ....[22]....
        /*0184*/ 	.word	0x00008b20


	//   ....[23]....
        /*0188*/ 	.word	0x00008b40


	//   ....[24]....
        /*018c*/ 	.word	0x00008ba0


	//   ....[25]....
        /*0190*/ 	.word	0x00008bb0


	//   ....[26]....
        /*0194*/ 	.word	0x00008c00


	//   ....[27]....
        /*0198*/ 	.word	0x00008c10


	//   ....[28]....
        /*019c*/ 	.word	0x00008c30


	//   ....[29]....
        /*01a0*/ 	.word	0x00008c60


	//   ....[30]....
        /*01a4*/ 	.word	0x00008c70


	//   ....[31]....
        /*01a8*/ 	.word	0x00008cb0


	//   ....[32]....
        /*01ac*/ 	.word	0x00008cc0


	//   ....[33]....
        /*01b0*/ 	.word	0x00008cd0


	//   ....[34]....
        /*01b4*/ 	.word	0x00008d00


	//   ....[35]....
        /*01b8*/ 	.word	0x00008fd0


	//   ....[36]....
        /*01bc*/ 	.word	0x0000a020


	//   ....[37]....
        /*01c0*/ 	.word	0x0000a060


	//   ....[38]....
        /*01c4*/ 	.word	0x0000a160


	//   ....[39]....
        /*01c8*/ 	.word	0x0000a190


	//   ....[40]....
        /*01cc*/ 	.word	0x0000a270


	//   ....[41]....
        /*01d0*/ 	.word	0x0000a2a0


	//   ....[42]....
        /*01d4*/ 	.word	0x0000a380


	//   ....[43]....
        /*01d8*/ 	.word	0x0000a3b0


	//   ....[44]....
        /*01dc*/ 	.word	0x0000a490


	//   ....[45]....
        /*01e0*/ 	.word	0x0000a4c0


	//   ....[46]....
        /*01e4*/ 	.word	0x0000ae10


	//   ....[47]....
        /*01e8*/ 	.word	0x0000b5d0


	//   ....[48]....
        /*01ec*/ 	.word	0x0000c1d0


	//   ....[49]....
        /*01f0*/ 	.word	0x0000c7f0


	//   ....[50]....
        /*01f4*/ 	.word	0x0000c850


	//   ....[51]....
        /*01f8*/ 	.word	0x0000c870


	//   ....[52]....
        /*01fc*/ 	.word	0x0000c890


	//   ....[53]....
        /*0200*/ 	.word	0x0000c8b0


	//   ....[54]....
        /*0204*/ 	.word	0x0000c980


	//   ....[55]....
        /*0208*/ 	.word	0x0000c9d0


	//   ....[56]....
        /*020c*/ 	.word	0x0000c9f0


	//   ....[57]....
        /*0210*/ 	.word	0x0000ca10


	//   ....[58]....
        /*0214*/ 	.word	0x0000ca30


	//----- nvinfo : EIATTR_EXIT_INSTR_OFFSETS
	.align		4
.L_2605:
        /*0218*/ 	.byte	0x04, 0x1c
        /*021a*/ 	.short	(.L_2607 - .L_2606)


	//   ....[0]....
.L_2606:
        /*021c*/ 	.word	0x0000cb10


	//   ....[1]....
        /*0220*/ 	.word	0x0000cd90


	//----- nvinfo : EIATTR_MAX_THREADS
	.align		4
.L_2607:
        /*0224*/ 	.byte	0x04, 0x05
        /*0226*/ 	.short	(.L_2609 - .L_2608)
.L_2608:
        /*0228*/ 	.word	0x00000020
        /*022c*/ 	.word	0x00000001
        /*0230*/ 	.word	0x00000001


	//----- nvinfo : EIATTR_CRS_STACK_SIZE
	.align		4
.L_2609:
        /*0234*/ 	.byte	0x04, 0x1e
        /*0236*/ 	.short	(.L_2611 - .L_2610)
.L_2610:
        /*0238*/ 	.word	0x00000000
.L_2611:


//--------------------- .nv.info._Z25selective_scan_bwd_kernelI32Selective_Scan_bwd_kernel_traitsILi32ELi16ELb0ELb1ELb1ELb0ELb0EN3c108BFloat16EfEEv12SSMParamsBwd --------------------------
	.section	.nv.info._Z25selective_scan_bwd_kernelI32Selective_Scan_bwd_kernel_traitsILi32ELi16ELb0ELb1ELb1ELb0ELb0EN3c108BFloat16EfEEv12SSMParamsBwd,"",@"SHT_CUDA_INFO"
	.sectionflags	@""
	.align	4


	//----- nvinfo : EIATTR_CUDA_API_VERSION
	.align		4
        /*0000*/ 	.byte	0x04, 0x37
        /*0002*/ 	.short	(.L_2613 - .L_2612)
.L_2612:
        /*0004*/ 	.word	0x00000082


	//----- nvinfo : EIATTR_SW2861232_WAR
	.align		4
.L_2613:
        /*0008*/ 	.byte	0x01, 0x35
	.zero		2


	//----- nvinfo : EIATTR_PARAM_CBANK
	.align		4
        /*000c*/ 	.byte	0x04, 0x0a
        /*000e*/ 	.short	(.L_2615 - .L_2614)
	.align		4
.L_2614:
        /*0010*/ 	.word	index@(.nv.constant0._Z25selective_scan_bwd_kernelI32Selective_Scan_bwd_kernel_traitsILi32ELi16ELb0ELb1ELb1ELb0ELb0EN3c108BFloat16EfEEv12SSMParamsBwd)
        /*0014*/ 	.short	0x0160
        /*0016*/ 	.short	0x01f0


	//----- nvinfo : EIATTR_CBANK_PARAM_SIZE
	.align		4
.L_2615:
        /*0018*/ 	.byte	0x03, 0x19
        /*001a*/ 	.short	0x01f0


	//----- nvinfo : EIATTR_KPARAM_INFO
	.align		4
        /*001c*/ 	.byte	0x04, 0x17
        /*001e*/ 	.short	(.L_2617 - .L_2616)
.L_2616:
        /*0020*/ 	.word	0x00000000
        /*0024*/ 	.short	0x0000
        /*0026*/ 	.short	0x0000
        /*0028*/ 	.byte	0x00, 0xf0, 0xc1, 0x07


	//----- nvinfo : EIATTR_MAXREG_COUNT
	.align		4
.L_2617:
        /*002c*/ 	.byte	0x03, 0x1b
        /*002e*/ 	.short	0x00ff


	//----- nvinfo : EIATTR_NUM_BARRIERS
	.align		4
        /*0030*/ 	.byte	0x02, 0x4c
        /*0032*/ 	.byte	0x01
	.zero		1


	//----- nvinfo : EIATTR_MERCURY_ISA_VERSION
	.align		4
        /*0034*/ 	.byte	0x03, 0x5f
        /*0036*/ 	.short	0x0000


	//----- nvinfo : EIATTR_COOP_GROUP_MASK_REGIDS
	.align		4
        /*0038*/ 	.byte	0x04, 0x29
        /*003a*/ 	.short	(.L_2619 - .L_2618)


	//   ....[0]....
.L_2618:
        /*003c*/ 	.word	0xffffffff


	//   ....[1]....
        /*0040*/ 	.word	0xffffffff


	//   ....[2]....
        /*0044*/ 	.word	0xffffffff


	//   ....[3]....
        /*0048*/ 	.word	0xffffffff


	//   ....[4]....
        /*004c*/ 	.word	0xffffffff


	//   ....[5]....
        /*0050*/ 	.word	0xffffffff


	//   ....[6]....
        /*0054*/ 	.word	0xffffffff


	//   ....[7]....
        /*0058*/ 	.word	0xffffffff


	//   ....[8]....
        /*005c*/ 	.word	0xffffffff


	//   ....[9]....
        /*0060*/ 	.word	0xffffffff


	//   ....[10]....
        /*0064*/ 	.word	0xffffffff


	//   ....[11]....
        /*0068*/ 	.word	0xffffffff


	//   ....[12]....
        /*006c*/ 	.word	0xffffffff


	//   ....[13]....
        /*0070*/ 	.word	0xffffffff


	//   ....[14]....
        /*0074*/ 	.word	0xffffffff


	//   ....[15]....
        /*0078*/ 	.word	0xffffffff


	//   ....[16]....
        /*007c*/ 	.word	0xffffffff


	//   ....[17]....
        /*0080*/ 	.word	0xffffffff


	//   ....[18]....
        /*0084*/ 	.word	0xffffffff


	//   ....[19]....
        /*0088*/ 	.word	0xffffffff


	//   ....[20]....
        /*008c*/ 	.word	0xffffffff


	//   ....[21]....
        /*0090*/ 	.word	0xffffffff


	//   ....[22]....
        /*0094*/ 	.word	0xffffffff


	//   ....[23]....
        /*0098*/ 	.word	0xffffffff


	//   ....[24]....
        /*009c*/ 	.word	0xffffffff


	//   ....[25]....
        /*00a0*/ 	.word	0xffffffff


	//   ....[26]....
        /*00a4*/ 	.word	0xffffffff


	//   ....[27]....
        /*00a8*/ 	.word	0xffffffff


	//   ....[28]....
        /*00ac*/ 	.word	0xffffffff


	//   ....[29]....
        /*00b0*/ 	.word	0xffffffff


	//   ....[30]....
        /*00b4*/ 	.word	0xffffffff


	//   ....[31]....
        /*00b8*/ 	.word	0xffffffff


	//   ....[32]....
        /*00bc*/ 	.word	0xffffffff


	//   ....[33]....
        /*00c0*/ 	.word	0xffffffff


	//   ....[34]....
        /*00c4*/ 	.word	0xffffffff


	//   ....[35]....
        /*00c8*/ 	.word	0xffffffff


	//   ....[36]....
        /*00cc*/ 	.word	0xffffffff


	//   ....[37]....
        /*00d0*/ 	.word	0xffffffff


	//   ....[38]....
        /*00d4*/ 	.word	0xffffffff


	//   ....[39]....
        /*00d8*/ 	.word	0xffffffff


	//   ....[40]....
        /*00dc*/ 	.word	0xffffffff


	//   ....[41]....
        /*00e0*/ 	.word	0xffffffff


	//   ....[42]....
        /*00e4*/ 	.word	0xffffffff


	//   ....[43]....
        /*00e8*/ 	.word	0xffffffff


	//   ....[44]....
        /*00ec*/ 	.word	0xffffffff


	//   ....[45]....
        /*00f0*/ 	.word	0xffffffff


	//   ....[46]....
        /*00f4*/ 	.word	0xffffffff


	//   ....[47]....
        /*00f8*/ 	.word	0xffffffff


	//   ....[48]....
        /*00fc*/ 	.word	0xffffffff


	//   ....[49]....
        /*0100*/ 	.word	0xffffffff


	//----- nvinfo : EIATTR_COOP_GROUP_INSTR_OFFSETS
	.align		4
.L_2619:
        /*0104*/ 	.byte	0x04, 0x28
        /*0106*/ 	.short	(.L_2621 - .L_2620)


	//   ....[0]....
.L_2620:
        /*0108*/ 	.word	0x000011f0


	//   ....[1]....
        /*010c*/ 	.word	0x00001830


	//   ....[2]....
        /*0110*/ 	.word	0x00001e20


	//   ....[3]....
        /*0114*/ 	.word	0x00002c10


	//   ....[4]....
        /*0118*/ 	.word	0x000035e0


	//   ....[5]....
        /*011c*/ 	.word	0x00004270


	//   ....[6]....
        /*0120*/ 	.word	0x000042a0


	//   ....[7]....
        /*0124*/ 	.word	0x000042c0


	//   ....[8]....
        /*0128*/ 	.word	0x000042d0


	//   ....[9]....
        /*012c*/ 	.word	0x00004300


	//   ....[10]....
        /*0130*/ 	.word	0x00004330


	//   ....[11]....
        /*0134*/ 	.word	0x00004350


	//   ....[12]....
        /*0138*/ 	.word	0x00004370


	//   ....[13]....
        /*013c*/ 	.word	0x000043a0


	//   ....[14]....
        /*0140*/ 	.word	0x000043d0


	//   ....[15]....
        /*0144*/ 	.word	0x000043f0


	//   ....[16]....
        /*0148*/ 	.word	0x00004410


	//   ....[17]....
        /*014c*/ 	.word	0x00004480


	//   ....[18]....
        /*0150*/ 	.word	0x000044b0


	//   ....[19]....
        /*0154*/ 	.word	0x000044c0


	//   ....[20]....
        /*0158*/ 	.word	0x000044d0


	//   ....[21]....
        /*015c*/ 	.word	0x00004540


	//   ....[22]....
        /*0160*/ 	.word	0x00004560


	//   ....[23]....
        /*0164*/ 	.word	0x00004570


	//   ....[24]....
        /*0168*/ 	.word	0x00004580


	//   ....[25]....
        /*016c*/ 	.word	0x00004590


	//   ....[26]....
        /*0170*/ 	.word	0x000045c0


	//   ....[27]....
        /*0174*/ 	.word	0x000045e0


	//   ....[28]....
        /*0178*/ 	.word	0x00004600


	//   ....[29]....
        /*017c*/ 	.word	0x00004610


	//   ....[30]....
        /*0180*/ 	.word	0x00004620


	//   ....[31]....
        /*0184*/ 	.word	0x00004680


	//   ....[32]....
        /*0188*/ 	.word	0x000046c0


	//   ....[33]....
        /*018c*/ 	.word	0x000060b0


	//   ....[34]....
        /*0190*/ 	.word	0x000061d0


	//   ....[35]....
        /*0194*/ 	.word	0x000062d0


	//   ....[36]....
        /*0198*/ 	.word	0x000063d0


	//   ....[37]....
        /*019c*/ 	.word	0x000064e0


	//   ....[38]....
        /*01a0*/ 	.word	0x000068b0


	//   ....[39]....
        /*01a4*/ 	.word	0x000070e0


	//   ....[40]....
        /*01a8*/ 	.word	0x000076e0


	//   ....[41]....
        /*01ac*/ 	.word	0x00007730


	//   ....[42]....
        /*01b0*/ 	.word	0x00007760


	//   ....[43]....
        /*01b4*/ 	.word	0x00007780


	//   ....[44]....
        /*01b8*/ 	.word	0x000077a0


	//   ....[45]....
        /*01bc*/ 	.word	0x00007850


	//   ....[46]....
        /*01c0*/ 	.word	0x000078a0


	//   ....[47]....
        /*01c4*/ 	.word	0x000078c0


	//   ....[48]....
        /*01c8*/ 	.word	0x000078e0


	//   ....[49]....
        /*01cc*/ 	.word	0x00007900


	//----- nvinfo : EIATTR_EXIT_INSTR_OFFSETS
	.align		4
.L_2621:
        /*01d0*/ 	.byte	0x04, 0x1c
        /*01d2*/ 	.short	(.L_2623 - .L_2622)


	//   ....[0]....
.L_2622:
        /*01d4*/ 	.word	0x000079c0


	//   ....[1]....
        /*01d8*/ 	.word	0x00007b00


	//----- nvinfo : EIATTR_MAX_THREADS
	.align		4
.L_2623:
        /*01dc*/ 	.byte	0x04, 0x05
        /*01de*/ 	.short	(.L_2625 - .L_2624)
.L_2624:
        /*01e0*/ 	.word	0x00000020
        /*01e4*/ 	.word	0x00000001
        /*01e8*/ 	.word	0x00000001


	//----- nvinfo : EIATTR_CRS_STACK_SIZE
	.align		4
.L_2625:
        /*01ec*/ 	.byte	0x04, 0x1e
        /*01ee*/ 	.short	(.L_2627 - .L_2626)
.L_2626:
        /*01f0*/ 	.word	0x00000000
.L_2627:


//--------------------- .nv.info._Z25selective_scan_bwd_kernelI32Selective_Scan_bwd_kernel_traitsILi32ELi16ELb0ELb1ELb1ELb0ELb1EN3c108BFloat16EfEEv12SSMParamsBwd --------------------------
	.section	.nv.info._Z25selective_scan_bwd_kernelI32Selective_Scan_bwd_kernel_traitsILi32ELi16ELb0ELb1ELb1ELb0ELb1EN3c108BFloat16EfEEv12SSMParamsBwd,"",@"SHT_CUDA_INFO"
	.sectionflags	@""
	.align	4


	//----- nvinfo : EIATTR_CUDA_API_VERSION
	.align		4
        /*0000*/ 	.byte	0x04, 0x37
        /*0002*/ 	.short	(.L_2629 - .L_2628)
.L_2628:
        /*0004*/ 	.word	0x00000082


	//----- nvinfo : EIATTR_SW2861232_WAR
	.align		4
.L_2629:
        /*0008*/ 	.byte	0x01, 0x35
	.zero		2


	//----- nvinfo : EIATTR_PARAM_CBANK
	.align		4
        /*000c*/ 	.byte	0x04, 0x0a
        /*000e*/ 	.short	(.L_2631 - .L_2630)
	.align		4
.L_2630:
        /*0010*/ 	.word	index@(.nv.constant0._Z25selective_scan_bwd_kernelI32Selective_Scan_bwd_kernel_traitsILi32ELi16ELb0ELb1ELb1ELb0ELb1EN3c108BFloat16EfEEv12SSMParamsBwd)
        /*0014*/ 	.short	0x0160
        /*0016*/ 	.short	0x01f0


	//----- nvinfo : EIATTR_CBANK_PARAM_SIZE
	.align		4
.L_2631:
        /*0018*/ 	.byte	0x03, 0x19
        /*001a*/ 	.short	0x01f0


	//----- nvinfo : EIATTR_KPARAM_INFO
	.align		4
        /*001c*/ 	.byte	0x04, 0x17
        /*001e*/ 	.short	(.L_2633 - .L_2632)
.L_2632:
        /*0020*/ 	.word	0x00000000
        /*0024*/ 	.short	0x0000
        /*0026*/ 	.short	0x0000
        /*0028*/ 	.byte	0x00, 0xf0, 0xc1, 0x07


	//----- nvinfo : EIATTR_MAXREG_COUNT
	.align		4
.L_2633:
        /*002c*/ 	.byte	0x03, 0x1b
        /*002e*/ 	.short	0x00ff


	//----- nvinfo : EIATTR_NUM_BARRIERS
	.align		4
        /*0030*/ 	.byte	0x02, 0x4c
        /*0032*/ 	.byte	0x01
	.zero		1


	//----- nvinfo : EIATTR_MERCURY_ISA_VERSION
	.align		4
        /*0034*/ 	.byte	0x03, 0x5f
        /*0036*/ 	.short	0x0000


	//----- nvinfo : EIATTR_COOP_GROUP_MASK_REGIDS
	.align		4
        /*0038*/ 	.byte	0x04, 0x29
        /*003a*/ 	.short	(.L_2635 - .L_2634)


	//   ....[0]....
.L_2634:
        /*003c*/ 	.word	0xffffffff


	//   ....[1]....
        /*0040*/ 	.word	0xffffffff


	//   ....[2]....
        /*0044*/ 	.word	0xffffffff


	//   ....[3]....
        /*0048*/ 	.word	0xffffffff


	//   ....[4]....
        /*004c*/ 	.word	0xffffffff


	//   ....[5]....
        /*0050*/ 	.word	0xffffffff


	//   ....[6]....
        /*0054*/ 	.word	0xffffffff


	//   ....[7]....
        /*0058*/ 	.word	0xffffffff


	//   ....[8]....
        /*005c*/ 	.word	0xffffffff


	//   ....[9]....
        /*0060*/ 	.word	0xffffffff


	//   ....[10]....
        /*0064*/ 	.word	0xffffffff


	//   ....[11]....
        /*0068*/ 	.word	0xffffffff


	//   ....[12]....
        /*006c*/ 	.word	0xffffffff


	//   ....[13]....
        /*0070*/ 	.word	0xffffffff


	//   ....[14]....
        /*0074*/ 	.word	0xffffffff


	//   ....[15]....
        /*0078*/ 	.word	0xffffffff


	//   ....[16]....
        /*007c*/ 	.word	0xffffffff


	//   ....[17]....
        /*0080*/ 	.word	0xffffffff


	//   ....[18]....
        /*0084*/ 	.word	0xffffffff


	//   ....[19]....
        /*0088*/ 	.word	0xffffffff


	//   ....[20]....
        /*008c*/ 	.word	0xffffffff


	//   ....[21]....
        /*0090*/ 	.word	0xffffffff


	//   ....[22]....
        /*0094*/ 	.word	0xffffffff


	//   ....[23]....
        /*0098*/ 	.word	0xffffffff


	//   ....[24]....
        /*009c*/ 	.word	0xffffffff


	//   ....[25]....
        /*00a0*/ 	.word	0xffffffff


	//   ....[26]....
        /*00a4*/ 	.word	0xffffffff


	//   ....[27]....
        /*00a8*/ 	.word	0xffffffff


	//   ....[28]....
        /*00ac*/ 	.word	0xffffffff


	//   ....[29]....
        /*00b0*/ 	.word	0xffffffff


	//   ....[30]....
        /*00b4*/ 	.word	0xffffffff


	//   ....[31]....
        /*00b8*/ 	.word	0xffffffff


	//   ....[32]....
        /*00bc*/ 	.word	0xffffffff


	//   ....[33]....
        /*00c0*/ 	.word	0xffffffff


	//   ....[34]....
        /*00c4*/ 	.word	0xffffffff


	//   ....[35]....
        /*00c8*/ 	.word	0xffffffff


	//   ....[36]....
        /*00cc*/ 	.word	0xffffffff


	//   ....[37]....
        /*00d0*/ 	.word	0xffffffff


	//   ....[38]....
        /*00d4*/ 	.word	0xffffffff


	//   ....[39]....
        /*00d8*/ 	.word	0xffffffff


	//   ....[40]....
        /*00dc*/ 	.word	0xffffffff


	//   ....[41]....
        /*00e0*/ 	.word	0xffffffff


	//   ....[42]....
        /*00e4*/ 	.word	0xffffffff


	//   ....[43]....
        /*00e8*/ 	.word	0xffffffff


	//   ....[44]....
        /*00ec*/ 	.word	0xffffffff


	//   ....[45]....
        /*00f0*/ 	.word	0xffffffff


	//   ....[46]....
        /*00f4*/ 	.word	0xffffffff


	//   ....[47]....
        /*00f8*/ 	.word	0xffffffff


	//   ....[48]....
        /*00fc*/ 	.word	0xffffffff


	//   ....[49]....
        /*0100*/ 	.word	0xffffffff


	//   ....[50]....
        /*0104*/ 	.word	0xffffffff


	//   ....[51]....
        /*0108*/ 	.word	0xffffffff


	//   ....[52]....
        /*010c*/ 	.word	0xffffffff


	//   ....[53]....
        /*0110*/ 	.word	0xffffffff


	//----- nvinfo : EIATTR_COOP_GROUP_INSTR_OFFSETS
	.align		4
.L_2635:
        /*0114*/ 	.byte	0x04, 0x28
        /*0116*/ 	.short	(.L_2637 - .L_2636)


	//   ....[0]....
.L_2636:
        /*0118*/ 	.word	0x00001480


	//   ....[1]....
        /*011c*/ 	.word	0x00001ac0


	//   ....[2]....
        /*0120*/ 	.word	0x000022e0


	//   ....[3]....
        /*0124*/ 	.word	0x00002800


	//   ....[4]....
        /*0128*/ 	.word	0x00002f00


	//   ....[5]....
        /*012c*/ 	.word	0x00003b70


	//   ....[6]....
        /*0130*/ 	.word	0x00004880


	//   ....[7]....
        /*0134*/ 	.word	0x00005900


	//   ....[8]....
        /*0138*/ 	.word	0x00006320


	//   ....[9]....
        /*013c*/ 	.word	0x00006c90


	//   ....[10]....
        /*0140*/ 	.word	0x00006cf0


	//   ....[11]....
        /*0144*/ 	.word	0x00006ff0


	//   ....[12]....
        /*0148*/ 	.word	0x00007030


	//   ....[13]....
        /*014c*/ 	.word	0x00007050


	//   ....[14]....
        /*0150*/ 	.word	0x00007070


	//   ....[15]....
        /*0154*/ 	.word	0x000070a0


	//   ....[16]....
        /*0158*/ 	.word	0x000070c0


	//   ....[17]....
        /*015c*/ 	.word	0x000070f0


	//   ....[18]....
        /*0160*/ 	.word	0x00007110


	//   ....[19]....
        /*0164*/ 	.word	0x00007140


	//   ....[20]....
        /*0168*/ 	.word	0x00007160


	//   ....[21]....
        /*016c*/ 	.word	0x00007190


	//   ....[22]....
        /*0170*/ 	.word	0x000071b0


	//   ....[23]....
        /*0174*/ 	.word	0x000071f0


	//   ....[24]....
        /*0178*/ 	.word	0x00007220


	//   ....[25]....
        /*017c*/ 	.word	0x00007250


	//   ....[26]....
        /*0180*/ 	.word	0x00007290


	//   ....[27]....
        /*0184*/ 	.word	0x000072e0


	//   ....[28]....
        /*0188*/ 	.word	0x00007300


	//   ....[29]....
        /*018c*/ 	.word	0x00007310


	//   ....[30]....
        /*0190*/ 	.word	0x00007330


	//   ....[31]....
        /*0194*/ 	.word	0x00007340


	//   ....[32]....
        /*0198*/ 	.word	0x00007360


	//   ....[33]....
        /*019c*/ 	.word	0x00007380


	//   ....[34]....
        /*01a0*/ 	.word	0x00007390


	//   ....[35]....
        /*01a4*/ 	.word	0x000073c0


	//   ....[36]....
        /*01a8*/ 	.word	0x000073f0


	//   ....[37]....
        /*01ac*/ 	.word	0x00008bb0


	//   ....[38]....
        /*01b0*/ 	.word	0x00008cd0


	//   ....[39]....
        /*01b4*/ 	.word	0x00008dd0


	//   ....[40]....
        /*01b8*/ 	.word	0x00008ed0


	//   ....[41]....
        /*01bc*/ 	.word	0x00008fe0


	//   ....[42]....
        /*01c0*/ 	.word	0x00009680


	//   ....[43]....
        /*01c4*/ 	.word	0x00009f00


	//   ....[44]....
        /*01c8*/ 	.word	0x0000a560


	//   ....[45]....
        /*01cc*/ 	.word	0x0000a5b0


	//   ....[46]....
        /*01d0*/ 	.word	0x0000a5e0


	//   ....[47]....
        /*01d4*/ 	.word	0x0000a600


	//   ....[48]....
        /*01d8*/ 	.word	0x0000a620


	//   ....[49]....
        /*01dc*/ 	.word	0x0000a6f0


	//   ....[50]....
        /*01e0*/ 	.word	0x0000a740


	//   ....[51]....
        /*01e4*/ 	.word	0x0000a760


	//   ....[52]....
        /*01e8*/ 	.word	0x0000a780


	//   ....[53]....
        /*01ec*/ 	.word	0x0000a7a0


	//----- nvinfo : EIATTR_EXIT_INSTR_OFFSETS
	.align		4
.L_2637:
        /*01f0*/ 	.byte	0x04, 0x1c
        /*01f2*/ 	.short	(.L_2639 - .L_2638)


	//   ....[0]....
.L_2638:
        /*01f4*/ 	.word	0x0000a880


	//   ....[1]....
        /*01f8*/ 	.word	0x0000a9f0


	//----- nvinfo : EIATTR_MAX_THREADS
	.align		4
.L_2639:
        /*01fc*/ 	.byte	0x04, 0x05
        /*01fe*/ 	.short	(.L_2641 - .L_2640)
.L_2640:
        /*0200*/ 	.word	0x00000020
        /*0204*/ 	.word	0x00000001
        /*0208*/ 	.word	0x00000001


	//----- nvinfo : EIATTR_CRS_STACK_SIZE
	.align		4
.L_2641:
        /*020c*/ 	.byte	0x04, 0x1e
        /*020e*/ 	.short	(.L_2643 - .L_2642)
.L_2642:
        /*0210*/ 	.word	0x00000000
.L_2643:


//--------------------- .nv.info._Z25selective_scan_bwd_kernelI32Selective_Scan_bwd_kernel_traitsILi32ELi16ELb0ELb1ELb1ELb1ELb0EN3c108BFloat16EfEEv12SSMParamsBwd --------------------------
	.section	.nv.info._Z25selective_scan_bwd_kernelI32Selective_Scan_bwd_kernel_traitsILi32ELi16ELb0ELb1ELb1ELb1ELb0EN3c108BFloat16EfEEv12SSMParamsBwd,"",@"SHT_CUDA_INFO"
	.sectionflags	@""
	.align	4


	//----- nvinfo : EIATTR_CUDA_API_VERSION
	.align		4
        /*0000*/ 	.byte	0x04, 0x37
        /*0002*/ 	.short	(.L_2645 - .L_2644)
.L_2644:
        /*0004*/ 	.word	0x00000082


	//----- nvinfo : EIATTR_SW2861232_WAR
	.align		4
.L_2645:
        /*0008*/ 	.byte	0x01, 0x35
	.zero		2


	//----- nvinfo : EIATTR_PARAM_CBANK
	.align		4
        /*000c*/ 	.byte	0x04, 0x0a
        /*000e*/ 	.short	(.L_2647 - .L_2646)
	.align		4
.L_2646:
        /*0010*/ 	.word	index@(.nv.constant0._Z25selective_scan_bwd_kernelI32Selective_Scan_bwd_kernel_traitsILi32ELi16ELb0ELb1ELb1ELb1ELb0EN3c108BFloat16EfEEv12SSMParamsBwd)
        /*0014*/ 	.short	0x0160
        /*0016*/ 	.short	0x01f0


	//----- nvinfo : EIATTR_CBANK_PARAM_SIZE
	.align		4
.L_2647:
        /*0018*/ 	.byte	0x03, 0x19
        /*001a*/ 	.short	0x01f0


	//----- nvinfo : EIATTR_KPARAM_INFO
	.align		4
        /*001c*/ 	.byte	0x04, 0x17
        /*001e*/ 	.short	(.L_2649 - .L_2648)
.L_2648:
        /*0020*/ 	.word	0x00000000
        /*0024*/ 	.short	0x0000
        /*0026*/ 	.short	0x0000
        /*0028*/ 	.byte	0x00, 0xf0, 0xc1, 0x07


	//----- nvinfo : EIATTR_MAXREG_COUNT
	.align		4
.L_2649:
        /*002c*/ 	.byte	0x03, 0x1b
        /*002e*/ 	.short	0x00ff


	//----- nvinfo : EIATTR_NUM_BARRIERS
	.align		4
        /*0030*/ 	.byte	0x02, 0x4c
        /*0032*/ 	.byte	0x01
	.zero		1


	//----- nvinfo : EIATTR_MERCURY_ISA_VERSION
	.align		4
        /*0034*/ 	.byte	0x03, 0x5f
        /*0036*/ 	.short	0x0000


	//----- nvinfo : EIATTR_COOP_GROUP_MASK_REGIDS
	.align		4
        /*0038*/ 	.byte	0x04, 0x29
        /*003a*/ 	.short	(.L_2651 - .L_2650)


	//   ....[0]....
.L_2650:
        /*003c*/ 	.word	0xffffffff


	//   ....[1]....
        /*0040*/ 	.word	0xffffffff


	//   ....[2]....
        /*0044*/ 	.word	0xffffffff


	//   ....[3]....
        /*0048*/ 	.word	0xffffffff


	//   ....[4]....
        /*004c*/ 	.word	0xffffffff


	//   ....[5]....
        /*0050*/ 	.word	0xffffffff


	//   ....[6]....
        /*0054*/ 	.word	0xffffffff


	//   ....[7]....
        /*0058*/ 	.word	0xffffffff


	//   ....[8]....
        /*005c*/ 	.word	0xffffffff


	//   ....[9]....
        /*0060*/ 	.word	0xffffffff


	//   ....[10]....
        /*0064*/ 	.word	0xffffffff


	//   ....[11]....
        /*0068*/ 	.word	0xffffffff


	//   ....[12]....
        /*006c*/ 	.word	0xffffffff


	//   ....[13]....
        /*0070*/ 	.word	0xffffffff


	//   ....[14]....
        /*0074*/ 	.word	0xffffffff


	//   ....[15]....
        /*0078*/ 	.word	0xffffffff


	//   ....[16]....
        /*007c*/ 	.word	0xffffffff


	//   ....[17]....
        /*0080*/ 	.word	0xffffffff


	//   ....[18]....
        /*0084*/ 	.word	0xffffffff


	//   ....[19]....
        /*0088*/ 	.word	0xffffffff


	//   ....[20]....
        /*008c*/ 	.word	0xffffffff


	//   ....[21]....
        /*0090*/ 	.word	0xffffffff


	//   ....[22]....
        /*0094*/ 	.word	0xffffffff


	//   ....[23]....
        /*0098*/ 	.word	0xffffffff


	//   ....[24]....
        /*009c*/ 	.word	0xffffffff


	//   ....[25]....
        /*00a0*/ 	.word	0xffffffff


	//   ....[26]....
        /*00a4*/ 	.word	0xffffffff


	//   ....[27]....
        /*00a8*/ 	.word	0xffffffff


	//   ....[28]....
        /*00ac*/ 	.word	0xffffffff


	//   ....[29]....
        /*00b0*/ 	.word	0xffffffff


	//   ....[30]....
        /*00b4*/ 	.word	0xffffffff


	//   ....[31]....
        /*00b8*/ 	.word	0xffffffff


	//   ....[32]....
        /*00bc*/ 	.word	0xffffffff


	//   ....[33]....
        /*00c0*/ 	.word	0xffffffff


	//   ....[34]....
        /*00c4*/ 	.word	0xffffffff


	//   ....[35]....
        /*00c8*/ 	.word	0xffffffff


	//   ....[36]....
        /*00cc*/ 	.word	0xffffffff


	//   ....[37]....
        /*00d0*/ 	.word	0xffffffff


	//   ....[38]....
        /*00d4*/ 	.word	0xffffffff


	//   ....[39]....
        /*00d8*/ 	.word	0xffffffff


	//   ....[40]....
        /*00dc*/ 	.word	0xffffffff


	//   ....[41]....
        /*00e0*/ 	.word	0xffffffff


	//   ....[42]....
        /*00e4*/ 	.word	0xffffffff


	//   ....[43]....
        /*00e8*/ 	.word	0xffffffff


	//   ....[44]....
        /*00ec*/ 	.word	0xffffffff


	//   ....[45]....
        /*00f0*/ 	.word	0xffffffff


	//   ....[46]....
        /*00f4*/ 	.word	0xffffffff


	//   ....[47]....
        /*00f8*/ 	.word	0xffffffff


	//   ....[48]....
        /*00fc*/ 	.word	0xffffffff


	//   ....[49]....
        /*0100*/ 	.word	0xffffffff


	//   ....[50]....
        /*0104*/ 	.word	0xffffffff


	//----- nvinfo : EIATTR_COOP_GROUP_INSTR_OFFSETS
	.align		4
.L_2651:
        /*0108*/ 	.byte	0x04, 0x28
        /*010a*/ 	.short	(.L_2653 - .L_2652)


	//   ....[0]....
.L_2652:
        /*010c*/ 	.word	0x00001230


	//   ....[1]....
        /*0110*/ 	.word	0x00001800


	//   ....[2]....
        /*0114*/ 	.word	0x00001d40


	//   ....[3]....
        /*0118*/ 	.word	0x00004fb0


	//   ....[4]....
        /*011c*/ 	.word	0x00005820


	//   ....[5]....
        /*0120*/ 	.word	0x00005f50


	//   ....[6]....
        /*0124*/ 	.word	0x00005f60


	//   ....[7]....
        /*0128*/ 	.word	0x00005f90


	//   ....[8]....
        /*012c*/ 	.word	0x00005fb0


	//   ....[9]....
        /*0130*/ 	.word	0x00005fe0


	//   ....[10]....
        /*0134*/ 	.word	0x00006000


	//   ....[11]....
        /*0138*/ 	.word	0x00006030


	//   ....[12]....
        /*013c*/ 	.word	0x00006050


	//   ....[13]....
        /*0140*/ 	.word	0x000060c0


	//   ....[14]....
        /*0144*/ 	.word	0x000060d0


	//   ....[15]....
        /*0148*/ 	.word	0x00006130


	//   ....[16]....
        /*014c*/ 	.word	0x00006150


	//   ....[17]....
        /*0150*/ 	.word	0x00006180


	//   ....[18]....
        /*0154*/ 	.word	0x00006540


	//   ....[19]....
        /*0158*/ 	.word	0x00006770


	//   ....[20]....
        /*015c*/ 	.word	0x00006840


	//   ....[21]....
        /*0160*/ 	.word	0x00006870


	//   ....[22]....
        /*0164*/ 	.word	0x00006890


	//   ....[23]....
        /*0168*/ 	.word	0x000068c0


	//   ....[24]....
        /*016c*/ 	.word	0x000068e0


	//   ....[25]....
        /*0170*/ 	.word	0x00006910


	//   ....[26]....
        /*0174*/ 	.word	0x00006930


	//   ....[27]....
        /*0178*/ 	.word	0x00006940


	//   ....[28]....
        /*017c*/ 	.word	0x00006970


	//   ....[29]....
        /*0180*/ 	.word	0x00006990


	//   ....[30]....
        /*0184*/ 	.word	0x000069a0


	//   ....[31]....
        /*0188*/ 	.word	0x000069b0


	//   ....[32]....
        /*018c*/ 	.word	0x000069d0


	//   ....[33]....
        /*0190*/ 	.word	0x00008240


	//   ....[34]....
        /*0194*/ 	.word	0x00008360


	//   ....[35]....
        /*0198*/ 	.word	0x00008460


	//   ....[36]....
        /*019c*/ 	.word	0x00008560


	//   ....[37]....
        /*01a0*/ 	.word	0x00008670


	//   ....[38]....
        /*01a4*/ 	.word	0x00008da0


	//   ....[39]....
        /*01a8*/ 	.word	0x00009570


	//   ....[40]....
        /*01ac*/ 	.word	0x0000a110


	//   ....[41]....
        /*01b0*/ 	.word	0x0000a710


	//   ....[42]....
        /*01b4*/ 	.word	0x0000a760


	//   ....[43]....
        /*01b8*/ 	.word	0x0000a790


	//   ....[44]....
        /*01bc*/ 	.word	0x0000a7b0


	//   ....[45]....
        /*01c0*/ 	.word	0x0000a7d0


	//   ....[46]....
        /*01c4*/ 	.word	0x0000a880


	//   ....[47]....
        /*01c8*/ 	.word	0x0000a8d0


	//   ....[48]....
        /*01cc*/ 	.word	0x0000a8f0


	//   ....[49]....
        /*01d0*/ 	.word	0x0000a910


	//   ....[50]....
        /*01d4*/ 	.word	0x0000a930


	//----- nvinfo : EIATTR_EXIT_INSTR_OFFSETS
	.align		4
.L_2653:
        /*01d8*/ 	.byte	0x04, 0x1c
        /*01da*/ 	.short	(.L_2655 - .L_2654)


	//   ....[0]....
.L_2654:
        /*01dc*/ 	.word	0x0000a9f0


	//   ....[1]....
        /*01e0*/ 	.word	0x0000ab30


	//----- nvinfo : EIATTR_MAX_THREADS
	.align		4
.L_2655:
        /*01e4*/ 	.byte	0x04, 0x05
        /*01e6*/ 	.short	(.L_2657 - .L_2656)
.L_2656:
        /*01e8*/ 	.word	0x00000020
        /*01ec*/ 	.word	0x00000001
        /*01f0*/ 	.word	0x00000001


	//----- nvinfo : EIATTR_CRS_STACK_SIZE
	.align		4
.L_2657:
        /*01f4*/ 	.byte	0x04, 0x1e
        /*01f6*/ 	.short	(.L_2659 - .L_2658)
.L_2658:
        /*01f8*/ 	.word	0x00000000
.L_2659:


//--------------------- .nv.info._Z25selective_scan_bwd_kernelI32Selective_Scan_bwd_kernel_traitsILi32ELi16ELb0ELb1ELb1ELb1ELb1EN3c108BFloat16EfEEv12SSMParamsBwd --------------------------
	.section	.nv.info._Z25selective_scan_bwd_kernelI32Selective_Scan_bwd_kernel_traitsILi32ELi16ELb0ELb1ELb1ELb1ELb1EN3c108BFloat16EfEEv12SSMParamsBwd,"",@"SHT_CUDA_INFO"
	.sectionflags	@""
	.align	4


	//----- nvinfo : EIATTR_CUDA_API_VERSION
	.align		4
        /*0000*/ 	.byte	0x04, 0x37
        /*0002*/ 	.short	(.L_2661 - .L_2660)
.L_2660:
        /*0004*/ 	.word	0x00000082


	//----- nvinfo : EIATTR_SW2861232_WAR
	.align		4
.L_2661:
        /*0008*/ 	.byte	0x01, 0x35
	.zero		2


	//----- nvinfo : EIATTR_PARAM_CBANK
	.align		4
        /*000c*/ 	.byte	0x04, 0x0a
        /*000e*/ 	.short	(.L_2663 - .L_2662)
	.align		4
.L_2662:
        /*0010*/ 	.word	index@(.nv.constant0._Z25selective_scan_bwd_kernelI32Selective_Scan_bwd_kernel_traitsILi32ELi16ELb0ELb1ELb1ELb1ELb1EN3c108BFloat16EfEEv12SSMParamsBwd)
        /*0014*/ 	.short	0x0160
        /*0016*/ 	.short	0x01f0


	//----- nvinfo : EIATTR_CBANK_PARAM_SIZE
	.align		4
.L_2663:
        /*0018*/ 	.byte	0x03, 0x19
        /*001a*/ 	.short	0x01f0


	//----- nvinfo : EIATTR_KPARAM_INFO
	.align		4
        /*001c*/ 	.byte	0x04, 0x17
        /*001e*/ 	.short	(.L_2665 - .L_2664)
.L_2664:
        /*0020*/ 	.word	0x00000000
        /*0024*/ 	.short	0x0000
        /*0026*/ 	.short	0x0000
        /*0028*/ 	.byte	0x00, 0xf0, 0xc1, 0x07


	//----- nvinfo : EIATTR_MAXREG_COUNT
	.align		4
.L_2665:
        /*002c*/ 	.byte	0x03, 0x1b
        /*002e*/ 	.short	0x00ff


	//----- nvinfo : EIATTR_NUM_BARRIERS
	.align		4
        /*0030*/ 	.byte	0x02, 0x4c
        /*0032*/ 	.byte	0x01
	.zero		1


	//----- nvinfo : EIATTR_MERCURY_ISA_VERSION
	.align		4
        /*0034*/ 	.byte	0x03, 0x5f
        /*0036*/ 	.short	0x0000


	//----- nvinfo : EIATTR_COOP_GROUP_MASK_REGIDS
	.align		4
        /*0038*/ 	.byte	0x04, 0x29
        /*003a*/ 	.short	(.L_2667 - .L_2666)


	//   ....[0]....
.L_2666:
        /*003c*/ 	.word	0xffffffff


	//   ....[1]....
        /*0040*/ 	.word	0xffffffff


	//   ....[2]....
        /*0044*/ 	.word	0xffffffff


	//   ....[3]....
        /*0048*/ 	.word	0xffffffff


	//   ....[4]....
        /*004c*/ 	.word	0xffffffff


	//   ....[5]....
        /*0050*/ 	.word	0xffffffff


	//   ....[6]....
        /*0054*/ 	.word	0xffffffff


	//   ....[7]....
        /*0058*/ 	.word	0xffffffff


	//   ....[8]....
        /*005c*/ 	.word	0xffffffff


	//   ....[9]....
        /*0060*/ 	.word	0xffffffff


	//   ....[10]....
        /*0064*/ 	.word	0xffffffff


	//   ....[11]....
        /*0068*/ 	.word	0xffffffff


	//   ....[12]....
        /*006c*/ 	.word	0xffffffff


	//   ....[13]....
        /*0070*/ 	.word	0xffffffff


	//   ....[14]....
        /*0074*/ 	.word	0xffffffff


	//   ....[15]....
        /*0078*/ 	.word	0xffffffff


	//   ....[16]....
        /*007c*/ 	.word	0xffffffff


	//   ....[17]....
        /*0080*/ 	.word	0xffffffff


	//   ....[18]....
        /*0084*/ 	.word	0xffffffff


	//   ....[19]....
        /*0088*/ 	.word	0xffffffff


	//   ....[20]....
        /*008c*/ 	.word	0xffffffff


	//   ....[21]....
        /*0090*/ 	.word	0xffffffff


	//   ....[22]....
        /*0094*/ 	.word	0xffffffff


	//   ....[23]....
        /*0098*/ 	.word	0xffffffff


	//   ....[24]....
        /*009c*/ 	.word	0xffffffff


	//   ....[25]....
        /*00a0*/ 	.word	0xffffffff


	//   ....[26]....
        /*00a4*/ 	.word	0xffffffff


	//   ....[27]....
        /*00a8*/ 	.word	0xffffffff


	//   ....[28]....
        /*00ac*/ 	.word	0xffffffff


	//   ....[29]....
        /*00b0*/ 	.word	0xffffffff


	//   ....[30]....
        /*00b4*/ 	.word	0xffffffff


	//   ....[31]....
        /*00b8*/ 	.word	0xffffffff


	//   ....[32]....
        /*00bc*/ 	.word	0xffffffff


	//   ....[33]....
        /*00c0*/ 	.word	0xffffffff


	//   ....[34]....
        /*00c4*/ 	.word	0xffffffff


	//   ....[35]....
        /*00c8*/ 	.word	0xffffffff


	//   ....[36]....
        /*00cc*/ 	.word	0xffffffff


	//   ....[37]....
        /*00d0*/ 	.word	0xffffffff


	//   ....[38]....
        /*00d4*/ 	.word	0xffffffff


	//   ....[39]....
        /*00d8*/ 	.word	0xffffffff


	//   ....[40]....
        /*00dc*/ 	.word	0xffffffff


	//   ....[41]....
        /*00e0*/ 	.word	0xffffffff


	//   ....[42]....
        /*00e4*/ 	.word	0xffffffff


	//   ....[43]....
        /*00e8*/ 	.word	0xffffffff


	//   ....[44]....
        /*00ec*/ 	.word	0xffffffff


	//   ....[45]....
        /*00f0*/ 	.word	0xffffffff


	//   ....[46]....
        /*00f4*/ 	.word	0xffffffff


	//   ....[47]....
        /*00f8*/ 	.word	0xffffffff


	//   ....[48]....
        /*00fc*/ 	.word	0xffffffff


	//   ....[49]....
        /*0100*/ 	.word	0xffffffff


	//   ....[50]....
        /*0104*/ 	.word	0xffffffff


	//   ....[51]....
        /*0108*/ 	.word	0xffffffff


	//   ....[52]....
        /*010c*/ 	.word	0xffffffff


	//   ....[53]....
        /*0110*/ 	.word	0xffffffff


	//   ....[54]....
        /*0114*/ 	.word	0xffffffff


	//----- nvinfo : EIATTR_COOP_GROUP_INSTR_OFFSETS
	.align		4
.L_2667:
        /*0118*/ 	.byte	0x04, 0x28
        /*011a*/ 	.short	(.L_2669 - .L_2668)


	//   ....[0]....
.L_2668:
        /*011c*/ 	.word	0x00001470


	//   ....[1]....
        /*0120*/ 	.word	0x00001a30


	//   ....[2]....
        /*0124*/ 	.word	0x00001f70


	//   ....[3]....
        /*0128*/ 	.word	0x00004cc0


	//   ....[4]....
        /*012c*/ 	.word	0x00005420


	//   ....[5]....
        /*0130*/ 	.word	0x00006000


	//   ....[6]....
        /*0134*/ 	.word	0x00006b10


	//   ....[7]....
        /*0138*/ 	.word	0x00007c00


	//   ....[8]....
        /*013c*/ 	.word	0x00008610


	//   ....[9]....
        /*0140*/ 	.word	0x00009010


	//   ....[10]....
        /*0144*/ 	.word	0x000092a0


	//   ....[11]....
        /*0148*/ 	.word	0x00009340


	//   ....[12]....
        /*014c*/ 	.word	0x00009350


	//   ....[13]....
        /*0150*/ 	.word	0x000093a0


	//   ....[14]....
        /*0154*/ 	.word	0x000093b0


	//   ....[15]....
        /*0158*/ 	.word	0x000093e0


	//   ....[16]....
        /*015c*/ 	.word	0x00009400


	//   ....[17]....
        /*0160*/ 	.word	0x00009430


	//   ....[18]....
        /*0164*/ 	.word	0x00009450


	//   ....[19]....
        /*0168*/ 	.word	0x00009480


	//   ....[20]....
        /*016c*/ 	.word	0x000094a0


	//   ....[21]....
        /*0170*/ 	.word	0x000094d0


	//   ....[22]....
        /*0174*/ 	.word	0x000094f0


	//   ....[23]....
        /*0178*/ 	.word	0x00009530


	//   ....[24]....
        /*017c*/ 	.word	0x00009550


	//   ....[25]....
        /*0180*/ 	.word	0x000095b0


	//   ....[26]....
        /*0184*/ 	.word	0x000095c0


	//   ....[27]....
        /*0188*/ 	.word	0x00009610


	//   ....[28]....
        /*018c*/ 	.word	0x00009620


	//   ....[29]....
        /*0190*/ 	.word	0x00009640


	//   ....[30]....
        /*0194*/ 	.word	0x00009670


	//   ....[31]....
        /*0198*/ 	.word	0x00009680


	//   ....[32]....
        /*019c*/ 	.word	0x000096b0


	//   ....[33]....
        /*01a0*/ 	.word	0x000096c0


	//   ....[34]....
        /*01a4*/ 	.word	0x000096d0


	//   ....[35]....
        /*01a8*/ 	.word	0x000096f0


	//   ....[36]....
        /*01ac*/ 	.word	0x00009710


	//   ....[37]....
        /*01b0*/ 	.word	0x0000aeb0


	//   ....[38]....
        /*01b4*/ 	.word	0x0000afd0


	//   ....[39]....
        /*01b8*/ 	.word	0x0000b0d0


	//   ....[40]....
        /*01bc*/ 	.word	0x0000b1d0


	//   ....[41]....
        /*01c0*/ 	.word	0x0000b2e0


	//   ....[42]....
        /*01c4*/ 	.word	0x0000bb10


	//   ....[43]....
        /*01c8*/ 	.word	0x0000c330


	//   ....[44]....
        /*01cc*/ 	.word	0x0000cf20


	//   ....[45]....
        /*01d0*/ 	.word	0x0000d580


	//   ....[46]....
        /*01d4*/ 	.word	0x0000d5d0


	//   ....[47]....
        /*01d8*/ 	.word	0x0000d600


	//   ....[48]....
        /*01dc*/ 	.word	0x0000d620


	//   ....[49]....
        /*01e0*/ 	.word	0x0000d640


	//   ....[50]....
        /*01e4*/ 	.word	0x0000d710


	//   ....[51]....
        /*01e8*/ 	.word	0x0000d760


	//   ....[52]....
        /*01ec*/ 	.word	0x0000d780


	//   ....[53]....
        /*01f0*/ 	.word	0x0000d7a0


	//   ....[54]....
        /*01f4*/ 	.word	0x0000d7c0


	//----- nvinfo : EIATTR_EXIT_INSTR_OFFSETS
	.align		4
.L_2669:
        /*01f8*/ 	.byte	0x04, 0x1c
        /*01fa*/ 	.short	(.L_2671 - .L_2670)


	//   ....[0]....
.L_2670:
        /*01fc*/ 	.word	0x0000d8a0


	//   ....[1]....
        /*0200*/ 	.word	0x0000da10


	//----- nvinfo : EIATTR_MAX_THREADS
	.align		4
.L_2671:
        /*0204*/ 	.byte	0x04, 0x05
        /*0206*/ 	.short	(.L_2673 - .L_2672)
.L_2672:
        /*0208*/ 	.word	0x00000020
        /*020c*/ 	.word	0x00000001
        /*0210*/ 	.word	0x00000001


	//----- nvinfo : EIATTR_CRS_STACK_SIZE
	.align		4
.L_2673:
        /*0214*/ 	.byte	0x04, 0x1e
        /*0216*/ 	.short	(.L_2675 - .L_2674)
.L_2674:
        /*0218*/ 	.word	0x00000000
.L_2675:


//--------------------- .nv.info._Z25selective_scan_bwd_kernelI32Selective_Scan_bwd_kernel_traitsILi32ELi16ELb1ELb0ELb0ELb0ELb0EN3c108BFloat16EfEEv12SSMParamsBwd --------------------------
	.section	.nv.info._Z25selective_scan_bwd_kernelI32Selective_Scan_bwd_kernel_traitsILi32ELi16ELb1ELb0ELb0ELb0ELb0EN3c108BFloat16EfEEv12SSMParamsBwd,"",@"SHT_CUDA_INFO"
	.sectionflags	@""
	.align	4


	//----- nvinfo : EIATTR_CUDA_API_VERSION
	.align		4
        /*0000*/ 	.byte	0x04, 0x37
        /*0002*/ 	.short	(.L_2677 - .L_2676)
.L_2676:
        /*0004*/ 	.word	0x00000082


	//----- nvinfo : EIATTR_SW2861232_WAR
	.align		4
.L_2677:
        /*0008*/ 	.byte	0x01, 0x35
	.zero		2


	//----- nvinfo : EIATTR_PARAM_CBANK
	.align		4
        /*000c*/ 	.byte	0x04, 0x0a
        /*000e*/ 	.short	(.L_2679 - .L_2678)
	.align		4
.L_2678:
        /*0010*/ 	.word	index@(.nv.constant0._Z25selective_scan_bwd_kernelI32Selective_Scan_bwd_kernel_traitsILi32ELi16ELb1ELb0ELb0ELb0ELb0EN3c108BFloat16EfEEv12SSMParamsBwd)
        /*0014*/ 	.short	0x0160
        /*0016*/ 	.short	0x01f0


	//----- nvinfo : EIATTR_CBANK_PARAM_SIZE
	.align		4
.L_2679:
        /*0018*/ 	.byte	0x03, 0x19
        /*001a*/ 	.short	0x01f0


	//----- nvinfo : EIATTR_KPARAM_INFO
	.align		4
        /*001c*/ 	.byte	0x04, 0x17
        /*001e*/ 	.short	(.L_2681 - .L_2680)
.L_2680:
        /*0020*/ 	.word	0x00000000
        /*0024*/ 	.short	0x0000
        /*0026*/ 	.short	0x0000
        /*0028*/ 	.byte	0x00, 0xf0, 0xc1, 0x07


	//----- nvinfo : EIATTR_MAXREG_COUNT
	.align		4
.L_2681:
        /*002c*/ 	.byte	0x03, 0x1b
        /*002e*/ 	.short	0x00ff


	//----- nvinfo : EIATTR_NUM_BARRIERS
	.align		4
        /*0030*/ 	.byte	0x02, 0x4c
        /*0032*/ 	.byte	0x01
	.zero		1


	//----- nvinfo : EIATTR_MERCURY_ISA_VERSION
	.align		4
        /*0034*/ 	.byte	0x03, 0x5f
        /*0036*/ 	.short	0x0000


	//----- nvinfo : EIATTR_COOP_GROUP_MASK_REGIDS
	.align		4
        /*0038*/ 	.byte	0x04, 0x29
        /*003a*/ 	.short	(.L_2683 - .L_2682)


	//   ....[0]....
.L_2682:
        /*003c*/ 	.word	0xffffffff


	//   ....[1]....
        /*0040*/ 	.word	0xffffffff


	//   ....[2]....
        /*0044*/ 	.word	0xffffffff


	//   ....[3]....
        /*0048*/ 	.word	0xffffffff


	//   ....[4]....
        /*004c*/ 	.word	0xffffffff


	//   ....[5]....
        /*0050*/ 	.word	0xffffffff


	//   ....[6]....
        /*0054*/ 	.word	0xffffffff


	//   ....[7]....
        /*0058*/ 	.word	0xffffffff


	//   ....[8]....
        /*005c*/ 	.word	0xffffffff


	//   ....[9]....
        /*0060*/ 	.word	0xffffffff


	//   ....[10]....
        /*0064*/ 	.word	0xffffffff


	//   ....[11]....
        /*0068*/ 	.word	0xffffffff


	//   ....[12]....
        /*006c*/ 	.word	0xffffffff


	//   ....[13]....
        /*0070*/ 	.word	0xffffffff


	//   ....[14]....
        /*0074*/ 	.word	0xffffffff


	//   ....[15]....
        /*0078*/ 	.word	0xffffffff


	//   ....[16]....
        /*007c*/ 	.word	0xffffffff


	//   ....[17]....
        /*0080*/ 	.word	0xffffffff


	//   ....[18]....
        /*0084*/ 	.word	0xffffffff


	//   ....[19]....
        /*0088*/ 	.word	0xffffffff


	//   ....[20]....
        /*008c*/ 	.word	0xffffffff


	//   ....[21]....
        /*0090*/ 	.word	0xffffffff


	//   ....[22]....
        /*0094*/ 	.word	0xffffffff


	//   ....[23]....
        /*0098*/ 	.word	0xffffffff


	//   ....[24]....
        /*009c*/ 	.word	0xffffffff


	//   ....[25]....
        /*00a0*/ 	.word	0xffffffff


	//   ....[26]....
        /*00a4*/ 	.word	0xffffffff


	//   ....[27]....
        /*00a8*/ 	.word	0xffffffff


	//   ....[28]....
        /*00ac*/ 	.word	0xffffffff


	//   ....[29]....
        /*00b0*/ 	.word	0xffffffff


	//   ....[30]....
        /*00b4*/ 	.word	0xffffffff


	//   ....[31]....
        /*00b8*/ 	.word	0xffffffff


	//   ....[32]....
        /*00bc*/ 	.word	0xffffffff


	//   ....[33]....
        /*00c0*/ 	.word	0xffffffff


	//   ....[34]....
        /*00c4*/ 	.word	0xffffffff


	//   ....[35]....
        /*00c8*/ 	.word	0xffffffff


	//   ....[36]....
        /*00cc*/ 	.word	0xffffffff


	//   ....[37]....
        /*00d0*/ 	.word	0xffffffff


	//   ....[38]....
        /*00d4*/ 	.word	0xffffffff


	//   ....[39]....
        /*00d8*/ 	.word	0xffffffff


	//   ....[40]....
        /*00dc*/ 	.word	0xffffffff


	//   ....[41]....
        /*00e0*/ 	.word	0xffffffff


	//   ....[42]....
        /*00e4*/ 	.word	0xffffffff


	//   ....[43]....
        /*00e8*/ 	.word	0xffffffff


	//   ....[44]....
        /*00ec*/ 	.word	0xffffffff


	//   ....[45]....
        /*00f0*/ 	.word	0xffffffff


	//   ....[46]....
        /*00f4*/ 	.word	0xffffffff


	//   ....[47]....
        /*00f8*/ 	.word	0xffffffff


	//   ....[48]....
        /*00fc*/ 	.word	0xffffffff


	//   ....[49]....
        /*0100*/ 	.word	0xffffffff


	//   ....[50]....
        /*0104*/ 	.word	0xffffffff


	//   ....[51]....
        /*0108*/ 	.word	0xffffffff


	//   ....[52]....
        /*010c*/ 	.word	0xffffffff


	//----- nvinfo : EIATTR_COOP_GROUP_INSTR_OFFSETS
	.align		4
.L_2683:
        /*0110*/ 	.byte	0x04, 0x28
        /*0112*/ 	.short	(.L_2685 - .L_2684)


	//   ....[0]....
.L_2684:
        /*0114*/ 	.word	0x000005f0


	//   ....[1]....
        /*0118*/ 	.word	0x00000680


	//   ....[2]....
        /*011c*/ 	.word	0x000008b0


	//   ....[3]....
        /*0120*/ 	.word	0x00001bb0


	//   ....[4]....
        /*0124*/ 	.word	0x00001be0


	//   ....[5]....
        /*0128*/ 	.word	0x00001c20


	//   ....[6]....
        /*012c*/ 	.word	0x00001c30


	//   ....[7]....
        /*0130*/ 	.word	0x00001c60


	//   ....[8]....
        /*0134*/ 	.word	0x00001c80


	//   ....[9]....
        /*0138*/ 	.word	0x00001cb0


	//   ....[10]....
        /*013c*/ 	.word	0x00001cd0


	//   ....[11]....
        /*0140*/ 	.word	0x00001d00


	//   ....[12]....
        /*0144*/ 	.word	0x00001d20


	//   ....[13]....
        /*0148*/ 	.word	0x00001d50


	//   ....[14]....
        /*014c*/ 	.word	0x00001d70


	//   ....[15]....
        /*0150*/ 	.word	0x00001da0


	//   ....[16]....
        /*0154*/ 	.word	0x00001db0


	//   ....[17]....
        /*0158*/ 	.word	0x00001df0


	//   ....[18]....
        /*015c*/ 	.word	0x00001e20


	//   ....[19]....
        /*0160*/ 	.word	0x00001e80


	//   ....[20]....
        /*0164*/ 	.word	0x00001e90


	//   ....[21]....
        /*0168*/ 	.word	0x00001ec0


	//   ....[22]....
        /*016c*/ 	.word	0x00001ee0


	//   ....[23]....
        /*0170*/ 	.word	0x00001f10


	//   ....[24]....
        /*0174*/ 	.word	0x00001f20


	//   ....[25]....
        /*0178*/ 	.word	0x00001f40


	//   ....[26]....
        /*017c*/ 	.word	0x00001f70


	//   ....[27]....
        /*0180*/ 	.word	0x00001f80


	//   ....[28]....
        /*0184*/ 	.word	0x00001f90


	//   ....[29]....
        /*0188*/ 	.word	0x00001fa0


	//   ....[30]....
        /*018c*/ 	.word	0x00001fb0


	//   ....[31]....
        /*0190*/ 	.word	0x00002610


	//   ....[32]....
        /*0194*/ 	.word	0x00002640


	//   ....[33]....
        /*0198*/ 	.word	0x00002730


	//   ....[34]....
        /*019c*/ 	.word	0x00002760


	//   ....[35]....
        /*01a0*/ 	.word	0x00002840


	//   ....[36]....
        /*01a4*/ 	.word	0x00002870


	//   ....[37]....
        /*01a8*/ 	.word	0x00002950


	//   ....[38]....
        /*01ac*/ 	.word	0x00002980


	//   ....[39]....
        /*01b0*/ 	.word	0x00002a60


	//   ....[40]....
        /*01b4*/ 	.word	0x00002a90


	//   ....[41]....
        /*01b8*/ 	.word	0x00003020


	//   ....[42]....
        /*01bc*/ 	.word	0x00003320


	//   ....[43]....
        /*01c0*/ 	.word	0x00003450


	//   ....[44]....
        /*01c4*/ 	.word	0x000034a0


	//   ....[45]....
        /*01c8*/ 	.word	0x000034d0


	//   ....[46]....
        /*01cc*/ 	.word	0x000034f0


	//   ....[47]....
        /*01d0*/ 	.word	0x00003510


	//   ....[48]....
        /*01d4*/ 	.word	0x000035c0


	//   ....[49]....
        /*01d8*/ 	.word	0x00003610


	//   ....[50]....
        /*01dc*/ 	.word	0x00003630


	//   ....[51]....
        /*01e0*/ 	.word	0x00003650


	//   ....[52]....
        /*01e4*/ 	.word	0x00003670


	//----- nvinfo : EIATTR_EXIT_INSTR_OFFSETS
	.align		4
.L_2685:
        /*01e8*/ 	.byte	0x04, 0x1c
        /*01ea*/ 	.short	(.L_2687 - .L_2686)


	//   ....[0]....
.L_2686:
        /*01ec*/ 	.word	0x00003730


	//   ....[1]....
        /*01f0*/ 	.word	0x00003be0


	//----- nvinfo : EIATTR_MAX_THREADS
	.align		4
.L_2687:
        /*01f4*/ 	.byte	0x04, 0x05
        /*01f6*/ 	.short	(.L_2689 - .L_2688)
.L_2688:
        /*01f8*/ 	.word	0x00000020
        /*01fc*/ 	.word	0x00000001
        /*0200*/ 	.word	0x00000001


	//----- nvinfo : EIATTR_CRS_STACK_SIZE
	.align		4
.L_2689:
        /*0204*/ 	.byte	0x04, 0x1e
        /*0206*/ 	.short	(.L_2691 - .L_2690)
.L_2690:
        /*0208*/ 	.word	0x00000000
.L_2691:


//--------------------- .nv.info._Z25selective_scan_bwd_kernelI32Selective_Scan_bwd_kernel_traitsILi32ELi16ELb1ELb0ELb0ELb0ELb1EN3c108BFloat16EfEEv12SSMParamsBwd --------------------------
	.section	.nv.info._Z25selective_scan_bwd_kernelI32Selective_Scan_bwd_kernel_traitsILi32ELi16ELb1ELb0ELb0ELb0ELb1EN3c108BFloat16EfEEv12SSMParamsBwd,"",@"SHT_CUDA_INFO"
	.sectionflags	@""
	.align	4


	//----- nvinfo : EIATTR_CUDA_API_VERSION
	.align		4
        /*0000*/ 	.byte	0x04, 0x37
        /*0002*/ 	.short	(.L_2693 - .L_2692)
.L_2692:
        /*0004*/ 	.word	0x00000082


	//----- nvinfo : EIATTR_SW2861232_WAR
	.align		4
.L_2693:
        /*0008*/ 	.byte	0x01, 0x35
	.zero		2


	//----- nvinfo : EIATTR_PARAM_CBANK
	.align		4
        /*000c*/ 	.byte	0x04, 0x0a
        /*000e*/ 	.short	(.L_2695 - .L_2694)
	.align		4
.L_2694:
        /*0010*/ 	.word	index@(.nv.constant0._Z25selective_scan_bwd_kernelI32Selective_Scan_bwd_kernel_traitsILi32ELi16ELb1ELb0ELb0ELb0ELb1EN3c108BFloat16EfEEv12SSMParamsBwd)
        /*0014*/ 	.short	0x0160
        /*0016*/ 	.short	0x01f0


	//----- nvinfo : EIATTR_CBANK_PARAM_SIZE
	.align		4
.L_2695:
        /*0018*/ 	.byte	0x03, 0x19
        /*001a*/ 	.short	0x01f0


	//----- nvinfo : EIATTR_KPARAM_INFO
	.align		4
        /*001c*/ 	.byte	0x04, 0x17
        /*001e*/ 	.short	(.L_2697 - .L_2696)
.L_2696:
        /*0020*/ 	.word	0x00000000
        /*0024*/ 	.short	0x0000
        /*0026*/ 	.short	0x0000
        /*0028*/ 	.byte	0x00, 0xf0, 0xc1, 0x07


	//----- nvinfo : EIATTR_MAXREG_COUNT
	.align		4
.L_2697:
        /*002c*/ 	.byte	0x03, 0x1b
        /*002e*/ 	.short	0x00ff


	//----- nvinfo : EIATTR_NUM_BARRIERS
	.align		4
        /*0030*/ 	.byte	0x02, 0x4c
        /*0032*/ 	.byte	0x01
	.zero		1


	//----- nvinfo : EIATTR_MERCURY_ISA_VERSION
	.align		4
        /*0034*/ 	.byte	0x03, 0x5f
        /*0036*/ 	.short	0x0000


	//----- nvinfo : EIATTR_COOP_GROUP_MASK_REGIDS
	.align		4
        /*0038*/ 	.byte	0x04, 0x29
        /*003a*/ 	.short	(.L_2699 - .L_2698)


	//   ....[0]....
.L_2698:
        /*003c*/ 	.word	0xffffffff


	//   ....[1]....
        /*0040*/ 	.word	0xffffffff


	//   ....[2]....
        /*0044*/ 	.word	0xffffffff


	//   ....[3]....
        /*0048*/ 	.word	0xffffffff


	//   ....[4]....
        /*004c*/ 	.word	0xffffffff


	//   ....[5]....
        /*0050*/ 	.word	0xffffffff


	//   ....[6]....
        /*0054*/ 	.word	0xffffffff


	//   ....[7]....
        /*0058*/ 	.word	0xffffffff


	//   ....[8]....
        /*005c*/ 	.word	0xffffffff


	//   ....[9]....
        /*0060*/ 	.word	0xffffffff


	//   ....[10]....
        /*0064*/ 	.word	0xffffffff


	//   ....[11]....
        /*0068*/ 	.word	0xffffffff


	//   ....[12]....
        /*006c*/ 	.word	0xffffffff


	//   ....[13]....
        /*0070*/ 	.word	0xffffffff


	//   ....[14]....
        /*0074*/ 	.word	0xffffffff


	//   ....[15]....
        /*0078*/ 	.word	0xffffffff


	//   ....[16]....
        /*007c*/ 	.word	0xffffffff


	//   ....[17]....
        /*0080*/ 	.word	0xffffffff


	//   ....[18]....
        /*0084*/ 	.word	0xffffffff


	//   ....[19]....
        /*0088*/ 	.word	0xffffffff


	//   ....[20]....
        /*008c*/ 	.word	0xffffffff


	//   ....[21]....
        /*0090*/ 	.word	0xffffffff


	//   ....[22]....
        /*0094*/ 	.word	0xffffffff


	//   ....[23]....
        /*0098*/ 	.word	0xffffffff


	//   ....[24]....
        /*009c*/ 	.word	0xffffffff


	//   ....[25]....
        /*00a0*/ 	.word	0xffffffff


	//   ....[26]....
        /*00a4*/ 	.word	0xffffffff


	//   ....[27]....
        /*00a8*/ 	.word	0xffffffff


	//   ....[28]....
        /*00ac*/ 	.word	0xffffffff


	//   ....[29]....
        /*00b0*/ 	.word	0xffffffff


	//   ....[30]....
        /*00b4*/ 	.word	0xffffffff


	//   ....[31]....
        /*00b8*/ 	.word	0xffffffff


	//   ....[32]....
        /*00bc*/ 	.word	0xffffffff


	//   ....[33]....
        /*00c0*/ 	.word	0xffffffff


	//   ....[34]....
        /*00c4*/ 	.word	0xffffffff


	//   ....[35]....
        /*00c8*/ 	.word	0xffffffff


	//   ....[36]....
        /*00cc*/ 	.word	0xffffffff


	//   ....[37]....
        /*00d0*/ 	.word	0xffffffff


	//   ....[38]....
        /*00d4*/ 	.word	0xffffffff


	//   ....[39]....
        /*00d8*/ 	.word	0xffffffff


	//   ....[40]....
        /*00dc*/ 	.word	0xffffffff


	//   ....[41]....
        /*00e0*/ 	.word	0xffffffff


	//   ....[42]....
        /*00e4*/ 	.word	0xffffffff


	//   ....[43]....
        /*00e8*/ 	.word	0xffffffff


	//   ....[44]....
        /*00ec*/ 	.word	0xffffffff


	//   ....[45]....
        /*00f0*/ 	.word	0xffffffff


	//   ....[46]....
        /*00f4*/ 	.word	0xffffffff


	//   ....[47]....
        /*00f8*/ 	.word	0xffffffff


	//   ....[48]....
        /*00fc*/ 	.word	0xffffffff


	//   ....[49]....
        /*0100*/ 	.word	0xffffffff


	//   ....[50]....
        /*0104*/ 	.word	0xffffffff


	//   ....[51]....
        /*0108*/ 	.word	0xffffffff


	//   ....[52]....
        /*010c*/ 	.word	0xffffffff


	//   ....[53]....
        /*0110*/ 	.word	0xffffffff


	//   ....[54]....
        /*0114*/ 	.word	0xffffffff


	//   ....[55]....
        /*0118*/ 	.word	0xffffffff


	//   ....[56]....
        /*011c*/ 	.word	0xffffffff


	//----- nvinfo : EIATTR_COOP_GROUP_INSTR_OFFSETS
	.align		4
.L_2699:
        /*0120*/ 	.byte	0x04, 0x28
        /*0122*/ 	.short	(.L_2701 - .L_2700)


	//   ....[0]....
.L_2700:
        /*0124*/ 	.word	0x000005d0


	//   ....[1]....
        /*0128*/ 	.word	0x00000660


	//   ....[2]....
        /*012c*/ 	.word	0x000007b0


	//   ....[3]....
        /*0130*/ 	.word	0x000008e0


	//   ....[4]....
        /*0134*/ 	.word	0x00001170


	//   ....[5]....
        /*0138*/ 	.word	0x00001b30


	//   ....[6]....
        /*013c*/ 	.word	0x00001e70


	//   ....[7]....
        /*0140*/ 	.word	0x00002e50


	//   ....[8]....
        /*0144*/ 	.word	0x00002e80


	//   ....[9]....
        /*0148*/ 	.word	0x00002ec0


	//   ....[10]....
        /*014c*/ 	.word	0x00002ed0


	//   ....[11]....
        /*0150*/ 	.word	0x00002f00


	//   ....[12]....
        /*0154*/ 	.word	0x00002f20


	//   ....[13]....
        /*0158*/ 	.word	0x00002f50


	//   ....[14]....
        /*015c*/ 	.word	0x00002f70


	//   ....[15]....
        /*0160*/ 	.word	0x00002fa0


	//   ....[16]....
        /*0164*/ 	.word	0x00002fc0


	//   ....[17]....
        /*0168*/ 	.word	0x00002ff0


	//   ....[18]....
        /*016c*/ 	.word	0x00003010


	//   ....[19]....
        /*0170*/ 	.word	0x00003040


	//   ....[20]....
        /*0174*/ 	.word	0x00003050


	//   ....[21]....
        /*0178*/ 	.word	0x000030a0


	//   ....[22]....
        /*017c*/ 	.word	0x000030c0


	//   ....[23]....
        /*0180*/ 	.word	0x00003120


	//   ....[24]....
        /*0184*/ 	.word	0x00003130


	//   ....[25]....
        /*0188*/ 	.word	0x00003160


	//   ....[26]....
        /*018c*/ 	.word	0x00003180


	//   ....[27]....
        /*0190*/ 	.word	0x000031b0


	//   ....[28]....
        /*0194*/ 	.word	0x000031c0


	//   ....[29]....
        /*0198*/ 	.word	0x000031e0


	//   ....[30]....
        /*019c*/ 	.word	0x00003210


	//   ....[31]....
        /*01a0*/ 	.word	0x00003220


	//   ....[32]....
        /*01a4*/ 	.word	0x00003230


	//   ....[33]....
        /*01a8*/ 	.word	0x00003240


	//   ....[34]....
        /*01ac*/ 	.word	0x00003250


	//   ....[35]....
        /*01b0*/ 	.word	0x000038b0


	//   ....[36]....
        /*01b4*/ 	.word	0x000038e0


	//   ....[37]....
        /*01b8*/ 	.word	0x000039d0


	//   ....[38]....
        /*01bc*/ 	.word	0x00003a00


	//   ....[39]....
        /*01c0*/ 	.word	0x00003ae0


	//   ....[40]....
        /*01c4*/ 	.word	0x00003b10


	//   ....[41]....
        /*01c8*/ 	.word	0x00003bf0


	//   ....[42]....
        /*01cc*/ 	.word	0x00003c20


	//   ....[43]....
        /*01d0*/ 	.word	0x00003d00


	//   ....[44]....
        /*01d4*/ 	.word	0x00003d30


	//   ....[45]....
        /*01d8*/ 	.word	0x00004310


	//   ....[46]....
        /*01dc*/ 	.word	0x000045c0


	//   ....[47]....
        /*01e0*/ 	.word	0x000046c0


	//   ....[48]....
        /*01e4*/ 	.word	0x00004710


	//   ....[49]....
        /*01e8*/ 	.word	0x00004740


	//   ....[50]....
        /*01ec*/ 	.word	0x00004760


	//   ....[51]....
        /*01f0*/ 	.word	0x00004780


	//   ....[52]....
        /*01f4*/ 	.word	0x00004830


	//   ....[53]....
        /*01f8*/ 	.word	0x00004880


	//   ....[54]....
        /*01fc*/ 	.word	0x000048a0


	//   ....[55]....
        /*0200*/ 	.word	0x000048c0


	//   ....[56]....
        /*0204*/ 	.word	0x000048e0


	//----- nvinfo : EIATTR_EXIT_INSTR_OFFSETS
	.align		4
.L_2701:
        /*0208*/ 	.byte	0x04, 0x1c
        /*020a*/ 	.short	(.L_2703 - .L_2702)


	//   ....[0]....
.L_2702:
        /*020c*/ 	.word	0x000049a0


	//   ....[1]....
        /*0210*/ 	.word	0x00004e50


	//----- nvinfo : EIATTR_MAX_THREADS
	.align		4
.L_2703:
        /*0214*/ 	.byte	0x04, 0x05
        /*0216*/ 	.short	(.L_2705 - .L_2704)
.L_2704:
        /*0218*/ 	.word	0x00000020
        /*021c*/ 	.word	0x00000001
        /*0220*/ 	.word	0x00000001


	//----- nvinfo : EIATTR_CRS_STACK_SIZE
	.align		4
.L_2705:
        /*0224*/ 	.byte	0x04, 0x1e
        /*0226*/ 	.short	(.L_2707 - .L_2706)
.L_2706:
        /*0228*/ 	.word	0x00000000
.L_2707:


//--------------------- .nv.info._Z25selective_scan_bwd_kernelI32Selective_Scan_bwd_kernel_traitsILi32ELi16ELb1ELb0ELb0ELb1ELb0EN3c108BFloat16EfEEv12SSMParamsBwd --------------------------
	.section	.nv.info._Z25selective_scan_bwd_kernelI32Selective_Scan_bwd_kernel_traitsILi32ELi16ELb1ELb0ELb0ELb1ELb0EN3c108BFloat16EfEEv12SSMParamsBwd,"",@"SHT_CUDA_INFO"
	.sectionflags	@""
	.align	4


	//----- nvinfo : EIATTR_CUDA_API_VERSION
	.align		4
        /*0000*/ 	.byte	0x04, 0x37
        /*0002*/ 	.short	(.L_2709 - .L_2708)
.L_2708:
        /*0004*/ 	.word	0x00000082


	//----- nvinfo : EIATTR_SW2861232_WAR
	.align		4
.L_2709:
        /*0008*/ 	.byte	0x01, 0x35
	.zero		2


	//----- nvinfo : EIATTR_PARAM_CBANK
	.align		4
        /*000c*/ 	.byte	0x04, 0x0a
        /*000e*/ 	.short	(.L_2711 - .L_2710)
	.align		4
.L_2710:
        /*0010*/ 	.word	index@(.nv.constant0._Z25selective_scan_bwd_kernelI32Selective_Scan_bwd_kernel_traitsILi32ELi16ELb1ELb0ELb0ELb1ELb0EN3c108BFloat16EfEEv12SSMParamsBwd)
        /*0014*/ 	.short	0x0160
        /*0016*/ 	.short	0x01f0


	//----- nvinfo : EIATTR_CBANK_PARAM_SIZE
	.align		4
.L_2711:
        /*0018*/ 	.byte	0x03, 0x19
        /*001a*/ 	.short	0x01f0


	//----- nvinfo : EIATTR_KPARAM_INFO
	.align		4
        /*001c*/ 	.byte	0x04, 0x17
        /*001e*/ 	.short	(.L_2713 - .L_2712)
.L_2712:
        /*0020*/ 	.word	0x00000000
        /*0024*/ 	.short	0x0000
        /*0026*/ 	.short	0x0000
        /*0028*/ 	.byte	0x00, 0xf0, 0xc1, 0x07


	//----- nvinfo : EIATTR_MAXREG_COUNT
	.align		4
.L_2713:
        /*002c*/ 	.byte	0x03, 0x1b
        /*002e*/ 	.short	0x00ff


	//----- nvinfo : EIATTR_NUM_BARRIERS
	.align		4
        /*0030*/ 	.byte	0x02, 0x4c
        /*0032*/ 	.byte	0x01
	.zero		1


	//----- nvinfo : EIATTR_MERCURY_ISA_VERSION
	.align		4
        /*0034*/ 	.byte	0x03, 0x5f
        /*0036*/ 	.short	0x0000


	//----- nvinfo : EIATTR_COOP_GROUP_MASK_REGIDS
	.align		4
        /*0038*/ 	.byte	0x04, 0x29
        /*003a*/ 	.short	(.L_2715 - .L_2714)


	//   ....[0]....
.L_2714:
        /*003c*/ 	.word	0xffffffff


	//   ....[1]....
        /*0040*/ 	.word	0xffffffff


	//   ....[2]....
        /*0044*/ 	.word	0xffffffff


	//   ....[3]....
        /*0048*/ 	.word	0xffffffff


	//   ....[4]....
        /*004c*/ 	.word	0xffffffff


	//   ....[5]....
        /*0050*/ 	.word	0xffffffff


	//   ....[6]....
        /*0054*/ 	.word	0xffffffff


	//   ....[7]....
        /*0058*/ 	.word	0xffffffff


	//   ....[8]....
        /*005c*/ 	.word	0xffffffff


	//   ....[9]....
        /*0060*/ 	.word	0xffffffff


	//   ....[10]....
        /*0064*/ 	.word	0xffffffff


	//   ....[11]....
        /*0068*/ 	.word	0xffffffff


	//   ....[12]....
        /*006c*/ 	.word	0xffffffff


	//   ....[13]....
        /*0070*/ 	.word	0xffffffff


	//   ....[14]....
        /*0074*/ 	.word	0xffffffff


	//   ....[15]....
        /*0078*/ 	.word	0xffffffff


	//   ....[16]....
        /*007c*/ 	.word	0xffffffff


	//   ....[17]....
        /*0080*/ 	.word	0xffffffff


	//   ....[18]....
        /*0084*/ 	.word	0xffffffff


	//   ....[19]....
        /*0088*/ 	.word	0xffffffff


	//   ....[20]....
        /*008c*/ 	.word	0xffffffff


	//   ....[21]....
        /*0090*/ 	.word	0xffffffff


	//   ....[22]....
        /*0094*/ 	.word	0xffffffff


	//   ....[23]....
        /*0098*/ 	.word	0xffffffff


	//   ....[24]....
        /*009c*/ 	.word	0xffffffff


	//   ....[25]....
        /*00a0*/ 	.word	0xffffffff


	//   ....[26]....
        /*00a4*/ 	.word	0xffffffff


	//   ....[27]....
        /*00a8*/ 	.word	0xffffffff


	//   ....[28]....
        /*00ac*/ 	.word	0xffffffff


	//   ....[29]....
        /*00b0*/ 	.word	0xffffffff


	//   ....[30]....
        /*00b4*/ 	.word	0xffffffff


	//   ....[31]....
        /*00b8*/ 	.word	0xffffffff


	//   ....[32]....
        /*00bc*/ 	.word	0xffffffff


	//   ....[33]....
        /*00c0*/ 	.word	0xffffffff


	//   ....[34]....
        /*00c4*/ 	.word	0xffffffff


	//   ....[35]....
        /*00c8*/ 	.word	0xffffffff


	//   ....[36]....
        /*00cc*/ 	.word	0xffffffff


	//   ....[37]....
        /*00d0*/ 	.word	0xffffffff


	//   ....[38]....
        /*00d4*/ 	.word	0xffffffff


	//   ....[39]....
        /*00d8*/ 	.word	0xffffffff


	//   ....[40]....
        /*00dc*/ 	.word	0xffffffff


	//   ....[41]....
        /*00e0*/ 	.word	0xffffffff


	//   ....[42]....
        /*00e4*/ 	.word	0xffffffff


	//   ....[43]....
        /*00e8*/ 	.word	0xffffffff


	//   ....[44]....
        /*00ec*/ 	.word	0xffffffff


	//   ....[45]....
        /*00f0*/ 	.word	0xffffffff


	//   ....[46]....
        /*00f4*/ 	.word	0xffffffff


	//   ....[47]....
        /*00f8*/ 	.word	0xffffffff


	//   ....[48]....
        /*00fc*/ 	.word	0xffffffff


	//   ....[49]....
        /*0100*/ 	.word	0xffffffff


	//   ....[50]....
        /*0104*/ 	.word	0xffffffff


	//   ....[51]....
        /*0108*/ 	.word	0xffffffff


	//   ....[52]....
        /*010c*/ 	.word	0xffffffff


	//   ....[53]....
        /*0110*/ 	.word	0xffffffff


	//----- nvinfo : EIATTR_COOP_GROUP_INSTR_OFFSETS
	.align		4
.L_2715:
        /*0114*/ 	.byte	0x04, 0x28
        /*0116*/ 	.short	(.L_2717 - .L_2716)


	//   ....[0]....
.L_2716:
        /*0118*/ 	.word	0x000005e0


	//   ....[1]....
        /*011c*/ 	.word	0x00000670


	//   ....[2]....
        /*0120*/ 	.word	0x000007a0


	//   ....[3]....
        /*0124*/ 	.word	0x00003d70


	//   ....[4]....
        /*0128*/ 	.word	0x00003da0


	//   ....[5]....
        /*012c*/ 	.word	0x00003de0


	//   ....[6]....
        /*0130*/ 	.word	0x00003df0


	//   ....[7]....
        /*0134*/ 	.word	0x00003e30


	//   ....[8]....
        /*0138*/ 	.word	0x00003e40


	//   ....[9]....
        /*013c*/ 	.word	0x00003e70


	//   ....[10]....
        /*0140*/ 	.word	0x00003e90


	//   ....[11]....
        /*0144*/ 	.word	0x00003ec0


	//   ....[12]....
        /*0148*/ 	.word	0x00003ee0


	//   ....[13]....
        /*014c*/ 	.word	0x00003f10


	//   ....[14]....
        /*0150*/ 	.word	0x00003f30


	//   ....[15]....
        /*0154*/ 	.word	0x00003f60


	//   ....[16]....
        /*0158*/ 	.word	0x00003f70


	//   ....[17]....
        /*015c*/ 	.word	0x00003fd0


	//   ....[18]....
        /*0160*/ 	.word	0x00003fe0


	//   ....[19]....
        /*0164*/ 	.word	0x00004040


	//   ....[20]....
        /*0168*/ 	.word	0x00004050


	//   ....[21]....
        /*016c*/ 	.word	0x00004080


	//   ....[22]....
        /*0170*/ 	.word	0x000040a0


	//   ....[23]....
        /*0174*/ 	.word	0x000040d0


	//   ....[24]....
        /*0178*/ 	.word	0x000040e0


	//   ....[25]....
        /*017c*/ 	.word	0x00004100


	//   ....[26]....
        /*0180*/ 	.word	0x00004120


	//   ....[27]....
        /*0184*/ 	.word	0x00004140


	//   ....[28]....
        /*0188*/ 	.word	0x00004150


	//   ....[29]....
        /*018c*/ 	.word	0x00004160


	//   ....[30]....
        /*0190*/ 	.word	0x00004170


	//   ....[31]....
        /*0194*/ 	.word	0x000047d0


	//   ....[32]....
        /*0198*/ 	.word	0x00004800


	//   ....[33]....
        /*019c*/ 	.word	0x000048f0


	//   ....[34]....
        /*01a0*/ 	.word	0x00004920


	//   ....[35]....
        /*01a4*/ 	.word	0x00004a00


	//   ....[36]....
        /*01a8*/ 	.word	0x00004a30


	//   ....[37]....
        /*01ac*/ 	.word	0x00004b10


	//   ....[38]....
        /*01b0*/ 	.word	0x00004b40


	//   ....[39]....
        /*01b4*/ 	.word	0x00004c20


	//   ....[40]....
        /*01b8*/ 	.word	0x00004c50


	//   ....[41]....
        /*01bc*/ 	.word	0x00005170


	//   ....[42]....
        /*01c0*/ 	.word	0x00005960


	//   ....[43]....
        /*01c4*/ 	.word	0x00005d30


	//   ....[44]....
        /*01c8*/ 	.word	0x00005ed0


	//   ....[45]....
        /*01cc*/ 	.word	0x00005f20


	//   ....[46]....
        /*01d0*/ 	.word	0x00005f50


	//   ....[47]....
        /*01d4*/ 	.word	0x00005f70


	//   ....[48]....
        /*01d8*/ 	.word	0x00005f90


	//   ....[49]....
        /*01dc*/ 	.word	0x00006040


	//   ....[50]....
        /*01e0*/ 	.word	0x00006090


	//   ....[51]....
        /*01e4*/ 	.word	0x000060b0


	//   ....[52]....
        /*01e8*/ 	.word	0x000060d0


	//   ....[53]....
        /*01ec*/ 	.word	0x000060f0


	//----- nvinfo : EIATTR_EXIT_INSTR_OFFSETS
	.align		4
.L_2717:
        /*01f0*/ 	.byte	0x04, 0x1c
        /*01f2*/ 	.short	(.L_2719 - .L_2718)


	//   ....[0]....
.L_2718:
        /*01f4*/ 	.word	0x000061b0


	//   ....[1]....
        /*01f8*/ 	.word	0x00006660


	//----- nvinfo : EIATTR_MAX_THREADS
	.align		4
.L_2719:
        /*01fc*/ 	.byte	0x04, 0x05
        /*01fe*/ 	.short	(.L_2721 - .L_2720)
.L_2720:
        /*0200*/ 	.word	0x00000020
        /*0204*/ 	.word	0x00000001
        /*0208*/ 	.word	0x00000001


	//----- nvinfo : EIATTR_CRS_STACK_SIZE
	.align		4
.L_2721:
        /*020c*/ 	.byte	0x04, 0x1e
        /*020e*/ 	.short	(.L_2723 - .L_2722)
.L_2722:
        /*0210*/ 	.word	0x00000000
.L_2723:


//--------------------- .nv.info._Z25selective_scan_bwd_kernelI32Selective_Scan_bwd_kernel_traitsILi32ELi16ELb1ELb0ELb0ELb1ELb1EN3c108BFloat16EfEEv12SSMParamsBwd --------------------------
	.section	.nv.info._Z25selective_scan_bwd_kernelI32Selective_Scan_bwd_kernel_traitsILi32ELi16ELb1ELb0ELb0ELb1ELb1EN3c108BFloat16EfEEv12SSMParamsBwd,"",@"SHT_CUDA_INFO"
	.sectionflags	@""
	.align	4


	//----- nvinfo : EIATTR_CUDA_API_VERSION
	.align		4
        /*0000*/ 	.byte	0x04, 0x37
        /*0002*/ 	.short	(.L_2725 - .L_2724)
.L_2724:
        /*0004*/ 	.word	0x00000082


	//----- nvinfo : EIATTR_SW2861232_WAR
	.align		4
.L_2725:
        /*0008*/ 	.byte	0x01, 0x35
	.zero		2


	//----- nvinfo : EIATTR_PARAM_CBANK
	.align		4
        /*000c*/ 	.byte	0x04, 0x0a
        /*000e*/ 	.short	(.L_2727 - .L_2726)
	.align		4
.L_2726:
        /*0010*/ 	.word	index@(.nv.constant0._Z25selective_scan_bwd_kernelI32Selective_Scan_bwd_kernel_traitsILi32ELi16ELb1ELb0ELb0ELb1ELb1EN3c108BFloat16EfEEv12SSMParamsBwd)
        /*0014*/ 	.short	0x0160
        /*0016*/ 	.short	0x01f0


	//----- nvinfo : EIATTR_CBANK_PARAM_SIZE
	.align		4
.L_2727:
        /*0018*/ 	.byte	0x03, 0x19
        /*001a*/ 	.short	0x01f0


	//----- nvinfo : EIATTR_KPARAM_INFO
	.align		4
        /*001c*/ 	.byte	0x04, 0x17
        /*001e*/ 	.short	(.L_2729 - .L_2728)
.L_2728:
        /*0020*/ 	.word	0x00000000
        /*0024*/ 	.short	0x0000
        /*0026*/ 	.short	0x0000
        /*0028*/ 	.byte	0x00, 0xf0, 0xc1, 0x07


	//----- nvinfo : EIATTR_MAXREG_COUNT
	.align		4
.L_2729:
        /*002c*/ 	.byte	0x03, 0x1b
        /*002e*/ 	.short	0x00ff


	//----- nvinfo : EIATTR_NUM_BARRIERS
	.align		4
        /*0030*/ 	.byte	0x02, 0x4c
        /*0032*/ 	.byte	0x01
	.zero		1


	//----- nvinfo : EIATTR_MERCURY_ISA_VERSION
	.align		4
        /*0034*/ 	.byte	0x03, 0x5f
        /*0036*/ 	.short	0x0000


	//----- nvinfo : EIATTR_COOP_GROUP_MASK_REGIDS
	.align		4
        /*0038*/ 	.byte	0x04, 0x29
        /*003a*/ 	.short	(.L_2731 - .L_2730)


	//   ....[0]....
.L_2730:
        /*003c*/ 	.word	0xffffffff


	//   ....[1]....
        /*0040*/ 	.word	0xffffffff


	//   ....[2]....
        /*0044*/ 	.word	0xffffffff


	//   ....[3]....
        /*0048*/ 	.word	0xffffffff


	//   ....[4]....
        /*004c*/ 	.word	0xffffffff


	//   ....[5]....
        /*0050*/ 	.word	0xffffffff


	//   ....[6]....
        /*0054*/ 	.word	0xffffffff


	//   ....[7]....
        /*0058*/ 	.word	0xffffffff


	//   ....[8]....
        /*005c*/ 	.word	0xffffffff


	//   ....[9]....
        /*0060*/ 	.word	0xffffffff


	//   ....[10]....
        /*0064*/ 	.word	0xffffffff


	//   ....[11]....
        /*0068*/ 	.word	0xffffffff


	//   ....[12]....
        /*006c*/ 	.word	0xffffffff


	//   ....[13]....
        /*0070*/ 	.word	0xffffffff


	//   ....[14]....
        /*0074*/ 	.word	0xffffffff


	//   ....[15]....
        /*0078*/ 	.word	0xffffffff


	//   ....[16]....
        /*007c*/ 	.word	0xffffffff


	//   ....[17]....
        /*0080*/ 	.word	0xffffffff


	//   ....[18]....
        /*0084*/ 	.word	0xffffffff


	//   ....[19]....
        /*0088*/ 	.word	0xffffffff


	//   ....[20]....
        /*008c*/ 	.word	0xffffffff


	//   ....[21]....
        /*0090*/ 	.word	0xffffffff


	//   ....[22]....
        /*0094*/ 	.word	0xffffffff


	//   ....[23]....
        /*0098*/ 	.word	0xffffffff


	//   ....[24]....
        /*009c*/ 	.word	0xffffffff


	//   ....[25]....
        /*00a0*/ 	.word	0xffffffff


	//   ....[26]....
        /*00a4*/ 	.word	0xffffffff


	//   ....[27]....
        /*00a8*/ 	.word	0xffffffff


	//   ....[28]....
        /*00ac*/ 	.word	0xffffffff


	//   ....[29]....
        /*00b0*/ 	.word	0xffffffff


	//   ....[30]....
        /*00b4*/ 	.word	0xffffffff


	//   ....[31]....
        /*00b8*/ 	.word	0xffffffff


	//   ....[32]....
        /*00bc*/ 	.word	0xffffffff


	//   ....[33]....
        /*00c0*/ 	.word	0xffffffff


	//   ....[34]....
        /*00c4*/ 	.word	0xffffffff


	//   ....[35]....
        /*00c8*/ 	.word	0xffffffff


	//   ....[36]....
        /*00cc*/ 	.word	0xffffffff


	//   ....[37]....
        /*00d0*/ 	.word	0xffffffff


	//   ....[38]....
        /*00d4*/ 	.word	0xffffffff


	//   ....[39]....
        /*00d8*/ 	.word	0xffffffff


	//   ....[40]....
        /*00dc*/ 	.word	0xffffffff


	//   ....[41]....
        /*00e0*/ 	.word	0xffffffff


	//   ....[42]....
        /*00e4*/ 	.word	0xffffffff


	//   ....[43]....
        /*00e8*/ 	.word	0xffffffff


	//   ....[44]....
        /*00ec*/ 	.word	0xffffffff


	//   ....[45]....
        /*00f0*/ 	.word	0xffffffff


	//   ....[46]....
        /*00f4*/ 	.word	0xffffffff


	//   ....[47]....
        /*00f8*/ 	.word	0xffffffff


	//   ....[48]....
        /*00fc*/ 	.word	0xffffffff


	//   ....[49]....
        /*0100*/ 	.word	0xffffffff


	//   ....[50]....
        /*0104*/ 	.word	0xffffffff


	//   ....[51]....
        /*0108*/ 	.word	0xffffffff


	//   ....[52]....
        /*010c*/ 	.word	0xffffffff


	//   ....[53]....
        /*0110*/ 	.word	0xffffffff


	//   ....[54]....
        /*0114*/ 	.word	0xffffffff


	//   ....[55]....
        /*0118*/ 	.word	0xffffffff


	//   ....[56]....
        /*011c*/ 	.word	0xffffffff


	//   ....[57]....
        /*0120*/ 	.word	0xffffffff


	//----- nvinfo : EIATTR_COOP_GROUP_INSTR_OFFSETS
	.align		4
.L_2731:
        /*0124*/ 	.byte	0x04, 0x28
        /*0126*/ 	.short	(.L_2733 - .L_2732)


	//   ....[0]....
.L_2732:
        /*0128*/ 	.word	0x000005d0


	//   ....[1]....
        /*012c*/ 	.word	0x00000660


	//   ....[2]....
        /*0130*/ 	.word	0x00000920


	//   ....[3]....
        /*0134*/ 	.word	0x00002de0


	//   ....[4]....
        /*0138*/ 	.word	0x00003620


	//   ....[5]....
        /*013c*/ 	.word	0x00003e70


	//   ....[6]....
        /*0140*/ 	.word	0x00004250


	//   ....[7]....
        /*0144*/ 	.word	0x000051e0


	//   ....[8]....
        /*0148*/ 	.word	0x00005210


	//   ....[9]....
        /*014c*/ 	.word	0x00005250


	//   ....[10]....
        /*0150*/ 	.word	0x00005260


	//   ....[11]....
        /*0154*/ 	.word	0x00005290


	//   ....[12]....
        /*0158*/ 	.word	0x000052b0


	//   ....[13]....
        /*015c*/ 	.word	0x000052e0


	//   ....[14]....
        /*0160*/ 	.word	0x00005300


	//   ....[15]....
        /*0164*/ 	.word	0x00005330


	//   ....[16]....
        /*0168*/ 	.word	0x00005350


	//   ....[17]....
        /*016c*/ 	.word	0x00005380


	//   ....[18]....
        /*0170*/ 	.word	0x000053a0


	//   ....[19]....
        /*0174*/ 	.word	0x000053d0


	//   ....[20]....
        /*0178*/ 	.word	0x000053e0


	//   ....[21]....
        /*017c*/ 	.word	0x00005420


	//   ....[22]....
        /*0180*/ 	.word	0x00005450


	//   ....[23]....
        /*0184*/ 	.word	0x000054b0


	//   ....[24]....
        /*0188*/ 	.word	0x000054c0


	//   ....[25]....
        /*018c*/ 	.word	0x000054f0


	//   ....[26]....
        /*0190*/ 	.word	0x00005510


	//   ....[27]....
        /*0194*/ 	.word	0x00005540


	//   ....[28]....
        /*0198*/ 	.word	0x00005550


	//   ....[29]....
        /*019c*/ 	.word	0x00005570


	//   ....[30]....
        /*01a0*/ 	.word	0x000055a0


	//   ....[31]....
        /*01a4*/ 	.word	0x000055b0


	//   ....[32]....
        /*01a8*/ 	.word	0x000055c0


	//   ....[33]....
        /*01ac*/ 	.word	0x000055d0


	//   ....[34]....
        /*01b0*/ 	.word	0x000055e0


	//   ....[35]....
        /*01b4*/ 	.word	0x00005c40


	//   ....[36]....
        /*01b8*/ 	.word	0x00005c70


	//   ....[37]....
        /*01bc*/ 	.word	0x00005d60


	//   ....[38]....
        /*01c0*/ 	.word	0x00005d90


	//   ....[39]....
        /*01c4*/ 	.word	0x00005e70


	//   ....[40]....
        /*01c8*/ 	.word	0x00005ea0


	//   ....[41]....
        /*01cc*/ 	.word	0x00005f80


	//   ....[42]....
        /*01d0*/ 	.word	0x00005fb0


	//   ....[43]....
        /*01d4*/ 	.word	0x00006090


	//   ....[44]....
        /*01d8*/ 	.word	0x000060c0


	//   ....[45]....
        /*01dc*/ 	.word	0x00006620


	//   ....[46]....
        /*01e0*/ 	.word	0x00006e00


	//   ....[47]....
        /*01e4*/ 	.word	0x000071c0


	//   ....[48]....
        /*01e8*/ 	.word	0x00007340


	//   ....[49]....
        /*01ec*/ 	.word	0x00007390


	//   ....[50]....
        /*01f0*/ 	.word	0x000073c0


	//   ....[51]....
        /*01f4*/ 	.word	0x000073e0


	//   ....[52]....
        /*01f8*/ 	.word	0x00007400


	//   ....[53]....
        /*01fc*/ 	.word	0x000074b0


	//   ....[54]....
        /*0200*/ 	.word	0x00007500


	//   ....[55]....
        /*0204*/ 	.word	0x00007520


	//   ....[56]....
        /*0208*/ 	.word	0x00007540


	//   ....[57]....
        /*020c*/ 	.word	0x00007560


	//----- nvinfo : EIATTR_EXIT_INSTR_OFFSETS
	.align		4
.L_2733:
        /*0210*/ 	.byte	0x04, 0x1c
        /*0212*/ 	.short	(.L_2735 - .L_2734)


	//   ....[0]....
.L_2734:
        /*0214*/ 	.word	0x00007620


	//   ....[1]....
        /*0218*/ 	.word	0x00007ad0


	//----- nvinfo : EIATTR_MAX_THREADS
	.align		4
.L_2735:
        /*021c*/ 	.byte	0x04, 0x05
        /*021e*/ 	.short	(.L_2737 - .L_2736)
.L_2736:
        /*0220*/ 	.word	0x00000020
        /*0224*/ 	.word	0x00000001
        /*0228*/ 	.word	0x00000001


	//----- nvinfo : EIATTR_CRS_STACK_SIZE
	.align		4
.L_2737:
        /*022c*/ 	.byte	0x04, 0x1e
        /*022e*/ 	.short	(.L_2739 - .L_2738)
.L_2738:
        /*0230*/ 	.word	0x00000000
.L_2739:


//--------------------- .nv.info._Z25selective_scan_bwd_kernelI32Selective_Scan_bwd_kernel_traitsILi32ELi16ELb1ELb0ELb1ELb0ELb0EN3c108BFloat16EfEEv12SSMParamsBwd --------------------------
	.section	.nv.info._Z25selective_scan_bwd_kernelI32Selective_Scan_bwd_kernel_traitsILi32ELi16ELb1ELb0ELb1ELb0ELb0EN3c108BFloat16EfEEv12SSMParamsBwd,"",@"SHT_CUDA_INFO"
	.sectionflags	@""
	.align	4


	//----- nvinfo : EIATTR_CUDA_API_VERSION
	.align		4
        /*0000*/ 	.byte	0x04, 0x37
        /*0002*/ 	.short	(.L_2741 - .L_2740)
.L_2740:
        /*0004*/ 	.word	0x00000082


	//----- nvinfo : EIATTR_SW2861232_WAR
	.align		4
.L_2741:
        /*0008*/ 	.byte	0x01, 0x35
	.zero		2


	//----- nvinfo : EIATTR_PARAM_CBANK
	.align		4
        /*000c*/ 	.byte	0x04, 0x0a
        /*000e*/ 	.short	(.L_2743 - .L_2742)
	.align		4
.L_2742:
        /*0010*/ 	.word	index@(.nv.constant0._Z25selective_scan_bwd_kernelI32Selective_Scan_bwd_kernel_traitsILi32ELi16ELb1ELb0ELb1ELb0ELb0EN3c108BFloat16EfEEv12SSMParamsBwd)
        /*0014*/ 	.short	0x0160
        /*0016*/ 	.short	0x01f0


	//----- nvinfo : EIATTR_CBANK_PARAM_SIZE
	.align		4
.L_2743:
        /*0018*/ 	.byte	0x03, 0x19
        /*001a*/ 	.short	0x01f0


	//----- nvinfo : EIATTR_KPARAM_INFO
	.align		4
        /*001c*/ 	.byte	0x04, 0x17
        /*001e*/ 	.short	(.L_2745 - .L_2744)
.L_2744:
        /*0020*/ 	.word	0x00000000
        /*0024*/ 	.short	0x0000
        /*0026*/ 	.short	0x0000
        /*0028*/ 	.byte	0x00, 0xf0, 0xc1, 0x07


	//----- nvinfo : EIATTR_MAXREG_COUNT
	.align		4
.L_2745:
        /*002c*/ 	.byte	0x03, 0x1b
        /*002e*/ 	.short	0x00ff


	//----- nvinfo : EIATTR_NUM_BARRIERS
	.align		4
        /*0030*/ 	.byte	0x02, 0x4c
        /*0032*/ 	.byte	0x01
	.zero		1


	//----- nvinfo : EIATTR_MERCURY_ISA_VERSION
	.align		4
        /*0034*/ 	.byte	0x03, 0x5f
        /*0036*/ 	.short	0x0000


	//----- nvinfo : EIATTR_COOP_GROUP_MASK_REGIDS
	.align		4
        /*0038*/ 	.byte	0x04, 0x29
        /*003a*/ 	.short	(.L_2747 - .L_2746)


	//   ....[0]....
.L_2746:
        /*003c*/ 	.word	0xffffffff


	//   ....[1]....
        /*0040*/ 	.word	0xffffffff


	//   ....[2]....
        /*0044*/ 	.word	0xffffffff


	//   ....[3]....
        /*0048*/ 	.word	0xffffffff


	//   ....[4]....
        /*004c*/ 	.word	0xffffffff


	//   ....[5]....
        /*0050*/ 	.word	0xffffffff


	//   ....[6]....
        /*0054*/ 	.word	0xffffffff


	//   ....[7]....
        /*0058*/ 	.word	0xffffffff


	//   ....[8]....
        /*005c*/ 	.word	0xffffffff


	//   ....[9]....
        /*0060*/ 	.word	0xffffffff


	//   ....[10]....
        /*0064*/ 	.word	0xffffffff


	//   ....[11]....
        /*0068*/ 	.word	0xffffffff


	//   ....[12]....
        /*006c*/ 	.word	0xffffffff


	//   ....[13]....
        /*0070*/ 	.word	0xffffffff


	//   ....[14]....
        /*0074*/ 	.word	0xffffffff


	//   ....[15]....
        /*0078*/ 	.word	0xffffffff


	//   ....[16]....
        /*007c*/ 	.word	0xffffffff


	//   ....[17]....
        /*0080*/ 	.word	0xffffffff


	//   ....[18]....
        /*0084*/ 	.word	0xffffffff


	//   ....[19]....
        /*0088*/ 	.word	0xffffffff


	//   ....[20]....
        /*008c*/ 	.word	0xffffffff


	//   ....[21]....
        /*0090*/ 	.word	0xffffffff


	//   ....[22]....
        /*0094*/ 	.word	0xffffffff


	//   ....[23]....
        /*0098*/ 	.word	0xffffffff


	//   ....[24]....
        /*009c*/ 	.word	0xffffffff


	//   ....[25]....
        /*00a0*/ 	.word	0xffffffff


	//   ....[26]....
        /*00a4*/ 	.word	0xffffffff


	//   ....[27]....
        /*00a8*/ 	.word	0xffffffff


	//   ....[28]....
        /*00ac*/ 	.word	0xffffffff


	//   ....[29]....
        /*00b0*/ 	.word	0xffffffff


	//   ....[30]....
        /*00b4*/ 	.word	0xffffffff


	//   ....[31]....
        /*00b8*/ 	.word	0xffffffff


	//   ....[32]....
        /*00bc*/ 	.word	0xffffffff


	//   ....[33]....
        /*00c0*/ 	.word	0xffffffff


	//   ....[34]....
        /*00c4*/ 	.word	0xffffffff


	//   ....[35]....
        /*00c8*/ 	.word	0xffffffff


	//   ....[36]....
        /*00cc*/ 	.word	0xffffffff


	//   ....[37]....
        /*00d0*/ 	.word	0xffffffff


	//   ....[38]....
        /*00d4*/ 	.word	0xffffffff


	//   ....[39]....
        /*00d8*/ 	.word	0xffffffff


	//   ....[40]....
        /*00dc*/ 	.word	0xffffffff


	//   ....[41]....
        /*00e0*/ 	.word	0xffffffff


	//   ....[42]....
        /*00e4*/ 	.word	0xffffffff


	//   ....[43]....
        /*00e8*/ 	.word	0xffffffff


	//   ....[44]....
        /*00ec*/ 	.word	0xffffffff


	//   ....[45]....
        /*00f0*/ 	.word	0xffffffff


	//   ....[46]....
        /*00f4*/ 	.word	0xffffffff


	//   ....[47]....
        /*00f8*/ 	.word	0xffffffff


	//   ....[48]....
        /*00fc*/ 	.word	0xffffffff


	//   ....[49]....
        /*0100*/ 	.word	0xffffffff


	//   ....[50]....
        /*0104*/ 	.word	0xffffffff


	//   ....[51]....
        /*0108*/ 	.word	0xffffffff


	//   ....[52]....
        /*010c*/ 	.word	0xffffffff


	//   ....[53]....
        /*0110*/ 	.word	0xffffffff


	//----- nvinfo : EIATTR_COOP_GROUP_INSTR_OFFSETS
	.align		4
.L_2747:
        /*0114*/ 	.byte	0x04, 0x28
        /*0116*/ 	.short	(.L_2749 - .L_2748)


	//   ....[0]....
.L_2748:
        /*0118*/ 	.word	0x00000830


	//   ....[1]....
        /*011c*/ 	.word	0x000008c0


	//   ....[2]....
        /*0120*/ 	.word	0x00000b30


	//   ....[3]....
        /*0124*/ 	.word	0x00001630


	//   ....[4]....
        /*0128*/ 	.word	0x00001bf0


	//   ....[5]....
        /*012c*/ 	.word	0x00001c30


	//   ....[6]....
        /*0130*/ 	.word	0x00001d60


	//   ....[7]....
        /*0134*/ 	.word	0x00001dc0


	//   ....[8]....
        /*0138*/ 	.word	0x000020c0


	//   ....[9]....
        /*013c*/ 	.word	0x000020f0


	//   ....[10]....
        /*0140*/ 	.word	0x00002200


	//   ....[11]....
        /*0144*/ 	.word	0x00002230


	//   ....[12]....
        /*0148*/ 	.word	0x00002240


	//   ....[13]....
        /*014c*/ 	.word	0x00002250


	//   ....[14]....
        /*0150*/ 	.word	0x00002280


	//   ....[15]....
        /*0154*/ 	.word	0x000022b0


	//   ....[16]....
        /*0158*/ 	.word	0x000022d0


	//   ....[17]....
        /*015c*/ 	.word	0x000022f0


	//   ....[18]....
        /*0160*/ 	.word	0x00002320


	//   ....[19]....
        /*0164*/ 	.word	0x00002340


	//   ....[20]....
        /*0168*/ 	.word	0x00002370


	//   ....[21]....
        /*016c*/ 	.word	0x00002380


	//   ....[22]....
        /*0170*/ 	.word	0x00002390


	//   ....[23]....
        /*0174*/ 	.word	0x000023b0


	//   ....[24]....
        /*0178*/ 	.word	0x000023e0


	//   ....[25]....
        /*017c*/ 	.word	0x00002560


	//   ....[26]....
        /*0180*/ 	.word	0x00002590


	//   ....[27]....
        /*0184*/ 	.word	0x000026a0


	//   ....[28]....
        /*0188*/ 	.word	0x000026d0


	//   ....[29]....
        /*018c*/ 	.word	0x000026f0


	//   ....[30]....
        /*0190*/ 	.word	0x00002730


	//   ....[31]....
        /*0194*/ 	.word	0x00002770


	//   ....[32]....
        /*0198*/ 	.word	0x00003960


	//   ....[33]....
        /*019c*/ 	.word	0x000039a0


	//   ....[34]....
        /*01a0*/ 	.word	0x00003aa0


	//   ....[35]....
        /*01a4*/ 	.word	0x00003ad0


	//   ....[36]....
        /*01a8*/ 	.word	0x00003bb0


	//   ....[37]....
        /*01ac*/ 	.word	0x00003be0


	//   ....[38]....
        /*01b0*/ 	.word	0x00003cc0


	//   ....[39]....
        /*01b4*/ 	.word	0x00003cf0


	//   ....[40]....
        /*01b8*/ 	.word	0x00003dd0


	//   ....[41]....
        /*01bc*/ 	.word	0x00003e00


	//   ....[42]....
        /*01c0*/ 	.word	0x00004280


	//   ....[43]....
        /*01c4*/ 	.word	0x000045f0


	//   ....[44]....
        /*01c8*/ 	.word	0x00004700


	//   ....[45]....
        /*01cc*/ 	.word	0x00004750


	//   ....[46]....
        /*01d0*/ 	.word	0x00004780


	//   ....[47]....
        /*01d4*/ 	.word	0x000047a0


	//   ....[48]....
        /*01d8*/ 	.word	0x000047c0


	//   ....[49]....
        /*01dc*/ 	.word	0x00004870


	//   ....[50]....
        /*01e0*/ 	.word	0x000048c0


	//   ....[51]....
        /*01e4*/ 	.word	0x000048e0


	//   ....[52]....
        /*01e8*/ 	.word	0x00004900


	//   ....[53]....
        /*01ec*/ 	.word	0x00004920


	//----- nvinfo : EIATTR_EXIT_INSTR_OFFSETS
	.align		4
.L_2749:
        /*01f0*/ 	.byte	0x04, 0x1c
        /*01f2*/ 	.short	(.L_2751 - .L_2750)


	//   ....[0]....
.L_2750:
        /*01f4*/ 	.word	0x000049e0


	//   ....[1]....
        /*01f8*/ 	.word	0x00004c00


	//----- nvinfo : EIATTR_MAX_THREADS
	.align		4
.L_2751:
        /*01fc*/ 	.byte	0x04, 0x05
        /*01fe*/ 	.short	(.L_2753 - .L_2752)
.L_2752:
        /*0200*/ 	.word	0x00000020
        /*0204*/ 	.word	0x00000001
        /*0208*/ 	.word	0x00000001


	//----- nvinfo : EIATTR_CRS_STACK_SIZE
	.align		4
.L_2753:
        /*020c*/ 	.byte	0x04, 0x1e
        /*020e*/ 	.short	(.L_2755 - .L_2754)
.L_2754:
        /*0210*/ 	.word	0x00000000
.L_2755:


//--------------------- .nv.info._Z25selective_scan_bwd_kernelI32Selective_Scan_bwd_kernel_traitsILi32ELi16ELb1ELb0ELb1ELb0ELb1EN3c108BFloat16EfEEv12SSMParamsBwd --------------------------
	.section	.nv.info._Z25selective_scan_bwd_kernelI32Selective_Scan_bwd_kernel_traitsILi32ELi16ELb1ELb0ELb1ELb0ELb1EN3c108BFloat16EfEEv12SSMParamsBwd,"",@"SHT_CUDA_INFO"
	.sectionflags	@""
	.align	4


	//----- nvinfo : EIATTR_CUDA_API_VERSION
	.align		4
        /*0000*/ 	.byte	0x04, 0x37
        /*0002*/ 	.short	(.L_2757 - .L_2756)
.L_2756:
        /*0004*/ 	.word	0x00000082


	//----- nvinfo : EIATTR_SW2861232_WAR
	.align		4
.L_2757:
        /*0008*/ 	.byte	0x01, 0x35
	.zero		2


	//----- nvinfo : EIATTR_PARAM_CBANK
	.align		4
        /*000c*/ 	.byte	0x04, 0x0a
        /*000e*/ 	.short	(.L_2759 - .L_2758)
	.align		4
.L_2758:
        /*0010*/ 	.word	index@(.nv.constant0._Z25selective_scan_bwd_kernelI32Selective_Scan_bwd_kernel_traitsILi32ELi16ELb1ELb0ELb1ELb0ELb1EN3c108BFloat16EfEEv12SSMParamsBwd)
        /*0014*/ 	.short	0x0160
        /*0016*/ 	.short	0x01f0


	//----- nvinfo : EIATTR_CBANK_PARAM_SIZE
	.align		4
.L_2759:
        /*0018*/ 	.byte	0x03, 0x19
        /*001a*/ 	.short	0x01f0


	//----- nvinfo : EIATTR_KPARAM_INFO
	.align		4
        /*001c*/ 	.byte	0x04, 0x17
        /*001e*/ 	.short	(.L_2761 - .L_2760)
.L_2760:
        /*0020*/ 	.word	0x00000000
        /*0024*/ 	.short	0x0000
        /*0026*/ 	.short	0x0000
        /*0028*/ 	.byte	0x00, 0xf0, 0xc1, 0x07


	//----- nvinfo : EIATTR_MAXREG_COUNT
	.align		4
.L_2761:
        /*002c*/ 	.byte	0x03, 0x1b
        /*002e*/ 	.short	0x00ff


	//----- nvinfo : EIATTR_NUM_BARRIERS
	.align		4
        /*0030*/ 	.byte	0x02, 0x4c
        /*0032*/ 	.byte	0x01
	.zero		1


	//----- nvinfo : EIATTR_MERCURY_ISA_VERSION
	.align		4
        /*0034*/ 	.byte	0x03, 0x5f
        /*0036*/ 	.short	0x0000


	//----- nvinfo : EIATTR_COOP_GROUP_MASK_REGIDS
	.align		4
        /*0038*/ 	.byte	0x04, 0x29
        /*003a*/ 	.short	(.L_2763 - .L_2762)


	//   ....[0]....
.L_2762:
        /*003c*/ 	.word	0xffffffff


	//   ....[1]....
        /*0040*/ 	.word	0xffffffff


	//   ....[2]....
        /*0044*/ 	.word	0xffffffff


	//   ....[3]....
        /*0048*/ 	.word	0xffffffff


	//   ....[4]....
        /*004c*/ 	.word	0xffffffff


	//   ....[5]....
        /*0050*/ 	.word	0xffffffff


	//   ....[6]....
        /*0054*/ 	.word	0xffffffff


	//   ....[7]....
        /*0058*/ 	.word	0xffffffff


	//   ....[8]....
        /*005c*/ 	.word	0xffffffff


	//   ....[9]....
        /*0060*/ 	.word	0xffffffff


	//   ....[10]....
        /*0064*/ 	.word	0xffffffff


	//   ....[11]....
        /*0068*/ 	.word	0xffffffff


	//   ....[12]....
        /*006c*/ 	.word	0xffffffff


	//   ....[13]....
        /*0070*/ 	.word	0xffffffff


	//   ....[14]....
        /*0074*/ 	.word	0xffffffff


	//   ....[15]....
        /*0078*/ 	.word	0xffffffff


	//   ....[16]....
        /*007c*/ 	.word	0xffffffff


	//   ....[17]....
        /*0080*/ 	.word	0xffffffff


	//   ....[18]....
        /*0084*/ 	.word	0xffffffff


	//   ....[19]....
        /*0088*/ 	.word	0xffffffff


	//   ....[20]....
        /*008c*/ 	.word	0xffffffff


	//   ....[21]....
        /*0090*/ 	.word	0xffffffff


	//   ....[22]....
        /*0094*/ 	.word	0xffffffff


	//   ....[23]....
        /*0098*/ 	.word	0xffffffff


	//   ....[24]....
        /*009c*/ 	.word	0xffffffff


	//   ....[25]....
        /*00a0*/ 	.word	0xffffffff


	//   ....[26]....
        /*00a4*/ 	.word	0xffffffff


	//   ....[27]....
        /*00a8*/ 	.word	0xffffffff


	//   ....[28]....
        /*00ac*/ 	.word	0xffffffff


	//   ....[29]....
        /*00b0*/ 	.word	0xffffffff


	//   ....[30]....
        /*00b4*/ 	.word	0xffffffff


	//   ....[31]....
        /*00b8*/ 	.word	0xffffffff


	//   ....[32]....
        /*00bc*/ 	.word	0xffffffff


	//   ....[33]....
        /*00c0*/ 	.word	0xffffffff


	//   ....[34]....
        /*00c4*/ 	.word	0xffffffff


	//   ....[35]....
        /*00c8*/ 	.word	0xffffffff


	//   ....[36]....
        /*00cc*/ 	.word	0xffffffff


	//   ....[37]....
        /*00d0*/ 	.word	0xffffffff


	//   ....[38]....
        /*00d4*/ 	.word	0xffffffff


	//   ....[39]....
        /*00d8*/ 	.word	0xffffffff


	//   ....[40]....
        /*00dc*/ 	.word	0xffffffff


	//   ....[41]....
        /*00e0*/ 	.word	0xffffffff


	//   ....[42]....
        /*00e4*/ 	.word	0xffffffff


	//   ....[43]....
        /*00e8*/ 	.word	0xffffffff


	//   ....[44]....
        /*00ec*/ 	.word	0xffffffff


	//   ....[45]....
        /*00f0*/ 	.word	0xffffffff


	//   ....[46]....
        /*00f4*/ 	.word	0xffffffff


	//   ....[47]....
        /*00f8*/ 	.word	0xffffffff


	//   ....[48]....
        /*00fc*/ 	.word	0xffffffff


	//   ....[49]....
        /*0100*/ 	.word	0xffffffff


	//   ....[50]....
        /*0104*/ 	.word	0xffffffff


	//   ....[51]....
        /*0108*/ 	.word	0xffffffff


	//   ....[52]....
        /*010c*/ 	.word	0xffffffff


	//   ....[53]....
        /*0110*/ 	.word	0xffffffff


	//   ....[54]....
        /*0114*/ 	.word	0xffffffff


	//   ....[55]....
        /*0118*/ 	.word	0xffffffff


	//   ....[56]....
        /*011c*/ 	.word	0xffffffff


	//   ....[57]....
        /*0120*/ 	.word	0xffffffff


	//----- nvinfo : EIATTR_COOP_GROUP_INSTR_OFFSETS
	.align		4
.L_2763:
        /*0124*/ 	.byte	0x04, 0x28
        /*0126*/ 	.short	(.L_2765 - .L_2764)


	//   ....[0]....
.L_2764:
        /*0128*/ 	.word	0x00000850


	//   ....[1]....
        /*012c*/ 	.word	0x00000900


	//   ....[2]....
        /*0130*/ 	.word	0x00000a60


	//   ....[3]....
        /*0134*/ 	.word	0x00000b90


	//   ....[4]....
        /*0138*/ 	.word	0x000013d0


	//   ....[5]....
        /*013c*/ 	.word	0x00001c50


	//   ....[6]....
        /*0140*/ 	.word	0x00002120


	//   ....[7]....
        /*0144*/ 	.word	0x00002940


	//   ....[8]....
        /*0148*/ 	.word	0x00002ef0


	//   ....[9]....
        /*014c*/ 	.word	0x00002f30


	//   ....[10]....
        /*0150*/ 	.word	0x000030b0


	//   ....[11]....
        /*0154*/ 	.word	0x000030f0


	//   ....[12]....
        /*0158*/ 	.word	0x00003360


	//   ....[13]....
        /*015c*/ 	.word	0x000033a0


	//   ....[14]....
        /*0160*/ 	.word	0x00003500


	//   ....[15]....
        /*0164*/ 	.word	0x00003530


	//   ....[16]....
        /*0168*/ 	.word	0x00003540


	//   ....[17]....
        /*016c*/ 	.word	0x00003550


	//   ....[18]....
        /*0170*/ 	.word	0x00003580


	//   ....[19]....
        /*0174*/ 	.word	0x000035a0


	//   ....[20]....
        /*0178*/ 	.word	0x000035d0


	//   ....[21]....
        /*017c*/ 	.word	0x000035f0


	//   ....[22]....
        /*0180*/ 	.word	0x00003620


	//   ....[23]....
        /*0184*/ 	.word	0x00003650


	//   ....[24]....
        /*0188*/ 	.word	0x00003670


	//   ....[25]....
        /*018c*/ 	.word	0x00003680


	//   ....[26]....
        /*0190*/ 	.word	0x00003690


	//   ....[27]....
        /*0194*/ 	.word	0x000036c0


	//   ....[28]....
        /*0198*/ 	.word	0x000036e0


	//   ....[29]....
        /*019c*/ 	.word	0x00003870


	//   ....[30]....
        /*01a0*/ 	.word	0x000038a0


	//   ....[31]....
        /*01a4*/ 	.word	0x00003970


	//   ....[32]....
        /*01a8*/ 	.word	0x000039a0


	//   ....[33]....
        /*01ac*/ 	.word	0x000039d0


	//   ....[34]....
        /*01b0*/ 	.word	0x00003a00


	//   ....[35]....
        /*01b4*/ 	.word	0x00003a30


	//   ....[36]....
        /*01b8*/ 	.word	0x00004c50


	//   ....[37]....
        /*01bc*/ 	.word	0x00004c90


	//   ....[38]....
        /*01c0*/ 	.word	0x00004d90


	//   ....[39]....
        /*01c4*/ 	.word	0x00004dc0


	//   ....[40]....
        /*01c8*/ 	.word	0x00004ea0


	//   ....[41]....
        /*01cc*/ 	.word	0x00004ed0


	//   ....[42]....
        /*01d0*/ 	.word	0x00004fb0


	//   ....[43]....
        /*01d4*/ 	.word	0x00004fe0


	//   ....[44]....
        /*01d8*/ 	.word	0x000050c0


	//   ....[45]....
        /*01dc*/ 	.word	0x000050f0


	//   ....[46]....
        /*01e0*/ 	.word	0x000055b0


	//   ....[47]....
        /*01e4*/ 	.word	0x000058a0


	//   ....[48]....
        /*01e8*/ 	.word	0x000059e0


	//   ....[49]....
        /*01ec*/ 	.word	0x00005a30


	//   ....[50]....
        /*01f0*/ 	.word	0x00005a60


	//   ....[51]....
        /*01f4*/ 	.word	0x00005a80


	//   ....[52]....
        /*01f8*/ 	.word	0x00005aa0


	//   ....[53]....
        /*01fc*/ 	.word	0x00005b50


	//   ....[54]....
        /*0200*/ 	.word	0x00005ba0


	//   ....[55]....
        /*0204*/ 	.word	0x00005bc0


	//   ....[56]....
        /*0208*/ 	.word	0x00005be0


	//   ....[57]....
        /*020c*/ 	.word	0x00005c00


	//----- nvinfo : EIATTR_EXIT_INSTR_OFFSETS
	.align		4
.L_2765:
        /*0210*/ 	.byte	0x04, 0x1c
        /*0212*/ 	.short	(.L_2767 - .L_2766)


	//   ....[0]....
.L_2766:
        /*0214*/ 	.word	0x00005cc0


	//   ....[1]....
        /*0218*/ 	.word	0x00005ee0


	//----- nvinfo : EIATTR_MAX_THREADS
	.align		4
.L_2767:
        /*021c*/ 	.byte	0x04, 0x05
        /*021e*/ 	.short	(.L_2769 - .L_2768)
.L_2768:
        /*0220*/ 	.word	0x00000020
        /*0224*/ 	.word	0x00000001
        /*0228*/ 	.word	0x00000001


	//----- nvinfo : EIATTR_CRS_STACK_SIZE
	.align		4
.L_2769:
        /*022c*/ 	.byte	0x04, 0x1e
        /*022e*/ 	.short	(.L_2771 - .L_2770)
.L_2770:
        /*0230*/ 	.word	0x00000000
.L_2771:


//--------------------- .nv.info._Z25selective_scan_bwd_kernelI32Selective_Scan_bwd_kernel_traitsILi32ELi16ELb1ELb0ELb1ELb1ELb0EN3c108BFloat16EfEEv12SSMParamsBwd --------------------------
	.section	.nv.info._Z25selective_scan_bwd_kernelI32Selective_Scan_bwd_kernel_traitsILi32ELi16ELb1ELb0ELb1ELb1ELb0EN3c108BFloat16EfEEv12SSMParamsBwd,"",@"SHT_CUDA_INFO"
	.sectionflags	@""
	.align	4


	//----- nvinfo : EIATTR_CUDA_API_VERSION
	.align		4
        /*0000*/ 	.byte	0x04, 0x37
        /*0002*/ 	.short	(.L_2773 - .L_2772)
.L_2772:
        /*0004*/ 	.word	0x00000082


	//----- nvinfo : EIATTR_SW2861232_WAR
	.align		4
.L_2773:
        /*0008*/ 	.byte	0x01, 0x35
	.zero		2


	//----- nvinfo : EIATTR_PARAM_CBANK
	.align		4
        /*000c*/ 	.byte	0x04, 0x0a
        /*000e*/ 	.short	(.L_2775 - .L_2774)
	.align		4
.L_2774:
        /*0010*/ 	.word	index@(.nv.constant0._Z25selective_scan_bwd_kernelI32Selective_Scan_bwd_kernel_traitsILi32ELi16ELb1ELb0ELb1ELb1ELb0EN3c108BFloat16EfEEv12SSMParamsBwd)
        /*0014*/ 	.short	0x0160
        /*0016*/ 	.short	0x01f0


	//----- nvinfo : EIATTR_CBANK_PARAM_SIZE
	.align		4
.L_2775:
        /*0018*/ 	.byte	0x03, 0x19
        /*001a*/ 	.short	0x01f0


	//----- nvinfo : EIATTR_KPARAM_INFO
	.align		4
        /*001c*/ 	.byte	0x04, 0x17
        /*001e*/ 	.short	(.L_2777 - .L_2776)
.L_2776:
        /*0020*/ 	.word	0x00000000
        /*0024*/ 	.short	0x0000
        /*0026*/ 	.short	0x0000
        /*0028*/ 	.byte	0x00, 0xf0, 0xc1, 0x07


	//----- nvinfo : EIATTR_MAXREG_COUNT
	.align		4
.L_2777:
        /*002c*/ 	.byte	0x03, 0x1b
        /*002e*/ 	.short	0x00ff


	//----- nvinfo : EIATTR_NUM_BARRIERS
	.align		4
        /*0030*/ 	.byte	0x02, 0x4c
        /*0032*/ 	.byte	0x01
	.zero		1


	//----- nvinfo : EIATTR_MERCURY_ISA_VERSION
	.align		4
        /*0034*/ 	.byte	0x03, 0x5f
        /*0036*/ 	.short	0x0000


	//----- nvinfo : EIATTR_COOP_GROUP_MASK_REGIDS
	.align		4
        /*0038*/ 	.byte	0x04, 0x29
        /*003a*/ 	.short	(.L_2779 - .L_2778)


	//   ....[0]....
.L_2778:
        /*003c*/ 	.word	0xffffffff


	//   ....[1]....
        /*0040*/ 	.word	0xffffffff


	//   ....[2]....
        /*0044*/ 	.word	0xffffffff


	//   ....[3]....
        /*0048*/ 	.word	0xffffffff


	//   ....[4]....
        /*004c*/ 	.word	0xffffffff


	//   ....[5]....
        /*0050*/ 	.word	0xffffffff


	//   ....[6]....
        /*0054*/ 	.word	0xffffffff


	//   ....[7]....
        /*0058*/ 	.word	0xffffffff


	//   ....[8]....
        /*005c*/ 	.word	0xffffffff


	//   ....[9]....
        /*0060*/ 	.word	0xffffffff


	//   ....[10]....
        /*0064*/ 	.word	0xffffffff


	//   ....[11]....
        /*0068*/ 	.word	0xffffffff


	//   ....[12]....
        /*006c*/ 	.word	0xffffffff


	//   ....[13]....
        /*0070*/ 	.word	0xffffffff


	//   ....[14]....
        /*0074*/ 	.word	0xffffffff


	//   ....[15]....
        /*0078*/ 	.word	0xffffffff


	//   ....[16]....
        /*007c*/ 	.word	0xffffffff


	//   ....[17]....
        /*0080*/ 	.word	0xffffffff


	//   ....[18]....
        /*0084*/ 	.word	0xffffffff


	//   ....[19]....
        /*0088*/ 	.word	0xffffffff


	//   ....[20]....
        /*008c*/ 	.word	0xffffffff


	//   ....[21]....
        /*0090*/ 	.word	0xffffffff


	//   ....[22]....
        /*0094*/ 	.word	0xffffffff


	//   ....[23]....
        /*0098*/ 	.word	0xffffffff


	//   ....[24]....
        /*009c*/ 	.word	0xffffffff


	//   ....[25]....
        /*00a0*/ 	.word	0xffffffff


	//   ....[26]....
        /*00a4*/ 	.word	0xffffffff


	//   ....[27]....
        /*00a8*/ 	.word	0xffffffff


	//   ....[28]....
        /*00ac*/ 	.word	0xffffffff


	//   ....[29]....
        /*00b0*/ 	.word	0xffffffff


	//   ....[30]....
        /*00b4*/ 	.word	0xffffffff


	//   ....[31]....
        /*00b8*/ 	.word	0xffffffff


	//   ....[32]....
        /*00bc*/ 	.word	0xffffffff


	//   ....[33]....
        /*00c0*/ 	.word	0xffffffff


	//   ....[34]....
        /*00c4*/ 	.word	0xffffffff


	//   ....[35]....
        /*00c8*/ 	.word	0xffffffff


	//   ....[36]....
        /*00cc*/ 	.word	0xffffffff


	//   ....[37]....
        /*00d0*/ 	.word	0xffffffff


	//   ....[38]....
        /*00d4*/ 	.word	0xffffffff


	//   ....[39]....
        /*00d8*/ 	.word	0xffffffff


	//   ....[40]....
        /*00dc*/ 	.word	0xffffffff


	//   ....[41]....
        /*00e0*/ 	.word	0xffffffff


	//   ....[42]....
        /*00e4*/ 	.word	0xffffffff


	//   ....[43]....
        /*00e8*/ 	.word	0xffffffff


	//   ....[44]....
        /*00ec*/ 	.word	0xffffffff


	//   ....[45]....
        /*00f0*/ 	.word	0xffffffff


	//   ....[46]....
        /*00f4*/ 	.word	0xffffffff


	//   ....[47]....
        /*00f8*/ 	.word	0xffffffff


	//   ....[48]....
        /*00fc*/ 	.word	0xffffffff


	//   ....[49]....
        /*0100*/ 	.word	0xffffffff


	//   ....[50]....
        /*0104*/ 	.word	0xffffffff


	//   ....[51]....
        /*0108*/ 	.word	0xffffffff


	//   ....[52]....
        /*010c*/ 	.word	0xffffffff


	//   ....[53]....
        /*0110*/ 	.word	0xffffffff


	//   ....[54]....
        /*0114*/ 	.word	0xffffffff


	//----- nvinfo : EIATTR_COOP_GROUP_INSTR_OFFSETS
	.align		4
.L_2779:
        /*0118*/ 	.byte	0x04, 0x28
        /*011a*/ 	.short	(.L_2781 - .L_2780)


	//   ....[0]....
.L_2780:
        /*011c*/ 	.word	0x00000810


	//   ....[1]....
        /*0120*/ 	.word	0x000008a0


	//   ....[2]....
        /*0124*/ 	.word	0x00000970


	//   ....[3]....
        /*0128*/ 	.word	0x000037c0


	//   ....[4]....
        /*012c*/ 	.word	0x00003d70


	//   ....[5]....
        /*0130*/ 	.word	0x00003db0


	//   ....[6]....
        /*0134*/ 	.word	0x00003f70


	//   ....[7]....
        /*0138*/ 	.word	0x00003fb0


	//   ....[8]....
        /*013c*/ 	.word	0x00004240


	//   ....[9]....
        /*0140*/ 	.word	0x00004270


	//   ....[10]....
        /*0144*/ 	.word	0x00004380


	//   ....[11]....
        /*0148*/ 	.word	0x000043b0


	//   ....[12]....
        /*014c*/ 	.word	0x000043c0


	//   ....[13]....
        /*0150*/ 	.word	0x000043d0


	//   ....[14]....
        /*0154*/ 	.word	0x00004400


	//   ....[15]....
        /*0158*/ 	.word	0x00004430


	//   ....[16]....
        /*015c*/ 	.word	0x00004450


	//   ....[17]....
        /*0160*/ 	.word	0x00004470


	//   ....[18]....
        /*0164*/ 	.word	0x000044a0


	//   ....[19]....
        /*0168*/ 	.word	0x000044c0


	//   ....[20]....
        /*016c*/ 	.word	0x000044f0


	//   ....[21]....
        /*0170*/ 	.word	0x00004500


	//   ....[22]....
        /*0174*/ 	.word	0x00004510


	//   ....[23]....
        /*0178*/ 	.word	0x00004530


	//   ....[24]....
        /*017c*/ 	.word	0x00004560


	//   ....[25]....
        /*0180*/ 	.word	0x000046e0


	//   ....[26]....
        /*0184*/ 	.word	0x00004710


	//   ....[27]....
        /*0188*/ 	.word	0x00004820


	//   ....[28]....
        /*018c*/ 	.word	0x00004850


	//   ....[29]....
        /*0190*/ 	.word	0x00004870


	//   ....[30]....
        /*0194*/ 	.word	0x000048b0


	//   ....[31]....
        /*0198*/ 	.word	0x000048f0


	//   ....[32]....
        /*019c*/ 	.word	0x00005ae0


	//   ....[33]....
        /*01a0*/ 	.word	0x00005b20


	//   ....[34]....
        /*01a4*/ 	.word	0x00005c20


	//   ....[35]....
        /*01a8*/ 	.word	0x00005c50


	//   ....[36]....
        /*01ac*/ 	.word	0x00005d30


	//   ....[37]....
        /*01b0*/ 	.word	0x00005d60


	//   ....[38]....
        /*01b4*/ 	.word	0x00005e40


	//   ....[39]....
        /*01b8*/ 	.word	0x00005e70


	//   ....[40]....
        /*01bc*/ 	.word	0x00005f50


	//   ....[41]....
        /*01c0*/ 	.word	0x00005f80


	//   ....[42]....
        /*01c4*/ 	.word	0x00006390


	//   ....[43]....
        /*01c8*/ 	.word	0x00006b70


	//   ....[44]....
        /*01cc*/ 	.word	0x00006f70


	//   ....[45]....
        /*01d0*/ 	.word	0x00007100


	//   ....[46]....
        /*01d4*/ 	.word	0x00007150


	//   ....[47]....
        /*01d8*/ 	.word	0x00007180


	//   ....[48]....
        /*01dc*/ 	.word	0x000071a0


	//   ....[49]....
        /*01e0*/ 	.word	0x000071c0


	//   ....[50]....
        /*01e4*/ 	.word	0x00007270


	//   ....[51]....
        /*01e8*/ 	.word	0x000072c0


	//   ....[52]....
        /*01ec*/ 	.word	0x000072e0


	//   ....[53]....
        /*01f0*/ 	.word	0x00007300


	//   ....[54]....
        /*01f4*/ 	.word	0x00007320


	//----- nvinfo : EIATTR_EXIT_INSTR_OFFSETS
	.align		4
.L_2781:
        /*01f8*/ 	.byte	0x04, 0x1c
        /*01fa*/ 	.short	(.L_2783 - .L_2782)


	//   ....[0]....
.L_2782:
        /*01fc*/ 	.word	0x000073e0


	//   ....[1]....
        /*0200*/ 	.word	0x00007600


	//----- nvinfo : EIATTR_MAX_THREADS
	.align		4
.L_2783:
        /*0204*/ 	.byte	0x04, 0x05
        /*0206*/ 	.short	(.L_2785 - .L_2784)
.L_2784:
        /*0208*/ 	.word	0x00000020
        /*020c*/ 	.word	0x00000001
        /*0210*/ 	.word	0x00000001


	//----- nvinfo : EIATTR_CRS_STACK_SIZE
	.align		4
.L_2785:
        /*0214*/ 	.byte	0x04, 0x1e
        /*0216*/ 	.short	(.L_2787 - .L_2786)
.L_2786:
        /*0218*/ 	.word	0x00000000
.L_2787:


//--------------------- .nv.info._Z25selective_scan_bwd_kernelI32Selective_Scan_bwd_kernel_traitsILi32ELi16ELb1ELb0ELb1ELb1ELb1EN3c108BFloat16EfEEv12SSMParamsBwd --------------------------
	.section	.nv.info._Z25selective_scan_bwd_kernelI32Selective_Scan_bwd_kernel_traitsILi32ELi16ELb1ELb0ELb1ELb1ELb1EN3c108BFloat16EfEEv12SSMParamsBwd,"",@"SHT_CUDA_INFO"
	.sectionflags	@""
	.align	4


	//----- nvinfo : EIATTR_CUDA_API_VERSION
	.align		4
        /*0000*/ 	.byte	0x04, 0x37
        /*0002*/ 	.short	(.L_2789 - .L_2788)
.L_2788:
        /*0004*/ 	.word	0x00000082


	//----- nvinfo : EIATTR_SW2861232_WAR
	.align		4
.L_2789:
        /*0008*/ 	.byte	0x01, 0x35
	.zero		2


	//----- nvinfo : EIATTR_PARAM_CBANK
	.align		4
        /*000c*/ 	.byte	0x04, 0x0a
        /*000e*/ 	.short	(.L_2791 - .L_2790)
	.align		4
.L_2790:
        /*0010*/ 	.word	index@(.nv.constant0._Z25selective_scan_bwd_kernelI32Selective_Scan_bwd_kernel_traitsILi32ELi16ELb1ELb0ELb1ELb1ELb1EN3c108BFloat16EfEEv12SSMParamsBwd)
        /*0014*/ 	.short	0x0160
        /*0016*/ 	.short	0x01f0


	//----- nvinfo : EIATTR_CBANK_PARAM_SIZE
	.align		4
.L_2791:
        /*0018*/ 	.byte	0x03, 0x19
        /*001a*/ 	.short	0x01f0


	//----- nvinfo : EIATTR_KPARAM_INFO
	.align		4
        /*001c*/ 	.byte	0x04, 0x17
        /*001e*/ 	.short	(.L_2793 - .L_2792)
.L_2792:
        /*0020*/ 	.word	0x00000000
        /*0024*/ 	.short	0x0000
        /*0026*/ 	.short	0x0000
        /*0028*/ 	.byte	0x00, 0xf0, 0xc1, 0x07


	//----- nvinfo : EIATTR_MAXREG_COUNT
	.align		4
.L_2793:
        /*002c*/ 	.byte	0x03, 0x1b
        /*002e*/ 	.short	0x00ff


	//----- nvinfo : EIATTR_NUM_BARRIERS
	.align		4
        /*0030*/ 	.byte	0x02, 0x4c
        /*0032*/ 	.byte	0x01
	.zero		1


	//----- nvinfo : EIATTR_MERCURY_ISA_VERSION
	.align		4
        /*0034*/ 	.byte	0x03, 0x5f
        /*0036*/ 	.short	0x0000


	//----- nvinfo : EIATTR_COOP_GROUP_MASK_REGIDS
	.align		4
        /*0038*/ 	.byte	0x04, 0x29
        /*003a*/ 	.short	(.L_2795 - .L_2794)


	//   ....[0]....
.L_2794:
        /*003c*/ 	.word	0xffffffff


	//   ....[1]....
        /*0040*/ 	.word	0xffffffff


	//   ....[2]....
        /*0044*/ 	.word	0xffffffff


	//   ....[3]....
        /*0048*/ 	.word	0xffffffff


	//   ....[4]....
        /*004c*/ 	.word	0xffffffff


	//   ....[5]....
        /*0050*/ 	.word	0xffffffff


	//   ....[6]....
        /*0054*/ 	.word	0xffffffff


	//   ....[7]....
        /*0058*/ 	.word	0xffffffff


	//   ....[8]....
        /*005c*/ 	.word	0xffffffff


	//   ....[9]....
        /*0060*/ 	.word	0xffffffff


	//   ....[10]....
        /*0064*/ 	.word	0xffffffff


	//   ....[11]....
        /*0068*/ 	.word	0xffffffff


	//   ....[12]....
        /*006c*/ 	.word	0xffffffff


	//   ....[13]....
        /*0070*/ 	.word	0xffffffff


	//   ....[14]....
        /*0074*/ 	.word	0xffffffff


	//   ....[15]....
        /*0078*/ 	.word	0xffffffff


	//   ....[16]....
        /*007c*/ 	.word	0xffffffff


	//   ....[17]....
        /*0080*/ 	.word	0xffffffff


	//   ....[18]....
        /*0084*/ 	.word	0xffffffff


	//   ....[19]....
        /*0088*/ 	.word	0xffffffff


	//   ....[20]....
        /*008c*/ 	.word	0xffffffff


	//   ....[21]....
        /*0090*/ 	.word	0xffffffff


	//   ....[22]....
        /*0094*/ 	.word	0xffffffff


	//   ....[23]....
        /*0098*/ 	.word	0xffffffff


	//   ....[24]....
        /*009c*/ 	.word	0xffffffff


	//   ....[25]....
        /*00a0*/ 	.word	0xffffffff


	//   ....[26]....
        /*00a4*/ 	.word	0xffffffff


	//   ....[27]....
        /*00a8*/ 	.word	0xffffffff


	//   ....[28]....
        /*00ac*/ 	.word	0xffffffff


	//   ....[29]....
        /*00b0*/ 	.word	0xffffffff


	//   ....[30]....
        /*00b4*/ 	.word	0xffffffff


	//   ....[31]....
        /*00b8*/ 	.word	0xffffffff


	//   ....[32]....
        /*00bc*/ 	.word	0xffffffff


	//   ....[33]....
        /*00c0*/ 	.word	0xffffffff


	//   ....[34]....
        /*00c4*/ 	.word	0xffffffff


	//   ....[35]....
        /*00c8*/ 	.word	0xffffffff


	//   ....[36]....
        /*00cc*/ 	.word	0xffffffff


	//   ....[37]....
        /*00d0*/ 	.word	0xffffffff


	//   ....[38]....
        /*00d4*/ 	.word	0xffffffff


	//   ....[39]....
        /*00d8*/ 	.word	0xffffffff


	//   ....[40]....
        /*00dc*/ 	.word	0xffffffff


	//   ....[41]....
        /*00e0*/ 	.word	0xffffffff


	//   ....[42]....
        /*00e4*/ 	.word	0xffffffff


	//   ....[43]....
        /*00e8*/ 	.word	0xffffffff


	//   ....[44]....
        /*00ec*/ 	.word	0xffffffff


	//   ....[45]....
        /*00f0*/ 	.word	0xffffffff


	//   ....[46]....
        /*00f4*/ 	.word	0xffffffff


	//   ....[47]....
        /*00f8*/ 	.word	0xffffffff


	//   ....[48]....
        /*00fc*/ 	.word	0xffffffff


	//   ....[49]....
        /*0100*/ 	.word	0xffffffff


	//   ....[50]....
        /*0104*/ 	.word	0xffffffff


	//   ....[51]....
        /*0108*/ 	.word	0xffffffff


	//   ....[52]....
        /*010c*/ 	.word	0xffffffff


	//   ....[53]....
        /*0110*/ 	.word	0xffffffff


	//   ....[54]....
        /*0114*/ 	.word	0xffffffff


	//   ....[55]....
        /*0118*/ 	.word	0xffffffff


	//   ....[56]....
        /*011c*/ 	.word	0xffffffff


	//   ....[57]....
        /*0120*/ 	.word	0xffffffff


	//   ....[58]....
        /*0124*/ 	.word	0xffffffff


	//----- nvinfo : EIATTR_COOP_GROUP_INSTR_OFFSETS
	.align		4
.L_2795:
        /*0128*/ 	.byte	0x04, 0x28
        /*012a*/ 	.short	(.L_2797 - .L_2796)


	//   ....[0]....
.L_2796:
        /*012c*/ 	.word	0x00000800


	//   ....[1]....
        /*0130*/ 	.word	0x00000890


	//   ....[2]....
        /*0134*/ 	.word	0x00000ab0


	//   ....[3]....
        /*0138*/ 	.word	0x00003020


	//   ....[4]....
        /*013c*/ 	.word	0x00003860


	//   ....[5]....
        /*0140*/ 	.word	0x000040a0


	//   ....[6]....
        /*0144*/ 	.word	0x00004490


	//   ....[7]....
        /*0148*/ 	.word	0x00004b80


	//   ....[8]....
        /*014c*/ 	.word	0x00005200


	//   ....[9]....
        /*0150*/ 	.word	0x00005240


	//   ....[10]....
        /*0154*/ 	.word	0x00005420


	//   ....[11]....
        /*0158*/ 	.word	0x00005460


	//   ....[12]....
        /*015c*/ 	.word	0x000056c0


	//   ....[13]....
        /*0160*/ 	.word	0x00005710


	//   ....[14]....
        /*0164*/ 	.word	0x00005820


	//   ....[15]....
        /*0168*/ 	.word	0x00005850


	//   ....[16]....
        /*016c*/ 	.word	0x00005870


	//   ....[17]....
        /*0170*/ 	.word	0x00005880


	//   ....[18]....
        /*0174*/ 	.word	0x000058b0


	//   ....[19]....
        /*0178*/ 	.word	0x000058e0


	//   ....[20]....
        /*017c*/ 	.word	0x00005900


	//   ....[21]....
        /*0180*/ 	.word	0x00005920


	//   ....[22]....
        /*0184*/ 	.word	0x00005950


	//   ....[23]....
        /*0188*/ 	.word	0x00005970


	//   ....[24]....
        /*018c*/ 	.word	0x000059b0


	//   ....[25]....
        /*0190*/ 	.word	0x000059c0


	//   ....[26]....
        /*0194*/ 	.word	0x000059d0


	//   ....[27]....
        /*0198*/ 	.word	0x00005a00


	//   ....[28]....
        /*019c*/ 	.word	0x00005a10


	//   ....[29]....
        /*01a0*/ 	.word	0x00005af0


	//   ....[30]....
        /*01a4*/ 	.word	0x00005b30


	//   ....[31]....
        /*01a8*/ 	.word	0x00005cd0


	//   ....[32]....
        /*01ac*/ 	.word	0x00005d00


	//   ....[33]....
        /*01b0*/ 	.word	0x00005d20


	//   ....[34]....
        /*01b4*/ 	.word	0x00005d60


	//   ....[35]....
        /*01b8*/ 	.word	0x00005d90


	//   ....[36]....
        /*01bc*/ 	.word	0x00006f80


	//   ....[37]....
        /*01c0*/ 	.word	0x00006fc0


	//   ....[38]....
        /*01c4*/ 	.word	0x000070c0


	//   ....[39]....
        /*01c8*/ 	.word	0x000070f0


	//   ....[40]....
        /*01cc*/ 	.word	0x000071d0


	//   ....[41]....
        /*01d0*/ 	.word	0x00007200


	//   ....[42]....
        /*01d4*/ 	.word	0x000072e0


	//   ....[43]....
        /*01d8*/ 	.word	0x00007310


	//   ....[44]....
        /*01dc*/ 	.word	0x000073f0


	//   ....[45]....
        /*01e0*/ 	.word	0x00007420


	//   ....[46]....
        /*01e4*/ 	.word	0x00007810


	//   ....[47]....
        /*01e8*/ 	.word	0x00008080


	//   ....[48]....
        /*01ec*/ 	.word	0x000083e0


	//   ....[49]....
        /*01f0*/ 	.word	0x00008560


	//   ....[50]....
        /*01f4*/ 	.word	0x000085b0


	//   ....[51]....
        /*01f8*/ 	.word	0x000085e0


	//   ....[52]....
        /*01fc*/ 	.word	0x00008600


	//   ....[53]....
        /*0200*/ 	.word	0x00008620


	//   ....[54]....
        /*0204*/ 	.word	0x000086d0


	//   ....[55]....
        /*0208*/ 	.word	0x00008720


	//   ....[56]....
        /*020c*/ 	.word	0x00008740


	//   ....[57]....
        /*0210*/ 	.word	0x00008760


	//   ....[58]....
        /*0214*/ 	.word	0x00008780


	//----- nvinfo : EIATTR_EXIT_INSTR_OFFSETS
	.align		4
.L_2797:
        /*0218*/ 	.byte	0x04, 0x1c
        /*021a*/ 	.short	(.L_2799 - .L_2798)


	//   ....[0]....
.L_2798:
        /*021c*/ 	.word	0x00008840


	//   ....[1]....
        /*0220*/ 	.word	0x00008a60


	//----- nvinfo : EIATTR_MAX_THREADS
	.align		4
.L_2799:
        /*0224*/ 	.byte	0x04, 0x05
        /*0226*/ 	.short	(.L_2801 - .L_2800)
.L_2800:
        /*0228*/ 	.word	0x00000020
        /*022c*/ 	.word	0x00000001
        /*0230*/ 	.word	0x00000001


	//----- nvinfo : EIATTR_CRS_STACK_SIZE
	.align		4
.L_2801:
        /*0234*/ 	.byte	0x04, 0x1e
        /*0236*/ 	.short	(.L_2803 - .L_2802)
.L_2802:
        /*0238*/ 	.word	0x00000000
.L_2803:


//--------------------- .nv.info._Z25selective_scan_bwd_kernelI32Selective_Scan_bwd_kernel_traitsILi32ELi16ELb1ELb1ELb0ELb0ELb0EN3c108BFloat16EfEEv12SSMParamsBwd --------------------------
	.section	.nv.info._Z25selective_scan_bwd_kernelI32Selective_Scan_bwd_kernel_traitsILi32ELi16ELb1ELb1ELb0ELb0ELb0EN3c108BFloat16EfEEv12SSMParamsBwd,"",@"SHT_CUDA_INFO"
	.sectionflags	@""
	.align	4


	//----- nvinfo : EIATTR_CUDA_API_VERSION
	.align		4
        /*0000*/ 	.byte	0x04, 0x37
        /*0002*/ 	.short	(.L_2805 - .L_2804)
.L_2804:
        /*0004*/ 	.word	0x00000082


	//----- nvinfo : EIATTR_SW2861232_WAR
	.align		4
.L_2805:
        /*0008*/ 	.byte	0x01, 0x35
	.zero		2


	//----- nvinfo : EIATTR_PARAM_CBANK
	.align		4
        /*000c*/ 	.byte	0x04, 0x0a
        /*000e*/ 	.short	(.L_2807 - .L_2806)
	.align		4
.L_2806:
        /*0010*/ 	.word	index@(.nv.constant0._Z25selective_scan_bwd_kernelI32Selective_Scan_bwd_kernel_traitsILi32ELi16ELb1ELb1ELb0ELb0ELb0EN3c108BFloat16EfEEv12SSMParamsBwd)
        /*0014*/ 	.short	0x0160
        /*0016*/ 	.short	0x01f0


	//----- nvinfo : EIATTR_CBANK_PARAM_SIZE
	.align		4
.L_2807:
        /*0018*/ 	.byte	0x03, 0x19
        /*001a*/ 	.short	0x01f0


	//----- nvinfo : EIATTR_KPARAM_INFO
	.align		4
        /*001c*/ 	.byte	0x04, 0x17
        /*001e*/ 	.short	(.L_2809 - .L_2808)
.L_2808:
        /*0020*/ 	.word	0x00000000
        /*0024*/ 	.short	0x0000
        /*0026*/ 	.short	0x0000
        /*0028*/ 	.byte	0x00, 0xf0, 0xc1, 0x07


	//----- nvinfo : EIATTR_MAXREG_COUNT
	.align		4
.L_2809:
        /*002c*/ 	.byte	0x03, 0x1b
        /*002e*/ 	.short	0x00ff


	//----- nvinfo : EIATTR_NUM_BARRIERS
	.align		4
        /*0030*/ 	.byte	0x02, 0x4c
        /*0032*/ 	.byte	0x01
	.zero		1


	//----- nvinfo : EIATTR_MERCURY_ISA_VERSION
	.align		4
        /*0034*/ 	.byte	0x03, 0x5f
        /*0036*/ 	.short	0x0000


	//----- nvinfo : EIATTR_COOP_GROUP_MASK_REGIDS
	.align		4
        /*0038*/ 	.byte	0x04, 0x29
        /*003a*/ 	.short	(.L_2811 - .L_2810)


	//   ....[0]....
.L_2810:
        /*003c*/ 	.word	0xffffffff


	//   ....[1]....
        /*0040*/ 	.word	0xffffffff


	//   ....[2]....
        /*0044*/ 	.word	0xffffffff


	//   ....[3]....
        /*0048*/ 	.word	0xffffffff


	//   ....[4]....
        /*004c*/ 	.word	0xffffffff


	//   ....[5]....
        /*0050*/ 	.word	0xffffffff


	//   ....[6]....
        /*0054*/ 	.word	0xffffffff


	//   ....[7]....
        /*0058*/ 	.word	0xffffffff


	//   ....[8]....
        /*005c*/ 	.word	0xffffffff


	//   ....[9]....
        /*0060*/ 	.word	0xffffffff


	//   ....[10]....
        /*0064*/ 	.word	0xffffffff


	//   ....[11]....
        /*0068*/ 	.word	0xffffffff


	//   ....[12]....
        /*006c*/ 	.word	0xffffffff


	//   ....[13]....
        /*0070*/ 	.word	0xffffffff


	//   ....[14]....
        /*0074*/ 	.word	0xffffffff


	//   ....[15]....
        /*0078*/ 	.word	0xffffffff


	//   ....[16]....
        /*007c*/ 	.word	0xffffffff


	//   ....[17]....
        /*0080*/ 	.word	0xffffffff


	//   ....[18]....
        /*0084*/ 	.word	0xffffffff


	//   ....[19]....
        /*0088*/ 	.word	0xffffffff


	//   ....[20]....
        /*008c*/ 	.word	0xffffffff


	//   ....[21]....
        /*0090*/ 	.word	0xffffffff


	//   ....[22]....
        /*0094*/ 	.word	0xffffffff


	//   ....[23]....
        /*0098*/ 	.word	0xffffffff


	//   ....[24]....
        /*009c*/ 	.word	0xffffffff


	//   ....[25]....
        /*00a0*/ 	.word	0xffffffff


	//   ....[26]....
        /*00a4*/ 	.word	0xffffffff


	//   ....[27]....
        /*00a8*/ 	.word	0xffffffff


	//   ....[28]....
        /*00ac*/ 	.word	0xffffffff


	//   ....[29]....
        /*00b0*/ 	.word	0xffffffff


	//   ....[30]....
        /*00b4*/ 	.word	0xffffffff


	//   ....[31]....
        /*00b8*/ 	.word	0xffffffff


	//   ....[32]....
        /*00bc*/ 	.word	0xffffffff


	//   ....[33]....
        /*00c0*/ 	.word	0xffffffff


	//   ....[34]....
        /*00c4*/ 	.word	0xffffffff


	//   ....[35]....
        /*00c8*/ 	.word	0xffffffff


	//   ....[36]....
        /*00cc*/ 	.word	0xffffffff


	//   ....[37]....
        /*00d0*/ 	.word	0xffffffff


	//   ....[38]....
        /*00d4*/ 	.word	0xffffffff


	//   ....[39]....
        /*00d8*/ 	.word	0xffffffff


	//   ....[40]....
        /*00dc*/ 	.word	0xffffffff


	//   ....[41]....
        /*00e0*/ 	.word	0xffffffff


	//   ....[42]....
        /*00e4*/ 	.word	0xffffffff


	//   ....[43]....
        /*00e8*/ 	.word	0xffffffff


	//   ....[44]....
        /*00ec*/ 	.word	0xffffffff


	//   ....[45]....
        /*00f0*/ 	.word	0xffffffff


	//   ....[46]....
        /*00f4*/ 	.word	0xffffffff


	//   ....[47]....
        /*00f8*/ 	.word	0xffffffff


	//   ....[48]....
        /*00fc*/ 	.word	0xffffffff


	//   ....[49]....
        /*0100*/ 	.word	0xffffffff


	//   ....[50]....
        /*0104*/ 	.word	0xffffffff


	//   ....[51]....
        /*0108*/ 	.word	0xffffffff


	//   ....[52]....
        /*010c*/ 	.word	0xffffffff


	//   ....[53]....
        /*0110*/ 	.word	0xffffffff


	//----- nvinfo : EIATTR_COOP_GROUP_INSTR_OFFSETS
	.align		4
.L_2811:
        /*0114*/ 	.byte	0x04, 0x28
        /*0116*/ 	.short	(.L_2813 - .L_2812)


	//   ....[0]....
.L_2812:
        /*0118*/ 	.word	0x00000870


	//   ....[1]....
        /*011c*/ 	.word	0x00000920


	//   ....[2]....
        /*0120*/ 	.word	0x00000b50


	//   ....[3]....
        /*0124*/ 	.word	0x00001410


	//   ....[4]....
        /*0128*/ 	.word	0x00002090


	//   ....[5]....
        /*012c*/ 	.word	0x000020c0


	//   ....[6]....
        /*0130*/ 	.word	0x00002100


	//   ....[7]....
        /*0134*/ 	.word	0x00002110


	//   ....[8]....
        /*0138*/ 	.word	0x00002150


	//   ....[9]....
        /*013c*/ 	.word	0x00002170


	//   ....[10]....
        /*0140*/ 	.word	0x00002190


	//   ....[11]....
        /*0144*/ 	.word	0x000021b0


	//   ....[12]....
        /*0148*/ 	.word	0x000021e0


	//   ....[13]....
        /*014c*/ 	.word	0x00002210


	//   ....[14]....
        /*0150*/ 	.word	0x00002230


	//   ....[15]....
        /*0154*/ 	.word	0x00002250


	//   ....[16]....
        /*0158*/ 	.word	0x00002290


	//   ....[17]....
        /*015c*/ 	.word	0x000022d0


	//   ....[18]....
        /*0160*/ 	.word	0x000022f0


	//   ....[19]....
        /*0164*/ 	.word	0x00002310


	//   ....[20]....
        /*0168*/ 	.word	0x00002370


	//   ....[21]....
        /*016c*/ 	.word	0x000023b0


	//   ....[22]....
        /*0170*/ 	.word	0x000023e0


	//   ....[23]....
        /*0174*/ 	.word	0x00002410


	//   ....[24]....
        /*0178*/ 	.word	0x00002450


	//   ....[25]....
        /*017c*/ 	.word	0x00002490


	//   ....[26]....
        /*0180*/ 	.word	0x000024b0


	//   ....[27]....
        /*0184*/ 	.word	0x000024f0


	//   ....[28]....
        /*0188*/ 	.word	0x00002530


	//   ....[29]....
        /*018c*/ 	.word	0x00002550


	//   ....[30]....
        /*0190*/ 	.word	0x00002570


	//   ....[31]....
        /*0194*/ 	.word	0x000025a0


	//   ....[32]....
        /*0198*/ 	.word	0x00003710


	//   ....[33]....
        /*019c*/ 	.word	0x00003750


	//   ....[34]....
        /*01a0*/ 	.word	0x00003850


	//   ....[35]....
        /*01a4*/ 	.word	0x00003880


	//   ....[36]....
        /*01a8*/ 	.word	0x00003960


	//   ....[37]....
        /*01ac*/ 	.word	0x000039a0


	//   ....[38]....
        /*01b0*/ 	.word	0x00003a80


	//   ....[39]....
        /*01b4*/ 	.word	0x00003ab0


	//   ....[40]....
        /*01b8*/ 	.word	0x00003b90


	//   ....[41]....
        /*01bc*/ 	.word	0x00003bc0


	//   ....[42]....
        /*01c0*/ 	.word	0x00004130


	//   ....[43]....
        /*01c4*/ 	.word	0x000044b0


	//   ....[44]....
        /*01c8*/ 	.word	0x000045b0


	//   ....[45]....
        /*01cc*/ 	.word	0x00004600


	//   ....[46]....
        /*01d0*/ 	.word	0x00004630


	//   ....[47]....
        /*01d4*/ 	.word	0x00004650


	//   ....[48]....
        /*01d8*/ 	.word	0x00004670


	//   ....[49]....
        /*01dc*/ 	.word	0x00004720


	//   ....[50]....
        /*01e0*/ 	.word	0x00004770


	//   ....[51]....
        /*01e4*/ 	.word	0x00004790


	//   ....[52]....
        /*01e8*/ 	.word	0x000047b0


	//   ....[53]....
        /*01ec*/ 	.word	0x000047d0


	//----- nvinfo : EIATTR_EXIT_INSTR_OFFSETS
	.align		4
.L_2813:
        /*01f0*/ 	.byte	0x04, 0x1c
        /*01f2*/ 	.short	(.L_2815 - .L_2814)


	//   ....[0]....
.L_2814:
        /*01f4*/ 	.word	0x00004890


	//   ....[1]....
        /*01f8*/ 	.word	0x00004ab0


	//----- nvinfo : EIATTR_MAX_THREADS
	.align		4
.L_2815:
        /*01fc*/ 	.byte	0x04, 0x05
        /*01fe*/ 	.short	(.L_2817 - .L_2816)
.L_2816:
        /*0200*/ 	.word	0x00000020
        /*0204*/ 	.word	0x00000001
        /*0208*/ 	.word	0x00000001


	//----- nvinfo : EIATTR_CRS_STACK_SIZE
	.align		4
.L_2817:
        /*020c*/ 	.byte	0x04, 0x1e
        /*020e*/ 	.short	(.L_2819 - .L_2818)
.L_2818:
        /*0210*/ 	.word	0x00000000
.L_2819:


//--------------------- .nv.info._Z25selective_scan_bwd_kernelI32Selective_Scan_bwd_kernel_traitsILi32ELi16ELb1ELb1ELb0ELb0ELb1EN3c108BFloat16EfEEv12SSMParamsBwd --------------------------
	.section	.nv.info._Z25selective_scan_bwd_kernelI32Selective_Scan_bwd_kernel_traitsILi32ELi16ELb1ELb1ELb0ELb0ELb1EN3c108BFloat16EfEEv12SSMParamsBwd,"",@"SHT_CUDA_INFO"
	.sectionflags	@""
	.align	4


	//----- nvinfo : EIATTR_CUDA_API_VERSION
	.align		4
        /*0000*/ 	.byte	0x04, 0x37
        /*0002*/ 	.short	(.L_2821 - .L_2820)
.L_2820:
        /*0004*/ 	.word	0x00000082


	//----- nvinfo : EIATTR_SW2861232_WAR
	.align		4
.L_2821:
        /*0008*/ 	.byte	0x01, 0x35
	.zero		2


	//----- nvinfo : EIATTR_PARAM_CBANK
	.align		4
        /*000c*/ 	.byte	0x04, 0x0a
        /*000e*/ 	.short	(.L_2823 - .L_2822)
	.align		4
.L_2822:
        /*0010*/ 	.word	index@(.nv.constant0._Z25selective_scan_bwd_kernelI32Selective_Scan_bwd_kernel_traitsILi32ELi16ELb1ELb1ELb0ELb0ELb1EN3c108BFloat16EfEEv12SSMParamsBwd)
        /*0014*/ 	.short	0x0160
        /*0016*/ 	.short	0x01f0


	//----- nvinfo : EIATTR_CBANK_PARAM_SIZE
	.align		4
.L_2823:
        /*0018*/ 	.byte	0x03, 0x19
        /*001a*/ 	.short	0x01f0


	//----- nvinfo : EIATTR_KPARAM_INFO
	.align		4
        /*001c*/ 	.byte	0x04, 0x17
        /*001e*/ 	.short	(.L_2825 - .L_2824)
.L_2824:
        /*0020*/ 	.word	0x00000000
        /*0024*/ 	.short	0x0000
        /*0026*/ 	.short	0x0000
        /*0028*/ 	.byte	0x00, 0xf0, 0xc1, 0x07


	//----- nvinfo : EIATTR_MAXREG_COUNT
	.align		4
.L_2825:
        /*002c*/ 	.byte	0x03, 0x1b
        /*002e*/ 	.short	0x00ff


	//----- nvinfo : EIATTR_NUM_BARRIERS
	.align		4
        /*0030*/ 	.byte	0x02, 0x4c
        /*0032*/ 	.byte	0x01
	.zero		1


	//----- nvinfo : EIATTR_MERCURY_ISA_VERSION
	.align		4
        /*0034*/ 	.byte	0x03, 0x5f
        /*0036*/ 	.short	0x0000


	//----- nvinfo : EIATTR_COOP_GROUP_MASK_REGIDS
	.align		4
        /*0038*/ 	.byte	0x04, 0x29
        /*003a*/ 	.short	(.L_2827 - .L_2826)


	//   ....[0]....
.L_2826:
        /*003c*/ 	.word	0xffffffff


	//   ....[1]....
        /*0040*/ 	.word	0xffffffff


	//   ....[2]....
        /*0044*/ 	.word	0xffffffff


	//   ....[3]....
        /*0048*/ 	.word	0xffffffff


	//   ....[4]....
        /*004c*/ 	.word	0xffffffff


	//   ....[5]....
        /*0050*/ 	.word	0xffffffff


	//   ....[6]....
        /*0054*/ 	.word	0xffffffff


	//   ....[7]....
        /*0058*/ 	.word	0xffffffff


	//   ....[8]....
        /*005c*/ 	.word	0xffffffff


	//   ....[9]....
        /*0060*/ 	.word	0xffffffff


	//   ....[10]....
        /*0064*/ 	.word	0xffffffff


	//   ....[11]....
        /*0068*/ 	.word	0xffffffff


	//   ....[12]....
        /*006c*/ 	.word	0xffffffff


	//   ....[13]....
        /*0070*/ 	.word	0xffffffff


	//   ....[14]....
        /*0074*/ 	.word	0xffffffff


	//   ....[15]....
        /*0078*/ 	.word	0xffffffff


	//   ....[16]....
        /*007c*/ 	.word	0xffffffff


	//   ....[17]....
        /*0080*/ 	.word	0xffffffff


	//   ....[18]....
        /*0084*/ 	.word	0xffffffff


	//   ....[19]....
        /*0088*/ 	.word	0xffffffff


	//   ....[20]....
        /*008c*/ 	.word	0xffffffff


	//   ....[21]....
        /*0090*/ 	.word	0xffffffff


	//   ....[22]....
        /*0094*/ 	.word	0xffffffff


	//   ....[23]....
        /*0098*/ 	.word	0xffffffff


	//   ....[24]....
        /*009c*/ 	.word	0xffffffff


	//   ....[25]....
        /*00a0*/ 	.word	0xffffffff


	//   ....[26]....
        /*00a4*/ 	.word	0xffffffff


	//   ....[27]....
        /*00a8*/ 	.word	0xffffffff


	//   ....[28]....
        /*00ac*/ 	.word	0xffffffff


	//   ....[29]....
        /*00b0*/ 	.word	0xffffffff


	//   ....[30]....
        /*00b4*/ 	.word	0xffffffff


	//   ....[31]....
        /*00b8*/ 	.word	0xffffffff


	//   ....[32]....
        /*00bc*/ 	.word	0xffffffff


	//   ....[33]....
        /*00c0*/ 	.word	0xffffffff


	//   ....[34]....
        /*00c4*/ 	.word	0xffffffff


	//   ....[35]....
        /*00c8*/ 	.word	0xffffffff


	//   ....[36]....
        /*00cc*/ 	.word	0xffffffff


	//   ....[37]....
        /*00d0*/ 	.word	0xffffffff


	//   ....[38]....
        /*00d4*/ 	.word	0xffffffff


	//   ....[39]....
        /*00d8*/ 	.word	0xffffffff


	//   ....[40]....
        /*00dc*/ 	.word	0xffffffff


	//   ....[41]....
        /*00e0*/ 	.word	0xffffffff


	//   ....[42]....
        /*00e4*/ 	.word	0xffffffff


	//   ....[43]....
        /*00e8*/ 	.word	0xffffffff


	//   ....[44]....
        /*00ec*/ 	.word	0xffffffff


	//   ....[45]....
        /*00f0*/ 	.word	0xffffffff


	//   ....[46]....
        /*00f4*/ 	.word	0xffffffff


	//   ....[47]....
        /*00f8*/ 	.word	0xffffffff


	//   ....[48]....
        /*00fc*/ 	.word	0xffffffff


	//   ....[49]....
        /*0100*/ 	.word	0xffffffff


	//   ....[50]....
        /*0104*/ 	.word	0xffffffff


	//   ....[51]....
        /*0108*/ 	.word	0xffffffff


	//   ....[52]....
        /*010c*/ 	.word	0xffffffff


	//   ....[53]....
        /*0110*/ 	.word	0xffffffff


	//   ....[54]....
        /*0114*/ 	.word	0xffffffff


	//   ....[55]....
        /*0118*/ 	.word	0xffffffff


	//   ....[56]....
        /*011c*/ 	.word	0xffffffff


	//   ....[57]....
        /*0120*/ 	.word	0xffffffff


	//----- nvinfo : EIATTR_COOP_GROUP_INSTR_OFFSETS
	.align		4
.L_2827:
        /*0124*/ 	.byte	0x04, 0x28
        /*0126*/ 	.short	(.L_2829 - .L_2828)


	//   ....[0]....
.L_2828:
        /*0128*/ 	.word	0x00000810


	//   ....[1]....
        /*012c*/ 	.word	0x000008a0


	//   ....[2]....
        /*0130*/ 	.word	0x00000a00


	//   ....[3]....
        /*0134*/ 	.word	0x00000b30


	//   ....[4]....
        /*0138*/ 	.word	0x00001480


	//   ....[5]....
        /*013c*/ 	.word	0x00001db0


	//   ....[6]....
        /*0140*/ 	.word	0x000020c0


	//   ....[7]....
        /*0144*/ 	.word	0x00002770


	//   ....[8]....
        /*0148*/ 	.word	0x00003110


	//   ....[9]....
        /*014c*/ 	.word	0x00003400


	//   ....[10]....
        /*0150*/ 	.word	0x00003430


	//   ....[11]....
        /*0154*/ 	.word	0x00003480


	//   ....[12]....
        /*0158*/ 	.word	0x000034a0


	//   ....[13]....
        /*015c*/ 	.word	0x000034e0


	//   ....[14]....
        /*0160*/ 	.word	0x00003500


	//   ....[15]....
        /*0164*/ 	.word	0x00003540


	//   ....[16]....
        /*0168*/ 	.word	0x00003550


	//   ....[17]....
        /*016c*/ 	.word	0x00003580


	//   ....[18]....
        /*0170*/ 	.word	0x000035a0


	//   ....[19]....
        /*0174*/ 	.word	0x000035d0


	//   ....[20]....
        /*0178*/ 	.word	0x000035f0


	//   ....[21]....
        /*017c*/ 	.word	0x00003630


	//   ....[22]....
        /*0180*/ 	.word	0x00003660


	//   ....[23]....
        /*0184*/ 	.word	0x000036b0


	//   ....[24]....
        /*0188*/ 	.word	0x000036d0


	//   ....[25]....
        /*018c*/ 	.word	0x00003710


	//   ....[26]....
        /*0190*/ 	.word	0x00003740


	//   ....[27]....
        /*0194*/ 	.word	0x000037a0


	//   ....[28]....
        /*0198*/ 	.word	0x000037b0


	//   ....[29]....
        /*019c*/ 	.word	0x000037e0


	//   ....[30]....
        /*01a0*/ 	.word	0x00003800


	//   ....[31]....
        /*01a4*/ 	.word	0x00003870


	//   ....[32]....
        /*01a8*/ 	.word	0x000038b0


	//   ....[33]....
        /*01ac*/ 	.word	0x000038e0


	//   ....[34]....
        /*01b0*/ 	.word	0x00003900


	//   ....[35]....
        /*01b4*/ 	.word	0x00003930


	//   ....[36]....
        /*01b8*/ 	.word	0x00004a60


	//   ....[37]....
        /*01bc*/ 	.word	0x00004aa0


	//   ....[38]....
        /*01c0*/ 	.word	0x00004ba0


	//   ....[39]....
        /*01c4*/ 	.word	0x00004bd0


	//   ....[40]....
        /*01c8*/ 	.word	0x00004cb0


	//   ....[41]....
        /*01cc*/ 	.word	0x00004ce0


	//   ....[42]....
        /*01d0*/ 	.word	0x00004dc0


	//   ....[43]....
        /*01d4*/ 	.word	0x00004df0


	//   ....[44]....
        /*01d8*/ 	.word	0x00004ed0


	//   ....[45]....
        /*01dc*/ 	.word	0x00004f00


	//   ....[46]....
        /*01e0*/ 	.word	0x000054a0


	//   ....[47]....
        /*01e4*/ 	.word	0x000057d0


	//   ....[48]....
        /*01e8*/ 	.word	0x000058f0


	//   ....[49]....
        /*01ec*/ 	.word	0x00005940


	//   ....[50]....
        /*01f0*/ 	.word	0x00005970


	//   ....[51]....
        /*01f4*/ 	.word	0x00005990


	//   ....[52]....
        /*01f8*/ 	.word	0x000059b0


	//   ....[53]....
        /*01fc*/ 	.word	0x00005a60


	//   ....[54]....
        /*0200*/ 	.word	0x00005ab0


	//   ....[55]....
        /*0204*/ 	.word	0x00005ad0


	//   ....[56]....
        /*0208*/ 	.word	0x00005af0


	//   ....[57]....
        /*020c*/ 	.word	0x00005b10


	//----- nvinfo : EIATTR_EXIT_INSTR_OFFSETS
	.align		4
.L_2829:
        /*0210*/ 	.byte	0x04, 0x1c
        /*0212*/ 	.short	(.L_2831 - .L_2830)


	//   ....[0]....
.L_2830:
        /*0214*/ 	.word	0x00005bd0


	//   ....[1]....
        /*0218*/ 	.word	0x00005df0


	//----- nvinfo : EIATTR_MAX_THREADS
	.align		4
.L_2831:
        /*021c*/ 	.byte	0x04, 0x05
        /*021e*/ 	.short	(.L_2833 - .L_2832)
.L_2832:
        /*0220*/ 	.word	0x00000020
        /*0224*/ 	.word	0x00000001
        /*0228*/ 	.word	0x00000001


	//----- nvinfo : EIATTR_CRS_STACK_SIZE
	.align		4
.L_2833:
        /*022c*/ 	.byte	0x04, 0x1e
        /*022e*/ 	.short	(.L_2835 - .L_2834)
.L_2834:
        /*0230*/ 	.word	0x00000000
.L_2835:


//--------------------- .nv.info._Z25selective_scan_bwd_kernelI32Selective_Scan_bwd_kernel_traitsILi32ELi16ELb1ELb1ELb0ELb1ELb0EN3c108BFloat16EfEEv12SSMParamsBwd --------------------------
	.section	.nv.info._Z25selective_scan_bwd_kernelI32Selective_Scan_bwd_kernel_traitsILi32ELi16ELb1ELb1ELb0ELb1ELb0EN3c108BFloat16EfEEv12SSMParamsBwd,"",@"SHT_CUDA_INFO"
	.sectionflags	@""
	.align	4


	//----- nvinfo : EIATTR_CUDA_API_VERSION
	.align		4
        /*0000*/ 	.byte	0x04, 0x37
        /*0002*/ 	.short	(.L_2837 - .L_2836)
.L_2836:
        /*0004*/ 	.word	0x00000082


	//----- nvinfo : EIATTR_SW2861232_WAR
	.align		4
.L_2837:
        /*0008*/ 	.byte	0x01, 0x35
	.zero		2


	//----- nvinfo : EIATTR_PARAM_CBANK
	.align		4
        /*000c*/ 	.byte	0x04, 0x0a
        /*000e*/ 	.short	(.L_2839 - .L_2838)
	.align		4
.L_2838:
        /*0010*/ 	.word	index@(.nv.constant0._Z25selective_scan_bwd_kernelI32Selective_Scan_bwd_kernel_traitsILi32ELi16ELb1ELb1ELb0ELb1ELb0EN3c108BFloat16EfEEv12SSMParamsBwd)
        /*0014*/ 	.short	0x0160
        /*0016*/ 	.short	0x01f0


	//----- nvinfo : EIATTR_CBANK_PARAM_SIZE
	.align		4
.L_2839:
        /*0018*/ 	.byte	0x03, 0x19
        /*001a*/ 	.short	0x01f0


	//----- nvinfo : EIATTR_KPARAM_INFO
	.align		4
        /*001c*/ 	.byte	0x04, 0x17
        /*001e*/ 	.short	(.L_2841 - .L_2840)
.L_2840:
        /*0020*/ 	.word	0x00000000
        /*0024*/ 	.short	0x0000
        /*0026*/ 	.short	0x0000
        /*0028*/ 	.byte	0x00, 0xf0, 0xc1, 0x07


	//----- nvinfo : EIATTR_MAXREG_COUNT
	.align		4
.L_2841:
        /*002c*/ 	.byte	0x03, 0x1b
        /*002e*/ 	.short	0x00ff


	//----- nvinfo : EIATTR_NUM_BARRIERS
	.align		4
        /*0030*/ 	.byte	0x02, 0x4c
        /*0032*/ 	.byte	0x01
	.zero		1


	//----- nvinfo : EIATTR_MERCURY_ISA_VERSION
	.align		4
        /*0034*/ 	.byte	0x03, 0x5f
        /*0036*/ 	.short	0x0000


	//----- nvinfo : EIATTR_COOP_GROUP_MASK_REGIDS
	.align		4
        /*0038*/ 	.byte	0x04, 0x29
        /*003a*/ 	.short	(.L_2843 - .L_2842)


	//   ....[0]....
.L_2842:
        /*003c*/ 	.word	0xffffffff


	//   ....[1]....
        /*0040*/ 	.word	0xffffffff


	//   ....[2]....
        /*0044*/ 	.word	0xffffffff


	//   ....[3]....
        /*0048*/ 	.word	0xffffffff


	//   ....[4]....
        /*004c*/ 	.word	0xffffffff


	//   ....[5]....
        /*0050*/ 	.word	0xffffffff


	//   ....[6]....
        /*0054*/ 	.word	0xffffffff


	//   ....[7]....
        /*0058*/ 	.word	0xffffffff


	//   ....[8]....
        /*005c*/ 	.word	0xffffffff


	//   ....[9]....
        /*0060*/ 	.word	0xffffffff


	//   ....[10]....
        /*0064*/ 	.word	0xffffffff


	//   ....[11]....
        /*0068*/ 	.word	0xffffffff


	//   ....[12]....
        /*006c*/ 	.word	0xffffffff


	//   ....[13]....
        /*0070*/ 	.word	0xffffffff


	//   ....[14]....
        /*0074*/ 	.word	0xffffffff


	//   ....[15]....
        /*0078*/ 	.word	0xffffffff


	//   ....[16]....
        /*007c*/ 	.word	0xffffffff


	//   ....[17]....
        /*0080*/ 	.word	0xffffffff


	//   ....[18]....
        /*0084*/ 	.word	0xffffffff


	//   ....[19]....
        /*0088*/ 	.word	0xffffffff


	//   ....[20]....
        /*008c*/ 	.word	0xffffffff


	//   ....[21]....
        /*0090*/ 	.word	0xffffffff


	//   ....[22]....
        /*0094*/ 	.word	0xffffffff


	//   ....[23]....
        /*0098*/ 	.word	0xffffffff


	//   ....[24]....
        /*009c*/ 	.word	0xffffffff


	//   ....[25]....
        /*00a0*/ 	.word	0xffffffff


	//   ....[26]....
        /*00a4*/ 	.word	0xffffffff


	//   ....[27]....
        /*00a8*/ 	.word	0xffffffff


	//   ....[28]....
        /*00ac*/ 	.word	0xffffffff


	//   ....[29]....
        /*00b0*/ 	.word	0xffffffff


	//   ....[30]....
        /*00b4*/ 	.word	0xffffffff


	//   ....[31]....
        /*00b8*/ 	.word	0xffffffff


	//   ....[32]....
        /*00bc*/ 	.word	0xffffffff


	//   ....[33]....
        /*00c0*/ 	.word	0xffffffff


	//   ....[34]....
        /*00c4*/ 	.word	0xffffffff


	//   ....[35]....
        /*00c8*/ 	.word	0xffffffff


	//   ....[36]....
        /*00cc*/ 	.word	0xffffffff


	//   ....[37]....
        /*00d0*/ 	.word	0xffffffff


	//   ....[38]....
        /*00d4*/ 	.word	0xffffffff


	//   ....[39]....
        /*00d8*/ 	.word	0xffffffff


	//   ....[40]....
        /*00dc*/ 	.word	0xffffffff


	//   ....[41]....
        /*00e0*/ 	.word	0xffffffff


	//   ....[42]....
        /*00e4*/ 	.word	0xffffffff


	//   ....[43]....
        /*00e8*/ 	.word	0xffffffff


	//   ....[44]....
        /*00ec*/ 	.word	0xffffffff


	//   ....[45]....
        /*00f0*/ 	.word	0xffffffff


	//   ....[46]....
        /*00f4*/ 	.word	0xffffffff


	//   ....[47]....
        /*00f8*/ 	.word	0xffffffff


	//   ....[48]....
        /*00fc*/ 	.word	0xffffffff


	//   ....[49]....
        /*0100*/ 	.word	0xffffffff


	//   ....[50]....
        /*0104*/ 	.word	0xffffffff


	//   ....[51]....
        /*0108*/ 	.word	0xffffffff


	//   ....[52]....
        /*010c*/ 	.word	0xffffffff


	//   ....[53]....
        /*0110*/ 	.word	0xffffffff


	//   ....[54]....
        /*0114*/ 	.word	0xffffffff


	//----- nvinfo : EIATTR_COOP_GROUP_INSTR_OFFSETS
	.align		4
.L_2843:
        /*0118*/ 	.byte	0x04, 0x28
        /*011a*/ 	.short	(.L_2845 - .L_2844)


	//   ....[0]....
.L_2844:
        /*011c*/ 	.word	0x00000850


	//   ....[1]....
        /*0120*/ 	.word	0x00000900


	//   ....[2]....
        /*0124*/ 	.word	0x00000a10


	//   ....[3]....
        /*0128*/ 	.word	0x00003650


	//   ....[4]....
        /*012c*/ 	.word	0x00004000


	//   ....[5]....
        /*0130*/ 	.word	0x000042e0


	//   ....[6]....
        /*0134*/ 	.word	0x00004310


	//   ....[7]....
        /*0138*/ 	.word	0x00004360


	//   ....[8]....
        /*013c*/ 	.word	0x00004380


	//   ....[9]....
        /*0140*/ 	.word	0x000043d0


	//   ....[10]....
        /*0144*/ 	.word	0x000043f0


	//   ....[11]....
        /*0148*/ 	.word	0x00004410


	//   ....[12]....
        /*014c*/ 	.word	0x00004430


	//   ....[13]....
        /*0150*/ 	.word	0x00004460


	//   ....[14]....
        /*0154*/ 	.word	0x00004490


	//   ....[15]....
        /*0158*/ 	.word	0x000044b0


	//   ....[16]....
        /*015c*/ 	.word	0x000044d0


	//   ....[17]....
        /*0160*/ 	.word	0x00004510


	//   ....[18]....
        /*0164*/ 	.word	0x00004540


	//   ....[19]....
        /*0168*/ 	.word	0x00004570


	//   ....[20]....
        /*016c*/ 	.word	0x00004590


	//   ....[21]....
        /*0170*/ 	.word	0x000045f0


	//   ....[22]....
        /*0174*/ 	.word	0x00004630


	//   ....[23]....
        /*0178*/ 	.word	0x00004650


	//   ....[24]....
        /*017c*/ 	.word	0x00004660


	//   ....[25]....
        /*0180*/ 	.word	0x000046c0


	//   ....[26]....
        /*0184*/ 	.word	0x000046e0


	//   ....[27]....
        /*0188*/ 	.word	0x00004730


	//   ....[28]....
        /*018c*/ 	.word	0x00004760


	//   ....[29]....
        /*0190*/ 	.word	0x00004790


	//   ....[30]....
        /*0194*/ 	.word	0x000047c0


	//   ....[31]....
        /*0198*/ 	.word	0x000047e0


	//   ....[32]....
        /*019c*/ 	.word	0x00005950


	//   ....[33]....
        /*01a0*/ 	.word	0x00005990


	//   ....[34]....
        /*01a4*/ 	.word	0x00005a90


	//   ....[35]....
        /*01a8*/ 	.word	0x00005ac0


	//   ....[36]....
        /*01ac*/ 	.word	0x00005ba0


	//   ....[37]....
        /*01b0*/ 	.word	0x00005bd0


	//   ....[38]....
        /*01b4*/ 	.word	0x00005cb0


	//   ....[39]....
        /*01b8*/ 	.word	0x00005ce0


	//   ....[40]....
        /*01bc*/ 	.word	0x00005dc0


	//   ....[41]....
        /*01c0*/ 	.word	0x00005df0


	//   ....[42]....
        /*01c4*/ 	.word	0x00006310


	//   ....[43]....
        /*01c8*/ 	.word	0x00006a90


	//   ....[44]....
        /*01cc*/ 	.word	0x00006ef0


	//   ....[45]....
        /*01d0*/ 	.word	0x00007070


	//   ....[46]....
        /*01d4*/ 	.word	0x000070c0


	//   ....[47]....
        /*01d8*/ 	.word	0x000070f0


	//   ....[48]....
        /*01dc*/ 	.word	0x00007110


	//   ....[49]....
        /*01e0*/ 	.word	0x00007130


	//   ....[50]....
        /*01e4*/ 	.word	0x000071e0


	//   ....[51]....
        /*01e8*/ 	.word	0x00007230


	//   ....[52]....
        /*01ec*/ 	.word	0x00007250


	//   ....[53]....
        /*01f0*/ 	.word	0x00007270


	//   ....[54]....
        /*01f4*/ 	.word	0x00007290


	//----- nvinfo : EIATTR_EXIT_INSTR_OFFSETS
	.align		4
.L_2845:
        /*01f8*/ 	.byte	0x04, 0x1c
        /*01fa*/ 	.short	(.L_2847 - .L_2846)


	//   ....[0]....
.L_2846:
        /*01fc*/ 	.word	0x00007350


	//   ....[1]....
        /*0200*/ 	.word	0x00007570


	//----- nvinfo : EIATTR_MAX_THREADS
	.align		4
.L_2847:
        /*0204*/ 	.byte	0x04, 0x05
        /*0206*/ 	.short	(.L_2849 - .L_2848)
.L_2848:
        /*0208*/ 	.word	0x00000020
        /*020c*/ 	.word	0x00000001
        /*0210*/ 	.word	0x00000001


	//----- nvinfo : EIATTR_CRS_STACK_SIZE
	.align		4
.L_2849:
        /*0214*/ 	.byte	0x04, 0x1e
        /*0216*/ 	.short	(.L_2851 - .L_2850)
.L_2850:
        /*0218*/ 	.word	0x00000000
.L_2851:


//--------------------- .nv.info._Z25selective_scan_bwd_kernelI32Selective_Scan_bwd_kernel_traitsILi32ELi16ELb1ELb1ELb0ELb1ELb1EN3c108BFloat16EfEEv12SSMParamsBwd --------------------------
	.section	.nv.info._Z25selective_scan_bwd_kernelI32Selective_Scan_bwd_kernel_traitsILi32ELi16ELb1ELb1ELb0ELb1ELb1EN3c108BFloat16EfEEv12SSMParamsBwd,"",@"SHT_CUDA_INFO"
	.sectionflags	@""
	.align	4


	//----- nvinfo : EIATTR_CUDA_API_VERSION
	.align		4
        /*0000*/ 	.byte	0x04, 0x37
        /*0002*/ 	.short	(.L_2853 - .L_2852)
.L_2852:
        /*0004*/ 	.word	0x00000082


	//----- nvinfo : EIATTR_SW2861232_WAR
	.align		4
.L_2853:
        /*0008*/ 	.byte	0x01, 0x35
	.zero		2


	//----- nvinfo : EIATTR_PARAM_CBANK
	.align		4
        /*000c*/ 	.byte	0x04, 0x0a
        /*000e*/ 	.short	(.L_2855 - .L_2854)
	.align		4
.L_2854:
        /*0010*/ 	.word	index@(.nv.constant0._Z25selective_scan_bwd_kernelI32Selective_Scan_bwd_kernel_traitsILi32ELi16ELb1ELb1ELb0ELb1ELb1EN3c108BFloat16EfEEv12SSMParamsBwd)
        /*0014*/ 	.short	0x0160
        /*0016*/ 	.short	0x01f0


	//----- nvinfo : EIATTR_CBANK_PARAM_SIZE
	.align		4
.L_2855:
        /*0018*/ 	.byte	0x03, 0x19
        /*001a*/ 	.short	0x01f0


	//----- nvinfo : EIATTR_KPARAM_INFO
	.align		4
        /*001c*/ 	.byte	0x04, 0x17
        /*001e*/ 	.short	(.L_2857 - .L_2856)
.L_2856:
        /*0020*/ 	.word	0x00000000
        /*0024*/ 	.short	0x0000
        /*0026*/ 	.short	0x0000
        /*0028*/ 	.byte	0x00, 0xf0, 0xc1, 0x07


	//----- nvinfo : EIATTR_MAXREG_COUNT
	.align		4
.L_2857:
        /*002c*/ 	.byte	0x03, 0x1b
        /*002e*/ 	.short	0x00ff


	//----- nvinfo : EIATTR_NUM_BARRIERS
	.align		4
        /*0030*/ 	.byte	0x02, 0x4c
        /*0032*/ 	.byte	0x01
	.zero		1


	//----- nvinfo : EIATTR_MERCURY_ISA_VERSION
	.align		4
        /*0034*/ 	.byte	0x03, 0x5f
        /*0036*/ 	.short	0x0000


	//----- nvinfo : EIATTR_COOP_GROUP_MASK_REGIDS
	.align		4
        /*0038*/ 	.byte	0x04, 0x29
        /*003a*/ 	.short	(.L_2859 - .L_2858)


	//   ....[0]....
.L_2858:
        /*003c*/ 	.word	0xffffffff


	//   ....[1]....
        /*0040*/ 	.word	0xffffffff


	//   ....[2]....
        /*0044*/ 	.word	0xffffffff


	//   ....[3]....
        /*0048*/ 	.word	0xffffffff


	//   ....[4]....
        /*004c*/ 	.word	0xffffffff


	//   ....[5]....
        /*0050*/ 	.word	0xffffffff


	//   ....[6]....
        /*0054*/ 	.word	0xffffffff


	//   ....[7]....
        /*0058*/ 	.word	0xffffffff


	//   ....[8]....
        /*005c*/ 	.word	0xffffffff


	//   ....[9]....
        /*0060*/ 	.word	0xffffffff


	//   ....[10]....
        /*0064*/ 	.word	0xffffffff


	//   ....[11]....
        /*0068*/ 	.word	0xffffffff


	//   ....[12]....
        /*006c*/ 	.word	0xffffffff


	//   ....[13]....
        /*0070*/ 	.word	0xffffffff


	//   ....[14]....
        /*0074*/ 	.word	0xffffffff


	//   ....[15]....
        /*0078*/ 	.word	0xffffffff


	//   ....[16]....
        /*007c*/ 	.word	0xffffffff


	//   ....[17]....
        /*0080*/ 	.word	0xffffffff


	//   ....[18]....
        /*0084*/ 	.word	0xffffffff


	//   ....[19]....
        /*0088*/ 	.word	0xffffffff


	//   ....[20]....
        /*008c*/ 	.word	0xffffffff


	//   ....[21]....
        /*0090*/ 	.word	0xffffffff


	//   ....[22]....
        /*0094*/ 	.word	0xffffffff


	//   ....[23]....
        /*0098*/ 	.word	0xffffffff


	//   ....[24]....
        /*009c*/ 	.word	0xffffffff


	//   ....[25]....
        /*00a0*/ 	.word	0xffffffff


	//   ....[26]....
        /*00a4*/ 	.word	0xffffffff


	//   ....[27]....
        /*00a8*/ 	.word	0xffffffff


	//   ....[28]....
        /*00ac*/ 	.word	0xffffffff


	//   ....[29]....
        /*00b0*/ 	.word	0xffffffff


	//   ....[30]....
        /*00b4*/ 	.word	0xffffffff


	//   ....[31]....
        /*00b8*/ 	.word	0xffffffff


	//   ....[32]....
        /*00bc*/ 	.word	0xffffffff


	//   ....[33]....
        /*00c0*/ 	.word	0xffffffff


	//   ....[34]....
        /*00c4*/ 	.word	0xffffffff


	//   ....[35]....
        /*00c8*/ 	.word	0xffffffff


	//   ....[36]....
        /*00cc*/ 	.word	0xffffffff


	//   ....[37]....
        /*00d0*/ 	.word	0xffffffff


	//   ....[38]....
        /*00d4*/ 	.word	0xffffffff


	//   ....[39]....
        /*00d8*/ 	.word	0xffffffff


	//   ....[40]....
        /*00dc*/ 	.word	0xffffffff


	//   ....[41]....
        /*00e0*/ 	.word	0xffffffff


	//   ....[42]....
        /*00e4*/ 	.word	0xffffffff


	//   ....[43]....
        /*00e8*/ 	.word	0xffffffff


	//   ....[44]....
        /*00ec*/ 	.word	0xffffffff


	//   ....[45]....
        /*00f0*/ 	.word	0xffffffff


	//   ....[46]....
        /*00f4*/ 	.word	0xffffffff


	//   ....[47]....
        /*00f8*/ 	.word	0xffffffff


	//   ....[48]....
        /*00fc*/ 	.word	0xffffffff


	//   ....[49]....
        /*0100*/ 	.word	0xffffffff


	//   ....[50]....
        /*0104*/ 	.word	0xffffffff


	//   ....[51]....
        /*0108*/ 	.word	0xffffffff


	//   ....[52]....
        /*010c*/ 	.word	0xffffffff


	//   ....[53]....
        /*0110*/ 	.word	0xffffffff


	//   ....[54]....
        /*0114*/ 	.word	0xffffffff


	//   ....[55]....
        /*0118*/ 	.word	0xffffffff


	//   ....[56]....
        /*011c*/ 	.word	0xffffffff


	//   ....[57]....
        /*0120*/ 	.word	0xffffffff


	//   ....[58]....
        /*0124*/ 	.word	0xffffffff


	//----- nvinfo : EIATTR_COOP_GROUP_INSTR_OFFSETS
	.align		4
.L_2859:
        /*0128*/ 	.byte	0x04, 0x28
        /*012a*/ 	.short	(.L_2861 - .L_2860)


	//   ....[0]....
.L_2860:
        /*012c*/ 	.word	0x00000800


	//   ....[1]....
        /*0130*/ 	.word	0x00000890


	//   ....[2]....
        /*0134*/ 	.word	0x00000aa0


	//   ....[3]....
        /*0138*/ 	.word	0x00003020


	//   ....[4]....
        /*013c*/ 	.word	0x000037f0


	//   ....[5]....
        /*0140*/ 	.word	0x000040c0


	//   ....[6]....
        /*0144*/ 	.word	0x00004490


	//   ....[7]....
        /*0148*/ 	.word	0x00004a80


	//   ....[8]....
        /*014c*/ 	.word	0x00005420


	//   ....[9]....
        /*0150*/ 	.word	0x000056c0


	//   ....[10]....
        /*0154*/ 	.word	0x000056f0


	//   ....[11]....
        /*0158*/ 	.word	0x00005780


	//   ....[12]....
        /*015c*/ 	.word	0x000057a0


	//   ....[13]....
        /*0160*/ 	.word	0x000057e0


	//   ....[14]....
        /*0164*/ 	.word	0x000057f0


	//   ....[15]....
        /*0168*/ 	.word	0x00005820


	//   ....[16]....
        /*016c*/ 	.word	0x00005840


	//   ....[17]....
        /*0170*/ 	.word	0x00005870


	//   ....[18]....
        /*0174*/ 	.word	0x00005890


	//   ....[19]....
        /*0178*/ 	.word	0x000058c0


	//   ....[20]....
        /*017c*/ 	.word	0x000058e0


	//   ....[21]....
        /*0180*/ 	.word	0x00005910


	//   ....[22]....
        /*0184*/ 	.word	0x00005930


	//   ....[23]....
        /*0188*/ 	.word	0x00005960


	//   ....[24]....
        /*018c*/ 	.word	0x00005980


	//   ....[25]....
        /*0190*/ 	.word	0x000059d0


	//   ....[26]....
        /*0194*/ 	.word	0x00005a00


	//   ....[27]....
        /*0198*/ 	.word	0x00005a70


	//   ....[28]....
        /*019c*/ 	.word	0x00005a90


	//   ....[29]....
        /*01a0*/ 	.word	0x00005ac0


	//   ....[30]....
        /*01a4*/ 	.word	0x00005ae0


	//   ....[31]....
        /*01a8*/ 	.word	0x00005b60


	//   ....[32]....
        /*01ac*/ 	.word	0x00005b90


	//   ....[33]....
        /*01b0*/ 	.word	0x00005bc0


	//   ....[34]....
        /*01b4*/ 	.word	0x00005c00


	//   ....[35]....
        /*01b8*/ 	.word	0x00005c30


	//   ....[36]....
        /*01bc*/ 	.word	0x00006d80


	//   ....[37]....
        /*01c0*/ 	.word	0x00006dc0


	//   ....[38]....
        /*01c4*/ 	.word	0x00006ec0


	//   ....[39]....
        /*01c8*/ 	.word	0x00006ef0


	//   ....[40]....
        /*01cc*/ 	.word	0x00006fd0


	//   ....[41]....
        /*01d0*/ 	.word	0x00007000


	//   ....[42]....
        /*01d4*/ 	.word	0x000070e0


	//   ....[43]....
        /*01d8*/ 	.word	0x00007110


	//   ....[44]....
        /*01dc*/ 	.word	0x000071f0


	//   ....[45]....
        /*01e0*/ 	.word	0x00007220


	//   ....[46]....
        /*01e4*/ 	.word	0x00007710


	//   ....[47]....
        /*01e8*/ 	.word	0x00007fa0


	//   ....[48]....
        /*01ec*/ 	.word	0x000082d0


	//   ....[49]....
        /*01f0*/ 	.word	0x00008460


	//   ....[50]....
        /*01f4*/ 	.word	0x000084b0


	//   ....[51]....
        /*01f8*/ 	.word	0x000084e0


	//   ....[52]....
        /*01fc*/ 	.word	0x00008500


	//   ....[53]....
        /*0200*/ 	.word	0x00008520


	//   ....[54]....
        /*0204*/ 	.word	0x000085d0


	//   ....[55]....
        /*0208*/ 	.word	0x00008620


	//   ....[56]....
        /*020c*/ 	.word	0x00008640


	//   ....[57]....
        /*0210*/ 	.word	0x00008660


	//   ....[58]....
        /*0214*/ 	.word	0x00008680


	//----- nvinfo : EIATTR_EXIT_INSTR_OFFSETS
	.align		4
.L_2861:
        /*0218*/ 	.byte	0x04, 0x1c
        /*021a*/ 	.short	(.L_2863 - .L_2862)


	//   ....[0]....
.L_2862:
        /*021c*/ 	.word	0x00008740


	//   ....[1]....
        /*0220*/ 	.word	0x00008960


	//----- nvinfo : EIATTR_MAX_THREADS
	.align		4
.L_2863:
        /*0224*/ 	.byte	0x04, 0x05
        /*0226*/ 	.short	(.L_2865 - .L_2864)
.L_2864:
        /*0228*/ 	.word	0x00000020
        /*022c*/ 	.word	0x00000001
        /*0230*/ 	.word	0x00000001


	//----- nvinfo : EIATTR_CRS_STACK_SIZE
	.align		4
.L_2865:
        /*0234*/ 	.byte	0x04, 0x1e
        /*0236*/ 	.short	(.L_2867 - .L_2866)
.L_2866:
        /*0238*/ 	.word	0x00000000
.L_2867:


//--------------------- .nv.info._Z25selective_scan_bwd_kernelI32Selective_Scan_bwd_kernel_traitsILi32ELi16ELb1ELb1ELb1ELb0ELb0EN3c108BFloat16EfEEv12SSMParamsBwd --------------------------
	.section	.nv.info._Z25selective_scan_bwd_kernelI32Selective_Scan_bwd_kernel_traitsILi32ELi16ELb1ELb1ELb1ELb0ELb0EN3c108BFloat16EfEEv12SSMParamsBwd,"",@"SHT_CUDA_INFO"
	.sectionflags	@""
	.align	4


	//----- nvinfo : EIATTR_CUDA_API_VERSION
	.align		4
        /*0000*/ 	.byte	0x04, 0x37
        /*0002*/ 	.short	(.L_2869 - .L_2868)
.L_2868:
        /*0004*/ 	.word	0x00000082


	//----- nvinfo : EIATTR_SW2861232_WAR
	.align		4
.L_2869:
        /*0008*/ 	.byte	0x01, 0x35
	.zero		2


	//----- nvinfo : EIATTR_PARAM_CBANK
	.align		4
        /*000c*/ 	.byte	0x04, 0x0a
        /*000e*/ 	.short	(.L_2871 - .L_2870)
	.align		4
.L_2870:
        /*0010*/ 	.word	index@(.nv.constant0._Z25selective_scan_bwd_kernelI32Selective_Scan_bwd_kernel_traitsILi32ELi16ELb1ELb1ELb1ELb0ELb0EN3c108BFloat16EfEEv12SSMParamsBwd)
        /*0014*/ 	.short	0x0160
        /*0016*/ 	.short	0x01f0


	//----- nvinfo : EIATTR_CBANK_PARAM_SIZE
	.align		4
.L_2871:
        /*0018*/ 	.byte	0x03, 0x19
        /*001a*/ 	.short	0x01f0


	//----- nvinfo : EIATTR_KPARAM_INFO
	.align		4
        /*001c*/ 	.byte	0x04, 0x17
        /*001e*/ 	.short	(.L_2873 - .L_2872)
.L_2872:
        /*0020*/ 	.word	0x00000000
        /*0024*/ 	.short	0x0000
        /*0026*/ 	.short	0x0000
        /*0028*/ 	.byte	0x00, 0xf0, 0xc1, 0x07


	//----- nvinfo : EIATTR_MAXREG_COUNT
	.align		4
.L_2873:
        /*002c*/ 	.byte	0x03, 0x1b
        /*002e*/ 	.short	0x00ff


	//----- nvinfo : EIATTR_NUM_BARRIERS
	.align		4
        /*0030*/ 	.byte	0x02, 0x4c
        /*0032*/ 	.byte	0x01
	.zero		1


	//----- nvinfo : EIATTR_MERCURY_ISA_VERSION
	.align		4
        /*0034*/ 	.byte	0x03, 0x5f
        /*0036*/ 	.short	0x0000


	//----- nvinfo : EIATTR_COOP_GROUP_MASK_REGIDS
	.align		4
        /*0038*/ 	.byte	0x04, 0x29
        /*003a*/ 	.short	(.L_2875 - .L_2874)


	//   ....[0]....
.L_2874:
        /*003c*/ 	.word	0xffffffff


	//   ....[1]....
        /*0040*/ 	.word	0xffffffff


	//   ....[2]....
        /*0044*/ 	.word	0xffffffff


	//   ....[3]....
        /*0048*/ 	.word	0xffffffff


	//   ....[4]....
        /*004c*/ 	.word	0xffffffff


	//   ....[5]....
        /*0050*/ 	.word	0xffffffff


	//   ....[6]....
        /*0054*/ 	.word	0xffffffff


	//   ....[7]....
        /*0058*/ 	.word	0xffffffff


	//   ....[8]....
        /*005c*/ 	.word	0xffffffff


	//   ....[9]....
        /*0060*/ 	.word	0xffffffff


	//   ....[10]....
        /*0064*/ 	.word	0xffffffff


	//   ....[11]....
        /*0068*/ 	.word	0xffffffff


	//   ....[12]....
        /*006c*/ 	.word	0xffffffff


	//   ....[13]....
        /*0070*/ 	.word	0xffffffff


	//   ....[14]....
        /*0074*/ 	.word	0xffffffff


	//   ....[15]....
        /*0078*/ 	.word	0xffffffff


	//   ....[16]....
        /*007c*/ 	.word	0xffffffff


	//   ....[17]....
        /*0080*/ 	.word	0xffffffff


	//   ....[18]....
        /*0084*/ 	.word	0xffffffff


	//   ....[19]....
        /*0088*/ 	.word	0xffffffff


	//   ....[20]....
        /*008c*/ 	.word	0xffffffff


	//   ....[21]....
        /*0090*/ 	.word	0xffffffff


	//   ....[22]....
        /*0094*/ 	.word	0xffffffff


	//   ....[23]....
        /*0098*/ 	.word	0xffffffff


	//   ....[24]....
        /*009c*/ 	.word	0xffffffff


	//   ....[25]....
        /*00a0*/ 	.word	0xffffffff


	//   ....[26]....
        /*00a4*/ 	.word	0xffffffff


	//   ....[27]....
        /*00a8*/ 	.word	0xffffffff


	//   ....[28]....
        /*00ac*/ 	.word	0xffffffff


	//   ....[29]....
        /*00b0*/ 	.word	0xffffffff


	//   ....[30]....
        /*00b4*/ 	.word	0xffffffff


	//   ....[31]....
        /*00b8*/ 	.word	0xffffffff


	//   ....[32]....
        /*00bc*/ 	.word	0xffffffff


	//   ....[33]....
        /*00c0*/ 	.word	0xffffffff


	//   ....[34]....
        /*00c4*/ 	.word	0xffffffff


	//   ....[35]....
        /*00c8*/ 	.word	0xffffffff


	//   ....[36]....
        /*00cc*/ 	.word	0xffffffff


	//   ....[37]....
        /*00d0*/ 	.word	0xffffffff


	//   ....[38]....
        /*00d4*/ 	.word	0xffffffff


	//   ....[39]....
        /*00d8*/ 	.word	0xffffffff


	//   ....[40]....
        /*00dc*/ 	.word	0xffffffff


	//   ....[41]....
        /*00e0*/ 	.word	0xffffffff


	//   ....[42]....
        /*00e4*/ 	.word	0xffffffff


	//   ....[43]....
        /*00e8*/ 	.word	0xffffffff


	//   ....[44]....
        /*00ec*/ 	.word	0xffffffff


	//   ....[45]....
        /*00f0*/ 	.word	0xffffffff


	//   ....[46]....
        /*00f4*/ 	.word	0xffffffff


	//   ....[47]....
        /*00f8*/ 	.word	0xffffffff


	//   ....[48]....
        /*00fc*/ 	.word	0xffffffff


	//   ....[49]....
        /*0100*/ 	.word	0xffffffff


	//----- nvinfo : EIATTR_COOP_GROUP_INSTR_OFFSETS
	.align		4
.L_2875:
        /*0104*/ 	.byte	0x04, 0x28
        /*0106*/ 	.short	(.L_2877 - .L_2876)


	//   ....[0]....
.L_2876:
        /*0108*/ 	.word	0x000008e0


	//   ....[1]....
        /*010c*/ 	.word	0x00000970


	//   ....[2]....
        /*0110*/ 	.word	0x00000b60


	//   ....[3]....
        /*0114*/ 	.word	0x00001370


	//   ....[4]....
        /*0118*/ 	.word	0x00001960


	//   ....[5]....
        /*011c*/ 	.word	0x000021a0


	//   ....[6]....
        /*0120*/ 	.word	0x000021e0


	//   ....[7]....
        /*0124*/ 	.word	0x00002260


	//   ....[8]....
        /*0128*/ 	.word	0x00002270


	//   ....[9]....
        /*012c*/ 	.word	0x000022b0


	//   ....[10]....
        /*0130*/ 	.word	0x000022c0


	//   ....[11]....
        /*0134*/ 	.word	0x000022f0


	//   ....[12]....
        /*0138*/ 	.word	0x00002310


	//   ....[13]....
        /*013c*/ 	.word	0x00002340


	//   ....[14]....
        /*0140*/ 	.word	0x00002360


	//   ....[15]....
        /*0144*/ 	.word	0x00002390


	//   ....[16]....
        /*0148*/ 	.word	0x000023b0


	//   ....[17]....
        /*014c*/ 	.word	0x000023e0


	//   ....[18]....
        /*0150*/ 	.word	0x00002400


	//   ....[19]....
        /*0154*/ 	.word	0x00002430


	//   ....[20]....
        /*0158*/ 	.word	0x00002440


	//   ....[21]....
        /*015c*/ 	.word	0x000024a0


	//   ....[22]....
        /*0160*/ 	.word	0x000024b0


	//   ....[23]....
        /*0164*/ 	.word	0x00002500


	//   ....[24]....
        /*0168*/ 	.word	0x00002510


	//   ....[25]....
        /*016c*/ 	.word	0x00002520


	//   ....[26]....
        /*0170*/ 	.word	0x00002570


	//   ....[27]....
        /*0174*/ 	.word	0x00002590


	//   ....[28]....
        /*0178*/ 	.word	0x000025c0


	//   ....[29]....
        /*017c*/ 	.word	0x000025e0


	//   ....[30]....
        /*0180*/ 	.word	0x000025f0


	//   ....[31]....
        /*0184*/ 	.word	0x00002630


	//   ....[32]....
        /*0188*/ 	.word	0x00002660


	//   ....[33]....
        /*018c*/ 	.word	0x00003cc0


	//   ....[34]....
        /*0190*/ 	.word	0x00003de0


	//   ....[35]....
        /*0194*/ 	.word	0x00003ee0


	//   ....[36]....
        /*0198*/ 	.word	0x00003fe0


	//   ....[37]....
        /*019c*/ 	.word	0x000040f0


	//   ....[38]....
        /*01a0*/ 	.word	0x00004600


	//   ....[39]....
        /*01a4*/ 	.word	0x00004940


	//   ....[40]....
        /*01a8*/ 	.word	0x00004a50


	//   ....[41]....
        /*01ac*/ 	.word	0x00004aa0


	//   ....[42]....
        /*01b0*/ 	.word	0x00004ad0


	//   ....[43]....
        /*01b4*/ 	.word	0x00004af0


	//   ....[44]....
        /*01b8*/ 	.word	0x00004b10


	//   ....[45]....
        /*01bc*/ 	.word	0x00004bc0


	//   ....[46]....
        /*01c0*/ 	.word	0x00004c00


	//   ....[47]....
        /*01c4*/ 	.word	0x00004c30


	//   ....[48]....
        /*01c8*/ 	.word	0x00004c50


	//   ....[49]....
        /*01cc*/ 	.word	0x00004c70


	//----- nvinfo : EIATTR_EXIT_INSTR_OFFSETS
	.align		4
.L_2877:
        /*01d0*/ 	.byte	0x04, 0x1c
        /*01d2*/ 	.short	(.L_2879 - .L_2878)


	//   ....[0]....
.L_2878:
        /*01d4*/ 	.word	0x00004d30


	//   ....[1]....
        /*01d8*/ 	.word	0x00004e70


	//----- nvinfo : EIATTR_MAX_THREADS
	.align		4
.L_2879:
        /*01dc*/ 	.byte	0x04, 0x05
        /*01de*/ 	.short	(.L_2881 - .L_2880)
.L_2880:
        /*01e0*/ 	.word	0x00000020
        /*01e4*/ 	.word	0x00000001
        /*01e8*/ 	.word	0x00000001


	//----- nvinfo : EIATTR_CRS_STACK_SIZE
	.align		4
.L_2881:
        /*01ec*/ 	.byte	0x04, 0x1e
        /*01ee*/ 	.short	(.L_2883 - .L_2882)
.L_2882:
        /*01f0*/ 	.word	0x00000000
.L_2883:


//--------------------- .nv.info._Z25selective_scan_bwd_kernelI32Selective_Scan_bwd_kernel_traitsILi32ELi16ELb1ELb1ELb1ELb0ELb1EN3c108BFloat16EfEEv12SSMParamsBwd --------------------------
	.section	.nv.info._Z25selective_scan_bwd_kernelI32Selective_Scan_bwd_kernel_traitsILi32ELi16ELb1ELb1ELb1ELb0ELb1EN3c108BFloat16EfEEv12SSMParamsBwd,"",@"SHT_CUDA_INFO"
	.sectionflags	@""
	.align	4


	//----- nvinfo : EIATTR_CUDA_API_VERSION
	.align		4
        /*0000*/ 	.byte	0x04, 0x37
        /*0002*/ 	.short	(.L_2885 - .L_2884)
.L_2884:
        /*0004*/ 	.word	0x00000082


	//----- nvinfo : EIATTR_SW2861232_WAR
	.align		4
.L_2885:
        /*0008*/ 	.byte	0x01, 0x35
	.zero		2


	//----- nvinfo : EIATTR_PARAM_CBANK
	.align		4
        /*000c*/ 	.byte	0x04, 0x0a
        /*000e*/ 	.short	(.L_2887 - .L_2886)
	.align		4
.L_2886:
        /*0010*/ 	.word	index@(.nv.constant0._Z25selective_scan_bwd_kernelI32Selective_Scan_bwd_kernel_traitsILi32ELi16ELb1ELb1ELb1ELb0ELb1EN3c108BFloat16EfEEv12SSMParamsBwd)
        /*0014*/ 	.short	0x0160
        /*0016*/ 	.short	0x01f0


	//----- nvinfo : EIATTR_CBANK_PARAM_SIZE
	.align		4
.L_2887:
        /*0018*/ 	.byte	0x03, 0x19
        /*001a*/ 	.short	0x01f0


	//----- nvinfo : EIATTR_KPARAM_INFO
	.align		4
        /*001c*/ 	.byte	0x04, 0x17
        /*001e*/ 	.short	(.L_2889 - .L_2888)
.L_2888:
        /*0020*/ 	.word	0x00000000
        /*0024*/ 	.short	0x0000
        /*0026*/ 	.short	0x0000
        /*0028*/ 	.byte	0x00, 0xf0, 0xc1, 0x07


	//----- nvinfo : EIATTR_MAXREG_COUNT
	.align		4
.L_2889:
        /*002c*/ 	.byte	0x03, 0x1b
        /*002e*/ 	.short	0x00ff


	//----- nvinfo : EIATTR_NUM_BARRIERS
	.align		4
        /*0030*/ 	.byte	0x02, 0x4c
        /*0032*/ 	.byte	0x01
	.zero		1


	//----- nvinfo : EIATTR_MERCURY_ISA_VERSION
	.align		4
        /*0034*/ 	.byte	0x03, 0x5f
        /*0036*/ 	.short	0x0000


	//----- nvinfo : EIATTR_COOP_GROUP_MASK_REGIDS
	.align		4
        /*0038*/ 	.byte	0x04, 0x29
        /*003a*/ 	.short	(.L_2891 - .L_2890)


	//   ....[0]....
.L_2890:
        /*003c*/ 	.word	0xffffffff


	//   ....[1]....
        /*0040*/ 	.word	0xffffffff


	//   ....[2]....
        /*0044*/ 	.word	0xffffffff


	//   ....[3]....
        /*0048*/ 	.word	0xffffffff


	//   ....[4]....
        /*004c*/ 	.word	0xffffffff


	//   ....[5]....
        /*0050*/ 	.word	0xffffffff


	//   ....[6]....
        /*0054*/ 	.word	0xffffffff


	//   ....[7]....
        /*0058*/ 	.word	0xffffffff


	//   ....[8]....
        /*005c*/ 	.word	0xffffffff


	//   ....[9]....
        /*0060*/ 	.word	0xffffffff


	//   ....[10]....
        /*0064*/ 	.word	0xffffffff


	//   ....[11]....
        /*0068*/ 	.word	0xffffffff


	//   ....[12]....
        /*006c*/ 	.word	0xffffffff


	//   ....[13]....
        /*0070*/ 	.word	0xffffffff


	//   ....[14]....
        /*0074*/ 	.word	0xffffffff


	//   ....[15]....
        /*0078*/ 	.word	0xffffffff


	//   ....[16]....
        /*007c*/ 	.word	0xffffffff


	//   ....[17]....
        /*0080*/ 	.word	0xffffffff


	//   ....[18]....
        /*0084*/ 	.word	0xffffffff


	//   ....[19]....
        /*0088*/ 	.word	0xffffffff


	//   ....[20]....
        /*008c*/ 	.word	0xffffffff


	//   ....[21]....
        /*0090*/ 	.word	0xffffffff


	//   ....[22]....
        /*0094*/ 	.word	0xffffffff


	//   ....[23]....
        /*0098*/ 	.word	0xffffffff


	//   ....[24]....
        /*009c*/ 	.word	0xffffffff


	//   ....[25]....
        /*00a0*/ 	.word	0xffffffff


	//   ....[26]....
        /*00a4*/ 	.word	0xffffffff


	//   ....[27]....
        /*00a8*/ 	.word	0xffffffff


	//   ....[28]....
        /*00ac*/ 	.word	0xffffffff


	//   ....[29]....
        /*00b0*/ 	.word	0xffffffff


	//   ....[30]....
        /*00b4*/ 	.word	0xffffffff


	//   ....[31]....
        /*00b8*/ 	.word	0xffffffff


	//   ....[32]....
        /*00bc*/ 	.word	0xffffffff


	//   ....[33]....
        /*00c0*/ 	.word	0xffffffff


	//   ....[34]....
        /*00c4*/ 	.word	0xffffffff


	//   ....[35]....
        /*00c8*/ 	.word	0xffffffff


	//   ....[36]....
        /*00cc*/ 	.word	0xffffffff


	//   ....[37]....
        /*00d0*/ 	.word	0xffffffff


	//   ....[38]....
        /*00d4*/ 	.word	0xffffffff


	//   ....[39]....
        /*00d8*/ 	.word	0xffffffff


	//   ....[40]....
        /*00dc*/ 	.word	0xffffffff


	//   ....[41]....
        /*00e0*/ 	.word	0xffffffff


	//   ....[42]....
        /*00e4*/ 	.word	0xffffffff


	//   ....[43]....
        /*00e8*/ 	.word	0xffffffff


	//   ....[44]....
        /*00ec*/ 	.word	0xffffffff


	//   ....[45]....
        /*00f0*/ 	.word	0xffffffff


	//   ....[46]....
        /*00f4*/ 	.word	0xffffffff


	//   ....[47]....
        /*00f8*/ 	.word	0xffffffff


	//   ....[48]....
        /*00fc*/ 	.word	0xffffffff


	//   ....[49]....
        /*0100*/ 	.word	0xffffffff


	//   ....[50]....
        /*0104*/ 	.word	0xffffffff


	//   ....[51]....
        /*0108*/ 	.word	0xffffffff


	//   ....[52]....
        /*010c*/ 	.word	0xffffffff


	//   ....[53]....
        /*0110*/ 	.word	0xffffffff


	//----- nvinfo : EIATTR_COOP_GROUP_INSTR_OFFSETS
	.align		4
.L_2891:
        /*0114*/ 	.byte	0x04, 0x28
        /*0116*/ 	.short	(.L_2893 - .L_2892)


	//   ....[0]....
.L_2892:
        /*0118*/ 	.word	0x000008d0


	//   ....[1]....
        /*011c*/ 	.word	0x00000960


	//   ....[2]....
        /*0120*/ 	.word	0x00000ac0


	//   ....[3]....
        /*0124*/ 	.word	0x00000bf0


	//   ....[4]....
        /*0128*/ 	.word	0x00001490


	//   ....[5]....
        /*012c*/ 	.word	0x00001cb0


	//   ....[6]....
        /*0130*/ 	.word	0x00002180


	//   ....[7]....
        /*0134*/ 	.word	0x00002780


	//   ....[8]....
        /*0138*/ 	.word	0x00002d10


	//   ....[9]....
        /*013c*/ 	.word	0x000035d0


	//   ....[10]....
        /*0140*/ 	.word	0x00003620


	//   ....[11]....
        /*0144*/ 	.word	0x00003690


	//   ....[12]....
        /*0148*/ 	.word	0x000036b0


	//   ....[13]....
        /*014c*/ 	.word	0x000036c0


	//   ....[14]....
        /*0150*/ 	.word	0x000036f0


	//   ....[15]....
        /*0154*/ 	.word	0x00003720


	//   ....[16]....
        /*0158*/ 	.word	0x00003750


	//   ....[17]....
        /*015c*/ 	.word	0x00003760


	//   ....[18]....
        /*0160*/ 	.word	0x00003790


	//   ....[19]....
        /*0164*/ 	.word	0x000037c0


	//   ....[20]....
        /*0168*/ 	.word	0x000037f0


	//   ....[21]....
        /*016c*/ 	.word	0x00003800


	//   ....[22]....
        /*0170*/ 	.word	0x00003840


	//   ....[23]....
        /*0174*/ 	.word	0x00003870


	//   ....[24]....
        /*0178*/ 	.word	0x000038a0


	//   ....[25]....
        /*017c*/ 	.word	0x000038c0


	//   ....[26]....
        /*0180*/ 	.word	0x00003910


	//   ....[27]....
        /*0184*/ 	.word	0x00003930


	//   ....[28]....
        /*0188*/ 	.word	0x00003950


	//   ....[29]....
        /*018c*/ 	.word	0x00003970


	//   ....[30]....
        /*0190*/ 	.word	0x00003990


	//   ....[31]....
        /*0194*/ 	.word	0x000039c0


	//   ....[32]....
        /*0198*/ 	.word	0x000039e0


	//   ....[33]....
        /*019c*/ 	.word	0x00003a00


	//   ....[34]....
        /*01a0*/ 	.word	0x00003a20


	//   ....[35]....
        /*01a4*/ 	.word	0x00003a40


	//   ....[36]....
        /*01a8*/ 	.word	0x00003a50


	//   ....[37]....
        /*01ac*/ 	.word	0x00005120


	//   ....[38]....
        /*01b0*/ 	.word	0x00005240


	//   ....[39]....
        /*01b4*/ 	.word	0x00005340


	//   ....[40]....
        /*01b8*/ 	.word	0x00005440


	//   ....[41]....
        /*01bc*/ 	.word	0x00005550


	//   ....[42]....
        /*01c0*/ 	.word	0x00005a40


	//   ....[43]....
        /*01c4*/ 	.word	0x00005da0


	//   ....[44]....
        /*01c8*/ 	.word	0x00005ea0


	//   ....[45]....
        /*01cc*/ 	.word	0x00005ef0


	//   ....[46]....
        /*01d0*/ 	.word	0x00005f20


	//   ....[47]....
        /*01d4*/ 	.word	0x00005f40


	//   ....[48]....
        /*01d8*/ 	.word	0x00005f60


	//   ....[49]....
        /*01dc*/ 	.word	0x00006010


	//   ....[50]....
        /*01e0*/ 	.word	0x00006060


	//   ....[51]....
        /*01e4*/ 	.word	0x00006080


	//   ....[52]....
        /*01e8*/ 	.word	0x000060a0


	//   ....[53]....
        /*01ec*/ 	.word	0x000060c0


	//----- nvinfo : EIATTR_EXIT_INSTR_OFFSETS
	.align		4
.L_2893:
        /*01f0*/ 	.byte	0x04, 0x1c
        /*01f2*/ 	.short	(.L_2895 - .L_2894)


	//   ....[0]....
.L_2894:
        /*01f4*/ 	.word	0x00006180


	//   ....[1]....
        /*01f8*/ 	.word	0x000062c0


	//----- nvinfo : EIATTR_MAX_THREADS
	.align		4
.L_2895:
        /*01fc*/ 	.byte	0x04, 0x05
        /*01fe*/ 	.short	(.L_2897 - .L_2896)
.L_2896:
        /*0200*/ 	.word	0x00000020
        /*0204*/ 	.word	0x00000001
        /*0208*/ 	.word	0x00000001


	//----- nvinfo : EIATTR_CRS_STACK_SIZE
	.align		4
.L_2897:
        /*020c*/ 	.byte	0x04, 0x1e
        /*020e*/ 	.short	(.L_2899 - .L_2898)
.L_2898:
        /*0210*/ 	.word	0x00000000
.L_2899:


//--------------------- .nv.info._Z25selective_scan_bwd_kernelI32Selective_Scan_bwd_kernel_traitsILi32ELi16ELb1ELb1ELb1ELb1ELb0EN3c108BFloat16EfEEv12SSMParamsBwd --------------------------
	.section	.nv.info._Z25selective_scan_bwd_kernelI32Selective_Scan_bwd_kernel_traitsILi32ELi16ELb1ELb1ELb1ELb1ELb0EN3c108BFloat16EfEEv12SSMParamsBwd,"",@"SHT_CUDA_INFO"
	.sectionflags	@""
	.align	4


	//----- nvinfo : EIATTR_CUDA_API_VERSION
	.align		4
        /*0000*/ 	.byte	0x04, 0x37
        /*0002*/ 	.short	(.L_2901 - .L_2900)
.L_2900:
        /*0004*/ 	.word	0x00000082


	//----- nvinfo : EIATTR_SW2861232_WAR
	.align		4
.L_2901:
        /*0008*/ 	.byte	0x01, 0x35
	.zero		2


	//----- nvinfo : EIATTR_PARAM_CBANK
	.align		4
        /*000c*/ 	.byte	0x04, 0x0a
        /*000e*/ 	.short	(.L_2903 - .L_2902)
	.align		4
.L_2902:
        /*0010*/ 	.word	index@(.nv.constant0._Z25selective_scan_bwd_kernelI32Selective_Scan_bwd_kernel_traitsILi32ELi16ELb1ELb1ELb1ELb1ELb0EN3c108BFloat16EfEEv12SSMParamsBwd)
        /*0014*/ 	.short	0x0160
        /*0016*/ 	.short	0x01f0


	//----- nvinfo : EIATTR_CBANK_PARAM_SIZE
	.align		4
.L_2903:
        /*0018*/ 	.byte	0x03, 0x19
        /*001a*/ 	.short	0x01f0


	//----- nvinfo : EIATTR_KPARAM_INFO
	.align		4
        /*001c*/ 	.byte	0x04, 0x17
        /*001e*/ 	.short	(.L_2905 - .L_2904)
.L_2904:
        /*0020*/ 	.word	0x00000000
        /*0024*/ 	.short	0x0000
        /*0026*/ 	.short	0x0000
        /*0028*/ 	.byte	0x00, 0xf0, 0xc1, 0x07


	//----- nvinfo : EIATTR_MAXREG_COUNT
	.align		4
.L_2905:
        /*002c*/ 	.byte	0x03, 0x1b
        /*002e*/ 	.short	0x00ff


	//----- nvinfo : EIATTR_NUM_BARRIERS
	.align		4
        /*0030*/ 	.byte	0x02, 0x4c
        /*0032*/ 	.byte	0x01
	.zero		1


	//----- nvinfo : EIATTR_MERCURY_ISA_VERSION
	.align		4
        /*0034*/ 	.byte	0x03, 0x5f
        /*0036*/ 	.short	0x0000


	//----- nvinfo : EIATTR_COOP_GROUP_MASK_REGIDS
	.align		4
        /*0038*/ 	.byte	0x04, 0x29
        /*003a*/ 	.short	(.L_2907 - .L_2906)


	//   ....[0]....
.L_2906:
        /*003c*/ 	.word	0xffffffff


	//   ....[1]....
        /*0040*/ 	.word	0xffffffff


	//   ....[2]....
        /*0044*/ 	.word	0xffffffff


	//   ....[3]....
        /*0048*/ 	.word	0xffffffff


	//   ....[4]....
        /*004c*/ 	.word	0xffffffff


	//   ....[5]....
        /*0050*/ 	.word	0xffffffff


	//   ....[6]....
        /*0054*/ 	.word	0xffffffff


	//   ....[7]....
        /*0058*/ 	.word	0xffffffff


	//   ....[8]....
        /*005c*/ 	.word	0xffffffff


	//   ....[9]....
        /*0060*/ 	.word	0xffffffff


	//   ....[10]....
        /*0064*/ 	.word	0xffffffff


	//   ....[11]....
        /*0068*/ 	.word	0xffffffff


	//   ....[12]....
        /*006c*/ 	.word	0xffffffff


	//   ....[13]....
        /*0070*/ 	.word	0xffffffff


	//   ....[14]....
        /*0074*/ 	.word	0xffffffff


	//   ....[15]....
        /*0078*/ 	.word	0xffffffff


	//   ....[16]....
        /*007c*/ 	.word	0xffffffff


	//   ....[17]....
        /*0080*/ 	.word	0xffffffff


	//   ....[18]....
        /*0084*/ 	.word	0xffffffff


	//   ....[19]....
        /*0088*/ 	.word	0xffffffff


	//   ....[20]....
        /*008c*/ 	.word	0xffffffff


	//   ....[21]....
        /*0090*/ 	.word	0xffffffff


	//   ....[22]....
        /*0094*/ 	.word	0xffffffff


	//   ....[23]....
        /*0098*/ 	.word	0xffffffff


	//   ....[24]....
        /*009c*/ 	.word	0xffffffff


	//   ....[25]....
        /*00a0*/ 	.word	0xffffffff


	//   ....[26]....
        /*00a4*/ 	.word	0xffffffff


	//   ....[27]....
        /*00a8*/ 	.word	0xffffffff


	//   ....[28]....
        /*00ac*/ 	.word	0xffffffff


	//   ....[29]....
        /*00b0*/ 	.word	0xffffffff


	//   ....[30]....
        /*00b4*/ 	.word	0xffffffff


	//   ....[31]....
        /*00b8*/ 	.word	0xffffffff


	//   ....[32]....
        /*00bc*/ 	.word	0xffffffff


	//   ....[33]....
        /*00c0*/ 	.word	0xffffffff


	//   ....[34]....
        /*00c4*/ 	.word	0xffffffff


	//   ....[35]....
        /*00c8*/ 	.word	0xffffffff


	//   ....[36]....
        /*00cc*/ 	.word	0xffffffff


	//   ....[37]....
        /*00d0*/ 	.word	0xffffffff


	//   ....[38]....
        /*00d4*/ 	.word	0xffffffff


	//   ....[39]....
        /*00d8*/ 	.word	0xffffffff


	//   ....[40]....
        /*00dc*/ 	.word	0xffffffff


	//   ....[41]....
        /*00e0*/ 	.word	0xffffffff


	//   ....[42]....
        /*00e4*/ 	.word	0xffffffff


	//   ....[43]....
        /*00e8*/ 	.word	0xffffffff


	//   ....[44]....
        /*00ec*/ 	.word	0xffffffff


	//   ....[45]....
        /*00f0*/ 	.word	0xffffffff


	//   ....[46]....
        /*00f4*/ 	.word	0xffffffff


	//   ....[47]....
        /*00f8*/ 	.word	0xffffffff


	//   ....[48]....
        /*00fc*/ 	.word	0xffffffff


	//   ....[49]....
        /*0100*/ 	.word	0xffffffff


	//   ....[50]....
        /*0104*/ 	.word	0xffffffff


	//----- nvinfo : EIATTR_COOP_GROUP_INSTR_OFFSETS
	.align		4
.L_2907:
        /*0108*/ 	.byte	0x04, 0x28
        /*010a*/ 	.short	(.L_2909 - .L_2908)


	//   ....[0]....
.L_2908:
        /*010c*/ 	.word	0x000008d0


	//   ....[1]....
        /*0110*/ 	.word	0x00000960


	//   ....[2]....
        /*0114*/ 	.word	0x00000b10


	//   ....[3]....
        /*0118*/ 	.word	0x00003610


	//   ....[4]....
        /*011c*/ 	.word	0x00003ba0


	//   ....[5]....
        /*0120*/ 	.word	0x00004460


	//   ....[6]....
        /*0124*/ 	.word	0x00004490


	//   ....[7]....
        /*0128*/ 	.word	0x00004510


	//   ....[8]....
        /*012c*/ 	.word	0x00004520


	//   ....[9]....
        /*0130*/ 	.word	0x00004560


	//   ....[10]....
        /*0134*/ 	.word	0x00004570


	//   ....[11]....
        /*0138*/ 	.word	0x000045b0


	//   ....[12]....
        /*013c*/ 	.word	0x000045c0


	//   ....[13]....
        /*0140*/ 	.word	0x00004600


	//   ....[14]....
        /*0144*/ 	.word	0x00004610


	//   ....[15]....
        /*0148*/ 	.word	0x00004650


	//   ....[16]....
        /*014c*/ 	.word	0x00004660


	//   ....[17]....
        /*0150*/ 	.word	0x000046a0


	//   ....[18]....
        /*0154*/ 	.word	0x000046b0


	//   ....[19]....
        /*0158*/ 	.word	0x000046f0


	//   ....[20]....
        /*015c*/ 	.word	0x00004700


	//   ....[21]....
        /*0160*/ 	.word	0x00004760


	//   ....[22]....
        /*0164*/ 	.word	0x00004770


	//   ....[23]....
        /*0168*/ 	.word	0x000047c0


	//   ....[24]....
        /*016c*/ 	.word	0x000047d0


	//   ....[25]....
        /*0170*/ 	.word	0x000047e0


	//   ....[26]....
        /*0174*/ 	.word	0x00004820


	//   ....[27]....
        /*0178*/ 	.word	0x00004840


	//   ....[28]....
        /*017c*/ 	.word	0x00004890


	//   ....[29]....
        /*0180*/ 	.word	0x000048b0


	//   ....[30]....
        /*0184*/ 	.word	0x000048c0


	//   ....[31]....
        /*0188*/ 	.word	0x00004900


	//   ....[32]....
        /*018c*/ 	.word	0x00004920


	//   ....[33]....
        /*0190*/ 	.word	0x00005f70


	//   ....[34]....
        /*0194*/ 	.word	0x00006090


	//   ....[35]....
        /*0198*/ 	.word	0x00006190


	//   ....[36]....
        /*019c*/ 	.word	0x00006290


	//   ....[37]....
        /*01a0*/ 	.word	0x000063a0


	//   ....[38]....
        /*01a4*/ 	.word	0x00006810


	//   ....[39]....
        /*01a8*/ 	.word	0x000070a0


	//   ....[40]....
        /*01ac*/ 	.word	0x00007410


	//   ....[41]....
        /*01b0*/ 	.word	0x00007580


	//   ....[42]....
        /*01b4*/ 	.word	0x000075d0


	//   ....[43]....
        /*01b8*/ 	.word	0x00007600


	//   ....[44]....
        /*01bc*/ 	.word	0x00007620


	//   ....[45]....
        /*01c0*/ 	.word	0x00007640


	//   ....[46]....
        /*01c4*/ 	.word	0x000076f0


	//   ....[47]....
        /*01c8*/ 	.word	0x00007740


	//   ....[48]....
        /*01cc*/ 	.word	0x00007760


	//   ....[49]....
        /*01d0*/ 	.word	0x00007780


	//   ....[50]....
        /*01d4*/ 	.word	0x000077a0


	//----- nvinfo : EIATTR_EXIT_INSTR_OFFSETS
	.align		4
.L_2909:
        /*01d8*/ 	.byte	0x04, 0x1c
        /*01da*/ 	.short	(.L_2911 - .L_2910)


	//   ....[0]....
.L_2910:
        /*01dc*/ 	.word	0x00007860


	//   ....[1]....
        /*01e0*/ 	.word	0x000079a0


	//----- nvinfo : EIATTR_MAX_THREADS
	.align		4
.L_2911:
        /*01e4*/ 	.byte	0x04, 0x05
        /*01e6*/ 	.short	(.L_2913 - .L_2912)
.L_2912:
        /*01e8*/ 	.word	0x00000020
        /*01ec*/ 	.word	0x00000001
        /*01f0*/ 	.word	0x00000001


	//----- nvinfo : EIATTR_CRS_STACK_SIZE
	.align		4
.L_2913:
        /*01f4*/ 	.byte	0x04, 0x1e
        /*01f6*/ 	.short	(.L_2915 - .L_2914)
.L_2914:
        /*01f8*/ 	.word	0x00000000
.L_2915:


//--------------------- .nv.info._Z25selective_scan_bwd_kernelI32Selective_Scan_bwd_kernel_traitsILi32ELi16ELb1ELb1ELb1ELb1ELb1EN3c108BFloat16EfEEv12SSMParamsBwd --------------------------
	.section	.nv.info._Z25selective_scan_bwd_kernelI32Selective_Scan_bwd_kernel_traitsILi32ELi16ELb1ELb1ELb1ELb1ELb1EN3c108BFloat16EfEEv12SSMParamsBwd,"",@"SHT_CUDA_INFO"
	.sectionflags	@""
	.align	4


	//----- nvinfo : EIATTR_CUDA_API_VERSION
	.align		4
        /*0000*/ 	.byte	0x04, 0x37
        /*0002*/ 	.short	(.L_2917 - .L_2916)
.L_2916:
        /*0004*/ 	.word	0x00000082


	//----- nvinfo : EIATTR_SW2861232_WAR
	.align		4
.L_2917:
        /*0008*/ 	.byte	0x01, 0x35
	.zero		2


	//----- nvinfo : EIATTR_PARAM_CBANK
	.align		4
        /*000c*/ 	.byte	0x04, 0x0a
        /*000e*/ 	.short	(.L_2919 - .L_2918)
	.align		4
.L_2918:
        /*0010*/ 	.word	index@(.nv.constant0._Z25selective_scan_bwd_kernelI32Selective_Scan_bwd_kernel_traitsILi32ELi16ELb1ELb1ELb1ELb1ELb1EN3c108BFloat16EfEEv12SSMParamsBwd)
        /*0014*/ 	.short	0x0160
        /*0016*/ 	.short	0x01f0


	//----- nvinfo : EIATTR_CBANK_PARAM_SIZE
	.align		4
.L_2919:
        /*0018*/ 	.byte	0x03, 0x19
        /*001a*/ 	.short	0x01f0


	//----- nvinfo : EIATTR_KPARAM_INFO
	.align		4
        /*001c*/ 	.byte	0x04, 0x17
        /*001e*/ 	.short	(.L_2921 - .L_2920)
.L_2920:
        /*0020*/ 	.word	0x00000000
        /*0024*/ 	.short	0x0000
        /*0026*/ 	.short	0x0000
        /*0028*/ 	.byte	0x00, 0xf0, 0xc1, 0x07


	//----- nvinfo : EIATTR_MAXREG_COUNT
	.align		4
.L_2921:
        /*002c*/ 	.byte	0x03, 0x1b
        /*002e*/ 	.short	0x00ff


	//----- nvinfo : EIATTR_NUM_BARRIERS
	.align		4
        /*0030*/ 	.byte	0x02, 0x4c
        /*0032*/ 	.byte	0x01
	.zero		1


	//----- nvinfo : EIATTR_MERCURY_ISA_VERSION
	.align		4
        /*0034*/ 	.byte	0x03, 0x5f
        /*0036*/ 	.short	0x0000


	//----- nvinfo : EIATTR_COOP_GROUP_MASK_REGIDS
	.align		4
        /*0038*/ 	.byte	0x04, 0x29
        /*003a*/ 	.short	(.L_2923 - .L_2922)


	//   ....[0]....
.L_2922:
        /*003c*/ 	.word	0xffffffff


	//   ....[1]....
        /*0040*/ 	.word	0xffffffff


	//   ....[2]....
        /*0044*/ 	.word	0xffffffff


	//   ....[3]....
        /*0048*/ 	.word	0xffffffff


	//   ....[4]....
        /*004c*/ 	.word	0xffffffff


	//   ....[5]....
        /*0050*/ 	.word	0xffffffff


	//   ....[6]....
        /*0054*/ 	.word	0xffffffff


	//   ....[7]....
        /*0058*/ 	.word	0xffffffff


	//   ....[8]....
        /*005c*/ 	.word	0xffffffff


	//   ....[9]....
        /*0060*/ 	.word	0xffffffff


	//   ....[10]....
        /*0064*/ 	.word	0xffffffff


	//   ....[11]....
        /*0068*/ 	.word	0xffffffff


	//   ....[12]....
        /*006c*/ 	.word	0xffffffff


	//   ....[13]....
        /*0070*/ 	.word	0xffffffff


	//   ....[14]....
        /*0074*/ 	.word	0xffffffff


	//   ....[15]....
        /*0078*/ 	.word	0xffffffff


	//   ....[16]....
        /*007c*/ 	.word	0xffffffff


	//   ....[17]....
        /*0080*/ 	.word	0xffffffff


	//   ....[18]....
        /*0084*/ 	.word	0xffffffff


	//   ....[19]....
        /*0088*/ 	.word	0xffffffff


	//   ....[20]....
        /*008c*/ 	.word	0xffffffff


	//   ....[21]....
        /*0090*/ 	.word	0xffffffff


	//   ....[22]....
        /*0094*/ 	.word	0xffffffff


	//   ....[23]....
        /*0098*/ 	.word	0xffffffff


	//   ....[24]....
        /*009c*/ 	.word	0xffffffff


	//   ....[25]....
        /*00a0*/ 	.word	0xffffffff


	//   ....[26]....
        /*00a4*/ 	.word	0xffffffff


	//   ....[27]....
        /*00a8*/ 	.word	0xffffffff


	//   ....[28]....
        /*00ac*/ 	.word	0xffffffff


	//   ....[29]....
        /*00b0*/ 	.word	0xffffffff


	//   ....[30]....
        /*00b4*/ 	.word	0xffffffff


	//   ....[31]....
        /*00b8*/ 	.word	0xffffffff


	//   ....[32]....
        /*00bc*/ 	.word	0xffffffff


	//   ....[33]....
        /*00c0*/ 	.word	0xffffffff


	//   ....[34]....
        /*00c4*/ 	.word	0xffffffff


	//   ....[35]....
        /*00c8*/ 	.word	0xffffffff


	//   ....[36]....
        /*00cc*/ 	.word	0xffffffff


	//   ....[37]....
        /*00d0*/ 	.word	0xffffffff


	//   ....[38]....
        /*00d4*/ 	.word	0xffffffff


	//   ....[39]....
        /*00d8*/ 	.word	0xffffffff


	//   ....[40]....
        /*00dc*/ 	.word	0xffffffff


	//   ....[41]....
        /*00e0*/ 	.word	0xffffffff


	//   ....[42]....
        /*00e4*/ 	.word	0xffffffff


	//   ....[43]....
        /*00e8*/ 	.word	0xffffffff


	//   ....[44]....
        /*00ec*/ 	.word	0xffffffff


	//   ....[45]....
        /*00f0*/ 	.word	0xffffffff


	//   ....[46]....
        /*00f4*/ 	.word	0xffffffff


	//   ....[47]....
        /*00f8*/ 	.word	0xffffffff


	//   ....[48]....
        /*00fc*/ 	.word	0xffffffff


	//   ....[49]....
        /*0100*/ 	.word	0xffffffff


	//   ....[50]....
        /*0104*/ 	.word	0xffffffff


	//   ....[51]....
        /*0108*/ 	.word	0xffffffff


	//   ....[52]....
        /*010c*/ 	.word	0xffffffff


	//   ....[53]....
        /*0110*/ 	.word	0xffffffff


	//   ....[54]....
        /*0114*/ 	.word	0xffffffff


	//----- nvinfo : EIATTR_COOP_GROUP_INSTR_OFFSETS
	.align		4
.L_2923:
        /*0118*/ 	.byte	0x04, 0x28
        /*011a*/ 	.short	(.L_2925 - .L_2924)


	//   ....[0]....
.L_2924:
        /*011c*/ 	.word	0x000008c0


	//   ....[1]....
        /*0120*/ 	.word	0x00000950


	//   ....[2]....
        /*0124*/ 	.word	0x00000bd0


	//   ....[3]....
        /*0128*/ 	.word	0x000030e0


	//   ....[4]....
        /*012c*/ 	.word	0x00003900


	//   ....[5]....
        /*0130*/ 	.word	0x00004160


	//   ....[6]....
        /*0134*/ 	.word	0x00004550


	//   ....[7]....
        /*0138*/ 	.word	0x00004a50


	//   ....[8]....
        /*013c*/ 	.word	0x00004fd0


	//   ....[9]....
        /*0140*/ 	.word	0x00005890


	//   ....[10]....
        /*0144*/ 	.word	0x000058c0


	//   ....[11]....
        /*0148*/ 	.word	0x00005940


	//   ....[12]....
        /*014c*/ 	.word	0x00005950


	//   ....[13]....
        /*0150*/ 	.word	0x00005990


	//   ....[14]....
        /*0154*/ 	.word	0x000059a0


	//   ....[15]....
        /*0158*/ 	.word	0x000059e0


	//   ....[16]....
        /*015c*/ 	.word	0x000059f0


	//   ....[17]....
        /*0160*/ 	.word	0x00005a30


	//   ....[18]....
        /*0164*/ 	.word	0x00005a40


	//   ....[19]....
        /*0168*/ 	.word	0x00005a80


	//   ....[20]....
        /*016c*/ 	.word	0x00005a90


	//   ....[21]....
        /*0170*/ 	.word	0x00005ad0


	//   ....[22]....
        /*0174*/ 	.word	0x00005ae0


	//   ....[23]....
        /*0178*/ 	.word	0x00005b20


	//   ....[24]....
        /*017c*/ 	.word	0x00005b30


	//   ....[25]....
        /*0180*/ 	.word	0x00005b90


	//   ....[26]....
        /*0184*/ 	.word	0x00005ba0


	//   ....[27]....
        /*0188*/ 	.word	0x00005bf0


	//   ....[28]....
        /*018c*/ 	.word	0x00005c00


	//   ....[29]....
        /*0190*/ 	.word	0x00005c10


	//   ....[30]....
        /*0194*/ 	.word	0x00005c60


	//   ....[31]....
        /*0198*/ 	.word	0x00005c90


	//   ....[32]....
        /*019c*/ 	.word	0x00005ce0


	//   ....[33]....
        /*01a0*/ 	.word	0x00005d00


	//   ....[34]....
        /*01a4*/ 	.word	0x00005d10


	//   ....[35]....
        /*01a8*/ 	.word	0x00005d40


	//   ....[36]....
        /*01ac*/ 	.word	0x00005d60


	//   ....[37]....
        /*01b0*/ 	.word	0x00007390


	//   ....[38]....
        /*01b4*/ 	.word	0x000074b0


	//   ....[39]....
        /*01b8*/ 	.word	0x000075b0


	//   ....[40]....
        /*01bc*/ 	.word	0x000076b0


	//   ....[41]....
        /*01c0*/ 	.word	0x000077c0


	//   ....[42]....
        /*01c4*/ 	.word	0x00007bb0


	//   ....[43]....
        /*01c8*/ 	.word	0x000084a0


	//   ....[44]....
        /*01cc*/ 	.word	0x00008890


	//   ....[45]....
        /*01d0*/ 	.word	0x00008960


	//   ....[46]....
        /*01d4*/ 	.word	0x000089b0


	//   ....[47]....
        /*01d8*/ 	.word	0x000089e0


	//   ....[48]....
        /*01dc*/ 	.word	0x00008a00


	//   ....[49]....
        /*01e0*/ 	.word	0x00008a20


	//   ....[50]....
        /*01e4*/ 	.word	0x00008ad0


	//   ....[51]....
        /*01e8*/ 	.word	0x00008b20


	//   ....[52]....
        /*01ec*/ 	.word	0x00008b40


	//   ....[53]....
        /*01f0*/ 	.word	0x00008b60


	//   ....[54]....
        /*01f4*/ 	.word	0x00008b80


	//----- nvinfo : EIATTR_EXIT_INSTR_OFFSETS
	.align		4
.L_2925:
        /*01f8*/ 	.byte	0x04, 0x1c
        /*01fa*/ 	.short	(.L_2927 - .L_2926)


	//   ....[0]....
.L_2926:
        /*01fc*/ 	.word	0x00008c40


	//   ....[1]....
        /*0200*/ 	.word	0x00008d80


	//----- nvinfo : EIATTR_MAX_THREADS
	.align		4
.L_2927:
        /*0204*/ 	.byte	0x04, 0x05
        /*0206*/ 	.short	(.L_2929 - .L_2928)
.L_2928:
        /*0208*/ 	.word	0x00000020
        /*020c*/ 	.word	0x00000001
        /*0210*/ 	.word	0x00000001


	//----- nvinfo : EIATTR_CRS_STACK_SIZE
	.align		4
.L_2929:
        /*0214*/ 	.byte	0x04, 0x1e
        /*0216*/ 	.short	(.L_2931 - .L_2930)
.L_2930:
        /*0218*/ 	.word	0x00000000
.L_2931:


//--------------------- .nv.info._Z25selective_scan_bwd_kernelI32Selective_Scan_bwd_kernel_traitsILi32ELi8ELb0ELb0ELb0ELb0ELb0EN3c108BFloat16EfEEv12SSMParamsBwd --------------------------
	.section	.nv.info._Z25selective_scan_bwd_kernelI32Selective_Scan_bwd_kernel_traitsILi32ELi8ELb0ELb0ELb0ELb0ELb0EN3c108BFloat16EfEEv12SSMParamsBwd,"",@"SHT_CUDA_INFO"
	.sectionflags	@""
	.align	4


	//----- nvinfo : EIATTR_CUDA_API_VERSION
	.align		4
        /*0000*/ 	.byte	0x04, 0x37
        /*0002*/ 	.short	(.L_2933 - .L_2932)
.L_2932:
        /*0004*/ 	.word	0x00000082


	//----- nvinfo : EIATTR_SW2861232_WAR
	.align		4
.L_2933:
        /*0008*/ 	.byte	0x01, 0x35
	.zero		2


	//----- nvinfo : EIATTR_PARAM_CBANK
	.align		4
        /*000c*/ 	.byte	0x04, 0x0a
        /*000e*/ 	.short	(.L_2935 - .L_2934)
	.align		4
.L_2934:
        /*0010*/ 	.word	index@(.nv.constant0._Z25selective_scan_bwd_kernelI32Selective_Scan_bwd_kernel_traitsILi32ELi8ELb0ELb0ELb0ELb0ELb0EN3c108BFloat16EfEEv12SSMParamsBwd)
        /*0014*/ 	.short	0x0160
        /*0016*/ 	.short	0x01f0


	//----- nvinfo : EIATTR_CBANK_PARAM_SIZE
	.align		4
.L_2935:
        /*0018*/ 	.byte	0x03, 0x19
        /*001a*/ 	.short	0x01f0


	//----- nvinfo : EIATTR_KPARAM_INFO
	.align		4
        /*001c*/ 	.byte	0x04, 0x17
        /*001e*/ 	.short	(.L_2937 - .L_2936)
.L_2936:
        /*0020*/ 	.word	0x00000000
        /*0024*/ 	.short	0x0000
        /*0026*/ 	.short	0x0000
        /*0028*/ 	.byte	0x00, 0xf0, 0xc1, 0x07


	//----- nvinfo : EIATTR_MAXREG_COUNT
	.align		4
.L_2937:
        /*002c*/ 	.byte	0x03, 0x1b
        /*002e*/ 	.short	0x00ff


	//----- nvinfo : EIATTR_NUM_BARRIERS
	.align		4
        /*0030*/ 	.byte	0x02, 0x4c
        /*0032*/ 	.byte	0x01
	.zero		1


	//----- nvinfo : EIATTR_MERCURY_ISA_VERSION
	.align		4
        /*0034*/ 	.byte	0x03, 0x5f
        /*0036*/ 	.short	0x0000


	//----- nvinfo : EIATTR_COOP_GROUP_MASK_REGIDS
	.align		4
        /*0038*/ 	.byte	0x04, 0x29
        /*003a*/ 	.short	(.L_2939 - .L_2938)


	//   ....[0]....
.L_2938:
        /*003c*/ 	.word	0xffffffff


	//   ....[1]....
        /*0040*/ 	.word	0xffffffff


	//   ....[2]....
        /*0044*/ 	.word	0xffffffff


	//   ....[3]....
        /*0048*/ 	.word	0xffffffff


	//   ....[4]....
        /*004c*/ 	.word	0xffffffff


	//   ....[5]....
        /*0050*/ 	.word	0xffffffff


	//   ....[6]....
        /*0054*/ 	.word	0xffffffff


	//   ....[7]....
        /*0058*/ 	.word	0xffffffff


	//   ....[8]....
        /*005c*/ 	.word	0xffffffff


	//   ....[9]....
        /*0060*/ 	.word	0xffffffff


	//   ....[10]....
        /*0064*/ 	.word	0xffffffff


	//   ....[11]....
        /*0068*/ 	.word	0xffffffff


	//   ....[12]....
        /*006c*/ 	.word	0xffffffff


	//   ....[13]....
        /*0070*/ 	.word	0xffffffff


	//   ....[14]....
        /*0074*/ 	.word	0xffffffff


	//   ....[15]....
        /*0078*/ 	.word	0xffffffff


	//   ....[16]....
        /*007c*/ 	.word	0xffffffff


	//   ....[17]....
        /*0080*/ 	.word	0xffffffff


	//   ....[18]....
        /*0084*/ 	.word	0xffffffff


	//   ....[19]....
        /*0088*/ 	.word	0xffffffff


	//   ....[20]....
        /*008c*/ 	.word	0xffffffff


	//   ....[21]....
        /*0090*/ 	.word	0xffffffff


	//   ....[22]....
        /*0094*/ 	.word	0xffffffff


	//   ....[23]....
        /*0098*/ 	.word	0xffffffff


	//   ....[24]....
        /*009c*/ 	.word	0xffffffff


	//   ....[25]....
        /*00a0*/ 	.word	0xffffffff


	//   ....[26]....
        /*00a4*/ 	.word	0xffffffff


	//   ....[27]....
        /*00a8*/ 	.word	0xffffffff


	//   ....[28]....
        /*00ac*/ 	.word	0xffffffff


	//   ....[29]....
        /*00b0*/ 	.word	0xffffffff


	//   ....[30]....
        /*00b4*/ 	.word	0xffffffff


	//   ....[31]....
        /*00b8*/ 	.word	0xffffffff


	//   ....[32]....
        /*00bc*/ 	.word	0xffffffff


	//   ....[33]....
        /*00c0*/ 	.word	0xffffffff


	//   ....[34]....
        /*00c4*/ 	.word	0xffffffff


	//   ....[35]....
        /*00c8*/ 	.word	0xffffffff


	//   ....[36]....
        /*00cc*/ 	.word	0xffffffff


	//   ....[37]....
        /*00d0*/ 	.word	0xffffffff


	//   ....[38]....
        /*00d4*/ 	.word	0xffffffff


	//   ....[39]....
        /*00d8*/ 	.word	0xffffffff


	//   ....[40]....
        /*00dc*/ 	.word	0xffffffff


	//   ....[41]....
        /*00e0*/ 	.word	0xffffffff


	//   ....[42]....
        /*00e4*/ 	.word	0xffffffff


	//   ....[43]....
        /*00e8*/ 	.word	0xffffffff


	//   ....[44]....
        /*00ec*/ 	.word	0xffffffff


	//   ....[45]....
        /*00f0*/ 	.word	0xffffffff


	//   ....[46]....
        /*00f4*/ 	.word	0xffffffff


	//   ....[47]....
        /*00f8*/ 	.word	0xffffffff


	//   ....[48]....
        /*00fc*/ 	.word	0xffffffff


	//   ....[49]....
        /*0100*/ 	.word	0xffffffff


	//   ....[50]....
        /*0104*/ 	.word	0xffffffff


	//   ....[51]....
        /*0108*/ 	.word	0xffffffff


	//   ....[52]....
        /*010c*/ 	.word	0xffffffff


	//----- nvinfo : EIATTR_COOP_GROUP_INSTR_OFFSETS
	.align		4
.L_2939:
        /*0110*/ 	.byte	0x04, 0x28
        /*0112*/ 	.short	(.L_2941 - .L_2940)


	//   ....[0]....
.L_2940:
        /*0114*/ 	.word	0x00000c00


	//   ....[1]....
        /*0118*/ 	.word	0x00000ec0


	//   ....[2]....
        /*011c*/ 	.word	0x000011e0


	//   ....[3]....
        /*0120*/ 	.word	0x00001d20


	//   ....[4]....
        /*0124*/ 	.word	0x00001d30


	//   ....[5]....
        /*0128*/ 	.word	0x00001d40


	//   ....[6]....
        /*012c*/ 	.word	0x00001d50


	//   ....[7]....
        /*0130*/ 	.word	0x00001d80


	//   ....[8]....
        /*0134*/ 	.word	0x00001db0


	//   ....[9]....
        /*0138*/ 	.word	0x00001dd0


	//   ....[10]....
        /*013c*/ 	.word	0x00001df0


	//   ....[11]....
        /*0140*/ 	.word	0x00001e20


	//   ....[12]....
        /*0144*/ 	.word	0x00001e50


	//   ....[13]....
        /*0148*/ 	.word	0x00001e70


	//   ....[14]....
        /*014c*/ 	.word	0x00001e90


	//   ....[15]....
        /*0150*/ 	.word	0x00001ec0


	//   ....[16]....
        /*0154*/ 	.word	0x00001ef0


	//   ....[17]....
        /*0158*/ 	.word	0x00001f30


	//   ....[18]....
        /*015c*/ 	.word	0x00001f60


	//   ....[19]....
        /*0160*/ 	.word	0x00001fb0


	//   ....[20]....
        /*0164*/ 	.word	0x00001fd0


	//   ....[21]....
        /*0168*/ 	.word	0x00001ff0


	//   ....[22]....
        /*016c*/ 	.word	0x00002010


	//   ....[23]....
        /*0170*/ 	.word	0x00002040


	//   ....[24]....
        /*0174*/ 	.word	0x00002060


	//   ....[25]....
        /*0178*/ 	.word	0x00002080


	//   ....[26]....
        /*017c*/ 	.word	0x000020a0


	//   ....[27]....
        /*0180*/ 	.word	0x000020b0


	//   ....[28]....
        /*0184*/ 	.word	0x000020c0


	//   ....[29]....
        /*0188*/ 	.word	0x000020d0


	//   ....[30]....
        /*018c*/ 	.word	0x000020e0


	//   ....[31]....
        /*0190*/ 	.word	0x00002380


	//   ....[32]....
        /*0194*/ 	.word	0x00002470


	//   ....[33]....
        /*0198*/ 	.word	0x000024a0


	//   ....[34]....
        /*019c*/ 	.word	0x000025a0


	//   ....[35]....
        /*01a0*/ 	.word	0x000025d0


	//   ....[36]....
        /*01a4*/ 	.word	0x000026c0


	//   ....[37]....
        /*01a8*/ 	.word	0x000026f0


	//   ....[38]....
        /*01ac*/ 	.word	0x000027e0


	//   ....[39]....
        /*01b0*/ 	.word	0x00002800


	//   ....[40]....
        /*01b4*/ 	.word	0x00002840


	//   ....[41]....
        /*01b8*/ 	.word	0x00002c20


	//   ....[42]....
        /*01bc*/ 	.word	0x00003100


	//   ....[43]....
        /*01c0*/ 	.word	0x00003530


	//   ....[44]....
        /*01c4*/ 	.word	0x00003580


	//   ....[45]....
        /*01c8*/ 	.word	0x000035b0


	//   ....[46]....
        /*01cc*/ 	.word	0x000035d0


	//   ....[47]....
        /*01d0*/ 	.word	0x000035f0


	//   ....[48]....
        /*01d4*/ 	.word	0x000036a0


	//   ....[49]....
        /*01d8*/ 	.word	0x000036f0


	//   ....[50]....
        /*01dc*/ 	.word	0x00003710


	//   ....[51]....
        /*01e0*/ 	.word	0x00003730


	//   ....[52]....
        /*01e4*/ 	.word	0x00003750


	//----- nvinfo : EIATTR_EXIT_INSTR_OFFSETS
	.align		4
.L_2941:
        /*01e8*/ 	.byte	0x04, 0x1c
        /*01ea*/ 	.short	(.L_2943 - .L_2942)


	//   ....[0]....
.L_2942:
        /*01ec*/ 	.word	0x00003810


	//   ....[1]....
        /*01f0*/ 	.word	0x00003b80


	//----- nvinfo : EIATTR_MAX_THREADS
	.align		4
.L_2943:
        /*01f4*/ 	.byte	0x04, 0x05
        /*01f6*/ 	.short	(.L_2945 - .L_2944)
.L_2944:
        /*01f8*/ 	.word	0x00000020
        /*01fc*/ 	.word	0x00000001
        /*0200*/ 	.word	0x00000001


	//----- nvinfo : EIATTR_CRS_STACK_SIZE
	.align		4
.L_2945:
        /*0204*/ 	.byte	0x04, 0x1e
        /*0206*/ 	.short	(.L_2947 - .L_2946)
.L_2946:
        /*0208*/ 	.word	0x00000000
.L_2947:


//--------------------- .nv.info._Z25selective_scan_bwd_kernelI32Selective_Scan_bwd_kernel_traitsILi32ELi8ELb0ELb0ELb0ELb0ELb1EN3c108BFloat16EfEEv12SSMParamsBwd --------------------------
	.section	.nv.info._Z25selective_scan_bwd_kernelI32Selective_Scan_bwd_kernel_traitsILi32ELi8ELb0ELb0ELb0ELb0ELb1EN3c108BFloat16EfEEv12SSMParamsBwd,"",@"SHT_CUDA_INFO"
	.sectionflags	@""
	.align	4


	//----- nvinfo : EIATTR_CUDA_API_VERSION
	.align		4
        /*0000*/ 	.byte	0x04, 0x37
        /*0002*/ 	.short	(.L_2949 - .L_2948)
.L_2948:
        /*0004*/ 	.word	0x00000082


	//----- nvinfo : EIATTR_SW2861232_WAR
	.align		4
.L_2949:
        /*0008*/ 	.byte	0x01, 0x35
	.zero		2


	//----- nvinfo : EIATTR_PARAM_CBANK
	.align		4
        /*000c*/ 	.byte	0x04, 0x0a
        /*000e*/ 	.short	(.L_2951 - .L_2950)
	.align		4
.L_2950:
        /*0010*/ 	.word	index@(.nv.constant0._Z25selective_scan_bwd_kernelI32Selective_Scan_bwd_kernel_traitsILi32ELi8ELb0ELb0ELb0ELb0ELb1EN3c108BFloat16EfEEv12SSMParamsBwd)
        /*0014*/ 	.short	0x0160
        /*0016*/ 	.short	0x01f0


	//----- nvinfo : EIATTR_CBANK_PARAM_SIZE
	.align		4
.L_2951:
        /*0018*/ 	.byte	0x03, 0x19
        /*001a*/ 	.short	0x01f0


	//----- nvinfo : EIATTR_KPARAM_INFO
	.align		4
        /*001c*/ 	.byte	0x04, 0x17
        /*001e*/ 	.short	(.L_2953 - .L_2952)
.L_2952:
        /*0020*/ 	.word	0x00000000
        /*0024*/ 	.short	0x0000
        /*0026*/ 	.short	0x0000
        /*0028*/ 	.byte	0x00, 0xf0, 0xc1, 0x07


	//----- nvinfo : EIATTR_MAXREG_COUNT
	.align		4
.L_2953:
        /*002c*/ 	.byte	0x03, 0x1b
        /*002e*/ 	.short	0x00ff


	//----- nvinfo : EIATTR_NUM_BARRIERS
	.align		4
        /*0030*/ 	.byte	0x02, 0x4c
        /*0032*/ 	.byte	0x01
	.zero		1


	//----- nvinfo : EIATTR_MERCURY_ISA_VERSION
	.align		4
        /*0034*/ 	.byte	0x03, 0x5f
        /*0036*/ 	.short	0x0000


	//----- nvinfo : EIATTR_COOP_GROUP_MASK_REGIDS
	.align		4
        /*0038*/ 	.byte	0x04, 0x29
        /*003a*/ 	.short	(.L_2955 - .L_2954)


	//   ....[0]....
.L_2954:
        /*003c*/ 	.word	0xffffffff


	//   ....[1]....
        /*0040*/ 	.word	0xffffffff


	//   ....[2]....
        /*0044*/ 	.word	0xffffffff


	//   ....[3]....
        /*0048*/ 	.word	0xffffffff


	//   ....[4]....
        /*004c*/ 	.word	0xffffffff


	//   ....[5]....
        /*0050*/ 	.word	0xffffffff


	//   ....[6]....
        /*0054*/ 	.word	0xffffffff


	//   ....[7]....
        /*0058*/ 	.word	0xffffffff


	//   ....[8]....
        /*005c*/ 	.word	0xffffffff


	//   ....[9]....
        /*0060*/ 	.word	0xffffffff


	//   ....[10]....
        /*0064*/ 	.word	0xffffffff


	//   ....[11]....
        /*0068*/ 	.word	0xffffffff


	//   ....[12]....
        /*006c*/ 	.word	0xffffffff


	//   ....[13]....
        /*0070*/ 	.word	0xffffffff


	//   ....[14]....
        /*0074*/ 	.word	0xffffffff


	//   ....[15]....
        /*0078*/ 	.word	0xffffffff


	//   ....[16]....
        /*007c*/ 	.word	0xffffffff


	//   ....[17]....
        /*0080*/ 	.word	0xffffffff


	//   ....[18]....
        /*0084*/ 	.word	0xffffffff


	//   ....[19]....
        /*0088*/ 	.word	0xffffffff


	//   ....[20]....
        /*008c*/ 	.word	0xffffffff


	//   ....[21]....
        /*0090*/ 	.word	0xffffffff


	//   ....[22]....
        /*0094*/ 	.word	0xffffffff


	//   ....[23]....
        /*0098*/ 	.word	0xffffffff


	//   ....[24]....
        /*009c*/ 	.word	0xffffffff


	//   ....[25]....
        /*00a0*/ 	.word	0xffffffff


	//   ....[26]....
        /*00a4*/ 	.word	0xffffffff


	//   ....[27]....
        /*00a8*/ 	.word	0xffffffff


	//   ....[28]....
        /*00ac*/ 	.word	0xffffffff


	//   ....[29]....
        /*00b0*/ 	.word	0xffffffff


	//   ....[30]....
        /*00b4*/ 	.word	0xffffffff


	//   ....[31]....
        /*00b8*/ 	.word	0xffffffff


	//   ....[32]....
        /*00bc*/ 	.word	0xffffffff


	//   ....[33]....
        /*00c0*/ 	.word	0xffffffff


	//   ....[34]....
        /*00c4*/ 	.word	0xffffffff


	//   ....[35]....
        /*00c8*/ 	.word	0xffffffff


	//   ....[36]....
        /*00cc*/ 	.word	0xffffffff


	//   ....[37]....
        /*00d0*/ 	.word	0xffffffff


	//   ....[38]....
        /*00d4*/ 	.word	0xffffffff


	//   ....[39]....
        /*00d8*/ 	.word	0xffffffff


	//   ....[40]....
        /*00dc*/ 	.word	0xffffffff


	//   ....[41]....
        /*00e0*/ 	.word	0xffffffff


	//   ....[42]....
        /*00e4*/ 	.word	0xffffffff


	//   ....[43]....
        /*00e8*/ 	.word	0xffffffff


	//   ....[44]....
        /*00ec*/ 	.word	0xffffffff


	//   ....[45]....
        /*00f0*/ 	.word	0xffffffff


	//   ....[46]....
        /*00f4*/ 	.word	0xffffffff


	//   ....[47]....
        /*00f8*/ 	.word	0xffffffff


	//   ....[48]....
        /*00fc*/ 	.word	0xffffffff


	//   ....[49]....
        /*0100*/ 	.word	0xffffffff


	//   ....[50]....
        /*0104*/ 	.word	0xffffffff


	//   ....[51]....
        /*0108*/ 	.word	0xffffffff


	//   ....[52]....
        /*010c*/ 	.word	0xffffffff


	//   ....[53]....
        /*0110*/ 	.word	0xffffffff


	//   ....[54]....
        /*0114*/ 	.word	0xffffffff


	//   ....[55]....
        /*0118*/ 	.word	0xffffffff


	//   ....[56]....
        /*011c*/ 	.word	0xffffffff


	//----- nvinfo : EIATTR_COOP_GROUP_INSTR_OFFSETS
	.align		4
.L_2955:
        /*0120*/ 	.byte	0x04, 0x28
        /*0122*/ 	.short	(.L_2957 - .L_2956)


	//   ....[0]....
.L_2956:
        /*0124*/ 	.word	0x00000ad0


	//   ....[1]....
        /*0128*/ 	.word	0x00000dc0


	//   ....[2]....
        /*012c*/ 	.word	0x00001320


	//   ....[3]....
        /*0130*/ 	.word	0x00001590


	//   ....[4]....
        /*0134*/ 	.word	0x00001960


	//   ....[5]....
        /*0138*/ 	.word	0x00001f30


	//   ....[6]....
        /*013c*/ 	.word	0x000026a0


	//   ....[7]....
        /*0140*/ 	.word	0x00003490


	//   ....[8]....
        /*0144*/ 	.word	0x000034a0


	//   ....[9]....
        /*0148*/ 	.word	0x000034b0


	//   ....[10]....
        /*014c*/ 	.word	0x000034c0


	//   ....[11]....
        /*0150*/ 	.word	0x000034f0


	//   ....[12]....
        /*0154*/ 	.word	0x00003520


	//   ....[13]....
        /*0158*/ 	.word	0x00003540


	//   ....[14]....
        /*015c*/ 	.word	0x00003560


	//   ....[15]....
        /*0160*/ 	.word	0x00003590


	//   ....[16]....
        /*0164*/ 	.word	0x000035c0


	//   ....[17]....
        /*0168*/ 	.word	0x000035e0


	//   ....[18]....
        /*016c*/ 	.word	0x00003600


	//   ....[19]....
        /*0170*/ 	.word	0x00003630


	//   ....[20]....
        /*0174*/ 	.word	0x00003660


	//   ....[21]....
        /*0178*/ 	.word	0x000036a0


	//   ....[22]....
        /*017c*/ 	.word	0x000036d0


	//   ....[23]....
        /*0180*/ 	.word	0x00003720


	//   ....[24]....
        /*0184*/ 	.word	0x00003740


	//   ....[25]....
        /*0188*/ 	.word	0x00003760


	//   ....[26]....
        /*018c*/ 	.word	0x00003780


	//   ....[27]....
        /*0190*/ 	.word	0x000037b0


	//   ....[28]....
        /*0194*/ 	.word	0x000037d0


	//   ....[29]....
        /*0198*/ 	.word	0x00003800


	//   ....[30]....
        /*019c*/ 	.word	0x00003810


	//   ....[31]....
        /*01a0*/ 	.word	0x00003820


	//   ....[32]....
        /*01a4*/ 	.word	0x00003830


	//   ....[33]....
        /*01a8*/ 	.word	0x00003840


	//   ....[34]....
        /*01ac*/ 	.word	0x00003850


	//   ....[35]....
        /*01b0*/ 	.word	0x00003ba0


	//   ....[36]....
        /*01b4*/ 	.word	0x00003bd0


	//   ....[37]....
        /*01b8*/ 	.word	0x00003cc0


	//   ....[38]....
        /*01bc*/ 	.word	0x00003cf0


	//   ....[39]....
        /*01c0*/ 	.word	0x00003dd0


	//   ....[40]....
        /*01c4*/ 	.word	0x00003e00


	//   ....[41]....
        /*01c8*/ 	.word	0x00003ee0


	//   ....[42]....
        /*01cc*/ 	.word	0x00003f00


	//   ....[43]....
        /*01d0*/ 	.word	0x00003f30


	//   ....[44]....
        /*01d4*/ 	.word	0x00003f60


	//   ....[45]....
        /*01d8*/ 	.word	0x00004360


	//   ....[46]....
        /*01dc*/ 	.word	0x00004840


	//   ....[47]....
        /*01e0*/ 	.word	0x00004c70


	//   ....[48]....
        /*01e4*/ 	.word	0x00004cc0


	//   ....[49]....
        /*01e8*/ 	.word	0x00004cf0


	//   ....[50]....
        /*01ec*/ 	.word	0x00004d10


	//   ....[51]....
        /*01f0*/ 	.word	0x00004d30


	//   ....[52]....
        /*01f4*/ 	.word	0x00004de0


	//   ....[53]....
        /*01f8*/ 	.word	0x00004e30


	//   ....[54]....
        /*01fc*/ 	.word	0x00004e50


	//   ....[55]....
        /*0200*/ 	.word	0x00004e70


	//   ....[56]....
        /*0204*/ 	.word	0x00004e90


	//----- nvinfo : EIATTR_EXIT_INSTR_OFFSETS
	.align		4
.L_2957:
        /*0208*/ 	.byte	0x04, 0x1c
        /*020a*/ 	.short	(.L_2959 - .L_2958)


	//   ....[0]....
.L_2958:
        /*020c*/ 	.word	0x00004f50


	//   ....[1]....
        /*0210*/ 	.word	0x00005400


	//----- nvinfo : EIATTR_MAX_THREADS
	.align		4
.L_2959:
        /*0214*/ 	.byte	0x04, 0x05
        /*0216*/ 	.short	(.L_2961 - .L_2960)
.L_2960:
        /*0218*/ 	.word	0x00000020
        /*021c*/ 	.word	0x00000001
        /*0220*/ 	.word	0x00000001


	//----- nvinfo : EIATTR_CRS_STACK_SIZE
	.align		4
.L_2961:
        /*0224*/ 	.byte	0x04, 0x1e
        /*0226*/ 	.short	(.L_2963 - .L_2962)
.L_2962:
        /*0228*/ 	.word	0x00000000
.L_2963:


//--------------------- .nv.info._Z25selective_scan_bwd_kernelI32Selective_Scan_bwd_kernel_traitsILi32ELi8ELb0ELb0ELb0ELb1ELb0EN3c108BFloat16EfEEv12SSMParamsBwd --------------------------
	.section	.nv.info._Z25selective_scan_bwd_kernelI32Selective_Scan_bwd_kernel_traitsILi32ELi8ELb0ELb0ELb0ELb1ELb0EN3c108BFloat16EfEEv12SSMParamsBwd,"",@"SHT_CUDA_INFO"
	.sectionflags	@""
	.align	4


	//----- nvinfo : EIATTR_CUDA_API_VERSION
	.align		4
        /*0000*/ 	.byte	0x04, 0x37
        /*0002*/ 	.short	(.L_2965 - .L_2964)
.L_2964:
        /*0004*/ 	.word	0x00000082


	//----- nvinfo : EIATTR_SW2861232_WAR
	.align		4
.L_2965:
        /*0008*/ 	.byte	0x01, 0x35
	.zero		2


	//----- nvinfo : EIATTR_PARAM_CBANK
	.align		4
        /*000c*/ 	.byte	0x04, 0x0a
        /*000e*/ 	.short	(.L_2967 - .L_2966)
	.align		4
.L_2966:
        /*0010*/ 	.word	index@(.nv.constant0._Z25selective_scan_bwd_kernelI32Selective_Scan_bwd_kernel_traitsILi32ELi8ELb0ELb0ELb0ELb1ELb0EN3c108BFloat16EfEEv12SSMParamsBwd)
        /*0014*/ 	.short	0x0160
        /*0016*/ 	.short	0x01f0


	//----- nvinfo : EIATTR_CBANK_PARAM_SIZE
	.align		4
.L_2967:
        /*0018*/ 	.byte	0x03, 0x19
        /*001a*/ 	.short	0x01f0


	//----- nvinfo : EIATTR_KPARAM_INFO
	.align		4
        /*001c*/ 	.byte	0x04, 0x17
        /*001e*/ 	.short	(.L_2969 - .L_2968)
.L_2968:
        /*0020*/ 	.word	0x00000000
        /*0024*/ 	.short	0x0000
        /*0026*/ 	.short	0x0000
        /*0028*/ 	.byte	0x00, 0xf0, 0xc1, 0x07


	//----- nvinfo : EIATTR_MAXREG_COUNT
	.align		4
.L_2969:
        /*002c*/ 	.byte	0x03, 0x1b
        /*002e*/ 	.short	0x00ff


	//----- nvinfo : EIATTR_NUM_BARRIERS
	.align		4
        /*0030*/ 	.byte	0x02, 0x4c
        /*0032*/ 	.byte	0x01
	.zero		1


	//----- nvinfo : EIATTR_MERCURY_ISA_VERSION
	.align		4
        /*0034*/ 	.byte	0x03, 0x5f
        /*0036*/ 	.short	0x0000


	//----- nvinfo : EIATTR_COOP_GROUP_MASK_REGIDS
	.align		4
        /*0038*/ 	.byte	0x04, 0x29
        /*003a*/ 	.short	(.L_2971 - .L_2970)


	//   ....[0]....
.L_2970:
        /*003c*/ 	.word	0xffffffff


	//   ....[1]....
        /*0040*/ 	.word	0xffffffff


	//   ....[2]....
        /*0044*/ 	.word	0xffffffff


	//   ....[3]....
        /*0048*/ 	.word	0xffffffff


	//   ....[4]....
        /*004c*/ 	.word	0xffffffff


	//   ....[5]....
        /*0050*/ 	.word	0xffffffff


	//   ....[6]....
        /*0054*/ 	.word	0xffffffff


	//   ....[7]....
        /*0058*/ 	.word	0xffffffff


	//   ....[8]....
        /*005c*/ 	.word	0xffffffff


	//   ....[9]....
        /*0060*/ 	.word	0xffffffff


	//   ....[10]....
        /*0064*/ 	.word	0xffffffff


	//   ....[11]....
        /*0068*/ 	.word	0xffffffff


	//   ....[12]....
        /*006c*/ 	.word	0xffffffff


	//   ....[13]....
        /*0070*/ 	.word	0xffffffff


	//   ....[14]....
        /*0074*/ 	.word	0xffffffff


	//   ....[15]....
        /*0078*/ 	.word	0xffffffff


	//   ....[16]....
        /*007c*/ 	.word	0xffffffff


	//   ....[17]....
        /*0080*/ 	.word	0xffffffff


	//   ....[18]....
        /*0084*/ 	.word	0xffffffff


	//   ....[19]....
        /*0088*/ 	.word	0xffffffff


	//   ....[20]....
        /*008c*/ 	.word	0xffffffff


	//   ....[21]....
        /*0090*/ 	.word	0xffffffff


	//   ....[22]....
        /*0094*/ 	.word	0xffffffff


	//   ....[23]....
        /*0098*/ 	.word	0xffffffff


	//   ....[24]....
        /*009c*/ 	.word	0xffffffff


	//   ....[25]....
        /*00a0*/ 	.word	0xffffffff


	//   ....[26]....
        /*00a4*/ 	.word	0xffffffff


	//   ....[27]....
        /*00a8*/ 	.word	0xffffffff


	//   ....[28]....
        /*00ac*/ 	.word	0xffffffff


	//   ....[29]....
        /*00b0*/ 	.word	0xffffffff


	//   ....[30]....
        /*00b4*/ 	.word	0xffffffff


	//   ....[31]....
        /*00b8*/ 	.word	0xffffffff


	//   ....[32]....
        /*00bc*/ 	.word	0xffffffff


	//   ....[33]....
        /*00c0*/ 	.word	0xffffffff


	//   ....[34]....
        /*00c4*/ 	.word	0xffffffff


	//   ....[35]....
        /*00c8*/ 	.word	0xffffffff


	//   ....[36]....
        /*00cc*/ 	.word	0xffffffff


	//   ....[37]....
        /*00d0*/ 	.word	0xffffffff


	//   ....[38]....
        /*00d4*/ 	.word	0xffffffff


	//   ....[39]....
        /*00d8*/ 	.word	0xffffffff


	//   ....[40]....
        /*00dc*/ 	.word	0xffffffff


	//   ....[41]....
        /*00e0*/ 	.word	0xffffffff


	//   ....[42]....
        /*00e4*/ 	.word	0xffffffff


	//   ....[43]....
        /*00e8*/ 	.word	0xffffffff


	//   ....[44]....
        /*00ec*/ 	.word	0xffffffff


	//   ....[45]....
        /*00f0*/ 	.word	0xffffffff


	//   ....[46]....
        /*00f4*/ 	.word	0xffffffff


	//   ....[47]....
        /*00f8*/ 	.word	0xffffffff


	//   ....[48]....
        /*00fc*/ 	.word	0xffffffff


	//   ....[49]....
        /*0100*/ 	.word	0xffffffff


	//   ....[50]....
        /*0104*/ 	.word	0xffffffff


	//   ....[51]....
        /*0108*/ 	.word	0xffffffff


	//   ....[52]....
        /*010c*/ 	.word	0xffffffff


	//   ....[53]....
        /*0110*/ 	.word	0xffffffff


	//----- nvinfo : EIATTR_COOP_GROUP_INSTR_OFFSETS
	.align		4
.L_2971:
        /*0114*/ 	.byte	0x04, 0x28
        /*0116*/ 	.short	(.L_2973 - .L_2972)


	//   ....[0]....
.L_2972:
        /*0118*/ 	.word	0x00000bd0


	//   ....[1]....
        /*011c*/ 	.word	0x00000e20


	//   ....[2]....
        /*0120*/ 	.word	0x00001070


	//   ....[3]....
        /*0124*/ 	.word	0x00002e80


	//   ....[4]....
        /*0128*/ 	.word	0x00002e90


	//   ....[5]....
        /*012c*/ 	.word	0x00002ea0


	//   ....[6]....
        /*0130*/ 	.word	0x00002eb0


	//   ....[7]....
        /*0134*/ 	.word	0x00002ee0


	//   ....[8]....
        /*0138*/ 	.word	0x00002f10


	//   ....[9]....
        /*013c*/ 	.word	0x00002f30


	//   ....[10]....
        /*0140*/ 	.word	0x00002f50


	//   ....[11]....
        /*0144*/ 	.word	0x00002f80


	//   ....[12]....
        /*0148*/ 	.word	0x00002fb0


	//   ....[13]....
        /*014c*/ 	.word	0x00002fd0


	//   ....[14]....
        /*0150*/ 	.word	0x00002ff0


	//   ....[15]....
        /*0154*/ 	.word	0x00003020


	//   ....[16]....
        /*0158*/ 	.word	0x00003050


	//   ....[17]....
        /*015c*/ 	.word	0x00003090


	//   ....[18]....
        /*0160*/ 	.word	0x000030c0


	//   ....[19]....
        /*0164*/ 	.word	0x00003110


	//   ....[20]....
        /*0168*/ 	.word	0x00003130


	//   ....[21]....
        /*016c*/ 	.word	0x00003150


	//   ....[22]....
        /*0170*/ 	.word	0x00003170


	//   ....[23]....
        /*0174*/ 	.word	0x000031a0


	//   ....[24]....
        /*0178*/ 	.word	0x000031c0


	//   ....[25]....
        /*017c*/ 	.word	0x000031f0


	//   ....[26]....
        /*0180*/ 	.word	0x00003200


	//   ....[27]....
        /*0184*/ 	.word	0x00003210


	//   ....[28]....
        /*0188*/ 	.word	0x00003220


	//   ....[29]....
        /*018c*/ 	.word	0x00003230


	//   ....[30]....
        /*0190*/ 	.word	0x00003240


	//   ....[31]....
        /*0194*/ 	.word	0x00003530


	//   ....[32]....
        /*0198*/ 	.word	0x000035e0


	//   ....[33]....
        /*019c*/ 	.word	0x00003650


	//   ....[34]....
        /*01a0*/ 	.word	0x00003710


	//   ....[35]....
        /*01a4*/ 	.word	0x00003770


	//   ....[36]....
        /*01a8*/ 	.word	0x00003830


	//   ....[37]....
        /*01ac*/ 	.word	0x00003890


	//   ....[38]....
        /*01b0*/ 	.word	0x00003940


	//   ....[39]....
        /*01b4*/ 	.word	0x00003960


	//   ....[40]....
        /*01b8*/ 	.word	0x00003990


	//   ....[41]....
        /*01bc*/ 	.word	0x00003e70


	//   ....[42]....
        /*01c0*/ 	.word	0x00004190


	//   ....[43]....
        /*01c4*/ 	.word	0x000048e0


	//   ....[44]....
        /*01c8*/ 	.word	0x00004d30


	//   ....[45]....
        /*01cc*/ 	.word	0x00004d80


	//   ....[46]....
        /*01d0*/ 	.word	0x00004db0


	//   ....[47]....
        /*01d4*/ 	.word	0x00004dd0


	//   ....[48]....
        /*01d8*/ 	.word	0x00004df0


	//   ....[49]....
        /*01dc*/ 	.word	0x00004ea0


	//   ....[50]....
        /*01e0*/ 	.word	0x00004ef0


	//   ....[51]....
        /*01e4*/ 	.word	0x00004f10


	//   ....[52]....
        /*01e8*/ 	.word	0x00004f30


	//   ....[53]....
        /*01ec*/ 	.word	0x00004f50


	//----- nvinfo : EIATTR_EXIT_INSTR_OFFSETS
	.align		4
.L_2973:
        /*01f0*/ 	.byte	0x04, 0x1c
        /*01f2*/ 	.short	(.L_2975 - .L_2974)


	//   ....[0]....
.L_2974:
        /*01f4*/ 	.word	0x00005010


	//   ....[1]....
        /*01f8*/ 	.word	0x000053d0


	//----- nvinfo : EIATTR_MAX_THREADS
	.align		4
.L_2975:
        /*01fc*/ 	.byte	0x04, 0x05
        /*01fe*/ 	.short	(.L_2977 - .L_2976)
.L_2976:
        /*0200*/ 	.word	0x00000020
        /*0204*/ 	.word	0x00000001
        /*0208*/ 	.word	0x00000001


	//----- nvinfo : EIATTR_CRS_STACK_SIZE
	.align		4
.L_2977:
        /*020c*/ 	.byte	0x04, 0x1e
        /*020e*/ 	.short	(.L_2979 - .L_2978)
.L_2978:
        /*0210*/ 	.word	0x00000000
.L_2979:


//--------------------- .nv.info._Z25selective_scan_bwd_kernelI32Selective_Scan_bwd_kernel_traitsILi32ELi8ELb0ELb0ELb0ELb1ELb1EN3c108BFloat16EfEEv12SSMParamsBwd --------------------------
	.section	.nv.info._Z25selective_scan_bwd_kernelI32Selective_Scan_bwd_kernel_traitsILi32ELi8ELb0ELb0ELb0ELb1ELb1EN3c108BFloat16EfEEv12SSMParamsBwd,"",@"SHT_CUDA_INFO"
	.sectionflags	@""
	.align	4


	//----- nvinfo : EIATTR_CUDA_API_VERSION
	.align		4
        /*0000*/ 	.byte	0x04, 0x37
        /*0002*/ 	.short	(.L_2981 - .L_2980)
.L_2980:
        /*0004*/ 	.word	0x00000082


	//----- nvinfo : EIATTR_SW2861232_WAR
	.align		4
.L_2981:
        /*0008*/ 	.byte	0x01, 0x35
	.zero		2


	//----- nvinfo : EIATTR_PARAM_CBANK
	.align		4
        /*000c*/ 	.byte	0x04, 0x0a
        /*000e*/ 	.short	(.L_2983 - .L_2982)
	.align		4
.L_2982:
        /*0010*/ 	.word	index@(.nv.constant0._Z25selective_scan_bwd_kernelI32Selective_Scan_bwd_kernel_traitsILi32ELi8ELb0ELb0ELb0ELb1ELb1EN3c108BFloat16EfEEv12SSMParamsBwd)
        /*0014*/ 	.short	0x0160
        /*0016*/ 	.short	0x01f0


	//----- nvinfo : EIATTR_CBANK_PARAM_SIZE
	.align		4
.L_2983:
        /*0018*/ 	.byte	0x03, 0x19
        /*001a*/ 	.short	0x01f0


	//----- nvinfo : EIATTR_KPARAM_INFO
	.align		4
        /*001c*/ 	.byte	0x04, 0x17
        /*001e*/ 	.short	(.L_2985 - .L_2984)
.L_2984:
        /*0020*/ 	.word	0x00000000
        /*0024*/ 	.short	0x0000
        /*0026*/ 	.short	0x0000
        /*0028*/ 	.byte	0x00, 0xf0, 0xc1, 0x07


	//----- nvinfo : EIATTR_MAXREG_COUNT
	.align		4
.L_2985:
        /*002c*/ 	.byte	0x03, 0x1b
        /*002e*/ 	.short	0x00ff


	//----- nvinfo : EIATTR_NUM_BARRIERS
	.align		4
        /*0030*/ 	.byte	0x02, 0x4c
        /*0032*/ 	.byte	0x01
	.zero		1


	//----- nvinfo : EIATTR_MERCURY_ISA_VERSION
	.align		4
        /*0034*/ 	.byte	0x03, 0x5f
        /*0036*/ 	.short	0x0000


	//----- nvinfo : EIATTR_COOP_GROUP_MASK_REGIDS
	.align		4
        /*0038*/ 	.byte	0x04, 0x29
        /*003a*/ 	.short	(.L_2987 - .L_2986)


	//   ....[0]....
.L_2986:
        /*003c*/ 	.word	0xffffffff


	//   ....[1]....
        /*0040*/ 	.word	0xffffffff


	//   ....[2]....
        /*0044*/ 	.word	0xffffffff


	//   ....[3]....
        /*0048*/ 	.word	0xffffffff


	//   ....[4]....
        /*004c*/ 	.word	0xffffffff


	//   ....[5]....
        /*0050*/ 	.word	0xffffffff


	//   ....[6]....
        /*0054*/ 	.word	0xffffffff


	//   ....[7]....
        /*0058*/ 	.word	0xffffffff


	//   ....[8]....
        /*005c*/ 	.word	0xffffffff


	//   ....[9]....
        /*0060*/ 	.word	0xffffffff


	//   ....[10]....
        /*0064*/ 	.word	0xffffffff


	//   ....[11]....
        /*0068*/ 	.word	0xffffffff


	//   ....[12]....
        /*006c*/ 	.word	0xffffffff


	//   ....[13]....
        /*0070*/ 	.word	0xffffffff


	//   ....[14]....
        /*0074*/ 	.word	0xffffffff


	//   ....[15]....
        /*0078*/ 	.word	0xffffffff


	//   ....[16]....
        /*007c*/ 	.word	0xffffffff


	//   ....[17]....
        /*0080*/ 	.word	0xffffffff


	//   ....[18]....
        /*0084*/ 	.word	0xffffffff


	//   ....[19]....
        /*0088*/ 	.word	0xffffffff


	//   ....[20]....
        /*008c*/ 	.word	0xffffffff


	//   ....[21]....
        /*0090*/ 	.word	0xffffffff


	//   ....[22]....
        /*0094*/ 	.word	0xffffffff


	//   ....[23]....
        /*0098*/ 	.word	0xffffffff


	//   ....[24]....
        /*009c*/ 	.word	0xffffffff


	//   ....[25]....
        /*00a0*/ 	.word	0xffffffff


	//   ....[26]....
        /*00a4*/ 	.word	0xffffffff


	//   ....[27]....
        /*00a8*/ 	.word	0xffffffff


	//   ....[28]....
        /*00ac*/ 	.word	0xffffffff


	//   ....[29]....
        /*00b0*/ 	.word	0xffffffff


	//   ....[30]....
        /*00b4*/ 	.word	0xffffffff


	//   ....[31]....
        /*00b8*/ 	.word	0xffffffff


	//   ....[32]....
        /*00bc*/ 	.word	0xffffffff


	//   ....[33]....
        /*00c0*/ 	.word	0xffffffff


	//   ....[34]....
        /*00c4*/ 	.word	0xffffffff


	//   ....[35]....
        /*00c8*/ 	.word	0xffffffff


	//   ....[36]....
        /*00cc*/ 	.word	0xffffffff


	//   ....[37]....
        /*00d0*/ 	.word	0xffffffff


	//   ....[38]....
        /*00d4*/ 	.word	0xffffffff


	//   ....[39]....
        /*00d8*/ 	.word	0xffffffff


	//   ....[40]....
        /*00dc*/ 	.word	0xffffffff


	//   ....[41]....
        /*00e0*/ 	.word	0xffffffff


	//   ....[42]....
        /*00e4*/ 	.word	0xffffffff


	//   ....[43]....
        /*00e8*/ 	.word	0xffffffff


	//   ....[44]....
        /*00ec*/ 	.word	0xffffffff


	//   ....[45]....
        /*00f0*/ 	.word	0xffffffff


	//   ....[46]....
        /*00f4*/ 	.word	0xffffffff


	//   ....[47]....
        /*00f8*/ 	.word	0xffffffff


	//   ....[48]....
        /*00fc*/ 	.word	0xffffffff


	//   ....[49]....
        /*0100*/ 	.word	0xffffffff


	//   ....[50]....
        /*0104*/ 	.word	0xffffffff


	//   ....[51]....
        /*0108*/ 	.word	0xffffffff


	//   ....[52]....
        /*010c*/ 	.word	0xffffffff


	//   ....[53]....
        /*0110*/ 	.word	0xffffffff


	//   ....[54]....
        /*0114*/ 	.word	0xffffffff


	//   ....[55]....
        /*0118*/ 	.word	0xffffffff


	//   ....[56]....
        /*011c*/ 	.word	0xffffffff


	//   ....[57]....
        /*0120*/ 	.word	0xffffffff


	//----- nvinfo : EIATTR_COOP_GROUP_INSTR_OFFSETS
	.align		4
.L_2987:
        /*0124*/ 	.byte	0x04, 0x28
        /*0126*/ 	.short	(.L_2989 - .L_2988)


	//   ....[0]....
.L_2988:
        /*0128*/ 	.word	0x00000b20


	//   ....[1]....
        /*012c*/ 	.word	0x00000d70


	//   ....[2]....
        /*0130*/ 	.word	0x000012f0


	//   ....[3]....
        /*0134*/ 	.word	0x000027a0


	//   ....[4]....
        /*0138*/ 	.word	0x00002b00


	//   ....[5]....
        /*013c*/ 	.word	0x00003130


	//   ....[6]....
        /*0140*/ 	.word	0x00003790


	//   ....[7]....
        /*0144*/ 	.word	0x00004600


	//   ....[8]....
        /*0148*/ 	.word	0x00004610


	//   ....[9]....
        /*014c*/ 	.word	0x00004620


	//   ....[10]....
        /*0150*/ 	.word	0x00004630


	//   ....[11]....
        /*0154*/ 	.word	0x00004660


	//   ....[12]....
        /*0158*/ 	.word	0x00004690


	//   ....[13]....
        /*015c*/ 	.word	0x000046b0


	//   ....[14]....
        /*0160*/ 	.word	0x000046d0


	//   ....[15]....
        /*0164*/ 	.word	0x00004700


	//   ....[16]....
        /*0168*/ 	.word	0x00004730


	//   ....[17]....
        /*016c*/ 	.word	0x00004750


	//   ....[18]....
        /*0170*/ 	.word	0x00004770


	//   ....[19]....
        /*0174*/ 	.word	0x000047a0


	//   ....[20]....
        /*0178*/ 	.word	0x000047d0


	//   ....[21]....
        /*017c*/ 	.word	0x00004810


	//   ....[22]....
        /*0180*/ 	.word	0x00004840


	//   ....[23]....
        /*0184*/ 	.word	0x00004890


	//   ....[24]....
        /*0188*/ 	.word	0x000048b0


	//   ....[25]....
        /*018c*/ 	.word	0x000048d0


	//   ....[26]....
        /*0190*/ 	.word	0x000048f0


	//   ....[27]....
        /*0194*/ 	.word	0x00004920


	//   ....[28]....
        /*0198*/ 	.word	0x00004940


	//   ....[29]....
        /*019c*/ 	.word	0x00004970


	//   ....[30]....
        /*01a0*/ 	.word	0x00004980


	//   ....[31]....
        /*01a4*/ 	.word	0x00004990


	//   ....[32]....
        /*01a8*/ 	.word	0x000049a0


	//   ....[33]....
        /*01ac*/ 	.word	0x000049b0


	//   ....[34]....
        /*01b0*/ 	.word	0x000049c0


	//   ....[35]....
        /*01b4*/ 	.word	0x00004c60


	//   ....[36]....
        /*01b8*/ 	.word	0x00004d40


	//   ....[37]....
        /*01bc*/ 	.word	0x00004d70


	//   ....[38]....
        /*01c0*/ 	.word	0x00004e70


	//   ....[39]....
        /*01c4*/ 	.word	0x00004ea0


	//   ....[40]....
        /*01c8*/ 	.word	0x00004f90


	//   ....[41]....
        /*01cc*/ 	.word	0x00004fc0


	//   ....[42]....
        /*01d0*/ 	.word	0x00005080


	//   ....[43]....
        /*01d4*/ 	.word	0x00005090


	//   ....[44]....
        /*01d8*/ 	.word	0x000050e0


	//   ....[45]....
        /*01dc*/ 	.word	0x000055d0


	//   ....[46]....
        /*01e0*/ 	.word	0x00005970


	//   ....[47]....
        /*01e4*/ 	.word	0x00006050


	//   ....[48]....
        /*01e8*/ 	.word	0x000064a0


	//   ....[49]....
        /*01ec*/ 	.word	0x000064f0


	//   ....[50]....
        /*01f0*/ 	.word	0x00006520


	//   ....[51]....
        /*01f4*/ 	.word	0x00006540


	//   ....[52]....
        /*01f8*/ 	.word	0x00006560


	//   ....[53]....
        /*01fc*/ 	.word	0x00006610


	//   ....[54]....
        /*0200*/ 	.word	0x00006660


	//   ....[55]....
        /*0204*/ 	.word	0x00006680


	//   ....[56]....
        /*0208*/ 	.word	0x000066a0


	//   ....[57]....
        /*020c*/ 	.word	0x000066c0


	//----- nvinfo : EIATTR_EXIT_INSTR_OFFSETS
	.align		4
.L_2989:
        /*0210*/ 	.byte	0x04, 0x1c
        /*0212*/ 	.short	(.L_2991 - .L_2990)


	//   ....[0]....
.L_2990:
        /*0214*/ 	.word	0x00006780


	//   ....[1]....
        /*0218*/ 	.word	0x00006c30


	//----- nvinfo : EIATTR_MAX_THREADS
	.align		4
.L_2991:
        /*021c*/ 	.byte	0x04, 0x05
        /*021e*/ 	.short	(.L_2993 - .L_2992)
.L_2992:
        /*0220*/ 	.word	0x00000020
        /*0224*/ 	.word	0x00000001
        /*0228*/ 	.word	0x00000001


	//----- nvinfo : EIATTR_CRS_STACK_SIZE
	.align		4
.L_2993:
        /*022c*/ 	.byte	0x04, 0x1e
        /*022e*/ 	.short	(.L_2995 - .L_2994)
.L_2994:
        /*0230*/ 	.word	0x00000000
.L_2995:


//--------------------- .nv.info._Z25selective_scan_bwd_kernelI32Selective_Scan_bwd_kernel_traitsILi32ELi8ELb0ELb0ELb1ELb0ELb0EN3c108BFloat16EfEEv12SSMParamsBwd --------------------------
	.section	.nv.info._Z25selective_scan_bwd_kernelI32Selective_Scan_bwd_kernel_traitsILi32ELi8ELb0ELb0ELb1ELb0ELb0EN3c108BFloat16EfEEv12SSMParamsBwd,"",@"SHT_CUDA_INFO"
	.sectionflags	@""
	.align	4


	//----- nvinfo : EIATTR_CUDA_API_VERSION
	.align		4
        /*0000*/ 	.byte	0x04, 0x37
        /*0002*/ 	.short	(.L_2997 - .L_2996)
.L_2996:
        /*0004*/ 	.word	0x00000082


	//----- nvinfo : EIATTR_SW2861232_WAR
	.align		4
.L_2997:
        /*0008*/ 	.byte	0x01, 0x35
	.zero		2


	//----- nvinfo : EIATTR_PARAM_CBANK
	.align		4
        /*000c*/ 	.byte	0x04, 0x0a
        /*000e*/ 	.short	(.L_2999 - .L_2998)
	.align		4
.L_2998:
        /*0010*/ 	.word	index@(.nv.constant0._Z25selective_scan_bwd_kernelI32Selective_Scan_bwd_kernel_traitsILi32ELi8ELb0ELb0ELb1ELb0ELb0EN3c108BFloat16EfEEv12SSMParamsBwd)
        /*0014*/ 	.short	0x0160
        /*0016*/ 	.short	0x01f0


	//----- nvinfo : EIATTR_CBANK_PARAM_SIZE
	.align		4
.L_2999:
        /*0018*/ 	.byte	0x03, 0x19
        /*001a*/ 	.short	0x01f0


	//----- nvinfo : EIATTR_KPARAM_INFO
	.align		4
        /*001c*/ 	.byte	0x04, 0x17
        /*001e*/ 	.short	(.L_3001 - .L_3000)
.L_3000:
        /*0020*/ 	.word	0x00000000
        /*0024*/ 	.short	0x0000
        /*0026*/ 	.short	0x0000
        /*0028*/ 	.byte	0x00, 0xf0, 0xc1, 0x07


	//----- nvinfo : EIATTR_MAXREG_COUNT
	.align		4
.L_3001:
        /*002c*/ 	.byte	0x03, 0x1b
        /*002e*/ 	.short	0x00ff


	//----- nvinfo : EIATTR_NUM_BARRIERS
	.align		4
        /*0030*/ 	.byte	0x02, 0x4c
        /*0032*/ 	.byte	0x01
	.zero		1


	//----- nvinfo : EIATTR_MERCURY_ISA_VERSION
	.align		4
        /*0034*/ 	.byte	0x03, 0x5f
        /*0036*/ 	.short	0x0000


	//----- nvinfo : EIATTR_COOP_GROUP_MASK_REGIDS
	.align		4
        /*0038*/ 	.byte	0x04, 0x29
        /*003a*/ 	.short	(.L_3003 - .L_3002)


	//   ....[0]....
.L_3002:
        /*003c*/ 	.word	0xffffffff


	//   ....[1]....
        /*0040*/ 	.word	0xffffffff


	//   ....[2]....
        /*0044*/ 	.word	0xffffffff


	//   ....[3]....
        /*0048*/ 	.word	0xffffffff


	//   ....[4]....
        /*004c*/ 	.word	0xffffffff


	//   ....[5]....
        /*0050*/ 	.word	0xffffffff


	//   ....[6]....
        /*0054*/ 	.word	0xffffffff


	//   ....[7]....
        /*0058*/ 	.word	0xffffffff


	//   ....[8]....
        /*005c*/ 	.word	0xffffffff


	//   ....[9]....
        /*0060*/ 	.word	0xffffffff


	//   ....[10]....
        /*0064*/ 	.word	0xffffffff


	//   ....[11]....
        /*0068*/ 	.word	0xffffffff


	//   ....[12]....
        /*006c*/ 	.word	0xffffffff


	//   ....[13]....
        /*0070*/ 	.word	0xffffffff


	//   ....[14]....
        /*0074*/ 	.word	0xffffffff


	//   ....[15]....
        /*0078*/ 	.word	0xffffffff


	//   ....[16]....
        /*007c*/ 	.word	0xffffffff


	//   ....[17]....
        /*0080*/ 	.word	0xffffffff


	//   ....[18]....
        /*0084*/ 	.word	0xffffffff


	//   ....[19]....
        /*0088*/ 	.word	0xffffffff


	//   ....[20]....
        /*008c*/ 	.word	0xffffffff


	//   ....[21]....
        /*0090*/ 	.word	0xffffffff


	//   ....[22]....
        /*0094*/ 	.word	0xffffffff


	//   ....[23]....
        /*0098*/ 	.word	0xffffffff


	//   ....[24]....
        /*009c*/ 	.word	0xffffffff


	//   ....[25]....
        /*00a0*/ 	.word	0xffffffff


	//   ....[26]....
        /*00a4*/ 	.word	0xffffffff


	//   ....[27]....
        /*00a8*/ 	.word	0xffffffff


	//   ....[28]....
        /*00ac*/ 	.word	0xffffffff


	//   ....[29]....
        /*00b0*/ 	.word	0xffffffff


	//   ....[30]....
        /*00b4*/ 	.word	0xffffffff


	//   ....[31]....
        /*00b8*/ 	.word	0xffffffff


	//   ....[32]....
        /*00bc*/ 	.word	0xffffffff


	//   ....[33]....
        /*00c0*/ 	.word	0xffffffff


	//   ....[34]....
        /*00c4*/ 	.word	0xffffffff


	//   ....[35]....
        /*00c8*/ 	.word	0xffffffff


	//   ....[36]....
        /*00cc*/ 	.word	0xffffffff


	//   ....[37]....
        /*00d0*/ 	.word	0xffffffff


	//   ....[38]....
        /*00d4*/ 	.word	0xffffffff


	//   ....[39]....
        /*00d8*/ 	.word	0xffffffff


	//   ....[40]....
        /*00dc*/ 	.word	0xffffffff


	//   ....[41]....
        /*00e0*/ 	.word	0xffffffff


	//   ....[42]....
        /*00e4*/ 	.word	0xffffffff


	//   ....[43]....
        /*00e8*/ 	.word	0xffffffff


	//   ....[44]....
        /*00ec*/ 	.word	0xffffffff


	//   ....[45]....
        /*00f0*/ 	.word	0xffffffff


	//   ....[46]....
        /*00f4*/ 	.word	0xffffffff


	//   ....[47]....
        /*00f8*/ 	.word	0xffffffff


	//   ....[48]....
        /*00fc*/ 	.word	0xffffffff


	//   ....[49]....
        /*0100*/ 	.word	0xffffffff


	//   ....[50]....
        /*0104*/ 	.word	0xffffffff


	//   ....[51]....
        /*0108*/ 	.word	0xffffffff


	//   ....[52]....
        /*010c*/ 	.word	0xffffffff


	//   ....[53]....
        /*0110*/ 	.word	0xffffffff


	//----- nvinfo : EIATTR_COOP_GROUP_INSTR_OFFSETS
	.align		4
.L_3003:
        /*0114*/ 	.byte	0x04, 0x28
        /*0116*/ 	.short	(.L_3005 - .L_3004)


	//   ....[0]....
.L_3004:
        /*0118*/ 	.word	0x00000de0


	//   ....[1]....
        /*011c*/ 	.word	0x000010c0


	//   ....[2]....
        /*0120*/ 	.word	0x000013a0


	//   ....[3]....
        /*0124*/ 	.word	0x00001eb0


	//   ....[4]....
        /*0128*/ 	.word	0x000022a0


	//   ....[5]....
        /*012c*/ 	.word	0x000022e0


	//   ....[6]....
        /*0130*/ 	.word	0x00002430


	//   ....[7]....
        /*0134*/ 	.word	0x00002500


	//   ....[8]....
        /*0138*/ 	.word	0x000025b0


	//   ....[9]....
        /*013c*/ 	.word	0x000025d0


	//   ....[10]....
        /*0140*/ 	.word	0x00002600


	//   ....[11]....
        /*0144*/ 	.word	0x00002610


	//   ....[12]....
        /*0148*/ 	.word	0x00002640


	//   ....[13]....
        /*014c*/ 	.word	0x00002670


	//   ....[14]....
        /*0150*/ 	.word	0x00002690


	//   ....[15]....
        /*0154*/ 	.word	0x000026b0


	//   ....[16]....
        /*0158*/ 	.word	0x000026e0


	//   ....[17]....
        /*015c*/ 	.word	0x00002710


	//   ....[18]....
        /*0160*/ 	.word	0x00002740


	//   ....[19]....
        /*0164*/ 	.word	0x00002750


	//   ....[20]....
        /*0168*/ 	.word	0x00002770


	//   ....[21]....
        /*016c*/ 	.word	0x000027a0


	//   ....[22]....
        /*0170*/ 	.word	0x000027c0


	//   ....[23]....
        /*0174*/ 	.word	0x00002820


	//   ....[24]....
        /*0178*/ 	.word	0x00002830


	//   ....[25]....
        /*017c*/ 	.word	0x00002880


	//   ....[26]....
        /*0180*/ 	.word	0x00002890


	//   ....[27]....
        /*0184*/ 	.word	0x00002940


	//   ....[28]....
        /*0188*/ 	.word	0x00002980


	//   ....[29]....
        /*018c*/ 	.word	0x000029b0


	//   ....[30]....
        /*0190*/ 	.word	0x000029e0


	//   ....[31]....
        /*0194*/ 	.word	0x00002a10


	//   ....[32]....
        /*0198*/ 	.word	0x00003320


	//   ....[33]....
        /*019c*/ 	.word	0x00003360


	//   ....[34]....
        /*01a0*/ 	.word	0x00003450


	//   ....[35]....
        /*01a4*/ 	.word	0x00003480


	//   ....[36]....
        /*01a8*/ 	.word	0x000034f0


	//   ....[37]....
        /*01ac*/ 	.word	0x00003510


	//   ....[38]....
        /*01b0*/ 	.word	0x00003540


	//   ....[39]....
        /*01b4*/ 	.word	0x00003560


	//   ....[40]....
        /*01b8*/ 	.word	0x000035b0


	//   ....[41]....
        /*01bc*/ 	.word	0x000035e0


	//   ....[42]....
        /*01c0*/ 	.word	0x00003a60


	//   ....[43]....
        /*01c4*/ 	.word	0x00003f00


	//   ....[44]....
        /*01c8*/ 	.word	0x00004370


	//   ....[45]....
        /*01cc*/ 	.word	0x000043c0


	//   ....[46]....
        /*01d0*/ 	.word	0x000043f0


	//   ....[47]....
        /*01d4*/ 	.word	0x00004410


	//   ....[48]....
        /*01d8*/ 	.word	0x00004430


	//   ....[49]....
        /*01dc*/ 	.word	0x000044e0


	//   ....[50]....
        /*01e0*/ 	.word	0x00004530


	//   ....[51]....
        /*01e4*/ 	.word	0x00004550


	//   ....[52]....
        /*01e8*/ 	.word	0x00004570


	//   ....[53]....
        /*01ec*/ 	.word	0x00004590


	//----- nvinfo : EIATTR_EXIT_INSTR_OFFSETS
	.align		4
.L_3005:
        /*01f0*/ 	.byte	0x04, 0x1c
        /*01f2*/ 	.short	(.L_3007 - .L_3006)


	//   ....[0]....
.L_3006:
        /*01f4*/ 	.word	0x00004650


	//   ....[1]....
        /*01f8*/ 	.word	0x00004870


	//----- nvinfo : EIATTR_MAX_THREADS
	.align		4
.L_3007:
        /*01fc*/ 	.byte	0x04, 0x05
        /*01fe*/ 	.short	(.L_3009 - .L_3008)
.L_3008:
        /*0200*/ 	.word	0x00000020
        /*0204*/ 	.word	0x00000001
        /*0208*/ 	.word	0x00000001


	//----- nvinfo : EIATTR_CRS_STACK_SIZE
	.align		4
.L_3009:
        /*020c*/ 	.byte	0x04, 0x1e
        /*020e*/ 	.short	(.L_3011 - .L_3010)
.L_3010:
        /*0210*/ 	.word	0x00000000
.L_3011:


//--------------------- .nv.info._Z25selective_scan_bwd_kernelI32Selective_Scan_bwd_kernel_traitsILi32ELi8ELb0ELb0ELb1ELb0ELb1EN3c108BFloat16EfEEv12SSMParamsBwd --------------------------
	.section	.nv.info._Z25selective_scan_bwd_kernelI32Selective_Scan_bwd_kernel_traitsILi32ELi8ELb0ELb0ELb1ELb0ELb1EN3c108BFloat16EfEEv12SSMParamsBwd,"",@"SHT_CUDA_INFO"
	.sectionflags	@""
	.align	4


	//----- nvinfo : EIATTR_CUDA_API_VERSION
	.align		4
        /*0000*/ 	.byte	0x04, 0x37
        /*0002*/ 	.short	(.L_3013 - .L_3012)
.L_3012:
        /*0004*/ 	.word	0x00000082


	//----- nvinfo : EIATTR_SW2861232_WAR
	.align		4
.L_3013:
        /*0008*/ 	.byte	0x01, 0x35
	.zero		2


	//----- nvinfo : EIATTR_PARAM_CBANK
	.align		4
        /*000c*/ 	.byte	0x04, 0x0a
        /*000e*/ 	.short	(.L_3015 - .L_3014)
	.align		4
.L_3014:
        /*0010*/ 	.word	index@(.nv.constant0._Z25selective_scan_bwd_kernelI32Selective_Scan_bwd_kernel_traitsILi32ELi8ELb0ELb0ELb1ELb0ELb1EN3c108BFloat16EfEEv12SSMParamsBwd)
        /*0014*/ 	.short	0x0160
        /*0016*/ 	.short	0x01f0


	//----- nvinfo : EIATTR_CBANK_PARAM_SIZE
	.align		4
.L_3015:
        /*0018*/ 	.byte	0x03, 0x19
        /*001a*/ 	.short	0x01f0


	//----- nvinfo : EIATTR_KPARAM_INFO
	.align		4
        /*001c*/ 	.byte	0x04, 0x17
        /*001e*/ 	.short	(.L_3017 - .L_3016)
.L_3016:
        /*0020*/ 	.word	0x00000000
        /*0024*/ 	.short	0x0000
        /*0026*/ 	.short	0x0000
        /*0028*/ 	.byte	0x00, 0xf0, 0xc1, 0x07


	//----- nvinfo : EIATTR_MAXREG_COUNT
	.align		4
.L_3017:
        /*002c*/ 	.byte	0x03, 0x1b
        /*002e*/ 	.short	0x00ff


	//----- nvinfo : EIATTR_NUM_BARRIERS
	.align		4
        /*0030*/ 	.byte	0x02, 0x4c
        /*0032*/ 	.byte	0x01
	.zero		1


	//----- nvinfo : EIATTR_MERCURY_ISA_VERSION
	.align		4
        /*0034*/ 	.byte	0x03, 0x5f
        /*0036*/ 	.short	0x0000


	//----- nvinfo : EIATTR_COOP_GROUP_MASK_REGIDS
	.align		4
        /*0038*/ 	.byte	0x04, 0x29
        /*003a*/ 	.short	(.L_3019 - .L_3018)


	//   ....[0]....
.L_3018:
        /*003c*/ 	.word	0xffffffff


	//   ....[1]....
        /*0040*/ 	.word	0xffffffff


	//   ....[2]....
        /*0044*/ 	.word	0xffffffff


	//   ....[3]....
        /*0048*/ 	.word	0xffffffff


	//   ....[4]....
        /*004c*/ 	.word	0xffffffff


	//   ....[5]....
        /*0050*/ 	.word	0xffffffff


	//   ....[6]....
        /*0054*/ 	.word	0xffffffff


	//   ....[7]....
        /*0058*/ 	.word	0xffffffff


	//   ....[8]....
        /*005c*/ 	.word	0xffffffff


	//   ....[9]....
        /*0060*/ 	.word	0xffffffff


	//   ....[10]....
        /*0064*/ 	.word	0xffffffff


	//   ....[11]....
        /*0068*/ 	.word	0xffffffff


	//   ....[12]....
        /*006c*/ 	.word	0xffffffff


	//   ....[13]....
        /*0070*/ 	.word	0xffffffff


	//   ....[14]....
        /*0074*/ 	.word	0xffffffff


	//   ....[15]....
        /*0078*/ 	.word	0xffffffff


	//   ....[16]....
        /*007c*/ 	.word	0xffffffff


	//   ....[17]....
        /*0080*/ 	.word	0xffffffff


	//   ....[18]....
        /*0084*/ 	.word	0xffffffff


	//   ....[19]....
        /*0088*/ 	.word	0xffffffff


	//   ....[20]....
        /*008c*/ 	.word	0xffffffff


	//   ....[21]....
        /*0090*/ 	.word	0xffffffff


	//   ....[22]....
        /*0094*/ 	.word	0xffffffff


	//   ....[23]....
        /*0098*/ 	.word	0xffffffff


	//   ....[24]....
        /*009c*/ 	.word	0xffffffff


	//   ....[25]....
        /*00a0*/ 	.word	0xffffffff


	//   ....[26]....
        /*00a4*/ 	.word	0xffffffff


	//   ....[27]....
        /*00a8*/ 	.word	0xffffffff


	//   ....[28]....
        /*00ac*/ 	.word	0xffffffff


	//   ....[29]....
        /*00b0*/ 	.word	0xffffffff


	//   ....[30]....
        /*00b4*/ 	.word	0xffffffff


	//   ....[31]....
        /*00b8*/ 	.word	0xffffffff


	//   ....[32]....
        /*00bc*/ 	.word	0xffffffff


	//   ....[33]....
        /*00c0*/ 	.word	0xffffffff


	//   ....[34]....
        /*00c4*/ 	.word	0xffffffff


	//   ....[35]....
        /*00c8*/ 	.word	0xffffffff


	//   ....[36]....
        /*00cc*/ 	.word	0xffffffff


	//   ....[37]....
        /*00d0*/ 	.word	0xffffffff


	//   ....[38]....
        /*00d4*/ 	.word	0xffffffff


	//   ....[39]....
        /*00d8*/ 	.word	0xffffffff


	//   ....[40]....
        /*00dc*/ 	.word	0xffffffff


	//   ....[41]....
        /*00e0*/ 	.word	0xffffffff


	//   ....[42]....
        /*00e4*/ 	.word	0xffffffff


	//   ....[43]....
        /*00e8*/ 	.word	0xffffffff


	//   ....[44]....
        /*00ec*/ 	.word	0xffffffff


	//   ....[45]....
        /*00f0*/ 	.word	0xffffffff


	//   ....[46]....
        /*00f4*/ 	.word	0xffffffff


	//   ....[47]....
        /*00f8*/ 	.word	0xffffffff


	//   ....[48]....
        /*00fc*/ 	.word	0xffffffff


	//   ....[49]....
        /*0100*/ 	.word	0xffffffff


	//   ....[50]....
        /*0104*/ 	.word	0xffffffff


	//   ....[51]....
        /*0108*/ 	.word	0xffffffff


	//   ....[52]....
        /*010c*/ 	.word	0xffffffff


	//   ....[53]....
        /*0110*/ 	.word	0xffffffff


	//   ....[54]....
        /*0114*/ 	.word	0xffffffff


	//   ....[55]....
        /*0118*/ 	.word	0xffffffff


	//   ....[56]....
        /*011c*/ 	.word	0xffffffff


	//   ....[57]....
        /*0120*/ 	.word	0xffffffff


	//----- nvinfo : EIATTR_COOP_GROUP_INSTR_OFFSETS
	.align		4
.L_3019:
        /*0124*/ 	.byte	0x04, 0x28
        /*0126*/ 	.short	(.L_3021 - .L_3020)


	//   ....[0]....
.L_3020:
        /*0128*/ 	.word	0x00000e10


	//   ....[1]....
        /*012c*/ 	.word	0x00001110


	//   ....[2]....
        /*0130*/ 	.word	0x00001660


	//   ....[3]....
        /*0134*/ 	.word	0x000018b0


	//   ....[4]....
        /*0138*/ 	.word	0x00001c40


	//   ....[5]....
        /*013c*/ 	.word	0x00002230


	//   ....[6]....
        /*0140*/ 	.word	0x000029c0


	//   ....[7]....
        /*0144*/ 	.word	0x00003650


	//   ....[8]....
        /*0148*/ 	.word	0x00003a50


	//   ....[9]....
        /*014c*/ 	.word	0x00003a90


	//   ....[10]....
        /*0150*/ 	.word	0x00003ca0


	//   ....[11]....
        /*0154*/ 	.word	0x00003cd0


	//   ....[12]....
        /*0158*/ 	.word	0x00003d60


	//   ....[13]....
        /*015c*/ 	.word	0x00003d80


	//   ....[14]....
        /*0160*/ 	.word	0x00003db0


	//   ....[15]....
        /*0164*/ 	.word	0x00003dc0


	//   ....[16]....
        /*0168*/ 	.word	0x00003df0


	//   ....[17]....
        /*016c*/ 	.word	0x00003e20


	//   ....[18]....
        /*0170*/ 	.word	0x00003e40


	//   ....[19]....
        /*0174*/ 	.word	0x00003e60


	//   ....[20]....
        /*0178*/ 	.word	0x00003e90


	//   ....[21]....
        /*017c*/ 	.word	0x00003ec0


	//   ....[22]....
        /*0180*/ 	.word	0x00003ef0


	//   ....[23]....
        /*0184*/ 	.word	0x00003f00


	//   ....[24]....
        /*0188*/ 	.word	0x00003f30


	//   ....[25]....
        /*018c*/ 	.word	0x00003f50


	//   ....[26]....
        /*0190*/ 	.word	0x00003fc0


	//   ....[27]....
        /*0194*/ 	.word	0x00003fd0


	//   ....[28]....
        /*0198*/ 	.word	0x00004000


	//   ....[29]....
        /*019c*/ 	.word	0x00004030


	//   ....[30]....
        /*01a0*/ 	.word	0x00004040


	//   ....[31]....
        /*01a4*/ 	.word	0x000040a0


	//   ....[32]....
        /*01a8*/ 	.word	0x000040d0


	//   ....[33]....
        /*01ac*/ 	.word	0x00004100


	//   ....[34]....
        /*01b0*/ 	.word	0x00004130


	//   ....[35]....
        /*01b4*/ 	.word	0x00004160


	//   ....[36]....
        /*01b8*/ 	.word	0x00004ac0


	//   ....[37]....
        /*01bc*/ 	.word	0x00004b00


	//   ....[38]....
        /*01c0*/ 	.word	0x00004bf0


	//   ....[39]....
        /*01c4*/ 	.word	0x00004c20


	//   ....[40]....
        /*01c8*/ 	.word	0x00004cb0


	//   ....[41]....
        /*01cc*/ 	.word	0x00004cd0


	//   ....[42]....
        /*01d0*/ 	.word	0x00004d00


	//   ....[43]....
        /*01d4*/ 	.word	0x00004d20


	//   ....[44]....
        /*01d8*/ 	.word	0x00004d60


	//   ....[45]....
        /*01dc*/ 	.word	0x00004d90


	//   ....[46]....
        /*01e0*/ 	.word	0x00005190


	//   ....[47]....
        /*01e4*/ 	.word	0x00005680


	//   ....[48]....
        /*01e8*/ 	.word	0x00005af0


	//   ....[49]....
        /*01ec*/ 	.word	0x00005b40


	//   ....[50]....
        /*01f0*/ 	.word	0x00005b70


	//   ....[51]....
        /*01f4*/ 	.word	0x00005b90


	//   ....[52]....
        /*01f8*/ 	.word	0x00005bb0


	//   ....[53]....
        /*01fc*/ 	.word	0x00005c60


	//   ....[54]....
        /*0200*/ 	.word	0x00005cb0


	//   ....[55]....
        /*0204*/ 	.word	0x00005cd0


	//   ....[56]....
        /*0208*/ 	.word	0x00005cf0


	//   ....[57]....
        /*020c*/ 	.word	0x00005d10


	//----- nvinfo : EIATTR_EXIT_INSTR_OFFSETS
	.align		4
.L_3021:
        /*0210*/ 	.byte	0x04, 0x1c
        /*0212*/ 	.short	(.L_3023 - .L_3022)


	//   ....[0]....
.L_3022:
        /*0214*/ 	.word	0x00005dd0


	//   ....[1]....
        /*0218*/ 	.word	0x00005ff0


	//----- nvinfo : EIATTR_MAX_THREADS
	.align		4
.L_3023:
        /*021c*/ 	.byte	0x04, 0x05
        /*021e*/ 	.short	(.L_3025 - .L_3024)
.L_3024:
        /*0220*/ 	.word	0x00000020
        /*0224*/ 	.word	0x00000001
        /*0228*/ 	.word	0x00000001


	//----- nvinfo : EIATTR_CRS_STACK_SIZE
	.align		4
.L_3025:
        /*022c*/ 	.byte	0x04, 0x1e
        /*022e*/ 	.short	(.L_3027 - .L_3026)
.L_3026:
        /*0230*/ 	.word	0x00000000
.L_3027:


//--------------------- .nv.info._Z25selective_scan_bwd_kernelI32Selective_Scan_bwd_kernel_traitsILi32ELi8ELb0ELb0ELb1ELb1ELb0EN3c108BFloat16EfEEv12SSMParamsBwd --------------------------
	.section	.nv.info._Z25selective_scan_bwd_kernelI32Selective_Scan_bwd_kernel_traitsILi32ELi8ELb0ELb0ELb1ELb1ELb0EN3c108BFloat16EfEEv12SSMParamsBwd,"",@"SHT_CUDA_INFO"
	.sectionflags	@""
	.align	4


	//----- nvinfo : EIATTR_CUDA_API_VERSION
	.align		4
        /*0000*/ 	.byte	0x04, 0x37
        /*0002*/ 	.short	(.L_3029 - .L_3028)
.L_3028:
        /*0004*/ 	.word	0x00000082


	//----- nvinfo : EIATTR_SW2861232_WAR
	.align		4
.L_3029:
        /*0008*/ 	.byte	0x01, 0x35
	.zero		2


	//----- nvinfo : EIATTR_PARAM_CBANK
	.align		4
        /*000c*/ 	.byte	0x04, 0x0a
        /*000e*/ 	.short	(.L_3031 - .L_3030)
	.align		4
.L_3030:
        /*0010*/ 	.word	index@(.nv.constant0._Z25selective_scan_bwd_kernelI32Selective_Scan_bwd_kernel_traitsILi32ELi8ELb0ELb0ELb1ELb1ELb0EN3c108BFloat16EfEEv12SSMParamsBwd)
        /*0014*/ 	.short	0x0160
        /*0016*/ 	.short	0x01f0


	//----- nvinfo : EIATTR_CBANK_PARAM_SIZE
	.align		4
.L_3031:
        /*0018*/ 	.byte	0x03, 0x19
        /*001a*/ 	.short	0x01f0


	//----- nvinfo : EIATTR_KPARAM_INFO
	.align		4
        /*001c*/ 	.byte	0x04, 0x17
        /*001e*/ 	.short	(.L_3033 - .L_3032)
.L_3032:
        /*0020*/ 	.word	0x00000000
        /*0024*/ 	.short	0x0000
        /*0026*/ 	.short	0x0000
        /*0028*/ 	.byte	0x00, 0xf0, 0xc1, 0x07


	//----- nvinfo : EIATTR_MAXREG_COUNT
	.align		4
.L_3033:
        /*002c*/ 	.byte	0x03, 0x1b
        /*002e*/ 	.short	0x00ff


	//----- nvinfo : EIATTR_NUM_BARRIERS
	.align		4
        /*0030*/ 	.byte	0x02, 0x4c
        /*0032*/ 	.byte	0x01
	.zero		1


	//----- nvinfo : EIATTR_MERCURY_ISA_VERSION
	.align		4
        /*0034*/ 	.byte	0x03, 0x5f
        /*0036*/ 	.short	0x0000


	//----- nvinfo : EIATTR_COOP_GROUP_MASK_REGIDS
	.align		4
        /*0038*/ 	.byte	0x04, 0x29
        /*003a*/ 	.short	(.L_3035 - .L_3034)


	//   ....[0]....
.L_3034:
        /*003c*/ 	.word	0xffffffff


	//   ....[1]....
        /*0040*/ 	.word	0xffffffff


	//   ....[2]....
        /*0044*/ 	.word	0xffffffff


	//   ....[3]....
        /*0048*/ 	.word	0xffffffff


	//   ....[4]....
        /*004c*/ 	.word	0xffffffff


	//   ....[5]....
        /*0050*/ 	.word	0xffffffff


	//   ....[6]....
        /*0054*/ 	.word	0xffffffff


	//   ....[7]....
        /*0058*/ 	.word	0xffffffff


	//   ....[8]....
        /*005c*/ 	.word	0xffffffff


	//   ....[9]....
        /*0060*/ 	.word	0xffffffff


	//   ....[10]....
        /*0064*/ 	.word	0xffffffff


	//   ....[11]....
        /*0068*/ 	.word	0xffffffff


	//   ....[12]....
        /*006c*/ 	.word	0xffffffff


	//   ....[13]....
        /*0070*/ 	.word	0xffffffff


	//   ....[14]....
        /*0074*/ 	.word	0xffffffff


	//   ....[15]....
        /*0078*/ 	.word	0xffffffff


	//   ....[16]....
        /*007c*/ 	.word	0xffffffff


	//   ....[17]....
        /*0080*/ 	.word	0xffffffff


	//   ....[18]....
        /*0084*/ 	.word	0xffffffff


	//   ....[19]....
        /*0088*/ 	.word	0xffffffff


	//   ....[20]....
        /*008c*/ 	.word	0xffffffff


	//   ....[21]....
        /*0090*/ 	.word	0xffffffff


	//   ....[22]....
        /*0094*/ 	.word	0xffffffff


	//   ....[23]....
        /*0098*/ 	.word	0xffffffff


	//   ....[24]....
        /*009c*/ 	.word	0xffffffff


	//   ....[25]....
        /*00a0*/ 	.word	0xffffffff


	//   ....[26]....
        /*00a4*/ 	.word	0xffffffff


	//   ....[27]....
        /*00a8*/ 	.word	0xffffffff


	//   ....[28]....
        /*00ac*/ 	.word	0xffffffff


	//   ....[29]....
        /*00b0*/ 	.word	0xffffffff


	//   ....[30]....
        /*00b4*/ 	.word	0xffffffff


	//   ....[31]....
        /*00b8*/ 	.word	0xffffffff


	//   ....[32]....
        /*00bc*/ 	.word	0xffffffff


	//   ....[33]....
        /*00c0*/ 	.word	0xffffffff


	//   ....[34]....
        /*00c4*/ 	.word	0xffffffff


	//   ....[35]....
        /*00c8*/ 	.word	0xffffffff


	//   ....[36]....
        /*00cc*/ 	.word	0xffffffff


	//   ....[37]....
        /*00d0*/ 	.word	0xffffffff


	//   ....[38]....
        /*00d4*/ 	.word	0xffffffff


	//   ....[39]....
        /*00d8*/ 	.word	0xffffffff


	//   ....[40]....
        /*00dc*/ 	.word	0xffffffff


	//   ....[41]....
        /*00e0*/ 	.word	0xffffffff


	//   ....[42]....
        /*00e4*/ 	.word	0xffffffff


	//   ....[43]....
        /*00e8*/ 	.word	0xffffffff


	//   ....[44]....
        /*00ec*/ 	.word	0xffffffff


	//   ....[45]....
        /*00f0*/ 	.word	0xffffffff


	//   ....[46]....
        /*00f4*/ 	.word	0xffffffff


	//   ....[47]....
        /*00f8*/ 	.word	0xffffffff


	//   ....[48]....
        /*00fc*/ 	.word	0xffffffff


	//   ....[49]....
        /*0100*/ 	.word	0xffffffff


	//   ....[50]....
        /*0104*/ 	.word	0xffffffff


	//   ....[51]....
        /*0108*/ 	.word	0xffffffff


	//   ....[52]....
        /*010c*/ 	.word	0xffffffff


	//   ....[53]....
        /*0110*/ 	.word	0xffffffff


	//   ....[54]....
        /*0114*/ 	.word	0xffffffff


	//----- nvinfo : EIATTR_COOP_GROUP_INSTR_OFFSETS
	.align		4
.L_3035:
        /*0118*/ 	.byte	0x04, 0x28
        /*011a*/ 	.short	(.L_3037 - .L_3036)


	//   ....[0]....
.L_3036:
        /*011c*/ 	.word	0x00000e30


	//   ....[1]....
        /*0120*/ 	.word	0x00001060


	//   ....[2]....
        /*0124*/ 	.word	0x00001330


	//   ....[3]....
        /*0128*/ 	.word	0x00002f80


	//   ....[4]....
        /*012c*/ 	.word	0x00003370


	//   ....[5]....
        /*0130*/ 	.word	0x000033b0


	//   ....[6]....
        /*0134*/ 	.word	0x000034d0


	//   ....[7]....
        /*0138*/ 	.word	0x000035e0


	//   ....[8]....
        /*013c*/ 	.word	0x00003690


	//   ....[9]....
        /*0140*/ 	.word	0x000036a0


	//   ....[10]....
        /*0144*/ 	.word	0x000036d0


	//   ....[11]....
        /*0148*/ 	.word	0x000036e0


	//   ....[12]....
        /*014c*/ 	.word	0x00003720


	//   ....[13]....
        /*0150*/ 	.word	0x00003750


	//   ....[14]....
        /*0154*/ 	.word	0x00003770


	//   ....[15]....
        /*0158*/ 	.word	0x00003790


	//   ....[16]....
        /*015c*/ 	.word	0x000037c0


	//   ....[17]....
        /*0160*/ 	.word	0x000037f0


	//   ....[18]....
        /*0164*/ 	.word	0x00003820


	//   ....[19]....
        /*0168*/ 	.word	0x00003830


	//   ....[20]....
        /*016c*/ 	.word	0x00003860


	//   ....[21]....
        /*0170*/ 	.word	0x00003880


	//   ....[22]....
        /*0174*/ 	.word	0x000038e0


	//   ....[23]....
        /*0178*/ 	.word	0x00003900


	//   ....[24]....
        /*017c*/ 	.word	0x00003910


	//   ....[25]....
        /*0180*/ 	.word	0x00003960


	//   ....[26]....
        /*0184*/ 	.word	0x00003970


	//   ....[27]....
        /*0188*/ 	.word	0x00003a10


	//   ....[28]....
        /*018c*/ 	.word	0x00003a40


	//   ....[29]....
        /*0190*/ 	.word	0x00003a70


	//   ....[30]....
        /*0194*/ 	.word	0x00003aa0


	//   ....[31]....
        /*0198*/ 	.word	0x00003ae0


	//   ....[32]....
        /*019c*/ 	.word	0x000043f0


	//   ....[33]....
        /*01a0*/ 	.word	0x00004430


	//   ....[34]....
        /*01a4*/ 	.word	0x00004520


	//   ....[35]....
        /*01a8*/ 	.word	0x00004550


	//   ....[36]....
        /*01ac*/ 	.word	0x000045e0


	//   ....[37]....
        /*01b0*/ 	.word	0x00004600


	//   ....[38]....
        /*01b4*/ 	.word	0x00004630


	//   ....[39]....
        /*01b8*/ 	.word	0x00004650


	//   ....[40]....
        /*01bc*/ 	.word	0x00004690


	//   ....[41]....
        /*01c0*/ 	.word	0x000046c0


	//   ....[42]....
        /*01c4*/ 	.word	0x00004c10


	//   ....[43]....
        /*01c8*/ 	.word	0x00004fd0


	//   ....[44]....
        /*01cc*/ 	.word	0x00005670


	//   ....[45]....
        /*01d0*/ 	.word	0x00005ad0


	//   ....[46]....
        /*01d4*/ 	.word	0x00005b20


	//   ....[47]....
        /*01d8*/ 	.word	0x00005b50


	//   ....[48]....
        /*01dc*/ 	.word	0x00005b70


	//   ....[49]....
        /*01e0*/ 	.word	0x00005b90


	//   ....[50]....
        /*01e4*/ 	.word	0x00005c40


	//   ....[51]....
        /*01e8*/ 	.word	0x00005c90


	//   ....[52]....
        /*01ec*/ 	.word	0x00005cb0


	//   ....[53]....
        /*01f0*/ 	.word	0x00005cd0


	//   ....[54]....
        /*01f4*/ 	.word	0x00005cf0


	//----- nvinfo : EIATTR_EXIT_INSTR_OFFSETS
	.align		4
.L_3037:
        /*01f8*/ 	.byte	0x04, 0x1c
        /*01fa*/ 	.short	(.L_3039 - .L_3038)


	//   ....[0]....
.L_3038:
        /*01fc*/ 	.word	0x00005db0


	//   ....[1]....
        /*0200*/ 	.word	0x00005fd0


	//----- nvinfo : EIATTR_MAX_THREADS
	.align		4
.L_3039:
        /*0204*/ 	.byte	0x04, 0x05
        /*0206*/ 	.short	(.L_3041 - .L_3040)
.L_3040:
        /*0208*/ 	.word	0x00000020
        /*020c*/ 	.word	0x00000001
        /*0210*/ 	.word	0x00000001


	//----- nvinfo : EIATTR_CRS_STACK_SIZE
	.align		4
.L_3041:
        /*0214*/ 	.byte	0x04, 0x1e
        /*0216*/ 	.short	(.L_3043 - .L_3042)
.L_3042:
        /*0218*/ 	.word	0x00000000
.L_3043:


//--------------------- .nv.info._Z25selective_scan_bwd_kernelI32Selective_Scan_bwd_kernel_traitsILi32ELi8ELb0ELb0ELb1ELb1ELb1EN3c108BFloat16EfEEv12SSMParamsBwd --------------------------
	.section	.nv.info._Z25selective_scan_bwd_kernelI32Selective_Scan_bwd_kernel_traitsILi32ELi8ELb0ELb0ELb1ELb1ELb1EN3c108BFloat16EfEEv12SSMParamsBwd,"",@"SHT_CUDA_INFO"
	.sectionflags	@""
	.align	4


	//----- nvinfo : EIATTR_CUDA_API_VERSION
	.align		4
        /*0000*/ 	.byte	0x04, 0x37
        /*0002*/ 	.short	(.L_3045 - .L_3044)
.L_3044:
        /*0004*/ 	.word	0x00000082


	//----- nvinfo : EIATTR_SW2861232_WAR
	.align		4
.L_3045:
        /*0008*/ 	.byte	0x01, 0x35
	.zero		2


	//----- nvinfo : EIATTR_PARAM_CBANK
	.align		4
        /*000c*/ 	.byte	0x04, 0x0a
        /*000e*/ 	.short	(.L_3047 - .L_3046)
	.align		4
.L_3046:
        /*0010*/ 	.word	index@(.nv.constant0._Z25selective_scan_bwd_kernelI32Selective_Scan_bwd_kernel_traitsILi32ELi8ELb0ELb0ELb1ELb1ELb1EN3c108BFloat16EfEEv12SSMParamsBwd)
        /*0014*/ 	.short	0x0160
        /*0016*/ 	.short	0x01f0


	//----- nvinfo : EIATTR_CBANK_PARAM_SIZE
	.align		4
.L_3047:
        /*0018*/ 	.byte	0x03, 0x19
        /*001a*/ 	.short	0x01f0


	//----- nvinfo : EIATTR_KPARAM_INFO
	.align		4
        /*001c*/ 	.byte	0x04, 0x17
        /*001e*/ 	.short	(.L_3049 - .L_3048)
.L_3048:
        /*0020*/ 	.word	0x00000000
        /*0024*/ 	.short	0x0000
        /*0026*/ 	.short	0x0000
        /*0028*/ 	.byte	0x00, 0xf0, 0xc1, 0x07


	//----- nvinfo : EIATTR_MAXREG_COUNT
	.align		4
.L_3049:
        /*002c*/ 	.byte	0x03, 0x1b
        /*002e*/ 	.short	0x00ff


	//----- nvinfo : EIATTR_NUM_BARRIERS
	.align		4
        /*0030*/ 	.byte	0x02, 0x4c
        /*0032*/ 	.byte	0x01
	.zero		1


	//----- nvinfo : EIATTR_MERCURY_ISA_VERSION
	.align		4
        /*0034*/ 	.byte	0x03, 0x5f
        /*0036*/ 	.short	0x0000


	//----- nvinfo : EIATTR_COOP_GROUP_MASK_REGIDS
	.align		4
        /*0038*/ 	.byte	0x04, 0x29
        /*003a*/ 	.short	(.L_3051 - .L_3050)


	//   ....[0]....
.L_3050:
        /*003c*/ 	.word	0xffffffff


	//   ....[1]....
        /*0040*/ 	.word	0xffffffff


	//   ....[2]....
        /*0044*/ 	.word	0xffffffff


	//   ....[3]....
        /*0048*/ 	.word	0xffffffff


	//   ....[4]....
        /*004c*/ 	.word	0xffffffff


	//   ....[5]....
        /*0050*/ 	.word	0xffffffff


	//   ....[6]....
        /*0054*/ 	.word	0xffffffff


	//   ....[7]....
        /*0058*/ 	.word	0xffffffff


	//   ....[8]....
        /*005c*/ 	.word	0xffffffff


	//   ....[9]....
        /*0060*/ 	.word	0xffffffff


	//   ....[10]....
        /*0064*/ 	.word	0xffffffff


	//   ....[11]....
        /*0068*/ 	.word	0xffffffff


	//   ....[12]....
        /*006c*/ 	.word	0xffffffff


	//   ....[13]....
        /*0070*/ 	.word	0xffffffff


	//   ....[14]....
        /*0074*/ 	.word	0xffffffff


	//   ....[15]....
        /*0078*/ 	.word	0xffffffff


	//   ....[16]....
        /*007c*/ 	.word	0xffffffff


	//   ....[17]....
        /*0080*/ 	.word	0xffffffff


	//   ....[18]....
        /*0084*/ 	.word	0xffffffff


	//   ....[19]....
        /*0088*/ 	.word	0xffffffff


	//   ....[20]....
        /*008c*/ 	.word	0xffffffff


	//   ....[21]....
        /*0090*/ 	.word	0xffffffff


	//   ....[22]....
        /*0094*/ 	.word	0xffffffff


	//   ....[23]....
        /*0098*/ 	.word	0xffffffff


	//   ....[24]....
        /*009c*/ 	.word	0xffffffff


	//   ....[25]....
        /*00a0*/ 	.word	0xffffffff


	//   ....[26]....
        /*00a4*/ 	.word	0xffffffff


	//   ....[27]....
        /*00a8*/ 	.word	0xffffffff


	//   ....[28]....
        /*00ac*/ 	.word	0xffffffff


	//   ....[29]....
        /*00b0*/ 	.word	0xffffffff


	//   ....[30]....
        /*00b4*/ 	.word	0xffffffff


	//   ....[31]....
        /*00b8*/ 	.word	0xffffffff


	//   ....[32]....
        /*00bc*/ 	.word	0xffffffff


	//   ....[33]....
        /*00c0*/ 	.word	0xffffffff


	//   ....[34]....
        /*00c4*/ 	.word	0xffffffff


	//   ....[35]....
        /*00c8*/ 	.word	0xffffffff


	//   ....[36]....
        /*00cc*/ 	.word	0xffffffff


	//   ....[37]....
        /*00d0*/ 	.word	0xffffffff


	//   ....[38]....
        /*00d4*/ 	.word	0xffffffff


	//   ....[39]....
        /*00d8*/ 	.word	0xffffffff


	//   ....[40]....
        /*00dc*/ 	.word	0xffffffff


	//   ....[41]....
        /*00e0*/ 	.word	0xffffffff


	//   ....[42]....
        /*00e4*/ 	.word	0xffffffff


	//   ....[43]....
        /*00e8*/ 	.word	0xffffffff


	//   ....[44]....
        /*00ec*/ 	.word	0xffffffff


	//   ....[45]....
        /*00f0*/ 	.word	0xffffffff


	//   ....[46]....
        /*00f4*/ 	.word	0xffffffff


	//   ....[47]....
        /*00f8*/ 	.word	0xffffffff


	//   ....[48]....
        /*00fc*/ 	.word	0xffffffff


	//   ....[49]....
        /*0100*/ 	.word	0xffffffff


	//   ....[50]....
        /*0104*/ 	.word	0xffffffff


	//   ....[51]....
        /*0108*/ 	.word	0xffffffff


	//   ....[52]....
        /*010c*/ 	.word	0xffffffff


	//   ....[53]....
        /*0110*/ 	.word	0xffffffff


	//   ....[54]....
        /*0114*/ 	.word	0xffffffff


	//   ....[55]....
        /*0118*/ 	.word	0xffffffff


	//   ....[56]....
        /*011c*/ 	.word	0xffffffff


	//   ....[57]....
        /*0120*/ 	.word	0xffffffff


	//   ....[58]....
        /*0124*/ 	.word	0xffffffff


	//----- nvinfo : EIATTR_COOP_GROUP_INSTR_OFFSETS
	.align		4
.L_3051:
        /*0128*/ 	.byte	0x04, 0x28
        /*012a*/ 	.short	(.L_3053 - .L_3052)


	//   ....[0]....
.L_3052:
        /*012c*/ 	.word	0x00000e30


	//   ....[1]....
        /*0130*/ 	.word	0x000010c0


	//   ....[2]....
        /*0134*/ 	.word	0x00001600


	//   ....[3]....
        /*0138*/ 	.word	0x00002af0


	//   ....[4]....
        /*013c*/ 	.word	0x00002e80


	//   ....[5]....
        /*0140*/ 	.word	0x00003460


	//   ....[6]....
        /*0144*/ 	.word	0x00003af0


	//   ....[7]....
        /*0148*/ 	.word	0x000047e0


	//   ....[8]....
        /*014c*/ 	.word	0x00004bf0


	//   ....[9]....
        /*0150*/ 	.word	0x00004c30


	//   ....[10]....
        /*0154*/ 	.word	0x00004e90


	//   ....[11]....
        /*0158*/ 	.word	0x00004ec0


	//   ....[12]....
        /*015c*/ 	.word	0x00004f10


	//   ....[13]....
        /*0160*/ 	.word	0x00004f20


	//   ....[14]....
        /*0164*/ 	.word	0x00004f50


	//   ....[15]....
        /*0168*/ 	.word	0x00004f70


	//   ....[16]....
        /*016c*/ 	.word	0x00004fa0


	//   ....[17]....
        /*0170*/ 	.word	0x00004fc0


	//   ....[18]....
        /*0174*/ 	.word	0x00004ff0


	//   ....[19]....
        /*0178*/ 	.word	0x00005010


	//   ....[20]....
        /*017c*/ 	.word	0x00005040


	//   ....[21]....
        /*0180*/ 	.word	0x00005060


	//   ....[22]....
        /*0184*/ 	.word	0x000050a0


	//   ....[23]....
        /*0188*/ 	.word	0x000050d0


	//   ....[24]....
        /*018c*/ 	.word	0x00005120


	//   ....[25]....
        /*0190*/ 	.word	0x00005140


	//   ....[26]....
        /*0194*/ 	.word	0x00005150


	//   ....[27]....
        /*0198*/ 	.word	0x00005180


	//   ....[28]....
        /*019c*/ 	.word	0x00005190


	//   ....[29]....
        /*01a0*/ 	.word	0x000051c0


	//   ....[30]....
        /*01a4*/ 	.word	0x000051d0


	//   ....[31]....
        /*01a8*/ 	.word	0x00005200


	//   ....[32]....
        /*01ac*/ 	.word	0x00005260


	//   ....[33]....
        /*01b0*/ 	.word	0x00005290


	//   ....[34]....
        /*01b4*/ 	.word	0x000052e0


	//   ....[35]....
        /*01b8*/ 	.word	0x00005310


	//   ....[36]....
        /*01bc*/ 	.word	0x00005c50


	//   ....[37]....
        /*01c0*/ 	.word	0x00005c90


	//   ....[38]....
        /*01c4*/ 	.word	0x00005d80


	//   ....[39]....
        /*01c8*/ 	.word	0x00005db0


	//   ....[40]....
        /*01cc*/ 	.word	0x00005e60


	//   ....[41]....
        /*01d0*/ 	.word	0x00005e80


	//   ....[42]....
        /*01d4*/ 	.word	0x00005eb0


	//   ....[43]....
        /*01d8*/ 	.word	0x00005ed0


	//   ....[44]....
        /*01dc*/ 	.word	0x00005f10


	//   ....[45]....
        /*01e0*/ 	.word	0x00005f40


	//   ....[46]....
        /*01e4*/ 	.word	0x00006460


	//   ....[47]....
        /*01e8*/ 	.word	0x00006880


	//   ....[48]....
        /*01ec*/ 	.word	0x00006eb0


	//   ....[49]....
        /*01f0*/ 	.word	0x00007330


	//   ....[50]....
        /*01f4*/ 	.word	0x00007380


	//   ....[51]....
        /*01f8*/ 	.word	0x000073b0


	//   ....[52]....
        /*01fc*/ 	.word	0x000073d0


	//   ....[53]....
        /*0200*/ 	.word	0x000073f0


	//   ....[54]....
        /*0204*/ 	.word	0x000074a0


	//   ....[55]....
        /*0208*/ 	.word	0x000074f0


	//   ....[56]....
        /*020c*/ 	.word	0x00007510


	//   ....[57]....
        /*0210*/ 	.word	0x00007530


	//   ....[58]....
        /*0214*/ 	.word	0x00007550


	//----- nvinfo : EIATTR_EXIT_INSTR_OFFSETS
	.align		4
.L_3053:
        /*0218*/ 	.byte	0x04, 0x1c
        /*021a*/ 	.short	(.L_3055 - .L_3054)


	//   ....[0]....
.L_3054:
        /*021c*/ 	.word	0x00007610


	//   ....[1]....
        /*0220*/ 	.word	0x00007830


	//----- nvinfo : EIATTR_MAX_THREADS
	.align		4
.L_3055:
        /*0224*/ 	.byte	0x04, 0x05
        /*0226*/ 	.short	(.L_3057 - .L_3056)
.L_3056:
        /*0228*/ 	.word	0x00000020
        /*022c*/ 	.word	0x00000001
        /*0230*/ 	.word	0x00000001


	//----- nvinfo : EIATTR_CRS_STACK_SIZE
	.align		4
.L_3057:
        /*0234*/ 	.byte	0x04, 0x1e
        /*0236*/ 	.short	(.L_3059 - .L_3058)
.L_3058:
        /*0238*/ 	.word	0x00000000
.L_3059:


//--------------------- .nv.info._Z25selective_scan_bwd_kernelI32Selective_Scan_bwd_kernel_traitsILi32ELi8ELb0ELb1ELb0ELb0ELb0EN3c108BFloat16EfEEv12SSMParamsBwd --------------------------
	.section	.nv.info._Z25selective_scan_bwd_kernelI32Selective_Scan_bwd_kernel_traitsILi32ELi8ELb0ELb1ELb0ELb0ELb0EN3c108BFloat16EfEEv12SSMParamsBwd,"",@"SHT_CUDA_INFO"
	.sectionflags	@""
	.align	4


	//----- nvinfo : EIATTR_CUDA_API_VERSION
	.align		4
        /*0000*/ 	.byte	0x04, 0x37
        /*0002*/ 	.short	(.L_3061 - .L_3060)
.L_3060:
        /*0004*/ 	.word	0x00000082


	//----- nvinfo : EIATTR_SW2861232_WAR
	.align		4
.L_3061:
        /*0008*/ 	.byte	0x01, 0x35
	.zero		2


	//----- nvinfo : EIATTR_PARAM_CBANK
	.align		4
        /*000c*/ 	.byte	0x04, 0x0a
        /*000e*/ 	.short	(.L_3063 - .L_3062)
	.align		4
.L_3062:
        /*0010*/ 	.word	index@(.nv.constant0._Z25selective_scan_bwd_kernelI32Selective_Scan_bwd_kernel_traitsILi32ELi8ELb0ELb1ELb0ELb0ELb0EN3c108BFloat16EfEEv12SSMParamsBwd)
        /*0014*/ 	.short	0x0160
        /*0016*/ 	.short	0x01f0


	//----- nvinfo : EIATTR_CBANK_PARAM_SIZE
	.align		4
.L_3063:
        /*0018*/ 	.byte	0x03, 0x19
        /*001a*/ 	.short	0x01f0


	//----- nvinfo : EIATTR_KPARAM_INFO
	.align		4
        /*001c*/ 	.byte	0x04, 0x17
        /*001e*/ 	.short	(.L_3065 - .L_3064)
.L_3064:
        /*0020*/ 	.word	0x00000000
        /*0024*/ 	.short	0x0000
        /*0026*/ 	.short	0x0000
        /*0028*/ 	.byte	0x00, 0xf0, 0xc1, 0x07


	//----- nvinfo : EIATTR_MAXREG_COUNT
	.align		4
.L_3065:
        /*002c*/ 	.byte	0x03, 0x1b
        /*002e*/ 	.short	0x00ff


	//----- nvinfo : EIATTR_NUM_BARRIERS
	.align		4
        /*0030*/ 	.byte	0x02, 0x4c
        /*0032*/ 	.byte	0x01
	.zero		1


	//----- nvinfo : EIATTR_MERCURY_ISA_VERSION
	.align		4
        /*0034*/ 	.byte	0x03, 0x5f
        /*0036*/ 	.short	0x0000


	//----- nvinfo : EIATTR_COOP_GROUP_MASK_REGIDS
	.align		4
        /*0038*/ 	.byte	0x04, 0x29
        /*003a*/ 	.short	(.L_3067 - .L_3066)


	//   ....[0]....
.L_3066:
        /*003c*/ 	.word	0xffffffff


	//   ....[1]....
        /*0040*/ 	.word	0xffffffff


	//   ....[2]....
        /*0044*/ 	.word	0xffffffff


	//   ....[3]....
        /*0048*/ 	.word	0xffffffff


	//   ....[4]....
        /*004c*/ 	.word	0xffffffff


	//   ....[5]....
        /*0050*/ 	.word	0xffffffff


	//   ....[6]....
        /*0054*/ 	.word	0xffffffff


	//   ....[7]....
        /*0058*/ 	.word	0xffffffff


	//   ....[8]....
        /*005c*/ 	.word	0xffffffff


	//   ....[9]....
        /*0060*/ 	.word	0xffffffff


	//   ....[10]....
        /*0064*/ 	.word	0xffffffff


	//   ....[11]....
        /*0068*/ 	.word	0xffffffff


	//   ....[12]....
        /*006c*/ 	.word	0xffffffff


	//   ....[13]....
        /*0070*/ 	.word	0xffffffff


	//   ....[14]....
        /*0074*/ 	.word	0xffffffff


	//   ....[15]....
        /*0078*/ 	.word	0xffffffff


	//   ....[16]....
        /*007c*/ 	.word	0xffffffff


	//   ....[17]....
        /*0080*/ 	.word	0xffffffff


	//   ....[18]....
        /*0084*/ 	.word	0xffffffff


	//   ....[19]....
        /*0088*/ 	.word	0xffffffff


	//   ....[20]....
        /*008c*/ 	.word	0xffffffff


	//   ....[21]....
        /*0090*/ 	.word	0xffffffff


	//   ....[22]....
        /*0094*/ 	.word	0xffffffff


	//   ....[23]....
        /*0098*/ 	.word	0xffffffff


	//   ....[24]....
        /*009c*/ 	.word	0xffffffff


	//   ....[25]....
        /*00a0*/ 	.word	0xffffffff


	//   ....[26]....
        /*00a4*/ 	.word	0xffffffff


	//   ....[27]....
        /*00a8*/ 	.word	0xffffffff


	//   ....[28]....
        /*00ac*/ 	.word	0xffffffff


	//   ....[29]....
        /*00b0*/ 	.word	0xffffffff


	//   ....[30]....
        /*00b4*/ 	.word	0xffffffff


	//   ....[31]....
        /*00b8*/ 	.word	0xffffffff


	//   ....[32]....
        /*00bc*/ 	.word	0xffffffff


	//   ....[33]....
        /*00c0*/ 	.word	0xffffffff


	//   ....[34]....
        /*00c4*/ 	.word	0xffffffff


	//   ....[35]....
        /*00c8*/ 	.word	0xffffffff


	//   ....[36]....
        /*00cc*/ 	.word	0xffffffff


	//   ....[37]....
        /*00d0*/ 	.word	0xffffffff


	//   ....[38]....
        /*00d4*/ 	.word	0xffffffff


	//   ....[39]....
        /*00d8*/ 	.word	0xffffffff


	//   ....[40]....
        /*00dc*/ 	.word	0xffffffff


	//   ....[41]....
        /*00e0*/ 	.word	0xffffffff


	//   ....[42]....
        /*00e4*/ 	.word	0xffffffff


	//   ....[43]....
        /*00e8*/ 	.word	0xffffffff


	//   ....[44]....
        /*00ec*/ 	.word	0xffffffff


	//   ....[45]....
        /*00f0*/ 	.word	0xffffffff


	//   ....[46]....
        /*00f4*/ 	.word	0xffffffff


	//   ....[47]....
        /*00f8*/ 	.word	0xffffffff


	//   ....[48]....
        /*00fc*/ 	.word	0xffffffff


	//   ....[49]....
        /*0100*/ 	.word	0xffffffff


	//   ....[50]....
        /*0104*/ 	.word	0xffffffff


	//   ....[51]....
        /*0108*/ 	.word	0xffffffff


	//   ....[52]....
        /*010c*/ 	.word	0xffffffff


	//   ....[53]....
        /*0110*/ 	.word	0xffffffff


	//----- nvinfo : EIATTR_COOP_GROUP_INSTR_OFFSETS
	.align		4
.L_3067:
        /*0114*/ 	.byte	0x04, 0x28
        /*0116*/ 	.short	(.L_3069 - .L_3068)


	//   ....[0]....
.L_3068:
        /*0118*/ 	.word	0x00000df0


	//   ....[1]....
        /*011c*/ 	.word	0x000010c0


	//   ....[2]....
        /*0120*/ 	.word	0x00001390


	//   ....[3]....
        /*0124*/ 	.word	0x00001d40


	//   ....[4]....
        /*0128*/ 	.word	0x000024d0


	//   ....[5]....
        /*012c*/ 	.word	0x00002500


	//   ....[6]....
        /*0130*/ 	.word	0x00002520


	//   ....[7]....
        /*0134*/ 	.word	0x00002530


	//   ....[8]....
        /*0138*/ 	.word	0x00002560


	//   ....[9]....
        /*013c*/ 	.word	0x00002590


	//   ....[10]....
        /*0140*/ 	.word	0x000025b0


	//   ....[11]....
        /*0144*/ 	.word	0x000025d0


	//   ....[12]....
        /*0148*/ 	.word	0x00002600


	//   ....[13]....
        /*014c*/ 	.word	0x00002630


	//   ....[14]....
        /*0150*/ 	.word	0x00002650


	//   ....[15]....
        /*0154*/ 	.word	0x00002670


	//   ....[16]....
        /*0158*/ 	.word	0x000026b0


	//   ....[17]....
        /*015c*/ 	.word	0x00002700


	//   ....[18]....
        /*0160*/ 	.word	0x00002730


	//   ....[19]....
        /*0164*/ 	.word	0x00002740


	//   ....[20]....
        /*0168*/ 	.word	0x00002780


	//   ....[21]....
        /*016c*/ 	.word	0x000027c0


	//   ....[22]....
        /*0170*/ 	.word	0x000027e0


	//   ....[23]....
        /*0174*/ 	.word	0x000027f0


	//   ....[24]....
        /*0178*/ 	.word	0x00002820


	//   ....[25]....
        /*017c*/ 	.word	0x00002840


	//   ....[26]....
        /*0180*/ 	.word	0x00002860


	//   ....[27]....
        /*0184*/ 	.word	0x00002870


	//   ....[28]....
        /*0188*/ 	.word	0x00002880


	//   ....[29]....
        /*018c*/ 	.word	0x00002890


	//   ....[30]....
        /*0190*/ 	.word	0x000028e0


	//   ....[31]....
        /*0194*/ 	.word	0x00002910


	//   ....[32]....
        /*0198*/ 	.word	0x000031d0


	//   ....[33]....
        /*019c*/ 	.word	0x00003210


	//   ....[34]....
        /*01a0*/ 	.word	0x00003310


	//   ....[35]....
        /*01a4*/ 	.word	0x00003340


	//   ....[36]....
        /*01a8*/ 	.word	0x00003400


	//   ....[37]....
        /*01ac*/ 	.word	0x00003420


	//   ....[38]....
        /*01b0*/ 	.word	0x00003470


	//   ....[39]....
        /*01b4*/ 	.word	0x00003490


	//   ....[40]....
        /*01b8*/ 	.word	0x00003580


	//   ....[41]....
        /*01bc*/ 	.word	0x000035b0


	//   ....[42]....
        /*01c0*/ 	.word	0x00003990


	//   ....[43]....
        /*01c4*/ 	.word	0x00003e30


	//   ....[44]....
        /*01c8*/ 	.word	0x000042a0


	//   ....[45]....
        /*01cc*/ 	.word	0x000042f0


	//   ....[46]....
        /*01d0*/ 	.word	0x00004320


	//   ....[47]....
        /*01d4*/ 	.word	0x00004340


	//   ....[48]....
        /*01d8*/ 	.word	0x00004360


	//   ....[49]....
        /*01dc*/ 	.word	0x00004410


	//   ....[50]....
        /*01e0*/ 	.word	0x00004460


	//   ....[51]....
        /*01e4*/ 	.word	0x00004480


	//   ....[52]....
        /*01e8*/ 	.word	0x000044a0


	//   ....[53]....
        /*01ec*/ 	.word	0x000044c0


	//----- nvinfo : EIATTR_EXIT_INSTR_OFFSETS
	.align		4
.L_3069:
        /*01f0*/ 	.byte	0x04, 0x1c
        /*01f2*/ 	.short	(.L_3071 - .L_3070)


	//   ....[0]....
.L_3070:
        /*01f4*/ 	.word	0x00004580


	//   ....[1]....
        /*01f8*/ 	.word	0x000047a0


	//----- nvinfo : EIATTR_MAX_THREADS
	.align		4
.L_3071:
        /*01fc*/ 	.byte	0x04, 0x05
        /*01fe*/ 	.short	(.L_3073 - .L_3072)
.L_3072:
        /*0200*/ 	.word	0x00000020
        /*0204*/ 	.word	0x00000001
        /*0208*/ 	.word	0x00000001


	//----- nvinfo : EIATTR_CRS_STACK_SIZE
	.align		4
.L_3073:
        /*020c*/ 	.byte	0x04, 0x1e
        /*020e*/ 	.short	(.L_3075 - .L_3074)
.L_3074:
        /*0210*/ 	.word	0x00000000
.L_3075:


//--------------------- .nv.info._Z25selective_scan_bwd_kernelI32Selective_Scan_bwd_kernel_traitsILi32ELi8ELb0ELb1ELb0ELb0ELb1EN3c108BFloat16EfEEv12SSMParamsBwd --------------------------
	.section	.nv.info._Z25selective_scan_bwd_kernelI32Selective_Scan_bwd_kernel_traitsILi32ELi8ELb0ELb1ELb0ELb0ELb1EN3c108BFloat16EfEEv12SSMParamsBwd,"",@"SHT_CUDA_INFO"
	.sectionflags	@""
	.align	4


	//----- nvinfo : EIATTR_CUDA_API_VERSION
	.align		4
        /*0000*/ 	.byte	0x04, 0x37
        /*0002*/ 	.short	(.L_3077 - .L_3076)
.L_3076:
        /*0004*/ 	.word	0x00000082


	//----- nvinfo : EIATTR_SW2861232_WAR
	.align		4
.L_3077:
        /*0008*/ 	.byte	0x01, 0x35
	.zero		2


	//----- nvinfo : EIATTR_PARAM_CBANK
	.align		4
        /*000c*/ 	.byte	0x04, 0x0a
        /*000e*/ 	.short	(.L_3079 - .L_3078)
	.align		4
.L_3078:
        /*0010*/ 	.word	index@(.nv.constant0._Z25selective_scan_bwd_kernelI32Selective_Scan_bwd_kernel_traitsILi32ELi8ELb0ELb1ELb0ELb0ELb1EN3c108BFloat16EfEEv12SSMParamsBwd)
        /*0014*/ 	.short	0x0160
        /*0016*/ 	.short	0x01f0


	//----- nvinfo : EIATTR_CBANK_PARAM_SIZE
	.align		4
.L_3079:
        /*0018*/ 	.byte	0x03, 0x19
        /*001a*/ 	.short	0x01f0


	//----- nvinfo : EIATTR_KPARAM_INFO
	.align		4
        /*001c*/ 	.byte	0x04, 0x17
        /*001e*/ 	.short	(.L_3081 - .L_3080)
.L_3080:
        /*0020*/ 	.word	0x00000000
        /*0024*/ 	.short	0x0000
        /*0026*/ 	.short	0x0000
        /*0028*/ 	.byte	0x00, 0xf0, 0xc1, 0x07


	//----- nvinfo : EIATTR_MAXREG_COUNT
	.align		4
.L_3081:
        /*002c*/ 	.byte	0x03, 0x1b
        /*002e*/ 	.short	0x00ff


	//----- nvinfo : EIATTR_NUM_BARRIERS
	.align		4
        /*0030*/ 	.byte	0x02, 0x4c
        /*0032*/ 	.byte	0x01
	.zero		1


	//----- nvinfo : EIATTR_MERCURY_ISA_VERSION
	.align		4
        /*0034*/ 	.byte	0x03, 0x5f
        /*0036*/ 	.short	0x0000


	//----- nvinfo : EIATTR_COOP_GROUP_MASK_REGIDS
	.align		4
        /*0038*/ 	.byte	0x04, 0x29
        /*003a*/ 	.short	(.L_3083 - .L_3082)


	//   ....[0]....
.L_3082:
        /*003c*/ 	.word	0xffffffff


	//   ....[1]....
        /*0040*/ 	.word	0xffffffff


	//   ....[2]....
        /*0044*/ 	.word	0xffffffff


	//   ....[3]....
        /*0048*/ 	.word	0xffffffff


	//   ....[4]....
        /*004c*/ 	.word	0xffffffff


	//   ....[5]....
        /*0050*/ 	.word	0xffffffff


	//   ....[6]....
        /*0054*/ 	.word	0xffffffff


	//   ....[7]....
        /*0058*/ 	.word	0xffffffff


	//   ....[8]....
        /*005c*/ 	.word	0xffffffff


	//   ....[9]....
        /*0060*/ 	.word	0xffffffff


	//   ....[10]....
        /*0064*/ 	.word	0xffffffff


	//   ....[11]....
        /*0068*/ 	.word	0xffffffff


	//   ....[12]....
        /*006c*/ 	.word	0xffffffff


	//   ....[13]....
        /*0070*/ 	.word	0xffffffff


	//   ....[14]....
        /*0074*/ 	.word	0xffffffff


	//   ....[15]....
        /*0078*/ 	.word	0xffffffff


	//   ....[16]....
        /*007c*/ 	.word	0xffffffff


	//   ....[17]....
        /*0080*/ 	.word	0xffffffff


	//   ....[18]....
        /*0084*/ 	.word	0xffffffff


	//   ....[19]....
        /*0088*/ 	.word	0xffffffff


	//   ....[20]....
        /*008c*/ 	.word	0xffffffff


	//   ....[21]....
        /*0090*/ 	.word	0xffffffff


	//   ....[22]....
        /*0094*/ 	.word	0xffffffff


	//   ....[23]....
        /*0098*/ 	.word	0xffffffff


	//   ....[24]....
        /*009c*/ 	.word	0xffffffff


	//   ....[25]....
        /*00a0*/ 	.word	0xffffffff


	//   ....[26]....
        /*00a4*/ 	.word	0xffffffff


	//   ....[27]....
        /*00a8*/ 	.word	0xffffffff


	//   ....[28]....
        /*00ac*/ 	.word	0xffffffff


	//   ....[29]....
        /*00b0*/ 	.word	0xffffffff


	//   ....[30]....
        /*00b4*/ 	.word	0xffffffff


	//   ....[31]....
        /*00b8*/ 	.word	0xffffffff


	//   ....[32]....
        /*00bc*/ 	.word	0xffffffff


	//   ....[33]....
        /*00c0*/ 	.word	0xffffffff


	//   ....[34]....
        /*00c4*/ 	.word	0xffffffff


	//   ....[35]....
        /*00c8*/ 	.word	0xffffffff


	//   ....[36]....
        /*00cc*/ 	.word	0xffffffff


	//   ....[37]....
        /*00d0*/ 	.word	0xffffffff


	//   ....[38]....
        /*00d4*/ 	.word	0xffffffff


	//   ....[39]....
        /*00d8*/ 	.word	0xffffffff


	//   ....[40]....
        /*00dc*/ 	.word	0xffffffff


	//   ....[41]....
        /*00e0*/ 	.word	0xffffffff


	//   ....[42]....
        /*00e4*/ 	.word	0xffffffff


	//   ....[43]....
        /*00e8*/ 	.word	0xffffffff


	//   ....[44]....
        /*00ec*/ 	.word	0xffffffff


	//   ....[45]....
        /*00f0*/ 	.word	0xffffffff


	//   ....[46]....
        /*00f4*/ 	.word	0xffffffff


	//   ....[47]....
        /*00f8*/ 	.word	0xffffffff


	//   ....[48]....
        /*00fc*/ 	.word	0xffffffff


	//   ....[49]....
        /*0100*/ 	.word	0xffffffff


	//   ....[50]....
        /*0104*/ 	.word	0xffffffff


	//   ....[51]....
        /*0108*/ 	.word	0xffffffff


	//   ....[52]....
        /*010c*/ 	.word	0xffffffff


	//   ....[53]....
        /*0110*/ 	.word	0xffffffff


	//   ....[54]....
        /*0114*/ 	.word	0xffffffff


	//   ....[55]....
        /*0118*/ 	.word	0xffffffff


	//   ....[56]....
        /*011c*/ 	.word	0xffffffff


	//   ....[57]....
        /*0120*/ 	.word	0xffffffff


	//----- nvinfo : EIATTR_COOP_GROUP_INSTR_OFFSETS
	.align		4
.L_3083:
        /*0124*/ 	.byte	0x04, 0x28
        /*0126*/ 	.short	(.L_3085 - .L_3084)


	//   ....[0]....
.L_3084:
        /*0128*/ 	.word	0x00000df0


	//   ....[1]....
        /*012c*/ 	.word	0x000010f0


	//   ....[2]....
        /*0130*/ 	.word	0x00001640


	//   ....[3]....
        /*0134*/ 	.word	0x00001890


	//   ....[4]....
        /*0138*/ 	.word	0x00001c20


	//   ....[5]....
        /*013c*/ 	.word	0x00002210


	//   ....[6]....
        /*0140*/ 	.word	0x000029a0


	//   ....[7]....
        /*0144*/ 	.word	0x00003540


	//   ....[8]....
        /*0148*/ 	.word	0x00003b70


	//   ....[9]....
        /*014c*/ 	.word	0x00003bb0


	//   ....[10]....
        /*0150*/ 	.word	0x00003d30


	//   ....[11]....
        /*0154*/ 	.word	0x00003d50


	//   ....[12]....
        /*0158*/ 	.word	0x00003d60


	//   ....[13]....
        /*015c*/ 	.word	0x00003d70


	//   ....[14]....
        /*0160*/ 	.word	0x00003da0


	//   ....[15]....
        /*0164*/ 	.word	0x00003dd0


	//   ....[16]....
        /*0168*/ 	.word	0x00003df0


	//   ....[17]....
        /*016c*/ 	.word	0x00003e10


	//   ....[18]....
        /*0170*/ 	.word	0x00003e40


	//   ....[19]....
        /*0174*/ 	.word	0x00003e70


	//   ....[20]....
        /*0178*/ 	.word	0x00003ea0


	//   ....[21]....
        /*017c*/ 	.word	0x00003ed0


	//   ....[22]....
        /*0180*/ 	.word	0x00003f30


	//   ....[23]....
        /*0184*/ 	.word	0x00003f50


	//   ....[24]....
        /*0188*/ 	.word	0x00003f80


	//   ....[25]....
        /*018c*/ 	.word	0x00003f90


	//   ....[26]....
        /*0190*/ 	.word	0x00003fc0


	//   ....[27]....
        /*0194*/ 	.word	0x00003fe0


	//   ....[28]....
        /*0198*/ 	.word	0x00004000


	//   ....[29]....
        /*019c*/ 	.word	0x00004020


	//   ....[30]....
        /*01a0*/ 	.word	0x00004030


	//   ....[31]....
        /*01a4*/ 	.word	0x00004040


	//   ....[32]....
        /*01a8*/ 	.word	0x00004050


	//   ....[33]....
        /*01ac*/ 	.word	0x000040a0


	//   ....[34]....
        /*01b0*/ 	.word	0x000040c0


	//   ....[35]....
        /*01b4*/ 	.word	0x000040f0


	//   ....[36]....
        /*01b8*/ 	.word	0x000049b0


	//   ....[37]....
        /*01bc*/ 	.word	0x000049f0


	//   ....[38]....
        /*01c0*/ 	.word	0x00004af0


	//   ....[39]....
        /*01c4*/ 	.word	0x00004b20


	//   ....[40]....
        /*01c8*/ 	.word	0x00004c00


	//   ....[41]....
        /*01cc*/ 	.word	0x00004c30


	//   ....[42]....
        /*01d0*/ 	.word	0x00004cb0


	//   ....[43]....
        /*01d4*/ 	.word	0x00004cd0


	//   ....[44]....
        /*01d8*/ 	.word	0x00004d10


	//   ....[45]....
        /*01dc*/ 	.word	0x00004d40


	//   ....[46]....
        /*01e0*/ 	.word	0x00005100


	//   ....[47]....
        /*01e4*/ 	.word	0x000055f0


	//   ....[48]....
        /*01e8*/ 	.word	0x00005a50


	//   ....[49]....
        /*01ec*/ 	.word	0x00005aa0


	//   ....[50]....
        /*01f0*/ 	.word	0x00005ad0


	//   ....[51]....
        /*01f4*/ 	.word	0x00005af0


	//   ....[52]....
        /*01f8*/ 	.word	0x00005b10


	//   ....[53]....
        /*01fc*/ 	.word	0x00005bc0


	//   ....[54]....
        /*0200*/ 	.word	0x00005c10


	//   ....[55]....
        /*0204*/ 	.word	0x00005c30


	//   ....[56]....
        /*0208*/ 	.word	0x00005c50


	//   ....[57]....
        /*020c*/ 	.word	0x00005c70


	//----- nvinfo : EIATTR_EXIT_INSTR_OFFSETS
	.align		4
.L_3085:
        /*0210*/ 	.byte	0x04, 0x1c
        /*0212*/ 	.short	(.L_3087 - .L_3086)


	//   ....[0]....
.L_3086:
        /*0214*/ 	.word	0x00005d30


	//   ....[1]....
        /*0218*/ 	.word	0x00005f50


	//----- nvinfo : EIATTR_MAX_THREADS
	.align		4
.L_3087:
        /*021c*/ 	.byte	0x04, 0x05
        /*021e*/ 	.short	(.L_3089 - .L_3088)
.L_3088:
        /*0220*/ 	.word	0x00000020
        /*0224*/ 	.word	0x00000001
        /*0228*/ 	.word	0x00000001


	//----- nvinfo : EIATTR_CRS_STACK_SIZE
	.align		4
.L_3089:
        /*022c*/ 	.byte	0x04, 0x1e
        /*022e*/ 	.short	(.L_3091 - .L_3090)
.L_3090:
        /*0230*/ 	.word	0x00000000
.L_3091:


//--------------------- .nv.info._Z25selective_scan_bwd_kernelI32Selective_Scan_bwd_kernel_traitsILi32ELi8ELb0ELb1ELb0ELb1ELb0EN3c108BFloat16EfEEv12SSMParamsBwd --------------------------
	.section	.nv.info._Z25selective_scan_bwd_kernelI32Selective_Scan_bwd_kernel_traitsILi32ELi8ELb0ELb1ELb0ELb1ELb0EN3c108BFloat16EfEEv12SSMParamsBwd,"",@"SHT_CUDA_INFO"
	.sectionflags	@""
	.align	4


	//----- nvinfo : EIATTR_CUDA_API_VERSION
	.align		4
        /*0000*/ 	.byte	0x04, 0x37
        /*0002*/ 	.short	(.L_3093 - .L_3092)
.L_3092:
        /*0004*/ 	.word	0x00000082


	//----- nvinfo : EIATTR_SW2861232_WAR
	.align		4
.L_3093:
        /*0008*/ 	.byte	0x01, 0x35
	.zero		2


	//----- nvinfo : EIATTR_PARAM_CBANK
	.align		4
        /*000c*/ 	.byte	0x04, 0x0a
        /*000e*/ 	.short	(.L_3095 - .L_3094)
	.align		4
.L_3094:
        /*0010*/ 	.word	index@(.nv.constant0._Z25selective_scan_bwd_kernelI32Selective_Scan_bwd_kernel_traitsILi32ELi8ELb0ELb1ELb0ELb1ELb0EN3c108BFloat16EfEEv12SSMParamsBwd)
        /*0014*/ 	.short	0x0160
        /*0016*/ 	.short	0x01f0


	//----- nvinfo : EIATTR_CBANK_PARAM_SIZE
	.align		4
.L_3095:
        /*0018*/ 	.byte	0x03, 0x19
        /*001a*/ 	.short	0x01f0


	//----- nvinfo : EIATTR_KPARAM_INFO
	.align		4
        /*001c*/ 	.byte	0x04, 0x17
        /*001e*/ 	.short	(.L_3097 - .L_3096)
.L_3096:
        /*0020*/ 	.word	0x00000000
        /*0024*/ 	.short	0x0000
        /*0026*/ 	.short	0x0000
        /*0028*/ 	.byte	0x00, 0xf0, 0xc1, 0x07


	//----- nvinfo : EIATTR_MAXREG_COUNT
	.align		4
.L_3097:
        /*002c*/ 	.byte	0x03, 0x1b
        /*002e*/ 	.short	0x00ff


	//----- nvinfo : EIATTR_NUM_BARRIERS
	.align		4
        /*0030*/ 	.byte	0x02, 0x4c
        /*0032*/ 	.byte	0x01
	.zero		1


	//----- nvinfo : EIATTR_MERCURY_ISA_VERSION
	.align		4
        /*0034*/ 	.byte	0x03, 0x5f
        /*0036*/ 	.short	0x0000


	//----- nvinfo : EIATTR_COOP_GROUP_MASK_REGIDS
	.align		4
        /*0038*/ 	.byte	0x04, 0x29
        /*003a*/ 	.short	(.L_3099 - .L_3098)


	//   ....[0]....
.L_3098:
        /*003c*/ 	.word	0xffffffff


	//   ....[1]....
        /*0040*/ 	.word	0xffffffff


	//   ....[2]....
        /*0044*/ 	.word	0xffffffff


	//   ....[3]....
        /*0048*/ 	.word	0xffffffff


	//   ....[4]....
        /*004c*/ 	.word	0xffffffff


	//   ....[5]....
        /*0050*/ 	.word	0xffffffff


	//   ....[6]....
        /*0054*/ 	.word	0xffffffff


	//   ....[7]....
        /*0058*/ 	.word	0xffffffff


	//   ....[8]....
        /*005c*/ 	.word	0xffffffff


	//   ....[9]....
        /*0060*/ 	.word	0xffffffff


	//   ....[10]....
        /*0064*/ 	.word	0xffffffff


	//   ....[11]....
        /*0068*/ 	.word	0xffffffff


	//   ....[12]....
        /*006c*/ 	.word	0xffffffff


	//   ....[13]....
        /*0070*/ 	.word	0xffffffff


	//   ....[14]....
        /*0074*/ 	.word	0xffffffff


	//   ....[15]....
        /*0078*/ 	.word	0xffffffff


	//   ....[16]....
        /*007c*/ 	.word	0xffffffff


	//   ....[17]....
        /*0080*/ 	.word	0xffffffff


	//   ....[18]....
        /*0084*/ 	.word	0xffffffff


	//   ....[19]....
        /*0088*/ 	.word	0xffffffff


	//   ....[20]....
        /*008c*/ 	.word	0xffffffff


	//   ....[21]....
        /*0090*/ 	.word	0xffffffff


	//   ....[22]....
        /*0094*/ 	.word	0xffffffff


	//   ....[23]....
        /*0098*/ 	.word	0xffffffff


	//   ....[24]....
        /*009c*/ 	.word	0xffffffff


	//   ....[25]....
        /*00a0*/ 	.word	0xffffffff


	//   ....[26]....
        /*00a4*/ 	.word	0xffffffff


	//   ....[27]....
        /*00a8*/ 	.word	0xffffffff


	//   ....[28]....
        /*00ac*/ 	.word	0xffffffff


	//   ....[29]....
        /*00b0*/ 	.word	0xffffffff


	//   ....[30]....
        /*00b4*/ 	.word	0xffffffff


	//   ....[31]....
        /*00b8*/ 	.word	0xffffffff


	//   ....[32]....
        /*00bc*/ 	.word	0xffffffff


	//   ....[33]....
        /*00c0*/ 	.word	0xffffffff


	//   ....[34]....
        /*00c4*/ 	.word	0xffffffff


	//   ....[35]....
        /*00c8*/ 	.word	0xffffffff


	//   ....[36]....
        /*00cc*/ 	.word	0xffffffff


	//   ....[37]....
        /*00d0*/ 	.word	0xffffffff


	//   ....[38]....
        /*00d4*/ 	.word	0xffffffff


	//   ....[39]....
        /*00d8*/ 	.word	0xffffffff


	//   ....[40]....
        /*00dc*/ 	.word	0xffffffff


	//   ....[41]....
        /*00e0*/ 	.word	0xffffffff


	//   ....[42]....
        /*00e4*/ 	.word	0xffffffff


	//   ....[43]....
        /*00e8*/ 	.word	0xffffffff


	//   ....[44]....
        /*00ec*/ 	.word	0xffffffff


	//   ....[45]....
        /*00f0*/ 	.word	0xffffffff


	//   ....[46]....
        /*00f4*/ 	.word	0xffffffff


	//   ....[47]....
        /*00f8*/ 	.word	0xffffffff


	//   ....[48]....
        /*00fc*/ 	.word	0xffffffff


	//   ....[49]....
        /*0100*/ 	.word	0xffffffff


	//   ....[50]....
        /*0104*/ 	.word	0xffffffff


	//   ....[51]....
        /*0108*/ 	.word	0xffffffff


	//   ....[52]....
        /*010c*/ 	.word	0xffffffff


	//   ....[53]....
        /*0110*/ 	.word	0xffffffff


	//   ....[54]....
        /*0114*/ 	.word	0xffffffff


	//----- nvinfo : EIATTR_COOP_GROUP_INSTR_OFFSETS
	.align		4
.L_3099:
        /*0118*/ 	.byte	0x04, 0x28
        /*011a*/ 	.short	(.L_3101 - .L_3100)


	//   ....[0]....
.L_3100:
        /*011c*/ 	.word	0x00000e50


	//   ....[1]....
        /*0120*/ 	.word	0x00001080


	//   ....[2]....
        /*0124*/ 	.word	0x00001350


	//   ....[3]....
        /*0128*/ 	.word	0x00002eb0


	//   ....[4]....
        /*012c*/ 	.word	0x00003650


	//   ....[5]....
        /*0130*/ 	.word	0x00003680


	//   ....[6]....
        /*0134*/ 	.word	0x00003690


	//   ....[7]....
        /*0138*/ 	.word	0x000036a0


	//   ....[8]....
        /*013c*/ 	.word	0x000036d0


	//   ....[9]....
        /*0140*/ 	.word	0x00003700


	//   ....[10]....
        /*0144*/ 	.word	0x00003720


	//   ....[11]....
        /*0148*/ 	.word	0x00003740


	//   ....[12]....
        /*014c*/ 	.word	0x00003770


	//   ....[13]....
        /*0150*/ 	.word	0x000037a0


	//   ....[14]....
        /*0154*/ 	.word	0x000037c0


	//   ....[15]....
        /*0158*/ 	.word	0x000037e0


	//   ....[16]....
        /*015c*/ 	.word	0x00003820


	//   ....[17]....
        /*0160*/ 	.word	0x00003860


	//   ....[18]....
        /*0164*/ 	.word	0x000038a0


	//   ....[19]....
        /*0168*/ 	.word	0x000038b0


	//   ....[20]....
        /*016c*/ 	.word	0x00003900


	//   ....[21]....
        /*0170*/ 	.word	0x00003930


	//   ....[22]....
        /*0174*/ 	.word	0x00003950


	//   ....[23]....
        /*0178*/ 	.word	0x00003960


	//   ....[24]....
        /*017c*/ 	.word	0x00003990


	//   ....[25]....
        /*0180*/ 	.word	0x000039b0


	//   ....[26]....
        /*0184*/ 	.word	0x000039d0


	//   ....[27]....
        /*0188*/ 	.word	0x000039e0


	//   ....[28]....
        /*018c*/ 	.word	0x000039f0


	//   ....[29]....
        /*0190*/ 	.word	0x00003a00


	//   ....[30]....
        /*0194*/ 	.word	0x00003a30


	//   ....[31]....
        /*0198*/ 	.word	0x00003bb0


	//   ....[32]....
        /*019c*/ 	.word	0x00004340


	//   ....[33]....
        /*01a0*/ 	.word	0x00004380


	//   ....[34]....
        /*01a4*/ 	.word	0x00004480


	//   ....[35]....
        /*01a8*/ 	.word	0x000044b0


	//   ....[36]....
        /*01ac*/ 	.word	0x00004570


	//   ....[37]....
        /*01b0*/ 	.word	0x00004590


	//   ....[38]....
        /*01b4*/ 	.word	0x000045c0


	//   ....[39]....
        /*01b8*/ 	.word	0x000045f0


	//   ....[40]....
        /*01bc*/ 	.word	0x000046c0


	//   ....[41]....
        /*01c0*/ 	.word	0x000046f0


	//   ....[42]....
        /*01c4*/ 	.word	0x00004bd0


	//   ....[43]....
        /*01c8*/ 	.word	0x00004f90


	//   ....[44]....
        /*01cc*/ 	.word	0x00005640


	//   ....[45]....
        /*01d0*/ 	.word	0x00005aa0


	//   ....[46]....
        /*01d4*/ 	.word	0x00005af0


	//   ....[47]....
        /*01d8*/ 	.word	0x00005b20


	//   ....[48]....
        /*01dc*/ 	.word	0x00005b40


	//   ....[49]....
        /*01e0*/ 	.word	0x00005b60


	//   ....[50]....
        /*01e4*/ 	.word	0x00005c10


	//   ....[51]....
        /*01e8*/ 	.word	0x00005c60


	//   ....[52]....
        /*01ec*/ 	.word	0x00005c80


	//   ....[53]....
        /*01f0*/ 	.word	0x00005ca0


	//   ....[54]....
        /*01f4*/ 	.word	0x00005cc0


	//----- nvinfo : EIATTR_EXIT_INSTR_OFFSETS
	.align		4
.L_3101:
        /*01f8*/ 	.byte	0x04, 0x1c
        /*01fa*/ 	.short	(.L_3103 - .L_3102)


	//   ....[0]....
.L_3102:
        /*01fc*/ 	.word	0x00005d80


	//   ....[1]....
        /*0200*/ 	.word	0x00005fa0


	//----- nvinfo : EIATTR_MAX_THREADS
	.align		4
.L_3103:
        /*0204*/ 	.byte	0x04, 0x05
        /*0206*/ 	.short	(.L_3105 - .L_3104)
.L_3104:
        /*0208*/ 	.word	0x00000020
        /*020c*/ 	.word	0x00000001
        /*0210*/ 	.word	0x00000001


	//----- nvinfo : EIATTR_CRS_STACK_SIZE
	.align		4
.L_3105:
        /*0214*/ 	.byte	0x04, 0x1e
        /*0216*/ 	.short	(.L_3107 - .L_3106)
.L_3106:
        /*0218*/ 	.word	0x00000000
.L_3107:


//--------------------- .nv.info._Z25selective_scan_bwd_kernelI32Selective_Scan_bwd_kernel_traitsILi32ELi8ELb0ELb1ELb0ELb1ELb1EN3c108BFloat16EfEEv12SSMParamsBwd --------------------------
	.section	.nv.info._Z25selective_scan_bwd_kernelI32Selective_Scan_bwd_kernel_traitsILi32ELi8ELb0ELb1ELb0ELb1ELb1EN3c108BFloat16EfEEv12SSMParamsBwd,"",@"SHT_CUDA_INFO"
	.sectionflags	@""
	.align	4


	//----- nvinfo : EIATTR_CUDA_API_VERSION
	.align		4
        /*0000*/ 	.byte	0x04, 0x37
        /*0002*/ 	.short	(.L_3109 - .L_3108)
.L_3108:
        /*0004*/ 	.word	0x00000082


	//----- nvinfo : EIATTR_SW2861232_WAR
	.align		4
.L_3109:
        /*0008*/ 	.byte	0x01, 0x35
	.zero		2


	//----- nvinfo : EIATTR_PARAM_CBANK
	.align		4
        /*000c*/ 	.byte	0x04, 0x0a
        /*000e*/ 	.short	(.L_3111 - .L_3110)
	.align		4
.L_3110:
        /*0010*/ 	.word	index@(.nv.constant0._Z25selective_scan_bwd_kernelI32Selective_Scan_bwd_kernel_traitsILi32ELi8ELb0ELb1ELb0ELb1ELb1EN3c108BFloat16EfEEv12SSMParamsBwd)
        /*0014*/ 	.short	0x0160
        /*0016*/ 	.short	0x01f0


	//----- nvinfo : EIATTR_CBANK_PARAM_SIZE
	.align		4
.L_3111:
        /*0018*/ 	.byte	0x03, 0x19
        /*001a*/ 	.short	0x01f0


	//----- nvinfo : EIATTR_KPARAM_INFO
	.align		4
        /*001c*/ 	.byte	0x04, 0x17
        /*001e*/ 	.short	(.L_3113 - .L_3112)
.L_3112:
        /*0020*/ 	.word	0x00000000
        /*0024*/ 	.short	0x0000
        /*0026*/ 	.short	0x0000
        /*0028*/ 	.byte	0x00, 0xf0, 0xc1, 0x07


	//----- nvinfo : EIATTR_MAXREG_COUNT
	.align		4
.L_3113:
        /*002c*/ 	.byte	0x03, 0x1b
        /*002e*/ 	.short	0x00ff


	//----- nvinfo : EIATTR_NUM_BARRIERS
	.align		4
        /*0030*/ 	.byte	0x02, 0x4c
        /*0032*/ 	.byte	0x01
	.zero		1


	//----- nvinfo : EIATTR_MERCURY_ISA_VERSION
	.align		4
        /*0034*/ 	.byte	0x03, 0x5f
        /*0036*/ 	.short	0x0000


	//----- nvinfo : EIATTR_COOP_GROUP_MASK_REGIDS
	.align		4
        /*0038*/ 	.byte	0x04, 0x29
        /*003a*/ 	.short	(.L_3115 - .L_3114)


	//   ....[0]....
.L_3114:
        /*003c*/ 	.word	0xffffffff


	//   ....[1]....
        /*0040*/ 	.word	0xffffffff


	//   ....[2]....
        /*0044*/ 	.word	0xffffffff


	//   ....[3]....
        /*0048*/ 	.word	0xffffffff


	//   ....[4]....
        /*004c*/ 	.word	0xffffffff


	//   ....[5]....
        /*0050*/ 	.word	0xffffffff


	//   ....[6]....
        /*0054*/ 	.word	0xffffffff


	//   ....[7]....
        /*0058*/ 	.word	0xffffffff


	//   ....[8]....
        /*005c*/ 	.word	0xffffffff


	//   ....[9]....
        /*0060*/ 	.word	0xffffffff


	//   ....[10]....
        /*0064*/ 	.word	0xffffffff


	//   ....[11]....
        /*0068*/ 	.word	0xffffffff


	//   ....[12]....
        /*006c*/ 	.word	0xffffffff


	//   ....[13]....
        /*0070*/ 	.word	0xffffffff


	//   ....[14]....
        /*0074*/ 	.word	0xffffffff


	//   ....[15]....
        /*0078*/ 	.word	0xffffffff


	//   ....[16]....
        /*007c*/ 	.word	0xffffffff


	//   ....[17]....
        /*0080*/ 	.word	0xffffffff


	//   ....[18]....
        /*0084*/ 	.word	0xffffffff


	//   ....[19]....
        /*0088*/ 	.word	0xffffffff


	//   ....[20]....
        /*008c*/ 	.word	0xffffffff


	//   ....[21]....
        /*0090*/ 	.word	0xffffffff


	//   ....[22]....
        /*0094*/ 	.word	0xffffffff


	//   ....[23]....
        /*0098*/ 	.word	0xffffffff


	//   ....[24]....
        /*009c*/ 	.word	0xffffffff


	//   ....[25]....
        /*00a0*/ 	.word	0xffffffff


	//   ....[26]....
        /*00a4*/ 	.word	0xffffffff


	//   ....[27]....
        /*00a8*/ 	.word	0xffffffff


	//   ....[28]....
        /*00ac*/ 	.word	0xffffffff


	//   ....[29]....
        /*00b0*/ 	.word	0xffffffff


	//   ....[30]....
        /*00b4*/ 	.word	0xffffffff


	//   ....[31]....
        /*00b8*/ 	.word	0xffffffff


	//   ....[32]....
        /*00bc*/ 	.word	0xffffffff


	//   ....[33]....
        /*00c0*/ 	.word	0xffffffff


	//   ....[34]....
        /*00c4*/ 	.word	0xffffffff


	//   ....[35]....
        /*00c8*/ 	.word	0xffffffff


	//   ....[36]....
        /*00cc*/ 	.word	0xffffffff


	//   ....[37]....
        /*00d0*/ 	.word	0xffffffff


	//   ....[38]....
        /*00d4*/ 	.word	0xffffffff


	//   ....[39]....
        /*00d8*/ 	.word	0xffffffff


	//   ....[40]....
        /*00dc*/ 	.word	0xffffffff


	//   ....[41]....
        /*00e0*/ 	.word	0xffffffff


	//   ....[42]....
        /*00e4*/ 	.word	0xffffffff


	//   ....[43]....
        /*00e8*/ 	.word	0xffffffff


	//   ....[44]....
        /*00ec*/ 	.word	0xffffffff


	//   ....[45]....
        /*00f0*/ 	.word	0xffffffff


	//   ....[46]....
        /*00f4*/ 	.word	0xffffffff


	//   ....[47]....
        /*00f8*/ 	.word	0xffffffff


	//   ....[48]....
        /*00fc*/ 	.word	0xffffffff


	//   ....[49]....
        /*0100*/ 	.word	0xffffffff


	//   ....[50]....
        /*0104*/ 	.word	0xffffffff


	//   ....[51]....
        /*0108*/ 	.word	0xffffffff


	//   ....[52]....
        /*010c*/ 	.word	0xffffffff


	//   ....[53]....
        /*0110*/ 	.word	0xffffffff


	//   ....[54]....
        /*0114*/ 	.word	0xffffffff


	//   ....[55]....
        /*0118*/ 	.word	0xffffffff


	//   ....[56]....
        /*011c*/ 	.word	0xffffffff


	//   ....[57]....
        /*0120*/ 	.word	0xffffffff


	//   ....[58]....
        /*0124*/ 	.word	0xffffffff


	//----- nvinfo : EIATTR_COOP_GROUP_INSTR_OFFSETS
	.align		4
.L_3115:
        /*0128*/ 	.byte	0x04, 0x28
        /*012a*/ 	.short	(.L_3117 - .L_3116)


	//   ....[0]....
.L_3116:
        /*012c*/ 	.word	0x00000e20


	//   ....[1]....
        /*0130*/ 	.word	0x000010a0


	//   ....[2]....
        /*0134*/ 	.word	0x00001550


	//   ....[3]....
        /*0138*/ 	.word	0x00002ae0


	//   ....[4]....
        /*013c*/ 	.word	0x00002f10


	//   ....[5]....
        /*0140*/ 	.word	0x00003450


	//   ....[6]....
        /*0144*/ 	.word	0x00003ab0


	//   ....[7]....
        /*0148*/ 	.word	0x000046d0


	//   ....[8]....
        /*014c*/ 	.word	0x00004d10


	//   ....[9]....
        /*0150*/ 	.word	0x00004d40


	//   ....[10]....
        /*0154*/ 	.word	0x00004ed0


	//   ....[11]....
        /*0158*/ 	.word	0x00004ee0


	//   ....[12]....
        /*015c*/ 	.word	0x00004ef0


	//   ....[13]....
        /*0160*/ 	.word	0x00004f00


	//   ....[14]....
        /*0164*/ 	.word	0x00004f30


	//   ....[15]....
        /*0168*/ 	.word	0x00004f60


	//   ....[16]....
        /*016c*/ 	.word	0x00004f80


	//   ....[17]....
        /*0170*/ 	.word	0x00004fa0


	//   ....[18]....
        /*0174*/ 	.word	0x00004fd0


	//   ....[19]....
        /*0178*/ 	.word	0x00005000


	//   ....[20]....
        /*017c*/ 	.word	0x00005030


	//   ....[21]....
        /*0180*/ 	.word	0x00005060


	//   ....[22]....
        /*0184*/ 	.word	0x000050c0


	//   ....[23]....
        /*0188*/ 	.word	0x000050e0


	//   ....[24]....
        /*018c*/ 	.word	0x00005110


	//   ....[25]....
        /*0190*/ 	.word	0x00005120


	//   ....[26]....
        /*0194*/ 	.word	0x00005150


	//   ....[27]....
        /*0198*/ 	.word	0x00005170


	//   ....[28]....
        /*019c*/ 	.word	0x00005190


	//   ....[29]....
        /*01a0*/ 	.word	0x000051b0


	//   ....[30]....
        /*01a4*/ 	.word	0x000051c0


	//   ....[31]....
        /*01a8*/ 	.word	0x000051d0


	//   ....[32]....
        /*01ac*/ 	.word	0x000051e0


	//   ....[33]....
        /*01b0*/ 	.word	0x00005200


	//   ....[34]....
        /*01b4*/ 	.word	0x00005240


	//   ....[35]....
        /*01b8*/ 	.word	0x00005270


	//   ....[36]....
        /*01bc*/ 	.word	0x00005b40


	//   ....[37]....
        /*01c0*/ 	.word	0x00005b80


	//   ....[38]....
        /*01c4*/ 	.word	0x00005c70


	//   ....[39]....
        /*01c8*/ 	.word	0x00005ca0


	//   ....[40]....
        /*01cc*/ 	.word	0x00005d80


	//   ....[41]....
        /*01d0*/ 	.word	0x00005db0


	//   ....[42]....
        /*01d4*/ 	.word	0x00005e90


	//   ....[43]....
        /*01d8*/ 	.word	0x00005ec0


	//   ....[44]....
        /*01dc*/ 	.word	0x00005f00


	//   ....[45]....
        /*01e0*/ 	.word	0x00005f30


	//   ....[46]....
        /*01e4*/ 	.word	0x000063d0


	//   ....[47]....
        /*01e8*/ 	.word	0x000066f0


	//   ....[48]....
        /*01ec*/ 	.word	0x00006e20


	//   ....[49]....
        /*01f0*/ 	.word	0x000072a0


	//   ....[50]....
        /*01f4*/ 	.word	0x000072f0


	//   ....[51]....
        /*01f8*/ 	.word	0x00007320


	//   ....[52]....
        /*01fc*/ 	.word	0x00007340


	//   ....[53]....
        /*0200*/ 	.word	0x00007360


	//   ....[54]....
        /*0204*/ 	.word	0x00007410


	//   ....[55]....
        /*0208*/ 	.word	0x00007460


	//   ....[56]....
        /*020c*/ 	.word	0x00007480


	//   ....[57]....
        /*0210*/ 	.word	0x000074a0


	//   ....[58]....
        /*0214*/ 	.word	0x000074c0


	//----- nvinfo : EIATTR_EXIT_INSTR_OFFSETS
	.align		4
.L_3117:
        /*0218*/ 	.byte	0x04, 0x1c
        /*021a*/ 	.short	(.L_3119 - .L_3118)


	//   ....[0]....
.L_3118:
        /*021c*/ 	.word	0x00007580


	//   ....[1]....
        /*0220*/ 	.word	0x000077a0


	//----- nvinfo : EIATTR_MAX_THREADS
	.align		4
.L_3119:
        /*0224*/ 	.byte	0x04, 0x05
        /*0226*/ 	.short	(.L_3121 - .L_3120)
.L_3120:
        /*0228*/ 	.word	0x00000020
        /*022c*/ 	.word	0x00000001
        /*0230*/ 	.word	0x00000001


	//----- nvinfo : EIATTR_CRS_STACK_SIZE
	.align		4
.L_3121:
        /*0234*/ 	.byte	0x04, 0x1e
        /*0236*/ 	.short	(.L_3123 - .L_3122)
.L_3122:
        /*0238*/ 	.word	0x00000000
.L_3123:


//--------------------- .nv.info._Z25selective_scan_bwd_kernelI32Selective_Scan_bwd_kernel_traitsILi32ELi8ELb0ELb1ELb1ELb0ELb0EN3c108BFloat16EfEEv12SSMParamsBwd --------------------------
	.section	.nv.info._Z25selective_scan_bwd_kernelI32Selective_Scan_bwd_kernel_traitsILi32ELi8ELb0ELb1ELb1ELb0ELb0EN3c108BFloat16EfEEv12SSMParamsBwd,"",@"SHT_CUDA_INFO"
	.sectionflags	@""
	.align	4


	//----- nvinfo : EIATTR_CUDA_API_VERSION
	.align		4
        /*0000*/ 	.byte	0x04, 0x37
        /*0002*/ 	.short	(.L_3125 - .L_3124)
.L_3124:
        /*0004*/ 	.word	0x00000082


	//----- nvinfo : EIATTR_SW2861232_WAR
	.align		4
.L_3125:
        /*0008*/ 	.byte	0x01, 0x35
	.zero		2


	//----- nvinfo : EIATTR_PARAM_CBANK
	.align		4
        /*000c*/ 	.byte	0x04, 0x0a
        /*000e*/ 	.short	(.L_3127 - .L_3126)
	.align		4
.L_3126:
        /*0010*/ 	.word	index@(.nv.constant0._Z25selective_scan_bwd_kernelI32Selective_Scan_bwd_kernel_traitsILi32ELi8ELb0ELb1ELb1ELb0ELb0EN3c108BFloat16EfEEv12SSMParamsBwd)
        /*0014*/ 	.short	0x0160
        /*0016*/ 	.short	0x01f0


	//----- nvinfo : EIATTR_CBANK_PARAM_SIZE
	.align		4
.L_3127:
        /*0018*/ 	.byte	0x03, 0x19
        /*001a*/ 	.short	0x01f0


	//----- nvinfo : EIATTR_KPARAM_INFO
	.align		4
        /*001c*/ 	.byte	0x04, 0x17
        /*001e*/ 	.short	(.L_3129 - .L_3128)
.L_3128:
        /*0020*/ 	.word	0x00000000
        /*0024*/ 	.short	0x0000
        /*0026*/ 	.short	0x0000
        /*0028*/ 	.byte	0x00, 0xf0, 0xc1, 0x07


	//----- nvinfo : EIATTR_MAXREG_COUNT
	.align		4
.L_3129:
        /*002c*/ 	.byte	0x03, 0x1b
        /*002e*/ 	.short	0x00ff


	//----- nvinfo : EIATTR_NUM_BARRIERS
	.align		4
        /*0030*/ 	.byte	0x02, 0x4c
        /*0032*/ 	.byte	0x01
	.zero		1


	//----- nvinfo : EIATTR_MERCURY_ISA_VERSION
	.align		4
        /*0034*/ 	.byte	0x03, 0x5f
        /*0036*/ 	.short	0x0000


	//----- nvinfo : EIATTR_COOP_GROUP_MASK_REGIDS
	.align		4
        /*0038*/ 	.byte	0x04, 0x29
        /*003a*/ 	.short	(.L_3131 - .L_3130)


	//   ....[0]....
.L_3130:
        /*003c*/ 	.word	0xffffffff


	//   ....[1]....
        /*0040*/ 	.word	0xffffffff


	//   ....[2]....
        /*0044*/ 	.word	0xffffffff


	//   ....[3]....
        /*0048*/ 	.word	0xffffffff


	//   ....[4]....
        /*004c*/ 	.word	0xffffffff


	//   ....[5]....
        /*0050*/ 	.word	0xffffffff


	//   ....[6]....
        /*0054*/ 	.word	0xffffffff


	//   ....[7]....
        /*0058*/ 	.word	0xffffffff


	//   ....[8]....
        /*005c*/ 	.word	0xffffffff


	//   ....[9]....
        /*0060*/ 	.word	0xffffffff


	//   ....[10]....
        /*0064*/ 	.word	0xffffffff


	//   ....[11]....
        /*0068*/ 	.word	0xffffffff


	//   ....[12]....
        /*006c*/ 	.word	0xffffffff


	//   ....[13]....
        /*0070*/ 	.word	0xffffffff


	//   ....[14]....
        /*0074*/ 	.word	0xffffffff


	//   ....[15]....
        /*0078*/ 	.word	0xffffffff


	//   ....[16]....
        /*007c*/ 	.word	0xffffffff


	//   ....[17]....
        /*0080*/ 	.word	0xffffffff


	//   ....[18]....
        /*0084*/ 	.word	0xffffffff


	//   ....[19]....
        /*0088*/ 	.word	0xffffffff


	//   ....[20]....
        /*008c*/ 	.word	0xffffffff


	//   ....[21]....
        /*0090*/ 	.word	0xffffffff


	//   ....[22]....
        /*0094*/ 	.word	0xffffffff


	//   ....[23]....
        /*0098*/ 	.word	0xffffffff


	//   ....[24]....
        /*009c*/ 	.word	0xffffffff


	//   ....[25]....
        /*00a0*/ 	.word	0xffffffff


	//   ....[26]....
        /*00a4*/ 	.word	0xffffffff


	//   ....[27]....
        /*00a8*/ 	.word	0xffffffff


	//   ....[28]....
        /*00ac*/ 	.word	0xffffffff


	//   ....[29]....
        /*00b0*/ 	.word	0xffffffff


	//   ....[30]....
        /*00b4*/ 	.word	0xffffffff


	//   ....[31]....
        /*00b8*/ 	.word	0xffffffff


	//   ....[32]....
        /*00bc*/ 	.word	0xffffffff


	//   ....[33]....
        /*00c0*/ 	.word	0xffffffff


	//   ....[34]....
        /*00c4*/ 	.word	0xffffffff


	//   ....[35]....
        /*00c8*/ 	.word	0xffffffff


	//   ....[36]....
        /*00cc*/ 	.word	0xffffffff


	//   ....[37]....
        /*00d0*/ 	.word	0xffffffff


	//   ....[38]....
        /*00d4*/ 	.word	0xffffffff


	//   ....[39]....
        /*00d8*/ 	.word	0xffffffff


	//   ....[40]....
        /*00dc*/ 	.word	0xffffffff


	//   ....[41]....
        /*00e0*/ 	.word	0xffffffff


	//   ....[42]....
        /*00e4*/ 	.word	0xffffffff


	//   ....[43]....
        /*00e8*/ 	.word	0xffffffff


	//   ....[44]....
        /*00ec*/ 	.word	0xffffffff


	//   ....[45]....
        /*00f0*/ 	.word	0xffffffff


	//   ....[46]....
        /*00f4*/ 	.word	0xffffffff


	//   ....[47]....
        /*00f8*/ 	.word	0xffffffff


	//   ....[48]....
        /*00fc*/ 	.word	0xffffffff


	//   ....[49]....
        /*0100*/ 	.word	0xffffffff


	//----- nvinfo : EIATTR_COOP_GROUP_INSTR_OFFSETS
	.align		4
.L_3131:
        /*0104*/ 	.byte	0x04, 0x28
        /*0106*/ 	.short	(.L_3133 - .L_3132)


	//   ....[0]....
.L_3132:
        /*0108*/ 	.word	0x00000df0


	//   ....[1]....
        /*010c*/ 	.word	0x000010d0


	//   ....[2]....
        /*0110*/ 	.word	0x000013c0


	//   ....[3]....
        /*0114*/ 	.word	0x00001f50


	//   ....[4]....
        /*0118*/ 	.word	0x000024b0


	//   ....[5]....
        /*011c*/ 	.word	0x00002ad0


	//   ....[6]....
        /*0120*/ 	.word	0x00002b10


	//   ....[7]....
        /*0124*/ 	.word	0x00002b30


	//   ....[8]....
        /*0128*/ 	.word	0x00002b40


	//   ....[9]....
        /*012c*/ 	.word	0x00002b60


	//   ....[10]....
        /*0130*/ 	.word	0x00002ba0


	//   ....[11]....
        /*0134*/ 	.word	0x00002bc0


	//   ....[12]....
        /*0138*/ 	.word	0x00002be0


	//   ....[13]....
        /*013c*/ 	.word	0x00002c00


	//   ....[14]....
        /*0140*/ 	.word	0x00002c40


	//   ....[15]....
        /*0144*/ 	.word	0x00002c70


	//   ....[16]....
        /*0148*/ 	.word	0x00002c80


	//   ....[17]....
        /*014c*/ 	.word	0x00002cb0


	//   ....[18]....
        /*0150*/ 	.word	0x00002d00


	//   ....[19]....
        /*0154*/ 	.word	0x00002d30


	//   ....[20]....
        /*0158*/ 	.word	0x00002d40


	//   ....[21]....
        /*015c*/ 	.word	0x00002d80


	//   ....[22]....
        /*0160*/ 	.word	0x00002dc0


	//   ....[23]....
        /*0164*/ 	.word	0x00002de0


	//   ....[24]....
        /*0168*/ 	.word	0x00002df0


	//   ....[25]....
        /*016c*/ 	.word	0x00002e10


	//   ....[26]....
        /*0170*/ 	.word	0x00002e40


	//   ....[27]....
        /*0174*/ 	.word	0x00002e60


	//   ....[28]....
        /*0178*/ 	.word	0x00002e80


	//   ....[29]....
        /*017c*/ 	.word	0x00002e90


	//   ....[30]....
        /*0180*/ 	.word	0x00002ea0


	//   ....[31]....
        /*0184*/ 	.word	0x00002eb0


	//   ....[32]....
        /*0188*/ 	.word	0x00002ef0


	//   ....[33]....
        /*018c*/ 	.word	0x00003bb0


	//   ....[34]....
        /*0190*/ 	.word	0x00003cd0


	//   ....[35]....
        /*0194*/ 	.word	0x00003dd0


	//   ....[36]....
        /*0198*/ 	.word	0x00003ed0


	//   ....[37]....
        /*019c*/ 	.word	0x00003f60


	//   ....[38]....
        /*01a0*/ 	.word	0x00004210


	//   ....[39]....
        /*01a4*/ 	.word	0x000046d0


	//   ....[40]....
        /*01a8*/ 	.word	0x00004b50


	//   ....[41]....
        /*01ac*/ 	.word	0x00004ba0


	//   ....[42]....
        /*01b0*/ 	.word	0x00004bd0


	//   ....[43]....
        /*01b4*/ 	.word	0x00004bf0


	//   ....[44]....
        /*01b8*/ 	.word	0x00004c10


	//   ....[45]....
        /*01bc*/ 	.word	0x00004cc0


	//   ....[46]....
        /*01c0*/ 	.word	0x00004d10


	//   ....[47]....
        /*01c4*/ 	.word	0x00004d30


	//   ....[48]....
        /*01c8*/ 	.word	0x00004d50


	//   ....[49]....
        /*01cc*/ 	.word	0x00004d70


	//----- nvinfo : EIATTR_EXIT_INSTR_OFFSETS
	.align		4
.L_3133:
        /*01d0*/ 	.byte	0x04, 0x1c
        /*01d2*/ 	.short	(.L_3135 - .L_3134)


	//   ....[0]....
.L_3134:
        /*01d4*/ 	.word	0x00004e30


	//   ....[1]....
        /*01d8*/ 	.word	0x00004f70


	//----- nvinfo : EIATTR_MAX_THREADS
	.align		4
.L_3135:
        /*01dc*/ 	.byte	0x04, 0x05
        /*01de*/ 	.short	(.L_3137 - .L_3136)
.L_3136:
        /*01e0*/ 	.word	0x00000020
        /*01e4*/ 	.word	0x00000001
        /*01e8*/ 	.word	0x00000001


	//----- nvinfo : EIATTR_CRS_STACK_SIZE
	.align		4
.L_3137:
        /*01ec*/ 	.byte	0x04, 0x1e
        /*01ee*/ 	.short	(.L_3139 - .L_3138)
.L_3138:
        /*01f0*/ 	.word	0x00000000
.L_3139:


//--------------------- .nv.info._Z25selective_scan_bwd_kernelI32Selective_Scan_bwd_kernel_traitsILi32ELi8ELb0ELb1ELb1ELb0ELb1EN3c108BFloat16EfEEv12SSMParamsBwd --------------------------
	.section	.nv.info._Z25selective_scan_bwd_kernelI32Selective_Scan_bwd_kernel_traitsILi32ELi8ELb0ELb1ELb1ELb0ELb1EN3c108BFloat16EfEEv12SSMParamsBwd,"",@"SHT_CUDA_INFO"
	.sectionflags	@""
	.align	4


	//----- nvinfo : EIATTR_CUDA_API_VERSION
	.align		4
        /*0000*/ 	.byte	0x04, 0x37
        /*0002*/ 	.short	(.L_3141 - .L_3140)
.L_3140:
        /*0004*/ 	.word	0x00000082


	//----- nvinfo : EIATTR_SW2861232_WAR
	.align		4
.L_3141:
        /*0008*/ 	.byte	0x01, 0x35
	.zero		2


	//----- nvinfo : EIATTR_PARAM_CBANK
	.align		4
        /*000c*/ 	.byte	0x04, 0x0a
        /*000e*/ 	.short	(.L_3143 - .L_3142)
	.align		4
.L_3142:
        /*0010*/ 	.word	index@(.nv.constant0._Z25selective_scan_bwd_kernelI32Selective_Scan_bwd_kernel_traitsILi32ELi8ELb0ELb1ELb1ELb0ELb1EN3c108BFloat16EfEEv12SSMParamsBwd)
        /*0014*/ 	.short	0x0160
        /*0016*/ 	.short	0x01f0


	//----- nvinfo : EIATTR_CBANK_PARAM_SIZE
	.align		4
.L_3143:
        /*0018*/ 	.byte	0x03, 0x19
        /*001a*/ 	.short	0x01f0


	//----- nvinfo : EIATTR_KPARAM_INFO
	.align		4
        /*001c*/ 	.byte	0x04, 0x17
        /*001e*/ 	.short	(.L_3145 - .L_3144)
.L_3144:
        /*0020*/ 	.word	0x00000000
        /*0024*/ 	.short	0x0000
        /*0026*/ 	.short	0x0000
        /*0028*/ 	.byte	0x00, 0xf0, 0xc1, 0x07


	//----- nvinfo : EIATTR_MAXREG_COUNT
	.align		4
.L_3145:
        /*002c*/ 	.byte	0x03, 0x1b
        /*002e*/ 	.short	0x00ff


	//----- nvinfo : EIATTR_NUM_BARRIERS
	.align		4
        /*0030*/ 	.byte	0x02, 0x4c
        /*0032*/ 	.byte	0x01
	.zero		1


	//----- nvinfo : EIATTR_MERCURY_ISA_VERSION
	.align		4
        /*0034*/ 	.byte	0x03, 0x5f
        /*0036*/ 	.short	0x0000


	//----- nvinfo : EIATTR_COOP_GROUP_MASK_REGIDS
	.align		4
        /*0038*/ 	.byte	0x04, 0x29
        /*003a*/ 	.short	(.L_3147 - .L_3146)


	//   ....[0]....
.L_3146:
        /*003c*/ 	.word	0xffffffff


	//   ....[1]....
        /*0040*/ 	.word	0xffffffff


	//   ....[2]....
        /*0044*/ 	.word	0xffffffff


	//   ....[3]....
        /*0048*/ 	.word	0xffffffff


	//   ....[4]....
        /*004c*/ 	.word	0xffffffff


	//   ....[5]....
        /*0050*/ 	.word	0xffffffff


	//   ....[6]....
        /*0054*/ 	.word	0xffffffff


	//   ....[7]....
        /*0058*/ 	.word	0xffffffff


	//   ....[8]....
        /*005c*/ 	.word	0xffffffff


	//   ....[9]....
        /*0060*/ 	.word	0xffffffff


	//   ....[10]....
        /*0064*/ 	.word	0xffffffff


	//   ....[11]....
        /*0068*/ 	.word	0xffffffff


	//   ....[12]....
        /*006c*/ 	.word	0xffffffff


	//   ....[13]....
        /*0070*/ 	.word	0xffffffff


	//   ....[14]....
        /*0074*/ 	.word	0xffffffff


	//   ....[15]....
        /*0078*/ 	.word	0xffffffff


	//   ....[16]....
        /*007c*/ 	.word	0xffffffff


	//   ....[17]....
        /*0080*/ 	.word	0xffffffff


	//   ....[18]....
        /*0084*/ 	.word	0xffffffff


	//   ....[19]....
        /*0088*/ 	.word	0xffffffff


	//   ....[20]....
        /*008c*/ 	.word	0xffffffff


	//   ....[21]....
        /*0090*/ 	.word	0xffffffff


	//   ....[22]....
        /*0094*/ 	.word	0xffffffff


	//   ....[23]....
        /*0098*/ 	.word	0xffffffff


	//   ....[24]....
        /*009c*/ 	.word	0xffffffff


	//   ....[25]....
        /*00a0*/ 	.word	0xffffffff


	//   ....[26]....
        /*00a4*/ 	.word	0xffffffff


	//   ....[27]....
        /*00a8*/ 	.word	0xffffffff


	//   ....[28]....
        /*00ac*/ 	.word	0xffffffff


	//   ....[29]....
        /*00b0*/ 	.word	0xffffffff


	//   ....[30]....
        /*00b4*/ 	.word	0xffffffff


	//   ....[31]....
        /*00b8*/ 	.word	0xffffffff


	//   ....[32]....
        /*00bc*/ 	.word	0xffffffff


	//   ....[33]....
        /*00c0*/ 	.word	0xffffffff


	//   ....[34]....
        /*00c4*/ 	.word	0xffffffff


	//   ....[35]....
        /*00c8*/ 	.word	0xffffffff


	//   ....[36]....
        /*00cc*/ 	.word	0xffffffff


	//   ....[37]....
        /*00d0*/ 	.word	0xffffffff


	//   ....[38]....
        /*00d4*/ 	.word	0xffffffff


	//   ....[39]....
        /*00d8*/ 	.word	0xffffffff


	//   ....[40]....
        /*00dc*/ 	.word	0xffffffff


	//   ....[41]....
        /*00e0*/ 	.word	0xffffffff


	//   ....[42]....
        /*00e4*/ 	.word	0xffffffff


	//   ....[43]....
        /*00e8*/ 	.word	0xffffffff


	//   ....[44]....
        /*00ec*/ 	.word	0xffffffff


	//   ....[45]....
        /*00f0*/ 	.word	0xffffffff


	//   ....[46]....
        /*00f4*/ 	.word	0xffffffff


	//   ....[47]....
        /*00f8*/ 	.word	0xffffffff


	//   ....[48]....
        /*00fc*/ 	.word	0xffffffff


	//   ....[49]....
        /*0100*/ 	.word	0xffffffff


	//   ....[50]....
        /*0104*/ 	.word	0xffffffff


	//   ....[51]....
        /*0108*/ 	.word	0xffffffff


	//   ....[52]....
        /*010c*/ 	.word	0xffffffff


	//   ....[53]....
        /*0110*/ 	.word	0xffffffff


	//----- nvinfo : EIATTR_COOP_GROUP_INSTR_OFFSETS
	.align		4
.L_3147:
        /*0114*/ 	.byte	0x04, 0x28
        /*0116*/ 	.short	(.L_3149 - .L_3148)


	//   ....[0]....
.L_3148:
        /*0118*/ 	.word	0x00000db0


	//   ....[1]....
        /*011c*/ 	.word	0x000010b0


	//   ....[2]....
        /*0120*/ 	.word	0x00001600


	//   ....[3]....
        /*0124*/ 	.word	0x00001850


	//   ....[4]....
        /*0128*/ 	.word	0x00001bd0


	//   ....[5]....
        /*012c*/ 	.word	0x000021d0


	//   ....[6]....
        /*0130*/ 	.word	0x00002920


	//   ....[7]....
        /*0134*/ 	.word	0x00003690


	//   ....[8]....
        /*0138*/ 	.word	0x00003c90


	//   ....[9]....
        /*013c*/ 	.word	0x00004270


	//   ....[10]....
        /*0140*/ 	.word	0x00004290


	//   ....[11]....
        /*0144*/ 	.word	0x000042a0


	//   ....[12]....
        /*0148*/ 	.word	0x000042b0


	//   ....[13]....
        /*014c*/ 	.word	0x000042e0


	//   ....[14]....
        /*0150*/ 	.word	0x00004310


	//   ....[15]....
        /*0154*/ 	.word	0x00004330


	//   ....[16]....
        /*0158*/ 	.word	0x00004350


	//   ....[17]....
        /*015c*/ 	.word	0x00004380


	//   ....[18]....
        /*0160*/ 	.word	0x000043b0


	//   ....[19]....
        /*0164*/ 	.word	0x000043d0


	//   ....[20]....
        /*0168*/ 	.word	0x000043f0


	//   ....[21]....
        /*016c*/ 	.word	0x00004420


	//   ....[22]....
        /*0170*/ 	.word	0x00004450


	//   ....[23]....
        /*0174*/ 	.word	0x00004480


	//   ....[24]....
        /*0178*/ 	.word	0x000044b0


	//   ....[25]....
        /*017c*/ 	.word	0x00004500


	//   ....[26]....
        /*0180*/ 	.word	0x00004520


	//   ....[27]....
        /*0184*/ 	.word	0x00004540


	//   ....[28]....
        /*0188*/ 	.word	0x00004560


	//   ....[29]....
        /*018c*/ 	.word	0x00004590


	//   ....[30]....
        /*0190*/ 	.word	0x000045b0


	//   ....[31]....
        /*0194*/ 	.word	0x000045d0


	//   ....[32]....
        /*0198*/ 	.word	0x000045e0


	//   ....[33]....
        /*019c*/ 	.word	0x000045f0


	//   ....[34]....
        /*01a0*/ 	.word	0x00004600


	//   ....[35]....
        /*01a4*/ 	.word	0x00004620


	//   ....[36]....
        /*01a8*/ 	.word	0x00004640


	//   ....[37]....
        /*01ac*/ 	.word	0x000052f0


	//   ....[38]....
        /*01b0*/ 	.word	0x00005410


	//   ....[39]....
        /*01b4*/ 	.word	0x00005510


	//   ....[40]....
        /*01b8*/ 	.word	0x00005610


	//   ....[41]....
        /*01bc*/ 	.word	0x00005660


	//   ....[42]....
        /*01c0*/ 	.word	0x000058f0


	//   ....[43]....
        /*01c4*/ 	.word	0x00005df0


	//   ....[44]....
        /*01c8*/ 	.word	0x00006280


	//   ....[45]....
        /*01cc*/ 	.word	0x000062d0


	//   ....[46]....
        /*01d0*/ 	.word	0x00006300


	//   ....[47]....
        /*01d4*/ 	.word	0x00006320


	//   ....[48]....
        /*01d8*/ 	.word	0x00006340


	//   ....[49]....
        /*01dc*/ 	.word	0x000063f0


	//   ....[50]....
        /*01e0*/ 	.word	0x00006440


	//   ....[51]....
        /*01e4*/ 	.word	0x00006460


	//   ....[52]....
        /*01e8*/ 	.word	0x00006480


	//   ....[53]....
        /*01ec*/ 	.word	0x000064a0


	//----- nvinfo : EIATTR_EXIT_INSTR_OFFSETS
	.align		4
.L_3149:
        /*01f0*/ 	.byte	0x04, 0x1c
        /*01f2*/ 	.short	(.L_3151 - .L_3150)


	//   ....[0]....
.L_3150:
        /*01f4*/ 	.word	0x00006560


	//   ....[1]....
        /*01f8*/ 	.word	0x000066a0


	//----- nvinfo : EIATTR_MAX_THREADS
	.align		4
.L_3151:
        /*01fc*/ 	.byte	0x04, 0x05
        /*01fe*/ 	.short	(.L_3153 - .L_3152)
.L_3152:
        /*0200*/ 	.word	0x00000020
        /*0204*/ 	.word	0x00000001
        /*0208*/ 	.word	0x00000001


	//----- nvinfo : EIATTR_CRS_STACK_SIZE
	.align		4
.L_3153:
        /*020c*/ 	.byte	0x04, 0x1e
        /*020e*/ 	.short	(.L_3155 - .L_3154)
.L_3154:
        /*0210*/ 	.word	0x00000000
.L_3155:


//--------------------- .nv.info._Z25selective_scan_bwd_kernelI32Selective_Scan_bwd_kernel_traitsILi32ELi8ELb0ELb1ELb1ELb1ELb0EN3c108BFloat16EfEEv12SSMParamsBwd --------------------------
	.section	.nv.info._Z25selective_scan_bwd_kernelI32Selective_Scan_bwd_kernel_traitsILi32ELi8ELb0ELb1ELb1ELb1ELb0EN3c108BFloat16EfEEv12SSMParamsBwd,"",@"SHT_CUDA_INFO"
	.sectionflags	@""
	.align	4


	//----- nvinfo : EIATTR_CUDA_API_VERSION
	.align		4
        /*0000*/ 	.byte	0x04, 0x37
        /*0002*/ 	.short	(.L_3157 - .L_3156)
.L_3156:
        /*0004*/ 	.word	0x00000082


	//----- nvinfo : EIATTR_SW2861232_WAR
	.align		4
.L_3157:
        /*0008*/ 	.byte	0x01, 0x35
	.zero		2


	//----- nvinfo : EIATTR_PARAM_CBANK
	.align		4
        /*000c*/ 	.byte	0x04, 0x0a
        /*000e*/ 	.short	(.L_3159 - .L_3158)
	.align		4
.L_3158:
        /*0010*/ 	.word	index@(.nv.constant0._Z25selective_scan_bwd_kernelI32Selective_Scan_bwd_kernel_traitsILi32ELi8ELb0ELb1ELb1ELb1ELb0EN3c108BFloat16EfEEv12SSMParamsBwd)
        /*0014*/ 	.short	0x0160
        /*0016*/ 	.short	0x01f0


	//----- nvinfo : EIATTR_CBANK_PARAM_SIZE
	.align		4
.L_3159:
        /*0018*/ 	.byte	0x03, 0x19
        /*001a*/ 	.short	0x01f0


	//----- nvinfo : EIATTR_KPARAM_INFO
	.align		4
        /*001c*/ 	.byte	0x04, 0x17
        /*001e*/ 	.short	(.L_3161 - .L_3160)
.L_3160:
        /*0020*/ 	.word	0x00000000
        /*0024*/ 	.short	0x0000
        /*0026*/ 	.short	0x0000
        /*0028*/ 	.byte	0x00, 0xf0, 0xc1, 0x07


	//----- nvinfo : EIATTR_MAXREG_COUNT
	.align		4
.L_3161:
        /*002c*/ 	.byte	0x03, 0x1b
        /*002e*/ 	.short	0x00ff


	//----- nvinfo : EIATTR_NUM_BARRIERS
	.align		4
        /*0030*/ 	.byte	0x02, 0x4c
        /*0032*/ 	.byte	0x01
	.zero		1


	//----- nvinfo : EIATTR_MERCURY_ISA_VERSION
	.align		4
        /*0034*/ 	.byte	0x03, 0x5f
        /*0036*/ 	.short	0x0000


	//----- nvinfo : EIATTR_COOP_GROUP_MASK_REGIDS
	.align		4
        /*0038*/ 	.byte	0x04, 0x29
        /*003a*/ 	.short	(.L_3163 - .L_3162)


	//   ....[0]....
.L_3162:
        /*003c*/ 	.word	0xffffffff


	//   ....[1]....
        /*0040*/ 	.word	0xffffffff


	//   ....[2]....
        /*0044*/ 	.word	0xffffffff


	//   ....[3]....
        /*0048*/ 	.word	0xffffffff


	//   ....[4]....
        /*004c*/ 	.word	0xffffffff


	//   ....[5]....
        /*0050*/ 	.word	0xffffffff


	//   ....[6]....
        /*0054*/ 	.word	0xffffffff


	//   ....[7]....
        /*0058*/ 	.word	0xffffffff


	//   ....[8]....
        /*005c*/ 	.word	0xffffffff


	//   ....[9]....
        /*0060*/ 	.word	0xffffffff


	//   ....[10]....
        /*0064*/ 	.word	0xffffffff


	//   ....[11]....
        /*0068*/ 	.word	0xffffffff


	//   ....[12]....
        /*006c*/ 	.word	0xffffffff


	//   ....[13]....
        /*0070*/ 	.word	0xffffffff


	//   ....[14]....
        /*0074*/ 	.word	0xffffffff


	//   ....[15]....
        /*0078*/ 	.word	0xffffffff


	//   ....[16]....
        /*007c*/ 	.word	0xffffffff


	//   ....[17]....
        /*0080*/ 	.word	0xffffffff


	//   ....[18]....
        /*0084*/ 	.word	0xffffffff


	//   ....[19]....
        /*0088*/ 	.word	0xffffffff


	//   ....[20]....
        /*008c*/ 	.word	0xffffffff


	//   ....[21]....
        /*0090*/ 	.word	0xffffffff


	//   ....[22]....
        /*0094*/ 	.word	0xffffffff


	//   ....[23]....
        /*0098*/ 	.word	0xffffffff


	//   ....[24]....
        /*009c*/ 	.word	0xffffffff


	//   ....[25]....
        /*00a0*/ 	.word	0xffffffff


	//   ....[26]....
        /*00a4*/ 	.word	0xffffffff


	//   ....[27]....
        /*00a8*/ 	.word	0xffffffff


	//   ....[28]....
        /*00ac*/ 	.word	0xffffffff


	//   ....[29]....
        /*00b0*/ 	.word	0xffffffff


	//   ....[30]....
        /*00b4*/ 	.word	0xffffffff


	//   ....[31]....
        /*00b8*/ 	.word	0xffffffff


	//   ....[32]....
        /*00bc*/ 	.word	0xffffffff


	//   ....[33]....
        /*00c0*/ 	.word	0xffffffff


	//   ....[34]....
        /*00c4*/ 	.word	0xffffffff


	//   ....[35]....
        /*00c8*/ 	.word	0xffffffff


	//   ....[36]....
        /*00cc*/ 	.word	0xffffffff


	//   ....[37]....
        /*00d0*/ 	.word	0xffffffff


	//   ....[38]....
        /*00d4*/ 	.word	0xffffffff


	//   ....[39]....
        /*00d8*/ 	.word	0xffffffff


	//   ....[40]....
        /*00dc*/ 	.word	0xffffffff


	//   ....[41]....
        /*00e0*/ 	.word	0xffffffff


	//   ....[42]....
        /*00e4*/ 	.word	0xffffffff


	//   ....[43]....
        /*00e8*/ 	.word	0xffffffff


	//   ....[44]....
        /*00ec*/ 	.word	0xffffffff


	//   ....[45]....
        /*00f0*/ 	.word	0xffffffff


	//   ....[46]....
        /*00f4*/ 	.word	0xffffffff


	//   ....[47]....
        /*00f8*/ 	.word	0xffffffff


	//   ....[48]....
        /*00fc*/ 	.word	0xffffffff


	//   ....[49]....
        /*0100*/ 	.word	0xffffffff


	//   ....[50]....
        /*0104*/ 	.word	0xffffffff


	//----- nvinfo : EIATTR_COOP_GROUP_INSTR_OFFSETS
	.align		4
.L_3163:
        /*0108*/ 	.byte	0x04, 0x28
        /*010a*/ 	.short	(.L_3165 - .L_3164)


	//   ....[0]....
.L_3164:
        /*010c*/ 	.word	0x00000e40


	//   ....[1]....
        /*0110*/ 	.word	0x00001060


	//   ....[2]....
        /*0114*/ 	.word	0x00001360


	//   ....[3]....
        /*0118*/ 	.word	0x00003080


	//   ....[4]....
        /*011c*/ 	.word	0x000035c0


	//   ....[5]....
        /*0120*/ 	.word	0x00003c10


	//   ....[6]....
        /*0124*/ 	.word	0x00003c40


	//   ....[7]....
        /*0128*/ 	.word	0x00003c60


	//   ....[8]....
        /*012c*/ 	.word	0x00003c70


	//   ....[9]....
        /*0130*/ 	.word	0x00003ca0


	//   ....[10]....
        /*0134*/ 	.word	0x00003cd0


	//   ....[11]....
        /*0138*/ 	.word	0x00003cf0


	//   ....[12]....
        /*013c*/ 	.word	0x00003d10


	//   ....[13]....
        /*0140*/ 	.word	0x00003d40


	//   ....[14]....
        /*0144*/ 	.word	0x00003d70


	//   ....[15]....
        /*0148*/ 	.word	0x00003da0


	//   ....[16]....
        /*014c*/ 	.word	0x00003db0


	//   ....[17]....
        /*0150*/ 	.word	0x00003df0


	//   ....[18]....
        /*0154*/ 	.word	0x00003e30


	//   ....[19]....
        /*0158*/ 	.word	0x00003e60


	//   ....[20]....
        /*015c*/ 	.word	0x00003e70


	//   ....[21]....
        /*0160*/ 	.word	0x00003eb0


	//   ....[22]....
        /*0164*/ 	.word	0x00003ef0


	//   ....[23]....
        /*0168*/ 	.word	0x00003f10


	//   ....[24]....
        /*016c*/ 	.word	0x00003f20


	//   ....[25]....
        /*0170*/ 	.word	0x00003f40


	//   ....[26]....
        /*0174*/ 	.word	0x00003f70


	//   ....[27]....
        /*0178*/ 	.word	0x00003f90


	//   ....[28]....
        /*017c*/ 	.word	0x00003fb0


	//   ....[29]....
        /*0180*/ 	.word	0x00003fc0


	//   ....[30]....
        /*0184*/ 	.word	0x00003fd0


	//   ....[31]....
        /*0188*/ 	.word	0x00003fe0


	//   ....[32]....
        /*018c*/ 	.word	0x00004030


	//   ....[33]....
        /*0190*/ 	.word	0x00004ce0


	//   ....[34]....
        /*0194*/ 	.word	0x00004e00


	//   ....[35]....
        /*0198*/ 	.word	0x00004f00


	//   ....[36]....
        /*019c*/ 	.word	0x00004fe0


	//   ....[37]....
        /*01a0*/ 	.word	0x00005090


	//   ....[38]....
        /*01a4*/ 	.word	0x00005420


	//   ....[39]....
        /*01a8*/ 	.word	0x000057f0


	//   ....[40]....
        /*01ac*/ 	.word	0x00005ea0


	//   ....[41]....
        /*01b0*/ 	.word	0x00006320


	//   ....[42]....
        /*01b4*/ 	.word	0x00006370


	//   ....[43]....
        /*01b8*/ 	.word	0x000063a0


	//   ....[44]....
        /*01bc*/ 	.word	0x000063c0


	//   ....[45]....
        /*01c0*/ 	.word	0x000063e0


	//   ....[46]....
        /*01c4*/ 	.word	0x00006490


	//   ....[47]....
        /*01c8*/ 	.word	0x000064e0


	//   ....[48]....
        /*01cc*/ 	.word	0x00006500


	//   ....[49]....
        /*01d0*/ 	.word	0x00006520


	//   ....[50]....
        /*01d4*/ 	.word	0x00006540


	//----- nvinfo : EIATTR_EXIT_INSTR_OFFSETS
	.align		4
.L_3165:
        /*01d8*/ 	.byte	0x04, 0x1c
        /*01da*/ 	.short	(.L_3167 - .L_3166)


	//   ....[0]....
.L_3166:
        /*01dc*/ 	.word	0x00006600


	//   ....[1]....
        /*01e0*/ 	.word	0x00006740


	//----- nvinfo : EIATTR_MAX_THREADS
	.align		4
.L_3167:
        /*01e4*/ 	.byte	0x04, 0x05
        /*01e6*/ 	.short	(.L_3169 - .L_3168)
.L_3168:
        /*01e8*/ 	.word	0x00000020
        /*01ec*/ 	.word	0x00000001
        /*01f0*/ 	.word	0x00000001


	//----- nvinfo : EIATTR_CRS_STACK_SIZE
	.align		4
.L_3169:
        /*01f4*/ 	.byte	0x04, 0x1e
        /*01f6*/ 	.short	(.L_3171 - .L_3170)
.L_3170:
        /*01f8*/ 	.word	0x00000000
.L_3171:


//--------------------- .nv.info._Z25selective_scan_bwd_kernelI32Selective_Scan_bwd_kernel_traitsILi32ELi8ELb0ELb1ELb1ELb1ELb1EN3c108BFloat16EfEEv12SSMParamsBwd --------------------------
	.section	.nv.info._Z25selective_scan_bwd_kernelI32Selective_Scan_bwd_kernel_traitsILi32ELi8ELb0ELb1ELb1ELb1ELb1EN3c108BFloat16EfEEv12SSMParamsBwd,"",@"SHT_CUDA_INFO"
	.sectionflags	@""
	.align	4


	//----- nvinfo : EIATTR_CUDA_API_VERSION
	.align		4
        /*0000*/ 	.byte	0x04, 0x37
        /*0002*/ 	.short	(.L_3173 - .L_3172)
.L_3172:
        /*0004*/ 	.word	0x00000082


	//----- nvinfo : EIATTR_SW2861232_WAR
	.align		4
.L_3173:
        /*0008*/ 	.byte	0x01, 0x35
	.zero		2


	//----- nvinfo : EIATTR_PARAM_CBANK
	.align		4
        /*000c*/ 	.byte	0x04, 0x0a
        /*000e*/ 	.short	(.L_3175 - .L_3174)
	.align		4
.L_3174:
        /*0010*/ 	.word	index@(.nv.constant0._Z25selective_scan_bwd_kernelI32Selective_Scan_bwd_kernel_traitsILi32ELi8ELb0ELb1ELb1ELb1ELb1EN3c108BFloat16EfEEv12SSMParamsBwd)
        /*0014*/ 	.short	0x0160
        /*0016*/ 	.short	0x01f0


	//----- nvinfo : EIATTR_CBANK_PARAM_SIZE
	.align		4
.L_3175:
        /*0018*/ 	.byte	0x03, 0x19
        /*001a*/ 	.short	0x01f0


	//----- nvinfo : EIATTR_KPARAM_INFO
	.align		4
        /*001c*/ 	.byte	0x04, 0x17
        /*001e*/ 	.short	(.L_3177 - .L_3176)
.L_3176:
        /*0020*/ 	.word	0x00000000
        /*0024*/ 	.short	0x0000
        /*0026*/ 	.short	0x0000
        /*0028*/ 	.byte	0x00, 0xf0, 0xc1, 0x07


	//----- nvinfo : EIATTR_MAXREG_COUNT
	.align		4
.L_3177:
        /*002c*/ 	.byte	0x03, 0x1b
        /*002e*/ 	.short	0x00ff


	//----- nvinfo : EIATTR_NUM_BARRIERS
	.align		4
        /*0030*/ 	.byte	0x02, 0x4c
        /*0032*/ 	.byte	0x01
	.zero		1


	//----- nvinfo : EIATTR_MERCURY_ISA_VERSION
	.align		4
        /*0034*/ 	.byte	0x03, 0x5f
        /*0036*/ 	.short	0x0000


	//----- nvinfo : EIATTR_COOP_GROUP_MASK_REGIDS
	.align		4
        /*0038*/ 	.byte	0x04, 0x29
        /*003a*/ 	.short	(.L_3179 - .L_3178)


	//   ....[0]....
.L_3178:
        /*003c*/ 	.word	0xffffffff


	//   ....[1]....
        /*0040*/ 	.word	0xffffffff


	//   ....[2]....
        /*0044*/ 	.word	0xffffffff


	//   ....[3]....
        /*0048*/ 	.word	0xffffffff


	//   ....[4]....
        /*004c*/ 	.word	0xffffffff


	//   ....[5]....
        /*0050*/ 	.word	0xffffffff


	//   ....[6]....
        /*0054*/ 	.word	0xffffffff


	//   ....[7]....
        /*0058*/ 	.word	0xffffffff


	//   ....[8]....
        /*005c*/ 	.word	0xffffffff


	//   ....[9]....
        /*0060*/ 	.word	0xffffffff


	//   ....[10]....
        /*0064*/ 	.word	0xffffffff


	//   ....[11]....
        /*0068*/ 	.word	0xffffffff


	//   ....[12]....
        /*006c*/ 	.word	0xffffffff


	//   ....[13]....
        /*0070*/ 	.word	0xffffffff


	//   ....[14]....
        /*0074*/ 	.word	0xffffffff


	//   ....[15]....
        /*0078*/ 	.word	0xffffffff


	//   ....[16]....
        /*007c*/ 	.word	0xffffffff


	//   ....[17]....
        /*0080*/ 	.word	0xffffffff


	//   ....[18]....
        /*0084*/ 	.word	0xffffffff


	//   ....[19]....
        /*0088*/ 	.word	0xffffffff


	//   ....[20]....
        /*008c*/ 	.word	0xffffffff


	//   ....[21]....
        /*0090*/ 	.word	0xffffffff


	//   ....[22]....
        /*0094*/ 	.word	0xffffffff


	//   ....[23]....
        /*0098*/ 	.word	0xffffffff


	//   ....[24]....
        /*009c*/ 	.word	0xffffffff


	//   ....[25]....
        /*00a0*/ 	.word	0xffffffff


	//   ....[26]....
        /*00a4*/ 	.word	0xffffffff


	//   ....[27]....
        /*00a8*/ 	.word	0xffffffff


	//   ....[28]....
        /*00ac*/ 	.word	0xffffffff


	//   ....[29]....
        /*00b0*/ 	.word	0xffffffff


	//   ....[30]....
        /*00b4*/ 	.word	0xffffffff


	//   ....[31]....
        /*00b8*/ 	.word	0xffffffff


	//   ....[32]....
        /*00bc*/ 	.word	0xffffffff


	//   ....[33]....
        /*00c0*/ 	.word	0xffffffff


	//   ....[34]....
        /*00c4*/ 	.word	0xffffffff


	//   ....[35]....
        /*00c8*/ 	.word	0xffffffff


	//   ....[36]....
        /*00cc*/ 	.word	0xffffffff


	//   ....[37]....
        /*00d0*/ 	.word	0xffffffff


	//   ....[38]....
        /*00d4*/ 	.word	0xffffffff


	//   ....[39]....
        /*00d8*/ 	.word	0xffffffff


	//   ....[40]....
        /*00dc*/ 	.word	0xffffffff


	//   ....[41]....
        /*00e0*/ 	.word	0xffffffff


	//   ....[42]....
        /*00e4*/ 	.word	0xffffffff


	//   ....[43]....
        /*00e8*/ 	.word	0xffffffff


	//   ....[44]....
        /*00ec*/ 	.word	0xffffffff


	//   ....[45]....
        /*00f0*/ 	.word	0xffffffff


	//   ....[46]....
        /*00f4*/ 	.word	0xffffffff


	//   ....[47]....
        /*00f8*/ 	.word	0xffffffff


	//   ....[48]....
        /*00fc*/ 	.word	0xffffffff


	//   ....[49]....
        /*0100*/ 	.word	0xffffffff


	//   ....[50]....
        /*0104*/ 	.word	0xffffffff


	//   ....[51]....
        /*0108*/ 	.word	0xffffffff


	//   ....[52]....
        /*010c*/ 	.word	0xffffffff


	//   ....[53]....
        /*0110*/ 	.word	0xffffffff


	//   ....[54]....
        /*0114*/ 	.word	0xffffffff


	//----- nvinfo : EIATTR_COOP_GROUP_INSTR_OFFSETS
	.align		4
.L_3179:
        /*0118*/ 	.byte	0x04, 0x28
        /*011a*/ 	.short	(.L_3181 - .L_3180)


	//   ....[0]....
.L_3180:
        /*011c*/ 	.word	0x00000df0


	//   ....[1]....
        /*0120*/ 	.word	0x000010a0


	//   ....[2]....
        /*0124*/ 	.word	0x00001640


	//   ....[3]....
        /*0128*/ 	.word	0x00002ac0


	//   ....[4]....
        /*012c*/ 	.word	0x00002e80


	//   ....[5]....
        /*0130*/ 	.word	0x00003440


	//   ....[6]....
        /*0134*/ 	.word	0x00003ab0


	//   ....[7]....
        /*0138*/ 	.word	0x00004810


	//   ....[8]....
        /*013c*/ 	.word	0x00004e70


	//   ....[9]....
        /*0140*/ 	.word	0x00005400


	//   ....[10]....
        /*0144*/ 	.word	0x00005420


	//   ....[11]....
        /*0148*/ 	.word	0x00005430


	//   ....[12]....
        /*014c*/ 	.word	0x00005440


	//   ....[13]....
        /*0150*/ 	.word	0x00005470


	//   ....[14]....
        /*0154*/ 	.word	0x000054a0


	//   ....[15]....
        /*0158*/ 	.word	0x000054c0


	//   ....[16]....
        /*015c*/ 	.word	0x000054e0


	//   ....[17]....
        /*0160*/ 	.word	0x00005510


	//   ....[18]....
        /*0164*/ 	.word	0x00005540


	//   ....[19]....
        /*0168*/ 	.word	0x00005560


	//   ....[20]....
        /*016c*/ 	.word	0x00005580


	//   ....[21]....
        /*0170*/ 	.word	0x000055b0


	//   ....[22]....
        /*0174*/ 	.word	0x000055e0


	//   ....[23]....
        /*0178*/ 	.word	0x00005610


	//   ....[24]....
        /*017c*/ 	.word	0x00005640


	//   ....[25]....
        /*0180*/ 	.word	0x00005690


	//   ....[26]....
        /*0184*/ 	.word	0x000056b0


	//   ....[27]....
        /*0188*/ 	.word	0x000056d0


	//   ....[28]....
        /*018c*/ 	.word	0x000056f0


	//   ....[29]....
        /*0190*/ 	.word	0x00005710


	//   ....[30]....
        /*0194*/ 	.word	0x00005740


	//   ....[31]....
        /*0198*/ 	.word	0x00005760


	//   ....[32]....
        /*019c*/ 	.word	0x00005770


	//   ....[33]....
        /*01a0*/ 	.word	0x00005780


	//   ....[34]....
        /*01a4*/ 	.word	0x00005790


	//   ....[35]....
        /*01a8*/ 	.word	0x000057a0


	//   ....[36]....
        /*01ac*/ 	.word	0x000057c0


	//   ....[37]....
        /*01b0*/ 	.word	0x00006490


	//   ....[38]....
        /*01b4*/ 	.word	0x000065b0


	//   ....[39]....
        /*01b8*/ 	.word	0x000066b0


	//   ....[40]....
        /*01bc*/ 	.word	0x00006720


	//   ....[41]....
        /*01c0*/ 	.word	0x000067e0


	//   ....[42]....
        /*01c4*/ 	.word	0x00006bd0


	//   ....[43]....
        /*01c8*/ 	.word	0x00006f90


	//   ....[44]....
        /*01cc*/ 	.word	0x00007630


	//   ....[45]....
        /*01d0*/ 	.word	0x00007ac0


	//   ....[46]....
        /*01d4*/ 	.word	0x00007b10


	//   ....[47]....
        /*01d8*/ 	.word	0x00007b40


	//   ....[48]....
        /*01dc*/ 	.word	0x00007b60


	//   ....[49]....
        /*01e0*/ 	.word	0x00007b80


	//   ....[50]....
        /*01e4*/ 	.word	0x00007c30


	//   ....[51]....
        /*01e8*/ 	.word	0x00007c80


	//   ....[52]....
        /*01ec*/ 	.word	0x00007ca0


	//   ....[53]....
        /*01f0*/ 	.word	0x00007cc0


	//   ....[54]....
        /*01f4*/ 	.word	0x00007ce0


	//----- nvinfo : EIATTR_EXIT_INSTR_OFFSETS
	.align		4
.L_3181:
        /*01f8*/ 	.byte	0x04, 0x1c
        /*01fa*/ 	.short	(.L_3183 - .L_3182)


	//   ....[0]....
.L_3182:
        /*01fc*/ 	.word	0x00007da0


	//   ....[1]....
        /*0200*/ 	.word	0x00007ee0


	//----- nvinfo : EIATTR_MAX_THREADS
	.align		4
.L_3183:
        /*0204*/ 	.byte	0x04, 0x05
        /*0206*/ 	.short	(.L_3185 - .L_3184)
.L_3184:
        /*0208*/ 	.word	0x00000020
        /*020c*/ 	.word	0x00000001
        /*0210*/ 	.word	0x00000001


	//----- nvinfo : EIATTR_CRS_STACK_SIZE
	.align		4
.L_3185:
        /*0214*/ 	.byte	0x04, 0x1e
        /*0216*/ 	.short	(.L_3187 - .L_3186)
.L_3186:
        /*0218*/ 	.word	0x00000000
.L_3187:


//--------------------- .nv.info._Z25selective_scan_bwd_kernelI32Selective_Scan_bwd_kernel_traitsILi32ELi8ELb1ELb0ELb0ELb0ELb0EN3c108BFloat16EfEEv12SSMParamsBwd --------------------------
	.section	.nv.info._Z25selective_scan_bwd_kernelI32Selective_Scan_bwd_kernel_traitsILi32ELi8ELb1ELb0ELb0ELb0ELb0EN3c108BFloat16EfEEv12SSMParamsBwd,"",@"SHT_CUDA_INFO"
	.sectionflags	@""
	.align	4


	//----- nvinfo : EIATTR_CUDA_API_VERSION
	.align		4
        /*0000*/ 	.byte	0x04, 0x37
        /*0002*/ 	.short	(.L_3189 - .L_3188)
.L_3188:
        /*0004*/ 	.word	0x00000082


	//----- nvinfo : EIATTR_SW2861232_WAR
	.align		4
.L_3189:
        /*0008*/ 	.byte	0x01, 0x35
	.zero		2


	//----- nvinfo : EIATTR_PARAM_CBANK
	.align		4
        /*000c*/ 	.byte	0x04, 0x0a
        /*000e*/ 	.short	(.L_3191 - .L_3190)
	.align		4
.L_3190:
        /*0010*/ 	.word	index@(.nv.constant0._Z25selective_scan_bwd_kernelI32Selective_Scan_bwd_kernel_traitsILi32ELi8ELb1ELb0ELb0ELb0ELb0EN3c108BFloat16EfEEv12SSMParamsBwd)
        /*0014*/ 	.short	0x0160
        /*0016*/ 	.short	0x01f0


	//----- nvinfo : EIATTR_CBANK_PARAM_SIZE
	.align		4
.L_3191:
        /*0018*/ 	.byte	0x03, 0x19
        /*001a*/ 	.short	0x01f0


	//----- nvinfo : EIATTR_KPARAM_INFO
	.align		4
        /*001c*/ 	.byte	0x04, 0x17
        /*001e*/ 	.short	(.L_3193 - .L_3192)
.L_3192:
        /*0020*/ 	.word	0x00000000
        /*0024*/ 	.short	0x0000
        /*0026*/ 	.short	0x0000
        /*0028*/ 	.byte	0x00, 0xf0, 0xc1, 0x07


	//----- nvinfo : EIATTR_MAXREG_COUNT
	.align		4
.L_3193:
        /*002c*/ 	.byte	0x03, 0x1b
        /*002e*/ 	.short	0x00ff


	//----- nvinfo : EIATTR_NUM_BARRIERS
	.align		4
        /*0030*/ 	.byte	0x02, 0x4c
        /*0032*/ 	.byte	0x01
	.zero		1


	//----- nvinfo : EIATTR_MERCURY_ISA_VERSION
	.align		4
        /*0034*/ 	.byte	0x03, 0x5f
        /*0036*/ 	.short	0x0000


	//----- nvinfo : EIATTR_COOP_GROUP_MASK_REGIDS
	.align		4
        /*0038*/ 	.byte	0x04, 0x29
        /*003a*/ 	.short	(.L_3195 - .L_3194)


	//   ....[0]....
.L_3194:
        /*003c*/ 	.word	0xffffffff


	//   ....[1]....
        /*0040*/ 	.word	0xffffffff


	//   ....[2]....
        /*0044*/ 	.word	0xffffffff


	//   ....[3]....
        /*0048*/ 	.word	0xffffffff


	//   ....[4]....
        /*004c*/ 	.word	0xffffffff


	//   ....[5]....
        /*0050*/ 	.word	0xffffffff


	//   ....[6]....
        /*0054*/ 	.word	0xffffffff


	//   ....[7]....
        /*0058*/ 	.word	0xffffffff


	//   ....[8]....
        /*005c*/ 	.word	0xffffffff


	//   ....[9]....
        /*0060*/ 	.word	0xffffffff


	//   ....[10]....
        /*0064*/ 	.word	0xffffffff


	//   ....[11]....
        /*0068*/ 	.word	0xffffffff


	//   ....[12]....
        /*006c*/ 	.word	0xffffffff


	//   ....[13]....
        /*0070*/ 	.word	0xffffffff


	//   ....[14]....
        /*0074*/ 	.word	0xffffffff


	//   ....[15]....
        /*0078*/ 	.word	0xffffffff


	//   ....[16]....
        /*007c*/ 	.word	0xffffffff


	//   ....[17]....
        /*0080*/ 	.word	0xffffffff


	//   ....[18]....
        /*0084*/ 	.word	0xffffffff


	//   ....[19]....
        /*0088*/ 	.word	0xffffffff


	//   ....[20]....
        /*008c*/ 	.word	0xffffffff


	//   ....[21]....
        /*0090*/ 	.word	0xffffffff


	//   ....[22]....
        /*0094*/ 	.word	0xffffffff


	//   ....[23]....
        /*0098*/ 	.word	0xffffffff


	//   ....[24]....
        /*009c*/ 	.word	0xffffffff


	//   ....[25]....
        /*00a0*/ 	.word	0xffffffff


	//   ....[26]....
        /*00a4*/ 	.word	0xffffffff


	//   ....[27]....
        /*00a8*/ 	.word	0xffffffff


	//   ....[28]....
        /*00ac*/ 	.word	0xffffffff


	//   ....[29]....
        /*00b0*/ 	.word	0xffffffff


	//   ....[30]....
        /*00b4*/ 	.word	0xffffffff


	//   ....[31]....
        /*00b8*/ 	.word	0xffffffff


	//   ....[32]....
        /*00bc*/ 	.word	0xffffffff


	//   ....[33]....
        /*00c0*/ 	.word	0xffffffff


	//   ....[34]....
        /*00c4*/ 	.word	0xffffffff


	//   ....[35]....
        /*00c8*/ 	.word	0xffffffff


	//   ....[36]....
        /*00cc*/ 	.word	0xffffffff


	//   ....[37]....
        /*00d0*/ 	.word	0xffffffff


	//   ....[38]....
        /*00d4*/ 	.word	0xffffffff


	//   ....[39]....
        /*00d8*/ 	.word	0xffffffff


	//   ....[40]....
        /*00dc*/ 	.word	0xffffffff


	//   ....[41]....
        /*00e0*/ 	.word	0xffffffff


	//   ....[42]....
        /*00e4*/ 	.word	0xffffffff


	//   ....[43]....
        /*00e8*/ 	.word	0xffffffff


	//   ....[44]....
        /*00ec*/ 	.word	0xffffffff


	//   ....[45]....
        /*00f0*/ 	.word	0xffffffff


	//   ....[46]....
        /*00f4*/ 	.word	0xffffffff


	//   ....[47]....
        /*00f8*/ 	.word	0xffffffff


	//   ....[48]....
        /*00fc*/ 	.word	0xffffffff


	//   ....[49]....
        /*0100*/ 	.word	0xffffffff


	//   ....[50]....
        /*0104*/ 	.word	0xffffffff


	//   ....[51]....
        /*0108*/ 	.word	0xffffffff


	//   ....[52]....
        /*010c*/ 	.word	0xffffffff


	//----- nvinfo : EIATTR_COOP_GROUP_INSTR_OFFSETS
	.align		4
.L_3195:
        /*0110*/ 	.byte	0x04, 0x28
        /*0112*/ 	.short	(.L_3197 - .L_3196)


	//   ....[0]....
.L_3196:
        /*0114*/ 	.word	0x00000610


	//   ....[1]....
        /*0118*/ 	.word	0x00000680


	//   ....[2]....
        /*011c*/ 	.word	0x000007a0


	//   ....[3]....
        /*0120*/ 	.word	0x000012f0


	//   ....[4]....
        /*0124*/ 	.word	0x00001320


	//   ....[5]....
        /*0128*/ 	.word	0x00001360


	//   ....[6]....
        /*012c*/ 	.word	0x00001370


	//   ....[7]....
        /*0130*/ 	.word	0x000013a0


	//   ....[8]....
        /*0134*/ 	.word	0x000013c0


	//   ....[9]....
        /*0138*/ 	.word	0x000013f0


	//   ....[10]....
        /*013c*/ 	.word	0x00001410


	//   ....[11]....
        /*0140*/ 	.word	0x00001440


	//   ....[12]....
        /*0144*/ 	.word	0x00001460


	//   ....[13]....
        /*0148*/ 	.word	0x000014a0


	//   ....[14]....
        /*014c*/ 	.word	0x000014b0


	//   ....[15]....
        /*0150*/ 	.word	0x000014f0


	//   ....[16]....
        /*0154*/ 	.word	0x00001510


	//   ....[17]....
        /*0158*/ 	.word	0x00001560


	//   ....[18]....
        /*015c*/ 	.word	0x00001580


	//   ....[19]....
        /*0160*/ 	.word	0x000015e0


	//   ....[20]....
        /*0164*/ 	.word	0x000015f0


	//   ....[21]....
        /*0168*/ 	.word	0x00001620


	//   ....[22]....
        /*016c*/ 	.word	0x00001640


	//   ....[23]....
        /*0170*/ 	.word	0x00001670


	//   ....[24]....
        /*0174*/ 	.word	0x00001680


	//   ....[25]....
        /*0178*/ 	.word	0x000016a0


	//   ....[26]....
        /*017c*/ 	.word	0x000016d0


	//   ....[27]....
        /*0180*/ 	.word	0x000016e0


	//   ....[28]....
        /*0184*/ 	.word	0x000016f0


	//   ....[29]....
        /*0188*/ 	.word	0x00001700


	//   ....[30]....
        /*018c*/ 	.word	0x00001710


	//   ....[31]....
        /*0190*/ 	.word	0x00001a70


	//   ....[32]....
        /*0194*/ 	.word	0x00001aa0


	//   ....[33]....
        /*0198*/ 	.word	0x00001b90


	//   ....[34]....
        /*019c*/ 	.word	0x00001bc0


	//   ....[35]....
        /*01a0*/ 	.word	0x00001ca0


	//   ....[36]....
        /*01a4*/ 	.word	0x00001cd0


	//   ....[37]....
        /*01a8*/ 	.word	0x00001db0


	//   ....[38]....
        /*01ac*/ 	.word	0x00001de0


	//   ....[39]....
        /*01b0*/ 	.word	0x00001e50


	//   ....[40]....
        /*01b4*/ 	.word	0x00001e60


	//   ....[41]....
        /*01b8*/ 	.word	0x00002200


	//   ....[42]....
        /*01bc*/ 	.word	0x00002400


	//   ....[43]....
        /*01c0*/ 	.word	0x000024f0


	//   ....[44]....
        /*01c4*/ 	.word	0x00002540


	//   ....[45]....
        /*01c8*/ 	.word	0x00002570


	//   ....[46]....
        /*01cc*/ 	.word	0x00002590


	//   ....[47]....
        /*01d0*/ 	.word	0x000025b0


	//   ....[48]....
        /*01d4*/ 	.word	0x00002660


	//   ....[49]....
        /*01d8*/ 	.word	0x000026b0


	//   ....[50]....
        /*01dc*/ 	.word	0x000026d0


	//   ....[51]....
        /*01e0*/ 	.word	0x000026f0


	//   ....[52]....
        /*01e4*/ 	.word	0x00002710


	//----- nvinfo : EIATTR_EXIT_INSTR_OFFSETS
	.align		4
.L_3197:
        /*01e8*/ 	.byte	0x04, 0x1c
        /*01ea*/ 	.short	(.L_3199 - .L_3198)


	//   ....[0]....
.L_3198:
        /*01ec*/ 	.word	0x000027d0


	//   ....[1]....
        /*01f0*/ 	.word	0x00002c30


	//----- nvinfo : EIATTR_MAX_THREADS
	.align		4
.L_3199:
        /*01f4*/ 	.byte	0x04, 0x05
        /*01f6*/ 	.short	(.L_3201 - .L_3200)
.L_3200:
        /*01f8*/ 	.word	0x00000020
        /*01fc*/ 	.word	0x00000001
        /*0200*/ 	.word	0x00000001


	//----- nvinfo : EIATTR_CRS_STACK_SIZE
	.align		4
.L_3201:
        /*0204*/ 	.byte	0x04, 0x1e
        /*0206*/ 	.short	(.L_3203 - .L_3202)
.L_3202:
        /*0208*/ 	.word	0x00000000
.L_3203:


//--------------------- .nv.info._Z25selective_scan_bwd_kernelI32Selective_Scan_bwd_kernel_traitsILi32ELi8ELb1ELb0ELb0ELb0ELb1EN3c108BFloat16EfEEv12SSMParamsBwd --------------------------
	.section	.nv.info._Z25selective_scan_bwd_kernelI32Selective_Scan_bwd_kernel_traitsILi32ELi8ELb1ELb0ELb0ELb0ELb1EN3c108BFloat16EfEEv12SSMParamsBwd,"",@"SHT_CUDA_INFO"
	.sectionflags	@""
	.align	4


	//----- nvinfo : EIATTR_CUDA_API_VERSION
	.align		4
        /*0000*/ 	.byte	0x04, 0x37
        /*0002*/ 	.short	(.L_3205 - .L_3204)
.L_3204:
        /*0004*/ 	.word	0x00000082


	//----- nvinfo : EIATTR_SW2861232_WAR
	.align		4
.L_3205:
        /*0008*/ 	.byte	0x01, 0x35
	.zero		2


	//----- nvinfo : EIATTR_PARAM_CBANK
	.align		4
        /*000c*/ 	.byte	0x04, 0x0a
        /*000e*/ 	.short	(.L_3207 - .L_3206)
	.align		4
.L_3206:
        /*0010*/ 	.word	index@(.nv.constant0._Z25selective_scan_bwd_kernelI32Selective_Scan_bwd_kernel_traitsILi32ELi8ELb1ELb0ELb0ELb0ELb1EN3c108BFloat16EfEEv12SSMParamsBwd)
        /*0014*/ 	.short	0x0160
        /*0016*/ 	.short	0x01f0


	//----- nvinfo : EIATTR_CBANK_PARAM_SIZE
	.align		4
.L_3207:
        /*0018*/ 	.byte	0x03, 0x19
        /*001a*/ 	.short	0x01f0


	//----- nvinfo : EIATTR_KPARAM_INFO
	.align		4
        /*001c*/ 	.byte	0x04, 0x17
        /*001e*/ 	.short	(.L_3209 - .L_3208)
.L_3208:
        /*0020*/ 	.word	0x00000000
        /*0024*/ 	.short	0x0000
        /*0026*/ 	.short	0x0000
        /*0028*/ 	.byte	0x00, 0xf0, 0xc1, 0x07


	//----- nvinfo : EIATTR_MAXREG_COUNT
	.align		4
.L_3209:
        /*002c*/ 	.byte	0x03, 0x1b
        /*002e*/ 	.short	0x00ff


	//----- nvinfo : EIATTR_NUM_BARRIERS
	.align		4
        /*0030*/ 	.byte	0x02, 0x4c
        /*0032*/ 	.byte	0x01
	.zero		1


	//----- nvinfo : EIATTR_MERCURY_ISA_VERSION
	.align		4
        /*0034*/ 	.byte	0x03, 0x5f
        /*0036*/ 	.short	0x0000


	//----- nvinfo : EIATTR_COOP_GROUP_MASK_REGIDS
	.align		4
        /*0038*/ 	.byte	0x04, 0x29
        /*003a*/ 	.short	(.L_3211 - .L_3210)


	//   ....[0]....
.L_3210:
        /*003c*/ 	.word	0xffffffff


	//   ....[1]....
        /*0040*/ 	.word	0xffffffff


	//   ....[2]....
        /*0044*/ 	.word	0xffffffff


	//   ....[3]....
        /*0048*/ 	.word	0xffffffff


	//   ....[4]....
        /*004c*/ 	.word	0xffffffff


	//   ....[5]....
        /*0050*/ 	.word	0xffffffff


	//   ....[6]....
        /*0054*/ 	.word	0xffffffff


	//   ....[7]....
        /*0058*/ 	.word	0xffffffff


	//   ....[8]....
        /*005c*/ 	.word	0xffffffff


	//   ....[9]....
        /*0060*/ 	.word	0xffffffff


	//   ....[10]....
        /*0064*/ 	.word	0xffffffff


	//   ....[11]....
        /*0068*/ 	.word	0xffffffff


	//   ....[12]....
        /*006c*/ 	.word	0xffffffff


	//   ....[13]....
        /*0070*/ 	.word	0xffffffff


	//   ....[14]....
        /*0074*/ 	.word	0xffffffff


	//   ....[15]....
        /*0078*/ 	.word	0xffffffff


	//   ....[16]....
        /*007c*/ 	.word	0xffffffff


	//   ....[17]....
        /*0080*/ 	.word	0xffffffff


	//   ....[18]....
        /*0084*/ 	.word	0xffffffff


	//   ....[19]....
        /*0088*/ 	.word	0xffffffff


	//   ....[20]....
        /*008c*/ 	.word	0xffffffff


	//   ....[21]....
        /*0090*/ 	.word	0xffffffff


	//   ....[22]....
        /*0094*/ 	.word	0xffffffff


	//   ....[23]....
        /*0098*/ 	.word	0xffffffff


	//   ....[24]....
        /*009c*/ 	.word	0xffffffff


	//   ....[25]....
        /*00a0*/ 	.word	0xffffffff


	//   ....[26]....
        /*00a4*/ 	.word	0xffffffff


	//   ....[27]....
        /*00a8*/ 	.word	0xffffffff


	//   ....[28]....
        /*00ac*/ 	.word	0xffffffff


	//   ....[29]....
        /*00b0*/ 	.word	0xffffffff


	//   ....[30]....
        /*00b4*/ 	.word	0xffffffff


	//   ....[31]....
        /*00b8*/ 	.word	0xffffffff


	//   ....[32]....
        /*00bc*/ 	.word	0xffffffff


	//   ....[33]....
        /*00c0*/ 	.word	0xffffffff


	//   ....[34]....
        /*00c4*/ 	.word	0xffffffff


	//   ....[35]....
        /*00c8*/ 	.word	0xffffffff


	//   ....[36]....
        /*00cc*/ 	.word	0xffffffff


	//   ....[37]....
        /*00d0*/ 	.word	0xffffffff


	//   ....[38]....
        /*00d4*/ 	.word	0xffffffff


	//   ....[39]....
        /*00d8*/ 	.word	0xffffffff


	//   ....[40]....
        /*00dc*/ 	.word	0xffffffff


	//   ....[41]....
        /*00e0*/ 	.word	0xffffffff


	//   ....[42]....
        /*00e4*/ 	.word	0xffffffff


	//   ....[43]....
        /*00e8*/ 	.word	0xffffffff


	//   ....[44]....
        /*00ec*/ 	.word	0xffffffff


	//   ....[45]....
        /*00f0*/ 	.word	0xffffffff


	//   ....[46]....
        /*00f4*/ 	.word	0xffffffff


	//   ....[47]....
        /*00f8*/ 	.word	0xffffffff


	//   ....[48]....
        /*00fc*/ 	.word	0xffffffff


	//   ....[49]....
        /*0100*/ 	.word	0xffffffff


	//   ....[50]....
        /*0104*/ 	.word	0xffffffff


	//   ....[51]....
        /*0108*/ 	.word	0xffffffff


	//   ....[52]....
        /*010c*/ 	.word	0xffffffff


	//   ....[53]....
        /*0110*/ 	.word	0xffffffff


	//   ....[54]....
        /*0114*/ 	.word	0xffffffff


	//   ....[55]....
        /*0118*/ 	.word	0xffffffff


	//   ....[56]....
        /*011c*/ 	.word	0xffffffff


	//----- nvinfo : EIATTR_COOP_GROUP_INSTR_OFFSETS
	.align		4
.L_3211:
        /*0120*/ 	.byte	0x04, 0x28
        /*0122*/ 	.short	(.L_3213 - .L_3212)


	//   ....[0]....
.L_3212:
        /*0124*/ 	.word	0x000005f0


	//   ....[1]....
        /*0128*/ 	.word	0x00000660


	//   ....[2]....
        /*012c*/ 	.word	0x00000790


	//   ....[3]....
        /*0130*/ 	.word	0x000008a0


	//   ....[4]....
        /*0134*/ 	.word	0x00000c70


	//   ....[5]....
        /*0138*/ 	.word	0x000011d0


	//   ....[6]....
        /*013c*/ 	.word	0x00001440


	//   ....[7]....
        /*0140*/ 	.word	0x00001eb0


	//   ....[8]....
        /*0144*/ 	.word	0x00001ee0


	//   ....[9]....
        /*0148*/ 	.word	0x00001f20


	//   ....[10]....
        /*014c*/ 	.word	0x00001f30


	//   ....[11]....
        /*0150*/ 	.word	0x00001f60


	//   ....[12]....
        /*0154*/ 	.word	0x00001f80


	//   ....[13]....
        /*0158*/ 	.word	0x00001fb0


	//   ....[14]....
        /*015c*/ 	.word	0x00001fd0


	//   ....[15]....
        /*0160*/ 	.word	0x00002000


	//   ....[16]....
        /*0164*/ 	.word	0x00002020


	//   ....[17]....
        /*0168*/ 	.word	0x00002050


	//   ....[18]....
        /*016c*/ 	.word	0x00002070


	//   ....[19]....
        /*0170*/ 	.word	0x000020b0


	//   ....[20]....
        /*0174*/ 	.word	0x000020d0


	//   ....[21]....
        /*0178*/ 	.word	0x00002110


	//   ....[22]....
        /*017c*/ 	.word	0x00002140


	//   ....[23]....
        /*0180*/ 	.word	0x00002190


	//   ....[24]....
        /*0184*/ 	.word	0x000021b0


	//   ....[25]....
        /*0188*/ 	.word	0x000021e0


	//   ....[26]....
        /*018c*/ 	.word	0x00002200


	//   ....[27]....
        /*0190*/ 	.word	0x00002230


	//   ....[28]....
        /*0194*/ 	.word	0x00002240


	//   ....[29]....
        /*0198*/ 	.word	0x00002260


	//   ....[30]....
        /*019c*/ 	.word	0x00002290


	//   ....[31]....
        /*01a0*/ 	.word	0x000022a0


	//   ....[32]....
        /*01a4*/ 	.word	0x000022b0


	//   ....[33]....
        /*01a8*/ 	.word	0x000022c0


	//   ....[34]....
        /*01ac*/ 	.word	0x000022d0


	//   ....[35]....
        /*01b0*/ 	.word	0x00002630


	//   ....[36]....
        /*01b4*/ 	.word	0x00002660


	//   ....[37]....
        /*01b8*/ 	.word	0x00002750


	//   ....[38]....
        /*01bc*/ 	.word	0x00002780


	//   ....[39]....
        /*01c0*/ 	.word	0x00002860


	//   ....[40]....
        /*01c4*/ 	.word	0x00002890


	//   ....[41]....
        /*01c8*/ 	.word	0x00002970


	//   ....[42]....
        /*01cc*/ 	.word	0x000029a0


	//   ....[43]....
        /*01d0*/ 	.word	0x00002a00


	//   ....[44]....
        /*01d4*/ 	.word	0x00002a20


	//   ....[45]....
        /*01d8*/ 	.word	0x00002dd0


	//   ....[46]....
        /*01dc*/ 	.word	0x00002fa0


	//   ....[47]....
        /*01e0*/ 	.word	0x000030a0


	//   ....[48]....
        /*01e4*/ 	.word	0x000030f0


	//   ....[49]....
        /*01e8*/ 	.word	0x00003120


	//   ....[50]....
        /*01ec*/ 	.word	0x00003140


	//   ....[51]....
        /*01f0*/ 	.word	0x00003160


	//   ....[52]....
        /*01f4*/ 	.word	0x00003210


	//   ....[53]....
        /*01f8*/ 	.word	0x00003260


	//   ....[54]....
        /*01fc*/ 	.word	0x00003280


	//   ....[55]....
        /*0200*/ 	.word	0x000032a0


	//   ....[56]....
        /*0204*/ 	.word	0x000032c0


	//----- nvinfo : EIATTR_EXIT_INSTR_OFFSETS
	.align		4
.L_3213:
        /*0208*/ 	.byte	0x04, 0x1c
        /*020a*/ 	.short	(.L_3215 - .L_3214)


	//   ....[0]....
.L_3214:
        /*020c*/ 	.word	0x00003380


	//   ....[1]....
        /*0210*/ 	.word	0x00003830


	//----- nvinfo : EIATTR_MAX_THREADS
	.align		4
.L_3215:
        /*0214*/ 	.byte	0x04, 0x05
        /*0216*/ 	.short	(.L_3217 - .L_3216)
.L_3216:
        /*0218*/ 	.word	0x00000020
        /*021c*/ 	.word	0x00000001
        /*0220*/ 	.word	0x00000001


	//----- nvinfo : EIATTR_CRS_STACK_SIZE
	.align		4
.L_3217:
        /*0224*/ 	.byte	0x04, 0x1e
        /*0226*/ 	.short	(.L_3219 - .L_3218)
.L_3218:
        /*0228*/ 	.word	0x00000000
.L_3219:


//--------------------- .nv.info._Z25selective_scan_bwd_kernelI32Selective_Scan_bwd_kernel_traitsILi32ELi8ELb1ELb0ELb0ELb1ELb0EN3c108BFloat16EfEEv12SSMParamsBwd --------------------------
	.section	.nv.info._Z25selective_scan_bwd_kernelI32Selective_Scan_bwd_kernel_traitsILi32ELi8ELb1ELb0ELb0ELb1ELb0EN3c108BFloat16EfEEv12SSMParamsBwd,"",@"SHT_CUDA_INFO"
	.sectionflags	@""
	.align	4


	//----- nvinfo : EIATTR_CUDA_API_VERSION
	.align		4
        /*0000*/ 	.byte	0x04, 0x37
        /*0002*/ 	.short	(.L_3221 - .L_3220)
.L_3220:
        /*0004*/ 	.word	0x00000082


	//----- nvinfo : EIATTR_SW2861232_WAR
	.align		4
.L_3221:
        /*0008*/ 	.byte	0x01, 0x35
	.zero		2


	//----- nvinfo : EIATTR_PARAM_CBANK
	.align		4
        /*000c*/ 	.byte	0x04, 0x0a
        /*000e*/ 	.short	(.L_3223 - .L_3222)
	.align		4
.L_3222:
        /*0010*/ 	.word	index@(.nv.constant0._Z25selective_scan_bwd_kernelI32Selective_Scan_bwd_kernel_traitsILi32ELi8ELb1ELb0ELb0ELb1ELb0EN3c108BFloat16EfEEv12SSMParamsBwd)
        /*0014*/ 	.short	0x0160
        /*0016*/ 	.short	0x01f0


	//----- nvinfo : EIATTR_CBANK_PARAM_SIZE
	.align		4
.L_3223:
        /*0018*/ 	.byte	0x03, 0x19
        /*001a*/ 	.short	0x01f0


	//----- nvinfo : EIATTR_KPARAM_INFO
	.align		4
        /*001c*/ 	.byte	0x04, 0x17
        /*001e*/ 	.short	(.L_3225 - .L_3224)
.L_3224:
        /*0020*/ 	.word	0x00000000
        /*0024*/ 	.short	0x0000
        /*0026*/ 	.short	0x0000
        /*0028*/ 	.byte	0x00, 0xf0, 0xc1, 0x07


	//----- nvinfo : EIATTR_MAXREG_COUNT
	.align		4
.L_3225:
        /*002c*/ 	.byte	0x03, 0x1b
        /*002e*/ 	.short	0x00ff


	//----- nvinfo : EIATTR_NUM_BARRIERS
	.align		4
        /*0030*/ 	.byte	0x02, 0x4c
        /*0032*/ 	.byte	0x01
	.zero		1


	//----- nvinfo : EIATTR_MERCURY_ISA_VERSION
	.align		4
        /*0034*/ 	.byte	0x03, 0x5f
        /*0036*/ 	.short	0x0000


	//----- nvinfo : EIATTR_COOP_GROUP_MASK_REGIDS
	.align		4
        /*0038*/ 	.byte	0x04, 0x29
        /*003a*/ 	.short	(.L_3227 - .L_3226)


	//   ....[0]....
.L_3226:
        /*003c*/ 	.word	0xffffffff


	//   ....[1]....
        /*0040*/ 	.word	0xffffffff


	//   ....[2]....
        /*0044*/ 	.word	0xffffffff


	//   ....[3]....
        /*0048*/ 	.word	0xffffffff


	//   ....[4]....
        /*004c*/ 	.word	0xffffffff


	//   ....[5]....
        /*0050*/ 	.word	0xffffffff


	//   ....[6]....
        /*0054*/ 	.word	0xffffffff


	//   ....[7]....
        /*0058*/ 	.word	0xffffffff


	//   ....[8]....
        /*005c*/ 	.word	0xffffffff


	//   ....[9]....
        /*0060*/ 	.word	0xffffffff


	//   ....[10]....
        /*0064*/ 	.word	0xffffffff


	//   ....[11]....
        /*0068*/ 	.word	0xffffffff


	//   ....[12]....
        /*006c*/ 	.word	0xffffffff


	//   ....[13]....
        /*0070*/ 	.word	0xffffffff


	//   ....[14]....
        /*0074*/ 	.word	0xffffffff


	//   ....[15]....
        /*0078*/ 	.word	0xffffffff


	//   ....[16]....
        /*007c*/ 	.word	0xffffffff


	//   ....[17]....
        /*0080*/ 	.word	0xffffffff


	//   ....[18]....
        /*0084*/ 	.word	0xffffffff


	//   ....[19]....
        /*0088*/ 	.word	0xffffffff


	//   ....[20]....
        /*008c*/ 	.word	0xffffffff


	//   ....[21]....
        /*0090*/ 	.word	0xffffffff


	//   ....[22]....
        /*0094*/ 	.word	0xffffffff


	//   ....[23]....
        /*0098*/ 	.word	0xffffffff


	//   ....[24]....
        /*009c*/ 	.word	0xffffffff


	//   ....[25]....
        /*00a0*/ 	.word	0xffffffff


	//   ....[26]....
        /*00a4*/ 	.word	0xffffffff


	//   ....[27]....
        /*00a8*/ 	.word	0xffffffff


	//   ....[28]....
        /*00ac*/ 	.word	0xffffffff


	//   ....[29]....
        /*00b0*/ 	.word	0xffffffff


	//   ....[30]....
        /*00b4*/ 	.word	0xffffffff


	//   ....[31]....
        /*00b8*/ 	.word	0xffffffff


	//   ....[32]....
        /*00bc*/ 	.word	0xffffffff


	//   ....[33]....
        /*00c0*/ 	.word	0xffffffff


	//   ....[34]....
        /*00c4*/ 	.word	0xffffffff


	//   ....[35]....
        /*00c8*/ 	.word	0xffffffff


	//   ....[36]....
        /*00cc*/ 	.word	0xffffffff


	//   ....[37]....
        /*00d0*/ 	.word	0xffffffff


	//   ....[38]....
        /*00d4*/ 	.word	0xffffffff


	//   ....[39]....
        /*00d8*/ 	.word	0xffffffff


	//   ....[40]....
        /*00dc*/ 	.word	0xffffffff


	//   ....[41]....
        /*00e0*/ 	.word	0xffffffff


	//   ....[42]....
        /*00e4*/ 	.word	0xffffffff


	//   ....[43]....
        /*00e8*/ 	.word	0xffffffff


	//   ....[44]....
        /*00ec*/ 	.word	0xffffffff


	//   ....[45]....
        /*00f0*/ 	.word	0xffffffff


	//   ....[46]....
        /*00f4*/ 	.word	0xffffffff


	//   ....[47]....
        /*00f8*/ 	.word	0xffffffff


	//   ....[48]....
        /*00fc*/ 	.word	0xffffffff


	//   ....[49]....
        /*0100*/ 	.word	0xffffffff


	//   ....[50]....
        /*0104*/ 	.word	0xffffffff


	//   ....[51]....
        /*0108*/ 	.word	0xffffffff


	//   ....[52]....
        /*010c*/ 	.word	0xffffffff


	//   ....[53]....
        /*0110*/ 	.word	0xffffffff


	//----- nvinfo : EIATTR_COOP_GROUP_INSTR_OFFSETS
	.align		4
.L_3227:
        /*0114*/ 	.byte	0x04, 0x28
        /*0116*/ 	.short	(.L_3229 - .L_3228)


	//   ....[0]....
.L_3228:
        /*0118*/ 	.word	0x00000590


	//   ....[1]....
        /*011c*/ 	.word	0x00000600


	//   ....[2]....
        /*0120*/ 	.word	0x000007b0


	//   ....[3]....
        /*0124*/ 	.word	0x000023b0


	//   ....[4]....
        /*0128*/ 	.word	0x000023e0


	//   ....[5]....
        /*012c*/ 	.word	0x00002430


	//   ....[6]....
        /*0130*/ 	.word	0x00002440


	//   ....[7]....
        /*0134*/ 	.word	0x00002470


	//   ....[8]....
        /*0138*/ 	.word	0x00002490


	//   ....[9]....
        /*013c*/ 	.word	0x000024c0


	//   ....[10]....
        /*0140*/ 	.word	0x000024e0


	//   ....[11]....
        /*0144*/ 	.word	0x00002510


	//   ....[12]....
        /*0148*/ 	.word	0x00002530


	//   ....[13]....
        /*014c*/ 	.word	0x00002560


	//   ....[14]....
        /*0150*/ 	.word	0x00002580


	//   ....[15]....
        /*0154*/ 	.word	0x000025c0


	//   ....[16]....
        /*0158*/ 	.word	0x000025e0


	//   ....[17]....
        /*015c*/ 	.word	0x00002630


	//   ....[18]....
        /*0160*/ 	.word	0x00002650


	//   ....[19]....
        /*0164*/ 	.word	0x000026b0


	//   ....[20]....
        /*0168*/ 	.word	0x000026c0


	//   ....[21]....
        /*016c*/ 	.word	0x000026f0


	//   ....[22]....
        /*0170*/ 	.word	0x00002710


	//   ....[23]....
        /*0174*/ 	.word	0x00002740


	//   ....[24]....
        /*0178*/ 	.word	0x00002750


	//   ....[25]....
        /*017c*/ 	.word	0x00002770


	//   ....[26]....
        /*0180*/ 	.word	0x000027a0


	//   ....[27]....
        /*0184*/ 	.word	0x000027b0


	//   ....[28]....
        /*0188*/ 	.word	0x000027c0


	//   ....[29]....
        /*018c*/ 	.word	0x000027d0


	//   ....[30]....
        /*0190*/ 	.word	0x000027e0


	//   ....[31]....
        /*0194*/ 	.word	0x00002b40


	//   ....[32]....
        /*0198*/ 	.word	0x00002b70


	//   ....[33]....
        /*019c*/ 	.word	0x00002c60


	//   ....[34]....
        /*01a0*/ 	.word	0x00002c90


	//   ....[35]....
        /*01a4*/ 	.word	0x00002d70


	//   ....[36]....
        /*01a8*/ 	.word	0x00002da0


	//   ....[37]....
        /*01ac*/ 	.word	0x00002e40


	//   ....[38]....
        /*01b0*/ 	.word	0x00002e60


	//   ....[39]....
        /*01b4*/ 	.word	0x00002eb0


	//   ....[40]....
        /*01b8*/ 	.word	0x00002ed0


	//   ....[41]....
        /*01bc*/ 	.word	0x000031f0


	//   ....[42]....
        /*01c0*/ 	.word	0x000035d0


	//   ....[43]....
        /*01c4*/ 	.word	0x00003920


	//   ....[44]....
        /*01c8*/ 	.word	0x00003a60


	//   ....[45]....
        /*01cc*/ 	.word	0x00003ab0


	//   ....[46]....
        /*01d0*/ 	.word	0x00003ae0


	//   ....[47]....
        /*01d4*/ 	.word	0x00003b00


	//   ....[48]....
        /*01d8*/ 	.word	0x00003b20


	//   ....[49]....
        /*01dc*/ 	.word	0x00003bd0


	//   ....[50]....
        /*01e0*/ 	.word	0x00003c20


	//   ....[51]....
        /*01e4*/ 	.word	0x00003c40


	//   ....[52]....
        /*01e8*/ 	.word	0x00003c60


	//   ....[53]....
        /*01ec*/ 	.word	0x00003c80


	//----- nvinfo : EIATTR_EXIT_INSTR_OFFSETS
	.align		4
.L_3229:
        /*01f0*/ 	.byte	0x04, 0x1c
        /*01f2*/ 	.short	(.L_3231 - .L_3230)


	//   ....[0]....
.L_3230:
        /*01f4*/ 	.word	0x00003d40


	//   ....[1]....
        /*01f8*/ 	.word	0x000041f0


	//----- nvinfo : EIATTR_MAX_THREADS
	.align		4
.L_3231:
        /*01fc*/ 	.byte	0x04, 0x05
        /*01fe*/ 	.short	(.L_3233 - .L_3232)
.L_3232:
        /*0200*/ 	.word	0x00000020
        /*0204*/ 	.word	0x00000001
        /*0208*/ 	.word	0x00000001


	//----- nvinfo : EIATTR_CRS_STACK_SIZE
	.align		4
.L_3233:
        /*020c*/ 	.byte	0x04, 0x1e
        /*020e*/ 	.short	(.L_3235 - .L_3234)
.L_3234:
        /*0210*/ 	.word	0x00000000
.L_3235:


//--------------------- .nv.info._Z25selective_scan_bwd_kernelI32Selective_Scan_bwd_kernel_traitsILi32ELi8ELb1ELb0ELb0ELb1ELb1EN3c108BFloat16EfEEv12SSMParamsBwd --------------------------
	.section	.nv.info._Z25selective_scan_bwd_kernelI32Selective_Scan_bwd_kernel_traitsILi32ELi8ELb1ELb0ELb0ELb1ELb1EN3c108BFloat16EfEEv12SSMParamsBwd,"",@"SHT_CUDA_INFO"
	.sectionflags	@""
	.align	4


	//----- nvinfo : EIATTR_CUDA_API_VERSION
	.align		4
        /*0000*/ 	.byte	0x04, 0x37
        /*0002*/ 	.short	(.L_3237 - .L_3236)
.L_3236:
        /*0004*/ 	.word	0x00000082


	//----- nvinfo : EIATTR_SW2861232_WAR
	.align		4
.L_3237:
        /*0008*/ 	.byte	0x01, 0x35
	.zero		2


	//----- nvinfo : EIATTR_PARAM_CBANK
	.align		4
        /*000c*/ 	.byte	0x04, 0x0a
        /*000e*/ 	.short	(.L_3239 - .L_3238)
	.align		4
.L_3238:
        /*0010*/ 	.word	index@(.nv.constant0._Z25selective_scan_bwd_kernelI32Selective_Scan_bwd_kernel_traitsILi32ELi8ELb1ELb0ELb0ELb1ELb1EN3c108BFloat16EfEEv12SSMParamsBwd)
        /*0014*/ 	.short	0x0160
        /*0016*/ 	.short	0x01f0


	//----- nvinfo : EIATTR_CBANK_PARAM_SIZE
	.align		4
.L_3239:
        /*0018*/ 	.byte	0x03, 0x19
        /*001a*/ 	.short	0x01f0


	//----- nvinfo : EIATTR_KPARAM_INFO
	.align		4
        /*001c*/ 	.byte	0x04, 0x17
        /*001e*/ 	.short	(.L_3241 - .L_3240)
.L_3240:
        /*0020*/ 	.word	0x00000000
        /*0024*/ 	.short	0x0000
        /*0026*/ 	.short	0x0000
        /*0028*/ 	.byte	0x00, 0xf0, 0xc1, 0x07


	//----- nvinfo : EIATTR_MAXREG_COUNT
	.align		4
.L_3241:
        /*002c*/ 	.byte	0x03, 0x1b
        /*002e*/ 	.short	0x00ff


	//----- nvinfo : EIATTR_NUM_BARRIERS
	.align		4
        /*0030*/ 	.byte	0x02, 0x4c
        /*0032*/ 	.byte	0x01
	.zero		1


	//----- nvinfo : EIATTR_MERCURY_ISA_VERSION
	.align		4
        /*0034*/ 	.byte	0x03, 0x5f
        /*0036*/ 	.short	0x0000


	//----- nvinfo : EIATTR_COOP_GROUP_MASK_REGIDS
	.align		4
        /*0038*/ 	.byte	0x04, 0x29
        /*003a*/ 	.short	(.L_3243 - .L_3242)


	//   ....[0]....
.L_3242:
        /*003c*/ 	.word	0xffffffff


	//   ....[1]....
        /*0040*/ 	.word	0xffffffff


	//   ....[2]....
        /*0044*/ 	.word	0xffffffff


	//   ....[3]....
        /*0048*/ 	.word	0xffffffff


	//   ....[4]....
        /*004c*/ 	.word	0xffffffff


	//   ....[5]....
        /*0050*/ 	.word	0xffffffff


	//   ....[6]....
        /*0054*/ 	.word	0xffffffff


	//   ....[7]....
        /*0058*/ 	.word	0xffffffff


	//   ....[8]....
        /*005c*/ 	.word	0xffffffff


	//   ....[9]....
        /*0060*/ 	.word	0xffffffff


	//   ....[10]....
        /*0064*/ 	.word	0xffffffff


	//   ....[11]....
        /*0068*/ 	.word	0xffffffff


	//   ....[12]....
        /*006c*/ 	.word	0xffffffff


	//   ....[13]....
        /*0070*/ 	.word	0xffffffff


	//   ....[14]....
        /*0074*/ 	.word	0xffffffff


	//   ....[15]....
        /*0078*/ 	.word	0xffffffff


	//   ....[16]....
        /*007c*/ 	.word	0xffffffff


	//   ....[17]....
        /*0080*/ 	.word	0xffffffff


	//   ....[18]....
        /*0084*/ 	.word	0xffffffff


	//   ....[19]....
        /*0088*/ 	.word	0xffffffff


	//   ....[20]....
        /*008c*/ 	.word	0xffffffff


	//   ....[21]....
        /*0090*/ 	.word	0xffffffff


	//   ....[22]....
        /*0094*/ 	.word	0xffffffff


	//   ....[23]....
        /*0098*/ 	.word	0xffffffff


	//   ....[24]....
        /*009c*/ 	.word	0xffffffff


	//   ....[25]....
        /*00a0*/ 	.word	0xffffffff


	//   ....[26]....
        /*00a4*/ 	.word	0xffffffff


	//   ....[27]....
        /*00a8*/ 	.word	0xffffffff


	//   ....[28]....
        /*00ac*/ 	.word	0xffffffff


	//   ....[29]....
        /*00b0*/ 	.word	0xffffffff


	//   ....[30]....
        /*00b4*/ 	.word	0xffffffff


	//   ....[31]....
        /*00b8*/ 	.word	0xffffffff


	//   ....[32]....
        /*00bc*/ 	.word	0xffffffff


	//   ....[33]....
        /*00c0*/ 	.word	0xffffffff


	//   ....[34]....
        /*00c4*/ 	.word	0xffffffff


	//   ....[35]....
        /*00c8*/ 	.word	0xffffffff


	//   ....[36]....
        /*00cc*/ 	.word	0xffffffff


	//   ....[37]....
        /*00d0*/ 	.word	0xffffffff


	//   ....[38]....
        /*00d4*/ 	.word	0xffffffff


	//   ....[39]....
        /*00d8*/ 	.word	0xffffffff


	//   ....[40]....
        /*00dc*/ 	.word	0xffffffff


	//   ....[41]....
        /*00e0*/ 	.word	0xffffffff


	//   ....[42]....
        /*00e4*/ 	.word	0xffffffff


	//   ....[43]....
        /*00e8*/ 	.word	0xffffffff


	//   ....[44]....
        /*00ec*/ 	.word	0xffffffff


	//   ....[45]....
        /*00f0*/ 	.word	0xffffffff


	//   ....[46]....
        /*00f4*/ 	.word	0xffffffff


	//   ....[47]....
        /*00f8*/ 	.word	0xffffffff


	//   ....[48]....
        /*00fc*/ 	.word	0xffffffff


	//   ....[49]....
        /*0100*/ 	.word	0xffffffff


	//   ....[50]....
        /*0104*/ 	.word	0xffffffff


	//   ....[51]....
        /*0108*/ 	.word	0xffffffff


	//   ....[52]....
        /*010c*/ 	.word	0xffffffff


	//   ....[53]....
        /*0110*/ 	.word	0xffffffff


	//   ....[54]....
        /*0114*/ 	.word	0xffffffff


	//   ....[55]....
        /*0118*/ 	.word	0xffffffff


	//   ....[56]....
        /*011c*/ 	.word	0xffffffff


	//   ....[57]....
        /*0120*/ 	.word	0xffffffff


	//----- nvinfo : EIATTR_COOP_GROUP_INSTR_OFFSETS
	.align		4
.L_3243:
        /*0124*/ 	.byte	0x04, 0x28
        /*0126*/ 	.short	(.L_3245 - .L_3244)


	//   ....[0]....
.L_3244:
        /*0128*/ 	.word	0x000005e0


	//   ....[1]....
        /*012c*/ 	.word	0x00000650


	//   ....[2]....
        /*0130*/ 	.word	0x00000870


	//   ....[3]....
        /*0134*/ 	.word	0x00001b10


	//   ....[4]....
        /*0138*/ 	.word	0x00001ec0


	//   ....[5]....
        /*013c*/ 	.word	0x00002320


	//   ....[6]....
        /*0140*/ 	.word	0x00002610


	//   ....[7]....
        /*0144*/ 	.word	0x00003010


	//   ....[8]....
        /*0148*/ 	.word	0x00003040


	//   ....[9]....
        /*014c*/ 	.word	0x00003090


	//   ....[10]....
        /*0150*/ 	.word	0x000030a0


	//   ....[11]....
        /*0154*/ 	.word	0x000030d0


	//   ....[12]....
        /*0158*/ 	.word	0x000030f0


	//   ....[13]....
        /*015c*/ 	.word	0x00003120


	//   ....[14]....
        /*0160*/ 	.word	0x00003140


	//   ....[15]....
        /*0164*/ 	.word	0x00003170


	//   ....[16]....
        /*0168*/ 	.word	0x00003190


	//   ....[17]....
        /*016c*/ 	.word	0x000031c0


	//   ....[18]....
        /*0170*/ 	.word	0x000031e0


	//   ....[19]....
        /*0174*/ 	.word	0x00003220


	//   ....[20]....
        /*0178*/ 	.word	0x00003240


	//   ....[21]....
        /*017c*/ 	.word	0x00003290


	//   ....[22]....
        /*0180*/ 	.word	0x000032b0


	//   ....[23]....
        /*0184*/ 	.word	0x00003310


	//   ....[24]....
        /*0188*/ 	.word	0x00003320


	//   ....[25]....
        /*018c*/ 	.word	0x00003350


	//   ....[26]....
        /*0190*/ 	.word	0x00003370


	//   ....[27]....
        /*0194*/ 	.word	0x000033a0


	//   ....[28]....
        /*0198*/ 	.word	0x000033b0


	//   ....[29]....
        /*019c*/ 	.word	0x000033d0


	//   ....[30]....
        /*01a0*/ 	.word	0x00003400


	//   ....[31]....
        /*01a4*/ 	.word	0x00003410


	//   ....[32]....
        /*01a8*/ 	.word	0x00003420


	//   ....[33]....
        /*01ac*/ 	.word	0x00003430


	//   ....[34]....
        /*01b0*/ 	.word	0x00003440


	//   ....[35]....
        /*01b4*/ 	.word	0x000037a0


	//   ....[36]....
        /*01b8*/ 	.word	0x000037d0


	//   ....[37]....
        /*01bc*/ 	.word	0x000038c0


	//   ....[38]....
        /*01c0*/ 	.word	0x000038f0


	//   ....[39]....
        /*01c4*/ 	.word	0x000039d0


	//   ....[40]....
        /*01c8*/ 	.word	0x00003a00


	//   ....[41]....
        /*01cc*/ 	.word	0x00003ae0


	//   ....[42]....
        /*01d0*/ 	.word	0x00003b00


	//   ....[43]....
        /*01d4*/ 	.word	0x00003b40


	//   ....[44]....
        /*01d8*/ 	.word	0x00003b70


	//   ....[45]....
        /*01dc*/ 	.word	0x00003e40


	//   ....[46]....
        /*01e0*/ 	.word	0x00004240


	//   ....[47]....
        /*01e4*/ 	.word	0x00004560


	//   ....[48]....
        /*01e8*/ 	.word	0x000046a0


	//   ....[49]....
        /*01ec*/ 	.word	0x000046f0


	//   ....[50]....
        /*01f0*/ 	.word	0x00004720


	//   ....[51]....
        /*01f4*/ 	.word	0x00004740


	//   ....[52]....
        /*01f8*/ 	.word	0x00004760


	//   ....[53]....
        /*01fc*/ 	.word	0x00004810


	//   ....[54]....
        /*0200*/ 	.word	0x00004860


	//   ....[55]....
        /*0204*/ 	.word	0x00004880


	//   ....[56]....
        /*0208*/ 	.word	0x000048a0


	//   ....[57]....
        /*020c*/ 	.word	0x000048c0


	//----- nvinfo : EIATTR_EXIT_INSTR_OFFSETS
	.align		4
.L_3245:
        /*0210*/ 	.byte	0x04, 0x1c
        /*0212*/ 	.short	(.L_3247 - .L_3246)


	//   ....[0]....
.L_3246:
        /*0214*/ 	.word	0x00004980


	//   ....[1]....
        /*0218*/ 	.word	0x00004e30


	//----- nvinfo : EIATTR_MAX_THREADS
	.align		4
.L_3247:
        /*021c*/ 	.byte	0x04, 0x05
        /*021e*/ 	.short	(.L_3249 - .L_3248)
.L_3248:
        /*0220*/ 	.word	0x00000020
        /*0224*/ 	.word	0x00000001
        /*0228*/ 	.word	0x00000001


	//----- nvinfo : EIATTR_CRS_STACK_SIZE
	.align		4
.L_3249:
        /*022c*/ 	.byte	0x04, 0x1e
        /*022e*/ 	.short	(.L_3251 - .L_3250)
.L_3250:
        /*0230*/ 	.word	0x00000000
.L_3251:


//--------------------- .nv.info._Z25selective_scan_bwd_kernelI32Selective_Scan_bwd_kernel_traitsILi32ELi8ELb1ELb0ELb1ELb0ELb0EN3c108BFloat16EfEEv12SSMParamsBwd --------------------------
	.section	.nv.info._Z25selective_scan_bwd_kernelI32Selective_Scan_bwd_kernel_traitsILi32ELi8ELb1ELb0ELb1ELb0ELb0EN3c108BFloat16EfEEv12SSMParamsBwd,"",@"SHT_CUDA_INFO"
	.sectionflags	@""
	.align	4


	//----- nvinfo : EIATTR_CUDA_API_VERSION
	.align		4
        /*0000*/ 	.byte	0x04, 0x37
        /*0002*/ 	.short	(.L_3253 - .L_3252)
.L_3252:
        /*0004*/ 	.word	0x00000082


	//----- nvinfo : EIATTR_SW2861232_WAR
	.align		4
.L_3253:
        /*0008*/ 	.byte	0x01, 0x35
	.zero		2


	//----- nvinfo : EIATTR_PARAM_CBANK
	.align		4
        /*000c*/ 	.byte	0x04, 0x0a
        /*000e*/ 	.short	(.L_3255 - .L_3254)
	.align		4
.L_3254:
        /*0010*/ 	.word	index@(.nv.constant0._Z25selective_scan_bwd_kernelI32Selective_Scan_bwd_kernel_traitsILi32ELi8ELb1ELb0ELb1ELb0ELb0EN3c108BFloat16EfEEv12SSMParamsBwd)
        /*0014*/ 	.short	0x0160
        /*0016*/ 	.short	0x01f0


	//----- nvinfo : EIATTR_CBANK_PARAM_SIZE
	.align		4
.L_3255:
        /*0018*/ 	.byte	0x03, 0x19
        /*001a*/ 	.short	0x01f0


	//----- nvinfo : EIATTR_KPARAM_INFO
	.align		4
        /*001c*/ 	.byte	0x04, 0x17
        /*001e*/ 	.short	(.L_3257 - .L_3256)
.L_3256:
        /*0020*/ 	.word	0x00000000
        /*0024*/ 	.short	0x0000
        /*0026*/ 	.short	0x0000
        /*0028*/ 	.byte	0x00, 0xf0, 0xc1, 0x07


	//----- nvinfo : EIATTR_MAXREG_COUNT
	.align		4
.L_3257:
        /*002c*/ 	.byte	0x03, 0x1b
        /*002e*/ 	.short	0x00ff


	//----- nvinfo : EIATTR_NUM_BARRIERS
	.align		4
        /*0030*/ 	.byte	0x02, 0x4c
        /*0032*/ 	.byte	0x01
	.zero		1


	//----- nvinfo : EIATTR_MERCURY_ISA_VERSION
	.align		4
        /*0034*/ 	.byte	0x03, 0x5f
        /*0036*/ 	.short	0x0000


	//----- nvinfo : EIATTR_COOP_GROUP_MASK_REGIDS
	.align		4
        /*0038*/ 	.byte	0x04, 0x29
        /*003a*/ 	.short	(.L_3259 - .L_3258)


	//   ....[0]....
.L_3258:
        /*003c*/ 	.word	0xffffffff


	//   ....[1]....
        /*0040*/ 	.word	0xffffffff


	//   ....[2]....
        /*0044*/ 	.word	0xffffffff


	//   ....[3]....
        /*0048*/ 	.word	0xffffffff


	//   ....[4]....
        /*004c*/ 	.word	0xffffffff


	//   ....[5]....
        /*0050*/ 	.word	0xffffffff


	//   ....[6]....
        /*0054*/ 	.word	0xffffffff


	//   ....[7]....
        /*0058*/ 	.word	0xffffffff


	//   ....[8]....
        /*005c*/ 	.word	0xffffffff


	//   ....[9]....
        /*0060*/ 	.word	0xffffffff


	//   ....[10]....
        /*0064*/ 	.word	0xffffffff


	//   ....[11]....
        /*0068*/ 	.word	0xffffffff


	//   ....[12]....
        /*006c*/ 	.word	0xffffffff


	//   ....[13]....
        /*0070*/ 	.word	0xffffffff


	//   ....[14]....
        /*0074*/ 	.word	0xffffffff


	//   ....[15]....
        /*0078*/ 	.word	0xffffffff


	//   ....[16]....
        /*007c*/ 	.word	0xffffffff


	//   ....[17]....
        /*0080*/ 	.word	0xffffffff


	//   ....[18]....
        /*0084*/ 	.word	0xffffffff


	//   ....[19]....
        /*0088*/ 	.word	0xffffffff


	//   ....[20]....
        /*008c*/ 	.word	0xffffffff


	//   ....[21]....
        /*0090*/ 	.word	0xffffffff


	//   ....[22]....
        /*0094*/ 	.word	0xffffffff


	//   ....[23]....
        /*0098*/ 	.word	0xffffffff


	//   ....[24]....
        /*009c*/ 	.word	0xffffffff


	//   ....[25]....
        /*00a0*/ 	.word	0xffffffff


	//   ....[26]....
        /*00a4*/ 	.word	0xffffffff


	//   ....[27]....
        /*00a8*/ 	.word	0xffffffff


	//   ....[28]....
        /*00ac*/ 	.word	0xffffffff


	//   ....[29]....
        /*00b0*/ 	.word	0xffffffff


	//   ....[30]....
        /*00b4*/ 	.word	0xffffffff


	//   ....[31]....
        /*00b8*/ 	.word	0xffffffff


	//   ....[32]....
        /*00bc*/ 	.word	0xffffffff


	//   ....[33]....
        /*00c0*/ 	.word	0xffffffff


	//   ....[34]....
        /*00c4*/ 	.word	0xffffffff


	//   ....[35]....
        /*00c8*/ 	.word	0xffffffff


	//   ....[36]....
        /*00cc*/ 	.word	0xffffffff


	//   ....[37]....
        /*00d0*/ 	.word	0xffffffff


	//   ....[38]....
        /*00d4*/ 	.word	0xffffffff


	//   ....[39]....
        /*00d8*/ 	.word	0xffffffff


	//   ....[40]....
        /*00dc*/ 	.word	0xffffffff


	//   ....[41]....
        /*00e0*/ 	.word	0xffffffff


	//   ....[42]....
        /*00e4*/ 	.word	0xffffffff


	//   ....[43]....
        /*00e8*/ 	.word	0xffffffff


	//   ....[44]....
        /*00ec*/ 	.word	0xffffffff


	//   ....[45]....
        /*00f0*/ 	.word	0xffffffff


	//   ....[46]....
        /*00f4*/ 	.word	0xffffffff


	//   ....[47]....
        /*00f8*/ 	.word	0xffffffff


	//   ....[48]....
        /*00fc*/ 	.word	0xffffffff


	//   ....[49]....
        /*0100*/ 	.word	0xffffffff


	//   ....[50]....
        /*0104*/ 	.word	0xffffffff


	//   ....[51]....
        /*0108*/ 	.word	0xffffffff


	//   ....[52]....
        /*010c*/ 	.word	0xffffffff


	//   ....[53]....
        /*0110*/ 	.word	0xffffffff


	//----- nvinfo : EIATTR_COOP_GROUP_INSTR_OFFSETS
	.align		4
.L_3259:
        /*0114*/ 	.byte	0x04, 0x28
        /*0116*/ 	.short	(.L_3261 - .L_3260)


	//   ....[0]....
.L_3260:
        /*0118*/ 	.word	0x00000b10


	//   ....[1]....
        /*011c*/ 	.word	0x00000b80


	//   ....[2]....
        /*0120*/ 	.word	0x00000c60


	//   ....[3]....
        /*0124*/ 	.word	0x00001520


	//   ....[4]....
        /*0128*/ 	.word	0x00001ab0


	//   ....[5]....
        /*012c*/ 	.word	0x00001ae0


	//   ....[6]....
        /*0130*/ 	.word	0x00001b10


	//   ....[7]....
        /*0134*/ 	.word	0x00001b20


	//   ....[8]....
        /*0138*/ 	.word	0x00001b50


	//   ....[9]....
        /*013c*/ 	.word	0x00001b70


	//   ....[10]....
        /*0140*/ 	.word	0x00001ba0


	//   ....[11]....
        /*0144*/ 	.word	0x00001bc0


	//   ....[12]....
        /*0148*/ 	.word	0x00001bf0


	//   ....[13]....
        /*014c*/ 	.word	0x00001c10


	//   ....[14]....
        /*0150*/ 	.word	0x00001c40


	//   ....[15]....
        /*0154*/ 	.word	0x00001c60


	//   ....[16]....
        /*0158*/ 	.word	0x00001cb0


	//   ....[17]....
        /*015c*/ 	.word	0x00001cd0


	//   ....[18]....
        /*0160*/ 	.word	0x00001d20


	//   ....[19]....
        /*0164*/ 	.word	0x00001d40


	//   ....[20]....
        /*0168*/ 	.word	0x00001d90


	//   ....[21]....
        /*016c*/ 	.word	0x00001db0


	//   ....[22]....
        /*0170*/ 	.word	0x00001de0


	//   ....[23]....
        /*0174*/ 	.word	0x00001e00


	//   ....[24]....
        /*0178*/ 	.word	0x00001e30


	//   ....[25]....
        /*017c*/ 	.word	0x00001e40


	//   ....[26]....
        /*0180*/ 	.word	0x00001e60


	//   ....[27]....
        /*0184*/ 	.word	0x00001e80


	//   ....[28]....
        /*0188*/ 	.word	0x00001e90


	//   ....[29]....
        /*018c*/ 	.word	0x00001ea0


	//   ....[30]....
        /*0190*/ 	.word	0x00001eb0


	//   ....[31]....
        /*0194*/ 	.word	0x00001ec0


	//   ....[32]....
        /*0198*/ 	.word	0x00002920


	//   ....[33]....
        /*019c*/ 	.word	0x00002960


	//   ....[34]....
        /*01a0*/ 	.word	0x00002a50


	//   ....[35]....
        /*01a4*/ 	.word	0x00002a80


	//   ....[36]....
        /*01a8*/ 	.word	0x00002ab0


	//   ....[37]....
        /*01ac*/ 	.word	0x00002ad0


	//   ....[38]....
        /*01b0*/ 	.word	0x00002b00


	//   ....[39]....
        /*01b4*/ 	.word	0x00002b20


	//   ....[40]....
        /*01b8*/ 	.word	0x00002b60


	//   ....[41]....
        /*01bc*/ 	.word	0x00002b90


	//   ....[42]....
        /*01c0*/ 	.word	0x00003000


	//   ....[43]....
        /*01c4*/ 	.word	0x000031f0


	//   ....[44]....
        /*01c8*/ 	.word	0x00003330


	//   ....[45]....
        /*01cc*/ 	.word	0x00003380


	//   ....[46]....
        /*01d0*/ 	.word	0x000033b0


	//   ....[47]....
        /*01d4*/ 	.word	0x000033d0


	//   ....[48]....
        /*01d8*/ 	.word	0x000033f0


	//   ....[49]....
        /*01dc*/ 	.word	0x000034a0


	//   ....[50]....
        /*01e0*/ 	.word	0x000034f0


	//   ....[51]....
        /*01e4*/ 	.word	0x00003510


	//   ....[52]....
        /*01e8*/ 	.word	0x00003530


	//   ....[53]....
        /*01ec*/ 	.word	0x00003550


	//----- nvinfo : EIATTR_EXIT_INSTR_OFFSETS
	.align		4
.L_3261:
        /*01f0*/ 	.byte	0x04, 0x1c
        /*01f2*/ 	.short	(.L_3263 - .L_3262)


	//   ....[0]....
.L_3262:
        /*01f4*/ 	.word	0x00003610


	//   ....[1]....
        /*01f8*/ 	.word	0x00003830


	//----- nvinfo : EIATTR_MAX_THREADS
	.align		4
.L_3263:
        /*01fc*/ 	.byte	0x04, 0x05
        /*01fe*/ 	.short	(.L_3265 - .L_3264)
.L_3264:
        /*0200*/ 	.word	0x00000020
        /*0204*/ 	.word	0x00000001
        /*0208*/ 	.word	0x00000001


	//----- nvinfo : EIATTR_CRS_STACK_SIZE
	.align		4
.L_3265:
        /*020c*/ 	.byte	0x04, 0x1e
        /*020e*/ 	.short	(.L_3267 - .L_3266)
.L_3266:
        /*0210*/ 	.word	0x00000000
.L_3267:


//--------------------- .nv.info._Z25selective_scan_bwd_kernelI32Selective_Scan_bwd_kernel_traitsILi32ELi8ELb1ELb0ELb1ELb0ELb1EN3c108BFloat16EfEEv12SSMParamsBwd --------------------------
	.section	.nv.info._Z25selective_scan_bwd_kernelI32Selective_Scan_bwd_kernel_traitsILi32ELi8ELb1ELb0ELb1ELb0ELb1EN3c108BFloat16EfEEv12SSMParamsBwd,"",@"SHT_CUDA_INFO"
	.sectionflags	@""
	.align	4


	//----- nvinfo : EIATTR_CUDA_API_VERSION
	.align		4
        /*0000*/ 	.byte	0x04, 0x37
        /*0002*/ 	.short	(.L_3269 - .L_3268)
.L_3268:
        /*0004*/ 	.word	0x00000082


	//----- nvinfo : EIATTR_SW2861232_WAR
	.align		4
.L_3269:
        /*0008*/ 	.byte	0x01, 0x35
	.zero		2


	//----- nvinfo : EIATTR_PARAM_CBANK
	.align		4
        /*000c*/ 	.byte	0x04, 0x0a
        /*000e*/ 	.short	(.L_3271 - .L_3270)
	.align		4
.L_3270:
        /*0010*/ 	.word	index@(.nv.constant0._Z25selective_scan_bwd_kernelI32Selective_Scan_bwd_kernel_traitsILi32ELi8ELb1ELb0ELb1ELb0ELb1EN3c108BFloat16EfEEv12SSMParamsBwd)
        /*0014*/ 	.short	0x0160
        /*0016*/ 	.short	0x01f0


	//----- nvinfo : EIATTR_CBANK_PARAM_SIZE
	.align		4
.L_3271:
        /*0018*/ 	.byte	0x03, 0x19
        /*001a*/ 	.short	0x01f0


	//----- nvinfo : EIATTR_KPARAM_INFO
	.align		4
        /*001c*/ 	.byte	0x04, 0x17
        /*001e*/ 	.short	(.L_3273 - .L_3272)
.L_3272:
        /*0020*/ 	.word	0x00000000
        /*0024*/ 	.short	0x0000
        /*0026*/ 	.short	0x0000
        /*0028*/ 	.byte	0x00, 0xf0, 0xc1, 0x07


	//----- nvinfo : EIATTR_MAXREG_COUNT
	.align		4
.L_3273:
        /*002c*/ 	.byte	0x03, 0x1b
        /*002e*/ 	.short	0x00ff


	//----- nvinfo : EIATTR_NUM_BARRIERS
	.align		4
        /*0030*/ 	.byte	0x02, 0x4c
        /*0032*/ 	.byte	0x01
	.zero		1


	//----- nvinfo : EIATTR_MERCURY_ISA_VERSION
	.align		4
        /*0034*/ 	.byte	0x03, 0x5f
        /*0036*/ 	.short	0x0000


	//----- nvinfo : EIATTR_COOP_GROUP_MASK_REGIDS
	.align		4
        /*0038*/ 	.byte	0x04, 0x29
        /*003a*/ 	.short	(.L_3275 - .L_3274)


	//   ....[0]....
.L_3274:
        /*003c*/ 	.word	0xffffffff


	//   ....[1]....
        /*0040*/ 	.word	0xffffffff


	//   ....[2]....
        /*0044*/ 	.word	0xffffffff


	//   ....[3]....
        /*0048*/ 	.word	0xffffffff


	//   ....[4]....
        /*004c*/ 	.word	0xffffffff


	//   ....[5]....
        /*0050*/ 	.word	0xffffffff


	//   ....[6]....
        /*0054*/ 	.word	0xffffffff


	//   ....[7]....
        /*0058*/ 	.word	0xffffffff


	//   ....[8]....
        /*005c*/ 	.word	0xffffffff


	//   ....[9]....
        /*0060*/ 	.word	0xffffffff


	//   ....[10]....
        /*0064*/ 	.word	0xffffffff


	//   ....[11]....
        /*0068*/ 	.word	0xffffffff


	//   ....[12]....
        /*006c*/ 	.word	0xffffffff


	//   ....[13]....
        /*0070*/ 	.word	0xffffffff


	//   ....[14]....
        /*0074*/ 	.word	0xffffffff


	//   ....[15]....
        /*0078*/ 	.word	0xffffffff


	//   ....[16]....
        /*007c*/ 	.word	0xffffffff


	//   ....[17]....
        /*0080*/ 	.word	0xffffffff


	//   ....[18]....
        /*0084*/ 	.word	0xffffffff


	//   ....[19]....
        /*0088*/ 	.word	0xffffffff


	//   ....[20]....
        /*008c*/ 	.word	0xffffffff


	//   ....[21]....
        /*0090*/ 	.word	0xffffffff


	//   ....[22]....
        /*0094*/ 	.word	0xffffffff


	//   ....[23]....
        /*0098*/ 	.word	0xffffffff


	//   ....[24]....
        /*009c*/ 	.word	0xffffffff


	//   ....[25]....
        /*00a0*/ 	.word	0xffffffff


	//   ....[26]....
        /*00a4*/ 	.word	0xffffffff


	//   ....[27]....
        /*00a8*/ 	.word	0xffffffff


	//   ....[28]....
        /*00ac*/ 	.word	0xffffffff


	//   ....[29]....
        /*00b0*/ 	.word	0xffffffff


	//   ....[30]....
        /*00b4*/ 	.word	0xffffffff


	//   ....[31]....
        /*00b8*/ 	.word	0xffffffff


	//   ....[32]....
        /*00bc*/ 	.word	0xffffffff


	//   ....[33]....
        /*00c0*/ 	.word	0xffffffff


	//   ....[34]....
        /*00c4*/ 	.word	0xffffffff


	//   ....[35]....
        /*00c8*/ 	.word	0xffffffff


	//   ....[36]....
        /*00cc*/ 	.word	0xffffffff


	//   ....[37]....
        /*00d0*/ 	.word	0xffffffff


	//   ....[38]....
        /*00d4*/ 	.word	0xffffffff


	//   ....[39]....
        /*00d8*/ 	.word	0xffffffff


	//   ....[40]....
        /*00dc*/ 	.word	0xffffffff


	//   ....[41]....
        /*00e0*/ 	.word	0xffffffff


	//   ....[42]....
        /*00e4*/ 	.word	0xffffffff


	//   ....[43]....
        /*00e8*/ 	.word	0xffffffff


	//   ....[44]....
        /*00ec*/ 	.word	0xffffffff


	//   ....[45]....
        /*00f0*/ 	.word	0xffffffff


	//   ....[46]....
        /*00f4*/ 	.word	0xffffffff


	//   ....[47]....
        /*00f8*/ 	.word	0xffffffff


	//   ....[48]....
        /*00fc*/ 	.word	0xffffffff


	//   ....[49]....
        /*0100*/ 	.word	0xffffffff


	//   ....[50]....
        /*0104*/ 	.word	0xffffffff


	//   ....[51]....
        /*0108*/ 	.word	0xffffffff


	//   ....[52]....
        /*010c*/ 	.word	0xffffffff


	//   ....[53]....
        /*0110*/ 	.word	0xffffffff


	//   ....[54]....
        /*0114*/ 	.word	0xffffffff


	//   ....[55]....
        /*0118*/ 	.word	0xffffffff


	//   ....[56]....
        /*011c*/ 	.word	0xffffffff


	//   ....[57]....
        /*0120*/ 	.word	0xffffffff


	//----- nvinfo : EIATTR_COOP_GROUP_INSTR_OFFSETS
	.align		4
.L_3275:
        /*0124*/ 	.byte	0x04, 0x28
        /*0126*/ 	.short	(.L_3277 - .L_3276)


	//   ....[0]....
.L_3276:
        /*0128*/ 	.word	0x00000aa0


	//   ....[1]....
        /*012c*/ 	.word	0x00000b20


	//   ....[2]....
        /*0130*/ 	.word	0x00000c50


	//   ....[3]....
        /*0134*/ 	.word	0x00000d60


	//   ....[4]....
        /*0138*/ 	.word	0x00001120


	//   ....[5]....
        /*013c*/ 	.word	0x00001660


	//   ....[6]....
        /*0140*/ 	.word	0x00001900


	//   ....[7]....
        /*0144*/ 	.word	0x000020b0


	//   ....[8]....
        /*0148*/ 	.word	0x00002610


	//   ....[9]....
        /*014c*/ 	.word	0x00002640


	//   ....[10]....
        /*0150*/ 	.word	0x00002670


	//   ....[11]....
        /*0154*/ 	.word	0x00002680


	//   ....[12]....
        /*0158*/ 	.word	0x000026c0


	//   ....[13]....
        /*015c*/ 	.word	0x000026d0


	//   ....[14]....
        /*0160*/ 	.word	0x00002710


	//   ....[15]....
        /*0164*/ 	.word	0x00002720


	//   ....[16]....
        /*0168*/ 	.word	0x00002750


	//   ....[17]....
        /*016c*/ 	.word	0x00002770


	//   ....[18]....
        /*0170*/ 	.word	0x000027a0


	//   ....[19]....
        /*0174*/ 	.word	0x000027c0


	//   ....[20]....
        /*0178*/ 	.word	0x00002810


	//   ....[21]....
        /*017c*/ 	.word	0x00002840


	//   ....[22]....
        /*0180*/ 	.word	0x00002880


	//   ....[23]....
        /*0184*/ 	.word	0x000028a0


	//   ....[24]....
        /*0188*/ 	.word	0x000028f0


	//   ....[25]....
        /*018c*/ 	.word	0x00002910


	//   ....[26]....
        /*0190*/ 	.word	0x00002940


	//   ....[27]....
        /*0194*/ 	.word	0x00002960


	//   ....[28]....
        /*0198*/ 	.word	0x00002980


	//   ....[29]....
        /*019c*/ 	.word	0x000029a0


	//   ....[30]....
        /*01a0*/ 	.word	0x000029b0


	//   ....[31]....
        /*01a4*/ 	.word	0x000029d0


	//   ....[32]....
        /*01a8*/ 	.word	0x000029f0


	//   ....[33]....
        /*01ac*/ 	.word	0x00002a00


	//   ....[34]....
        /*01b0*/ 	.word	0x00002a10


	//   ....[35]....
        /*01b4*/ 	.word	0x00002a30


	//   ....[36]....
        /*01b8*/ 	.word	0x000034b0


	//   ....[37]....
        /*01bc*/ 	.word	0x000034f0


	//   ....[38]....
        /*01c0*/ 	.word	0x000035e0


	//   ....[39]....
        /*01c4*/ 	.word	0x00003610


	//   ....[40]....
        /*01c8*/ 	.word	0x00003640


	//   ....[41]....
        /*01cc*/ 	.word	0x00003660


	//   ....[42]....
        /*01d0*/ 	.word	0x00003690


	//   ....[43]....
        /*01d4*/ 	.word	0x000036b0


	//   ....[44]....
        /*01d8*/ 	.word	0x000036f0


	//   ....[45]....
        /*01dc*/ 	.word	0x00003720


	//   ....[46]....
        /*01e0*/ 	.word	0x00003b80


	//   ....[47]....
        /*01e4*/ 	.word	0x00003d80


	//   ....[48]....
        /*01e8*/ 	.word	0x00003e90


	//   ....[49]....
        /*01ec*/ 	.word	0x00003ee0


	//   ....[50]....
        /*01f0*/ 	.word	0x00003f10


	//   ....[51]....
        /*01f4*/ 	.word	0x00003f30


	//   ....[52]....
        /*01f8*/ 	.word	0x00003f50


	//   ....[53]....
        /*01fc*/ 	.word	0x00004000


	//   ....[54]....
        /*0200*/ 	.word	0x00004050


	//   ....[55]....
        /*0204*/ 	.word	0x00004070


	//   ....[56]....
        /*0208*/ 	.word	0x00004090


	//   ....[57]....
        /*020c*/ 	.word	0x000040b0


	//----- nvinfo : EIATTR_EXIT_INSTR_OFFSETS
	.align		4
.L_3277:
        /*0210*/ 	.byte	0x04, 0x1c
        /*0212*/ 	.short	(.L_3279 - .L_3278)


	//   ....[0]....
.L_3278:
        /*0214*/ 	.word	0x00004170


	//   ....[1]....
        /*0218*/ 	.word	0x00004390


	//----- nvinfo : EIATTR_MAX_THREADS
	.align		4
.L_3279:
        /*021c*/ 	.byte	0x04, 0x05
        /*021e*/ 	.short	(.L_3281 - .L_3280)
.L_3280:
        /*0220*/ 	.word	0x00000020
        /*0224*/ 	.word	0x00000001
        /*0228*/ 	.word	0x00000001


	//----- nvinfo : EIATTR_CRS_STACK_SIZE
	.align		4
.L_3281:
        /*022c*/ 	.byte	0x04, 0x1e
        /*022e*/ 	.short	(.L_3283 - .L_3282)
.L_3282:
        /*0230*/ 	.word	0x00000000
.L_3283:


//--------------------- .nv.info._Z25selective_scan_bwd_kernelI32Selective_Scan_bwd_kernel_traitsILi32ELi8ELb1ELb0ELb1ELb1ELb0EN3c108BFloat16EfEEv12SSMParamsBwd --------------------------
	.section	.nv.info._Z25selective_scan_bwd_kernelI32Selective_Scan_bwd_kernel_traitsILi32ELi8ELb1ELb0ELb1ELb1ELb0EN3c108BFloat16EfEEv12SSMParamsBwd,"",@"SHT_CUDA_INFO"
	.sectionflags	@""
	.align	4


	//----- nvinfo : EIATTR_CUDA_API_VERSION
	.align		4
        /*0000*/ 	.byte	0x04, 0x37
        /*0002*/ 	.short	(.L_3285 - .L_3284)
.L_3284:
        /*0004*/ 	.word	0x00000082


	//----- nvinfo : EIATTR_SW2861232_WAR
	.align		4
.L_3285:
        /*0008*/ 	.byte	0x01, 0x35
	.zero		2


	//----- nvinfo : EIATTR_PARAM_CBANK
	.align		4
        /*000c*/ 	.byte	0x04, 0x0a
        /*000e*/ 	.short	(.L_3287 - .L_3286)
	.align		4
.L_3286:
        /*0010*/ 	.word	index@(.nv.constant0._Z25selective_scan_bwd_kernelI32Selective_Scan_bwd_kernel_traitsILi32ELi8ELb1ELb0ELb1ELb1ELb0EN3c108BFloat16EfEEv12SSMParamsBwd)
        /*0014*/ 	.short	0x0160
        /*0016*/ 	.short	0x01f0


	//----- nvinfo : EIATTR_CBANK_PARAM_SIZE
	.align		4
.L_3287:
        /*0018*/ 	.byte	0x03, 0x19
        /*001a*/ 	.short	0x01f0


	//----- nvinfo : EIATTR_KPARAM_INFO
	.align		4
        /*001c*/ 	.byte	0x04, 0x17
        /*001e*/ 	.short	(.L_3289 - .L_3288)
.L_3288:
        /*0020*/ 	.word	0x00000000
        /*0024*/ 	.short	0x0000
        /*0026*/ 	.short	0x0000
        /*0028*/ 	.byte	0x00, 0xf0, 0xc1, 0x07


	//----- nvinfo : EIATTR_MAXREG_COUNT
	.align		4
.L_3289:
        /*002c*/ 	.byte	0x03, 0x1b
        /*002e*/ 	.short	0x00ff


	//----- nvinfo : EIATTR_NUM_BARRIERS
	.align		4
        /*0030*/ 	.byte	0x02, 0x4c
        /*0032*/ 	.byte	0x01
	.zero		1


	//----- nvinfo : EIATTR_MERCURY_ISA_VERSION
	.align		4
        /*0034*/ 	.byte	0x03, 0x5f
        /*0036*/ 	.short	0x0000


	//----- nvinfo : EIATTR_COOP_GROUP_MASK_REGIDS
	.align		4
        /*0038*/ 	.byte	0x04, 0x29
        /*003a*/ 	.short	(.L_3291 - .L_3290)


	//   ....[0]....
.L_3290:
        /*003c*/ 	.word	0xffffffff


	//   ....[1]....
        /*0040*/ 	.word	0xffffffff


	//   ....[2]....
        /*0044*/ 	.word	0xffffffff


	//   ....[3]....
        /*0048*/ 	.word	0xffffffff


	//   ....[4]....
        /*004c*/ 	.word	0xffffffff


	//   ....[5]....
        /*0050*/ 	.word	0xffffffff


	//   ....[6]....
        /*0054*/ 	.word	0xffffffff


	//   ....[7]....
        /*0058*/ 	.word	0xffffffff


	//   ....[8]....
        /*005c*/ 	.word	0xffffffff


	//   ....[9]....
        /*0060*/ 	.word	0xffffffff


	//   ....[10]....
        /*0064*/ 	.word	0xffffffff


	//   ....[11]....
        /*0068*/ 	.word	0xffffffff


	//   ....[12]....
        /*006c*/ 	.word	0xffffffff


	//   ....[13]....
        /*0070*/ 	.word	0xffffffff


	//   ....[14]....
        /*0074*/ 	.word	0xffffffff


	//   ....[15]....
        /*0078*/ 	.word	0xffffffff


	//   ....[16]....
        /*007c*/ 	.word	0xffffffff


	//   ....[17]....
        /*0080*/ 	.word	0xffffffff


	//   ....[18]....
        /*0084*/ 	.word	0xffffffff


	//   ....[19]....
        /*0088*/ 	.word	0xffffffff


	//   ....[20]....
        /*008c*/ 	.word	0xffffffff


	//   ....[21]....
        /*0090*/ 	.word	0xffffffff


	//   ....[22]....
        /*0094*/ 	.word	0xffffffff


	//   ....[23]....
        /*0098*/ 	.word	0xffffffff


	//   ....[24]....
        /*009c*/ 	.word	0xffffffff


	//   ....[25]....
        /*00a0*/ 	.word	0xffffffff


	//   ....[26]....
        /*00a4*/ 	.word	0xffffffff


	//   ....[27]....
        /*00a8*/ 	.word	0xffffffff


	//   ....[28]....
        /*00ac*/ 	.word	0xffffffff


	//   ....[29]....
        /*00b0*/ 	.word	0xffffffff


	//   ....[30]....
        /*00b4*/ 	.word	0xffffffff


	//   ....[31]....
        /*00b8*/ 	.word	0xffffffff


	//   ....[32]....
        /*00bc*/ 	.word	0xffffffff


	//   ....[33]....
        /*00c0*/ 	.word	0xffffffff


	//   ....[34]....
        /*00c4*/ 	.word	0xffffffff


	//   ....[35]....
        /*00c8*/ 	.word	0xffffffff


	//   ....[36]....
        /*00cc*/ 	.word	0xffffffff


	//   ....[37]....
        /*00d0*/ 	.word	0xffffffff


	//   ....[38]....
        /*00d4*/ 	.word	0xffffffff


	//   ....[39]....
        /*00d8*/ 	.word	0xffffffff


	//   ....[40]....
        /*00dc*/ 	.word	0xffffffff


	//   ....[41]....
        /*00e0*/ 	.word	0xffffffff


	//   ....[42]....
        /*00e4*/ 	.word	0xffffffff


	//   ....[43]....
        /*00e8*/ 	.word	0xffffffff


	//   ....[44]....
        /*00ec*/ 	.word	0xffffffff


	//   ....[45]....
        /*00f0*/ 	.word	0xffffffff


	//   ....[46]....
        /*00f4*/ 	.word	0xffffffff


	//   ....[47]....
        /*00f8*/ 	.word	0xffffffff


	//   ....[48]....
        /*00fc*/ 	.word	0xffffffff


	//   ....[49]....
        /*0100*/ 	.word	0xffffffff


	//   ....[50]....
        /*0104*/ 	.word	0xffffffff


	//   ....[51]....
        /*0108*/ 	.word	0xffffffff


	//   ....[52]....
        /*010c*/ 	.word	0xffffffff


	//   ....[53]....
        /*0110*/ 	.word	0xffffffff


	//   ....[54]....
        /*0114*/ 	.word	0xffffffff


	//----- nvinfo : EIATTR_COOP_GROUP_INSTR_OFFSETS
	.align		4
.L_3291:
        /*0118*/ 	.byte	0x04, 0x28
        /*011a*/ 	.short	(.L_3293 - .L_3292)


	//   ....[0]....
.L_3292:
        /*011c*/ 	.word	0x00000ad0


	//   ....[1]....
        /*0120*/ 	.word	0x00000b40


	//   ....[2]....
        /*0124*/ 	.word	0x00000c70


	//   ....[3]....
        /*0128*/ 	.word	0x00002670


	//   ....[4]....
        /*012c*/ 	.word	0x00002c10


	//   ....[5]....
        /*0130*/ 	.word	0x00002c40


	//   ....[6]....
        /*0134*/ 	.word	0x00002c70


	//   ....[7]....
        /*0138*/ 	.word	0x00002c80


	//   ....[8]....
        /*013c*/ 	.word	0x00002cb0


	//   ....[9]....
        /*0140*/ 	.word	0x00002cd0


	//   ....[10]....
        /*0144*/ 	.word	0x00002d00


	//   ....[11]....
        /*0148*/ 	.word	0x00002d20


	//   ....[12]....
        /*014c*/ 	.word	0x00002d50


	//   ....[13]....
        /*0150*/ 	.word	0x00002d70


	//   ....[14]....
        /*0154*/ 	.word	0x00002da0


	//   ....[15]....
        /*0158*/ 	.word	0x00002dc0


	//   ....[16]....
        /*015c*/ 	.word	0x00002df0


	//   ....[17]....
        /*0160*/ 	.word	0x00002e20


	//   ....[18]....
        /*0164*/ 	.word	0x00002e70


	//   ....[19]....
        /*0168*/ 	.word	0x00002ea0


	//   ....[20]....
        /*016c*/ 	.word	0x00002ef0


	//   ....[21]....
        /*0170*/ 	.word	0x00002f10


	//   ....[22]....
        /*0174*/ 	.word	0x00002f40


	//   ....[23]....
        /*0178*/ 	.word	0x00002f60


	//   ....[24]....
        /*017c*/ 	.word	0x00002f90


	//   ....[25]....
        /*0180*/ 	.word	0x00002fa0


	//   ....[26]....
        /*0184*/ 	.word	0x00002fc0


	//   ....[27]....
        /*0188*/ 	.word	0x00002fe0


	//   ....[28]....
        /*018c*/ 	.word	0x00002ff0


	//   ....[29]....
        /*0190*/ 	.word	0x00003000


	//   ....[30]....
        /*0194*/ 	.word	0x00003010


	//   ....[31]....
        /*0198*/ 	.word	0x00003020


	//   ....[32]....
        /*019c*/ 	.word	0x00003a30


	//   ....[33]....
        /*01a0*/ 	.word	0x00003a70


	//   ....[34]....
        /*01a4*/ 	.word	0x00003b60


	//   ....[35]....
        /*01a8*/ 	.word	0x00003b90


	//   ....[36]....
        /*01ac*/ 	.word	0x00003bc0


	//   ....[37]....
        /*01b0*/ 	.word	0x00003be0


	//   ....[38]....
        /*01b4*/ 	.word	0x00003c10


	//   ....[39]....
        /*01b8*/ 	.word	0x00003c30


	//   ....[40]....
        /*01bc*/ 	.word	0x00003c70


	//   ....[41]....
        /*01c0*/ 	.word	0x00003ca0


	//   ....[42]....
        /*01c4*/ 	.word	0x00004040


	//   ....[43]....
        /*01c8*/ 	.word	0x00004450


	//   ....[44]....
        /*01cc*/ 	.word	0x00004750


	//   ....[45]....
        /*01d0*/ 	.word	0x000048c0


	//   ....[46]....
        /*01d4*/ 	.word	0x00004910


	//   ....[47]....
        /*01d8*/ 	.word	0x00004940


	//   ....[48]....
        /*01dc*/ 	.word	0x00004960


	//   ....[49]....
        /*01e0*/ 	.word	0x00004980


	//   ....[50]....
        /*01e4*/ 	.word	0x00004a30


	//   ....[51]....
        /*01e8*/ 	.word	0x00004a80


	//   ....[52]....
        /*01ec*/ 	.word	0x00004aa0


	//   ....[53]....
        /*01f0*/ 	.word	0x00004ac0


	//   ....[54]....
        /*01f4*/ 	.word	0x00004ae0


	//----- nvinfo : EIATTR_EXIT_INSTR_OFFSETS
	.align		4
.L_3293:
        /*01f8*/ 	.byte	0x04, 0x1c
        /*01fa*/ 	.short	(.L_3295 - .L_3294)


	//   ....[0]....
.L_3294:
        /*01fc*/ 	.word	0x00004ba0


	//   ....[1]....
        /*0200*/ 	.word	0x00004dc0


	//----- nvinfo : EIATTR_MAX_THREADS
	.align		4
.L_3295:
        /*0204*/ 	.byte	0x04, 0x05
        /*0206*/ 	.short	(.L_3297 - .L_3296)
.L_3296:
        /*0208*/ 	.word	0x00000020
        /*020c*/ 	.word	0x00000001
        /*0210*/ 	.word	0x00000001


	//----- nvinfo : EIATTR_CRS_STACK_SIZE
	.align		4
.L_3297:
        /*0214*/ 	.byte	0x04, 0x1e
        /*0216*/ 	.short	(.L_3299 - .L_3298)
.L_3298:
        /*0218*/ 	.word	0x00000000
.L_3299:


//--------------------- .nv.info._Z25selective_scan_bwd_kernelI32Selective_Scan_bwd_kernel_traitsILi32ELi8ELb1ELb0ELb1ELb1ELb1EN3c108BFloat16EfEEv12SSMParamsBwd --------------------------
	.section	.nv.info._Z25selective_scan_bwd_kernelI32Selective_Scan_bwd_kernel_traitsILi32ELi8ELb1ELb0ELb1ELb1ELb1EN3c108BFloat16EfEEv12SSMParamsBwd,"",@"SHT_CUDA_INFO"
	.sectionflags	@""
	.align	4


	//----- nvinfo : EIATTR_CUDA_API_VERSION
	.align		4
        /*0000*/ 	.byte	0x04, 0x37
        /*0002*/ 	.short	(.L_3301 - .L_3300)
.L_3300:
        /*0004*/ 	.word	0x00000082


	//----- nvinfo : EIATTR_SW2861232_WAR
	.align		4
.L_3301:
        /*0008*/ 	.byte	0x01, 0x35
	.zero		2


	//----- nvinfo : EIATTR_PARAM_CBANK
	.align		4
        /*000c*/ 	.byte	0x04, 0x0a
        /*000e*/ 	.short	(.L_3303 - .L_3302)
	.align		4
.L_3302:
        /*0010*/ 	.word	index@(.nv.constant0._Z25selective_scan_bwd_kernelI32Selective_Scan_bwd_kernel_traitsILi32ELi8ELb1ELb0ELb1ELb1ELb1EN3c108BFloat16EfEEv12SSMParamsBwd)
        /*0014*/ 	.short	0x0160
        /*0016*/ 	.short	0x01f0


	//----- nvinfo : EIATTR_CBANK_PARAM_SIZE
	.align		4
.L_3303:
        /*0018*/ 	.byte	0x03, 0x19
        /*001a*/ 	.short	0x01f0


	//----- nvinfo : EIATTR_KPARAM_INFO
	.align		4
        /*001c*/ 	.byte	0x04, 0x17
        /*001e*/ 	.short	(.L_3305 - .L_3304)
.L_3304:
        /*0020*/ 	.word	0x00000000
        /*0024*/ 	.short	0x0000
        /*0026*/ 	.short	0x0000
        /*0028*/ 	.byte	0x00, 0xf0, 0xc1, 0x07


	//----- nvinfo : EIATTR_MAXREG_COUNT
	.align		4
.L_3305:
        /*002c*/ 	.byte	0x03, 0x1b
        /*002e*/ 	.short	0x00ff


	//----- nvinfo : EIATTR_NUM_BARRIERS
	.align		4
        /*0030*/ 	.byte	0x02, 0x4c
        /*0032*/ 	.byte	0x01
	.zero		1


	//----- nvinfo : EIATTR_MERCURY_ISA_VERSION
	.align		4
        /*0034*/ 	.byte	0x03, 0x5f
        /*0036*/ 	.short	0x0000


	//----- nvinfo : EIATTR_COOP_GROUP_MASK_REGIDS
	.align		4
        /*0038*/ 	.byte	0x04, 0x29
        /*003a*/ 	.short	(.L_3307 - .L_3306)


	//   ....[0]....
.L_3306:
        /*003c*/ 	.word	0xffffffff


	//   ....[1]....
        /*0040*/ 	.word	0xffffffff


	//   ....[2]....
        /*0044*/ 	.word	0xffffffff


	//   ....[3]....
        /*0048*/ 	.word	0xffffffff


	//   ....[4]....
        /*004c*/ 	.word	0xffffffff


	//   ....[5]....
        /*0050*/ 	.word	0xffffffff


	//   ....[6]....
        /*0054*/ 	.word	0xffffffff


	//   ....[7]....
        /*0058*/ 	.word	0xffffffff


	//   ....[8]....
        /*005c*/ 	.word	0xffffffff


	//   ....[9]....
        /*0060*/ 	.word	0xffffffff


	//   ....[10]....
        /*0064*/ 	.word	0xffffffff


	//   ....[11]....
        /*0068*/ 	.word	0xffffffff


	//   ....[12]....
        /*006c*/ 	.word	0xffffffff


	//   ....[13]....
        /*0070*/ 	.word	0xffffffff


	//   ....[14]....
        /*0074*/ 	.word	0xffffffff


	//   ....[15]....
        /*0078*/ 	.word	0xffffffff


	//   ....[16]....
        /*007c*/ 	.word	0xffffffff


	//   ....[17]....
        /*0080*/ 	.word	0xffffffff


	//   ....[18]....
        /*0084*/ 	.word	0xffffffff


	//   ....[19]....
        /*0088*/ 	.word	0xffffffff


	//   ....[20]....
        /*008c*/ 	.word	0xffffffff


	//   ....[21]....
        /*0090*/ 	.word	0xffffffff


	//   ....[22]....
        /*0094*/ 	.word	0xffffffff


	//   ....[23]....
        /*0098*/ 	.word	0xffffffff


	//   ....[24]....
        /*009c*/ 	.word	0xffffffff


	//   ....[25]....
        /*00a0*/ 	.word	0xffffffff


	//   ....[26]....
        /*00a4*/ 	.word	0xffffffff


	//   ....[27]....
        /*00a8*/ 	.word	0xffffffff


	//   ....[28]....
        /*00ac*/ 	.word	0xffffffff


	//   ....[29]....
        /*00b0*/ 	.word	0xffffffff


	//   ....[30]....
        /*00b4*/ 	.word	0xffffffff


	//   ....[31]....
        /*00b8*/ 	.word	0xffffffff


	//   ....[32]....
        /*00bc*/ 	.word	0xffffffff


	//   ....[33]....
        /*00c0*/ 	.word	0xffffffff


	//   ....[34]....
        /*00c4*/ 	.word	0xffffffff


	//   ....[35]....
        /*00c8*/ 	.word	0xffffffff


	//   ....[36]....
        /*00cc*/ 	.word	0xffffffff


	//   ....[37]....
        /*00d0*/ 	.word	0xffffffff


	//   ....[38]....
        /*00d4*/ 	.word	0xffffffff


	//   ....[39]....
        /*00d8*/ 	.word	0xffffffff


	//   ....[40]....
        /*00dc*/ 	.word	0xffffffff


	//   ....[41]....
        /*00e0*/ 	.word	0xffffffff


	//   ....[42]....
        /*00e4*/ 	.word	0xffffffff


	//   ....[43]....
        /*00e8*/ 	.word	0xffffffff


	//   ....[44]....
        /*00ec*/ 	.word	0xffffffff


	//   ....[45]....
        /*00f0*/ 	.word	0xffffffff


	//   ....[46]....
        /*00f4*/ 	.word	0xffffffff


	//   ....[47]....
        /*00f8*/ 	.word	0xffffffff


	//   ....[48]....
        /*00fc*/ 	.word	0xffffffff


	//   ....[49]....
        /*0100*/ 	.word	0xffffffff


	//   ....[50]....
        /*0104*/ 	.word	0xffffffff


	//   ....[51]....
        /*0108*/ 	.word	0xffffffff


	//   ....[52]....
        /*010c*/ 	.word	0xffffffff


	//   ....[53]....
        /*0110*/ 	.word	0xffffffff


	//   ....[54]....
        /*0114*/ 	.word	0xffffffff


	//   ....[55]....
        /*0118*/ 	.word	0xffffffff


	//   ....[56]....
        /*011c*/ 	.word	0xffffffff


	//   ....[57]....
        /*0120*/ 	.word	0xffffffff


	//   ....[58]....
        /*0124*/ 	.word	0xffffffff


	//----- nvinfo : EIATTR_COOP_GROUP_INSTR_OFFSETS
	.align		4
.L_3307:
        /*0128*/ 	.byte	0x04, 0x28
        /*012a*/ 	.short	(.L_3309 - .L_3308)


	//   ....[0]....
.L_3308:
        /*012c*/ 	.word	0x000009a0


	//   ....[1]....
        /*0130*/ 	.word	0x00000a10


	//   ....[2]....
        /*0134*/ 	.word	0x00000c90


	//   ....[3]....
        /*0138*/ 	.word	0x00001ed0


	//   ....[4]....
        /*013c*/ 	.word	0x00002280


	//   ....[5]....
        /*0140*/ 	.word	0x000026c0


	//   ....[6]....
        /*0144*/ 	.word	0x000029d0


	//   ....[7]....
        /*0148*/ 	.word	0x00003160


	//   ....[8]....
        /*014c*/ 	.word	0x000036d0


	//   ....[9]....
        /*0150*/ 	.word	0x00003700


	//   ....[10]....
        /*0154*/ 	.word	0x00003730


	//   ....[11]....
        /*0158*/ 	.word	0x00003740


	//   ....[12]....
        /*015c*/ 	.word	0x00003770


	//   ....[13]....
        /*0160*/ 	.word	0x00003790


	//   ....[14]....
        /*0164*/ 	.word	0x000037c0


	//   ....[15]....
        /*0168*/ 	.word	0x000037e0


	//   ....[16]....
        /*016c*/ 	.word	0x00003810


	//   ....[17]....
        /*0170*/ 	.word	0x00003830


	//   ....[18]....
        /*0174*/ 	.word	0x00003860


	//   ....[19]....
        /*0178*/ 	.word	0x00003880


	//   ....[20]....
        /*017c*/ 	.word	0x000038d0


	//   ....[21]....
        /*0180*/ 	.word	0x000038f0


	//   ....[22]....
        /*0184*/ 	.word	0x00003940


	//   ....[23]....
        /*0188*/ 	.word	0x00003960


	//   ....[24]....
        /*018c*/ 	.word	0x000039b0


	//   ....[25]....
        /*0190*/ 	.word	0x000039d0


	//   ....[26]....
        /*0194*/ 	.word	0x00003a00


	//   ....[27]....
        /*0198*/ 	.word	0x00003a20


	//   ....[28]....
        /*019c*/ 	.word	0x00003a40


	//   ....[29]....
        /*01a0*/ 	.word	0x00003a60


	//   ....[30]....
        /*01a4*/ 	.word	0x00003a70


	//   ....[31]....
        /*01a8*/ 	.word	0x00003a90


	//   ....[32]....
        /*01ac*/ 	.word	0x00003ab0


	//   ....[33]....
        /*01b0*/ 	.word	0x00003ac0


	//   ....[34]....
        /*01b4*/ 	.word	0x00003ad0


	//   ....[35]....
        /*01b8*/ 	.word	0x00003ae0


	//   ....[36]....
        /*01bc*/ 	.word	0x00004500


	//   ....[37]....
        /*01c0*/ 	.word	0x00004540


	//   ....[38]....
        /*01c4*/ 	.word	0x00004630


	//   ....[39]....
        /*01c8*/ 	.word	0x00004660


	//   ....[40]....
        /*01cc*/ 	.word	0x000046d0


	//   ....[41]....
        /*01d0*/ 	.word	0x000046f0


	//   ....[42]....
        /*01d4*/ 	.word	0x00004720


	//   ....[43]....
        /*01d8*/ 	.word	0x00004740


	//   ....[44]....
        /*01dc*/ 	.word	0x00004770


	//   ....[45]....
        /*01e0*/ 	.word	0x000047a0


	//   ....[46]....
        /*01e4*/ 	.word	0x00004b10


	//   ....[47]....
        /*01e8*/ 	.word	0x00005020


	//   ....[48]....
        /*01ec*/ 	.word	0x00005250


	//   ....[49]....
        /*01f0*/ 	.word	0x00005340


	//   ....[50]....
        /*01f4*/ 	.word	0x00005390


	//   ....[51]....
        /*01f8*/ 	.word	0x000053c0


	//   ....[52]....
        /*01fc*/ 	.word	0x000053e0


	//   ....[53]....
        /*0200*/ 	.word	0x00005400


	//   ....[54]....
        /*0204*/ 	.word	0x000054b0


	//   ....[55]....
        /*0208*/ 	.word	0x00005500


	//   ....[56]....
        /*020c*/ 	.word	0x00005520


	//   ....[57]....
        /*0210*/ 	.word	0x00005540


	//   ....[58]....
        /*0214*/ 	.word	0x00005560


	//----- nvinfo : EIATTR_EXIT_INSTR_OFFSETS
	.align		4
.L_3309:
        /*0218*/ 	.byte	0x04, 0x1c
        /*021a*/ 	.short	(.L_3311 - .L_3310)


	//   ....[0]....
.L_3310:
        /*021c*/ 	.word	0x00005620


	//   ....[1]....
        /*0220*/ 	.word	0x00005840


	//----- nvinfo : EIATTR_MAX_THREADS
	.align		4
.L_3311:
        /*0224*/ 	.byte	0x04, 0x05
        /*0226*/ 	.short	(.L_3313 - .L_3312)
.L_3312:
        /*0228*/ 	.word	0x00000020
        /*022c*/ 	.word	0x00000001
        /*0230*/ 	.word	0x00000001


	//----- nvinfo : EIATTR_CRS_STACK_SIZE
	.align		4
.L_3313:
        /*0234*/ 	.byte	0x04, 0x1e
        /*0236*/ 	.short	(.L_3315 - .L_3314)
.L_3314:
        /*0238*/ 	.word	0x00000000
.L_3315:


//--------------------- .nv.info._Z25selective_scan_bwd_kernelI32Selective_Scan_bwd_kernel_traitsILi32ELi8ELb1ELb1ELb0ELb0ELb0EN3c108BFloat16EfEEv12SSMParamsBwd --------------------------
	.section	.nv.info._Z25selective_scan_bwd_kernelI32Selective_Scan_bwd_kernel_traitsILi32ELi8ELb1ELb1ELb0ELb0ELb0EN3c108BFloat16EfEEv12SSMParamsBwd,"",@"SHT_CUDA_INFO"
	.sectionflags	@""
	.align	4


	//----- nvinfo : EIATTR_CUDA_API_VERSION
	.align		4
        /*0000*/ 	.byte	0x04, 0x37
        /*0002*/ 	.short	(.L_3317 - .L_3316)
.L_3316:
        /*0004*/ 	.word	0x00000082


	//----- nvinfo : EIATTR_SW2861232_WAR
	.align		4
.L_3317:
        /*0008*/ 	.byte	0x01, 0x35
	.zero		2


	//----- nvinfo : EIATTR_PARAM_CBANK
	.align		4
        /*000c*/ 	.byte	0x04, 0x0a
        /*000e*/ 	.short	(.L_3319 - .L_3318)
	.align		4
.L_3318:
        /*0010*/ 	.word	index@(.nv.constant0._Z25selective_scan_bwd_kernelI32Selective_Scan_bwd_kernel_traitsILi32ELi8ELb1ELb1ELb0ELb0ELb0EN3c108BFloat16EfEEv12SSMParamsBwd)
        /*0014*/ 	.short	0x0160
        /*0016*/ 	.short	0x01f0


	//----- nvinfo : EIATTR_CBANK_PARAM_SIZE
	.align		4
.L_3319:
        /*0018*/ 	.byte	0x03, 0x19
        /*001a*/ 	.short	0x01f0


	//----- nvinfo : EIATTR_KPARAM_INFO
	.align		4
        /*001c*/ 	.byte	0x04, 0x17
        /*001e*/ 	.short	(.L_3321 - .L_3320)
.L_3320:
        /*0020*/ 	.word	0x00000000
        /*0024*/ 	.short	0x0000
        /*0026*/ 	.short	0x0000
        /*0028*/ 	.byte	0x00, 0xf0, 0xc1, 0x07


	//----- nvinfo : EIATTR_MAXREG_COUNT
	.align		4
.L_3321:
        /*002c*/ 	.byte	0x03, 0x1b
        /*002e*/ 	.short	0x00ff


	//----- nvinfo : EIATTR_NUM_BARRIERS
	.align		4
        /*0030*/ 	.byte	0x02, 0x4c
        /*0032*/ 	.byte	0x01
	.zero		1


	//----- nvinfo : EIATTR_MERCURY_ISA_VERSION
	.align		4
        /*0034*/ 	.byte	0x03, 0x5f
        /*0036*/ 	.short	0x0000


	//----- nvinfo : EIATTR_COOP_GROUP_MASK_REGIDS
	.align		4
        /*0038*/ 	.byte	0x04, 0x29
        /*003a*/ 	.short	(.L_3323 - .L_3322)


	//   ....[0]....
.L_3322:
        /*003c*/ 	.word	0xffffffff


	//   ....[1]....
        /*0040*/ 	.word	0xffffffff


	//   ....[2]....
        /*0044*/ 	.word	0xffffffff


	//   ....[3]....
        /*0048*/ 	.word	0xffffffff


	//   ....[4]....
        /*004c*/ 	.word	0xffffffff


	//   ....[5]....
        /*0050*/ 	.word	0xffffffff


	//   ....[6]....
        /*0054*/ 	.word	0xffffffff


	//   ....[7]....
        /*0058*/ 	.word	0xffffffff


	//   ....[8]....
        /*005c*/ 	.word	0xffffffff


	//   ....[9]....
        /*0060*/ 	.word	0xffffffff


	//   ....[10]....
        /*0064*/ 	.word	0xffffffff


	//   ....[11]....
        /*0068*/ 	.word	0xffffffff


	//   ....[12]....
        /*006c*/ 	.word	0xffffffff


	//   ....[13]....
        /*0070*/ 	.word	0xffffffff


	//   ....[14]....
        /*0074*/ 	.word	0xffffffff


	//   ....[15]....
        /*0078*/ 	.word	0xffffffff


	//   ....[16]....
        /*007c*/ 	.word	0xffffffff


	//   ....[17]....
        /*0080*/ 	.word	0xffffffff


	//   ....[18]....
        /*0084*/ 	.word	0xffffffff


	//   ....[19]....
        /*0088*/ 	.word	0xffffffff


	//   ....[20]....
        /*008c*/ 	.word	0xffffffff


	//   ....[21]....
        /*0090*/ 	.word	0xffffffff


	//   ....[22]....
        /*0094*/ 	.word	0xffffffff


	//   ....[23]....
        /*0098*/ 	.word	0xffffffff


	//   ....[24]....
        /*009c*/ 	.word	0xffffffff


	//   ....[25]....
        /*00a0*/ 	.word	0xffffffff


	//   ....[26]....
        /*00a4*/ 	.word	0xffffffff


	//   ....[27]....
        /*00a8*/ 	.word	0xffffffff


	//   ....[28]....
        /*00ac*/ 	.word	0xffffffff


	//   ....[29]....
        /*00b0*/ 	.word	0xffffffff


	//   ....[30]....
        /*00b4*/ 	.word	0xffffffff


	//   ....[31]....
        /*00b8*/ 	.word	0xffffffff


	//   ....[32]....
        /*00bc*/ 	.word	0xffffffff


	//   ....[33]....
        /*00c0*/ 	.word	0xffffffff


	//   ....[34]....
        /*00c4*/ 	.word	0xffffffff


	//   ....[35]....
        /*00c8*/ 	.word	0xffffffff


	//   ....[36]....
        /*00cc*/ 	.word	0xffffffff


	//   ....[37]....
        /*00d0*/ 	.word	0xffffffff


	//   ....[38]....
        /*00d4*/ 	.word	0xffffffff


	//   ....[39]....
        /*00d8*/ 	.word	0xffffffff


	//   ....[40]....
        /*00dc*/ 	.word	0xffffffff


	//   ....[41]....
        /*00e0*/ 	.word	0xffffffff


	//   ....[42]....
        /*00e4*/ 	.word	0xffffffff


	//   ....[43]....
        /*00e8*/ 	.word	0xffffffff


	//   ....[44]....
        /*00ec*/ 	.word	0xffffffff


	//   ....[45]....
        /*00f0*/ 	.word	0xffffffff


	//   ....[46]....
        /*00f4*/ 	.word	0xffffffff


	//   ....[47]....
        /*00f8*/ 	.word	0xffffffff


	//   ....[48]....
        /*00fc*/ 	.word	0xffffffff


	//   ....[49]....
        /*0100*/ 	.word	0xffffffff


	//   ....[50]....
        /*0104*/ 	.word	0xffffffff


	//   ....[51]....
        /*0108*/ 	.word	0xffffffff


	//   ....[52]....
        /*010c*/ 	.word	0xffffffff


	//   ....[53]....
        /*0110*/ 	.word	0xffffffff


	//----- nvinfo : EIATTR_COOP_GROUP_INSTR_OFFSETS
	.align		4
.L_3323:
        /*0114*/ 	.byte	0x04, 0x28
        /*0116*/ 	.short	(.L_3325 - .L_3324)


	//   ....[0]....
.L_3324:
        /*0118*/ 	.word	0x00000b30


	//   ....[1]....
        /*011c*/ 	.word	0x00000ba0


	//   ....[2]....
        /*0120*/ 	.word	0x00000ce0


	//   ....[3]....
        /*0124*/ 	.word	0x000013f0


	//   ....[4]....
        /*0128*/ 	.word	0x00001af0


	//   ....[5]....
        /*012c*/ 	.word	0x00001b10


	//   ....[6]....
        /*0130*/ 	.word	0x00001b20


	//   ....[7]....
        /*0134*/ 	.word	0x00001b30


	//   ....[8]....
        /*0138*/ 	.word	0x00001b60


	//   ....[9]....
        /*013c*/ 	.word	0x00001b90


	//   ....[10]....
        /*0140*/ 	.word	0x00001bb0


	//   ....[11]....
        /*0144*/ 	.word	0x00001bd0


	//   ....[12]....
        /*0148*/ 	.word	0x00001c00


	//   ....[13]....
        /*014c*/ 	.word	0x00001c30


	//   ....[14]....
        /*0150*/ 	.word	0x00001c50


	//   ....[15]....
        /*0154*/ 	.word	0x00001c70


	//   ....[16]....
        /*0158*/ 	.word	0x00001cb0


	//   ....[17]....
        /*015c*/ 	.word	0x00001cf0


	//   ....[18]....
        /*0160*/ 	.word	0x00001d30


	//   ....[19]....
        /*0164*/ 	.word	0x00001d50


	//   ....[20]....
        /*0168*/ 	.word	0x00001da0


	//   ....[21]....
        /*016c*/ 	.word	0x00001dd0


	//   ....[22]....
        /*0170*/ 	.word	0x00001df0


	//   ....[23]....
        /*0174*/ 	.word	0x00001e00


	//   ....[24]....
        /*0178*/ 	.word	0x00001e30


	//   ....[25]....
        /*017c*/ 	.word	0x00001e50


	//   ....[26]....
        /*0180*/ 	.word	0x00001e70


	//   ....[27]....
        /*0184*/ 	.word	0x00001e80


	//   ....[28]....
        /*0188*/ 	.word	0x00001e90


	//   ....[29]....
        /*018c*/ 	.word	0x00001ea0


	//   ....[30]....
        /*0190*/ 	.word	0x00001ed0


	//   ....[31]....
        /*0194*/ 	.word	0x00001f30


	//   ....[32]....
        /*0198*/ 	.word	0x00002830


	//   ....[33]....
        /*019c*/ 	.word	0x00002870


	//   ....[34]....
        /*01a0*/ 	.word	0x00002970


	//   ....[35]....
        /*01a4*/ 	.word	0x000029a0


	//   ....[36]....
        /*01a8*/ 	.word	0x00002a00


	//   ....[37]....
        /*01ac*/ 	.word	0x00002a20


	//   ....[38]....
        /*01b0*/ 	.word	0x00002a60


	//   ....[39]....
        /*01b4*/ 	.word	0x00002a90


	//   ....[40]....
        /*01b8*/ 	.word	0x00002b50


	//   ....[41]....
        /*01bc*/ 	.word	0x00002b80


	//   ....[42]....
        /*01c0*/ 	.word	0x00002f90


	//   ....[43]....
        /*01c4*/ 	.word	0x00003180


	//   ....[44]....
        /*01c8*/ 	.word	0x000032c0


	//   ....[45]....
        /*01cc*/ 	.word	0x00003310


	//   ....[46]....
        /*01d0*/ 	.word	0x00003340


	//   ....[47]....
        /*01d4*/ 	.word	0x00003360


	//   ....[48]....
        /*01d8*/ 	.word	0x00003380


	//   ....[49]....
        /*01dc*/ 	.word	0x00003430


	//   ....[50]....
        /*01e0*/ 	.word	0x00003480


	//   ....[51]....
        /*01e4*/ 	.word	0x000034a0


	//   ....[52]....
        /*01e8*/ 	.word	0x000034c0


	//   ....[53]....
        /*01ec*/ 	.word	0x000034e0


	//----- nvinfo : EIATTR_EXIT_INSTR_OFFSETS
	.align		4
.L_3325:
        /*01f0*/ 	.byte	0x04, 0x1c
        /*01f2*/ 	.short	(.L_3327 - .L_3326)


	//   ....[0]....
.L_3326:
        /*01f4*/ 	.word	0x000035a0


	//   ....[1]....
        /*01f8*/ 	.word	0x000037c0


	//----- nvinfo : EIATTR_MAX_THREADS
	.align		4
.L_3327:
        /*01fc*/ 	.byte	0x04, 0x05
        /*01fe*/ 	.short	(.L_3329 - .L_3328)
.L_3328:
        /*0200*/ 	.word	0x00000020
        /*0204*/ 	.word	0x00000001
        /*0208*/ 	.word	0x00000001


	//----- nvinfo : EIATTR_CRS_STACK_SIZE
	.align		4
.L_3329:
        /*020c*/ 	.byte	0x04, 0x1e
        /*020e*/ 	.short	(.L_3331 - .L_3330)
.L_3330:
        /*0210*/ 	.word	0x00000000
.L_3331:


//--------------------- .nv.info._Z25selective_scan_bwd_kernelI32Selective_Scan_bwd_kernel_traitsILi32ELi8ELb1ELb1ELb0ELb0ELb1EN3c108BFloat16EfEEv12SSMParamsBwd --------------------------
	.section	.nv.info._Z25selective_scan_bwd_kernelI32Selective_Scan_bwd_kernel_traitsILi32ELi8ELb1ELb1ELb0ELb0ELb1EN3c108BFloat16EfEEv12SSMParamsBwd,"",@"SHT_CUDA_INFO"
	.sectionflags	@""
	.align	4


	//----- nvinfo : EIATTR_CUDA_API_VERSION
	.align		4
        /*0000*/ 	.byte	0x04, 0x37
        /*0002*/ 	.short	(.L_3333 - .L_3332)
.L_3332:
        /*0004*/ 	.word	0x00000082


	//----- nvinfo : EIATTR_SW2861232_WAR
	.align		4
.L_3333:
        /*0008*/ 	.byte	0x01, 0x35
	.zero		2


	//----- nvinfo : EIATTR_PARAM_CBANK
	.align		4
        /*000c*/ 	.byte	0x04, 0x0a
        /*000e*/ 	.short	(.L_3335 - .L_3334)
	.align		4
.L_3334:
        /*0010*/ 	.word	index@(.nv.constant0._Z25selective_scan_bwd_kernelI32Selective_Scan_bwd_kernel_traitsILi32ELi8ELb1ELb1ELb0ELb0ELb1EN3c108BFloat16EfEEv12SSMParamsBwd)
        /*0014*/ 	.short	0x0160
        /*0016*/ 	.short	0x01f0


	//----- nvinfo : EIATTR_CBANK_PARAM_SIZE
	.align		4
.L_3335:
        /*0018*/ 	.byte	0x03, 0x19
        /*001a*/ 	.short	0x01f0


	//----- nvinfo : EIATTR_KPARAM_INFO
	.align		4
        /*001c*/ 	.byte	0x04, 0x17
        /*001e*/ 	.short	(.L_3337 - .L_3336)
.L_3336:
        /*0020*/ 	.word	0x00000000
        /*0024*/ 	.short	0x0000
        /*0026*/ 	.short	0x0000
        /*0028*/ 	.byte	0x00, 0xf0, 0xc1, 0x07


	//----- nvinfo : EIATTR_MAXREG_COUNT
	.align		4
.L_3337:
        /*002c*/ 	.byte	0x03, 0x1b
        /*002e*/ 	.short	0x00ff


	//----- nvinfo : EIATTR_NUM_BARRIERS
	.align		4
        /*0030*/ 	.byte	0x02, 0x4c
        /*0032*/ 	.byte	0x01
	.zero		1


	//----- nvinfo : EIATTR_MERCURY_ISA_VERSION
	.align		4
        /*0034*/ 	.byte	0x03, 0x5f
        /*0036*/ 	.short	0x0000


	//----- nvinfo : EIATTR_COOP_GROUP_MASK_REGIDS
	.align		4
        /*0038*/ 	.byte	0x04, 0x29
        /*003a*/ 	.short	(.L_3339 - .L_3338)


	//   ....[0]....
.L_3338:
        /*003c*/ 	.word	0xffffffff


	//   ....[1]....
        /*0040*/ 	.word	0xffffffff


	//   ....[2]....
        /*0044*/ 	.word	0xffffffff


	//   ....[3]....
        /*0048*/ 	.word	0xffffffff


	//   ....[4]....
        /*004c*/ 	.word	0xffffffff


	//   ....[5]....
        /*0050*/ 	.word	0xffffffff


	//   ....[6]....
        /*0054*/ 	.word	0xffffffff


	//   ....[7]....
        /*0058*/ 	.word	0xffffffff


	//   ....[8]....
        /*005c*/ 	.word	0xffffffff


	//   ....[9]....
        /*0060*/ 	.word	0xffffffff


	//   ....[10]....
        /*0064*/ 	.word	0xffffffff


	//   ....[11]....
        /*0068*/ 	.word	0xffffffff


	//   ....[12]....
        /*006c*/ 	.word	0xffffffff


	//   ....[13]....
        /*0070*/ 	.word	0xffffffff


	//   ....[14]....
        /*0074*/ 	.word	0xffffffff


	//   ....[15]....
        /*0078*/ 	.word	0xffffffff


	//   ....[16]....
        /*007c*/ 	.word	0xffffffff


	//   ....[17]....
        /*0080*/ 	.word	0xffffffff


	//   ....[18]....
        /*0084*/ 	.word	0xffffffff


	//   ....[19]....
        /*0088*/ 	.word	0xffffffff


	//   ....[20]....
        /*008c*/ 	.word	0xffffffff


	//   ....[21]....
        /*0090*/ 	.word	0xffffffff


	//   ....[22]....
        /*0094*/ 	.word	0xffffffff


	//   ....[23]....
        /*0098*/ 	.word	0xffffffff


	//   ....[24]....
        /*009c*/ 	.word	0xffffffff


	//   ....[25]....
        /*00a0*/ 	.word	0xffffffff


	//   ....[26]....
        /*00a4*/ 	.word	0xffffffff


	//   ....[27]....
        /*00a8*/ 	.word	0xffffffff


	//   ....[28]....
        /*00ac*/ 	.word	0xffffffff


	//   ....[29]....
        /*00b0*/ 	.word	0xffffffff


	//   ....[30]....
        /*00b4*/ 	.word	0xffffffff


	//   ....[31]....
        /*00b8*/ 	.word	0xffffffff


	//   ....[32]....
        /*00bc*/ 	.word	0xffffffff


	//   ....[33]....
        /*00c0*/ 	.word	0xffffffff


	//   ....[34]....
        /*00c4*/ 	.word	0xffffffff


	//   ....[35]....
        /*00c8*/ 	.word	0xffffffff


	//   ....[36]....
        /*00cc*/ 	.word	0xffffffff


	//   ....[37]....
        /*00d0*/ 	.word	0xffffffff


	//   ....[38]....
        /*00d4*/ 	.word	0xffffffff


	//   ....[39]....
        /*00d8*/ 	.word	0xffffffff


	//   ....[40]....
        /*00dc*/ 	.word	0xffffffff


	//   ....[41]....
        /*00e0*/ 	.word	0xffffffff


	//   ....[42]....
        /*00e4*/ 	.word	0xffffffff


	//   ....[43]....
        /*00e8*/ 	.word	0xffffffff


	//   ....[44]....
        /*00ec*/ 	.word	0xffffffff


	//   ....[45]....
        /*00f0*/ 	.word	0xffffffff


	//   ....[46]....
        /*00f4*/ 	.word	0xffffffff


	//   ....[47]....
        /*00f8*/ 	.word	0xffffffff


	//   ....[48]....
        /*00fc*/ 	.word	0xffffffff


	//   ....[49]....
        /*0100*/ 	.word	0xffffffff


	//   ....[50]....
        /*0104*/ 	.word	0xffffffff


	//   ....[51]....
        /*0108*/ 	.word	0xffffffff


	//   ....[52]....
        /*010c*/ 	.word	0xffffffff


	//   ....[53]....
        /*0110*/ 	.word	0xffffffff


	//   ....[54]....
        /*0114*/ 	.word	0xffffffff


	//   ....[55]....
        /*0118*/ 	.word	0xffffffff


	//   ....[56]....
        /*011c*/ 	.word	0xffffffff


	//   ....[57]....
        /*0120*/ 	.word	0xffffffff


	//----- nvinfo : EIATTR_COOP_GROUP_INSTR_OFFSETS
	.align		4
.L_3339:
        /*0124*/ 	.byte	0x04, 0x28
        /*0126*/ 	.short	(.L_3341 - .L_3340)


	//   ....[0]....
.L_3340:
        /*0128*/ 	.word	0x00000ab0


	//   ....[1]....
        /*012c*/ 	.word	0x00000b20


	//   ....[2]....
        /*0130*/ 	.word	0x00000c60


	//   ....[3]....
        /*0134*/ 	.word	0x00000d70


	//   ....[4]....
        /*0138*/ 	.word	0x000010e0


	//   ....[5]....
        /*013c*/ 	.word	0x00001620


	//   ....[6]....
        /*0140*/ 	.word	0x00001910


	//   ....[7]....
        /*0144*/ 	.word	0x00001f50


	//   ....[8]....
        /*0148*/ 	.word	0x00002470


	//   ....[9]....
        /*014c*/ 	.word	0x00002570


	//   ....[10]....
        /*0150*/ 	.word	0x000025b0


	//   ....[11]....
        /*0154*/ 	.word	0x000026d0


	//   ....[12]....
        /*0158*/ 	.word	0x000026f0


	//   ....[13]....
        /*015c*/ 	.word	0x00002700


	//   ....[14]....
        /*0160*/ 	.word	0x00002710


	//   ....[15]....
        /*0164*/ 	.word	0x00002740


	//   ....[16]....
        /*0168*/ 	.word	0x00002770


	//   ....[17]....
        /*016c*/ 	.word	0x00002790


	//   ....[18]....
        /*0170*/ 	.word	0x000027b0


	//   ....[19]....
        /*0174*/ 	.word	0x00002820


	//   ....[20]....
        /*0178*/ 	.word	0x00002860


	//   ....[21]....
        /*017c*/ 	.word	0x00002870


	//   ....[22]....
        /*0180*/ 	.word	0x00002880


	//   ....[23]....
        /*0184*/ 	.word	0x000028f0


	//   ....[24]....
        /*0188*/ 	.word	0x00002910


	//   ....[25]....
        /*018c*/ 	.word	0x00002920


	//   ....[26]....
        /*0190*/ 	.word	0x00002930


	//   ....[27]....
        /*0194*/ 	.word	0x00002940


	//   ....[28]....
        /*0198*/ 	.word	0x00002970


	//   ....[29]....
        /*019c*/ 	.word	0x000029a0


	//   ....[30]....
        /*01a0*/ 	.word	0x000029c0


	//   ....[31]....
        /*01a4*/ 	.word	0x000029d0


	//   ....[32]....
        /*01a8*/ 	.word	0x000029e0


	//   ....[33]....
        /*01ac*/ 	.word	0x000029f0


	//   ....[34]....
        /*01b0*/ 	.word	0x00002a20


	//   ....[35]....
        /*01b4*/ 	.word	0x00002a30


	//   ....[36]....
        /*01b8*/ 	.word	0x000033e0


	//   ....[37]....
        /*01bc*/ 	.word	0x00003420


	//   ....[38]....
        /*01c0*/ 	.word	0x00003510


	//   ....[39]....
        /*01c4*/ 	.word	0x00003540


	//   ....[40]....
        /*01c8*/ 	.word	0x00003620


	//   ....[41]....
        /*01cc*/ 	.word	0x00003650


	//   ....[42]....
        /*01d0*/ 	.word	0x000036e0


	//   ....[43]....
        /*01d4*/ 	.word	0x00003710


	//   ....[44]....
        /*01d8*/ 	.word	0x000037a0


	//   ....[45]....
        /*01dc*/ 	.word	0x000037d0


	//   ....[46]....
        /*01e0*/ 	.word	0x00003b40


	//   ....[47]....
        /*01e4*/ 	.word	0x00003d70


	//   ....[48]....
        /*01e8*/ 	.word	0x00003e60


	//   ....[49]....
        /*01ec*/ 	.word	0x00003eb0


	//   ....[50]....
        /*01f0*/ 	.word	0x00003ee0


	//   ....[51]....
        /*01f4*/ 	.word	0x00003f00


	//   ....[52]....
        /*01f8*/ 	.word	0x00003f20


	//   ....[53]....
        /*01fc*/ 	.word	0x00003fd0


	//   ....[54]....
        /*0200*/ 	.word	0x00004020


	//   ....[55]....
        /*0204*/ 	.word	0x00004040


	//   ....[56]....
        /*0208*/ 	.word	0x00004060


	//   ....[57]....
        /*020c*/ 	.word	0x00004080


	//----- nvinfo : EIATTR_EXIT_INSTR_OFFSETS
	.align		4
.L_3341:
        /*0210*/ 	.byte	0x04, 0x1c
        /*0212*/ 	.short	(.L_3343 - .L_3342)


	//   ....[0]....
.L_3342:
        /*0214*/ 	.word	0x00004140


	//   ....[1]....
        /*0218*/ 	.word	0x00004360


	//----- nvinfo : EIATTR_MAX_THREADS
	.align		4
.L_3343:
        /*021c*/ 	.byte	0x04, 0x05
        /*021e*/ 	.short	(.L_3345 - .L_3344)
.L_3344:
        /*0220*/ 	.word	0x00000020
        /*0224*/ 	.word	0x00000001
        /*0228*/ 	.word	0x00000001


	//----- nvinfo : EIATTR_CRS_STACK_SIZE
	.align		4
.L_3345:
        /*022c*/ 	.byte	0x04, 0x1e
        /*022e*/ 	.short	(.L_3347 - .L_3346)
.L_3346:
        /*0230*/ 	.word	0x00000000
.L_3347:


//--------------------- .nv.info._Z25selective_scan_bwd_kernelI32Selective_Scan_bwd_kernel_traitsILi32ELi8ELb1ELb1ELb0ELb1ELb0EN3c108BFloat16EfEEv12SSMParamsBwd --------------------------
	.section	.nv.info._Z25selective_scan_bwd_kernelI32Selective_Scan_bwd_kernel_traitsILi32ELi8ELb1ELb1ELb0ELb1ELb0EN3c108BFloat16EfEEv12SSMParamsBwd,"",@"SHT_CUDA_INFO"
	.sectionflags	@""
	.align	4


	//----- nvinfo : EIATTR_CUDA_API_VERSION
	.align		4
        /*0000*/ 	.byte	0x04, 0x37
        /*0002*/ 	.short	(.L_3349 - .L_3348)
.L_3348:
        /*0004*/ 	.word	0x00000082


	//----- nvinfo : EIATTR_SW2861232_WAR
	.align		4
.L_3349:
        /*0008*/ 	.byte	0x01, 0x35
	.zero		2


	//----- nvinfo : EIATTR_PARAM_CBANK
	.align		4
        /*000c*/ 	.byte	0x04, 0x0a
        /*000e*/ 	.short	(.L_3351 - .L_3350)
	.align		4
.L_3350:
        /*0010*/ 	.word	index@(.nv.constant0._Z25selective_scan_bwd_kernelI32Selective_Scan_bwd_kernel_traitsILi32ELi8ELb1ELb1ELb0ELb1ELb0EN3c108BFloat16EfEEv12SSMParamsBwd)
        /*0014*/ 	.short	0x0160
        /*0016*/ 	.short	0x01f0


	//----- nvinfo : EIATTR_CBANK_PARAM_SIZE
	.align		4
.L_3351:
        /*0018*/ 	.byte	0x03, 0x19
        /*001a*/ 	.short	0x01f0


	//----- nvinfo : EIATTR_KPARAM_INFO
	.align		4
        /*001c*/ 	.byte	0x04, 0x17
        /*001e*/ 	.short	(.L_3353 - .L_3352)
.L_3352:
        /*0020*/ 	.word	0x00000000
        /*0024*/ 	.short	0x0000
        /*0026*/ 	.short	0x0000
        /*0028*/ 	.byte	0x00, 0xf0, 0xc1, 0x07


	//----- nvinfo : EIATTR_MAXREG_COUNT
	.align		4
.L_3353:
        /*002c*/ 	.byte	0x03, 0x1b
        /*002e*/ 	.short	0x00ff


	//----- nvinfo : EIATTR_NUM_BARRIERS
	.align		4
        /*0030*/ 	.byte	0x02, 0x4c
        /*0032*/ 	.byte	0x01
	.zero		1


	//----- nvinfo : EIATTR_MERCURY_ISA_VERSION
	.align		4
        /*0034*/ 	.byte	0x03, 0x5f
        /*0036*/ 	.short	0x0000


	//----- nvinfo : EIATTR_COOP_GROUP_MASK_REGIDS
	.align		4
        /*0038*/ 	.byte	0x04, 0x29
        /*003a*/ 	.short	(.L_3355 - .L_3354)


	//   ....[0]....
.L_3354:
        /*003c*/ 	.word	0xffffffff


	//   ....[1]....
        /*0040*/ 	.word	0xffffffff


	//   ....[2]....
        /*0044*/ 	.word	0xffffffff


	//   ....[3]....
        /*0048*/ 	.word	0xffffffff


	//   ....[4]....
        /*004c*/ 	.word	0xffffffff


	//   ....[5]....
        /*0050*/ 	.word	0xffffffff


	//   ....[6]....
        /*0054*/ 	.word	0xffffffff


	//   ....[7]....
        /*0058*/ 	.word	0xffffffff


	//   ....[8]....
        /*005c*/ 	.word	0xffffffff


	//   ....[9]....
        /*0060*/ 	.word	0xffffffff


	//   ....[10]....
        /*0064*/ 	.word	0xffffffff


	//   ....[11]....
        /*0068*/ 	.word	0xffffffff


	//   ....[12]....
        /*006c*/ 	.word	0xffffffff


	//   ....[13]....
        /*0070*/ 	.word	0xffffffff


	//   ....[14]....
        /*0074*/ 	.word	0xffffffff


	//   ....[15]....
        /*0078*/ 	.word	0xffffffff


	//   ....[16]....
        /*007c*/ 	.word	0xffffffff


	//   ....[17]....
        /*0080*/ 	.word	0xffffffff


	//   ....[18]....
        /*0084*/ 	.word	0xffffffff


	//   ....[19]....
        /*0088*/ 	.word	0xffffffff


	//   ....[20]....
        /*008c*/ 	.word	0xffffffff


	//   ....[21]....
        /*0090*/ 	.word	0xffffffff


	//   ....[22]....
        /*0094*/ 	.word	0xffffffff


	//   ....[23]....
        /*0098*/ 	.word	0xffffffff


	//   ....[24]....
        /*009c*/ 	.word	0xffffffff


	//   ....[25]....
        /*00a0*/ 	.word	0xffffffff


	//   ....[26]....
        /*00a4*/ 	.word	0xffffffff


	//   ....[27]....
        /*00a8*/ 	.word	0xffffffff


	//   ....[28]....
        /*00ac*/ 	.word	0xffffffff


	//   ....[29]....
        /*00b0*/ 	.word	0xffffffff


	//   ....[30]....
        /*00b4*/ 	.word	0xffffffff


	//   ....[31]....
        /*00b8*/ 	.word	0xffffffff


	//   ....[32]....
        /*00bc*/ 	.word	0xffffffff


	//   ....[33]....
        /*00c0*/ 	.word	0xffffffff


	//   ....[34]....
        /*00c4*/ 	.word	0xffffffff


	//   ....[35]....
        /*00c8*/ 	.word	0xffffffff


	//   ....[36]....
        /*00cc*/ 	.word	0xffffffff


	//   ....[37]....
        /*00d0*/ 	.word	0xffffffff


	//   ....[38]....
        /*00d4*/ 	.word	0xffffffff


	//   ....[39]....
        /*00d8*/ 	.word	0xffffffff


	//   ....[40]....
        /*00dc*/ 	.word	0xffffffff


	//   ....[41]....
        /*00e0*/ 	.word	0xffffffff


	//   ....[42]....
        /*00e4*/ 	.word	0xffffffff


	//   ....[43]....
        /*00e8*/ 	.word	0xffffffff


	//   ....[44]....
        /*00ec*/ 	.word	0xffffffff


	//   ....[45]....
        /*00f0*/ 	.word	0xffffffff


	//   ....[46]....
        /*00f4*/ 	.word	0xffffffff


	//   ....[47]....
        /*00f8*/ 	.word	0xffffffff


	//   ....[48]....
        /*00fc*/ 	.word	0xffffffff


	//   ....[49]....
        /*0100*/ 	.word	0xffffffff


	//   ....[50]....
        /*0104*/ 	.word	0xffffffff


	//   ....[51]....
        /*0108*/ 	.word	0xffffffff


	//   ....[52]....
        /*010c*/ 	.word	0xffffffff


	//   ....[53]....
        /*0110*/ 	.word	0xffffffff


	//   ....[54]....
        /*0114*/ 	.word	0xffffffff


	//----- nvinfo : EIATTR_COOP_GROUP_INSTR_OFFSETS
	.align		4
.L_3355:
        /*0118*/ 	.byte	0x04, 0x28
        /*011a*/ 	.short	(.L_3357 - .L_3356)


	//   ....[0]....
.L_3356:
        /*011c*/ 	.word	0x00000aa0


	//   ....[1]....
        /*0120*/ 	.word	0x00000b10


	//   ....[2]....
        /*0124*/ 	.word	0x00000d00


	//   ....[3]....
        /*0128*/ 	.word	0x00002550


	//   ....[4]....
        /*012c*/ 	.word	0x00002c50


	//   ....[5]....
        /*0130*/ 	.word	0x00002c80


	//   ....[6]....
        /*0134*/ 	.word	0x00002c90


	//   ....[7]....
        /*0138*/ 	.word	0x00002ca0


	//   ....[8]....
        /*013c*/ 	.word	0x00002cd0


	//   ....[9]....
        /*0140*/ 	.word	0x00002d00


	//   ....[10]....
        /*0144*/ 	.word	0x00002d20


	//   ....[11]....
        /*0148*/ 	.word	0x00002d40


	//   ....[12]....
        /*014c*/ 	.word	0x00002d70


	//   ....[13]....
        /*0150*/ 	.word	0x00002da0


	//   ....[14]....
        /*0154*/ 	.word	0x00002dc0


	//   ....[15]....
        /*0158*/ 	.word	0x00002de0


	//   ....[16]....
        /*015c*/ 	.word	0x00002e20


	//   ....[17]....
        /*0160*/ 	.word	0x00002e60


	//   ....[18]....
        /*0164*/ 	.word	0x00002ea0


	//   ....[19]....
        /*0168*/ 	.word	0x00002eb0


	//   ....[20]....
        /*016c*/ 	.word	0x00002f00


	//   ....[21]....
        /*0170*/ 	.word	0x00002f30


	//   ....[22]....
        /*0174*/ 	.word	0x00002f50


	//   ....[23]....
        /*0178*/ 	.word	0x00002f60


	//   ....[24]....
        /*017c*/ 	.word	0x00002f90


	//   ....[25]....
        /*0180*/ 	.word	0x00002fb0


	//   ....[26]....
        /*0184*/ 	.word	0x00002fd0


	//   ....[27]....
        /*0188*/ 	.word	0x00002fe0


	//   ....[28]....
        /*018c*/ 	.word	0x00002ff0


	//   ....[29]....
        /*0190*/ 	.word	0x00003000


	//   ....[30]....
        /*0194*/ 	.word	0x00003020


	//   ....[31]....
        /*0198*/ 	.word	0x00003060


	//   ....[32]....
        /*019c*/ 	.word	0x00003930


	//   ....[33]....
        /*01a0*/ 	.word	0x00003970


	//   ....[34]....
        /*01a4*/ 	.word	0x00003a70


	//   ....[35]....
        /*01a8*/ 	.word	0x00003aa0


	//   ....[36]....
        /*01ac*/ 	.word	0x00003b40


	//   ....[37]....
        /*01b0*/ 	.word	0x00003b60


	//   ....[38]....
        /*01b4*/ 	.word	0x00003b90


	//   ....[39]....
        /*01b8*/ 	.word	0x00003bc0


	//   ....[40]....
        /*01bc*/ 	.word	0x00003c80


	//   ....[41]....
        /*01c0*/ 	.word	0x00003cb0


	//   ....[42]....
        /*01c4*/ 	.word	0x00003fe0


	//   ....[43]....
        /*01c8*/ 	.word	0x00004380


	//   ....[44]....
        /*01cc*/ 	.word	0x000046e0


	//   ....[45]....
        /*01d0*/ 	.word	0x00004840


	//   ....[46]....
        /*01d4*/ 	.word	0x00004890


	//   ....[47]....
        /*01d8*/ 	.word	0x000048c0


	//   ....[48]....
        /*01dc*/ 	.word	0x000048e0


	//   ....[49]....
        /*01e0*/ 	.word	0x00004900


	//   ....[50]....
        /*01e4*/ 	.word	0x000049b0


	//   ....[51]....
        /*01e8*/ 	.word	0x00004a00


	//   ....[52]....
        /*01ec*/ 	.word	0x00004a20


	//   ....[53]....
        /*01f0*/ 	.word	0x00004a40


	//   ....[54]....
        /*01f4*/ 	.word	0x00004a60


	//----- nvinfo : EIATTR_EXIT_INSTR_OFFSETS
	.align		4
.L_3357:
        /*01f8*/ 	.byte	0x04, 0x1c
        /*01fa*/ 	.short	(.L_3359 - .L_3358)


	//   ....[0]....
.L_3358:
        /*01fc*/ 	.word	0x00004b20


	//   ....[1]....
        /*0200*/ 	.word	0x00004d40


	//----- nvinfo : EIATTR_MAX_THREADS
	.align		4
.L_3359:
        /*0204*/ 	.byte	0x04, 0x05
        /*0206*/ 	.short	(.L_3361 - .L_3360)
.L_3360:
        /*0208*/ 	.word	0x00000020
        /*020c*/ 	.word	0x00000001
        /*0210*/ 	.word	0x00000001


	//----- nvinfo : EIATTR_CRS_STACK_SIZE
	.align		4
.L_3361:
        /*0214*/ 	.byte	0x04, 0x1e
        /*0216*/ 	.short	(.L_3363 - .L_3362)
.L_3362:
        /*0218*/ 	.word	0x00000000
.L_3363:


//--------------------- .nv.info._Z25selective_scan_bwd_kernelI32Selective_Scan_bwd_kernel_traitsILi32ELi8ELb1ELb1ELb0ELb1ELb1EN3c108BFloat16EfEEv12SSMParamsBwd --------------------------
	.section	.nv.info._Z25selective_scan_bwd_kernelI32Selective_Scan_bwd_kernel_traitsILi32ELi8ELb1ELb1ELb0ELb1ELb1EN3c108BFloat16EfEEv12SSMParamsBwd,"",@"SHT_CUDA_INFO"
	.sectionflags	@""
	.align	4


	//----- nvinfo : EIATTR_CUDA_API_VERSION
	.align		4
        /*0000*/ 	.byte	0x04, 0x37
        /*0002*/ 	.short	(.L_3365 - .L_3364)
.L_3364:
        /*0004*/ 	.word	0x00000082


	//----- nvinfo : EIATTR_SW2861232_WAR
	.align		4
.L_3365:
        /*0008*/ 	.byte	0x01, 0x35
	.zero		2


	//----- nvinfo : EIATTR_PARAM_CBANK
	.align		4
        /*000c*/ 	.byte	0x04, 0x0a
        /*000e*/ 	.short	(.L_3367 - .L_3366)
	.align		4
.L_3366:
        /*0010*/ 	.word	index@(.nv.constant0._Z25selective_scan_bwd_kernelI32Selective_Scan_bwd_kernel_traitsILi32ELi8ELb1ELb1ELb0ELb1ELb1EN3c108BFloat16EfEEv12SSMParamsBwd)
        /*0014*/ 	.short	0x0160
        /*0016*/ 	.short	0x01f0


	//----- nvinfo : EIATTR_CBANK_PARAM_SIZE
	.align		4
.L_3367:
        /*0018*/ 	.byte	0x03, 0x19
        /*001a*/ 	.short	0x01f0


	//----- nvinfo : EIATTR_KPARAM_INFO
	.align		4
        /*001c*/ 	.byte	0x04, 0x17
        /*001e*/ 	.short	(.L_3369 - .L_3368)
.L_3368:
        /*0020*/ 	.word	0x00000000
        /*0024*/ 	.short	0x0000
        /*0026*/ 	.short	0x0000
        /*0028*/ 	.byte	0x00, 0xf0, 0xc1, 0x07


	//----- nvinfo : EIATTR_MAXREG_COUNT
	.align		4
.L_3369:
        /*002c*/ 	.byte	0x03, 0x1b
        /*002e*/ 	.short	0x00ff


	//----- nvinfo : EIATTR_NUM_BARRIERS
	.align		4
        /*0030*/ 	.byte	0x02, 0x4c
        /*0032*/ 	.byte	0x01
	.zero		1


	//----- nvinfo : EIATTR_MERCURY_ISA_VERSION
	.align		4
        /*0034*/ 	.byte	0x03, 0x5f
        /*0036*/ 	.short	0x0000


	//----- nvinfo : EIATTR_COOP_GROUP_MASK_REGIDS
	.align		4
        /*0038*/ 	.byte	0x04, 0x29
        /*003a*/ 	.short	(.L_3371 - .L_3370)


	//   ....[0]....
.L_3370:
        /*003c*/ 	.word	0xffffffff


	//   ....[1]....
        /*0040*/ 	.word	0xffffffff


	//   ....[2]....
        /*0044*/ 	.word	0xffffffff


	//   ....[3]....
        /*0048*/ 	.word	0xffffffff


	//   ....[4]....
        /*004c*/ 	.word	0xffffffff


	//   ....[5]....
        /*0050*/ 	.word	0xffffffff


	//   ....[6]....
        /*0054*/ 	.word	0xffffffff


	//   ....[7]....
        /*0058*/ 	.word	0xffffffff


	//   ....[8]....
        /*005c*/ 	.word	0xffffffff


	//   ....[9]....
        /*0060*/ 	.word	0xffffffff


	//   ....[10]....
        /*0064*/ 	.word	0xffffffff


	//   ....[11]....
        /*0068*/ 	.word	0xffffffff


	//   ....[12]....
        /*006c*/ 	.word	0xffffffff


	//   ....[13]....
        /*0070*/ 	.word	0xffffffff


	//   ....[14]....
        /*0074*/ 	.word	0xffffffff


	//   ....[15]....
        /*0078*/ 	.word	0xffffffff


	//   ....[16]....
        /*007c*/ 	.word	0xffffffff


	//   ....[17]....
        /*0080*/ 	.word	0xffffffff


	//   ....[18]....
        /*0084*/ 	.word	0xffffffff


	//   ....[19]....
        /*0088*/ 	.word	0xffffffff


	//   ....[20]....
        /*008c*/ 	.word	0xffffffff


	//   ....[21]....
        /*0090*/ 	.word	0xffffffff


	//   ....[22]....
        /*0094*/ 	.word	0xffffffff


	//   ....[23]....
        /*0098*/ 	.word	0xffffffff


	//   ....[24]....
        /*009c*/ 	.word	0xffffffff


	//   ....[25]....
        /*00a0*/ 	.word	0xffffffff


	//   ....[26]....
        /*00a4*/ 	.word	0xffffffff


	//   ....[27]....
        /*00a8*/ 	.word	0xffffffff


	//   ....[28]....
        /*00ac*/ 	.word	0xffffffff


	//   ....[29]....
        /*00b0*/ 	.word	0xffffffff


	//   ....[30]....
        /*00b4*/ 	.word	0xffffffff


	//   ....[31]....
        /*00b8*/ 	.word	0xffffffff


	//   ....[32]....
        /*00bc*/ 	.word	0xffffffff


	//   ....[33]....
        /*00c0*/ 	.word	0xffffffff


	//   ....[34]....
        /*00c4*/ 	.word	0xffffffff


	//   ....[35]....
        /*00c8*/ 	.word	0xffffffff


	//   ....[36]....
        /*00cc*/ 	.word	0xffffffff


	//   ....[37]....
        /*00d0*/ 	.word	0xffffffff


	//   ....[38]....
        /*00d4*/ 	.word	0xffffffff


	//   ....[39]....
        /*00d8*/ 	.word	0xffffffff


	//   ....[40]....
        /*00dc*/ 	.word	0xffffffff


	//   ....[41]....
        /*00e0*/ 	.word	0xffffffff


	//   ....[42]....
        /*00e4*/ 	.word	0xffffffff


	//   ....[43]....
        /*00e8*/ 	.word	0xffffffff


	//   ....[44]....
        /*00ec*/ 	.word	0xffffffff


	//   ....[45]....
        /*00f0*/ 	.word	0xffffffff


	//   ....[46]....
        /*00f4*/ 	.word	0xffffffff


	//   ....[47]....
        /*00f8*/ 	.word	0xffffffff


	//   ....[48]....
        /*00fc*/ 	.word	0xffffffff


	//   ....[49]....
        /*0100*/ 	.word	0xffffffff


	//   ....[50]....
        /*0104*/ 	.word	0xffffffff


	//   ....[51]....
        /*0108*/ 	.word	0xffffffff


	//   ....[52]....
        /*010c*/ 	.word	0xffffffff


	//   ....[53]....
        /*0110*/ 	.word	0xffffffff


	//   ....[54]....
        /*0114*/ 	.word	0xffffffff


	//   ....[55]....
        /*0118*/ 	.word	0xffffffff


	//   ....[56]....
        /*011c*/ 	.word	0xffffffff


	//   ....[57]....
        /*0120*/ 	.word	0xffffffff


	//   ....[58]....
        /*0124*/ 	.word	0xffffffff


	//----- nvinfo : EIATTR_COOP_GROUP_INSTR_OFFSETS
	.align		4
.L_3371:
        /*0128*/ 	.byte	0x04, 0x28
        /*012a*/ 	.short	(.L_3373 - .L_3372)


	//   ....[0]....
.L_3372:
        /*012c*/ 	.word	0x00000a80


	//   ....[1]....
        /*0130*/ 	.word	0x00000af0


	//   ....[2]....
        /*0134*/ 	.word	0x00000da0


	//   ....[3]....
        /*0138*/ 	.word	0x00001fb0


	//   ....[4]....
        /*013c*/ 	.word	0x00002360


	//   ....[5]....
        /*0140*/ 	.word	0x000027d0


	//   ....[6]....
        /*0144*/ 	.word	0x00002ac0


	//   ....[7]....
        /*0148*/ 	.word	0x00003130


	//   ....[8]....
        /*014c*/ 	.word	0x000036d0


	//   ....[9]....
        /*0150*/ 	.word	0x00003700


	//   ....[10]....
        /*0154*/ 	.word	0x00003860


	//   ....[11]....
        /*0158*/ 	.word	0x00003880


	//   ....[12]....
        /*015c*/ 	.word	0x00003890


	//   ....[13]....
        /*0160*/ 	.word	0x000038a0


	//   ....[14]....
        /*0164*/ 	.word	0x000038d0


	//   ....[15]....
        /*0168*/ 	.word	0x000038f0


	//   ....[16]....
        /*016c*/ 	.word	0x00003920


	//   ....[17]....
        /*0170*/ 	.word	0x00003940


	//   ....[18]....
        /*0174*/ 	.word	0x00003980


	//   ....[19]....
        /*0178*/ 	.word	0x000039b0


	//   ....[20]....
        /*017c*/ 	.word	0x000039f0


	//   ....[21]....
        /*0180*/ 	.word	0x00003a10


	//   ....[22]....
        /*0184*/ 	.word	0x00003a60


	//   ....[23]....
        /*0188*/ 	.word	0x00003a80


	//   ....[24]....
        /*018c*/ 	.word	0x00003ab0


	//   ....[25]....
        /*0190*/ 	.word	0x00003ac0


	//   ....[26]....
        /*0194*/ 	.word	0x00003af0


	//   ....[27]....
        /*0198*/ 	.word	0x00003b10


	//   ....[28]....
        /*019c*/ 	.word	0x00003b40


	//   ....[29]....
        /*01a0*/ 	.word	0x00003b50


	//   ....[30]....
        /*01a4*/ 	.word	0x00003b60


	//   ....[31]....
        /*01a8*/ 	.word	0x00003b70


	//   ....[32]....
        /*01ac*/ 	.word	0x00003b80


	//   ....[33]....
        /*01b0*/ 	.word	0x00003ba0


	//   ....[34]....
        /*01b4*/ 	.word	0x00003bc0


	//   ....[35]....
        /*01b8*/ 	.word	0x00003bf0


	//   ....[36]....
        /*01bc*/ 	.word	0x000044f0


	//   ....[37]....
        /*01c0*/ 	.word	0x00004530


	//   ....[38]....
        /*01c4*/ 	.word	0x00004620


	//   ....[39]....
        /*01c8*/ 	.word	0x00004650


	//   ....[40]....
        /*01cc*/ 	.word	0x00004730


	//   ....[41]....
        /*01d0*/ 	.word	0x00004760


	//   ....[42]....
        /*01d4*/ 	.word	0x00004840


	//   ....[43]....
        /*01d8*/ 	.word	0x00004870


	//   ....[44]....
        /*01dc*/ 	.word	0x00004900


	//   ....[45]....
        /*01e0*/ 	.word	0x00004930


	//   ....[46]....
        /*01e4*/ 	.word	0x00004bd0


	//   ....[47]....
        /*01e8*/ 	.word	0x00004fe0


	//   ....[48]....
        /*01ec*/ 	.word	0x00005270


	//   ....[49]....
        /*01f0*/ 	.word	0x000053c0


	//   ....[50]....
        /*01f4*/ 	.word	0x00005410


	//   ....[51]....
        /*01f8*/ 	.word	0x00005440


	//   ....[52]....
        /*01fc*/ 	.word	0x00005460


	//   ....[53]....
        /*0200*/ 	.word	0x00005480


	//   ....[54]....
        /*0204*/ 	.word	0x00005530


	//   ....[55]....
        /*0208*/ 	.word	0x00005580


	//   ....[56]....
        /*020c*/ 	.word	0x000055a0


	//   ....[57]....
        /*0210*/ 	.word	0x000055c0


	//   ....[58]....
        /*0214*/ 	.word	0x000055e0


	//----- nvinfo : EIATTR_EXIT_INSTR_OFFSETS
	.align		4
.L_3373:
        /*0218*/ 	.byte	0x04, 0x1c
        /*021a*/ 	.short	(.L_3375 - .L_3374)


	//   ....[0]....
.L_3374:
        /*021c*/ 	.word	0x000056a0


	//   ....[1]....
        /*0220*/ 	.word	0x000058c0


	//----- nvinfo : EIATTR_MAX_THREADS
	.align		4
.L_3375:
        /*0224*/ 	.byte	0x04, 0x05
        /*0226*/ 	.short	(.L_3377 - .L_3376)
.L_3376:
        /*0228*/ 	.word	0x00000020
        /*022c*/ 	.word	0x00000001
        /*0230*/ 	.word	0x00000001


	//----- nvinfo : EIATTR_CRS_STACK_SIZE
	.align		4
.L_3377:
        /*0234*/ 	.byte	0x04, 0x1e
        /*0236*/ 	.short	(.L_3379 - .L_3378)
.L_3378:
        /*0238*/ 	.word	0x00000000
.L_3379:


//--------------------- .nv.info._Z25selective_scan_bwd_kernelI32Selective_Scan_bwd_kernel_traitsILi32ELi8ELb1ELb1ELb1ELb0ELb0EN3c108BFloat16EfEEv12SSMParamsBwd --------------------------
	.section	.nv.info._Z25selective_scan_bwd_kernelI32Selective_Scan_bwd_kernel_traitsILi32ELi8ELb1ELb1ELb1ELb0ELb0EN3c108BFloat16EfEEv12SSMParamsBwd,"",@"SHT_CUDA_INFO"
	.sectionflags	@""
	.align	4


	//----- nvinfo : EIATTR_CUDA_API_VERSION
	.align		4
        /*0000*/ 	.byte	0x04, 0x37
        /*0002*/ 	.short	(.L_3381 - .L_3380)
.L_3380:
        /*0004*/ 	.word	0x00000082


	//----- nvinfo : EIATTR_SW2861232_WAR
	.align		4
.L_3381:
        /*0008*/ 	.byte	0x01, 0x35
	.zero		2


	//----- nvinfo : EIATTR_PARAM_CBANK
	.align		4
        /*000c*/ 	.byte	0x04, 0x0a
        /*000e*/ 	.short	(.L_3383 - .L_3382)
	.align		4
.L_3382:
        /*0010*/ 	.word	index@(.nv.constant0._Z25selective_scan_bwd_kernelI32Selective_Scan_bwd_kernel_traitsILi32ELi8ELb1ELb1ELb1ELb0ELb0EN3c108BFloat16EfEEv12SSMParamsBwd)
        /*0014*/ 	.short	0x0160
        /*0016*/ 	.short	0x01f0


	//----- nvinfo : EIATTR_CBANK_PARAM_SIZE
	.align		4
.L_3383:
        /*0018*/ 	.byte	0x03, 0x19
        /*001a*/ 	.short	0x01f0


	//----- nvinfo : EIATTR_KPARAM_INFO
	.align		4
        /*001c*/ 	.byte	0x04, 0x17
        /*001e*/ 	.short	(.L_3385 - .L_3384)
.L_3384:
        /*0020*/ 	.word	0x00000000
        /*0024*/ 	.short	0x0000
        /*0026*/ 	.short	0x0000
        /*0028*/ 	.byte	0x00, 0xf0, 0xc1, 0x07


	//----- nvinfo : EIATTR_MAXREG_COUNT
	.align		4
.L_3385:
        /*002c*/ 	.byte	0x03, 0x1b
        /*002e*/ 	.short	0x00ff


	//----- nvinfo : EIATTR_NUM_BARRIERS
	.align		4
        /*0030*/ 	.byte	0x02, 0x4c
        /*0032*/ 	.byte	0x01
	.zero		1


	//----- nvinfo : EIATTR_MERCURY_ISA_VERSION
	.align		4
        /*0034*/ 	.byte	0x03, 0x5f
        /*0036*/ 	.short	0x0000


	//----- nvinfo : EIATTR_COOP_GROUP_MASK_REGIDS
	.align		4
        /*0038*/ 	.byte	0x04, 0x29
        /*003a*/ 	.short	(.L_3387 - .L_3386)


	//   ....[0]....
.L_3386:
        /*003c*/ 	.word	0xffffffff


	//   ....[1]....
        /*0040*/ 	.word	0xffffffff


	//   ....[2]....
        /*0044*/ 	.word	0xffffffff


	//   ....[3]....
        /*0048*/ 	.word	0xffffffff


	//   ....[4]....
        /*004c*/ 	.word	0xffffffff


	//   ....[5]....
        /*0050*/ 	.word	0xffffffff


	//   ....[6]....
        /*0054*/ 	.word	0xffffffff


	//   ....[7]....
        /*0058*/ 	.word	0xffffffff


	//   ....[8]....
        /*005c*/ 	.word	0xffffffff


	//   ....[9]....
        /*0060*/ 	.word	0xffffffff


	//   ....[10]....
        /*0064*/ 	.word	0xffffffff


	//   ....[11]....
        /*0068*/ 	.word	0xffffffff


	//   ....[12]....
        /*006c*/ 	.word	0xffffffff


	//   ....[13]....
        /*0070*/ 	.word	0xffffffff


	//   ....[14]....
        /*0074*/ 	.word	0xffffffff


	//   ....[15]....
        /*0078*/ 	.word	0xffffffff


	//   ....[16]....
        /*007c*/ 	.word	0xffffffff


	//   ....[17]....
        /*0080*/ 	.word	0xffffffff


	//   ....[18]....
        /*0084*/ 	.word	0xffffffff


	//   ....[19]....
        /*0088*/ 	.word	0xffffffff


	//   ....[20]....
        /*008c*/ 	.word	0xffffffff


	//   ....[21]....
        /*0090*/ 	.word	0xffffffff


	//   ....[22]....
        /*0094*/ 	.word	0xffffffff


	//   ....[23]....
        /*0098*/ 	.word	0xffffffff


	//   ....[24]....
        /*009c*/ 	.word	0xffffffff


	//   ....[25]....
        /*00a0*/ 	.word	0xffffffff


	//   ....[26]....
        /*00a4*/ 	.word	0xffffffff


	//   ....[27]....
        /*00a8*/ 	.word	0xffffffff


	//   ....[28]....
        /*00ac*/ 	.word	0xffffffff


	//   ....[29]....
        /*00b0*/ 	.word	0xffffffff


	//   ....[30]....
        /*00b4*/ 	.word	0xffffffff


	//   ....[31]....
        /*00b8*/ 	.word	0xffffffff


	//   ....[32]....
        /*00bc*/ 	.word	0xffffffff


	//   ....[33]....
        /*00c0*/ 	.word	0xffffffff


	//   ....[34]....
        /*00c4*/ 	.word	0xffffffff


	//   ....[35]....
        /*00c8*/ 	.word	0xffffffff


	//   ....[36]....
        /*00cc*/ 	.word	0xffffffff


	//   ....[37]....
        /*00d0*/ 	.word	0xffffffff


	//   ....[38]....
        /*00d4*/ 	.word	0xffffffff


	//   ....[39]....
        /*00d8*/ 	.word	0xffffffff


	//   ....[40]....
        /*00dc*/ 	.word	0xffffffff


	//   ....[41]....
        /*00e0*/ 	.word	0xffffffff


	//   ....[42]....
        /*00e4*/ 	.word	0xffffffff


	//   ....[43]....
        /*00e8*/ 	.word	0xffffffff


	//   ....[44]....
        /*00ec*/ 	.word	0xffffffff


	//   ....[45]....
        /*00f0*/ 	.word	0xffffffff


	//   ....[46]....
        /*00f4*/ 	.word	0xffffffff


	//   ....[47]....
        /*00f8*/ 	.word	0xffffffff


	//   ....[48]....
        /*00fc*/ 	.word	0xffffffff


	//   ....[49]....
        /*0100*/ 	.word	0xffffffff


	//----- nvinfo : EIATTR_COOP_GROUP_INSTR_OFFSETS
	.align		4
.L_3387:
        /*0104*/ 	.byte	0x04, 0x28
        /*0106*/ 	.short	(.L_3389 - .L_3388)


	//   ....[0]....
.L_3388:
        /*0108*/ 	.word	0x000009f0


	//   ....[1]....
        /*010c*/ 	.word	0x00000a60


	//   ....[2]....
        /*0110*/ 	.word	0x00000bb0


	//   ....[3]....
        /*0114*/ 	.word	0x000014e0


	//   ....[4]....
        /*0118*/ 	.word	0x000017b0


	//   ....[5]....
        /*011c*/ 	.word	0x00001c10


	//   ....[6]....
        /*0120*/ 	.word	0x00001c50


	//   ....[7]....
        /*0124*/ 	.word	0x00001d80


	//   ....[8]....
        /*0128*/ 	.word	0x00001db0


	//   ....[9]....
        /*012c*/ 	.word	0x00001dc0


	//   ....[10]....
        /*0130*/ 	.word	0x00001dd0


	//   ....[11]....
        /*0134*/ 	.word	0x00001e00


	//   ....[12]....
        /*0138*/ 	.word	0x00001e30


	//   ....[13]....
        /*013c*/ 	.word	0x00001e50


	//   ....[14]....
        /*0140*/ 	.word	0x00001e70


	//   ....[15]....
        /*0144*/ 	.word	0x00001eb0


	//   ....[16]....
        /*0148*/ 	.word	0x00001ee0


	//   ....[17]....
        /*014c*/ 	.word	0x00001f10


	//   ....[18]....
        /*0150*/ 	.word	0x00001f40


	//   ....[19]....
        /*0154*/ 	.word	0x00001f90


	//   ....[20]....
        /*0158*/ 	.word	0x00001fc0


	//   ....[21]....
        /*015c*/ 	.word	0x00001fe0


	//   ....[22]....
        /*0160*/ 	.word	0x00001ff0


	//   ....[23]....
        /*0164*/ 	.word	0x00002020


	//   ....[24]....
        /*0168*/ 	.word	0x00002050


	//   ....[25]....
        /*016c*/ 	.word	0x00002070


	//   ....[26]....
        /*0170*/ 	.word	0x00002080


	//   ....[27]....
        /*0174*/ 	.word	0x00002090


	//   ....[28]....
        /*0178*/ 	.word	0x000020a0


	//   ....[29]....
        /*017c*/ 	.word	0x000020c0


	//   ....[30]....
        /*0180*/ 	.word	0x000020e0


	//   ....[31]....
        /*0184*/ 	.word	0x000020f0


	//   ....[32]....
        /*0188*/ 	.word	0x00002100


	//   ....[33]....
        /*018c*/ 	.word	0x00002d00


	//   ....[34]....
        /*0190*/ 	.word	0x00002e20


	//   ....[35]....
        /*0194*/ 	.word	0x00002f20


	//   ....[36]....
        /*0198*/ 	.word	0x00003010


	//   ....[37]....
        /*019c*/ 	.word	0x00003080


	//   ....[38]....
        /*01a0*/ 	.word	0x000032f0


	//   ....[39]....
        /*01a4*/ 	.word	0x00003560


	//   ....[40]....
        /*01a8*/ 	.word	0x00003650


	//   ....[41]....
        /*01ac*/ 	.word	0x000036a0


	//   ....[42]....
        /*01b0*/ 	.word	0x000036d0


	//   ....[43]....
        /*01b4*/ 	.word	0x000036f0


	//   ....[44]....
        /*01b8*/ 	.word	0x00003710


	//   ....[45]....
        /*01bc*/ 	.word	0x000037c0


	//   ....[46]....
        /*01c0*/ 	.word	0x00003810


	//   ....[47]....
        /*01c4*/ 	.word	0x00003830


	//   ....[48]....
        /*01c8*/ 	.word	0x00003850


	//   ....[49]....
        /*01cc*/ 	.word	0x00003870


	//----- nvinfo : EIATTR_EXIT_INSTR_OFFSETS
	.align		4
.L_3389:
        /*01d0*/ 	.byte	0x04, 0x1c
        /*01d2*/ 	.short	(.L_3391 - .L_3390)


	//   ....[0]....
.L_3390:
        /*01d4*/ 	.word	0x00003930


	//   ....[1]....
        /*01d8*/ 	.word	0x00003a70


	//----- nvinfo : EIATTR_MAX_THREADS
	.align		4
.L_3391:
        /*01dc*/ 	.byte	0x04, 0x05
        /*01de*/ 	.short	(.L_3393 - .L_3392)
.L_3392:
        /*01e0*/ 	.word	0x00000020
        /*01e4*/ 	.word	0x00000001
        /*01e8*/ 	.word	0x00000001


	//----- nvinfo : EIATTR_CRS_STACK_SIZE
	.align		4
.L_3393:
        /*01ec*/ 	.byte	0x04, 0x1e
        /*01ee*/ 	.short	(.L_3395 - .L_3394)
.L_3394:
        /*01f0*/ 	.word	0x00000000
.L_3395:


//--------------------- .nv.info._Z25selective_scan_bwd_kernelI32Selective_Scan_bwd_kernel_traitsILi32ELi8ELb1ELb1ELb1ELb0ELb1EN3c108BFloat16EfEEv12SSMParamsBwd --------------------------
	.section	.nv.info._Z25selective_scan_bwd_kernelI32Selective_Scan_bwd_kernel_traitsILi32ELi8ELb1ELb1ELb1ELb0ELb1EN3c108BFloat16EfEEv12SSMParamsBwd,"",@"SHT_CUDA_INFO"
	.sectionflags	@""
	.align	4


	//----- nvinfo : EIATTR_CUDA_API_VERSION
	.align		4
        /*0000*/ 	.byte	0x04, 0x37
        /*0002*/ 	.short	(.L_3397 - .L_3396)
.L_3396:
        /*0004*/ 	.word	0x00000082


	//----- nvinfo : EIATTR_SW2861232_WAR
	.align		4
.L_3397:
        /*0008*/ 	.byte	0x01, 0x35
	.zero		2


	//----- nvinfo : EIATTR_PARAM_CBANK
	.align		4
        /*000c*/ 	.byte	0x04, 0x0a
        /*000e*/ 	.short	(.L_3399 - .L_3398)
	.align		4
.L_3398:
        /*0010*/ 	.word	index@(.nv.constant0._Z25selective_scan_bwd_kernelI32Selective_Scan_bwd_kernel_traitsILi32ELi8ELb1ELb1ELb1ELb0ELb1EN3c108BFloat16EfEEv12SSMParamsBwd)
        /*0014*/ 	.short	0x0160
        /*0016*/ 	.short	0x01f0


	//----- nvinfo : EIATTR_CBANK_PARAM_SIZE
	.align		4
.L_3399:
        /*0018*/ 	.byte	0x03, 0x19
        /*001a*/ 	.short	0x01f0


	//----- nvinfo : EIATTR_KPARAM_INFO
	.align		4
        /*001c*/ 	.byte	0x04, 0x17
        /*001e*/ 	.short	(.L_3401 - .L_3400)
.L_3400:
        /*0020*/ 	.word	0x00000000
        /*0024*/ 	.short	0x0000
        /*0026*/ 	.short	0x0000
        /*0028*/ 	.byte	0x00, 0xf0, 0xc1, 0x07


	//----- nvinfo : EIATTR_MAXREG_COUNT
	.align		4
.L_3401:
        /*002c*/ 	.byte	0x03, 0x1b
        /*002e*/ 	.short	0x00ff


	//----- nvinfo : EIATTR_NUM_BARRIERS
	.align		4
        /*0030*/ 	.byte	0x02, 0x4c
        /*0032*/ 	.byte	0x01
	.zero		1


	//----- nvinfo : EIATTR_MERCURY_ISA_VERSION
	.align		4
        /*0034*/ 	.byte	0x03, 0x5f
        /*0036*/ 	.short	0x0000


	//----- nvinfo : EIATTR_COOP_GROUP_MASK_REGIDS
	.align		4
        /*0038*/ 	.byte	0x04, 0x29
        /*003a*/ 	.short	(.L_3403 - .L_3402)


	//   ....[0]....
.L_3402:
        /*003c*/ 	.word	0xffffffff


	//   ....[1]....
        /*0040*/ 	.word	0xffffffff


	//   ....[2]....
        /*0044*/ 	.word	0xffffffff


	//   ....[3]....
        /*0048*/ 	.word	0xffffffff


	//   ....[4]....
        /*004c*/ 	.word	0xffffffff


	//   ....[5]....
        /*0050*/ 	.word	0xffffffff


	//   ....[6]....
        /*0054*/ 	.word	0xffffffff


	//   ....[7]....
        /*0058*/ 	.word	0xffffffff


	//   ....[8]....
        /*005c*/ 	.word	0xffffffff


	//   ....[9]....
        /*0060*/ 	.word	0xffffffff


	//   ....[10]....
        /*0064*/ 	.word	0xffffffff


	//   ....[11]....
        /*0068*/ 	.word	0xffffffff


	//   ....[12]....
        /*006c*/ 	.word	0xffffffff


	//   ....[13]....
        /*0070*/ 	.word	0xffffffff


	//   ....[14]....
        /*0074*/ 	.word	0xffffffff


	//   ....[15]....
        /*0078*/ 	.word	0xffffffff


	//   ....[16]....
        /*007c*/ 	.word	0xffffffff


	//   ....[17]....
        /*0080*/ 	.word	0xffffffff


	//   ....[18]....
        /*0084*/ 	.word	0xffffffff


	//   ....[19]....
        /*0088*/ 	.word	0xffffffff


	//   ....[20]....
        /*008c*/ 	.word	0xffffffff


	//   ....[21]....
        /*0090*/ 	.word	0xffffffff


	//   ....[22]....
        /*0094*/ 	.word	0xffffffff


	//   ....[23]....
        /*0098*/ 	.word	0xffffffff


	//   ....[24]....
        /*009c*/ 	.word	0xffffffff


	//   ....[25]....
        /*00a0*/ 	.word	0xffffffff


	//   ....[26]....
        /*00a4*/ 	.word	0xffffffff


	//   ....[27]....
        /*00a8*/ 	.word	0xffffffff


	//   ....[28]....
        /*00ac*/ 	.word	0xffffffff


	//   ....[29]....
        /*00b0*/ 	.word	0xffffffff


	//   ....[30]....
        /*00b4*/ 	.word	0xffffffff


	//   ....[31]....
        /*00b8*/ 	.word	0xffffffff


	//   ....[32]....
        /*00bc*/ 	.word	0xffffffff


	//   ....[33]....
        /*00c0*/ 	.word	0xffffffff


	//   ....[34]....
        /*00c4*/ 	.word	0xffffffff


	//   ....[35]....
        /*00c8*/ 	.word	0xffffffff


	//   ....[36]....
        /*00cc*/ 	.word	0xffffffff


	//   ....[37]....
        /*00d0*/ 	.word	0xffffffff


	//   ....[38]....
        /*00d4*/ 	.word	0xffffffff


	//   ....[39]....
        /*00d8*/ 	.word	0xffffffff


	//   ....[40]....
        /*00dc*/ 	.word	0xffffffff


	//   ....[41]....
        /*00e0*/ 	.word	0xffffffff


	//   ....[42]....
        /*00e4*/ 	.word	0xffffffff


	//   ....[43]....
        /*00e8*/ 	.word	0xffffffff


	//   ....[44]....
        /*00ec*/ 	.word	0xffffffff


	//   ....[45]....
        /*00f0*/ 	.word	0xffffffff


	//   ....[46]....
        /*00f4*/ 	.word	0xffffffff


	//   ....[47]....
        /*00f8*/ 	.word	0xffffffff


	//   ....[48]....
        /*00fc*/ 	.word	0xffffffff


	//   ....[49]....
        /*0100*/ 	.word	0xffffffff


	//   ....[50]....
        /*0104*/ 	.word	0xffffffff


	//   ....[51]....
        /*0108*/ 	.word	0xffffffff


	//   ....[52]....
        /*010c*/ 	.word	0xffffffff


	//   ....[53]....
        /*0110*/ 	.word	0xffffffff


	//----- nvinfo : EIATTR_COOP_GROUP_INSTR_OFFSETS
	.align		4
.L_3403:
        /*0114*/ 	.byte	0x04, 0x28
        /*0116*/ 	.short	(.L_3405 - .L_3404)


	//   ....[0]....
.L_3404:
        /*0118*/ 	.word	0x000009e0


	//   ....[1]....
        /*011c*/ 	.word	0x00000a60


	//   ....[2]....
        /*0120*/ 	.word	0x00000b90


	//   ....[3]....
        /*0124*/ 	.word	0x00000ca0


	//   ....[4]....
        /*0128*/ 	.word	0x00001070


	//   ....[5]....
        /*012c*/ 	.word	0x000015a0


	//   ....[6]....
        /*0130*/ 	.word	0x00001840


	//   ....[7]....
        /*0134*/ 	.word	0x000020c0


	//   ....[8]....
        /*0138*/ 	.word	0x00002360


	//   ....[9]....
        /*013c*/ 	.word	0x000026c0


	//   ....[10]....
        /*0140*/ 	.word	0x00002800


	//   ....[11]....
        /*0144*/ 	.word	0x00002840


	//   ....[12]....
        /*0148*/ 	.word	0x00002970


	//   ....[13]....
        /*014c*/ 	.word	0x000029a0


	//   ....[14]....
        /*0150*/ 	.word	0x000029b0


	//   ....[15]....
        /*0154*/ 	.word	0x000029c0


	//   ....[16]....
        /*0158*/ 	.word	0x000029f0


	//   ....[17]....
        /*015c*/ 	.word	0x00002a20


	//   ....[18]....
        /*0160*/ 	.word	0x00002a40


	//   ....[19]....
        /*0164*/ 	.word	0x00002a60


	//   ....[20]....
        /*0168*/ 	.word	0x00002aa0


	//   ....[21]....
        /*016c*/ 	.word	0x00002ae0


	//   ....[22]....
        /*0170*/ 	.word	0x00002b10


	//   ....[23]....
        /*0174*/ 	.word	0x00002b30


	//   ....[24]....
        /*0178*/ 	.word	0x00002b80


	//   ....[25]....
        /*017c*/ 	.word	0x00002bb0


	//   ....[26]....
        /*0180*/ 	.word	0x00002bd0


	//   ....[27]....
        /*0184*/ 	.word	0x00002be0


	//   ....[28]....
        /*0188*/ 	.word	0x00002c10


	//   ....[29]....
        /*018c*/ 	.word	0x00002c40


	//   ....[30]....
        /*0190*/ 	.word	0x00002c60


	//   ....[31]....
        /*0194*/ 	.word	0x00002c70


	//   ....[32]....
        /*0198*/ 	.word	0x00002c80


	//   ....[33]....
        /*019c*/ 	.word	0x00002c90


	//   ....[34]....
        /*01a0*/ 	.word	0x00002cb0


	//   ....[35]....
        /*01a4*/ 	.word	0x00002cd0


	//   ....[36]....
        /*01a8*/ 	.word	0x00002ce0


	//   ....[37]....
        /*01ac*/ 	.word	0x00003900


	//   ....[38]....
        /*01b0*/ 	.word	0x00003a20


	//   ....[39]....
        /*01b4*/ 	.word	0x00003b20


	//   ....[40]....
        /*01b8*/ 	.word	0x00003c20


	//   ....[41]....
        /*01bc*/ 	.word	0x00003cb0


	//   ....[42]....
        /*01c0*/ 	.word	0x00003f10


	//   ....[43]....
        /*01c4*/ 	.word	0x00004130


	//   ....[44]....
        /*01c8*/ 	.word	0x00004240


	//   ....[45]....
        /*01cc*/ 	.word	0x00004290


	//   ....[46]....
        /*01d0*/ 	.word	0x000042c0


	//   ....[47]....
        /*01d4*/ 	.word	0x000042e0


	//   ....[48]....
        /*01d8*/ 	.word	0x00004300


	//   ....[49]....
        /*01dc*/ 	.word	0x000043b0


	//   ....[50]....
        /*01e0*/ 	.word	0x00004400


	//   ....[51]....
        /*01e4*/ 	.word	0x00004420


	//   ....[52]....
        /*01e8*/ 	.word	0x00004440


	//   ....[53]....
        /*01ec*/ 	.word	0x00004460


	//----- nvinfo : EIATTR_EXIT_INSTR_OFFSETS
	.align		4
.L_3405:
        /*01f0*/ 	.byte	0x04, 0x1c
        /*01f2*/ 	.short	(.L_3407 - .L_3406)


	//   ....[0]....
.L_3406:
        /*01f4*/ 	.word	0x00004520


	//   ....[1]....
        /*01f8*/ 	.word	0x00004660


	//----- nvinfo : EIATTR_MAX_THREADS
	.align		4
.L_3407:
        /*01fc*/ 	.byte	0x04, 0x05
        /*01fe*/ 	.short	(.L_3409 - .L_3408)
.L_3408:
        /*0200*/ 	.word	0x00000020
        /*0204*/ 	.word	0x00000001
        /*0208*/ 	.word	0x00000001


	//----- nvinfo : EIATTR_CRS_STACK_SIZE
	.align		4
.L_3409:
        /*020c*/ 	.byte	0x04, 0x1e
        /*020e*/ 	.short	(.L_3411 - .L_3410)
.L_3410:
        /*0210*/ 	.word	0x00000000
.L_3411:


//--------------------- .nv.info._Z25selective_scan_bwd_kernelI32Selective_Scan_bwd_kernel_traitsILi32ELi8ELb1ELb1ELb1ELb1ELb0EN3c108BFloat16EfEEv12SSMParamsBwd --------------------------
	.section	.nv.info._Z25selective_scan_bwd_kernelI32Selective_Scan_bwd_kernel_traitsILi32ELi8ELb1ELb1ELb1ELb1ELb0EN3c108BFloat16EfEEv12SSMParamsBwd,"",@"SHT_CUDA_INFO"
	.sectionflags	@""
	.align	4


	//----- nvinfo : EIATTR_CUDA_API_VERSION
	.align		4
        /*0000*/ 	.byte	0x04, 0x37
        /*0002*/ 	.short	(.L_3413 - .L_3412)
.L_3412:
        /*0004*/ 	.word	0x00000082


	//----- nvinfo : EIATTR_SW2861232_WAR
	.align		4
.L_3413:
        /*0008*/ 	.byte	0x01, 0x35
	.zero		2


	//----- nvinfo : EIATTR_PARAM_CBANK
	.align		4
        /*000c*/ 	.byte	0x04, 0x0a
        /*000e*/ 	.short	(.L_3415 - .L_3414)
	.align		4
.L_3414:
        /*0010*/ 	.word	index@(.nv.constant0._Z25selective_scan_bwd_kernelI32Selective_Scan_bwd_kernel_traitsILi32ELi8ELb1ELb1ELb1ELb1ELb0EN3c108BFloat16EfEEv12SSMParamsBwd)
        /*0014*/ 	.short	0x0160
        /*0016*/ 	.short	0x01f0


	//----- nvinfo : EIATTR_CBANK_PARAM_SIZE
	.align		4
.L_3415:
        /*0018*/ 	.byte	0x03, 0x19
        /*001a*/ 	.short	0x01f0


	//----- nvinfo : EIATTR_KPARAM_INFO
	.align		4
        /*001c*/ 	.byte	0x04, 0x17
        /*001e*/ 	.short	(.L_3417 - .L_3416)
.L_3416:
        /*0020*/ 	.word	0x00000000
        /*0024*/ 	.short	0x0000
        /*0026*/ 	.short	0x0000
        /*0028*/ 	.byte	0x00, 0xf0, 0xc1, 0x07


	//----- nvinfo : EIATTR_MAXREG_COUNT
	.align		4
.L_3417:
        /*002c*/ 	.byte	0x03, 0x1b
        /*002e*/ 	.short	0x00ff


	//----- nvinfo : EIATTR_NUM_BARRIERS
	.align		4
        /*0030*/ 	.byte	0x02, 0x4c
        /*0032*/ 	.byte	0x01
	.zero		1


	//----- nvinfo : EIATTR_MERCURY_ISA_VERSION
	.align		4
        /*0034*/ 	.byte	0x03, 0x5f
        /*0036*/ 	.short	0x0000


	//----- nvinfo : EIATTR_COOP_GROUP_MASK_REGIDS
	.align		4
        /*0038*/ 	.byte	0x04, 0x29
        /*003a*/ 	.short	(.L_3419 - .L_3418)


	//   ....[0]....
.L_3418:
        /*003c*/ 	.word	0xffffffff


	//   ....[1]....
        /*0040*/ 	.word	0xffffffff


	//   ....[2]....
        /*0044*/ 	.word	0xffffffff


	//   ....[3]....
        /*0048*/ 	.word	0xffffffff


	//   ....[4]....
        /*004c*/ 	.word	0xffffffff


	//   ....[5]....
        /*0050*/ 	.word	0xffffffff


	//   ....[6]....
        /*0054*/ 	.word	0xffffffff


	//   ....[7]....
        /*0058*/ 	.word	0xffffffff


	//   ....[8]....
        /*005c*/ 	.word	0xffffffff


	//   ....[9]....
        /*0060*/ 	.word	0xffffffff


	//   ....[10]....
        /*0064*/ 	.word	0xffffffff


	//   ....[11]....
        /*0068*/ 	.word	0xffffffff


	//   ....[12]....
        /*006c*/ 	.word	0xffffffff


	//   ....[13]....
        /*0070*/ 	.word	0xffffffff


	//   ....[14]....
        /*0074*/ 	.word	0xffffffff


	//   ....[15]....
        /*0078*/ 	.word	0xffffffff


	//   ....[16]....
        /*007c*/ 	.word	0xffffffff


	//   ....[17]....
        /*0080*/ 	.word	0xffffffff


	//   ....[18]....
        /*0084*/ 	.word	0xffffffff


	//   ....[19]....
        /*0088*/ 	.word	0xffffffff


	//   ....[20]....
        /*008c*/ 	.word	0xffffffff


	//   ....[21]....
        /*0090*/ 	.word	0xffffffff


	//   ....[22]....
        /*0094*/ 	.word	0xffffffff


	//   ....[23]....
        /*0098*/ 	.word	0xffffffff


	//   ....[24]....
        /*009c*/ 	.word	0xffffffff


	//   ....[25]....
        /*00a0*/ 	.word	0xffffffff


	//   ....[26]....
        /*00a4*/ 	.word	0xffffffff


	//   ....[27]....
        /*00a8*/ 	.word	0xffffffff


	//   ....[28]....
        /*00ac*/ 	.word	0xffffffff


	//   ....[29]....
        /*00b0*/ 	.word	0xffffffff


	//   ....[30]....
        /*00b4*/ 	.word	0xffffffff


	//   ....[31]....
        /*00b8*/ 	.word	0xffffffff


	//   ....[32]....
        /*00bc*/ 	.word	0xffffffff


	//   ....[33]....
        /*00c0*/ 	.word	0xffffffff


	//   ....[34]....
        /*00c4*/ 	.word	0xffffffff


	//   ....[35]....
        /*00c8*/ 	.word	0xffffffff


	//   ....[36]....
        /*00cc*/ 	.word	0xffffffff


	//   ....[37]....
        /*00d0*/ 	.word	0xffffffff


	//   ....[38]....
        /*00d4*/ 	.word	0xffffffff


	//   ....[39]....
        /*00d8*/ 	.word	0xffffffff


	//   ....[40]....
        /*00dc*/ 	.word	0xffffffff


	//   ....[41]....
        /*00e0*/ 	.word	0xffffffff


	//   ....[42]....
        /*00e4*/ 	.word	0xffffffff


	//   ....[43]....
        /*00e8*/ 	.word	0xffffffff


	//   ....[44]....
        /*00ec*/ 	.word	0xffffffff


	//   ....[45]....
        /*00f0*/ 	.word	0xffffffff


	//   ....[46]....
        /*00f4*/ 	.word	0xffffffff


	//   ....[47]....
        /*00f8*/ 	.word	0xffffffff


	//   ....[48]....
        /*00fc*/ 	.word	0xffffffff


	//   ....[49]....
        /*0100*/ 	.word	0xffffffff


	//   ....[50]....
        /*0104*/ 	.word	0xffffffff


	//----- nvinfo : EIATTR_COOP_GROUP_INSTR_OFFSETS
	.align		4
.L_3419:
        /*0108*/ 	.byte	0x04, 0x28
        /*010a*/ 	.short	(.L_3421 - .L_3420)


	//   ....[0]....
.L_3420:
        /*010c*/ 	.word	0x00000a00


	//   ....[1]....
        /*0110*/ 	.word	0x00000a70


	//   ....[2]....
        /*0114*/ 	.word	0x00000c40


	//   ....[3]....
        /*0118*/ 	.word	0x00002600


	//   ....[4]....
        /*011c*/ 	.word	0x000028f0


	//   ....[5]....
        /*0120*/ 	.word	0x00002c00


	//   ....[6]....
        /*0124*/ 	.word	0x00002d40


	//   ....[7]....
        /*0128*/ 	.word	0x00002d70


	//   ....[8]....
        /*012c*/ 	.word	0x00002eb0


	//   ....[9]....
        /*0130*/ 	.word	0x00002ee0


	//   ....[10]....
        /*0134*/ 	.word	0x00002ef0


	//   ....[11]....
        /*0138*/ 	.word	0x00002f00


	//   ....[12]....
        /*013c*/ 	.word	0x00002f30


	//   ....[13]....
        /*0140*/ 	.word	0x00002f60


	//   ....[14]....
        /*0144*/ 	.word	0x00002f80


	//   ....[15]....
        /*0148*/ 	.word	0x00002fa0


	//   ....[16]....
        /*014c*/ 	.word	0x00002fe0


	//   ....[17]....
        /*0150*/ 	.word	0x00003020


	//   ....[18]....
        /*0154*/ 	.word	0x00003050


	//   ....[19]....
        /*0158*/ 	.word	0x00003070


	//   ....[20]....
        /*015c*/ 	.word	0x000030c0


	//   ....[21]....
        /*0160*/ 	.word	0x000030f0


	//   ....[22]....
        /*0164*/ 	.word	0x00003110


	//   ....[23]....
        /*0168*/ 	.word	0x00003120


	//   ....[24]....
        /*016c*/ 	.word	0x00003150


	//   ....[25]....
        /*0170*/ 	.word	0x00003180


	//   ....[26]....
        /*0174*/ 	.word	0x000031a0


	//   ....[27]....
        /*0178*/ 	.word	0x000031b0


	//   ....[28]....
        /*017c*/ 	.word	0x000031c0


	//   ....[29]....
        /*0180*/ 	.word	0x000031d0


	//   ....[30]....
        /*0184*/ 	.word	0x000031f0


	//   ....[31]....
        /*0188*/ 	.word	0x00003210


	//   ....[32]....
        /*018c*/ 	.word	0x00003220


	//   ....[33]....
        /*0190*/ 	.word	0x00003e30


	//   ....[34]....
        /*0194*/ 	.word	0x00003f50


	//   ....[35]....
        /*0198*/ 	.word	0x00004050


	//   ....[36]....
        /*019c*/ 	.word	0x00004150


	//   ....[37]....
        /*01a0*/ 	.word	0x000041b0


	//   ....[38]....
        /*01a4*/ 	.word	0x000043e0


	//   ....[39]....
        /*01a8*/ 	.word	0x000047c0


	//   ....[40]....
        /*01ac*/ 	.word	0x00004b10


	//   ....[41]....
        /*01b0*/ 	.word	0x00004c00


	//   ....[42]....
        /*01b4*/ 	.word	0x00004c50


	//   ....[43]....
        /*01b8*/ 	.word	0x00004c80


	//   ....[44]....
        /*01bc*/ 	.word	0x00004ca0


	//   ....[45]....
        /*01c0*/ 	.word	0x00004cc0


	//   ....[46]....
        /*01c4*/ 	.word	0x00004d70


	//   ....[47]....
        /*01c8*/ 	.word	0x00004dc0


	//   ....[48]....
        /*01cc*/ 	.word	0x00004de0


	//   ....[49]....
        /*01d0*/ 	.word	0x00004e00


	//   ....[50]....
        /*01d4*/ 	.word	0x00004e20


	//----- nvinfo : EIATTR_EXIT_INSTR_OFFSETS
	.align		4
.L_3421:
        /*01d8*/ 	.byte	0x04, 0x1c
        /*01da*/ 	.short	(.L_3423 - .L_3422)


	//   ....[0]....
.L_3422:
        /*01dc*/ 	.word	0x00004ee0


	//   ....[1]....
        /*01e0*/ 	.word	0x00005020


	//----- nvinfo : EIATTR_MAX_THREADS
	.align		4
.L_3423:
        /*01e4*/ 	.byte	0x04, 0x05
        /*01e6*/ 	.short	(.L_3425 - .L_3424)
.L_3424:
        /*01e8*/ 	.word	0x00000020
        /*01ec*/ 	.word	0x00000001
        /*01f0*/ 	.word	0x00000001


	//----- nvinfo : EIATTR_CRS_STACK_SIZE
	.align		4
.L_3425:
        /*01f4*/ 	.byte	0x04, 0x1e
        /*01f6*/ 	.short	(.L_3427 - .L_3426)
.L_3426:
        /*01f8*/ 	.word	0x00000000
.L_3427:


//--------------------- .nv.info._Z25selective_scan_bwd_kernelI32Selective_Scan_bwd_kernel_traitsILi32ELi8ELb1ELb1ELb1ELb1ELb1EN3c108BFloat16EfEEv12SSMParamsBwd --------------------------
	.section	.nv.info._Z25selective_scan_bwd_kernelI32Selective_Scan_bwd_kernel_traitsILi32ELi8ELb1ELb1ELb1ELb1ELb1EN3c108BFloat16EfEEv12SSMParamsBwd,"",@"SHT_CUDA_INFO"
	.sectionflags	@""
	.align	4


	//----- nvinfo : EIATTR_CUDA_API_VERSION
	.align		4
        /*0000*/ 	.byte	0x04, 0x37
        /*0002*/ 	.short	(.L_3429 - .L_3428)
.L_3428:
        /*0004*/ 	.word	0x00000082


	//----- nvinfo : EIATTR_SW2861232_WAR
	.align		4
.L_3429:
        /*0008*/ 	.byte	0x01, 0x35
	.zero		2


	//----- nvinfo : EIATTR_PARAM_CBANK
	.align		4
        /*000c*/ 	.byte	0x04, 0x0a
        /*000e*/ 	.short	(.L_3431 - .L_3430)
	.align		4
.L_3430:
        /*0010*/ 	.word	index@(.nv.constant0._Z25selective_scan_bwd_kernelI32Selective_Scan_bwd_kernel_traitsILi32ELi8ELb1ELb1ELb1ELb1ELb1EN3c108BFloat16EfEEv12SSMParamsBwd)
        /*0014*/ 	.short	0x0160
        /*0016*/ 	.short	0x01f0


	//----- nvinfo : EIATTR_CBANK_PARAM_SIZE
	.align		4
.L_3431:
        /*0018*/ 	.byte	0x03, 0x19
        /*001a*/ 	.short	0x01f0


	//----- nvinfo : EIATTR_KPARAM_INFO
	.align		4
        /*001c*/ 	.byte	0x04, 0x17
        /*001e*/ 	.short	(.L_3433 - .L_3432)
.L_3432:
        /*0020*/ 	.word	0x00000000
        /*0024*/ 	.short	0x0000
        /*0026*/ 	.short	0x0000
        /*0028*/ 	.byte	0x00, 0xf0, 0xc1, 0x07


	//----- nvinfo : EIATTR_MAXREG_COUNT
	.align		4
.L_3433:
        /*002c*/ 	.byte	0x03, 0x1b
        /*002e*/ 	.short	0x00ff


	//----- nvinfo : EIATTR_NUM_BARRIERS
	.align		4
        /*0030*/ 	.byte	0x02, 0x4c
        /*0032*/ 	.byte	0x01
	.zero		1


	//----- nvinfo : EIATTR_MERCURY_ISA_VERSION
	.align		4
        /*0034*/ 	.byte	0x03, 0x5f
        /*0036*/ 	.short	0x0000


	//----- nvinfo : EIATTR_COOP_GROUP_MASK_REGIDS
	.align		4
        /*0038*/ 	.byte	0x04, 0x29
        /*003a*/ 	.short	(.L_3435 - .L_3434)


	//   ....[0]....
.L_3434:
        /*003c*/ 	.word	0xffffffff


	//   ....[1]....
        /*0040*/ 	.word	0xffffffff


	//   ....[2]....
        /*0044*/ 	.word	0xffffffff


	//   ....[3]....
        /*0048*/ 	.word	0xffffffff


	//   ....[4]....
        /*004c*/ 	.word	0xffffffff


	//   ....[5]....
        /*0050*/ 	.word	0xffffffff


	//   ....[6]....
        /*0054*/ 	.word	0xffffffff


	//   ....[7]....
        /*0058*/ 	.word	0xffffffff


	//   ....[8]....
        /*005c*/ 	.word	0xffffffff


	//   ....[9]....
        /*0060*/ 	.word	0xffffffff


	//   ....[10]....
        /*0064*/ 	.word	0xffffffff


	//   ....[11]....
        /*0068*/ 	.word	0xffffffff


	//   ....[12]....
        /*006c*/ 	.word	0xffffffff


	//   ....[13]....
        /*0070*/ 	.word	0xffffffff


	//   ....[14]....
        /*0074*/ 	.word	0xffffffff


	//   ....[15]....
        /*0078*/ 	.word	0xffffffff


	//   ....[16]....
        /*007c*/ 	.word	0xffffffff


	//   ....[17]....
        /*0080*/ 	.word	0xffffffff


	//   ....[18]....
        /*0084*/ 	.word	0xffffffff


	//   ....[19]....
        /*0088*/ 	.word	0xffffffff


	//   ....[20]....
        /*008c*/ 	.word	0xffffffff


	//   ....[21]....
        /*0090*/ 	.word	0xffffffff


	//   ....[22]....
        /*0094*/ 	.word	0xffffffff


	//   ....[23]....
        /*0098*/ 	.word	0xffffffff


	//   ....[24]....
        /*009c*/ 	.word	0xffffffff


	//   ....[25]....
        /*00a0*/ 	.word	0xffffffff


	//   ....[26]....
        /*00a4*/ 	.word	0xffffffff


	//   ....[27]....
        /*00a8*/ 	.word	0xffffffff


	//   ....[28]....
        /*00ac*/ 	.word	0xffffffff


	//   ....[29]....
        /*00b0*/ 	.word	0xffffffff


	//   ....[30]....
        /*00b4*/ 	.word	0xffffffff


	//   ....[31]....
        /*00b8*/ 	.word	0xffffffff


	//   ....[32]....
        /*00bc*/ 	.word	0xffffffff


	//   ....[33]....
        /*00c0*/ 	.word	0xffffffff


	//   ....[34]....
        /*00c4*/ 	.word	0xffffffff


	//   ....[35]....
        /*00c8*/ 	.word	0xffffffff


	//   ....[36]....
        /*00cc*/ 	.word	0xffffffff


	//   ....[37]....
        /*00d0*/ 	.word	0xffffffff


	//   ....[38]....
        /*00d4*/ 	.word	0xffffffff


	//   ....[39]....
        /*00d8*/ 	.word	0xffffffff


	//   ....[40]....
        /*00dc*/ 	.word	0xffffffff


	//   ....[41]....
        /*00e0*/ 	.word	0xffffffff


	//   ....[42]....
        /*00e4*/ 	.word	0xffffffff


	//   ....[43]....
        /*00e8*/ 	.word	0xffffffff


	//   ....[44]....
        /*00ec*/ 	.word	0xffffffff


	//   ....[45]....
        /*00f0*/ 	.word	0xffffffff


	//   ....[46]....
        /*00f4*/ 	.word	0xffffffff


	//   ....[47]....
        /*00f8*/ 	.word	0xffffffff


	//   ....[48]....
        /*00fc*/ 	.word	0xffffffff


	//   ....[49]....
        /*0100*/ 	.word	0xffffffff


	//   ....[50]....
        /*0104*/ 	.word	0xffffffff


	//   ....[51]....
        /*0108*/ 	.word	0xffffffff


	//   ....[52]....
        /*010c*/ 	.word	0xffffffff


	//   ....[53]....
        /*0110*/ 	.word	0xffffffff


	//   ....[54]....
        /*0114*/ 	.word	0xffffffff


	//----- nvinfo : EIATTR_COOP_GROUP_INSTR_OFFSETS
	.align		4
.L_3435:
        /*0118*/ 	.byte	0x04, 0x28
        /*011a*/ 	.short	(.L_3437 - .L_3436)


	//   ....[0]....
.L_3436:
        /*011c*/ 	.word	0x000009d0


	//   ....[1]....
        /*0120*/ 	.word	0x00000a40


	//   ....[2]....
        /*0124*/ 	.word	0x00000cf0


	//   ....[3]....
        /*0128*/ 	.word	0x00001f00


	//   ....[4]....
        /*012c*/ 	.word	0x000022d0


	//   ....[5]....
        /*0130*/ 	.word	0x00002700


	//   ....[6]....
        /*0134*/ 	.word	0x00002a00


	//   ....[7]....
        /*0138*/ 	.word	0x00003200


	//   ....[8]....
        /*013c*/ 	.word	0x000034a0


	//   ....[9]....
        /*0140*/ 	.word	0x00003950


	//   ....[10]....
        /*0144*/ 	.word	0x00003980


	//   ....[11]....
        /*0148*/ 	.word	0x00003a90


	//   ....[12]....
        /*014c*/ 	.word	0x00003ac0


	//   ....[13]....
        /*0150*/ 	.word	0x00003ad0


	//   ....[14]....
        /*0154*/ 	.word	0x00003ae0


	//   ....[15]....
        /*0158*/ 	.word	0x00003b10


	//   ....[16]....
        /*015c*/ 	.word	0x00003b40


	//   ....[17]....
        /*0160*/ 	.word	0x00003b60


	//   ....[18]....
        /*0164*/ 	.word	0x00003b80


	//   ....[19]....
        /*0168*/ 	.word	0x00003bc0


	//   ....[20]....
        /*016c*/ 	.word	0x00003c00


	//   ....[21]....
        /*0170*/ 	.word	0x00003c30


	//   ....[22]....
        /*0174*/ 	.word	0x00003c50


	//   ....[23]....
        /*0178*/ 	.word	0x00003ca0


	//   ....[24]....
        /*017c*/ 	.word	0x00003cd0


	//   ....[25]....
        /*0180*/ 	.word	0x00003cf0


	//   ....[26]....
        /*0184*/ 	.word	0x00003d00


	//   ....[27]....
        /*0188*/ 	.word	0x00003d30


	//   ....[28]....
        /*018c*/ 	.word	0x00003d60


	//   ....[29]....
        /*0190*/ 	.word	0x00003d80


	//   ....[30]....
        /*0194*/ 	.word	0x00003d90


	//   ....[31]....
        /*0198*/ 	.word	0x00003da0


	//   ....[32]....
        /*019c*/ 	.word	0x00003db0


	//   ....[33]....
        /*01a0*/ 	.word	0x00003dd0


	//   ....[34]....
        /*01a4*/ 	.word	0x00003df0


	//   ....[35]....
        /*01a8*/ 	.word	0x00003e10


	//   ....[36]....
        /*01ac*/ 	.word	0x00003e20


	//   ....[37]....
        /*01b0*/ 	.word	0x00004a10


	//   ....[38]....
        /*01b4*/ 	.word	0x00004b20


	//   ....[39]....
        /*01b8*/ 	.word	0x00004c20


	//   ....[40]....
        /*01bc*/ 	.word	0x00004d20


	//   ....[41]....
        /*01c0*/ 	.word	0x00004dc0


	//   ....[42]....
        /*01c4*/ 	.word	0x00004fc0


	//   ....[43]....
        /*01c8*/ 	.word	0x00005350


	//   ....[44]....
        /*01cc*/ 	.word	0x00005690


	//   ....[45]....
        /*01d0*/ 	.word	0x000057e0


	//   ....[46]....
        /*01d4*/ 	.word	0x00005830


	//   ....[47]....
        /*01d8*/ 	.word	0x00005860


	//   ....[48]....
        /*01dc*/ 	.word	0x00005880


	//   ....[49]....
        /*01e0*/ 	.word	0x000058a0


	//   ....[50]....
        /*01e4*/ 	.word	0x00005950


	//   ....[51]....
        /*01e8*/ 	.word	0x000059a0


	//   ....[52]....
        /*01ec*/ 	.word	0x000059c0


	//   ....[53]....
        /*01f0*/ 	.word	0x000059e0


	//   ....[54]....
        /*01f4*/ 	.word	0x00005a00


	//----- nvinfo : EIATTR_EXIT_INSTR_OFFSETS
	.align		4
.L_3437:
        /*01f8*/ 	.byte	0x04, 0x1c
        /*01fa*/ 	.short	(.L_3439 - .L_3438)


	//   ....[0]....
.L_3438:
        /*01fc*/ 	.word	0x00005ac0


	//   ....[1]....
        /*0200*/ 	.word	0x00005c00


	//----- nvinfo : EIATTR_MAX_THREADS
	.align		4
.L_3439:
        /*0204*/ 	.byte	0x04, 0x05
        /*0206*/ 	.short	(.L_3441 - .L_3440)
.L_3440:
        /*0208*/ 	.word	0x00000020
        /*020c*/ 	.word	0x00000001
        /*0210*/ 	.word	0x00000001


	//----- nvinfo : EIATTR_CRS_STACK_SIZE
	.align		4
.L_3441:
        /*0214*/ 	.byte	0x04, 0x1e
        /*0216*/ 	.short	(.L_3443 - .L_3442)
.L_3442:
        /*0218*/ 	.word	0x00000000
.L_3443:


//--------------------- .nv.info._Z25selective_scan_bwd_kernelI32Selective_Scan_bwd_kernel_traitsILi32ELi4ELb0ELb0ELb0ELb0ELb0EN3c108BFloat16EfEEv12SSMParamsBwd --------------------------
	.section	.nv.info._Z25selective_scan_bwd_kernelI32Selective_Scan_bwd_kernel_traitsILi32ELi4ELb0ELb0ELb0ELb0ELb0EN3c108BFloat16EfEEv12SSMParamsBwd,"",@"SHT_CUDA_INFO"
	.sectionflags	@""
	.align	4


	//----- nvinfo : EIATTR_CUDA_API_VERSION
	.align		4
        /*0000*/ 	.byte	0x04, 0x37
        /*0002*/ 	.short	(.L_3445 - .L_3444)
.L_3444:
        /*0004*/ 	.word	0x00000082


	//----- nvinfo : EIATTR_SW2861232_WAR
	.align		4
.L_3445:
        /*0008*/ 	.byte	0x01, 0x35
	.zero		2


	//----- nvinfo : EIATTR_PARAM_CBANK
	.align		4
        /*000c*/ 	.byte	0x04, 0x0a
        /*000e*/ 	.short	(.L_3447 - .L_3446)
	.align		4
.L_3446:
        /*0010*/ 	.word	index@(.nv.constant0._Z25selective_scan_bwd_kernelI32Selective_Scan_bwd_kernel_traitsILi32ELi4ELb0ELb0ELb0ELb0ELb0EN3c108BFloat16EfEEv12SSMParamsBwd)
        /*0014*/ 	.short	0x0160
        /*0016*/ 	.short	0x01f0


	//----- nvinfo : EIATTR_CBANK_PARAM_SIZE
	.align		4
.L_3447:
        /*0018*/ 	.byte	0x03, 0x19
        /*001a*/ 	.short	0x01f0


	//----- nvinfo : EIATTR_KPARAM_INFO
	.align		4
        /*001c*/ 	.byte	0x04, 0x17
        /*001e*/ 	.short	(.L_3449 - .L_3448)
.L_3448:
        /*0020*/ 	.word	0x00000000
        /*0024*/ 	.short	0x0000
        /*0026*/ 	.short	0x0000
        /*0028*/ 	.byte	0x00, 0xf0, 0xc1, 0x07


	//----- nvinfo : EIATTR_MAXREG_COUNT
	.align		4
.L_3449:
        /*002c*/ 	.byte	0x03, 0x1b
        /*002e*/ 	.short	0x00ff


	//----- nvinfo : EIATTR_NUM_BARRIERS
	.align		4
        /*0030*/ 	.byte	0x02, 0x4c
        /*0032*/ 	.byte	0x01
	.zero		1


	//----- nvinfo : EIATTR_MERCURY_ISA_VERSION
	.align		4
        /*0034*/ 	.byte	0x03, 0x5f
        /*0036*/ 	.short	0x0000


	//----- nvinfo : EIATTR_COOP_GROUP_MASK_REGIDS
	.align		4
        /*0038*/ 	.byte	0x04, 0x29
        /*003a*/ 	.short	(.L_3451 - .L_3450)


	//   ....[0]....
.L_3450:
        /*003c*/ 	.word	0xffffffff


	//   ....[1]....
        /*0040*/ 	.word	0xffffffff


	//   ....[2]....
        /*0044*/ 	.word	0xffffffff


	//   ....[3]....
        /*0048*/ 	.word	0xffffffff


	//   ....[4]....
        /*004c*/ 	.word	0xffffffff


	//   ....[5]....
        /*0050*/ 	.word	0xffffffff


	//   ....[6]....
        /*0054*/ 	.word	0xffffffff


	//   ....[7]....
        /*0058*/ 	.word	0xffffffff


	//   ....[8]....
        /*005c*/ 	.word	0xffffffff


	//   ....[9]....
        /*0060*/ 	.word	0xffffffff


	//   ....[10]....
        /*0064*/ 	.word	0xffffffff


	//   ....[11]....
        /*0068*/ 	.word	0xffffffff


	//   ....[12]....
        /*006c*/ 	.word	0xffffffff


	//   ....[13]....
        /*0070*/ 	.word	0xffffffff


	//   ....[14]....
        /*0074*/ 	.word	0xffffffff


	//   ....[15]....
        /*0078*/ 	.word	0xffffffff


	//   ....[16]....
        /*007c*/ 	.word	0xffffffff


	//   ....[17]....
        /*0080*/ 	.word	0xffffffff


	//   ....[18]....
        /*0084*/ 	.word	0xffffffff


	//   ....[19]....
        /*0088*/ 	.word	0xffffffff


	//   ....[20]....
        /*008c*/ 	.word	0xffffffff


	//   ....[21]....
        /*0090*/ 	.word	0xffffffff


	//   ....[22]....
        /*0094*/ 	.word	0xffffffff


	//   ....[23]....
        /*0098*/ 	.word	0xffffffff


	//   ....[24]....
        /*009c*/ 	.word	0xffffffff


	//   ....[25]....
        /*00a0*/ 	.word	0xffffffff


	//   ....[26]....
        /*00a4*/ 	.word	0xffffffff


	//   ....[27]....
        /*00a8*/ 	.word	0xffffffff


	//   ....[28]....
        /*00ac*/ 	.word	0xffffffff


	//   ....[29]....
        /*00b0*/ 	.word	0xffffffff


	//   ....[30]....
        /*00b4*/ 	.word	0xffffffff


	//   ....[31]....
        /*00b8*/ 	.word	0xffffffff


	//   ....[32]....
        /*00bc*/ 	.word	0xffffffff


	//   ....[33]....
        /*00c0*/ 	.word	0xffffffff


	//   ....[34]....
        /*00c4*/ 	.word	0xffffffff


	//   ....[35]....
        /*00c8*/ 	.word	0xffffffff


	//   ....[36]....
        /*00cc*/ 	.word	0xffffffff


	//   ....[37]....
        /*00d0*/ 	.word	0xffffffff


	//   ....[38]....
        /*00d4*/ 	.word	0xffffffff


	//   ....[39]....
        /*00d8*/ 	.word	0xffffffff


	//   ....[40]....
        /*00dc*/ 	.word	0xffffffff


	//   ....[41]....
        /*00e0*/ 	.word	0xffffffff


	//   ....[42]....
        /*00e4*/ 	.word	0xffffffff


	//   ....[43]....
        /*00e8*/ 	.word	0xffffffff


	//   ....[44]....
        /*00ec*/ 	.word	0xffffffff


	//   ....[45]....
        /*00f0*/ 	.word	0xffffffff


	//   ....[46]....
        /*00f4*/ 	.word	0xffffffff


	//   ....[47]....
        /*00f8*/ 	.word	0xffffffff


	//   ....[48]....
        /*00fc*/ 	.word	0xffffffff


	//   ....[49]....
        /*0100*/ 	.word	0xffffffff


	//   ....[50]....
        /*0104*/ 	.word	0xffffffff


	//   ....[51]....
        /*0108*/ 	.word	0xffffffff


	//   ....[52]....
        /*010c*/ 	.word	0xffffffff


	//----- nvinfo : EIATTR_COOP_GROUP_INSTR_OFFSETS
	.align		4
.L_3451:
        /*0110*/ 	.byte	0x04, 0x28
        /*0112*/ 	.short	(.L_3453 - .L_3452)


	//   ....[0]....
.L_3452:
        /*0114*/ 	.word	0x000008f0


	//   ....[1]....
        /*0118*/ 	.word	0x00000a40


	//   ....[2]....
        /*011c*/ 	.word	0x00000b80


	//   ....[3]....
        /*0120*/ 	.word	0x000012e0


	//   ....[4]....
        /*0124*/ 	.word	0x00001310


	//   ....[5]....
        /*0128*/ 	.word	0x00001330


	//   ....[6]....
        /*012c*/ 	.word	0x00001340


	//   ....[7]....
        /*0130*/ 	.word	0x00001370


	//   ....[8]....
        /*0134*/ 	.word	0x000013a0


	//   ....[9]....
        /*0138*/ 	.word	0x000013c0


	//   ....[10]....
        /*013c*/ 	.word	0x000013e0


	//   ....[11]....
        /*0140*/ 	.word	0x00001410


	//   ....[12]....
        /*0144*/ 	.word	0x00001440


	//   ....[13]....
        /*0148*/ 	.word	0x00001460


	//   ....[14]....
        /*014c*/ 	.word	0x00001480


	//   ....[15]....
        /*0150*/ 	.word	0x000014b0


	//   ....[16]....
        /*0154*/ 	.word	0x000014e0


	//   ....[17]....
        /*0158*/ 	.word	0x00001520


	//   ....[18]....
        /*015c*/ 	.word	0x00001550


	//   ....[19]....
        /*0160*/ 	.word	0x000015a0


	//   ....[20]....
        /*0164*/ 	.word	0x000015c0


	//   ....[21]....
        /*0168*/ 	.word	0x000015e0


	//   ....[22]....
        /*016c*/ 	.word	0x00001600


	//   ....[23]....
        /*0170*/ 	.word	0x00001630


	//   ....[24]....
        /*0174*/ 	.word	0x00001650


	//   ....[25]....
        /*0178*/ 	.word	0x00001680


	//   ....[26]....
        /*017c*/ 	.word	0x00001690


	//   ....[27]....
        /*0180*/ 	.word	0x000016a0


	//   ....[28]....
        /*0184*/ 	.word	0x000016b0


	//   ....[29]....
        /*0188*/ 	.word	0x000016c0


	//   ....[30]....
        /*018c*/ 	.word	0x000016d0


	//   ....[31]....
        /*0190*/ 	.word	0x000018b0


	//   ....[32]....
        /*0194*/ 	.word	0x000018f0


	//   ....[33]....
        /*0198*/ 	.word	0x000019d0


	//   ....[34]....
        /*019c*/ 	.word	0x000019f0


	//   ....[35]....
        /*01a0*/ 	.word	0x00001a20


	//   ....[36]....
        /*01a4*/ 	.word	0x00001a40


	//   ....[37]....
        /*01a8*/ 	.word	0x00001a70


	//   ....[38]....
        /*01ac*/ 	.word	0x00001a90


	//   ....[39]....
        /*01b0*/ 	.word	0x00001ac0


	//   ....[40]....
        /*01b4*/ 	.word	0x00001ae0


	//   ....[41]....
        /*01b8*/ 	.word	0x00001e60


	//   ....[42]....
        /*01bc*/ 	.word	0x00002180


	//   ....[43]....
        /*01c0*/ 	.word	0x000024d0


	//   ....[44]....
        /*01c4*/ 	.word	0x00002520


	//   ....[45]....
        /*01c8*/ 	.word	0x00002550


	//   ....[46]....
        /*01cc*/ 	.word	0x00002570


	//   ....[47]....
        /*01d0*/ 	.word	0x00002590


	//   ....[48]....
        /*01d4*/ 	.word	0x00002640


	//   ....[49]....
        /*01d8*/ 	.word	0x00002690


	//   ....[50]....
        /*01dc*/ 	.word	0x000026b0


	//   ....[51]....
        /*01e0*/ 	.word	0x000026d0


	//   ....[52]....
        /*01e4*/ 	.word	0x000026f0


	//----- nvinfo : EIATTR_EXIT_INSTR_OFFSETS
	.align		4
.L_3453:
        /*01e8*/ 	.byte	0x04, 0x1c
        /*01ea*/ 	.short	(.L_3455 - .L_3454)


	//   ....[0]....
.L_3454:
        /*01ec*/ 	.word	0x000027b0


	//   ....[1]....
        /*01f0*/ 	.word	0x00002b70


	//----- nvinfo : EIATTR_MAX_THREADS
	.align		4
.L_3455:
        /*01f4*/ 	.byte	0x04, 0x05
        /*01f6*/ 	.short	(.L_3457 - .L_3456)
.L_3456:
        /*01f8*/ 	.word	0x00000020
        /*01fc*/ 	.word	0x00000001
        /*0200*/ 	.word	0x00000001


	//----- nvinfo : EIATTR_CRS_STACK_SIZE
	.align		4
.L_3457:
        /*0204*/ 	.byte	0x04, 0x1e
        /*0206*/ 	.short	(.L_3459 - .L_3458)
.L_3458:
        /*0208*/ 	.word	0x00000000
.L_3459:


//--------------------- .nv.info._Z25selective_scan_bwd_kernelI32Selective_Scan_bwd_kernel_traitsILi32ELi4ELb0ELb0ELb0ELb0ELb1EN3c108BFloat16EfEEv12SSMParamsBwd --------------------------
	.section	.nv.info._Z25selective_scan_bwd_kernelI32Selective_Scan_bwd_kernel_traitsILi32ELi4ELb0ELb0ELb0ELb0ELb1EN3c108BFloat16EfEEv12SSMParamsBwd,"",@"SHT_CUDA_INFO"
	.sectionflags	@""
	.align	4


	//----- nvinfo : EIATTR_CUDA_API_VERSION
	.align		4
        /*0000*/ 	.byte	0x04, 0x37
        /*0002*/ 	.short	(.L_3461 - .L_3460)
.L_3460:
        /*0004*/ 	.word	0x00000082


	//----- nvinfo : EIATTR_SW2861232_WAR
	.align		4
.L_3461:
        /*0008*/ 	.byte	0x01, 0x35
	.zero		2


	//----- nvinfo : EIATTR_PARAM_CBANK
	.align		4
        /*000c*/ 	.byte	0x04, 0x0a
        /*000e*/ 	.short	(.L_3463 - .L_3462)
	.align		4
.L_3462:
        /*0010*/ 	.word	index@(.nv.constant0._Z25selective_scan_bwd_kernelI32Selective_Scan_bwd_kernel_traitsILi32ELi4ELb0ELb0ELb0ELb0ELb1EN3c108BFloat16EfEEv12SSMParamsBwd)
        /*0014*/ 	.short	0x0160
        /*0016*/ 	.short	0x01f0


	//----- nvinfo : EIATTR_CBANK_PARAM_SIZE
	.align		4
.L_3463:
        /*0018*/ 	.byte	0x03, 0x19
        /*001a*/ 	.short	0x01f0


	//----- nvinfo : EIATTR_KPARAM_INFO
	.align		4
        /*001c*/ 	.byte	0x04, 0x17
        /*001e*/ 	.short	(.L_3465 - .L_3464)
.L_3464:
        /*0020*/ 	.word	0x00000000
        /*0024*/ 	.short	0x0000
        /*0026*/ 	.short	0x0000
        /*0028*/ 	.byte	0x00, 0xf0, 0xc1, 0x07


	//----- nvinfo : EIATTR_MAXREG_COUNT
	.align		4
.L_3465:
        /*002c*/ 	.byte	0x03, 0x1b
        /*002e*/ 	.short	0x00ff


	//----- nvinfo : EIATTR_NUM_BARRIERS
	.align		4
        /*0030*/ 	.byte	0x02, 0x4c
        /*0032*/ 	.byte	0x01
	.zero		1


	//----- nvinfo : EIATTR_MERCURY_ISA_VERSION
	.align		4
        /*0034*/ 	.byte	0x03, 0x5f
        /*0036*/ 	.short	0x0000


	//----- nvinfo : EIATTR_COOP_GROUP_MASK_REGIDS
	.align		4
        /*0038*/ 	.byte	0x04, 0x29
        /*003a*/ 	.short	(.L_3467 - .L_3466)


	//   ....[0]....
.L_3466:
        /*003c*/ 	.word	0xffffffff


	//   ....[1]....
        /*0040*/ 	.word	0xffffffff


	//   ....[2]....
        /*0044*/ 	.word	0xffffffff


	//   ....[3]....
        /*0048*/ 	.word	0xffffffff


	//   ....[4]....
        /*004c*/ 	.word	0xffffffff


	//   ....[5]....
        /*0050*/ 	.word	0xffffffff


	//   ....[6]....
        /*0054*/ 	.word	0xffffffff


	//   ....[7]....
        /*0058*/ 	.word	0xffffffff


	//   ....[8]....
        /*005c*/ 	.word	0xffffffff


	//   ....[9]....
        /*0060*/ 	.word	0xffffffff


	//   ....[10]....
        /*0064*/ 	.word	0xffffffff


	//   ....[11]....
        /*0068*/ 	.word	0xffffffff


	//   ....[12]....
        /*006c*/ 	.word	0xffffffff


	//   ....[13]....
        /*0070*/ 	.word	0xffffffff


	//   ....[14]....
        /*0074*/ 	.word	0xffffffff


	//   ....[15]....
        /*0078*/ 	.word	0xffffffff


	//   ....[16]....
        /*007c*/ 	.word	0xffffffff


	//   ....[17]....
        /*0080*/ 	.word	0xffffffff


	//   ....[18]....
        /*0084*/ 	.word	0xffffffff


	//   ....[19]....
        /*0088*/ 	.word	0xffffffff


	//   ....[20]....
        /*008c*/ 	.word	0xffffffff


	//   ....[21]....
        /*0090*/ 	.word	0xffffffff


	//   ....[22]....
        /*0094*/ 	.word	0xffffffff


	//   ....[23]....
        /*0098*/ 	.word	0xffffffff


	//   ....[24]....
        /*009c*/ 	.word	0xffffffff


	//   ....[25]....
        /*00a0*/ 	.word	0xffffffff


	//   ....[26]....
        /*00a4*/ 	.word	0xffffffff


	//   ....[27]....
        /*00a8*/ 	.word	0xffffffff


	//   ....[28]....
        /*00ac*/ 	.word	0xffffffff


	//   ....[29]....
        /*00b0*/ 	.word	0xffffffff


	//   ....[30]....
        /*00b4*/ 	.word	0xffffffff


	//   ....[31]....
        /*00b8*/ 	.word	0xffffffff


	//   ....[32]....
        /*00bc*/ 	.word	0xffffffff


	//   ....[33]....
        /*00c0*/ 	.word	0xffffffff


	//   ....[34]....
        /*00c4*/ 	.word	0xffffffff


	//   ....[35]....
        /*00c8*/ 	.word	0xffffffff


	//   ....[36]....
        /*00cc*/ 	.word	0xffffffff


	//   ....[37]....
        /*00d0*/ 	.word	0xffffffff


	//   ....[38]....
        /*00d4*/ 	.word	0xffffffff


	//   ....[39]....
        /*00d8*/ 	.word	0xffffffff


	//   ....[40]....
        /*00dc*/ 	.word	0xffffffff


	//   ....[41]....
        /*00e0*/ 	.word	0xffffffff


	//   ....[42]....
        /*00e4*/ 	.word	0xffffffff


	//   ....[43]....
        /*00e8*/ 	.word	0xffffffff


	//   ....[44]....
        /*00ec*/ 	.word	0xffffffff


	//   ....[45]....
        /*00f0*/ 	.word	0xffffffff


	//   ....[46]....
        /*00f4*/ 	.word	0xffffffff


	//   ....[47]....
        /*00f8*/ 	.word	0xffffffff


	//   ....[48]....
        /*00fc*/ 	.word	0xffffffff


	//   ....[49]....
        /*0100*/ 	.word	0xffffffff


	//   ....[50]....
        /*0104*/ 	.word	0xffffffff


	//   ....[51]....
        /*0108*/ 	.word	0xffffffff


	//   ....[52]....
        /*010c*/ 	.word	0xffffffff


	//   ....[53]....
        /*0110*/ 	.word	0xffffffff


	//   ....[54]....
        /*0114*/ 	.word	0xffffffff


	//   ....[55]....
        /*0118*/ 	.word	0xffffffff


	//   ....[56]....
        /*011c*/ 	.word	0xffffffff


	//----- nvinfo : EIATTR_COOP_GROUP_INSTR_OFFSETS
	.align		4
.L_3467:
        /*0120*/ 	.byte	0x04, 0x28
        /*0122*/ 	.short	(.L_3469 - .L_3468)


	//   ....[0]....
.L_3468:
        /*0124*/ 	.word	0x000007c0


	//   ....[1]....
        /*0128*/ 	.word	0x00000910


	//   ....[2]....
        /*012c*/ 	.word	0x00000be0


	//   ....[3]....
        /*0130*/ 	.word	0x00000e30


	//   ....[4]....
        /*0134*/ 	.word	0x00001040


	//   ....[5]....
        /*0138*/ 	.word	0x00001270


	//   ....[6]....
        /*013c*/ 	.word	0x000016f0


	//   ....[7]....
        /*0140*/ 	.word	0x00002090


	//   ....[8]....
        /*0144*/ 	.word	0x000020c0


	//   ....[9]....
        /*0148*/ 	.word	0x000020e0


	//   ....[10]....
        /*014c*/ 	.word	0x000020f0


	//   ....[11]....
        /*0150*/ 	.word	0x00002120


	//   ....[12]....
        /*0154*/ 	.word	0x00002150


	//   ....[13]....
        /*0158*/ 	.word	0x00002170


	//   ....[14]....
        /*015c*/ 	.word	0x00002190


	//   ....[15]....
        /*0160*/ 	.word	0x000021c0


	//   ....[16]....
        /*0164*/ 	.word	0x000021f0


	//   ....[17]....
        /*0168*/ 	.word	0x00002210


	//   ....[18]....
        /*016c*/ 	.word	0x00002230


	//   ....[19]....
        /*0170*/ 	.word	0x00002260


	//   ....[20]....
        /*0174*/ 	.word	0x00002290


	//   ....[21]....
        /*0178*/ 	.word	0x000022d0


	//   ....[22]....
        /*017c*/ 	.word	0x00002300


	//   ....[23]....
        /*0180*/ 	.word	0x00002350


	//   ....[24]....
        /*0184*/ 	.word	0x00002370


	//   ....[25]....
        /*0188*/ 	.word	0x00002390


	//   ....[26]....
        /*018c*/ 	.word	0x000023b0


	//   ....[27]....
        /*0190*/ 	.word	0x000023e0


	//   ....[28]....
        /*0194*/ 	.word	0x00002400


	//   ....[29]....
        /*0198*/ 	.word	0x00002430


	//   ....[30]....
        /*019c*/ 	.word	0x00002440


	//   ....[31]....
        /*01a0*/ 	.word	0x00002450


	//   ....[32]....
        /*01a4*/ 	.word	0x00002460


	//   ....[33]....
        /*01a8*/ 	.word	0x00002470


	//   ....[34]....
        /*01ac*/ 	.word	0x00002480


	//   ....[35]....
        /*01b0*/ 	.word	0x00002650


	//   ....[36]....
        /*01b4*/ 	.word	0x00002680


	//   ....[37]....
        /*01b8*/ 	.word	0x00002770


	//   ....[38]....
        /*01bc*/ 	.word	0x00002790


	//   ....[39]....
        /*01c0*/ 	.word	0x000027c0


	//   ....[40]....
        /*01c4*/ 	.word	0x000027e0


	//   ....[41]....
        /*01c8*/ 	.word	0x00002810


	//   ....[42]....
        /*01cc*/ 	.word	0x00002830


	//   ....[43]....
        /*01d0*/ 	.word	0x00002860


	//   ....[44]....
        /*01d4*/ 	.word	0x00002880


	//   ....[45]....
        /*01d8*/ 	.word	0x00002c30


	//   ....[46]....
        /*01dc*/ 	.word	0x00002ee0


	//   ....[47]....
        /*01e0*/ 	.word	0x00003240


	//   ....[48]....
        /*01e4*/ 	.word	0x00003290


	//   ....[49]....
        /*01e8*/ 	.word	0x000032c0


	//   ....[50]....
        /*01ec*/ 	.word	0x000032e0


	//   ....[51]....
        /*01f0*/ 	.word	0x00003300


	//   ....[52]....
        /*01f4*/ 	.word	0x000033b0


	//   ....[53]....
        /*01f8*/ 	.word	0x00003400


	//   ....[54]....
        /*01fc*/ 	.word	0x00003420


	//   ....[55]....
        /*0200*/ 	.word	0x00003440


	//   ....[56]....
        /*0204*/ 	.word	0x00003460


	//----- nvinfo : EIATTR_EXIT_INSTR_OFFSETS
	.align		4
.L_3469:
        /*0208*/ 	.byte	0x04, 0x1c
        /*020a*/ 	.short	(.L_3471 - .L_3470)


	//   ....[0]....
.L_3470:
        /*020c*/ 	.word	0x00003520


	//   ....[1]....
        /*0210*/ 	.word	0x000039d0


	//----- nvinfo : EIATTR_MAX_THREADS
	.align		4
.L_3471:
        /*0214*/ 	.byte	0x04, 0x05
        /*0216*/ 	.short	(.L_3473 - .L_3472)
.L_3472:
        /*0218*/ 	.word	0x00000020
        /*021c*/ 	.word	0x00000001
        /*0220*/ 	.word	0x00000001


	//----- nvinfo : EIATTR_CRS_STACK_SIZE
	.align		4
.L_3473:
        /*0224*/ 	.byte	0x04, 0x1e
        /*0226*/ 	.short	(.L_3475 - .L_3474)
.L_3474:
        /*0228*/ 	.word	0x00000000
.L_3475:


//--------------------- .nv.info._Z25selective_scan_bwd_kernelI32Selective_Scan_bwd_kernel_traitsILi32ELi4ELb0ELb0ELb0ELb1ELb0EN3c108BFloat16EfEEv12SSMParamsBwd --------------------------
	.section	.nv.info._Z25selective_scan_bwd_kernelI32Selective_Scan_bwd_kernel_traitsILi32ELi4ELb0ELb0ELb0ELb1ELb0EN3c108BFloat16EfEEv12SSMParamsBwd,"",@"SHT_CUDA_INFO"
	.sectionflags	@""
	.align	4


	//----- nvinfo : EIATTR_CUDA_API_VERSION
	.align		4
        /*0000*/ 	.byte	0x04, 0x37
        /*0002*/ 	.short	(.L_3477 - .L_3476)
.L_3476:
        /*0004*/ 	.word	0x00000082


	//----- nvinfo : EIATTR_SW2861232_WAR
	.align		4
.L_3477:
        /*0008*/ 	.byte	0x01, 0x35
	.zero		2


	//----- nvinfo : EIATTR_PARAM_CBANK
	.align		4
        /*000c*/ 	.byte	0x04, 0x0a
        /*000e*/ 	.short	(.L_3479 - .L_3478)
	.align		4
.L_3478:
        /*0010*/ 	.word	index@(.nv.constant0._Z25selective_scan_bwd_kernelI32Selective_Scan_bwd_kernel_traitsILi32ELi4ELb0ELb0ELb0ELb1ELb0EN3c108BFloat16EfEEv12SSMParamsBwd)
        /*0014*/ 	.short	0x0160
        /*0016*/ 	.short	0x01f0


	//----- nvinfo : EIATTR_CBANK_PARAM_SIZE
	.align		4
.L_3479:
        /*0018*/ 	.byte	0x03, 0x19
        /*001a*/ 	.short	0x01f0


	//----- nvinfo : EIATTR_KPARAM_INFO
	.align		4
        /*001c*/ 	.byte	0x04, 0x17
        /*001e*/ 	.short	(.L_3481 - .L_3480)
.L_3480:
        /*0020*/ 	.word	0x00000000
        /*0024*/ 	.short	0x0000
        /*0026*/ 	.short	0x0000
        /*0028*/ 	.byte	0x00, 0xf0, 0xc1, 0x07


	//----- nvinfo : EIATTR_MAXREG_COUNT
	.align		4
.L_3481:
        /*002c*/ 	.byte	0x03, 0x1b
        /*002e*/ 	.short	0x00ff


	//----- nvinfo : EIATTR_NUM_BARRIERS
	.align		4
        /*0030*/ 	.byte	0x02, 0x4c
        /*0032*/ 	.byte	0x01
	.zero		1


	//----- nvinfo : EIATTR_MERCURY_ISA_VERSION
	.align		4
        /*0034*/ 	.byte	0x03, 0x5f
        /*0036*/ 	.short	0x0000


	//----- nvinfo : EIATTR_COOP_GROUP_MASK_REGIDS
	.align		4
        /*0038*/ 	.byte	0x04, 0x29
        /*003a*/ 	.short	(.L_3483 - .L_3482)


	//   ....[0]....
.L_3482:
        /*003c*/ 	.word	0xffffffff


	//   ....[1]....
        /*0040*/ 	.word	0xffffffff


	//   ....[2]....
        /*0044*/ 	.word	0xffffffff


	//   ....[3]....
        /*0048*/ 	.word	0xffffffff


	//   ....[4]....
        /*004c*/ 	.word	0xffffffff


	//   ....[5]....
        /*0050*/ 	.word	0xffffffff


	//   ....[6]....
        /*0054*/ 	.word	0xffffffff


	//   ....[7]....
        /*0058*/ 	.word	0xffffffff


	//   ....[8]....
        /*005c*/ 	.word	0xffffffff


	//   ....[9]....
        /*0060*/ 	.word	0xffffffff


	//   ....[10]....
        /*0064*/ 	.word	0xffffffff


	//   ....[11]....
        /*0068*/ 	.word	0xffffffff


	//   ....[12]....
        /*006c*/ 	.word	0xffffffff


	//   ....[13]....
        /*0070*/ 	.word	0xffffffff


	//   ....[14]....
        /*0074*/ 	.word	0xffffffff


	//   ....[15]....
        /*0078*/ 	.word	0xffffffff


	//   ....[16]....
        /*007c*/ 	.word	0xffffffff


	//   ....[17]....
        /*0080*/ 	.word	0xffffffff


	//   ....[18]....
        /*0084*/ 	.word	0xffffffff


	//   ....[19]....
        /*0088*/ 	.word	0xffffffff


	//   ....[20]....
        /*008c*/ 	.word	0xffffffff


	//   ....[21]....
        /*0090*/ 	.word	0xffffffff


	//   ....[22]....
        /*0094*/ 	.word	0xffffffff


	//   ....[23]....
        /*0098*/ 	.word	0xffffffff


	//   ....[24]....
        /*009c*/ 	.word	0xffffffff


	//   ....[25]....
        /*00a0*/ 	.word	0xffffffff


	//   ....[26]....
        /*00a4*/ 	.word	0xffffffff


	//   ....[27]....
        /*00a8*/ 	.word	0xffffffff


	//   ....[28]....
        /*00ac*/ 	.word	0xffffffff


	//   ....[29]....
        /*00b0*/ 	.word	0xffffffff


	//   ....[30]....
        /*00b4*/ 	.word	0xffffffff


	//   ....[31]....
        /*00b8*/ 	.word	0xffffffff


	//   ....[32]....
        /*00bc*/ 	.word	0xffffffff


	//   ....[33]....
        /*00c0*/ 	.word	0xffffffff


	//   ....[34]....
        /*00c4*/ 	.word	0xffffffff


	//   ....[35]....
        /*00c8*/ 	.word	0xffffffff


	//   ....[36]....
        /*00cc*/ 	.word	0xffffffff


	//   ....[37]....
        /*00d0*/ 	.word	0xffffffff


	//   ....[38]....
        /*00d4*/ 	.word	0xffffffff


	//   ....[39]....
        /*00d8*/ 	.word	0xffffffff


	//   ....[40]....
        /*00dc*/ 	.word	0xffffffff


	//   ....[41]....
        /*00e0*/ 	.word	0xffffffff


	//   ....[42]....
        /*00e4*/ 	.word	0xffffffff


	//   ....[43]....
        /*00e8*/ 	.word	0xffffffff


	//   ....[44]....
        /*00ec*/ 	.word	0xffffffff


	//   ....[45]....
        /*00f0*/ 	.word	0xffffffff


	//   ....[46]....
        /*00f4*/ 	.word	0xffffffff


	//   ....[47]....
        /*00f8*/ 	.word	0xffffffff


	//   ....[48]....
        /*00fc*/ 	.word	0xffffffff


	//   ....[49]....
        /*0100*/ 	.word	0xffffffff


	//   ....[50]....
        /*0104*/ 	.word	0xffffffff


	//   ....[51]....
        /*0108*/ 	.word	0xffffffff


	//   ....[52]....
        /*010c*/ 	.word	0xffffffff


	//   ....[53]....
        /*0110*/ 	.word	0xffffffff


	//----- nvinfo : EIATTR_COOP_GROUP_INSTR_OFFSETS
	.align		4
.L_3483:
        /*0114*/ 	.byte	0x04, 0x28
        /*0116*/ 	.short	(.L_3485 - .L_3484)


	//   ....[0]....
.L_3484:
        /*0118*/ 	.word	0x00000890


	//   ....[1]....
        /*011c*/ 	.word	0x000009a0


	//   ....[2]....
        /*0120*/ 	.word	0x00000b30


	//   ....[3]....
        /*0124*/ 	.word	0x00001b60


	//   ....[4]....
        /*0128*/ 	.word	0x00001b90


	//   ....[5]....
        /*012c*/ 	.word	0x00001bb0


	//   ....[6]....
        /*0130*/ 	.word	0x00001bc0


	//   ....[7]....
        /*0134*/ 	.word	0x00001bf0


	//   ....[8]....
        /*0138*/ 	.word	0x00001c20


	//   ....[9]....
        /*013c*/ 	.word	0x00001c40


	//   ....[10]....
        /*0140*/ 	.word	0x00001c60


	//   ....[11]....
        /*0144*/ 	.word	0x00001c90


	//   ....[12]....
        /*0148*/ 	.word	0x00001cc0


	//   ....[13]....
        /*014c*/ 	.word	0x00001ce0


	//   ....[14]....
        /*0150*/ 	.word	0x00001d00


	//   ....[15]....
        /*0154*/ 	.word	0x00001d30


	//   ....[16]....
        /*0158*/ 	.word	0x00001d60


	//   ....[17]....
        /*015c*/ 	.word	0x00001da0


	//   ....[18]....
        /*0160*/ 	.word	0x00001dd0


	//   ....[19]....
        /*0164*/ 	.word	0x00001e20


	//   ....[20]....
        /*0168*/ 	.word	0x00001e40


	//   ....[21]....
        /*016c*/ 	.word	0x00001e60


	//   ....[22]....
        /*0170*/ 	.word	0x00001e80


	//   ....[23]....
        /*0174*/ 	.word	0x00001eb0


	//   ....[24]....
        /*0178*/ 	.word	0x00001ed0


	//   ....[25]....
        /*017c*/ 	.word	0x00001f00


	//   ....[26]....
        /*0180*/ 	.word	0x00001f10


	//   ....[27]....
        /*0184*/ 	.word	0x00001f20


	//   ....[28]....
        /*0188*/ 	.word	0x00001f30


	//   ....[29]....
        /*018c*/ 	.word	0x00001f40


	//   ....[30]....
        /*0190*/ 	.word	0x00001f50


	//   ....[31]....
        /*0194*/ 	.word	0x00002100


	//   ....[32]....
        /*0198*/ 	.word	0x00002190


	//   ....[33]....
        /*019c*/ 	.word	0x00002220


	//   ....[34]....
        /*01a0*/ 	.word	0x00002270


	//   ....[35]....
        /*01a4*/ 	.word	0x00002290


	//   ....[36]....
        /*01a8*/ 	.word	0x000022c0


	//   ....[37]....
        /*01ac*/ 	.word	0x000022e0


	//   ....[38]....
        /*01b0*/ 	.word	0x00002310


	//   ....[39]....
        /*01b4*/ 	.word	0x00002330


	//   ....[40]....
        /*01b8*/ 	.word	0x00002360


	//   ....[41]....
        /*01bc*/ 	.word	0x00002790


	//   ....[42]....
        /*01c0*/ 	.word	0x000027d0


	//   ....[43]....
        /*01c4*/ 	.word	0x00002d10


	//   ....[44]....
        /*01c8*/ 	.word	0x00003080


	//   ....[45]....
        /*01cc*/ 	.word	0x000030d0


	//   ....[46]....
        /*01d0*/ 	.word	0x00003100


	//   ....[47]....
        /*01d4*/ 	.word	0x00003120


	//   ....[48]....
        /*01d8*/ 	.word	0x00003140


	//   ....[49]....
        /*01dc*/ 	.word	0x000031f0


	//   ....[50]....
        /*01e0*/ 	.word	0x00003240


	//   ....[51]....
        /*01e4*/ 	.word	0x00003260


	//   ....[52]....
        /*01e8*/ 	.word	0x00003280


	//   ....[53]....
        /*01ec*/ 	.word	0x000032a0


	//----- nvinfo : EIATTR_EXIT_INSTR_OFFSETS
	.align		4
.L_3485:
        /*01f0*/ 	.byte	0x04, 0x1c
        /*01f2*/ 	.short	(.L_3487 - .L_3486)


	//   ....[0]....
.L_3486:
        /*01f4*/ 	.word	0x00003360


	//   ....[1]....
        /*01f8*/ 	.word	0x00003720


	//----- nvinfo : EIATTR_MAX_THREADS
	.align		4
.L_3487:
        /*01fc*/ 	.byte	0x04, 0x05
        /*01fe*/ 	.short	(.L_3489 - .L_3488)
.L_3488:
        /*0200*/ 	.word	0x00000020
        /*0204*/ 	.word	0x00000001
        /*0208*/ 	.word	0x00000001


	//----- nvinfo : EIATTR_CRS_STACK_SIZE
	.align		4
.L_3489:
        /*020c*/ 	.byte	0x04, 0x1e
        /*020e*/ 	.short	(.L_3491 - .L_3490)
.L_3490:
        /*0210*/ 	.word	0x00000000
.L_3491:


//--------------------- .nv.info._Z25selective_scan_bwd_kernelI32Selective_Scan_bwd_kernel_traitsILi32ELi4ELb0ELb0ELb0ELb1ELb1EN3c108BFloat16EfEEv12SSMParamsBwd --------------------------
	.section	.nv.info._Z25selective_scan_bwd_kernelI32Selective_Scan_bwd_kernel_traitsILi32ELi4ELb0ELb0ELb0ELb1ELb1EN3c108BFloat16EfEEv12SSMParamsBwd,"",@"SHT_CUDA_INFO"
	.sectionflags	@""
	.align	4


	//----- nvinfo : EIATTR_CUDA_API_VERSION
	.align		4
        /*0000*/ 	.byte	0x04, 0x37
        /*0002*/ 	.short	(.L_3493 - .L_3492)
.L_3492:
        /*0004*/ 	.word	0x00000082


	//----- nvinfo : EIATTR_SW2861232_WAR
	.align		4
.L_3493:
        /*0008*/ 	.byte	0x01, 0x35
	.zero		2


	//----- nvinfo : EIATTR_PARAM_CBANK
	.align		4
        /*000c*/ 	.byte	0x04, 0x0a
        /*000e*/ 	.short	(.L_3495 - .L_3494)
	.align		4
.L_3494:
        /*0010*/ 	.word	index@(.nv.constant0._Z25selective_scan_bwd_kernelI32Selective_Scan_bwd_kernel_traitsILi32ELi4ELb0ELb0ELb0ELb1ELb1EN3c108BFloat16EfEEv12SSMParamsBwd)
        /*0014*/ 	.short	0x0160
        /*0016*/ 	.short	0x01f0


	//----- nvinfo : EIATTR_CBANK_PARAM_SIZE
	.align		4
.L_3495:
        /*0018*/ 	.byte	0x03, 0x19
        /*001a*/ 	.short	0x01f0


	//----- nvinfo : EIATTR_KPARAM_INFO
	.align		4
        /*001c*/ 	.byte	0x04, 0x17
        /*001e*/ 	.short	(.L_3497 - .L_3496)
.L_3496:
        /*0020*/ 	.word	0x00000000
        /*0024*/ 	.short	0x0000
        /*0026*/ 	.short	0x0000
        /*0028*/ 	.byte	0x00, 0xf0, 0xc1, 0x07


	//----- nvinfo : EIATTR_MAXREG_COUNT
	.align		4
.L_3497:
        /*002c*/ 	.byte	0x03, 0x1b
        /*002e*/ 	.short	0x00ff


	//----- nvinfo : EIATTR_NUM_BARRIERS
	.align		4
        /*0030*/ 	.byte	0x02, 0x4c
        /*0032*/ 	.byte	0x01
	.zero		1


	//----- nvinfo : EIATTR_MERCURY_ISA_VERSION
	.align		4
        /*0034*/ 	.byte	0x03, 0x5f
        /*0036*/ 	.short	0x0000


	//----- nvinfo : EIATTR_COOP_GROUP_MASK_REGIDS
	.align		4
        /*0038*/ 	.byte	0x04, 0x29
        /*003a*/ 	.short	(.L_3499 - .L_3498)


	//   ....[0]....
.L_3498:
        /*003c*/ 	.word	0xffffffff


	//   ....[1]....
        /*0040*/ 	.word	0xffffffff


	//   ....[2]....
        /*0044*/ 	.word	0xffffffff


	//   ....[3]....
        /*0048*/ 	.word	0xffffffff


	//   ....[4]....
        /*004c*/ 	.word	0xffffffff


	//   ....[5]....
        /*0050*/ 	.word	0xffffffff


	//   ....[6]....
        /*0054*/ 	.word	0xffffffff


	//   ....[7]....
        /*0058*/ 	.word	0xffffffff


	//   ....[8]....
        /*005c*/ 	.word	0xffffffff


	//   ....[9]....
        /*0060*/ 	.word	0xffffffff


	//   ....[10]....
        /*0064*/ 	.word	0xffffffff


	//   ....[11]....
        /*0068*/ 	.word	0xffffffff


	//   ....[12]....
        /*006c*/ 	.word	0xffffffff


	//   ....[13]....
        /*0070*/ 	.word	0xffffffff


	//   ....[14]....
        /*0074*/ 	.word	0xffffffff


	//   ....[15]....
        /*0078*/ 	.word	0xffffffff


	//   ....[16]....
        /*007c*/ 	.word	0xffffffff


	//   ....[17]....
        /*0080*/ 	.word	0xffffffff


	//   ....[18]....
        /*0084*/ 	.word	0xffffffff


	//   ....[19]....
        /*0088*/ 	.word	0xffffffff


	//   ....[20]....
        /*008c*/ 	.word	0xffffffff


	//   ....[21]....
        /*0090*/ 	.word	0xffffffff


	//   ....[22]....
        /*0094*/ 	.word	0xffffffff


	//   ....[23]....
        /*0098*/ 	.word	0xffffffff


	//   ....[24]....
        /*009c*/ 	.word	0xffffffff


	//   ....[25]....
        /*00a0*/ 	.word	0xffffffff


	//   ....[26]....
        /*00a4*/ 	.word	0xffffffff


	//   ....[27]....
        /*00a8*/ 	.word	0xffffffff


	//   ....[28]....
        /*00ac*/ 	.word	0xffffffff


	//   ....[29]....
        /*00b0*/ 	.word	0xffffffff


	//   ....[30]....
        /*00b4*/ 	.word	0xffffffff


	//   ....[31]....
        /*00b8*/ 	.word	0xffffffff


	//   ....[32]....
        /*00bc*/ 	.word	0xffffffff


	//   ....[33]....
        /*00c0*/ 	.word	0xffffffff


	//   ....[34]....
        /*00c4*/ 	.word	0xffffffff


	//   ....[35]....
        /*00c8*/ 	.word	0xffffffff


	//   ....[36]....
        /*00cc*/ 	.word	0xffffffff


	//   ....[37]....
        /*00d0*/ 	.word	0xffffffff


	//   ....[38]....
        /*00d4*/ 	.word	0xffffffff


	//   ....[39]....
        /*00d8*/ 	.word	0xffffffff


	//   ....[40]....
        /*00dc*/ 	.word	0xffffffff


	//   ....[41]....
        /*00e0*/ 	.word	0xffffffff


	//   ....[42]....
        /*00e4*/ 	.word	0xffffffff


	//   ....[43]....
        /*00e8*/ 	.word	0xffffffff


	//   ....[44]....
        /*00ec*/ 	.word	0xffffffff


	//   ....[45]....
        /*00f0*/ 	.word	0xffffffff


	//   ....[46]....
        /*00f4*/ 	.word	0xffffffff


	//   ....[47]....
        /*00f8*/ 	.word	0xffffffff


	//   ....[48]....
        /*00fc*/ 	.word	0xffffffff


	//   ....[49]....
        /*0100*/ 	.word	0xffffffff


	//   ....[50]....
        /*0104*/ 	.word	0xffffffff


	//   ....[51]....
        /*0108*/ 	.word	0xffffffff


	//   ....[52]....
        /*010c*/ 	.word	0xffffffff


	//   ....[53]....
        /*0110*/ 	.word	0xffffffff


	//   ....[54]....
        /*0114*/ 	.word	0xffffffff


	//   ....[55]....
        /*0118*/ 	.word	0xffffffff


	//   ....[56]....
        /*011c*/ 	.word	0xffffffff


	//   ....[57]....
        /*0120*/ 	.word	0xffffffff


	//----- nvinfo : EIATTR_COOP_GROUP_INSTR_OFFSETS
	.align		4
.L_3499:
        /*0124*/ 	.byte	0x04, 0x28
        /*0126*/ 	.short	(.L_3501 - .L_3500)


	//   ....[0]....
.L_3500:
        /*0128*/ 	.word	0x000007f0


	//   ....[1]....
        /*012c*/ 	.word	0x00000900


	//   ....[2]....
        /*0130*/ 	.word	0x00000b10


	//   ....[3]....
        /*0134*/ 	.word	0x00001750


	//   ....[4]....
        /*0138*/ 	.word	0x00001990


	//   ....[5]....
        /*013c*/ 	.word	0x00001be0


	//   ....[6]....
        /*0140*/ 	.word	0x00001fc0


	//   ....[7]....
        /*0144*/ 	.word	0x00002980


	//   ....[8]....
        /*0148*/ 	.word	0x000029b0


	//   ....[9]....
        /*014c*/ 	.word	0x000029d0


	//   ....[10]....
        /*0150*/ 	.word	0x000029e0


	//   ....[11]....
        /*0154*/ 	.word	0x00002a10


	//   ....[12]....
        /*0158*/ 	.word	0x00002a40


	//   ....[13]....
        /*015c*/ 	.word	0x00002a60


	//   ....[14]....
        /*0160*/ 	.word	0x00002a80


	//   ....[15]....
        /*0164*/ 	.word	0x00002ab0


	//   ....[16]....
        /*0168*/ 	.word	0x00002ae0


	//   ....[17]....
        /*016c*/ 	.word	0x00002b00


	//   ....[18]....
        /*0170*/ 	.word	0x00002b20


	//   ....[19]....
        /*0174*/ 	.word	0x00002b50


	//   ....[20]....
        /*0178*/ 	.word	0x00002b80


	//   ....[21]....
        /*017c*/ 	.word	0x00002bc0


	//   ....[22]....
        /*0180*/ 	.word	0x00002bf0


	//   ....[23]....
        /*0184*/ 	.word	0x00002c40


	//   ....[24]....
        /*0188*/ 	.word	0x00002c60


	//   ....[25]....
        /*018c*/ 	.word	0x00002c80


	//   ....[26]....
        /*0190*/ 	.word	0x00002ca0


	//   ....[27]....
        /*0194*/ 	.word	0x00002cd0


	//   ....[28]....
        /*0198*/ 	.word	0x00002cf0


	//   ....[29]....
        /*019c*/ 	.word	0x00002d10


	//   ....[30]....
        /*01a0*/ 	.word	0x00002d30


	//   ....[31]....
        /*01a4*/ 	.word	0x00002d40


	//   ....[32]....
        /*01a8*/ 	.word	0x00002d50


	//   ....[33]....
        /*01ac*/ 	.word	0x00002d60


	//   ....[34]....
        /*01b0*/ 	.word	0x00002d70


	//   ....[35]....
        /*01b4*/ 	.word	0x00002f50


	//   ....[36]....
        /*01b8*/ 	.word	0x00002f80


	//   ....[37]....
        /*01bc*/ 	.word	0x00003070


	//   ....[38]....
        /*01c0*/ 	.word	0x00003080


	//   ....[39]....
        /*01c4*/ 	.word	0x000030b0


	//   ....[40]....
        /*01c8*/ 	.word	0x000030d0


	//   ....[41]....
        /*01cc*/ 	.word	0x00003100


	//   ....[42]....
        /*01d0*/ 	.word	0x00003120


	//   ....[43]....
        /*01d4*/ 	.word	0x00003150


	//   ....[44]....
        /*01d8*/ 	.word	0x00003170


	//   ....[45]....
        /*01dc*/ 	.word	0x00003560


	//   ....[46]....
        /*01e0*/ 	.word	0x000035c0


	//   ....[47]....
        /*01e4*/ 	.word	0x00003b00


	//   ....[48]....
        /*01e8*/ 	.word	0x00003e80


	//   ....[49]....
        /*01ec*/ 	.word	0x00003ed0


	//   ....[50]....
        /*01f0*/ 	.word	0x00003f00


	//   ....[51]....
        /*01f4*/ 	.word	0x00003f20


	//   ....[52]....
        /*01f8*/ 	.word	0x00003f40


	//   ....[53]....
        /*01fc*/ 	.word	0x00003ff0


	//   ....[54]....
        /*0200*/ 	.word	0x00004040


	//   ....[55]....
        /*0204*/ 	.word	0x00004060


	//   ....[56]....
        /*0208*/ 	.word	0x00004080


	//   ....[57]....
        /*020c*/ 	.word	0x000040a0


	//----- nvinfo : EIATTR_EXIT_INSTR_OFFSETS
	.align		4
.L_3501:
        /*0210*/ 	.byte	0x04, 0x1c
        /*0212*/ 	.short	(.L_3503 - .L_3502)


	//   ....[0]....
.L_3502:
        /*0214*/ 	.word	0x00004160


	//   ....[1]....
        /*0218*/ 	.word	0x00004610


	//----- nvinfo : EIATTR_MAX_THREADS
	.align		4
.L_3503:
        /*021c*/ 	.byte	0x04, 0x05
        /*021e*/ 	.short	(.L_3505 - .L_3504)
.L_3504:
        /*0220*/ 	.word	0x00000020
        /*0224*/ 	.word	0x00000001
        /*0228*/ 	.word	0x00000001


	//----- nvinfo : EIATTR_CRS_STACK_SIZE
	.align		4
.L_3505:
        /*022c*/ 	.byte	0x04, 0x1e
        /*022e*/ 	.short	(.L_3507 - .L_3506)
.L_3506:
        /*0230*/ 	.word	0x00000000
.L_3507:


//--------------------- .nv.info._Z25selective_scan_bwd_kernelI32Selective_Scan_bwd_kernel_traitsILi32ELi4ELb0ELb0ELb1ELb0ELb0EN3c108BFloat16EfEEv12SSMParamsBwd --------------------------
	.section	.nv.info._Z25selective_scan_bwd_kernelI32Selective_Scan_bwd_kernel_traitsILi32ELi4ELb0ELb0ELb1ELb0ELb0EN3c108BFloat16EfEEv12SSMParamsBwd,"",@"SHT_CUDA_INFO"
	.sectionflags	@""
	.align	4


	//----- nvinfo : EIATTR_CUDA_API_VERSION
	.align		4
        /*0000*/ 	.byte	0x04, 0x37
        /*0002*/ 	.short	(.L_3509 - .L_3508)
.L_3508:
        /*0004*/ 	.word	0x00000082


	//----- nvinfo : EIATTR_SW2861232_WAR
	.align		4
.L_3509:
        /*0008*/ 	.byte	0x01, 0x35
	.zero		2


	//----- nvinfo : EIATTR_PARAM_CBANK
	.align		4
        /*000c*/ 	.byte	0x04, 0x0a
        /*000e*/ 	.short	(.L_3511 - .L_3510)
	.align		4
.L_3510:
        /*0010*/ 	.word	index@(.nv.constant0._Z25selective_scan_bwd_kernelI32Selective_Scan_bwd_kernel_traitsILi32ELi4ELb0ELb0ELb1ELb0ELb0EN3c108BFloat16EfEEv12SSMParamsBwd)
        /*0014*/ 	.short	0x0160
        /*0016*/ 	.short	0x01f0


	//----- nvinfo : EIATTR_CBANK_PARAM_SIZE
	.align		4
.L_3511:
        /*0018*/ 	.byte	0x03, 0x19
        /*001a*/ 	.short	0x01f0


	//----- nvinfo : EIATTR_KPARAM_INFO
	.align		4
        /*001c*/ 	.byte	0x04, 0x17
        /*001e*/ 	.short	(.L_3513 - .L_3512)
.L_3512:
        /*0020*/ 	.word	0x00000000
        /*0024*/ 	.short	0x0000
        /*0026*/ 	.short	0x0000
        /*0028*/ 	.byte	0x00, 0xf0, 0xc1, 0x07


	//----- nvinfo : EIATTR_MAXREG_COUNT
	.align		4
.L_3513:
        /*002c*/ 	.byte	0x03, 0x1b
        /*002e*/ 	.short	0x00ff


	//----- nvinfo : EIATTR_NUM_BARRIERS
	.align		4
        /*0030*/ 	.byte	0x02, 0x4c
        /*0032*/ 	.byte	0x01
	.zero		1


	//----- nvinfo : EIATTR_MERCURY_ISA_VERSION
	.align		4
        /*0034*/ 	.byte	0x03, 0x5f
        /*0036*/ 	.short	0x0000


	//----- nvinfo : EIATTR_COOP_GROUP_MASK_REGIDS
	.align		4
        /*0038*/ 	.byte	0x04, 0x29
        /*003a*/ 	.short	(.L_3515 - .L_3514)


	//   ....[0]....
.L_3514:
        /*003c*/ 	.word	0xffffffff


	//   ....[1]....
        /*0040*/ 	.word	0xffffffff


	//   ....[2]....
        /*0044*/ 	.word	0xffffffff


	//   ....[3]....
        /*0048*/ 	.word	0xffffffff


	//   ....[4]....
        /*004c*/ 	.word	0xffffffff


	//   ....[5]....
        /*0050*/ 	.word	0xffffffff


	//   ....[6]....
        /*0054*/ 	.word	0xffffffff


	//   ....[7]....
        /*0058*/ 	.word	0xffffffff


	//   ....[8]....
        /*005c*/ 	.word	0xffffffff


	//   ....[9]....
        /*0060*/ 	.word	0xffffffff


	//   ....[10]....
        /*0064*/ 	.word	0xffffffff


	//   ....[11]....
        /*0068*/ 	.word	0xffffffff


	//   ....[12]....
        /*006c*/ 	.word	0xffffffff


	//   ....[13]....
        /*0070*/ 	.word	0xffffffff


	//   ....[14]....
        /*0074*/ 	.word	0xffffffff


	//   ....[15]....
        /*0078*/ 	.word	0xffffffff


	//   ....[16]....
        /*007c*/ 	.word	0xffffffff


	//   ....[17]....
        /*0080*/ 	.word	0xffffffff


	//   ....[18]....
        /*0084*/ 	.word	0xffffffff


	//   ....[19]....
        /*0088*/ 	.word	0xffffffff


	//   ....[20]....
        /*008c*/ 	.word	0xffffffff


	//   ....[21]....
        /*0090*/ 	.word	0xffffffff


	//   ....[22]....
        /*0094*/ 	.word	0xffffffff


	//   ....[23]....
        /*0098*/ 	.word	0xffffffff


	//   ....[24]....
        /*009c*/ 	.word	0xffffffff


	//   ....[25]....
        /*00a0*/ 	.word	0xffffffff


	//   ....[26]....
        /*00a4*/ 	.word	0xffffffff


	//   ....[27]....
        /*00a8*/ 	.word	0xffffffff


	//   ....[28]....
        /*00ac*/ 	.word	0xffffffff


	//   ....[29]....
        /*00b0*/ 	.word	0xffffffff


	//   ....[30]....
        /*00b4*/ 	.word	0xffffffff


	//   ....[31]....
        /*00b8*/ 	.word	0xffffffff


	//   ....[32]....
        /*00bc*/ 	.word	0xffffffff


	//   ....[33]....
        /*00c0*/ 	.word	0xffffffff


	//   ....[34]....
        /*00c4*/ 	.word	0xffffffff


	//   ....[35]....
        /*00c8*/ 	.word	0xffffffff


	//   ....[36]....
        /*00cc*/ 	.word	0xffffffff


	//   ....[37]....
        /*00d0*/ 	.word	0xffffffff


	//   ....[38]....
        /*00d4*/ 	.word	0xffffffff


	//   ....[39]....
        /*00d8*/ 	.word	0xffffffff


	//   ....[40]....
        /*00dc*/ 	.word	0xffffffff


	//   ....[41]....
        /*00e0*/ 	.word	0xffffffff


	//   ....[42]....
        /*00e4*/ 	.word	0xffffffff


	//   ....[43]....
        /*00e8*/ 	.word	0xffffffff


	//   ....[44]....
        /*00ec*/ 	.word	0xffffffff


	//   ....[45]....
        /*00f0*/ 	.word	0xffffffff


	//   ....[46]....
        /*00f4*/ 	.word	0xffffffff


	//   ....[47]....
        /*00f8*/ 	.word	0xffffffff


	//   ....[48]....
        /*00fc*/ 	.word	0xffffffff


	//   ....[49]....
        /*0100*/ 	.word	0xffffffff


	//   ....[50]....
        /*0104*/ 	.word	0xffffffff


	//   ....[51]....
        /*0108*/ 	.word	0xffffffff


	//   ....[52]....
        /*010c*/ 	.word	0xffffffff


	//   ....[53]....
        /*0110*/ 	.word	0xffffffff


	//----- nvinfo : EIATTR_COOP_GROUP_INSTR_OFFSETS
	.align		4
.L_3515:
        /*0114*/ 	.byte	0x04, 0x28
        /*0116*/ 	.short	(.L_3517 - .L_3516)


	//   ....[0]....
.L_3516:
        /*0118*/ 	.word	0x00000bf0


	//   ....[1]....
        /*011c*/ 	.word	0x00000d40


	//   ....[2]....
        /*0120*/ 	.word	0x00000e90


	//   ....[3]....
        /*0124*/ 	.word	0x00001620


	//   ....[4]....
        /*0128*/ 	.word	0x00001910


	//   ....[5]....
        /*012c*/ 	.word	0x00001950


	//   ....[6]....
        /*0130*/ 	.word	0x00001960


	//   ....[7]....
        /*0134*/ 	.word	0x00001970


	//   ....[8]....
        /*0138*/ 	.word	0x000019a0


	//   ....[9]....
        /*013c*/ 	.word	0x000019d0


	//   ....[10]....
        /*0140*/ 	.word	0x000019f0


	//   ....[11]....
        /*0144*/ 	.word	0x00001a10


	//   ....[12]....
        /*0148*/ 	.word	0x00001a40


	//   ....[13]....
        /*014c*/ 	.word	0x00001a70


	//   ....[14]....
        /*0150*/ 	.word	0x00001a90


	//   ....[15]....
        /*0154*/ 	.word	0x00001ab0


	//   ....[16]....
        /*0158*/ 	.word	0x00001af0


	//   ....[17]....
        /*015c*/ 	.word	0x00001b20


	//   ....[18]....
        /*0160*/ 	.word	0x00001b70


	//   ....[19]....
        /*0164*/ 	.word	0x00001b90


	//   ....[20]....
        /*0168*/ 	.word	0x00001be0


	//   ....[21]....
        /*016c*/ 	.word	0x00001c10


	//   ....[22]....
        /*0170*/ 	.word	0x00001c30


	//   ....[23]....
        /*0174*/ 	.word	0x00001c40


	//   ....[24]....
        /*0178*/ 	.word	0x00001c70


	//   ....[25]....
        /*017c*/ 	.word	0x00001ca0


	//   ....[26]....
        /*0180*/ 	.word	0x00001cc0


	//   ....[27]....
        /*0184*/ 	.word	0x00001cd0


	//   ....[28]....
        /*0188*/ 	.word	0x00001ce0


	//   ....[29]....
        /*018c*/ 	.word	0x00001cf0


	//   ....[30]....
        /*0190*/ 	.word	0x00001d00


	//   ....[31]....
        /*0194*/ 	.word	0x00001d10


	//   ....[32]....
        /*0198*/ 	.word	0x00002260


	//   ....[33]....
        /*019c*/ 	.word	0x000022a0


	//   ....[34]....
        /*01a0*/ 	.word	0x00002390


	//   ....[35]....
        /*01a4*/ 	.word	0x000023b0


	//   ....[36]....
        /*01a8*/ 	.word	0x000023e0


	//   ....[37]....
        /*01ac*/ 	.word	0x00002400


	//   ....[38]....
        /*01b0*/ 	.word	0x00002430


	//   ....[39]....
        /*01b4*/ 	.word	0x00002450


	//   ....[40]....
        /*01b8*/ 	.word	0x00002480


	//   ....[41]....
        /*01bc*/ 	.word	0x000024a0


	//   ....[42]....
        /*01c0*/ 	.word	0x00002750


	//   ....[43]....
        /*01c4*/ 	.word	0x00002a40


	//   ....[44]....
        /*01c8*/ 	.word	0x00002de0


	//   ....[45]....
        /*01cc*/ 	.word	0x00002e40


	//   ....[46]....
        /*01d0*/ 	.word	0x00002e60


	//   ....[47]....
        /*01d4*/ 	.word	0x00002e80


	//   ....[48]....
        /*01d8*/ 	.word	0x00002ea0


	//   ....[49]....
        /*01dc*/ 	.word	0x00002f50


	//   ....[50]....
        /*01e0*/ 	.word	0x00002fa0


	//   ....[51]....
        /*01e4*/ 	.word	0x00002fc0


	//   ....[52]....
        /*01e8*/ 	.word	0x00002fe0


	//   ....[53]....
        /*01ec*/ 	.word	0x00003000


	//----- nvinfo : EIATTR_EXIT_INSTR_OFFSETS
	.align		4
.L_3517:
        /*01f0*/ 	.byte	0x04, 0x1c
        /*01f2*/ 	.short	(.L_3519 - .L_3518)


	//   ....[0]....
.L_3518:
        /*01f4*/ 	.word	0x000030c0


	//   ....[1]....
        /*01f8*/ 	.word	0x000032e0


	//----- nvinfo : EIATTR_MAX_THREADS
	.align		4
.L_3519:
        /*01fc*/ 	.byte	0x04, 0x05
        /*01fe*/ 	.short	(.L_3521 - .L_3520)
.L_3520:
        /*0200*/ 	.word	0x00000020
        /*0204*/ 	.word	0x00000001
        /*0208*/ 	.word	0x00000001


	//----- nvinfo : EIATTR_CRS_STACK_SIZE
	.align		4
.L_3521:
        /*020c*/ 	.byte	0x04, 0x1e
        /*020e*/ 	.short	(.L_3523 - .L_3522)
.L_3522:
        /*0210*/ 	.word	0x00000000
.L_3523:


//--------------------- .nv.info._Z25selective_scan_bwd_kernelI32Selective_Scan_bwd_kernel_traitsILi32ELi4ELb0ELb0ELb1ELb0ELb1EN3c108BFloat16EfEEv12SSMParamsBwd --------------------------
	.section	.nv.info._Z25selective_scan_bwd_kernelI32Selective_Scan_bwd_kernel_traitsILi32ELi4ELb0ELb0ELb1ELb0ELb1EN3c108BFloat16EfEEv12SSMParamsBwd,"",@"SHT_CUDA_INFO"
	.sectionflags	@""
	.align	4


	//----- nvinfo : EIATTR_CUDA_API_VERSION
	.align		4
        /*0000*/ 	.byte	0x04, 0x37
        /*0002*/ 	.short	(.L_3525 - .L_3524)
.L_3524:
        /*0004*/ 	.word	0x00000082


	//----- nvinfo : EIATTR_SW2861232_WAR
	.align		4
.L_3525:
        /*0008*/ 	.byte	0x01, 0x35
	.zero		2


	//----- nvinfo : EIATTR_PARAM_CBANK
	.align		4
        /*000c*/ 	.byte	0x04, 0x0a
        /*000e*/ 	.short	(.L_3527 - .L_3526)
	.align		4
.L_3526:
        /*0010*/ 	.word	index@(.nv.constant0._Z25selective_scan_bwd_kernelI32Selective_Scan_bwd_kernel_traitsILi32ELi4ELb0ELb0ELb1ELb0ELb1EN3c108BFloat16EfEEv12SSMParamsBwd)
        /*0014*/ 	.short	0x0160
        /*0016*/ 	.short	0x01f0


	//----- nvinfo : EIATTR_CBANK_PARAM_SIZE
	.align		4
.L_3527:
        /*0018*/ 	.byte	0x03, 0x19
        /*001a*/ 	.short	0x01f0


	//----- nvinfo : EIATTR_KPARAM_INFO
	.align		4
        /*001c*/ 	.byte	0x04, 0x17
        /*001e*/ 	.short	(.L_3529 - .L_3528)
.L_3528:
        /*0020*/ 	.word	0x00000000
        /*0024*/ 	.short	0x0000
        /*0026*/ 	.short	0x0000
        /*0028*/ 	.byte	0x00, 0xf0, 0xc1, 0x07


	//----- nvinfo : EIATTR_MAXREG_COUNT
	.align		4
.L_3529:
        /*002c*/ 	.byte	0x03, 0x1b
        /*002e*/ 	.short	0x00ff


	//----- nvinfo : EIATTR_NUM_BARRIERS
	.align		4
        /*0030*/ 	.byte	0x02, 0x4c
        /*0032*/ 	.byte	0x01
	.zero		1


	//----- nvinfo : EIATTR_MERCURY_ISA_VERSION
	.align		4
        /*0034*/ 	.byte	0x03, 0x5f
        /*0036*/ 	.short	0x0000


	//----- nvinfo : EIATTR_COOP_GROUP_MASK_REGIDS
	.align		4
        /*0038*/ 	.byte	0x04, 0x29
        /*003a*/ 	.short	(.L_3531 - .L_3530)


	//   ....[0]....
.L_3530:
        /*003c*/ 	.word	0xffffffff


	//   ....[1]....
        /*0040*/ 	.word	0xffffffff


	//   ....[2]....
        /*0044*/ 	.word	0xffffffff


	//   ....[3]....
        /*0048*/ 	.word	0xffffffff


	//   ....[4]....
        /*004c*/ 	.word	0xffffffff


	//   ....[5]....
        /*0050*/ 	.word	0xffffffff


	//   ....[6]....
        /*0054*/ 	.word	0xffffffff


	//   ....[7]....
        /*0058*/ 	.word	0xffffffff


	//   ....[8]....
        /*005c*/ 	.word	0xffffffff


	//   ....[9]....
        /*0060*/ 	.word	0xffffffff


	//   ....[10]....
        /*0064*/ 	.word	0xffffffff


	//   ....[11]....
        /*0068*/ 	.word	0xffffffff


	//   ....[12]....
        /*006c*/ 	.word	0xffffffff


	//   ....[13]....
        /*0070*/ 	.word	0xffffffff


	//   ....[14]....
        /*0074*/ 	.word	0xffffffff


	//   ....[15]....
        /*0078*/ 	.word	0xffffffff


	//   ....[16]....
        /*007c*/ 	.word	0xffffffff


	//   ....[17]....
        /*0080*/ 	.word	0xffffffff


	//   ....[18]....
        /*0084*/ 	.word	0xffffffff


	//   ....[19]....
        /*0088*/ 	.word	0xffffffff


	//   ....[20]....
        /*008c*/ 	.word	0xffffffff


	//   ....[21]....
        /*0090*/ 	.word	0xffffffff


	//   ....[22]....
        /*0094*/ 	.word	0xffffffff


	//   ....[23]....
        /*0098*/ 	.word	0xffffffff


	//   ....[24]....
        /*009c*/ 	.word	0xffffffff


	//   ....[25]....
        /*00a0*/ 	.word	0xffffffff


	//   ....[26]....
        /*00a4*/ 	.word	0xffffffff


	//   ....[27]....
        /*00a8*/ 	.word	0xffffffff


	//   ....[28]....
        /*00ac*/ 	.word	0xffffffff


	//   ....[29]....
        /*00b0*/ 	.word	0xffffffff


	//   ....[30]....
        /*00b4*/ 	.word	0xffffffff


	//   ....[31]....
        /*00b8*/ 	.word	0xffffffff


	//   ....[32]....
        /*00bc*/ 	.word	0xffffffff


	//   ....[33]....
        /*00c0*/ 	.word	0xffffffff


	//   ....[34]....
        /*00c4*/ 	.word	0xffffffff


	//   ....[35]....
        /*00c8*/ 	.word	0xffffffff


	//   ....[36]....
        /*00cc*/ 	.word	0xffffffff


	//   ....[37]....
        /*00d0*/ 	.word	0xffffffff


	//   ....[38]....
        /*00d4*/ 	.word	0xffffffff


	//   ....[39]....
        /*00d8*/ 	.word	0xffffffff


	//   ....[40]....
        /*00dc*/ 	.word	0xffffffff


	//   ....[41]....
        /*00e0*/ 	.word	0xffffffff


	//   ....[42]....
        /*00e4*/ 	.word	0xffffffff


	//   ....[43]....
        /*00e8*/ 	.word	0xffffffff


	//   ....[44]....
        /*00ec*/ 	.word	0xffffffff


	//   ....[45]....
        /*00f0*/ 	.word	0xffffffff


	//   ....[46]....
        /*00f4*/ 	.word	0xffffffff


	//   ....[47]....
        /*00f8*/ 	.word	0xffffffff


	//   ....[48]....
        /*00fc*/ 	.word	0xffffffff


	//   ....[49]....
        /*0100*/ 	.word	0xffffffff


	//   ....[50]....
        /*0104*/ 	.word	0xffffffff


	//   ....[51]....
        /*0108*/ 	.word	0xffffffff


	//   ....[52]....
        /*010c*/ 	.word	0xffffffff


	//   ....[53]....
        /*0110*/ 	.word	0xffffffff


	//   ....[54]....
        /*0114*/ 	.word	0xffffffff


	//   ....[55]....
        /*0118*/ 	.word	0xffffffff


	//   ....[56]....
        /*011c*/ 	.word	0xffffffff


	//   ....[57]....
        /*0120*/ 	.word	0xffffffff


	//----- nvinfo : EIATTR_COOP_GROUP_INSTR_OFFSETS
	.align		4
.L_3531:
        /*0124*/ 	.byte	0x04, 0x28
        /*0126*/ 	.short	(.L_3533 - .L_3532)


	//   ....[0]....
.L_3532:
        /*0128*/ 	.word	0x00000bc0


	//   ....[1]....
        /*012c*/ 	.word	0x00000d10


	//   ....[2]....
        /*0130*/ 	.word	0x00000fe0


	//   ....[3]....
        /*0134*/ 	.word	0x00001220


	//   ....[4]....
        /*0138*/ 	.word	0x000014c0


	//   ....[5]....
        /*013c*/ 	.word	0x000016c0


	//   ....[6]....
        /*0140*/ 	.word	0x00001b00


	//   ....[7]....
        /*0144*/ 	.word	0x00002430


	//   ....[8]....
        /*0148*/ 	.word	0x000026d0


	//   ....[9]....
        /*014c*/ 	.word	0x00002710


	//   ....[10]....
        /*0150*/ 	.word	0x00002750


	//   ....[11]....
        /*0154*/ 	.word	0x000027a0


	//   ....[12]....
        /*0158*/ 	.word	0x000027b0


	//   ....[13]....
        /*015c*/ 	.word	0x000027e0


	//   ....[14]....
        /*0160*/ 	.word	0x00002800


	//   ....[15]....
        /*0164*/ 	.word	0x00002830


	//   ....[16]....
        /*0168*/ 	.word	0x00002850


	//   ....[17]....
        /*016c*/ 	.word	0x00002880


	//   ....[18]....
        /*0170*/ 	.word	0x000028a0


	//   ....[19]....
        /*0174*/ 	.word	0x000028d0


	//   ....[20]....
        /*0178*/ 	.word	0x000028f0


	//   ....[21]....
        /*017c*/ 	.word	0x00002930


	//   ....[22]....
        /*0180*/ 	.word	0x00002940


	//   ....[23]....
        /*0184*/ 	.word	0x00002990


	//   ....[24]....
        /*0188*/ 	.word	0x000029b0


	//   ....[25]....
        /*018c*/ 	.word	0x00002a00


	//   ....[26]....
        /*0190*/ 	.word	0x00002a20


	//   ....[27]....
        /*0194*/ 	.word	0x00002a70


	//   ....[28]....
        /*0198*/ 	.word	0x00002a80


	//   ....[29]....
        /*019c*/ 	.word	0x00002ac0


	//   ....[30]....
        /*01a0*/ 	.word	0x00002ad0


	//   ....[31]....
        /*01a4*/ 	.word	0x00002b00


	//   ....[32]....
        /*01a8*/ 	.word	0x00002b10


	//   ....[33]....
        /*01ac*/ 	.word	0x00002b20


	//   ....[34]....
        /*01b0*/ 	.word	0x00002b40


	//   ....[35]....
        /*01b4*/ 	.word	0x00002b60


	//   ....[36]....
        /*01b8*/ 	.word	0x00003090


	//   ....[37]....
        /*01bc*/ 	.word	0x000030d0


	//   ....[38]....
        /*01c0*/ 	.word	0x000031c0


	//   ....[39]....
        /*01c4*/ 	.word	0x000031f0


	//   ....[40]....
        /*01c8*/ 	.word	0x00003290


	//   ....[41]....
        /*01cc*/ 	.word	0x000032b0


	//   ....[42]....
        /*01d0*/ 	.word	0x000032e0


	//   ....[43]....
        /*01d4*/ 	.word	0x00003300


	//   ....[44]....
        /*01d8*/ 	.word	0x00003330


	//   ....[45]....
        /*01dc*/ 	.word	0x00003350


	//   ....[46]....
        /*01e0*/ 	.word	0x00003570


	//   ....[47]....
        /*01e4*/ 	.word	0x00003860


	//   ....[48]....
        /*01e8*/ 	.word	0x00003c10


	//   ....[49]....
        /*01ec*/ 	.word	0x00003c60


	//   ....[50]....
        /*01f0*/ 	.word	0x00003c90


	//   ....[51]....
        /*01f4*/ 	.word	0x00003cb0


	//   ....[52]....
        /*01f8*/ 	.word	0x00003cd0


	//   ....[53]....
        /*01fc*/ 	.word	0x00003d80


	//   ....[54]....
        /*0200*/ 	.word	0x00003dd0


	//   ....[55]....
        /*0204*/ 	.word	0x00003df0


	//   ....[56]....
        /*0208*/ 	.word	0x00003e10


	//   ....[57]....
        /*020c*/ 	.word	0x00003e30


	//----- nvinfo : EIATTR_EXIT_INSTR_OFFSETS
	.align		4
.L_3533:
        /*0210*/ 	.byte	0x04, 0x1c
        /*0212*/ 	.short	(.L_3535 - .L_3534)


	//   ....[0]....
.L_3534:
        /*0214*/ 	.word	0x00003ef0


	//   ....[1]....
        /*0218*/ 	.word	0x00004110


	//----- nvinfo : EIATTR_MAX_THREADS
	.align		4
.L_3535:
        /*021c*/ 	.byte	0x04, 0x05
        /*021e*/ 	.short	(.L_3537 - .L_3536)
.L_3536:
        /*0220*/ 	.word	0x00000020
        /*0224*/ 	.word	0x00000001
        /*0228*/ 	.word	0x00000001


	//----- nvinfo : EIATTR_CRS_STACK_SIZE
	.align		4
.L_3537:
        /*022c*/ 	.byte	0x04, 0x1e
        /*022e*/ 	.short	(.L_3539 - .L_3538)
.L_3538:
        /*0230*/ 	.word	0x00000000
.L_3539:


//--------------------- .nv.info._Z25selective_scan_bwd_kernelI32Selective_Scan_bwd_kernel_traitsILi32ELi4ELb0ELb0ELb1ELb1ELb0EN3c108BFloat16EfEEv12SSMParamsBwd --------------------------
	.section	.nv.info._Z25selective_scan_bwd_kernelI32Selective_Scan_bwd_kernel_traitsILi32ELi4ELb0ELb0ELb1ELb1ELb0EN3c108BFloat16EfEEv12SSMParamsBwd,"",@"SHT_CUDA_INFO"
	.sectionflags	@""
	.align	4


	//----- nvinfo : EIATTR_CUDA_API_VERSION
	.align		4
        /*0000*/ 	.byte	0x04, 0x37
        /*0002*/ 	.short	(.L_3541 - .L_3540)
.L_3540:
        /*0004*/ 	.word	0x00000082


	//----- nvinfo : EIATTR_SW2861232_WAR
	.align		4
.L_3541:
        /*0008*/ 	.byte	0x01, 0x35
	.zero		2


	//----- nvinfo : EIATTR_PARAM_CBANK
	.align		4
        /*000c*/ 	.byte	0x04, 0x0a
        /*000e*/ 	.short	(.L_3543 - .L_3542)
	.align		4
.L_3542:
        /*0010*/ 	.word	index@(.nv.constant0._Z25selective_scan_bwd_kernelI32Selective_Scan_bwd_kernel_traitsILi32ELi4ELb0ELb0ELb1ELb1ELb0EN3c108BFloat16EfEEv12SSMParamsBwd)
        /*0014*/ 	.short	0x0160
        /*0016*/ 	.short	0x01f0


	//----- nvinfo : EIATTR_CBANK_PARAM_SIZE
	.align		4
.L_3543:
        /*0018*/ 	.byte	0x03, 0x19
        /*001a*/ 	.short	0x01f0


	//----- nvinfo : EIATTR_KPARAM_INFO
	.align		4
        /*001c*/ 	.byte	0x04, 0x17
        /*001e*/ 	.short	(.L_3545 - .L_3544)
.L_3544:
        /*0020*/ 	.word	0x00000000
        /*0024*/ 	.short	0x0000
        /*0026*/ 	.short	0x0000
        /*0028*/ 	.byte	0x00, 0xf0, 0xc1, 0x07


	//----- nvinfo : EIATTR_MAXREG_COUNT
	.align		4
.L_3545:
        /*002c*/ 	.byte	0x03, 0x1b
        /*002e*/ 	.short	0x00ff


	//----- nvinfo : EIATTR_NUM_BARRIERS
	.align		4
        /*0030*/ 	.byte	0x02, 0x4c
        /*0032*/ 	.byte	0x01
	.zero		1


	//----- nvinfo : EIATTR_MERCURY_ISA_VERSION
	.align		4
        /*0034*/ 	.byte	0x03, 0x5f
        /*0036*/ 	.short	0x0000


	//----- nvinfo : EIATTR_COOP_GROUP_MASK_REGIDS
	.align		4
        /*0038*/ 	.byte	0x04, 0x29
        /*003a*/ 	.short	(.L_3547 - .L_3546)


	//   ....[0]....
.L_3546:
        /*003c*/ 	.word	0xffffffff


	//   ....[1]....
        /*0040*/ 	.word	0xffffffff


	//   ....[2]....
        /*0044*/ 	.word	0xffffffff


	//   ....[3]....
        /*0048*/ 	.word	0xffffffff


	//   ....[4]....
        /*004c*/ 	.word	0xffffffff


	//   ....[5]....
        /*0050*/ 	.word	0xffffffff


	//   ....[6]....
        /*0054*/ 	.word	0xffffffff


	//   ....[7]....
        /*0058*/ 	.word	0xffffffff


	//   ....[8]....
        /*005c*/ 	.word	0xffffffff


	//   ....[9]....
        /*0060*/ 	.word	0xffffffff


	//   ....[10]....
        /*0064*/ 	.word	0xffffffff


	//   ....[11]....
        /*0068*/ 	.word	0xffffffff


	//   ....[12]....
        /*006c*/ 	.word	0xffffffff


	//   ....[13]....
        /*0070*/ 	.word	0xffffffff


	//   ....[14]....
        /*0074*/ 	.word	0xffffffff


	//   ....[15]....
        /*0078*/ 	.word	0xffffffff


	//   ....[16]....
        /*007c*/ 	.word	0xffffffff


	//   ....[17]....
        /*0080*/ 	.word	0xffffffff


	//   ....[18]....
        /*0084*/ 	.word	0xffffffff


	//   ....[19]....
        /*0088*/ 	.word	0xffffffff


	//   ....[20]....
        /*008c*/ 	.word	0xffffffff


	//   ....[21]....
        /*0090*/ 	.word	0xffffffff


	//   ....[22]....
        /*0094*/ 	.word	0xffffffff


	//   ....[23]....
        /*0098*/ 	.word	0xffffffff


	//   ....[24]....
        /*009c*/ 	.word	0xffffffff


	//   ....[25]....
        /*00a0*/ 	.word	0xffffffff


	//   ....[26]....
        /*00a4*/ 	.word	0xffffffff


	//   ....[27]....
        /*00a8*/ 	.word	0xffffffff


	//   ....[28]....
        /*00ac*/ 	.word	0xffffffff


	//   ....[29]....
        /*00b0*/ 	.word	0xffffffff


	//   ....[30]....
        /*00b4*/ 	.word	0xffffffff


	//   ....[31]....
        /*00b8*/ 	.word	0xffffffff


	//   ....[32]....
        /*00bc*/ 	.word	0xffffffff


	//   ....[33]....
        /*00c0*/ 	.word	0xffffffff


	//   ....[34]....
        /*00c4*/ 	.word	0xffffffff


	//   ....[35]....
        /*00c8*/ 	.word	0xffffffff


	//   ....[36]....
        /*00cc*/ 	.word	0xffffffff


	//   ....[37]....
        /*00d0*/ 	.word	0xffffffff


	//   ....[38]....
        /*00d4*/ 	.word	0xffffffff


	//   ....[39]....
        /*00d8*/ 	.word	0xffffffff


	//   ....[40]....
        /*00dc*/ 	.word	0xffffffff


	//   ....[41]....
        /*00e0*/ 	.word	0xffffffff


	//   ....[42]....
        /*00e4*/ 	.word	0xffffffff


	//   ....[43]....
        /*00e8*/ 	.word	0xffffffff


	//   ....[44]....
        /*00ec*/ 	.word	0xffffffff


	//   ....[45]....
        /*00f0*/ 	.word	0xffffffff


	//   ....[46]....
        /*00f4*/ 	.word	0xffffffff


	//   ....[47]....
        /*00f8*/ 	.word	0xffffffff


	//   ....[48]....
        /*00fc*/ 	.word	0xffffffff


	//   ....[49]....
        /*0100*/ 	.word	0xffffffff


	//   ....[50]....
        /*0104*/ 	.word	0xffffffff


	//   ....[51]....
        /*0108*/ 	.word	0xffffffff


	//   ....[52]....
        /*010c*/ 	.word	0xffffffff


	//   ....[53]....
        /*0110*/ 	.word	0xffffffff


	//   ....[54]....
        /*0114*/ 	.word	0xffffffff


	//----- nvinfo : EIATTR_COOP_GROUP_INSTR_OFFSETS
	.align		4
.L_3547:
        /*0118*/ 	.byte	0x04, 0x28
        /*011a*/ 	.short	(.L_3549 - .L_3548)


	//   ....[0]....
.L_3548:
        /*011c*/ 	.word	0x00000bd0


	//   ....[1]....
        /*0120*/ 	.word	0x00000ce0


	//   ....[2]....
        /*0124*/ 	.word	0x00000e40


	//   ....[3]....
        /*0128*/ 	.word	0x00001e40


	//   ....[4]....
        /*012c*/ 	.word	0x00002160


	//   ....[5]....
        /*0130*/ 	.word	0x000021a0


	//   ....[6]....
        /*0134*/ 	.word	0x000021d0


	//   ....[7]....
        /*0138*/ 	.word	0x000021e0


	//   ....[8]....
        /*013c*/ 	.word	0x00002210


	//   ....[9]....
        /*0140*/ 	.word	0x00002240


	//   ....[10]....
        /*0144*/ 	.word	0x00002260


	//   ....[11]....
        /*0148*/ 	.word	0x00002280


	//   ....[12]....
        /*014c*/ 	.word	0x000022b0


	//   ....[13]....
        /*0150*/ 	.word	0x000022e0


	//   ....[14]....
        /*0154*/ 	.word	0x00002300


	//   ....[15]....
        /*0158*/ 	.word	0x00002320


	//   ....[16]....
        /*015c*/ 	.word	0x00002360


	//   ....[17]....
        /*0160*/ 	.word	0x00002390


	//   ....[18]....
        /*0164*/ 	.word	0x000023c0


	//   ....[19]....
        /*0168*/ 	.word	0x000023f0


	//   ....[20]....
        /*016c*/ 	.word	0x00002450


	//   ....[21]....
        /*0170*/ 	.word	0x00002480


	//   ....[22]....
        /*0174*/ 	.word	0x000024a0


	//   ....[23]....
        /*0178*/ 	.word	0x000024b0


	//   ....[24]....
        /*017c*/ 	.word	0x000024e0


	//   ....[25]....
        /*0180*/ 	.word	0x00002510


	//   ....[26]....
        /*0184*/ 	.word	0x00002530


	//   ....[27]....
        /*0188*/ 	.word	0x00002540


	//   ....[28]....
        /*018c*/ 	.word	0x00002550


	//   ....[29]....
        /*0190*/ 	.word	0x00002560


	//   ....[30]....
        /*0194*/ 	.word	0x00002570


	//   ....[31]....
        /*0198*/ 	.word	0x00002580


	//   ....[32]....
        /*019c*/ 	.word	0x00002ad0


	//   ....[33]....
        /*01a0*/ 	.word	0x00002b10


	//   ....[34]....
        /*01a4*/ 	.word	0x00002c00


	//   ....[35]....
        /*01a8*/ 	.word	0x00002c20


	//   ....[36]....
        /*01ac*/ 	.word	0x00002c50


	//   ....[37]....
        /*01b0*/ 	.word	0x00002c70


	//   ....[38]....
        /*01b4*/ 	.word	0x00002ca0


	//   ....[39]....
        /*01b8*/ 	.word	0x00002cc0


	//   ....[40]....
        /*01bc*/ 	.word	0x00002cf0


	//   ....[41]....
        /*01c0*/ 	.word	0x00002d10


	//   ....[42]....
        /*01c4*/ 	.word	0x00003050


	//   ....[43]....
        /*01c8*/ 	.word	0x00003090


	//   ....[44]....
        /*01cc*/ 	.word	0x000035f0


	//   ....[45]....
        /*01d0*/ 	.word	0x00003980


	//   ....[46]....
        /*01d4*/ 	.word	0x000039d0


	//   ....[47]....
        /*01d8*/ 	.word	0x00003a00


	//   ....[48]....
        /*01dc*/ 	.word	0x00003a20


	//   ....[49]....
        /*01e0*/ 	.word	0x00003a40


	//   ....[50]....
        /*01e4*/ 	.word	0x00003af0


	//   ....[51]....
        /*01e8*/ 	.word	0x00003b40


	//   ....[52]....
        /*01ec*/ 	.word	0x00003b60


	//   ....[53]....
        /*01f0*/ 	.word	0x00003b80


	//   ....[54]....
        /*01f4*/ 	.word	0x00003ba0


	//----- nvinfo : EIATTR_EXIT_INSTR_OFFSETS
	.align		4
.L_3549:
        /*01f8*/ 	.byte	0x04, 0x1c
        /*01fa*/ 	.short	(.L_3551 - .L_3550)


	//   ....[0]....
.L_3550:
        /*01fc*/ 	.word	0x00003c60


	//   ....[1]....
        /*0200*/ 	.word	0x00003e80


	//----- nvinfo : EIATTR_MAX_THREADS
	.align		4
.L_3551:
        /*0204*/ 	.byte	0x04, 0x05
        /*0206*/ 	.short	(.L_3553 - .L_3552)
.L_3552:
        /*0208*/ 	.word	0x00000020
        /*020c*/ 	.word	0x00000001
        /*0210*/ 	.word	0x00000001


	//----- nvinfo : EIATTR_CRS_STACK_SIZE
	.align		4
.L_3553:
        /*0214*/ 	.byte	0x04, 0x1e
        /*0216*/ 	.short	(.L_3555 - .L_3554)
.L_3554:
        /*0218*/ 	.word	0x00000000
.L_3555:


//--------------------- .nv.info._Z25selective_scan_bwd_kernelI32Selective_Scan_bwd_kernel_traitsILi32ELi4ELb0ELb0ELb1ELb1ELb1EN3c108BFloat16EfEEv12SSMParamsBwd --------------------------
	.section	.nv.info._Z25selective_scan_bwd_kernelI32Selective_Scan_bwd_kernel_traitsILi32ELi4ELb0ELb0ELb1ELb1ELb1EN3c108BFloat16EfEEv12SSMParamsBwd,"",@"SHT_CUDA_INFO"
	.sectionflags	@""
	.align	4


	//----- nvinfo : EIATTR_CUDA_API_VERSION
	.align		4
        /*0000*/ 	.byte	0x04, 0x37
        /*0002*/ 	.short	(.L_3557 - .L_3556)
.L_3556:
        /*0004*/ 	.word	0x00000082


	//----- nvinfo : EIATTR_SW2861232_WAR
	.align		4
.L_3557:
        /*0008*/ 	.byte	0x01, 0x35
	.zero		2


	//----- nvinfo : EIATTR_PARAM_CBANK
	.align		4
        /*000c*/ 	.byte	0x04, 0x0a
        /*000e*/ 	.short	(.L_3559 - .L_3558)
	.align		4
.L_3558:
        /*0010*/ 	.word	index@(.nv.constant0._Z25selective_scan_bwd_kernelI32Selective_Scan_bwd_kernel_traitsILi32ELi4ELb0ELb0ELb1ELb1ELb1EN3c108BFloat16EfEEv12SSMParamsBwd)
        /*0014*/ 	.short	0x0160
        /*0016*/ 	.short	0x01f0


	//----- nvinfo : EIATTR_CBANK_PARAM_SIZE
	.align		4
.L_3559:
        /*0018*/ 	.byte	0x03, 0x19
        /*001a*/ 	.short	0x01f0


	//----- nvinfo : EIATTR_KPARAM_INFO
	.align		4
        /*001c*/ 	.byte	0x04, 0x17
        /*001e*/ 	.short	(.L_3561 - .L_3560)
.L_3560:
        /*0020*/ 	.word	0x00000000
        /*0024*/ 	.short	0x0000
        /*0026*/ 	.short	0x0000
        /*0028*/ 	.byte	0x00, 0xf0, 0xc1, 0x07


	//----- nvinfo : EIATTR_MAXREG_COUNT
	.align		4
.L_3561:
        /*002c*/ 	.byte	0x03, 0x1b
        /*002e*/ 	.short	0x00ff


	//----- nvinfo : EIATTR_NUM_BARRIERS
	.align		4
        /*0030*/ 	.byte	0x02, 0x4c
        /*0032*/ 	.byte	0x01
	.zero		1


	//----- nvinfo : EIATTR_MERCURY_ISA_VERSION
	.align		4
        /*0034*/ 	.byte	0x03, 0x5f
        /*0036*/ 	.short	0x0000


	//----- nvinfo : EIATTR_COOP_GROUP_MASK_REGIDS
	.align		4
        /*0038*/ 	.byte	0x04, 0x29
        /*003a*/ 	.short	(.L_3563 - .L_3562)


	//   ....[0]....
.L_3562:
        /*003c*/ 	.word	0xffffffff


	//   ....[1]....
        /*0040*/ 	.word	0xffffffff


	//   ....[2]....
        /*0044*/ 	.word	0xffffffff


	//   ....[3]....
        /*0048*/ 	.word	0xffffffff


	//   ....[4]....
        /*004c*/ 	.word	0xffffffff


	//   ....[5]....
        /*0050*/ 	.word	0xffffffff


	//   ....[6]....
        /*0054*/ 	.word	0xffffffff


	//   ....[7]....
        /*0058*/ 	.word	0xffffffff


	//   ....[8]....
        /*005c*/ 	.word	0xffffffff


	//   ....[9]....
        /*0060*/ 	.word	0xffffffff


	//   ....[10]....
        /*0064*/ 	.word	0xffffffff


	//   ....[11]....
        /*0068*/ 	.word	0xffffffff


	//   ....[12]....
        /*006c*/ 	.word	0xffffffff


	//   ....[13]....
        /*0070*/ 	.word	0xffffffff


	//   ....[14]....
        /*0074*/ 	.word	0xffffffff


	//   ....[15]....
        /*0078*/ 	.word	0xffffffff


	//   ....[16]....
        /*007c*/ 	.word	0xffffffff


	//   ....[17]....
        /*0080*/ 	.word	0xffffffff


	//   ....[18]....
        /*0084*/ 	.word	0xffffffff


	//   ....[19]....
        /*0088*/ 	.word	0xffffffff


	//   ....[20]....
        /*008c*/ 	.word	0xffffffff


	//   ....[21]....
        /*0090*/ 	.word	0xffffffff


	//   ....[22]....
        /*0094*/ 	.word	0xffffffff


	//   ....[23]....
        /*0098*/ 	.word	0xffffffff


	//   ....[24]....
        /*009c*/ 	.word	0xffffffff


	//   ....[25]....
        /*00a0*/ 	.word	0xffffffff


	//   ....[26]....
        /*00a4*/ 	.word	0xffffffff


	//   ....[27]....
        /*00a8*/ 	.word	0xffffffff


	//   ....[28]....
        /*00ac*/ 	.word	0xffffffff


	//   ....[29]....
        /*00b0*/ 	.word	0xffffffff


	//   ....[30]....
        /*00b4*/ 	.word	0xffffffff


	//   ....[31]....
        /*00b8*/ 	.word	0xffffffff


	//   ....[32]....
        /*00bc*/ 	.word	0xffffffff


	//   ....[33]....
        /*00c0*/ 	.word	0xffffffff


	//   ....[34]....
        /*00c4*/ 	.word	0xffffffff


	//   ....[35]....
        /*00c8*/ 	.word	0xffffffff


	//   ....[36]....
        /*00cc*/ 	.word	0xffffffff


	//   ....[37]....
        /*00d0*/ 	.word	0xffffffff


	//   ....[38]....
        /*00d4*/ 	.word	0xffffffff


	//   ....[39]....
        /*00d8*/ 	.word	0xffffffff


	//   ....[40]....
        /*00dc*/ 	.word	0xffffffff


	//   ....[41]....
        /*00e0*/ 	.word	0xffffffff


	//   ....[42]....
        /*00e4*/ 	.word	0xffffffff


	//   ....[43]....
        /*00e8*/ 	.word	0xffffffff


	//   ....[44]....
        /*00ec*/ 	.word	0xffffffff


	//   ....[45]....
        /*00f0*/ 	.word	0xffffffff


	//   ....[46]....
        /*00f4*/ 	.word	0xffffffff


	//   ....[47]....
        /*00f8*/ 	.word	0xffffffff


	//   ....[48]....
        /*00fc*/ 	.word	0xffffffff


	//   ....[49]....
        /*0100*/ 	.word	0xffffffff


	//   ....[50]....
        /*0104*/ 	.word	0xffffffff


	//   ....[51]....
        /*0108*/ 	.word	0xffffffff


	//   ....[52]....
        /*010c*/ 	.word	0xffffffff


	//   ....[53]....
        /*0110*/ 	.word	0xffffffff


	//   ....[54]....
        /*0114*/ 	.word	0xffffffff


	//   ....[55]....
        /*0118*/ 	.word	0xffffffff


	//   ....[56]....
        /*011c*/ 	.word	0xffffffff


	//   ....[57]....
        /*0120*/ 	.word	0xffffffff


	//   ....[58]....
        /*0124*/ 	.word	0xffffffff


	//----- nvinfo : EIATTR_COOP_GROUP_INSTR_OFFSETS
	.align		4
.L_3563:
        /*0128*/ 	.byte	0x04, 0x28
        /*012a*/ 	.short	(.L_3565 - .L_3564)


	//   ....[0]....
.L_3564:
        /*012c*/ 	.word	0x00000bd0


	//   ....[1]....
        /*0130*/ 	.word	0x00000d30


	//   ....[2]....
        /*0134*/ 	.word	0x00001070


	//   ....[3]....
        /*0138*/ 	.word	0x00001b80


	//   ....[4]....
        /*013c*/ 	.word	0x00001d90


	//   ....[5]....
        /*0140*/ 	.word	0x00002000


	//   ....[6]....
        /*0144*/ 	.word	0x000023d0


	//   ....[7]....
        /*0148*/ 	.word	0x00002d20


	//   ....[8]....
        /*014c*/ 	.word	0x00002fc0


	//   ....[9]....
        /*0150*/ 	.word	0x00003000


	//   ....[10]....
        /*0154*/ 	.word	0x00003040


	//   ....[11]....
        /*0158*/ 	.word	0x00003090


	//   ....[12]....
        /*015c*/ 	.word	0x000030a0


	//   ....[13]....
        /*0160*/ 	.word	0x000030d0


	//   ....[14]....
        /*0164*/ 	.word	0x000030f0


	//   ....[15]....
        /*0168*/ 	.word	0x00003120


	//   ....[16]....
        /*016c*/ 	.word	0x00003140


	//   ....[17]....
        /*0170*/ 	.word	0x00003170


	//   ....[18]....
        /*0174*/ 	.word	0x00003190


	//   ....[19]....
        /*0178*/ 	.word	0x000031c0


	//   ....[20]....
        /*017c*/ 	.word	0x000031e0


	//   ....[21]....
        /*0180*/ 	.word	0x00003220


	//   ....[22]....
        /*0184*/ 	.word	0x00003230


	//   ....[23]....
        /*0188*/ 	.word	0x00003280


	//   ....[24]....
        /*018c*/ 	.word	0x000032a0


	//   ....[25]....
        /*0190*/ 	.word	0x000032f0


	//   ....[26]....
        /*0194*/ 	.word	0x00003310


	//   ....[27]....
        /*0198*/ 	.word	0x00003360


	//   ....[28]....
        /*019c*/ 	.word	0x00003370


	//   ....[29]....
        /*01a0*/ 	.word	0x000033b0


	//   ....[30]....
        /*01a4*/ 	.word	0x000033c0


	//   ....[31]....
        /*01a8*/ 	.word	0x000033f0


	//   ....[32]....
        /*01ac*/ 	.word	0x00003400


	//   ....[33]....
        /*01b0*/ 	.word	0x00003410


	//   ....[34]....
        /*01b4*/ 	.word	0x00003430


	//   ....[35]....
        /*01b8*/ 	.word	0x00003450


	//   ....[36]....
        /*01bc*/ 	.word	0x00003980


	//   ....[37]....
        /*01c0*/ 	.word	0x000039c0


	//   ....[38]....
        /*01c4*/ 	.word	0x00003ab0


	//   ....[39]....
        /*01c8*/ 	.word	0x00003ae0


	//   ....[40]....
        /*01cc*/ 	.word	0x00003b80


	//   ....[41]....
        /*01d0*/ 	.word	0x00003ba0


	//   ....[42]....
        /*01d4*/ 	.word	0x00003bd0


	//   ....[43]....
        /*01d8*/ 	.word	0x00003bf0


	//   ....[44]....
        /*01dc*/ 	.word	0x00003c20


	//   ....[45]....
        /*01e0*/ 	.word	0x00003c40


	//   ....[46]....
        /*01e4*/ 	.word	0x00003fa0


	//   ....[47]....
        /*01e8*/ 	.word	0x00003ff0


	//   ....[48]....
        /*01ec*/ 	.word	0x00004500


	//   ....[49]....
        /*01f0*/ 	.word	0x000048b0


	//   ....[50]....
        /*01f4*/ 	.word	0x00004900


	//   ....[51]....
        /*01f8*/ 	.word	0x00004930


	//   ....[52]....
        /*01fc*/ 	.word	0x00004950


	//   ....[53]....
        /*0200*/ 	.word	0x00004970


	//   ....[54]....
        /*0204*/ 	.word	0x00004a20


	//   ....[55]....
        /*0208*/ 	.word	0x00004a70


	//   ....[56]....
        /*020c*/ 	.word	0x00004a90


	//   ....[57]....
        /*0210*/ 	.word	0x00004ab0


	//   ....[58]....
        /*0214*/ 	.word	0x00004ad0


	//----- nvinfo : EIATTR_EXIT_INSTR_OFFSETS
	.align		4
.L_3565:
        /*0218*/ 	.byte	0x04, 0x1c
        /*021a*/ 	.short	(.L_3567 - .L_3566)


	//   ....[0]....
.L_3566:
        /*021c*/ 	.word	0x00004b90


	//   ....[1]....
        /*0220*/ 	.word	0x00004db0


	//----- nvinfo : EIATTR_MAX_THREADS
	.align		4
.L_3567:
        /*0224*/ 	.byte	0x04, 0x05
        /*0226*/ 	.short	(.L_3569 - .L_3568)
.L_3568:
        /*0228*/ 	.word	0x00000020
        /*022c*/ 	.word	0x00000001
        /*0230*/ 	.word	0x00000001


	//----- nvinfo : EIATTR_CRS_STACK_SIZE
	.align		4
.L_3569:
        /*0234*/ 	.byte	0x04, 0x1e
        /*0236*/ 	.short	(.L_3571 - .L_3570)
.L_3570:
        /*0238*/ 	.word	0x00000000
.L_3571:


//--------------------- .nv.info._Z25selective_scan_bwd_kernelI32Selective_Scan_bwd_kernel_traitsILi32ELi4ELb0ELb1ELb0ELb0ELb0EN3c108BFloat16EfEEv12SSMParamsBwd --------------------------
	.section	.nv.info._Z25selective_scan_bwd_kernelI32Selective_Scan_bwd_kernel_traitsILi32ELi4ELb0ELb1ELb0ELb0ELb0EN3c108BFloat16EfEEv12SSMParamsBwd,"",@"SHT_CUDA_INFO"
	.sectionflags	@""
	.align	4


	//----- nvinfo : EIATTR_CUDA_API_VERSION
	.align		4
        /*0000*/ 	.byte	0x04, 0x37
        /*0002*/ 	.short	(.L_3573 - .L_3572)
.L_3572:
        /*0004*/ 	.word	0x00000082


	//----- nvinfo : EIATTR_SW2861232_WAR
	.align		4
.L_3573:
        /*0008*/ 	.byte	0x01, 0x35
	.zero		2


	//----- nvinfo : EIATTR_PARAM_CBANK
	.align		4
        /*000c*/ 	.byte	0x04, 0x0a
        /*000e*/ 	.short	(.L_3575 - .L_3574)
	.align		4
.L_3574:
        /*0010*/ 	.word	index@(.nv.constant0._Z25selective_scan_bwd_kernelI32Selective_Scan_bwd_kernel_traitsILi32ELi4ELb0ELb1ELb0ELb0ELb0EN3c108BFloat16EfEEv12SSMParamsBwd)
        /*0014*/ 	.short	0x0160
        /*0016*/ 	.short	0x01f0


	//----- nvinfo : EIATTR_CBANK_PARAM_SIZE
	.align		4
.L_3575:
        /*0018*/ 	.byte	0x03, 0x19
        /*001a*/ 	.short	0x01f0


	//----- nvinfo : EIATTR_KPARAM_INFO
	.align		4
        /*001c*/ 	.byte	0x04, 0x17
        /*001e*/ 	.short	(.L_3577 - .L_3576)
.L_3576:
        /*0020*/ 	.word	0x00000000
        /*0024*/ 	.short	0x0000
        /*0026*/ 	.short	0x0000
        /*0028*/ 	.byte	0x00, 0xf0, 0xc1, 0x07


	//----- nvinfo : EIATTR_MAXREG_COUNT
	.align		4
.L_3577:
        /*002c*/ 	.byte	0x03, 0x1b
        /*002e*/ 	.short	0x00ff


	//----- nvinfo : EIATTR_NUM_BARRIERS
	.align		4
        /*0030*/ 	.byte	0x02, 0x4c
        /*0032*/ 	.byte	0x01
	.zero		1


	//----- nvinfo : EIATTR_MERCURY_ISA_VERSION
	.align		4
        /*0034*/ 	.byte	0x03, 0x5f
        /*0036*/ 	.short	0x0000


	//----- nvinfo : EIATTR_COOP_GROUP_MASK_REGIDS
	.align		4
        /*0038*/ 	.byte	0x04, 0x29
        /*003a*/ 	.short	(.L_3579 - .L_3578)


	//   ....[0]....
.L_3578:
        /*003c*/ 	.word	0xffffffff


	//   ....[1]....
        /*0040*/ 	.word	0xffffffff


	//   ....[2]....
        /*0044*/ 	.word	0xffffffff


	//   ....[3]....
        /*0048*/ 	.word	0xffffffff


	//   ....[4]....
        /*004c*/ 	.word	0xffffffff


	//   ....[5]....
        /*0050*/ 	.word	0xffffffff


	//   ....[6]....
        /*0054*/ 	.word	0xffffffff


	//   ....[7]....
        /*0058*/ 	.word	0xffffffff


	//   ....[8]....
        /*005c*/ 	.word	0xffffffff


	//   ....[9]....
        /*0060*/ 	.word	0xffffffff


	//   ....[10]....
        /*0064*/ 	.word	0xffffffff


	//   ....[11]....
        /*0068*/ 	.word	0xffffffff


	//   ....[12]....
        /*006c*/ 	.word	0xffffffff


	//   ....[13]....
        /*0070*/ 	.word	0xffffffff


	//   ....[14]....
        /*0074*/ 	.word	0xffffffff


	//   ....[15]....
        /*0078*/ 	.word	0xffffffff


	//   ....[16]....
        /*007c*/ 	.word	0xffffffff


	//   ....[17]....
        /*0080*/ 	.word	0xffffffff


	//   ....[18]....
        /*0084*/ 	.word	0xffffffff


	//   ....[19]....
        /*0088*/ 	.word	0xffffffff


	//   ....[20]....
        /*008c*/ 	.word	0xffffffff


	//   ....[21]....
        /*0090*/ 	.word	0xffffffff


	//   ....[22]....
        /*0094*/ 	.word	0xffffffff


	//   ....[23]....
        /*0098*/ 	.word	0xffffffff


	//   ....[24]....
        /*009c*/ 	.word	0xffffffff


	//   ....[25]....
        /*00a0*/ 	.word	0xffffffff


	//   ....[26]....
        /*00a4*/ 	.word	0xffffffff


	//   ....[27]....
        /*00a8*/ 	.word	0xffffffff


	//   ....[28]....
        /*00ac*/ 	.word	0xffffffff


	//   ....[29]....
        /*00b0*/ 	.word	0xffffffff


	//   ....[30]....
        /*00b4*/ 	.word	0xffffffff


	//   ....[31]....
        /*00b8*/ 	.word	0xffffffff


	//   ....[32]....
        /*00bc*/ 	.word	0xffffffff


	//   ....[33]....
        /*00c0*/ 	.word	0xffffffff


	//   ....[34]....
        /*00c4*/ 	.word	0xffffffff


	//   ....[35]....
        /*00c8*/ 	.word	0xffffffff


	//   ....[36]....
        /*00cc*/ 	.word	0xffffffff


	//   ....[37]....
        /*00d0*/ 	.word	0xffffffff


	//   ....[38]....
        /*00d4*/ 	.word	0xffffffff


	//   ....[39]....
        /*00d8*/ 	.word	0xffffffff


	//   ....[40]....
        /*00dc*/ 	.word	0xffffffff


	//   ....[41]....
        /*00e0*/ 	.word	0xffffffff


	//   ....[42]....
        /*00e4*/ 	.word	0xffffffff


	//   ....[43]....
        /*00e8*/ 	.word	0xffffffff


	//   ....[44]....
        /*00ec*/ 	.word	0xffffffff


	//   ....[45]....
        /*00f0*/ 	.word	0xffffffff


	//   ....[46]....
        /*00f4*/ 	.word	0xffffffff


	//   ....[47]....
        /*00f8*/ 	.word	0xffffffff


	//   ....[48]....
        /*00fc*/ 	.word	0xffffffff


	//   ....[49]....
        /*0100*/ 	.word	0xffffffff


	//   ....[50]....
        /*0104*/ 	.word	0xffffffff


	//   ....[51]....
        /*0108*/ 	.word	0xffffffff


	//   ....[52]....
        /*010c*/ 	.word	0xffffffff


	//   ....[53]....
        /*0110*/ 	.word	0xffffffff


	//----- nvinfo : EIATTR_COOP_GROUP_INSTR_OFFSETS
	.align		4
.L_3579:
        /*0114*/ 	.byte	0x04, 0x28
        /*0116*/ 	.short	(.L_3581 - .L_3580)


	//   ....[0]....
.L_3580:
        /*0118*/ 	.word	0x00000bb0


	//   ....[1]....
        /*011c*/ 	.word	0x00000d00


	//   ....[2]....
        /*0120*/ 	.word	0x00000e30


	//   ....[3]....
        /*0124*/ 	.word	0x000013e0


	//   ....[4]....
        /*0128*/ 	.word	0x00001810


	//   ....[5]....
        /*012c*/ 	.word	0x00001850


	//   ....[6]....
        /*0130*/ 	.word	0x00001870


	//   ....[7]....
        /*0134*/ 	.word	0x00001880


	//   ....[8]....
        /*0138*/ 	.word	0x000018b0


	//   ....[9]....
        /*013c*/ 	.word	0x000018e0


	//   ....[10]....
        /*0140*/ 	.word	0x00001900


	//   ....[11]....
        /*0144*/ 	.word	0x00001920


	//   ....[12]....
        /*0148*/ 	.word	0x00001950


	//   ....[13]....
        /*014c*/ 	.word	0x00001980


	//   ....[14]....
        /*0150*/ 	.word	0x000019a0


	//   ....[15]....
        /*0154*/ 	.word	0x000019c0


	//   ....[16]....
        /*0158*/ 	.word	0x00001a00


	//   ....[17]....
        /*015c*/ 	.word	0x00001a30


	//   ....[18]....
        /*0160*/ 	.word	0x00001a70


	//   ....[19]....
        /*0164*/ 	.word	0x00001aa0


	//   ....[20]....
        /*0168*/ 	.word	0x00001af0


	//   ....[21]....
        /*016c*/ 	.word	0x00001b20


	//   ....[22]....
        /*0170*/ 	.word	0x00001b40


	//   ....[23]....
        /*0174*/ 	.word	0x00001b60


	//   ....[24]....
        /*0178*/ 	.word	0x00001b90


	//   ....[25]....
        /*017c*/ 	.word	0x00001bc0


	//   ....[26]....
        /*0180*/ 	.word	0x00001be0


	//   ....[27]....
        /*0184*/ 	.word	0x00001c00


	//   ....[28]....
        /*0188*/ 	.word	0x00001c10


	//   ....[29]....
        /*018c*/ 	.word	0x00001c20


	//   ....[30]....
        /*0190*/ 	.word	0x00001c30


	//   ....[31]....
        /*0194*/ 	.word	0x00001c40


	//   ....[32]....
        /*0198*/ 	.word	0x000020e0


	//   ....[33]....
        /*019c*/ 	.word	0x00002120


	//   ....[34]....
        /*01a0*/ 	.word	0x00002210


	//   ....[35]....
        /*01a4*/ 	.word	0x00002240


	//   ....[36]....
        /*01a8*/ 	.word	0x00002320


	//   ....[37]....
        /*01ac*/ 	.word	0x00002340


	//   ....[38]....
        /*01b0*/ 	.word	0x00002370


	//   ....[39]....
        /*01b4*/ 	.word	0x00002390


	//   ....[40]....
        /*01b8*/ 	.word	0x000023c0


	//   ....[41]....
        /*01bc*/ 	.word	0x000023e0


	//   ....[42]....
        /*01c0*/ 	.word	0x00002640


	//   ....[43]....
        /*01c4*/ 	.word	0x00002930


	//   ....[44]....
        /*01c8*/ 	.word	0x00002ca0


	//   ....[45]....
        /*01cc*/ 	.word	0x00002cf0


	//   ....[46]....
        /*01d0*/ 	.word	0x00002d20


	//   ....[47]....
        /*01d4*/ 	.word	0x00002d40


	//   ....[48]....
        /*01d8*/ 	.word	0x00002d60


	//   ....[49]....
        /*01dc*/ 	.word	0x00002e10


	//   ....[50]....
        /*01e0*/ 	.word	0x00002e60


	//   ....[51]....
        /*01e4*/ 	.word	0x00002e80


	//   ....[52]....
        /*01e8*/ 	.word	0x00002ea0


	//   ....[53]....
        /*01ec*/ 	.word	0x00002ec0


	//----- nvinfo : EIATTR_EXIT_INSTR_OFFSETS
	.align		4
.L_3581:
        /*01f0*/ 	.byte	0x04, 0x1c
        /*01f2*/ 	.short	(.L_3583 - .L_3582)


	//   ....[0]....
.L_3582:
        /*01f4*/ 	.word	0x00002f80


	//   ....[1]....
        /*01f8*/ 	.word	0x000031a0


	//----- nvinfo : EIATTR_MAX_THREADS
	.align		4
.L_3583:
        /*01fc*/ 	.byte	0x04, 0x05
        /*01fe*/ 	.short	(.L_3585 - .L_3584)
.L_3584:
        /*0200*/ 	.word	0x00000020
        /*0204*/ 	.word	0x00000001
        /*0208*/ 	.word	0x00000001


	//----- nvinfo : EIATTR_CRS_STACK_SIZE
	.align		4
.L_3585:
        /*020c*/ 	.byte	0x04, 0x1e
        /*020e*/ 	.short	(.L_3587 - .L_3586)
.L_3586:
        /*0210*/ 	.word	0x00000000
.L_3587:


//--------------------- .nv.info._Z25selective_scan_bwd_kernelI32Selective_Scan_bwd_kernel_traitsILi32ELi4ELb0ELb1ELb0ELb0ELb1EN3c108BFloat16EfEEv12SSMParamsBwd --------------------------
	.section	.nv.info._Z25selective_scan_bwd_kernelI32Selective_Scan_bwd_kernel_traitsILi32ELi4ELb0ELb1ELb0ELb0ELb1EN3c108BFloat16EfEEv12SSMParamsBwd,"",@"SHT_CUDA_INFO"
	.sectionflags	@""
	.align	4


	//----- nvinfo : EIATTR_CUDA_API_VERSION
	.align		4
        /*0000*/ 	.byte	0x04, 0x37
        /*0002*/ 	.short	(.L_3589 - .L_3588)
.L_3588:
        /*0004*/ 	.word	0x00000082


	//----- nvinfo : EIATTR_SW2861232_WAR
	.align		4
.L_3589:
        /*0008*/ 	.byte	0x01, 0x35
	.zero		2


	//----- nvinfo : EIATTR_PARAM_CBANK
	.align		4
        /*000c*/ 	.byte	0x04, 0x0a
        /*000e*/ 	.short	(.L_3591 - .L_3590)
	.align		4
.L_3590:
        /*0010*/ 	.word	index@(.nv.constant0._Z25selective_scan_bwd_kernelI32Selective_Scan_bwd_kernel_traitsILi32ELi4ELb0ELb1ELb0ELb0ELb1EN3c108BFloat16EfEEv12SSMParamsBwd)
        /*0014*/ 	.short	0x0160
        /*0016*/ 	.short	0x01f0


	//----- nvinfo : EIATTR_CBANK_PARAM_SIZE
	.align		4
.L_3591:
        /*0018*/ 	.byte	0x03, 0x19
        /*001a*/ 	.short	0x01f0


	//----- nvinfo : EIATTR_KPARAM_INFO
	.align		4
        /*001c*/ 	.byte	0x04, 0x17
        /*001e*/ 	.short	(.L_3593 - .L_3592)
.L_3592:
        /*0020*/ 	.word	0x00000000
        /*0024*/ 	.short	0x0000
        /*0026*/ 	.short	0x0000
        /*0028*/ 	.byte	0x00, 0xf0, 0xc1, 0x07


	//----- nvinfo : EIATTR_MAXREG_COUNT
	.align		4
.L_3593:
        /*002c*/ 	.byte	0x03, 0x1b
        /*002e*/ 	.short	0x00ff


	//----- nvinfo : EIATTR_NUM_BARRIERS
	.align		4
        /*0030*/ 	.byte	0x02, 0x4c
        /*0032*/ 	.byte	0x01
	.zero		1


	//----- nvinfo : EIATTR_MERCURY_ISA_VERSION
	.align		4
        /*0034*/ 	.byte	0x03, 0x5f
        /*0036*/ 	.short	0x0000


	//----- nvinfo : EIATTR_COOP_GROUP_MASK_REGIDS
	.align		4
        /*0038*/ 	.byte	0x04, 0x29
        /*003a*/ 	.short	(.L_3595 - .L_3594)


	//   ....[0]....
.L_3594:
        /*003c*/ 	.word	0xffffffff


	//   ....[1]....
        /*0040*/ 	.word	0xffffffff


	//   ....[2]....
        /*0044*/ 	.word	0xffffffff


	//   ....[3]....
        /*0048*/ 	.word	0xffffffff


	//   ....[4]....
        /*004c*/ 	.word	0xffffffff


	//   ....[5]....
        /*0050*/ 	.word	0xffffffff


	//   ....[6]....
        /*0054*/ 	.word	0xffffffff


	//   ....[7]....
        /*0058*/ 	.word	0xffffffff


	//   ....[8]....
        /*005c*/ 	.word	0xffffffff


	//   ....[9]....
        /*0060*/ 	.word	0xffffffff


	//   ....[10]....
        /*0064*/ 	.word	0xffffffff


	//   ....[11]....
        /*0068*/ 	.word	0xffffffff


	//   ....[12]....
        /*006c*/ 	.word	0xffffffff


	//   ....[13]....
        /*0070*/ 	.word	0xffffffff


	//   ....[14]....
        /*0074*/ 	.word	0xffffffff


	//   ....[15]....
        /*0078*/ 	.word	0xffffffff


	//   ....[16]....
        /*007c*/ 	.word	0xffffffff


	//   ....[17]....
        /*0080*/ 	.word	0xffffffff


	//   ....[18]....
        /*0084*/ 	.word	0xffffffff


	//   ....[19]....
        /*0088*/ 	.word	0xffffffff


	//   ....[20]....
        /*008c*/ 	.word	0xffffffff


	//   ....[21]....
        /*0090*/ 	.word	0xffffffff


	//   ....[22]....
        /*0094*/ 	.word	0xffffffff


	//   ....[23]....
        /*0098*/ 	.word	0xffffffff


	//   ....[24]....
        /*009c*/ 	.word	0xffffffff


	//   ....[25]....
        /*00a0*/ 	.word	0xffffffff


	//   ....[26]....
        /*00a4*/ 	.word	0xffffffff


	//   ....[27]....
        /*00a8*/ 	.word	0xffffffff


	//   ....[28]....
        /*00ac*/ 	.word	0xffffffff


	//   ....[29]....
        /*00b0*/ 	.word	0xffffffff


	//   ....[30]....
        /*00b4*/ 	.word	0xffffffff


	//   ....[31]....
        /*00b8*/ 	.word	0xffffffff


	//   ....[32]....
        /*00bc*/ 	.word	0xffffffff


	//   ....[33]....
        /*00c0*/ 	.word	0xffffffff


	//   ....[34]....
        /*00c4*/ 	.word	0xffffffff


	//   ....[35]....
        /*00c8*/ 	.word	0xffffffff


	//   ....[36]....
        /*00cc*/ 	.word	0xffffffff


	//   ....[37]....
        /*00d0*/ 	.word	0xffffffff


	//   ....[38]....
        /*00d4*/ 	.word	0xffffffff


	//   ....[39]....
        /*00d8*/ 	.word	0xffffffff


	//   ....[40]....
        /*00dc*/ 	.word	0xffffffff


	//   ....[41]....
        /*00e0*/ 	.word	0xffffffff


	//   ....[42]....
        /*00e4*/ 	.word	0xffffffff


	//   ....[43]....
        /*00e8*/ 	.word	0xffffffff


	//   ....[44]....
        /*00ec*/ 	.word	0xffffffff


	//   ....[45]....
        /*00f0*/ 	.word	0xffffffff


	//   ....[46]....
        /*00f4*/ 	.word	0xffffffff


	//   ....[47]....
        /*00f8*/ 	.word	0xffffffff


	//   ....[48]....
        /*00fc*/ 	.word	0xffffffff


	//   ....[49]....
        /*0100*/ 	.word	0xffffffff


	//   ....[50]....
        /*0104*/ 	.word	0xffffffff


	//   ....[51]....
        /*0108*/ 	.word	0xffffffff


	//   ....[52]....
        /*010c*/ 	.word	0xffffffff


	//   ....[53]....
        /*0110*/ 	.word	0xffffffff


	//   ....[54]....
        /*0114*/ 	.word	0xffffffff


	//   ....[55]....
        /*0118*/ 	.word	0xffffffff


	//   ....[56]....
        /*011c*/ 	.word	0xffffffff


	//   ....[57]....
        /*0120*/ 	.word	0xffffffff


	//----- nvinfo : EIATTR_COOP_GROUP_INSTR_OFFSETS
	.align		4
.L_3595:
        /*0124*/ 	.byte	0x04, 0x28
        /*0126*/ 	.short	(.L_3597 - .L_3596)


	//   ....[0]....
.L_3596:
        /*0128*/ 	.word	0x00000be0


	//   ....[1]....
        /*012c*/ 	.word	0x00000d30


	//   ....[2]....
        /*0130*/ 	.word	0x00000fe0


	//   ....[3]....
        /*0134*/ 	.word	0x00001220


	//   ....[4]....
        /*0138*/ 	.word	0x00001460


	//   ....[5]....
        /*013c*/ 	.word	0x00001660


	//   ....[6]....
        /*0140*/ 	.word	0x00001af0


	//   ....[7]....
        /*0144*/ 	.word	0x00002390


	//   ....[8]....
        /*0148*/ 	.word	0x00002760


	//   ....[9]....
        /*014c*/ 	.word	0x00002770


	//   ....[10]....
        /*0150*/ 	.word	0x00002780


	//   ....[11]....
        /*0154*/ 	.word	0x00002790


	//   ....[12]....
        /*0158*/ 	.word	0x000027c0


	//   ....[13]....
        /*015c*/ 	.word	0x000027f0


	//   ....[14]....
        /*0160*/ 	.word	0x00002810


	//   ....[15]....
        /*0164*/ 	.word	0x00002830


	//   ....[16]....
        /*0168*/ 	.word	0x00002860


	//   ....[17]....
        /*016c*/ 	.word	0x00002890


	//   ....[18]....
        /*0170*/ 	.word	0x000028b0


	//   ....[19]....
        /*0174*/ 	.word	0x000028d0


	//   ....[20]....
        /*0178*/ 	.word	0x00002900


	//   ....[21]....
        /*017c*/ 	.word	0x00002930


	//   ....[22]....
        /*0180*/ 	.word	0x00002970


	//   ....[23]....
        /*0184*/ 	.word	0x000029a0


	//   ....[24]....
        /*0188*/ 	.word	0x000029f0


	//   ....[25]....
        /*018c*/ 	.word	0x00002a10


	//   ....[26]....
        /*0190*/ 	.word	0x00002a30


	//   ....[27]....
        /*0194*/ 	.word	0x00002a50


	//   ....[28]....
        /*0198*/ 	.word	0x00002a80


	//   ....[29]....
        /*019c*/ 	.word	0x00002aa0


	//   ....[30]....
        /*01a0*/ 	.word	0x00002ac0


	//   ....[31]....
        /*01a4*/ 	.word	0x00002ad0


	//   ....[32]....
        /*01a8*/ 	.word	0x00002ae0


	//   ....[33]....
        /*01ac*/ 	.word	0x00002af0


	//   ....[34]....
        /*01b0*/ 	.word	0x00002b00


	//   ....[35]....
        /*01b4*/ 	.word	0x00002b10


	//   ....[36]....
        /*01b8*/ 	.word	0x00002fe0


	//   ....[37]....
        /*01bc*/ 	.word	0x00003020


	//   ....[38]....
        /*01c0*/ 	.word	0x00003110


	//   ....[39]....
        /*01c4*/ 	.word	0x00003140


	//   ....[40]....
        /*01c8*/ 	.word	0x000031e0


	//   ....[41]....
        /*01cc*/ 	.word	0x00003200


	//   ....[42]....
        /*01d0*/ 	.word	0x00003230


	//   ....[43]....
        /*01d4*/ 	.word	0x00003250


	//   ....[44]....
        /*01d8*/ 	.word	0x00003280


	//   ....[45]....
        /*01dc*/ 	.word	0x000032a0


	//   ....[46]....
        /*01e0*/ 	.word	0x00003520


	//   ....[47]....
        /*01e4*/ 	.word	0x000037f0


	//   ....[48]....
        /*01e8*/ 	.word	0x00003ba0


	//   ....[49]....
        /*01ec*/ 	.word	0x00003bf0


	//   ....[50]....
        /*01f0*/ 	.word	0x00003c20


	//   ....[51]....
        /*01f4*/ 	.word	0x00003c40


	//   ....[52]....
        /*01f8*/ 	.word	0x00003c60


	//   ....[53]....
        /*01fc*/ 	.word	0x00003d10


	//   ....[54]....
        /*0200*/ 	.word	0x00003d60


	//   ....[55]....
        /*0204*/ 	.word	0x00003d80


	//   ....[56]....
        /*0208*/ 	.word	0x00003da0


	//   ....[57]....
        /*020c*/ 	.word	0x00003dc0


	//----- nvinfo : EIATTR_EXIT_INSTR_OFFSETS
	.align		4
.L_3597:
        /*0210*/ 	.byte	0x04, 0x1c
        /*0212*/ 	.short	(.L_3599 - .L_3598)


	//   ....[0]....
.L_3598:
        /*0214*/ 	.word	0x00003e80


	//   ....[1]....
        /*0218*/ 	.word	0x000040a0


	//----- nvinfo : EIATTR_MAX_THREADS
	.align		4
.L_3599:
        /*021c*/ 	.byte	0x04, 0x05
        /*021e*/ 	.short	(.L_3601 - .L_3600)
.L_3600:
        /*0220*/ 	.word	0x00000020
        /*0224*/ 	.word	0x00000001
        /*0228*/ 	.word	0x00000001


	//----- nvinfo : EIATTR_CRS_STACK_SIZE
	.align		4
.L_3601:
        /*022c*/ 	.byte	0x04, 0x1e
        /*022e*/ 	.short	(.L_3603 - .L_3602)
.L_3602:
        /*0230*/ 	.word	0x00000000
.L_3603:


//--------------------- .nv.info._Z25selective_scan_bwd_kernelI32Selective_Scan_bwd_kernel_traitsILi32ELi4ELb0ELb1ELb0ELb1ELb0EN3c108BFloat16EfEEv12SSMParamsBwd --------------------------
	.section	.nv.info._Z25selective_scan_bwd_kernelI32Selective_Scan_bwd_kernel_traitsILi32ELi4ELb0ELb1ELb0ELb1ELb0EN3c108BFloat16EfEEv12SSMParamsBwd,"",@"SHT_CUDA_INFO"
	.sectionflags	@""
	.align	4


	//----- nvinfo : EIATTR_CUDA_API_VERSION
	.align		4
        /*0000*/ 	.byte	0x04, 0x37
        /*0002*/ 	.short	(.L_3605 - .L_3604)
.L_3604:
        /*0004*/ 	.word	0x00000082


	//----- nvinfo : EIATTR_SW2861232_WAR
	.align		4
.L_3605:
        /*0008*/ 	.byte	0x01, 0x35
	.zero		2


	//----- nvinfo : EIATTR_PARAM_CBANK
	.align		4
        /*000c*/ 	.byte	0x04, 0x0a
        /*000e*/ 	.short	(.L_3607 - .L_3606)
	.align		4
.L_3606:
        /*0010*/ 	.word	index@(.nv.constant0._Z25selective_scan_bwd_kernelI32Selective_Scan_bwd_kernel_traitsILi32ELi4ELb0ELb1ELb0ELb1ELb0EN3c108BFloat16EfEEv12SSMParamsBwd)
        /*0014*/ 	.short	0x0160
        /*0016*/ 	.short	0x01f0


	//----- nvinfo : EIATTR_CBANK_PARAM_SIZE
	.align		4
.L_3607:
        /*0018*/ 	.byte	0x03, 0x19
        /*001a*/ 	.short	0x01f0


	//----- nvinfo : EIATTR_KPARAM_INFO
	.align		4
        /*001c*/ 	.byte	0x04, 0x17
        /*001e*/ 	.short	(.L_3609 - .L_3608)
.L_3608:
        /*0020*/ 	.word	0x00000000
        /*0024*/ 	.short	0x0000
        /*0026*/ 	.short	0x0000
        /*0028*/ 	.byte	0x00, 0xf0, 0xc1, 0x07


	//----- nvinfo : EIATTR_MAXREG_COUNT
	.align		4
.L_3609:
        /*002c*/ 	.byte	0x03, 0x1b
        /*002e*/ 	.short	0x00ff


	//----- nvinfo : EIATTR_NUM_BARRIERS
	.align		4
        /*0030*/ 	.byte	0x02, 0x4c
        /*0032*/ 	.byte	0x01
	.zero		1


	//----- nvinfo : EIATTR_MERCURY_ISA_VERSION
	.align		4
        /*0034*/ 	.byte	0x03, 0x5f
        /*0036*/ 	.short	0x0000


	//----- nvinfo : EIATTR_COOP_GROUP_MASK_REGIDS
	.align		4
        /*0038*/ 	.byte	0x04, 0x29
        /*003a*/ 	.short	(.L_3611 - .L_3610)


	//   ....[0]....
.L_3610:
        /*003c*/ 	.word	0xffffffff


	//   ....[1]....
        /*0040*/ 	.word	0xffffffff


	//   ....[2]....
        /*0044*/ 	.word	0xffffffff


	//   ....[3]....
        /*0048*/ 	.word	0xffffffff


	//   ....[4]....
        /*004c*/ 	.word	0xffffffff


	//   ....[5]....
        /*0050*/ 	.word	0xffffffff


	//   ....[6]....
        /*0054*/ 	.word	0xffffffff


	//   ....[7]....
        /*0058*/ 	.word	0xffffffff


	//   ....[8]....
        /*005c*/ 	.word	0xffffffff


	//   ....[9]....
        /*0060*/ 	.word	0xffffffff


	//   ....[10]....
        /*0064*/ 	.word	0xffffffff


	//   ....[11]....
        /*0068*/ 	.word	0xffffffff


	//   ....[12]....
        /*006c*/ 	.word	0xffffffff


	//   ....[13]....
        /*0070*/ 	.word	0xffffffff


	//   ....[14]....
        /*0074*/ 	.word	0xffffffff


	//   ....[15]....
        /*0078*/ 	.word	0xffffffff


	//   ....[16]....
        /*007c*/ 	.word	0xffffffff


	//   ....[17]....
        /*0080*/ 	.word	0xffffffff


	//   ....[18]....
        /*0084*/ 	.word	0xffffffff


	//   ....[19]....
        /*0088*/ 	.word	0xffffffff


	//   ....[20]....
        /*008c*/ 	.word	0xffffffff


	//   ....[21]....
        /*0090*/ 	.word	0xffffffff


	//   ....[22]....
        /*0094*/ 	.word	0xffffffff


	//   ....[23]....
        /*0098*/ 	.word	0xffffffff


	//   ....[24]....
        /*009c*/ 	.word	0xffffffff


	//   ....[25]....
        /*00a0*/ 	.word	0xffffffff


	//   ....[26]....
        /*00a4*/ 	.word	0xffffffff


	//   ....[27]....
        /*00a8*/ 	.word	0xffffffff


	//   ....[28]....
        /*00ac*/ 	.word	0xffffffff


	//   ....[29]....
        /*00b0*/ 	.word	0xffffffff


	//   ....[30]....
        /*00b4*/ 	.word	0xffffffff


	//   ....[31]....
        /*00b8*/ 	.word	0xffffffff


	//   ....[32]....
        /*00bc*/ 	.word	0xffffffff


	//   ....[33]....
        /*00c0*/ 	.word	0xffffffff


	//   ....[34]....
        /*00c4*/ 	.word	0xffffffff


	//   ....[35]....
        /*00c8*/ 	.word	0xffffffff


	//   ....[36]....
        /*00cc*/ 	.word	0xffffffff


	//   ....[37]....
        /*00d0*/ 	.word	0xffffffff


	//   ....[38]....
        /*00d4*/ 	.word	0xffffffff


	//   ....[39]....
        /*00d8*/ 	.word	0xffffffff


	//   ....[40]....
        /*00dc*/ 	.word	0xffffffff


	//   ....[41]....
        /*00e0*/ 	.word	0xffffffff


	//   ....[42]....
        /*00e4*/ 	.word	0xffffffff


	//   ....[43]....
        /*00e8*/ 	.word	0xffffffff


	//   ....[44]....
        /*00ec*/ 	.word	0xffffffff


	//   ....[45]....
        /*00f0*/ 	.word	0xffffffff


	//   ....[46]....
        /*00f4*/ 	.word	0xffffffff


	//   ....[47]....
        /*00f8*/ 	.word	0xffffffff


	//   ....[48]....
        /*00fc*/ 	.word	0xffffffff


	//   ....[49]....
        /*0100*/ 	.word	0xffffffff


	//   ....[50]....
        /*0104*/ 	.word	0xffffffff


	//   ....[51]....
        /*0108*/ 	.word	0xffffffff


	//   ....[52]....
        /*010c*/ 	.word	0xffffffff


	//   ....[53]....
        /*0110*/ 	.word	0xffffffff


	//   ....[54]....
        /*0114*/ 	.word	0xffffffff


	//----- nvinfo : EIATTR_COOP_GROUP_INSTR_OFFSETS
	.align		4
.L_3611:
        /*0118*/ 	.byte	0x04, 0x28
        /*011a*/ 	.short	(.L_3613 - .L_3612)


	//   ....[0]....
.L_3612:
        /*011c*/ 	.word	0x00000ba0


	//   ....[1]....
        /*0120*/ 	.word	0x00000cb0


	//   ....[2]....
        /*0124*/ 	.word	0x00000e40


	//   ....[3]....
        /*0128*/ 	.word	0x00001cf0


	//   ....[4]....
        /*012c*/ 	.word	0x00002140


	//   ....[5]....
        /*0130*/ 	.word	0x00002170


	//   ....[6]....
        /*0134*/ 	.word	0x00002180


	//   ....[7]....
        /*0138*/ 	.word	0x00002190


	//   ....[8]....
        /*013c*/ 	.word	0x000021c0


	//   ....[9]....
        /*0140*/ 	.word	0x000021f0


	//   ....[10]....
        /*0144*/ 	.word	0x00002210


	//   ....[11]....
        /*0148*/ 	.word	0x00002230


	//   ....[12]....
        /*014c*/ 	.word	0x00002260


	//   ....[13]....
        /*0150*/ 	.word	0x00002290


	//   ....[14]....
        /*0154*/ 	.word	0x000022b0


	//   ....[15]....
        /*0158*/ 	.word	0x000022d0


	//   ....[16]....
        /*015c*/ 	.word	0x00002300


	//   ....[17]....
        /*0160*/ 	.word	0x00002330


	//   ....[18]....
        /*0164*/ 	.word	0x00002370


	//   ....[19]....
        /*0168*/ 	.word	0x000023a0


	//   ....[20]....
        /*016c*/ 	.word	0x00002410


	//   ....[21]....
        /*0170*/ 	.word	0x00002430


	//   ....[22]....
        /*0174*/ 	.word	0x00002440


	//   ....[23]....
        /*0178*/ 	.word	0x00002450


	//   ....[24]....
        /*017c*/ 	.word	0x00002480


	//   ....[25]....
        /*0180*/ 	.word	0x000024b0


	//   ....[26]....
        /*0184*/ 	.word	0x000024d0


	//   ....[27]....
        /*0188*/ 	.word	0x000024f0


	//   ....[28]....
        /*018c*/ 	.word	0x00002520


	//   ....[29]....
        /*0190*/ 	.word	0x00002530


	//   ....[30]....
        /*0194*/ 	.word	0x00002540


	//   ....[31]....
        /*0198*/ 	.word	0x00002550


	//   ....[32]....
        /*019c*/ 	.word	0x000029f0


	//   ....[33]....
        /*01a0*/ 	.word	0x00002a30


	//   ....[34]....
        /*01a4*/ 	.word	0x00002b20


	//   ....[35]....
        /*01a8*/ 	.word	0x00002b50


	//   ....[36]....
        /*01ac*/ 	.word	0x00002c30


	//   ....[37]....
        /*01b0*/ 	.word	0x00002c50


	//   ....[38]....
        /*01b4*/ 	.word	0x00002c80


	//   ....[39]....
        /*01b8*/ 	.word	0x00002ca0


	//   ....[40]....
        /*01bc*/ 	.word	0x00002cd0


	//   ....[41]....
        /*01c0*/ 	.word	0x00002cf0


	//   ....[42]....
        /*01c4*/ 	.word	0x00002fd0


	//   ....[43]....
        /*01c8*/ 	.word	0x00003010


	//   ....[44]....
        /*01cc*/ 	.word	0x00003550


	//   ....[45]....
        /*01d0*/ 	.word	0x000038e0


	//   ....[46]....
        /*01d4*/ 	.word	0x00003930


	//   ....[47]....
        /*01d8*/ 	.word	0x00003960


	//   ....[48]....
        /*01dc*/ 	.word	0x00003980


	//   ....[49]....
        /*01e0*/ 	.word	0x000039a0


	//   ....[50]....
        /*01e4*/ 	.word	0x00003a50


	//   ....[51]....
        /*01e8*/ 	.word	0x00003aa0


	//   ....[52]....
        /*01ec*/ 	.word	0x00003ac0


	//   ....[53]....
        /*01f0*/ 	.word	0x00003ae0


	//   ....[54]....
        /*01f4*/ 	.word	0x00003b00


	//----- nvinfo : EIATTR_EXIT_INSTR_OFFSETS
	.align		4
.L_3613:
        /*01f8*/ 	.byte	0x04, 0x1c
        /*01fa*/ 	.short	(.L_3615 - .L_3614)


	//   ....[0]....
.L_3614:
        /*01fc*/ 	.word	0x00003bc0


	//   ....[1]....
        /*0200*/ 	.word	0x00003de0


	//----- nvinfo : EIATTR_MAX_THREADS
	.align		4
.L_3615:
        /*0204*/ 	.byte	0x04, 0x05
        /*0206*/ 	.short	(.L_3617 - .L_3616)
.L_3616:
        /*0208*/ 	.word	0x00000020
        /*020c*/ 	.word	0x00000001
        /*0210*/ 	.word	0x00000001


	//----- nvinfo : EIATTR_CRS_STACK_SIZE
	.align		4
.L_3617:
        /*0214*/ 	.byte	0x04, 0x1e
        /*0216*/ 	.short	(.L_3619 - .L_3618)
.L_3618:
        /*0218*/ 	.word	0x00000000
.L_3619:


//--------------------- .nv.info._Z25selective_scan_bwd_kernelI32Selective_Scan_bwd_kernel_traitsILi32ELi4ELb0ELb1ELb0ELb1ELb1EN3c108BFloat16EfEEv12SSMParamsBwd --------------------------
	.section	.nv.info._Z25selective_scan_bwd_kernelI32Selective_Scan_bwd_kernel_traitsILi32ELi4ELb0ELb1ELb0ELb1ELb1EN3c108BFloat16EfEEv12SSMParamsBwd,"",@"SHT_CUDA_INFO"
	.sectionflags	@""
	.align	4


	//----- nvinfo : EIATTR_CUDA_API_VERSION
	.align		4
        /*0000*/ 	.byte	0x04, 0x37
        /*0002*/ 	.short	(.L_3621 - .L_3620)
.L_3620:
        /*0004*/ 	.word	0x00000082


	//----- nvinfo : EIATTR_SW2861232_WAR
	.align		4
.L_3621:
        /*0008*/ 	.byte	0x01, 0x35
	.zero		2


	//----- nvinfo : EIATTR_PARAM_CBANK
	.align		4
        /*000c*/ 	.byte	0x04, 0x0a
        /*000e*/ 	.short	(.L_3623 - .L_3622)
	.align		4
.L_3622:
        /*0010*/ 	.word	index@(.nv.constant0._Z25selective_scan_bwd_kernelI32Selective_Scan_bwd_kernel_traitsILi32ELi4ELb0ELb1ELb0ELb1ELb1EN3c108BFloat16EfEEv12SSMParamsBwd)
        /*0014*/ 	.short	0x0160
        /*0016*/ 	.short	0x01f0


	//----- nvinfo : EIATTR_CBANK_PARAM_SIZE
	.align		4
.L_3623:
        /*0018*/ 	.byte	0x03, 0x19
        /*001a*/ 	.short	0x01f0


	//----- nvinfo : EIATTR_KPARAM_INFO
	.align		4
        /*001c*/ 	.byte	0x04, 0x17
        /*001e*/ 	.short	(.L_3625 - .L_3624)
.L_3624:
        /*0020*/ 	.word	0x00000000
        /*0024*/ 	.short	0x0000
        /*0026*/ 	.short	0x0000
        /*0028*/ 	.byte	0x00, 0xf0, 0xc1, 0x07


	//----- nvinfo : EIATTR_MAXREG_COUNT
	.align		4
.L_3625:
        /*002c*/ 	.byte	0x03, 0x1b
        /*002e*/ 	.short	0x00ff


	//----- nvinfo : EIATTR_NUM_BARRIERS
	.align		4
        /*0030*/ 	.byte	0x02, 0x4c
        /*0032*/ 	.byte	0x01
	.zero		1


	//----- nvinfo : EIATTR_MERCURY_ISA_VERSION
	.align		4
        /*0034*/ 	.byte	0x03, 0x5f
        /*0036*/ 	.short	0x0000


	//----- nvinfo : EIATTR_COOP_GROUP_MASK_REGIDS
	.align		4
        /*0038*/ 	.byte	0x04, 0x29
        /*003a*/ 	.short	(.L_3627 - .L_3626)


	//   ....[0]....
.L_3626:
        /*003c*/ 	.word	0xffffffff


	//   ....[1]....
        /*0040*/ 	.word	0xffffffff


	//   ....[2]....
        /*0044*/ 	.word	0xffffffff


	//   ....[3]....
        /*0048*/ 	.word	0xffffffff


	//   ....[4]....
        /*004c*/ 	.word	0xffffffff


	//   ....[5]....
        /*0050*/ 	.word	0xffffffff


	//   ....[6]....
        /*0054*/ 	.word	0xffffffff


	//   ....[7]....
        /*0058*/ 	.word	0xffffffff


	//   ....[8]....
        /*005c*/ 	.word	0xffffffff


	//   ....[9]....
        /*0060*/ 	.word	0xffffffff


	//   ....[10]....
        /*0064*/ 	.word	0xffffffff


	//   ....[11]....
        /*0068*/ 	.word	0xffffffff


	//   ....[12]....
        /*006c*/ 	.word	0xffffffff


	//   ....[13]....
        /*0070*/ 	.word	0xffffffff


	//   ....[14]....
        /*0074*/ 	.word	0xffffffff


	//   ....[15]....
        /*0078*/ 	.word	0xffffffff


	//   ....[16]....
        /*007c*/ 	.word	0xffffffff


	//   ....[17]....
        /*0080*/ 	.word	0xffffffff


	//   ....[18]....
        /*0084*/ 	.word	0xffffffff


	//   ....[19]....
        /*0088*/ 	.word	0xffffffff


	//   ....[20]....
        /*008c*/ 	.word	0xffffffff


	//   ....[21]....
        /*0090*/ 	.word	0xffffffff


	//   ....[22]....
        /*0094*/ 	.word	0xffffffff


	//   ....[23]....
        /*0098*/ 	.word	0xffffffff


	//   ....[24]....
        /*009c*/ 	.word	0xffffffff


	//   ....[25]....
        /*00a0*/ 	.word	0xffffffff


	//   ....[26]....
        /*00a4*/ 	.word	0xffffffff


	//   ....[27]....
        /*00a8*/ 	.word	0xffffffff


	//   ....[28]....
        /*00ac*/ 	.word	0xffffffff


	//   ....[29]....
        /*00b0*/ 	.word	0xffffffff


	//   ....[30]....
        /*00b4*/ 	.word	0xffffffff


	//   ....[31]....
        /*00b8*/ 	.word	0xffffffff


	//   ....[32]....
        /*00bc*/ 	.word	0xffffffff


	//   ....[33]....
        /*00c0*/ 	.word	0xffffffff


	//   ....[34]....
        /*00c4*/ 	.word	0xffffffff


	//   ....[35]....
        /*00c8*/ 	.word	0xffffffff


	//   ....[36]....
        /*00cc*/ 	.word	0xffffffff


	//   ....[37]....
        /*00d0*/ 	.word	0xffffffff


	//   ....[38]....
        /*00d4*/ 	.word	0xffffffff


	//   ....[39]....
        /*00d8*/ 	.word	0xffffffff


	//   ....[40]....
        /*00dc*/ 	.word	0xffffffff


	//   ....[41]....
        /*00e0*/ 	.word	0xffffffff


	//   ....[42]....
        /*00e4*/ 	.word	0xffffffff


	//   ....[43]....
        /*00e8*/ 	.word	0xffffffff


	//   ....[44]....
        /*00ec*/ 	.word	0xffffffff


	//   ....[45]....
        /*00f0*/ 	.word	0xffffffff


	//   ....[46]....
        /*00f4*/ 	.word	0xffffffff


	//   ....[47]....
        /*00f8*/ 	.word	0xffffffff


	//   ....[48]....
        /*00fc*/ 	.word	0xffffffff


	//   ....[49]....
        /*0100*/ 	.word	0xffffffff


	//   ....[50]....
        /*0104*/ 	.word	0xffffffff


	//   ....[51]....
        /*0108*/ 	.word	0xffffffff


	//   ....[52]....
        /*010c*/ 	.word	0xffffffff


	//   ....[53]....
        /*0110*/ 	.word	0xffffffff


	//   ....[54]....
        /*0114*/ 	.word	0xffffffff


	//   ....[55]....
        /*0118*/ 	.word	0xffffffff


	//   ....[56]....
        /*011c*/ 	.word	0xffffffff


	//   ....[57]....
        /*0120*/ 	.word	0xffffffff


	//   ....[58]....
        /*0124*/ 	.word	0xffffffff


	//----- nvinfo : EIATTR_COOP_GROUP_INSTR_OFFSETS
	.align		4
.L_3627:
        /*0128*/ 	.byte	0x04, 0x28
        /*012a*/ 	.short	(.L_3629 - .L_3628)


	//   ....[0]....
.L_3628:
        /*012c*/ 	.word	0x00000bf0


	//   ....[1]....
        /*0130*/ 	.word	0x00000d50


	//   ....[2]....
        /*0134*/ 	.word	0x00001080


	//   ....[3]....
        /*0138*/ 	.word	0x00001b90


	//   ....[4]....
        /*013c*/ 	.word	0x00001de0


	//   ....[5]....
        /*0140*/ 	.word	0x00002010


	//   ....[6]....
        /*0144*/ 	.word	0x000023d0


	//   ....[7]....
        /*0148*/ 	.word	0x00002ca0


	//   ....[8]....
        /*014c*/ 	.word	0x00003060


	//   ....[9]....
        /*0150*/ 	.word	0x00003080


	//   ....[10]....
        /*0154*/ 	.word	0x00003090


	//   ....[11]....
        /*0158*/ 	.word	0x000030a0


	//   ....[12]....
        /*015c*/ 	.word	0x000030d0


	//   ....[13]....
        /*0160*/ 	.word	0x00003100


	//   ....[14]....
        /*0164*/ 	.word	0x00003120


	//   ....[15]....
        /*0168*/ 	.word	0x00003140


	//   ....[16]....
        /*016c*/ 	.word	0x00003170


	//   ....[17]....
        /*0170*/ 	.word	0x000031a0


	//   ....[18]....
        /*0174*/ 	.word	0x000031c0


	//   ....[19]....
        /*0178*/ 	.word	0x000031e0


	//   ....[20]....
        /*017c*/ 	.word	0x00003210


	//   ....[21]....
        /*0180*/ 	.word	0x00003240


	//   ....[22]....
        /*0184*/ 	.word	0x00003280


	//   ....[23]....
        /*0188*/ 	.word	0x000032b0


	//   ....[24]....
        /*018c*/ 	.word	0x00003300


	//   ....[25]....
        /*0190*/ 	.word	0x00003320


	//   ....[26]....
        /*0194*/ 	.word	0x00003340


	//   ....[27]....
        /*0198*/ 	.word	0x00003360


	//   ....[28]....
        /*019c*/ 	.word	0x00003390


	//   ....[29]....
        /*01a0*/ 	.word	0x000033b0


	//   ....[30]....
        /*01a4*/ 	.word	0x000033d0


	//   ....[31]....
        /*01a8*/ 	.word	0x000033e0


	//   ....[32]....
        /*01ac*/ 	.word	0x000033f0


	//   ....[33]....
        /*01b0*/ 	.word	0x00003400


	//   ....[34]....
        /*01b4*/ 	.word	0x00003410


	//   ....[35]....
        /*01b8*/ 	.word	0x00003420


	//   ....[36]....
        /*01bc*/ 	.word	0x000038f0


	//   ....[37]....
        /*01c0*/ 	.word	0x00003930


	//   ....[38]....
        /*01c4*/ 	.word	0x00003a20


	//   ....[39]....
        /*01c8*/ 	.word	0x00003a50


	//   ....[40]....
        /*01cc*/ 	.word	0x00003af0


	//   ....[41]....
        /*01d0*/ 	.word	0x00003b10


	//   ....[42]....
        /*01d4*/ 	.word	0x00003b40


	//   ....[43]....
        /*01d8*/ 	.word	0x00003b60


	//   ....[44]....
        /*01dc*/ 	.word	0x00003b90


	//   ....[45]....
        /*01e0*/ 	.word	0x00003bb0


	//   ....[46]....
        /*01e4*/ 	.word	0x00003f50


	//   ....[47]....
        /*01e8*/ 	.word	0x00003f90


	//   ....[48]....
        /*01ec*/ 	.word	0x000044c0


	//   ....[49]....
        /*01f0*/ 	.word	0x00004860


	//   ....[50]....
        /*01f4*/ 	.word	0x000048b0


	//   ....[51]....
        /*01f8*/ 	.word	0x000048e0


	//   ....[52]....
        /*01fc*/ 	.word	0x00004900


	//   ....[53]....
        /*0200*/ 	.word	0x00004920


	//   ....[54]....
        /*0204*/ 	.word	0x000049d0


	//   ....[55]....
        /*0208*/ 	.word	0x00004a20


	//   ....[56]....
        /*020c*/ 	.word	0x00004a40


	//   ....[57]....
        /*0210*/ 	.word	0x00004a60


	//   ....[58]....
        /*0214*/ 	.word	0x00004a80


	//----- nvinfo : EIATTR_EXIT_INSTR_OFFSETS
	.align		4
.L_3629:
        /*0218*/ 	.byte	0x04, 0x1c
        /*021a*/ 	.short	(.L_3631 - .L_3630)


	//   ....[0]....
.L_3630:
        /*021c*/ 	.word	0x00004b40


	//   ....[1]....
        /*0220*/ 	.word	0x00004d60


	//----- nvinfo : EIATTR_MAX_THREADS
	.align		4
.L_3631:
        /*0224*/ 	.byte	0x04, 0x05
        /*0226*/ 	.short	(.L_3633 - .L_3632)
.L_3632:
        /*0228*/ 	.word	0x00000020
        /*022c*/ 	.word	0x00000001
        /*0230*/ 	.word	0x00000001


	//----- nvinfo : EIATTR_CRS_STACK_SIZE
	.align		4
.L_3633:
        /*0234*/ 	.byte	0x04, 0x1e
        /*0236*/ 	.short	(.L_3635 - .L_3634)
.L_3634:
        /*0238*/ 	.word	0x00000000
.L_3635:


//--------------------- .nv.info._Z25selective_scan_bwd_kernelI32Selective_Scan_bwd_kernel_traitsILi32ELi4ELb0ELb1ELb1ELb0ELb0EN3c108BFloat16EfEEv12SSMParamsBwd --------------------------
	.section	.nv.info._Z25selective_scan_bwd_kernelI32Selective_Scan_bwd_kernel_traitsILi32ELi4ELb0ELb1ELb1ELb0ELb0EN3c108BFloat16EfEEv12SSMParamsBwd,"",@"SHT_CUDA_INFO"
	.sectionflags	@""
	.align	4


	//----- nvinfo : EIATTR_CUDA_API_VERSION
	.align		4
        /*0000*/ 	.byte	0x04, 0x37
        /*0002*/ 	.short	(.L_3637 - .L_3636)
.L_3636:
        /*0004*/ 	.word	0x00000082


	//----- nvinfo : EIATTR_SW2861232_WAR
	.align		4
.L_3637:
        /*0008*/ 	.byte	0x01, 0x35
	.zero		2


	//----- nvinfo : EIATTR_PARAM_CBANK
	.align		4
        /*000c*/ 	.byte	0x04, 0x0a
        /*000e*/ 	.short	(.L_3639 - .L_3638)
	.align		4
.L_3638:
        /*0010*/ 	.word	index@(.nv.constant0._Z25selective_scan_bwd_kernelI32Selective_Scan_bwd_kernel_traitsILi32ELi4ELb0ELb1ELb1ELb0ELb0EN3c108BFloat16EfEEv12SSMParamsBwd)
        /*0014*/ 	.short	0x0160
        /*0016*/ 	.short	0x01f0


	//----- nvinfo : EIATTR_CBANK_PARAM_SIZE
	.align		4
.L_3639:
        /*0018*/ 	.byte	0x03, 0x19
        /*001a*/ 	.short	0x01f0


	//----- nvinfo : EIATTR_KPARAM_INFO
	.align		4
        /*001c*/ 	.byte	0x04, 0x17
        /*001e*/ 	.short	(.L_3641 - .L_3640)
.L_3640:
        /*0020*/ 	.word	0x00000000
        /*0024*/ 	.short	0x0000
        /*0026*/ 	.short	0x0000
        /*0028*/ 	.byte	0x00, 0xf0, 0xc1, 0x07


	//----- nvinfo : EIATTR_MAXREG_COUNT
	.align		4
.L_3641:
        /*002c*/ 	.byte	0x03, 0x1b
        /*002e*/ 	.short	0x00ff


	//----- nvinfo : EIATTR_NUM_BARRIERS
	.align		4
        /*0030*/ 	.byte	0x02, 0x4c
        /*0032*/ 	.byte	0x01
	.zero		1


	//----- nvinfo : EIATTR_MERCURY_ISA_VERSION
	.align		4
        /*0034*/ 	.byte	0x03, 0x5f
        /*0036*/ 	.short	0x0000


	//----- nvinfo : EIATTR_COOP_GROUP_MASK_REGIDS
	.align		4
        /*0038*/ 	.byte	0x04, 0x29
        /*003a*/ 	.short	(.L_3643 - .L_3642)


	//   ....[0]....
.L_3642:
        /*003c*/ 	.word	0xffffffff


	//   ....[1]....
        /*0040*/ 	.word	0xffffffff


	//   ....[2]....
        /*0044*/ 	.word	0xffffffff


	//   ....[3]....
        /*0048*/ 	.word	0xffffffff


	//   ....[4]....
        /*004c*/ 	.word	0xffffffff


	//   ....[5]....
        /*0050*/ 	.word	0xffffffff


	//   ....[6]....
        /*0054*/ 	.word	0xffffffff


	//   ....[7]....
        /*0058*/ 	.word	0xffffffff


	//   ....[8]....
        /*005c*/ 	.word	0xffffffff


	//   ....[9]....
        /*0060*/ 	.word	0xffffffff


	//   ....[10]....
        /*0064*/ 	.word	0xffffffff


	//   ....[11]....
        /*0068*/ 	.word	0xffffffff


	//   ....[12]....
        /*006c*/ 	.word	0xffffffff


	//   ....[13]....
        /*0070*/ 	.word	0xffffffff


	//   ....[14]....
        /*0074*/ 	.word	0xffffffff


	//   ....[15]....
        /*0078*/ 	.word	0xffffffff


	//   ....[16]....
        /*007c*/ 	.word	0xffffffff


	//   ....[17]....
        /*0080*/ 	.word	0xffffffff


	//   ....[18]....
        /*0084*/ 	.word	0xffffffff


	//   ....[19]....
        /*0088*/ 	.word	0xffffffff


	//   ....[20]....
        /*008c*/ 	.word	0xffffffff


	//   ....[21]....
        /*0090*/ 	.word	0xffffffff


	//   ....[22]....
        /*0094*/ 	.word	0xffffffff


	//   ....[23]....
        /*0098*/ 	.word	0xffffffff


	//   ....[24]....
        /*009c*/ 	.word	0xffffffff


	//   ....[25]....
        /*00a0*/ 	.word	0xffffffff


	//   ....[26]....
        /*00a4*/ 	.word	0xffffffff


	//   ....[27]....
        /*00a8*/ 	.word	0xffffffff


	//   ....[28]....
        /*00ac*/ 	.word	0xffffffff


	//   ....[29]....
        /*00b0*/ 	.word	0xffffffff


	//   ....[30]....
        /*00b4*/ 	.word	0xffffffff


	//   ....[31]....
        /*00b8*/ 	.word	0xffffffff


	//   ....[32]....
        /*00bc*/ 	.word	0xffffffff


	//   ....[33]....
        /*00c0*/ 	.word	0xffffffff


	//   ....[34]....
        /*00c4*/ 	.word	0xffffffff


	//   ....[35]....
        /*00c8*/ 	.word	0xffffffff


	//   ....[36]....
        /*00cc*/ 	.word	0xffffffff


	//   ....[37]....
        /*00d0*/ 	.word	0xffffffff


	//   ....[38]....
        /*00d4*/ 	.word	0xffffffff


	//   ....[39]....
        /*00d8*/ 	.word	0xffffffff


	//   ....[40]....
        /*00dc*/ 	.word	0xffffffff


	//   ....[41]....
        /*00e0*/ 	.word	0xffffffff


	//   ....[42]....
        /*00e4*/ 	.word	0xffffffff


	//   ....[43]....
        /*00e8*/ 	.word	0xffffffff


	//   ....[44]....
        /*00ec*/ 	.word	0xffffffff


	//   ....[45]....
        /*00f0*/ 	.word	0xffffffff


	//   ....[46]....
        /*00f4*/ 	.word	0xffffffff


	//   ....[47]....
        /*00f8*/ 	.word	0xffffffff


	//   ....[48]....
        /*00fc*/ 	.word	0xffffffff


	//   ....[49]....
        /*0100*/ 	.word	0xffffffff


	//----- nvinfo : EIATTR_COOP_GROUP_INSTR_OFFSETS
	.align		4
.L_3643:
        /*0104*/ 	.byte	0x04, 0x28
        /*0106*/ 	.short	(.L_3645 - .L_3644)


	//   ....[0]....
.L_3644:
        /*0108*/ 	.word	0x00000b00


	//   ....[1]....
        /*010c*/ 	.word	0x00000c50


	//   ....[2]....
        /*0110*/ 	.word	0x00000da0


	//   ....[3]....
        /*0114*/ 	.word	0x00001560


	//   ....[4]....
        /*0118*/ 	.word	0x000017b0


	//   ....[5]....
        /*011c*/ 	.word	0x00001ae0


	//   ....[6]....
        /*0120*/ 	.word	0x00001b00


	//   ....[7]....
        /*0124*/ 	.word	0x00001b20


	//   ....[8]....
        /*0128*/ 	.word	0x00001b30


	//   ....[9]....
        /*012c*/ 	.word	0x00001b60


	//   ....[10]....
        /*0130*/ 	.word	0x00001b90


	//   ....[11]....
        /*0134*/ 	.word	0x00001bb0


	//   ....[12]....
        /*0138*/ 	.word	0x00001bd0


	//   ....[13]....
        /*013c*/ 	.word	0x00001c00


	//   ....[14]....
        /*0140*/ 	.word	0x00001c30


	//   ....[15]....
        /*0144*/ 	.word	0x00001c50


	//   ....[16]....
        /*0148*/ 	.word	0x00001c70


	//   ....[17]....
        /*014c*/ 	.word	0x00001cb0


	//   ....[18]....
        /*0150*/ 	.word	0x00001cf0


	//   ....[19]....
        /*0154*/ 	.word	0x00001d30


	//   ....[20]....
        /*0158*/ 	.word	0x00001d50


	//   ....[21]....
        /*015c*/ 	.word	0x00001da0


	//   ....[22]....
        /*0160*/ 	.word	0x00001dc0


	//   ....[23]....
        /*0164*/ 	.word	0x00001de0


	//   ....[24]....
        /*0168*/ 	.word	0x00001e00


	//   ....[25]....
        /*016c*/ 	.word	0x00001e30


	//   ....[26]....
        /*0170*/ 	.word	0x00001e50


	//   ....[27]....
        /*0174*/ 	.word	0x00001e70


	//   ....[28]....
        /*0178*/ 	.word	0x00001e90


	//   ....[29]....
        /*017c*/ 	.word	0x00001ea0


	//   ....[30]....
        /*0180*/ 	.word	0x00001eb0


	//   ....[31]....
        /*0184*/ 	.word	0x00001ec0


	//   ....[32]....
        /*0188*/ 	.word	0x00001ed0


	//   ....[33]....
        /*018c*/ 	.word	0x00002520


	//   ....[34]....
        /*0190*/ 	.word	0x00002630


	//   ....[35]....
        /*0194*/ 	.word	0x00002690


	//   ....[36]....
        /*0198*/ 	.word	0x000026d0


	//   ....[37]....
        /*019c*/ 	.word	0x00002740


	//   ....[38]....
        /*01a0*/ 	.word	0x00002920


	//   ....[39]....
        /*01a4*/ 	.word	0x00002c10


	//   ....[40]....
        /*01a8*/ 	.word	0x00002fc0


	//   ....[41]....
        /*01ac*/ 	.word	0x00003010


	//   ....[42]....
        /*01b0*/ 	.word	0x00003040


	//   ....[43]....
        /*01b4*/ 	.word	0x00003060


	//   ....[44]....
        /*01b8*/ 	.word	0x00003080


	//   ....[45]....
        /*01bc*/ 	.word	0x00003130


	//   ....[46]....
        /*01c0*/ 	.word	0x00003180


	//   ....[47]....
        /*01c4*/ 	.word	0x000031a0


	//   ....[48]....
        /*01c8*/ 	.word	0x000031c0


	//   ....[49]....
        /*01cc*/ 	.word	0x000031e0


	//----- nvinfo : EIATTR_EXIT_INSTR_OFFSETS
	.align		4
.L_3645:
        /*01d0*/ 	.byte	0x04, 0x1c
        /*01d2*/ 	.short	(.L_3647 - .L_3646)


	//   ....[0]....
.L_3646:
        /*01d4*/ 	.word	0x000032a0


	//   ....[1]....
        /*01d8*/ 	.word	0x000033e0


	//----- nvinfo : EIATTR_MAX_THREADS
	.align		4
.L_3647:
        /*01dc*/ 	.byte	0x04, 0x05
        /*01de*/ 	.short	(.L_3649 - .L_3648)
.L_3648:
        /*01e0*/ 	.word	0x00000020
        /*01e4*/ 	.word	0x00000001
        /*01e8*/ 	.word	0x00000001


	//----- nvinfo : EIATTR_CRS_STACK_SIZE
	.align		4
.L_3649:
        /*01ec*/ 	.byte	0x04, 0x1e
        /*01ee*/ 	.short	(.L_3651 - .L_3650)
.L_3650:
        /*01f0*/ 	.word	0x00000000
.L_3651:


//--------------------- .nv.info._Z25selective_scan_bwd_kernelI32Selective_Scan_bwd_kernel_traitsILi32ELi4ELb0ELb1ELb1ELb0ELb1EN3c108BFloat16EfEEv12SSMParamsBwd --------------------------
	.section	.nv.info._Z25selective_scan_bwd_kernelI32Selective_Scan_bwd_kernel_traitsILi32ELi4ELb0ELb1ELb1ELb0ELb1EN3c108BFloat16EfEEv12SSMParamsBwd,"",@"SHT_CUDA_INFO"
	.sectionflags	@""
	.align	4


	//----- nvinfo : EIATTR_CUDA_API_VERSION
	.align		4
        /*0000*/ 	.byte	0x04, 0x37
        /*0002*/ 	.short	(.L_3653 - .L_3652)
.L_3652:
        /*0004*/ 	.word	0x00000082


	//----- nvinfo : EIATTR_SW2861232_WAR
	.align		4
.L_3653:
        /*0008*/ 	.byte	0x01, 0x35
	.zero		2


	//----- nvinfo : EIATTR_PARAM_CBANK
	.align		4
        /*000c*/ 	.byte	0x04, 0x0a
        /*000e*/ 	.short	(.L_3655 - .L_3654)
	.align		4
.L_3654:
        /*0010*/ 	.word	index@(.nv.constant0._Z25selective_scan_bwd_kernelI32Selective_Scan_bwd_kernel_traitsILi32ELi4ELb0ELb1ELb1ELb0ELb1EN3c108BFloat16EfEEv12SSMParamsBwd)
        /*0014*/ 	.short	0x0160
        /*0016*/ 	.short	0x01f0


	//----- nvinfo : EIATTR_CBANK_PARAM_SIZE
	.align		4
.L_3655:
        /*0018*/ 	.byte	0x03, 0x19
        /*001a*/ 	.short	0x01f0


	//----- nvinfo : EIATTR_KPARAM_INFO
	.align		4
        /*001c*/ 	.byte	0x04, 0x17
        /*001e*/ 	.short	(.L_3657 - .L_3656)
.L_3656:
        /*0020*/ 	.word	0x00000000
        /*0024*/ 	.short	0x0000
        /*0026*/ 	.short	0x0000
        /*0028*/ 	.byte	0x00, 0xf0, 0xc1, 0x07


	//----- nvinfo : EIATTR_MAXREG_COUNT
	.align		4
.L_3657:
        /*002c*/ 	.byte	0x03, 0x1b
        /*002e*/ 	.short	0x00ff


	//----- nvinfo : EIATTR_NUM_BARRIERS
	.align		4
        /*0030*/ 	.byte	0x02, 0x4c
        /*0032*/ 	.byte	0x01
	.zero		1


	//----- nvinfo : EIATTR_MERCURY_ISA_VERSION
	.align		4
        /*0034*/ 	.byte	0x03, 0x5f
        /*0036*/ 	.short	0x0000


	//----- nvinfo : EIATTR_COOP_GROUP_MASK_REGIDS
	.align		4
        /*0038*/ 	.byte	0x04, 0x29
        /*003a*/ 	.short	(.L_3659 - .L_3658)


	//   ....[0]....
.L_3658:
        /*003c*/ 	.word	0xffffffff


	//   ....[1]....
        /*0040*/ 	.word	0xffffffff


	//   ....[2]....
        /*0044*/ 	.word	0xffffffff


	//   ....[3]....
        /*0048*/ 	.word	0xffffffff


	//   ....[4]....
        /*004c*/ 	.word	0xffffffff


	//   ....[5]....
        /*0050*/ 	.word	0xffffffff


	//   ....[6]....
        /*0054*/ 	.word	0xffffffff


	//   ....[7]....
        /*0058*/ 	.word	0xffffffff


	//   ....[8]....
        /*005c*/ 	.word	0xffffffff


	//   ....[9]....
        /*0060*/ 	.word	0xffffffff


	//   ....[10]....
        /*0064*/ 	.word	0xffffffff


	//   ....[11]....
        /*0068*/ 	.word	0xffffffff


	//   ....[12]....
        /*006c*/ 	.word	0xffffffff


	//   ....[13]....
        /*0070*/ 	.word	0xffffffff


	//   ....[14]....
        /*0074*/ 	.word	0xffffffff


	//   ....[15]....
        /*0078*/ 	.word	0xffffffff


	//   ....[16]....
        /*007c*/ 	.word	0xffffffff


	//   ....[17]....
        /*0080*/ 	.word	0xffffffff


	//   ....[18]....
        /*0084*/ 	.word	0xffffffff


	//   ....[19]....
        /*0088*/ 	.word	0xffffffff


	//   ....[20]....
        /*008c*/ 	.word	0xffffffff


	//   ....[21]....
        /*0090*/ 	.word	0xffffffff


	//   ....[22]....
        /*0094*/ 	.word	0xffffffff


	//   ....[23]....
        /*0098*/ 	.word	0xffffffff


	//   ....[24]....
        /*009c*/ 	.word	0xffffffff


	//   ....[25]....
        /*00a0*/ 	.word	0xffffffff


	//   ....[26]....
        /*00a4*/ 	.word	0xffffffff


	//   ....[27]....
        /*00a8*/ 	.word	0xffffffff


	//   ....[28]....
        /*00ac*/ 	.word	0xffffffff


	//   ....[29]....
        /*00b0*/ 	.word	0xffffffff


	//   ....[30]....
        /*00b4*/ 	.word	0xffffffff


	//   ....[31]....
        /*00b8*/ 	.word	0xffffffff


	//   ....[32]....
        /*00bc*/ 	.word	0xffffffff


	//   ....[33]....
        /*00c0*/ 	.word	0xffffffff


	//   ....[34]....
        /*00c4*/ 	.word	0xffffffff


	//   ....[35]....
        /*00c8*/ 	.word	0xffffffff


	//   ....[36]....
        /*00cc*/ 	.word	0xffffffff


	//   ....[37]....
        /*00d0*/ 	.word	0xffffffff


	//   ....[38]....
        /*00d4*/ 	.word	0xffffffff


	//   ....[39]....
        /*00d8*/ 	.word	0xffffffff


	//   ....[40]....
        /*00dc*/ 	.word	0xffffffff


	//   ....[41]....
        /*00e0*/ 	.word	0xffffffff


	//   ....[42]....
        /*00e4*/ 	.word	0xffffffff


	//   ....[43]....
        /*00e8*/ 	.word	0xffffffff


	//   ....[44]....
        /*00ec*/ 	.word	0xffffffff


	//   ....[45]....
        /*00f0*/ 	.word	0xffffffff


	//   ....[46]....
        /*00f4*/ 	.word	0xffffffff


	//   ....[47]....
        /*00f8*/ 	.word	0xffffffff


	//   ....[48]....
        /*00fc*/ 	.word	0xffffffff


	//   ....[49]....
        /*0100*/ 	.word	0xffffffff


	//   ....[50]....
        /*0104*/ 	.word	0xffffffff


	//   ....[51]....
        /*0108*/ 	.word	0xffffffff


	//   ....[52]....
        /*010c*/ 	.word	0xffffffff


	//   ....[53]....
        /*0110*/ 	.word	0xffffffff


	//----- nvinfo : EIATTR_COOP_GROUP_INSTR_OFFSETS
	.align		4
.L_3659:
        /*0114*/ 	.byte	0x04, 0x28
        /*0116*/ 	.short	(.L_3661 - .L_3660)


	//   ....[0]....
.L_3660:
        /*0118*/ 	.word	0x00000b00


	//   ....[1]....
        /*011c*/ 	.word	0x00000c50


	//   ....[2]....
        /*0120*/ 	.word	0x00000f00


	//   ....[3]....
        /*0124*/ 	.word	0x00001140


	//   ....[4]....
        /*0128*/ 	.word	0x00001310


	//   ....[5]....
        /*012c*/ 	.word	0x00001580


	//   ....[6]....
        /*0130*/ 	.word	0x00001a20


	//   ....[7]....
        /*0134*/ 	.word	0x00002360


	//   ....[8]....
        /*0138*/ 	.word	0x000025d0


	//   ....[9]....
        /*013c*/ 	.word	0x000028d0


	//   ....[10]....
        /*0140*/ 	.word	0x00002900


	//   ....[11]....
        /*0144*/ 	.word	0x00002920


	//   ....[12]....
        /*0148*/ 	.word	0x00002930


	//   ....[13]....
        /*014c*/ 	.word	0x00002960


	//   ....[14]....
        /*0150*/ 	.word	0x00002990


	//   ....[15]....
        /*0154*/ 	.word	0x000029b0


	//   ....[16]....
        /*0158*/ 	.word	0x000029d0


	//   ....[17]....
        /*015c*/ 	.word	0x00002a00


	//   ....[18]....
        /*0160*/ 	.word	0x00002a30


	//   ....[19]....
        /*0164*/ 	.word	0x00002a50


	//   ....[20]....
        /*0168*/ 	.word	0x00002a70


	//   ....[21]....
        /*016c*/ 	.word	0x00002ac0


	//   ....[22]....
        /*0170*/ 	.word	0x00002af0


	//   ....[23]....
        /*0174*/ 	.word	0x00002b30


	//   ....[24]....
        /*0178*/ 	.word	0x00002b50


	//   ....[25]....
        /*017c*/ 	.word	0x00002ba0


	//   ....[26]....
        /*0180*/ 	.word	0x00002bc0


	//   ....[27]....
        /*0184*/ 	.word	0x00002bf0


	//   ....[28]....
        /*0188*/ 	.word	0x00002c00


	//   ....[29]....
        /*018c*/ 	.word	0x00002c20


	//   ....[30]....
        /*0190*/ 	.word	0x00002c50


	//   ....[31]....
        /*0194*/ 	.word	0x00002c70


	//   ....[32]....
        /*0198*/ 	.word	0x00002c80


	//   ....[33]....
        /*019c*/ 	.word	0x00002c90


	//   ....[34]....
        /*01a0*/ 	.word	0x00002ca0


	//   ....[35]....
        /*01a4*/ 	.word	0x00002cb0


	//   ....[36]....
        /*01a8*/ 	.word	0x00002cc0


	//   ....[37]....
        /*01ac*/ 	.word	0x00003310


	//   ....[38]....
        /*01b0*/ 	.word	0x00003420


	//   ....[39]....
        /*01b4*/ 	.word	0x000034a0


	//   ....[40]....
        /*01b8*/ 	.word	0x00003500


	//   ....[41]....
        /*01bc*/ 	.word	0x00003530


	//   ....[42]....
        /*01c0*/ 	.word	0x000036f0


	//   ....[43]....
        /*01c4*/ 	.word	0x000039f0


	//   ....[44]....
        /*01c8*/ 	.word	0x00003db0


	//   ....[45]....
        /*01cc*/ 	.word	0x00003e00


	//   ....[46]....
        /*01d0*/ 	.word	0x00003e30


	//   ....[47]....
        /*01d4*/ 	.word	0x00003e50


	//   ....[48]....
        /*01d8*/ 	.word	0x00003e70


	//   ....[49]....
        /*01dc*/ 	.word	0x00003f20


	//   ....[50]....
        /*01e0*/ 	.word	0x00003f70


	//   ....[51]....
        /*01e4*/ 	.word	0x00003f90


	//   ....[52]....
        /*01e8*/ 	.word	0x00003fb0


	//   ....[53]....
        /*01ec*/ 	.word	0x00003fd0


	//----- nvinfo : EIATTR_EXIT_INSTR_OFFSETS
	.align		4
.L_3661:
        /*01f0*/ 	.byte	0x04, 0x1c
        /*01f2*/ 	.short	(.L_3663 - .L_3662)


	//   ....[0]....
.L_3662:
        /*01f4*/ 	.word	0x00004090


	//   ....[1]....
        /*01f8*/ 	.word	0x000041d0


	//----- nvinfo : EIATTR_MAX_THREADS
	.align		4
.L_3663:
        /*01fc*/ 	.byte	0x04, 0x05
        /*01fe*/ 	.short	(.L_3665 - .L_3664)
.L_3664:
        /*0200*/ 	.word	0x00000020
        /*0204*/ 	.word	0x00000001
        /*0208*/ 	.word	0x00000001


	//----- nvinfo : EIATTR_CRS_STACK_SIZE
	.align		4
.L_3665:
        /*020c*/ 	.byte	0x04, 0x1e
        /*020e*/ 	.short	(.L_3667 - .L_3666)
.L_3666:
        /*0210*/ 	.word	0x00000000
.L_3667:


//--------------------- .nv.info._Z25selective_scan_bwd_kernelI32Selective_Scan_bwd_kernel_traitsILi32ELi4ELb0ELb1ELb1ELb1ELb0EN3c108BFloat16EfEEv12SSMParamsBwd --------------------------
	.section	.nv.info._Z25selective_scan_bwd_kernelI32Selective_Scan_bwd_kernel_traitsILi32ELi4ELb0ELb1ELb1ELb1ELb0EN3c108BFloat16EfEEv12SSMParamsBwd,"",@"SHT_CUDA_INFO"
	.sectionflags	@""
	.align	4


	//----- nvinfo : EIATTR_CUDA_API_VERSION
	.align		4
        /*0000*/ 	.byte	0x04, 0x37
        /*0002*/ 	.short	(.L_3669 - .L_3668)
.L_3668:
        /*0004*/ 	.word	0x00000082


	//----- nvinfo : EIATTR_SW2861232_WAR
	.align		4
.L_3669:
        /*0008*/ 	.byte	0x01, 0x35
	.zero		2


	//----- nvinfo : EIATTR_PARAM_CBANK
	.align		4
        /*000c*/ 	.byte	0x04, 0x0a
        /*000e*/ 	.short	(.L_3671 - .L_3670)
	.align		4
.L_3670:
        /*0010*/ 	.word	index@(.nv.constant0._Z25selective_scan_bwd_kernelI32Selective_Scan_bwd_kernel_traitsILi32ELi4ELb0ELb1ELb1ELb1ELb0EN3c108BFloat16EfEEv12SSMParamsBwd)
        /*0014*/ 	.short	0x0160
        /*0016*/ 	.short	0x01f0


	//----- nvinfo : EIATTR_CBANK_PARAM_SIZE
	.align		4
.L_3671:
        /*0018*/ 	.byte	0x03, 0x19
        /*001a*/ 	.short	0x01f0


	//----- nvinfo : EIATTR_KPARAM_INFO
	.align		4
        /*001c*/ 	.byte	0x04, 0x17
        /*001e*/ 	.short	(.L_3673 - .L_3672)
.L_3672:
        /*0020*/ 	.word	0x00000000
        /*0024*/ 	.short	0x0000
        /*0026*/ 	.short	0x0000
        /*0028*/ 	.byte	0x00, 0xf0, 0xc1, 0x07


	//----- nvinfo : EIATTR_MAXREG_COUNT
	.align		4
.L_3673:
        /*002c*/ 	.byte	0x03, 0x1b
        /*002e*/ 	.short	0x00ff


	//----- nvinfo : EIATTR_NUM_BARRIERS
	.align		4
        /*0030*/ 	.byte	0x02, 0x4c
        /*0032*/ 	.byte	0x01
	.zero		1


	//----- nvinfo : EIATTR_MERCURY_ISA_VERSION
	.align		4
        /*0034*/ 	.byte	0x03, 0x5f
        /*0036*/ 	.short	0x0000


	//----- nvinfo : EIATTR_COOP_GROUP_MASK_REGIDS
	.align		4
        /*0038*/ 	.byte	0x04, 0x29
        /*003a*/ 	.short	(.L_3675 - .L_3674)


	//   ....[0]....
.L_3674:
        /*003c*/ 	.word	0xffffffff


	//   ....[1]....
        /*0040*/ 	.word	0xffffffff


	//   ....[2]....
        /*0044*/ 	.word	0xffffffff


	//   ....[3]....
        /*0048*/ 	.word	0xffffffff


	//   ....[4]....
        /*004c*/ 	.word	0xffffffff


	//   ....[5]....
        /*0050*/ 	.word	0xffffffff


	//   ....[6]....
        /*0054*/ 	.word	0xffffffff


	//   ....[7]....
        /*0058*/ 	.word	0xffffffff


	//   ....[8]....
        /*005c*/ 	.word	0xffffffff


	//   ....[9]....
        /*0060*/ 	.word	0xffffffff


	//   ....[10]....
        /*0064*/ 	.word	0xffffffff


	//   ....[11]....
        /*0068*/ 	.word	0xffffffff


	//   ....[12]....
        /*006c*/ 	.word	0xffffffff


	//   ....[13]....
        /*0070*/ 	.word	0xffffffff


	//   ....[14]....
        /*0074*/ 	.word	0xffffffff


	//   ....[15]....
        /*0078*/ 	.word	0xffffffff


	//   ....[16]....
        /*007c*/ 	.word	0xffffffff


	//   ....[17]....
        /*0080*/ 	.word	0xffffffff


	//   ....[18]....
        /*0084*/ 	.word	0xffffffff


	//   ....[19]....
        /*0088*/ 	.word	0xffffffff


	//   ....[20]....
        /*008c*/ 	.word	0xffffffff


	//   ....[21]....
        /*0090*/ 	.word	0xffffffff


	//   ....[22]....
        /*0094*/ 	.word	0xffffffff


	//   ....[23]....
        /*0098*/ 	.word	0xffffffff


	//   ....[24]....
        /*009c*/ 	.word	0xffffffff


	//   ....[25]....
        /*00a0*/ 	.word	0xffffffff


	//   ....[26]....
        /*00a4*/ 	.word	0xffffffff


	//   ....[27]....
        /*00a8*/ 	.word	0xffffffff


	//   ....[28]....
        /*00ac*/ 	.word	0xffffffff


	//   ....[29]....
        /*00b0*/ 	.word	0xffffffff


	//   ....[30]....
        /*00b4*/ 	.word	0xffffffff


	//   ....[31]....
        /*00b8*/ 	.word	0xffffffff


	//   ....[32]....
        /*00bc*/ 	.word	0xffffffff


	//   ....[33]....
        /*00c0*/ 	.word	0xffffffff


	//   ....[34]....
        /*00c4*/ 	.word	0xffffffff


	//   ....[35]....
        /*00c8*/ 	.word	0xffffffff


	//   ....[36]....
        /*00cc*/ 	.word	0xffffffff


	//   ....[37]....
        /*00d0*/ 	.word	0xffffffff


	//   ....[38]....
        /*00d4*/ 	.word	0xffffffff


	//   ....[39]....
        /*00d8*/ 	.word	0xffffffff


	//   ....[40]....
        /*00dc*/ 	.word	0xffffffff


	//   ....[41]....
        /*00e0*/ 	.word	0xffffffff


	//   ....[42]....
        /*00e4*/ 	.word	0xffffffff


	//   ....[43]....
        /*00e8*/ 	.word	0xffffffff


	//   ....[44]....
        /*00ec*/ 	.word	0xffffffff


	//   ....[45]....
        /*00f0*/ 	.word	0xffffffff


	//   ....[46]....
        /*00f4*/ 	.word	0xffffffff


	//   ....[47]....
        /*00f8*/ 	.word	0xffffffff


	//   ....[48]....
        /*00fc*/ 	.word	0xffffffff


	//   ....[49]....
        /*0100*/ 	.word	0xffffffff


	//   ....[50]....
        /*0104*/ 	.word	0xffffffff


	//----- nvinfo : EIATTR_COOP_GROUP_INSTR_OFFSETS
	.align		4
.L_3675:
        /*0108*/ 	.byte	0x04, 0x28
        /*010a*/ 	.short	(.L_3677 - .L_3676)


	//   ....[0]....
.L_3676:
        /*010c*/ 	.word	0x00000b00


	//   ....[1]....
        /*0110*/ 	.word	0x00000c10


	//   ....[2]....
        /*0114*/ 	.word	0x00000da0


	//   ....[3]....
        /*0118*/ 	.word	0x00001de0


	//   ....[4]....
        /*011c*/ 	.word	0x00002040


	//   ....[5]....
        /*0120*/ 	.word	0x00002340


	//   ....[6]....
        /*0124*/ 	.word	0x00002370


	//   ....[7]....
        /*0128*/ 	.word	0x000023a0


	//   ....[8]....
        /*012c*/ 	.word	0x000023b0


	//   ....[9]....
        /*0130*/ 	.word	0x000023e0


	//   ....[10]....
        /*0134*/ 	.word	0x00002400


	//   ....[11]....
        /*0138*/ 	.word	0x00002440


	//   ....[12]....
        /*013c*/ 	.word	0x00002450


	//   ....[13]....
        /*0140*/ 	.word	0x00002480


	//   ....[14]....
        /*0144*/ 	.word	0x000024a0


	//   ....[15]....
        /*0148*/ 	.word	0x000024d0


	//   ....[16]....
        /*014c*/ 	.word	0x000024f0


	//   ....[17]....
        /*0150*/ 	.word	0x00002540


	//   ....[18]....
        /*0154*/ 	.word	0x00002560


	//   ....[19]....
        /*0158*/ 	.word	0x000025a0


	//   ....[20]....
        /*015c*/ 	.word	0x000025d0


	//   ....[21]....
        /*0160*/ 	.word	0x00002620


	//   ....[22]....
        /*0164*/ 	.word	0x00002630


	//   ....[23]....
        /*0168*/ 	.word	0x00002660


	//   ....[24]....
        /*016c*/ 	.word	0x00002680


	//   ....[25]....
        /*0170*/ 	.word	0x000026b0


	//   ....[26]....
        /*0174*/ 	.word	0x000026c0


	//   ....[27]....
        /*0178*/ 	.word	0x000026e0


	//   ....[28]....
        /*017c*/ 	.word	0x00002710


	//   ....[29]....
        /*0180*/ 	.word	0x00002720


	//   ....[30]....
        /*0184*/ 	.word	0x00002730


	//   ....[31]....
        /*0188*/ 	.word	0x00002740


	//   ....[32]....
        /*018c*/ 	.word	0x00002750


	//   ....[33]....
        /*0190*/ 	.word	0x00002da0


	//   ....[34]....
        /*0194*/ 	.word	0x00002eb0


	//   ....[35]....
        /*0198*/ 	.word	0x00002f20


	//   ....[36]....
        /*019c*/ 	.word	0x00002f60


	//   ....[37]....
        /*01a0*/ 	.word	0x00002fc0


	//   ....[38]....
        /*01a4*/ 	.word	0x00003240


	//   ....[39]....
        /*01a8*/ 	.word	0x00003280


	//   ....[40]....
        /*01ac*/ 	.word	0x000037c0


	//   ....[41]....
        /*01b0*/ 	.word	0x00003b70


	//   ....[42]....
        /*01b4*/ 	.word	0x00003bc0


	//   ....[43]....
        /*01b8*/ 	.word	0x00003bf0


	//   ....[44]....
        /*01bc*/ 	.word	0x00003c10


	//   ....[45]....
        /*01c0*/ 	.word	0x00003c30


	//   ....[46]....
        /*01c4*/ 	.word	0x00003ce0


	//   ....[47]....
        /*01c8*/ 	.word	0x00003d30


	//   ....[48]....
        /*01cc*/ 	.word	0x00003d50


	//   ....[49]....
        /*01d0*/ 	.word	0x00003d70


	//   ....[50]....
        /*01d4*/ 	.word	0x00003d90


	//----- nvinfo : EIATTR_EXIT_INSTR_OFFSETS
	.align		4
.L_3677:
        /*01d8*/ 	.byte	0x04, 0x1c
        /*01da*/ 	.short	(.L_3679 - .L_3678)


	//   ....[0]....
.L_3678:
        /*01dc*/ 	.word	0x00003e50


	//   ....[1]....
        /*01e0*/ 	.word	0x00003f90


	//----- nvinfo : EIATTR_MAX_THREADS
	.align		4
.L_3679:
        /*01e4*/ 	.byte	0x04, 0x05
        /*01e6*/ 	.short	(.L_3681 - .L_3680)
.L_3680:
        /*01e8*/ 	.word	0x00000020
        /*01ec*/ 	.word	0x00000001
        /*01f0*/ 	.word	0x00000001


	//----- nvinfo : EIATTR_CRS_STACK_SIZE
	.align		4
.L_3681:
        /*01f4*/ 	.byte	0x04, 0x1e
        /*01f6*/ 	.short	(.L_3683 - .L_3682)
.L_3682:
        /*01f8*/ 	.word	0x00000000
.L_3683:


//--------------------- .nv.info._Z25selective_scan_bwd_kernelI32Selective_Scan_bwd_kernel_traitsILi32ELi4ELb0ELb1ELb1ELb1ELb1EN3c108BFloat16EfEEv12SSMParamsBwd --------------------------
	.section	.nv.info._Z25selective_scan_bwd_kernelI32Selective_Scan_bwd_kernel_traitsILi32ELi4ELb0ELb1ELb1ELb1ELb1EN3c108BFloat16EfEEv12SSMParamsBwd,"",@"SHT_CUDA_INFO"
	.sectionflags	@""
	.align	4


	//----- nvinfo : EIATTR_CUDA_API_VERSION
	.align		4
        /*0000*/ 	.byte	0x04, 0x37
        /*0002*/ 	.short	(.L_3685 - .L_3684)
.L_3684:
        /*0004*/ 	.word	0x00000082


	//----- nvinfo : EIATTR_SW2861232_WAR
	.align		4
.L_3685:
        /*0008*/ 	.byte	0x01, 0x35
	.zero		2


	//----- nvinfo : EIATTR_PARAM_CBANK
	.align		4
        /*000c*/ 	.byte	0x04, 0x0a
        /*000e*/ 	.short	(.L_3687 - .L_3686)
	.align		4
.L_3686:
        /*0010*/ 	.word	index@(.nv.constant0._Z25selective_scan_bwd_kernelI32Selective_Scan_bwd_kernel_traitsILi32ELi4ELb0ELb1ELb1ELb1ELb1EN3c108BFloat16EfEEv12SSMParamsBwd)
        /*0014*/ 	.short	0x0160
        /*0016*/ 	.short	0x01f0


	//----- nvinfo : EIATTR_CBANK_PARAM_SIZE
	.align		4
.L_3687:
        /*0018*/ 	.byte	0x03, 0x19
        /*001a*/ 	.short	0x01f0


	//----- nvinfo : EIATTR_KPARAM_INFO
	.align		4
        /*001c*/ 	.byte	0x04, 0x17
        /*001e*/ 	.short	(.L_3689 - .L_3688)
.L_3688:
        /*0020*/ 	.word	0x00000000
        /*0024*/ 	.short	0x0000
        /*0026*/ 	.short	0x0000
        /*0028*/ 	.byte	0x00, 0xf0, 0xc1, 0x07


	//----- nvinfo : EIATTR_MAXREG_COUNT
	.align		4
.L_3689:
        /*002c*/ 	.byte	0x03, 0x1b
        /*002e*/ 	.short	0x00ff


	//----- nvinfo : EIATTR_NUM_BARRIERS
	.align		4
        /*0030*/ 	.byte	0x02, 0x4c
        /*0032*/ 	.byte	0x01
	.zero		1


	//----- nvinfo : EIATTR_MERCURY_ISA_VERSION
	.align		4
        /*0034*/ 	.byte	0x03, 0x5f
        /*0036*/ 	.short	0x0000


	//----- nvinfo : EIATTR_COOP_GROUP_MASK_REGIDS
	.align		4
        /*0038*/ 	.byte	0x04, 0x29
        /*003a*/ 	.short	(.L_3691 - .L_3690)


	//   ....[0]....
.L_3690:
        /*003c*/ 	.word	0xffffffff


	//   ....[1]....
        /*0040*/ 	.word	0xffffffff


	//   ....[2]....
        /*0044*/ 	.word	0xffffffff


	//   ....[3]....
        /*0048*/ 	.word	0xffffffff


	//   ....[4]....
        /*004c*/ 	.word	0xffffffff


	//   ....[5]....
        /*0050*/ 	.word	0xffffffff


	//   ....[6]....
        /*0054*/ 	.word	0xffffffff


	//   ....[7]....
        /*0058*/ 	.word	0xffffffff


	//   ....[8]....
        /*005c*/ 	.word	0xffffffff


	//   ....[9]....
        /*0060*/ 	.word	0xffffffff


	//   ....[10]....
        /*0064*/ 	.word	0xffffffff


	//   ....[11]....
        /*0068*/ 	.word	0xffffffff


	//   ....[12]....
        /*006c*/ 	.word	0xffffffff


	//   ....[13]....
        /*0070*/ 	.word	0xffffffff


	//   ....[14]....
        /*0074*/ 	.word	0xffffffff


	//   ....[15]....
        /*0078*/ 	.word	0xffffffff


	//   ....[16]....
        /*007c*/ 	.word	0xffffffff


	//   ....[17]....
        /*0080*/ 	.word	0xffffffff


	//   ....[18]....
        /*0084*/ 	.word	0xffffffff


	//   ....[19]....
        /*0088*/ 	.word	0xffffffff


	//   ....[20]....
        /*008c*/ 	.word	0xffffffff


	//   ....[21]....
        /*0090*/ 	.word	0xffffffff


	//   ....[22]....
        /*0094*/ 	.word	0xffffffff


	//   ....[23]....
        /*0098*/ 	.word	0xffffffff


	//   ....[24]....
        /*009c*/ 	.word	0xffffffff


	//   ....[25]....
        /*00a0*/ 	.word	0xffffffff


	//   ....[26]....
        /*00a4*/ 	.word	0xffffffff


	//   ....[27]....
        /*00a8*/ 	.word	0xffffffff


	//   ....[28]....
        /*00ac*/ 	.word	0xffffffff


	//   ....[29]....
        /*00b0*/ 	.word	0xffffffff


	//   ....[30]....
        /*00b4*/ 	.word	0xffffffff


	//   ....[31]....
        /*00b8*/ 	.word	0xffffffff


	//   ....[32]....
        /*00bc*/ 	.word	0xffffffff


	//   ....[33]....
        /*00c0*/ 	.word	0xffffffff


	//   ....[34]....
        /*00c4*/ 	.word	0xffffffff


	//   ....[35]....
        /*00c8*/ 	.word	0xffffffff


	//   ....[36]....
        /*00cc*/ 	.word	0xffffffff


	//   ....[37]....
        /*00d0*/ 	.word	0xffffffff


	//   ....[38]....
        /*00d4*/ 	.word	0xffffffff


	//   ....[39]....
        /*00d8*/ 	.word	0xffffffff


	//   ....[40]....
        /*00dc*/ 	.word	0xffffffff


	//   ....[41]....
        /*00e0*/ 	.word	0xffffffff


	//   ....[42]....
        /*00e4*/ 	.word	0xffffffff


	//   ....[43]....
        /*00e8*/ 	.word	0xffffffff


	//   ....[44]....
        /*00ec*/ 	.word	0xffffffff


	//   ....[45]....
        /*00f0*/ 	.word	0xffffffff


	//   ....[46]....
        /*00f4*/ 	.word	0xffffffff


	//   ....[47]....
        /*00f8*/ 	.word	0xffffffff


	//   ....[48]....
        /*00fc*/ 	.word	0xffffffff


	//   ....[49]....
        /*0100*/ 	.word	0xffffffff


	//   ....[50]....
        /*0104*/ 	.word	0xffffffff


	//   ....[51]....
        /*0108*/ 	.word	0xffffffff


	//   ....[52]....
        /*010c*/ 	.word	0xffffffff


	//   ....[53]....
        /*0110*/ 	.word	0xffffffff


	//   ....[54]....
        /*0114*/ 	.word	0xffffffff


	//----- nvinfo : EIATTR_COOP_GROUP_INSTR_OFFSETS
	.align		4
.L_3691:
        /*0118*/ 	.byte	0x04, 0x28
        /*011a*/ 	.short	(.L_3693 - .L_3692)


	//   ....[0]....
.L_3692:
        /*011c*/ 	.word	0x00000b30


	//   ....[1]....
        /*0120*/ 	.word	0x00000c70


	//   ....[2]....
        /*0124*/ 	.word	0x00000f80


	//   ....[3]....
        /*0128*/ 	.word	0x00001aa0


	//   ....[4]....
        /*012c*/ 	.word	0x00001ca0


	//   ....[5]....
        /*0130*/ 	.word	0x00001ee0


	//   ....[6]....
        /*0134*/ 	.word	0x000022f0


	//   ....[7]....
        /*0138*/ 	.word	0x00002c60


	//   ....[8]....
        /*013c*/ 	.word	0x00002ed0


	//   ....[9]....
        /*0140*/ 	.word	0x000031d0


	//   ....[10]....
        /*0144*/ 	.word	0x00003200


	//   ....[11]....
        /*0148*/ 	.word	0x00003220


	//   ....[12]....
        /*014c*/ 	.word	0x00003230


	//   ....[13]....
        /*0150*/ 	.word	0x00003260


	//   ....[14]....
        /*0154*/ 	.word	0x00003290


	//   ....[15]....
        /*0158*/ 	.word	0x000032b0


	//   ....[16]....
        /*015c*/ 	.word	0x000032d0


	//   ....[17]....
        /*0160*/ 	.word	0x00003300


	//   ....[18]....
        /*0164*/ 	.word	0x00003330


	//   ....[19]....
        /*0168*/ 	.word	0x00003350


	//   ....[20]....
        /*016c*/ 	.word	0x00003370


	//   ....[21]....
        /*0170*/ 	.word	0x000033c0


	//   ....[22]....
        /*0174*/ 	.word	0x000033f0


	//   ....[23]....
        /*0178*/ 	.word	0x00003420


	//   ....[24]....
        /*017c*/ 	.word	0x00003450


	//   ....[25]....
        /*0180*/ 	.word	0x000034a0


	//   ....[26]....
        /*0184*/ 	.word	0x000034c0


	//   ....[27]....
        /*0188*/ 	.word	0x000034f0


	//   ....[28]....
        /*018c*/ 	.word	0x00003500


	//   ....[29]....
        /*0190*/ 	.word	0x00003520


	//   ....[30]....
        /*0194*/ 	.word	0x00003550


	//   ....[31]....
        /*0198*/ 	.word	0x00003570


	//   ....[32]....
        /*019c*/ 	.word	0x00003580


	//   ....[33]....
        /*01a0*/ 	.word	0x00003590


	//   ....[34]....
        /*01a4*/ 	.word	0x000035a0


	//   ....[35]....
        /*01a8*/ 	.word	0x000035b0


	//   ....[36]....
        /*01ac*/ 	.word	0x000035c0


	//   ....[37]....
        /*01b0*/ 	.word	0x00003c10


	//   ....[38]....
        /*01b4*/ 	.word	0x00003d20


	//   ....[39]....
        /*01b8*/ 	.word	0x00003da0


	//   ....[40]....
        /*01bc*/ 	.word	0x00003e00


	//   ....[41]....
        /*01c0*/ 	.word	0x00003e30


	//   ....[42]....
        /*01c4*/ 	.word	0x00004100


	//   ....[43]....
        /*01c8*/ 	.word	0x00004150


	//   ....[44]....
        /*01cc*/ 	.word	0x000046a0


	//   ....[45]....
        /*01d0*/ 	.word	0x00004a60


	//   ....[46]....
        /*01d4*/ 	.word	0x00004ab0


	//   ....[47]....
        /*01d8*/ 	.word	0x00004ae0


	//   ....[48]....
        /*01dc*/ 	.word	0x00004b00


	//   ....[49]....
        /*01e0*/ 	.word	0x00004b20


	//   ....[50]....
        /*01e4*/ 	.word	0x00004bd0


	//   ....[51]....
        /*01e8*/ 	.word	0x00004c20


	//   ....[52]....
        /*01ec*/ 	.word	0x00004c40


	//   ....[53]....
        /*01f0*/ 	.word	0x00004c60


	//   ....[54]....
        /*01f4*/ 	.word	0x00004c80


	//----- nvinfo : EIATTR_EXIT_INSTR_OFFSETS
	.align		4
.L_3693:
        /*01f8*/ 	.byte	0x04, 0x1c
        /*01fa*/ 	.short	(.L_3695 - .L_3694)


	//   ....[0]....
.L_3694:
        /*01fc*/ 	.word	0x00004d40


	//   ....[1]....
        /*0200*/ 	.word	0x00004e80


	//----- nvinfo : EIATTR_MAX_THREADS
	.align		4
.L_3695:
        /*0204*/ 	.byte	0x04, 0x05
        /*0206*/ 	.short	(.L_3697 - .L_3696)
.L_3696:
        /*0208*/ 	.word	0x00000020
        /*020c*/ 	.word	0x00000001
        /*0210*/ 	.word	0x00000001


	//----- nvinfo : EIATTR_CRS_STACK_SIZE
	.align		4
.L_3697:
        /*0214*/ 	.byte	0x04, 0x1e
        /*0216*/ 	.short	(.L_3699 - .L_3698)
.L_3698:
        /*0218*/ 	.word	0x00000000
.L_3699:


//--------------------- .nv.info._Z25selective_scan_bwd_kernelI32Selective_Scan_bwd_kernel_traitsILi32ELi4ELb1ELb0ELb0ELb0ELb0EN3c108BFloat16EfEEv12SSMParamsBwd --------------------------
	.section	.nv.info._Z25selective_scan_bwd_kernelI32Selective_Scan_bwd_kernel_traitsILi32ELi4ELb1ELb0ELb0ELb0ELb0EN3c108BFloat16EfEEv12SSMParamsBwd,"",@"SHT_CUDA_INFO"
	.sectionflags	@""
	.align	4


	//----- nvinfo : EIATTR_CUDA_API_VERSION
	.align		4
        /*0000*/ 	.byte	0x04, 0x37
        /*0002*/ 	.short	(.L_3701 - .L_3700)
.L_3700:
        /*0004*/ 	.word	0x00000082


	//----- nvinfo : EIATTR_SW2861232_WAR
	.align		4
.L_3701:
        /*0008*/ 	.byte	0x01, 0x35
	.zero		2


	//----- nvinfo : EIATTR_PARAM_CBANK
	.align		4
        /*000c*/ 	.byte	0x04, 0x0a
        /*000e*/ 	.short	(.L_3703 - .L_3702)
	.align		4
.L_3702:
        /*0010*/ 	.word	index@(.nv.constant0._Z25selective_scan_bwd_kernelI32Selective_Scan_bwd_kernel_traitsILi32ELi4ELb1ELb0ELb0ELb0ELb0EN3c108BFloat16EfEEv12SSMParamsBwd)
        /*0014*/ 	.short	0x0160
        /*0016*/ 	.short	0x01f0


	//----- nvinfo : EIATTR_CBANK_PARAM_SIZE
	.align		4
.L_3703:
        /*0018*/ 	.byte	0x03, 0x19
        /*001a*/ 	.short	0x01f0


	//----- nvinfo : EIATTR_KPARAM_INFO
	.align		4
        /*001c*/ 	.byte	0x04, 0x17
        /*001e*/ 	.short	(.L_3705 - .L_3704)
.L_3704:
        /*0020*/ 	.word	0x00000000
        /*0024*/ 	.short	0x0000
        /*0026*/ 	.short	0x0000
        /*0028*/ 	.byte	0x00, 0xf0, 0xc1, 0x07


	//----- nvinfo : EIATTR_MAXREG_COUNT
	.align		4
.L_3705:
        /*002c*/ 	.byte	0x03, 0x1b
        /*002e*/ 	.short	0x00ff


	//----- nvinfo : EIATTR_NUM_BARRIERS
	.align		4
        /*0030*/ 	.byte	0x02, 0x4c
        /*0032*/ 	.byte	0x01
	.zero		1


	//----- nvinfo : EIATTR_MERCURY_ISA_VERSION
	.align		4
        /*0034*/ 	.byte	0x03, 0x5f
        /*0036*/ 	.short	0x0000


	//----- nvinfo : EIATTR_COOP_GROUP_MASK_REGIDS
	.align		4
        /*0038*/ 	.byte	0x04, 0x29
        /*003a*/ 	.short	(.L_3707 - .L_3706)


	//   ....[0]....
.L_3706:
        /*003c*/ 	.word	0xffffffff


	//   ....[1]....
        /*0040*/ 	.word	0xffffffff


	//   ....[2]....
        /*0044*/ 	.word	0xffffffff


	//   ....[3]....
        /*0048*/ 	.word	0xffffffff


	//   ....[4]....
        /*004c*/ 	.word	0xffffffff


	//   ....[5]....
        /*0050*/ 	.word	0xffffffff


	//   ....[6]....
        /*0054*/ 	.word	0xffffffff


	//   ....[7]....
        /*0058*/ 	.word	0xffffffff


	//   ....[8]....
        /*005c*/ 	.word	0xffffffff


	//   ....[9]....
        /*0060*/ 	.word	0xffffffff


	//   ....[10]....
        /*0064*/ 	.word	0xffffffff


	//   ....[11]....
        /*0068*/ 	.word	0xffffffff


	//   ....[12]....
        /*006c*/ 	.word	0xffffffff


	//   ....[13]....
        /*0070*/ 	.word	0xffffffff


	//   ....[14]....
        /*0074*/ 	.word	0xffffffff


	//   ....[15]....
        /*0078*/ 	.word	0xffffffff


	//   ....[16]....
        /*007c*/ 	.word	0xffffffff


	//   ....[17]....
        /*0080*/ 	.word	0xffffffff


	//   ....[18]....
        /*0084*/ 	.word	0xffffffff


	//   ....[19]....
        /*0088*/ 	.word	0xffffffff


	//   ....[20]....
        /*008c*/ 	.word	0xffffffff


	//   ....[21]....
        /*0090*/ 	.word	0xffffffff


	//   ....[22]....
        /*0094*/ 	.word	0xffffffff


	//   ....[23]....
        /*0098*/ 	.word	0xffffffff


	//   ....[24]....
        /*009c*/ 	.word	0xffffffff


	//   ....[25]....
        /*00a0*/ 	.word	0xffffffff


	//   ....[26]....
        /*00a4*/ 	.word	0xffffffff


	//   ....[27]....
        /*00a8*/ 	.word	0xffffffff


	//   ....[28]....
        /*00ac*/ 	.word	0xffffffff


	//   ....[29]....
        /*00b0*/ 	.word	0xffffffff


	//   ....[30]....
        /*00b4*/ 	.word	0xffffffff


	//   ....[31]....
        /*00b8*/ 	.word	0xffffffff


	//   ....[32]....
        /*00bc*/ 	.word	0xffffffff


	//   ....[33]....
        /*00c0*/ 	.word	0xffffffff


	//   ....[34]....
        /*00c4*/ 	.word	0xffffffff


	//   ....[35]....
        /*00c8*/ 	.word	0xffffffff


	//   ....[36]....
        /*00cc*/ 	.word	0xffffffff


	//   ....[37]....
        /*00d0*/ 	.word	0xffffffff


	//   ....[38]....
        /*00d4*/ 	.word	0xffffffff


	//   ....[39]....
        /*00d8*/ 	.word	0xffffffff


	//   ....[40]....
        /*00dc*/ 	.word	0xffffffff


	//   ....[41]....
        /*00e0*/ 	.word	0xffffffff


	//   ....[42]....
        /*00e4*/ 	.word	0xffffffff


	//   ....[43]....
        /*00e8*/ 	.word	0xffffffff


	//   ....[44]....
        /*00ec*/ 	.word	0xffffffff


	//   ....[45]....
        /*00f0*/ 	.word	0xffffffff


	//   ....[46]....
        /*00f4*/ 	.word	0xffffffff


	//   ....[47]....
        /*00f8*/ 	.word	0xffffffff


	//   ....[48]....
        /*00fc*/ 	.word	0xffffffff


	//   ....[49]....
        /*0100*/ 	.word	0xffffffff


	//   ....[50]....
        /*0104*/ 	.word	0xffffffff


	//   ....[51]....
        /*0108*/ 	.word	0xffffffff


	//   ....[52]....
        /*010c*/ 	.word	0xffffffff


	//----- nvinfo : EIATTR_COOP_GROUP_INSTR_OFFSETS
	.align		4
.L_3707:
        /*0110*/ 	.byte	0x04, 0x28
        /*0112*/ 	.short	(.L_3709 - .L_3708)


	//   ....[0]....
.L_3708:
        /*0114*/ 	.word	0x00000640


	//   ....[1]....
        /*0118*/ 	.word	0x000006b0


	//   ....[2]....
        /*011c*/ 	.word	0x000007b0


	//   ....[3]....
        /*0120*/ 	.word	0x00000fa0


	//   ....[4]....
        /*0124*/ 	.word	0x00000fd0


	//   ....[5]....
        /*0128*/ 	.word	0x00000fe0


	//   ....[6]....
        /*012c*/ 	.word	0x00000ff0


	//   ....[7]....
        /*0130*/ 	.word	0x00001020


	//   ....[8]....
        /*0134*/ 	.word	0x00001050


	//   ....[9]....
        /*0138*/ 	.word	0x00001070


	//   ....[10]....
        /*013c*/ 	.word	0x00001090


	//   ....[11]....
        /*0140*/ 	.word	0x000010c0


	//   ....[12]....
        /*0144*/ 	.word	0x000010f0


	//   ....[13]....
        /*0148*/ 	.word	0x00001110


	//   ....[14]....
        /*014c*/ 	.word	0x00001130


	//   ....[15]....
        /*0150*/ 	.word	0x00001160


	//   ....[16]....
        /*0154*/ 	.word	0x00001190


	//   ....[17]....
        /*0158*/ 	.word	0x000011d0


	//   ....[18]....
        /*015c*/ 	.word	0x00001200


	//   ....[19]....
        /*0160*/ 	.word	0x00001250


	//   ....[20]....
        /*0164*/ 	.word	0x00001270


	//   ....[21]....
        /*0168*/ 	.word	0x00001290


	//   ....[22]....
        /*016c*/ 	.word	0x000012b0


	//   ....[23]....
        /*0170*/ 	.word	0x000012e0


	//   ....[24]....
        /*0174*/ 	.word	0x00001300


	//   ....[25]....
        /*0178*/ 	.word	0x00001330


	//   ....[26]....
        /*017c*/ 	.word	0x00001340


	//   ....[27]....
        /*0180*/ 	.word	0x00001350


	//   ....[28]....
        /*0184*/ 	.word	0x00001360


	//   ....[29]....
        /*0188*/ 	.word	0x00001370


	//   ....[30]....
        /*018c*/ 	.word	0x00001380


	//   ....[31]....
        /*0190*/ 	.word	0x00001560


	//   ....[32]....
        /*0194*/ 	.word	0x00001590


	//   ....[33]....
        /*0198*/ 	.word	0x00001640


	//   ....[34]....
        /*019c*/ 	.word	0x00001660


	//   ....[35]....
        /*01a0*/ 	.word	0x00001690


	//   ....[36]....
        /*01a4*/ 	.word	0x000016b0


	//   ....[37]....
        /*01a8*/ 	.word	0x000016e0


	//   ....[38]....
        /*01ac*/ 	.word	0x00001700


	//   ....[39]....
        /*01b0*/ 	.word	0x00001730


	//   ....[40]....
        /*01b4*/ 	.word	0x00001750


	//   ....[41]....
        /*01b8*/ 	.word	0x00001bd0


	//   ....[42]....
        /*01bc*/ 	.word	0x00001e10


	//   ....[43]....
        /*01c0*/ 	.word	0x00001ed0


	//   ....[44]....
        /*01c4*/ 	.word	0x00001f20


	//   ....[45]....
        /*01c8*/ 	.word	0x00001f50


	//   ....[46]....
        /*01cc*/ 	.word	0x00001f70


	//   ....[47]....
        /*01d0*/ 	.word	0x00001f90


	//   ....[48]....
        /*01d4*/ 	.word	0x00002040


	//   ....[49]....
        /*01d8*/ 	.word	0x00002090


	//   ....[50]....
        /*01dc*/ 	.word	0x000020b0


	//   ....[51]....
        /*01e0*/ 	.word	0x000020d0


	//   ....[52]....
        /*01e4*/ 	.word	0x000020f0


	//----- nvinfo : EIATTR_EXIT_INSTR_OFFSETS
	.align		4
.L_3709:
        /*01e8*/ 	.byte	0x04, 0x1c
        /*01ea*/ 	.short	(.L_3711 - .L_3710)


	//   ....[0]....
.L_3710:
        /*01ec*/ 	.word	0x000021b0


	//   ....[1]....
        /*01f0*/ 	.word	0x000025c0


	//----- nvinfo : EIATTR_MAX_THREADS
	.align		4
.L_3711:
        /*01f4*/ 	.byte	0x04, 0x05
        /*01f6*/ 	.short	(.L_3713 - .L_3712)
.L_3712:
        /*01f8*/ 	.word	0x00000020
        /*01fc*/ 	.word	0x00000001
        /*0200*/ 	.word	0x00000001


	//----- nvinfo : EIATTR_CRS_STACK_SIZE
	.align		4
.L_3713:
        /*0204*/ 	.byte	0x04, 0x1e
        /*0206*/ 	.short	(.L_3715 - .L_3714)
.L_3714:
        /*0208*/ 	.word	0x00000000
.L_3715:


//--------------------- .nv.info._Z25selective_scan_bwd_kernelI32Selective_Scan_bwd_kernel_traitsILi32ELi4ELb1ELb0ELb0ELb0ELb1EN3c108BFloat16EfEEv12SSMParamsBwd --------------------------
	.section	.nv.info._Z25selective_scan_bwd_kernelI32Selective_Scan_bwd_kernel_traitsILi32ELi4ELb1ELb0ELb0ELb0ELb1EN3c108BFloat16EfEEv12SSMParamsBwd,"",@"SHT_CUDA_INFO"
	.sectionflags	@""
	.align	4


	//----- nvinfo : EIATTR_CUDA_API_VERSION
	.align		4
        /*0000*/ 	.byte	0x04, 0x37
        /*0002*/ 	.short	(.L_3717 - .L_3716)
.L_3716:
        /*0004*/ 	.word	0x00000082


	//----- nvinfo : EIATTR_SW2861232_WAR
	.align		4
.L_3717:
        /*0008*/ 	.byte	0x01, 0x35
	.zero		2


	//----- nvinfo : EIATTR_PARAM_CBANK
	.align		4
        /*000c*/ 	.byte	0x04, 0x0a
        /*000e*/ 	.short	(.L_3719 - .L_3718)
	.align		4
.L_3718:
        /*0010*/ 	.word	index@(.nv.constant0._Z25selective_scan_bwd_kernelI32Selective_Scan_bwd_kernel_traitsILi32ELi4ELb1ELb0ELb0ELb0ELb1EN3c108BFloat16EfEEv12SSMParamsBwd)
        /*0014*/ 	.short	0x0160
        /*0016*/ 	.short	0x01f0


	//----- nvinfo : EIATTR_CBANK_PARAM_SIZE
	.align		4
.L_3719:
        /*0018*/ 	.byte	0x03, 0x19
        /*001a*/ 	.short	0x01f0


	//----- nvinfo : EIATTR_KPARAM_INFO
	.align		4
        /*001c*/ 	.byte	0x04, 0x17
        /*001e*/ 	.short	(.L_3721 - .L_3720)
.L_3720:
        /*0020*/ 	.word	0x00000000
        /*0024*/ 	.short	0x0000
        /*0026*/ 	.short	0x0000
        /*0028*/ 	.byte	0x00, 0xf0, 0xc1, 0x07


	//----- nvinfo : EIATTR_MAXREG_COUNT
	.align		4
.L_3721:
        /*002c*/ 	.byte	0x03, 0x1b
        /*002e*/ 	.short	0x00ff


	//----- nvinfo : EIATTR_NUM_BARRIERS
	.align		4
        /*0030*/ 	.byte	0x02, 0x4c
        /*0032*/ 	.byte	0x01
	.zero		1


	//----- nvinfo : EIATTR_MERCURY_ISA_VERSION
	.align		4
        /*0034*/ 	.byte	0x03, 0x5f
        /*0036*/ 	.short	0x0000


	//----- nvinfo : EIATTR_COOP_GROUP_MASK_REGIDS
	.align		4
        /*0038*/ 	.byte	0x04, 0x29
        /*003a*/ 	.short	(.L_3723 - .L_3722)


	//   ....[0]....
.L_3722:
        /*003c*/ 	.word	0xffffffff


	//   ....[1]....
        /*0040*/ 	.word	0xffffffff


	//   ....[2]....
        /*0044*/ 	.word	0xffffffff


	//   ....[3]....
        /*0048*/ 	.word	0xffffffff


	//   ....[4]....
        /*004c*/ 	.word	0xffffffff


	//   ....[5]....
        /*0050*/ 	.word	0xffffffff


	//   ....[6]....
        /*0054*/ 	.word	0xffffffff


	//   ....[7]....
        /*0058*/ 	.word	0xffffffff


	//   ....[8]....
        /*005c*/ 	.word	0xffffffff


	//   ....[9]....
        /*0060*/ 	.word	0xffffffff


	//   ....[10]....
        /*0064*/ 	.word	0xffffffff


	//   ....[11]....
        /*0068*/ 	.word	0xffffffff


	//   ....[12]....
        /*006c*/ 	.word	0xffffffff


	//   ....[13]....
        /*0070*/ 	.word	0xffffffff


	//   ....[14]....
        /*0074*/ 	.word	0xffffffff


	//   ....[15]....
        /*0078*/ 	.word	0xffffffff


	//   ....[16]....
        /*007c*/ 	.word	0xffffffff


	//   ....[17]....
        /*0080*/ 	.word	0xffffffff


	//   ....[18]....
        /*0084*/ 	.word	0xffffffff


	//   ....[19]....
        /*0088*/ 	.word	0xffffffff


	//   ....[20]....
        /*008c*/ 	.word	0xffffffff


	//   ....[21]....
        /*0090*/ 	.word	0xffffffff


	//   ....[22]....
        /*0094*/ 	.word	0xffffffff


	//   ....[23]....
        /*0098*/ 	.word	0xffffffff


	//   ....[24]....
        /*009c*/ 	.word	0xffffffff


	//   ....[25]....
        /*00a0*/ 	.word	0xffffffff


	//   ....[26]....
        /*00a4*/ 	.word	0xffffffff


	//   ....[27]....
        /*00a8*/ 	.word	0xffffffff


	//   ....[28]....
        /*00ac*/ 	.word	0xffffffff


	//   ....[29]....
        /*00b0*/ 	.word	0xffffffff


	//   ....[30]....
        /*00b4*/ 	.word	0xffffffff


	//   ....[31]....
        /*00b8*/ 	.word	0xffffffff


	//   ....[32]....
        /*00bc*/ 	.word	0xffffffff


	//   ....[33]....
        /*00c0*/ 	.word	0xffffffff


	//   ....[34]....
        /*00c4*/ 	.word	0xffffffff


	//   ....[35]....
        /*00c8*/ 	.word	0xffffffff


	//   ....[36]....
        /*00cc*/ 	.word	0xffffffff


	//   ....[37]....
        /*00d0*/ 	.word	0xffffffff


	//   ....[38]....
        /*00d4*/ 	.word	0xffffffff


	//   ....[39]....
        /*00d8*/ 	.word	0xffffffff


	//   ....[40]....
        /*00dc*/ 	.word	0xffffffff


	//   ....[41]....
        /*00e0*/ 	.word	0xffffffff


	//   ....[42]....
        /*00e4*/ 	.word	0xffffffff


	//   ....[43]....
        /*00e8*/ 	.word	0xffffffff


	//   ....[44]....
        /*00ec*/ 	.word	0xffffffff


	//   ....[45]....
        /*00f0*/ 	.word	0xffffffff


	//   ....[46]....
        /*00f4*/ 	.word	0xffffffff


	//   ....[47]....
        /*00f8*/ 	.word	0xffffffff


	//   ....[48]....
        /*00fc*/ 	.word	0xffffffff


	//   ....[49]....
        /*0100*/ 	.word	0xffffffff


	//   ....[50]....
        /*0104*/ 	.word	0xffffffff


	//   ....[51]....
        /*0108*/ 	.word	0xffffffff


	//   ....[52]....
        /*010c*/ 	.word	0xffffffff


	//   ....[53]....
        /*0110*/ 	.word	0xffffffff


	//   ....[54]....
        /*0114*/ 	.word	0xffffffff


	//   ....[55]....
        /*0118*/ 	.word	0xffffffff


	//   ....[56]....
        /*011c*/ 	.word	0xffffffff


	//----- nvinfo : EIATTR_COOP_GROUP_INSTR_OFFSETS
	.align		4
.L_3723:
        /*0120*/ 	.byte	0x04, 0x28
        /*0122*/ 	.short	(.L_3725 - .L_3724)


	//   ....[0]....
.L_3724:
        /*0124*/ 	.word	0x00000600


	//   ....[1]....
        /*0128*/ 	.word	0x00000670


	//   ....[2]....
        /*012c*/ 	.word	0x000007a0


	//   ....[3]....
        /*0130*/ 	.word	0x000008b0


	//   ....[4]....
        /*0134*/ 	.word	0x00000a80


	//   ....[5]....
        /*0138*/ 	.word	0x00000ec0


	//   ....[6]....
        /*013c*/ 	.word	0x000010c0


	//   ....[7]....
        /*0140*/ 	.word	0x000018f0


	//   ....[8]....
        /*0144*/ 	.word	0x00001920


	//   ....[9]....
        /*0148*/ 	.word	0x00001930


	//   ....[10]....
        /*014c*/ 	.word	0x00001940


	//   ....[11]....
        /*0150*/ 	.word	0x00001970


	//   ....[12]....
        /*0154*/ 	.word	0x000019a0


	//   ....[13]....
        /*0158*/ 	.word	0x000019c0


	//   ....[14]....
        /*015c*/ 	.word	0x000019e0


	//   ....[15]....
        /*0160*/ 	.word	0x00001a10


	//   ....[16]....
        /*0164*/ 	.word	0x00001a40


	//   ....[17]....
        /*0168*/ 	.word	0x00001a60


	//   ....[18]....
        /*016c*/ 	.word	0x00001a80


	//   ....[19]....
        /*0170*/ 	.word	0x00001ab0


	//   ....[20]....
        /*0174*/ 	.word	0x00001ae0


	//   ....[21]....
        /*0178*/ 	.word	0x00001b20


	//   ....[22]....
        /*017c*/ 	.word	0x00001b50


	//   ....[23]....
        /*0180*/ 	.word	0x00001ba0


	//   ....[24]....
        /*0184*/ 	.word	0x00001bc0


	//   ....[25]....
        /*0188*/ 	.word	0x00001be0


	//   ....[26]....
        /*018c*/ 	.word	0x00001c00


	//   ....[27]....
        /*0190*/ 	.word	0x00001c30


	//   ....[28]....
        /*0194*/ 	.word	0x00001c50


	//   ....[29]....
        /*0198*/ 	.word	0x00001c70


	//   ....[30]....
        /*019c*/ 	.word	0x00001c90


	//   ....[31]....
        /*01a0*/ 	.word	0x00001ca0


	//   ....[32]....
        /*01a4*/ 	.word	0x00001cb0


	//   ....[33]....
        /*01a8*/ 	.word	0x00001cc0


	//   ....[34]....
        /*01ac*/ 	.word	0x00001cd0


	//   ....[35]....
        /*01b0*/ 	.word	0x00001ec0


	//   ....[36]....
        /*01b4*/ 	.word	0x00001ef0


	//   ....[37]....
        /*01b8*/ 	.word	0x00001fe0


	//   ....[38]....
        /*01bc*/ 	.word	0x00002010


	//   ....[39]....
        /*01c0*/ 	.word	0x00002060


	//   ....[40]....
        /*01c4*/ 	.word	0x00002080


	//   ....[41]....
        /*01c8*/ 	.word	0x000020b0


	//   ....[42]....
        /*01cc*/ 	.word	0x000020d0


	//   ....[43]....
        /*01d0*/ 	.word	0x00002100


	//   ....[44]....
        /*01d4*/ 	.word	0x00002120


	//   ....[45]....
        /*01d8*/ 	.word	0x00002540


	//   ....[46]....
        /*01dc*/ 	.word	0x00002740


	//   ....[47]....
        /*01e0*/ 	.word	0x00002800


	//   ....[48]....
        /*01e4*/ 	.word	0x00002850


	//   ....[49]....
        /*01e8*/ 	.word	0x00002880


	//   ....[50]....
        /*01ec*/ 	.word	0x000028a0


	//   ....[51]....
        /*01f0*/ 	.word	0x000028c0


	//   ....[52]....
        /*01f4*/ 	.word	0x00002970


	//   ....[53]....
        /*01f8*/ 	.word	0x000029c0


	//   ....[54]....
        /*01fc*/ 	.word	0x000029e0


	//   ....[55]....
        /*0200*/ 	.word	0x00002a00


	//   ....[56]....
        /*0204*/ 	.word	0x00002a20


	//----- nvinfo : EIATTR_EXIT_INSTR_OFFSETS
	.align		4
.L_3725:
        /*0208*/ 	.byte	0x04, 0x1c
        /*020a*/ 	.short	(.L_3727 - .L_3726)


	//   ....[0]....
.L_3726:
        /*020c*/ 	.word	0x00002ae0


	//   ....[1]....
        /*0210*/ 	.word	0x00002f90


	//----- nvinfo : EIATTR_MAX_THREADS
	.align		4
.L_3727:
        /*0214*/ 	.byte	0x04, 0x05
        /*0216*/ 	.short	(.L_3729 - .L_3728)
.L_3728:
        /*0218*/ 	.word	0x00000020
        /*021c*/ 	.word	0x00000001
        /*0220*/ 	.word	0x00000001


	//----- nvinfo : EIATTR_CRS_STACK_SIZE
	.align		4
.L_3729:
        /*0224*/ 	.byte	0x04, 0x1e
        /*0226*/ 	.short	(.L_3731 - .L_3730)
.L_3730:
        /*0228*/ 	.word	0x00000000
.L_3731:


//--------------------- .nv.info._Z25selective_scan_bwd_kernelI32Selective_Scan_bwd_kernel_traitsILi32ELi4ELb1ELb0ELb0ELb1ELb0EN3c108BFloat16EfEEv12SSMParamsBwd --------------------------
	.section	.nv.info._Z25selective_scan_bwd_kernelI32Selective_Scan_bwd_kernel_traitsILi32ELi4ELb1ELb0ELb0ELb1ELb0EN3c108BFloat16EfEEv12SSMParamsBwd,"",@"SHT_CUDA_INFO"
	.sectionflags	@""
	.align	4


	//----- nvinfo : EIATTR_CUDA_API_VERSION
	.align		4
        /*0000*/ 	.byte	0x04, 0x37
        /*0002*/ 	.short	(.L_3733 - .L_3732)
.L_3732:
        /*0004*/ 	.word	0x00000082


	//----- nvinfo : EIATTR_SW2861232_WAR
	.align		4
.L_3733:
        /*0008*/ 	.byte	0x01, 0x35
	.zero		2


	//----- nvinfo : EIATTR_PARAM_CBANK
	.align		4
        /*000c*/ 	.byte	0x04, 0x0a
        /*000e*/ 	.short	(.L_3735 - .L_3734)
	.align		4
.L_3734:
        /*0010*/ 	.word	index@(.nv.constant0._Z25selective_scan_bwd_kernelI32Selective_Scan_bwd_kernel_traitsILi32ELi4ELb1ELb0ELb0ELb1ELb0EN3c108BFloat16EfEEv12SSMParamsBwd)
        /*0014*/ 	.short	0x0160
        /*0016*/ 	.short	0x01f0


	//----- nvinfo : EIATTR_CBANK_PARAM_SIZE
	.align		4
.L_3735:
        /*0018*/ 	.byte	0x03, 0x19
        /*001a*/ 	.short	0x01f0


	//----- nvinfo : EIATTR_KPARAM_INFO
	.align		4
        /*001c*/ 	.byte	0x04, 0x17
        /*001e*/ 	.short	(.L_3737 - .L_3736)
.L_3736:
        /*0020*/ 	.word	0x00000000
        /*0024*/ 	.short	0x0000
        /*0026*/ 	.short	0x0000
        /*0028*/ 	.byte	0x00, 0xf0, 0xc1, 0x07


	//----- nvinfo : EIATTR_MAXREG_COUNT
	.align		4
.L_3737:
        /*002c*/ 	.byte	0x03, 0x1b
        /*002e*/ 	.short	0x00ff


	//----- nvinfo : EIATTR_NUM_BARRIERS
	.align		4
        /*0030*/ 	.byte	0x02, 0x4c
        /*0032*/ 	.byte	0x01
	.zero		1


	//----- nvinfo : EIATTR_MERCURY_ISA_VERSION
	.align		4
        /*0034*/ 	.byte	0x03, 0x5f
        /*0036*/ 	.short	0x0000


	//----- nvinfo : EIATTR_COOP_GROUP_MASK_REGIDS
	.align		4
        /*0038*/ 	.byte	0x04, 0x29
        /*003a*/ 	.short	(.L_3739 - .L_3738)


	//   ....[0]....
.L_3738:
        /*003c*/ 	.word	0xffffffff


	//   ....[1]....
        /*0040*/ 	.word	0xffffffff


	//   ....[2]....
        /*0044*/ 	.word	0xffffffff


	//   ....[3]....
        /*0048*/ 	.word	0xffffffff


	//   ....[4]....
        /*004c*/ 	.word	0xffffffff


	//   ....[5]....
        /*0050*/ 	.word	0xffffffff


	//   ....[6]....
        /*0054*/ 	.word	0xffffffff


	//   ....[7]....
        /*0058*/ 	.word	0xffffffff


	//   ....[8]....
        /*005c*/ 	.word	0xffffffff


	//   ....[9]....
        /*0060*/ 	.word	0xffffffff


	//   ....[10]....
        /*0064*/ 	.word	0xffffffff


	//   ....[11]....
        /*0068*/ 	.word	0xffffffff


	//   ....[12]....
        /*006c*/ 	.word	0xffffffff


	//   ....[13]....
        /*0070*/ 	.word	0xffffffff


	//   ....[14]....
        /*0074*/ 	.word	0xffffffff


	//   ....[15]....
        /*0078*/ 	.word	0xffffffff


	//   ....[16]....
        /*007c*/ 	.word	0xffffffff


	//   ....[17]....
        /*0080*/ 	.word	0xffffffff


	//   ....[18]....
        /*0084*/ 	.word	0xffffffff


	//   ....[19]....
        /*0088*/ 	.word	0xffffffff


	//   ....[20]....
        /*008c*/ 	.word	0xffffffff


	//   ....[21]....
        /*0090*/ 	.word	0xffffffff


	//   ....[22]....
        /*0094*/ 	.word	0xffffffff


	//   ....[23]....
        /*0098*/ 	.word	0xffffffff


	//   ....[24]....
        /*009c*/ 	.word	0xffffffff


	//   ....[25]....
        /*00a0*/ 	.word	0xffffffff


	//   ....[26]....
        /*00a4*/ 	.word	0xffffffff


	//   ....[27]....
        /*00a8*/ 	.word	0xffffffff


	//   ....[28]....
        /*00ac*/ 	.word	0xffffffff


	//   ....[29]....
        /*00b0*/ 	.word	0xffffffff


	//   ....[30]....
        /*00b4*/ 	.word	0xffffffff


	//   ....[31]....
        /*00b8*/ 	.word	0xffffffff


	//   ....[32]....
        /*00bc*/ 	.word	0xffffffff


	//   ....[33]....
        /*00c0*/ 	.word	0xffffffff


	//   ....[34]....
        /*00c4*/ 	.word	0xffffffff


	//   ....[35]....
        /*00c8*/ 	.word	0xffffffff


	//   ....[36]....
        /*00cc*/ 	.word	0xffffffff


	//   ....[37]....
        /*00d0*/ 	.word	0xffffffff


	//   ....[38]....
        /*00d4*/ 	.word	0xffffffff


	//   ....[39]....
        /*00d8*/ 	.word	0xffffffff


	//   ....[40]....
        /*00dc*/ 	.word	0xffffffff


	//   ....[41]....
        /*00e0*/ 	.word	0xffffffff


	//   ....[42]....
        /*00e4*/ 	.word	0xffffffff


	//   ....[43]....
        /*00e8*/ 	.word	0xffffffff


	//   ....[44]....
        /*00ec*/ 	.word	0xffffffff


	//   ....[45]....
        /*00f0*/ 	.word	0xffffffff


	//   ....[46]....
        /*00f4*/ 	.word	0xffffffff


	//   ....[47]....
        /*00f8*/ 	.word	0xffffffff


	//   ....[48]....
        /*00fc*/ 	.word	0xffffffff


	//   ....[49]....
        /*0100*/ 	.word	0xffffffff


	//   ....[50]....
        /*0104*/ 	.word	0xffffffff


	//   ....[51]....
        /*0108*/ 	.word	0xffffffff


	//   ....[52]....
        /*010c*/ 	.word	0xffffffff


	//   ....[53]....
        /*0110*/ 	.word	0xffffffff


	//----- nvinfo : EIATTR_COOP_GROUP_INSTR_OFFSETS
	.align		4
.L_3739:
        /*0114*/ 	.byte	0x04, 0x28
        /*0116*/ 	.short	(.L_3741 - .L_3740)


	//   ....[0]....
.L_3740:
        /*0118*/ 	.word	0x000006c0


	//   ....[1]....
        /*011c*/ 	.word	0x00000730


	//   ....[2]....
        /*0120*/ 	.word	0x00000810


	//   ....[3]....
        /*0124*/ 	.word	0x00001870


	//   ....[4]....
        /*0128*/ 	.word	0x000018a0


	//   ....[5]....
        /*012c*/ 	.word	0x000018b0


	//   ....[6]....
        /*0130*/ 	.word	0x000018c0


	//   ....[7]....
        /*0134*/ 	.word	0x000018f0


	//   ....[8]....
        /*0138*/ 	.word	0x00001920


	//   ....[9]....
        /*013c*/ 	.word	0x00001940


	//   ....[10]....
        /*0140*/ 	.word	0x00001960


	//   ....[11]....
        /*0144*/ 	.word	0x00001990


	//   ....[12]....
        /*0148*/ 	.word	0x000019c0


	//   ....[13]....
        /*014c*/ 	.word	0x000019e0


	//   ....[14]....
        /*0150*/ 	.word	0x00001a00


	//   ....[15]....
        /*0154*/ 	.word	0x00001a30


	//   ....[16]....
        /*0158*/ 	.word	0x00001a60


	//   ....[17]....
        /*015c*/ 	.word	0x00001aa0


	//   ....[18]....
        /*0160*/ 	.word	0x00001ad0


	//   ....[19]....
        /*0164*/ 	.word	0x00001b20


	//   ....[20]....
        /*0168*/ 	.word	0x00001b40


	//   ....[21]....
        /*016c*/ 	.word	0x00001b60


	//   ....[22]....
        /*0170*/ 	.word	0x00001b80


	//   ....[23]....
        /*0174*/ 	.word	0x00001bb0


	//   ....[24]....
        /*0178*/ 	.word	0x00001bd0


	//   ....[25]....
        /*017c*/ 	.word	0x00001bf0


	//   ....[26]....
        /*0180*/ 	.word	0x00001c10


	//   ....[27]....
        /*0184*/ 	.word	0x00001c20


	//   ....[28]....
        /*0188*/ 	.word	0x00001c30


	//   ....[29]....
        /*018c*/ 	.word	0x00001c40


	//   ....[30]....
        /*0190*/ 	.word	0x00001c50


	//   ....[31]....
        /*0194*/ 	.word	0x00001e30


	//   ....[32]....
        /*0198*/ 	.word	0x00001e60


	//   ....[33]....
        /*019c*/ 	.word	0x00001f50


	//   ....[34]....
        /*01a0*/ 	.word	0x00001f80


	//   ....[35]....
        /*01a4*/ 	.word	0x00002020


	//   ....[36]....
        /*01a8*/ 	.word	0x00002040


	//   ....[37]....
        /*01ac*/ 	.word	0x00002070


	//   ....[38]....
        /*01b0*/ 	.word	0x00002090


	//   ....[39]....
        /*01b4*/ 	.word	0x000020c0


	//   ....[40]....
        /*01b8*/ 	.word	0x000020e0


	//   ....[41]....
        /*01bc*/ 	.word	0x000023d0


	//   ....[42]....
        /*01c0*/ 	.word	0x00002660


	//   ....[43]....
        /*01c4*/ 	.word	0x00002960


	//   ....[44]....
        /*01c8*/ 	.word	0x00002a50


	//   ....[45]....
        /*01cc*/ 	.word	0x00002aa0


	//   ....[46]....
        /*01d0*/ 	.word	0x00002ad0


	//   ....[47]....
        /*01d4*/ 	.word	0x00002af0


	//   ....[48]....
        /*01d8*/ 	.word	0x00002b10


	//   ....[49]....
        /*01dc*/ 	.word	0x00002bc0


	//   ....[50]....
        /*01e0*/ 	.word	0x00002c10


	//   ....[51]....
        /*01e4*/ 	.word	0x00002c30


	//   ....[52]....
        /*01e8*/ 	.word	0x00002c50


	//   ....[53]....
        /*01ec*/ 	.word	0x00002c70


	//----- nvinfo : EIATTR_EXIT_INSTR_OFFSETS
	.align		4
.L_3741:
        /*01f0*/ 	.byte	0x04, 0x1c
        /*01f2*/ 	.short	(.L_3743 - .L_3742)


	//   ....[0]....
.L_3742:
        /*01f4*/ 	.word	0x00002d30


	//   ....[1]....
        /*01f8*/ 	.word	0x00003190


	//----- nvinfo : EIATTR_MAX_THREADS
	.align		4
.L_3743:
        /*01fc*/ 	.byte	0x04, 0x05
        /*01fe*/ 	.short	(.L_3745 - .L_3744)
.L_3744:
        /*0200*/ 	.word	0x00000020
        /*0204*/ 	.word	0x00000001
        /*0208*/ 	.word	0x00000001


	//----- nvinfo : EIATTR_CRS_STACK_SIZE
	.align		4
.L_3745:
        /*020c*/ 	.byte	0x04, 0x1e
        /*020e*/ 	.short	(.L_3747 - .L_3746)
.L_3746:
        /*0210*/ 	.word	0x00000000
.L_3747:


//--------------------- .nv.info._Z25selective_scan_bwd_kernelI32Selective_Scan_bwd_kernel_traitsILi32ELi4ELb1ELb0ELb0ELb1ELb1EN3c108BFloat16EfEEv12SSMParamsBwd --------------------------
	.section	.nv.info._Z25selective_scan_bwd_kernelI32Selective_Scan_bwd_kernel_traitsILi32ELi4ELb1ELb0ELb0ELb1ELb1EN3c108BFloat16EfEEv12SSMParamsBwd,"",@"SHT_CUDA_INFO"
	.sectionflags	@""
	.align	4


	//----- nvinfo : EIATTR_CUDA_API_VERSION
	.align		4
        /*0000*/ 	.byte	0x04, 0x37
        /*0002*/ 	.short	(.L_3749 - .L_3748)
.L_3748:
        /*0004*/ 	.word	0x00000082


	//----- nvinfo : EIATTR_SW2861232_WAR
	.align		4
.L_3749:
        /*0008*/ 	.byte	0x01, 0x35
	.zero		2


	//----- nvinfo : EIATTR_PARAM_CBANK
	.align		4
        /*000c*/ 	.byte	0x04, 0x0a
        /*000e*/ 	.short	(.L_3751 - .L_3750)
	.align		4
.L_3750:
        /*0010*/ 	.word	index@(.nv.constant0._Z25selective_scan_bwd_kernelI32Selective_Scan_bwd_kernel_traitsILi32ELi4ELb1ELb0ELb0ELb1ELb1EN3c108BFloat16EfEEv12SSMParamsBwd)
        /*0014*/ 	.short	0x0160
        /*0016*/ 	.short	0x01f0


	//----- nvinfo : EIATTR_CBANK_PARAM_SIZE
	.align		4
.L_3751:
        /*0018*/ 	.byte	0x03, 0x19
        /*001a*/ 	.short	0x01f0


	//----- nvinfo : EIATTR_KPARAM_INFO
	.align		4
        /*001c*/ 	.byte	0x04, 0x17
        /*001e*/ 	.short	(.L_3753 - .L_3752)
.L_3752:
        /*0020*/ 	.word	0x00000000
        /*0024*/ 	.short	0x0000
        /*0026*/ 	.short	0x0000
        /*0028*/ 	.byte	0x00, 0xf0, 0xc1, 0x07


	//----- nvinfo : EIATTR_MAXREG_COUNT
	.align		4
.L_3753:
        /*002c*/ 	.byte	0x03, 0x1b
        /*002e*/ 	.short	0x00ff


	//----- nvinfo : EIATTR_NUM_BARRIERS
	.align		4
        /*0030*/ 	.byte	0x02, 0x4c
        /*0032*/ 	.byte	0x01
	.zero		1


	//----- nvinfo : EIATTR_MERCURY_ISA_VERSION
	.align		4
        /*0034*/ 	.byte	0x03, 0x5f
        /*0036*/ 	.short	0x0000


	//----- nvinfo : EIATTR_COOP_GROUP_MASK_REGIDS
	.align		4
        /*0038*/ 	.byte	0x04, 0x29
        /*003a*/ 	.short	(.L_3755 - .L_3754)


	//   ....[0]....
.L_3754:
        /*003c*/ 	.word	0xffffffff


	//   ....[1]....
        /*0040*/ 	.word	0xffffffff


	//   ....[2]....
        /*0044*/ 	.word	0xffffffff


	//   ....[3]....
        /*0048*/ 	.word	0xffffffff


	//   ....[4]....
        /*004c*/ 	.word	0xffffffff


	//   ....[5]....
        /*0050*/ 	.word	0xffffffff


	//   ....[6]....
        /*0054*/ 	.word	0xffffffff


	//   ....[7]....
        /*0058*/ 	.word	0xffffffff


	//   ....[8]....
        /*005c*/ 	.word	0xffffffff


	//   ....[9]....
        /*0060*/ 	.word	0xffffffff


	//   ....[10]....
        /*0064*/ 	.word	0xffffffff


	//   ....[11]....
        /*0068*/ 	.word	0xffffffff


	//   ....[12]....
        /*006c*/ 	.word	0xffffffff


	//   ....[13]....
        /*0070*/ 	.word	0xffffffff


	//   ....[14]....
        /*0074*/ 	.word	0xffffffff


	//   ....[15]....
        /*0078*/ 	.word	0xffffffff


	//   ....[16]....
        /*007c*/ 	.word	0xffffffff


	//   ....[17]....
        /*0080*/ 	.word	0xffffffff


	//   ....[18]....
        /*0084*/ 	.word	0xffffffff


	//   ....[19]....
        /*0088*/ 	.word	0xffffffff


	//   ....[20]....
        /*008c*/ 	.word	0xffffffff


	//   ....[21]....
        /*0090*/ 	.word	0xffffffff


	//   ....[22]....
        /*0094*/ 	.word	0xffffffff


	//   ....[23]....
        /*0098*/ 	.word	0xffffffff


	//   ....[24]....
        /*009c*/ 	.word	0xffffffff


	//   ....[25]....
        /*00a0*/ 	.word	0xffffffff


	//   ....[26]....
        /*00a4*/ 	.word	0xffffffff


	//   ....[27]....
        /*00a8*/ 	.word	0xffffffff


	//   ....[28]....
        /*00ac*/ 	.word	0xffffffff


	//   ....[29]....
        /*00b0*/ 	.word	0xffffffff


	//   ....[30]....
        /*00b4*/ 	.word	0xffffffff


	//   ....[31]....
        /*00b8*/ 	.word	0xffffffff


	//   ....[32]....
        /*00bc*/ 	.word	0xffffffff


	//   ....[33]....
        /*00c0*/ 	.word	0xffffffff


	//   ....[34]....
        /*00c4*/ 	.word	0xffffffff


	//   ....[35]....
        /*00c8*/ 	.word	0xffffffff


	//   ....[36]....
        /*00cc*/ 	.word	0xffffffff


	//   ....[37]....
        /*00d0*/ 	.word	0xffffffff


	//   ....[38]....
        /*00d4*/ 	.word	0xffffffff


	//   ....[39]....
        /*00d8*/ 	.word	0xffffffff


	//   ....[40]....
        /*00dc*/ 	.word	0xffffffff


	//   ....[41]....
        /*00e0*/ 	.word	0xffffffff


	//   ....[42]....
        /*00e4*/ 	.word	0xffffffff


	//   ....[43]....
        /*00e8*/ 	.word	0xffffffff


	//   ....[44]....
        /*00ec*/ 	.word	0xffffffff


	//   ....[45]....
        /*00f0*/ 	.word	0xffffffff


	//   ....[46]....
        /*00f4*/ 	.word	0xffffffff


	//   ....[47]....
        /*00f8*/ 	.word	0xffffffff


	//   ....[48]....
        /*00fc*/ 	.word	0xffffffff


	//   ....[49]....
        /*0100*/ 	.word	0xffffffff


	//   ....[50]....
        /*0104*/ 	.word	0xffffffff


	//   ....[51]....
        /*0108*/ 	.word	0xffffffff


	//   ....[52]....
        /*010c*/ 	.word	0xffffffff


	//   ....[53]....
        /*0110*/ 	.word	0xffffffff


	//   ....[54]....
        /*0114*/ 	.word	0xffffffff


	//   ....[55]....
        /*0118*/ 	.word	0xffffffff


	//   ....[56]....
        /*011c*/ 	.word	0xffffffff


	//   ....[57]....
        /*0120*/ 	.word	0xffffffff


	//----- nvinfo : EIATTR_COOP_GROUP_INSTR_OFFSETS
	.align		4
.L_3755:
        /*0124*/ 	.byte	0x04, 0x28
        /*0126*/ 	.short	(.L_3757 - .L_3756)


	//   ....[0]....
.L_3756:
        /*0128*/ 	.word	0x00000690


	//   ....[1]....
        /*012c*/ 	.word	0x00000700


	//   ....[2]....
        /*0130*/ 	.word	0x00000890


	//   ....[3]....
        /*0134*/ 	.word	0x000012b0


	//   ....[4]....
        /*0138*/ 	.word	0x000014e0


	//   ....[5]....
        /*013c*/ 	.word	0x00001830


	//   ....[6]....
        /*0140*/ 	.word	0x00001a40


	//   ....[7]....
        /*0144*/ 	.word	0x000021c0


	//   ....[8]....
        /*0148*/ 	.word	0x000021f0


	//   ....[9]....
        /*014c*/ 	.word	0x00002210


	//   ....[10]....
        /*0150*/ 	.word	0x00002220


	//   ....[11]....
        /*0154*/ 	.word	0x00002250


	//   ....[12]....
        /*0158*/ 	.word	0x00002280


	//   ....[13]....
        /*015c*/ 	.word	0x000022a0


	//   ....[14]....
        /*0160*/ 	.word	0x000022c0


	//   ....[15]....
        /*0164*/ 	.word	0x000022f0


	//   ....[16]....
        /*0168*/ 	.word	0x00002320


	//   ....[17]....
        /*016c*/ 	.word	0x00002340


	//   ....[18]....
        /*0170*/ 	.word	0x00002360


	//   ....[19]....
        /*0174*/ 	.word	0x00002390


	//   ....[20]....
        /*0178*/ 	.word	0x000023c0


	//   ....[21]....
        /*017c*/ 	.word	0x00002400


	//   ....[22]....
        /*0180*/ 	.word	0x00002430


	//   ....[23]....
        /*0184*/ 	.word	0x00002480


	//   ....[24]....
        /*0188*/ 	.word	0x000024a0


	//   ....[25]....
        /*018c*/ 	.word	0x000024c0


	//   ....[26]....
        /*0190*/ 	.word	0x000024e0


	//   ....[27]....
        /*0194*/ 	.word	0x00002510


	//   ....[28]....
        /*0198*/ 	.word	0x00002530


	//   ....[29]....
        /*019c*/ 	.word	0x00002560


	//   ....[30]....
        /*01a0*/ 	.word	0x00002570


	//   ....[31]....
        /*01a4*/ 	.word	0x00002580


	//   ....[32]....
        /*01a8*/ 	.word	0x00002590


	//   ....[33]....
        /*01ac*/ 	.word	0x000025a0


	//   ....[34]....
        /*01b0*/ 	.word	0x000025b0


	//   ....[35]....
        /*01b4*/ 	.word	0x00002790


	//   ....[36]....
        /*01b8*/ 	.word	0x000027c0


	//   ....[37]....
        /*01bc*/ 	.word	0x000028b0


	//   ....[38]....
        /*01c0*/ 	.word	0x000028e0


	//   ....[39]....
        /*01c4*/ 	.word	0x00002910


	//   ....[40]....
        /*01c8*/ 	.word	0x00002930


	//   ....[41]....
        /*01cc*/ 	.word	0x00002960


	//   ....[42]....
        /*01d0*/ 	.word	0x00002980


	//   ....[43]....
        /*01d4*/ 	.word	0x000029b0


	//   ....[44]....
        /*01d8*/ 	.word	0x000029d0


	//   ....[45]....
        /*01dc*/ 	.word	0x00002d20


	//   ....[46]....
        /*01e0*/ 	.word	0x00002f30


	//   ....[47]....
        /*01e4*/ 	.word	0x000032a0


	//   ....[48]....
        /*01e8*/ 	.word	0x00003380


	//   ....[49]....
        /*01ec*/ 	.word	0x000033d0


	//   ....[50]....
        /*01f0*/ 	.word	0x00003400


	//   ....[51]....
        /*01f4*/ 	.word	0x00003420


	//   ....[52]....
        /*01f8*/ 	.word	0x00003440


	//   ....[53]....
        /*01fc*/ 	.word	0x000034f0


	//   ....[54]....
        /*0200*/ 	.word	0x00003540


	//   ....[55]....
        /*0204*/ 	.word	0x00003560


	//   ....[56]....
        /*0208*/ 	.word	0x00003580


	//   ....[57]....
        /*020c*/ 	.word	0x000035a0


	//----- nvinfo : EIATTR_EXIT_INSTR_OFFSETS
	.align		4
.L_3757:
        /*0210*/ 	.byte	0x04, 0x1c
        /*0212*/ 	.short	(.L_3759 - .L_3758)


	//   ....[0]....
.L_3758:
        /*0214*/ 	.word	0x00003660


	//   ....[1]....
        /*0218*/ 	.word	0x00003ac0


	//----- nvinfo : EIATTR_MAX_THREADS
	.align		4
.L_3759:
        /*021c*/ 	.byte	0x04, 0x05
        /*021e*/ 	.short	(.L_3761 - .L_3760)
.L_3760:
        /*0220*/ 	.word	0x00000020
        /*0224*/ 	.word	0x00000001
        /*0228*/ 	.word	0x00000001


	//----- nvinfo : EIATTR_CRS_STACK_SIZE
	.align		4
.L_3761:
        /*022c*/ 	.byte	0x04, 0x1e
        /*022e*/ 	.short	(.L_3763 - .L_3762)
.L_3762:
        /*0230*/ 	.word	0x00000000
.L_3763:


//--------------------- .nv.info._Z25selective_scan_bwd_kernelI32Selective_Scan_bwd_kernel_traitsILi32ELi4ELb1ELb0ELb1ELb0ELb0EN3c108BFloat16EfEEv12SSMParamsBwd --------------------------
	.section	.nv.info._Z25selective_scan_bwd_kernelI32Selective_Scan_bwd_kernel_traitsILi32ELi4ELb1ELb0ELb1ELb0ELb0EN3c108BFloat16EfEEv12SSMParamsBwd,"",@"SHT_CUDA_INFO"
	.sectionflags	@""
	.align	4


	//----- nvinfo : EIATTR_CUDA_API_VERSION
	.align		4
        /*0000*/ 	.byte	0x04, 0x37
        /*0002*/ 	.short	(.L_3765 - .L_3764)
.L_3764:
        /*0004*/ 	.word	0x00000082


	//----- nvinfo : EIATTR_SW2861232_WAR
	.align		4
.L_3765:
        /*0008*/ 	.byte	0x01, 0x35
	.zero		2


	//----- nvinfo : EIATTR_PARAM_CBANK
	.align		4
        /*000c*/ 	.byte	0x04, 0x0a
        /*000e*/ 	.short	(.L_3767 - .L_3766)
	.align		4
.L_3766:
        /*0010*/ 	.word	index@(.nv.constant0._Z25selective_scan_bwd_kernelI32Selective_Scan_bwd_kernel_traitsILi32ELi4ELb1ELb0ELb1ELb0ELb0EN3c108BFloat16EfEEv12SSMParamsBwd)
        /*0014*/ 	.short	0x0160
        /*0016*/ 	.short	0x01f0


	//----- nvinfo : EIATTR_CBANK_PARAM_SIZE
	.align		4
.L_3767:
        /*0018*/ 	.byte	0x03, 0x19
        /*001a*/ 	.short	0x01f0


	//----- nvinfo : EIATTR_KPARAM_INFO
	.align		4
        /*001c*/ 	.byte	0x04, 0x17
        /*001e*/ 	.short	(.L_3769 - .L_3768)
.L_3768:
        /*0020*/ 	.word	0x00000000
        /*0024*/ 	.short	0x0000
        /*0026*/ 	.short	0x0000
        /*0028*/ 	.byte	0x00, 0xf0, 0xc1, 0x07


	//----- nvinfo : EIATTR_MAXREG_COUNT
	.align		4
.L_3769:
        /*002c*/ 	.byte	0x03, 0x1b
        /*002e*/ 	.short	0x00ff


	//----- nvinfo : EIATTR_NUM_BARRIERS
	.align		4
        /*0030*/ 	.byte	0x02, 0x4c
        /*0032*/ 	.byte	0x01
	.zero		1


	//----- nvinfo : EIATTR_MERCURY_ISA_VERSION
	.align		4
        /*0034*/ 	.byte	0x03, 0x5f
        /*0036*/ 	.short	0x0000


	//----- nvinfo : EIATTR_COOP_GROUP_MASK_REGIDS
	.align		4
        /*0038*/ 	.byte	0x04, 0x29
        /*003a*/ 	.short	(.L_3771 - .L_3770)


	//   ....[0]....
.L_3770:
        /*003c*/ 	.word	0xffffffff


	//   ....[1]....
        /*0040*/ 	.word	0xffffffff


	//   ....[2]....
        /*0044*/ 	.word	0xffffffff


	//   ....[3]....
        /*0048*/ 	.word	0xffffffff


	//   ....[4]....
        /*004c*/ 	.word	0xffffffff


	//   ....[5]....
        /*0050*/ 	.word	0xffffffff


	//   ....[6]....
        /*0054*/ 	.word	0xffffffff


	//   ....[7]....
        /*0058*/ 	.word	0xffffffff


	//   ....[8]....
        /*005c*/ 	.word	0xffffffff


	//   ....[9]....
        /*0060*/ 	.word	0xffffffff


	//   ....[10]....
        /*0064*/ 	.word	0xffffffff


	//   ....[11]....
        /*0068*/ 	.word	0xffffffff


	//   ....[12]....
        /*006c*/ 	.word	0xffffffff


	//   ....[13]....
        /*0070*/ 	.word	0xffffffff


	//   ....[14]....
        /*0074*/ 	.word	0xffffffff


	//   ....[15]....
        /*0078*/ 	.word	0xffffffff


	//   ....[16]....
        /*007c*/ 	.word	0xffffffff


	//   ....[17]....
        /*0080*/ 	.word	0xffffffff


	//   ....[18]....
        /*0084*/ 	.word	0xffffffff


	//   ....[19]....
        /*0088*/ 	.word	0xffffffff


	//   ....[20]....
        /*008c*/ 	.word	0xffffffff


	//   ....[21]....
        /*0090*/ 	.word	0xffffffff


	//   ....[22]....
        /*0094*/ 	.word	0xffffffff


	//   ....[23]....
        /*0098*/ 	.word	0xffffffff


	//   ....[24]....
        /*009c*/ 	.word	0xffffffff


	//   ....[25]....
        /*00a0*/ 	.word	0xffffffff


	//   ....[26]....
        /*00a4*/ 	.word	0xffffffff


	//   ....[27]....
        /*00a8*/ 	.word	0xffffffff


	//   ....[28]....
        /*00ac*/ 	.word	0xffffffff


	//   ....[29]....
        /*00b0*/ 	.word	0xffffffff


	//   ....[30]....
        /*00b4*/ 	.word	0xffffffff


	//   ....[31]....
        /*00b8*/ 	.word	0xffffffff


	//   ....[32]....
        /*00bc*/ 	.word	0xffffffff


	//   ....[33]....
        /*00c0*/ 	.word	0xffffffff


	//   ....[34]....
        /*00c4*/ 	.word	0xffffffff


	//   ....[35]....
        /*00c8*/ 	.word	0xffffffff


	//   ....[36]....
        /*00cc*/ 	.word	0xffffffff


	//   ....[37]....
        /*00d0*/ 	.word	0xffffffff


	//   ....[38]....
        /*00d4*/ 	.word	0xffffffff


	//   ....[39]....
        /*00d8*/ 	.word	0xffffffff


	//   ....[40]....
        /*00dc*/ 	.word	0xffffffff


	//   ....[41]....
        /*00e0*/ 	.word	0xffffffff


	//   ....[42]....
        /*00e4*/ 	.word	0xffffffff


	//   ....[43]....
        /*00e8*/ 	.word	0xffffffff


	//   ....[44]....
        /*00ec*/ 	.word	0xffffffff


	//   ....[45]....
        /*00f0*/ 	.word	0xffffffff


	//   ....[46]....
        /*00f4*/ 	.word	0xffffffff


	//   ....[47]....
        /*00f8*/ 	.word	0xffffffff


	//   ....[48]....
        /*00fc*/ 	.word	0xffffffff


	//   ....[49]....
        /*0100*/ 	.word	0xffffffff


	//   ....[50]....
        /*0104*/ 	.word	0xffffffff


	//   ....[51]....
        /*0108*/ 	.word	0xffffffff


	//   ....[52]....
        /*010c*/ 	.word	0xffffffff


	//   ....[53]....
        /*0110*/ 	.word	0xffffffff


	//----- nvinfo : EIATTR_COOP_GROUP_INSTR_OFFSETS
	.align		4
.L_3771:
        /*0114*/ 	.byte	0x04, 0x28
        /*0116*/ 	.short	(.L_3773 - .L_3772)


	//   ....[0]....
.L_3772:
        /*0118*/ 	.word	0x00000970


	//   ....[1]....
        /*011c*/ 	.word	0x000009e0


	//   ....[2]....
        /*0120*/ 	.word	0x00000af0


	//   ....[3]....
        /*0124*/ 	.word	0x000011a0


	//   ....[4]....
        /*0128*/ 	.word	0x000014e0


	//   ....[5]....
        /*012c*/ 	.word	0x00001520


	//   ....[6]....
        /*0130*/ 	.word	0x00001540


	//   ....[7]....
        /*0134*/ 	.word	0x00001550


	//   ....[8]....
        /*0138*/ 	.word	0x000015a0


	//   ....[9]....
        /*013c*/ 	.word	0x000015c0


	//   ....[10]....
        /*0140*/ 	.word	0x000015e0


	//   ....[11]....
        /*0144*/ 	.word	0x000015f0


	//   ....[12]....
        /*0148*/ 	.word	0x00001620


	//   ....[13]....
        /*014c*/ 	.word	0x00001650


	//   ....[14]....
        /*0150*/ 	.word	0x00001670


	//   ....[15]....
        /*0154*/ 	.word	0x00001690


	//   ....[16]....
        /*0158*/ 	.word	0x000016d0


	//   ....[17]....
        /*015c*/ 	.word	0x00001710


	//   ....[18]....
        /*0160*/ 	.word	0x00001750


	//   ....[19]....
        /*0164*/ 	.word	0x00001770


	//   ....[20]....
        /*0168*/ 	.word	0x000017c0


	//   ....[21]....
        /*016c*/ 	.word	0x000017f0


	//   ....[22]....
        /*0170*/ 	.word	0x00001810


	//   ....[23]....
        /*0174*/ 	.word	0x00001820


	//   ....[24]....
        /*0178*/ 	.word	0x00001860


	//   ....[25]....
        /*017c*/ 	.word	0x00001880


	//   ....[26]....
        /*0180*/ 	.word	0x000018a0


	//   ....[27]....
        /*0184*/ 	.word	0x000018b0


	//   ....[28]....
        /*0188*/ 	.word	0x000018c0


	//   ....[29]....
        /*018c*/ 	.word	0x000018d0


	//   ....[30]....
        /*0190*/ 	.word	0x000018e0


	//   ....[31]....
        /*0194*/ 	.word	0x000018f0


	//   ....[32]....
        /*0198*/ 	.word	0x00001e50


	//   ....[33]....
        /*019c*/ 	.word	0x00001e90


	//   ....[34]....
        /*01a0*/ 	.word	0x00001f80


	//   ....[35]....
        /*01a4*/ 	.word	0x00001fa0


	//   ....[36]....
        /*01a8*/ 	.word	0x00001fd0


	//   ....[37]....
        /*01ac*/ 	.word	0x00001ff0


	//   ....[38]....
        /*01b0*/ 	.word	0x00002020


	//   ....[39]....
        /*01b4*/ 	.word	0x00002040


	//   ....[40]....
        /*01b8*/ 	.word	0x00002070


	//   ....[41]....
        /*01bc*/ 	.word	0x00002090


	//   ....[42]....
        /*01c0*/ 	.word	0x000023f0


	//   ....[43]....
        /*01c4*/ 	.word	0x000025c0


	//   ....[44]....
        /*01c8*/ 	.word	0x00002690


	//   ....[45]....
        /*01cc*/ 	.word	0x000026e0


	//   ....[46]....
        /*01d0*/ 	.word	0x00002710


	//   ....[47]....
        /*01d4*/ 	.word	0x00002730


	//   ....[48]....
        /*01d8*/ 	.word	0x00002750


	//   ....[49]....
        /*01dc*/ 	.word	0x00002800


	//   ....[50]....
        /*01e0*/ 	.word	0x00002850


	//   ....[51]....
        /*01e4*/ 	.word	0x00002870


	//   ....[52]....
        /*01e8*/ 	.word	0x00002890


	//   ....[53]....
        /*01ec*/ 	.word	0x000028b0


	//----- nvinfo : EIATTR_EXIT_INSTR_OFFSETS
	.align		4
.L_3773:
        /*01f0*/ 	.byte	0x04, 0x1c
        /*01f2*/ 	.short	(.L_3775 - .L_3774)


	//   ....[0]....
.L_3774:
        /*01f4*/ 	.word	0x00002970


	//   ....[1]....
        /*01f8*/ 	.word	0x00002b90


	//----- nvinfo : EIATTR_MAX_THREADS
	.align		4
.L_3775:
        /*01fc*/ 	.byte	0x04, 0x05
        /*01fe*/ 	.short	(.L_3777 - .L_3776)
.L_3776:
        /*0200*/ 	.word	0x00000020
        /*0204*/ 	.word	0x00000001
        /*0208*/ 	.word	0x00000001


	//----- nvinfo : EIATTR_CRS_STACK_SIZE
	.align		4
.L_3777:
        /*020c*/ 	.byte	0x04, 0x1e
        /*020e*/ 	.short	(.L_3779 - .L_3778)
.L_3778:
        /*0210*/ 	.word	0x00000000
.L_3779:


//--------------------- .nv.info._Z25selective_scan_bwd_kernelI32Selective_Scan_bwd_kernel_traitsILi32ELi4ELb1ELb0ELb1ELb0ELb1EN3c108BFloat16EfEEv12SSMParamsBwd --------------------------
	.section	.nv.info._Z25selective_scan_bwd_kernelI32Selective_Scan_bwd_kernel_traitsILi32ELi4ELb1ELb0ELb1ELb0ELb1EN3c108BFloat16EfEEv12SSMParamsBwd,"",@"SHT_CUDA_INFO"
	.sectionflags	@""
	.align	4


	//----- nvinfo : EIATTR_CUDA_API_VERSION
	.align		4
        /*0000*/ 	.byte	0x04, 0x37
        /*0002*/ 	.short	(.L_3781 - .L_3780)
.L_3780:
        /*0004*/ 	.word	0x00000082


	//----- nvinfo : EIATTR_SW2861232_WAR
	.align		4
.L_3781:
        /*0008*/ 	.byte	0x01, 0x35
	.zero		2


	//----- nvinfo : EIATTR_PARAM_CBANK
	.align		4
        /*000c*/ 	.byte	0x04, 0x0a
        /*000e*/ 	.short	(.L_3783 - .L_3782)
	.align		4
.L_3782:
        /*0010*/ 	.word	index@(.nv.constant0._Z25selective_scan_bwd_kernelI32Selective_Scan_bwd_kernel_traitsILi32ELi4ELb1ELb0ELb1ELb0ELb1EN3c108BFloat16EfEEv12SSMParamsBwd)
        /*0014*/ 	.short	0x0160
        /*0016*/ 	.short	0x01f0


	//----- nvinfo : EIATTR_CBANK_PARAM_SIZE
	.align		4
.L_3783:
        /*0018*/ 	.byte	0x03, 0x19
        /*001a*/ 	.short	0x01f0


	//----- nvinfo : EIATTR_KPARAM_INFO
	.align		4
        /*001c*/ 	.byte	0x04, 0x17
        /*001e*/ 	.short	(.L_3785 - .L_3784)
.L_3784:
        /*0020*/ 	.word	0x00000000
        /*0024*/ 	.short	0x0000
        /*0026*/ 	.short	0x0000
        /*0028*/ 	.byte	0x00, 0xf0, 0xc1, 0x07


	//----- nvinfo : EIATTR_MAXREG_COUNT
	.align		4
.L_3785:
        /*002c*/ 	.byte	0x03, 0x1b
        /*002e*/ 	.short	0x00ff


	//----- nvinfo : EIATTR_NUM_BARRIERS
	.align		4
        /*0030*/ 	.byte	0x02, 0x4c
        /*0032*/ 	.byte	0x01
	.zero		1


	//----- nvinfo : EIATTR_MERCURY_ISA_VERSION
	.align		4
        /*0034*/ 	.byte	0x03, 0x5f
        /*0036*/ 	.short	0x0000


	//----- nvinfo : EIATTR_COOP_GROUP_MASK_REGIDS
	.align		4
        /*0038*/ 	.byte	0x04, 0x29
        /*003a*/ 	.short	(.L_3787 - .L_3786)


	//   ....[0]....
.L_3786:
        /*003c*/ 	.word	0xffffffff


	//   ....[1]....
        /*0040*/ 	.word	0xffffffff


	//   ....[2]....
        /*0044*/ 	.word	0xffffffff


	//   ....[3]....
        /*0048*/ 	.word	0xffffffff


	//   ....[4]....
        /*004c*/ 	.word	0xffffffff


	//   ....[5]....
        /*0050*/ 	.word	0xffffffff


	//   ....[6]....
        /*0054*/ 	.word	0xffffffff


	//   ....[7]....
        /*0058*/ 	.word	0xffffffff


	//   ....[8]....
        /*005c*/ 	.word	0xffffffff


	//   ....[9]....
        /*0060*/ 	.word	0xffffffff


	//   ....[10]....
        /*0064*/ 	.word	0xffffffff


	//   ....[11]....
        /*0068*/ 	.word	0xffffffff


	//   ....[12]....
        /*006c*/ 	.word	0xffffffff


	//   ....[13]....
        /*0070*/ 	.word	0xffffffff


	//   ....[14]....
        /*0074*/ 	.word	0xffffffff


	//   ....[15]....
        /*0078*/ 	.word	0xffffffff


	//   ....[16]....
        /*007c*/ 	.word	0xffffffff


	//   ....[17]....
        /*0080*/ 	.word	0xffffffff


	//   ....[18]....
        /*0084*/ 	.word	0xffffffff


	//   ....[19]....
        /*0088*/ 	.word	0xffffffff


	//   ....[20]....
        /*008c*/ 	.word	0xffffffff


	//   ....[21]....
        /*0090*/ 	.word	0xffffffff


	//   ....[22]....
        /*0094*/ 	.word	0xffffffff


	//   ....[23]....
        /*0098*/ 	.word	0xffffffff


	//   ....[24]....
        /*009c*/ 	.word	0xffffffff


	//   ....[25]....
        /*00a0*/ 	.word	0xffffffff


	//   ....[26]....
        /*00a4*/ 	.word	0xffffffff


	//   ....[27]....
        /*00a8*/ 	.word	0xffffffff


	//   ....[28]....
        /*00ac*/ 	.word	0xffffffff


	//   ....[29]....
        /*00b0*/ 	.word	0xffffffff


	//   ....[30]....
        /*00b4*/ 	.word	0xffffffff


	//   ....[31]....
        /*00b8*/ 	.word	0xffffffff


	//   ....[32]....
        /*00bc*/ 	.word	0xffffffff


	//   ....[33]....
        /*00c0*/ 	.word	0xffffffff


	//   ....[34]....
        /*00c4*/ 	.word	0xffffffff


	//   ....[35]....
        /*00c8*/ 	.word	0xffffffff


	//   ....[36]....
        /*00cc*/ 	.word	0xffffffff


	//   ....[37]....
        /*00d0*/ 	.word	0xffffffff


	//   ....[38]....
        /*00d4*/ 	.word	0xffffffff


	//   ....[39]....
        /*00d8*/ 	.word	0xffffffff


	//   ....[40]....
        /*00dc*/ 	.word	0xffffffff


	//   ....[41]....
        /*00e0*/ 	.word	0xffffffff


	//   ....[42]....
        /*00e4*/ 	.word	0xffffffff


	//   ....[43]....
        /*00e8*/ 	.word	0xffffffff


	//   ....[44]....
        /*00ec*/ 	.word	0xffffffff


	//   ....[45]....
        /*00f0*/ 	.word	0xffffffff


	//   ....[46]....
        /*00f4*/ 	.word	0xffffffff


	//   ....[47]....
        /*00f8*/ 	.word	0xffffffff


	//   ....[48]....
        /*00fc*/ 	.word	0xffffffff


	//   ....[49]....
        /*0100*/ 	.word	0xffffffff


	//   ....[50]....
        /*0104*/ 	.word	0xffffffff


	//   ....[51]....
        /*0108*/ 	.word	0xffffffff


	//   ....[52]....
        /*010c*/ 	.word	0xffffffff


	//   ....[53]....
        /*0110*/ 	.word	0xffffffff


	//   ....[54]....
        /*0114*/ 	.word	0xffffffff


	//   ....[55]....
        /*0118*/ 	.word	0xffffffff


	//   ....[56]....
        /*011c*/ 	.word	0xffffffff


	//   ....[57]....
        /*0120*/ 	.word	0xffffffff


	//----- nvinfo : EIATTR_COOP_GROUP_INSTR_OFFSETS
	.align		4
.L_3787:
        /*0124*/ 	.byte	0x04, 0x28
        /*0126*/ 	.short	(.L_3789 - .L_3788)


	//   ....[0]....
.L_3788:
        /*0128*/ 	.word	0x000008a0


	//   ....[1]....
        /*012c*/ 	.word	0x00000920


	//   ....[2]....
        /*0130*/ 	.word	0x00000a50


	//   ....[3]....
        /*0134*/ 	.word	0x00000b60


	//   ....[4]....
        /*0138*/ 	.word	0x00000d50


	//   ....[5]....
        /*013c*/ 	.word	0x00001090


	//   ....[6]....
        /*0140*/ 	.word	0x000012b0


	//   ....[7]....
        /*0144*/ 	.word	0x00001910


	//   ....[8]....
        /*0148*/ 	.word	0x00001c80


	//   ....[9]....
        /*014c*/ 	.word	0x00001cc0


	//   ....[10]....
        /*0150*/ 	.word	0x00001cd0


	//   ....[11]....
        /*0154*/ 	.word	0x00001ce0


	//   ....[12]....
        /*0158*/ 	.word	0x00001d00


	//   ....[13]....
        /*015c*/ 	.word	0x00001d40


	//   ....[14]....
        /*0160*/ 	.word	0x00001d60


	//   ....[15]....
        /*0164*/ 	.word	0x00001d80


	//   ....[16]....
        /*0168*/ 	.word	0x00001da0


	//   ....[17]....
        /*016c*/ 	.word	0x00001de0


	//   ....[18]....
        /*0170*/ 	.word	0x00001e00


	//   ....[19]....
        /*0174*/ 	.word	0x00001e20


	//   ....[20]....
        /*0178*/ 	.word	0x00001e50


	//   ....[21]....
        /*017c*/ 	.word	0x00001eb0


	//   ....[22]....
        /*0180*/ 	.word	0x00001ee0


	//   ....[23]....
        /*0184*/ 	.word	0x00001f00


	//   ....[24]....
        /*0188*/ 	.word	0x00001f40


	//   ....[25]....
        /*018c*/ 	.word	0x00001f80


	//   ....[26]....
        /*0190*/ 	.word	0x00001fa0


	//   ....[27]....
        /*0194*/ 	.word	0x00001fb0


	//   ....[28]....
        /*0198*/ 	.word	0x00001fd0


	//   ....[29]....
        /*019c*/ 	.word	0x00002000


	//   ....[30]....
        /*01a0*/ 	.word	0x00002020


	//   ....[31]....
        /*01a4*/ 	.word	0x00002040


	//   ....[32]....
        /*01a8*/ 	.word	0x00002050


	//   ....[33]....
        /*01ac*/ 	.word	0x00002060


	//   ....[34]....
        /*01b0*/ 	.word	0x00002070


	//   ....[35]....
        /*01b4*/ 	.word	0x00002080


	//   ....[36]....
        /*01b8*/ 	.word	0x00002600


	//   ....[37]....
        /*01bc*/ 	.word	0x00002640


	//   ....[38]....
        /*01c0*/ 	.word	0x00002730


	//   ....[39]....
        /*01c4*/ 	.word	0x00002760


	//   ....[40]....
        /*01c8*/ 	.word	0x000027c0


	//   ....[41]....
        /*01cc*/ 	.word	0x000027e0


	//   ....[42]....
        /*01d0*/ 	.word	0x00002810


	//   ....[43]....
        /*01d4*/ 	.word	0x00002830


	//   ....[44]....
        /*01d8*/ 	.word	0x00002860


	//   ....[45]....
        /*01dc*/ 	.word	0x00002880


	//   ....[46]....
        /*01e0*/ 	.word	0x00002ba0


	//   ....[47]....
        /*01e4*/ 	.word	0x00002d60


	//   ....[48]....
        /*01e8*/ 	.word	0x00002e30


	//   ....[49]....
        /*01ec*/ 	.word	0x00002e80


	//   ....[50]....
        /*01f0*/ 	.word	0x00002eb0


	//   ....[51]....
        /*01f4*/ 	.word	0x00002ed0


	//   ....[52]....
        /*01f8*/ 	.word	0x00002ef0


	//   ....[53]....
        /*01fc*/ 	.word	0x00002fa0


	//   ....[54]....
        /*0200*/ 	.word	0x00002ff0


	//   ....[55]....
        /*0204*/ 	.word	0x00003010


	//   ....[56]....
        /*0208*/ 	.word	0x00003030


	//   ....[57]....
        /*020c*/ 	.word	0x00003050


	//----- nvinfo : EIATTR_EXIT_INSTR_OFFSETS
	.align		4
.L_3789:
        /*0210*/ 	.byte	0x04, 0x1c
        /*0212*/ 	.short	(.L_3791 - .L_3790)


	//   ....[0]....
.L_3790:
        /*0214*/ 	.word	0x00003110


	//   ....[1]....
        /*0218*/ 	.word	0x00003330


	//----- nvinfo : EIATTR_MAX_THREADS
	.align		4
.L_3791:
        /*021c*/ 	.byte	0x04, 0x05
        /*021e*/ 	.short	(.L_3793 - .L_3792)
.L_3792:
        /*0220*/ 	.word	0x00000020
        /*0224*/ 	.word	0x00000001
        /*0228*/ 	.word	0x00000001


	//----- nvinfo : EIATTR_CRS_STACK_SIZE
	.align		4
.L_3793:
        /*022c*/ 	.byte	0x04, 0x1e
        /*022e*/ 	.short	(.L_3795 - .L_3794)
.L_3794:
        /*0230*/ 	.word	0x00000000
.L_3795:


//--------------------- .nv.info._Z25selective_scan_bwd_kernelI32Selective_Scan_bwd_kernel_traitsILi32ELi4ELb1ELb0ELb1ELb1ELb0EN3c108BFloat16EfEEv12SSMParamsBwd --------------------------
	.section	.nv.info._Z25selective_scan_bwd_kernelI32Selective_Scan_bwd_kernel_traitsILi32ELi4ELb1ELb0ELb1ELb1ELb0EN3c108BFloat16EfEEv12SSMParamsBwd,"",@"SHT_CUDA_INFO"
	.sectionflags	@""
	.align	4


	//----- nvinfo : EIATTR_CUDA_API_VERSION
	.align		4
        /*0000*/ 	.byte	0x04, 0x37
        /*0002*/ 	.short	(.L_3797 - .L_3796)
.L_3796:
        /*0004*/ 	.word	0x00000082


	//----- nvinfo : EIATTR_SW2861232_WAR
	.align		4
.L_3797:
        /*0008*/ 	.byte	0x01, 0x35
	.zero		2


	//----- nvinfo : EIATTR_PARAM_CBANK
	.align		4
        /*000c*/ 	.byte	0x04, 0x0a
        /*000e*/ 	.short	(.L_3799 - .L_3798)
	.align		4
.L_3798:
        /*0010*/ 	.word	index@(.nv.constant0._Z25selective_scan_bwd_kernelI32Selective_Scan_bwd_kernel_traitsILi32ELi4ELb1ELb0ELb1ELb1ELb0EN3c108BFloat16EfEEv12SSMParamsBwd)
        /*0014*/ 	.short	0x0160
        /*0016*/ 	.short	0x01f0


	//----- nvinfo : EIATTR_CBANK_PARAM_SIZE
	.align		4
.L_3799:
        /*0018*/ 	.byte	0x03, 0x19
        /*001a*/ 	.short	0x01f0


	//----- nvinfo : EIATTR_KPARAM_INFO
	.align		4
        /*001c*/ 	.byte	0x04, 0x17
        /*001e*/ 	.short	(.L_3801 - .L_3800)
.L_3800:
        /*0020*/ 	.word	0x00000000
        /*0024*/ 	.short	0x0000
        /*0026*/ 	.short	0x0000
        /*0028*/ 	.byte	0x00, 0xf0, 0xc1, 0x07


	//----- nvinfo : EIATTR_MAXREG_COUNT
	.align		4
.L_3801:
        /*002c*/ 	.byte	0x03, 0x1b
        /*002e*/ 	.short	0x00ff


	//----- nvinfo : EIATTR_NUM_BARRIERS
	.align		4
        /*0030*/ 	.byte	0x02, 0x4c
        /*0032*/ 	.byte	0x01
	.zero		1


	//----- nvinfo : EIATTR_MERCURY_ISA_VERSION
	.align		4
        /*0034*/ 	.byte	0x03, 0x5f
        /*0036*/ 	.short	0x0000


	//----- nvinfo : EIATTR_COOP_GROUP_MASK_REGIDS
	.align		4
        /*0038*/ 	.byte	0x04, 0x29
        /*003a*/ 	.short	(.L_3803 - .L_3802)


	//   ....[0]....
.L_3802:
        /*003c*/ 	.word	0xffffffff


	//   ....[1]....
        /*0040*/ 	.word	0xffffffff


	//   ....[2]....
        /*0044*/ 	.word	0xffffffff


	//   ....[3]....
        /*0048*/ 	.word	0xffffffff


	//   ....[4]....
        /*004c*/ 	.word	0xffffffff


	//   ....[5]....
        /*0050*/ 	.word	0xffffffff


	//   ....[6]....
        /*0054*/ 	.word	0xffffffff


	//   ....[7]....
        /*0058*/ 	.word	0xffffffff


	//   ....[8]....
        /*005c*/ 	.word	0xffffffff


	//   ....[9]....
        /*0060*/ 	.word	0xffffffff


	//   ....[10]....
        /*0064*/ 	.word	0xffffffff


	//   ....[11]....
        /*0068*/ 	.word	0xffffffff


	//   ....[12]....
        /*006c*/ 	.word	0xffffffff


	//   ....[13]....
        /*0070*/ 	.word	0xffffffff


	//   ....[14]....
        /*0074*/ 	.word	0xffffffff


	//   ....[15]....
        /*0078*/ 	.word	0xffffffff


	//   ....[16]....
        /*007c*/ 	.word	0xffffffff


	//   ....[17]....
        /*0080*/ 	.word	0xffffffff


	//   ....[18]....
        /*0084*/ 	.word	0xffffffff


	//   ....[19]....
        /*0088*/ 	.word	0xffffffff


	//   ....[20]....
        /*008c*/ 	.word	0xffffffff


	//   ....[21]....
        /*0090*/ 	.word	0xffffffff


	//   ....[22]....
        /*0094*/ 	.word	0xffffffff


	//   ....[23]....
        /*0098*/ 	.word	0xffffffff


	//   ....[24]....
        /*009c*/ 	.word	0xffffffff


	//   ....[25]....
        /*00a0*/ 	.word	0xffffffff


	//   ....[26]....
        /*00a4*/ 	.word	0xffffffff


	//   ....[27]....
        /*00a8*/ 	.word	0xffffffff


	//   ....[28]....
        /*00ac*/ 	.word	0xffffffff


	//   ....[29]....
        /*00b0*/ 	.word	0xffffffff


	//   ....[30]....
        /*00b4*/ 	.word	0xffffffff


	//   ....[31]....
        /*00b8*/ 	.word	0xffffffff


	//   ....[32]....
        /*00bc*/ 	.word	0xffffffff


	//   ....[33]....
        /*00c0*/ 	.word	0xffffffff


	//   ....[34]....
        /*00c4*/ 	.word	0xffffffff


	//   ....[35]....
        /*00c8*/ 	.word	0xffffffff


	//   ....[36]....
        /*00cc*/ 	.word	0xffffffff


	//   ....[37]....
        /*00d0*/ 	.word	0xffffffff


	//   ....[38]....
        /*00d4*/ 	.word	0xffffffff


	//   ....[39]....
        /*00d8*/ 	.word	0xffffffff


	//   ....[40]....
        /*00dc*/ 	.word	0xffffffff


	//   ....[41]....
        /*00e0*/ 	.word	0xffffffff


	//   ....[42]....
        /*00e4*/ 	.word	0xffffffff


	//   ....[43]....
        /*00e8*/ 	.word	0xffffffff


	//   ....[44]....
        /*00ec*/ 	.word	0xffffffff


	//   ....[45]....
        /*00f0*/ 	.word	0xffffffff


	//   ....[46]....
        /*00f4*/ 	.word	0xffffffff


	//   ....[47]....
        /*00f8*/ 	.word	0xffffffff


	//   ....[48]....
        /*00fc*/ 	.word	0xffffffff


	//   ....[49]....
        /*0100*/ 	.word	0xffffffff


	//   ....[50]....
        /*0104*/ 	.word	0xffffffff


	//   ....[51]....
        /*0108*/ 	.word	0xffffffff


	//   ....[52]....
        /*010c*/ 	.word	0xffffffff


	//   ....[53]....
        /*0110*/ 	.word	0xffffffff


	//   ....[54]....
        /*0114*/ 	.word	0xffffffff


	//----- nvinfo : EIATTR_COOP_GROUP_INSTR_OFFSETS
	.align		4
.L_3803:
        /*0118*/ 	.byte	0x04, 0x28
        /*011a*/ 	.short	(.L_3805 - .L_3804)


	//   ....[0]....
.L_3804:
        /*011c*/ 	.word	0x00000880


	//   ....[1]....
        /*0120*/ 	.word	0x000008f0


	//   ....[2]....
        /*0124*/ 	.word	0x000009d0


	//   ....[3]....
        /*0128*/ 	.word	0x00001960


	//   ....[4]....
        /*012c*/ 	.word	0x00001cc0


	//   ....[5]....
        /*0130*/ 	.word	0x00001cf0


	//   ....[6]....
        /*0134*/ 	.word	0x00001d00


	//   ....[7]....
        /*0138*/ 	.word	0x00001d10


	//   ....[8]....
        /*013c*/ 	.word	0x00001d40


	//   ....[9]....
        /*0140*/ 	.word	0x00001d70


	//   ....[10]....
        /*0144*/ 	.word	0x00001d90


	//   ....[11]....
        /*0148*/ 	.word	0x00001db0


	//   ....[12]....
        /*014c*/ 	.word	0x00001de0


	//   ....[13]....
        /*0150*/ 	.word	0x00001e10


	//   ....[14]....
        /*0154*/ 	.word	0x00001e30


	//   ....[15]....
        /*0158*/ 	.word	0x00001e50


	//   ....[16]....
        /*015c*/ 	.word	0x00001e90


	//   ....[17]....
        /*0160*/ 	.word	0x00001ed0


	//   ....[18]....
        /*0164*/ 	.word	0x00001f10


	//   ....[19]....
        /*0168*/ 	.word	0x00001f30


	//   ....[20]....
        /*016c*/ 	.word	0x00001f80


	//   ....[21]....
        /*0170*/ 	.word	0x00001fb0


	//   ....[22]....
        /*0174*/ 	.word	0x00001fd0


	//   ....[23]....
        /*0178*/ 	.word	0x00001fe0


	//   ....[24]....
        /*017c*/ 	.word	0x00002020


	//   ....[25]....
        /*0180*/ 	.word	0x00002040


	//   ....[26]....
        /*0184*/ 	.word	0x00002060


	//   ....[27]....
        /*0188*/ 	.word	0x00002070


	//   ....[28]....
        /*018c*/ 	.word	0x00002080


	//   ....[29]....
        /*0190*/ 	.word	0x00002090


	//   ....[30]....
        /*0194*/ 	.word	0x000020a0


	//   ....[31]....
        /*0198*/ 	.word	0x000020b0


	//   ....[32]....
        /*019c*/ 	.word	0x00002600


	//   ....[33]....
        /*01a0*/ 	.word	0x00002640


	//   ....[34]....
        /*01a4*/ 	.word	0x00002730


	//   ....[35]....
        /*01a8*/ 	.word	0x00002750


	//   ....[36]....
        /*01ac*/ 	.word	0x00002780


	//   ....[37]....
        /*01b0*/ 	.word	0x000027a0


	//   ....[38]....
        /*01b4*/ 	.word	0x000027d0


	//   ....[39]....
        /*01b8*/ 	.word	0x000027f0


	//   ....[40]....
        /*01bc*/ 	.word	0x00002820


	//   ....[41]....
        /*01c0*/ 	.word	0x00002840


	//   ....[42]....
        /*01c4*/ 	.word	0x00002b10


	//   ....[43]....
        /*01c8*/ 	.word	0x00002ce0


	//   ....[44]....
        /*01cc*/ 	.word	0x00003030


	//   ....[45]....
        /*01d0*/ 	.word	0x000030e0


	//   ....[46]....
        /*01d4*/ 	.word	0x00003130


	//   ....[47]....
        /*01d8*/ 	.word	0x00003160


	//   ....[48]....
        /*01dc*/ 	.word	0x00003180


	//   ....[49]....
        /*01e0*/ 	.word	0x000031a0


	//   ....[50]....
        /*01e4*/ 	.word	0x00003250


	//   ....[51]....
        /*01e8*/ 	.word	0x000032a0


	//   ....[52]....
        /*01ec*/ 	.word	0x000032c0


	//   ....[53]....
        /*01f0*/ 	.word	0x000032e0


	//   ....[54]....
        /*01f4*/ 	.word	0x00003300


	//----- nvinfo : EIATTR_EXIT_INSTR_OFFSETS
	.align		4
.L_3805:
        /*01f8*/ 	.byte	0x04, 0x1c
        /*01fa*/ 	.short	(.L_3807 - .L_3806)


	//   ....[0]....
.L_3806:
        /*01fc*/ 	.word	0x000033c0


	//   ....[1]....
        /*0200*/ 	.word	0x000035e0


	//----- nvinfo : EIATTR_MAX_THREADS
	.align		4
.L_3807:
        /*0204*/ 	.byte	0x04, 0x05
        /*0206*/ 	.short	(.L_3809 - .L_3808)
.L_3808:
        /*0208*/ 	.word	0x00000020
        /*020c*/ 	.word	0x00000001
        /*0210*/ 	.word	0x00000001


	//----- nvinfo : EIATTR_CRS_STACK_SIZE
	.align		4
.L_3809:
        /*0214*/ 	.byte	0x04, 0x1e
        /*0216*/ 	.short	(.L_3811 - .L_3810)
.L_3810:
        /*0218*/ 	.word	0x00000000
.L_3811:


//--------------------- .nv.info._Z25selective_scan_bwd_kernelI32Selective_Scan_bwd_kernel_traitsILi32ELi4ELb1ELb0ELb1ELb1ELb1EN3c108BFloat16EfEEv12SSMParamsBwd --------------------------
	.section	.nv.info._Z25selective_scan_bwd_kernelI32Selective_Scan_bwd_kernel_traitsILi32ELi4ELb1ELb0ELb1ELb1ELb1EN3c108BFloat16EfEEv12SSMParamsBwd,"",@"SHT_CUDA_INFO"
	.sectionflags	@""
	.align	4


	//----- nvinfo : EIATTR_CUDA_API_VERSION
	.align		4
        /*0000*/ 	.byte	0x04, 0x37
        /*0002*/ 	.short	(.L_3813 - .L_3812)
.L_3812:
        /*0004*/ 	.word	0x00000082


	//----- nvinfo : EIATTR_SW2861232_WAR
	.align		4
.L_3813:
        /*0008*/ 	.byte	0x01, 0x35
	.zero		2


	//----- nvinfo : EIATTR_PARAM_CBANK
	.align		4
        /*000c*/ 	.byte	0x04, 0x0a
        /*000e*/ 	.short	(.L_3815 - .L_3814)
	.align		4
.L_3814:
        /*0010*/ 	.word	index@(.nv.constant0._Z25selective_scan_bwd_kernelI32Selective_Scan_bwd_kernel_traitsILi32ELi4ELb1ELb0ELb1ELb1ELb1EN3c108BFloat16EfEEv12SSMParamsBwd)
        /*0014*/ 	.short	0x0160
        /*0016*/ 	.short	0x01f0


	//----- nvinfo : EIATTR_CBANK_PARAM_SIZE
	.align		4
.L_3815:
        /*0018*/ 	.byte	0x03, 0x19
        /*001a*/ 	.short	0x01f0


	//----- nvinfo : EIATTR_KPARAM_INFO
	.align		4
        /*001c*/ 	.byte	0x04, 0x17
        /*001e*/ 	.short	(.L_3817 - .L_3816)
.L_3816:
        /*0020*/ 	.word	0x00000000
        /*0024*/ 	.short	0x0000
        /*0026*/ 	.short	0x0000
        /*0028*/ 	.byte	0x00, 0xf0, 0xc1, 0x07


	//----- nvinfo : EIATTR_MAXREG_COUNT
	.align		4
.L_3817:
        /*002c*/ 	.byte	0x03, 0x1b
        /*002e*/ 	.short	0x00ff


	//----- nvinfo : EIATTR_NUM_BARRIERS
	.align		4
        /*0030*/ 	.byte	0x02, 0x4c
        /*0032*/ 	.byte	0x01
	.zero		1


	//----- nvinfo : EIATTR_MERCURY_ISA_VERSION
	.align		4
        /*0034*/ 	.byte	0x03, 0x5f
        /*0036*/ 	.short	0x0000


	//----- nvinfo : EIATTR_COOP_GROUP_MASK_REGIDS
	.align		4
        /*0038*/ 	.byte	0x04, 0x29
        /*003a*/ 	.short	(.L_3819 - .L_3818)


	//   ....[0]....
.L_3818:
        /*003c*/ 	.word	0xffffffff


	//   ....[1]....
        /*0040*/ 	.word	0xffffffff


	//   ....[2]....
        /*0044*/ 	.word	0xffffffff


	//   ....[3]....
        /*0048*/ 	.word	0xffffffff


	//   ....[4]....
        /*004c*/ 	.word	0xffffffff


	//   ....[5]....
        /*0050*/ 	.word	0xffffffff


	//   ....[6]....
        /*0054*/ 	.word	0xffffffff


	//   ....[7]....
        /*0058*/ 	.word	0xffffffff


	//   ....[8]....
        /*005c*/ 	.word	0xffffffff


	//   ....[9]....
        /*0060*/ 	.word	0xffffffff


	//   ....[10]....
        /*0064*/ 	.word	0xffffffff


	//   ....[11]....
        /*0068*/ 	.word	0xffffffff


	//   ....[12]....
        /*006c*/ 	.word	0xffffffff


	//   ....[13]....
        /*0070*/ 	.word	0xffffffff


	//   ....[14]....
        /*0074*/ 	.word	0xffffffff


	//   ....[15]....
        /*0078*/ 	.word	0xffffffff


	//   ....[16]....
        /*007c*/ 	.word	0xffffffff


	//   ....[17]....
        /*0080*/ 	.word	0xffffffff


	//   ....[18]....
        /*0084*/ 	.word	0xffffffff


	//   ....[19]....
        /*0088*/ 	.word	0xffffffff


	//   ....[20]....
        /*008c*/ 	.word	0xffffffff


	//   ....[21]....
        /*0090*/ 	.word	0xffffffff


	//   ....[22]....
        /*0094*/ 	.word	0xffffffff


	//   ....[23]....
        /*0098*/ 	.word	0xffffffff


	//   ....[24]....
        /*009c*/ 	.word	0xffffffff


	//   ....[25]....
        /*00a0*/ 	.word	0xffffffff


	//   ....[26]....
        /*00a4*/ 	.word	0xffffffff


	//   ....[27]....
        /*00a8*/ 	.word	0xffffffff


	//   ....[28]....
        /*00ac*/ 	.word	0xffffffff


	//   ....[29]....
        /*00b0*/ 	.word	0xffffffff


	//   ....[30]....
        /*00b4*/ 	.word	0xffffffff


	//   ....[31]....
        /*00b8*/ 	.word	0xffffffff


	//   ....[32]....
        /*00bc*/ 	.word	0xffffffff


	//   ....[33]....
        /*00c0*/ 	.word	0xffffffff


	//   ....[34]....
        /*00c4*/ 	.word	0xffffffff


	//   ....[35]....
        /*00c8*/ 	.word	0xffffffff


	//   ....[36]....
        /*00cc*/ 	.word	0xffffffff


	//   ....[37]....
        /*00d0*/ 	.word	0xffffffff


	//   ....[38]....
        /*00d4*/ 	.word	0xffffffff


	//   ....[39]....
        /*00d8*/ 	.word	0xffffffff


	//   ....[40]....
        /*00dc*/ 	.word	0xffffffff


	//   ....[41]....
        /*00e0*/ 	.word	0xffffffff


	//   ....[42]....
        /*00e4*/ 	.word	0xffffffff


	//   ....[43]....
        /*00e8*/ 	.word	0xffffffff


	//   ....[44]....
        /*00ec*/ 	.word	0xffffffff


	//   ....[45]....
        /*00f0*/ 	.word	0xffffffff


	//   ....[46]....
        /*00f4*/ 	.word	0xffffffff


	//   ....[47]....
        /*00f8*/ 	.word	0xffffffff


	//   ....[48]....
        /*00fc*/ 	.word	0xffffffff


	//   ....[49]....
        /*0100*/ 	.word	0xffffffff


	//   ....[50]....
        /*0104*/ 	.word	0xffffffff


	//   ....[51]....
        /*0108*/ 	.word	0xffffffff


	//   ....[52]....
        /*010c*/ 	.word	0xffffffff


	//   ....[53]....
        /*0110*/ 	.word	0xffffffff


	//   ....[54]....
        /*0114*/ 	.word	0xffffffff


	//   ....[55]....
        /*0118*/ 	.word	0xffffffff


	//   ....[56]....
        /*011c*/ 	.word	0xffffffff


	//   ....[57]....
        /*0120*/ 	.word	0xffffffff


	//   ....[58]....
        /*0124*/ 	.word	0xffffffff


	//----- nvinfo : EIATTR_COOP_GROUP_INSTR_OFFSETS
	.align		4
.L_3819:
        /*0128*/ 	.byte	0x04, 0x28
        /*012a*/ 	.short	(.L_3821 - .L_3820)


	//   ....[0]....
.L_3820:
        /*012c*/ 	.word	0x00000880


	//   ....[1]....
        /*0130*/ 	.word	0x000008f0


	//   ....[2]....
        /*0134*/ 	.word	0x00000a70


	//   ....[3]....
        /*0138*/ 	.word	0x00001490


	//   ....[4]....
        /*013c*/ 	.word	0x000016d0


	//   ....[5]....
        /*0140*/ 	.word	0x000019b0


	//   ....[6]....
        /*0144*/ 	.word	0x00001b50


	//   ....[7]....
        /*0148*/ 	.word	0x00002220


	//   ....[8]....
        /*014c*/ 	.word	0x00002580


	//   ....[9]....
        /*0150*/ 	.word	0x000025b0


	//   ....[10]....
        /*0154*/ 	.word	0x000025c0


	//   ....[11]....
        /*0158*/ 	.word	0x000025d0


	//   ....[12]....
        /*015c*/ 	.word	0x00002600


	//   ....[13]....
        /*0160*/ 	.word	0x00002630


	//   ....[14]....
        /*0164*/ 	.word	0x00002650


	//   ....[15]....
        /*0168*/ 	.word	0x00002670


	//   ....[16]....
        /*016c*/ 	.word	0x000026a0


	//   ....[17]....
        /*0170*/ 	.word	0x000026d0


	//   ....[18]....
        /*0174*/ 	.word	0x000026f0


	//   ....[19]....
        /*0178*/ 	.word	0x00002710


	//   ....[20]....
        /*017c*/ 	.word	0x00002780


	//   ....[21]....
        /*0180*/ 	.word	0x000027b0


	//   ....[22]....
        /*0184*/ 	.word	0x000027e0


	//   ....[23]....
        /*0188*/ 	.word	0x000027f0


	//   ....[24]....
        /*018c*/ 	.word	0x00002860


	//   ....[25]....
        /*0190*/ 	.word	0x00002880


	//   ....[26]....
        /*0194*/ 	.word	0x00002890


	//   ....[27]....
        /*0198*/ 	.word	0x000028a0


	//   ....[28]....
        /*019c*/ 	.word	0x000028c0


	//   ....[29]....
        /*01a0*/ 	.word	0x000028f0


	//   ....[30]....
        /*01a4*/ 	.word	0x00002910


	//   ....[31]....
        /*01a8*/ 	.word	0x00002930


	//   ....[32]....
        /*01ac*/ 	.word	0x00002940


	//   ....[33]....
        /*01b0*/ 	.word	0x00002950


	//   ....[34]....
        /*01b4*/ 	.word	0x00002960


	//   ....[35]....
        /*01b8*/ 	.word	0x00002970


	//   ....[36]....
        /*01bc*/ 	.word	0x00002ec0


	//   ....[37]....
        /*01c0*/ 	.word	0x00002f00


	//   ....[38]....
        /*01c4*/ 	.word	0x00002ff0


	//   ....[39]....
        /*01c8*/ 	.word	0x00003010


	//   ....[40]....
        /*01cc*/ 	.word	0x00003040


	//   ....[41]....
        /*01d0*/ 	.word	0x00003060


	//   ....[42]....
        /*01d4*/ 	.word	0x00003090


	//   ....[43]....
        /*01d8*/ 	.word	0x000030b0


	//   ....[44]....
        /*01dc*/ 	.word	0x000030e0


	//   ....[45]....
        /*01e0*/ 	.word	0x00003100


	//   ....[46]....
        /*01e4*/ 	.word	0x000033d0


	//   ....[47]....
        /*01e8*/ 	.word	0x000035a0


	//   ....[48]....
        /*01ec*/ 	.word	0x000038a0


	//   ....[49]....
        /*01f0*/ 	.word	0x00003980


	//   ....[50]....
        /*01f4*/ 	.word	0x000039d0


	//   ....[51]....
        /*01f8*/ 	.word	0x00003a00


	//   ....[52]....
        /*01fc*/ 	.word	0x00003a20


	//   ....[53]....
        /*0200*/ 	.word	0x00003a40


	//   ....[54]....
        /*0204*/ 	.word	0x00003af0


	//   ....[55]....
        /*0208*/ 	.word	0x00003b40


	//   ....[56]....
        /*020c*/ 	.word	0x00003b60


	//   ....[57]....
        /*0210*/ 	.word	0x00003b80


	//   ....[58]....
        /*0214*/ 	.word	0x00003ba0


	//----- nvinfo : EIATTR_EXIT_INSTR_OFFSETS
	.align		4
.L_3821:
        /*0218*/ 	.byte	0x04, 0x1c
        /*021a*/ 	.short	(.L_3823 - .L_3822)


	//   ....[0]....
.L_3822:
        /*021c*/ 	.word	0x00003c60


	//   ....[1]....
        /*0220*/ 	.word	0x00003e80


	//----- nvinfo : EIATTR_MAX_THREADS
	.align		4
.L_3823:
        /*0224*/ 	.byte	0x04, 0x05
        /*0226*/ 	.short	(.L_3825 - .L_3824)
.L_3824:
        /*0228*/ 	.word	0x00000020
        /*022c*/ 	.word	0x00000001
        /*0230*/ 	.word	0x00000001


	//----- nvinfo : EIATTR_CRS_STACK_SIZE
	.align		4
.L_3825:
        /*0234*/ 	.byte	0x04, 0x1e
        /*0236*/ 	.short	(.L_3827 - .L_3826)
.L_3826:
        /*0238*/ 	.word	0x00000000
.L_3827:


//--------------------- .nv.info._Z25selective_scan_bwd_kernelI32Selective_Scan_bwd_kernel_traitsILi32ELi4ELb1ELb1ELb0ELb0ELb0EN3c108BFloat16EfEEv12SSMParamsBwd --------------------------
	.section	.nv.info._Z25selective_scan_bwd_kernelI32Selective_Scan_bwd_kernel_traitsILi32ELi4ELb1ELb1ELb0ELb0ELb0EN3c108BFloat16EfEEv12SSMParamsBwd,"",@"SHT_CUDA_INFO"
	.sectionflags	@""
	.align	4


	//----- nvinfo : EIATTR_CUDA_API_VERSION
	.align		4
        /*0000*/ 	.byte	0x04, 0x37
        /*0002*/ 	.short	(.L_3829 - .L_3828)
.L_3828:
        /*0004*/ 	.word	0x00000082


	//----- nvinfo : EIATTR_SW2861232_WAR
	.align		4
.L_3829:
        /*0008*/ 	.byte	0x01, 0x35
	.zero		2


	//----- nvinfo : EIATTR_PARAM_CBANK
	.align		4
        /*000c*/ 	.byte	0x04, 0x0a
        /*000e*/ 	.short	(.L_3831 - .L_3830)
	.align		4
.L_3830:
        /*0010*/ 	.word	index@(.nv.constant0._Z25selective_scan_bwd_kernelI32Selective_Scan_bwd_kernel_traitsILi32ELi4ELb1ELb1ELb0ELb0ELb0EN3c108BFloat16EfEEv12SSMParamsBwd)
        /*0014*/ 	.short	0x0160
        /*0016*/ 	.short	0x01f0


	//----- nvinfo : EIATTR_CBANK_PARAM_SIZE
	.align		4
.L_3831:
        /*0018*/ 	.byte	0x03, 0x19
        /*001a*/ 	.short	0x01f0


	//----- nvinfo : EIATTR_KPARAM_INFO
	.align		4
        /*001c*/ 	.byte	0x04, 0x17
        /*001e*/ 	.short	(.L_3833 - .L_3832)
.L_3832:
        /*0020*/ 	.word	0x00000000
        /*0024*/ 	.short	0x0000
        /*0026*/ 	.short	0x0000
        /*0028*/ 	.byte	0x00, 0xf0, 0xc1, 0x07


	//----- nvinfo : EIATTR_MAXREG_COUNT
	.align		4
.L_3833:
        /*002c*/ 	.byte	0x03, 0x1b
        /*002e*/ 	.short	0x00ff


	//----- nvinfo : EIATTR_NUM_BARRIERS
	.align		4
        /*0030*/ 	.byte	0x02, 0x4c
        /*0032*/ 	.byte	0x01
	.zero		1


	//----- nvinfo : EIATTR_MERCURY_ISA_VERSION
	.align		4
        /*0034*/ 	.byte	0x03, 0x5f
        /*0036*/ 	.short	0x0000


	//----- nvinfo : EIATTR_COOP_GROUP_MASK_REGIDS
	.align		4
        /*0038*/ 	.byte	0x04, 0x29
        /*003a*/ 	.short	(.L_3835 - .L_3834)


	//   ....[0]....
.L_3834:
        /*003c*/ 	.word	0xffffffff


	//   ....[1]....
        /*0040*/ 	.word	0xffffffff


	//   ....[2]....
        /*0044*/ 	.word	0xffffffff


	//   ....[3]....
        /*0048*/ 	.word	0xffffffff


	//   ....[4]....
        /*004c*/ 	.word	0xffffffff


	//   ....[5]....
        /*0050*/ 	.word	0xffffffff


	//   ....[6]....
        /*0054*/ 	.word	0xffffffff


	//   ....[7]....
        /*0058*/ 	.word	0xffffffff


	//   ....[8]....
        /*005c*/ 	.word	0xffffffff


	//   ....[9]....
        /*0060*/ 	.word	0xffffffff


	//   ....[10]....
        /*0064*/ 	.word	0xffffffff


	//   ....[11]....
        /*0068*/ 	.word	0xffffffff


	//   ....[12]....
        /*006c*/ 	.word	0xffffffff


	//   ....[13]....
        /*0070*/ 	.word	0xffffffff


	//   ....[14]....
        /*0074*/ 	.word	0xffffffff


	//   ....[15]....
        /*0078*/ 	.word	0xffffffff


	//   ....[16]....
        /*007c*/ 	.word	0xffffffff


	//   ....[17]....
        /*0080*/ 	.word	0xffffffff


	//   ....[18]....
        /*0084*/ 	.word	0xffffffff


	//   ....[19]....
        /*0088*/ 	.word	0xffffffff


	//   ....[20]....
        /*008c*/ 	.word	0xffffffff


	//   ....[21]....
        /*0090*/ 	.word	0xffffffff


	//   ....[22]....
        /*0094*/ 	.word	0xffffffff


	//   ....[23]....
        /*0098*/ 	.word	0xffffffff


	//   ....[24]....
        /*009c*/ 	.word	0xffffffff


	//   ....[25]....
        /*00a0*/ 	.word	0xffffffff


	//   ....[26]....
        /*00a4*/ 	.word	0xffffffff


	//   ....[27]....
        /*00a8*/ 	.word	0xffffffff


	//   ....[28]....
        /*00ac*/ 	.word	0xffffffff


	//   ....[29]....
        /*00b0*/ 	.word	0xffffffff


	//   ....[30]....
        /*00b4*/ 	.word	0xffffffff


	//   ....[31]....
        /*00b8*/ 	.word	0xffffffff


	//   ....[32]....
        /*00bc*/ 	.word	0xffffffff


	//   ....[33]....
        /*00c0*/ 	.word	0xffffffff


	//   ....[34]....
        /*00c4*/ 	.word	0xffffffff


	//   ....[35]....
        /*00c8*/ 	.word	0xffffffff


	//   ....[36]....
        /*00cc*/ 	.word	0xffffffff


	//   ....[37]....
        /*00d0*/ 	.word	0xffffffff


	//   ....[38]....
        /*00d4*/ 	.word	0xffffffff


	//   ....[39]....
        /*00d8*/ 	.word	0xffffffff


	//   ....[40]....
        /*00dc*/ 	.word	0xffffffff


	//   ....[41]....
        /*00e0*/ 	.word	0xffffffff


	//   ....[42]....
        /*00e4*/ 	.word	0xffffffff


	//   ....[43]....
        /*00e8*/ 	.word	0xffffffff


	//   ....[44]....
        /*00ec*/ 	.word	0xffffffff


	//   ....[45]....
        /*00f0*/ 	.word	0xffffffff


	//   ....[46]....
        /*00f4*/ 	.word	0xffffffff


	//   ....[47]....
        /*00f8*/ 	.word	0xffffffff


	//   ....[48]....
        /*00fc*/ 	.word	0xffffffff


	//   ....[49]....
        /*0100*/ 	.word	0xffffffff


	//   ....[50]....
        /*0104*/ 	.word	0xffffffff


	//   ....[51]....
        /*0108*/ 	.word	0xffffffff


	//   ....[52]....
        /*010c*/ 	.word	0xffffffff


	//   ....[53]....
        /*0110*/ 	.word	0xffffffff


	//----- nvinfo : EIATTR_COOP_GROUP_INSTR_OFFSETS
	.align		4
.L_3835:
        /*0114*/ 	.byte	0x04, 0x28
        /*0116*/ 	.short	(.L_3837 - .L_3836)


	//   ....[0]....
.L_3836:
        /*0118*/ 	.word	0x000009b0


	//   ....[1]....
        /*011c*/ 	.word	0x00000a20


	//   ....[2]....
        /*0120*/ 	.word	0x00000b00


	//   ....[3]....
        /*0124*/ 	.word	0x000010c0


	//   ....[4]....
        /*0128*/ 	.word	0x000014e0


	//   ....[5]....
        /*012c*/ 	.word	0x00001520


	//   ....[6]....
        /*0130*/ 	.word	0x00001550


	//   ....[7]....
        /*0134*/ 	.word	0x00001560


	//   ....[8]....
        /*0138*/ 	.word	0x00001590


	//   ....[9]....
        /*013c*/ 	.word	0x000015c0


	//   ....[10]....
        /*0140*/ 	.word	0x000015e0


	//   ....[11]....
        /*0144*/ 	.word	0x00001600


	//   ....[12]....
        /*0148*/ 	.word	0x00001630


	//   ....[13]....
        /*014c*/ 	.word	0x00001660


	//   ....[14]....
        /*0150*/ 	.word	0x00001680


	//   ....[15]....
        /*0154*/ 	.word	0x000016a0


	//   ....[16]....
        /*0158*/ 	.word	0x00001710


	//   ....[17]....
        /*015c*/ 	.word	0x00001740


	//   ....[18]....
        /*0160*/ 	.word	0x00001770


	//   ....[19]....
        /*0164*/ 	.word	0x00001780


	//   ....[20]....
        /*0168*/ 	.word	0x000017f0


	//   ....[21]....
        /*016c*/ 	.word	0x00001810


	//   ....[22]....
        /*0170*/ 	.word	0x00001830


	//   ....[23]....
        /*0174*/ 	.word	0x00001840


	//   ....[24]....
        /*0178*/ 	.word	0x00001860


	//   ....[25]....
        /*017c*/ 	.word	0x00001890


	//   ....[26]....
        /*0180*/ 	.word	0x000018b0


	//   ....[27]....
        /*0184*/ 	.word	0x000018e0


	//   ....[28]....
        /*0188*/ 	.word	0x000018f0


	//   ....[29]....
        /*018c*/ 	.word	0x00001900


	//   ....[30]....
        /*0190*/ 	.word	0x00001910


	//   ....[31]....
        /*0194*/ 	.word	0x00001920


	//   ....[32]....
        /*0198*/ 	.word	0x00001e00


	//   ....[33]....
        /*019c*/ 	.word	0x00001e40


	//   ....[34]....
        /*01a0*/ 	.word	0x00001f30


	//   ....[35]....
        /*01a4*/ 	.word	0x00001f60


	//   ....[36]....
        /*01a8*/ 	.word	0x00002040


	//   ....[37]....
        /*01ac*/ 	.word	0x00002060


	//   ....[38]....
        /*01b0*/ 	.word	0x00002090


	//   ....[39]....
        /*01b4*/ 	.word	0x000020b0


	//   ....[40]....
        /*01b8*/ 	.word	0x000020e0


	//   ....[41]....
        /*01bc*/ 	.word	0x00002100


	//   ....[42]....
        /*01c0*/ 	.word	0x00002400


	//   ....[43]....
        /*01c4*/ 	.word	0x000025b0


	//   ....[44]....
        /*01c8*/ 	.word	0x00002680


	//   ....[45]....
        /*01cc*/ 	.word	0x000026d0


	//   ....[46]....
        /*01d0*/ 	.word	0x00002700


	//   ....[47]....
        /*01d4*/ 	.word	0x00002720


	//   ....[48]....
        /*01d8*/ 	.word	0x00002740


	//   ....[49]....
        /*01dc*/ 	.word	0x000027f0


	//   ....[50]....
        /*01e0*/ 	.word	0x00002840


	//   ....[51]....
        /*01e4*/ 	.word	0x00002860


	//   ....[52]....
        /*01e8*/ 	.word	0x00002880


	//   ....[53]....
        /*01ec*/ 	.word	0x000028a0


	//----- nvinfo : EIATTR_EXIT_INSTR_OFFSETS
	.align		4
.L_3837:
        /*01f0*/ 	.byte	0x04, 0x1c
        /*01f2*/ 	.short	(.L_3839 - .L_3838)


	//   ....[0]....
.L_3838:
        /*01f4*/ 	.word	0x00002960


	//   ....[1]....
        /*01f8*/ 	.word	0x00002b80


	//----- nvinfo : EIATTR_MAX_THREADS
	.align		4
.L_3839:
        /*01fc*/ 	.byte	0x04, 0x05
        /*01fe*/ 	.short	(.L_3841 - .L_3840)
.L_3840:
        /*0200*/ 	.word	0x00000020
        /*0204*/ 	.word	0x00000001
        /*0208*/ 	.word	0x00000001


	//----- nvinfo : EIATTR_CRS_STACK_SIZE
	.align		4
.L_3841:
        /*020c*/ 	.byte	0x04, 0x1e
        /*020e*/ 	.short	(.L_3843 - .L_3842)
.L_3842:
        /*0210*/ 	.word	0x00000000
.L_3843:


//--------------------- .nv.info._Z25selective_scan_bwd_kernelI32Selective_Scan_bwd_kernel_traitsILi32ELi4ELb1ELb1ELb0ELb0ELb1EN3c108BFloat16EfEEv12SSMParamsBwd --------------------------
	.section	.nv.info._Z25selective_scan_bwd_kernelI32Selective_Scan_bwd_kernel_traitsILi32ELi4ELb1ELb1ELb0ELb0ELb1EN3c108BFloat16EfEEv12SSMParamsBwd,"",@"SHT_CUDA_INFO"
	.sectionflags	@""
	.align	4


	//----- nvinfo : EIATTR_CUDA_API_VERSION
	.align		4
        /*0000*/ 	.byte	0x04, 0x37
        /*0002*/ 	.short	(.L_3845 - .L_3844)
.L_3844:
        /*0004*/ 	.word	0x00000082


	//----- nvinfo : EIATTR_SW2861232_WAR
	.align		4
.L_3845:
        /*0008*/ 	.byte	0x01, 0x35
	.zero		2


	//----- nvinfo : EIATTR_PARAM_CBANK
	.align		4
        /*000c*/ 	.byte	0x04, 0x0a
        /*000e*/ 	.short	(.L_3847 - .L_3846)
	.align		4
.L_3846:
        /*0010*/ 	.word	index@(.nv.constant0._Z25selective_scan_bwd_kernelI32Selective_Scan_bwd_kernel_traitsILi32ELi4ELb1ELb1ELb0ELb0ELb1EN3c108BFloat16EfEEv12SSMParamsBwd)
        /*0014*/ 	.short	0x0160
        /*0016*/ 	.short	0x01f0


	//----- nvinfo : EIATTR_CBANK_PARAM_SIZE
	.align		4
.L_3847:
        /*0018*/ 	.byte	0x03, 0x19
        /*001a*/ 	.short	0x01f0


	//----- nvinfo : EIATTR_KPARAM_INFO
	.align		4
        /*001c*/ 	.byte	0x04, 0x17
        /*001e*/ 	.short	(.L_3849 - .L_3848)
.L_3848:
        /*0020*/ 	.word	0x00000000
        /*0024*/ 	.short	0x0000
        /*0026*/ 	.short	0x0000
        /*0028*/ 	.byte	0x00, 0xf0, 0xc1, 0x07


	//----- nvinfo : EIATTR_MAXREG_COUNT
	.align		4
.L_3849:
        /*002c*/ 	.byte	0x03, 0x1b
        /*002e*/ 	.short	0x00ff


	//----- nvinfo : EIATTR_NUM_BARRIERS
	.align		4
        /*0030*/ 	.byte	0x02, 0x4c
        /*0032*/ 	.byte	0x01
	.zero		1


	//----- nvinfo : EIATTR_MERCURY_ISA_VERSION
	.align		4
        /*0034*/ 	.byte	0x03, 0x5f
        /*0036*/ 	.short	0x0000


	//----- nvinfo : EIATTR_COOP_GROUP_MASK_REGIDS
	.align		4
        /*0038*/ 	.byte	0x04, 0x29
        /*003a*/ 	.short	(.L_3851 - .L_3850)


	//   ....[0]....
.L_3850:
        /*003c*/ 	.word	0xffffffff


	//   ....[1]....
        /*0040*/ 	.word	0xffffffff


	//   ....[2]....
        /*0044*/ 	.word	0xffffffff


	//   ....[3]....
        /*0048*/ 	.word	0xffffffff


	//   ....[4]....
        /*004c*/ 	.word	0xffffffff


	//   ....[5]....
        /*0050*/ 	.word	0xffffffff


	//   ....[6]....
        /*0054*/ 	.word	0xffffffff


	//   ....[7]....
        /*0058*/ 	.word	0xffffffff


	//   ....[8]....
        /*005c*/ 	.word	0xffffffff


	//   ....[9]....
        /*0060*/ 	.word	0xffffffff


	//   ....[10]....
        /*0064*/ 	.word	0xffffffff


	//   ....[11]....
        /*0068*/ 	.word	0xffffffff


	//   ....[12]....
        /*006c*/ 	.word	0xffffffff


	//   ....[13]....
        /*0070*/ 	.word	0xffffffff


	//   ....[14]....
        /*0074*/ 	.word	0xffffffff


	//   ....[15]....
        /*0078*/ 	.word	0xffffffff


	//   ....[16]....
        /*007c*/ 	.word	0xffffffff


	//   ....[17]....
        /*0080*/ 	.word	0xffffffff


	//   ....[18]....
        /*0084*/ 	.word	0xffffffff


	//   ....[19]....
        /*0088*/ 	.word	0xffffffff


	//   ....[20]....
        /*008c*/ 	.word	0xffffffff


	//   ....[21]....
        /*0090*/ 	.word	0xffffffff


	//   ....[22]....
        /*0094*/ 	.word	0xffffffff


	//   ....[23]....
        /*0098*/ 	.word	0xffffffff


	//   ....[24]....
        /*009c*/ 	.word	0xffffffff


	//   ....[25]....
        /*00a0*/ 	.word	0xffffffff


	//   ....[26]....
        /*00a4*/ 	.word	0xffffffff


	//   ....[27]....
        /*00a8*/ 	.word	0xffffffff


	//   ....[28]....
        /*00ac*/ 	.word	0xffffffff


	//   ....[29]....
        /*00b0*/ 	.word	0xffffffff


	//   ....[30]....
        /*00b4*/ 	.word	0xffffffff


	//   ....[31]....
        /*00b8*/ 	.word	0xffffffff


	//   ....[32]....
        /*00bc*/ 	.word	0xffffffff


	//   ....[33]....
        /*00c0*/ 	.word	0xffffffff


	//   ....[34]....
        /*00c4*/ 	.word	0xffffffff


	//   ....[35]....
        /*00c8*/ 	.word	0xffffffff


	//   ....[36]....
        /*00cc*/ 	.word	0xffffffff


	//   ....[37]....
        /*00d0*/ 	.word	0xffffffff


	//   ....[38]....
        /*00d4*/ 	.word	0xffffffff


	//   ....[39]....
        /*00d8*/ 	.word	0xffffffff


	//   ....[40]....
        /*00dc*/ 	.word	0xffffffff


	//   ....[41]....
        /*00e0*/ 	.word	0xffffffff


	//   ....[42]....
        /*00e4*/ 	.word	0xffffffff


	//   ....[43]....
        /*00e8*/ 	.word	0xffffffff


	//   ....[44]....
        /*00ec*/ 	.word	0xffffffff


	//   ....[45]....
        /*00f0*/ 	.word	0xffffffff


	//   ....[46]....
        /*00f4*/ 	.word	0xffffffff


	//   ....[47]....
        /*00f8*/ 	.word	0xffffffff


	//   ....[48]....
        /*00fc*/ 	.word	0xffffffff


	//   ....[49]....
        /*0100*/ 	.word	0xffffffff


	//   ....[50]....
        /*0104*/ 	.word	0xffffffff


	//   ....[51]....
        /*0108*/ 	.word	0xffffffff


	//   ....[52]....
        /*010c*/ 	.word	0xffffffff


	//   ....[53]....
        /*0110*/ 	.word	0xffffffff


	//   ....[54]....
        /*0114*/ 	.word	0xffffffff


	//   ....[55]....
        /*0118*/ 	.word	0xffffffff


	//   ....[56]....
        /*011c*/ 	.word	0xffffffff


	//   ....[57]....
        /*0120*/ 	.word	0xffffffff


	//----- nvinfo : EIATTR_COOP_GROUP_INSTR_OFFSETS
	.align		4
.L_3851:
        /*0124*/ 	.byte	0x04, 0x28
        /*0126*/ 	.short	(.L_3853 - .L_3852)


	//   ....[0]....
.L_3852:
        /*0128*/ 	.word	0x00000970


	//   ....[1]....
        /*012c*/ 	.word	0x000009f0


	//   ....[2]....
        /*0130*/ 	.word	0x00000b20


	//   ....[3]....
        /*0134*/ 	.word	0x00000c30


	//   ....[4]....
        /*0138*/ 	.word	0x00000e30


	//   ....[5]....
        /*013c*/ 	.word	0x00001180


	//   ....[6]....
        /*0140*/ 	.word	0x00001380


	//   ....[7]....
        /*0144*/ 	.word	0x00001940


	//   ....[8]....
        /*0148*/ 	.word	0x00001ca0


	//   ....[9]....
        /*014c*/ 	.word	0x00001d30


	//   ....[10]....
        /*0150*/ 	.word	0x00001d60


	//   ....[11]....
        /*0154*/ 	.word	0x00001d90


	//   ....[12]....
        /*0158*/ 	.word	0x00001da0


	//   ....[13]....
        /*015c*/ 	.word	0x00001dd0


	//   ....[14]....
        /*0160*/ 	.word	0x00001df0


	//   ....[15]....
        /*0164*/ 	.word	0x00001e20


	//   ....[16]....
        /*0168*/ 	.word	0x00001e40


	//   ....[17]....
        /*016c*/ 	.word	0x00001e70


	//   ....[18]....
        /*0170*/ 	.word	0x00001e90


	//   ....[19]....
        /*0174*/ 	.word	0x00001ec0


	//   ....[20]....
        /*0178*/ 	.word	0x00001ee0


	//   ....[21]....
        /*017c*/ 	.word	0x00001f30


	//   ....[22]....
        /*0180*/ 	.word	0x00001f50


	//   ....[23]....
        /*0184*/ 	.word	0x00001fa0


	//   ....[24]....
        /*0188*/ 	.word	0x00001fc0


	//   ....[25]....
        /*018c*/ 	.word	0x00002010


	//   ....[26]....
        /*0190*/ 	.word	0x00002030


	//   ....[27]....
        /*0194*/ 	.word	0x00002060


	//   ....[28]....
        /*0198*/ 	.word	0x00002080


	//   ....[29]....
        /*019c*/ 	.word	0x000020b0


	//   ....[30]....
        /*01a0*/ 	.word	0x000020c0


	//   ....[31]....
        /*01a4*/ 	.word	0x000020e0


	//   ....[32]....
        /*01a8*/ 	.word	0x00002110


	//   ....[33]....
        /*01ac*/ 	.word	0x00002130


	//   ....[34]....
        /*01b0*/ 	.word	0x00002150


	//   ....[35]....
        /*01b4*/ 	.word	0x00002170


	//   ....[36]....
        /*01b8*/ 	.word	0x00002670


	//   ....[37]....
        /*01bc*/ 	.word	0x000026b0


	//   ....[38]....
        /*01c0*/ 	.word	0x000027a0


	//   ....[39]....
        /*01c4*/ 	.word	0x000027d0


	//   ....[40]....
        /*01c8*/ 	.word	0x00002830


	//   ....[41]....
        /*01cc*/ 	.word	0x00002850


	//   ....[42]....
        /*01d0*/ 	.word	0x00002880


	//   ....[43]....
        /*01d4*/ 	.word	0x000028a0


	//   ....[44]....
        /*01d8*/ 	.word	0x000028d0


	//   ....[45]....
        /*01dc*/ 	.word	0x000028f0


	//   ....[46]....
        /*01e0*/ 	.word	0x00002c50


	//   ....[47]....
        /*01e4*/ 	.word	0x00002df0


	//   ....[48]....
        /*01e8*/ 	.word	0x00002ec0


	//   ....[49]....
        /*01ec*/ 	.word	0x00002f10


	//   ....[50]....
        /*01f0*/ 	.word	0x00002f40


	//   ....[51]....
        /*01f4*/ 	.word	0x00002f60


	//   ....[52]....
        /*01f8*/ 	.word	0x00002f80


	//   ....[53]....
        /*01fc*/ 	.word	0x00003030


	//   ....[54]....
        /*0200*/ 	.word	0x00003080


	//   ....[55]....
        /*0204*/ 	.word	0x000030a0


	//   ....[56]....
        /*0208*/ 	.word	0x000030c0


	//   ....[57]....
        /*020c*/ 	.word	0x000030e0


	//----- nvinfo : EIATTR_EXIT_INSTR_OFFSETS
	.align		4
.L_3853:
        /*0210*/ 	.byte	0x04, 0x1c
        /*0212*/ 	.short	(.L_3855 - .L_3854)


	//   ....[0]....
.L_3854:
        /*0214*/ 	.word	0x000031a0


	//   ....[1]....
        /*0218*/ 	.word	0x000033c0


	//----- nvinfo : EIATTR_MAX_THREADS
	.align		4
.L_3855:
        /*021c*/ 	.byte	0x04, 0x05
        /*021e*/ 	.short	(.L_3857 - .L_3856)
.L_3856:
        /*0220*/ 	.word	0x00000020
        /*0224*/ 	.word	0x00000001
        /*0228*/ 	.word	0x00000001


	//----- nvinfo : EIATTR_CRS_STACK_SIZE
	.align		4
.L_3857:
        /*022c*/ 	.byte	0x04, 0x1e
        /*022e*/ 	.short	(.L_3859 - .L_3858)
.L_3858:
        /*0230*/ 	.word	0x00000000
.L_3859:


//--------------------- .nv.info._Z25selective_scan_bwd_kernelI32Selective_Scan_bwd_kernel_traitsILi32ELi4ELb1ELb1ELb0ELb1ELb0EN3c108BFloat16EfEEv12SSMParamsBwd --------------------------
	.section	.nv.info._Z25selective_scan_bwd_kernelI32Selective_Scan_bwd_kernel_traitsILi32ELi4ELb1ELb1ELb0ELb1ELb0EN3c108BFloat16EfEEv12SSMParamsBwd,"",@"SHT_CUDA_INFO"
	.sectionflags	@""
	.align	4


	//----- nvinfo : EIATTR_CUDA_API_VERSION
	.align		4
        /*0000*/ 	.byte	0x04, 0x37
        /*0002*/ 	.short	(.L_3861 - .L_3860)
.L_3860:
        /*0004*/ 	.word	0x00000082


	//----- nvinfo : EIATTR_SW2861232_WAR
	.align		4
.L_3861:
        /*0008*/ 	.byte	0x01, 0x35
	.zero		2


	//----- nvinfo : EIATTR_PARAM_CBANK
	.align		4
        /*000c*/ 	.byte	0x04, 0x0a
        /*000e*/ 	.short	(.L_3863 - .L_3862)
	.align		4
.L_3862:
        /*0010*/ 	.word	index@(.nv.constant0._Z25selective_scan_bwd_kernelI32Selective_Scan_bwd_kernel_traitsILi32ELi4ELb1ELb1ELb0ELb1ELb0EN3c108BFloat16EfEEv12SSMParamsBwd)
        /*0014*/ 	.short	0x0160
        /*0016*/ 	.short	0x01f0


	//----- nvinfo : EIATTR_CBANK_PARAM_SIZE
	.align		4
.L_3863:
        /*0018*/ 	.byte	0x03, 0x19
        /*001a*/ 	.short	0x01f0


	//----- nvinfo : EIATTR_KPARAM_INFO
	.align		4
        /*001c*/ 	.byte	0x04, 0x17
        /*001e*/ 	.short	(.L_3865 - .L_3864)
.L_3864:
        /*0020*/ 	.word	0x00000000
        /*0024*/ 	.short	0x0000
        /*0026*/ 	.short	0x0000
        /*0028*/ 	.byte	0x00, 0xf0, 0xc1, 0x07


	//----- nvinfo : EIATTR_MAXREG_COUNT
	.align		4
.L_3865:
        /*002c*/ 	.byte	0x03, 0x1b
        /*002e*/ 	.short	0x00ff


	//----- nvinfo : EIATTR_NUM_BARRIERS
	.align		4
        /*0030*/ 	.byte	0x02, 0x4c
        /*0032*/ 	.byte	0x01
	.zero		1


	//----- nvinfo : EIATTR_MERCURY_ISA_VERSION
	.align		4
        /*0034*/ 	.byte	0x03, 0x5f
        /*0036*/ 	.short	0x0000


	//----- nvinfo : EIATTR_COOP_GROUP_MASK_REGIDS
	.align		4
        /*0038*/ 	.byte	0x04, 0x29
        /*003a*/ 	.short	(.L_3867 - .L_3866)


	//   ....[0]....
.L_3866:
        /*003c*/ 	.word	0xffffffff


	//   ....[1]....
        /*0040*/ 	.word	0xffffffff


	//   ....[2]....
        /*0044*/ 	.word	0xffffffff


	//   ....[3]....
        /*0048*/ 	.word	0xffffffff


	//   ....[4]....
        /*004c*/ 	.word	0xffffffff


	//   ....[5]....
        /*0050*/ 	.word	0xffffffff


	//   ....[6]....
        /*0054*/ 	.word	0xffffffff


	//   ....[7]....
        /*0058*/ 	.word	0xffffffff


	//   ....[8]....
        /*005c*/ 	.word	0xffffffff


	//   ....[9]....
        /*0060*/ 	.word	0xffffffff


	//   ....[10]....
        /*0064*/ 	.word	0xffffffff


	//   ....[11]....
        /*0068*/ 	.word	0xffffffff


	//   ....[12]....
        /*006c*/ 	.word	0xffffffff


	//   ....[13]....
        /*0070*/ 	.word	0xffffffff


	//   ....[14]....
        /*0074*/ 	.word	0xffffffff


	//   ....[15]....
        /*0078*/ 	.word	0xffffffff


	//   ....[16]....
        /*007c*/ 	.word	0xffffffff


	//   ....[17]....
        /*0080*/ 	.word	0xffffffff


	//   ....[18]....
        /*0084*/ 	.word	0xffffffff


	//   ....[19]....
        /*0088*/ 	.word	0xffffffff


	//   ....[20]....
        /*008c*/ 	.word	0xffffffff


	//   ....[21]....
        /*0090*/ 	.word	0xffffffff


	//   ....[22]....
        /*0094*/ 	.word	0xffffffff


	//   ....[23]....
        /*0098*/ 	.word	0xffffffff


	//   ....[24]....
        /*009c*/ 	.word	0xffffffff


	//   ....[25]....
        /*00a0*/ 	.word	0xffffffff


	//   ....[26]....
        /*00a4*/ 	.word	0xffffffff


	//   ....[27]....
        /*00a8*/ 	.word	0xffffffff


	//   ....[28]....
        /*00ac*/ 	.word	0xffffffff


	//   ....[29]....
        /*00b0*/ 	.word	0xffffffff


	//   ....[30]....
        /*00b4*/ 	.word	0xffffffff


	//   ....[31]....
        /*00b8*/ 	.word	0xffffffff


	//   ....[32]....
        /*00bc*/ 	.word	0xffffffff


	//   ....[33]....
        /*00c0*/ 	.word	0xffffffff


	//   ....[34]....
        /*00c4*/ 	.word	0xffffffff


	//   ....[35]....
        /*00c8*/ 	.word	0xffffffff


	//   ....[36]....
        /*00cc*/ 	.word	0xffffffff


	//   ....[37]....
        /*00d0*/ 	.word	0xffffffff


	//   ....[38]....
        /*00d4*/ 	.word	0xffffffff


	//   ....[39]....
        /*00d8*/ 	.word	0xffffffff


	//   ....[40]....
        /*00dc*/ 	.word	0xffffffff


	//   ....[41]....
        /*00e0*/ 	.word	0xffffffff


	//   ....[42]....
        /*00e4*/ 	.word	0xffffffff


	//   ....[43]....
        /*00e8*/ 	.word	0xffffffff


	//   ....[44]....
        /*00ec*/ 	.word	0xffffffff


	//   ....[45]....
        /*00f0*/ 	.word	0xffffffff


	//   ....[46]....
        /*00f4*/ 	.word	0xffffffff


	//   ....[47]....
        /*00f8*/ 	.word	0xffffffff


	//   ....[48]....
        /*00fc*/ 	.word	0xffffffff


	//   ....[49]....
        /*0100*/ 	.word	0xffffffff


	//   ....[50]....
        /*0104*/ 	.word	0xffffffff


	//   ....[51]....
        /*0108*/ 	.word	0xffffffff


	//   ....[52]....
        /*010c*/ 	.word	0xffffffff


	//   ....[53]....
        /*0110*/ 	.word	0xffffffff


	//   ....[54]....
        /*0114*/ 	.word	0xffffffff


	//----- nvinfo : EIATTR_COOP_GROUP_INSTR_OFFSETS
	.align		4
.L_3867:
        /*0118*/ 	.byte	0x04, 0x28
        /*011a*/ 	.short	(.L_3869 - .L_3868)


	//   ....[0]....
.L_3868:
        /*011c*/ 	.word	0x00000880


	//   ....[1]....
        /*0120*/ 	.word	0x000008f0


	//   ....[2]....
        /*0124*/ 	.word	0x00000a20


	//   ....[3]....
        /*0128*/ 	.word	0x00001890


	//   ....[4]....
        /*012c*/ 	.word	0x00001cd0


	//   ....[5]....
        /*0130*/ 	.word	0x00001d10


	//   ....[6]....
        /*0134*/ 	.word	0x00001d20


	//   ....[7]....
        /*0138*/ 	.word	0x00001d30


	//   ....[8]....
        /*013c*/ 	.word	0x00001d80


	//   ....[9]....
        /*0140*/ 	.word	0x00001da0


	//   ....[10]....
        /*0144*/ 	.word	0x00001dc0


	//   ....[11]....
        /*0148*/ 	.word	0x00001dd0


	//   ....[12]....
        /*014c*/ 	.word	0x00001e00


	//   ....[13]....
        /*0150*/ 	.word	0x00001e30


	//   ....[14]....
        /*0154*/ 	.word	0x00001e50


	//   ....[15]....
        /*0158*/ 	.word	0x00001e70


	//   ....[16]....
        /*015c*/ 	.word	0x00001eb0


	//   ....[17]....
        /*0160*/ 	.word	0x00001ee0


	//   ....[18]....
        /*0164*/ 	.word	0x00001f10


	//   ....[19]....
        /*0168*/ 	.word	0x00001f40


	//   ....[20]....
        /*016c*/ 	.word	0x00001fa0


	//   ....[21]....
        /*0170*/ 	.word	0x00001fd0


	//   ....[22]....
        /*0174*/ 	.word	0x00001ff0


	//   ....[23]....
        /*0178*/ 	.word	0x00002010


	//   ....[24]....
        /*017c*/ 	.word	0x00002050


	//   ....[25]....
        /*0180*/ 	.word	0x00002070


	//   ....[26]....
        /*0184*/ 	.word	0x000020a0


	//   ....[27]....
        /*0188*/ 	.word	0x000020b0


	//   ....[28]....
        /*018c*/ 	.word	0x000020c0


	//   ....[29]....
        /*0190*/ 	.word	0x000020d0


	//   ....[30]....
        /*0194*/ 	.word	0x000020e0


	//   ....[31]....
        /*0198*/ 	.word	0x000020f0


	//   ....[32]....
        /*019c*/ 	.word	0x00002590


	//   ....[33]....
        /*01a0*/ 	.word	0x000025d0


	//   ....[34]....
        /*01a4*/ 	.word	0x000026c0


	//   ....[35]....
        /*01a8*/ 	.word	0x000026f0


	//   ....[36]....
        /*01ac*/ 	.word	0x000027d0


	//   ....[37]....
        /*01b0*/ 	.word	0x000027f0


	//   ....[38]....
        /*01b4*/ 	.word	0x00002820


	//   ....[39]....
        /*01b8*/ 	.word	0x00002840


	//   ....[40]....
        /*01bc*/ 	.word	0x00002870


	//   ....[41]....
        /*01c0*/ 	.word	0x00002890


	//   ....[42]....
        /*01c4*/ 	.word	0x00002ad0


	//   ....[43]....
        /*01c8*/ 	.word	0x00002ca0


	//   ....[44]....
        /*01cc*/ 	.word	0x00002ff0


	//   ....[45]....
        /*01d0*/ 	.word	0x000030a0


	//   ....[46]....
        /*01d4*/ 	.word	0x000030f0


	//   ....[47]....
        /*01d8*/ 	.word	0x00003120


	//   ....[48]....
        /*01dc*/ 	.word	0x00003140


	//   ....[49]....
        /*01e0*/ 	.word	0x00003160


	//   ....[50]....
        /*01e4*/ 	.word	0x00003210


	//   ....[51]....
        /*01e8*/ 	.word	0x00003260


	//   ....[52]....
        /*01ec*/ 	.word	0x00003280


	//   ....[53]....
        /*01f0*/ 	.word	0x000032a0


	//   ....[54]....
        /*01f4*/ 	.word	0x000032c0


	//----- nvinfo : EIATTR_EXIT_INSTR_OFFSETS
	.align		4
.L_3869:
        /*01f8*/ 	.byte	0x04, 0x1c
        /*01fa*/ 	.short	(.L_3871 - .L_3870)


	//   ....[0]....
.L_3870:
        /*01fc*/ 	.word	0x00003380


	//   ....[1]....
        /*0200*/ 	.word	0x000035a0


	//----- nvinfo : EIATTR_MAX_THREADS
	.align		4
.L_3871:
        /*0204*/ 	.byte	0x04, 0x05
        /*0206*/ 	.short	(.L_3873 - .L_3872)
.L_3872:
        /*0208*/ 	.word	0x00000020
        /*020c*/ 	.word	0x00000001
        /*0210*/ 	.word	0x00000001


	//----- nvinfo : EIATTR_CRS_STACK_SIZE
	.align		4
.L_3873:
        /*0214*/ 	.byte	0x04, 0x1e
        /*0216*/ 	.short	(.L_3875 - .L_3874)
.L_3874:
        /*0218*/ 	.word	0x00000000
.L_3875:


//--------------------- .nv.info._Z25selective_scan_bwd_kernelI32Selective_Scan_bwd_kernel_traitsILi32ELi4ELb1ELb1ELb0ELb1ELb1EN3c108BFloat16EfEEv12SSMParamsBwd --------------------------
	.section	.nv.info._Z25selective_scan_bwd_kernelI32Selective_Scan_bwd_kernel_traitsILi32ELi4ELb1ELb1ELb0ELb1ELb1EN3c108BFloat16EfEEv12SSMParamsBwd,"",@"SHT_CUDA_INFO"
	.sectionflags	@""
	.align	4


	//----- nvinfo : EIATTR_CUDA_API_VERSION
	.align		4
        /*0000*/ 	.byte	0x04, 0x37
        /*0002*/ 	.short	(.L_3877 - .L_3876)
.L_3876:
        /*0004*/ 	.word	0x00000082


	//----- nvinfo : EIATTR_SW2861232_WAR
	.align		4
.L_3877:
        /*0008*/ 	.byte	0x01, 0x35
	.zero		2


	//----- nvinfo : EIATTR_PARAM_CBANK
	.align		4
        /*000c*/ 	.byte	0x04, 0x0a
        /*000e*/ 	.short	(.L_3879 - .L_3878)
	.align		4
.L_3878:
        /*0010*/ 	.word	index@(.nv.constant0._Z25selective_scan_bwd_kernelI32Selective_Scan_bwd_kernel_traitsILi32ELi4ELb1ELb1ELb0ELb1ELb1EN3c108BFloat16EfEEv12SSMParamsBwd)
        /*0014*/ 	.short	0x0160
        /*0016*/ 	.short	0x01f0


	//----- nvinfo : EIATTR_CBANK_PARAM_SIZE
	.align		4
.L_3879:
        /*0018*/ 	.byte	0x03, 0x19
        /*001a*/ 	.short	0x01f0


	//----- nvinfo : EIATTR_KPARAM_INFO
	.align		4
        /*001c*/ 	.byte	0x04, 0x17
        /*001e*/ 	.short	(.L_3881 - .L_3880)
.L_3880:
        /*0020*/ 	.word	0x00000000
        /*0024*/ 	.short	0x0000
        /*0026*/ 	.short	0x0000
        /*0028*/ 	.byte	0x00, 0xf0, 0xc1, 0x07


	//----- nvinfo : EIATTR_MAXREG_COUNT
	.align		4
.L_3881:
        /*002c*/ 	.byte	0x03, 0x1b
        /*002e*/ 	.short	0x00ff


	//----- nvinfo : EIATTR_NUM_BARRIERS
	.align		4
        /*0030*/ 	.byte	0x02, 0x4c
        /*0032*/ 	.byte	0x01
	.zero		1


	//----- nvinfo : EIATTR_MERCURY_ISA_VERSION
	.align		4
        /*0034*/ 	.byte	0x03, 0x5f
        /*0036*/ 	.short	0x0000


	//----- nvinfo : EIATTR_COOP_GROUP_MASK_REGIDS
	.align		4
        /*0038*/ 	.byte	0x04, 0x29
        /*003a*/ 	.short	(.L_3883 - .L_3882)


	//   ....[0]....
.L_3882:
        /*003c*/ 	.word	0xffffffff


	//   ....[1]....
        /*0040*/ 	.word	0xffffffff


	//   ....[2]....
        /*0044*/ 	.word	0xffffffff


	//   ....[3]....
        /*0048*/ 	.word	0xffffffff


	//   ....[4]....
        /*004c*/ 	.word	0xffffffff


	//   ....[5]....
        /*0050*/ 	.word	0xffffffff


	//   ....[6]....
        /*0054*/ 	.word	0xffffffff


	//   ....[7]....
        /*0058*/ 	.word	0xffffffff


	//   ....[8]....
        /*005c*/ 	.word	0xffffffff


	//   ....[9]....
        /*0060*/ 	.word	0xffffffff


	//   ....[10]....
        /*0064*/ 	.word	0xffffffff


	//   ....[11]....
        /*0068*/ 	.word	0xffffffff


	//   ....[12]....
        /*006c*/ 	.word	0xffffffff


	//   ....[13]....
        /*0070*/ 	.word	0xffffffff


	//   ....[14]....
        /*0074*/ 	.word	0xffffffff


	//   ....[15]....
        /*0078*/ 	.word	0xffffffff


	//   ....[16]....
        /*007c*/ 	.word	0xffffffff


	//   ....[17]....
        /*0080*/ 	.word	0xffffffff


	//   ....[18]....
        /*0084*/ 	.word	0xffffffff


	//   ....[19]....
        /*0088*/ 	.word	0xffffffff


	//   ....[20]....
        /*008c*/ 	.word	0xffffffff


	//   ....[21]....
        /*0090*/ 	.word	0xffffffff


	//   ....[22]....
        /*0094*/ 	.word	0xffffffff


	//   ....[23]....
        /*0098*/ 	.word	0xffffffff


	//   ....[24]....
        /*009c*/ 	.word	0xffffffff


	//   ....[25]....
        /*00a0*/ 	.word	0xffffffff


	//   ....[26]....
        /*00a4*/ 	.word	0xffffffff


	//   ....[27]....
        /*00a8*/ 	.word	0xffffffff


	//   ....[28]....
        /*00ac*/ 	.word	0xffffffff


	//   ....[29]....
        /*00b0*/ 	.word	0xffffffff


	//   ....[30]....
        /*00b4*/ 	.word	0xffffffff


	//   ....[31]....
        /*00b8*/ 	.word	0xffffffff


	//   ....[32]....
        /*00bc*/ 	.word	0xffffffff


	//   ....[33]....
        /*00c0*/ 	.word	0xffffffff


	//   ....[34]....
        /*00c4*/ 	.word	0xffffffff


	//   ....[35]....
        /*00c8*/ 	.word	0xffffffff


	//   ....[36]....
        /*00cc*/ 	.word	0xffffffff


	//   ....[37]....
        /*00d0*/ 	.word	0xffffffff


	//   ....[38]....
        /*00d4*/ 	.word	0xffffffff


	//   ....[39]....
        /*00d8*/ 	.word	0xffffffff


	//   ....[40]....
        /*00dc*/ 	.word	0xffffffff


	//   ....[41]....
        /*00e0*/ 	.word	0xffffffff


	//   ....[42]....
        /*00e4*/ 	.word	0xffffffff


	//   ....[43]....
        /*00e8*/ 	.word	0xffffffff


	//   ....[44]....
        /*00ec*/ 	.word	0xffffffff


	//   ....[45]....
        /*00f0*/ 	.word	0xffffffff


	//   ....[46]....
        /*00f4*/ 	.word	0xffffffff


	//   ....[47]....
        /*00f8*/ 	.word	0xffffffff


	//   ....[48]....
        /*00fc*/ 	.word	0xffffffff


	//   ....[49]....
        /*0100*/ 	.word	0xffffffff


	//   ....[50]....
        /*0104*/ 	.word	0xffffffff


	//   ....[51]....
        /*0108*/ 	.word	0xffffffff


	//   ....[52]....
        /*010c*/ 	.word	0xffffffff


	//   ....[53]....
        /*0110*/ 	.word	0xffffffff


	//   ....[54]....
        /*0114*/ 	.word	0xffffffff


	//   ....[55]....
        /*0118*/ 	.word	0xffffffff


	//   ....[56]....
        /*011c*/ 	.word	0xffffffff


	//   ....[57]....
        /*0120*/ 	.word	0xffffffff


	//   ....[58]....
        /*0124*/ 	.word	0xffffffff


	//----- nvinfo : EIATTR_COOP_GROUP_INSTR_OFFSETS
	.align		4
.L_3883:
        /*0128*/ 	.byte	0x04, 0x28
        /*012a*/ 	.short	(.L_3885 - .L_3884)


	//   ....[0]....
.L_3884:
        /*012c*/ 	.word	0x00000860


	//   ....[1]....
        /*0130*/ 	.word	0x000008d0


	//   ....[2]....
        /*0134*/ 	.word	0x00000a50


	//   ....[3]....
        /*0138*/ 	.word	0x00001470


	//   ....[4]....
        /*013c*/ 	.word	0x000016b0


	//   ....[5]....
        /*0140*/ 	.word	0x00001990


	//   ....[6]....
        /*0144*/ 	.word	0x00001b30


	//   ....[7]....
        /*0148*/ 	.word	0x00002100


	//   ....[8]....
        /*014c*/ 	.word	0x00002530


	//   ....[9]....
        /*0150*/ 	.word	0x00002560


	//   ....[10]....
        /*0154*/ 	.word	0x00002590


	//   ....[11]....
        /*0158*/ 	.word	0x000025a0


	//   ....[12]....
        /*015c*/ 	.word	0x000025d0


	//   ....[13]....
        /*0160*/ 	.word	0x000025f0


	//   ....[14]....
        /*0164*/ 	.word	0x00002620


	//   ....[15]....
        /*0168*/ 	.word	0x00002640


	//   ....[16]....
        /*016c*/ 	.word	0x00002670


	//   ....[17]....
        /*0170*/ 	.word	0x00002690


	//   ....[18]....
        /*0174*/ 	.word	0x000026c0


	//   ....[19]....
        /*0178*/ 	.word	0x000026e0


	//   ....[20]....
        /*017c*/ 	.word	0x00002710


	//   ....[21]....
        /*0180*/ 	.word	0x00002740


	//   ....[22]....
        /*0184*/ 	.word	0x00002790


	//   ....[23]....
        /*0188*/ 	.word	0x000027c0


	//   ....[24]....
        /*018c*/ 	.word	0x00002810


	//   ....[25]....
        /*0190*/ 	.word	0x00002830


	//   ....[26]....
        /*0194*/ 	.word	0x00002860


	//   ....[27]....
        /*0198*/ 	.word	0x00002880


	//   ....[28]....
        /*019c*/ 	.word	0x000028b0


	//   ....[29]....
        /*01a0*/ 	.word	0x000028d0


	//   ....[30]....
        /*01a4*/ 	.word	0x000028f0


	//   ....[31]....
        /*01a8*/ 	.word	0x00002920


	//   ....[32]....
        /*01ac*/ 	.word	0x00002930


	//   ....[33]....
        /*01b0*/ 	.word	0x00002940


	//   ....[34]....
        /*01b4*/ 	.word	0x00002950


	//   ....[35]....
        /*01b8*/ 	.word	0x00002960


	//   ....[36]....
        /*01bc*/ 	.word	0x00002e00


	//   ....[37]....
        /*01c0*/ 	.word	0x00002e40


	//   ....[38]....
        /*01c4*/ 	.word	0x00002f30


	//   ....[39]....
        /*01c8*/ 	.word	0x00002f60


	//   ....[40]....
        /*01cc*/ 	.word	0x00002fc0


	//   ....[41]....
        /*01d0*/ 	.word	0x00002fe0


	//   ....[42]....
        /*01d4*/ 	.word	0x00003010


	//   ....[43]....
        /*01d8*/ 	.word	0x00003030


	//   ....[44]....
        /*01dc*/ 	.word	0x00003060


	//   ....[45]....
        /*01e0*/ 	.word	0x00003090


	//   ....[46]....
        /*01e4*/ 	.word	0x00003340


	//   ....[47]....
        /*01e8*/ 	.word	0x00003510


	//   ....[48]....
        /*01ec*/ 	.word	0x00003820


	//   ....[49]....
        /*01f0*/ 	.word	0x00003900


	//   ....[50]....
        /*01f4*/ 	.word	0x00003950


	//   ....[51]....
        /*01f8*/ 	.word	0x00003980


	//   ....[52]....
        /*01fc*/ 	.word	0x000039a0


	//   ....[53]....
        /*0200*/ 	.word	0x000039c0


	//   ....[54]....
        /*0204*/ 	.word	0x00003a70


	//   ....[55]....
        /*0208*/ 	.word	0x00003ac0


	//   ....[56]....
        /*020c*/ 	.word	0x00003ae0


	//   ....[57]....
        /*0210*/ 	.word	0x00003b00


	//   ....[58]....
        /*0214*/ 	.word	0x00003b20


	//----- nvinfo : EIATTR_EXIT_INSTR_OFFSETS
	.align		4
.L_3885:
        /*0218*/ 	.byte	0x04, 0x1c
        /*021a*/ 	.short	(.L_3887 - .L_3886)


	//   ....[0]....
.L_3886:
        /*021c*/ 	.word	0x00003be0


	//   ....[1]....
        /*0220*/ 	.word	0x00003e00


	//----- nvinfo : EIATTR_MAX_THREADS
	.align		4
.L_3887:
        /*0224*/ 	.byte	0x04, 0x05
        /*0226*/ 	.short	(.L_3889 - .L_3888)
.L_3888:
        /*0228*/ 	.word	0x00000020
        /*022c*/ 	.word	0x00000001
        /*0230*/ 	.word	0x00000001


	//----- nvinfo : EIATTR_CRS_STACK_SIZE
	.align		4
.L_3889:
        /*0234*/ 	.byte	0x04, 0x1e
        /*0236*/ 	.short	(.L_3891 - .L_3890)
.L_3890:
        /*0238*/ 	.word	0x00000000
.L_3891:


//--------------------- .nv.info._Z25selective_scan_bwd_kernelI32Selective_Scan_bwd_kernel_traitsILi32ELi4ELb1ELb1ELb1ELb0ELb0EN3c108BFloat16EfEEv12SSMParamsBwd --------------------------
	.section	.nv.info._Z25selective_scan_bwd_kernelI32Selective_Scan_bwd_kernel_traitsILi32ELi4ELb1ELb1ELb1ELb0ELb0EN3c108BFloat16EfEEv12SSMParamsBwd,"",@"SHT_CUDA_INFO"
	.sectionflags	@""
	.align	4


	//----- nvinfo : EIATTR_CUDA_API_VERSION
	.align		4
        /*0000*/ 	.byte	0x04, 0x37
        /*0002*/ 	.short	(.L_3893 - .L_3892)
.L_3892:
        /*0004*/ 	.word	0x00000082


	//----- nvinfo : EIATTR_SW2861232_WAR
	.align		4
.L_3893:
        /*0008*/ 	.byte	0x01, 0x35
	.zero		2


	//----- nvinfo : EIATTR_PARAM_CBANK
	.align		4
        /*000c*/ 	.byte	0x04, 0x0a
        /*000e*/ 	.short	(.L_3895 - .L_3894)
	.align		4
.L_3894:
        /*0010*/ 	.word	index@(.nv.constant0._Z25selective_scan_bwd_kernelI32Selective_Scan_bwd_kernel_traitsILi32ELi4ELb1ELb1ELb1ELb0ELb0EN3c108BFloat16EfEEv12SSMParamsBwd)
        /*0014*/ 	.short	0x0160
        /*0016*/ 	.short	0x01f0


	//----- nvinfo : EIATTR_CBANK_PARAM_SIZE
	.align		4
.L_3895:
        /*0018*/ 	.byte	0x03, 0x19
        /*001a*/ 	.short	0x01f0


	//----- nvinfo : EIATTR_KPARAM_INFO
	.align		4
        /*001c*/ 	.byte	0x04, 0x17
        /*001e*/ 	.short	(.L_3897 - .L_3896)
.L_3896:
        /*0020*/ 	.word	0x00000000
        /*0024*/ 	.short	0x0000
        /*0026*/ 	.short	0x0000
        /*0028*/ 	.byte	0x00, 0xf0, 0xc1, 0x07


	//----- nvinfo : EIATTR_MAXREG_COUNT
	.align		4
.L_3897:
        /*002c*/ 	.byte	0x03, 0x1b
        /*002e*/ 	.short	0x00ff


	//----- nvinfo : EIATTR_NUM_BARRIERS
	.align		4
        /*0030*/ 	.byte	0x02, 0x4c
        /*0032*/ 	.byte	0x01
	.zero		1


	//----- nvinfo : EIATTR_MERCURY_ISA_VERSION
	.align		4
        /*0034*/ 	.byte	0x03, 0x5f
        /*0036*/ 	.short	0x0000


	//----- nvinfo : EIATTR_COOP_GROUP_MASK_REGIDS
	.align		4
        /*0038*/ 	.byte	0x04, 0x29
        /*003a*/ 	.short	(.L_3899 - .L_3898)


	//   ....[0]....
.L_3898:
        /*003c*/ 	.word	0xffffffff


	//   ....[1]....
        /*0040*/ 	.word	0xffffffff


	//   ....[2]....
        /*0044*/ 	.word	0xffffffff


	//   ....[3]....
        /*0048*/ 	.word	0xffffffff


	//   ....[4]....
        /*004c*/ 	.word	0xffffffff


	//   ....[5]....
        /*0050*/ 	.word	0xffffffff


	//   ....[6]....
        /*0054*/ 	.word	0xffffffff


	//   ....[7]....
        /*0058*/ 	.word	0xffffffff


	//   ....[8]....
        /*005c*/ 	.word	0xffffffff


	//   ....[9]....
        /*0060*/ 	.word	0xffffffff


	//   ....[10]....
        /*0064*/ 	.word	0xffffffff


	//   ....[11]....
        /*0068*/ 	.word	0xffffffff


	//   ....[12]....
        /*006c*/ 	.word	0xffffffff


	//   ....[13]....
        /*0070*/ 	.word	0xffffffff


	//   ....[14]....
        /*0074*/ 	.word	0xffffffff


	//   ....[15]....
        /*0078*/ 	.word	0xffffffff


	//   ....[16]....
        /*007c*/ 	.word	0xffffffff


	//   ....[17]....
        /*0080*/ 	.word	0xffffffff


	//   ....[18]....
        /*0084*/ 	.word	0xffffffff


	//   ....[19]....
        /*0088*/ 	.word	0xffffffff


	//   ....[20]....
        /*008c*/ 	.word	0xffffffff


	//   ....[21]....
        /*0090*/ 	.word	0xffffffff


	//   ....[22]....
        /*0094*/ 	.word	0xffffffff


	//   ....[23]....
        /*0098*/ 	.word	0xffffffff


	//   ....[24]....
        /*009c*/ 	.word	0xffffffff


	//   ....[25]....
        /*00a0*/ 	.word	0xffffffff


	//   ....[26]....
        /*00a4*/ 	.word	0xffffffff


	//   ....[27]....
        /*00a8*/ 	.word	0xffffffff


	//   ....[28]....
        /*00ac*/ 	.word	0xffffffff


	//   ....[29]....
        /*00b0*/ 	.word	0xffffffff


	//   ....[30]....
        /*00b4*/ 	.word	0xffffffff


	//   ....[31]....
        /*00b8*/ 	.word	0xffffffff


	//   ....[32]....
        /*00bc*/ 	.word	0xffffffff


	//   ....[33]....
        /*00c0*/ 	.word	0xffffffff


	//   ....[34]....
        /*00c4*/ 	.word	0xffffffff


	//   ....[35]....
        /*00c8*/ 	.word	0xffffffff


	//   ....[36]....
        /*00cc*/ 	.word	0xffffffff


	//   ....[37]....
        /*00d0*/ 	.word	0xffffffff


	//   ....[38]....
        /*00d4*/ 	.word	0xffffffff


	//   ....[39]....
        /*00d8*/ 	.word	0xffffffff


	//   ....[40]....
        /*00dc*/ 	.word	0xffffffff


	//   ....[41]....
        /*00e0*/ 	.word	0xffffffff


	//   ....[42]....
        /*00e4*/ 	.word	0xffffffff


	//   ....[43]....
        /*00e8*/ 	.word	0xffffffff


	//   ....[44]....
        /*00ec*/ 	.word	0xffffffff


	//   ....[45]....
        /*00f0*/ 	.word	0xffffffff


	//   ....[46]....
        /*00f4*/ 	.word	0xffffffff


	//   ....[47]....
        /*00f8*/ 	.word	0xffffffff


	//   ....[48]....
        /*00fc*/ 	.word	0xffffffff


	//   ....[49]....
        /*0100*/ 	.word	0xffffffff


	//----- nvinfo : EIATTR_COOP_GROUP_INSTR_OFFSETS
	.align		4
.L_3899:
        /*0104*/ 	.byte	0x04, 0x28
        /*0106*/ 	.short	(.L_3901 - .L_3900)


	//   ....[0]....
.L_3900:
        /*0108*/ 	.word	0x00000920


	//   ....[1]....
        /*010c*/ 	.word	0x00000990


	//   ....[2]....
        /*0110*/ 	.word	0x00000a60


	//   ....[3]....
        /*0114*/ 	.word	0x00001120


	//   ....[4]....
        /*0118*/ 	.word	0x00001390


	//   ....[5]....
        /*011c*/ 	.word	0x00001630


	//   ....[6]....
        /*0120*/ 	.word	0x00001660


	//   ....[7]....
        /*0124*/ 	.word	0x000016a0


	//   ....[8]....
        /*0128*/ 	.word	0x000016b0


	//   ....[9]....
        /*012c*/ 	.word	0x000016e0


	//   ....[10]....
        /*0130*/ 	.word	0x00001700


	//   ....[11]....
        /*0134*/ 	.word	0x00001730


	//   ....[12]....
        /*0138*/ 	.word	0x00001750


	//   ....[13]....
        /*013c*/ 	.word	0x00001780


	//   ....[14]....
        /*0140*/ 	.word	0x000017a0


	//   ....[15]....
        /*0144*/ 	.word	0x000017d0


	//   ....[16]....
        /*0148*/ 	.word	0x000017f0


	//   ....[17]....
        /*014c*/ 	.word	0x00001840


	//   ....[18]....
        /*0150*/ 	.word	0x00001860


	//   ....[19]....
        /*0154*/ 	.word	0x000018a0


	//   ....[20]....
        /*0158*/ 	.word	0x000018d0


	//   ....[21]....
        /*015c*/ 	.word	0x00001920


	//   ....[22]....
        /*0160*/ 	.word	0x00001930


	//   ....[23]....
        /*0164*/ 	.word	0x00001960


	//   ....[24]....
        /*0168*/ 	.word	0x00001980


	//   ....[25]....
        /*016c*/ 	.word	0x000019b0


	//   ....[26]....
        /*0170*/ 	.word	0x000019c0


	//   ....[27]....
        /*0174*/ 	.word	0x000019e0


	//   ....[28]....
        /*0178*/ 	.word	0x00001a10


	//   ....[29]....
        /*017c*/ 	.word	0x00001a20


	//   ....[30]....
        /*0180*/ 	.word	0x00001a30


	//   ....[31]....
        /*0184*/ 	.word	0x00001a40


	//   ....[32]....
        /*0188*/ 	.word	0x00001a50


	//   ....[33]....
        /*018c*/ 	.word	0x000020a0


	//   ....[34]....
        /*0190*/ 	.word	0x000021b0


	//   ....[35]....
        /*0194*/ 	.word	0x00002230


	//   ....[36]....
        /*0198*/ 	.word	0x00002260


	//   ....[37]....
        /*019c*/ 	.word	0x000022c0


	//   ....[38]....
        /*01a0*/ 	.word	0x00002560


	//   ....[39]....
        /*01a4*/ 	.word	0x00002710


	//   ....[40]....
        /*01a8*/ 	.word	0x000027e0


	//   ....[41]....
        /*01ac*/ 	.word	0x00002830


	//   ....[42]....
        /*01b0*/ 	.word	0x00002860


	//   ....[43]....
        /*01b4*/ 	.word	0x00002880


	//   ....[44]....
        /*01b8*/ 	.word	0x000028a0


	//   ....[45]....
        /*01bc*/ 	.word	0x00002950


	//   ....[46]....
        /*01c0*/ 	.word	0x000029a0


	//   ....[47]....
        /*01c4*/ 	.word	0x000029c0


	//   ....[48]....
        /*01c8*/ 	.word	0x000029e0


	//   ....[49]....
        /*01cc*/ 	.word	0x00002a00


	//----- nvinfo : EIATTR_EXIT_INSTR_OFFSETS
	.align		4
.L_3901:
        /*01d0*/ 	.byte	0x04, 0x1c
        /*01d2*/ 	.short	(.L_3903 - .L_3902)


	//   ....[0]....
.L_3902:
        /*01d4*/ 	.word	0x00002ac0


	//   ....[1]....
        /*01d8*/ 	.word	0x00002c00


	//----- nvinfo : EIATTR_MAX_THREADS
	.align		4
.L_3903:
        /*01dc*/ 	.byte	0x04, 0x05
        /*01de*/ 	.short	(.L_3905 - .L_3904)
.L_3904:
        /*01e0*/ 	.word	0x00000020
        /*01e4*/ 	.word	0x00000001
        /*01e8*/ 	.word	0x00000001


	//----- nvinfo : EIATTR_CRS_STACK_SIZE
	.align		4
.L_3905:
        /*01ec*/ 	.byte	0x04, 0x1e
        /*01ee*/ 	.short	(.L_3907 - .L_3906)
.L_3906:
        /*01f0*/ 	.word	0x00000000
.L_3907:


//--------------------- .nv.info._Z25selective_scan_bwd_kernelI32Selective_Scan_bwd_kernel_traitsILi32ELi4ELb1ELb1ELb1ELb0ELb1EN3c108BFloat16EfEEv12SSMParamsBwd --------------------------
	.section	.nv.info._Z25selective_scan_bwd_kernelI32Selective_Scan_bwd_kernel_traitsILi32ELi4ELb1ELb1ELb1ELb0ELb1EN3c108BFloat16EfEEv12SSMParamsBwd,"",@"SHT_CUDA_INFO"
	.sectionflags	@""
	.align	4


	//----- nvinfo : EIATTR_CUDA_API_VERSION
	.align		4
        /*0000*/ 	.byte	0x04, 0x37
        /*0002*/ 	.short	(.L_3909 - .L_3908)
.L_3908:
        /*0004*/ 	.word	0x00000082


	//----- nvinfo : EIATTR_SW2861232_WAR
	.align		4
.L_3909:
        /*0008*/ 	.byte	0x01, 0x35
	.zero		2


	//----- nvinfo : EIATTR_PARAM_CBANK
	.align		4
        /*000c*/ 	.byte	0x04, 0x0a
        /*000e*/ 	.short	(.L_3911 - .L_3910)
	.align		4
.L_3910:
        /*0010*/ 	.word	index@(.nv.constant0._Z25selective_scan_bwd_kernelI32Selective_Scan_bwd_kernel_traitsILi32ELi4ELb1ELb1ELb1ELb0ELb1EN3c108BFloat16EfEEv12SSMParamsBwd)
        /*0014*/ 	.short	0x0160
        /*0016*/ 	.short	0x01f0


	//----- nvinfo : EIATTR_CBANK_PARAM_SIZE
	.align		4
.L_3911:
        /*0018*/ 	.byte	0x03, 0x19
        /*001a*/ 	.short	0x01f0


	//----- nvinfo : EIATTR_KPARAM_INFO
	.align		4
        /*001c*/ 	.byte	0x04, 0x17
        /*001e*/ 	.short	(.L_3913 - .L_3912)
.L_3912:
        /*0020*/ 	.word	0x00000000
        /*0024*/ 	.short	0x0000
        /*0026*/ 	.short	0x0000
        /*0028*/ 	.byte	0x00, 0xf0, 0xc1, 0x07


	//----- nvinfo : EIATTR_MAXREG_COUNT
	.align		4
.L_3913:
        /*002c*/ 	.byte	0x03, 0x1b
        /*002e*/ 	.short	0x00ff


	//----- nvinfo : EIATTR_NUM_BARRIERS
	.align		4
        /*0030*/ 	.byte	0x02, 0x4c
        /*0032*/ 	.byte	0x01
	.zero		1


	//----- nvinfo : EIATTR_MERCURY_ISA_VERSION
	.align		4
        /*0034*/ 	.byte	0x03, 0x5f
        /*0036*/ 	.short	0x0000


	//----- nvinfo : EIATTR_COOP_GROUP_MASK_REGIDS
	.align		4
        /*0038*/ 	.byte	0x04, 0x29
        /*003a*/ 	.short	(.L_3915 - .L_3914)


	//   ....[0]....
.L_3914:
        /*003c*/ 	.word	0xffffffff


	//   ....[1]....
        /*0040*/ 	.word	0xffffffff


	//   ....[2]....
        /*0044*/ 	.word	0xffffffff


	//   ....[3]....
        /*0048*/ 	.word	0xffffffff


	//   ....[4]....
        /*004c*/ 	.word	0xffffffff


	//   ....[5]....
        /*0050*/ 	.word	0xffffffff


	//   ....[6]....
        /*0054*/ 	.word	0xffffffff


	//   ....[7]....
        /*0058*/ 	.word	0xffffffff


	//   ....[8]....
        /*005c*/ 	.word	0xffffffff


	//   ....[9]....
        /*0060*/ 	.word	0xffffffff


	//   ....[10]....
        /*0064*/ 	.word	0xffffffff


	//   ....[11]....
        /*0068*/ 	.word	0xffffffff


	//   ....[12]....
        /*006c*/ 	.word	0xffffffff


	//   ....[13]....
        /*0070*/ 	.word	0xffffffff


	//   ....[14]....
        /*0074*/ 	.word	0xffffffff


	//   ....[15]....
        /*0078*/ 	.word	0xffffffff


	//   ....[16]....
        /*007c*/ 	.word	0xffffffff


	//   ....[17]....
        /*0080*/ 	.word	0xffffffff


	//   ....[18]....
        /*0084*/ 	.word	0xffffffff


	//   ....[19]....
        /*0088*/ 	.word	0xffffffff


	//   ....[20]....
        /*008c*/ 	.word	0xffffffff


	//   ....[21]....
        /*0090*/ 	.word	0xffffffff


	//   ....[22]....
        /*0094*/ 	.word	0xffffffff


	//   ....[23]....
        /*0098*/ 	.word	0xffffffff


	//   ....[24]....
        /*009c*/ 	.word	0xffffffff


	//   ....[25]....
        /*00a0*/ 	.word	0xffffffff


	//   ....[26]....
        /*00a4*/ 	.word	0xffffffff


	//   ....[27]....
        /*00a8*/ 	.word	0xffffffff


	//   ....[28]....
        /*00ac*/ 	.word	0xffffffff


	//   ....[29]....
        /*00b0*/ 	.word	0xffffffff


	//   ....[30]....
        /*00b4*/ 	.word	0xffffffff


	//   ....[31]....
        /*00b8*/ 	.word	0xffffffff


	//   ....[32]....
        /*00bc*/ 	.word	0xffffffff


	//   ....[33]....
        /*00c0*/ 	.word	0xffffffff


	//   ....[34]....
        /*00c4*/ 	.word	0xffffffff


	//   ....[35]....
        /*00c8*/ 	.word	0xffffffff


	//   ....[36]....
        /*00cc*/ 	.word	0xffffffff


	//   ....[37]....
        /*00d0*/ 	.word	0xffffffff


	//   ....[38]....
        /*00d4*/ 	.word	0xffffffff


	//   ....[39]....
        /*00d8*/ 	.word	0xffffffff


	//   ....[40]....
        /*00dc*/ 	.word	0xffffffff


	//   ....[41]....
        /*00e0*/ 	.word	0xffffffff


	//   ....[42]....
        /*00e4*/ 	.word	0xffffffff


	//   ....[43]....
        /*00e8*/ 	.word	0xffffffff


	//   ....[44]....
        /*00ec*/ 	.word	0xffffffff


	//   ....[45]....
        /*00f0*/ 	.word	0xffffffff


	//   ....[46]....
        /*00f4*/ 	.word	0xffffffff


	//   ....[47]....
        /*00f8*/ 	.word	0xffffffff


	//   ....[48]....
        /*00fc*/ 	.word	0xffffffff


	//   ....[49]....
        /*0100*/ 	.word	0xffffffff


	//   ....[50]....
        /*0104*/ 	.word	0xffffffff


	//   ....[51]....
        /*0108*/ 	.word	0xffffffff


	//   ....[52]....
        /*010c*/ 	.word	0xffffffff


	//   ....[53]....
        /*0110*/ 	.word	0xffffffff


	//----- nvinfo : EIATTR_COOP_GROUP_INSTR_OFFSETS
	.align		4
.L_3915:
        /*0114*/ 	.byte	0x04, 0x28
        /*0116*/ 	.short	(.L_3917 - .L_3916)


	//   ....[0]....
.L_3916:
        /*0118*/ 	.word	0x00000910


	//   ....[1]....
        /*011c*/ 	.word	0x00000990


	//   ....[2]....
        /*0120*/ 	.word	0x00000ac0


	//   ....[3]....
        /*0124*/ 	.word	0x00000bd0


	//   ....[4]....
        /*0128*/ 	.word	0x00000df0


	//   ....[5]....
        /*012c*/ 	.word	0x00001130


	//   ....[6]....
        /*0130*/ 	.word	0x00001320


	//   ....[7]....
        /*0134*/ 	.word	0x000019c0


	//   ....[8]....
        /*0138*/ 	.word	0x00001c00


	//   ....[9]....
        /*013c*/ 	.word	0x00001ef0


	//   ....[10]....
        /*0140*/ 	.word	0x00001f30


	//   ....[11]....
        /*0144*/ 	.word	0x00001f80


	//   ....[12]....
        /*0148*/ 	.word	0x00001f90


	//   ....[13]....
        /*014c*/ 	.word	0x00001fc0


	//   ....[14]....
        /*0150*/ 	.word	0x00001fe0


	//   ....[15]....
        /*0154*/ 	.word	0x00002010


	//   ....[16]....
        /*0158*/ 	.word	0x00002030


	//   ....[17]....
        /*015c*/ 	.word	0x00002060


	//   ....[18]....
        /*0160*/ 	.word	0x00002080


	//   ....[19]....
        /*0164*/ 	.word	0x000020b0


	//   ....[20]....
        /*0168*/ 	.word	0x000020d0


	//   ....[21]....
        /*016c*/ 	.word	0x00002120


	//   ....[22]....
        /*0170*/ 	.word	0x00002140


	//   ....[23]....
        /*0174*/ 	.word	0x00002190


	//   ....[24]....
        /*0178*/ 	.word	0x000021b0


	//   ....[25]....
        /*017c*/ 	.word	0x00002200


	//   ....[26]....
        /*0180*/ 	.word	0x00002220


	//   ....[27]....
        /*0184*/ 	.word	0x00002250


	//   ....[28]....
        /*0188*/ 	.word	0x00002270


	//   ....[29]....
        /*018c*/ 	.word	0x000022b0


	//   ....[30]....
        /*0190*/ 	.word	0x000022c0


	//   ....[31]....
        /*0194*/ 	.word	0x000022e0


	//   ....[32]....
        /*0198*/ 	.word	0x00002310


	//   ....[33]....
        /*019c*/ 	.word	0x00002320


	//   ....[34]....
        /*01a0*/ 	.word	0x00002330


	//   ....[35]....
        /*01a4*/ 	.word	0x00002340


	//   ....[36]....
        /*01a8*/ 	.word	0x00002350


	//   ....[37]....
        /*01ac*/ 	.word	0x00002970


	//   ....[38]....
        /*01b0*/ 	.word	0x00002a80


	//   ....[39]....
        /*01b4*/ 	.word	0x00002b40


	//   ....[40]....
        /*01b8*/ 	.word	0x00002b60


	//   ....[41]....
        /*01bc*/ 	.word	0x00002b90


	//   ....[42]....
        /*01c0*/ 	.word	0x00002e20


	//   ....[43]....
        /*01c4*/ 	.word	0x00002fd0


	//   ....[44]....
        /*01c8*/ 	.word	0x000030a0


	//   ....[45]....
        /*01cc*/ 	.word	0x000030f0


	//   ....[46]....
        /*01d0*/ 	.word	0x00003120


	//   ....[47]....
        /*01d4*/ 	.word	0x00003140


	//   ....[48]....
        /*01d8*/ 	.word	0x00003160


	//   ....[49]....
        /*01dc*/ 	.word	0x00003210


	//   ....[50]....
        /*01e0*/ 	.word	0x00003260


	//   ....[51]....
        /*01e4*/ 	.word	0x00003280


	//   ....[52]....
        /*01e8*/ 	.word	0x000032a0


	//   ....[53]....
        /*01ec*/ 	.word	0x000032c0


	//----- nvinfo : EIATTR_EXIT_INSTR_OFFSETS
	.align		4
.L_3917:
        /*01f0*/ 	.byte	0x04, 0x1c
        /*01f2*/ 	.short	(.L_3919 - .L_3918)


	//   ....[0]....
.L_3918:
        /*01f4*/ 	.word	0x00003380


	//   ....[1]....
        /*01f8*/ 	.word	0x000034c0


	//----- nvinfo : EIATTR_MAX_THREADS
	.align		4
.L_3919:
        /*01fc*/ 	.byte	0x04, 0x05
        /*01fe*/ 	.short	(.L_3921 - .L_3920)
.L_3920:
        /*0200*/ 	.word	0x00000020
        /*0204*/ 	.word	0x00000001
        /*0208*/ 	.word	0x00000001


	//----- nvinfo : EIATTR_CRS_STACK_SIZE
	.align		4
.L_3921:
        /*020c*/ 	.byte	0x04, 0x1e
        /*020e*/ 	.short	(.L_3923 - .L_3922)
.L_3922:
        /*0210*/ 	.word	0x00000000
.L_3923:


//--------------------- .nv.info._Z25selective_scan_bwd_kernelI32Selective_Scan_bwd_kernel_traitsILi32ELi4ELb1ELb1ELb1ELb1ELb0EN3c108BFloat16EfEEv12SSMParamsBwd --------------------------
	.section	.nv.info._Z25selective_scan_bwd_kernelI32Selective_Scan_bwd_kernel_traitsILi32ELi4ELb1ELb1ELb1ELb1ELb0EN3c108BFloat16EfEEv12SSMParamsBwd,"",@"SHT_CUDA_INFO"
	.sectionflags	@""
	.align	4


	//----- nvinfo : EIATTR_CUDA_API_VERSION
	.align		4
        /*0000*/ 	.byte	0x04, 0x37
        /*0002*/ 	.short	(.L_3925 - .L_3924)
.L_3924:
        /*0004*/ 	.word	0x00000082


	//----- nvinfo : EIATTR_SW2861232_WAR
	.align		4
.L_3925:
        /*0008*/ 	.byte	0x01, 0x35
	.zero		2


	//----- nvinfo : EIATTR_PARAM_CBANK
	.align		4
        /*000c*/ 	.byte	0x04, 0x0a
        /*000e*/ 	.short	(.L_3927 - .L_3926)
	.align		4
.L_3926:
        /*0010*/ 	.word	index@(.nv.constant0._Z25selective_scan_bwd_kernelI32Selective_Scan_bwd_kernel_traitsILi32ELi4ELb1ELb1ELb1ELb1ELb0EN3c108BFloat16EfEEv12SSMParamsBwd)
        /*0014*/ 	.short	0x0160
        /*0016*/ 	.short	0x01f0


	//----- nvinfo : EIATTR_CBANK_PARAM_SIZE
	.align		4
.L_3927:
        /*0018*/ 	.byte	0x03, 0x19
        /*001a*/ 	.short	0x01f0


	//----- nvinfo : EIATTR_KPARAM_INFO
	.align		4
        /*001c*/ 	.byte	0x04, 0x17
        /*001e*/ 	.short	(.L_3929 - .L_3928)
.L_3928:
        /*0020*/ 	.word	0x00000000
        /*0024*/ 	.short	0x0000
        /*0026*/ 	.short	0x0000
        /*0028*/ 	.byte	0x00, 0xf0, 0xc1, 0x07


	//----- nvinfo : EIATTR_MAXREG_COUNT
	.align		4
.L_3929:
        /*002c*/ 	.byte	0x03, 0x1b
        /*002e*/ 	.short	0x00ff


	//----- nvinfo : EIATTR_NUM_BARRIERS
	.align		4
        /*0030*/ 	.byte	0x02, 0x4c
        /*0032*/ 	.byte	0x01
	.zero		1


	//----- nvinfo : EIATTR_MERCURY_ISA_VERSION
	.align		4
        /*0034*/ 	.byte	0x03, 0x5f
        /*0036*/ 	.short	0x0000


	//----- nvinfo : EIATTR_COOP_GROUP_MASK_REGIDS
	.align		4
        /*0038*/ 	.byte	0x04, 0x29
        /*003a*/ 	.short	(.L_3931 - .L_3930)


	//   ....[0]....
.L_3930:
        /*003c*/ 	.word	0xffffffff


	//   ....[1]....
        /*0040*/ 	.word	0xffffffff


	//   ....[2]....
        /*0044*/ 	.word	0xffffffff


	//   ....[3]....
        /*0048*/ 	.word	0xffffffff


	//   ....[4]....
        /*004c*/ 	.word	0xffffffff


	//   ....[5]....
        /*0050*/ 	.word	0xffffffff


	//   ....[6]....
        /*0054*/ 	.word	0xffffffff


	//   ....[7]....
        /*0058*/ 	.word	0xffffffff


	//   ....[8]....
        /*005c*/ 	.word	0xffffffff


	//   ....[9]....
        /*0060*/ 	.word	0xffffffff


	//   ....[10]....
        /*0064*/ 	.word	0xffffffff


	//   ....[11]....
        /*0068*/ 	.word	0xffffffff


	//   ....[12]....
        /*006c*/ 	.word	0xffffffff


	//   ....[13]....
        /*0070*/ 	.word	0xffffffff


	//   ....[14]....
        /*0074*/ 	.word	0xffffffff


	//   ....[15]....
        /*0078*/ 	.word	0xffffffff


	//   ....[16]....
        /*007c*/ 	.word	0xffffffff


	//   ....[17]....
        /*0080*/ 	.word	0xffffffff


	//   ....[18]....
        /*0084*/ 	.word	0xffffffff


	//   ....[19]....
        /*0088*/ 	.word	0xffffffff


	//   ....[20]....
        /*008c*/ 	.word	0xffffffff


	//   ....[21]....
        /*0090*/ 	.word	0xffffffff


	//   ....[22]....
        /*0094*/ 	.word	0xffffffff


	//   ....[23]....
        /*0098*/ 	.word	0xffffffff


	//   ....[24]....
        /*009c*/ 	.word	0xffffffff


	//   ....[25]....
        /*00a0*/ 	.word	0xffffffff


	//   ....[26]....
        /*00a4*/ 	.word	0xffffffff


	//   ....[27]....
        /*00a8*/ 	.word	0xffffffff


	//   ....[28]....
        /*00ac*/ 	.word	0xffffffff


	//   ....[29]....
        /*00b0*/ 	.word	0xffffffff


	//   ....[30]....
        /*00b4*/ 	.word	0xffffffff


	//   ....[31]....
        /*00b8*/ 	.word	0xffffffff


	//   ....[32]....
        /*00bc*/ 	.word	0xffffffff


	//   ....[33]....
        /*00c0*/ 	.word	0xffffffff


	//   ....[34]....
        /*00c4*/ 	.word	0xffffffff


	//   ....[35]....
        /*00c8*/ 	.word	0xffffffff


	//   ....[36]....
        /*00cc*/ 	.word	0xffffffff


	//   ....[37]....
        /*00d0*/ 	.word	0xffffffff


	//   ....[38]....
        /*00d4*/ 	.word	0xffffffff


	//   ....[39]....
        /*00d8*/ 	.word	0xffffffff


	//   ....[40]....
        /*00dc*/ 	.word	0xffffffff


	//   ....[41]....
        /*00e0*/ 	.word	0xffffffff


	//   ....[42]....
        /*00e4*/ 	.word	0xffffffff


	//   ....[43]....
        /*00e8*/ 	.word	0xffffffff


	//   ....[44]....
        /*00ec*/ 	.word	0xffffffff


	//   ....[45]....
        /*00f0*/ 	.word	0xffffffff


	//   ....[46]....
        /*00f4*/ 	.word	0xffffffff


	//   ....[47]....
        /*00f8*/ 	.word	0xffffffff


	//   ....[48]....
        /*00fc*/ 	.word	0xffffffff


	//   ....[49]....
        /*0100*/ 	.word	0xffffffff


	//   ....[50]....
        /*0104*/ 	.word	0xffffffff


	//----- nvinfo : EIATTR_COOP_GROUP_INSTR_OFFSETS
	.align		4
.L_3931:
        /*0108*/ 	.byte	0x04, 0x28
        /*010a*/ 	.short	(.L_3933 - .L_3932)


	//   ....[0]....
.L_3932:
        /*010c*/ 	.word	0x00000b40


	//   ....[1]....
        /*0110*/ 	.word	0x00000bb0


	//   ....[2]....
        /*0114*/ 	.word	0x00000d20


	//   ....[3]....
        /*0118*/ 	.word	0x00001aa0


	//   ....[4]....
        /*011c*/ 	.word	0x00001cc0


	//   ....[5]....
        /*0120*/ 	.word	0x00002010


	//   ....[6]....
        /*0124*/ 	.word	0x00002020


	//   ....[7]....
        /*0128*/ 	.word	0x00002030


	//   ....[8]....
        /*012c*/ 	.word	0x00002040


	//   ....[9]....
        /*0130*/ 	.word	0x00002070


	//   ....[10]....
        /*0134*/ 	.word	0x000020a0


	//   ....[11]....
        /*0138*/ 	.word	0x000020c0


	//   ....[12]....
        /*013c*/ 	.word	0x000020e0


	//   ....[13]....
        /*0140*/ 	.word	0x00002110


	//   ....[14]....
        /*0144*/ 	.word	0x00002140


	//   ....[15]....
        /*0148*/ 	.word	0x00002160


	//   ....[16]....
        /*014c*/ 	.word	0x00002180


	//   ....[17]....
        /*0150*/ 	.word	0x000021b0


	//   ....[18]....
        /*0154*/ 	.word	0x000021e0


	//   ....[19]....
        /*0158*/ 	.word	0x00002220


	//   ....[20]....
        /*015c*/ 	.word	0x00002250


	//   ....[21]....
        /*0160*/ 	.word	0x000022b0


	//   ....[22]....
        /*0164*/ 	.word	0x000022e0


	//   ....[23]....
        /*0168*/ 	.word	0x00002310


	//   ....[24]....
        /*016c*/ 	.word	0x00002320


	//   ....[25]....
        /*0170*/ 	.word	0x00002350


	//   ....[26]....
        /*0174*/ 	.word	0x00002380


	//   ....[27]....
        /*0178*/ 	.word	0x000023a0


	//   ....[28]....
        /*017c*/ 	.word	0x000023c0


	//   ....[29]....
        /*0180*/ 	.word	0x000023d0


	//   ....[30]....
        /*0184*/ 	.word	0x000023e0


	//   ....[31]....
        /*0188*/ 	.word	0x000023f0


	//   ....[32]....
        /*018c*/ 	.word	0x00002400


	//   ....[33]....
        /*0190*/ 	.word	0x00002aa0


	//   ....[34]....
        /*0194*/ 	.word	0x00002bb0


	//   ....[35]....
        /*0198*/ 	.word	0x00002c70


	//   ....[36]....
        /*019c*/ 	.word	0x00002c90


	//   ....[37]....
        /*01a0*/ 	.word	0x00002cc0


	//   ....[38]....
        /*01a4*/ 	.word	0x00002e60


	//   ....[39]....
        /*01a8*/ 	.word	0x00003090


	//   ....[40]....
        /*01ac*/ 	.word	0x000033a0


	//   ....[41]....
        /*01b0*/ 	.word	0x00003470


	//   ....[42]....
        /*01b4*/ 	.word	0x000034c0


	//   ....[43]....
        /*01b8*/ 	.word	0x000034f0


	//   ....[44]....
        /*01bc*/ 	.word	0x00003510


	//   ....[45]....
        /*01c0*/ 	.word	0x00003530


	//   ....[46]....
        /*01c4*/ 	.word	0x000035e0


	//   ....[47]....
        /*01c8*/ 	.word	0x00003630


	//   ....[48]....
        /*01cc*/ 	.word	0x00003650


	//   ....[49]....
        /*01d0*/ 	.word	0x00003670


	//   ....[50]....
        /*01d4*/ 	.word	0x00003690


	//----- nvinfo : EIATTR_EXIT_INSTR_OFFSETS
	.align		4
.L_3933:
        /*01d8*/ 	.byte	0x04, 0x1c
        /*01da*/ 	.short	(.L_3935 - .L_3934)


	//   ....[0]....
.L_3934:
        /*01dc*/ 	.word	0x00003750


	//   ....[1]....
        /*01e0*/ 	.word	0x00003890


	//----- nvinfo : EIATTR_MAX_THREADS
	.align		4
.L_3935:
        /*01e4*/ 	.byte	0x04, 0x05
        /*01e6*/ 	.short	(.L_3937 - .L_3936)
.L_3936:
        /*01e8*/ 	.word	0x00000020
        /*01ec*/ 	.word	0x00000001
        /*01f0*/ 	.word	0x00000001


	//----- nvinfo : EIATTR_CRS_STACK_SIZE
	.align		4
.L_3937:
        /*01f4*/ 	.byte	0x04, 0x1e
        /*01f6*/ 	.short	(.L_3939 - .L_3938)
.L_3938:
        /*01f8*/ 	.word	0x00000000
.L_3939:


//--------------------- .nv.info._Z25selective_scan_bwd_kernelI32Selective_Scan_bwd_kernel_traitsILi32ELi4ELb1ELb1ELb1ELb1ELb1EN3c108BFloat16EfEEv12SSMParamsBwd --------------------------
	.section	.nv.info._Z25selective_scan_bwd_kernelI32Selective_Scan_bwd_kernel_traitsILi32ELi4ELb1ELb1ELb1ELb1ELb1EN3c108BFloat16EfEEv12SSMParamsBwd,"",@"SHT_CUDA_INFO"
	.sectionflags	@""
	.align	4


	//----- nvinfo : EIATTR_CUDA_API_VERSION
	.align		4
        /*0000*/ 	.byte	0x04, 0x37
        /*0002*/ 	.short	(.L_3941 - .L_3940)
.L_3940:
        /*0004*/ 	.word	0x00000082


	//----- nvinfo : EIATTR_SW2861232_WAR
	.align		4
.L_3941:
        /*0008*/ 	.byte	0x01, 0x35
	.zero		2


	//----- nvinfo : EIATTR_PARAM_CBANK
	.align		4
        /*000c*/ 	.byte	0x04, 0x0a
        /*000e*/ 	.short	(.L_3943 - .L_3942)
	.align		4
.L_3942:
        /*0010*/ 	.word	index@(.nv.constant0._Z25selective_scan_bwd_kernelI32Selective_Scan_bwd_kernel_traitsILi32ELi4ELb1ELb1ELb1ELb1ELb1EN3c108BFloat16EfEEv12SSMParamsBwd)
        /*0014*/ 	.short	0x0160
        /*0016*/ 	.short	0x01f0


	//----- nvinfo : EIATTR_CBANK_PARAM_SIZE
	.align		4
.L_3943:
        /*0018*/ 	.byte	0x03, 0x19
        /*001a*/ 	.short	0x01f0


	//----- nvinfo : EIATTR_KPARAM_INFO
	.align		4
        /*001c*/ 	.byte	0x04, 0x17
        /*001e*/ 	.short	(.L_3945 - .L_3944)
.L_3944:
        /*0020*/ 	.word	0x00000000
        /*0024*/ 	.short	0x0000
        /*0026*/ 	.short	0x0000
        /*0028*/ 	.byte	0x00, 0xf0, 0xc1, 0x07


	//----- nvinfo : EIATTR_MAXREG_COUNT
	.align		4
.L_3945:
        /*002c*/ 	.byte	0x03, 0x1b
        /*002e*/ 	.short	0x00ff


	//----- nvinfo : EIATTR_NUM_BARRIERS
	.align		4
        /*0030*/ 	.byte	0x02, 0x4c
        /*0032*/ 	.byte	0x01
	.zero		1


	//----- nvinfo : EIATTR_MERCURY_ISA_VERSION
	.align		4
        /*0034*/ 	.byte	0x03, 0x5f
        /*0036*/ 	.short	0x0000


	//----- nvinfo : EIATTR_COOP_GROUP_MASK_REGIDS
	.align		4
        /*0038*/ 	.byte	0x04, 0x29
        /*003a*/ 	.short	(.L_3947 - .L_3946)


	//   ....[0]....
.L_3946:
        /*003c*/ 	.word	0xffffffff


	//   ....[1]....
        /*0040*/ 	.word	0xffffffff


	//   ....[2]....
        /*0044*/ 	.word	0xffffffff


	//   ....[3]....
        /*0048*/ 	.word	0xffffffff


	//   ....[4]....
        /*004c*/ 	.word	0xffffffff


	//   ....[5]....
        /*0050*/ 	.word	0xffffffff


	//   ....[6]....
        /*0054*/ 	.word	0xffffffff


	//   ....[7]....
        /*0058*/ 	.word	0xffffffff


	//   ....[8]....
        /*005c*/ 	.word	0xffffffff


	//   ....[9]....
        /*0060*/ 	.word	0xffffffff


	//   ....[10]....
        /*0064*/ 	.word	0xffffffff


	//   ....[11]....
        /*0068*/ 	.word	0xffffffff


	//   ....[12]....
        /*006c*/ 	.word	0xffffffff


	//   ....[13]....
        /*0070*/ 	.word	0xffffffff


	//   ....[14]....
        /*0074*/ 	.word	0xffffffff


	//   ....[15]....
        /*0078*/ 	.word	0xffffffff


	//   ....[16]....
        /*007c*/ 	.word	0xffffffff


	//   ....[17]....
        /*0080*/ 	.word	0xffffffff


	//   ....[18]....
        /*0084*/ 	.word	0xffffffff


	//   ....[19]....
        /*0088*/ 	.word	0xffffffff


	//   ....[20]....
        /*008c*/ 	.word	0xffffffff


	//   ....[21]....
        /*0090*/ 	.word	0xffffffff


	//   ....[22]....
        /*0094*/ 	.word	0xffffffff


	//   ....[23]....
        /*0098*/ 	.word	0xffffffff


	//   ....[24]....
        /*009c*/ 	.word	0xffffffff


	//   ....[25]....
        /*00a0*/ 	.word	0xffffffff


	//   ....[26]....
        /*00a4*/ 	.word	0xffffffff


	//   ....[27]....
        /*00a8*/ 	.word	0xffffffff


	//   ....[28]....
        /*00ac*/ 	.word	0xffffffff


	//   ....[29]....
        /*00b0*/ 	.word	0xffffffff


	//   ....[30]....
        /*00b4*/ 	.word	0xffffffff


	//   ....[31]....
        /*00b8*/ 	.word	0xffffffff


	//   ....[32]....
        /*00bc*/ 	.word	0xffffffff


	//   ....[33]....
        /*00c0*/ 	.word	0xffffffff


	//   ....[34]....
        /*00c4*/ 	.word	0xffffffff


	//   ....[35]....
        /*00c8*/ 	.word	0xffffffff


	//   ....[36]....
        /*00cc*/ 	.word	0xffffffff


	//   ....[37]....
        /*00d0*/ 	.word	0xffffffff


	//   ....[38]....
        /*00d4*/ 	.word	0xffffffff


	//   ....[39]....
        /*00d8*/ 	.word	0xffffffff


	//   ....[40]....
        /*00dc*/ 	.word	0xffffffff


	//   ....[41]....
        /*00e0*/ 	.word	0xffffffff


	//   ....[42]....
        /*00e4*/ 	.word	0xffffffff


	//   ....[43]....
        /*00e8*/ 	.word	0xffffffff


	//   ....[44]....
        /*00ec*/ 	.word	0xffffffff


	//   ....[45]....
        /*00f0*/ 	.word	0xffffffff


	//   ....[46]....
        /*00f4*/ 	.word	0xffffffff


	//   ....[47]....
        /*00f8*/ 	.word	0xffffffff


	//   ....[48]....
        /*00fc*/ 	.word	0xffffffff


	//   ....[49]....
        /*0100*/ 	.word	0xffffffff


	//   ....[50]....
        /*0104*/ 	.word	0xffffffff


	//   ....[51]....
        /*0108*/ 	.word	0xffffffff


	//   ....[52]....
        /*010c*/ 	.word	0xffffffff


	//   ....[53]....
        /*0110*/ 	.word	0xffffffff


	//   ....[54]....
        /*0114*/ 	.word	0xffffffff


	//----- nvinfo : EIATTR_COOP_GROUP_INSTR_OFFSETS
	.align		4
.L_3947:
        /*0118*/ 	.byte	0x04, 0x28
        /*011a*/ 	.short	(.L_3949 - .L_3948)


	//   ....[0]....
.L_3948:
        /*011c*/ 	.word	0x00000b30


	//   ....[1]....
        /*0120*/ 	.word	0x00000ba0


	//   ....[2]....
        /*0124*/ 	.word	0x00000d90


	//   ....[3]....
        /*0128*/ 	.word	0x00001740


	//   ....[4]....
        /*012c*/ 	.word	0x00001870


	//   ....[5]....
        /*0130*/ 	.word	0x00001c40


	//   ....[6]....
        /*0134*/ 	.word	0x00001e00


	//   ....[7]....
        /*0138*/ 	.word	0x00002350


	//   ....[8]....
        /*013c*/ 	.word	0x000025a0


	//   ....[9]....
        /*0140*/ 	.word	0x00002880


	//   ....[10]....
        /*0144*/ 	.word	0x000028b0


	//   ....[11]....
        /*0148*/ 	.word	0x000028d0


	//   ....[12]....
        /*014c*/ 	.word	0x000028e0


	//   ....[13]....
        /*0150*/ 	.word	0x00002910


	//   ....[14]....
        /*0154*/ 	.word	0x00002940


	//   ....[15]....
        /*0158*/ 	.word	0x00002960


	//   ....[16]....
        /*015c*/ 	.word	0x00002980


	//   ....[17]....
        /*0160*/ 	.word	0x000029b0


	//   ....[18]....
        /*0164*/ 	.word	0x000029e0


	//   ....[19]....
        /*0168*/ 	.word	0x00002a00


	//   ....[20]....
        /*016c*/ 	.word	0x00002a20


	//   ....[21]....
        /*0170*/ 	.word	0x00002a70


	//   ....[22]....
        /*0174*/ 	.word	0x00002aa0


	//   ....[23]....
        /*0178*/ 	.word	0x00002ae0


	//   ....[24]....
        /*017c*/ 	.word	0x00002b00


	//   ....[25]....
        /*0180*/ 	.word	0x00002b50


	//   ....[26]....
        /*0184*/ 	.word	0x00002b70


	//   ....[27]....
        /*0188*/ 	.word	0x00002ba0


	//   ....[28]....
        /*018c*/ 	.word	0x00002bb0


	//   ....[29]....
        /*0190*/ 	.word	0x00002bd0


	//   ....[30]....
        /*0194*/ 	.word	0x00002c00


	//   ....[31]....
        /*0198*/ 	.word	0x00002c20


	//   ....[32]....
        /*019c*/ 	.word	0x00002c40


	//   ....[33]....
        /*01a0*/ 	.word	0x00002c50


	//   ....[34]....
        /*01a4*/ 	.word	0x00002c60


	//   ....[35]....
        /*01a8*/ 	.word	0x00002c80


	//   ....[36]....
        /*01ac*/ 	.word	0x00002c90


	//   ....[37]....
        /*01b0*/ 	.word	0x000032e0


	//   ....[38]....
        /*01b4*/ 	.word	0x000033f0


	//   ....[39]....
        /*01b8*/ 	.word	0x00003470


	//   ....[40]....
        /*01bc*/ 	.word	0x000034d0


	//   ....[41]....
        /*01c0*/ 	.word	0x00003500


	//   ....[42]....
        /*01c4*/ 	.word	0x000036d0


	//   ....[43]....
        /*01c8*/ 	.word	0x000038c0


	//   ....[44]....
        /*01cc*/ 	.word	0x00003bc0


	//   ....[45]....
        /*01d0*/ 	.word	0x00003c90


	//   ....[46]....
        /*01d4*/ 	.word	0x00003ce0


	//   ....[47]....
        /*01d8*/ 	.word	0x00003d10


	//   ....[48]....
        /*01dc*/ 	.word	0x00003d30


	//   ....[49]....
        /*01e0*/ 	.word	0x00003d50


	//   ....[50]....
        /*01e4*/ 	.word	0x00003e00


	//   ....[51]....
        /*01e8*/ 	.word	0x00003e50


	//   ....[52]....
        /*01ec*/ 	.word	0x00003e70


	//   ....[53]....
        /*01f0*/ 	.word	0x00003e90


	//   ....[54]....
        /*01f4*/ 	.word	0x00003eb0


	//----- nvinfo : EIATTR_EXIT_INSTR_OFFSETS
	.align		4
.L_3949:
        /*01f8*/ 	.byte	0x04, 0x1c
        /*01fa*/ 	.short	(.L_3951 - .L_3950)


	//   ....[0]....
.L_3950:
        /*01fc*/ 	.word	0x00003f70


	//   ....[1]....
        /*0200*/ 	.word	0x000040b0


	//----- nvinfo : EIATTR_MAX_THREADS
	.align		4
.L_3951:
        /*0204*/ 	.byte	0x04, 0x05
        /*0206*/ 	.short	(.L_3953 - .L_3952)
.L_3952:
        /*0208*/ 	.word	0x00000020
        /*020c*/ 	.word	0x00000001
        /*0210*/ 	.word	0x00000001


	//----- nvinfo : EIATTR_CRS_STACK_SIZE
	.align		4
.L_3953:
        /*0214*/ 	.byte	0x04, 0x1e
        /*0216*/ 	.short	(.L_3955 - .L_3954)
.L_3954:
        /*0218*/ 	.word	0x00000000
.L_3955:


//--------------------- .nv.callgraph             --------------------------
	.section	.nv.callgraph,"",@"SHT_CUDA_CALLGRAPH"
	.align	4
	.sectionentsize	8
	.align		4
        /*0000*/ 	.word	0x00000000
	.align		4
        /*0004*/ 	.word	0xffffffff
	.align		4
        /*0008*/ 	.word	0x00000000
	.align		4
        /*000c*/ 	.word	0xfffffffe
	.align		4
        /*0010*/ 	.word	0x00000000
	.align		4
        /*0014*/ 	.word	0xfffffffd
	.align		4
        /*0018*/ 	.word	0x00000000
	.align		4
        /*001c*/ 	.word	0xfffffffc


//--------------------- .nv.rel.action            --------------------------
	.section	.nv.rel.action,"",@"SHT_CUDA_RELOCINFO"
	.align	8
	.sectionentsize	8
        /*0000*/ 	.byte	0x73, 0x00, 0x00, 0x00, 0x00, 0x00, 0x00, 0x00, 0x00, 0x00, 0x00, 0x11, 0x25, 0x00, 0x05, 0x36


//--------------------- .nv.constant4             --------------------------
	.section	.nv.constant4,"a",@progbits
	.align	8
	.align		8
.nv.constant4:
        /*0000*/ 	.dword	_ZN67_INTERNAL_83ee82bf_31_selective_scan_bwd_bf16_real_cu_100dae4a_30224cuda3std3__45__cpo5beginE
	.align		8
        /*0008*/ 	.dword	_ZN67_INTERNAL_83ee82bf_31_selective_scan_bwd_bf16_real_cu_100dae4a_30224cuda3std3__45__cpo3endE
	.align		8
        /*0010*/ 	.dword	_ZN67_INTERNAL_83ee82bf_31_selective_scan_bwd_bf16_real_cu_100dae4a_30224cuda3std3__45__cpo6cbeginE
	.align		8
        /*0018*/ 	.dword	_ZN67_INTERNAL_83ee82bf_31_selective_scan_bwd_bf16_real_cu_100dae4a_30224cuda3std3__45__cpo4cendE
	.align		8
        /*0020*/ 	.dword	_ZN67_INTERNAL_83ee82bf_31_selective_scan_bwd_bf16_real_cu_100dae4a_30224cuda3std3__45__cpo6rbeginE
	.align		8
        /*0028*/ 	.dword	_ZN67_INTERNAL_83ee82bf_31_selective_scan_bwd_bf16_real_cu_100dae4a_30224cuda3std3__45__cpo4rendE
	.align		8
        /*0030*/ 	.dword	_ZN67_INTERNAL_83ee82bf_31_selective_scan_bwd_bf16_real_cu_100dae4a_30224cuda3std3__45__cpo7crbeginE
	.align		8
        /*0038*/ 	.dword	_ZN67_INTERNAL_83ee82bf_31_selective_scan_bwd_bf16_real_cu_100dae4a_30224cuda3std3__45__cpo5crendE
	.align		8
        /*0040*/ 	.dword	_ZN67_INTERNAL_83ee82bf_31_selective_scan_bwd_bf16_real_cu_100dae4a_30224cuda3std3__469_GLOBAL__N__83ee82bf_31_selective_scan_bwd_bf16_real_cu_100dae4a_30226ignoreE
	.align		8
        /*0048*/ 	.dword	_ZN67_INTERNAL_83ee82bf_31_selective_scan_bwd_bf16_real_cu_100dae4a_30224cuda3std3__419piecewise_constructE
	.align		8
        /*0050*/ 	.dword	_ZN67_INTERNAL_83ee82bf_31_selective_scan_bwd_bf16_real_cu_100dae4a_30224cuda3std3__48in_placeE
	.align		8
        /*0058*/ 	.dword	_ZN67_INTERNAL_83ee82bf_31_selective_scan_bwd_bf16_real_cu_100dae4a_30224cuda3std3__420unreachable_sentinelE
	.align		8
        /*0060*/ 	.dword	_ZN67_INTERNAL_83ee82bf_31_selective_scan_bwd_bf16_real_cu_100dae4a_30224cuda3std6ranges3__45__cpo4swapE
	.align		8
        /*0068*/ 	.dword	_ZN67_INTERNAL_83ee82bf_31_selective_scan_bwd_bf16_real_cu_100dae4a_30224cuda3std6ranges3__45__cpo9iter_moveE
	.align		8
        /*0070*/ 	.dword	_ZN67_INTERNAL_83ee82bf_31_selective_scan_bwd_bf16_real_cu_100dae4a_30224cuda3std6ranges3__45__cpo5beginE
	.align		8
        /*0078*/ 	.dword	_ZN67_INTERNAL_83ee82bf_31_selective_scan_bwd_bf16_real_cu_100dae4a_30224cuda3std6ranges3__45__cpo3endE
	.align		8
        /*0080*/ 	.dword	_ZN67_INTERNAL_83ee82bf_31_selective_scan_bwd_bf16_real_cu_100dae4a_30224cuda3std6ranges3__45__cpo6cbeginE
	.align		8
        /*0088*/ 	.dword	_ZN67_INTERNAL_83ee82bf_31_selective_scan_bwd_bf16_real_cu_100dae4a_30224cuda3std6ranges3__45__cpo4cendE
	.align		8
        /*0090*/ 	.dword	_ZN67_INTERNAL_83ee82bf_31_selective_scan_bwd_bf16_real_cu_100dae4a_30224cuda3std6ranges3__45__cpo7advanceE
	.align		8
        /*0098*/ 	.dword	_ZN67_INTERNAL_83ee82bf_31_selective_scan_bwd_bf16_real_cu_100dae4a_30224cuda3std6ranges3__45__cpo9iter_swapE
	.align		8
        /*00a0*/ 	.dword	_ZN67_INTERNAL_83ee82bf_31_selective_scan_bwd_bf16_real_cu_100dae4a_30224cuda3std6ranges3__45__cpo4nextE
	.align		8
        /*00a8*/ 	.dword	_ZN67_INTERNAL_83ee82bf_31_selective_scan_bwd_bf16_real_cu_100dae4a_30224cuda3std6ranges3__45__cpo4prevE
	.align		8
        /*00b0*/ 	.dword	_ZN67_INTERNAL_83ee82bf_31_selective_scan_bwd_bf16_real_cu_100dae4a_30224cuda3std6ranges3__45__cpo4dataE
	.align		8
        /*00b8*/ 	.dword	_ZN67_INTERNAL_83ee82bf_31_selective_scan_bwd_bf16_real_cu_100dae4a_30224cuda3std6ranges3__45__cpo5cdataE
	.align		8
        /*00c0*/ 	.dword	_ZN67_INTERNAL_83ee82bf_31_selective_scan_bwd_bf16_real_cu_100dae4a_30224cuda3std6ranges3__45__cpo4sizeE
	.align		8
        /*00c8*/ 	.dword	_ZN67_INTERNAL_83ee82bf_31_selective_scan_bwd_bf16_real_cu_100dae4a_30224cuda3std6ranges3__45__cpo5ssizeE
	.align		8
        /*00d0*/ 	.dword	_ZN67_INTERNAL_83ee82bf_31_selective_scan_bwd_bf16_real_cu_100dae4a_30224cuda3std6ranges3__45__cpo8distanceE
	.align		8
        /*00d8*/ 	.dword	_ZN67_INTERNAL_83ee82bf_31_selective_scan_bwd_bf16_real_cu_100dae4a_30226thrust23THRUST_300001_SM_800_NS6system6detail10sequential3seqE


//--------------------- .nv.constant0._Z25selective_scan_bwd_kernelI32Selective_Scan_bwd_kernel_traitsILi128ELi16ELb0ELb0ELb0ELb0ELb0EN3c108BFloat16EfEEv12SSMParamsBwd --------------------------
	.section	.nv.constant0._Z25selective_scan_bwd_kernelI32Selective_Scan_bwd_kernel_traitsILi128ELi16ELb0ELb0ELb0ELb0ELb0EN3c108BFloat16EfEEv12SSMParamsBwd,"a",@progbits
	.sectionflags	@""
	.align	4
.nv.constant0._Z25selective_scan_bwd_kernelI32Selective_Scan_bwd_kernel_traitsILi128ELi16ELb0ELb0ELb0ELb0ELb0EN3c108BFloat16EfEEv12SSMParamsBwd:
	.zero		848


//--------------------- .nv.constant0._Z25selective_scan_bwd_kernelI32Selective_Scan_bwd_kernel_traitsILi128ELi16ELb0ELb0ELb0ELb0ELb1EN3c108BFloat16EfEEv12SSMParamsBwd --------------------------
	.section	.nv.constant0._Z25selective_scan_bwd_kernelI32Selective_Scan_bwd_kernel_traitsILi128ELi16ELb0ELb0ELb0ELb0ELb1EN3c108BFloat16EfEEv12SSMParamsBwd,"a",@progbits
	.sectionflags	@""
	.align	4
.nv.constant0._Z25selective_scan_bwd_kernelI32Selective_Scan_bwd_kernel_traitsILi128ELi16ELb0ELb0ELb0ELb0ELb1EN3c108BFloat16EfEEv12SSMParamsBwd:
	.zero		848


//--------------------- .nv.constant0._Z25selective_scan_bwd_kernelI32Selective_Scan_bwd_kernel_traitsILi128ELi16ELb0ELb0ELb0ELb1ELb0EN3c108BFloat16EfEEv12SSMParamsBwd --------------------------
	.section	.nv.constant0._Z25selective_scan_bwd_kernelI32Selective_Scan_bwd_kernel_traitsILi128ELi16ELb0ELb0ELb0ELb1ELb0EN3c108BFloat16EfEEv12SSMParamsBwd,"a",@progbits
	.sectionflags	@""
	.align	4
.nv.constant0._Z25selective_scan_bwd_kernelI32Selective_Scan_bwd_kernel_traitsILi128ELi16ELb0ELb0ELb0ELb1ELb0EN3c108BFloat16EfEEv12SSMParamsBwd:
	.zero		848


//--------------------- .nv.constant0._Z25selective_scan_bwd_kernelI32Selective_Scan_bwd_kernel_traitsILi128ELi16ELb0ELb0ELb0ELb1ELb1EN3c108BFloat16EfEEv12SSMParamsBwd --------------------------
	.section	.nv.constant0._Z25selective_scan_bwd_kernelI32Selective_Scan_bwd_kernel_traitsILi128ELi16ELb0ELb0ELb0ELb1ELb1EN3c108BFloat16EfEEv12SSMParamsBwd,"a",@progbits
	.sectionflags	@""
	.align	4
.nv.constant0._Z25selective_scan_bwd_kernelI32Selective_Scan_bwd_kernel_traitsILi128ELi16ELb0ELb0ELb0ELb1ELb1EN3c108BFloat16EfEEv12SSMParamsBwd:
	.zero		848


//--------------------- .nv.constant0._Z25selective_scan_bwd_kernelI32Selective_Scan_bwd_kernel_traitsILi128ELi16ELb0ELb0ELb1ELb0ELb0EN3c108BFloat16EfEEv12SSMParamsBwd --------------------------
	.section	.nv.constant0._Z25selective_scan_bwd_kernelI32Selective_Scan_bwd_kernel_traitsILi128ELi16ELb0ELb0ELb1ELb0ELb0EN3c108BFloat16EfEEv12SSMParamsBwd,"a",@progbits
	.sectionflags	@""
	.align	4
.nv.constant0._Z25selective_scan_bwd_kernelI32Selective_Scan_bwd_kernel_traitsILi128ELi16ELb0ELb0ELb1ELb0ELb0EN3c108BFloat16EfEEv12SSMParamsBwd:
	.zero		848


//--------------------- .nv.constant0._Z25selective_scan_bwd_kernelI32Selective_Scan_bwd_kernel_traitsILi128ELi16ELb0ELb0ELb1ELb0ELb1EN3c108BFloat16EfEEv12SSMParamsBwd --------------------------
	.section	.nv.constant0._Z25selective_scan_bwd_kernelI32Selective_Scan_bwd_kernel_traitsILi128ELi16ELb0ELb0ELb1ELb0ELb1EN3c108BFloat16EfEEv12SSMParamsBwd,"a",@progbits
	.sectionflags	@""
	.align	4
.nv.constant0._Z25selective_scan_bwd_kernelI32Selective_Scan_bwd_kernel_traitsILi128ELi16ELb0ELb0ELb1ELb0ELb1EN3c108BFloat16EfEEv12SSMParamsBwd:
	.zero		848


//--------------------- .nv.constant0._Z25selective_scan_bwd_kernelI32Selective_Scan_bwd_kernel_traitsILi128ELi16ELb0ELb0ELb1ELb1ELb0EN3c108BFloat16EfEEv12SSMParamsBwd --------------------------
	.section	.nv.constant0._Z25selective_scan_bwd_kernelI32Selective_Scan_bwd_kernel_traitsILi128ELi16ELb0ELb0ELb1ELb1ELb0EN3c108BFloat16EfEEv12SSMParamsBwd,"a",@progbits
	.sectionflags	@""
	.align	4
.nv.constant0._Z25selective_scan_bwd_kernelI32Selective_Scan_bwd_kernel_traitsILi128ELi16ELb0ELb0ELb1ELb1ELb0EN3c108BFloat16EfEEv12SSMParamsBwd:
	.zero		848


//--------------------- .nv.constant0._Z25selective_scan_bwd_kernelI32Selective_Scan_bwd_kernel_traitsILi128ELi16ELb0ELb0ELb1ELb1ELb1EN3c108BFloat16EfEEv12SSMParamsBwd --------------------------
	.section	.nv.constant0._Z25selective_scan_bwd_kernelI32Selective_Scan_bwd_kernel_traitsILi128ELi16ELb0ELb0ELb1ELb1ELb1EN3c108BFloat16EfEEv12SSMParamsBwd,"a",@progbits
	.sectionflags	@""
	.align	4
.nv.constant0._Z25selective_scan_bwd_kernelI32Selective_Scan_bwd_kernel_traitsILi128ELi16ELb0ELb0ELb1ELb1ELb1EN3c108BFloat16EfEEv12SSMParamsBwd:
	.zero		848


//--------------------- .nv.constant0._Z25selective_scan_bwd_kernelI32Selective_Scan_bwd_kernel_traitsILi128ELi16ELb0ELb1ELb0ELb0ELb0EN3c108BFloat16EfEEv12SSMParamsBwd --------------------------
	.section	.nv.constant0._Z25selective_scan_bwd_kernelI32Selective_Scan_bwd_kernel_traitsILi128ELi16ELb0ELb1ELb0ELb0ELb0EN3c108BFloat16EfEEv12SSMParamsBwd,"a",@progbits
	.sectionflags	@""
	.align	4
.nv.constant0._Z25selective_scan_bwd_kernelI32Selective_Scan_bwd_kernel_traitsILi128ELi16ELb0ELb1ELb0ELb0ELb0EN3c108BFloat16EfEEv12SSMParamsBwd:
	.zero		848


//--------------------- .nv.constant0._Z25selective_scan_bwd_kernelI32Selective_Scan_bwd_kernel_traitsILi128ELi16ELb0ELb1ELb0ELb0ELb1EN3c108BFloat16EfEEv12SSMParamsBwd --------------------------
	.section	.nv.constant0._Z25selective_scan_bwd_kernelI32Selective_Scan_bwd_kernel_traitsILi128ELi16ELb0ELb1ELb0ELb0ELb1EN3c108BFloat16EfEEv12SSMParamsBwd,"a",@progbits
	.sectionflags	@""
	.align	4
.nv.constant0._Z25selective_scan_bwd_kernelI32Selective_Scan_bwd_kernel_traitsILi128ELi16ELb0ELb1ELb0ELb0ELb1EN3c108BFloat16EfEEv12SSMParamsBwd:
	.zero		848


//--------------------- .nv.constant0._Z25selective_scan_bwd_kernelI32Selective_Scan_bwd_kernel_traitsILi128ELi16ELb0ELb1ELb0ELb1ELb0EN3c108BFloat16EfEEv12SSMParamsBwd --------------------------
	.section	.nv.constant0._Z25selective_scan_bwd_kernelI32Selective_Scan_bwd_kernel_traitsILi128ELi16ELb0ELb1ELb0ELb1ELb0EN3c108BFloat16EfEEv12SSMParamsBwd,"a",@progbits
	.sectionflags	@""
	.align	4
.nv.constant0._Z25selective_scan_bwd_kernelI32Selective_Scan_bwd_kernel_traitsILi128ELi16ELb0ELb1ELb0ELb1ELb0EN3c108BFloat16EfEEv12SSMParamsBwd:
	.zero		848


//--------------------- .nv.constant0._Z25selective_scan_bwd_kernelI32Selective_Scan_bwd_kernel_traitsILi128ELi16ELb0ELb1ELb0ELb1ELb1EN3c108BFloat16EfEEv12SSMParamsBwd --------------------------
	.section	.nv.constant0._Z25selective_scan_bwd_kernelI32Selective_Scan_bwd_kernel_traitsILi128ELi16ELb0ELb1ELb0ELb1ELb1EN3c108BFloat16EfEEv12SSMParamsBwd,"a",@progbits
	.sectionflags	@""
	.align	4
.nv.constant0._Z25selective_scan_bwd_kernelI32Selective_Scan_bwd_kernel_traitsILi128ELi16ELb0ELb1ELb0ELb1ELb1EN3c108BFloat16EfEEv12SSMParamsBwd:
	.zero		848


//--------------------- .nv.constant0._Z25selective_scan_bwd_kernelI32Selective_Scan_bwd_kernel_traitsILi128ELi16ELb0ELb1ELb1ELb0ELb0EN3c108BFloat16EfEEv12SSMParamsBwd --------------------------
	.section	.nv.constant0._Z25selective_scan_bwd_kernelI32Selective_Scan_bwd_kernel_traitsILi128ELi16ELb0ELb1ELb1ELb0ELb0EN3c108BFloat16EfEEv12SSMParamsBwd,"a",@progbits
	.sectionflags	@""
	.align	4
.nv.constant0._Z25selective_scan_bwd_kernelI32Selective_Scan_bwd_kernel_traitsILi128ELi16ELb0ELb1ELb1ELb0ELb0EN3c108BFloat16EfEEv12SSMParamsBwd:
	.zero		848


//--------------------- .nv.constant0._Z25selective_scan_bwd_kernelI32Selective_Scan_bwd_kernel_traitsILi128ELi16ELb0ELb1ELb1ELb0ELb1EN3c108BFloat16EfEEv12SSMParamsBwd --------------------------
	.section	.nv.constant0._Z25selective_scan_bwd_kernelI32Selective_Scan_bwd_kernel_traitsILi128ELi16ELb0ELb1ELb1ELb0ELb1EN3c108BFloat16EfEEv12SSMParamsBwd,"a",@progbits
	.sectionflags	@""
	.align	4
.nv.constant0._Z25selective_scan_bwd_kernelI32Selective_Scan_bwd_kernel_traitsILi128ELi16ELb0ELb1ELb1ELb0ELb1EN3c108BFloat16EfEEv12SSMParamsBwd:
	.zero		848


//--------------------- .nv.constant0._Z25selective_scan_bwd_kernelI32Selective_Scan_bwd_kernel_traitsILi128ELi16ELb0ELb1ELb1ELb1ELb0EN3c108BFloat16EfEEv12SSMParamsBwd --------------------------
	.section	.nv.constant0._Z25selective_scan_bwd_kernelI32Selective_Scan_bwd_kernel_traitsILi128ELi16ELb0ELb1ELb1ELb1ELb0EN3c108BFloat16EfEEv12SSMParamsBwd,"a",@progbits
	.sectionflags	@""
	.align	4
.nv.constant0._Z25selective_scan_bwd_kernelI32Selective_Scan_bwd_kernel_traitsILi128ELi16ELb0ELb1ELb1ELb1ELb0EN3c108BFloat16EfEEv12SSMParamsBwd:
	.zero		848


//--------------------- .nv.constant0._Z25selective_scan_bwd_kernelI32Selective_Scan_bwd_kernel_traitsILi128ELi16ELb0ELb1ELb1ELb1ELb1EN3c108BFloat16EfEEv12SSMParamsBwd --------------------------
	.section	.nv.constant0._Z25selective_scan_bwd_kernelI32Selective_Scan_bwd_kernel_traitsILi128ELi16ELb0ELb1ELb1ELb1ELb1EN3c108BFloat16EfEEv12SSMParamsBwd,"a",@progbits
	.sectionflags	@""
	.align	4
.nv.constant0._Z25selective_scan_bwd_kernelI32Selective_Scan_bwd_kernel_traitsILi128ELi16ELb0ELb1ELb1ELb1ELb1EN3c108BFloat16EfEEv12SSMParamsBwd:
	.zero		848


//--------------------- .nv.constant0._Z25selective_scan_bwd_kernelI32Selective_Scan_bwd_kernel_traitsILi128ELi16ELb1ELb0ELb0ELb0ELb0EN3c108BFloat16EfEEv12SSMParamsBwd --------------------------
	.section	.nv.constant0._Z25selective_scan_bwd_kernelI32Selective_Scan_bwd_kernel_traitsILi128ELi16ELb1ELb0ELb0ELb0ELb0EN3c108BFloat16EfEEv12SSMParamsBwd,"a",@progbits
	.sectionflags	@""
	.align	4
.nv.constant0._Z25selective_scan_bwd_kernelI32Selective_Scan_bwd_kernel_traitsILi128ELi16ELb1ELb0ELb0ELb0ELb0EN3c108BFloat16EfEEv12SSMParamsBwd:
	.zero		848


//--------------------- .nv.constant0._Z25selective_scan_bwd_kernelI32Selective_Scan_bwd_kernel_traitsILi128ELi16ELb1ELb0ELb0ELb0ELb1EN3c108BFloat16EfEEv12SSMParamsBwd --------------------------
	.section	.nv.constant0._Z25selective_scan_bwd_kernelI32Selective_Scan_bwd_kernel_traitsILi128ELi16ELb1ELb0ELb0ELb0ELb1EN3c108BFloat16EfEEv12SSMParamsBwd,"a",@progbits
	.sectionflags	@""
	.align	4
.nv.constant0._Z25selective_scan_bwd_kernelI32Selective_Scan_bwd_kernel_traitsILi128ELi16ELb1ELb0ELb0ELb0ELb1EN3c108BFloat16EfEEv12SSMParamsBwd:
	.zero		848


//--------------------- .nv.constant0._Z25selective_scan_bwd_kernelI32Selective_Scan_bwd_kernel_traitsILi128ELi16ELb1ELb0ELb0ELb1ELb0EN3c108BFloat16EfEEv12SSMParamsBwd --------------------------
	.section	.nv.constant0._Z25selective_scan_bwd_kernelI32Selective_Scan_bwd_kernel_traitsILi128ELi16ELb1ELb0ELb0ELb1ELb0EN3c108BFloat16EfEEv12SSMParamsBwd,"a",@progbits
	.sectionflags	@""
	.align	4
.nv.constant0._Z25selective_scan_bwd_kernelI32Selective_Scan_bwd_kernel_traitsILi128ELi16ELb1ELb0ELb0ELb1ELb0EN3c108BFloat16EfEEv12SSMParamsBwd:
	.zero		848


//--------------------- .nv.constant0._Z25selective_scan_bwd_kernelI32Selective_Scan_bwd_kernel_traitsILi128ELi16ELb1ELb0ELb0ELb1ELb1EN3c108BFloat16EfEEv12SSMParamsBwd --------------------------
	.section	.nv.constant0._Z25selective_scan_bwd_kernelI32Selective_Scan_bwd_kernel_traitsILi128ELi16ELb1ELb0ELb0ELb1ELb1EN3c108BFloat16EfEEv12SSMParamsBwd,"a",@progbits
	.sectionflags	@""
	.align	4
.nv.constant0._Z25selective_scan_bwd_kernelI32Selective_Scan_bwd_kernel_traitsILi128ELi16ELb1ELb0ELb0ELb1ELb1EN3c108BFloat16EfEEv12SSMParamsBwd:
	.zero		848


//--------------------- .nv.constant0._Z25selective_scan_bwd_kernelI32Selective_Scan_bwd_kernel_traitsILi128ELi16ELb1ELb0ELb1ELb0ELb0EN3c108BFloat16EfEEv12SSMParamsBwd --------------------------
	.section	.nv.constant0._Z25selective_scan_bwd_kernelI32Selective_Scan_bwd_kernel_traitsILi128ELi16ELb1ELb0ELb1ELb0ELb0EN3c108BFloat16EfEEv12SSMParamsBwd,"a",@progbits
	.sectionflags	@""
	.align	4
.nv.constant0._Z25selective_scan_bwd_kernelI32Selective_Scan_bwd_kernel_traitsILi128ELi16ELb1ELb0ELb1ELb0ELb0EN3c108BFloat16EfEEv12SSMParamsBwd:
	.zero		848


//--------------------- .nv.constant0._Z25selective_scan_bwd_kernelI32Selective_Scan_bwd_kernel_traitsILi128ELi16ELb1ELb0ELb1ELb0ELb1EN3c108BFloat16EfEEv12SSMParamsBwd --------------------------
	.section	.nv.constant0._Z25selective_scan_bwd_kernelI32Selective_Scan_bwd_kernel_traitsILi128ELi16ELb1ELb0ELb1ELb0ELb1EN3c108BFloat16EfEEv12SSMParamsBwd,"a",@progbits
	.sectionflags	@""
	.align	4
.nv.constant0._Z25selective_scan_bwd_kernelI32Selective_Scan_bwd_kernel_traitsILi128ELi16ELb1ELb0ELb1ELb0ELb1EN3c108BFloat16EfEEv12SSMParamsBwd:
	.zero		848


//--------------------- .nv.constant0._Z25selective_scan_bwd_kernelI32Selective_Scan_bwd_kernel_traitsILi128ELi16ELb1ELb0ELb1ELb1ELb0EN3c108BFloat16EfEEv12SSMParamsBwd --------------------------
	.section	.nv.constant0._Z25selective_scan_bwd_kernelI32Selective_Scan_bwd_kernel_traitsILi128ELi16ELb1ELb0ELb1ELb1ELb0EN3c108BFloat16EfEEv12SSMParamsBwd,"a",@progbits
	.sectionflags	@""
	.align	4
.nv.constant0._Z25selective_scan_bwd_kernelI32Selective_Scan_bwd_kernel_traitsILi128ELi16ELb1ELb0ELb1ELb1ELb0EN3c108BFloat16EfEEv12SSMParamsBwd:
	.zero		848


//--------------------- .nv.constant0._Z25selective_scan_bwd_kernelI32Selective_Scan_bwd_kernel_traitsILi128ELi16ELb1ELb0ELb1ELb1ELb1EN3c108BFloat16EfEEv12SSMParamsBwd --------------------------
	.section	.nv.constant0._Z25selective_scan_bwd_kernelI32Selective_Scan_bwd_kernel_traitsILi128ELi16ELb1ELb0ELb1ELb1ELb1EN3c108BFloat16EfEEv12SSMParamsBwd,"a",@progbits
	.sectionflags	@""
	.align	4
.nv.constant0._Z25selective_scan_bwd_kernelI32Selective_Scan_bwd_kernel_traitsILi128ELi16ELb1ELb0ELb1ELb1ELb1EN3c108BFloat16EfEEv12SSMParamsBwd:
	.zero		848


//--------------------- .nv.constant0._Z25selective_scan_bwd_kernelI32Selective_Scan_bwd_kernel_traitsILi128ELi16ELb1ELb1ELb0ELb0ELb0EN3c108BFloat16EfEEv12SSMParamsBwd --------------------------
	.section	.nv.constant0._Z25selective_scan_bwd_kernelI32Selective_Scan_bwd_kernel_traitsILi128ELi16ELb1ELb1ELb0ELb0ELb0EN3c108BFloat16EfEEv12SSMParamsBwd,"a",@progbits
	.sectionflags	@""
	.align	4
.nv.constant0._Z25selective_scan_bwd_kernelI32Selective_Scan_bwd_kernel_traitsILi128ELi16ELb1ELb1ELb0ELb0ELb0EN3c108BFloat16EfEEv12SSMParamsBwd:
	.zero		848


//--------------------- .nv.constant0._Z25selective_scan_bwd_kernelI32Selective_Scan_bwd_kernel_traitsILi128ELi16ELb1ELb1ELb0ELb0ELb1EN3c108BFloat16EfEEv12SSMParamsBwd --------------------------
	.section	.nv.constant0._Z25selective_scan_bwd_kernelI32Selective_Scan_bwd_kernel_traitsILi128ELi16ELb1ELb1ELb0ELb0ELb1EN3c108BFloat16EfEEv12SSMParamsBwd,"a",@progbits
	.sectionflags	@""
	.align	4
.nv.constant0._Z25selective_scan_bwd_kernelI32Selective_Scan_bwd_kernel_traitsILi128ELi16ELb1ELb1ELb0ELb0ELb1EN3c108BFloat16EfEEv12SSMParamsBwd:
	.zero		848


//--------------------- .nv.constant0._Z25selective_scan_bwd_kernelI32Selective_Scan_bwd_kernel_traitsILi128ELi16ELb1ELb1ELb0ELb1ELb0EN3c108BFloat16EfEEv12SSMParamsBwd --------------------------
	.section	.nv.constant0._Z25selective_scan_bwd_kernelI32Selective_Scan_bwd_kernel_traitsILi128ELi16ELb1ELb1ELb0ELb1ELb0EN3c108BFloat16EfEEv12SSMParamsBwd,"a",@progbits
	.sectionflags	@""
	.align	4
.nv.constant0._Z25selective_scan_bwd_kernelI32Selective_Scan_bwd_kernel_traitsILi128ELi16ELb1ELb1ELb0ELb1ELb0EN3c108BFloat16EfEEv12SSMParamsBwd:
	.zero		848


//--------------------- .nv.constant0._Z25selective_scan_bwd_kernelI32Selective_Scan_bwd_kernel_traitsILi128ELi16ELb1ELb1ELb0ELb1ELb1EN3c108BFloat16EfEEv12SSMParamsBwd --------------------------
	.section	.nv.constant0._Z25selective_scan_bwd_kernelI32Selective_Scan_bwd_kernel_traitsILi128ELi16ELb1ELb1ELb0ELb1ELb1EN3c108BFloat16EfEEv12SSMParamsBwd,"a",@progbits
	.sectionflags	@""
	.align	4
.nv.constant0._Z25selective_scan_bwd_kernelI32Selective_Scan_bwd_kernel_traitsILi128ELi16ELb1ELb1ELb0ELb1ELb1EN3c108BFloat16EfEEv12SSMParamsBwd:
	.zero		848


//--------------------- .nv.constant0._Z25selective_scan_bwd_kernelI32Selective_Scan_bwd_kernel_traitsILi128ELi16ELb1ELb1ELb1ELb0ELb0EN3c108BFloat16EfEEv12SSMParamsBwd --------------------------
	.section	.nv.constant0._Z25selective_scan_bwd_kernelI32Selective_Scan_bwd_kernel_traitsILi128ELi16ELb1ELb1ELb1ELb0ELb0EN3c108BFloat16EfEEv12SSMParamsBwd,"a",@progbits
	.sectionflags	@""
	.align	4
.nv.constant0._Z25selective_scan_bwd_kernelI32Selective_Scan_bwd_kernel_traitsILi128ELi16ELb1ELb1ELb1ELb0ELb0EN3c108BFloat16EfEEv12SSMParamsBwd:
	.zero		848


//--------------------- .nv.constant0._Z25selective_scan_bwd_kernelI32Selective_Scan_bwd_kernel_traitsILi128ELi16ELb1ELb1ELb1ELb0ELb1EN3c108BFloat16EfEEv12SSMParamsBwd --------------------------
	.section	.nv.constant0._Z25selective_scan_bwd_kernelI32Selective_Scan_bwd_kernel_traitsILi128ELi16ELb1ELb1ELb1ELb0ELb1EN3c108BFloat16EfEEv12SSMParamsBwd,"a",@progbits
	.sectionflags	@""
	.align	4
.nv.constant0._Z25selective_scan_bwd_kernelI32Selective_Scan_bwd_kernel_traitsILi128ELi16ELb1ELb1ELb1ELb0ELb1EN3c108BFloat16EfEEv12SSMParamsBwd:
	.zero		848


//--------------------- .nv.constant0._Z25selective_scan_bwd_kernelI32Selective_Scan_bwd_kernel_traitsILi128ELi16ELb1ELb1ELb1ELb1ELb0EN3c108BFloat16EfEEv12SSMParamsBwd --------------------------
	.section	.nv.constant0._Z25selective_scan_bwd_kernelI32Selective_Scan_bwd_kernel_traitsILi128ELi16ELb1ELb1ELb1ELb1ELb0EN3c108BFloat16EfEEv12SSMParamsBwd,"a",@progbits
	.sectionflags	@""
	.align	4
.nv.constant0._Z25selective_scan_bwd_kernelI32Selective_Scan_bwd_kernel_traitsILi128ELi16ELb1ELb1ELb1ELb1ELb0EN3c108BFloat16EfEEv12SSMParamsBwd:
	.zero		848


//--------------------- .nv.constant0._Z25selective_scan_bwd_kernelI32Selective_Scan_bwd_kernel_traitsILi128ELi16ELb1ELb1ELb1ELb1ELb1EN3c108BFloat16EfEEv12SSMParamsBwd --------------------------
	.section	.nv.constant0._Z25selective_scan_bwd_kernelI32Selective_Scan_bwd_kernel_traitsILi128ELi16ELb1ELb1ELb1ELb1ELb1EN3c108BFloat16EfEEv12SSMParamsBwd,"a",@progbits
	.sectionflags	@""
	.align	4
.nv.constant0._Z25selective_scan_bwd_kernelI32Selective_Scan_bwd_kernel_traitsILi128ELi16ELb1ELb1ELb1ELb1ELb1EN3c108BFloat16EfEEv12SSMParamsBwd:
	.zero		848


//--------------------- .nv.constant0._Z25selective_scan_bwd_kernelI32Selective_Scan_bwd_kernel_traitsILi64ELi16ELb0ELb0ELb0ELb0ELb0EN3c108BFloat16EfEEv12SSMParamsBwd --------------------------
	.section	.nv.constant0._Z25selective_scan_bwd_kernelI32Selective_Scan_bwd_kernel_traitsILi64ELi16ELb0ELb0ELb0ELb0ELb0EN3c108BFloat16EfEEv12SSMParamsBwd,"a",@progbits
	.sectionflags	@""
	.align	4
.nv.constant0._Z25selective_scan_bwd_kernelI32Selective_Scan_bwd_kernel_traitsILi64ELi16ELb0ELb0ELb0ELb0ELb0EN3c108BFloat16EfEEv12SSMParamsBwd:
	.zero		848


//--------------------- .nv.constant0._Z25selective_scan_bwd_kernelI32Selective_Scan_bwd_kernel_traitsILi64ELi16ELb0ELb0ELb0ELb0ELb1EN3c108BFloat16EfEEv12SSMParamsBwd --------------------------
	.section	.nv.constant0._Z25selective_scan_bwd_kernelI32Selective_Scan_bwd_kernel_traitsILi64ELi16ELb0ELb0ELb0ELb0ELb1EN3c108BFloat16EfEEv12SSMParamsBwd,"a",@progbits
	.sectionflags	@""
	.align	4
.nv.constant0._Z25selective_scan_bwd_kernelI32Selective_Scan_bwd_kernel_traitsILi64ELi16ELb0ELb0ELb0ELb0ELb1EN3c108BFloat16EfEEv12SSMParamsBwd:
	.zero		848


//--------------------- .nv.constant0._Z25selective_scan_bwd_kernelI32Selective_Scan_bwd_kernel_traitsILi64ELi16ELb0ELb0ELb0ELb1ELb0EN3c108BFloat16EfEEv12SSMParamsBwd --------------------------
	.section	.nv.constant0._Z25selective_scan_bwd_kernelI32Selective_Scan_bwd_kernel_traitsILi64ELi16ELb0ELb0ELb0ELb1ELb0EN3c108BFloat16EfEEv12SSMParamsBwd,"a",@progbits
	.sectionflags	@""
	.align	4
.nv.constant0._Z25selective_scan_bwd_kernelI32Selective_Scan_bwd_kernel_traitsILi64ELi16ELb0ELb0ELb0ELb1ELb0EN3c108BFloat16EfEEv12SSMParamsBwd:
	.zero		848


//--------------------- .nv.constant0._Z25selective_scan_bwd_kernelI32Selective_Scan_bwd_kernel_traitsILi64ELi16ELb0ELb0ELb0ELb1ELb1EN3c108BFloat16EfEEv12SSMParamsBwd --------------------------
	.section	.nv.constant0._Z25selective_scan_bwd_kernelI32Selective_Scan_bwd_kernel_traitsILi64ELi16ELb0ELb0ELb0ELb1ELb1EN3c108BFloat16EfEEv12SSMParamsBwd,"a",@progbits
	.sectionflags	@""
	.align	4
.nv.constant0._Z25selective_scan_bwd_kernelI32Selective_Scan_bwd_kernel_traitsILi64ELi16ELb0ELb0ELb0ELb1ELb1EN3c108BFloat16EfEEv12SSMParamsBwd:
	.zero		848


//--------------------- .nv.constant0._Z25selective_scan_bwd_kernelI32Selective_Scan_bwd_kernel_traitsILi64ELi16ELb0ELb0ELb1ELb0ELb0EN3c108BFloat16EfEEv12SSMParamsBwd --------------------------
	.section	.nv.constant0._Z25selective_scan_bwd_kernelI32Selective_Scan_bwd_kernel_traitsILi64ELi16ELb0ELb0ELb1ELb0ELb0EN3c108BFloat16EfEEv12SSMParamsBwd,"a",@progbits
	.sectionflags	@""
	.align	4
.nv.constant0._Z25selective_scan_bwd_kernelI32Selective_Scan_bwd_kernel_traitsILi64ELi16ELb0ELb0ELb1ELb0ELb0EN3c108BFloat16EfEEv12SSMParamsBwd:
	.zero		848


//--------------------- .nv.constant0._Z25selective_scan_bwd_kernelI32Selective_Scan_bwd_kernel_traitsILi64ELi16ELb0ELb0ELb1ELb0ELb1EN3c108BFloat16EfEEv12SSMParamsBwd --------------------------
	.section	.nv.constant0._Z25selective_scan_bwd_kernelI32Selective_Scan_bwd_kernel_traitsILi64ELi16ELb0ELb0ELb1ELb0ELb1EN3c108BFloat16EfEEv12SSMParamsBwd,"a",@progbits
	.sectionflags	@""
	.align	4
.nv.constant0._Z25selective_scan_bwd_kernelI32Selective_Scan_bwd_kernel_traitsILi64ELi16ELb0ELb0ELb1ELb0ELb1EN3c108BFloat16EfEEv12SSMParamsBwd:
	.zero		848


//--------------------- .nv.constant0._Z25selective_scan_bwd_kernelI32Selective_Scan_bwd_kernel_traitsILi64ELi16ELb0ELb0ELb1ELb1ELb0EN3c108BFloat16EfEEv12SSMParamsBwd --------------------------
	.section	.nv.constant0._Z25selective_scan_bwd_kernelI32Selective_Scan_bwd_kernel_traitsILi64ELi16ELb0ELb0ELb1ELb1ELb0EN3c108BFloat16EfEEv12SSMParamsBwd,"a",@progbits
	.sectionflags	@""
	.align	4
.nv.constant0._Z25selective_scan_bwd_kernelI32Selective_Scan_bwd_kernel_traitsILi64ELi16ELb0ELb0ELb1ELb1ELb0EN3c108BFloat16EfEEv12SSMParamsBwd:
	.zero		848


//--------------------- .nv.constant0._Z25selective_scan_bwd_kernelI32Selective_Scan_bwd_kernel_traitsILi64ELi16ELb0ELb0ELb1ELb1ELb1EN3c108BFloat16EfEEv12SSMParamsBwd --------------------------
	.section	.nv.constant0._Z25selective_scan_bwd_kernelI32Selective_Scan_bwd_kernel_traitsILi64ELi16ELb0ELb0ELb1ELb1ELb1EN3c108BFloat16EfEEv12SSMParamsBwd,"a",@progbits
	.sectionflags	@""
	.align	4
.nv.constant0._Z25selective_scan_bwd_kernelI32Selective_Scan_bwd_kernel_traitsILi64ELi16ELb0ELb0ELb1ELb1ELb1EN3c108BFloat16EfEEv12SSMParamsBwd:
	.zero		848


//--------------------- .nv.constant0._Z25selective_scan_bwd_kernelI32Selective_Scan_bwd_kernel_traitsILi64ELi16ELb0ELb1ELb0ELb0ELb0EN3c108BFloat16EfEEv12SSMParamsBwd --------------------------
	.section	.nv.constant0._Z25selective_scan_bwd_kernelI32Selective_Scan_bwd_kernel_traitsILi64ELi16ELb0ELb1ELb0ELb0ELb0EN3c108BFloat16EfEEv12SSMParamsBwd,"a",@progbits
	.sectionflags	@""
	.align	4
.nv.constant0._Z25selective_scan_bwd_kernelI32Selective_Scan_bwd_kernel_traitsILi64ELi16ELb0ELb1ELb0ELb0ELb0EN3c108BFloat16EfEEv12SSMParamsBwd:
	.zero		848


//--------------------- .nv.constant0._Z25selective_scan_bwd_kernelI32Selective_Scan_bwd_kernel_traitsILi64ELi16ELb0ELb1ELb0ELb0ELb1EN3c108BFloat16EfEEv12SSMParamsBwd --------------------------
	.section	.nv.constant0._Z25selective_scan_bwd_kernelI32Selective_Scan_bwd_kernel_traitsILi64ELi16ELb0ELb1ELb0ELb0ELb1EN3c108BFloat16EfEEv12SSMParamsBwd,"a",@progbits
	.sectionflags	@""
	.align	4
.nv.constant0._Z25selective_scan_bwd_kernelI32Selective_Scan_bwd_kernel_traitsILi64ELi16ELb0ELb1ELb0ELb0ELb1EN3c108BFloat16EfEEv12SSMParamsBwd:
	.zero		848


//--------------------- .nv.constant0._Z25selective_scan_bwd_kernelI32Selective_Scan_bwd_kernel_traitsILi64ELi16ELb0ELb1ELb0ELb1ELb0EN3c108BFloat16EfEEv12SSMParamsBwd --------------------------
	.section	.nv.constant0._Z25selective_scan_bwd_kernelI32Selective_Scan_bwd_kernel_traitsILi64ELi16ELb0ELb1ELb0ELb1ELb0EN3c108BFloat16EfEEv12SSMParamsBwd,"a",@progbits
	.sectionflags	@""
	.align	4
.nv.constant0._Z25selective_scan_bwd_kernelI32Selective_Scan_bwd_kernel_traitsILi64ELi16ELb0ELb1ELb0ELb1ELb0EN3c108BFloat16EfEEv12SSMParamsBwd:
	.zero		848


//--------------------- .nv.constant0._Z25selective_scan_bwd_kernelI32Selective_Scan_bwd_kernel_traitsILi64ELi16ELb0ELb1ELb0ELb1ELb1EN3c108BFloat16EfEEv12SSMParamsBwd --------------------------
	.section	.nv.constant0._Z25selective_scan_bwd_kernelI32Selective_Scan_bwd_kernel_traitsILi64ELi16ELb0ELb1ELb0ELb1ELb1EN3c108BFloat16EfEEv12SSMParamsBwd,"a",@progbits
	.sectionflags	@""
	.align	4
.nv.constant0._Z25selective_scan_bwd_kernelI32Selective_Scan_bwd_kernel_traitsILi64ELi16ELb0ELb1ELb0ELb1ELb1EN3c108BFloat16EfEEv12SSMParamsBwd:
	.zero		848


//--------------------- .nv.constant0._Z25selective_scan_bwd_kernelI32Selective_Scan_bwd_kernel_traitsILi64ELi16ELb0ELb1ELb1ELb0ELb0EN3c108BFloat16EfEEv12SSMParamsBwd --------------------------
	.section	.nv.constant0._Z25selective_scan_bwd_kernelI32Selective_Scan_bwd_kernel_traitsILi64ELi16ELb0ELb1ELb1ELb0ELb0EN3c108BFloat16EfEEv12SSMParamsBwd,"a",@progbits
	.sectionflags	@""
	.align	4
.nv.constant0._Z25selective_scan_bwd_kernelI32Selective_Scan_bwd_kernel_traitsILi64ELi16ELb0ELb1ELb1ELb0ELb0EN3c108BFloat16EfEEv12SSMParamsBwd:
	.zero		848


//--------------------- .nv.constant0._Z25selective_scan_bwd_kernelI32Selective_Scan_bwd_kernel_traitsILi64ELi16ELb0ELb1ELb1ELb0ELb1EN3c108BFloat16EfEEv12SSMParamsBwd --------------------------
	.section	.nv.constant0._Z25selective_scan_bwd_kernelI32Selective_Scan_bwd_kernel_traitsILi64ELi16ELb0ELb1ELb1ELb0ELb1EN3c108BFloat16EfEEv12SSMParamsBwd,"a",@progbits
	.sectionflags	@""
	.align	4
.nv.constant0._Z25selective_scan_bwd_kernelI32Selective_Scan_bwd_kernel_traitsILi64ELi16ELb0ELb1ELb1ELb0ELb1EN3c108BFloat16EfEEv12SSMParamsBwd:
	.zero		848


//--------------------- .nv.constant0._Z25selective_scan_bwd_kernelI32Selective_Scan_bwd_kernel_traitsILi64ELi16ELb0ELb1ELb1ELb1ELb0EN3c108BFloat16EfEEv12SSMParamsBwd --------------------------
	.section	.nv.constant0._Z25selective_scan_bwd_kernelI32Selective_Scan_bwd_kernel_traitsILi64ELi16ELb0ELb1ELb1ELb1ELb0EN3c108BFloat16EfEEv12SSMParamsBwd,"a",@progbits
	.sectionflags	@""
	.align	4
.nv.constant0._Z25selective_scan_bwd_kernelI32Selective_Scan_bwd_kernel_traitsILi64ELi16ELb0ELb1ELb1ELb1ELb0EN3c108BFloat16EfEEv12SSMParamsBwd:
	.zero		848


//--------------------- .nv.constant0._Z25selective_scan_bwd_kernelI32Selective_Scan_bwd_kernel_traitsILi64ELi16ELb0ELb1ELb1ELb1ELb1EN3c108BFloat16EfEEv12SSMParamsBwd --------------------------
	.section	.nv.constant0._Z25selective_scan_bwd_kernelI32Selective_Scan_bwd_kernel_traitsILi64ELi16ELb0ELb1ELb1ELb1ELb1EN3c108BFloat16EfEEv12SSMParamsBwd,"a",@progbits
	.sectionflags	@""
	.align	4
.nv.constant0._Z25selective_scan_bwd_kernelI32Selective_Scan_bwd_kernel_traitsILi64ELi16ELb0ELb1ELb1ELb1ELb1EN3c108BFloat16EfEEv12SSMParamsBwd:
	.zero		848


//--------------------- .nv.constant0._Z25selective_scan_bwd_kernelI32Selective_Scan_bwd_kernel_traitsILi64ELi16ELb1ELb0ELb0ELb0ELb0EN3c108BFloat16EfEEv12SSMParamsBwd --------------------------
	.section	.nv.constant0._Z25selective_scan_bwd_kernelI32Selective_Scan_bwd_kernel_traitsILi64ELi16ELb1ELb0ELb0ELb0ELb0EN3c108BFloat16EfEEv12SSMParamsBwd,"a",@progbits
	.sectionflags	@""
	.align	4
.nv.constant0._Z25selective_scan_bwd_kernelI32Selective_Scan_bwd_kernel_traitsILi64ELi16ELb1ELb0ELb0ELb0ELb0EN3c108BFloat16EfEEv12SSMParamsBwd:
	.zero		848


//--------------------- .nv.constant0._Z25selective_scan_bwd_kernelI32Selective_Scan_bwd_kernel_traitsILi64ELi16ELb1ELb0ELb0ELb0ELb1EN3c108BFloat16EfEEv12SSMParamsBwd --------------------------
	.section	.nv.constant0._Z25selective_scan_bwd_kernelI32Selective_Scan_bwd_kernel_traitsILi64ELi16ELb1ELb0ELb0ELb0ELb1EN3c108BFloat16EfEEv12SSMParamsBwd,"a",@progbits
	.sectionflags	@""
	.align	4
.nv.constant0._Z25selective_scan_bwd_kernelI32Selective_Scan_bwd_kernel_traitsILi64ELi16ELb1ELb0ELb0ELb0ELb1EN3c108BFloat16EfEEv12SSMParamsBwd:
	.zero		848


//--------------------- .nv.constant0._Z25selective_scan_bwd_kernelI32Selective_Scan_bwd_kernel_traitsILi64ELi16ELb1ELb0ELb0ELb1ELb0EN3c108BFloat16EfEEv12SSMParamsBwd --------------------------
	.section	.nv.constant0._Z25selective_scan_bwd_kernelI32Selective_Scan_bwd_kernel_traitsILi64ELi16ELb1ELb0ELb0ELb1ELb0EN3c108BFloat16EfEEv12SSMParamsBwd,"a",@progbits
	.sectionflags	@""
	.align	4
.nv.constant0._Z25selective_scan_bwd_kernelI32Selective_Scan_bwd_kernel_traitsILi64ELi16ELb1ELb0ELb0ELb1ELb0EN3c108BFloat16EfEEv12SSMParamsBwd:
	.zero		848


//--------------------- .nv.constant0._Z25selective_scan_bwd_kernelI32Selective_Scan_bwd_kernel_traitsILi64ELi16ELb1ELb0ELb0ELb1ELb1EN3c108BFloat16EfEEv12SSMParamsBwd --------------------------
	.section	.nv.constant0._Z25selective_scan_bwd_kernelI32Selective_Scan_bwd_kernel_traitsILi64ELi16ELb1ELb0ELb0ELb1ELb1EN3c108BFloat16EfEEv12SSMParamsBwd,"a",@progbits
	.sectionflags	@""
	.align	4
.nv.constant0._Z25selective_scan_bwd_kernelI32Selective_Scan_bwd_kernel_traitsILi64ELi16ELb1ELb0ELb0ELb1ELb1EN3c108BFloat16EfEEv12SSMParamsBwd:
	.zero		848


//--------------------- .nv.constant0._Z25selective_scan_bwd_kernelI32Selective_Scan_bwd_kernel_traitsILi64ELi16ELb1ELb0ELb1ELb0ELb0EN3c108BFloat16EfEEv12SSMParamsBwd --------------------------
	.section	.nv.constant0._Z25selective_scan_bwd_kernelI32Selective_Scan_bwd_kernel_traitsILi64ELi16ELb1ELb0ELb1ELb0ELb0EN3c108BFloat16EfEEv12SSMParamsBwd,"a",@progbits
	.sectionflags	@""
	.align	4
.nv.constant0._Z25selective_scan_bwd_kernelI32Selective_Scan_bwd_kernel_traitsILi64ELi16ELb1ELb0ELb1ELb0ELb0EN3c108BFloat16EfEEv12SSMParamsBwd:
	.zero		848


//--------------------- .nv.constant0._Z25selective_scan_bwd_kernelI32Selective_Scan_bwd_kernel_traitsILi64ELi16ELb1ELb0ELb1ELb0ELb1EN3c108BFloat16EfEEv12SSMParamsBwd --------------------------
	.section	.nv.constant0._Z25selective_scan_bwd_kernelI32Selective_Scan_bwd_kernel_traitsILi64ELi16ELb1ELb0ELb1ELb0ELb1EN3c108BFloat16EfEEv12SSMParamsBwd,"a",@progbits
	.sectionflags	@""
	.align	4
.nv.constant0._Z25selective_scan_bwd_kernelI32Selective_Scan_bwd_kernel_traitsILi64ELi16ELb1ELb0ELb1ELb0ELb1EN3c108BFloat16EfEEv12SSMParamsBwd:
	.zero		848


//--------------------- .nv.constant0._Z25selective_scan_bwd_kernelI32Selective_Scan_bwd_kernel_traitsILi64ELi16ELb1ELb0ELb1ELb1ELb0EN3c108BFloat16EfEEv12SSMParamsBwd --------------------------
	.section	.nv.constant0._Z25selective_scan_bwd_kernelI32Selective_Scan_bwd_kernel_traitsILi64ELi16ELb1ELb0ELb1ELb1ELb0EN3c108BFloat16EfEEv12SSMParamsBwd,"a",@progbits
	.sectionflags	@""
	.align	4
.nv.constant0._Z25selective_scan_bwd_kernelI32Selective_Scan_bwd_kernel_traitsILi64ELi16ELb1ELb0ELb1ELb1ELb0EN3c108BFloat16EfEEv12SSMParamsBwd:
	.zero		848


//--------------------- .nv.constant0._Z25selective_scan_bwd_kernelI32Selective_Scan_bwd_kernel_traitsILi64ELi16ELb1ELb0ELb1ELb1ELb1EN3c108BFloat16EfEEv12SSMParamsBwd --------------------------
	.section	.nv.constant0._Z25selective_scan_bwd_kernelI32Selective_Scan_bwd_kernel_traitsILi64ELi16ELb1ELb0ELb1ELb1ELb1EN3c108BFloat16EfEEv12SSMParamsBwd,"a",@progbits
	.sectionflags	@""
	.align	4
.nv.constant0._Z25selective_scan_bwd_kernelI32Selective_Scan_bwd_kernel_traitsILi64ELi16ELb1ELb0ELb1ELb1ELb1EN3c108BFloat16EfEEv12SSMParamsBwd:
	.zero		848


//--------------------- .nv.constant0._Z25selective_scan_bwd_kernelI32Selective_Scan_bwd_kernel_traitsILi64ELi16ELb1ELb1ELb0ELb0ELb0EN3c108BFloat16EfEEv12SSMParamsBwd --------------------------
	.section	.nv.constant0._Z25selective_scan_bwd_kernelI32Selective_Scan_bwd_kernel_traitsILi64ELi16ELb1ELb1ELb0ELb0ELb0EN3c108BFloat16EfEEv12SSMParamsBwd,"a",@progbits
	.sectionflags	@""
	.align	4
.nv.constant0._Z25selective_scan_bwd_kernelI32Selective_Scan_bwd_kernel_traitsILi64ELi16ELb1ELb1ELb0ELb0ELb0EN3c108BFloat16EfEEv12SSMParamsBwd:
	.zero		848


//--------------------- .nv.constant0._Z25selective_scan_bwd_kernelI32Selective_Scan_bwd_kernel_traitsILi64ELi16ELb1ELb1ELb0ELb0ELb1EN3c108BFloat16EfEEv12SSMParamsBwd --------------------------
	.section	.nv.constant0._Z25selective_scan_bwd_kernelI32Selective_Scan_bwd_kernel_traitsILi64ELi16ELb1ELb1ELb0ELb0ELb1EN3c108BFloat16EfEEv12SSMParamsBwd,"a",@progbits
	.sectionflags	@""
	.align	4
.nv.constant0._Z25selective_scan_bwd_kernelI32Selective_Scan_bwd_kernel_traitsILi64ELi16ELb1ELb1ELb0ELb0ELb1EN3c108BFloat16EfEEv12SSMParamsBwd:
	.zero		848


//--------------------- .nv.constant0._Z25selective_scan_bwd_kernelI32Selective_Scan_bwd_kernel_traitsILi64ELi16ELb1ELb1ELb0ELb1ELb0EN3c108BFloat16EfEEv12SSMParamsBwd --------------------------
	.section	.nv.constant0._Z25selective_scan_bwd_kernelI32Selective_Scan_bwd_kernel_traitsILi64ELi16ELb1ELb1ELb0ELb1ELb0EN3c108BFloat16EfEEv12SSMParamsBwd,"a",@progbits
	.sectionflags	@""
	.align	4
.nv.constant0._Z25selective_scan_bwd_kernelI32Selective_Scan_bwd_kernel_traitsILi64ELi16ELb1ELb1ELb0ELb1ELb0EN3c108BFloat16EfEEv12SSMParamsBwd:
	.zero		848


//--------------------- .nv.constant0._Z25selective_scan_bwd_kernelI32Selective_Scan_bwd_kernel_traitsILi64ELi16ELb1ELb1ELb0ELb1ELb1EN3c108BFloat16EfEEv12SSMParamsBwd --------------------------
	.section	.nv.constant0._Z25selective_scan_bwd_kernelI32Selective_Scan_bwd_kernel_traitsILi64ELi16ELb1ELb1ELb0ELb1ELb1EN3c108BFloat16EfEEv12SSMParamsBwd,"a",@progbits
	.sectionflags	@""
	.align	4
.nv.constant0._Z25selective_scan_bwd_kernelI32Selective_Scan_bwd_kernel_traitsILi64ELi16ELb1ELb1ELb0ELb1ELb1EN3c108BFloat16EfEEv12SSMParamsBwd:
	.zero		848


//--------------------- .nv.constant0._Z25selective_scan_bwd_kernelI32Selective_Scan_bwd_kernel_traitsILi64ELi16ELb1ELb1ELb1ELb0ELb0EN3c108BFloat16EfEEv12SSMParamsBwd --------------------------
	.section	.nv.constant0._Z25selective_scan_bwd_kernelI32Selective_Scan_bwd_kernel_traitsILi64ELi16ELb1ELb1ELb1ELb0ELb0EN3c108BFloat16EfEEv12SSMParamsBwd,"a",@progbits
	.sectionflags	@""
	.align	4
.nv.constant0._Z25selective_scan_bwd_kernelI32Selective_Scan_bwd_kernel_traitsILi64ELi16ELb1ELb1ELb1ELb0ELb0EN3c108BFloat16EfEEv12SSMParamsBwd:
	.zero		848


//--------------------- .nv.constant0._Z25selective_scan_bwd_kernelI32Selective_Scan_bwd_kernel_traitsILi64ELi16ELb1ELb1ELb1ELb0ELb1EN3c108BFloat16EfEEv12SSMParamsBwd --------------------------
	.section	.nv.constant0._Z25selective_scan_bwd_kernelI32Selective_Scan_bwd_kernel_traitsILi64ELi16ELb1ELb1ELb1ELb0ELb1EN3c108BFloat16EfEEv12SSMParamsBwd,"a",@progbits
	.sectionflags	@""
	.align	4
.nv.constant0._Z25selective_scan_bwd_kernelI32Selective_Scan_bwd_kernel_traitsILi64ELi16ELb1ELb1ELb1ELb0ELb1EN3c108BFloat16EfEEv12SSMParamsBwd:
	.zero		848


//--------------------- .nv.constant0._Z25selective_scan_bwd_kernelI32Selective_Scan_bwd_kernel_traitsILi64ELi16ELb1ELb1ELb1ELb1ELb0EN3c108BFloat16EfEEv12SSMParamsBwd --------------------------
	.section	.nv.constant0._Z25selective_scan_bwd_kernelI32Selective_Scan_bwd_kernel_traitsILi64ELi16ELb1ELb1ELb1ELb1ELb0EN3c108BFloat16EfEEv12SSMParamsBwd,"a",@progbits
	.sectionflags	@""
	.align	4
.nv.constant0._Z25selective_scan_bwd_kernelI32Selective_Scan_bwd_kernel_traitsILi64ELi16ELb1ELb1ELb1ELb1ELb0EN3c108BFloat16EfEEv12SSMParamsBwd:
	.zero		848


//--------------------- .nv.constant0._Z25selective_scan_bwd_kernelI32Selective_Scan_bwd_kernel_traitsILi64ELi16ELb1ELb1ELb1ELb1ELb1EN3c108BFloat16EfEEv12SSMParamsBwd --------------------------
	.section	.nv.constant0._Z25selective_scan_bwd_kernelI32Selective_Scan_bwd_kernel_traitsILi64ELi16ELb1ELb1ELb1ELb1ELb1EN3c108BFloat16EfEEv12SSMParamsBwd,"a",@progbits
	.sectionflags	@""
	.align	4
.nv.constant0._Z25selective_scan_bwd_kernelI32Selective_Scan_bwd_kernel_traitsILi64ELi16ELb1ELb1ELb1ELb1ELb1EN3c108BFloat16EfEEv12SSMParamsBwd:
	.zero		848


//--------------------- .nv.constant0._Z25selective_scan_bwd_kernelI32Selective_Scan_bwd_kernel_traitsILi32ELi16ELb0ELb0ELb0ELb0ELb0EN3c108BFloat16EfEEv12SSMParamsBwd --------------------------
	.section	.nv.constant0._Z25selective_scan_bwd_kernelI32Selective_Scan_bwd_kernel_traitsILi32ELi16ELb0ELb0ELb0ELb0ELb0EN3c108BFloat16EfEEv12SSMParamsBwd,"a",@progbits
	.sectionflags	@""
	.align	4
.nv.constant0._Z25selective_scan_bwd_kernelI32Selective_Scan_bwd_kernel_traitsILi32ELi16ELb0ELb0ELb0ELb0ELb0EN3c108BFloat16EfEEv12SSMParamsBwd:
	.zero		848


//--------------------- .nv.constant0._Z25selective_scan_bwd_kernelI32Selective_Scan_bwd_kernel_traitsILi32ELi16ELb0ELb0ELb0ELb0ELb1EN3c108BFloat16EfEEv12SSMParamsBwd --------------------------
	.section	.nv.constant0._Z25selective_scan_bwd_kernelI32Selective_Scan_bwd_kernel_traitsILi32ELi16ELb0ELb0ELb0ELb0ELb1EN3c108BFloat16EfEEv12SSMParamsBwd,"a",@progbits
	.sectionflags	@""
	.align	4
.nv.constant0._Z25selective_scan_bwd_kernelI32Selective_Scan_bwd_kernel_traitsILi32ELi16ELb0ELb0ELb0ELb0ELb1EN3c108BFloat16EfEEv12SSMParamsBwd:
	.zero		848


//--------------------- .nv.constant0._Z25selective_scan_bwd_kernelI32Selective_Scan_bwd_kernel_traitsILi32ELi16ELb0ELb0ELb0ELb1ELb0EN3c108BFloat16EfEEv12SSMParamsBwd --------------------------
	.section	.nv.constant0._Z25selective_scan_bwd_kernelI32Selective_Scan_bwd_kernel_traitsILi32ELi16ELb0ELb0ELb0ELb1ELb0EN3c108BFloat16EfEEv12SSMParamsBwd,"a",@progbits
	.sectionflags	@""
	.align	4
.nv.constant0._Z25selective_scan_bwd_kernelI32Selective_Scan_bwd_kernel_traitsILi32ELi16ELb0ELb0ELb0ELb1ELb0EN3c108BFloat16EfEEv12SSMParamsBwd:
	.zero		848


//--------------------- .nv.constant0._Z25selective_scan_bwd_kernelI32Selective_Scan_bwd_kernel_traitsILi32ELi16ELb0ELb0ELb0ELb1ELb1EN3c108BFloat16EfEEv12SSMParamsBwd --------------------------
	.section	.nv.constant0._Z25selective_scan_bwd_kernelI32Selective_Scan_bwd_kernel_traitsILi32ELi16ELb0ELb0ELb0ELb1ELb1EN3c108BFloat16EfEEv12SSMParamsBwd,"a",@progbits
	.sectionflags	@""
	.align	4
.nv.constant0._Z25selective_scan_bwd_kernelI32Selective_Scan_bwd_kernel_traitsILi32ELi16ELb0ELb0ELb0ELb1ELb1EN3c108BFloat16EfEEv12SSMParamsBwd:
	.zero		848


//--------------------- .nv.constant0._Z25selective_scan_bwd_kernelI32Selective_Scan_bwd_kernel_traitsILi32ELi16ELb0ELb0ELb1ELb0ELb0EN3c108BFloat16EfEEv12SSMParamsBwd --------------------------
	.section	.nv.constant0._Z25selective_scan_bwd_kernelI32Selective_Scan_bwd_kernel_traitsILi32ELi16ELb0ELb0ELb1ELb0ELb0EN3c108BFloat16EfEEv12SSMParamsBwd,"a",@progbits
	.sectionflags	@""
	.align	4
.nv.constant0._Z25selective_scan_bwd_kernelI32Selective_Scan_bwd_kernel_traitsILi32ELi16ELb0ELb0ELb1ELb0ELb0EN3c108BFloat16EfEEv12SSMParamsBwd:
	.zero		848


//--------------------- .nv.constant0._Z25selective_scan_bwd_kernelI32Selective_Scan_bwd_kernel_traitsILi32ELi16ELb0ELb0ELb1ELb0ELb1EN3c108BFloat16EfEEv12SSMParamsBwd --------------------------
	.section	.nv.constant0._Z25selective_scan_bwd_kernelI32Selective_Scan_bwd_kernel_traitsILi32ELi16ELb0ELb0ELb1ELb0ELb1EN3c108BFloat16EfEEv12SSMParamsBwd,"a",@progbits
	.sectionflags	@""
	.align	4
.nv.constant0._Z25selective_scan_bwd_kernelI32Selective_Scan_bwd_kernel_traitsILi32ELi16ELb0ELb0ELb1ELb0ELb1EN3c108BFloat16EfEEv12SSMParamsBwd:
	.zero		848


//--------------------- .nv.constant0._Z25selective_scan_bwd_kernelI32Selective_Scan_bwd_kernel_traitsILi32ELi16ELb0ELb0ELb1ELb1ELb0EN3c108BFloat16EfEEv12SSMParamsBwd --------------------------
	.section	.nv.constant0._Z25selective_scan_bwd_kernelI32Selective_Scan_bwd_kernel_traitsILi32ELi16ELb0ELb0ELb1ELb1ELb0EN3c108BFloat16EfEEv12SSMParamsBwd,"a",@progbits
	.sectionflags	@""
	.align	4
.nv.constant0._Z25selective_scan_bwd_kernelI32Selective_Scan_bwd_kernel_traitsILi32ELi16ELb0ELb0ELb1ELb1ELb0EN3c108BFloat16EfEEv12SSMParamsBwd:
	.zero		848


//--------------------- .nv.constant0._Z25selective_scan_bwd_kernelI32Selective_Scan_bwd_kernel_traitsILi32ELi16ELb0ELb0ELb1ELb1ELb1EN3c108BFloat16EfEEv12SSMParamsBwd --------------------------
	.section	.nv.constant0._Z25selective_scan_bwd_kernelI32Selective_Scan_bwd_kernel_traitsILi32ELi16ELb0ELb0ELb1ELb1ELb1EN3c108BFloat16EfEEv12SSMParamsBwd,"a",@progbits
	.sectionflags	@""
	.align	4
.nv.constant0._Z25selective_scan_bwd_kernelI32Selective_Scan_bwd_kernel_traitsILi32ELi16ELb0ELb0ELb1ELb1ELb1EN3c108BFloat16EfEEv12SSMParamsBwd:
	.zero		848


//--------------------- .nv.constant0._Z25selective_scan_bwd_kernelI32Selective_Scan_bwd_kernel_traitsILi32ELi16ELb0ELb1ELb0ELb0ELb0EN3c108BFloat16EfEEv12SSMParamsBwd --------------------------
	.section	.nv.constant0._Z25selective_scan_bwd_kernelI32Selective_Scan_bwd_kernel_traitsILi32ELi16ELb0ELb1ELb0ELb0ELb0EN3c108BFloat16EfEEv12SSMParamsBwd,"a",@progbits
	.sectionflags	@""
	.align	4
.nv.constant0._Z25selective_scan_bwd_kernelI32Selective_Scan_bwd_kernel_traitsILi32ELi16ELb0ELb1ELb0ELb0ELb0EN3c108BFloat16EfEEv12SSMParamsBwd:
	.zero		848


//--------------------- .nv.constant0._Z25selective_scan_bwd_kernelI32Selective_Scan_bwd_kernel_traitsILi32ELi16ELb0ELb1ELb0ELb0ELb1EN3c108BFloat16EfEEv12SSMParamsBwd --------------------------
	.section	.nv.constant0._Z25selective_scan_bwd_kernelI32Selective_Scan_bwd_kernel_traitsILi32ELi16ELb0ELb1ELb0ELb0ELb1EN3c108BFloat16EfEEv12SSMParamsBwd,"a",@progbits
	.sectionflags	@""
	.align	4
.nv.constant0._Z25selective_scan_bwd_kernelI32Selective_Scan_bwd_kernel_traitsILi32ELi16ELb0ELb1ELb0ELb0ELb1EN3c108BFloat16EfEEv12SSMParamsBwd:
	.zero		848


//--------------------- .nv.constant0._Z25selective_scan_bwd_kernelI32Selective_Scan_bwd_kernel_traitsILi32ELi16ELb0ELb1ELb0ELb1ELb0EN3c108BFloat16EfEEv12SSMParamsBwd --------------------------
	.section	.nv.constant0._Z25selective_scan_bwd_kernelI32Selective_Scan_bwd_kernel_traitsILi32ELi16ELb0ELb1ELb0ELb1ELb0EN3c108BFloat16EfEEv12SSMParamsBwd,"a",@progbits
	.sectionflags	@""
	.align	4
.nv.constant0._Z25selective_scan_bwd_kernelI32Selective_Scan_bwd_kernel_traitsILi32ELi16ELb0ELb1ELb0ELb1ELb0EN3c108BFloat16EfEEv12SSMParamsBwd:
	.zero		848


//--------------------- .nv.constant0._Z25selective_scan_bwd_kernelI32Selective_Scan_bwd_kernel_traitsILi32ELi16ELb0ELb1ELb0ELb1ELb1EN3c108BFloat16EfEEv12SSMParamsBwd --------------------------
	.section	.nv.constant0._Z25selective_scan_bwd_kernelI32Selective_Scan_bwd_kernel_traitsILi32ELi16ELb0ELb1ELb0ELb1ELb1EN3c108BFloat16EfEEv12SSMParamsBwd,"a",@progbits
	.sectionflags	@""
	.align	4
.nv.constant0._Z25selective_scan_bwd_kernelI32Selective_Scan_bwd_kernel_traitsILi32ELi16ELb0ELb1ELb0ELb1ELb1EN3c108BFloat16EfEEv12SSMParamsBwd:
	.zero		848


//--------------------- .nv.constant0._Z25selective_scan_bwd_kernelI32Selective_Scan_bwd_kernel_traitsILi32ELi16ELb0ELb1ELb1ELb0ELb0EN3c108BFloat16EfEEv12SSMParamsBwd --------------------------
	.section	.nv.constant0._Z25selective_scan_bwd_kernelI32Selective_Scan_bwd_kernel_traitsILi32ELi16ELb0ELb1ELb1ELb0ELb0EN3c108BFloat16EfEEv12SSMParamsBwd,"a",@progbits
	.sectionflags	@""
	.align	4
.nv.constant0._Z25selective_scan_bwd_kernelI32Selective_Scan_bwd_kernel_traitsILi32ELi16ELb0ELb1ELb1ELb0ELb0EN3c108BFloat16EfEEv12SSMParamsBwd:
	.zero		848


//--------------------- .nv.constant0._Z25selective_scan_bwd_kernelI32Selective_Scan_bwd_kernel_traitsILi32ELi16ELb0ELb1ELb1ELb0ELb1EN3c108BFloat16EfEEv12SSMParamsBwd --------------------------
	.section	.nv.constant0._Z25selective_scan_bwd_kernelI32Selective_Scan_bwd_kernel_traitsILi32ELi16ELb0ELb1ELb1ELb0ELb1EN3c108BFloat16EfEEv12SSMParamsBwd,"a",@progbits
	.sectionflags	@""
	.align	4
.nv.constant0._Z25selective_scan_bwd_kernelI32Selective_Scan_bwd_kernel_traitsILi32ELi16ELb0ELb1ELb1ELb0ELb1EN3c108BFloat16EfEEv12SSMParamsBwd:
	.zero		848


//--------------------- .nv.constant0._Z25selective_scan_bwd_kernelI32Selective_Scan_bwd_kernel_traitsILi32ELi16ELb0ELb1ELb1ELb1ELb0EN3c108BFloat16EfEEv12SSMParamsBwd --------------------------
	.section	.nv.constant0._Z25selective_scan_bwd_kernelI32Selective_Scan_bwd_kernel_traitsILi32ELi16ELb0ELb1ELb1ELb1ELb0EN3c108BFloat16EfEEv12SSMParamsBwd,"a",@progbits
	.sectionflags	@""
	.align	4
.nv.constant0._Z25selective_scan_bwd_kernelI32Selective_Scan_bwd_kernel_traitsILi32ELi16ELb0ELb1ELb1ELb1ELb0EN3c108BFloat16EfEEv12SSMParamsBwd:
	.zero		848


//--------------------- .nv.constant0._Z25selective_scan_bwd_kernelI32Selective_Scan_bwd_kernel_traitsILi32ELi16ELb0ELb1ELb1ELb1ELb1EN3c108BFloat16EfEEv12SSMParamsBwd --------------------------
	.section	.nv.constant0._Z25selective_scan_bwd_kernelI32Selective_Scan_bwd_kernel_traitsILi32ELi16ELb0ELb1ELb1ELb1ELb1EN3c108BFloat16EfEEv12SSMParamsBwd,"a",@progbits
	.sectionflags	@""
	.align	4
.nv.constant0._Z25selective_scan_bwd_kernelI32Selective_Scan_bwd_kernel_traitsILi32ELi16ELb0ELb1ELb1ELb1ELb1EN3c108BFloat16EfEEv12SSMParamsBwd:
	.zero		848


//--------------------- .nv.constant0._Z25selective_scan_bwd_kernelI32Selective_Scan_bwd_kernel_traitsILi32ELi16ELb1ELb0ELb0ELb0ELb0EN3c108BFloat16EfEEv12SSMParamsBwd --------------------------
	.section	.nv.constant0._Z25selective_scan_bwd_kernelI32Selective_Scan_bwd_kernel_traitsILi32ELi16ELb1ELb0ELb0ELb0ELb0EN3c108BFloat16EfEEv12SSMParamsBwd,"a",@progbits
	.sectionflags	@""
	.align	4
.nv.constant0._Z25selective_scan_bwd_kernelI32Selective_Scan_bwd_kernel_traitsILi32ELi16ELb1ELb0ELb0ELb0ELb0EN3c108BFloat16EfEEv12SSMParamsBwd:
	.zero		848


//--------------------- .nv.constant0._Z25selective_scan_bwd_kernelI32Selective_Scan_bwd_kernel_traitsILi32ELi16ELb1ELb0ELb0ELb0ELb1EN3c108BFloat16EfEEv12SSMParamsBwd --------------------------
	.section	.nv.constant0._Z25selective_scan_bwd_kernelI32Selective_Scan_bwd_kernel_traitsILi32ELi16ELb1ELb0ELb0ELb0ELb1EN3c108BFloat16EfEEv12SSMParamsBwd,"a",@progbits
	.sectionflags	@""
	.align	4
.nv.constant0._Z25selective_scan_bwd_kernelI32Selective_Scan_bwd_kernel_traitsILi32ELi16ELb1ELb0ELb0ELb0ELb1EN3c108BFloat16EfEEv12SSMParamsBwd:
	.zero		848


//--------------------- .nv.constant0._Z25selective_scan_bwd_kernelI32Selective_Scan_bwd_kernel_traitsILi32ELi16ELb1ELb0ELb0ELb1ELb0EN3c108BFloat16EfEEv12SSMParamsBwd --------------------------
	.section	.nv.constant0._Z25selective_scan_bwd_kernelI32Selective_Scan_bwd_kernel_traitsILi32ELi16ELb1ELb0ELb0ELb1ELb0EN3c108BFloat16EfEEv12SSMParamsBwd,"a",@progbits
	.sectionflags	@""
	.align	4
.nv.constant0._Z25selective_scan_bwd_kernelI32Selective_Scan_bwd_kernel_traitsILi32ELi16ELb1ELb0ELb0ELb1ELb0EN3c108BFloat16EfEEv12SSMParamsBwd:
	.zero		848


//--------------------- .nv.constant0._Z25selective_scan_bwd_kernelI32Selective_Scan_bwd_kernel_traitsILi32ELi16ELb1ELb0ELb0ELb1ELb1EN3c108BFloat16EfEEv12SSMParamsBwd --------------------------
	.section	.nv.constant0._Z25selective_scan_bwd_kernelI32Selective_Scan_bwd_kernel_traitsILi32ELi16ELb1ELb0ELb0ELb1ELb1EN3c108BFloat16EfEEv12SSMParamsBwd,"a",@progbits
	.sectionflags	@""
	.align	4
.nv.constant0._Z25selective_scan_bwd_kernelI32Selective_Scan_bwd_kernel_traitsILi32ELi16ELb1ELb0ELb0ELb1ELb1EN3c108BFloat16EfEEv12SSMParamsBwd:
	.zero		848


//--------------------- .nv.constant0._Z25selective_scan_bwd_kernelI32Selective_Scan_bwd_kernel_traitsILi32ELi16ELb1ELb0ELb1ELb0ELb0EN3c108BFloat16EfEEv12SSMParamsBwd --------------------------
	.section	.nv.constant0._Z25selective_scan_bwd_kernelI32Selective_Scan_bwd_kernel_traitsILi32ELi16ELb1ELb0ELb1ELb0ELb0EN3c108BFloat16EfEEv12SSMParamsBwd,"a",@progbits
	.sectionflags	@""
	.align	4
.nv.constant0._Z25selective_scan_bwd_kernelI32Selective_Scan_bwd_kernel_traitsILi32ELi16ELb1ELb0ELb1ELb0ELb0EN3c108BFloat16EfEEv12SSMParamsBwd:
	.zero		848


//--------------------- .nv.constant0._Z25selective_scan_bwd_kernelI32Selective_Scan_bwd_kernel_traitsILi32ELi16ELb1ELb0ELb1ELb0ELb1EN3c108BFloat16EfEEv12SSMParamsBwd --------------------------
	.section	.nv.constant0._Z25selective_scan_bwd_kernelI32Selective_Scan_bwd_kernel_traitsILi32ELi16ELb1ELb0ELb1ELb0ELb1EN3c108BFloat16EfEEv12SSMParamsBwd,"a",@progbits
	.sectionflags	@""
	.align	4
.nv.constant0._Z25selective_scan_bwd_kernelI32Selective_Scan_bwd_kernel_traitsILi32ELi16ELb1ELb0ELb1ELb0ELb1EN3c108BFloat16EfEEv12SSMParamsBwd:
	.zero		848


//--------------------- .nv.constant0._Z25selective_scan_bwd_kernelI32Selective_Scan_bwd_kernel_traitsILi32ELi16ELb1ELb0ELb1ELb1ELb0EN3c108BFloat16EfEEv12SSMParamsBwd --------------------------
	.section	.nv.constant0._Z25selective_scan_bwd_kernelI32Selective_Scan_bwd_kernel_traitsILi32ELi16ELb1ELb0ELb1ELb1ELb0EN3c108BFloat16EfEEv12SSMParamsBwd,"a",@progbits
	.sectionflags	@""
	.align	4
.nv.constant0._Z25selective_scan_bwd_kernelI32Selective_Scan_bwd_kernel_traitsILi32ELi16ELb1ELb0ELb1ELb1ELb0EN3c108BFloat16EfEEv12SSMParamsBwd:
	.zero		848


//--------------------- .nv.constant0._Z25selective_scan_bwd_kernelI32Selective_Scan_bwd_kernel_traitsILi32ELi16ELb1ELb0ELb1ELb1ELb1EN3c108BFloat16EfEEv12SSMParamsBwd --------------------------
	.section	.nv.constant0._Z25selective_scan_bwd_kernelI32Selective_Scan_bwd_kernel_traitsILi32ELi16ELb1ELb0ELb1ELb1ELb1EN3c108BFloat16EfEEv12SSMParamsBwd,"a",@progbits
	.sectionflags	@""
	.align	4
.nv.constant0._Z25selective_scan_bwd_kernelI32Selective_Scan_bwd_kernel_traitsILi32ELi16ELb1ELb0ELb1ELb1ELb1EN3c108BFloat16EfEEv12SSMParamsBwd:
	.zero		848


//--------------------- .nv.constant0._Z25selective_scan_bwd_kernelI32Selective_Scan_bwd_kernel_traitsILi32ELi16ELb1ELb1ELb0ELb0ELb0EN3c108BFloat16EfEEv12SSMParamsBwd --------------------------
	.section	.nv.constant0._Z25selective_scan_bwd_kernelI32Selective_Scan_bwd_kernel_traitsILi32ELi16ELb1ELb1ELb0ELb0ELb0EN3c108BFloat16EfEEv12SSMParamsBwd,"a",@progbits
	.sectionflags	@""
	.align	4
.nv.constant0._Z25selective_scan_bwd_kernelI32Selective_Scan_bwd_kernel_traitsILi32ELi16ELb1ELb1ELb0ELb0ELb0EN3c108BFloat16EfEEv12SSMParamsBwd:
	.zero		848


//--------------------- .nv.constant0._Z25selective_scan_bwd_kernelI32Selective_Scan_bwd_kernel_traitsILi32ELi16ELb1ELb1ELb0ELb0ELb1EN3c108BFloat16EfEEv12SSMParamsBwd --------------------------
	.section	.nv.constant0._Z25selective_scan_bwd_kernelI32Selective_Scan_bwd_kernel_traitsILi32ELi16ELb1ELb1ELb0ELb0ELb1EN3c108BFloat16EfEEv12SSMParamsBwd,"a",@progbits
	.sectionflags	@""
	.align	4
.nv.constant0._Z25selective_scan_bwd_kernelI32Selective_Scan_bwd_kernel_traitsILi32ELi16ELb1ELb1ELb0ELb0ELb1EN3c108BFloat16EfEEv12SSMParamsBwd:
	.zero		848


//--------------------- .nv.constant0._Z25selective_scan_bwd_kernelI32Selective_Scan_bwd_kernel_traitsILi32ELi16ELb1ELb1ELb0ELb1ELb0EN3c108BFloat16EfEEv12SSMParamsBwd --------------------------
	.section	.nv.constant0._Z25selective_scan_bwd_kernelI32Selective_Scan_bwd_kernel_traitsILi32ELi16ELb1ELb1ELb0ELb1ELb0EN3c108BFloat16EfEEv12SSMParamsBwd,"a",@progbits
	.sectionflags	@""
	.align	4
.nv.constant0._Z25selective_scan_bwd_kernelI32Selective_Scan_bwd_kernel_traitsILi32ELi16ELb1ELb1ELb0ELb1ELb0EN3c108BFloat16EfEEv12SSMParamsBwd:
	.zero		848


//--------------------- .nv.constant0._Z25selective_scan_bwd_kernelI32Selective_Scan_bwd_kernel_traitsILi32ELi16ELb1ELb1ELb0ELb1ELb1EN3c108BFloat16EfEEv12SSMParamsBwd --------------------------
	.section	.nv.constant0._Z25selective_scan_bwd_kernelI32Selective_Scan_bwd_kernel_traitsILi32ELi16ELb1ELb1ELb0ELb1ELb1EN3c108BFloat16EfEEv12SSMParamsBwd,"a",@progbits
	.sectionflags	@""
	.align	4
.nv.constant0._Z25selective_scan_bwd_kernelI32Selective_Scan_bwd_kernel_traitsILi32ELi16ELb1ELb1ELb0ELb1ELb1EN3c108BFloat16EfEEv12SSMParamsBwd:
	.zero		848


//--------------------- .nv.constant0._Z25selective_scan_bwd_kernelI32Selective_Scan_bwd_kernel_traitsILi32ELi16ELb1ELb1ELb1ELb0ELb0EN3c108BFloat16EfEEv12SSMParamsBwd --------------------------
	.section	.nv.constant0._Z25selective_scan_bwd_kernelI32Selective_Scan_bwd_kernel_traitsILi32ELi16ELb1ELb1ELb1ELb0ELb0EN3c108BFloat16EfEEv12SSMParamsBwd,"a",@progbits
	.sectionflags	@""
	.align	4
.nv.constant0._Z25selective_scan_bwd_kernelI32Selective_Scan_bwd_kernel_traitsILi32ELi16ELb1ELb1ELb1ELb0ELb0EN3c108BFloat16EfEEv12SSMParamsBwd:
	.zero		848


//--------------------- .nv.constant0._Z25selective_scan_bwd_kernelI32Selective_Scan_bwd_kernel_traitsILi32ELi16ELb1ELb1ELb1ELb0ELb1EN3c108BFloat16EfEEv12SSMParamsBwd --------------------------
	.section	.nv.constant0._Z25selective_scan_bwd_kernelI32Selective_Scan_bwd_kernel_traitsILi32ELi16ELb1ELb1ELb1ELb0ELb1EN3c108BFloat16EfEEv12SSMParamsBwd,"a",@progbits
	.sectionflags	@""
	.align	4
.nv.constant0._Z25selective_scan_bwd_kernelI32Selective_Scan_bwd_kernel_traitsILi32ELi16ELb1ELb1ELb1ELb0ELb1EN3c108BFloat16EfEEv12SSMParamsBwd:
	.zero		848


//--------------------- .nv.constant0._Z25selective_scan_bwd_kernelI32Selective_Scan_bwd_kernel_traitsILi32ELi16ELb1ELb1ELb1ELb1ELb0EN3c108BFloat16EfEEv12SSMParamsBwd --------------------------
	.section	.nv.constant0._Z25selective_scan_bwd_kernelI32Selective_Scan_bwd_kernel_traitsILi32ELi16ELb1ELb1ELb1ELb1ELb0EN3c108BFloat16EfEEv12SSMParamsBwd,"a",@progbits
	.sectionflags	@""
	.align	4
.nv.constant0._Z25selective_scan_bwd_kernelI32Selective_Scan_bwd_kernel_traitsILi32ELi16ELb1ELb1ELb1ELb1ELb0EN3c108BFloat16EfEEv12SSMParamsBwd:
	.zero		848


//--------------------- .nv.constant0._Z25selective_scan_bwd_kernelI32Selective_Scan_bwd_kernel_traitsILi32ELi16ELb1ELb1ELb1ELb1ELb1EN3c108BFloat16EfEEv12SSMParamsBwd --------------------------
	.section	.nv.constant0._Z25selective_scan_bwd_kernelI32Selective_Scan_bwd_kernel_traitsILi32ELi16ELb1ELb1ELb1ELb1ELb1EN3c108BFloat16EfEEv12SSMParamsBwd,"a",@progbits
	.sectionflags	@""
	.align	4
.nv.constant0._Z25selective_scan_bwd_kernelI32Selective_Scan_bwd_kernel_traitsILi32ELi16ELb1ELb1ELb1ELb1ELb1EN3c108BFloat16EfEEv12SSMParamsBwd:
	.zero		848


//--------------------- .nv.constant0._Z25selective_scan_bwd_kernelI32Selective_Scan_bwd_kernel_traitsILi32ELi8ELb0ELb0ELb0ELb0ELb0EN3c108BFloat16EfEEv12SSMParamsBwd --------------------------
	.section	.nv.constant0._Z25selective_scan_bwd_kernelI32Selective_Scan_bwd_kernel_traitsILi32ELi8ELb0ELb0ELb0ELb0ELb0EN3c108BFloat16EfEEv12SSMParamsBwd,"a",@progbits
	.sectionflags	@""
	.align	4
.nv.constant0._Z25selective_scan_bwd_kernelI32Selective_Scan_bwd_kernel_traitsILi32ELi8ELb0ELb0ELb0ELb0ELb0EN3c108BFloat16EfEEv12SSMParamsBwd:
	.zero		848


//--------------------- .nv.constant0._Z25selective_scan_bwd_kernelI32Selective_Scan_bwd_kernel_traitsILi32ELi8ELb0ELb0ELb0ELb0ELb1EN3c108BFloat16EfEEv12SSMParamsBwd --------------------------
	.section	.nv.constant0._Z25selective_scan_bwd_kernelI32Selective_Scan_bwd_kernel_traitsILi32ELi8ELb0ELb0ELb0ELb0ELb1EN3c108BFloat16EfEEv12SSMParamsBwd,"a",@progbits
	.sectionflags	@""
	.align	4
.nv.constant0._Z25selective_scan_bwd_kernelI32Selective_Scan_bwd_kernel_traitsILi32ELi8ELb0ELb0ELb0ELb0ELb1EN3c108BFloat16EfEEv12SSMParamsBwd:
	.zero		848


//--------------------- .nv.constant0._Z25selective_scan_bwd_kernelI32Selective_Scan_bwd_kernel_traitsILi32ELi8ELb0ELb0ELb0ELb1ELb0EN3c108BFloat16EfEEv12SSMParamsBwd --------------------------
	.section	.nv.constant0._Z25selective_scan_bwd_kernelI32Selective_Scan_bwd_kernel_traitsILi32ELi8ELb0ELb0ELb0ELb1ELb0EN3c108BFloat16EfEEv12SSMParamsBwd,"a",@progbits
	.sectionflags	@""
	.align	4
.nv.constant0._Z25selective_scan_bwd_kernelI32Selective_Scan_bwd_kernel_traitsILi32ELi8ELb0ELb0ELb0ELb1ELb0EN3c108BFloat16EfEEv12SSMParamsBwd:
	.zero		848


//--------------------- .nv.constant0._Z25selective_scan_bwd_kernelI32Selective_Scan_bwd_kernel_traitsILi32ELi8ELb0ELb0ELb0ELb1ELb1EN3c108BFloat16EfEEv12SSMParamsBwd --------------------------
	.section	.nv.constant0._Z25selective_scan_bwd_kernelI32Selective_Scan_bwd_kernel_traitsILi32ELi8ELb0ELb0ELb0ELb1ELb1EN3c108BFloat16EfEEv12SSMParamsBwd,"a",@progbits
	.sectionflags	@""
	.align	4
.nv.constant0._Z25selective_scan_bwd_kernelI32Selective_Scan_bwd_kernel_traitsILi32ELi8ELb0ELb0ELb0ELb1ELb1EN3c108BFloat16EfEEv12SSMParamsBwd:
	.zero		848


//--------------------- .nv.constant0._Z25selective_scan_bwd_kernelI32Selective_Scan_bwd_kernel_traitsILi32ELi8ELb0ELb0ELb1ELb0ELb0EN3c108BFloat16EfEEv12SSMParamsBwd --------------------------
	.section	.nv.constant0._Z25selective_scan_bwd_kernelI32Selective_Scan_bwd_kernel_traitsILi32ELi8ELb0ELb0ELb1ELb0ELb0EN3c108BFloat16EfEEv12SSMParamsBwd,"a",@progbits
	.sectionflags	@""
	.align	4
.nv.constant0._Z25selective_scan_bwd_kernelI32Selective_Scan_bwd_kernel_traitsILi32ELi8ELb0ELb0ELb1ELb0ELb0EN3c108BFloat16EfEEv12SSMParamsBwd:
	.zero		848


//--------------------- .nv.constant0._Z25selective_scan_bwd_kernelI32Selective_Scan_bwd_kernel_traitsILi32ELi8ELb0ELb0ELb1ELb0ELb1EN3c108BFloat16EfEEv12SSMParamsBwd --------------------------
	.section	.nv.constant0._Z25selective_scan_bwd_kernelI32Selective_Scan_bwd_kernel_traitsILi32ELi8ELb0ELb0ELb1ELb0ELb1EN3c108BFloat16EfEEv12SSMParamsBwd,"a",@progbits
	.sectionflags	@""
	.align	4
.nv.constant0._Z25selective_scan_bwd_kernelI32Selective_Scan_bwd_kernel_traitsILi32ELi8ELb0ELb0ELb1ELb0ELb1EN3c108BFloat16EfEEv12SSMParamsBwd:
	.zero		848


//--------------------- .nv.constant0._Z25selective_scan_bwd_kernelI32Selective_Scan_bwd_kernel_traitsILi32ELi8ELb0ELb0ELb1ELb1ELb0EN3c108BFloat16EfEEv12SSMParamsBwd --------------------------
	.section	.nv.constant0._Z25selective_scan_bwd_kernelI32Selective_Scan_bwd_kernel_traitsILi32ELi8ELb0ELb0ELb1ELb1ELb0EN3c108BFloat16EfEEv12SSMParamsBwd,"a",@progbits
	.sectionflags	@""
	.align	4
.nv.constant0._Z25selective_scan_bwd_kernelI32Selective_Scan_bwd_kernel_traitsILi32ELi8ELb0ELb0ELb1ELb1ELb0EN3c108BFloat16EfEEv12SSMParamsBwd:
	.zero		848


//--------------------- .nv.constant0._Z25selective_scan_bwd_kernelI32Selective_Scan_bwd_kernel_traitsILi32ELi8ELb0ELb0ELb1ELb1ELb1EN3c108BFloat16EfEEv12SSMParamsBwd --------------------------
	.section	.nv.constant0._Z25selective_scan_bwd_kernelI32Selective_Scan_bwd_kernel_traitsILi32ELi8ELb0ELb0ELb1ELb1ELb1EN3c108BFloat16EfEEv12SSMParamsBwd,"a",@progbits
	.sectionflags	@""
	.align	4
.nv.constant0._Z25selective_scan_bwd_kernelI32Selective_Scan_bwd_kernel_traitsILi32ELi8ELb0ELb0ELb1ELb1ELb1EN3c108BFloat16EfEEv12SSMParamsBwd:
	.zero		848


//--------------------- .nv.constant0._Z25selective_scan_bwd_kernelI32Selective_Scan_bwd_kernel_traitsILi32ELi8ELb0ELb1ELb0ELb0ELb0EN3c108BFloat16EfEEv12SSMParamsBwd --------------------------
	.section	.nv.constant0._Z25selective_scan_bwd_kernelI32Selective_Scan_bwd_kernel_traitsILi32ELi8ELb0ELb1ELb0ELb0ELb0EN3c108BFloat16EfEEv12SSMParamsBwd,"a",@progbits
	.sectionflags	@""
	.align	4
.nv.constant0._Z25selective_scan_bwd_kernelI32Selective_Scan_bwd_kernel_traitsILi32ELi8ELb0ELb1ELb0ELb0ELb0EN3c108BFloat16EfEEv12SSMParamsBwd:
	.zero		848


//--------------------- .nv.constant0._Z25selective_scan_bwd_kernelI32Selective_Scan_bwd_kernel_traitsILi32ELi8ELb0ELb1ELb0ELb0ELb1EN3c108BFloat16EfEEv12SSMParamsBwd --------------------------
	.section	.nv.constant0._Z25selective_scan_bwd_kernelI32Selective_Scan_bwd_kernel_traitsILi32ELi8ELb0ELb1ELb0ELb0ELb1EN3c108BFloat16EfEEv12SSMParamsBwd,"a",@progbits
	.sectionflags	@""
	.align	4
.nv.constant0._Z25selective_scan_bwd_kernelI32Selective_Scan_bwd_kernel_traitsILi32ELi8ELb0ELb1ELb0ELb0ELb1EN3c108BFloat16EfEEv12SSMParamsBwd:
	.zero		848


//--------------------- .nv.constant0._Z25selective_scan_bwd_kernelI32Selective_Scan_bwd_kernel_traitsILi32ELi8ELb0ELb1ELb0ELb1ELb0EN3c108BFloat16EfEEv12SSMParamsBwd --------------------------
	.section	.nv.constant0._Z25selective_scan_bwd_kernelI32Selective_Scan_bwd_kernel_traitsILi32ELi8ELb0ELb1ELb0ELb1ELb0EN3c108BFloat16EfEEv12SSMParamsBwd,"a",@progbits
	.sectionflags	@""
	.align	4
.nv.constant0._Z25selective_scan_bwd_kernelI32Selective_Scan_bwd_kernel_traitsILi32ELi8ELb0ELb1ELb0ELb1ELb0EN3c108BFloat16EfEEv12SSMParamsBwd:
	.zero		848


//--------------------- .nv.constant0._Z25selective_scan_bwd_kernelI32Selective_Scan_bwd_kernel_traitsILi32ELi8ELb0ELb1ELb0ELb1ELb1EN3c108BFloat16EfEEv12SSMParamsBwd --------------------------
	.section	.nv.constant0._Z25selective_scan_bwd_kernelI32Selective_Scan_bwd_kernel_traitsILi32ELi8ELb0ELb1ELb0ELb1ELb1EN3c108BFloat16EfEEv12SSMParamsBwd,"a",@progbits
	.sectionflags	@""
	.align	4
.nv.constant0._Z25selective_scan_bwd_kernelI32Selective_Scan_bwd_kernel_traitsILi32ELi8ELb0ELb1ELb0ELb1ELb1EN3c108BFloat16EfEEv12SSMParamsBwd:
	.zero		848


//--------------------- .nv.constant0._Z25selective_scan_bwd_kernelI32Selective_Scan_bwd_kernel_traitsILi32ELi8ELb0ELb1ELb1ELb0ELb0EN3c108BFloat16EfEEv12SSMParamsBwd --------------------------
	.section	.nv.constant0._Z25selective_scan_bwd_kernelI32Selective_Scan_bwd_kernel_traitsILi32ELi8ELb0ELb1ELb1ELb0ELb0EN3c108BFloat16EfEEv12SSMParamsBwd,"a",@progbits
	.sectionflags	@""
	.align	4
.nv.constant0._Z25selective_scan_bwd_kernelI32Selective_Scan_bwd_kernel_traitsILi32ELi8ELb0ELb1ELb1ELb0ELb0EN3c108BFloat16EfEEv12SSMParamsBwd:
	.zero		848


//--------------------- .nv.constant0._Z25selective_scan_bwd_kernelI32Selective_Scan_bwd_kernel_traitsILi32ELi8ELb0ELb1ELb1ELb0ELb1EN3c108BFloat16EfEEv12SSMParamsBwd --------------------------
	.section	.nv.constant0._Z25selective_scan_bwd_kernelI32Selective_Scan_bwd_kernel_traitsILi32ELi8ELb0ELb1ELb1ELb0ELb1EN3c108BFloat16EfEEv12SSMParamsBwd,"a",@progbits
	.sectionflags	@""
	.align	4
.nv.constant0._Z25selective_scan_bwd_kernelI32Selective_Scan_bwd_kernel_traitsILi32ELi8ELb0ELb1ELb1ELb0ELb1EN3c108BFloat16EfEEv12SSMParamsBwd:
	.zero		848


//--------------------- .nv.constant0._Z25selective_scan_bwd_kernelI32Selective_Scan_bwd_kernel_traitsILi32ELi8ELb0ELb1ELb1ELb1ELb0EN3c108BFloat16EfEEv12SSMParamsBwd --------------------------
	.section	.nv.constant0._Z25selective_scan_bwd_kernelI32Selective_Scan_bwd_kernel_traitsILi32ELi8ELb0ELb1ELb1ELb1ELb0EN3c108BFloat16EfEEv12SSMParamsBwd,"a",@progbits
	.sectionflags	@""
	.align	4
.nv.constant0._Z25selective_scan_bwd_kernelI32Selective_Scan_bwd_kernel_traitsILi32ELi8ELb0ELb1ELb1ELb1ELb0EN3c108BFloat16EfEEv12SSMParamsBwd:
	.zero		848


//--------------------- .nv.constant0._Z25selective_scan_bwd_kernelI32Selective_Scan_bwd_kernel_traitsILi32ELi8ELb0ELb1ELb1ELb1ELb1EN3c108BFloat16EfEEv12SSMParamsBwd --------------------------
	.section	.nv.constant0._Z25selective_scan_bwd_kernelI32Selective_Scan_bwd_kernel_traitsILi32ELi8ELb0ELb1ELb1ELb1ELb1EN3c108BFloat16EfEEv12SSMParamsBwd,"a",@progbits
	.sectionflags	@""
	.align	4
.nv.constant0._Z25selective_scan_bwd_kernelI32Selective_Scan_bwd_kernel_traitsILi32ELi8ELb0ELb1ELb1ELb1ELb1EN3c108BFloat16EfEEv12SSMParamsBwd:
	.zero		848


//--------------------- .nv.constant0._Z25selective_scan_bwd_kernelI32Selective_Scan_bwd_kernel_traitsILi32ELi8ELb1ELb0ELb0ELb0ELb0EN3c108BFloat16EfEEv12SSMParamsBwd --------------------------
	.section	.nv.constant0._Z25selective_scan_bwd_kernelI32Selective_Scan_bwd_kernel_traitsILi32ELi8ELb1ELb0ELb0ELb0ELb0EN3c108BFloat16EfEEv12SSMParamsBwd,"a",@progbits
	.sectionflags	@""
	.align	4
.nv.constant0._Z25selective_scan_bwd_kernelI32Selective_Scan_bwd_kernel_traitsILi32ELi8ELb1ELb0ELb0ELb0ELb0EN3c108BFloat16EfEEv12SSMParamsBwd:
	.zero		848


//--------------------- .nv.constant0._Z25selective_scan_bwd_kernelI32Selective_Scan_bwd_kernel_traitsILi32ELi8ELb1ELb0ELb0ELb0ELb1EN3c108BFloat16EfEEv12SSMParamsBwd --------------------------
	.section	.nv.constant0._Z25selective_scan_bwd_kernelI32Selective_Scan_bwd_kernel_traitsILi32ELi8ELb1ELb0ELb0ELb0ELb1EN3c108BFloat16EfEEv12SSMParamsBwd,"a",@progbits
	.sectionflags	@""
	.align	4
.nv.constant0._Z25selective_scan_bwd_kernelI32Selective_Scan_bwd_kernel_traitsILi32ELi8ELb1ELb0ELb0ELb0ELb1EN3c108BFloat16EfEEv12SSMParamsBwd:
	.zero		848


//--------------------- .nv.constant0._Z25selective_scan_bwd_kernelI32Selective_Scan_bwd_kernel_traitsILi32ELi8ELb1ELb0ELb0ELb1ELb0EN3c108BFloat16EfEEv12SSMParamsBwd --------------------------
	.section	.nv.constant0._Z25selective_scan_bwd_kernelI32Selective_Scan_bwd_kernel_traitsILi32ELi8ELb1ELb0ELb0ELb1ELb0EN3c108BFloat16EfEEv12SSMParamsBwd,"a",@progbits
	.sectionflags	@""
	.align	4
.nv.constant0._Z25selective_scan_bwd_kernelI32Selective_Scan_bwd_kernel_traitsILi32ELi8ELb1ELb0ELb0ELb1ELb0EN3c108BFloat16EfEEv12SSMParamsBwd:
	.zero		848


//--------------------- .nv.constant0._Z25selective_scan_bwd_kernelI32Selective_Scan_bwd_kernel_traitsILi32ELi8ELb1ELb0ELb0ELb1ELb1EN3c108BFloat16EfEEv12SSMParamsBwd --------------------------
	.section	.nv.constant0._Z25selective_scan_bwd_kernelI32Selective_Scan_bwd_kernel_traitsILi32ELi8ELb1ELb0ELb0ELb1ELb1EN3c108BFloat16EfEEv12SSMParamsBwd,"a",@progbits
	.sectionflags	@""
	.align	4
.nv.constant0._Z25selective_scan_bwd_kernelI32Selective_Scan_bwd_kernel_traitsILi32ELi8ELb1ELb0ELb0ELb1ELb1EN3c108BFloat16EfEEv12SSMParamsBwd:
	.zero		848


//--------------------- .nv.constant0._Z25selective_scan_bwd_kernelI32Selective_Scan_bwd_kernel_traitsILi32ELi8ELb1ELb0ELb1ELb0ELb0EN3c108BFloat16EfEEv12SSMParamsBwd --------------------------
	.section	.nv.constant0._Z25selective_scan_bwd_kernelI32Selective_Scan_bwd_kernel_traitsILi32ELi8ELb1ELb0ELb1ELb0ELb0EN3c108BFloat16EfEEv12SSMParamsBwd,"a",@progbits
	.sectionflags	@""
	.align	4
.nv.constant0._Z25selective_scan_bwd_kernelI32Selective_Scan_bwd_kernel_traitsILi32ELi8ELb1ELb0ELb1ELb0ELb0EN3c108BFloat16EfEEv12SSMParamsBwd:
	.zero		848


//--------------------- .nv.constant0._Z25selective_scan_bwd_kernelI32Selective_Scan_bwd_kernel_traitsILi32ELi8ELb1ELb0ELb1ELb0ELb1EN3c108BFloat16EfEEv12SSMParamsBwd --------------------------
	.section	.nv.constant0._Z25selective_scan_bwd_kernelI32Selective_Scan_bwd_kernel_traitsILi32ELi8ELb1ELb0ELb1ELb0ELb1EN3c108BFloat16EfEEv12SSMParamsBwd,"a",@progbits
	.sectionflags	@""
	.align	4
.nv.constant0._Z25selective_scan_bwd_kernelI32Selective_Scan_bwd_kernel_traitsILi32ELi8ELb1ELb0ELb1ELb0ELb1EN3c108BFloat16EfEEv12SSMParamsBwd:
	.zero		848


//--------------------- .nv.constant0._Z25selective_scan_bwd_kernelI32Selective_Scan_bwd_kernel_traitsILi32ELi8ELb1ELb0ELb1ELb1ELb0EN3c108BFloat16EfEEv12SSMParamsBwd --------------------------
	.section	.nv.constant0._Z25selective_scan_bwd_kernelI32Selective_Scan_bwd_kernel_traitsILi32ELi8ELb1ELb0ELb1ELb1ELb0EN3c108BFloat16EfEEv12SSMParamsBwd,"a",@progbits
	.sectionflags	@""
	.align	4
.nv.constant0._Z25selective_scan_bwd_kernelI32Selective_Scan_bwd_kernel_traitsILi32ELi8ELb1ELb0ELb1ELb1ELb0EN3c108BFloat16EfEEv12SSMParamsBwd:
	.zero		848


//--------------------- .nv.constant0._Z25selective_scan_bwd_kernelI32Selective_Scan_bwd_kernel_traitsILi32ELi8ELb1ELb0ELb1ELb1ELb1EN3c108BFloat16EfEEv12SSMParamsBwd --------------------------
	.section	.nv.constant0._Z25selective_scan_bwd_kernelI32Selective_Scan_bwd_kernel_traitsILi32ELi8ELb1ELb0ELb1ELb1ELb1EN3c108BFloat16EfEEv12SSMParamsBwd,"a",@progbits
	.sectionflags	@""
	.align	4
.nv.constant0._Z25selective_scan_bwd_kernelI32Selective_Scan_bwd_kernel_traitsILi32ELi8ELb1ELb0ELb1ELb1ELb1EN3c108BFloat16EfEEv12SSMParamsBwd:
	.zero		848


//--------------------- .nv.constant0._Z25selective_scan_bwd_kernelI32Selective_Scan_bwd_kernel_traitsILi32ELi8ELb1ELb1ELb0ELb0ELb0EN3c108BFloat16EfEEv12SSMParamsBwd --------------------------
	.section	.nv.constant0._Z25selective_scan_bwd_kernelI32Selective_Scan_bwd_kernel_traitsILi32ELi8ELb1ELb1ELb0ELb0ELb0EN3c108BFloat16EfEEv12SSMParamsBwd,"a",@progbits
	.sectionflags	@""
	.align	4
.nv.constant0._Z25selective_scan_bwd_kernelI32Selective_Scan_bwd_kernel_traitsILi32ELi8ELb1ELb1ELb0ELb0ELb0EN3c108BFloat16EfEEv12SSMParamsBwd:
	.zero		848


//--------------------- .nv.constant0._Z25selective_scan_bwd_kernelI32Selective_Scan_bwd_kernel_traitsILi32ELi8ELb1ELb1ELb0ELb0ELb1EN3c108BFloat16EfEEv12SSMParamsBwd --------------------------
	.section	.nv.constant0._Z25selective_scan_bwd_kernelI32Selective_Scan_bwd_kernel_traitsILi32ELi8ELb1ELb1ELb0ELb0ELb1EN3c108BFloat16EfEEv12SSMParamsBwd,"a",@progbits
	.sectionflags	@""
	.align	4
.nv.constant0._Z25selective_scan_bwd_kernelI32Selective_Scan_bwd_kernel_traitsILi32ELi8ELb1ELb1ELb0ELb0ELb1EN3c108BFloat16EfEEv12SSMParamsBwd:
	.zero		848


//--------------------- .nv.constant0._Z25selective_scan_bwd_kernelI32Selective_Scan_bwd_kernel_traitsILi32ELi8ELb1ELb1ELb0ELb1ELb0EN3c108BFloat16EfEEv12SSMParamsBwd --------------------------
	.section	.nv.constant0._Z25selective_scan_bwd_kernelI32Selective_Scan_bwd_kernel_traitsILi32ELi8ELb1ELb1ELb0ELb1ELb0EN3c108BFloat16EfEEv12SSMParamsBwd,"a",@progbits
	.sectionflags	@""
	.align	4
.nv.constant0._Z25selective_scan_bwd_kernelI32Selective_Scan_bwd_kernel_traitsILi32ELi8ELb1ELb1ELb0ELb1ELb0EN3c108BFloat16EfEEv12SSMParamsBwd:
	.zero		848


//--------------------- .nv.constant0._Z25selective_scan_bwd_kernelI32Selective_Scan_bwd_kernel_traitsILi32ELi8ELb1ELb1ELb0ELb1ELb1EN3c108BFloat16EfEEv12SSMParamsBwd --------------------------
	.section	.nv.constant0._Z25selective_scan_bwd_kernelI32Selective_Scan_bwd_kernel_traitsILi32ELi8ELb1ELb1ELb0ELb1ELb1EN3c108BFloat16EfEEv12SSMParamsBwd,"a",@progbits
	.sectionflags	@""
	.align	4
.nv.constant0._Z25selective_scan_bwd_kernelI32Selective_Scan_bwd_kernel_traitsILi32ELi8ELb1ELb1ELb0ELb1ELb1EN3c108BFloat16EfEEv12SSMParamsBwd:
	.zero		848


//--------------------- .nv.constant0._Z25selective_scan_bwd_kernelI32Selective_Scan_bwd_kernel_traitsILi32ELi8ELb1ELb1ELb1ELb0ELb0EN3c108BFloat16EfEEv12SSMParamsBwd --------------------------
	.section	.nv.constant0._Z25selective_scan_bwd_kernelI32Selective_Scan_bwd_kernel_traitsILi32ELi8ELb1ELb1ELb1ELb0ELb0EN3c108BFloat16EfEEv12SSMParamsBwd,"a",@progbits
	.sectionflags	@""
	.align	4
.nv.constant0._Z25selective_scan_bwd_kernelI32Selective_Scan_bwd_kernel_traitsILi32ELi8ELb1ELb1ELb1ELb0ELb0EN3c108BFloat16EfEEv12SSMParamsBwd:
	.zero		848


//--------------------- .nv.constant0._Z25selective_scan_bwd_kernelI32Selective_Scan_bwd_kernel_traitsILi32ELi8ELb1ELb1ELb1ELb0ELb1EN3c108BFloat16EfEEv12SSMParamsBwd --------------------------
	.section	.nv.constant0._Z25selective_scan_bwd_kernelI32Selective_Scan_bwd_kernel_traitsILi32ELi8ELb1ELb1ELb1ELb0ELb1EN3c108BFloat16EfEEv12SSMParamsBwd,"a",@progbits
	.sectionflags	@""
	.align	4
.nv.constant0._Z25selective_scan_bwd_kernelI32Selective_Scan_bwd_kernel_traitsILi32ELi8ELb1ELb1ELb1ELb0ELb1EN3c108BFloat16EfEEv12SSMParamsBwd:
	.zero		848


//--------------------- .nv.constant0._Z25selective_scan_bwd_kernelI32Selective_Scan_bwd_kernel_traitsILi32ELi8ELb1ELb1ELb1ELb1ELb0EN3c108BFloat16EfEEv12SSMParamsBwd --------------------------
	.section	.nv.constant0._Z25selective_scan_bwd_kernelI32Selective_Scan_bwd_kernel_traitsILi32ELi8ELb1ELb1ELb1ELb1ELb0EN3c108BFloat16EfEEv12SSMParamsBwd,"a",@progbits
	.sectionflags	@""
	.align	4
.nv.constant0._Z25selective_scan_bwd_kernelI32Selective_Scan_bwd_kernel_traitsILi32ELi8ELb1ELb1ELb1ELb1ELb0EN3c108BFloat16EfEEv12SSMParamsBwd:
	.zero		848


//--------------------- .nv.constant0._Z25selective_scan_bwd_kernelI32Selective_Scan_bwd_kernel_traitsILi32ELi8ELb1ELb1ELb1ELb1ELb1EN3c108BFloat16EfEEv12SSMParamsBwd --------------------------
	.section	.nv.constant0._Z25selective_scan_bwd_kernelI32Selective_Scan_bwd_kernel_traitsILi32ELi8ELb1ELb1ELb1ELb1ELb1EN3c108BFloat16EfEEv12SSMParamsBwd,"a",@progbits
	.sectionflags	@""
	.align	4
.nv.constant0._Z25selective_scan_bwd_kernelI32Selective_Scan_bwd_kernel_traitsILi32ELi8ELb1ELb1ELb1ELb1ELb1EN3c108BFloat16EfEEv12SSMParamsBwd:
	.zero		848


//--------------------- .nv.constant0._Z25selective_scan_bwd_kernelI32Selective_Scan_bwd_kernel_traitsILi32ELi4ELb0ELb0ELb0ELb0ELb0EN3c108BFloat16EfEEv12SSMParamsBwd --------------------------
	.section	.nv.constant0._Z25selective_scan_bwd_kernelI32Selective_Scan_bwd_kernel_traitsILi32ELi4ELb0ELb0ELb0ELb0ELb0EN3c108BFloat16EfEEv12SSMParamsBwd,"a",@progbits
	.sectionflags	@""
	.align	4
.nv.constant0._Z25selective_scan_bwd_kernelI32Selective_Scan_bwd_kernel_traitsILi32ELi4ELb0ELb0ELb0ELb0ELb0EN3c108BFloat16EfEEv12SSMParamsBwd:
	.zero		848


//--------------------- .nv.constant0._Z25selective_scan_bwd_kernelI32Selective_Scan_bwd_kernel_traitsILi32ELi4ELb0ELb0ELb0ELb0ELb1EN3c108BFloat16EfEEv12SSMParamsBwd --------------------------
	.section	.nv.constant0._Z25selective_scan_bwd_kernelI32Selective_Scan_bwd_kernel_traitsILi32ELi4ELb0ELb0ELb0ELb0ELb1EN3c108BFloat16EfEEv12SSMParamsBwd,"a",@progbits
	.sectionflags	@""
	.align	4
.nv.constant0._Z25selective_scan_bwd_kernelI32Selective_Scan_bwd_kernel_traitsILi32ELi4ELb0ELb0ELb0ELb0ELb1EN3c108BFloat16EfEEv12SSMParamsBwd:
	.zero		848


//--------------------- .nv.constant0._Z25selective_scan_bwd_kernelI32Selective_Scan_bwd_kernel_traitsILi32ELi4ELb0ELb0ELb0ELb1ELb0EN3c108BFloat16EfEEv12SSMParamsBwd --------------------------
	.section	.nv.constant0._Z25selective_scan_bwd_kernelI32Selective_Scan_bwd_kernel_traitsILi32ELi4ELb0ELb0ELb0ELb1ELb0EN3c108BFloat16EfEEv12SSMParamsBwd,"a",@progbits
	.sectionflags	@""
	.align	4
.nv.constant0._Z25selective_scan_bwd_kernelI32Selective_Scan_bwd_kernel_traitsILi32ELi4ELb0ELb0ELb0ELb1ELb0EN3c108BFloat16EfEEv12SSMParamsBwd:
	.zero		848


//--------------------- .nv.constant0._Z25selective_scan_bwd_kernelI32Selective_Scan_bwd_kernel_traitsILi32ELi4ELb0ELb0ELb0ELb1ELb1EN3c108BFloat16EfEEv12SSMParamsBwd --------------------------
	.section	.nv.constant0._Z25selective_scan_bwd_kernelI32Selective_Scan_bwd_kernel_traitsILi32ELi4ELb0ELb0ELb0ELb1ELb1EN3c108BFloat16EfEEv12SSMParamsBwd,"a",@progbits
	.sectionflags	@""
	.align	4
.nv.constant0._Z25selective_scan_bwd_kernelI32Selective_Scan_bwd_kernel_traitsILi32ELi4ELb0ELb0ELb0ELb1ELb1EN3c108BFloat16EfEEv12SSMParamsBwd:
	.zero		848


//--------------------- .nv.constant0._Z25selective_scan_bwd_kernelI32Selective_Scan_bwd_kernel_traitsILi32ELi4ELb0ELb0ELb1ELb0ELb0EN3c108BFloat16EfEEv12SSMParamsBwd --------------------------
	.section	.nv.constant0._Z25selective_scan_bwd_kernelI32Selective_Scan_bwd_kernel_traitsILi32ELi4ELb0ELb0ELb1ELb0ELb0EN3c108BFloat16EfEEv12SSMParamsBwd,"a",@progbits
	.sectionflags	@""
	.align	4
.nv.constant0._Z25selective_scan_bwd_kernelI32Selective_Scan_bwd_kernel_traitsILi32ELi4ELb0ELb0ELb1ELb0ELb0EN3c108BFloat16EfEEv12SSMParamsBwd:
	.zero		848


//--------------------- .nv.constant0._Z25selective_scan_bwd_kernelI32Selective_Scan_bwd_kernel_traitsILi32ELi4ELb0ELb0ELb1ELb0ELb1EN3c108BFloat16EfEEv12SSMParamsBwd --------------------------
	.section	.nv.constant0._Z25selective_scan_bwd_kernelI32Selective_Scan_bwd_kernel_traitsILi32ELi4ELb0ELb0ELb1ELb0ELb1EN3c108BFloat16EfEEv12SSMParamsBwd,"a",@progbits
	.sectionflags	@""
	.align	4
.nv.constant0._Z25selective_scan_bwd_kernelI32Selective_Scan_bwd_kernel_traitsILi32ELi4ELb0ELb0ELb1ELb0ELb1EN3c108BFloat16EfEEv12SSMParamsBwd:
	.zero		848


//--------------------- .nv.constant0._Z25selective_scan_bwd_kernelI32Selective_Scan_bwd_kernel_traitsILi32ELi4ELb0ELb0ELb1ELb1ELb0EN3c108BFloat16EfEEv12SSMParamsBwd --------------------------
	.section	.nv.constant0._Z25selective_scan_bwd_kernelI32Selective_Scan_bwd_kernel_traitsILi32ELi4ELb0ELb0ELb1ELb1ELb0EN3c108BFloat16EfEEv12SSMParamsBwd,"a",@progbits
	.sectionflags	@""
	.align	4
.nv.constant0._Z25selective_scan_bwd_kernelI32Selective_Scan_bwd_kernel_traitsILi32ELi4ELb0ELb0ELb1ELb1ELb0EN3c108BFloat16EfEEv12SSMParamsBwd:
	.zero		848


//--------------------- .nv.constant0._Z25selective_scan_bwd_kernelI32Selective_Scan_bwd_kernel_traitsILi32ELi4ELb0ELb0ELb1ELb1ELb1EN3c108BFloat16EfEEv12SSMParamsBwd --------------------------
	.section	.nv.constant0._Z25selective_scan_bwd_kernelI32Selective_Scan_bwd_kernel_traitsILi32ELi4ELb0ELb0ELb1ELb1ELb1EN3c108BFloat16EfEEv12SSMParamsBwd,"a",@progbits
	.sectionflags	@""
	.align	4
.nv.constant0._Z25selective_scan_bwd_kernelI32Selective_Scan_bwd_kernel_traitsILi32ELi4ELb0ELb0ELb1ELb1ELb1EN3c108BFloat16EfEEv12SSMParamsBwd:
	.zero		848


//--------------------- .nv.constant0._Z25selective_scan_bwd_kernelI32Selective_Scan_bwd_kernel_traitsILi32ELi4ELb0ELb1ELb0ELb0ELb0EN3c108BFloat16EfEEv12SSMParamsBwd --------------------------
	.section	.nv.constant0._Z25selective_scan_bwd_kernelI32Selective_Scan_bwd_kernel_traitsILi32ELi4ELb0ELb1ELb0ELb0ELb0EN3c108BFloat16EfEEv12SSMParamsBwd,"a",@progbits
	.sectionflags	@""
	.align	4
.nv.constant0._Z25selective_scan_bwd_kernelI32Selective_Scan_bwd_kernel_traitsILi32ELi4ELb0ELb1ELb0ELb0ELb0EN3c108BFloat16EfEEv12SSMParamsBwd:
	.zero		848


//--------------------- .nv.constant0._Z25selective_scan_bwd_kernelI32Selective_Scan_bwd_kernel_traitsILi32ELi4ELb0ELb1ELb0ELb0ELb1EN3c108BFloat16EfEEv12SSMParamsBwd --------------------------
	.section	.nv.constant0._Z25selective_scan_bwd_kernelI32Selective_Scan_bwd_kernel_traitsILi32ELi4ELb0ELb1ELb0ELb0ELb1EN3c108BFloat16EfEEv12SSMParamsBwd,"a",@progbits
	.sectionflags	@""
	.align	4
.nv.constant0._Z25selective_scan_bwd_kernelI32Selective_Scan_bwd_kernel_traitsILi32ELi4ELb0ELb1ELb0ELb0ELb1EN3c108BFloat16EfEEv12SSMParamsBwd:
	.zero		848


//--------------------- .nv.constant0._Z25selective_scan_bwd_kernelI32Selective_Scan_bwd_kernel_traitsILi32ELi4ELb0ELb1ELb0ELb1ELb0EN3c108BFloat16EfEEv12SSMParamsBwd --------------------------
	.section	.nv.constant0._Z25selective_scan_bwd_kernelI32Selective_Scan_bwd_kernel_traitsILi32ELi4ELb0ELb1ELb0ELb1ELb0EN3c108BFloat16EfEEv12SSMParamsBwd,"a",@progbits
	.sectionflags	@""
	.align	4
.nv.constant0._Z25selective_scan_bwd_kernelI32Selective_Scan_bwd_kernel_traitsILi32ELi4ELb0ELb1ELb0ELb1ELb0EN3c108BFloat16EfEEv12SSMParamsBwd:
	.zero		848


//--------------------- .nv.constant0._Z25selective_scan_bwd_kernelI32Selective_Scan_bwd_kernel_traitsILi32ELi4ELb0ELb1ELb0ELb1ELb1EN3c108BFloat16EfEEv12SSMParamsBwd --------------------------
	.section	.nv.constant0._Z25selective_scan_bwd_kernelI32Selective_Scan_bwd_kernel_traitsILi32ELi4ELb0ELb1ELb0ELb1ELb1EN3c108BFloat16EfEEv12SSMParamsBwd,"a",@progbits
	.sectionflags	@""
	.align	4
.nv.constant0._Z25selective_scan_bwd_kernelI32Selective_Scan_bwd_kernel_traitsILi32ELi4ELb0ELb1ELb0ELb1ELb1EN3c108BFloat16EfEEv12SSMParamsBwd:
	.zero		848


//--------------------- .nv.constant0._Z25selective_scan_bwd_kernelI32Selective_Scan_bwd_kernel_traitsILi32ELi4ELb0ELb1ELb1ELb0ELb0EN3c108BFloat16EfEEv12SSMParamsBwd --------------------------
	.section	.nv.constant0._Z25selective_scan_bwd_kernelI32Selective_Scan_bwd_kernel_traitsILi32ELi4ELb0ELb1ELb1ELb0ELb0EN3c108BFloat16EfEEv12SSMParamsBwd,"a",@progbits
	.sectionflags	@""
	.align	4
.nv.constant0._Z25selective_scan_bwd_kernelI32Selective_Scan_bwd_kernel_traitsILi32ELi4ELb0ELb1ELb1ELb0ELb0EN3c108BFloat16EfEEv12SSMParamsBwd:
	.zero		848


//--------------------- .nv.constant0._Z25selective_scan_bwd_kernelI32Selective_Scan_bwd_kernel_traitsILi32ELi4ELb0ELb1ELb1ELb0ELb1EN3c108BFloat16EfEEv12SSMParamsBwd --------------------------
	.section	.nv.constant0._Z25selective_scan_bwd_kernelI32Selective_Scan_bwd_kernel_traitsILi32ELi4ELb0ELb1ELb1ELb0ELb1EN3c108BFloat16EfEEv12SSMParamsBwd,"a",@progbits
	.sectionflags	@""
	.align	4
.nv.constant0._Z25selective_scan_bwd_kernelI32Selective_Scan_bwd_kernel_traitsILi32ELi4ELb0ELb1ELb1ELb0ELb1EN3c108BFloat16EfEEv12SSMParamsBwd:
	.zero		848


//--------------------- .nv.constant0._Z25selective_scan_bwd_kernelI32Selective_Scan_bwd_kernel_traitsILi32ELi4ELb0ELb1ELb1ELb1ELb0EN3c108BFloat16EfEEv12SSMParamsBwd --------------------------
	.section	.nv.constant0._Z25selective_scan_bwd_kernelI32Selective_Scan_bwd_kernel_traitsILi32ELi4ELb0ELb1ELb1ELb1ELb0EN3c108BFloat16EfEEv12SSMParamsBwd,"a",@progbits
	.sectionflags	@""
	.align	4
.nv.constant0._Z25selective_scan_bwd_kernelI32Selective_Scan_bwd_kernel_traitsILi32ELi4ELb0ELb1ELb1ELb1ELb0EN3c108BFloat16EfEEv12SSMParamsBwd:
	.zero		848


//--------------------- .nv.constant0._Z25selective_scan_bwd_kernelI32Selective_Scan_bwd_kernel_traitsILi32ELi4ELb0ELb1ELb1ELb1ELb1EN3c108BFloat16EfEEv12SSMParamsBwd --------------------------
	.section	.nv.constant0._Z25selective_scan_bwd_kernelI32Selective_Scan_bwd_kernel_traitsILi32ELi4ELb0ELb1ELb1ELb1ELb1EN3c108BFloat16EfEEv12SSMParamsBwd,"a",@progbits
	.sectionflags	@""
	.align	4
.nv.constant0._Z25selective_scan_bwd_kernelI32Selective_Scan_bwd_kernel_traitsILi32ELi4ELb0ELb1ELb1ELb1ELb1EN3c108BFloat16EfEEv12SSMParamsBwd:
	.zero		848


//--------------------- .nv.constant0._Z25selective_scan_bwd_kernelI32Selective_Scan_bwd_kernel_traitsILi32ELi4ELb1ELb0ELb0ELb0ELb0EN3c108BFloat16EfEEv12SSMParamsBwd --------------------------
	.section	.nv.constant0._Z25selective_scan_bwd_kernelI32Selective_Scan_bwd_kernel_traitsILi32ELi4ELb1ELb0ELb0ELb0ELb0EN3c108BFloat16EfEEv12SSMParamsBwd,"a",@progbits
	.sectionflags	@""
	.align	4
.nv.constant0._Z25selective_scan_bwd_kernelI32Selective_Scan_bwd_kernel_traitsILi32ELi4ELb1ELb0ELb0ELb0ELb0EN3c108BFloat16EfEEv12SSMParamsBwd:
	.zero		848


//--------------------- .nv.constant0._Z25selective_scan_bwd_kernelI32Selective_Scan_bwd_kernel_traitsILi32ELi4ELb1ELb0ELb0ELb0ELb1EN3c108BFloat16EfEEv12SSMParamsBwd --------------------------
	.section	.nv.constant0._Z25selective_scan_bwd_kernelI32Selective_Scan_bwd_kernel_traitsILi32ELi4ELb1ELb0ELb0ELb0ELb1EN3c108BFloat16EfEEv12SSMParamsBwd,"a",@progbits
	.sectionflags	@""
	.align	4
.nv.constant0._Z25selective_scan_bwd_kernelI32Selective_Scan_bwd_kernel_traitsILi32ELi4ELb1ELb0ELb0ELb0ELb1EN3c108BFloat16EfEEv12SSMParamsBwd:
	.zero		848


//--------------------- .nv.constant0._Z25selective_scan_bwd_kernelI32Selective_Scan_bwd_kernel_traitsILi32ELi4ELb1ELb0ELb0ELb1ELb0EN3c108BFloat16EfEEv12SSMParamsBwd --------------------------
	.section	.nv.constant0._Z25selective_scan_bwd_kernelI32Selective_Scan_bwd_kernel_traitsILi32ELi4ELb1ELb0ELb0ELb1ELb0EN3c108BFloat16EfEEv12SSMParamsBwd,"a",@progbits
	.sectionflags	@""
	.align	4
.nv.constant0._Z25selective_scan_bwd_kernelI32Selective_Scan_bwd_kernel_traitsILi32ELi4ELb1ELb0ELb0ELb1ELb0EN3c108BFloat16EfEEv12SSMParamsBwd:
	.zero		848


//--------------------- .nv.constant0._Z25selective_scan_bwd_kernelI32Selective_Scan_bwd_kernel_traitsILi32ELi4ELb1ELb0ELb0ELb1ELb1EN3c108BFloat16EfEEv12SSMParamsBwd --------------------------
	.section	.nv.constant0._Z25selective_scan_bwd_kernelI32Selective_Scan_bwd_kernel_traitsILi32ELi4ELb1ELb0ELb0ELb1ELb1EN3c108BFloat16EfEEv12SSMParamsBwd,"a",@progbits
	.sectionflags	@""
	.align	4
.nv.constant0._Z25selective_scan_bwd_kernelI32Selective_Scan_bwd_kernel_traitsILi32ELi4ELb1ELb0ELb0ELb1ELb1EN3c108BFloat16EfEEv12SSMParamsBwd:
	.zero		848


//--------------------- .nv.constant0._Z25selective_scan_bwd_kernelI32Selective_Scan_bwd_kernel_traitsILi32ELi4ELb1ELb0ELb1ELb0ELb0EN3c108BFloat16EfEEv12SSMParamsBwd --------------------------
	.section	.nv.constant0._Z25selective_scan_bwd_kernelI32Selective_Scan_bwd_kernel_traitsILi32ELi4ELb1ELb0ELb1ELb0ELb0EN3c108BFloat16EfEEv12SSMParamsBwd,"a",@progbits
	.sectionflags	@""
	.align	4
.nv.constant0._Z25selective_scan_bwd_kernelI32Selective_Scan_bwd_kernel_traitsILi32ELi4ELb1ELb0ELb1ELb0ELb0EN3c108BFloat16EfEEv12SSMParamsBwd:
	.zero		848


//--------------------- .nv.constant0._Z25selective_scan_bwd_kernelI32Selective_Scan_bwd_kernel_traitsILi32ELi4ELb1ELb0ELb1ELb0ELb1EN3c108BFloat16EfEEv12SSMParamsBwd --------------------------
	.section	.nv.constant0._Z25selective_scan_bwd_kernelI32Selective_Scan_bwd_kernel_traitsILi32ELi4ELb1ELb0ELb1ELb0ELb1EN3c108BFloat16EfEEv12SSMParamsBwd,"a",@progbits
	.sectionflags	@""
	.align	4
.nv.constant0._Z25selective_scan_bwd_kernelI32Selective_Scan_bwd_kernel_traitsILi32ELi4ELb1ELb0ELb1ELb0ELb1EN3c108BFloat16EfEEv12SSMParamsBwd:
	.zero		848


//--------------------- .nv.constant0._Z25selective_scan_bwd_kernelI32Selective_Scan_bwd_kernel_traitsILi32ELi4ELb1ELb0ELb1ELb1ELb0EN3c108BFloat16EfEEv12SSMParamsBwd --------------------------
	.section	.nv.constant0._Z25selective_scan_bwd_kernelI32Selective_Scan_bwd_kernel_traitsILi32ELi4ELb1ELb0ELb1ELb1ELb0EN3c108BFloat16EfEEv12SSMParamsBwd,"a",@progbits
	.sectionflags	@""
	.align	4
.nv.constant0._Z25selective_scan_bwd_kernelI32Selective_Scan_bwd_kernel_traitsILi32ELi4ELb1ELb0ELb1ELb1ELb0EN3c108BFloat16EfEEv12SSMParamsBwd:
	.zero		848


//--------------------- .nv.constant0._Z25selective_scan_bwd_kernelI32Selective_Scan_bwd_kernel_traitsILi32ELi4ELb1ELb0ELb1ELb1ELb1EN3c108BFloat16EfEEv12SSMParamsBwd --------------------------
	.section	.nv.constant0._Z25selective_scan_bwd_kernelI32Selective_Scan_bwd_kernel_traitsILi32ELi4ELb1ELb0ELb1ELb1ELb1EN3c108BFloat16EfEEv12SSMParamsBwd,"a",@progbits
	.sectionflags	@""
	.align	4
.nv.constant0._Z25selective_scan_bwd_kernelI32Selective_Scan_bwd_kernel_traitsILi32ELi4ELb1ELb0ELb1ELb1ELb1EN3c108BFloat16EfEEv12SSMParamsBwd:
	.zero		848


//--------------------- .nv.constant0._Z25selective_scan_bwd_kernelI32Selective_Scan_bwd_kernel_traitsILi32ELi4ELb1ELb1ELb0ELb0ELb0EN3c108BFloat16EfEEv12SSMParamsBwd --------------------------
	.section	.nv.constant0._Z25selective_scan_bwd_kernelI32Selective_Scan_bwd_kernel_traitsILi32ELi4ELb1ELb1ELb0ELb0ELb0EN3c108BFloat16EfEEv12SSMParamsBwd,"a",@progbits
	.sectionflags	@""
	.align	4
.nv.constant0._Z25selective_scan_bwd_kernelI32Selective_Scan_bwd_kernel_traitsILi32ELi4ELb1ELb1ELb0ELb0ELb0EN3c108BFloat16EfEEv12SSMParamsBwd:
	.zero		848


//--------------------- .nv.constant0._Z25selective_scan_bwd_kernelI32Selective_Scan_bwd_kernel_traitsILi32ELi4ELb1ELb1ELb0ELb0ELb1EN3c108BFloat16EfEEv12SSMParamsBwd --------------------------
	.section	.nv.constant0._Z25selective_scan_bwd_kernelI32Selective_Scan_bwd_kernel_traitsILi32ELi4ELb1ELb1ELb0ELb0ELb1EN3c108BFloat16EfEEv12SSMParamsBwd,"a",@progbits
	.sectionflags	@""
	.align	4
.nv.constant0._Z25selective_scan_bwd_kernelI32Selective_Scan_bwd_kernel_traitsILi32ELi4ELb1ELb1ELb0ELb0ELb1EN3c108BFloat16EfEEv12SSMParamsBwd:
	.zero		848


//--------------------- .nv.constant0._Z25selective_scan_bwd_kernelI32Selective_Scan_bwd_kernel_traitsILi32ELi4ELb1ELb1ELb0ELb1ELb0EN3c108BFloat16EfEEv12SSMParamsBwd --------------------------
	.section	.nv.constant0._Z25selective_scan_bwd_kernelI32Selective_Scan_bwd_kernel_traitsILi32ELi4ELb1ELb1ELb0ELb1ELb0EN3c108BFloat16EfEEv12SSMParamsBwd,"a",@progbits
	.sectionflags	@""
	.align	4
.nv.constant0._Z25selective_scan_bwd_kernelI32Selective_Scan_bwd_kernel_traitsILi32ELi4ELb1ELb1ELb0ELb1ELb0EN3c108BFloat16EfEEv12SSMParamsBwd:
	.zero		848


//--------------------- .nv.constant0._Z25selective_scan_bwd_kernelI32Selective_Scan_bwd_kernel_traitsILi32ELi4ELb1ELb1ELb0ELb1ELb1EN3c108BFloat16EfEEv12SSMParamsBwd --------------------------
	.section	.nv.constant0._Z25selective_scan_bwd_kernelI32Selective_Scan_bwd_kernel_traitsILi32ELi4ELb1ELb1ELb0ELb1ELb1EN3c108BFloat16EfEEv12SSMParamsBwd,"a",@progbits
	.sectionflags	@""
	.align	4
.nv.constant0._Z25selective_scan_bwd_kernelI32Selective_Scan_bwd_kernel_traitsILi32ELi4ELb1ELb1ELb0ELb1ELb1EN3c108BFloat16EfEEv12SSMParamsBwd:
	.zero		848


//--------------------- .nv.constant0._Z25selective_scan_bwd_kernelI32Selective_Scan_bwd_kernel_traitsILi32ELi4ELb1ELb1ELb1ELb0ELb0EN3c108BFloat16EfEEv12SSMParamsBwd --------------------------
	.section	.nv.constant0._Z25selective_scan_bwd_kernelI32Selective_Scan_bwd_kernel_traitsILi32ELi4ELb1ELb1ELb1ELb0ELb0EN3c108BFloat16EfEEv12SSMParamsBwd,"a",@progbits
	.sectionflags	@""
	.align	4
.nv.constant0._Z25selective_scan_bwd_kernelI32Selective_Scan_bwd_kernel_traitsILi32ELi4ELb1ELb1ELb1ELb0ELb0EN3c108BFloat16EfEEv12SSMParamsBwd:
	.zero		848


//--------------------- .nv.constant0._Z25selective_scan_bwd_kernelI32Selective_Scan_bwd_kernel_traitsILi32ELi4ELb1ELb1ELb1ELb0ELb1EN3c108BFloat16EfEEv12SSMParamsBwd --------------------------
	.section	.nv.constant0._Z25selective_scan_bwd_kernelI32Selective_Scan_bwd_kernel_traitsILi32ELi4ELb1ELb1ELb1ELb0ELb1EN3c108BFloat16EfEEv12SSMParamsBwd,"a",@progbits
	.sectionflags	@""
	.align	4
.nv.constant0._Z25selective_scan_bwd_kernelI32Selective_Scan_bwd_kernel_traitsILi32ELi4ELb1ELb1ELb1ELb0ELb1EN3c108BFloat16EfEEv12SSMParamsBwd:
	.zero		848


//--------------------- .nv.constant0._Z25selective_scan_bwd_kernelI32Selective_Scan_bwd_kernel_traitsILi32ELi4ELb1ELb1ELb1ELb1ELb0EN3c108BFloat16EfEEv12SSMParamsBwd --------------------------
	.section	.nv.constant0._Z25selective_scan_bwd_kernelI32Selective_Scan_bwd_kernel_traitsILi32ELi4ELb1ELb1ELb1ELb1ELb0EN3c108BFloat16EfEEv12SSMParamsBwd,"a",@progbits
	.sectionflags	@""
	.align	4
.nv.constant0._Z25selective_scan_bwd_kernelI32Selective_Scan_bwd_kernel_traitsILi32ELi4ELb1ELb1ELb1ELb1ELb0EN3c108BFloat16EfEEv12SSMParamsBwd:
	.zero		848


//--------------------- .nv.constant0._Z25selective_scan_bwd_kernelI32Selective_Scan_bwd_kernel_traitsILi32ELi4ELb1ELb1ELb1ELb1ELb1EN3c108BFloat16EfEEv12SSMParamsBwd --------------------------
	.section	.nv.constant0._Z25selective_scan_bwd_kernelI32Selective_Scan_bwd_kernel_traitsILi32ELi4ELb1ELb1ELb1ELb1ELb1EN3c108BFloat16EfEEv12SSMParamsBwd,"a",@progbits
	.sectionflags	@""
	.align	4
.nv.constant0._Z25selective_scan_bwd_kernelI32Selective_Scan_bwd_kernel_traitsILi32ELi4ELb1ELb1ELb1ELb1ELb1EN3c108BFloat16EfEEv12SSMParamsBwd:
	.zero		848


//--------------------- .text._Z25selective_scan_bwd_kernelI32Selective_Scan_bwd_kernel_traitsILi128ELi16ELb0ELb0ELb0ELb0ELb0EN3c108BFloat16EfEEv12SSMParamsBwd --------------------------
	.section	.text._Z25selective_scan_bwd_kernelI32Selective_Scan_bwd_kernel_traitsILi128ELi16ELb0ELb0ELb0ELb0ELb0EN3c108BFloat16EfEEv12SSMParamsBwd,"ax",@progbits
	.sectioninfo	@"SHI_REGISTERS=168"
	.align	128
        .global         _Z25selective_scan_bwd_kernelI32Selective_Scan_bwd_kernel_traitsILi128ELi16ELb0ELb0ELb0ELb0ELb0EN3c108BFloat16EfEEv12SSMParamsBwd
        .type           _Z25selective_scan_bwd_kernelI32Selective_Scan_bwd_kernel_traitsILi128ELi16ELb0ELb0ELb0ELb0ELb0EN3c108BFloat16EfEEv12SSMParamsBwd,@function
        .size           _Z25selective_scan_bwd_kernelI32Selective_Scan_bwd_kernel_traitsILi128ELi16ELb0ELb0ELb0ELb0ELb0EN3c108BFloat16EfEEv12SSMParamsBwd,(.L_x_8814 - _Z25selective_scan_bwd_kernelI32Selective_Scan_bwd_kernel_traitsILi128ELi16ELb0ELb0ELb0ELb0ELb0EN3c108BFloat16EfEEv12SSMParamsBwd)
        .other          _Z25selective_scan_bwd_kernelI32Selective_Scan_bwd_kernel_traitsILi128ELi16ELb0ELb0ELb0ELb0ELb0EN3c108BFloat16EfEEv12SSMParamsBwd,@"STO_CUDA_ENTRY STV_DEFAULT"
_Z25selective_scan_bwd_kernelI32Selective_Scan_bwd_kernel_traitsILi128ELi16ELb0ELb0ELb0ELb0ELb0EN3c108BFloat16EfEEv12SSMParamsBwd:
.text._Z25selective_scan_bwd_kernelI32Selective_Scan_bwd_kernel_traitsILi128ELi16ELb0ELb0ELb0ELb0ELb0EN3c108BFloat16EfEEv12SSMParamsBwd:
[----:B------:R-:W-:Y:S02]  /*0000*/  MOV R1, c[0x0][0x28] ;  /* 0x00000a0000017a02 */ /* 0x000fe40000000f00 */
[----:B------:R-:W0:Y:S01]  /*0010*/  S2UR UR14, SR_CTAID.Y ;  /* 0x00000000000e79c3 */ /* 0x000e220000002600 */
[----:B------:R-:W-:Y:S02]  /*0020*/  ULDC.64 UR4, c[0x0][0x238] ;  /* 0x00008e0000047ab9 */ /* 0x000fe40000000a00 */
[----:B------:R-:W-:Y:S02]  /*0030*/  UISETP.NE.U32.AND UP0, UPT, URZ, UR4, UPT ;  /* 0x000000043f00728c */ /* 0x000fe4000bf05070 */
[----:B------:R-:W-:Y:S02]  /*0040*/  ULDC.64 UR6, c[0x0][0x250] ;  /* 0x0000940000067ab9 */ /* 0x000fe40000000a00 */
[----:B------:R-:W-:Y:S02]  /*0050*/  UISETP.NE.AND.EX UP0, UPT, URZ, UR5, UPT, UP0 ;  /* 0x000000053f00728c */ /* 0x000fe4000bf05300 */
[----:B------:R-:W-:Y:S02]  /*0060*/  UISETP.NE.U32.AND UP1, UPT, URZ, UR6, UPT ;  /* 0x000000063f00728c */ /* 0x000fe4000bf25070 */
[----:B------:R-:W-:-:S02]  /*0070*/  ULDC.64 UR32, c[0x0][0x118] ;  /* 0x0000460000207ab9 */ /* 0x000fc40000000a00 */
[----:B------:R-:W-:Y:S01]  /*0080*/  UISETP.NE.AND.EX UP1, UPT, URZ, UR7, UPT, UP1 ;  /* 0x000000073f00728c */ /* 0x000fe2000bf25310 */
[----:B------:R-:W-:Y:S01]  /*0090*/  PLOP3.LUT P0, PT, PT, PT, UP0, 0x80, 0x0 ;  /* 0x000000000000781c */ /* 0x000fe20003f0f008 */
[----:B------:R-:W1:Y:S01]  /*00a0*/  S2UR UR31, SR_CTAID.X ;  /* 0x00000000001f79c3 */ /* 0x000e620000002500 */
[----:B------:R-:W-:Y:S02]  /*00b0*/  ULDC.64 UR20, c[0x0][0x328] ;  /* 0x0000ca0000147ab9 */ /* 0x000fe40000000a00 */
[----:B------:R-:W-:Y:S01]  /*00c0*/  ULDC.64 UR22, c[0x0][0x348] ;  /* 0x0000d20000167ab9 */ /* 0x000fe20000000a00 */
[----:B------:R-:W-:Y:S01]  /*00d0*/  PLOP3.LUT P1, PT, PT, PT, UP1, 0x80, 0x0 ;  /* 0x000000000000781c */ /* 0x000fe20003f2f018 */
[----:B------:R-:W-:Y:S02]  /*00e0*/  ULDC.64 UR26, c[0x0][0x278] ;  /* 0x00009e00001a7ab9 */ /* 0x000fe40000000a00 */
[----:B------:R-:W-:Y:S02]  /*00f0*/  ULDC.64 UR8, c[0x0][0x1e0] ;  /* 0x0000780000087ab9 */ /* 0x000fe40000000a00 */
[----:B0-----:R-:W-:-:S02]  /*0100*/  USHF.R.S32.HI UR15, URZ, 0x1f, UR14 ;  /* 0x0000001f3f0f7899 */ /* 0x001fc4000801140e */
[----:B------:R-:W-:Y:S02]  /*0110*/  @UP0 ULEA UR4, UP2, UR14, UR4, 0x2 ;  /* 0x000000040e040291 */ /* 0x000fe4000f84103f */
[----:B------:R-:W-:Y:S02]  /*0120*/  @UP1 ULEA UR6, UP3, UR14, UR6, 0x2 ;  /* 0x000000060e061291 */ /* 0x000fe4000f86103f */
[----:B------:R-:W-:Y:S02]  /*0130*/  @UP0 ULEA.HI.X UR5, UR14, UR5, UR15, 0x2, UP2 ;  /* 0x000000050e050291 */ /* 0x000fe400090f140f */
[----:B------:R-:W-:Y:S01]  /*0140*/  IMAD.U32 R2, RZ, RZ, UR4 ;  /* 0x00000004ff027e24 */ /* 0x000fe2000f8e00ff */
[----:B------:R-:W-:Y:S01]  /*0150*/  @UP1 ULEA.HI.X UR7, UR14, UR7, UR15, 0x2, UP3 ;  /* 0x000000070e071291 */ /* 0x000fe200098f140f */
[----:B------:R-:W-:Y:S02]  /*0160*/  IMAD.U32 R4, RZ, RZ, UR6 ;  /* 0x00000006ff047e24 */ /* 0x000fe4000f8e00ff */
[----:B------:R-:W-:Y:S01]  /*0170*/  MOV R3, UR5 ;  /* 0x0000000500037c02 */ /* 0x000fe20008000f00 */
[----:B------:R-:W-:-:S02]  /*0180*/  UISETP.NE.U32.AND UP1, UPT, URZ, UR20, UPT ;  /* 0x000000143f00728c */ /* 0x000fc4000bf25070 */
[----:B------:R-:W-:Y:S01]  /*0190*/  MOV R5, UR7 ;  /* 0x0000000700057c02 */ /* 0x000fe20008000f00 */
[----:B------:R-:W-:Y:S01]  /*01a0*/  UISETP.NE.U32.AND UP2, UPT, URZ, UR22, UPT ;  /* 0x000000163f00728c */ /* 0x000fe2000bf45070 */
[----:B------:R-:W2:Y:S01]  /*01b0*/  @P0 LDG.E R2, [R2.64] ;  /* 0x0000002002020981 */ /* 0x000ea2000c1e1900 */
[----:B------:R-:W-:Y:S02]  /*01c0*/  UISETP.NE.AND.EX UP1, UPT, URZ, UR21, UPT, UP1 ;  /* 0x000000153f00728c */ /* 0x000fe4000bf25310 */
[----:B------:R-:W-:Y:S01]  /*01d0*/  ULDC.64 UR4, c[0x0][0x260] ;  /* 0x0000980000047ab9 */ /* 0x000fe20000000a00 */
[----:B------:R-:W3:Y:S01]  /*01e0*/  @P1 LDG.E R4, [R4.64] ;  /* 0x0000002004041981 */ /* 0x000ee2000c1e1900 */
[----:B-1----:R-:W-:Y:S01]  /*01f0*/  USHF.R.S32.HI UR36, URZ, 0x1f, UR31 ;  /* 0x0000001f3f247899 */ /* 0x002fe2000801141f */
[----:B------:R-:W-:Y:S01]  /*0200*/  CS2R R112, SRZ ;  /* 0x0000000000707805 */ /* 0x000fe2000001ff00 */
[----:B------:R-:W-:Y:S02]  /*0210*/  UISETP.NE.U32.AND UP0, UPT, URZ, UR4, UPT ;  /* 0x000000043f00728c */ /* 0x000fe4000bf05070 */
[----:B------:R-:W-:-:S02]  /*0220*/  ULDC.64 UR6, c[0x0][0x1d0] ;  /* 0x0000740000067ab9 */ /* 0x000fc40000000a00 */
[----:B------:R-:W-:Y:S02]  /*0230*/  UISETP.NE.AND.EX UP2, UPT, URZ, UR23, UPT, UP2 ;  /* 0x000000173f00728c */ /* 0x000fe4000bf45320 */
[----:B------:R-:W-:Y:S02]  /*0240*/  UIMAD.WIDE.U32 UR10, UR31, UR6, URZ ;  /* 0x000000061f0a72a5 */ /* 0x000fe4000f8e003f */
[----:B------:R-:W-:Y:S02]  /*0250*/  UIMAD UR4, UR36, UR6, URZ ;  /* 0x00000006240472a4 */ /* 0x000fe4000f8e023f */
[----:B------:R-:W-:Y:S02]  /*0260*/  UISETP.NE.AND.EX UP0, UPT, URZ, UR5, UPT, UP0 ;  /* 0x000000053f00728c */ /* 0x000fe4000bf05300 */
[----:B------:R-:W-:Y:S02]  /*0270*/  UIMAD UR6, UR36, UR26, URZ ;  /* 0x0000001a240672a4 */ /* 0x000fe4000f8e023f */
[----:B------:R-:W-:-:S02]  /*0280*/  UIMAD UR5, UR36, UR8, URZ ;  /* 0x00000008240572a4 */ /* 0x000fc4000f8e023f */
[----:B------:R-:W-:Y:S02]  /*0290*/  UIMAD.WIDE.U32 UR12, UR31, UR8, URZ ;  /* 0x000000081f0c72a5 */ /* 0x000fe4000f8e003f */
[----:B------:R-:W-:Y:S02]  /*02a0*/  UIMAD UR18, UR31, UR9, UR5 ;  /* 0x000000091f1272a4 */ /* 0x000fe4000f8e0205 */
[----:B------:R-:W-:Y:S02]  /*02b0*/  UMOV UR8, URZ ;  /* 0x0000003f00087c82 */ /* 0x000fe40008000000 */
[----:B------:R-:W-:Y:S02]  /*02c0*/  @UP1 ULEA UR8, UP3, UR14, UR20, 0x2 ;  /* 0x000000140e081291 */ /* 0x000fe4000f86103f */
[----:B------:R-:W-:Y:S02]  /*02d0*/  UIMAD UR27, UR31, UR27, UR6 ;  /* 0x0000001b1f1b72a4 */ /* 0x000fe4000f8e0206 */
[----:B------:R-:W-:-:S02]  /*02e0*/  UMOV UR9, URZ ;  /* 0x0000003f00097c82 */ /* 0x000fc40008000000 */
[----:B------:R-:W-:Y:S02]  /*02f0*/  @UP1 ULEA.HI.X UR9, UR14, UR21, UR15, 0x2, UP3 ;  /* 0x000000150e091291 */ /* 0x000fe400098f140f */
[----:B------:R-:W-:Y:S02]  /*0300*/  UMOV UR6, URZ ;  /* 0x0000003f00067c82 */ /* 0x000fe40008000000 */
[----:B------:R-:W-:Y:S02]  /*0310*/  @UP2 ULEA UR6, UP1, UR14, UR22, 0x2 ;  /* 0x000000160e062291 */ /* 0x000fe4000f82103f */
[----:B------:R-:W-:Y:S02]  /*0320*/  UIMAD UR16, UR31, UR7, UR4 ;  /* 0x000000071f1072a4 */ /* 0x000fe4000f8e0204 */
[----:B------:R-:W-:Y:S02]  /*0330*/  ULDC.64 UR20, c[0x0][0x1d8] ;  /* 0x0000760000147ab9 */ /* 0x000fe40000000a00 */
[----:B------:R-:W-:-:S02]  /*0340*/  UMOV UR7, URZ ;  /* 0x0000003f00077c82 */ /* 0x000fc40008000000 */
[----:B------:R-:W-:Y:S02]  /*0350*/  @UP2 ULEA.HI.X UR7, UR14, UR23, UR15, 0x2, UP1 ;  /* 0x000000170e072291 */ /* 0x000fe400088f140f */
[----:B------:R-:W-:Y:S02]  /*0360*/  UIADD3 UR11, UR11, UR16, URZ ;  /* 0x000000100b0b7290 */ /* 0x000fe4000fffe03f */
[----:B------:R-:W-:Y:S02]  /*0370*/  ULDC.64 UR22, c[0x0][0x1e8] ;  /* 0x00007a0000167ab9 */ /* 0x000fe40000000a00 */
[----:B------:R-:W-:Y:S02]  /*0380*/  UIMAD UR17, UR15, UR20, URZ ;  /* 0x000000140f1172a4 */ /* 0x000fe4000f8e023f */
[----:B------:R-:W-:Y:S02]  /*0390*/  UIMAD UR16, UR15, UR22, URZ ;  /* 0x000000160f1072a4 */ /* 0x000fe4000f8e023f */
[----:B------:R-:W-:-:S02]  /*03a0*/  ULDC UR29, c[0x0][0x174] ;  /* 0x00005d00001d7ab9 */ /* 0x000fc40000000800 */
[----:B------:R-:W-:Y:S02]  /*03b0*/  UIMAD.WIDE.U32 UR4, UR31, UR26, URZ ;  /* 0x0000001a1f0472a5 */ /* 0x000fe4000f8e003f */
[----:B------:R-:W-:Y:S02]  /*03c0*/  UIADD3 UR13, UR13, UR18, URZ ;  /* 0x000000120d0d7290 */ /* 0x000fe4000fffe03f */
[----:B------:R-:W-:Y:S02]  /*03d0*/  UIMAD UR24, UR14, UR21, UR17 ;  /* 0x000000150e1872a4 */ /* 0x000fe4000f8e0211 */
[----:B------:R-:W-:Y:S02]  /*03e0*/  UIMAD UR26, UR14, UR23, UR16 ;  /* 0x000000170e1a72a4 */ /* 0x000fe4000f8e0210 */
[----:B------:R-:W-:Y:S02]  /*03f0*/  USHF.L.U32 UR37, UR29, 0xb, URZ ;  /* 0x0000000b1d257899 */ /* 0x000fe4000800063f */
[----:B------:R-:W-:-:S02]  /*0400*/  ULDC.64 UR16, c[0x0][0x280] ;  /* 0x0000a00000107ab9 */ /* 0x000fc40000000a00 */
[----:B------:R-:W-:Y:S02]  /*0410*/  UIMAD.WIDE.U32 UR18, UR14, UR20, UR10 ;  /* 0x000000140e1272a5 */ /* 0x000fe4000f8e000a */
[----:B------:R-:W-:Y:S02]  /*0420*/  UIMAD.WIDE.U32 UR20, UR14, UR22, UR12 ;  /* 0x000000160e1472a5 */ /* 0x000fe4000f8e000c */
[----:B------:R-:W-:Y:S02]  /*0430*/  UIMAD UR25, UR15, UR16, URZ ;  /* 0x000000100f1972a4 */ /* 0x000fe4000f8e023f */
[----:B------:R-:W-:Y:S02]  /*0440*/  UIADD3 UR22, UR37, -0x800, URZ ;  /* 0xfffff80025167890 */ /* 0x000fe4000fffe03f */
[----:B------:R-:W-:Y:S02]  /*0450*/  UIMAD UR28, UR14, UR17, UR25 ;  /* 0x000000110e1c72a4 */ /* 0x000fe4000f8e0219 */
[----:B------:R-:W-:-:S02]  /*0460*/  UIADD3 UR25, UP1, UR22, UR18, URZ ;  /* 0x0000001216197290 */ /* 0x000fc4000ff3e03f */
[----:B------:R-:W-:Y:S02]  /*0470*/  USHF.R.S32.HI UR23, URZ, 0x1f, UR22 ;  /* 0x0000001f3f177899 */ /* 0x000fe40008011416 */
[----:B------:R-:W-:Y:S02]  /*0480*/  UIADD3 UR18, UP2, UR22, UR20, URZ ;  /* 0x0000001416127290 */ /* 0x000fe4000ff5e03f */
[----:B------:R-:W-:Y:S02]  /*0490*/  UIADD3 UR5, UR5, UR27, URZ ;  /* 0x0000001b05057290 */ /* 0x000fe4000fffe03f */
[----:B------:R-:W-:Y:S02]  /*04a0*/  ULDC.64 UR12, c[0x0][0x240] ;  /* 0x00009000000c7ab9 */ /* 0x000fe40000000a00 */
[----:B------:R-:W-:Y:S02]  /*04b0*/  UIADD3.X UR19, UR23, UR19, UR24, UP1, !UPT ;  /* 0x0000001317137290 */ /* 0x000fe40008ffe418 */
[----:B------:R-:W-:-:S02]  /*04c0*/  UIADD3.X UR20, UR23, UR21, UR26, UP2, !UPT ;  /* 0x0000001517147290 */ /* 0x000fc400097fe41a */
[----:B------:R-:W-:Y:S02]  /*04d0*/  ULEA UR26, UP1, UR25, UR12, 0x1 ;  /* 0x0000000c191a7291 */ /* 0x000fe4000f82083f */
[----:B------:R-:W-:Y:S02]  /*04e0*/  UIMAD.WIDE.U32 UR16, UR14, UR16, UR4 ;  /* 0x000000100e1072a5 */ /* 0x000fe4000f8e0004 */
[----:B------:R-:W-:Y:S02]  /*04f0*/  ULEA.HI.X UR25, UR25, UR13, UR19, 0x1, UP1 ;  /* 0x0000000d19197291 */ /* 0x000fe400088f0c13 */
[----:B------:R-:W-:Y:S02]  /*0500*/  UIADD3 UR21, UP1, UR22, UR16, URZ ;  /* 0x0000001016157290 */ /* 0x000fe4000ff3e03f */
[----:B------:R-:W-:Y:S02]  /*0510*/  ULDC.64 UR12, c[0x0][0x308] ;  /* 0x0000c200000c7ab9 */ /* 0x000fe40000000a00 */
[----:B------:R-:W-:-:S02]  /*0520*/  ULDC.64 UR10, c[0x0][0x248] ;  /* 0x00009200000a7ab9 */ /* 0x000fc40000000a00 */
[----:B------:R-:W-:Y:S02]  /*0530*/  UIADD3.X UR16, UR23, UR17, UR28, UP1, !UPT ;  /* 0x0000001117107290 */ /* 0x000fe40008ffe41c */
[----:B------:R-:W-:Y:S02]  /*0540*/  ULEA UR22, UP1, UR21, UR12, 0x1 ;  /* 0x0000000c15167291 */ /* 0x000fe4000f82083f */
[----:B------:R-:W-:Y:S02]  /*0550*/  ULEA UR24, UP2, UR18, UR10, 0x1 ;  /* 0x0000000a12187291 */ /* 0x000fe4000f84083f */
[----:B------:R-:W-:Y:S02]  /*0560*/  ULEA.HI.X UR21, UR21, UR13, UR16, 0x1, UP1 ;  /* 0x0000000d15157291 */ /* 0x000fe400088f0c10 */
[----:B------:R-:W-:Y:S02]  /*0570*/  ULDC UR10, c[0x0][0x164] ;  /* 0x00005900000a7ab9 */ /* 0x000fe40000000800 */
[----:B------:R-:W-:-:S02]  /*0580*/  @UP0 UIMAD UR10, UR31, UR10, UR14 ;  /* 0x0000000a1f0a02a4 */ /* 0x000fc4000f8e020e */
[----:B------:R-:W-:Y:S02]  /*0590*/  UISETP.GE.AND UP1, UPT, UR29, 0x1, UPT ;  /* 0x000000011d00788c */ /* 0x000fe4000bf26270 */
[----:B------:R-:W-:Y:S02]  /*05a0*/  UMOV UR5, URZ ;  /* 0x0000003f00057c82 */ /* 0x000fe40008000000 */
[----:B------:R-:W-:Y:S02]  /*05b0*/  @UP0 UIMAD UR12, UR10, UR29, URZ ;  /* 0x0000001d0a0c02a4 */ /* 0x000fe4000f8e023f */
[----:B------:R-:W-:Y:S02]  /*05c0*/  ULDC UR13, c[0x0][0x16c] ;  /* 0x00005b00000d7ab9 */ /* 0x000fe40000000800 */
[----:B------:R-:W-:Y:S02]  /*05d0*/  @UP0 UIMAD UR12, UR12, UR13, URZ ;  /* 0x0000000d0c0c02a4 */ /* 0x000fe4000f8e023f */
[----:B------:R-:W-:-:S02]  /*05e0*/  ULEA.HI.X UR18, UR18, UR11, UR20, 0x1, UP2 ;  /* 0x0000000b12127291 */ /* 0x000fc400090f0c14 */
[----:B------:R-:W-:Y:S02]  /*05f0*/  @UP0 UMOV UR13, 0x8 ;  /* 0x00000008000d0882 */ /* 0x000fe40000000000 */
[----:B------:R-:W-:Y:S02]  /*0600*/  ULDC.64 UR10, c[0x0][0x260] ;  /* 0x00009800000a7ab9 */ /* 0x000fe40000000a00 */
[----:B------:R-:W-:Y:S02]  /*0610*/  @UP0 UIMAD.WIDE UR10, UR12, UR13, UR10 ;  /* 0x0000000d0c0a02a5 */ /* 0x000fe4000f8e020a */
[----:B------:R-:W-:Y:S02]  /*0620*/  UMOV UR4, URZ ;  /* 0x0000003f00047c82 */ /* 0x000fe40008000000 */
[----:B------:R-:W-:Y:S02]  /*0630*/  UMOV UR12, UR6 ;  /* 0x00000006000c7c82 */ /* 0x000fe40008000000 */
[----:B------:R-:W-:-:S02]  /*0640*/  UMOV UR13, UR7 ;  /* 0x00000007000d7c82 */ /* 0x000fc40008000000 */
[----:B------:R-:W-:Y:S02]  /*0650*/  @!UP0 UMOV UR10, URZ ;  /* 0x0000003f000a8c82 */ /* 0x000fe40008000000 */
[----:B------:R-:W-:Y:S01]  /*0660*/  @!UP0 UMOV UR11, URZ ;  /* 0x0000003f000b8c82 */ /* 0x000fe20008000000 */
[----:B--2---:R0:W1:Y:S01]  /*0670*/  @P0 R2UR UR5, R2 ;  /* 0x00000000020503c2 */ /* 0x00406200000e0000 */
[----:B------:R-:W-:-:S07]  /*0680*/  PLOP3.LUT P0, PT, PT, PT, UP1, 0x80, 0x0 ;  /* 0x000000000000781c */ /* 0x000fce0003f0f018 */
[----:B---3--:R0:W2:Y:S06]  /*0690*/  @P1 R2UR UR4, R4 ;  /* 0x00000000040413c2 */ /* 0x0080ac00000e0000 */
[----:B------:R-:W-:Y:S05]  /*06a0*/  @!P0 BRA `(.L_x_0) ;  /* 0x000059d000008947 */ /* 0x000fea0003800000 */
[----:B------:R-:W3:Y:S01]  /*06b0*/  S2R R111, SR_TID.X ;  /* 0x00000000006f7919 */ /* 0x000ee20000002100 */
[----:B------:R-:W-:Y:S01]  /*06c0*/  CS2R R112, SRZ ;  /* 0x0000000000707805 */ /* 0x000fe2000001ff00 */
[----:B------:R-:W-:Y:S02]  /*06d0*/  UMOV UR23, UR18 ;  /* 0x0000001200177c82 */ /* 0x000fe40008000000 */
[----:B------:R-:W4:Y:S01]  /*06e0*/  S2R R110, SR_LANEID ;  /* 0x00000000006e7919 */ /* 0x000f220000000000 */
[----:B------:R-:W-:Y:S01]  /*06f0*/  UMOV UR6, URZ ;  /* 0x0000003f00067c82 */ /* 0x000fe20008000000 */
[----:B---3--:R-:W-:-:S04]  /*0700*/  SHF.R.S32.HI R0, RZ, 0x1f, R111 ;  /* 0x0000001fff007819 */ /* 0x008fc8000001146f */
[----:B------:R-:W-:-:S04]  /*0710*/  LEA.HI R0, R0, R111, RZ, 0x5 ;  /* 0x0000006f00007211 */ /* 0x000fc800078f28ff */
[----:B----4-:R-:W-:Y:S02]  /*0720*/  SHF.R.S32.HI R109, RZ, 0x5, R0 ;  /* 0x00000005ff6d7819 */ /* 0x010fe40000011400 */
.L_x_22:
[----:B------:R-:W-:Y:S01]  /*0730*/  ULDC UR20, c[0x0][0x174] ;  /* 0x00005d0000147ab9 */ /* 0x000fe20000000800 */
[----:B------:R-:W-:Y:S01]  /*0740*/  IMAD.SHL.U32 R0, R111, 0x10, RZ ;  /* 0x000000106f007824 */ /* 0x000fe200078e00ff */
[----:B------:R-:W-:Y:S01]  /*0750*/  UIADD3 UR20, -UR6, UR20, URZ ;  /* 0x0000001406147290 */ /* 0x000fe2000fffe13f */
[----:B------:R-:W-:Y:S01]  /*0760*/  BAR.SYNC.DEFER_BLOCKING 0x0 ;  /* 0x0000000000007b1d */ /* 0x000fe20000010000 */
[----:B0-----:R-:W-:Y:S01]  /*0770*/  MOV R2, UR26 ;  /* 0x0000001a00027c02 */ /* 0x001fe20008000f00 */
[----:B------:R-:W-:Y:S01]  /*0780*/  IMAD.U32 R3, RZ, RZ, UR25 ;  /* 0x00000019ff037e24 */ /* 0x000fe2000f8e00ff */
[----:B------:R-:W-:Y:S01]  /*0790*/  LOP3.LUT R5, R0, 0xfffffe00, RZ, 0xc0, !PT ;  /* 0xfffffe0000057812 */ /* 0x000fe200078ec0ff */
[----:B------:R-:W-:Y:S01]  /*07a0*/  ULEA UR39, UR20, 0xfffff800, 0xb ;  /* 0xfffff80014277891 */ /* 0x000fe2000f8e583f */
[----:B------:R-:W-:Y:S01]  /*07b0*/  PRMT R4, RZ, 0x7610, R4 ;  /* 0x00007610ff047816 */ /* 0x000fe20000000004 */
[----:B------:R-:W-:Y:S01]  /*07c0*/  ULDC UR7, c[0x0][0x168] ;  /* 0x00005a0000077ab9 */ /* 0x000fe20000000800 */
[----:B------:R-:W-:Y:S01]  /*07d0*/  LOP3.LUT R108, R5, 0x1f, R111, 0xf8, !PT ;  /* 0x0000001f056c7812 */ /* 0x000fe200078ef86f */
[----:B------:R-:W-:Y:S01]  /*07e0*/  UIADD3 UR7, -UR39, UR7, URZ ;  /* 0x0000000727077290 */ /* 0x000fe2000fffe13f */
[----:B------:R-:W-:-:S02]  /*07f0*/  PRMT R7, RZ, 0x7610, R7 ;  /* 0x00007610ff077816 */ /* 0x000fc40000000007 */
[C---:B------:R-:W-:Y:S01]  /*0800*/  LOP3.LUT R20, R108.reuse, 0x20, RZ, 0xfc, !PT ;  /* 0x000000206c147812 */ /* 0x040fe200078efcff */
[C---:B------:R-:W-:Y:S01]  /*0810*/  IMAD.WIDE R2, R108.reuse, 0x2, R2 ;  /* 0x000000026c027825 */ /* 0x040fe200078e0202 */
[C---:B------:R-:W-:Y:S02]  /*0820*/  LOP3.LUT R22, R108.reuse, 0x40, RZ, 0xfc, !PT ;  /* 0x000000406c167812 */ /* 0x040fe400078efcff */
[----:B------:R-:W-:Y:S02]  /*0830*/  ISETP.GE.AND P2, PT, R108, UR7, PT ;  /* 0x000000076c007c0c */ /* 0x000fe4000bf46270 */
[----:B------:R-:W-:Y:S02]  /*0840*/  ISETP.GE.AND P1, PT, R20, UR7, PT ;  /* 0x0000000714007c0c */ /* 0x000fe4000bf26270 */
[C---:B------:R-:W-:Y:S02]  /*0850*/  LOP3.LUT R24, R108.reuse, 0x60, RZ, 0xfc, !PT ;  /* 0x000000606c187812 */ /* 0x040fe400078efcff */
[----:B------:R-:W-:-:S02]  /*0860*/  LOP3.LUT R26, R108, 0x80, RZ, 0xfc, !PT ;  /* 0x000000806c1a7812 */ /* 0x000fc400078efcff */
[C---:B------:R-:W-:Y:S02]  /*0870*/  LOP3.LUT R28, R108.reuse, 0xa0, RZ, 0xfc, !PT ;  /* 0x000000a06c1c7812 */ /* 0x040fe400078efcff */
[----:B------:R-:W-:Y:S02]  /*0880*/  LOP3.LUT R30, R108, 0xc0, RZ, 0xfc, !PT ;  /* 0x000000c06c1e7812 */ /* 0x000fe400078efcff */
[----:B------:R-:W-:Y:S01]  /*0890*/  ISETP.GE.AND P0, PT, R22, UR7, PT ;  /* 0x0000000716007c0c */ /* 0x000fe2000bf06270 */
[----:B------:R0:W3:Y:S01]  /*08a0*/  @!P2 LDG.E.U16 R4, [R2.64] ;  /* 0x000000200204a981 */ /* 0x0000e2000c1e1500 */
[----:B------:R-:W-:Y:S02]  /*08b0*/  LOP3.LUT R32, R108, 0xe0, RZ, 0xfc, !PT ;  /* 0x000000e06c207812 */ /* 0x000fe400078efcff */
[----:B------:R-:W-:Y:S01]  /*08c0*/  ISETP.GE.AND P4, PT, R24, UR7, PT ;  /* 0x0000000718007c0c */ /* 0x000fe2000bf86270 */
[----:B------:R0:W4:Y:S01]  /*08d0*/  @!P1 LDG.E.U16 R7, [R2.64+0x40] ;  /* 0x0000402002079981 */ /* 0x000122000c1e1500 */
[----:B------:R-:W-:-:S02]  /*08e0*/  LOP3.LUT R34, R108, 0x100, RZ, 0xfc, !PT ;  /* 0x000001006c227812 */ /* 0x000fc400078efcff */
[----:B------:R-:W-:Y:S02]  /*08f0*/  ISETP.GE.AND P6, PT, R26, UR7, PT ;  /* 0x000000071a007c0c */ /* 0x000fe4000bfc6270 */
[----:B------:R-:W-:Y:S02]  /*0900*/  ISETP.GE.AND P5, PT, R28, UR7, PT ;  /* 0x000000071c007c0c */ /* 0x000fe4000bfa6270 */
[----:B------:R-:W-:Y:S02]  /*0910*/  ISETP.GE.AND P3, PT, R30, UR7, PT ;  /* 0x000000071e007c0c */ /* 0x000fe4000bf66270 */
[----:B------:R-:W-:Y:S02]  /*0920*/  ISETP.GE.AND P2, PT, R32, UR7, PT ;  /* 0x0000000720007c0c */ /* 0x000fe4000bf46270 */
[----:B------:R-:W-:Y:S02]  /*0930*/  ISETP.GE.AND P1, PT, R34, UR7, PT ;  /* 0x0000000722007c0c */ /* 0x000fe4000bf26270 */
[----:B------:R-:W-:-:S02]  /*0940*/  PRMT R6, RZ, 0x7610, R6 ;  /* 0x00007610ff067816 */ /* 0x000fc40000000006 */
[----:B------:R-:W-:Y:S02]  /*0950*/  PRMT R9, RZ, 0x7610, R9 ;  /* 0x00007610ff097816 */ /* 0x000fe40000000009 */
[----:B------:R-:W-:Y:S02]  /*0960*/  PRMT R8, RZ, 0x7610, R8 ;  /* 0x00007610ff087816 */ /* 0x000fe40000000008 */
[----:B------:R-:W-:Y:S01]  /*0970*/  PRMT R11, RZ, 0x7610, R11 ;  /* 0x00007610ff0b7816 */ /* 0x000fe2000000000b */
[----:B------:R0:W5:Y:S01]  /*0980*/  @!P0 LDG.E.U16 R6, [R2.64+0x80] ;  /* 0x0000802002068981 */ /* 0x000162000c1e1500 */
[C---:B------:R-:W-:Y:S02]  /*0990*/  LOP3.LUT R36, R108.reuse, 0x120, RZ, 0xfc, !PT ;  /* 0x000001206c247812 */ /* 0x040fe400078efcff */
[----:B------:R-:W-:Y:S01]  /*09a0*/  PRMT R10, RZ, 0x7610, R10 ;  /* 0x00007610ff0a7816 */ /* 0x000fe2000000000a */
[----:B--2---:R0:W2:Y:S01]  /*09b0*/  @!P4 LDG.E.U16 R9, [R2.64+0xc0] ;  /* 0x0000c0200209c981 */ /* 0x0040a2000c1e1500 */
[----:B------:R-:W-:-:S02]  /*09c0*/  LOP3.LUT R38, R108, 0x140, RZ, 0xfc, !PT ;  /* 0x000001406c267812 */ /* 0x000fc400078efcff */
[----:B------:R-:W-:Y:S01]  /*09d0*/  PRMT R13, RZ, 0x7610, R13 ;  /* 0x00007610ff0d7816 */ /* 0x000fe2000000000d */
[----:B------:R0:W2:Y:S01]  /*09e0*/  @!P6 LDG.E.U16 R8, [R2.64+0x100] ;  /* 0x000100200208e981 */ /* 0x0000a2000c1e1500 */
[C---:B------:R-:W-:Y:S02]  /*09f0*/  LOP3.LUT R40, R108.reuse, 0x160, RZ, 0xfc, !PT ;  /* 0x000001606c287812 */ /* 0x040fe400078efcff */
[----:B------:R-:W-:Y:S01]  /*0a00*/  PRMT R0, RZ, 0x7610, R0 ;  /* 0x00007610ff007816 */ /* 0x000fe20000000000 */
[----:B------:R0:W2:Y:S01]  /*0a10*/  @!P5 LDG.E.U16 R11, [R2.64+0x140] ;  /* 0x00014020020bd981 */ /* 0x0000a2000c1e1500 */
[C---:B------:R-:W-:Y:S02]  /*0a20*/  LOP3.LUT R42, R108.reuse, 0x180, RZ, 0xfc, !PT ;  /* 0x000001806c2a7812 */ /* 0x040fe400078efcff */
[----:B------:R-:W-:Y:S01]  /*0a30*/  LOP3.LUT R44, R108, 0x1a0, RZ, 0xfc, !PT ;  /* 0x000001a06c2c7812 */ /* 0x000fe200078efcff */
[----:B------:R0:W2:Y:S01]  /*0a40*/  @!P3 LDG.E.U16 R10, [R2.64+0x180] ;  /* 0x00018020020ab981 */ /* 0x0000a2000c1e1500 */
[----:B------:R-:W-:-:S02]  /*0a50*/  ISETP.GE.AND P0, PT, R36, UR7, PT ;  /* 0x0000000724007c0c */ /* 0x000fc4000bf06270 */
[----:B------:R-:W-:Y:S01]  /*0a60*/  LOP3.LUT R46, R108, 0x1c0, RZ, 0xfc, !PT ;  /* 0x000001c06c2e7812 */ /* 0x000fe200078efcff */
[----:B------:R0:W2:Y:S01]  /*0a70*/  @!P2 LDG.E.U16 R13, [R2.64+0x1c0] ;  /* 0x0001c020020da981 */ /* 0x0000a2000c1e1500 */
[----:B------:R-:W-:Y:S02]  /*0a80*/  ISETP.GE.AND P4, PT, R38, UR7, PT ;  /* 0x0000000726007c0c */ /* 0x000fe4000bf86270 */
[----:B------:R-:W-:Y:S01]  /*0a90*/  LOP3.LUT R48, R108, 0x1e0, RZ, 0xfc, !PT ;  /* 0x000001e06c307812 */ /* 0x000fe200078efcff */
[----:B------:R0:W2:Y:S01]  /*0aa0*/  @!P1 LDG.E.U16 R0, [R2.64+0x200] ;  /* 0x0002002002009981 */ /* 0x0000a2000c1e1500 */
[----:B------:R-:W-:Y:S02]  /*0ab0*/  ISETP.GE.AND P6, PT, R40, UR7, PT ;  /* 0x0000000728007c0c */ /* 0x000fe4000bfc6270 */
[----:B------:R-:W-:Y:S02]  /*0ac0*/  ISETP.GE.AND P5, PT, R42, UR7, PT ;  /* 0x000000072a007c0c */ /* 0x000fe4000bfa6270 */
[----:B------:R-:W-:-:S02]  /*0ad0*/  ISETP.GE.AND P3, PT, R44, UR7, PT ;  /* 0x000000072c007c0c */ /* 0x000fc4000bf66270 */
[----:B------:R-:W-:Y:S02]  /*0ae0*/  ISETP.GE.AND P2, PT, R46, UR7, PT ;  /* 0x000000072e007c0c */ /* 0x000fe4000bf46270 */
[----:B------:R-:W-:Y:S02]  /*0af0*/  ISETP.GE.AND P1, PT, R48, UR7, PT ;  /* 0x0000000730007c0c */ /* 0x000fe4000bf26270 */
[----:B------:R-:W-:Y:S02]  /*0b00*/  PRMT R15, RZ, 0x7610, R15 ;  /* 0x00007610ff0f7816 */ /* 0x000fe4000000000f */
[----:B------:R-:W-:Y:S02]  /*0b10*/  PRMT R12, RZ, 0x7610, R12 ;  /* 0x00007610ff0c7816 */ /* 0x000fe4000000000c */
[----:B------:R-:W-:Y:S02]  /*0b20*/  PRMT R17, RZ, 0x7610, R17 ;  /* 0x00007610ff117816 */ /* 0x000fe40000000011 */
[----:B------:R-:W-:Y:S01]  /*0b30*/  PRMT R14, RZ, 0x7610, R14 ;  /* 0x00007610ff0e7816 */ /* 0x000fe2000000000e */
[----:B------:R0:W2:Y:S01]  /*0b40*/  @!P0 LDG.E.U16 R15, [R2.64+0x240] ;  /* 0x00024020020f8981 */ /* 0x0000a2000c1e1500 */
[----:B------:R-:W-:-:S02]  /*0b50*/  PRMT R19, RZ, 0x7610, R19 ;  /* 0x00007610ff137816 */ /* 0x000fc40000000013 */
[----:B------:R-:W-:Y:S01]  /*0b60*/  PRMT R16, RZ, 0x7610, R16 ;  /* 0x00007610ff107816 */ /* 0x000fe20000000010 */
[----:B------:R0:W2:Y:S01]  /*0b70*/  @!P4 LDG.E.U16 R12, [R2.64+0x280] ;  /* 0x00028020020cc981 */ /* 0x0000a2000c1e1500 */
[----:B------:R-:W-:-:S03]  /*0b80*/  PRMT R21, RZ, 0x7610, R21 ;  /* 0x00007610ff157816 */ /* 0x000fc60000000015 */
[----:B------:R0:W2:Y:S04]  /*0b90*/  @!P6 LDG.E.U16 R17, [R2.64+0x2c0] ;  /* 0x0002c0200211e981 */ /* 0x0000a8000c1e1500 */
[----:B------:R0:W2:Y:S04]  /*0ba0*/  @!P5 LDG.E.U16 R14, [R2.64+0x300] ;  /* 0x00030020020ed981 */ /* 0x0000a8000c1e1500 */
[----:B------:R0:W2:Y:S04]  /*0bb0*/  @!P3 LDG.E.U16 R19, [R2.64+0x340] ;  /* 0x000340200213b981 */ /* 0x0000a8000c1e1500 */
[----:B------:R0:W2:Y:S04]  /*0bc0*/  @!P2 LDG.E.U16 R16, [R2.64+0x380] ;  /* 0x000380200210a981 */ /* 0x0000a8000c1e1500 */
[----:B------:R0:W2:Y:S01]  /*0bd0*/  @!P1 LDG.E.U16 R21, [R2.64+0x3c0] ;  /* 0x0003c02002159981 */ /* 0x0000a2000c1e1500 */
[----:B------:R-:W-:-:S04]  /*0be0*/  IADD3 R18, R5, R110, RZ ;  /* 0x0000006e05127210 */ /* 0x000fc80007ffe0ff */
[C---:B------:R-:W-:Y:S02]  /*0bf0*/  IADD3 R23, R18.reuse, 0x20, RZ ;  /* 0x0000002012177810 */ /* 0x040fe40007ffe0ff */
[C---:B------:R-:W-:Y:S02]  /*0c00*/  IADD3 R25, R18.reuse, 0x40, RZ ;  /* 0x0000004012197810 */ /* 0x040fe40007ffe0ff */
[C---:B------:R-:W-:Y:S02]  /*0c10*/  LEA.HI.SX32 R107, R18.reuse, R18, 0x1b ;  /* 0x00000012126b7211 */ /* 0x040fe400078fdaff */
[C---:B------:R-:W-:Y:S02]  /*0c20*/  IADD3 R27, R18.reuse, 0x60, RZ ;  /* 0x00000060121b7810 */ /* 0x040fe40007ffe0ff */
[C---:B------:R-:W-:Y:S02]  /*0c30*/  IADD3 R29, R18.reuse, 0x80, RZ ;  /* 0x00000080121d7810 */ /* 0x040fe40007ffe0ff */
[----:B------:R-:W-:-:S02]  /*0c40*/  IADD3 R31, R18, 0xa0, RZ ;  /* 0x000000a0121f7810 */ /* 0x000fc40007ffe0ff */
[C---:B------:R-:W-:Y:S02]  /*0c50*/  IADD3 R33, R18.reuse, 0xc0, RZ ;  /* 0x000000c012217810 */ /* 0x040fe40007ffe0ff */
[-C--:B------:R-:W-:Y:S02]  /*0c60*/  LEA.HI.SX32 R23, R23, R18.reuse, 0x1b ;  /* 0x0000001217177211 */ /* 0x080fe400078fdaff */
[-C--:B------:R-:W-:Y:S01]  /*0c70*/  LEA.HI.SX32 R25, R25, R18.reuse, 0x1b ;  /* 0x0000001219197211 */ /* 0x080fe200078fdaff */
[----:B------:R-:W-:Y:S01]  /*0c80*/  IMAD.SHL.U32 R107, R107, 0x2, RZ ;  /* 0x000000026b6b7824 */ /* 0x000fe200078e00ff */
[C---:B------:R-:W-:Y:S02]  /*0c90*/  IADD3 R35, R18.reuse, 0xe0, RZ ;  /* 0x000000e012237810 */ /* 0x040fe40007ffe0ff */
[----:B------:R-:W-:Y:S02]  /*0ca0*/  IADD3 R37, R18, 0x100, RZ ;  /* 0x0000010012257810 */ /* 0x000fe40007ffe0ff */
[----:B------:R-:W-:-:S02]  /*0cb0*/  LEA.HI.SX32 R27, R27, R18, 0x1b ;  /* 0x000000121b1b7211 */ /* 0x000fc400078fdaff */
[-C--:B------:R-:W-:Y:S01]  /*0cc0*/  LEA.HI.SX32 R29, R29, R18.reuse, 0x1b ;  /* 0x000000121d1d7211 */ /* 0x080fe200078fdaff */
[----:B------:R-:W-:Y:S01]  /*0cd0*/  IMAD.SHL.U32 R105, R25, 0x2, RZ ;  /* 0x0000000219697824 */ /* 0x000fe200078e00ff */
[C---:B0-----:R-:W-:Y:S02]  /*0ce0*/  IADD3 R3, R18.reuse, 0x120, RZ ;  /* 0x0000012012037810 */ /* 0x041fe40007ffe0ff */
[C---:B------:R-:W-:Y:S02]  /*0cf0*/  IADD3 R39, R18.reuse, 0x140, RZ ;  /* 0x0000014012277810 */ /* 0x040fe40007ffe0ff */
[-C--:B------:R-:W-:Y:S02]  /*0d00*/  LEA.HI.SX32 R31, R31, R18.reuse, 0x1b ;  /* 0x000000121f1f7211 */ /* 0x080fe400078fdaff */
[----:B------:R-:W-:Y:S02]  /*0d10*/  LEA.HI.SX32 R33, R33, R18, 0x1b ;  /* 0x0000001221217211 */ /* 0x000fe400078fdaff */
[----:B------:R-:W-:Y:S01]  /*0d20*/  SHF.L.U32 R106, R23, 0x1, RZ ;  /* 0x00000001176a7819 */ /* 0x000fe200000006ff */
[----:B------:R-:W-:Y:S01]  /*0d30*/  IMAD.SHL.U32 R103, R29, 0x2, RZ ;  /* 0x000000021d677824 */ /* 0x000fe200078e00ff */
[----:B------:R-:W-:-:S02]  /*0d40*/  IADD3 R41, R18, 0x160, RZ ;  /* 0x0000016012297810 */ /* 0x000fc40007ffe0ff */
[C---:B------:R-:W-:Y:S02]  /*0d50*/  IADD3 R43, R18.reuse, 0x180, RZ ;  /* 0x00000180122b7810 */ /* 0x040fe40007ffe0ff */
[-C--:B------:R-:W-:Y:S02]  /*0d60*/  LEA.HI.SX32 R35, R35, R18.reuse, 0x1b ;  /* 0x0000001223237211 */ /* 0x080fe400078fdaff */
[----:B------:R-:W-:Y:S02]  /*0d70*/  LEA.HI.SX32 R37, R37, R18, 0x1b ;  /* 0x0000001225257211 */ /* 0x000fe400078fdaff */
[----:B------:R-:W-:Y:S01]  /*0d80*/  SHF.L.U32 R104, R27, 0x1, RZ ;  /* 0x000000011b687819 */ /* 0x000fe200000006ff */
[----:B------:R-:W-:Y:S01]  /*0d90*/  IMAD.SHL.U32 R101, R33, 0x2, RZ ;  /* 0x0000000221657824 */ /* 0x000fe200078e00ff */
[C---:B------:R-:W-:Y:S02]  /*0da0*/  IADD3 R45, R18.reuse, 0x1a0, RZ ;  /* 0x000001a0122d7810 */ /* 0x040fe40007ffe0ff */
[----:B------:R-:W-:-:S02]  /*0db0*/  IADD3 R47, R18, 0x1c0, RZ ;  /* 0x000001c0122f7810 */ /* 0x000fc40007ffe0ff */
[-C--:B------:R-:W-:Y:S02]  /*0dc0*/  LEA.HI.SX32 R3, R3, R18.reuse, 0x1b ;  /* 0x0000001203037211 */ /* 0x080fe400078fdaff */
[-C--:B------:R-:W-:Y:S02]  /*0dd0*/  LEA.HI.SX32 R39, R39, R18.reuse, 0x1b ;  /* 0x0000001227277211 */ /* 0x080fe400078fdaff */
[----:B------:R-:W-:Y:S01]  /*0de0*/  SHF.L.U32 R102, R31, 0x1, RZ ;  /* 0x000000011f667819 */ /* 0x000fe200000006ff */
[----:B------:R-:W-:Y:S01]  /*0df0*/  IMAD.SHL.U32 R99, R37, 0x2, RZ ;  /* 0x0000000225637824 */ /* 0x000fe200078e00ff */
[----:B------:R-:W-:Y:S01]  /*0e00*/  IADD3 R49, R18, 0x1e0, RZ ;  /* 0x000001e012317810 */ /* 0x000fe20007ffe0ff */
[----:B------:R-:W-:Y:S01]  /*0e10*/  IMAD R5, R110, 0x10, R5 ;  /* 0x000000106e057824 */ /* 0x000fe200078e0205 */
[-C--:B------:R-:W-:Y:S02]  /*0e20*/  LEA.HI.SX32 R41, R41, R18.reuse, 0x1b ;  /* 0x0000001229297211 */ /* 0x080fe400078fdaff */
[----:B------:R-:W-:-:S02]  /*0e30*/  LEA.HI.SX32 R43, R43, R18, 0x1b ;  /* 0x000000122b2b7211 */ /* 0x000fc400078fdaff */
[----:B------:R-:W-:Y:S01]  /*0e40*/  SHF.L.U32 R100, R35, 0x1, RZ ;  /* 0x0000000123647819 */ /* 0x000fe200000006ff */
[----:B------:R-:W-:Y:S01]  /*0e50*/  IMAD.SHL.U32 R97, R39, 0x2, RZ ;  /* 0x0000000227617824 */ /* 0x000fe200078e00ff */
[-C--:B------:R-:W-:Y:S02]  /*0e60*/  LEA.HI.SX32 R45, R45, R18.reuse, 0x1b ;  /* 0x000000122d2d7211 */ /* 0x080fe400078fdaff */
[-C--:B------:R-:W-:Y:S02]  /*0e70*/  LEA.HI.SX32 R47, R47, R18.reuse, 0x1b ;  /* 0x000000122f2f7211 */ /* 0x080fe400078fdaff */
[----:B------:R-:W-:Y:S01]  /*0e80*/  SHF.L.U32 R98, R3, 0x1, RZ ;  /* 0x0000000103627819 */ /* 0x000fe200000006ff */
[----:B------:R-:W-:Y:S01]  /*0e90*/  IMAD.SHL.U32 R95, R43, 0x2, RZ ;  /* 0x000000022b5f7824 */ /* 0x000fe200078e00ff */
[----:B------:R-:W-:Y:S02]  /*0ea0*/  LEA.HI.SX32 R49, R49, R18, 0x1b ;  /* 0x0000001231317211 */ /* 0x000fe400078fdaff */
[----:B------:R-:W-:Y:S01]  /*0eb0*/  SHF.L.U32 R96, R41, 0x1, RZ ;  /* 0x0000000129607819 */ /* 0x000fe200000006ff */
[----:B------:R-:W-:Y:S01]  /*0ec0*/  IMAD.SHL.U32 R93, R47, 0x2, RZ ;  /* 0x000000022f5d7824 */ /* 0x000fe200078e00ff */
[----:B------:R-:W-:-:S02]  /*0ed0*/  SHF.L.U32 R94, R45, 0x1, RZ ;  /* 0x000000012d5e7819 */ /* 0x000fc400000006ff */
[----:B------:R-:W-:Y:S02]  /*0ee0*/  LEA.HI.SX32 R91, R5, R5, 0x1b ;  /* 0x00000005055b7211 */ /* 0x000fe400078fdaff */
[----:B------:R-:W-:Y:S02]  /*0ef0*/  SHF.L.U32 R92, R49, 0x1, RZ ;  /* 0x00000001315c7819 */ /* 0x000fe400000006ff */
[----:B------:R-:W-:Y:S02]  /*0f00*/  SHF.L.U32 R91, R91, 0x1, RZ ;  /* 0x000000015b5b7819 */ /* 0x000fe400000006ff */
[----:B------:R-:W-:Y:S02]  /*0f10*/  ISETP.GE.AND P2, PT, R108, UR7, PT ;  /* 0x000000076c007c0c */ /* 0x000fe4000bf46270 */
[----:B------:R-:W-:Y:S01]  /*0f20*/  ISETP.GE.AND P1, PT, R20, UR7, PT ;  /* 0x0000000714007c0c */ /* 0x000fe2000bf26270 */
[----:B------:R-:W-:Y:S01]  /*0f30*/  IMAD.U32 R2, RZ, RZ, UR24 ;  /* 0x00000018ff027e24 */ /* 0x000fe2000f8e00ff */
[----:B------:R-:W-:-:S02]  /*0f40*/  MOV R3, UR23 ;  /* 0x0000001700037c02 */ /* 0x000fc40008000f00 */
[----:B------:R-:W-:-:S03]  /*0f50*/  ISETP.GE.AND P0, PT, R22, UR7, PT ;  /* 0x0000000716007c0c */ /* 0x000fc6000bf06270 */
[----:B------:R-:W-:Y:S01]  /*0f60*/  IMAD.WIDE R2, R108, 0x2, R2 ;  /* 0x000000026c027825 */ /* 0x000fe200078e0202 */
[----:B------:R-:W-:Y:S02]  /*0f70*/  ISETP.GE.AND P4, PT, R24, UR7, PT ;  /* 0x0000000718007c0c */ /* 0x000fe4000bf86270 */
[----:B------:R-:W-:Y:S02]  /*0f80*/  ISETP.GE.AND P6, PT, R26, UR7, PT ;  /* 0x000000071a007c0c */ /* 0x000fe4000bfc6270 */
[----:B------:R-:W-:Y:S02]  /*0f90*/  ISETP.GE.AND P5, PT, R28, UR7, PT ;  /* 0x000000071c007c0c */ /* 0x000fe4000bfa6270 */
[----:B------:R-:W-:Y:S02]  /*0fa0*/  ISETP.GE.AND P3, PT, R30, UR7, PT ;  /* 0x000000071e007c0c */ /* 0x000fe4000bf66270 */
[----:B------:R-:W-:Y:S02]  /*0fb0*/  PRMT R5, RZ, 0x7610, R5 ;  /* 0x00007610ff057816 */ /* 0x000fe40000000005 */
[----:B------:R-:W-:Y:S01]  /*0fc0*/  PRMT R18, RZ, 0x7610, R18 ;  /* 0x00007610ff127816 */ /* 0x000fe20000000012 */
[----:B---3--:R-:W-:Y:S04]  /*0fd0*/  STS.U16 [R107], R4 ;  /* 0x000000046b007388 */ /* 0x008fe80000000400 */
[----:B----4-:R-:W-:Y:S04]  /*0fe0*/  STS.U16 [R106+0x40], R7 ;  /* 0x000040076a007388 */ /* 0x010fe80000000400 */
[----:B-----5:R-:W-:Y:S04]  /*0ff0*/  STS.U16 [R105+0x80], R6 ;  /* 0x0000800669007388 */ /* 0x020fe80000000400 */
[----:B--2---:R-:W-:Y:S04]  /*1000*/  STS.U16 [R104+0xc0], R9 ;  /* 0x0000c00968007388 */ /* 0x004fe80000000400 */
[----:B------:R-:W-:Y:S04]  /*1010*/  STS.U16 [R103+0x100], R8 ;  /* 0x0001000867007388 */ /* 0x000fe80000000400 */
[----:B------:R-:W-:Y:S04]  /*1020*/  STS.U16 [R102+0x140], R11 ;  /* 0x0001400b66007388 */ /* 0x000fe80000000400 */
[----:B------:R-:W-:Y:S04]  /*1030*/  STS.U16 [R101+0x180], R10 ;  /* 0x0001800a65007388 */ /* 0x000fe80000000400 */
[----:B------:R-:W-:Y:S04]  /*1040*/  STS.U16 [R100+0x1c0], R13 ;  /* 0x0001c00d64007388 */ /* 0x000fe80000000400 */
[----:B------:R0:W-:Y:S04]  /*1050*/  STS.U16 [R99+0x200], R0 ;  /* 0x0002000063007388 */ /* 0x0001e80000000400 */
[----:B------:R2:W-:Y:S04]  /*1060*/  STS.U16 [R98+0x240], R15 ;  /* 0x0002400f62007388 */ /* 0x0005e80000000400 */
[----:B------:R-:W-:Y:S04]  /*1070*/  STS.U16 [R97+0x280], R12 ;  /* 0x0002800c61007388 */ /* 0x000fe80000000400 */
[----:B------:R-:W-:Y:S04]  /*1080*/  STS.U16 [R96+0x2c0], R17 ;  /* 0x0002c01160007388 */ /* 0x000fe80000000400 */
[----:B------:R3:W-:Y:S04]  /*1090*/  STS.U16 [R95+0x300], R14 ;  /* 0x0003000e5f007388 */ /* 0x0007e80000000400 */
[----:B------:R-:W-:Y:S04]  /*10a0*/  STS.U16 [R94+0x340], R19 ;  /* 0x000340135e007388 */ /* 0x000fe80000000400 */
[----:B------:R4:W-:Y:S04]  /*10b0*/  STS.U16 [R93+0x380], R16 ;  /* 0x000380105d007388 */ /* 0x0009e80000000400 */
[----:B------:R2:W-:Y:S01]  /*10c0*/  STS.U16 [R92+0x3c0], R21 ;  /* 0x0003c0155c007388 */ /* 0x0005e20000000400 */
[----:B------:R-:W-:-:S06]  /*10d0*/  NOP ;  /* 0x0000000000007918 */ /* 0x000fcc0000000000 */
[----:B------:R-:W1:Y:S04]  /*10e0*/  LDS.U16 R90, [R91] ;  /* 0x000000005b5a7984 */ /* 0x000e680000000400 */
[----:B------:R-:W0:Y:S04]  /*10f0*/  LDS.U16 R89, [R91+0x2] ;  /* 0x000002005b597984 */ /* 0x000e280000000400 */
[----:B------:R-:W-:Y:S04]  /*1100*/  LDS.U16 R88, [R91+0x4] ;  /* 0x000004005b587984 */ /* 0x000fe80000000400 */
        /* <DEDUP_REMOVED lines=12> */
[----:B------:R-:W-:Y:S01]  /*11d0*/  LDS.U16 R69, [R91+0x1e] ;  /* 0x00001e005b457984 */ /* 0x000fe20000000400 */
[----:B0-----:R-:W-:-:S03]  /*11e0*/  PRMT R0, RZ, 0x7610, R0 ;  /* 0x00007610ff007816 */ /* 0x001fc60000000000 */
[----:B------:R-:W-:Y:S01]  /*11f0*/  BAR.SYNC.DEFER_BLOCKING 0x0 ;  /* 0x0000000000007b1d */ /* 0x000fe20000010000 */
[----:B------:R-:W-:Y:S02]  /*1200*/  PRMT R7, RZ, 0x7610, R7 ;  /* 0x00007610ff077816 */ /* 0x000fe40000000007 */
[----:B------:R-:W-:Y:S02]  /*1210*/  PRMT R4, RZ, 0x7610, R4 ;  /* 0x00007610ff047816 */ /* 0x000fe40000000004 */
[----:B------:R-:W-:Y:S02]  /*1220*/  PRMT R9, RZ, 0x7610, R9 ;  /* 0x00007610ff097816 */ /* 0x000fe40000000009 */
[----:B------:R-:W-:Y:S02]  /*1230*/  PRMT R6, RZ, 0x7610, R6 ;  /* 0x00007610ff067816 */ /* 0x000fe40000000006 */
[----:B------:R-:W-:Y:S02]  /*1240*/  PRMT R11, RZ, 0x7610, R11 ;  /* 0x00007610ff0b7816 */ /* 0x000fe4000000000b */
[----:B------:R-:W-:-:S02]  /*1250*/  PRMT R8, RZ, 0x7610, R8 ;  /* 0x00007610ff087816 */ /* 0x000fc40000000008 */
[----:B------:R-:W-:Y:S02]  /*1260*/  PRMT R13, RZ, 0x7610, R13 ;  /* 0x00007610ff0d7816 */ /* 0x000fe4000000000d */
[----:B------:R-:W-:Y:S01]  /*1270*/  PRMT R10, RZ, 0x7610, R10 ;  /* 0x00007610ff0a7816 */ /* 0x000fe2000000000a */
[----:B------:R0:W5:Y:S01]  /*1280*/  @!P2 LDG.E.U16 R0, [R2.64] ;  /* 0x000000200200a981 */ /* 0x000162000c1e1500 */
[----:B------:R-:W-:-:S03]  /*1290*/  ISETP.GE.AND P2, PT, R32, UR7, PT ;  /* 0x0000000720007c0c */ /* 0x000fc6000bf46270 */
[----:B------:R0:W5:Y:S01]  /*12a0*/  @!P1 LDG.E.U16 R7, [R2.64+0x40] ;  /* 0x0000402002079981 */ /* 0x000162000c1e1500 */
        /* <DEDUP_REMOVED lines=14> */
[----:B------:R-:W-:Y:S02]  /*1390*/  ISETP.GE.AND P1, PT, R48, UR7, PT ;  /* 0x0000000730007c0c */ /* 0x000fe4000bf26270 */
[----:B--2---:R-:W-:Y:S01]  /*13a0*/  PRMT R15, RZ, 0x7610, R15 ;  /* 0x00007610ff0f7816 */ /* 0x004fe2000000000f */
[----:B------:R0:W2:Y:S01]  /*13b0*/  @!P6 LDG.E.U16 R5, [R2.64+0x2c0] ;  /* 0x0002c0200205e981 */ /* 0x0000a2000c1e1500 */
[----:B---3--:R-:W-:Y:S02]  /*13c0*/  PRMT R14, RZ, 0x7610, R14 ;  /* 0x00007610ff0e7816 */ /* 0x008fe4000000000e */
[----:B----4-:R-:W-:Y:S02]  /*13d0*/  PRMT R16, RZ, 0x7610, R16 ;  /* 0x00007610ff107816 */ /* 0x010fe40000000010 */
[----:B------:R-:W-:Y:S01]  /*13e0*/  PRMT R17, RZ, 0x7610, R17 ;  /* 0x00007610ff117816 */ /* 0x000fe20000000011 */
[----:B------:R0:W3:Y:S01]  /*13f0*/  @!P0 LDG.E.U16 R15, [R2.64+0x240] ;  /* 0x00024020020f8981 */ /* 0x0000e2000c1e1500 */
[----:B------:R-:W-:-:S03]  /*1400*/  PRMT R19, RZ, 0x7610, R19 ;  /* 0x00007610ff137816 */ /* 0x000fc60000000013 */
[----:B------:R0:W4:Y:S04]  /*1410*/  @!P4 LDG.E.U16 R14, [R2.64+0x280] ;  /* 0x00028020020ec981 */ /* 0x000128000c1e1500 */
[----:B------:R0:W2:Y:S04]  /*1420*/  @!P5 LDG.E.U16 R16, [R2.64+0x300] ;  /* 0x000300200210d981 */ /* 0x0000a8000c1e1500 */
[----:B------:R0:W2:Y:S04]  /*1430*/  @!P3 LDG.E.U16 R17, [R2.64+0x340] ;  /* 0x000340200211b981 */ /* 0x0000a8000c1e1500 */
[----:B------:R0:W2:Y:S04]  /*1440*/  @!P2 LDG.E.U16 R18, [R2.64+0x380] ;  /* 0x000380200212a981 */ /* 0x0000a8000c1e1500 */
[----:B------:R0:W2:Y:S01]  /*1450*/  @!P1 LDG.E.U16 R19, [R2.64+0x3c0] ;  /* 0x0003c02002139981 */ /* 0x0000a2000c1e1500 */
[----:B------:R-:W-:Y:S01]  /*1460*/  ISETP.GE.AND P2, PT, R20, UR7, PT ;  /* 0x0000000714007c0c */ /* 0x000fe2000bf46270 */
[----:B0-----:R-:W-:Y:S01]  /*1470*/  IMAD.U32 R2, RZ, RZ, UR22 ;  /* 0x00000016ff027e24 */ /* 0x001fe2000f8e00ff */
[----:B------:R-:W-:-:S02]  /*1480*/  MOV R3, UR21 ;  /* 0x0000001500037c02 */ /* 0x000fc40008000f00 */
[----:B------:R-:W-:Y:S02]  /*1490*/  ISETP.GE.AND P1, PT, R26, UR7, PT ;  /* 0x000000071a007c0c */ /* 0x000fe4000bf26270 */
[----:B------:R-:W-:Y:S02]  /*14a0*/  ISETP.GE.AND P0, PT, R24, UR7, PT ;  /* 0x0000000718007c0c */ /* 0x000fe4000bf06270 */
[----:B------:R-:W-:Y:S02]  /*14b0*/  PRMT R21, RZ, 0x7610, R21 ;  /* 0x00007610ff157816 */ /* 0x000fe40000000015 */
[----:B------:R-:W-:Y:S02]  /*14c0*/  PRMT R24, RZ, 0x7610, R24 ;  /* 0x00007610ff187816 */ /* 0x000fe40000000018 */
[----:B------:R-:W-:Y:S02]  /*14d0*/  ISETP.GE.AND P4, PT, R22, UR7, PT ;  /* 0x0000000716007c0c */ /* 0x000fe4000bf86270 */
[----:B------:R-:W-:-:S02]  /*14e0*/  ISETP.GE.AND P6, PT, R28, UR7, PT ;  /* 0x000000071c007c0c */ /* 0x000fc4000bfc6270 */
[----:B------:R-:W-:Y:S02]  /*14f0*/  ISETP.GE.AND P5, PT, R30, UR7, PT ;  /* 0x000000071e007c0c */ /* 0x000fe4000bfa6270 */
[----:B------:R-:W-:Y:S02]  /*1500*/  ISETP.GE.AND P3, PT, R32, UR7, PT ;  /* 0x0000000720007c0c */ /* 0x000fe4000bf66270 */
[----:B------:R-:W-:Y:S02]  /*1510*/  PRMT R22, RZ, 0x7610, R22 ;  /* 0x00007610ff167816 */ /* 0x000fe40000000016 */
[----:B------:R-:W-:Y:S02]  /*1520*/  PRMT R23, RZ, 0x7610, R23 ;  /* 0x00007610ff177816 */ /* 0x000fe40000000017 */
[----:B------:R-:W-:Y:S02]  /*1530*/  PRMT R26, RZ, 0x7610, R26 ;  /* 0x00007610ff1a7816 */ /* 0x000fe4000000001a */
[----:B------:R-:W-:-:S02]  /*1540*/  PRMT R25, RZ, 0x7610, R25 ;  /* 0x00007610ff197816 */ /* 0x000fc40000000019 */
[----:B------:R-:W-:Y:S02]  /*1550*/  PRMT R28, RZ, 0x7610, R28 ;  /* 0x00007610ff1c7816 */ /* 0x000fe4000000001c */
[----:B------:R-:W-:Y:S02]  /*1560*/  PRMT R27, RZ, 0x7610, R27 ;  /* 0x00007610ff1b7816 */ /* 0x000fe4000000001b */
[----:B------:R-:W-:Y:S02]  /*1570*/  PRMT R30, RZ, 0x7610, R30 ;  /* 0x00007610ff1e7816 */ /* 0x000fe4000000001e */
[----:B------:R-:W-:Y:S02]  /*1580*/  PRMT R29, RZ, 0x7610, R29 ;  /* 0x00007610ff1d7816 */ /* 0x000fe4000000001d */
[----:B------:R-:W-:Y:S02]  /*1590*/  PRMT R32, RZ, 0x7610, R32 ;  /* 0x00007610ff207816 */ /* 0x000fe40000000020 */
[----:B------:R-:W-:-:S02]  /*15a0*/  PRMT R31, RZ, 0x7610, R31 ;  /* 0x00007610ff1f7816 */ /* 0x000fc4000000001f */
[----:B------:R-:W-:Y:S01]  /*15b0*/  PRMT R33, RZ, 0x7610, R33 ;  /* 0x00007610ff217816 */ /* 0x000fe20000000021 */
[----:B-----5:R-:W-:Y:S04]  /*15c0*/  STS.U16 [R107], R0 ;  /* 0x000000006b007388 */ /* 0x020fe80000000400 */
[----:B------:R-:W-:Y:S04]  /*15d0*/  STS.U16 [R106+0x40], R7 ;  /* 0x000040076a007388 */ /* 0x000fe80000000400 */
[----:B------:R-:W-:Y:S04]  /*15e0*/  STS.U16 [R105+0x80], R4 ;  /* 0x0000800469007388 */ /* 0x000fe80000000400 */
[----:B------:R-:W-:Y:S04]  /*15f0*/  STS.U16 [R104+0xc0], R9 ;  /* 0x0000c00968007388 */ /* 0x000fe80000000400 */
[----:B------:R-:W-:Y:S04]  /*1600*/  STS.U16 [R103+0x100], R6 ;  /* 0x0001000667007388 */ /* 0x000fe80000000400 */
[----:B------:R-:W-:Y:S04]  /*1610*/  STS.U16 [R102+0x140], R11 ;  /* 0x0001400b66007388 */ /* 0x000fe80000000400 */
[----:B------:R-:W-:Y:S04]  /*1620*/  STS.U16 [R101+0x180], R8 ;  /* 0x0001800865007388 */ /* 0x000fe80000000400 */
[----:B------:R0:W-:Y:S04]  /*1630*/  STS.U16 [R100+0x1c0], R13 ;  /* 0x0001c00d64007388 */ /* 0x0001e80000000400 */
[----:B------:R-:W-:Y:S04]  /*1640*/  STS.U16 [R99+0x200], R10 ;  /* 0x0002000a63007388 */ /* 0x000fe80000000400 */
[----:B---3--:R-:W-:Y:S04]  /*1650*/  STS.U16 [R98+0x240], R15 ;  /* 0x0002400f62007388 */ /* 0x008fe80000000400 */
[----:B----4-:R-:W-:Y:S04]  /*1660*/  STS.U16 [R97+0x280], R14 ;  /* 0x0002800e61007388 */ /* 0x010fe80000000400 */
[----:B--2---:R-:W-:Y:S04]  /*1670*/  STS.U16 [R96+0x2c0], R5 ;  /* 0x0002c00560007388 */ /* 0x004fe80000000400 */
[----:B------:R-:W-:Y:S01]  /*1680*/  STS.U16 [R95+0x300], R16 ;  /* 0x000300105f007388 */ /* 0x000fe20000000400 */
[----:B0-----:R-:W-:-:S03]  /*1690*/  IMAD.WIDE R12, R108, 0x2, R2 ;  /* 0x000000026c0c7825 */ /* 0x001fc600078e0202 */
[----:B------:R-:W-:Y:S04]  /*16a0*/  STS.U16 [R94+0x340], R17 ;  /* 0x000340115e007388 */ /* 0x000fe80000000400 */
[----:B------:R-:W-:Y:S04]  /*16b0*/  STS.U16 [R93+0x380], R18 ;  /* 0x000380125d007388 */ /* 0x000fe80000000400 */
[----:B------:R0:W-:Y:S01]  /*16c0*/  STS.U16 [R92+0x3c0], R19 ;  /* 0x0003c0135c007388 */ /* 0x0001e20000000400 */
[----:B------:R-:W-:-:S06]  /*16d0*/  NOP ;  /* 0x0000000000007918 */ /* 0x000fcc0000000000 */
[----:B------:R-:W-:Y:S04]  /*16e0*/  LDS.U16 R14, [R91] ;  /* 0x000000005b0e7984 */ /* 0x000fe80000000400 */
[----:B------:R-:W-:Y:S04]  /*16f0*/  LDS.U16 R15, [R91+0x2] ;  /* 0x000002005b0f7984 */ /* 0x000fe80000000400 */
[----:B------:R-:W-:Y:S04]  /*1700*/  LDS.U16 R16, [R91+0x4] ;  /* 0x000004005b107984 */ /* 0x000fe80000000400 */
[----:B------:R-:W-:Y:S04]  /*1710*/  LDS.U16 R17, [R91+0x6] ;  /* 0x000006005b117984 */ /* 0x000fe80000000400 */
[----:B------:R-:W2:Y:S04]  /*1720*/  LDS.U16 R20, [R91+0x8] ;  /* 0x000008005b147984 */ /* 0x000ea80000000400 */
[----:B------:R-:W3:Y:S04]  /*1730*/  LDS.U16 R11, [R91+0xa] ;  /* 0x00000a005b0b7984 */ /* 0x000ee80000000400 */
[----:B------:R-:W4:Y:S04]  /*1740*/  LDS.U16 R10, [R91+0xc] ;  /* 0x00000c005b0a7984 */ /* 0x000f280000000400 */
[----:B------:R-:W2:Y:S04]  /*1750*/  LDS.U16 R9, [R91+0xe] ;  /* 0x00000e005b097984 */ /* 0x000ea80000000400 */
[----:B------:R-:W1:Y:S04]  /*1760*/  LDS.U16 R8, [R91+0x10] ;  /* 0x000010005b087984 */ /* 0x000e680000000400 */
[----:B------:R-:W1:Y:S04]  /*1770*/  LDS.U16 R7, [R91+0x12] ;  /* 0x000012005b077984 */ /* 0x000e680000000400 */
[----:B------:R-:W1:Y:S04]  /*1780*/  LDS.U16 R6, [R91+0x14] ;  /* 0x000014005b067984 */ /* 0x000e680000000400 */
[----:B------:R-:W1:Y:S04]  /*1790*/  LDS.U16 R5, [R91+0x16] ;  /* 0x000016005b057984 */ /* 0x000e680000000400 */
[----:B------:R-:W1:Y:S04]  /*17a0*/  LDS.U16 R4, [R91+0x18] ;  /* 0x000018005b047984 */ /* 0x000e680000000400 */
[----:B------:R-:W1:Y:S04]  /*17b0*/  LDS.U16 R3, [R91+0x1a] ;  /* 0x00001a005b037984 */ /* 0x000e680000000400 */
[----:B------:R-:W1:Y:S04]  /*17c0*/  LDS.U16 R2, [R91+0x1c] ;  /* 0x00001c005b027984 */ /* 0x000e680000000400 */
[----:B------:R-:W1:Y:S04]  /*17d0*/  LDS.U16 R0, [R91+0x1e] ;  /* 0x00001e005b007984 */ /* 0x000e680000000400 */
[----:B------:R-:W-:Y:S01]  /*17e0*/  BAR.SYNC.DEFER_BLOCKING 0x0 ;  /* 0x0000000000007b1d */ /* 0x000fe20000010000 */
[----:B0-----:R-:W-:-:S02]  /*17f0*/  PRMT R19, RZ, 0x7610, R19 ;  /* 0x00007610ff137816 */ /* 0x001fc40000000013 */
[----:B------:R-:W-:-:S03]  /*1800*/  PRMT R18, RZ, 0x7610, R18 ;  /* 0x00007610ff127816 */ /* 0x000fc60000000012 */
        /* <DEDUP_REMOVED lines=16> */
[----:B------:R1:W5:Y:S01]  /*1910*/  @!P1 LDG.E.U16 R18, [R12.64] ;  /* 0x000000200c129981 */ /* 0x000362000c1e1500 */
[----:B------:R-:W-:Y:S02]  /*1920*/  ISETP.GE.AND P1, PT, R48, UR7, PT ;  /* 0x0000000730007c0c */ /* 0x000fe4000bf26270 */
[----:B------:R-:W-:Y:S01]  /*1930*/  PRMT R34, RZ, 0x7610, R34 ;  /* 0x00007610ff227816 */ /* 0x000fe20000000022 */
[----:B------:R1:W5:Y:S04]  /*1940*/  @!P4 LDG.E.U16 R27, [R12.64+0x240] ;  /* 0x000240200c1bc981 */ /* 0x000368000c1e1500 */
[----:B------:R1:W5:Y:S04]  /*1950*/  @!P0 LDG.E.U16 R30, [R12.64+0x280] ;  /* 0x000280200c1e8981 */ /* 0x000368000c1e1500 */
[----:B------:R1:W5:Y:S04]  /*1960*/  @!P6 LDG.E.U16 R29, [R12.64+0x2c0] ;  /* 0x0002c0200c1de981 */ /* 0x000368000c1e1500 */
[----:B------:R1:W5:Y:S04]  /*1970*/  @!P5 LDG.E.U16 R32, [R12.64+0x300] ;  /* 0x000300200c20d981 */ /* 0x000368000c1e1500 */
[----:B------:R1:W5:Y:S04]  /*1980*/  @!P3 LDG.E.U16 R31, [R12.64+0x340] ;  /* 0x000340200c1fb981 */ /* 0x000368000c1e1500 */
[----:B------:R1:W5:Y:S04]  /*1990*/  @!P2 LDG.E.U16 R34, [R12.64+0x380] ;  /* 0x000380200c22a981 */ /* 0x000368000c1e1500 */
[----:B------:R1:W5:Y:S02]  /*19a0*/  @!P1 LDG.E.U16 R33, [R12.64+0x3c0] ;  /* 0x0003c0200c219981 */ /* 0x000364000c1e1500 */
[----:B-1----:R-:W-:-:S02]  /*19b0*/  PRMT R12, RZ, 0x5410, R90 ;  /* 0x00005410ff0c7816 */ /* 0x002fc4000000005a */
[----:B------:R-:W-:Y:S01]  /*19c0*/  PRMT R13, RZ, 0x5410, R89 ;  /* 0x00005410ff0d7816 */ /* 0x000fe20000000059 */
[----:B------:R-:W-:Y:S01]  /*19d0*/  HFMA2.MMA R54, -RZ, RZ, 0, 0 ;  /* 0x00000000ff367435 */ /* 0x000fe200000001ff */
[----:B--2---:R-:W-:Y:S01]  /*19e0*/  PRMT R40, RZ, 0x5410, R20 ;  /* 0x00005410ff287816 */ /* 0x004fe20000000014 */
[----:B------:R-:W-:Y:S01]  /*19f0*/  CS2R R50, SRZ ;  /* 0x0000000000327805 */ /* 0x000fe2000001ff00 */
[----:B------:R-:W-:Y:S01]  /*1a00*/  CS2R R48, SRZ ;  /* 0x0000000000307805 */ /* 0x000fe2000001ff00 */
[----:B------:R-:W-:Y:S01]  /*1a10*/  CS2R R46, SRZ ;  /* 0x00000000002e7805 */ /* 0x000fe2000001ff00 */
[----:B------:R-:W-:Y:S01]  /*1a20*/  CS2R R44, SRZ ;  /* 0x00000000002c7805 */ /* 0x000fe2000001ff00 */
[----:B------:R-:W-:Y:S01]  /*1a30*/  CS2R R38, SRZ ;  /* 0x0000000000267805 */ /* 0x000fe2000001ff00 */
[----:B------:R-:W-:Y:S01]  /*1a40*/  CS2R R36, SRZ ;  /* 0x0000000000247805 */ /* 0x000fe2000001ff00 */
[----:B------:R-:W-:Y:S02]  /*1a50*/  PRMT R14, RZ, 0x5410, R14 ;  /* 0x00005410ff0e7816 */ /* 0x000fe4000000000e */
[----:B------:R-:W-:-:S02]  /*1a60*/  PRMT R15, RZ, 0x5410, R15 ;  /* 0x00005410ff0f7816 */ /* 0x000fc4000000000f */
[----:B---3--:R-:W-:Y:S02]  /*1a70*/  PRMT R11, RZ, 0x5410, R11 ;  /* 0x00005410ff0b7816 */ /* 0x008fe4000000000b */
[----:B----4-:R-:W-:Y:S02]  /*1a80*/  PRMT R10, RZ, 0x5410, R10 ;  /* 0x00005410ff0a7816 */ /* 0x010fe4000000000a */
        /* <DEDUP_REMOVED lines=24> */
[----:B------:R-:W-:Y:S01]  /*1c10*/  STS.U16 [R92+0x3c0], R33 ;  /* 0x0003c0215c007388 */ /* 0x000fe20000000400 */
[----:B------:R-:W-:-:S06]  /*1c20*/  NOP ;  /* 0x0000000000007918 */ /* 0x000fcc0000000000 */
[----:B------:R-:W0:Y:S04]  /*1c30*/  LDS.U16 R68, [R91] ;  /* 0x000000005b447984 */ /* 0x000e280000000400 */
[----:B------:R-:W1:Y:S04]  /*1c40*/  LDS.U16 R67, [R91+0x2] ;  /* 0x000002005b437984 */ /* 0x000e680000000400 */
[----:B------:R-:W2:Y:S04]  /*1c50*/  LDS.U16 R66, [R91+0x4] ;  /* 0x000004005b427984 */ /* 0x000ea80000000400 */
[----:B------:R-:W3:Y:S04]  /*1c60*/  LDS.U16 R65, [R91+0x6] ;  /* 0x000006005b417984 */ /* 0x000ee80000000400 */
[----:B------:R-:W4:Y:S04]  /*1c70*/  LDS.U16 R64, [R91+0x8] ;  /* 0x000008005b407984 */ /* 0x000f280000000400 */
[----:B------:R-:W5:Y:S04]  /*1c80*/  LDS.U16 R63, [R91+0xa] ;  /* 0x00000a005b3f7984 */ /* 0x000f680000000400 */
[----:B------:R-:W5:Y:S04]  /*1c90*/  LDS.U16 R62, [R91+0xc] ;  /* 0x00000c005b3e7984 */ /* 0x000f680000000400 */
[----:B------:R-:W5:Y:S04]  /*1ca0*/  LDS.U16 R61, [R91+0xe] ;  /* 0x00000e005b3d7984 */ /* 0x000f680000000400 */
[----:B------:R-:W5:Y:S04]  /*1cb0*/  LDS.U16 R60, [R91+0x10] ;  /* 0x000010005b3c7984 */ /* 0x000f680000000400 */
[----:B------:R-:W5:Y:S01]  /*1cc0*/  LDS.U16 R59, [R91+0x12] ;  /* 0x000012005b3b7984 */ /* 0x000f620000000400 */
[----:B0-----:R-:W-:-:S03]  /*1cd0*/  PRMT R68, RZ, 0x5410, R68 ;  /* 0x00005410ff447816 */ /* 0x001fc60000000044 */
[----:B------:R-:W0:Y:S01]  /*1ce0*/  LDS.U16 R58, [R91+0x14] ;  /* 0x000014005b3a7984 */ /* 0x000e220000000400 */
[----:B-1----:R-:W-:Y:S01]  /*1cf0*/  PRMT R67, RZ, 0x5410, R67 ;  /* 0x00005410ff437816 */ /* 0x002fe20000000043 */
[----:B------:R-:W-:Y:S02]  /*1d00*/  FFMA.FTZ R12, R68, R12, R113 ;  /* 0x0000000c440c7223 */ /* 0x000fe40000010071 */
[----:B------:R-:W1:Y:S01]  /*1d10*/  LDS.U16 R57, [R91+0x16] ;  /* 0x000016005b397984 */ /* 0x000e620000000400 */
[----:B--2---:R-:W-:Y:S01]  /*1d20*/  PRMT R66, RZ, 0x5410, R66 ;  /* 0x00005410ff427816 */ /* 0x004fe20000000042 */
[----:B------:R-:W-:Y:S01]  /*1d30*/  FFMA.FTZ R13, R67, R13, R12 ;  /* 0x0000000d430d7223 */ /* 0x000fe2000001000c */
[----:B------:R-:W-:Y:S01]  /*1d40*/  PRMT R12, RZ, 0x5410, R88 ;  /* 0x00005410ff0c7816 */ /* 0x000fe20000000058 */
[----:B------:R-:W2:Y:S01]  /*1d50*/  LDS.U16 R56, [R91+0x18] ;  /* 0x000018005b387984 */ /* 0x000ea20000000400 */
[----:B---3--:R-:W-:-:S03]  /*1d60*/  PRMT R65, RZ, 0x5410, R65 ;  /* 0x00005410ff417816 */ /* 0x008fc60000000041 */
[----:B------:R-:W-:Y:S01]  /*1d70*/  FFMA.FTZ R12, R66, R12, R13 ;  /* 0x0000000c420c7223 */ /* 0x000fe2000001000d */
[----:B------:R-:W-:Y:S01]  /*1d80*/  PRMT R13, RZ, 0x5410, R81 ;  /* 0x00005410ff0d7816 */ /* 0x000fe20000000051 */
[----:B------:R-:W3:Y:S01]  /*1d90*/  LDS.U16 R55, [R91+0x1a] ;  /* 0x00001a005b377984 */ /* 0x000ee20000000400 */
[----:B----4-:R-:W-:-:S03]  /*1da0*/  PRMT R64, RZ, 0x5410, R64 ;  /* 0x00005410ff407816 */ /* 0x010fc60000000040 */
[----:B------:R-:W-:Y:S01]  /*1db0*/  FFMA.FTZ R13, R65, R13, R12 ;  /* 0x0000000d410d7223 */ /* 0x000fe2000001000c */
[----:B------:R-:W-:Y:S01]  /*1dc0*/  PRMT R12, RZ, 0x5410, R80 ;  /* 0x00005410ff0c7816 */ /* 0x000fe20000000050 */
[----:B------:R-:W4:Y:S01]  /*1dd0*/  LDS.U16 R53, [R91+0x1c] ;  /* 0x00001c005b357984 */ /* 0x000f220000000400 */
[----:B-----5:R-:W-:-:S03]  /*1de0*/  PRMT R63, RZ, 0x5410, R63 ;  /* 0x00005410ff3f7816 */ /* 0x020fc6000000003f */
[----:B------:R-:W-:Y:S01]  /*1df0*/  FFMA.FTZ R12, R64, R12, R13 ;  /* 0x0000000c400c7223 */ /* 0x000fe2000001000d */
[----:B------:R-:W-:Y:S01]  /*1e00*/  PRMT R13, RZ, 0x5410, R79 ;  /* 0x00005410ff0d7816 */ /* 0x000fe2000000004f */
[----:B------:R-:W5:Y:S01]  /*1e10*/  LDS.U16 R52, [R91+0x1e] ;  /* 0x00001e005b347984 */ /* 0x000f620000000400 */
[----:B------:R-:W-:-:S03]  /*1e20*/  PRMT R62, RZ, 0x5410, R62 ;  /* 0x00005410ff3e7816 */ /* 0x000fc6000000003e */
[----:B------:R-:W-:Y:S01]  /*1e30*/  FFMA.FTZ R13, R63, R13, R12 ;  /* 0x0000000d3f0d7223 */ /* 0x000fe2000001000c */
[----:B------:R-:W-:Y:S02]  /*1e40*/  PRMT R12, RZ, 0x5410, R78 ;  /* 0x00005410ff0c7816 */ /* 0x000fe4000000004e */
        /* <DEDUP_REMOVED lines=9> */
[----:B0-----:R-:W-:-:S03]  /*1ee0*/  PRMT R58, RZ, 0x5410, R58 ;  /* 0x00005410ff3a7816 */ /* 0x001fc6000000003a */
[----:B------:R-:W-:Y:S01]  /*1ef0*/  FFMA.FTZ R13, R59, R13, R12 ;  /* 0x0000000d3b0d7223 */ /* 0x000fe2000001000c */
[----:B------:R-:W-:Y:S02]  /*1f00*/  PRMT R12, RZ, 0x5410, R74 ;  /* 0x00005410ff0c7816 */ /* 0x000fe4000000004a */
[----:B-1----:R-:W-:-:S03]  /*1f10*/  PRMT R57, RZ, 0x5410, R57 ;  /* 0x00005410ff397816 */ /* 0x002fc60000000039 */
[----:B------:R-:W-:Y:S01]  /*1f20*/  FFMA.FTZ R12, R58, R12, R13 ;  /* 0x0000000c3a0c7223 */ /* 0x000fe2000001000d */
[----:B------:R-:W-:Y:S02]  /*1f30*/  PRMT R13, RZ, 0x5410, R73 ;  /* 0x00005410ff0d7816 */ /* 0x000fe40000000049 */
[----:B--2---:R-:W-:-:S03]  /*1f40*/  PRMT R56, RZ, 0x5410, R56 ;  /* 0x00005410ff387816 */ /* 0x004fc60000000038 */
[----:B------:R-:W-:Y:S01]  /*1f50*/  FFMA.FTZ R13, R57, R13, R12 ;  /* 0x0000000d390d7223 */ /* 0x000fe2000001000c */
[----:B------:R-:W-:Y:S01]  /*1f60*/  PRMT R12, RZ, 0x5410, R72 ;  /* 0x00005410ff0c7816 */ /* 0x000fe20000000048 */
[----:B------:R-:W-:Y:S01]  /*1f70*/  IMAD.MOV.U32 R18, RZ, RZ, c[0x0][0x16c] ;  /* 0x00005b00ff127624 */ /* 0x000fe200078e00ff */
[----:B---3--:R-:W-:-:S03]  /*1f80*/  PRMT R55, RZ, 0x5410, R55 ;  /* 0x00005410ff377816 */ /* 0x008fc60000000037 */
[----:B------:R-:W-:Y:S01]  /*1f90*/  FFMA.FTZ R12, R56, R12, R13 ;  /* 0x0000000c380c7223 */ /* 0x000fe2000001000d */
[----:B------:R-:W-:Y:S02]  /*1fa0*/  PRMT R13, RZ, 0x5410, R71 ;  /* 0x00005410ff0d7816 */ /* 0x000fe40000000047 */
[----:B------:R-:W-:Y:S02]  /*1fb0*/  ISETP.GE.AND P0, PT, R18, 0x1, PT ;  /* 0x000000011200780c */ /* 0x000fe40003f06270 */
[----:B----4-:R-:W-:Y:S01]  /*1fc0*/  PRMT R53, RZ, 0x5410, R53 ;  /* 0x00005410ff357816 */ /* 0x010fe20000000035 */
[----:B------:R-:W-:Y:S01]  /*1fd0*/  FFMA.FTZ R12, R55, R13, R12 ;  /* 0x0000000d370c7223 */ /* 0x000fe2000001000c */
[----:B------:R-:W-:Y:S02]  /*1fe0*/  PRMT R13, RZ, 0x5410, R70 ;  /* 0x00005410ff0d7816 */ /* 0x000fe40000000046 */
[----:B------:R-:W-:Y:S02]  /*1ff0*/  PRMT R113, RZ, 0x5410, R69 ;  /* 0x00005410ff717816 */ /* 0x000fe40000000045 */
[----:B-----5:R-:W-:Y:S01]  /*2000*/  PRMT R52, RZ, 0x5410, R52 ;  /* 0x00005410ff347816 */ /* 0x020fe20000000034 */
[----:B------:R-:W-:Y:S01]  /*2010*/  FFMA.FTZ R13, R53, R13, R12 ;  /* 0x0000000d350d7223 */ /* 0x000fe2000001000c */
[----:B------:R-:W-:Y:S01]  /*2020*/  CS2R R34, SRZ ;  /* 0x0000000000227805 */ /* 0x000fe2000001ff00 */
[----:B------:R-:W-:-:S02]  /*2030*/  IMAD.MOV.U32 R33, RZ, RZ, RZ ;  /* 0x000000ffff217224 */ /* 0x000fc400078e00ff */
[----:B------:R-:W-:Y:S01]  /*2040*/  FFMA.FTZ R113, R52, R113, R13 ;  /* 0x0000007134717223 */ /* 0x000fe2000001000d */
[----:B------:R-:W-:Y:S01]  /*2050*/  PRMT R13, RZ, 0x5410, R17 ;  /* 0x00005410ff0d7816 */ /* 0x000fe20000000011 */
[----:B------:R-:W-:Y:S01]  /*2060*/  FMUL.FTZ R32, R68, UR5 ;  /* 0x0000000544207c20 */ /* 0x000fe20008410000 */
[----:B------:R-:W-:Y:S01]  /*2070*/  PRMT R12, RZ, 0x5410, R16 ;  /* 0x00005410ff0c7816 */ /* 0x000fe20000000010 */
[----:B------:R-:W-:Y:S02]  /*2080*/  FMUL.FTZ R31, R67, UR5 ;  /* 0x00000005431f7c20 */ /* 0x000fe40008410000 */
[----:B------:R-:W-:Y:S02]  /*2090*/  FMUL.FTZ R30, R66, UR5 ;  /* 0x00000005421e7c20 */ /* 0x000fe40008410000 */
[----:B------:R-:W-:Y:S02]  /*20a0*/  FMUL.FTZ R29, R65, UR5 ;  /* 0x00000005411d7c20 */ /* 0x000fe40008410000 */
[----:B------:R-:W-:-:S02]  /*20b0*/  FMUL.FTZ R28, R64, UR5 ;  /* 0x00000005401c7c20 */ /* 0x000fc40008410000 */
[----:B------:R-:W-:Y:S02]  /*20c0*/  FMUL.FTZ R27, R63, UR5 ;  /* 0x000000053f1b7c20 */ /* 0x000fe40008410000 */
[----:B------:R-:W-:Y:S02]  /*20d0*/  FMUL.FTZ R26, R62, UR5 ;  /* 0x000000053e1a7c20 */ /* 0x000fe40008410000 */
        /* <DEDUP_REMOVED lines=8> */
[----:B------:R-:W-:Y:S01]  /*2160*/  FMUL.FTZ R17, R52, UR5 ;  /* 0x0000000534117c20 */ /* 0x000fe20008410000 */
[----:B------:R-:W-:Y:S06]  /*2170*/  BAR.SYNC.DEFER_BLOCKING 0x0 ;  /* 0x0000000000007b1d */ /* 0x000fec0000010000 */
[----:B------:R-:W-:Y:S05]  /*2180*/  @!P0 BRA `(.L_x_1) ;  /* 0x000029c000008947 */ /* 0x000fea0003800000 */
[----:B------:R-:W-:Y:S01]  /*2190*/  UIADD3 UR30, UR20, -0x1, URZ ;  /* 0xffffffff141e7890 */ /* 0x000fe2000fffe03f */
[----:B------:R-:W-:Y:S01]  /*21a0*/  FADD.FTZ R16, R14, UR4 ;  /* 0x000000040e107e21 */ /* 0x000fe20008010000 */
[----:B------:R-:W-:Y:S01]  /*21b0*/  ULEA.HI UR7, UR20, UR20, URZ, 0x1 ;  /* 0x0000001414077291 */ /* 0x000fe2000f8f083f */
[----:B------:R-:W-:Y:S01]  /*21c0*/  FADD.FTZ R14, R12, UR4 ;  /* 0x000000040c0e7e21 */ /* 0x000fe20008010000 */
[----:B------:R-:W-:Y:S01]  /*21d0*/  ULEA.HI UR16, UR30, UR30, URZ, 0x1 ;  /* 0x0000001e1e107291 */ /* 0x000fe2000f8f083f */
[----:B------:R-:W-:Y:S01]  /*21e0*/  FADD.FTZ R15, R15, UR4 ;  /* 0x000000040f0f7e21 */ /* 0x000fe20008010000 */
[----:B------:R-:W-:Y:S01]  /*21f0*/  ULOP3.LUT UR7, UR7, 0xfffffe, URZ, 0xc0, !UPT ;  /* 0x00fffffe07077892 */ /* 0x000fe2000f8ec03f */
[----:B------:R-:W-:Y:S01]  /*2200*/  FADD.FTZ R13, R13, UR4 ;  /* 0x000000040d0d7e21 */ /* 0x000fe20008010000 */
[----:B------:R-:W-:Y:S01]  /*2210*/  ULOP3.LUT UR16, UR16, 0xfffffe, URZ, 0xc0, !UPT ;  /* 0x00fffffe10107892 */ /* 0x000fe2000f8ec03f */
[----:B------:R-:W-:Y:S01]  /*2220*/  FADD.FTZ R12, R40, UR4 ;  /* 0x00000004280c7e21 */ /* 0x000fe20008010000 */
[----:B------:R-:W-:Y:S01]  /*2230*/  MOV R54, RZ ;  /* 0x000000ff00367202 */ /* 0x000fe20000000f00 */
[----:B------:R-:W-:Y:S01]  /*2240*/  FADD.FTZ R11, R11, UR4 ;  /* 0x000000040b0b7e21 */ /* 0x000fe20008010000 */
[----:B------:R-:W-:Y:S01]  /*2250*/  UIADD3 UR27, UR20, -UR7, URZ ;  /* 0x80000007141b7290 */ /* 0x000fe2000fffe03f */
[----:B------:R-:W-:Y:S01]  /*2260*/  FADD.FTZ R10, R10, UR4 ;  /* 0x000000040a0a7e21 */ /* 0x000fe20008010000 */
[----:B------:R-:W-:Y:S01]  /*2270*/  UIADD3 UR30, UR30, -UR16, URZ ;  /* 0x800000101e1e7290 */ /* 0x000fe2000fffe03f */
[----:B------:R-:W-:Y:S01]  /*2280*/  FADD.FTZ R9, R9, UR4 ;  /* 0x0000000409097e21 */ /* 0x000fe20008010000 */
[----:B------:R-:W-:Y:S01]  /*2290*/  UMOV UR7, URZ ;  /* 0x0000003f00077c82 */ /* 0x000fe20008000000 */
[----:B------:R-:W-:-:S02]  /*22a0*/  FADD.FTZ R8, R8, UR4 ;  /* 0x0000000408087e21 */ /* 0x000fc40008010000 */
[----:B------:R-:W-:Y:S02]  /*22b0*/  FADD.FTZ R7, R7, UR4 ;  /* 0x0000000407077e21 */ /* 0x000fe40008010000 */
[----:B------:R-:W-:Y:S02]  /*22c0*/  FADD.FTZ R6, R6, UR4 ;  /* 0x0000000406067e21 */ /* 0x000fe40008010000 */
[----:B------:R-:W-:Y:S02]  /*22d0*/  FADD.FTZ R5, R5, UR4 ;  /* 0x0000000405057e21 */ /* 0x000fe40008010000 */
[----:B------:R-:W-:Y:S02]  /*22e0*/  FADD.FTZ R4, R4, UR4 ;  /* 0x0000000404047e21 */ /* 0x000fe40008010000 */
[----:B------:R-:W-:Y:S02]  /*22f0*/  FADD.FTZ R3, R3, UR4 ;  /* 0x0000000403037e21 */ /* 0x000fe40008010000 */
[----:B------:R-:W-:-:S02]  /*2300*/  FADD.FTZ R2, R2, UR4 ;  /* 0x0000000402027e21 */ /* 0x000fc40008010000 */
[----:B------:R-:W-:Y:S02]  /*2310*/  FADD.FTZ R0, R0, UR4 ;  /* 0x0000000400007e21 */ /* 0x000fe40008010000 */
.L_x_17:
[----:B------:R-:W-:Y:S02]  /*2320*/  ULDC.64 UR28, c[0x0][0x180] ;  /* 0x00006000001c7ab9 */ /* 0x000fe40000000a00 */
[----:B------:R-:W-:Y:S02]  /*2330*/  UIMAD UR16, UR15, UR28, URZ ;  /* 0x0000001c0f1072a4 */ /* 0x000fe4000f8e023f */
[----:B------:R-:W-:Y:S02]  /*2340*/  UIMAD.WIDE.U32 UR18, UR14, UR28, URZ ;  /* 0x0000001c0e1272a5 */ /* 0x000fe4000f8e003f */
[----:B------:R-:W-:Y:S02]  /*2350*/  UIMAD UR28, UR14, UR29, UR16 ;  /* 0x0000001d0e1c72a4 */ /* 0x000fe4000f8e0210 */
[----:B------:R-:W-:Y:S02]  /*2360*/  USHF.R.S32.HI UR38, URZ, 0x1f, UR7 ;  /* 0x0000001f3f267899 */ /* 0x000fe40008011407 */
[----:B------:R-:W-:-:S02]  /*2370*/  ULDC.64 UR16, c[0x0][0x188] ;  /* 0x0000620000107ab9 */ /* 0x000fc40000000a00 */
[----:B------:R-:W-:Y:S02]  /*2380*/  UIADD3 UR19, UR19, UR28, URZ ;  /* 0x0000001c13137290 */ /* 0x000fe4000fffe03f */
[----:B------:R-:W-:Y:S02]  /*2390*/  UIMAD UR28, UR38, UR16, URZ ;  /* 0x00000010261c72a4 */ /* 0x000fe4000f8e023f */
[----:B------:R-:W-:Y:S02]  /*23a0*/  ULDC.64 UR34, c[0x0][0x220] ;  /* 0x0000880000227ab9 */ /* 0x000fe40000000a00 */
[----:B------:R-:W-:Y:S02]  /*23b0*/  UIMAD UR28, UR7, UR17, UR28 ;  /* 0x00000011071c72a4 */ /* 0x000fe4000f8e021c */
[----:B------:R-:W-:-:S04]  /*23c0*/  UIMAD.WIDE.U32 UR16, UR7, UR16, UR18 ;  /* 0x00000010071072a5 */ /* 0x000fc8000f8e0012 */
[----:B------:R-:W-:Y:S02]  /*23d0*/  UIADD3 UR18, UR17, UR28, URZ ;  /* 0x0000001c11127290 */ /* 0x000fe4000fffe03f */
[----:B------:R-:W-:-:S04]  /*23e0*/  ULEA UR17, UP0, UR16, UR34, 0x2 ;  /* 0x0000002210117291 */ /* 0x000fc8000f80103f */
[----:B------:R-:W-:Y:S02]  /*23f0*/  ULEA.HI.X UR16, UR16, UR35, UR18, 0x2, UP0 ;  /* 0x0000002310107291 */ /* 0x000fe400080f1412 */
[----:B------:R-:W-:Y:S01]  /*2400*/  IMAD.U32 R40, RZ, RZ, UR17 ;  /* 0x00000011ff287e24 */ /* 0x000fe2000f8e00ff */
[----:B------:R-:W-:-:S03]  /*2410*/  ULDC.64 UR18, c[0x0][0x1b8] ;  /* 0x00006e0000127ab9 */ /* 0x000fc60000000a00 */
[----:B------:R-:W-:Y:S01]  /*2420*/  MOV R41, UR16 ;  /* 0x0000001000297c02 */ /* 0x000fe20008000f00 */
[----:B------:R-:W-:-:S04]  /*2430*/  ULDC.64 UR16, c[0x0][0x198] ;  /* 0x0000660000107ab9 */ /* 0x000fc80000000a00 */
[----:B------:R0:W2:Y:S01]  /*2440*/  LDG.E R40, [R40.64] ;  /* 0x0000002028287981 */ /* 0x0000a2000c1e1900 */
[----:B------:R-:W-:Y:S01]  /*2450*/  UIMAD.WIDE.U32 UR34, UR14, UR16, URZ ;  /* 0x000000100e2272a5 */ /* 0x000fe2000f8e003f */
[C---:B------:R-:W-:Y:S01]  /*2460*/  ISETP.NE.AND P1, PT, R111.reuse, RZ, PT ;  /* 0x000000ff6f00720c */ /* 0x040fe20003f25270 */
[----:B------:R-:W-:Y:S01]  /*2470*/  UIMAD UR28, UR15, UR18, URZ ;  /* 0x000000120f1c72a4 */ /* 0x000fe2000f8e023f */
[----:B------:R-:W-:Y:S01]  /*2480*/  LOP3.LUT P0, RZ, R111, 0x1f, RZ, 0xc0, !PT ;  /* 0x0000001f6fff7812 */ /* 0x000fe2000780c0ff */
[----:B------:R-:W-:Y:S01]  /*2490*/  UIMAD UR16, UR15, UR16, URZ ;  /* 0x000000100f1072a4 */ /* 0x000fe2000f8e023f */
[----:B------:R-:W-:Y:S01]  /*24a0*/  MOV R43, UR20 ;  /* 0x00000014002b7c02 */ /* 0x000fe20008000f00 */
[----:B------:R-:W-:Y:S01]  /*24b0*/  UIMAD UR43, UR14, UR19, UR28 ;  /* 0x000000130e2b72a4 */ /* 0x000fe2000f8e021c */
[----:B------:R-:W-:Y:S01]  /*24c0*/  MOV R42, 0x100 ;  /* 0x00000100002a7802 */ /* 0x000fe20000000f00 */
[----:B------:R-:W-:Y:S01]  /*24d0*/  UIMAD UR40, UR14, UR17, UR16 ;  /* 0x000000110e2872a4 */ /* 0x000fe2000f8e0210 */
[----:B0-----:R-:W-:Y:S01]  /*24e0*/  IMAD.U32 R41, RZ, RZ, UR30 ;  /* 0x0000001eff297e24 */ /* 0x001fe2000f8e00ff */
[----:B------:R-:W-:Y:S01]  /*24f0*/  UIMAD.WIDE.U32 UR16, UR14, UR18, URZ ;  /* 0x000000120e1072a5 */ /* 0x000fe2000f8e003f */
[----:B------:R-:W-:Y:S01]  /*2500*/  ISETP.LT.OR P0, PT, R43, 0x2, P0 ;  /* 0x000000022b00780c */ /* 0x000fe20000701670 */
[----:B------:R-:W-:Y:S01]  /*2510*/  ULDC.64 UR28, c[0x0][0x1a0] ;  /* 0x00006800001c7ab9 */ /* 0x000fe20000000a00 */
[----:B------:R-:W-:Y:S01]  /*2520*/  MOV R84, c[0x0][0x16c] ;  /* 0x00005b0000547a02 */ /* 0x000fe20000000f00 */
[----:B------:R-:W-:-:S02]  /*2530*/  ULDC.64 UR18, c[0x0][0x1c0] ;  /* 0x0000700000127ab9 */ /* 0x000fc40000000a00 */
[----:B------:R-:W-:Y:S02]  /*2540*/  UIMAD UR41, UR38, UR28, URZ ;  /* 0x0000001c262972a4 */ /* 0x000fe4000f8e023f */
[----:B------:R-:W-:Y:S02]  /*2550*/  UIMAD UR38, UR38, UR18, URZ ;  /* 0x00000012262672a4 */ /* 0x000fe4000f8e023f */
[----:B------:R-:W-:Y:S02]  /*2560*/  UIADD3 UR17, UR17, UR43, URZ ;  /* 0x0000002b11117290 */ /* 0x000fe4000fffe03f */
[----:B------:R-:W-:Y:S02]  /*2570*/  UIADD3 UR35, UR35, UR40, URZ ;  /* 0x0000002823237290 */ /* 0x000fe4000fffe03f */
[----:B------:R-:W-:Y:S02]  /*2580*/  UIMAD UR38, UR7, UR19, UR38 ;  /* 0x00000013072672a4 */ /* 0x000fe4000f8e0226 */
[----:B------:R-:W-:-:S02]  /*2590*/  UIMAD UR41, UR7, UR29, UR41 ;  /* 0x0000001d072972a4 */ /* 0x000fc4000f8e0229 */
[----:B------:R-:W-:Y:S02]  /*25a0*/  UIMAD.WIDE.U32 UR18, UR7, UR18, UR16 ;  /* 0x00000012071272a5 */ /* 0x000fe4000f8e0010 */
[----:B------:R-:W-:Y:S02]  /*25b0*/  UIMAD.WIDE.U32 UR28, UR7, UR28, UR34 ;  /* 0x0000001c071c72a5 */ /* 0x000fe4000f8e0022 */
[----:B------:R-:W-:Y:S02]  /*25c0*/  ULDC.64 UR16, c[0x0][0x230] ;  /* 0x00008c0000107ab9 */ /* 0x000fe40000000a00 */
[----:B------:R-:W-:Y:S02]  /*25d0*/  ULDC.64 UR34, c[0x0][0x228] ;  /* 0x00008a0000227ab9 */ /* 0x000fe40000000a00 */
[----:B------:R-:W-:Y:S02]  /*25e0*/  UIADD3 UR19, UR19, UR38, URZ ;  /* 0x0000002613137290 */ /* 0x000fe4000fffe03f */
[----:B------:R-:W-:-:S02]  /*25f0*/  ULEA UR16, UP1, UR18, UR16, 0x2 ;  /* 0x0000001012107291 */ /* 0x000fc4000f82103f */
[----:B------:R-:W-:Y:S02]  /*2600*/  UIADD3 UR29, UR29, UR41, URZ ;  /* 0x000000291d1d7290 */ /* 0x000fe4000fffe03f */
[----:B------:R-:W-:Y:S02]  /*2610*/  ULEA UR34, UP0, UR28, UR34, 0x2 ;  /* 0x000000221c227291 */ /* 0x000fe4000f80103f */
[----:B------:R-:W-:Y:S02]  /*2620*/  ULEA.HI.X UR17, UR18, UR17, UR19, 0x2, UP1 ;  /* 0x0000001112117291 */ /* 0x000fe400088f1413 */
[----:B------:R-:W-:Y:S02]  /*2630*/  ULEA.HI.X UR35, UR28, UR35, UR29, 0x2, UP0 ;  /* 0x000000231c237291 */ /* 0x000fe400080f141d */
[----:B------:R-:W-:Y:S02]  /*2640*/  MOV R82, UR34 ;  /* 0x0000002200527c02 */ /* 0x000fe40008000f00 */
[----:B------:R-:W-:-:S02]  /*2650*/  IMAD.U32 R43, RZ, RZ, UR17 ;  /* 0x00000011ff2b7e24 */ /* 0x000fc4000f8e00ff */
[----:B------:R-:W-:-:S05]  /*2660*/  MOV R83, UR35 ;  /* 0x0000002300537c02 */ /* 0x000fca0008000f00 */
[----:B------:R0:W3:Y:S01]  /*2670*/  LDG.E R82, [R82.64] ;  /* 0x0000002052527981 */ /* 0x0000e2000c1e1900 */
[----:B------:R-:W-:Y:S01]  /*2680*/  IMAD.MOV.U32 R85, RZ, RZ, 0x8 ;  /* 0x00000008ff557424 */ /* 0x000fe200078e00ff */
[----:B--2---:R1:W2:Y:S02]  /*2690*/  R2UR UR42, R40 ;  /* 0x00000000282a73c2 */ /* 0x0042a400000e0000 */
[----:B-1----:R-:W-:Y:S01]  /*26a0*/  IADD3 R40, R111, 0x200, RZ ;  /* 0x000002006f287810 */ /* 0x002fe20007ffe0ff */
[----:B------:R-:W-:Y:S02]  /*26b0*/  @!P1 IMAD R40, R41, R42, UR7 ;  /* 0x0000000729289e24 */ /* 0x000fe4000f8e022a */
[----:B------:R-:W-:Y:S02]  /*26c0*/  IMAD.U32 R42, RZ, RZ, UR16 ;  /* 0x00000010ff2a7e24 */ /* 0x000fe4000f8e00ff */
[----:B------:R-:W-:-:S03]  /*26d0*/  IMAD.U32 R41, RZ, RZ, UR20 ;  /* 0x00000014ff297e24 */ /* 0x000fc6000f8e00ff */
[----:B------:R1:W3:Y:S01]  /*26e0*/  LDG.E R43, [R42.64] ;  /* 0x000000202a2b7981 */ /* 0x0002e2000c1e1900 */
[----:B--2---:R-:W-:Y:S01]  /*26f0*/  IMAD.U32 R87, RZ, RZ, UR42 ;  /* 0x0000002aff577e24 */ /* 0x004fe2000f8e00ff */
[----:B------:R-:W-:-:S03]  /*2700*/  @!P0 IADD3 R41, R41, -0x2, RZ ;  /* 0xfffffffe29298810 */ /* 0x000fc60007ffe0ff */
[----:B------:R-:W-:-:S04]  /*2710*/  FMUL.FTZ R87, R87, 1.4426950216293334961 ;  /* 0x3fb8aa3b57577820 */ /* 0x000fc80000410000 */
[----:B------:R-:W-:-:S06]  /*2720*/  FMUL.FTZ R163, R16, R87 ;  /* 0x0000005710a37220 */ /* 0x000fcc0000410000 */
[----:B------:R-:W2:Y:S01]  /*2730*/  MUFU.EX2 R163, R163 ;  /* 0x000000a300a37308 */ /* 0x000ea20000000800 */
[----:B------:R-:W-:Y:S02]  /*2740*/  IMAD.SHL.U32 R86, R40, 0x4, RZ ;  /* 0x0000000428567824 */ /* 0x000fe400078e00ff */
[----:B------:R-:W-:-:S03]  /*2750*/  FMUL.FTZ R128, R15, R87 ;  /* 0x000000570f807220 */ /* 0x000fc60000410000 */
[----:B--2---:R2:W-:Y:S01]  /*2760*/  STS [R86+0x1ae0], R163 ;  /* 0x001ae0a356007388 */ /* 0x0045e20000000800 */
[-C--:B------:R-:W-:Y:S02]  /*2770*/  FMUL.FTZ R127, R14, R87.reuse ;  /* 0x000000570e7f7220 */ /* 0x080fe40000410000 */
[----:B------:R-:W4:Y:S01]  /*2780*/  MUFU.EX2 R128, R128 ;  /* 0x0000008000807308 */ /* 0x000f220000000800 */
[----:B------:R-:W-:Y:S01]  /*2790*/  @!P0 IMAD R84, R41, R84, UR7 ;  /* 0x0000000729548e24 */ /* 0x000fe2000f8e0254 */
[----:B------:R-:W-:Y:S01]  /*27a0*/  HFMA2.MMA R41, -RZ, RZ, 0, 0 ;  /* 0x00000000ff297435 */ /* 0x000fe200000001ff */
[----:B------:R-:W-:Y:S01]  /*27b0*/  FMUL.FTZ R126, R13, R87 ;  /* 0x000000570d7e7220 */ /* 0x000fe20000410000 */
[----:B------:R-:W-:Y:S01]  /*27c0*/  MOV R40, 0x3f800000 ;  /* 0x3f80000000287802 */ /* 0x000fe20000000f00 */
[----:B------:R-:W-:Y:S01]  /*27d0*/  @!P0 IMAD.WIDE R84, R84, R85, UR10 ;  /* 0x0000000a54548e25 */ /* 0x000fe2000f8e0255 */
[----:B------:R-:W-:Y:S01]  /*27e0*/  BAR.SYNC.DEFER_BLOCKING 0x0 ;  /* 0x0000000000007b1d */ /* 0x000fe20000010000 */
[----:B0-----:R-:W-:-:S02]  /*27f0*/  PRMT R83, RZ, 0x5410, R90 ;  /* 0x00005410ff537816 */ /* 0x001fc4000000005a */
[----:B------:R-:W-:-:S03]  /*2800*/  FMUL.FTZ R125, R12, R87 ;  /* 0x000000570c7d7220 */ /* 0x000fc60000410000 */
[----:B------:R-:W0:Y:S01]  /*2810*/  MUFU.EX2 R127, R127 ;  /* 0x0000007f007f7308 */ /* 0x000e220000000800 */
[----:B-1----:R-:W-:Y:S01]  /*2820*/  PRMT R42, RZ, 0x5410, R89 ;  /* 0x00005410ff2a7816 */ /* 0x002fe20000000059 */
[----:B------:R-:W-:-:S06]  /*2830*/  FMUL.FTZ R124, R11, R87 ;  /* 0x000000570b7c7220 */ /* 0x000fcc0000410000 */
[----:B------:R-:W1:Y:S01]  /*2840*/  MUFU.EX2 R126, R126 ;  /* 0x0000007e007e7308 */ /* 0x000e620000000800 */
[----:B------:R-:W-:Y:S02]  /*2850*/  FMUL.FTZ R158, R16, R83 ;  /* 0x00000053109e7220 */ /* 0x000fe40000410000 */
[----:B------:R-:W-:Y:S02]  /*2860*/  FMUL.FTZ R161, R15, R42 ;  /* 0x0000002a0fa17220 */ /* 0x000fe40000410000 */
[----:B------:R-:W-:-:S03]  /*2870*/  FMUL.FTZ R114, R10, R87 ;  /* 0x000000570a727220 */ /* 0x000fc60000410000 */
[----:B------:R-:W0:Y:S01]  /*2880*/  MUFU.EX2 R125, R125 ;  /* 0x0000007d007d7308 */ /* 0x000e220000000800 */
[----:B------:R1:W5:Y:S01]  /*2890*/  @!P0 LDG.E.64 R40, [R84.64] ;  /* 0x0000002054288981 */ /* 0x000362000c1e1b00 */
[----:B--2---:R-:W-:Y:S01]  /*28a0*/  PRMT R86, RZ, 0x5410, R81 ;  /* 0x00005410ff567816 */ /* 0x004fe20000000051 */
[----:B----4-:R-:W-:Y:S02]  /*28b0*/  FFMA.FTZ R42, R158, R128, R161 ;  /* 0x000000809e2a7223 */ /* 0x010fe400000100a1 */
[----:B------:R-:W-:-:S03]  /*28c0*/  FMUL.FTZ R115, R9, R87 ;  /* 0x0000005709737220 */ /* 0x000fc60000410000 */
[----:B------:R-:W2:Y:S01]  /*28d0*/  MUFU.EX2 R124, R124 ;  /* 0x0000007c007c7308 */ /* 0x000ea20000000800 */
[----:B-1----:R-:W-:Y:S01]  /*28e0*/  PRMT R85, RZ, 0x5410, R88 ;  /* 0x00005410ff557816 */ /* 0x002fe20000000058 */
[----:B------:R-:W-:Y:S01]  /*28f0*/  FMUL.FTZ R84, R163, R128 ;  /* 0x00000080a3547220 */ /* 0x000fe20000410000 */
[----:B------:R-:W-:-:S03]  /*2900*/  PRMT R121, RZ, 0x5410, R80 ;  /* 0x00005410ff797816 */ /* 0x000fc60000000050 */
[----:B------:R-:W-:Y:S02]  /*2910*/  FMUL.FTZ R156, R14, R85 ;  /* 0x000000550e9c7220 */ /* 0x000fe40000410000 */
[----:B------:R-:W1:Y:S01]  /*2920*/  MUFU.EX2 R114, R114 ;  /* 0x0000007200727308 */ /* 0x000e620000000800 */
[----:B0-----:R-:W-:Y:S02]  /*2930*/  FMUL.FTZ R83, R127, R84 ;  /* 0x000000547f537220 */ /* 0x001fe40000410000 */
[----:B------:R-:W-:Y:S02]  /*2940*/  FMUL.FTZ R159, R13, R86 ;  /* 0x000000560d9f7220 */ /* 0x000fe40000410000 */
[----:B------:R-:W-:Y:S02]  /*2950*/  FFMA.FTZ R42, R127, R42, R156 ;  /* 0x0000002a7f2a7223 */ /* 0x000fe4000001009c */
[----:B------:R-:W-:Y:S01]  /*2960*/  FMUL.FTZ R116, R8, R87 ;  /* 0x0000005708747220 */ /* 0x000fe20000410000 */
[----:B------:R-:W0:Y:S01]  /*2970*/  MUFU.EX2 R115, R115 ;  /* 0x0000007300737308 */ /* 0x000e220000000800 */
[----:B------:R-:W-:Y:S01]  /*2980*/  ISETP.NE.AND P0, PT, R111, 0x7f, PT ;  /* 0x0000007f6f00780c */ /* 0x000fe20003f05270 */
[----:B------:R-:W-:Y:S01]  /*2990*/  FMUL.FTZ R84, R126, R83 ;  /* 0x000000537e547220 */ /* 0x000fe20000410000 */
[----:B------:R-:W-:Y:S01]  /*29a0*/  PRMT R120, RZ, 0x5410, R79 ;  /* 0x00005410ff787816 */ /* 0x000fe2000000004f */
[----:B------:R-:W-:-:S02]  /*29b0*/  FMUL.FTZ R154, R12, R121 ;  /* 0x000000790c9a7220 */ /* 0x000fc40000410000 */
[----:B------:R-:W-:Y:S02]  /*29c0*/  FFMA.FTZ R42, R126, R42, R159 ;  /* 0x0000002a7e2a7223 */ /* 0x000fe4000001009f */
[-C--:B------:R-:W-:Y:S01]  /*29d0*/  FMUL.FTZ R117, R7, R87.reuse ;  /* 0x0000005707757220 */ /* 0x080fe20000410000 */
[----:B------:R-:W4:Y:S01]  /*29e0*/  MUFU.EX2 R116, R116 ;  /* 0x0000007400747308 */ /* 0x000f220000000800 */
[----:B------:R-:W-:Y:S01]  /*29f0*/  PRMT R155, RZ, 0x5410, R78 ;  /* 0x00005410ff9b7816 */ /* 0x000fe2000000004e */
[----:B------:R-:W-:Y:S02]  /*2a00*/  FMUL.FTZ R83, R125, R84 ;  /* 0x000000547d537220 */ /* 0x000fe40000410000 */
[----:B------:R-:W-:Y:S01]  /*2a10*/  FMUL.FTZ R157, R11, R120 ;  /* 0x000000780b9d7220 */ /* 0x000fe20000410000 */
[----:B------:R-:W-:Y:S01]  /*2a20*/  PRMT R152, RZ, 0x5410, R77 ;  /* 0x00005410ff987816 */ /* 0x000fe2000000004d */
[----:B------:R-:W-:Y:S01]  /*2a30*/  FFMA.FTZ R42, R125, R42, R154 ;  /* 0x0000002a7d2a7223 */ /* 0x000fe2000001009a */
[----:B------:R-:W-:Y:S01]  /*2a40*/  PRMT R153, RZ, 0x5410, R76 ;  /* 0x00005410ff997816 */ /* 0x000fe2000000004c */
[----:B------:R-:W-:Y:S01]  /*2a50*/  FMUL.FTZ R118, R6, R87 ;  /* 0x0000005706767220 */ /* 0x000fe20000410000 */
[----:B------:R-:W0:Y:S01]  /*2a60*/  MUFU.EX2 R117, R117 ;  /* 0x0000007500757308 */ /* 0x000e220000000800 */
[----:B--2---:R-:W-:Y:S01]  /*2a70*/  FMUL.FTZ R83, R124, R83 ;  /* 0x000000537c537220 */ /* 0x004fe20000410000 */
[----:B------:R2:W2:Y:S01]  /*2a80*/  @P0 LDS R130, [R111.X4+0x22e4] ;  /* 0x0022e4006f820984 */ /* 0x0004a20000004800 */
[----:B------:R-:W-:-:S02]  /*2a90*/  FMUL.FTZ R155, R10, R155 ;  /* 0x0000009b0a9b7220 */ /* 0x000fc40000410000 */
[----:B------:R-:W-:Y:S02]  /*2aa0*/  FFMA.FTZ R42, R124, R42, R157 ;  /* 0x0000002a7c2a7223 */ /* 0x000fe4000001009d */
[----:B------:R-:W-:Y:S01]  /*2ab0*/  FMUL.FTZ R119, R5, R87 ;  /* 0x0000005705777220 */ /* 0x000fe20000410000 */
[----:B------:R-:W2:Y:S01]  /*2ac0*/  MUFU.EX2 R118, R118 ;  /* 0x0000007600767308 */ /* 0x000ea20000000800 */
[C---:B-1----:R-:W-:Y:S02]  /*2ad0*/  FMUL.FTZ R84, R114.reuse, R83 ;  /* 0x0000005372547220 */ /* 0x042fe40000410000 */
[----:B------:R-:W-:Y:S02]  /*2ae0*/  FMUL.FTZ R152, R9, R152 ;  /* 0x0000009809987220 */ /* 0x000fe40000410000 */
[----:B------:R-:W-:Y:S02]  /*2af0*/  FFMA.FTZ R42, R114, R42, R155 ;  /* 0x0000002a722a7223 */ /* 0x000fe4000001009b */
[----:B------:R-:W-:Y:S01]  /*2b00*/  FMUL.FTZ R120, R4, R87 ;  /* 0x0000005704787220 */ /* 0x000fe20000410000 */
[----:B------:R-:W-:Y:S01]  /*2b10*/  PRMT R150, RZ, 0x5410, R75 ;  /* 0x00005410ff967816 */ /* 0x000fe2000000004b */
[----:B------:R-:W1:Y:S01]  /*2b20*/  MUFU.EX2 R119, R119 ;  /* 0x0000007700777308 */ /* 0x000e620000000800 */
[----:B0-----:R-:W-:-:S02]  /*2b30*/  FMUL.FTZ R83, R115, R84 ;  /* 0x0000005473537220 */ /* 0x001fc40000410000 */
[----:B------:R-:W-:Y:S02]  /*2b40*/  FMUL.FTZ R153, R8, R153 ;  /* 0x0000009908997220 */ /* 0x000fe40000410000 */
[----:B------:R-:W-:Y:S02]  /*2b50*/  FFMA.FTZ R42, R115, R42, R152 ;  /* 0x0000002a732a7223 */ /* 0x000fe40000010098 */
[----:B------:R-:W-:Y:S01]  /*2b60*/  FMUL.FTZ R121, R3, R87 ;  /* 0x0000005703797220 */ /* 0x000fe20000410000 */
[----:B------:R-:W-:Y:S01]  /*2b70*/  PRMT R151, RZ, 0x5410, R74 ;  /* 0x00005410ff977816 */ /* 0x000fe2000000004a */
[----:B------:R-:W0:Y:S01]  /*2b80*/  MUFU.EX2 R120, R120 ;  /* 0x0000007800787308 */ /* 0x000e220000000800 */
[C---:B----4-:R-:W-:Y:S02]  /*2b90*/  FMUL.FTZ R84, R116.reuse, R83 ;  /* 0x0000005374547220 */ /* 0x050fe40000410000 */
[----:B------:R-:W-:Y:S02]  /*2ba0*/  FMUL.FTZ R150, R7, R150 ;  /* 0x0000009607967220 */ /* 0x000fe40000410000 */
[----:B------:R-:W-:-:S02]  /*2bb0*/  FFMA.FTZ R42, R116, R42, R153 ;  /* 0x0000002a742a7223 */ /* 0x000fc40000010099 */
[----:B------:R-:W-:Y:S01]  /*2bc0*/  FMUL.FTZ R122, R2, R87 ;  /* 0x00000057027a7220 */ /* 0x000fe20000410000 */
[----:B------:R-:W-:Y:S01]  /*2bd0*/  PRMT R148, RZ, 0x5410, R73 ;  /* 0x00005410ff947816 */ /* 0x000fe20000000049 */
[----:B------:R-:W4:Y:S01]  /*2be0*/  MUFU.EX2 R121, R121 ;  /* 0x0000007900797308 */ /* 0x000f220000000800 */
[C---:B------:R-:W-:Y:S02]  /*2bf0*/  FMUL.FTZ R83, R117.reuse, R84 ;  /* 0x0000005475537220 */ /* 0x040fe40000410000 */
[----:B------:R-:W-:Y:S02]  /*2c00*/  FMUL.FTZ R151, R6, R151 ;  /* 0x0000009706977220 */ /* 0x000fe40000410000 */
[----:B------:R-:W-:Y:S01]  /*2c10*/  FFMA.FTZ R42, R117, R42, R150 ;  /* 0x0000002a752a7223 */ /* 0x000fe20000010096 */
[----:B------:R-:W-:Y:S01]  /*2c20*/  PRMT R149, RZ, 0x5410, R72 ;  /* 0x00005410ff957816 */ /* 0x000fe20000000048 */
[----:B------:R-:W-:Y:S01]  /*2c30*/  FMUL.FTZ R123, R0, R87 ;  /* 0x00000057007b7220 */ /* 0x000fe20000410000 */
[----:B------:R-:W4:Y:S01]  /*2c40*/  MUFU.EX2 R122, R122 ;  /* 0x0000007a007a7308 */ /* 0x000f220000000800 */
[----:B--2---:R-:W-:-:S02]  /*2c50*/  FMUL.FTZ R84, R118, R83 ;  /* 0x0000005376547220 */ /* 0x004fc40000410000 */
[----:B------:R-:W-:Y:S02]  /*2c60*/  FMUL.FTZ R148, R5, R148 ;  /* 0x0000009405947220 */ /* 0x000fe40000410000 */
[----:B------:R-:W-:Y:S01]  /*2c70*/  FFMA.FTZ R42, R118, R42, R151 ;  /* 0x0000002a762a7223 */ /* 0x000fe20000010097 */
[----:B------:R-:W-:Y:S01]  /*2c80*/  PRMT R146, RZ, 0x5410, R71 ;  /* 0x00005410ff927816 */ /* 0x000fe20000000047 */
[C---:B-1----:R-:W-:Y:S01]  /*2c90*/  FMUL.FTZ R83, R119.reuse, R84 ;  /* 0x0000005477537220 */ /* 0x042fe20000410000 */
[----:B------:R-:W1:Y:S01]  /*2ca0*/  MUFU.EX2 R123, R123 ;  /* 0x0000007b007b7308 */ /* 0x000e620000000800 */
[----:B------:R-:W-:Y:S02]  /*2cb0*/  FMUL.FTZ R149, R4, R149 ;  /* 0x0000009504957220 */ /* 0x000fe40000410000 */
[----:B------:R-:W-:Y:S01]  /*2cc0*/  FFMA.FTZ R42, R119, R42, R148 ;  /* 0x0000002a772a7223 */ /* 0x000fe20000010094 */
[----:B------:R-:W-:Y:S01]  /*2cd0*/  PRMT R87, RZ, 0x5410, R70 ;  /* 0x00005410ff577816 */ /* 0x000fe20000000046 */
[----:B0-----:R-:W-:-:S02]  /*2ce0*/  FMUL.FTZ R84, R120, R83 ;  /* 0x0000005378547220 */ /* 0x001fc40000410000 */
[----:B------:R-:W-:Y:S02]  /*2cf0*/  FMUL.FTZ R146, R3, R146 ;  /* 0x0000009203927220 */ /* 0x000fe40000410000 */
[----:B------:R-:W-:Y:S01]  /*2d00*/  FFMA.FTZ R42, R120, R42, R149 ;  /* 0x0000002a782a7223 */ /* 0x000fe20000010095 */
[----:B------:R-:W-:Y:S01]  /*2d10*/  PRMT R85, RZ, 0x5410, R69 ;  /* 0x00005410ff557816 */ /* 0x000fe20000000045 */
[C---:B----4-:R-:W-:Y:S02]  /*2d20*/  FMUL.FTZ R83, R121.reuse, R84 ;  /* 0x0000005479537220 */ /* 0x050fe40000410000 */
[----:B------:R-:W-:Y:S02]  /*2d30*/  FMUL.FTZ R87, R2, R87 ;  /* 0x0000005702577220 */ /* 0x000fe40000410000 */
[----:B------:R-:W-:Y:S02]  /*2d40*/  FFMA.FTZ R42, R121, R42, R146 ;  /* 0x0000002a792a7223 */ /* 0x000fe40000010092 */
[----:B------:R-:W-:Y:S01]  /*2d50*/  FMUL.FTZ R84, R122, R83 ;  /* 0x000000537a547220 */ /* 0x000fe20000410000 */
[----:B------:R-:W-:Y:S01]  /*2d60*/  BSSY B0, `(.L_x_2) ;  /* 0x000000f000007945 */ /* 0x000fe20003800000 */
[----:B------:R-:W-:-:S02]  /*2d70*/  FMUL.FTZ R86, R0, R85 ;  /* 0x0000005500567220 */ /* 0x000fc40000410000 */
[----:B------:R-:W-:Y:S01]  /*2d80*/  FFMA.FTZ R83, R122, R42, R87 ;  /* 0x0000002a7a537223 */ /* 0x000fe20000010057 */
[----:B------:R-:W-:Y:S01]  /*2d90*/  LEA.HI R129, R111, R111, RZ, 0x1e ;  /* 0x0000006f6f817211 */ /* 0x000fe200078ff0ff */
[C---:B-1----:R-:W-:Y:S02]  /*2da0*/  FMUL.FTZ R42, R123.reuse, R84 ;  /* 0x000000547b2a7220 */ /* 0x042fe40000410000 */
[----:B---3--:R-:W-:Y:S02]  /*2db0*/  FMUL.FTZ R82, R82, R43 ;  /* 0x0000002b52527220 */ /* 0x008fe40000410000 */
[----:B------:R-:W-:Y:S01]  /*2dc0*/  FFMA.FTZ R43, R123, R83, R86 ;  /* 0x000000537b2b7223 */ /* 0x000fe20000010056 */
[----:B------:R-:W-:Y:S05]  /*2dd0*/  @P0 BRA `(.L_x_3) ;  /* 0x0000007000000947 */ /* 0x000fea0003800000 */
[----:B------:R-:W-:Y:S01]  /*2de0*/  ULDC UR16, c[0x0][0x174] ;  /* 0x00005d0000107ab9 */ /* 0x000fe20000000800 */
[----:B------:R-:W-:Y:S01]  /*2df0*/  IMAD.MOV.U32 R130, RZ, RZ, 0x3f800000 ;  /* 0x3f800000ff827424 */ /* 0x000fe200078e00ff */
[----:B------:R-:W-:-:S06]  /*2e00*/  UISETP.NE.AND UP0, UPT, UR20, UR16, UPT ;  /* 0x000000101400728c */ /* 0x000fcc000bf05270 */
[----:B------:R-:W-:-:S05]  /*2e10*/  PLOP3.LUT P0, PT, PT, PT, UP0, 0x80, 0x0 ;  /* 0x000000000000781c */ /* 0x000fca0003f0f008 */
[----:B------:R-:W-:-:S06]  /*2e20*/  @UP0 ULEA UR16, UR27, UR7, 0x8 ;  /* 0x000000071b100291 */ /* 0x000fcc000f8e403f */
[----:B------:R-:W-:-:S05]  /*2e30*/  MOV R83, UR16 ;  /* 0x0000001000537c02 */ /* 0x000fca0008000f00 */
[----:B------:R0:W1:Y:S02]  /*2e40*/  @P0 LDS R130, [R83.X4+0x1ae0] ;  /* 0x001ae00053820984 */ /* 0x0000640000004800 */
.L_x_3:
[----:B------:R-:W-:Y:S05]  /*2e50*/  BSYNC B0 ;  /* 0x0000000000007941 */ /* 0x000fea0003800000 */
.L_x_2:
[----:B------:R-:W-:Y:S01]  /*2e60*/  ISETP.GT.U32.AND P0, PT, R111, 0x1f, PT ;  /* 0x0000001f6f00780c */ /* 0x000fe20003f04070 */
[----:B------:R2:W-:Y:S01]  /*2e70*/  STS.64 [R129.X8+0x10d0], R42 ;  /* 0x0010d02a81007388 */ /* 0x0005e20000008a00 */
[----:B------:R-:W-:Y:S01]  /*2e80*/  BSSY B0, `(.L_x_4) ;  /* 0x000005e000007945 */ /* 0x000fe20003800000 */
[-C--:B------:R-:W-:Y:S02]  /*2e90*/  FMUL.FTZ R147, R68, R82.reuse ;  /* 0x0000005244937220 */ /* 0x080fe40000410000 */
[-C--:B------:R-:W-:Y:S02]  /*2ea0*/  FMUL.FTZ R144, R67, R82.reuse ;  /* 0x0000005243907220 */ /* 0x080fe40000410000 */
[-C--:B------:R-:W-:Y:S02]  /*2eb0*/  FMUL.FTZ R145, R66, R82.reuse ;  /* 0x0000005242917220 */ /* 0x080fe40000410000 */
[-C--:B------:R-:W-:Y:S02]  /*2ec0*/  FMUL.FTZ R142, R65, R82.reuse ;  /* 0x00000052418e7220 */ /* 0x080fe40000410000 */
[----:B------:R-:W-:-:S02]  /*2ed0*/  FMUL.FTZ R143, R64, R82 ;  /* 0x00000052408f7220 */ /* 0x000fc40000410000 */
[-C--:B------:R-:W-:Y:S02]  /*2ee0*/  FMUL.FTZ R141, R63, R82.reuse ;  /* 0x000000523f8d7220 */ /* 0x080fe40000410000 */
        /* <DEDUP_REMOVED lines=9> */
[----:B------:R-:W-:Y:S01]  /*2f80*/  FMUL.FTZ R131, R52, R82 ;  /* 0x0000005234837220 */ /* 0x000fe20000410000 */
[----:B------:R-:W-:Y:S06]  /*2f90*/  BAR.SYNC.DEFER_BLOCKING 0x0 ;  /* 0x0000000000007b1d */ /* 0x000fec0000010000 */
[----:B------:R-:W-:Y:S05]  /*2fa0*/  @P0 BRA `(.L_x_5) ;  /* 0x000004b000000947 */ /* 0x000fea0003800000 */
[----:B--2---:R-:W-:-:S05]  /*2fb0*/  IMAD R160, R111, 0x28, RZ ;  /* 0x000000286fa07824 */ /* 0x004fca00078e02ff */
[----:B------:R-:W-:Y:S04]  /*2fc0*/  LDS.64 R42, [R160+0x10d0] ;  /* 0x0010d000a02a7984 */ /* 0x000fe80000000a00 */
[----:B0-----:R-:W0:Y:S02]  /*2fd0*/  LDS.64 R82, [R160+0x10d8] ;  /* 0x0010d800a0527984 */ /* 0x001e240000000a00 */
[-C--:B0-----:R-:W-:Y:S02]  /*2fe0*/  FFMA.FTZ R84, R43, R82.reuse, R83 ;  /* 0x000000522b547223 */ /* 0x081fe40000010053 */
[----:B------:R-:W-:Y:S02]  /*2ff0*/  FMUL.FTZ R85, R42, R82 ;  /* 0x000000522a557220 */ /* 0x000fe40000410000 */
[----:B------:R-:W0:Y:S04]  /*3000*/  LDS.64 R42, [R160+0x10e0] ;  /* 0x0010e000a02a7984 */ /* 0x000e280000000a00 */
[----:B------:R-:W2:Y:S01]  /*3010*/  LDS.64 R82, [R160+0x10e8] ;  /* 0x0010e800a0527984 */ /* 0x000ea20000000a00 */
[----:B0-----:R-:W-:-:S02]  /*3020*/  FFMA.FTZ R43, R42, R84, R43 ;  /* 0x000000542a2b7223 */ /* 0x001fc4000001002b */
[----:B------:R-:W-:Y:S02]  /*3030*/  FMUL.FTZ R85, R42, R85 ;  /* 0x000000552a557220 */ /* 0x000fe40000410000 */
[C---:B--2---:R-:W-:Y:S02]  /*3040*/  FFMA.FTZ R162, R82.reuse, R43, R83 ;  /* 0x0000002b52a27223 */ /* 0x044fe40000010053 */
[----:B------:R-:W-:Y:S01]  /*3050*/  FMUL.FTZ R165, R82, R85 ;  /* 0x0000005552a57220 */ /* 0x000fe20000410000 */
[----:B------:R-:W-:Y:S05]  /*3060*/  BRA.DIV ~URZ, `(.L_x_6) ;  /* 0x00003a527f007947 */ /* 0x000fea000b800000 */
[----:B------:R0:W2:Y:S02]  /*3070*/  SHFL.UP PT, R42, R165, 0x1, RZ ;  /* 0x04200000a52a7989 */ /* 0x0000a400000e00ff */
.L_x_30:
[----:B------:R-:W-:Y:S05]  /*3080*/  BRA.DIV ~URZ, `(.L_x_7) ;  /* 0x00003ab27f007947 */ /* 0x000fea000b800000 */
[----:B------:R-:W3:Y:S01]  /*3090*/  SHFL.UP PT, R43, R162, 0x1, RZ ;  /* 0x04200000a22b7989 */ /* 0x000ee200000e00ff */
[----:B------:R-:W-:-:S13]  /*30a0*/  ISETP.GE.AND P0, PT, R110, 0x1, PT ;  /* 0x000000016e00780c */ /* 0x000fda0003f06270 */
[C---:B---3--:R-:W-:Y:S02]  /*30b0*/  @P0 FFMA.FTZ R162, R165.reuse, R43, R162 ;  /* 0x0000002ba5a20223 */ /* 0x048fe400000100a2 */
[----:B0-2---:R-:W-:Y:S01]  /*30c0*/  @P0 FMUL.FTZ R165, R165, R42 ;  /* 0x0000002aa5a50220 */ /* 0x005fe20000410000 */
[----:B------:R-:W-:Y:S02]  /*30d0*/  ISETP.GE.AND P0, PT, R110, 0x2, PT ;  /* 0x000000026e00780c */ /* 0x000fe40003f06270 */
[----:B------:R-:W0:Y:S04]  /*30e0*/  SHFL.UP PT, R43, R162, 0x2, RZ ;  /* 0x04400000a22b7989 */ /* 0x000e2800000e00ff */
[----:B------:R-:W2:Y:S07]  /*30f0*/  SHFL.UP PT, R42, R165, 0x2, RZ ;  /* 0x04400000a52a7989 */ /* 0x000eae00000e00ff */
[----:B0-----:R-:W-:-:S02]  /*3100*/  @P0 FFMA.FTZ R162, R43, R165, R162 ;  /* 0x000000a52ba20223 */ /* 0x001fc400000100a2 */
[----:B--2---:R-:W-:-:S03]  /*3110*/  @P0 FMUL.FTZ R165, R42, R165 ;  /* 0x000000a52aa50220 */ /* 0x004fc60000410000 */
[----:B------:R-:W0:Y:S01]  /*3120*/  SHFL.UP PT, R43, R162, 0x4, RZ ;  /* 0x04800000a22b7989 */ /* 0x000e2200000e00ff */
[----:B------:R-:W-:-:S03]  /*3130*/  ISETP.GE.AND P0, PT, R110, 0x4, PT ;  /* 0x000000046e00780c */ /* 0x000fc60003f06270 */
[----:B------:R-:W2:Y:S10]  /*3140*/  SHFL.UP PT, R42, R165, 0x4, RZ ;  /* 0x04800000a52a7989 */ /* 0x000eb400000e00ff */
[----:B0-----:R-:W-:-:S02]  /*3150*/  @P0 FFMA.FTZ R162, R165, R43, R162 ;  /* 0x0000002ba5a20223 */ /* 0x001fc400000100a2 */
[----:B--2---:R-:W-:-:S03]  /*3160*/  @P0 FMUL.FTZ R165, R165, R42 ;  /* 0x0000002aa5a50220 */ /* 0x004fc60000410000 */
[----:B------:R-:W0:Y:S01]  /*3170*/  SHFL.UP PT, R43, R162, 0x8, RZ ;  /* 0x05000000a22b7989 */ /* 0x000e2200000e00ff */
[----:B------:R-:W-:-:S03]  /*3180*/  ISETP.GE.AND P0, PT, R110, 0x8, PT ;  /* 0x000000086e00780c */ /* 0x000fc60003f06270 */
[----:B------:R-:W2:Y:S10]  /*3190*/  SHFL.UP PT, R42, R165, 0x8, RZ ;  /* 0x05000000a52a7989 */ /* 0x000eb400000e00ff */
[----:B0-----:R-:W-:-:S02]  /*31a0*/  @P0 FFMA.FTZ R162, R165, R43, R162 ;  /* 0x0000002ba5a20223 */ /* 0x001fc400000100a2 */
[----:B--2---:R-:W-:-:S03]  /*31b0*/  @P0 FMUL.FTZ R165, R165, R42 ;  /* 0x0000002aa5a50220 */ /* 0x004fc60000410000 */
[----:B------:R0:W2:Y:S01]  /*31c0*/  SHFL.UP PT, R82, R162, 0x10, RZ ;  /* 0x06000000a2527989 */ /* 0x0000a200000e00ff */
[----:B------:R-:W-:-:S03]  /*31d0*/  IMAD.MOV.U32 R164, RZ, RZ, R165 ;  /* 0x000000ffffa47224 */ /* 0x000fc600078e00a5 */
[----:B------:R0:W3:Y:S04]  /*31e0*/  SHFL.UP PT, R42, R165, 0x10, RZ ;  /* 0x06000000a52a7989 */ /* 0x0000e800000e00ff */
.L_x_31:
[----:B------:R-:W-:Y:S02]  /*31f0*/  ISETP.GE.AND P0, PT, R110, 0x10, PT ;  /* 0x000000106e00780c */ /* 0x000fe40003f06270 */
[----:B------:R-:W-:-:S11]  /*3200*/  MOV R85, R164 ;  /* 0x000000a400557202 */ /* 0x000fd60000000f00 */
[-C--:B0-2---:R-:W-:Y:S02]  /*3210*/  @P0 FFMA.FTZ R162, R82, R85.reuse, R162 ;  /* 0x0000005552a20223 */ /* 0x085fe400000100a2 */
[----:B---3--:R-:W-:Y:S01]  /*3220*/  @P0 FMUL.FTZ R85, R42, R85 ;  /* 0x000000552a550220 */ /* 0x008fe20000410000 */
[----:B------:R-:W-:Y:S05]  /*3230*/  BRA.CONV ~URZ, `(.L_x_8) ;  /* 0x000000637f007947 */ /* 0x000fea000b800000 */
[----:B------:R-:W-:Y:S01]  /*3240*/  HFMA2.MMA R43, -RZ, RZ, 0, 1.847743988037109375e-06 ;  /* 0x0000001fff2b7435 */ /* 0x000fe200000001ff */
[----:B------:R-:W-:Y:S01]  /*3250*/  IMAD.MOV.U32 R84, RZ, RZ, R85 ;  /* 0x000000ffff547224 */ /* 0x000fe200078e0055 */
[----:B------:R-:W-:Y:S01]  /*3260*/  MOV R42, 0xffffffff ;  /* 0xffffffff002a7802 */ /* 0x000fe20000000f00 */
[----:B------:R-:W-:Y:S01]  /*3270*/  IMAD.MOV.U32 R83, RZ, RZ, 0x1f ;  /* 0x0000001fff537424 */ /* 0x000fe200078e00ff */
[----:B------:R-:W-:Y:S02]  /*3280*/  MOV R82, 0x32a0 ;  /* 0x000032a000527802 */ /* 0x000fe40000000f00 */
[----:B-1---5:R-:W-:Y:S05]  /*3290*/  CALL.REL.NOINC `($__internal_1_$__cuda_sm70_shflsync_idx_p) ;  /* 0x000046d000007944 */ /* 0x022fea0003c00000 */
.L_x_8:
[----:B------:R-:W-:Y:S05]  /*32a0*/  BRA.CONV ~URZ, `(.L_x_9) ;  /* 0x000000637f007947 */ /* 0x000fea000b800000 */
[----:B-1----:R-:W-:Y:S01]  /*32b0*/  HFMA2.MMA R43, -RZ, RZ, 0, 1.847743988037109375e-06 ;  /* 0x0000001fff2b7435 */ /* 0x002fe200000001ff */
[----:B------:R-:W-:Y:S01]  /*32c0*/  IMAD.MOV.U32 R84, RZ, RZ, R162 ;  /* 0x000000ffff547224 */ /* 0x000fe200078e00a2 */
[----:B------:R-:W-:Y:S01]  /*32d0*/  MOV R42, 0xffffffff ;  /* 0xffffffff002a7802 */ /* 0x000fe20000000f00 */
[----:B------:R-:W-:Y:S01]  /*32e0*/  IMAD.MOV.U32 R83, RZ, RZ, 0x1f ;  /* 0x0000001fff537424 */ /* 0x000fe200078e00ff */
[----:B------:R-:W-:-:S02]  /*32f0*/  MOV R82, 0x3310 ;  /* 0x0000331000527802 */ /* 0x000fc40000000f00 */
[----:B-----5:R-:W-:Y:S05]  /*3300*/  CALL.REL.NOINC `($__internal_1_$__cuda_sm70_shflsync_idx_p) ;  /* 0x0000466000007944 */ /* 0x020fea0003c00000 */
.L_x_9:
[----:B------:R-:W-:Y:S05]  /*3310*/  BRA.DIV ~URZ, `(.L_x_10) ;  /* 0x00003cc27f007947 */ /* 0x000fea000b800000 */
[----:B-----5:R-:W0:Y:S04]  /*3320*/  SHFL.IDX PT, R40, R40, RZ, 0x1f ;  /* 0x00001fff28287589 */ /* 0x020e2800000e0000 */
[----:B------:R2:W3:Y:S04]  /*3330*/  SHFL.IDX PT, R83, R41, RZ, 0x1f ;  /* 0x00001fff29537589 */ /* 0x0004e800000e0000 */
[----:B------:R-:W4:Y:S04]  /*3340*/  SHFL.UP PT, R85, R85, 0x1, RZ ;  /* 0x0420000055557989 */ /* 0x000f2800000e00ff */
[----:B------:R-:W1:Y:S02]  /*3350*/  SHFL.UP PT, R162, R162, 0x1, RZ ;  /* 0x04200000a2a27989 */ /* 0x000e6400000e00ff */
.L_x_32:
[----:B0-2---:R-:W-:Y:S01]  /*3360*/  IMAD.MOV.U32 R82, RZ, RZ, R40 ;  /* 0x000000ffff527224 */ /* 0x005fe200078e0028 */
[----:B-1----:R-:W-:Y:S01]  /*3370*/  LDS.64 R42, [R160+0x10e0] ;  /* 0x0010e000a02a7984 */ /* 0x002fe20000000a00 */
[----:B---34-:R-:W-:-:S02]  /*3380*/  @P1 FFMA.FTZ R83, R83, R85, R162 ;  /* 0x0000005553531223 */ /* 0x018fc400000100a2 */
[----:B------:R-:W-:Y:S01]  /*3390*/  @P1 FMUL.FTZ R82, R82, R85 ;  /* 0x0000005552521220 */ /* 0x000fe20000410000 */
[----:B------:R-:W-:Y:S04]  /*33a0*/  LDS.64 R40, [R160+0x10d8] ;  /* 0x0010d800a0287984 */ /* 0x000fe80000000a00 */
[----:B------:R-:W0:Y:S04]  /*33b0*/  LDS.64 R84, [R160+0x10d0] ;  /* 0x0010d000a0547984 */ /* 0x000e280000000a00 */
[----:B------:R1:W-:Y:S01]  /*33c0*/  STS.64 [R160+0x10d0], R82 ;  /* 0x0010d052a0007388 */ /* 0x0003e20000000a00 */
[----:B0-----:R-:W-:-:S02]  /*33d0*/  FFMA.FTZ R85, R84, R83, R85 ;  /* 0x0000005354557223 */ /* 0x001fc40000010055 */
[----:B------:R-:W-:Y:S02]  /*33e0*/  FMUL.FTZ R84, R84, R82 ;  /* 0x0000005254547220 */ /* 0x000fe40000410000 */
[C---:B------:R-:W-:Y:S02]  /*33f0*/  FFMA.FTZ R41, R40.reuse, R85, R41 ;  /* 0x0000005528297223 */ /* 0x040fe40000010029 */
[----:B------:R-:W-:Y:S01]  /*3400*/  FMUL.FTZ R40, R40, R84 ;  /* 0x0000005428287220 */ /* 0x000fe20000410000 */
[----:B------:R1:W-:Y:S01]  /*3410*/  STS.64 [R160+0x10d8], R84 ;  /* 0x0010d854a0007388 */ /* 0x0003e20000000a00 */
[C---:B------:R-:W-:Y:S02]  /*3420*/  FFMA.FTZ R43, R42.reuse, R41, R43 ;  /* 0x000000292a2b7223 */ /* 0x040fe4000001002b */
[----:B------:R-:W-:Y:S01]  /*3430*/  FMUL.FTZ R42, R42, R40 ;  /* 0x000000282a2a7220 */ /* 0x000fe20000410000 */
[----:B------:R1:W-:Y:S04]  /*3440*/  STS.64 [R160+0x10e0], R40 ;  /* 0x0010e028a0007388 */ /* 0x0003e80000000a00 */
[----:B------:R1:W-:Y:S02]  /*3450*/  STS.64 [R160+0x10e8], R42 ;  /* 0x0010e82aa0007388 */ /* 0x0003e40000000a00 */
.L_x_5:
[----:B--2---:R-:W-:Y:S05]  /*3460*/  BSYNC B0 ;  /* 0x0000000000007941 */ /* 0x004fea0003800000 */
.L_x_4:
[----:B------:R-:W-:Y:S01]  /*3470*/  WARPSYNC 0xffffffff ;  /* 0xffffffff00007948 */ /* 0x000fe20003800000 */
[----:B------:R-:W-:Y:S01]  /*3480*/  BAR.SYNC.DEFER_BLOCKING 0x0 ;  /* 0x0000000000007b1d */ /* 0x000fe20000010000 */
[----:B-1---5:R-:W-:Y:S01]  /*3490*/  FMUL.FTZ R41, R123, R130 ;  /* 0x000000827b297220 */ /* 0x022fe20000410000 */
[----:B------:R-:W-:Y:S01]  /*34a0*/  LOP3.LUT P0, RZ, R111, 0x1f, RZ, 0xc0, !PT ;  /* 0x0000001f6fff7812 */ /* 0x000fe2000780c0ff */
[----:B------:R-:W-:-:S02]  /*34b0*/  IMAD.U32 R82, RZ, RZ, UR7 ;  /* 0x00000007ff527e24 */ /* 0x000fc4000f8e00ff */
[----:B------:R-:W-:Y:S01]  /*34c0*/  FMUL.FTZ R42, R122, R41 ;  /* 0x000000297a2a7220 */ /* 0x000fe20000410000 */
[----:B------:R-:W-:Y:S03]  /*34d0*/  BSSY B0, `(.L_x_11) ;  /* 0x0000078000007945 */ /* 0x000fe60003800000 */
[----:B------:R-:W-:-:S04]  /*34e0*/  FMUL.FTZ R41, R121, R42 ;  /* 0x0000002a79297220 */ /* 0x000fc80000410000 */
[----:B------:R-:W-:-:S04]  /*34f0*/  FMUL.FTZ R42, R120, R41 ;  /* 0x00000029782a7220 */ /* 0x000fc80000410000 */
[----:B------:R-:W-:-:S04]  /*3500*/  FMUL.FTZ R41, R119, R42 ;  /* 0x0000002a77297220 */ /* 0x000fc80000410000 */
[----:B------:R-:W-:Y:S01]  /*3510*/  FMUL.FTZ R42, R118, R41 ;  /* 0x00000029762a7220 */ /* 0x000fe20000410000 */
[----:B------:R-:W1:Y:S03]  /*3520*/  LDS R40, [R129.X8+0x10d4] ;  /* 0x0010d40081287984 */ /* 0x000e660000008800 */
[----:B------:R-:W-:-:S04]  /*3530*/  FMUL.FTZ R41, R117, R42 ;  /* 0x0000002a75297220 */ /* 0x000fc80000410000 */
[----:B------:R-:W-:-:S04]  /*3540*/  FMUL.FTZ R42, R116, R41 ;  /* 0x00000029742a7220 */ /* 0x000fc80000410000 */
[----:B------:R-:W-:-:S04]  /*3550*/  FMUL.FTZ R41, R115, R42 ;  /* 0x0000002a73297220 */ /* 0x000fc80000410000 */
[----:B------:R-:W-:-:S04]  /*3560*/  FMUL.FTZ R41, R114, R41 ;  /* 0x0000002972297220 */ /* 0x000fc80000410000 */
[----:B------:R-:W-:-:S04]  /*3570*/  FMUL.FTZ R42, R124, R41 ;  /* 0x000000297c2a7220 */ /* 0x000fc80000410000 */
[----:B------:R-:W-:-:S04]  /*3580*/  FMUL.FTZ R41, R125, R42 ;  /* 0x0000002a7d297220 */ /* 0x000fc80000410000 */
[----:B------:R-:W-:Y:S01]  /*3590*/  FMUL.FTZ R42, R126, R41 ;  /* 0x000000297e2a7220 */ /* 0x000fe20000410000 */
[----:B------:R-:W-:-:S04]  /*35a0*/  MOV R41, UR20 ;  /* 0x0000001400297c02 */ /* 0x000fc80008000f00 */
[----:B------:R-:W-:Y:S01]  /*35b0*/  ISETP.GE.OR P0, PT, R41, c[0x0][0x174], P0 ;  /* 0x00005d0029007a0c */ /* 0x000fe20000706670 */
[----:B------:R-:W-:-:S04]  /*35c0*/  FMUL.FTZ R41, R127, R42 ;  /* 0x0000002a7f297220 */ /* 0x000fc80000410000 */
[C---:B------:R-:W-:Y:S01]  /*35d0*/  FMUL.FTZ R42, R128.reuse, R41 ;  /* 0x00000029802a7220 */ /* 0x040fe20000410000 */
[----:B------:R-:W-:Y:S01]  /*35e0*/  HFMA2.MMA R41, -RZ, RZ, 0, 0 ;  /* 0x00000000ff297435 */ /* 0x000fe200000001ff */
[----:B-1----:R-:W-:Y:S02]  /*35f0*/  FFMA.FTZ R163, R163, R40, R158 ;  /* 0x00000028a3a37223 */ /* 0x002fe4000001009e */
[----:B------:R-:W-:Y:S02]  /*3600*/  FFMA.FTZ R40, R123, R131, R132 ;  /* 0x000000837b287223 */ /* 0x000fe40000010084 */
[----:B------:R-:W-:Y:S02]  /*3610*/  FFMA.FTZ R158, R128, R163, R161 ;  /* 0x000000a3809e7223 */ /* 0x000fe400000100a1 */
[----:B------:R-:W-:Y:S02]  /*3620*/  FFMA.FTZ R40, R122, R40, R133 ;  /* 0x000000287a287223 */ /* 0x000fe40000010085 */
[----:B------:R-:W-:-:S02]  /*3630*/  FFMA.FTZ R161, R127, R158, R156 ;  /* 0x0000009e7fa17223 */ /* 0x000fc4000001009c */
[----:B------:R-:W-:Y:S02]  /*3640*/  FFMA.FTZ R40, R121, R40, R134 ;  /* 0x0000002879287223 */ /* 0x000fe40000010086 */
[----:B------:R-:W-:Y:S02]  /*3650*/  FFMA.FTZ R156, R126, R161, R159 ;  /* 0x000000a17e9c7223 */ /* 0x000fe4000001009f */
        /* <DEDUP_REMOVED lines=8> */
[C---:B------:R-:W-:Y:S02]  /*36e0*/  FFMA.FTZ R40, R116.reuse, R40, R139 ;  /* 0x0000002874287223 */ /* 0x040fe4000001008b */
        /* <DEDUP_REMOVED lines=14> */
[----:B------:R-:W-:Y:S02]  /*37d0*/  IMAD.MOV.U32 R40, RZ, RZ, 0x3f800000 ;  /* 0x3f800000ff287424 */ /* 0x000fe400078e00ff */
[----:B------:R-:W-:-:S04]  /*37e0*/  FFMA.FTZ R165, R123, R157, R86 ;  /* 0x0000009d7ba57223 */ /* 0x000fc80000010056 */
[----:B------:R1:W2:Y:S01]  /*37f0*/  @!P0 LDS.64 R40, [R82.X8+0x24e0] ;  /* 0x0024e00052288984 */ /* 0x0002a20000008a00 */
[----:B------:R-:W-:-:S03]  /*3800*/  ISETP.GT.U32.AND P0, PT, R111, 0x1f, PT ;  /* 0x0000001f6f00780c */ /* 0x000fc60003f04070 */
[----:B------:R1:W-:Y:S04]  /*3810*/  STS.64 [R129.X8+0x15e0], R42 ;  /* 0x0015e02a81007388 */ /* 0x0003e80000008a00 */
[----:B------:R-:W-:Y:S06]  /*3820*/  BAR.SYNC.DEFER_BLOCKING 0x0 ;  /* 0x0000000000007b1d */ /* 0x000fec0000010000 */
[----:B------:R-:W-:Y:S05]  /*3830*/  @P0 BRA `(.L_x_12) ;  /* 0x0000041000000947 */ /* 0x000fea0003800000 */
[----:B------:R-:W-:-:S05]  /*3840*/  IMAD R160, R111, 0x28, RZ ;  /* 0x000000286fa07824 */ /* 0x000fca00078e02ff */
[----:B-1----:R-:W-:Y:S04]  /*3850*/  LDS.64 R42, [R160+0x15f0] ;  /* 0x0015f000a02a7984 */ /* 0x002fe80000000a00 */
[----:B0-----:R-:W0:Y:S04]  /*3860*/  LDS.64 R82, [R160+0x15f8] ;  /* 0x0015f800a0527984 */ /* 0x001e280000000a00 */
[----:B------:R-:W1:Y:S04]  /*3870*/  LDS.64 R84, [R160+0x15e8] ;  /* 0x0015e800a0547984 */ /* 0x000e680000000a00 */
[----:B------:R-:W3:Y:S01]  /*3880*/  LDS.64 R86, [R160+0x15e0] ;  /* 0x0015e000a0567984 */ /* 0x000ee20000000a00 */
[----:B0-----:R-:W-:-:S02]  /*3890*/  FFMA.FTZ R83, R42, R83, R43 ;  /* 0x000000532a537223 */ /* 0x001fc4000001002b */
[----:B------:R-:W-:Y:S01]  /*38a0*/  FMUL.FTZ R43, R42, R82 ;  /* 0x000000522a2b7220 */ /* 0x000fe20000410000 */
[----:B------:R-:W-:Y:S01]  /*38b0*/  LOP3.LUT R42, R111, 0x1f, RZ, 0xc0, !PT ;  /* 0x0000001f6f2a7812 */ /* 0x000fe200078ec0ff */
[C---:B-1----:R-:W-:Y:S02]  /*38c0*/  FFMA.FTZ R85, R84.reuse, R83, R85 ;  /* 0x0000005354557223 */ /* 0x042fe40000010055 */
[----:B------:R-:W-:Y:S01]  /*38d0*/  FMUL.FTZ R43, R84, R43 ;  /* 0x0000002b542b7220 */ /* 0x000fe20000410000 */
[----:B------:R-:W-:Y:S01]  /*38e0*/  ISETP.GE.U32.AND P0, PT, R42, 0x10, PT ;  /* 0x000000102a00780c */ /* 0x000fe20003f06070 */
[----:B---3--:R-:W-:Y:S01]  /*38f0*/  FFMA.FTZ R85, R86, R85, R87 ;  /* 0x0000005556557223 */ /* 0x008fe20000010057 */
[----:B------:R-:W-:Y:S01]  /*3900*/  ISETP.GE.U32.AND P1, PT, R42, 0x18, PT ;  /* 0x000000182a00780c */ /* 0x000fe20003f26070 */
[----:B------:R-:W-:Y:S01]  /*3910*/  FMUL.FTZ R82, R86, R43 ;  /* 0x0000002b56527220 */ /* 0x000fe20000410000 */
[C---:B------:R-:W-:Y:S02]  /*3920*/  ISETP.GE.U32.AND P2, PT, R42.reuse, 0x1c, PT ;  /* 0x0000001c2a00780c */ /* 0x040fe40003f46070 */
[----:B------:R-:W-:-:S02]  /*3930*/  ISETP.GE.U32.AND P3, PT, R42, 0x1e, PT ;  /* 0x0000001e2a00780c */ /* 0x000fc40003f66070 */
[----:B------:R-:W-:Y:S01]  /*3940*/  ISETP.NE.AND P4, PT, R42, 0x1f, PT ;  /* 0x0000001f2a00780c */ /* 0x000fe20003f85270 */
[----:B------:R-:W-:Y:S10]  /*3950*/  BRA.DIV ~URZ, `(.L_x_13) ;  /* 0x000038527f007947 */ /* 0x000ff4000b800000 */
[----:B------:R0:W1:Y:S02]  /*3960*/  SHFL.DOWN PT, R87, R82, 0x1, 0x1f ;  /* 0x08201f0052577f89 */ /* 0x00006400000e0000 */
.L_x_33:
[----:B------:R-:W-:Y:S05]  /*3970*/  BRA.DIV ~URZ, `(.L_x_14) ;  /* 0x000038b27f007947 */ /* 0x000fea000b800000 */
[----:B------:R-:W3:Y:S04]  /*3980*/  SHFL.DOWN PT, R42, R85, 0x1, 0x1f ;  /* 0x08201f00552a7f89 */ /* 0x000ee800000e0000 */
[----:B--2---:R-:W-:Y:S01]  /*3990*/  SHFL.IDX PT, R162, R40, RZ, 0x1f ;  /* 0x00001fff28a27589 */ /* 0x004fe200000e0000 */
[C---:B---3--:R-:W-:Y:S02]  /*39a0*/  @P4 FFMA.FTZ R85, R82.reuse, R42, R85 ;  /* 0x0000002a52554223 */ /* 0x048fe40000010055 */
[----:B01----:R-:W-:-:S03]  /*39b0*/  @P4 FMUL.FTZ R82, R82, R87 ;  /* 0x0000005752524220 */ /* 0x003fc60000410000 */
[----:B------:R-:W0:Y:S04]  /*39c0*/  SHFL.DOWN PT, R42, R85, 0x2, 0x1f ;  /* 0x08401f00552a7f89 */ /* 0x000e2800000e0000 */
[----:B------:R-:W1:Y:S01]  /*39d0*/  SHFL.DOWN PT, R43, R82, 0x2, 0x1f ;  /* 0x08401f00522b7f89 */ /* 0x000e6200000e0000 */
[-C--:B0-----:R-:W-:Y:S02]  /*39e0*/  @!P3 FFMA.FTZ R85, R42, R82.reuse, R85 ;  /* 0x000000522a55b223 */ /* 0x081fe40000010055 */
[----:B-1----:R-:W-:-:S03]  /*39f0*/  @!P3 FMUL.FTZ R82, R43, R82 ;  /* 0x000000522b52b220 */ /* 0x002fc60000410000 */
[----:B------:R-:W0:Y:S04]  /*3a00*/  SHFL.DOWN PT, R42, R85, 0x4, 0x1f ;  /* 0x08801f00552a7f89 */ /* 0x000e2800000e0000 */
[----:B------:R-:W1:Y:S01]  /*3a10*/  SHFL.DOWN PT, R43, R82, 0x4, 0x1f ;  /* 0x08801f00522b7f89 */ /* 0x000e6200000e0000 */
[C---:B0-----:R-:W-:Y:S02]  /*3a20*/  @!P2 FFMA.FTZ R85, R82.reuse, R42, R85 ;  /* 0x0000002a5255a223 */ /* 0x041fe40000010055 */
        /* <DEDUP_REMOVED lines=9> */
[----:B------:R0:W1:Y:S04]  /*3ac0*/  SHFL.IDX PT, R87, R85, RZ, 0x1f ;  /* 0x00001fff55577589 */ /* 0x00006800000e0000 */
[----:B------:R0:W2:Y:S04]  /*3ad0*/  SHFL.DOWN PT, R86, R85, 0x1, 0x1f ;  /* 0x08201f0055567f89 */ /* 0x0000a800000e0000 */
[----:B------:R0:W3:Y:S04]  /*3ae0*/  SHFL.IDX PT, R160, R82, RZ, 0x1f ;  /* 0x00001fff52a07589 */ /* 0x0000e800000e0000 */
[----:B------:R0:W4:Y:S04]  /*3af0*/  SHFL.DOWN PT, R85, R82, 0x1, 0x1f ;  /* 0x08201f0052557f89 */ /* 0x00012800000e0000 */
[----:B------:R0:W0:Y:S02]  /*3b00*/  SHFL.IDX PT, R43, R41, RZ, 0x1f ;  /* 0x00001fff292b7589 */ /* 0x00002400000e0000 */
.L_x_34:
[----:B------:R-:W-:Y:S01]  /*3b10*/  ISETP.NE.AND P0, PT, R111, 0x1f, PT ;  /* 0x0000001f6f00780c */ /* 0x000fe20003f05270 */
[----:B01-3--:R-:W-:Y:S01]  /*3b20*/  FFMA.FTZ R41, R41, R160, R87 ;  /* 0x000000a029297223 */ /* 0x00bfe20000010057 */
[----:B------:R-:W-:Y:S01]  /*3b30*/  MOV R42, R162 ;  /* 0x000000a2002a7202 */ /* 0x000fe20000000f00 */
[----:B------:R-:W-:-:S02]  /*3b40*/  IMAD R162, R111, 0x28, RZ ;  /* 0x000000286fa27824 */ /* 0x000fc400078e02ff */
[----:B------:R-:W-:-:S03]  /*3b50*/  FMUL.FTZ R40, R40, R160 ;  /* 0x000000a028287220 */ /* 0x000fc60000410000 */
[----:B------:R-:W-:Y:S05]  /*3b60*/  LDS.64 R82, [R162+0x15f0] ;  /* 0x0015f000a2527984 */ /* 0x000fea0000000a00 */
[-C--:B--2-4-:R-:W-:Y:S02]  /*3b70*/  @P0 FFMA.FTZ R43, R43, R85.reuse, R86 ;  /* 0x000000552b2b0223 */ /* 0x094fe40000010056 */
        /* <DEDUP_REMOVED lines=13> */
.L_x_12:
[----:B------:R-:W-:Y:S05]  /*3c50*/  BSYNC B0 ;  /* 0x0000000000007941 */ /* 0x000fea0003800000 */
.L_x_11:
[----:B------:R-:W-:Y:S01]  /*3c60*/  WARPSYNC 0xffffffff ;  /* 0xffffffff00007948 */ /* 0x000fe20003800000 */
[----:B------:R-:W-:Y:S01]  /*3c70*/  BAR.SYNC.DEFER_BLOCKING 0x0 ;  /* 0x0000000000007b1d */ /* 0x000fe20000010000 */
[----:B-1----:R-:W-:Y:S01]  /*3c80*/  FFMA.FTZ R42, R68, R163, RZ ;  /* 0x000000a3442a7223 */ /* 0x002fe200000100ff */
[----:B------:R-:W-:-:S02]  /*3c90*/  ISETP.NE.AND P2, PT, R111, RZ, PT ;  /* 0x000000ff6f00720c */ /* 0x000fc40003f45270 */
[----:B------:R-:W-:Y:S01]  /*3ca0*/  PRMT R84, RZ, 0x5410, R74 ;  /* 0x00005410ff547816 */ /* 0x000fe2000000004a */
[----:B------:R-:W-:Y:S01]  /*3cb0*/  FFMA.FTZ R42, R67, R158, R42 ;  /* 0x0000009e432a7223 */ /* 0x000fe2000001002a */
[----:B------:R-:W-:Y:S01]  /*3cc0*/  PRMT R85, RZ, 0x5410, R73 ;  /* 0x00005410ff557816 */ /* 0x000fe20000000049 */
[----:B------:R-:W-:Y:S01]  /*3cd0*/  BSSY B0, `(.L_x_15) ;  /* 0x00000e1000007945 */ /* 0x000fe20003800000 */
[----:B------:R-:W-:Y:S01]  /*3ce0*/  PRMT R162, RZ, 0x5410, R70 ;  /* 0x00005410ffa27816 */ /* 0x000fe20000000046 */
[----:B------:R-:W-:Y:S01]  /*3cf0*/  FFMA.FTZ R42, R66, R161, R42 ;  /* 0x000000a1422a7223 */ /* 0x000fe2000001002a */
[C---:B------:R-:W-:Y:S02]  /*3d00*/  ISETP.GT.AND P0, PT, R110.reuse, 0x1e, PT ;  /* 0x0000001e6e00780c */ /* 0x040fe40003f04270 */
[----:B------:R-:W-:Y:S01]  /*3d10*/  ISETP.GT.AND P1, PT, R110, 0x1d, PT ;  /* 0x0000001d6e00780c */ /* 0x000fe20003f24270 */
[----:B------:R-:W-:-:S04]  /*3d20*/  FFMA.FTZ R42, R65, R156, R42 ;  /* 0x0000009c412a7223 */ /* 0x000fc8000001002a */
[----:B------:R-:W-:-:S04]  /*3d30*/  FFMA.FTZ R42, R64, R159, R42 ;  /* 0x0000009f402a7223 */ /* 0x000fc8000001002a */
[----:B------:R-:W-:Y:S01]  /*3d40*/  FFMA.FTZ R42, R63, R154, R42 ;  /* 0x0000009a3f2a7223 */ /* 0x000fe2000001002a */
[----:B------:R-:W1:Y:S03]  /*3d50*/  LDS R129, [R129.X8+0x15e4] ;  /* 0x0015e40081817984 */ /* 0x000e660000008800 */
[----:B------:R-:W-:-:S04]  /*3d60*/  FFMA.FTZ R42, R62, R155, R42 ;  /* 0x0000009b3e2a7223 */ /* 0x000fc8000001002a */
[----:B------:R-:W-:-:S04]  /*3d70*/  FFMA.FTZ R42, R61, R152, R42 ;  /* 0x000000983d2a7223 */ /* 0x000fc8000001002a */
[----:B------:R-:W-:-:S04]  /*3d80*/  FFMA.FTZ R42, R60, R153, R42 ;  /* 0x000000993c2a7223 */ /* 0x000fc8000001002a */
[----:B------:R-:W-:Y:S02]  /*3d90*/  FFMA.FTZ R43, R59, R150, R42 ;  /* 0x000000963b2b7223 */ /* 0x000fe4000001002a */
[----:B------:R-:W-:Y:S02]  /*3da0*/  FFMA.FTZ R42, -R5, R85, R148 ;  /* 0x00000055052a7223 */ /* 0x000fe40000010194 */
[----:B------:R-:W-:Y:S02]  /*3db0*/  FFMA.FTZ R43, R58, R151, R43 ;  /* 0x000000973a2b7223 */ /* 0x000fe4000001002b */
[----:B------:R-:W-:Y:S02]  /*3dc0*/  FFMA.FTZ R151, -R6, R84, R151 ;  /* 0x0000005406977223 */ /* 0x000fe40000010197 */
[----:B------:R-:W-:Y:S02]  /*3dd0*/  FFMA.FTZ R148, R57, R148, R43 ;  /* 0x0000009439947223 */ /* 0x000fe4000001002b */
[----:B-1----:R-:W-:-:S04]  /*3de0*/  FFMA.FTZ R131, R129, R130, R131 ;  /* 0x0000008281837223 */ /* 0x002fc80000010083 */
[----:B------:R-:W-:-:S04]  /*3df0*/  FFMA.FTZ R123, R123, R131, R132 ;  /* 0x000000837b7b7223 */ /* 0x000fc80000010084 */
[----:B------:R-:W-:Y:S01]  /*3e00*/  FFMA.FTZ R122, R122, R123, R133 ;  /* 0x0000007b7a7a7223 */ /* 0x000fe20000010085 */
[----:B------:R-:W-:-:S03]  /*3e10*/  PRMT R133, RZ, 0x5410, R79 ;  /* 0x00005410ff857816 */ /* 0x000fc6000000004f */
[----:B------:R-:W-:-:S04]  /*3e20*/  FFMA.FTZ R121, R121, R122, R134 ;  /* 0x0000007a79797223 */ /* 0x000fc80000010086 */
[----:B------:R-:W-:Y:S02]  /*3e30*/  FFMA.FTZ R120, R120, R121, R135 ;  /* 0x0000007978787223 */ /* 0x000fe40000010087 */
[----:B------:R-:W-:Y:S01]  /*3e40*/  FFMA.FTZ R135, -R11, R133, R154 ;  /* 0x000000850b877223 */ /* 0x000fe2000001019a */
[----:B------:R-:W-:Y:S01]  /*3e50*/  PRMT R154, RZ, 0x5410, R72 ;  /* 0x00005410ff9a7816 */ /* 0x000fe20000000048 */
[----:B------:R-:W-:Y:S02]  /*3e60*/  FFMA.FTZ R119, R119, R120, R136 ;  /* 0x0000007877777223 */ /* 0x000fe40000010088 */
[----:B0-----:R-:W-:Y:S02]  /*3e70*/  FMUL.FTZ R83, R120, UR42 ;  /* 0x0000002a78537c20 */ /* 0x001fe40008410000 */
[----:B------:R-:W-:Y:S01]  /*3e80*/  FFMA.FTZ R118, R118, R119, R137 ;  /* 0x0000007776767223 */ /* 0x000fe20000010089 */
[----:B------:R-:W-:Y:S01]  /*3e90*/  PRMT R137, RZ, 0x5410, R77 ;  /* 0x00005410ff897816 */ /* 0x000fe2000000004d */
[----:B------:R-:W-:-:S02]  /*3ea0*/  FMUL.FTZ R82, R119, UR42 ;  /* 0x0000002a77527c20 */ /* 0x000fc40008410000 */
[----:B------:R-:W-:Y:S01]  /*3eb0*/  FFMA.FTZ R117, R117, R118, R138 ;  /* 0x0000007675757223 */ /* 0x000fe2000001008a */
[----:B------:R-:W-:Y:S01]  /*3ec0*/  PRMT R138, RZ, 0x5410, R76 ;  /* 0x00005410ff8a7816 */ /* 0x000fe2000000004c */
[----:B------:R-:W-:Y:S02]  /*3ed0*/  FMUL.FTZ R43, R42, R83 ;  /* 0x000000532a2b7220 */ /* 0x000fe40000410000 */
[----:B------:R-:W-:Y:S02]  /*3ee0*/  FFMA.FTZ R116, R116, R117, R139 ;  /* 0x0000007574747223 */ /* 0x000fe4000001008b */
[----:B------:R-:W-:Y:S02]  /*3ef0*/  FMUL.FTZ R82, R151, R82 ;  /* 0x0000005297527220 */ /* 0x000fe40000410000 */
[----:B------:R-:W-:Y:S02]  /*3f00*/  FFMA.FTZ R115, R115, R116, R140 ;  /* 0x0000007473737223 */ /* 0x000fe4000001008c */
[----:B------:R-:W-:-:S02]  /*3f10*/  FFMA.FTZ R43, R85, R120, R43 ;  /* 0x00000078552b7223 */ /* 0x000fc4000001002b */
[----:B------:R-:W-:Y:S01]  /*3f20*/  FFMA.FTZ R114, R114, R115, R141 ;  /* 0x0000007372727223 */ /* 0x000fe2000001008d */
[----:B------:R-:W-:Y:S01]  /*3f30*/  PRMT R141, RZ, 0x5410, R75 ;  /* 0x00005410ff8d7816 */ /* 0x000fe2000000004b */
[----:B------:R-:W-:Y:S02]  /*3f40*/  FFMA.FTZ R82, R84, R119, R82 ;  /* 0x0000007754527223 */ /* 0x000fe40000010052 */
[----:B------:R-:W-:Y:S02]  /*3f50*/  FFMA.FTZ R143, R124, R114, R143 ;  /* 0x000000727c8f7223 */ /* 0x000fe4000001008f */
[----:B------:R-:W-:Y:S02]  /*3f60*/  IMAD.U32 R124, RZ, RZ, UR7 ;  /* 0x00000007ff7c7e24 */ /* 0x000fe4000f8e00ff */
[----:B------:R-:W-:Y:S02]  /*3f70*/  FFMA.FTZ R142, R125, R143, R142 ;  /* 0x0000008f7d8e7223 */ /* 0x000fe4000001008e */
[----:B------:R-:W-:Y:S01]  /*3f80*/  FFMA.FTZ R152, -R9, R137, R152 ;  /* 0x0000008909987223 */ /* 0x000fe20000010198 */
[----:B--2---:R0:W-:Y:S01]  /*3f90*/  @!P2 STS.64 [R124.X8+0x24e0], R40 ;  /* 0x0024e0287c00a388 */ /* 0x0041e20000008a00 */
[----:B------:R-:W-:-:S02]  /*3fa0*/  FFMA.FTZ R145, R126, R142, R145 ;  /* 0x0000008e7e917223 */ /* 0x000fc40000010091 */
[----:B------:R-:W-:Y:S02]  /*3fb0*/  FMUL.FTZ R126, R13, R142 ;  /* 0x0000008e0d7e7220 */ /* 0x000fe40000410000 */
[-C--:B------:R-:W-:Y:S01]  /*3fc0*/  FFMA.FTZ R144, R127, R145.reuse, R144 ;  /* 0x000000917f907223 */ /* 0x080fe20000010090 */
[----:B------:R-:W-:Y:S01]  /*3fd0*/  PRMT R127, RZ, 0x5410, R81 ;  /* 0x00005410ff7f7816 */ /* 0x000fe20000000051 */
[----:B------:R-:W-:Y:S02]  /*3fe0*/  FMUL.FTZ R125, R14, R145 ;  /* 0x000000910e7d7220 */ /* 0x000fe40000410000 */
[-C--:B------:R-:W-:Y:S02]  /*3ff0*/  FFMA.FTZ R147, R128, R144.reuse, R147 ;  /* 0x0000009080937223 */ /* 0x080fe40000010093 */
[----:B------:R-:W-:Y:S01]  /*4000*/  FMUL.FTZ R86, R15, R144 ;  /* 0x000000900f567220 */ /* 0x000fe20000410000 */
[----:B0-----:R-:W-:Y:S01]  /*4010*/  PRMT R40, RZ, 0x5410, R90 ;  /* 0x00005410ff287816 */ /* 0x001fe2000000005a */
[C---:B------:R-:W-:Y:S01]  /*4020*/  FMUL.FTZ R85, R16.reuse, R147 ;  /* 0x0000009310557220 */ /* 0x040fe20000410000 */
[----:B------:R-:W-:Y:S01]  /*4030*/  PRMT R41, RZ, 0x5410, R89 ;  /* 0x00005410ff297816 */ /* 0x000fe20000000059 */
[----:B------:R-:W-:Y:S01]  /*4040*/  FFMA.FTZ R129, -R13, R127, R156 ;  /* 0x0000007f0d817223 */ /* 0x000fe2000001019c */
[----:B------:R-:W-:Y:S01]  /*4050*/  PRMT R124, RZ, 0x5410, R88 ;  /* 0x00005410ff7c7816 */ /* 0x000fe20000000058 */
[----:B------:R-:W-:-:S02]  /*4060*/  FFMA.FTZ R84, -R16, R40, R163 ;  /* 0x0000002810547223 */ /* 0x000fc400000101a3 */
[----:B------:R-:W-:Y:S02]  /*4070*/  FFMA.FTZ R87, -R15, R41, R158 ;  /* 0x000000290f577223 */ /* 0x000fe4000001019e */
[----:B------:R-:W-:Y:S02]  /*4080*/  FFMA.FTZ R83, R85, R84, RZ ;  /* 0x0000005455537223 */ /* 0x000fe400000100ff */
[----:B------:R-:W-:Y:S02]  /*4090*/  FFMA.FTZ R161, -R14, R124, R161 ;  /* 0x0000007c0ea17223 */ /* 0x000fe400000101a1 */
[----:B------:R-:W-:Y:S02]  /*40a0*/  FFMA.FTZ R128, R86, R87, R83 ;  /* 0x0000005756807223 */ /* 0x000fe40000010053 */
[----:B------:R-:W-:Y:S02]  /*40b0*/  FMUL.FTZ R83, R12, R143 ;  /* 0x0000008f0c537220 */ /* 0x000fe40000410000 */
[----:B------:R-:W-:Y:S01]  /*40c0*/  FFMA.FTZ R132, R125, R161, R128 ;  /* 0x000000a17d847223 */ /* 0x000fe20000010080 */
[----:B------:R-:W-:Y:S01]  /*40d0*/  PRMT R128, RZ, 0x5410, R80 ;  /* 0x00005410ff807816 */ /* 0x000fe20000000050 */
[----:B------:R-:W-:-:S02]  /*40e0*/  FFMA.FTZ R156, R56, R149, R148 ;  /* 0x00000095389c7223 */ /* 0x000fc40000010094 */
[----:B------:R-:W-:Y:S01]  /*40f0*/  FFMA.FTZ R134, R126, R129, R132 ;  /* 0x000000817e867223 */ /* 0x000fe20000010084 */
[----:B------:R-:W-:Y:S01]  /*4100*/  PRMT R132, RZ, 0x5410, R78 ;  /* 0x00005410ff847816 */ /* 0x000fe2000000004e */
[----:B------:R-:W-:Y:S02]  /*4110*/  FFMA.FTZ R130, -R12, R128, R159 ;  /* 0x000000800c827223 */ /* 0x000fe4000001019f */
[----:B------:R-:W-:Y:S02]  /*4120*/  FFMA.FTZ R153, -R8, R138, R153 ;  /* 0x0000008a08997223 */ /* 0x000fe40000010199 */
[----:B------:R-:W-:Y:S02]  /*4130*/  FFMA.FTZ R136, R83, R130, R134 ;  /* 0x0000008253887223 */ /* 0x000fe40000010086 */
[----:B------:R-:W-:Y:S02]  /*4140*/  FMUL.FTZ R134, R11, R114 ;  /* 0x000000720b867220 */ /* 0x000fe40000410000 */
[----:B------:R-:W-:-:S02]  /*4150*/  FFMA.FTZ R155, -R10, R132, R155 ;  /* 0x000000840a9b7223 */ /* 0x000fc4000001019b */
[----:B------:R-:W-:Y:S02]  /*4160*/  FFMA.FTZ R139, R134, R135, R136 ;  /* 0x00000087868b7223 */ /* 0x000fe40000010088 */
[----:B------:R-:W-:Y:S02]  /*4170*/  FMUL.FTZ R136, R10, R115 ;  /* 0x000000730a887220 */ /* 0x000fe40000410000 */
[----:B------:R-:W-:Y:S02]  /*4180*/  FFMA.FTZ R149, -R4, R154, R149 ;  /* 0x0000009a04957223 */ /* 0x000fe40000010195 */
[----:B------:R-:W-:Y:S02]  /*4190*/  FFMA.FTZ R140, R136, R155, R139 ;  /* 0x0000009b888c7223 */ /* 0x000fe4000001008b */
[----:B------:R-:W-:Y:S02]  /*41a0*/  FMUL.FTZ R139, R9, R116 ;  /* 0x00000074098b7220 */ /* 0x000fe40000410000 */
[----:B------:R-:W-:-:S02]  /*41b0*/  FMUL.FTZ R158, R121, UR42 ;  /* 0x0000002a799e7c20 */ /* 0x000fc40008410000 */
[----:B------:R-:W-:Y:S02]  /*41c0*/  FFMA.FTZ R148, R139, R152, R140 ;  /* 0x000000988b947223 */ /* 0x000fe4000001008c */
[----:B------:R-:W-:Y:S02]  /*41d0*/  FMUL.FTZ R140, R8, R117 ;  /* 0x00000075088c7220 */ /* 0x000fe40000410000 */
[C---:B------:R-:W-:Y:S02]  /*41e0*/  FFMA.FTZ R150, -R7.reuse, R141, R150 ;  /* 0x0000008d07967223 */ /* 0x040fe40000010196 */
[----:B------:R-:W-:Y:S02]  /*41f0*/  FFMA.FTZ R159, R140, R153, R148 ;  /* 0x000000998c9f7223 */ /* 0x000fe40000010094 */
[----:B------:R-:W-:Y:S02]  /*4200*/  FMUL.FTZ R148, R7, R118 ;  /* 0x0000007607947220 */ /* 0x000fe40000410000 */
[----:B------:R-:W-:-:S02]  /*4210*/  FMUL.FTZ R160, R149, R158 ;  /* 0x0000009e95a07220 */ /* 0x000fc40000410000 */
[----:B------:R-:W-:Y:S02]  /*4220*/  FMUL.FTZ R119, R6, R119 ;  /* 0x0000007706777220 */ /* 0x000fe40000410000 */
[----:B------:R-:W-:Y:S02]  /*4230*/  FFMA.FTZ R158, R148, R150, R159 ;  /* 0x00000096949e7223 */ /* 0x000fe4000001009f */
[----:B------:R-:W-:Y:S01]  /*4240*/  FFMA.FTZ R154, R154, R121, R160 ;  /* 0x000000799a9a7223 */ /* 0x000fe200000100a0 */
[----:B------:R-:W-:Y:S01]  /*4250*/  PRMT R160, RZ, 0x5410, R71 ;  /* 0x00005410ffa07816 */ /* 0x000fe20000000047 */
[----:B------:R-:W-:Y:S02]  /*4260*/  FFMA.FTZ R151, R119, R151, R158 ;  /* 0x0000009777977223 */ /* 0x000fe4000001009e */
[----:B------:R-:W-:Y:S02]  /*4270*/  FMUL.FTZ R120, R5, R120 ;  /* 0x0000007805787220 */ /* 0x000fe40000410000 */
[----:B------:R-:W-:-:S02]  /*4280*/  FFMA.FTZ R156, R55, R146, R156 ;  /* 0x00000092379c7223 */ /* 0x000fc4000001009c */
[----:B------:R-:W-:Y:S02]  /*4290*/  FFMA.FTZ R158, R120, R42, R151 ;  /* 0x0000002a789e7223 */ /* 0x000fe40000010097 */
[----:B------:R-:W-:Y:S02]  /*42a0*/  FFMA.FTZ R42, R53, R157, R156 ;  /* 0x0000009d352a7223 */ /* 0x000fe4000001009c */
[----:B------:R-:W-:Y:S02]  /*42b0*/  FFMA.FTZ R156, -R3, R160, R146 ;  /* 0x000000a0039c7223 */ /* 0x000fe40000010192 */
[----:B------:R-:W-:Y:S02]  /*42c0*/  FMUL.FTZ R151, R122, UR42 ;  /* 0x0000002a7a977c20 */ /* 0x000fe40008410000 */
[----:B------:R-:W-:Y:S02]  /*42d0*/  FMUL.FTZ R146, R4, R121 ;  /* 0x0000007904927220 */ /* 0x000fe40000410000 */
[----:B------:R-:W-:-:S02]  /*42e0*/  FMUL.FTZ R159, R156, R151 ;  /* 0x000000979c9f7220 */ /* 0x000fc40000410000 */
[----:B------:R-:W-:Y:S02]  /*42f0*/  FFMA.FTZ R42, R52, R165, R42 ;  /* 0x000000a5342a7223 */ /* 0x000fe4000001002a */
[----:B------:R-:W-:Y:S02]  /*4300*/  FFMA.FTZ R121, R160, R122, R159 ;  /* 0x0000007aa0797223 */ /* 0x000fe4000001009f */
[----:B------:R-:W-:Y:S01]  /*4310*/  FFMA.FTZ R159, R146, R149, R158 ;  /* 0x00000095929f7223 */ /* 0x000fe2000001009e */
[----:B------:R-:W0:Y:S01]  /*4320*/  SHFL.DOWN PT, R151, R42, 0x1, 0x1f ;  /* 0x08201f002a977f89 */ /* 0x000e2200000e0000 */
[----:B------:R-:W-:Y:S02]  /*4330*/  FFMA.FTZ R160, -R2, R162, R157 ;  /* 0x000000a202a07223 */ /* 0x000fe4000001019d */
[----:B------:R-:W-:Y:S02]  /*4340*/  FMUL.FTZ R149, R123, UR42 ;  /* 0x0000002a7b957c20 */ /* 0x000fe40008410000 */
[----:B------:R-:W-:-:S02]  /*4350*/  FADD.FTZ R22, R119, R22 ;  /* 0x0000001677167221 */ /* 0x000fc40000010000 */
[----:B------:R-:W-:Y:S02]  /*4360*/  FMUL.FTZ R158, R160, R149 ;  /* 0x00000095a09e7220 */ /* 0x000fe40000410000 */
[----:B------:R-:W-:Y:S02]  /*4370*/  FMUL.FTZ R149, R3, R122 ;  /* 0x0000007a03957220 */ /* 0x000fe40000410000 */
[-C--:B------:R-:W-:Y:S02]  /*4380*/  FFMA.FTZ R158, R162, R123.reuse, R158 ;  /* 0x0000007ba29e7223 */ /* 0x080fe4000001009e */
[----:B------:R-:W-:Y:S02]  /*4390*/  FFMA.FTZ R159, R149, R156, R159 ;  /* 0x0000009c959f7223 */ /* 0x000fe4000001009f */
[----:B------:R-:W-:Y:S02]  /*43a0*/  FMUL.FTZ R123, R2, R123 ;  /* 0x0000007b027b7220 */ /* 0x000fe40000410000 */
[----:B------:R-:W-:-:S02]  /*43b0*/  FMUL.FTZ R156, R0, R131 ;  /* 0x00000083009c7220 */ /* 0x000fc40000410000 */
[----:B------:R-:W-:Y:S01]  /*43c0*/  FFMA.FTZ R159, R123, R160, R159 ;  /* 0x000000a07b9f7223 */ /* 0x000fe2000001009f */
[----:B------:R-:W-:Y:S01]  /*43d0*/  PRMT R160, RZ, 0x5410, R69 ;  /* 0x00005410ffa07816 */ /* 0x000fe20000000045 */
[----:B------:R-:W-:Y:S02]  /*43e0*/  FADD.FTZ R48, R43, R48 ;  /* 0x000000302b307221 */ /* 0x000fe40000010000 */
[----:B------:R-:W-:Y:S02]  /*43f0*/  FMUL.FTZ R43, R116, UR42 ;  /* 0x0000002a742b7c20 */ /* 0x000fe40008410000 */
[----:B------:R-:W-:Y:S02]  /*4400*/  FFMA.FTZ R165, -R0, R160, R165 ;  /* 0x000000a000a57223 */ /* 0x000fe400000101a5 */
[----:B0-----:R-:W-:Y:S02]  /*4410*/  @!P0 FADD.FTZ R42, R42, R151 ;  /* 0x000000972a2a8221 */ /* 0x001fe40000010000 */
[----:B------:R-:W-:-:S02]  /*4420*/  FFMA.FTZ R122, R156, R165, R159 ;  /* 0x000000a59c7a7223 */ /* 0x000fc4000001009f */
[----:B------:R-:W-:Y:S01]  /*4430*/  FADD.FTZ R47, R82, R47 ;  /* 0x0000002f522f7221 */ /* 0x000fe20000010000 */
[----:B------:R-:W0:Y:S01]  /*4440*/  SHFL.DOWN PT, R157, R42, 0x2, 0x1f ;  /* 0x08401f002a9d7f89 */ /* 0x000e2200000e0000 */
[----:B------:R-:W-:Y:S02]  /*4450*/  FMUL.FTZ R43, R152, R43 ;  /* 0x0000002b982b7220 */ /* 0x000fe40000410000 */
[----:B------:R-:W-:Y:S01]  /*4460*/  FMUL.FTZ R82, R115, UR42 ;  /* 0x0000002a73527c20 */ /* 0x000fe20008410000 */
[----:B------:R-:W1:Y:S01]  /*4470*/  SHFL.DOWN PT, R151, R122, 0x1, 0x1f ;  /* 0x08201f007a977f89 */ /* 0x000e6200000e0000 */
[----:B------:R-:W-:Y:S02]  /*4480*/  FFMA.FTZ R137, R137, R116, R43 ;  /* 0x0000007489897223 */ /* 0x000fe4000001002b */
[----:B------:R-:W-:Y:S02]  /*4490*/  FMUL.FTZ R155, R155, R82 ;  /* 0x000000529b9b7220 */ /* 0x000fe40000410000 */
[----:B------:R-:W-:-:S02]  /*44a0*/  FMUL.FTZ R82, R114, UR42 ;  /* 0x0000002a72527c20 */ /* 0x000fc40008410000 */
[----:B------:R-:W-:Y:S02]  /*44b0*/  FMUL.FTZ R43, R143, UR42 ;  /* 0x0000002a8f2b7c20 */ /* 0x000fe40008410000 */
[----:B------:R-:W-:Y:S02]  /*44c0*/  FADD.FTZ R28, R83, R28 ;  /* 0x0000001c531c7221 */ /* 0x000fe40000010000 */
[----:B------:R-:W-:Y:S02]  /*44d0*/  FMUL.FTZ R82, R135, R82 ;  /* 0x0000005287527220 */ /* 0x000fe40000410000 */
[----:B------:R-:W-:Y:S02]  /*44e0*/  FMUL.FTZ R43, R130, R43 ;  /* 0x0000002b822b7220 */ /* 0x000fe40000410000 */
[----:B------:R-:W-:Y:S02]  /*44f0*/  FADD.FTZ R21, R120, R21 ;  /* 0x0000001578157221 */ /* 0x000fe40000010000 */
[----:B------:R-:W-:-:S02]  /*4500*/  FADD.FTZ R50, R121, R50 ;  /* 0x0000003279327221 */ /* 0x000fc40000010000 */
[----:B------:R-:W-:Y:S02]  /*4510*/  FFMA.FTZ R133, R133, R114, R82 ;  /* 0x0000007285857223 */ /* 0x000fe40000010052 */
[----:B0-----:R-:W-:Y:S02]  /*4520*/  @!P1 FADD.FTZ R42, R42, R157 ;  /* 0x0000009d2a2a9221 */ /* 0x001fe40000010000 */
[----:B------:R-:W-:Y:S02]  /*4530*/  FFMA.FTZ R128, R128, R143, R43 ;  /* 0x0000008f80807223 */ /* 0x000fe4000001002b */
[----:B-1----:R-:W-:Y:S01]  /*4540*/  @!P0 FADD.FTZ R122, R122, R151 ;  /* 0x000000977a7a8221 */ /* 0x002fe20000010000 */
[----:B------:R-:W0:Y:S01]  /*4550*/  SHFL.DOWN PT, R157, R42, 0x4, 0x1f ;  /* 0x08801f002a9d7f89 */ /* 0x000e2200000e0000 */
[----:B------:R-:W-:Y:S01]  /*4560*/  ISETP.GT.AND P0, PT, R110, 0x1b, PT ;  /* 0x0000001b6e00780c */ /* 0x000fe20003f04270 */
[----:B------:R-:W-:Y:S02]  /*4570*/  FMUL.FTZ R162, R131, UR42 ;  /* 0x0000002a83a27c20 */ /* 0x000fe40008410000 */
[----:B------:R-:W1:Y:S01]  /*4580*/  SHFL.DOWN PT, R151, R122, 0x2, 0x1f ;  /* 0x08401f007a977f89 */ /* 0x000e6200000e0000 */
[----:B------:R-:W-:-:S02]  /*4590*/  FMUL.FTZ R121, R118, UR42 ;  /* 0x0000002a76797c20 */ /* 0x000fc40008410000 */
[----:B------:R-:W-:Y:S02]  /*45a0*/  FMUL.FTZ R120, R117, UR42 ;  /* 0x0000002a75787c20 */ /* 0x000fe40008410000 */
[----:B------:R-:W-:Y:S02]  /*45b0*/  FMUL.FTZ R114, R142, UR42 ;  /* 0x0000002a8e727c20 */ /* 0x000fe40008410000 */
[----:B------:R-:W-:Y:S02]  /*45c0*/  FMUL.FTZ R43, R147, UR42 ;  /* 0x0000002a932b7c20 */ /* 0x000fe40008410000 */
[----:B------:R-:W-:Y:S02]  /*45d0*/  FMUL.FTZ R162, R165, R162 ;  /* 0x000000a2a5a27220 */ /* 0x000fe40000410000 */
[----:B------:R-:W-:Y:S02]  /*45e0*/  FMUL.FTZ R121, R150, R121 ;  /* 0x0000007996797220 */ /* 0x000fe40000410000 */
[----:B------:R-:W-:-:S02]  /*45f0*/  FMUL.FTZ R120, R153, R120 ;  /* 0x0000007899787220 */ /* 0x000fc40000410000 */
[----:B------:R-:W-:Y:S02]  /*4600*/  FMUL.FTZ R114, R129, R114 ;  /* 0x0000007281727220 */ /* 0x000fe40000410000 */
[----:B------:R-:W-:Y:S02]  /*4610*/  FMUL.FTZ R43, R84, R43 ;  /* 0x0000002b542b7220 */ /* 0x000fe40000410000 */
[----:B------:R-:W-:Y:S02]  /*4620*/  FFMA.FTZ R131, R160, R131, R162 ;  /* 0x00000083a0837223 */ /* 0x000fe400000100a2 */
[----:B0-----:R-:W-:Y:S02]  /*4630*/  @!P0 FADD.FTZ R42, R42, R157 ;  /* 0x0000009d2a2a8221 */ /* 0x001fe40000010000 */
[----:B------:R-:W-:Y:S02]  /*4640*/  FFMA.FTZ R121, R141, R118, R121 ;  /* 0x000000768d797223 */ /* 0x000fe40000010079 */
[----:B-1----:R-:W-:Y:S01]  /*4650*/  @!P1 FADD.FTZ R122, R122, R151 ;  /* 0x000000977a7a9221 */ /* 0x002fe20000010000 */
[----:B------:R-:W0:Y:S01]  /*4660*/  SHFL.DOWN PT, R157, R42, 0x8, 0x1f ;  /* 0x09001f002a9d7f89 */ /* 0x000e2200000e0000 */
[----:B------:R-:W-:Y:S01]  /*4670*/  ISETP.GT.AND P1, PT, R110, 0x17, PT ;  /* 0x000000176e00780c */ /* 0x000fe20003f24270 */
[----:B------:R-:W-:-:S02]  /*4680*/  FFMA.FTZ R120, R138, R117, R120 ;  /* 0x000000758a787223 */ /* 0x000fc40000010078 */
[----:B------:R-:W1:Y:S01]  /*4690*/  SHFL.DOWN PT, R151, R122, 0x4, 0x1f ;  /* 0x08801f007a977f89 */ /* 0x000e6200000e0000 */
[----:B------:R-:W-:Y:S02]  /*46a0*/  FFMA.FTZ R132, R132, R115, R155 ;  /* 0x0000007384847223 */ /* 0x000fe4000001009b */
[----:B------:R-:W-:Y:S02]  /*46b0*/  FFMA.FTZ R127, R127, R142, R114 ;  /* 0x0000008e7f7f7223 */ /* 0x000fe40000010072 */
[----:B------:R-:W-:Y:S02]  /*46c0*/  FFMA.FTZ R40, R40, R147, R43 ;  /* 0x0000009328287223 */ /* 0x000fe4000001002b */
[----:B------:R-:W-:Y:S02]  /*46d0*/  FADD.FTZ R17, R156, R17 ;  /* 0x000000119c117221 */ /* 0x000fe40000010000 */
[----:B------:R-:W-:Y:S02]  /*46e0*/  FADD.FTZ R18, R123, R18 ;  /* 0x000000127b127221 */ /* 0x000fe40000010000 */
[----:B------:R-:W-:-:S02]  /*46f0*/  FADD.FTZ R19, R149, R19 ;  /* 0x0000001395137221 */ /* 0x000fc40000010000 */
[----:B------:R-:W-:Y:S02]  /*4700*/  FADD.FTZ R54, R131, R54 ;  /* 0x0000003683367221 */ /* 0x000fe40000010000 */
[----:B------:R-:W-:Y:S02]  /*4710*/  FADD.FTZ R20, R146, R20 ;  /* 0x0000001492147221 */ /* 0x000fe40000010000 */
[----:B------:R-:W-:Y:S02]  /*4720*/  FADD.FTZ R51, R158, R51 ;  /* 0x000000339e337221 */ /* 0x000fe40000010000 */
[----:B------:R-:W-:Y:S02]  /*4730*/  FADD.FTZ R49, R154, R49 ;  /* 0x000000319a317221 */ /* 0x000fe40000010000 */
[----:B0-----:R-:W-:Y:S02]  /*4740*/  @!P1 FADD.FTZ R42, R42, R157 ;  /* 0x0000009d2a2a9221 */ /* 0x001fe40000010000 */
[----:B------:R-:W-:-:S02]  /*4750*/  FADD.FTZ R23, R148, R23 ;  /* 0x0000001794177221 */ /* 0x000fc40000010000 */
[----:B-1----:R-:W-:Y:S01]  /*4760*/  @!P0 FADD.FTZ R122, R122, R151 ;  /* 0x000000977a7a8221 */ /* 0x002fe20000010000 */
[----:B------:R-:W0:Y:S01]  /*4770*/  SHFL.DOWN PT, R157, R42, 0x10, 0x1f ;  /* 0x0a001f002a9d7f89 */ /* 0x000e2200000e0000 */
[----:B------:R-:W-:Y:S01]  /*4780*/  ISETP.GT.AND P0, PT, R110, 0xf, PT ;  /* 0x0000000f6e00780c */ /* 0x000fe20003f04270 */
[----:B------:R-:W-:Y:S02]  /*4790*/  FADD.FTZ R24, R140, R24 ;  /* 0x000000188c187221 */ /* 0x000fe40000010000 */
[----:B------:R-:W1:Y:S01]  /*47a0*/  SHFL.DOWN PT, R151, R122, 0x8, 0x1f ;  /* 0x09001f007a977f89 */ /* 0x000e6200000e0000 */
[----:B------:R-:W-:Y:S02]  /*47b0*/  FADD.FTZ R25, R139, R25 ;  /* 0x000000198b197221 */ /* 0x000fe40000010000 */
[----:B------:R-:W-:Y:S02]  /*47c0*/  FADD.FTZ R46, R121, R46 ;  /* 0x0000002e792e7221 */ /* 0x000fe40000010000 */
[----:B------:R-:W-:-:S02]  /*47d0*/  FADD.FTZ R26, R136, R26 ;  /* 0x0000001a881a7221 */ /* 0x000fc40000010000 */
[----:B------:R-:W-:Y:S02]  /*47e0*/  FADD.FTZ R45, R120, R45 ;  /* 0x0000002d782d7221 */ /* 0x000fe40000010000 */
[----:B------:R-:W-:Y:S02]  /*47f0*/  FADD.FTZ R27, R134, R27 ;  /* 0x0000001b861b7221 */ /* 0x000fe40000010000 */
[----:B------:R-:W-:Y:S02]  /*4800*/  FADD.FTZ R44, R137, R44 ;  /* 0x0000002c892c7221 */ /* 0x000fe40000010000 */
[----:B------:R-:W-:Y:S02]  /*4810*/  FADD.FTZ R39, R132, R39 ;  /* 0x0000002784277221 */ /* 0x000fe40000010000 */
[----:B------:R-:W-:Y:S02]  /*4820*/  FADD.FTZ R29, R126, R29 ;  /* 0x0000001d7e1d7221 */ /* 0x000fe40000010000 */
[----:B------:R-:W-:-:S02]  /*4830*/  FADD.FTZ R38, R133, R38 ;  /* 0x0000002685267221 */ /* 0x000fc40000010000 */
[----:B------:R-:W-:Y:S02]  /*4840*/  FADD.FTZ R30, R125, R30 ;  /* 0x0000001e7d1e7221 */ /* 0x000fe40000010000 */
[----:B0-----:R-:W-:Y:S02]  /*4850*/  @!P0 FADD.FTZ R42, R42, R157 ;  /* 0x0000009d2a2a8221 */ /* 0x001fe40000010000 */
[----:B------:R-:W-:Y:S02]  /*4860*/  FADD.FTZ R37, R128, R37 ;  /* 0x0000002580257221 */ /* 0x000fe40000010000 */
[----:B-1----:R-:W-:Y:S01]  /*4870*/  @!P1 FADD.FTZ R122, R122, R151 ;  /* 0x000000977a7a9221 */ /* 0x002fe20000010000 */
[----:B------:R-:W-:Y:S01]  /*4880*/  MOV R83, R42 ;  /* 0x0000002a00537202 */ /* 0x000fe20000000f00 */
[----:B------:R-:W-:Y:S01]  /*4890*/  FMUL.FTZ R42, R145, UR42 ;  /* 0x0000002a912a7c20 */ /* 0x000fe20008410000 */
[----:B------:R-:W-:Y:S01]  /*48a0*/  ISETP.NE.AND P1, PT, R110, RZ, PT ;  /* 0x000000ff6e00720c */ /* 0x000fe20003f25270 */
[----:B------:R-:W-:Y:S01]  /*48b0*/  FADD.FTZ R31, R86, R31 ;  /* 0x0000001f561f7221 */ /* 0x000fe20000010000 */
[----:B------:R-:W0:Y:S01]  /*48c0*/  SHFL.DOWN PT, R119, R122, 0x10, 0x1f ;  /* 0x0a001f007a777f89 */ /* 0x000e2200000e0000 */
[----:B------:R-:W-:-:S02]  /*48d0*/  FMUL.FTZ R161, R161, R42 ;  /* 0x0000002aa1a17220 */ /* 0x000fc40000410000 */
[----:B------:R-:W-:Y:S02]  /*48e0*/  FMUL.FTZ R42, R144, UR42 ;  /* 0x0000002a902a7c20 */ /* 0x000fe40008410000 */
[----:B------:R-:W-:Y:S02]  /*48f0*/  FFMA.FTZ R124, R124, R145, R161 ;  /* 0x000000917c7c7223 */ /* 0x000fe400000100a1 */
[----:B------:R-:W-:Y:S02]  /*4900*/  FMUL.FTZ R42, R87, R42 ;  /* 0x0000002a572a7220 */ /* 0x000fe40000410000 */
[----:B------:R-:W-:Y:S02]  /*4910*/  FADD.FTZ R36, R127, R36 ;  /* 0x000000247f247221 */ /* 0x000fe40000010000 */
[----:B------:R-:W-:Y:S02]  /*4920*/  FFMA.FTZ R41, R41, R144, R42 ;  /* 0x0000009029297223 */ /* 0x000fe4000001002a */
[----:B------:R-:W-:-:S02]  /*4930*/  FADD.FTZ R32, R85, R32 ;  /* 0x0000002055207221 */ /* 0x000fc40000010000 */
[----:B------:R-:W-:Y:S02]  /*4940*/  FADD.FTZ R35, R124, R35 ;  /* 0x000000237c237221 */ /* 0x000fe40000010000 */
[----:B------:R-:W-:Y:S02]  /*4950*/  FADD.FTZ R34, R41, R34 ;  /* 0x0000002229227221 */ /* 0x000fe40000010000 */
[----:B------:R-:W-:Y:S02]  /*4960*/  FADD.FTZ R33, R40, R33 ;  /* 0x0000002128217221 */ /* 0x000fe40000010000 */
[----:B0-----:R-:W-:-:S04]  /*4970*/  @!P0 FADD.FTZ R122, R122, R119 ;  /* 0x000000777a7a8221 */ /* 0x001fc80000010000 */
[----:B------:R-:W-:-:S05]  /*4980*/  IMAD.MOV.U32 R82, RZ, RZ, R122 ;  /* 0x000000ffff527224 */ /* 0x000fca00078e007a */
[----:B------:R0:W-:Y:S04]  /*4990*/  @!P1 STS.64 [R109.X8+0x1098], R82 ;  /* 0x001098526d009388 */ /* 0x0001e80000008a00 */
[----:B------:R-:W-:Y:S06]  /*49a0*/  BAR.SYNC.DEFER_BLOCKING 0x0 ;  /* 0x0000000000007b1d */ /* 0x000fec0000010000 */
[----:B------:R-:W-:Y:S05]  /*49b0*/  @P2 BRA `(.L_x_16) ;  /* 0x0000012000002947 */ /* 0x000fea0003800000 */
[----:B------:R-:W-:Y:S01]  /*49c0*/  ULDC UR16, c[0x0][0x174] ;  /* 0x00005d0000107ab9 */ /* 0x000fe20000000800 */
[----:B------:R-:W1:Y:S01]  /*49d0*/  LDS.128 R40, [0x10a0] ;  /* 0x0010a000ff287984 */ /* 0x000e620000000c00 */
[----:B------:R-:W-:-:S02]  /*49e0*/  UISETP.NE.AND UP0, UPT, UR20, UR16, UPT ;  /* 0x000000101400728c */ /* 0x000fc4000bf05270 */
[----:B------:R-:W-:Y:S01]  /*49f0*/  USHF.L.U32 UR16, UR7, 0x2, URZ ;  /* 0x0000000207107899 */ /* 0x000fe2000800063f */
[----:B------:R-:W2:Y:S03]  /*4a00*/  LDS.64 R84, [0x10b0] ;  /* 0x0010b000ff547984 */ /* 0x000ea60000000a00 */
[----:B------:R-:W-:-:S13]  /*4a10*/  PLOP3.LUT P0, PT, PT, PT, UP0, 0x80, 0x0 ;  /* 0x000000000000781c */ /* 0x000fda0003f0f008 */
[----:B------:R-:W3:Y:S04]  /*4a20*/  @P0 LDS R114, [UR16+0x30e0] ;  /* 0x0030e010ff720984 */ /* 0x000ee80008000800 */
[----:B------:R-:W4:Y:S01]  /*4a30*/  @P0 LDS R87, [UR16+0x2ce0] ;  /* 0x002ce010ff570984 */ /* 0x000f220008000800 */
[----:B-1----:R-:W-:Y:S02]  /*4a40*/  FADD.FTZ R86, R83, R41 ;  /* 0x0000002953567221 */ /* 0x002fe40000010000 */
[----:B------:R-:W-:Y:S02]  /*4a50*/  FADD.FTZ R41, R82, R40 ;  /* 0x0000002852297221 */ /* 0x000fe40000010000 */
[----:B------:R-:W-:Y:S02]  /*4a60*/  FADD.FTZ R86, R43, R86 ;  /* 0x000000562b567221 */ /* 0x000fe40000010000 */
[----:B------:R-:W-:-:S02]  /*4a70*/  FADD.FTZ R41, R42, R41 ;  /* 0x000000292a297221 */ /* 0x000fc40000010000 */
[----:B0-2---:R-:W-:Y:S02]  /*4a80*/  FADD.FTZ R83, R86, R85 ;  /* 0x0000005556537221 */ /* 0x005fe40000010000 */
[----:B------:R-:W-:Y:S02]  /*4a90*/  FADD.FTZ R82, R41, R84 ;  /* 0x0000005429527221 */ /* 0x000fe40000010000 */
[----:B---3--:R-:W-:Y:S02]  /*4aa0*/  @P0 FADD.FTZ R83, R83, R114 ;  /* 0x0000007253530221 */ /* 0x008fe40000010000 */
[----:B----4-:R-:W-:-:S03]  /*4ab0*/  @P0 FADD.FTZ R82, R82, R87 ;  /* 0x0000005752520221 */ /* 0x010fc60000010000 */
[----:B------:R0:W-:Y:S04]  /*4ac0*/  STS [UR16+0x30e0], R83 ;  /* 0x0030e053ff007988 */ /* 0x0001e80008000810 */
[----:B------:R0:W-:Y:S02]  /*4ad0*/  STS [UR16+0x2ce0], R82 ;  /* 0x002ce052ff007988 */ /* 0x0001e40008000810 */
.L_x_16:
[----:B------:R-:W-:Y:S05]  /*4ae0*/  BSYNC B0 ;  /* 0x0000000000007941 */ /* 0x000fea0003800000 */
.L_x_15:
[----:B------:R-:W-:Y:S02]  /*4af0*/  UIADD3 UR7, UR7, 0x1, URZ ;  /* 0x0000000107077890 */ /* 0x000fe4000fffe03f */
[----:B------:R-:W-:Y:S02]  /*4b00*/  ULDC UR16, c[0x0][0x16c] ;  /* 0x00005b0000107ab9 */ /* 0x000fe40000000800 */
[----:B------:R-:W-:-:S06]  /*4b10*/  UISETP.GE.AND UP0, UPT, UR7, UR16, UPT ;  /* 0x000000100700728c */ /* 0x000fcc000bf06270 */
[----:B------:R-:W-:-:S13]  /*4b20*/  PLOP3.LUT P0, PT, PT, PT, UP0, 0x80, 0x0 ;  /* 0x000000000000781c */ /* 0x000fda0003f0f008 */
[----:B0-----:R-:W-:Y:S01]  /*4b30*/  @P0 CALL.REL.NOINC `(.L_x_1) ;  /* 0x0000001000000944 */ /* 0x001fe20003c00000 */
[----:B------:R-:W-:Y:S05]  /*4b40*/  BRA `(.L_x_17) ;  /* 0xffffd7d000007947 */ /* 0x000fea000383ffff */
.L_x_1:
[----:B------:R-:W-:Y:S01]  /*4b50*/  BAR.SYNC.DEFER_BLOCKING 0x0 ;  /* 0x0000000000007b1d */ /* 0x000fe20000010000 */
[----:B------:R-:W-:Y:S02]  /*4b60*/  F2FP.BF16.PACK_AB R31, R31, R32 ;  /* 0x000000201f1f723e */ /* 0x000fe400000010ff */
[----:B------:R-:W-:Y:S02]  /*4b70*/  F2FP.BF16.PACK_AB R29, R29, R30 ;  /* 0x0000001e1d1d723e */ /* 0x000fe400000010ff */
[----:B------:R-:W-:Y:S01]  /*4b80*/  PRMT R0, R31, 0x7632, R0 ;  /* 0x000076321f007816 */ /* 0x000fe20000000000 */
[----:B------:R-:W-:Y:S01]  /*4b90*/  ULDC UR34, c[0x0][0x168] ;  /* 0x00005a0000227ab9 */ /* 0x000fe20000000800 */
[----:B------:R-:W-:Y:S01]  /*4ba0*/  F2FP.BF16.PACK_AB R27, R27, R28 ;  /* 0x0000001c1b1b723e */ /* 0x000fe200000010ff */
[----:B------:R-:W-:Y:S01]  /*4bb0*/  UIADD3 UR34, -UR39, UR34, URZ ;  /* 0x0000002227227290 */ /* 0x000fe2000fffe13f */
[----:B------:R-:W-:Y:S01]  /*4bc0*/  F2FP.BF16.PACK_AB R25, R25, R26 ;  /* 0x0000001a1919723e */ /* 0x000fe200000010ff */
[----:B------:R-:W-:Y:S01]  /*4bd0*/  ULDC.64 UR16, c[0x0][0x2d8] ;  /* 0x0000b60000107ab9 */ /* 0x000fe20000000a00 */
[----:B------:R-:W-:Y:S01]  /*4be0*/  PRMT R2, R29, 0x7632, R2 ;  /* 0x000076321d027816 */ /* 0x000fe20000000002 */
[----:B------:R-:W-:Y:S01]  /*4bf0*/  UIMAD UR7, UR36, UR16, URZ ;  /* 0x00000010240772a4 */ /* 0x000fe2000f8e023f */
[----:B------:R-:W-:Y:S01]  /*4c00*/  PRMT R3, R27, 0x7632, R3 ;  /* 0x000076321b037816 */ /* 0x000fe20000000003 */
[----:B------:R-:W-:Y:S01]  /*4c10*/  ULDC.64 UR40, c[0x0][0x2f8] ;  /* 0x0000be0000287ab9 */ /* 0x000fe20000000a00 */
[----:B------:R-:W-:Y:S01]  /*4c20*/  ISETP.NE.AND P0, PT, R111, RZ, PT ;  /* 0x000000ff6f00720c */ /* 0x000fe20003f05270 */
[----:B------:R-:W-:Y:S01]  /*4c30*/  UIMAD UR27, UR36, UR40, URZ ;  /* 0x00000028241b72a4 */ /* 0x000fe2000f8e023f */
[----:B------:R-:W-:Y:S01]  /*4c40*/  F2FP.BF16.PACK_AB R23, R23, R24 ;  /* 0x000000181717723e */ /* 0x000fe200000010ff */
[----:B------:R-:W-:Y:S01]  /*4c50*/  UIMAD.WIDE.U32 UR18, UR31, UR16, URZ ;  /* 0x000000101f1272a5 */ /* 0x000fe2000f8e003f */
[----:B------:R-:W-:Y:S01]  /*4c60*/  F2FP.BF16.PACK_AB R21, R21, R22 ;  /* 0x000000161515723e */ /* 0x000fe200000010ff */
[----:B------:R-:W-:Y:S01]  /*4c70*/  UIMAD UR28, UR31, UR17, UR7 ;  /* 0x000000111f1c72a4 */ /* 0x000fe2000f8e0207 */
[----:B------:R-:W-:Y:S01]  /*4c80*/  F2FP.BF16.PACK_AB R19, R19, R20 ;  /* 0x000000141313723e */ /* 0x000fe200000010ff */
[----:B------:R-:W-:Y:S01]  /*4c90*/  UIMAD UR29, UR31, UR41, UR27 ;  /* 0x000000291f1d72a4 */ /* 0x000fe2000f8e021b */
[----:B------:R-:W-:Y:S01]  /*4ca0*/  F2FP.BF16.PACK_AB R17, R17, R18 ;  /* 0x000000121111723e */ /* 0x000fe200000010ff */
[----:B------:R0:W-:Y:S01]  /*4cb0*/  STS.U16 [R91+0x2], R0 ;  /* 0x000002005b007388 */ /* 0x0001e20000000400 */
[----:B------:R-:W-:Y:S01]  /*4cc0*/  PRMT R4, R23, 0x7632, R4 ;  /* 0x0000763217047816 */ /* 0x000fe20000000004 */
[----:B------:R-:W-:Y:S01]  /*4cd0*/  UIMAD UR7, UR6, -0x800, UR37 ;  /* 0xfffff800060778a4 */ /* 0x000fe2000f8e0225 */
[----:B------:R-:W-:Y:S01]  /*4ce0*/  PRMT R5, R19, 0x7632, R5 ;  /* 0x0000763213057816 */ /* 0x000fe20000000005 */
[----:B------:R1:W-:Y:S01]  /*4cf0*/  STS.U16 [R91+0x6], R2 ;  /* 0x000006025b007388 */ /* 0x0003e20000000400 */
[----:B------:R-:W-:Y:S01]  /*4d00*/  PRMT R6, R17, 0x7632, R6 ;  /* 0x0000763211067816 */ /* 0x000fe20000000006 */
[----:B------:R-:W-:Y:S01]  /*4d10*/  UIMAD.WIDE.U32 UR16, UR31, UR40, URZ ;  /* 0x000000281f1072a5 */ /* 0x000fe2000f8e003f */
[----:B------:R-:W-:Y:S01]  /*4d20*/  SHF.R.S32.HI R9, RZ, 0x1f, R108 ;  /* 0x0000001fff097819 */ /* 0x000fe2000001146c */
[----:B------:R2:W-:Y:S01]  /*4d30*/  STS.U16 [R91+0xa], R3 ;  /* 0x00000a035b007388 */ /* 0x0005e20000000400 */
[----:B------:R-:W-:Y:S01]  /*4d40*/  UIADD3 UR27, UR19, UR28, URZ ;  /* 0x0000001c131b7290 */ /* 0x000fe2000fffe03f */
[----:B0-----:R-:W-:Y:S01]  /*4d50*/  PRMT R0, R25, 0x7632, R0 ;  /* 0x0000763219007816 */ /* 0x001fe20000000000 */
[----:B------:R-:W-:Y:S01]  /*4d60*/  BSSY B0, `(.L_x_18) ;  /* 0x0000037000007945 */ /* 0x000fe20003800000 */
[----:B------:R0:W-:Y:S01]  /*4d70*/  STS.U16 [R91+0x14], R21 ;  /* 0x000014155b007388 */ /* 0x0001e20000000400 */
[----:B-1----:R-:W-:-:S03]  /*4d80*/  PRMT R2, R21, 0x7632, R2 ;  /* 0x0000763215027816 */ /* 0x002fc60000000002 */
[----:B------:R1:W-:Y:S01]  /*4d90*/  STS.U16 [R91+0xe], R0 ;  /* 0x00000e005b007388 */ /* 0x0003e20000000400 */
[----:B--2---:R-:W-:-:S03]  /*4da0*/  PRMT R3, R19, 0x7610, R3 ;  /* 0x0000761013037816 */ /* 0x004fc60000000003 */
[----:B------:R-:W-:Y:S01]  /*4db0*/  STS.U16 [R91], R31 ;  /* 0x0000001f5b007388 */ /* 0x000fe20000000400 */
[----:B0-----:R-:W-:-:S03]  /*4dc0*/  MOV R21, UR34 ;  /* 0x0000002200157c02 */ /* 0x001fc60008000f00 */
[----:B------:R-:W-:Y:S01]  /*4dd0*/  STS.U16 [R91+0x4], R29 ;  /* 0x0000041d5b007388 */ /* 0x000fe20000000400 */
[----:B-1----:R-:W-:-:S03]  /*4de0*/  PRMT R0, R17, 0x7610, R0 ;  /* 0x0000761011007816 */ /* 0x002fc60000000000 */
[----:B------:R-:W-:Y:S04]  /*4df0*/  STS.U16 [R91+0x8], R27 ;  /* 0x0000081b5b007388 */ /* 0x000fe80000000400 */
[----:B------:R-:W-:Y:S04]  /*4e00*/  STS.U16 [R91+0xc], R25 ;  /* 0x00000c195b007388 */ /* 0x000fe80000000400 */
[----:B------:R-:W-:Y:S04]  /*4e10*/  STS.U16 [R91+0x10], R23 ;  /* 0x000010175b007388 */ /* 0x000fe80000000400 */
[----:B------:R-:W-:Y:S04]  /*4e20*/  STS.U16 [R91+0x12], R4 ;  /* 0x000012045b007388 */ /* 0x000fe80000000400 */
[----:B------:R0:W-:Y:S04]  /*4e30*/  STS.U16 [R91+0x16], R2 ;  /* 0x000016025b007388 */ /* 0x0001e80000000400 */
[----:B------:R-:W-:Y:S04]  /*4e40*/  STS.U16 [R91+0x18], R3 ;  /* 0x000018035b007388 */ /* 0x000fe80000000400 */
[----:B------:R-:W-:Y:S01]  /*4e50*/  STS.U16 [R91+0x1a], R5 ;  /* 0x00001a055b007388 */ /* 0x000fe20000000400 */
[----:B0-----:R-:W-:-:S03]  /*4e60*/  IADD3 R2, P2, R108, UR39, RZ ;  /* 0x000000276c027c10 */ /* 0x001fc6000ff5e0ff */
[----:B------:R0:W-:Y:S04]  /*4e70*/  STS.U16 [R91+0x1c], R0 ;  /* 0x00001c005b007388 */ /* 0x0001e80000000400 */
[----:B------:R-:W-:Y:S01]  /*4e80*/  STS.U16 [R91+0x1e], R6 ;  /* 0x00001e065b007388 */ /* 0x000fe20000000400 */
[----:B------:R-:W-:-:S06]  /*4e90*/  NOP ;  /* 0x0000000000007918 */ /* 0x000fcc0000000000 */
[----:B------:R-:W-:Y:S01]  /*4ea0*/  LDS.U16 R11, [R107] ;  /* 0x000000006b0b7984 */ /* 0x000fe20000000400 */
[----:B0-----:R-:W-:-:S03]  /*4eb0*/  IMAD.U32 R0, RZ, RZ, UR39 ;  /* 0x00000027ff007e24 */ /* 0x001fc6000f8e00ff */
[----:B------:R-:W-:Y:S02]  /*4ec0*/  LDS.U16 R15, [R106+0x40] ;  /* 0x000040006a0f7984 */ /* 0x000fe40000000400 */
[----:B------:R-:W-:Y:S02]  /*4ed0*/  LEA.HI.X.SX32 R3, R0, R9, 0x1, P2 ;  /* 0x0000000900037211 */ /* 0x000fe400010f0eff */
        /* <DEDUP_REMOVED lines=14> */
[----:B------:R-:W-:Y:S04]  /*4fc0*/  @!P0 STS [0x1080], R21 ;  /* 0x00108015ff008388 */ /* 0x000fe80000000800 */
[----:B------:R-:W-:Y:S06]  /*4fd0*/  BAR.SYNC.DEFER_BLOCKING 0x0 ;  /* 0x0000000000007b1d */ /* 0x000fec0000010000 */
[----:B------:R-:W0:Y:S02]  /*4fe0*/  LDS R63, [0x1080] ;  /* 0x00108000ff3f7984 */ /* 0x000e240000000800 */
[----:B0-----:R-:W-:-:S13]  /*4ff0*/  ISETP.GE.AND P1, PT, R108, R63, PT ;  /* 0x0000003f6c00720c */ /* 0x001fda0003f26270 */
[----:B------:R-:W-:Y:S05]  /*5000*/  @P1 BRA `(.L_x_19) ;  /* 0x000000c000001947 */ /* 0x000fea0003800000 */
[----:B------:R-:W-:Y:S01]  /*5010*/  MOV R5, UR31 ;  /* 0x0000001f00057c02 */ /* 0x000fe20008000f00 */
[----:B------:R-:W-:Y:S01]  /*5020*/  ULDC.64 UR38, c[0x0][0x2e0] ;  /* 0x0000b80000267ab9 */ /* 0x000fe20000000a00 */
[----:B------:R-:W-:Y:S01]  /*5030*/  IMAD.U32 R7, RZ, RZ, UR14 ;  /* 0x0000000eff077e24 */ /* 0x000fe2000f8e00ff */
[----:B------:R-:W-:Y:S02]  /*5040*/  UIMAD UR30, UR15, UR38, URZ ;  /* 0x000000260f1e72a4 */ /* 0x000fe4000f8e023f */
[----:B------:R-:W-:Y:S02]  /*5050*/  IMAD.WIDE.U32 R4, R5, c[0x0][0x2d8], R2 ;  /* 0x0000b60005047a25 */ /* 0x000fe400078e0002 */
[----:B------:R-:W-:-:S03]  /*5060*/  UIMAD UR30, UR14, UR39, UR30 ;  /* 0x000000270e1e72a4 */ /* 0x000fc6000f8e021e */
[----:B------:R-:W-:-:S05]  /*5070*/  IADD3 R5, R5, UR28, RZ ;  /* 0x0000001c05057c10 */ /* 0x000fca000fffe0ff */
[----:B------:R-:W-:-:S05]  /*5080*/  IMAD.WIDE.U32 R4, R7, c[0x0][0x2e0], R4 ;  /* 0x0000b80007047a25 */ /* 0x000fca00078e0004 */
[----:B------:R-:W-:Y:S02]  /*5090*/  IADD3 R5, R5, UR30, RZ ;  /* 0x0000001e05057c10 */ /* 0x000fe4000fffe0ff */
[----:B------:R-:W-:-:S04]  /*50a0*/  LEA R6, P1, R4, c[0x0][0x330], 0x1 ;  /* 0x0000cc0004067a11 */ /* 0x000fc800078208ff */
[----:B------:R-:W-:-:S05]  /*50b0*/  LEA.HI.X R7, R4, c[0x0][0x334], R5, 0x1, P1 ;  /* 0x0000cd0004077a11 */ /* 0x000fca00008f0c05 */
[----:B------:R0:W-:Y:S04]  /*50c0*/  STG.E.U16 [R6.64], R11 ;  /* 0x0000000b06007986 */ /* 0x0001e8000c101520 */
.L_x_19:
[----:B------:R-:W-:Y:S05]  /*50d0*/  BSYNC B0 ;  /* 0x0000000000007941 */ /* 0x000fea0003800000 */
.L_x_18:
[----:B------:R-:W-:Y:S01]  /*50e0*/  ULDC.64 UR34, c[0x0][0x2e0] ;  /* 0x0000b80000227ab9 */ /* 0x000fe20000000a00 */
[C---:B------:R-:W-:Y:S01]  /*50f0*/  LEA R4, P1, R108.reuse, c[0x0][0x330], 0x1 ;  /* 0x0000cc006c047a11 */ /* 0x040fe200078208ff */
[----:B------:R-:W-:Y:S01]  /*5100*/  UMOV UR19, UR27 ;  /* 0x0000001b00137c82 */ /* 0x000fe20008000000 */
[C---:B0-----:R-:W-:Y:S01]  /*5110*/  LOP3.LUT R6, R108.reuse, 0x20, RZ, 0xfc, !PT ;  /* 0x000000206c067812 */ /* 0x041fe200078efcff */
[----:B------:R-:W-:Y:S01]  /*5120*/  UIMAD UR28, UR15, UR34, URZ ;  /* 0x000000220f1c72a4 */ /* 0x000fe2000f8e023f */
[C---:B------:R-:W-:Y:S01]  /*5130*/  LOP3.LUT R7, R108.reuse, 0x40, RZ, 0xfc, !PT ;  /* 0x000000406c077812 */ /* 0x040fe200078efcff */
[----:B------:R-:W-:Y:S01]  /*5140*/  UIMAD.WIDE.U32 UR18, UR14, UR34, UR18 ;  /* 0x000000220e1272a5 */ /* 0x000fe2000f8e0012 */
[C---:B------:R-:W-:Y:S01]  /*5150*/  LOP3.LUT R0, R108.reuse, 0x60, RZ, 0xfc, !PT ;  /* 0x000000606c007812 */ /* 0x040fe200078efcff */
[----:B------:R-:W-:Y:S01]  /*5160*/  UIMAD UR28, UR14, UR35, UR28 ;  /* 0x000000230e1c72a4 */ /* 0x000fe2000f8e021c */
[----:B------:R-:W-:Y:S01]  /*5170*/  LEA.HI.X R5, R108, c[0x0][0x334], R9, 0x1, P1 ;  /* 0x0000cd006c057a11 */ /* 0x000fe200008f0c09 */
[----:B------:R-:W-:Y:S01]  /*5180*/  UIADD3 UR30, UP0, UR7, UR18, URZ ;  /* 0x00000012071e7290 */ /* 0x000fe2000ff1e03f */
[-C--:B------:R-:W-:Y:S01]  /*5190*/  ISETP.GE.AND P1, PT, R6, R63.reuse, PT ;  /* 0x0000003f0600720c */ /* 0x080fe20003f26270 */
[----:B------:R-:W-:Y:S01]  /*51a0*/  USHF.R.S32.HI UR27, URZ, 0x1f, UR7 ;  /* 0x0000001f3f1b7899 */ /* 0x000fe20008011407 */
[-C--:B------:R-:W-:Y:S01]  /*51b0*/  ISETP.GE.AND P2, PT, R7, R63.reuse, PT ;  /* 0x0000003f0700720c */ /* 0x080fe20003f46270 */
[----:B------:R-:W-:Y:S01]  /*51c0*/  BSSY B0, `(.L_x_20) ;  /* 0x00000b5000007945 */ /* 0x000fe20003800000 */
[----:B------:R-:W-:Y:S01]  /*51d0*/  ISETP.GE.AND P3, PT, R0, R63, PT ;  /* 0x0000003f0000720c */ /* 0x000fe20003f66270 */
[----:B------:R-:W-:Y:S01]  /*51e0*/  UIADD3.X UR18, UR27, UR28, UR19, UP0, !UPT ;  /* 0x0000001c1b127290 */ /* 0x000fe200087fe413 */
[----:B------:R-:W-:-:S02]  /*51f0*/  MOV R8, UR30 ;  /* 0x0000001e00087c02 */ /* 0x000fc40008000f00 */
[----:B------:R-:W-:Y:S02]  /*5200*/  LOP3.LUT R11, R108, 0xc0, RZ, 0xfc, !PT ;  /* 0x000000c06c0b7812 */ /* 0x000fe400078efcff */
[----:B------:R-:W-:Y:S01]  /*5210*/  LEA R4, P4, R8, R4, 0x1 ;  /* 0x0000000408047211 */ /* 0x000fe200078808ff */
[----:B------:R-:W-:Y:S01]  /*5220*/  IMAD.U32 R10, RZ, RZ, UR18 ;  /* 0x00000012ff0a7e24 */ /* 0x000fe2000f8e00ff */
[C---:B------:R-:W-:Y:S01]  /*5230*/  LOP3.LUT R12, R108.reuse, 0xe0, RZ, 0xfc, !PT ;  /* 0x000000e06c0c7812 */ /* 0x040fe200078efcff */
[----:B------:R-:W-:Y:S01]  /*5240*/  UIADD3 UR18, UR17, UR29, URZ ;  /* 0x0000001d11127290 */ /* 0x000fe2000fffe03f */
[----:B------:R-:W-:Y:S02]  /*5250*/  LOP3.LUT R13, R108, 0x100, RZ, 0xfc, !PT ;  /* 0x000001006c0d7812 */ /* 0x000fe400078efcff */
[----:B------:R-:W-:Y:S02]  /*5260*/  LEA.HI.X R5, R8, R5, R10, 0x1, P4 ;  /* 0x0000000508057211 */ /* 0x000fe400020f0c0a */
[----:B------:R-:W-:-:S02]  /*5270*/  LOP3.LUT R8, R108, 0x80, RZ, 0xfc, !PT ;  /* 0x000000806c087812 */ /* 0x000fc400078efcff */
[C---:B------:R-:W-:Y:S01]  /*5280*/  LOP3.LUT R10, R108.reuse, 0xa0, RZ, 0xfc, !PT ;  /* 0x000000a06c0a7812 */ /* 0x040fe200078efcff */
[----:B------:R0:W-:Y:S01]  /*5290*/  @!P1 STG.E.U16 [R4.64+-0xfc0], R15 ;  /* 0xfff0400f04009986 */ /* 0x0001e2000c101520 */
[----:B------:R-:W-:Y:S02]  /*52a0*/  LOP3.LUT R14, R108, 0x120, RZ, 0xfc, !PT ;  /* 0x000001206c0e7812 */ /* 0x000fe400078efcff */
[-C--:B------:R-:W-:Y:S01]  /*52b0*/  ISETP.GE.AND P1, PT, R8, R63.reuse, PT ;  /* 0x0000003f0800720c */ /* 0x080fe20003f26270 */
[----:B------:R-:W-:Y:S01]  /*52c0*/  @!P2 STG.E.U16 [R4.64+-0xf80], R17 ;  /* 0xfff080110400a986 */ /* 0x000fe2000c101520 */
[-C--:B------:R-:W-:Y:S02]  /*52d0*/  ISETP.GE.AND P2, PT, R10, R63.reuse, PT ;  /* 0x0000003f0a00720c */ /* 0x080fe40003f46270 */
[-C--:B------:R-:W-:Y:S01]  /*52e0*/  ISETP.GE.AND P4, PT, R12, R63.reuse, PT ;  /* 0x0000003f0c00720c */ /* 0x080fe20003f86270 */
[----:B------:R1:W-:Y:S01]  /*52f0*/  @!P3 STG.E.U16 [R4.64+-0xf40], R19 ;  /* 0xfff0c0130400b986 */ /* 0x0003e2000c101520 */
[----:B------:R-:W-:-:S02]  /*5300*/  ISETP.GE.AND P3, PT, R11, R63, PT ;  /* 0x0000003f0b00720c */ /* 0x000fc40003f66270 */
[-C--:B------:R-:W-:Y:S02]  /*5310*/  ISETP.GE.AND P5, PT, R13, R63.reuse, PT ;  /* 0x0000003f0d00720c */ /* 0x080fe40003fa6270 */
[----:B------:R-:W-:Y:S02]  /*5320*/  ISETP.GE.AND P6, PT, R14, R63, PT ;  /* 0x0000003f0e00720c */ /* 0x000fe40003fc6270 */
[----:B0-----:R-:W-:Y:S01]  /*5330*/  SHF.L.U32 R15, R111, 0x4, RZ ;  /* 0x000000046f0f7819 */ /* 0x001fe200000006ff */
[----:B------:R0:W-:Y:S01]  /*5340*/  @!P1 STG.E.U16 [R4.64+-0xf00], R23 ;  /* 0xfff1001704009986 */ /* 0x0001e2000c101520 */
[C---:B------:R-:W-:Y:S02]  /*5350*/  LOP3.LUT R20, R108.reuse, 0x140, RZ, 0xfc, !PT ;  /* 0x000001406c147812 */ /* 0x040fe400078efcff */
[----:B------:R-:W-:Y:S01]  /*5360*/  LOP3.LUT R65, R15, 0xfffffe00, RZ, 0xc0, !PT ;  /* 0xfffffe000f417812 */ /* 0x000fe200078ec0ff */
[----:B------:R2:W-:Y:S01]  /*5370*/  @!P2 STG.E.U16 [R4.64+-0xec0], R25 ;  /* 0xfff140190400a986 */ /* 0x0005e2000c101520 */
[----:B-1----:R-:W-:-:S02]  /*5380*/  LOP3.LUT R19, R108, 0x160, RZ, 0xfc, !PT ;  /* 0x000001606c137812 */ /* 0x002fc400078efcff */
[C---:B------:R-:W-:Y:S01]  /*5390*/  LOP3.LUT R18, R108.reuse, 0x180, RZ, 0xfc, !PT ;  /* 0x000001806c127812 */ /* 0x040fe200078efcff */
[----:B------:R1:W-:Y:S01]  /*53a0*/  @!P3 STG.E.U16 [R4.64+-0xe80], R27 ;  /* 0xfff1801b0400b986 */ /* 0x0003e2000c101520 */
[----:B------:R-:W-:Y:S01]  /*53b0*/  LOP3.LUT R17, R108, 0x1a0, RZ, 0xfc, !PT ;  /* 0x000001a06c117812 */ /* 0x000fe200078efcff */
[----:B------:R-:W-:Y:S01]  /*53c0*/  IMAD R65, R110, 0x10, R65 ;  /* 0x000000106e417824 */ /* 0x000fe200078e0241 */
[C---:B------:R-:W-:Y:S01]  /*53d0*/  LOP3.LUT R16, R108.reuse, 0x1c0, RZ, 0xfc, !PT ;  /* 0x000001c06c107812 */ /* 0x040fe200078efcff */
[----:B------:R3:W-:Y:S01]  /*53e0*/  @!P4 STG.E.U16 [R4.64+-0xe40], R29 ;  /* 0xfff1c01d0400c986 */ /* 0x0007e2000c101520 */
[----:B------:R-:W-:Y:S01]  /*53f0*/  LOP3.LUT R15, R108, 0x1e0, RZ, 0xfc, !PT ;  /* 0x000001e06c0f7812 */ /* 0x000fe200078efcff */
[----:B0-----:R-:W-:Y:S01]  /*5400*/  FADD.FTZ R23, R33, R112 ;  /* 0x0000007021177221 */ /* 0x001fe20000010000 */
[-C--:B------:R-:W-:Y:S01]  /*5410*/  ISETP.GE.AND P1, PT, R20, R63.reuse, PT ;  /* 0x0000003f1400720c */ /* 0x080fe20003f26270 */
[----:B------:R-:W-:Y:S01]  /*5420*/  @!P5 STG.E.U16 [R4.64+-0xe00], R31 ;  /* 0xfff2001f0400d986 */ /* 0x000fe2000c101520 */
[----:B------:R-:W-:-:S02]  /*5430*/  ISETP.GE.AND P2, PT, R19, R63, PT ;  /* 0x0000003f1300720c */ /* 0x000fc40003f46270 */
[-C--:B------:R-:W-:Y:S01]  /*5440*/  ISETP.GE.AND P3, PT, R18, R63.reuse, PT ;  /* 0x0000003f1200720c */ /* 0x080fe20003f66270 */
[----:B------:R-:W-:Y:S01]  /*5450*/  @!P6 STG.E.U16 [R4.64+-0xdc0], R41 ;  /* 0xfff240290400e986 */ /* 0x000fe2000c101520 */
[-C--:B------:R-:W-:Y:S02]  /*5460*/  ISETP.GE.AND P4, PT, R17, R63.reuse, PT ;  /* 0x0000003f1100720c */ /* 0x080fe40003f86270 */
[-C--:B------:R-:W-:Y:S02]  /*5470*/  ISETP.GE.AND P5, PT, R16, R63.reuse, PT ;  /* 0x0000003f1000720c */ /* 0x080fe40003fa6270 */
[----:B------:R-:W-:Y:S02]  /*5480*/  ISETP.GE.AND P6, PT, R15, R63, PT ;  /* 0x0000003f0f00720c */ /* 0x000fe40003fc6270 */
[C---:B------:R-:W-:Y:S01]  /*5490*/  IADD3 R22, R65.reuse, 0x1, RZ ;  /* 0x0000000141167810 */ /* 0x040fe20007ffe0ff */
[----:B------:R-:W-:Y:S01]  /*54a0*/  @!P1 STG.E.U16 [R4.64+-0xd80], R43 ;  /* 0xfff2802b04009986 */ /* 0x000fe2000c101520 */
[----:B--2---:R-:W-:-:S02]  /*54b0*/  IADD3 R25, R65, 0x2, RZ ;  /* 0x0000000241197810 */ /* 0x004fc40007ffe0ff */
[----:B------:R-:W-:Y:S01]  /*54c0*/  LEA.HI.SX32 R24, R22, R65, 0x1b ;  /* 0x0000004116187211 */ /* 0x000fe200078fdaff */
[----:B------:R-:W-:Y:S01]  /*54d0*/  @!P2 STG.E.U16 [R4.64+-0xd40], R53 ;  /* 0xfff2c0350400a986 */ /* 0x000fe2000c101520 */
[----:B------:R-:W-:Y:S01]  /*54e0*/  FADD.FTZ R22, R23, R34 ;  /* 0x0000002217167221 */ /* 0x000fe20000010000 */
[C---:B------:R-:W-:Y:S02]  /*54f0*/  IADD3 R26, R65.reuse, 0x3, RZ ;  /* 0x00000003411a7810 */ /* 0x040fe40007ffe0ff */
[----:B------:R-:W-:Y:S01]  /*5500*/  @!P3 STG.E.U16 [R4.64+-0xd00], R55 ;  /* 0xfff300370400b986 */ /* 0x000fe2000c101520 */
[----:B------:R-:W-:Y:S01]  /*5510*/  FADD.FTZ R23, R22, R35 ;  /* 0x0000002316177221 */ /* 0x000fe20000010000 */
[----:B-1----:R-:W-:Y:S02]  /*5520*/  IADD3 R27, R65, 0x4, RZ ;  /* 0x00000004411b7810 */ /* 0x002fe40007ffe0ff */
[----:B------:R-:W-:Y:S01]  /*5530*/  @!P4 STG.E.U16 [R4.64+-0xcc0], R57 ;  /* 0xfff340390400c986 */ /* 0x000fe2000c101520 */
[----:B------:R-:W-:Y:S01]  /*5540*/  FADD.FTZ R22, R23, R36 ;  /* 0x0000002417167221 */ /* 0x000fe20000010000 */
[----:B------:R-:W-:-:S02]  /*5550*/  IADD3 R28, R65, 0x5, RZ ;  /* 0x00000005411c7810 */ /* 0x000fc40007ffe0ff */
[----:B------:R-:W-:Y:S01]  /*5560*/  @!P5 STG.E.U16 [R4.64+-0xc80], R59 ;  /* 0xfff3803b0400d986 */ /* 0x000fe2000c101520 */
[----:B---3--:R-:W-:Y:S02]  /*5570*/  IADD3 R29, R65, 0x6, RZ ;  /* 0x00000006411d7810 */ /* 0x008fe40007ffe0ff */
[----:B------:R-:W-:Y:S01]  /*5580*/  LEA.HI.SX32 R25, R25, R65, 0x1b ;  /* 0x0000004119197211 */ /* 0x000fe200078fdaff */
[----:B------:R0:W-:Y:S01]  /*5590*/  @!P6 STG.E.U16 [R4.64+-0xc40], R61 ;  /* 0xfff3c03d0400e986 */ /* 0x0001e2000c101520 */
[----:B------:R-:W-:Y:S02]  /*55a0*/  F2FP.BF16.PACK_AB R33, R34, R33 ;  /* 0x000000212221723e */ /* 0x000fe400000010ff */
[-C--:B------:R-:W-:Y:S01]  /*55b0*/  LEA.HI.SX32 R26, R26, R65.reuse, 0x1b ;  /* 0x000000411a1a7211 */ /* 0x080fe200078fdaff */
[----:B------:R-:W-:Y:S01]  /*55c0*/  BAR.SYNC.DEFER_BLOCKING 0x0 ;  /* 0x0000000000007b1d */ /* 0x000fe20000010000 */
[----:B------:R-:W-:Y:S01]  /*55d0*/  LEA.HI.SX32 R27, R27, R65, 0x1b ;  /* 0x000000411b1b7211 */ /* 0x000fe200078fdaff */
[----:B------:R-:W-:Y:S01]  /*55e0*/  IMAD.SHL.U32 R25, R25, 0x2, RZ ;  /* 0x0000000219197824 */ /* 0x000fe200078e00ff */
[----:B------:R-:W-:-:S02]  /*55f0*/  F2FP.BF16.PACK_AB R35, R36, R35 ;  /* 0x000000232423723e */ /* 0x000fc400000010ff */
[-C--:B------:R-:W-:Y:S01]  /*5600*/  LEA.HI.SX32 R28, R28, R65.reuse, 0x1b ;  /* 0x000000411c1c7211 */ /* 0x080fe200078fdaff */
[----:B------:R-:W-:Y:S01]  /*5610*/  IMAD.SHL.U32 R27, R27, 0x2, RZ ;  /* 0x000000021b1b7824 */ /* 0x000fe200078e00ff */
[----:B------:R-:W-:Y:S01]  /*5620*/  LEA.HI.SX32 R29, R29, R65, 0x1b ;  /* 0x000000411d1d7211 */ /* 0x000fe200078fdaff */
[----:B0-----:R-:W-:Y:S01]  /*5630*/  FADD.FTZ R5, R22, R37 ;  /* 0x0000002516057221 */ /* 0x001fe20000010000 */
[----:B------:R-:W-:Y:S02]  /*5640*/  PRMT R23, R33, 0x7632, R23 ;  /* 0x0000763221177816 */ /* 0x000fe40000000017 */
[----:B------:R-:W-:Y:S01]  /*5650*/  SHF.L.U32 R24, R24, 0x1, RZ ;  /* 0x0000000118187819 */ /* 0x000fe200000006ff */
[----:B------:R-:W-:Y:S01]  /*5660*/  IMAD.SHL.U32 R29, R29, 0x2, RZ ;  /* 0x000000021d1d7824 */ /* 0x000fe200078e00ff */
[----:B------:R-:W-:Y:S01]  /*5670*/  F2FP.BF16.PACK_AB R37, R38, R37 ;  /* 0x000000252625723e */ /* 0x000fe200000010ff */
[----:B------:R-:W-:Y:S01]  /*5680*/  FADD.FTZ R38, R5, R38 ;  /* 0x0000002605267221 */ /* 0x000fe20000010000 */
[----:B------:R-:W-:-:S02]  /*5690*/  IADD3 R30, R65, 0x7, RZ ;  /* 0x00000007411e7810 */ /* 0x000fc40007ffe0ff */
[----:B------:R-:W-:Y:S02]  /*56a0*/  IADD3 R31, R65, 0x8, RZ ;  /* 0x00000008411f7810 */ /* 0x000fe40007ffe0ff */
[----:B------:R-:W-:Y:S02]  /*56b0*/  PRMT R34, R35, 0x7632, R34 ;  /* 0x0000763223227816 */ /* 0x000fe40000000022 */
[----:B------:R-:W-:Y:S02]  /*56c0*/  SHF.L.U32 R26, R26, 0x1, RZ ;  /* 0x000000011a1a7819 */ /* 0x000fe400000006ff */
[C---:B------:R-:W-:Y:S01]  /*56d0*/  IADD3 R32, R65.reuse, 0x9, RZ ;  /* 0x0000000941207810 */ /* 0x040fe20007ffe0ff */
[----:B------:R-:W-:Y:S01]  /*56e0*/  STS.U16 [R91], R33 ;  /* 0x000000215b007388 */ /* 0x000fe20000000400 */
[----:B------:R-:W-:Y:S02]  /*56f0*/  IADD3 R40, R65, 0xa, RZ ;  /* 0x0000000a41287810 */ /* 0x000fe40007ffe0ff */
[----:B------:R-:W-:Y:S01]  /*5700*/  PRMT R36, R37, 0x7632, R36 ;  /* 0x0000763225247816 */ /* 0x000fe20000000024 */
[----:B------:R0:W-:Y:S01]  /*5710*/  STS.U16 [R24+0x2], R23 ;  /* 0x0000021718007388 */ /* 0x0001e20000000400 */
[----:B------:R-:W-:-:S02]  /*5720*/  SHF.L.U32 R28, R28, 0x1, RZ ;  /* 0x000000011c1c7819 */ /* 0x000fc400000006ff */
[C---:B------:R-:W-:Y:S01]  /*5730*/  IADD3 R41, R65.reuse, 0xb, RZ ;  /* 0x0000000b41297810 */ /* 0x040fe20007ffe0ff */
[----:B------:R1:W-:Y:S01]  /*5740*/  STS.U16 [R25+0x4], R35 ;  /* 0x0000042319007388 */ /* 0x0003e20000000400 */
[----:B------:R-:W-:Y:S02]  /*5750*/  IADD3 R42, R65, 0xc, RZ ;  /* 0x0000000c412a7810 */ /* 0x000fe40007ffe0ff */
[-C--:B------:R-:W-:Y:S01]  /*5760*/  LEA.HI.SX32 R30, R30, R65.reuse, 0x1b ;  /* 0x000000411e1e7211 */ /* 0x080fe200078fdaff */
[----:B------:R-:W-:Y:S01]  /*5770*/  STS.U16 [R26+0x6], R34 ;  /* 0x000006221a007388 */ /* 0x000fe20000000400 */
[----:B------:R-:W-:Y:S02]  /*5780*/  LEA.HI.SX32 R31, R31, R65, 0x1b ;  /* 0x000000411f1f7211 */ /* 0x000fe400078fdaff */
[----:B------:R-:W-:Y:S01]  /*5790*/  F2FP.BF16.PACK_AB R4, R44, R39 ;  /* 0x000000272c04723e */ /* 0x000fe200000010ff */
[----:B------:R-:W-:Y:S01]  /*57a0*/  STS.U16 [R27+0x8], R37 ;  /* 0x000008251b007388 */ /* 0x000fe20000000400 */
[----:B------:R-:W-:Y:S01]  /*57b0*/  F2FP.BF16.PACK_AB R22, R46, R45 ;  /* 0x0000002d2e16723e */ /* 0x000fe200000010ff */
[----:B------:R-:W-:Y:S01]  /*57c0*/  IMAD.SHL.U32 R31, R31, 0x2, RZ ;  /* 0x000000021f1f7824 */ /* 0x000fe200078e00ff */
[C---:B------:R-:W-:Y:S01]  /*57d0*/  IADD3 R52, R65.reuse, 0xd, RZ ;  /* 0x0000000d41347810 */ /* 0x040fe20007ffe0ff */
[----:B------:R-:W-:Y:S01]  /*57e0*/  STS.U16 [R28+0xa], R36 ;  /* 0x00000a241c007388 */ /* 0x000fe20000000400 */
[----:B------:R-:W-:Y:S01]  /*57f0*/  IADD3 R56, R65, 0xe, RZ ;  /* 0x0000000e41387810 */ /* 0x000fe20007ffe0ff */
[----:B------:R-:W-:Y:S01]  /*5800*/  FADD.FTZ R39, R38, R39 ;  /* 0x0000002726277221 */ /* 0x000fe20000010000 */
[-C--:B------:R-:W-:Y:S01]  /*5810*/  LEA.HI.SX32 R32, R32, R65.reuse, 0x1b ;  /* 0x0000004120207211 */ /* 0x080fe200078fdaff */
[----:B------:R2:W-:Y:S01]  /*5820*/  STS.U16 [R29+0xc], R4 ;  /* 0x00000c041d007388 */ /* 0x0005e20000000400 */
[----:B------:R-:W-:Y:S01]  /*5830*/  LEA.HI.SX32 R40, R40, R65, 0x1b ;  /* 0x0000004128287211 */ /* 0x000fe200078fdaff */
[----:B------:R-:W-:Y:S01]  /*5840*/  FADD.FTZ R44, R39, R44 ;  /* 0x0000002c272c7221 */ /* 0x000fe20000010000 */
[----:B------:R-:W-:-:S02]  /*5850*/  IADD3 R58, R65, 0xf, RZ ;  /* 0x0000000f413a7810 */ /* 0x000fc40007ffe0ff */
[-C--:B------:R-:W-:Y:S01]  /*5860*/  LEA.HI.SX32 R41, R41, R65.reuse, 0x1b ;  /* 0x0000004129297211 */ /* 0x080fe200078fdaff */
[----:B------:R-:W-:Y:S01]  /*5870*/  IMAD.SHL.U32 R40, R40, 0x2, RZ ;  /* 0x0000000228287824 */ /* 0x000fe200078e00ff */
[----:B------:R-:W-:Y:S01]  /*5880*/  LEA.HI.SX32 R42, R42, R65, 0x1b ;  /* 0x000000412a2a7211 */ /* 0x000fe200078fdaff */
[----:B------:R-:W-:Y:S01]  /*5890*/  FADD.FTZ R45, R44, R45 ;  /* 0x0000002d2c2d7221 */ /* 0x000fe20000010000 */
[----:B0-----:R-:W-:Y:S02]  /*58a0*/  F2FP.BF16.PACK_AB R23, R48, R47 ;  /* 0x0000002f3017723e */ /* 0x001fe400000010ff */
[----:B------:R-:W-:Y:S01]  /*58b0*/  PRMT R24, R4, 0x7632, R24 ;  /* 0x0000763204187816 */ /* 0x000fe20000000018 */
[----:B------:R-:W-:Y:S01]  /*58c0*/  IMAD.SHL.U32 R42, R42, 0x2, RZ ;  /* 0x000000022a2a7824 */ /* 0x000fe200078e00ff */
[----:B------:R-:W-:Y:S01]  /*58d0*/  SHF.L.U32 R30, R30, 0x1, RZ ;  /* 0x000000011e1e7819 */ /* 0x000fe200000006ff */
[----:B------:R-:W-:Y:S01]  /*58e0*/  FADD.FTZ R46, R45, R46 ;  /* 0x0000002e2d2e7221 */ /* 0x000fe20000010000 */
[----:B-1----:R-:W-:-:S02]  /*58f0*/  PRMT R25, R22, 0x7610, R25 ;  /* 0x0000761016197816 */ /* 0x002fc40000000019 */
[-C--:B------:R-:W-:Y:S01]  /*5900*/  LEA.HI.SX32 R52, R52, R65.reuse, 0x1b ;  /* 0x0000004134347211 */ /* 0x080fe200078fdaff */
[----:B------:R-:W-:Y:S01]  /*5910*/  STS.U16 [R30+0xe], R24 ;  /* 0x00000e181e007388 */ /* 0x000fe20000000400 */
[----:B------:R-:W-:Y:S01]  /*5920*/  LEA.HI.SX32 R56, R56, R65, 0x1b ;  /* 0x0000004138387211 */ /* 0x000fe200078fdaff */
[----:B------:R-:W-:Y:S01]  /*5930*/  FADD.FTZ R47, R46, R47 ;  /* 0x0000002f2e2f7221 */ /* 0x000fe20000010000 */
[----:B------:R-:W-:Y:S01]  /*5940*/  PRMT R33, R22, 0x7632, R33 ;  /* 0x0000763216217816 */ /* 0x000fe20000000021 */
[----:B------:R-:W-:Y:S01]  /*5950*/  STS.U16 [R31+0x10], R25 ;  /* 0x000010191f007388 */ /* 0x000fe20000000400 */
[----:B------:R-:W-:Y:S01]  /*5960*/  SHF.L.U32 R32, R32, 0x1, RZ ;  /* 0x0000000120207819 */ /* 0x000fe200000006ff */
[----:B------:R-:W-:Y:S01]  /*5970*/  IMAD.SHL.U32 R56, R56, 0x2, RZ ;  /* 0x0000000238387824 */ /* 0x000fe200078e00ff */
[----:B--2---:R-:W-:Y:S01]  /*5980*/  F2FP.BF16.PACK_AB R4, R50, R49 ;  /* 0x000000313204723e */ /* 0x004fe200000010ff */
[----:B------:R-:W-:Y:S01]  /*5990*/  FADD.FTZ R48, R47, R48 ;  /* 0x000000302f307221 */ /* 0x000fe20000010000 */
[----:B------:R-:W-:Y:S01]  /*59a0*/  LEA.HI.SX32 R58, R58, R65, 0x1b ;  /* 0x000000413a3a7211 */ /* 0x000fe200078fdaff */
[----:B------:R-:W-:Y:S01]  /*59b0*/  STS.U16 [R32+0x12], R33 ;  /* 0x0000122120007388 */ /* 0x000fe20000000400 */
[----:B------:R-:W-:Y:S01]  /*59c0*/  F2FP.BF16.PACK_AB R22, R54, R51 ;  /* 0x000000333616723e */ /* 0x000fe200000010ff */
[----:B------:R-:W-:Y:S01]  /*59d0*/  FADD.FTZ R49, R48, R49 ;  /* 0x0000003130317221 */ /* 0x000fe20000010000 */
[----:B------:R-:W-:Y:S01]  /*59e0*/  PRMT R26, R23, 0x7632, R26 ;  /* 0x00007632171a7816 */ /* 0x000fe2000000001a */
[----:B------:R-:W-:Y:S01]  /*59f0*/  STS.U16 [R40+0x14], R23 ;  /* 0x0000141728007388 */ /* 0x000fe20000000400 */
[----:B------:R-:W-:Y:S01]  /*5a00*/  SHF.L.U32 R41, R41, 0x1, RZ ;  /* 0x0000000129297819 */ /* 0x000fe200000006ff */
[----:B------:R-:W-:Y:S01]  /*5a10*/  FADD.FTZ R50, R49, R50 ;  /* 0x0000003231327221 */ /* 0x000fe20000010000 */
[----:B------:R-:W-:-:S02]  /*5a20*/  PRMT R28, R4, 0x7632, R28 ;  /* 0x00007632041c7816 */ /* 0x000fc4000000001c */
[----:B------:R-:W-:Y:S01]  /*5a30*/  SHF.L.U32 R52, R52, 0x1, RZ ;  /* 0x0000000134347819 */ /* 0x000fe200000006ff */
[----:B------:R-:W-:Y:S01]  /*5a40*/  STS.U16 [R41+0x16], R26 ;  /* 0x0000161a29007388 */ /* 0x000fe20000000400 */
[----:B------:R-:W-:Y:S01]  /*5a50*/  PRMT R34, R22, 0x7632, R34 ;  /* 0x0000763216227816 */ /* 0x000fe20000000022 */
[----:B------:R-:W-:Y:S01]  /*5a60*/  FADD.FTZ R51, R50, R51 ;  /* 0x0000003332337221 */ /* 0x000fe20000010000 */
[----:B------:R-:W-:Y:S01]  /*5a70*/  SHF.L.U32 R58, R58, 0x1, RZ ;  /* 0x000000013a3a7819 */ /* 0x000fe200000006ff */
[----:B------:R-:W-:Y:S02]  /*5a80*/  STS.U16 [R42+0x18], R4 ;  /* 0x000018042a007388 */ /* 0x000fe40000000400 */
[----:B------:R-:W-:Y:S02]  /*5a90*/  FADD.FTZ R112, R51, R54 ;  /* 0x0000003633707221 */ /* 0x000fe40000010000 */
[----:B------:R-:W-:Y:S04]  /*5aa0*/  STS.U16 [R52+0x1a], R28 ;  /* 0x00001a1c34007388 */ /* 0x000fe80000000400 */
[----:B------:R-:W-:Y:S04]  /*5ab0*/  STS.U16 [R56+0x1c], R22 ;  /* 0x00001c1638007388 */ /* 0x000fe80000000400 */
[----:B------:R-:W-:Y:S01]  /*5ac0*/  STS.U16 [R58+0x1e], R34 ;  /* 0x00001e223a007388 */ /* 0x000fe20000000400 */
[----:B------:R-:W-:-:S06]  /*5ad0*/  NOP ;  /* 0x0000000000007918 */ /* 0x000fcc0000000000 */
[----:B------:R-:W-:Y:S04]  /*5ae0*/  LDS.U16 R107, [R107] ;  /* 0x000000006b6b7984 */ /* 0x000fe80000000400 */
        /* <DEDUP_REMOVED lines=15> */
[----:B------:R0:W-:Y:S04]  /*5be0*/  @!P0 STS [0x1080], R21 ;  /* 0x00108015ff008388 */ /* 0x0001e80000000800 */
[----:B------:R-:W-:Y:S01]  /*5bf0*/  BAR.SYNC.DEFER_BLOCKING 0x0 ;  /* 0x0000000000007b1d */ /* 0x000fe20000010000 */
[----:B0-----:R-:W-:-:S04]  /*5c00*/  IADD3 R21, P1, R108, -0x7e0, RZ ;  /* 0xfffff8206c157810 */ /* 0x001fc80007f3e0ff */
[----:B------:R-:W-:Y:S01]  /*5c10*/  IADD3.X R22, R9, -0x1, RZ, P1, !PT ;  /* 0xffffffff09167810 */ /* 0x000fe20000ffe4ff */
[----:B------:R-:W0:Y:S02]  /*5c20*/  LDS R41, [0x1080] ;  /* 0x00108000ff297984 */ /* 0x000e240000000800 */
[----:B0-----:R-:W-:-:S13]  /*5c30*/  ISETP.GE.AND P0, PT, R108, R41, PT ;  /* 0x000000296c00720c */ /* 0x001fda0003f06270 */
[----:B------:R-:W-:Y:S05]  /*5c40*/  @P0 BRA `(.L_x_21) ;  /* 0x000000c000000947 */ /* 0x000fea0003800000 */
[----:B------:R-:W-:Y:S01]  /*5c50*/  IMAD.U32 R5, RZ, RZ, UR31 ;  /* 0x0000001fff057e24 */ /* 0x000fe2000f8e00ff */
[----:B------:R-:W-:Y:S02]  /*5c60*/  ULDC.64 UR34, c[0x0][0x300] ;  /* 0x0000c00000227ab9 */ /* 0x000fe40000000a00 */
[----:B------:R-:W-:Y:S01]  /*5c70*/  UIMAD UR19, UR15, UR34, URZ ;  /* 0x000000220f1372a4 */ /* 0x000fe2000f8e023f */
[----:B------:R-:W-:Y:S01]  /*5c80*/  IMAD.WIDE.U32 R2, R5, c[0x0][0x2f8], R2 ;  /* 0x0000be0005027a25 */ /* 0x000fe200078e0002 */
[----:B------:R-:W-:Y:S02]  /*5c90*/  MOV R5, UR14 ;  /* 0x0000000e00057c02 */ /* 0x000fe40008000f00 */
[----:B------:R-:W-:Y:S02]  /*5ca0*/  UIMAD UR19, UR14, UR35, UR19 ;  /* 0x000000230e1372a4 */ /* 0x000fe4000f8e0213 */
[----:B------:R-:W-:-:S05]  /*5cb0*/  IADD3 R3, R3, UR29, RZ ;  /* 0x0000001d03037c10 */ /* 0x000fca000fffe0ff */
[----:B------:R-:W-:-:S05]  /*5cc0*/  IMAD.WIDE.U32 R2, R5, c[0x0][0x300], R2 ;  /* 0x0000c00005027a25 */ /* 0x000fca00078e0002 */
[----:B------:R-:W-:Y:S02]  /*5cd0*/  IADD3 R3, R3, UR19, RZ ;  /* 0x0000001303037c10 */ /* 0x000fe4000fffe0ff */
[----:B------:R-:W-:-:S04]  /*5ce0*/  LEA R4, P0, R2, c[0x0][0x340], 0x1 ;  /* 0x0000d00002047a11 */ /* 0x000fc800078008ff */
[----:B------:R-:W-:-:S05]  /*5cf0*/  LEA.HI.X R5, R2, c[0x0][0x344], R3, 0x1, P0 ;  /* 0x0000d10002057a11 */ /* 0x000fca00000f0c03 */
[----:B------:R0:W-:Y:S04]  /*5d00*/  STG.E.U16 [R4.64], R107 ;  /* 0x0000006b04007986 */ /* 0x0001e8000c101520 */
.L_x_21:
[----:B------:R-:W-:Y:S05]  /*5d10*/  BSYNC B0 ;  /* 0x0000000000007941 */ /* 0x000fea0003800000 */
.L_x_20:
[----:B------:R-:W-:Y:S01]  /*5d20*/  ULDC.64 UR28, c[0x0][0x300] ;  /* 0x0000c000001c7ab9 */ /* 0x000fe20000000a00 */
[C---:B------:R-:W-:Y:S01]  /*5d30*/  LEA R2, P0, R21.reuse, c[0x0][0x340], 0x1 ;  /* 0x0000d00015027a11 */ /* 0x040fe200078008ff */
[----:B------:R-:W-:Y:S01]  /*5d40*/  UMOV UR17, UR18 ;  /* 0x0000001200117c82 */ /* 0x000fe20008000000 */
[-C--:B------:R-:W-:Y:S01]  /*5d50*/  ISETP.GE.AND P3, PT, R6, R41.reuse, PT ;  /* 0x000000290600720c */ /* 0x080fe20003f66270 */
[----:B------:R-:W-:Y:S01]  /*5d60*/  UIMAD.WIDE.U32 UR16, UR14, UR28, UR16 ;  /* 0x0000001c0e1072a5 */ /* 0x000fe2000f8e0010 */
[----:B------:R-:W-:Y:S01]  /*5d70*/  LEA.HI.X R3, R21, c[0x0][0x344], R22, 0x1, P0 ;  /* 0x0000d10015037a11 */ /* 0x000fe200000f0c16 */
[----:B------:R-:W-:Y:S01]  /*5d80*/  UIMAD UR18, UR15, UR28, URZ ;  /* 0x0000001c0f1272a4 */ /* 0x000fe2000f8e023f */
[-C--:B------:R-:W-:Y:S01]  /*5d90*/  ISETP.GE.AND P4, PT, R7, R41.reuse, PT ;  /* 0x000000290700720c */ /* 0x080fe20003f86270 */
[----:B------:R-:W-:Y:S01]  /*5da0*/  UIADD3 UR7, UP0, UR7, UR16, URZ ;  /* 0x0000001007077290 */ /* 0x000fe2000ff1e03f */
[-C--:B------:R-:W-:Y:S01]  /*5db0*/  ISETP.GE.AND P5, PT, R0, R41.reuse, PT ;  /* 0x000000290000720c */ /* 0x080fe20003fa6270 */
[----:B------:R-:W-:Y:S01]  /*5dc0*/  UIMAD UR16, UR14, UR29, UR18 ;  /* 0x0000001d0e1072a4 */ /* 0x000fe2000f8e0212 */
[-C--:B------:R-:W-:Y:S01]  /*5dd0*/  ISETP.GE.AND P6, PT, R8, R41.reuse, PT ;  /* 0x000000290800720c */ /* 0x080fe20003fc6270 */
[----:B------:R-:W-:Y:S01]  /*5de0*/  UIADD3 UR26, UP1, UR26, -0x1000, URZ ;  /* 0xfffff0001a1a7890 */ /* 0x000fe2000ff3e03f */
[-C--:B------:R-:W-:Y:S01]  /*5df0*/  ISETP.GE.AND P1, PT, R11, R41.reuse, PT ;  /* 0x000000290b00720c */ /* 0x080fe20003f26270 */
[----:B------:R-:W-:Y:S01]  /*5e00*/  UIADD3.X UR16, UR27, UR16, UR17, UP0, !UPT ;  /* 0x000000101b107290 */ /* 0x000fe200087fe411 */
[----:B0-----:R-:W-:Y:S01]  /*5e10*/  IMAD.U32 R4, RZ, RZ, UR7 ;  /* 0x00000007ff047e24 */ /* 0x001fe2000f8e00ff */
[----:B------:R-:W-:Y:S01]  /*5e20*/  ISETP.GE.AND P2, PT, R12, R41, PT ;  /* 0x000000290c00720c */ /* 0x000fe20003f46270 */
[----:B------:R-:W-:-:S02]  /*5e30*/  UISETP.GT.AND UP0, UPT, UR20, 0x1, UPT ;  /* 0x000000011400788c */ /* 0x000fc4000bf04270 */
[----:B------:R-:W-:Y:S01]  /*5e40*/  UIADD3 UR22, UP2, UR22, -0x1000, URZ ;  /* 0xfffff00016167890 */ /* 0x000fe2000ff5e03f */
[C---:B------:R-:W-:Y:S01]  /*5e50*/  LEA R2, P0, R4.reuse, R2, 0x1 ;  /* 0x0000000204027211 */ /* 0x040fe200078008ff */
[----:B------:R-:W-:Y:S01]  /*5e60*/  UIADD3 UR24, UP3, UR24, -0x1000, URZ ;  /* 0xfffff00018187890 */ /* 0x000fe2000ff7e03f */
[----:B------:R-:W-:Y:S01]  /*5e70*/  MOV R5, UR16 ;  /* 0x0000001000057c02 */ /* 0x000fe20008000f00 */
[----:B------:R-:W-:Y:S02]  /*5e80*/  UIADD3 UR6, UR6, 0x1, URZ ;  /* 0x0000000106067890 */ /* 0x000fe4000fffe03f */
[----:B------:R-:W-:Y:S01]  /*5e90*/  UIADD3.X UR25, UR25, -0x1, URZ, UP1, !UPT ;  /* 0xffffffff19197890 */ /* 0x000fe20008ffe43f */
[----:B------:R-:W-:Y:S01]  /*5ea0*/  LEA.HI.X R3, R4, R3, R5, 0x1, P0 ;  /* 0x0000000304037211 */ /* 0x000fe200000f0c05 */
[----:B------:R-:W-:Y:S01]  /*5eb0*/  UIADD3.X UR21, UR21, -0x1, URZ, UP2, !UPT ;  /* 0xffffffff15157890 */ /* 0x000fe200097fe43f */
[----:B------:R-:W-:Y:S01]  /*5ec0*/  ISETP.GE.AND P0, PT, R10, R41, PT ;  /* 0x000000290a00720c */ /* 0x000fe20003f06270 */
[----:B------:R-:W-:-:S02]  /*5ed0*/  UIADD3.X UR23, UR23, -0x1, URZ, UP3, !UPT ;  /* 0xffffffff17177890 */ /* 0x000fc40009ffe43f */
[----:B------:R0:W-:Y:S01]  /*5ee0*/  @!P3 STG.E.U16 [R2.64], R23 ;  /* 0x000000170200b986 */ /* 0x0001e2000c101520 */
[----:B------:R-:W-:-:S03]  /*5ef0*/  ISETP.GE.AND P3, PT, R13, R41, PT ;  /* 0x000000290d00720c */ /* 0x000fc60003f66270 */
[----:B------:R0:W-:Y:S01]  /*5f00*/  @!P4 STG.E.U16 [R2.64+0x40], R105 ;  /* 0x000040690200c986 */ /* 0x0001e2000c101520 */
        /* <DEDUP_REMOVED lines=13> */
[----:B------:R0:W-:Y:S04]  /*5fe0*/  @!P4 STG.E.U16 [R2.64+0x200], R31 ;  /* 0x0002001f0200c986 */ /* 0x0001e8000c101520 */
[----:B------:R0:W-:Y:S04]  /*5ff0*/  @!P5 STG.E.U16 [R2.64+0x240], R97 ;  /* 0x000240610200d986 */ /* 0x0001e8000c101520 */
[----:B------:R0:W-:Y:S04]  /*6000*/  @!P6 STG.E.U16 [R2.64+0x280], R33 ;  /* 0x000280210200e986 */ /* 0x0001e8000c101520 */
[----:B------:R0:W-:Y:S04]  /*6010*/  @!P1 STG.E.U16 [R2.64+0x300], R35 ;  /* 0x0003002302009986 */ /* 0x0001e8000c101520 */
[----:B------:R0:W-:Y:S04]  /*6020*/  @!P2 STG.E.U16 [R2.64+0x340], R93 ;  /* 0x0003405d0200a986 */ /* 0x0001e8000c101520 */
[----:B------:R0:W-:Y:S04]  /*6030*/  @!P3 STG.E.U16 [R2.64+0x380], R37 ;  /* 0x000380250200b986 */ /* 0x0001e8000c101520 */
[----:B------:R0:W-:Y:S01]  /*6040*/  @!P0 STG.E.U16 [R2.64+0x2c0], R95 ;  /* 0x0002c05f02008986 */ /* 0x0001e2000c101520 */
[----:B------:R-:W-:-:S13]  /*6050*/  PLOP3.LUT P0, PT, PT, PT, UP0, 0x80, 0x0 ;  /* 0x000000000000781c */ /* 0x000fda0003f0f008 */
[----:B0-----:R-:W-:Y:S01]  /*6060*/  @!P0 CALL.REL.NOINC `(.L_x_0) ;  /* 0x0000001000008944 */ /* 0x001fe20003c00000 */
[----:B------:R-:W-:Y:S05]  /*6070*/  BRA `(.L_x_22) ;  /* 0xffffa6b000007947 */ /* 0x000fea000383ffff */
.L_x_0:
[----:B------:R-:W-:Y:S02]  /*6080*/  ISETP.NE.U32.AND P0, PT, RZ, c[0x0][0x328], PT ;  /* 0x0000ca00ff007a0c */ /* 0x000fe40003f05070 */
[----:B------:R-:W-:Y:S02]  /*6090*/  ISETP.NE.U32.AND P2, PT, RZ, c[0x0][0x348], PT ;  /* 0x0000d200ff007a0c */ /* 0x000fe40003f45070 */
[----:B------:R-:W-:Y:S02]  /*60a0*/  ISETP.NE.AND.EX P1, PT, RZ, c[0x0][0x32c], PT, P0 ;  /* 0x0000cb00ff007a0c */ /* 0x000fe40003f25300 */
[----:B------:R-:W-:-:S11]  /*60b0*/  ISETP.NE.AND.EX P0, PT, RZ, c[0x0][0x34c], PT, P2 ;  /* 0x0000d300ff007a0c */ /* 0x000fd60003f05320 */
[----:B------:R-:W-:Y:S05]  /*60c0*/  @!P1 BRA `(.L_x_23) ;  /* 0x000001e000009947 */ /* 0x000fea0003800000 */
[----:B------:R-:W3:Y:S01]  /*60d0*/  SHFL.DOWN P1, R0, R113, 0x1, 0x1f ;  /* 0x08201f0071007f89 */ /* 0x000ee20000020000 */
[----:B------:R-:W-:Y:S03]  /*60e0*/  BSSY B0, `(.L_x_23) ;  /* 0x000001c000007945 */ /* 0x000fe60003800000 */
[----:B------:R-:W4:Y:S04]  /*60f0*/  S2R R6, SR_LANEID ;  /* 0x0000000000067919 */ /* 0x000f280000000000 */
[----:B------:R-:W5:Y:S01]  /*6100*/  S2R R7, SR_TID.X ;  /* 0x0000000000077919 */ /* 0x000f620000002100 */
[----:B---3--:R-:W-:Y:S01]  /*6110*/  @P1 FADD R0, R0, R113 ;  /* 0x0000007100001221 */ /* 0x008fe20000000000 */
[----:B----4-:R-:W-:-:S04]  /*6120*/  ISETP.NE.AND P2, PT, R6, RZ, PT ;  /* 0x000000ff0600720c */ /* 0x010fc80003f45270 */
[----:B------:R-:W3:Y:S09]  /*6130*/  SHFL.DOWN P1, R3, R0, 0x2, 0x1f ;  /* 0x08401f0000037f89 */ /* 0x000ef20000020000 */
[----:B-----5:R-:W-:-:S04]  /*6140*/  @!P2 SHF.R.S32.HI R6, RZ, 0x1f, R7 ;  /* 0x0000001fff06a819 */ /* 0x020fc80000011407 */
[----:B------:R-:W-:-:S04]  /*6150*/  @!P2 LEA.HI R6, R6, R7, RZ, 0x5 ;  /* 0x000000070606a211 */ /* 0x000fc800078f28ff */
[----:B------:R-:W-:Y:S01]  /*6160*/  @!P2 SHF.R.S32.HI R9, RZ, 0x5, R6 ;  /* 0x00000005ff09a819 */ /* 0x000fe20000011406 */
[----:B---3--:R-:W-:-:S05]  /*6170*/  @P1 FADD R3, R0, R3 ;  /* 0x0000000300031221 */ /* 0x008fca0000000000 */
[----:B0-----:R-:W0:Y:S02]  /*6180*/  SHFL.DOWN P1, R2, R3, 0x4, 0x1f ;  /* 0x08801f0003027f89 */ /* 0x001e240000020000 */
[----:B0-----:R-:W-:-:S05]  /*6190*/  @P1 FADD R2, R3, R2 ;  /* 0x0000000203021221 */ /* 0x001fca0000000000 */
[----:B------:R-:W0:Y:S02]  /*61a0*/  SHFL.DOWN P1, R5, R2, 0x8, 0x1f ;  /* 0x09001f0002057f89 */ /* 0x000e240000020000 */
[----:B0-----:R-:W-:-:S05]  /*61b0*/  @P1 FADD R5, R2, R5 ;  /* 0x0000000502051221 */ /* 0x001fca0000000000 */
[----:B------:R-:W0:Y:S02]  /*61c0*/  SHFL.DOWN P1, R4, R5, 0x10, 0x1f ;  /* 0x0a001f0005047f89 */ /* 0x000e240000020000 */
[----:B0-----:R-:W-:Y:S01]  /*61d0*/  @P1 FADD R4, R5, R4 ;  /* 0x0000000405041221 */ /* 0x001fe20000000000 */
[----:B------:R-:W-:-:S04]  /*61e0*/  ISETP.NE.AND P1, PT, R7, RZ, PT ;  /* 0x000000ff0700720c */ /* 0x000fc80003f25270 */
[----:B------:R0:W-:Y:S04]  /*61f0*/  @!P2 STS [R9.X4+0x1094], R4 ;  /* 0x001094040900a388 */ /* 0x0001e80000004800 */
[----:B------:R-:W-:Y:S06]  /*6200*/  BAR.SYNC.DEFER_BLOCKING 0x0 ;  /* 0x0000000000007b1d */ /* 0x000fec0000010000 */
[----:B------:R-:W-:Y:S05]  /*6210*/  @P1 BRA `(.L_x_24) ;  /* 0x0000008000001947 */ /* 0x000fea0003800000 */
[----:B0-----:R-:W0:Y:S04]  /*6220*/  @!P1 LDS.64 R2, [0x1098] ;  /* 0x00109800ff029984 */ /* 0x001e280000000a00 */
[----:B------:R-:W3:Y:S01]  /*6230*/  @!P1 LDS R5, [0x10a0] ;  /* 0x0010a000ff059984 */ /* 0x000ee20000000800 */
[----:B0-----:R-:W-:-:S04]  /*6240*/  @!P1 FADD.FTZ R2, R4, R2 ;  /* 0x0000000204029221 */ /* 0x001fc80000010000 */
[----:B------:R-:W-:Y:S01]  /*6250*/  @!P1 FADD.FTZ R0, R3, R2 ;  /* 0x0000000203009221 */ /* 0x000fe20000010000 */
[----:B------:R-:W-:Y:S01]  /*6260*/  MOV R3, UR9 ;  /* 0x0000000900037c02 */ /* 0x000fe20008000f00 */
[----:B------:R-:W-:Y:S02]  /*6270*/  IMAD.U32 R2, RZ, RZ, UR8 ;  /* 0x00000008ff027e24 */ /* 0x000fe4000f8e00ff */
[----:B---3--:R-:W-:-:S05]  /*6280*/  @!P1 FADD.FTZ R4, R0, R5 ;  /* 0x0000000500049221 */ /* 0x008fca0000010000 */
[----:B------:R0:W-:Y:S02]  /*6290*/  RED.E.ADD.F32.FTZ.RN.STRONG.GPU [R2.64], R4 ;  /* 0x000000040200798e */ /* 0x0001e4000c10e7a0 */
.L_x_24:
[----:B0-----:R-:W-:Y:S05]  /*62a0*/  BSYNC B0 ;  /* 0x0000000000007941 */ /* 0x001fea0003800000 */
.L_x_23:
[----:B------:R-:W-:Y:S01]  /*62b0*/  BSSY B0, `(.L_x_25) ;  /* 0x0000022000007945 */ /* 0x000fe20003800000 */
[----:B------:R-:W-:Y:S05]  /*62c0*/  @!P0 BRA `(.L_x_26) ;  /* 0x000001f000008947 */ /* 0x000fea0003800000 */
[----:B------:R-:W-:Y:S06]  /*62d0*/  BAR.SYNC.DEFER_BLOCKING 0x0 ;  /* 0x0000000000007b1d */ /* 0x000fec0000010000 */
[----:B------:R-:W3:Y:S04]  /*62e0*/  SHFL.DOWN P0, R3, R112, 0x1, 0x1f ;  /* 0x08201f0070037f89 */ /* 0x000ee80000000000 */
[----:B0-----:R-:W0:Y:S04]  /*62f0*/  S2R R4, SR_LANEID ;  /* 0x0000000000047919 */ /* 0x001e280000000000 */
[----:B------:R-:W4:Y:S01]  /*6300*/  S2R R13, SR_TID.X ;  /* 0x00000000000d7919 */ /* 0x000f220000002100 */
[----:B---3--:R-:W-:Y:S01]  /*6310*/  @P0 FADD R3, R3, R112 ;  /* 0x0000007003030221 */ /* 0x008fe20000000000 */
[----:B0-----:R-:W-:-:S04]  /*6320*/  ISETP.NE.AND P1, PT, R4, RZ, PT ;  /* 0x000000ff0400720c */ /* 0x001fc80003f25270 */
[----:B------:R-:W0:Y:S09]  /*6330*/  SHFL.DOWN P0, R0, R3, 0x2, 0x1f ;  /* 0x08401f0003007f89 */ /* 0x000e320000000000 */
[----:B----4-:R-:W-:-:S04]  /*6340*/  @!P1 SHF.R.S32.HI R4, RZ, 0x1f, R13 ;  /* 0x0000001fff049819 */ /* 0x010fc8000001140d */
[----:B------:R-:W-:-:S04]  /*6350*/  @!P1 LEA.HI R4, R4, R13, RZ, 0x5 ;  /* 0x0000000d04049211 */ /* 0x000fc800078f28ff */
[----:B------:R-:W-:Y:S01]  /*6360*/  @!P1 SHF.R.S32.HI R4, RZ, 0x5, R4 ;  /* 0x00000005ff049819 */ /* 0x000fe20000011404 */
[----:B0-----:R-:W-:-:S05]  /*6370*/  @P0 FADD R0, R3, R0 ;  /* 0x0000000003000221 */ /* 0x001fca0000000000 */
[----:B------:R-:W0:Y:S02]  /*6380*/  SHFL.DOWN P0, R5, R0, 0x4, 0x1f ;  /* 0x08801f0000057f89 */ /* 0x000e240000000000 */
        /* <DEDUP_REMOVED lines=16> */
[----:B------:R0:W-:Y:S01]  /*6490*/  RED.E.ADD.F32.FTZ.RN.STRONG.GPU [R2.64], R7 ;  /* 0x000000070200798e */ /* 0x0001e2000c10e7a0 */
[----:B------:R-:W-:Y:S01]  /*64a0*/  IMAD.MOV.U32 R13, RZ, RZ, RZ ;  /* 0x000000ffff0d7224 */ /* 0x000fe200078e00ff */
[----:B------:R-:W-:Y:S05]  /*64b0*/  BRA `(.L_x_27) ;  /* 0x0000001000007947 */ /* 0x000fea0003800000 */
.L_x_26:
[----:B------:R-:W3:Y:S02]  /*64c0*/  S2R R13, SR_TID.X ;  /* 0x00000000000d7919 */ /* 0x000ee40000002100 */
.L_x_27:
[----:B0-----:R-:W-:Y:S05]  /*64d0*/  BSYNC B0 ;  /* 0x0000000000007941 */ /* 0x001fea0003800000 */
.L_x_25:
[----:B---3--:R-:W-:-:S13]  /*64e0*/  ISETP.GE.AND P0, PT, R13, c[0x0][0x16c], PT ;  /* 0x00005b000d007a0c */ /* 0x008fda0003f06270 */
[----:B------:R-:W-:Y:S05]  /*64f0*/  @P0 EXIT ;  /* 0x000000000000094d */ /* 0x000fea0003800000 */
[----:B------:R-:W-:Y:S01]  /*6500*/  ULDC.64 UR8, c[0x0][0x2c8] ;  /* 0x0000b20000087ab9 */ /* 0x000fe20000000a00 */
[----:B------:R-:W-:Y:S01]  /*6510*/  BSSY B0, `(.L_x_28) ;  /* 0x0000059000007945 */ /* 0x000fe20003800000 */
[----:B------:R-:W-:Y:S02]  /*6520*/  UIMAD UR6, UR15, UR8, URZ ;  /* 0x000000080f0672a4 */ /* 0x000fe4000f8e023f */
[----:B------:R-:W-:Y:S02]  /*6530*/  ULDC.64 UR16, c[0x0][0x288] ;  /* 0x0000a20000107ab9 */ /* 0x000fe40000000a00 */
[----:B-12---:R-:W-:Y:S02]  /*6540*/  UIMAD.WIDE.U32 UR4, UR14, UR8, URZ ;  /* 0x000000080e0472a5 */ /* 0x006fe4000f8e003f */
[----:B------:R-:W-:Y:S02]  /*6550*/  UIMAD UR8, UR15, UR16, URZ ;  /* 0x000000100f0872a4 */ /* 0x000fe4000f8e023f */
[----:B------:R-:W-:-:S02]  /*6560*/  ULDC.64 UR10, c[0x0][0x2a8] ;  /* 0x0000aa00000a7ab9 */ /* 0x000fc40000000a00 */
[----:B------:R-:W-:Y:S02]  /*6570*/  UIMAD UR12, UR14, UR9, UR6 ;  /* 0x000000090e0c72a4 */ /* 0x000fe4000f8e0206 */
[----:B------:R-:W-:Y:S02]  /*6580*/  UIMAD UR6, UR15, UR10, URZ ;  /* 0x0000000a0f0672a4 */ /* 0x000fe4000f8e023f */
[----:B------:R-:W-:Y:S02]  /*6590*/  UIMAD.WIDE.U32 UR18, UR14, UR10, URZ ;  /* 0x0000000a0e1272a5 */ /* 0x000fe4000f8e003f */
[----:B------:R-:W-:Y:S02]  /*65a0*/  UIMAD UR10, UR14, UR17, UR8 ;  /* 0x000000110e0a72a4 */ /* 0x000fe4000f8e0208 */
[----:B------:R-:W-:Y:S02]  /*65b0*/  UIMAD UR11, UR14, UR11, UR6 ;  /* 0x0000000b0e0b72a4 */ /* 0x000fe4000f8e0206 */
[----:B------:R-:W-:-:S02]  /*65c0*/  ULDC.64 UR8, c[0x0][0x198] ;  /* 0x0000660000087ab9 */ /* 0x000fc40000000a00 */
[----:B------:R-:W-:Y:S02]  /*65d0*/  UIMAD.WIDE.U32 UR6, UR14, UR16, URZ ;  /* 0x000000100e0672a5 */ /* 0x000fe4000f8e003f */
[----:B------:R-:W-:Y:S02]  /*65e0*/  UIMAD.WIDE.U32 UR20, UR14, UR8, URZ ;  /* 0x000000080e1472a5 */ /* 0x000fe4000f8e003f */
[----:B------:R-:W-:Y:S02]  /*65f0*/  ULDC.64 UR16, c[0x0][0x1b8] ;  /* 0x00006e0000107ab9 */ /* 0x000fe40000000a00 */
[----:B------:R-:W-:Y:S02]  /*6600*/  UIMAD UR8, UR15, UR8, URZ ;  /* 0x000000080f0872a4 */ /* 0x000fe4000f8e023f */
[----:B------:R-:W-:Y:S02]  /*6610*/  UIMAD UR15, UR15, UR16, URZ ;  /* 0x000000100f0f72a4 */ /* 0x000fe4000f8e023f */
[----:B------:R-:W-:-:S02]  /*6620*/  UIMAD UR13, UR14, UR9, UR8 ;  /* 0x000000090e0d72a4 */ /* 0x000fc4000f8e0208 */
[----:B------:R-:W-:Y:S02]  /*6630*/  UIMAD.WIDE.U32 UR8, UR14, UR16, URZ ;  /* 0x000000100e0872a5 */ /* 0x000fe4000f8e003f */
[----:B------:R-:W-:Y:S02]  /*6640*/  UIMAD UR15, UR14, UR17, UR15 ;  /* 0x000000110e0f72a4 */ /* 0x000fe4000f8e020f */
[----:B------:R-:W-:Y:S02]  /*6650*/  UIADD3 UR12, UR5, UR12, URZ ;  /* 0x0000000c050c7290 */ /* 0x000fe4000fffe03f */
[----:B------:R-:W-:Y:S02]  /*6660*/  UIADD3 UR11, UR19, UR11, URZ ;  /* 0x0000000b130b7290 */ /* 0x000fe4000fffe03f */
[----:B------:R-:W-:Y:S02]  /*6670*/  UIADD3 UR10, UR7, UR10, URZ ;  /* 0x0000000a070a7290 */ /* 0x000fe4000fffe03f */
[----:B------:R-:W-:-:S02]  /*6680*/  UIADD3 UR13, UR21, UR13, URZ ;  /* 0x0000000d150d7290 */ /* 0x000fc4000fffe03f */
[----:B------:R-:W-:-:S03]  /*6690*/  UIADD3 UR15, UR9, UR15, URZ ;  /* 0x0000000f090f7290 */ /* 0x000fc6000fffe03f */
.L_x_29:
[----:B0-----:R-:W0:Y:S01]  /*66a0*/  LDS R15, [R13.X4+0x2ce0] ;  /* 0x002ce0000d0f7984 */ /* 0x001e220000004800 */
[----:B------:R-:W-:Y:S01]  /*66b0*/  IMAD.U32 R4, RZ, RZ, UR6 ;  /* 0x00000006ff047e24 */ /* 0x000fe2000f8e00ff */
[----:B------:R-:W-:Y:S01]  /*66c0*/  SHF.R.S32.HI R12, RZ, 0x1f, R13 ;  /* 0x0000001fff0c7819 */ /* 0x000fe2000001140d */
[----:B------:R-:W-:Y:S01]  /*66d0*/  IMAD.U32 R7, RZ, RZ, UR15 ;  /* 0x0000000fff077e24 */ /* 0x000fe2000f8e00ff */
[----:B------:R-:W-:Y:S01]  /*66e0*/  MOV R8, UR8 ;  /* 0x0000000800087c02 */ /* 0x000fe20008000f00 */
[----:B------:R-:W-:Y:S01]  /*66f0*/  IMAD.U32 R9, RZ, RZ, UR9 ;  /* 0x00000009ff097e24 */ /* 0x000fe2000f8e00ff */
[----:B------:R-:W-:Y:S01]  /*6700*/  MOV R3, UR10 ;  /* 0x0000000a00037c02 */ /* 0x000fe20008000f00 */
[C---:B------:R-:W-:Y:S01]  /*6710*/  IMAD R0, R12.reuse, c[0x0][0x290], RZ ;  /* 0x0000a4000c007a24 */ /* 0x040fe200078e02ff */
[----:B------:R-:W-:Y:S01]  /*6720*/  MOV R2, R4 ;  /* 0x0000000400027202 */ /* 0x000fe20000000f00 */
[----:B------:R-:W-:Y:S01]  /*6730*/  IMAD.MOV.U32 R6, RZ, RZ, R8 ;  /* 0x000000ffff067224 */ /* 0x000fe200078e0008 */
[----:B------:R-:W-:Y:S01]  /*6740*/  MOV R5, UR7 ;  /* 0x0000000700057c02 */ /* 0x000fe20008000f00 */
[----:B------:R-:W-:Y:S01]  /*6750*/  IMAD R4, R12, c[0x0][0x1c0], RZ ;  /* 0x000070000c047a24 */ /* 0x000fe200078e02ff */
[----:B------:R-:W-:Y:S01]  /*6760*/  YIELD ;  /* 0x0000000000007946 */ /* 0x000fe20003800000 */
[C---:B------:R-:W-:Y:S01]  /*6770*/  IMAD.WIDE.U32 R2, R13.reuse, c[0x0][0x290], R2 ;  /* 0x0000a4000d027a25 */ /* 0x040fe200078e0002 */
[----:B------:R-:W1:Y:S03]  /*6780*/  LDS R17, [R13.X4+0x30e0] ;  /* 0x0030e0000d117984 */ /* 0x000e660000004800 */
[----:B------:R-:W-:-:S02]  /*6790*/  IMAD R5, R13, c[0x0][0x294], R0 ;  /* 0x0000a5000d057a24 */ /* 0x000fc400078e0200 */
[----:B------:R-:W-:-:S03]  /*67a0*/  IMAD.WIDE.U32 R6, R13, c[0x0][0x1c0], R6 ;  /* 0x000070000d067a25 */ /* 0x000fc600078e0006 */
[----:B------:R-:W-:Y:S01]  /*67b0*/  IADD3 R5, R3, R5, RZ ;  /* 0x0000000503057210 */ /* 0x000fe20007ffe0ff */
[----:B------:R-:W-:Y:S01]  /*67c0*/  IMAD R9, R13, c[0x0][0x1c4], R4 ;  /* 0x000071000d097a24 */ /* 0x000fe200078e0204 */
[----:B------:R-:W-:Y:S02]  /*67d0*/  LEA R4, P0, R2, c[0x0][0x310], 0x2 ;  /* 0x0000c40002047a11 */ /* 0x000fe400078010ff */
[----:B------:R-:W-:Y:S01]  /*67e0*/  LEA R8, P1, R6, c[0x0][0x230], 0x2 ;  /* 0x00008c0006087a11 */ /* 0x000fe200078210ff */
[----:B------:R-:W-:Y:S01]  /*67f0*/  IMAD.IADD R3, R7, 0x1, R9 ;  /* 0x0000000107037824 */ /* 0x000fe200078e0209 */
[----:B------:R-:W-:-:S04]  /*6800*/  LEA.HI.X R5, R2, c[0x0][0x314], R5, 0x2, P0 ;  /* 0x0000c50002057a11 */ /* 0x000fc800000f1405 */
[----:B------:R-:W-:Y:S01]  /*6810*/  LEA.HI.X R9, R6, c[0x0][0x234], R3, 0x2, P1 ;  /* 0x00008d0006097a11 */ /* 0x000fe200008f1403 */
[----:B0-----:R0:W-:Y:S04]  /*6820*/  RED.E.ADD.F32.FTZ.RN.STRONG.GPU [R4.64], R15 ;  /* 0x0000000f0400798e */ /* 0x0011e8000c10e7a0 */
[----:B------:R2:W1:Y:S01]  /*6830*/  LDG.E R0, [R8.64] ;  /* 0x0000002008007981 */ /* 0x000462000c1e1900 */
[----:B------:R-:W-:Y:S01]  /*6840*/  IMAD.U32 R6, RZ, RZ, UR18 ;  /* 0x00000012ff067e24 */ /* 0x000fe2000f8e00ff */
[----:B------:R-:W-:Y:S01]  /*6850*/  MOV R10, UR20 ;  /* 0x00000014000a7c02 */ /* 0x000fe20008000f00 */
[C---:B------:R-:W-:Y:S01]  /*6860*/  IMAD R14, R12.reuse, c[0x0][0x2b0], RZ ;  /* 0x0000ac000c0e7a24 */ /* 0x040fe200078e02ff */
[----:B------:R-:W-:Y:S01]  /*6870*/  MOV R3, UR11 ;  /* 0x0000000b00037c02 */ /* 0x000fe20008000f00 */
[----:B------:R-:W-:Y:S01]  /*6880*/  IMAD R16, R12, c[0x0][0x1a0], RZ ;  /* 0x000068000c107a24 */ /* 0x000fe200078e02ff */
[----:B------:R-:W-:Y:S01]  /*6890*/  MOV R2, R6 ;  /* 0x0000000600027202 */ /* 0x000fe20000000f00 */
[----:B------:R-:W-:Y:S01]  /*68a0*/  IMAD.MOV.U32 R6, RZ, RZ, R10 ;  /* 0x000000ffff067224 */ /* 0x000fe200078e000a */
[----:B------:R-:W-:Y:S01]  /*68b0*/  MOV R7, UR19 ;  /* 0x0000001300077c02 */ /* 0x000fe20008000f00 */
[----:B------:R-:W-:-:S02]  /*68c0*/  IMAD.U32 R7, RZ, RZ, UR13 ;  /* 0x0000000dff077e24 */ /* 0x000fc4000f8e00ff */
[----:B------:R-:W-:-:S04]  /*68d0*/  IMAD.WIDE.U32 R2, R13, c[0x0][0x2b0], R2 ;  /* 0x0000ac000d027a25 */ /* 0x000fc800078e0002 */
[C---:B0-----:R-:W-:Y:S01]  /*68e0*/  IMAD R5, R13.reuse, c[0x0][0x2b4], R14 ;  /* 0x0000ad000d057a24 */ /* 0x041fe200078e020e */
[----:B------:R-:W-:Y:S01]  /*68f0*/  LEA R4, P0, R2, c[0x0][0x318], 0x2 ;  /* 0x0000c60002047a11 */ /* 0x000fe200078010ff */
[C---:B--2---:R-:W-:Y:S02]  /*6900*/  IMAD R9, R13.reuse, c[0x0][0x1a4], R16 ;  /* 0x000069000d097a24 */ /* 0x044fe400078e0210 */
[----:B------:R-:W-:Y:S01]  /*6910*/  IMAD.WIDE.U32 R6, R13, c[0x0][0x1a0], R6 ;  /* 0x000068000d067a25 */ /* 0x000fe200078e0006 */
[----:B------:R-:W-:-:S03]  /*6920*/  IADD3 R5, R3, R5, RZ ;  /* 0x0000000503057210 */ /* 0x000fc60007ffe0ff */
[----:B------:R-:W-:Y:S01]  /*6930*/  IMAD.IADD R3, R7, 0x1, R9 ;  /* 0x0000000107037824 */ /* 0x000fe200078e0209 */
[----:B------:R-:W-:Y:S01]  /*6940*/  LEA R8, P1, R6, c[0x0][0x228], 0x2 ;  /* 0x00008a0006087a11 */ /* 0x000fe200078210ff */
[----:B------:R-:W-:Y:S01]  /*6950*/  IMAD.U32 R11, RZ, RZ, UR21 ;  /* 0x00000015ff0b7e24 */ /* 0x000fe2000f8e00ff */
[----:B------:R-:W-:Y:S02]  /*6960*/  LEA.HI.X R5, R2, c[0x0][0x31c], R5, 0x2, P0 ;  /* 0x0000c70002057a11 */ /* 0x000fe400000f1405 */
[----:B------:R-:W-:Y:S01]  /*6970*/  LEA.HI.X R9, R6, c[0x0][0x22c], R3, 0x2, P1 ;  /* 0x00008b0006097a11 */ /* 0x000fe200008f1403 */
[----:B-1----:R-:W-:-:S05]  /*6980*/  FMUL.FTZ R11, R0, R17 ;  /* 0x00000011000b7220 */ /* 0x002fca0000410000 */
[----:B------:R0:W-:Y:S04]  /*6990*/  RED.E.ADD.F32.FTZ.RN.STRONG.GPU [R4.64], R11 ;  /* 0x0000000b0400798e */ /* 0x0001e8000c10e7a0 */
[----:B------:R-:W2:Y:S01]  /*69a0*/  LDG.E R8, [R8.64] ;  /* 0x0000002008087981 */ /* 0x000ea2000c1e1900 */
[----:B------:R-:W-:Y:S01]  /*69b0*/  IMAD.U32 R6, RZ, RZ, UR4 ;  /* 0x00000004ff067e24 */ /* 0x000fe2000f8e00ff */
[----:B------:R-:W-:Y:S01]  /*69c0*/  MOV R3, UR12 ;  /* 0x0000000c00037c02 */ /* 0x000fe20008000f00 */
[----:B------:R-:W-:Y:S01]  /*69d0*/  IMAD R12, R12, c[0x0][0x2d0], RZ ;  /* 0x0000b4000c0c7a24 */ /* 0x000fe200078e02ff */
[----:B------:R-:W-:Y:S01]  /*69e0*/  MOV R7, UR5 ;  /* 0x0000000500077c02 */ /* 0x000fe20008000f00 */
[----:B------:R-:W-:Y:S02]  /*69f0*/  IMAD.MOV.U32 R2, RZ, RZ, R6 ;  /* 0x000000ffff027224 */ /* 0x000fe400078e0006 */
[----:B------:R-:W-:-:S02]  /*6a00*/  IMAD R7, R13, c[0x0][0x2d4], R12 ;  /* 0x0000b5000d077a24 */ /* 0x000fc400078e020c */
[C---:B------:R-:W-:Y:S01]  /*6a10*/  IMAD.WIDE.U32 R2, R13.reuse, c[0x0][0x2d0], R2 ;  /* 0x0000b4000d027a25 */ /* 0x040fe200078e0002 */
[----:B------:R-:W-:-:S04]  /*6a20*/  IADD3 R13, R13, c[0x0][0x0], RZ ;  /* 0x000000000d0d7a10 */ /* 0x000fc80007ffe0ff */
[----:B------:R-:W-:Y:S02]  /*6a30*/  IADD3 R3, R3, R7, RZ ;  /* 0x0000000703037210 */ /* 0x000fe40007ffe0ff */
[----:B------:R-:W-:-:S04]  /*6a40*/  LEA R6, P0, R2, c[0x0][0x320], 0x2 ;  /* 0x0000c80002067a11 */ /* 0x000fc800078010ff */
[----:B------:R-:W-:Y:S02]  /*6a50*/  LEA.HI.X R7, R2, c[0x0][0x324], R3, 0x2, P0 ;  /* 0x0000c90002077a11 */ /* 0x000fe400000f1403 */
[----:B------:R-:W-:Y:S01]  /*6a60*/  ISETP.GE.AND P0, PT, R13, c[0x0][0x16c], PT ;  /* 0x00005b000d007a0c */ /* 0x000fe20003f06270 */
[----:B--2---:R-:W-:-:S05]  /*6a70*/  FMUL.FTZ R17, R17, R8 ;  /* 0x0000000811117220 */ /* 0x004fca0000410000 */
[----:B------:R0:W-:Y:S07]  /*6a80*/  RED.E.ADD.F32.FTZ.RN.STRONG.GPU [R6.64], R17 ;  /* 0x000000110600798e */ /* 0x0001ee000c10e7a0 */
[----:B------:R-:W-:Y:S05]  /*6a90*/  @!P0 BRA `(.L_x_29) ;  /* 0xfffffc0000008947 */ /* 0x000fea000383ffff */
[----:B------:R-:W-:Y:S05]  /*6aa0*/  BSYNC B0 ;  /* 0x0000000000007941 */ /* 0x000fea0003800000 */
.L_x_28:
[----:B------:R-:W-:Y:S05]  /*6ab0*/  EXIT ;  /* 0x000000000000794d */ /* 0x000fea0003800000 */
.L_x_6:
[----:B------:R-:W-:Y:S01]  /*6ac0*/  HFMA2.MMA R83, -RZ, RZ, 0, 5.9604644775390625e-08 ;  /* 0x00000001ff537435 */ /* 0x000fe200000001ff */
[----:B------:R-:W-:Y:S01]  /*6ad0*/  IMAD.MOV.U32 R85, RZ, RZ, R165 ;  /* 0x000000ffff557224 */ /* 0x000fe200078e00a5 */
[----:B------:R-:W-:Y:S01]  /*6ae0*/  MOV R43, 0xffffffff ;  /* 0xffffffff002b7802 */ /* 0x000fe20000000f00 */
[----:B------:R-:W-:Y:S01]  /*6af0*/  IMAD.MOV.U32 R82, RZ, RZ, RZ ;  /* 0x000000ffff527224 */ /* 0x000fe200078e00ff */
[----:B------:R-:W-:-:S02]  /*6b00*/  MOV R84, 0x6b20 ;  /* 0x00006b2000547802 */ /* 0x000fc40000000f00 */
[----:B-1---5:R-:W-:Y:S05]  /*6b10*/  CALL.REL.NOINC `($__internal_2_$__cuda_sm70_shflsync_up) ;  /* 0x00000e9000007944 */ /* 0x022fea0003c00000 */
[----:B-1----:R-:W-:Y:S01]  /*6b20*/  IMAD.MOV.U32 R42, RZ, RZ, R82 ;  /* 0x000000ffff2a7224 */ /* 0x002fe200078e0052 */
[----:B------:R-:W-:Y:S05]  /*6b30*/  BRA `(.L_x_30) ;  /* 0xffffc54000007947 */ /* 0x000fea000383ffff */
.L_x_7:
[----:B------:R-:W-:Y:S01]  /*6b40*/  HFMA2.MMA R82, -RZ, RZ, 0, 0 ;  /* 0x00000000ff527435 */ /* 0x000fe200000001ff */
[----:B------:R-:W-:Y:S01]  /*6b50*/  MOV R85, R162 ;  /* 0x000000a200557202 */ /* 0x000fe20000000f00 */
[----:B------:R-:W-:Y:S01]  /*6b60*/  IMAD.MOV.U32 R83, RZ, RZ, 0x1 ;  /* 0x00000001ff537424 */ /* 0x000fe200078e00ff */
[----:B------:R-:W-:Y:S01]  /*6b70*/  MOV R84, 0x6ba0 ;  /* 0x00006ba000547802 */ /* 0x000fe20000000f00 */
[----:B------:R-:W-:-:S02]  /*6b80*/  IMAD.MOV.U32 R43, RZ, RZ, -0x1 ;  /* 0xffffffffff2b7424 */ /* 0x000fc400078e00ff */
[----:B012--5:R-:W-:Y:S05]  /*6b90*/  CALL.REL.NOINC `($__internal_2_$__cuda_sm70_shflsync_up) ;  /* 0x00000e1000007944 */ /* 0x027fea0003c00000 */
[C---:B------:R-:W-:Y:S01]  /*6ba0*/  FMUL.FTZ R42, R165.reuse, R42 ;  /* 0x0000002aa52a7220 */ /* 0x040fe20000410000 */
[----:B------:R-:W-:Y:S01]  /*6bb0*/  ISETP.GE.AND P0, PT, R110, 0x1, PT ;  /* 0x000000016e00780c */ /* 0x000fe20003f06270 */
[C---:B-1----:R-:W-:Y:S01]  /*6bc0*/  FFMA.FTZ R43, R165.reuse, R82, R162 ;  /* 0x00000052a52b7223 */ /* 0x042fe200000100a2 */
[----:B------:R-:W-:Y:S01]  /*6bd0*/  MOV R83, 0x2 ;  /* 0x0000000200537802 */ /* 0x000fe20000000f00 */
[----:B------:R-:W-:Y:S01]  /*6be0*/  IMAD.MOV.U32 R82, RZ, RZ, RZ ;  /* 0x000000ffff527224 */ /* 0x000fe200078e00ff */
[----:B------:R-:W-:-:S02]  /*6bf0*/  FSEL R165, R165, R42, !P0 ;  /* 0x0000002aa5a57208 */ /* 0x000fc40004000000 */
[----:B------:R-:W-:Y:S02]  /*6c00*/  FSEL R162, R162, R43, !P0 ;  /* 0x0000002ba2a27208 */ /* 0x000fe40004000000 */
[----:B------:R-:W-:Y:S01]  /*6c10*/  MOV R43, 0xffffffff ;  /* 0xffffffff002b7802 */ /* 0x000fe20000000f00 */
[----:B------:R-:W-:Y:S01]  /*6c20*/  IMAD.MOV.U32 R85, RZ, RZ, R165 ;  /* 0x000000ffff557224 */ /* 0x000fe200078e00a5 */
[----:B------:R-:W-:Y:S02]  /*6c30*/  MOV R84, 0x6c50 ;  /* 0x00006c5000547802 */ /* 0x000fe40000000f00 */
[----:B------:R-:W-:Y:S05]  /*6c40*/  CALL.REL.NOINC `($__internal_2_$__cuda_sm70_shflsync_up) ;  /* 0x00000d6000007944 */ /* 0x000fea0003c00000 */
[----:B------:R-:W-:Y:S01]  /*6c50*/  HFMA2.MMA R83, -RZ, RZ, 0, 1.1920928955078125e-07 ;  /* 0x00000002ff537435 */ /* 0x000fe200000001ff */
[----:B-1----:R-:W-:Y:S01]  /*6c60*/  MOV R42, R82 ;  /* 0x00000052002a7202 */ /* 0x002fe20000000f00 */
[----:B------:R-:W-:Y:S01]  /*6c70*/  IMAD.MOV.U32 R85, RZ, RZ, R162 ;  /* 0x000000ffff557224 */ /* 0x000fe200078e00a2 */
[----:B------:R-:W-:Y:S01]  /*6c80*/  MOV R43, 0xffffffff ;  /* 0xffffffff002b7802 */ /* 0x000fe20000000f00 */
[----:B------:R-:W-:Y:S01]  /*6c90*/  IMAD.MOV.U32 R82, RZ, RZ, RZ ;  /* 0x000000ffff527224 */ /* 0x000fe200078e00ff */
[----:B------:R-:W-:Y:S02]  /*6ca0*/  MOV R84, 0x6cc0 ;  /* 0x00006cc000547802 */ /* 0x000fe40000000f00 */
[----:B------:R-:W-:Y:S05]  /*6cb0*/  CALL.REL.NOINC `($__internal_2_$__cuda_sm70_shflsync_up) ;  /* 0x00000cf000007944 */ /* 0x000fea0003c00000 */
[----:B------:R-:W-:Y:S01]  /*6cc0*/  ISETP.GE.AND P0, PT, R110, 0x2, PT ;  /* 0x000000026e00780c */ /* 0x000fe20003f06270 */
[----:B------:R-:W-:Y:S01]  /*6cd0*/  IMAD.MOV.U32 R83, RZ, RZ, 0x4 ;  /* 0x00000004ff537424 */ /* 0x000fe200078e00ff */
[----:B------:R-:W-:Y:S01]  /*6ce0*/  MOV R84, 0x6d50 ;  /* 0x00006d5000547802 */ /* 0x000fe20000000f00 */
[----:B------:R-:W-:-:S10]  /*6cf0*/  IMAD.MOV.U32 R43, RZ, RZ, -0x1 ;  /* 0xffffffffff2b7424 */ /* 0x000fd400078e00ff */
[----:B-1----:R-:W-:Y:S01]  /*6d00*/  @P0 FFMA.FTZ R162, R165, R82, R162 ;  /* 0x00000052a5a20223 */ /* 0x002fe200000100a2 */
[----:B------:R-:W-:Y:S01]  /*6d10*/  HFMA2.MMA R82, -RZ, RZ, 0, 0 ;  /* 0x00000000ff527435 */ /* 0x000fe200000001ff */
[----:B------:R-:W-:-:S05]  /*6d20*/  @P0 FMUL.FTZ R165, R42, R165 ;  /* 0x000000a52aa50220 */ /* 0x000fca0000410000 */
[----:B------:R-:W-:Y:S02]  /*6d30*/  MOV R85, R165 ;  /* 0x000000a500557202 */ /* 0x000fe40000000f00 */
[----:B------:R-:W-:Y:S05]  /*6d40*/  CALL.REL.NOINC `($__internal_2_$__cuda_sm70_shflsync_up) ;  /* 0x00000c6000007944 */ /* 0x000fea0003c00000 */
[----:B-1----:R-:W-:Y:S01]  /*6d50*/  IMAD.MOV.U32 R42, RZ, RZ, R82 ;  /* 0x000000ffff2a7224 */ /* 0x002fe200078e0052 */
[----:B------:R-:W-:Y:S01]  /*6d60*/  HFMA2.MMA R82, -RZ, RZ, 0, 0 ;  /* 0x00000000ff527435 */ /* 0x000fe200000001ff */
[----:B------:R-:W-:Y:S01]  /*6d70*/  MOV R85, R162 ;  /* 0x000000a200557202 */ /* 0x000fe20000000f00 */
[----:B------:R-:W-:Y:S01]  /*6d80*/  IMAD.MOV.U32 R83, RZ, RZ, 0x4 ;  /* 0x00000004ff537424 */ /* 0x000fe200078e00ff */
[----:B------:R-:W-:Y:S01]  /*6d90*/  MOV R84, 0x6dc0 ;  /* 0x00006dc000547802 */ /* 0x000fe20000000f00 */
[----:B------:R-:W-:Y:S02]  /*6da0*/  IMAD.MOV.U32 R43, RZ, RZ, -0x1 ;  /* 0xffffffffff2b7424 */ /* 0x000fe400078e00ff */
[----:B------:R-:W-:Y:S05]  /*6db0*/  CALL.REL.NOINC `($__internal_2_$__cuda_sm70_shflsync_up) ;  /* 0x00000bf000007944 */ /* 0x000fea0003c00000 */
[----:B------:R-:W-:Y:S02]  /*6dc0*/  ISETP.GE.AND P0, PT, R110, 0x4, PT ;  /* 0x000000046e00780c */ /* 0x000fe40003f06270 */
[----:B------:R-:W-:Y:S02]  /*6dd0*/  MOV R83, 0x8 ;  /* 0x0000000800537802 */ /* 0x000fe40000000f00 */
[----:B------:R-:W-:Y:S02]  /*6de0*/  MOV R43, 0xffffffff ;  /* 0xffffffff002b7802 */ /* 0x000fe40000000f00 */
[----:B------:R-:W-:-:S07]  /*6df0*/  MOV R84, 0x6e50 ;  /* 0x00006e5000547802 */ /* 0x000fce0000000f00 */
[----:B-1----:R-:W-:Y:S02]  /*6e00*/  @P0 FFMA.FTZ R162, R165, R82, R162 ;  /* 0x00000052a5a20223 */ /* 0x002fe400000100a2 */
[----:B------:R-:W-:Y:S02]  /*6e10*/  @P0 FMUL.FTZ R165, R42, R165 ;  /* 0x000000a52aa50220 */ /* 0x000fe40000410000 */
[----:B------:R-:W-:Y:S02]  /*6e20*/  IMAD.MOV.U32 R82, RZ, RZ, RZ ;  /* 0x000000ffff527224 */ /* 0x000fe400078e00ff */
[----:B------:R-:W-:Y:S02]  /*6e30*/  IMAD.MOV.U32 R85, RZ, RZ, R165 ;  /* 0x000000ffff557224 */ /* 0x000fe400078e00a5 */
[----:B------:R-:W-:Y:S05]  /*6e40*/  CALL.REL.NOINC `($__internal_2_$__cuda_sm70_shflsync_up) ;  /* 0x00000b6000007944 */ /* 0x000fea0003c00000 */
[----:B------:R-:W-:Y:S01]  /*6e50*/  HFMA2.MMA R83, -RZ, RZ, 0, 4.76837158203125e-07 ;  /* 0x00000008ff537435 */ /* 0x000fe200000001ff */
[----:B-1----:R-:W-:Y:S01]  /*6e60*/  MOV R42, R82 ;  /* 0x00000052002a7202 */ /* 0x002fe20000000f00 */
[----:B------:R-:W-:Y:S01]  /*6e70*/  IMAD.MOV.U32 R85, RZ, RZ, R162 ;  /* 0x000000ffff557224 */ /* 0x000fe200078e00a2 */
[----:B------:R-:W-:Y:S01]  /*6e80*/  MOV R43, 0xffffffff ;  /* 0xffffffff002b7802 */ /* 0x000fe20000000f00 */
[----:B------:R-:W-:Y:S01]  /*6e90*/  IMAD.MOV.U32 R82, RZ, RZ, RZ ;  /* 0x000000ffff527224 */ /* 0x000fe200078e00ff */
[----:B------:R-:W-:-:S02]  /*6ea0*/  MOV R84, 0x6ec0 ;  /* 0x00006ec000547802 */ /* 0x000fc40000000f00 */
[----:B------:R-:W-:Y:S05]  /*6eb0*/  CALL.REL.NOINC `($__internal_2_$__cuda_sm70_shflsync_up) ;  /* 0x00000af000007944 */ /* 0x000fea0003c00000 */
[----:B------:R-:W-:Y:S01]  /*6ec0*/  ISETP.GE.AND P0, PT, R110, 0x8, PT ;  /* 0x000000086e00780c */ /* 0x000fe20003f06270 */
[----:B------:R-:W-:Y:S01]  /*6ed0*/  IMAD.MOV.U32 R83, RZ, RZ, 0x10 ;  /* 0x00000010ff537424 */ /* 0x000fe200078e00ff */
[----:B------:R-:W-:Y:S01]  /*6ee0*/  MOV R84, 0x6f60 ;  /* 0x00006f6000547802 */ /* 0x000fe20000000f00 */
[----:B------:R-:W-:-:S10]  /*6ef0*/  IMAD.MOV.U32 R43, RZ, RZ, -0x1 ;  /* 0xffffffffff2b7424 */ /* 0x000fd400078e00ff */
[----:B-1----:R-:W-:Y:S01]  /*6f00*/  @P0 FFMA.FTZ R162, R165, R82, R162 ;  /* 0x00000052a5a20223 */ /* 0x002fe200000100a2 */
[----:B------:R-:W-:Y:S01]  /*6f10*/  HFMA2.MMA R82, -RZ, RZ, 0, 0 ;  /* 0x00000000ff527435 */ /* 0x000fe200000001ff */
[----:B------:R-:W-:-:S04]  /*6f20*/  @P0 FMUL.FTZ R165, R42, R165 ;  /* 0x000000a52aa50220 */ /* 0x000fc80000410000 */
[----:B------:R-:W-:Y:S01]  /*6f30*/  IMAD.MOV.U32 R164, RZ, RZ, R165 ;  /* 0x000000ffffa47224 */ /* 0x000fe200078e00a5 */
[----:B------:R-:W-:Y:S02]  /*6f40*/  MOV R85, R165 ;  /* 0x000000a500557202 */ /* 0x000fe40000000f00 */
[----:B------:R-:W-:Y:S05]  /*6f50*/  CALL.REL.NOINC `($__internal_2_$__cuda_sm70_shflsync_up) ;  /* 0x00000a5000007944 */ /* 0x000fea0003c00000 */
[----:B------:R-:W-:Y:S01]  /*6f60*/  HFMA2.MMA R83, -RZ, RZ, 0, 9.5367431640625e-07 ;  /* 0x00000010ff537435 */ /* 0x000fe200000001ff */
[----:B-1----:R-:W-:Y:S01]  /*6f70*/  MOV R42, R82 ;  /* 0x00000052002a7202 */ /* 0x002fe20000000f00 */
[----:B------:R-:W-:Y:S01]  /*6f80*/  IMAD.MOV.U32 R85, RZ, RZ, R162 ;  /* 0x000000ffff557224 */ /* 0x000fe200078e00a2 */
[----:B------:R-:W-:Y:S01]  /*6f90*/  MOV R43, 0xffffffff ;  /* 0xffffffff002b7802 */ /* 0x000fe20000000f00 */
[----:B------:R-:W-:Y:S01]  /*6fa0*/  IMAD.MOV.U32 R82, RZ, RZ, RZ ;  /* 0x000000ffff527224 */ /* 0x000fe200078e00ff */
[----:B------:R-:W-:Y:S02]  /*6fb0*/  MOV R84, 0x6fd0 ;  /* 0x00006fd000547802 */ /* 0x000fe40000000f00 */
[----:B------:R-:W-:Y:S05]  /*6fc0*/  CALL.REL.NOINC `($__internal_2_$__cuda_sm70_shflsync_up) ;  /* 0x000009e000007944 */ /* 0x000fea0003c00000 */
[----:B-1----:R-:W-:Y:S05]  /*6fd0*/  BRA `(.L_x_31) ;  /* 0xffffc21000007947 */ /* 0x002fea000383ffff */
.L_x_10:
[----:B------:R-:W-:Y:S01]  /*6fe0*/  HFMA2.MMA R82, -RZ, RZ, 0, 0 ;  /* 0x00000000ff527435 */ /* 0x000fe200000001ff */
[----:B------:R-:W-:Y:S01]  /*6ff0*/  IMAD.MOV.U32 R83, RZ, RZ, 0x1 ;  /* 0x00000001ff537424 */ /* 0x000fe200078e00ff */
[----:B------:R-:W-:Y:S01]  /*7000*/  MOV R84, 0x7030 ;  /* 0x0000703000547802 */ /* 0x000fe20000000f00 */
[----:B-1----:R-:W-:-:S03]  /*7010*/  IMAD.MOV.U32 R43, RZ, RZ, -0x1 ;  /* 0xffffffffff2b7424 */ /* 0x002fc600078e00ff */
[----:B-----5:R-:W-:Y:S05]  /*7020*/  CALL.REL.NOINC `($__internal_2_$__cuda_sm70_shflsync_up) ;  /* 0x0000098000007944 */ /* 0x020fea0003c00000 */
[----:B------:R-:W-:Y:S01]  /*7030*/  HFMA2.MMA R83, -RZ, RZ, 0, 5.9604644775390625e-08 ;  /* 0x00000001ff537435 */ /* 0x000fe200000001ff */
[----:B-1----:R-:W-:Y:S01]  /*7040*/  MOV R42, R82 ;  /* 0x00000052002a7202 */ /* 0x002fe20000000f00 */
[----:B------:R-:W-:Y:S01]  /*7050*/  IMAD.MOV.U32 R85, RZ, RZ, R162 ;  /* 0x000000ffff557224 */ /* 0x000fe200078e00a2 */
[----:B------:R-:W-:Y:S01]  /*7060*/  MOV R43, 0xffffffff ;  /* 0xffffffff002b7802 */ /* 0x000fe20000000f00 */
[----:B------:R-:W-:Y:S01]  /*7070*/  IMAD.MOV.U32 R82, RZ, RZ, RZ ;  /* 0x000000ffff527224 */ /* 0x000fe200078e00ff */
[----:B------:R-:W-:-:S02]  /*7080*/  MOV R84, 0x70a0 ;  /* 0x000070a000547802 */ /* 0x000fc40000000f00 */
[----:B------:R-:W-:Y:S05]  /*7090*/  CALL.REL.NOINC `($__internal_2_$__cuda_sm70_shflsync_up) ;  /* 0x0000091000007944 */ /* 0x000fea0003c00000 */
[----:B------:R-:W-:Y:S01]  /*70a0*/  HFMA2.MMA R83, -RZ, RZ, 0, 0 ;  /* 0x00000000ff537435 */ /* 0x000fe200000001ff */
[----:B------:R-:W-:Y:S01]  /*70b0*/  IMAD.MOV.U32 R85, RZ, RZ, R42 ;  /* 0x000000ffff557224 */ /* 0x000fe200078e002a */
[----:B-1----:R-:W-:Y:S01]  /*70c0*/  MOV R162, R82 ;  /* 0x0000005200a27202 */ /* 0x002fe20000000f00 */
[----:B------:R-:W-:Y:S01]  /*70d0*/  IMAD.MOV.U32 R84, RZ, RZ, R40 ;  /* 0x000000ffff547224 */ /* 0x000fe200078e0028 */
[----:B------:R-:W-:Y:S01]  /*70e0*/  MOV R42, 0xffffffff ;  /* 0xffffffff002a7802 */ /* 0x000fe20000000f00 */
[----:B------:R-:W-:Y:S01]  /*70f0*/  IMAD.MOV.U32 R43, RZ, RZ, 0x1f ;  /* 0x0000001fff2b7424 */ /* 0x000fe200078e00ff */
[----:B------:R-:W-:-:S02]  /*7100*/  MOV R82, 0x7120 ;  /* 0x0000712000527802 */ /* 0x000fc40000000f00 */
[----:B------:R-:W-:Y:S05]  /*7110*/  CALL.REL.NOINC `($__internal_1_$__cuda_sm70_shflsync_idx_p) ;  /* 0x0000085000007944 */ /* 0x000fea0003c00000 */
[----:B-1----:R-:W-:Y:S01]  /*7120*/  MOV R40, R43 ;  /* 0x0000002b00287202 */ /* 0x002fe20000000f00 */
[----:B------:R-:W-:Y:S01]  /*7130*/  HFMA2.MMA R43, -RZ, RZ, 0, 1.847743988037109375e-06 ;  /* 0x0000001fff2b7435 */ /* 0x000fe200000001ff */
[----:B------:R-:W-:Y:S01]  /*7140*/  IMAD.MOV.U32 R84, RZ, RZ, R41 ;  /* 0x000000ffff547224 */ /* 0x000fe200078e0029 */
[----:B------:R-:W-:Y:S01]  /*7150*/  MOV R82, 0x7190 ;  /* 0x0000719000527802 */ /* 0x000fe20000000f00 */
[----:B------:R-:W-:-:S02]  /*7160*/  IMAD.MOV.U32 R83, RZ, RZ, RZ ;  /* 0x000000ffff537224 */ /* 0x000fc400078e00ff */
[----:B------:R-:W-:Y:S02]  /*7170*/  IMAD.MOV.U32 R42, RZ, RZ, -0x1 ;  /* 0xffffffffff2a7424 */ /* 0x000fe400078e00ff */
[----:B------:R-:W-:Y:S05]  /*7180*/  CALL.REL.NOINC `($__internal_1_$__cuda_sm70_shflsync_idx_p) ;  /* 0x000007e000007944 */ /* 0x000fea0003c00000 */
[----:B-1----:R-:W-:Y:S01]  /*7190*/  MOV R83, R43 ;  /* 0x0000002b00537202 */ /* 0x002fe20000000f00 */
[----:B------:R-:W-:Y:S05]  /*71a0*/  BRA `(.L_x_32) ;  /* 0xffffc1b000007947 */ /* 0x000fea000383ffff */
.L_x_13:
[----:B------:R-:W-:Y:S01]  /*71b0*/  HFMA2.MMA R84, -RZ, RZ, 0, 5.9604644775390625e-08 ;  /* 0x00000001ff547435 */ /* 0x000fe200000001ff */
[----:B------:R-:W-:Y:S01]  /*71c0*/  IMAD.MOV.U32 R83, RZ, RZ, R82 ;  /* 0x000000ffff537224 */ /* 0x000fe200078e0052 */
[----:B------:R-:W-:Y:S01]  /*71d0*/  MOV R164, 0xffffffff ;  /* 0xffffffff00a47802 */ /* 0x000fe20000000f00 */
[----:B------:R-:W-:Y:S01]  /*71e0*/  IMAD.MOV.U32 R162, RZ, RZ, 0x1f ;  /* 0x0000001fffa27424 */ /* 0x000fe200078e00ff */
[----:B------:R-:W-:Y:S02]  /*71f0*/  MOV R42, 0x7210 ;  /* 0x00007210002a7802 */ /* 0x000fe40000000f00 */
[----:B--2---:R-:W-:Y:S05]  /*7200*/  CALL.REL.NOINC `($__internal_0_$__cuda_sm70_shflsync_down) ;  /* 0x0000072000007944 */ /* 0x004fea0003c00000 */
[----:B-1----:R-:W-:Y:S01]  /*7210*/  IMAD.MOV.U32 R87, RZ, RZ, R84 ;  /* 0x000000ffff577224 */ /* 0x002fe200078e0054 */
[----:B0-----:R-:W-:Y:S05]  /*7220*/  BRA `(.L_x_33) ;  /* 0xffffc74000007947 */ /* 0x001fea000383ffff */
.L_x_14:
[----:B------:R-:W-:Y:S01]  /*7230*/  HFMA2.MMA R162, -RZ, RZ, 0, 1.847743988037109375e-06 ;  /* 0x0000001fffa27435 */ /* 0x000fe200000001ff */
[----:B------:R-:W-:Y:S01]  /*7240*/  MOV R83, R85 ;  /* 0x0000005500537202 */ /* 0x000fe20000000f00 */
[----:B------:R-:W-:Y:S01]  /*7250*/  IMAD.MOV.U32 R84, RZ, RZ, 0x1 ;  /* 0x00000001ff547424 */ /* 0x000fe200078e00ff */
[----:B------:R-:W-:Y:S01]  /*7260*/  MOV R42, 0x7290 ;  /* 0x00007290002a7802 */ /* 0x000fe20000000f00 */
[----:B------:R-:W-:-:S02]  /*7270*/  IMAD.MOV.U32 R164, RZ, RZ, -0x1 ;  /* 0xffffffffffa47424 */ /* 0x000fc400078e00ff */
[----:B012---:R-:W-:Y:S05]  /*7280*/  CALL.REL.NOINC `($__internal_0_$__cuda_sm70_shflsync_down) ;  /* 0x000006a000007944 */ /* 0x007fea0003c00000 */
[C---:B-1----:R-:W-:Y:S01]  /*7290*/  FFMA.FTZ R86, R82.reuse, R84, R85 ;  /* 0x0000005452567223 */ /* 0x042fe20000010055 */
[----:B------:R-:W-:Y:S01]  /*72a0*/  MOV R84, 0x2 ;  /* 0x0000000200547802 */ /* 0x000fe20000000f00 */
[----:B------:R-:W-:Y:S01]  /*72b0*/  FMUL.FTZ R87, R82, R87 ;  /* 0x0000005752577220 */ /* 0x000fe20000410000 */
[----:B0-----:R-:W-:Y:S01]  /*72c0*/  MOV R164, 0xffffffff ;  /* 0xffffffff00a47802 */ /* 0x001fe20000000f00 */
[----:B------:R-:W-:Y:S01]  /*72d0*/  IMAD.MOV.U32 R162, RZ, RZ, 0x1f ;  /* 0x0000001fffa27424 */ /* 0x000fe200078e00ff */
[----:B------:R-:W-:-:S02]  /*72e0*/  FSEL R86, R85, R86, !P4 ;  /* 0x0000005655567208 */ /* 0x000fc40006000000 */
[----:B------:R-:W-:Y:S02]  /*72f0*/  FSEL R85, R82, R87, !P4 ;  /* 0x0000005752557208 */ /* 0x000fe40006000000 */
[----:B------:R-:W-:-:S03]  /*7300*/  MOV R42, 0x7330 ;  /* 0x00007330002a7802 */ /* 0x000fc60000000f00 */
[----:B------:R-:W-:Y:S02]  /*7310*/  IMAD.MOV.U32 R83, RZ, RZ, R85 ;  /* 0x000000ffff537224 */ /* 0x000fe400078e0055 */
[----:B------:R-:W-:Y:S05]  /*7320*/  CALL.REL.NOINC `($__internal_0_$__cuda_sm70_shflsync_down) ;  /* 0x0000060000007944 */ /* 0x000fea0003c00000 */
[----:B-1----:R-:W-:Y:S01]  /*7330*/  MOV R82, R84 ;  /* 0x0000005400527202 */ /* 0x002fe20000000f00 */
[----:B------:R-:W-:Y:S01]  /*7340*/  HFMA2.MMA R84, -RZ, RZ, 0, 1.1920928955078125e-07 ;  /* 0x00000002ff547435 */ /* 0x000fe200000001ff */
[----:B0-----:R-:W-:Y:S01]  /*7350*/  IMAD.MOV.U32 R83, RZ, RZ, R86 ;  /* 0x000000ffff537224 */ /* 0x001fe200078e0056 */
[----:B------:R-:W-:Y:S01]  /*7360*/  MOV R164, 0xffffffff ;  /* 0xffffffff00a47802 */ /* 0x000fe20000000f00 */
[----:B------:R-:W-:Y:S01]  /*7370*/  IMAD.MOV.U32 R162, RZ, RZ, 0x1f ;  /* 0x0000001fffa27424 */ /* 0x000fe200078e00ff */
[----:B------:R-:W-:Y:S02]  /*7380*/  MOV R42, 0x73a0 ;  /* 0x000073a0002a7802 */ /* 0x000fe40000000f00 */
[----:B------:R-:W-:Y:S05]  /*7390*/  CALL.REL.NOINC `($__internal_0_$__cuda_sm70_shflsync_down) ;  /* 0x0000059000007944 */ /* 0x000fea0003c00000 */
[----:B-1----:R-:W-:Y:S01]  /*73a0*/  @!P3 FFMA.FTZ R86, R85, R84, R86 ;  /* 0x000000545556b223 */ /* 0x002fe20000010056 */
[----:B0-----:R-:W-:Y:S01]  /*73b0*/  HFMA2.MMA R162, -RZ, RZ, 0, 1.847743988037109375e-06 ;  /* 0x0000001fffa27435 */ /* 0x001fe200000001ff */
[----:B------:R-:W-:Y:S01]  /*73c0*/  @!P3 FMUL.FTZ R85, R82, R85 ;  /* 0x000000555255b220 */ /* 0x000fe20000410000 */
[----:B------:R-:W-:Y:S01]  /*73d0*/  MOV R42, 0x7420 ;  /* 0x00007420002a7802 */ /* 0x000fe20000000f00 */
[----:B------:R-:W-:Y:S02]  /*73e0*/  IMAD.MOV.U32 R84, RZ, RZ, 0x4 ;  /* 0x00000004ff547424 */ /* 0x000fe400078e00ff */
[----:B------:R-:W-:Y:S01]  /*73f0*/  IMAD.MOV.U32 R164, RZ, RZ, -0x1 ;  /* 0xffffffffffa47424 */ /* 0x000fe200078e00ff */
[----:B------:R-:W-:-:S02]  /*7400*/  MOV R83, R85 ;  /* 0x0000005500537202 */ /* 0x000fc40000000f00 */
[----:B------:R-:W-:Y:S05]  /*7410*/  CALL.REL.NOINC `($__internal_0_$__cuda_sm70_shflsync_down) ;  /* 0x0000051000007944 */ /* 0x000fea0003c00000 */
[----:B0-----:R-:W-:Y:S01]  /*7420*/  HFMA2.MMA R162, -RZ, RZ, 0, 1.847743988037109375e-06 ;  /* 0x0000001fffa27435 */ /* 0x001fe200000001ff */
[----:B-1----:R-:W-:Y:S01]  /*7430*/  IMAD.MOV.U32 R82, RZ, RZ, R84 ;  /* 0x000000ffff527224 */ /* 0x002fe200078e0054 */
[----:B------:R-:W-:Y:S01]  /*7440*/  MOV R83, R86 ;  /* 0x0000005600537202 */ /* 0x000fe20000000f00 */
[----:B------:R-:W-:Y:S01]  /*7450*/  IMAD.MOV.U32 R84, RZ, RZ, 0x4 ;  /* 0x00000004ff547424 */ /* 0x000fe200078e00ff */
[----:B------:R-:W-:Y:S01]  /*7460*/  MOV R42, 0x7490 ;  /* 0x00007490002a7802 */ /* 0x000fe20000000f00 */
[----:B------:R-:W-:-:S02]  /*7470*/  IMAD.MOV.U32 R164, RZ, RZ, -0x1 ;  /* 0xffffffffffa47424 */ /* 0x000fc400078e00ff */
[----:B------:R-:W-:Y:S05]  /*7480*/  CALL.REL.NOINC `($__internal_0_$__cuda_sm70_shflsync_down) ;  /* 0x000004a000007944 */ /* 0x000fea0003c00000 */
[----:B-1----:R-:W-:Y:S01]  /*7490*/  @!P2 FFMA.FTZ R86, R85, R84, R86 ;  /* 0x000000545556a223 */ /* 0x002fe20000010056 */
[----:B------:R-:W-:Y:S01]  /*74a0*/  MOV R84, 0x8 ;  /* 0x0000000800547802 */ /* 0x000fe20000000f00 */
[----:B------:R-:W-:Y:S01]  /*74b0*/  @!P2 FMUL.FTZ R85, R82, R85 ;  /* 0x000000555255a220 */ /* 0x000fe20000410000 */
[----:B0-----:R-:W-:Y:S01]  /*74c0*/  MOV R164, 0xffffffff ;  /* 0xffffffff00a47802 */ /* 0x001fe20000000f00 */
[----:B------:R-:W-:Y:S01]  /*74d0*/  IMAD.MOV.U32 R162, RZ, RZ, 0x1f ;  /* 0x0000001fffa27424 */ /* 0x000fe200078e00ff */
[----:B------:R-:W-:Y:S01]  /*74e0*/  MOV R42, 0x7510 ;  /* 0x00007510002a7802 */ /* 0x000fe20000000f00 */
[----:B------:R-:W-:-:S02]  /*74f0*/  IMAD.MOV.U32 R83, RZ, RZ, R85 ;  /* 0x000000ffff537224 */ /* 0x000fc400078e0055 */
[----:B------:R-:W-:Y:S05]  /*7500*/  CALL.REL.NOINC `($__internal_0_$__cuda_sm70_shflsync_down) ;  /* 0x0000042000007944 */ /* 0x000fea0003c00000 */
[----:B-1----:R-:W-:Y:S01]  /*7510*/  MOV R82, R84 ;  /* 0x0000005400527202 */ /* 0x002fe20000000f00 */
[----:B------:R-:W-:Y:S01]  /*7520*/  HFMA2.MMA R84, -RZ, RZ, 0, 4.76837158203125e-07 ;  /* 0x00000008ff547435 */ /* 0x000fe200000001ff */
[----:B0-----:R-:W-:Y:S01]  /*7530*/  IMAD.MOV.U32 R83, RZ, RZ, R86 ;  /* 0x000000ffff537224 */ /* 0x001fe200078e0056 */
[----:B------:R-:W-:Y:S01]  /*7540*/  MOV R164, 0xffffffff ;  /* 0xffffffff00a47802 */ /* 0x000fe20000000f00 */
[----:B------:R-:W-:Y:S01]  /*7550*/  IMAD.MOV.U32 R162, RZ, RZ, 0x1f ;  /* 0x0000001fffa27424 */ /* 0x000fe200078e00ff */
[----:B------:R-:W-:-:S02]  /*7560*/  MOV R42, 0x7580 ;  /* 0x00007580002a7802 */ /* 0x000fc40000000f00 */
[----:B------:R-:W-:Y:S05]  /*7570*/  CALL.REL.NOINC `($__internal_0_$__cuda_sm70_shflsync_down) ;  /* 0x000003b000007944 */ /* 0x000fea0003c00000 */
[----:B-1----:R-:W-:Y:S01]  /*7580*/  @!P1 FFMA.FTZ R86, R85, R84, R86 ;  /* 0x0000005455569223 */ /* 0x002fe20000010056 */
[----:B0-----:R-:W-:Y:S01]  /*7590*/  HFMA2.MMA R162, -RZ, RZ, 0, 1.847743988037109375e-06 ;  /* 0x0000001fffa27435 */ /* 0x001fe200000001ff */
[----:B------:R-:W-:Y:S01]  /*75a0*/  @!P1 FMUL.FTZ R85, R82, R85 ;  /* 0x0000005552559220 */ /* 0x000fe20000410000 */
[----:B------:R-:W-:Y:S01]  /*75b0*/  MOV R42, 0x7600 ;  /* 0x00007600002a7802 */ /* 0x000fe20000000f00 */
[----:B------:R-:W-:-:S02]  /*75c0*/  IMAD.MOV.U32 R84, RZ, RZ, 0x10 ;  /* 0x00000010ff547424 */ /* 0x000fc400078e00ff */
[----:B------:R-:W-:Y:S01]  /*75d0*/  IMAD.MOV.U32 R164, RZ, RZ, -0x1 ;  /* 0xffffffffffa47424 */ /* 0x000fe200078e00ff */
[----:B------:R-:W-:Y:S02]  /*75e0*/  MOV R83, R85 ;  /* 0x0000005500537202 */ /* 0x000fe40000000f00 */
[----:B------:R-:W-:Y:S05]  /*75f0*/  CALL.REL.NOINC `($__internal_0_$__cuda_sm70_shflsync_down) ;  /* 0x0000033000007944 */ /* 0x000fea0003c00000 */
[----:B-1----:R-:W-:Y:S01]  /*7600*/  MOV R82, R84 ;  /* 0x0000005400527202 */ /* 0x002fe20000000f00 */
[----:B------:R-:W-:Y:S01]  /*7610*/  HFMA2.MMA R84, -RZ, RZ, 0, 9.5367431640625e-07 ;  /* 0x00000010ff547435 */ /* 0x000fe200000001ff */
[----:B0-----:R-:W-:Y:S01]  /*7620*/  IMAD.MOV.U32 R83, RZ, RZ, R86 ;  /* 0x000000ffff537224 */ /* 0x001fe200078e0056 */
[----:B------:R-:W-:Y:S01]  /*7630*/  MOV R162, 0x1f ;  /* 0x0000001f00a27802 */ /* 0x000fe20000000f00 */
[----:B------:R-:W-:Y:S01]  /*7640*/  IMAD.MOV.U32 R164, RZ, RZ, -0x1 ;  /* 0xffffffffffa47424 */ /* 0x000fe200078e00ff */
[----:B------:R-:W-:Y:S02]  /*7650*/  MOV R42, 0x7670 ;  /* 0x00007670002a7802 */ /* 0x000fe40000000f00 */
[----:B------:R-:W-:Y:S05]  /*7660*/  CALL.REL.NOINC `($__internal_0_$__cuda_sm70_shflsync_down) ;  /* 0x000002c000007944 */ /* 0x000fea0003c00000 */
[----:B-1----:R-:W-:Y:S01]  /*7670*/  @!P0 FFMA.FTZ R86, R85, R84, R86 ;  /* 0x0000005455568223 */ /* 0x002fe20000010056 */
[----:B0-----:R-:W-:Y:S01]  /*7680*/  HFMA2.MMA R83, -RZ, RZ, 0, 0 ;  /* 0x00000000ff537435 */ /* 0x001fe200000001ff */
[----:B------:R-:W-:Y:S01]  /*7690*/  @!P0 FMUL.FTZ R85, R82, R85 ;  /* 0x0000005552558220 */ /* 0x000fe20000410000 */
[----:B------:R-:W-:Y:S01]  /*76a0*/  MOV R43, 0x1f ;  /* 0x0000001f002b7802 */ /* 0x000fe20000000f00 */
[----:B------:R-:W-:Y:S01]  /*76b0*/  IMAD.MOV.U32 R42, RZ, RZ, -0x1 ;  /* 0xffffffffff2a7424 */ /* 0x000fe200078e00ff */
[----:B------:R-:W-:-:S02]  /*76c0*/  MOV R82, 0x76f0 ;  /* 0x000076f000527802 */ /* 0x000fc40000000f00 */
[----:B------:R-:W-:Y:S02]  /*76d0*/  MOV R84, R85 ;  /* 0x0000005500547202 */ /* 0x000fe40000000f00 */
[----:B------:R-:W-:Y:S05]  /*76e0*/  CALL.REL.NOINC `($__internal_1_$__cuda_sm70_shflsync_idx_p) ;  /* 0x0000028000007944 */ /* 0x000fea0003c00000 */
[----:B------:R-:W-:Y:S01]  /*76f0*/  HFMA2.MMA R83, -RZ, RZ, 0, 0 ;  /* 0x00000000ff537435 */ /* 0x000fe200000001ff */
[----:B-1----:R-:W-:Y:S01]  /*7700*/  MOV R160, R43 ;  /* 0x0000002b00a07202 */ /* 0x002fe20000000f00 */
[----:B------:R-:W-:Y:S01]  /*7710*/  IMAD.MOV.U32 R84, RZ, RZ, R86 ;  /* 0x000000ffff547224 */ /* 0x000fe200078e0056 */
[----:B------:R-:W-:Y:S01]  /*7720*/  MOV R43, 0x1f ;  /* 0x0000001f002b7802 */ /* 0x000fe20000000f00 */
[----:B------:R-:W-:Y:S01]  /*7730*/  IMAD.MOV.U32 R42, RZ, RZ, -0x1 ;  /* 0xffffffffff2a7424 */ /* 0x000fe200078e00ff */
[----:B------:R-:W-:Y:S02]  /*7740*/  MOV R82, 0x7760 ;  /* 0x0000776000527802 */ /* 0x000fe40000000f00 */
[----:B------:R-:W-:Y:S05]  /*7750*/  CALL.REL.NOINC `($__internal_1_$__cuda_sm70_shflsync_idx_p) ;  /* 0x0000021000007944 */ /* 0x000fea0003c00000 */
[----:B------:R-:W-:Y:S01]  /*7760*/  HFMA2.MMA R162, -RZ, RZ, 0, 1.847743988037109375e-06 ;  /* 0x0000001fffa27435 */ /* 0x000fe200000001ff */
[----:B-1----:R-:W-:Y:S01]  /*7770*/  MOV R87, R43 ;  /* 0x0000002b00577202 */ /* 0x002fe20000000f00 */
[----:B------:R-:W-:Y:S01]  /*7780*/  IMAD.MOV.U32 R84, RZ, RZ, 0x1 ;  /* 0x00000001ff547424 */ /* 0x000fe200078e00ff */
[----:B------:R-:W-:Y:S02]  /*7790*/  MOV R83, R85 ;  /* 0x0000005500537202 */ /* 0x000fe40000000f00 */
[----:B------:R-:W-:-:S02]  /*77a0*/  MOV R164, 0xffffffff ;  /* 0xffffffff00a47802 */ /* 0x000fc40000000f00 */
[----:B------:R-:W-:Y:S02]  /*77b0*/  MOV R42, 0x77d0 ;  /* 0x000077d0002a7802 */ /* 0x000fe40000000f00 */
[----:B------:R-:W-:Y:S05]  /*77c0*/  CALL.REL.NOINC `($__internal_0_$__cuda_sm70_shflsync_down) ;  /* 0x0000016000007944 */ /* 0x000fea0003c00000 */
[----:B-1----:R-:W-:Y:S01]  /*77d0*/  IMAD.MOV.U32 R85, RZ, RZ, R84 ;  /* 0x000000ffff557224 */ /* 0x002fe200078e0054 */
[----:B------:R-:W-:Y:S01]  /*77e0*/  HFMA2.MMA R84, -RZ, RZ, 0, 5.9604644775390625e-08 ;  /* 0x00000001ff547435 */ /* 0x000fe200000001ff */
[----:B0-----:R-:W-:Y:S01]  /*77f0*/  MOV R83, R86 ;  /* 0x0000005600537202 */ /* 0x001fe20000000f00 */
[----:B------:R-:W-:Y:S01]  /*7800*/  IMAD.MOV.U32 R162, RZ, RZ, 0x1f ;  /* 0x0000001fffa27424 */ /* 0x000fe200078e00ff */
[----:B------:R-:W-:Y:S02]  /*7810*/  MOV R164, 0xffffffff ;  /* 0xffffffff00a47802 */ /* 0x000fe40000000f00 */
[----:B------:R-:W-:Y:S02]  /*7820*/  MOV R42, 0x7840 ;  /* 0x00007840002a7802 */ /* 0x000fe40000000f00 */
[----:B------:R-:W-:Y:S05]  /*7830*/  CALL.REL.NOINC `($__internal_0_$__cuda_sm70_shflsync_down) ;  /* 0x000000f000007944 */ /* 0x000fea0003c00000 */
[----:B0-----:R-:W-:Y:S01]  /*7840*/  HFMA2.MMA R83, -RZ, RZ, 0, 0 ;  /* 0x00000000ff537435 */ /* 0x001fe200000001ff */
[----:B-1----:R-:W-:Y:S01]  /*7850*/  MOV R86, R84 ;  /* 0x0000005400567202 */ /* 0x002fe20000000f00 */
[----:B------:R-:W-:Y:S01]  /*7860*/  IMAD.MOV.U32 R84, RZ, RZ, R40 ;  /* 0x000000ffff547224 */ /* 0x000fe200078e0028 */
[----:B------:R-:W-:Y:S01]  /*7870*/  MOV R43, 0x1f ;  /* 0x0000001f002b7802 */ /* 0x000fe20000000f00 */
[----:B------:R-:W-:Y:S01]  /*7880*/  IMAD.MOV.U32 R42, RZ, RZ, -0x1 ;  /* 0xffffffffff2a7424 */ /* 0x000fe200078e00ff */
[----:B------:R-:W-:-:S02]  /*7890*/  MOV R82, 0x78b0 ;  /* 0x000078b000527802 */ /* 0x000fc40000000f00 */
[----:B------:R-:W-:Y:S05]  /*78a0*/  CALL.REL.NOINC `($__internal_1_$__cuda_sm70_shflsync_idx_p) ;  /* 0x000000c000007944 */ /* 0x000fea0003c00000 */
[----:B-1----:R-:W-:Y:S01]  /*78b0*/  MOV R162, R43 ;  /* 0x0000002b00a27202 */ /* 0x002fe20000000f00 */
[----:B------:R-:W-:Y:S01]  /*78c0*/  HFMA2.MMA R43, -RZ, RZ, 0, 1.847743988037109375e-06 ;  /* 0x0000001fff2b7435 */ /* 0x000fe200000001ff */
[----:B------:R-:W-:Y:S01]  /*78d0*/  MOV R84, R41 ;  /* 0x0000002900547202 */ /* 0x000fe20000000f00 */
[----:B------:R-:W-:Y:S01]  /*78e0*/  IMAD.MOV.U32 R83, RZ, RZ, RZ ;  /* 0x000000ffff537224 */ /* 0x000fe200078e00ff */
[----:B------:R-:W-:-:S02]  /*78f0*/  MOV R42, 0xffffffff ;  /* 0xffffffff002a7802 */ /* 0x000fc40000000f00 */
[----:B------:R-:W-:Y:S02]  /*7900*/  MOV R82, 0x7920 ;  /* 0x0000792000527802 */ /* 0x000fe40000000f00 */
[----:B------:R-:W-:Y:S05]  /*7910*/  CALL.REL.NOINC `($__internal_1_$__cuda_sm70_shflsync_idx_p) ;  /* 0x0000005000007944 */ /* 0x000fea0003c00000 */
[----:B-1----:R-:W-:Y:S05]  /*7920*/  BRA `(.L_x_34) ;  /* 0xffffc1e000007947 */ /* 0x002fea000383ffff */
        .weak           $__internal_0_$__cuda_sm70_shflsync_down
        .type           $__internal_0_$__cuda_sm70_shflsync_down,@function
        .size           $__internal_0_$__cuda_sm70_shflsync_down,($__internal_1_$__cuda_sm70_shflsync_idx_p - $__internal_0_$__cuda_sm70_shflsync_down)
$__internal_0_$__cuda_sm70_shflsync_down:
[----:B------:R-:W-:Y:S01]  /*7930*/  IMAD.MOV.U32 R43, RZ, RZ, 0x0 ;  /* 0x00000000ff2b7424 */ /* 0x000fe200078e00ff */
[----:B------:R-:W-:Y:S04]  /*7940*/  WARPSYNC R164 ;  /* 0x000000a400007348 */ /* 0x000fe80003800000 */
[----:B------:R0:W1:Y:S01]  /*7950*/  SHFL.DOWN PT, R84, R83, R84, R162 ;  /* 0x0800005453547389 */ /* 0x00006200000e00a2 */
[----:B------:R-:W-:Y:S05]  /*7960*/  RET.REL.NODEC R42 `(_Z25selective_scan_bwd_kernelI32Selective_Scan_bwd_kernel_traitsILi128ELi16ELb0ELb0ELb0ELb0ELb0EN3c108BFloat16EfEEv12SSMParamsBwd) ;  /* 0xffff86902a007950 */ /* 0x000fea0003c3ffff */
        .weak           $__internal_1_$__cuda_sm70_shflsync_idx_p
        .type           $__internal_1_$__cuda_sm70_shflsync_idx_p,@function
        .size           $__internal_1_$__cuda_sm70_shflsync_idx_p,($__internal_2_$__cuda_sm70_shflsync_up - $__internal_1_$__cuda_sm70_shflsync_idx_p)
$__internal_1_$__cuda_sm70_shflsync_idx_p:
[----:B------:R-:W-:Y:S04]  /*7970*/  WARPSYNC R42 ;  /* 0x0000002a00007348 */ /* 0x000fe80003800000 */
[----:B------:R0:W1:Y:S02]  /*7980*/  SHFL.IDX PT, R43, R84, R83, R43 ;  /* 0x00000053542b7389 */ /* 0x00006400000e002b */
[----:B0-----:R-:W-:-:S06]  /*7990*/  HFMA2.MMA R83, -RZ, RZ, 0, 0 ;  /* 0x00000000ff537435 */ /* 0x001fcc00000001ff */
[----:B------:R-:W-:Y:S05]  /*79a0*/  RET.REL.NODEC R82 `(_Z25selective_scan_bwd_kernelI32Selective_Scan_bwd_kernel_traitsILi128ELi16ELb0ELb0ELb0ELb0ELb0EN3c108BFloat16EfEEv12SSMParamsBwd) ;  /* 0xffff865052007950 */ /* 0x000fea0003c3ffff */
        .weak           $__internal_2_$__cuda_sm70_shflsync_up
        .type           $__internal_2_$__cuda_sm70_shflsync_up,@function
        .size           $__internal_2_$__cuda_sm70_shflsync_up,(.L_x_8814 - $__internal_2_$__cuda_sm70_shflsync_up)
$__internal_2_$__cuda_sm70_shflsync_up:
[----:B------:R-:W-:Y:S04]  /*79b0*/  WARPSYNC R43 ;  /* 0x0000002b00007348 */ /* 0x000fe80003800000 */
[----:B------:R0:W1:Y:S02]  /*79c0*/  SHFL.UP PT, R82, R85, R83, R82 ;  /* 0x0400005355527389 */ /* 0x00006400000e0052 */
[----:B0-----:R-:W-:-:S04]  /*79d0*/  MOV R85, 0x0 ;  /* 0x0000000000557802 */ /* 0x001fc80000000f00 */
[----:B------:R-:W-:Y:S05]  /*79e0*/  RET.REL.NODEC R84 `(_Z25selective_scan_bwd_kernelI32Selective_Scan_bwd_kernel_traitsILi128ELi16ELb0ELb0ELb0ELb0ELb0EN3c108BFloat16EfEEv12SSMParamsBwd) ;  /* 0xffff861054007950 */ /* 0x000fea0003c3ffff */
.L_x_35:
[----:B------:R-:W-:-:S00]  /*79f0*/  BRA `(.L_x_35) ;  /* 0xfffffff000007947 */ /* 0x000fc0000383ffff */
[----:B------:R-:W-:-:S00]  /*7a00*/  NOP ;  /* 0x0000000000007918 */ /* 0x000fc00000000000 */
[----:B------:R-:W-:-:S00]  /*7a10*/  NOP ;  /* 0x0000000000007918 */ /* 0x000fc00000000000 */
[----:B------:R-:W-:-:S00]  /*7a20*/  NOP ;  /* 0x0000000000007918 */ /* 0x000fc00000000000 */
[----:B------:R-:W-:-:S00]  /*7a30*/  NOP ;  /* 0x0000000000007918 */ /* 0x000fc00000000000 */
[----:B------:R-:W-:-:S00]  /*7a40*/  NOP ;  /* 0x0000000000007918 */ /* 0x000fc00000000000 */
[----:B------:R-:W-:-:S00]  /*7a50*/  NOP ;  /* 0x0000000000007918 */ /* 0x000fc00000000000 */
[----:B------:R-:W-:-:S00]  /*7a60*/  NOP ;  /* 0x0000000000007918 */ /* 0x000fc00000000000 */
[----:B------:R-:W-:-:S00]  /*7a70*/  NOP ;  /* 0x0000000000007918 */ /* 0x000fc00000000000 */
.L_x_8814:


//--------------------- .text._Z25selective_scan_bwd_kernelI32Selective_Scan_bwd_kernel_traitsILi128ELi16ELb0ELb0ELb0ELb0ELb1EN3c108BFloat16EfEEv12SSMParamsBwd --------------------------
	.section	.text._Z25selective_scan_bwd_kernelI32Selective_Scan_bwd_kernel_traitsILi128ELi16ELb0ELb0ELb0ELb0ELb1EN3c108BFloat16EfEEv12SSMParamsBwd,"ax",@progbits
	.sectioninfo	@"SHI_REGISTERS=168"
	.align	128
        .global         _Z25selective_scan_bwd_kernelI32Selective_Scan_bwd_kernel_traitsILi128ELi16ELb0ELb0ELb0ELb0ELb1EN3c108BFloat16EfEEv12SSMParamsBwd
        .type           _Z25selective_scan_bwd_kernelI32Selective_Scan_bwd_kernel_traitsILi128ELi16ELb0ELb0ELb0ELb0ELb1EN3c108BFloat16EfEEv12SSMParamsBwd,@function
        .size           _Z25selective_scan_bwd_kernelI32Selective_Scan_bwd_kernel_traitsILi128ELi16ELb0ELb0ELb0ELb0ELb1EN3c108BFloat16EfEEv12SSMParamsBwd,(.L_x_8817 - _Z25selective_scan_bwd_kernelI32Selective_Scan_bwd_kernel_traitsILi128ELi16ELb0ELb0ELb0ELb0ELb1EN3c108BFloat16EfEEv12SSMParamsBwd)
        .other          _Z25selective_scan_bwd_kernelI32Selective_Scan_bwd_kernel_traitsILi128ELi16ELb0ELb0ELb0ELb0ELb1EN3c108BFloat16EfEEv12SSMParamsBwd,@"STO_CUDA_ENTRY STV_DEFAULT"
_Z25selective_scan_bwd_kernelI32Selective_Scan_bwd_kernel_traitsILi128ELi16ELb0ELb0ELb0ELb0ELb1EN3c108BFloat16EfEEv12SSMParamsBwd:
.text._Z25selective_scan_bwd_kernelI32Selective_Scan_bwd_kernel_traitsILi128ELi16ELb0ELb0ELb0ELb0ELb1EN3c108BFloat16EfEEv12SSMParamsBwd:
[----:B------:R-:W-:Y:S02]  /*0000*/  IMAD.MOV.U32 R1, RZ, RZ, c[0x0][0x28] ;  /* 0x00000a00ff017624 */ /* 0x000fe400078e00ff */
        /* <DEDUP_REMOVED lines=21> */
[----:B------:R-:W-:Y:S01]  /*0160*/  IMAD.U32 R4, RZ, RZ, UR6 ;  /* 0x00000006ff047e24 */ /* 0x000fe2000f8e00ff */
[----:B------:R-:W-:Y:S01]  /*0170*/  ULDC.64 UR24, c[0x0][0x1d8] ;  /* 0x0000760000187ab9 */ /* 0x000fe20000000a00 */
[----:B------:R-:W-:Y:S01]  /*0180*/  MOV R3, UR5 ;  /* 0x0000000500037c02 */ /* 0x000fe20008000f00 */
[----:B------:R-:W-:-:S02]  /*0190*/  UISETP.NE.U32.AND UP1, UPT, URZ, UR20, UPT ;  /* 0x000000143f00728c */ /* 0x000fc4000bf25070 */
[----:B------:R-:W-:Y:S01]  /*01a0*/  IMAD.U32 R5, RZ, RZ, UR7 ;  /* 0x00000007ff057e24 */ /* 0x000fe2000f8e00ff */
[----:B------:R-:W-:Y:S01]  /*01b0*/  ULDC.64 UR4, c[0x0][0x260] ;  /* 0x0000980000047ab9 */ /* 0x000fe20000000a00 */
[----:B------:R-:W2:Y:S01]  /*01c0*/  @P0 LDG.E R2, [R2.64] ;  /* 0x0000002202020981 */ /* 0x000ea2000c1e1900 */
[----:B------:R-:W-:Y:S02]  /*01d0*/  UISETP.NE.AND.EX UP1, UPT, URZ, UR21, UPT, UP1 ;  /* 0x000000153f00728c */ /* 0x000fe4000bf25310 */
[----:B-1----:R-:W-:Y:S01]  /*01e0*/  USHF.R.S32.HI UR38, URZ, 0x1f, UR37 ;  /* 0x0000001f3f267899 */ /* 0x002fe20008011425 */
[----:B------:R-:W3:Y:S01]  /*01f0*/  @P1 LDG.E R4, [R4.64] ;  /* 0x0000002204041981 */ /* 0x000ee2000c1e1900 */
[----:B------:R-:W-:Y:S01]  /*0200*/  UISETP.NE.U32.AND UP0, UPT, URZ, UR4, UPT ;  /* 0x000000043f00728c */ /* 0x000fe2000bf05070 */
[----:B------:R-:W-:Y:S01]  /*0210*/  CS2R R164, SRZ ;  /* 0x0000000000a47805 */ /* 0x000fe2000001ff00 */
[----:B------:R-:W-:Y:S02]  /*0220*/  UIMAD.WIDE.U32 UR12, UR37, UR8, URZ ;  /* 0x00000008250c72a5 */ /* 0x000fe4000f8e003f */
[----:B------:R-:W-:-:S02]  /*0230*/  UISETP.NE.AND.EX UP0, UPT, URZ, UR5, UPT, UP0 ;  /* 0x000000053f00728c */ /* 0x000fc4000bf05300 */
[----:B------:R-:W-:Y:S02]  /*0240*/  UIMAD UR5, UR38, UR8, URZ ;  /* 0x00000008260572a4 */ /* 0x000fe4000f8e023f */
[----:B------:R-:W-:Y:S02]  /*0250*/  ULDC.64 UR6, c[0x0][0x1d0] ;  /* 0x0000740000067ab9 */ /* 0x000fe40000000a00 */
[----:B------:R-:W-:Y:S02]  /*0260*/  UMOV UR8, URZ ;  /* 0x0000003f00087c82 */ /* 0x000fe40008000000 */
[----:B------:R-:W-:Y:S02]  /*0270*/  @UP1 ULEA UR8, UP3, UR14, UR20, 0x2 ;  /* 0x000000140e081291 */ /* 0x000fe4000f86103f */
[----:B------:R-:W-:Y:S02]  /*0280*/  UISETP.NE.U32.AND UP2, UPT, URZ, UR22, UPT ;  /* 0x000000163f00728c */ /* 0x000fe4000bf45070 */
[----:B------:R-:W-:-:S02]  /*0290*/  UIMAD UR18, UR37, UR9, UR5 ;  /* 0x00000009251272a4 */ /* 0x000fc4000f8e0205 */
[----:B------:R-:W-:Y:S02]  /*02a0*/  UIMAD UR4, UR38, UR6, URZ ;  /* 0x00000006260472a4 */ /* 0x000fe4000f8e023f */
[----:B------:R-:W-:Y:S02]  /*02b0*/  UMOV UR9, URZ ;  /* 0x0000003f00097c82 */ /* 0x000fe40008000000 */
[----:B------:R-:W-:Y:S02]  /*02c0*/  @UP1 ULEA.HI.X UR9, UR14, UR21, UR15, 0x2, UP3 ;  /* 0x000000150e091291 */ /* 0x000fe400098f140f */
[----:B------:R-:W-:Y:S02]  /*02d0*/  UISETP.NE.AND.EX UP2, UPT, URZ, UR23, UPT, UP2 ;  /* 0x000000173f00728c */ /* 0x000fe4000bf45320 */
[----:B------:R-:W-:Y:S02]  /*02e0*/  ULDC.64 UR20, c[0x0][0x1e8] ;  /* 0x00007a0000147ab9 */ /* 0x000fe40000000a00 */
[----:B------:R-:W-:-:S02]  /*02f0*/  UIMAD.WIDE.U32 UR10, UR37, UR6, URZ ;  /* 0x00000006250a72a5 */ /* 0x000fc4000f8e003f */
[----:B------:R-:W-:Y:S02]  /*0300*/  UIMAD UR16, UR37, UR7, UR4 ;  /* 0x00000007251072a4 */ /* 0x000fe4000f8e0204 */
[----:B------:R-:W-:Y:S02]  /*0310*/  UIMAD UR19, UR15, UR20, URZ ;  /* 0x000000140f1372a4 */ /* 0x000fe4000f8e023f */
[----:B------:R-:W-:Y:S02]  /*0320*/  UIMAD UR6, UR38, UR26, URZ ;  /* 0x0000001a260672a4 */ /* 0x000fe4000f8e023f */
[----:B------:R-:W-:Y:S02]  /*0330*/  UIMAD UR17, UR15, UR24, URZ ;  /* 0x000000180f1172a4 */ /* 0x000fe4000f8e023f */
[----:B------:R-:W-:Y:S02]  /*0340*/  UIADD3 UR11, UR11, UR16, URZ ;  /* 0x000000100b0b7290 */ /* 0x000fe4000fffe03f */
[----:B------:R-:W-:-:S02]  /*0350*/  UIMAD.WIDE.U32 UR4, UR37, UR26, URZ ;  /* 0x0000001a250472a5 */ /* 0x000fc4000f8e003f */
[----:B------:R-:W-:Y:S02]  /*0360*/  UIADD3 UR13, UR13, UR18, URZ ;  /* 0x000000120d0d7290 */ /* 0x000fe4000fffe03f */
[----:B------:R-:W-:Y:S02]  /*0370*/  UIMAD UR26, UR14, UR21, UR19 ;  /* 0x000000150e1a72a4 */ /* 0x000fe4000f8e0213 */
[----:B------:R-:W-:Y:S02]  /*0380*/  UIMAD UR27, UR37, UR27, UR6 ;  /* 0x0000001b251b72a4 */ /* 0x000fe4000f8e0206 */
[----:B------:R-:W-:Y:S02]  /*0390*/  UIMAD UR25, UR14, UR25, UR17 ;  /* 0x000000190e1972a4 */ /* 0x000fe4000f8e0211 */
[----:B------:R-:W-:Y:S02]  /*03a0*/  ULDC.64 UR18, c[0x0][0x280] ;  /* 0x0000a00000127ab9 */ /* 0x000fe40000000a00 */
[----:B------:R-:W-:-:S02]  /*03b0*/  UMOV UR6, URZ ;  /* 0x0000003f00067c82 */ /* 0x000fc40008000000 */
[----:B------:R-:W-:Y:S02]  /*03c0*/  UIMAD.WIDE.U32 UR16, UR14, UR24, UR10 ;  /* 0x000000180e1072a5 */ /* 0x000fe4000f8e000a */
[----:B------:R-:W-:Y:S02]  /*03d0*/  ULDC UR29, c[0x0][0x174] ;  /* 0x00005d00001d7ab9 */ /* 0x000fe40000000800 */
[----:B------:R-:W-:Y:S02]  /*03e0*/  @UP2 ULEA UR6, UP1, UR14, UR22, 0x2 ;  /* 0x000000160e062291 */ /* 0x000fe4000f82103f */
[----:B------:R-:W-:Y:S02]  /*03f0*/  UIMAD UR24, UR15, UR18, URZ ;  /* 0x000000120f1872a4 */ /* 0x000fe4000f8e023f */
[----:B------:R-:W-:Y:S02]  /*0400*/  ULEA UR22, UR29, 0xfffff800, 0xb ;  /* 0xfffff8001d167891 */ /* 0x000fe4000f8e583f */
[----:B------:R-:W-:-:S02]  /*0410*/  UIMAD.WIDE.U32 UR20, UR14, UR20, UR12 ;  /* 0x000000140e1472a5 */ /* 0x000fc4000f8e000c */
[----:B------:R-:W-:Y:S02]  /*0420*/  UMOV UR7, URZ ;  /* 0x0000003f00077c82 */ /* 0x000fe40008000000 */
[----:B------:R-:W-:Y:S02]  /*0430*/  @UP2 ULEA.HI.X UR7, UR14, UR23, UR15, 0x2, UP1 ;  /* 0x000000170e072291 */ /* 0x000fe400088f140f */
[----:B------:R-:W-:Y:S02]  /*0440*/  UIMAD UR28, UR14, UR19, UR24 ;  /* 0x000000130e1c72a4 */ /* 0x000fe4000f8e0218 */
[----:B------:R-:W-:Y:S02]  /*0450*/  UIADD3 UR24, UP1, UR22, UR16, URZ ;  /* 0x0000001016187290 */ /* 0x000fe4000ff3e03f */
[----:B------:R-:W-:Y:S02]  /*0460*/  USHF.R.S32.HI UR23, URZ, 0x1f, UR22 ;  /* 0x0000001f3f177899 */ /* 0x000fe40008011416 */
[----:B------:R-:W-:-:S02]  /*0470*/  UIADD3 UR16, UP2, UR22, UR20, URZ ;  /* 0x0000001416107290 */ /* 0x000fc4000ff5e03f */
[----:B------:R-:W-:Y:S02]  /*0480*/  UIADD3 UR5, UR5, UR27, URZ ;  /* 0x0000001b05057290 */ /* 0x000fe4000fffe03f */
[----:B------:R-:W-:Y:S02]  /*0490*/  ULDC.64 UR12, c[0x0][0x240] ;  /* 0x00009000000c7ab9 */ /* 0x000fe40000000a00 */
[----:B------:R-:W-:Y:S02]  /*04a0*/  ULDC.64 UR10, c[0x0][0x248] ;  /* 0x00009200000a7ab9 */ /* 0x000fe40000000a00 */
[----:B------:R-:W-:Y:S02]  /*04b0*/  UIADD3.X UR25, UR23, UR17, UR25, UP1, !UPT ;  /* 0x0000001117197290 */ /* 0x000fe40008ffe419 */
[----:B------:R-:W-:Y:S02]  /*04c0*/  UIADD3.X UR21, UR23, UR21, UR26, UP2, !UPT ;  /* 0x0000001517157290 */ /* 0x000fe400097fe41a */
[----:B------:R-:W-:-:S02]  /*04d0*/  ULEA UR17, UP1, UR24, UR12, 0x1 ;  /* 0x0000000c18117291 */ /* 0x000fc4000f82083f */
[----:B------:R-:W-:Y:S02]  /*04e0*/  ULEA UR20, UP2, UR16, UR10, 0x1 ;  /* 0x0000000a10147291 */ /* 0x000fe4000f84083f */
[----:B------:R-:W-:Y:S02]  /*04f0*/  UIMAD.WIDE.U32 UR18, UR14, UR18, UR4 ;  /* 0x000000120e1272a5 */ /* 0x000fe4000f8e0004 */
[----:B------:R-:W-:Y:S02]  /*0500*/  ULEA.HI.X UR24, UR24, UR13, UR25, 0x1, UP1 ;  /* 0x0000000d18187291 */ /* 0x000fe400088f0c19 */
[----:B------:R-:W-:Y:S02]  /*0510*/  ULEA.HI.X UR21, UR16, UR11, UR21, 0x1, UP2 ;  /* 0x0000000b10157291 */ /* 0x000fe400090f0c15 */
[----:B------:R-:W-:Y:S02]  /*0520*/  UIADD3 UR11, UP1, UR22, UR18, URZ ;  /* 0x00000012160b7290 */ /* 0x000fe4000ff3e03f */
[----:B------:R-:W-:-:S02]  /*0530*/  ULDC.64 UR12, c[0x0][0x308] ;  /* 0x0000c200000c7ab9 */ /* 0x000fc40000000a00 */
[----:B------:R-:W-:Y:S02]  /*0540*/  UIADD3.X UR23, UR23, UR19, UR28, UP1, !UPT ;  /* 0x0000001317177290 */ /* 0x000fe40008ffe41c */
[----:B------:R-:W-:Y:S02]  /*0550*/  ULEA UR22, UP1, UR11, UR12, 0x1 ;  /* 0x0000000c0b167291 */ /* 0x000fe4000f82083f */
[----:B------:R-:W-:Y:S02]  /*0560*/  ULDC UR10, c[0x0][0x164] ;  /* 0x00005900000a7ab9 */ /* 0x000fe40000000800 */
[----:B------:R-:W-:Y:S02]  /*0570*/  @UP0 UIMAD UR10, UR37, UR10, UR14 ;  /* 0x0000000a250a02a4 */ /* 0x000fe4000f8e020e */
[----:B------:R-:W-:Y:S02]  /*0580*/  ULEA.HI.X UR23, UR11, UR13, UR23, 0x1, UP1 ;  /* 0x0000000d0b177291 */ /* 0x000fe400088f0c17 */
[----:B------:R-:W-:-:S02]  /*0590*/  UISETP.GE.AND UP1, UPT, UR29, 0x1, UPT ;  /* 0x000000011d00788c */ /* 0x000fc4000bf26270 */
[----:B------:R-:W-:Y:S02]  /*05a0*/  UMOV UR4, URZ ;  /* 0x0000003f00047c82 */ /* 0x000fe40008000000 */
[----:B------:R-:W-:Y:S02]  /*05b0*/  @UP0 UIMAD UR12, UR10, UR29, URZ ;  /* 0x0000001d0a0c02a4 */ /* 0x000fe4000f8e023f */
[----:B------:R-:W-:Y:S02]  /*05c0*/  ULDC UR13, c[0x0][0x16c] ;  /* 0x00005b00000d7ab9 */ /* 0x000fe40000000800 */
[----:B------:R-:W-:Y:S02]  /*05d0*/  @UP0 UIMAD UR12, UR12, UR13, URZ ;  /* 0x0000000d0c0c02a4 */ /* 0x000fe4000f8e023f */
[----:B------:R-:W-:Y:S02]  /*05e0*/  ULDC.64 UR10, c[0x0][0x260] ;  /* 0x00009800000a7ab9 */ /* 0x000fe40000000a00 */
[----:B------:R-:W-:-:S02]  /*05f0*/  @UP0 UMOV UR13, 0x8 ;  /* 0x00000008000d0882 */ /* 0x000fc40000000000 */
[----:B------:R-:W-:Y:S02]  /*0600*/  @UP0 UIMAD.WIDE UR10, UR12, UR13, UR10 ;  /* 0x0000000d0c0a02a5 */ /* 0x000fe4000f8e020a */
[----:B------:R-:W-:Y:S02]  /*0610*/  UMOV UR5, URZ ;  /* 0x0000003f00057c82 */ /* 0x000fe40008000000 */
[----:B------:R-:W-:Y:S02]  /*0620*/  UMOV UR12, UR6 ;  /* 0x00000006000c7c82 */ /* 0x000fe40008000000 */
[----:B------:R-:W-:Y:S02]  /*0630*/  UMOV UR13, UR7 ;  /* 0x00000007000d7c82 */ /* 0x000fe40008000000 */
        /* <DEDUP_REMOVED lines=10> */
[----:B------:R-:W-:-:S02]  /*06e0*/  UMOV UR19, UR24 ;  /* 0x0000001800137c82 */ /* 0x000fc40008000000 */
[----:B------:R-:W-:Y:S01]  /*06f0*/  UMOV UR6, URZ ;  /* 0x0000003f00067c82 */ /* 0x000fe20008000000 */
[C---:B---3--:R-:W-:Y:S02]  /*0700*/  SHF.L.U32 R0, R139.reuse, 0x4, RZ ;  /* 0x000000048b007819 */ /* 0x048fe400000006ff */
[--C-:B0-----:R-:W-:Y:S02]  /*0710*/  SHF.R.S32.HI R2, RZ, 0x1f, R139.reuse ;  /* 0x0000001fff027819 */ /* 0x101fe4000001148b */
[----:B------:R-:W-:Y:S02]  /*0720*/  LOP3.LUT R0, R0, 0xfffffe00, RZ, 0xc0, !PT ;  /* 0xfffffe0000007812 */ /* 0x000fe400078ec0ff */
[----:B------:R-:W-:Y:S02]  /*0730*/  LEA.HI R2, R2, R139, RZ, 0x5 ;  /* 0x0000008b02027211 */ /* 0x000fe400078f28ff */
[----:B------:R-:W-:Y:S02]  /*0740*/  LOP3.LUT R75, R0, 0x1f, R139, 0xf8, !PT ;  /* 0x0000001f004b7812 */ /* 0x000fe400078ef88b */
[----:B------:R-:W-:-:S02]  /*0750*/  LOP3.LUT R161, R139, 0x1f, RZ, 0xc0, !PT ;  /* 0x0000001f8ba17812 */ /* 0x000fc400078ec0ff */
[----:B------:R-:W-:Y:S02]  /*0760*/  SHF.R.S32.HI R140, RZ, 0x5, R2 ;  /* 0x00000005ff8c7819 */ /* 0x000fe40000011402 */
[----:B----4-:R-:W-:Y:S02]  /*0770*/  SHF.R.S32.HI R0, RZ, 0x1f, R75 ;  /* 0x0000001fff007819 */ /* 0x010fe4000001144b */
.L_x_63:
[----:B------:R-:W-:Y:S01]  /*0780*/  ULDC UR24, c[0x0][0x174] ;  /* 0x00005d0000187ab9 */ /* 0x000fe20000000800 */
[----:B------:R-:W-:Y:S01]  /*0790*/  BAR.SYNC.DEFER_BLOCKING 0x0 ;  /* 0x0000000000007b1d */ /* 0x000fe20000010000 */
[----:B------:R-:W-:Y:S01]  /*07a0*/  UIADD3 UR24, -UR6, UR24, URZ ;  /* 0x0000001806187290 */ /* 0x000fe2000fffe13f */
[C---:B------:R-:W-:Y:S02]  /*07b0*/  LOP3.LUT R20, R75.reuse, 0x20, RZ, 0xfc, !PT ;  /* 0x000000204b147812 */ /* 0x040fe400078efcff */
[C---:B------:R-:W-:Y:S01]  /*07c0*/  LEA R2, P3, R75.reuse, UR18, 0x1 ;  /* 0x000000124b027c11 */ /* 0x040fe2000f8608ff */
[----:B------:R-:W-:Y:S01]  /*07d0*/  ULEA UR25, UR24, 0xfffff800, 0xb ;  /* 0xfffff80018197891 */ /* 0x000fe2000f8e583f */
[----:B------:R-:W-:Y:S01]  /*07e0*/  SHF.R.S32.HI R134, RZ, 0x1f, R75 ;  /* 0x0000001fff867819 */ /* 0x000fe2000001144b */
[----:B------:R-:W-:Y:S01]  /*07f0*/  ULDC UR7, c[0x0][0x168] ;  /* 0x00005a0000077ab9 */ /* 0x000fe20000000800 */
[C---:B------:R-:W-:Y:S01]  /*0800*/  LOP3.LUT R19, R75.reuse, 0x40, RZ, 0xfc, !PT ;  /* 0x000000404b137812 */ /* 0x040fe200078efcff */
[----:B------:R-:W-:Y:S01]  /*0810*/  UIADD3 UR7, -UR25, UR7, URZ ;  /* 0x0000000719077290 */ /* 0x000fe2000fffe13f */
[----:B------:R-:W-:-:S02]  /*0820*/  LOP3.LUT R18, R75, 0x60, RZ, 0xfc, !PT ;  /* 0x000000604b127812 */ /* 0x000fc400078efcff */
[----:B------:R-:W-:Y:S02]  /*0830*/  PRMT R5, RZ, 0x7610, R5 ;  /* 0x00007610ff057816 */ /* 0x000fe40000000005 */
[C---:B------:R-:W-:Y:S02]  /*0840*/  LOP3.LUT R17, R75.reuse, 0x80, RZ, 0xfc, !PT ;  /* 0x000000804b117812 */ /* 0x040fe400078efcff */
[----:B------:R-:W-:Y:S02]  /*0850*/  PRMT R21, RZ, 0x7610, R21 ;  /* 0x00007610ff157816 */ /* 0x000fe40000000015 */
[C---:B------:R-:W-:Y:S02]  /*0860*/  LOP3.LUT R16, R75.reuse, 0xa0, RZ, 0xfc, !PT ;  /* 0x000000a04b107812 */ /* 0x040fe400078efcff */
[C---:B------:R-:W-:Y:S02]  /*0870*/  LOP3.LUT R15, R75.reuse, 0xc0, RZ, 0xfc, !PT ;  /* 0x000000c04b0f7812 */ /* 0x040fe400078efcff */
[----:B------:R-:W-:-:S02]  /*0880*/  LOP3.LUT R14, R75, 0xe0, RZ, 0xfc, !PT ;  /* 0x000000e04b0e7812 */ /* 0x000fc400078efcff */
[C---:B------:R-:W-:Y:S02]  /*0890*/  LOP3.LUT R13, R75.reuse, 0x100, RZ, 0xfc, !PT ;  /* 0x000001004b0d7812 */ /* 0x040fe400078efcff */
[----:B------:R-:W-:Y:S02]  /*08a0*/  PRMT R0, RZ, 0x7610, R0 ;  /* 0x00007610ff007816 */ /* 0x000fe40000000000 */
[----:B------:R-:W-:Y:S02]  /*08b0*/  PRMT R4, RZ, 0x7610, R4 ;  /* 0x00007610ff047816 */ /* 0x000fe40000000004 */
[----:B------:R-:W-:Y:S02]  /*08c0*/  PRMT R23, RZ, 0x7610, R23 ;  /* 0x00007610ff177816 */ /* 0x000fe40000000017 */
[----:B------:R-:W-:Y:S02]  /*08d0*/  PRMT R22, RZ, 0x7610, R22 ;  /* 0x00007610ff167816 */ /* 0x000fe40000000016 */
[----:B------:R-:W-:-:S02]  /*08e0*/  LOP3.LUT R12, R75, 0x120, RZ, 0xfc, !PT ;  /* 0x000001204b0c7812 */ /* 0x000fc400078efcff */
[----:B------:R-:W-:Y:S02]  /*08f0*/  PRMT R25, RZ, 0x7610, R25 ;  /* 0x00007610ff197816 */ /* 0x000fe40000000019 */
[C---:B------:R-:W-:Y:S02]  /*0900*/  LOP3.LUT R11, R75.reuse, 0x140, RZ, 0xfc, !PT ;  /* 0x000001404b0b7812 */ /* 0x040fe400078efcff */
[----:B------:R-:W-:Y:S02]  /*0910*/  PRMT R24, RZ, 0x7610, R24 ;  /* 0x00007610ff187816 */ /* 0x000fe40000000018 */
[C---:B------:R-:W-:Y:S02]  /*0920*/  LOP3.LUT R10, R75.reuse, 0x160, RZ, 0xfc, !PT ;  /* 0x000001604b0a7812 */ /* 0x040fe400078efcff */
[----:B------:R-:W-:Y:S02]  /*0930*/  PRMT R27, RZ, 0x7610, R27 ;  /* 0x00007610ff1b7816 */ /* 0x000fe4000000001b */
[----:B------:R-:W-:-:S02]  /*0940*/  LOP3.LUT R9, R75, 0x180, RZ, 0xfc, !PT ;  /* 0x000001804b097812 */ /* 0x000fc400078efcff */
[C---:B------:R-:W-:Y:S02]  /*0950*/  LOP3.LUT R8, R75.reuse, 0x1a0, RZ, 0xfc, !PT ;  /* 0x000001a04b087812 */ /* 0x040fe400078efcff */
[C---:B------:R-:W-:Y:S02]  /*0960*/  LOP3.LUT R7, R75.reuse, 0x1c0, RZ, 0xfc, !PT ;  /* 0x000001c04b077812 */ /* 0x040fe400078efcff */
[----:B------:R-:W-:Y:S02]  /*0970*/  LOP3.LUT R6, R75, 0x1e0, RZ, 0xfc, !PT ;  /* 0x000001e04b067812 */ /* 0x000fe400078efcff */
[----:B------:R-:W-:Y:S02]  /*0980*/  PRMT R26, RZ, 0x7610, R26 ;  /* 0x00007610ff1a7816 */ /* 0x000fe4000000001a */
[----:B------:R-:W-:Y:S02]  /*0990*/  PRMT R29, RZ, 0x7610, R29 ;  /* 0x00007610ff1d7816 */ /* 0x000fe4000000001d */
[----:B------:R-:W-:-:S02]  /*09a0*/  PRMT R28, RZ, 0x7610, R28 ;  /* 0x00007610ff1c7816 */ /* 0x000fc4000000001c */
[----:B------:R-:W-:Y:S02]  /*09b0*/  PRMT R31, RZ, 0x7610, R31 ;  /* 0x00007610ff1f7816 */ /* 0x000fe4000000001f */
[----:B------:R-:W-:Y:S02]  /*09c0*/  PRMT R30, RZ, 0x7610, R30 ;  /* 0x00007610ff1e7816 */ /* 0x000fe4000000001e */
[----:B------:R-:W-:Y:S02]  /*09d0*/  PRMT R33, RZ, 0x7610, R33 ;  /* 0x00007610ff217816 */ /* 0x000fe40000000021 */
[----:B------:R-:W-:Y:S01]  /*09e0*/  PRMT R32, RZ, 0x7610, R32 ;  /* 0x00007610ff207816 */ /* 0x000fe20000000020 */
[----:B------:R-:W-:Y:S01]  /*09f0*/  IMAD.SHL.U32 R34, R139, 0x10, RZ ;  /* 0x000000108b227824 */ /* 0x000fe200078e00ff */
[C---:B------:R-:W-:Y:S01]  /*0a00*/  ISETP.GE.AND P2, PT, R75.reuse, UR7, PT ;  /* 0x000000074b007c0c */ /* 0x040fe2000bf46270 */
[C---:B------:R-:W-:Y:S01]  /*0a10*/  IMAD.SHL.U32 R38, R75.reuse, 0x2, RZ ;  /* 0x000000024b267824 */ /* 0x040fe200078e00ff */
[----:B------:R-:W-:Y:S01]  /*0a20*/  ISETP.GE.AND P1, PT, R20, UR7, PT ;  /* 0x0000000714007c0c */ /* 0x000fe2000bf26270 */
[----:B------:R-:W-:Y:S01]  /*0a30*/  ULDC.64 UR26, c[0x0][0x1f0] ;  /* 0x00007c00001a7ab9 */ /* 0x000fe20000000a00 */
[----:B------:R-:W-:Y:S01]  /*0a40*/  LEA.HI.X R3, R75, UR19, R134, 0x1, P3 ;  /* 0x000000134b037c11 */ /* 0x000fe200098f0c86 */
[----:B------:R-:W-:Y:S01]  /*0a50*/  ULDC.64 UR30, c[0x0][0x200] ;  /* 0x00008000001e7ab9 */ /* 0x000fe20000000a00 */
[----:B------:R-:W-:-:S02]  /*0a60*/  ISETP.GE.AND P0, PT, R19, UR7, PT ;  /* 0x0000000713007c0c */ /* 0x000fc4000bf06270 */
[----:B------:R-:W-:Y:S02]  /*0a70*/  ISETP.GE.AND P4, PT, R18, UR7, PT ;  /* 0x0000000712007c0c */ /* 0x000fe4000bf86270 */
[----:B------:R-:W-:Y:S02]  /*0a80*/  ISETP.GE.AND P6, PT, R17, UR7, PT ;  /* 0x0000000711007c0c */ /* 0x000fe4000bfc6270 */
[----:B------:R-:W-:Y:S01]  /*0a90*/  ISETP.GE.AND P5, PT, R16, UR7, PT ;  /* 0x0000000710007c0c */ /* 0x000fe2000bfa6270 */
[----:B------:R0:W3:Y:S01]  /*0aa0*/  @!P2 LDG.E.U16 R5, [R2.64] ;  /* 0x000000220205a981 */ /* 0x0000e2000c1e1500 */
[----:B------:R-:W-:Y:S02]  /*0ab0*/  ISETP.GE.AND P3, PT, R15, UR7, PT ;  /* 0x000000070f007c0c */ /* 0x000fe4000bf66270 */
[----:B------:R-:W-:Y:S01]  /*0ac0*/  ISETP.GE.AND P2, PT, R14, UR7, PT ;  /* 0x000000070e007c0c */ /* 0x000fe2000bf46270 */
[----:B------:R0:W4:Y:S01]  /*0ad0*/  @!P1 LDG.E.U16 R21, [R2.64+0x40] ;  /* 0x0000402202159981 */ /* 0x000122000c1e1500 */
[----:B------:R-:W-:-:S03]  /*0ae0*/  ISETP.GE.AND P1, PT, R13, UR7, PT ;  /* 0x000000070d007c0c */ /* 0x000fc6000bf26270 */
[----:B------:R0:W5:Y:S01]  /*0af0*/  @!P0 LDG.E.U16 R0, [R2.64+0x80] ;  /* 0x0000802202008981 */ /* 0x000162000c1e1500 */
[----:B------:R-:W-:-:S03]  /*0b00*/  ISETP.GE.AND P0, PT, R12, UR7, PT ;  /* 0x000000070c007c0c */ /* 0x000fc6000bf06270 */
[----:B--2---:R0:W2:Y:S01]  /*0b10*/  @!P4 LDG.E.U16 R4, [R2.64+0xc0] ;  /* 0x0000c0220204c981 */ /* 0x0040a2000c1e1500 */
[----:B------:R-:W-:-:S03]  /*0b20*/  ISETP.GE.AND P4, PT, R11, UR7, PT ;  /* 0x000000070b007c0c */ /* 0x000fc6000bf86270 */
[----:B------:R0:W2:Y:S01]  /*0b30*/  @!P6 LDG.E.U16 R23, [R2.64+0x100] ;  /* 0x000100220217e981 */ /* 0x0000a2000c1e1500 */
        /* <DEDUP_REMOVED lines=9> */
[----:B------:R0:W2:Y:S04]  /*0bd0*/  @!P0 LDG.E.U16 R26, [R2.64+0x240] ;  /* 0x00024022021a8981 */ /* 0x0000a8000c1e1500 */
[----:B------:R0:W2:Y:S04]  /*0be0*/  @!P4 LDG.E.U16 R29, [R2.64+0x280] ;  /* 0x00028022021dc981 */ /* 0x0000a8000c1e1500 */
[----:B------:R0:W2:Y:S04]  /*0bf0*/  @!P6 LDG.E.U16 R28, [R2.64+0x2c0] ;  /* 0x0002c022021ce981 */ /* 0x0000a8000c1e1500 */
[----:B------:R0:W2:Y:S04]  /*0c00*/  @!P5 LDG.E.U16 R31, [R2.64+0x300] ;  /* 0x00030022021fd981 */ /* 0x0000a8000c1e1500 */
[----:B------:R0:W2:Y:S04]  /*0c10*/  @!P3 LDG.E.U16 R30, [R2.64+0x340] ;  /* 0x00034022021eb981 */ /* 0x0000a8000c1e1500 */
[----:B------:R0:W2:Y:S04]  /*0c20*/  @!P2 LDG.E.U16 R33, [R2.64+0x380] ;  /* 0x000380220221a981 */ /* 0x0000a8000c1e1500 */
[----:B------:R0:W2:Y:S01]  /*0c30*/  @!P1 LDG.E.U16 R32, [R2.64+0x3c0] ;  /* 0x0003c02202209981 */ /* 0x0000a2000c1e1500 */
[----:B------:R-:W-:-:S05]  /*0c40*/  LOP3.LUT R63, R34, 0xfffffe00, RZ, 0xc0, !PT ;  /* 0xfffffe00223f7812 */ /* 0x000fca00078ec0ff */
[----:B------:R-:W-:-:S05]  /*0c50*/  IMAD.IADD R34, R63, 0x1, R142 ;  /* 0x000000013f227824 */ /* 0x000fca00078e028e */
[C---:B------:R-:W-:Y:S02]  /*0c60*/  IADD3 R35, R34.reuse, 0x20, RZ ;  /* 0x0000002022237810 */ /* 0x040fe40007ffe0ff */
[C---:B------:R-:W-:Y:S02]  /*0c70*/  IADD3 R37, R34.reuse, 0x40, RZ ;  /* 0x0000004022257810 */ /* 0x040fe40007ffe0ff */
[C---:B------:R-:W-:Y:S02]  /*0c80*/  IADD3 R39, R34.reuse, 0x60, RZ ;  /* 0x0000006022277810 */ /* 0x040fe40007ffe0ff */
[C---:B------:R-:W-:Y:S02]  /*0c90*/  IADD3 R41, R34.reuse, 0x80, RZ ;  /* 0x0000008022297810 */ /* 0x040fe40007ffe0ff */
[C---:B------:R-:W-:Y:S02]  /*0ca0*/  LEA.HI.SX32 R160, R34.reuse, R34, 0x1b ;  /* 0x0000002222a07211 */ /* 0x040fe400078fdaff */
[----:B------:R-:W-:-:S02]  /*0cb0*/  IADD3 R43, R34, 0xa0, RZ ;  /* 0x000000a0222b7810 */ /* 0x000fc40007ffe0ff */
[-C--:B------:R-:W-:Y:S02]  /*0cc0*/  LEA.HI.SX32 R35, R35, R34.reuse, 0x1b ;  /* 0x0000002223237211 */ /* 0x080fe400078fdaff */
[-C--:B------:R-:W-:Y:S02]  /*0cd0*/  LEA.HI.SX32 R37, R37, R34.reuse, 0x1b ;  /* 0x0000002225257211 */ /* 0x080fe400078fdaff */
[C---:B------:R-:W-:Y:S02]  /*0ce0*/  IADD3 R45, R34.reuse, 0xc0, RZ ;  /* 0x000000c0222d7810 */ /* 0x040fe40007ffe0ff */
[C---:B0-----:R-:W-:Y:S02]  /*0cf0*/  IADD3 R3, R34.reuse, 0xe0, RZ ;  /* 0x000000e022037810 */ /* 0x041fe40007ffe0ff */
[----:B------:R-:W-:Y:S02]  /*0d00*/  IADD3 R47, R34, 0x100, RZ ;  /* 0x00000100222f7810 */ /* 0x000fe40007ffe0ff */
[----:B------:R-:W-:-:S02]  /*0d10*/  LEA.HI.SX32 R39, R39, R34, 0x1b ;  /* 0x0000002227277211 */ /* 0x000fc400078fdaff */
[-C--:B------:R-:W-:Y:S01]  /*0d20*/  LEA.HI.SX32 R41, R41, R34.reuse, 0x1b ;  /* 0x0000002229297211 */ /* 0x080fe200078fdaff */
[----:B------:R-:W-:Y:S01]  /*0d30*/  IMAD.SHL.U32 R158, R35, 0x2, RZ ;  /* 0x00000002239e7824 */ /* 0x000fe200078e00ff */
[----:B------:R-:W-:Y:S02]  /*0d40*/  SHF.L.U32 R160, R160, 0x1, RZ ;  /* 0x00000001a0a07819 */ /* 0x000fe400000006ff */
[----:B------:R-:W-:Y:S01]  /*0d50*/  LEA.HI.SX32 R43, R43, R34, 0x1b ;  /* 0x000000222b2b7211 */ /* 0x000fe200078fdaff */
[----:B------:R-:W-:Y:S01]  /*0d60*/  IMAD.SHL.U32 R157, R37, 0x2, RZ ;  /* 0x00000002259d7824 */ /* 0x000fe200078e00ff */
[C---:B------:R-:W-:Y:S02]  /*0d70*/  IADD3 R49, R34.reuse, 0x120, RZ ;  /* 0x0000012022317810 */ /* 0x040fe40007ffe0ff */
[C---:B------:R-:W-:Y:S02]  /*0d80*/  IADD3 R51, R34.reuse, 0x140, RZ ;  /* 0x0000014022337810 */ /* 0x040fe40007ffe0ff */
[----:B------:R-:W-:-:S02]  /*0d90*/  IADD3 R53, R34, 0x160, RZ ;  /* 0x0000016022357810 */ /* 0x000fc40007ffe0ff */
[-C--:B------:R-:W-:Y:S02]  /*0da0*/  LEA.HI.SX32 R45, R45, R34.reuse, 0x1b ;  /* 0x000000222d2d7211 */ /* 0x080fe400078fdaff */
[-C--:B------:R-:W-:Y:S01]  /*0db0*/  LEA.HI.SX32 R3, R3, R34.reuse, 0x1b ;  /* 0x0000002203037211 */ /* 0x080fe200078fdaff */
[----:B------:R-:W-:Y:S01]  /*0dc0*/  IMAD.SHL.U32 R154, R41, 0x2, RZ ;  /* 0x00000002299a7824 */ /* 0x000fe200078e00ff */
[----:B------:R-:W-:Y:S02]  /*0dd0*/  LEA.HI.SX32 R47, R47, R34, 0x1b ;  /* 0x000000222f2f7211 */ /* 0x000fe400078fdaff */
[----:B------:R-:W-:Y:S01]  /*0de0*/  SHF.L.U32 R155, R39, 0x1, RZ ;  /* 0x00000001279b7819 */ /* 0x000fe200000006ff */
[----:B------:R-:W-:Y:S01]  /*0df0*/  IMAD.SHL.U32 R153, R43, 0x2, RZ ;  /* 0x000000022b997824 */ /* 0x000fe200078e00ff */
[C---:B------:R-:W-:Y:S02]  /*0e00*/  IADD3 R55, R34.reuse, 0x180, RZ ;  /* 0x0000018022377810 */ /* 0x040fe40007ffe0ff */
[----:B------:R-:W-:-:S02]  /*0e10*/  IADD3 R57, R34, 0x1a0, RZ ;  /* 0x000001a022397810 */ /* 0x000fc40007ffe0ff */
[C---:B------:R-:W-:Y:S02]  /*0e20*/  IADD3 R59, R34.reuse, 0x1c0, RZ ;  /* 0x000001c0223b7810 */ /* 0x040fe40007ffe0ff */
[-C--:B------:R-:W-:Y:S02]  /*0e30*/  LEA.HI.SX32 R49, R49, R34.reuse, 0x1b ;  /* 0x0000002231317211 */ /* 0x080fe400078fdaff */
[-C--:B------:R-:W-:Y:S01]  /*0e40*/  LEA.HI.SX32 R51, R51, R34.reuse, 0x1b ;  /* 0x0000002233337211 */ /* 0x080fe200078fdaff */
[----:B------:R-:W-:Y:S01]  /*0e50*/  IMAD.SHL.U32 R151, R3, 0x2, RZ ;  /* 0x0000000203977824 */ /* 0x000fe200078e00ff */
[----:B------:R-:W-:Y:S02]  /*0e60*/  LEA.HI.SX32 R53, R53, R34, 0x1b ;  /* 0x0000002235357211 */ /* 0x000fe400078fdaff */
[----:B------:R-:W-:Y:S01]  /*0e70*/  SHF.L.U32 R152, R45, 0x1, RZ ;  /* 0x000000012d987819 */ /* 0x000fe200000006ff */
[----:B------:R-:W-:Y:S01]  /*0e80*/  IMAD.SHL.U32 R150, R47, 0x2, RZ ;  /* 0x000000022f967824 */ /* 0x000fe200078e00ff */
[----:B------:R-:W-:-:S02]  /*0e90*/  IADD3 R61, R34, 0x1e0, RZ ;  /* 0x000001e0223d7810 */ /* 0x000fc40007ffe0ff */
[-C--:B------:R-:W-:Y:S02]  /*0ea0*/  LEA.HI.SX32 R55, R55, R34.reuse, 0x1b ;  /* 0x0000002237377211 */ /* 0x080fe400078fdaff */
[-C--:B------:R-:W-:Y:S01]  /*0eb0*/  LEA.HI.SX32 R57, R57, R34.reuse, 0x1b ;  /* 0x0000002239397211 */ /* 0x080fe200078fdaff */
[----:B------:R-:W-:Y:S01]  /*0ec0*/  IMAD.SHL.U32 R148, R51, 0x2, RZ ;  /* 0x0000000233947824 */ /* 0x000fe200078e00ff */
[-C--:B------:R-:W-:Y:S02]  /*0ed0*/  LEA.HI.SX32 R59, R59, R34.reuse, 0x1b ;  /* 0x000000223b3b7211 */ /* 0x080fe400078fdaff */
[----:B------:R-:W-:Y:S01]  /*0ee0*/  SHF.L.U32 R149, R49, 0x1, RZ ;  /* 0x0000000131957819 */ /* 0x000fe200000006ff */
[----:B------:R-:W-:Y:S01]  /*0ef0*/  IMAD.SHL.U32 R147, R53, 0x2, RZ ;  /* 0x0000000235937824 */ /* 0x000fe200078e00ff */
[----:B------:R-:W-:Y:S01]  /*0f00*/  LEA.HI.SX32 R61, R61, R34, 0x1b ;  /* 0x000000223d3d7211 */ /* 0x000fe200078fdaff */
[----:B------:R-:W-:Y:S01]  /*0f10*/  IMAD.SHL.U32 R145, R57, 0x2, RZ ;  /* 0x0000000239917824 */ /* 0x000fe200078e00ff */
[----:B------:R-:W-:Y:S01]  /*0f20*/  SHF.L.U32 R146, R55, 0x1, RZ ;  /* 0x0000000137927819 */ /* 0x000fe200000006ff */
[----:B------:R-:W-:Y:S01]  /*0f30*/  IMAD.SHL.U32 R144, R59, 0x2, RZ ;  /* 0x000000023b907824 */ /* 0x000fe200078e00ff */
[----:B------:R-:W-:-:S02]  /*0f40*/  SHF.L.U32 R143, R61, 0x1, RZ ;  /* 0x000000013d8f7819 */ /* 0x000fc400000006ff */
[C---:B------:R-:W-:Y:S02]  /*0f50*/  ISETP.GE.AND P2, PT, R75.reuse, UR7, PT ;  /* 0x000000074b007c0c */ /* 0x040fe4000bf46270 */
[----:B------:R-:W-:Y:S02]  /*0f60*/  ISETP.GE.AND P1, PT, R20, UR7, PT ;  /* 0x0000000714007c0c */ /* 0x000fe4000bf26270 */
[----:B------:R-:W-:Y:S02]  /*0f70*/  SHF.L.U64.HI R36, R75, 0x1, R134 ;  /* 0x000000014b247819 */ /* 0x000fe40000010286 */
[----:B------:R-:W-:Y:S02]  /*0f80*/  IADD3 R2, P0, R38, UR20, RZ ;  /* 0x0000001426027c10 */ /* 0x000fe4000ff1e0ff */
[----:B------:R-:W-:Y:S02]  /*0f90*/  ISETP.GE.AND P4, PT, R18, UR7, PT ;  /* 0x0000000712007c0c */ /* 0x000fe4000bf86270 */
[----:B------:R-:W-:-:S02]  /*0fa0*/  IADD3.X R3, R36, UR21, RZ, P0, !PT ;  /* 0x0000001524037c10 */ /* 0x000fc400087fe4ff */
[----:B------:R-:W-:Y:S02]  /*0fb0*/  ISETP.GE.AND P0, PT, R19, UR7, PT ;  /* 0x0000000713007c0c */ /* 0x000fe4000bf06270 */
[----:B------:R-:W-:Y:S02]  /*0fc0*/  ISETP.GE.AND P6, PT, R17, UR7, PT ;  /* 0x0000000711007c0c */ /* 0x000fe4000bfc6270 */
[----:B------:R-:W-:Y:S02]  /*0fd0*/  ISETP.GE.AND P5, PT, R16, UR7, PT ;  /* 0x0000000710007c0c */ /* 0x000fe4000bfa6270 */
[----:B------:R-:W-:Y:S01]  /*0fe0*/  ISETP.GE.AND P3, PT, R15, UR7, PT ;  /* 0x000000070f007c0c */ /* 0x000fe2000bf66270 */
[----:B---3--:R-:W-:Y:S04]  /*0ff0*/  STS.U16 [R160], R5 ;  /* 0x00000005a0007388 */ /* 0x008fe80000000400 */
[----:B----4-:R-:W-:Y:S04]  /*1000*/  STS.U16 [R158+0x40], R21 ;  /* 0x000040159e007388 */ /* 0x010fe80000000400 */
[----:B-----5:R0:W-:Y:S04]  /*1010*/  STS.U16 [R157+0x80], R0 ;  /* 0x000080009d007388 */ /* 0x0201e80000000400 */
[----:B--2---:R2:W-:Y:S04]  /*1020*/  STS.U16 [R155+0xc0], R4 ;  /* 0x0000c0049b007388 */ /* 0x0045e80000000400 */
[----:B------:R-:W-:Y:S01]  /*1030*/  STS.U16 [R154+0x100], R23 ;  /* 0x000100179a007388 */ /* 0x000fe20000000400 */
[----:B0-----:R-:W-:-:S03]  /*1040*/  IMAD R0, R142, 0x10, R63 ;  /* 0x000000108e007824 */ /* 0x001fc600078e023f */
[----:B------:R0:W-:Y:S04]  /*1050*/  STS.U16 [R153+0x140], R22 ;  /* 0x0001401699007388 */ /* 0x0001e80000000400 */
[----:B------:R-:W-:Y:S01]  /*1060*/  STS.U16 [R152+0x180], R25 ;  /* 0x0001801998007388 */ /* 0x000fe20000000400 */
[----:B------:R-:W-:-:S03]  /*1070*/  LEA.HI.SX32 R74, R0, R0, 0x1b ;  /* 0x00000000004a7211 */ /* 0x000fc600078fdaff */
[----:B------:R3:W-:Y:S04]  /*1080*/  STS.U16 [R151+0x1c0], R24 ;  /* 0x0001c01897007388 */ /* 0x0007e80000000400 */
[----:B------:R-:W-:Y:S01]  /*1090*/  STS.U16 [R150+0x200], R27 ;  /* 0x0002001b96007388 */ /* 0x000fe20000000400 */
[----:B------:R-:W-:-:S03]  /*10a0*/  SHF.L.U32 R74, R74, 0x1, RZ ;  /* 0x000000014a4a7819 */ /* 0x000fc600000006ff */
[----:B------:R4:W-:Y:S04]  /*10b0*/  STS.U16 [R149+0x240], R26 ;  /* 0x0002401a95007388 */ /* 0x0009e80000000400 */
[----:B------:R-:W-:Y:S04]  /*10c0*/  STS.U16 [R148+0x280], R29 ;  /* 0x0002801d94007388 */ /* 0x000fe80000000400 */
[----:B------:R5:W-:Y:S04]  /*10d0*/  STS.U16 [R147+0x2c0], R28 ;  /* 0x0002c01c93007388 */ /* 0x000be80000000400 */
[----:B------:R1:W-:Y:S04]  /*10e0*/  STS.U16 [R146+0x300], R31 ;  /* 0x0003001f92007388 */ /* 0x0003e80000000400 */
[----:B------:R0:W-:Y:S04]  /*10f0*/  STS.U16 [R145+0x340], R30 ;  /* 0x0003401e91007388 */ /* 0x0001e80000000400 */
[----:B------:R0:W-:Y:S04]  /*1100*/  STS.U16 [R144+0x380], R33 ;  /* 0x0003802190007388 */ /* 0x0001e80000000400 */
[----:B------:R0:W-:Y:S01]  /*1110*/  STS.U16 [R143+0x3c0], R32 ;  /* 0x0003c0208f007388 */ /* 0x0001e20000000400 */
        /* <DEDUP_REMOVED lines=17> */
[----:B------:R-:W-:-:S03]  /*1230*/  PRMT R5, RZ, 0x7610, R5 ;  /* 0x00007610ff057816 */ /* 0x000fc60000000005 */
[----:B------:R-:W-:Y:S01]  /*1240*/  BAR.SYNC.DEFER_BLOCKING 0x0 ;  /* 0x0000000000007b1d */ /* 0x000fe20000010000 */
[----:B------:R-:W-:Y:S02]  /*1250*/  PRMT R21, RZ, 0x7610, R21 ;  /* 0x00007610ff157816 */ /* 0x000fe40000000015 */
[----:B--2---:R-:W-:Y:S02]  /*1260*/  PRMT R4, RZ, 0x7610, R4 ;  /* 0x00007610ff047816 */ /* 0x004fe40000000004 */
[----:B0-----:R-:W-:Y:S02]  /*1270*/  PRMT R22, RZ, 0x7610, R22 ;  /* 0x00007610ff167816 */ /* 0x001fe40000000016 */
[----:B------:R-:W-:Y:S02]  /*1280*/  PRMT R23, RZ, 0x7610, R23 ;  /* 0x00007610ff177816 */ /* 0x000fe40000000017 */
[----:B---3--:R-:W-:Y:S02]  /*1290*/  PRMT R24, RZ, 0x7610, R24 ;  /* 0x00007610ff187816 */ /* 0x008fe40000000018 */
[----:B------:R-:W-:-:S02]  /*12a0*/  PRMT R25, RZ, 0x7610, R25 ;  /* 0x00007610ff197816 */ /* 0x000fc40000000019 */
[----:B----4-:R-:W-:Y:S02]  /*12b0*/  PRMT R26, RZ, 0x7610, R26 ;  /* 0x00007610ff1a7816 */ /* 0x010fe4000000001a */
[----:B------:R-:W-:Y:S01]  /*12c0*/  PRMT R27, RZ, 0x7610, R27 ;  /* 0x00007610ff1b7816 */ /* 0x000fe2000000001b */
[----:B------:R0:W2:Y:S01]  /*12d0*/  @!P2 LDG.E.U16 R5, [R2.64] ;  /* 0x000000220205a981 */ /* 0x0000a2000c1e1500 */
[----:B------:R-:W-:-:S03]  /*12e0*/  ISETP.GE.AND P2, PT, R14, UR7, PT ;  /* 0x000000070e007c0c */ /* 0x000fc6000bf46270 */
[----:B------:R0:W3:Y:S01]  /*12f0*/  @!P1 LDG.E.U16 R21, [R2.64+0x40] ;  /* 0x0000402202159981 */ /* 0x0000e2000c1e1500 */
[----:B------:R-:W-:-:S03]  /*1300*/  ISETP.GE.AND P1, PT, R13, UR7, PT ;  /* 0x000000070d007c0c */ /* 0x000fc6000bf26270 */
[----:B------:R0:W4:Y:S01]  /*1310*/  @!P0 LDG.E.U16 R4, [R2.64+0x80] ;  /* 0x0000802202048981 */ /* 0x000122000c1e1500 */
        /* <DEDUP_REMOVED lines=12> */
[----:B------:R-:W-:Y:S02]  /*13e0*/  ISETP.GE.AND P1, PT, R6, UR7, PT ;  /* 0x0000000706007c0c */ /* 0x000fe4000bf26270 */
[----:B-----5:R-:W-:Y:S02]  /*13f0*/  PRMT R28, RZ, 0x7610, R28 ;  /* 0x00007610ff1c7816 */ /* 0x020fe4000000001c */
[----:B------:R-:W-:Y:S02]  /*1400*/  PRMT R29, RZ, 0x7610, R29 ;  /* 0x00007610ff1d7816 */ /* 0x000fe4000000001d */
[----:B------:R-:W-:Y:S02]  /*1410*/  PRMT R0, RZ, 0x7610, R0 ;  /* 0x00007610ff007816 */ /* 0x000fe40000000000 */
[----:B-1----:R-:W-:Y:S01]  /*1420*/  PRMT R31, RZ, 0x7610, R31 ;  /* 0x00007610ff1f7816 */ /* 0x002fe2000000001f */
[----:B------:R0:W5:Y:S01]  /*1430*/  @!P0 LDG.E.U16 R28, [R2.64+0x240] ;  /* 0x00024022021c8981 */ /* 0x000162000c1e1500 */
[----:B------:R-:W-:-:S02]  /*1440*/  PRMT R30, RZ, 0x7610, R30 ;  /* 0x00007610ff1e7816 */ /* 0x000fc4000000001e */
[----:B------:R-:W-:Y:S01]  /*1450*/  PRMT R33, RZ, 0x7610, R33 ;  /* 0x00007610ff217816 */ /* 0x000fe20000000021 */
[----:B------:R0:W5:Y:S01]  /*1460*/  @!P4 LDG.E.U16 R29, [R2.64+0x280] ;  /* 0x00028022021dc981 */ /* 0x000162000c1e1500 */
[----:B------:R-:W-:-:S03]  /*1470*/  PRMT R32, RZ, 0x7610, R32 ;  /* 0x00007610ff207816 */ /* 0x000fc60000000020 */
[----:B------:R0:W5:Y:S04]  /*1480*/  @!P6 LDG.E.U16 R0, [R2.64+0x2c0] ;  /* 0x0002c0220200e981 */ /* 0x000168000c1e1500 */
[----:B------:R0:W5:Y:S04]  /*1490*/  @!P5 LDG.E.U16 R31, [R2.64+0x300] ;  /* 0x00030022021fd981 */ /* 0x000168000c1e1500 */
[----:B------:R0:W5:Y:S04]  /*14a0*/  @!P3 LDG.E.U16 R30, [R2.64+0x340] ;  /* 0x00034022021eb981 */ /* 0x000168000c1e1500 */
[----:B------:R0:W5:Y:S04]  /*14b0*/  @!P2 LDG.E.U16 R33, [R2.64+0x380] ;  /* 0x000380220221a981 */ /* 0x000168000c1e1500 */
[----:B------:R0:W5:Y:S01]  /*14c0*/  @!P1 LDG.E.U16 R32, [R2.64+0x3c0] ;  /* 0x0003c02202209981 */ /* 0x000162000c1e1500 */
[----:B------:R-:W-:-:S02]  /*14d0*/  ISETP.GE.AND P2, PT, R75, UR7, PT ;  /* 0x000000074b007c0c */ /* 0x000fc4000bf46270 */
[----:B------:R-:W-:Y:S02]  /*14e0*/  ISETP.GE.AND P1, PT, R20, UR7, PT ;  /* 0x0000000714007c0c */ /* 0x000fe4000bf26270 */
[----:B------:R-:W-:Y:S02]  /*14f0*/  PRMT R35, RZ, 0x7610, R35 ;  /* 0x00007610ff237816 */ /* 0x000fe40000000023 */
[C---:B0-----:R-:W-:Y:S02]  /*1500*/  LEA R2, P0, R75.reuse, UR22, 0x1 ;  /* 0x000000164b027c11 */ /* 0x041fe4000f8008ff */
[----:B------:R-:W-:Y:S02]  /*1510*/  ISETP.GE.AND P4, PT, R18, UR7, PT ;  /* 0x0000000712007c0c */ /* 0x000fe4000bf86270 */
[----:B------:R-:W-:Y:S02]  /*1520*/  LEA.HI.X R3, R75, UR23, R134, 0x1, P0 ;  /* 0x000000174b037c11 */ /* 0x000fe400080f0c86 */
[----:B------:R-:W-:-:S02]  /*1530*/  ISETP.GE.AND P0, PT, R19, UR7, PT ;  /* 0x0000000713007c0c */ /* 0x000fc4000bf06270 */
[----:B------:R-:W-:Y:S02]  /*1540*/  ISETP.GE.AND P6, PT, R17, UR7, PT ;  /* 0x0000000711007c0c */ /* 0x000fe4000bfc6270 */
[----:B------:R-:W-:Y:S02]  /*1550*/  ISETP.GE.AND P5, PT, R16, UR7, PT ;  /* 0x0000000710007c0c */ /* 0x000fe4000bfa6270 */
[----:B------:R-:W-:Y:S02]  /*1560*/  ISETP.GE.AND P3, PT, R15, UR7, PT ;  /* 0x000000070f007c0c */ /* 0x000fe4000bf66270 */
[----:B------:R-:W-:Y:S02]  /*1570*/  PRMT R34, RZ, 0x7610, R34 ;  /* 0x00007610ff227816 */ /* 0x000fe40000000022 */
[----:B------:R-:W-:Y:S02]  /*1580*/  PRMT R41, RZ, 0x7610, R41 ;  /* 0x00007610ff297816 */ /* 0x000fe40000000029 */
[----:B------:R-:W-:-:S02]  /*1590*/  PRMT R40, RZ, 0x7610, R40 ;  /* 0x00007610ff287816 */ /* 0x000fc40000000028 */
[----:B------:R-:W-:Y:S02]  /*15a0*/  PRMT R43, RZ, 0x7610, R43 ;  /* 0x00007610ff2b7816 */ /* 0x000fe4000000002b */
[----:B------:R-:W-:Y:S01]  /*15b0*/  PRMT R42, RZ, 0x7610, R42 ;  /* 0x00007610ff2a7816 */ /* 0x000fe2000000002a */
[----:B--2---:R-:W-:Y:S04]  /*15c0*/  STS.U16 [R160], R5 ;  /* 0x00000005a0007388 */ /* 0x004fe80000000400 */
[----:B---3--:R0:W-:Y:S04]  /*15d0*/  STS.U16 [R158+0x40], R21 ;  /* 0x000040159e007388 */ /* 0x0081e80000000400 */
[----:B----4-:R-:W-:Y:S04]  /*15e0*/  STS.U16 [R157+0x80], R4 ;  /* 0x000080049d007388 */ /* 0x010fe80000000400 */
[----:B------:R-:W-:Y:S04]  /*15f0*/  STS.U16 [R155+0xc0], R22 ;  /* 0x0000c0169b007388 */ /* 0x000fe80000000400 */
[----:B------:R-:W-:Y:S04]  /*1600*/  STS.U16 [R154+0x100], R23 ;  /* 0x000100179a007388 */ /* 0x000fe80000000400 */
[----:B------:R-:W-:Y:S04]  /*1610*/  STS.U16 [R153+0x140], R24 ;  /* 0x0001401899007388 */ /* 0x000fe80000000400 */
[----:B------:R-:W-:Y:S04]  /*1620*/  STS.U16 [R152+0x180], R25 ;  /* 0x0001801998007388 */ /* 0x000fe80000000400 */
[----:B------:R1:W-:Y:S04]  /*1630*/  STS.U16 [R151+0x1c0], R26 ;  /* 0x0001c01a97007388 */ /* 0x0003e80000000400 */
[----:B------:R-:W-:Y:S04]  /*1640*/  STS.U16 [R150+0x200], R27 ;  /* 0x0002001b96007388 */ /* 0x000fe80000000400 */
[----:B-----5:R2:W-:Y:S04]  /*1650*/  STS.U16 [R149+0x240], R28 ;  /* 0x0002401c95007388 */ /* 0x0205e80000000400 */
[----:B------:R-:W-:Y:S04]  /*1660*/  STS.U16 [R148+0x280], R29 ;  /* 0x0002801d94007388 */ /* 0x000fe80000000400 */
[----:B------:R3:W-:Y:S04]  /*1670*/  STS.U16 [R147+0x2c0], R0 ;  /* 0x0002c00093007388 */ /* 0x0007e80000000400 */
[----:B------:R-:W-:Y:S04]  /*1680*/  STS.U16 [R146+0x300], R31 ;  /* 0x0003001f92007388 */ /* 0x000fe80000000400 */
        /* <DEDUP_REMOVED lines=20> */
[----:B------:R-:W-:Y:S01]  /*17d0*/  BAR.SYNC.DEFER_BLOCKING 0x0 ;  /* 0x0000000000007b1d */ /* 0x000fe20000010000 */
[----:B0-----:R-:W-:-:S02]  /*17e0*/  PRMT R21, RZ, 0x7610, R21 ;  /* 0x00007610ff157816 */ /* 0x001fc40000000015 */
[----:B-1----:R-:W-:Y:S02]  /*17f0*/  PRMT R26, RZ, 0x7610, R26 ;  /* 0x00007610ff1a7816 */ /* 0x002fe4000000001a */
[----:B--2---:R-:W-:Y:S02]  /*1800*/  PRMT R28, RZ, 0x7610, R28 ;  /* 0x00007610ff1c7816 */ /* 0x004fe4000000001c */
[----:B------:R-:W-:Y:S02]  /*1810*/  PRMT R27, RZ, 0x7610, R27 ;  /* 0x00007610ff1b7816 */ /* 0x000fe4000000001b */
[----:B---3--:R-:W-:Y:S02]  /*1820*/  PRMT R0, RZ, 0x7610, R0 ;  /* 0x00007610ff007816 */ /* 0x008fe40000000000 */
[----:B------:R-:W-:Y:S02]  /*1830*/  PRMT R29, RZ, 0x7610, R29 ;  /* 0x00007610ff1d7816 */ /* 0x000fe4000000001d */
[----:B----4-:R-:W-:-:S02]  /*1840*/  PRMT R30, RZ, 0x7610, R30 ;  /* 0x00007610ff1e7816 */ /* 0x010fc4000000001e */
        /* <DEDUP_REMOVED lines=19> */
[----:B-----5:R-:W-:Y:S01]  /*1980*/  PRMT R33, RZ, 0x7610, R33 ;  /* 0x00007610ff217816 */ /* 0x020fe20000000021 */
[----:B------:R0:W5:Y:S01]  /*1990*/  @!P0 LDG.E.U16 R34, [R2.64+0x240] ;  /* 0x0002402202228981 */ /* 0x000162000c1e1500 */
[----:B------:R-:W-:-:S03]  /*19a0*/  PRMT R32, RZ, 0x7610, R32 ;  /* 0x00007610ff207816 */ /* 0x000fc60000000020 */
[----:B------:R0:W5:Y:S04]  /*19b0*/  @!P5 LDG.E.U16 R41, [R2.64+0x300] ;  /* 0x000300220229d981 */ /* 0x000168000c1e1500 */
[----:B------:R0:W5:Y:S04]  /*19c0*/  @!P4 LDG.E.U16 R33, [R2.64+0x280] ;  /* 0x000280220221c981 */ /* 0x000168000c1e1500 */
[----:B------:R0:W5:Y:S04]  /*19d0*/  @!P6 LDG.E.U16 R32, [R2.64+0x2c0] ;  /* 0x0002c0220220e981 */ /* 0x000168000c1e1500 */
[----:B------:R0:W5:Y:S04]  /*19e0*/  @!P3 LDG.E.U16 R40, [R2.64+0x340] ;  /* 0x000340220228b981 */ /* 0x000168000c1e1500 */
[----:B------:R0:W5:Y:S04]  /*19f0*/  @!P2 LDG.E.U16 R43, [R2.64+0x380] ;  /* 0x00038022022ba981 */ /* 0x000168000c1e1500 */
[----:B------:R0:W5:Y:S01]  /*1a00*/  @!P1 LDG.E.U16 R42, [R2.64+0x3c0] ;  /* 0x0003c022022a9981 */ /* 0x000162000c1e1500 */
[----:B------:R-:W-:Y:S01]  /*1a10*/  UIMAD.WIDE.U32 UR28, UR37, UR26, URZ ;  /* 0x0000001a251c72a5 */ /* 0x000fe2000f8e003f */
[----:B------:R-:W-:Y:S01]  /*1a20*/  ISETP.GE.AND P0, PT, R75, UR7, PT ;  /* 0x000000074b007c0c */ /* 0x000fe2000bf06270 */
[----:B------:R-:W-:-:S02]  /*1a30*/  UIMAD UR16, UR38, UR26, URZ ;  /* 0x0000001a261072a4 */ /* 0x000fc4000f8e023f */
[----:B------:R-:W-:Y:S02]  /*1a40*/  UIMAD UR26, UR38, UR30, URZ ;  /* 0x0000001e261a72a4 */ /* 0x000fe4000f8e023f */
[----:B------:R-:W-:Y:S02]  /*1a50*/  USHF.R.S32.HI UR36, URZ, 0x1f, UR25 ;  /* 0x0000001f3f247899 */ /* 0x000fe40008011419 */
[----:B------:R-:W-:Y:S02]  /*1a60*/  UIMAD UR27, UR37, UR27, UR16 ;  /* 0x0000001b251b72a4 */ /* 0x000fe4000f8e0210 */
[----:B------:R-:W-:Y:S02]  /*1a70*/  UIMAD.WIDE.U32 UR16, UR37, UR30, URZ ;  /* 0x0000001e251072a5 */ /* 0x000fe4000f8e003f */
[----:B------:R-:W-:-:S03]  /*1a80*/  UIMAD UR32, UR37, UR31, UR26 ;  /* 0x0000001f252072a4 */ /* 0x000fc6000f8e021a */
[----:B------:R-:W-:Y:S01]  /*1a90*/  ULDC.64 UR30, c[0x0][0x208] ;  /* 0x00008200001e7ab9 */ /* 0x000fe20000000a00 */
[----:B------:R-:W-:Y:S01]  /*1aa0*/  MOV R5, UR37 ;  /* 0x0000002500057c02 */ /* 0x000fe20008000f00 */
[----:B------:R-:W-:Y:S01]  /*1ab0*/  UIMAD UR26, UR15, UR30, URZ ;  /* 0x0000001e0f1a72a4 */ /* 0x000fe2000f8e023f */
[----:B0-----:R-:W-:Y:S02]  /*1ac0*/  IMAD.U32 R2, RZ, RZ, UR25 ;  /* 0x00000019ff027e24 */ /* 0x001fe4000f8e00ff */
[----:B------:R-:W-:Y:S01]  /*1ad0*/  IMAD.U32 R3, RZ, RZ, UR36 ;  /* 0x00000024ff037e24 */ /* 0x000fe2000f8e00ff */
[----:B------:R-:W-:Y:S01]  /*1ae0*/  MOV R23, UR37 ;  /* 0x0000002500177c02 */ /* 0x000fe20008000f00 */
[----:B------:R-:W-:Y:S01]  /*1af0*/  UIMAD UR33, UR14, UR31, UR26 ;  /* 0x0000001f0e2172a4 */ /* 0x000fe2000f8e021a */
[----:B------:R-:W-:Y:S01]  /*1b00*/  IMAD.U32 R4, RZ, RZ, UR25 ;  /* 0x00000019ff047e24 */ /* 0x000fe2000f8e00ff */
[----:B------:R-:W-:Y:S01]  /*1b10*/  UIADD3 UR17, UR17, UR32, URZ ;  /* 0x0000002011117290 */ /* 0x000fe2000fffe03f */
[----:B------:R-:W-:Y:S01]  /*1b20*/  @!P0 IMAD.WIDE.U32 R2, R5, c[0x0][0x1f0], R2 ;  /* 0x00007c0005028a25 */ /* 0x000fe200078e0002 */
[----:B------:R-:W-:-:S03]  /*1b30*/  ULDC UR26, c[0x0][0x174] ;  /* 0x00005d00001a7ab9 */ /* 0x000fc60000000800 */
[----:B------:R-:W-:Y:S01]  /*1b40*/  IMAD.U32 R5, RZ, RZ, UR36 ;  /* 0x00000024ff057e24 */ /* 0x000fe2000f8e00ff */
[----:B------:R-:W-:Y:S02]  /*1b50*/  UIADD3 UR26, UR6, -UR26, URZ ;  /* 0x8000001a061a7290 */ /* 0x000fe4000fffe03f */
[----:B------:R-:W-:Y:S01]  /*1b60*/  UIMAD.WIDE.U32 UR16, UR14, UR30, UR16 ;  /* 0x0000001e0e1072a5 */ /* 0x000fe2000f8e0010 */
[----:B------:R-:W-:Y:S01]  /*1b70*/  @!P0 IMAD.WIDE.U32 R4, R23, c[0x0][0x200], R4 ;  /* 0x0000800017048a25 */ /* 0x000fe200078e0004 */
[----:B------:R-:W-:Y:S01]  /*1b80*/  @!P0 IADD3 R3, R3, UR27, RZ ;  /* 0x0000001b03038c10 */ /* 0x000fe2000fffe0ff */
[----:B------:R-:W-:Y:S02]  /*1b90*/  ULDC.64 UR30, c[0x0][0x1f8] ;  /* 0x00007e00001e7ab9 */ /* 0x000fe40000000a00 */
[----:B------:R-:W-:Y:S02]  /*1ba0*/  UIMAD UR26, UR26, -0x800, URZ ;  /* 0xfffff8001a1a78a4 */ /* 0x000fe4000f8e023f */
[----:B------:R-:W-:-:S02]  /*1bb0*/  UIADD3 UR29, UR29, UR27, URZ ;  /* 0x0000001b1d1d7290 */ /* 0x000fc4000fffe03f */
[----:B------:R-:W-:Y:S01]  /*1bc0*/  UIMAD UR27, UR15, UR30, URZ ;  /* 0x0000001e0f1b72a4 */ /* 0x000fe2000f8e023f */
[----:B------:R-:W-:Y:S01]  /*1bd0*/  @!P0 IADD3 R5, R5, UR32, RZ ;  /* 0x0000002005058c10 */ /* 0x000fe2000fffe0ff */
[----:B------:R-:W-:Y:S01]  /*1be0*/  IMAD.U32 R23, RZ, RZ, UR14 ;  /* 0x0000000eff177e24 */ /* 0x000fe2000f8e00ff */
[----:B------:R-:W-:Y:S02]  /*1bf0*/  UIADD3 UR32, UP1, UR26, UR16, URZ ;  /* 0x000000101a207290 */ /* 0x000fe4000ff3e03f */
[----:B------:R-:W-:Y:S01]  /*1c00*/  UIMAD UR16, UR14, UR31, UR27 ;  /* 0x0000001f0e1072a4 */ /* 0x000fe2000f8e021b */
[C---:B------:R-:W-:Y:S01]  /*1c10*/  @!P0 IMAD.WIDE.U32 R2, R23.reuse, c[0x0][0x1f8], R2 ;  /* 0x00007e0017028a25 */ /* 0x040fe200078e0002 */
[----:B------:R-:W-:Y:S02]  /*1c20*/  UIMAD.WIDE.U32 UR30, UR14, UR30, UR28 ;  /* 0x0000001e0e1e72a5 */ /* 0x000fe4000f8e001c */
[----:B------:R-:W-:Y:S01]  /*1c30*/  USHF.R.S32.HI UR27, URZ, 0x1f, UR26 ;  /* 0x0000001f3f1b7899 */ /* 0x000fe2000801141a */
[----:B------:R-:W-:Y:S01]  /*1c40*/  IMAD.U32 R37, RZ, RZ, UR32 ;  /* 0x00000020ff257e24 */ /* 0x000fe2000f8e00ff */
[----:B------:R-:W-:Y:S01]  /*1c50*/  UIADD3 UR28, UP0, UR26, UR30, URZ ;  /* 0x0000001e1a1c7290 */ /* 0x000fe2000ff1e03f */
[----:B------:R-:W-:Y:S01]  /*1c60*/  @!P0 IMAD.WIDE.U32 R4, R23, c[0x0][0x208], R4 ;  /* 0x0000820017048a25 */ /* 0x000fe200078e0004 */
[----:B------:R-:W-:-:S02]  /*1c70*/  LEA R22, P4, R75, c[0x0][0x258], 0x1 ;  /* 0x000096004b167a11 */ /* 0x000fc400078808ff */
[----:B------:R-:W-:Y:S01]  /*1c80*/  @!P0 IADD3 R25, P2, R75, R2, RZ ;  /* 0x000000024b198210 */ /* 0x000fe20007f5e0ff */
[----:B------:R-:W-:Y:S01]  /*1c90*/  UIADD3.X UR30, UR27, UR16, UR31, UP0, !UPT ;  /* 0x000000101b1e7290 */ /* 0x000fe200087fe41f */
[----:B------:R-:W-:Y:S02]  /*1ca0*/  LEA R2, P1, R37, R22, 0x1 ;  /* 0x0000001625027211 */ /* 0x000fe400078208ff */
[C---:B------:R-:W-:Y:S02]  /*1cb0*/  @!P0 IADD3 R36, P3, R75.reuse, R4, RZ ;  /* 0x000000044b248210 */ /* 0x040fe40007f7e0ff */
[C---:B------:R-:W-:Y:S02]  /*1cc0*/  @!P0 IADD3.X R76, R134.reuse, UR16, R3, P2, !PT ;  /* 0x00000010864c8c10 */ /* 0x040fe400097fe403 */
[C---:B------:R-:W-:Y:S02]  /*1cd0*/  LEA R22, P2, R75.reuse, c[0x0][0x268], 0x1 ;  /* 0x00009a004b167a11 */ /* 0x040fe400078408ff */
[----:B------:R-:W-:Y:S01]  /*1ce0*/  MOV R37, UR28 ;  /* 0x0000001c00257c02 */ /* 0x000fe20008000f00 */
[----:B------:R-:W-:Y:S01]  /*1cf0*/  IMAD.U32 R78, RZ, RZ, UR30 ;  /* 0x0000001eff4e7e24 */ /* 0x000fe2000f8e00ff */
[----:B------:R-:W-:Y:S01]  /*1d00*/  @!P0 IADD3.X R5, R134, UR33, R5, P3, !PT ;  /* 0x0000002186058c10 */ /* 0x000fe20009ffe405 */
[----:B------:R-:W-:Y:S01]  /*1d10*/  UIADD3.X UR16, UR27, UR33, UR17, UP1, !UPT ;  /* 0x000000211b107290 */ /* 0x000fe20008ffe411 */
[C-C-:B------:R-:W-:Y:S01]  /*1d20*/  LEA.HI.X R3, R75.reuse, c[0x0][0x25c], R134.reuse, 0x1, P4 ;  /* 0x000097004b037a11 */ /* 0x140fe200020f0c86 */
[----:B------:R-:W-:Y:S01]  /*1d30*/  IMAD.U32 R80, RZ, RZ, UR32 ;  /* 0x00000020ff507e24 */ /* 0x000fe2000f8e00ff */
[----:B------:R-:W-:Y:S01]  /*1d40*/  LEA.HI.X R23, R75, c[0x0][0x26c], R134, 0x1, P2 ;  /* 0x00009b004b177a11 */ /* 0x000fe200010f0c86 */
[----:B------:R-:W-:Y:S01]  /*1d50*/  ULDC.64 UR30, c[0x0][0x2e8] ;  /* 0x0000ba00001e7ab9 */ /* 0x000fe20000000a00 */
[----:B------:R-:W-:-:S02]  /*1d60*/  LEA R22, P3, R37, R22, 0x1 ;  /* 0x0000001625167211 */ /* 0x000fc400078608ff */
[C---:B------:R-:W-:Y:S02]  /*1d70*/  @!P0 LEA R4, P4, R36.reuse, c[0x0][0x258], 0x1 ;  /* 0x0000960024048a11 */ /* 0x040fe400078808ff */
[----:B------:R-:W-:Y:S02]  /*1d80*/  LEA.HI.X R23, R37, R23, R78, 0x1, P3 ;  /* 0x0000001725177211 */ /* 0x000fe400018f0c4e */
[----:B------:R-:W-:Y:S02]  /*1d90*/  @!P0 LEA.HI.X R5, R36, c[0x0][0x25c], R5, 0x1, P4 ;  /* 0x0000970024058a11 */ /* 0x000fe400020f0c05 */
[----:B------:R-:W-:-:S04]  /*1da0*/  MOV R77, UR16 ;  /* 0x00000010004d7c02 */ /* 0x000fc80008000f00 */
[----:B------:R-:W-:Y:S02]  /*1db0*/  LEA.HI.X R3, R80, R3, R77, 0x1, P1 ;  /* 0x0000000350037211 */ /* 0x000fe400008f0c4d */
[----:B------:R-:W-:Y:S02]  /*1dc0*/  ISETP.GE.AND P1, PT, R18, UR7, PT ;  /* 0x0000000712007c0c */ /* 0x000fe4000bf26270 */
[----:B------:R-:W-:-:S04]  /*1dd0*/  @!P0 LEA R24, P2, R25, c[0x0][0x268], 0x1 ;  /* 0x00009a0019188a11 */ /* 0x000fc800078408ff */
[--C-:B------:R-:W-:Y:S02]  /*1de0*/  @!P0 LEA.HI.X R25, R25, c[0x0][0x26c], R76.reuse, 0x1, P2 ;  /* 0x00009b0019198a11 */ /* 0x100fe400010f0c4c */
[----:B------:R-:W-:Y:S02]  /*1df0*/  PRMT R76, RZ, 0x7610, R76 ;  /* 0x00007610ff4c7816 */ /* 0x000fe4000000004c */
[----:B------:R-:W-:Y:S02]  /*1e00*/  PRMT R79, RZ, 0x7610, R79 ;  /* 0x00007610ff4f7816 */ /* 0x000fe4000000004f */
        /* <DEDUP_REMOVED lines=10> */
[----:B------:R-:W-:Y:S01]  /*1eb0*/  PRMT R82, RZ, 0x7610, R82 ;  /* 0x00007610ff527816 */ /* 0x000fe20000000052 */
[----:B--2---:R-:W-:Y:S04]  /*1ec0*/  STS.U16 [R160], R21 ;  /* 0x00000015a0007388 */ /* 0x004fe80000000400 */
[----:B---3--:R-:W-:Y:S04]  /*1ed0*/  STS.U16 [R158+0x40], R35 ;  /* 0x000040239e007388 */ /* 0x008fe80000000400 */
[----:B----4-:R-:W-:Y:S04]  /*1ee0*/  STS.U16 [R157+0x80], R26 ;  /* 0x0000801a9d007388 */ /* 0x010fe80000000400 */
[----:B------:R-:W-:Y:S04]  /*1ef0*/  STS.U16 [R155+0xc0], R28 ;  /* 0x0000c01c9b007388 */ /* 0x000fe80000000400 */
[----:B------:R-:W-:Y:S04]  /*1f00*/  STS.U16 [R154+0x100], R27 ;  /* 0x0001001b9a007388 */ /* 0x000fe80000000400 */
[----:B------:R-:W-:Y:S04]  /*1f10*/  STS.U16 [R153+0x140], R0 ;  /* 0x0001400099007388 */ /* 0x000fe80000000400 */
[----:B------:R-:W-:Y:S04]  /*1f20*/  STS.U16 [R152+0x180], R29 ;  /* 0x0001801d98007388 */ /* 0x000fe80000000400 */
[----:B------:R-:W-:Y:S04]  /*1f30*/  STS.U16 [R151+0x1c0], R30 ;  /* 0x0001c01e97007388 */ /* 0x000fe80000000400 */
[----:B------:R-:W-:Y:S04]  /*1f40*/  STS.U16 [R150+0x200], R31 ;  /* 0x0002001f96007388 */ /* 0x000fe80000000400 */
[----:B-----5:R-:W-:Y:S04]  /*1f50*/  STS.U16 [R149+0x240], R34 ;  /* 0x0002402295007388 */ /* 0x020fe80000000400 */
[----:B------:R-:W-:Y:S04]  /*1f60*/  STS.U16 [R148+0x280], R33 ;  /* 0x0002802194007388 */ /* 0x000fe80000000400 */
[----:B------:R-:W-:Y:S04]  /*1f70*/  STS.U16 [R147+0x2c0], R32 ;  /* 0x0002c02093007388 */ /* 0x000fe80000000400 */
        /* <DEDUP_REMOVED lines=22> */
[----:B0-----:R-:W-:-:S06]  /*20e0*/  PRMT R40, RZ, 0x7610, R40 ;  /* 0x00007610ff287816 */ /* 0x001fcc0000000028 */
[----:B------:R0:W3:Y:S01]  /*20f0*/  @!P1 LDG.E.U16 R40, [R22.64+-0xf40] ;  /* 0xfff0c02216289981 */ /* 0x0000e2000c1e1500 */
[----:B------:R-:W-:Y:S02]  /*2100*/  ISETP.GE.AND P1, PT, R14, UR7, PT ;  /* 0x000000070e007c0c */ /* 0x000fe4000bf26270 */
[----:B------:R-:W-:Y:S01]  /*2110*/  PRMT R0, RZ, 0x7610, R0 ;  /* 0x00007610ff007816 */ /* 0x000fe20000000000 */
[----:B------:R0:W4:Y:S01]  /*2120*/  @!P6 LDG.E.U16 R77, [R22.64+-0xe80] ;  /* 0xfff18022164de981 */ /* 0x000122000c1e1500 */
[----:B-1----:R-:W-:Y:S02]  /*2130*/  PRMT R43, RZ, 0x7610, R43 ;  /* 0x00007610ff2b7816 */ /* 0x002fe4000000002b */
[----:B------:R-:W-:Y:S02]  /*2140*/  PRMT R41, RZ, 0x7610, R41 ;  /* 0x00007610ff297816 */ /* 0x000fe40000000029 */
[----:B------:R-:W-:Y:S01]  /*2150*/  PRMT R21, RZ, 0x7610, R21 ;  /* 0x00007610ff157816 */ /* 0x000fe20000000015 */
[----:B------:R0:W5:Y:S04]  /*2160*/  @!P2 LDG.E.U16 R0, [R22.64+-0xf80] ;  /* 0xfff080221600a981 */ /* 0x000168000c1e1500 */
[----:B------:R0:W3:Y:S01]  /*2170*/  @!P1 LDG.E.U16 R76, [R22.64+-0xe40] ;  /* 0xfff1c022164c9981 */ /* 0x0000e2000c1e1500 */
[----:B------:R-:W-:-:S02]  /*2180*/  ISETP.GE.AND P1, PT, R13, UR7, PT ;  /* 0x000000070d007c0c */ /* 0x000fc4000bf26270 */
[----:B--2---:R-:W-:Y:S01]  /*2190*/  PRMT R42, RZ, 0x7610, R42 ;  /* 0x00007610ff2a7816 */ /* 0x004fe2000000002a */
[----:B------:R0:W2:Y:S01]  /*21a0*/  @!P3 LDG.E.U16 R43, [R22.64+-0xf00] ;  /* 0xfff10022162bb981 */ /* 0x0000a2000c1e1500 */
[----:B------:R-:W-:-:S03]  /*21b0*/  ISETP.GE.AND P6, PT, R6, UR7, PT ;  /* 0x0000000706007c0c */ /* 0x000fc6000bfc6270 */
[----:B------:R0:W2:Y:S04]  /*21c0*/  @!P4 LDG.E.U16 R41, [R22.64+-0xfc0] ;  /* 0xfff040221629c981 */ /* 0x0000a8000c1e1500 */
[----:B------:R1:W2:Y:S04]  /*21d0*/  @!P0 LDG.E.U16 R21, [R24.64] ;  /* 0x0000002218158981 */ /* 0x0002a8000c1e1500 */
[----:B------:R0:W3:Y:S01]  /*21e0*/  @!P1 LDG.E.U16 R79, [R22.64+-0xe00] ;  /* 0xfff20022164f9981 */ /* 0x0000e2000c1e1500 */
[----:B------:R-:W-:Y:S02]  /*21f0*/  ISETP.GE.AND P1, PT, R12, UR7, PT ;  /* 0x000000070c007c0c */ /* 0x000fe4000bf26270 */
[----:B------:R-:W-:Y:S01]  /*2200*/  ISETP.GE.AND P2, PT, R10, UR7, PT ;  /* 0x000000070a007c0c */ /* 0x000fe2000bf46270 */
[----:B------:R0:W3:Y:S01]  /*2210*/  @!P5 LDG.E.U16 R42, [R22.64+-0xec0] ;  /* 0xfff14022162ad981 */ /* 0x0000e2000c1e1500 */
[----:B------:R-:W-:-:S02]  /*2220*/  ISETP.GE.AND P3, PT, R9, UR7, PT ;  /* 0x0000000709007c0c */ /* 0x000fc4000bf66270 */
[----:B------:R-:W-:Y:S01]  /*2230*/  ISETP.GE.AND P4, PT, R8, UR7, PT ;  /* 0x0000000708007c0c */ /* 0x000fe2000bf86270 */
[----:B------:R0:W3:Y:S01]  /*2240*/  @!P6 LDG.E.U16 R82, [R22.64+-0xc40] ;  /* 0xfff3c0221652e981 */ /* 0x0000e2000c1e1500 */
[----:B------:R-:W-:-:S05]  /*2250*/  ISETP.GE.AND P5, PT, R7, UR7, PT ;  /* 0x0000000707007c0c */ /* 0x000fca000bfa6270 */
[----:B------:R0:W4:Y:S01]  /*2260*/  @!P1 LDG.E.U16 R78, [R22.64+-0xdc0] ;  /* 0xfff24022164e9981 */ /* 0x000122000c1e1500 */
[----:B------:R-:W-:Y:S02]  /*2270*/  ISETP.GE.AND P1, PT, R11, UR7, PT ;  /* 0x000000070b007c0c */ /* 0x000fe4000bf26270 */
[----:B-1----:R-:W-:Y:S01]  /*2280*/  PRMT R25, RZ, 0x7610, R25 ;  /* 0x00007610ff197816 */ /* 0x002fe20000000019 */
[----:B------:R0:W4:Y:S01]  /*2290*/  @!P3 LDG.E.U16 R81, [R22.64+-0xd00] ;  /* 0xfff300221651b981 */ /* 0x000122000c1e1500 */
[----:B------:R-:W-:-:S03]  /*22a0*/  PRMT R24, RZ, 0x7610, R24 ;  /* 0x00007610ff187816 */ /* 0x000fc60000000018 */
[----:B------:R0:W4:Y:S04]  /*22b0*/  @!P4 LDG.E.U16 R80, [R22.64+-0xcc0] ;  /* 0xfff340221650c981 */ /* 0x000128000c1e1500 */
[----:B------:R0:W4:Y:S04]  /*22c0*/  @!P2 LDG.E.U16 R24, [R22.64+-0xd40] ;  /* 0xfff2c0221618a981 */ /* 0x000128000c1e1500 */
[----:B------:R0:W4:Y:S04]  /*22d0*/  @!P1 LDG.E.U16 R25, [R22.64+-0xd80] ;  /* 0xfff2802216199981 */ /* 0x000128000c1e1500 */
[----:B------:R0:W4:Y:S01]  /*22e0*/  @!P5 LDG.E.U16 R87, [R22.64+-0xc80] ;  /* 0xfff380221657d981 */ /* 0x000122000c1e1500 */
[----:B------:R-:W-:-:S02]  /*22f0*/  PRMT R105, RZ, 0x7610, R105 ;  /* 0x00007610ff697816 */ /* 0x000fc40000000069 */
[----:B------:R-:W-:Y:S02]  /*2300*/  P2R R94, PR, RZ, 0x2 ;  /* 0x00000002ff5e7803 */ /* 0x000fe40000000000 */
[----:B------:R-:W-:Y:S02]  /*2310*/  ISETP.GE.AND P1, PT, R20, UR7, PT ;  /* 0x0000000714007c0c */ /* 0x000fe4000bf26270 */
[----:B------:R-:W-:Y:S02]  /*2320*/  PRMT R106, RZ, 0x7610, R106 ;  /* 0x00007610ff6a7816 */ /* 0x000fe4000000006a */
[----:B------:R-:W-:Y:S02]  /*2330*/  PRMT R107, RZ, 0x7610, R107 ;  /* 0x00007610ff6b7816 */ /* 0x000fe4000000006b */
[----:B------:R-:W-:Y:S02]  /*2340*/  PRMT R103, RZ, 0x7610, R103 ;  /* 0x00007610ff677816 */ /* 0x000fe40000000067 */
[----:B------:R-:W-:-:S02]  /*2350*/  PRMT R95, RZ, 0x7610, R95 ;  /* 0x00007610ff5f7816 */ /* 0x000fc4000000005f */
[----:B------:R-:W-:Y:S02]  /*2360*/  PRMT R104, RZ, 0x7610, R104 ;  /* 0x00007610ff687816 */ /* 0x000fe40000000068 */
[----:B0-----:R-:W-:Y:S02]  /*2370*/  PRMT R23, RZ, 0x7610, R23 ;  /* 0x00007610ff177816 */ /* 0x001fe40000000017 */
[----:B------:R-:W-:Y:S02]  /*2380*/  PRMT R102, RZ, 0x7610, R102 ;  /* 0x00007610ff667816 */ /* 0x000fe40000000066 */
[----:B------:R-:W-:Y:S01]  /*2390*/  PRMT R100, RZ, 0x7610, R100 ;  /* 0x00007610ff647816 */ /* 0x000fe20000000064 */
[----:B--2---:R-:W-:Y:S04]  /*23a0*/  STS.U16 [R160], R21 ;  /* 0x00000015a0007388 */ /* 0x004fe80000000400 */
[----:B------:R-:W-:Y:S04]  /*23b0*/  STS.U16 [R158+0x40], R41 ;  /* 0x000040299e007388 */ /* 0x000fe80000000400 */
[----:B-----5:R-:W-:Y:S04]  /*23c0*/  STS.U16 [R157+0x80], R0 ;  /* 0x000080009d007388 */ /* 0x020fe80000000400 */
[----:B---3--:R-:W-:Y:S04]  /*23d0*/  STS.U16 [R155+0xc0], R40 ;  /* 0x0000c0289b007388 */ /* 0x008fe80000000400 */
[----:B------:R-:W-:Y:S04]  /*23e0*/  STS.U16 [R154+0x100], R43 ;  /* 0x0001002b9a007388 */ /* 0x000fe80000000400 */
[----:B------:R-:W-:Y:S04]  /*23f0*/  STS.U16 [R153+0x140], R42 ;  /* 0x0001402a99007388 */ /* 0x000fe80000000400 */
[----:B----4-:R-:W-:Y:S04]  /*2400*/  STS.U16 [R152+0x180], R77 ;  /* 0x0001804d98007388 */ /* 0x010fe80000000400 */
        /* <DEDUP_REMOVED lines=8> */
[----:B------:R2:W-:Y:S01]  /*2490*/  STS.U16 [R143+0x3c0], R82 ;  /* 0x0003c0528f007388 */ /* 0x0005e20000000400 */
[----:B------:R-:W-:-:S06]  /*24a0*/  NOP ;  /* 0x0000000000007918 */ /* 0x000fcc0000000000 */
[----:B------:R-:W-:Y:S04]  /*24b0*/  LDS.U16 R0, [R74] ;  /* 0x000000004a007984 */ /* 0x000fe80000000400 */
[----:B------:R-:W3:Y:S04]  /*24c0*/  LDS.U16 R131, [R74+0x2] ;  /* 0x000002004a837984 */ /* 0x000ee80000000400 */
[----:B------:R-:W4:Y:S04]  /*24d0*/  LDS.U16 R129, [R74+0x4] ;  /* 0x000004004a817984 */ /* 0x000f280000000400 */
[----:B------:R-:W2:Y:S04]  /*24e0*/  LDS.U16 R25, [R74+0x6] ;  /* 0x000006004a197984 */ /* 0x000ea80000000400 */
[----:B------:R-:W0:Y:S04]  /*24f0*/  LDS.U16 R88, [R74+0x8] ;  /* 0x000008004a587984 */ /* 0x000e280000000400 */
[----:B------:R-:W0:Y:S04]  /*2500*/  LDS.U16 R89, [R74+0xa] ;  /* 0x00000a004a597984 */ /* 0x000e280000000400 */
[----:B------:R-:W0:Y:S04]  /*2510*/  LDS.U16 R90, [R74+0xc] ;  /* 0x00000c004a5a7984 */ /* 0x000e280000000400 */
[----:B------:R-:W1:Y:S04]  /*2520*/  LDS.U16 R91, [R74+0xe] ;  /* 0x00000e004a5b7984 */ /* 0x000e680000000400 */
[----:B------:R-:W1:Y:S04]  /*2530*/  LDS.U16 R92, [R74+0x10] ;  /* 0x000010004a5c7984 */ /* 0x000e680000000400 */
[----:B------:R-:W1:Y:S04]  /*2540*/  LDS.U16 R93, [R74+0x12] ;  /* 0x000012004a5d7984 */ /* 0x000e680000000400 */
[----:B------:R-:W-:Y:S04]  /*2550*/  LDS.U16 R111, [R74+0x14] ;  /* 0x000014004a6f7984 */ /* 0x000fe80000000400 */
[----:B------:R-:W-:Y:S04]  /*2560*/  LDS.U16 R110, [R74+0x16] ;  /* 0x000016004a6e7984 */ /* 0x000fe80000000400 */
[----:B------:R-:W1:Y:S04]  /*2570*/  LDS.U16 R96, [R74+0x18] ;  /* 0x000018004a607984 */ /* 0x000e680000000400 */
[----:B------:R-:W-:Y:S04]  /*2580*/  LDS.U16 R97, [R74+0x1a] ;  /* 0x00001a004a617984 */ /* 0x000fe80000000400 */
[----:B------:R-:W-:Y:S04]  /*2590*/  LDS.U16 R98, [R74+0x1c] ;  /* 0x00001c004a627984 */ /* 0x000fe80000000400 */
[----:B------:R-:W-:Y:S04]  /*25a0*/  LDS.U16 R99, [R74+0x1e] ;  /* 0x00001e004a637984 */ /* 0x000fe80000000400 */
[----:B------:R-:W-:Y:S01]  /*25b0*/  BAR.SYNC.DEFER_BLOCKING 0x0 ;  /* 0x0000000000007b1d */ /* 0x000fe20000010000 */
[----:B0-----:R-:W-:-:S05]  /*25c0*/  PRMT R24, RZ, 0x7610, R24 ;  /* 0x00007610ff187816 */ /* 0x001fca0000000018 */
[----:B------:R0:W5:Y:S01]  /*25d0*/  @!P0 LDG.E.U16 R105, [R4.64] ;  /* 0x0000002204698981 */ /* 0x000162000c1e1500 */
[----:B------:R-:W-:-:S03]  /*25e0*/  ISETP.GE.AND P0, PT, R19, UR7, PT ;  /* 0x0000000713007c0c */ /* 0x000fc6000bf06270 */
[----:B------:R0:W5:Y:S01]  /*25f0*/  @!P1 LDG.E.U16 R107, [R2.64+-0xfc0] ;  /* 0xfff04022026b9981 */ /* 0x000162000c1e1500 */
[----:B------:R-:W-:-:S09]  /*2600*/  ISETP.GE.AND P1, PT, R18, UR7, PT ;  /* 0x0000000712007c0c */ /* 0x000fd2000bf26270 */
[----:B------:R0:W5:Y:S01]  /*2610*/  @!P0 LDG.E.U16 R106, [R2.64+-0xf80] ;  /* 0xfff08022026a8981 */ /* 0x000162000c1e1500 */
        /* <DEDUP_REMOVED lines=10> */
[----:B------:R-:W-:-:S09]  /*26c0*/  ISETP.NE.AND P1, PT, R94, RZ, PT ;  /* 0x000000ff5e00720c */ /* 0x000fd20003f25270 */
[----:B------:R0:W5:Y:S01]  /*26d0*/  @!P0 LDG.E.U16 R23, [R2.64+-0xe00] ;  /* 0xfff2002202178981 */ /* 0x000162000c1e1500 */
[----:B------:R-:W-:Y:S02]  /*26e0*/  ISETP.GE.AND P0, PT, R12, UR7, PT ;  /* 0x000000070c007c0c */ /* 0x000fe4000bf06270 */
[----:B-1----:R-:W-:Y:S02]  /*26f0*/  PRMT R81, RZ, 0x7610, R81 ;  /* 0x00007610ff517816 */ /* 0x002fe40000000051 */
[----:B------:R-:W-:Y:S02]  /*2700*/  PRMT R94, RZ, 0x7610, R94 ;  /* 0x00007610ff5e7816 */ /* 0x000fe4000000005e */
[----:B------:R-:W-:Y:S02]  /*2710*/  PRMT R43, RZ, 0x7610, R43 ;  /* 0x00007610ff2b7816 */ /* 0x000fe4000000002b */
[----:B------:R-:W-:Y:S01]  /*2720*/  PRMT R76, RZ, 0x7610, R76 ;  /* 0x00007610ff4c7816 */ /* 0x000fe2000000004c */
[----:B------:R0:W5:Y:S01]  /*2730*/  @!P1 LDG.E.U16 R81, [R2.64+-0xd80] ;  /* 0xfff2802202519981 */ /* 0x000162000c1e1500 */
[----:B------:R-:W-:-:S02]  /*2740*/  PRMT R21, RZ, 0x7610, R21 ;  /* 0x00007610ff157816 */ /* 0x000fc40000000015 */
[----:B--2---:R-:W-:Y:S01]  /*2750*/  PRMT R82, RZ, 0x7610, R82 ;  /* 0x00007610ff527816 */ /* 0x004fe20000000052 */
[----:B------:R0:W2:Y:S04]  /*2760*/  @!P0 LDG.E.U16 R100, [R2.64+-0xdc0] ;  /* 0xfff2402202648981 */ /* 0x0000a8000c1e1500 */
[----:B------:R0:W2:Y:S04]  /*2770*/  @!P2 LDG.E.U16 R94, [R2.64+-0xd40] ;  /* 0xfff2c022025ea981 */ /* 0x0000a8000c1e1500 */
[----:B------:R0:W2:Y:S04]  /*2780*/  @!P3 LDG.E.U16 R43, [R2.64+-0xd00] ;  /* 0xfff30022022bb981 */ /* 0x0000a8000c1e1500 */
[----:B------:R0:W2:Y:S04]  /*2790*/  @!P4 LDG.E.U16 R76, [R2.64+-0xcc0] ;  /* 0xfff34022024cc981 */ /* 0x0000a8000c1e1500 */
[----:B------:R0:W2:Y:S04]  /*27a0*/  @!P5 LDG.E.U16 R21, [R2.64+-0xc80] ;  /* 0xfff380220215d981 */ /* 0x0000a8000c1e1500 */
[----:B------:R0:W2:Y:S01]  /*27b0*/  @!P6 LDG.E.U16 R82, [R2.64+-0xc40] ;  /* 0xfff3c0220252e981 */ /* 0x0000a2000c1e1500 */
[----:B---3--:R-:W-:-:S02]  /*27c0*/  PRMT R131, RZ, 0x5410, R131 ;  /* 0x00005410ff837816 */ /* 0x008fc40000000083 */
[----:B----4-:R-:W-:-:S03]  /*27d0*/  PRMT R129, RZ, 0x5410, R129 ;  /* 0x00005410ff817816 */ /* 0x010fc60000000081 */
[----:B------:R-:W-:Y:S01]  /*27e0*/  FMUL.FTZ R42, R131, -1.4426950216293334961 ;  /* 0xbfb8aa3b832a7820 */ /* 0x000fe20000410000 */
[----:B------:R-:W-:Y:S01]  /*27f0*/  PRMT R0, RZ, 0x5410, R0 ;  /* 0x00005410ff007816 */ /* 0x000fe20000000000 */
[----:B------:R-:W-:Y:S01]  /*2800*/  FMUL.FTZ R22, R129, -1.4426950216293334961 ;  /* 0xbfb8aa3b81167820 */ /* 0x000fe20000410000 */
[----:B------:R-:W-:-:S03]  /*2810*/  PRMT R87, RZ, 0x5410, R25 ;  /* 0x00005410ff577816 */ /* 0x000fc60000000019 */
[----:B------:R-:W1:Y:S01]  /*2820*/  MUFU.EX2 R42, R42 ;  /* 0x0000002a002a7308 */ /* 0x000e620000000800 */
[----:B------:R-:W-:Y:S01]  /*2830*/  FMUL.FTZ R101, R0, -1.4426950216293334961 ;  /* 0xbfb8aa3b00657820 */ /* 0x000fe20000410000 */
[----:B------:R-:W-:Y:S01]  /*2840*/  PRMT R88, RZ, 0x5410, R88 ;  /* 0x00005410ff587816 */ /* 0x000fe20000000058 */
[----:B------:R-:W-:-:S05]  /*2850*/  FMUL.FTZ R40, R87, -1.4426950216293334961 ;  /* 0xbfb8aa3b57287820 */ /* 0x000fca0000410000 */
[----:B------:R-:W3:Y:S01]  /*2860*/  MUFU.EX2 R22, R22 ;  /* 0x0000001600167308 */ /* 0x000ee20000000800 */
[----:B------:R-:W-:Y:S01]  /*2870*/  FMUL.FTZ R41, R88, -1.4426950216293334961 ;  /* 0xbfb8aa3b58297820 */ /* 0x000fe20000410000 */
[----:B------:R-:W-:-:S06]  /*2880*/  PRMT R89, RZ, 0x5410, R89 ;  /* 0x00005410ff597816 */ /* 0x000fcc0000000059 */
[----:B------:R-:W4:Y:S01]  /*2890*/  MUFU.EX2 R101, R101 ;  /* 0x0000006500657308 */ /* 0x000f220000000800 */
[----:B0-----:R-:W-:Y:S01]  /*28a0*/  FMUL.FTZ R2, R89, -1.4426950216293334961 ;  /* 0xbfb8aa3b59027820 */ /* 0x001fe20000410000 */
[----:B------:R-:W-:Y:S01]  /*28b0*/  PRMT R90, RZ, 0x5410, R90 ;  /* 0x00005410ff5a7816 */ /* 0x000fe2000000005a */
[----:B-1----:R-:W-:-:S05]  /*28c0*/  FADD.FTZ R132, R42, 1 ;  /* 0x3f8000002a847421 */ /* 0x002fca0000010000 */
[----:B------:R-:W0:Y:S01]  /*28d0*/  MUFU.EX2 R40, R40 ;  /* 0x0000002800287308 */ /* 0x000e220000000800 */
[----:B---3--:R-:W-:Y:S02]  /*28e0*/  FADD.FTZ R22, R22, 1 ;  /* 0x3f80000016167421 */ /* 0x008fe40000010000 */
[----:B------:R-:W-:-:S05]  /*28f0*/  FMUL.FTZ R5, R90, -1.4426950216293334961 ;  /* 0xbfb8aa3b5a057820 */ /* 0x000fca0000410000 */
[----:B------:R-:W1:Y:S01]  /*2900*/  MUFU.EX2 R41, R41 ;  /* 0x0000002900297308 */ /* 0x000e620000000800 */
[----:B----4-:R-:W-:-:S07]  /*2910*/  FADD.FTZ R101, R101, 1 ;  /* 0x3f80000065657421 */ /* 0x010fce0000010000 */
[----:B------:R-:W3:Y:S01]  /*2920*/  MUFU.EX2 R2, R2 ;  /* 0x0000000200027308 */ /* 0x000ee20000000800 */
[----:B0-----:R-:W-:-:S07]  /*2930*/  FADD.FTZ R40, R40, 1 ;  /* 0x3f80000028287421 */ /* 0x001fce0000010000 */
[----:B------:R-:W0:Y:S08]  /*2940*/  MUFU.RCP R130, R22 ;  /* 0x0000001600827308 */ /* 0x000e300000001000 */
[----:B------:R-:W4:Y:S01]  /*2950*/  MUFU.RCP R132, R132 ;  /* 0x0000008400847308 */ /* 0x000f220000001000 */
[----:B-1----:R-:W-:-:S07]  /*2960*/  FADD.FTZ R41, R41, 1 ;  /* 0x3f80000029297421 */ /* 0x002fce0000010000 */
[----:B------:R-:W1:Y:S01]  /*2970*/  MUFU.EX2 R5, R5 ;  /* 0x0000000500057308 */ /* 0x000e620000000800 */
[----:B------:R-:W-:-:S07]  /*2980*/  PRMT R36, RZ, 0x5410, R36 ;  /* 0x00005410ff247816 */ /* 0x000fce0000000024 */
[----:B------:R1:W1:Y:S01]  /*2990*/  MUFU.RCP R133, R101 ;  /* 0x0000006500857308 */ /* 0x0002620000001000 */
[----:B---3--:R-:W-:Y:S01]  /*29a0*/  FADD.FTZ R124, R2, 1 ;  /* 0x3f800000027c7421 */ /* 0x008fe20000010000 */
[----:B------:R-:W-:Y:S01]  /*29b0*/  PRMT R37, RZ, 0x5410, R37 ;  /* 0x00005410ff257816 */ /* 0x000fe20000000025 */
[----:B0-----:R-:W-:-:S05]  /*29c0*/  FADD.FTZ R22, -R130, 1 ;  /* 0x3f80000082167421 */ /* 0x001fca0000010100 */
[----:B------:R-:W-:Y:S01]  /*29d0*/  MUFU.RCP R128, R40 ;  /* 0x0000002800807308 */ /* 0x000fe20000001000 */
[----:B----4-:R-:W-:Y:S01]  /*29e0*/  FADD.FTZ R2, -R132, 1 ;  /* 0x3f80000084027421 */ /* 0x010fe20000010100 */
[----:B------:R-:W-:Y:S02]  /*29f0*/  PRMT R91, RZ, 0x5410, R91 ;  /* 0x00005410ff5b7816 */ /* 0x000fe4000000005b */
[----:B------:R-:W-:-:S04]  /*2a00*/  PRMT R92, RZ, 0x5410, R92 ;  /* 0x00005410ff5c7816 */ /* 0x000fc8000000005c */
[----:B------:R-:W-:Y:S01]  /*2a10*/  MUFU.RCP R127, R41 ;  /* 0x00000029007f7308 */ /* 0x000fe20000001000 */
[----:B------:R-:W-:Y:S02]  /*2a20*/  PRMT R93, RZ, 0x5410, R93 ;  /* 0x00005410ff5d7816 */ /* 0x000fe4000000005d */
[----:B------:R-:W-:Y:S01]  /*2a30*/  PRMT R35, RZ, 0x5410, R35 ;  /* 0x00005410ff237816 */ /* 0x000fe20000000023 */
[----:B-1----:R-:W-:Y:S01]  /*2a40*/  FADD.FTZ R122, R5, 1 ;  /* 0x3f800000057a7421 */ /* 0x002fe20000010000 */
[----:B------:R-:W-:Y:S01]  /*2a50*/  PRMT R33, RZ, 0x5410, R33 ;  /* 0x00005410ff217816 */ /* 0x000fe20000000021 */
[----:B------:R-:W-:Y:S02]  /*2a60*/  FFMA.FTZ R101, R131, R2, 1 ;  /* 0x3f80000083657423 */ /* 0x000fe40000010002 */
[----:B------:R-:W-:Y:S02]  /*2a70*/  FADD.FTZ R5, -R133, 1 ;  /* 0x3f80000085057421 */ /* 0x000fe40000010100 */
[----:B------:R-:W-:-:S02]  /*2a80*/  FMUL.FTZ R3, R91, -1.4426950216293334961 ;  /* 0xbfb8aa3b5b037820 */ /* 0x000fc40000410000 */
[----:B------:R-:W-:Y:S02]  /*2a90*/  FMUL.FTZ R4, R92, -1.4426950216293334961 ;  /* 0xbfb8aa3b5c047820 */ /* 0x000fe40000410000 */
[----:B------:R-:W-:Y:S02]  /*2aa0*/  FMUL.FTZ R77, R93, -1.4426950216293334961 ;  /* 0xbfb8aa3b5d4d7820 */ /* 0x000fe40000410000 */
[----:B------:R-:W-:Y:S01]  /*2ab0*/  FFMA.FTZ R5, R0, R5, 1 ;  /* 0x3f80000000057423 */ /* 0x000fe20000010005 */
[----:B------:R-:W0:Y:S08]  /*2ac0*/  MUFU.EX2 R3, R3 ;  /* 0x0000000300037308 */ /* 0x000e300000000800 */
[----:B------:R-:W1:Y:S08]  /*2ad0*/  MUFU.EX2 R4, R4 ;  /* 0x0000000400047308 */ /* 0x000e700000000800 */
[----:B------:R-:W3:Y:S01]  /*2ae0*/  MUFU.EX2 R77, R77 ;  /* 0x0000004d004d7308 */ /* 0x000ee20000000800 */
        /* <DEDUP_REMOVED lines=9> */
[----:B--2---:R-:W-:Y:S04]  /*2b80*/  STS.U16 [R149+0x240], R100 ;  /* 0x0002406495007388 */ /* 0x004fe80000000400 */
[----:B------:R-:W-:Y:S04]  /*2b90*/  STS.U16 [R148+0x280], R81 ;  /* 0x0002805194007388 */ /* 0x000fe80000000400 */
[----:B------:R-:W-:Y:S04]  /*2ba0*/  STS.U16 [R147+0x2c0], R94 ;  /* 0x0002c05e93007388 */ /* 0x000fe80000000400 */
[----:B------:R-:W-:Y:S04]  /*2bb0*/  STS.U16 [R146+0x300], R43 ;  /* 0x0003002b92007388 */ /* 0x000fe80000000400 */
[----:B------:R-:W-:Y:S04]  /*2bc0*/  STS.U16 [R145+0x340], R76 ;  /* 0x0003404c91007388 */ /* 0x000fe80000000400 */
[----:B------:R-:W-:Y:S04]  /*2bd0*/  STS.U16 [R144+0x380], R21 ;  /* 0x0003801590007388 */ /* 0x000fe80000000400 */
[----:B------:R-:W-:Y:S01]  /*2be0*/  STS.U16 [R143+0x3c0], R82 ;  /* 0x0003c0528f007388 */ /* 0x000fe20000000400 */
[----:B------:R-:W-:-:S06]  /*2bf0*/  NOP ;  /* 0x0000000000007918 */ /* 0x000fcc0000000000 */
[----:B------:R-:W2:Y:S04]  /*2c00*/  LDS.U16 R94, [R74+0x2] ;  /* 0x000002004a5e7984 */ /* 0x000ea80000000400 */
[----:B------:R-:W4:Y:S04]  /*2c10*/  LDS.U16 R43, [R74+0x4] ;  /* 0x000004004a2b7984 */ /* 0x000f280000000400 */
[----:B------:R-:W5:Y:S04]  /*2c20*/  LDS.U16 R95, [R74] ;  /* 0x000000004a5f7984 */ /* 0x000f680000000400 */
[----:B------:R-:W5:Y:S04]  /*2c30*/  LDS.U16 R82, [R74+0x8] ;  /* 0x000008004a527984 */ /* 0x000f680000000400 */
[----:B------:R-:W5:Y:S04]  /*2c40*/  LDS.U16 R81, [R74+0xc] ;  /* 0x00000c004a517984 */ /* 0x000f680000000400 */
[----:B------:R-:W5:Y:S04]  /*2c50*/  LDS.U16 R42, [R74+0x6] ;  /* 0x000006004a2a7984 */ /* 0x000f680000000400 */
[----:B------:R-:W5:Y:S01]  /*2c60*/  LDS.U16 R76, [R74+0xa] ;  /* 0x00000a004a4c7984 */ /* 0x000f620000000400 */
[----:B------:R-:W-:Y:S01]  /*2c70*/  PRMT R96, RZ, 0x5410, R96 ;  /* 0x00005410ff607816 */ /* 0x000fe20000000060 */
[----:B------:R-:W4:Y:S01]  /*2c80*/  MUFU.RCP R122, R122 ;  /* 0x0000007a007a7308 */ /* 0x000f220000001000 */
[----:B------:R-:W-:-:S02]  /*2c90*/  PRMT R111, RZ, 0x5410, R111 ;  /* 0x00005410ff6f7816 */ /* 0x000fc4000000006f */
[----:B------:R-:W-:Y:S01]  /*2ca0*/  PRMT R110, RZ, 0x5410, R110 ;  /* 0x00005410ff6e7816 */ /* 0x000fe2000000006e */
[----:B0-----:R-:W-:Y:S01]  /*2cb0*/  FADD.FTZ R121, R3, 1 ;  /* 0x3f80000003797421 */ /* 0x001fe20000010000 */
[----:B------:R-:W-:Y:S01]  /*2cc0*/  PRMT R31, RZ, 0x5410, R31 ;  /* 0x00005410ff1f7816 */ /* 0x000fe2000000001f */
[----:B-1----:R-:W-:Y:S01]  /*2cd0*/  FADD.FTZ R120, R4, 1 ;  /* 0x3f80000004787421 */ /* 0x002fe20000010000 */
[----:B------:R-:W-:Y:S01]  /*2ce0*/  PRMT R34, RZ, 0x5410, R34 ;  /* 0x00005410ff227816 */ /* 0x000fe20000000022 */
[----:B------:R-:W0:Y:S01]  /*2cf0*/  MUFU.RCP R124, R124 ;  /* 0x0000007c007c7308 */ /* 0x000e220000001000 */
[----:B---3--:R-:W-:Y:S01]  /*2d00*/  FADD.FTZ R119, R77, 1 ;  /* 0x3f8000004d777421 */ /* 0x008fe20000010000 */
[----:B------:R-:W-:Y:S01]  /*2d10*/  PRMT R32, RZ, 0x5410, R32 ;  /* 0x00005410ff207816 */ /* 0x000fe20000000020 */
[----:B------:R-:W-:Y:S01]  /*2d20*/  LDS.U16 R112, [R74+0x18] ;  /* 0x000018004a707984 */ /* 0x000fe20000000400 */
[----:B--2---:R-:W-:-:S03]  /*2d30*/  PRMT R40, RZ, 0x5410, R94 ;  /* 0x00005410ff287816 */ /* 0x004fc6000000005e */
[----:B------:R-:W-:Y:S01]  /*2d40*/  LDS.U16 R108, [R74+0x1a] ;  /* 0x00001a004a6c7984 */ /* 0x000fe20000000400 */
[----:B----4-:R-:W-:Y:S01]  /*2d50*/  PRMT R41, RZ, 0x5410, R43 ;  /* 0x00005410ff297816 */ /* 0x010fe2000000002b */
[----:B------:R-:W-:Y:S01]  /*2d60*/  FMUL.FTZ R43, R36, R40 ;  /* 0x00000028242b7220 */ /* 0x000fe20000410000 */
[----:B-----5:R-:W-:Y:S01]  /*2d70*/  PRMT R21, RZ, 0x5410, R95 ;  /* 0x00005410ff157816 */ /* 0x020fe2000000005f */
[----:B------:R-:W-:Y:S02]  /*2d80*/  FFMA.FTZ R94, R129, R22, 1 ;  /* 0x3f800000815e7423 */ /* 0x000fe40000010016 */
[----:B------:R-:W-:Y:S01]  /*2d90*/  FMUL.FTZ R22, R132, R43 ;  /* 0x0000002b84167220 */ /* 0x000fe20000410000 */
[----:B------:R-:W-:Y:S01]  /*2da0*/  PRMT R43, RZ, 0x5410, R82 ;  /* 0x00005410ff2b7816 */ /* 0x000fe20000000052 */
[----:B------:R-:W-:Y:S01]  /*2db0*/  FMUL.FTZ R2, R37, R21 ;  /* 0x0000001525027220 */ /* 0x000fe20000410000 */
[----:B------:R-:W1:Y:S01]  /*2dc0*/  LDS.U16 R82, [R74+0x10] ;  /* 0x000010004a527984 */ /* 0x000e620000000400 */
[----:B------:R-:W-:-:S02]  /*2dd0*/  FMUL.FTZ R95, R35, R41 ;  /* 0x00000029235f7220 */ /* 0x000fc40000410000 */
[----:B------:R-:W-:Y:S02]  /*2de0*/  FMUL.FTZ R2, R133, R2 ;  /* 0x0000000285027220 */ /* 0x000fe40000410000 */
[----:B------:R-:W-:Y:S02]  /*2df0*/  FMUL.FTZ R95, R130, R95 ;  /* 0x0000005f825f7220 */ /* 0x000fe40000410000 */
[----:B------:R-:W-:Y:S02]  /*2e00*/  FMUL.FTZ R100, R33, R43 ;  /* 0x0000002b21647220 */ /* 0x000fe40000410000 */
[----:B------:R-:W-:Y:S02]  /*2e10*/  FMUL.FTZ R5, R2, R5 ;  /* 0x0000000502057220 */ /* 0x000fe40000410000 */
[----:B------:R-:W-:Y:S02]  /*2e20*/  FMUL.FTZ R2, R95, R94 ;  /* 0x0000005e5f027220 */ /* 0x000fe40000410000 */
[----:B------:R-:W-:-:S02]  /*2e30*/  FMUL.FTZ R95, R127, R100 ;  /* 0x000000647f5f7220 */ /* 0x000fc40000410000 */
[----:B------:R-:W-:Y:S01]  /*2e40*/  LDS.U16 R100, [R74+0x12] ;  /* 0x000012004a647984 */ /* 0x000fe20000000400 */
[----:B------:R-:W-:-:S03]  /*2e50*/  FMUL.FTZ R22, R22, R101 ;  /* 0x0000006516167220 */ /* 0x000fc60000410000 */
[----:B------:R-:W2:Y:S01]  /*2e60*/  LDS.U16 R101, [R74+0xe] ;  /* 0x00000e004a657984 */ /* 0x000ea20000000400 */
[----:B------:R-:W-:Y:S01]  /*2e70*/  FMUL.FTZ R79, R96, -1.4426950216293334961 ;  /* 0xbfb8aa3b604f7820 */ /* 0x000fe20000410000 */
[----:B------:R-:W-:Y:S01]  /*2e80*/  PRMT R77, RZ, 0x5410, R81 ;  /* 0x00005410ff4d7816 */ /* 0x000fe20000000051 */
[----:B------:R-:W-:Y:S01]  /*2e90*/  FMUL.FTZ R80, R111, -1.4426950216293334961 ;  /* 0xbfb8aa3b6f507820 */ /* 0x000fe20000410000 */
[----:B------:R-:W-:Y:S01]  /*2ea0*/  PRMT R42, RZ, 0x5410, R42 ;  /* 0x00005410ff2a7816 */ /* 0x000fe2000000002a */
[----:B------:R-:W-:Y:S02]  /*2eb0*/  FADD.FTZ R3, -R127, 1 ;  /* 0x3f8000007f037421 */ /* 0x000fe40000010100 */
[----:B------:R-:W-:Y:S01]  /*2ec0*/  FMUL.FTZ R78, R110, -1.4426950216293334961 ;  /* 0xbfb8aa3b6e4e7820 */ /* 0x000fe20000410000 */
[----:B------:R-:W3:Y:S01]  /*2ed0*/  MUFU.EX2 R79, R79 ;  /* 0x0000004f004f7308 */ /* 0x000ee20000000800 */
[----:B------:R-:W-:Y:S02]  /*2ee0*/  FFMA.FTZ R102, R88, R3, 1 ;  /* 0x3f80000058667423 */ /* 0x000fe40000010003 */
[----:B------:R-:W-:-:S02]  /*2ef0*/  FMUL.FTZ R81, R31, R77 ;  /* 0x0000004d1f517220 */ /* 0x000fc40000410000 */
[----:B------:R-:W-:Y:S02]  /*2f00*/  FADD.FTZ R94, -R128, 1 ;  /* 0x3f800000805e7421 */ /* 0x000fe40000010100 */
[----:B------:R-:W-:Y:S01]  /*2f10*/  FMUL.FTZ R3, R34, R42 ;  /* 0x0000002a22037220 */ /* 0x000fe20000410000 */
[----:B------:R-:W4:Y:S01]  /*2f20*/  MUFU.RCP R120, R120 ;  /* 0x0000007800787308 */ /* 0x000f220000001000 */
[----:B------:R-:W-:Y:S01]  /*2f30*/  FMUL.FTZ R4, R95, R102 ;  /* 0x000000665f047220 */ /* 0x000fe20000410000 */
[----:B------:R-:W-:Y:S01]  /*2f40*/  PRMT R76, RZ, 0x5410, R76 ;  /* 0x00005410ff4c7816 */ /* 0x000fe2000000004c */
[----:B------:R-:W-:Y:S01]  /*2f50*/  FFMA.FTZ R94, R87, R94, 1 ;  /* 0x3f800000575e7423 */ /* 0x000fe2000001005e */
[----:B------:R-:W5:Y:S04]  /*2f60*/  LDS.U16 R102, [R74+0x16] ;  /* 0x000016004a667984 */ /* 0x000f680000000400 */
[----:B------:R-:W0:Y:S01]  /*2f70*/  MUFU.EX2 R80, R80 ;  /* 0x0000005000507308 */ /* 0x000e220000000800 */
[----:B------:R-:W-:-:S02]  /*2f80*/  FMUL.FTZ R3, R128, R3 ;  /* 0x0000000380037220 */ /* 0x000fc40000410000 */
[----:B------:R-:W-:Y:S02]  /*2f90*/  FMUL.FTZ R104, R122, R81 ;  /* 0x000000517a687220 */ /* 0x000fe40000410000 */
[----:B------:R-:W2:Y:S03]  /*2fa0*/  LDS.U16 R81, [R74+0x14] ;  /* 0x000014004a517984 */ /* 0x000ea60000000400 */
[----:B------:R-:W1:Y:S01]  /*2fb0*/  MUFU.EX2 R78, R78 ;  /* 0x0000004e004e7308 */ /* 0x000e620000000800 */
[----:B------:R-:W-:Y:S01]  /*2fc0*/  PRMT R99, RZ, 0x5410, R99 ;  /* 0x00005410ff637816 */ /* 0x000fe20000000063 */
[----:B------:R-:W-:-:S06]  /*2fd0*/  FMUL.FTZ R3, R3, R94 ;  /* 0x0000005e03037220 */ /* 0x000fcc0000410000 */
[----:B------:R-:W1:Y:S01]  /*2fe0*/  MUFU.RCP R121, R121 ;  /* 0x0000007900797308 */ /* 0x000e620000001000 */
[----:B0-----:R-:W-:Y:S02]  /*2ff0*/  FADD.FTZ R94, -R124, 1 ;  /* 0x3f8000007c5e7421 */ /* 0x001fe40000010100 */
[----:B------:R-:W-:Y:S02]  /*3000*/  FMUL.FTZ R95, R32, R76 ;  /* 0x0000004c205f7220 */ /* 0x000fe40000410000 */
[----:B------:R-:W-:-:S03]  /*3010*/  FMUL.FTZ R103, R99, -1.4426950216293334961 ;  /* 0xbfb8aa3b63677820 */ /* 0x000fc60000410000 */
[----:B------:R-:W0:Y:S01]  /*3020*/  MUFU.RCP R119, R119 ;  /* 0x0000007700777308 */ /* 0x000e220000001000 */
[----:B------:R-:W-:Y:S01]  /*3030*/  FFMA.FTZ R94, R89, R94, 1 ;  /* 0x3f800000595e7423 */ /* 0x000fe2000001005e */
[----:B------:R-:W-:Y:S01]  /*3040*/  PRMT R98, RZ, 0x5410, R98 ;  /* 0x00005410ff627816 */ /* 0x000fe20000000062 */
[----:B------:R-:W-:Y:S02]  /*3050*/  FMUL.FTZ R95, R124, R95 ;  /* 0x0000005f7c5f7220 */ /* 0x000fe40000410000 */
[----:B---3--:R-:W-:Y:S02]  /*3060*/  FADD.FTZ R109, R79, 1 ;  /* 0x3f8000004f6d7421 */ /* 0x008fe40000010000 */
[----:B----4-:R-:W-:Y:S01]  /*3070*/  FADD.FTZ R79, -R120, 1 ;  /* 0x3f800000784f7421 */ /* 0x010fe20000010100 */
[----:B------:R3:W-:Y:S01]  /*3080*/  MUFU.EX2 R23, R103 ;  /* 0x0000006700177308 */ /* 0x0007e20000000800 */
[----:B------:R-:W-:Y:S01]  /*3090*/  FADD.FTZ R80, R80, 1 ;  /* 0x3f80000050507421 */ /* 0x000fe20000010000 */
[----:B------:R-:W-:Y:S01]  /*30a0*/  PRMT R29, RZ, 0x5410, R29 ;  /* 0x00005410ff1d7816 */ /* 0x000fe2000000001d */
[----:B------:R-:W-:-:S02]  /*30b0*/  FMUL.FTZ R105, R98, -1.4426950216293334961 ;  /* 0xbfb8aa3b62697820 */ /* 0x000fc40000410000 */
[----:B------:R-:W-:Y:S01]  /*30c0*/  FFMA.FTZ R106, R92, R79, 1 ;  /* 0x3f8000005c6a7423 */ /* 0x000fe2000001004f */
[----:B-1----:R-:W-:Y:S01]  /*30d0*/  PRMT R79, RZ, 0x5410, R82 ;  /* 0x00005410ff4f7816 */ /* 0x002fe20000000052 */
[----:B---3--:R-:W-:Y:S02]  /*30e0*/  FMUL.FTZ R103, R95, R94 ;  /* 0x0000005e5f677220 */ /* 0x008fe40000410000 */
[----:B------:R-:W-:Y:S01]  /*30f0*/  FADD.FTZ R95, R78, 1 ;  /* 0x3f8000004e5f7421 */ /* 0x000fe20000010000 */
[----:B------:R1:W-:Y:S01]  /*3100*/  MUFU.RCP R94, R80 ;  /* 0x00000050005e7308 */ /* 0x0003e20000001000 */
[----:B------:R-:W-:Y:S01]  /*3110*/  FADD.FTZ R78, -R121, 1 ;  /* 0x3f800000794e7421 */ /* 0x000fe20000010100 */
[----:B------:R-:W-:Y:S02]  /*3120*/  PRMT R28, RZ, 0x5410, R28 ;  /* 0x00005410ff1c7816 */ /* 0x000fe4000000001c */
[----:B------:R-:W-:Y:S01]  /*3130*/  PRMT R97, RZ, 0x5410, R97 ;  /* 0x00005410ff617816 */ /* 0x000fe20000000061 */
[----:B------:R-:W-:Y:S01]  /*3140*/  FFMA.FTZ R107, R91, R78, 1 ;  /* 0x3f8000005b6b7423 */ /* 0x000fe2000001004e */
[----:B--2---:R-:W-:-:S02]  /*3150*/  PRMT R78, RZ, 0x5410, R101 ;  /* 0x00005410ff4e7816 */ /* 0x004fc40000000065 */
[----:B-1----:R-:W-:Y:S01]  /*3160*/  PRMT R80, RZ, 0x5410, R100 ;  /* 0x00005410ff507816 */ /* 0x002fe20000000064 */
[----:B------:R1:W-:Y:S01]  /*3170*/  MUFU.EX2 R24, R105 ;  /* 0x0000006900187308 */ /* 0x0003e20000000800 */
[----:B0-----:R-:W-:Y:S02]  /*3180*/  FADD.FTZ R114, -R119, 1 ;  /* 0x3f80000077727421 */ /* 0x001fe40000010100 */
[----:B------:R-:W-:Y:S02]  /*3190*/  FMUL.FTZ R101, R29, R79 ;  /* 0x0000004f1d657220 */ /* 0x000fe40000410000 */
[----:B------:R-:W-:Y:S02]  /*31a0*/  FMUL.FTZ R100, R28, R80 ;  /* 0x000000501c647220 */ /* 0x000fe40000410000 */
[----:B-1----:R-:W-:Y:S02]  /*31b0*/  FADD.FTZ R105, -R122, 1 ;  /* 0x3f8000007a697421 */ /* 0x002fe40000010100 */
[----:B------:R-:W-:-:S02]  /*31c0*/  FMUL.FTZ R25, R97, -1.4426950216293334961 ;  /* 0xbfb8aa3b61197820 */ /* 0x000fc40000410000 */
[----:B------:R-:W-:Y:S01]  /*31d0*/  FFMA.FTZ R105, R90, R105, 1 ;  /* 0x3f8000005a697423 */ /* 0x000fe20000010069 */
[----:B------:R-:W-:Y:S01]  /*31e0*/  PRMT R30, RZ, 0x5410, R30 ;  /* 0x00005410ff1e7816 */ /* 0x000fe2000000001e */
[----:B------:R-:W-:Y:S02]  /*31f0*/  FFMA.FTZ R113, R93, R114, 1 ;  /* 0x3f8000005d717423 */ /* 0x000fe40000010072 */
[----:B------:R-:W-:Y:S02]  /*3200*/  FMUL.FTZ R101, R120, R101 ;  /* 0x0000006578657220 */ /* 0x000fe40000410000 */
[----:B------:R-:W-:Y:S01]  /*3210*/  FMUL.FTZ R100, R119, R100 ;  /* 0x0000006477647220 */ /* 0x000fe20000410000 */
[----:B------:R-:W0:Y:S01]  /*3220*/  MUFU.EX2 R25, R25 ;  /* 0x0000001900197308 */ /* 0x000e220000000800 */
[----:B------:R-:W-:Y:S01]  /*3230*/  FMUL.FTZ R104, R104, R105 ;  /* 0x0000006968687220 */ /* 0x000fe20000410000 */
[----:B------:R-:W1:Y:S01]  /*3240*/  LDS.U16 R114, [R74+0x1c] ;  /* 0x00001c004a727984 */ /* 0x000e620000000400 */
[----:B------:R-:W-:-:S02]  /*3250*/  FMUL.FTZ R105, R101, R106 ;  /* 0x0000006a65697220 */ /* 0x000fc40000410000 */
[----:B------:R-:W-:-:S03]  /*3260*/  FMUL.FTZ R106, R100, R113 ;  /* 0x00000071646a7220 */ /* 0x000fc60000410000 */
[----:B------:R-:W2:Y:S01]  /*3270*/  MUFU.RCP R95, R95 ;  /* 0x0000005f005f7308 */ /* 0x000ea20000001000 */
[----:B------:R-:W-:Y:S01]  /*3280*/  FMUL.FTZ R82, R30, R78 ;  /* 0x0000004e1e527220 */ /* 0x000fe20000410000 */
[----:B------:R-:W3:Y:S03]  /*3290*/  LDS.U16 R113, [R74+0x1e] ;  /* 0x00001e004a717984 */ /* 0x000ee60000000400 */
[----:B------:R-:W-:Y:S01]  /*32a0*/  FMUL.FTZ R82, R121, R82 ;  /* 0x0000005279527220 */ /* 0x000fe20000410000 */
[----:B------:R-:W-:-:S03]  /*32b0*/  PRMT R26, RZ, 0x5410, R26 ;  /* 0x00005410ff1a7816 */ /* 0x000fc6000000001a */
[----:B------:R-:W-:Y:S01]  /*32c0*/  FMUL.FTZ R107, R82, R107 ;  /* 0x0000006b526b7220 */ /* 0x000fe20000410000 */
[----:B-----5:R-:W-:Y:S02]  /*32d0*/  PRMT R82, RZ, 0x5410, R102 ;  /* 0x00005410ff527816 */ /* 0x020fe40000000066 */
[----:B------:R-:W-:Y:S02]  /*32e0*/  PRMT R27, RZ, 0x5410, R27 ;  /* 0x00005410ff1b7816 */ /* 0x000fe4000000001b */
[----:B------:R-:W-:Y:S01]  /*32f0*/  PRMT R81, RZ, 0x5410, R81 ;  /* 0x00005410ff517816 */ /* 0x000fe20000000051 */
[----:B------:R-:W4:Y:S01]  /*3300*/  MUFU.RCP R109, R109 ;  /* 0x0000006d006d7308 */ /* 0x000f220000001000 */
[----:B0-----:R-:W-:Y:S02]  /*3310*/  FADD.FTZ R100, R25, 1 ;  /* 0x3f80000019647421 */ /* 0x001fe40000010000 */
[----:B------:R-:W-:Y:S02]  /*3320*/  FADD.FTZ R118, R24, 1 ;  /* 0x3f80000018767421 */ /* 0x000fe40000010000 */
[----:B--2---:R-:W-:-:S02]  /*3330*/  FADD.FTZ R101, -R95, 1 ;  /* 0x3f8000005f657421 */ /* 0x004fc40000010100 */
[----:B------:R-:W-:Y:S02]  /*3340*/  FMUL.FTZ R102, R26, R82 ;  /* 0x000000521a667220 */ /* 0x000fe40000410000 */
[----:B------:R-:W-:Y:S02]  /*3350*/  FADD.FTZ R24, -R94, 1 ;  /* 0x3f8000005e187421 */ /* 0x000fe40000010100 */
[----:B------:R-:W-:Y:S02]  /*3360*/  FMUL.FTZ R25, R27, R81 ;  /* 0x000000511b197220 */ /* 0x000fe40000410000 */
[----:B------:R-:W-:Y:S02]  /*3370*/  FFMA.FTZ R117, R110, R101, 1 ;  /* 0x3f8000006e757423 */ /* 0x000fe40000010065 */
[----:B------:R-:W-:Y:S01]  /*3380*/  FMUL.FTZ R102, R95, R102 ;  /* 0x000000665f667220 */ /* 0x000fe20000410000 */
[----:B------:R-:W0:Y:S01]  /*3390*/  MUFU.RCP R100, R100 ;  /* 0x0000006400647308 */ /* 0x000e220000001000 */
[----:B------:R-:W-:-:S02]  /*33a0*/  FFMA.FTZ R24, R111, R24, 1 ;  /* 0x3f8000006f187423 */ /* 0x000fc40000010018 */
[----:B------:R-:W-:Y:S02]  /*33b0*/  FMUL.FTZ R25, R94, R25 ;  /* 0x000000195e197220 */ /* 0x000fe40000410000 */
[----:B------:R-:W-:Y:S02]  /*33c0*/  FMUL.FTZ R116, R102, R117 ;  /* 0x0000007566747220 */ /* 0x000fe40000410000 */
[----:B------:R-:W-:Y:S01]  /*33d0*/  FMUL.FTZ R115, R25, R24 ;  /* 0x0000001819737220 */ /* 0x000fe20000410000 */
[----:B------:R-:W-:Y:S01]  /*33e0*/  PRMT R24, RZ, 0x5410, R83 ;  /* 0x00005410ff187816 */ /* 0x000fe20000000053 */
[----:B------:R-:W-:Y:S01]  /*33f0*/  FADD.FTZ R102, R23, 1 ;  /* 0x3f80000017667421 */ /* 0x000fe20000010000 */
[----:B------:R-:W-:Y:S02]  /*3400*/  PRMT R25, RZ, 0x5410, R84 ;  /* 0x00005410ff197816 */ /* 0x000fe40000000054 */
[----:B------:R-:W-:Y:S01]  /*3410*/  PRMT R83, RZ, 0x5410, R112 ;  /* 0x00005410ff537816 */ /* 0x000fe20000000070 */
[----:B------:R-:W2:Y:S01]  /*3420*/  MUFU.RCP R101, R118 ;  /* 0x0000007600657308 */ /* 0x000ea20000001000 */
[----:B------:R-:W-:Y:S01]  /*3430*/  PRMT R84, RZ, 0x5410, R108 ;  /* 0x00005410ff547816 */ /* 0x000fe2000000006c */
[----:B----4-:R-:W-:-:S02]  /*3440*/  FADD.FTZ R23, -R109, 1 ;  /* 0x3f8000006d177421 */ /* 0x010fc40000010100 */
[----:B------:R-:W-:-:S04]  /*3450*/  FMUL.FTZ R108, R25, R83 ;  /* 0x00000053196c7220 */ /* 0x000fc80000410000 */
[----:B------:R-:W4:Y:S01]  /*3460*/  MUFU.RCP R102, R102 ;  /* 0x0000006600667308 */ /* 0x000f220000001000 */
[----:B------:R-:W-:Y:S02]  /*3470*/  FFMA.FTZ R23, R96, R23, 1 ;  /* 0x3f80000060177423 */ /* 0x000fe40000010017 */
[----:B------:R-:W-:Y:S02]  /*3480*/  FMUL.FTZ R108, R109, R108 ;  /* 0x0000006c6d6c7220 */ /* 0x000fe40000410000 */
[----:B0-----:R-:W-:Y:S02]  /*3490*/  FADD.FTZ R112, -R100, 1 ;  /* 0x3f80000064707421 */ /* 0x001fe40000010100 */
[----:B------:R-:W-:Y:S01]  /*34a0*/  FMUL.FTZ R117, R24, R84 ;  /* 0x0000005418757220 */ /* 0x000fe20000410000 */
[----:B------:R-:W-:Y:S01]  /*34b0*/  F2FP.BF16.PACK_AB R5, R22, R5 ;  /* 0x000000051605723e */ /* 0x000fe200000010ff */
[----:B------:R-:W-:Y:S01]  /*34c0*/  BAR.SYNC.DEFER_BLOCKING 0x0 ;  /* 0x0000000000007b1d */ /* 0x000fe20000010000 */
[----:B------:R-:W-:Y:S01]  /*34d0*/  FMUL.FTZ R108, R108, R23 ;  /* 0x000000176c6c7220 */ /* 0x000fe20000410000 */
[----:B------:R-:W-:Y:S01]  /*34e0*/  PRMT R23, RZ, 0x5410, R86 ;  /* 0x00005410ff177816 */ /* 0x000fe20000000056 */
[----:B------:R-:W-:Y:S01]  /*34f0*/  FFMA.FTZ R112, R97, R112, 1 ;  /* 0x3f80000061707423 */ /* 0x000fe20000010070 */
[----:B------:R-:W-:Y:S01]  /*3500*/  PRMT R22, RZ, 0x5410, R85 ;  /* 0x00005410ff167816 */ /* 0x000fe20000000055 */
[----:B------:R-:W-:Y:S01]  /*3510*/  FMUL.FTZ R117, R100, R117 ;  /* 0x0000007564757220 */ /* 0x000fe20000410000 */
[----:B-1----:R-:W-:-:S02]  /*3520*/  PRMT R85, RZ, 0x5410, R114 ;  /* 0x00005410ff557816 */ /* 0x002fc40000000072 */
[----:B---3--:R-:W-:Y:S01]  /*3530*/  PRMT R86, RZ, 0x5410, R113 ;  /* 0x00005410ff567816 */ /* 0x008fe20000000071 */
[----:B------:R-:W-:Y:S02]  /*3540*/  FMUL.FTZ R117, R117, R112 ;  /* 0x0000007075757220 */ /* 0x000fe40000410000 */
[----:B--2---:R-:W-:Y:S02]  /*3550*/  FADD.FTZ R123, -R101, 1 ;  /* 0x3f800000657b7421 */ /* 0x004fe40000010100 */
[----:B----4-:R-:W-:Y:S02]  /*3560*/  FADD.FTZ R114, -R102, 1 ;  /* 0x3f80000066727421 */ /* 0x010fe40000010100 */
[----:B------:R-:W-:Y:S02]  /*3570*/  FMUL.FTZ R112, R23, R85 ;  /* 0x0000005517707220 */ /* 0x000fe40000410000 */
[----:B------:R-:W-:Y:S02]  /*3580*/  FMUL.FTZ R113, R22, R86 ;  /* 0x0000005616717220 */ /* 0x000fe40000410000 */
[----:B------:R-:W-:-:S02]  /*3590*/  FFMA.FTZ R123, R98, R123, 1 ;  /* 0x3f800000627b7423 */ /* 0x000fc4000001007b */
[----:B------:R-:W-:Y:S02]  /*35a0*/  FFMA.FTZ R114, R99, R114, 1 ;  /* 0x3f80000063727423 */ /* 0x000fe40000010072 */
[----:B------:R-:W-:Y:S02]  /*35b0*/  FMUL.FTZ R112, R101, R112 ;  /* 0x0000007065707220 */ /* 0x000fe40000410000 */
[----:B------:R-:W-:Y:S01]  /*35c0*/  FMUL.FTZ R113, R102, R113 ;  /* 0x0000007166717220 */ /* 0x000fe20000410000 */
[----:B------:R-:W-:Y:S01]  /*35d0*/  F2FP.BF16.PACK_AB R2, R3, R2 ;  /* 0x000000020302723e */ /* 0x000fe200000010ff */
[----:B------:R-:W-:Y:S02]  /*35e0*/  FMUL.FTZ R112, R112, R123 ;  /* 0x0000007b70707220 */ /* 0x000fe40000410000 */
[----:B------:R-:W-:Y:S01]  /*35f0*/  FMUL.FTZ R113, R113, R114 ;  /* 0x0000007271717220 */ /* 0x000fe20000410000 */
[----:B------:R-:W-:Y:S02]  /*3600*/  PRMT R3, R5, 0x7632, R3 ;  /* 0x0000763205037816 */ /* 0x000fe40000000003 */
[----:B------:R-:W-:-:S02]  /*3610*/  F2FP.BF16.PACK_AB R4, R103, R4 ;  /* 0x000000046704723e */ /* 0x000fc400000010ff */
[----:B------:R-:W-:Y:S02]  /*3620*/  F2FP.BF16.PACK_AB R104, R107, R104 ;  /* 0x000000686b68723e */ /* 0x000fe400000010ff */
[----:B------:R-:W-:Y:S02]  /*3630*/  ISETP.NE.AND P1, PT, R139, RZ, PT ;  /* 0x000000ff8b00720c */ /* 0x000fe40003f25270 */
[----:B------:R-:W-:Y:S02]  /*3640*/  F2FP.BF16.PACK_AB R105, R106, R105 ;  /* 0x000000696a69723e */ /* 0x000fe400000010ff */
[----:B------:R-:W-:Y:S02]  /*3650*/  F2FP.BF16.PACK_AB R115, R116, R115 ;  /* 0x000000737473723e */ /* 0x000fe400000010ff */
[----:B------:R-:W-:Y:S02]  /*3660*/  F2FP.BF16.PACK_AB R108, R117, R108 ;  /* 0x0000006c756c723e */ /* 0x000fe400000010ff */
[----:B------:R-:W-:Y:S01]  /*3670*/  F2FP.BF16.PACK_AB R112, R113, R112 ;  /* 0x000000707170723e */ /* 0x000fe200000010ff */
[----:B------:R0:W-:Y:S01]  /*3680*/  STS.U16 [R74+0x2], R3 ;  /* 0x000002034a007388 */ /* 0x0001e20000000400 */
[----:B------:R-:W-:-:S02]  /*3690*/  PRMT R114, R4, 0x7632, R114 ;  /* 0x0000763204727816 */ /* 0x000fc40000000072 */
[----:B------:R-:W-:Y:S01]  /*36a0*/  PRMT R103, R2, 0x7632, R103 ;  /* 0x0000763202677816 */ /* 0x000fe20000000067 */
[----:B------:R1:W-:Y:S01]  /*36b0*/  STS.U16 [R74], R5 ;  /* 0x000000054a007388 */ /* 0x0003e20000000400 */
[----:B------:R-:W-:Y:S02]  /*36c0*/  PRMT R106, R108, 0x7632, R106 ;  /* 0x000076326c6a7816 */ /* 0x000fe4000000006a */
[----:B------:R-:W-:Y:S01]  /*36d0*/  PRMT R107, R112, 0x7632, R107 ;  /* 0x00007632706b7816 */ /* 0x000fe2000000006b */
[----:B------:R2:W-:Y:S01]  /*36e0*/  STS.U16 [R74+0x8], R4 ;  /* 0x000008044a007388 */ /* 0x0005e20000000400 */
[----:B0-----:R-:W-:-:S03]  /*36f0*/  PRMT R3, R104, 0x7632, R3 ;  /* 0x0000763268037816 */ /* 0x001fc60000000003 */
[----:B------:R0:W-:Y:S01]  /*3700*/  STS.U16 [R74+0xc], R104 ;  /* 0x00000c684a007388 */ /* 0x0001e20000000400 */
[----:B-1----:R-:W-:-:S03]  /*3710*/  PRMT R5, R105, 0x7632, R5 ;  /* 0x0000763269057816 */ /* 0x002fc60000000005 */
[----:B------:R1:W-:Y:S01]  /*3720*/  STS.U16 [R74+0x4], R2 ;  /* 0x000004024a007388 */ /* 0x0003e20000000400 */
[----:B--2---:R-:W-:Y:S02]  /*3730*/  PRMT R4, R115, 0x7632, R4 ;  /* 0x0000763273047816 */ /* 0x004fe40000000004 */
[----:B0-----:R-:W-:Y:S01]  /*3740*/  PRMT R104, R112, 0x7610, R104 ;  /* 0x0000761070687816 */ /* 0x001fe20000000068 */
[----:B------:R-:W-:Y:S01]  /*3750*/  STS.U16 [R74+0x6], R103 ;  /* 0x000006674a007388 */ /* 0x000fe20000000400 */
[----:B-1----:R-:W-:-:S03]  /*3760*/  IMAD.U32 R2, RZ, RZ, UR7 ;  /* 0x00000007ff027e24 */ /* 0x002fc6000f8e00ff */
        /* <DEDUP_REMOVED lines=29> */
[----:B------:R-:W0:Y:S01]  /*3940*/  LDS R118, [0x1080] ;  /* 0x00108000ff767984 */ /* 0x000e220000000800 */
[----:B------:R-:W-:Y:S01]  /*3950*/  UIMAD UR28, UR38, UR30, URZ ;  /* 0x0000001e261c72a4 */ /* 0x000fe2000f8e023f */
[----:B------:R-:W-:Y:S01]  /*3960*/  IADD3 R162, P2, R75, UR25, RZ ;  /* 0x000000194ba27c10 */ /* 0x000fe2000ff5e0ff */
[----:B------:R-:W-:-:S02]  /*3970*/  UIMAD.WIDE.U32 UR16, UR37, UR30, URZ ;  /* 0x0000001e251072a5 */ /* 0x000fc4000f8e003f */
[----:B------:R-:W-:Y:S01]  /*3980*/  UIMAD UR29, UR37, UR31, UR28 ;  /* 0x0000001f251d72a4 */ /* 0x000fe2000f8e021c */
[----:B------:R-:W-:Y:S01]  /*3990*/  IADD3.X R163, R134, UR36, RZ, P2, !PT ;  /* 0x0000002486a37c10 */ /* 0x000fe200097fe4ff */
[----:B------:R-:W-:Y:S02]  /*39a0*/  BSSY B0, `(.L_x_37) ;  /* 0x0000010000007945 */ /* 0x000fe40003800000 */
[----:B------:R-:W-:Y:S01]  /*39b0*/  UIADD3 UR28, UR17, UR29, URZ ;  /* 0x0000001d111c7290 */ /* 0x000fe2000fffe03f */
[----:B0-----:R-:W-:-:S13]  /*39c0*/  ISETP.GE.AND P0, PT, R75, R118, PT ;  /* 0x000000764b00720c */ /* 0x001fda0003f06270 */
[----:B------:R-:W-:Y:S05]  /*39d0*/  @P0 BRA `(.L_x_38) ;  /* 0x000000c000000947 */ /* 0x000fea0003800000 */
[----:B------:R-:W-:Y:S01]  /*39e0*/  IMAD.U32 R3, RZ, RZ, UR37 ;  /* 0x00000025ff037e24 */ /* 0x000fe2000f8e00ff */
[----:B------:R-:W-:Y:S01]  /*39f0*/  ULDC.64 UR30, c[0x0][0x2f0] ;  /* 0x0000bc00001e7ab9 */ /* 0x000fe20000000a00 */
[----:B------:R-:W-:Y:S01]  /*3a00*/  MOV R5, UR14 ;  /* 0x0000000e00057c02 */ /* 0x000fe20008000f00 */
[----:B------:R-:W-:Y:S01]  /*3a10*/  UIMAD UR30, UR15, UR30, URZ ;  /* 0x0000001e0f1e72a4 */ /* 0x000fe2000f8e023f */
[----:B------:R-:W-:-:S03]  /*3a20*/  IMAD.WIDE.U32 R2, R3, c[0x0][0x2e8], R162 ;  /* 0x0000ba0003027a25 */ /* 0x000fc600078e00a2 */
[----:B------:R-:W-:Y:S02]  /*3a30*/  UIMAD UR30, UR14, UR31, UR30 ;  /* 0x0000001f0e1e72a4 */ /* 0x000fe4000f8e021e */
[----:B------:R-:W-:-:S05]  /*3a40*/  IADD3 R3, R3, UR29, RZ ;  /* 0x0000001d03037c10 */ /* 0x000fca000fffe0ff */
[----:B------:R-:W-:-:S05]  /*3a50*/  IMAD.WIDE.U32 R2, R5, c[0x0][0x2f0], R2 ;  /* 0x0000bc0005027a25 */ /* 0x000fca00078e0002 */
[----:B------:R-:W-:Y:S02]  /*3a60*/  IADD3 R3, R3, UR30, RZ ;  /* 0x0000001e03037c10 */ /* 0x000fe4000fffe0ff */
[----:B------:R-:W-:-:S04]  /*3a70*/  LEA R4, P0, R2, c[0x0][0x338], 0x1 ;  /* 0x0000ce0002047a11 */ /* 0x000fc800078008ff */
[----:B------:R-:W-:-:S05]  /*3a80*/  LEA.HI.X R5, R2, c[0x0][0x33c], R3, 0x1, P0 ;  /* 0x0000cf0002057a11 */ /* 0x000fca00000f0c03 */
[----:B------:R0:W-:Y:S04]  /*3a90*/  STG.E.U16 [R4.64], R135 ;  /* 0x0000008704007986 */ /* 0x0001e8000c101522 */
.L_x_38:
[----:B------:R-:W-:Y:S05]  /*3aa0*/  BSYNC B0 ;  /* 0x0000000000007941 */ /* 0x000fea0003800000 */
.L_x_37:
[----:B------:R-:W-:Y:S01]  /*3ab0*/  ULDC.64 UR30, c[0x0][0x2f0] ;  /* 0x0000bc00001e7ab9 */ /* 0x000fe20000000a00 */
[----:B------:R-:W-:Y:S01]  /*3ac0*/  LEA R2, P0, R75, c[0x0][0x338], 0x1 ;  /* 0x0000ce004b027a11 */ /* 0x000fe200078008ff */
[----:B------:R-:W-:Y:S01]  /*3ad0*/  UMOV UR17, UR28 ;  /* 0x0000001c00117c82 */ /* 0x000fe20008000000 */
[-C--:B------:R-:W-:Y:S01]  /*3ae0*/  ISETP.GE.AND P3, PT, R18, R118.reuse, PT ;  /* 0x000000761200720c */ /* 0x080fe20003f66270 */
[----:B------:R-:W-:Y:S01]  /*3af0*/  UIMAD.WIDE.U32 UR16, UR14, UR30, UR16 ;  /* 0x0000001e0e1072a5 */ /* 0x000fe2000f8e0010 */
[-C--:B------:R-:W-:Y:S01]  /*3b00*/  ISETP.GE.AND P4, PT, R14, R118.reuse, PT ;  /* 0x000000760e00720c */ /* 0x080fe20003f86270 */
[----:B------:R-:W-:Y:S01]  /*3b10*/  UIMAD UR29, UR15, UR30, URZ ;  /* 0x0000001e0f1d72a4 */ /* 0x000fe2000f8e023f */
[-C--:B------:R-:W-:Y:S01]  /*3b20*/  ISETP.GE.AND P5, PT, R13, R118.reuse, PT ;  /* 0x000000760d00720c */ /* 0x080fe20003fa6270 */
[----:B------:R-:W-:Y:S01]  /*3b30*/  UIADD3 UR28, UP0, UR26, UR16, URZ ;  /* 0x000000101a1c7290 */ /* 0x000fe2000ff1e03f */
[----:B------:R-:W-:Y:S01]  /*3b40*/  ISETP.GE.AND P6, PT, R12, R118, PT ;  /* 0x000000760c00720c */ /* 0x000fe20003fc6270 */
[----:B------:R-:W-:Y:S01]  /*3b50*/  UIMAD UR29, UR14, UR31, UR29 ;  /* 0x0000001f0e1d72a4 */ /* 0x000fe2000f8e021d */
[----:B------:R-:W-:Y:S01]  /*3b60*/  PRMT R57, RZ, 0x5410, R57 ;  /* 0x00005410ff397816 */ /* 0x000fe20000000039 */
[----:B------:R-:W-:Y:S01]  /*3b70*/  FMUL.FTZ R0, R0, R133 ;  /* 0x0000008500007220 */ /* 0x000fe20000410000 */
[----:B------:R-:W-:Y:S01]  /*3b80*/  PRMT R56, RZ, 0x5410, R56 ;  /* 0x00005410ff387816 */ /* 0x000fe20000000038 */
[----:B------:R-:W-:Y:S01]  /*3b90*/  UIADD3.X UR16, UR27, UR29, UR17, UP0, !UPT ;  /* 0x0000001d1b107290 */ /* 0x000fe200087fe411 */
[----:B------:R-:W-:Y:S01]  /*3ba0*/  IMAD.U32 R3, RZ, RZ, UR28 ;  /* 0x0000001cff037e24 */ /* 0x000fe2000f8e00ff */
[----:B------:R-:W-:Y:S01]  /*3bb0*/  PRMT R55, RZ, 0x5410, R55 ;  /* 0x00005410ff377816 */ /* 0x000fe20000000037 */
[----:B0-----:R-:W-:Y:S01]  /*3bc0*/  IMAD.U32 R4, RZ, RZ, UR28 ;  /* 0x0000001cff047e24 */ /* 0x001fe2000f8e00ff */
[----:B------:R-:W-:Y:S01]  /*3bd0*/  PRMT R54, RZ, 0x5410, R54 ;  /* 0x00005410ff367816 */ /* 0x000fe20000000036 */
[----:B------:R-:W-:Y:S01]  /*3be0*/  FMUL.FTZ R87, R87, R128 ;  /* 0x0000008057577220 */ /* 0x000fe20000410000 */
[----:B------:R-:W-:Y:S01]  /*3bf0*/  LEA R2, P2, R3, R2, 0x1 ;  /* 0x0000000203027211 */ /* 0x000fe200078408ff */
[----:B------:R-:W-:Y:S01]  /*3c00*/  FMUL.FTZ R88, R88, R127 ;  /* 0x0000007f58587220 */ /* 0x000fe20000410000 */
[----:B------:R-:W-:Y:S01]  /*3c10*/  LEA.HI.X R3, R75, c[0x0][0x33c], R134, 0x1, P0 ;  /* 0x0000cf004b037a11 */ /* 0x000fe200000f0c86 */
[----:B------:R-:W-:Y:S01]  /*3c20*/  FMUL.FTZ R89, R89, R124 ;  /* 0x0000007c59597220 */ /* 0x000fe20000410000 */
[----:B------:R-:W-:Y:S01]  /*3c30*/  MOV R5, UR16 ;  /* 0x0000001000057c02 */ /* 0x000fe20008000f00 */
[----:B------:R-:W-:Y:S01]  /*3c40*/  FMUL.FTZ R90, R90, R122 ;  /* 0x0000007a5a5a7220 */ /* 0x000fe20000410000 */
[----:B------:R-:W-:Y:S01]  /*3c50*/  ISETP.GE.AND P0, PT, R19, R118, PT ;  /* 0x000000761300720c */ /* 0x000fe20003f06270 */
[----:B------:R-:W-:Y:S01]  /*3c60*/  FMUL.FTZ R91, R91, R121 ;  /* 0x000000795b5b7220 */ /* 0x000fe20000410000 */
[----:B------:R-:W-:Y:S01]  /*3c70*/  LEA.HI.X R3, R4, R3, R5, 0x1, P2 ;  /* 0x0000000304037211 */ /* 0x000fe200010f0c05 */
[----:B------:R-:W-:Y:S01]  /*3c80*/  FMUL.FTZ R4, R131, R132 ;  /* 0x0000008483047220 */ /* 0x000fe20000410000 */
[----:B------:R-:W-:Y:S01]  /*3c90*/  ISETP.GE.AND P2, PT, R17, R118, PT ;  /* 0x000000761100720c */ /* 0x000fe20003f46270 */
[----:B------:R-:W-:Y:S01]  /*3ca0*/  FMUL.FTZ R5, R129, R130 ;  /* 0x0000008281057220 */ /* 0x000fe20000410000 */
[----:B------:R-:W-:Y:S01]  /*3cb0*/  PRMT R53, RZ, 0x5410, R53 ;  /* 0x00005410ff357816 */ /* 0x000fe20000000035 */
[----:B------:R0:W-:Y:S01]  /*3cc0*/  @!P3 STG.E.U16 [R2.64+-0xf40], R126 ;  /* 0xfff0c07e0200b986 */ /* 0x0001e2000c101522 */
[----:B------:R-:W-:Y:S01]  /*3cd0*/  ISETP.GE.AND P3, PT, R15, R118, PT ;  /* 0x000000760f00720c */ /* 0x000fe20003f66270 */
[----:B------:R-:W-:Y:S01]  /*3ce0*/  FMUL.FTZ R92, R92, R120 ;  /* 0x000000785c5c7220 */ /* 0x000fe20000410000 */
[----:B------:R-:W-:Y:S01]  /*3cf0*/  PRMT R52, RZ, 0x5410, R52 ;  /* 0x00005410ff347816 */ /* 0x000fe20000000034 */
[----:B------:R0:W-:Y:S01]  /*3d00*/  @!P4 STG.E.U16 [R2.64+-0xe40], R114 ;  /* 0xfff1c0720200c986 */ /* 0x0001e2000c101522 */
[-C--:B------:R-:W-:Y:S01]  /*3d10*/  ISETP.GE.AND P4, PT, R6, R118.reuse, PT ;  /* 0x000000760600720c */ /* 0x080fe20003f86270 */
        /* <DEDUP_REMOVED lines=27> */
[----:B------:R-:W-:Y:S01]  /*3ed0*/  ISETP.GE.AND P2, PT, R7, R118, PT ;  /* 0x000000760700720c */ /* 0x000fe20003f46270 */
[----:B------:R-:W-:Y:S01]  /*3ee0*/  FADD.FTZ R57, R57, UR5 ;  /* 0x0000000539397e21 */ /* 0x000fe20008010000 */
[----:B------:R-:W-:Y:S01]  /*3ef0*/  PRMT R44, RZ, 0x5410, R44 ;  /* 0x00005410ff2c7816 */ /* 0x000fe2000000002c */
[----:B------:R0:W-:Y:S01]  /*3f00*/  @!P5 STG.E.U16 [R2.64+-0xd00], R105 ;  /* 0xfff300690200d986 */ /* 0x0001e2000c101522 */
[----:B------:R-:W-:Y:S01]  /*3f10*/  PRMT R39, RZ, 0x5410, R39 ;  /* 0x00005410ff277816 */ /* 0x000fe20000000027 */
[----:B------:R-:W-:Y:S01]  /*3f20*/  FADD.FTZ R56, R56, UR5 ;  /* 0x0000000538387e21 */ /* 0x000fe20008010000 */
[----:B------:R-:W-:Y:S01]  /*3f30*/  PRMT R38, RZ, 0x5410, R38 ;  /* 0x00005410ff267816 */ /* 0x000fe20000000026 */
[----:B------:R0:W-:Y:S01]  /*3f40*/  @!P0 STG.E.U16 [R2.64+-0xd40], R104 ;  /* 0xfff2c06802008986 */ /* 0x0001e2000c101522 */
[----:B------:R-:W-:Y:S01]  /*3f50*/  ISETP.NE.U32.AND P0, PT, RZ, c[0x0][0x270], PT ;  /* 0x00009c00ff007a0c */ /* 0x000fe20003f05070 */
[----:B------:R-:W-:-:S02]  /*3f60*/  FADD.FTZ R55, R55, UR5 ;  /* 0x0000000537377e21 */ /* 0x000fc40008010000 */
[----:B------:R0:W-:Y:S01]  /*3f70*/  @!P6 STG.E.U16 [R2.64+-0xcc0], R106 ;  /* 0xfff3406a0200e986 */ /* 0x0001e2000c101522 */
[----:B------:R-:W-:Y:S01]  /*3f80*/  ISETP.NE.AND.EX P0, PT, RZ, c[0x0][0x274], PT, P0 ;  /* 0x00009d00ff007a0c */ /* 0x000fe20003f05300 */
[----:B------:R-:W-:Y:S02]  /*3f90*/  FADD.FTZ R54, R54, UR5 ;  /* 0x0000000536367e21 */ /* 0x000fe40008010000 */
[----:B------:R0:W-:Y:S01]  /*3fa0*/  @!P2 STG.E.U16 [R2.64+-0xc80], R107 ;  /* 0xfff3806b0200a986 */ /* 0x0001e2000c101522 */
[----:B------:R-:W-:Y:S02]  /*3fb0*/  FADD.FTZ R53, R53, UR5 ;  /* 0x0000000535357e21 */ /* 0x000fe40008010000 */
[----:B------:R-:W-:Y:S01]  /*3fc0*/  FADD.FTZ R52, R52, UR5 ;  /* 0x0000000534347e21 */ /* 0x000fe20008010000 */
[----:B------:R0:W-:Y:S01]  /*3fd0*/  @!P3 STG.E.U16 [R2.64+-0xfc0], R103 ;  /* 0xfff040670200b986 */ /* 0x0001e2000c101522 */
[----:B------:R-:W-:Y:S02]  /*3fe0*/  FADD.FTZ R51, R51, UR5 ;  /* 0x0000000533337e21 */ /* 0x000fe40008010000 */
[----:B------:R-:W-:Y:S01]  /*3ff0*/  FADD.FTZ R50, R50, UR5 ;  /* 0x0000000532327e21 */ /* 0x000fe20008010000 */
[----:B------:R0:W-:Y:S01]  /*4000*/  @!P4 STG.E.U16 [R2.64+-0xc40], R108 ;  /* 0xfff3c06c0200c986 */ /* 0x0001e2000c101522 */
        /* <DEDUP_REMOVED lines=8> */
[----:B------:R-:W-:Y:S02]  /*4090*/  FMUL.FTZ R37, R37, R0 ;  /* 0x0000000025257220 */ /* 0x000fe40000410000 */
[----:B------:R-:W-:Y:S02]  /*40a0*/  FMUL.FTZ R36, R36, R4 ;  /* 0x0000000424247220 */ /* 0x000fe40000410000 */
[----:B------:R-:W-:Y:S02]  /*40b0*/  FMUL.FTZ R35, R35, R5 ;  /* 0x0000000523237220 */ /* 0x000fe40000410000 */
[----:B------:R-:W-:Y:S02]  /*40c0*/  FMUL.FTZ R34, R34, R87 ;  /* 0x0000005722227220 */ /* 0x000fe40000410000 */
[----:B------:R-:W-:-:S02]  /*40d0*/  FMUL.FTZ R33, R33, R88 ;  /* 0x0000005821217220 */ /* 0x000fc40000410000 */
[----:B------:R-:W-:Y:S02]  /*40e0*/  FMUL.FTZ R32, R32, R89 ;  /* 0x0000005920207220 */ /* 0x000fe40000410000 */
        /* <DEDUP_REMOVED lines=9> */
[----:B------:R-:W-:Y:S01]  /*4180*/  FMUL.FTZ R22, R22, R99 ;  /* 0x0000006316167220 */ /* 0x000fe20000410000 */
[----:B------:R-:W-:Y:S05]  /*4190*/  @!P0 BRA `(.L_x_39) ;  /* 0x0000088000008947 */ /* 0x000fea0003800000 */
[----:B0-----:R-:W-:Y:S01]  /*41a0*/  BAR.SYNC.DEFER_BLOCKING 0x0 ;  /* 0x0000000000007b1d */ /* 0x001fe20000010000 */
[----:B------:R-:W-:-:S02]  /*41b0*/  FMUL.FTZ R0, R0, R21 ;  /* 0x0000001500007220 */ /* 0x000fc40000410000 */
[----:B------:R-:W-:Y:S02]  /*41c0*/  FMUL.FTZ R3, R4, R40 ;  /* 0x0000002804037220 */ /* 0x000fe40000410000 */
[----:B------:R-:W-:Y:S01]  /*41d0*/  FMUL.FTZ R5, R5, R41 ;  /* 0x0000002905057220 */ /* 0x000fe20000410000 */
[----:B------:R-:W-:Y:S01]  /*41e0*/  ULDC.64 UR28, c[0x0][0x210] ;  /* 0x00008400001c7ab9 */ /* 0x000fe20000000a00 */
[----:B------:R-:W-:Y:S01]  /*41f0*/  FMUL.FTZ R42, R87, R42 ;  /* 0x0000002a572a7220 */ /* 0x000fe20000410000 */
[----:B------:R-:W-:Y:S01]  /*4200*/  F2FP.BF16.PACK_AB R0, R3, R0 ;  /* 0x000000000300723e */ /* 0x000fe200000010ff */
[----:B------:R-:W-:Y:S01]  /*4210*/  FMUL.FTZ R43, R88, R43 ;  /* 0x0000002b582b7220 */ /* 0x000fe20000410000 */
[----:B------:R-:W-:Y:S01]  /*4220*/  UIMAD.WIDE.U32 UR16, UR37, UR28, URZ ;  /* 0x0000001c251072a5 */ /* 0x000fe2000f8e003f */
[----:B------:R-:W-:Y:S01]  /*4230*/  FMUL.FTZ R76, R89, R76 ;  /* 0x0000004c594c7220 */ /* 0x000fe20000410000 */
[----:B------:R-:W-:Y:S01]  /*4240*/  F2FP.BF16.PACK_AB R5, R42, R5 ;  /* 0x000000052a05723e */ /* 0x000fe200000010ff */
[----:B------:R-:W-:Y:S01]  /*4250*/  FMUL.FTZ R79, R92, R79 ;  /* 0x0000004f5c4f7220 */ /* 0x000fe20000410000 */
[----:B------:R-:W-:Y:S01]  /*4260*/  PRMT R2, R0, 0x7632, R2 ;  /* 0x0000763200027816 */ /* 0x000fe20000000002 */
        /* <DEDUP_REMOVED lines=9> */
[----:B------:R0:W-:Y:S01]  /*4300*/  STS.U16 [R74+0x2], R2 ;  /* 0x000002024a007388 */ /* 0x0001e20000000400 */
[----:B------:R-:W-:Y:S01]  /*4310*/  FMUL.FTZ R83, R96, R83 ;  /* 0x0000005360537220 */ /* 0x000fe20000410000 */
[----:B------:R-:W-:Y:S01]  /*4320*/  F2FP.BF16.PACK_AB R77, R78, R77 ;  /* 0x0000004d4e4d723e */ /* 0x000fe200000010ff */
[----:B------:R-:W-:Y:S01]  /*4330*/  FMUL.FTZ R84, R97, R84 ;  /* 0x0000005461547220 */ /* 0x000fe20000410000 */
[----:B------:R-:W-:Y:S01]  /*4340*/  F2FP.BF16.PACK_AB R81, R82, R81 ;  /* 0x000000515251723e */ /* 0x000fe200000010ff */
[----:B------:R-:W-:Y:S01]  /*4350*/  FMUL.FTZ R85, R98, R85 ;  /* 0x0000005562557220 */ /* 0x000fe20000410000 */
[----:B------:R1:W-:Y:S01]  /*4360*/  STS.U16 [R74], R0 ;  /* 0x000000004a007388 */ /* 0x0003e20000000400 */
[----:B------:R-:W-:Y:S01]  /*4370*/  FMUL.FTZ R86, R99, R86 ;  /* 0x0000005663567220 */ /* 0x000fe20000410000 */
[----:B------:R-:W-:Y:S01]  /*4380*/  F2FP.BF16.PACK_AB R83, R84, R83 ;  /* 0x000000535453723e */ /* 0x000fe200000010ff */
[----:B------:R-:W-:Y:S01]  /*4390*/  BSSY B0, `(.L_x_40) ;  /* 0x000003d000007945 */ /* 0x000fe20003800000 */
[----:B0-----:R-:W-:Y:S01]  /*43a0*/  PRMT R2, R79, 0x7632, R2 ;  /* 0x000076324f027816 */ /* 0x001fe20000000002 */
[----:B------:R0:W-:Y:S01]  /*43b0*/  STS.U16 [R74+0x4], R5 ;  /* 0x000004054a007388 */ /* 0x0001e20000000400 */
[----:B------:R-:W-:-:S03]  /*43c0*/  F2FP.BF16.PACK_AB R85, R86, R85 ;  /* 0x000000555655723e */ /* 0x000fc600000010ff */
[----:B------:R2:W-:Y:S01]  /*43d0*/  STS.U16 [R74+0x6], R3 ;  /* 0x000006034a007388 */ /* 0x0005e20000000400 */
[----:B-1----:R-:W-:-:S03]  /*43e0*/  PRMT R0, R77, 0x7632, R0 ;  /* 0x000076324d007816 */ /* 0x002fc60000000000 */
[----:B------:R1:W-:Y:S01]  /*43f0*/  STS.U16 [R74+0xa], R4 ;  /* 0x00000a044a007388 */ /* 0x0003e20000000400 */
[----:B0-----:R-:W-:-:S03]  /*4400*/  PRMT R5, R85, 0x7632, R5 ;  /* 0x0000763255057816 */ /* 0x001fc60000000005 */
[----:B------:R0:W-:Y:S01]  /*4410*/  STS.U16 [R74+0x12], R2 ;  /* 0x000012024a007388 */ /* 0x0001e20000000400 */
[----:B--2---:R-:W-:-:S03]  /*4420*/  PRMT R3, R81, 0x7632, R3 ;  /* 0x0000763251037816 */ /* 0x004fc60000000003 */
[----:B------:R-:W-:Y:S01]  /*4430*/  STS.U16 [R74+0x8], R43 ;  /* 0x0000082b4a007388 */ /* 0x000fe20000000400 */
[----:B-1----:R-:W-:-:S03]  /*4440*/  PRMT R4, R83, 0x7632, R4 ;  /* 0x0000763253047816 */ /* 0x002fc60000000004 */
[----:B------:R-:W-:Y:S01]  /*4450*/  STS.U16 [R74+0xc], R77 ;  /* 0x00000c4d4a007388 */ /* 0x000fe20000000400 */
[----:B0-----:R-:W-:Y:S01]  /*4460*/  IMAD.U32 R2, RZ, RZ, UR7 ;  /* 0x00000007ff027e24 */ /* 0x001fe2000f8e00ff */
[----:B------:R-:W-:Y:S02]  /*4470*/  UIMAD UR7, UR38, UR28, URZ ;  /* 0x0000001c260772a4 */ /* 0x000fe4000f8e023f */
[----:B------:R-:W-:Y:S02]  /*4480*/  STS.U16 [R74+0xe], R0 ;  /* 0x00000e004a007388 */ /* 0x000fe40000000400 */
[----:B------:R-:W-:Y:S02]  /*4490*/  UIMAD UR28, UR37, UR29, UR7 ;  /* 0x0000001d251c72a4 */ /* 0x000fe4000f8e0207 */
[----:B------:R-:W-:Y:S02]  /*44a0*/  STS.U16 [R74+0x10], R79 ;  /* 0x0000104f4a007388 */ /* 0x000fe40000000400 */
[----:B------:R-:W-:-:S02]  /*44b0*/  UIADD3 UR7, UR17, UR28, URZ ;  /* 0x0000001c11077290 */ /* 0x000fc4000fffe03f */
        /* <DEDUP_REMOVED lines=28> */
[----:B------:R-:W-:Y:S01]  /*4680*/  MOV R2, R162 ;  /* 0x000000a200027202 */ /* 0x000fe20000000f00 */
[----:B------:R-:W-:Y:S01]  /*4690*/  IMAD.U32 R5, RZ, RZ, UR37 ;  /* 0x00000025ff057e24 */ /* 0x000fe2000f8e00ff */
[----:B------:R-:W-:Y:S01]  /*46a0*/  ULDC.64 UR30, c[0x0][0x218] ;  /* 0x00008600001e7ab9 */ /* 0x000fe20000000a00 */
[----:B------:R-:W-:Y:S01]  /*46b0*/  IMAD.MOV.U32 R3, RZ, RZ, R163 ;  /* 0x000000ffff037224 */ /* 0x000fe200078e00a3 */
[----:B------:R-:W-:-:S03]  /*46c0*/  UIMAD UR29, UR15, UR30, URZ ;  /* 0x0000001e0f1d72a4 */ /* 0x000fc6000f8e023f */
[----:B------:R-:W-:Y:S01]  /*46d0*/  IMAD.WIDE.U32 R2, R5, c[0x0][0x210], R2 ;  /* 0x0000840005027a25 */ /* 0x000fe200078e0002 */
[----:B------:R-:W-:-:S03]  /*46e0*/  UIMAD UR29, UR14, UR31, UR29 ;  /* 0x0000001f0e1d72a4 */ /* 0x000fc6000f8e021d */
[----:B------:R-:W-:Y:S01]  /*46f0*/  IMAD.U32 R5, RZ, RZ, UR14 ;  /* 0x0000000eff057e24 */ /* 0x000fe2000f8e00ff */
[----:B------:R-:W-:-:S05]  /*4700*/  IADD3 R3, R3, UR28, RZ ;  /* 0x0000001c03037c10 */ /* 0x000fca000fffe0ff */
[----:B------:R-:W-:-:S05]  /*4710*/  IMAD.WIDE.U32 R2, R5, c[0x0][0x218], R2 ;  /* 0x0000860005027a25 */ /* 0x000fca00078e0002 */
[----:B------:R-:W-:Y:S02]  /*4720*/  IADD3 R3, R3, UR29, RZ ;  /* 0x0000001d03037c10 */ /* 0x000fe4000fffe0ff */
[----:B------:R-:W-:-:S04]  /*4730*/  LEA R4, P0, R2, c[0x0][0x270], 0x1 ;  /* 0x00009c0002047a11 */ /* 0x000fc800078008ff */
[----:B------:R-:W-:-:S05]  /*4740*/  LEA.HI.X R5, R2, c[0x0][0x274], R3, 0x1, P0 ;  /* 0x00009d0002057a11 */ /* 0x000fca00000f0c03 */
[----:B------:R0:W-:Y:S04]  /*4750*/  STG.E.U16 [R4.64], R21 ;  /* 0x0000001504007986 */ /* 0x0001e8000c101522 */
.L_x_41:
[----:B------:R-:W-:Y:S05]  /*4760*/  BSYNC B0 ;  /* 0x0000000000007941 */ /* 0x000fea0003800000 */
.L_x_40:
        /* <DEDUP_REMOVED lines=9> */
[----:B------:R-:W-:Y:S01]  /*4800*/  LEA.HI.X R3, R75, c[0x0][0x274], R134, 0x1, P0 ;  /* 0x00009d004b037a11 */ /* 0x000fe200000f0c86 */
[----:B------:R-:W-:Y:S01]  /*4810*/  UIMAD UR7, UR14, UR29, UR7 ;  /* 0x0000001d0e0772a4 */ /* 0x000fe2000f8e0207 */
[----:B------:R-:W-:-:S02]  /*4820*/  ISETP.GE.AND P6, PT, R16, R0, PT ;  /* 0x000000001000720c */ /* 0x000fc40003fc6270 */
[----:B------:R-:W-:Y:S01]  /*4830*/  ISETP.GE.AND P5, PT, R15, R0, PT ;  /* 0x000000000f00720c */ /* 0x000fe20003fa6270 */
[----:B------:R-:W-:Y:S01]  /*4840*/  UIADD3.X UR16, UR27, UR7, UR17, UP0, !UPT ;  /* 0x000000071b107290 */ /* 0x000fe200087fe411 */
[----:B0-----:R-:W-:-:S04]  /*4850*/  MOV R4, UR28 ;  /* 0x0000001c00047c02 */ /* 0x001fc80008000f00 */
[----:B------:R-:W-:Y:S01]  /*4860*/  LEA R2, P0, R4, R2, 0x1 ;  /* 0x0000000204027211 */ /* 0x000fe200078008ff */
[----:B------:R-:W-:-:S05]  /*4870*/  IMAD.U32 R5, RZ, RZ, UR16 ;  /* 0x00000010ff057e24 */ /* 0x000fca000f8e00ff */
[----:B------:R-:W-:Y:S02]  /*4880*/  LEA.HI.X R3, R4, R3, R5, 0x1, P0 ;  /* 0x0000000304037211 */ /* 0x000fe400000f0c05 */
[----:B------:R-:W-:-:S03]  /*4890*/  ISETP.GE.AND P0, PT, R17, R0, PT ;  /* 0x000000001100720c */ /* 0x000fc60003f06270 */
[----:B------:R0:W-:Y:S01]  /*48a0*/  @!P4 STG.E.U16 [R2.64+-0xfc0], R41 ;  /* 0xfff040290200c986 */ /* 0x0001e2000c101522 */
        /* <DEDUP_REMOVED lines=17> */
[----:B------:R0:W-:Y:S04]  /*49c0*/  @!P0 STG.E.U16 [R2.64+-0xd80], R91 ;  /* 0xfff2805b02008986 */ /* 0x0001e8000c101522 */
[----:B------:R0:W-:Y:S04]  /*49d0*/  @!P6 STG.E.U16 [R2.64+-0xd40], R93 ;  /* 0xfff2c05d0200e986 */ /* 0x0001e8000c101522 */
[----:B------:R0:W-:Y:S04]  /*49e0*/  @!P5 STG.E.U16 [R2.64+-0xd00], R95 ;  /* 0xfff3005f0200d986 */ /* 0x0001e8000c101522 */
[----:B------:R0:W-:Y:S04]  /*49f0*/  @!P4 STG.E.U16 [R2.64+-0xcc0], R97 ;  /* 0xfff340610200c986 */ /* 0x0001e8000c101522 */
[----:B------:R0:W-:Y:S04]  /*4a00*/  @!P3 STG.E.U16 [R2.64+-0xc80], R99 ;  /* 0xfff380630200b986 */ /* 0x0001e8000c101522 */
[----:B------:R0:W-:Y:S02]  /*4a10*/  @!P2 STG.E.U16 [R2.64+-0xc40], R101 ;  /* 0xfff3c0650200a986 */ /* 0x0001e4000c101522 */
.L_x_39:
[----:B0-----:R-:W-:Y:S01]  /*4a20*/  PRMT R0, RZ, 0x5410, R73 ;  /* 0x00005410ff007816 */ /* 0x001fe20000000049 */
[----:B------:R-:W-:Y:S01]  /*4a30*/  BAR.SYNC.DEFER_BLOCKING 0x0 ;  /* 0x0000000000007b1d */ /* 0x000fe20000010000 */
[----:B------:R-:W-:Y:S01]  /*4a40*/  PRMT R2, RZ, 0x5410, R71 ;  /* 0x00005410ff027816 */ /* 0x000fe20000000047 */
[----:B------:R-:W-:Y:S01]  /*4a50*/  HFMA2.MMA R16, -RZ, RZ, 0, 0 ;  /* 0x00000000ff107435 */ /* 0x000fe200000001ff */
[C---:B------:R-:W-:Y:S01]  /*4a60*/  FMUL.FTZ R136, R37.reuse, UR4 ;  /* 0x0000000425887c20 */ /* 0x040fe20008410000 */
[----:B------:R-:W-:Y:S01]  /*4a70*/  CS2R R14, SRZ ;  /* 0x00000000000e7805 */ /* 0x000fe2000001ff00 */
[----:B------:R-:W-:Y:S01]  /*4a80*/  FFMA.FTZ R165, R37, R0, R165 ;  /* 0x0000000025a57223 */ /* 0x000fe200000100a5 */
[----:B------:R-:W-:Y:S01]  /*4a90*/  PRMT R0, RZ, 0x5410, R72 ;  /* 0x00005410ff007816 */ /* 0x000fe20000000048 */
[C---:B------:R-:W-:Y:S01]  /*4aa0*/  FMUL.FTZ R135, R36.reuse, UR4 ;  /* 0x0000000424877c20 */ /* 0x040fe20008410000 */
[----:B------:R-:W-:Y:S01]  /*4ab0*/  CS2R R12, SRZ ;  /* 0x00000000000c7805 */ /* 0x000fe2000001ff00 */
[C---:B------:R-:W-:Y:S01]  /*4ac0*/  FMUL.FTZ R134, R35.reuse, UR4 ;  /* 0x0000000423867c20 */ /* 0x040fe20008410000 */
[----:B------:R-:W-:Y:S01]  /*4ad0*/  CS2R R10, SRZ ;  /* 0x00000000000a7805 */ /* 0x000fe2000001ff00 */
[----:B------:R-:W-:Y:S01]  /*4ae0*/  FFMA.FTZ R0, R36, R0, R165 ;  /* 0x0000000024007223 */ /* 0x000fe200000100a5 */
[----:B------:R-:W-:Y:S01]  /*4af0*/  CS2R R8, SRZ ;  /* 0x0000000000087805 */ /* 0x000fe2000001ff00 */
[----:B------:R-:W-:Y:S01]  /*4b00*/  FMUL.FTZ R119, R34, UR4 ;  /* 0x0000000422777c20 */ /* 0x000fe20008410000 */
[----:B------:R-:W-:Y:S01]  /*4b10*/  CS2R R6, SRZ ;  /* 0x0000000000067805 */ /* 0x000fe2000001ff00 */
[----:B------:R-:W-:Y:S01]  /*4b20*/  FFMA.FTZ R3, R35, R2, R0 ;  /* 0x0000000223037223 */ /* 0x000fe20000010000 */
[----:B------:R-:W-:Y:S01]  /*4b30*/  PRMT R0, RZ, 0x5410, R70 ;  /* 0x00005410ff007816 */ /* 0x000fe20000000046 */
[----:B------:R-:W-:Y:S01]  /*4b40*/  FMUL.FTZ R118, R33, UR4 ;  /* 0x0000000421767c20 */ /* 0x000fe20008410000 */
[----:B------:R-:W-:Y:S01]  /*4b50*/  PRMT R2, RZ, 0x5410, R69 ;  /* 0x00005410ff027816 */ /* 0x000fe20000000045 */
[----:B------:R-:W-:Y:S01]  /*4b60*/  FMUL.FTZ R117, R32, UR4 ;  /* 0x0000000420757c20 */ /* 0x000fe20008410000 */
[----:B------:R-:W-:Y:S01]  /*4b70*/  CS2R R4, SRZ ;  /* 0x0000000000047805 */ /* 0x000fe2000001ff00 */
[----:B------:R-:W-:-:S02]  /*4b80*/  FFMA.FTZ R0, R34, R0, R3 ;  /* 0x0000000022007223 */ /* 0x000fc40000010003 */
[----:B------:R-:W-:Y:S02]  /*4b90*/  FMUL.FTZ R116, R31, UR4 ;  /* 0x000000041f747c20 */ /* 0x000fe40008410000 */
[----:B------:R-:W-:Y:S01]  /*4ba0*/  FFMA.FTZ R3, R33, R2, R0 ;  /* 0x0000000221037223 */ /* 0x000fe20000010000 */
[----:B------:R-:W-:Y:S01]  /*4bb0*/  PRMT R0, RZ, 0x5410, R68 ;  /* 0x00005410ff007816 */ /* 0x000fe20000000044 */
[----:B------:R-:W-:Y:S01]  /*4bc0*/  FMUL.FTZ R115, R30, UR4 ;  /* 0x000000041e737c20 */ /* 0x000fe20008410000 */
[----:B------:R-:W-:Y:S01]  /*4bd0*/  PRMT R2, RZ, 0x5410, R67 ;  /* 0x00005410ff027816 */ /* 0x000fe20000000043 */
[----:B------:R-:W-:Y:S02]  /*4be0*/  FMUL.FTZ R114, R29, UR4 ;  /* 0x000000041d727c20 */ /* 0x000fe40008410000 */
[----:B------:R-:W-:Y:S02]  /*4bf0*/  FFMA.FTZ R0, R32, R0, R3 ;  /* 0x0000000020007223 */ /* 0x000fe40000010003 */
[----:B------:R-:W-:-:S02]  /*4c00*/  FMUL.FTZ R113, R28, UR4 ;  /* 0x000000041c717c20 */ /* 0x000fc40008410000 */
[----:B------:R-:W-:Y:S01]  /*4c10*/  FFMA.FTZ R3, R31, R2, R0 ;  /* 0x000000021f037223 */ /* 0x000fe20000010000 */
[----:B------:R-:W-:Y:S01]  /*4c20*/  PRMT R0, RZ, 0x5410, R66 ;  /* 0x00005410ff007816 */ /* 0x000fe20000000042 */
[----:B------:R-:W-:Y:S01]  /*4c30*/  FMUL.FTZ R112, R27, UR4 ;  /* 0x000000041b707c20 */ /* 0x000fe20008410000 */
[----:B------:R-:W-:Y:S01]  /*4c40*/  PRMT R2, RZ, 0x5410, R65 ;  /* 0x00005410ff027816 */ /* 0x000fe20000000041 */
[----:B------:R-:W-:Y:S02]  /*4c50*/  FMUL.FTZ R21, R26, UR4 ;  /* 0x000000041a157c20 */ /* 0x000fe40008410000 */
[----:B------:R-:W-:Y:S02]  /*4c60*/  FFMA.FTZ R0, R30, R0, R3 ;  /* 0x000000001e007223 */ /* 0x000fe40000010003 */
[----:B------:R-:W-:Y:S02]  /*4c70*/  FMUL.FTZ R20, R25, UR4 ;  /* 0x0000000419147c20 */ /* 0x000fe40008410000 */
[----:B------:R-:W-:Y:S01]  /*4c80*/  FFMA.FTZ R3, R29, R2, R0 ;  /* 0x000000021d037223 */ /* 0x000fe20000010000 */
[----:B------:R-:W-:Y:S01]  /*4c90*/  PRMT R0, RZ, 0x5410, R64 ;  /* 0x00005410ff007816 */ /* 0x000fe20000000040 */
[----:B------:R-:W-:Y:S01]  /*4ca0*/  FMUL.FTZ R19, R24, UR4 ;  /* 0x0000000418137c20 */ /* 0x000fe20008410000 */
[----:B------:R-:W-:Y:S01]  /*4cb0*/  PRMT R2, RZ, 0x5410, R63 ;  /* 0x00005410ff027816 */ /* 0x000fe2000000003f */
[----:B------:R-:W-:-:S02]  /*4cc0*/  FMUL.FTZ R18, R23, UR4 ;  /* 0x0000000417127c20 */ /* 0x000fc40008410000 */
[----:B------:R-:W-:Y:S02]  /*4cd0*/  FFMA.FTZ R0, R28, R0, R3 ;  /* 0x000000001c007223 */ /* 0x000fe40000010003 */
[----:B------:R-:W-:Y:S02]  /*4ce0*/  FMUL.FTZ R17, R22, UR4 ;  /* 0x0000000416117c20 */ /* 0x000fe40008410000 */
[----:B------:R-:W-:Y:S01]  /*4cf0*/  FFMA.FTZ R3, R27, R2, R0 ;  /* 0x000000021b037223 */ /* 0x000fe20000010000 */
[----:B------:R-:W-:Y:S02]  /*4d00*/  PRMT R0, RZ, 0x5410, R62 ;  /* 0x00005410ff007816 */ /* 0x000fe4000000003e */
[----:B------:R-:W-:-:S03]  /*4d10*/  PRMT R2, RZ, 0x5410, R61 ;  /* 0x00005410ff027816 */ /* 0x000fc6000000003d */
[----:B------:R-:W-:-:S04]  /*4d20*/  FFMA.FTZ R0, R26, R0, R3 ;  /* 0x000000001a007223 */ /* 0x000fc80000010003 */
[----:B------:R-:W-:Y:S01]  /*4d30*/  FFMA.FTZ R3, R25, R2, R0 ;  /* 0x0000000219037223 */ /* 0x000fe20000010000 */
[----:B------:R-:W-:Y:S02]  /*4d40*/  PRMT R0, RZ, 0x5410, R60 ;  /* 0x00005410ff007816 */ /* 0x000fe4000000003c */
[----:B------:R-:W-:-:S03]  /*4d50*/  PRMT R2, RZ, 0x5410, R59 ;  /* 0x00005410ff027816 */ /* 0x000fc6000000003b */
[----:B------:R-:W-:Y:S02]  /*4d60*/  FFMA.FTZ R0, R24, R0, R3 ;  /* 0x0000000018007223 */ /* 0x000fe40000010003 */
[----:B------:R-:W-:Y:S02]  /*4d70*/  IMAD.MOV.U32 R3, RZ, RZ, c[0x0][0x16c] ;  /* 0x00005b00ff037624 */ /* 0x000fe400078e00ff */
[----:B------:R-:W-:Y:S01]  /*4d80*/  FFMA.FTZ R165, R23, R2, R0 ;  /* 0x0000000217a57223 */ /* 0x000fe20000010000 */
[----:B------:R-:W-:Y:S02]  /*4d90*/  PRMT R0, RZ, 0x5410, R58 ;  /* 0x00005410ff007816 */ /* 0x000fe4000000003a */
[----:B------:R-:W-:Y:S02]  /*4da0*/  ISETP.GE.AND P0, PT, R3, 0x1, PT ;  /* 0x000000010300780c */ /* 0x000fe40003f06270 */
[----:B------:R-:W-:Y:S01]  /*4db0*/  CS2R R2, SRZ ;  /* 0x0000000000027805 */ /* 0x000fe2000001ff00 */
[----:B------:R-:W-:-:S02]  /*4dc0*/  FFMA.FTZ R165, R22, R0, R165 ;  /* 0x0000000016a57223 */ /* 0x000fc400000100a5 */
[----:B------:R-:W-:-:S08]  /*4dd0*/  IMAD.MOV.U32 R0, RZ, RZ, RZ ;  /* 0x000000ffff007224 */ /* 0x000fd000078e00ff */
[----:B------:R-:W-:Y:S05]  /*4de0*/  @!P0 BRA `(.L_x_42) ;  /* 0x0000285000008947 */ /* 0x000fea0003800000 */
[----:B------:R-:W-:Y:S01]  /*4df0*/  UIADD3 UR36, UR24, -0x1, URZ ;  /* 0xffffffff18247890 */ /* 0x000fe2000fffe03f */
[----:B------:R-:W-:-:S03]  /*4e00*/  IMAD.MOV.U32 R16, RZ, RZ, RZ ;  /* 0x000000ffff107224 */ /* 0x000fc600078e00ff */
[----:B------:R-:W-:-:S04]  /*4e10*/  ULEA.HI UR7, UR36, UR36, URZ, 0x1 ;  /* 0x0000002424077291 */ /* 0x000fc8000f8f083f */
[----:B------:R-:W-:-:S04]  /*4e20*/  ULOP3.LUT UR7, UR7, 0xfffffe, URZ, 0xc0, !UPT ;  /* 0x00fffffe07077892 */ /* 0x000fc8000f8ec03f */
[----:B------:R-:W-:-:S03]  /*4e30*/  UIADD3 UR36, UR36, -UR7, URZ ;  /* 0x8000000724247290 */ /* 0x000fc6000fffe03f */
[----:B------:R-:W-:Y:S02]  /*4e40*/  UMOV UR7, URZ ;  /* 0x0000003f00077c82 */ /* 0x000fe40008000000 */
.L_x_58:
        /* <DEDUP_REMOVED lines=14> */
[----:B------:R-:W-:Y:S01]  /*4f30*/  MOV R40, UR17 ;  /* 0x0000001100287c02 */ /* 0x000fe20008000f00 */
[----:B------:R-:W-:-:S03]  /*4f40*/  ULDC.64 UR28, c[0x0][0x1b8] ;  /* 0x00006e00001c7ab9 */ /* 0x000fc60000000a00 */
[----:B------:R-:W-:Y:S01]  /*4f50*/  IMAD.U32 R41, RZ, RZ, UR16 ;  /* 0x00000010ff297e24 */ /* 0x000fe2000f8e00ff */
[----:B------:R-:W-:-:S04]  /*4f60*/  ULDC.64 UR16, c[0x0][0x198] ;  /* 0x0000660000107ab9 */ /* 0x000fc80000000a00 */
[----:B------:R0:W2:Y:S01]  /*4f70*/  LDG.E R40, [R40.64] ;  /* 0x0000002228287981 */ /* 0x0000a2000c1e1900 */
[----:B------:R-:W-:Y:S01]  /*4f80*/  UIMAD.WIDE.U32 UR32, UR14, UR16, URZ ;  /* 0x000000100e2072a5 */ /* 0x000fe2000f8e003f */
[C---:B------:R-:W-:Y:S01]  /*4f90*/  ISETP.NE.AND P2, PT, R139.reuse, RZ, PT ;  /* 0x000000ff8b00720c */ /* 0x040fe20003f45270 */
[----:B------:R-:W-:Y:S01]  /*4fa0*/  UIMAD UR30, UR15, UR28, URZ ;  /* 0x0000001c0f1e72a4 */ /* 0x000fe2000f8e023f */
[C---:B------:R-:W-:Y:S01]  /*4fb0*/  IADD3 R76, R139.reuse, 0x200, RZ ;  /* 0x000002008b4c7810 */ /* 0x040fe20007ffe0ff */
[----:B------:R-:W-:Y:S01]  /*4fc0*/  UIMAD UR16, UR15, UR16, URZ ;  /* 0x000000100f1072a4 */ /* 0x000fe2000f8e023f */
[----:B------:R-:W-:Y:S01]  /*4fd0*/  ISETP.NE.AND P0, PT, R139, 0x7f, PT ;  /* 0x0000007f8b00780c */ /* 0x000fe20003f05270 */
[----:B------:R-:W-:Y:S02]  /*4fe0*/  UIMAD UR43, UR14, UR29, UR30 ;  /* 0x0000001d0e2b72a4 */ /* 0x000fe4000f8e021e */
[----:B------:R-:W-:Y:S01]  /*4ff0*/  UIMAD UR41, UR14, UR17, UR16 ;  /* 0x000000110e2972a4 */ /* 0x000fe2000f8e0210 */
[----:B0-----:R-:W-:Y:S01]  /*5000*/  IMAD.MOV.U32 R41, RZ, RZ, 0x100 ;  /* 0x00000100ff297424 */ /* 0x001fe200078e00ff */
[----:B------:R-:W-:-:S02]  /*5010*/  UIMAD.WIDE.U32 UR16, UR14, UR28, URZ ;  /* 0x0000001c0e1072a5 */ /* 0x000fc4000f8e003f */
[----:B------:R-:W-:Y:S02]  /*5020*/  ULDC.64 UR30, c[0x0][0x1a0] ;  /* 0x00006800001e7ab9 */ /* 0x000fe40000000a00 */
[----:B------:R-:W-:Y:S02]  /*5030*/  ULDC.64 UR28, c[0x0][0x1c0] ;  /* 0x00007000001c7ab9 */ /* 0x000fe40000000a00 */
[----:B------:R-:W-:Y:S02]  /*5040*/  UIMAD UR42, UR39, UR30, URZ ;  /* 0x0000001e272a72a4 */ /* 0x000fe4000f8e023f */
[----:B------:R-:W-:Y:S02]  /*5050*/  UIADD3 UR33, UR33, UR41, URZ ;  /* 0x0000002921217290 */ /* 0x000fe4000fffe03f */
[----:B------:R-:W-:Y:S02]  /*5060*/  UIADD3 UR17, UR17, UR43, URZ ;  /* 0x0000002b11117290 */ /* 0x000fe4000fffe03f */
[----:B------:R-:W-:-:S02]  /*5070*/  UIMAD UR41, UR39, UR28, URZ ;  /* 0x0000001c272972a4 */ /* 0x000fc4000f8e023f */
[----:B------:R-:W-:Y:S02]  /*5080*/  UIMAD UR39, UR7, UR31, UR42 ;  /* 0x0000001f072772a4 */ /* 0x000fe4000f8e022a */
[----:B------:R-:W-:Y:S02]  /*5090*/  UIMAD.WIDE.U32 UR30, UR7, UR30, UR32 ;  /* 0x0000001e071e72a5 */ /* 0x000fe4000f8e0020 */
[----:B------:R-:W-:Y:S02]  /*50a0*/  UIMAD UR41, UR7, UR29, UR41 ;  /* 0x0000001d072972a4 */ /* 0x000fe4000f8e0229 */
[----:B------:R-:W-:Y:S02]  /*50b0*/  UIMAD.WIDE.U32 UR28, UR7, UR28, UR16 ;  /* 0x0000001c071c72a5 */ /* 0x000fe4000f8e0010 */
[----:B------:R-:W-:Y:S02]  /*50c0*/  ULDC.64 UR32, c[0x0][0x230] ;  /* 0x00008c0000207ab9 */ /* 0x000fe40000000a00 */
[----:B------:R-:W-:-:S02]  /*50d0*/  ULDC.64 UR16, c[0x0][0x228] ;  /* 0x00008a0000107ab9 */ /* 0x000fc40000000a00 */
[----:B------:R-:W-:Y:S02]  /*50e0*/  UIADD3 UR39, UR31, UR39, URZ ;  /* 0x000000271f277290 */ /* 0x000fe4000fffe03f */
[----:B------:R-:W-:Y:S02]  /*50f0*/  ULEA UR31, UP0, UR30, UR16, 0x2 ;  /* 0x000000101e1f7291 */ /* 0x000fe4000f80103f */
[----:B------:R-:W-:Y:S02]  /*5100*/  UIADD3 UR16, UR29, UR41, URZ ;  /* 0x000000291d107290 */ /* 0x000fe4000fffe03f */
[----:B------:R-:W-:Y:S02]  /*5110*/  ULEA UR32, UP1, UR28, UR32, 0x2 ;  /* 0x000000201c207291 */ /* 0x000fe4000f82103f */
[----:B------:R-:W-:Y:S02]  /*5120*/  ULEA.HI.X UR17, UR30, UR17, UR39, 0x2, UP0 ;  /* 0x000000111e117291 */ /* 0x000fe400080f1427 */
[----:B------:R-:W-:-:S02]  /*5130*/  ULEA.HI.X UR33, UR28, UR33, UR16, 0x2, UP1 ;  /* 0x000000211c217291 */ /* 0x000fc400088f1410 */
[----:B------:R-:W-:-:S04]  /*5140*/  IMAD.U32 R42, RZ, RZ, UR32 ;  /* 0x00000020ff2a7e24 */ /* 0x000fc8000f8e00ff */
[----:B------:R-:W-:-:S05]  /*5150*/  IMAD.U32 R43, RZ, RZ, UR33 ;  /* 0x00000021ff2b7e24 */ /* 0x000fca000f8e00ff */
[----:B------:R0:W5:Y:S01]  /*5160*/  LDG.E R85, [R42.64] ;  /* 0x000000222a557981 */ /* 0x000162000c1e1900 */
[----:B------:R-:W-:Y:S01]  /*5170*/  BSSY B0, `(.L_x_43) ;  /* 0x000001b000007945 */ /* 0x000fe20003800000 */
[----:B--2---:R1:W2:Y:S02]  /*5180*/  R2UR UR40, R40 ;  /* 0x00000000282873c2 */ /* 0x0042a400000e0000 */
[----:B-1----:R-:W-:-:S05]  /*5190*/  MOV R40, UR36 ;  /* 0x0000002400287c02 */ /* 0x002fca0008000f00 */
[----:B------:R-:W-:Y:S01]  /*51a0*/  @!P2 IMAD R76, R40, R41, UR7 ;  /* 0x00000007284cae24 */ /* 0x000fe2000f8e0229 */
[----:B------:R-:W-:Y:S01]  /*51b0*/  MOV R41, UR17 ;  /* 0x0000001100297c02 */ /* 0x000fe20008000f00 */
[----:B------:R-:W-:-:S03]  /*51c0*/  IMAD.U32 R40, RZ, RZ, UR31 ;  /* 0x0000001fff287e24 */ /* 0x000fc6000f8e00ff */
[----:B------:R-:W-:Y:S02]  /*51d0*/  SHF.L.U32 R76, R76, 0x2, RZ ;  /* 0x000000024c4c7819 */ /* 0x000fe400000006ff */
[----:B------:R0:W5:Y:S01]  /*51e0*/  LDG.E R84, [R40.64] ;  /* 0x0000002228547981 */ /* 0x000162000c1e1900 */
[----:B--2---:R-:W-:-:S04]  /*51f0*/  IMAD.U32 R82, RZ, RZ, UR40 ;  /* 0x00000028ff527e24 */ /* 0x004fc8000f8e00ff */
[----:B------:R-:W-:-:S04]  /*5200*/  FMUL.FTZ R82, R82, 1.4426950216293334961 ;  /* 0x3fb8aa3b52527820 */ /* 0x000fc80000410000 */
[----:B------:R-:W-:-:S06]  /*5210*/  FMUL.FTZ R133, R57, R82 ;  /* 0x0000005239857220 */ /* 0x000fcc0000410000 */
[----:B------:R-:W1:Y:S02]  /*5220*/  MUFU.EX2 R133, R133 ;  /* 0x0000008500857308 */ /* 0x000e640000000800 */
[----:B-1----:R0:W-:Y:S04]  /*5230*/  STS [R76+0x1ae0], R133 ;  /* 0x001ae0854c007388 */ /* 0x0021e80000000800 */
[----:B------:R-:W-:Y:S06]  /*5240*/  BAR.SYNC.DEFER_BLOCKING 0x0 ;  /* 0x0000000000007b1d */ /* 0x000fec0000010000 */
[----:B------:R0:W1:Y:S01]  /*5250*/  @P0 LDS R95, [R139.X4+0x22e4] ;  /* 0x0022e4008b5f0984 */ /* 0x0000620000004800 */
[----:B------:R-:W-:Y:S05]  /*5260*/  @P0 BRA `(.L_x_44) ;  /* 0x000000b000000947 */ /* 0x000fea0003800000 */
[----:B------:R-:W-:Y:S01]  /*5270*/  ULDC UR17, c[0x0][0x174] ;  /* 0x00005d0000117ab9 */ /* 0x000fe20000000800 */
[----:B-1----:R-:W-:Y:S01]  /*5280*/  IMAD.MOV.U32 R95, RZ, RZ, 0x3f800000 ;  /* 0x3f800000ff5f7424 */ /* 0x002fe200078e00ff */
[----:B------:R-:W-:-:S06]  /*5290*/  UISETP.NE.AND UP0, UPT, UR24, UR17, UPT ;  /* 0x000000111800728c */ /* 0x000fcc000bf05270 */
[----:B------:R-:W-:-:S05]  /*52a0*/  PLOP3.LUT P0, PT, PT, PT, UP0, 0x80, 0x0 ;  /* 0x000000000000781c */ /* 0x000fca0003f0f008 */
[----:B------:R-:W-:-:S04]  /*52b0*/  @UP0 UIADD3 UR17, -UR6, UR17, URZ ;  /* 0x0000001106110290 */ /* 0x000fc8000fffe13f */
[----:B------:R-:W-:-:S04]  /*52c0*/  @UP0 ULEA.HI UR16, UR17, UR17, URZ, 0x1 ;  /* 0x0000001111100291 */ /* 0x000fc8000f8f083f */
[----:B------:R-:W-:-:S04]  /*52d0*/  @UP0 ULOP3.LUT UR16, UR16, 0xfffffe, URZ, 0xc0, !UPT ;  /* 0x00fffffe10100892 */ /* 0x000fc8000f8ec03f */
[----:B------:R-:W-:-:S04]  /*52e0*/  @UP0 UIADD3 UR16, -UR16, UR17, URZ ;  /* 0x0000001110100290 */ /* 0x000fc8000fffe13f */
[----:B------:R-:W-:-:S06]  /*52f0*/  @UP0 ULEA UR16, UR16, UR7, 0x8 ;  /* 0x0000000710100291 */ /* 0x000fcc000f8e403f */
[----:B0-----:R-:W-:-:S05]  /*5300*/  MOV R40, UR16 ;  /* 0x0000001000287c02 */ /* 0x001fca0008000f00 */
[----:B------:R0:W1:Y:S02]  /*5310*/  @P0 LDS R95, [R40.X4+0x1ae0] ;  /* 0x001ae000285f0984 */ /* 0x0000640000004800 */
.L_x_44:
[----:B------:R-:W-:Y:S05]  /*5320*/  BSYNC B0 ;  /* 0x0000000000007941 */ /* 0x000fea0003800000 */
.L_x_43:
[----:B------:R-:W-:Y:S01]  /*5330*/  UISETP.GE.AND UP0, UPT, UR24, 0x2, UPT ;  /* 0x000000021800788c */ /* 0x000fe2000bf06270 */
[----:B0-----:R-:W-:Y:S01]  /*5340*/  IMAD.U32 R40, RZ, RZ, UR24 ;  /* 0x00000018ff287e24 */ /* 0x001fe2000f8e00ff */
[----:B------:R-:W-:Y:S01]  /*5350*/  MOV R41, c[0x0][0x16c] ;  /* 0x00005b0000297a02 */ /* 0x000fe20000000f00 */
[----:B------:R-:W-:Y:S01]  /*5360*/  IMAD.MOV.U32 R43, RZ, RZ, 0x8 ;  /* 0x00000008ff2b7424 */ /* 0x000fe200078e00ff */
[----:B------:R-:W-:Y:S01]  /*5370*/  HFMA2.MMA R81, -RZ, RZ, 0, 0 ;  /* 0x00000000ff517435 */ /* 0x000fe200000001ff */
[----:B------:R-:W-:Y:S01]  /*5380*/  IMAD.MOV.U32 R80, RZ, RZ, 0x3f800000 ;  /* 0x3f800000ff507424 */ /* 0x000fe200078e00ff */
[----:B------:R-:W-:-:S04]  /*5390*/  PLOP3.LUT P0, PT, PT, PT, UP0, 0x80, 0x0 ;  /* 0x000000000000781c */ /* 0x000fc80003f0f008 */
[----:B------:R-:W-:Y:S01]  /*53a0*/  ISETP.NE.OR P0, PT, R161, RZ, !P0 ;  /* 0x000000ffa100720c */ /* 0x000fe20004705670 */
[-C--:B------:R-:W-:Y:S02]  /*53b0*/  FMUL.FTZ R94, R56, R82.reuse ;  /* 0x00000052385e7220 */ /* 0x080fe40000410000 */
[-C--:B------:R-:W-:Y:S02]  /*53c0*/  FMUL.FTZ R93, R55, R82.reuse ;  /* 0x00000052375d7220 */ /* 0x080fe40000410000 */
[----:B------:R-:W-:Y:S02]  /*53d0*/  FMUL.FTZ R92, R54, R82 ;  /* 0x00000052365c7220 */ /* 0x000fe40000410000 */
[----:B------:R-:W0:Y:S06]  /*53e0*/  MUFU.EX2 R94, R94 ;  /* 0x0000005e005e7308 */ /* 0x000e2c0000000800 */
[----:B------:R-:W-:-:S02]  /*53f0*/  @!P0 IADD3 R40, R40, -0x2, RZ ;  /* 0xfffffffe28288810 */ /* 0x000fc40007ffe0ff */
[----:B------:R-:W2:Y:S01]  /*5400*/  MUFU.EX2 R93, R93 ;  /* 0x0000005d005d7308 */ /* 0x000ea20000000800 */
[-C--:B------:R-:W-:Y:S02]  /*5410*/  FMUL.FTZ R91, R53, R82.reuse ;  /* 0x00000052355b7220 */ /* 0x080fe40000410000 */
[----:B------:R-:W-:Y:S01]  /*5420*/  @!P0 IMAD R40, R40, R41, UR7 ;  /* 0x0000000728288e24 */ /* 0x000fe2000f8e0229 */
[----:B------:R-:W-:Y:S01]  /*5430*/  PRMT R76, RZ, 0x5410, R73 ;  /* 0x00005410ff4c7816 */ /* 0x000fe20000000049 */
[-C--:B------:R-:W-:Y:S02]  /*5440*/  FMUL.FTZ R90, R52, R82.reuse ;  /* 0x00000052345a7220 */ /* 0x080fe40000410000 */
[----:B------:R-:W-:Y:S01]  /*5450*/  @!P0 IMAD.WIDE R40, R40, R43, UR10 ;  /* 0x0000000a28288e25 */ /* 0x000fe2000f8e022b */
[----:B------:R-:W3:Y:S01]  /*5460*/  MUFU.EX2 R92, R92 ;  /* 0x0000005c005c7308 */ /* 0x000ee20000000800 */
[----:B------:R-:W-:Y:S02]  /*5470*/  PRMT R43, RZ, 0x5410, R72 ;  /* 0x00005410ff2b7816 */ /* 0x000fe40000000048 */
[----:B------:R-:W-:Y:S01]  /*5480*/  PRMT R98, RZ, 0x5410, R71 ;  /* 0x00005410ff627816 */ /* 0x000fe20000000047 */
[----:B------:R-:W-:Y:S01]  /*5490*/  FMUL.FTZ R89, R51, R82 ;  /* 0x0000005233597220 */ /* 0x000fe20000410000 */
[----:B------:R-:W-:-:S03]  /*54a0*/  PRMT R97, RZ, 0x5410, R70 ;  /* 0x00005410ff617816 */ /* 0x000fc60000000046 */
[----:B------:R-:W4:Y:S01]  /*54b0*/  MUFU.EX2 R91, R91 ;  /* 0x0000005b005b7308 */ /* 0x000f220000000800 */
[----:B------:R-:W-:Y:S02]  /*54c0*/  FMUL.FTZ R137, R57, R76 ;  /* 0x0000004c39897220 */ /* 0x000fe40000410000 */
[-C--:B------:R-:W-:Y:S01]  /*54d0*/  FMUL.FTZ R88, R50, R82.reuse ;  /* 0x0000005232587220 */ /* 0x080fe20000410000 */
[----:B------:R-:W-:Y:S01]  /*54e0*/  PRMT R102, RZ, 0x5410, R69 ;  /* 0x00005410ff667816 */ /* 0x000fe20000000045 */
[----:B------:R-:W-:Y:S02]  /*54f0*/  FMUL.FTZ R86, R56, R43 ;  /* 0x0000002b38567220 */ /* 0x000fe40000410000 */
[----:B------:R-:W-:Y:S01]  /*5500*/  FMUL.FTZ R79, R49, R82 ;  /* 0x00000052314f7220 */ /* 0x000fe20000410000 */
[----:B------:R-:W1:Y:S01]  /*5510*/  MUFU.EX2 R90, R90 ;  /* 0x0000005a005a7308 */ /* 0x000e620000000800 */
[----:B0-----:R-:W-:Y:S01]  /*5520*/  FMUL.FTZ R100, R133, R94 ;  /* 0x0000005e85647220 */ /* 0x001fe20000410000 */
[----:B------:R-:W-:Y:S01]  /*5530*/  PRMT R99, RZ, 0x5410, R68 ;  /* 0x00005410ff637816 */ /* 0x000fe20000000044 */
[----:B------:R-:W-:-:S02]  /*5540*/  FMUL.FTZ R87, R55, R98 ;  /* 0x0000006237577220 */ /* 0x000fc40000410000 */
[----:B------:R-:W-:Y:S01]  /*5550*/  FMUL.FTZ R78, R48, R82 ;  /* 0x00000052304e7220 */ /* 0x000fe20000410000 */
[----:B------:R-:W-:Y:S01]  /*5560*/  PRMT R104, RZ, 0x5410, R67 ;  /* 0x00005410ff687816 */ /* 0x000fe20000000043 */
[----:B------:R-:W-:Y:S01]  /*5570*/  FFMA.FTZ R98, R137, R94, R86 ;  /* 0x0000005e89627223 */ /* 0x000fe20000010056 */
[----:B------:R-:W0:Y:S01]  /*5580*/  MUFU.EX2 R89, R89 ;  /* 0x0000005900597308 */ /* 0x000e220000000800 */
[C---:B--2---:R-:W-:Y:S01]  /*5590*/  FMUL.FTZ R43, R93.reuse, R100 ;  /* 0x000000645d2b7220 */ /* 0x044fe20000410000 */
[----:B------:R-:W-:Y:S01]  /*55a0*/  PRMT R101, RZ, 0x5410, R66 ;  /* 0x00005410ff657816 */ /* 0x000fe20000000042 */
[----:B------:R-:W-:Y:S01]  /*55b0*/  FMUL.FTZ R120, R54, R97 ;  /* 0x0000006136787220 */ /* 0x000fe20000410000 */
[----:B------:R-:W-:Y:S01]  /*55c0*/  PRMT R42, RZ, 0x5410, R65 ;  /* 0x00005410ff2a7816 */ /* 0x000fe20000000041 */
[----:B------:R-:W-:Y:S01]  /*55d0*/  FFMA.FTZ R97, R93, R98, R87 ;  /* 0x000000625d617223 */ /* 0x000fe20000010057 */
[----:B------:R-:W-:Y:S01]  /*55e0*/  PRMT R96, RZ, 0x5410, R63 ;  /* 0x00005410ff607816 */ /* 0x000fe2000000003f */
[C---:B---3--:R-:W-:Y:S01]  /*55f0*/  FMUL.FTZ R98, R92.reuse, R43 ;  /* 0x0000002b5c627220 */ /* 0x048fe20000410000 */
[----:B------:R-:W2:Y:S01]  /*5600*/  MUFU.EX2 R88, R88 ;  /* 0x0000005800587308 */ /* 0x000ea20000000800 */
[----:B------:R-:W-:Y:S01]  /*5610*/  FMUL.FTZ R121, R53, R102 ;  /* 0x0000006635797220 */ /* 0x000fe20000410000 */
[----:B------:R3:W5:Y:S01]  /*5620*/  @!P0 LDG.E.64 R80, [R40.64] ;  /* 0x0000002228508981 */ /* 0x000762000c1e1b00 */
[----:B------:R-:W-:Y:S01]  /*5630*/  FFMA.FTZ R100, R92, R97, R120 ;  /* 0x000000615c647223 */ /* 0x000fe20000010078 */
[----:B------:R-:W-:Y:S01]  /*5640*/  PRMT R83, RZ, 0x5410, R62 ;  /* 0x00005410ff537816 */ /* 0x000fe2000000003e */
[----:B----4-:R-:W-:Y:S01]  /*5650*/  FMUL.FTZ R97, R91, R98 ;  /* 0x000000625b617220 */ /* 0x010fe20000410000 */
[----:B------:R-:W-:Y:S01]  /*5660*/  ISETP.GT.U32.AND P0, PT, R139, 0x1f, PT ;  /* 0x0000001f8b00780c */ /* 0x000fe20003f04070 */
[----:B------:R-:W-:Y:S01]  /*5670*/  FMUL.FTZ R77, R47, R82 ;  /* 0x000000522f4d7220 */ /* 0x000fe20000410000 */
[----:B------:R-:W4:Y:S01]  /*5680*/  MUFU.EX2 R79, R79 ;  /* 0x0000004f004f7308 */ /* 0x000f220000000800 */
[----:B------:R-:W-:Y:S01]  /*5690*/  FMUL.FTZ R122, R52, R99 ;  /* 0x00000063347a7220 */ /* 0x000fe20000410000 */
[----:B------:R-:W-:Y:S01]  /*56a0*/  LEA.HI R138, R139, R139, RZ, 0x1e ;  /* 0x0000008b8b8a7211 */ /* 0x000fe200078ff0ff */
[----:B------:R-:W-:Y:S01]  /*56b0*/  FFMA.FTZ R99, R91, R100, R121 ;  /* 0x000000645b637223 */ /* 0x000fe20000010079 */
[----:B---3--:R-:W-:Y:S01]  /*56c0*/  PRMT R41, RZ, 0x5410, R64 ;  /* 0x00005410ff297816 */ /* 0x008fe20000000040 */
[----:B-1----:R-:W-:Y:S01]  /*56d0*/  FMUL.FTZ R98, R90, R97 ;  /* 0x000000615a627220 */ /* 0x002fe20000410000 */
[----:B------:R-:W-:Y:S01]  /*56e0*/  PRMT R40, RZ, 0x5410, R61 ;  /* 0x00005410ff287816 */ /* 0x000fe2000000003d */
[----:B------:R-:W-:Y:S01]  /*56f0*/  FMUL.FTZ R76, R46, R82 ;  /* 0x000000522e4c7220 */ /* 0x000fe20000410000 */
[----:B------:R-:W1:Y:S01]  /*5700*/  MUFU.EX2 R78, R78 ;  /* 0x0000004e004e7308 */ /* 0x000e620000000800 */
[----:B------:R-:W-:Y:S01]  /*5710*/  FFMA.FTZ R100, R90, R99, R122 ;  /* 0x000000635a647223 */ /* 0x000fe2000001007a */
[----:B------:R-:W-:Y:S01]  /*5720*/  BSSY B0, `(.L_x_45) ;  /* 0x0000084000007945 */ /* 0x000fe20003800000 */
[----:B0-----:R-:W-:-:S02]  /*5730*/  FMUL.FTZ R99, R89, R98 ;  /* 0x0000006259637220 */ /* 0x001fc40000410000 */
[----:B------:R-:W-:Y:S02]  /*5740*/  FMUL.FTZ R123, R51, R104 ;  /* 0x00000068337b7220 */ /* 0x000fe40000410000 */
[----:B--2---:R-:W-:Y:S01]  /*5750*/  FMUL.FTZ R98, R88, R99 ;  /* 0x0000006358627220 */ /* 0x004fe20000410000 */
[----:B------:R-:W0:Y:S01]  /*5760*/  MUFU.EX2 R77, R77 ;  /* 0x0000004d004d7308 */ /* 0x000e220000000800 */
[----:B------:R-:W-:Y:S02]  /*5770*/  FMUL.FTZ R43, R45, R82 ;  /* 0x000000522d2b7220 */ /* 0x000fe40000410000 */
[----:B------:R-:W-:Y:S02]  /*5780*/  FMUL.FTZ R124, R50, R101 ;  /* 0x00000065327c7220 */ /* 0x000fe40000410000 */
[----:B------:R-:W-:Y:S02]  /*5790*/  FFMA.FTZ R101, R89, R100, R123 ;  /* 0x0000006459657223 */ /* 0x000fe4000001007b */
[----:B----4-:R-:W-:Y:S01]  /*57a0*/  FMUL.FTZ R99, R79, R98 ;  /* 0x000000624f637220 */ /* 0x010fe20000410000 */
[----:B------:R-:W2:Y:S01]  /*57b0*/  MUFU.EX2 R76, R76 ;  /* 0x0000004c004c7308 */ /* 0x000ea20000000800 */
[----:B------:R-:W-:-:S02]  /*57c0*/  FMUL.FTZ R97, R44, R82 ;  /* 0x000000522c617220 */ /* 0x000fc40000410000 */
[----:B------:R-:W-:Y:S02]  /*57d0*/  FMUL.FTZ R125, R49, R42 ;  /* 0x0000002a317d7220 */ /* 0x000fe40000410000 */
[----:B------:R-:W-:Y:S02]  /*57e0*/  FFMA.FTZ R100, R88, R101, R124 ;  /* 0x0000006558647223 */ /* 0x000fe4000001007c */
[----:B------:R-:W-:Y:S01]  /*57f0*/  FMUL.FTZ R127, R47, R96 ;  /* 0x000000602f7f7220 */ /* 0x000fe20000410000 */
[----:B------:R-:W3:Y:S01]  /*5800*/  MUFU.EX2 R43, R43 ;  /* 0x0000002b002b7308 */ /* 0x000ee20000000800 */
[----:B-1----:R-:W-:Y:S02]  /*5810*/  FMUL.FTZ R96, R78, R99 ;  /* 0x000000634e607220 */ /* 0x002fe40000410000 */
[----:B------:R-:W-:Y:S02]  /*5820*/  FMUL.FTZ R126, R48, R41 ;  /* 0x00000029307e7220 */ /* 0x000fe40000410000 */
[----:B------:R-:W-:-:S02]  /*5830*/  FFMA.FTZ R101, R79, R100, R125 ;  /* 0x000000644f657223 */ /* 0x000fc4000001007d */
[----:B------:R-:W-:Y:S01]  /*5840*/  FMUL.FTZ R128, R46, R83 ;  /* 0x000000532e807220 */ /* 0x000fe20000410000 */
[----:B------:R1:W4:Y:S01]  /*5850*/  MUFU.EX2 R42, R97 ;  /* 0x00000061002a7308 */ /* 0x0003220000000800 */
[----:B------:R-:W-:Y:S02]  /*5860*/  FMUL.FTZ R41, R39, R82 ;  /* 0x0000005227297220 */ /* 0x000fe40000410000 */
[----:B0-----:R-:W-:Y:S02]  /*5870*/  FMUL.FTZ R83, R77, R96 ;  /* 0x000000604d537220 */ /* 0x001fe40000410000 */
[----:B------:R-:W-:Y:S02]  /*5880*/  FFMA.FTZ R98, R78, R101, R126 ;  /* 0x000000654e627223 */ /* 0x000fe4000001007e */
[----:B--2---:R-:W-:Y:S01]  /*5890*/  FMUL.FTZ R96, R76, R83 ;  /* 0x000000534c607220 */ /* 0x004fe20000410000 */
[----:B------:R-:W-:Y:S01]  /*58a0*/  PRMT R83, RZ, 0x5410, R60 ;  /* 0x00005410ff537816 */ /* 0x000fe2000000003c */
[----:B------:R-:W0:Y:S01]  /*58b0*/  MUFU.EX2 R41, R41 ;  /* 0x0000002900297308 */ /* 0x000e220000000800 */
[----:B------:R-:W-:-:S02]  /*58c0*/  FMUL.FTZ R82, R38, R82 ;  /* 0x0000005226527220 */ /* 0x000fc40000410000 */
[----:B-1----:R-:W-:Y:S02]  /*58d0*/  FFMA.FTZ R97, R77, R98, R127 ;  /* 0x000000624d617223 */ /* 0x002fe4000001007f */
[----:B------:R-:W-:Y:S02]  /*58e0*/  FMUL.FTZ R129, R45, R40 ;  /* 0x000000282d817220 */ /* 0x000fe40000410000 */
[----:B------:R-:W-:Y:S01]  /*58f0*/  FMUL.FTZ R130, R44, R83 ;  /* 0x000000532c827220 */ /* 0x000fe20000410000 */
[----:B------:R1:W2:Y:S01]  /*5900*/  MUFU.EX2 R40, R82 ;  /* 0x0000005200287308 */ /* 0x0002a20000000800 */
[----:B------:R-:W-:Y:S02]  /*5910*/  FFMA.FTZ R98, R76, R97, R128 ;  /* 0x000000614c627223 */ /* 0x000fe40000010080 */
[C---:B---3--:R-:W-:Y:S02]  /*5920*/  FMUL.FTZ R83, R43.reuse, R96 ;  /* 0x000000602b537220 */ /* 0x048fe40000410000 */
[----:B------:R-:W-:-:S02]  /*5930*/  FFMA.FTZ R97, R43, R98, R129 ;  /* 0x000000622b617223 */ /* 0x000fc40000010081 */
[C---:B----4-:R-:W-:Y:S01]  /*5940*/  FMUL.FTZ R96, R42.reuse, R83 ;  /* 0x000000532a607220 */ /* 0x050fe20000410000 */
[----:B------:R-:W-:Y:S01]  /*5950*/  PRMT R83, RZ, 0x5410, R58 ;  /* 0x00005410ff537816 */ /* 0x000fe2000000003a */
[----:B------:R-:W-:Y:S01]  /*5960*/  FFMA.FTZ R98, R42, R97, R130 ;  /* 0x000000612a627223 */ /* 0x000fe20000010082 */
[----:B-1----:R-:W-:Y:S01]  /*5970*/  PRMT R82, RZ, 0x5410, R59 ;  /* 0x00005410ff527816 */ /* 0x002fe2000000003b */
[----:B-----5:R-:W-:Y:S02]  /*5980*/  FMUL.FTZ R84, R84, R85 ;  /* 0x0000005554547220 */ /* 0x020fe40000410000 */
[----:B------:R-:W-:Y:S02]  /*5990*/  FMUL.FTZ R132, R38, R83 ;  /* 0x0000005326847220 */ /* 0x000fe40000410000 */
[----:B------:R-:W-:Y:S02]  /*59a0*/  FMUL.FTZ R131, R39, R82 ;  /* 0x0000005227837220 */ /* 0x000fe40000410000 */
[----:B0-----:R-:W-:-:S02]  /*59b0*/  FMUL.FTZ R83, R41, R96 ;  /* 0x0000006029537220 */ /* 0x001fc40000410000 */
[----:B------:R-:W-:Y:S02]  /*59c0*/  FFMA.FTZ R97, R41, R98, R131 ;  /* 0x0000006229617223 */ /* 0x000fe40000010083 */
[C---:B--2---:R-:W-:Y:S02]  /*59d0*/  FMUL.FTZ R82, R40.reuse, R83 ;  /* 0x0000005328527220 */ /* 0x044fe40000410000 */
[----:B------:R-:W-:Y:S02]  /*59e0*/  FFMA.FTZ R83, R40, R97, R132 ;  /* 0x0000006128537223 */ /* 0x000fe40000010084 */
[-C--:B------:R-:W-:Y:S02]  /*59f0*/  FMUL.FTZ R96, R37, R84.reuse ;  /* 0x0000005425607220 */ /* 0x080fe40000410000 */
[-C--:B------:R-:W-:Y:S01]  /*5a00*/  FMUL.FTZ R97, R36, R84.reuse ;  /* 0x0000005424617220 */ /* 0x080fe20000410000 */
[----:B------:R0:W-:Y:S01]  /*5a10*/  STS.64 [R138.X8+0x10d0], R82 ;  /* 0x0010d0528a007388 */ /* 0x0001e20000008a00 */
        /* <DEDUP_REMOVED lines=13> */
[----:B------:R-:W-:Y:S01]  /*5af0*/  FMUL.FTZ R111, R22, R84 ;  /* 0x00000054166f7220 */ /* 0x000fe20000410000 */
[----:B------:R-:W-:Y:S06]  /*5b00*/  BAR.SYNC.DEFER_BLOCKING 0x0 ;  /* 0x0000000000007b1d */ /* 0x000fec0000010000 */
[----:B------:R-:W-:Y:S05]  /*5b10*/  @P0 BRA `(.L_x_46) ;  /* 0x0000044000000947 */ /* 0x000fea0003800000 */
[----:B0-----:R-:W-:-:S05]  /*5b20*/  IMAD R141, R139, 0x28, RZ ;  /* 0x000000288b8d7824 */ /* 0x001fca00078e02ff */
[----:B------:R-:W-:Y:S04]  /*5b30*/  LDS.64 R82, [R141+0x10d0] ;  /* 0x0010d0008d527984 */ /* 0x000fe80000000a00 */
[----:B------:R-:W0:Y:S02]  /*5b40*/  LDS.64 R84, [R141+0x10d8] ;  /* 0x0010d8008d547984 */ /* 0x000e240000000a00 */
[-C--:B0-----:R-:W-:Y:S02]  /*5b50*/  FMUL.FTZ R156, R82, R84.reuse ;  /* 0x00000054529c7220 */ /* 0x081fe40000410000 */
[----:B------:R-:W-:Y:S02]  /*5b60*/  FFMA.FTZ R85, R83, R84, R85 ;  /* 0x0000005453557223 */ /* 0x000fe40000010055 */
[----:B------:R-:W0:Y:S02]  /*5b70*/  LDS.64 R82, [R141+0x10e0] ;  /* 0x0010e0008d527984 */ /* 0x000e240000000a00 */
[----:B0-----:R-:W-:-:S02]  /*5b80*/  FMUL.FTZ R156, R82, R156 ;  /* 0x0000009c529c7220 */ /* 0x001fc40000410000 */
[----:B------:R-:W-:Y:S02]  /*5b90*/  FFMA.FTZ R85, R82, R85, R83 ;  /* 0x0000005552557223 */ /* 0x000fe40000010053 */
[----:B------:R-:W0:Y:S02]  /*5ba0*/  LDS.64 R82, [R141+0x10e8] ;  /* 0x0010e8008d527984 */ /* 0x000e240000000a00 */
[C---:B0-----:R-:W-:Y:S02]  /*5bb0*/  FFMA.FTZ R85, R82.reuse, R85, R83 ;  /* 0x0000005552557223 */ /* 0x041fe40000010053 */
[----:B------:R-:W-:Y:S01]  /*5bc0*/  FMUL.FTZ R156, R82, R156 ;  /* 0x0000009c529c7220 */ /* 0x000fe20000410000 */
[----:B------:R-:W-:Y:S05]  /*5bd0*/  BRA.DIV ~URZ, `(.L_x_47) ;  /* 0x000039f27f007947 */ /* 0x000fea000b800000 */
[----:B------:R0:W1:Y:S02]  /*5be0*/  SHFL.UP PT, R159, R156, 0x1, RZ ;  /* 0x042000009c9f7989 */ /* 0x00006400000e00ff */
.L_x_71:
[----:B------:R-:W-:Y:S05]  /*5bf0*/  BRA.DIV ~URZ, `(.L_x_48) ;  /* 0x00003a327f007947 */ /* 0x000fea000b800000 */
[----:B------:R-:W2:Y:S01]  /*5c00*/  SHFL.UP PT, R82, R85, 0x1, RZ ;  /* 0x0420000055527989 */ /* 0x000ea200000e00ff */
[----:B------:R-:W-:-:S13]  /*5c10*/  ISETP.GE.AND P0, PT, R142, 0x1, PT ;  /* 0x000000018e00780c */ /* 0x000fda0003f06270 */
[C---:B--2---:R-:W-:Y:S02]  /*5c20*/  @P0 FFMA.FTZ R85, R156.reuse, R82, R85 ;  /* 0x000000529c550223 */ /* 0x044fe40000010055 */
[----:B01----:R-:W-:Y:S01]  /*5c30*/  @P0 FMUL.FTZ R156, R156, R159 ;  /* 0x0000009f9c9c0220 */ /* 0x003fe20000410000 */
[----:B------:R-:W-:Y:S02]  /*5c40*/  ISETP.GE.AND P0, PT, R142, 0x2, PT ;  /* 0x000000028e00780c */ /* 0x000fe40003f06270 */
[----:B------:R-:W0:Y:S04]  /*5c50*/  SHFL.UP PT, R82, R85, 0x2, RZ ;  /* 0x0440000055527989 */ /* 0x000e2800000e00ff */
[----:B------:R-:W1:Y:S07]  /*5c60*/  SHFL.UP PT, R83, R156, 0x2, RZ ;  /* 0x044000009c537989 */ /* 0x000e6e00000e00ff */
[----:B0-----:R-:W-:-:S02]  /*5c70*/  @P0 FFMA.FTZ R85, R82, R156, R85 ;  /* 0x0000009c52550223 */ /* 0x001fc40000010055 */
[----:B-1----:R-:W-:-:S03]  /*5c80*/  @P0 FMUL.FTZ R156, R83, R156 ;  /* 0x0000009c539c0220 */ /* 0x002fc60000410000 */
[----:B------:R-:W0:Y:S01]  /*5c90*/  SHFL.UP PT, R82, R85, 0x4, RZ ;  /* 0x0480000055527989 */ /* 0x000e2200000e00ff */
[----:B------:R-:W-:-:S03]  /*5ca0*/  ISETP.GE.AND P0, PT, R142, 0x4, PT ;  /* 0x000000048e00780c */ /* 0x000fc60003f06270 */
[----:B------:R-:W1:Y:S10]  /*5cb0*/  SHFL.UP PT, R83, R156, 0x4, RZ ;  /* 0x048000009c537989 */ /* 0x000e7400000e00ff */
[----:B0-----:R-:W-:-:S02]  /*5cc0*/  @P0 FFMA.FTZ R85, R156, R82, R85 ;  /* 0x000000529c550223 */ /* 0x001fc40000010055 */
[----:B-1----:R-:W-:-:S03]  /*5cd0*/  @P0 FMUL.FTZ R156, R156, R83 ;  /* 0x000000539c9c0220 */ /* 0x002fc60000410000 */
[----:B------:R-:W0:Y:S01]  /*5ce0*/  SHFL.UP PT, R82, R85, 0x8, RZ ;  /* 0x0500000055527989 */ /* 0x000e2200000e00ff */
[----:B------:R-:W-:-:S03]  /*5cf0*/  ISETP.GE.AND P0, PT, R142, 0x8, PT ;  /* 0x000000088e00780c */ /* 0x000fc60003f06270 */
[----:B------:R-:W1:Y:S10]  /*5d00*/  SHFL.UP PT, R83, R156, 0x8, RZ ;  /* 0x050000009c537989 */ /* 0x000e7400000e00ff */
[----:B0-----:R-:W-:-:S02]  /*5d10*/  @P0 FFMA.FTZ R85, R156, R82, R85 ;  /* 0x000000529c550223 */ /* 0x001fc40000010055 */
[----:B-1----:R-:W-:-:S03]  /*5d20*/  @P0 FMUL.FTZ R156, R156, R83 ;  /* 0x000000539c9c0220 */ /* 0x002fc60000410000 */
[----:B------:R0:W1:Y:S04]  /*5d30*/  SHFL.UP PT, R82, R85, 0x10, RZ ;  /* 0x0600000055527989 */ /* 0x00006800000e00ff */
[----:B------:R0:W2:Y:S02]  /*5d40*/  SHFL.UP PT, R159, R156, 0x10, RZ ;  /* 0x060000009c9f7989 */ /* 0x0000a400000e00ff */
.L_x_72:
[----:B------:R-:W-:-:S13]  /*5d50*/  ISETP.GE.AND P0, PT, R142, 0x10, PT ;  /* 0x000000108e00780c */ /* 0x000fda0003f06270 */
[-C--:B01----:R-:W-:Y:S02]  /*5d60*/  @P0 FFMA.FTZ R85, R82, R156.reuse, R85 ;  /* 0x0000009c52550223 */ /* 0x083fe40000010055 */
[----:B--2---:R-:W-:Y:S01]  /*5d70*/  @P0 FMUL.FTZ R156, R159, R156 ;  /* 0x0000009c9f9c0220 */ /* 0x004fe20000410000 */
[----:B------:R-:W-:Y:S05]  /*5d80*/  BRA.CONV ~URZ, `(.L_x_49) ;  /* 0x000000437f007947 */ /* 0x000fea000b800000 */
[----:B------:R-:W-:Y:S01]  /*5d90*/  MOV R82, R156 ;  /* 0x0000009c00527202 */ /* 0x000fe20000000f00 */
[----:B------:R-:W-:Y:S01]  /*5da0*/  IMAD.MOV.U32 R84, RZ, RZ, 0x1f ;  /* 0x0000001fff547424 */ /* 0x000fe200078e00ff */
[----:B------:R-:W-:Y:S02]  /*5db0*/  MOV R83, 0x5dd0 ;  /* 0x00005dd000537802 */ /* 0x000fe40000000f00 */
[----:B------:R-:W-:Y:S05]  /*5dc0*/  CALL.REL.NOINC `($__internal_4_$__cuda_sm70_shflsync_idx_p) ;  /* 0x0000438000007944 */ /* 0x000fea0003c00000 */
.L_x_49:
[----:B------:R-:W-:Y:S05]  /*5dd0*/  BRA.CONV ~URZ, `(.L_x_50) ;  /* 0x000000437f007947 */ /* 0x000fea000b800000 */
[----:B------:R-:W-:Y:S01]  /*5de0*/  MOV R82, R85 ;  /* 0x0000005500527202 */ /* 0x000fe20000000f00 */
[----:B-1----:R-:W-:Y:S01]  /*5df0*/  IMAD.MOV.U32 R84, RZ, RZ, 0x1f ;  /* 0x0000001fff547424 */ /* 0x002fe200078e00ff */
[----:B------:R-:W-:Y:S02]  /*5e00*/  MOV R83, 0x5e20 ;  /* 0x00005e2000537802 */ /* 0x000fe40000000f00 */
[----:B0-2---:R-:W-:Y:S05]  /*5e10*/  CALL.REL.NOINC `($__internal_4_$__cuda_sm70_shflsync_idx_p) ;  /* 0x0000433000007944 */ /* 0x005fea0003c00000 */
.L_x_50:
[----:B------:R-:W-:Y:S05]  /*5e20*/  BRA.DIV ~URZ, `(.L_x_51) ;  /* 0x00003b827f007947 */ /* 0x000fea000b800000 */
[----:B------:R-:W3:Y:S04]  /*5e30*/  SHFL.IDX PT, R80, R80, RZ, 0x1f ;  /* 0x00001fff50507589 */ /* 0x000ee800000e0000 */
[----:B------:R-:W4:Y:S04]  /*5e40*/  SHFL.IDX PT, R81, R81, RZ, 0x1f ;  /* 0x00001fff51517589 */ /* 0x000f2800000e0000 */
[----:B------:R-:W2:Y:S04]  /*5e50*/  SHFL.UP PT, R156, R156, 0x1, RZ ;  /* 0x042000009c9c7989 */ /* 0x000ea800000e00ff */
[----:B------:R-:W1:Y:S02]  /*5e60*/  SHFL.UP PT, R85, R85, 0x1, RZ ;  /* 0x0420000055557989 */ /* 0x000e6400000e00ff */
.L_x_73:
[----:B------:R-:W5:Y:S01]  /*5e70*/  LDS.64 R82, [R141+0x10d0] ;  /* 0x0010d0008d527984 */ /* 0x000f620000000a00 */
[----:B-12-4-:R-:W-:-:S02]  /*5e80*/  @P2 FFMA.FTZ R81, R81, R156, R85 ;  /* 0x0000009c51512223 */ /* 0x016fc40000010055 */
[----:B---3--:R-:W-:-:S05]  /*5e90*/  @P2 FMUL.FTZ R80, R80, R156 ;  /* 0x0000009c50502220 */ /* 0x008fca0000410000 */
[----:B------:R-:W-:Y:S01]  /*5ea0*/  STS.64 [R141+0x10d0], R80 ;  /* 0x0010d0508d007388 */ /* 0x000fe20000000a00 */
[C---:B-----5:R-:W-:Y:S02]  /*5eb0*/  FFMA.FTZ R83, R82.reuse, R81, R83 ;  /* 0x0000005152537223 */ /* 0x060fe40000010053 */
[----:B------:R-:W-:Y:S02]  /*5ec0*/  FMUL.FTZ R82, R82, R80 ;  /* 0x0000005052527220 */ /* 0x000fe40000410000 */
[----:B------:R-:W1:Y:S04]  /*5ed0*/  LDS.64 R80, [R141+0x10d8] ;  /* 0x0010d8008d507984 */ /* 0x000e680000000a00 */
[----:B------:R-:W-:Y:S01]  /*5ee0*/  STS.64 [R141+0x10d8], R82 ;  /* 0x0010d8528d007388 */ /* 0x000fe20000000a00 */
[----:B-1----:R-:W-:-:S02]  /*5ef0*/  FFMA.FTZ R81, R80, R83, R81 ;  /* 0x0000005350517223 */ /* 0x002fc40000010051 */
[----:B------:R-:W-:Y:S02]  /*5f00*/  FMUL.FTZ R80, R80, R82 ;  /* 0x0000005250507220 */ /* 0x000fe40000410000 */
[----:B------:R-:W1:Y:S04]  /*5f10*/  LDS.64 R82, [R141+0x10e0] ;  /* 0x0010e0008d527984 */ /* 0x000e680000000a00 */
[----:B------:R2:W-:Y:S01]  /*5f20*/  STS.64 [R141+0x10e0], R80 ;  /* 0x0010e0508d007388 */ /* 0x0005e20000000a00 */
[C---:B-1----:R-:W-:Y:S02]  /*5f30*/  FFMA.FTZ R83, R82.reuse, R81, R83 ;  /* 0x0000005152537223 */ /* 0x042fe40000010053 */
[----:B------:R-:W-:-:S05]  /*5f40*/  FMUL.FTZ R82, R82, R80 ;  /* 0x0000005052527220 */ /* 0x000fca0000410000 */
[----:B------:R2:W-:Y:S02]  /*5f50*/  STS.64 [R141+0x10e8], R82 ;  /* 0x0010e8528d007388 */ /* 0x0005e40000000a00 */
.L_x_46:
[----:B0-----:R-:W-:Y:S05]  /*5f60*/  BSYNC B0 ;  /* 0x0000000000007941 */ /* 0x001fea0003800000 */
.L_x_45:
[----:B------:R-:W-:Y:S01]  /*5f70*/  WARPSYNC 0xffffffff ;  /* 0xffffffff00007948 */ /* 0x000fe20003800000 */
[----:B------:R-:W-:Y:S01]  /*5f80*/  BAR.SYNC.DEFER_BLOCKING 0x0 ;  /* 0x0000000000007b1d */ /* 0x000fe20000010000 */
[----:B--2---:R-:W-:Y:S01]  /*5f90*/  FMUL.FTZ R82, R40, R95 ;  /* 0x0000005f28527220 */ /* 0x004fe20000410000 */
[----:B------:R-:W-:-:S03]  /*5fa0*/  MOV R84, UR7 ;  /* 0x0000000700547c02 */ /* 0x000fc60008000f00 */
[----:B------:R-:W-:Y:S01]  /*5fb0*/  FMUL.FTZ R81, R41, R82 ;  /* 0x0000005229517220 */ /* 0x000fe20000410000 */
[----:B------:R-:W-:Y:S01]  /*5fc0*/  ULDC UR16, c[0x0][0x174] ;  /* 0x00005d0000107ab9 */ /* 0x000fe20000000800 */
[----:B------:R-:W-:Y:S01]  /*5fd0*/  BSSY B0, `(.L_x_52) ;  /* 0x0000078000007945 */ /* 0x000fe20003800000 */
[----:B------:R-:W-:-:S06]  /*5fe0*/  UISETP.GE.AND UP0, UPT, UR24, UR16, UPT ;  /* 0x000000101800728c */ /* 0x000fcc000bf06270 */
[----:B------:R-:W-:-:S04]  /*5ff0*/  PLOP3.LUT P0, PT, PT, PT, UP0, 0x80, 0x0 ;  /* 0x000000000000781c */ /* 0x000fc80003f0f008 */
[----:B------:R-:W-:Y:S01]  /*6000*/  ISETP.NE.OR P0, PT, R161, RZ, P0 ;  /* 0x000000ffa100720c */ /* 0x000fe20000705670 */
[----:B------:R-:W0:Y:S02]  /*6010*/  LDS R80, [R138.X8+0x10d4] ;  /* 0x0010d4008a507984 */ /* 0x000e240000008800 */
[----:B0-----:R-:W-:Y:S02]  /*6020*/  FFMA.FTZ R133, R133, R80, R137 ;  /* 0x0000005085857223 */ /* 0x001fe40000010089 */
[----:B------:R-:W-:Y:S02]  /*6030*/  FFMA.FTZ R80, R40, R111, R110 ;  /* 0x0000006f28507223 */ /* 0x000fe4000001006e */
[----:B------:R-:W-:Y:S02]  /*6040*/  FFMA.FTZ R137, R94, R133, R86 ;  /* 0x000000855e897223 */ /* 0x000fe40000010056 */
[----:B------:R-:W-:Y:S02]  /*6050*/  FFMA.FTZ R83, R41, R80, R109 ;  /* 0x0000005029537223 */ /* 0x000fe4000001006d */
[----:B------:R-:W-:-:S02]  /*6060*/  FMUL.FTZ R80, R42, R81 ;  /* 0x000000512a507220 */ /* 0x000fc40000410000 */
[----:B------:R-:W-:Y:S02]  /*6070*/  FFMA.FTZ R82, R42, R83, R108 ;  /* 0x000000532a527223 */ /* 0x000fe4000001006c */
[C---:B------:R-:W-:Y:S02]  /*6080*/  FMUL.FTZ R81, R43.reuse, R80 ;  /* 0x000000502b517220 */ /* 0x040fe40000410000 */
[----:B------:R-:W-:Y:S02]  /*6090*/  FFMA.FTZ R83, R43, R82, R107 ;  /* 0x000000522b537223 */ /* 0x000fe4000001006b */
[C---:B------:R-:W-:Y:S02]  /*60a0*/  FMUL.FTZ R80, R76.reuse, R81 ;  /* 0x000000514c507220 */ /* 0x040fe40000410000 */
[----:B------:R-:W-:Y:S02]  /*60b0*/  FFMA.FTZ R82, R76, R83, R106 ;  /* 0x000000534c527223 */ /* 0x000fe4000001006a */
[----:B------:R-:W-:-:S02]  /*60c0*/  FMUL.FTZ R81, R77, R80 ;  /* 0x000000504d517220 */ /* 0x000fc40000410000 */
[----:B------:R-:W-:Y:S02]  /*60d0*/  FFMA.FTZ R83, R77, R82, R105 ;  /* 0x000000524d537223 */ /* 0x000fe40000010069 */
[C---:B------:R-:W-:Y:S02]  /*60e0*/  FMUL.FTZ R80, R78.reuse, R81 ;  /* 0x000000514e507220 */ /* 0x040fe40000410000 */
[----:B------:R-:W-:Y:S02]  /*60f0*/  FFMA.FTZ R82, R78, R83, R104 ;  /* 0x000000534e527223 */ /* 0x000fe40000010068 */
[----:B------:R-:W-:Y:S02]  /*6100*/  FFMA.FTZ R141, R93, R137, R87 ;  /* 0x000000895d8d7223 */ /* 0x000fe40000010057 */
[C---:B------:R-:W-:Y:S02]  /*6110*/  FMUL.FTZ R81, R79.reuse, R80 ;  /* 0x000000504f517220 */ /* 0x040fe40000410000 */
[----:B------:R-:W-:-:S02]  /*6120*/  FFMA.FTZ R83, R79, R82, R103 ;  /* 0x000000524f537223 */ /* 0x000fc40000010067 */
[----:B------:R-:W-:Y:S02]  /*6130*/  FFMA.FTZ R120, R92, R141, R120 ;  /* 0x0000008d5c787223 */ /* 0x000fe40000010078 */
[C---:B------:R-:W-:Y:S02]  /*6140*/  FMUL.FTZ R80, R88.reuse, R81 ;  /* 0x0000005158507220 */ /* 0x040fe40000410000 */
[----:B------:R-:W-:Y:S02]  /*6150*/  FFMA.FTZ R82, R88, R83, R102 ;  /* 0x0000005358527223 */ /* 0x000fe40000010066 */
[----:B------:R-:W-:Y:S02]  /*6160*/  FFMA.FTZ R121, R91, R120, R121 ;  /* 0x000000785b797223 */ /* 0x000fe40000010079 */
[C---:B------:R-:W-:Y:S02]  /*6170*/  FMUL.FTZ R81, R89.reuse, R80 ;  /* 0x0000005059517220 */ /* 0x040fe40000410000 */
[----:B------:R-:W-:-:S02]  /*6180*/  FFMA.FTZ R83, R89, R82, R101 ;  /* 0x0000005259537223 */ /* 0x000fc40000010065 */
[C---:B------:R-:W-:Y:S02]  /*6190*/  FFMA.FTZ R122, R90.reuse, R121, R122 ;  /* 0x000000795a7a7223 */ /* 0x040fe4000001007a */
        /* <DEDUP_REMOVED lines=9> */
[C---:B------:R-:W-:Y:S01]  /*6230*/  FMUL.FTZ R81, R93.reuse, R80 ;  /* 0x000000505d517220 */ /* 0x040fe20000410000 */
[----:B------:R-:W-:Y:S01]  /*6240*/  HFMA2.MMA R80, -RZ, RZ, 1.875, 0 ;  /* 0x3f800000ff507435 */ /* 0x000fe200000001ff */
[----:B------:R-:W-:-:S02]  /*6250*/  FFMA.FTZ R83, R93, R82, R97 ;  /* 0x000000525d537223 */ /* 0x000fc40000010061 */
[----:B------:R-:W-:Y:S02]  /*6260*/  FFMA.FTZ R126, R78, R125, R126 ;  /* 0x0000007d4e7e7223 */ /* 0x000fe4000001007e */
[C---:B------:R-:W-:Y:S02]  /*6270*/  FMUL.FTZ R82, R94.reuse, R81 ;  /* 0x000000515e527220 */ /* 0x040fe40000410000 */
[----:B------:R-:W-:Y:S02]  /*6280*/  IMAD.MOV.U32 R81, RZ, RZ, RZ ;  /* 0x000000ffff517224 */ /* 0x000fe400078e00ff */
[----:B------:R-:W-:Y:S02]  /*6290*/  FFMA.FTZ R127, R77, R126, R127 ;  /* 0x0000007e4d7f7223 */ /* 0x000fe4000001007f */
[----:B------:R-:W-:Y:S02]  /*62a0*/  FFMA.FTZ R83, R94, R83, R96 ;  /* 0x000000535e537223 */ /* 0x000fe40000010060 */
[----:B------:R0:W1:Y:S01]  /*62b0*/  @!P0 LDS.64 R80, [R84.X8+0x24e0] ;  /* 0x0024e00054508984 */ /* 0x0000620000008a00 */
[----:B------:R-:W-:Y:S01]  /*62c0*/  FFMA.FTZ R128, R76, R127, R128 ;  /* 0x0000007f4c807223 */ /* 0x000fe20000010080 */
[----:B------:R-:W-:-:S02]  /*62d0*/  ISETP.GT.U32.AND P0, PT, R139, 0x1f, PT ;  /* 0x0000001f8b00780c */ /* 0x000fc40003f04070 */
[----:B------:R0:W-:Y:S01]  /*62e0*/  STS.64 [R138.X8+0x15e0], R82 ;  /* 0x0015e0528a007388 */ /* 0x0001e20000008a00 */
[----:B------:R-:W-:-:S04]  /*62f0*/  FFMA.FTZ R129, R43, R128, R129 ;  /* 0x000000802b817223 */ /* 0x000fc80000010081 */
[----:B------:R-:W-:-:S04]  /*6300*/  FFMA.FTZ R130, R42, R129, R130 ;  /* 0x000000812a827223 */ /* 0x000fc80000010082 */
[----:B------:R-:W-:-:S04]  /*6310*/  FFMA.FTZ R131, R41, R130, R131 ;  /* 0x0000008229837223 */ /* 0x000fc80000010083 */
[----:B------:R-:W-:Y:S01]  /*6320*/  FFMA.FTZ R132, R40, R131, R132 ;  /* 0x0000008328847223 */ /* 0x000fe20000010084 */
[----:B------:R-:W-:Y:S06]  /*6330*/  BAR.SYNC.DEFER_BLOCKING 0x0 ;  /* 0x0000000000007b1d */ /* 0x000fec0000010000 */
[----:B------:R-:W-:Y:S05]  /*6340*/  @P0 BRA `(.L_x_53) ;  /* 0x0000040000000947 */ /* 0x000fea0003800000 */
[----:B0-----:R-:W-:Y:S01]  /*6350*/  IMAD R86, R139, 0x28, RZ ;  /* 0x000000288b567824 */ /* 0x001fe200078e02ff */
[C---:B------:R-:W-:Y:S02]  /*6360*/  ISETP.GE.U32.AND P0, PT, R161.reuse, 0x10, PT ;  /* 0x00000010a100780c */ /* 0x040fe40003f06070 */
[----:B------:R-:W-:-:S02]  /*6370*/  ISETP.GE.U32.AND P2, PT, R161, 0x18, PT ;  /* 0x00000018a100780c */ /* 0x000fc40003f46070 */
[----:B------:R-:W-:Y:S01]  /*6380*/  LDS.64 R82, [R86+0x15f0] ;  /* 0x0015f00056527984 */ /* 0x000fe20000000a00 */
[C---:B------:R-:W-:Y:S02]  /*6390*/  ISETP.GE.U32.AND P3, PT, R161.reuse, 0x1c, PT ;  /* 0x0000001ca100780c */ /* 0x040fe40003f66070 */
[C---:B------:R-:W-:Y:S01]  /*63a0*/  ISETP.GE.U32.AND P4, PT, R161.reuse, 0x1e, PT ;  /* 0x0000001ea100780c */ /* 0x040fe20003f86070 */
[----:B------:R-:W0:Y:S01]  /*63b0*/  LDS.64 R84, [R86+0x15f8] ;  /* 0x0015f80056547984 */ /* 0x000e220000000a00 */
[----:B------:R-:W-:Y:S01]  /*63c0*/  ISETP.NE.AND P5, PT, R161, 0x1f, PT ;  /* 0x0000001fa100780c */ /* 0x000fe20003fa5270 */
[C---:B0-----:R-:W-:Y:S02]  /*63d0*/  FMUL.FTZ R84, R82.reuse, R84 ;  /* 0x0000005452547220 */ /* 0x041fe40000410000 */
        /* <DEDUP_REMOVED lines=8> */
[----:B------:R0:W2:Y:S02]  /*6460*/  SHFL.DOWN PT, R87, R85, 0x1, 0x1f ;  /* 0x08201f0055577f89 */ /* 0x0000a400000e0000 */
.L_x_74:
[----:B------:R-:W-:Y:S05]  /*6470*/  BRA.DIV ~URZ, `(.L_x_55) ;  /* 0x000036e27f007947 */ /* 0x000fea000b800000 */
[----:B------:R-:W3:Y:S04]  /*6480*/  SHFL.DOWN PT, R82, R86, 0x1, 0x1f ;  /* 0x08201f0056527f89 */ /* 0x000ee800000e0000 */
[----:B-1----:R-:W-:Y:S04]  /*6490*/  SHFL.IDX PT, R159, R80, RZ, 0x1f ;  /* 0x00001fff509f7589 */ /* 0x002fe800000e0000 */
[----:B------:R-:W-:Y:S01]  /*64a0*/  SHFL.IDX PT, R83, R81, RZ, 0x1f ;  /* 0x00001fff51537589 */ /* 0x000fe200000e0000 */
[----:B---3--:R-:W-:-:S02]  /*64b0*/  @P5 FFMA.FTZ R86, R85, R82, R86 ;  /* 0x0000005255565223 */ /* 0x008fc40000010056 */
[----:B0-2---:R-:W-:-:S03]  /*64c0*/  @P5 FMUL.FTZ R85, R85, R87 ;  /* 0x0000005755555220 */ /* 0x005fc60000410000 */
[----:B------:R-:W0:Y:S02]  /*64d0*/  SHFL.DOWN PT, R82, R86, 0x2, 0x1f ;  /* 0x08401f0056527f89 */ /* 0x000e2400000e0000 */
[-C--:B0-----:R-:W-:Y:S02]  /*64e0*/  @!P4 FFMA.FTZ R86, R82, R85.reuse, R86 ;  /* 0x000000555256c223 */ /* 0x081fe40000010056 */
[----:B------:R-:W0:Y:S02]  /*64f0*/  SHFL.DOWN PT, R82, R85, 0x2, 0x1f ;  /* 0x08401f0055527f89 */ /* 0x000e2400000e0000 */
[----:B0-----:R-:W-:Y:S02]  /*6500*/  @!P4 FMUL.FTZ R85, R82, R85 ;  /* 0x000000555255c220 */ /* 0x001fe40000410000 */
[----:B------:R-:W0:Y:S02]  /*6510*/  SHFL.DOWN PT, R82, R86, 0x4, 0x1f ;  /* 0x08801f0056527f89 */ /* 0x000e2400000e0000 */
[----:B0-----:R-:W-:-:S02]  /*6520*/  @!P3 FFMA.FTZ R86, R85, R82, R86 ;  /* 0x000000525556b223 */ /* 0x001fc40000010056 */
[----:B------:R-:W0:Y:S02]  /*6530*/  SHFL.DOWN PT, R82, R85, 0x4, 0x1f ;  /* 0x08801f0055527f89 */ /* 0x000e2400000e0000 */
[----:B0-----:R-:W-:Y:S02]  /*6540*/  @!P3 FMUL.FTZ R85, R85, R82 ;  /* 0x000000525555b220 */ /* 0x001fe40000410000 */
[----:B------:R-:W0:Y:S02]  /*6550*/  SHFL.DOWN PT, R82, R86, 0x8, 0x1f ;  /* 0x09001f0056527f89 */ /* 0x000e2400000e0000 */
[C---:B0-----:R-:W-:Y:S02]  /*6560*/  @!P2 FFMA.FTZ R86, R85.reuse, R82, R86 ;  /* 0x000000525556a223 */ /* 0x041fe40000010056 */
[----:B------:R-:W0:Y:S02]  /*6570*/  SHFL.DOWN PT, R82, R85, 0x8, 0x1f ;  /* 0x09001f0055527f89 */ /* 0x000e2400000e0000 */
[----:B0-----:R-:W-:-:S02]  /*6580*/  @!P2 FMUL.FTZ R85, R85, R82 ;  /* 0x000000525555a220 */ /* 0x001fc40000410000 */
[----:B------:R-:W0:Y:S02]  /*6590*/  SHFL.DOWN PT, R82, R86, 0x10, 0x1f ;  /* 0x0a001f0056527f89 */ /* 0x000e2400000e0000 */
[C---:B0-----:R-:W-:Y:S02]  /*65a0*/  @!P0 FFMA.FTZ R86, R85.reuse, R82, R86 ;  /* 0x0000005255568223 */ /* 0x041fe40000010056 */
[----:B------:R-:W0:Y:S04]  /*65b0*/  SHFL.DOWN PT, R82, R85, 0x10, 0x1f ;  /* 0x0a001f0055527f89 */ /* 0x000e2800000e0000 */
[----:B------:R1:W2:Y:S04]  /*65c0*/  SHFL.IDX PT, R156, R86, RZ, 0x1f ;  /* 0x00001fff569c7589 */ /* 0x0002a800000e0000 */
[----:B------:R-:W3:Y:S01]  /*65d0*/  SHFL.DOWN PT, R86, R86, 0x1, 0x1f ;  /* 0x08201f0056567f89 */ /* 0x000ee200000e0000 */
[----:B0-----:R-:W-:-:S05]  /*65e0*/  @!P0 FMUL.FTZ R85, R85, R82 ;  /* 0x0000005255558220 */ /* 0x001fca0000410000 */
[----:B------:R1:W0:Y:S04]  /*65f0*/  SHFL.IDX PT, R87, R85, RZ, 0x1f ;  /* 0x00001fff55577589 */ /* 0x00022800000e0000 */
[----:B------:R-:W4:Y:S02]  /*6600*/  SHFL.DOWN PT, R85, R85, 0x1, 0x1f ;  /* 0x08201f0055557f89 */ /* 0x000f2400000e0000 */
.L_x_75:
[----:B--23--:R-:W-:Y:S01]  /*6610*/  ISETP.NE.AND P0, PT, R139, 0x1f, PT ;  /* 0x0000001f8b00780c */ /* 0x00cfe20003f05270 */
[-C--:B0-----:R-:W-:Y:S02]  /*6620*/  FFMA.FTZ R81, R81, R87.reuse, R156 ;  /* 0x0000005751517223 */ /* 0x081fe4000001009c */
[----:B------:R-:W-:Y:S02]  /*6630*/  IMAD.MOV.U32 R82, RZ, RZ, R159 ;  /* 0x000000ffff527224 */ /* 0x000fe400078e009f */
[----:B------:R-:W-:Y:S02]  /*6640*/  IMAD R156, R139, 0x28, RZ ;  /* 0x000000288b9c7824 */ /* 0x000fe400078e02ff */
[----:B------:R-:W-:-:S06]  /*6650*/  FMUL.FTZ R80, R80, R87 ;  /* 0x0000005750507220 */ /* 0x000fcc0000410000 */
[-C--:B----4-:R-:W-:Y:S02]  /*6660*/  @P0 FFMA.FTZ R83, R83, R85.reuse, R86 ;  /* 0x0000005553530223 */ /* 0x090fe40000010056 */
[----:B------:R-:W-:Y:S01]  /*6670*/  @P0 FMUL.FTZ R82, R82, R85 ;  /* 0x0000005552520220 */ /* 0x000fe20000410000 */
[----:B-1----:R-:W-:Y:S04]  /*6680*/  LDS.64 R86, [R156+0x15f0] ;  /* 0x0015f0009c567984 */ /* 0x002fe80000000a00 */
[----:B------:R-:W0:Y:S04]  /*6690*/  LDS.64 R84, [R156+0x15f8] ;  /* 0x0015f8009c547984 */ /* 0x000e280000000a00 */
[----:B------:R-:W-:Y:S01]  /*66a0*/  STS.64 [R156+0x15f8], R82 ;  /* 0x0015f8529c007388 */ /* 0x000fe20000000a00 */
[----:B0-----:R-:W-:-:S02]  /*66b0*/  FFMA.FTZ R85, R84, R83, R85 ;  /* 0x0000005354557223 */ /* 0x001fc40000010055 */
[----:B------:R-:W-:Y:S02]  /*66c0*/  FMUL.FTZ R84, R84, R82 ;  /* 0x0000005254547220 */ /* 0x000fe40000410000 */
[C---:B------:R-:W-:Y:S02]  /*66d0*/  FFMA.FTZ R87, R86.reuse, R85, R87 ;  /* 0x0000005556577223 */ /* 0x040fe40000010057 */
[----:B------:R-:W-:Y:S01]  /*66e0*/  FMUL.FTZ R86, R86, R84 ;  /* 0x0000005456567220 */ /* 0x000fe20000410000 */
[----:B------:R-:W-:Y:S04]  /*66f0*/  STS.64 [R156+0x15f0], R84 ;  /* 0x0015f0549c007388 */ /* 0x000fe80000000a00 */
[----:B------:R-:W0:Y:S04]  /*6700*/  LDS.64 R84, [R156+0x15e8] ;  /* 0x0015e8009c547984 */ /* 0x000e280000000a00 */
[----:B------:R1:W-:Y:S01]  /*6710*/  STS.64 [R156+0x15e8], R86 ;  /* 0x0015e8569c007388 */ /* 0x0003e20000000a00 */
[----:B0-----:R-:W-:-:S02]  /*6720*/  FFMA.FTZ R85, R84, R87, R85 ;  /* 0x0000005754557223 */ /* 0x001fc40000010055 */
[----:B------:R-:W-:-:S05]  /*6730*/  FMUL.FTZ R84, R84, R86 ;  /* 0x0000005654547220 */ /* 0x000fca0000410000 */
[----:B------:R1:W-:Y:S02]  /*6740*/  STS.64 [R156+0x15e0], R84 ;  /* 0x0015e0549c007388 */ /* 0x0003e40000000a00 */
.L_x_53:
[----:B0-----:R-:W-:Y:S05]  /*6750*/  BSYNC B0 ;  /* 0x0000000000007941 */ /* 0x001fea0003800000 */
.L_x_52:
[----:B------:R-:W-:Y:S01]  /*6760*/  WARPSYNC 0xffffffff ;  /* 0xffffffff00007948 */ /* 0x000fe20003800000 */
[----:B------:R-:W-:Y:S01]  /*6770*/  BAR.SYNC.DEFER_BLOCKING 0x0 ;  /* 0x0000000000007b1d */ /* 0x000fe20000010000 */
[----:B------:R-:W-:Y:S01]  /*6780*/  FFMA.FTZ R82, R37, R133, RZ ;  /* 0x0000008525527223 */ /* 0x000fe200000100ff */
[----:B-1----:R-:W-:Y:S02]  /*6790*/  PRMT R87, RZ, 0x5410, R66 ;  /* 0x00005410ff577816 */ /* 0x002fe40000000042 */
[----:B------:R-:W-:Y:S01]  /*67a0*/  ISETP.GT.AND P0, PT, R142, 0x1e, PT ;  /* 0x0000001e8e00780c */ /* 0x000fe20003f04270 */
[----:B------:R-:W-:Y:S01]  /*67b0*/  FFMA.FTZ R82, R36, R137, R82 ;  /* 0x0000008924527223 */ /* 0x000fe20000010052 */
[----:B------:R-:W-:Y:S01]  /*67c0*/  ISETP.GT.AND P2, PT, R142, 0x1d, PT ;  /* 0x0000001d8e00780c */ /* 0x000fe20003f44270 */
[----:B------:R-:W-:Y:S02]  /*67d0*/  BSSY B0, `(.L_x_56) ;  /* 0x00000e0000007945 */ /* 0x000fe40003800000 */
[----:B------:R-:W-:-:S04]  /*67e0*/  FFMA.FTZ R83, R35, R141, R82 ;  /* 0x0000008d23537223 */ /* 0x000fc80000010052 */
[----:B------:R-:W-:-:S04]  /*67f0*/  FFMA.FTZ R82, R34, R120, R83 ;  /* 0x0000007822527223 */ /* 0x000fc80000010053 */
[----:B------:R-:W-:Y:S02]  /*6800*/  FFMA.FTZ R83, R33, R121, R82 ;  /* 0x0000007921537223 */ /* 0x000fe40000010052 */
[----:B------:R-:W-:Y:S02]  /*6810*/  FFMA.FTZ R82, -R50, R87, R124 ;  /* 0x0000005732527223 */ /* 0x000fe4000001017c */
[----:B------:R-:W-:Y:S01]  /*6820*/  FFMA.FTZ R84, R32, R122, R83 ;  /* 0x0000007a20547223 */ /* 0x000fe20000010053 */
[----:B------:R-:W0:Y:S03]  /*6830*/  LDS R138, [R138.X8+0x15e4] ;  /* 0x0015e4008a8a7984 */ /* 0x000e260000008800 */
[----:B------:R-:W-:-:S04]  /*6840*/  FFMA.FTZ R83, R31, R123, R84 ;  /* 0x0000007b1f537223 */ /* 0x000fc80000010054 */
[----:B------:R-:W-:Y:S02]  /*6850*/  FFMA.FTZ R124, R30, R124, R83 ;  /* 0x0000007c1e7c7223 */ /* 0x000fe40000010053 */
[----:B0-----:R-:W-:Y:S01]  /*6860*/  FFMA.FTZ R95, R138, R95, R111 ;  /* 0x0000005f8a5f7223 */ /* 0x001fe2000001006f */
[----:B------:R-:W-:-:S03]  /*6870*/  PRMT R111, RZ, 0x5410, R64 ;  /* 0x00005410ff6f7816 */ /* 0x000fc60000000040 */
[----:B------:R-:W-:-:S04]  /*6880*/  FFMA.FTZ R40, R40, R95, R110 ;  /* 0x0000005f28287223 */ /* 0x000fc8000001006e */
[----:B------:R-:W-:Y:S02]  /*6890*/  FFMA.FTZ R41, R41, R40, R109 ;  /* 0x0000002829297223 */ /* 0x000fe4000001006d */
[----:B------:R-:W-:Y:S02]  /*68a0*/  FFMA.FTZ R109, -R48, R111, R126 ;  /* 0x0000006f306d7223 */ /* 0x000fe4000001017e */
[----:B------:R-:W-:-:S04]  /*68b0*/  FFMA.FTZ R42, R42, R41, R108 ;  /* 0x000000292a2a7223 */ /* 0x000fc8000001006c */
[----:B------:R-:W-:-:S04]  /*68c0*/  FFMA.FTZ R43, R43, R42, R107 ;  /* 0x0000002a2b2b7223 */ /* 0x000fc8000001006b */
[----:B------:R-:W-:-:S04]  /*68d0*/  FFMA.FTZ R76, R76, R43, R106 ;  /* 0x0000002b4c4c7223 */ /* 0x000fc8000001006a */
[----:B------:R-:W-:-:S04]  /*68e0*/  FFMA.FTZ R77, R77, R76, R105 ;  /* 0x0000004c4d4d7223 */ /* 0x000fc80000010069 */
[----:B------:R-:W-:Y:S02]  /*68f0*/  FFMA.FTZ R78, R78, R77, R104 ;  /* 0x0000004d4e4e7223 */ /* 0x000fe40000010068 */
[----:B------:R-:W-:Y:S02]  /*6900*/  FMUL.FTZ R108, R77, UR40 ;  /* 0x000000284d6c7c20 */ /* 0x000fe40008410000 */
[----:B------:R-:W-:Y:S02]  /*6910*/  FFMA.FTZ R79, R79, R78, R103 ;  /* 0x0000004e4f4f7223 */ /* 0x000fe40000010067 */
[----:B------:R-:W-:Y:S02]  /*6920*/  FFMA.FTZ R103, R29, R125, R124 ;  /* 0x0000007d1d677223 */ /* 0x000fe4000001007c */
[----:B------:R-:W-:Y:S02]  /*6930*/  FFMA.FTZ R88, R88, R79, R102 ;  /* 0x0000004f58587223 */ /* 0x000fe40000010066 */
[----:B------:R-:W-:-:S02]  /*6940*/  FMUL.FTZ R85, R79, UR40 ;  /* 0x000000284f557c20 */ /* 0x000fc40008410000 */
[----:B------:R-:W-:Y:S02]  /*6950*/  FFMA.FTZ R89, R89, R88, R101 ;  /* 0x0000005859597223 */ /* 0x000fe40000010065 */
[----:B------:R-:W-:Y:S02]  /*6960*/  FMUL.FTZ R84, R82, R85 ;  /* 0x0000005552547220 */ /* 0x000fe40000410000 */
[----:B------:R-:W-:Y:S01]  /*6970*/  FFMA.FTZ R90, R90, R89, R100 ;  /* 0x000000595a5a7223 */ /* 0x000fe20000010064 */
[----:B------:R-:W-:Y:S01]  /*6980*/  PRMT R100, RZ, 0x5410, R69 ;  /* 0x00005410ff647816 */ /* 0x000fe20000000045 */
[----:B------:R-:W-:Y:S01]  /*6990*/  FFMA.FTZ R83, R87, R79, R84 ;  /* 0x0000004f57537223 */ /* 0x000fe20000010054 */
[----:B------:R-:W-:Y:S01]  /*69a0*/  PRMT R84, RZ, 0x5410, R72 ;  /* 0x00005410ff547816 */ /* 0x000fe20000000048 */
[----:B------:R-:W-:Y:S01]  /*69b0*/  FFMA.FTZ R91, R91, R90, R99 ;  /* 0x0000005a5b5b7223 */ /* 0x000fe20000010063 */
[----:B------:R-:W-:Y:S01]  /*69c0*/  MOV R99, UR7 ;  /* 0x0000000700637c02 */ /* 0x000fe20008000f00 */
[----:B------:R-:W-:-:S02]  /*69d0*/  FFMA.FTZ R121, -R53, R100, R121 ;  /* 0x0000006435797223 */ /* 0x000fc40000010179 */
[----:B------:R-:W-:Y:S02]  /*69e0*/  FFMA.FTZ R92, R92, R91, R98 ;  /* 0x0000005b5c5c7223 */ /* 0x000fe40000010062 */
[----:B------:R0:W-:Y:S01]  /*69f0*/  @!P1 STS.64 [R99.X8+0x24e0], R80 ;  /* 0x0024e05063009388 */ /* 0x0001e20000008a00 */
[----:B------:R-:W-:Y:S02]  /*6a00*/  FFMA.FTZ R137, -R56, R84, R137 ;  /* 0x0000005438897223 */ /* 0x000fe40000010189 */
[-C--:B------:R-:W-:Y:S02]  /*6a10*/  FFMA.FTZ R93, R93, R92.reuse, R97 ;  /* 0x0000005c5d5d7223 */ /* 0x080fe40000010061 */
[----:B------:R-:W-:Y:S02]  /*6a20*/  FMUL.FTZ R87, R55, R92 ;  /* 0x0000005c37577220 */ /* 0x000fe40000410000 */
[-C--:B------:R-:W-:Y:S01]  /*6a30*/  FFMA.FTZ R94, R94, R93.reuse, R96 ;  /* 0x0000005d5e5e7223 */ /* 0x080fe20000010060 */
[----:B------:R-:W-:Y:S01]  /*6a40*/  PRMT R96, RZ, 0x5410, R71 ;  /* 0x00005410ff607816 */ /* 0x000fe20000000047 */
[----:B------:R-:W-:-:S02]  /*6a50*/  FMUL.FTZ R98, R56, R93 ;  /* 0x0000005d38627220 */ /* 0x000fc40000410000 */
[----:B------:R-:W-:Y:S01]  /*6a60*/  FMUL.FTZ R85, R57, R94 ;  /* 0x0000005e39557220 */ /* 0x000fe20000410000 */
[----:B0-----:R-:W-:Y:S01]  /*6a70*/  PRMT R80, RZ, 0x5410, R73 ;  /* 0x00005410ff507816 */ /* 0x001fe20000000049 */
[----:B------:R-:W-:Y:S01]  /*6a80*/  FFMA.FTZ R141, -R55, R96, R141 ;  /* 0x00000060378d7223 */ /* 0x000fe2000001018d */
[----:B------:R-:W-:Y:S01]  /*6a90*/  PRMT R81, RZ, 0x5410, R70 ;  /* 0x00005410ff517816 */ /* 0x000fe20000000046 */
[----:B------:R-:W-:Y:S01]  /*6aa0*/  FMUL.FTZ R101, R53, R90 ;  /* 0x0000005a35657220 */ /* 0x000fe20000410000 */
[----:B------:R-:W-:Y:S01]  /*6ab0*/  PRMT R99, RZ, 0x5410, R68 ;  /* 0x00005410ff637816 */ /* 0x000fe20000000044 */
[----:B------:R-:W-:Y:S02]  /*6ac0*/  FFMA.FTZ R86, -R57, R80, R133 ;  /* 0x0000005039567223 */ /* 0x000fe40000010185 */
[----:B------:R-:W-:Y:S02]  /*6ad0*/  FFMA.FTZ R120, -R54, R81, R120 ;  /* 0x0000005136787223 */ /* 0x000fe40000010178 */
[----:B------:R-:W-:-:S02]  /*6ae0*/  FFMA.FTZ R97, R85, R86, RZ ;  /* 0x0000005655617223 */ /* 0x000fc400000100ff */
[----:B------:R-:W-:Y:S02]  /*6af0*/  FFMA.FTZ R106, R28, R126, R103 ;  /* 0x0000007e1c6a7223 */ /* 0x000fe40000010067 */
[----:B------:R-:W-:Y:S02]  /*6b00*/  FFMA.FTZ R102, R98, R137, R97 ;  /* 0x0000008962667223 */ /* 0x000fe40000010061 */
[----:B------:R-:W-:Y:S02]  /*6b10*/  FMUL.FTZ R97, R54, R91 ;  /* 0x0000005b36617220 */ /* 0x000fe40000410000 */
[----:B------:R-:W-:Y:S02]  /*6b20*/  FFMA.FTZ R102, R87, R141, R102 ;  /* 0x0000008d57667223 */ /* 0x000fe40000010066 */
[C---:B------:R-:W-:Y:S02]  /*6b30*/  FFMA.FTZ R122, -R52.reuse, R99, R122 ;  /* 0x00000063347a7223 */ /* 0x040fe4000001017a */
[----:B------:R-:W-:Y:S01]  /*6b40*/  FFMA.FTZ R104, R97, R120, R102 ;  /* 0x0000007861687223 */ /* 0x000fe20000010066 */
[----:B------:R-:W-:Y:S01]  /*6b50*/  PRMT R102, RZ, 0x5410, R67 ;  /* 0x00005410ff667816 */ /* 0x000fe20000000043 */
[----:B------:R-:W-:-:S02]  /*6b60*/  FMUL.FTZ R103, R52, R89 ;  /* 0x0000005934677220 */ /* 0x000fc40000410000 */
[----:B------:R-:W-:Y:S02]  /*6b70*/  FFMA.FTZ R104, R101, R121, R104 ;  /* 0x0000007965687223 */ /* 0x000fe40000010068 */
[----:B------:R-:W-:Y:S02]  /*6b80*/  FFMA.FTZ R123, -R51, R102, R123 ;  /* 0x00000066337b7223 */ /* 0x000fe4000001017b */
[----:B------:R-:W-:Y:S02]  /*6b90*/  FFMA.FTZ R107, R103, R122, R104 ;  /* 0x0000007a676b7223 */ /* 0x000fe40000010068 */
[----:B------:R-:W-:Y:S02]  /*6ba0*/  FMUL.FTZ R104, R51, R88 ;  /* 0x0000005833687220 */ /* 0x000fe40000410000 */
[----:B------:R-:W-:Y:S02]  /*6bb0*/  FMUL.FTZ R105, R50, R79 ;  /* 0x0000004f32697220 */ /* 0x000fe40000410000 */
[----:B------:R-:W-:-:S02]  /*6bc0*/  FFMA.FTZ R107, R104, R123, R107 ;  /* 0x0000007b686b7223 */ /* 0x000fc4000001006b */
[----:B------:R-:W-:Y:S02]  /*6bd0*/  FMUL.FTZ R108, R109, R108 ;  /* 0x0000006c6d6c7220 */ /* 0x000fe40000410000 */
[----:B------:R-:W-:Y:S01]  /*6be0*/  FFMA.FTZ R107, R105, R82, R107 ;  /* 0x00000052696b7223 */ /* 0x000fe2000001006b */
[----:B------:R-:W-:Y:S01]  /*6bf0*/  PRMT R82, RZ, 0x5410, R65 ;  /* 0x00005410ff527816 */ /* 0x000fe20000000041 */
[----:B------:R-:W-:Y:S02]  /*6c00*/  FFMA.FTZ R79, R111, R77, R108 ;  /* 0x0000004d6f4f7223 */ /* 0x000fe4000001006c */
[C---:B------:R-:W-:Y:S02]  /*6c10*/  FMUL.FTZ R111, R49.reuse, R78 ;  /* 0x0000004e316f7220 */ /* 0x040fe40000410000 */
[----:B------:R-:W-:Y:S02]  /*6c20*/  FFMA.FTZ R108, -R49, R82, R125 ;  /* 0x00000052316c7223 */ /* 0x000fe4000001017d */
[----:B------:R-:W-:-:S02]  /*6c30*/  FADD.FTZ R114, R111, R114 ;  /* 0x000000726f727221 */ /* 0x000fc40000010000 */
[----:B------:R-:W-:Y:S02]  /*6c40*/  FFMA.FTZ R111, R111, R108, R107 ;  /* 0x0000006c6f6f7223 */ /* 0x000fe4000001006b */
[----:B------:R-:W-:Y:S02]  /*6c50*/  FMUL.FTZ R107, R78, UR40 ;  /* 0x000000284e6b7c20 */ /* 0x000fe40008410000 */
[----:B------:R-:W-:Y:S01]  /*6c60*/  FFMA.FTZ R125, R27, R127, R106 ;  /* 0x0000007f1b7d7223 */ /* 0x000fe2000001006a */
[----:B------:R-:W-:Y:S01]  /*6c70*/  PRMT R106, RZ, 0x5410, R63 ;  /* 0x00005410ff6a7816 */ /* 0x000fe2000000003f */
[----:B------:R-:W-:Y:S02]  /*6c80*/  FMUL.FTZ R107, R108, R107 ;  /* 0x0000006b6c6b7220 */ /* 0x000fe40000410000 */
[----:B------:R-:W-:Y:S02]  /*6c90*/  FMUL.FTZ R108, R48, R77 ;  /* 0x0000004d306c7220 */ /* 0x000fe40000410000 */
[----:B------:R-:W-:-:S02]  /*6ca0*/  FFMA.FTZ R110, -R47, R106, R127 ;  /* 0x0000006a2f6e7223 */ /* 0x000fc4000001017f */
[----:B------:R-:W-:Y:S01]  /*6cb0*/  FFMA.FTZ R124, R108, R109, R111 ;  /* 0x0000006d6c7c7223 */ /* 0x000fe2000001006f */
[----:B------:R-:W-:Y:S01]  /*6cc0*/  PRMT R109, RZ, 0x5410, R62 ;  /* 0x00005410ff6d7816 */ /* 0x000fe2000000003e */
[----:B------:R-:W-:Y:S02]  /*6cd0*/  FMUL.FTZ R127, R76, UR40 ;  /* 0x000000284c7f7c20 */ /* 0x000fe40008410000 */
[----:B------:R-:W-:Y:S02]  /*6ce0*/  FFMA.FTZ R126, R26, R128, R125 ;  /* 0x000000801a7e7223 */ /* 0x000fe4000001007d */
[----:B------:R-:W-:Y:S02]  /*6cf0*/  FFMA.FTZ R111, -R46, R109, R128 ;  /* 0x0000006d2e6f7223 */ /* 0x000fe40000010180 */
[----:B------:R-:W-:Y:S02]  /*6d00*/  FMUL.FTZ R77, R47, R76 ;  /* 0x0000004c2f4d7220 */ /* 0x000fe40000410000 */
[----:B------:R-:W-:-:S02]  /*6d10*/  FMUL.FTZ R127, R110, R127 ;  /* 0x0000007f6e7f7220 */ /* 0x000fc40000410000 */
[----:B------:R-:W-:Y:S02]  /*6d20*/  FMUL.FTZ R128, R43, UR40 ;  /* 0x000000282b807c20 */ /* 0x000fe40008410000 */
[----:B------:R-:W-:Y:S01]  /*6d30*/  FFMA.FTZ R125, R77, R110, R124 ;  /* 0x0000006e4d7d7223 */ /* 0x000fe2000001007c */
[----:B------:R-:W-:Y:S01]  /*6d40*/  PRMT R110, RZ, 0x5410, R61 ;  /* 0x00005410ff6e7816 */ /* 0x000fe2000000003d */
[----:B------:R-:W-:Y:S02]  /*6d50*/  FFMA.FTZ R106, R106, R76, R127 ;  /* 0x0000004c6a6a7223 */ /* 0x000fe4000001007f */
[----:B------:R-:W-:Y:S02]  /*6d60*/  FMUL.FTZ R128, R111, R128 ;  /* 0x000000806f807220 */ /* 0x000fe40000410000 */
[-C--:B------:R-:W-:Y:S02]  /*6d70*/  FMUL.FTZ R76, R46, R43.reuse ;  /* 0x0000002b2e4c7220 */ /* 0x080fe40000410000 */
[----:B------:R-:W-:Y:S01]  /*6d80*/  FFMA.FTZ R109, R109, R43, R128 ;  /* 0x0000002b6d6d7223 */ /* 0x000fe20000010080 */
[----:B------:R-:W-:Y:S01]  /*6d90*/  PRMT R43, RZ, 0x5410, R60 ;  /* 0x00005410ff2b7816 */ /* 0x000fe2000000003c */
[----:B------:R-:W-:-:S02]  /*6da0*/  FFMA.FTZ R127, R25, R129, R126 ;  /* 0x00000081197f7223 */ /* 0x000fc4000001007e */
[C---:B------:R-:W-:Y:S02]  /*6db0*/  FFMA.FTZ R124, -R45.reuse, R110, R129 ;  /* 0x0000006e2d7c7223 */ /* 0x040fe40000010181 */
[----:B------:R-:W-:Y:S02]  /*6dc0*/  FFMA.FTZ R128, R76, R111, R125 ;  /* 0x0000006f4c807223 */ /* 0x000fe4000001007d */
[----:B------:R-:W-:Y:S02]  /*6dd0*/  FMUL.FTZ R129, R42, UR40 ;  /* 0x000000282a817c20 */ /* 0x000fe40008410000 */
[----:B------:R-:W-:Y:S02]  /*6de0*/  FMUL.FTZ R111, R45, R42 ;  /* 0x0000002a2d6f7220 */ /* 0x000fe40000410000 */
[----:B------:R-:W-:Y:S02]  /*6df0*/  FFMA.FTZ R126, R24, R130, R127 ;  /* 0x00000082187e7223 */ /* 0x000fe4000001007f */
[----:B------:R-:W-:-:S02]  /*6e00*/  FMUL.FTZ R129, R124, R129 ;  /* 0x000000817c817220 */ /* 0x000fc40000410000 */
[----:B------:R-:W-:Y:S01]  /*6e10*/  FFMA.FTZ R127, R111, R124, R128 ;  /* 0x0000007c6f7f7223 */ /* 0x000fe20000010080 */
[----:B------:R-:W-:Y:S01]  /*6e20*/  PRMT R124, RZ, 0x5410, R59 ;  /* 0x00005410ff7c7816 */ /* 0x000fe2000000003b */
[----:B------:R-:W-:Y:S02]  /*6e30*/  FFMA.FTZ R110, R110, R42, R129 ;  /* 0x0000002a6e6e7223 */ /* 0x000fe40000010081 */
[----:B------:R-:W-:Y:S02]  /*6e40*/  FFMA.FTZ R133, R23, R131, R126 ;  /* 0x0000008317857223 */ /* 0x000fe4000001007e */
[----:B------:R-:W-:Y:S02]  /*6e50*/  FFMA.FTZ R125, -R44, R43, R130 ;  /* 0x0000002b2c7d7223 */ /* 0x000fe40000010182 */
[----:B------:R-:W-:Y:S02]  /*6e60*/  FFMA.FTZ R131, -R39, R124, R131 ;  /* 0x0000007c27837223 */ /* 0x000fe40000010183 */
[----:B------:R-:W-:-:S02]  /*6e70*/  FMUL.FTZ R42, R40, UR40 ;  /* 0x00000028282a7c20 */ /* 0x000fc40008410000 */
[----:B------:R-:W-:Y:S02]  /*6e80*/  FMUL.FTZ R130, R41, UR40 ;  /* 0x0000002829827c20 */ /* 0x000fe40008410000 */
[----:B------:R-:W-:Y:S02]  /*6e90*/  FMUL.FTZ R129, R131, R42 ;  /* 0x0000002a83817220 */ /* 0x000fe40000410000 */
[----:B------:R-:W-:Y:S02]  /*6ea0*/  FMUL.FTZ R130, R125, R130 ;  /* 0x000000827d827220 */ /* 0x000fe40000410000 */
[----:B------:R-:W-:Y:S02]  /*6eb0*/  FFMA.FTZ R42, R22, R132, R133 ;  /* 0x00000084162a7223 */ /* 0x000fe40000010085 */
[-C--:B------:R-:W-:Y:S02]  /*6ec0*/  FFMA.FTZ R43, R43, R41.reuse, R130 ;  /* 0x000000292b2b7223 */ /* 0x080fe40000010082 */
[----:B------:R-:W-:-:S02]  /*6ed0*/  FMUL.FTZ R126, R44, R41 ;  /* 0x000000292c7e7220 */ /* 0x000fc40000410000 */
[----:B------:R-:W0:Y:S01]  /*6ee0*/  SHFL.DOWN PT, R41, R42, 0x1, 0x1f ;  /* 0x08201f002a297f89 */ /* 0x000e2200000e0000 */
[-C--:B------:R-:W-:Y:S02]  /*6ef0*/  FFMA.FTZ R124, R124, R40.reuse, R129 ;  /* 0x000000287c7c7223 */ /* 0x080fe40000010081 */
[----:B------:R-:W-:Y:S01]  /*6f00*/  FFMA.FTZ R128, R126, R125, R127 ;  /* 0x0000007d7e807223 */ /* 0x000fe2000001007f */
[----:B------:R-:W-:Y:S01]  /*6f10*/  PRMT R127, RZ, 0x5410, R58 ;  /* 0x00005410ff7f7816 */ /* 0x000fe2000000003a */
[----:B------:R-:W-:Y:S02]  /*6f20*/  FMUL.FTZ R125, R39, R40 ;  /* 0x00000028277d7220 */ /* 0x000fe40000410000 */
[----:B------:R-:W-:Y:S02]  /*6f30*/  FADD.FTZ R14, R43, R14 ;  /* 0x0000000e2b0e7221 */ /* 0x000fe40000010000 */
[----:B------:R-:W-:Y:S02]  /*6f40*/  FFMA.FTZ R40, R125, R131, R128 ;  /* 0x000000837d287223 */ /* 0x000fe40000010080 */
[----:B------:R-:W-:-:S02]  /*6f50*/  FFMA.FTZ R129, -R38, R127, R132 ;  /* 0x0000007f26817223 */ /* 0x000fc40000010184 */
[----:B------:R-:W-:Y:S02]  /*6f60*/  FMUL.FTZ R128, R38, R95 ;  /* 0x0000005f26807220 */ /* 0x000fe40000410000 */
[----:B------:R-:W-:Y:S02]  /*6f70*/  FMUL.FTZ R130, R95, UR40 ;  /* 0x000000285f827c20 */ /* 0x000fe40008410000 */
[----:B------:R-:W-:Y:S02]  /*6f80*/  FFMA.FTZ R40, R128, R129, R40 ;  /* 0x0000008180287223 */ /* 0x000fe40000010028 */
[----:B------:R-:W-:Y:S02]  /*6f90*/  FMUL.FTZ R130, R129, R130 ;  /* 0x0000008281827220 */ /* 0x000fe40000410000 */
[----:B------:R-:W-:Y:S02]  /*6fa0*/  FADD.FTZ R21, R76, R21 ;  /* 0x000000154c157221 */ /* 0x000fe40000010000 */
[----:B------:R-:W-:-:S02]  /*6fb0*/  FMUL.FTZ R76, R88, UR40 ;  /* 0x00000028584c7c20 */ /* 0x000fc40008410000 */
[----:B0-----:R-:W-:Y:S02]  /*6fc0*/  @!P0 FADD.FTZ R42, R42, R41 ;  /* 0x000000292a2a8221 */ /* 0x001fe40000010000 */
[----:B------:R-:W0:Y:S01]  /*6fd0*/  SHFL.DOWN PT, R41, R40, 0x1, 0x1f ;  /* 0x08201f0028297f89 */ /* 0x000e2200000e0000 */
[----:B------:R-:W-:Y:S02]  /*6fe0*/  FMUL.FTZ R123, R123, R76 ;  /* 0x0000004c7b7b7220 */ /* 0x000fe40000410000 */
[----:B------:R-:W-:Y:S01]  /*6ff0*/  FMUL.FTZ R76, R90, UR40 ;  /* 0x000000285a4c7c20 */ /* 0x000fe20008410000 */
[----:B------:R-:W1:Y:S01]  /*7000*/  SHFL.DOWN PT, R131, R42, 0x2, 0x1f ;  /* 0x08401f002a837f89 */ /* 0x000e6200000e0000 */
[----:B------:R-:W-:Y:S02]  /*7010*/  FADD.FTZ R112, R77, R112 ;  /* 0x000000704d707221 */ /* 0x000fe40000010000 */
[----:B------:R-:W-:Y:S02]  /*7020*/  FMUL.FTZ R121, R121, R76 ;  /* 0x0000004c79797220 */ /* 0x000fe40000410000 */
[----:B------:R-:W-:-:S02]  /*7030*/  FFMA.FTZ R95, R127, R95, R130 ;  /* 0x0000005f7f5f7223 */ /* 0x000fc40000010082 */
[----:B------:R-:W-:Y:S02]  /*7040*/  FFMA.FTZ R78, R82, R78, R107 ;  /* 0x0000004e524e7223 */ /* 0x000fe4000001006b */
[----:B------:R-:W-:Y:S02]  /*7050*/  FFMA.FTZ R88, R102, R88, R123 ;  /* 0x0000005866587223 */ /* 0x000fe4000001007b */
[----:B------:R-:W-:Y:S02]  /*7060*/  FFMA.FTZ R90, R100, R90, R121 ;  /* 0x0000005a645a7223 */ /* 0x000fe40000010079 */
[----:B------:R-:W-:Y:S02]  /*7070*/  FADD.FTZ R17, R128, R17 ;  /* 0x0000001180117221 */ /* 0x000fe40000010000 */
[----:B------:R-:W-:Y:S02]  /*7080*/  FADD.FTZ R18, R125, R18 ;  /* 0x000000127d127221 */ /* 0x000fe40000010000 */
[----:B------:R-:W-:-:S02]  /*7090*/  FADD.FTZ R19, R126, R19 ;  /* 0x000000137e137221 */ /* 0x000fc40000010000 */
[----:B------:R-:W-:Y:S02]  /*70a0*/  FADD.FTZ R16, R95, R16 ;  /* 0x000000105f107221 */ /* 0x000fe40000010000 */
[----:B0-----:R-:W-:Y:S01]  /*70b0*/  @!P0 FADD.FTZ R40, R40, R41 ;  /* 0x0000002928288221 */ /* 0x001fe20000010000 */
[----:B------:R-:W-:Y:S01]  /*70c0*/  ISETP.GT.AND P0, PT, R142, 0x1b, PT ;  /* 0x0000001b8e00780c */ /* 0x000fe20003f04270 */
[----:B------:R-:W-:Y:S02]  /*70d0*/  FADD.FTZ R20, R111, R20 ;  /* 0x000000146f147221 */ /* 0x000fe40000010000 */
[----:B-1----:R-:W-:Y:S01]  /*70e0*/  @!P2 FADD.FTZ R42, R42, R131 ;  /* 0x000000832a2aa221 */ /* 0x002fe20000010000 */
[----:B------:R-:W0:Y:S01]  /*70f0*/  SHFL.DOWN PT, R41, R40, 0x2, 0x1f ;  /* 0x08401f0028297f89 */ /* 0x000e2200000e0000 */
[----:B------:R-:W-:Y:S02]  /*7100*/  FADD.FTZ R15, R124, R15 ;  /* 0x0000000f7c0f7221 */ /* 0x000fe40000010000 */
[----:B------:R-:W-:Y:S01]  /*7110*/  FADD.FTZ R13, R110, R13 ;  /* 0x0000000d6e0d7221 */ /* 0x000fe20000010000 */
[----:B------:R-:W1:Y:S01]  /*7120*/  SHFL.DOWN PT, R131, R42, 0x4, 0x1f ;  /* 0x08801f002a837f89 */ /* 0x000e6200000e0000 */
        /* <DEDUP_REMOVED lines=8> */
[----:B------:R-:W-:Y:S02]  /*71b0*/  FADD.FTZ R8, R83, R8 ;  /* 0x0000000853087221 */ /* 0x000fe40000010000 */
[----:B------:R-:W-:Y:S02]  /*71c0*/  FADD.FTZ R118, R101, R118 ;  /* 0x0000007665767221 */ /* 0x000fe40000010000 */
[----:B0-----:R-:W-:Y:S01]  /*71d0*/  @!P2 FADD.FTZ R40, R40, R41 ;  /* 0x000000292828a221 */ /* 0x001fe20000010000 */
[----:B------:R-:W-:Y:S01]  /*71e0*/  ISETP.GT.AND P2, PT, R142, 0x17, PT ;  /* 0x000000178e00780c */ /* 0x000fe20003f44270 */
[----:B------:R-:W-:Y:S02]  /*71f0*/  FADD.FTZ R7, R88, R7 ;  /* 0x0000000758077221 */ /* 0x000fe40000010000 */
[----:B-1----:R-:W-:Y:S01]  /*7200*/  @!P0 FADD.FTZ R42, R42, R131 ;  /* 0x000000832a2a8221 */ /* 0x002fe20000010000 */
[----:B------:R-:W0:Y:S01]  /*7210*/  SHFL.DOWN PT, R41, R40, 0x4, 0x1f ;  /* 0x08801f0028297f89 */ /* 0x000e2200000e0000 */
[----:B------:R-:W-:-:S02]  /*7220*/  FADD.FTZ R119, R97, R119 ;  /* 0x0000007761777221 */ /* 0x000fc40000010000 */
[----:B------:R-:W-:Y:S01]  /*7230*/  FADD.FTZ R134, R87, R134 ;  /* 0x0000008657867221 */ /* 0x000fe20000010000 */
[----:B------:R-:W1:Y:S01]  /*7240*/  SHFL.DOWN PT, R131, R42, 0x8, 0x1f ;  /* 0x09001f002a837f89 */ /* 0x000e6200000e0000 */
[----:B------:R-:W-:Y:S02]  /*7250*/  FADD.FTZ R5, R90, R5 ;  /* 0x000000055a057221 */ /* 0x000fe40000010000 */
[----:B------:R-:W-:Y:S02]  /*7260*/  FADD.FTZ R135, R98, R135 ;  /* 0x0000008762877221 */ /* 0x000fe40000010000 */
[----:B------:R-:W-:Y:S02]  /*7270*/  FADD.FTZ R136, R85, R136 ;  /* 0x0000008855887221 */ /* 0x000fe40000010000 */
[----:B0-----:R-:W-:Y:S01]  /*7280*/  @!P0 FADD.FTZ R40, R40, R41 ;  /* 0x0000002928288221 */ /* 0x001fe20000010000 */
[----:B------:R-:W-:Y:S01]  /*7290*/  ISETP.GT.AND P0, PT, R142, 0xf, PT ;  /* 0x0000000f8e00780c */ /* 0x000fe20003f04270 */
[----:B-1----:R-:W-:-:S03]  /*72a0*/  @!P2 FADD.FTZ R42, R42, R131 ;  /* 0x000000832a2aa221 */ /* 0x002fc60000010000 */
[----:B------:R-:W0:Y:S04]  /*72b0*/  SHFL.DOWN PT, R41, R40, 0x8, 0x1f ;  /* 0x09001f0028297f89 */ /* 0x000e2800000e0000 */
[----:B------:R-:W1:Y:S01]  /*72c0*/  SHFL.DOWN PT, R129, R42, 0x10, 0x1f ;  /* 0x0a001f002a817f89 */ /* 0x000e6200000e0000 */
[----:B0-----:R-:W-:Y:S01]  /*72d0*/  @!P2 FADD.FTZ R40, R40, R41 ;  /* 0x000000292828a221 */ /* 0x001fe20000010000 */
[----:B------:R-:W-:Y:S01]  /*72e0*/  ISETP.NE.AND P2, PT, R142, RZ, PT ;  /* 0x000000ff8e00720c */ /* 0x000fe20003f45270 */
[----:B------:R-:W-:Y:S02]  /*72f0*/  FMUL.FTZ R41, R89, UR40 ;  /* 0x0000002859297c20 */ /* 0x000fe40008410000 */
[----:B-1----:R-:W-:Y:S01]  /*7300*/  @!P0 FADD.FTZ R42, R42, R129 ;  /* 0x000000812a2a8221 */ /* 0x002fe20000010000 */
[----:B------:R-:W0:Y:S01]  /*7310*/  SHFL.DOWN PT, R43, R40, 0x10, 0x1f ;  /* 0x0a001f00282b7f89 */ /* 0x000e2200000e0000 */
[----:B------:R-:W-:-:S02]  /*7320*/  FMUL.FTZ R122, R122, R41 ;  /* 0x000000297a7a7220 */ /* 0x000fc40000410000 */
[----:B------:R-:W-:Y:S02]  /*7330*/  FMUL.FTZ R41, R91, UR40 ;  /* 0x000000285b297c20 */ /* 0x000fe40008410000 */
[----:B------:R-:W-:Y:S02]  /*7340*/  IMAD.MOV.U32 R77, RZ, RZ, R42 ;  /* 0x000000ffff4d7224 */ /* 0x000fe400078e002a */
[----:B------:R-:W-:Y:S02]  /*7350*/  FMUL.FTZ R120, R120, R41 ;  /* 0x0000002978787220 */ /* 0x000fe40000410000 */
[----:B------:R-:W-:Y:S02]  /*7360*/  FMUL.FTZ R41, R94, UR40 ;  /* 0x000000285e297c20 */ /* 0x000fe40008410000 */
[----:B------:R-:W-:Y:S02]  /*7370*/  FFMA.FTZ R89, R99, R89, R122 ;  /* 0x0000005963597223 */ /* 0x000fe4000001007a */
[----:B------:R-:W-:-:S02]  /*7380*/  FMUL.FTZ R41, R86, R41 ;  /* 0x0000002956297220 */ /* 0x000fc40000410000 */
[----:B------:R-:W-:Y:S02]  /*7390*/  FFMA.FTZ R81, R81, R91, R120 ;  /* 0x0000005b51517223 */ /* 0x000fe40000010078 */
[----:B------:R-:W-:Y:S02]  /*73a0*/  FFMA.FTZ R41, R80, R94, R41 ;  /* 0x0000005e50297223 */ /* 0x000fe40000010029 */
[----:B------:R-:W-:Y:S02]  /*73b0*/  FADD.FTZ R6, R89, R6 ;  /* 0x0000000659067221 */ /* 0x000fe40000010000 */
[----:B------:R-:W-:Y:S02]  /*73c0*/  FADD.FTZ R4, R81, R4 ;  /* 0x0000000451047221 */ /* 0x000fe40000010000 */
[----:B------:R-:W-:Y:S02]  /*73d0*/  FADD.FTZ R0, R41, R0 ;  /* 0x0000000029007221 */ /* 0x000fe40000010000 */
[----:B0-----:R-:W-:-:S05]  /*73e0*/  @!P0 FADD.FTZ R40, R40, R43 ;  /* 0x0000002b28288221 */ /* 0x001fca0000010000 */
[----:B------:R-:W-:Y:S01]  /*73f0*/  MOV R76, R40 ;  /* 0x00000028004c7202 */ /* 0x000fe20000000f00 */
[----:B------:R-:W-:-:S04]  /*7400*/  FMUL.FTZ R40, R92, UR40 ;  /* 0x000000285c287c20 */ /* 0x000fc80008410000 */
[----:B------:R-:W-:Y:S01]  /*7410*/  FMUL.FTZ R141, R141, R40 ;  /* 0x000000288d8d7220 */ /* 0x000fe20000410000 */
[----:B------:R0:W-:Y:S01]  /*7420*/  @!P2 STS.64 [R140.X8+0x1098], R76 ;  /* 0x0010984c8c00a388 */ /* 0x0001e20000008a00 */
[----:B------:R-:W-:Y:S02]  /*7430*/  FMUL.FTZ R40, R93, UR40 ;  /* 0x000000285d287c20 */ /* 0x000fe40008410000 */
[----:B------:R-:W-:Y:S02]  /*7440*/  FFMA.FTZ R92, R96, R92, R141 ;  /* 0x0000005c605c7223 */ /* 0x000fe4000001008d */
[----:B------:R-:W-:Y:S02]  /*7450*/  FMUL.FTZ R40, R137, R40 ;  /* 0x0000002889287220 */ /* 0x000fe40000410000 */
[----:B------:R-:W-:Y:S02]  /*7460*/  FADD.FTZ R3, R92, R3 ;  /* 0x000000035c037221 */ /* 0x000fe40000010000 */
[----:B------:R-:W-:-:S04]  /*7470*/  FFMA.FTZ R93, R84, R93, R40 ;  /* 0x0000005d545d7223 */ /* 0x000fc80000010028 */
[----:B------:R-:W-:Y:S01]  /*7480*/  FADD.FTZ R2, R93, R2 ;  /* 0x000000025d027221 */ /* 0x000fe20000010000 */
[----:B------:R-:W-:Y:S06]  /*7490*/  BAR.SYNC.DEFER_BLOCKING 0x0 ;  /* 0x0000000000007b1d */ /* 0x000fec0000010000 */
[----:B------:R-:W-:Y:S05]  /*74a0*/  @P1 BRA `(.L_x_57) ;  /* 0x0000012000001947 */ /* 0x000fea0003800000 */
[----:B0-----:R-:W-:Y:S01]  /*74b0*/  ULDC UR16, c[0x0][0x174] ;  /* 0x00005d0000107ab9 */ /* 0x001fe20000000800 */
[----:B------:R-:W0:Y:S01]  /*74c0*/  LDS.128 R40, [0x10a0] ;  /* 0x0010a000ff287984 */ /* 0x000e220000000c00 */
[----:B------:R-:W-:Y:S02]  /*74d0*/  UISETP.NE.AND UP0, UPT, UR24, UR16, UPT ;  /* 0x000000101800728c */ /* 0x000fe4000bf05270 */
[----:B------:R-:W-:Y:S01]  /*74e0*/  USHF.L.U32 UR16, UR7, 0x2, URZ ;  /* 0x0000000207107899 */ /* 0x000fe2000800063f */
[----:B------:R-:W1:Y:S03]  /*74f0*/  LDS.64 R78, [0x10b0] ;  /* 0x0010b000ff4e7984 */ /* 0x000e660000000a00 */
[----:B------:R-:W-:-:S13]  /*7500*/  PLOP3.LUT P0, PT, PT, PT, UP0, 0x80, 0x0 ;  /* 0x000000000000781c */ /* 0x000fda0003f0f008 */
[----:B------:R-:W2:Y:S04]  /*7510*/  @P0 LDS R82, [UR16+0x30e0] ;  /* 0x0030e010ff520984 */ /* 0x000ea80008000800 */
[----:B------:R-:W3:Y:S01]  /*7520*/  @P0 LDS R81, [UR16+0x2ce0] ;  /* 0x002ce010ff510984 */ /* 0x000ee20008000800 */
[----:B0-----:R-:W-:Y:S02]  /*7530*/  FADD.FTZ R80, R77, R41 ;  /* 0x000000294d507221 */ /* 0x001fe40000010000 */
[----:B------:R-:W-:Y:S02]  /*7540*/  FADD.FTZ R41, R76, R40 ;  /* 0x000000284c297221 */ /* 0x000fe40000010000 */
[----:B------:R-:W-:Y:S02]  /*7550*/  FADD.FTZ R80, R43, R80 ;  /* 0x000000502b507221 */ /* 0x000fe40000010000 */
[----:B------:R-:W-:-:S02]  /*7560*/  FADD.FTZ R41, R42, R41 ;  /* 0x000000292a297221 */ /* 0x000fc40000010000 */
[----:B-1----:R-:W-:Y:S02]  /*7570*/  FADD.FTZ R77, R80, R79 ;  /* 0x0000004f504d7221 */ /* 0x002fe40000010000 */
[----:B------:R-:W-:Y:S02]  /*7580*/  FADD.FTZ R76, R41, R78 ;  /* 0x0000004e294c7221 */ /* 0x000fe40000010000 */
[----:B--2---:R-:W-:Y:S02]  /*7590*/  @P0 FADD.FTZ R77, R77, R82 ;  /* 0x000000524d4d0221 */ /* 0x004fe40000010000 */
[----:B---3--:R-:W-:-:S03]  /*75a0*/  @P0 FADD.FTZ R76, R76, R81 ;  /* 0x000000514c4c0221 */ /* 0x008fc60000010000 */
[----:B------:R0:W-:Y:S04]  /*75b0*/  STS [UR16+0x30e0], R77 ;  /* 0x0030e04dff007988 */ /* 0x0001e80008000810 */
[----:B------:R0:W-:Y:S02]  /*75c0*/  STS [UR16+0x2ce0], R76 ;  /* 0x002ce04cff007988 */ /* 0x0001e40008000810 */
.L_x_57:
[----:B0-----:R-:W-:Y:S05]  /*75d0*/  BSYNC B0 ;  /* 0x0000000000007941 */ /* 0x001fea0003800000 */
.L_x_56:
[----:B------:R-:W-:Y:S02]  /*75e0*/  UIADD3 UR7, UR7, 0x1, URZ ;  /* 0x0000000107077890 */ /* 0x000fe4000fffe03f */
[----:B------:R-:W-:Y:S02]  /*75f0*/  ULDC UR16, c[0x0][0x16c] ;  /* 0x00005b0000107ab9 */ /* 0x000fe40000000800 */
[----:B------:R-:W-:-:S06]  /*7600*/  UISETP.GE.AND UP0, UPT, UR7, UR16, UPT ;  /* 0x000000100700728c */ /* 0x000fcc000bf06270 */
[----:B------:R-:W-:-:S13]  /*7610*/  PLOP3.LUT P0, PT, PT, PT, UP0, 0x80, 0x0 ;  /* 0x000000000000781c */ /* 0x000fda0003f0f008 */
[----:B------:R-:W-:Y:S01]  /*7620*/  @P0 CALL.REL.NOINC `(.L_x_42) ;  /* 0x0000001000000944 */ /* 0x000fe20003c00000 */
[----:B------:R-:W-:Y:S05]  /*7630*/  BRA `(.L_x_58) ;  /* 0xffffd81000007947 */ /* 0x000fea000383ffff */
.L_x_42:
[----:B------:R-:W-:Y:S01]  /*7640*/  BAR.SYNC.DEFER_BLOCKING 0x0 ;  /* 0x0000000000007b1d */ /* 0x000fe20000010000 */
[----:B------:R-:W-:Y:S02]  /*7650*/  F2FP.BF16.PACK_AB R135, R135, R136 ;  /* 0x000000888787723e */ /* 0x000fe400000010ff */
[----:B------:R-:W-:Y:S02]  /*7660*/  F2FP.BF16.PACK_AB R119, R119, R134 ;  /* 0x000000867777723e */ /* 0x000fe400000010ff */
[----:B------:R-:W-:Y:S01]  /*7670*/  F2FP.BF16.PACK_AB R117, R117, R118 ;  /* 0x000000767575723e */ /* 0x000fe200000010ff */
[----:B------:R-:W-:Y:S01]  /*7680*/  ULDC UR32, c[0x0][0x168] ;  /* 0x00005a0000207ab9 */ /* 0x000fe20000000800 */
[----:B------:R-:W-:Y:S01]  /*7690*/  PRMT R37, R135, 0x7632, R37 ;  /* 0x0000763287257816 */ /* 0x000fe20000000025 */
[----:B------:R-:W-:Y:S01]  /*76a0*/  UIADD3 UR32, -UR25, UR32, URZ ;  /* 0x0000002019207290 */ /* 0x000fe2000fffe13f */
[----:B------:R-:W-:Y:S01]  /*76b0*/  PRMT R22, R119, 0x7632, R22 ;  /* 0x0000763277167816 */ /* 0x000fe20000000016 */
[----:B------:R-:W-:Y:S01]  /*76c0*/  ULDC.64 UR16, c[0x0][0x2d8] ;  /* 0x0000b60000107ab9 */ /* 0x000fe20000000a00 */
[----:B------:R-:W-:Y:S01]  /*76d0*/  PRMT R23, R117, 0x7632, R23 ;  /* 0x0000763275177816 */ /* 0x000fe20000000017 */
[----:B------:R-:W-:Y:S01]  /*76e0*/  UIMAD UR7, UR38, UR16, URZ ;  /* 0x00000010260772a4 */ /* 0x000fe2000f8e023f */
[----:B------:R-:W-:Y:S01]  /*76f0*/  F2FP.BF16.PACK_AB R115, R115, R116 ;  /* 0x000000747373723e */ /* 0x000fe200000010ff */
[----:B------:R-:W-:Y:S01]  /*7700*/  IMAD.U32 R34, RZ, RZ, UR32 ;  /* 0x00000020ff227e24 */ /* 0x000fe2000f8e00ff */
[----:B------:R-:W-:Y:S01]  /*7710*/  F2FP.BF16.PACK_AB R113, R113, R114 ;  /* 0x000000727171723e */ /* 0x000fe200000010ff */
[----:B------:R-:W-:Y:S01]  /*7720*/  ULDC.64 UR40, c[0x0][0x2f8] ;  /* 0x0000be0000287ab9 */ /* 0x000fe20000000a00 */
[----:B------:R-:W-:Y:S01]  /*7730*/  F2FP.BF16.PACK_AB R21, R21, R112 ;  /* 0x000000701515723e */ /* 0x000fe200000010ff */
[----:B------:R-:W-:Y:S01]  /*7740*/  UIMAD.WIDE.U32 UR28, UR37, UR16, URZ ;  /* 0x00000010251c72a5 */ /* 0x000fe2000f8e003f */
[----:B------:R-:W-:Y:S01]  /*7750*/  F2FP.BF16.PACK_AB R19, R19, R20 ;  /* 0x000000141313723e */ /* 0x000fe200000010ff */
[----:B------:R-:W-:Y:S01]  /*7760*/  UIMAD UR30, UR38, UR40, URZ ;  /* 0x00000028261e72a4 */ /* 0x000fe2000f8e023f */
[----:B------:R-:W-:Y:S01]  /*7770*/  F2FP.BF16.PACK_AB R17, R17, R18 ;  /* 0x000000121111723e */ /* 0x000fe200000010ff */
[----:B------:R-:W-:Y:S01]  /*7780*/  UIMAD UR25, UR37, UR17, UR7 ;  /* 0x00000011251972a4 */ /* 0x000fe2000f8e0207 */
[----:B------:R-:W-:Y:S01]  /*7790*/  PRMT R24, R115, 0x7632, R24 ;  /* 0x0000763273187816 */ /* 0x000fe20000000018 */
[----:B------:R0:W-:Y:S01]  /*77a0*/  STS.U16 [R74+0x2], R37 ;  /* 0x000002254a007388 */ /* 0x0001e20000000400 */
[----:B------:R-:W-:Y:S01]  /*77b0*/  PRMT R18, R21, 0x7632, R18 ;  /* 0x0000763215127816 */ /* 0x000fe20000000012 */
[----:B------:R-:W-:Y:S01]  /*77c0*/  UIMAD.WIDE.U32 UR16, UR37, UR40, URZ ;  /* 0x00000028251072a5 */ /* 0x000fe2000f8e003f */
[----:B------:R-:W-:Y:S01]  /*77d0*/  PRMT R20, R19, 0x7632, R20 ;  /* 0x0000763213147816 */ /* 0x000fe20000000014 */
[----:B------:R1:W-:Y:S01]  /*77e0*/  STS.U16 [R74+0x6], R22 ;  /* 0x000006164a007388 */ /* 0x0003e20000000400 */
[----:B------:R-:W-:Y:S01]  /*77f0*/  UIMAD UR30, UR37, UR41, UR30 ;  /* 0x00000029251e72a4 */ /* 0x000fe2000f8e021e */
[----:B------:R-:W-:Y:S01]  /*7800*/  BSSY B0, `(.L_x_59) ;  /* 0x0000037000007945 */ /* 0x000fe20003800000 */
[----:B------:R-:W-:Y:S01]  /*7810*/  UIADD3 UR7, UR29, UR25, URZ ;  /* 0x000000191d077290 */ /* 0x000fe2000fffe03f */
[----:B------:R2:W-:Y:S01]  /*7820*/  STS.U16 [R74+0xa], R23 ;  /* 0x00000a174a007388 */ /* 0x0005e20000000400 */
[----:B0-----:R-:W-:-:S03]  /*7830*/  PRMT R37, R113, 0x7632, R37 ;  /* 0x0000763271257816 */ /* 0x001fc60000000025 */
[----:B------:R-:W-:Y:S01]  /*7840*/  STS.U16 [R74], R135 ;  /* 0x000000874a007388 */ /* 0x000fe20000000400 */
[----:B-1----:R-:W-:-:S03]  /*7850*/  PRMT R22, R17, 0x7610, R22 ;  /* 0x0000761011167816 */ /* 0x002fc60000000016 */
[----:B------:R-:W-:Y:S01]  /*7860*/  STS.U16 [R74+0x4], R119 ;  /* 0x000004774a007388 */ /* 0x000fe20000000400 */
[----:B--2---:R-:W-:-:S03]  /*7870*/  PRMT R23, R17, 0x7632, R23 ;  /* 0x0000763211177816 */ /* 0x004fc60000000017 */
        /* <DEDUP_REMOVED lines=34> */
[----:B------:R-:W-:Y:S01]  /*7aa0*/  IMAD.MOV.U32 R18, RZ, RZ, R162 ;  /* 0x000000ffff127224 */ /* 0x000fe200078e00a2 */
[----:B------:R-:W-:Y:S01]  /*7ab0*/  MOV R19, R163 ;  /* 0x000000a300137202 */ /* 0x000fe20000000f00 */
[----:B------:R-:W-:Y:S02]  /*7ac0*/  ULDC.64 UR40, c[0x0][0x2e0] ;  /* 0x0000b80000287ab9 */ /* 0x000fe40000000a00 */
[----:B------:R-:W-:Y:S02]  /*7ad0*/  UIMAD UR31, UR15, UR40, URZ ;  /* 0x000000280f1f72a4 */ /* 0x000fe4000f8e023f */
[----:B------:R-:W-:Y:S02]  /*7ae0*/  IMAD.WIDE.U32 R18, R21, c[0x0][0x2d8], R18 ;  /* 0x0000b60015127a25 */ /* 0x000fe400078e0012 */
[----:B------:R-:W-:Y:S02]  /*7af0*/  UIMAD UR31, UR14, UR41, UR31 ;  /* 0x000000290e1f72a4 */ /* 0x000fe4000f8e021f */
[----:B------:R-:W-:Y:S01]  /*7b00*/  IMAD.U32 R21, RZ, RZ, UR14 ;  /* 0x0000000eff157e24 */ /* 0x000fe2000f8e00ff */
[----:B------:R-:W-:-:S05]  /*7b10*/  IADD3 R19, R19, UR25, RZ ;  /* 0x0000001913137c10 */ /* 0x000fca000fffe0ff */
[----:B------:R-:W-:-:S05]  /*7b20*/  IMAD.WIDE.U32 R18, R21, c[0x0][0x2e0], R18 ;  /* 0x0000b80015127a25 */ /* 0x000fca00078e0012 */
[----:B------:R-:W-:Y:S02]  /*7b30*/  IADD3 R19, R19, UR31, RZ ;  /* 0x0000001f13137c10 */ /* 0x000fe4000fffe0ff */
[----:B------:R-:W-:-:S04]  /*7b40*/  LEA R20, P0, R18, c[0x0][0x330], 0x1 ;  /* 0x0000cc0012147a11 */ /* 0x000fc800078008ff */
[----:B------:R-:W-:-:S05]  /*7b50*/  LEA.HI.X R21, R18, c[0x0][0x334], R19, 0x1, P0 ;  /* 0x0000cd0012157a11 */ /* 0x000fca00000f0c13 */
[----:B------:R0:W-:Y:S04]  /*7b60*/  STG.E.U16 [R20.64], R17 ;  /* 0x0000001114007986 */ /* 0x0001e8000c101522 */
.L_x_60:
[----:B------:R-:W-:Y:S05]  /*7b70*/  BSYNC B0 ;  /* 0x0000000000007941 */ /* 0x000fea0003800000 */
.L_x_59:
[----:B------:R-:W-:Y:S01]  /*7b80*/  ULDC.64 UR32, c[0x0][0x2e0] ;  /* 0x0000b80000207ab9 */ /* 0x000fe20000000a00 */
[C---:B------:R-:W-:Y:S01]  /*7b90*/  LEA R18, P0, R75.reuse, c[0x0][0x330], 0x1 ;  /* 0x0000cc004b127a11 */ /* 0x040fe200078008ff */
[----:B------:R-:W-:Y:S01]  /*7ba0*/  UMOV UR29, UR7 ;  /* 0x00000007001d7c82 */ /* 0x000fe20008000000 */
[----:B------:R-:W-:Y:S01]  /*7bb0*/  SHF.R.S32.HI R19, RZ, 0x1f, R75 ;  /* 0x0000001fff137819 */ /* 0x000fe2000001144b */
[----:B------:R-:W-:Y:S01]  /*7bc0*/  UIMAD UR25, UR15, UR32, URZ ;  /* 0x000000200f1972a4 */ /* 0x000fe2000f8e023f */
[C---:B0-----:R-:W-:Y:S01]  /*7bd0*/  LOP3.LUT R20, R75.reuse, 0x20, RZ, 0xfc, !PT ;  /* 0x000000204b147812 */ /* 0x041fe200078efcff */
[----:B------:R-:W-:Y:S01]  /*7be0*/  UIMAD.WIDE.U32 UR28, UR14, UR32, UR28 ;  /* 0x000000200e1c72a5 */ /* 0x000fe2000f8e001c */
[C---:B------:R-:W-:Y:S01]  /*7bf0*/  LOP3.LUT R21, R75.reuse, 0x40, RZ, 0xfc, !PT ;  /* 0x000000404b157812 */ /* 0x040fe200078efcff */
[----:B------:R-:W-:Y:S01]  /*7c00*/  UIMAD UR25, UR14, UR33, UR25 ;  /* 0x000000210e1972a4 */ /* 0x000fe2000f8e0219 */
[C---:B------:R-:W-:Y:S01]  /*7c10*/  LOP3.LUT R17, R75.reuse, 0x60, RZ, 0xfc, !PT ;  /* 0x000000604b117812 */ /* 0x040fe200078efcff */
[----:B------:R-:W-:Y:S01]  /*7c20*/  UIADD3 UR7, UP0, UR26, UR28, URZ ;  /* 0x0000001c1a077290 */ /* 0x000fe2000ff1e03f */
[----:B------:R-:W-:Y:S01]  /*7c30*/  LEA.HI.X R19, R75, c[0x0][0x334], R19, 0x1, P0 ;  /* 0x0000cd004b137a11 */ /* 0x000fe200000f0c13 */
[----:B------:R-:W-:Y:S01]  /*7c40*/  BSSY B0, `(.L_x_61) ;  /* 0x00000b9000007945 */ /* 0x000fe20003800000 */
[-C--:B------:R-:W-:Y:S01]  /*7c50*/  ISETP.GE.AND P0, PT, R20, R36.reuse, PT ;  /* 0x000000241400720c */ /* 0x080fe20003f06270 */
[----:B------:R-:W-:Y:S01]  /*7c60*/  UIADD3.X UR28, UR27, UR25, UR29, UP0, !UPT ;  /* 0x000000191b1c7290 */ /* 0x000fe200087fe41d */
[----:B------:R-:W-:-:S02]  /*7c70*/  ISETP.GE.AND P2, PT, R21, R36, PT ;  /* 0x000000241500720c */ /* 0x000fc40003f46270 */
[----:B------:R-:W-:Y:S01]  /*7c80*/  MOV R22, UR7 ;  /* 0x0000000700167c02 */ /* 0x000fe20008000f00 */
[----:B------:R-:W-:Y:S01]  /*7c90*/  UIADD3 UR7, UR17, UR30, URZ ;  /* 0x0000001e11077290 */ /* 0x000fe2000fffe03f */
[----:B------:R-:W-:Y:S01]  /*7ca0*/  ISETP.GE.AND P3, PT, R17, R36, PT ;  /* 0x000000241100720c */ /* 0x000fe20003f66270 */
[----:B------:R-:W-:Y:S01]  /*7cb0*/  IMAD.U32 R23, RZ, RZ, UR28 ;  /* 0x0000001cff177e24 */ /* 0x000fe2000f8e00ff */
[C---:B------:R-:W-:Y:S02]  /*7cc0*/  LEA R18, P4, R22.reuse, R18, 0x1 ;  /* 0x0000001216127211 */ /* 0x040fe400078808ff */
[C---:B------:R-:W-:Y:S02]  /*7cd0*/  LOP3.LUT R24, R75.reuse, 0xc0, RZ, 0xfc, !PT ;  /* 0x000000c04b187812 */ /* 0x040fe400078efcff */
[----:B------:R-:W-:Y:S02]  /*7ce0*/  LEA.HI.X R19, R22, R19, R23, 0x1, P4 ;  /* 0x0000001316137211 */ /* 0x000fe400020f0c17 */
[----:B------:R-:W-:-:S02]  /*7cf0*/  LOP3.LUT R22, R75, 0x80, RZ, 0xfc, !PT ;  /* 0x000000804b167812 */ /* 0x000fc400078efcff */
[C---:B------:R-:W-:Y:S01]  /*7d00*/  LOP3.LUT R23, R75.reuse, 0xa0, RZ, 0xfc, !PT ;  /* 0x000000a04b177812 */ /* 0x040fe200078efcff */
[----:B------:R-:W-:Y:S01]  /*7d10*/  @!P0 STG.E.U16 [R18.64+-0xfc0], R29 ;  /* 0xfff0401d12008986 */ /* 0x000fe2000c101522 */
[C---:B------:R-:W-:Y:S02]  /*7d20*/  LOP3.LUT R25, R75.reuse, 0xe0, RZ, 0xfc, !PT ;  /* 0x000000e04b197812 */ /* 0x040fe400078efcff */
[C---:B------:R-:W-:Y:S01]  /*7d30*/  LOP3.LUT R26, R75.reuse, 0x100, RZ, 0xfc, !PT ;  /* 0x000001004b1a7812 */ /* 0x040fe200078efcff */
[----:B------:R0:W-:Y:S01]  /*7d40*/  @!P2 STG.E.U16 [R18.64+-0xf80], R31 ;  /* 0xfff0801f1200a986 */ /* 0x0001e2000c101522 */
[----:B------:R-:W-:Y:S02]  /*7d50*/  LOP3.LUT R27, R75, 0x120, RZ, 0xfc, !PT ;  /* 0x000001204b1b7812 */ /* 0x000fe400078efcff */
[-C--:B------:R-:W-:Y:S01]  /*7d60*/  ISETP.GE.AND P0, PT, R22, R36.reuse, PT ;  /* 0x000000241600720c */ /* 0x080fe20003f06270 */
[----:B------:R1:W-:Y:S01]  /*7d70*/  @!P3 STG.E.U16 [R18.64+-0xf40], R33 ;  /* 0xfff0c0211200b986 */ /* 0x0003e2000c101522 */
[----:B------:R-:W-:-:S02]  /*7d80*/  ISETP.GE.AND P2, PT, R23, R36, PT ;  /* 0x000000241700720c */ /* 0x000fc40003f46270 */
[-C--:B------:R-:W-:Y:S02]  /*7d90*/  ISETP.GE.AND P3, PT, R24, R36.reuse, PT ;  /* 0x000000241800720c */ /* 0x080fe40003f66270 */
[-C--:B------:R-:W-:Y:S02]  /*7da0*/  ISETP.GE.AND P4, PT, R25, R36.reuse, PT ;  /* 0x000000241900720c */ /* 0x080fe40003f86270 */
[-C--:B------:R-:W-:Y:S02]  /*7db0*/  ISETP.GE.AND P5, PT, R26, R36.reuse, PT ;  /* 0x000000241a00720c */ /* 0x080fe40003fa6270 */
[----:B------:R-:W-:Y:S02]  /*7dc0*/  ISETP.GE.AND P6, PT, R27, R36, PT ;  /* 0x000000241b00720c */ /* 0x000fe40003fc6270 */
[----:B0-----:R-:W-:Y:S01]  /*7dd0*/  SHF.L.U32 R31, R139, 0x4, RZ ;  /* 0x000000048b1f7819 */ /* 0x001fe200000006ff */
[----:B------:R0:W-:Y:S01]  /*7de0*/  @!P0 STG.E.U16 [R18.64+-0xf00], R35 ;  /* 0xfff1002312008986 */ /* 0x0001e2000c101522 */
[----:B------:R-:W-:-:S02]  /*7df0*/  LOP3.LUT R28, R75, 0x140, RZ, 0xfc, !PT ;  /* 0x000001404b1c7812 */ /* 0x000fc400078efcff */
[----:B------:R-:W-:Y:S01]  /*7e00*/  LOP3.LUT R59, R31, 0xfffffe00, RZ, 0xc0, !PT ;  /* 0xfffffe001f3b7812 */ /* 0x000fe200078ec0ff */
[----:B------:R2:W-:Y:S01]  /*7e10*/  @!P2 STG.E.U16 [R18.64+-0xec0], R37 ;  /* 0xfff140251200a986 */ /* 0x0005e2000c101522 */
[C---:B------:R-:W-:Y:S02]  /*7e20*/  LOP3.LUT R29, R75.reuse, 0x160, RZ, 0xfc, !PT ;  /* 0x000001604b1d7812 */ /* 0x040fe400078efcff */
[C---:B------:R-:W-:Y:S01]  /*7e30*/  LOP3.LUT R30, R75.reuse, 0x180, RZ, 0xfc, !PT ;  /* 0x000001804b1e7812 */ /* 0x040fe200078efcff */
[----:B------:R3:W-:Y:S01]  /*7e40*/  @!P3 STG.E.U16 [R18.64+-0xe80], R39 ;  /* 0xfff180271200b986 */ /* 0x0007e2000c101522 */
[C---:B------:R-:W-:Y:S01]  /*7e50*/  LOP3.LUT R31, R75.reuse, 0x1a0, RZ, 0xfc, !PT ;  /* 0x000001a04b1f7812 */ /* 0x040fe200078efcff */
[----:B------:R-:W-:Y:S01]  /*7e60*/  IMAD R59, R142, 0x10, R59 ;  /* 0x000000108e3b7824 */ /* 0x000fe200078e023b */
[C---:B------:R-:W-:Y:S01]  /*7e70*/  LOP3.LUT R32, R75.reuse, 0x1c0, RZ, 0xfc, !PT ;  /* 0x000001c04b207812 */ /* 0x040fe200078efcff */
[----:B------:R4:W-:Y:S01]  /*7e80*/  @!P4 STG.E.U16 [R18.64+-0xe40], R41 ;  /* 0xfff1c0291200c986 */ /* 0x0009e2000c101522 */
[----:B-1----:R-:W-:Y:S01]  /*7e90*/  LOP3.LUT R33, R75, 0x1e0, RZ, 0xfc, !PT ;  /* 0x000001e04b217812 */ /* 0x002fe200078efcff */
[----:B0-----:R-:W-:Y:S01]  /*7ea0*/  FADD.FTZ R35, R0, R164 ;  /* 0x000000a400237221 */ /* 0x001fe20000010000 */
[-C--:B------:R-:W-:Y:S01]  /*7eb0*/  ISETP.GE.AND P0, PT, R28, R36.reuse, PT ;  /* 0x000000241c00720c */ /* 0x080fe20003f06270 */
[----:B------:R0:W-:Y:S01]  /*7ec0*/  @!P5 STG.E.U16 [R18.64+-0xe00], R43 ;  /* 0xfff2002b1200d986 */ /* 0x0001e2000c101522 */
        /* <DEDUP_REMOVED lines=8> */
[----:B------:R-:W-:-:S02]  /*7f50*/  IADD3 R38, R59, 0x2, RZ ;  /* 0x000000023b267810 */ /* 0x000fc40007ffe0ff */
[----:B--2---:R-:W-:Y:S01]  /*7f60*/  LEA.HI.SX32 R37, R36, R59, 0x1b ;  /* 0x0000003b24257211 */ /* 0x004fe200078fdaff */
[----:B------:R-:W-:Y:S01]  /*7f70*/  @!P2 STG.E.U16 [R18.64+-0xd40], R49 ;  /* 0xfff2c0311200a986 */ /* 0x000fe2000c101522 */
[----:B------:R-:W-:Y:S01]  /*7f80*/  FADD.FTZ R36, R35, R2 ;  /* 0x0000000223247221 */ /* 0x000fe20000010000 */
[C---:B---3--:R-:W-:Y:S02]  /*7f90*/  IADD3 R39, R59.reuse, 0x3, RZ ;  /* 0x000000033b277810 */ /* 0x048fe40007ffe0ff */
[----:B------:R-:W-:Y:S01]  /*7fa0*/  @!P3 STG.E.U16 [R18.64+-0xd00], R51 ;  /* 0xfff300331200b986 */ /* 0x000fe2000c101522 */
[----:B------:R-:W-:Y:S01]  /*7fb0*/  FADD.FTZ R35, R36, R3 ;  /* 0x0000000324237221 */ /* 0x000fe20000010000 */
[----:B------:R-:W-:Y:S02]  /*7fc0*/  IADD3 R40, R59, 0x4, RZ ;  /* 0x000000043b287810 */ /* 0x000fe40007ffe0ff */
[----:B------:R-:W-:Y:S01]  /*7fd0*/  @!P4 STG.E.U16 [R18.64+-0xcc0], R53 ;  /* 0xfff340351200c986 */ /* 0x000fe2000c101522 */
[----:B------:R-:W-:Y:S01]  /*7fe0*/  F2FP.BF16.PACK_AB R2, R2, R0 ;  /* 0x000000000202723e */ /* 0x000fe200000010ff */
[----:B------:R-:W-:Y:S01]  /*7ff0*/  FADD.FTZ R0, R35, R4 ;  /* 0x0000000423007221 */ /* 0x000fe20000010000 */
[C---:B----4-:R-:W-:Y:S01]  /*8000*/  IADD3 R41, R59.reuse, 0x5, RZ ;  /* 0x000000053b297810 */ /* 0x050fe20007ffe0ff */
[----:B------:R-:W-:Y:S01]  /*8010*/  @!P5 STG.E.U16 [R18.64+-0xc80], R55 ;  /* 0xfff380371200d986 */ /* 0x000fe2000c101522 */
[----:B------:R-:W-:-:S02]  /*8020*/  IADD3 R42, R59, 0x6, RZ ;  /* 0x000000063b2a7810 */ /* 0x000fc40007ffe0ff */
[-C--:B------:R-:W-:Y:S01]  /*8030*/  LEA.HI.SX32 R38, R38, R59.reuse, 0x1b ;  /* 0x0000003b26267211 */ /* 0x080fe200078fdaff */
[----:B------:R1:W-:Y:S01]  /*8040*/  @!P6 STG.E.U16 [R18.64+-0xc40], R57 ;  /* 0xfff3c0391200e986 */ /* 0x0003e2000c101522 */
[-C--:B------:R-:W-:Y:S02]  /*8050*/  LEA.HI.SX32 R39, R39, R59.reuse, 0x1b ;  /* 0x0000003b27277211 */ /* 0x080fe400078fdaff */
[----:B------:R-:W-:Y:S01]  /*8060*/  LEA.HI.SX32 R40, R40, R59, 0x1b ;  /* 0x0000003b28287211 */ /* 0x000fe200078fdaff */
[----:B------:R-:W-:Y:S01]  /*8070*/  IMAD.SHL.U32 R38, R38, 0x2, RZ ;  /* 0x0000000226267824 */ /* 0x000fe200078e00ff */
[----:B------:R-:W-:Y:S02]  /*8080*/  F2FP.BF16.PACK_AB R3, R4, R3 ;  /* 0x000000030403723e */ /* 0x000fe400000010ff */
[----:B------:R-:W-:Y:S01]  /*8090*/  PRMT R35, R2, 0x7632, R35 ;  /* 0x0000763202237816 */ /* 0x000fe20000000023 */
[----:B------:R-:W-:Y:S01]  /*80a0*/  IMAD.SHL.U32 R40, R40, 0x2, RZ ;  /* 0x0000000228287824 */ /* 0x000fe200078e00ff */
[----:B0-----:R-:W-:-:S02]  /*80b0*/  IADD3 R43, R59, 0x7, RZ ;  /* 0x000000073b2b7810 */ /* 0x001fc40007ffe0ff */
[----:B------:R-:W-:Y:S02]  /*80c0*/  IADD3 R44, R59, 0x8, RZ ;  /* 0x000000083b2c7810 */ /* 0x000fe40007ffe0ff */
[----:B-1----:R-:W-:Y:S01]  /*80d0*/  PRMT R19, R2, 0x7610, R19 ;  /* 0x0000761002137816 */ /* 0x002fe20000000013 */
[----:B------:R-:W-:Y:S01]  /*80e0*/  BAR.SYNC.DEFER_BLOCKING 0x0 ;  /* 0x0000000000007b1d */ /* 0x000fe20000010000 */
[----:B------:R-:W-:Y:S01]  /*80f0*/  F2FP.BF16.PACK_AB R2, R6, R5 ;  /* 0x000000050602723e */ /* 0x000fe200000010ff */
[----:B------:R-:W-:Y:S01]  /*8100*/  FADD.FTZ R5, R0, R5 ;  /* 0x0000000500057221 */ /* 0x000fe20000010000 */
[-C--:B------:R-:W-:Y:S02]  /*8110*/  LEA.HI.SX32 R41, R41, R59.reuse, 0x1b ;  /* 0x0000003b29297211 */ /* 0x080fe400078fdaff */
[----:B------:R-:W-:Y:S01]  /*8120*/  LEA.HI.SX32 R42, R42, R59, 0x1b ;  /* 0x0000003b2a2a7211 */ /* 0x000fe200078fdaff */
[----:B------:R-:W-:Y:S01]  /*8130*/  FADD.FTZ R6, R5, R6 ;  /* 0x0000000605067221 */ /* 0x000fe20000010000 */
[----:B------:R-:W-:-:S02]  /*8140*/  SHF.L.U32 R37, R37, 0x1, RZ ;  /* 0x0000000125257819 */ /* 0x000fc400000006ff */
[C---:B------:R-:W-:Y:S01]  /*8150*/  IADD3 R45, R59.reuse, 0x9, RZ ;  /* 0x000000093b2d7810 */ /* 0x040fe20007ffe0ff */
[----:B------:R-:W-:Y:S01]  /*8160*/  IMAD.SHL.U32 R42, R42, 0x2, RZ ;  /* 0x000000022a2a7824 */ /* 0x000fe200078e00ff */
[----:B------:R-:W-:Y:S02]  /*8170*/  IADD3 R46, R59, 0xa, RZ ;  /* 0x0000000a3b2e7810 */ /* 0x000fe40007ffe0ff */
[----:B------:R-:W-:Y:S02]  /*8180*/  PRMT R18, R3, 0x7632, R18 ;  /* 0x0000763203127816 */ /* 0x000fe40000000012 */
[----:B------:R-:W-:Y:S02]  /*8190*/  SHF.L.U32 R39, R39, 0x1, RZ ;  /* 0x0000000127277819 */ /* 0x000fe400000006ff */
[C---:B------:R-:W-:Y:S02]  /*81a0*/  IADD3 R48, R59.reuse, 0xb, RZ ;  /* 0x0000000b3b307810 */ /* 0x040fe40007ffe0ff */
[----:B------:R-:W-:-:S02]  /*81b0*/  IADD3 R50, R59, 0xc, RZ ;  /* 0x0000000c3b327810 */ /* 0x000fc40007ffe0ff */
[-C--:B------:R-:W-:Y:S02]  /*81c0*/  LEA.HI.SX32 R43, R43, R59.reuse, 0x1b ;  /* 0x0000003b2b2b7211 */ /* 0x080fe400078fdaff */
[----:B------:R-:W-:Y:S01]  /*81d0*/  LEA.HI.SX32 R44, R44, R59, 0x1b ;  /* 0x0000003b2c2c7211 */ /* 0x000fe200078fdaff */
[----:B------:R-:W-:Y:S01]  /*81e0*/  STS.U16 [R74], R19 ;  /* 0x000000134a007388 */ /* 0x000fe20000000400 */
[----:B------:R-:W-:Y:S01]  /*81f0*/  F2FP.BF16.PACK_AB R4, R8, R7 ;  /* 0x000000070804723e */ /* 0x000fe200000010ff */
[----:B------:R-:W-:Y:S01]  /*8200*/  FADD.FTZ R7, R6, R7 ;  /* 0x0000000706077221 */ /* 0x000fe20000010000 */
[C---:B------:R-:W-:Y:S01]  /*8210*/  PRMT R36, R2.reuse, 0x7610, R36 ;  /* 0x0000761002247816 */ /* 0x040fe20000000024 */
[----:B------:R-:W-:Y:S01]  /*8220*/  STS.U16 [R37+0x2], R35 ;  /* 0x0000022325007388 */ /* 0x000fe20000000400 */
[----:B------:R-:W-:Y:S01]  /*8230*/  PRMT R47, R2, 0x7632, R47 ;  /* 0x00007632022f7816 */ /* 0x000fe2000000002f */
[----:B------:R-:W-:Y:S01]  /*8240*/  IMAD.SHL.U32 R44, R44, 0x2, RZ ;  /* 0x000000022c2c7824 */ /* 0x000fe200078e00ff */
[----:B------:R-:W-:Y:S01]  /*8250*/  SHF.L.U32 R41, R41, 0x1, RZ ;  /* 0x0000000129297819 */ /* 0x000fe200000006ff */
[----:B------:R0:W-:Y:S01]  /*8260*/  STS.U16 [R38+0x4], R3 ;  /* 0x0000040326007388 */ /* 0x0001e20000000400 */
[----:B------:R-:W-:Y:S01]  /*8270*/  F2FP.BF16.PACK_AB R2, R10, R9 ;  /* 0x000000090a02723e */ /* 0x000fe200000010ff */
[----:B------:R-:W-:Y:S01]  /*8280*/  FADD.FTZ R8, R7, R8 ;  /* 0x0000000807087221 */ /* 0x000fe20000010000 */
[C---:B------:R-:W-:Y:S01]  /*8290*/  IADD3 R52, R59.reuse, 0xd, RZ ;  /* 0x0000000d3b347810 */ /* 0x040fe20007ffe0ff */
[----:B------:R-:W-:Y:S01]  /*82a0*/  STS.U16 [R39+0x6], R18 ;  /* 0x0000061227007388 */ /* 0x000fe20000000400 */
[----:B------:R-:W-:Y:S01]  /*82b0*/  IADD3 R54, R59, 0xe, RZ ;  /* 0x0000000e3b367810 */ /* 0x000fe20007ffe0ff */
[----:B------:R-:W-:Y:S01]  /*82c0*/  FADD.FTZ R9, R8, R9 ;  /* 0x0000000908097221 */ /* 0x000fe20000010000 */
[-C--:B------:R-:W-:Y:S01]  /*82d0*/  LEA.HI.SX32 R45, R45, R59.reuse, 0x1b ;  /* 0x0000003b2d2d7211 */ /* 0x080fe200078fdaff */
[----:B------:R-:W-:Y:S01]  /*82e0*/  STS.U16 [R40+0x8], R36 ;  /* 0x0000082428007388 */ /* 0x000fe20000000400 */
[-C--:B------:R-:W-:Y:S01]  /*82f0*/  LEA.HI.SX32 R46, R46, R59.reuse, 0x1b ;  /* 0x0000003b2e2e7211 */ /* 0x080fe200078fdaff */
[----:B------:R-:W-:Y:S01]  /*8300*/  FADD.FTZ R10, R9, R10 ;  /* 0x0000000a090a7221 */ /* 0x000fe20000010000 */
[----:B------:R-:W-:Y:S01]  /*8310*/  IADD3 R56, R59, 0xf, RZ ;  /* 0x0000000f3b387810 */ /* 0x000fe20007ffe0ff */
[----:B------:R-:W-:Y:S01]  /*8320*/  STS.U16 [R41+0xa], R47 ;  /* 0x00000a2f29007388 */ /* 0x000fe20000000400 */
[-C--:B------:R-:W-:Y:S01]  /*8330*/  LEA.HI.SX32 R48, R48, R59.reuse, 0x1b ;  /* 0x0000003b30307211 */ /* 0x080fe200078fdaff */
[----:B------:R-:W-:Y:S01]  /*8340*/  IMAD.SHL.U32 R46, R46, 0x2, RZ ;  /* 0x000000022e2e7824 */ /* 0x000fe200078e00ff */
[----:B------:R-:W-:Y:S01]  /*8350*/  LEA.HI.SX32 R50, R50, R59, 0x1b ;  /* 0x0000003b32327211 */ /* 0x000fe200078fdaff */
[----:B------:R1:W-:Y:S01]  /*8360*/  STS.U16 [R42+0xc], R4 ;  /* 0x00000c042a007388 */ /* 0x0003e20000000400 */
[----:B0-----:R-:W-:Y:S01]  /*8370*/  F2FP.BF16.PACK_AB R3, R12, R11 ;  /* 0x0000000b0c03723e */ /* 0x001fe200000010ff */
[----:B------:R-:W-:Y:S01]  /*8380*/  FADD.FTZ R11, R10, R11 ;  /* 0x0000000b0a0b7221 */ /* 0x000fe20000010000 */
[----:B------:R-:W-:Y:S01]  /*8390*/  PRMT R19, R4, 0x7632, R19 ;  /* 0x0000763204137816 */ /* 0x000fe20000000013 */
[----:B------:R-:W-:Y:S01]  /*83a0*/  IMAD.SHL.U32 R50, R50, 0x2, RZ ;  /* 0x0000000232327824 */ /* 0x000fe200078e00ff */
[----:B------:R-:W-:Y:S01]  /*83b0*/  SHF.L.U32 R43, R43, 0x1, RZ ;  /* 0x000000012b2b7819 */ /* 0x000fe200000006ff */
[----:B------:R-:W-:Y:S01]  /*83c0*/  FADD.FTZ R12, R11, R12 ;  /* 0x0000000c0b0c7221 */ /* 0x000fe20000010000 */
[----:B------:R-:W-:-:S02]  /*83d0*/  PRMT R35, R2, 0x7610, R35 ;  /* 0x0000761002237816 */ /* 0x000fc40000000023 */
[----:B------:R-:W-:Y:S01]  /*83e0*/  PRMT R37, R2, 0x7632, R37 ;  /* 0x0000763202257816 */ /* 0x000fe20000000025 */
[----:B------:R-:W-:Y:S01]  /*83f0*/  STS.U16 [R43+0xe], R19 ;  /* 0x00000e132b007388 */ /* 0x000fe20000000400 */
[-C--:B------:R-:W-:Y:S02]  /*8400*/  LEA.HI.SX32 R52, R52, R59.reuse, 0x1b ;  /* 0x0000003b34347211 */ /* 0x080fe400078fdaff */
[----:B------:R-:W-:Y:S01]  /*8410*/  LEA.HI.SX32 R54, R54, R59, 0x1b ;  /* 0x0000003b36367211 */ /* 0x000fe200078fdaff */
[----:B------:R-:W-:Y:S01]  /*8420*/  STS.U16 [R44+0x10], R35 ;  /* 0x000010232c007388 */ /* 0x000fe20000000400 */
[----:B------:R-:W-:Y:S02]  /*8430*/  SHF.L.U32 R45, R45, 0x1, RZ ;  /* 0x000000012d2d7819 */ /* 0x000fe400000006ff */
[----:B------:R-:W-:Y:S01]  /*8440*/  F2FP.BF16.PACK_AB R2, R14, R13 ;  /* 0x0000000d0e02723e */ /* 0x000fe200000010ff */
[----:B------:R-:W-:Y:S01]  /*8450*/  IMAD.SHL.U32 R54, R54, 0x2, RZ ;  /* 0x0000000236367824 */ /* 0x000fe200078e00ff */
[----:B------:R-:W-:Y:S01]  /*8460*/  LEA.HI.SX32 R56, R56, R59, 0x1b ;  /* 0x0000003b38387211 */ /* 0x000fe200078fdaff */
[----:B------:R-:W-:Y:S01]  /*8470*/  STS.U16 [R45+0x12], R37 ;  /* 0x000012252d007388 */ /* 0x000fe20000000400 */
[----:B-1----:R-:W-:Y:S01]  /*8480*/  F2FP.BF16.PACK_AB R4, R16, R15 ;  /* 0x0000000f1004723e */ /* 0x002fe200000010ff */
        /* <DEDUP_REMOVED lines=44> */
[----:B------:R-:W-:Y:S01]  /*8750*/  MOV R5, UR14 ;  /* 0x0000000e00057c02 */ /* 0x000fe20008000f00 */
[----:B------:R-:W-:-:S03]  /*8760*/  UIMAD UR25, UR14, UR29, UR25 ;  /* 0x0000001d0e1972a4 */ /* 0x000fc6000f8e0219 */
[----:B------:R-:W-:-:S05]  /*8770*/  IADD3 R3, R3, UR30, RZ ;  /* 0x0000001e03037c10 */ /* 0x000fca000fffe0ff */
[----:B------:R-:W-:-:S05]  /*8780*/  IMAD.WIDE.U32 R2, R5, c[0x0][0x300], R2 ;  /* 0x0000c00005027a25 */ /* 0x000fca00078e0002 */
[----:B------:R-:W-:Y:S02]  /*8790*/  IADD3 R3, R3, UR25, RZ ;  /* 0x0000001903037c10 */ /* 0x000fe4000fffe0ff */
[----:B------:R-:W-:-:S04]  /*87a0*/  LEA R4, P0, R2, c[0x0][0x340], 0x1 ;  /* 0x0000d00002047a11 */ /* 0x000fc800078008ff */
[----:B------:R-:W-:-:S05]  /*87b0*/  LEA.HI.X R5, R2, c[0x0][0x344], R3, 0x1, P0 ;  /* 0x0000d10002057a11 */ /* 0x000fca00000f0c03 */
[----:B------:R0:W-:Y:S04]  /*87c0*/  STG.E.U16 [R4.64], R19 ;  /* 0x0000001304007986 */ /* 0x0001e8000c101522 */
.L_x_62:
[----:B------:R-:W-:Y:S05]  /*87d0*/  BSYNC B0 ;  /* 0x0000000000007941 */ /* 0x000fea0003800000 */
.L_x_61:
[----:B------:R-:W-:Y:S01]  /*87e0*/  ULDC.64 UR28, c[0x0][0x300] ;  /* 0x0000c000001c7ab9 */ /* 0x000fe20000000a00 */
[C---:B------:R-:W-:Y:S01]  /*87f0*/  IMAD.SHL.U32 R2, R75.reuse, 0x2, RZ ;  /* 0x000000024b027824 */ /* 0x040fe200078e00ff */
[----:B------:R-:W-:Y:S01]  /*8800*/  UMOV UR17, UR7 ;  /* 0x0000000700117c82 */ /* 0x000fe20008000000 */
[----:B------:R-:W-:Y:S01]  /*8810*/  SHF.R.S32.HI R0, RZ, 0x1f, R75 ;  /* 0x0000001fff007819 */ /* 0x000fe2000001144b */
[----:B------:R-:W-:Y:S01]  /*8820*/  UIMAD.WIDE.U32 UR16, UR14, UR28, UR16 ;  /* 0x0000001c0e1072a5 */ /* 0x000fe2000f8e0010 */
[-C--:B------:R-:W-:Y:S01]  /*8830*/  ISETP.GE.AND P3, PT, R20, R18.reuse, PT ;  /* 0x000000121400720c */ /* 0x080fe20003f66270 */
[----:B------:R-:W-:Y:S01]  /*8840*/  UIMAD UR7, UR15, UR28, URZ ;  /* 0x0000001c0f0772a4 */ /* 0x000fe2000f8e023f */
[----:B------:R-:W-:Y:S01]  /*8850*/  SHF.L.U64.HI R0, R75, 0x1, R0 ;  /* 0x000000014b007819 */ /* 0x000fe20000010200 */
[----:B------:R-:W-:Y:S01]  /*8860*/  UIADD3 UR26, UP0, UR26, UR16, URZ ;  /* 0x000000101a1a7290 */ /* 0x000fe2000ff1e03f */
[----:B------:R-:W-:Y:S01]  /*8870*/  IADD3 R2, P0, R2, -0xfc0, RZ ;  /* 0xfffff04002027810 */ /* 0x000fe20007f1e0ff */
[----:B------:R-:W-:Y:S01]  /*8880*/  UIMAD UR7, UR14, UR29, UR7 ;  /* 0x0000001d0e0772a4 */ /* 0x000fe2000f8e0207 */
[----:B------:R-:W-:Y:S01]  /*8890*/  ISETP.GE.AND P4, PT, R21, R18, PT ;  /* 0x000000121500720c */ /* 0x000fe20003f86270 */
[----:B------:R-:W-:Y:S01]  /*88a0*/  UIADD3 UR18, UP1, UR18, -0x1000, URZ ;  /* 0xfffff00012127890 */ /* 0x000fe2000ff3e03f */
[----:B------:R-:W-:Y:S01]  /*88b0*/  IADD3.X R0, R0, -0x1, RZ, P0, !PT ;  /* 0xffffffff00007810 */ /* 0x000fe200007fe4ff */
[----:B------:R-:W-:Y:S01]  /*88c0*/  UIADD3.X UR16, UR27, UR7, UR17, UP0, !UPT ;  /* 0x000000071b107290 */ /* 0x000fe200087fe411 */
[----:B------:R-:W-:Y:S01]  /*88d0*/  IADD3 R2, P0, R2, c[0x0][0x340], RZ ;  /* 0x0000d00002027a10 */ /* 0x000fe20007f1e0ff */
[----:B------:R-:W-:Y:S01]  /*88e0*/  UISETP.GT.AND UP0, UPT, UR24, 0x1, UPT ;  /* 0x000000011800788c */ /* 0x000fe2000bf04270 */
[----:B------:R-:W-:Y:S01]  /*88f0*/  MOV R3, UR26 ;  /* 0x0000001a00037c02 */ /* 0x000fe20008000f00 */
[----:B------:R-:W-:Y:S01]  /*8900*/  UIADD3 UR20, UP2, UR20, -0x1000, URZ ;  /* 0xfffff00014147890 */ /* 0x000fe2000ff5e03f */
[----:B------:R-:W-:Y:S01]  /*8910*/  IADD3.X R0, R0, c[0x0][0x344], RZ, P0, !PT ;  /* 0x0000d10000007a10 */ /* 0x000fe200007fe4ff */
[----:B0-----:R-:W-:Y:S01]  /*8920*/  IMAD.U32 R4, RZ, RZ, UR16 ;  /* 0x00000010ff047e24 */ /* 0x001fe2000f8e00ff */
[----:B------:R-:W-:Y:S01]  /*8930*/  LEA R2, P0, R3, R2, 0x1 ;  /* 0x0000000203027211 */ /* 0x000fe200078008ff */
[----:B------:R-:W-:Y:S01]  /*8940*/  UIADD3 UR22, UP3, UR22, -0x1000, URZ ;  /* 0xfffff00016167890 */ /* 0x000fe2000ff7e03f */
[----:B------:R-:W-:Y:S01]  /*8950*/  ISETP.GE.AND P5, PT, R17, R18, PT ;  /* 0x000000121100720c */ /* 0x000fe20003fa6270 */
[----:B------:R-:W-:Y:S01]  /*8960*/  UIADD3 UR6, UR6, 0x1, URZ ;  /* 0x0000000106067890 */ /* 0x000fe2000fffe03f */
[----:B------:R-:W-:Y:S01]  /*8970*/  LEA.HI.X R3, R3, R0, R4, 0x1, P0 ;  /* 0x0000000003037211 */ /* 0x000fe200000f0c04 */
[----:B------:R-:W-:Y:S01]  /*8980*/  UIADD3.X UR19, UR19, -0x1, URZ, UP1, !UPT ;  /* 0xffffffff13137890 */ /* 0x000fe20008ffe43f */
[-C--:B------:R-:W-:Y:S01]  /*8990*/  ISETP.GE.AND P6, PT, R22, R18.reuse, PT ;  /* 0x000000121600720c */ /* 0x080fe20003fc6270 */
[----:B------:R-:W-:Y:S01]  /*89a0*/  UIADD3.X UR21, UR21, -0x1, URZ, UP2, !UPT ;  /* 0xffffffff15157890 */ /* 0x000fe200097fe43f */
[-C--:B------:R-:W-:Y:S01]  /*89b0*/  ISETP.GE.AND P1, PT, R24, R18.reuse, PT ;  /* 0x000000121800720c */ /* 0x080fe20003f26270 */
[----:B------:R0:W-:Y:S01]  /*89c0*/  @!P3 STG.E.U16 [R2.64], R35 ;  /* 0x000000230200b986 */ /* 0x0001e2000c101522 */
[-C--:B------:R-:W-:Y:S01]  /*89d0*/  ISETP.GE.AND P2, PT, R25, R18.reuse, PT ;  /* 0x000000121900720c */ /* 0x080fe20003f46270 */
[----:B------:R-:W-:Y:S01]  /*89e0*/  UIADD3.X UR23, UR23, -0x1, URZ, UP3, !UPT ;  /* 0xffffffff17177890 */ /* 0x000fe20009ffe43f */
[-C--:B------:R-:W-:Y:S01]  /*89f0*/  ISETP.GE.AND P3, PT, R26, R18.reuse, PT ;  /* 0x000000121a00720c */ /* 0x080fe20003f66270 */
[----:B------:R0:W-:Y:S01]  /*8a00*/  @!P4 STG.E.U16 [R2.64+0x40], R157 ;  /* 0x0000409d0200c986 */ /* 0x0001e2000c101522 */
[----:B------:R-:W-:-:S02]  /*8a10*/  ISETP.GE.AND P0, PT, R23, R18, PT ;  /* 0x000000121700720c */ /* 0x000fc40003f06270 */
[-C--:B------:R-:W-:Y:S01]  /*8a20*/  ISETP.GE.AND P4, PT, R27, R18.reuse, PT ;  /* 0x000000121b00720c */ /* 0x080fe20003f86270 */
        /* <DEDUP_REMOVED lines=22> */
.L_x_36:
        /* <DEDUP_REMOVED lines=34> */
.L_x_65:
[----:B0-----:R-:W-:Y:S05]  /*8db0*/  BSYNC B0 ;  /* 0x0000000000007941 */ /* 0x001fea0003800000 */
.L_x_64:
        /* <DEDUP_REMOVED lines=31> */
[----:B------:R-:W-:Y:S01]  /*8fb0*/  HFMA2.MMA R13, -RZ, RZ, 0, 0 ;  /* 0x00000000ff0d7435 */ /* 0x000fe200000001ff */
[----:B------:R-:W-:Y:S05]  /*8fc0*/  BRA `(.L_x_68) ;  /* 0x0000001000007947 */ /* 0x000fea0003800000 */
.L_x_67:
[----:B------:R-:W3:Y:S02]  /*8fd0*/  S2R R13, SR_TID.X ;  /* 0x00000000000d7919 */ /* 0x000ee40000002100 */
.L_x_68:
[----:B0-----:R-:W-:Y:S05]  /*8fe0*/  BSYNC B0 ;  /* 0x0000000000007941 */ /* 0x001fea0003800000 */
.L_x_66:
        /* <DEDUP_REMOVED lines=27> */
[----:B------:R-:W-:Y:S02]  /*91a0*/  UIADD3 UR15, UR9, UR15, URZ ;  /* 0x0000000f090f7290 */ /* 0x000fe4000fffe03f */
.L_x_70:
[----:B0-----:R-:W0:Y:S01]  /*91b0*/  LDS R15, [R13.X4+0x2ce0] ;  /* 0x002ce0000d0f7984 */ /* 0x001e220000004800 */
        /* <DEDUP_REMOVED lines=10> */
[----:B------:R-:W1:Y:S01]  /*9260*/  LDS R17, [R13.X4+0x30e0] ;  /* 0x0030e0000d117984 */ /* 0x000e620000004800 */
[----:B------:R-:W-:Y:S01]  /*9270*/  IMAD.U32 R5, RZ, RZ, UR7 ;  /* 0x00000007ff057e24 */ /* 0x000fe2000f8e00ff */
[----:B------:R-:W-:Y:S01]  /*9280*/  YIELD ;  /* 0x0000000000007946 */ /* 0x000fe20003800000 */
[----:B------:R-:W-:-:S04]  /*9290*/  IMAD.WIDE.U32 R2, R13, c[0x0][0x290], R2 ;  /* 0x0000a4000d027a25 */ /* 0x000fc800078e0002 */
[C---:B------:R-:W-:Y:S02]  /*92a0*/  IMAD R5, R13.reuse, c[0x0][0x294], R0 ;  /* 0x0000a5000d057a24 */ /* 0x040fe400078e0200 */
[----:B------:R-:W-:-:S04]  /*92b0*/  IMAD.WIDE.U32 R6, R13, c[0x0][0x1c0], R6 ;  /* 0x000070000d067a25 */ /* 0x000fc800078e0006 */
[----:B------:R-:W-:Y:S01]  /*92c0*/  IMAD R9, R13, c[0x0][0x1c4], R4 ;  /* 0x000071000d097a24 */ /* 0x000fe200078e0204 */
[----:B------:R-:W-:Y:S01]  /*92d0*/  LEA R4, P0, R2, c[0x0][0x310], 0x2 ;  /* 0x0000c40002047a11 */ /* 0x000fe200078010ff */
[----:B------:R-:W-:Y:S01]  /*92e0*/  IMAD.IADD R5, R3, 0x1, R5 ;  /* 0x0000000103057824 */ /* 0x000fe200078e0205 */
[----:B------:R-:W-:Y:S02]  /*92f0*/  LEA R8, P1, R6, c[0x0][0x230], 0x2 ;  /* 0x00008c0006087a11 */ /* 0x000fe400078210ff */
[----:B------:R-:W-:Y:S02]  /*9300*/  IADD3 R3, R7, R9, RZ ;  /* 0x0000000907037210 */ /* 0x000fe40007ffe0ff */
[----:B------:R-:W-:Y:S02]  /*9310*/  LEA.HI.X R5, R2, c[0x0][0x314], R5, 0x2, P0 ;  /* 0x0000c50002057a11 */ /* 0x000fe400000f1405 */
[----:B------:R-:W-:-:S03]  /*9320*/  LEA.HI.X R9, R6, c[0x0][0x234], R3, 0x2, P1 ;  /* 0x00008d0006097a11 */ /* 0x000fc600008f1403 */
[----:B0-----:R0:W-:Y:S04]  /*9330*/  RED.E.ADD.F32.FTZ.RN.STRONG.GPU [R4.64], R15 ;  /* 0x0000000f0400798e */ /* 0x0011e8000c10e7a2 */
[----:B------:R2:W1:Y:S01]  /*9340*/  LDG.E R0, [R8.64] ;  /* 0x0000002208007981 */ /* 0x000462000c1e1900 */
[----:B------:R-:W-:Y:S01]  /*9350*/  MOV R6, UR18 ;  /* 0x0000001200067c02 */ /* 0x000fe20008000f00 */
[----:B------:R-:W-:Y:S01]  /*9360*/  IMAD.U32 R10, RZ, RZ, UR20 ;  /* 0x00000014ff0a7e24 */ /* 0x000fe2000f8e00ff */
[----:B------:R-:W-:Y:S01]  /*9370*/  MOV R11, UR21 ;  /* 0x00000015000b7c02 */ /* 0x000fe20008000f00 */
[----:B------:R-:W-:Y:S01]  /*9380*/  IMAD.U32 R7, RZ, RZ, UR19 ;  /* 0x00000013ff077e24 */ /* 0x000fe2000f8e00ff */
[----:B------:R-:W-:Y:S01]  /*9390*/  MOV R7, UR13 ;  /* 0x0000000d00077c02 */ /* 0x000fe20008000f00 */
[----:B------:R-:W-:Y:S01]  /*93a0*/  IMAD.MOV.U32 R2, RZ, RZ, R6 ;  /* 0x000000ffff027224 */ /* 0x000fe200078e0006 */
[----:B------:R-:W-:Y:S01]  /*93b0*/  MOV R6, R10 ;  /* 0x0000000a00067202 */ /* 0x000fe20000000f00 */
[----:B------:R-:W-:-:S02]  /*93c0*/  IMAD.U32 R3, RZ, RZ, UR11 ;  /* 0x0000000bff037e24 */ /* 0x000fc4000f8e00ff */
[C---:B------:R-:W-:Y:S02]  /*93d0*/  IMAD R14, R12.reuse, c[0x0][0x2b0], RZ ;  /* 0x0000ac000c0e7a24 */ /* 0x040fe400078e02ff */
[----:B------:R-:W-:Y:S02]  /*93e0*/  IMAD R16, R12, c[0x0][0x1a0], RZ ;  /* 0x000068000c107a24 */ /* 0x000fe400078e02ff */
[----:B------:R-:W-:-:S04]  /*93f0*/  IMAD.WIDE.U32 R2, R13, c[0x0][0x2b0], R2 ;  /* 0x0000ac000d027a25 */ /* 0x000fc800078e0002 */
[C---:B0-----:R-:W-:Y:S01]  /*9400*/  IMAD R5, R13.reuse, c[0x0][0x2b4], R14 ;  /* 0x0000ad000d057a24 */ /* 0x041fe200078e020e */
[----:B------:R-:W-:Y:S01]  /*9410*/  LEA R4, P0, R2, c[0x0][0x318], 0x2 ;  /* 0x0000c60002047a11 */ /* 0x000fe200078010ff */
[C---:B--2---:R-:W-:Y:S02]  /*9420*/  IMAD R9, R13.reuse, c[0x0][0x1a4], R16 ;  /* 0x000069000d097a24 */ /* 0x044fe400078e0210 */
[----:B------:R-:W-:-:S04]  /*9430*/  IMAD.WIDE.U32 R6, R13, c[0x0][0x1a0], R6 ;  /* 0x000068000d067a25 */ /* 0x000fc800078e0006 */
[----:B------:R-:W-:Y:S01]  /*9440*/  IMAD.IADD R5, R3, 0x1, R5 ;  /* 0x0000000103057824 */ /* 0x000fe200078e0205 */
[----:B------:R-:W-:Y:S02]  /*9450*/  IADD3 R3, R7, R9, RZ ;  /* 0x0000000907037210 */ /* 0x000fe40007ffe0ff */
[----:B------:R-:W-:Y:S02]  /*9460*/  LEA R8, P1, R6, c[0x0][0x228], 0x2 ;  /* 0x00008a0006087a11 */ /* 0x000fe400078210ff */
[----:B------:R-:W-:Y:S02]  /*9470*/  LEA.HI.X R5, R2, c[0x0][0x31c], R5, 0x2, P0 ;  /* 0x0000c70002057a11 */ /* 0x000fe400000f1405 */
[----:B------:R-:W-:Y:S01]  /*9480*/  LEA.HI.X R9, R6, c[0x0][0x22c], R3, 0x2, P1 ;  /* 0x00008b0006097a11 */ /* 0x000fe200008f1403 */
[----:B-1----:R-:W-:-:S05]  /*9490*/  FMUL.FTZ R11, R0, R17 ;  /* 0x00000011000b7220 */ /* 0x002fca0000410000 */
[----:B------:R0:W-:Y:S04]  /*94a0*/  RED.E.ADD.F32.FTZ.RN.STRONG.GPU [R4.64], R11 ;  /* 0x0000000b0400798e */ /* 0x0001e8000c10e7a2 */
[----:B------:R-:W2:Y:S01]  /*94b0*/  LDG.E R8, [R8.64] ;  /* 0x0000002208087981 */ /* 0x000ea2000c1e1900 */
[----:B------:R-:W-:Y:S01]  /*94c0*/  MOV R6, UR4 ;  /* 0x0000000400067c02 */ /* 0x000fe20008000f00 */
[----:B------:R-:W-:Y:S02]  /*94d0*/  IMAD.U32 R3, RZ, RZ, UR12 ;  /* 0x0000000cff037e24 */ /* 0x000fe4000f8e00ff */
[----:B------:R-:W-:Y:S01]  /*94e0*/  IMAD R12, R12, c[0x0][0x2d0], RZ ;  /* 0x0000b4000c0c7a24 */ /* 0x000fe200078e02ff */
[----:B------:R-:W-:Y:S01]  /*94f0*/  MOV R2, R6 ;  /* 0x0000000600027202 */ /* 0x000fe20000000f00 */
[----:B------:R-:W-:-:S02]  /*9500*/  IMAD.U32 R7, RZ, RZ, UR5 ;  /* 0x00000005ff077e24 */ /* 0x000fc4000f8e00ff */
[C---:B------:R-:W-:Y:S02]  /*9510*/  IMAD R7, R13.reuse, c[0x0][0x2d4], R12 ;  /* 0x0000b5000d077a24 */ /* 0x040fe400078e020c */
[C---:B------:R-:W-:Y:S01]  /*9520*/  IMAD.WIDE.U32 R2, R13.reuse, c[0x0][0x2d0], R2 ;  /* 0x0000b4000d027a25 */ /* 0x040fe200078e0002 */
[----:B------:R-:W-:-:S03]  /*9530*/  IADD3 R13, R13, c[0x0][0x0], RZ ;  /* 0x000000000d0d7a10 */ /* 0x000fc60007ffe0ff */
[----:B------:R-:W-:Y:S01]  /*9540*/  IMAD.IADD R3, R3, 0x1, R7 ;  /* 0x0000000103037824 */ /* 0x000fe200078e0207 */
[----:B------:R-:W-:-:S04]  /*9550*/  LEA R6, P0, R2, c[0x0][0x320], 0x2 ;  /* 0x0000c80002067a11 */ /* 0x000fc800078010ff */
[----:B------:R-:W-:Y:S02]  /*9560*/  LEA.HI.X R7, R2, c[0x0][0x324], R3, 0x2, P0 ;  /* 0x0000c90002077a11 */ /* 0x000fe400000f1403 */
[----:B------:R-:W-:Y:S01]  /*9570*/  ISETP.GE.AND P0, PT, R13, c[0x0][0x16c], PT ;  /* 0x00005b000d007a0c */ /* 0x000fe20003f06270 */
[----:B--2---:R-:W-:-:S05]  /*9580*/  FMUL.FTZ R17, R17, R8 ;  /* 0x0000000811117220 */ /* 0x004fca0000410000 */
[----:B------:R0:W-:Y:S07]  /*9590*/  RED.E.ADD.F32.FTZ.RN.STRONG.GPU [R6.64], R17 ;  /* 0x000000110600798e */ /* 0x0001ee000c10e7a2 */
[----:B------:R-:W-:Y:S05]  /*95a0*/  @!P0 BRA `(.L_x_70) ;  /* 0xfffffc0000008947 */ /* 0x000fea000383ffff */
[----:B------:R-:W-:Y:S05]  /*95b0*/  BSYNC B0 ;  /* 0x0000000000007941 */ /* 0x000fea0003800000 */
.L_x_69:
[----:B------:R-:W-:Y:S05]  /*95c0*/  EXIT ;  /* 0x000000000000794d */ /* 0x000fea0003800000 */
.L_x_47:
[----:B------:R-:W-:Y:S01]  /*95d0*/  MOV R83, R156 ;  /* 0x0000009c00537202 */ /* 0x000fe20000000f00 */
[----:B------:R-:W-:Y:S01]  /*95e0*/  IMAD.MOV.U32 R84, RZ, RZ, 0x1 ;  /* 0x00000001ff547424 */ /* 0x000fe200078e00ff */
[----:B------:R-:W-:Y:S02]  /*95f0*/  MOV R82, 0x9610 ;  /* 0x0000961000527802 */ /* 0x000fe40000000f00 */
[----:B------:R-:W-:Y:S05]  /*9600*/  CALL.REL.NOINC `($__internal_5_$__cuda_sm70_shflsync_up) ;  /* 0x00000bd000007944 */ /* 0x000fea0003c00000 */
[----:B------:R-:W-:Y:S01]  /*9610*/  MOV R159, R84 ;  /* 0x00000054009f7202 */ /* 0x000fe20000000f00 */
[----:B--2---:R-:W-:Y:S05]  /*9620*/  BRA `(.L_x_71) ;  /* 0xffffc5c000007947 */ /* 0x004fea000383ffff */
.L_x_48:
[----:B------:R-:W-:Y:S01]  /*9630*/  HFMA2.MMA R84, -RZ, RZ, 0, 5.9604644775390625e-08 ;  /* 0x00000001ff547435 */ /* 0x000fe200000001ff */
[----:B------:R-:W-:Y:S01]  /*9640*/  IMAD.MOV.U32 R83, RZ, RZ, R85 ;  /* 0x000000ffff537224 */ /* 0x000fe200078e0055 */
[----:B------:R-:W-:-:S04]  /*9650*/  MOV R82, 0x9670 ;  /* 0x0000967000527802 */ /* 0x000fc80000000f00 */
[----:B01----:R-:W-:Y:S05]  /*9660*/  CALL.REL.NOINC `($__internal_5_$__cuda_sm70_shflsync_up) ;  /* 0x00000b7000007944 */ /* 0x003fea0003c00000 */
[----:B------:R-:W-:Y:S01]  /*9670*/  FMUL.FTZ R159, R156, R159 ;  /* 0x0000009f9c9f7220 */ /* 0x000fe20000410000 */
[----:B------:R-:W-:Y:S01]  /*9680*/  ISETP.GE.AND P0, PT, R142, 0x1, PT ;  /* 0x000000018e00780c */ /* 0x000fe20003f06270 */
[----:B------:R-:W-:-:S02]  /*9690*/  FFMA.FTZ R82, R156, R84, R85 ;  /* 0x000000549c527223 */ /* 0x000fc40000010055 */
[----:B------:R-:W-:Y:S01]  /*96a0*/  IMAD.MOV.U32 R84, RZ, RZ, 0x2 ;  /* 0x00000002ff547424 */ /* 0x000fe200078e00ff */
[----:B------:R-:W-:Y:S02]  /*96b0*/  FSEL R156, R156, R159, !P0 ;  /* 0x0000009f9c9c7208 */ /* 0x000fe40004000000 */
[----:B------:R-:W-:Y:S02]  /*96c0*/  FSEL R85, R85, R82, !P0 ;  /* 0x0000005255557208 */ /* 0x000fe40004000000 */
[----:B------:R-:W-:Y:S02]  /*96d0*/  MOV R83, R156 ;  /* 0x0000009c00537202 */ /* 0x000fe40000000f00 */
[----:B------:R-:W-:Y:S02]  /*96e0*/  MOV R82, 0x9700 ;  /* 0x0000970000527802 */ /* 0x000fe40000000f00 */
[----:B--2---:R-:W-:Y:S05]  /*96f0*/  CALL.REL.NOINC `($__internal_5_$__cuda_sm70_shflsync_up) ;  /* 0x00000ae000007944 */ /* 0x004fea0003c00000 */
[----:B------:R-:W-:Y:S01]  /*9700*/  IMAD.MOV.U32 R159, RZ, RZ, R84 ;  /* 0x000000ffff9f7224 */ /* 0x000fe200078e0054 */
[----:B------:R-:W-:Y:S01]  /*9710*/  MOV R83, R85 ;  /* 0x0000005500537202 */ /* 0x000fe20000000f00 */
[----:B------:R-:W-:Y:S01]  /*9720*/  IMAD.MOV.U32 R84, RZ, RZ, 0x2 ;  /* 0x00000002ff547424 */ /* 0x000fe200078e00ff */
[----:B------:R-:W-:-:S02]  /*9730*/  MOV R82, 0x9750 ;  /* 0x0000975000527802 */ /* 0x000fc40000000f00 */
[----:B--2---:R-:W-:Y:S05]  /*9740*/  CALL.REL.NOINC `($__internal_5_$__cuda_sm70_shflsync_up) ;  /* 0x00000a9000007944 */ /* 0x004fea0003c00000 */
[----:B------:R-:W-:Y:S02]  /*9750*/  ISETP.GE.AND P0, PT, R142, 0x2, PT ;  /* 0x000000028e00780c */ /* 0x000fe40003f06270 */
[----:B------:R-:W-:-:S11]  /*9760*/  MOV R82, 0x97c0 ;  /* 0x000097c000527802 */ /* 0x000fd60000000f00 */
[----:B------:R-:W-:Y:S01]  /*9770*/  @P0 FFMA.FTZ R85, R156, R84, R85 ;  /* 0x000000549c550223 */ /* 0x000fe20000010055 */
[----:B------:R-:W-:Y:S01]  /*9780*/  HFMA2.MMA R84, -RZ, RZ, 0, 2.384185791015625e-07 ;  /* 0x00000004ff547435 */ /* 0x000fe200000001ff */
[----:B------:R-:W-:-:S04]  /*9790*/  @P0 FMUL.FTZ R156, R159, R156 ;  /* 0x0000009c9f9c0220 */ /* 0x000fc80000410000 */
[----:B------:R-:W-:Y:S02]  /*97a0*/  IMAD.MOV.U32 R83, RZ, RZ, R156 ;  /* 0x000000ffff537224 */ /* 0x000fe400078e009c */
[----:B--2---:R-:W-:Y:S05]  /*97b0*/  CALL.REL.NOINC `($__internal_5_$__cuda_sm70_shflsync_up) ;  /* 0x00000a2000007944 */ /* 0x004fea0003c00000 */
[----:B------:R-:W-:Y:S01]  /*97c0*/  MOV R159, R84 ;  /* 0x00000054009f7202 */ /* 0x000fe20000000f00 */
[----:B------:R-:W-:Y:S01]  /*97d0*/  HFMA2.MMA R84, -RZ, RZ, 0, 2.384185791015625e-07 ;  /* 0x00000004ff547435 */ /* 0x000fe200000001ff */
[----:B------:R-:W-:Y:S01]  /*97e0*/  IMAD.MOV.U32 R83, RZ, RZ, R85 ;  /* 0x000000ffff537224 */ /* 0x000fe200078e0055 */
[----:B------:R-:W-:-:S04]  /*97f0*/  MOV R82, 0x9810 ;  /* 0x0000981000527802 */ /* 0x000fc80000000f00 */
[----:B--2---:R-:W-:Y:S05]  /*9800*/  CALL.REL.NOINC `($__internal_5_$__cuda_sm70_shflsync_up) ;  /* 0x000009d000007944 */ /* 0x004fea0003c00000 */
[----:B------:R-:W-:Y:S02]  /*9810*/  ISETP.GE.AND P0, PT, R142, 0x4, PT ;  /* 0x000000048e00780c */ /* 0x000fe40003f06270 */
[----:B------:R-:W-:-:S11]  /*9820*/  MOV R82, 0x9880 ;  /* 0x0000988000527802 */ /* 0x000fd60000000f00 */
[----:B------:R-:W-:Y:S02]  /*9830*/  @P0 FFMA.FTZ R85, R156, R84, R85 ;  /* 0x000000549c550223 */ /* 0x000fe40000010055 */
[----:B------:R-:W-:Y:S02]  /*9840*/  @P0 FMUL.FTZ R156, R159, R156 ;  /* 0x0000009c9f9c0220 */ /* 0x000fe40000410000 */
[----:B------:R-:W-:-:S03]  /*9850*/  IMAD.MOV.U32 R84, RZ, RZ, 0x8 ;  /* 0x00000008ff547424 */ /* 0x000fc600078e00ff */
[----:B------:R-:W-:Y:S02]  /*9860*/  MOV R83, R156 ;  /* 0x0000009c00537202 */ /* 0x000fe40000000f00 */
[----:B--2---:R-:W-:Y:S05]  /*9870*/  CALL.REL.NOINC `($__internal_5_$__cuda_sm70_shflsync_up) ;  /* 0x0000096000007944 */ /* 0x004fea0003c00000 */
[----:B------:R-:W-:Y:S01]  /*9880*/  IMAD.MOV.U32 R159, RZ, RZ, R84 ;  /* 0x000000ffff9f7224 */ /* 0x000fe200078e0054 */
[----:B------:R-:W-:Y:S01]  /*9890*/  MOV R83, R85 ;  /* 0x0000005500537202 */ /* 0x000fe20000000f00 */
[----:B------:R-:W-:Y:S01]  /*98a0*/  IMAD.MOV.U32 R84, RZ, RZ, 0x8 ;  /* 0x00000008ff547424 */ /* 0x000fe200078e00ff */
[----:B------:R-:W-:Y:S02]  /*98b0*/  MOV R82, 0x98d0 ;  /* 0x000098d000527802 */ /* 0x000fe40000000f00 */
        /* <DEDUP_REMOVED lines=8> */
[----:B------:R-:W-:Y:S01]  /*9940*/  MOV R159, R84 ;  /* 0x00000054009f7202 */ /* 0x000fe20000000f00 */
[----:B------:R-:W-:Y:S01]  /*9950*/  HFMA2.MMA R84, -RZ, RZ, 0, 9.5367431640625e-07 ;  /* 0x00000010ff547435 */ /* 0x000fe200000001ff */
[----:B------:R-:W-:Y:S01]  /*9960*/  IMAD.MOV.U32 R83, RZ, RZ, R85 ;  /* 0x000000ffff537224 */ /* 0x000fe200078e0055 */
[----:B------:R-:W-:-:S04]  /*9970*/  MOV R82, 0x9990 ;  /* 0x0000999000527802 */ /* 0x000fc80000000f00 */
[----:B--2---:R-:W-:Y:S05]  /*9980*/  CALL.REL.NOINC `($__internal_5_$__cuda_sm70_shflsync_up) ;  /* 0x0000085000007944 */ /* 0x004fea0003c00000 */
[----:B------:R-:W-:Y:S01]  /*9990*/  IMAD.MOV.U32 R82, RZ, RZ, R84 ;  /* 0x000000ffff527224 */ /* 0x000fe200078e0054 */
[----:B--2---:R-:W-:Y:S05]  /*99a0*/  BRA `(.L_x_72) ;  /* 0xffffc3a000007947 */ /* 0x004fea000383ffff */
.L_x_51:
[----:B------:R-:W-:Y:S01]  /*99b0*/  MOV R83, R156 ;  /* 0x0000009c00537202 */ /* 0x000fe20000000f00 */
[----:B-1----:R-:W-:Y:S01]  /*99c0*/  IMAD.MOV.U32 R84, RZ, RZ, 0x1 ;  /* 0x00000001ff547424 */ /* 0x002fe200078e00ff */
[----:B------:R-:W-:Y:S02]  /*99d0*/  MOV R82, 0x99f0 ;  /* 0x000099f000527802 */ /* 0x000fe40000000f00 */
[----:B0-2---:R-:W-:Y:S05]  /*99e0*/  CALL.REL.NOINC `($__internal_5_$__cuda_sm70_shflsync_up) ;  /* 0x000007f000007944 */ /* 0x005fea0003c00000 */
[----:B------:R-:W-:Y:S01]  /*99f0*/  MOV R156, R84 ;  /* 0x00000054009c7202 */ /* 0x000fe20000000f00 */
[----:B------:R-:W-:Y:S01]  /*9a00*/  HFMA2.MMA R84, -RZ, RZ, 0, 5.9604644775390625e-08 ;  /* 0x00000001ff547435 */ /* 0x000fe200000001ff */
[----:B------:R-:W-:Y:S01]  /*9a10*/  IMAD.MOV.U32 R83, RZ, RZ, R85 ;  /* 0x000000ffff537224 */ /* 0x000fe200078e0055 */
[----:B------:R-:W-:-:S04]  /*9a20*/  MOV R82, 0x9a40 ;  /* 0x00009a4000527802 */ /* 0x000fc80000000f00 */
[----:B--2---:R-:W-:Y:S05]  /*9a30*/  CALL.REL.NOINC `($__internal_5_$__cuda_sm70_shflsync_up) ;  /* 0x000007a000007944 */ /* 0x004fea0003c00000 */
[----:B------:R-:W-:Y:S01]  /*9a40*/  IMAD.MOV.U32 R85, RZ, RZ, R84 ;  /* 0x000000ffff557224 */ /* 0x000fe200078e0054 */
[----:B------:R-:W-:Y:S01]  /*9a50*/  MOV R82, R80 ;  /* 0x0000005000527202 */ /* 0x000fe20000000f00 */
[----:B------:R-:W-:Y:S01]  /*9a60*/  IMAD.MOV.U32 R84, RZ, RZ, RZ ;  /* 0x000000ffff547224 */ /* 0x000fe200078e00ff */
[----:B------:R-:W-:-:S02]  /*9a70*/  MOV R83, 0x9a90 ;  /* 0x00009a9000537802 */ /* 0x000fc40000000f00 */
[----:B--2---:R-:W-:Y:S05]  /*9a80*/  CALL.REL.NOINC `($__internal_4_$__cuda_sm70_shflsync_idx_p) ;  /* 0x000006c000007944 */ /* 0x004fea0003c00000 */
[----:B-1----:R-:W-:Y:S01]  /*9a90*/  IMAD.MOV.U32 R80, RZ, RZ, R84 ;  /* 0x000000ffff507224 */ /* 0x002fe200078e0054 */
[----:B------:R-:W-:Y:S01]  /*9aa0*/  HFMA2.MMA R84, -RZ, RZ, 0, 0 ;  /* 0x00000000ff547435 */ /* 0x000fe200000001ff */
[----:B------:R-:W-:-:S02]  /*9ab0*/  MOV R82, R81 ;  /* 0x0000005100527202 */ /* 0x000fc40000000f00 */
[----:B------:R-:W-:-:S03]  /*9ac0*/  MOV R83, 0x9ae0 ;  /* 0x00009ae000537802 */ /* 0x000fc60000000f00 */
[----:B0-2---:R-:W-:Y:S05]  /*9ad0*/  CALL.REL.NOINC `($__internal_4_$__cuda_sm70_shflsync_idx_p) ;  /* 0x0000067000007944 */ /* 0x005fea0003c00000 */
[----:B-1----:R-:W-:Y:S01]  /*9ae0*/  IMAD.MOV.U32 R81, RZ, RZ, R84 ;  /* 0x000000ffff517224 */ /* 0x002fe200078e0054 */
[----:B0-2---:R-:W-:Y:S05]  /*9af0*/  BRA `(.L_x_73) ;  /* 0xffffc37000007947 */ /* 0x005fea000383ffff */
.L_x_54:
[----:B------:R-:W-:Y:S01]  /*9b00*/  MOV R83, R85 ;  /* 0x0000005500537202 */ /* 0x000fe20000000f00 */
[----:B------:R-:W-:Y:S01]  /*9b10*/  IMAD.MOV.U32 R84, RZ, RZ, 0x1 ;  /* 0x00000001ff547424 */ /* 0x000fe200078e00ff */
[----:B------:R-:W-:Y:S02]  /*9b20*/  MOV R82, 0x9b40 ;  /* 0x00009b4000527802 */ /* 0x000fe40000000f00 */
[----:B-1----:R-:W-:Y:S05]  /*9b30*/  CALL.REL.NOINC `($__internal_3_$__cuda_sm70_shflsync_down) ;  /* 0x0000059000007944 */ /* 0x002fea0003c00000 */
[----:B-1----:R-:W-:Y:S01]  /*9b40*/  MOV R87, R84 ;  /* 0x0000005400577202 */ /* 0x002fe20000000f00 */
[----:B0-2---:R-:W-:Y:S05]  /*9b50*/  BRA `(.L_x_74) ;  /* 0xffffc91000007947 */ /* 0x005fea000383ffff */
.L_x_55:
[----:B------:R-:W-:Y:S01]  /*9b60*/  HFMA2.MMA R84, -RZ, RZ, 0, 5.9604644775390625e-08 ;  /* 0x00000001ff547435 */ /* 0x000fe200000001ff */
[----:B------:R-:W-:Y:S01]  /*9b70*/  IMAD.MOV.U32 R83, RZ, RZ, R86 ;  /* 0x000000ffff537224 */ /* 0x000fe200078e0056 */
[----:B------:R-:W-:-:S04]  /*9b80*/  MOV R82, 0x9ba0 ;  /* 0x00009ba000527802 */ /* 0x000fc80000000f00 */
[----:B012---:R-:W-:Y:S05]  /*9b90*/  CALL.REL.NOINC `($__internal_3_$__cuda_sm70_shflsync_down) ;  /* 0x0000053000007944 */ /* 0x007fea0003c00000 */
[C---:B------:R-:W-:Y:S02]  /*9ba0*/  FMUL.FTZ R82, R85.reuse, R87 ;  /* 0x0000005755527220 */ /* 0x040fe40000410000 */
[C---:B-1----:R-:W-:Y:S02]  /*9bb0*/  FFMA.FTZ R83, R85.reuse, R84, R86 ;  /* 0x0000005455537223 */ /* 0x042fe40000010056 */
[----:B------:R-:W-:Y:S01]  /*9bc0*/  IMAD.MOV.U32 R84, RZ, RZ, 0x2 ;  /* 0x00000002ff547424 */ /* 0x000fe200078e00ff */
[----:B------:R-:W-:-:S02]  /*9bd0*/  FSEL R85, R85, R82, !P5 ;  /* 0x0000005255557208 */ /* 0x000fc40006800000 */
[----:B------:R-:W-:Y:S02]  /*9be0*/  FSEL R86, R86, R83, !P5 ;  /* 0x0000005356567208 */ /* 0x000fe40006800000 */
[----:B------:R-:W-:Y:S02]  /*9bf0*/  MOV R83, R85 ;  /* 0x0000005500537202 */ /* 0x000fe40000000f00 */
[----:B------:R-:W-:Y:S02]  /*9c00*/  MOV R82, 0x9c20 ;  /* 0x00009c2000527802 */ /* 0x000fe40000000f00 */
[----:B0-2---:R-:W-:Y:S05]  /*9c10*/  CALL.REL.NOINC `($__internal_3_$__cuda_sm70_shflsync_down) ;  /* 0x000004b000007944 */ /* 0x005fea0003c00000 */
[----:B-1----:R-:W-:Y:S01]  /*9c20*/  IMAD.MOV.U32 R87, RZ, RZ, R84 ;  /* 0x000000ffff577224 */ /* 0x002fe200078e0054 */
[----:B------:R-:W-:Y:S01]  /*9c30*/  MOV R83, R86 ;  /* 0x0000005600537202 */ /* 0x000fe20000000f00 */
[----:B------:R-:W-:Y:S01]  /*9c40*/  IMAD.MOV.U32 R84, RZ, RZ, 0x2 ;  /* 0x00000002ff547424 */ /* 0x000fe200078e00ff */
[----:B------:R-:W-:Y:S02]  /*9c50*/  MOV R82, 0x9c70 ;  /* 0x00009c7000527802 */ /* 0x000fe40000000f00 */
[----:B0-2---:R-:W-:Y:S05]  /*9c60*/  CALL.REL.NOINC `($__internal_3_$__cuda_sm70_shflsync_down) ;  /* 0x0000046000007944 */ /* 0x005fea0003c00000 */
[----:B-1----:R-:W-:Y:S01]  /*9c70*/  @!P4 FFMA.FTZ R86, R85, R84, R86 ;  /* 0x000000545556c223 */ /* 0x002fe20000010056 */
[----:B------:R-:W-:Y:S01]  /*9c80*/  HFMA2.MMA R84, -RZ, RZ, 0, 2.384185791015625e-07 ;  /* 0x00000004ff547435 */ /* 0x000fe200000001ff */
[----:B------:R-:W-:Y:S01]  /*9c90*/  @!P4 FMUL.FTZ R85, R87, R85 ;  /* 0x000000555755c220 */ /* 0x000fe20000410000 */
[----:B------:R-:W-:-:S03]  /*9ca0*/  MOV R82, 0x9cd0 ;  /* 0x00009cd000527802 */ /* 0x000fc60000000f00 */
[----:B------:R-:W-:Y:S02]  /*9cb0*/  IMAD.MOV.U32 R83, RZ, RZ, R85 ;  /* 0x000000ffff537224 */ /* 0x000fe400078e0055 */
[----:B0-2---:R-:W-:Y:S05]  /*9cc0*/  CALL.REL.NOINC `($__internal_3_$__cuda_sm70_shflsync_down) ;  /* 0x0000040000007944 */ /* 0x005fea0003c00000 */
[----:B-1----:R-:W-:Y:S01]  /*9cd0*/  MOV R87, R84 ;  /* 0x0000005400577202 */ /* 0x002fe20000000f00 */
[----:B------:R-:W-:Y:S01]  /*9ce0*/  HFMA2.MMA R84, -RZ, RZ, 0, 2.384185791015625e-07 ;  /* 0x00000004ff547435 */ /* 0x000fe200000001ff */
[----:B------:R-:W-:Y:S01]  /*9cf0*/  IMAD.MOV.U32 R83, RZ, RZ, R86 ;  /* 0x000000ffff537224 */ /* 0x000fe200078e0056 */
[----:B------:R-:W-:-:S04]  /*9d00*/  MOV R82, 0x9d20 ;  /* 0x00009d2000527802 */ /* 0x000fc80000000f00 */
[----:B0-2---:R-:W-:Y:S05]  /*9d10*/  CALL.REL.NOINC `($__internal_3_$__cuda_sm70_shflsync_down) ;  /* 0x000003b000007944 */ /* 0x005fea0003c00000 */
[----:B-1----:R-:W-:Y:S01]  /*9d20*/  @!P3 FFMA.FTZ R86, R85, R84, R86 ;  /* 0x000000545556b223 */ /* 0x002fe20000010056 */
[----:B------:R-:W-:Y:S01]  /*9d30*/  MOV R84, 0x8 ;  /* 0x0000000800547802 */ /* 0x000fe20000000f00 */
[----:B------:R-:W-:Y:S01]  /*9d40*/  @!P3 FMUL.FTZ R85, R87, R85 ;  /* 0x000000555755b220 */ /* 0x000fe20000410000 */
[----:B------:R-:W-:-:S03]  /*9d50*/  MOV R82, 0x9d90 ;  /* 0x00009d9000527802 */ /* 0x000fc60000000f00 */
[----:B------:R-:W-:-:S04]  /*9d60*/  IMAD.MOV.U32 R87, RZ, RZ, R85 ;  /* 0x000000ffff577224 */ /* 0x000fc800078e0055 */
[----:B------:R-:W-:Y:S02]  /*9d70*/  IMAD.MOV.U32 R83, RZ, RZ, R87 ;  /* 0x000000ffff537224 */ /* 0x000fe400078e0057 */
[----:B0-2---:R-:W-:Y:S05]  /*9d80*/  CALL.REL.NOINC `($__internal_3_$__cuda_sm70_shflsync_down) ;  /* 0x0000034000007944 */ /* 0x005fea0003c00000 */
[----:B-1----:R-:W-:Y:S01]  /*9d90*/  MOV R85, R84 ;  /* 0x0000005400557202 */ /* 0x002fe20000000f00 */
[----:B------:R-:W-:Y:S01]  /*9da0*/  HFMA2.MMA R84, -RZ, RZ, 0, 4.76837158203125e-07 ;  /* 0x00000008ff547435 */ /* 0x000fe200000001ff */
[----:B------:R-:W-:Y:S01]  /*9db0*/  IMAD.MOV.U32 R83, RZ, RZ, R86 ;  /* 0x000000ffff537224 */ /* 0x000fe200078e0056 */
[----:B------:R-:W-:-:S04]  /*9dc0*/  MOV R82, 0x9de0 ;  /* 0x00009de000527802 */ /* 0x000fc80000000f00 */
[----:B0-2---:R-:W-:Y:S05]  /*9dd0*/  CALL.REL.NOINC `($__internal_3_$__cuda_sm70_shflsync_down) ;  /* 0x000002f000007944 */ /* 0x005fea0003c00000 */
[----:B-1----:R-:W-:Y:S01]  /*9de0*/  @!P2 FFMA.FTZ R86, R87, R84, R86 ;  /* 0x000000545756a223 */ /* 0x002fe20000010056 */
[----:B------:R-:W-:Y:S01]  /*9df0*/  MOV R82, 0x9e60 ;  /* 0x00009e6000527802 */ /* 0x000fe20000000f00 */
[----:B------:R-:W-:Y:S02]  /*9e00*/  @!P2 FMUL.FTZ R87, R85, R87 ;  /* 0x000000575557a220 */ /* 0x000fe40000410000 */
[----:B------:R-:W-:Y:S02]  /*9e10*/  IMAD.MOV.U32 R85, RZ, RZ, R86 ;  /* 0x000000ffff557224 */ /* 0x000fe400078e0056 */
[----:B------:R-:W-:Y:S01]  /*9e20*/  IMAD.MOV.U32 R84, RZ, RZ, 0x10 ;  /* 0x00000010ff547424 */ /* 0x000fe200078e00ff */
[----:B------:R-:W-:-:S04]  /*9e30*/  MOV R86, R87 ;  /* 0x0000005700567202 */ /* 0x000fc80000000f00 */
[----:B------:R-:W-:Y:S02]  /*9e40*/  MOV R83, R86 ;  /* 0x0000005600537202 */ /* 0x000fe40000000f00 */
[----:B0-2---:R-:W-:Y:S05]  /*9e50*/  CALL.REL.NOINC `($__internal_3_$__cuda_sm70_shflsync_down) ;  /* 0x0000027000007944 */ /* 0x005fea0003c00000 */
[----:B-1----:R-:W-:Y:S01]  /*9e60*/  IMAD.MOV.U32 R87, RZ, RZ, R84 ;  /* 0x000000ffff577224 */ /* 0x002fe200078e0054 */
[----:B------:R-:W-:Y:S01]  /*9e70*/  MOV R83, R85 ;  /* 0x0000005500537202 */ /* 0x000fe20000000f00 */
[----:B------:R-:W-:Y:S01]  /*9e80*/  IMAD.MOV.U32 R84, RZ, RZ, 0x10 ;  /* 0x00000010ff547424 */ /* 0x000fe200078e00ff */
[----:B------:R-:W-:Y:S02]  /*9e90*/  MOV R82, 0x9eb0 ;  /* 0x00009eb000527802 */ /* 0x000fe40000000f00 */
[----:B0-2---:R-:W-:Y:S05]  /*9ea0*/  CALL.REL.NOINC `($__internal_3_$__cuda_sm70_shflsync_down) ;  /* 0x0000022000007944 */ /* 0x005fea0003c00000 */
[----:B-1----:R-:W-:Y:S01]  /*9eb0*/  @!P0 FFMA.FTZ R85, R86, R84, R85 ;  /* 0x0000005456558223 */ /* 0x002fe20000010055 */
[----:B------:R-:W-:Y:S01]  /*9ec0*/  HFMA2.MMA R84, -RZ, RZ, 0, 0 ;  /* 0x00000000ff547435 */ /* 0x000fe200000001ff */
[----:B------:R-:W-:Y:S01]  /*9ed0*/  @!P0 FMUL.FTZ R86, R87, R86 ;  /* 0x0000005657568220 */ /* 0x000fe20000410000 */
[----:B------:R-:W-:-:S03]  /*9ee0*/  MOV R83, 0x9f10 ;  /* 0x00009f1000537802 */ /* 0x000fc60000000f00 */
[----:B------:R-:W-:Y:S02]  /*9ef0*/  IMAD.MOV.U32 R82, RZ, RZ, R86 ;  /* 0x000000ffff527224 */ /* 0x000fe400078e0056 */
[----:B0-2---:R-:W-:Y:S05]  /*9f00*/  CALL.REL.NOINC `($__internal_4_$__cuda_sm70_shflsync_idx_p) ;  /* 0x0000024000007944 */ /* 0x005fea0003c00000 */
[----:B-1----:R-:W-:Y:S01]  /*9f10*/  MOV R87, R84 ;  /* 0x0000005400577202 */ /* 0x002fe20000000f00 */
[----:B------:R-:W-:Y:S01]  /*9f20*/  HFMA2.MMA R84, -RZ, RZ, 0, 0 ;  /* 0x00000000ff547435 */ /* 0x000fe200000001ff */
[----:B------:R-:W-:Y:S01]  /*9f30*/  IMAD.MOV.U32 R82, RZ, RZ, R85 ;  /* 0x000000ffff527224 */ /* 0x000fe200078e0055 */
[----:B------:R-:W-:-:S04]  /*9f40*/  MOV R83, 0x9f60 ;  /* 0x00009f6000537802 */ /* 0x000fc80000000f00 */
[----:B0-2---:R-:W-:Y:S05]  /*9f50*/  CALL.REL.NOINC `($__internal_4_$__cuda_sm70_shflsync_idx_p) ;  /* 0x000001f000007944 */ /* 0x005fea0003c00000 */
[----:B-1----:R-:W-:Y:S01]  /*9f60*/  IMAD.MOV.U32 R156, RZ, RZ, R84 ;  /* 0x000000ffff9c7224 */ /* 0x002fe200078e0054 */
[----:B------:R-:W-:Y:S01]  /*9f70*/  MOV R83, R86 ;  /* 0x0000005600537202 */ /* 0x000fe20000000f00 */
[----:B------:R-:W-:Y:S01]  /*9f80*/  IMAD.MOV.U32 R84, RZ, RZ, 0x1 ;  /* 0x00000001ff547424 */ /* 0x000fe200078e00ff */
[----:B------:R-:W-:Y:S02]  /*9f90*/  MOV R82, 0x9fb0 ;  /* 0x00009fb000527802 */ /* 0x000fe40000000f00 */
[----:B0-2---:R-:W-:Y:S05]  /*9fa0*/  CALL.REL.NOINC `($__internal_3_$__cuda_sm70_shflsync_down) ;  /* 0x0000012000007944 */ /* 0x005fea0003c00000 */
[----:B-1----:R-:W-:Y:S01]  /*9fb0*/  MOV R159, R84 ;  /* 0x00000054009f7202 */ /* 0x002fe20000000f00 */
[----:B------:R-:W-:Y:S01]  /*9fc0*/  HFMA2.MMA R84, -RZ, RZ, 0, 5.9604644775390625e-08 ;  /* 0x00000001ff547435 */ /* 0x000fe200000001ff */
[----:B------:R-:W-:Y:S01]  /*9fd0*/  IMAD.MOV.U32 R83, RZ, RZ, R85 ;  /* 0x000000ffff537224 */ /* 0x000fe200078e0055 */
[----:B------:R-:W-:-:S04]  /*9fe0*/  MOV R82, 0xa000 ;  /* 0x0000a00000527802 */ /* 0x000fc80000000f00 */
[----:B0-2---:R-:W-:Y:S05]  /*9ff0*/  CALL.REL.NOINC `($__internal_3_$__cuda_sm70_shflsync_down) ;  /* 0x000000d000007944 */ /* 0x005fea0003c00000 */
[----:B-1----:R-:W-:Y:S01]  /*a000*/  IMAD.MOV.U32 R86, RZ, RZ, R84 ;  /* 0x000000ffff567224 */ /* 0x002fe200078e0054 */
[----:B------:R-:W-:Y:S01]  /*a010*/  HFMA2.MMA R84, -RZ, RZ, 0, 0 ;  /* 0x00000000ff547435 */ /* 0x000fe200000001ff */
[----:B------:R-:W-:Y:S01]  /*a020*/  MOV R85, R159 ;  /* 0x0000009f00557202 */ /* 0x000fe20000000f00 */
[----:B------:R-:W-:Y:S01]  /*a030*/  IMAD.MOV.U32 R82, RZ, RZ, R80 ;  /* 0x000000ffff527224 */ /* 0x000fe200078e0050 */
[----:B------:R-:W-:-:S03]  /*a040*/  MOV R83, 0xa060 ;  /* 0x0000a06000537802 */ /* 0x000fc60000000f00 */
[----:B0-2---:R-:W-:Y:S05]  /*a050*/  CALL.REL.NOINC `($__internal_4_$__cuda_sm70_shflsync_idx_p) ;  /* 0x000000f000007944 */ /* 0x005fea0003c00000 */
[----:B-1----:R-:W-:Y:S01]  /*a060*/  IMAD.MOV.U32 R159, RZ, RZ, R84 ;  /* 0x000000ffff9f7224 */ /* 0x002fe200078e0054 */
[----:B------:R-:W-:Y:S01]  /*a070*/  MOV R82, R81 ;  /* 0x0000005100527202 */ /* 0x000fe20000000f00 */
[----:B------:R-:W-:Y:S01]  /*a080*/  IMAD.MOV.U32 R84, RZ, RZ, RZ ;  /* 0x000000ffff547224 */ /* 0x000fe200078e00ff */
[----:B------:R-:W-:-:S02]  /*a090*/  MOV R83, 0xa0b0 ;  /* 0x0000a0b000537802 */ /* 0x000fc40000000f00 */
[----:B0-2---:R-:W-:Y:S05]  /*a0a0*/  CALL.REL.NOINC `($__internal_4_$__cuda_sm70_shflsync_idx_p) ;  /* 0x000000a000007944 */ /* 0x005fea0003c00000 */
[----:B-1----:R-:W-:Y:S01]  /*a0b0*/  MOV R83, R84 ;  /* 0x0000005400537202 */ /* 0x002fe20000000f00 */
[----:B0-2---:R-:W-:Y:S05]  /*a0c0*/  BRA `(.L_x_75) ;  /* 0xffffc54000007947 */ /* 0x005fea000383ffff */
        .weak           $__internal_3_$__cuda_sm70_shflsync_down
        .type           $__internal_3_$__cuda_sm70_shflsync_down,@function
        .size           $__internal_3_$__cuda_sm70_shflsync_down,($__internal_4_$__cuda_sm70_shflsync_idx_p - $__internal_3_$__cuda_sm70_shflsync_down)
$__internal_3_$__cuda_sm70_shflsync_down:
[----:B------:R-:W-:Y:S01]  /*a0d0*/  HFMA2.MMA R139, -RZ, RZ, 0, 1.847743988037109375e-06 ;  /* 0x0000001fff8b7435 */ /* 0x000fe200000001ff */
[----:B------:R-:W-:-:S04]  /*a0e0*/  IMAD.MOV.U32 R142, RZ, RZ, -0x1 ;  /* 0xffffffffff8e7424 */ /* 0x000fc800078e00ff */
[----:B------:R-:W-:Y:S04]  /*a0f0*/  WARPSYNC R142 ;  /* 0x0000008e00007348 */ /* 0x000fe80003800000 */
[----:B------:R0:W1:Y:S04]  /*a100*/  SHFL.DOWN PT, R84, R83, R84, R139 ;  /* 0x0800005453547389 */ /* 0x00006800000e008b */
[----:B0-----:R-:W0:Y:S01]  /*a110*/  S2R R142, SR_LANEID ;  /* 0x00000000008e7919 */ /* 0x001e220000000000 */
[----:B------:R-:W-:-:S03]  /*a120*/  IMAD.MOV.U32 R83, RZ, RZ, 0x0 ;  /* 0x00000000ff537424 */ /* 0x000fc600078e00ff */
[----:B------:R-:W2:Y:S01]  /*a130*/  S2R R139, SR_TID.X ;  /* 0x00000000008b7919 */ /* 0x000ea20000002100 */
[----:B------:R-:W-:Y:S05]  /*a140*/  RET.REL.NODEC R82 `(_Z25selective_scan_bwd_kernelI32Selective_Scan_bwd_kernel_traitsILi128ELi16ELb0ELb0ELb0ELb0ELb1EN3c108BFloat16EfEEv12SSMParamsBwd) ;  /* 0xffff5eb052007950 */ /* 0x000fea0003c3ffff */
        .weak           $__internal_4_$__cuda_sm70_shflsync_idx_p
        .type           $__internal_4_$__cuda_sm70_shflsync_idx_p,@function
        .size           $__internal_4_$__cuda_sm70_shflsync_idx_p,($__internal_5_$__cuda_sm70_shflsync_up - $__internal_4_$__cuda_sm70_shflsync_idx_p)
$__internal_4_$__cuda_sm70_shflsync_idx_p:
[----:B------:R-:W-:Y:S01]  /*a150*/  MOV R142, 0xffffffff ;  /* 0xffffffff008e7802 */ /* 0x000fe20000000f00 */
[----:B------:R-:W-:-:S03]  /*a160*/  IMAD.MOV.U32 R139, RZ, RZ, 0x1f ;  /* 0x0000001fff8b7424 */ /* 0x000fc600078e00ff */
[----:B------:R-:W-:Y:S04]  /*a170*/  WARPSYNC R142 ;  /* 0x0000008e00007348 */ /* 0x000fe80003800000 */
[----:B------:R0:W1:Y:S04]  /*a180*/  SHFL.IDX PT, R84, R82, R84, R139 ;  /* 0x0000005452547389 */ /* 0x00006800000e008b */
[----:B0-----:R-:W0:Y:S01]  /*a190*/  S2R R142, SR_LANEID ;  /* 0x00000000008e7919 */ /* 0x001e220000000000 */
[----:B------:R-:W-:Y:S01]  /*a1a0*/  MOV R82, R83 ;  /* 0x0000005300527202 */ /* 0x000fe20000000f00 */
[----:B------:R-:W-:-:S02]  /*a1b0*/  IMAD.MOV.U32 R83, RZ, RZ, 0x0 ;  /* 0x00000000ff537424 */ /* 0x000fc400078e00ff */
[----:B------:R-:W2:Y:S02]  /*a1c0*/  S2R R139, SR_TID.X ;  /* 0x00000000008b7919 */ /* 0x000ea40000002100 */
[----:B------:R-:W-:Y:S05]  /*a1d0*/  RET.REL.NODEC R82 `(_Z25selective_scan_bwd_kernelI32Selective_Scan_bwd_kernel_traitsILi128ELi16ELb0ELb0ELb0ELb0ELb1EN3c108BFloat16EfEEv12SSMParamsBwd) ;  /* 0xffff5e2052007950 */ /* 0x000fea0003c3ffff */
        .weak           $__internal_5_$__cuda_sm70_shflsync_up
        .type           $__internal_5_$__cuda_sm70_shflsync_up,@function
        .size           $__internal_5_$__cuda_sm70_shflsync_up,(.L_x_8817 - $__internal_5_$__cuda_sm70_shflsync_up)
$__internal_5_$__cuda_sm70_shflsync_up:
[----:B------:R-:W-:Y:S01]  /*a1e0*/  MOV R141, 0xffffffff ;  /* 0xffffffff008d7802 */ /* 0x000fe20000000f00 */
[----:B------:R-:W-:-:S03]  /*a1f0*/  IMAD.MOV.U32 R139, RZ, RZ, RZ ;  /* 0x000000ffff8b7224 */ /* 0x000fc600078e00ff */
[----:B------:R-:W-:Y:S04]  /*a200*/  WARPSYNC R141 ;  /* 0x0000008d00007348 */ /* 0x000fe80003800000 */
[----:B------:R0:W1:Y:S04]  /*a210*/  SHFL.UP PT, R84, R83, R84, R139 ;  /* 0x0400005453547389 */ /* 0x00006800000e008b */
[----:B0-----:R-:W0:Y:S01]  /*a220*/  S2R R141, SR_TID.X ;  /* 0x00000000008d7919 */ /* 0x001e220000002100 */
[----:B------:R-:W-:-:S03]  /*a230*/  HFMA2.MMA R83, -RZ, RZ, 0, 0 ;  /* 0x00000000ff537435 */ /* 0x000fc600000001ff */
[----:B------:R-:W2:Y:S01]  /*a240*/  S2R R139, SR_TID.X ;  /* 0x00000000008b7919 */ /* 0x000ea20000002100 */
[----:B0-----:R-:W-:Y:S02]  /*a250*/  IMAD R141, R141, 0x28, RZ ;  /* 0x000000288d8d7824 */ /* 0x001fe400078e02ff */
[----:B-1----:R-:W-:Y:S05]  /*a260*/  RET.REL.NODEC R82 `(_Z25selective_scan_bwd_kernelI32Selective_Scan_bwd_kernel_traitsILi128ELi16ELb0ELb0ELb0ELb0ELb1EN3c108BFloat16EfEEv12SSMParamsBwd) ;  /* 0xffff5d9052007950 */ /* 0x002fea0003c3ffff */
.L_x_76:
        /* <DEDUP_REMOVED lines=9> */
.L_x_8817:


//--------------------- .text._Z25selective_scan_bwd_kernelI32Selective_Scan_bwd_kernel_traitsILi128ELi16ELb0ELb0ELb0ELb1ELb0EN3c108BFloat16EfEEv12SSMParamsBwd --------------------------
	.section	.text._Z25selective_scan_bwd_kernelI32Selective_Scan_bwd_kernel_traitsILi128ELi16ELb0ELb0ELb0ELb1ELb0EN3c108BFloat16EfEEv12SSMParamsBwd,"ax",@progbits
	.sectioninfo	@"SHI_REGISTERS=168"
	.align	128
        .global         _Z25selective_scan_bwd_kernelI32Selective_Scan_bwd_kernel_traitsILi128ELi16ELb0ELb0ELb0ELb1ELb0EN3c108BFloat16EfEEv12SSMParamsBwd
        .type           _Z25selective_scan_bwd_kernelI32Selective_Scan_bwd_kernel_traitsILi128ELi16ELb0ELb0ELb0ELb1ELb0EN3c108BFloat16EfEEv12SSMParamsBwd,@function
        .size           _Z25selective_scan_bwd_kernelI32Selective_Scan_bwd_kernel_traitsILi128ELi16ELb0ELb0ELb0ELb1ELb0EN3c108BFloat16EfEEv12SSMParamsBwd,(.L_x_8820 - _Z25selective_scan_bwd_kernelI32Selective_Scan_bwd_kernel_traitsILi128ELi16ELb0ELb0ELb0ELb1ELb0EN3c108BFloat16EfEEv12SSMParamsBwd)
        .other          _Z25selective_scan_bwd_kernelI32Selective_Scan_bwd_kernel_traitsILi128ELi16ELb0ELb0ELb0ELb1ELb0EN3c108BFloat16EfEEv12SSMParamsBwd,@"STO_CUDA_ENTRY STV_DEFAULT"
_Z25selective_scan_bwd_kernelI32Selective_Scan_bwd_kernel_traitsILi128ELi16ELb0ELb0ELb0ELb1ELb0EN3c108BFloat16EfEEv12SSMParamsBwd:
.text._Z25selective_scan_bwd_kernelI32Selective_Scan_bwd_kernel_traitsILi128ELi16ELb0ELb0ELb0ELb1ELb0EN3c108BFloat16EfEEv12SSMParamsBwd:
        /* <DEDUP_REMOVED lines=20> */
[----:B------:R-:W-:Y:S01]  /*0140*/  MOV R2, UR4 ;  /* 0x0000000400027c02 */ /* 0x000fe20008000f00 */
[----:B------:R-:W-:Y:S01]  /*0150*/  @UP1 ULEA.HI.X UR7, UR14, UR7, UR15, 0x2, UP3 ;  /* 0x000000070e071291 */ /* 0x000fe200098f140f */
[----:B------:R-:W-:Y:S02]  /*0160*/  MOV R4, UR6 ;  /* 0x0000000600047c02 */ /* 0x000fe40008000f00 */
[----:B------:R-:W-:Y:S01]  /*0170*/  IMAD.U32 R3, RZ, RZ, UR5 ;  /* 0x00000005ff037e24 */ /* 0x000fe2000f8e00ff */
        /* <DEDUP_REMOVED lines=35> */
[----:B------:R-:W-:Y:S02]  /*03b0*/  UIADD3 UR13, UR13, UR18, URZ ;  /* 0x000000120d0d7290 */ /* 0x000fe4000fffe03f */
[----:B------:R-:W-:Y:S02]  /*03c0*/  UIMAD UR24, UR14, UR21, UR17 ;  /* 0x000000150e1872a4 */ /* 0x000fe4000f8e0211 */
[----:B------:R-:W-:Y:S02]  /*03d0*/  UIMAD UR25, UR14, UR23, UR16 ;  /* 0x000000170e1972a4 */ /* 0x000fe4000f8e0210 */
[----:B------:R-:W-:Y:S02]  /*03e0*/  USHF.L.U32 UR37, UR29, 0xb, URZ ;  /* 0x0000000b1d257899 */ /* 0x000fe4000800063f */
[----:B------:R-:W-:Y:S02]  /*03f0*/  ULDC.64 UR16, c[0x0][0x280] ;  /* 0x0000a00000107ab9 */ /* 0x000fe40000000a00 */
[----:B------:R-:W-:-:S02]  /*0400*/  UIMAD.WIDE.U32 UR4, UR31, UR26, URZ ;  /* 0x0000001a1f0472a5 */ /* 0x000fc4000f8e003f */
[----:B------:R-:W-:Y:S02]  /*0410*/  UIMAD.WIDE.U32 UR18, UR14, UR20, UR10 ;  /* 0x000000140e1272a5 */ /* 0x000fe4000f8e000a */
[----:B------:R-:W-:Y:S02]  /*0420*/  UIMAD.WIDE.U32 UR20, UR14, UR22, UR12 ;  /* 0x000000160e1472a5 */ /* 0x000fe4000f8e000c */
[----:B------:R-:W-:Y:S02]  /*0430*/  UIMAD UR26, UR15, UR16, URZ ;  /* 0x000000100f1a72a4 */ /* 0x000fe4000f8e023f */
[----:B------:R-:W-:Y:S02]  /*0440*/  UIADD3 UR22, UR37, -0x800, URZ ;  /* 0xfffff80025167890 */ /* 0x000fe4000fffe03f */
[----:B------:R-:W-:Y:S02]  /*0450*/  UIMAD UR28, UR14, UR17, UR26 ;  /* 0x000000110e1c72a4 */ /* 0x000fe4000f8e021a */
[----:B------:R-:W-:-:S02]  /*0460*/  USHF.R.S32.HI UR23, URZ, 0x1f, UR22 ;  /* 0x0000001f3f177899 */ /* 0x000fc40008011416 */
[----:B------:R-:W-:Y:S02]  /*0470*/  UIADD3 UR26, UP1, UR22, UR18, URZ ;  /* 0x00000012161a7290 */ /* 0x000fe4000ff3e03f */
        /* <DEDUP_REMOVED lines=40> */
[----:B------:R-:W-:Y:S02]  /*0700*/  UMOV UR22, UR18 ;  /* 0x0000001200167c82 */ /* 0x000fe40008000000 */
[----:B------:R-:W-:Y:S02]  /*0710*/  UMOV UR23, UR19 ;  /* 0x0000001300177c82 */ /* 0x000fe40008000000 */
[----:B------:R-:W-:Y:S01]  /*0720*/  UMOV UR6, URZ ;  /* 0x0000003f00067c82 */ /* 0x000fe20008000000 */
[----:B---3--:R-:W-:-:S04]  /*0730*/  SHF.R.S32.HI R3, RZ, 0x1f, R142 ;  /* 0x0000001fff037819 */ /* 0x008fc8000001148e */
[----:B------:R-:W-:-:S04]  /*0740*/  LEA.HI R3, R3, R142, RZ, 0x5 ;  /* 0x0000008e03037211 */ /* 0x000fc800078f28ff */
[----:B----4-:R-:W-:Y:S02]  /*0750*/  SHF.R.S32.HI R144, RZ, 0x5, R3 ;  /* 0x00000005ff907819 */ /* 0x010fe40000011403 */
.L_x_131:
[----:B------:R-:W-:Y:S01]  /*0760*/  ULDC UR26, c[0x0][0x174] ;  /* 0x00005d00001a7ab9 */ /* 0x000fe20000000800 */
[----:B------:R-:W-:Y:S01]  /*0770*/  IMAD.SHL.U32 R0, R142, 0x10, RZ ;  /* 0x000000108e007824 */ /* 0x000fe200078e00ff */
[----:B------:R-:W-:Y:S01]  /*0780*/  UIADD3 UR26, -UR6, UR26, URZ ;  /* 0x0000001a061a7290 */ /* 0x000fe2000fffe13f */
[----:B------:R-:W-:Y:S01]  /*0790*/  BAR.SYNC.DEFER_BLOCKING 0x0 ;  /* 0x0000000000007b1d */ /* 0x000fe20000010000 */
[----:B0-----:R-:W-:Y:S02]  /*07a0*/  MOV R2, UR20 ;  /* 0x0000001400027c02 */ /* 0x001fe40008000f00 */
[----:B------:R-:W-:Y:S01]  /*07b0*/  LOP3.LUT R0, R0, 0xfffffe00, RZ, 0xc0, !PT ;  /* 0xfffffe0000007812 */ /* 0x000fe200078ec0ff */
[----:B------:R-:W-:Y:S01]  /*07c0*/  ULEA UR39, UR26, 0xfffff800, 0xb ;  /* 0xfffff8001a277891 */ /* 0x000fe2000f8e583f */
[----:B------:R-:W-:Y:S01]  /*07d0*/  MOV R3, UR21 ;  /* 0x0000001500037c02 */ /* 0x000fe20008000f00 */
        /* <DEDUP_REMOVED lines=11> */
[----:B------:R-:W-:Y:S02]  /*0890*/  PRMT R5, RZ, 0x7610, R5 ;  /* 0x00007610ff057816 */ /* 0x000fe40000000005 */
[C---:B------:R-:W-:Y:S02]  /*08a0*/  LOP3.LUT R24, R72.reuse, 0xa0, RZ, 0xfc, !PT ;  /* 0x000000a048187812 */ /* 0x040fe400078efcff */
[C---:B------:R-:W-:Y:S01]  /*08b0*/  LOP3.LUT R25, R72.reuse, 0xc0, RZ, 0xfc, !PT ;  /* 0x000000c048197812 */ /* 0x040fe200078efcff */
[----:B------:R0:W3:Y:S01]  /*08c0*/  @!P2 LDG.E.U16 R4, [R2.64] ;  /* 0x000000200204a981 */ /* 0x0000e2000c1e1500 */
[----:B------:R-:W-:Y:S02]  /*08d0*/  ISETP.GE.AND P0, PT, R21, UR7, PT ;  /* 0x0000000715007c0c */ /* 0x000fe4000bf06270 */
[----:B------:R-:W-:Y:S01]  /*08e0*/  LOP3.LUT R26, R72, 0xe0, RZ, 0xfc, !PT ;  /* 0x000000e0481a7812 */ /* 0x000fe200078efcff */
[----:B------:R0:W4:Y:S01]  /*08f0*/  @!P1 LDG.E.U16 R5, [R2.64+0x40] ;  /* 0x0000402002059981 */ /* 0x000122000c1e1500 */
[----:B------:R-:W-:-:S02]  /*0900*/  ISETP.GE.AND P4, PT, R22, UR7, PT ;  /* 0x0000000716007c0c */ /* 0x000fc4000bf86270 */
[----:B------:R-:W-:Y:S02]  /*0910*/  LOP3.LUT R28, R72, 0x100, RZ, 0xfc, !PT ;  /* 0x00000100481c7812 */ /* 0x000fe400078efcff */
[----:B------:R-:W-:Y:S02]  /*0920*/  ISETP.GE.AND P6, PT, R23, UR7, PT ;  /* 0x0000000717007c0c */ /* 0x000fe4000bfc6270 */
[----:B------:R-:W-:Y:S02]  /*0930*/  ISETP.GE.AND P5, PT, R24, UR7, PT ;  /* 0x0000000718007c0c */ /* 0x000fe4000bfa6270 */
[----:B------:R-:W-:Y:S02]  /*0940*/  ISETP.GE.AND P3, PT, R25, UR7, PT ;  /* 0x0000000719007c0c */ /* 0x000fe4000bf66270 */
[----:B------:R-:W-:Y:S02]  /*0950*/  ISETP.GE.AND P2, PT, R26, UR7, PT ;  /* 0x000000071a007c0c */ /* 0x000fe4000bf46270 */
[----:B------:R-:W-:-:S02]  /*0960*/  ISETP.GE.AND P1, PT, R28, UR7, PT ;  /* 0x000000071c007c0c */ /* 0x000fc4000bf26270 */
[----:B------:R-:W-:Y:S02]  /*0970*/  PRMT R6, RZ, 0x7610, R6 ;  /* 0x00007610ff067816 */ /* 0x000fe40000000006 */
        /* <DEDUP_REMOVED lines=41> */
[----:B------:R-:W-:Y:S01]  /*0c10*/  ISETP.GE.AND P2, PT, R20, UR7, PT ;  /* 0x0000000714007c0c */ /* 0x000fe2000bf46270 */
[----:B------:R-:W-:Y:S01]  /*0c20*/  IMAD.IADD R20, R0, 0x1, R145 ;  /* 0x0000000100147824 */ /* 0x000fe200078e0291 */
[----:B------:R-:W-:-:S02]  /*0c30*/  ISETP.GE.AND P3, PT, R21, UR7, PT ;  /* 0x0000000715007c0c */ /* 0x000fc4000bf66270 */
[----:B------:R-:W-:Y:S02]  /*0c40*/  ISETP.GE.AND P6, PT, R23, UR7, PT ;  /* 0x0000000717007c0c */ /* 0x000fe4000bfc6270 */
[C---:B------:R-:W-:Y:S02]  /*0c50*/  IADD3 R21, R20.reuse, 0x20, RZ ;  /* 0x0000002014157810 */ /* 0x040fe40007ffe0ff */
[C---:B------:R-:W-:Y:S02]  /*0c60*/  IADD3 R23, R20.reuse, 0x40, RZ ;  /* 0x0000004014177810 */ /* 0x040fe40007ffe0ff */
[----:B------:R-:W-:Y:S02]  /*0c70*/  ISETP.GE.AND P0, PT, R25, UR7, PT ;  /* 0x0000000719007c0c */ /* 0x000fe4000bf06270 */
[C---:B0-----:R-:W-:Y:S02]  /*0c80*/  IADD3 R3, R20.reuse, 0x60, RZ ;  /* 0x0000006014037810 */ /* 0x041fe40007ffe0ff */
[----:B------:R-:W-:-:S02]  /*0c90*/  LEA.HI.SX32 R163, R20, R20, 0x1b ;  /* 0x0000001414a37211 */ /* 0x000fc400078fdaff */
[C---:B------:R-:W-:Y:S02]  /*0ca0*/  IADD3 R25, R20.reuse, 0x80, RZ ;  /* 0x0000008014197810 */ /* 0x040fe40007ffe0ff */
[C---:B------:R-:W-:Y:S02]  /*0cb0*/  IADD3 R27, R20.reuse, 0xa0, RZ ;  /* 0x000000a0141b7810 */ /* 0x040fe40007ffe0ff */
[-C--:B------:R-:W-:Y:S02]  /*0cc0*/  LEA.HI.SX32 R21, R21, R20.reuse, 0x1b ;  /* 0x0000001415157211 */ /* 0x080fe400078fdaff */
[----:B------:R-:W-:Y:S02]  /*0cd0*/  LEA.HI.SX32 R23, R23, R20, 0x1b ;  /* 0x0000001417177211 */ /* 0x000fe400078fdaff */
[C---:B------:R-:W-:Y:S02]  /*0ce0*/  IADD3 R29, R20.reuse, 0xc0, RZ ;  /* 0x000000c0141d7810 */ /* 0x040fe40007ffe0ff */
[----:B------:R-:W-:-:S02]  /*0cf0*/  IADD3 R31, R20, 0xe0, RZ ;  /* 0x000000e0141f7810 */ /* 0x000fc40007ffe0ff */
[----:B------:R-:W-:Y:S02]  /*0d00*/  IADD3 R33, R20, 0x100, RZ ;  /* 0x0000010014217810 */ /* 0x000fe40007ffe0ff */
[-C--:B------:R-:W-:Y:S02]  /*0d10*/  LEA.HI.SX32 R3, R3, R20.reuse, 0x1b ;  /* 0x0000001403037211 */ /* 0x080fe400078fdaff */
[----:B------:R-:W-:Y:S02]  /*0d20*/  SHF.L.U32 R163, R163, 0x1, RZ ;  /* 0x00000001a3a37819 */ /* 0x000fe400000006ff */
[-C--:B------:R-:W-:Y:S02]  /*0d30*/  LEA.HI.SX32 R25, R25, R20.reuse, 0x1b ;  /* 0x0000001419197211 */ /* 0x080fe400078fdaff */
[----:B------:R-:W-:Y:S01]  /*0d40*/  LEA.HI.SX32 R27, R27, R20, 0x1b ;  /* 0x000000141b1b7211 */ /* 0x000fe200078fdaff */
[----:B------:R-:W-:Y:S01]  /*0d50*/  IMAD.SHL.U32 R161, R23, 0x2, RZ ;  /* 0x0000000217a17824 */ /* 0x000fe200078e00ff */
[----:B------:R-:W-:-:S02]  /*0d60*/  LOP3.LUT R30, R30, 0xffffff7f, RZ, 0xc0, !PT ;  /* 0xffffff7f1e1e7812 */ /* 0x000fc400078ec0ff */
[C---:B------:R-:W-:Y:S02]  /*0d70*/  IADD3 R35, R20.reuse, 0x120, RZ ;  /* 0x0000012014237810 */ /* 0x040fe40007ffe0ff */
[----:B------:R-:W-:Y:S02]  /*0d80*/  SHF.L.U32 R162, R21, 0x1, RZ ;  /* 0x0000000115a27819 */ /* 0x000fe400000006ff */
[C---:B------:R-:W-:Y:S02]  /*0d90*/  IADD3 R37, R20.reuse, 0x140, RZ ;  /* 0x0000014014257810 */ /* 0x040fe40007ffe0ff */
[----:B------:R-:W-:Y:S02]  /*0da0*/  IADD3 R39, R20, 0x160, RZ ;  /* 0x0000016014277810 */ /* 0x000fe40007ffe0ff */
[-C--:B------:R-:W-:Y:S02]  /*0db0*/  LEA.HI.SX32 R29, R29, R20.reuse, 0x1b ;  /* 0x000000141d1d7211 */ /* 0x080fe400078fdaff */
[----:B------:R-:W-:-:S02]  /*0dc0*/  LEA.HI.SX32 R31, R31, R20, 0x1b ;  /* 0x000000141f1f7211 */ /* 0x000fc400078fdaff */
[----:B------:R-:W-:Y:S02]  /*0dd0*/  LEA.HI.SX32 R33, R33, R20, 0x1b ;  /* 0x0000001421217211 */ /* 0x000fe400078fdaff */
[----:B------:R-:W-:Y:S01]  /*0de0*/  SHF.L.U32 R160, R3, 0x1, RZ ;  /* 0x0000000103a07819 */ /* 0x000fe200000006ff */
[----:B------:R-:W-:Y:S01]  /*0df0*/  IMAD.SHL.U32 R157, R27, 0x2, RZ ;  /* 0x000000021b9d7824 */ /* 0x000fe200078e00ff */
[----:B------:R-:W-:Y:S02]  /*0e00*/  IADD3 R41, R20, 0x180, RZ ;  /* 0x0000018014297810 */ /* 0x000fe40007ffe0ff */
[----:B------:R-:W-:Y:S02]  /*0e10*/  SHF.L.U32 R158, R25, 0x1, RZ ;  /* 0x00000001199e7819 */ /* 0x000fe400000006ff */
[----:B------:R-:W-:Y:S02]  /*0e20*/  @P2 LOP3.LUT R30, R30, 0x80, RZ, 0xfc, !PT ;  /* 0x000000801e1e2812 */ /* 0x000fe400078efcff */
[----:B------:R-:W-:-:S02]  /*0e30*/  IADD3 R43, R20, 0x1a0, RZ ;  /* 0x000001a0142b7810 */ /* 0x000fc40007ffe0ff */
[C---:B------:R-:W-:Y:S02]  /*0e40*/  IADD3 R45, R20.reuse, 0x1c0, RZ ;  /* 0x000001c0142d7810 */ /* 0x040fe40007ffe0ff */
[-C--:B------:R-:W-:Y:S02]  /*0e50*/  LEA.HI.SX32 R35, R35, R20.reuse, 0x1b ;  /* 0x0000001423237211 */ /* 0x080fe400078fdaff */
[-C--:B------:R-:W-:Y:S02]  /*0e60*/  LEA.HI.SX32 R37, R37, R20.reuse, 0x1b ;  /* 0x0000001425257211 */ /* 0x080fe400078fdaff */
[----:B------:R-:W-:Y:S02]  /*0e70*/  LEA.HI.SX32 R39, R39, R20, 0x1b ;  /* 0x0000001427277211 */ /* 0x000fe400078fdaff */
[----:B------:R-:W-:Y:S01]  /*0e80*/  SHF.L.U32 R155, R29, 0x1, RZ ;  /* 0x000000011d9b7819 */ /* 0x000fe200000006ff */
[----:B------:R-:W-:Y:S01]  /*0e90*/  IMAD.SHL.U32 R153, R33, 0x2, RZ ;  /* 0x0000000221997824 */ /* 0x000fe200078e00ff */
[----:B------:R-:W-:-:S02]  /*0ea0*/  IADD3 R47, R20, 0x1e0, RZ ;  /* 0x000001e0142f7810 */ /* 0x000fc40007ffe0ff */
[----:B------:R-:W-:Y:S02]  /*0eb0*/  SHF.L.U32 R154, R31, 0x1, RZ ;  /* 0x000000011f9a7819 */ /* 0x000fe400000006ff */
[----:B------:R-:W-:Y:S02]  /*0ec0*/  ISETP.GE.AND P5, PT, R22, UR7, PT ;  /* 0x0000000716007c0c */ /* 0x000fe4000bfa6270 */
[-C--:B------:R-:W-:Y:S02]  /*0ed0*/  LEA.HI.SX32 R41, R41, R20.reuse, 0x1b ;  /* 0x0000001429297211 */ /* 0x080fe400078fdaff */
[----:B------:R-:W-:Y:S02]  /*0ee0*/  LOP3.LUT R30, R30, 0xffffffbf, RZ, 0xc0, !PT ;  /* 0xffffffbf1e1e7812 */ /* 0x000fe400078ec0ff */
[-C--:B------:R-:W-:Y:S02]  /*0ef0*/  LEA.HI.SX32 R43, R43, R20.reuse, 0x1b ;  /* 0x000000142b2b7211 */ /* 0x080fe400078fdaff */
[----:B------:R-:W-:-:S02]  /*0f00*/  LEA.HI.SX32 R45, R45, R20, 0x1b ;  /* 0x000000142d2d7211 */ /* 0x000fc400078fdaff */
[----:B------:R-:W-:Y:S02]  /*0f10*/  SHF.L.U32 R152, R35, 0x1, RZ ;  /* 0x0000000123987819 */ /* 0x000fe400000006ff */
[----:B------:R-:W-:Y:S01]  /*0f20*/  LEA R0, R145, R0, 0x4 ;  /* 0x0000000091007211 */ /* 0x000fe200078e20ff */
[----:B------:R-:W-:Y:S01]  /*0f30*/  IMAD.SHL.U32 R150, R39, 0x2, RZ ;  /* 0x0000000227967824 */ /* 0x000fe200078e00ff */
[----:B------:R-:W-:Y:S02]  /*0f40*/  SHF.L.U32 R151, R37, 0x1, RZ ;  /* 0x0000000125977819 */ /* 0x000fe400000006ff */
[----:B------:R-:W-:Y:S02]  /*0f50*/  LEA.HI.SX32 R47, R47, R20, 0x1b ;  /* 0x000000142f2f7211 */ /* 0x000fe400078fdaff */
[----:B------:R-:W-:Y:S01]  /*0f60*/  SHF.L.U32 R149, R41, 0x1, RZ ;  /* 0x0000000129957819 */ /* 0x000fe200000006ff */
[----:B------:R-:W-:Y:S01]  /*0f70*/  IMAD.SHL.U32 R147, R45, 0x2, RZ ;  /* 0x000000022d937824 */ /* 0x000fe200078e00ff */
[----:B------:R-:W-:-:S02]  /*0f80*/  @P3 LOP3.LUT R30, R30, 0x40, RZ, 0xfc, !PT ;  /* 0x000000401e1e3812 */ /* 0x000fc400078efcff */
[----:B------:R-:W-:Y:S02]  /*0f90*/  SHF.L.U32 R148, R43, 0x1, RZ ;  /* 0x000000012b947819 */ /* 0x000fe400000006ff */
[----:B------:R-:W-:Y:S02]  /*0fa0*/  LEA.HI.SX32 R71, R0, R0, 0x1b ;  /* 0x0000000000477211 */ /* 0x000fe400078fdaff */
[----:B------:R-:W-:Y:S02]  /*0fb0*/  SHF.L.U32 R146, R47, 0x1, RZ ;  /* 0x000000012f927819 */ /* 0x000fe400000006ff */
[----:B------:R-:W-:Y:S02]  /*0fc0*/  LOP3.LUT R30, R30, 0xffffffdf, RZ, 0xc0, !PT ;  /* 0xffffffdf1e1e7812 */ /* 0x000fe400078ec0ff */
[----:B------:R-:W-:Y:S02]  /*0fd0*/  SHF.L.U32 R71, R71, 0x1, RZ ;  /* 0x0000000147477819 */ /* 0x000fe400000006ff */
[----:B------:R-:W-:-:S02]  /*0fe0*/  @P5 LOP3.LUT R30, R30, 0x20, RZ, 0xfc, !PT ;  /* 0x000000201e1e5812 */ /* 0x000fc400078efcff */
[----:B------:R-:W-:Y:S02]  /*0ff0*/  ISETP.GE.AND P4, PT, R24, UR7, PT ;  /* 0x0000000718007c0c */ /* 0x000fe4000bf86270 */
[----:B------:R-:W-:-:S04]  /*1000*/  LOP3.LUT R30, R30, 0xffffffef, RZ, 0xc0, !PT ;  /* 0xffffffef1e1e7812 */ /* 0x000fc800078ec0ff */
[----:B------:R-:W-:-:S04]  /*1010*/  @P6 LOP3.LUT R30, R30, 0x10, RZ, 0xfc, !PT ;  /* 0x000000101e1e6812 */ /* 0x000fc800078efcff */
[----:B------:R-:W-:Y:S01]  /*1020*/  LOP3.LUT R30, R30, 0xfffffff7, RZ, 0xc0, !PT ;  /* 0xfffffff71e1e7812 */ /* 0x000fe200078ec0ff */
[----:B------:R-:W-:Y:S01]  /*1030*/  IMAD.U32 R75, RZ, RZ, UR23 ;  /* 0x00000017ff4b7e24 */ /* 0x000fe2000f8e00ff */
[----:B------:R-:W-:Y:S02]  /*1040*/  MOV R74, UR22 ;  /* 0x00000016004a7c02 */ /* 0x000fe40008000f00 */
[----:B------:R-:W-:Y:S02]  /*1050*/  @P4 LOP3.LUT R30, R30, 0x8, RZ, 0xfc, !PT ;  /* 0x000000081e1e4812 */ /* 0x000fe400078efcff */
[C---:B------:R-:W-:Y:S01]  /*1060*/  ISETP.GE.AND P1, PT, R72.reuse, UR7, PT ;  /* 0x0000000748007c0c */ /* 0x040fe2000bf26270 */
[----:B------:R-:W-:Y:S01]  /*1070*/  IMAD.WIDE R74, R72, 0x2, R74 ;  /* 0x00000002484a7825 */ /* 0x000fe200078e024a */
[----:B------:R-:W-:-:S04]  /*1080*/  LOP3.LUT R30, R30, 0xfffffffb, RZ, 0xc0, !PT ;  /* 0xfffffffb1e1e7812 */ /* 0x000fc800078ec0ff */
[----:B------:R-:W-:-:S04]  /*1090*/  @P0 LOP3.LUT R30, R30, 0x4, RZ, 0xfc, !PT ;  /* 0x000000041e1e0812 */ /* 0x000fc800078efcff */
[----:B------:R-:W-:-:S04]  /*10a0*/  LOP3.LUT R30, R30, 0xfffffeff, RZ, 0xc0, !PT ;  /* 0xfffffeff1e1e7812 */ /* 0x000fc800078ec0ff */
[----:B------:R-:W-:-:S04]  /*10b0*/  @P1 LOP3.LUT R30, R30, 0x100, RZ, 0xfc, !PT ;  /* 0x000001001e1e1812 */ /* 0x000fc800078efcff */
[----:B------:R-:W-:Y:S01]  /*10c0*/  LOP3.LUT R30, R30, 0xfffffffd, RZ, 0xc0, !PT ;  /* 0xfffffffd1e1e7812 */ /* 0x000fe200078ec0ff */
[----:B---3--:R-:W-:Y:S04]  /*10d0*/  STS.U16 [R163], R4 ;  /* 0x00000004a3007388 */ /* 0x008fe80000000400 */
[----:B----4-:R-:W-:Y:S04]  /*10e0*/  STS.U16 [R162+0x40], R5 ;  /* 0x00004005a2007388 */ /* 0x010fe80000000400 */
[----:B-----5:R-:W-:Y:S04]  /*10f0*/  STS.U16 [R161+0x80], R6 ;  /* 0x00008006a1007388 */ /* 0x020fe80000000400 */
[----:B--2---:R-:W-:Y:S04]  /*1100*/  STS.U16 [R160+0xc0], R7 ;  /* 0x0000c007a0007388 */ /* 0x004fe80000000400 */
[----:B------:R-:W-:Y:S04]  /*1110*/  STS.U16 [R158+0x100], R9 ;  /* 0x000100099e007388 */ /* 0x000fe80000000400 */
[----:B------:R0:W-:Y:S04]  /*1120*/  STS.U16 [R157+0x140], R8 ;  /* 0x000140089d007388 */ /* 0x0001e80000000400 */
[----:B------:R-:W-:Y:S04]  /*1130*/  STS.U16 [R155+0x180], R10 ;  /* 0x0001800a9b007388 */ /* 0x000fe80000000400 */
[----:B------:R-:W-:Y:S04]  /*1140*/  STS.U16 [R154+0x1c0], R11 ;  /* 0x0001c00b9a007388 */ /* 0x000fe80000000400 */
[----:B------:R2:W-:Y:S04]  /*1150*/  STS.U16 [R153+0x200], R12 ;  /* 0x0002000c99007388 */ /* 0x0005e80000000400 */
[----:B------:R3:W-:Y:S04]  /*1160*/  STS.U16 [R152+0x240], R13 ;  /* 0x0002400d98007388 */ /* 0x0007e80000000400 */
[----:B------:R4:W-:Y:S04]  /*1170*/  STS.U16 [R151+0x280], R14 ;  /* 0x0002800e97007388 */ /* 0x0009e80000000400 */
[----:B------:R2:W-:Y:S04]  /*1180*/  STS.U16 [R150+0x2c0], R15 ;  /* 0x0002c00f96007388 */ /* 0x0005e80000000400 */
[----:B------:R1:W-:Y:S04]  /*1190*/  STS.U16 [R149+0x300], R16 ;  /* 0x0003001095007388 */ /* 0x0003e80000000400 */
[----:B------:R0:W-:Y:S04]  /*11a0*/  STS.U16 [R148+0x340], R17 ;  /* 0x0003401194007388 */ /* 0x0001e80000000400 */
[----:B------:R0:W-:Y:S04]  /*11b0*/  STS.U16 [R147+0x380], R18 ;  /* 0x0003801293007388 */ /* 0x0001e80000000400 */
[----:B------:R0:W-:Y:S01]  /*11c0*/  STS.U16 [R146+0x3c0], R19 ;  /* 0x0003c01392007388 */ /* 0x0001e20000000400 */
[----:B------:R-:W-:-:S06]  /*11d0*/  NOP ;  /* 0x0000000000007918 */ /* 0x000fcc0000000000 */
[----:B------:R-:W0:Y:S04]  /*11e0*/  LDS.U16 R70, [R71] ;  /* 0x0000000047467984 */ /* 0x000e280000000400 */
        /* <DEDUP_REMOVED lines=17> */
[----:B------:R-:W-:-:S05]  /*1300*/  PRMT R9, RZ, 0x7610, R9 ;  /* 0x00007610ff097816 */ /* 0x000fca0000000009 */
[----:B------:R-:W5:Y:S01]  /*1310*/  @!P0 LDG.E.U16 R8, [R74.64+0x180] ;  /* 0x000180204a088981 */ /* 0x000f62000c1e1500 */
[----:B------:R-:W-:Y:S02]  /*1320*/  ISETP.GE.AND P0, PT, R26, UR7, PT ;  /* 0x000000071a007c0c */ /* 0x000fe4000bf06270 */
[----:B--2---:R-:W-:Y:S02]  /*1330*/  PRMT R12, RZ, 0x7610, R12 ;  /* 0x00007610ff0c7816 */ /* 0x004fe4000000000c */
[----:B------:R-:W-:Y:S02]  /*1340*/  PRMT R2, RZ, 0x7610, R2 ;  /* 0x00007610ff027816 */ /* 0x000fe40000000002 */
[----:B------:R-:W-:Y:S02]  /*1350*/  PRMT R3, RZ, 0x7610, R3 ;  /* 0x00007610ff037816 */ /* 0x000fe40000000003 */
[----:B------:R-:W-:Y:S02]  /*1360*/  PRMT R4, RZ, 0x7610, R4 ;  /* 0x00007610ff047816 */ /* 0x000fe40000000004 */
[----:B------:R-:W-:Y:S01]  /*1370*/  PRMT R6, RZ, 0x7610, R6 ;  /* 0x00007610ff067816 */ /* 0x000fe20000000006 */
[----:B------:R-:W2:Y:S02]  /*1380*/  @!P1 LDG.E.U16 R2, [R74.64] ;  /* 0x000000204a029981 */ /* 0x000ea4000c1e1500 */
[----:B------:R-:W-:-:S02]  /*1390*/  @P0 LOP3.LUT R30, R30, 0x2, RZ, 0xfc, !PT ;  /* 0x000000021e1e0812 */ /* 0x000fc400078efcff */
[----:B------:R-:W5:Y:S01]  /*13a0*/  @!P0 LDG.E.U16 R9, [R74.64+0x1c0] ;  /* 0x0001c0204a098981 */ /* 0x000f62000c1e1500 */
[----:B------:R-:W-:Y:S02]  /*13b0*/  ISETP.GE.AND P0, PT, R28, UR7, PT ;  /* 0x000000071c007c0c */ /* 0x000fe4000bf06270 */
[----:B------:R-:W-:Y:S01]  /*13c0*/  LOP3.LUT R30, R30, 0xfffffffe, RZ, 0xc0, !PT ;  /* 0xfffffffe1e1e7812 */ /* 0x000fe200078ec0ff */
[----:B------:R-:W5:Y:S01]  /*13d0*/  @!P2 LDG.E.U16 R3, [R74.64+0x40] ;  /* 0x000040204a03a981 */ /* 0x000f62000c1e1500 */
[----:B------:R-:W-:Y:S02]  /*13e0*/  PRMT R5, RZ, 0x7610, R5 ;  /* 0x00007610ff057816 */ /* 0x000fe40000000005 */
[----:B------:R-:W-:Y:S01]  /*13f0*/  PRMT R7, RZ, 0x7610, R7 ;  /* 0x00007610ff077816 */ /* 0x000fe20000000007 */
[----:B------:R-:W5:Y:S01]  /*1400*/  @!P3 LDG.E.U16 R4, [R74.64+0x80] ;  /* 0x000080204a04b981 */ /* 0x000f62000c1e1500 */
[----:B------:R-:W-:Y:S02]  /*1410*/  ISETP.GE.AND P1, PT, R34, UR7, PT ;  /* 0x0000000722007c0c */ /* 0x000fe4000bf26270 */
[----:B------:R-:W-:Y:S01]  /*1420*/  ISETP.GE.AND P2, PT, R36, UR7, PT ;  /* 0x0000000724007c0c */ /* 0x000fe2000bf46270 */
[----:B------:R-:W5:Y:S02]  /*1430*/  @!P4 LDG.E.U16 R6, [R74.64+0x140] ;  /* 0x000140204a06c981 */ /* 0x000f64000c1e1500 */
[----:B------:R-:W-:-:S02]  /*1440*/  @P0 LOP3.LUT R30, R30, 0x1, RZ, 0xfc, !PT ;  /* 0x000000011e1e0812 */ /* 0x000fc400078efcff */
[----:B------:R-:W5:Y:S01]  /*1450*/  @!P0 LDG.E.U16 R12, [R74.64+0x200] ;  /* 0x000200204a0c8981 */ /* 0x000f62000c1e1500 */
[----:B------:R-:W-:Y:S02]  /*1460*/  ISETP.GE.AND P0, PT, R32, UR7, PT ;  /* 0x0000000720007c0c */ /* 0x000fe4000bf06270 */
[----:B------:R-:W-:Y:S01]  /*1470*/  ISETP.GE.AND P3, PT, R38, UR7, PT ;  /* 0x0000000726007c0c */ /* 0x000fe2000bf66270 */
[----:B------:R-:W5:Y:S01]  /*1480*/  @!P5 LDG.E.U16 R5, [R74.64+0xc0] ;  /* 0x0000c0204a05d981 */ /* 0x000f62000c1e1500 */
[----:B------:R-:W-:Y:S02]  /*1490*/  ISETP.GE.AND P4, PT, R40, UR7, PT ;  /* 0x0000000728007c0c */ /* 0x000fe4000bf86270 */
[----:B------:R-:W-:Y:S01]  /*14a0*/  ISETP.GE.AND P5, PT, R42, UR7, PT ;  /* 0x000000072a007c0c */ /* 0x000fe2000bfa6270 */
[----:B------:R-:W5:Y:S01]  /*14b0*/  @!P6 LDG.E.U16 R7, [R74.64+0x100] ;  /* 0x000100204a07e981 */ /* 0x000f62000c1e1500 */
[----:B------:R-:W-:Y:S02]  /*14c0*/  ISETP.GE.AND P6, PT, R44, UR7, PT ;  /* 0x000000072c007c0c */ /* 0x000fe4000bfc6270 */
[----:B---3--:R-:W-:-:S02]  /*14d0*/  PRMT R13, RZ, 0x7610, R13 ;  /* 0x00007610ff0d7816 */ /* 0x008fc4000000000d */
[----:B----4-:R-:W-:Y:S02]  /*14e0*/  PRMT R14, RZ, 0x7610, R14 ;  /* 0x00007610ff0e7816 */ /* 0x010fe4000000000e */
[----:B------:R-:W-:Y:S02]  /*14f0*/  PRMT R15, RZ, 0x7610, R15 ;  /* 0x00007610ff0f7816 */ /* 0x000fe4000000000f */
[----:B-1----:R-:W-:Y:S01]  /*1500*/  PRMT R16, RZ, 0x7610, R16 ;  /* 0x00007610ff107816 */ /* 0x002fe20000000010 */
[----:B------:R-:W3:Y:S01]  /*1510*/  @!P0 LDG.E.U16 R13, [R74.64+0x240] ;  /* 0x000240204a0d8981 */ /* 0x000ee2000c1e1500 */
[----:B------:R-:W-:Y:S02]  /*1520*/  PRMT R17, RZ, 0x7610, R17 ;  /* 0x00007610ff117816 */ /* 0x000fe40000000011 */
[----:B------:R-:W-:Y:S01]  /*1530*/  PRMT R18, RZ, 0x7610, R18 ;  /* 0x00007610ff127816 */ /* 0x000fe20000000012 */
[----:B------:R-:W4:Y:S01]  /*1540*/  @!P1 LDG.E.U16 R14, [R74.64+0x280] ;  /* 0x000280204a0e9981 */ /* 0x000f22000c1e1500 */
[----:B------:R-:W-:-:S03]  /*1550*/  PRMT R19, RZ, 0x7610, R19 ;  /* 0x00007610ff137816 */ /* 0x000fc60000000013 */
[----:B------:R-:W3:Y:S04]  /*1560*/  @!P2 LDG.E.U16 R15, [R74.64+0x2c0] ;  /* 0x0002c0204a0fa981 */ /* 0x000ee8000c1e1500 */
[----:B------:R-:W4:Y:S04]  /*1570*/  @!P3 LDG.E.U16 R16, [R74.64+0x300] ;  /* 0x000300204a10b981 */ /* 0x000f28000c1e1500 */
[----:B------:R-:W4:Y:S04]  /*1580*/  @!P4 LDG.E.U16 R17, [R74.64+0x340] ;  /* 0x000340204a11c981 */ /* 0x000f28000c1e1500 */
[----:B------:R-:W4:Y:S04]  /*1590*/  @!P5 LDG.E.U16 R18, [R74.64+0x380] ;  /* 0x000380204a12d981 */ /* 0x000f28000c1e1500 */
[----:B------:R-:W4:Y:S01]  /*15a0*/  @!P6 LDG.E.U16 R19, [R74.64+0x3c0] ;  /* 0x0003c0204a13e981 */ /* 0x000f22000c1e1500 */
[----:B------:R-:W-:-:S02]  /*15b0*/  P2R R29, PR, RZ, 0x1 ;  /* 0x00000001ff1d7803 */ /* 0x000fc40000000000 */
[----:B------:R-:W-:-:S04]  /*15c0*/  LOP3.LUT P0, RZ, R30, 0x1, RZ, 0xc0, !PT ;  /* 0x000000011eff7812 */ /* 0x000fc8000780c0ff */
[----:B------:R-:W-:Y:S02]  /*15d0*/  P2R R28, PR, RZ, 0x1 ;  /* 0x00000001ff1c7803 */ /* 0x000fe40000000000 */
        /* <DEDUP_REMOVED lines=14> */
[----:B------:R-:W-:Y:S01]  /*16c0*/  LOP3.LUT P0, RZ, R30, 0x100, RZ, 0xc0, !PT ;  /* 0x000001001eff7812 */ /* 0x000fe2000780c0ff */
[----:B------:R-:W-:Y:S01]  /*16d0*/  IMAD.U32 R10, RZ, RZ, UR24 ;  /* 0x00000018ff0a7e24 */ /* 0x000fe2000f8e00ff */
[----:B------:R-:W-:Y:S02]  /*16e0*/  MOV R11, UR25 ;  /* 0x00000019000b7c02 */ /* 0x000fe40008000f00 */
[----:B------:R-:W-:-:S03]  /*16f0*/  PRMT R20, RZ, 0x7610, R20 ;  /* 0x00007610ff147816 */ /* 0x000fc60000000014 */
[----:B------:R-:W-:Y:S01]  /*1700*/  IMAD.WIDE R10, R72, 0x2, R10 ;  /* 0x00000002480a7825 */ /* 0x000fe200078e020a */
[----:B------:R-:W-:Y:S02]  /*1710*/  PRMT R30, RZ, 0x7610, R30 ;  /* 0x00007610ff1e7816 */ /* 0x000fe4000000001e */
[----:B------:R-:W-:Y:S02]  /*1720*/  PRMT R32, RZ, 0x7610, R32 ;  /* 0x00007610ff207816 */ /* 0x000fe40000000020 */
[----:B------:R-:W-:Y:S02]  /*1730*/  PRMT R31, RZ, 0x7610, R31 ;  /* 0x00007610ff1f7816 */ /* 0x000fe4000000001f */
[----:B------:R-:W-:Y:S02]  /*1740*/  PRMT R34, RZ, 0x7610, R34 ;  /* 0x00007610ff227816 */ /* 0x000fe40000000022 */
[----:B------:R-:W-:Y:S01]  /*1750*/  PRMT R33, RZ, 0x7610, R33 ;  /* 0x00007610ff217816 */ /* 0x000fe20000000021 */
[----:B--2---:R-:W-:Y:S04]  /*1760*/  STS.U16 [R163], R2 ;  /* 0x00000002a3007388 */ /* 0x004fe80000000400 */
[----:B-----5:R-:W-:Y:S04]  /*1770*/  STS.U16 [R162+0x40], R3 ;  /* 0x00004003a2007388 */ /* 0x020fe80000000400 */
[----:B------:R-:W-:Y:S04]  /*1780*/  STS.U16 [R161+0x80], R4 ;  /* 0x00008004a1007388 */ /* 0x000fe80000000400 */
[----:B------:R-:W-:Y:S04]  /*1790*/  STS.U16 [R160+0xc0], R5 ;  /* 0x0000c005a0007388 */ /* 0x000fe80000000400 */
[----:B------:R-:W-:Y:S04]  /*17a0*/  STS.U16 [R158+0x100], R7 ;  /* 0x000100079e007388 */ /* 0x000fe80000000400 */
[----:B------:R-:W-:Y:S04]  /*17b0*/  STS.U16 [R157+0x140], R6 ;  /* 0x000140069d007388 */ /* 0x000fe80000000400 */
[----:B------:R-:W-:Y:S04]  /*17c0*/  STS.U16 [R155+0x180], R8 ;  /* 0x000180089b007388 */ /* 0x000fe80000000400 */
[----:B------:R-:W-:Y:S04]  /*17d0*/  STS.U16 [R154+0x1c0], R9 ;  /* 0x0001c0099a007388 */ /* 0x000fe80000000400 */
[----:B------:R-:W-:Y:S04]  /*17e0*/  STS.U16 [R153+0x200], R12 ;  /* 0x0002000c99007388 */ /* 0x000fe80000000400 */
[----:B---3--:R-:W-:Y:S04]  /*17f0*/  STS.U16 [R152+0x240], R13 ;  /* 0x0002400d98007388 */ /* 0x008fe80000000400 */
[----:B----4-:R-:W-:Y:S04]  /*1800*/  STS.U16 [R151+0x280], R14 ;  /* 0x0002800e97007388 */ /* 0x010fe80000000400 */
[----:B------:R-:W-:Y:S04]  /*1810*/  STS.U16 [R150+0x2c0], R15 ;  /* 0x0002c00f96007388 */ /* 0x000fe80000000400 */
[----:B------:R-:W-:Y:S04]  /*1820*/  STS.U16 [R149+0x300], R16 ;  /* 0x0003001095007388 */ /* 0x000fe80000000400 */
[----:B------:R-:W-:Y:S04]  /*1830*/  STS.U16 [R148+0x340], R17 ;  /* 0x0003401194007388 */ /* 0x000fe80000000400 */
[----:B------:R-:W-:Y:S04]  /*1840*/  STS.U16 [R147+0x380], R18 ;  /* 0x0003801293007388 */ /* 0x000fe80000000400 */
[----:B------:R0:W-:Y:S01]  /*1850*/  STS.U16 [R146+0x3c0], R19 ;  /* 0x0003c01392007388 */ /* 0x0001e20000000400 */
[----:B------:R-:W-:-:S06]  /*1860*/  NOP ;  /* 0x0000000000007918 */ /* 0x000fcc0000000000 */
[----:B------:R-:W1:Y:S04]  /*1870*/  LDS.U16 R12, [R71] ;  /* 0x00000000470c7984 */ /* 0x000e680000000400 */
[----:B------:R-:W2:Y:S04]  /*1880*/  LDS.U16 R13, [R71+0x2] ;  /* 0x00000200470d7984 */ /* 0x000ea80000000400 */
[----:B------:R-:W3:Y:S04]  /*1890*/  LDS.U16 R14, [R71+0x4] ;  /* 0x00000400470e7984 */ /* 0x000ee80000000400 */
[----:B------:R-:W4:Y:S04]  /*18a0*/  LDS.U16 R15, [R71+0x6] ;  /* 0x00000600470f7984 */ /* 0x000f280000000400 */
[----:B------:R-:W2:Y:S04]  /*18b0*/  LDS.U16 R16, [R71+0x8] ;  /* 0x0000080047107984 */ /* 0x000ea80000000400 */
[----:B------:R-:W0:Y:S04]  /*18c0*/  LDS.U16 R17, [R71+0xa] ;  /* 0x00000a0047117984 */ /* 0x000e280000000400 */
        /* <DEDUP_REMOVED lines=11> */
[----:B0-----:R-:W-:-:S05]  /*1980*/  PRMT R19, RZ, 0x7610, R19 ;  /* 0x00007610ff137816 */ /* 0x001fca0000000013 */
[----:B------:R0:W5:Y:S01]  /*1990*/  @!P0 LDG.E.U16 R20, [R10.64] ;  /* 0x000000200a148981 */ /* 0x000162000c1e1500 */
[----:B------:R-:W-:-:S03]  /*19a0*/  ISETP.NE.AND P0, PT, R21, RZ, PT ;  /* 0x000000ff1500720c */ /* 0x000fc60003f05270 */
[----:B------:R0:W5:Y:S04]  /*19b0*/  @!P1 LDG.E.U16 R30, [R10.64+0x280] ;  /* 0x000280200a1e9981 */ /* 0x000168000c1e1500 */
[----:B------:R0:W5:Y:S04]  /*19c0*/  @!P3 LDG.E.U16 R32, [R10.64+0x300] ;  /* 0x000300200a20b981 */ /* 0x000168000c1e1500 */
[----:B------:R0:W5:Y:S04]  /*19d0*/  @!P4 LDG.E.U16 R31, [R10.64+0x340] ;  /* 0x000340200a1fc981 */ /* 0x000168000c1e1500 */
[----:B------:R0:W5:Y:S01]  /*19e0*/  @!P0 LDG.E.U16 R19, [R10.64+0x40] ;  /* 0x000040200a138981 */ /* 0x000162000c1e1500 */
[----:B------:R-:W-:-:S02]  /*19f0*/  ISETP.NE.AND P0, PT, R22, RZ, PT ;  /* 0x000000ff1600720c */ /* 0x000fc40003f05270 */
[----:B------:R-:W-:Y:S01]  /*1a00*/  PRMT R22, RZ, 0x7610, R22 ;  /* 0x00007610ff167816 */ /* 0x000fe20000000016 */
[----:B------:R0:W5:Y:S01]  /*1a10*/  @!P5 LDG.E.U16 R34, [R10.64+0x380] ;  /* 0x000380200a22d981 */ /* 0x000162000c1e1500 */
[----:B------:R-:W-:-:S03]  /*1a20*/  PRMT R21, RZ, 0x7610, R21 ;  /* 0x00007610ff157816 */ /* 0x000fc60000000015 */
[----:B------:R0:W5:Y:S06]  /*1a30*/  @!P6 LDG.E.U16 R33, [R10.64+0x3c0] ;  /* 0x0003c0200a21e981 */ /* 0x00016c000c1e1500 */
[----:B------:R0:W5:Y:S01]  /*1a40*/  @!P0 LDG.E.U16 R22, [R10.64+0x80] ;  /* 0x000080200a168981 */ /* 0x000162000c1e1500 */
[----:B------:R-:W-:Y:S02]  /*1a50*/  ISETP.NE.AND P0, PT, R23, RZ, PT ;  /* 0x000000ff1700720c */ /* 0x000fe40003f05270 */
[----:B------:R-:W-:-:S11]  /*1a60*/  PRMT R23, RZ, 0x7610, R23 ;  /* 0x00007610ff177816 */ /* 0x000fd60000000017 */
[----:B------:R0:W5:Y:S01]  /*1a70*/  @!P0 LDG.E.U16 R21, [R10.64+0xc0] ;  /* 0x0000c0200a158981 */ /* 0x000162000c1e1500 */
[----:B------:R-:W-:Y:S02]  /*1a80*/  ISETP.NE.AND P0, PT, R24, RZ, PT ;  /* 0x000000ff1800720c */ /* 0x000fe40003f05270 */
[----:B------:R-:W-:-:S11]  /*1a90*/  PRMT R24, RZ, 0x7610, R24 ;  /* 0x00007610ff187816 */ /* 0x000fd60000000018 */
[----:B------:R0:W5:Y:S01]  /*1aa0*/  @!P0 LDG.E.U16 R23, [R10.64+0x100] ;  /* 0x000100200a178981 */ /* 0x000162000c1e1500 */
[----:B------:R-:W-:-:S13]  /*1ab0*/  ISETP.NE.AND P0, PT, R25, RZ, PT ;  /* 0x000000ff1900720c */ /* 0x000fda0003f05270 */
[----:B------:R0:W5:Y:S01]  /*1ac0*/  @!P0 LDG.E.U16 R24, [R10.64+0x140] ;  /* 0x000140200a188981 */ /* 0x000162000c1e1500 */
[----:B------:R-:W-:Y:S02]  /*1ad0*/  ISETP.NE.AND P0, PT, R26, RZ, PT ;  /* 0x000000ff1a00720c */ /* 0x000fe40003f05270 */
[----:B------:R-:W-:Y:S02]  /*1ae0*/  PRMT R26, RZ, 0x7610, R26 ;  /* 0x00007610ff1a7816 */ /* 0x000fe4000000001a */
[----:B------:R-:W-:-:S09]  /*1af0*/  PRMT R25, RZ, 0x7610, R25 ;  /* 0x00007610ff197816 */ /* 0x000fd20000000019 */
[----:B------:R0:W5:Y:S01]  /*1b00*/  @!P0 LDG.E.U16 R26, [R10.64+0x180] ;  /* 0x000180200a1a8981 */ /* 0x000162000c1e1500 */
[----:B------:R-:W-:-:S13]  /*1b10*/  ISETP.NE.AND P0, PT, R27, RZ, PT ;  /* 0x000000ff1b00720c */ /* 0x000fda0003f05270 */
[----:B------:R0:W5:Y:S01]  /*1b20*/  @!P0 LDG.E.U16 R25, [R10.64+0x1c0] ;  /* 0x0001c0200a198981 */ /* 0x000162000c1e1500 */
[----:B------:R-:W-:Y:S02]  /*1b30*/  ISETP.NE.AND P0, PT, R28, RZ, PT ;  /* 0x000000ff1c00720c */ /* 0x000fe40003f05270 */
[----:B------:R-:W-:Y:S02]  /*1b40*/  PRMT R28, RZ, 0x7610, R28 ;  /* 0x00007610ff1c7816 */ /* 0x000fe4000000001c */
[----:B------:R-:W-:-:S09]  /*1b50*/  PRMT R27, RZ, 0x7610, R27 ;  /* 0x00007610ff1b7816 */ /* 0x000fd2000000001b */
[----:B------:R0:W5:Y:S01]  /*1b60*/  @!P0 LDG.E.U16 R28, [R10.64+0x200] ;  /* 0x000200200a1c8981 */ /* 0x000162000c1e1500 */
[----:B------:R-:W-:Y:S02]  /*1b70*/  ISETP.NE.AND P0, PT, R29, RZ, PT ;  /* 0x000000ff1d00720c */ /* 0x000fe40003f05270 */
[----:B------:R-:W-:-:S06]  /*1b80*/  PRMT R29, RZ, 0x7610, R29 ;  /* 0x00007610ff1d7816 */ /* 0x000fcc000000001d */
[----:B------:R0:W5:Y:S05]  /*1b90*/  @!P2 LDG.E.U16 R29, [R10.64+0x2c0] ;  /* 0x0002c0200a1da981 */ /* 0x00016a000c1e1500 */
[----:B------:R0:W5:Y:S02]  /*1ba0*/  @!P0 LDG.E.U16 R27, [R10.64+0x240] ;  /* 0x000240200a1b8981 */ /* 0x000164000c1e1500 */
[----:B0-----:R-:W-:Y:S02]  /*1bb0*/  PRMT R10, RZ, 0x5410, R70 ;  /* 0x00005410ff0a7816 */ /* 0x001fe40000000046 */
[----:B------:R-:W-:Y:S02]  /*1bc0*/  PRMT R11, RZ, 0x5410, R69 ;  /* 0x00005410ff0b7816 */ /* 0x000fe40000000045 */
[----:B-1----:R-:W-:-:S05]  /*1bd0*/  PRMT R12, RZ, 0x5410, R12 ;  /* 0x00005410ff0c7816 */ /* 0x002fca000000000c */
[----:B------:R-:W-:-:S05]  /*1be0*/  FADD.FTZ R46, R12, UR4 ;  /* 0x000000040c2e7e21 */ /* 0x000fca0008010000 */
[----:B------:R-:W-:Y:S02]  /*1bf0*/  FSETP.GTU.FTZ.AND P4, PT, R46, 20, PT ;  /* 0x41a000002e00780b */ /* 0x000fe40003f9c000 */
[----:B--2---:R-:W-:Y:S02]  /*1c00*/  PRMT R13, RZ, 0x5410, R13 ;  /* 0x00005410ff0d7816 */ /* 0x004fe4000000000d */
[----:B---3--:R-:W-:Y:S02]  /*1c10*/  PRMT R14, RZ, 0x5410, R14 ;  /* 0x00005410ff0e7816 */ /* 0x008fe4000000000e */
[----:B----4-:R-:W-:Y:S02]  /*1c20*/  PRMT R15, RZ, 0x5410, R15 ;  /* 0x00005410ff0f7816 */ /* 0x010fe4000000000f */
[----:B------:R-:W-:Y:S02]  /*1c30*/  PRMT R16, RZ, 0x5410, R16 ;  /* 0x00005410ff107816 */ /* 0x000fe40000000010 */
[----:B------:R-:W-:Y:S01]  /*1c40*/  PRMT R17, RZ, 0x5410, R17 ;  /* 0x00005410ff117816 */ /* 0x000fe20000000011 */
[----:B------:R-:W-:Y:S01]  /*1c50*/  FADD.FTZ R45, R13, UR4 ;  /* 0x000000040d2d7e21 */ /* 0x000fe20008010000 */
[----:B------:R-:W-:Y:S01]  /*1c60*/  PRMT R18, RZ, 0x5410, R18 ;  /* 0x00005410ff127816 */ /* 0x000fe20000000012 */
[----:B------:R-:W-:-:S02]  /*1c70*/  FADD.FTZ R44, R14, UR4 ;  /* 0x000000040e2c7e21 */ /* 0x000fc40008010000 */
[----:B------:R-:W-:Y:S02]  /*1c80*/  FADD.FTZ R39, R15, UR4 ;  /* 0x000000040f277e21 */ /* 0x000fe40008010000 */
[----:B------:R-:W-:Y:S02]  /*1c90*/  FADD.FTZ R38, R16, UR4 ;  /* 0x0000000410267e21 */ /* 0x000fe40008010000 */
[----:B------:R-:W-:Y:S01]  /*1ca0*/  FADD.FTZ R37, R17, UR4 ;  /* 0x0000000411257e21 */ /* 0x000fe20008010000 */
[----:B------:R-:W-:Y:S01]  /*1cb0*/  BSSY B0, `(.L_x_78) ;  /* 0x0000063000007945 */ /* 0x000fe20003800000 */
[----:B------:R-:W-:Y:S01]  /*1cc0*/  FSETP.GTU.FTZ.AND P3, PT, R45, 20, PT ;  /* 0x41a000002d00780b */ /* 0x000fe20003f7c000 */
[----:B------:R-:W-:Y:S01]  /*1cd0*/  FADD.FTZ R35, R18, UR4 ;  /* 0x0000000412237e21 */ /* 0x000fe20008010000 */
[----:B------:R-:W-:Y:S02]  /*1ce0*/  FSETP.GTU.FTZ.AND P2, PT, R44, 20, PT ;  /* 0x41a000002c00780b */ /* 0x000fe40003f5c000 */
[----:B------:R-:W-:-:S02]  /*1cf0*/  FSETP.GTU.FTZ.AND P1, PT, R39, 20, PT ;  /* 0x41a000002700780b */ /* 0x000fc40003f3c000 */
[----:B------:R-:W-:Y:S02]  /*1d00*/  FSETP.GTU.FTZ.AND P0, PT, R38, 20, PT ;  /* 0x41a000002600780b */ /* 0x000fe40003f1c000 */
[----:B------:R-:W-:Y:S01]  /*1d10*/  FSETP.GTU.FTZ.AND P6, PT, R37, 20, PT ;  /* 0x41a000002500780b */ /* 0x000fe20003fdc000 */
        /* <DEDUP_REMOVED lines=23> */
[----:B------:R-:W4:Y:S04]  /*1e90*/  LDS.U16 R48, [R71+0xc] ;  /* 0x00000c0047307984 */ /* 0x000f280000000400 */
[----:B------:R-:W4:Y:S04]  /*1ea0*/  LDS.U16 R47, [R71+0xe] ;  /* 0x00000e00472f7984 */ /* 0x000f280000000400 */
[----:B------:R-:W5:Y:S04]  /*1eb0*/  LDS.U16 R36, [R71+0x10] ;  /* 0x0000100047247984 */ /* 0x000f680000000400 */
[----:B------:R1:W5:Y:S01]  /*1ec0*/  LDS.U16 R34, [R71+0x12] ;  /* 0x0000120047227984 */ /* 0x0003620000000400 */
[----:B0-----:R-:W-:-:S03]  /*1ed0*/  PRMT R54, RZ, 0x5410, R54 ;  /* 0x00005410ff367816 */ /* 0x001fc60000000036 */
[----:B------:R0:W0:Y:S01]  /*1ee0*/  LDS.U16 R32, [R71+0x14] ;  /* 0x0000140047207984 */ /* 0x0000220000000400 */
[----:B-1----:R-:W-:Y:S01]  /*1ef0*/  PRMT R53, RZ, 0x5410, R53 ;  /* 0x00005410ff357816 */ /* 0x002fe20000000035 */
[----:B------:R-:W-:Y:S02]  /*1f00*/  FFMA.FTZ R10, R54, R10, R165 ;  /* 0x0000000a360a7223 */ /* 0x000fe400000100a5 */
[----:B------:R1:W0:Y:S01]  /*1f10*/  LDS.U16 R30, [R71+0x16] ;  /* 0x00001600471e7984 */ /* 0x0002220000000400 */
[----:B--2---:R-:W-:Y:S01]  /*1f20*/  PRMT R52, RZ, 0x5410, R52 ;  /* 0x00005410ff347816 */ /* 0x004fe20000000034 */
[----:B------:R-:W-:Y:S01]  /*1f30*/  FFMA.FTZ R11, R53, R11, R10 ;  /* 0x0000000b350b7223 */ /* 0x000fe2000001000a */
[----:B------:R-:W-:Y:S01]  /*1f40*/  PRMT R10, RZ, 0x5410, R68 ;  /* 0x00005410ff0a7816 */ /* 0x000fe20000000044 */
[----:B------:R1:W2:Y:S01]  /*1f50*/  LDS.U16 R28, [R71+0x18] ;  /* 0x00001800471c7984 */ /* 0x0002a20000000400 */
[----:B---3--:R-:W-:-:S03]  /*1f60*/  PRMT R51, RZ, 0x5410, R51 ;  /* 0x00005410ff337816 */ /* 0x008fc60000000033 */
[----:B------:R-:W-:Y:S01]  /*1f70*/  FFMA.FTZ R10, R52, R10, R11 ;  /* 0x0000000a340a7223 */ /* 0x000fe2000001000b */
[----:B------:R1:W3:Y:S01]  /*1f80*/  LDS.U16 R26, [R71+0x1a] ;  /* 0x00001a00471a7984 */ /* 0x0002e20000000400 */
[----:B------:R-:W-:-:S03]  /*1f90*/  PRMT R11, RZ, 0x5410, R67 ;  /* 0x00005410ff0b7816 */ /* 0x000fc60000000043 */
[----:B------:R1:W0:Y:S04]  /*1fa0*/  LDS.U16 R24, [R71+0x1c] ;  /* 0x00001c0047187984 */ /* 0x0002280000000400 */
[----:B------:R1:W0:Y:S01]  /*1fb0*/  LDS.U16 R22, [R71+0x1e] ;  /* 0x00001e0047167984 */ /* 0x0002220000000400 */
[----:B------:R-:W-:Y:S01]  /*1fc0*/  FFMA.FTZ R11, R51, R11, R10 ;  /* 0x0000000b330b7223 */ /* 0x000fe2000001000a */
[----:B------:R-:W-:Y:S02]  /*1fd0*/  PRMT R10, RZ, 0x5410, R66 ;  /* 0x00005410ff0a7816 */ /* 0x000fe40000000042 */
[----:B----4-:R-:W-:Y:S02]  /*1fe0*/  PRMT R50, RZ, 0x5410, R50 ;  /* 0x00005410ff327816 */ /* 0x010fe40000000032 */
[----:B-----5:R-:W-:-:S03]  /*1ff0*/  PRMT R49, RZ, 0x5410, R49 ;  /* 0x00005410ff317816 */ /* 0x020fc60000000031 */
        /* <DEDUP_REMOVED lines=11> */
[----:B------:R-:W-:-:S03]  /*20b0*/  MOV R19, c[0x0][0x16c] ;  /* 0x00005b0000137a02 */ /* 0x000fc60000000f00 */
[----:B------:R-:W-:Y:S01]  /*20c0*/  FFMA.FTZ R13, R36, R10, R11 ;  /* 0x0000000a240d7223 */ /* 0x000fe2000001000b */
[----:B------:R-:W-:Y:S01]  /*20d0*/  ISETP.GE.AND P5, PT, R19, 0x1, PT ;  /* 0x000000011300780c */ /* 0x000fe20003fa6270 */
[----:B------:R-:W-:Y:S07]  /*20e0*/  @P4 BRA `(.L_x_79) ;  /* 0x000001f000004947 */ /* 0x000fee0003800000 */
[----:B-123--:R-:W-:Y:S01]  /*20f0*/  FMUL.FTZ R46, R46, 1.4426950216293334961 ;  /* 0x3fb8aa3b2e2e7820 */ /* 0x00efe20000410000 */
[----:B------:R-:W-:Y:S01]  /*2100*/  HFMA2.MMA R14, -RZ, RZ, 1.3056640625, -1.8671875 ;  /* 0x3d39bf78ff0e7435 */ /* 0x000fe200000001ff */
[----:B------:R-:W-:Y:S02]  /*2110*/  IMAD.MOV.U32 R15, RZ, RZ, 0x3e800000 ;  /* 0x3e800000ff0f7424 */ /* 0x000fe400078e00ff */
[----:B------:R-:W1:Y:S02]  /*2120*/  MUFU.EX2 R17, R46 ;  /* 0x0000002e00117308 */ /* 0x000e640000000800 */
[C---:B-1----:R-:W-:Y:S01]  /*2130*/  FADD.FTZ.RZ R10, R17.reuse, 1 ;  /* 0x3f800000110a7421 */ /* 0x042fe2000001c000 */
[----:B------:R-:W-:-:S04]  /*2140*/  ISETP.GE.U32.AND P4, PT, R17, 0x7f800000, PT ;  /* 0x7f8000001100780c */ /* 0x000fc80003f86070 */
[----:B------:R-:W-:-:S04]  /*2150*/  IADD3 R10, R10, -0x3f400000, RZ ;  /* 0xc0c000000a0a7810 */ /* 0x000fc80007ffe0ff */
[----:B------:R-:W-:-:S04]  /*2160*/  LOP3.LUT R10, R10, 0xff800000, RZ, 0xc0, !PT ;  /* 0xff8000000a0a7812 */ /* 0x000fc800078ec0ff */
[----:B------:R-:W-:Y:S02]  /*2170*/  IADD3 R12, -R10, 0x40800000, RZ ;  /* 0x408000000a0c7810 */ /* 0x000fe40007ffe1ff */
[----:B------:R-:W-:Y:S02]  /*2180*/  IADD3 R11, R17, -R10, RZ ;  /* 0x8000000a110b7210 */ /* 0x000fe40007ffe0ff */
[----:B------:R-:W1:Y:S01]  /*2190*/  I2F R10, R10 ;  /* 0x0000000a000a7306 */ /* 0x000e620000201400 */
[----:B------:R-:W-:-:S04]  /*21a0*/  FFMA.FTZ R12, R12, R15, -1 ;  /* 0xbf8000000c0c7423 */ /* 0x000fc8000001000f */
[----:B------:R-:W-:-:S04]  /*21b0*/  FADD.FTZ R11, R11, R12 ;  /* 0x0000000c0b0b7221 */ /* 0x000fc80000010000 */
[----:B------:R-:W-:-:S04]  /*21c0*/  FFMA.FTZ R12, R11, -R14, 0.10546888411045074463 ;  /* 0x3dd800120b0c7423 */ /* 0x000fc8000001080e */
[C---:B------:R-:W-:Y:S02]  /*21d0*/  FFMA.FTZ R12, R11.reuse, R12, -0.13229703903198242188 ;  /* 0xbe0778e00b0c7423 */ /* 0x040fe4000001000c */
[----:B-1----:R-:W-:Y:S02]  /*21e0*/  FMUL.FTZ R46, R10, 1.1920928955078125e-07 ;  /* 0x340000000a2e7820 */ /* 0x002fe40000410000 */
[----:B------:R-:W-:-:S04]  /*21f0*/  FFMA.FTZ R12, R11, R12, 0.14491446316242218018 ;  /* 0x3e1464750b0c7423 */ /* 0x000fc8000001000c */
[----:B------:R-:W-:-:S04]  /*2200*/  FFMA.FTZ R12, R11, R12, -0.16641564667224884033 ;  /* 0xbe2a68dd0b0c7423 */ /* 0x000fc8000001000c */
[----:B------:R-:W-:-:S04]  /*2210*/  FFMA.FTZ R12, R11, R12, 0.19988867640495300293 ;  /* 0x3e4caf9e0b0c7423 */ /* 0x000fc8000001000c */
[----:B------:R-:W-:-:S04]  /*2220*/  FFMA.FTZ R12, R11, R12, -0.25000196695327758789 ;  /* 0xbe8000420b0c7423 */ /* 0x000fc8000001000c */
[----:B------:R-:W-:-:S04]  /*2230*/  FFMA.FTZ R12, R11, R12, 0.33333510160446166992 ;  /* 0x3eaaaae60b0c7423 */ /* 0x000fc8000001000c */
[----:B------:R-:W-:-:S04]  /*2240*/  FFMA.FTZ R12, R11, R12, -0.5 ;  /* 0xbf0000000b0c7423 */ /* 0x000fc8000001000c */
[----:B------:R-:W-:-:S04]  /*2250*/  FMUL.FTZ R12, R11, R12 ;  /* 0x0000000c0b0c7220 */ /* 0x000fc80000410000 */
[----:B------:R-:W-:-:S04]  /*2260*/  FFMA.FTZ R11, R11, R12, R11 ;  /* 0x0000000c0b0b7223 */ /* 0x000fc8000001000b */
[----:B------:R-:W-:Y:S01]  /*2270*/  FFMA.FTZ R46, R46, 0.69314718246459960938, R11 ;  /* 0x3f3172182e2e7823 */ /* 0x000fe2000001000b */
[----:B------:R-:W-:Y:S05]  /*2280*/  @!P4 BRA `(.L_x_79) ;  /* 0x000000500000c947 */ /* 0x000fea0003800000 */
[----:B------:R-:W-:-:S13]  /*2290*/  ISETP.GE.AND P4, PT, R17, -0x407fffff, PT ;  /* 0xbf8000011100780c */ /* 0x000fda0003f86270 */
[----:B------:R-:W-:-:S04]  /*22a0*/  @P4 IMAD.MOV.U32 R10, RZ, RZ, 0x7f800000 ;  /* 0x7f800000ff0a4424 */ /* 0x000fc800078e00ff */
[C---:B------:R-:W-:Y:S01]  /*22b0*/  @P4 FFMA.FTZ R46, R17.reuse, R10, +INF ;  /* 0x7f800000112e4423 */ /* 0x040fe2000001000a */
[----:B------:R-:W-:-:S04]  /*22c0*/  FSETP.NEU.FTZ.AND P4, PT, R17, RZ, PT ;  /* 0x000000ff1100720b */ /* 0x000fc80003f9d000 */
[----:B------:R-:W-:-:S04]  /*22d0*/  FSEL R46, R46, -RZ, P4 ;  /* 0x800000ff2e2e7208 */ /* 0x000fc80002000000 */
.L_x_79:
[----:B-123--:R-:W-:Y:S05]  /*22e0*/  BSYNC B0 ;  /* 0x0000000000007941 */ /* 0x00efea0003800000 */
.L_x_78:
[----:B------:R-:W-:Y:S01]  /*22f0*/  PRMT R10, RZ, 0x5410, R61 ;  /* 0x00005410ff0a7816 */ /* 0x000fe2000000003d */
[----:B------:R-:W-:Y:S01]  /*2300*/  BSSY B0, `(.L_x_80) ;  /* 0x0000026000007945 */ /* 0x000fe20003800000 */
[----:B------:R-:W-:Y:S02]  /*2310*/  PRMT R34, RZ, 0x5410, R34 ;  /* 0x00005410ff227816 */ /* 0x000fe40000000022 */
[----:B------:R-:W-:Y:S02]  /*2320*/  PRMT R9, RZ, 0x5410, R9 ;  /* 0x00005410ff097816 */ /* 0x000fe40000000009 */
[----:B------:R-:W-:Y:S01]  /*2330*/  FSETP.GTU.FTZ.AND P4, PT, R35, 20, PT ;  /* 0x41a000002300780b */ /* 0x000fe20003f9c000 */
[----:B------:R-:W-:Y:S02]  /*2340*/  FFMA.FTZ R13, R34, R10, R13 ;  /* 0x0000000a220d7223 */ /* 0x000fe4000001000d */
[----:B------:R-:W-:Y:S01]  /*2350*/  FADD.FTZ R33, R9, UR4 ;  /* 0x0000000409217e21 */ /* 0x000fe20008010000 */
[----:B------:R-:W-:Y:S05]  /*2360*/  @P3 BRA `(.L_x_81) ;  /* 0x000001f000003947 */ /* 0x000fea0003800000 */
[----:B------:R-:W-:Y:S01]  /*2370*/  FMUL.FTZ R45, R45, 1.4426950216293334961 ;  /* 0x3fb8aa3b2d2d7820 */ /* 0x000fe20000410000 */
[----:B------:R-:W-:Y:S01]  /*2380*/  MOV R14, 0x3e800000 ;  /* 0x3e800000000e7802 */ /* 0x000fe20000000f00 */
[----:B------:R-:W-:-:S02]  /*2390*/  IMAD.MOV.U32 R15, RZ, RZ, 0x3d39bf78 ;  /* 0x3d39bf78ff0f7424 */ /* 0x000fc400078e00ff */
        /* <DEDUP_REMOVED lines=24> */
[----:B------:R-:W-:-:S05]  /*2520*/  @P3 MOV R9, 0x7f800000 ;  /* 0x7f80000000093802 */ /* 0x000fca0000000f00 */
[C---:B------:R-:W-:Y:S01]  /*2530*/  @P3 FFMA.FTZ R45, R12.reuse, R9, +INF ;  /* 0x7f8000000c2d3423 */ /* 0x040fe20000010009 */
[----:B------:R-:W-:-:S04]  /*2540*/  FSETP.NEU.FTZ.AND P3, PT, R12, RZ, PT ;  /* 0x000000ff0c00720b */ /* 0x000fc80003f7d000 */
[----:B------:R-:W-:-:S04]  /*2550*/  FSEL R45, R45, -RZ, P3 ;  /* 0x800000ff2d2d7208 */ /* 0x000fc80001800000 */
.L_x_81:
[----:B------:R-:W-:Y:S05]  /*2560*/  BSYNC B0 ;  /* 0x0000000000007941 */ /* 0x000fea0003800000 */
.L_x_80:
[----:B------:R-:W-:Y:S01]  /*2570*/  PRMT R9, RZ, 0x5410, R60 ;  /* 0x00005410ff097816 */ /* 0x000fe2000000003c */
[----:B------:R-:W-:Y:S01]  /*2580*/  BSSY B0, `(.L_x_82) ;  /* 0x0000026000007945 */ /* 0x000fe20003800000 */
[----:B0-----:R-:W-:Y:S02]  /*2590*/  PRMT R32, RZ, 0x5410, R32 ;  /* 0x00005410ff207816 */ /* 0x001fe40000000020 */
[----:B------:R-:W-:Y:S02]  /*25a0*/  PRMT R8, RZ, 0x5410, R8 ;  /* 0x00005410ff087816 */ /* 0x000fe40000000008 */
[----:B------:R-:W-:Y:S01]  /*25b0*/  FSETP.GTU.FTZ.AND P3, PT, R33, 20, PT ;  /* 0x41a000002100780b */ /* 0x000fe20003f7c000 */
[----:B------:R-:W-:Y:S02]  /*25c0*/  FFMA.FTZ R13, R32, R9, R13 ;  /* 0x00000009200d7223 */ /* 0x000fe4000001000d */
[----:B------:R-:W-:Y:S01]  /*25d0*/  FADD.FTZ R31, R8, UR4 ;  /* 0x00000004081f7e21 */ /* 0x000fe20008010000 */
[----:B------:R-:W-:Y:S05]  /*25e0*/  @P2 BRA `(.L_x_83) ;  /* 0x000001f000002947 */ /* 0x000fea0003800000 */
[----:B------:R-:W-:Y:S01]  /*25f0*/  FMUL.FTZ R44, R44, 1.4426950216293334961 ;  /* 0x3fb8aa3b2c2c7820 */ /* 0x000fe20000410000 */
[----:B------:R-:W-:Y:S01]  /*2600*/  HFMA2.MMA R15, -RZ, RZ, 1.625, 0 ;  /* 0x3e800000ff0f7435 */ /* 0x000fe200000001ff */
[----:B------:R-:W-:-:S02]  /*2610*/  MOV R12, 0x3d39bf78 ;  /* 0x3d39bf78000c7802 */ /* 0x000fc40000000f00 */
[----:B------:R-:W0:Y:S02]  /*2620*/  MUFU.EX2 R11, R44 ;  /* 0x0000002c000b7308 */ /* 0x000e240000000800 */
[C---:B0-----:R-:W-:Y:S01]  /*2630*/  FADD.FTZ.RZ R8, R11.reuse, 1 ;  /* 0x3f8000000b087421 */ /* 0x041fe2000001c000 */
[----:B------:R-:W-:-:S04]  /*2640*/  ISETP.GE.U32.AND P2, PT, R11, 0x7f800000, PT ;  /* 0x7f8000000b00780c */ /* 0x000fc80003f46070 */
[----:B------:R-:W-:-:S04]  /*2650*/  IADD3 R8, R8, -0x3f400000, RZ ;  /* 0xc0c0000008087810 */ /* 0x000fc80007ffe0ff */
[----:B------:R-:W-:-:S04]  /*2660*/  LOP3.LUT R8, R8, 0xff800000, RZ, 0xc0, !PT ;  /* 0xff80000008087812 */ /* 0x000fc800078ec0ff */
[----:B------:R-:W-:Y:S01]  /*2670*/  IADD3 R10, -R8, 0x40800000, RZ ;  /* 0x40800000080a7810 */ /* 0x000fe20007ffe1ff */
[----:B------:R-:W-:Y:S02]  /*2680*/  IMAD.IADD R9, R11, 0x1, -R8 ;  /* 0x000000010b097824 */ /* 0x000fe400078e0a08 */
[----:B------:R-:W0:Y:S02]  /*2690*/  I2F R8, R8 ;  /* 0x0000000800087306 */ /* 0x000e240000201400 */
[----:B------:R-:W-:-:S04]  /*26a0*/  FFMA.FTZ R10, R10, R15, -1 ;  /* 0xbf8000000a0a7423 */ /* 0x000fc8000001000f */
[----:B------:R-:W-:-:S04]  /*26b0*/  FADD.FTZ R9, R9, R10 ;  /* 0x0000000a09097221 */ /* 0x000fc80000010000 */
[----:B------:R-:W-:-:S04]  /*26c0*/  FFMA.FTZ R10, R9, -R12, 0.10546888411045074463 ;  /* 0x3dd80012090a7423 */ /* 0x000fc8000001080c */
[C---:B------:R-:W-:Y:S02]  /*26d0*/  FFMA.FTZ R10, R9.reuse, R10, -0.13229703903198242188 ;  /* 0xbe0778e0090a7423 */ /* 0x040fe4000001000a */
[----:B0-----:R-:W-:Y:S02]  /*26e0*/  FMUL.FTZ R44, R8, 1.1920928955078125e-07 ;  /* 0x34000000082c7820 */ /* 0x001fe40000410000 */
        /* <DEDUP_REMOVED lines=15> */
.L_x_83:
[----:B------:R-:W-:Y:S05]  /*27e0*/  BSYNC B0 ;  /* 0x0000000000007941 */ /* 0x000fea0003800000 */
.L_x_82:
        /* <DEDUP_REMOVED lines=9> */
[----:B------:R-:W-:Y:S01]  /*2880*/  HFMA2.MMA R11, -RZ, RZ, 1.3056640625, -1.8671875 ;  /* 0x3d39bf78ff0b7435 */ /* 0x000fe200000001ff */
[----:B------:R-:W-:-:S02]  /*2890*/  IMAD.MOV.U32 R12, RZ, RZ, 0x3e800000 ;  /* 0x3e800000ff0c7424 */ /* 0x000fc400078e00ff */
[----:B------:R-:W0:Y:S02]  /*28a0*/  MUFU.EX2 R10, R39 ;  /* 0x00000027000a7308 */ /* 0x000e240000000800 */
[C---:B0-----:R-:W-:Y:S01]  /*28b0*/  FADD.FTZ.RZ R7, R10.reuse, 1 ;  /* 0x3f8000000a077421 */ /* 0x041fe2000001c000 */
[----:B------:R-:W-:-:S04]  /*28c0*/  ISETP.GE.U32.AND P1, PT, R10, 0x7f800000, PT ;  /* 0x7f8000000a00780c */ /* 0x000fc80003f26070 */
[----:B------:R-:W-:-:S04]  /*28d0*/  IADD3 R7, R7, -0x3f400000, RZ ;  /* 0xc0c0000007077810 */ /* 0x000fc80007ffe0ff */
[----:B------:R-:W-:-:S04]  /*28e0*/  LOP3.LUT R7, R7, 0xff800000, RZ, 0xc0, !PT ;  /* 0xff80000007077812 */ /* 0x000fc800078ec0ff */
[----:B------:R-:W-:Y:S02]  /*28f0*/  IADD3 R9, -R7, 0x40800000, RZ ;  /* 0x4080000007097810 */ /* 0x000fe40007ffe1ff */
[----:B------:R-:W-:Y:S02]  /*2900*/  IADD3 R8, R10, -R7, RZ ;  /* 0x800000070a087210 */ /* 0x000fe40007ffe0ff */
[----:B------:R-:W0:Y:S01]  /*2910*/  I2F R7, R7 ;  /* 0x0000000700077306 */ /* 0x000e220000201400 */
        /* <DEDUP_REMOVED lines=20> */
.L_x_85:
[----:B------:R-:W-:Y:S05]  /*2a60*/  BSYNC B0 ;  /* 0x0000000000007941 */ /* 0x000fea0003800000 */
.L_x_84:
        /* <DEDUP_REMOVED lines=39> */
.L_x_87:
[----:B------:R-:W-:Y:S05]  /*2ce0*/  BSYNC B0 ;  /* 0x0000000000007941 */ /* 0x000fea0003800000 */
.L_x_86:
        /* <DEDUP_REMOVED lines=39> */
.L_x_89:
[----:B------:R-:W-:Y:S05]  /*2f60*/  BSYNC B0 ;  /* 0x0000000000007941 */ /* 0x000fea0003800000 */
.L_x_88:
        /* <DEDUP_REMOVED lines=39> */
.L_x_91:
[----:B------:R-:W-:Y:S05]  /*31e0*/  BSYNC B0 ;  /* 0x0000000000007941 */ /* 0x000fea0003800000 */
.L_x_90:
[----:B------:R-:W-:Y:S01]  /*31f0*/  PRMT R165, RZ, 0x5410, R55 ;  /* 0x00005410ffa57816 */ /* 0x000fe20000000037 */
[----:B------:R-:W-:Y:S01]  /*3200*/  BSSY B0, `(.L_x_92) ;  /* 0x0000027000007945 */ /* 0x000fe20003800000 */
[----:B------:R-:W-:Y:S02]  /*3210*/  PRMT R22, RZ, 0x5410, R22 ;  /* 0x00005410ff167816 */ /* 0x000fe40000000016 */
[----:B------:R-:W-:Y:S02]  /*3220*/  PRMT R3, RZ, 0x5410, R3 ;  /* 0x00005410ff037816 */ /* 0x000fe40000000003 */
[----:B------:R-:W-:Y:S01]  /*3230*/  FSETP.GTU.FTZ.AND P4, PT, R23, 20, PT ;  /* 0x41a000001700780b */ /* 0x000fe20003f9c000 */
[----:B------:R-:W-:Y:S01]  /*3240*/  FFMA.FTZ R165, R22, R165, R13 ;  /* 0x000000a516a57223 */ /* 0x000fe2000001000d */
[----:B------:R-:W-:Y:S01]  /*3250*/  MOV R21, RZ ;  /* 0x000000ff00157202 */ /* 0x000fe20000000f00 */
        /* <DEDUP_REMOVED lines=33> */
.L_x_93:
[----:B------:R-:W-:Y:S05]  /*3470*/  BSYNC B0 ;  /* 0x0000000000007941 */ /* 0x000fea0003800000 */
.L_x_92:
[----:B------:R-:W-:Y:S01]  /*3480*/  PRMT R2, RZ, 0x5410, R2 ;  /* 0x00005410ff027816 */ /* 0x000fe20000000002 */
[----:B------:R-:W-:Y:S01]  /*3490*/  BSSY B0, `(.L_x_94) ;  /* 0x0000025000007945 */ /* 0x000fe20003800000 */
[----:B------:R-:W-:Y:S01]  /*34a0*/  FSETP.GTU.FTZ.AND P3, PT, R20, 20, PT ;  /* 0x41a000001400780b */ /* 0x000fe20003f7c000 */
[----:B------:R-:W-:Y:S01]  /*34b0*/  CS2R R18, SRZ ;  /* 0x0000000000127805 */ /* 0x000fe2000001ff00 */
[----:B------:R-:W-:Y:S01]  /*34c0*/  CS2R R16, SRZ ;  /* 0x0000000000107805 */ /* 0x000fe2000001ff00 */
[----:B------:R-:W-:Y:S01]  /*34d0*/  FADD.FTZ R15, R2, UR4 ;  /* 0x00000004020f7e21 */ /* 0x000fe20008010000 */
[----:B------:R-:W-:Y:S05]  /*34e0*/  @P2 BRA `(.L_x_95) ;  /* 0x000001f000002947 */ /* 0x000fea0003800000 */
[----:B------:R-:W-:Y:S01]  /*34f0*/  FMUL.FTZ R31, R31, 1.4426950216293334961 ;  /* 0x3fb8aa3b1f1f7820 */ /* 0x000fe20000410000 */
[----:B------:R-:W-:Y:S01]  /*3500*/  HFMA2.MMA R6, -RZ, RZ, 1.3056640625, -1.8671875 ;  /* 0x3d39bf78ff067435 */ /* 0x000fe200000001ff */
[----:B------:R-:W-:Y:S02]  /*3510*/  IMAD.MOV.U32 R7, RZ, RZ, 0x3e800000 ;  /* 0x3e800000ff077424 */ /* 0x000fe400078e00ff */
        /* <DEDUP_REMOVED lines=28> */
.L_x_95:
[----:B------:R-:W-:Y:S05]  /*36e0*/  BSYNC B0 ;  /* 0x0000000000007941 */ /* 0x000fea0003800000 */
.L_x_94:
[----:B------:R-:W-:Y:S01]  /*36f0*/  PRMT R0, RZ, 0x5410, R0 ;  /* 0x00005410ff007816 */ /* 0x000fe20000000000 */
[----:B------:R-:W-:Y:S01]  /*3700*/  BSSY B0, `(.L_x_96) ;  /* 0x0000026000007945 */ /* 0x000fe20003800000 */
[----:B------:R-:W-:Y:S01]  /*3710*/  HFMA2.MMA R11, -RZ, RZ, 0, 0 ;  /* 0x00000000ff0b7435 */ /* 0x000fe200000001ff */
[----:B------:R-:W-:Y:S01]  /*3720*/  FSETP.GTU.FTZ.AND P2, PT, R15, 20, PT ;  /* 0x41a000000f00780b */ /* 0x000fe20003f5c000 */
[----:B------:R-:W-:Y:S01]  /*3730*/  CS2R R12, SRZ ;  /* 0x00000000000c7805 */ /* 0x000fe2000001ff00 */
[----:B------:R-:W-:Y:S01]  /*3740*/  MOV R14, RZ ;  /* 0x000000ff000e7202 */ /* 0x000fe20000000f00 */
[----:B------:R-:W-:Y:S01]  /*3750*/  FADD.FTZ R10, R0, UR4 ;  /* 0x00000004000a7e21 */ /* 0x000fe20008010000 */
[----:B------:R-:W-:Y:S05]  /*3760*/  @P1 BRA `(.L_x_97) ;  /* 0x000001f000001947 */ /* 0x000fea0003800000 */
[----:B------:R-:W-:Y:S01]  /*3770*/  FMUL.FTZ R29, R29, 1.4426950216293334961 ;  /* 0x3fb8aa3b1d1d7820 */ /* 0x000fe20000410000 */
[----:B------:R-:W-:Y:S01]  /*3780*/  MOV R7, 0x3d39bf78 ;  /* 0x3d39bf7800077802 */ /* 0x000fe20000000f00 */
        /* <DEDUP_REMOVED lines=12> */
[----:B------:R-:W-:Y:S02]  /*3850*/  FFMA.FTZ R3, R2, R3, -0.13229703903198242188 ;  /* 0xbe0778e002037423 */ /* 0x000fe40000010003 */
        /* <DEDUP_REMOVED lines=16> */
.L_x_97:
[----:B------:R-:W-:Y:S05]  /*3960*/  BSYNC B0 ;  /* 0x0000000000007941 */ /* 0x000fea0003800000 */
.L_x_96:
[----:B------:R-:W-:Y:S01]  /*3970*/  BSSY B0, `(.L_x_98) ;  /* 0x0000025000007945 */ /* 0x000fe20003800000 */
[----:B------:R-:W-:Y:S01]  /*3980*/  FSETP.GTU.FTZ.AND P1, PT, R10, 20, PT ;  /* 0x41a000000a00780b */ /* 0x000fe20003f3c000 */
[----:B------:R-:W-:Y:S01]  /*3990*/  CS2R R8, SRZ ;  /* 0x0000000000087805 */ /* 0x000fe2000001ff00 */
[----:B------:R-:W-:Y:S01]  /*39a0*/  CS2R R6, SRZ ;  /* 0x0000000000067805 */ /* 0x000fe2000001ff00 */
[----:B------:R-:W-:Y:S01]  /*39b0*/  CS2R R4, SRZ ;  /* 0x0000000000047805 */ /* 0x000fe2000001ff00 */
        /* <DEDUP_REMOVED lines=32> */
.L_x_99:
[----:B------:R-:W-:Y:S05]  /*3bc0*/  BSYNC B0 ;  /* 0x0000000000007941 */ /* 0x000fea0003800000 */
.L_x_98:
[----:B------:R-:W-:Y:S01]  /*3bd0*/  BSSY B0, `(.L_x_100) ;  /* 0x0000021000007945 */ /* 0x000fe20003800000 */
[----:B------:R-:W-:Y:S05]  /*3be0*/  @P6 BRA `(.L_x_101) ;  /* 0x000001f000006947 */ /* 0x000fea0003800000 */
[----:B------:R-:W-:Y:S01]  /*3bf0*/  FMUL.FTZ R25, R25, 1.4426950216293334961 ;  /* 0x3fb8aa3b19197820 */ /* 0x000fe20000410000 */
[----:B------:R-:W-:Y:S01]  /*3c00*/  HFMA2.MMA R40, -RZ, RZ, 1.625, 0 ;  /* 0x3e800000ff287435 */ /* 0x000fe200000001ff */
[----:B------:R-:W-:Y:S02]  /*3c10*/  MOV R43, 0x3d39bf78 ;  /* 0x3d39bf78002b7802 */ /* 0x000fe40000000f00 */
        /* <DEDUP_REMOVED lines=23> */
[C---:B------:R-:W-:Y:S02]  /*3d90*/  ISETP.GE.AND P0, PT, R41.reuse, -0x407fffff, PT ;  /* 0xbf8000012900780c */ /* 0x040fe40003f06270 */
[----:B------:R-:W-:-:S11]  /*3da0*/  FSETP.NEU.FTZ.AND P6, PT, R41, RZ, PT ;  /* 0x000000ff2900720b */ /* 0x000fd60003fdd000 */
[----:B------:R-:W-:-:S05]  /*3db0*/  @P0 MOV R0, 0x7f800000 ;  /* 0x7f80000000000802 */ /* 0x000fca0000000f00 */
[----:B------:R-:W-:-:S05]  /*3dc0*/  @P0 FFMA.FTZ R25, R41, R0, +INF ;  /* 0x7f80000029190423 */ /* 0x000fca0000010000 */
[----:B------:R-:W-:Y:S02]  /*3dd0*/  FSEL R25, R25, -RZ, P6 ;  /* 0x800000ff19197208 */ /* 0x000fe40003000000 */
.L_x_101:
[----:B------:R-:W-:Y:S05]  /*3de0*/  BSYNC B0 ;  /* 0x0000000000007941 */ /* 0x000fea0003800000 */
.L_x_100:
[----:B------:R-:W-:Y:S01]  /*3df0*/  BSSY B0, `(.L_x_102) ;  /* 0x0000021000007945 */ /* 0x000fe20003800000 */
        /* <DEDUP_REMOVED lines=29> */
[----:B------:R-:W-:-:S04]  /*3fd0*/  @P0 IMAD.MOV.U32 R0, RZ, RZ, 0x7f800000 ;  /* 0x7f800000ff000424 */ /* 0x000fc800078e00ff */
[----:B------:R-:W-:-:S05]  /*3fe0*/  @P0 FFMA.FTZ R23, R41, R0, +INF ;  /* 0x7f80000029170423 */ /* 0x000fca0000010000 */
[----:B------:R-:W-:Y:S02]  /*3ff0*/  FSEL R23, R23, -RZ, P4 ;  /* 0x800000ff17177208 */ /* 0x000fe40002000000 */
.L_x_103:
[----:B------:R-:W-:Y:S05]  /*4000*/  BSYNC B0 ;  /* 0x0000000000007941 */ /* 0x000fea0003800000 */
.L_x_102:
[----:B------:R-:W-:Y:S01]  /*4010*/  BSSY B0, `(.L_x_104) ;  /* 0x0000021000007945 */ /* 0x000fe20003800000 */
        /* <DEDUP_REMOVED lines=32> */
.L_x_105:
[----:B------:R-:W-:Y:S05]  /*4220*/  BSYNC B0 ;  /* 0x0000000000007941 */ /* 0x000fea0003800000 */
.L_x_104:
        /* <DEDUP_REMOVED lines=33> */
.L_x_107:
[----:B------:R-:W-:Y:S05]  /*4440*/  BSYNC B0 ;  /* 0x0000000000007941 */ /* 0x000fea0003800000 */
.L_x_106:
        /* <DEDUP_REMOVED lines=33> */
.L_x_109:
[----:B------:R-:W-:Y:S05]  /*4660*/  BSYNC B0 ;  /* 0x0000000000007941 */ /* 0x000fea0003800000 */
.L_x_108:
[----:B------:R-:W-:Y:S01]  /*4670*/  BAR.SYNC.DEFER_BLOCKING 0x0 ;  /* 0x0000000000007b1d */ /* 0x000fe20000010000 */
[----:B------:R-:W-:Y:S01]  /*4680*/  MOV R3, RZ ;  /* 0x000000ff00037202 */ /* 0x000fe20000000f00 */
        /* <DEDUP_REMOVED lines=16> */
[----:B------:R-:W-:Y:S05]  /*4790*/  @!P5 BRA `(.L_x_110) ;  /* 0x000028e00000d947 */ /* 0x000fea0003800000 */
[----:B------:R-:W-:Y:S01]  /*47a0*/  UIADD3 UR30, UR26, -0x1, URZ ;  /* 0xffffffff1a1e7890 */ /* 0x000fe2000fffe03f */
[----:B------:R-:W-:Y:S01]  /*47b0*/  HFMA2.MMA R21, -RZ, RZ, 0, 0 ;  /* 0x00000000ff157435 */ /* 0x000fe200000001ff */
[----:B------:R-:W-:Y:S01]  /*47c0*/  ULEA.HI UR7, UR26, UR26, URZ, 0x1 ;  /* 0x0000001a1a077291 */ /* 0x000fe2000f8f083f */
[----:B------:R-:W-:Y:S01]  /*47d0*/  HFMA2.MMA R3, -RZ, RZ, 0, 0 ;  /* 0x00000000ff037435 */ /* 0x000fe200000001ff */
[----:B------:R-:W-:Y:S01]  /*47e0*/  ULEA.HI UR16, UR30, UR30, URZ, 0x1 ;  /* 0x0000001e1e107291 */ /* 0x000fe2000f8f083f */
[----:B------:R-:W-:Y:S01]  /*47f0*/  CS2R R18, SRZ ;  /* 0x0000000000127805 */ /* 0x000fe2000001ff00 */
[----:B------:R-:W-:Y:S01]  /*4800*/  ULOP3.LUT UR7, UR7, 0xfffffe, URZ, 0xc0, !UPT ;  /* 0x00fffffe07077892 */ /* 0x000fe2000f8ec03f */
[----:B------:R-:W-:Y:S01]  /*4810*/  CS2R R16, SRZ ;  /* 0x0000000000107805 */ /* 0x000fe2000001ff00 */
[----:B------:R-:W-:Y:S01]  /*4820*/  ULOP3.LUT UR16, UR16, 0xfffffe, URZ, 0xc0, !UPT ;  /* 0x00fffffe10107892 */ /* 0x000fe2000f8ec03f */
[----:B------:R-:W-:Y:S01]  /*4830*/  IMAD.MOV.U32 R14, RZ, RZ, RZ ;  /* 0x000000ffff0e7224 */ /* 0x000fe200078e00ff */
[----:B------:R-:W-:Y:S01]  /*4840*/  CS2R R12, SRZ ;  /* 0x00000000000c7805 */ /* 0x000fe2000001ff00 */
[----:B------:R-:W-:Y:S01]  /*4850*/  MOV R11, RZ ;  /* 0x000000ff000b7202 */ /* 0x000fe20000000f00 */
[----:B------:R-:W-:Y:S01]  /*4860*/  CS2R R8, SRZ ;  /* 0x0000000000087805 */ /* 0x000fe2000001ff00 */
[----:B------:R-:W-:Y:S01]  /*4870*/  CS2R R6, SRZ ;  /* 0x0000000000067805 */ /* 0x000fe2000001ff00 */
[----:B------:R-:W-:Y:S01]  /*4880*/  CS2R R4, SRZ ;  /* 0x0000000000047805 */ /* 0x000fe2000001ff00 */
[----:B------:R-:W-:-:S02]  /*4890*/  UIADD3 UR27, UR26, -UR7, URZ ;  /* 0x800000071a1b7290 */ /* 0x000fc4000fffe03f */
[----:B------:R-:W-:Y:S02]  /*48a0*/  UIADD3 UR30, UR30, -UR16, URZ ;  /* 0x800000101e1e7290 */ /* 0x000fe4000fffe03f */
[----:B------:R-:W-:Y:S02]  /*48b0*/  UMOV UR7, URZ ;  /* 0x0000003f00077c82 */ /* 0x000fe40008000000 */
.L_x_126:
[----:B------:R-:W-:Y:S02]  /*48c0*/  ULDC.64 UR28, c[0x0][0x180] ;  /* 0x00006000001c7ab9 */ /* 0x000fe40000000a00 */
[----:B------:R-:W-:Y:S02]  /*48d0*/  UIMAD UR16, UR15, UR28, URZ ;  /* 0x0000001c0f1072a4 */ /* 0x000fe4000f8e023f */
[----:B------:R-:W-:Y:S02]  /*48e0*/  UIMAD.WIDE.U32 UR18, UR14, UR28, URZ ;  /* 0x0000001c0e1272a5 */ /* 0x000fe4000f8e003f */
[----:B------:R-:W-:Y:S02]  /*48f0*/  UIMAD UR28, UR14, UR29, UR16 ;  /* 0x0000001d0e1c72a4 */ /* 0x000fe4000f8e0210 */
[----:B------:R-:W-:-:S02]  /*4900*/  USHF.R.S32.HI UR38, URZ, 0x1f, UR7 ;  /* 0x0000001f3f267899 */ /* 0x000fc40008011407 */
[----:B------:R-:W-:Y:S02]  /*4910*/  ULDC.64 UR16, c[0x0][0x188] ;  /* 0x0000620000107ab9 */ /* 0x000fe40000000a00 */
        /* <DEDUP_REMOVED lines=16> */
[----:B------:R-:W-:Y:S01]  /*4a20*/  IMAD.U32 R42, RZ, RZ, UR26 ;  /* 0x0000001aff2a7e24 */ /* 0x000fe2000f8e00ff */
[----:B------:R-:W-:Y:S01]  /*4a30*/  UIMAD UR16, UR15, UR16, URZ ;  /* 0x000000100f1072a4 */ /* 0x000fe2000f8e023f */
[C---:B------:R-:W-:Y:S01]  /*4a40*/  LOP3.LUT P0, RZ, R142.reuse, 0x1f, RZ, 0xc0, !PT ;  /* 0x0000001f8eff7812 */ /* 0x040fe2000780c0ff */
[----:B------:R-:W-:Y:S01]  /*4a50*/  UIMAD UR42, UR14, UR19, UR28 ;  /* 0x000000130e2a72a4 */ /* 0x000fe2000f8e021c */
[----:B------:R-:W-:Y:S01]  /*4a60*/  IADD3 R73, R142, 0x200, RZ ;  /* 0x000002008e497810 */ /* 0x000fe20007ffe0ff */
[----:B------:R-:W-:Y:S01]  /*4a70*/  UIMAD UR40, UR14, UR17, UR16 ;  /* 0x000000110e2872a4 */ /* 0x000fe2000f8e0210 */
[----:B0-----:R-:W-:Y:S01]  /*4a80*/  MOV R40, UR30 ;  /* 0x0000001e00287c02 */ /* 0x001fe20008000f00 */
[----:B------:R-:W-:Y:S01]  /*4a90*/  UIMAD.WIDE.U32 UR16, UR14, UR18, URZ ;  /* 0x000000120e1072a5 */ /* 0x000fe2000f8e003f */
[----:B------:R-:W-:Y:S01]  /*4aa0*/  MOV R41, 0x100 ;  /* 0x0000010000297802 */ /* 0x000fe20000000f00 */
[----:B------:R-:W-:Y:S01]  /*4ab0*/  ULDC.64 UR28, c[0x0][0x1a0] ;  /* 0x00006800001c7ab9 */ /* 0x000fe20000000a00 */
[----:B------:R-:W-:Y:S01]  /*4ac0*/  ISETP.LT.OR P0, PT, R42, 0x2, P0 ;  /* 0x000000022a00780c */ /* 0x000fe20000701670 */
[----:B------:R-:W-:Y:S01]  /*4ad0*/  ULDC.64 UR18, c[0x0][0x1c0] ;  /* 0x0000700000127ab9 */ /* 0x000fe20000000a00 */
[----:B------:R-:W-:Y:S01]  /*4ae0*/  MOV R76, UR26 ;  /* 0x0000001a004c7c02 */ /* 0x000fe20008000f00 */
[----:B------:R-:W-:Y:S01]  /*4af0*/  UIMAD UR41, UR38, UR28, URZ ;  /* 0x0000001c262972a4 */ /* 0x000fe2000f8e023f */
[----:B------:R-:W-:Y:S01]  /*4b00*/  @!P1 IMAD R73, R40, R41, UR7 ;  /* 0x0000000728499e24 */ /* 0x000fe2000f8e0229 */
[----:B------:R-:W-:Y:S01]  /*4b10*/  UIADD3 UR35, UR35, UR40, URZ ;  /* 0x0000002823237290 */ /* 0x000fe2000fffe03f */
[----:B------:R-:W-:Y:S01]  /*4b20*/  MOV R77, c[0x0][0x16c] ;  /* 0x00005b00004d7a02 */ /* 0x000fe20000000f00 */
[----:B------:R-:W-:-:S02]  /*4b30*/  UIMAD UR38, UR38, UR18, URZ ;  /* 0x00000012262672a4 */ /* 0x000fc4000f8e023f */
[----:B------:R-:W-:Y:S02]  /*4b40*/  UIADD3 UR17, UR17, UR42, URZ ;  /* 0x0000002a11117290 */ /* 0x000fe4000fffe03f */
[----:B------:R-:W-:Y:S02]  /*4b50*/  UIMAD UR41, UR7, UR29, UR41 ;  /* 0x0000001d072972a4 */ /* 0x000fe4000f8e0229 */
[----:B------:R-:W-:Y:S01]  /*4b60*/  UIMAD UR38, UR7, UR19, UR38 ;  /* 0x00000013072672a4 */ /* 0x000fe2000f8e0226 */
[----:B------:R-:W-:Y:S01]  /*4b70*/  @!P0 IADD3 R76, R76, -0x2, RZ ;  /* 0xfffffffe4c4c8810 */ /* 0x000fe20007ffe0ff */
[----:B------:R-:W-:Y:S02]  /*4b80*/  UIMAD.WIDE.U32 UR28, UR7, UR28, UR34 ;  /* 0x0000001c071c72a5 */ /* 0x000fe4000f8e0022 */
[----:B------:R-:W-:Y:S02]  /*4b90*/  UIMAD.WIDE.U32 UR18, UR7, UR18, UR16 ;  /* 0x00000012071272a5 */ /* 0x000fe4000f8e0010 */
[----:B------:R-:W-:-:S02]  /*4ba0*/  ULDC.64 UR34, c[0x0][0x228] ;  /* 0x00008a0000227ab9 */ /* 0x000fc40000000a00 */
[----:B------:R-:W-:Y:S02]  /*4bb0*/  ULDC.64 UR16, c[0x0][0x230] ;  /* 0x00008c0000107ab9 */ /* 0x000fe40000000a00 */
[----:B------:R-:W-:Y:S02]  /*4bc0*/  UIADD3 UR29, UR29, UR41, URZ ;  /* 0x000000291d1d7290 */ /* 0x000fe4000fffe03f */
[----:B------:R-:W-:Y:S02]  /*4bd0*/  ULEA UR34, UP0, UR28, UR34, 0x2 ;  /* 0x000000221c227291 */ /* 0x000fe4000f80103f */
[----:B------:R-:W-:Y:S02]  /*4be0*/  UIADD3 UR19, UR19, UR38, URZ ;  /* 0x0000002613137290 */ /* 0x000fe4000fffe03f */
[----:B------:R-:W-:Y:S02]  /*4bf0*/  ULEA UR16, UP1, UR18, UR16, 0x2 ;  /* 0x0000001012107291 */ /* 0x000fe4000f82103f */
[----:B------:R-:W-:Y:S01]  /*4c00*/  ULEA.HI.X UR35, UR28, UR35, UR29, 0x2, UP0 ;  /* 0x000000231c237291 */ /* 0x000fe200080f141d */
[----:B------:R-:W-:Y:S01]  /*4c10*/  MOV R40, UR34 ;  /* 0x0000002200287c02 */ /* 0x000fe20008000f00 */
[----:B------:R-:W-:-:S02]  /*4c20*/  ULEA.HI.X UR17, UR18, UR17, UR19, 0x2, UP1 ;  /* 0x0000001112117291 */ /* 0x000fc400088f1413 */
[----:B------:R-:W-:Y:S02]  /*4c30*/  IMAD.U32 R42, RZ, RZ, UR16 ;  /* 0x00000010ff2a7e24 */ /* 0x000fe4000f8e00ff */
[----:B------:R-:W-:Y:S02]  /*4c40*/  MOV R41, UR35 ;  /* 0x0000002300297c02 */ /* 0x000fe40008000f00 */
[----:B------:R-:W-:-:S03]  /*4c50*/  MOV R43, UR17 ;  /* 0x00000011002b7c02 */ /* 0x000fc60008000f00 */
[----:B------:R0:W3:Y:S04]  /*4c60*/  LDG.E R82, [R40.64] ;  /* 0x0000002028527981 */ /* 0x0000e8000c1e1900 */
[----:B------:R1:W3:Y:S01]  /*4c70*/  LDG.E R83, [R42.64] ;  /* 0x000000202a537981 */ /* 0x0002e2000c1e1900 */
[----:B------:R-:W-:Y:S01]  /*4c80*/  SHF.L.U32 R73, R73, 0x2, RZ ;  /* 0x0000000249497819 */ /* 0x000fe200000006ff */
[----:B------:R-:W-:Y:S02]  /*4c90*/  IMAD.MOV.U32 R79, RZ, RZ, 0x8 ;  /* 0x00000008ff4f7424 */ /* 0x000fe400078e00ff */
[----:B------:R-:W-:Y:S01]  /*4ca0*/  @!P0 IMAD R76, R76, R77, UR7 ;  /* 0x000000074c4c8e24 */ /* 0x000fe2000f8e024d */
[----:B------:R-:W-:Y:S02]  /*4cb0*/  MOV R81, RZ ;  /* 0x000000ff00517202 */ /* 0x000fe40000000f00 */
[----:B------:R-:W-:Y:S01]  /*4cc0*/  MOV R80, 0x3f800000 ;  /* 0x3f80000000507802 */ /* 0x000fe20000000f00 */
[----:B0-----:R-:W-:Y:S01]  /*4cd0*/  @!P0 IMAD.WIDE R40, R76, R79, UR10 ;  /* 0x0000000a4c288e25 */ /* 0x001fe2000f8e024f */
[----:B------:R-:W-:-:S05]  /*4ce0*/  PRMT R76, RZ, 0x5410, R67 ;  /* 0x00005410ff4c7816 */ /* 0x000fca0000000043 */
[----:B------:R-:W-:Y:S01]  /*4cf0*/  FMUL.FTZ R121, R76, R39 ;  /* 0x000000274c797220 */ /* 0x000fe20000410000 */
[----:B------:R-:W-:Y:S02]  /*4d00*/  PRMT R137, RZ, 0x5410, R70 ;  /* 0x00005410ff897816 */ /* 0x000fe40000000046 */
[----:B------:R-:W-:Y:S02]  /*4d10*/  PRMT R86, RZ, 0x5410, R69 ;  /* 0x00005410ff567816 */ /* 0x000fe40000000045 */
[----:B-1----:R-:W-:Y:S01]  /*4d20*/  PRMT R43, RZ, 0x5410, R66 ;  /* 0x00005410ff2b7816 */ /* 0x002fe20000000042 */
[----:B------:R-:W-:Y:S01]  /*4d30*/  FMUL.FTZ R137, R137, R46 ;  /* 0x0000002e89897220 */ /* 0x000fe20000410000 */
[----:B------:R-:W-:Y:S01]  /*4d40*/  PRMT R87, RZ, 0x5410, R68 ;  /* 0x00005410ff577816 */ /* 0x000fe20000000044 */
[----:B------:R-:W-:Y:S02]  /*4d50*/  FMUL.FTZ R86, R86, R45 ;  /* 0x0000002d56567220 */ /* 0x000fe40000410000 */
[----:B------:R-:W-:-:S02]  /*4d60*/  FMUL.FTZ R122, R43, R38 ;  /* 0x000000262b7a7220 */ /* 0x000fc40000410000 */
[----:B------:R-:W-:Y:S01]  /*4d70*/  FMUL.FTZ R87, R87, R44 ;  /* 0x0000002c57577220 */ /* 0x000fe20000410000 */
[----:B------:R-:W-:Y:S02]  /*4d80*/  PRMT R100, RZ, 0x5410, R65 ;  /* 0x00005410ff647816 */ /* 0x000fe40000000041 */
[----:B------:R-:W-:-:S03]  /*4d90*/  PRMT R124, RZ, 0x5410, R64 ;  /* 0x00005410ff7c7816 */ /* 0x000fc60000000040 */
[----:B------:R-:W-:Y:S01]  /*4da0*/  FMUL.FTZ R123, R100, R37 ;  /* 0x00000025647b7220 */ /* 0x000fe20000410000 */
[----:B------:R-:W-:Y:S01]  /*4db0*/  PRMT R102, RZ, 0x5410, R63 ;  /* 0x00005410ff667816 */ /* 0x000fe2000000003f */
[----:B------:R-:W-:Y:S01]  /*4dc0*/  FMUL.FTZ R124, R124, R35 ;  /* 0x000000237c7c7220 */ /* 0x000fe20000410000 */
[----:B------:R-:W-:-:S03]  /*4dd0*/  PRMT R126, RZ, 0x5410, R62 ;  /* 0x00005410ff7e7816 */ /* 0x000fc6000000003e */
[----:B------:R-:W-:Y:S01]  /*4de0*/  FMUL.FTZ R125, R102, R33 ;  /* 0x00000021667d7220 */ /* 0x000fe20000410000 */
[----:B------:R-:W-:Y:S01]  /*4df0*/  PRMT R42, RZ, 0x5410, R61 ;  /* 0x00005410ff2a7816 */ /* 0x000fe2000000003d */
[----:B------:R-:W-:Y:S01]  /*4e00*/  FMUL.FTZ R126, R126, R31 ;  /* 0x0000001f7e7e7220 */ /* 0x000fe20000410000 */
[----:B------:R-:W-:-:S03]  /*4e10*/  PRMT R128, RZ, 0x5410, R60 ;  /* 0x00005410ff807816 */ /* 0x000fc6000000003c */
[----:B------:R-:W-:Y:S02]  /*4e20*/  FMUL.FTZ R127, R42, R29 ;  /* 0x0000001d2a7f7220 */ /* 0x000fe40000410000 */
        /* <DEDUP_REMOVED lines=8> */
[----:B------:R-:W-:Y:S01]  /*4eb0*/  BSSY B0, `(.L_x_111) ;  /* 0x0000052000007945 */ /* 0x000fe20003800000 */
[----:B------:R-:W-:Y:S01]  /*4ec0*/  FMUL.FTZ R133, R133, R10 ;  /* 0x0000000a85857220 */ /* 0x000fe20000410000 */
[----:B------:R-:W-:Y:S01]  /*4ed0*/  LEA.HI R143, R142, R142, RZ, 0x1e ;  /* 0x0000008e8e8f7211 */ /* 0x000fe200078ff0ff */
[----:B--2---:R-:W-:-:S04]  /*4ee0*/  FMUL.FTZ R84, R95, 1.4426950216293334961 ;  /* 0x3fb8aa3b5f547820 */ /* 0x004fc80000410000 */
[----:B------:R-:W-:-:S06]  /*4ef0*/  FMUL.FTZ R134, R84, R46 ;  /* 0x0000002e54867220 */ /* 0x000fcc0000410000 */
[----:B------:R-:W0:Y:S01]  /*4f00*/  MUFU.EX2 R134, R134 ;  /* 0x0000008600867308 */ /* 0x000e220000000800 */
[C---:B------:R-:W-:Y:S02]  /*4f10*/  FMUL.FTZ R94, R84.reuse, R45 ;  /* 0x0000002d545e7220 */ /* 0x040fe40000410000 */
[C---:B------:R-:W-:Y:S02]  /*4f20*/  FMUL.FTZ R93, R84.reuse, R44 ;  /* 0x0000002c545d7220 */ /* 0x040fe40000410000 */
[----:B------:R-:W-:-:S03]  /*4f30*/  FMUL.FTZ R92, R84, R39 ;  /* 0x00000027545c7220 */ /* 0x000fc60000410000 */
[----:B------:R-:W1:Y:S01]  /*4f40*/  MUFU.EX2 R94, R94 ;  /* 0x0000005e005e7308 */ /* 0x000e620000000800 */
[----:B0-----:R0:W-:Y:S04]  /*4f50*/  STS [R73+0x1ae0], R134 ;  /* 0x001ae08649007388 */ /* 0x0011e80000000800 */
[----:B------:R-:W-:Y:S01]  /*4f60*/  BAR.SYNC.DEFER_BLOCKING 0x0 ;  /* 0x0000000000007b1d */ /* 0x000fe20000010000 */
[----:B------:R-:W-:-:S05]  /*4f70*/  FMUL.FTZ R91, R84, R38 ;  /* 0x00000026545b7220 */ /* 0x000fca0000410000 */
[----:B------:R-:W2:Y:S01]  /*4f80*/  MUFU.EX2 R93, R93 ;  /* 0x0000005d005d7308 */ /* 0x000ea20000000800 */
[----:B------:R-:W-:-:S07]  /*4f90*/  FMUL.FTZ R90, R84, R37 ;  /* 0x00000025545a7220 */ /* 0x000fce0000410000 */
[----:B------:R-:W4:Y:S01]  /*4fa0*/  MUFU.EX2 R92, R92 ;  /* 0x0000005c005c7308 */ /* 0x000f220000000800 */
[----:B------:R-:W-:Y:S02]  /*4fb0*/  FMUL.FTZ R89, R84, R35 ;  /* 0x0000002354597220 */ /* 0x000fe40000410000 */
[----:B-1----:R-:W-:-:S05]  /*4fc0*/  FMUL.FTZ R98, R134, R94 ;  /* 0x0000005e86627220 */ /* 0x002fca0000410000 */
[----:B------:R-:W1:Y:S01]  /*4fd0*/  MUFU.EX2 R91, R91 ;  /* 0x0000005b005b7308 */ /* 0x000e620000000800 */
[C---:B------:R-:W-:Y:S01]  /*4fe0*/  FMUL.FTZ R88, R84.reuse, R33 ;  /* 0x0000002154587220 */ /* 0x040fe20000410000 */
[----:B------:R2:W5:Y:S06]  /*4ff0*/  @!P0 LDG.E.64 R80, [R40.64] ;  /* 0x0000002028508981 */ /* 0x00056c000c1e1b00 */
[----:B------:R-:W0:Y:S01]  /*5000*/  MUFU.EX2 R90, R90 ;  /* 0x0000005a005a7308 */ /* 0x000e220000000800 */
[----:B------:R-:W-:Y:S02]  /*5010*/  FMUL.FTZ R79, R84, R31 ;  /* 0x0000001f544f7220 */ /* 0x000fe40000410000 */
[----:B--2---:R-:W-:-:S05]  /*5020*/  FMUL.FTZ R41, R93, R98 ;  /* 0x000000625d297220 */ /* 0x004fca0000410000 */
[----:B------:R-:W2:Y:S01]  /*5030*/  MUFU.EX2 R89, R89 ;  /* 0x0000005900597308 */ /* 0x000ea20000000800 */
[----:B----4-:R-:W-:Y:S02]  /*5040*/  FMUL.FTZ R98, R92, R41 ;  /* 0x000000295c627220 */ /* 0x010fe40000410000 */
[----:B------:R-:W-:-:S05]  /*5050*/  FMUL.FTZ R78, R84, R29 ;  /* 0x0000001d544e7220 */ /* 0x000fca0000410000 */
[----:B------:R-:W4:Y:S01]  /*5060*/  MUFU.EX2 R88, R88 ;  /* 0x0000005800587308 */ /* 0x000f220000000800 */
[----:B-1----:R-:W-:Y:S02]  /*5070*/  FMUL.FTZ R41, R91, R98 ;  /* 0x000000625b297220 */ /* 0x002fe40000410000 */
[----:B------:R-:W-:-:S05]  /*5080*/  FMUL.FTZ R77, R84, R27 ;  /* 0x0000001b544d7220 */ /* 0x000fca0000410000 */
[----:B------:R-:W1:Y:S01]  /*5090*/  MUFU.EX2 R79, R79 ;  /* 0x0000004f004f7308 */ /* 0x000e620000000800 */
[----:B0-----:R-:W-:Y:S02]  /*50a0*/  FMUL.FTZ R98, R90, R41 ;  /* 0x000000295a627220 */ /* 0x001fe40000410000 */
[----:B------:R-:W-:-:S05]  /*50b0*/  FMUL.FTZ R76, R84, R25 ;  /* 0x00000019544c7220 */ /* 0x000fca0000410000 */
[----:B------:R-:W0:Y:S01]  /*50c0*/  MUFU.EX2 R78, R78 ;  /* 0x0000004e004e7308 */ /* 0x000e220000000800 */
[----:B--2---:R-:W-:Y:S02]  /*50d0*/  FMUL.FTZ R41, R89, R98 ;  /* 0x0000006259297220 */ /* 0x004fe40000410000 */
[----:B------:R-:W-:-:S05]  /*50e0*/  FMUL.FTZ R73, R84, R23 ;  /* 0x0000001754497220 */ /* 0x000fca0000410000 */
[----:B------:R-:W2:Y:S01]  /*50f0*/  MUFU.EX2 R77, R77 ;  /* 0x0000004d004d7308 */ /* 0x000ea20000000800 */
[----:B----4-:R-:W-:Y:S02]  /*5100*/  FMUL.FTZ R98, R88, R41 ;  /* 0x0000002958627220 */ /* 0x010fe40000410000 */
[----:B------:R-:W-:-:S05]  /*5110*/  FMUL.FTZ R43, R84, R20 ;  /* 0x00000014542b7220 */ /* 0x000fca0000410000 */
[----:B------:R-:W4:Y:S01]  /*5120*/  MUFU.EX2 R76, R76 ;  /* 0x0000004c004c7308 */ /* 0x000f220000000800 */
[----:B-1----:R-:W-:Y:S02]  /*5130*/  FMUL.FTZ R41, R79, R98 ;  /* 0x000000624f297220 */ /* 0x002fe40000410000 */
[----:B------:R-:W-:-:S05]  /*5140*/  FFMA.FTZ R96, R137, R94, R86 ;  /* 0x0000005e89607223 */ /* 0x000fca0000010056 */
[----:B------:R-:W1:Y:S01]  /*5150*/  MUFU.EX2 R73, R73 ;  /* 0x0000004900497308 */ /* 0x000e620000000800 */
[----:B0-----:R-:W-:Y:S01]  /*5160*/  FMUL.FTZ R98, R78, R41 ;  /* 0x000000294e627220 */ /* 0x001fe20000410000 */
[----:B------:R-:W-:Y:S01]  /*5170*/  PRMT R40, RZ, 0x5410, R59 ;  /* 0x00005410ff287816 */ /* 0x000fe2000000003b */
[----:B------:R-:W-:Y:S01]  /*5180*/  FFMA.FTZ R96, R93, R96, R87 ;  /* 0x000000605d607223 */ /* 0x000fe20000010057 */
[----:B------:R-:W-:Y:S01]  /*5190*/  ISETP.NE.AND P0, PT, R142, 0x7f, PT ;  /* 0x0000007f8e00780c */ /* 0x000fe20003f05270 */
[----:B--2---:R-:W-:-:S03]  /*51a0*/  FMUL.FTZ R85, R77, R98 ;  /* 0x000000624d557220 */ /* 0x004fc60000410000 */
[----:B------:R-:W0:Y:S01]  /*51b0*/  MUFU.EX2 R43, R43 ;  /* 0x0000002b002b7308 */ /* 0x000e220000000800 */
[----:B------:R-:W-:Y:S02]  /*51c0*/  FFMA.FTZ R96, R92, R96, R121 ;  /* 0x000000605c607223 */ /* 0x000fe40000010079 */
[----:B------:R-:W-:Y:S02]  /*51d0*/  FMUL.FTZ R129, R40, R25 ;  /* 0x0000001928817220 */ /* 0x000fe40000410000 */
[----:B----4-:R-:W-:Y:S02]  /*51e0*/  FMUL.FTZ R40, R76, R85 ;  /* 0x000000554c287220 */ /* 0x010fe40000410000 */
[----:B------:R-:W-:Y:S02]  /*51f0*/  FFMA.FTZ R96, R91, R96, R122 ;  /* 0x000000605b607223 */ /* 0x000fe4000001007a */
[----:B-1----:R-:W-:Y:S02]  /*5200*/  FMUL.FTZ R40, R73, R40 ;  /* 0x0000002849287220 */ /* 0x002fe40000410000 */
[----:B------:R-:W-:-:S04]  /*5210*/  FFMA.FTZ R96, R90, R96, R123 ;  /* 0x000000605a607223 */ /* 0x000fc8000001007b */
[----:B------:R-:W-:Y:S02]  /*5220*/  FFMA.FTZ R96, R89, R96, R124 ;  /* 0x0000006059607223 */ /* 0x000fe4000001007c */
[----:B0-----:R-:W-:Y:S02]  /*5230*/  FMUL.FTZ R85, R43, R40 ;  /* 0x000000282b557220 */ /* 0x001fe40000410000 */
[----:B------:R0:W1:Y:S01]  /*5240*/  @P0 LDS R40, [R142.X4+0x22e4] ;  /* 0x0022e4008e280984 */ /* 0x0000620000004800 */
[----:B------:R-:W-:Y:S02]  /*5250*/  FFMA.FTZ R96, R88, R96, R125 ;  /* 0x0000006058607223 */ /* 0x000fe4000001007d */
[C---:B------:R-:W-:Y:S02]  /*5260*/  FMUL.FTZ R42, R84.reuse, R15 ;  /* 0x0000000f542a7220 */ /* 0x040fe40000410000 */
[----:B------:R-:W-:Y:S02]  /*5270*/  FFMA.FTZ R96, R79, R96, R126 ;  /* 0x000000604f607223 */ /* 0x000fe4000001007e */
[----:B------:R-:W-:-:S02]  /*5280*/  FMUL.FTZ R41, R84, R10 ;  /* 0x0000000a54297220 */ /* 0x000fc40000410000 */
[----:B------:R-:W-:Y:S01]  /*5290*/  FFMA.FTZ R96, R78, R96, R127 ;  /* 0x000000604e607223 */ /* 0x000fe2000001007f */
[----:B------:R-:W2:Y:S03]  /*52a0*/  MUFU.EX2 R42, R42 ;  /* 0x0000002a002a7308 */ /* 0x000ea60000000800 */
[----:B------:R-:W-:-:S04]  /*52b0*/  FFMA.FTZ R96, R77, R96, R128 ;  /* 0x000000604d607223 */ /* 0x000fc80000010080 */
[----:B------:R-:W-:Y:S01]  /*52c0*/  FFMA.FTZ R96, R76, R96, R129 ;  /* 0x000000604c607223 */ /* 0x000fe20000010081 */
[----:B------:R-:W4:Y:S03]  /*52d0*/  MUFU.EX2 R41, R41 ;  /* 0x0000002900297308 */ /* 0x000f260000000800 */
[----:B------:R-:W-:-:S04]  /*52e0*/  FFMA.FTZ R96, R73, R96, R130 ;  /* 0x0000006049607223 */ /* 0x000fc80000010082 */
[----:B------:R-:W-:Y:S02]  /*52f0*/  FFMA.FTZ R97, R43, R96, R131 ;  /* 0x000000602b617223 */ /* 0x000fe40000010083 */
[C---:B--2---:R-:W-:Y:S02]  /*5300*/  FMUL.FTZ R84, R42.reuse, R85 ;  /* 0x000000552a547220 */ /* 0x044fe40000410000 */
[----:B------:R-:W-:Y:S02]  /*5310*/  FFMA.FTZ R96, R42, R97, R132 ;  /* 0x000000612a607223 */ /* 0x000fe40000010084 */
[----:B---3--:R-:W-:Y:S02]  /*5320*/  FMUL.FTZ R111, R82, R83 ;  /* 0x00000053526f7220 */ /* 0x008fe40000410000 */
[C---:B----4-:R-:W-:Y:S02]  /*5330*/  FMUL.FTZ R82, R41.reuse, R84 ;  /* 0x0000005429527220 */ /* 0x050fe40000410000 */
[----:B------:R-:W-:Y:S01]  /*5340*/  FFMA.FTZ R83, R41, R96, R133 ;  /* 0x0000006029537223 */ /* 0x000fe20000010085 */
[----:B------:R-:W-:Y:S05]  /*5350*/  @P0 BRA `(.L_x_112) ;  /* 0x0000007000000947 */ /* 0x000fea0003800000 */
[----:B0-----:R-:W-:Y:S01]  /*5360*/  ULDC UR16, c[0x0][0x174] ;  /* 0x00005d0000107ab9 */ /* 0x001fe20000000800 */
[----:B-1----:R-:W-:Y:S01]  /*5370*/  IMAD.MOV.U32 R40, RZ, RZ, 0x3f800000 ;  /* 0x3f800000ff287424 */ /* 0x002fe200078e00ff */
[----:B------:R-:W-:-:S06]  /*5380*/  UISETP.NE.AND UP0, UPT, UR26, UR16, UPT ;  /* 0x000000101a00728c */ /* 0x000fcc000bf05270 */
[----:B------:R-:W-:-:S05]  /*5390*/  PLOP3.LUT P0, PT, PT, PT, UP0, 0x80, 0x0 ;  /* 0x000000000000781c */ /* 0x000fca0003f0f008 */
[----:B------:R-:W-:-:S06]  /*53a0*/  @UP0 ULEA UR16, UR27, UR7, 0x8 ;  /* 0x000000071b100291 */ /* 0x000fcc000f8e403f */
[----:B------:R-:W-:-:S05]  /*53b0*/  MOV R84, UR16 ;  /* 0x0000001000547c02 */ /* 0x000fca0008000f00 */
[----:B------:R0:W1:Y:S02]  /*53c0*/  @P0 LDS R40, [R84.X4+0x1ae0] ;  /* 0x001ae00054280984 */ /* 0x0000640000004800 */
.L_x_112:
[----:B0-----:R-:W-:Y:S05]  /*53d0*/  BSYNC B0 ;  /* 0x0000000000007941 */ /* 0x001fea0003800000 */
.L_x_111:
        /* <DEDUP_REMOVED lines=21> */
[----:B0-----:R-:W-:-:S05]  /*5530*/  IMAD R141, R142, 0x28, RZ ;  /* 0x000000288e8d7824 */ /* 0x001fca00078e02ff */
[----:B------:R-:W-:Y:S04]  /*5540*/  LDS.64 R82, [R141+0x10d0] ;  /* 0x0010d0008d527984 */ /* 0x000fe80000000a00 */
[----:B------:R-:W0:Y:S02]  /*5550*/  LDS.64 R84, [R141+0x10d8] ;  /* 0x0010d8008d547984 */ /* 0x000e240000000a00 */
[-C--:B0-----:R-:W-:Y:S02]  /*5560*/  FFMA.FTZ R156, R83, R84.reuse, R85 ;  /* 0x00000054539c7223 */ /* 0x081fe40000010055 */
[----:B------:R-:W-:Y:S02]  /*5570*/  FMUL.FTZ R85, R82, R84 ;  /* 0x0000005452557220 */ /* 0x000fe40000410000 */
[----:B------:R-:W0:Y:S02]  /*5580*/  LDS.64 R82, [R141+0x10e0] ;  /* 0x0010e0008d527984 */ /* 0x000e240000000a00 */
[----:B0-----:R-:W-:-:S02]  /*5590*/  FFMA.FTZ R156, R82, R156, R83 ;  /* 0x0000009c529c7223 */ /* 0x001fc40000010053 */
[----:B------:R-:W-:Y:S02]  /*55a0*/  FMUL.FTZ R159, R82, R85 ;  /* 0x00000055529f7220 */ /* 0x000fe40000410000 */
[----:B------:R-:W0:Y:S02]  /*55b0*/  LDS.64 R82, [R141+0x10e8] ;  /* 0x0010e8008d527984 */ /* 0x000e240000000a00 */
[C---:B0-----:R-:W-:Y:S02]  /*55c0*/  FFMA.FTZ R85, R82.reuse, R156, R83 ;  /* 0x0000009c52557223 */ /* 0x041fe40000010053 */
[----:B------:R-:W-:Y:S01]  /*55d0*/  FMUL.FTZ R156, R82, R159 ;  /* 0x0000009f529c7220 */ /* 0x000fe20000410000 */
[----:B------:R-:W-:Y:S05]  /*55e0*/  BRA.DIV ~URZ, `(.L_x_115) ;  /* 0x000047627f007947 */ /* 0x000fea000b800000 */
[----:B------:R0:W2:Y:S02]  /*55f0*/  SHFL.UP PT, R84, R156, 0x1, RZ ;  /* 0x042000009c547989 */ /* 0x0000a400000e00ff */
.L_x_139:
        /* <DEDUP_REMOVED lines=20> */
[----:B------:R0:W2:Y:S04]  /*5740*/  SHFL.UP PT, R82, R85, 0x10, RZ ;  /* 0x0600000055527989 */ /* 0x0000a800000e00ff */
[----:B------:R0:W3:Y:S02]  /*5750*/  SHFL.UP PT, R84, R156, 0x10, RZ ;  /* 0x060000009c547989 */ /* 0x0000e400000e00ff */
.L_x_140:
[----:B------:R-:W-:-:S13]  /*5760*/  ISETP.GE.AND P0, PT, R145, 0x10, PT ;  /* 0x000000109100780c */ /* 0x000fda0003f06270 */
[-C--:B0-2---:R-:W-:Y:S02]  /*5770*/  @P0 FFMA.FTZ R85, R82, R156.reuse, R85 ;  /* 0x0000009c52550223 */ /* 0x085fe40000010055 */
[----:B---3--:R-:W-:Y:S01]  /*5780*/  @P0 FMUL.FTZ R156, R84, R156 ;  /* 0x0000009c549c0220 */ /* 0x008fe20000410000 */
[----:B------:R-:W-:Y:S05]  /*5790*/  BRA.CONV ~URZ, `(.L_x_117) ;  /* 0x000000437f007947 */ /* 0x000fea000b800000 */
[----:B------:R-:W-:Y:S01]  /*57a0*/  HFMA2.MMA R84, -RZ, RZ, 0, 1.847743988037109375e-06 ;  /* 0x0000001fff547435 */ /* 0x000fe200000001ff */
[----:B------:R-:W-:Y:S02]  /*57b0*/  MOV R82, R156 ;  /* 0x0000009c00527202 */ /* 0x000fe40000000f00 */
[----:B------:R-:W-:-:S03]  /*57c0*/  MOV R83, 0x57e0 ;  /* 0x000057e000537802 */ /* 0x000fc60000000f00 */
[----:B-1---5:R-:W-:Y:S05]  /*57d0*/  CALL.REL.NOINC `($__internal_7_$__cuda_sm70_shflsync_idx_p) ;  /* 0x000050d000007944 */ /* 0x022fea0003c00000 */
.L_x_117:
[----:B------:R-:W-:Y:S05]  /*57e0*/  BRA.CONV ~URZ, `(.L_x_118) ;  /* 0x000000437f007947 */ /* 0x000fea000b800000 */
[----:B------:R-:W-:Y:S01]  /*57f0*/  IMAD.MOV.U32 R82, RZ, RZ, R85 ;  /* 0x000000ffff527224 */ /* 0x000fe200078e0055 */
[----:B-1----:R-:W-:Y:S02]  /*5800*/  MOV R84, 0x1f ;  /* 0x0000001f00547802 */ /* 0x002fe40000000f00 */
[----:B------:R-:W-:Y:S02]  /*5810*/  MOV R83, 0x5830 ;  /* 0x0000583000537802 */ /* 0x000fe40000000f00 */
[----:B0-2--5:R-:W-:Y:S05]  /*5820*/  CALL.REL.NOINC `($__internal_7_$__cuda_sm70_shflsync_idx_p) ;  /* 0x0000508000007944 */ /* 0x025fea0003c00000 */
.L_x_118:
[----:B------:R-:W-:Y:S05]  /*5830*/  BRA.DIV ~URZ, `(.L_x_119) ;  /* 0x000048f27f007947 */ /* 0x000fea000b800000 */
[----:B-----5:R-:W3:Y:S04]  /*5840*/  SHFL.IDX PT, R80, R80, RZ, 0x1f ;  /* 0x00001fff50507589 */ /* 0x020ee800000e0000 */
[----:B-1----:R1:W4:Y:S04]  /*5850*/  SHFL.IDX PT, R84, R81, RZ, 0x1f ;  /* 0x00001fff51547589 */ /* 0x00232800000e0000 */
[----:B------:R-:W2:Y:S04]  /*5860*/  SHFL.UP PT, R156, R156, 0x1, RZ ;  /* 0x042000009c9c7989 */ /* 0x000ea800000e00ff */
[----:B------:R1:W0:Y:S02]  /*5870*/  SHFL.UP PT, R159, R85, 0x1, RZ ;  /* 0x04200000559f7989 */ /* 0x00022400000e00ff */
.L_x_141:
[----:B------:R-:W5:Y:S01]  /*5880*/  LDS.64 R82, [R141+0x10d0] ;  /* 0x0010d0008d527984 */ /* 0x000f620000000a00 */
[----:B-1--4-:R-:W-:-:S02]  /*5890*/  MOV R85, R84 ;  /* 0x0000005400557202 */ /* 0x012fc40000000f00 */
[----:B---3--:R-:W-:Y:S02]  /*58a0*/  MOV R84, R80 ;  /* 0x0000005000547202 */ /* 0x008fe40000000f00 */
[----:B------:R-:W1:Y:S01]  /*58b0*/  LDS.64 R80, [R141+0x10d8] ;  /* 0x0010d8008d507984 */ /* 0x000e620000000a00 */
[-C--:B0-2---:R-:W-:Y:S02]  /*58c0*/  @P1 FFMA.FTZ R85, R85, R156.reuse, R159 ;  /* 0x0000009c55551223 */ /* 0x085fe4000001009f */
[----:B------:R-:W-:-:S05]  /*58d0*/  @P1 FMUL.FTZ R84, R84, R156 ;  /* 0x0000009c54541220 */ /* 0x000fca0000410000 */
[----:B------:R-:W-:Y:S01]  /*58e0*/  STS.64 [R141+0x10d0], R84 ;  /* 0x0010d0548d007388 */ /* 0x000fe20000000a00 */
[C---:B-----5:R-:W-:Y:S02]  /*58f0*/  FFMA.FTZ R83, R82.reuse, R85, R83 ;  /* 0x0000005552537223 */ /* 0x060fe40000010053 */
[----:B------:R-:W-:Y:S02]  /*5900*/  FMUL.FTZ R82, R82, R84 ;  /* 0x0000005452527220 */ /* 0x000fe40000410000 */
[----:B------:R-:W0:Y:S01]  /*5910*/  LDS.64 R84, [R141+0x10e0] ;  /* 0x0010e0008d547984 */ /* 0x000e220000000a00 */
[C---:B-1----:R-:W-:Y:S02]  /*5920*/  FFMA.FTZ R81, R80.reuse, R83, R81 ;  /* 0x0000005350517223 */ /* 0x042fe40000010051 */
[----:B------:R-:W-:Y:S01]  /*5930*/  FMUL.FTZ R80, R80, R82 ;  /* 0x0000005250507220 */ /* 0x000fe20000410000 */
[----:B------:R1:W-:Y:S04]  /*5940*/  STS.64 [R141+0x10d8], R82 ;  /* 0x0010d8528d007388 */ /* 0x0003e80000000a00 */
[----:B------:R1:W-:Y:S01]  /*5950*/  STS.64 [R141+0x10e0], R80 ;  /* 0x0010e0508d007388 */ /* 0x0003e20000000a00 */
[----:B0-----:R-:W-:-:S02]  /*5960*/  FFMA.FTZ R85, R84, R81, R85 ;  /* 0x0000005154557223 */ /* 0x001fc40000010055 */
[----:B------:R-:W-:-:S05]  /*5970*/  FMUL.FTZ R84, R84, R80 ;  /* 0x0000005054547220 */ /* 0x000fca0000410000 */
[----:B------:R1:W-:Y:S02]  /*5980*/  STS.64 [R141+0x10e8], R84 ;  /* 0x0010e8548d007388 */ /* 0x0003e40000000a00 */
.L_x_114:
[----:B0-----:R-:W-:Y:S05]  /*5990*/  BSYNC B0 ;  /* 0x0000000000007941 */ /* 0x001fea0003800000 */
.L_x_113:
[----:B------:R-:W-:Y:S01]  /*59a0*/  WARPSYNC 0xffffffff ;  /* 0xffffffff00007948 */ /* 0x000fe20003800000 */
[----:B------:R-:W-:Y:S01]  /*59b0*/  BAR.SYNC.DEFER_BLOCKING 0x0 ;  /* 0x0000000000007b1d */ /* 0x000fe20000010000 */
[----:B-1---5:R-:W-:Y:S01]  /*59c0*/  FMUL.FTZ R81, R41, R40 ;  /* 0x0000002829517220 */ /* 0x022fe20000410000 */
[----:B------:R-:W-:Y:S02]  /*59d0*/  LOP3.LUT P0, RZ, R142, 0x1f, RZ, 0xc0, !PT ;  /* 0x0000001f8eff7812 */ /* 0x000fe4000780c0ff */
[----:B------:R-:W-:Y:S01]  /*59e0*/  MOV R84, UR7 ;  /* 0x0000000700547c02 */ /* 0x000fe20008000f00 */
[----:B------:R-:W-:Y:S01]  /*59f0*/  FMUL.FTZ R82, R42, R81 ;  /* 0x000000512a527220 */ /* 0x000fe20000410000 */
[----:B------:R-:W-:Y:S03]  /*5a00*/  BSSY B0, `(.L_x_120) ;  /* 0x0000078000007945 */ /* 0x000fe60003800000 */
[----:B------:R-:W-:-:S04]  /*5a10*/  FMUL.FTZ R82, R43, R82 ;  /* 0x000000522b527220 */ /* 0x000fc80000410000 */
[----:B------:R-:W-:Y:S01]  /*5a20*/  FMUL.FTZ R81, R73, R82 ;  /* 0x0000005249517220 */ /* 0x000fe20000410000 */
[----:B------:R-:W0:Y:S02]  /*5a30*/  LDS R80, [R143.X8+0x10d4] ;  /* 0x0010d4008f507984 */ /* 0x000e240000008800 */
[----:B0-----:R-:W-:Y:S02]  /*5a40*/  FFMA.FTZ R134, R134, R80, R137 ;  /* 0x0000005086867223 */ /* 0x001fe40000010089 */
[----:B------:R-:W-:Y:S02]  /*5a50*/  FFMA.FTZ R80, R41, R111, R110 ;  /* 0x0000006f29507223 */ /* 0x000fe4000001006e */
[----:B------:R-:W-:Y:S02]  /*5a60*/  FFMA.FTZ R137, R94, R134, R86 ;  /* 0x000000865e897223 */ /* 0x000fe40000010056 */
[----:B------:R-:W-:Y:S02]  /*5a70*/  FFMA.FTZ R80, R42, R80, R109 ;  /* 0x000000502a507223 */ /* 0x000fe4000001006d */
[----:B------:R-:W-:-:S02]  /*5a80*/  FFMA.FTZ R141, R93, R137, R87 ;  /* 0x000000895d8d7223 */ /* 0x000fc40000010057 */
[----:B------:R-:W-:Y:S02]  /*5a90*/  FFMA.FTZ R80, R43, R80, R108 ;  /* 0x000000502b507223 */ /* 0x000fe4000001006c */
[----:B------:R-:W-:Y:S02]  /*5aa0*/  FFMA.FTZ R121, R92, R141, R121 ;  /* 0x0000008d5c797223 */ /* 0x000fe40000010079 */
[----:B------:R-:W-:Y:S02]  /*5ab0*/  FFMA.FTZ R83, R73, R80, R107 ;  /* 0x0000005049537223 */ /* 0x000fe4000001006b */
[C---:B------:R-:W-:Y:S02]  /*5ac0*/  FMUL.FTZ R80, R76.reuse, R81 ;  /* 0x000000514c507220 */ /* 0x040fe40000410000 */
        /* <DEDUP_REMOVED lines=11> */
[----:B------:R-:W-:Y:S02]  /*5b80*/  FMUL.FTZ R80, R90, R81 ;  /* 0x000000515a507220 */ /* 0x000fe40000410000 */
[C---:B------:R-:W-:Y:S02]  /*5b90*/  FFMA.FTZ R122, R91.reuse, R121, R122 ;  /* 0x000000795b7a7223 */ /* 0x040fe4000001007a */
[----:B------:R-:W-:-:S02]  /*5ba0*/  FMUL.FTZ R81, R91, R80 ;  /* 0x000000505b517220 */ /* 0x000fc40000410000 */
[C---:B------:R-:W-:Y:S02]  /*5bb0*/  FFMA.FTZ R82, R90.reuse, R83, R100 ;  /* 0x000000535a527223 */ /* 0x040fe40000010064 */
[----:B------:R-:W-:Y:S02]  /*5bc0*/  FFMA.FTZ R123, R90, R122, R123 ;  /* 0x0000007a5a7b7223 */ /* 0x000fe4000001007b */
[C---:B------:R-:W-:Y:S02]  /*5bd0*/  FMUL.FTZ R80, R92.reuse, R81 ;  /* 0x000000515c507220 */ /* 0x040fe40000410000 */
[----:B------:R-:W-:Y:S02]  /*5be0*/  IMAD.U32 R81, RZ, RZ, UR26 ;  /* 0x0000001aff517e24 */ /* 0x000fe4000f8e00ff */
[----:B------:R-:W-:Y:S02]  /*5bf0*/  FFMA.FTZ R83, R91, R82, R99 ;  /* 0x000000525b537223 */ /* 0x000fe40000010063 */
[----:B------:R-:W-:Y:S01]  /*5c00*/  FFMA.FTZ R124, R89, R123, R124 ;  /* 0x0000007b597c7223 */ /* 0x000fe2000001007c */
[----:B------:R-:W-:Y:S01]  /*5c10*/  ISETP.GE.OR P0, PT, R81, c[0x0][0x174], P0 ;  /* 0x00005d0051007a0c */ /* 0x000fe20000706670 */
[----:B------:R-:W-:-:S02]  /*5c20*/  FFMA.FTZ R82, R92, R83, R98 ;  /* 0x000000535c527223 */ /* 0x000fc40000010062 */
[----:B------:R-:W-:Y:S02]  /*5c30*/  FFMA.FTZ R125, R88, R124, R125 ;  /* 0x0000007c587d7223 */ /* 0x000fe4000001007d */
[C---:B------:R-:W-:Y:S01]  /*5c40*/  FMUL.FTZ R81, R93.reuse, R80 ;  /* 0x000000505d517220 */ /* 0x040fe20000410000 */
[----:B------:R-:W-:Y:S01]  /*5c50*/  MOV R80, 0x3f800000 ;  /* 0x3f80000000507802 */ /* 0x000fe20000000f00 */
[----:B------:R-:W-:Y:S02]  /*5c60*/  FFMA.FTZ R83, R93, R82, R97 ;  /* 0x000000525d537223 */ /* 0x000fe40000010061 */
[----:B------:R-:W-:Y:S02]  /*5c70*/  FFMA.FTZ R126, R79, R125, R126 ;  /* 0x0000007d4f7e7223 */ /* 0x000fe4000001007e */
[----:B------:R-:W-:Y:S01]  /*5c80*/  FMUL.FTZ R82, R94, R81 ;  /* 0x000000515e527220 */ /* 0x000fe20000410000 */
[----:B------:R-:W-:Y:S01]  /*5c90*/  HFMA2.MMA R81, -RZ, RZ, 0, 0 ;  /* 0x00000000ff517435 */ /* 0x000fe200000001ff */
[----:B------:R-:W-:-:S02]  /*5ca0*/  FFMA.FTZ R127, R78, R126, R127 ;  /* 0x0000007e4e7f7223 */ /* 0x000fc4000001007f */
[----:B------:R-:W-:Y:S02]  /*5cb0*/  FFMA.FTZ R83, R94, R83, R96 ;  /* 0x000000535e537223 */ /* 0x000fe40000010060 */
[----:B------:R-:W-:-:S04]  /*5cc0*/  FFMA.FTZ R128, R77, R127, R128 ;  /* 0x0000007f4d807223 */ /* 0x000fc80000010080 */
[----:B------:R-:W-:Y:S01]  /*5cd0*/  FFMA.FTZ R129, R76, R128, R129 ;  /* 0x000000804c817223 */ /* 0x000fe20000010081 */
[----:B------:R0:W1:Y:S01]  /*5ce0*/  @!P0 LDS.64 R80, [R84.X8+0x24e0] ;  /* 0x0024e00054508984 */ /* 0x0000620000008a00 */
[----:B------:R-:W-:Y:S02]  /*5cf0*/  ISETP.GT.U32.AND P0, PT, R142, 0x1f, PT ;  /* 0x0000001f8e00780c */ /* 0x000fe40003f04070 */
[----:B------:R-:W-:Y:S01]  /*5d00*/  FFMA.FTZ R130, R73, R129, R130 ;  /* 0x0000008149827223 */ /* 0x000fe20000010082 */
[----:B------:R0:W-:Y:S03]  /*5d10*/  STS.64 [R143.X8+0x15e0], R82 ;  /* 0x0015e0528f007388 */ /* 0x0001e60000008a00 */
[----:B------:R-:W-:-:S04]  /*5d20*/  FFMA.FTZ R131, R43, R130, R131 ;  /* 0x000000822b837223 */ /* 0x000fc80000010083 */
[----:B------:R-:W-:-:S04]  /*5d30*/  FFMA.FTZ R132, R42, R131, R132 ;  /* 0x000000832a847223 */ /* 0x000fc80000010084 */
[----:B------:R-:W-:Y:S01]  /*5d40*/  FFMA.FTZ R133, R41, R132, R133 ;  /* 0x0000008429857223 */ /* 0x000fe20000010085 */
[----:B------:R-:W-:Y:S06]  /*5d50*/  BAR.SYNC.DEFER_BLOCKING 0x0 ;  /* 0x0000000000007b1d */ /* 0x000fec0000010000 */
[----:B------:R-:W-:Y:S05]  /*5d60*/  @P0 BRA `(.L_x_121) ;  /* 0x0000041000000947 */ /* 0x000fea0003800000 */
[----:B0-----:R-:W-:-:S05]  /*5d70*/  IMAD R87, R142, 0x28, RZ ;  /* 0x000000288e577824 */ /* 0x001fca00078e02ff */
[----:B------:R-:W-:Y:S04]  /*5d80*/  LDS.64 R82, [R87+0x15f0] ;  /* 0x0015f00057527984 */ /* 0x000fe80000000a00 */
[----:B------:R-:W0:Y:S02]  /*5d90*/  LDS.64 R84, [R87+0x15f8] ;  /* 0x0015f80057547984 */ /* 0x000e240000000a00 */
[C---:B0-----:R-:W-:Y:S02]  /*5da0*/  FFMA.FTZ R85, R82.reuse, R85, R83 ;  /* 0x0000005552557223 */ /* 0x041fe40000010053 */
[----:B------:R-:W-:Y:S02]  /*5db0*/  FMUL.FTZ R159, R82, R84 ;  /* 0x00000054529f7220 */ /* 0x000fe40000410000 */
[----:B------:R-:W0:Y:S02]  /*5dc0*/  LDS.64 R82, [R87+0x15e8] ;  /* 0x0015e80057527984 */ /* 0x000e240000000a00 */
[----:B0-----:R-:W-:-:S02]  /*5dd0*/  FFMA.FTZ R83, R82, R85, R83 ;  /* 0x0000005552537223 */ /* 0x001fc40000010053 */
[----:B------:R-:W0:Y:S01]  /*5de0*/  LDS.64 R84, [R87+0x15e0] ;  /* 0x0015e00057547984 */ /* 0x000e220000000a00 */
[----:B------:R-:W-:Y:S01]  /*5df0*/  FMUL.FTZ R159, R82, R159 ;  /* 0x0000009f529f7220 */ /* 0x000fe20000410000 */
[----:B------:R-:W-:-:S04]  /*5e00*/  LOP3.LUT R82, R142, 0x1f, RZ, 0xc0, !PT ;  /* 0x0000001f8e527812 */ /* 0x000fc800078ec0ff */
[C---:B------:R-:W-:Y:S02]  /*5e10*/  ISETP.GE.U32.AND P0, PT, R82.reuse, 0x10, PT ;  /* 0x000000105200780c */ /* 0x040fe40003f06070 */
[C---:B------:R-:W-:Y:S02]  /*5e20*/  ISETP.GE.U32.AND P1, PT, R82.reuse, 0x18, PT ;  /* 0x000000185200780c */ /* 0x040fe40003f26070 */
[C---:B------:R-:W-:Y:S02]  /*5e30*/  ISETP.GE.U32.AND P2, PT, R82.reuse, 0x1c, PT ;  /* 0x0000001c5200780c */ /* 0x040fe40003f46070 */
[C---:B------:R-:W-:Y:S02]  /*5e40*/  ISETP.GE.U32.AND P3, PT, R82.reuse, 0x1e, PT ;  /* 0x0000001e5200780c */ /* 0x040fe40003f66070 */
[----:B------:R-:W-:Y:S01]  /*5e50*/  ISETP.NE.AND P4, PT, R82, 0x1f, PT ;  /* 0x0000001f5200780c */ /* 0x000fe20003f85270 */
[C---:B0-----:R-:W-:Y:S02]  /*5e60*/  FFMA.FTZ R85, R84.reuse, R83, R85 ;  /* 0x0000005354557223 */ /* 0x041fe40000010055 */
[----:B------:R-:W-:Y:S01]  /*5e70*/  FMUL.FTZ R86, R84, R159 ;  /* 0x0000009f54567220 */ /* 0x000fe20000410000 */
[----:B------:R-:W-:Y:S07]  /*5e80*/  BRA.DIV ~URZ, `(.L_x_122) ;  /* 0x000043e27f007947 */ /* 0x000fee000b800000 */
[----:B------:R0:W2:Y:S02]  /*5e90*/  SHFL.DOWN PT, R87, R86, 0x1, 0x1f ;  /* 0x08201f0056577f89 */ /* 0x0000a400000e0000 */
.L_x_142:
[----:B------:R-:W-:Y:S05]  /*5ea0*/  BRA.DIV ~URZ, `(.L_x_123) ;  /* 0x000044227f007947 */ /* 0x000fea000b800000 */
[----:B------:R-:W3:Y:S04]  /*5eb0*/  SHFL.DOWN PT, R82, R85, 0x1, 0x1f ;  /* 0x08201f0055527f89 */ /* 0x000ee800000e0000 */
[----:B-1----:R-:W-:Y:S01]  /*5ec0*/  SHFL.IDX PT, R159, R80, RZ, 0x1f ;  /* 0x00001fff509f7589 */ /* 0x002fe200000e0000 */
[----:B---3--:R-:W-:-:S02]  /*5ed0*/  @P4 FFMA.FTZ R85, R86, R82, R85 ;  /* 0x0000005256554223 */ /* 0x008fc40000010055 */
[----:B0-2---:R-:W-:-:S03]  /*5ee0*/  @P4 FMUL.FTZ R86, R86, R87 ;  /* 0x0000005756564220 */ /* 0x005fc60000410000 */
        /* <DEDUP_REMOVED lines=19> */
[----:B------:R-:W4:Y:S04]  /*6020*/  SHFL.DOWN PT, R86, R86, 0x1, 0x1f ;  /* 0x08201f0056567f89 */ /* 0x000f2800000e0000 */
[----:B------:R0:W0:Y:S02]  /*6030*/  SHFL.IDX PT, R83, R81, RZ, 0x1f ;  /* 0x00001fff51537589 */ /* 0x00002400000e0000 */
.L_x_143:
[----:B------:R-:W-:Y:S01]  /*6040*/  ISETP.NE.AND P0, PT, R142, 0x1f, PT ;  /* 0x0000001f8e00780c */ /* 0x000fe20003f05270 */
[----:B01-3--:R-:W-:-:S02]  /*6050*/  FFMA.FTZ R81, R81, R85, R156 ;  /* 0x0000005551517223 */ /* 0x00bfc4000001009c */
[----:B------:R-:W-:Y:S02]  /*6060*/  IMAD R156, R142, 0x28, RZ ;  /* 0x000000288e9c7824 */ /* 0x000fe400078e02ff */
[----:B------:R-:W-:Y:S02]  /*6070*/  FMUL.FTZ R80, R80, R85 ;  /* 0x0000005550507220 */ /* 0x000fe40000410000 */
[----:B------:R-:W-:Y:S01]  /*6080*/  IMAD.MOV.U32 R82, RZ, RZ, R159 ;  /* 0x000000ffff527224 */ /* 0x000fe200078e009f */
[----:B------:R-:W0:Y:S05]  /*6090*/  LDS.64 R84, [R156+0x15f8] ;  /* 0x0015f8009c547984 */ /* 0x000e2a0000000a00 */
[----:B--2-4-:R-:W-:-:S02]  /*60a0*/  @P0 FFMA.FTZ R83, R83, R86, R87 ;  /* 0x0000005653530223 */ /* 0x014fc40000010057 */
[----:B------:R-:W-:Y:S02]  /*60b0*/  @P0 FMUL.FTZ R82, R82, R86 ;  /* 0x0000005652520220 */ /* 0x000fe40000410000 */
[----:B------:R-:W1:Y:S04]  /*60c0*/  LDS.64 R86, [R156+0x15f0] ;  /* 0x0015f0009c567984 */ /* 0x000e680000000a00 */
[----:B------:R-:W-:Y:S01]  /*60d0*/  STS.64 [R156+0x15f8], R82 ;  /* 0x0015f8529c007388 */ /* 0x000fe20000000a00 */
[C---:B0-----:R-:W-:Y:S02]  /*60e0*/  FFMA.FTZ R85, R84.reuse, R83, R85 ;  /* 0x0000005354557223 */ /* 0x041fe40000010055 */
[----:B------:R-:W-:-:S05]  /*60f0*/  FMUL.FTZ R84, R84, R82 ;  /* 0x0000005254547220 */ /* 0x000fca0000410000 */
[----:B------:R-:W-:Y:S01]  /*6100*/  STS.64 [R156+0x15f0], R84 ;  /* 0x0015f0549c007388 */ /* 0x000fe20000000a00 */
[C---:B-1----:R-:W-:Y:S02]  /*6110*/  FFMA.FTZ R87, R86.reuse, R85, R87 ;  /* 0x0000005556577223 */ /* 0x042fe40000010057 */
[----:B------:R-:W-:Y:S02]  /*6120*/  FMUL.FTZ R86, R86, R84 ;  /* 0x0000005456567220 */ /* 0x000fe40000410000 */
[----:B------:R-:W0:Y:S04]  /*6130*/  LDS.64 R84, [R156+0x15e8] ;  /* 0x0015e8009c547984 */ /* 0x000e280000000a00 */
[----:B------:R1:W-:Y:S01]  /*6140*/  STS.64 [R156+0x15e8], R86 ;  /* 0x0015e8569c007388 */ /* 0x0003e20000000a00 */
[----:B0-----:R-:W-:-:S02]  /*6150*/  FFMA.FTZ R85, R84, R87, R85 ;  /* 0x0000005754557223 */ /* 0x001fc40000010055 */
[----:B------:R-:W-:-:S05]  /*6160*/  FMUL.FTZ R84, R84, R86 ;  /* 0x0000005654547220 */ /* 0x000fca0000410000 */
[----:B------:R1:W-:Y:S02]  /*6170*/  STS.64 [R156+0x15e0], R84 ;  /* 0x0015e0549c007388 */ /* 0x0003e40000000a00 */
.L_x_121:
[----:B0-----:R-:W-:Y:S05]  /*6180*/  BSYNC B0 ;  /* 0x0000000000007941 */ /* 0x001fea0003800000 */
.L_x_120:
[----:B------:R-:W-:Y:S01]  /*6190*/  WARPSYNC 0xffffffff ;  /* 0xffffffff00007948 */ /* 0x000fe20003800000 */
[----:B------:R-:W-:Y:S01]  /*61a0*/  BAR.SYNC.DEFER_BLOCKING 0x0 ;  /* 0x0000000000007b1d */ /* 0x000fe20000010000 */
[----:B------:R-:W-:Y:S01]  /*61b0*/  FFMA.FTZ R82, R54, R134, RZ ;  /* 0x0000008636527223 */ /* 0x000fe200000100ff */
[----:B------:R-:W-:Y:S02]  /*61c0*/  ISETP.NE.AND P2, PT, R142, RZ, PT ;  /* 0x000000ff8e00720c */ /* 0x000fe40003f45270 */
[----:B-1----:R-:W-:Y:S01]  /*61d0*/  PRMT R84, RZ, 0x5410, R61 ;  /* 0x00005410ff547816 */ /* 0x002fe2000000003d */
[----:B------:R-:W-:Y:S01]  /*61e0*/  FFMA.FTZ R82, R53, R137, R82 ;  /* 0x0000008935527223 */ /* 0x000fe20000010052 */
[----:B------:R-:W-:Y:S01]  /*61f0*/  MOV R85, UR7 ;  /* 0x0000000700557c02 */ /* 0x000fe20008000f00 */
[----:B------:R-:W-:Y:S01]  /*6200*/  BSSY B0, `(.L_x_124) ;  /* 0x00000e1000007945 */ /* 0x000fe20003800000 */
[----:B------:R-:W-:Y:S01]  /*6210*/  PRMT R156, RZ, 0x5410, R59 ;  /* 0x00005410ff9c7816 */ /* 0x000fe2000000003b */
[----:B------:R-:W-:Y:S01]  /*6220*/  FFMA.FTZ R82, R52, R141, R82 ;  /* 0x0000008d34527223 */ /* 0x000fe20000010052 */
[----:B------:R-:W-:-:S02]  /*6230*/  ISETP.GT.AND P0, PT, R145, 0x1e, PT ;  /* 0x0000001e9100780c */ /* 0x000fc40003f04270 */
[----:B------:R-:W-:Y:S01]  /*6240*/  ISETP.GT.AND P1, PT, R145, 0x1d, PT ;  /* 0x0000001d9100780c */ /* 0x000fe20003f24270 */
[----:B------:R-:W0:Y:S04]  /*6250*/  LDS R143, [R143.X8+0x15e4] ;  /* 0x0015e4008f8f7984 */ /* 0x000e280000008800 */
[----:B------:R1:W-:Y:S02]  /*6260*/  @!P2 STS.64 [R85.X8+0x24e0], R80 ;  /* 0x0024e0505500a388 */ /* 0x0003e40000008a00 */
[----:B-1----:R-:W-:Y:S02]  /*6270*/  PRMT R80, RZ, 0x5410, R69 ;  /* 0x00005410ff507816 */ /* 0x002fe40000000045 */
[----:B------:R-:W-:-:S03]  /*6280*/  PRMT R81, RZ, 0x5410, R68 ;  /* 0x00005410ff517816 */ /* 0x000fc60000000044 */
[----:B------:R-:W-:Y:S02]  /*6290*/  FFMA.FTZ R137, R80, -R45, R137 ;  /* 0x8000002d50897223 */ /* 0x000fe40000010089 */
[----:B------:R-:W-:Y:S02]  /*62a0*/  FFMA.FTZ R141, R81, -R44, R141 ;  /* 0x8000002c518d7223 */ /* 0x000fe4000001008d */
[----:B0-----:R-:W-:-:S04]  /*62b0*/  FFMA.FTZ R40, R143, R40, R111 ;  /* 0x000000288f287223 */ /* 0x001fc8000001006f */
        /* <DEDUP_REMOVED lines=10> */
[----:B------:R-:W-:Y:S01]  /*6360*/  FFMA.FTZ R77, R77, R76, R105 ;  /* 0x0000004c4d4d7223 */ /* 0x000fe20000010069 */
[----:B------:R-:W-:Y:S01]  /*6370*/  PRMT R105, RZ, 0x5410, R62 ;  /* 0x00005410ff697816 */ /* 0x000fe2000000003e */
[----:B------:R-:W-:-:S02]  /*6380*/  FFMA.FTZ R43, R36, R126, R43 ;  /* 0x0000007e242b7223 */ /* 0x000fc4000001002b */
[----:B------:R-:W-:Y:S01]  /*6390*/  FFMA.FTZ R78, R78, R77, R104 ;  /* 0x0000004d4e4e7223 */ /* 0x000fe20000010068 */
[----:B------:R-:W-:Y:S01]  /*63a0*/  PRMT R104, RZ, 0x5410, R63 ;  /* 0x00005410ff687816 */ /* 0x000fe2000000003f */
[----:B------:R-:W-:Y:S02]  /*63b0*/  FFMA.FTZ R41, R84, -R29, R127 ;  /* 0x8000001d54297223 */ /* 0x000fe4000001007f */
[----:B------:R-:W-:Y:S02]  /*63c0*/  FFMA.FTZ R79, R79, R78, R103 ;  /* 0x0000004e4f4f7223 */ /* 0x000fe40000010067 */
[----:B------:R-:W-:Y:S01]  /*63d0*/  FFMA.FTZ R127, R34, R127, R43 ;  /* 0x0000007f227f7223 */ /* 0x000fe2000001002b */
[----:B------:R-:W-:Y:S01]  /*63e0*/  PRMT R43, RZ, 0x5410, R70 ;  /* 0x00005410ff2b7816 */ /* 0x000fe20000000046 */
[----:B------:R-:W-:Y:S02]  /*63f0*/  FFMA.FTZ R88, R88, R79, R102 ;  /* 0x0000004f58587223 */ /* 0x000fe40000010066 */
[----:B------:R-:W-:-:S02]  /*6400*/  FMUL.FTZ R82, R95, R77 ;  /* 0x0000004d5f527220 */ /* 0x000fc40000410000 */
[----:B------:R-:W-:Y:S01]  /*6410*/  FFMA.FTZ R89, R89, R88, R101 ;  /* 0x0000005859597223 */ /* 0x000fe20000010065 */
[----:B------:R-:W-:Y:S01]  /*6420*/  PRMT R101, RZ, 0x5410, R64 ;  /* 0x00005410ff657816 */ /* 0x000fe20000000040 */
[----:B------:R-:W-:Y:S02]  /*6430*/  FMUL.FTZ R82, R41, R82 ;  /* 0x0000005229527220 */ /* 0x000fe40000410000 */
[----:B------:R-:W-:Y:S02]  /*6440*/  FFMA.FTZ R90, R90, R89, R100 ;  /* 0x000000595a5a7223 */ /* 0x000fe40000010064 */
[----:B------:R-:W-:Y:S02]  /*6450*/  FFMA.FTZ R134, R43, -R46, R134 ;  /* 0x8000002e2b867223 */ /* 0x000fe40000010086 */
[----:B------:R-:W-:Y:S02]  /*6460*/  FFMA.FTZ R91, R91, R90, R99 ;  /* 0x0000005a5b5b7223 */ /* 0x000fe40000010063 */
[----:B------:R-:W-:-:S02]  /*6470*/  FFMA.FTZ R84, R84, R77, R82 ;  /* 0x0000004d54547223 */ /* 0x000fc40000010052 */
[----:B------:R-:W-:Y:S02]  /*6480*/  FFMA.FTZ R92, R92, R91, R98 ;  /* 0x0000005b5c5c7223 */ /* 0x000fe40000010062 */
[----:B------:R-:W-:Y:S02]  /*6490*/  FMUL.FTZ R87, R91, R39 ;  /* 0x000000275b577220 */ /* 0x000fe40000410000 */
[----:B------:R-:W-:Y:S01]  /*64a0*/  FFMA.FTZ R93, R93, R92, R97 ;  /* 0x0000005c5d5d7223 */ /* 0x000fe20000010061 */
[----:B------:R-:W-:Y:S01]  /*64b0*/  PRMT R97, RZ, 0x5410, R66 ;  /* 0x00005410ff617816 */ /* 0x000fe20000000042 */
[----:B------:R-:W-:Y:S02]  /*64c0*/  FMUL.FTZ R85, R92, R44 ;  /* 0x0000002c5c557220 */ /* 0x000fe40000410000 */
[----:B------:R-:W-:Y:S02]  /*64d0*/  FFMA.FTZ R94, R94, R93, R96 ;  /* 0x0000005d5e5e7223 */ /* 0x000fe40000010060 */
[----:B------:R-:W-:-:S02]  /*64e0*/  FMUL.FTZ R82, R93, R45 ;  /* 0x0000002d5d527220 */ /* 0x000fc40000410000 */
[----:B------:R-:W-:Y:S02]  /*64f0*/  FMUL.FTZ R83, R94, R46 ;  /* 0x0000002e5e537220 */ /* 0x000fe40000410000 */
[----:B------:R-:W-:Y:S02]  /*6500*/  FFMA.FTZ R99, R97, -R38, R122 ;  /* 0x8000002661637223 */ /* 0x000fe4000001007a */
[----:B------:R-:W-:Y:S02]  /*6510*/  FFMA.FTZ R86, R83, R134, RZ ;  /* 0x0000008653567223 */ /* 0x000fe400000100ff */
[----:B------:R-:W-:Y:S02]  /*6520*/  FFMA.FTZ R124, R101, -R35, R124 ;  /* 0x80000023657c7223 */ /* 0x000fe4000001007c */
[----:B------:R-:W-:Y:S01]  /*6530*/  FFMA.FTZ R98, R82, R137, R86 ;  /* 0x0000008952627223 */ /* 0x000fe20000010056 */
[----:B------:R-:W-:Y:S01]  /*6540*/  PRMT R86, RZ, 0x5410, R67 ;  /* 0x00005410ff567816 */ /* 0x000fe20000000043 */
[----:B------:R-:W-:-:S02]  /*6550*/  FFMA.FTZ R125, R104, -R33, R125 ;  /* 0x80000021687d7223 */ /* 0x000fc4000001007d */
[----:B------:R-:W-:Y:S01]  /*6560*/  FFMA.FTZ R100, R85, R141, R98 ;  /* 0x0000008d55647223 */ /* 0x000fe20000010062 */
[----:B------:R-:W-:Y:S01]  /*6570*/  PRMT R98, RZ, 0x5410, R65 ;  /* 0x00005410ff627816 */ /* 0x000fe20000000041 */
[----:B------:R-:W-:Y:S01]  /*6580*/  FFMA.FTZ R96, R86, -R39, R121 ;  /* 0x8000002756607223 */ /* 0x000fe20000010079 */
[----:B------:R-:W-:Y:S01]  /*6590*/  PRMT R121, RZ, 0x5410, R60 ;  /* 0x00005410ff797816 */ /* 0x000fe2000000003c */
[----:B------:R-:W-:Y:S02]  /*65a0*/  FFMA.FTZ R127, R32, R128, R127 ;  /* 0x00000080207f7223 */ /* 0x000fe4000001007f */
[----:B------:R-:W-:Y:S02]  /*65b0*/  FFMA.FTZ R102, R87, R96, R100 ;  /* 0x0000006057667223 */ /* 0x000fe40000010064 */
[----:B------:R-:W-:Y:S02]  /*65c0*/  FMUL.FTZ R100, R90, R38 ;  /* 0x000000265a647220 */ /* 0x000fe40000410000 */
[----:B------:R-:W-:-:S02]  /*65d0*/  FFMA.FTZ R123, R98, -R37, R123 ;  /* 0x80000025627b7223 */ /* 0x000fc4000001007b */
[----:B------:R-:W-:Y:S02]  /*65e0*/  FFMA.FTZ R103, R100, R99, R102 ;  /* 0x0000006364677223 */ /* 0x000fe40000010066 */
[----:B------:R-:W-:Y:S02]  /*65f0*/  FMUL.FTZ R102, R89, R37 ;  /* 0x0000002559667220 */ /* 0x000fe40000410000 */
[----:B------:R-:W-:Y:S02]  /*6600*/  FFMA.FTZ R111, R121, -R27, R128 ;  /* 0x8000001b796f7223 */ /* 0x000fe40000010080 */
[----:B------:R-:W-:Y:S02]  /*6610*/  FFMA.FTZ R106, R102, R123, R103 ;  /* 0x0000007b666a7223 */ /* 0x000fe40000010067 */
[----:B------:R-:W-:Y:S02]  /*6620*/  FMUL.FTZ R103, R88, R35 ;  /* 0x0000002358677220 */ /* 0x000fe40000410000 */
[----:B------:R-:W-:-:S02]  /*6630*/  FMUL.FTZ R128, R95, R76 ;  /* 0x0000004c5f807220 */ /* 0x000fc40000410000 */
[----:B------:R-:W-:Y:S02]  /*6640*/  FFMA.FTZ R107, R103, R124, R106 ;  /* 0x0000007c676b7223 */ /* 0x000fe4000001006a */
[----:B------:R-:W-:Y:S02]  /*6650*/  FMUL.FTZ R106, R79, R33 ;  /* 0x000000214f6a7220 */ /* 0x000fe40000410000 */
[----:B------:R-:W-:Y:S02]  /*6660*/  FFMA.FTZ R126, R105, -R31, R126 ;  /* 0x8000001f697e7223 */ /* 0x000fe4000001007e */
[----:B------:R-:W-:Y:S02]  /*6670*/  FFMA.FTZ R122, R106, R125, R107 ;  /* 0x0000007d6a7a7223 */ /* 0x000fe4000001006b */
[----:B------:R-:W-:Y:S02]  /*6680*/  FMUL.FTZ R107, R78, R31 ;  /* 0x0000001f4e6b7220 */ /* 0x000fe40000410000 */
[----:B------:R-:W-:-:S02]  /*6690*/  FMUL.FTZ R109, R77, R29 ;  /* 0x0000001d4d6d7220 */ /* 0x000fc40000410000 */
[----:B------:R-:W-:Y:S02]  /*66a0*/  FMUL.FTZ R77, R111, R128 ;  /* 0x000000806f4d7220 */ /* 0x000fe40000410000 */
[----:B------:R-:W-:Y:S02]  /*66b0*/  FFMA.FTZ R122, R107, R126, R122 ;  /* 0x0000007e6b7a7223 */ /* 0x000fe4000001007a */
[----:B------:R-:W-:Y:S02]  /*66c0*/  FFMA.FTZ R77, R121, R76, R77 ;  /* 0x0000004c794d7223 */ /* 0x000fe4000001004d */
[----:B------:R-:W-:Y:S02]  /*66d0*/  FFMA.FTZ R121, R109, R41, R122 ;  /* 0x000000296d797223 */ /* 0x000fe4000001007a */
[----:B------:R-:W-:Y:S02]  /*66e0*/  FFMA.FTZ R128, R156, -R25, R129 ;  /* 0x800000199c807223 */ /* 0x000fe40000010081 */
[----:B------:R-:W-:-:S02]  /*66f0*/  FMUL.FTZ R41, R95, R73 ;  /* 0x000000495f297220 */ /* 0x000fc40000410000 */
[----:B------:R-:W-:Y:S02]  /*6700*/  FFMA.FTZ R143, R30, R129, R127 ;  /* 0x000000811e8f7223 */ /* 0x000fe4000001007f */
[----:B------:R-:W-:Y:S02]  /*6710*/  FMUL.FTZ R122, R128, R41 ;  /* 0x00000029807a7220 */ /* 0x000fe40000410000 */
[----:B------:R-:W-:Y:S02]  /*6720*/  FMUL.FTZ R76, R76, R27 ;  /* 0x0000001b4c4c7220 */ /* 0x000fe40000410000 */
[----:B------:R-:W-:Y:S01]  /*6730*/  FFMA.FTZ R41, R156, R73, R122 ;  /* 0x000000499c297223 */ /* 0x000fe2000001007a */
[----:B------:R-:W-:Y:S01]  /*6740*/  PRMT R122, RZ, 0x5410, R58 ;  /* 0x00005410ff7a7816 */ /* 0x000fe2000000003a */
[----:B------:R-:W-:Y:S02]  /*6750*/  FFMA.FTZ R143, R28, R130, R143 ;  /* 0x000000821c8f7223 */ /* 0x000fe4000001008f */
[----:B------:R-:W-:Y:S01]  /*6760*/  FFMA.FTZ R127, R76, R111, R121 ;  /* 0x0000006f4c7f7223 */ /* 0x000fe20000010079 */
[----:B------:R-:W-:Y:S01]  /*6770*/  PRMT R121, RZ, 0x5410, R57 ;  /* 0x00005410ff797816 */ /* 0x000fe20000000039 */
[----:B------:R-:W-:-:S02]  /*6780*/  FFMA.FTZ R130, R122, -R23, R130 ;  /* 0x800000177a827223 */ /* 0x000fc40000010082 */
[----:B------:R-:W-:Y:S02]  /*6790*/  FMUL.FTZ R111, R95, R108 ;  /* 0x0000006c5f6f7220 */ /* 0x000fe40000410000 */
[----:B------:R-:W-:Y:S02]  /*67a0*/  FFMA.FTZ R143, R26, R131, R143 ;  /* 0x000000831a8f7223 */ /* 0x000fe4000001008f */
[----:B------:R-:W-:Y:S02]  /*67b0*/  FMUL.FTZ R73, R73, R25 ;  /* 0x0000001949497220 */ /* 0x000fe40000410000 */
[----:B------:R-:W-:Y:S02]  /*67c0*/  FMUL.FTZ R111, R130, R111 ;  /* 0x0000006f826f7220 */ /* 0x000fe40000410000 */
[----:B------:R-:W-:Y:S02]  /*67d0*/  FFMA.FTZ R143, R24, R132, R143 ;  /* 0x00000084188f7223 */ /* 0x000fe4000001008f */
[----:B------:R-:W-:-:S02]  /*67e0*/  FFMA.FTZ R127, R73, R128, R127 ;  /* 0x00000080497f7223 */ /* 0x000fc4000001007f */
[----:B------:R-:W-:Y:S02]  /*67f0*/  FFMA.FTZ R122, R122, R108, R111 ;  /* 0x0000006c7a7a7223 */ /* 0x000fe4000001006f */
[----:B------:R-:W-:Y:S02]  /*6800*/  FMUL.FTZ R128, R95, R42 ;  /* 0x0000002a5f807220 */ /* 0x000fe40000410000 */
[----:B------:R-:W-:Y:S02]  /*6810*/  FFMA.FTZ R131, R121, -R20, R131 ;  /* 0x8000001479837223 */ /* 0x000fe40000010083 */
[----:B------:R-:W-:Y:S02]  /*6820*/  FFMA.FTZ R111, R22, R133, R143 ;  /* 0x00000085166f7223 */ /* 0x000fe4000001008f */
[----:B------:R-:W-:Y:S02]  /*6830*/  FMUL.FTZ R129, R131, R128 ;  /* 0x0000008083817220 */ /* 0x000fe40000410000 */
[----:B------:R-:W-:Y:S01]  /*6840*/  FMUL.FTZ R108, R108, R23 ;  /* 0x000000176c6c7220 */ /* 0x000fe20000410000 */
[----:B------:R-:W0:Y:S01]  /*6850*/  SHFL.DOWN PT, R128, R111, 0x1, 0x1f ;  /* 0x08201f006f807f89 */ /* 0x000e2200000e0000 */
[----:B------:R-:W-:-:S02]  /*6860*/  FFMA.FTZ R121, R121, R42, R129 ;  /* 0x0000002a79797223 */ /* 0x000fc40000010081 */
[----:B------:R-:W-:Y:S01]  /*6870*/  FFMA.FTZ R127, R108, R130, R127 ;  /* 0x000000826c7f7223 */ /* 0x000fe2000001007f */
[----:B------:R-:W-:Y:S01]  /*6880*/  PRMT R130, RZ, 0x5410, R56 ;  /* 0x00005410ff827816 */ /* 0x000fe20000000038 */
[----:B------:R-:W-:Y:S02]  /*6890*/  FMUL.FTZ R129, R95, R110 ;  /* 0x0000006e5f817220 */ /* 0x000fe40000410000 */
[----:B------:R-:W-:Y:S02]  /*68a0*/  FMUL.FTZ R42, R42, R20 ;  /* 0x000000142a2a7220 */ /* 0x000fe40000410000 */
[----:B------:R-:W-:Y:S02]  /*68b0*/  FFMA.FTZ R132, R130, -R15, R132 ;  /* 0x8000000f82847223 */ /* 0x000fe40000010084 */
[----:B------:R-:W-:Y:S02]  /*68c0*/  FFMA.FTZ R131, R42, R131, R127 ;  /* 0x000000832a837223 */ /* 0x000fe4000001007f */
[----:B------:R-:W-:-:S02]  /*68d0*/  FMUL.FTZ R129, R132, R129 ;  /* 0x0000008184817220 */ /* 0x000fc40000410000 */
[----:B------:R-:W-:Y:S02]  /*68e0*/  FMUL.FTZ R127, R110, R15 ;  /* 0x0000000f6e7f7220 */ /* 0x000fe40000410000 */
[----:B------:R-:W-:Y:S01]  /*68f0*/  FFMA.FTZ R130, R130, R110, R129 ;  /* 0x0000006e82827223 */ /* 0x000fe20000010081 */
[----:B------:R-:W-:Y:S01]  /*6900*/  PRMT R129, RZ, 0x5410, R55 ;  /* 0x00005410ff817816 */ /* 0x000fe20000000037 */
[----:B------:R-:W-:Y:S02]  /*6910*/  FFMA.FTZ R110, R127, R132, R131 ;  /* 0x000000847f6e7223 */ /* 0x000fe40000010083 */
[----:B------:R-:W-:Y:S02]  /*6920*/  FMUL.FTZ R131, R40, R10 ;  /* 0x0000000a28837220 */ /* 0x000fe40000410000 */
[----:B------:R-:W-:Y:S02]  /*6930*/  FADD.FTZ R117, R107, R117 ;  /* 0x000000756b757221 */ /* 0x000fe40000010000 */
[----:B0-----:R-:W-:-:S02]  /*6940*/  @!P0 FADD.FTZ R111, R111, R128 ;  /* 0x000000806f6f8221 */ /* 0x001fc40000010000 */
[----:B------:R-:W-:Y:S02]  /*6950*/  FFMA.FTZ R128, R129, -R10, R133 ;  /* 0x8000000a81807223 */ /* 0x000fe40000010085 */
[----:B------:R-:W-:Y:S01]  /*6960*/  FADD.FTZ R16, R41, R16 ;  /* 0x0000001029107221 */ /* 0x000fe20000010000 */
[----:B------:R-:W0:Y:S01]  /*6970*/  SHFL.DOWN PT, R132, R111, 0x2, 0x1f ;  /* 0x08401f006f847f89 */ /* 0x000e2200000e0000 */
[----:B------:R-:W-:Y:S02]  /*6980*/  FFMA.FTZ R110, R131, R128, R110 ;  /* 0x00000080836e7223 */ /* 0x000fe4000001006e */
[----:B------:R-:W-:Y:S02]  /*6990*/  FMUL.FTZ R41, R95, R88 ;  /* 0x000000585f297220 */ /* 0x000fe40000410000 */
[----:B------:R-:W-:Y:S01]  /*69a0*/  FADD.FTZ R114, R73, R114 ;  /* 0x0000007249727221 */ /* 0x000fe20000010000 */
[----:B------:R-:W1:Y:S01]  /*69b0*/  SHFL.DOWN PT, R133, R110, 0x1, 0x1f ;  /* 0x08201f006e857f89 */ /* 0x000e6200000e0000 */
[----:B------:R-:W-:-:S02]  /*69c0*/  FMUL.FTZ R41, R124, R41 ;  /* 0x000000297c297220 */ /* 0x000fc40000410000 */
[----:B------:R-:W-:Y:S02]  /*69d0*/  FMUL.FTZ R73, R95, R78 ;  /* 0x0000004e5f497220 */ /* 0x000fe40000410000 */
[----:B------:R-:W-:Y:S02]  /*69e0*/  FFMA.FTZ R88, R101, R88, R41 ;  /* 0x0000005865587223 */ /* 0x000fe40000010029 */
[----:B------:R-:W-:Y:S02]  /*69f0*/  FMUL.FTZ R41, R95, R91 ;  /* 0x0000005b5f297220 */ /* 0x000fe40000410000 */
[----:B------:R-:W-:Y:S02]  /*6a00*/  FADD.FTZ R115, R76, R115 ;  /* 0x000000734c737221 */ /* 0x000fe40000010000 */
[----:B------:R-:W-:Y:S02]  /*6a10*/  FADD.FTZ R14, R77, R14 ;  /* 0x0000000e4d0e7221 */ /* 0x000fe40000010000 */
[----:B------:R-:W-:-:S02]  /*6a20*/  FMUL.FTZ R73, R126, R73 ;  /* 0x000000497e497220 */ /* 0x000fc40000410000 */
[----:B------:R-:W-:Y:S02]  /*6a30*/  FMUL.FTZ R41, R96, R41 ;  /* 0x0000002960297220 */ /* 0x000fe40000410000 */
[----:B------:R-:W-:Y:S02]  /*6a40*/  FFMA.FTZ R73, R105, R78, R73 ;  /* 0x0000004e69497223 */ /* 0x000fe40000010049 */
[----:B0-----:R-:W-:Y:S02]  /*6a50*/  @!P1 FADD.FTZ R111, R111, R132 ;  /* 0x000000846f6f9221 */ /* 0x001fe40000010000 */
[----:B------:R-:W-:Y:S02]  /*6a60*/  FFMA.FTZ R41, R86, R91, R41 ;  /* 0x0000005b56297223 */ /* 0x000fe40000010029 */
[----:B------:R-:W-:Y:S01]  /*6a70*/  FADD.FTZ R0, R131, R0 ;  /* 0x0000000083007221 */ /* 0x000fe20000010000 */
[----:B------:R-:W0:Y:S01]  /*6a80*/  SHFL.DOWN PT, R132, R111, 0x4, 0x1f ;  /* 0x08801f006f847f89 */ /* 0x000e2200000e0000 */
[----:B-1----:R-:W-:Y:S01]  /*6a90*/  @!P0 FADD.FTZ R110, R110, R133 ;  /* 0x000000856e6e8221 */ /* 0x002fe20000010000 */
[----:B------:R-:W-:Y:S01]  /*6aa0*/  ISETP.GT.AND P0, PT, R145, 0x1b, PT ;  /* 0x0000001b9100780c */ /* 0x000fe20003f04270 */
[----:B------:R-:W-:-:S02]  /*6ab0*/  FADD.FTZ R2, R127, R2 ;  /* 0x000000027f027221 */ /* 0x000fc40000010000 */
[----:B------:R-:W-:Y:S01]  /*6ac0*/  FADD.FTZ R112, R42, R112 ;  /* 0x000000702a707221 */ /* 0x000fe20000010000 */
[----:B------:R-:W1:Y:S01]  /*6ad0*/  SHFL.DOWN PT, R133, R110, 0x2, 0x1f ;  /* 0x08401f006e857f89 */ /* 0x000e6200000e0000 */
        /* <DEDUP_REMOVED lines=11> */
[----:B------:R-:W-:Y:S01]  /*6b90*/  FADD.FTZ R135, R100, R135 ;  /* 0x0000008764877221 */ /* 0x000fe20000010000 */
[----:B------:R-:W0:Y:S01]  /*6ba0*/  SHFL.DOWN PT, R132, R111, 0x8, 0x1f ;  /* 0x09001f006f847f89 */ /* 0x000e2200000e0000 */
[----:B-1----:R-:W-:Y:S01]  /*6bb0*/  @!P1 FADD.FTZ R110, R110, R133 ;  /* 0x000000856e6e9221 */ /* 0x002fe20000010000 */
[----:B------:R-:W-:Y:S01]  /*6bc0*/  ISETP.GT.AND P1, PT, R145, 0x17, PT ;  /* 0x000000179100780c */ /* 0x000fe20003f24270 */
[----:B------:R-:W-:Y:S02]  /*6bd0*/  FADD.FTZ R9, R88, R9 ;  /* 0x0000000958097221 */ /* 0x000fe40000010000 */
[----:B------:R-:W-:Y:S01]  /*6be0*/  FADD.FTZ R136, R87, R136 ;  /* 0x0000008857887221 */ /* 0x000fe20000010000 */
[----:B------:R-:W1:Y:S01]  /*6bf0*/  SHFL.DOWN PT, R133, R110, 0x4, 0x1f ;  /* 0x08801f006e857f89 */ /* 0x000e6200000e0000 */
[----:B------:R-:W-:Y:S02]  /*6c00*/  FADD.FTZ R138, R85, R138 ;  /* 0x0000008a558a7221 */ /* 0x000fe40000010000 */
[----:B------:R-:W-:-:S02]  /*6c10*/  FADD.FTZ R139, R82, R139 ;  /* 0x0000008b528b7221 */ /* 0x000fc40000010000 */
[----:B------:R-:W-:Y:S02]  /*6c20*/  FADD.FTZ R6, R41, R6 ;  /* 0x0000000629067221 */ /* 0x000fe40000010000 */
[----:B------:R-:W-:Y:S02]  /*6c30*/  FADD.FTZ R140, R83, R140 ;  /* 0x0000008c538c7221 */ /* 0x000fe40000010000 */
[----:B0-----:R-:W-:Y:S02]  /*6c40*/  @!P1 FADD.FTZ R111, R111, R132 ;  /* 0x000000846f6f9221 */ /* 0x001fe40000010000 */
[----:B-1----:R-:W-:Y:S01]  /*6c50*/  @!P0 FADD.FTZ R110, R110, R133 ;  /* 0x000000856e6e8221 */ /* 0x002fe20000010000 */
[----:B------:R-:W-:Y:S01]  /*6c60*/  ISETP.GT.AND P0, PT, R145, 0xf, PT ;  /* 0x0000000f9100780c */ /* 0x000fe20003f04270 */
[----:B------:R-:W-:-:S03]  /*6c70*/  FMUL.FTZ R133, R95, R40 ;  /* 0x000000285f857220 */ /* 0x000fc60000410000 */
[----:B------:R-:W0:Y:S01]  /*6c80*/  SHFL.DOWN PT, R143, R110, 0x8, 0x1f ;  /* 0x09001f006e8f7f89 */ /* 0x000e2200000e0000 */
[----:B------:R-:W-:-:S03]  /*6c90*/  FMUL.FTZ R133, R128, R133 ;  /* 0x0000008580857220 */ /* 0x000fc60000410000 */
[----:B------:R-:W1:Y:S01]  /*6ca0*/  SHFL.DOWN PT, R128, R111, 0x10, 0x1f ;  /* 0x0a001f006f807f89 */ /* 0x000e6200000e0000 */
[----:B------:R-:W-:-:S04]  /*6cb0*/  FFMA.FTZ R40, R129, R40, R133 ;  /* 0x0000002881287223 */ /* 0x000fc80000010085 */
[----:B------:R-:W-:Y:S02]  /*6cc0*/  FADD.FTZ R21, R40, R21 ;  /* 0x0000001528157221 */ /* 0x000fe40000010000 */
[----:B------:R-:W-:-:S04]  /*6cd0*/  FMUL.FTZ R40, R95, R79 ;  /* 0x0000004f5f287220 */ /* 0x000fc80000410000 */
[----:B------:R-:W-:-:S04]  /*6ce0*/  FMUL.FTZ R40, R125, R40 ;  /* 0x000000287d287220 */ /* 0x000fc80000410000 */
[----:B------:R-:W-:Y:S02]  /*6cf0*/  FFMA.FTZ R104, R104, R79, R40 ;  /* 0x0000004f68687223 */ /* 0x000fe40000010028 */
[----:B------:R-:W-:Y:S02]  /*6d00*/  FMUL.FTZ R40, R95, R89 ;  /* 0x000000595f287220 */ /* 0x000fe40000410000 */
[----:B------:R-:W-:Y:S02]  /*6d10*/  FADD.FTZ R11, R104, R11 ;  /* 0x0000000b680b7221 */ /* 0x000fe40000010000 */
[----:B0-----:R-:W-:Y:S01]  /*6d20*/  @!P1 FADD.FTZ R110, R110, R143 ;  /* 0x0000008f6e6e9221 */ /* 0x001fe20000010000 */
[----:B------:R-:W-:Y:S01]  /*6d30*/  ISETP.NE.AND P1, PT, R145, RZ, PT ;  /* 0x000000ff9100720c */ /* 0x000fe20003f25270 */
[----:B------:R-:W-:Y:S02]  /*6d40*/  FMUL.FTZ R123, R123, R40 ;  /* 0x000000287b7b7220 */ /* 0x000fe40000410000 */
[----:B------:R-:W-:Y:S01]  /*6d50*/  FMUL.FTZ R40, R95, R90 ;  /* 0x0000005a5f287220 */ /* 0x000fe20000410000 */
[----:B------:R-:W0:Y:S01]  /*6d60*/  SHFL.DOWN PT, R107, R110, 0x10, 0x1f ;  /* 0x0a001f006e6b7f89 */ /* 0x000e2200000e0000 */
[----:B-1----:R-:W-:-:S02]  /*6d70*/  @!P0 FADD.FTZ R111, R111, R128 ;  /* 0x000000806f6f8221 */ /* 0x002fc40000010000 */
[----:B------:R-:W-:Y:S02]  /*6d80*/  FMUL.FTZ R40, R99, R40 ;  /* 0x0000002863287220 */ /* 0x000fe40000410000 */
[----:B------:R-:W-:Y:S01]  /*6d90*/  FFMA.FTZ R123, R98, R89, R123 ;  /* 0x00000059627b7223 */ /* 0x000fe2000001007b */
[----:B------:R-:W-:Y:S01]  /*6da0*/  MOV R77, R111 ;  /* 0x0000006f004d7202 */ /* 0x000fe20000000f00 */
[----:B------:R-:W-:Y:S02]  /*6db0*/  FFMA.FTZ R90, R97, R90, R40 ;  /* 0x0000005a615a7223 */ /* 0x000fe40000010028 */
[----:B------:R-:W-:Y:S02]  /*6dc0*/  FMUL.FTZ R40, R95, R92 ;  /* 0x0000005c5f287220 */ /* 0x000fe40000410000 */
[----:B------:R-:W-:Y:S02]  /*6dd0*/  FADD.FTZ R8, R123, R8 ;  /* 0x000000087b087221 */ /* 0x000fe40000010000 */
[----:B------:R-:W-:-:S02]  /*6de0*/  FMUL.FTZ R141, R141, R40 ;  /* 0x000000288d8d7220 */ /* 0x000fc40000410000 */
[C---:B------:R-:W-:Y:S02]  /*6df0*/  FMUL.FTZ R40, R95.reuse, R93 ;  /* 0x0000005d5f287220 */ /* 0x040fe40000410000 */
[----:B------:R-:W-:Y:S02]  /*6e00*/  FMUL.FTZ R95, R95, R94 ;  /* 0x0000005e5f5f7220 */ /* 0x000fe40000410000 */
[----:B------:R-:W-:Y:S02]  /*6e10*/  FMUL.FTZ R40, R137, R40 ;  /* 0x0000002889287220 */ /* 0x000fe40000410000 */
[----:B------:R-:W-:Y:S02]  /*6e20*/  FMUL.FTZ R95, R134, R95 ;  /* 0x0000005f865f7220 */ /* 0x000fe40000410000 */
[----:B------:R-:W-:Y:S02]  /*6e30*/  FFMA.FTZ R92, R81, R92, R141 ;  /* 0x0000005c515c7223 */ /* 0x000fe4000001008d */
[----:B0-----:R-:W-:-:S02]  /*6e40*/  @!P0 FADD.FTZ R110, R110, R107 ;  /* 0x0000006b6e6e8221 */ /* 0x001fc40000010000 */
[----:B------:R-:W-:Y:S02]  /*6e50*/  FFMA.FTZ R93, R80, R93, R40 ;  /* 0x0000005d505d7223 */ /* 0x000fe40000010028 */
[----:B------:R-:W-:Y:S01]  /*6e60*/  FFMA.FTZ R94, R43, R94, R95 ;  /* 0x0000005e2b5e7223 */ /* 0x000fe2000001005f */
[----:B------:R-:W-:Y:S01]  /*6e70*/  MOV R76, R110 ;  /* 0x0000006e004c7202 */ /* 0x000fe20000000f00 */
[----:B------:R-:W-:Y:S02]  /*6e80*/  FADD.FTZ R7, R90, R7 ;  /* 0x000000075a077221 */ /* 0x000fe40000010000 */
[----:B------:R-:W-:Y:S02]  /*6e90*/  FADD.FTZ R5, R92, R5 ;  /* 0x000000055c057221 */ /* 0x000fe40000010000 */
[----:B------:R0:W-:Y:S01]  /*6ea0*/  @!P1 STS.64 [R144.X8+0x1098], R76 ;  /* 0x0010984c90009388 */ /* 0x0001e20000008a00 */
[----:B------:R-:W-:Y:S02]  /*6eb0*/  FADD.FTZ R4, R93, R4 ;  /* 0x000000045d047221 */ /* 0x000fe40000010000 */
[----:B------:R-:W-:Y:S01]  /*6ec0*/  FADD.FTZ R3, R94, R3 ;  /* 0x000000035e037221 */ /* 0x000fe20000010000 */
        /* <DEDUP_REMOVED lines=20> */
.L_x_125:
[----:B------:R-:W-:Y:S05]  /*7010*/  BSYNC B0 ;  /* 0x0000000000007941 */ /* 0x000fea0003800000 */
.L_x_124:
[----:B------:R-:W-:Y:S02]  /*7020*/  UIADD3 UR7, UR7, 0x1, URZ ;  /* 0x0000000107077890 */ /* 0x000fe4000fffe03f */
[----:B------:R-:W-:Y:S02]  /*7030*/  ULDC UR16, c[0x0][0x16c] ;  /* 0x00005b0000107ab9 */ /* 0x000fe40000000800 */
[----:B------:R-:W-:-:S06]  /*7040*/  UISETP.GE.AND UP0, UPT, UR7, UR16, UPT ;  /* 0x000000100700728c */ /* 0x000fcc000bf06270 */
[----:B------:R-:W-:-:S13]  /*7050*/  PLOP3.LUT P0, PT, PT, PT, UP0, 0x80, 0x0 ;  /* 0x000000000000781c */ /* 0x000fda0003f0f008 */
[----:B0-----:R-:W-:Y:S01]  /*7060*/  @P0 CALL.REL.NOINC `(.L_x_110) ;  /* 0x0000001000000944 */ /* 0x001fe20003c00000 */
[----:B------:R-:W-:Y:S05]  /*7070*/  BRA `(.L_x_126) ;  /* 0xffffd84000007947 */ /* 0x000fea000383ffff */
.L_x_110:
[----:B------:R-:W-:Y:S01]  /*7080*/  BAR.SYNC.DEFER_BLOCKING 0x0 ;  /* 0x0000000000007b1d */ /* 0x000fe20000010000 */
[C---:B------:R-:W-:Y:S02]  /*7090*/  LOP3.LUT R32, R72.reuse, 0x20, RZ, 0xfc, !PT ;  /* 0x0000002048207812 */ /* 0x040fe400078efcff */
[C---:B------:R-:W-:Y:S02]  /*70a0*/  LOP3.LUT R33, R72.reuse, 0x40, RZ, 0xfc, !PT ;  /* 0x0000004048217812 */ /* 0x040fe400078efcff */
[C---:B------:R-:W-:Y:S01]  /*70b0*/  LOP3.LUT R10, R72.reuse, 0x60, RZ, 0xfc, !PT ;  /* 0x00000060480a7812 */ /* 0x040fe200078efcff */
[----:B------:R-:W-:Y:S01]  /*70c0*/  ULDC UR30, c[0x0][0x168] ;  /* 0x00005a00001e7ab9 */ /* 0x000fe20000000800 */
[----:B------:R-:W-:Y:S01]  /*70d0*/  PRMT R34, RZ, 0x7610, R34 ;  /* 0x00007610ff227816 */ /* 0x000fe20000000022 */
[----:B------:R-:W-:Y:S01]  /*70e0*/  UIADD3 UR30, -UR39, UR30, URZ ;  /* 0x0000001e271e7290 */ /* 0x000fe2000fffe13f */
[C---:B------:R-:W-:Y:S01]  /*70f0*/  LOP3.LUT R15, R72.reuse, 0x80, RZ, 0xfc, !PT ;  /* 0x00000080480f7812 */ /* 0x040fe200078efcff */
[----:B------:R-:W-:Y:S01]  /*7100*/  ULDC.64 UR16, c[0x0][0x2d8] ;  /* 0x0000b60000107ab9 */ /* 0x000fe20000000a00 */
[----:B------:R-:W-:Y:S01]  /*7110*/  PRMT R35, RZ, 0x7610, R35 ;  /* 0x00007610ff237816 */ /* 0x000fe20000000023 */
[----:B------:R-:W-:Y:S01]  /*7120*/  ULDC.64 UR28, c[0x0][0x2f8] ;  /* 0x0000be00001c7ab9 */ /* 0x000fe20000000a00 */
[----:B------:R-:W-:-:S02]  /*7130*/  LOP3.LUT R20, R72, 0xa0, RZ, 0xfc, !PT ;  /* 0x000000a048147812 */ /* 0x000fc400078efcff */
[----:B------:R-:W-:Y:S02]  /*7140*/  ISETP.GE.AND P2, PT, R72, UR30, PT ;  /* 0x0000001e48007c0c */ /* 0x000fe4000bf46270 */
[----:B------:R-:W-:Y:S02]  /*7150*/  ISETP.GE.AND P1, PT, R32, UR30, PT ;  /* 0x0000001e20007c0c */ /* 0x000fe4000bf26270 */
[C---:B------:R-:W-:Y:S02]  /*7160*/  LOP3.LUT R22, R72.reuse, 0xc0, RZ, 0xfc, !PT ;  /* 0x000000c048167812 */ /* 0x040fe400078efcff */
[----:B------:R-:W-:Y:S02]  /*7170*/  ISETP.GE.AND P0, PT, R33, UR30, PT ;  /* 0x0000001e21007c0c */ /* 0x000fe4000bf06270 */
[----:B------:R-:W-:Y:S02]  /*7180*/  LOP3.LUT R23, R72, 0xe0, RZ, 0xfc, !PT ;  /* 0x000000e048177812 */ /* 0x000fe400078efcff */
[----:B------:R-:W-:-:S02]  /*7190*/  ISETP.GE.AND P4, PT, R10, UR30, PT ;  /* 0x0000001e0a007c0c */ /* 0x000fc4000bf86270 */
[----:B------:R-:W-:Y:S01]  /*71a0*/  LOP3.LUT R24, R72, 0x100, RZ, 0xfc, !PT ;  /* 0x0000010048187812 */ /* 0x000fe200078efcff */
[----:B------:R-:W2:Y:S01]  /*71b0*/  @!P2 LDG.E.U16 R34, [R74.64] ;  /* 0x000000204a22a981 */ /* 0x000ea2000c1e1500 */
[----:B------:R-:W-:Y:S02]  /*71c0*/  ISETP.GE.AND P6, PT, R15, UR30, PT ;  /* 0x0000001e0f007c0c */ /* 0x000fe4000bfc6270 */
[----:B------:R-:W-:Y:S01]  /*71d0*/  ISETP.GE.AND P5, PT, R20, UR30, PT ;  /* 0x0000001e14007c0c */ /* 0x000fe2000bfa6270 */
[----:B------:R-:W3:Y:S01]  /*71e0*/  @!P1 LDG.E.U16 R35, [R74.64+0x40] ;  /* 0x000040204a239981 */ /* 0x000ee2000c1e1500 */
[----:B------:R-:W-:Y:S02]  /*71f0*/  ISETP.GE.AND P3, PT, R22, UR30, PT ;  /* 0x0000001e16007c0c */ /* 0x000fe4000bf66270 */
[----:B------:R-:W-:Y:S02]  /*7200*/  ISETP.GE.AND P2, PT, R23, UR30, PT ;  /* 0x0000001e17007c0c */ /* 0x000fe4000bf46270 */
[----:B------:R-:W-:-:S02]  /*7210*/  ISETP.GE.AND P1, PT, R24, UR30, PT ;  /* 0x0000001e18007c0c */ /* 0x000fc4000bf26270 */
[----:B------:R-:W-:Y:S02]  /*7220*/  PRMT R36, RZ, 0x7610, R36 ;  /* 0x00007610ff247816 */ /* 0x000fe40000000024 */
[----:B------:R-:W-:Y:S02]  /*7230*/  PRMT R37, RZ, 0x7610, R37 ;  /* 0x00007610ff257816 */ /* 0x000fe40000000025 */
[----:B------:R-:W-:Y:S02]  /*7240*/  PRMT R39, RZ, 0x7610, R39 ;  /* 0x00007610ff277816 */ /* 0x000fe40000000027 */
[----:B------:R-:W-:Y:S01]  /*7250*/  PRMT R38, RZ, 0x7610, R38 ;  /* 0x00007610ff267816 */ /* 0x000fe20000000026 */
[----:B------:R-:W4:Y:S01]  /*7260*/  @!P0 LDG.E.U16 R36, [R74.64+0x80] ;  /* 0x000080204a248981 */ /* 0x000f22000c1e1500 */
[C---:B------:R-:W-:Y:S02]  /*7270*/  LOP3.LUT R25, R72.reuse, 0x120, RZ, 0xfc, !PT ;  /* 0x0000012048197812 */ /* 0x040fe400078efcff */
[----:B------:R-:W-:Y:S01]  /*7280*/  PRMT R40, RZ, 0x7610, R40 ;  /* 0x00007610ff287816 */ /* 0x000fe20000000028 */
[----:B------:R-:W5:Y:S01]  /*7290*/  @!P4 LDG.E.U16 R37, [R74.64+0xc0] ;  /* 0x0000c0204a25c981 */ /* 0x000f62000c1e1500 */
[----:B------:R-:W-:-:S02]  /*72a0*/  LOP3.LUT R26, R72, 0x140, RZ, 0xfc, !PT ;  /* 0x00000140481a7812 */ /* 0x000fc400078efcff */
[----:B------:R-:W-:Y:S01]  /*72b0*/  PRMT R41, RZ, 0x7610, R41 ;  /* 0x00007610ff297816 */ /* 0x000fe20000000029 */
[----:B------:R-:W5:Y:S01]  /*72c0*/  @!P6 LDG.E.U16 R39, [R74.64+0x100] ;  /* 0x000100204a27e981 */ /* 0x000f62000c1e1500 */
[C---:B------:R-:W-:Y:S02]  /*72d0*/  LOP3.LUT R27, R72.reuse, 0x160, RZ, 0xfc, !PT ;  /* 0x00000160481b7812 */ /* 0x040fe400078efcff */
[----:B------:R-:W-:Y:S01]  /*72e0*/  PRMT R42, RZ, 0x7610, R42 ;  /* 0x00007610ff2a7816 */ /* 0x000fe2000000002a */
[----:B------:R-:W5:Y:S01]  /*72f0*/  @!P5 LDG.E.U16 R38, [R74.64+0x140] ;  /* 0x000140204a26d981 */ /* 0x000f62000c1e1500 */
[C---:B------:R-:W-:Y:S02]  /*7300*/  LOP3.LUT R28, R72.reuse, 0x180, RZ, 0xfc, !PT ;  /* 0x00000180481c7812 */ /* 0x040fe400078efcff */
[----:B------:R-:W-:Y:S01]  /*7310*/  LOP3.LUT R29, R72, 0x1a0, RZ, 0xfc, !PT ;  /* 0x000001a0481d7812 */ /* 0x000fe200078efcff */
[----:B------:R-:W5:Y:S01]  /*7320*/  @!P3 LDG.E.U16 R40, [R74.64+0x180] ;  /* 0x000180204a28b981 */ /* 0x000f62000c1e1500 */
[----:B------:R-:W-:-:S02]  /*7330*/  ISETP.GE.AND P0, PT, R25, UR30, PT ;  /* 0x0000001e19007c0c */ /* 0x000fc4000bf06270 */
[----:B------:R-:W-:Y:S01]  /*7340*/  LOP3.LUT R30, R72, 0x1c0, RZ, 0xfc, !PT ;  /* 0x000001c0481e7812 */ /* 0x000fe200078efcff */
[----:B------:R-:W5:Y:S01]  /*7350*/  @!P2 LDG.E.U16 R41, [R74.64+0x1c0] ;  /* 0x0001c0204a29a981 */ /* 0x000f62000c1e1500 */
[----:B------:R-:W-:Y:S02]  /*7360*/  ISETP.GE.AND P4, PT, R26, UR30, PT ;  /* 0x0000001e1a007c0c */ /* 0x000fe4000bf86270 */
[----:B------:R-:W-:Y:S01]  /*7370*/  LOP3.LUT R31, R72, 0x1e0, RZ, 0xfc, !PT ;  /* 0x000001e0481f7812 */ /* 0x000fe200078efcff */
[----:B------:R-:W5:Y:S01]  /*7380*/  @!P1 LDG.E.U16 R42, [R74.64+0x200] ;  /* 0x000200204a2a9981 */ /* 0x000f62000c1e1500 */
        /* <DEDUP_REMOVED lines=9> */
[----:B------:R-:W5:Y:S01]  /*7420*/  @!P0 LDG.E.U16 R43, [R74.64+0x240] ;  /* 0x000240204a2b8981 */ /* 0x000f62000c1e1500 */
[----:B------:R-:W-:-:S02]  /*7430*/  PRMT R47, RZ, 0x7610, R47 ;  /* 0x00007610ff2f7816 */ /* 0x000fc4000000002f */
[----:B------:R-:W-:Y:S01]  /*7440*/  PRMT R48, RZ, 0x7610, R48 ;  /* 0x00007610ff307816 */ /* 0x000fe20000000030 */
[----:B------:R-:W5:Y:S01]  /*7450*/  @!P4 LDG.E.U16 R44, [R74.64+0x280] ;  /* 0x000280204a2cc981 */ /* 0x000f62000c1e1500 */
[----:B------:R-:W-:-:S03]  /*7460*/  PRMT R49, RZ, 0x7610, R49 ;  /* 0x00007610ff317816 */ /* 0x000fc60000000031 */
[----:B------:R-:W5:Y:S04]  /*7470*/  @!P6 LDG.E.U16 R45, [R74.64+0x2c0] ;  /* 0x0002c0204a2de981 */ /* 0x000f68000c1e1500 */
[----:B------:R-:W5:Y:S04]  /*7480*/  @!P5 LDG.E.U16 R46, [R74.64+0x300] ;  /* 0x000300204a2ed981 */ /* 0x000f68000c1e1500 */
[----:B------:R-:W5:Y:S04]  /*7490*/  @!P3 LDG.E.U16 R47, [R74.64+0x340] ;  /* 0x000340204a2fb981 */ /* 0x000f68000c1e1500 */
[----:B------:R-:W5:Y:S04]  /*74a0*/  @!P2 LDG.E.U16 R48, [R74.64+0x380] ;  /* 0x000380204a30a981 */ /* 0x000f68000c1e1500 */
[----:B------:R-:W5:Y:S04]  /*74b0*/  @!P1 LDG.E.U16 R49, [R74.64+0x3c0] ;  /* 0x0003c0204a319981 */ /* 0x000f68000c1e1500 */
[----:B--2---:R-:W-:Y:S04]  /*74c0*/  STS.U16 [R163], R34 ;  /* 0x00000022a3007388 */ /* 0x004fe80000000400 */
[----:B---3--:R-:W-:Y:S04]  /*74d0*/  STS.U16 [R162+0x40], R35 ;  /* 0x00004023a2007388 */ /* 0x008fe80000000400 */
[----:B----4-:R-:W-:Y:S04]  /*74e0*/  STS.U16 [R161+0x80], R36 ;  /* 0x00008024a1007388 */ /* 0x010fe80000000400 */
        /* <DEDUP_REMOVED lines=14> */
[----:B------:R-:W0:Y:S04]  /*75d0*/  LDS.U16 R36, [R71+0x4] ;  /* 0x0000040047247984 */ /* 0x000e280000000400 */
[----:B------:R-:W1:Y:S04]  /*75e0*/  LDS.U16 R34, [R71] ;  /* 0x0000000047227984 */ /* 0x000e680000000400 */
[----:B------:R-:W2:Y:S04]  /*75f0*/  LDS.U16 R35, [R71+0x2] ;  /* 0x0000020047237984 */ /* 0x000ea80000000400 */
[----:B------:R-:W3:Y:S04]  /*7600*/  LDS.U16 R37, [R71+0x6] ;  /* 0x0000060047257984 */ /* 0x000ee80000000400 */
[----:B------:R-:W4:Y:S01]  /*7610*/  LDS.U16 R39, [R71+0x12] ;  /* 0x0000120047277984 */ /* 0x000f220000000400 */
[----:B0-----:R-:W-:-:S02]  /*7620*/  PRMT R36, RZ, 0x5410, R36 ;  /* 0x00005410ff247816 */ /* 0x001fc40000000024 */
[----:B-1----:R-:W-:-:S03]  /*7630*/  PRMT R34, RZ, 0x5410, R34 ;  /* 0x00005410ff227816 */ /* 0x002fc60000000022 */
[----:B------:R-:W-:Y:S02]  /*7640*/  FADD.FTZ R42, R36, UR4 ;  /* 0x00000004242a7e21 */ /* 0x000fe40008010000 */
[----:B------:R-:W-:Y:S01]  /*7650*/  LDS.U16 R36, [R71+0xc] ;  /* 0x00000c0047247984 */ /* 0x000fe20000000400 */
[----:B------:R-:W-:Y:S02]  /*7660*/  FADD.FTZ R38, R34, UR4 ;  /* 0x0000000422267e21 */ /* 0x000fe40008010000 */
[----:B------:R-:W-:Y:S01]  /*7670*/  FSETP.GTU.FTZ.AND P0, PT, R42, 20, PT ;  /* 0x41a000002a00780b */ /* 0x000fe20003f1c000 */
[----:B------:R-:W0:Y:S01]  /*7680*/  LDS.U16 R34, [R71+0x8] ;  /* 0x0000080047227984 */ /* 0x000e220000000400 */
[----:B--2---:R-:W-:Y:S02]  /*7690*/  PRMT R35, RZ, 0x5410, R35 ;  /* 0x00005410ff237816 */ /* 0x004fe40000000023 */
[----:B------:R-:W-:-:S09]  /*76a0*/  FSETP.GTU.FTZ.AND P4, PT, R38, 20, PT ;  /* 0x41a000002600780b */ /* 0x000fd20003f9c000 */
[----:B------:R-:W-:Y:S02]  /*76b0*/  @!P0 FMUL.FTZ R42, R42, -1.4426950216293334961 ;  /* 0xbfb8aa3b2a2a8820 */ /* 0x000fe40000410000 */
[----:B------:R-:W-:Y:S02]  /*76c0*/  FADD.FTZ R41, R35, UR4 ;  /* 0x0000000423297e21 */ /* 0x000fe40008010000 */
[----:B------:R-:W1:Y:S02]  /*76d0*/  LDS.U16 R35, [R71+0xa] ;  /* 0x00000a0047237984 */ /* 0x000e640000000400 */
[----:B------:R-:W2:Y:S01]  /*76e0*/  @!P0 MUFU.EX2 R42, R42 ;  /* 0x0000002a002a8308 */ /* 0x000ea20000000800 */
[----:B------:R-:W-:Y:S01]  /*76f0*/  @!P4 FMUL.FTZ R38, R38, -1.4426950216293334961 ;  /* 0xbfb8aa3b2626c820 */ /* 0x000fe20000410000 */
[----:B---3--:R-:W-:Y:S02]  /*7700*/  PRMT R37, RZ, 0x5410, R37 ;  /* 0x00005410ff257816 */ /* 0x008fe40000000025 */
[----:B------:R-:W-:-:S04]  /*7710*/  FSETP.GTU.FTZ.AND P5, PT, R41, 20, PT ;  /* 0x41a000002900780b */ /* 0x000fc80003fbc000 */
[----:B------:R3:W5:Y:S01]  /*7720*/  @!P4 MUFU.EX2 R40, R38 ;  /* 0x000000260028c308 */ /* 0x0007620000000800 */
[----:B--2---:R-:W-:Y:S01]  /*7730*/  @!P0 FADD.FTZ R42, R42, 1 ;  /* 0x3f8000002a2a8421 */ /* 0x004fe20000010000 */
[----:B----4-:R-:W-:Y:S01]  /*7740*/  PRMT R39, RZ, 0x5410, R39 ;  /* 0x00005410ff277816 */ /* 0x010fe20000000027 */
[----:B------:R-:W-:Y:S01]  /*7750*/  FADD.FTZ R43, R37, UR4 ;  /* 0x00000004252b7e21 */ /* 0x000fe20008010000 */
[----:B---3--:R-:W-:Y:S01]  /*7760*/  LDS.U16 R38, [R71+0x10] ;  /* 0x0000100047267984 */ /* 0x008fe20000000400 */
[----:B0-----:R-:W-:-:S03]  /*7770*/  PRMT R34, RZ, 0x5410, R34 ;  /* 0x00005410ff227816 */ /* 0x001fc60000000022 */
[----:B------:R-:W0:Y:S01]  /*7780*/  @!P0 MUFU.RCP R42, R42 ;  /* 0x0000002a002a8308 */ /* 0x000e220000001000 */
[----:B------:R-:W2:Y:S01]  /*7790*/  LDS.U16 R37, [R71+0xe] ;  /* 0x00000e0047257984 */ /* 0x000ea20000000400 */
[----:B------:R-:W-:Y:S02]  /*77a0*/  FADD.FTZ R34, R34, UR4 ;  /* 0x0000000422227e21 */ /* 0x000fe40008010000 */
[----:B------:R-:W-:-:S03]  /*77b0*/  FADD.FTZ R39, R39, UR4 ;  /* 0x0000000427277e21 */ /* 0x000fc60008010000 */
[----:B------:R-:W-:Y:S01]  /*77c0*/  FSETP.GTU.FTZ.AND P2, PT, R34, 20, PT ;  /* 0x41a000002200780b */ /* 0x000fe20003f5c000 */
[----:B-----5:R-:W-:Y:S02]  /*77d0*/  @!P4 FADD.FTZ R40, R40, 1 ;  /* 0x3f8000002828c421 */ /* 0x020fe40000010000 */
[----:B------:R-:W-:Y:S02]  /*77e0*/  @!P5 FMUL.FTZ R41, R41, -1.4426950216293334961 ;  /* 0xbfb8aa3b2929d820 */ /* 0x000fe40000410000 */
[----:B0-----:R-:W-:Y:S01]  /*77f0*/  @!P0 FMUL.FTZ R5, R5, R42 ;  /* 0x0000002a05058220 */ /* 0x001fe20000410000 */
[----:B------:R-:W-:Y:S01]  /*7800*/  FSETP.GTU.FTZ.AND P0, PT, R39, 20, PT ;  /* 0x41a000002700780b */ /* 0x000fe20003f1c000 */
[----:B------:R-:W0:Y:S01]  /*7810*/  @!P4 MUFU.RCP R40, R40 ;  /* 0x000000280028c308 */ /* 0x000e220000001000 */
[----:B-1----:R-:W-:-:S05]  /*7820*/  PRMT R35, RZ, 0x5410, R35 ;  /* 0x00005410ff237816 */ /* 0x002fca0000000023 */
[----:B------:R-:W-:Y:S02]  /*7830*/  @!P2 FMUL.FTZ R34, R34, -1.4426950216293334961 ;  /* 0xbfb8aa3b2222a820 */ /* 0x000fe40000410000 */
[----:B------:R-:W1:Y:S01]  /*7840*/  @!P5 MUFU.EX2 R41, R41 ;  /* 0x000000290029d308 */ /* 0x000e620000000800 */
[----:B------:R-:W-:-:S03]  /*7850*/  FADD.FTZ R35, R35, UR4 ;  /* 0x0000000423237e21 */ /* 0x000fc60008010000 */
[----:B------:R-:W-:Y:S02]  /*7860*/  @!P0 FMUL.FTZ R39, R39, -1.4426950216293334961 ;  /* 0xbfb8aa3b27278820 */ /* 0x000fe40000410000 */
[----:B------:R-:W-:Y:S02]  /*7870*/  FSETP.GTU.FTZ.AND P3, PT, R35, 20, PT ;  /* 0x41a000002300780b */ /* 0x000fe40003f7c000 */
[----:B------:R-:W3:Y:S01]  /*7880*/  @!P2 MUFU.EX2 R34, R34 ;  /* 0x000000220022a308 */ /* 0x000ee20000000800 */
[----:B------:R-:W-:Y:S01]  /*7890*/  PRMT R36, RZ, 0x5410, R36 ;  /* 0x00005410ff247816 */ /* 0x000fe20000000024 */
[----:B0-----:R-:W-:Y:S02]  /*78a0*/  @!P4 FMUL.FTZ R3, R3, R40 ;  /* 0x000000280303c220 */ /* 0x001fe40000410000 */
[----:B------:R-:W-:-:S04]  /*78b0*/  IMAD.SHL.U32 R40, R142, 0x10, RZ ;  /* 0x000000108e287824 */ /* 0x000fc800078e00ff */
[----:B------:R-:W0:Y:S01]  /*78c0*/  @!P0 MUFU.EX2 R39, R39 ;  /* 0x0000002700278308 */ /* 0x000e220000000800 */
[----:B-1----:R-:W-:Y:S02]  /*78d0*/  @!P5 FADD.FTZ R41, R41, 1 ;  /* 0x3f8000002929d421 */ /* 0x002fe40000010000 */
[----:B------:R-:W-:Y:S01]  /*78e0*/  FADD.FTZ R36, R36, UR4 ;  /* 0x0000000424247e21 */ /* 0x000fe20008010000 */
[----:B------:R-:W-:Y:S01]  /*78f0*/  LOP3.LUT R40, R40, 0xfffffe00, RZ, 0xc0, !PT ;  /* 0xfffffe0028287812 */ /* 0x000fe200078ec0ff */
[----:B------:R-:W-:Y:S01]  /*7900*/  @!P3 FMUL.FTZ R35, R35, -1.4426950216293334961 ;  /* 0xbfb8aa3b2323b820 */ /* 0x000fe20000410000 */
[----:B--2---:R-:W-:Y:S02]  /*7910*/  PRMT R37, RZ, 0x5410, R37 ;  /* 0x00005410ff257816 */ /* 0x004fe40000000025 */
[----:B------:R-:W1:Y:S01]  /*7920*/  @!P5 MUFU.RCP R41, R41 ;  /* 0x000000290029d308 */ /* 0x000e620000001000 */
[----:B------:R-:W-:Y:S01]  /*7930*/  FSETP.GTU.FTZ.AND P4, PT, R36, 20, PT ;  /* 0x41a000002400780b */ /* 0x000fe20003f9c000 */
[----:B---3--:R-:W-:Y:S01]  /*7940*/  @!P2 FADD.FTZ R34, R34, 1 ;  /* 0x3f8000002222a421 */ /* 0x008fe20000010000 */
[----:B------:R-:W-:Y:S01]  /*7950*/  LEA R63, R145, R40, 0x4 ;  /* 0x00000028913f7211 */ /* 0x000fe200078e20ff */
[----:B------:R-:W-:Y:S01]  /*7960*/  FADD.FTZ R37, R37, UR4 ;  /* 0x0000000425257e21 */ /* 0x000fe20008010000 */
[----:B------:R-:W-:-:S03]  /*7970*/  PRMT R38, RZ, 0x5410, R38 ;  /* 0x00005410ff267816 */ /* 0x000fc60000000026 */
[----:B------:R2:W-:Y:S01]  /*7980*/  @!P2 MUFU.RCP R56, R34 ;  /* 0x000000220038a308 */ /* 0x0005e20000001000 */
[----:B0-----:R-:W-:Y:S01]  /*7990*/  @!P0 FADD.FTZ R39, R39, 1 ;  /* 0x3f80000027278421 */ /* 0x001fe20000010000 */
[----:B------:R-:W-:Y:S01]  /*79a0*/  FSETP.GTU.FTZ.AND P6, PT, R37, 20, PT ;  /* 0x41a000002500780b */ /* 0x000fe20003fdc000 */
[----:B------:R-:W-:-:S05]  /*79b0*/  FADD.FTZ R38, R38, UR4 ;  /* 0x0000000426267e21 */ /* 0x000fca0008010000 */
[----:B------:R-:W0:Y:S01]  /*79c0*/  @!P3 MUFU.EX2 R35, R35 ;  /* 0x000000230023b308 */ /* 0x000e220000000800 */
[----:B--2---:R-:W-:Y:S01]  /*79d0*/  IADD3 R34, R63, 0x5, RZ ;  /* 0x000000053f227810 */ /* 0x004fe20007ffe0ff */
[----:B------:R-:W-:-:S03]  /*79e0*/  @!P4 FMUL.FTZ R36, R36, -1.4426950216293334961 ;  /* 0xbfb8aa3b2424c820 */ /* 0x000fc60000410000 */
[----:B------:R-:W-:-:S03]  /*79f0*/  LEA.HI.SX32 R47, R34, R63, 0x1b ;  /* 0x0000003f222f7211 */ /* 0x000fc600078fdaff */
[----:B------:R2:W3:Y:S01]  /*7a00*/  @!P0 MUFU.RCP R34, R39 ;  /* 0x0000002700228308 */ /* 0x0004e20000001000 */
[----:B-1----:R-:W-:Y:S01]  /*7a10*/  @!P5 FMUL.FTZ R4, R4, R41 ;  /* 0x000000290404d220 */ /* 0x002fe20000410000 */
[----:B------:R-:W-:Y:S01]  /*7a20*/  FSETP.GTU.FTZ.AND P5, PT, R38, 20, PT ;  /* 0x41a000002600780b */ /* 0x000fe20003fbc000 */
[----:B------:R-:W-:-:S05]  /*7a30*/  @!P6 FMUL.FTZ R37, R37, -1.4426950216293334961 ;  /* 0xbfb8aa3b2525e820 */ /* 0x000fca0000410000 */
[----:B------:R-:W1:Y:S01]  /*7a40*/  @!P4 MUFU.EX2 R36, R36 ;  /* 0x000000240024c308 */ /* 0x000e620000000800 */
[----:B0-----:R-:W-:Y:S01]  /*7a50*/  @!P3 FADD.FTZ R35, R35, 1 ;  /* 0x3f8000002323b421 */ /* 0x001fe20000010000 */
[----:B------:R-:W-:Y:S01]  /*7a60*/  FSETP.GTU.FTZ.AND P1, PT, R43, 20, PT ;  /* 0x41a000002b00780b */ /* 0x000fe20003f3c000 */
[----:B--2---:R-:W-:Y:S05]  /*7a70*/  LDS.U16 R39, [R71+0x1e] ;  /* 0x00001e0047277984 */ /* 0x004fea0000000400 */
[----:B------:R0:W-:Y:S01]  /*7a80*/  @!P3 MUFU.RCP R59, R35 ;  /* 0x00000023003bb308 */ /* 0x0001e20000001000 */
[----:B---3--:R-:W-:Y:S02]  /*7a90*/  @!P0 FMUL.FTZ R13, R13, R34 ;  /* 0x000000220d0d8220 */ /* 0x008fe40000410000 */
[----:B------:R-:W-:Y:S01]  /*7aa0*/  @!P5 FMUL.FTZ R38, R38, -1.4426950216293334961 ;  /* 0xbfb8aa3b2626d820 */ /* 0x000fe20000410000 */
[----:B------:R-:W2:Y:S04]  /*7ab0*/  LDS.U16 R34, [R71+0x14] ;  /* 0x0000140047227984 */ /* 0x000ea80000000400 */
[----:B------:R-:W3:Y:S01]  /*7ac0*/  @!P6 MUFU.EX2 R37, R37 ;  /* 0x000000250025e308 */ /* 0x000ee20000000800 */
[----:B0-----:R-:W-:Y:S01]  /*7ad0*/  IADD3 R35, R63, 0x8, RZ ;  /* 0x000000083f237810 */ /* 0x001fe20007ffe0ff */
[----:B-1----:R-:W-:-:S03]  /*7ae0*/  @!P4 FADD.FTZ R36, R36, 1 ;  /* 0x3f8000002424c421 */ /* 0x002fc60000010000 */
[----:B------:R-:W-:Y:S02]  /*7af0*/  LEA.HI.SX32 R48, R35, R63, 0x1b ;  /* 0x0000003f23307211 */ /* 0x000fe400078fdaff */
[----:B------:R-:W0:Y:S01]  /*7b00*/  LDS.U16 R35, [R71+0x16] ;  /* 0x0000160047237984 */ /* 0x000e220000000400 */
[----:B------:R-:W1:Y:S01]  /*7b10*/  @!P5 MUFU.EX2 R38, R38 ;  /* 0x000000260026d308 */ /* 0x000e620000000800 */
[----:B------:R-:W-:-:S07]  /*7b20*/  @!P1 FMUL.FTZ R43, R43, -1.4426950216293334961 ;  /* 0xbfb8aa3b2b2b9820 */ /* 0x000fce0000410000 */
[----:B------:R4:W-:Y:S01]  /*7b30*/  @!P4 MUFU.RCP R58, R36 ;  /* 0x00000024003ac308 */ /* 0x0009e20000001000 */
[----:B---3--:R-:W-:Y:S01]  /*7b40*/  @!P6 FADD.FTZ R37, R37, 1 ;  /* 0x3f8000002525e421 */ /* 0x008fe20000010000 */
[----:B----4-:R-:W-:-:S06]  /*7b50*/  IADD3 R36, R63, 0xd, RZ ;  /* 0x0000000d3f247810 */ /* 0x010fcc0007ffe0ff */
[----:B------:R-:W3:Y:S01]  /*7b60*/  @!P1 MUFU.EX2 R43, R43 ;  /* 0x0000002b002b9308 */ /* 0x000ee20000000800 */
[----:B------:R-:W-:Y:S02]  /*7b70*/  LEA.HI.SX32 R53, R36, R63, 0x1b ;  /* 0x0000003f24357211 */ /* 0x000fe400078fdaff */
[----:B------:R-:W4:Y:S01]  /*7b80*/  LDS.U16 R36, [R71+0x18] ;  /* 0x0000180047247984 */ /* 0x000f220000000400 */
[----:B-1----:R-:W-:-:S04]  /*7b90*/  @!P5 FADD.FTZ R38, R38, 1 ;  /* 0x3f8000002626d421 */ /* 0x002fc80000010000 */
[----:B------:R1:W-:Y:S02]  /*7ba0*/  @!P6 MUFU.RCP R60, R37 ;  /* 0x00000025003ce308 */ /* 0x0003e40000001000 */
[----:B-1----:R-:W1:Y:S06]  /*7bb0*/  LDS.U16 R37, [R71+0x1a] ;  /* 0x00001a0047257984 */ /* 0x002e6c0000000400 */
[----:B------:R5:W-:Y:S01]  /*7bc0*/  @!P5 MUFU.RCP R61, R38 ;  /* 0x00000026003dd308 */ /* 0x000be20000001000 */
[----:B---3--:R-:W-:Y:S01]  /*7bd0*/  @!P1 FADD.FTZ R43, R43, 1 ;  /* 0x3f8000002b2b9421 */ /* 0x008fe20000010000 */
[----:B-----5:R-:W3:Y:S06]  /*7be0*/  LDS.U16 R38, [R71+0x1c] ;  /* 0x00001c0047267984 */ /* 0x020eec0000000400 */
[----:B------:R5:W1:Y:S01]  /*7bf0*/  @!P1 MUFU.RCP R57, R43 ;  /* 0x0000002b00399308 */ /* 0x000a620000001000 */
[----:B--2---:R-:W-:-:S02]  /*7c00*/  PRMT R34, RZ, 0x5410, R34 ;  /* 0x00005410ff227816 */ /* 0x004fc40000000022 */
[C---:B------:R-:W-:Y:S02]  /*7c10*/  IADD3 R40, R63.reuse, 0x1, RZ ;  /* 0x000000013f287810 */ /* 0x040fe40007ffe0ff */
[C---:B------:R-:W-:Y:S02]  /*7c20*/  IADD3 R41, R63.reuse, 0x2, RZ ;  /* 0x000000023f297810 */ /* 0x040fe40007ffe0ff */
[C---:B------:R-:W-:Y:S01]  /*7c30*/  IADD3 R42, R63.reuse, 0x3, RZ ;  /* 0x000000033f2a7810 */ /* 0x040fe20007ffe0ff */
[----:B------:R-:W-:Y:S01]  /*7c40*/  FADD.FTZ R34, R34, UR4 ;  /* 0x0000000422227e21 */ /* 0x000fe20008010000 */
[C---:B-----5:R-:W-:Y:S02]  /*7c50*/  IADD3 R43, R63.reuse, 0x4, RZ ;  /* 0x000000043f2b7810 */ /* 0x060fe40007ffe0ff */
[----:B------:R-:W-:Y:S02]  /*7c60*/  IADD3 R46, R63, 0x9, RZ ;  /* 0x000000093f2e7810 */ /* 0x000fe40007ffe0ff */
[----:B0-----:R-:W-:-:S02]  /*7c70*/  PRMT R35, RZ, 0x5410, R35 ;  /* 0x00005410ff237816 */ /* 0x001fc40000000023 */
[-C--:B------:R-:W-:Y:S02]  /*7c80*/  LEA.HI.SX32 R40, R40, R63.reuse, 0x1b ;  /* 0x0000003f28287211 */ /* 0x080fe400078fdaff */
[----:B------:R-:W-:Y:S01]  /*7c90*/  F2FP.BF16.PACK_AB R139, R139, R140 ;  /* 0x0000008c8b8b723e */ /* 0x000fe200000010ff */
[----:B------:R-:W-:Y:S01]  /*7ca0*/  BAR.SYNC.DEFER_BLOCKING 0x0 ;  /* 0x0000000000007b1d */ /* 0x000fe20000010000 */
[C---:B------:R-:W-:Y:S02]  /*7cb0*/  IADD3 R44, R63.reuse, 0x6, RZ ;  /* 0x000000063f2c7810 */ /* 0x040fe40007ffe0ff */
[----:B------:R-:W-:Y:S02]  /*7cc0*/  IADD3 R45, R63, 0x7, RZ ;  /* 0x000000073f2d7810 */ /* 0x000fe40007ffe0ff */
[-C--:B------:R-:W-:Y:S02]  /*7cd0*/  LEA.HI.SX32 R41, R41, R63.reuse, 0x1b ;  /* 0x0000003f29297211 */ /* 0x080fe400078fdaff */
[----:B------:R-:W-:-:S02]  /*7ce0*/  LEA.HI.SX32 R42, R42, R63, 0x1b ;  /* 0x0000003f2a2a7211 */ /* 0x000fc400078fdaff */
[----:B------:R-:W-:Y:S01]  /*7cf0*/  F2FP.BF16.PACK_AB R136, R136, R138 ;  /* 0x0000008a8888723e */ /* 0x000fe200000010ff */
[----:B------:R-:W-:Y:S01]  /*7d00*/  FADD.FTZ R35, R35, UR4 ;  /* 0x0000000423237e21 */ /* 0x000fe20008010000 */
[-C--:B------:R-:W-:Y:S02]  /*7d10*/  LEA.HI.SX32 R43, R43, R63.reuse, 0x1b ;  /* 0x0000003f2b2b7211 */ /* 0x080fe400078fdaff */
[----:B------:R-:W-:Y:S01]  /*7d20*/  LEA.HI.SX32 R49, R46, R63, 0x1b ;  /* 0x0000003f2e317211 */ /* 0x000fe200078fdaff */
[----:B------:R-:W-:Y:S01]  /*7d30*/  @!P2 FMUL.FTZ R7, R7, R56 ;  /* 0x000000380707a220 */ /* 0x000fe20000410000 */
[----:B------:R-:W-:Y:S02]  /*7d40*/  F2FP.BF16.PACK_AB R120, R120, R135 ;  /* 0x000000877878723e */ /* 0x000fe400000010ff */
[----:B------:R-:W-:Y:S02]  /*7d50*/  PRMT R46, R139, 0x7632, R46 ;  /* 0x000076328b2e7816 */ /* 0x000fe4000000002e */
[----:B------:R-:W-:Y:S01]  /*7d60*/  SHF.L.U32 R40, R40, 0x1, RZ ;  /* 0x0000000128287819 */ /* 0x000fe200000006ff */
[----:B------:R-:W-:Y:S01]  /*7d70*/  IMAD.SHL.U32 R42, R42, 0x2, RZ ;  /* 0x000000022a2a7824 */ /* 0x000fe200078e00ff */
[----:B------:R-:W-:-:S02]  /*7d80*/  LEA.HI.SX32 R44, R44, R63, 0x1b ;  /* 0x0000003f2c2c7211 */ /* 0x000fc400078fdaff */
[----:B------:R-:W-:Y:S02]  /*7d90*/  LEA.HI.SX32 R45, R45, R63, 0x1b ;  /* 0x0000003f2d2d7211 */ /* 0x000fe400078fdaff */
[----:B------:R-:W-:Y:S02]  /*7da0*/  SHF.L.U32 R41, R41, 0x1, RZ ;  /* 0x0000000129297819 */ /* 0x000fe400000006ff */
[----:B------:R-:W-:Y:S01]  /*7db0*/  FSETP.GTU.FTZ.AND P0, PT, R34, 20, PT ;  /* 0x41a000002200780b */ /* 0x000fe20003f1c000 */
[----:B-1----:R-:W-:Y:S01]  /*7dc0*/  @!P1 FMUL.FTZ R6, R6, R57 ;  /* 0x0000003906069220 */ /* 0x002fe20000410000 */
[C---:B------:R-:W-:Y:S02]  /*7dd0*/  IADD3 R50, R63.reuse, 0xa, RZ ;  /* 0x0000000a3f327810 */ /* 0x040fe40007ffe0ff */
[----:B------:R-:W-:Y:S02]  /*7de0*/  IADD3 R51, R63, 0xb, RZ ;  /* 0x0000000b3f337810 */ /* 0x000fe40007ffe0ff */
[----:B------:R-:W-:-:S02]  /*7df0*/  PRMT R56, R136, 0x7632, R56 ;  /* 0x0000763288387816 */ /* 0x000fc40000000038 */
[----:B------:R-:W-:Y:S01]  /*7e00*/  F2FP.BF16.PACK_AB R118, R118, R119 ;  /* 0x000000777676723e */ /* 0x000fe200000010ff */
[----:B------:R-:W-:Y:S01]  /*7e10*/  STS.U16 [R71], R139 ;  /* 0x0000008b47007388 */ /* 0x000fe20000000400 */
[----:B------:R-:W-:Y:S02]  /*7e20*/  IADD3 R55, R63, 0xf, RZ ;  /* 0x0000000f3f377810 */ /* 0x000fe40007ffe0ff */
[----:B------:R-:W-:Y:S01]  /*7e30*/  SHF.L.U32 R43, R43, 0x1, RZ ;  /* 0x000000012b2b7819 */ /* 0x000fe200000006ff */
[----:B------:R-:W-:Y:S01]  /*7e40*/  @!P4 FMUL.FTZ R9, R9, R58 ;  /* 0x0000003a0909c220 */ /* 0x000fe20000410000 */
[----:B------:R-:W-:Y:S01]  /*7e50*/  PRMT R57, R120, 0x7632, R57 ;  /* 0x0000763278397816 */ /* 0x000fe20000000039 */
[----:B------:R0:W-:Y:S01]  /*7e60*/  STS.U16 [R40+0x2], R46 ;  /* 0x0000022e28007388 */ /* 0x0001e20000000400 */
[----:B------:R-:W-:Y:S02]  /*7e70*/  SHF.L.U32 R47, R47, 0x1, RZ ;  /* 0x000000012f2f7819 */ /* 0x000fe400000006ff */
[----:B------:R-:W-:Y:S01]  /*7e80*/  IADD3 R52, R63, 0xc, RZ ;  /* 0x0000000c3f347810 */ /* 0x000fe20007ffe0ff */
[----:B------:R-:W-:Y:S01]  /*7e90*/  STS.U16 [R41+0x4], R136 ;  /* 0x0000048829007388 */ /* 0x000fe20000000400 */
[----:B------:R-:W-:-:S02]  /*7ea0*/  F2FP.BF16.PACK_AB R116, R116, R117 ;  /* 0x000000757474723e */ /* 0x000fc400000010ff */
[----:B------:R-:W-:Y:S02]  /*7eb0*/  SHF.L.U32 R44, R44, 0x1, RZ ;  /* 0x000000012c2c7819 */ /* 0x000fe400000006ff */
[----:B------:R-:W-:Y:S01]  /*7ec0*/  FSETP.GTU.FTZ.AND P1, PT, R35, 20, PT ;  /* 0x41a000002300780b */ /* 0x000fe20003f3c000 */
[----:B0-----:R-:W-:Y:S01]  /*7ed0*/  IMAD.SHL.U32 R46, R45, 0x2, RZ ;  /* 0x000000022d2e7824 */ /* 0x001fe200078e00ff */
[----:B------:R-:W-:Y:S01]  /*7ee0*/  IADD3 R54, R63, 0xe, RZ ;  /* 0x0000000e3f367810 */ /* 0x000fe20007ffe0ff */
[----:B------:R0:W-:Y:S01]  /*7ef0*/  STS.U16 [R42+0x6], R56 ;  /* 0x000006382a007388 */ /* 0x0001e20000000400 */
[-C--:B------:R-:W-:Y:S02]  /*7f00*/  LEA.HI.SX32 R50, R50, R63.reuse, 0x1b ;  /* 0x0000003f32327211 */ /* 0x080fe400078fdaff */
[-C--:B------:R-:W-:Y:S02]  /*7f10*/  LEA.HI.SX32 R51, R51, R63.reuse, 0x1b ;  /* 0x0000003f33337211 */ /* 0x080fe400078fdaff */
[----:B------:R-:W-:Y:S01]  /*7f20*/  PRMT R58, R118, 0x7632, R58 ;  /* 0x00007632763a7816 */ /* 0x000fe2000000003a */
[----:B------:R-:W-:Y:S01]  /*7f30*/  STS.U16 [R43+0x8], R120 ;  /* 0x000008782b007388 */ /* 0x000fe20000000400 */
[----:B------:R-:W-:-:S02]  /*7f40*/  LEA.HI.SX32 R55, R55, R63, 0x1b ;  /* 0x0000003f37377211 */ /* 0x000fc400078fdaff */
[----:B------:R-:W-:Y:S01]  /*7f50*/  F2FP.BF16.PACK_AB R114, R114, R115 ;  /* 0x000000737272723e */ /* 0x000fe200000010ff */
[----:B------:R-:W-:Y:S01]  /*7f60*/  STS.U16 [R47+0xa], R57 ;  /* 0x00000a392f007388 */ /* 0x000fe20000000400 */
[----:B------:R-:W-:Y:S02]  /*7f70*/  SHF.L.U32 R48, R48, 0x1, RZ ;  /* 0x0000000130307819 */ /* 0x000fe400000006ff */
[----:B------:R-:W-:Y:S02]  /*7f80*/  F2FP.BF16.PACK_AB R0, R0, R2 ;  /* 0x000000020000723e */ /* 0x000fe400000010ff */
[----:B----4-:R-:W-:Y:S01]  /*7f90*/  PRMT R36, RZ, 0x5410, R36 ;  /* 0x00005410ff247816 */ /* 0x010fe20000000024 */
[----:B------:R-:W-:Y:S01]  /*7fa0*/  STS.U16 [R44+0xc], R118 ;  /* 0x00000c762c007388 */ /* 0x000fe20000000400 */
[----:B------:R-:W-:Y:S02]  /*7fb0*/  LEA.HI.SX32 R52, R52, R63, 0x1b ;  /* 0x0000003f34347211 */ /* 0x000fe400078fdaff */
[----:B------:R-:W-:-:S02]  /*7fc0*/  PRMT R45, R116, 0x7632, R45 ;  /* 0x00007632742d7816 */ /* 0x000fc4000000002d */
[----:B------:R-:W-:Y:S01]  /*7fd0*/  SHF.L.U32 R49, R49, 0x1, RZ ;  /* 0x0000000131317819 */ /* 0x000fe200000006ff */
[----:B------:R-:W-:Y:S01]  /*7fe0*/  @!P3 FMUL.FTZ R8, R8, R59 ;  /* 0x0000003b0808b220 */ /* 0x000fe20000410000 */
[----:B------:R-:W-:Y:S01]  /*7ff0*/  LEA.HI.SX32 R54, R54, R63, 0x1b ;  /* 0x0000003f36367211 */ /* 0x000fe200078fdaff */
[----:B------:R-:W-:Y:S01]  /*8000*/  @!P6 FMUL.FTZ R11, R11, R60 ;  /* 0x0000003c0b0be220 */ /* 0x000fe20000410000 */
[----:B------:R-:W-:Y:S01]  /*8010*/  SHF.L.U32 R50, R50, 0x1, RZ ;  /* 0x0000000132327819 */ /* 0x000fe200000006ff */
[----:B------:R1:W-:Y:S01]  /*8020*/  STS.U16 [R46+0xe], R58 ;  /* 0x00000e3a2e007388 */ /* 0x0003e20000000400 */
[----:B0-----:R-:W-:Y:S01]  /*8030*/  PRMT R56, R114, 0x7632, R56 ;  /* 0x0000763272387816 */ /* 0x001fe20000000038 */
[----:B------:R-:W-:Y:S01]  /*8040*/  IMAD.SHL.U32 R51, R51, 0x2, RZ ;  /* 0x0000000233337824 */ /* 0x000fe200078e00ff */
[----:B------:R-:W-:Y:S02]  /*8050*/  F2FP.BF16.PACK_AB R112, R112, R113 ;  /* 0x000000717070723e */ /* 0x000fe400000010ff */
[----:B------:R-:W-:Y:S01]  /*8060*/  SHF.L.U32 R2, R53, 0x1, RZ ;  /* 0x0000000135027819 */ /* 0x000fe200000006ff */
[----:B------:R-:W-:Y:S01]  /*8070*/  IMAD.SHL.U32 R53, R55, 0x2, RZ ;  /* 0x0000000237357824 */ /* 0x000fe200078e00ff */
[----:B------:R-:W-:Y:S01]  /*8080*/  PRMT R59, R0, 0x7632, R59 ;  /* 0x00007632003b7816 */ /* 0x000fe2000000003b */
[----:B------:R-:W-:Y:S01]  /*8090*/  STS.U16 [R48+0x10], R116 ;  /* 0x0000107430007388 */ /* 0x000fe20000000400 */
[----:B------:R-:W-:Y:S01]  /*80a0*/  ISETP.NE.AND P6, PT, R142, RZ, PT ;  /* 0x000000ff8e00720c */ /* 0x000fe20003fc5270 */
[----:B------:R-:W-:Y:S01]  /*80b0*/  FADD.FTZ R55, R36, UR4 ;  /* 0x0000000424377e21 */ /* 0x000fe20008010000 */
[----:B-1----:R-:W-:-:S02]  /*80c0*/  PRMT R58, R0, 0x7610, R58 ;  /* 0x00007610003a7816 */ /* 0x002fc4000000003a */
[----:B------:R-:W-:Y:S01]  /*80d0*/  PRMT R37, RZ, 0x5410, R37 ;  /* 0x00005410ff257816 */ /* 0x000fe20000000025 */
[----:B------:R0:W-:Y:S01]  /*80e0*/  STS.U16 [R49+0x12], R45 ;  /* 0x0000122d31007388 */ /* 0x0001e20000000400 */
[----:B------:R-:W-:Y:S01]  /*80f0*/  SHF.L.U32 R0, R52, 0x1, RZ ;  /* 0x0000000134007819 */ /* 0x000fe200000006ff */
[----:B------:R-:W-:Y:S01]  /*8100*/  @!P0 FMUL.FTZ R36, R34, -1.4426950216293334961 ;  /* 0xbfb8aa3b22248820 */ /* 0x000fe20000410000 */
[----:B------:R-:W-:Y:S01]  /*8110*/  SHF.L.U32 R52, R54, 0x1, RZ ;  /* 0x0000000136347819 */ /* 0x000fe200000006ff */
[----:B------:R-:W-:Y:S01]  /*8120*/  STS.U16 [R50+0x14], R114 ;  /* 0x0000147232007388 */ /* 0x000fe20000000400 */
[----:B------:R-:W-:Y:S02]  /*8130*/  PRMT R57, R112, 0x7632, R57 ;  /* 0x0000763270397816 */ /* 0x000fe40000000039 */
[----:B------:R-:W-:Y:S01]  /*8140*/  IADD3 R34, P4, R72, UR39, RZ ;  /* 0x0000002748227c10 */ /* 0x000fe2000ff9e0ff */
[----:B------:R1:W-:Y:S01]  /*8150*/  STS.U16 [R51+0x16], R56 ;  /* 0x0000163833007388 */ /* 0x0003e20000000400 */
[----:B------:R-:W-:-:S02]  /*8160*/  MOV R54, UR39 ;  /* 0x0000002700367c02 */ /* 0x000fc40008000f00 */
[----:B0-----:R-:W-:Y:S01]  /*8170*/  SHF.R.S32.HI R45, RZ, 0x1f, R72 ;  /* 0x0000001fff2d7819 */ /* 0x001fe20000011448 */
[----:B------:R-:W-:Y:S01]  /*8180*/  STS.U16 [R0+0x18], R112 ;  /* 0x0000187000007388 */ /* 0x000fe20000000400 */
[----:B-1----:R-:W-:Y:S02]  /*8190*/  FADD.FTZ R56, R37, UR4 ;  /* 0x0000000425387e21 */ /* 0x002fe40008010000 */
[----:B------:R-:W-:Y:S01]  /*81a0*/  @!P1 FMUL.FTZ R37, R35, -1.4426950216293334961 ;  /* 0xbfb8aa3b23259820 */ /* 0x000fe20000410000 */
[----:B------:R-:W-:Y:S01]  /*81b0*/  LEA.HI.X.SX32 R35, R54, R45, 0x1, P4 ;  /* 0x0000002d36237211 */ /* 0x000fe200020f0eff */
[----:B------:R-:W-:Y:S01]  /*81c0*/  STS.U16 [R2+0x1a], R57 ;  /* 0x00001a3902007388 */ /* 0x000fe20000000400 */
[----:B------:R-:W-:Y:S01]  /*81d0*/  MOV R54, UR30 ;  /* 0x0000001e00367c02 */ /* 0x000fe20008000f00 */
[----:B------:R-:W-:Y:S02]  /*81e0*/  @!P5 FMUL.FTZ R12, R12, R61 ;  /* 0x0000003d0c0cd220 */ /* 0x000fe40000410000 */
[----:B------:R0:W-:Y:S04]  /*81f0*/  STS.U16 [R52+0x1c], R58 ;  /* 0x00001c3a34007388 */ /* 0x0001e80000000400 */
        /* <DEDUP_REMOVED lines=19> */
[----:B------:R-:W-:Y:S01]  /*8330*/  BAR.SYNC.DEFER_BLOCKING 0x0 ;  /* 0x0000000000007b1d */ /* 0x000fe20000010000 */
[----:B------:R-:W-:-:S02]  /*8340*/  FSETP.GTU.FTZ.AND P2, PT, R55, 20, PT ;  /* 0x41a000003700780b */ /* 0x000fc40003f5c000 */
[----:B------:R-:W-:Y:S02]  /*8350*/  FSETP.GTU.FTZ.AND P3, PT, R56, 20, PT ;  /* 0x41a000003800780b */ /* 0x000fe40003f7c000 */
[----:B---3--:R-:W-:Y:S02]  /*8360*/  PRMT R38, RZ, 0x5410, R38 ;  /* 0x00005410ff267816 */ /* 0x008fe40000000026 */
[----:B------:R-:W-:Y:S01]  /*8370*/  PRMT R39, RZ, 0x5410, R39 ;  /* 0x00005410ff277816 */ /* 0x000fe20000000027 */
[----:B------:R-:W1:Y:S02]  /*8380*/  LDS R91, [0x1080] ;  /* 0x00108000ff5b7984 */ /* 0x000e640000000800 */
[----:B0-----:R-:W-:Y:S02]  /*8390*/  FADD.FTZ R58, R38, UR4 ;  /* 0x00000004263a7e21 */ /* 0x001fe40008010000 */
[----:B------:R-:W-:Y:S02]  /*83a0*/  FADD.FTZ R60, R39, UR4 ;  /* 0x00000004273c7e21 */ /* 0x000fe40008010000 */
[----:B------:R-:W-:-:S02]  /*83b0*/  @!P2 FMUL.FTZ R38, R55, -1.4426950216293334961 ;  /* 0xbfb8aa3b3726a820 */ /* 0x000fc40000410000 */
[----:B------:R-:W-:Y:S01]  /*83c0*/  @!P3 FMUL.FTZ R39, R56, -1.4426950216293334961 ;  /* 0xbfb8aa3b3827b820 */ /* 0x000fe20000410000 */
[----:B------:R-:W-:Y:S01]  /*83d0*/  FSETP.GTU.FTZ.AND P4, PT, R58, 20, PT ;  /* 0x41a000003a00780b */ /* 0x000fe20003f9c000 */
[----:B------:R-:W0:Y:S01]  /*83e0*/  @!P0 MUFU.EX2 R36, R36 ;  /* 0x0000002400248308 */ /* 0x000e220000000800 */
[----:B------:R-:W-:-:S07]  /*83f0*/  FSETP.GTU.FTZ.AND P5, PT, R60, 20, PT ;  /* 0x41a000003c00780b */ /* 0x000fce0003fbc000 */
[----:B------:R-:W2:Y:S08]  /*8400*/  @!P1 MUFU.EX2 R37, R37 ;  /* 0x0000002500259308 */ /* 0x000eb00000000800 */
[----:B------:R-:W3:Y:S08]  /*8410*/  @!P2 MUFU.EX2 R38, R38 ;  /* 0x000000260026a308 */ /* 0x000ef00000000800 */
[----:B------:R-:W4:Y:S01]  /*8420*/  @!P3 MUFU.EX2 R39, R39 ;  /* 0x000000270027b308 */ /* 0x000f220000000800 */
[----:B------:R-:W-:-:S02]  /*8430*/  @!P4 FMUL.FTZ R55, R58, -1.4426950216293334961 ;  /* 0xbfb8aa3b3a37c820 */ /* 0x000fc40000410000 */
[----:B------:R-:W-:Y:S02]  /*8440*/  @!P5 FMUL.FTZ R56, R60, -1.4426950216293334961 ;  /* 0xbfb8aa3b3c38d820 */ /* 0x000fe40000410000 */
[----:B0-----:R-:W-:Y:S02]  /*8450*/  @!P0 FADD.FTZ R36, R36, 1 ;  /* 0x3f80000024248421 */ /* 0x001fe40000010000 */
[----:B--2---:R-:W-:Y:S01]  /*8460*/  @!P1 FADD.FTZ R37, R37, 1 ;  /* 0x3f80000025259421 */ /* 0x004fe20000010000 */
[----:B------:R-:W0:Y:S01]  /*8470*/  @!P4 MUFU.EX2 R55, R55 ;  /* 0x000000370037c308 */ /* 0x000e220000000800 */
[----:B---3--:R-:W-:Y:S01]  /*8480*/  @!P2 FADD.FTZ R38, R38, 1 ;  /* 0x3f8000002626a421 */ /* 0x008fe20000010000 */
[----:B-1----:R-:W-:Y:S01]  /*8490*/  ISETP.GE.AND P6, PT, R72, R91, PT ;  /* 0x0000005b4800720c */ /* 0x002fe20003fc6270 */
[----:B------:R-:W-:Y:S01]  /*84a0*/  UIMAD UR7, UR36, UR16, URZ ;  /* 0x00000010240772a4 */ /* 0x000fe2000f8e023f */
[----:B----4-:R-:W-:-:S04]  /*84b0*/  @!P3 FADD.FTZ R39, R39, 1 ;  /* 0x3f8000002727b421 */ /* 0x010fc80000010000 */
[----:B------:R-:W1:Y:S01]  /*84c0*/  @!P5 MUFU.EX2 R56, R56 ;  /* 0x000000380038d308 */ /* 0x000e620000000800 */
[----:B------:R-:W-:Y:S02]  /*84d0*/  UIMAD UR27, UR31, UR17, UR7 ;  /* 0x000000111f1b72a4 */ /* 0x000fe4000f8e0207 */
[----:B------:R-:W-:-:S05]  /*84e0*/  UIMAD UR7, UR36, UR28, URZ ;  /* 0x0000001c240772a4 */ /* 0x000fca000f8e023f */
[----:B------:R2:W3:Y:S01]  /*84f0*/  @!P0 MUFU.RCP R93, R36 ;  /* 0x00000024005d8308 */ /* 0x0004e20000001000 */
[----:B------:R-:W-:-:S07]  /*8500*/  UIMAD.WIDE.U32 UR18, UR31, UR16, URZ ;  /* 0x000000101f1272a5 */ /* 0x000fce000f8e003f */
[----:B------:R2:W4:Y:S01]  /*8510*/  @!P1 MUFU.RCP R95, R37 ;  /* 0x00000025005f9308 */ /* 0x0005220000001000 */
[----:B------:R-:W-:-:S07]  /*8520*/  UIMAD.WIDE.U32 UR16, UR31, UR28, URZ ;  /* 0x0000001c1f1072a5 */ /* 0x000fce000f8e003f */
[----:B------:R2:W1:Y:S08]  /*8530*/  @!P2 MUFU.RCP R58, R38 ;  /* 0x00000026003aa308 */ /* 0x0004700000001000 */
[----:B------:R2:W1:Y:S01]  /*8540*/  @!P3 MUFU.RCP R97, R39 ;  /* 0x000000270061b308 */ /* 0x0004620000001000 */
[----:B------:R-:W-:Y:S01]  /*8550*/  UIMAD UR28, UR31, UR29, UR7 ;  /* 0x0000001d1f1c72a4 */ /* 0x000fe2000f8e0207 */
[----:B------:R-:W-:Y:S01]  /*8560*/  BSSY B0, `(.L_x_127) ;  /* 0x0000010000007945 */ /* 0x000fe20003800000 */
[----:B------:R-:W-:Y:S01]  /*8570*/  UIADD3 UR7, UR19, UR27, URZ ;  /* 0x0000001b13077290 */ /* 0x000fe2000fffe03f */
[----:B0-----:R-:W-:Y:S01]  /*8580*/  @!P4 FADD.FTZ R55, R55, 1 ;  /* 0x3f8000003737c421 */ /* 0x001fe20000010000 */
[----:B------:R-:W-:Y:S05]  /*8590*/  @P6 BRA `(.L_x_128) ;  /* 0x000000c000006947 */ /* 0x000fea0003800000 */
[----:B--234-:R-:W-:Y:S01]  /*85a0*/  MOV R37, UR31 ;  /* 0x0000001f00257c02 */ /* 0x01cfe20008000f00 */
[----:B------:R-:W-:Y:S01]  /*85b0*/  ULDC.64 UR34, c[0x0][0x2e0] ;  /* 0x0000b80000227ab9 */ /* 0x000fe20000000a00 */
[----:B------:R-:W-:Y:S01]  /*85c0*/  IMAD.U32 R39, RZ, RZ, UR14 ;  /* 0x0000000eff277e24 */ /* 0x000fe2000f8e00ff */
[----:B------:R-:W-:-:S02]  /*85d0*/  UIMAD UR29, UR15, UR34, URZ ;  /* 0x000000220f1d72a4 */ /* 0x000fc4000f8e023f */
        /* <DEDUP_REMOVED lines=8> */
.L_x_128:
[----:B---34-:R-:W-:Y:S05]  /*8660*/  BSYNC B0 ;  /* 0x0000000000007941 */ /* 0x018fea0003800000 */
.L_x_127:
[----:B------:R-:W-:Y:S01]  /*8670*/  ULDC.64 UR34, c[0x0][0x2e0] ;  /* 0x0000b80000227ab9 */ /* 0x000fe20000000a00 */
[----:B-1----:R-:W-:Y:S01]  /*8680*/  @!P5 FADD.FTZ R56, R56, 1 ;  /* 0x3f8000003838d421 */ /* 0x002fe20000010000 */
[----:B------:R-:W-:Y:S01]  /*8690*/  UMOV UR19, UR7 ;  /* 0x0000000700137c82 */ /* 0x000fe20008000000 */
[----:B------:R-:W-:Y:S01]  /*86a0*/  @!P0 FMUL.FTZ R14, R14, R93 ;  /* 0x0000005d0e0e8220 */ /* 0x000fe20000410000 */
[----:B------:R-:W-:Y:S01]  /*86b0*/  UIMAD UR29, UR15, UR34, URZ ;  /* 0x000000220f1d72a4 */ /* 0x000fe2000f8e023f */
[----:B--2---:R-:W-:Y:S01]  /*86c0*/  LEA R36, P0, R72, c[0x0][0x330], 0x1 ;  /* 0x0000cc0048247a11 */ /* 0x004fe200078008ff */
[----:B------:R-:W-:Y:S01]  /*86d0*/  UIMAD UR27, UR6, -0x800, UR37 ;  /* 0xfffff800061b78a4 */ /* 0x000fe2000f8e0225 */
[----:B0-----:R-:W0:Y:S01]  /*86e0*/  @!P4 MUFU.RCP R38, R55 ;  /* 0x000000370026c308 */ /* 0x001e220000001000 */
[----:B------:R-:W-:Y:S01]  /*86f0*/  UIMAD.WIDE.U32 UR18, UR14, UR34, UR18 ;  /* 0x000000220e1272a5 */ /* 0x000fe2000f8e0012 */
[----:B------:R-:W-:Y:S01]  /*8700*/  @!P1 FMUL.FTZ R16, R16, R95 ;  /* 0x0000005f10109220 */ /* 0x000fe20000410000 */
[----:B------:R-:W-:Y:S01]  /*8710*/  UIMAD UR7, UR14, UR35, UR29 ;  /* 0x000000230e0772a4 */ /* 0x000fe2000f8e021d */
[----:B------:R-:W-:Y:S01]  /*8720*/  @!P2 FMUL.FTZ R17, R17, R58 ;  /* 0x0000003a1111a220 */ /* 0x000fe20000410000 */
[----:B------:R-:W-:Y:S01]  /*8730*/  USHF.R.S32.HI UR29, URZ, 0x1f, UR27 ;  /* 0x0000001f3f1d7899 */ /* 0x000fe2000801141b */
[----:B------:R-:W-:Y:S01]  /*8740*/  LEA.HI.X R37, R72, c[0x0][0x334], R45, 0x1, P0 ;  /* 0x0000cd0048257a11 */ /* 0x000fe200000f0c2d */
[----:B------:R-:W-:Y:S01]  /*8750*/  UIADD3 UR30, UP0, UR27, UR18, URZ ;  /* 0x000000121b1e7290 */ /* 0x000fe2000ff1e03f */
[----:B------:R-:W1:Y:S01]  /*8760*/  @!P5 MUFU.RCP R56, R56 ;  /* 0x000000380038d308 */ /* 0x000e620000001000 */
[----:B------:R-:W-:Y:S01]  /*8770*/  ISETP.GE.AND P2, PT, R33, R91, PT ;  /* 0x0000005b2100720c */ /* 0x000fe20003f46270 */
[----:B------:R-:W-:Y:S01]  /*8780*/  @!P3 FMUL.FTZ R18, R18, R97 ;  /* 0x000000611212b220 */ /* 0x000fe20000410000 */
[----:B------:R-:W-:Y:S01]  /*8790*/  UIADD3.X UR18, UR29, UR7, UR19, UP0, !UPT ;  /* 0x000000071d127290 */ /* 0x000fe200087fe413 */
[-C--:B------:R-:W-:Y:S01]  /*87a0*/  ISETP.GE.AND P0, PT, R10, R91.reuse, PT ;  /* 0x0000005b0a00720c */ /* 0x080fe20003f06270 */
[----:B------:R-:W-:Y:S01]  /*87b0*/  UIADD3 UR7, UR17, UR28, URZ ;  /* 0x0000001c11077290 */ /* 0x000fe2000fffe03f */
[----:B------:R-:W-:Y:S01]  /*87c0*/  MOV R39, UR30 ;  /* 0x0000001e00277c02 */ /* 0x000fe20008000f00 */
[----:B------:R-:W-:Y:S01]  /*87d0*/  BSSY B0, `(.L_x_129) ;  /* 0x000007d000007945 */ /* 0x000fe20003800000 */
[----:B------:R-:W-:Y:S01]  /*87e0*/  ISETP.GE.AND P1, PT, R15, R91, PT ;  /* 0x0000005b0f00720c */ /* 0x000fe20003f26270 */
[----:B0-----:R-:W-:Y:S01]  /*87f0*/  @!P4 FMUL.FTZ R19, R19, R38 ;  /* 0x000000261313c220 */ /* 0x001fe20000410000 */
[----:B------:R-:W-:-:S02]  /*8800*/  LEA R36, P3, R39, R36, 0x1 ;  /* 0x0000002427247211 */ /* 0x000fc400078608ff */
[----:B------:R-:W-:Y:S02]  /*8810*/  MOV R58, UR18 ;  /* 0x00000012003a7c02 */ /* 0x000fe40008000f00 */
[----:B------:R-:W-:Y:S02]  /*8820*/  ISETP.GE.AND P4, PT, R20, R91, PT ;  /* 0x0000005b1400720c */ /* 0x000fe40003f86270 */
[----:B------:R-:W-:Y:S01]  /*8830*/  LEA.HI.X R37, R39, R37, R58, 0x1, P3 ;  /* 0x0000002527257211 */ /* 0x000fe200018f0c3a */
[----:B-1----:R-:W-:Y:S01]  /*8840*/  @!P5 FMUL.FTZ R21, R21, R56 ;  /* 0x000000381515d220 */ /* 0x002fe20000410000 */
[-C--:B------:R-:W-:Y:S01]  /*8850*/  ISETP.GE.AND P3, PT, R22, R91.reuse, PT ;  /* 0x0000005b1600720c */ /* 0x080fe20003f66270 */
[----:B------:R-:W-:Y:S01]  /*8860*/  FADD.FTZ R39, R3, R164 ;  /* 0x000000a403277221 */ /* 0x000fe20000010000 */
[-C--:B------:R-:W-:Y:S01]  /*8870*/  ISETP.GE.AND P5, PT, R23, R91.reuse, PT ;  /* 0x0000005b1700720c */ /* 0x080fe20003fa6270 */
[----:B------:R-:W-:Y:S01]  /*8880*/  @!P2 STG.E.U16 [R36.64+-0xf80], R61 ;  /* 0xfff0803d2400a986 */ /* 0x000fe2000c101520 */
[----:B------:R-:W-:Y:S01]  /*8890*/  ISETP.GE.AND P2, PT, R24, R91, PT ;  /* 0x0000005b1800720c */ /* 0x000fe20003f46270 */
[----:B------:R-:W-:Y:S01]  /*88a0*/  FADD.FTZ R38, R39, R4 ;  /* 0x0000000427267221 */ /* 0x000fe20000010000 */
[----:B------:R-:W-:Y:S01]  /*88b0*/  F2FP.BF16.PACK_AB R39, R4, R3 ;  /* 0x000000030427723e */ /* 0x000fe200000010ff */
[----:B------:R-:W-:Y:S01]  /*88c0*/  @!P0 STG.E.U16 [R36.64+-0xf40], R63 ;  /* 0xfff0c03f24008986 */ /* 0x000fe2000c101520 */
[----:B------:R-:W-:Y:S01]  /*88d0*/  ISETP.GE.AND P0, PT, R25, R91, PT ;  /* 0x0000005b1900720c */ /* 0x000fe20003f06270 */
[----:B------:R-:W-:Y:S01]  /*88e0*/  FADD.FTZ R3, R38, R5 ;  /* 0x0000000526037221 */ /* 0x000fe20000010000 */
[----:B------:R-:W-:Y:S01]  /*88f0*/  F2FP.BF16.PACK_AB R5, R6, R5 ;  /* 0x000000050605723e */ /* 0x000fe200000010ff */
[----:B------:R-:W-:Y:S01]  /*8900*/  @!P1 STG.E.U16 [R36.64+-0xf00], R65 ;  /* 0xfff1004124009986 */ /* 0x000fe2000c101520 */
[-C--:B------:R-:W-:Y:S01]  /*8910*/  ISETP.GE.AND P1, PT, R26, R91.reuse, PT ;  /* 0x0000005b1a00720c */ /* 0x080fe20003f26270 */
[----:B------:R-:W-:Y:S01]  /*8920*/  FADD.FTZ R4, R3, R6 ;  /* 0x0000000603047221 */ /* 0x000fe20000010000 */
[----:B------:R-:W-:Y:S01]  /*8930*/  PRMT R38, R5, 0x7610, R38 ;  /* 0x0000761005267816 */ /* 0x000fe20000000026 */
        /* <DEDUP_REMOVED lines=13> */
[-C--:B------:R-:W-:Y:S01]  /*8a10*/  ISETP.GE.AND P2, PT, R30, R91.reuse, PT ;  /* 0x0000005b1e00720c */ /* 0x080fe20003f46270 */
[----:B------:R-:W-:Y:S01]  /*8a20*/  FADD.FTZ R11, R8, R11 ;  /* 0x0000000b080b7221 */ /* 0x000fe20000010000 */
[----:B------:R-:W-:Y:S01]  /*8a30*/  F2FP.BF16.PACK_AB R5, R13, R12 ;  /* 0x0000000c0d05723e */ /* 0x000fe200000010ff */
[----:B------:R-:W-:Y:S01]  /*8a40*/  @!P0 STG.E.U16 [R36.64+-0xdc0], R77 ;  /* 0xfff2404d24008986 */ /* 0x000fe2000c101520 */
[-C--:B------:R-:W-:Y:S01]  /*8a50*/  ISETP.GE.AND P0, PT, R32, R91.reuse, PT ;  /* 0x0000005b2000720c */ /* 0x080fe20003f06270 */
[----:B------:R-:W-:Y:S01]  /*8a60*/  FADD.FTZ R12, R11, R12 ;  /* 0x0000000c0b0c7221 */ /* 0x000fe20000010000 */
[----:B------:R-:W-:Y:S01]  /*8a70*/  F2FP.BF16.PACK_AB R6, R16, R14 ;  /* 0x0000000e1006723e */ /* 0x000fe200000010ff */
[----:B------:R-:W-:Y:S01]  /*8a80*/  @!P1 STG.E.U16 [R36.64+-0xd80], R79 ;  /* 0xfff2804f24009986 */ /* 0x000fe2000c101520 */
[----:B------:R-:W-:Y:S01]  /*8a90*/  ISETP.GE.AND P1, PT, R31, R91, PT ;  /* 0x0000005b1f00720c */ /* 0x000fe20003f26270 */
[----:B------:R-:W-:Y:S01]  /*8aa0*/  FADD.FTZ R13, R12, R13 ;  /* 0x0000000d0c0d7221 */ /* 0x000fe20000010000 */
[----:B------:R-:W-:Y:S01]  /*8ab0*/  PRMT R56, R5, 0x7632, R56 ;  /* 0x0000763205387816 */ /* 0x000fe20000000038 */
[----:B------:R-:W-:Y:S01]  /*8ac0*/  @!P3 STG.E.U16 [R36.64+-0xd40], R81 ;  /* 0xfff2c0512400b986 */ /* 0x000fe2000c101520 */
[----:B------:R-:W-:Y:S01]  /*8ad0*/  ISETP.NE.AND P6, PT, R142, RZ, PT ;  /* 0x000000ff8e00720c */ /* 0x000fe20003fc5270 */
[----:B------:R-:W-:-:S02]  /*8ae0*/  FADD.FTZ R13, R13, R14 ;  /* 0x0000000e0d0d7221 */ /* 0x000fc40000010000 */
[----:B------:R-:W-:Y:S02]  /*8af0*/  @!P4 STG.E.U16 [R36.64+-0xd00], R83 ;  /* 0xfff300532400c986 */ /* 0x000fe4000c101520 */
[----:B------:R-:W-:Y:S02]  /*8b00*/  FADD.FTZ R16, R13, R16 ;  /* 0x000000100d107221 */ /* 0x000fe40000010000 */
[----:B------:R-:W-:Y:S04]  /*8b10*/  @!P5 STG.E.U16 [R36.64+-0xcc0], R85 ;  /* 0xfff340552400d986 */ /* 0x000fe8000c101520 */
[----:B------:R-:W-:Y:S04]  /*8b20*/  @!P2 STG.E.U16 [R36.64+-0xc80], R87 ;  /* 0xfff380572400a986 */ /* 0x000fe8000c101520 */
[----:B------:R-:W-:Y:S04]  /*8b30*/  @!P0 STG.E.U16 [R36.64+-0xfc0], R59 ;  /* 0xfff0403b24008986 */ /* 0x000fe8000c101520 */
[----:B------:R0:W-:Y:S04]  /*8b40*/  @!P1 STG.E.U16 [R36.64+-0xc40], R89 ;  /* 0xfff3c05924009986 */ /* 0x0001e8000c101520 */
[----:B------:R-:W-:Y:S01]  /*8b50*/  BAR.SYNC.DEFER_BLOCKING 0x0 ;  /* 0x0000000000007b1d */ /* 0x000fe20000010000 */
[----:B0-----:R-:W-:-:S02]  /*8b60*/  PRMT R37, R39, 0x7632, R37 ;  /* 0x0000763227257816 */ /* 0x001fc40000000025 */
[----:B------:R-:W-:-:S03]  /*8b70*/  PRMT R36, R7, 0x7632, R36 ;  /* 0x0000763207247816 */ /* 0x000fc60000000024 */
[----:B------:R0:W-:Y:S04]  /*8b80*/  STS.U16 [R71], R39 ;  /* 0x0000002747007388 */ /* 0x0001e80000000400 */
[----:B------:R1:W-:Y:S04]  /*8b90*/  STS.U16 [R40+0x2], R37 ;  /* 0x0000022528007388 */ /* 0x0003e80000000400 */
[----:B------:R2:W-:Y:S01]  /*8ba0*/  STS.U16 [R41+0x4], R38 ;  /* 0x0000042629007388 */ /* 0x0005e20000000400 */
[----:B0-----:R-:W-:-:S03]  /*8bb0*/  PRMT R39, R4, 0x7610, R39 ;  /* 0x0000761004277816 */ /* 0x001fc60000000027 */
[----:B------:R0:W-:Y:S01]  /*8bc0*/  STS.U16 [R42+0x6], R55 ;  /* 0x000006372a007388 */ /* 0x0001e20000000400 */
[----:B-1----:R-:W-:Y:S02]  /*8bd0*/  PRMT R37, R4, 0x7632, R37 ;  /* 0x0000763204257816 */ /* 0x002fe40000000025 */
[----:B------:R-:W-:Y:S01]  /*8be0*/  PRMT R40, R5, 0x7610, R40 ;  /* 0x0000761005287816 */ /* 0x000fe20000000028 */
[----:B------:R-:W-:Y:S01]  /*8bf0*/  STS.U16 [R43+0x8], R7 ;  /* 0x000008072b007388 */ /* 0x000fe20000000400 */
[----:B------:R-:W-:Y:S01]  /*8c00*/  F2FP.BF16.PACK_AB R4, R18, R17 ;  /* 0x000000111204723e */ /* 0x000fe200000010ff */
[----:B------:R-:W-:Y:S01]  /*8c10*/  FADD.FTZ R17, R16, R17 ;  /* 0x0000001110117221 */ /* 0x000fe20000010000 */
[----:B------:R-:W-:Y:S01]  /*8c20*/  F2FP.BF16.PACK_AB R5, R21, R19 ;  /* 0x000000131505723e */ /* 0x000fe200000010ff */
[----:B------:R1:W-:Y:S01]  /*8c30*/  STS.U16 [R47+0xa], R36 ;  /* 0x00000a242f007388 */ /* 0x0003e20000000400 */
[----:B--2---:R-:W-:Y:S01]  /*8c40*/  PRMT R38, R4, 0x7632, R38 ;  /* 0x0000763204267816 */ /* 0x004fe20000000026 */
[----:B------:R-:W-:Y:S01]  /*8c50*/  FADD.FTZ R18, R17, R18 ;  /* 0x0000001211127221 */ /* 0x000fe20000010000 */
[----:B0-----:R-:W-:Y:S01]  /*8c60*/  PRMT R42, R5, 0x7632, R42 ;  /* 0x00007632052a7816 */ /* 0x001fe2000000002a */
[----:B------:R-:W-:Y:S02]  /*8c70*/  STS.U16 [R44+0xc], R39 ;  /* 0x00000c272c007388 */ /* 0x000fe40000000400 */
[----:B------:R-:W-:-:S02]  /*8c80*/  FADD.FTZ R18, R18, R19 ;  /* 0x0000001312127221 */ /* 0x000fc40000010000 */
[----:B------:R-:W-:Y:S01]  /*8c90*/  STS.U16 [R46+0xe], R37 ;  /* 0x00000e252e007388 */ /* 0x000fe20000000400 */
[----:B-1----:R-:W-:Y:S01]  /*8ca0*/  PRMT R36, R6, 0x7632, R36 ;  /* 0x0000763206247816 */ /* 0x002fe20000000024 */
[----:B------:R-:W-:Y:S02]  /*8cb0*/  FADD.FTZ R164, R18, R21 ;  /* 0x0000001512a47221 */ /* 0x000fe40000010000 */
[----:B------:R-:W-:Y:S04]  /*8cc0*/  STS.U16 [R48+0x10], R40 ;  /* 0x0000102830007388 */ /* 0x000fe80000000400 */
[----:B------:R-:W-:Y:S04]  /*8cd0*/  STS.U16 [R49+0x12], R56 ;  /* 0x0000123831007388 */ /* 0x000fe80000000400 */
[----:B------:R-:W-:Y:S04]  /*8ce0*/  STS.U16 [R50+0x14], R6 ;  /* 0x0000140632007388 */ /* 0x000fe80000000400 */
[----:B------:R-:W-:Y:S04]  /*8cf0*/  STS.U16 [R51+0x16], R36 ;  /* 0x0000162433007388 */ /* 0x000fe80000000400 */
[----:B------:R0:W-:Y:S04]  /*8d00*/  STS.U16 [R0+0x18], R4 ;  /* 0x0000180400007388 */ /* 0x0001e80000000400 */
[----:B------:R-:W-:Y:S04]  /*8d10*/  STS.U16 [R2+0x1a], R38 ;  /* 0x00001a2602007388 */ /* 0x000fe80000000400 */
[----:B------:R-:W-:Y:S01]  /*8d20*/  STS.U16 [R52+0x1c], R5 ;  /* 0x00001c0534007388 */ /* 0x000fe20000000400 */
[----:B0-----:R-:W-:-:S03]  /*8d30*/  IADD3 R0, P1, R72, -0x7e0, RZ ;  /* 0xfffff82048007810 */ /* 0x001fc60007f3e0ff */
[----:B------:R-:W-:Y:S01]  /*8d40*/  STS.U16 [R53+0x1e], R42 ;  /* 0x00001e2a35007388 */ /* 0x000fe20000000400 */
[----:B------:R-:W-:-:S06]  /*8d50*/  NOP ;  /* 0x0000000000007918 */ /* 0x000fcc0000000000 */
[----:B------:R-:W-:Y:S01]  /*8d60*/  LDS.U16 R163, [R163] ;  /* 0x00000000a3a37984 */ /* 0x000fe20000000400 */
[----:B------:R-:W-:-:S03]  /*8d70*/  IADD3.X R45, R45, -0x1, RZ, P1, !PT ;  /* 0xffffffff2d2d7810 */ /* 0x000fc60000ffe4ff */
        /* <DEDUP_REMOVED lines=34> */
.L_x_130:
[----:B------:R-:W-:Y:S05]  /*8fa0*/  BSYNC B0 ;  /* 0x0000000000007941 */ /* 0x000fea0003800000 */
.L_x_129:
[----:B------:R-:W-:Y:S01]  /*8fb0*/  ULDC.64 UR18, c[0x0][0x300] ;  /* 0x0000c00000127ab9 */ /* 0x000fe20000000a00 */
[----:B------:R-:W-:Y:S01]  /*8fc0*/  LEA R2, P0, R0, c[0x0][0x340], 0x1 ;  /* 0x0000d00000027a11 */ /* 0x000fe200078008ff */
        /* <DEDUP_REMOVED lines=13> */
[----:B------:R-:W-:Y:S01]  /*90a0*/  MOV R3, UR7 ;  /* 0x0000000700037c02 */ /* 0x000fe20008000f00 */
[----:B------:R-:W-:Y:S01]  /*90b0*/  UISETP.GT.AND UP0, UPT, UR26, 0x1, UPT ;  /* 0x000000011a00788c */ /* 0x000fe2000bf04270 */
[----:B------:R-:W-:Y:S01]  /*90c0*/  ISETP.GE.AND P2, PT, R23, R53, PT ;  /* 0x000000351700720c */ /* 0x000fe20003f46270 */
[----:B------:R-:W-:Y:S01]  /*90d0*/  UIADD3 UR20, UP2, UR20, -0x1000, URZ ;  /* 0xfffff00014147890 */ /* 0x000fe2000ff5e03f */
[----:B------:R-:W-:Y:S01]  /*90e0*/  LEA R2, P0, R3, R2, 0x1 ;  /* 0x0000000203027211 */ /* 0x000fe200078008ff */
[----:B0-----:R-:W-:Y:S01]  /*90f0*/  IMAD.U32 R4, RZ, RZ, UR16 ;  /* 0x00000010ff047e24 */ /* 0x001fe2000f8e00ff */
[----:B------:R-:W-:-:S02]  /*9100*/  UIADD3 UR24, UP3, UR24, -0x1000, URZ ;  /* 0xfffff00018187890 */ /* 0x000fc4000ff7e03f */
[----:B------:R-:W-:Y:S02]  /*9110*/  UIADD3 UR6, UR6, 0x1, URZ ;  /* 0x0000000106067890 */ /* 0x000fe4000fffe03f */
[----:B------:R-:W-:Y:S01]  /*9120*/  LEA.HI.X R3, R3, R0, R4, 0x1, P0 ;  /* 0x0000000003037211 */ /* 0x000fe200000f0c04 */
[----:B------:R-:W-:Y:S01]  /*9130*/  UIADD3.X UR23, UR23, -0x1, URZ, UP1, !UPT ;  /* 0xffffffff17177890 */ /* 0x000fe20008ffe43f */
[-C--:B------:R-:W-:Y:S01]  /*9140*/  ISETP.GE.AND P0, PT, R20, R53.reuse, PT ;  /* 0x000000351400720c */ /* 0x080fe20003f06270 */
[----:B------:R-:W-:Y:S02]  /*9150*/  UIADD3.X UR21, UR21, -0x1, URZ, UP2, !UPT ;  /* 0xffffffff15157890 */ /* 0x000fe400097fe43f */
[----:B------:R0:W-:Y:S01]  /*9160*/  @!P3 STG.E.U16 [R2.64], R7 ;  /* 0x000000070200b986 */ /* 0x0001e2000c101520 */
[-C--:B------:R-:W-:Y:S01]  /*9170*/  ISETP.GE.AND P3, PT, R24, R53.reuse, PT ;  /* 0x000000351800720c */ /* 0x080fe20003f66270 */
[----:B------:R-:W-:Y:S02]  /*9180*/  UIADD3.X UR25, UR25, -0x1, URZ, UP3, !UPT ;  /* 0xffffffff19197890 */ /* 0x000fe40009ffe43f */
        /* <DEDUP_REMOVED lines=24> */
.L_x_77:
        /* <DEDUP_REMOVED lines=30> */
[----:B------:R-:W-:Y:S02]  /*94f0*/  MOV R2, UR8 ;  /* 0x0000000800027c02 */ /* 0x000fe40008000f00 */
[----:B------:R-:W-:Y:S01]  /*9500*/  MOV R3, UR9 ;  /* 0x0000000900037c02 */ /* 0x000fe20008000f00 */
[----:B---3--:R-:W-:-:S05]  /*9510*/  @!P1 FADD.FTZ R4, R0, R5 ;  /* 0x0000000500049221 */ /* 0x008fca0000010000 */
[----:B------:R0:W-:Y:S02]  /*9520*/  RED.E.ADD.F32.FTZ.RN.STRONG.GPU [R2.64], R4 ;  /* 0x000000040200798e */ /* 0x0001e4000c10e7a0 */
.L_x_133:
[----:B0-----:R-:W-:Y:S05]  /*9530*/  BSYNC B0 ;  /* 0x0000000000007941 */ /* 0x001fea0003800000 */
.L_x_132:
        /* <DEDUP_REMOVED lines=33> */
.L_x_135:
[----:B------:R-:W3:Y:S02]  /*9750*/  S2R R13, SR_TID.X ;  /* 0x00000000000d7919 */ /* 0x000ee40000002100 */
.L_x_136:
[----:B0-----:R-:W-:Y:S05]  /*9760*/  BSYNC B0 ;  /* 0x0000000000007941 */ /* 0x001fea0003800000 */
.L_x_134:
        /* <DEDUP_REMOVED lines=28> */
.L_x_138:
[----:B0-----:R-:W0:Y:S01]  /*9930*/  LDS R15, [R13.X4+0x2ce0] ;  /* 0x002ce0000d0f7984 */ /* 0x001e220000004800 */
[----:B------:R-:W-:Y:S01]  /*9940*/  SHF.R.S32.HI R12, RZ, 0x1f, R13 ;  /* 0x0000001fff0c7819 */ /* 0x000fe2000001140d */
[----:B------:R-:W-:Y:S01]  /*9950*/  IMAD.U32 R5, RZ, RZ, UR7 ;  /* 0x00000007ff057e24 */ /* 0x000fe2000f8e00ff */
[----:B------:R-:W-:Y:S01]  /*9960*/  MOV R4, UR6 ;  /* 0x0000000600047c02 */ /* 0x000fe20008000f00 */
[----:B------:R-:W1:Y:S01]  /*9970*/  LDS R17, [R13.X4+0x30e0] ;  /* 0x0030e0000d117984 */ /* 0x000e620000004800 */
[----:B------:R-:W-:Y:S01]  /*9980*/  MOV R8, UR8 ;  /* 0x0000000800087c02 */ /* 0x000fe20008000f00 */
[C---:B------:R-:W-:Y:S01]  /*9990*/  IMAD R0, R12.reuse, c[0x0][0x290], RZ ;  /* 0x0000a4000c007a24 */ /* 0x040fe200078e02ff */
[----:B------:R-:W-:Y:S01]  /*99a0*/  MOV R3, UR10 ;  /* 0x0000000a00037c02 */ /* 0x000fe20008000f00 */
[----:B------:R-:W-:Y:S01]  /*99b0*/  IMAD.MOV.U32 R2, RZ, RZ, R4 ;  /* 0x000000ffff027224 */ /* 0x000fe200078e0004 */
[----:B------:R-:W-:Y:S01]  /*99c0*/  MOV R7, UR15 ;  /* 0x0000000f00077c02 */ /* 0x000fe20008000f00 */
[----:B------:R-:W-:Y:S01]  /*99d0*/  IMAD R4, R12, c[0x0][0x1c0], RZ ;  /* 0x000070000c047a24 */ /* 0x000fe200078e02ff */
[----:B------:R-:W-:Y:S01]  /*99e0*/  MOV R6, R8 ;  /* 0x0000000800067202 */ /* 0x000fe20000000f00 */
[C---:B------:R-:W-:Y:S01]  /*99f0*/  IMAD.WIDE.U32 R2, R13.reuse, c[0x0][0x290], R2 ;  /* 0x0000a4000d027a25 */ /* 0x040fe200078e0002 */
[----:B------:R-:W-:Y:S01]  /*9a00*/  MOV R9, UR9 ;  /* 0x0000000900097c02 */ /* 0x000fe20008000f00 */
[----:B------:R-:W-:Y:S02]  /*9a10*/  YIELD ;  /* 0x0000000000007946 */ /* 0x000fe40003800000 */
[----:B------:R-:W-:-:S02]  /*9a20*/  IMAD R5, R13, c[0x0][0x294], R0 ;  /* 0x0000a5000d057a24 */ /* 0x000fc400078e0200 */
[----:B------:R-:W-:-:S03]  /*9a30*/  IMAD.WIDE.U32 R6, R13, c[0x0][0x1c0], R6 ;  /* 0x000070000d067a25 */ /* 0x000fc600078e0006 */
[----:B------:R-:W-:Y:S01]  /*9a40*/  IADD3 R5, R3, R5, RZ ;  /* 0x0000000503057210 */ /* 0x000fe20007ffe0ff */
[----:B------:R-:W-:Y:S01]  /*9a50*/  IMAD R9, R13, c[0x0][0x1c4], R4 ;  /* 0x000071000d097a24 */ /* 0x000fe200078e0204 */
[----:B------:R-:W-:Y:S02]  /*9a60*/  LEA R4, P0, R2, c[0x0][0x310], 0x2 ;  /* 0x0000c40002047a11 */ /* 0x000fe400078010ff */
        /* <DEDUP_REMOVED lines=10> */
[----:B------:R-:W-:Y:S01]  /*9b10*/  MOV R2, R6 ;  /* 0x0000000600027202 */ /* 0x000fe20000000f00 */
[C---:B------:R-:W-:Y:S01]  /*9b20*/  IMAD R14, R12.reuse, c[0x0][0x2b0], RZ ;  /* 0x0000ac000c0e7a24 */ /* 0x040fe200078e02ff */
[----:B------:R-:W-:Y:S01]  /*9b30*/  MOV R7, UR13 ;  /* 0x0000000d00077c02 */ /* 0x000fe20008000f00 */
[----:B------:R-:W-:Y:S01]  /*9b40*/  IMAD R16, R12, c[0x0][0x1a0], RZ ;  /* 0x000068000c107a24 */ /* 0x000fe200078e02ff */
[----:B------:R-:W-:Y:S01]  /*9b50*/  MOV R6, R10 ;  /* 0x0000000a00067202 */ /* 0x000fe20000000f00 */
[----:B------:R-:W-:Y:S01]  /*9b60*/  IMAD.WIDE.U32 R2, R13, c[0x0][0x2b0], R2 ;  /* 0x0000ac000d027a25 */ /* 0x000fe200078e0002 */
[----:B------:R-:W-:-:S03]  /*9b70*/  MOV R11, UR21 ;  /* 0x00000015000b7c02 */ /* 0x000fc60008000f00 */
        /* <DEDUP_REMOVED lines=13> */
[----:B------:R-:W-:Y:S01]  /*9c50*/  IMAD R12, R12, c[0x0][0x2d0], RZ ;  /* 0x0000b4000c0c7a24 */ /* 0x000fe200078e02ff */
[----:B------:R-:W-:Y:S01]  /*9c60*/  MOV R3, UR12 ;  /* 0x0000000c00037c02 */ /* 0x000fe20008000f00 */
[----:B------:R-:W-:Y:S01]  /*9c70*/  IMAD.U32 R7, RZ, RZ, UR5 ;  /* 0x00000005ff077e24 */ /* 0x000fe2000f8e00ff */
[----:B------:R-:W-:Y:S01]  /*9c80*/  MOV R2, R6 ;  /* 0x0000000600027202 */ /* 0x000fe20000000f00 */
[----:B------:R-:W-:-:S04]  /*9c90*/  IMAD R7, R13, c[0x0][0x2d4], R12 ;  /* 0x0000b5000d077a24 */ /* 0x000fc800078e020c */
        /* <DEDUP_REMOVED lines=10> */
.L_x_137:
[----:B------:R-:W-:Y:S05]  /*9d40*/  EXIT ;  /* 0x000000000000794d */ /* 0x000fea0003800000 */
.L_x_115:
[----:B------:R-:W-:Y:S01]  /*9d50*/  MOV R83, R156 ;  /* 0x0000009c00537202 */ /* 0x000fe20000000f00 */
[----:B------:R-:W-:Y:S01]  /*9d60*/  IMAD.MOV.U32 R159, RZ, RZ, 0x1 ;  /* 0x00000001ff9f7424 */ /* 0x000fe200078e00ff */
[----:B------:R-:W-:Y:S02]  /*9d70*/  MOV R82, 0x9d90 ;  /* 0x00009d9000527802 */ /* 0x000fe40000000f00 */
[----:B-1---5:R-:W-:Y:S05]  /*9d80*/  CALL.REL.NOINC `($__internal_8_$__cuda_sm70_shflsync_up) ;  /* 0x00000bb000007944 */ /* 0x022fea0003c00000 */
[----:B------:R-:W-:Y:S01]  /*9d90*/  MOV R84, R159 ;  /* 0x0000009f00547202 */ /* 0x000fe20000000f00 */
[----:B------:R-:W-:Y:S05]  /*9da0*/  BRA `(.L_x_139) ;  /* 0xffffb85000007947 */ /* 0x000fea000383ffff */
.L_x_116:
[----:B------:R-:W-:Y:S01]  /*9db0*/  HFMA2.MMA R159, -RZ, RZ, 0, 5.9604644775390625e-08 ;  /* 0x00000001ff9f7435 */ /* 0x000fe200000001ff */
[----:B------:R-:W-:-:S02]  /*9dc0*/  MOV R83, R85 ;  /* 0x0000005500537202 */ /* 0x000fc40000000f00 */
[----:B------:R-:W-:-:S03]  /*9dd0*/  MOV R82, 0x9df0 ;  /* 0x00009df000527802 */ /* 0x000fc60000000f00 */
[----:B012--5:R-:W-:Y:S05]  /*9de0*/  CALL.REL.NOINC `($__internal_8_$__cuda_sm70_shflsync_up) ;  /* 0x00000b5000007944 */ /* 0x027fea0003c00000 */
[C---:B------:R-:W-:Y:S01]  /*9df0*/  FMUL.FTZ R83, R156.reuse, R84 ;  /* 0x000000549c537220 */ /* 0x040fe20000410000 */
[----:B------:R-:W-:Y:S01]  /*9e00*/  ISETP.GE.AND P0, PT, R145, 0x1, PT ;  /* 0x000000019100780c */ /* 0x000fe20003f06270 */
[C---:B------:R-:W-:Y:S02]  /*9e10*/  FFMA.FTZ R82, R156.reuse, R159, R85 ;  /* 0x0000009f9c527223 */ /* 0x040fe40000010055 */
[----:B------:R-:W-:Y:S01]  /*9e20*/  IMAD.MOV.U32 R159, RZ, RZ, 0x2 ;  /* 0x00000002ff9f7424 */ /* 0x000fe200078e00ff */
[----:B------:R-:W-:Y:S02]  /*9e30*/  FSEL R156, R156, R83, !P0 ;  /* 0x000000539c9c7208 */ /* 0x000fe40004000000 */
[----:B------:R-:W-:Y:S02]  /*9e40*/  FSEL R85, R85, R82, !P0 ;  /* 0x0000005255557208 */ /* 0x000fe40004000000 */
[----:B------:R-:W-:Y:S02]  /*9e50*/  MOV R83, R156 ;  /* 0x0000009c00537202 */ /* 0x000fe40000000f00 */
[----:B------:R-:W-:-:S02]  /*9e60*/  MOV R82, 0x9e80 ;  /* 0x00009e8000527802 */ /* 0x000fc40000000f00 */
[----:B------:R-:W-:Y:S05]  /*9e70*/  CALL.REL.NOINC `($__internal_8_$__cuda_sm70_shflsync_up) ;  /* 0x00000ac000007944 */ /* 0x000fea0003c00000 */
[----:B------:R-:W-:Y:S01]  /*9e80*/  MOV R84, R159 ;  /* 0x0000009f00547202 */ /* 0x000fe20000000f00 */
[----:B------:R-:W-:Y:S01]  /*9e90*/  IMAD.MOV.U32 R159, RZ, RZ, 0x2 ;  /* 0x00000002ff9f7424 */ /* 0x000fe200078e00ff */
[----:B------:R-:W-:-:S02]  /*9ea0*/  MOV R83, R85 ;  /* 0x0000005500537202 */ /* 0x000fc40000000f00 */
[----:B------:R-:W-:Y:S02]  /*9eb0*/  MOV R82, 0x9ed0 ;  /* 0x00009ed000527802 */ /* 0x000fe40000000f00 */
[----:B------:R-:W-:Y:S05]  /*9ec0*/  CALL.REL.NOINC `($__internal_8_$__cuda_sm70_shflsync_up) ;  /* 0x00000a7000007944 */ /* 0x000fea0003c00000 */
[----:B------:R-:W-:Y:S02]  /*9ed0*/  ISETP.GE.AND P0, PT, R145, 0x2, PT ;  /* 0x000000029100780c */ /* 0x000fe40003f06270 */
[----:B------:R-:W-:-:S11]  /*9ee0*/  MOV R82, 0x9f40 ;  /* 0x00009f4000527802 */ /* 0x000fd60000000f00 */
[----:B------:R-:W-:Y:S01]  /*9ef0*/  @P0 FFMA.FTZ R85, R156, R159, R85 ;  /* 0x0000009f9c550223 */ /* 0x000fe20000010055 */
[----:B------:R-:W-:Y:S01]  /*9f00*/  HFMA2.MMA R159, -RZ, RZ, 0, 2.384185791015625e-07 ;  /* 0x00000004ff9f7435 */ /* 0x000fe200000001ff */
[----:B------:R-:W-:-:S05]  /*9f10*/  @P0 FMUL.FTZ R156, R84, R156 ;  /* 0x0000009c549c0220 */ /* 0x000fca0000410000 */
[----:B------:R-:W-:Y:S02]  /*9f20*/  MOV R83, R156 ;  /* 0x0000009c00537202 */ /* 0x000fe40000000f00 */
[----:B------:R-:W-:Y:S05]  /*9f30*/  CALL.REL.NOINC `($__internal_8_$__cuda_sm70_shflsync_up) ;  /* 0x00000a0000007944 */ /* 0x000fea0003c00000 */
[----:B------:R-:W-:Y:S01]  /*9f40*/  MOV R84, R159 ;  /* 0x0000009f00547202 */ /* 0x000fe20000000f00 */
[----:B------:R-:W-:Y:S01]  /*9f50*/  HFMA2.MMA R159, -RZ, RZ, 0, 2.384185791015625e-07 ;  /* 0x00000004ff9f7435 */ /* 0x000fe200000001ff */
[----:B------:R-:W-:Y:S01]  /*9f60*/  IMAD.MOV.U32 R83, RZ, RZ, R85 ;  /* 0x000000ffff537224 */ /* 0x000fe200078e0055 */
[----:B------:R-:W-:-:S04]  /*9f70*/  MOV R82, 0x9f90 ;  /* 0x00009f9000527802 */ /* 0x000fc80000000f00 */
[----:B------:R-:W-:Y:S05]  /*9f80*/  CALL.REL.NOINC `($__internal_8_$__cuda_sm70_shflsync_up) ;  /* 0x000009b000007944 */ /* 0x000fea0003c00000 */
[----:B------:R-:W-:Y:S02]  /*9f90*/  ISETP.GE.AND P0, PT, R145, 0x4, PT ;  /* 0x000000049100780c */ /* 0x000fe40003f06270 */
[----:B------:R-:W-:-:S11]  /*9fa0*/  MOV R82, 0xa000 ;  /* 0x0000a00000527802 */ /* 0x000fd60000000f00 */
[----:B------:R-:W-:Y:S01]  /*9fb0*/  @P0 FFMA.FTZ R85, R156, R159, R85 ;  /* 0x0000009f9c550223 */ /* 0x000fe20000010055 */
[----:B------:R-:W-:Y:S01]  /*9fc0*/  MOV R159, 0x8 ;  /* 0x00000008009f7802 */ /* 0x000fe20000000f00 */
[----:B------:R-:W-:-:S05]  /*9fd0*/  @P0 FMUL.FTZ R156, R84, R156 ;  /* 0x0000009c549c0220 */ /* 0x000fca0000410000 */
[----:B------:R-:W-:Y:S02]  /*9fe0*/  MOV R83, R156 ;  /* 0x0000009c00537202 */ /* 0x000fe40000000f00 */
[----:B------:R-:W-:Y:S05]  /*9ff0*/  CALL.REL.NOINC `($__internal_8_$__cuda_sm70_shflsync_up) ;  /* 0x0000094000007944 */ /* 0x000fea0003c00000 */
[----:B------:R-:W-:Y:S01]  /*a000*/  IMAD.MOV.U32 R84, RZ, RZ, R159 ;  /* 0x000000ffff547224 */ /* 0x000fe200078e009f */
[----:B------:R-:W-:Y:S01]  /*a010*/  HFMA2.MMA R159, -RZ, RZ, 0, 4.76837158203125e-07 ;  /* 0x00000008ff9f7435 */ /* 0x000fe200000001ff */
[----:B------:R-:W-:Y:S02]  /*a020*/  MOV R83, R85 ;  /* 0x0000005500537202 */ /* 0x000fe40000000f00 */
[----:B------:R-:W-:-:S03]  /*a030*/  MOV R82, 0xa050 ;  /* 0x0000a05000527802 */ /* 0x000fc60000000f00 */
[----:B------:R-:W-:Y:S05]  /*a040*/  CALL.REL.NOINC `($__internal_8_$__cuda_sm70_shflsync_up) ;  /* 0x000008f000007944 */ /* 0x000fea0003c00000 */
[----:B------:R-:W-:Y:S02]  /*a050*/  ISETP.GE.AND P0, PT, R145, 0x8, PT ;  /* 0x000000089100780c */ /* 0x000fe40003f06270 */
[----:B------:R-:W-:-:S11]  /*a060*/  MOV R82, 0xa0c0 ;  /* 0x0000a0c000527802 */ /* 0x000fd60000000f00 */
[----:B------:R-:W-:Y:S02]  /*a070*/  @P0 FFMA.FTZ R85, R156, R159, R85 ;  /* 0x0000009f9c550223 */ /* 0x000fe40000010055 */
[----:B------:R-:W-:Y:S02]  /*a080*/  @P0 FMUL.FTZ R156, R84, R156 ;  /* 0x0000009c549c0220 */ /* 0x000fe40000410000 */
[----:B------:R-:W-:-:S03]  /*a090*/  IMAD.MOV.U32 R159, RZ, RZ, 0x10 ;  /* 0x00000010ff9f7424 */ /* 0x000fc600078e00ff */
[----:B------:R-:W-:Y:S02]  /*a0a0*/  MOV R83, R156 ;  /* 0x0000009c00537202 */ /* 0x000fe40000000f00 */
[----:B------:R-:W-:Y:S05]  /*a0b0*/  CALL.REL.NOINC `($__internal_8_$__cuda_sm70_shflsync_up) ;  /* 0x0000088000007944 */ /* 0x000fea0003c00000 */
[----:B------:R-:W-:Y:S01]  /*a0c0*/  MOV R84, R159 ;  /* 0x0000009f00547202 */ /* 0x000fe20000000f00 */
[----:B------:R-:W-:Y:S01]  /*a0d0*/  HFMA2.MMA R159, -RZ, RZ, 0, 9.5367431640625e-07 ;  /* 0x00000010ff9f7435 */ /* 0x000fe200000001ff */
[----:B------:R-:W-:Y:S02]  /*a0e0*/  MOV R83, R85 ;  /* 0x0000005500537202 */ /* 0x000fe40000000f00 */
[----:B------:R-:W-:-:S03]  /*a0f0*/  MOV R82, 0xa110 ;  /* 0x0000a11000527802 */ /* 0x000fc60000000f00 */
[----:B------:R-:W-:Y:S05]  /*a100*/  CALL.REL.NOINC `($__internal_8_$__cuda_sm70_shflsync_up) ;  /* 0x0000083000007944 */ /* 0x000fea0003c00000 */
[----:B------:R-:W-:Y:S01]  /*a110*/  IMAD.MOV.U32 R82, RZ, RZ, R159 ;  /* 0x000000ffff527224 */ /* 0x000fe200078e009f */
[----:B------:R-:W-:Y:S05]  /*a120*/  BRA `(.L_x_140) ;  /* 0xffffb63000007947 */ /* 0x000fea000383ffff */
.L_x_119:
[----:B------:R-:W-:Y:S01]  /*a130*/  HFMA2.MMA R159, -RZ, RZ, 0, 5.9604644775390625e-08 ;  /* 0x00000001ff9f7435 */ /* 0x000fe200000001ff */
[----:B------:R-:W-:Y:S02]  /*a140*/  MOV R83, R156 ;  /* 0x0000009c00537202 */ /* 0x000fe40000000f00 */
[----:B------:R-:W-:-:S03]  /*a150*/  MOV R82, 0xa170 ;  /* 0x0000a17000527802 */ /* 0x000fc60000000f00 */
[----:B012--5:R-:W-:Y:S05]  /*a160*/  CALL.REL.NOINC `($__internal_8_$__cuda_sm70_shflsync_up) ;  /* 0x000007d000007944 */ /* 0x027fea0003c00000 */
[----:B------:R-:W-:Y:S01]  /*a170*/  MOV R84, R159 ;  /* 0x0000009f00547202 */ /* 0x000fe20000000f00 */
[----:B------:R-:W-:Y:S01]  /*a180*/  HFMA2.MMA R159, -RZ, RZ, 0, 5.9604644775390625e-08 ;  /* 0x00000001ff9f7435 */ /* 0x000fe200000001ff */
[----:B------:R-:W-:Y:S01]  /*a190*/  IMAD.MOV.U32 R83, RZ, RZ, R85 ;  /* 0x000000ffff537224 */ /* 0x000fe200078e0055 */
[----:B------:R-:W-:-:S04]  /*a1a0*/  MOV R82, 0xa1c0 ;  /* 0x0000a1c000527802 */ /* 0x000fc80000000f00 */
[----:B------:R-:W-:Y:S05]  /*a1b0*/  CALL.REL.NOINC `($__internal_8_$__cuda_sm70_shflsync_up) ;  /* 0x0000078000007944 */ /* 0x000fea0003c00000 */
[----:B------:R-:W-:Y:S01]  /*a1c0*/  MOV R156, R84 ;  /* 0x00000054009c7202 */ /* 0x000fe20000000f00 */
[----:B------:R-:W-:Y:S01]  /*a1d0*/  IMAD.MOV.U32 R84, RZ, RZ, RZ ;  /* 0x000000ffff547224 */ /* 0x000fe200078e00ff */
[----:B------:R-:W-:-:S02]  /*a1e0*/  MOV R82, R80 ;  /* 0x0000005000527202 */ /* 0x000fc40000000f00 */
[----:B------:R-:W-:Y:S02]  /*a1f0*/  MOV R83, 0xa210 ;  /* 0x0000a21000537802 */ /* 0x000fe40000000f00 */
[----:B------:R-:W-:Y:S05]  /*a200*/  CALL.REL.NOINC `($__internal_7_$__cuda_sm70_shflsync_idx_p) ;  /* 0x000006a000007944 */ /* 0x000fea0003c00000 */
[----:B-1----:R-:W-:Y:S01]  /*a210*/  MOV R80, R84 ;  /* 0x0000005400507202 */ /* 0x002fe20000000f00 */
[----:B------:R-:W-:Y:S01]  /*a220*/  HFMA2.MMA R84, -RZ, RZ, 0, 0 ;  /* 0x00000000ff547435 */ /* 0x000fe200000001ff */
[----:B------:R-:W-:Y:S02]  /*a230*/  MOV R82, R81 ;  /* 0x0000005100527202 */ /* 0x000fe40000000f00 */
[----:B------:R-:W-:-:S03]  /*a240*/  MOV R83, 0xa260 ;  /* 0x0000a26000537802 */ /* 0x000fc60000000f00 */
[----:B0-2---:R-:W-:Y:S05]  /*a250*/  CALL.REL.NOINC `($__internal_7_$__cuda_sm70_shflsync_idx_p) ;  /* 0x0000065000007944 */ /* 0x005fea0003c00000 */
[----:B012---:R-:W-:Y:S05]  /*a260*/  BRA `(.L_x_141) ;  /* 0xffffb61000007947 */ /* 0x007fea000383ffff */
.L_x_122:
[----:B------:R-:W-:Y:S01]  /*a270*/  IMAD.MOV.U32 R83, RZ, RZ, R86 ;  /* 0x000000ffff537224 */ /* 0x000fe200078e0056 */
[----:B------:R-:W-:Y:S02]  /*a280*/  MOV R84, 0x1 ;  /* 0x0000000100547802 */ /* 0x000fe40000000f00 */
[----:B------:R-:W-:Y:S02]  /*a290*/  MOV R82, 0xa2b0 ;  /* 0x0000a2b000527802 */ /* 0x000fe40000000f00 */
[----:B-1----:R-:W-:Y:S05]  /*a2a0*/  CALL.REL.NOINC `($__internal_6_$__cuda_sm70_shflsync_down) ;  /* 0x0000058000007944 */ /* 0x002fea0003c00000 */
[----:B-1----:R-:W-:Y:S01]  /*a2b0*/  MOV R87, R84 ;  /* 0x0000005400577202 */ /* 0x002fe20000000f00 */
[----:B0-2---:R-:W-:Y:S05]  /*a2c0*/  BRA `(.L_x_142) ;  /* 0xffffbbd000007947 */ /* 0x005fea000383ffff */
.L_x_123:
[----:B------:R-:W-:Y:S01]  /*a2d0*/  MOV R83, R85 ;  /* 0x0000005500537202 */ /* 0x000fe20000000f00 */
[----:B------:R-:W-:Y:S01]  /*a2e0*/  IMAD.MOV.U32 R84, RZ, RZ, 0x1 ;  /* 0x00000001ff547424 */ /* 0x000fe200078e00ff */
[----:B------:R-:W-:-:S02]  /*a2f0*/  MOV R82, 0xa310 ;  /* 0x0000a31000527802 */ /* 0x000fc40000000f00 */
[----:B012---:R-:W-:Y:S05]  /*a300*/  CALL.REL.NOINC `($__internal_6_$__cuda_sm70_shflsync_down) ;  /* 0x0000052000007944 */ /* 0x007fea0003c00000 */
[C---:B------:R-:W-:Y:S02]  /*a310*/  FMUL.FTZ R87, R86.reuse, R87 ;  /* 0x0000005756577220 */ /* 0x040fe40000410000 */
[----:B-1----:R-:W-:Y:S01]  /*a320*/  FFMA.FTZ R82, R86, R84, R85 ;  /* 0x0000005456527223 */ /* 0x002fe20000010055 */
[----:B------:R-:W-:-:S02]  /*a330*/  HFMA2.MMA R84, -RZ, RZ, 0, 1.1920928955078125e-07 ;  /* 0x00000002ff547435 */ /* 0x000fc400000001ff */
[----:B------:R-:W-:Y:S02]  /*a340*/  FSEL R86, R86, R87, !P4 ;  /* 0x0000005756567208 */ /* 0x000fe40006000000 */
[----:B------:R-:W-:Y:S02]  /*a350*/  FSEL R85, R85, R82, !P4 ;  /* 0x0000005255557208 */ /* 0x000fe40006000000 */
[----:B------:R-:W-:Y:S02]  /*a360*/  MOV R83, R86 ;  /* 0x0000005600537202 */ /* 0x000fe40000000f00 */
[----:B------:R-:W-:Y:S02]  /*a370*/  MOV R82, 0xa390 ;  /* 0x0000a39000527802 */ /* 0x000fe40000000f00 */
[----:B0-2---:R-:W-:Y:S05]  /*a380*/  CALL.REL.NOINC `($__internal_6_$__cuda_sm70_shflsync_down) ;  /* 0x000004a000007944 */ /* 0x005fea0003c00000 */
[----:B-1----:R-:W-:Y:S01]  /*a390*/  MOV R87, R84 ;  /* 0x0000005400577202 */ /* 0x002fe20000000f00 */
[----:B------:R-:W-:Y:S01]  /*a3a0*/  HFMA2.MMA R84, -RZ, RZ, 0, 1.1920928955078125e-07 ;  /* 0x00000002ff547435 */ /* 0x000fe200000001ff */
[----:B------:R-:W-:Y:S01]  /*a3b0*/  IMAD.MOV.U32 R83, RZ, RZ, R85 ;  /* 0x000000ffff537224 */ /* 0x000fe200078e0055 */
[----:B------:R-:W-:-:S04]  /*a3c0*/  MOV R82, 0xa3e0 ;  /* 0x0000a3e000527802 */ /* 0x000fc80000000f00 */
[----:B0-2---:R-:W-:Y:S05]  /*a3d0*/  CALL.REL.NOINC `($__internal_6_$__cuda_sm70_shflsync_down) ;  /* 0x0000045000007944 */ /* 0x005fea0003c00000 */
[----:B-1----:R-:W-:Y:S01]  /*a3e0*/  @!P3 FFMA.FTZ R85, R86, R84, R85 ;  /* 0x000000545655b223 */ /* 0x002fe20000010055 */
[----:B------:R-:W-:Y:S01]  /*a3f0*/  MOV R84, 0x4 ;  /* 0x0000000400547802 */ /* 0x000fe20000000f00 */
[----:B------:R-:W-:Y:S01]  /*a400*/  @!P3 FMUL.FTZ R86, R87, R86 ;  /* 0x000000565756b220 */ /* 0x000fe20000410000 */
[----:B------:R-:W-:-:S04]  /*a410*/  MOV R82, 0xa440 ;  /* 0x0000a44000527802 */ /* 0x000fc80000000f00 */
[----:B------:R-:W-:Y:S02]  /*a420*/  MOV R83, R86 ;  /* 0x0000005600537202 */ /* 0x000fe40000000f00 */
[----:B0-2---:R-:W-:Y:S05]  /*a430*/  CALL.REL.NOINC `($__internal_6_$__cuda_sm70_shflsync_down) ;  /* 0x000003f000007944 */ /* 0x005fea0003c00000 */
[----:B-1----:R-:W-:Y:S01]  /*a440*/  IMAD.MOV.U32 R87, RZ, RZ, R84 ;  /* 0x000000ffff577224 */ /* 0x002fe200078e0054 */
[----:B------:R-:W-:Y:S01]  /*a450*/  HFMA2.MMA R84, -RZ, RZ, 0, 2.384185791015625e-07 ;  /* 0x00000004ff547435 */ /* 0x000fe200000001ff */
[----:B------:R-:W-:Y:S02]  /*a460*/  MOV R83, R85 ;  /* 0x0000005500537202 */ /* 0x000fe40000000f00 */
[----:B------:R-:W-:-:S03]  /*a470*/  MOV R82, 0xa490 ;  /* 0x0000a49000527802 */ /* 0x000fc60000000f00 */
[----:B0-2---:R-:W-:Y:S05]  /*a480*/  CALL.REL.NOINC `($__internal_6_$__cuda_sm70_shflsync_down) ;  /* 0x000003a000007944 */ /* 0x005fea0003c00000 */
[----:B-1----:R-:W-:Y:S01]  /*a490*/  @!P2 FFMA.FTZ R85, R86, R84, R85 ;  /* 0x000000545655a223 */ /* 0x002fe20000010055 */
[----:B------:R-:W-:Y:S01]  /*a4a0*/  MOV R82, 0xa500 ;  /* 0x0000a50000527802 */ /* 0x000fe20000000f00 */
[----:B------:R-:W-:Y:S02]  /*a4b0*/  @!P2 FMUL.FTZ R86, R87, R86 ;  /* 0x000000565756a220 */ /* 0x000fe40000410000 */
[----:B------:R-:W-:-:S03]  /*a4c0*/  IMAD.MOV.U32 R84, RZ, RZ, 0x8 ;  /* 0x00000008ff547424 */ /* 0x000fc600078e00ff */
[----:B------:R-:W-:-:S04]  /*a4d0*/  MOV R87, R86 ;  /* 0x0000005600577202 */ /* 0x000fc80000000f00 */
[----:B------:R-:W-:Y:S02]  /*a4e0*/  MOV R83, R87 ;  /* 0x0000005700537202 */ /* 0x000fe40000000f00 */
[----:B0-2---:R-:W-:Y:S05]  /*a4f0*/  CALL.REL.NOINC `($__internal_6_$__cuda_sm70_shflsync_down) ;  /* 0x0000033000007944 */ /* 0x005fea0003c00000 */
[----:B-1----:R-:W-:Y:S01]  /*a500*/  MOV R86, R84 ;  /* 0x0000005400567202 */ /* 0x002fe20000000f00 */
[----:B------:R-:W-:Y:S01]  /*a510*/  IMAD.MOV.U32 R84, RZ, RZ, 0x8 ;  /* 0x00000008ff547424 */ /* 0x000fe200078e00ff */
[----:B------:R-:W-:Y:S02]  /*a520*/  MOV R83, R85 ;  /* 0x0000005500537202 */ /* 0x000fe40000000f00 */
[----:B------:R-:W-:Y:S02]  /*a530*/  MOV R82, 0xa550 ;  /* 0x0000a55000527802 */ /* 0x000fe40000000f00 */
[----:B0-2---:R-:W-:Y:S05]  /*a540*/  CALL.REL.NOINC `($__internal_6_$__cuda_sm70_shflsync_down) ;  /* 0x000002e000007944 */ /* 0x005fea0003c00000 */
[----:B-1----:R-:W-:Y:S01]  /*a550*/  @!P1 FFMA.FTZ R85, R87, R84, R85 ;  /* 0x0000005457559223 */ /* 0x002fe20000010055 */
[----:B------:R-:W-:Y:S01]  /*a560*/  HFMA2.MMA R84, -RZ, RZ, 0, 9.5367431640625e-07 ;  /* 0x00000010ff547435 */ /* 0x000fe200000001ff */
[----:B------:R-:W-:Y:S01]  /*a570*/  @!P1 FMUL.FTZ R87, R86, R87 ;  /* 0x0000005756579220 */ /* 0x000fe20000410000 */
[----:B------:R-:W-:Y:S02]  /*a580*/  MOV R82, 0xa5c0 ;  /* 0x0000a5c000527802 */ /* 0x000fe40000000f00 */
[----:B------:R-:W-:Y:S02]  /*a590*/  MOV R86, R85 ;  /* 0x0000005500567202 */ /* 0x000fe40000000f00 */
[----:B------:R-:W-:-:S02]  /*a5a0*/  MOV R83, R87 ;  /* 0x0000005700537202 */ /* 0x000fc40000000f00 */
[----:B0-2---:R-:W-:Y:S05]  /*a5b0*/  CALL.REL.NOINC `($__internal_6_$__cuda_sm70_shflsync_down) ;  /* 0x0000027000007944 */ /* 0x005fea0003c00000 */
[----:B-1----:R-:W-:Y:S01]  /*a5c0*/  IMAD.MOV.U32 R85, RZ, RZ, R84 ;  /* 0x000000ffff557224 */ /* 0x002fe200078e0054 */
[----:B------:R-:W-:Y:S01]  /*a5d0*/  HFMA2.MMA R84, -RZ, RZ, 0, 9.5367431640625e-07 ;  /* 0x00000010ff547435 */ /* 0x000fe200000001ff */
[----:B------:R-:W-:-:S02]  /*a5e0*/  MOV R83, R86 ;  /* 0x0000005600537202 */ /* 0x000fc40000000f00 */
[----:B------:R-:W-:-:S03]  /*a5f0*/  MOV R82, 0xa610 ;  /* 0x0000a61000527802 */ /* 0x000fc60000000f00 */
[----:B0-2---:R-:W-:Y:S05]  /*a600*/  CALL.REL.NOINC `($__internal_6_$__cuda_sm70_shflsync_down) ;  /* 0x0000022000007944 */ /* 0x005fea0003c00000 */
[----:B-1----:R-:W-:Y:S01]  /*a610*/  @!P0 FFMA.FTZ R86, R87, R84, R86 ;  /* 0x0000005457568223 */ /* 0x002fe20000010056 */
[----:B------:R-:W-:Y:S01]  /*a620*/  MOV R84, RZ ;  /* 0x000000ff00547202 */ /* 0x000fe20000000f00 */
[----:B------:R-:W-:Y:S01]  /*a630*/  @!P0 FMUL.FTZ R87, R85, R87 ;  /* 0x0000005755578220 */ /* 0x000fe20000410000 */
[----:B------:R-:W-:-:S03]  /*a640*/  MOV R83, 0xa670 ;  /* 0x0000a67000537802 */ /* 0x000fc60000000f00 */
[----:B------:R-:W-:Y:S02]  /*a650*/  IMAD.MOV.U32 R82, RZ, RZ, R87 ;  /* 0x000000ffff527224 */ /* 0x000fe400078e0057 */
[----:B0-2---:R-:W-:Y:S05]  /*a660*/  CALL.REL.NOINC `($__internal_7_$__cuda_sm70_shflsync_idx_p) ;  /* 0x0000024000007944 */ /* 0x005fea0003c00000 */
[----:B-1----:R-:W-:Y:S01]  /*a670*/  MOV R85, R84 ;  /* 0x0000005400557202 */ /* 0x002fe20000000f00 */
[----:B------:R-:W-:Y:S01]  /*a680*/  HFMA2.MMA R84, -RZ, RZ, 0, 0 ;  /* 0x00000000ff547435 */ /* 0x000fe200000001ff */
[----:B------:R-:W-:Y:S02]  /*a690*/  MOV R82, R86 ;  /* 0x0000005600527202 */ /* 0x000fe40000000f00 */
[----:B------:R-:W-:-:S03]  /*a6a0*/  MOV R83, 0xa6c0 ;  /* 0x0000a6c000537802 */ /* 0x000fc60000000f00 */
[----:B0-2---:R-:W-:Y:S05]  /*a6b0*/  CALL.REL.NOINC `($__internal_7_$__cuda_sm70_shflsync_idx_p) ;  /* 0x000001f000007944 */ /* 0x005fea0003c00000 */
[----:B-1----:R-:W-:Y:S01]  /*a6c0*/  IMAD.MOV.U32 R156, RZ, RZ, R84 ;  /* 0x000000ffff9c7224 */ /* 0x002fe200078e0054 */
[----:B------:R-:W-:Y:S01]  /*a6d0*/  HFMA2.MMA R84, -RZ, RZ, 0, 5.9604644775390625e-08 ;  /* 0x00000001ff547435 */ /* 0x000fe200000001ff */
[----:B------:R-:W-:Y:S02]  /*a6e0*/  MOV R83, R87 ;  /* 0x0000005700537202 */ /* 0x000fe40000000f00 */
[----:B------:R-:W-:-:S03]  /*a6f0*/  MOV R82, 0xa710 ;  /* 0x0000a71000527802 */ /* 0x000fc60000000f00 */
[----:B0-2---:R-:W-:Y:S05]  /*a700*/  CALL.REL.NOINC `($__internal_6_$__cuda_sm70_shflsync_down) ;  /* 0x0000012000007944 */ /* 0x005fea0003c00000 */
[----:B-1----:R-:W-:Y:S01]  /*a710*/  MOV R159, R84 ;  /* 0x00000054009f7202 */ /* 0x002fe20000000f00 */
[----:B------:R-:W-:Y:S01]  /*a720*/  HFMA2.MMA R84, -RZ, RZ, 0, 5.9604644775390625e-08 ;  /* 0x00000001ff547435 */ /* 0x000fe200000001ff */
[----:B------:R-:W-:Y:S01]  /*a730*/  IMAD.MOV.U32 R83, RZ, RZ, R86 ;  /* 0x000000ffff537224 */ /* 0x000fe200078e0056 */
[----:B------:R-:W-:-:S04]  /*a740*/  MOV R82, 0xa760 ;  /* 0x0000a76000527802 */ /* 0x000fc80000000f00 */
[----:B0-2---:R-:W-:Y:S05]  /*a750*/  CALL.REL.NOINC `($__internal_6_$__cuda_sm70_shflsync_down) ;  /* 0x000000d000007944 */ /* 0x005fea0003c00000 */
[----:B-1----:R-:W-:Y:S01]  /*a760*/  MOV R87, R84 ;  /* 0x0000005400577202 */ /* 0x002fe20000000f00 */
[----:B------:R-:W-:Y:S01]  /*a770*/  HFMA2.MMA R84, -RZ, RZ, 0, 0 ;  /* 0x00000000ff547435 */ /* 0x000fe200000001ff */
[----:B------:R-:W-:Y:S01]  /*a780*/  MOV R86, R159 ;  /* 0x0000009f00567202 */ /* 0x000fe20000000f00 */
[----:B------:R-:W-:Y:S01]  /*a790*/  IMAD.MOV.U32 R82, RZ, RZ, R80 ;  /* 0x000000ffff527224 */ /* 0x000fe200078e0050 */
[----:B------:R-:W-:-:S03]  /*a7a0*/  MOV R83, 0xa7c0 ;  /* 0x0000a7c000537802 */ /* 0x000fc60000000f00 */
[----:B0-2---:R-:W-:Y:S05]  /*a7b0*/  CALL.REL.NOINC `($__internal_7_$__cuda_sm70_shflsync_idx_p) ;  /* 0x000000f000007944 */ /* 0x005fea0003c00000 */
[----:B-1----:R-:W-:Y:S01]  /*a7c0*/  MOV R159, R84 ;  /* 0x00000054009f7202 */ /* 0x002fe20000000f00 */
[----:B------:R-:W-:Y:S01]  /*a7d0*/  IMAD.MOV.U32 R84, RZ, RZ, RZ ;  /* 0x000000ffff547224 */ /* 0x000fe200078e00ff */
[----:B------:R-:W-:-:S02]  /*a7e0*/  MOV R82, R81 ;  /* 0x0000005100527202 */ /* 0x000fc40000000f00 */
[----:B------:R-:W-:Y:S02]  /*a7f0*/  MOV R83, 0xa810 ;  /* 0x0000a81000537802 */ /* 0x000fe40000000f00 */
[----:B0-2---:R-:W-:Y:S05]  /*a800*/  CALL.REL.NOINC `($__internal_7_$__cuda_sm70_shflsync_idx_p) ;  /* 0x000000a000007944 */ /* 0x005fea0003c00000 */
[----:B-1----:R-:W-:Y:S01]  /*a810*/  MOV R83, R84 ;  /* 0x0000005400537202 */ /* 0x002fe20000000f00 */
[----:B0-2---:R-:W-:Y:S05]  /*a820*/  BRA `(.L_x_143) ;  /* 0xffffb81000007947 */ /* 0x005fea000383ffff */
        .weak           $__internal_6_$__cuda_sm70_shflsync_down
        .type           $__internal_6_$__cuda_sm70_shflsync_down,@function
        .size           $__internal_6_$__cuda_sm70_shflsync_down,($__internal_7_$__cuda_sm70_shflsync_idx_p - $__internal_6_$__cuda_sm70_shflsync_down)
$__internal_6_$__cuda_sm70_shflsync_down:
[----:B------:R-:W-:Y:S01]  /*a830*/  HFMA2.MMA R142, -RZ, RZ, 0, 1.847743988037109375e-06 ;  /* 0x0000001fff8e7435 */ /* 0x000fe200000001ff */
[----:B------:R-:W-:-:S04]  /*a840*/  MOV R145, 0xffffffff ;  /* 0xffffffff00917802 */ /* 0x000fc80000000f00 */
[----:B------:R-:W-:Y:S04]  /*a850*/  WARPSYNC R145 ;  /* 0x0000009100007348 */ /* 0x000fe80003800000 */
[----:B------:R0:W1:Y:S04]  /*a860*/  SHFL.DOWN PT, R84, R83, R84, R142 ;  /* 0x0800005453547389 */ /* 0x00006800000e008e */
[----:B0-----:R-:W0:Y:S01]  /*a870*/  S2R R145, SR_LANEID ;  /* 0x0000000000917919 */ /* 0x001e220000000000 */
[----:B------:R-:W-:-:S03]  /*a880*/  IMAD.MOV.U32 R83, RZ, RZ, 0x0 ;  /* 0x00000000ff537424 */ /* 0x000fc600078e00ff */
[----:B------:R-:W2:Y:S01]  /*a890*/  S2R R142, SR_TID.X ;  /* 0x00000000008e7919 */ /* 0x000ea20000002100 */
[----:B------:R-:W-:Y:S05]  /*a8a0*/  RET.REL.NODEC R82 `(_Z25selective_scan_bwd_kernelI32Selective_Scan_bwd_kernel_traitsILi128ELi16ELb0ELb0ELb0ELb1ELb0EN3c108BFloat16EfEEv12SSMParamsBwd) ;  /* 0xffff575052007950 */ /* 0x000fea0003c3ffff */
        .weak           $__internal_7_$__cuda_sm70_shflsync_idx_p
        .type           $__internal_7_$__cuda_sm70_shflsync_idx_p,@function
        .size           $__internal_7_$__cuda_sm70_shflsync_idx_p,($__internal_8_$__cuda_sm70_shflsync_up - $__internal_7_$__cuda_sm70_shflsync_idx_p)
$__internal_7_$__cuda_sm70_shflsync_idx_p:
[----:B------:R-:W-:Y:S01]  /*a8b0*/  HFMA2.MMA R142, -RZ, RZ, 0, 1.847743988037109375e-06 ;  /* 0x0000001fff8e7435 */ /* 0x000fe200000001ff */
[----:B------:R-:W-:-:S04]  /*a8c0*/  MOV R145, 0xffffffff ;  /* 0xffffffff00917802 */ /* 0x000fc80000000f00 */
[----:B------:R-:W-:Y:S04]  /*a8d0*/  WARPSYNC R145 ;  /* 0x0000009100007348 */ /* 0x000fe80003800000 */
[----:B------:R0:W1:Y:S04]  /*a8e0*/  SHFL.IDX PT, R84, R82, R84, R142 ;  /* 0x0000005452547389 */ /* 0x00006800000e008e */
[----:B0-----:R-:W0:Y:S01]  /*a8f0*/  S2R R145, SR_LANEID ;  /* 0x0000000000917919 */ /* 0x001e220000000000 */
[----:B------:R-:W-:Y:S01]  /*a900*/  MOV R82, R83 ;  /* 0x0000005300527202 */ /* 0x000fe20000000f00 */
[----:B------:R-:W-:-:S02]  /*a910*/  IMAD.MOV.U32 R83, RZ, RZ, 0x0 ;  /* 0x00000000ff537424 */ /* 0x000fc400078e00ff */
[----:B------:R-:W2:Y:S02]  /*a920*/  S2R R142, SR_TID.X ;  /* 0x00000000008e7919 */ /* 0x000ea40000002100 */
[----:B------:R-:W-:Y:S05]  /*a930*/  RET.REL.NODEC R82 `(_Z25selective_scan_bwd_kernelI32Selective_Scan_bwd_kernel_traitsILi128ELi16ELb0ELb0ELb0ELb1ELb0EN3c108BFloat16EfEEv12SSMParamsBwd) ;  /* 0xffff56c052007950 */ /* 0x000fea0003c3ffff */
        .weak           $__internal_8_$__cuda_sm70_shflsync_up
        .type           $__internal_8_$__cuda_sm70_shflsync_up,@function
        .size           $__internal_8_$__cuda_sm70_shflsync_up,(.L_x_8820 - $__internal_8_$__cuda_sm70_shflsync_up)
$__internal_8_$__cuda_sm70_shflsync_up:
[----:B------:R-:W-:Y:S01]  /*a940*/  HFMA2.MMA R141, -RZ, RZ, 0, 0 ;  /* 0x00000000ff8d7435 */ /* 0x000fe200000001ff */
[----:B------:R-:W-:-:S04]  /*a950*/  MOV R142, 0xffffffff ;  /* 0xffffffff008e7802 */ /* 0x000fc80000000f00 */
[----:B------:R-:W-:Y:S04]  /*a960*/  WARPSYNC R142 ;  /* 0x0000008e00007348 */ /* 0x000fe80003800000 */
[----:B------:R0:W1:Y:S04]  /*a970*/  SHFL.UP PT, R159, R83, R159, R141 ;  /* 0x0400009f539f7389 */ /* 0x00006800000e008d */
[----:B0-----:R-:W0:Y:S01]  /*a980*/  S2R R142, SR_TID.X ;  /* 0x00000000008e7919 */ /* 0x001e220000002100 */
[----:B------:R-:W-:Y:S01]  /*a990*/  MOV R83, 0x0 ;  /* 0x0000000000537802 */ /* 0x000fe20000000f00 */
[----:B0-----:R-:W-:-:S03]  /*a9a0*/  IMAD R141, R142, 0x28, RZ ;  /* 0x000000288e8d7824 */ /* 0x001fc600078e02ff */
[----:B-1----:R-:W-:Y:S05]  /*a9b0*/  RET.REL.NODEC R82 `(_Z25selective_scan_bwd_kernelI32Selective_Scan_bwd_kernel_traitsILi128ELi16ELb0ELb0ELb0ELb1ELb0EN3c108BFloat16EfEEv12SSMParamsBwd) ;  /* 0xffff564052007950 */ /* 0x002fea0003c3ffff */
.L_x_144:
        /* <DEDUP_REMOVED lines=12> */
.L_x_8820:


//--------------------- .text._Z25selective_scan_bwd_kernelI32Selective_Scan_bwd_kernel_traitsILi128ELi16ELb0ELb0ELb0ELb1ELb1EN3c108BFloat16EfEEv12SSMParamsBwd --------------------------
	.section	.text._Z25selective_scan_bwd_kernelI32Selective_Scan_bwd_kernel_traitsILi128ELi16ELb0ELb0ELb0ELb1ELb1EN3c108BFloat16EfEEv12SSMParamsBwd,"ax",@progbits
	.sectioninfo	@"SHI_REGISTERS=168"
	.align	128
        .global         _Z25selective_scan_bwd_kernelI32Selective_Scan_bwd_kernel_traitsILi128ELi16ELb0ELb0ELb0ELb1ELb1EN3c108BFloat16EfEEv12SSMParamsBwd
        .type           _Z25selective_scan_bwd_kernelI32Selective_Scan_bwd_kernel_traitsILi128ELi16ELb0ELb0ELb0ELb1ELb1EN3c108BFloat16EfEEv12SSMParamsBwd,@function
        .size           _Z25selective_scan_bwd_kernelI32Selective_Scan_bwd_kernel_traitsILi128ELi16ELb0ELb0ELb0ELb1ELb1EN3c108BFloat16EfEEv12SSMParamsBwd,(.L_x_8823 - _Z25selective_scan_bwd_kernelI32Selective_Scan_bwd_kernel_traitsILi128ELi16ELb0ELb0ELb0ELb1ELb1EN3c108BFloat16EfEEv12SSMParamsBwd)
        .other          _Z25selective_scan_bwd_kernelI32Selective_Scan_bwd_kernel_traitsILi128ELi16ELb0ELb0ELb0ELb1ELb1EN3c108BFloat16EfEEv12SSMParamsBwd,@"STO_CUDA_ENTRY STV_DEFAULT"
_Z25selective_scan_bwd_kernelI32Selective_Scan_bwd_kernel_traitsILi128ELi16ELb0ELb0ELb0ELb1ELb1EN3c108BFloat16EfEEv12SSMParamsBwd:
.text._Z25selective_scan_bwd_kernelI32Selective_Scan_bwd_kernel_traitsILi128ELi16ELb0ELb0ELb0ELb1ELb1EN3c108BFloat16EfEEv12SSMParamsBwd:
[----:B------:R-:W-:Y:S02]  /*0000*/  MOV R1, c[0x0][0x28] ;  /* 0x00000a0000017a02 */ /* 0x000fe40000000f00 */
[----:B------:R-:W0:Y:S01]  /*0010*/  S2UR UR14, SR_CTAID.Y ;  /* 0x00000000000e79c3 */ /* 0x000e220000002600 */
[----:B------:R-:W-:Y:S01]  /*0020*/  ULDC.64 UR4, c[0x0][0x238] ;  /* 0x00008e0000047ab9 */ /* 0x000fe20000000a00 */
[----:B------:R-:W-:Y:S01]  /*0030*/  IADD3 R1, R1, -0x8, RZ ;  /* 0xfffffff801017810 */ /* 0x000fe20007ffe0ff */
        /* <DEDUP_REMOVED lines=19> */
[----:B------:R-:W-:Y:S01]  /*0170*/  MOV R4, UR6 ;  /* 0x0000000600047c02 */ /* 0x000fe20008000f00 */
[----:B------:R-:W-:Y:S01]  /*0180*/  ULDC.64 UR24, c[0x0][0x1d8] ;  /* 0x0000760000187ab9 */ /* 0x000fe20000000a00 */
[----:B------:R-:W-:Y:S01]  /*0190*/  IMAD.U32 R3, RZ, RZ, UR5 ;  /* 0x00000005ff037e24 */ /* 0x000fe2000f8e00ff */
[----:B------:R-:W-:-:S02]  /*01a0*/  UISETP.NE.U32.AND UP1, UPT, URZ, UR20, UPT ;  /* 0x000000143f00728c */ /* 0x000fc4000bf25070 */
[----:B------:R-:W-:Y:S01]  /*01b0*/  MOV R5, UR7 ;  /* 0x0000000700057c02 */ /* 0x000fe20008000f00 */
[----:B------:R-:W-:Y:S01]  /*01c0*/  ULDC.64 UR4, c[0x0][0x260] ;  /* 0x0000980000047ab9 */ /* 0x000fe20000000a00 */
[----:B------:R-:W2:Y:S01]  /*01d0*/  @P0 LDG.E R2, [R2.64] ;  /* 0x0000002202020981 */ /* 0x000ea2000c1e1900 */
[----:B------:R-:W-:Y:S02]  /*01e0*/  UISETP.NE.AND.EX UP1, UPT, URZ, UR21, UPT, UP1 ;  /* 0x000000153f00728c */ /* 0x000fe4000bf25310 */
[----:B-1----:R-:W-:Y:S01]  /*01f0*/  USHF.R.S32.HI UR38, URZ, 0x1f, UR37 ;  /* 0x0000001f3f267899 */ /* 0x002fe20008011425 */
[----:B------:R-:W3:Y:S01]  /*0200*/  @P1 LDG.E R4, [R4.64] ;  /* 0x0000002204041981 */ /* 0x000ee2000c1e1900 */
[----:B------:R-:W-:Y:S02]  /*0210*/  UISETP.NE.U32.AND UP0, UPT, URZ, UR4, UPT ;  /* 0x000000043f00728c */ /* 0x000fe4000bf05070 */
[----:B------:R-:W-:Y:S01]  /*0220*/  UIMAD.WIDE.U32 UR12, UR37, UR8, URZ ;  /* 0x00000008250c72a5 */ /* 0x000fe2000f8e003f */
[----:B------:R0:W-:Y:S01]  /*0230*/  STL [R1+0x4], RZ ;  /* 0x000004ff01007387 */ /* 0x0001e20000100800 */
[----:B------:R-:W-:-:S02]  /*0240*/  UISETP.NE.AND.EX UP0, UPT, URZ, UR5, UPT, UP0 ;  /* 0x000000053f00728c */ /* 0x000fc4000bf05300 */
[----:B------:R-:W-:Y:S01]  /*0250*/  UIMAD UR5, UR38, UR8, URZ ;  /* 0x00000008260572a4 */ /* 0x000fe2000f8e023f */
[----:B------:R0:W-:Y:S01]  /*0260*/  STL [R1], RZ ;  /* 0x000000ff01007387 */ /* 0x0001e20000100800 */
        /* <DEDUP_REMOVED lines=70> */
[----:B------:R-:W-:Y:S02]  /*06d0*/  UMOV UR18, UR17 ;  /* 0x0000001100127c82 */ /* 0x000fe40008000000 */
[----:B------:R-:W-:Y:S01]  /*06e0*/  UMOV UR19, UR24 ;  /* 0x0000001800137c82 */ /* 0x000fe20008000000 */
[----:B------:R4:W-:Y:S01]  /*06f0*/  STL [R1], RZ ;  /* 0x000000ff01007387 */ /* 0x0009e20000100800 */
[----:B------:R-:W-:-:S03]  /*0700*/  UMOV UR6, URZ ;  /* 0x0000003f00067c82 */ /* 0x000fc60008000000 */
[----:B------:R-:W0:Y:S04]  /*0710*/  S2R R144, SR_LANEID ;  /* 0x0000000000907919 */ /* 0x000e280000000000 */
[----:B------:R4:W-:Y:S01]  /*0720*/  STL [R1+0x4], RZ ;  /* 0x000004ff01007387 */ /* 0x0009e20000100800 */
[C---:B---3--:R-:W-:Y:S01]  /*0730*/  IMAD.SHL.U32 R0, R142.reuse, 0x10, RZ ;  /* 0x000000108e007824 */ /* 0x048fe200078e00ff */
[----:B------:R-:W-:Y:S02]  /*0740*/  SHF.R.S32.HI R3, RZ, 0x1f, R142 ;  /* 0x0000001fff037819 */ /* 0x000fe4000001148e */
[----:B------:R-:W-:Y:S02]  /*0750*/  LOP3.LUT R163, R142, 0x1f, RZ, 0xc0, !PT ;  /* 0x0000001f8ea37812 */ /* 0x000fe400078ec0ff */
[----:B------:R-:W-:-:S02]  /*0760*/  LOP3.LUT R73, R0, 0xfffffe00, RZ, 0xc0, !PT ;  /* 0xfffffe0000497812 */ /* 0x000fc400078ec0ff */
[----:B------:R-:W-:Y:S02]  /*0770*/  LEA.HI R3, R3, R142, RZ, 0x5 ;  /* 0x0000008e03037211 */ /* 0x000fe400078f28ff */
[----:B------:R-:W-:Y:S02]  /*0780*/  LOP3.LUT R73, R73, 0x1f, R142, 0xf8, !PT ;  /* 0x0000001f49497812 */ /* 0x000fe400078ef88e */
[----:B------:R-:W-:Y:S02]  /*0790*/  SHF.R.S32.HI R143, RZ, 0x5, R3 ;  /* 0x00000005ff8f7819 */ /* 0x000fe40000011403 */
[----:B0---4-:R-:W-:Y:S02]  /*07a0*/  SHF.R.S32.HI R0, RZ, 0x1f, R73 ;  /* 0x0000001fff007819 */ /* 0x011fe40000011449 */
.L_x_204:
        /* <DEDUP_REMOVED lines=13> */
[----:B------:R-:W-:Y:S02]  /*0880*/  ISETP.GE.AND P2, PT, R73, UR7, PT ;  /* 0x0000000749007c0c */ /* 0x000fe4000bf46270 */
[----:B------:R-:W-:Y:S02]  /*0890*/  ISETP.GE.AND P1, PT, R19, UR7, PT ;  /* 0x0000000713007c0c */ /* 0x000fe4000bf26270 */
[----:B------:R-:W-:Y:S02]  /*08a0*/  PRMT R8, RZ, 0x7610, R8 ;  /* 0x00007610ff087816 */ /* 0x000fe40000000008 */
[----:B------:R-:W-:-:S02]  /*08b0*/  LOP3.LUT R15, R73, 0xa0, RZ, 0xfc, !PT ;  /* 0x000000a0490f7812 */ /* 0x000fc400078efcff */
[C---:B------:R-:W-:Y:S02]  /*08c0*/  LEA.HI.X R7, R73.reuse, UR19, R136, 0x1, P3 ;  /* 0x0000001349077c11 */ /* 0x040fe400098f0c88 */
[C---:B------:R-:W-:Y:S02]  /*08d0*/  LOP3.LUT R14, R73.reuse, 0xc0, RZ, 0xfc, !PT ;  /* 0x000000c0490e7812 */ /* 0x040fe400078efcff */
        /* <DEDUP_REMOVED lines=29> */
[C---:B------:R-:W-:Y:S01]  /*0ab0*/  LOP3.LUT R2, R73.reuse, 0x1c0, RZ, 0xfc, !PT ;  /* 0x000001c049027812 */ /* 0x040fe200078efcff */
        /* <DEDUP_REMOVED lines=23> */
[----:B------:R-:W-:-:S04]  /*0c30*/  SHF.L.U32 R34, R142, 0x4, RZ ;  /* 0x000000048e227819 */ /* 0x000fc800000006ff */
[----:B------:R-:W-:-:S04]  /*0c40*/  LOP3.LUT R63, R34, 0xfffffe00, RZ, 0xc0, !PT ;  /* 0xfffffe00223f7812 */ /* 0x000fc800078ec0ff */
[----:B------:R-:W-:-:S04]  /*0c50*/  IADD3 R34, R63, R144, RZ ;  /* 0x000000903f227210 */ /* 0x000fc80007ffe0ff */
[C---:B------:R-:W-:Y:S02]  /*0c60*/  IADD3 R35, R34.reuse, 0x20, RZ ;  /* 0x0000002022237810 */ /* 0x040fe40007ffe0ff */
[C---:B------:R-:W-:Y:S02]  /*0c70*/  IADD3 R37, R34.reuse, 0x40, RZ ;  /* 0x0000004022257810 */ /* 0x040fe40007ffe0ff */
[C---:B------:R-:W-:Y:S02]  /*0c80*/  IADD3 R39, R34.reuse, 0x60, RZ ;  /* 0x0000006022277810 */ /* 0x040fe40007ffe0ff */
[C---:B------:R-:W-:Y:S02]  /*0c90*/  LEA.HI.SX32 R162, R34.reuse, R34, 0x1b ;  /* 0x0000002222a27211 */ /* 0x040fe400078fdaff */
[C---:B------:R-:W-:Y:S02]  /*0ca0*/  IADD3 R41, R34.reuse, 0x80, RZ ;  /* 0x0000008022297810 */ /* 0x040fe40007ffe0ff */
[----:B------:R-:W-:-:S02]  /*0cb0*/  IADD3 R43, R34, 0xa0, RZ ;  /* 0x000000a0222b7810 */ /* 0x000fc40007ffe0ff */
[----:B------:R-:W-:Y:S02]  /*0cc0*/  IADD3 R45, R34, 0xc0, RZ ;  /* 0x000000c0222d7810 */ /* 0x000fe40007ffe0ff */
[-C--:B------:R-:W-:Y:S02]  /*0cd0*/  LEA.HI.SX32 R35, R35, R34.reuse, 0x1b ;  /* 0x0000002223237211 */ /* 0x080fe400078fdaff */
[-C--:B------:R-:W-:Y:S02]  /*0ce0*/  LEA.HI.SX32 R37, R37, R34.reuse, 0x1b ;  /* 0x0000002225257211 */ /* 0x080fe400078fdaff */
[----:B------:R-:W-:Y:S01]  /*0cf0*/  LEA.HI.SX32 R39, R39, R34, 0x1b ;  /* 0x0000002227277211 */ /* 0x000fe200078fdaff */
[----:B------:R-:W-:Y:S01]  /*0d00*/  IMAD.SHL.U32 R162, R162, 0x2, RZ ;  /* 0x00000002a2a27824 */ /* 0x000fe200078e00ff */
[C---:B0-----:R-:W-:Y:S02]  /*0d10*/  IADD3 R7, R34.reuse, 0xe0, RZ ;  /* 0x000000e022077810 */ /* 0x041fe40007ffe0ff */
        /* <DEDUP_REMOVED lines=9> */
[C---:B------:R-:W-:Y:S02]  /*0db0*/  IADD3 R53, R34.reuse, 0x160, RZ ;  /* 0x0000016022357810 */ /* 0x040fe40007ffe0ff */
[----:B------:R-:W-:Y:S02]  /*0dc0*/  IADD3 R55, R34, 0x180, RZ ;  /* 0x0000018022377810 */ /* 0x000fe40007ffe0ff */
[-C--:B------:R-:W-:Y:S02]  /*0dd0*/  LEA.HI.SX32 R7, R7, R34.reuse, 0x1b ;  /* 0x0000002207077211 */ /* 0x080fe400078fdaff */
[-C--:B------:R-:W-:Y:S02]  /*0de0*/  LEA.HI.SX32 R47, R47, R34.reuse, 0x1b ;  /* 0x000000222f2f7211 */ /* 0x080fe400078fdaff */
[----:B------:R-:W-:-:S02]  /*0df0*/  LEA.HI.SX32 R49, R49, R34, 0x1b ;  /* 0x0000002231317211 */ /* 0x000fc400078fdaff */
[----:B------:R-:W-:Y:S01]  /*0e00*/  SHF.L.U32 R157, R41, 0x1, RZ ;  /* 0x00000001299d7819 */ /* 0x000fe200000006ff */
[----:B------:R-:W-:Y:S01]  /*0e10*/  IMAD.SHL.U32 R154, R45, 0x2, RZ ;  /* 0x000000022d9a7824 */ /* 0x000fe200078e00ff */
[C---:B------:R-:W-:Y:S02]  /*0e20*/  IADD3 R57, R34.reuse, 0x1a0, RZ ;  /* 0x000001a022397810 */ /* 0x040fe40007ffe0ff */
[----:B------:R-:W-:Y:S02]  /*0e30*/  SHF.L.U32 R155, R43, 0x1, RZ ;  /* 0x000000012b9b7819 */ /* 0x000fe400000006ff */
[C---:B------:R-:W-:Y:S02]  /*0e40*/  IADD3 R59, R34.reuse, 0x1c0, RZ ;  /* 0x000001c0223b7810 */ /* 0x040fe40007ffe0ff */
[----:B------:R-:W-:Y:S02]  /*0e50*/  IADD3 R61, R34, 0x1e0, RZ ;  /* 0x000001e0223d7810 */ /* 0x000fe40007ffe0ff */
[----:B------:R-:W-:-:S02]  /*0e60*/  LEA.HI.SX32 R51, R51, R34, 0x1b ;  /* 0x0000002233337211 */ /* 0x000fc400078fdaff */
[-C--:B------:R-:W-:Y:S02]  /*0e70*/  LEA.HI.SX32 R53, R53, R34.reuse, 0x1b ;  /* 0x0000002235357211 */ /* 0x080fe400078fdaff */
[-C--:B------:R-:W-:Y:S02]  /*0e80*/  LEA.HI.SX32 R55, R55, R34.reuse, 0x1b ;  /* 0x0000002237377211 */ /* 0x080fe400078fdaff */
[----:B------:R-:W-:Y:S01]  /*0e90*/  SHF.L.U32 R153, R7, 0x1, RZ ;  /* 0x0000000107997819 */ /* 0x000fe200000006ff */
[----:B------:R-:W-:Y:S01]  /*0ea0*/  IMAD.SHL.U32 R151, R49, 0x2, RZ ;  /* 0x0000000231977824 */ /* 0x000fe200078e00ff */
[----:B------:R-:W-:Y:S02]  /*0eb0*/  SHF.L.U32 R152, R47, 0x1, RZ ;  /* 0x000000012f987819 */ /* 0x000fe400000006ff */
[----:B------:R-:W-:Y:S02]  /*0ec0*/  LEA R7, R144, R63, 0x4 ;  /* 0x0000003f90077211 */ /* 0x000fe400078e20ff */
[----:B------:R-:W-:-:S02]  /*0ed0*/  LEA.HI.SX32 R57, R57, R34, 0x1b ;  /* 0x0000002239397211 */ /* 0x000fc400078fdaff */
[-C--:B------:R-:W-:Y:S02]  /*0ee0*/  LEA.HI.SX32 R59, R59, R34.reuse, 0x1b ;  /* 0x000000223b3b7211 */ /* 0x080fe400078fdaff */
[----:B------:R-:W-:Y:S02]  /*0ef0*/  LEA.HI.SX32 R61, R61, R34, 0x1b ;  /* 0x000000223d3d7211 */ /* 0x000fe400078fdaff */
[----:B------:R-:W-:Y:S01]  /*0f00*/  SHF.L.U32 R150, R51, 0x1, RZ ;  /* 0x0000000133967819 */ /* 0x000fe200000006ff */
[----:B------:R-:W-:Y:S01]  /*0f10*/  IMAD.SHL.U32 R148, R55, 0x2, RZ ;  /* 0x0000000237947824 */ /* 0x000fe200078e00ff */
[----:B------:R-:W-:Y:S02]  /*0f20*/  SHF.L.U32 R149, R53, 0x1, RZ ;  /* 0x0000000135957819 */ /* 0x000fe400000006ff */
[----:B------:R-:W-:Y:S02]  /*0f30*/  LEA.HI.SX32 R72, R7, R7, 0x1b ;  /* 0x0000000707487211 */ /* 0x000fe400078fdaff */
[----:B------:R-:W-:Y:S01]  /*0f40*/  SHF.L.U32 R147, R57, 0x1, RZ ;  /* 0x0000000139937819 */ /* 0x000fe200000006ff */
[----:B------:R-:W-:Y:S01]  /*0f50*/  IMAD.SHL.U32 R145, R61, 0x2, RZ ;  /* 0x000000023d917824 */ /* 0x000fe200078e00ff */
[----:B------:R-:W-:Y:S01]  /*0f60*/  SHF.L.U32 R146, R59, 0x1, RZ ;  /* 0x000000013b927819 */ /* 0x000fe200000006ff */
[----:B------:R-:W-:Y:S01]  /*0f70*/  IMAD.SHL.U32 R72, R72, 0x2, RZ ;  /* 0x0000000248487824 */ /* 0x000fe200078e00ff */
[----:B------:R-:W-:-:S02]  /*0f80*/  SHF.L.U32 R44, R73, 0x1, RZ ;  /* 0x00000001492c7819 */ /* 0x000fc400000006ff */
[----:B------:R-:W-:Y:S02]  /*0f90*/  SHF.L.U64.HI R42, R73, 0x1, R136 ;  /* 0x00000001492a7819 */ /* 0x000fe40000010288 */
[----:B------:R-:W-:-:S04]  /*0fa0*/  IADD3 R74, P0, R44, UR20, RZ ;  /* 0x000000142c4a7c10 */ /* 0x000fc8000ff1e0ff */
[----:B------:R-:W-:Y:S02]  /*0fb0*/  IADD3.X R75, R42, UR21, RZ, P0, !PT ;  /* 0x000000152a4b7c10 */ /* 0x000fe400087fe4ff */
[----:B------:R-:W-:Y:S02]  /*0fc0*/  ISETP.GE.AND P0, PT, R19, UR7, PT ;  /* 0x0000000713007c0c */ /* 0x000fe4000bf06270 */
[C---:B------:R-:W-:Y:S02]  /*0fd0*/  LEA R6, P1, R73.reuse, UR22, 0x1 ;  /* 0x0000001649067c11 */ /* 0x040fe4000f8208ff */
[----:B------:R-:W-:Y:S02]  /*0fe0*/  ISETP.GE.AND P2, PT, R18, UR7, PT ;  /* 0x0000000712007c0c */ /* 0x000fe4000bf46270 */
[C---:B------:R-:W-:Y:S02]  /*0ff0*/  LEA.HI.X R7, R73.reuse, UR23, R136, 0x1, P1 ;  /* 0x0000001749077c11 */ /* 0x040fe400088f0c88 */
[----:B------:R-:W-:-:S02]  /*1000*/  ISETP.GE.AND P1, PT, R73, UR7, PT ;  /* 0x0000000749007c0c */ /* 0x000fc4000bf26270 */
[----:B------:R-:W-:Y:S02]  /*1010*/  ISETP.GE.AND P3, PT, R17, UR7, PT ;  /* 0x0000000711007c0c */ /* 0x000fe4000bf66270 */
[----:B------:R-:W-:Y:S02]  /*1020*/  ISETP.GE.AND P4, PT, R14, UR7, PT ;  /* 0x000000070e007c0c */ /* 0x000fe4000bf86270 */
[----:B------:R-:W-:Y:S02]  /*1030*/  ISETP.GE.AND P5, PT, R16, UR7, PT ;  /* 0x0000000710007c0c */ /* 0x000fe4000bfa6270 */
[----:B------:R-:W-:Y:S01]  /*1040*/  ISETP.GE.AND P6, PT, R15, UR7, PT ;  /* 0x000000070f007c0c */ /* 0x000fe2000bfc6270 */
[----:B---3--:R-:W-:Y:S04]  /*1050*/  STS.U16 [R162], R9 ;  /* 0x00000009a2007388 */ /* 0x008fe80000000400 */
[----:B----4-:R0:W-:Y:S04]  /*1060*/  STS.U16 [R161+0x40], R8 ;  /* 0x00004008a1007388 */ /* 0x0101e80000000400 */
[----:B-----5:R-:W-:Y:S04]  /*1070*/  STS.U16 [R160+0x80], R21 ;  /* 0x00008015a0007388 */ /* 0x020fe80000000400 */
[----:B--2---:R-:W-:Y:S04]  /*1080*/  STS.U16 [R158+0xc0], R23 ;  /* 0x0000c0179e007388 */ /* 0x004fe80000000400 */
[----:B------:R-:W-:Y:S04]  /*1090*/  STS.U16 [R157+0x100], R20 ;  /* 0x000100149d007388 */ /* 0x000fe80000000400 */
        /* <DEDUP_REMOVED lines=30> */
[----:B--2---:R-:W-:-:S05]  /*1280*/  PRMT R24, RZ, 0x7610, R24 ;  /* 0x00007610ff187816 */ /* 0x004fca0000000018 */
[----:B------:R-:W2:Y:S01]  /*1290*/  @!P0 LDG.E.U16 R8, [R74.64+0x40] ;  /* 0x000040224a088981 */ /* 0x000ea2000c1e1500 */
[----:B------:R-:W-:Y:S02]  /*12a0*/  ISETP.GE.AND P0, PT, R13, UR7, PT ;  /* 0x000000070d007c0c */ /* 0x000fe4000bf06270 */
[----:B---3--:R-:W-:Y:S02]  /*12b0*/  PRMT R27, RZ, 0x7610, R27 ;  /* 0x00007610ff1b7816 */ /* 0x008fe4000000001b */
[----:B------:R-:W-:Y:S02]  /*12c0*/  PRMT R9, RZ, 0x7610, R9 ;  /* 0x00007610ff097816 */ /* 0x000fe40000000009 */
[----:B------:R-:W-:Y:S02]  /*12d0*/  PRMT R21, RZ, 0x7610, R21 ;  /* 0x00007610ff157816 */ /* 0x000fe40000000015 */
[----:B------:R-:W-:Y:S02]  /*12e0*/  PRMT R23, RZ, 0x7610, R23 ;  /* 0x00007610ff177816 */ /* 0x000fe40000000017 */
[----:B------:R-:W-:Y:S01]  /*12f0*/  PRMT R25, RZ, 0x7610, R25 ;  /* 0x00007610ff197816 */ /* 0x000fe20000000019 */
[----:B------:R-:W3:Y:S04]  /*1300*/  @!P1 LDG.E.U16 R9, [R74.64] ;  /* 0x000000224a099981 */ /* 0x000ee8000c1e1500 */
[----:B------:R-:W2:Y:S01]  /*1310*/  @!P0 LDG.E.U16 R24, [R74.64+0x1c0] ;  /* 0x0001c0224a188981 */ /* 0x000ea2000c1e1500 */
[----:B------:R-:W-:-:S02]  /*1320*/  ISETP.GE.AND P0, PT, R12, UR7, PT ;  /* 0x000000070c007c0c */ /* 0x000fc4000bf06270 */
[----:B------:R-:W-:Y:S01]  /*1330*/  PRMT R20, RZ, 0x7610, R20 ;  /* 0x00007610ff147816 */ /* 0x000fe20000000014 */
[----:B------:R-:W2:Y:S01]  /*1340*/  @!P2 LDG.E.U16 R21, [R74.64+0x80] ;  /* 0x000080224a15a981 */ /* 0x000ea2000c1e1500 */
[----:B------:R-:W-:Y:S02]  /*1350*/  PRMT R22, RZ, 0x7610, R22 ;  /* 0x00007610ff167816 */ /* 0x000fe40000000016 */
[----:B------:R-:W-:Y:S01]  /*1360*/  ISETP.GE.AND P1, PT, R10, UR7, PT ;  /* 0x000000070a007c0c */ /* 0x000fe2000bf26270 */
[----:B------:R-:W2:Y:S01]  /*1370*/  @!P3 LDG.E.U16 R23, [R74.64+0xc0] ;  /* 0x0000c0224a17b981 */ /* 0x000ea2000c1e1500 */
[----:B------:R-:W-:-:S03]  /*1380*/  ISETP.GE.AND P2, PT, R5, UR7, PT ;  /* 0x0000000705007c0c */ /* 0x000fc6000bf46270 */
[----:B------:R-:W2:Y:S04]  /*1390*/  @!P4 LDG.E.U16 R25, [R74.64+0x180] ;  /* 0x000180224a19c981 */ /* 0x000ea8000c1e1500 */
[----:B------:R-:W2:Y:S01]  /*13a0*/  @!P0 LDG.E.U16 R27, [R74.64+0x200] ;  /* 0x000200224a1b8981 */ /* 0x000ea2000c1e1500 */
[----:B------:R-:W-:Y:S02]  /*13b0*/  ISETP.GE.AND P0, PT, R11, UR7, PT ;  /* 0x000000070b007c0c */ /* 0x000fe4000bf06270 */
[----:B------:R-:W-:Y:S01]  /*13c0*/  ISETP.GE.AND P3, PT, R4, UR7, PT ;  /* 0x0000000704007c0c */ /* 0x000fe2000bf66270 */
[----:B------:R-:W2:Y:S01]  /*13d0*/  @!P5 LDG.E.U16 R20, [R74.64+0x100] ;  /* 0x000100224a14d981 */ /* 0x000ea2000c1e1500 */
[----:B------:R-:W-:Y:S02]  /*13e0*/  ISETP.GE.AND P4, PT, R3, UR7, PT ;  /* 0x0000000703007c0c */ /* 0x000fe4000bf86270 */
[----:B------:R-:W-:Y:S01]  /*13f0*/  ISETP.GE.AND P5, PT, R2, UR7, PT ;  /* 0x0000000702007c0c */ /* 0x000fe2000bfa6270 */
[----:B------:R-:W2:Y:S01]  /*1400*/  @!P6 LDG.E.U16 R22, [R74.64+0x140] ;  /* 0x000140224a16e981 */ /* 0x000ea2000c1e1500 */
[----:B------:R-:W-:-:S02]  /*1410*/  ISETP.GE.AND P6, PT, R0, UR7, PT ;  /* 0x0000000700007c0c */ /* 0x000fc4000bfc6270 */
[----:B----4-:R-:W-:Y:S02]  /*1420*/  PRMT R26, RZ, 0x7610, R26 ;  /* 0x00007610ff1a7816 */ /* 0x010fe4000000001a */
[----:B-----5:R-:W-:Y:S02]  /*1430*/  PRMT R29, RZ, 0x7610, R29 ;  /* 0x00007610ff1d7816 */ /* 0x020fe4000000001d */
[----:B-1----:R-:W-:Y:S02]  /*1440*/  PRMT R28, RZ, 0x7610, R28 ;  /* 0x00007610ff1c7816 */ /* 0x002fe4000000001c */
[----:B------:R-:W-:Y:S01]  /*1450*/  PRMT R31, RZ, 0x7610, R31 ;  /* 0x00007610ff1f7816 */ /* 0x000fe2000000001f */
[----:B------:R-:W4:Y:S01]  /*1460*/  @!P0 LDG.E.U16 R26, [R74.64+0x240] ;  /* 0x000240224a1a8981 */ /* 0x000f22000c1e1500 */
[----:B------:R-:W-:Y:S02]  /*1470*/  PRMT R30, RZ, 0x7610, R30 ;  /* 0x00007610ff1e7816 */ /* 0x000fe4000000001e */
[----:B------:R-:W-:Y:S01]  /*1480*/  PRMT R33, RZ, 0x7610, R33 ;  /* 0x00007610ff217816 */ /* 0x000fe20000000021 */
[----:B------:R-:W5:Y:S01]  /*1490*/  @!P1 LDG.E.U16 R29, [R74.64+0x280] ;  /* 0x000280224a1d9981 */ /* 0x000f62000c1e1500 */
[----:B------:R-:W-:-:S03]  /*14a0*/  PRMT R32, RZ, 0x7610, R32 ;  /* 0x00007610ff207816 */ /* 0x000fc60000000020 */
[----:B------:R-:W5:Y:S04]  /*14b0*/  @!P2 LDG.E.U16 R28, [R74.64+0x2c0] ;  /* 0x0002c0224a1ca981 */ /* 0x000f68000c1e1500 */
[----:B------:R-:W5:Y:S04]  /*14c0*/  @!P3 LDG.E.U16 R31, [R74.64+0x300] ;  /* 0x000300224a1fb981 */ /* 0x000f68000c1e1500 */
[----:B------:R-:W5:Y:S04]  /*14d0*/  @!P4 LDG.E.U16 R30, [R74.64+0x340] ;  /* 0x000340224a1ec981 */ /* 0x000f68000c1e1500 */
[----:B------:R-:W5:Y:S04]  /*14e0*/  @!P5 LDG.E.U16 R33, [R74.64+0x380] ;  /* 0x000380224a21d981 */ /* 0x000f68000c1e1500 */
[----:B------:R-:W5:Y:S01]  /*14f0*/  @!P6 LDG.E.U16 R32, [R74.64+0x3c0] ;  /* 0x0003c0224a20e981 */ /* 0x000f62000c1e1500 */
[----:B------:R-:W-:-:S02]  /*1500*/  P2R R44, PR, RZ, 0x1 ;  /* 0x00000001ff2c7803 */ /* 0x000fc40000000000 */
[----:B------:R-:W-:Y:S02]  /*1510*/  ISETP.GE.AND P0, PT, R73, UR7, PT ;  /* 0x0000000749007c0c */ /* 0x000fe4000bf06270 */
[----:B------:R-:W-:Y:S02]  /*1520*/  PRMT R35, RZ, 0x7610, R35 ;  /* 0x00007610ff237816 */ /* 0x000fe40000000023 */
[----:B------:R-:W-:Y:S02]  /*1530*/  P2R R42, PR, RZ, 0x2 ;  /* 0x00000002ff2a7803 */ /* 0x000fe40000000000 */
[----:B------:R-:W-:Y:S02]  /*1540*/  ISETP.GE.AND P1, PT, R19, UR7, PT ;  /* 0x0000000713007c0c */ /* 0x000fe4000bf26270 */
        /* <DEDUP_REMOVED lines=13> */
[----:B---3--:R-:W-:Y:S04]  /*1620*/  STS.U16 [R162], R9 ;  /* 0x00000009a2007388 */ /* 0x008fe80000000400 */
[----:B--2---:R-:W-:Y:S04]  /*1630*/  STS.U16 [R161+0x40], R8 ;  /* 0x00004008a1007388 */ /* 0x004fe80000000400 */
[----:B------:R-:W-:Y:S04]  /*1640*/  STS.U16 [R160+0x80], R21 ;  /* 0x00008015a0007388 */ /* 0x000fe80000000400 */
[----:B------:R-:W-:Y:S04]  /*1650*/  STS.U16 [R158+0xc0], R23 ;  /* 0x0000c0179e007388 */ /* 0x000fe80000000400 */
[----:B------:R-:W-:Y:S04]  /*1660*/  STS.U16 [R157+0x100], R20 ;  /* 0x000100149d007388 */ /* 0x000fe80000000400 */
[----:B------:R-:W-:Y:S04]  /*1670*/  STS.U16 [R155+0x140], R22 ;  /* 0x000140169b007388 */ /* 0x000fe80000000400 */
[----:B------:R-:W-:Y:S04]  /*1680*/  STS.U16 [R154+0x180], R25 ;  /* 0x000180199a007388 */ /* 0x000fe80000000400 */
[----:B------:R-:W-:Y:S04]  /*1690*/  STS.U16 [R153+0x1c0], R24 ;  /* 0x0001c01899007388 */ /* 0x000fe80000000400 */
[----:B------:R-:W-:Y:S04]  /*16a0*/  STS.U16 [R152+0x200], R27 ;  /* 0x0002001b98007388 */ /* 0x000fe80000000400 */
[----:B----4-:R-:W-:Y:S04]  /*16b0*/  STS.U16 [R151+0x240], R26 ;  /* 0x0002401a97007388 */ /* 0x010fe80000000400 */
[----:B-----5:R-:W-:Y:S04]  /*16c0*/  STS.U16 [R150+0x280], R29 ;  /* 0x0002801d96007388 */ /* 0x020fe80000000400 */
        /* <DEDUP_REMOVED lines=11> */
[----:B------:R-:W2:Y:S04]  /*1780*/  LDS.U16 R29, [R72+0xa] ;  /* 0x00000a00481d7984 */ /* 0x000ea80000000400 */
[----:B------:R-:W0:Y:S04]  /*1790*/  LDS.U16 R30, [R72+0xc] ;  /* 0x00000c00481e7984 */ /* 0x000e280000000400 */
        /* <DEDUP_REMOVED lines=9> */
[----:B------:R-:W-:Y:S06]  /*1830*/  BAR.SYNC.DEFER_BLOCKING 0x0 ;  /* 0x0000000000007b1d */ /* 0x000fec0000010000 */
[----:B------:R-:W5:Y:S01]  /*1840*/  @!P0 LDG.E.U16 R35, [R6.64] ;  /* 0x0000002206238981 */ /* 0x000f62000c1e1500 */
[----:B------:R-:W-:-:S03]  /*1850*/  ISETP.GE.AND P0, PT, R18, UR7, PT ;  /* 0x0000000712007c0c */ /* 0x000fc6000bf06270 */
[----:B------:R-:W5:Y:S01]  /*1860*/  @!P1 LDG.E.U16 R34, [R6.64+0x40] ;  /* 0x0000402206229981 */ /* 0x000f62000c1e1500 */
[----:B------:R-:W-:-:S03]  /*1870*/  ISETP.GE.AND P1, PT, R17, UR7, PT ;  /* 0x0000000711007c0c */ /* 0x000fc6000bf26270 */
[----:B------:R-:W5:Y:S04]  /*1880*/  @!P3 LDG.E.U16 R47, [R6.64+0x300] ;  /* 0x00030022062fb981 */ /* 0x000f68000c1e1500 */
[----:B------:R-:W5:Y:S04]  /*1890*/  @!P4 LDG.E.U16 R46, [R6.64+0x340] ;  /* 0x00034022062ec981 */ /* 0x000f68000c1e1500 */
[----:B------:R-:W5:Y:S01]  /*18a0*/  @!P0 LDG.E.U16 R37, [R6.64+0x80] ;  /* 0x0000802206258981 */ /* 0x000f62000c1e1500 */
        /* <DEDUP_REMOVED lines=8> */
[----:B------:R-:W-:-:S09]  /*1930*/  ISETP.GE.AND P1, PT, R13, UR7, PT ;  /* 0x000000070d007c0c */ /* 0x000fd2000bf26270 */
[----:B------:R-:W5:Y:S01]  /*1940*/  @!P0 LDG.E.U16 R41, [R6.64+0x180] ;  /* 0x0001802206298981 */ /* 0x000f62000c1e1500 */
[----:B------:R-:W-:-:S03]  /*1950*/  ISETP.GE.AND P0, PT, R12, UR7, PT ;  /* 0x000000070c007c0c */ /* 0x000fc6000bf06270 */
[----:B------:R-:W5:Y:S01]  /*1960*/  @!P1 LDG.E.U16 R40, [R6.64+0x1c0] ;  /* 0x0001c02206289981 */ /* 0x000f62000c1e1500 */
[----:B------:R-:W-:-:S09]  /*1970*/  ISETP.NE.AND P1, PT, R42, RZ, PT ;  /* 0x000000ff2a00720c */ /* 0x000fd20003f25270 */
[----:B------:R-:W5:Y:S01]  /*1980*/  @!P0 LDG.E.U16 R43, [R6.64+0x200] ;  /* 0x00020022062b8981 */ /* 0x000f62000c1e1500 */
[----:B------:R-:W-:Y:S02]  /*1990*/  ISETP.NE.AND P0, PT, R44, RZ, PT ;  /* 0x000000ff2c00720c */ /* 0x000fe40003f05270 */
[----:B------:R-:W-:Y:S01]  /*19a0*/  PRMT R42, RZ, 0x7610, R42 ;  /* 0x00007610ff2a7816 */ /* 0x000fe2000000002a */
[----:B------:R-:W5:Y:S01]  /*19b0*/  @!P1 LDG.E.U16 R45, [R6.64+0x280] ;  /* 0x00028022062d9981 */ /* 0x000f62000c1e1500 */
[----:B------:R-:W-:-:S06]  /*19c0*/  PRMT R44, RZ, 0x7610, R44 ;  /* 0x00007610ff2c7816 */ /* 0x000fcc000000002c */
[----:B------:R-:W5:Y:S04]  /*19d0*/  @!P2 LDG.E.U16 R44, [R6.64+0x2c0] ;  /* 0x0002c022062ca981 */ /* 0x000f68000c1e1500 */
[----:B------:R-:W5:Y:S01]  /*19e0*/  @!P0 LDG.E.U16 R42, [R6.64+0x240] ;  /* 0x00024022062a8981 */ /* 0x000f62000c1e1500 */
[----:B0-----:R-:W-:-:S05]  /*19f0*/  PRMT R24, RZ, 0x5410, R24 ;  /* 0x00005410ff187816 */ /* 0x001fca0000000018 */
[----:B------:R-:W-:-:S05]  /*1a00*/  FADD.FTZ R55, R24, UR5 ;  /* 0x0000000518377e21 */ /* 0x000fca0008010000 */
[----:B------:R-:W-:Y:S02]  /*1a10*/  FSETP.GTU.FTZ.AND P2, PT, R55, 20, PT ;  /* 0x41a000003700780b */ /* 0x000fe40003f5c000 */
[----:B-1----:R-:W-:Y:S02]  /*1a20*/  PRMT R25, RZ, 0x5410, R25 ;  /* 0x00005410ff197816 */ /* 0x002fe40000000019 */
[----:B--2---:R-:W-:Y:S02]  /*1a30*/  PRMT R26, RZ, 0x5410, R26 ;  /* 0x00005410ff1a7816 */ /* 0x004fe4000000001a */
[----:B---3--:R-:W-:Y:S02]  /*1a40*/  PRMT R27, RZ, 0x5410, R27 ;  /* 0x00005410ff1b7816 */ /* 0x008fe4000000001b */
[----:B----4-:R-:W-:Y:S02]  /*1a50*/  PRMT R28, RZ, 0x5410, R28 ;  /* 0x00005410ff1c7816 */ /* 0x010fe4000000001c */
[----:B------:R-:W-:-:S02]  /*1a60*/  PRMT R29, RZ, 0x5410, R29 ;  /* 0x00005410ff1d7816 */ /* 0x000fc4000000001d */
[----:B------:R-:W-:Y:S01]  /*1a70*/  PRMT R30, RZ, 0x5410, R30 ;  /* 0x00005410ff1e7816 */ /* 0x000fe2000000001e */
[----:B------:R-:W-:Y:S01]  /*1a80*/  FADD.FTZ R54, R25, UR5 ;  /* 0x0000000519367e21 */ /* 0x000fe20008010000 */
[----:B------:R-:W-:Y:S01]  /*1a90*/  PRMT R31, RZ, 0x5410, R31 ;  /* 0x00005410ff1f7816 */ /* 0x000fe2000000001f */
[----:B------:R-:W-:Y:S02]  /*1aa0*/  FADD.FTZ R53, R26, UR5 ;  /* 0x000000051a357e21 */ /* 0x000fe40008010000 */
[----:B------:R-:W-:Y:S02]  /*1ab0*/  FADD.FTZ R52, R27, UR5 ;  /* 0x000000051b347e21 */ /* 0x000fe40008010000 */
[----:B------:R-:W-:Y:S02]  /*1ac0*/  FADD.FTZ R51, R28, UR5 ;  /* 0x000000051c337e21 */ /* 0x000fe40008010000 */
[----:B------:R-:W-:Y:S01]  /*1ad0*/  FADD.FTZ R50, R29, UR5 ;  /* 0x000000051d327e21 */ /* 0x000fe20008010000 */
[----:B------:R-:W-:Y:S01]  /*1ae0*/  BSSY B0, `(.L_x_146) ;  /* 0x000003a000007945 */ /* 0x000fe20003800000 */
[----:B------:R-:W-:-:S02]  /*1af0*/  FSETP.GTU.FTZ.AND P3, PT, R54, 20, PT ;  /* 0x41a000003600780b */ /* 0x000fc40003f7c000 */
[----:B------:R-:W-:Y:S02]  /*1b00*/  FSETP.GTU.FTZ.AND P4, PT, R53, 20, PT ;  /* 0x41a000003500780b */ /* 0x000fe40003f9c000 */
[----:B------:R-:W-:Y:S02]  /*1b10*/  FSETP.GTU.FTZ.AND P5, PT, R52, 20, PT ;  /* 0x41a000003400780b */ /* 0x000fe40003fbc000 */
        /* <DEDUP_REMOVED lines=16> */
[----:B------:R0:W-:Y:S04]  /*1c20*/  STS.U16 [R146+0x380], R49 ;  /* 0x0003803192007388 */ /* 0x0001e80000000400 */
[----:B------:R1:W-:Y:S01]  /*1c30*/  STS.U16 [R145+0x3c0], R48 ;  /* 0x0003c03091007388 */ /* 0x0003e20000000400 */
[----:B0-----:R-:W-:-:S02]  /*1c40*/  FADD.FTZ R49, R30, UR5 ;  /* 0x000000051e317e21 */ /* 0x001fc40008010000 */
[----:B-1----:R-:W-:-:S03]  /*1c50*/  FADD.FTZ R48, R31, UR5 ;  /* 0x000000051f307e21 */ /* 0x002fc60008010000 */
[----:B------:R-:W-:Y:S01]  /*1c60*/  FSETP.GTU.FTZ.AND P1, PT, R49, 20, PT ;  /* 0x41a000003100780b */ /* 0x000fe20003f3c000 */
[----:B------:R-:W-:-:S06]  /*1c70*/  NOP ;  /* 0x0000000000007918 */ /* 0x000fcc0000000000 */
[----:B------:R-:W-:Y:S05]  /*1c80*/  @P2 BRA `(.L_x_147) ;  /* 0x000001f000002947 */ /* 0x000fea0003800000 */
[----:B------:R-:W-:Y:S01]  /*1c90*/  FMUL.FTZ R55, R55, 1.4426950216293334961 ;  /* 0x3fb8aa3b37377820 */ /* 0x000fe20000410000 */
[----:B------:R-:W-:Y:S01]  /*1ca0*/  HFMA2.MMA R25, -RZ, RZ, 1.625, 0 ;  /* 0x3e800000ff197435 */ /* 0x000fe200000001ff */
        /* <DEDUP_REMOVED lines=29> */
.L_x_147:
[----:B------:R-:W-:Y:S05]  /*1e80*/  BSYNC B0 ;  /* 0x0000000000007941 */ /* 0x000fea0003800000 */
.L_x_146:
[----:B------:R-:W-:Y:S01]  /*1e90*/  PRMT R33, RZ, 0x5410, R33 ;  /* 0x00005410ff217816 */ /* 0x000fe20000000021 */
[----:B------:R-:W-:Y:S01]  /*1ea0*/  BSSY B0, `(.L_x_148) ;  /* 0x0000023000007945 */ /* 0x000fe20003800000 */
[----:B------:R-:W-:-:S03]  /*1eb0*/  FSETP.GTU.FTZ.AND P2, PT, R48, 20, PT ;  /* 0x41a000003000780b */ /* 0x000fc60003f5c000 */
[----:B------:R-:W-:Y:S01]  /*1ec0*/  FADD.FTZ R47, R33, UR5 ;  /* 0x00000005212f7e21 */ /* 0x000fe20008010000 */
[----:B------:R-:W-:Y:S05]  /*1ed0*/  @P3 BRA `(.L_x_149) ;  /* 0x000001f000003947 */ /* 0x000fea0003800000 */
[----:B------:R-:W-:Y:S01]  /*1ee0*/  FMUL.FTZ R54, R54, 1.4426950216293334961 ;  /* 0x3fb8aa3b36367820 */ /* 0x000fe20000410000 */
[----:B------:R-:W-:Y:S01]  /*1ef0*/  MOV R27, 0x3e800000 ;  /* 0x3e800000001b7802 */ /* 0x000fe20000000f00 */
[----:B------:R-:W-:Y:S02]  /*1f00*/  HFMA2.MMA R26, -RZ, RZ, 1.3056640625, -1.8671875 ;  /* 0x3d39bf78ff1a7435 */ /* 0x000fe400000001ff */
        /* <DEDUP_REMOVED lines=28> */
.L_x_149:
[----:B------:R-:W-:Y:S05]  /*20d0*/  BSYNC B0 ;  /* 0x0000000000007941 */ /* 0x000fea0003800000 */
.L_x_148:
[----:B------:R-:W-:Y:S01]  /*20e0*/  PRMT R32, RZ, 0x5410, R32 ;  /* 0x00005410ff207816 */ /* 0x000fe20000000020 */
[----:B------:R-:W-:Y:S01]  /*20f0*/  BSSY B0, `(.L_x_150) ;  /* 0x0000023000007945 */ /* 0x000fe20003800000 */
[----:B------:R-:W-:-:S03]  /*2100*/  FSETP.GTU.FTZ.AND P3, PT, R47, 20, PT ;  /* 0x41a000002f00780b */ /* 0x000fc60003f7c000 */
        /* <DEDUP_REMOVED lines=33> */
.L_x_151:
[----:B------:R-:W-:Y:S05]  /*2320*/  BSYNC B0 ;  /* 0x0000000000007941 */ /* 0x000fea0003800000 */
.L_x_150:
[----:B------:R-:W-:Y:S01]  /*2330*/  PRMT R23, RZ, 0x5410, R23 ;  /* 0x00005410ff177816 */ /* 0x000fe20000000017 */
[----:B------:R-:W-:Y:S01]  /*2340*/  BSSY B0, `(.L_x_152) ;  /* 0x0000023000007945 */ /* 0x000fe20003800000 */
[----:B------:R-:W-:-:S03]  /*2350*/  FSETP.GTU.FTZ.AND P4, PT, R46, 20, PT ;  /* 0x41a000002e00780b */ /* 0x000fc60003f9c000 */
[----:B------:R-:W-:Y:S01]  /*2360*/  FADD.FTZ R45, R23, UR5 ;  /* 0x00000005172d7e21 */ /* 0x000fe20008010000 */
        /* <DEDUP_REMOVED lines=32> */
.L_x_153:
[----:B------:R-:W-:Y:S05]  /*2570*/  BSYNC B0 ;  /* 0x0000000000007941 */ /* 0x000fea0003800000 */
.L_x_152:
        /* <DEDUP_REMOVED lines=36> */
.L_x_155:
[----:B------:R-:W-:Y:S05]  /*27c0*/  BSYNC B0 ;  /* 0x0000000000007941 */ /* 0x000fea0003800000 */
.L_x_154:
        /* <DEDUP_REMOVED lines=36> */
.L_x_157:
[----:B------:R-:W-:Y:S05]  /*2a10*/  BSYNC B0 ;  /* 0x0000000000007941 */ /* 0x000fea0003800000 */
.L_x_156:
        /* <DEDUP_REMOVED lines=36> */
.L_x_159:
[----:B------:R-:W-:Y:S05]  /*2c60*/  BSYNC B0 ;  /* 0x0000000000007941 */ /* 0x000fea0003800000 */
.L_x_158:
        /* <DEDUP_REMOVED lines=36> */
.L_x_161:
[----:B------:R-:W-:Y:S05]  /*2eb0*/  BSYNC B0 ;  /* 0x0000000000007941 */ /* 0x000fea0003800000 */
.L_x_160:
        /* <DEDUP_REMOVED lines=36> */
.L_x_163:
[----:B------:R-:W-:Y:S05]  /*3100*/  BSYNC B0 ;  /* 0x0000000000007941 */ /* 0x000fea0003800000 */
.L_x_162:
[----:B------:R-:W-:Y:S01]  /*3110*/  BSSY B0, `(.L_x_164) ;  /* 0x0000022000007945 */ /* 0x000fe20003800000 */
[----:B------:R-:W-:Y:S01]  /*3120*/  FSETP.GTU.FTZ.AND P3, PT, R36, 20, PT ;  /* 0x41a000002400780b */ /* 0x000fe20003f7c000 */
[----:B------:R-:W-:Y:S07]  /*3130*/  @P4 BRA `(.L_x_165) ;  /* 0x000001f000004947 */ /* 0x000fee0003800000 */
        /* <DEDUP_REMOVED lines=31> */
.L_x_165:
[----:B------:R-:W-:Y:S05]  /*3330*/  BSYNC B0 ;  /* 0x0000000000007941 */ /* 0x000fea0003800000 */
.L_x_164:
[----:B------:R-:W-:Y:S01]  /*3340*/  BSSY B0, `(.L_x_166) ;  /* 0x0000021000007945 */ /* 0x000fe20003800000 */
        /* <DEDUP_REMOVED lines=32> */
.L_x_167:
[----:B------:R-:W-:Y:S05]  /*3550*/  BSYNC B0 ;  /* 0x0000000000007941 */ /* 0x000fea0003800000 */
.L_x_166:
        /* <DEDUP_REMOVED lines=33> */
.L_x_169:
[----:B------:R-:W-:Y:S05]  /*3770*/  BSYNC B0 ;  /* 0x0000000000007941 */ /* 0x000fea0003800000 */
.L_x_168:
[----:B------:R-:W-:Y:S01]  /*3780*/  BSSY B0, `(.L_x_170) ;  /* 0x0000021000007945 */ /* 0x000fe20003800000 */
        /* <DEDUP_REMOVED lines=32> */
.L_x_171:
[----:B------:R-:W-:Y:S05]  /*3990*/  BSYNC B0 ;  /* 0x0000000000007941 */ /* 0x000fea0003800000 */
.L_x_170:
        /* <DEDUP_REMOVED lines=33> */
.L_x_173:
[----:B------:R-:W-:Y:S05]  /*3bb0*/  BSYNC B0 ;  /* 0x0000000000007941 */ /* 0x000fea0003800000 */
.L_x_172:
        /* <DEDUP_REMOVED lines=33> */
.L_x_175:
[----:B------:R-:W-:Y:S05]  /*3dd0*/  BSYNC B0 ;  /* 0x0000000000007941 */ /* 0x000fea0003800000 */
.L_x_174:
        /* <DEDUP_REMOVED lines=33> */
.L_x_177:
[----:B------:R-:W-:Y:S05]  /*3ff0*/  BSYNC B0 ;  /* 0x0000000000007941 */ /* 0x000fea0003800000 */
.L_x_176:
[----:B------:R-:W-:Y:S01]  /*4000*/  ISETP.GE.AND P0, PT, R73, UR7, PT ;  /* 0x0000000749007c0c */ /* 0x000fe2000bf06270 */
[----:B------:R-:W-:Y:S01]  /*4010*/  USHF.R.S32.HI UR39, URZ, 0x1f, UR25 ;  /* 0x0000001f3f277899 */ /* 0x000fe20008011419 */
[----:B------:R-:W-:Y:S01]  /*4020*/  MOV R6, UR25 ;  /* 0x0000001900067c02 */ /* 0x000fe20008000f00 */
[----:B------:R-:W-:Y:S01]  /*4030*/  ULDC.64 UR28, c[0x0][0x1f0] ;  /* 0x00007c00001c7ab9 */ /* 0x000fe20000000a00 */
[----:B------:R-:W-:Y:S01]  /*4040*/  MOV R9, UR37 ;  /* 0x0000002500097c02 */ /* 0x000fe20008000f00 */
[----:B------:R-:W-:Y:S01]  /*4050*/  UIMAD UR16, UR38, UR28, URZ ;  /* 0x0000001c261072a4 */ /* 0x000fe2000f8e023f */
[----:B------:R-:W-:Y:S01]  /*4060*/  MOV R21, UR37 ;  /* 0x0000002500157c02 */ /* 0x000fe20008000f00 */
[----:B------:R-:W-:Y:S01]  /*4070*/  ULDC.64 UR30, c[0x0][0x200] ;  /* 0x00008000001e7ab9 */ /* 0x000fe20000000a00 */
[----:B------:R-:W-:Y:S01]  /*4080*/  IMAD.U32 R7, RZ, RZ, UR39 ;  /* 0x00000027ff077e24 */ /* 0x000fe2000f8e00ff */
[----:B------:R-:W-:Y:S01]  /*4090*/  UIMAD.WIDE.U32 UR26, UR37, UR28, URZ ;  /* 0x0000001c251a72a5 */ /* 0x000fe2000f8e003f */
[----:B------:R-:W-:Y:S01]  /*40a0*/  IMAD.U32 R8, RZ, RZ, UR25 ;  /* 0x00000019ff087e24 */ /* 0x000fe2000f8e00ff */
[----:B------:R-:W-:Y:S01]  /*40b0*/  UIMAD UR28, UR38, UR30, URZ ;  /* 0x0000001e261c72a4 */ /* 0x000fe2000f8e023f */
[----:B------:R-:W-:Y:S01]  /*40c0*/  IMAD.U32 R23, RZ, RZ, UR14 ;  /* 0x0000000eff177e24 */ /* 0x000fe2000f8e00ff */
[----:B------:R-:W-:Y:S01]  /*40d0*/  UIMAD UR29, UR37, UR29, UR16 ;  /* 0x0000001d251d72a4 */ /* 0x000fe2000f8e0210 */
[----:B------:R-:W-:Y:S01]  /*40e0*/  @!P0 IMAD.WIDE.U32 R6, R9, c[0x0][0x1f0], R6 ;  /* 0x00007c0009068a25 */ /* 0x000fe200078e0006 */
[----:B------:R-:W-:Y:S01]  /*40f0*/  ULDC.64 UR32, c[0x0][0x208] ;  /* 0x0000820000207ab9 */ /* 0x000fe20000000a00 */
[----:B------:R-:W-:Y:S01]  /*4100*/  MOV R9, UR39 ;  /* 0x0000002700097c02 */ /* 0x000fe20008000f00 */
[----:B------:R-:W-:Y:S01]  /*4110*/  UIMAD.WIDE.U32 UR16, UR37, UR30, URZ ;  /* 0x0000001e251072a5 */ /* 0x000fe2000f8e003f */
[----:B------:R-:W-:Y:S01]  /*4120*/  LDS.U16 R103, [R72] ;  /* 0x0000000048677984 */ /* 0x000fe20000000400 */
[----:B------:R-:W-:Y:S01]  /*4130*/  UIMAD UR28, UR37, UR31, UR28 ;  /* 0x0000001f251c72a4 */ /* 0x000fe2000f8e021c */
[----:B------:R-:W-:Y:S01]  /*4140*/  @!P0 IADD3 R7, R7, UR29, RZ ;  /* 0x0000001d07078c10 */ /* 0x000fe2000fffe0ff */
[----:B------:R-:W-:Y:S01]  /*4150*/  UIMAD UR30, UR15, UR32, URZ ;  /* 0x000000200f1e72a4 */ /* 0x000fe2000f8e023f */
[----:B------:R-:W-:Y:S01]  /*4160*/  @!P0 IMAD.WIDE.U32 R8, R21, c[0x0][0x200], R8 ;  /* 0x0000800015088a25 */ /* 0x000fe200078e0008 */
[----:B------:R-:W-:Y:S01]  /*4170*/  UIADD3 UR17, UR17, UR28, URZ ;  /* 0x0000001c11117290 */ /* 0x000fe2000fffe03f */
[----:B------:R-:W-:Y:S01]  /*4180*/  MOV R21, UR14 ;  /* 0x0000000e00157c02 */ /* 0x000fe20008000f00 */
[----:B------:R-:W-:Y:S01]  /*4190*/  UIMAD UR33, UR14, UR33, UR30 ;  /* 0x000000210e2172a4 */ /* 0x000fe2000f8e021e */
[----:B------:R-:W-:Y:S01]  /*41a0*/  LDS.U16 R34, [R72+0x2] ;  /* 0x0000020048227984 */ /* 0x000fe20000000400 */
[----:B------:R-:W-:Y:S01]  /*41b0*/  UIMAD.WIDE.U32 UR16, UR14, UR32, UR16 ;  /* 0x000000200e1072a5 */ /* 0x000fe2000f8e0010 */
[----:B------:R-:W-:Y:S01]  /*41c0*/  @!P0 IADD3 R9, R9, UR28, RZ ;  /* 0x0000001c09098c10 */ /* 0x000fe2000fffe0ff */
[----:B------:R-:W-:Y:S01]  /*41d0*/  ULDC.64 UR30, c[0x0][0x1f8] ;  /* 0x00007e00001e7ab9 */ /* 0x000fe20000000a00 */
[----:B------:R-:W-:Y:S01]  /*41e0*/  @!P0 IMAD.WIDE.U32 R6, R21, c[0x0][0x1f8], R6 ;  /* 0x00007e0015068a25 */ /* 0x000fe200078e0006 */
[----:B------:R-:W-:Y:S01]  /*41f0*/  ULDC UR36, c[0x0][0x174] ;  /* 0x00005d0000247ab9 */ /* 0x000fe20000000800 */
[----:B------:R-:W-:Y:S01]  /*4200*/  LDS.U16 R33, [R72+0x4] ;  /* 0x0000040048217984 */ /* 0x000fe20000000400 */
[----:B------:R-:W-:Y:S01]  /*4210*/  UIMAD UR32, UR15, UR30, URZ ;  /* 0x0000001e0f2072a4 */ /* 0x000fe2000f8e023f */
[----:B------:R-:W-:Y:S01]  /*4220*/  @!P0 IMAD.WIDE.U32 R8, R23, c[0x0][0x208], R8 ;  /* 0x0000820017088a25 */ /* 0x000fe200078e0008 */
[----:B------:R-:W-:Y:S01]  /*4230*/  UIADD3 UR28, UR6, -UR36, URZ ;  /* 0x80000024061c7290 */ /* 0x000fe2000fffe03f */
[C---:B------:R-:W-:Y:S01]  /*4240*/  @!P0 IADD3 R23, P1, R73.reuse, R6, RZ ;  /* 0x0000000649178210 */ /* 0x040fe20007f3e0ff */
[----:B------:R-:W-:Y:S01]  /*4250*/  UIADD3 UR27, UR27, UR29, URZ ;  /* 0x0000001d1b1b7290 */ /* 0x000fe2000fffe03f */
[C---:B------:R-:W-:Y:S01]  /*4260*/  LEA R6, P2, R73.reuse, c[0x0][0x258], 0x1 ;  /* 0x0000960049067a11 */ /* 0x040fe200078408ff */
[----:B------:R-:W-:Y:S01]  /*4270*/  UIMAD UR32, UR14, UR31, UR32 ;  /* 0x0000001f0e2072a4 */ /* 0x000fe2000f8e0220 */
[----:B------:R-:W-:Y:S01]  /*4280*/  LDS.U16 R32, [R72+0x6] ;  /* 0x0000060048207984 */ /* 0x000fe20000000400 */
[----:B------:R-:W-:Y:S01]  /*4290*/  UIMAD UR28, UR28, -0x800, URZ ;  /* 0xfffff8001c1c78a4 */ /* 0x000fe2000f8e023f */
[----:B------:R-:W-:Y:S01]  /*42a0*/  PRMT R35, RZ, 0x7610, R35 ;  /* 0x00007610ff237816 */ /* 0x000fe20000000023 */
[----:B------:R-:W-:Y:S01]  /*42b0*/  UIMAD.WIDE.U32 UR30, UR14, UR30, UR26 ;  /* 0x0000001e0e1e72a5 */ /* 0x000fe2000f8e001a */
[----:B------:R-:W-:Y:S01]  /*42c0*/  LDS.U16 R31, [R72+0x8] ;  /* 0x00000800481f7984 */ /* 0x000fe20000000400 */
[----:B------:R-:W-:Y:S01]  /*42d0*/  UIADD3 UR26, UP1, UR28, UR16, URZ ;  /* 0x000000101c1a7290 */ /* 0x000fe2000ff3e03f */
[C---:B------:R-:W-:Y:S01]  /*42e0*/  @!P0 IADD3.X R26, R136.reuse, UR32, R7, P1, !PT ;  /* 0x00000020881a8c10 */ /* 0x040fe20008ffe407 */
[----:B------:R-:W-:Y:S01]  /*42f0*/  USHF.R.S32.HI UR29, URZ, 0x1f, UR28 ;  /* 0x0000001f3f1d7899 */ /* 0x000fe2000801141c */
[C---:B------:R-:W-:Y:S01]  /*4300*/  @!P0 IADD3 R21, P1, R73.reuse, R8, RZ ;  /* 0x0000000849158210 */ /* 0x040fe20007f3e0ff */
[----:B------:R-:W-:Y:S01]  /*4310*/  UIADD3 UR27, UP0, UR28, UR30, URZ ;  /* 0x0000001e1c1b7290 */ /* 0x000fe2000ff1e03f */
[----:B------:R-:W-:Y:S01]  /*4320*/  LDS.U16 R29, [R72+0xc] ;  /* 0x00000c00481d7984 */ /* 0x000fe20000000400 */
[----:B------:R-:W-:Y:S01]  /*4330*/  UIADD3.X UR16, UR29, UR33, UR17, UP1, !UPT ;  /* 0x000000211d107290 */ /* 0x000fe20008ffe411 */
[----:B------:R-:W-:Y:S01]  /*4340*/  MOV R7, UR26 ;  /* 0x0000001a00077c02 */ /* 0x000fe20008000f00 */
[----:B------:R-:W-:Y:S01]  /*4350*/  UIADD3.X UR30, UR29, UR32, UR31, UP0, !UPT ;  /* 0x000000201d1e7290 */ /* 0x000fe200087fe41f */
[----:B------:R-:W-:Y:S01]  /*4360*/  @!P0 IADD3.X R24, R136, UR33, R9, P1, !PT ;  /* 0x0000002188188c10 */ /* 0x000fe20008ffe409 */
[----:B------:R-:W-:Y:S01]  /*4370*/  IMAD.U32 R30, RZ, RZ, UR26 ;  /* 0x0000001aff1e7e24 */ /* 0x000fe2000f8e00ff */
[----:B------:R-:W-:Y:S01]  /*4380*/  LEA R8, P1, R73, c[0x0][0x268], 0x1 ;  /* 0x00009a0049087a11 */ /* 0x000fe200078208ff */
[----:B------:R-:W-:Y:S01]  /*4390*/  LDS.U16 R88, [R72+0x18] ;  /* 0x0000180048587984 */ /* 0x000fe20000000400 */
[----:B------:R-:W-:-:S02]  /*43a0*/  MOV R25, UR27 ;  /* 0x0000001b00197c02 */ /* 0x000fc40008000f00 */
[----:B------:R-:W-:Y:S01]  /*43b0*/  LEA R6, P4, R7, R6, 0x1 ;  /* 0x0000000607067211 */ /* 0x000fe200078808ff */
[----:B------:R-:W-:Y:S01]  /*43c0*/  LDS.U16 R87, [R72+0x1a] ;  /* 0x00001a0048577984 */ /* 0x000fe20000000400 */
[C-C-:B------:R-:W-:Y:S02]  /*43d0*/  LEA.HI.X R9, R73.reuse, c[0x0][0x26c], R136.reuse, 0x1, P1 ;  /* 0x00009b0049097a11 */ /* 0x140fe400008f0c88 */
[----:B------:R-:W-:Y:S01]  /*43e0*/  LEA.HI.X R7, R73, c[0x0][0x25c], R136, 0x1, P2 ;  /* 0x0000970049077a11 */ /* 0x000fe200010f0c88 */
[----:B------:R-:W-:Y:S01]  /*43f0*/  LDS.U16 R86, [R72+0x1c] ;  /* 0x00001c0048567984 */ /* 0x000fe20000000400 */
[----:B------:R-:W-:Y:S01]  /*4400*/  MOV R28, UR30 ;  /* 0x0000001e001c7c02 */ /* 0x000fe20008000f00 */
[----:B------:R-:W-:Y:S01]  /*4410*/  ULDC.64 UR30, c[0x0][0x2e8] ;  /* 0x0000ba00001e7ab9 */ /* 0x000fe20000000a00 */
[----:B------:R-:W-:Y:S01]  /*4420*/  MOV R27, UR16 ;  /* 0x00000010001b7c02 */ /* 0x000fe20008000f00 */
[----:B------:R-:W-:Y:S01]  /*4430*/  LDS.U16 R85, [R72+0x1e] ;  /* 0x00001e0048557984 */ /* 0x000fe20000000400 */
[----:B------:R-:W-:-:S02]  /*4440*/  LEA R8, P2, R25, R8, 0x1 ;  /* 0x0000000819087211 */ /* 0x000fc400078408ff */
[----:B------:R-:W-:Y:S02]  /*4450*/  @!P0 LEA R22, P1, R23, c[0x0][0x268], 0x1 ;  /* 0x00009a0017168a11 */ /* 0x000fe400078208ff */
[----:B------:R-:W-:Y:S02]  /*4460*/  @!P0 LEA R20, P3, R21, c[0x0][0x258], 0x1 ;  /* 0x0000960015148a11 */ /* 0x000fe400078608ff */
[----:B------:R-:W-:Y:S02]  /*4470*/  LEA.HI.X R9, R25, R9, R28, 0x1, P2 ;  /* 0x0000000919097211 */ /* 0x000fe400010f0c1c */
[----:B------:R-:W-:Y:S01]  /*4480*/  LEA.HI.X R7, R30, R7, R27, 0x1, P4 ;  /* 0x000000071e077211 */ /* 0x000fe200020f0c1b */
[----:B------:R-:W-:Y:S01]  /*4490*/  LDS.U16 R28, [R72+0xe] ;  /* 0x00000e00481c7984 */ /* 0x000fe20000000400 */
[----:B------:R-:W-:Y:S02]  /*44a0*/  @!P0 LEA.HI.X R23, R23, c[0x0][0x26c], R26, 0x1, P1 ;  /* 0x00009b0017178a11 */ /* 0x000fe400008f0c1a */
[----:B------:R-:W-:Y:S01]  /*44b0*/  @!P0 LEA.HI.X R21, R21, c[0x0][0x25c], R24, 0x1, P3 ;  /* 0x0000970015158a11 */ /* 0x000fe200018f0c18 */
[----:B------:R-:W-:Y:S04]  /*44c0*/  LDS.U16 R30, [R72+0xa] ;  /* 0x00000a00481e7984 */ /* 0x000fe80000000400 */
[----:B------:R-:W-:Y:S04]  /*44d0*/  LDS.U16 R27, [R72+0x10] ;  /* 0x00001000481b7984 */ /* 0x000fe80000000400 */
[----:B------:R-:W-:Y:S04]  /*44e0*/  LDS.U16 R26, [R72+0x12] ;  /* 0x00001200481a7984 */ /* 0x000fe80000000400 */
[----:B------:R-:W-:Y:S04]  /*44f0*/  LDS.U16 R25, [R72+0x14] ;  /* 0x0000140048197984 */ /* 0x000fe80000000400 */
[----:B------:R-:W-:Y:S04]  /*4500*/  LDS.U16 R24, [R72+0x16] ;  /* 0x0000160048187984 */ /* 0x000fe80000000400 */
[----:B------:R-:W-:Y:S01]  /*4510*/  BAR.SYNC.DEFER_BLOCKING 0x0 ;  /* 0x0000000000007b1d */ /* 0x000fe20000010000 */
[----:B------:R-:W-:-:S02]  /*4520*/  ISETP.GE.AND P1, PT, R18, UR7, PT ;  /* 0x0000000712007c0c */ /* 0x000fc4000bf26270 */
[----:B------:R-:W-:Y:S02]  /*4530*/  PRMT R41, RZ, 0x7610, R41 ;  /* 0x00007610ff297816 */ /* 0x000fe40000000029 */
[----:B------:R-:W-:-:S09]  /*4540*/  PRMT R78, RZ, 0x7610, R78 ;  /* 0x00007610ff4e7816 */ /* 0x000fd2000000004e */
[----:B------:R0:W2:Y:S01]  /*4550*/  @!P1 LDG.E.U16 R41, [R8.64+-0xf80] ;  /* 0xfff0802208299981 */ /* 0x0000a2000c1e1500 */
[----:B------:R-:W-:Y:S02]  /*4560*/  ISETP.GE.AND P1, PT, R13, UR7, PT ;  /* 0x000000070d007c0c */ /* 0x000fe4000bf26270 */
[----:B------:R-:W-:Y:S01]  /*4570*/  PRMT R79, RZ, 0x7610, R79 ;  /* 0x00007610ff4f7816 */ /* 0x000fe2000000004f */
[----:B------:R1:W3:Y:S01]  /*4580*/  @!P0 LDG.E.U16 R35, [R22.64] ;  /* 0x0000002216238981 */ /* 0x0002e2000c1e1500 */
[----:B------:R-:W-:Y:S02]  /*4590*/  ISETP.GE.AND P2, PT, R16, UR7, PT ;  /* 0x0000000710007c0c */ /* 0x000fe4000bf46270 */
[----:B------:R-:W-:Y:S02]  /*45a0*/  ISETP.GE.AND P3, PT, R19, UR7, PT ;  /* 0x0000000713007c0c */ /* 0x000fe4000bf66270 */
[----:B------:R-:W-:Y:S02]  /*45b0*/  ISETP.GE.AND P4, PT, R17, UR7, PT ;  /* 0x0000000711007c0c */ /* 0x000fe4000bf86270 */
[----:B------:R-:W-:-:S02]  /*45c0*/  ISETP.GE.AND P5, PT, R14, UR7, PT ;  /* 0x000000070e007c0c */ /* 0x000fc4000bfa6270 */
[----:B------:R-:W-:Y:S01]  /*45d0*/  ISETP.GE.AND P6, PT, R15, UR7, PT ;  /* 0x000000070f007c0c */ /* 0x000fe2000bfc6270 */
[----:B------:R0:W4:Y:S01]  /*45e0*/  @!P1 LDG.E.U16 R78, [R8.64+-0xe40] ;  /* 0xfff1c022084e9981 */ /* 0x000122000c1e1500 */
[----:B------:R-:W-:Y:S02]  /*45f0*/  ISETP.GE.AND P1, PT, R12, UR7, PT ;  /* 0x000000070c007c0c */ /* 0x000fe4000bf26270 */
[----:B------:R-:W-:Y:S02]  /*4600*/  PRMT R80, RZ, 0x7610, R80 ;  /* 0x00007610ff507816 */ /* 0x000fe40000000050 */
[----:B------:R-:W-:Y:S02]  /*4610*/  PRMT R42, RZ, 0x7610, R42 ;  /* 0x00007610ff2a7816 */ /* 0x000fe4000000002a */
[----:B------:R-:W-:Y:S02]  /*4620*/  PRMT R40, RZ, 0x7610, R40 ;  /* 0x00007610ff287816 */ /* 0x000fe40000000028 */
[----:B------:R-:W-:-:S02]  /*4630*/  PRMT R43, RZ, 0x7610, R43 ;  /* 0x00007610ff2b7816 */ /* 0x000fc4000000002b */
[----:B------:R-:W-:Y:S01]  /*4640*/  PRMT R77, RZ, 0x7610, R77 ;  /* 0x00007610ff4d7816 */ /* 0x000fe2000000004d */
[----:B------:R0:W5:Y:S01]  /*4650*/  @!P2 LDG.E.U16 R42, [R8.64+-0xf00] ;  /* 0xfff10022082aa981 */ /* 0x000162000c1e1500 */
[----:B------:R-:W-:Y:S02]  /*4660*/  PRMT R76, RZ, 0x7610, R76 ;  /* 0x00007610ff4c7816 */ /* 0x000fe4000000004c */
[----:B-1----:R-:W-:Y:S01]  /*4670*/  PRMT R23, RZ, 0x7610, R23 ;  /* 0x00007610ff177816 */ /* 0x002fe20000000017 */
[----:B------:R0:W2:Y:S01]  /*4680*/  @!P1 LDG.E.U16 R79, [R8.64+-0xe00] ;  /* 0xfff20022084f9981 */ /* 0x0000a2000c1e1500 */
[----:B------:R-:W-:Y:S02]  /*4690*/  ISETP.GE.AND P1, PT, R11, UR7, PT ;  /* 0x000000070b007c0c */ /* 0x000fe4000bf26270 */
[----:B------:R-:W-:Y:S01]  /*46a0*/  ISETP.GE.AND P2, PT, R5, UR7, PT ;  /* 0x0000000705007c0c */ /* 0x000fe2000bf46270 */
[----:B------:R0:W2:Y:S01]  /*46b0*/  @!P3 LDG.E.U16 R40, [R8.64+-0xfc0] ;  /* 0xfff040220828b981 */ /* 0x0000a2000c1e1500 */
[----:B------:R-:W-:-:S02]  /*46c0*/  ISETP.GE.AND P3, PT, R4, UR7, PT ;  /* 0x0000000704007c0c */ /* 0x000fc4000bf66270 */
[----:B------:R-:W-:Y:S01]  /*46d0*/  PRMT R22, RZ, 0x7610, R22 ;  /* 0x00007610ff167816 */ /* 0x000fe20000000016 */
[----:B------:R0:W4:Y:S01]  /*46e0*/  @!P4 LDG.E.U16 R43, [R8.64+-0xf40] ;  /* 0xfff0c022082bc981 */ /* 0x000122000c1e1500 */
[----:B------:R-:W-:Y:S02]  /*46f0*/  ISETP.GE.AND P4, PT, R3, UR7, PT ;  /* 0x0000000703007c0c */ /* 0x000fe4000bf86270 */
[----:B------:R-:W-:Y:S01]  /*4700*/  PRMT R81, RZ, 0x7610, R81 ;  /* 0x00007610ff517816 */ /* 0x000fe20000000051 */
[----:B------:R0:W4:Y:S01]  /*4710*/  @!P5 LDG.E.U16 R77, [R8.64+-0xe80] ;  /* 0xfff18022084dd981 */ /* 0x000122000c1e1500 */
[----:B------:R-:W-:Y:S02]  /*4720*/  PRMT R82, RZ, 0x7610, R82 ;  /* 0x00007610ff527816 */ /* 0x000fe40000000052 */
[----:B------:R-:W-:Y:S01]  /*4730*/  PRMT R83, RZ, 0x7610, R83 ;  /* 0x00007610ff537816 */ /* 0x000fe20000000053 */
[----:B------:R0:W5:Y:S01]  /*4740*/  @!P1 LDG.E.U16 R80, [R8.64+-0xdc0] ;  /* 0xfff2402208509981 */ /* 0x000162000c1e1500 */
[----:B------:R-:W-:-:S02]  /*4750*/  ISETP.GE.AND P1, PT, R10, UR7, PT ;  /* 0x000000070a007c0c */ /* 0x000fc4000bf26270 */
[----:B------:R-:W-:Y:S01]  /*4760*/  ISETP.GE.AND P5, PT, R2, UR7, PT ;  /* 0x0000000702007c0c */ /* 0x000fe2000bfa6270 */
[----:B------:R0:W5:Y:S01]  /*4770*/  @!P6 LDG.E.U16 R76, [R8.64+-0xec0] ;  /* 0xfff14022084ce981 */ /* 0x000162000c1e1500 */
[----:B------:R-:W-:Y:S02]  /*4780*/  ISETP.GE.AND P6, PT, R0, UR7, PT ;  /* 0x0000000700007c0c */ /* 0x000fe4000bfc6270 */
[----:B------:R-:W-:Y:S01]  /*4790*/  PRMT R84, RZ, 0x7610, R84 ;  /* 0x00007610ff547816 */ /* 0x000fe20000000054 */
[----:B------:R0:W5:Y:S04]  /*47a0*/  @!P2 LDG.E.U16 R22, [R8.64+-0xd40] ;  /* 0xfff2c0220816a981 */ /* 0x000168000c1e1500 */
[----:B------:R0:W5:Y:S04]  /*47b0*/  @!P3 LDG.E.U16 R81, [R8.64+-0xd00] ;  /* 0xfff300220851b981 */ /* 0x000168000c1e1500 */
[----:B------:R0:W5:Y:S04]  /*47c0*/  @!P1 LDG.E.U16 R23, [R8.64+-0xd80] ;  /* 0xfff2802208179981 */ /* 0x000168000c1e1500 */
[----:B------:R0:W5:Y:S04]  /*47d0*/  @!P4 LDG.E.U16 R82, [R8.64+-0xcc0] ;  /* 0xfff340220852c981 */ /* 0x000168000c1e1500 */
[----:B------:R0:W5:Y:S04]  /*47e0*/  @!P5 LDG.E.U16 R83, [R8.64+-0xc80] ;  /* 0xfff380220853d981 */ /* 0x000168000c1e1500 */
[----:B------:R0:W5:Y:S01]  /*47f0*/  @!P6 LDG.E.U16 R84, [R8.64+-0xc40] ;  /* 0xfff3c0220854e981 */ /* 0x000162000c1e1500 */
[----:B------:R-:W-:-:S02]  /*4800*/  PRMT R109, RZ, 0x7610, R109 ;  /* 0x00007610ff6d7816 */ /* 0x000fc4000000006d */
[----:B------:R-:W-:Y:S02]  /*4810*/  P2R R104, PR, RZ, 0x2 ;  /* 0x00000002ff687803 */ /* 0x000fe40000000000 */
[----:B------:R-:W-:Y:S02]  /*4820*/  ISETP.GE.AND P1, PT, R19, UR7, PT ;  /* 0x0000000713007c0c */ /* 0x000fe4000bf26270 */
[----:B------:R-:W-:Y:S02]  /*4830*/  PRMT R113, RZ, 0x7610, R113 ;  /* 0x00007610ff717816 */ /* 0x000fe40000000071 */
[----:B0-----:R-:W-:Y:S02]  /*4840*/  PRMT R8, RZ, 0x7610, R8 ;  /* 0x00007610ff087816 */ /* 0x001fe40000000008 */
[----:B------:R-:W-:Y:S02]  /*4850*/  PRMT R112, RZ, 0x7610, R112 ;  /* 0x00007610ff707816 */ /* 0x000fe40000000070 */
[----:B------:R-:W-:-:S02]  /*4860*/  PRMT R111, RZ, 0x7610, R111 ;  /* 0x00007610ff6f7816 */ /* 0x000fc4000000006f */
[----:B------:R-:W-:Y:S02]  /*4870*/  PRMT R110, RZ, 0x7610, R110 ;  /* 0x00007610ff6e7816 */ /* 0x000fe4000000006e */
[----:B------:R-:W-:Y:S02]  /*4880*/  PRMT R106, RZ, 0x7610, R106 ;  /* 0x00007610ff6a7816 */ /* 0x000fe4000000006a */
[----:B------:R-:W-:Y:S01]  /*4890*/  PRMT R108, RZ, 0x7610, R108 ;  /* 0x00007610ff6c7816 */ /* 0x000fe2000000006c */
[----:B---3--:R-:W-:Y:S04]  /*48a0*/  STS.U16 [R162], R35 ;  /* 0x00000023a2007388 */ /* 0x008fe80000000400 */
[----:B--2---:R-:W-:Y:S04]  /*48b0*/  STS.U16 [R161+0x40], R40 ;  /* 0x00004028a1007388 */ /* 0x004fe80000000400 */
[----:B------:R-:W-:Y:S04]  /*48c0*/  STS.U16 [R160+0x80], R41 ;  /* 0x00008029a0007388 */ /* 0x000fe80000000400 */
        /* <DEDUP_REMOVED lines=12> */
[----:B------:R-:W-:Y:S01]  /*4990*/  STS.U16 [R145+0x3c0], R84 ;  /* 0x0003c05491007388 */ /* 0x000fe20000000400 */
[----:B------:R-:W-:-:S06]  /*49a0*/  NOP ;  /* 0x0000000000007918 */ /* 0x000fcc0000000000 */
[----:B------:R-:W-:Y:S04]  /*49b0*/  LDS.U16 R9, [R72] ;  /* 0x0000000048097984 */ /* 0x000fe80000000400 */
[----:B------:R-:W1:Y:S04]  /*49c0*/  LDS.U16 R89, [R72+0x2] ;  /* 0x0000020048597984 */ /* 0x000e680000000400 */
[----:B------:R-:W2:Y:S04]  /*49d0*/  LDS.U16 R90, [R72+0x4] ;  /* 0x00000400485a7984 */ /* 0x000ea80000000400 */
[----:B------:R-:W-:Y:S04]  /*49e0*/  LDS.U16 R91, [R72+0x6] ;  /* 0x00000600485b7984 */ /* 0x000fe80000000400 */
[----:B------:R-:W-:Y:S04]  /*49f0*/  LDS.U16 R92, [R72+0x8] ;  /* 0x00000800485c7984 */ /* 0x000fe80000000400 */
[----:B------:R-:W-:Y:S04]  /*4a00*/  LDS.U16 R93, [R72+0xa] ;  /* 0x00000a00485d7984 */ /* 0x000fe80000000400 */
[----:B------:R-:W3:Y:S04]  /*4a10*/  LDS.U16 R102, [R72+0xc] ;  /* 0x00000c0048667984 */ /* 0x000ee80000000400 */
[----:B------:R-:W-:Y:S04]  /*4a20*/  LDS.U16 R101, [R72+0xe] ;  /* 0x00000e0048657984 */ /* 0x000fe80000000400 */
[----:B------:R-:W-:Y:S04]  /*4a30*/  LDS.U16 R100, [R72+0x10] ;  /* 0x0000100048647984 */ /* 0x000fe80000000400 */
[----:B------:R-:W4:Y:S04]  /*4a40*/  LDS.U16 R99, [R72+0x12] ;  /* 0x0000120048637984 */ /* 0x000f280000000400 */
[----:B------:R-:W-:Y:S04]  /*4a50*/  LDS.U16 R98, [R72+0x14] ;  /* 0x0000140048627984 */ /* 0x000fe80000000400 */
[----:B------:R-:W-:Y:S04]  /*4a60*/  LDS.U16 R97, [R72+0x16] ;  /* 0x0000160048617984 */ /* 0x000fe80000000400 */
[----:B------:R-:W-:Y:S04]  /*4a70*/  LDS.U16 R96, [R72+0x18] ;  /* 0x0000180048607984 */ /* 0x000fe80000000400 */
[----:B------:R-:W-:Y:S04]  /*4a80*/  LDS.U16 R95, [R72+0x1a] ;  /* 0x00001a00485f7984 */ /* 0x000fe80000000400 */
[----:B------:R-:W-:Y:S04]  /*4a90*/  LDS.U16 R94, [R72+0x1c] ;  /* 0x00001c00485e7984 */ /* 0x000fe80000000400 */
[----:B------:R-:W2:Y:S04]  /*4aa0*/  LDS.U16 R35, [R72+0x1e] ;  /* 0x00001e0048237984 */ /* 0x000ea80000000400 */
[----:B------:R-:W-:Y:S06]  /*4ab0*/  BAR.SYNC.DEFER_BLOCKING 0x0 ;  /* 0x0000000000007b1d */ /* 0x000fec0000010000 */
        /* <DEDUP_REMOVED lines=9> */
[----:B------:R-:W-:Y:S02]  /*4b50*/  ISETP.GE.AND P0, PT, R14, UR7, PT ;  /* 0x000000070e007c0c */ /* 0x000fe4000bf06270 */
[----:B0-----:R-:W-:Y:S01]  /*4b60*/  PRMT R21, RZ, 0x7610, R21 ;  /* 0x00007610ff157816 */ /* 0x001fe20000000015 */
[----:B------:R0:W5:Y:S01]  /*4b70*/  @!P1 LDG.E.U16 R110, [R6.64+-0xec0] ;  /* 0xfff14022066e9981 */ /* 0x000162000c1e1500 */
[----:B------:R-:W-:-:S09]  /*4b80*/  ISETP.GE.AND P1, PT, R13, UR7, PT ;  /* 0x000000070d007c0c */ /* 0x000fd2000bf26270 */
[----:B------:R0:W5:Y:S01]  /*4b90*/  @!P0 LDG.E.U16 R21, [R6.64+-0xe80] ;  /* 0xfff1802206158981 */ /* 0x000162000c1e1500 */
[----:B------:R-:W-:Y:S02]  /*4ba0*/  ISETP.GE.AND P0, PT, R12, UR7, PT ;  /* 0x000000070c007c0c */ /* 0x000fe4000bf06270 */
[----:B------:R-:W-:Y:S01]  /*4bb0*/  PRMT R83, RZ, 0x7610, R83 ;  /* 0x00007610ff537816 */ /* 0x000fe20000000053 */
[----:B------:R0:W5:Y:S01]  /*4bc0*/  @!P1 LDG.E.U16 R106, [R6.64+-0xe40] ;  /* 0xfff1c022066a9981 */ /* 0x000162000c1e1500 */
[----:B------:R-:W-:-:S09]  /*4bd0*/  ISETP.NE.AND P1, PT, R104, RZ, PT ;  /* 0x000000ff6800720c */ /* 0x000fd20003f25270 */
[----:B------:R0:W5:Y:S01]  /*4be0*/  @!P0 LDG.E.U16 R83, [R6.64+-0xe00] ;  /* 0xfff2002206538981 */ /* 0x000162000c1e1500 */
[----:B------:R-:W-:Y:S02]  /*4bf0*/  ISETP.GE.AND P0, PT, R11, UR7, PT ;  /* 0x000000070b007c0c */ /* 0x000fe4000bf06270 */
[----:B------:R-:W-:Y:S02]  /*4c00*/  PRMT R79, RZ, 0x7610, R79 ;  /* 0x00007610ff4f7816 */ /* 0x000fe4000000004f */
[----:B------:R-:W-:Y:S02]  /*4c10*/  PRMT R80, RZ, 0x7610, R80 ;  /* 0x00007610ff507816 */ /* 0x000fe40000000050 */
[----:B------:R-:W-:Y:S02]  /*4c20*/  PRMT R81, RZ, 0x7610, R81 ;  /* 0x00007610ff517816 */ /* 0x000fe40000000051 */
[----:B------:R-:W-:Y:S01]  /*4c30*/  PRMT R76, RZ, 0x7610, R76 ;  /* 0x00007610ff4c7816 */ /* 0x000fe2000000004c */
[----:B------:R0:W5:Y:S01]  /*4c40*/  @!P1 LDG.E.U16 R79, [R6.64+-0xd80] ;  /* 0xfff28022064f9981 */ /* 0x000162000c1e1500 */
[----:B------:R-:W-:-:S02]  /*4c50*/  PRMT R77, RZ, 0x7610, R77 ;  /* 0x00007610ff4d7816 */ /* 0x000fc4000000004d */
[----:B------:R-:W-:Y:S01]  /*4c60*/  PRMT R78, RZ, 0x7610, R78 ;  /* 0x00007610ff4e7816 */ /* 0x000fe2000000004e */
[----:B------:R0:W5:Y:S04]  /*4c70*/  @!P0 LDG.E.U16 R108, [R6.64+-0xdc0] ;  /* 0xfff24022066c8981 */ /* 0x000168000c1e1500 */
[----:B------:R0:W5:Y:S04]  /*4c80*/  @!P2 LDG.E.U16 R80, [R6.64+-0xd40] ;  /* 0xfff2c0220650a981 */ /* 0x000168000c1e1500 */
[----:B------:R0:W5:Y:S04]  /*4c90*/  @!P3 LDG.E.U16 R81, [R6.64+-0xd00] ;  /* 0xfff300220651b981 */ /* 0x000168000c1e1500 */
[----:B------:R0:W5:Y:S04]  /*4ca0*/  @!P4 LDG.E.U16 R76, [R6.64+-0xcc0] ;  /* 0xfff34022064cc981 */ /* 0x000168000c1e1500 */
[----:B------:R0:W5:Y:S04]  /*4cb0*/  @!P5 LDG.E.U16 R77, [R6.64+-0xc80] ;  /* 0xfff38022064dd981 */ /* 0x000168000c1e1500 */
[----:B------:R0:W5:Y:S01]  /*4cc0*/  @!P6 LDG.E.U16 R78, [R6.64+-0xc40] ;  /* 0xfff3c022064ee981 */ /* 0x000162000c1e1500 */
[----:B-1----:R-:W-:-:S05]  /*4cd0*/  PRMT R89, RZ, 0x5410, R89 ;  /* 0x00005410ff597816 */ /* 0x002fca0000000059 */
[----:B------:R-:W-:Y:S01]  /*4ce0*/  FMUL.FTZ R107, R89, -1.4426950216293334961 ;  /* 0xbfb8aa3b596b7820 */ /* 0x000fe20000410000 */
[----:B------:R-:W-:-:S05]  /*4cf0*/  PRMT R84, RZ, 0x5410, R9 ;  /* 0x00005410ff547816 */ /* 0x000fca0000000009 */
[----:B------:R-:W1:Y:S01]  /*4d00*/  MUFU.EX2 R107, R107 ;  /* 0x0000006b006b7308 */ /* 0x000e620000000800 */
[----:B------:R-:W-:Y:S01]  /*4d10*/  FMUL.FTZ R114, R84, -1.4426950216293334961 ;  /* 0xbfb8aa3b54727820 */ /* 0x000fe20000410000 */
[----:B--2---:R-:W-:Y:S02]  /*4d20*/  PRMT R90, RZ, 0x5410, R90 ;  /* 0x00005410ff5a7816 */ /* 0x004fe4000000005a */
[----:B---3--:R-:W-:-:S04]  /*4d30*/  PRMT R102, RZ, 0x5410, R102 ;  /* 0x00005410ff667816 */ /* 0x008fc80000000066 */
[----:B------:R-:W2:Y:S01]  /*4d40*/  MUFU.EX2 R114, R114 ;  /* 0x0000007200727308 */ /* 0x000ea20000000800 */
[----:B------:R-:W-:Y:S01]  /*4d50*/  PRMT R91, RZ, 0x5410, R91 ;  /* 0x00005410ff5b7816 */ /* 0x000fe2000000005b */
[----:B------:R-:W-:Y:S02]  /*4d60*/  FMUL.FTZ R82, R90, -1.4426950216293334961 ;  /* 0xbfb8aa3b5a527820 */ /* 0x000fe40000410000 */
[----:B0-----:R-:W-:Y:S02]  /*4d70*/  FMUL.FTZ R6, R102, -1.4426950216293334961 ;  /* 0xbfb8aa3b66067820 */ /* 0x001fe40000410000 */
[----:B-1----:R-:W-:Y:S01]  /*4d80*/  FADD.FTZ R134, R107, 1 ;  /* 0x3f8000006b867421 */ /* 0x002fe20000010000 */
[----:B------:R-:W-:Y:S01]  /*4d90*/  PRMT R92, RZ, 0x5410, R92 ;  /* 0x00005410ff5c7816 */ /* 0x000fe2000000005c */
[----:B------:R-:W-:Y:S01]  /*4da0*/  FMUL.FTZ R7, R91, -1.4426950216293334961 ;  /* 0xbfb8aa3b5b077820 */ /* 0x000fe20000410000 */
[----:B------:R-:W0:Y:S01]  /*4db0*/  MUFU.EX2 R82, R82 ;  /* 0x0000005200527308 */ /* 0x000e220000000800 */
[----:B------:R-:W-:-:S02]  /*4dc0*/  PRMT R93, RZ, 0x5410, R93 ;  /* 0x00005410ff5d7816 */ /* 0x000fc4000000005d */
[----:B------:R-:W-:Y:S02]  /*4dd0*/  FMUL.FTZ R104, R92, -1.4426950216293334961 ;  /* 0xbfb8aa3b5c687820 */ /* 0x000fe40000410000 */
[----:B--2---:R-:W-:-:S03]  /*4de0*/  FADD.FTZ R114, R114, 1 ;  /* 0x3f80000072727421 */ /* 0x004fc60000010000 */
[----:B------:R-:W-:Y:S01]  /*4df0*/  MUFU.EX2 R6, R6 ;  /* 0x0000000600067308 */ /* 0x000fe20000000800 */
[----:B------:R-:W-:-:S07]  /*4e00*/  FMUL.FTZ R105, R93, -1.4426950216293334961 ;  /* 0xbfb8aa3b5d697820 */ /* 0x000fce0000410000 */
[----:B------:R-:W1:Y:S08]  /*4e10*/  MUFU.EX2 R7, R7 ;  /* 0x0000000700077308 */ /* 0x000e700000000800 */
[----:B------:R-:W-:Y:S01]  /*4e20*/  MUFU.RCP R134, R134 ;  /* 0x0000008600867308 */ /* 0x000fe20000001000 */
[----:B0-----:R-:W-:-:S07]  /*4e30*/  FADD.FTZ R82, R82, 1 ;  /* 0x3f80000052527421 */ /* 0x001fce0000010000 */
[----:B------:R-:W0:Y:S01]  /*4e40*/  MUFU.EX2 R104, R104 ;  /* 0x0000006800687308 */ /* 0x000e220000000800 */
[----:B----4-:R-:W-:-:S07]  /*4e50*/  PRMT R99, RZ, 0x5410, R99 ;  /* 0x00005410ff637816 */ /* 0x010fce0000000063 */
[----:B------:R-:W2:Y:S01]  /*4e60*/  MUFU.EX2 R105, R105 ;  /* 0x0000006900697308 */ /* 0x000ea20000000800 */
[----:B------:R-:W-:Y:S01]  /*4e70*/  PRMT R101, RZ, 0x5410, R101 ;  /* 0x00005410ff657816 */ /* 0x000fe20000000065 */
[----:B-1----:R-:W-:Y:S01]  /*4e80*/  FADD.FTZ R7, R7, 1 ;  /* 0x3f80000007077421 */ /* 0x002fe20000010000 */
[----:B------:R-:W-:Y:S02]  /*4e90*/  PRMT R103, RZ, 0x5410, R103 ;  /* 0x00005410ff677816 */ /* 0x000fe40000000067 */
[----:B------:R-:W-:-:S03]  /*4ea0*/  PRMT R34, RZ, 0x5410, R34 ;  /* 0x00005410ff227816 */ /* 0x000fc60000000022 */
[----:B------:R-:W1:Y:S01]  /*4eb0*/  MUFU.RCP R133, R82 ;  /* 0x0000005200857308 */ /* 0x000e620000001000 */
[----:B------:R-:W-:Y:S01]  /*4ec0*/  PRMT R100, RZ, 0x5410, R100 ;  /* 0x00005410ff647816 */ /* 0x000fe20000000064 */
[----:B------:R-:W-:Y:S02]  /*4ed0*/  FMUL.FTZ R23, R99, -1.4426950216293334961 ;  /* 0xbfb8aa3b63177820 */ /* 0x000fe40000410000 */
[----:B------:R-:W-:Y:S02]  /*4ee0*/  FMUL.FTZ R20, R101, -1.4426950216293334961 ;  /* 0xbfb8aa3b65147820 */ /* 0x000fe40000410000 */
[----:B0-----:R-:W-:Y:S02]  /*4ef0*/  FADD.FTZ R104, R104, 1 ;  /* 0x3f80000068687421 */ /* 0x001fe40000010000 */
[----:B------:R-:W-:Y:S01]  /*4f00*/  MUFU.RCP R132, R7 ;  /* 0x0000000700847308 */ /* 0x000fe20000001000 */
[----:B------:R-:W-:Y:S01]  /*4f10*/  FMUL.FTZ R22, R100, -1.4426950216293334961 ;  /* 0xbfb8aa3b64167820 */ /* 0x000fe20000410000 */
[----:B------:R-:W-:Y:S01]  /*4f20*/  PRMT R35, RZ, 0x5410, R35 ;  /* 0x00005410ff237816 */ /* 0x000fe20000000023 */
[----:B--2---:R-:W-:-:S05]  /*4f30*/  FADD.FTZ R130, R105, 1 ;  /* 0x3f80000069827421 */ /* 0x004fca0000010000 */
[----:B------:R-:W-:Y:S01]  /*4f40*/  MUFU.EX2 R23, R23 ;  /* 0x0000001700177308 */ /* 0x000fe20000000800 */
[----:B------:R-:W-:-:S07]  /*4f50*/  PRMT R33, RZ, 0x5410, R33 ;  /* 0x00005410ff217816 */ /* 0x000fce0000000021 */
[----:B------:R-:W-:Y:S08]  /*4f60*/  MUFU.RCP R131, R104 ;  /* 0x0000006800837308 */ /* 0x000ff00000001000 */
[----:B------:R-:W-:Y:S01]  /*4f70*/  MUFU.EX2 R20, R20 ;  /* 0x0000001400147308 */ /* 0x000fe20000000800 */
[----:B-1----:R-:W-:-:S07]  /*4f80*/  FADD.FTZ R105, -R133, 1 ;  /* 0x3f80000085697421 */ /* 0x002fce0000010100 */
[----:B------:R-:W-:Y:S01]  /*4f90*/  MUFU.EX2 R22, R22 ;  /* 0x0000001600167308 */ /* 0x000fe20000000800 */
[----:B------:R-:W-:-:S07]  /*4fa0*/  PRMT R98, RZ, 0x5410, R98 ;  /* 0x00005410ff627816 */ /* 0x000fce0000000062 */
[----:B------:R-:W-:Y:S01]  /*4fb0*/  MUFU.RCP R130, R130 ;  /* 0x0000008200827308 */ /* 0x000fe20000001000 */
[----:B------:R-:W-:Y:S01]  /*4fc0*/  FFMA.FTZ R105, R90, R105, 1 ;  /* 0x3f8000005a697423 */ /* 0x000fe20000010069 */
[----:B-----5:R-:W-:Y:S04]  /*4fd0*/  STS.U16 [R162], R109 ;  /* 0x0000006da2007388 */ /* 0x020fe80000000400 */
[----:B------:R-:W-:Y:S04]  /*4fe0*/  STS.U16 [R161+0x40], R8 ;  /* 0x00004008a1007388 */ /* 0x000fe80000000400 */
[----:B------:R-:W-:Y:S04]  /*4ff0*/  STS.U16 [R160+0x80], R113 ;  /* 0x00008071a0007388 */ /* 0x000fe80000000400 */
[----:B------:R-:W-:Y:S04]  /*5000*/  STS.U16 [R158+0xc0], R111 ;  /* 0x0000c06f9e007388 */ /* 0x000fe80000000400 */
[----:B------:R-:W-:Y:S04]  /*5010*/  STS.U16 [R157+0x100], R112 ;  /* 0x000100709d007388 */ /* 0x000fe80000000400 */
[----:B------:R-:W-:Y:S04]  /*5020*/  STS.U16 [R155+0x140], R110 ;  /* 0x0001406e9b007388 */ /* 0x000fe80000000400 */
[----:B------:R0:W-:Y:S04]  /*5030*/  STS.U16 [R154+0x180], R21 ;  /* 0x000180159a007388 */ /* 0x0001e80000000400 */
[----:B------:R-:W-:Y:S04]  /*5040*/  STS.U16 [R153+0x1c0], R106 ;  /* 0x0001c06a99007388 */ /* 0x000fe80000000400 */
[----:B------:R-:W-:Y:S04]  /*5050*/  STS.U16 [R152+0x200], R83 ;  /* 0x0002005398007388 */ /* 0x000fe80000000400 */
[----:B------:R-:W-:Y:S04]  /*5060*/  STS.U16 [R151+0x240], R108 ;  /* 0x0002406c97007388 */ /* 0x000fe80000000400 */
[----:B------:R-:W-:Y:S04]  /*5070*/  STS.U16 [R150+0x280], R79 ;  /* 0x0002804f96007388 */ /* 0x000fe80000000400 */
[----:B------:R-:W-:Y:S04]  /*5080*/  STS.U16 [R149+0x2c0], R80 ;  /* 0x0002c05095007388 */ /* 0x000fe80000000400 */
[----:B------:R1:W-:Y:S04]  /*5090*/  STS.U16 [R148+0x300], R81 ;  /* 0x0003005194007388 */ /* 0x0003e80000000400 */
[----:B------:R2:W-:Y:S04]  /*50a0*/  STS.U16 [R147+0x340], R76 ;  /* 0x0003404c93007388 */ /* 0x0005e80000000400 */
[----:B------:R-:W-:Y:S04]  /*50b0*/  STS.U16 [R146+0x380], R77 ;  /* 0x0003804d92007388 */ /* 0x000fe80000000400 */
[----:B------:R-:W-:Y:S01]  /*50c0*/  STS.U16 [R145+0x3c0], R78 ;  /* 0x0003c04e91007388 */ /* 0x000fe20000000400 */
[----:B------:R-:W-:-:S06]  /*50d0*/  NOP ;  /* 0x0000000000007918 */ /* 0x000fcc0000000000 */
[----:B------:R-:W3:Y:S04]  /*50e0*/  LDS.U16 R83, [R72] ;  /* 0x0000000048537984 */ /* 0x000ee80000000400 */
[----:B------:R-:W4:Y:S04]  /*50f0*/  LDS.U16 R106, [R72+0x2] ;  /* 0x00000200486a7984 */ /* 0x000f280000000400 */
[----:B------:R-:W5:Y:S01]  /*5100*/  LDS.U16 R107, [R72+0x4] ;  /* 0x00000400486b7984 */ /* 0x000f620000000400 */
[----:B0-----:R-:W0:Y:S03]  /*5110*/  MUFU.RCP R21, R114 ;  /* 0x0000007200157308 */ /* 0x001e260000001000 */
[----:B------:R-:W5:Y:S04]  /*5120*/  LDS.U16 R80, [R72+0x6] ;  /* 0x0000060048507984 */ /* 0x000f680000000400 */
[----:B------:R-:W5:Y:S04]  /*5130*/  LDS.U16 R78, [R72+0xa] ;  /* 0x00000a00484e7984 */ /* 0x000f680000000400 */
[----:B------:R-:W5:Y:S01]  /*5140*/  LDS.U16 R79, [R72+0x8] ;  /* 0x00000800484f7984 */ /* 0x000f620000000400 */
[----:B-1----:R-:W-:-:S02]  /*5150*/  FADD.FTZ R81, R6, 1 ;  /* 0x3f80000006517421 */ /* 0x002fc40000010000 */
[----:B------:R-:W-:Y:S01]  /*5160*/  FADD.FTZ R6, -R134, 1 ;  /* 0x3f80000086067421 */ /* 0x000fe20000010100 */
[----:B------:R-:W-:Y:S01]  /*5170*/  LDS.U16 R112, [R72+0x14] ;  /* 0x0000140048707984 */ /* 0x000fe20000000400 */
[----:B0-----:R-:W-:Y:S02]  /*5180*/  FADD.FTZ R7, -R21, 1 ;  /* 0x3f80000015077421 */ /* 0x001fe40000010100 */
[----:B--2---:R-:W-:Y:S01]  /*5190*/  FFMA.FTZ R76, R89, R6, 1 ;  /* 0x3f800000594c7423 */ /* 0x004fe20000010006 */
[----:B------:R-:W-:Y:S01]  /*51a0*/  PRMT R32, RZ, 0x5410, R32 ;  /* 0x00005410ff207816 */ /* 0x000fe20000000020 */
[----:B------:R-:W-:Y:S01]  /*51b0*/  FFMA.FTZ R7, R84, R7, 1 ;  /* 0x3f80000054077423 */ /* 0x000fe20000010007 */
[----:B------:R-:W-:Y:S01]  /*51c0*/  PRMT R97, RZ, 0x5410, R97 ;  /* 0x00005410ff617816 */ /* 0x000fe20000000061 */
[----:B------:R-:W-:Y:S01]  /*51d0*/  FMUL.FTZ R109, R35, -1.4426950216293334961 ;  /* 0xbfb8aa3b236d7820 */ /* 0x000fe20000410000 */
[----:B------:R-:W-:Y:S01]  /*51e0*/  PRMT R30, RZ, 0x5410, R30 ;  /* 0x00005410ff1e7816 */ /* 0x000fe2000000001e */
[----:B------:R-:W-:Y:S01]  /*51f0*/  FMUL.FTZ R43, R98, -1.4426950216293334961 ;  /* 0xbfb8aa3b622b7820 */ /* 0x000fe20000410000 */
[----:B------:R-:W-:Y:S01]  /*5200*/  LDS.U16 R111, [R72+0x12] ;  /* 0x00001200486f7984 */ /* 0x000fe20000000400 */
[----:B------:R-:W-:Y:S01]  /*5210*/  FADD.FTZ R108, -R130, 1 ;  /* 0x3f800000826c7421 */ /* 0x000fe20000010100 */
[----:B------:R-:W-:-:S02]  /*5220*/  PRMT R96, RZ, 0x5410, R96 ;  /* 0x00005410ff607816 */ /* 0x000fc40000000060 */
[----:B------:R-:W-:Y:S01]  /*5230*/  PRMT R31, RZ, 0x5410, R31 ;  /* 0x00005410ff1f7816 */ /* 0x000fe2000000001f */
[----:B------:R-:W-:Y:S01]  /*5240*/  LDS.U16 R120, [R72+0x1a] ;  /* 0x00001a0048787984 */ /* 0x000fe20000000400 */
[----:B---3--:R-:W-:Y:S02]  /*5250*/  PRMT R83, RZ, 0x5410, R83 ;  /* 0x00005410ff537816 */ /* 0x008fe40000000053 */
[----:B------:R-:W-:Y:S01]  /*5260*/  PRMT R95, RZ, 0x5410, R95 ;  /* 0x00005410ff5f7816 */ /* 0x000fe2000000005f */
[----:B------:R-:W-:Y:S01]  /*5270*/  LDS.U16 R122, [R72+0x18] ;  /* 0x00001800487a7984 */ /* 0x000fe20000000400 */
[----:B----4-:R-:W-:Y:S01]  /*5280*/  PRMT R82, RZ, 0x5410, R106 ;  /* 0x00005410ff527816 */ /* 0x010fe2000000006a */
[----:B------:R-:W-:-:S04]  /*5290*/  FMUL.FTZ R6, R103, R83 ;  /* 0x0000005367067220 */ /* 0x000fc80000410000 */
[----:B------:R-:W-:Y:S02]  /*52a0*/  FMUL.FTZ R77, R34, R82 ;  /* 0x00000052224d7220 */ /* 0x000fe40000410000 */
[----:B------:R-:W-:Y:S02]  /*52b0*/  FMUL.FTZ R6, R21, R6 ;  /* 0x0000000615067220 */ /* 0x000fe40000410000 */
[----:B------:R-:W-:Y:S02]  /*52c0*/  FMUL.FTZ R77, R134, R77 ;  /* 0x0000004d864d7220 */ /* 0x000fe40000410000 */
[----:B------:R-:W-:Y:S01]  /*52d0*/  FMUL.FTZ R6, R6, R7 ;  /* 0x0000000706067220 */ /* 0x000fe20000410000 */
[----:B------:R5:W-:Y:S01]  /*52e0*/  MUFU.RCP R104, R81 ;  /* 0x0000005100687308 */ /* 0x000be20000001000 */
[----:B------:R-:W-:Y:S02]  /*52f0*/  FMUL.FTZ R7, R77, R76 ;  /* 0x0000004c4d077220 */ /* 0x000fe40000410000 */
[----:B------:R-:W0:Y:S04]  /*5300*/  LDS.U16 R76, [R72+0xe] ;  /* 0x00000e00484c7984 */ /* 0x000e280000000400 */
[----:B------:R-:W1:Y:S01]  /*5310*/  LDS.U16 R77, [R72+0xc] ;  /* 0x00000c00484d7984 */ /* 0x000e620000000400 */
[----:B-----5:R-:W-:Y:S01]  /*5320*/  PRMT R81, RZ, 0x5410, R107 ;  /* 0x00005410ff517816 */ /* 0x020fe2000000006b */
[----:B------:R2:W-:Y:S04]  /*5330*/  MUFU.EX2 R8, R109 ;  /* 0x0000006d00087308 */ /* 0x0005e80000000800 */
[----:B------:R-:W-:Y:S01]  /*5340*/  FMUL.FTZ R106, R33, R81 ;  /* 0x00000051216a7220 */ /* 0x000fe20000410000 */
[----:B--2---:R-:W2:Y:S03]  /*5350*/  LDS.U16 R109, [R72+0x10] ;  /* 0x00001000486d7984 */ /* 0x004ea60000000400 */
[----:B------:R-:W-:Y:S01]  /*5360*/  FMUL.FTZ R106, R133, R106 ;  /* 0x0000006a856a7220 */ /* 0x000fe20000410000 */
[----:B------:R-:W-:Y:S01]  /*5370*/  PRMT R80, RZ, 0x5410, R80 ;  /* 0x00005410ff507816 */ /* 0x000fe20000000050 */
[----:B------:R-:W-:Y:S01]  /*5380*/  FADD.FTZ R114, R23, 1 ;  /* 0x3f80000017727421 */ /* 0x000fe20000010000 */
[----:B------:R-:W-:Y:S01]  /*5390*/  PRMT R78, RZ, 0x5410, R78 ;  /* 0x00005410ff4e7816 */ /* 0x000fe2000000004e */
[----:B------:R-:W-:-:S02]  /*53a0*/  FADD.FTZ R23, -R131, 1 ;  /* 0x3f80000083177421 */ /* 0x000fc40000010100 */
[----:B------:R-:W-:Y:S02]  /*53b0*/  FADD.FTZ R107, R20, 1 ;  /* 0x3f800000146b7421 */ /* 0x000fe40000010000 */
[----:B------:R-:W-:Y:S02]  /*53c0*/  FMUL.FTZ R20, R106, R105 ;  /* 0x000000696a147220 */ /* 0x000fe40000410000 */
[----:B------:R-:W-:Y:S01]  /*53d0*/  FADD.FTZ R106, R22, 1 ;  /* 0x3f800000166a7421 */ /* 0x000fe20000010000 */
[----:B------:R3:W-:Y:S01]  /*53e0*/  MUFU.RCP R105, R107 ;  /* 0x0000006b00697308 */ /* 0x0007e20000001000 */
[----:B------:R-:W-:Y:S02]  /*53f0*/  FFMA.FTZ R115, R92, R23, 1 ;  /* 0x3f8000005c737423 */ /* 0x000fe40000010017 */
[----:B------:R-:W-:Y:S02]  /*5400*/  FADD.FTZ R22, -R132, 1 ;  /* 0x3f80000084167421 */ /* 0x000fe40000010100 */
[----:B------:R-:W-:-:S02]  /*5410*/  FMUL.FTZ R23, R32, R80 ;  /* 0x0000005020177220 */ /* 0x000fc40000410000 */
[----:B------:R-:W-:Y:S01]  /*5420*/  FMUL.FTZ R42, R97, -1.4426950216293334961 ;  /* 0xbfb8aa3b612a7820 */ /* 0x000fe20000410000 */
[----:B------:R-:W4:Y:S01]  /*5430*/  MUFU.EX2 R43, R43 ;  /* 0x0000002b002b7308 */ /* 0x000f220000000800 */
[----:B---3--:R-:W-:Y:S01]  /*5440*/  FMUL.FTZ R107, R30, R78 ;  /* 0x0000004e1e6b7220 */ /* 0x008fe20000410000 */
[----:B------:R-:W-:Y:S01]  /*5450*/  PRMT R79, RZ, 0x5410, R79 ;  /* 0x00005410ff4f7816 */ /* 0x000fe2000000004f */
[----:B------:R-:W-:Y:S02]  /*5460*/  FFMA.FTZ R22, R91, R22, 1 ;  /* 0x3f8000005b167423 */ /* 0x000fe40000010016 */
[----:B------:R-:W-:Y:S02]  /*5470*/  FFMA.FTZ R113, R93, R108, 1 ;  /* 0x3f8000005d717423 */ /* 0x000fe4000001006c */
[----:B------:R-:W-:Y:S02]  /*5480*/  FMUL.FTZ R23, R132, R23 ;  /* 0x0000001784177220 */ /* 0x000fe40000410000 */
[----:B------:R-:W-:Y:S01]  /*5490*/  FMUL.FTZ R110, R130, R107 ;  /* 0x0000006b826e7220 */ /* 0x000fe20000410000 */
[----:B------:R-:W3:Y:S01]  /*54a0*/  MUFU.EX2 R42, R42 ;  /* 0x0000002a002a7308 */ /* 0x000ee20000000800 */
[----:B------:R-:W-:-:S02]  /*54b0*/  FMUL.FTZ R41, R96, -1.4426950216293334961 ;  /* 0xbfb8aa3b60297820 */ /* 0x000fc40000410000 */
[----:B------:R-:W-:Y:S02]  /*54c0*/  FMUL.FTZ R23, R23, R22 ;  /* 0x0000001617177220 */ /* 0x000fe40000410000 */
[----:B------:R-:W-:Y:S02]  /*54d0*/  FMUL.FTZ R108, R31, R79 ;  /* 0x0000004f1f6c7220 */ /* 0x000fe40000410000 */
[----:B------:R-:W-:Y:S02]  /*54e0*/  FMUL.FTZ R22, R110, R113 ;  /* 0x000000716e167220 */ /* 0x000fe40000410000 */
[----:B------:R-:W5:Y:S01]  /*54f0*/  LDS.U16 R113, [R72+0x16] ;  /* 0x0000160048717984 */ /* 0x000f620000000400 */
[----:B------:R-:W1:Y:S01]  /*5500*/  MUFU.EX2 R41, R41 ;  /* 0x0000002900297308 */ /* 0x000e620000000800 */
[----:B------:R-:W-:-:S04]  /*5510*/  FMUL.FTZ R108, R131, R108 ;  /* 0x0000006c836c7220 */ /* 0x000fc80000410000 */
[----:B------:R-:W-:Y:S02]  /*5520*/  FMUL.FTZ R115, R108, R115 ;  /* 0x000000736c737220 */ /* 0x000fe40000410000 */
[----:B----4-:R-:W-:Y:S01]  /*5530*/  FADD.FTZ R108, R43, 1 ;  /* 0x3f8000002b6c7421 */ /* 0x010fe20000010000 */
[----:B------:R-:W4:Y:S01]  /*5540*/  MUFU.RCP R106, R106 ;  /* 0x0000006a006a7308 */ /* 0x000f220000001000 */
[----:B------:R-:W-:Y:S01]  /*5550*/  FMUL.FTZ R40, R95, -1.4426950216293334961 ;  /* 0xbfb8aa3b5f287820 */ /* 0x000fe20000410000 */
[----:B------:R-:W-:Y:S01]  /*5560*/  PRMT R28, RZ, 0x5410, R28 ;  /* 0x00005410ff1c7816 */ /* 0x000fe2000000001c */
[----:B---3--:R-:W-:Y:S01]  /*5570*/  FADD.FTZ R124, R42, 1 ;  /* 0x3f8000002a7c7421 */ /* 0x008fe20000010000 */
[----:B0-----:R-:W-:Y:S01]  /*5580*/  PRMT R76, RZ, 0x5410, R76 ;  /* 0x00005410ff4c7816 */ /* 0x001fe2000000004c */
[----:B------:R-:W-:Y:S02]  /*5590*/  FADD.FTZ R43, -R104, 1 ;  /* 0x3f800000682b7421 */ /* 0x000fe40000010100 */
[----:B------:R-:W-:Y:S01]  /*55a0*/  FADD.FTZ R42, -R105, 1 ;  /* 0x3f800000692a7421 */ /* 0x000fe20000010100 */
[----:B------:R0:W3:Y:S01]  /*55b0*/  MUFU.RCP R107, R114 ;  /* 0x00000072006b7308 */ /* 0x0000e20000001000 */
[----:B------:R-:W-:Y:S01]  /*55c0*/  PRMT R29, RZ, 0x5410, R29 ;  /* 0x00005410ff1d7816 */ /* 0x000fe2000000001d */
[----:B------:R-:W-:Y:S01]  /*55d0*/  FFMA.FTZ R119, R102, R43, 1 ;  /* 0x3f80000066777423 */ /* 0x000fe2000001002b */
[----:B-1----:R-:W-:Y:S01]  /*55e0*/  PRMT R77, RZ, 0x5410, R77 ;  /* 0x00005410ff4d7816 */ /* 0x002fe2000000004d */
[----:B------:R-:W-:-:S04]  /*55f0*/  FFMA.FTZ R121, R101, R42, 1 ;  /* 0x3f80000065797423 */ /* 0x000fc8000001002a */
[----:B------:R-:W1:Y:S01]  /*5600*/  MUFU.RCP R108, R108 ;  /* 0x0000006c006c7308 */ /* 0x000e620000001000 */
[----:B------:R-:W-:Y:S01]  /*5610*/  PRMT R27, RZ, 0x5410, R27 ;  /* 0x00005410ff1b7816 */ /* 0x000fe2000000001b */
[----:B------:R-:W-:Y:S01]  /*5620*/  FMUL.FTZ R42, R28, R76 ;  /* 0x0000004c1c2a7220 */ /* 0x000fe20000410000 */
[----:B--2---:R-:W-:Y:S01]  /*5630*/  PRMT R43, RZ, 0x5410, R109 ;  /* 0x00005410ff2b7816 */ /* 0x004fe2000000006d */
[----:B------:R-:W-:-:S04]  /*5640*/  FADD.FTZ R41, R41, 1 ;  /* 0x3f80000029297421 */ /* 0x000fc80000010000 */
[----:B------:R-:W2:Y:S01]  /*5650*/  MUFU.EX2 R40, R40 ;  /* 0x0000002800287308 */ /* 0x000ea20000000800 */
[----:B------:R-:W-:Y:S01]  /*5660*/  FMUL.FTZ R117, R29, R77 ;  /* 0x0000004d1d757220 */ /* 0x000fe20000410000 */
[----:B------:R-:W-:Y:S01]  /*5670*/  PRMT R94, RZ, 0x5410, R94 ;  /* 0x00005410ff5e7816 */ /* 0x000fe2000000005e */
[----:B------:R-:W-:Y:S01]  /*5680*/  FMUL.FTZ R42, R105, R42 ;  /* 0x0000002a692a7220 */ /* 0x000fe20000410000 */
[----:B------:R-:W-:Y:S01]  /*5690*/  PRMT R25, RZ, 0x5410, R25 ;  /* 0x00005410ff197816 */ /* 0x000fe20000000019 */
[----:B------:R-:W-:-:S03]  /*56a0*/  FMUL.FTZ R109, R27, R43 ;  /* 0x0000002b1b6d7220 */ /* 0x000fc60000410000 */
[----:B------:R1:W-:Y:S01]  /*56b0*/  MUFU.RCP R110, R41 ;  /* 0x00000029006e7308 */ /* 0x0003e20000001000 */
[----:B----4-:R-:W-:Y:S02]  /*56c0*/  FADD.FTZ R123, -R106, 1 ;  /* 0x3f8000006a7b7421 */ /* 0x010fe40000010100 */
[----:B0-----:R-:W-:Y:S02]  /*56d0*/  FMUL.FTZ R114, R104, R117 ;  /* 0x0000007568727220 */ /* 0x001fe40000410000 */
[----:B------:R-:W-:Y:S01]  /*56e0*/  FMUL.FTZ R117, R42, R121 ;  /* 0x000000792a757220 */ /* 0x000fe20000410000 */
[----:B-1----:R-:W-:Y:S01]  /*56f0*/  PRMT R41, RZ, 0x5410, R112 ;  /* 0x00005410ff297816 */ /* 0x002fe20000000070 */
[----:B------:R-:W-:Y:S01]  /*5700*/  FMUL.FTZ R9, R94, -1.4426950216293334961 ;  /* 0xbfb8aa3b5e097820 */ /* 0x000fe20000410000 */
[----:B------:R-:W-:Y:S01]  /*5710*/  PRMT R42, RZ, 0x5410, R111 ;  /* 0x00005410ff2a7816 */ /* 0x000fe2000000006f */
[----:B------:R-:W-:Y:S02]  /*5720*/  FMUL.FTZ R116, R106, R109 ;  /* 0x0000006d6a747220 */ /* 0x000fe40000410000 */
[----:B---3--:R-:W-:Y:S01]  /*5730*/  FADD.FTZ R118, -R107, 1 ;  /* 0x3f8000006b767421 */ /* 0x008fe20000010100 */
[----:B------:R0:W1:Y:S01]  /*5740*/  MUFU.RCP R109, R124 ;  /* 0x0000007c006d7308 */ /* 0x0000620000001000 */
[----:B------:R-:W-:Y:S01]  /*5750*/  FMUL.FTZ R111, R25, R41 ;  /* 0x00000029196f7220 */ /* 0x000fe20000410000 */
[----:B------:R-:W-:Y:S01]  /*5760*/  PRMT R26, RZ, 0x5410, R26 ;  /* 0x00005410ff1a7816 */ /* 0x000fe2000000001a */
[----:B------:R-:W-:-:S02]  /*5770*/  FFMA.FTZ R123, R100, R123, 1 ;  /* 0x3f800000647b7423 */ /* 0x000fc4000001007b */
[----:B------:R-:W-:Y:S02]  /*5780*/  FADD.FTZ R121, -R108, 1 ;  /* 0x3f8000006c797421 */ /* 0x000fe40000010100 */
[----:B------:R-:W-:Y:S02]  /*5790*/  FMUL.FTZ R114, R114, R119 ;  /* 0x0000007772727220 */ /* 0x000fe40000410000 */
[----:B------:R-:W-:Y:S01]  /*57a0*/  FFMA.FTZ R119, R99, R118, 1 ;  /* 0x3f80000063777423 */ /* 0x000fe20000010076 */
[----:B------:R-:W3:Y:S01]  /*57b0*/  MUFU.EX2 R9, R9 ;  /* 0x0000000900097308 */ /* 0x000ee20000000800 */
[----:B------:R-:W-:Y:S01]  /*57c0*/  FMUL.FTZ R111, R108, R111 ;  /* 0x0000006f6c6f7220 */ /* 0x000fe20000410000 */
[----:B0-----:R-:W0:Y:S01]  /*57d0*/  LDS.U16 R124, [R72+0x1c] ;  /* 0x00001c00487c7984 */ /* 0x001e220000000400 */
[----:B------:R-:W-:Y:S02]  /*57e0*/  FFMA.FTZ R118, R98, R121, 1 ;  /* 0x3f80000062767423 */ /* 0x000fe40000010079 */
[----:B------:R-:W-:-:S02]  /*57f0*/  FMUL.FTZ R116, R116, R123 ;  /* 0x0000007b74747220 */ /* 0x000fc40000410000 */
[----:B--2---:R-:W-:Y:S01]  /*5800*/  FADD.FTZ R40, R40, 1 ;  /* 0x3f80000028287421 */ /* 0x004fe20000010000 */
[----:B------:R-:W2:Y:S01]  /*5810*/  LDS.U16 R123, [R72+0x1e] ;  /* 0x00001e00487b7984 */ /* 0x000ea20000000400 */
[----:B------:R-:W-:Y:S02]  /*5820*/  FMUL.FTZ R112, R26, R42 ;  /* 0x0000002a1a707220 */ /* 0x000fe40000410000 */
[----:B------:R-:W-:Y:S01]  /*5830*/  FMUL.FTZ R118, R111, R118 ;  /* 0x000000766f767220 */ /* 0x000fe20000410000 */
[----:B------:R-:W-:Y:S01]  /*5840*/  PRMT R24, RZ, 0x5410, R24 ;  /* 0x00005410ff187816 */ /* 0x000fe20000000018 */
[----:B------:R5:W4:Y:S01]  /*5850*/  MUFU.RCP R111, R40 ;  /* 0x00000028006f7308 */ /* 0x000b220000001000 */
[----:B------:R-:W-:Y:S02]  /*5860*/  FMUL.FTZ R112, R107, R112 ;  /* 0x000000706b707220 */ /* 0x000fe40000410000 */
[----:B-1----:R-:W-:Y:S02]  /*5870*/  FADD.FTZ R126, -R109, 1 ;  /* 0x3f8000006d7e7421 */ /* 0x002fe40000010100 */
[----:B------:R-:W-:Y:S01]  /*5880*/  FMUL.FTZ R119, R112, R119 ;  /* 0x0000007770777220 */ /* 0x000fe20000410000 */
[----:B-----5:R-:W-:-:S05]  /*5890*/  PRMT R40, RZ, 0x5410, R113 ;  /* 0x00005410ff287816 */ /* 0x020fca0000000071 */
[----:B------:R-:W-:Y:S02]  /*58a0*/  FMUL.FTZ R112, R24, R40 ;  /* 0x0000002818707220 */ /* 0x000fe40000410000 */
[----:B------:R-:W-:Y:S02]  /*58b0*/  FFMA.FTZ R121, R97, R126, 1 ;  /* 0x3f80000061797423 */ /* 0x000fe4000001007e */
[----:B------:R-:W-:Y:S02]  /*58c0*/  FMUL.FTZ R112, R109, R112 ;  /* 0x000000706d707220 */ /* 0x000fe40000410000 */
[----:B---3--:R-:W-:Y:S02]  /*58d0*/  FADD.FTZ R126, R9, 1 ;  /* 0x3f800000097e7421 */ /* 0x008fe40000010000 */
[----:B------:R-:W-:Y:S02]  /*58e0*/  FADD.FTZ R8, R8, 1 ;  /* 0x3f80000008087421 */ /* 0x000fe40000010000 */
[----:B------:R-:W-:-:S02]  /*58f0*/  FMUL.FTZ R121, R112, R121 ;  /* 0x0000007970797220 */ /* 0x000fc40000410000 */
[----:B------:R-:W-:Y:S01]  /*5900*/  FADD.FTZ R9, -R110, 1 ;  /* 0x3f8000006e097421 */ /* 0x000fe20000010100 */
[----:B------:R-:W1:Y:S01]  /*5910*/  MUFU.RCP R112, R126 ;  /* 0x0000007e00707308 */ /* 0x000e620000001000 */
[----:B------:R-:W-:Y:S02]  /*5920*/  PRMT R87, RZ, 0x5410, R87 ;  /* 0x00005410ff577816 */ /* 0x000fe40000000057 */
[----:B------:R-:W-:Y:S01]  /*5930*/  FFMA.FTZ R127, R96, R9, 1 ;  /* 0x3f800000607f7423 */ /* 0x000fe20000010009 */
[----:B------:R-:W-:-:S04]  /*5940*/  PRMT R88, RZ, 0x5410, R88 ;  /* 0x00005410ff587816 */ /* 0x000fc80000000058 */
[----:B------:R3:W5:Y:S01]  /*5950*/  MUFU.RCP R113, R8 ;  /* 0x0000000800717308 */ /* 0x0007620000001000 */
[----:B------:R-:W-:Y:S02]  /*5960*/  PRMT R9, RZ, 0x5410, R122 ;  /* 0x00005410ff097816 */ /* 0x000fe4000000007a */
[----:B---3--:R-:W-:Y:S01]  /*5970*/  PRMT R8, RZ, 0x5410, R120 ;  /* 0x00005410ff087816 */ /* 0x008fe20000000078 */
[----:B----4-:R-:W-:-:S04]  /*5980*/  FADD.FTZ R120, -R111, 1 ;  /* 0x3f8000006f787421 */ /* 0x010fc80000010100 */
[----:B------:R-:W-:Y:S02]  /*5990*/  FMUL.FTZ R122, R87, R8 ;  /* 0x00000008577a7220 */ /* 0x000fe40000410000 */
[----:B------:R-:W-:Y:S02]  /*59a0*/  FMUL.FTZ R125, R88, R9 ;  /* 0x00000009587d7220 */ /* 0x000fe40000410000 */
[----:B------:R-:W-:Y:S02]  /*59b0*/  FFMA.FTZ R129, R95, R120, 1 ;  /* 0x3f8000005f817423 */ /* 0x000fe40000010078 */
[----:B------:R-:W-:Y:S02]  /*59c0*/  FMUL.FTZ R122, R111, R122 ;  /* 0x0000007a6f7a7220 */ /* 0x000fe40000410000 */
[----:B------:R-:W-:Y:S02]  /*59d0*/  FMUL.FTZ R120, R110, R125 ;  /* 0x0000007d6e787220 */ /* 0x000fe40000410000 */
[----:B------:R-:W-:Y:S01]  /*59e0*/  FMUL.FTZ R125, R122, R129 ;  /* 0x000000817a7d7220 */ /* 0x000fe20000410000 */
[----:B------:R-:W-:Y:S01]  /*59f0*/  F2FP.BF16.PACK_AB R122, R7, R6 ;  /* 0x00000006077a723e */ /* 0x000fe200000010ff */
[----:B-1----:R-:W-:Y:S01]  /*5a00*/  FADD.FTZ R7, -R112, 1 ;  /* 0x3f80000070077421 */ /* 0x002fe20000010100 */
[----:B------:R-:W-:Y:S01]  /*5a10*/  BAR.SYNC.DEFER_BLOCKING 0x0 ;  /* 0x0000000000007b1d */ /* 0x000fe20000010000 */
[----:B------:R-:W-:-:S02]  /*5a20*/  PRMT R86, RZ, 0x5410, R86 ;  /* 0x00005410ff567816 */ /* 0x000fc40000000056 */
[----:B------:R-:W-:Y:S01]  /*5a30*/  FFMA.FTZ R126, R94, R7, 1 ;  /* 0x3f8000005e7e7423 */ /* 0x000fe20000010007 */
[----:B------:R-:W-:Y:S02]  /*5a40*/  PRMT R85, RZ, 0x5410, R85 ;  /* 0x00005410ff557816 */ /* 0x000fe40000000055 */
[----:B0-----:R-:W-:Y:S02]  /*5a50*/  PRMT R7, RZ, 0x5410, R124 ;  /* 0x00005410ff077816 */ /* 0x001fe4000000007c */
[----:B--2---:R-:W-:Y:S01]  /*5a60*/  PRMT R6, RZ, 0x5410, R123 ;  /* 0x00005410ff067816 */ /* 0x004fe2000000007b */
[----:B-----5:R-:W-:Y:S02]  /*5a70*/  FADD.FTZ R128, -R113, 1 ;  /* 0x3f80000071807421 */ /* 0x020fe40000010100 */
[----:B------:R-:W-:Y:S02]  /*5a80*/  FMUL.FTZ R123, R86, R7 ;  /* 0x00000007567b7220 */ /* 0x000fe40000410000 */
[----:B------:R-:W-:-:S02]  /*5a90*/  FMUL.FTZ R124, R85, R6 ;  /* 0x00000006557c7220 */ /* 0x000fc40000410000 */
[----:B------:R-:W-:Y:S02]  /*5aa0*/  FMUL.FTZ R120, R120, R127 ;  /* 0x0000007f78787220 */ /* 0x000fe40000410000 */
[----:B------:R-:W-:Y:S02]  /*5ab0*/  FFMA.FTZ R127, R35, R128, 1 ;  /* 0x3f800000237f7423 */ /* 0x000fe40000010080 */
[----:B------:R-:W-:Y:S02]  /*5ac0*/  FMUL.FTZ R123, R112, R123 ;  /* 0x0000007b707b7220 */ /* 0x000fe40000410000 */
[----:B------:R-:W-:Y:S02]  /*5ad0*/  FMUL.FTZ R124, R113, R124 ;  /* 0x0000007c717c7220 */ /* 0x000fe40000410000 */
[----:B------:R-:W-:Y:S02]  /*5ae0*/  FMUL.FTZ R123, R123, R126 ;  /* 0x0000007e7b7b7220 */ /* 0x000fe40000410000 */
[----:B------:R-:W-:Y:S01]  /*5af0*/  FMUL.FTZ R124, R124, R127 ;  /* 0x0000007f7c7c7220 */ /* 0x000fe20000410000 */
[----:B------:R-:W-:-:S02]  /*5b00*/  F2FP.BF16.PACK_AB R20, R23, R20 ;  /* 0x000000141714723e */ /* 0x000fc400000010ff */
[----:B------:R-:W-:Y:S02]  /*5b10*/  PRMT R23, R122, 0x7632, R23 ;  /* 0x000076327a177816 */ /* 0x000fe40000000017 */
[----:B------:R-:W-:Y:S02]  /*5b20*/  F2FP.BF16.PACK_AB R22, R22, R115 ;  /* 0x000000731616723e */ /* 0x000fe400000010ff */
[----:B------:R-:W-:Y:S02]  /*5b30*/  ISETP.NE.AND P1, PT, R142, RZ, PT ;  /* 0x000000ff8e00720c */ /* 0x000fe40003f25270 */
[----:B------:R-:W-:Y:S02]  /*5b40*/  F2FP.BF16.PACK_AB R114, R117, R114 ;  /* 0x000000727572723e */ /* 0x000fe400000010ff */
[----:B------:R-:W-:Y:S02]  /*5b50*/  F2FP.BF16.PACK_AB R116, R119, R116 ;  /* 0x000000747774723e */ /* 0x000fe400000010ff */
[----:B------:R-:W-:-:S02]  /*5b60*/  F2FP.BF16.PACK_AB R118, R121, R118 ;  /* 0x000000767976723e */ /* 0x000fc400000010ff */
[----:B------:R-:W-:Y:S02]  /*5b70*/  F2FP.BF16.PACK_AB R120, R125, R120 ;  /* 0x000000787d78723e */ /* 0x000fe400000010ff */
[----:B------:R-:W-:Y:S01]  /*5b80*/  F2FP.BF16.PACK_AB R123, R124, R123 ;  /* 0x0000007b7c7b723e */ /* 0x000fe200000010ff */
[----:B------:R0:W-:Y:S01]  /*5b90*/  STS.U16 [R72+0x2], R23 ;  /* 0x0000021748007388 */ /* 0x0001e20000000400 */
[----:B------:R-:W-:Y:S02]  /*5ba0*/  PRMT R126, R22, 0x7632, R126 ;  /* 0x00007632167e7816 */ /* 0x000fe4000000007e */
[----:B------:R-:W-:Y:S01]  /*5bb0*/  PRMT R115, R20, 0x7632, R115 ;  /* 0x0000763214737816 */ /* 0x000fe20000000073 */
[----:B------:R1:W-:Y:S01]  /*5bc0*/  STS.U16 [R72+0x8], R22 ;  /* 0x0000081648007388 */ /* 0x0003e20000000400 */
[----:B------:R-:W-:Y:S02]  /*5bd0*/  PRMT R117, R116, 0x7632, R117 ;  /* 0x0000763274757816 */ /* 0x000fe40000000075 */
[----:B------:R-:W-:-:S02]  /*5be0*/  PRMT R119, R120, 0x7632, R119 ;  /* 0x0000763278777816 */ /* 0x000fc40000000077 */
[----:B------:R-:W-:Y:S02]  /*5bf0*/  PRMT R121, R123, 0x7632, R121 ;  /* 0x000076327b797816 */ /* 0x000fe40000000079 */
[----:B0-----:R-:W-:Y:S01]  /*5c00*/  PRMT R23, R114, 0x7632, R23 ;  /* 0x0000763272177816 */ /* 0x001fe20000000017 */
[----:B------:R0:W-:Y:S01]  /*5c10*/  STS.U16 [R72+0x4], R20 ;  /* 0x0000041448007388 */ /* 0x0001e20000000400 */
[----:B-1----:R-:W-:-:S03]  /*5c20*/  PRMT R22, R118, 0x7632, R22 ;  /* 0x0000763276167816 */ /* 0x002fc60000000016 */
[----:B------:R-:W-:Y:S04]  /*5c30*/  STS.U16 [R72], R122 ;  /* 0x0000007a48007388 */ /* 0x000fe80000000400 */
[----:B------:R-:W-:Y:S01]  /*5c40*/  STS.U16 [R72+0x6], R115 ;  /* 0x0000067348007388 */ /* 0x000fe20000000400 */
[----:B0-----:R-:W-:-:S03]  /*5c50*/  IMAD.U32 R20, RZ, RZ, UR7 ;  /* 0x00000007ff147e24 */ /* 0x001fc6000f8e00ff */
        /* <DEDUP_REMOVED lines=38> */
[----:B------:R-:W-:Y:S01]  /*5ec0*/  FMUL.FTZ R84, R84, R21 ;  /* 0x0000001554547220 */ /* 0x000fe20000410000 */
[----:B0-----:R-:W-:-:S13]  /*5ed0*/  ISETP.GE.AND P0, PT, R73, R129, PT ;  /* 0x000000814900720c */ /* 0x001fda0003f06270 */
[----:B------:R-:W-:Y:S05]  /*5ee0*/  @P0 BRA `(.L_x_179) ;  /* 0x000000c000000947 */ /* 0x000fea0003800000 */
[----:B------:R-:W-:Y:S01]  /*5ef0*/  MOV R21, UR37 ;  /* 0x0000002500157c02 */ /* 0x000fe20008000f00 */
[----:B------:R-:W-:Y:S01]  /*5f00*/  ULDC.64 UR30, c[0x0][0x2f0] ;  /* 0x0000bc00001e7ab9 */ /* 0x000fe20000000a00 */
[----:B------:R-:W-:Y:S01]  /*5f10*/  MOV R23, UR14 ;  /* 0x0000000e00177c02 */ /* 0x000fe20008000f00 */
        /* <DEDUP_REMOVED lines=9> */
.L_x_179:
[----:B------:R-:W-:Y:S05]  /*5fb0*/  BSYNC B0 ;  /* 0x0000000000007941 */ /* 0x000fea0003800000 */
.L_x_178:
        /* <DEDUP_REMOVED lines=11> */
[----:B------:R-:W-:-:S02]  /*6070*/  FMUL.FTZ R89, R89, R134 ;  /* 0x0000008659597220 */ /* 0x000fc40000410000 */
[----:B------:R-:W-:Y:S01]  /*6080*/  FMUL.FTZ R90, R90, R133 ;  /* 0x000000855a5a7220 */ /* 0x000fe20000410000 */
[----:B------:R-:W-:Y:S01]  /*6090*/  UIADD3.X UR16, UR29, UR27, UR17, UP0, !UPT ;  /* 0x0000001b1d107290 */ /* 0x000fe200087fe411 */
[----:B------:R-:W-:Y:S01]  /*60a0*/  IMAD.U32 R21, RZ, RZ, UR26 ;  /* 0x0000001aff157e24 */ /* 0x000fe2000f8e00ff */
[----:B0-----:R-:W-:Y:S01]  /*60b0*/  MOV R22, UR26 ;  /* 0x0000001a00167c02 */ /* 0x001fe20008000f00 */
[----:B------:R-:W-:Y:S02]  /*60c0*/  FMUL.FTZ R91, R91, R132 ;  /* 0x000000845b5b7220 */ /* 0x000fe40000410000 */
[----:B------:R-:W-:Y:S01]  /*60d0*/  FMUL.FTZ R92, R92, R131 ;  /* 0x000000835c5c7220 */ /* 0x000fe20000410000 */
[----:B------:R-:W-:Y:S01]  /*60e0*/  LEA R20, P2, R21, R20, 0x1 ;  /* 0x0000001415147211 */ /* 0x000fe200078408ff */
[----:B------:R-:W-:Y:S01]  /*60f0*/  FMUL.FTZ R93, R93, R130 ;  /* 0x000000825d5d7220 */ /* 0x000fe20000410000 */
[----:B------:R-:W-:Y:S01]  /*6100*/  LEA.HI.X R21, R73, c[0x0][0x33c], R136, 0x1, P0 ;  /* 0x0000cf0049157a11 */ /* 0x000fe200000f0c88 */
[----:B------:R-:W-:Y:S01]  /*6110*/  FMUL.FTZ R102, R102, R104 ;  /* 0x0000006866667220 */ /* 0x000fe20000410000 */
[----:B------:R-:W-:Y:S01]  /*6120*/  ISETP.GE.AND P0, PT, R18, R129, PT ;  /* 0x000000811200720c */ /* 0x000fe20003f06270 */
[----:B------:R-:W-:Y:S01]  /*6130*/  FMUL.FTZ R101, R101, R105 ;  /* 0x0000006965657220 */ /* 0x000fe20000410000 */
[----:B------:R-:W-:Y:S01]  /*6140*/  MOV R23, UR16 ;  /* 0x0000001000177c02 */ /* 0x000fe20008000f00 */
[----:B------:R-:W-:-:S02]  /*6150*/  FMUL.FTZ R100, R100, R106 ;  /* 0x0000006a64647220 */ /* 0x000fc40000410000 */
[----:B------:R-:W-:Y:S01]  /*6160*/  FMUL.FTZ R99, R99, R107 ;  /* 0x0000006b63637220 */ /* 0x000fe20000410000 */
[----:B------:R-:W-:Y:S01]  /*6170*/  LEA.HI.X R21, R22, R21, R23, 0x1, P2 ;  /* 0x0000001516157211 */ /* 0x000fe200010f0c17 */
[----:B------:R-:W-:Y:S01]  /*6180*/  FMUL.FTZ R98, R98, R108 ;  /* 0x0000006c62627220 */ /* 0x000fe20000410000 */
[----:B------:R-:W-:Y:S01]  /*6190*/  ISETP.GE.AND P2, PT, R16, R129, PT ;  /* 0x000000811000720c */ /* 0x000fe20003f46270 */
[----:B------:R-:W-:Y:S02]  /*61a0*/  FMUL.FTZ R97, R97, R109 ;  /* 0x0000006d61617220 */ /* 0x000fe40000410000 */
[----:B------:R-:W-:Y:S01]  /*61b0*/  @!P3 STG.E.U16 [R20.64+-0xf40], R116 ;  /* 0xfff0c0741400b986 */ /* 0x000fe2000c101522 */
[-C--:B------:R-:W-:Y:S01]  /*61c0*/  ISETP.GE.AND P3, PT, R14, R129.reuse, PT ;  /* 0x000000810e00720c */ /* 0x080fe20003f66270 */
[----:B------:R-:W-:Y:S02]  /*61d0*/  FMUL.FTZ R96, R96, R110 ;  /* 0x0000006e60607220 */ /* 0x000fe40000410000 */
[----:B------:R-:W-:Y:S01]  /*61e0*/  @!P0 STG.E.U16 [R20.64+-0xf80], R115 ;  /* 0xfff0807314008986 */ /* 0x000fe2000c101522 */
[----:B------:R-:W-:Y:S01]  /*61f0*/  ISETP.GE.AND P0, PT, R15, R129, PT ;  /* 0x000000810f00720c */ /* 0x000fe20003f06270 */
[----:B------:R-:W-:-:S02]  /*6200*/  FMUL.FTZ R95, R95, R111 ;  /* 0x0000006f5f5f7220 */ /* 0x000fc40000410000 */
[----:B------:R-:W-:Y:S01]  /*6210*/  @!P4 STG.E.U16 [R20.64+-0xe40], R120 ;  /* 0xfff1c0781400c986 */ /* 0x000fe2000c101522 */
[-C--:B------:R-:W-:Y:S01]  /*6220*/  ISETP.GE.AND P4, PT, R0, R129.reuse, PT ;  /* 0x000000810000720c */ /* 0x080fe20003f86270 */
[----:B------:R-:W-:Y:S02]  /*6230*/  FMUL.FTZ R94, R94, R112 ;  /* 0x000000705e5e7220 */ /* 0x000fe40000410000 */
[----:B------:R-:W-:Y:S01]  /*6240*/  @!P2 STG.E.U16 [R20.64+-0xf00], R117 ;  /* 0xfff100751400a986 */ /* 0x000fe2000c101522 */
[----:B------:R-:W-:Y:S01]  /*6250*/  ISETP.GE.AND P2, PT, R10, R129, PT ;  /* 0x000000810a00720c */ /* 0x000fe20003f46270 */
[----:B------:R-:W-:Y:S02]  /*6260*/  FMUL.FTZ R113, R35, R113 ;  /* 0x0000007123717220 */ /* 0x000fe40000410000 */
[----:B------:R-:W-:Y:S01]  /*6270*/  @!P3 STG.E.U16 [R20.64+-0xe80], R119 ;  /* 0xfff180771400b986 */ /* 0x000fe2000c101522 */
[----:B------:R-:W-:Y:S01]  /*6280*/  ISETP.GE.AND P3, PT, R19, R129, PT ;  /* 0x000000811300720c */ /* 0x000fe20003f66270 */
[----:B------:R-:W-:-:S02]  /*6290*/  FMUL.FTZ R35, R103, R84 ;  /* 0x0000005467237220 */ /* 0x000fc40000410000 */
[----:B------:R-:W-:Y:S01]  /*62a0*/  @!P0 STG.E.U16 [R20.64+-0xec0], R118 ;  /* 0xfff1407614008986 */ /* 0x000fe2000c101522 */
        /* <DEDUP_REMOVED lines=12> */
[----:B------:R-:W-:Y:S01]  /*6370*/  ISETP.NE.U32.AND P0, PT, RZ, c[0x0][0x270], PT ;  /* 0x00009c00ff007a0c */ /* 0x000fe20003f05070 */
[----:B------:R-:W-:Y:S02]  /*6380*/  FMUL.FTZ R30, R30, R93 ;  /* 0x0000005d1e1e7220 */ /* 0x000fe40000410000 */
[----:B------:R-:W-:Y:S01]  /*6390*/  @!P5 STG.E.U16 [R20.64+-0xd00], R125 ;  /* 0xfff3007d1400d986 */ /* 0x000fe2000c101522 */
[----:B------:R-:W-:Y:S01]  /*63a0*/  ISETP.NE.AND.EX P0, PT, RZ, c[0x0][0x274], PT, P0 ;  /* 0x00009d00ff007a0c */ /* 0x000fe20003f05300 */
[----:B------:R-:W-:-:S02]  /*63b0*/  FMUL.FTZ R29, R29, R102 ;  /* 0x000000661d1d7220 */ /* 0x000fc40000410000 */
[----:B------:R-:W-:Y:S01]  /*63c0*/  @!P6 STG.E.U16 [R20.64+-0xcc0], R126 ;  /* 0xfff3407e1400e986 */ /* 0x000fe2000c101522 */
[----:B------:R-:W-:Y:S02]  /*63d0*/  FMUL.FTZ R28, R28, R101 ;  /* 0x000000651c1c7220 */ /* 0x000fe40000410000 */
[----:B------:R-:W-:Y:S01]  /*63e0*/  FMUL.FTZ R27, R27, R100 ;  /* 0x000000641b1b7220 */ /* 0x000fe20000410000 */
[----:B------:R-:W-:Y:S01]  /*63f0*/  @!P2 STG.E.U16 [R20.64+-0xc80], R127 ;  /* 0xfff3807f1400a986 */ /* 0x000fe2000c101522 */
[----:B------:R-:W-:Y:S02]  /*6400*/  FMUL.FTZ R26, R26, R99 ;  /* 0x000000631a1a7220 */ /* 0x000fe40000410000 */
[----:B------:R-:W-:Y:S01]  /*6410*/  FMUL.FTZ R25, R25, R98 ;  /* 0x0000006219197220 */ /* 0x000fe20000410000 */
[----:B------:R-:W-:Y:S01]  /*6420*/  @!P3 STG.E.U16 [R20.64+-0xfc0], R114 ;  /* 0xfff040721400b986 */ /* 0x000fe2000c101522 */
[----:B------:R-:W-:Y:S02]  /*6430*/  FMUL.FTZ R24, R24, R97 ;  /* 0x0000006118187220 */ /* 0x000fe40000410000 */
[----:B------:R-:W-:Y:S01]  /*6440*/  FMUL.FTZ R23, R88, R96 ;  /* 0x0000006058177220 */ /* 0x000fe20000410000 */
[----:B------:R0:W-:Y:S01]  /*6450*/  @!P4 STG.E.U16 [R20.64+-0xc40], R128 ;  /* 0xfff3c0801400c986 */ /* 0x0001e2000c101522 */
[----:B------:R-:W-:-:S02]  /*6460*/  FMUL.FTZ R22, R87, R95 ;  /* 0x0000005f57167220 */ /* 0x000fc40000410000 */
[----:B0-----:R-:W-:Y:S02]  /*6470*/  FMUL.FTZ R21, R86, R94 ;  /* 0x0000005e56157220 */ /* 0x001fe40000410000 */
[----:B------:R-:W-:Y:S01]  /*6480*/  FMUL.FTZ R20, R85, R113 ;  /* 0x0000007155147220 */ /* 0x000fe20000410000 */
[----:B------:R-:W-:Y:S05]  /*6490*/  @!P0 BRA `(.L_x_180) ;  /* 0x0000089000008947 */ /* 0x000fea0003800000 */
[----:B------:R-:W-:Y:S01]  /*64a0*/  BAR.SYNC.DEFER_BLOCKING 0x0 ;  /* 0x0000000000007b1d */ /* 0x000fe20000010000 */
[----:B------:R-:W-:Y:S02]  /*64b0*/  FMUL.FTZ R79, R92, R79 ;  /* 0x0000004f5c4f7220 */ /* 0x000fe40000410000 */
        /* <DEDUP_REMOVED lines=10> */
[----:B------:R-:W-:Y:S01]  /*6560*/  BSSY B0, `(.L_x_181) ;  /* 0x0000051000007945 */ /* 0x000fe20003800000 */
        /* <DEDUP_REMOVED lines=11> */
[----:B------:R-:W-:Y:S01]  /*6620*/  STS.U16 [R72+0x8], R78 ;  /* 0x0000084e48007388 */ /* 0x000fe20000000400 */
[----:B------:R-:W-:Y:S01]  /*6630*/  FMUL.FTZ R8, R95, R8 ;  /* 0x000000085f087220 */ /* 0x000fe20000410000 */
[----:B------:R-:W-:Y:S01]  /*6640*/  F2FP.BF16.PACK_AB R40, R40, R41 ;  /* 0x000000292828723e */ /* 0x000fe200000010ff */
[----:B------:R-:W-:Y:S01]  /*6650*/  FMUL.FTZ R7, R94, R7 ;  /* 0x000000075e077220 */ /* 0x000fe20000410000 */
[----:B------:R-:W-:Y:S01]  /*6660*/  PRMT R41, R76, 0x7632, R41 ;  /* 0x000076324c297816 */ /* 0x000fe20000000029 */
[----:B------:R-:W-:Y:S01]  /*6670*/  FMUL.FTZ R6, R113, R6 ;  /* 0x0000000671067220 */ /* 0x000fe20000410000 */
[----:B------:R-:W-:Y:S01]  /*6680*/  F2FP.BF16.PACK_AB R8, R8, R9 ;  /* 0x000000090808723e */ /* 0x000fe200000010ff */
[----:B------:R0:W-:Y:S01]  /*6690*/  STS.U16 [R72+0xc], R76 ;  /* 0x00000c4c48007388 */ /* 0x0001e20000000400 */
[----:B------:R-:W-:-:S02]  /*66a0*/  PRMT R79, R80, 0x7632, R79 ;  /* 0x00007632504f7816 */ /* 0x000fc4000000004f */
[----:B------:R-:W-:Y:S01]  /*66b0*/  F2FP.BF16.PACK_AB R6, R6, R7 ;  /* 0x000000070606723e */ /* 0x000fe200000010ff */
[----:B------:R-:W-:Y:S01]  /*66c0*/  STS.U16 [R72], R82 ;  /* 0x0000005248007388 */ /* 0x000fe20000000400 */
[----:B------:R-:W-:Y:S02]  /*66d0*/  PRMT R43, R42, 0x7632, R43 ;  /* 0x000076322a2b7816 */ /* 0x000fe4000000002b */
[----:B------:R-:W-:Y:S01]  /*66e0*/  PRMT R7, R40, 0x7632, R7 ;  /* 0x0000763228077816 */ /* 0x000fe20000000007 */
[----:B------:R-:W-:Y:S01]  /*66f0*/  STS.U16 [R72+0x2], R81 ;  /* 0x0000025148007388 */ /* 0x000fe20000000400 */
[----:B------:R-:W-:Y:S02]  /*6700*/  PRMT R9, R8, 0x7632, R9 ;  /* 0x0000763208097816 */ /* 0x000fe40000000009 */
[C---:B0-----:R-:W-:Y:S01]  /*6710*/  PRMT R76, R6.reuse, 0x7610, R76 ;  /* 0x00007610064c7816 */ /* 0x041fe2000000004c */
[----:B------:R-:W-:Y:S01]  /*6720*/  STS.U16 [R72+0x4], R80 ;  /* 0x0000045048007388 */ /* 0x000fe20000000400 */
[----:B------:R-:W-:Y:S01]  /*6730*/  PRMT R78, R6, 0x7632, R78 ;  /* 0x00007632064e7816 */ /* 0x000fe2000000004e */
[----:B------:R-:W-:Y:S01]  /*6740*/  IMAD.U32 R6, RZ, RZ, UR7 ;  /* 0x00000007ff067e24 */ /* 0x000fe2000f8e00ff */
[----:B------:R-:W-:Y:S01]  /*6750*/  UIMAD UR7, UR38, UR26, URZ ;  /* 0x0000001a260772a4 */ /* 0x000fe2000f8e023f */
[----:B------:R-:W-:Y:S03]  /*6760*/  STS.U16 [R72+0x6], R79 ;  /* 0x0000064f48007388 */ /* 0x000fe60000000400 */
[----:B------:R-:W-:Y:S01]  /*6770*/  UIMAD UR26, UR37, UR27, UR7 ;  /* 0x0000001b251a72a4 */ /* 0x000fe2000f8e0207 */
[----:B------:R-:W-:Y:S03]  /*6780*/  STS.U16 [R72+0xa], R83 ;  /* 0x00000a5348007388 */ /* 0x000fe60000000400 */
[----:B------:R-:W-:Y:S01]  /*6790*/  UIADD3 UR7, UR17, UR26, URZ ;  /* 0x0000001a11077290 */ /* 0x000fe2000fffe03f */
        /* <DEDUP_REMOVED lines=45> */
.L_x_182:
[----:B------:R-:W-:Y:S05]  /*6a70*/  BSYNC B0 ;  /* 0x0000000000007941 */ /* 0x000fea0003800000 */
.L_x_181:
        /* <DEDUP_REMOVED lines=43> */
.L_x_180:
[----:B------:R-:W2:Y:S01]  /*6d30*/  LDL.LU R2, [R1+0x4] ;  /* 0x0000040001027983 */ /* 0x000ea20000300800 */
[----:B------:R-:W-:Y:S01]  /*6d40*/  PRMT R0, RZ, 0x5410, R71 ;  /* 0x00005410ff007816 */ /* 0x000fe20000000047 */
[----:B------:R-:W-:Y:S01]  /*6d50*/  HFMA2.MMA R16, -RZ, RZ, 0, 0 ;  /* 0x00000000ff107435 */ /* 0x000fe200000001ff */
[----:B------:R-:W-:Y:S01]  /*6d60*/  MOV R4, c[0x0][0x16c] ;  /* 0x00005b0000047a02 */ /* 0x000fe20000000f00 */
[----:B------:R-:W-:Y:S01]  /*6d70*/  FMUL.FTZ R139, R35, UR4 ;  /* 0x00000004238b7c20 */ /* 0x000fe20008410000 */
[----:B------:R-:W-:Y:S01]  /*6d80*/  CS2R R14, SRZ ;  /* 0x00000000000e7805 */ /* 0x000fe2000001ff00 */
[----:B------:R-:W-:Y:S01]  /*6d90*/  FMUL.FTZ R138, R34, UR4 ;  /* 0x00000004228a7c20 */ /* 0x000fe20008410000 */
[----:B------:R-:W-:Y:S01]  /*6da0*/  ISETP.GE.AND P0, PT, R4, 0x1, PT ;  /* 0x000000010400780c */ /* 0x000fe20003f06270 */
[----:B------:R-:W-:Y:S01]  /*6db0*/  FMUL.FTZ R136, R33, UR4 ;  /* 0x0000000421887c20 */ /* 0x000fe20008410000 */
[----:B------:R-:W-:Y:S01]  /*6dc0*/  CS2R R12, SRZ ;  /* 0x00000000000c7805 */ /* 0x000fe2000001ff00 */
[----:B------:R-:W-:Y:S01]  /*6dd0*/  FMUL.FTZ R135, R32, UR4 ;  /* 0x0000000420877c20 */ /* 0x000fe20008410000 */
[----:B------:R-:W-:Y:S01]  /*6de0*/  CS2R R10, SRZ ;  /* 0x00000000000a7805 */ /* 0x000fe2000001ff00 */
[----:B------:R-:W-:Y:S01]  /*6df0*/  FMUL.FTZ R120, R31, UR4 ;  /* 0x000000041f787c20 */ /* 0x000fe20008410000 */
[----:B------:R-:W-:Y:S01]  /*6e00*/  CS2R R8, SRZ ;  /* 0x0000000000087805 */ /* 0x000fe2000001ff00 */
[----:B------:R-:W-:Y:S01]  /*6e10*/  FMUL.FTZ R119, R30, UR4 ;  /* 0x000000041e777c20 */ /* 0x000fe20008410000 */
[----:B0-----:R-:W-:Y:S01]  /*6e20*/  CS2R R6, SRZ ;  /* 0x0000000000067805 */ /* 0x001fe2000001ff00 */
[----:B------:R-:W-:Y:S01]  /*6e30*/  FMUL.FTZ R118, R29, UR4 ;  /* 0x000000041d767c20 */ /* 0x000fe20008410000 */
[----:B------:R-:W-:Y:S01]  /*6e40*/  CS2R R4, SRZ ;  /* 0x0000000000047805 */ /* 0x000fe2000001ff00 */
        /* <DEDUP_REMOVED lines=8> */
[----:B------:R-:W-:Y:S01]  /*6ed0*/  FMUL.FTZ R17, R20, UR4 ;  /* 0x0000000414117c20 */ /* 0x000fe20008410000 */
[----:B------:R-:W-:Y:S01]  /*6ee0*/  BAR.SYNC.DEFER_BLOCKING 0x0 ;  /* 0x0000000000007b1d */ /* 0x000fe20000010000 */
[----:B--2---:R-:W-:Y:S01]  /*6ef0*/  FFMA.FTZ R3, R35, R0, R2 ;  /* 0x0000000023037223 */ /* 0x004fe20000010002 */
[----:B------:R-:W-:Y:S02]  /*6f00*/  PRMT R0, RZ, 0x5410, R70 ;  /* 0x00005410ff007816 */ /* 0x000fe40000000046 */
[----:B------:R-:W-:-:S03]  /*6f10*/  PRMT R2, RZ, 0x5410, R69 ;  /* 0x00005410ff027816 */ /* 0x000fc60000000045 */
[----:B------:R-:W-:-:S04]  /*6f20*/  FFMA.FTZ R0, R34, R0, R3 ;  /* 0x0000000022007223 */ /* 0x000fc80000010003 */
[----:B------:R-:W-:Y:S01]  /*6f30*/  FFMA.FTZ R3, R33, R2, R0 ;  /* 0x0000000221037223 */ /* 0x000fe20000010000 */
        /* <DEDUP_REMOVED lines=24> */
[----:B------:R-:W-:-:S05]  /*70c0*/  PRMT R0, RZ, 0x5410, R56 ;  /* 0x00005410ff007816 */ /* 0x000fca0000000038 */
[----:B------:R-:W-:Y:S02]  /*70d0*/  FFMA.FTZ R0, R20, R0, R3 ;  /* 0x0000000014007223 */ /* 0x000fe40000010003 */
[----:B------:R-:W-:-:S03]  /*70e0*/  CS2R R2, SRZ ;  /* 0x0000000000027805 */ /* 0x000fc6000001ff00 */
[----:B------:R0:W-:Y:S02]  /*70f0*/  STL [R1+0x4], R0 ;  /* 0x0000040001007387 */ /* 0x0001e40000100800 */
[----:B0-----:R-:W-:Y:S01]  /*7100*/  IMAD.MOV.U32 R0, RZ, RZ, RZ ;  /* 0x000000ffff007224 */ /* 0x001fe200078e00ff */
[----:B------:R-:W-:Y:S05]  /*7110*/  @!P0 BRA `(.L_x_183) ;  /* 0x000028d000008947 */ /* 0x000fea0003800000 */
[----:B------:R-:W-:Y:S01]  /*7120*/  UIADD3 UR36, UR24, -0x1, URZ ;  /* 0xffffffff18247890 */ /* 0x000fe2000fffe03f */
[----:B------:R-:W-:Y:S01]  /*7130*/  MOV R16, RZ ;  /* 0x000000ff00107202 */ /* 0x000fe20000000f00 */
[----:B------:R-:W-:Y:S01]  /*7140*/  CS2R R14, SRZ ;  /* 0x00000000000e7805 */ /* 0x000fe2000001ff00 */
[----:B------:R-:W-:Y:S01]  /*7150*/  CS2R R12, SRZ ;  /* 0x00000000000c7805 */ /* 0x000fe2000001ff00 */
[----:B------:R-:W-:Y:S01]  /*7160*/  ULEA.HI UR7, UR36, UR36, URZ, 0x1 ;  /* 0x0000002424077291 */ /* 0x000fe2000f8f083f */
[----:B------:R-:W-:Y:S01]  /*7170*/  CS2R R10, SRZ ;  /* 0x00000000000a7805 */ /* 0x000fe2000001ff00 */
[----:B------:R-:W-:Y:S01]  /*7180*/  CS2R R8, SRZ ;  /* 0x0000000000087805 */ /* 0x000fe2000001ff00 */
[----:B------:R-:W-:Y:S01]  /*7190*/  CS2R R6, SRZ ;  /* 0x0000000000067805 */ /* 0x000fe2000001ff00 */
[----:B------:R-:W-:Y:S01]  /*71a0*/  ULOP3.LUT UR7, UR7, 0xfffffe, URZ, 0xc0, !UPT ;  /* 0x00fffffe07077892 */ /* 0x000fe2000f8ec03f */
[----:B------:R-:W-:Y:S01]  /*71b0*/  CS2R R4, SRZ ;  /* 0x0000000000047805 */ /* 0x000fe2000001ff00 */
[----:B------:R-:W-:Y:S01]  /*71c0*/  CS2R R2, SRZ ;  /* 0x0000000000027805 */ /* 0x000fe2000001ff00 */
[----:B------:R-:W-:Y:S01]  /*71d0*/  MOV R0, RZ ;  /* 0x000000ff00007202 */ /* 0x000fe20000000f00 */
[----:B------:R-:W-:-:S03]  /*71e0*/  UIADD3 UR36, UR36, -UR7, URZ ;  /* 0x8000000724247290 */ /* 0x000fc6000fffe03f */
[----:B------:R-:W-:Y:S02]  /*71f0*/  UMOV UR7, URZ ;  /* 0x0000003f00077c82 */ /* 0x000fe40008000000 */
.L_x_199:
        /* <DEDUP_REMOVED lines=27> */
[----:B0-----:R-:W-:Y:S01]  /*73b0*/  MOV R41, 0x100 ;  /* 0x0000010000297802 */ /* 0x001fe20000000f00 */
        /* <DEDUP_REMOVED lines=19> */
[----:B------:R-:W-:-:S04]  /*74f0*/  MOV R42, UR32 ;  /* 0x00000020002a7c02 */ /* 0x000fc80008000f00 */
[----:B------:R-:W-:-:S05]  /*7500*/  MOV R43, UR33 ;  /* 0x00000021002b7c02 */ /* 0x000fca0008000f00 */
[----:B------:R0:W5:Y:S01]  /*7510*/  LDG.E R85, [R42.64] ;  /* 0x000000222a557981 */ /* 0x000162000c1e1900 */
[----:B------:R-:W-:Y:S01]  /*7520*/  BSSY B0, `(.L_x_184) ;  /* 0x000001b000007945 */ /* 0x000fe20003800000 */
[----:B--2---:R1:W2:Y:S02]  /*7530*/  R2UR UR40, R40 ;  /* 0x00000000282873c2 */ /* 0x0042a400000e0000 */
[----:B-1----:R-:W-:-:S04]  /*7540*/  IMAD.U32 R40, RZ, RZ, UR36 ;  /* 0x00000024ff287e24 */ /* 0x002fc8000f8e00ff */
[----:B------:R-:W-:Y:S01]  /*7550*/  @!P2 IMAD R76, R40, R41, UR7 ;  /* 0x00000007284cae24 */ /* 0x000fe2000f8e0229 */
[----:B------:R-:W-:Y:S01]  /*7560*/  MOV R40, UR31 ;  /* 0x0000001f00287c02 */ /* 0x000fe20008000f00 */
[----:B------:R-:W-:Y:S02]  /*7570*/  IMAD.U32 R41, RZ, RZ, UR17 ;  /* 0x00000011ff297e24 */ /* 0x000fe4000f8e00ff */
[----:B------:R-:W-:-:S03]  /*7580*/  IMAD.SHL.U32 R77, R76, 0x4, RZ ;  /* 0x000000044c4d7824 */ /* 0x000fc600078e00ff */
[----:B------:R0:W5:Y:S01]  /*7590*/  LDG.E R84, [R40.64] ;  /* 0x0000002228547981 */ /* 0x000162000c1e1900 */
[----:B--2---:R-:W-:-:S05]  /*75a0*/  MOV R82, UR40 ;  /* 0x0000002800527c02 */ /* 0x004fca0008000f00 */
        /* <DEDUP_REMOVED lines=8> */
[----:B-1----:R-:W-:Y:S01]  /*7630*/  HFMA2.MMA R95, -RZ, RZ, 1.875, 0 ;  /* 0x3f800000ff5f7435 */ /* 0x002fe200000001ff */
        /* <DEDUP_REMOVED lines=9> */
.L_x_185:
[----:B------:R-:W-:Y:S05]  /*76d0*/  BSYNC B0 ;  /* 0x0000000000007941 */ /* 0x000fea0003800000 */
.L_x_184:
[----:B------:R-:W-:Y:S01]  /*76e0*/  UISETP.GE.AND UP0, UPT, UR24, 0x2, UPT ;  /* 0x000000021800788c */ /* 0x000fe2000bf06270 */
[----:B0-----:R-:W-:Y:S01]  /*76f0*/  IMAD.U32 R40, RZ, RZ, UR24 ;  /* 0x00000018ff287e24 */ /* 0x001fe2000f8e00ff */
[----:B------:R-:W-:Y:S01]  /*7700*/  HFMA2.MMA R43, -RZ, RZ, 0, 4.76837158203125e-07 ;  /* 0x00000008ff2b7435 */ /* 0x000fe200000001ff */
[----:B------:R-:W-:Y:S01]  /*7710*/  MOV R41, c[0x0][0x16c] ;  /* 0x00005b0000297a02 */ /* 0x000fe20000000f00 */
[----:B------:R-:W-:Y:S01]  /*7720*/  IMAD.MOV.U32 R81, RZ, RZ, RZ ;  /* 0x000000ffff517224 */ /* 0x000fe200078e00ff */
[----:B------:R-:W-:Y:S02]  /*7730*/  MOV R80, 0x3f800000 ;  /* 0x3f80000000507802 */ /* 0x000fe40000000f00 */
[----:B------:R-:W-:-:S04]  /*7740*/  PLOP3.LUT P0, PT, PT, PT, UP0, 0x80, 0x0 ;  /* 0x000000000000781c */ /* 0x000fc80003f0f008 */
[----:B------:R-:W-:Y:S01]  /*7750*/  ISETP.NE.OR P0, PT, R163, RZ, !P0 ;  /* 0x000000ffa300720c */ /* 0x000fe20004705670 */
[C---:B------:R-:W-:Y:S02]  /*7760*/  FMUL.FTZ R94, R82.reuse, R54 ;  /* 0x00000036525e7220 */ /* 0x040fe40000410000 */
[----:B------:R-:W-:-:S10]  /*7770*/  FMUL.FTZ R93, R82, R53 ;  /* 0x00000035525d7220 */ /* 0x000fd40000410000 */
[----:B------:R-:W-:Y:S01]  /*7780*/  @!P0 IADD3 R40, R40, -0x2, RZ ;  /* 0xfffffffe28288810 */ /* 0x000fe20007ffe0ff */
[----:B------:R-:W0:Y:S04]  /*7790*/  MUFU.EX2 R94, R94 ;  /* 0x0000005e005e7308 */ /* 0x000e280000000800 */
[----:B------:R-:W-:Y:S02]  /*77a0*/  @!P0 IMAD R40, R40, R41, UR7 ;  /* 0x0000000728288e24 */ /* 0x000fe4000f8e0229 */
[----:B------:R-:W-:Y:S02]  /*77b0*/  FMUL.FTZ R92, R82, R52 ;  /* 0x00000034525c7220 */ /* 0x000fe40000410000 */
[----:B------:R-:W-:Y:S01]  /*77c0*/  @!P0 IMAD.WIDE R40, R40, R43, UR10 ;  /* 0x0000000a28288e25 */ /* 0x000fe2000f8e022b */
[----:B------:R-:W2:Y:S03]  /*77d0*/  MUFU.EX2 R93, R93 ;  /* 0x0000005d005d7308 */ /* 0x000ea60000000800 */
[C---:B------:R-:W-:Y:S01]  /*77e0*/  FMUL.FTZ R91, R82.reuse, R51 ;  /* 0x00000033525b7220 */ /* 0x040fe20000410000 */
[----:B------:R3:W5:Y:S01]  /*77f0*/  @!P0 LDG.E.64 R80, [R40.64] ;  /* 0x0000002228508981 */ /* 0x000762000c1e1b00 */
[C---:B------:R-:W-:Y:S01]  /*7800*/  FMUL.FTZ R90, R82.reuse, R50 ;  /* 0x00000032525a7220 */ /* 0x040fe20000410000 */
[----:B------:R-:W-:Y:S01]  /*7810*/  PRMT R42, RZ, 0x5410, R69 ;  /* 0x00005410ff2a7816 */ /* 0x000fe20000000045 */
[C---:B------:R-:W-:Y:S01]  /*7820*/  FMUL.FTZ R89, R82.reuse, R49 ;  /* 0x0000003152597220 */ /* 0x040fe20000410000 */
[----:B------:R-:W4:Y:S01]  /*7830*/  MUFU.EX2 R92, R92 ;  /* 0x0000005c005c7308 */ /* 0x000f220000000800 */
[----:B------:R-:W-:Y:S01]  /*7840*/  PRMT R121, RZ, 0x5410, R68 ;  /* 0x00005410ff797816 */ /* 0x000fe20000000044 */
[----:B------:R-:W-:Y:S01]  /*7850*/  FMUL.FTZ R88, R82, R48 ;  /* 0x0000003052587220 */ /* 0x000fe20000410000 */
[----:B------:R-:W-:Y:S01]  /*7860*/  PRMT R122, RZ, 0x5410, R67 ;  /* 0x00005410ff7a7816 */ /* 0x000fe20000000043 */
[----:B------:R-:W-:Y:S01]  /*7870*/  FMUL.FTZ R87, R42, R53 ;  /* 0x000000352a577220 */ /* 0x000fe20000410000 */
[----:B------:R-:W-:Y:S01]  /*7880*/  PRMT R123, RZ, 0x5410, R66 ;  /* 0x00005410ff7b7816 */ /* 0x000fe20000000042 */
[----:B0-----:R-:W-:Y:S01]  /*7890*/  FMUL.FTZ R42, R134, R94 ;  /* 0x0000005e862a7220 */ /* 0x001fe20000410000 */
[----:B---3--:R-:W-:Y:S01]  /*78a0*/  PRMT R40, RZ, 0x5410, R71 ;  /* 0x00005410ff287816 */ /* 0x008fe20000000047 */
[----:B------:R-:W0:Y:S01]  /*78b0*/  MUFU.EX2 R91, R91 ;  /* 0x0000005b005b7308 */ /* 0x000e220000000800 */
[----:B------:R-:W-:Y:S01]  /*78c0*/  PRMT R41, RZ, 0x5410, R70 ;  /* 0x00005410ff297816 */ /* 0x000fe20000000046 */
[----:B------:R-:W-:Y:S01]  /*78d0*/  FMUL.FTZ R121, R121, R52 ;  /* 0x0000003479797220 */ /* 0x000fe20000410000 */
[----:B------:R-:W-:Y:S01]  /*78e0*/  PRMT R124, RZ, 0x5410, R65 ;  /* 0x00005410ff7c7816 */ /* 0x000fe20000000041 */
[----:B------:R-:W-:Y:S01]  /*78f0*/  FMUL.FTZ R137, R40, R55 ;  /* 0x0000003728897220 */ /* 0x000fe20000410000 */
[----:B------:R-:W-:Y:S01]  /*7900*/  PRMT R125, RZ, 0x5410, R64 ;  /* 0x00005410ff7d7816 */ /* 0x000fe20000000040 */
[----:B------:R-:W-:Y:S01]  /*7910*/  FMUL.FTZ R86, R41, R54 ;  /* 0x0000003629567220 */ /* 0x000fe20000410000 */
[----:B------:R-:W-:Y:S01]  /*7920*/  PRMT R126, RZ, 0x5410, R63 ;  /* 0x00005410ff7e7816 */ /* 0x000fe2000000003f */
[----:B------:R-:W3:Y:S01]  /*7930*/  MUFU.EX2 R90, R90 ;  /* 0x0000005a005a7308 */ /* 0x000ee20000000800 */
[----:B--2---:R-:W-:Y:S01]  /*7940*/  FMUL.FTZ R41, R93, R42 ;  /* 0x0000002a5d297220 */ /* 0x004fe20000410000 */
[----:B------:R-:W-:Y:S01]  /*7950*/  PRMT R127, RZ, 0x5410, R62 ;  /* 0x00005410ff7f7816 */ /* 0x000fe2000000003e */
[----:B------:R-:W-:Y:S01]  /*7960*/  FFMA.FTZ R40, R137, R94, R86 ;  /* 0x0000005e89287223 */ /* 0x000fe20000010056 */
[----:B------:R-:W-:Y:S01]  /*7970*/  PRMT R128, RZ, 0x5410, R61 ;  /* 0x00005410ff807816 */ /* 0x000fe2000000003d */
[----:B------:R-:W-:Y:S01]  /*7980*/  FMUL.FTZ R79, R82, R47 ;  /* 0x0000002f524f7220 */ /* 0x000fe20000410000 */
[----:B------:R-:W-:Y:S01]  /*7990*/  PRMT R129, RZ, 0x5410, R60 ;  /* 0x00005410ff817816 */ /* 0x000fe2000000003c */
[----:B------:R-:W-:Y:S01]  /*79a0*/  FFMA.FTZ R40, R93, R40, R87 ;  /* 0x000000285d287223 */ /* 0x000fe20000010057 */
[----:B------:R-:W2:Y:S01]  /*79b0*/  MUFU.EX2 R89, R89 ;  /* 0x0000005900597308 */ /* 0x000ea20000000800 */
[----:B----4-:R-:W-:Y:S01]  /*79c0*/  FMUL.FTZ R42, R92, R41 ;  /* 0x000000295c2a7220 */ /* 0x010fe20000410000 */
[----:B------:R-:W-:Y:S01]  /*79d0*/  PRMT R130, RZ, 0x5410, R59 ;  /* 0x00005410ff827816 */ /* 0x000fe2000000003b */
[----:B------:R-:W-:Y:S01]  /*79e0*/  FMUL.FTZ R122, R122, R51 ;  /* 0x000000337a7a7220 */ /* 0x000fe20000410000 */
[----:B------:R-:W-:Y:S01]  /*79f0*/  PRMT R131, RZ, 0x5410, R58 ;  /* 0x00005410ff837816 */ /* 0x000fe2000000003a */
[----:B------:R-:W-:Y:S01]  /*7a00*/  FFMA.FTZ R40, R92, R40, R121 ;  /* 0x000000285c287223 */ /* 0x000fe20000010079 */
[----:B------:R-:W-:Y:S01]  /*7a10*/  PRMT R132, RZ, 0x5410, R57 ;  /* 0x00005410ff847816 */ /* 0x000fe20000000039 */
[----:B------:R-:W-:Y:S01]  /*7a20*/  FMUL.FTZ R78, R82, R46 ;  /* 0x0000002e524e7220 */ /* 0x000fe20000410000 */
[----:B------:R-:W4:Y:S01]  /*7a30*/  MUFU.EX2 R88, R88 ;  /* 0x0000005800587308 */ /* 0x000f220000000800 */
[----:B0-----:R-:W-:Y:S01]  /*7a40*/  FMUL.FTZ R41, R91, R42 ;  /* 0x0000002a5b297220 */ /* 0x001fe20000410000 */
[----:B------:R-:W-:Y:S01]  /*7a50*/  PRMT R133, RZ, 0x5410, R56 ;  /* 0x00005410ff857816 */ /* 0x000fe20000000038 */
[----:B------:R-:W-:Y:S01]  /*7a60*/  FMUL.FTZ R123, R123, R50 ;  /* 0x000000327b7b7220 */ /* 0x000fe20000410000 */
[C---:B------:R-:W-:Y:S01]  /*7a70*/  ISETP.GT.U32.AND P0, PT, R142.reuse, 0x1f, PT ;  /* 0x0000001f8e00780c */ /* 0x040fe20003f04070 */
[----:B------:R-:W-:Y:S01]  /*7a80*/  FFMA.FTZ R40, R91, R40, R122 ;  /* 0x000000285b287223 */ /* 0x000fe2000001007a */
[----:B------:R-:W-:Y:S01]  /*7a90*/  LEA.HI R140, R142, R142, RZ, 0x1e ;  /* 0x0000008e8e8c7211 */ /* 0x000fe200078ff0ff */
[----:B------:R-:W-:Y:S01]  /*7aa0*/  FMUL.FTZ R77, R82, R45 ;  /* 0x0000002d524d7220 */ /* 0x000fe20000410000 */
[----:B------:R-:W0:Y:S01]  /*7ab0*/  MUFU.EX2 R79, R79 ;  /* 0x0000004f004f7308 */ /* 0x000e220000000800 */
[----:B---3--:R-:W-:Y:S01]  /*7ac0*/  FMUL.FTZ R96, R90, R41 ;  /* 0x000000295a607220 */ /* 0x008fe20000410000 */
[----:B------:R-:W-:Y:S01]  /*7ad0*/  BSSY B0, `(.L_x_186) ;  /* 0x0000084000007945 */ /* 0x000fe20003800000 */
[----:B------:R-:W-:-:S02]  /*7ae0*/  FMUL.FTZ R124, R124, R49 ;  /* 0x000000317c7c7220 */ /* 0x000fc40000410000 */
[----:B------:R-:W-:Y:S02]  /*7af0*/  FFMA.FTZ R40, R90, R40, R123 ;  /* 0x000000285a287223 */ /* 0x000fe4000001007b */
[C---:B------:R-:W-:Y:S01]  /*7b00*/  FMUL.FTZ R76, R82.reuse, R44 ;  /* 0x0000002c524c7220 */ /* 0x040fe20000410000 */
[----:B------:R-:W3:Y:S01]  /*7b10*/  MUFU.EX2 R78, R78 ;  /* 0x0000004e004e7308 */ /* 0x000ee20000000800 */
[----:B--2---:R-:W-:Y:S02]  /*7b20*/  FMUL.FTZ R41, R89, R96 ;  /* 0x0000006059297220 */ /* 0x004fe40000410000 */
[----:B------:R-:W-:Y:S02]  /*7b30*/  FMUL.FTZ R125, R125, R48 ;  /* 0x000000307d7d7220 */ /* 0x000fe40000410000 */
[----:B------:R-:W-:Y:S02]  /*7b40*/  FFMA.FTZ R40, R89, R40, R124 ;  /* 0x0000002859287223 */ /* 0x000fe4000001007c */
[----:B------:R-:W-:Y:S01]  /*7b50*/  FMUL.FTZ R43, R82, R39 ;  /* 0x00000027522b7220 */ /* 0x000fe20000410000 */
[----:B------:R-:W2:Y:S01]  /*7b60*/  MUFU.EX2 R77, R77 ;  /* 0x0000004d004d7308 */ /* 0x000ea20000000800 */
[----:B----4-:R-:W-:-:S02]  /*7b70*/  FMUL.FTZ R96, R88, R41 ;  /* 0x0000002958607220 */ /* 0x010fc40000410000 */
[----:B------:R-:W-:Y:S02]  /*7b80*/  FMUL.FTZ R126, R126, R47 ;  /* 0x0000002f7e7e7220 */ /* 0x000fe40000410000 */
[----:B------:R-:W-:Y:S02]  /*7b90*/  FFMA.FTZ R40, R88, R40, R125 ;  /* 0x0000002858287223 */ /* 0x000fe4000001007d */
[----:B------:R-:W-:Y:S01]  /*7ba0*/  FMUL.FTZ R42, R82, R38 ;  /* 0x00000026522a7220 */ /* 0x000fe20000410000 */
[----:B------:R-:W4:Y:S01]  /*7bb0*/  MUFU.EX2 R76, R76 ;  /* 0x0000004c004c7308 */ /* 0x000f220000000800 */
[----:B0-----:R-:W-:Y:S02]  /*7bc0*/  FMUL.FTZ R83, R79, R96 ;  /* 0x000000604f537220 */ /* 0x001fe40000410000 */
[----:B------:R-:W-:Y:S02]  /*7bd0*/  FMUL.FTZ R127, R127, R46 ;  /* 0x0000002e7f7f7220 */ /* 0x000fe40000410000 */
[----:B------:R-:W-:-:S02]  /*7be0*/  FFMA.FTZ R40, R79, R40, R126 ;  /* 0x000000284f287223 */ /* 0x000fc4000001007e */
[----:B------:R-:W-:Y:S01]  /*7bf0*/  FMUL.FTZ R41, R82, R37 ;  /* 0x0000002552297220 */ /* 0x000fe20000410000 */
[----:B------:R-:W0:Y:S01]  /*7c00*/  MUFU.EX2 R43, R43 ;  /* 0x0000002b002b7308 */ /* 0x000e220000000800 */
[----:B---3--:R-:W-:Y:S02]  /*7c10*/  FMUL.FTZ R96, R78, R83 ;  /* 0x000000534e607220 */ /* 0x008fe40000410000 */
[----:B------:R-:W-:Y:S02]  /*7c20*/  FMUL.FTZ R128, R128, R45 ;  /* 0x0000002d80807220 */ /* 0x000fe40000410000 */
[----:B------:R-:W-:Y:S02]  /*7c30*/  FFMA.FTZ R83, R78, R40, R127 ;  /* 0x000000284e537223 */ /* 0x000fe4000001007f */
[----:B------:R-:W-:Y:S01]  /*7c40*/  FMUL.FTZ R40, R82, R36 ;  /* 0x0000002452287220 */ /* 0x000fe20000410000 */
[----:B------:R-:W3:Y:S01]  /*7c50*/  MUFU.EX2 R42, R42 ;  /* 0x0000002a002a7308 */ /* 0x000ee20000000800 */
[----:B------:R-:W-:-:S02]  /*7c60*/  FMUL.FTZ R129, R129, R44 ;  /* 0x0000002c81817220 */ /* 0x000fc40000410000 */
[C---:B--2---:R-:W-:Y:S02]  /*7c70*/  FMUL.FTZ R97, R77.reuse, R96 ;  /* 0x000000604d617220 */ /* 0x044fe40000410000 */
[----:B------:R-:W-:Y:S02]  /*7c80*/  FFMA.FTZ R83, R77, R83, R128 ;  /* 0x000000534d537223 */ /* 0x000fe40000010080 */
[----:B------:R-:W-:Y:S01]  /*7c90*/  FMUL.FTZ R130, R130, R39 ;  /* 0x0000002782827220 */ /* 0x000fe20000410000 */
[----:B------:R-:W2:Y:S01]  /*7ca0*/  MUFU.EX2 R41, R41 ;  /* 0x0000002900297308 */ /* 0x000ea20000000800 */
[C---:B----4-:R-:W-:Y:S02]  /*7cb0*/  FMUL.FTZ R82, R76.reuse, R97 ;  /* 0x000000614c527220 */ /* 0x050fe40000410000 */
[----:B------:R-:W-:Y:S02]  /*7cc0*/  FFMA.FTZ R83, R76, R83, R129 ;  /* 0x000000534c537223 */ /* 0x000fe40000010081 */
[----:B------:R-:W-:-:S02]  /*7cd0*/  FMUL.FTZ R131, R131, R38 ;  /* 0x0000002683837220 */ /* 0x000fc40000410000 */
[C---:B0-----:R-:W-:Y:S01]  /*7ce0*/  FMUL.FTZ R97, R43.reuse, R82 ;  /* 0x000000522b617220 */ /* 0x041fe20000410000 */
[----:B------:R-:W0:Y:S01]  /*7cf0*/  MUFU.EX2 R40, R40 ;  /* 0x0000002800287308 */ /* 0x000e220000000800 */
[----:B------:R-:W-:Y:S02]  /*7d00*/  FFMA.FTZ R83, R43, R83, R130 ;  /* 0x000000532b537223 */ /* 0x000fe40000010082 */
[----:B------:R-:W-:Y:S02]  /*7d10*/  FMUL.FTZ R132, R132, R37 ;  /* 0x0000002584847220 */ /* 0x000fe40000410000 */
[C---:B---3--:R-:W-:Y:S02]  /*7d20*/  FMUL.FTZ R82, R42.reuse, R97 ;  /* 0x000000612a527220 */ /* 0x048fe40000410000 */
[----:B------:R-:W-:Y:S02]  /*7d30*/  FFMA.FTZ R83, R42, R83, R131 ;  /* 0x000000532a537223 */ /* 0x000fe40000010083 */
[----:B------:R-:W-:-:S02]  /*7d40*/  FMUL.FTZ R133, R133, R36 ;  /* 0x0000002485857220 */ /* 0x000fc40000410000 */
[C---:B--2---:R-:W-:Y:S02]  /*7d50*/  FMUL.FTZ R97, R41.reuse, R82 ;  /* 0x0000005229617220 */ /* 0x044fe40000410000 */
[----:B------:R-:W-:Y:S02]  /*7d60*/  FFMA.FTZ R83, R41, R83, R132 ;  /* 0x0000005329537223 */ /* 0x000fe40000010084 */
[----:B-----5:R-:W-:Y:S02]  /*7d70*/  FMUL.FTZ R84, R84, R85 ;  /* 0x0000005554547220 */ /* 0x020fe40000410000 */
[C---:B0-----:R-:W-:Y:S02]  /*7d80*/  FMUL.FTZ R82, R40.reuse, R97 ;  /* 0x0000006128527220 */ /* 0x041fe40000410000 */
[----:B------:R-:W-:Y:S02]  /*7d90*/  FFMA.FTZ R83, R40, R83, R133 ;  /* 0x0000005328537223 */ /* 0x000fe40000010085 */
[----:B------:R-:W-:-:S02]  /*7da0*/  FMUL.FTZ R96, R35, R84 ;  /* 0x0000005423607220 */ /* 0x000fc40000410000 */
[-C--:B------:R-:W-:Y:S01]  /*7db0*/  FMUL.FTZ R97, R34, R84.reuse ;  /* 0x0000005422617220 */ /* 0x080fe20000410000 */
[----:B------:R0:W-:Y:S01]  /*7dc0*/  STS.64 [R140.X8+0x10d0], R82 ;  /* 0x0010d0528c007388 */ /* 0x0001e20000008a00 */
        /* <DEDUP_REMOVED lines=28> */
[----:B------:R0:W2:Y:S02]  /*7f90*/  SHFL.UP PT, R159, R156, 0x1, RZ ;  /* 0x042000009c9f7989 */ /* 0x0000a400000e00ff */
.L_x_212:
[----:B------:R-:W-:Y:S05]  /*7fa0*/  BRA.DIV ~URZ, `(.L_x_189) ;  /* 0x000047c27f007947 */ /* 0x000fea000b800000 */
[----:B------:R-:W3:Y:S01]  /*7fb0*/  SHFL.UP PT, R82, R85, 0x1, RZ ;  /* 0x0420000055527989 */ /* 0x000ee200000e00ff */
[----:B------:R-:W-:-:S13]  /*7fc0*/  ISETP.GE.AND P0, PT, R144, 0x1, PT ;  /* 0x000000019000780c */ /* 0x000fda0003f06270 */
[C---:B---3--:R-:W-:Y:S02]  /*7fd0*/  @P0 FFMA.FTZ R85, R156.reuse, R82, R85 ;  /* 0x000000529c550223 */ /* 0x048fe40000010055 */
[----:B0-2---:R-:W-:Y:S01]  /*7fe0*/  @P0 FMUL.FTZ R156, R156, R159 ;  /* 0x0000009f9c9c0220 */ /* 0x005fe20000410000 */
[----:B------:R-:W-:Y:S02]  /*7ff0*/  ISETP.GE.AND P0, PT, R144, 0x2, PT ;  /* 0x000000029000780c */ /* 0x000fe40003f06270 */
[----:B------:R-:W0:Y:S11]  /*8000*/  SHFL.UP PT, R82, R85, 0x2, RZ ;  /* 0x0440000055527989 */ /* 0x000e3600000e00ff */
[----:B0-----:R-:W-:-:S02]  /*8010*/  @P0 FFMA.FTZ R85, R82, R156, R85 ;  /* 0x0000009c52550223 */ /* 0x001fc40000010055 */
[----:B------:R-:W0:Y:S02]  /*8020*/  SHFL.UP PT, R82, R156, 0x2, RZ ;  /* 0x044000009c527989 */ /* 0x000e2400000e00ff */
[----:B0-----:R-:W-:Y:S01]  /*8030*/  @P0 FMUL.FTZ R156, R82, R156 ;  /* 0x0000009c529c0220 */ /* 0x001fe20000410000 */
[----:B------:R-:W-:Y:S01]  /*8040*/  ISETP.GE.AND P0, PT, R144, 0x4, PT ;  /* 0x000000049000780c */ /* 0x000fe20003f06270 */
[----:B------:R-:W0:-:S12]  /*8050*/  SHFL.UP PT, R82, R85, 0x4, RZ ;  /* 0x0480000055527989 */ /* 0x000e1800000e00ff */
[C---:B0-----:R-:W-:Y:S02]  /*8060*/  @P0 FFMA.FTZ R85, R156.reuse, R82, R85 ;  /* 0x000000529c550223 */ /* 0x041fe40000010055 */
[----:B------:R-:W0:Y:S02]  /*8070*/  SHFL.UP PT, R82, R156, 0x4, RZ ;  /* 0x048000009c527989 */ /* 0x000e2400000e00ff */
[----:B0-----:R-:W-:Y:S01]  /*8080*/  @P0 FMUL.FTZ R156, R156, R82 ;  /* 0x000000529c9c0220 */ /* 0x001fe20000410000 */
[----:B------:R-:W-:Y:S01]  /*8090*/  ISETP.GE.AND P0, PT, R144, 0x8, PT ;  /* 0x000000089000780c */ /* 0x000fe20003f06270 */
[----:B------:R-:W0:-:S12]  /*80a0*/  SHFL.UP PT, R82, R85, 0x8, RZ ;  /* 0x0500000055527989 */ /* 0x000e1800000e00ff */
[C---:B0-----:R-:W-:Y:S02]  /*80b0*/  @P0 FFMA.FTZ R85, R156.reuse, R82, R85 ;  /* 0x000000529c550223 */ /* 0x041fe40000010055 */
[----:B------:R-:W0:Y:S02]  /*80c0*/  SHFL.UP PT, R82, R156, 0x8, RZ ;  /* 0x050000009c527989 */ /* 0x000e2400000e00ff */
[----:B0-----:R-:W-:Y:S02]  /*80d0*/  @P0 FMUL.FTZ R156, R156, R82 ;  /* 0x000000529c9c0220 */ /* 0x001fe40000410000 */
[----:B------:R0:W2:Y:S04]  /*80e0*/  SHFL.UP PT, R82, R85, 0x10, RZ ;  /* 0x0600000055527989 */ /* 0x0000a800000e00ff */
[----:B------:R0:W3:Y:S02]  /*80f0*/  SHFL.UP PT, R159, R156, 0x10, RZ ;  /* 0x060000009c9f7989 */ /* 0x0000e400000e00ff */
.L_x_213:
[----:B------:R-:W-:-:S13]  /*8100*/  ISETP.GE.AND P0, PT, R144, 0x10, PT ;  /* 0x000000109000780c */ /* 0x000fda0003f06270 */
[-C--:B0-2---:R-:W-:Y:S02]  /*8110*/  @P0 FFMA.FTZ R85, R82, R156.reuse, R85 ;  /* 0x0000009c52550223 */ /* 0x085fe40000010055 */
[----:B---3--:R-:W-:Y:S01]  /*8120*/  @P0 FMUL.FTZ R156, R159, R156 ;  /* 0x0000009c9f9c0220 */ /* 0x008fe20000410000 */
[----:B------:R-:W-:Y:S05]  /*8130*/  BRA.CONV ~URZ, `(.L_x_190) ;  /* 0x000000437f007947 */ /* 0x000fea000b800000 */
[----:B------:R-:W-:Y:S01]  /*8140*/  MOV R82, R156 ;  /* 0x0000009c00527202 */ /* 0x000fe20000000f00 */
[----:B------:R-:W-:Y:S01]  /*8150*/  IMAD.MOV.U32 R84, RZ, RZ, 0x1f ;  /* 0x0000001fff547424 */ /* 0x000fe200078e00ff */
[----:B------:R-:W-:Y:S02]  /*8160*/  MOV R83, 0x8180 ;  /* 0x0000818000537802 */ /* 0x000fe40000000f00 */
[----:B-1----:R-:W-:Y:S05]  /*8170*/  CALL.REL.NOINC `($__internal_10_$__cuda_sm70_shflsync_idx_p) ;  /* 0x0000511000007944 */ /* 0x002fea0003c00000 */
.L_x_190:
[----:B------:R-:W-:Y:S05]  /*8180*/  BRA.CONV ~URZ, `(.L_x_191) ;  /* 0x000000437f007947 */ /* 0x000fea000b800000 */
[----:B-1----:R-:W-:Y:S01]  /*8190*/  HFMA2.MMA R84, -RZ, RZ, 0, 1.847743988037109375e-06 ;  /* 0x0000001fff547435 */ /* 0x002fe200000001ff */
[----:B------:R-:W-:Y:S02]  /*81a0*/  MOV R82, R85 ;  /* 0x0000005500527202 */ /* 0x000fe40000000f00 */
[----:B------:R-:W-:-:S03]  /*81b0*/  MOV R83, 0x81d0 ;  /* 0x000081d000537802 */ /* 0x000fc60000000f00 */
[----:B0-2---:R-:W-:Y:S05]  /*81c0*/  CALL.REL.NOINC `($__internal_10_$__cuda_sm70_shflsync_idx_p) ;  /* 0x000050c000007944 */ /* 0x005fea0003c00000 */
.L_x_191:
[----:B------:R-:W-:Y:S05]  /*81d0*/  BRA.DIV ~URZ, `(.L_x_192) ;  /* 0x000049127f007947 */ /* 0x000fea000b800000 */
[----:B------:R-:W3:Y:S04]  /*81e0*/  SHFL.IDX PT, R80, R80, RZ, 0x1f ;  /* 0x00001fff50507589 */ /* 0x000ee800000e0000 */
[----:B------:R-:W4:Y:S04]  /*81f0*/  SHFL.IDX PT, R81, R81, RZ, 0x1f ;  /* 0x00001fff51517589 */ /* 0x000f2800000e0000 */
[----:B------:R-:W2:Y:S04]  /*8200*/  SHFL.UP PT, R156, R156, 0x1, RZ ;  /* 0x042000009c9c7989 */ /* 0x000ea800000e00ff */
[----:B------:R-:W1:Y:S02]  /*8210*/  SHFL.UP PT, R85, R85, 0x1, RZ ;  /* 0x0420000055557989 */ /* 0x000e6400000e00ff */
.L_x_214:
        /* <DEDUP_REMOVED lines=15> */
.L_x_187:
[----:B0-----:R-:W-:Y:S05]  /*8310*/  BSYNC B0 ;  /* 0x0000000000007941 */ /* 0x001fea0003800000 */
.L_x_186:
[----:B------:R-:W-:Y:S01]  /*8320*/  WARPSYNC 0xffffffff ;  /* 0xffffffff00007948 */ /* 0x000fe20003800000 */
[----:B------:R-:W-:Y:S01]  /*8330*/  BAR.SYNC.DEFER_BLOCKING 0x0 ;  /* 0x0000000000007b1d */ /* 0x000fe20000010000 */
[----:B-12---:R-:W-:Y:S02]  /*8340*/  FMUL.FTZ R82, R40, R95 ;  /* 0x0000005f28527220 */ /* 0x006fe40000410000 */
[----:B------:R-:W-:Y:S02]  /*8350*/  IMAD.U32 R84, RZ, RZ, UR7 ;  /* 0x00000007ff547e24 */ /* 0x000fe4000f8e00ff */
        /* <DEDUP_REMOVED lines=23> */
[----:B------:R-:W-:-:S02]  /*84d0*/  FFMA.FTZ R141, R93, R137, R87 ;  /* 0x000000895d8d7223 */ /* 0x000fc40000010057 */
[C---:B------:R-:W-:Y:S02]  /*84e0*/  FMUL.FTZ R80, R88.reuse, R81 ;  /* 0x0000005158507220 */ /* 0x040fe40000410000 */
[----:B------:R-:W-:Y:S02]  /*84f0*/  FFMA.FTZ R82, R88, R83, R102 ;  /* 0x0000005358527223 */ /* 0x000fe40000010066 */
[----:B------:R-:W-:Y:S02]  /*8500*/  FFMA.FTZ R121, R92, R141, R121 ;  /* 0x0000008d5c797223 */ /* 0x000fe40000010079 */
[C---:B------:R-:W-:Y:S02]  /*8510*/  FMUL.FTZ R81, R89.reuse, R80 ;  /* 0x0000005059517220 */ /* 0x040fe40000410000 */
[----:B------:R-:W-:Y:S02]  /*8520*/  FFMA.FTZ R83, R89, R82, R101 ;  /* 0x0000005259537223 */ /* 0x000fe40000010065 */
[----:B------:R-:W-:-:S02]  /*8530*/  FFMA.FTZ R122, R91, R121, R122 ;  /* 0x000000795b7a7223 */ /* 0x000fc4000001007a */
[C---:B------:R-:W-:Y:S02]  /*8540*/  FMUL.FTZ R80, R90.reuse, R81 ;  /* 0x000000515a507220 */ /* 0x040fe40000410000 */
[C---:B------:R-:W-:Y:S02]  /*8550*/  FFMA.FTZ R82, R90.reuse, R83, R100 ;  /* 0x000000535a527223 */ /* 0x040fe40000010064 */
[----:B------:R-:W-:Y:S02]  /*8560*/  FFMA.FTZ R123, R90, R122, R123 ;  /* 0x0000007a5a7b7223 */ /* 0x000fe4000001007b */
[C---:B------:R-:W-:Y:S02]  /*8570*/  FMUL.FTZ R81, R91.reuse, R80 ;  /* 0x000000505b517220 */ /* 0x040fe40000410000 */
[----:B------:R-:W-:Y:S02]  /*8580*/  FFMA.FTZ R83, R91, R82, R99 ;  /* 0x000000525b537223 */ /* 0x000fe40000010063 */
[----:B------:R-:W-:-:S02]  /*8590*/  FFMA.FTZ R124, R89, R123, R124 ;  /* 0x0000007b597c7223 */ /* 0x000fc4000001007c */
[C---:B------:R-:W-:Y:S02]  /*85a0*/  FMUL.FTZ R80, R92.reuse, R81 ;  /* 0x000000515c507220 */ /* 0x040fe40000410000 */
[----:B------:R-:W-:Y:S02]  /*85b0*/  FFMA.FTZ R82, R92, R83, R98 ;  /* 0x000000535c527223 */ /* 0x000fe40000010062 */
[----:B------:R-:W-:Y:S02]  /*85c0*/  FFMA.FTZ R125, R88, R124, R125 ;  /* 0x0000007c587d7223 */ /* 0x000fe4000001007d */
[C---:B------:R-:W-:Y:S01]  /*85d0*/  FMUL.FTZ R81, R93.reuse, R80 ;  /* 0x000000505d517220 */ /* 0x040fe20000410000 */
[----:B------:R-:W-:Y:S01]  /*85e0*/  MOV R80, 0x3f800000 ;  /* 0x3f80000000507802 */ /* 0x000fe20000000f00 */
[----:B------:R-:W-:Y:S02]  /*85f0*/  FFMA.FTZ R83, R93, R82, R97 ;  /* 0x000000525d537223 */ /* 0x000fe40000010061 */
[----:B------:R-:W-:-:S02]  /*8600*/  FFMA.FTZ R126, R79, R125, R126 ;  /* 0x0000007d4f7e7223 */ /* 0x000fc4000001007e */
[----:B------:R-:W-:Y:S01]  /*8610*/  FMUL.FTZ R82, R94, R81 ;  /* 0x000000515e527220 */ /* 0x000fe20000410000 */
[----:B------:R-:W-:Y:S01]  /*8620*/  HFMA2.MMA R81, -RZ, RZ, 0, 0 ;  /* 0x00000000ff517435 */ /* 0x000fe200000001ff */
[----:B------:R-:W-:Y:S02]  /*8630*/  FFMA.FTZ R127, R78, R126, R127 ;  /* 0x0000007e4e7f7223 */ /* 0x000fe4000001007f */
        /* <DEDUP_REMOVED lines=30> */
.L_x_215:
        /* <DEDUP_REMOVED lines=26> */
.L_x_216:
[C---:B--23--:R-:W-:Y:S01]  /*89c0*/  ISETP.NE.AND P0, PT, R142.reuse, 0x1f, PT ;  /* 0x0000001f8e00780c */ /* 0x04cfe20003f05270 */
        /* <DEDUP_REMOVED lines=19> */
.L_x_194:
[----:B0-----:R-:W-:Y:S05]  /*8b00*/  BSYNC B0 ;  /* 0x0000000000007941 */ /* 0x001fea0003800000 */
.L_x_193:
[----:B------:R-:W-:Y:S01]  /*8b10*/  WARPSYNC 0xffffffff ;  /* 0xffffffff00007948 */ /* 0x000fe20003800000 */
[----:B------:R-:W-:Y:S01]  /*8b20*/  BAR.SYNC.DEFER_BLOCKING 0x0 ;  /* 0x0000000000007b1d */ /* 0x000fe20000010000 */
[----:B------:R-:W-:Y:S01]  /*8b30*/  FFMA.FTZ R82, R35, R134, RZ ;  /* 0x0000008623527223 */ /* 0x000fe200000100ff */
[----:B-1----:R-:W-:Y:S02]  /*8b40*/  MOV R84, UR7 ;  /* 0x0000000700547c02 */ /* 0x002fe40008000f00 */
[----:B------:R-:W-:Y:S01]  /*8b50*/  PRMT R86, RZ, 0x5410, R65 ;  /* 0x00005410ff567816 */ /* 0x000fe20000000041 */
[----:B------:R-:W-:Y:S01]  /*8b60*/  FFMA.FTZ R82, R34, R137, R82 ;  /* 0x0000008922527223 */ /* 0x000fe20000010052 */
[C---:B------:R-:W-:Y:S01]  /*8b70*/  ISETP.GT.AND P0, PT, R144.reuse, 0x1e, PT ;  /* 0x0000001e9000780c */ /* 0x040fe20003f04270 */
[----:B------:R-:W-:Y:S01]  /*8b80*/  BSSY B0, `(.L_x_197) ;  /* 0x00000e0000007945 */ /* 0x000fe20003800000 */
[----:B------:R-:W-:Y:S01]  /*8b90*/  ISETP.GT.AND P2, PT, R144, 0x1d, PT ;  /* 0x0000001d9000780c */ /* 0x000fe20003f44270 */
[----:B------:R-:W-:-:S04]  /*8ba0*/  FFMA.FTZ R82, R33, R141, R82 ;  /* 0x0000008d21527223 */ /* 0x000fc80000010052 */
[----:B------:R-:W-:Y:S02]  /*8bb0*/  FFMA.FTZ R83, R32, R121, R82 ;  /* 0x0000007920537223 */ /* 0x000fe40000010052 */
[----:B------:R-:W-:Y:S02]  /*8bc0*/  FFMA.FTZ R82, R86, -R49, R124 ;  /* 0x8000003156527223 */ /* 0x000fe4000001007c */
[----:B------:R-:W-:-:S04]  /*8bd0*/  FFMA.FTZ R83, R31, R122, R83 ;  /* 0x0000007a1f537223 */ /* 0x000fc80000010053 */
[----:B------:R-:W-:Y:S01]  /*8be0*/  FFMA.FTZ R83, R30, R123, R83 ;  /* 0x0000007b1e537223 */ /* 0x000fe20000010053 */
[----:B------:R-:W0:Y:S03]  /*8bf0*/  LDS R140, [R140.X8+0x15e4] ;  /* 0x0015e4008c8c7984 */ /* 0x000e260000008800 */
[----:B------:R-:W-:Y:S01]  /*8c00*/  FFMA.FTZ R124, R29, R124, R83 ;  /* 0x0000007c1d7c7223 */ /* 0x000fe20000010053 */
[----:B------:R1:W-:Y:S02]  /*8c10*/  @!P1 STS.64 [R84.X8+0x24e0], R80 ;  /* 0x0024e05054009388 */ /* 0x0003e40000008a00 */
[----:B-1----:R-:W-:Y:S02]  /*8c20*/  PRMT R80, RZ, 0x5410, R71 ;  /* 0x00005410ff507816 */ /* 0x002fe40000000047 */
[----:B------:R-:W-:-:S03]  /*8c30*/  PRMT R84, RZ, 0x5410, R70 ;  /* 0x00005410ff547816 */ /* 0x000fc60000000046 */
[----:B------:R-:W-:Y:S02]  /*8c40*/  FFMA.FTZ R83, R80, -R55, R134 ;  /* 0x8000003750537223 */ /* 0x000fe40000010086 */
[----:B0-----:R-:W-:-:S04]  /*8c50*/  FFMA.FTZ R95, R140, R95, R111 ;  /* 0x0000005f8c5f7223 */ /* 0x001fc8000001006f */
[----:B------:R-:W-:Y:S02]  /*8c60*/  FFMA.FTZ R40, R40, R95, R110 ;  /* 0x0000005f28287223 */ /* 0x000fe4000001006e */
[----:B------:R-:W-:Y:S02]  /*8c70*/  FMUL.FTZ R134, R95, UR40 ;  /* 0x000000285f867c20 */ /* 0x000fe40008410000 */
[----:B------:R-:W-:-:S04]  /*8c80*/  FFMA.FTZ R41, R41, R40, R109 ;  /* 0x0000002829297223 */ /* 0x000fc8000001006d */
[----:B------:R-:W-:-:S04]  /*8c90*/  FFMA.FTZ R42, R42, R41, R108 ;  /* 0x000000292a2a7223 */ /* 0x000fc8000001006c */
[----:B------:R-:W-:Y:S01]  /*8ca0*/  FFMA.FTZ R43, R43, R42, R107 ;  /* 0x0000002a2b2b7223 */ /* 0x000fe2000001006b */
[----:B------:R-:W-:-:S03]  /*8cb0*/  PRMT R107, RZ, 0x5410, R63 ;  /* 0x00005410ff6b7816 */ /* 0x000fc6000000003f */
[----:B------:R-:W-:Y:S01]  /*8cc0*/  FFMA.FTZ R76, R76, R43, R106 ;  /* 0x0000002b4c4c7223 */ /* 0x000fe2000001006a */
[----:B------:R-:W-:-:S03]  /*8cd0*/  PRMT R106, RZ, 0x5410, R66 ;  /* 0x00005410ff6a7816 */ /* 0x000fc60000000042 */
[----:B------:R-:W-:Y:S02]  /*8ce0*/  FFMA.FTZ R77, R77, R76, R105 ;  /* 0x0000004c4d4d7223 */ /* 0x000fe40000010069 */
[----:B------:R-:W-:Y:S02]  /*8cf0*/  FFMA.FTZ R123, R106, -R50, R123 ;  /* 0x800000326a7b7223 */ /* 0x000fe4000001007b */
[----:B------:R-:W-:Y:S02]  /*8d00*/  FFMA.FTZ R78, R78, R77, R104 ;  /* 0x0000004d4e4e7223 */ /* 0x000fe40000010068 */
[----:B------:R-:W-:Y:S02]  /*8d10*/  FMUL.FTZ R111, R76, UR40 ;  /* 0x000000284c6f7c20 */ /* 0x000fe40008410000 */
[----:B------:R-:W-:Y:S02]  /*8d20*/  FFMA.FTZ R79, R79, R78, R103 ;  /* 0x0000004e4f4f7223 */ /* 0x000fe40000010067 */
[----:B------:R-:W-:-:S02]  /*8d30*/  FFMA.FTZ R103, R28, R125, R124 ;  /* 0x0000007d1c677223 */ /* 0x000fc4000001007c */
[----:B------:R-:W-:Y:S01]  /*8d40*/  FFMA.FTZ R88, R88, R79, R102 ;  /* 0x0000004f58587223 */ /* 0x000fe20000010066 */
[----:B------:R-:W-:Y:S01]  /*8d50*/  PRMT R102, RZ, 0x5410, R68 ;  /* 0x00005410ff667816 */ /* 0x000fe20000000044 */
[----:B------:R-:W-:Y:S02]  /*8d60*/  FFMA.FTZ R103, R27, R126, R103 ;  /* 0x0000007e1b677223 */ /* 0x000fe40000010067 */
[----:B------:R-:W-:Y:S02]  /*8d70*/  FFMA.FTZ R89, R89, R88, R101 ;  /* 0x0000005859597223 */ /* 0x000fe40000010065 */
[----:B------:R-:W-:Y:S02]  /*8d80*/  FMUL.FTZ R85, R88, UR40 ;  /* 0x0000002858557c20 */ /* 0x000fe40008410000 */
[----:B------:R-:W-:Y:S02]  /*8d90*/  FFMA.FTZ R90, R90, R89, R100 ;  /* 0x000000595a5a7223 */ /* 0x000fe40000010064 */
[----:B------:R-:W-:-:S02]  /*8da0*/  FMUL.FTZ R85, R82, R85 ;  /* 0x0000005552557220 */ /* 0x000fc40000410000 */
[----:B------:R-:W-:Y:S02]  /*8db0*/  FFMA.FTZ R91, R91, R90, R99 ;  /* 0x0000005a5b5b7223 */ /* 0x000fe40000010063 */
[----:B------:R-:W-:Y:S02]  /*8dc0*/  FFMA.FTZ R86, R86, R88, R85 ;  /* 0x0000005856567223 */ /* 0x000fe40000010055 */
[----:B------:R-:W-:Y:S01]  /*8dd0*/  FFMA.FTZ R92, R92, R91, R98 ;  /* 0x0000005b5c5c7223 */ /* 0x000fe20000010062 */
[----:B------:R-:W-:Y:S01]  /*8de0*/  PRMT R98, RZ, 0x5410, R69 ;  /* 0x00005410ff627816 */ /* 0x000fe20000000045 */
[----:B------:R-:W-:Y:S02]  /*8df0*/  FFMA.FTZ R100, R84, -R54, R137 ;  /* 0x8000003654647223 */ /* 0x000fe40000010089 */
[----:B------:R-:W-:Y:S02]  /*8e00*/  FFMA.FTZ R93, R93, R92, R97 ;  /* 0x0000005c5d5d7223 */ /* 0x000fe40000010061 */
[----:B------:R-:W-:-:S02]  /*8e10*/  FFMA.FTZ R141, R98, -R53, R141 ;  /* 0x80000035628d7223 */ /* 0x000fc4000001008d */
[----:B------:R-:W-:Y:S02]  /*8e20*/  FFMA.FTZ R94, R94, R93, R96 ;  /* 0x0000005d5e5e7223 */ /* 0x000fe40000010060 */
[----:B------:R-:W-:Y:S02]  /*8e30*/  FMUL.FTZ R85, R93, R54 ;  /* 0x000000365d557220 */ /* 0x000fe40000410000 */
[----:B------:R-:W-:Y:S02]  /*8e40*/  FMUL.FTZ R96, R94, R55 ;  /* 0x000000375e607220 */ /* 0x000fe40000410000 */
[----:B------:R-:W-:Y:S02]  /*8e50*/  FMUL.FTZ R81, R92, R53 ;  /* 0x000000355c517220 */ /* 0x000fe40000410000 */
[----:B------:R-:W-:Y:S02]  /*8e60*/  FFMA.FTZ R87, R96, R83, RZ ;  /* 0x0000005360577223 */ /* 0x000fe400000100ff */
[----:B------:R-:W-:-:S02]  /*8e70*/  FFMA.FTZ R121, R102, -R52, R121 ;  /* 0x8000003466797223 */ /* 0x000fc40000010079 */
[----:B------:R-:W-:Y:S01]  /*8e80*/  FFMA.FTZ R104, R85, R100, R87 ;  /* 0x0000006455687223 */ /* 0x000fe20000010057 */
[----:B------:R-:W-:Y:S01]  /*8e90*/  PRMT R87, RZ, 0x5410, R67 ;  /* 0x00005410ff577816 */ /* 0x000fe20000000043 */
[----:B------:R-:W-:Y:S02]  /*8ea0*/  FFMA.FTZ R126, R107, -R47, R126 ;  /* 0x8000002f6b7e7223 */ /* 0x000fe4000001007e */
[----:B------:R-:W-:Y:S02]  /*8eb0*/  FFMA.FTZ R97, R81, R141, R104 ;  /* 0x0000008d51617223 */ /* 0x000fe40000010068 */
[----:B------:R-:W-:Y:S02]  /*8ec0*/  FMUL.FTZ R104, R91, R52 ;  /* 0x000000345b687220 */ /* 0x000fe40000410000 */
[----:B------:R-:W-:Y:S02]  /*8ed0*/  FFMA.FTZ R122, R87, -R51, R122 ;  /* 0x80000033577a7223 */ /* 0x000fe4000001007a */
[----:B------:R-:W-:-:S02]  /*8ee0*/  FFMA.FTZ R99, R104, R121, R97 ;  /* 0x0000007968637223 */ /* 0x000fc40000010061 */
[----:B------:R-:W-:Y:S02]  /*8ef0*/  FMUL.FTZ R97, R90, R51 ;  /* 0x000000335a617220 */ /* 0x000fe40000410000 */
[----:B------:R-:W-:Y:S02]  /*8f00*/  FMUL.FTZ R108, R89, R50 ;  /* 0x00000032596c7220 */ /* 0x000fe40000410000 */
[----:B------:R-:W-:Y:S02]  /*8f10*/  FFMA.FTZ R101, R97, R122, R99 ;  /* 0x0000007a61657223 */ /* 0x000fe40000010063 */
[----:B------:R-:W-:Y:S02]  /*8f20*/  FMUL.FTZ R99, R78, UR40 ;  /* 0x000000284e637c20 */ /* 0x000fe40008410000 */
[----:B------:R-:W-:Y:S02]  /*8f30*/  FFMA.FTZ R101, R108, R123, R101 ;  /* 0x0000007b6c657223 */ /* 0x000fe40000010065 */
[----:B------:R-:W-:-:S02]  /*8f40*/  FMUL.FTZ R105, R126, R99 ;  /* 0x000000637e697220 */ /* 0x000fc40000410000 */
[----:B------:R-:W-:Y:S02]  /*8f50*/  FMUL.FTZ R99, R88, R49 ;  /* 0x0000003158637220 */ /* 0x000fe40000410000 */
[----:B------:R-:W-:Y:S02]  /*8f60*/  FMUL.FTZ R110, R79, R48 ;  /* 0x000000304f6e7220 */ /* 0x000fe40000410000 */
[----:B------:R-:W-:Y:S01]  /*8f70*/  FFMA.FTZ R101, R99, R82, R101 ;  /* 0x0000005263657223 */ /* 0x000fe20000010065 */
[----:B------:R-:W-:Y:S01]  /*8f80*/  PRMT R82, RZ, 0x5410, R64 ;  /* 0x00005410ff527816 */ /* 0x000fe20000000040 */
[----:B------:R-:W-:Y:S02]  /*8f90*/  FFMA.FTZ R88, R107, R78, R105 ;  /* 0x0000004e6b587223 */ /* 0x000fe40000010069 */
[----:B------:R-:W-:Y:S02]  /*8fa0*/  FADD.FTZ R117, R110, R117 ;  /* 0x000000756e757221 */ /* 0x000fe40000010000 */
[----:B------:R-:W-:-:S02]  /*8fb0*/  FFMA.FTZ R125, R82, -R48, R125 ;  /* 0x80000030527d7223 */ /* 0x000fc4000001007d */
[----:B------:R-:W-:Y:S01]  /*8fc0*/  FFMA.FTZ R109, R26, R127, R103 ;  /* 0x0000007f1a6d7223 */ /* 0x000fe20000010067 */
[----:B------:R-:W-:Y:S01]  /*8fd0*/  PRMT R103, RZ, 0x5410, R62 ;  /* 0x00005410ff677816 */ /* 0x000fe2000000003e */
[----:B------:R-:W-:Y:S02]  /*8fe0*/  FFMA.FTZ R107, R110, R125, R101 ;  /* 0x0000007d6e6b7223 */ /* 0x000fe40000010065 */
[----:B------:R-:W-:Y:S02]  /*8ff0*/  FMUL.FTZ R110, R79, UR40 ;  /* 0x000000284f6e7c20 */ /* 0x000fe40008410000 */
[----:B------:R-:W-:Y:S02]  /*9000*/  FFMA.FTZ R127, R103, -R46, R127 ;  /* 0x8000002e677f7223 */ /* 0x000fe4000001007f */
[----:B------:R-:W-:Y:S02]  /*9010*/  FMUL.FTZ R101, R125, R110 ;  /* 0x0000006e7d657220 */ /* 0x000fe40000410000 */
[----:B------:R-:W-:-:S02]  /*9020*/  FMUL.FTZ R110, R77, UR40 ;  /* 0x000000284d6e7c20 */ /* 0x000fc40008410000 */
[----:B------:R-:W-:Y:S01]  /*9030*/  FMUL.FTZ R105, R78, R47 ;  /* 0x0000002f4e697220 */ /* 0x000fe20000410000 */
[----:B------:R-:W-:Y:S01]  /*9040*/  PRMT R78, RZ, 0x5410, R61 ;  /* 0x00005410ff4e7816 */ /* 0x000fe2000000003d */
[----:B------:R-:W-:Y:S02]  /*9050*/  FMUL.FTZ R110, R127, R110 ;  /* 0x0000006e7f6e7220 */ /* 0x000fe40000410000 */
[----:B------:R-:W-:Y:S02]  /*9060*/  FFMA.FTZ R107, R105, R126, R107 ;  /* 0x0000007e696b7223 */ /* 0x000fe4000001006b */
[----:B------:R-:W-:Y:S02]  /*9070*/  FFMA.FTZ R103, R103, R77, R110 ;  /* 0x0000004d67677223 */ /* 0x000fe4000001006e */
[----:B------:R-:W-:Y:S02]  /*9080*/  FMUL.FTZ R110, R77, R46 ;  /* 0x0000002e4d6e7220 */ /* 0x000fe40000410000 */
[----:B------:R-:W-:-:S02]  /*9090*/  FFMA.FTZ R109, R25, R128, R109 ;  /* 0x00000080196d7223 */ /* 0x000fc4000001006d */
[----:B------:R-:W-:Y:S01]  /*90a0*/  FFMA.FTZ R127, R110, R127, R107 ;  /* 0x0000007f6e7f7223 */ /* 0x000fe2000001006b */
[----:B------:R-:W-:Y:S01]  /*90b0*/  PRMT R107, RZ, 0x5410, R60 ;  /* 0x00005410ff6b7816 */ /* 0x000fe2000000003c */
[----:B------:R-:W-:Y:S02]  /*90c0*/  FFMA.FTZ R109, R24, R129, R109 ;  /* 0x00000081186d7223 */ /* 0x000fe4000001006d */
[----:B------:R-:W-:Y:S02]  /*90d0*/  FMUL.FTZ R124, R43, UR40 ;  /* 0x000000282b7c7c20 */ /* 0x000fe40008410000 */
[----:B------:R-:W-:Y:S02]  /*90e0*/  FFMA.FTZ R129, R107, -R44, R129 ;  /* 0x8000002c6b817223 */ /* 0x000fe40000010081 */
[----:B------:R-:W-:Y:S02]  /*90f0*/  FFMA.FTZ R128, R78, -R45, R128 ;  /* 0x8000002d4e807223 */ /* 0x000fe40000010080 */
[----:B------:R-:W-:-:S02]  /*9100*/  FMUL.FTZ R124, R129, R124 ;  /* 0x0000007c817c7220 */ /* 0x000fc40000410000 */
[----:B------:R-:W-:Y:S02]  /*9110*/  FMUL.FTZ R111, R128, R111 ;  /* 0x0000006f806f7220 */ /* 0x000fe40000410000 */
[----:B------:R-:W-:Y:S01]  /*9120*/  FFMA.FTZ R107, R107, R43, R124 ;  /* 0x0000002b6b6b7223 */ /* 0x000fe2000001007c */
[----:B------:R-:W-:Y:S01]  /*9130*/  PRMT R124, RZ, 0x5410, R59 ;  /* 0x00005410ff7c7816 */ /* 0x000fe2000000003b */
[----:B------:R-:W-:Y:S02]  /*9140*/  FFMA.FTZ R78, R78, R76, R111 ;  /* 0x0000004c4e4e7223 */ /* 0x000fe4000001006f */
[----:B------:R-:W-:Y:S02]  /*9150*/  FFMA.FTZ R109, R23, R130, R109 ;  /* 0x00000082176d7223 */ /* 0x000fe4000001006d */
[----:B------:R-:W-:Y:S02]  /*9160*/  FFMA.FTZ R130, R124, -R39, R130 ;  /* 0x800000277c827223 */ /* 0x000fe40000010082 */
[----:B------:R-:W-:-:S02]  /*9170*/  FMUL.FTZ R111, R42, UR40 ;  /* 0x000000282a6f7c20 */ /* 0x000fc40008410000 */
[----:B------:R-:W-:Y:S02]  /*9180*/  FMUL.FTZ R77, R76, R45 ;  /* 0x0000002d4c4d7220 */ /* 0x000fe40000410000 */
[----:B------:R-:W-:Y:S02]  /*9190*/  FMUL.FTZ R111, R130, R111 ;  /* 0x0000006f826f7220 */ /* 0x000fe40000410000 */
[----:B------:R-:W-:Y:S01]  /*91a0*/  FMUL.FTZ R76, R43, R44 ;  /* 0x0000002c2b4c7220 */ /* 0x000fe20000410000 */
[----:B------:R-:W-:Y:S01]  /*91b0*/  PRMT R43, RZ, 0x5410, R58 ;  /* 0x00005410ff2b7816 */ /* 0x000fe2000000003a */
[----:B------:R-:W-:Y:S02]  /*91c0*/  FFMA.FTZ R124, R124, R42, R111 ;  /* 0x0000002a7c7c7223 */ /* 0x000fe4000001006f */
[----:B------:R-:W-:Y:S02]  /*91d0*/  FFMA.FTZ R111, R22, R131, R109 ;  /* 0x00000083166f7223 */ /* 0x000fe4000001006d */
[----:B------:R-:W-:-:S02]  /*91e0*/  FFMA.FTZ R131, R43, -R38, R131 ;  /* 0x800000262b837223 */ /* 0x000fc40000010083 */
[----:B------:R-:W-:Y:S02]  /*91f0*/  FMUL.FTZ R126, R41, UR40 ;  /* 0x00000028297e7c20 */ /* 0x000fe40008410000 */
[----:B------:R-:W-:Y:S02]  /*9200*/  FMUL.FTZ R109, R42, R39 ;  /* 0x000000272a6d7220 */ /* 0x000fe40000410000 */
[----:B------:R-:W-:Y:S02]  /*9210*/  FMUL.FTZ R126, R131, R126 ;  /* 0x0000007e837e7220 */ /* 0x000fe40000410000 */
[----:B------:R-:W-:Y:S02]  /*9220*/  FFMA.FTZ R42, R21, R132, R111 ;  /* 0x00000084152a7223 */ /* 0x000fe4000001006f */
[----:B------:R-:W-:Y:S01]  /*9230*/  FFMA.FTZ R43, R43, R41, R126 ;  /* 0x000000292b2b7223 */ /* 0x000fe2000001007e */
[----:B------:R-:W-:Y:S01]  /*9240*/  PRMT R126, RZ, 0x5410, R57 ;  /* 0x00005410ff7e7816 */ /* 0x000fe20000000039 */
[----:B------:R-:W-:-:S02]  /*9250*/  FFMA.FTZ R127, R77, R128, R127 ;  /* 0x000000804d7f7223 */ /* 0x000fc4000001007f */
[----:B------:R-:W-:Y:S02]  /*9260*/  FFMA.FTZ R42, R20, R133, R42 ;  /* 0x00000085142a7223 */ /* 0x000fe4000001002a */
[----:B------:R-:W-:Y:S02]  /*9270*/  FFMA.FTZ R132, R126, -R37, R132 ;  /* 0x800000257e847223 */ /* 0x000fe40000010084 */
[----:B------:R-:W-:Y:S02]  /*9280*/  FMUL.FTZ R111, R40, UR40 ;  /* 0x00000028286f7c20 */ /* 0x000fe40008410000 */
[----:B------:R-:W-:Y:S02]  /*9290*/  FFMA.FTZ R127, R76, R129, R127 ;  /* 0x000000814c7f7223 */ /* 0x000fe4000001007f */
[----:B------:R-:W-:Y:S02]  /*92a0*/  FMUL.FTZ R128, R41, R38 ;  /* 0x0000002629807220 */ /* 0x000fe40000410000 */
[----:B------:R-:W0:Y:S01]  /*92b0*/  SHFL.DOWN PT, R41, R42, 0x1, 0x1f ;  /* 0x08201f002a297f89 */ /* 0x000e2200000e0000 */
[----:B------:R-:W-:-:S02]  /*92c0*/  FMUL.FTZ R111, R132, R111 ;  /* 0x0000006f846f7220 */ /* 0x000fc40000410000 */
[----:B------:R-:W-:Y:S02]  /*92d0*/  FFMA.FTZ R130, R109, R130, R127 ;  /* 0x000000826d827223 */ /* 0x000fe4000001007f */
[----:B------:R-:W-:Y:S02]  /*92e0*/  FFMA.FTZ R126, R126, R40, R111 ;  /* 0x000000287e7e7223 */ /* 0x000fe4000001006f */
[----:B------:R-:W-:Y:S02]  /*92f0*/  FFMA.FTZ R130, R128, R131, R130 ;  /* 0x0000008380827223 */ /* 0x000fe40000010082 */
[----:B------:R-:W-:Y:S02]  /*9300*/  FMUL.FTZ R111, R40, R37 ;  /* 0x00000025286f7220 */ /* 0x000fe40000410000 */
[----:B------:R-:W-:Y:S02]  /*9310*/  FADD.FTZ R14, R43, R14 ;  /* 0x0000000e2b0e7221 */ /* 0x000fe40000010000 */
[----:B------:R-:W-:Y:S01]  /*9320*/  FFMA.FTZ R40, R111, R132, R130 ;  /* 0x000000846f287223 */ /* 0x000fe20000010082 */
[----:B------:R-:W-:Y:S01]  /*9330*/  PRMT R132, RZ, 0x5410, R56 ;  /* 0x00005410ff847816 */ /* 0x000fe20000000038 */
[----:B------:R-:W-:-:S02]  /*9340*/  FMUL.FTZ R130, R95, R36 ;  /* 0x000000245f827220 */ /* 0x000fc40000410000 */
[----:B------:R-:W-:Y:S02]  /*9350*/  FADD.FTZ R113, R76, R113 ;  /* 0x000000714c717221 */ /* 0x000fe40000010000 */
[----:B------:R-:W-:Y:S02]  /*9360*/  FFMA.FTZ R133, R132, -R36, R133 ;  /* 0x8000002484857223 */ /* 0x000fe40000010085 */
[----:B------:R-:W-:Y:S02]  /*9370*/  FMUL.FTZ R76, R89, UR40 ;  /* 0x00000028594c7c20 */ /* 0x000fe40008410000 */
[----:B------:R-:W-:Y:S02]  /*9380*/  FFMA.FTZ R40, R130, R133, R40 ;  /* 0x0000008582287223 */ /* 0x000fe40000010028 */
[----:B0-----:R-:W-:Y:S02]  /*9390*/  @!P0 FADD.FTZ R42, R42, R41 ;  /* 0x000000292a2a8221 */ /* 0x001fe40000010000 */
[----:B------:R-:W-:Y:S01]  /*93a0*/  FMUL.FTZ R76, R123, R76 ;  /* 0x0000004c7b4c7220 */ /* 0x000fe20000410000 */
[----:B------:R-:W0:Y:S01]  /*93b0*/  SHFL.DOWN PT, R41, R40, 0x1, 0x1f ;  /* 0x08201f0028297f89 */ /* 0x000e2200000e0000 */
[----:B------:R-:W-:-:S02]  /*93c0*/  FADD.FTZ R11, R78, R11 ;  /* 0x0000000b4e0b7221 */ /* 0x000fc40000010000 */
[----:B------:R-:W-:Y:S01]  /*93d0*/  FFMA.FTZ R89, R106, R89, R76 ;  /* 0x000000596a597223 */ /* 0x000fe2000001004c */
[----:B------:R-:W1:Y:S01]  /*93e0*/  SHFL.DOWN PT, R125, R42, 0x2, 0x1f ;  /* 0x08401f002a7d7f89 */ /* 0x000e6200000e0000 */
[----:B------:R-:W-:Y:S02]  /*93f0*/  FMUL.FTZ R78, R91, UR40 ;  /* 0x000000285b4e7c20 */ /* 0x000fe40008410000 */
[----:B------:R-:W-:Y:S02]  /*9400*/  FADD.FTZ R114, R77, R114 ;  /* 0x000000724d727221 */ /* 0x000fe40000010000 */
[----:B------:R-:W-:Y:S02]  /*9410*/  FMUL.FTZ R134, R133, R134 ;  /* 0x0000008685867220 */ /* 0x000fe40000410000 */
[----:B------:R-:W-:Y:S02]  /*9420*/  FMUL.FTZ R78, R121, R78 ;  /* 0x0000004e794e7220 */ /* 0x000fe40000410000 */
[----:B------:R-:W-:-:S02]  /*9430*/  FFMA.FTZ R95, R132, R95, R134 ;  /* 0x0000005f845f7223 */ /* 0x000fc40000010086 */
[----:B------:R-:W-:Y:S02]  /*9440*/  FFMA.FTZ R101, R82, R79, R101 ;  /* 0x0000004f52657223 */ /* 0x000fe40000010065 */
[----:B------:R-:W-:Y:S02]  /*9450*/  FFMA.FTZ R91, R102, R91, R78 ;  /* 0x0000005b665b7223 */ /* 0x000fe4000001004e */
[----:B------:R-:W-:Y:S02]  /*9460*/  FADD.FTZ R17, R130, R17 ;  /* 0x0000001182117221 */ /* 0x000fe40000010000 */
[----:B------:R-:W-:Y:S02]  /*9470*/  FADD.FTZ R18, R111, R18 ;  /* 0x000000126f127221 */ /* 0x000fe40000010000 */
[----:B------:R-:W-:Y:S02]  /*9480*/  FADD.FTZ R19, R128, R19 ;  /* 0x0000001380137221 */ /* 0x000fe40000010000 */
[----:B0-----:R-:W-:Y:S01]  /*9490*/  @!P0 FADD.FTZ R40, R40, R41 ;  /* 0x0000002928288221 */ /* 0x001fe20000010000 */
[----:B------:R-:W-:Y:S01]  /*94a0*/  ISETP.GT.AND P0, PT, R144, 0x1b, PT ;  /* 0x0000001b9000780c */ /* 0x000fe20003f04270 */
[----:B------:R-:W-:-:S02]  /*94b0*/  FADD.FTZ R16, R95, R16 ;  /* 0x000000105f107221 */ /* 0x000fc40000010000 */
[----:B-1----:R-:W-:Y:S01]  /*94c0*/  @!P2 FADD.FTZ R42, R42, R125 ;  /* 0x0000007d2a2aa221 */ /* 0x002fe20000010000 */
[----:B------:R-:W0:Y:S01]  /*94d0*/  SHFL.DOWN PT, R41, R40, 0x2, 0x1f ;  /* 0x08401f0028297f89 */ /* 0x000e2200000e0000 */
[----:B------:R-:W-:Y:S02]  /*94e0*/  FADD.FTZ R112, R109, R112 ;  /* 0x000000706d707221 */ /* 0x000fe40000010000 */
[----:B------:R-:W-:Y:S01]  /*94f0*/  FADD.FTZ R15, R126, R15 ;  /* 0x0000000f7e0f7221 */ /* 0x000fe20000010000 */
        /* <DEDUP_REMOVED lines=33> */
[----:B------:R-:W-:-:S03]  /*9710*/  FMUL.FTZ R41, R122, R41 ;  /* 0x000000297a297220 */ /* 0x000fc60000410000 */
[----:B------:R-:W-:Y:S01]  /*9720*/  MOV R77, R42 ;  /* 0x0000002a004d7202 */ /* 0x000fe20000000f00 */
[----:B------:R-:W-:Y:S02]  /*9730*/  FFMA.FTZ R90, R87, R90, R41 ;  /* 0x0000005a575a7223 */ /* 0x000fe40000010029 */
[----:B------:R-:W-:Y:S02]  /*9740*/  FMUL.FTZ R41, R93, UR40 ;  /* 0x000000285d297c20 */ /* 0x000fe40008410000 */
[----:B------:R-:W-:Y:S02]  /*9750*/  FADD.FTZ R5, R90, R5 ;  /* 0x000000055a057221 */ /* 0x000fe40000010000 */
[----:B------:R-:W-:-:S04]  /*9760*/  FMUL.FTZ R41, R100, R41 ;  /* 0x0000002964297220 */ /* 0x000fc80000410000 */
[----:B------:R-:W-:-:S04]  /*9770*/  FFMA.FTZ R41, R84, R93, R41 ;  /* 0x0000005d54297223 */ /* 0x000fc80000010029 */
[----:B------:R-:W-:Y:S02]  /*9780*/  FADD.FTZ R2, R41, R2 ;  /* 0x0000000229027221 */ /* 0x000fe40000010000 */
[----:B0-----:R-:W-:-:S04]  /*9790*/  @!P0 FADD.FTZ R40, R40, R43 ;  /* 0x0000002b28288221 */ /* 0x001fc80000010000 */
[----:B------:R-:W-:Y:S02]  /*97a0*/  IMAD.MOV.U32 R76, RZ, RZ, R40 ;  /* 0x000000ffff4c7224 */ /* 0x000fe400078e0028 */
[----:B------:R-:W-:-:S03]  /*97b0*/  FMUL.FTZ R40, R92, UR40 ;  /* 0x000000285c287c20 */ /* 0x000fc60008410000 */
[----:B------:R0:W-:Y:S01]  /*97c0*/  @!P2 STS.64 [R143.X8+0x1098], R76 ;  /* 0x0010984c8f00a388 */ /* 0x0001e20000008a00 */
[----:B------:R-:W-:Y:S02]  /*97d0*/  FMUL.FTZ R141, R141, R40 ;  /* 0x000000288d8d7220 */ /* 0x000fe40000410000 */
        /* <DEDUP_REMOVED lines=26> */
.L_x_198:
[----:B0-----:R-:W-:Y:S05]  /*9980*/  BSYNC B0 ;  /* 0x0000000000007941 */ /* 0x001fea0003800000 */
.L_x_197:
[----:B------:R-:W-:Y:S02]  /*9990*/  UIADD3 UR7, UR7, 0x1, URZ ;  /* 0x0000000107077890 */ /* 0x000fe4000fffe03f */
[----:B------:R-:W-:Y:S02]  /*99a0*/  ULDC UR16, c[0x0][0x16c] ;  /* 0x00005b0000107ab9 */ /* 0x000fe40000000800 */
[----:B------:R-:W-:-:S06]  /*99b0*/  UISETP.GE.AND UP0, UPT, UR7, UR16, UPT ;  /* 0x000000100700728c */ /* 0x000fcc000bf06270 */
[----:B------:R-:W-:-:S13]  /*99c0*/  PLOP3.LUT P0, PT, PT, PT, UP0, 0x80, 0x0 ;  /* 0x000000000000781c */ /* 0x000fda0003f0f008 */
[----:B------:R-:W-:Y:S01]  /*99d0*/  @P0 CALL.REL.NOINC `(.L_x_183) ;  /* 0x0000001000000944 */ /* 0x000fe20003c00000 */
[----:B------:R-:W-:Y:S05]  /*99e0*/  BRA `(.L_x_199) ;  /* 0xffffd81000007947 */ /* 0x000fea000383ffff */
.L_x_183:
[----:B------:R-:W-:Y:S01]  /*99f0*/  BAR.SYNC.DEFER_BLOCKING 0x0 ;  /* 0x0000000000007b1d */ /* 0x000fe20000010000 */
[C---:B------:R-:W-:Y:S02]  /*9a00*/  LOP3.LUT R33, R73.reuse, 0x20, RZ, 0xfc, !PT ;  /* 0x0000002049217812 */ /* 0x040fe400078efcff */
[C---:B------:R-:W-:Y:S02]  /*9a10*/  LOP3.LUT R34, R73.reuse, 0x40, RZ, 0xfc, !PT ;  /* 0x0000004049227812 */ /* 0x040fe400078efcff */
[C---:B------:R-:W-:Y:S01]  /*9a20*/  LOP3.LUT R20, R73.reuse, 0x60, RZ, 0xfc, !PT ;  /* 0x0000006049147812 */ /* 0x040fe200078efcff */
[----:B------:R-:W-:Y:S01]  /*9a30*/  ULDC UR32, c[0x0][0x168] ;  /* 0x00005a0000207ab9 */ /* 0x000fe20000000800 */
[----:B------:R-:W-:Y:S01]  /*9a40*/  PRMT R35, RZ, 0x7610, R35 ;  /* 0x00007610ff237816 */ /* 0x000fe20000000023 */
[----:B------:R-:W-:Y:S01]  /*9a50*/  UIADD3 UR32, -UR25, UR32, URZ ;  /* 0x0000002019207290 */ /* 0x000fe2000fffe13f */
[----:B------:R-:W-:Y:S01]  /*9a60*/  PRMT R36, RZ, 0x7610, R36 ;  /* 0x00007610ff247816 */ /* 0x000fe20000000024 */
[----:B------:R-:W-:Y:S01]  /*9a70*/  ULDC.64 UR16, c[0x0][0x2d8] ;  /* 0x0000b60000107ab9 */ /* 0x000fe20000000a00 */
[----:B------:R-:W-:Y:S01]  /*9a80*/  LOP3.LUT R21, R73, 0x80, RZ, 0xfc, !PT ;  /* 0x0000008049157812 */ /* 0x000fe200078efcff */
[----:B------:R-:W-:Y:S01]  /*9a90*/  ULDC.64 UR30, c[0x0][0x2f8] ;  /* 0x0000be00001e7ab9 */ /* 0x000fe20000000a00 */
[----:B------:R-:W-:-:S02]  /*9aa0*/  PRMT R37, RZ, 0x7610, R37 ;  /* 0x00007610ff257816 */ /* 0x000fc40000000025 */
[----:B------:R-:W-:Y:S02]  /*9ab0*/  ISETP.GE.AND P2, PT, R73, UR32, PT ;  /* 0x0000002049007c0c */ /* 0x000fe4000bf46270 */
[----:B------:R-:W-:Y:S02]  /*9ac0*/  ISETP.GE.AND P3, PT, R33, UR32, PT ;  /* 0x0000002021007c0c */ /* 0x000fe4000bf66270 */
[----:B------:R-:W-:Y:S02]  /*9ad0*/  ISETP.GE.AND P4, PT, R34, UR32, PT ;  /* 0x0000002022007c0c */ /* 0x000fe4000bf86270 */
[----:B------:R-:W-:Y:S02]  /*9ae0*/  ISETP.GE.AND P5, PT, R20, UR32, PT ;  /* 0x0000002014007c0c */ /* 0x000fe4000bfa6270 */
[----:B------:R-:W-:Y:S02]  /*9af0*/  LOP3.LUT R22, R73, 0xa0, RZ, 0xfc, !PT ;  /* 0x000000a049167812 */ /* 0x000fe400078efcff */
[----:B------:R-:W-:-:S02]  /*9b00*/  PRMT R39, RZ, 0x7610, R39 ;  /* 0x00007610ff277816 */ /* 0x000fc40000000027 */
[C---:B------:R-:W-:Y:S01]  /*9b10*/  LOP3.LUT R23, R73.reuse, 0xc0, RZ, 0xfc, !PT ;  /* 0x000000c049177812 */ /* 0x040fe200078efcff */
[----:B------:R-:W2:Y:S01]  /*9b20*/  @!P2 LDG.E.U16 R35, [R74.64] ;  /* 0x000000224a23a981 */ /* 0x000ea2000c1e1500 */
[C---:B------:R-:W-:Y:S02]  /*9b30*/  LOP3.LUT R24, R73.reuse, 0xe0, RZ, 0xfc, !PT ;  /* 0x000000e049187812 */ /* 0x040fe400078efcff */
[----:B------:R-:W-:Y:S01]  /*9b40*/  LOP3.LUT R25, R73, 0x100, RZ, 0xfc, !PT ;  /* 0x0000010049197812 */ /* 0x000fe200078efcff */
[----:B------:R-:W3:Y:S01]  /*9b50*/  @!P3 LDG.E.U16 R36, [R74.64+0x40] ;  /* 0x000040224a24b981 */ /* 0x000ee2000c1e1500 */
[----:B------:R-:W-:Y:S02]  /*9b60*/  ISETP.GE.AND P6, PT, R21, UR32, PT ;  /* 0x0000002015007c0c */ /* 0x000fe4000bfc6270 */
[----:B------:R-:W-:Y:S01]  /*9b70*/  LOP3.LUT R26, R73, 0x120, RZ, 0xfc, !PT ;  /* 0x00000120491a7812 */ /* 0x000fe200078efcff */
[----:B------:R-:W4:Y:S01]  /*9b80*/  @!P4 LDG.E.U16 R37, [R74.64+0x80] ;  /* 0x000080224a25c981 */ /* 0x000f22000c1e1500 */
[----:B------:R-:W-:-:S02]  /*9b90*/  ISETP.GE.AND P0, PT, R22, UR32, PT ;  /* 0x0000002016007c0c */ /* 0x000fc4000bf06270 */
[----:B------:R-:W-:Y:S01]  /*9ba0*/  ISETP.GE.AND P2, PT, R23, UR32, PT ;  /* 0x0000002017007c0c */ /* 0x000fe2000bf46270 */
[----:B------:R-:W5:Y:S01]  /*9bb0*/  @!P5 LDG.E.U16 R39, [R74.64+0xc0] ;  /* 0x0000c0224a27d981 */ /* 0x000f62000c1e1500 */
[----:B------:R-:W-:Y:S02]  /*9bc0*/  ISETP.GE.AND P3, PT, R24, UR32, PT ;  /* 0x0000002018007c0c */ /* 0x000fe4000bf66270 */
[----:B------:R-:W-:Y:S02]  /*9bd0*/  ISETP.GE.AND P4, PT, R25, UR32, PT ;  /* 0x0000002019007c0c */ /* 0x000fe4000bf86270 */
[----:B------:R-:W-:Y:S02]  /*9be0*/  ISETP.GE.AND P5, PT, R26, UR32, PT ;  /* 0x000000201a007c0c */ /* 0x000fe4000bfa6270 */
[----:B------:R-:W-:Y:S02]  /*9bf0*/  PRMT R38, RZ, 0x7610, R38 ;  /* 0x00007610ff267816 */ /* 0x000fe40000000026 */
[----:B------:R-:W-:-:S02]  /*9c00*/  PRMT R40, RZ, 0x7610, R40 ;  /* 0x00007610ff287816 */ /* 0x000fc40000000028 */
[----:B------:R-:W-:Y:S02]  /*9c10*/  PRMT R41, RZ, 0x7610, R41 ;  /* 0x00007610ff297816 */ /* 0x000fe40000000029 */
[----:B------:R-:W-:Y:S01]  /*9c20*/  PRMT R42, RZ, 0x7610, R42 ;  /* 0x00007610ff2a7816 */ /* 0x000fe2000000002a */
[----:B------:R-:W5:Y:S01]  /*9c30*/  @!P6 LDG.E.U16 R38, [R74.64+0x100] ;  /* 0x000100224a26e981 */ /* 0x000f62000c1e1500 */
[C---:B------:R-:W-:Y:S02]  /*9c40*/  LOP3.LUT R27, R73.reuse, 0x140, RZ, 0xfc, !PT ;  /* 0x00000140491b7812 */ /* 0x040fe400078efcff */
[----:B------:R-:W-:Y:S01]  /*9c50*/  PRMT R43, RZ, 0x7610, R43 ;  /* 0x00007610ff2b7816 */ /* 0x000fe2000000002b */
[----:B------:R-:W5:Y:S01]  /*9c60*/  @!P0 LDG.E.U16 R40, [R74.64+0x140] ;  /* 0x000140224a288981 */ /* 0x000f62000c1e1500 */
[C---:B------:R-:W-:Y:S02]  /*9c70*/  LOP3.LUT R28, R73.reuse, 0x160, RZ, 0xfc, !PT ;  /* 0x00000160491c7812 */ /* 0x040fe400078efcff */
[----:B------:R-:W-:Y:S01]  /*9c80*/  PRMT R44, RZ, 0x7610, R44 ;  /* 0x00007610ff2c7816 */ /* 0x000fe2000000002c */
[----:B------:R-:W5:Y:S01]  /*9c90*/  @!P2 LDG.E.U16 R41, [R74.64+0x180] ;  /* 0x000180224a29a981 */ /* 0x000f62000c1e1500 */
[----:B------:R-:W-:-:S02]  /*9ca0*/  LOP3.LUT R29, R73, 0x180, RZ, 0xfc, !PT ;  /* 0x00000180491d7812 */ /* 0x000fc400078efcff */
[C---:B------:R-:W-:Y:S01]  /*9cb0*/  LOP3.LUT R30, R73.reuse, 0x1a0, RZ, 0xfc, !PT ;  /* 0x000001a0491e7812 */ /* 0x040fe200078efcff */
[----:B------:R-:W5:Y:S01]  /*9cc0*/  @!P3 LDG.E.U16 R42, [R74.64+0x1c0] ;  /* 0x0001c0224a2ab981 */ /* 0x000f62000c1e1500 */
[----:B------:R-:W-:Y:S02]  /*9cd0*/  LOP3.LUT R31, R73, 0x1c0, RZ, 0xfc, !PT ;  /* 0x000001c0491f7812 */ /* 0x000fe400078efcff */
[----:B------:R-:W-:Y:S01]  /*9ce0*/  ISETP.GE.AND P6, PT, R27, UR32, PT ;  /* 0x000000201b007c0c */ /* 0x000fe2000bfc6270 */
[----:B------:R-:W5:Y:S01]  /*9cf0*/  @!P4 LDG.E.U16 R43, [R74.64+0x200] ;  /* 0x000200224a2bc981 */ /* 0x000f62000c1e1500 */
[----:B------:R-:W-:Y:S02]  /*9d00*/  LOP3.LUT R32, R73, 0x1e0, RZ, 0xfc, !PT ;  /* 0x000001e049207812 */ /* 0x000fe400078efcff */
[----:B------:R-:W-:Y:S01]  /*9d10*/  ISETP.GE.AND P0, PT, R28, UR32, PT ;  /* 0x000000201c007c0c */ /* 0x000fe2000bf06270 */
[----:B------:R-:W5:Y:S01]  /*9d20*/  @!P5 LDG.E.U16 R44, [R74.64+0x240] ;  /* 0x000240224a2cd981 */ /* 0x000f62000c1e1500 */
[----:B------:R-:W-:-:S02]  /*9d30*/  ISETP.GE.AND P2, PT, R29, UR32, PT ;  /* 0x000000201d007c0c */ /* 0x000fc4000bf46270 */
[----:B------:R-:W-:Y:S02]  /*9d40*/  ISETP.GE.AND P3, PT, R30, UR32, PT ;  /* 0x000000201e007c0c */ /* 0x000fe4000bf66270 */
[----:B------:R-:W-:Y:S02]  /*9d50*/  ISETP.GE.AND P4, PT, R31, UR32, PT ;  /* 0x000000201f007c0c */ /* 0x000fe4000bf86270 */
[----:B------:R-:W-:Y:S02]  /*9d60*/  ISETP.GE.AND P5, PT, R32, UR32, PT ;  /* 0x0000002020007c0c */ /* 0x000fe4000bfa6270 */
[----:B------:R-:W-:Y:S02]  /*9d70*/  PRMT R45, RZ, 0x7610, R45 ;  /* 0x00007610ff2d7816 */ /* 0x000fe4000000002d */
[----:B------:R-:W-:Y:S02]  /*9d80*/  PRMT R46, RZ, 0x7610, R46 ;  /* 0x00007610ff2e7816 */ /* 0x000fe4000000002e */
[----:B------:R-:W-:-:S02]  /*9d90*/  PRMT R47, RZ, 0x7610, R47 ;  /* 0x00007610ff2f7816 */ /* 0x000fc4000000002f */
[----:B------:R-:W-:Y:S01]  /*9da0*/  PRMT R48, RZ, 0x7610, R48 ;  /* 0x00007610ff307816 */ /* 0x000fe20000000030 */
[----:B------:R-:W5:Y:S01]  /*9db0*/  @!P6 LDG.E.U16 R45, [R74.64+0x280] ;  /* 0x000280224a2de981 */ /* 0x000f62000c1e1500 */
[----:B------:R-:W-:Y:S02]  /*9dc0*/  PRMT R49, RZ, 0x7610, R49 ;  /* 0x00007610ff317816 */ /* 0x000fe40000000031 */
[----:B------:R-:W-:Y:S01]  /*9dd0*/  PRMT R50, RZ, 0x7610, R50 ;  /* 0x00007610ff327816 */ /* 0x000fe20000000032 */
[----:B------:R-:W5:Y:S04]  /*9de0*/  @!P0 LDG.E.U16 R46, [R74.64+0x2c0] ;  /* 0x0002c0224a2e8981 */ /* 0x000f68000c1e1500 */
[----:B------:R-:W5:Y:S04]  /*9df0*/  @!P2 LDG.E.U16 R47, [R74.64+0x300] ;  /* 0x000300224a2fa981 */ /* 0x000f68000c1e1500 */
[----:B------:R-:W5:Y:S04]  /*9e00*/  @!P3 LDG.E.U16 R48, [R74.64+0x340] ;  /* 0x000340224a30b981 */ /* 0x000f68000c1e1500 */
[----:B------:R-:W5:Y:S04]  /*9e10*/  @!P4 LDG.E.U16 R49, [R74.64+0x380] ;  /* 0x000380224a31c981 */ /* 0x000f68000c1e1500 */
[----:B------:R-:W5:Y:S01]  /*9e20*/  @!P5 LDG.E.U16 R50, [R74.64+0x3c0] ;  /* 0x0003c0224a32d981 */ /* 0x000f62000c1e1500 */
[----:B------:R-:W-:-:S03]  /*9e30*/  F2FP.BF16.PACK_AB R138, R138, R139 ;  /* 0x0000008b8a8a723e */ /* 0x000fc600000010ff */
        /* <DEDUP_REMOVED lines=20> */
[----:B------:R-:W3:Y:S01]  /*9f80*/  LDS.U16 R37, [R72+0x4] ;  /* 0x0000040048257984 */ /* 0x000ee20000000400 */
[----:B0-----:R-:W-:-:S02]  /*9f90*/  PRMT R36, RZ, 0x5410, R36 ;  /* 0x00005410ff247816 */ /* 0x001fc40000000024 */
[----:B-1----:R-:W-:-:S03]  /*9fa0*/  PRMT R35, RZ, 0x5410, R35 ;  /* 0x00005410ff237816 */ /* 0x002fc60000000023 */
[----:B------:R-:W-:Y:S01]  /*9fb0*/  FADD.FTZ R36, R36, UR5 ;  /* 0x0000000524247e21 */ /* 0x000fe20008010000 */
[----:B--2---:R-:W-:Y:S01]  /*9fc0*/  PRMT R38, RZ, 0x5410, R38 ;  /* 0x00005410ff267816 */ /* 0x004fe20000000026 */
[----:B------:R-:W-:-:S03]  /*9fd0*/  FADD.FTZ R35, R35, UR5 ;  /* 0x0000000523237e21 */ /* 0x000fc60008010000 */
[----:B------:R-:W-:Y:S01]  /*9fe0*/  FSETP.GTU.FTZ.AND P6, PT, R36, 20, PT ;  /* 0x41a000002400780b */ /* 0x000fe20003fdc000 */
[----:B------:R-:W-:Y:S01]  /*9ff0*/  FADD.FTZ R38, R38, UR5 ;  /* 0x0000000526267e21 */ /* 0x000fe20008010000 */
[----:B------:R-:W-:Y:S02]  /*a000*/  FSETP.GTU.FTZ.AND P3, PT, R35, 20, PT ;  /* 0x41a000002300780b */ /* 0x000fe40003f7c000 */
[----:B---3--:R-:W-:Y:S02]  /*a010*/  PRMT R37, RZ, 0x5410, R37 ;  /* 0x00005410ff257816 */ /* 0x008fe40000000025 */
[----:B------:R-:W-:-:S03]  /*a020*/  FSETP.GTU.FTZ.AND P2, PT, R38, 20, PT ;  /* 0x41a000002600780b */ /* 0x000fc60003f5c000 */
[----:B------:R-:W-:-:S04]  /*a030*/  FADD.FTZ R37, R37, UR5 ;  /* 0x0000000525257e21 */ /* 0x000fc80008010000 */
[----:B------:R-:W-:Y:S02]  /*a040*/  @!P6 FMUL.FTZ R40, R36, -1.4426950216293334961 ;  /* 0xbfb8aa3b2428e820 */ /* 0x000fe40000410000 */
[----:B------:R-:W0:Y:S01]  /*a050*/  LDS.U16 R36, [R72+0xa] ;  /* 0x00000a0048247984 */ /* 0x000e220000000400 */
[----:B------:R-:W-:Y:S01]  /*a060*/  @!P3 FMUL.FTZ R39, R35, -1.4426950216293334961 ;  /* 0xbfb8aa3b2327b820 */ /* 0x000fe20000410000 */
[----:B------:R-:W-:Y:S02]  /*a070*/  FSETP.GTU.FTZ.AND P5, PT, R37, 20, PT ;  /* 0x41a000002500780b */ /* 0x000fe40003fbc000 */
[----:B------:R-:W1:Y:S01]  /*a080*/  LDS.U16 R35, [R72+0x8] ;  /* 0x0000080048237984 */ /* 0x000e620000000400 */
[----:B------:R-:W-:-:S03]  /*a090*/  @!P2 FMUL.FTZ R44, R38, -1.4426950216293334961 ;  /* 0xbfb8aa3b262ca820 */ /* 0x000fc60000410000 */
[----:B------:R-:W2:Y:S01]  /*a0a0*/  LDS.U16 R38, [R72+0xe] ;  /* 0x00000e0048267984 */ /* 0x000ea20000000400 */
[----:B------:R3:W4:Y:S06]  /*a0b0*/  @!P6 MUFU.EX2 R42, R40 ;  /* 0x00000028002ae308 */ /* 0x00072c0000000800 */
[----:B------:R-:W-:Y:S02]  /*a0c0*/  @!P5 FMUL.FTZ R43, R37, -1.4426950216293334961 ;  /* 0xbfb8aa3b252bd820 */ /* 0x000fe40000410000 */
[----:B------:R-:W5:Y:S01]  /*a0d0*/  LDS.U16 R37, [R72+0xc] ;  /* 0x00000c0048257984 */ /* 0x000f620000000400 */
[----:B------:R-:W0:Y:S03]  /*a0e0*/  @!P3 MUFU.EX2 R39, R39 ;  /* 0x000000270027b308 */ /* 0x000e260000000800 */
[----:B---3--:R-:W-:Y:S01]  /*a0f0*/  LDS.U16 R40, [R72+0x12] ;  /* 0x0000120048287984 */ /* 0x008fe20000000400 */
[----:B----4-:R-:W-:-:S04]  /*a100*/  @!P6 FADD.FTZ R42, R42, 1 ;  /* 0x3f8000002a2ae421 */ /* 0x010fc80000010000 */
[----:B------:R-:W3:Y:S01]  /*a110*/  @!P6 MUFU.RCP R45, R42 ;  /* 0x0000002a002de308 */ /* 0x000ee20000001000 */
[----:B0-----:R-:W-:Y:S02]  /*a120*/  @!P3 FADD.FTZ R41, R39, 1 ;  /* 0x3f8000002729b421 */ /* 0x001fe40000010000 */
[----:B------:R-:W0:Y:S01]  /*a130*/  LDS.U16 R39, [R72+0x10] ;  /* 0x0000100048277984 */ /* 0x000e220000000400 */
[----:B------:R-:W-:Y:S02]  /*a140*/  PRMT R36, RZ, 0x5410, R36 ;  /* 0x00005410ff247816 */ /* 0x000fe40000000024 */
[----:B-1----:R-:W-:-:S03]  /*a150*/  PRMT R35, RZ, 0x5410, R35 ;  /* 0x00005410ff237816 */ /* 0x002fc60000000023 */
[----:B------:R-:W-:Y:S01]  /*a160*/  FADD.FTZ R36, R36, UR5 ;  /* 0x0000000524247e21 */ /* 0x000fe20008010000 */
[----:B--2---:R-:W-:Y:S01]  /*a170*/  PRMT R38, RZ, 0x5410, R38 ;  /* 0x00005410ff267816 */ /* 0x004fe20000000026 */
[----:B------:R-:W-:-:S03]  /*a180*/  FADD.FTZ R35, R35, UR5 ;  /* 0x0000000523237e21 */ /* 0x000fc60008010000 */
[----:B------:R-:W-:Y:S01]  /*a190*/  FSETP.GTU.FTZ.AND P4, PT, R36, 20, PT ;  /* 0x41a000002400780b */ /* 0x000fe20003f9c000 */
[----:B------:R-:W1:Y:S01]  /*a1a0*/  @!P3 MUFU.RCP R41, R41 ;  /* 0x000000290029b308 */ /* 0x000e620000001000 */
[----:B------:R-:W-:Y:S01]  /*a1b0*/  FADD.FTZ R38, R38, UR5 ;  /* 0x0000000526267e21 */ /* 0x000fe20008010000 */
[----:B------:R-:W-:Y:S01]  /*a1c0*/  FSETP.GTU.FTZ.AND P0, PT, R35, 20, PT ;  /* 0x41a000002300780b */ /* 0x000fe20003f1c000 */
[----:B---3--:R-:W-:-:S03]  /*a1d0*/  @!P6 FMUL.FTZ R2, R2, R45 ;  /* 0x0000002d0202e220 */ /* 0x008fc60000410000 */
[----:B------:R-:W-:Y:S02]  /*a1e0*/  FSETP.GTU.FTZ.AND P6, PT, R38, 20, PT ;  /* 0x41a000002600780b */ /* 0x000fe40003fdc000 */
[----:B------:R-:W2:Y:S01]  /*a1f0*/  @!P5 MUFU.EX2 R43, R43 ;  /* 0x0000002b002bd308 */ /* 0x000ea20000000800 */
[----:B-----5:R-:W-:-:S03]  /*a200*/  PRMT R37, RZ, 0x5410, R37 ;  /* 0x00005410ff257816 */ /* 0x020fc60000000025 */
[----:B------:R-:W-:Y:S02]  /*a210*/  @!P4 FMUL.FTZ R36, R36, -1.4426950216293334961 ;  /* 0xbfb8aa3b2424c820 */ /* 0x000fe40000410000 */
[----:B------:R-:W-:Y:S02]  /*a220*/  FADD.FTZ R37, R37, UR5 ;  /* 0x0000000525257e21 */ /* 0x000fe40008010000 */
[----:B------:R-:W-:Y:S02]  /*a230*/  @!P0 FMUL.FTZ R35, R35, -1.4426950216293334961 ;  /* 0xbfb8aa3b23238820 */ /* 0x000fe40000410000 */
[----:B-1----:R-:W-:Y:S01]  /*a240*/  @!P3 FMUL.FTZ R0, R0, R41 ;  /* 0x000000290000b220 */ /* 0x002fe20000410000 */
[----:B------:R-:W-:Y:S01]  /*a250*/  FSETP.GTU.FTZ.AND P3, PT, R37, 20, PT ;  /* 0x41a000002500780b */ /* 0x000fe20003f7c000 */
[----:B------:R-:W1:Y:S01]  /*a260*/  @!P4 MUFU.EX2 R36, R36 ;  /* 0x000000240024c308 */ /* 0x000e620000000800 */
[----:B------:R-:W-:Y:S02]  /*a270*/  @!P6 FMUL.FTZ R38, R38, -1.4426950216293334961 ;  /* 0xbfb8aa3b2626e820 */ /* 0x000fe40000410000 */
[----:B--2---:R-:W-:-:S05]  /*a280*/  @!P5 FADD.FTZ R43, R43, 1 ;  /* 0x3f8000002b2bd421 */ /* 0x004fca0000010000 */
[----:B------:R-:W2:Y:S01]  /*a290*/  @!P2 MUFU.EX2 R44, R44 ;  /* 0x0000002c002ca308 */ /* 0x000ea20000000800 */
[----:B------:R-:W-:-:S07]  /*a2a0*/  SHF.L.U32 R41, R142, 0x4, RZ ;  /* 0x000000048e297819 */ /* 0x000fce00000006ff */
[----:B------:R-:W3:Y:S01]  /*a2b0*/  @!P0 MUFU.EX2 R35, R35 ;  /* 0x0000002300238308 */ /* 0x000ee20000000800 */
[----:B------:R-:W-:Y:S01]  /*a2c0*/  @!P3 FMUL.FTZ R37, R37, -1.4426950216293334961 ;  /* 0xbfb8aa3b2525b820 */ /* 0x000fe20000410000 */
[----:B------:R-:W-:-:S06]  /*a2d0*/  LOP3.LUT R41, R41, 0xfffffe00, RZ, 0xc0, !PT ;  /* 0xfffffe0029297812 */ /* 0x000fcc00078ec0ff */
[----:B------:R-:W4:Y:S08]  /*a2e0*/  @!P6 MUFU.EX2 R38, R38 ;  /* 0x000000260026e308 */ /* 0x000f300000000800 */
[----:B------:R-:W5:Y:S01]  /*a2f0*/  @!P5 MUFU.RCP R46, R43 ;  /* 0x0000002b002ed308 */ /* 0x000f620000001000 */
[----:B-1----:R-:W-:Y:S01]  /*a300*/  @!P4 FADD.FTZ R36, R36, 1 ;  /* 0x3f8000002424c421 */ /* 0x002fe20000010000 */
[----:B------:R-:W-:Y:S01]  /*a310*/  LEA R64, R144, R41, 0x4 ;  /* 0x0000002990407211 */ /* 0x000fe200078e20ff */
[----:B--2---:R-:W-:-:S02]  /*a320*/  @!P2 FADD.FTZ R44, R44, 1 ;  /* 0x3f8000002c2ca421 */ /* 0x004fc40000010000 */
[----:B---3--:R-:W-:Y:S01]  /*a330*/  @!P0 FADD.FTZ R35, R35, 1 ;  /* 0x3f80000023238421 */ /* 0x008fe20000010000 */
[C---:B------:R-:W-:Y:S02]  /*a340*/  IADD3 R41, R64.reuse, 0x1, RZ ;  /* 0x0000000140297810 */ /* 0x040fe40007ffe0ff */
[----:B------:R-:W1:Y:S01]  /*a350*/  @!P3 MUFU.EX2 R37, R37 ;  /* 0x000000250025b308 */ /* 0x000e620000000800 */
[----:B------:R-:W-:Y:S01]  /*a360*/  IADD3 R45, R64, 0x5, RZ ;  /* 0x00000005402d7810 */ /* 0x000fe20007ffe0ff */
[----:B----4-:R-:W-:Y:S01]  /*a370*/  @!P6 FADD.FTZ R38, R38, 1 ;  /* 0x3f8000002626e421 */ /* 0x010fe20000010000 */
[----:B------:R-:W-:-:S05]  /*a380*/  IADD3 R42, R64, 0x2, RZ ;  /* 0x00000002402a7810 */ /* 0x000fca0007ffe0ff */
[----:B------:R2:W-:Y:S01]  /*a390*/  @!P4 MUFU.RCP R59, R36 ;  /* 0x00000024003bc308 */ /* 0x0005e20000001000 */
[----:B-----5:R-:W-:Y:S01]  /*a3a0*/  @!P5 FMUL.FTZ R3, R3, R46 ;  /* 0x0000002e0303d220 */ /* 0x020fe20000410000 */
[C---:B------:R-:W-:Y:S02]  /*a3b0*/  IADD3 R46, R64.reuse, 0x6, RZ ;  /* 0x00000006402e7810 */ /* 0x040fe40007ffe0ff */
[----:B------:R-:W-:-:S04]  /*a3c0*/  IADD3 R48, R64, 0x9, RZ ;  /* 0x0000000940307810 */ /* 0x000fc80007ffe0ff */
[----:B------:R-:W3:Y:S01]  /*a3d0*/  @!P2 MUFU.RCP R47, R44 ;  /* 0x0000002c002fa308 */ /* 0x000ee20000001000 */
[----:B--2---:R-:W-:Y:S02]  /*a3e0*/  IADD3 R36, R64, 0x7, RZ ;  /* 0x0000000740247810 */ /* 0x004fe40007ffe0ff */
[----:B0-----:R-:W-:-:S05]  /*a3f0*/  PRMT R39, RZ, 0x5410, R39 ;  /* 0x00005410ff277816 */ /* 0x001fca0000000027 */
[----:B------:R0:W2:Y:S01]  /*a400*/  @!P0 MUFU.RCP R58, R35 ;  /* 0x00000023003a8308 */ /* 0x0000a20000001000 */
[----:B------:R-:W-:Y:S02]  /*a410*/  PRMT R40, RZ, 0x5410, R40 ;  /* 0x00005410ff287816 */ /* 0x000fe40000000028 */
[-C--:B0-----:R-:W-:Y:S02]  /*a420*/  LEA.HI.SX32 R35, R41, R64.reuse, 0x1b ;  /* 0x0000004029237211 */ /* 0x081fe400078fdaff */
[----:B------:R-:W-:-:S03]  /*a430*/  LEA.HI.SX32 R41, R45, R64, 0x1b ;  /* 0x000000402d297211 */ /* 0x000fc600078fdaff */
[----:B------:R0:W-:Y:S01]  /*a440*/  @!P6 MUFU.RCP R61, R38 ;  /* 0x00000026003de308 */ /* 0x0001e20000001000 */
[-C--:B------:R-:W-:Y:S02]  /*a450*/  LEA.HI.SX32 R45, R36, R64.reuse, 0x1b ;  /* 0x00000040242d7211 */ /* 0x080fe400078fdaff */
[----:B------:R-:W4:Y:S01]  /*a460*/  LDS.U16 R36, [R72+0x14] ;  /* 0x0000140048247984 */ /* 0x000f220000000400 */
[----:B------:R-:W-:Y:S01]  /*a470*/  FADD.FTZ R39, R39, UR5 ;  /* 0x0000000527277e21 */ /* 0x000fe20008010000 */
[-C--:B0-----:R-:W-:Y:S02]  /*a480*/  LEA.HI.SX32 R38, R42, R64.reuse, 0x1b ;  /* 0x000000402a267211 */ /* 0x081fe400078fdaff */
[-C--:B------:R-:W-:Y:S02]  /*a490*/  LEA.HI.SX32 R42, R46, R64.reuse, 0x1b ;  /* 0x000000402e2a7211 */ /* 0x080fe400078fdaff */
[----:B------:R-:W-:Y:S02]  /*a4a0*/  LEA.HI.SX32 R46, R48, R64, 0x1b ;  /* 0x00000040302e7211 */ /* 0x000fe400078fdaff */
[----:B------:R-:W0:Y:S01]  /*a4b0*/  LDS.U16 R48, [R72+0x18] ;  /* 0x0000180048307984 */ /* 0x000e220000000400 */
[----:B------:R-:W-:-:S02]  /*a4c0*/  FADD.FTZ R40, R40, UR5 ;  /* 0x0000000528287e21 */ /* 0x000fc40008010000 */
[----:B-1----:R-:W-:Y:S01]  /*a4d0*/  @!P3 FADD.FTZ R37, R37, 1 ;  /* 0x3f8000002525b421 */ /* 0x002fe20000010000 */
[----:B------:R-:W-:Y:S01]  /*a4e0*/  FSETP.GTU.FTZ.AND P5, PT, R39, 20, PT ;  /* 0x41a000002700780b */ /* 0x000fe20003fbc000 */
[----:B---3--:R-:W-:Y:S01]  /*a4f0*/  @!P2 FMUL.FTZ R4, R4, R47 ;  /* 0x0000002f0404a220 */ /* 0x008fe20000410000 */
[----:B------:R-:W-:Y:S01]  /*a500*/  FSETP.GTU.FTZ.AND P2, PT, R40, 20, PT ;  /* 0x41a000002800780b */ /* 0x000fe20003f5c000 */
[----:B------:R1:W-:Y:S01]  /*a510*/  @!P3 MUFU.RCP R60, R37 ;  /* 0x00000025003cb308 */ /* 0x0003e20000001000 */
[C---:B------:R-:W-:Y:S02]  /*a520*/  IADD3 R49, R64.reuse, 0xa, RZ ;  /* 0x0000000a40317810 */ /* 0x040fe40007ffe0ff */
[C---:B------:R-:W-:Y:S02]  /*a530*/  IADD3 R52, R64.reuse, 0xc, RZ ;  /* 0x0000000c40347810 */ /* 0x040fe40007ffe0ff */
[C---:B------:R-:W-:Y:S02]  /*a540*/  IADD3 R53, R64.reuse, 0xd, RZ ;  /* 0x0000000d40357810 */ /* 0x040fe40007ffe0ff */
[----:B-1----:R-:W-:-:S02]  /*a550*/  IADD3 R37, R64, 0xb, RZ ;  /* 0x0000000b40257810 */ /* 0x002fc40007ffe0ff */
[-C--:B------:R-:W-:Y:S02]  /*a560*/  LEA.HI.SX32 R50, R49, R64.reuse, 0x1b ;  /* 0x0000004031327211 */ /* 0x080fe400078fdaff */
[-C--:B------:R-:W-:Y:S01]  /*a570*/  LEA.HI.SX32 R51, R37, R64.reuse, 0x1b ;  /* 0x0000004025337211 */ /* 0x080fe200078fdaff */
[----:B------:R-:W1:Y:S01]  /*a580*/  LDS.U16 R49, [R72+0x1a] ;  /* 0x00001a0048317984 */ /* 0x000e620000000400 */
[-C--:B------:R-:W-:Y:S02]  /*a590*/  LEA.HI.SX32 R54, R52, R64.reuse, 0x1b ;  /* 0x0000004034367211 */ /* 0x080fe400078fdaff */
[----:B------:R-:W-:Y:S01]  /*a5a0*/  LEA.HI.SX32 R55, R53, R64, 0x1b ;  /* 0x0000004035377211 */ /* 0x000fe200078fdaff */
[----:B------:R-:W3:Y:S04]  /*a5b0*/  LDS.U16 R37, [R72+0x16] ;  /* 0x0000160048257984 */ /* 0x000ee80000000400 */
[----:B------:R-:W5:Y:S04]  /*a5c0*/  LDS.U16 R52, [R72+0x1c] ;  /* 0x00001c0048347984 */ /* 0x000f680000000400 */
[----:B------:R-:W1:Y:S04]  /*a5d0*/  LDS.U16 R53, [R72+0x1e] ;  /* 0x00001e0048357984 */ /* 0x000e680000000400 */
[----:B------:R-:W-:Y:S01]  /*a5e0*/  BAR.SYNC.DEFER_BLOCKING 0x0 ;  /* 0x0000000000007b1d */ /* 0x000fe20000010000 */
[----:B------:R-:W-:-:S02]  /*a5f0*/  @!P5 FMUL.FTZ R39, R39, -1.4426950216293334961 ;  /* 0xbfb8aa3b2727d820 */ /* 0x000fc40000410000 */
[----:B------:R-:W-:-:S04]  /*a600*/  @!P2 FMUL.FTZ R40, R40, -1.4426950216293334961 ;  /* 0xbfb8aa3b2828a820 */ /* 0x000fc80000410000 */
[----:B------:R-:W0:Y:S08]  /*a610*/  @!P5 MUFU.EX2 R39, R39 ;  /* 0x000000270027d308 */ /* 0x000e300000000800 */
[----:B------:R-:W3:Y:S01]  /*a620*/  @!P2 MUFU.EX2 R40, R40 ;  /* 0x000000280028a308 */ /* 0x000ee20000000800 */
[----:B--2---:R-:W-:Y:S01]  /*a630*/  @!P0 FMUL.FTZ R5, R5, R58 ;  /* 0x0000003a05058220 */ /* 0x004fe20000410000 */
[----:B------:R-:W-:Y:S01]  /*a640*/  PRMT R58, R138, 0x7632, R58 ;  /* 0x000076328a3a7816 */ /* 0x000fe2000000003a */
[----:B------:R-:W-:Y:S01]  /*a650*/  IMAD.SHL.U32 R35, R35, 0x2, RZ ;  /* 0x0000000223237824 */ /* 0x000fe200078e00ff */
[----:B----4-:R-:W-:-:S02]  /*a660*/  PRMT R36, RZ, 0x5410, R36 ;  /* 0x00005410ff247816 */ /* 0x010fc40000000024 */
[C---:B------:R-:W-:Y:S02]  /*a670*/  IADD3 R43, R64.reuse, 0x3, RZ ;  /* 0x00000003402b7810 */ /* 0x040fe40007ffe0ff */
[----:B------:R-:W-:Y:S01]  /*a680*/  IADD3 R44, R64, 0x4, RZ ;  /* 0x00000004402c7810 */ /* 0x000fe20007ffe0ff */
[----:B------:R-:W-:Y:S01]  /*a690*/  STS.U16 [R72], R138 ;  /* 0x0000008a48007388 */ /* 0x000fe20000000400 */
[----:B0-----:R-:W-:Y:S01]  /*a6a0*/  PRMT R48, RZ, 0x5410, R48 ;  /* 0x00005410ff307816 */ /* 0x001fe20000000030 */
[----:B------:R-:W-:Y:S02]  /*a6b0*/  @!P5 FADD.FTZ R39, R39, 1 ;  /* 0x3f8000002727d421 */ /* 0x000fe40000010000 */
[----:B------:R0:W-:Y:S01]  /*a6c0*/  STS.U16 [R35+0x2], R58 ;  /* 0x0000023a23007388 */ /* 0x0001e20000000400 */
[-C--:B------:R-:W-:Y:S01]  /*a6d0*/  LEA.HI.SX32 R43, R43, R64.reuse, 0x1b ;  /* 0x000000402b2b7211 */ /* 0x080fe200078fdaff */
[----:B---3--:R-:W-:Y:S01]  /*a6e0*/  @!P2 FADD.FTZ R40, R40, 1 ;  /* 0x3f8000002828a421 */ /* 0x008fe20000010000 */
[----:B------:R-:W-:-:S02]  /*a6f0*/  LEA.HI.SX32 R44, R44, R64, 0x1b ;  /* 0x000000402c2c7211 */ /* 0x000fc400078fdaff */
[----:B------:R-:W-:Y:S02]  /*a700*/  F2FP.BF16.PACK_AB R135, R135, R136 ;  /* 0x000000888787723e */ /* 0x000fe400000010ff */
[----:B------:R-:W-:Y:S01]  /*a710*/  IADD3 R47, R64, 0x8, RZ ;  /* 0x00000008402f7810 */ /* 0x000fe20007ffe0ff */
[----:B0-----:R-:W-:Y:S01]  /*a720*/  FADD.FTZ R58, R36, UR5 ;  /* 0x00000005243a7e21 */ /* 0x001fe20008010000 */
[----:B------:R-:W-:Y:S01]  /*a730*/  F2FP.BF16.PACK_AB R119, R119, R120 ;  /* 0x000000787777723e */ /* 0x000fe200000010ff */
[----:B------:R0:W-:Y:S01]  /*a740*/  @!P5 MUFU.RCP R62, R39 ;  /* 0x00000027003ed308 */ /* 0x0001e20000001000 */
[----:B------:R-:W-:Y:S01]  /*a750*/  @!P4 FMUL.FTZ R6, R6, R59 ;  /* 0x0000003b0606c220 */ /* 0x000fe20000410000 */
[----:B------:R-:W-:Y:S01]  /*a760*/  SHF.L.U32 R38, R38, 0x1, RZ ;  /* 0x0000000126267819 */ /* 0x000fe200000006ff */
[----:B------:R-:W-:Y:S01]  /*a770*/  @!P6 FMUL.FTZ R8, R8, R61 ;  /* 0x0000003d0808e220 */ /* 0x000fe20000410000 */
[----:B------:R-:W-:Y:S01]  /*a780*/  PRMT R59, R135, 0x7632, R59 ;  /* 0x00007632873b7816 */ /* 0x000fe2000000003b */
[----:B------:R-:W-:Y:S01]  /*a790*/  FADD.FTZ R48, R48, UR5 ;  /* 0x0000000530307e21 */ /* 0x000fe20008010000 */
[----:B------:R-:W-:Y:S01]  /*a7a0*/  F2FP.BF16.PACK_AB R117, R117, R118 ;  /* 0x000000767575723e */ /* 0x000fe200000010ff */
[----:B------:R-:W-:Y:S01]  /*a7b0*/  @!P3 FMUL.FTZ R7, R7, R60 ;  /* 0x0000003c0707b220 */ /* 0x000fe20000410000 */
[----:B------:R2:W3:Y:S01]  /*a7c0*/  @!P2 MUFU.RCP R63, R40 ;  /* 0x00000028003fa308 */ /* 0x0004e20000001000 */
[----:B0-----:R-:W-:-:S02]  /*a7d0*/  SHF.L.U32 R39, R43, 0x1, RZ ;  /* 0x000000012b277819 */ /* 0x001fc400000006ff */
[----:B------:R-:W-:Y:S02]  /*a7e0*/  FSETP.GTU.FTZ.AND P6, PT, R58, 20, PT ;  /* 0x41a000003a00780b */ /* 0x000fe40003fdc000 */
[----:B------:R-:W-:Y:S02]  /*a7f0*/  LEA.HI.SX32 R47, R47, R64, 0x1b ;  /* 0x000000402f2f7211 */ /* 0x000fe400078fdaff */
[----:B------:R-:W-:Y:S01]  /*a800*/  F2FP.BF16.PACK_AB R115, R115, R116 ;  /* 0x000000747373723e */ /* 0x000fe200000010ff */
[----:B--2---:R-:W-:Y:S01]  /*a810*/  IMAD.SHL.U32 R40, R44, 0x2, RZ ;  /* 0x000000022c287824 */ /* 0x004fe200078e00ff */
[----:B------:R-:W-:Y:S02]  /*a820*/  PRMT R60, R119, 0x7632, R60 ;  /* 0x00007632773c7816 */ /* 0x000fe4000000003c */
[----:B------:R-:W-:Y:S01]  /*a830*/  SHF.L.U32 R41, R41, 0x1, RZ ;  /* 0x0000000129297819 */ /* 0x000fe200000006ff */
[----:B------:R-:W-:Y:S01]  /*a840*/  STS.U16 [R38+0x4], R135 ;  /* 0x0000048726007388 */ /* 0x000fe20000000400 */
[----:B------:R-:W-:Y:S01]  /*a850*/  SHF.L.U32 R42, R42, 0x1, RZ ;  /* 0x000000012a2a7819 */ /* 0x000fe200000006ff */
[----:B------:R-:W-:Y:S01]  /*a860*/  IMAD.SHL.U32 R43, R45, 0x2, RZ ;  /* 0x000000022d2b7824 */ /* 0x000fe200078e00ff */
[----:B------:R-:W-:Y:S01]  /*a870*/  PRMT R61, R117, 0x7632, R61 ;  /* 0x00007632753d7816 */ /* 0x000fe2000000003d */
[----:B------:R0:W-:Y:S01]  /*a880*/  STS.U16 [R39+0x6], R59 ;  /* 0x0000063b27007388 */ /* 0x0001e20000000400 */
[----:B------:R-:W-:-:S02]  /*a890*/  FSETP.GTU.FTZ.AND P4, PT, R48, 20, PT ;  /* 0x41a000003000780b */ /* 0x000fc40003f9c000 */
[----:B------:R-:W-:Y:S01]  /*a8a0*/  SHF.L.U32 R44, R47, 0x1, RZ ;  /* 0x000000012f2c7819 */ /* 0x000fe200000006ff */
[----:B------:R-:W-:Y:S01]  /*a8b0*/  STS.U16 [R40+0x8], R119 ;  /* 0x0000087728007388 */ /* 0x000fe20000000400 */
[----:B------:R-:W-:Y:S02]  /*a8c0*/  IADD3 R56, R64, 0xe, RZ ;  /* 0x0000000e40387810 */ /* 0x000fe40007ffe0ff */
[----:B------:R-:W-:Y:S01]  /*a8d0*/  SHF.L.U32 R45, R46, 0x1, RZ ;  /* 0x000000012e2d7819 */ /* 0x000fe200000006ff */
[----:B------:R2:W-:Y:S01]  /*a8e0*/  STS.U16 [R41+0xa], R60 ;  /* 0x00000a3c29007388 */ /* 0x0005e20000000400 */
[----:B------:R-:W-:Y:S02]  /*a8f0*/  IADD3 R57, R64, 0xf, RZ ;  /* 0x0000000f40397810 */ /* 0x000fe40007ffe0ff */
[----:B0-----:R-:W-:Y:S01]  /*a900*/  PRMT R59, R115, 0x7632, R59 ;  /* 0x00007632733b7816 */ /* 0x001fe2000000003b */
[----:B------:R-:W-:Y:S01]  /*a910*/  STS.U16 [R42+0xc], R117 ;  /* 0x00000c752a007388 */ /* 0x000fe20000000400 */
[----:B------:R-:W-:-:S02]  /*a920*/  F2FP.BF16.PACK_AB R113, R113, R114 ;  /* 0x000000727171723e */ /* 0x000fc400000010ff */
[----:B-1----:R-:W-:Y:S01]  /*a930*/  PRMT R49, RZ, 0x5410, R49 ;  /* 0x00005410ff317816 */ /* 0x002fe20000000031 */
[----:B------:R0:W-:Y:S01]  /*a940*/  STS.U16 [R43+0xe], R61 ;  /* 0x00000e3d2b007388 */ /* 0x0001e20000000400 */
[----:B------:R-:W-:Y:S01]  /*a950*/  F2FP.BF16.PACK_AB R19, R19, R112 ;  /* 0x000000701313723e */ /* 0x000fe200000010ff */
[----:B------:R-:W-:Y:S01]  /*a960*/  IMAD.SHL.U32 R46, R50, 0x2, RZ ;  /* 0x00000002322e7824 */ /* 0x000fe200078e00ff */
[----:B------:R-:W-:Y:S01]  /*a970*/  LEA.HI.SX32 R56, R56, R64, 0x1b ;  /* 0x0000004038387211 */ /* 0x000fe200078fdaff */
[----:B------:R-:W-:Y:S01]  /*a980*/  STS.U16 [R44+0x10], R115 ;  /* 0x000010732c007388 */ /* 0x000fe20000000400 */
[----:B------:R-:W-:Y:S02]  /*a990*/  F2FP.BF16.PACK_AB R36, R17, R18 ;  /* 0x000000121124723e */ /* 0x000fe400000010ff */
[----:B------:R-:W-:Y:S01]  /*a9a0*/  LEA.HI.SX32 R57, R57, R64, 0x1b ;  /* 0x0000004039397211 */ /* 0x000fe200078fdaff */
[----:B------:R1:W-:Y:S01]  /*a9b0*/  STS.U16 [R45+0x12], R59 ;  /* 0x0000123b2d007388 */ /* 0x0003e20000000400 */
[----:B--2---:R-:W-:-:S02]  /*a9c0*/  PRMT R60, R113, 0x7632, R60 ;  /* 0x00007632713c7816 */ /* 0x004fc4000000003c */
[----:B------:R-:W-:Y:S02]  /*a9d0*/  SHF.L.U32 R47, R51, 0x1, RZ ;  /* 0x00000001332f7819 */ /* 0x000fe400000006ff */
[----:B------:R-:W-:Y:S01]  /*a9e0*/  SHF.L.U32 R17, R54, 0x1, RZ ;  /* 0x0000000136117819 */ /* 0x000fe200000006ff */
[----:B------:R-:W-:Y:S01]  /*a9f0*/  FADD.FTZ R54, R49, UR5 ;  /* 0x0000000531367e21 */ /* 0x000fe20008010000 */
[C---:B0-----:R-:W-:Y:S01]  /*aa00*/  PRMT R61, R19.reuse, 0x7632, R61 ;  /* 0x00007632133d7816 */ /* 0x041fe2000000003d */
[----:B------:R-:W-:Y:S01]  /*aa10*/  @!P6 FMUL.FTZ R18, R58, -1.4426950216293334961 ;  /* 0xbfb8aa3b3a12e820 */ /* 0x000fe20000410000 */
[----:B-1----:R-:W-:Y:S01]  /*aa20*/  PRMT R59, R19, 0x7610, R59 ;  /* 0x00007610133b7816 */ /* 0x002fe2000000003b */
[----:B------:R-:W-:Y:S01]  /*aa30*/  IMAD.SHL.U32 R49, R55, 0x2, RZ ;  /* 0x0000000237317824 */ /* 0x000fe200078e00ff */
[----:B------:R-:W-:Y:S01]  /*aa40*/  PRMT R58, R36, 0x7610, R58 ;  /* 0x00007610243a7816 */ /* 0x000fe2000000003a */
[----:B------:R-:W-:Y:S01]  /*aa50*/  STS.U16 [R46+0x14], R113 ;  /* 0x000014712e007388 */ /* 0x000fe20000000400 */
[----:B------:R-:W-:-:S02]  /*aa60*/  SHF.L.U32 R50, R56, 0x1, RZ ;  /* 0x0000000138327819 */ /* 0x000fc400000006ff */
[----:B------:R-:W-:Y:S01]  /*aa70*/  PRMT R56, R36, 0x7632, R56 ;  /* 0x0000763224387816 */ /* 0x000fe20000000038 */
[----:B------:R-:W-:Y:S01]  /*aa80*/  STS.U16 [R47+0x16], R60 ;  /* 0x0000163c2f007388 */ /* 0x000fe20000000400 */
[----:B------:R-:W-:Y:S01]  /*aa90*/  SHF.L.U32 R51, R57, 0x1, RZ ;  /* 0x0000000139337819 */ /* 0x000fe200000006ff */
[----:B------:R-:W-:Y:S02]  /*aaa0*/  @!P4 FMUL.FTZ R36, R48, -1.4426950216293334961 ;  /* 0xbfb8aa3b3024c820 */ /* 0x000fe40000410000 */
[----:B------:R-:W-:Y:S01]  /*aab0*/  STS.U16 [R17+0x18], R59 ;  /* 0x0000183b11007388 */ /* 0x000fe20000000400 */
[----:B------:R-:W-:-:S03]  /*aac0*/  IMAD.U32 R48, RZ, RZ, UR32 ;  /* 0x00000020ff307e24 */ /* 0x000fc6000f8e00ff */
[----:B------:R-:W-:Y:S01]  /*aad0*/  STS.U16 [R49+0x1a], R61 ;  /* 0x00001a3d31007388 */ /* 0x000fe20000000400 */
[----:B---3--:R-:W-:-:S03]  /*aae0*/  @!P2 FMUL.FTZ R10, R10, R63 ;  /* 0x0000003f0a0aa220 */ /* 0x008fc60000410000 */
[----:B------:R-:W-:Y:S01]  /*aaf0*/  STS.U16 [R50+0x1c], R58 ;  /* 0x00001c3a32007388 */ /* 0x000fe20000000400 */
[----:B------:R-:W-:-:S03]  /*ab00*/  PRMT R37, RZ, 0x5410, R37 ;  /* 0x00005410ff257816 */ /* 0x000fc60000000025 */
        /* <DEDUP_REMOVED lines=18> */
[----:B------:R-:W-:Y:S01]  /*ac30*/  @!P1 STS [0x1080], R48 ;  /* 0x00108030ff009388 */ /* 0x000fe20000000800 */
[----:B------:R-:W-:-:S02]  /*ac40*/  FADD.FTZ R37, R37, UR5 ;  /* 0x0000000525257e21 */ /* 0x000fc40008010000 */
[----:B------:R-:W-:Y:S01]  /*ac50*/  @!P5 FMUL.FTZ R9, R9, R62 ;  /* 0x0000003e0909d220 */ /* 0x000fe20000410000 */
[----:B------:R-:W-:Y:S02]  /*ac60*/  FSETP.GTU.FTZ.AND P0, PT, R54, 20, PT ;  /* 0x41a000003600780b */ /* 0x000fe40003f1c000 */
[----:B------:R-:W-:Y:S02]  /*ac70*/  FSETP.GTU.FTZ.AND P5, PT, R37, 20, PT ;  /* 0x41a000002500780b */ /* 0x000fe40003fbc000 */
[----:B-----5:R-:W-:Y:S01]  /*ac80*/  PRMT R52, RZ, 0x5410, R52 ;  /* 0x00005410ff347816 */ /* 0x020fe20000000034 */
[----:B------:R-:W0:Y:S04]  /*ac90*/  @!P6 MUFU.EX2 R18, R18 ;  /* 0x000000120012e308 */ /* 0x000e280000000800 */
[----:B------:R-:W-:-:S06]  /*aca0*/  FADD.FTZ R52, R52, UR5 ;  /* 0x0000000534347e21 */ /* 0x000fcc0008010000 */
[----:B------:R-:W-:Y:S02]  /*acb0*/  @!P5 FMUL.FTZ R19, R37, -1.4426950216293334961 ;  /* 0xbfb8aa3b2513d820 */ /* 0x000fe40000410000 */
[----:B------:R-:W-:Y:S01]  /*acc0*/  @!P0 FMUL.FTZ R37, R54, -1.4426950216293334961 ;  /* 0xbfb8aa3b36258820 */ /* 0x000fe20000410000 */
[----:B------:R-:W-:Y:S01]  /*acd0*/  BAR.SYNC.DEFER_BLOCKING 0x0 ;  /* 0x0000000000007b1d */ /* 0x000fe20000010000 */
[----:B------:R-:W-:Y:S02]  /*ace0*/  FSETP.GTU.FTZ.AND P2, PT, R52, 20, PT ;  /* 0x41a000003400780b */ /* 0x000fe40003f5c000 */
[----:B------:R-:W-:Y:S01]  /*acf0*/  PRMT R53, RZ, 0x5410, R53 ;  /* 0x00005410ff357816 */ /* 0x000fe20000000035 */
[----:B0-----:R-:W-:Y:S02]  /*ad00*/  @!P6 FADD.FTZ R18, R18, 1 ;  /* 0x3f8000001212e421 */ /* 0x001fe40000010000 */
[----:B------:R-:W0:Y:S01]  /*ad10*/  @!P5 MUFU.EX2 R19, R19 ;  /* 0x000000130013d308 */ /* 0x000e220000000800 */
[----:B------:R-:W1:Y:S07]  /*ad20*/  LDS R54, [0x1080] ;  /* 0x00108000ff367984 */ /* 0x000e6e0000000800 */
[----:B------:R-:W-:Y:S01]  /*ad30*/  @!P2 FMUL.FTZ R52, R52, -1.4426950216293334961 ;  /* 0xbfb8aa3b3434a820 */ /* 0x000fe20000410000 */
[----:B------:R-:W2:Y:S01]  /*ad40*/  @!P4 MUFU.EX2 R36, R36 ;  /* 0x000000240024c308 */ /* 0x000ea20000000800 */
[----:B------:R-:W-:-:S07]  /*ad50*/  FADD.FTZ R53, R53, UR5 ;  /* 0x0000000535357e21 */ /* 0x000fce0008010000 */
[----:B------:R-:W3:Y:S01]  /*ad60*/  @!P2 MUFU.EX2 R52, R52 ;  /* 0x000000340034a308 */ /* 0x000ee20000000800 */
[----:B------:R-:W-:-:S07]  /*ad70*/  FSETP.GTU.FTZ.AND P3, PT, R53, 20, PT ;  /* 0x41a000003500780b */ /* 0x000fce0003f7c000 */
[----:B------:R-:W4:Y:S08]  /*ad80*/  @!P0 MUFU.EX2 R37, R37 ;  /* 0x0000002500258308 */ /* 0x000f300000000800 */
[----:B------:R-:W5:Y:S01]  /*ad90*/  @!P6 MUFU.RCP R18, R18 ;  /* 0x000000120012e308 */ /* 0x000f620000001000 */
[----:B0-----:R-:W-:Y:S02]  /*ada0*/  @!P5 FADD.FTZ R19, R19, 1 ;  /* 0x3f8000001313d421 */ /* 0x001fe40000010000 */
[----:B--2---:R-:W-:-:S02]  /*adb0*/  @!P4 FADD.FTZ R36, R36, 1 ;  /* 0x3f8000002424c421 */ /* 0x004fc40000010000 */
[----:B------:R-:W-:Y:S02]  /*adc0*/  @!P3 FMUL.FTZ R53, R53, -1.4426950216293334961 ;  /* 0xbfb8aa3b3535b820 */ /* 0x000fe40000410000 */
[----:B---3--:R-:W-:Y:S01]  /*add0*/  @!P2 FADD.FTZ R52, R52, 1 ;  /* 0x3f8000003434a421 */ /* 0x008fe20000010000 */
[----:B------:R-:W0:Y:S01]  /*ade0*/  @!P5 MUFU.RCP R19, R19 ;  /* 0x000000130013d308 */ /* 0x000e220000001000 */
[----:B----4-:R-:W-:Y:S01]  /*adf0*/  @!P0 FADD.FTZ R37, R37, 1 ;  /* 0x3f80000025258421 */ /* 0x010fe20000010000 */
[----:B------:R-:W-:-:S06]  /*ae00*/  UIMAD UR7, UR38, UR16, URZ ;  /* 0x00000010260772a4 */ /* 0x000fcc000f8e023f */
[----:B------:R-:W2:Y:S01]  /*ae10*/  @!P4 MUFU.RCP R36, R36 ;  /* 0x000000240024c308 */ /* 0x000ea20000001000 */
[----:B-----5:R-:W-:Y:S01]  /*ae20*/  @!P6 FMUL.FTZ R11, R11, R18 ;  /* 0x000000120b0be220 */ /* 0x020fe20000410000 */
[----:B-1----:R-:W-:Y:S01]  /*ae30*/  ISETP.GE.AND P6, PT, R73, R54, PT ;  /* 0x000000364900720c */ /* 0x002fe20003fc6270 */
[----:B------:R-:W-:-:S05]  /*ae40*/  UIMAD UR25, UR37, UR17, UR7 ;  /* 0x00000011251972a4 */ /* 0x000fca000f8e0207 */
[----:B------:R-:W1:Y:S01]  /*ae50*/  @!P3 MUFU.EX2 R53, R53 ;  /* 0x000000350035b308 */ /* 0x000e620000000800 */
[----:B------:R-:W-:Y:S02]  /*ae60*/  UIMAD UR7, UR38, UR30, URZ ;  /* 0x0000001e260772a4 */ /* 0x000fe4000f8e023f */
[----:B------:R-:W-:-:S05]  /*ae70*/  UIMAD.WIDE.U32 UR26, UR37, UR16, URZ ;  /* 0x00000010251a72a5 */ /* 0x000fca000f8e003f */
[----:B------:R3:W4:Y:S01]  /*ae80*/  @!P0 MUFU.RCP R89, R37 ;  /* 0x0000002500598308 */ /* 0x0007220000001000 */
[----:B------:R-:W-:-:S07]  /*ae90*/  UIMAD.WIDE.U32 UR16, UR37, UR30, URZ ;  /* 0x0000001e251072a5 */ /* 0x000fce000f8e003f */
[----:B------:R-:W1:Y:S01]  /*aea0*/  @!P2 MUFU.RCP R52, R52 ;  /* 0x000000340034a308 */ /* 0x000e620000001000 */
[----:B------:R-:W-:Y:S01]  /*aeb0*/  UIMAD UR30, UR37, UR31, UR7 ;  /* 0x0000001f251e72a4 */ /* 0x000fe2000f8e0207 */
[----:B------:R-:W-:Y:S01]  /*aec0*/  BSSY B0, `(.L_x_200) ;  /* 0x0000013000007945 */ /* 0x000fe20003800000 */
[----:B------:R-:W-:Y:S01]  /*aed0*/  UIADD3 UR7, UR27, UR25, URZ ;  /* 0x000000191b077290 */ /* 0x000fe2000fffe03f */
[----:B0-----:R-:W-:Y:S02]  /*aee0*/  @!P5 FMUL.FTZ R12, R12, R19 ;  /* 0x000000130c0cd220 */ /* 0x001fe40000410000 */
[----:B--2---:R-:W-:Y:S01]  /*aef0*/  @!P4 FMUL.FTZ R13, R13, R36 ;  /* 0x000000240d0dc220 */ /* 0x004fe20000410000 */
[----:B------:R-:W-:Y:S05]  /*af00*/  @P6 BRA `(.L_x_201) ;  /* 0x000000e000006947 */ /* 0x000fea0003800000 */
[----:B---3--:R-:W-:Y:S01]  /*af10*/  MOV R37, UR37 ;  /* 0x0000002500257c02 */ /* 0x008fe20008000f00 */
[----:B------:R-:W-:Y:S01]  /*af20*/  IMAD.MOV.U32 R19, RZ, RZ, R165 ;  /* 0x000000ffff137224 */ /* 0x000fe200078e00a5 */
[----:B------:R-:W-:Y:S01]  /*af30*/  MOV R18, R164 ;  /* 0x000000a400127202 */ /* 0x000fe20000000f00 */
[----:B------:R-:W-:-:S02]  /*af40*/  ULDC.64 UR40, c[0x0][0x2e0] ;  /* 0x0000b80000287ab9 */ /* 0x000fc40000000a00 */
        /* <DEDUP_REMOVED lines=10> */
.L_x_201:
[----:B---3--:R-:W-:Y:S05]  /*aff0*/  BSYNC B0 ;  /* 0x0000000000007941 */ /* 0x008fea0003800000 */
.L_x_200:
[----:B0-----:R-:W2:Y:S01]  /*b000*/  LDL.LU R55, [R1] ;  /* 0x0000000001377983 */ /* 0x001ea20000300800 */
[----:B------:R-:W-:Y:S01]  /*b010*/  ULDC.64 UR32, c[0x0][0x2e0] ;  /* 0x0000b80000207ab9 */ /* 0x000fe20000000a00 */
[----:B-1----:R-:W-:Y:S01]  /*b020*/  @!P3 FADD.FTZ R53, R53, 1 ;  /* 0x3f8000003535b421 */ /* 0x002fe20000010000 */
[----:B------:R-:W-:Y:S01]  /*b030*/  UMOV UR27, UR7 ;  /* 0x00000007001b7c82 */ /* 0x000fe20008000000 */
[----:B------:R-:W-:Y:S01]  /*b040*/  LEA R18, P4, R73, c[0x0][0x330], 0x1 ;  /* 0x0000cc0049127a11 */ /* 0x000fe200078808ff */
[----:B------:R-:W-:Y:S01]  /*b050*/  UIMAD.WIDE.U32 UR26, UR14, UR32, UR26 ;  /* 0x000000200e1a72a5 */ /* 0x000fe2000f8e001a */
[----:B------:R-:W-:Y:S01]  /*b060*/  SHF.R.S32.HI R19, RZ, 0x1f, R73 ;  /* 0x0000001fff137819 */ /* 0x000fe20000011449 */
[----:B------:R-:W-:Y:S01]  /*b070*/  UIMAD UR7, UR15, UR32, URZ ;  /* 0x000000200f0772a4 */ /* 0x000fe2000f8e023f */
[----:B------:R-:W0:Y:S01]  /*b080*/  @!P3 MUFU.RCP R53, R53 ;  /* 0x000000350035b308 */ /* 0x000e220000001000 */
[----:B------:R-:W-:Y:S01]  /*b090*/  UIADD3 UR25, UP0, UR28, UR26, URZ ;  /* 0x0000001a1c197290 */ /* 0x000fe2000ff1e03f */
[----:B----4-:R-:W-:Y:S01]  /*b0a0*/  @!P0 FMUL.FTZ R14, R14, R89 ;  /* 0x000000590e0e8220 */ /* 0x010fe20000410000 */
[----:B------:R-:W-:Y:S01]  /*b0b0*/  UIMAD UR7, UR14, UR33, UR7 ;  /* 0x000000210e0772a4 */ /* 0x000fe2000f8e0207 */
[----:B------:R-:W-:Y:S01]  /*b0c0*/  @!P2 FMUL.FTZ R15, R15, R52 ;  /* 0x000000340f0fa220 */ /* 0x000fe20000410000 */
[----:B------:R-:W-:-:S02]  /*b0d0*/  ISETP.GE.AND P6, PT, R34, R54, PT ;  /* 0x000000362200720c */ /* 0x000fc40003fc6270 */
[----:B------:R-:W-:Y:S01]  /*b0e0*/  UIADD3.X UR26, UR29, UR7, UR27, UP0, !UPT ;  /* 0x000000071d1a7290 */ /* 0x000fe200087fe41b */
[----:B------:R-:W-:Y:S02]  /*b0f0*/  MOV R36, UR25 ;  /* 0x0000001900247c02 */ /* 0x000fe40008000f00 */
[-C--:B------:R-:W-:Y:S02]  /*b100*/  ISETP.GE.AND P0, PT, R20, R54.reuse, PT ;  /* 0x000000361400720c */ /* 0x080fe40003f06270 */
[----:B------:R-:W-:Y:S01]  /*b110*/  ISETP.GE.AND P2, PT, R21, R54, PT ;  /* 0x000000361500720c */ /* 0x000fe20003f46270 */
[----:B------:R-:W-:Y:S01]  /*b120*/  IMAD.U32 R37, RZ, RZ, UR26 ;  /* 0x0000001aff257e24 */ /* 0x000fe2000f8e00ff */
[----:B------:R-:W-:Y:S02]  /*b130*/  LEA.HI.X R19, R73, c[0x0][0x334], R19, 0x1, P4 ;  /* 0x0000cd0049137a11 */ /* 0x000fe400020f0c13 */
[----:B------:R-:W-:-:S04]  /*b140*/  LEA R18, P4, R36, R18, 0x1 ;  /* 0x0000001224127211 */ /* 0x000fc800078808ff */
[----:B------:R-:W-:Y:S01]  /*b150*/  LEA.HI.X R19, R36, R19, R37, 0x1, P4 ;  /* 0x0000001324137211 */ /* 0x000fe200020f0c25 */
[----:B0-----:R-:W-:Y:S01]  /*b160*/  @!P3 FMUL.FTZ R16, R16, R53 ;  /* 0x000000351010b220 */ /* 0x001fe20000410000 */
[-C--:B------:R-:W-:Y:S02]  /*b170*/  ISETP.GE.AND P3, PT, R22, R54.reuse, PT ;  /* 0x000000361600720c */ /* 0x080fe40003f66270 */
[-C--:B------:R-:W-:Y:S01]  /*b180*/  ISETP.GE.AND P4, PT, R23, R54.reuse, PT ;  /* 0x000000361700720c */ /* 0x080fe20003f86270 */
[----:B------:R-:W-:Y:S01]  /*b190*/  @!P6 STG.E.U16 [R18.64+-0xf80], R59 ;  /* 0xfff0803b1200e986 */ /* 0x000fe2000c101522 */
[-C--:B------:R-:W-:Y:S02]  /*b1a0*/  ISETP.GE.AND P5, PT, R24, R54.reuse, PT ;  /* 0x000000361800720c */ /* 0x080fe40003fa6270 */
[-C--:B------:R-:W-:Y:S01]  /*b1b0*/  ISETP.GE.AND P6, PT, R25, R54.reuse, PT ;  /* 0x000000361900720c */ /* 0x080fe20003fc6270 */
[----:B------:R-:W-:Y:S01]  /*b1c0*/  @!P0 STG.E.U16 [R18.64+-0xf40], R61 ;  /* 0xfff0c03d12008986 */ /* 0x000fe2000c101522 */
[----:B------:R-:W-:-:S03]  /*b1d0*/  ISETP.GE.AND P0, PT, R26, R54, PT ;  /* 0x000000361a00720c */ /* 0x000fc60003f06270 */
        /* <DEDUP_REMOVED lines=14> */
[----:B------:R-:W-:Y:S04]  /*b2c0*/  @!P3 STG.E.U16 [R18.64+-0xd40], R79 ;  /* 0xfff2c04f1200b986 */ /* 0x000fe8000c101522 */
[----:B------:R-:W-:Y:S04]  /*b2d0*/  @!P4 STG.E.U16 [R18.64+-0xd00], R81 ;  /* 0xfff300511200c986 */ /* 0x000fe8000c101522 */
[----:B------:R-:W-:Y:S04]  /*b2e0*/  @!P6 STG.E.U16 [R18.64+-0xcc0], R83 ;  /* 0xfff340531200e986 */ /* 0x000fe8000c101522 */
[----:B------:R-:W-:Y:S04]  /*b2f0*/  @!P5 STG.E.U16 [R18.64+-0xc80], R85 ;  /* 0xfff380551200d986 */ /* 0x000fe8000c101522 */
[----:B------:R-:W-:Y:S04]  /*b300*/  @!P0 STG.E.U16 [R18.64+-0xfc0], R57 ;  /* 0xfff0403912008986 */ /* 0x000fe8000c101522 */
[----:B------:R0:W-:Y:S01]  /*b310*/  @!P2 STG.E.U16 [R18.64+-0xc40], R87 ;  /* 0xfff3c0571200a986 */ /* 0x0001e2000c101522 */
[----:B------:R-:W-:Y:S01]  /*b320*/  UIADD3 UR7, UR17, UR30, URZ ;  /* 0x0000001e11077290 */ /* 0x000fe2000fffe03f */
[----:B------:R-:W-:Y:S02]  /*b330*/  BSSY B0, `(.L_x_202) ;  /* 0x000005c000007945 */ /* 0x000fe40003800000 */
[----:B------:R-:W-:Y:S01]  /*b340*/  BAR.SYNC.DEFER_BLOCKING 0x0 ;  /* 0x0000000000007b1d */ /* 0x000fe20000010000 */
[----:B--2---:R-:W-:-:S04]  /*b350*/  FADD.FTZ R37, R0, R55 ;  /* 0x0000003700257221 */ /* 0x004fc80000010000 */
[----:B------:R-:W-:Y:S01]  /*b360*/  FADD.FTZ R36, R37, R2 ;  /* 0x0000000225247221 */ /* 0x000fe20000010000 */
[----:B------:R-:W-:-:S03]  /*b370*/  F2FP.BF16.PACK_AB R2, R2, R0 ;  /* 0x000000000202723e */ /* 0x000fc600000010ff */
[----:B------:R-:W-:Y:S01]  /*b380*/  FADD.FTZ R37, R36, R3 ;  /* 0x0000000324257221 */ /* 0x000fe20000010000 */
[C---:B------:R-:W-:Y:S02]  /*b390*/  PRMT R36, R2.reuse, 0x7610, R36 ;  /* 0x0000761002247816 */ /* 0x040fe40000000024 */
[----:B0-----:R-:W-:Y:S02]  /*b3a0*/  PRMT R19, R2, 0x7632, R19 ;  /* 0x0000763202137816 */ /* 0x001fe40000000013 */
[----:B------:R-:W-:Y:S02]  /*b3b0*/  F2FP.BF16.PACK_AB R2, R6, R5 ;  /* 0x000000050602723e */ /* 0x000fe400000010ff */
[----:B------:R-:W-:Y:S01]  /*b3c0*/  F2FP.BF16.PACK_AB R3, R4, R3 ;  /* 0x000000030403723e */ /* 0x000fe200000010ff */
[----:B------:R-:W-:Y:S01]  /*b3d0*/  FADD.FTZ R0, R37, R4 ;  /* 0x0000000425007221 */ /* 0x000fe20000010000 */
[C---:B------:R-:W-:Y:S02]  /*b3e0*/  PRMT R18, R2.reuse, 0x7610, R18 ;  /* 0x0000761002127816 */ /* 0x040fe40000000012 */
[----:B------:R-:W-:-:S02]  /*b3f0*/  PRMT R53, R2, 0x7632, R53 ;  /* 0x0000763202357816 */ /* 0x000fc40000000035 */
[C---:B------:R-:W-:Y:S02]  /*b400*/  PRMT R37, R3.reuse, 0x7610, R37 ;  /* 0x0000761003257816 */ /* 0x040fe40000000025 */
[----:B------:R-:W-:Y:S02]  /*b410*/  F2FP.BF16.PACK_AB R2, R8, R7 ;  /* 0x000000070802723e */ /* 0x000fe400000010ff */
[----:B------:R-:W-:Y:S01]  /*b420*/  PRMT R52, R3, 0x7632, R52 ;  /* 0x0000763203347816 */ /* 0x000fe20000000034 */
[----:B------:R0:W-:Y:S01]  /*b430*/  STS.U16 [R72], R36 ;  /* 0x0000002448007388 */ /* 0x0001e20000000400 */
[----:B------:R-:W-:Y:S02]  /*b440*/  F2FP.BF16.PACK_AB R3, R10, R9 ;  /* 0x000000090a03723e */ /* 0x000fe400000010ff */
[----:B------:R-:W-:Y:S01]  /*b450*/  F2FP.BF16.PACK_AB R4, R12, R11 ;  /* 0x0000000b0c04723e */ /* 0x000fe200000010ff */
[----:B------:R1:W-:Y:S01]  /*b460*/  STS.U16 [R35+0x2], R19 ;  /* 0x0000021323007388 */ /* 0x0003e20000000400 */
[----:B------:R-:W-:-:S03]  /*b470*/  PRMT R54, R3, 0x7632, R54 ;  /* 0x0000763203367816 */ /* 0x000fc60000000036 */
[----:B------:R2:W-:Y:S01]  /*b480*/  STS.U16 [R38+0x4], R37 ;  /* 0x0000042526007388 */ /* 0x0005e20000000400 */
[----:B0-----:R-:W-:-:S03]  /*b490*/  PRMT R36, R2, 0x7610, R36 ;  /* 0x0000761002247816 */ /* 0x001fc60000000024 */
[----:B------:R-:W-:Y:S01]  /*b4a0*/  STS.U16 [R39+0x6], R52 ;  /* 0x0000063427007388 */ /* 0x000fe20000000400 */
[----:B-1----:R-:W-:Y:S02]  /*b4b0*/  PRMT R19, R2, 0x7632, R19 ;  /* 0x0000763202137816 */ /* 0x002fe40000000013 */
[----:B------:R-:W-:Y:S01]  /*b4c0*/  PRMT R35, R3, 0x7610, R35 ;  /* 0x0000761003237816 */ /* 0x000fe20000000023 */
[----:B------:R0:W-:Y:S01]  /*b4d0*/  STS.U16 [R40+0x8], R18 ;  /* 0x0000081228007388 */ /* 0x0001e20000000400 */
[----:B------:R-:W-:Y:S02]  /*b4e0*/  F2FP.BF16.PACK_AB R2, R14, R13 ;  /* 0x0000000d0e02723e */ /* 0x000fe400000010ff */
[----:B------:R-:W-:Y:S01]  /*b4f0*/  F2FP.BF16.PACK_AB R3, R16, R15 ;  /* 0x0000000f1003723e */ /* 0x000fe200000010ff */
[----:B------:R-:W-:Y:S01]  /*b500*/  STS.U16 [R41+0xa], R53 ;  /* 0x00000a3529007388 */ /* 0x000fe20000000400 */
[----:B--2---:R-:W-:-:S03]  /*b510*/  PRMT R38, R2, 0x7632, R38 ;  /* 0x0000763202267816 */ /* 0x004fc60000000026 */
[----:B------:R1:W-:Y:S01]  /*b520*/  STS.U16 [R42+0xc], R36 ;  /* 0x00000c242a007388 */ /* 0x0003e20000000400 */
[----:B0-----:R-:W-:-:S03]  /*b530*/  PRMT R18, R4, 0x7632, R18 ;  /* 0x0000763204127816 */ /* 0x001fc60000000012 */
[----:B------:R-:W-:Y:S04]  /*b540*/  STS.U16 [R43+0xe], R19 ;  /* 0x00000e132b007388 */ /* 0x000fe80000000400 */
[----:B------:R-:W-:Y:S01]  /*b550*/  STS.U16 [R44+0x10], R35 ;  /* 0x000010232c007388 */ /* 0x000fe20000000400 */
[----:B-1----:R-:W-:-:S03]  /*b560*/  PRMT R36, R3, 0x7632, R36 ;  /* 0x0000763203247816 */ /* 0x002fc60000000024 */
        /* <DEDUP_REMOVED lines=26> */
[----:B------:R-:W-:-:S04]  /*b710*/  FADD.FTZ R5, R0, R5 ;  /* 0x0000000500057221 */ /* 0x000fc80000010000 */
[----:B------:R-:W-:-:S04]  /*b720*/  FADD.FTZ R6, R5, R6 ;  /* 0x0000000605067221 */ /* 0x000fc80000010000 */
[----:B------:R-:W-:-:S04]  /*b730*/  FADD.FTZ R7, R6, R7 ;  /* 0x0000000706077221 */ /* 0x000fc80000010000 */
[----:B------:R-:W-:-:S04]  /*b740*/  FADD.FTZ R8, R7, R8 ;  /* 0x0000000807087221 */ /* 0x000fc80000010000 */
[----:B------:R-:W-:Y:S01]  /*b750*/  FADD.FTZ R9, R8, R9 ;  /* 0x0000000908097221 */ /* 0x000fe20000010000 */
[----:B------:R-:W0:Y:S03]  /*b760*/  LDS R18, [0x1080] ;  /* 0x00108000ff127984 */ /* 0x000e260000000800 */
[----:B------:R-:W-:-:S04]  /*b770*/  FADD.FTZ R10, R9, R10 ;  /* 0x0000000a090a7221 */ /* 0x000fc80000010000 */
[----:B------:R-:W-:-:S04]  /*b780*/  FADD.FTZ R11, R10, R11 ;  /* 0x0000000b0a0b7221 */ /* 0x000fc80000010000 */
[----:B------:R-:W-:-:S04]  /*b790*/  FADD.FTZ R12, R11, R12 ;  /* 0x0000000c0b0c7221 */ /* 0x000fc80000010000 */
[----:B------:R-:W-:-:S04]  /*b7a0*/  FADD.FTZ R13, R12, R13 ;  /* 0x0000000d0c0d7221 */ /* 0x000fc80000010000 */
[----:B------:R-:W-:-:S04]  /*b7b0*/  FADD.FTZ R14, R13, R14 ;  /* 0x0000000e0d0e7221 */ /* 0x000fc80000010000 */
[----:B------:R-:W-:-:S04]  /*b7c0*/  FADD.FTZ R15, R14, R15 ;  /* 0x0000000f0e0f7221 */ /* 0x000fc80000010000 */
[----:B------:R-:W-:-:S05]  /*b7d0*/  FADD.FTZ R0, R15, R16 ;  /* 0x000000100f007221 */ /* 0x000fca0000010000 */
[----:B------:R1:W-:Y:S01]  /*b7e0*/  STL [R1], R0 ;  /* 0x0000000001007387 */ /* 0x0003e20000100800 */
[----:B0-----:R-:W-:-:S13]  /*b7f0*/  ISETP.GE.AND P0, PT, R73, R18, PT ;  /* 0x000000124900720c */ /* 0x001fda0003f06270 */
[----:B------:R-:W-:Y:S05]  /*b800*/  @P0 BRA `(.L_x_203) ;  /* 0x000000e000000947 */ /* 0x000fea0003800000 */
[----:B-1----:R-:W-:Y:S01]  /*b810*/  MOV R5, UR37 ;  /* 0x0000002500057c02 */ /* 0x002fe20008000f00 */
        /* <DEDUP_REMOVED lines=13> */
.L_x_203:
[----:B-1----:R-:W-:Y:S05]  /*b8f0*/  BSYNC B0 ;  /* 0x0000000000007941 */ /* 0x002fea0003800000 */
.L_x_202:
[----:B------:R-:W-:Y:S01]  /*b900*/  ULDC.64 UR26, c[0x0][0x300] ;  /* 0x0000c000001a7ab9 */ /* 0x000fe20000000a00 */
[C---:B------:R-:W-:Y:S01]  /*b910*/  SHF.L.U32 R2, R73.reuse, 0x1, RZ ;  /* 0x0000000149027819 */ /* 0x040fe200000006ff */
[----:B------:R-:W-:Y:S01]  /*b920*/  UMOV UR17, UR7 ;  /* 0x0000000700117c82 */ /* 0x000fe20008000000 */
[----:B------:R-:W-:Y:S01]  /*b930*/  SHF.R.S32.HI R0, RZ, 0x1f, R73 ;  /* 0x0000001fff007819 */ /* 0x000fe20000011449 */
[----:B------:R-:W-:Y:S01]  /*b940*/  UIMAD.WIDE.U32 UR16, UR14, UR26, UR16 ;  /* 0x0000001a0e1072a5 */ /* 0x000fe2000f8e0010 */
[----:B------:R-:W-:Y:S01]  /*b950*/  IADD3 R2, P0, R2, -0xfc0, RZ ;  /* 0xfffff04002027810 */ /* 0x000fe20007f1e0ff */
[----:B------:R-:W-:Y:S01]  /*b960*/  UIMAD UR7, UR15, UR26, URZ ;  /* 0x0000001a0f0772a4 */ /* 0x000fe2000f8e023f */
[----:B------:R-:W-:Y:S01]  /*b970*/  SHF.L.U64.HI R0, R73, 0x1, R0 ;  /* 0x0000000149007819 */ /* 0x000fe20000010200 */
[----:B------:R-:W-:Y:S01]  /*b980*/  UIADD3 UR28, UP0, UR28, UR16, URZ ;  /* 0x000000101c1c7290 */ /* 0x000fe2000ff1e03f */
[-C--:B------:R-:W-:Y:S01]  /*b990*/  ISETP.GE.AND P3, PT, R33, R18.reuse, PT ;  /* 0x000000122100720c */ /* 0x080fe20003f66270 */
[----:B------:R-:W-:Y:S01]  /*b9a0*/  UIMAD UR7, UR14, UR27, UR7 ;  /* 0x0000001b0e0772a4 */ /* 0x000fe2000f8e0207 */
[----:B------:R-:W-:Y:S01]  /*b9b0*/  IADD3.X R0, R0, -0x1, RZ, P0, !PT ;  /* 0xffffffff00007810 */ /* 0x000fe200007fe4ff */
[----:B------:R-:W-:Y:S01]  /*b9c0*/  UIADD3 UR20, UP1, UR20, -0x1000, URZ ;  /* 0xfffff00014147890 */ /* 0x000fe2000ff3e03f */
[----:B------:R-:W-:Y:S01]  /*b9d0*/  IADD3 R2, P0, R2, c[0x0][0x340], RZ ;  /* 0x0000d00002027a10 */ /* 0x000fe20007f1e0ff */
[----:B------:R-:W-:Y:S01]  /*b9e0*/  UIADD3.X UR16, UR29, UR7, UR17, UP0, !UPT ;  /* 0x000000071d107290 */ /* 0x000fe200087fe411 */
[----:B------:R-:W-:Y:S01]  /*b9f0*/  IMAD.U32 R3, RZ, RZ, UR28 ;  /* 0x0000001cff037e24 */ /* 0x000fe2000f8e00ff */
[----:B------:R-:W-:Y:S01]  /*ba00*/  ISETP.GE.AND P4, PT, R34, R18, PT ;  /* 0x000000122200720c */ /* 0x000fe20003f86270 */
[----:B------:R-:W-:Y:S01]  /*ba10*/  UISETP.GT.AND UP0, UPT, UR24, 0x1, UPT ;  /* 0x000000011800788c */ /* 0x000fe2000bf04270 */
[----:B------:R-:W-:Y:S01]  /*ba20*/  IADD3.X R0, R0, c[0x0][0x344], RZ, P0, !PT ;  /* 0x0000d10000007a10 */ /* 0x000fe200007fe4ff */
[----:B------:R-:W-:Y:S01]  /*ba30*/  UIADD3 UR18, UP2, UR18, -0x1000, URZ ;  /* 0xfffff00012127890 */ /* 0x000fe2000ff5e03f */
[C---:B------:R-:W-:Y:S01]  /*ba40*/  LEA R2, P0, R3.reuse, R2, 0x1 ;  /* 0x0000000203027211 */ /* 0x040fe200078008ff */
[----:B------:R-:W-:Y:S01]  /*ba50*/  UIADD3 UR22, UP3, UR22, -0x1000, URZ ;  /* 0xfffff00016167890 */ /* 0x000fe2000ff7e03f */
[----:B0-----:R-:W-:Y:S01]  /*ba60*/  MOV R4, UR16 ;  /* 0x0000001000047c02 */ /* 0x001fe20008000f00 */
[----:B------:R-:W-:Y:S01]  /*ba70*/  UIADD3 UR6, UR6, 0x1, URZ ;  /* 0x0000000106067890 */ /* 0x000fe2000fffe03f */
[----:B------:R-:W-:Y:S01]  /*ba80*/  ISETP.GE.AND P5, PT, R20, R18, PT ;  /* 0x000000121400720c */ /* 0x000fe20003fa6270 */
[----:B------:R-:W-:Y:S01]  /*ba90*/  UIADD3.X UR21, UR21, -0x1, URZ, UP1, !UPT ;  /* 0xffffffff15157890 */ /* 0x000fe20008ffe43f */
[----:B------:R-:W-:Y:S01]  /*baa0*/  LEA.HI.X R3, R3, R0, R4, 0x1, P0 ;  /* 0x0000000003037211 */ /* 0x000fe200000f0c04 */
[----:B------:R-:W-:Y:S01]  /*bab0*/  UIADD3.X UR19, UR19, -0x1, URZ, UP2, !UPT ;  /* 0xffffffff13137890 */ /* 0x000fe200097fe43f */
[-C--:B------:R-:W-:Y:S01]  /*bac0*/  ISETP.GE.AND P6, PT, R21, R18.reuse, PT ;  /* 0x000000121500720c */ /* 0x080fe20003fc6270 */
[----:B------:R-:W-:Y:S01]  /*bad0*/  UIADD3.X UR23, UR23, -0x1, URZ, UP3, !UPT ;  /* 0xffffffff17177890 */ /* 0x000fe20009ffe43f */
[-C--:B------:R-:W-:Y:S01]  /*bae0*/  ISETP.GE.AND P1, PT, R23, R18.reuse, PT ;  /* 0x000000121700720c */ /* 0x080fe20003f26270 */
[----:B------:R0:W-:Y:S01]  /*baf0*/  @!P3 STG.E.U16 [R2.64], R161 ;  /* 0x000000a10200b986 */ /* 0x0001e2000c101522 */
[----:B------:R-:W-:-:S02]  /*bb00*/  ISETP.GE.AND P2, PT, R24, R18, PT ;  /* 0x000000121800720c */ /* 0x000fc40003f46270 */
[-C--:B------:R-:W-:Y:S01]  /*bb10*/  ISETP.GE.AND P3, PT, R25, R18.reuse, PT ;  /* 0x000000121900720c */ /* 0x080fe20003f66270 */
[----:B------:R0:W-:Y:S01]  /*bb20*/  @!P4 STG.E.U16 [R2.64+0x40], R35 ;  /* 0x000040230200c986 */ /* 0x0001e2000c101522 */
[-C--:B------:R-:W-:Y:S02]  /*bb30*/  ISETP.GE.AND P0, PT, R22, R18.reuse, PT ;  /* 0x000000121600720c */ /* 0x080fe40003f06270 */
        /* <DEDUP_REMOVED lines=23> */
.L_x_145:
[----:B------:R-:W-:Y:S02]  /*bcb0*/  ISETP.NE.U32.AND P0, PT, RZ, c[0x0][0x328], PT ;  /* 0x0000ca00ff007a0c */ /* 0x000fe40003f05070 */
[----:B------:R-:W-:Y:S02]  /*bcc0*/  ISETP.NE.U32.AND P2, PT, RZ, c[0x0][0x348], PT ;  /* 0x0000d200ff007a0c */ /* 0x000fe40003f45070 */
[----:B------:R-:W-:Y:S02]  /*bcd0*/  ISETP.NE.AND.EX P1, PT, RZ, c[0x0][0x32c], PT, P0 ;  /* 0x0000cb00ff007a0c */ /* 0x000fe40003f25300 */
[----:B------:R-:W-:-:S11]  /*bce0*/  ISETP.NE.AND.EX P0, PT, RZ, c[0x0][0x34c], PT, P2 ;  /* 0x0000d300ff007a0c */ /* 0x000fd60003f05320 */
[----:B------:R-:W-:Y:S05]  /*bcf0*/  @!P1 BRA `(.L_x_205) ;  /* 0x000001f000009947 */ /* 0x000fea0003800000 */
[----:B0-----:R-:W3:Y:S01]  /*bd00*/  LDL.LU R2, [R1+0x4] ;  /* 0x0000040001027983 */ /* 0x001ee20000300800 */
[----:B------:R-:W-:Y:S03]  /*bd10*/  BSSY B0, `(.L_x_205) ;  /* 0x000001d000007945 */ /* 0x000fe60003800000 */
[----:B------:R-:W0:Y:S04]  /*bd20*/  S2R R6, SR_LANEID ;  /* 0x0000000000067919 */ /* 0x000e280000000000 */
[----:B------:R-:W4:Y:S01]  /*bd30*/  S2R R7, SR_TID.X ;  /* 0x0000000000077919 */ /* 0x000f220000002100 */
[----:B0-----:R-:W-:-:S13]  /*bd40*/  ISETP.NE.AND P2, PT, R6, RZ, PT ;  /* 0x000000ff0600720c */ /* 0x001fda0003f45270 */
[----:B----4-:R-:W-:-:S04]  /*bd50*/  @!P2 SHF.R.S32.HI R6, RZ, 0x1f, R7 ;  /* 0x0000001fff06a819 */ /* 0x010fc80000011407 */
[----:B------:R-:W-:-:S04]  /*bd60*/  @!P2 LEA.HI R6, R6, R7, RZ, 0x5 ;  /* 0x000000070606a211 */ /* 0x000fc800078f28ff */
[----:B------:R-:W-:Y:S01]  /*bd70*/  @!P2 SHF.R.S32.HI R9, RZ, 0x5, R6 ;  /* 0x00000005ff09a819 */ /* 0x000fe20000011406 */
[----:B---3--:R-:W0:Y:S02]  /*bd80*/  SHFL.DOWN P1, R0, R2, 0x1, 0x1f ;  /* 0x08201f0002007f89 */ /* 0x008e240000020000 */
[----:B0-----:R-:W-:-:S05]  /*bd90*/  @P1 FADD R0, R0, R2 ;  /* 0x0000000200001221 */ /* 0x001fca0000000000 */
[----:B------:R-:W0:Y:S02]  /*bda0*/  SHFL.DOWN P1, R3, R0, 0x2, 0x1f ;  /* 0x08401f0000037f89 */ /* 0x000e240000020000 */
        /* <DEDUP_REMOVED lines=19> */
.L_x_206:
[----:B0-----:R-:W-:Y:S05]  /*bee0*/  BSYNC B0 ;  /* 0x0000000000007941 */ /* 0x001fea0003800000 */
.L_x_205:
[----:B------:R-:W-:Y:S01]  /*bef0*/  BSSY B0, `(.L_x_207) ;  /* 0x0000023000007945 */ /* 0x000fe20003800000 */
[----:B------:R-:W-:Y:S05]  /*bf00*/  @!P0 BRA `(.L_x_208) ;  /* 0x0000020000008947 */ /* 0x000fea0003800000 */
[----:B0-----:R-:W3:Y:S04]  /*bf10*/  LDL.LU R2, [R1] ;  /* 0x0000000001027983 */ /* 0x001ee80000300800 */
[----:B------:R-:W0:Y:S04]  /*bf20*/  S2R R6, SR_LANEID ;  /* 0x0000000000067919 */ /* 0x000e280000000000 */
[----:B------:R-:W4:Y:S04]  /*bf30*/  S2R R13, SR_TID.X ;  /* 0x00000000000d7919 */ /* 0x000f280000002100 */
[----:B------:R-:W-:Y:S01]  /*bf40*/  BAR.SYNC.DEFER_BLOCKING 0x0 ;  /* 0x0000000000007b1d */ /* 0x000fe20000010000 */
        /* <DEDUP_REMOVED lines=25> */
[----:B------:R0:W-:Y:S01]  /*c0e0*/  RED.E.ADD.F32.FTZ.RN.STRONG.GPU [R2.64], R4 ;  /* 0x000000040200798e */ /* 0x0001e2000c10e7a2 */
[----:B------:R-:W-:Y:S01]  /*c0f0*/  IMAD.MOV.U32 R13, RZ, RZ, RZ ;  /* 0x000000ffff0d7224 */ /* 0x000fe200078e00ff */
[----:B------:R-:W-:Y:S05]  /*c100*/  BRA `(.L_x_209) ;  /* 0x0000001000007947 */ /* 0x000fea0003800000 */
.L_x_208:
[----:B------:R-:W3:Y:S02]  /*c110*/  S2R R13, SR_TID.X ;  /* 0x00000000000d7919 */ /* 0x000ee40000002100 */
.L_x_209:
[----:B0-----:R-:W-:Y:S05]  /*c120*/  BSYNC B0 ;  /* 0x0000000000007941 */ /* 0x001fea0003800000 */
.L_x_207:
        /* <DEDUP_REMOVED lines=28> */
.L_x_211:
[----:B0-----:R-:W0:Y:S01]  /*c2f0*/  LDS R15, [R13.X4+0x2ce0] ;  /* 0x002ce0000d0f7984 */ /* 0x001e220000004800 */
[----:B------:R-:W-:Y:S01]  /*c300*/  SHF.R.S32.HI R12, RZ, 0x1f, R13 ;  /* 0x0000001fff0c7819 */ /* 0x000fe2000001140d */
[----:B------:R-:W-:Y:S01]  /*c310*/  IMAD.U32 R5, RZ, RZ, UR7 ;  /* 0x00000007ff057e24 */ /* 0x000fe2000f8e00ff */
[----:B------:R-:W-:Y:S01]  /*c320*/  MOV R4, UR6 ;  /* 0x0000000600047c02 */ /* 0x000fe20008000f00 */
[----:B------:R-:W-:Y:S01]  /*c330*/  IMAD.U32 R9, RZ, RZ, UR9 ;  /* 0x00000009ff097e24 */ /* 0x000fe2000f8e00ff */
[----:B------:R-:W-:Y:S01]  /*c340*/  MOV R8, UR8 ;  /* 0x0000000800087c02 */ /* 0x000fe20008000f00 */
[C---:B------:R-:W-:Y:S01]  /*c350*/  IMAD R0, R12.reuse, c[0x0][0x290], RZ ;  /* 0x0000a4000c007a24 */ /* 0x040fe200078e02ff */
[----:B------:R-:W-:Y:S01]  /*c360*/  MOV R3, UR10 ;  /* 0x0000000a00037c02 */ /* 0x000fe20008000f00 */
[----:B------:R-:W-:Y:S01]  /*c370*/  YIELD ;  /* 0x0000000000007946 */ /* 0x000fe20003800000 */
[----:B------:R-:W-:Y:S01]  /*c380*/  MOV R2, R4 ;  /* 0x0000000400027202 */ /* 0x000fe20000000f00 */
[----:B------:R-:W-:Y:S01]  /*c390*/  IMAD R4, R12, c[0x0][0x1c0], RZ ;  /* 0x000070000c047a24 */ /* 0x000fe200078e02ff */
[----:B------:R-:W-:Y:S01]  /*c3a0*/  MOV R7, UR15 ;  /* 0x0000000f00077c02 */ /* 0x000fe20008000f00 */
[C---:B------:R-:W-:Y:S01]  /*c3b0*/  IMAD R5, R13.reuse, c[0x0][0x294], R0 ;  /* 0x0000a5000d057a24 */ /* 0x040fe200078e0200 */
[----:B------:R-:W-:Y:S01]  /*c3c0*/  MOV R6, R8 ;  /* 0x0000000800067202 */ /* 0x000fe20000000f00 */
[C---:B------:R-:W-:Y:S01]  /*c3d0*/  IMAD.WIDE.U32 R2, R13.reuse, c[0x0][0x290], R2 ;  /* 0x0000a4000d027a25 */ /* 0x040fe200078e0002 */
[----:B------:R-:W1:Y:S03]  /*c3e0*/  LDS R17, [R13.X4+0x30e0] ;  /* 0x0030e0000d117984 */ /* 0x000e660000004800 */
        /* <DEDUP_REMOVED lines=10> */
[----:B------:R-:W-:Y:S01]  /*c490*/  IMAD.U32 R6, RZ, RZ, UR18 ;  /* 0x00000012ff067e24 */ /* 0x000fe2000f8e00ff */
[----:B------:R-:W-:Y:S01]  /*c4a0*/  MOV R3, UR11 ;  /* 0x0000000b00037c02 */ /* 0x000fe20008000f00 */
[----:B------:R-:W-:Y:S01]  /*c4b0*/  IMAD.U32 R10, RZ, RZ, UR20 ;  /* 0x00000014ff0a7e24 */ /* 0x000fe2000f8e00ff */
[----:B------:R-:W-:Y:S01]  /*c4c0*/  MOV R7, UR19 ;  /* 0x0000001300077c02 */ /* 0x000fe20008000f00 */
[C---:B------:R-:W-:Y:S01]  /*c4d0*/  IMAD R14, R12.reuse, c[0x0][0x2b0], RZ ;  /* 0x0000ac000c0e7a24 */ /* 0x040fe200078e02ff */
[----:B------:R-:W-:Y:S01]  /*c4e0*/  MOV R2, R6 ;  /* 0x0000000600027202 */ /* 0x000fe20000000f00 */
[----:B------:R-:W-:Y:S01]  /*c4f0*/  IMAD R16, R12, c[0x0][0x1a0], RZ ;  /* 0x000068000c107a24 */ /* 0x000fe200078e02ff */
[----:B------:R-:W-:Y:S01]  /*c500*/  MOV R7, UR13 ;  /* 0x0000000d00077c02 */ /* 0x000fe20008000f00 */
[----:B------:R-:W-:Y:S01]  /*c510*/  IMAD.MOV.U32 R6, RZ, RZ, R10 ;  /* 0x000000ffff067224 */ /* 0x000fe200078e000a */
[----:B------:R-:W-:Y:S01]  /*c520*/  MOV R11, UR21 ;  /* 0x00000015000b7c02 */ /* 0x000fe20008000f00 */
[----:B------:R-:W-:-:S04]  /*c530*/  IMAD.WIDE.U32 R2, R13, c[0x0][0x2b0], R2 ;  /* 0x0000ac000d027a25 */ /* 0x000fc800078e0002 */
[C---:B0-----:R-:W-:Y:S01]  /*c540*/  IMAD R5, R13.reuse, c[0x0][0x2b4], R14 ;  /* 0x0000ad000d057a24 */ /* 0x041fe200078e020e */
[----:B------:R-:W-:Y:S01]  /*c550*/  LEA R4, P0, R2, c[0x0][0x318], 0x2 ;  /* 0x0000c60002047a11 */ /* 0x000fe200078010ff */
[C---:B--2---:R-:W-:Y:S02]  /*c560*/  IMAD R9, R13.reuse, c[0x0][0x1a4], R16 ;  /* 0x000069000d097a24 */ /* 0x044fe400078e0210 */
[----:B------:R-:W-:Y:S01]  /*c570*/  IMAD.WIDE.U32 R6, R13, c[0x0][0x1a0], R6 ;  /* 0x000068000d067a25 */ /* 0x000fe200078e0006 */
[----:B------:R-:W-:-:S04]  /*c580*/  IADD3 R5, R3, R5, RZ ;  /* 0x0000000503057210 */ /* 0x000fc80007ffe0ff */
        /* <DEDUP_REMOVED lines=8> */
[----:B------:R-:W-:Y:S01]  /*c610*/  IMAD.U32 R3, RZ, RZ, UR12 ;  /* 0x0000000cff037e24 */ /* 0x000fe2000f8e00ff */
[----:B------:R-:W-:Y:S01]  /*c620*/  MOV R7, UR5 ;  /* 0x0000000500077c02 */ /* 0x000fe20008000f00 */
[----:B------:R-:W-:Y:S02]  /*c630*/  IMAD R12, R12, c[0x0][0x2d0], RZ ;  /* 0x0000b4000c0c7a24 */ /* 0x000fe400078e02ff */
[----:B------:R-:W-:-:S02]  /*c640*/  IMAD.MOV.U32 R2, RZ, RZ, R6 ;  /* 0x000000ffff027224 */ /* 0x000fc400078e0006 */
[C---:B------:R-:W-:Y:S02]  /*c650*/  IMAD R7, R13.reuse, c[0x0][0x2d4], R12 ;  /* 0x0000b5000d077a24 */ /* 0x040fe400078e020c */
        /* <DEDUP_REMOVED lines=10> */
.L_x_210:
[----:B------:R-:W-:Y:S05]  /*c700*/  EXIT ;  /* 0x000000000000794d */ /* 0x000fea0003800000 */
.L_x_188:
[----:B------:R-:W-:Y:S01]  /*c710*/  MOV R83, R156 ;  /* 0x0000009c00537202 */ /* 0x000fe20000000f00 */
[----:B------:R-:W-:Y:S01]  /*c720*/  IMAD.MOV.U32 R84, RZ, RZ, 0x1 ;  /* 0x00000001ff547424 */ /* 0x000fe200078e00ff */
[----:B------:R-:W-:Y:S02]  /*c730*/  MOV R82, 0xc750 ;  /* 0x0000c75000527802 */ /* 0x000fe40000000f00 */
[----:B-1----:R-:W-:Y:S05]  /*c740*/  CALL.REL.NOINC `($__internal_11_$__cuda_sm70_shflsync_up) ;  /* 0x00000bd000007944 */ /* 0x002fea0003c00000 */
[----:B------:R-:W-:Y:S01]  /*c750*/  MOV R159, R84 ;  /* 0x00000054009f7202 */ /* 0x000fe20000000f00 */
[----:B------:R-:W-:Y:S05]  /*c760*/  BRA `(.L_x_212) ;  /* 0xffffb83000007947 */ /* 0x000fea000383ffff */
.L_x_189:
[----:B------:R-:W-:Y:S01]  /*c770*/  MOV R83, R85 ;  /* 0x0000005500537202 */ /* 0x000fe20000000f00 */
[----:B------:R-:W-:Y:S01]  /*c780*/  IMAD.MOV.U32 R84, RZ, RZ, 0x1 ;  /* 0x00000001ff547424 */ /* 0x000fe200078e00ff */
[----:B------:R-:W-:-:S02]  /*c790*/  MOV R82, 0xc7b0 ;  /* 0x0000c7b000527802 */ /* 0x000fc40000000f00 */
[----:B012---:R-:W-:Y:S05]  /*c7a0*/  CALL.REL.NOINC `($__internal_11_$__cuda_sm70_shflsync_up) ;  /* 0x00000b7000007944 */ /* 0x007fea0003c00000 */
[----:B------:R-:W-:Y:S01]  /*c7b0*/  FMUL.FTZ R159, R156, R159 ;  /* 0x0000009f9c9f7220 */ /* 0x000fe20000410000 */
[----:B------:R-:W-:Y:S01]  /*c7c0*/  ISETP.GE.AND P0, PT, R144, 0x1, PT ;  /* 0x000000019000780c */ /* 0x000fe20003f06270 */
[----:B------:R-:W-:Y:S01]  /*c7d0*/  FFMA.FTZ R82, R156, R84, R85 ;  /* 0x000000549c527223 */ /* 0x000fe20000010055 */
[----:B------:R-:W-:-:S02]  /*c7e0*/  HFMA2.MMA R84, -RZ, RZ, 0, 1.1920928955078125e-07 ;  /* 0x00000002ff547435 */ /* 0x000fc400000001ff */
[----:B------:R-:W-:Y:S02]  /*c7f0*/  FSEL R156, R156, R159, !P0 ;  /* 0x0000009f9c9c7208 */ /* 0x000fe40004000000 */
[----:B------:R-:W-:Y:S02]  /*c800*/  FSEL R85, R85, R82, !P0 ;  /* 0x0000005255557208 */ /* 0x000fe40004000000 */
[----:B------:R-:W-:Y:S02]  /*c810*/  MOV R83, R156 ;  /* 0x0000009c00537202 */ /* 0x000fe40000000f00 */
[----:B------:R-:W-:Y:S02]  /*c820*/  MOV R82, 0xc840 ;  /* 0x0000c84000527802 */ /* 0x000fe40000000f00 */
[----:B------:R-:W-:Y:S05]  /*c830*/  CALL.REL.NOINC `($__internal_11_$__cuda_sm70_shflsync_up) ;  /* 0x00000ae000007944 */ /* 0x000fea0003c00000 */
[----:B------:R-:W-:Y:S01]  /*c840*/  IMAD.MOV.U32 R159, RZ, RZ, R84 ;  /* 0x000000ffff9f7224 */ /* 0x000fe200078e0054 */
[----:B------:R-:W-:Y:S01]  /*c850*/  HFMA2.MMA R84, -RZ, RZ, 0, 1.1920928955078125e-07 ;  /* 0x00000002ff547435 */ /* 0x000fe200000001ff */
[----:B------:R-:W-:Y:S02]  /*c860*/  MOV R83, R85 ;  /* 0x0000005500537202 */ /* 0x000fe40000000f00 */
[----:B------:R-:W-:-:S03]  /*c870*/  MOV R82, 0xc890 ;  /* 0x0000c89000527802 */ /* 0x000fc60000000f00 */
[----:B------:R-:W-:Y:S05]  /*c880*/  CALL.REL.NOINC `($__internal_11_$__cuda_sm70_shflsync_up) ;  /* 0x00000a9000007944 */ /* 0x000fea0003c00000 */
[----:B------:R-:W-:Y:S02]  /*c890*/  ISETP.GE.AND P0, PT, R144, 0x2, PT ;  /* 0x000000029000780c */ /* 0x000fe40003f06270 */
[----:B------:R-:W-:-:S11]  /*c8a0*/  MOV R82, 0xc900 ;  /* 0x0000c90000527802 */ /* 0x000fd60000000f00 */
[----:B------:R-:W-:Y:S01]  /*c8b0*/  @P0 FFMA.FTZ R85, R156, R84, R85 ;  /* 0x000000549c550223 */ /* 0x000fe20000010055 */
[----:B------:R-:W-:Y:S01]  /*c8c0*/  MOV R84, 0x4 ;  /* 0x0000000400547802 */ /* 0x000fe20000000f00 */
[----:B------:R-:W-:-:S04]  /*c8d0*/  @P0 FMUL.FTZ R156, R159, R156 ;  /* 0x0000009c9f9c0220 */ /* 0x000fc80000410000 */
[----:B------:R-:W-:Y:S02]  /*c8e0*/  IMAD.MOV.U32 R83, RZ, RZ, R156 ;  /* 0x000000ffff537224 */ /* 0x000fe400078e009c */
[----:B------:R-:W-:Y:S05]  /*c8f0*/  CALL.REL.NOINC `($__internal_11_$__cuda_sm70_shflsync_up) ;  /* 0x00000a2000007944 */ /* 0x000fea0003c00000 */
[----:B------:R-:W-:Y:S01]  /*c900*/  MOV R159, R84 ;  /* 0x00000054009f7202 */ /* 0x000fe20000000f00 */
[----:B------:R-:W-:Y:S01]  /*c910*/  HFMA2.MMA R84, -RZ, RZ, 0, 2.384185791015625e-07 ;  /* 0x00000004ff547435 */ /* 0x000fe200000001ff */
[----:B------:R-:W-:Y:S02]  /*c920*/  MOV R83, R85 ;  /* 0x0000005500537202 */ /* 0x000fe40000000f00 */
[----:B------:R-:W-:-:S03]  /*c930*/  MOV R82, 0xc950 ;  /* 0x0000c95000527802 */ /* 0x000fc60000000f00 */
[----:B------:R-:W-:Y:S05]  /*c940*/  CALL.REL.NOINC `($__internal_11_$__cuda_sm70_shflsync_up) ;  /* 0x000009d000007944 */ /* 0x000fea0003c00000 */
[----:B------:R-:W-:Y:S02]  /*c950*/  ISETP.GE.AND P0, PT, R144, 0x4, PT ;  /* 0x000000049000780c */ /* 0x000fe40003f06270 */
[----:B------:R-:W-:-:S11]  /*c960*/  MOV R82, 0xc9c0 ;  /* 0x0000c9c000527802 */ /* 0x000fd60000000f00 */
[----:B------:R-:W-:Y:S02]  /*c970*/  @P0 FFMA.FTZ R85, R156, R84, R85 ;  /* 0x000000549c550223 */ /* 0x000fe40000010055 */
[----:B------:R-:W-:Y:S02]  /*c980*/  @P0 FMUL.FTZ R156, R159, R156 ;  /* 0x0000009c9f9c0220 */ /* 0x000fe40000410000 */
[----:B------:R-:W-:-:S03]  /*c990*/  IMAD.MOV.U32 R84, RZ, RZ, 0x8 ;  /* 0x00000008ff547424 */ /* 0x000fc600078e00ff */
[----:B------:R-:W-:Y:S02]  /*c9a0*/  MOV R83, R156 ;  /* 0x0000009c00537202 */ /* 0x000fe40000000f00 */
[----:B------:R-:W-:Y:S05]  /*c9b0*/  CALL.REL.NOINC `($__internal_11_$__cuda_sm70_shflsync_up) ;  /* 0x0000096000007944 */ /* 0x000fea0003c00000 */
[----:B------:R-:W-:Y:S01]  /*c9c0*/  MOV R159, R84 ;  /* 0x00000054009f7202 */ /* 0x000fe20000000f00 */
[----:B------:R-:W-:Y:S01]  /*c9d0*/  IMAD.MOV.U32 R84, RZ, RZ, 0x8 ;  /* 0x00000008ff547424 */ /* 0x000fe200078e00ff */
[----:B------:R-:W-:Y:S02]  /*c9e0*/  MOV R83, R85 ;  /* 0x0000005500537202 */ /* 0x000fe40000000f00 */
[----:B------:R-:W-:Y:S02]  /*c9f0*/  MOV R82, 0xca10 ;  /* 0x0000ca1000527802 */ /* 0x000fe40000000f00 */
[----:B------:R-:W-:Y:S05]  /*ca00*/  CALL.REL.NOINC `($__internal_11_$__cuda_sm70_shflsync_up) ;  /* 0x0000091000007944 */ /* 0x000fea0003c00000 */
[----:B------:R-:W-:Y:S02]  /*ca10*/  ISETP.GE.AND P0, PT, R144, 0x8, PT ;  /* 0x000000089000780c */ /* 0x000fe40003f06270 */
[----:B------:R-:W-:-:S11]  /*ca20*/  MOV R82, 0xca80 ;  /* 0x0000ca8000527802 */ /* 0x000fd60000000f00 */
[----:B------:R-:W-:Y:S01]  /*ca30*/  @P0 FFMA.FTZ R85, R156, R84, R85 ;  /* 0x000000549c550223 */ /* 0x000fe20000010055 */
[----:B------:R-:W-:Y:S01]  /*ca40*/  HFMA2.MMA R84, -RZ, RZ, 0, 9.5367431640625e-07 ;  /* 0x00000010ff547435 */ /* 0x000fe200000001ff */
[----:B------:R-:W-:-:S05]  /*ca50*/  @P0 FMUL.FTZ R156, R159, R156 ;  /* 0x0000009c9f9c0220 */ /* 0x000fca0000410000 */
[----:B------:R-:W-:Y:S02]  /*ca60*/  MOV R83, R156 ;  /* 0x0000009c00537202 */ /* 0x000fe40000000f00 */
[----:B------:R-:W-:Y:S05]  /*ca70*/  CALL.REL.NOINC `($__internal_11_$__cuda_sm70_shflsync_up) ;  /* 0x000008a000007944 */ /* 0x000fea0003c00000 */
[----:B------:R-:W-:Y:S01]  /*ca80*/  MOV R159, R84 ;  /* 0x00000054009f7202 */ /* 0x000fe20000000f00 */
[----:B------:R-:W-:Y:S01]  /*ca90*/  HFMA2.MMA R84, -RZ, RZ, 0, 9.5367431640625e-07 ;  /* 0x00000010ff547435 */ /* 0x000fe200000001ff */
[----:B------:R-:W-:Y:S01]  /*caa0*/  IMAD.MOV.U32 R83, RZ, RZ, R85 ;  /* 0x000000ffff537224 */ /* 0x000fe200078e0055 */
[----:B------:R-:W-:-:S04]  /*cab0*/  MOV R82, 0xcad0 ;  /* 0x0000cad000527802 */ /* 0x000fc80000000f00 */
[----:B------:R-:W-:Y:S05]  /*cac0*/  CALL.REL.NOINC `($__internal_11_$__cuda_sm70_shflsync_up) ;  /* 0x0000085000007944 */ /* 0x000fea0003c00000 */
[----:B------:R-:W-:Y:S01]  /*cad0*/  MOV R82, R84 ;  /* 0x0000005400527202 */ /* 0x000fe20000000f00 */
[----:B------:R-:W-:Y:S05]  /*cae0*/  BRA `(.L_x_213) ;  /* 0xffffb61000007947 */ /* 0x000fea000383ffff */
.L_x_192:
[----:B------:R-:W-:Y:S01]  /*caf0*/  MOV R83, R156 ;  /* 0x0000009c00537202 */ /* 0x000fe20000000f00 */
[----:B-1----:R-:W-:Y:S01]  /*cb00*/  IMAD.MOV.U32 R84, RZ, RZ, 0x1 ;  /* 0x00000001ff547424 */ /* 0x002fe200078e00ff */
[----:B------:R-:W-:Y:S02]  /*cb10*/  MOV R82, 0xcb30 ;  /* 0x0000cb3000527802 */ /* 0x000fe40000000f00 */
[----:B0-2---:R-:W-:Y:S05]  /*cb20*/  CALL.REL.NOINC `($__internal_11_$__cuda_sm70_shflsync_up) ;  /* 0x000007f000007944 */ /* 0x005fea0003c00000 */
[----:B------:R-:W-:Y:S01]  /*cb30*/  MOV R156, R84 ;  /* 0x00000054009c7202 */ /* 0x000fe20000000f00 */
[----:B------:R-:W-:Y:S01]  /*cb40*/  HFMA2.MMA R84, -RZ, RZ, 0, 5.9604644775390625e-08 ;  /* 0x00000001ff547435 */ /* 0x000fe200000001ff */
[----:B------:R-:W-:Y:S02]  /*cb50*/  MOV R83, R85 ;  /* 0x0000005500537202 */ /* 0x000fe40000000f00 */
[----:B------:R-:W-:-:S03]  /*cb60*/  MOV R82, 0xcb80 ;  /* 0x0000cb8000527802 */ /* 0x000fc60000000f00 */
[----:B------:R-:W-:Y:S05]  /*cb70*/  CALL.REL.NOINC `($__internal_11_$__cuda_sm70_shflsync_up) ;  /* 0x000007a000007944 */ /* 0x000fea0003c00000 */
[----:B------:R-:W-:Y:S01]  /*cb80*/  IMAD.MOV.U32 R85, RZ, RZ, R84 ;  /* 0x000000ffff557224 */ /* 0x000fe200078e0054 */
[----:B------:R-:W-:Y:S01]  /*cb90*/  HFMA2.MMA R84, -RZ, RZ, 0, 0 ;  /* 0x00000000ff547435 */ /* 0x000fe200000001ff */
[----:B------:R-:W-:-:S02]  /*cba0*/  MOV R82, R80 ;  /* 0x0000005000527202 */ /* 0x000fc40000000f00 */
[----:B------:R-:W-:-:S03]  /*cbb0*/  MOV R83, 0xcbd0 ;  /* 0x0000cbd000537802 */ /* 0x000fc60000000f00 */
[----:B------:R-:W-:Y:S05]  /*cbc0*/  CALL.REL.NOINC `($__internal_10_$__cuda_sm70_shflsync_idx_p) ;  /* 0x000006c000007944 */ /* 0x000fea0003c00000 */
[----:B-1----:R-:W-:Y:S01]  /*cbd0*/  IMAD.MOV.U32 R80, RZ, RZ, R84 ;  /* 0x000000ffff507224 */ /* 0x002fe200078e0054 */
[----:B------:R-:W-:Y:S01]  /*cbe0*/  HFMA2.MMA R84, -RZ, RZ, 0, 0 ;  /* 0x00000000ff547435 */ /* 0x000fe200000001ff */
[----:B------:R-:W-:Y:S02]  /*cbf0*/  MOV R82, R81 ;  /* 0x0000005100527202 */ /* 0x000fe40000000f00 */
[----:B------:R-:W-:-:S03]  /*cc00*/  MOV R83, 0xcc20 ;  /* 0x0000cc2000537802 */ /* 0x000fc60000000f00 */
[----:B0-2---:R-:W-:Y:S05]  /*cc10*/  CALL.REL.NOINC `($__internal_10_$__cuda_sm70_shflsync_idx_p) ;  /* 0x0000067000007944 */ /* 0x005fea0003c00000 */
[----:B-1----:R-:W-:Y:S01]  /*cc20*/  MOV R81, R84 ;  /* 0x0000005400517202 */ /* 0x002fe20000000f00 */
[----:B0-2---:R-:W-:Y:S05]  /*cc30*/  BRA `(.L_x_214) ;  /* 0xffffb5e000007947 */ /* 0x005fea000383ffff */
.L_x_195:
[----:B------:R-:W-:Y:S01]  /*cc40*/  MOV R83, R85 ;  /* 0x0000005500537202 */ /* 0x000fe20000000f00 */
[----:B------:R-:W-:Y:S01]  /*cc50*/  IMAD.MOV.U32 R84, RZ, RZ, 0x1 ;  /* 0x00000001ff547424 */ /* 0x000fe200078e00ff */
[----:B------:R-:W-:Y:S02]  /*cc60*/  MOV R82, 0xcc80 ;  /* 0x0000cc8000527802 */ /* 0x000fe40000000f00 */
[----:B-1----:R-:W-:Y:S05]  /*cc70*/  CALL.REL.NOINC `($__internal_9_$__cuda_sm70_shflsync_down) ;  /* 0x0000059000007944 */ /* 0x002fea0003c00000 */
[----:B-1----:R-:W-:Y:S01]  /*cc80*/  MOV R87, R84 ;  /* 0x0000005400577202 */ /* 0x002fe20000000f00 */
[----:B0-2---:R-:W-:Y:S05]  /*cc90*/  BRA `(.L_x_215) ;  /* 0xffffbb8000007947 */ /* 0x005fea000383ffff */
.L_x_196:
[----:B------:R-:W-:Y:S01]  /*cca0*/  HFMA2.MMA R84, -RZ, RZ, 0, 5.9604644775390625e-08 ;  /* 0x00000001ff547435 */ /* 0x000fe200000001ff */
[----:B------:R-:W-:Y:S02]  /*ccb0*/  MOV R83, R86 ;  /* 0x0000005600537202 */ /* 0x000fe40000000f00 */
[----:B------:R-:W-:-:S03]  /*ccc0*/  MOV R82, 0xcce0 ;  /* 0x0000cce000527802 */ /* 0x000fc60000000f00 */
[----:B012---:R-:W-:Y:S05]  /*ccd0*/  CALL.REL.NOINC `($__internal_9_$__cuda_sm70_shflsync_down) ;  /* 0x0000053000007944 */ /* 0x007fea0003c00000 */
[C---:B------:R-:W-:Y:S02]  /*cce0*/  FMUL.FTZ R87, R85.reuse, R87 ;  /* 0x0000005755577220 */ /* 0x040fe40000410000 */
[----:B-1----:R-:W-:-:S02]  /*ccf0*/  FFMA.FTZ R82, R85, R84, R86 ;  /* 0x0000005455527223 */ /* 0x002fc40000010056 */
[----:B------:R-:W-:Y:S01]  /*cd00*/  IMAD.MOV.U32 R84, RZ, RZ, 0x2 ;  /* 0x00000002ff547424 */ /* 0x000fe200078e00ff */
[----:B------:R-:W-:Y:S02]  /*cd10*/  FSEL R85, R85, R87, !P5 ;  /* 0x0000005755557208 */ /* 0x000fe40006800000 */
[----:B------:R-:W-:Y:S02]  /*cd20*/  FSEL R86, R86, R82, !P5 ;  /* 0x0000005256567208 */ /* 0x000fe40006800000 */
[----:B------:R-:W-:Y:S02]  /*cd30*/  MOV R83, R85 ;  /* 0x0000005500537202 */ /* 0x000fe40000000f00 */
[----:B------:R-:W-:Y:S02]  /*cd40*/  MOV R82, 0xcd60 ;  /* 0x0000cd6000527802 */ /* 0x000fe40000000f00 */
[----:B0-2---:R-:W-:Y:S05]  /*cd50*/  CALL.REL.NOINC `($__internal_9_$__cuda_sm70_shflsync_down) ;  /* 0x000004b000007944 */ /* 0x005fea0003c00000 */
[----:B-1----:R-:W-:Y:S01]  /*cd60*/  MOV R87, R84 ;  /* 0x0000005400577202 */ /* 0x002fe20000000f00 */
[----:B------:R-:W-:Y:S01]  /*cd70*/  IMAD.MOV.U32 R84, RZ, RZ, 0x2 ;  /* 0x00000002ff547424 */ /* 0x000fe200078e00ff */
[----:B------:R-:W-:Y:S02]  /*cd80*/  MOV R83, R86 ;  /* 0x0000005600537202 */ /* 0x000fe40000000f00 */
[----:B------:R-:W-:-:S02]  /*cd90*/  MOV R82, 0xcdb0 ;  /* 0x0000cdb000527802 */ /* 0x000fc40000000f00 */
[----:B0-2---:R-:W-:Y:S05]  /*cda0*/  CALL.REL.NOINC `($__internal_9_$__cuda_sm70_shflsync_down) ;  /* 0x0000046000007944 */ /* 0x005fea0003c00000 */
[----:B-1----:R-:W-:Y:S01]  /*cdb0*/  @!P4 FFMA.FTZ R86, R85, R84, R86 ;  /* 0x000000545556c223 */ /* 0x002fe20000010056 */
[----:B------:R-:W-:Y:S01]  /*cdc0*/  HFMA2.MMA R84, -RZ, RZ, 0, 2.384185791015625e-07 ;  /* 0x00000004ff547435 */ /* 0x000fe200000001ff */
[----:B------:R-:W-:Y:S01]  /*cdd0*/  @!P4 FMUL.FTZ R85, R87, R85 ;  /* 0x000000555755c220 */ /* 0x000fe20000410000 */
[----:B------:R-:W-:-:S04]  /*cde0*/  MOV R82, 0xce10 ;  /* 0x0000ce1000527802 */ /* 0x000fc80000000f00 */
[----:B------:R-:W-:Y:S02]  /*cdf0*/  MOV R83, R85 ;  /* 0x0000005500537202 */ /* 0x000fe40000000f00 */
[----:B0-2---:R-:W-:Y:S05]  /*ce00*/  CALL.REL.NOINC `($__internal_9_$__cuda_sm70_shflsync_down) ;  /* 0x0000040000007944 */ /* 0x005fea0003c00000 */
[----:B-1----:R-:W-:Y:S01]  /*ce10*/  MOV R87, R84 ;  /* 0x0000005400577202 */ /* 0x002fe20000000f00 */
[----:B------:R-:W-:Y:S01]  /*ce20*/  HFMA2.MMA R84, -RZ, RZ, 0, 2.384185791015625e-07 ;  /* 0x00000004ff547435 */ /* 0x000fe200000001ff */
[----:B------:R-:W-:Y:S01]  /*ce30*/  IMAD.MOV.U32 R83, RZ, RZ, R86 ;  /* 0x000000ffff537224 */ /* 0x000fe200078e0056 */
[----:B------:R-:W-:-:S04]  /*ce40*/  MOV R82, 0xce60 ;  /* 0x0000ce6000527802 */ /* 0x000fc80000000f00 */
[----:B0-2---:R-:W-:Y:S05]  /*ce50*/  CALL.REL.NOINC `($__internal_9_$__cuda_sm70_shflsync_down) ;  /* 0x000003b000007944 */ /* 0x005fea0003c00000 */
[----:B-1----:R-:W-:Y:S01]  /*ce60*/  @!P3 FFMA.FTZ R86, R85, R84, R86 ;  /* 0x000000545556b223 */ /* 0x002fe20000010056 */
[----:B------:R-:W-:Y:S01]  /*ce70*/  MOV R82, 0xcee0 ;  /* 0x0000cee000527802 */ /* 0x000fe20000000f00 */
[----:B------:R-:W-:Y:S02]  /*ce80*/  @!P3 FMUL.FTZ R85, R87, R85 ;  /* 0x000000555755b220 */ /* 0x000fe40000410000 */
[----:B------:R-:W-:Y:S01]  /*ce90*/  IMAD.MOV.U32 R84, RZ, RZ, 0x8 ;  /* 0x00000008ff547424 */ /* 0x000fe200078e00ff */
[----:B------:R-:W-:Y:S02]  /*cea0*/  MOV R87, R86 ;  /* 0x0000005600577202 */ /* 0x000fe40000000f00 */
[----:B------:R-:W-:-:S04]  /*ceb0*/  MOV R86, R85 ;  /* 0x0000005500567202 */ /* 0x000fc80000000f00 */
[----:B------:R-:W-:Y:S02]  /*cec0*/  MOV R83, R86 ;  /* 0x0000005600537202 */ /* 0x000fe40000000f00 */
[----:B0-2---:R-:W-:Y:S05]  /*ced0*/  CALL.REL.NOINC `($__internal_9_$__cuda_sm70_shflsync_down) ;  /* 0x0000033000007944 */ /* 0x005fea0003c00000 */
[----:B-1----:R-:W-:Y:S01]  /*cee0*/  MOV R85, R84 ;  /* 0x0000005400557202 */ /* 0x002fe20000000f00 */
[----:B------:R-:W-:Y:S01]  /*cef0*/  IMAD.MOV.U32 R84, RZ, RZ, 0x8 ;  /* 0x00000008ff547424 */ /* 0x000fe200078e00ff */
[----:B------:R-:W-:Y:S02]  /*cf00*/  MOV R83, R87 ;  /* 0x0000005700537202 */ /* 0x000fe40000000f00 */
[----:B------:R-:W-:Y:S02]  /*cf10*/  MOV R82, 0xcf30 ;  /* 0x0000cf3000527802 */ /* 0x000fe40000000f00 */
[----:B0-2---:R-:W-:Y:S05]  /*cf20*/  CALL.REL.NOINC `($__internal_9_$__cuda_sm70_shflsync_down) ;  /* 0x000002e000007944 */ /* 0x005fea0003c00000 */
[----:B-1----:R-:W-:Y:S01]  /*cf30*/  @!P2 FFMA.FTZ R87, R86, R84, R87 ;  /* 0x000000545657a223 */ /* 0x002fe20000010057 */
[----:B------:R-:W-:Y:S01]  /*cf40*/  HFMA2.MMA R84, -RZ, RZ, 0, 9.5367431640625e-07 ;  /* 0x00000010ff547435 */ /* 0x000fe200000001ff */
[----:B------:R-:W-:Y:S01]  /*cf50*/  @!P2 FMUL.FTZ R86, R85, R86 ;  /* 0x000000565556a220 */ /* 0x000fe20000410000 */
[----:B------:R-:W-:Y:S02]  /*cf60*/  MOV R82, 0xcfa0 ;  /* 0x0000cfa000527802 */ /* 0x000fe40000000f00 */
[----:B------:R-:W-:Y:S02]  /*cf70*/  MOV R85, R87 ;  /* 0x0000005700557202 */ /* 0x000fe40000000f00 */
[----:B------:R-:W-:-:S02]  /*cf80*/  MOV R83, R86 ;  /* 0x0000005600537202 */ /* 0x000fc40000000f00 */
[----:B0-2---:R-:W-:Y:S05]  /*cf90*/  CALL.REL.NOINC `($__internal_9_$__cuda_sm70_shflsync_down) ;  /* 0x0000027000007944 */ /* 0x005fea0003c00000 */
[----:B-1----:R-:W-:Y:S01]  /*cfa0*/  IMAD.MOV.U32 R87, RZ, RZ, R84 ;  /* 0x000000ffff577224 */ /* 0x002fe200078e0054 */
[----:B------:R-:W-:Y:S01]  /*cfb0*/  HFMA2.MMA R84, -RZ, RZ, 0, 9.5367431640625e-07 ;  /* 0x00000010ff547435 */ /* 0x000fe200000001ff */
[----:B------:R-:W-:-:S02]  /*cfc0*/  MOV R83, R85 ;  /* 0x0000005500537202 */ /* 0x000fc40000000f00 */
[----:B------:R-:W-:-:S03]  /*cfd0*/  MOV R82, 0xcff0 ;  /* 0x0000cff000527802 */ /* 0x000fc60000000f00 */
[----:B0-2---:R-:W-:Y:S05]  /*cfe0*/  CALL.REL.NOINC `($__internal_9_$__cuda_sm70_shflsync_down) ;  /* 0x0000022000007944 */ /* 0x005fea0003c00000 */
[----:B-1----:R-:W-:Y:S01]  /*cff0*/  @!P0 FFMA.FTZ R85, R86, R84, R85 ;  /* 0x0000005456558223 */ /* 0x002fe20000010055 */
[----:B------:R-:W-:Y:S01]  /*d000*/  MOV R84, RZ ;  /* 0x000000ff00547202 */ /* 0x000fe20000000f00 */
[----:B------:R-:W-:Y:S01]  /*d010*/  @!P0 FMUL.FTZ R86, R87, R86 ;  /* 0x0000005657568220 */ /* 0x000fe20000410000 */
[----:B------:R-:W-:-:S03]  /*d020*/  MOV R83, 0xd050 ;  /* 0x0000d05000537802 */ /* 0x000fc60000000f00 */
[----:B------:R-:W-:Y:S02]  /*d030*/  IMAD.MOV.U32 R82, RZ, RZ, R86 ;  /* 0x000000ffff527224 */ /* 0x000fe400078e0056 */
[----:B0-2---:R-:W-:Y:S05]  /*d040*/  CALL.REL.NOINC `($__internal_10_$__cuda_sm70_shflsync_idx_p) ;  /* 0x0000024000007944 */ /* 0x005fea0003c00000 */
[----:B-1----:R-:W-:Y:S01]  /*d050*/  MOV R87, R84 ;  /* 0x0000005400577202 */ /* 0x002fe20000000f00 */
[----:B------:R-:W-:Y:S01]  /*d060*/  HFMA2.MMA R84, -RZ, RZ, 0, 0 ;  /* 0x00000000ff547435 */ /* 0x000fe200000001ff */
[----:B------:R-:W-:Y:S02]  /*d070*/  MOV R82, R85 ;  /* 0x0000005500527202 */ /* 0x000fe40000000f00 */
[----:B------:R-:W-:-:S03]  /*d080*/  MOV R83, 0xd0a0 ;  /* 0x0000d0a000537802 */ /* 0x000fc60000000f00 */
[----:B0-2---:R-:W-:Y:S05]  /*d090*/  CALL.REL.NOINC `($__internal_10_$__cuda_sm70_shflsync_idx_p) ;  /* 0x000001f000007944 */ /* 0x005fea0003c00000 */
[----:B-1----:R-:W-:Y:S01]  /*d0a0*/  IMAD.MOV.U32 R156, RZ, RZ, R84 ;  /* 0x000000ffff9c7224 */ /* 0x002fe200078e0054 */
[----:B------:R-:W-:Y:S01]  /*d0b0*/  HFMA2.MMA R84, -RZ, RZ, 0, 5.9604644775390625e-08 ;  /* 0x00000001ff547435 */ /* 0x000fe200000001ff */
[----:B------:R-:W-:Y:S02]  /*d0c0*/  MOV R83, R86 ;  /* 0x0000005600537202 */ /* 0x000fe40000000f00 */
[----:B------:R-:W-:-:S03]  /*d0d0*/  MOV R82, 0xd0f0 ;  /* 0x0000d0f000527802 */ /* 0x000fc60000000f00 */
[----:B0-2---:R-:W-:Y:S05]  /*d0e0*/  CALL.REL.NOINC `($__internal_9_$__cuda_sm70_shflsync_down) ;  /* 0x0000012000007944 */ /* 0x005fea0003c00000 */
[----:B-1----:R-:W-:Y:S01]  /*d0f0*/  MOV R159, R84 ;  /* 0x00000054009f7202 */ /* 0x002fe20000000f00 */
[----:B------:R-:W-:Y:S01]  /*d100*/  HFMA2.MMA R84, -RZ, RZ, 0, 5.9604644775390625e-08 ;  /* 0x00000001ff547435 */ /* 0x000fe200000001ff */
[----:B------:R-:W-:Y:S01]  /*d110*/  IMAD.MOV.U32 R83, RZ, RZ, R85 ;  /* 0x000000ffff537224 */ /* 0x000fe200078e0055 */
[----:B------:R-:W-:-:S04]  /*d120*/  MOV R82, 0xd140 ;  /* 0x0000d14000527802 */ /* 0x000fc80000000f00 */
[----:B0-2---:R-:W-:Y:S05]  /*d130*/  CALL.REL.NOINC `($__internal_9_$__cuda_sm70_shflsync_down) ;  /* 0x000000d000007944 */ /* 0x005fea0003c00000 */
[----:B-1----:R-:W-:Y:S01]  /*d140*/  MOV R86, R84 ;  /* 0x0000005400567202 */ /* 0x002fe20000000f00 */
[----:B------:R-:W-:Y:S01]  /*d150*/  HFMA2.MMA R84, -RZ, RZ, 0, 0 ;  /* 0x00000000ff547435 */ /* 0x000fe200000001ff */
[----:B------:R-:W-:Y:S01]  /*d160*/  MOV R85, R159 ;  /* 0x0000009f00557202 */ /* 0x000fe20000000f00 */
[----:B------:R-:W-:Y:S01]  /*d170*/  IMAD.MOV.U32 R82, RZ, RZ, R80 ;  /* 0x000000ffff527224 */ /* 0x000fe200078e0050 */
[----:B------:R-:W-:-:S03]  /*d180*/  MOV R83, 0xd1a0 ;  /* 0x0000d1a000537802 */ /* 0x000fc60000000f00 */
[----:B0-2---:R-:W-:Y:S05]  /*d190*/  CALL.REL.NOINC `($__internal_10_$__cuda_sm70_shflsync_idx_p) ;  /* 0x000000f000007944 */ /* 0x005fea0003c00000 */
[----:B-1----:R-:W-:Y:S01]  /*d1a0*/  MOV R159, R84 ;  /* 0x00000054009f7202 */ /* 0x002fe20000000f00 */
[----:B------:R-:W-:Y:S01]  /*d1b0*/  IMAD.MOV.U32 R84, RZ, RZ, RZ ;  /* 0x000000ffff547224 */ /* 0x000fe200078e00ff */
[----:B------:R-:W-:-:S02]  /*d1c0*/  MOV R82, R81 ;  /* 0x0000005100527202 */ /* 0x000fc40000000f00 */
[----:B------:R-:W-:Y:S02]  /*d1d0*/  MOV R83, 0xd1f0 ;  /* 0x0000d1f000537802 */ /* 0x000fe40000000f00 */
[----:B0-2---:R-:W-:Y:S05]  /*d1e0*/  CALL.REL.NOINC `($__internal_10_$__cuda_sm70_shflsync_idx_p) ;  /* 0x000000a000007944 */ /* 0x005fea0003c00000 */
[----:B-1----:R-:W-:Y:S01]  /*d1f0*/  MOV R83, R84 ;  /* 0x0000005400537202 */ /* 0x002fe20000000f00 */
[----:B0-2---:R-:W-:Y:S05]  /*d200*/  BRA `(.L_x_216) ;  /* 0xffffb7b000007947 */ /* 0x005fea000383ffff */
        .weak           $__internal_9_$__cuda_sm70_shflsync_down
        .type           $__internal_9_$__cuda_sm70_shflsync_down,@function
        .size           $__internal_9_$__cuda_sm70_shflsync_down,($__internal_10_$__cuda_sm70_shflsync_idx_p - $__internal_9_$__cuda_sm70_shflsync_down)
$__internal_9_$__cuda_sm70_shflsync_down:
[----:B------:R-:W-:Y:S01]  /*d210*/  HFMA2.MMA R142, -RZ, RZ, 0, 1.847743988037109375e-06 ;  /* 0x0000001fff8e7435 */ /* 0x000fe200000001ff */
[----:B------:R-:W-:-:S04]  /*d220*/  MOV R144, 0xffffffff ;  /* 0xffffffff00907802 */ /* 0x000fc80000000f00 */
[----:B------:R-:W-:Y:S04]  /*d230*/  WARPSYNC R144 ;  /* 0x0000009000007348 */ /* 0x000fe80003800000 */
[----:B------:R0:W1:Y:S04]  /*d240*/  SHFL.DOWN PT, R84, R83, R84, R142 ;  /* 0x0800005453547389 */ /* 0x00006800000e008e */
[----:B0-----:R-:W0:Y:S01]  /*d250*/  S2R R144, SR_LANEID ;  /* 0x0000000000907919 */ /* 0x001e220000000000 */
[----:B------:R-:W-:-:S03]  /*d260*/  IMAD.MOV.U32 R83, RZ, RZ, 0x0 ;  /* 0x00000000ff537424 */ /* 0x000fc600078e00ff */
[----:B------:R-:W2:Y:S01]  /*d270*/  S2R R142, SR_TID.X ;  /* 0x00000000008e7919 */ /* 0x000ea20000002100 */
[----:B------:R-:W-:Y:S05]  /*d280*/  RET.REL.NODEC R82 `(_Z25selective_scan_bwd_kernelI32Selective_Scan_bwd_kernel_traitsILi128ELi16ELb0ELb0ELb0ELb1ELb1EN3c108BFloat16EfEEv12SSMParamsBwd) ;  /* 0xffff2d7052007950 */ /* 0x000fea0003c3ffff */
        .weak           $__internal_10_$__cuda_sm70_shflsync_idx_p
        .type           $__internal_10_$__cuda_sm70_shflsync_idx_p,@function
        .size           $__internal_10_$__cuda_sm70_shflsync_idx_p,($__internal_11_$__cuda_sm70_shflsync_up - $__internal_10_$__cuda_sm70_shflsync_idx_p)
$__internal_10_$__cuda_sm70_shflsync_idx_p:
        /* <DEDUP_REMOVED lines=8> */
[----:B------:R-:W-:Y:S05]  /*d310*/  RET.REL.NODEC R82 `(_Z25selective_scan_bwd_kernelI32Selective_Scan_bwd_kernel_traitsILi128ELi16ELb0ELb0ELb0ELb1ELb1EN3c108BFloat16EfEEv12SSMParamsBwd) ;  /* 0xffff2ce052007950 */ /* 0x000fea0003c3ffff */
        .weak           $__internal_11_$__cuda_sm70_shflsync_up
        .type           $__internal_11_$__cuda_sm70_shflsync_up,@function
        .size           $__internal_11_$__cuda_sm70_shflsync_up,(.L_x_8823 - $__internal_11_$__cuda_sm70_shflsync_up)
$__internal_11_$__cuda_sm70_shflsync_up:
[----:B------:R-:W-:Y:S01]  /*d320*/  HFMA2.MMA R141, -RZ, RZ, 0, 0 ;  /* 0x00000000ff8d7435 */ /* 0x000fe200000001ff */
[----:B------:R-:W-:-:S04]  /*d330*/  MOV R142, 0xffffffff ;  /* 0xffffffff008e7802 */ /* 0x000fc80000000f00 */
[----:B------:R-:W-:Y:S04]  /*d340*/  WARPSYNC R142 ;  /* 0x0000008e00007348 */ /* 0x000fe80003800000 */
[----:B------:R0:W1:Y:S04]  /*d350*/  SHFL.UP PT, R84, R83, R84, R141 ;  /* 0x0400005453547389 */ /* 0x00006800000e008d */
[----:B0-----:R-:W0:Y:S01]  /*d360*/  S2R R142, SR_TID.X ;  /* 0x00000000008e7919 */ /* 0x001e220000002100 */
[----:B------:R-:W-:Y:S01]  /*d370*/  MOV R83, 0x0 ;  /* 0x0000000000537802 */ /* 0x000fe20000000f00 */
[----:B0-----:R-:W-:-:S03]  /*d380*/  IMAD R141, R142, 0x28, RZ ;  /* 0x000000288e8d7824 */ /* 0x001fc600078e02ff */
[----:B-1----:R-:W-:Y:S05]  /*d390*/  RET.REL.NODEC R82 `(_Z25selective_scan_bwd_kernelI32Selective_Scan_bwd_kernel_traitsILi128ELi16ELb0ELb0ELb0ELb1ELb1EN3c108BFloat16EfEEv12SSMParamsBwd) ;  /* 0xffff2c6052007950 */ /* 0x002fea0003c3ffff */
.L_x_217:
        /* <DEDUP_REMOVED lines=14> */
.L_x_8823:


//--------------------- .text._Z25selective_scan_bwd_kernelI32Selective_Scan_bwd_kernel_traitsILi128ELi16ELb0ELb0ELb1ELb0ELb0EN3c108BFloat16EfEEv12SSMParamsBwd --------------------------
	.section	.text._Z25selective_scan_bwd_kernelI32Selective_Scan_bwd_kernel_traitsILi128ELi16ELb0ELb0ELb1ELb0ELb0EN3c108BFloat16EfEEv12SSMParamsBwd,"ax",@progbits
	.sectioninfo	@"SHI_REGISTERS=168"
	.align	128
        .global         _Z25selective_scan_bwd_kernelI32Selective_Scan_bwd_kernel_traitsILi128ELi16ELb0ELb0ELb1ELb0ELb0EN3c108BFloat16EfEEv12SSMParamsBwd
        .type           _Z25selective_scan_bwd_kernelI32Selective_Scan_bwd_kernel_traitsILi128ELi16ELb0ELb0ELb1ELb0ELb0EN3c108BFloat16EfEEv12SSMParamsBwd,@function
        .size           _Z25selective_scan_bwd_kernelI32Selective_Scan_bwd_kernel_traitsILi128ELi16ELb0ELb0ELb1ELb0ELb0EN3c108BFloat16EfEEv12SSMParamsBwd,(.L_x_8826 - _Z25selective_scan_bwd_kernelI32Selective_Scan_bwd_kernel_traitsILi128ELi16ELb0ELb0ELb1ELb0ELb0EN3c108BFloat16EfEEv12SSMParamsBwd)
        .other          _Z25selective_scan_bwd_kernelI32Selective_Scan_bwd_kernel_traitsILi128ELi16ELb0ELb0ELb1ELb0ELb0EN3c108BFloat16EfEEv12SSMParamsBwd,@"STO_CUDA_ENTRY STV_DEFAULT"
_Z25selective_scan_bwd_kernelI32Selective_Scan_bwd_kernel_traitsILi128ELi16ELb0ELb0ELb1ELb0ELb0EN3c108BFloat16EfEEv12SSMParamsBwd:
.text._Z25selective_scan_bwd_kernelI32Selective_Scan_bwd_kernel_traitsILi128ELi16ELb0ELb0ELb1ELb0ELb0EN3c108BFloat16EfEEv12SSMParamsBwd:
[----:B------:R-:W-:-:S03]  /*0000*/  IMAD.MOV.U32 R1, RZ, RZ, c[0x0][0x28] ;  /* 0x00000a00ff017624 */ /* 0x000fc600078e00ff */
        /* <DEDUP_REMOVED lines=9> */
[----:B------:R-:W-:Y:S02]  /*00a0*/  PLOP3.LUT P0, PT, PT, PT, UP0, 0x80, 0x0 ;  /* 0x000000000000781c */ /* 0x000fe40003f0f008 */
[----:B------:R-:W-:Y:S01]  /*00b0*/  IABS R6, c[0x0][0x178] ;  /* 0x00005e0000067a13 */ /* 0x000fe20000000000 */
[----:B------:R-:W1:Y:S01]  /*00c0*/  S2UR UR35, SR_CTAID.X ;  /* 0x00000000002379c3 */ /* 0x000e620000002500 */
        /* <DEDUP_REMOVED lines=12> */
[----:B------:R-:W0:Y:S01]  /*0190*/  R2UR UR36, R6 ;  /* 0x00000000062473c2 */ /* 0x000e2200000e0000 */
[----:B------:R-:W-:Y:S01]  /*01a0*/  ULDC.64 UR4, c[0x0][0x260] ;  /* 0x0000980000047ab9 */ /* 0x000fe20000000a00 */
[----:B------:R-:W-:Y:S01]  /*01b0*/  IMAD.U32 R5, RZ, RZ, UR7 ;  /* 0x00000007ff057e24 */ /* 0x000fe2000f8e00ff */
[----:B------:R-:W-:-:S02]  /*01c0*/  ULDC.64 UR6, c[0x0][0x1d0] ;  /* 0x0000740000067ab9 */ /* 0x000fc40000000a00 */
[----:B------:R2:W3:Y:S04]  /*01d0*/  @P0 LDG.E R3, [R2.64] ;  /* 0x0000001802030981 */ /* 0x0004e8000c1e1900 */
[----:B------:R-:W4:Y:S01]  /*01e0*/  @P1 LDG.E R4, [R4.64] ;  /* 0x0000001804041981 */ /* 0x000f22000c1e1900 */
[----:B-1----:R-:W-:Y:S02]  /*01f0*/  USHF.R.S32.HI UR34, URZ, 0x1f, UR35 ;  /* 0x0000001f3f227899 */ /* 0x002fe40008011423 */
[----:B------:R-:W-:Y:S01]  /*0200*/  UISETP.NE.U32.AND UP0, UPT, URZ, UR4, UPT ;  /* 0x000000043f00728c */ /* 0x000fe2000bf05070 */
[----:B------:R1:W-:Y:S01]  /*0210*/  STL [R1+0x2c], RZ ;  /* 0x00002cff01007387 */ /* 0x0003e20000100800 */
[----:B------:R-:W-:Y:S02]  /*0220*/  UIMAD UR4, UR34, UR6, URZ ;  /* 0x00000006220472a4 */ /* 0x000fe4000f8e023f */
[----:B------:R-:W-:Y:S01]  /*0230*/  UIMAD.WIDE.U32 UR26, UR35, UR6, URZ ;  /* 0x00000006231a72a5 */ /* 0x000fe2000f8e003f */
[----:B------:R1:W-:Y:S01]  /*0240*/  STL [R1+0x28], RZ ;  /* 0x000028ff01007387 */ /* 0x0003e20000100800 */
[----:B------:R-:W-:-:S02]  /*0250*/  UIMAD UR4, UR35, UR7, UR4 ;  /* 0x00000007230472a4 */ /* 0x000fc4000f8e0204 */
[----:B------:R-:W-:Y:S02]  /*0260*/  UISETP.NE.AND.EX UP0, UPT, URZ, UR5, UPT, UP0 ;  /* 0x000000053f00728c */ /* 0x000fe4000bf05300 */
[----:B------:R-:W-:Y:S01]  /*0270*/  ULDC.64 UR6, c[0x0][0x1e0] ;  /* 0x0000780000067ab9 */ /* 0x000fe20000000a00 */
[----:B0-----:R-:W0:Y:S01]  /*0280*/  I2F.RP R0, UR36 ;  /* 0x0000002400007d06 */ /* 0x001e220008209400 */
[----:B------:R-:W-:Y:S02]  /*0290*/  UIMAD UR5, UR34, UR6, URZ ;  /* 0x00000006220572a4 */ /* 0x000fe4000f8e023f */
[----:B------:R-:W-:Y:S02]  /*02a0*/  UISETP.NE.U32.AND UP1, UPT, URZ, UR20, UPT ;  /* 0x000000143f00728c */ /* 0x000fe4000bf25070 */
[----:B------:R-:W-:Y:S02]  /*02b0*/  UIMAD UR32, UR35, UR7, UR5 ;  /* 0x00000007232072a4 */ /* 0x000fe4000f8e0205 */
[----:B------:R-:W-:-:S02]  /*02c0*/  UISETP.NE.AND.EX UP1, UPT, URZ, UR21, UPT, UP1 ;  /* 0x000000153f00728c */ /* 0x000fc4000bf25310 */
[----:B------:R-:W-:Y:S02]  /*02d0*/  UISETP.NE.U32.AND UP2, UPT, URZ, UR28, UPT ;  /* 0x0000001c3f00728c */ /* 0x000fe4000bf45070 */
[----:B------:R-:W-:Y:S02]  /*02e0*/  UIMAD UR15, UR34, UR8, URZ ;  /* 0x00000008220f72a4 */ /* 0x000fe4000f8e023f */
[----:B------:R-:W-:Y:S02]  /*02f0*/  UISETP.NE.AND.EX UP2, UPT, URZ, UR29, UPT, UP2 ;  /* 0x0000001d3f00728c */ /* 0x000fe4000bf45320 */
[----:B------:R-:W-:Y:S01]  /*0300*/  UIMAD.WIDE.U32 UR12, UR35, UR8, URZ ;  /* 0x00000008230c72a5 */ /* 0x000fe2000f8e003f */
[----:B0-----:R-:W2:Y:S01]  /*0310*/  MUFU.RCP R0, R0 ;  /* 0x0000000000007308 */ /* 0x001ea20000001000 */
[----:B------:R-:W-:Y:S02]  /*0320*/  UIMAD.WIDE.U32 UR18, UR35, UR6, URZ ;  /* 0x00000006231272a5 */ /* 0x000fe4000f8e003f */
[----:B------:R-:W-:-:S02]  /*0330*/  UMOV UR8, URZ ;  /* 0x0000003f00087c82 */ /* 0x000fc40008000000 */
[----:B------:R-:W-:Y:S02]  /*0340*/  @UP1 ULEA UR8, UP3, UR17, UR20, 0x2 ;  /* 0x0000001411081291 */ /* 0x000fe4000f86103f */
[----:B------:R-:W-:Y:S02]  /*0350*/  ULDC.64 UR6, c[0x0][0x1b0] ;  /* 0x00006c0000067ab9 */ /* 0x000fe40000000a00 */
[----:B------:R-:W-:Y:S02]  /*0360*/  UIMAD UR15, UR35, UR9, UR15 ;  /* 0x00000009230f72a4 */ /* 0x000fe4000f8e020f */
[----:B------:R-:W-:Y:S02]  /*0370*/  UIMAD.WIDE.U32 UR10, UR35, UR6, URZ ;  /* 0x00000006230a72a5 */ /* 0x000fe4000f8e003f */
[----:B------:R-:W-:Y:S02]  /*0380*/  UIMAD UR14, UR34, UR6, URZ ;  /* 0x00000006220e72a4 */ /* 0x000fe4000f8e023f */
[----:B------:R-:W-:Y:S01]  /*0390*/  UMOV UR9, URZ ;  /* 0x0000003f00097c82 */ /* 0x000fe20008000000 */
[----:B--2---:R-:W-:Y:S01]  /*03a0*/  IADD3 R2, R0, 0xffffffe, RZ ;  /* 0x0ffffffe00027810 */ /* 0x004fe20007ffe0ff */
[----:B------:R-:W-:Y:S01]  /*03b0*/  @UP1 ULEA.HI.X UR9, UR17, UR21, UR16, 0x2, UP3 ;  /* 0x0000001511091291 */ /* 0x000fe200098f1410 */
[----:B------:R-:W-:Y:S01]  /*03c0*/  IABS R0, UR17 ;  /* 0x0000001100007c13 */ /* 0x000fe20008000000 */
[----:B------:R-:W-:-:S02]  /*03d0*/  UMOV UR6, URZ ;  /* 0x0000003f00067c82 */ /* 0x000fc40008000000 */
[----:B------:R-:W-:Y:S01]  /*03e0*/  @UP2 ULEA UR6, UP1, UR17, UR28, 0x2 ;  /* 0x0000001c11062291 */ /* 0x000fe2000f82103f */
[----:B------:R-:W0:Y:S01]  /*03f0*/  F2I.FTZ.U32.TRUNC.NTZ R2, R2 ;  /* 0x0000000200027305 */ /* 0x000e22000021f000 */
[----:B------:R-:W2:Y:S01]  /*0400*/  R2UR UR23, R0 ;  /* 0x00000000001773c2 */ /* 0x000ea200000e0000 */
[----:B------:R-:W-:Y:S02]  /*0410*/  UIADD3 UR27, UR27, UR4, URZ ;  /* 0x000000041b1b7290 */ /* 0x000fe4000fffe03f */
[----:B------:R-:W-:Y:S02]  /*0420*/  UIMAD UR14, UR35, UR7, UR14 ;  /* 0x00000007230e72a4 */ /* 0x000fe4000f8e020e */
[----:B------:R-:W-:Y:S02]  /*0430*/  UMOV UR4, URZ ;  /* 0x0000003f00047c82 */ /* 0x000fe40008000000 */
[----:B------:R-:W-:Y:S02]  /*0440*/  UMOV UR7, URZ ;  /* 0x0000003f00077c82 */ /* 0x000fe40008000000 */
[----:B------:R-:W-:-:S02]  /*0450*/  @UP2 ULEA.HI.X UR7, UR17, UR29, UR16, 0x2, UP1 ;  /* 0x0000001d11072291 */ /* 0x000fc400088f1410 */
[----:B------:R-:W-:Y:S02]  /*0460*/  ULDC.64 UR20, c[0x0][0x1e8] ;  /* 0x00007a0000147ab9 */ /* 0x000fe40000000a00 */
[----:B------:R-:W-:Y:S01]  /*0470*/  ULDC.64 UR28, c[0x0][0x1d8] ;  /* 0x00007600001c7ab9 */ /* 0x000fe20000000a00 */
[----:B0-----:R-:W0:Y:S01]  /*0480*/  R2UR UR5, R2 ;  /* 0x00000000020573c2 */ /* 0x001e2200000e0000 */
[----:B------:R-:W-:Y:S02]  /*0490*/  UIMAD UR22, UR16, UR28, URZ ;  /* 0x0000001c101672a4 */ /* 0x000fe4000f8e023f */
[----:B------:R-:W-:Y:S02]  /*04a0*/  UIMAD UR33, UR16, UR20, URZ ;  /* 0x00000014102172a4 */ /* 0x000fe4000f8e023f */
[----:B------:R-:W-:Y:S02]  /*04b0*/  UIADD3 UR19, UR19, UR32, URZ ;  /* 0x0000002013137290 */ /* 0x000fe4000fffe03f */
[----:B------:R-:W-:-:S02]  /*04c0*/  ULDC UR38, c[0x0][0x174] ;  /* 0x00005d0000267ab9 */ /* 0x000fc40000000800 */
[----:B------:R-:W-:Y:S02]  /*04d0*/  USHF.L.U32 UR37, UR38, 0xb, URZ ;  /* 0x0000000b26257899 */ /* 0x000fe4000800063f */
[----:B------:R-:W-:Y:S02]  /*04e0*/  UIMAD UR22, UR17, UR29, UR22 ;  /* 0x0000001d111672a4 */ /* 0x000fe4000f8e0216 */
[----:B------:R-:W-:Y:S02]  /*04f0*/  UIMAD UR29, UR17, UR21, UR33 ;  /* 0x00000015111d72a4 */ /* 0x000fe4000f8e0221 */
[----:B------:R-:W-:Y:S02]  /*0500*/  UIMAD.WIDE.U32 UR18, UR17, UR20, UR18 ;  /* 0x00000014111272a5 */ /* 0x000fe4000f8e0012 */
[----:B------:R-:W-:Y:S02]  /*0510*/  UIADD3 UR13, UR13, UR15, URZ ;  /* 0x0000000f0d0d7290 */ /* 0x000fe4000fffe03f */
[----:B------:R-:W-:-:S02]  /*0520*/  ULDC.64 UR20, c[0x0][0x280] ;  /* 0x0000a00000147ab9 */ /* 0x000fc40000000a00 */
[----:B------:R-:W-:Y:S02]  /*0530*/  UIADD3 UR15, UR37, -0x800, URZ ;  /* 0xfffff800250f7890 */ /* 0x000fe4000fffe03f */
[----:B------:R-:W-:Y:S02]  /*0540*/  UIMAD.WIDE.U32 UR12, UR17, UR20, UR12 ;  /* 0x00000014110c72a5 */ /* 0x000fe4000f8e000c */
[----:B0-----:R-:W-:Y:S02]  /*0550*/  UIADD3 UR30, URZ, -UR5, URZ ;  /* 0x800000053f1e7290 */ /* 0x001fe4000fffe03f */
[----:B------:R-:W-:Y:S02]  /*0560*/  ULDC UR39, c[0x0][0x178] ;  /* 0x00005e0000277ab9 */ /* 0x000fe40000000800 */
[----:B------:R-:W-:Y:S02]  /*0570*/  UIMAD UR30, UR30, UR36, URZ ;  /* 0x000000241e1e72a4 */ /* 0x000fe4000f8e023f */
[----:B------:R-:W-:-:S02]  /*0580*/  UIADD3 UR11, UR11, UR14, URZ ;  /* 0x0000000e0b0b7290 */ /* 0x000fc4000fffe03f */
[----:B------:R-:W-:Y:S02]  /*0590*/  UIMAD.WIDE.U32 UR30, UR5, UR30, UR4 ;  /* 0x0000001e051e72a5 */ /* 0x000fe4000f8e0004 */
[----:B------:R-:W-:Y:S02]  /*05a0*/  UIMAD.WIDE.U32 UR4, UR17, UR28, UR26 ;  /* 0x0000001c110472a5 */ /* 0x000fe4000f8e001a */
[----:B--2---:R-:W-:Y:S02]  /*05b0*/  UIMAD.WIDE.U32 UR26, UR31, UR23, URZ ;  /* 0x000000171f1a72a5 */ /* 0x004fe4000f8e003f */
[----:B------:R-:W-:Y:S02]  /*05c0*/  UIADD3 UR32, UP2, UR15, UR4, URZ ;  /* 0x000000040f207290 */ /* 0x000fe4000ff5e03f */
[----:B------:R-:W-:-:S03]  /*05d0*/  ULOP3.LUT UR30, UR17, UR39, URZ, 0x3c, !UPT ;  /* 0x00000027111e7292 */ /* 0x000fc6000f8e3c3f */
[----:B------:R-:W-:Y:S02]  /*05e0*/  UMOV UR28, UR27 ;  /* 0x0000001b001c7c82 */ /* 0x000fe40008000000 */
[----:B------:R-:W-:-:S04]  /*05f0*/  UIADD3 UR26, -UR28, URZ, URZ ;  /* 0x0000003f1c1a7290 */ /* 0x000fc8000fffe13f */
[----:B------:R-:W-:Y:S02]  /*0600*/  UIMAD UR23, UR36, UR26, UR23 ;  /* 0x0000001a241772a4 */ /* 0x000fe4000f8e0217 */
[----:B------:R-:W-:Y:S02]  /*0610*/  UIMAD UR26, UR16, UR20, URZ ;  /* 0x00000014101a72a4 */ /* 0x000fe4000f8e023f */
[----:B------:R-:W-:Y:S02]  /*0620*/  UISETP.GT.U32.AND UP1, UPT, UR36, UR23, UPT ;  /* 0x000000172400728c */ /* 0x000fe4000bf24070 */
[----:B------:R-:W-:Y:S02]  /*0630*/  USHF.R.S32.HI UR20, URZ, 0x1f, UR15 ;  /* 0x0000001f3f147899 */ /* 0x000fe4000801140f */
[----:B------:R-:W-:Y:S02]  /*0640*/  UIMAD UR21, UR17, UR21, UR26 ;  /* 0x00000015111572a4 */ /* 0x000fe4000f8e021a */
[----:B------:R-:W-:-:S02]  /*0650*/  UIADD3.X UR22, UR20, UR5, UR22, UP2, !UPT ;  /* 0x0000000514167290 */ /* 0x000fc400097fe416 */
[----:B------:R-:W-:Y:S02]  /*0660*/  ULDC.64 UR26, c[0x0][0x240] ;  /* 0x00009000001a7ab9 */ /* 0x000fe40000000a00 */
[----:B------:R-:W-:Y:S02]  /*0670*/  ULEA UR33, UP3, UR32, UR26, 0x1 ;  /* 0x0000001a20217291 */ /* 0x000fe4000f86083f */
[----:B------:R-:W-:Y:S02]  /*0680*/  @!UP1 UIADD3 UR23, UR23, -UR36, URZ ;  /* 0x8000002417179290 */ /* 0x000fe4000fffe03f */
[----:B------:R-:W-:Y:S02]  /*0690*/  ULEA.HI.X UR32, UR32, UR27, UR22, 0x1, UP3 ;  /* 0x0000001b20207291 */ /* 0x000fe400098f0c16 */
[----:B------:R-:W-:Y:S02]  /*06a0*/  UISETP.GE.U32.AND UP2, UPT, UR23, UR36, UPT ;  /* 0x000000241700728c */ /* 0x000fe4000bf46070 */
[----:B------:R-:W-:-:S02]  /*06b0*/  UISETP.GE.AND UP3, UPT, UR30, URZ, UPT ;  /* 0x0000003f1e00728c */ /* 0x000fc4000bf66270 */
[----:B------:R-:W-:Y:S02]  /*06c0*/  UIADD3 UR30, UP4, UR15, UR18, URZ ;  /* 0x000000120f1e7290 */ /* 0x000fe4000ff9e03f */
[----:B------:R-:W-:Y:S02]  /*06d0*/  @!UP1 UIADD3 UR28, UR28, 0x1, URZ ;  /* 0x000000011c1c9890 */ /* 0x000fe4000fffe03f */
[----:B------:R-:W-:Y:S02]  /*06e0*/  UISETP.NE.AND UP1, UPT, URZ, UR39, UPT ;  /* 0x000000273f00728c */ /* 0x000fe4000bf25270 */
[----:B------:R-:W-:Y:S02]  /*06f0*/  ULDC.64 UR4, c[0x0][0x248] ;  /* 0x0000920000047ab9 */ /* 0x000fe40000000a00 */
[----:B------:R-:W-:Y:S02]  /*0700*/  UIADD3.X UR18, UR20, UR19, UR29, UP4, !UPT ;  /* 0x0000001314127290 */ /* 0x000fe4000a7fe41d */
[----:B------:R-:W-:-:S02]  /*0710*/  @UP2 UIADD3 UR28, UR28, 0x1, URZ ;  /* 0x000000011c1c2890 */ /* 0x000fc4000fffe03f */
[----:B------:R-:W-:Y:S02]  /*0720*/  ULEA UR31, UP4, UR30, UR4, 0x1 ;  /* 0x000000041e1f7291 */ /* 0x000fe4000f88083f */
[----:B------:R-:W-:Y:S02]  /*0730*/  ULDC.64 UR22, c[0x0][0x1c8] ;  /* 0x0000720000167ab9 */ /* 0x000fe40000000a00 */
[----:B------:R-:W-:Y:S02]  /*0740*/  ULEA.HI.X UR30, UR30, UR5, UR18, 0x1, UP4 ;  /* 0x000000051e1e7291 */ /* 0x000fe4000a0f0c12 */
[----:B------:R-:W-:Y:S02]  /*0750*/  ULDC UR19, c[0x0][0x164] ;  /* 0x0000590000137ab9 */ /* 0x000fe40000000800 */
[----:B------:R-:W-:Y:S02]  /*0760*/  UMOV UR18, UR28 ;  /* 0x0000001c00127c82 */ /* 0x000fe40008000000 */
[----:B------:R-:W-:-:S02]  /*0770*/  @!UP3 UIADD3 UR18, -UR18, URZ, URZ ;  /* 0x0000003f1212b290 */ /* 0x000fc4000fffe13f */
[----:B------:R-:W-:Y:S02]  /*0780*/  @!UP1 ULOP3.LUT UR18, URZ, UR39, URZ, 0x33, !UPT ;  /* 0x000000273f129292 */ /* 0x000fe4000f8e333f */
[----:B------:R-:W-:Y:S02]  /*0790*/  UIADD3 UR28, UP2, UR15, UR12, URZ ;  /* 0x0000000c0f1c7290 */ /* 0x000fe4000ff5e03f */
[----:B------:R-:W-:Y:S02]  /*07a0*/  ULDC.64 UR4, c[0x0][0x308] ;  /* 0x0000c20000047ab9 */ /* 0x000fe40000000a00 */
[----:B------:R-:W-:Y:S02]  /*07b0*/  USHF.R.S32.HI UR36, URZ, 0x1f, UR18 ;  /* 0x0000001f3f247899 */ /* 0x000fe40008011412 */
[----:B------:R-:W-:Y:S02]  /*07c0*/  UIADD3.X UR12, UR20, UR13, UR21, UP2, !UPT ;  /* 0x0000000d140c7290 */ /* 0x000fe400097fe415 */
[----:B------:R-:W-:-:S02]  /*07d0*/  ULEA UR29, UP1, UR28, UR4, 0x1 ;  /* 0x000000041c1d7291 */ /* 0x000fc4000f82083f */
[----:B------:R-:W-:Y:S02]  /*07e0*/  UIMAD UR4, UR36, UR22, URZ ;  /* 0x00000016240472a4 */ /* 0x000fe4000f8e023f */
[----:B------:R-:W-:Y:S02]  /*07f0*/  ULEA.HI.X UR28, UR28, UR5, UR12, 0x1, UP1 ;  /* 0x000000051c1c7291 */ /* 0x000fe400088f0c0c */
[----:B------:R-:W-:Y:S02]  /*0800*/  UIMAD.WIDE.U32 UR12, UR18, UR22, UR10 ;  /* 0x00000016120c72a5 */ /* 0x000fe4000f8e000a */
[----:B------:R-:W-:Y:S02]  /*0810*/  UIMAD UR14, UR18, UR23, UR4 ;  /* 0x00000017120e72a4 */ /* 0x000fe4000f8e0204 */
[----:B------:R-:W-:Y:S02]  /*0820*/  UIADD3 UR15, UP1, UR15, UR12, URZ ;  /* 0x0000000c0f0f7290 */ /* 0x000fe4000ff3e03f */
[----:B------:R-:W-:-:S02]  /*0830*/  UIADD3 UR14, UR13, UR14, URZ ;  /* 0x0000000e0d0e7290 */ /* 0x000fc4000fffe03f */
[----:B------:R-:W-:Y:S02]  /*0840*/  ULDC.64 UR10, c[0x0][0x230] ;  /* 0x00008c00000a7ab9 */ /* 0x000fe40000000a00 */
[----:B------:R-:W-:Y:S02]  /*0850*/  ULEA UR27, UP2, UR15, UR10, 0x1 ;  /* 0x0000000a0f1b7291 */ /* 0x000fe4000f84083f */
[----:B------:R-:W-:Y:S02]  /*0860*/  UIADD3.X UR26, UR20, UR14, URZ, UP1, !UPT ;  /* 0x0000000e141a7290 */ /* 0x000fe40008ffe43f */
[----:B------:R-:W-:Y:S02]  /*0870*/  @UP0 UIMAD UR10, UR35, UR19, UR17 ;  /* 0x00000013230a02a4 */ /* 0x000fe4000f8e0211 */
[----:B------:R-:W-:Y:S02]  /*0880*/  UISETP.GE.AND UP1, UPT, UR38, 0x1, UPT ;  /* 0x000000012600788c */ /* 0x000fe4000bf26270 */
[----:B------:R-:W-:-:S02]  /*0890*/  UMOV UR5, URZ ;  /* 0x0000003f00057c82 */ /* 0x000fc40008000000 */
[----:B------:R-:W-:Y:S02]  /*08a0*/  @UP0 UIMAD UR12, UR10, UR38, URZ ;  /* 0x000000260a0c02a4 */ /* 0x000fe4000f8e023f */
[----:B------:R-:W-:Y:S02]  /*08b0*/  ULDC UR13, c[0x0][0x16c] ;  /* 0x00005b00000d7ab9 */ /* 0x000fe40000000800 */
[----:B------:R-:W-:Y:S02]  /*08c0*/  @UP0 UIMAD UR12, UR12, UR13, URZ ;  /* 0x0000000d0c0c02a4 */ /* 0x000fe4000f8e023f */
[----:B------:R-:W-:Y:S02]  /*08d0*/  ULEA.HI.X UR26, UR15, UR11, UR26, 0x1, UP2 ;  /* 0x0000000b0f1a7291 */ /* 0x000fe400090f0c1a */
[----:B------:R-:W-:Y:S02]  /*08e0*/  @UP0 UMOV UR13, 0x8 ;  /* 0x00000008000d0882 */ /* 0x000fe40000000000 */
[----:B------:R-:W-:-:S02]  /*08f0*/  ULDC.64 UR10, c[0x0][0x260] ;  /* 0x00009800000a7ab9 */ /* 0x000fc40000000a00 */
[----:B------:R-:W-:Y:S02]  /*0900*/  @UP0 UIMAD.WIDE UR10, UR12, UR13, UR10 ;  /* 0x0000000d0c0a02a5 */ /* 0x000fe4000f8e020a */
[----:B------:R-:W-:Y:S02]  /*0910*/  UMOV UR4, URZ ;  /* 0x0000003f00047c82 */ /* 0x000fe40008000000 */
[----:B------:R-:W-:Y:S02]  /*0920*/  UMOV UR12, UR8 ;  /* 0x00000008000c7c82 */ /* 0x000fe40008000000 */
[----:B------:R-:W-:Y:S02]  /*0930*/  UMOV UR13, UR9 ;  /* 0x00000009000d7c82 */ /* 0x000fe40008000000 */
[----:B------:R-:W-:Y:S02]  /*0940*/  UMOV UR14, UR6 ;  /* 0x00000006000e7c82 */ /* 0x000fe40008000000 */
[----:B------:R-:W-:-:S02]  /*0950*/  UMOV UR15, UR7 ;  /* 0x00000007000f7c82 */ /* 0x000fc40008000000 */
[----:B------:R-:W-:Y:S02]  /*0960*/  @!UP0 UMOV UR10, URZ ;  /* 0x0000003f000a8c82 */ /* 0x000fe40008000000 */
[----:B------:R-:W-:Y:S01]  /*0970*/  @!UP0 UMOV UR11, URZ ;  /* 0x0000003f000b8c82 */ /* 0x000fe20008000000 */
[----:B---3--:R1:W0:Y:S01]  /*0980*/  @P0 R2UR UR5, R3 ;  /* 0x00000000030503c2 */ /* 0x00822200000e0000 */
[----:B------:R-:W-:-:S07]  /*0990*/  PLOP3.LUT P0, PT, PT, PT, UP1, 0x80, 0x0 ;  /* 0x000000000000781c */ /* 0x000fce0003f0f018 */
[----:B----4-:R1:W2:Y:S06]  /*09a0*/  @P1 R2UR UR4, R4 ;  /* 0x00000000040413c2 */ /* 0x0102ac00000e0000 */
[----:B------:R-:W-:Y:S05]  /*09b0*/  @!P0 BRA `(.L_x_218) ;  /* 0x0000741000008947 */ /* 0x000fea0003800000 */
[----:B------:R-:W3:Y:S01]  /*09c0*/  S2R R57, SR_TID.X ;  /* 0x0000000000397919 */ /* 0x000ee20000002100 */
[----:B------:R-:W-:-:S03]  /*09d0*/  UMOV UR6, URZ ;  /* 0x0000003f00067c82 */ /* 0x000fc60008000000 */
[----:B------:R4:W-:Y:S04]  /*09e0*/  STL [R1+0x28], RZ ;  /* 0x000028ff01007387 */ /* 0x0009e80000100800 */
[----:B------:R4:W-:Y:S01]  /*09f0*/  STL [R1+0x2c], RZ ;  /* 0x00002cff01007387 */ /* 0x0009e20000100800 */
[----:B---3--:R-:W-:-:S04]  /*0a00*/  SHF.R.S32.HI R0, RZ, 0x1f, R57 ;  /* 0x0000001fff007819 */ /* 0x008fc80000011439 */
[----:B------:R-:W-:-:S04]  /*0a10*/  LEA.HI R0, R0, R57, RZ, 0x5 ;  /* 0x0000003900007211 */ /* 0x000fc800078f28ff */
[----:B----4-:R-:W-:Y:S02]  /*0a20*/  SHF.R.S32.HI R0, RZ, 0x5, R0 ;  /* 0x00000005ff007819 */ /* 0x010fe40000011400 */
.L_x_273:
[----:B------:R-:W-:Y:S01]  /*0a30*/  ULDC UR19, c[0x0][0x174] ;  /* 0x00005d0000137ab9 */ /* 0x000fe20000000800 */
[----:B------:R-:W-:Y:S01]  /*0a40*/  IMAD.SHL.U32 R64, R57, 0x10, RZ ;  /* 0x0000001039407824 */ /* 0x000fe200078e00ff */
[----:B------:R-:W-:Y:S01]  /*0a50*/  UIADD3 UR19, -UR6, UR19, URZ ;  /* 0x0000001306137290 */ /* 0x000fe2000fffe13f */
[----:B------:R-:W-:Y:S01]  /*0a60*/  BAR.SYNC.DEFER_BLOCKING 0x0 ;  /* 0x0000000000007b1d */ /* 0x000fe20000010000 */
[----:B------:R-:W-:Y:S01]  /*0a70*/  MOV R2, UR33 ;  /* 0x0000002100027c02 */ /* 0x000fe20008000f00 */
[----:B-1----:R-:W-:Y:S01]  /*0a80*/  IMAD.U32 R3, RZ, RZ, UR32 ;  /* 0x00000020ff037e24 */ /* 0x002fe2000f8e00ff */
        /* <DEDUP_REMOVED lines=68> */
[----:B------:R1:W2:Y:S04]  /*0ed0*/  @!P1 LDG.E.U16 R19, [R2.64+0x3c0] ;  /* 0x0003c01802139981 */ /* 0x0002a8000c1e1500 */
[----:B------:R-:W0:Y:S02]  /*0ee0*/  S2R R44, SR_LANEID ;  /* 0x00000000002c7919 */ /* 0x000e240000000000 */
[----:B0-----:R-:W-:-:S04]  /*0ef0*/  IADD3 R20, R0, R44, RZ ;  /* 0x0000002c00147210 */ /* 0x001fc80007ffe0ff */
[C---:B------:R-:W-:Y:S02]  /*0f00*/  IADD3 R23, R20.reuse, 0x20, RZ ;  /* 0x0000002014177810 */ /* 0x040fe40007ffe0ff */
[C---:B------:R-:W-:Y:S02]  /*0f10*/  IADD3 R25, R20.reuse, 0x40, RZ ;  /* 0x0000004014197810 */ /* 0x040fe40007ffe0ff */
[C---:B------:R-:W-:Y:S02]  /*0f20*/  IADD3 R27, R20.reuse, 0x60, RZ ;  /* 0x00000060141b7810 */ /* 0x040fe40007ffe0ff */
[CC--:B------:R-:W-:Y:S02]  /*0f30*/  LEA.HI.SX32 R21, R20.reuse, R20.reuse, 0x1b ;  /* 0x0000001414157211 */ /* 0x0c0fe400078fdaff */
[----:B------:R-:W-:Y:S02]  /*0f40*/  IADD3 R29, R20, 0x80, RZ ;  /* 0x00000080141d7810 */ /* 0x000fe40007ffe0ff */
[----:B------:R-:W-:-:S02]  /*0f50*/  LEA.HI.SX32 R23, R23, R20, 0x1b ;  /* 0x0000001417177211 */ /* 0x000fc400078fdaff */
[C---:B------:R-:W-:Y:S02]  /*0f60*/  IADD3 R31, R20.reuse, 0xa0, RZ ;  /* 0x000000a0141f7810 */ /* 0x040fe40007ffe0ff */
[C---:B------:R-:W-:Y:S02]  /*0f70*/  IADD3 R33, R20.reuse, 0xc0, RZ ;  /* 0x000000c014217810 */ /* 0x040fe40007ffe0ff */
[C---:B------:R-:W-:Y:S02]  /*0f80*/  IADD3 R35, R20.reuse, 0xe0, RZ ;  /* 0x000000e014237810 */ /* 0x040fe40007ffe0ff */
[-C--:B------:R-:W-:Y:S02]  /*0f90*/  LEA.HI.SX32 R25, R25, R20.reuse, 0x1b ;  /* 0x0000001419197211 */ /* 0x080fe400078fdaff */
[-C--:B------:R-:W-:Y:S01]  /*0fa0*/  LEA.HI.SX32 R27, R27, R20.reuse, 0x1b ;  /* 0x000000141b1b7211 */ /* 0x080fe200078fdaff */
[----:B------:R-:W-:Y:S01]  /*0fb0*/  IMAD.SHL.U32 R74, R21, 0x2, RZ ;  /* 0x00000002154a7824 */ /* 0x000fe200078e00ff */
[----:B------:R-:W-:Y:S01]  /*0fc0*/  LEA.HI.SX32 R29, R29, R20, 0x1b ;  /* 0x000000141d1d7211 */ /* 0x000fe200078fdaff */
[----:B------:R-:W-:Y:S01]  /*0fd0*/  IMAD.SHL.U32 R73, R23, 0x2, RZ ;  /* 0x0000000217497824 */ /* 0x000fe200078e00ff */
[----:B------:R-:W-:-:S02]  /*0fe0*/  IADD3 R37, R20, 0x100, RZ ;  /* 0x0000010014257810 */ /* 0x000fc40007ffe0ff */
[C---:B-1----:R-:W-:Y:S02]  /*0ff0*/  IADD3 R3, R20.reuse, 0x120, RZ ;  /* 0x0000012014037810 */ /* 0x042fe40007ffe0ff */
        /* <DEDUP_REMOVED lines=8> */
[C---:B------:R-:W-:Y:S02]  /*1080*/  IADD3 R43, R20.reuse, 0x180, RZ ;  /* 0x00000180142b7810 */ /* 0x040fe40007ffe0ff */
[C---:B------:R-:W-:Y:S02]  /*1090*/  IADD3 R45, R20.reuse, 0x1a0, RZ ;  /* 0x000001a0142d7810 */ /* 0x040fe40007ffe0ff */
[-C--:B------:R-:W-:Y:S02]  /*10a0*/  LEA.HI.SX32 R37, R37, R20.reuse, 0x1b ;  /* 0x0000001425257211 */ /* 0x080fe400078fdaff */
[-C--:B------:R-:W-:Y:S01]  /*10b0*/  LEA.HI.SX32 R3, R3, R20.reuse, 0x1b ;  /* 0x0000001403037211 */ /* 0x080fe200078fdaff */
[----:B------:R-:W-:Y:S01]  /*10c0*/  IMAD.SHL.U32 R68, R33, 0x2, RZ ;  /* 0x0000000221447824 */ /* 0x000fe200078e00ff */
[----:B------:R-:W-:Y:S02]  /*10d0*/  LEA.HI.SX32 R39, R39, R20, 0x1b ;  /* 0x0000001427277211 */ /* 0x000fe400078fdaff */
[----:B------:R-:W-:Y:S01]  /*10e0*/  SHF.L.U32 R69, R31, 0x1, RZ ;  /* 0x000000011f457819 */ /* 0x000fe200000006ff */
[----:B------:R-:W-:Y:S01]  /*10f0*/  IMAD.SHL.U32 R67, R35, 0x2, RZ ;  /* 0x0000000223437824 */ /* 0x000fe200078e00ff */
[----:B------:R-:W-:Y:S01]  /*1100*/  IADD3 R47, R20, 0x1c0, RZ ;  /* 0x000001c0142f7810 */ /* 0x000fe20007ffe0ff */
[----:B------:R-:W-:Y:S01]  /*1110*/  IMAD R0, R44, 0x10, R0 ;  /* 0x000000102c007824 */ /* 0x000fe200078e0200 */
[----:B------:R-:W-:-:S02]  /*1120*/  IADD3 R49, R20, 0x1e0, RZ ;  /* 0x000001e014317810 */ /* 0x000fc40007ffe0ff */
[-C--:B------:R-:W-:Y:S02]  /*1130*/  LEA.HI.SX32 R41, R41, R20.reuse, 0x1b ;  /* 0x0000001429297211 */ /* 0x080fe400078fdaff */
[-C--:B------:R-:W-:Y:S01]  /*1140*/  LEA.HI.SX32 R43, R43, R20.reuse, 0x1b ;  /* 0x000000142b2b7211 */ /* 0x080fe200078fdaff */
[----:B------:R-:W-:Y:S01]  /*1150*/  IMAD.SHL.U32 R65, R3, 0x2, RZ ;  /* 0x0000000203417824 */ /* 0x000fe200078e00ff */
[-C--:B------:R-:W-:Y:S02]  /*1160*/  LEA.HI.SX32 R45, R45, R20.reuse, 0x1b ;  /* 0x000000142d2d7211 */ /* 0x080fe400078fdaff */
[----:B------:R-:W-:Y:S01]  /*1170*/  SHF.L.U32 R66, R37, 0x1, RZ ;  /* 0x0000000125427819 */ /* 0x000fe200000006ff */
[----:B------:R-:W-:Y:S01]  /*1180*/  IMAD.SHL.U32 R165, R39, 0x2, RZ ;  /* 0x0000000227a57824 */ /* 0x000fe200078e00ff */
[-C--:B------:R-:W-:Y:S02]  /*1190*/  LEA.HI.SX32 R47, R47, R20.reuse, 0x1b ;  /* 0x000000142f2f7211 */ /* 0x080fe400078fdaff */
[----:B------:R-:W-:Y:S01]  /*11a0*/  LEA.HI.SX32 R49, R49, R20, 0x1b ;  /* 0x0000001431317211 */ /* 0x000fe200078fdaff */
[----:B------:R-:W-:Y:S01]  /*11b0*/  IMAD.SHL.U32 R163, R43, 0x2, RZ ;  /* 0x000000022ba37824 */ /* 0x000fe200078e00ff */
[----:B------:R-:W-:Y:S01]  /*11c0*/  SHF.L.U32 R164, R41, 0x1, RZ ;  /* 0x0000000129a47819 */ /* 0x000fe200000006ff */
[----:B------:R-:W-:Y:S01]  /*11d0*/  IMAD.SHL.U32 R162, R45, 0x2, RZ ;  /* 0x000000022da27824 */ /* 0x000fe200078e00ff */
[----:B------:R-:W-:Y:S01]  /*11e0*/  LEA.HI.SX32 R56, R0, R0, 0x1b ;  /* 0x0000000000387211 */ /* 0x000fe200078fdaff */
[----:B------:R-:W-:Y:S01]  /*11f0*/  IMAD.SHL.U32 R160, R49, 0x2, RZ ;  /* 0x0000000231a07824 */ /* 0x000fe200078e00ff */
[----:B------:R-:W-:-:S03]  /*1200*/  SHF.L.U32 R161, R47, 0x1, RZ ;  /* 0x000000012fa17819 */ /* 0x000fc600000006ff */
[----:B------:R-:W-:Y:S01]  /*1210*/  IMAD.SHL.U32 R56, R56, 0x2, RZ ;  /* 0x0000000238387824 */ /* 0x000fe200078e00ff */
[----:B------:R-:W-:Y:S02]  /*1220*/  ISETP.GE.AND P2, PT, R58, UR7, PT ;  /* 0x000000073a007c0c */ /* 0x000fe4000bf46270 */
[----:B------:R-:W-:Y:S01]  /*1230*/  ISETP.GE.AND P1, PT, R22, UR7, PT ;  /* 0x0000000716007c0c */ /* 0x000fe2000bf26270 */
[----:B------:R-:W-:Y:S01]  /*1240*/  IMAD.U32 R2, RZ, RZ, UR31 ;  /* 0x0000001fff027e24 */ /* 0x000fe2000f8e00ff */
[----:B------:R-:W-:Y:S02]  /*1250*/  MOV R3, UR30 ;  /* 0x0000001e00037c02 */ /* 0x000fe40008000f00 */
[----:B------:R-:W-:-:S03]  /*1260*/  ISETP.GE.AND P0, PT, R24, UR7, PT ;  /* 0x0000000718007c0c */ /* 0x000fc6000bf06270 */
[----:B------:R-:W-:Y:S01]  /*1270*/  IMAD.WIDE R2, R58, 0x2, R2 ;  /* 0x000000023a027825 */ /* 0x000fe200078e0202 */
[----:B------:R-:W-:Y:S02]  /*1280*/  ISETP.GE.AND P4, PT, R26, UR7, PT ;  /* 0x000000071a007c0c */ /* 0x000fe4000bf86270 */
[----:B------:R-:W-:Y:S02]  /*1290*/  ISETP.GE.AND P6, PT, R28, UR7, PT ;  /* 0x000000071c007c0c */ /* 0x000fe4000bfc6270 */
[----:B------:R-:W-:Y:S02]  /*12a0*/  ISETP.GE.AND P5, PT, R30, UR7, PT ;  /* 0x000000071e007c0c */ /* 0x000fe4000bfa6270 */
[----:B------:R-:W-:Y:S02]  /*12b0*/  ISETP.GE.AND P3, PT, R32, UR7, PT ;  /* 0x0000000720007c0c */ /* 0x000fe4000bf66270 */
[----:B------:R-:W-:Y:S01]  /*12c0*/  PRMT R0, RZ, 0x7610, R0 ;  /* 0x00007610ff007816 */ /* 0x000fe20000000000 */
[----:B---3--:R0:W-:Y:S04]  /*12d0*/  STS.U16 [R74], R4 ;  /* 0x000000044a007388 */ /* 0x0081e80000000400 */
[----:B----4-:R1:W-:Y:S04]  /*12e0*/  STS.U16 [R73+0x40], R5 ;  /* 0x0000400549007388 */ /* 0x0103e80000000400 */
[----:B-----5:R3:W-:Y:S04]  /*12f0*/  STS.U16 [R72+0x80], R6 ;  /* 0x0000800648007388 */ /* 0x0207e80000000400 */
[----:B--2---:R2:W-:Y:S04]  /*1300*/  STS.U16 [R71+0xc0], R7 ;  /* 0x0000c00747007388 */ /* 0x0045e80000000400 */
        /* <DEDUP_REMOVED lines=8> */
[----:B------:R-:W-:Y:S04]  /*1390*/  STS.U16 [R163+0x300], R16 ;  /* 0x00030010a3007388 */ /* 0x000fe80000000400 */
[----:B------:R0:W-:Y:S04]  /*13a0*/  STS.U16 [R162+0x340], R17 ;  /* 0x00034011a2007388 */ /* 0x0001e80000000400 */
[----:B------:R-:W-:Y:S04]  /*13b0*/  STS.U16 [R161+0x380], R18 ;  /* 0x00038012a1007388 */ /* 0x000fe80000000400 */
        /* <DEDUP_REMOVED lines=20> */
[----:B-1----:R-:W-:Y:S02]  /*1500*/  PRMT R5, RZ, 0x7610, R5 ;  /* 0x00007610ff057816 */ /* 0x002fe40000000005 */
[----:B---3--:R-:W-:Y:S02]  /*1510*/  PRMT R6, RZ, 0x7610, R6 ;  /* 0x00007610ff067816 */ /* 0x008fe40000000006 */
[----:B--2---:R-:W-:Y:S02]  /*1520*/  PRMT R7, RZ, 0x7610, R7 ;  /* 0x00007610ff077816 */ /* 0x004fe40000000007 */
[----:B----4-:R-:W-:Y:S02]  /*1530*/  PRMT R8, RZ, 0x7610, R8 ;  /* 0x00007610ff087816 */ /* 0x010fe40000000008 */
[----:B-----5:R-:W-:Y:S02]  /*1540*/  PRMT R9, RZ, 0x7610, R9 ;  /* 0x00007610ff097816 */ /* 0x020fe40000000009 */
[----:B------:R-:W-:-:S02]  /*1550*/  PRMT R10, RZ, 0x7610, R10 ;  /* 0x00007610ff0a7816 */ /* 0x000fc4000000000a */
[----:B------:R-:W-:Y:S02]  /*1560*/  PRMT R11, RZ, 0x7610, R11 ;  /* 0x00007610ff0b7816 */ /* 0x000fe4000000000b */
[----:B------:R-:W-:Y:S01]  /*1570*/  PRMT R12, RZ, 0x7610, R12 ;  /* 0x00007610ff0c7816 */ /* 0x000fe2000000000c */
[----:B------:R0:W2:Y:S01]  /*1580*/  @!P2 LDG.E.U16 R4, [R2.64] ;  /* 0x000000180204a981 */ /* 0x0000a2000c1e1500 */
[----:B------:R-:W-:-:S03]  /*1590*/  ISETP.GE.AND P2, PT, R34, UR7, PT ;  /* 0x0000000722007c0c */ /* 0x000fc6000bf46270 */
[----:B------:R0:W3:Y:S01]  /*15a0*/  @!P1 LDG.E.U16 R5, [R2.64+0x40] ;  /* 0x0000401802059981 */ /* 0x0000e2000c1e1500 */
[----:B------:R-:W-:-:S03]  /*15b0*/  ISETP.GE.AND P1, PT, R36, UR7, PT ;  /* 0x0000000724007c0c */ /* 0x000fc6000bf26270 */
[----:B------:R0:W4:Y:S01]  /*15c0*/  @!P0 LDG.E.U16 R6, [R2.64+0x80] ;  /* 0x0000801802068981 */ /* 0x000122000c1e1500 */
        /* <DEDUP_REMOVED lines=13> */
[----:B------:R-:W-:Y:S01]  /*16a0*/  PRMT R13, RZ, 0x7610, R13 ;  /* 0x00007610ff0d7816 */ /* 0x000fe2000000000d */
[----:B------:R0:W5:Y:S01]  /*16b0*/  @!P5 LDG.E.U16 R0, [R2.64+0x300] ;  /* 0x000300180200d981 */ /* 0x000162000c1e1500 */
[----:B------:R-:W-:Y:S02]  /*16c0*/  PRMT R14, RZ, 0x7610, R14 ;  /* 0x00007610ff0e7816 */ /* 0x000fe4000000000e */
[----:B------:R-:W-:Y:S02]  /*16d0*/  PRMT R15, RZ, 0x7610, R15 ;  /* 0x00007610ff0f7816 */ /* 0x000fe4000000000f */
[----:B------:R-:W-:Y:S01]  /*16e0*/  PRMT R17, RZ, 0x7610, R17 ;  /* 0x00007610ff117816 */ /* 0x000fe20000000011 */
[----:B------:R0:W5:Y:S01]  /*16f0*/  @!P0 LDG.E.U16 R13, [R2.64+0x240] ;  /* 0x00024018020d8981 */ /* 0x000162000c1e1500 */
[----:B------:R-:W-:-:S02]  /*1700*/  PRMT R16, RZ, 0x7610, R16 ;  /* 0x00007610ff107816 */ /* 0x000fc40000000010 */
[----:B------:R-:W-:Y:S01]  /*1710*/  PRMT R19, RZ, 0x7610, R19 ;  /* 0x00007610ff137816 */ /* 0x000fe20000000013 */
        /* <DEDUP_REMOVED lines=8> */
[----:B0-----:R-:W-:Y:S01]  /*17a0*/  MOV R2, UR29 ;  /* 0x0000001d00027c02 */ /* 0x001fe20008000f00 */
[----:B------:R-:W-:Y:S01]  /*17b0*/  IMAD.U32 R3, RZ, RZ, UR28 ;  /* 0x0000001cff037e24 */ /* 0x000fe2000f8e00ff */
[----:B------:R-:W-:Y:S02]  /*17c0*/  PRMT R23, RZ, 0x7610, R23 ;  /* 0x00007610ff177816 */ /* 0x000fe40000000017 */
[----:B------:R-:W-:Y:S01]  /*17d0*/  ISETP.GE.AND P4, PT, R24, UR7, PT ;  /* 0x0000000718007c0c */ /* 0x000fe2000bf86270 */
[----:B------:R-:W-:Y:S01]  /*17e0*/  IMAD.WIDE R2, R58, 0x2, R2 ;  /* 0x000000023a027825 */ /* 0x000fe200078e0202 */
        /* <DEDUP_REMOVED lines=16> */
[----:B------:R-:W-:Y:S01]  /*18f0*/  PRMT R33, RZ, 0x7610, R33 ;  /* 0x00007610ff217816 */ /* 0x000fe20000000021 */
[----:B------:R-:W-:Y:S04]  /*1900*/  STL [R1+0x24], R74 ;  /* 0x0000244a01007387 */ /* 0x000fe80000100800 */
        /* <DEDUP_REMOVED lines=8> */
[----:B------:R-:W-:Y:S04]  /*1990*/  STL [R1], R65 ;  /* 0x0000004101007387 */ /* 0x000fe80000100800 */
[----:B------:R-:W5:Y:S04]  /*19a0*/  LDL.LU R41, [R1+0x2c] ;  /* 0x00002c0001297983 */ /* 0x000f680000300800 */
        /* <DEDUP_REMOVED lines=22> */
[----:B------:R-:W1:Y:S04]  /*1b10*/  LDS.U16 R8, [R56+0xa] ;  /* 0x00000a0038087984 */ /* 0x000e680000000400 */
[----:B------:R-:W2:Y:S04]  /*1b20*/  LDS.U16 R9, [R56+0xc] ;  /* 0x00000c0038097984 */ /* 0x000ea80000000400 */
[----:B------:R-:W3:Y:S04]  /*1b30*/  LDS.U16 R10, [R56+0xe] ;  /* 0x00000e00380a7984 */ /* 0x000ee80000000400 */
[----:B------:R-:W4:Y:S04]  /*1b40*/  LDS.U16 R11, [R56+0x10] ;  /* 0x00001000380b7984 */ /* 0x000f280000000400 */
[----:B------:R-:W2:Y:S04]  /*1b50*/  LDS.U16 R12, [R56+0x12] ;  /* 0x00001200380c7984 */ /* 0x000ea80000000400 */
[----:B------:R-:W1:Y:S04]  /*1b60*/  LDS.U16 R13, [R56+0x14] ;  /* 0x00001400380d7984 */ /* 0x000e680000000400 */
[----:B------:R-:W-:Y:S04]  /*1b70*/  LDS.U16 R14, [R56+0x16] ;  /* 0x00001600380e7984 */ /* 0x000fe80000000400 */
[----:B------:R-:W-:Y:S04]  /*1b80*/  LDS.U16 R15, [R56+0x18] ;  /* 0x00001800380f7984 */ /* 0x000fe80000000400 */
[----:B------:R-:W1:Y:S04]  /*1b90*/  LDS.U16 R16, [R56+0x1a] ;  /* 0x00001a0038107984 */ /* 0x000e680000000400 */
[----:B------:R-:W-:Y:S04]  /*1ba0*/  LDS.U16 R17, [R56+0x1c] ;  /* 0x00001c0038117984 */ /* 0x000fe80000000400 */
[----:B------:R-:W1:Y:S04]  /*1bb0*/  LDS.U16 R18, [R56+0x1e] ;  /* 0x00001e0038127984 */ /* 0x000e680000000400 */
[----:B------:R-:W-:Y:S01]  /*1bc0*/  BAR.SYNC.DEFER_BLOCKING 0x0 ;  /* 0x0000000000007b1d */ /* 0x000fe20000010000 */
[----:B0-----:R-:W-:-:S05]  /*1bd0*/  PRMT R19, RZ, 0x7610, R19 ;  /* 0x00007610ff137816 */ /* 0x001fca0000000013 */
[----:B------:R-:W5:Y:S01]  /*1be0*/  @!P2 LDG.E.U16 R20, [R2.64+0x40] ;  /* 0x000040180214a981 */ /* 0x000f62000c1e1500 */
[----:B------:R-:W-:-:S03]  /*1bf0*/  ISETP.GE.AND P2, PT, R36, UR7, PT ;  /* 0x0000000724007c0c */ /* 0x000fc6000bf46270 */
        /* <DEDUP_REMOVED lines=14> */
[----:B------:R-:W5:Y:S01]  /*1ce0*/  @!P1 LDG.E.U16 R19, [R2.64] ;  /* 0x0000001802139981 */ /* 0x000f62000c1e1500 */
[----:B------:R-:W-:-:S03]  /*1cf0*/  ISETP.GE.AND P1, PT, R63, UR7, PT ;  /* 0x000000073f007c0c */ /* 0x000fc6000bf26270 */
[----:B------:R-:W5:Y:S04]  /*1d00*/  @!P4 LDG.E.U16 R28, [R2.64+0x240] ;  /* 0x00024018021cc981 */ /* 0x000f68000c1e1500 */
[----:B------:R-:W5:Y:S04]  /*1d10*/  @!P0 LDG.E.U16 R30, [R2.64+0x280] ;  /* 0x00028018021e8981 */ /* 0x000f68000c1e1500 */
[----:B------:R-:W5:Y:S04]  /*1d20*/  @!P6 LDG.E.U16 R29, [R2.64+0x2c0] ;  /* 0x0002c018021de981 */ /* 0x000f68000c1e1500 */
[----:B------:R-:W5:Y:S04]  /*1d30*/  @!P5 LDG.E.U16 R32, [R2.64+0x300] ;  /* 0x000300180220d981 */ /* 0x000f68000c1e1500 */
[----:B------:R-:W5:Y:S04]  /*1d40*/  @!P3 LDG.E.U16 R31, [R2.64+0x340] ;  /* 0x00034018021fb981 */ /* 0x000f68000c1e1500 */
[----:B------:R-:W5:Y:S04]  /*1d50*/  @!P2 LDG.E.U16 R34, [R2.64+0x380] ;  /* 0x000380180222a981 */ /* 0x000f68000c1e1500 */
[----:B------:R-:W5:Y:S01]  /*1d60*/  @!P1 LDG.E.U16 R33, [R2.64+0x3c0] ;  /* 0x0003c01802219981 */ /* 0x000f62000c1e1500 */
[----:B------:R-:W-:-:S02]  /*1d70*/  ISETP.LT.AND P0, PT, RZ, c[0x0][0x16c], PT ;  /* 0x00005b00ff007a0c */ /* 0x000fc40003f01270 */
[----:B-1----:R-:W-:Y:S02]  /*1d80*/  PRMT R8, RZ, 0x5410, R8 ;  /* 0x00005410ff087816 */ /* 0x002fe40000000008 */
[----:B--2---:R-:W-:Y:S02]  /*1d90*/  PRMT R9, RZ, 0x5410, R9 ;  /* 0x00005410ff097816 */ /* 0x004fe40000000009 */
[----:B---3--:R-:W-:Y:S02]  /*1da0*/  PRMT R10, RZ, 0x5410, R10 ;  /* 0x00005410ff0a7816 */ /* 0x008fe4000000000a */
[----:B----4-:R-:W-:Y:S02]  /*1db0*/  PRMT R11, RZ, 0x5410, R11 ;  /* 0x00005410ff0b7816 */ /* 0x010fe4000000000b */
        /* <DEDUP_REMOVED lines=9> */
[----:B------:R-:W-:Y:S02]  /*1e50*/  FADD.FTZ R18, R8, UR4 ;  /* 0x0000000408127e21 */ /* 0x000fe40008010000 */
[----:B------:R-:W-:Y:S02]  /*1e60*/  FADD.FTZ R16, R10, UR4 ;  /* 0x000000040a107e21 */ /* 0x000fe40008010000 */
[----:B------:R-:W-:Y:S02]  /*1e70*/  FADD.FTZ R13, R13, UR4 ;  /* 0x000000040d0d7e21 */ /* 0x000fe40008010000 */
[----:B------:R-:W-:Y:S02]  /*1e80*/  FADD.FTZ R10, R40, UR4 ;  /* 0x00000004280a7e21 */ /* 0x000fe40008010000 */
[----:B------:R-:W-:Y:S01]  /*1e90*/  FADD.FTZ R8, R42, UR4 ;  /* 0x000000042a087e21 */ /* 0x000fe20008010000 */
[----:B-----5:R-:W-:Y:S04]  /*1ea0*/  STS.U16 [R74], R19 ;  /* 0x000000134a007388 */ /* 0x020fe80000000400 */
[----:B------:R0:W-:Y:S04]  /*1eb0*/  STS.U16 [R73+0x40], R20 ;  /* 0x0000401449007388 */ /* 0x0001e80000000400 */
        /* <DEDUP_REMOVED lines=15> */
[----:B------:R-:W1:Y:S04]  /*1fb0*/  LDS.U16 R39, [R56] ;  /* 0x0000000038277984 */ /* 0x000e680000000400 */
[----:B------:R-:W2:Y:S04]  /*1fc0*/  LDS.U16 R38, [R56+0x2] ;  /* 0x0000020038267984 */ /* 0x000ea80000000400 */
[----:B------:R-:W3:Y:S04]  /*1fd0*/  LDS.U16 R37, [R56+0x4] ;  /* 0x0000040038257984 */ /* 0x000ee80000000400 */
[----:B------:R-:W4:Y:S04]  /*1fe0*/  LDS.U16 R36, [R56+0x6] ;  /* 0x0000060038247984 */ /* 0x000f280000000400 */
[----:B------:R-:W5:Y:S04]  /*1ff0*/  LDS.U16 R35, [R56+0x8] ;  /* 0x0000080038237984 */ /* 0x000f680000000400 */
[----:B------:R-:W5:Y:S04]  /*2000*/  LDS.U16 R2, [R56+0xa] ;  /* 0x00000a0038027984 */ /* 0x000f680000000400 */
[----:B------:R-:W5:Y:S01]  /*2010*/  LDS.U16 R3, [R56+0xc] ;  /* 0x00000c0038037984 */ /* 0x000f620000000400 */
[----:B0-----:R-:W-:-:S03]  /*2020*/  PRMT R20, RZ, 0x5410, R139 ;  /* 0x00005410ff147816 */ /* 0x001fc6000000008b */
[----:B------:R-:W0:Y:S04]  /*2030*/  LDS.U16 R32, [R56+0xe] ;  /* 0x00000e0038207984 */ /* 0x000e280000000400 */
[----:B------:R-:W0:Y:S04]  /*2040*/  LDS.U16 R31, [R56+0x10] ;  /* 0x00001000381f7984 */ /* 0x000e280000000400 */
[----:B------:R-:W0:Y:S01]  /*2050*/  LDS.U16 R30, [R56+0x12] ;  /* 0x00001200381e7984 */ /* 0x000e220000000400 */
[----:B-1----:R-:W-:-:S03]  /*2060*/  PRMT R39, RZ, 0x5410, R39 ;  /* 0x00005410ff277816 */ /* 0x002fc60000000027 */
        /* <DEDUP_REMOVED lines=19> */
[----:B------:R-:W-:Y:S01]  /*21a0*/  PRMT R20, RZ, 0x5410, R54 ;  /* 0x00005410ff147816 */ /* 0x000fe20000000036 */
[----:B------:R-:W4:Y:S01]  /*21b0*/  LDS.U16 R24, [R56+0x1e] ;  /* 0x00001e0038187984 */ /* 0x000f220000000400 */
[----:B------:R-:W-:Y:S02]  /*21c0*/  PRMT R2, RZ, 0x5410, R53 ;  /* 0x00005410ff027816 */ /* 0x000fe40000000035 */
[----:B------:R-:W-:Y:S01]  /*21d0*/  PRMT R33, RZ, 0x5410, R3 ;  /* 0x00005410ff217816 */ /* 0x000fe20000000003 */
[----:B------:R-:W-:Y:S01]  /*21e0*/  FFMA.FTZ R20, R34, R20, R19 ;  /* 0x0000001422147223 */ /* 0x000fe20000010013 */
[----:B0-----:R-:W-:-:S03]  /*21f0*/  PRMT R32, RZ, 0x5410, R32 ;  /* 0x00005410ff207816 */ /* 0x001fc60000000020 */
        /* <DEDUP_REMOVED lines=8> */
[----:B-1----:R-:W-:-:S03]  /*2280*/  PRMT R29, RZ, 0x5410, R29 ;  /* 0x00005410ff1d7816 */ /* 0x002fc6000000001d */
[----:B------:R-:W-:Y:S01]  /*2290*/  FFMA.FTZ R2, R30, R2, R3 ;  /* 0x000000021e027223 */ /* 0x000fe20000010003 */
[----:B------:R-:W-:Y:S02]  /*22a0*/  PRMT R3, RZ, 0x5410, R49 ;  /* 0x00005410ff037816 */ /* 0x000fe40000000031 */
[----:B--2---:R-:W-:-:S03]  /*22b0*/  PRMT R28, RZ, 0x5410, R28 ;  /* 0x00005410ff1c7816 */ /* 0x004fc6000000001c */
[----:B------:R-:W-:Y:S01]  /*22c0*/  FFMA.FTZ R3, R29, R3, R2 ;  /* 0x000000031d037223 */ /* 0x000fe20000010002 */
[----:B------:R-:W-:Y:S02]  /*22d0*/  PRMT R2, RZ, 0x5410, R48 ;  /* 0x00005410ff027816 */ /* 0x000fe40000000030 */
[----:B---3--:R-:W-:-:S03]  /*22e0*/  PRMT R27, RZ, 0x5410, R27 ;  /* 0x00005410ff1b7816 */ /* 0x008fc6000000001b */
[----:B------:R-:W-:Y:S01]  /*22f0*/  FFMA.FTZ R2, R28, R2, R3 ;  /* 0x000000021c027223 */ /* 0x000fe20000010003 */
[----:B------:R-:W-:Y:S02]  /*2300*/  PRMT R3, RZ, 0x5410, R47 ;  /* 0x00005410ff037816 */ /* 0x000fe4000000002f */
[----:B----4-:R-:W-:-:S03]  /*2310*/  PRMT R26, RZ, 0x5410, R26 ;  /* 0x00005410ff1a7816 */ /* 0x010fc6000000001a */
[----:B------:R-:W-:Y:S01]  /*2320*/  FFMA.FTZ R3, R27, R3, R2 ;  /* 0x000000031b037223 */ /* 0x000fe20000010002 */
[----:B------:R-:W-:Y:S02]  /*2330*/  PRMT R2, RZ, 0x5410, R46 ;  /* 0x00005410ff027816 */ /* 0x000fe4000000002e */
[----:B-----5:R-:W-:-:S03]  /*2340*/  PRMT R25, RZ, 0x5410, R25 ;  /* 0x00005410ff197816 */ /* 0x020fc60000000019 */
[----:B------:R-:W-:Y:S01]  /*2350*/  FFMA.FTZ R2, R26, R2, R3 ;  /* 0x000000021a027223 */ /* 0x000fe20000010003 */
[----:B------:R-:W-:Y:S02]  /*2360*/  PRMT R3, RZ, 0x5410, R45 ;  /* 0x00005410ff037816 */ /* 0x000fe4000000002d */
[----:B------:R-:W-:-:S03]  /*2370*/  PRMT R24, RZ, 0x5410, R24 ;  /* 0x00005410ff187816 */ /* 0x000fc60000000018 */
[----:B------:R-:W-:Y:S01]  /*2380*/  FFMA.FTZ R3, R25, R3, R2 ;  /* 0x0000000319037223 */ /* 0x000fe20000010002 */
[----:B------:R-:W-:-:S05]  /*2390*/  PRMT R2, RZ, 0x5410, R44 ;  /* 0x00005410ff027816 */ /* 0x000fca000000002c */
[----:B------:R-:W-:Y:S01]  /*23a0*/  FFMA.FTZ R2, R24, R2, R3 ;  /* 0x0000000218027223 */ /* 0x000fe20000010003 */
[----:B------:R-:W-:Y:S02]  /*23b0*/  PRMT R3, RZ, 0x5410, R15 ;  /* 0x00005410ff037816 */ /* 0x000fe4000000000f */
[----:B------:R-:W-:Y:S02]  /*23c0*/  PRMT R41, RZ, 0x5410, R17 ;  /* 0x00005410ff297816 */ /* 0x000fe40000000011 */
[----:B------:R0:W-:Y:S01]  /*23d0*/  STL [R1+0x2c], R2 ;  /* 0x00002c0201007387 */ /* 0x0001e20000100800 */
[----:B------:R-:W-:Y:S02]  /*23e0*/  FADD.FTZ R17, R9, UR4 ;  /* 0x0000000409117e21 */ /* 0x000fe40008010000 */
[----:B------:R-:W-:Y:S02]  /*23f0*/  FADD.FTZ R15, R11, UR4 ;  /* 0x000000040b0f7e21 */ /* 0x000fe40008010000 */
[----:B------:R-:W-:Y:S01]  /*2400*/  FADD.FTZ R23, R4, UR4 ;  /* 0x0000000404177e21 */ /* 0x000fe20008010000 */
[----:B0-----:R-:W-:Y:S01]  /*2410*/  PRMT R2, RZ, 0x5410, R14 ;  /* 0x00005410ff027816 */ /* 0x001fe2000000000e */
        /* <DEDUP_REMOVED lines=25> */
[----:B------:R-:W-:Y:S05]  /*25b0*/  @P0 BRA `(.L_x_219) ;  /* 0x000000a000000947 */ /* 0x000fea0003800000 */
[----:B------:R-:W-:Y:S01]  /*25c0*/  HFMA2.MMA R0, -RZ, RZ, 0, 0 ;  /* 0x00000000ff007435 */ /* 0x000fe200000001ff */
[----:B------:R-:W-:Y:S01]  /*25d0*/  IMAD.MOV.U32 R120, RZ, RZ, RZ ;  /* 0x000000ffff787224 */ /* 0x000fe200078e00ff */
[----:B------:R-:W-:Y:S01]  /*25e0*/  CS2R R118, SRZ ;  /* 0x0000000000767805 */ /* 0x000fe2000001ff00 */
[----:B------:R-:W-:Y:S01]  /*25f0*/  CS2R R116, SRZ ;  /* 0x0000000000747805 */ /* 0x000fe2000001ff00 */
[----:B------:R-:W-:Y:S01]  /*2600*/  CS2R R114, SRZ ;  /* 0x0000000000727805 */ /* 0x000fe2000001ff00 */
[----:B------:R-:W-:Y:S01]  /*2610*/  CS2R R112, SRZ ;  /* 0x0000000000707805 */ /* 0x000fe2000001ff00 */
[----:B------:R-:W-:Y:S01]  /*2620*/  CS2R R6, SRZ ;  /* 0x0000000000067805 */ /* 0x000fe2000001ff00 */
[----:B------:R-:W-:Y:S01]  /*2630*/  CS2R R4, SRZ ;  /* 0x0000000000047805 */ /* 0x000fe2000001ff00 */
[----:B------:R-:W-:Y:S01]  /*2640*/  CS2R R2, SRZ ;  /* 0x0000000000027805 */ /* 0x000fe2000001ff00 */
[----:B------:R-:W-:Y:S05]  /*2650*/  BRA `(.L_x_220) ;  /* 0x0000416000007947 */ /* 0x000fea0003800000 */
.L_x_219:
[----:B------:R-:W-:Y:S01]  /*2660*/  UIADD3 UR38, UR19, -0x1, URZ ;  /* 0xffffffff13267890 */ /* 0x000fe2000fffe03f */
[----:B------:R-:W-:Y:S01]  /*2670*/  IMAD.MOV.U32 R120, RZ, RZ, RZ ;  /* 0x000000ffff787224 */ /* 0x000fe200078e00ff */
        /* <DEDUP_REMOVED lines=9> */
[----:B------:R-:W-:Y:S01]  /*2710*/  IMAD.MOV.U32 R0, RZ, RZ, RZ ;  /* 0x000000ffff007224 */ /* 0x000fe200078e00ff */
[----:B------:R-:W-:-:S02]  /*2720*/  UIADD3 UR38, UR38, -UR9, URZ ;  /* 0x8000000926267290 */ /* 0x000fc4000fffe03f */
[----:B------:R-:W-:Y:S02]  /*2730*/  UMOV UR7, URZ ;  /* 0x0000003f00077c82 */ /* 0x000fe40008000000 */
[----:B------:R-:W-:Y:S02]  /*2740*/  UMOV UR8, URZ ;  /* 0x0000003f00087c82 */ /* 0x000fe40008000000 */
[----:B------:R-:W-:Y:S02]  /*2750*/  UMOV UR9, URZ ;  /* 0x0000003f00097c82 */ /* 0x000fe40008000000 */
.L_x_268:
[----:B------:R-:W-:Y:S01]  /*2760*/  USHF.R.S32.HI UR40, URZ, 0x1f, UR7 ;  /* 0x0000001f3f287899 */ /* 0x000fe20008011407 */
[----:B------:R-:W2:Y:S01]  /*2770*/  LDL R87, [R1+0x24] ;  /* 0x0000240001577983 */ /* 0x000ea20000100800 */
[----:B------:R-:W-:Y:S01]  /*2780*/  ULDC.64 UR20, c[0x0][0x1c0] ;  /* 0x0000700000147ab9 */ /* 0x000fe20000000a00 */
[--C-:B------:R-:W-:Y:S01]  /*2790*/  SHF.R.S32.HI R59, RZ, 0x1f, R58.reuse ;  /* 0x0000001fff3b7819 */ /* 0x100fe2000001143a */
[----:B------:R-:W-:Y:S01]  /*27a0*/  UIMAD UR20, UR40, UR20, URZ ;  /* 0x00000014281472a4 */ /* 0x000fe2000f8e023f */
[----:B------:R-:W-:Y:S01]  /*27b0*/  MOV R43, UR7 ;  /* 0x00000007002b7c02 */ /* 0x000fe20008000f00 */
[----:B------:R-:W-:Y:S01]  /*27c0*/  ULDC UR43, c[0x0][0x168] ;  /* 0x00005a00002b7ab9 */ /* 0x000fe20000000800 */
[----:B------:R-:W3:Y:S01]  /*27d0*/  LDL R86, [R1+0x20] ;  /* 0x0000200001567983 */ /* 0x000ee20000100800 */
[----:B------:R-:W-:Y:S01]  /*27e0*/  UIADD3 UR43, -UR39, UR43, URZ ;  /* 0x0000002b272b7290 */ /* 0x000fe2000fffe13f */
[C---:B------:R-:W-:Y:S01]  /*27f0*/  LOP3.LUT R41, R58.reuse, 0x60, RZ, 0xfc, !PT ;  /* 0x000000603a297812 */ /* 0x040fe200078efcff */
[----:B------:R-:W-:Y:S01]  /*2800*/  UIMAD UR20, UR7, UR21, UR20 ;  /* 0x00000015071472a4 */ /* 0x000fe2000f8e0214 */
[----:B------:R-:W-:Y:S01]  /*2810*/  IMAD.WIDE.U32 R42, R43, c[0x0][0x1c0], R58 ;  /* 0x000070002b2a7a25 */ /* 0x000fe200078e003a */
[----:B------:R-:W-:Y:S01]  /*2820*/  ULDC.64 UR22, c[0x0][0x180] ;  /* 0x0000600000167ab9 */ /* 0x000fe20000000a00 */
[----:B------:R-:W-:Y:S01]  /*2830*/  LOP3.LUT R40, R58, 0x20, RZ, 0xfc, !PT ;  /* 0x000000203a287812 */ /* 0x000fe200078efcff */
[----:B------:R-:W-:Y:S01]  /*2840*/  UIMAD UR41, UR16, UR22, URZ ;  /* 0x00000016102972a4 */ /* 0x000fe2000f8e023f */
[----:B------:R-:W-:Y:S01]  /*2850*/  ISETP.GE.AND P4, PT, R41, UR43, PT ;  /* 0x0000002b29007c0c */ /* 0x000fe2000bf86270 */
[----:B------:R-:W4:Y:S01]  /*2860*/  LDL R85, [R1+0x1c] ;  /* 0x00001c0001557983 */ /* 0x000f220000100800 */
[----:B------:R-:W-:Y:S01]  /*2870*/  IADD3 R41, R43, UR20, RZ ;  /* 0x000000142b297c10 */ /* 0x000fe2000fffe0ff */
[----:B------:R-:W-:Y:S01]  /*2880*/  UIMAD.WIDE.U32 UR20, UR17, UR22, URZ ;  /* 0x00000016111472a5 */ /* 0x000fe2000f8e003f */
[----:B------:R-:W-:Y:S01]  /*2890*/  ISETP.GE.AND P1, PT, R40, UR43, PT ;  /* 0x0000002b28007c0c */ /* 0x000fe2000bf26270 */
[----:B------:R-:W-:Y:S01]  /*28a0*/  UIMAD UR41, UR17, UR23, UR41 ;  /* 0x00000017112972a4 */ /* 0x000fe2000f8e0229 */
[C---:B------:R-:W-:Y:S01]  /*28b0*/  LOP3.LUT R40, R58.reuse, 0x40, RZ, 0xfc, !PT ;  /* 0x000000403a287812 */ /* 0x040fe200078efcff */
[----:B------:R-:W2:Y:S01]  /*28c0*/  LDL R84, [R1+0x18] ;  /* 0x0000180001547983 */ /* 0x000ea20000100800 */
[C---:B------:R-:W-:Y:S01]  /*28d0*/  ISETP.GE.AND P2, PT, R58.reuse, UR43, PT ;  /* 0x0000002b3a007c0c */ /* 0x040fe2000bf46270 */
[----:B------:R-:W-:Y:S01]  /*28e0*/  ULDC.64 UR22, c[0x0][0x188] ;  /* 0x0000620000167ab9 */ /* 0x000fe20000000a00 */
[C---:B------:R-:W-:Y:S01]  /*28f0*/  LOP3.LUT R60, R58.reuse, 0x80, RZ, 0xfc, !PT ;  /* 0x000000803a3c7812 */ /* 0x040fe200078efcff */
[----:B------:R-:W-:Y:S01]  /*2900*/  UIMAD UR42, UR40, UR22, URZ ;  /* 0x00000016282a72a4 */ /* 0x000fe2000f8e023f */
[----:B------:R-:W-:Y:S01]  /*2910*/  LOP3.LUT R61, R58, 0xa0, RZ, 0xfc, !PT ;  /* 0x000000a03a3d7812 */ /* 0x000fe200078efcff */
[----:B------:R-:W-:Y:S01]  /*2920*/  UIADD3 UR21, UR21, UR41, URZ ;  /* 0x0000002915157290 */ /* 0x000fe2000fffe03f */
[----:B------:R-:W-:Y:S01]  /*2930*/  ISETP.GE.AND P0, PT, R40, UR43, PT ;  /* 0x0000002b28007c0c */ /* 0x000fe2000bf06270 */
[----:B------:R-:W2:Y:S01]  /*2940*/  LDL R83, [R1+0x14] ;  /* 0x0000140001537983 */ /* 0x000ea20000100800 */
[----:B------:R-:W-:Y:S01]  /*2950*/  LEA R40, P3, R42, UR27, 0x1 ;  /* 0x0000001b2a287c11 */ /* 0x000fe2000f8608ff */
[----:B------:R-:W-:Y:S01]  /*2960*/  UIMAD UR42, UR7, UR23, UR42 ;  /* 0x00000017072a72a4 */ /* 0x000fe2000f8e022a */
[----:B------:R-:W-:Y:S01]  /*2970*/  LOP3.LUT R43, R58, 0xc0, RZ, 0xfc, !PT ;  /* 0x000000c03a2b7812 */ /* 0x000fe200078efcff */
[----:B------:R-:W-:Y:S01]  /*2980*/  UIMAD.WIDE.U32 UR20, UR7, UR22, UR20 ;  /* 0x00000016071472a5 */ /* 0x000fe2000f8e0014 */
[----:B------:R-:W-:Y:S01]  /*2990*/  ISETP.GE.AND P6, PT, R60, UR43, PT ;  /* 0x0000002b3c007c0c */ /* 0x000fe2000bfc6270 */
[----:B------:R-:W2:Y:S01]  /*29a0*/  LDL R82, [R1+0x10] ;  /* 0x0000100001527983 */ /* 0x000ea20000100800 */
[----:B------:R-:W-:Y:S01]  /*29b0*/  ISETP.GE.AND P5, PT, R61, UR43, PT ;  /* 0x0000002b3d007c0c */ /* 0x000fe2000bfa6270 */
[----:B------:R-:W-:Y:S01]  /*29c0*/  ULDC.64 UR22, c[0x0][0x220] ;  /* 0x0000880000167ab9 */ /* 0x000fe20000000a00 */
[----:B------:R-:W-:Y:S01]  /*29d0*/  PRMT R60, RZ, 0x7610, R60 ;  /* 0x00007610ff3c7816 */ /* 0x000fe2000000003c */
[----:B------:R-:W2:Y:S01]  /*29e0*/  LDL R81, [R1+0xc] ;  /* 0x00000c0001517983 */ /* 0x000ea20000100800 */
[----:B------:R-:W-:-:S02]  /*29f0*/  PRMT R61, RZ, 0x7610, R61 ;  /* 0x00007610ff3d7816 */ /* 0x000fc4000000003d */
[----:B------:R-:W-:Y:S01]  /*2a00*/  LEA.HI.X R41, R42, UR26, R41, 0x1, P3 ;  /* 0x0000001a2a297c11 */ /* 0x000fe200098f0c29 */
[----:B------:R-:W-:Y:S01]  /*2a10*/  UIADD3 UR21, UR21, UR42, URZ ;  /* 0x0000002a15157290 */ /* 0x000fe2000fffe03f */
[----:B------:R-:W-:Y:S01]  /*2a20*/  ISETP.GE.AND P3, PT, R43, UR43, PT ;  /* 0x0000002b2b007c0c */ /* 0x000fe2000bf66270 */
[----:B------:R-:W-:Y:S01]  /*2a30*/  ULEA UR22, UP0, UR20, UR22, 0x2 ;  /* 0x0000001614167291 */ /* 0x000fe2000f80103f */
[C---:B------:R-:W-:Y:S01]  /*2a40*/  LOP3.LUT R42, R58.reuse, 0xe0, RZ, 0xfc, !PT ;  /* 0x000000e03a2a7812 */ /* 0x040fe200078efcff */
[----:B------:R0:W2:Y:S01]  /*2a50*/  @!P2 LDG.E.U16 R60, [R40.64] ;  /* 0x00000018283ca981 */ /* 0x0000a2000c1e1500 */
[----:B------:R-:W-:Y:S02]  /*2a60*/  LOP3.LUT R43, R58, 0x100, RZ, 0xfc, !PT ;  /* 0x000001003a2b7812 */ /* 0x000fe400078efcff */
[----:B------:R-:W-:Y:S01]  /*2a70*/  PRMT R62, RZ, 0x7610, R62 ;  /* 0x00007610ff3e7816 */ /* 0x000fe2000000003e */
[----:B------:R0:W3:Y:S01]  /*2a80*/  @!P1 LDG.E.U16 R61, [R40.64+0x40] ;  /* 0x00004018283d9981 */ /* 0x0000e2000c1e1500 */
[----:B------:R-:W-:Y:S01]  /*2a90*/  PRMT R63, RZ, 0x7610, R63 ;  /* 0x00007610ff3f7816 */ /* 0x000fe2000000003f */
[----:B------:R-:W-:Y:S01]  /*2aa0*/  ULEA.HI.X UR23, UR20, UR23, UR21, 0x2, UP0 ;  /* 0x0000001714177291 */ /* 0x000fe200080f1415 */
[----:B------:R-:W-:Y:S01]  /*2ab0*/  ISETP.GE.AND P2, PT, R42, UR43, PT ;  /* 0x0000002b2a007c0c */ /* 0x000fe2000bf46270 */
[----:B------:R-:W2:Y:S01]  /*2ac0*/  LDL R80, [R1+0x8] ;  /* 0x0000080001507983 */ /* 0x000ea20000100800 */
[----:B------:R-:W-:-:S02]  /*2ad0*/  ISETP.GE.AND P1, PT, R43, UR43, PT ;  /* 0x0000002b2b007c0c */ /* 0x000fc4000bf26270 */
[C---:B------:R-:W-:Y:S01]  /*2ae0*/  LOP3.LUT R42, R58.reuse, 0x120, RZ, 0xfc, !PT ;  /* 0x000001203a2a7812 */ /* 0x040fe200078efcff */
[----:B------:R0:W4:Y:S01]  /*2af0*/  @!P0 LDG.E.U16 R62, [R40.64+0x80] ;  /* 0x00008018283e8981 */ /* 0x000122000c1e1500 */
[----:B------:R-:W-:Y:S02]  /*2b00*/  LOP3.LUT R43, R58, 0x140, RZ, 0xfc, !PT ;  /* 0x000001403a2b7812 */ /* 0x000fe400078efcff */
[----:B------:R-:W-:Y:S01]  /*2b10*/  ISETP.GE.AND P0, PT, R42, UR43, PT ;  /* 0x0000002b2a007c0c */ /* 0x000fe2000bf06270 */
[----:B------:R0:W2:Y:S01]  /*2b20*/  @!P4 LDG.E.U16 R63, [R40.64+0xc0] ;  /* 0x0000c018283fc981 */ /* 0x0000a2000c1e1500 */
[----:B------:R-:W-:Y:S01]  /*2b30*/  ISETP.GE.AND P4, PT, R43, UR43, PT ;  /* 0x0000002b2b007c0c */ /* 0x000fe2000bf86270 */
[----:B------:R-:W-:Y:S02]  /*2b40*/  IMAD.U32 R42, RZ, RZ, UR22 ;  /* 0x00000016ff2a7e24 */ /* 0x000fe4000f8e00ff */
[----:B------:R-:W-:Y:S01]  /*2b50*/  IMAD.U32 R43, RZ, RZ, UR23 ;  /* 0x00000017ff2b7e24 */ /* 0x000fe2000f8e00ff */
[----:B------:R-:W-:Y:S01]  /*2b60*/  PRMT R66, RZ, 0x7610, R66 ;  /* 0x00007610ff427816 */ /* 0x000fe20000000042 */
[----:B------:R-:W2:Y:S01]  /*2b70*/  LDL R79, [R1+0x4] ;  /* 0x00000400014f7983 */ /* 0x000ea20000100800 */
[----:B------:R-:W-:Y:S01]  /*2b80*/  PRMT R65, RZ, 0x7610, R65 ;  /* 0x00007610ff417816 */ /* 0x000fe20000000041 */
[----:B------:R-:W-:-:S02]  /*2b90*/  ULDC.64 UR22, c[0x0][0x198] ;  /* 0x0000660000167ab9 */ /* 0x000fc40000000a00 */
[----:B------:R1:W2:Y:S01]  /*2ba0*/  LDG.E R77, [R42.64] ;  /* 0x000000182a4d7981 */ /* 0x0002a2000c1e1900 */
[C---:B------:R-:W-:Y:S02]  /*2bb0*/  LOP3.LUT R67, R58.reuse, 0x180, RZ, 0xfc, !PT ;  /* 0x000001803a437812 */ /* 0x040fe400078efcff */
[----:B------:R-:W-:Y:S01]  /*2bc0*/  LOP3.LUT R64, R58, 0x160, RZ, 0xfc, !PT ;  /* 0x000001603a407812 */ /* 0x000fe200078efcff */
[----:B------:R0:W3:Y:S01]  /*2bd0*/  @!P5 LDG.E.U16 R66, [R40.64+0x140] ;  /* 0x000140182842d981 */ /* 0x0000e2000c1e1500 */
[----:B------:R-:W-:Y:S02]  /*2be0*/  ISETP.GE.AND P5, PT, R67, UR43, PT ;  /* 0x0000002b43007c0c */ /* 0x000fe4000bfa6270 */
[----:B------:R-:W-:Y:S01]  /*2bf0*/  PRMT R67, RZ, 0x7610, R67 ;  /* 0x00007610ff437816 */ /* 0x000fe20000000043 */
[----:B------:R0:W4:Y:S01]  /*2c00*/  @!P6 LDG.E.U16 R65, [R40.64+0x100] ;  /* 0x000100182841e981 */ /* 0x000122000c1e1500 */
[----:B------:R-:W-:Y:S02]  /*2c10*/  ISETP.GE.AND P6, PT, R64, UR43, PT ;  /* 0x0000002b40007c0c */ /* 0x000fe4000bfc6270 */
[----:B------:R-:W-:Y:S01]  /*2c20*/  LOP3.LUT R64, R58, 0x1a0, RZ, 0xfc, !PT ;  /* 0x000001a03a407812 */ /* 0x000fe200078efcff */
[----:B------:R-:W4:Y:S01]  /*2c30*/  LDL R78, [R1] ;  /* 0x00000000014e7983 */ /* 0x000f220000100800 */
[----:B------:R-:W-:-:S02]  /*2c40*/  PRMT R68, RZ, 0x7610, R68 ;  /* 0x00007610ff447816 */ /* 0x000fc40000000044 */
[----:B------:R-:W-:Y:S01]  /*2c50*/  PRMT R69, RZ, 0x7610, R69 ;  /* 0x00007610ff457816 */ /* 0x000fe20000000045 */
[----:B------:R0:W4:Y:S01]  /*2c60*/  @!P3 LDG.E.U16 R67, [R40.64+0x180] ;  /* 0x000180182843b981 */ /* 0x000122000c1e1500 */
[----:B------:R-:W-:Y:S02]  /*2c70*/  LOP3.LUT R70, R58, 0x1c0, RZ, 0xfc, !PT ;  /* 0x000001c03a467812 */ /* 0x000fe400078efcff */
[----:B------:R-:W-:Y:S01]  /*2c80*/  ISETP.GE.AND P3, PT, R64, UR43, PT ;  /* 0x0000002b40007c0c */ /* 0x000fe2000bf66270 */
[----:B------:R0:W4:Y:S01]  /*2c90*/  @!P2 LDG.E.U16 R68, [R40.64+0x1c0] ;  /* 0x0001c0182844a981 */ /* 0x000122000c1e1500 */
[----:B------:R-:W-:Y:S02]  /*2ca0*/  LOP3.LUT R64, R58, 0x1e0, RZ, 0xfc, !PT ;  /* 0x000001e03a407812 */ /* 0x000fe400078efcff */
[----:B-1----:R-:W-:Y:S01]  /*2cb0*/  PRMT R42, RZ, 0x7610, R42 ;  /* 0x00007610ff2a7816 */ /* 0x002fe2000000002a */
[----:B------:R0:W4:Y:S01]  /*2cc0*/  @!P1 LDG.E.U16 R69, [R40.64+0x200] ;  /* 0x0002001828459981 */ /* 0x000122000c1e1500 */
[----:B------:R-:W-:-:S02]  /*2cd0*/  ISETP.GE.AND P2, PT, R70, UR43, PT ;  /* 0x0000002b46007c0c */ /* 0x000fc4000bf46270 */
[----:B------:R-:W-:Y:S02]  /*2ce0*/  ISETP.GE.AND P1, PT, R64, UR43, PT ;  /* 0x0000002b40007c0c */ /* 0x000fe4000bf26270 */
[----:B------:R-:W-:Y:S01]  /*2cf0*/  PRMT R72, RZ, 0x7610, R72 ;  /* 0x00007610ff487816 */ /* 0x000fe20000000048 */
[----:B------:R0:W4:Y:S01]  /*2d00*/  @!P0 LDG.E.U16 R42, [R40.64+0x240] ;  /* 0x00024018282a8981 */ /* 0x000122000c1e1500 */
[----:B------:R-:W-:Y:S02]  /*2d10*/  PRMT R43, RZ, 0x7610, R43 ;  /* 0x00007610ff2b7816 */ /* 0x000fe4000000002b */
[----:B------:R-:W-:Y:S02]  /*2d20*/  PRMT R74, RZ, 0x7610, R74 ;  /* 0x00007610ff4a7816 */ /* 0x000fe4000000004a */
[----:B------:R-:W-:Y:S01]  /*2d30*/  PRMT R71, RZ, 0x7610, R71 ;  /* 0x00007610ff477816 */ /* 0x000fe20000000047 */
[----:B------:R0:W4:Y:S01]  /*2d40*/  @!P4 LDG.E.U16 R72, [R40.64+0x280] ;  /* 0x000280182848c981 */ /* 0x000122000c1e1500 */
[----:B------:R-:W-:-:S02]  /*2d50*/  PRMT R76, RZ, 0x7610, R76 ;  /* 0x00007610ff4c7816 */ /* 0x000fc4000000004c */
[----:B------:R-:W-:Y:S01]  /*2d60*/  PRMT R73, RZ, 0x7610, R73 ;  /* 0x00007610ff497816 */ /* 0x000fe20000000049 */
[----:B------:R0:W4:Y:S04]  /*2d70*/  @!P6 LDG.E.U16 R43, [R40.64+0x2c0] ;  /* 0x0002c018282be981 */ /* 0x000128000c1e1500 */
[----:B------:R0:W4:Y:S04]  /*2d80*/  @!P5 LDG.E.U16 R74, [R40.64+0x300] ;  /* 0x00030018284ad981 */ /* 0x000128000c1e1500 */
[----:B------:R0:W4:Y:S04]  /*2d90*/  @!P3 LDG.E.U16 R71, [R40.64+0x340] ;  /* 0x000340182847b981 */ /* 0x000128000c1e1500 */
[----:B------:R0:W4:Y:S04]  /*2da0*/  @!P2 LDG.E.U16 R76, [R40.64+0x380] ;  /* 0x00038018284ca981 */ /* 0x000128000c1e1500 */
[----:B------:R0:W4:Y:S01]  /*2db0*/  @!P1 LDG.E.U16 R73, [R40.64+0x3c0] ;  /* 0x0003c01828499981 */ /* 0x000122000c1e1500 */
[----:B------:R-:W-:-:S02]  /*2dc0*/  UIMAD UR41, UR16, UR22, URZ ;  /* 0x00000016102972a4 */ /* 0x000fc4000f8e023f */
[----:B------:R-:W-:Y:S02]  /*2dd0*/  UIMAD.WIDE.U32 UR20, UR17, UR22, URZ ;  /* 0x00000016111472a5 */ /* 0x000fe4000f8e003f */
[----:B------:R-:W-:-:S03]  /*2de0*/  UIMAD UR41, UR17, UR23, UR41 ;  /* 0x00000017112972a4 */ /* 0x000fc6000f8e0229 */
[----:B------:R-:W-:Y:S02]  /*2df0*/  ULDC.64 UR22, c[0x0][0x1a0] ;  /* 0x0000680000167ab9 */ /* 0x000fe40000000a00 */
[----:B------:R-:W-:Y:S02]  /*2e00*/  UIADD3 UR21, UR21, UR41, URZ ;  /* 0x0000002915157290 */ /* 0x000fe4000fffe03f */
[----:B------:R-:W-:Y:S02]  /*2e10*/  UIMAD UR40, UR40, UR22, URZ ;  /* 0x00000016282872a4 */ /* 0x000fe4000f8e023f */
[----:B------:R-:W-:Y:S02]  /*2e20*/  UIMAD.WIDE.U32 UR20, UR7, UR22, UR20 ;  /* 0x00000016071472a5 */ /* 0x000fe4000f8e0014 */
[----:B------:R-:W-:-:S03]  /*2e30*/  UIMAD UR40, UR7, UR23, UR40 ;  /* 0x00000017072872a4 */ /* 0x000fc6000f8e0228 */
[----:B------:R-:W-:Y:S02]  /*2e40*/  ULDC.64 UR22, c[0x0][0x228] ;  /* 0x00008a0000167ab9 */ /* 0x000fe40000000a00 */
[----:B------:R-:W-:Y:S02]  /*2e50*/  UIADD3 UR21, UR21, UR40, URZ ;  /* 0x0000002815157290 */ /* 0x000fe4000fffe03f */
[----:B------:R-:W-:-:S04]  /*2e60*/  ULEA UR22, UP0, UR20, UR22, 0x2 ;  /* 0x0000001614167291 */ /* 0x000fc8000f80103f */
[----:B------:R-:W-:Y:S02]  /*2e70*/  ULEA.HI.X UR23, UR20, UR23, UR21, 0x2, UP0 ;  /* 0x0000001714177291 */ /* 0x000fe400080f1415 */
[----:B0-----:R-:W-:-:S04]  /*2e80*/  MOV R40, UR22 ;  /* 0x0000001600287c02 */ /* 0x001fc80008000f00 */
[----:B------:R-:W-:-:S05]  /*2e90*/  IMAD.U32 R41, RZ, RZ, UR23 ;  /* 0x00000017ff297e24 */ /* 0x000fca000f8e00ff */
[----:B------:R0:W4:Y:S01]  /*2ea0*/  LDG.E R64, [R40.64] ;  /* 0x0000001828407981 */ /* 0x000122000c1e1900 */
[----:B------:R-:W-:Y:S01]  /*2eb0*/  IMAD.U32 R70, RZ, RZ, UR19 ;  /* 0x00000013ff467e24 */ /* 0x000fe2000f8e00ff */
[----:B------:R-:W-:-:S04]  /*2ec0*/  LOP3.LUT P0, RZ, R57, 0x1f, RZ, 0xc0, !PT ;  /* 0x0000001f39ff7812 */ /* 0x000fc8000780c0ff */
[----:B------:R-:W-:Y:S02]  /*2ed0*/  ISETP.LT.OR P0, PT, R70, 0x2, P0 ;  /* 0x000000024600780c */ /* 0x000fe40000701670 */
[----:B------:R-:W-:-:S11]  /*2ee0*/  MOV R75, c[0x0][0x16c] ;  /* 0x00005b00004b7a02 */ /* 0x000fd60000000f00 */
[----:B------:R-:W-:-:S05]  /*2ef0*/  @!P0 IADD3 R70, R70, -0x2, RZ ;  /* 0xfffffffe46468810 */ /* 0x000fca0007ffe0ff */
[----:B------:R-:W-:Y:S01]  /*2f00*/  @!P0 IMAD R75, R70, R75, UR7 ;  /* 0x00000007464b8e24 */ /* 0x000fe2000f8e024b */
[----:B------:R-:W-:Y:S01]  /*2f10*/  ISETP.NE.AND P1, PT, R57, RZ, PT ;  /* 0x000000ff3900720c */ /* 0x000fe20003f25270 */
[----:B0-----:R-:W-:-:S05]  /*2f20*/  IMAD.U32 R40, RZ, RZ, UR38 ;  /* 0x00000026ff287e24 */ /* 0x001fca000f8e00ff */
[----:B------:R-:W-:-:S07]  /*2f30*/  LEA R40, R40, UR7, 0x8 ;  /* 0x0000000728287c11 */ /* 0x000fce000f8e40ff */
[----:B------:R-:W-:Y:S02]  /*2f40*/  @P1 IADD3 R40, R57, 0x200, RZ ;  /* 0x0000020039281810 */ /* 0x000fe40007ffe0ff */
        /* <DEDUP_REMOVED lines=20> */
[----:B--2---:R-:W0:Y:S01]  /*3090*/  R2UR UR23, R77 ;  /* 0x000000004d1773c2 */ /* 0x004e2200000e0000 */
[----:B------:R-:W-:Y:S04]  /*30a0*/  STS.U16 [R87], R60 ;  /* 0x0000003c57007388 */ /* 0x000fe80000000400 */
[----:B---3--:R1:W-:Y:S04]  /*30b0*/  STS.U16 [R86+0x40], R61 ;  /* 0x0000403d56007388 */ /* 0x0083e80000000400 */
[----:B----4-:R-:W-:Y:S04]  /*30c0*/  STS.U16 [R85+0x80], R62 ;  /* 0x0000803e55007388 */ /* 0x010fe80000000400 */
[----:B------:R-:W-:Y:S01]  /*30d0*/  STS.U16 [R84+0xc0], R63 ;  /* 0x0000c03f54007388 */ /* 0x000fe20000000400 */
[----:B0-----:R-:W-:-:S04]  /*30e0*/  IMAD.U32 R70, RZ, RZ, UR23 ;  /* 0x00000017ff467e24 */ /* 0x001fc8000f8e00ff */
[----:B------:R-:W-:-:S04]  /*30f0*/  FMUL.FTZ R70, R70, 1.4426950216293334961 ;  /* 0x3fb8aa3b46467820 */ /* 0x000fc80000410000 */
[----:B------:R-:W-:Y:S01]  /*3100*/  FMUL.FTZ R136, R23, R70 ;  /* 0x0000004617887220 */ /* 0x000fe20000410000 */
[----:B------:R-:W-:Y:S04]  /*3110*/  STS.U16 [R83+0x100], R65 ;  /* 0x0001004153007388 */ /* 0x000fe80000000400 */
[----:B------:R-:W-:Y:S01]  /*3120*/  STS.U16 [R82+0x140], R66 ;  /* 0x0001404252007388 */ /* 0x000fe20000000400 */
[----:B------:R-:W0:Y:S03]  /*3130*/  MUFU.EX2 R136, R136 ;  /* 0x0000008800887308 */ /* 0x000e260000000800 */
[----:B------:R-:W-:Y:S04]  /*3140*/  STS.U16 [R81+0x180], R67 ;  /* 0x0001804351007388 */ /* 0x000fe80000000400 */
[----:B------:R-:W-:Y:S04]  /*3150*/  STS.U16 [R80+0x1c0], R68 ;  /* 0x0001c04450007388 */ /* 0x000fe80000000400 */
[----:B------:R-:W-:Y:S04]  /*3160*/  STS.U16 [R79+0x200], R69 ;  /* 0x000200454f007388 */ /* 0x000fe80000000400 */
[----:B------:R2:W-:Y:S01]  /*3170*/  STS.U16 [R78+0x240], R42 ;  /* 0x0002402a4e007388 */ /* 0x0005e20000000400 */
[----:B-1----:R-:W-:-:S03]  /*3180*/  SHF.L.U32 R61, R40, 0x2, RZ ;  /* 0x00000002283d7819 */ /* 0x002fc600000006ff */
[----:B------:R-:W-:Y:S01]  /*3190*/  STS.U16 [R165+0x280], R72 ;  /* 0x00028048a5007388 */ /* 0x000fe20000000400 */
[----:B--2---:R-:W-:-:S03]  /*31a0*/  HFMA2.MMA R42, -RZ, RZ, 0, 4.76837158203125e-07 ;  /* 0x00000008ff2a7435 */ /* 0x004fc600000001ff */
[----:B------:R1:W-:Y:S04]  /*31b0*/  STS.U16 [R164+0x2c0], R43 ;  /* 0x0002c02ba4007388 */ /* 0x0003e80000000400 */
[----:B------:R-:W-:Y:S04]  /*31c0*/  STS.U16 [R163+0x300], R74 ;  /* 0x0003004aa3007388 */ /* 0x000fe80000000400 */
[----:B------:R-:W-:Y:S01]  /*31d0*/  STS.U16 [R162+0x340], R71 ;  /* 0x00034047a2007388 */ /* 0x000fe20000000400 */
[----:B------:R-:W-:-:S03]  /*31e0*/  @!P0 IMAD.WIDE R40, R75, R42, UR10 ;  /* 0x0000000a4b288e25 */ /* 0x000fc6000f8e022a */
[----:B------:R-:W-:Y:S04]  /*31f0*/  STS.U16 [R161+0x380], R76 ;  /* 0x0003804ca1007388 */ /* 0x000fe80000000400 */
[----:B------:R-:W-:Y:S01]  /*3200*/  STS.U16 [R160+0x3c0], R73 ;  /* 0x0003c049a0007388 */ /* 0x000fe20000000400 */
[----:B------:R-:W-:-:S06]  /*3210*/  NOP ;  /* 0x0000000000007918 */ /* 0x000fcc0000000000 */
[----:B------:R-:W2:Y:S04]  /*3220*/  LDS.U16 R83, [R56] ;  /* 0x0000000038537984 */ /* 0x000ea80000000400 */
[----:B------:R-:W3:Y:S04]  /*3230*/  LDS.U16 R82, [R56+0x2] ;  /* 0x0000020038527984 */ /* 0x000ee80000000400 */
[----:B------:R-:W4:Y:S04]  /*3240*/  LDS.U16 R74, [R56+0x4] ;  /* 0x00000400384a7984 */ /* 0x000f280000000400 */
[----:B------:R-:W0:Y:S04]  /*3250*/  LDS.U16 R75, [R56+0x6] ;  /* 0x00000600384b7984 */ /* 0x000e280000000400 */
[----:B------:R-:W0:Y:S04]  /*3260*/  LDS.U16 R76, [R56+0x8] ;  /* 0x00000800384c7984 */ /* 0x000e280000000400 */
[----:B------:R-:W0:Y:S04]  /*3270*/  LDS.U16 R77, [R56+0xa] ;  /* 0x00000a00384d7984 */ /* 0x000e280000000400 */
[----:B------:R-:W0:Y:S04]  /*3280*/  LDS.U16 R78, [R56+0xc] ;  /* 0x00000c00384e7984 */ /* 0x000e280000000400 */
[----:B------:R-:W1:Y:S04]  /*3290*/  LDS.U16 R79, [R56+0xe] ;  /* 0x00000e00384f7984 */ /* 0x000e680000000400 */
[----:B------:R-:W1:Y:S04]  /*32a0*/  LDS.U16 R88, [R56+0x10] ;  /* 0x0000100038587984 */ /* 0x000e680000000400 */
[----:B------:R-:W2:Y:S04]  /*32b0*/  LDS.U16 R89, [R56+0x12] ;  /* 0x0000120038597984 */ /* 0x000ea80000000400 */
[----:B------:R-:W2:Y:S04]  /*32c0*/  LDS.U16 R90, [R56+0x14] ;  /* 0x00001400385a7984 */ /* 0x000ea80000000400 */
[----:B------:R-:W2:Y:S04]  /*32d0*/  LDS.U16 R91, [R56+0x16] ;  /* 0x00001600385b7984 */ /* 0x000ea80000000400 */
[----:B------:R-:W2:Y:S04]  /*32e0*/  LDS.U16 R92, [R56+0x18] ;  /* 0x00001800385c7984 */ /* 0x000ea80000000400 */
[----:B------:R-:W2:Y:S04]  /*32f0*/  LDS.U16 R93, [R56+0x1a] ;  /* 0x00001a00385d7984 */ /* 0x000ea80000000400 */
[----:B------:R-:W2:Y:S04]  /*3300*/  LDS.U16 R94, [R56+0x1c] ;  /* 0x00001c00385e7984 */ /* 0x000ea80000000400 */
[----:B------:R-:W2:Y:S04]  /*3310*/  LDS.U16 R95, [R56+0x1e] ;  /* 0x00001e00385f7984 */ /* 0x000ea80000000400 */
[----:B0-----:R0:W-:Y:S01]  /*3320*/  STS [R61+0x3be0], R136 ;  /* 0x003be0883d007388 */ /* 0x0011e20000000800 */
[----:B------:R-:W-:-:S02]  /*3330*/  IMAD.MOV.U32 R81, RZ, RZ, RZ ;  /* 0x000000ffff517224 */ /* 0x000fc400078e00ff */
[----:B------:R-:W-:Y:S01]  /*3340*/  IMAD.MOV.U32 R80, RZ, RZ, 0x3f800000 ;  /* 0x3f800000ff507424 */ /* 0x000fe200078e00ff */
[----:B------:R-:W-:Y:S01]  /*3350*/  BAR.SYNC.DEFER_BLOCKING 0x0 ;  /* 0x0000000000007b1d */ /* 0x000fe20000010000 */
[-C--:B------:R-:W-:Y:S02]  /*3360*/  FMUL.FTZ R62, R22, R70.reuse ;  /* 0x00000046163e7220 */ /* 0x080fe40000410000 */
[-C--:B------:R-:W-:Y:S02]  /*3370*/  FMUL.FTZ R63, R21, R70.reuse ;  /* 0x00000046153f7220 */ /* 0x080fe40000410000 */
[-C--:B------:R-:W-:Y:S02]  /*3380*/  FMUL.FTZ R42, R20, R70.reuse ;  /* 0x00000046142a7220 */ /* 0x080fe40000410000 */
[-C--:B-1----:R-:W-:Y:S01]  /*3390*/  FMUL.FTZ R43, R19, R70.reuse ;  /* 0x00000046132b7220 */ /* 0x082fe20000410000 */
[----:B------:R-:W-:Y:S02]  /*33a0*/  PRMT R66, RZ, 0x5410, R139 ;  /* 0x00005410ff427816 */ /* 0x000fe4000000008b */
[----:B------:R-:W-:Y:S01]  /*33b0*/  PRMT R67, RZ, 0x5410, R138 ;  /* 0x00005410ff437816 */ /* 0x000fe2000000008a */
[----:B------:R-:W-:Y:S01]  /*33c0*/  MUFU.EX2 R42, R42 ;  /* 0x0000002a002a7308 */ /* 0x000fe20000000800 */
[----:B------:R-:W-:Y:S01]  /*33d0*/  FMUL.FTZ R60, R18, R70 ;  /* 0x00000046123c7220 */ /* 0x000fe20000410000 */
[----:B------:R1:W5:Y:S06]  /*33e0*/  @!P0 LDG.E.64 R80, [R40.64] ;  /* 0x0000001828508981 */ /* 0x00036c000c1e1b00 */
[----:B-1----:R-:W1:Y:S01]  /*33f0*/  MUFU.EX2 R40, R62 ;  /* 0x0000003e00287308 */ /* 0x002e620000000800 */
[----:B------:R-:W-:-:S07]  /*3400*/  PRMT R68, RZ, 0x5410, R135 ;  /* 0x00005410ff447816 */ /* 0x000fce0000000087 */
[----:B------:R-:W2:Y:S01]  /*3410*/  MUFU.EX2 R41, R63 ;  /* 0x0000003f00297308 */ /* 0x000ea20000000800 */
[----:B------:R-:W-:Y:S02]  /*3420*/  FMUL.FTZ R137, R23, R66 ;  /* 0x0000004217897220 */ /* 0x000fe40000410000 */
[----:B------:R-:W-:Y:S02]  /*3430*/  FMUL.FTZ R86, R22, R67 ;  /* 0x0000004316567220 */ /* 0x000fe40000410000 */
[----:B0-----:R-:W-:-:S03]  /*3440*/  FMUL.FTZ R61, R17, R70 ;  /* 0x00000046113d7220 */ /* 0x001fc60000410000 */
[----:B------:R-:W0:Y:S01]  /*3450*/  MUFU.EX2 R43, R43 ;  /* 0x0000002b002b7308 */ /* 0x000e220000000800 */
[----:B------:R-:W-:Y:S02]  /*3460*/  FMUL.FTZ R87, R21, R68 ;  /* 0x0000004415577220 */ /* 0x000fe40000410000 */
[-C--:B-1----:R-:W-:Y:S02]  /*3470*/  FMUL.FTZ R72, R136, R40.reuse ;  /* 0x0000002888487220 */ /* 0x082fe40000410000 */
[----:B------:R-:W-:-:S03]  /*3480*/  FFMA.FTZ R68, R137, R40, R86 ;  /* 0x0000002889447223 */ /* 0x000fc60000010056 */
[----:B------:R-:W1:Y:S01]  /*3490*/  MUFU.EX2 R60, R60 ;  /* 0x0000003c003c7308 */ /* 0x000e620000000800 */
[----:B------:R-:W-:Y:S02]  /*34a0*/  FMUL.FTZ R62, R16, R70 ;  /* 0x00000046103e7220 */ /* 0x000fe40000410000 */
[C---:B--2---:R-:W-:Y:S02]  /*34b0*/  FMUL.FTZ R67, R41.reuse, R72 ;  /* 0x0000004829437220 */ /* 0x044fe40000410000 */
[----:B------:R-:W-:-:S03]  /*34c0*/  FFMA.FTZ R68, R41, R68, R87 ;  /* 0x0000004429447223 */ /* 0x000fc60000010057 */
[----:B------:R-:W2:Y:S01]  /*34d0*/  MUFU.EX2 R61, R61 ;  /* 0x0000003d003d7308 */ /* 0x000ea20000000800 */
[----:B------:R-:W-:Y:S02]  /*34e0*/  FMUL.FTZ R63, R15, R70 ;  /* 0x000000460f3f7220 */ /* 0x000fe40000410000 */
[C---:B------:R-:W-:Y:S01]  /*34f0*/  FMUL.FTZ R72, R42.reuse, R67 ;  /* 0x000000432a487220 */ /* 0x040fe20000410000 */
[----:B------:R1:W3:Y:S01]  /*3500*/  R2UR UR40, R64 ;  /* 0x00000000402873c2 */ /* 0x0002e200000e0000 */
[----:B------:R-:W-:-:S03]  /*3510*/  FFMA.FTZ R68, R42, R68, R121 ;  /* 0x000000442a447223 */ /* 0x000fc60000010079 */
[----:B------:R-:W2:Y:S01]  /*3520*/  MUFU.EX2 R62, R62 ;  /* 0x0000003e003e7308 */ /* 0x000ea20000000800 */
[C---:B0-----:R-:W-:Y:S02]  /*3530*/  FMUL.FTZ R69, R43.reuse, R72 ;  /* 0x000000482b457220 */ /* 0x041fe40000410000 */
[----:B-1----:R-:W-:Y:S02]  /*3540*/  FMUL.FTZ R64, R14, R70 ;  /* 0x000000460e407220 */ /* 0x002fe40000410000 */
[----:B------:R-:W-:-:S03]  /*3550*/  FFMA.FTZ R68, R43, R68, R122 ;  /* 0x000000442b447223 */ /* 0x000fc6000001007a */
[----:B------:R-:W0:Y:S01]  /*3560*/  MUFU.EX2 R63, R63 ;  /* 0x0000003f003f7308 */ /* 0x000e220000000800 */
[----:B------:R-:W-:Y:S02]  /*3570*/  FMUL.FTZ R65, R13, R70 ;  /* 0x000000460d417220 */ /* 0x000fe40000410000 */
[C---:B------:R-:W-:Y:S02]  /*3580*/  FMUL.FTZ R72, R60.reuse, R69 ;  /* 0x000000453c487220 */ /* 0x040fe40000410000 */
[----:B------:R-:W-:-:S03]  /*3590*/  FFMA.FTZ R69, R60, R68, R123 ;  /* 0x000000443c457223 */ /* 0x000fc6000001007b */
[----:B------:R-:W1:Y:S01]  /*35a0*/  MUFU.EX2 R64, R64 ;  /* 0x0000004000407308 */ /* 0x000e620000000800 */
[----:B------:R-:W-:Y:S02]  /*35b0*/  FMUL.FTZ R66, R12, R70 ;  /* 0x000000460c427220 */ /* 0x000fe40000410000 */
[C---:B--2---:R-:W-:Y:S02]  /*35c0*/  FMUL.FTZ R71, R61.reuse, R72 ;  /* 0x000000483d477220 */ /* 0x044fe40000410000 */
[----:B------:R-:W-:-:S03]  /*35d0*/  FFMA.FTZ R69, R61, R69, R124 ;  /* 0x000000453d457223 */ /* 0x000fc6000001007c */
[----:B------:R-:W2:Y:S01]  /*35e0*/  MUFU.EX2 R65, R65 ;  /* 0x0000004100417308 */ /* 0x000ea20000000800 */
[----:B------:R-:W-:Y:S02]  /*35f0*/  FMUL.FTZ R67, R11, R70 ;  /* 0x000000460b437220 */ /* 0x000fe40000410000 */
[C---:B------:R-:W-:Y:S02]  /*3600*/  FMUL.FTZ R72, R62.reuse, R71 ;  /* 0x000000473e487220 */ /* 0x040fe40000410000 */
[----:B------:R-:W-:-:S03]  /*3610*/  FFMA.FTZ R71, R62, R69, R125 ;  /* 0x000000453e477223 */ /* 0x000fc6000001007d */
[----:B------:R-:W2:Y:S01]  /*3620*/  MUFU.EX2 R66, R66 ;  /* 0x0000004200427308 */ /* 0x000ea20000000800 */
[----:B------:R-:W-:Y:S02]  /*3630*/  FMUL.FTZ R68, R10, R70 ;  /* 0x000000460a447220 */ /* 0x000fe40000410000 */
[C---:B0-----:R-:W-:Y:S02]  /*3640*/  FMUL.FTZ R73, R63.reuse, R72 ;  /* 0x000000483f497220 */ /* 0x041fe40000410000 */
[----:B------:R-:W-:-:S03]  /*3650*/  FFMA.FTZ R71, R63, R71, R126 ;  /* 0x000000473f477223 */ /* 0x000fc6000001007e */
[----:B------:R-:W0:Y:S01]  /*3660*/  MUFU.EX2 R67, R67 ;  /* 0x0000004300437308 */ /* 0x000e220000000800 */
[----:B------:R-:W-:Y:S02]  /*3670*/  FMUL.FTZ R69, R9, R70 ;  /* 0x0000004609457220 */ /* 0x000fe40000410000 */
[C---:B-1----:R-:W-:Y:S02]  /*3680*/  FMUL.FTZ R72, R64.reuse, R73 ;  /* 0x0000004940487220 */ /* 0x042fe40000410000 */
        /* <DEDUP_REMOVED lines=9> */
[----:B------:R-:W3:Y:S01]  /*3720*/  MUFU.EX2 R70, R70 ;  /* 0x0000004600467308 */ /* 0x000ee20000000800 */
[----:B------:R-:W-:Y:S01]  /*3730*/  PRMT R132, RZ, 0x5410, R45 ;  /* 0x00005410ff847816 */ /* 0x000fe2000000002d */
[----:B------:R-:W-:Y:S01]  /*3740*/  FMUL.FTZ R131, R10, R131 ;  /* 0x000000830a837220 */ /* 0x000fe20000410000 */
[----:B------:R-:W-:Y:S01]  /*3750*/  ISETP.NE.AND P0, PT, R57, 0x7f, PT ;  /* 0x0000007f3900780c */ /* 0x000fe20003f05270 */
[C---:B0-----:R-:W-:Y:S02]  /*3760*/  FMUL.FTZ R73, R67.reuse, R72 ;  /* 0x0000004843497220 */ /* 0x041fe40000410000 */
[----:B------:R-:W-:Y:S01]  /*3770*/  FFMA.FTZ R71, R67, R71, R130 ;  /* 0x0000004743477223 */ /* 0x000fe20000010082 */
[----:B------:R-:W-:Y:S01]  /*3780*/  PRMT R133, RZ, 0x5410, R44 ;  /* 0x00005410ff857816 */ /* 0x000fe2000000002c */
[----:B------:R-:W-:Y:S02]  /*3790*/  FMUL.FTZ R132, R9, R132 ;  /* 0x0000008409847220 */ /* 0x000fe40000410000 */
[----:B-1----:R-:W-:-:S02]  /*37a0*/  FMUL.FTZ R72, R68, R73 ;  /* 0x0000004944487220 */ /* 0x002fc40000410000 */
[----:B------:R-:W-:Y:S02]  /*37b0*/  FFMA.FTZ R71, R68, R71, R131 ;  /* 0x0000004744477223 */ /* 0x000fe40000010083 */
[C---:B--2---:R-:W-:Y:S02]  /*37c0*/  FMUL.FTZ R73, R69.reuse, R72 ;  /* 0x0000004845497220 */ /* 0x044fe40000410000 */
[----:B------:R-:W-:Y:S02]  /*37d0*/  FFMA.FTZ R71, R69, R71, R132 ;  /* 0x0000004745477223 */ /* 0x000fe40000010084 */
[----:B------:R-:W-:Y:S02]  /*37e0*/  FMUL.FTZ R133, R8, R133 ;  /* 0x0000008508857220 */ /* 0x000fe40000410000 */
[C---:B---3--:R-:W-:Y:S02]  /*37f0*/  FMUL.FTZ R72, R70.reuse, R73 ;  /* 0x0000004946487220 */ /* 0x048fe40000410000 */
[----:B------:R-:W-:-:S02]  /*3800*/  FFMA.FTZ R73, R70, R71, R133 ;  /* 0x0000004746497223 */ /* 0x000fc40000010085 */
[----:B------:R0:W1:Y:S01]  /*3810*/  @P0 LDS R71, [R57.X4+0x43e4] ;  /* 0x0043e40039470984 */ /* 0x0000620000004800 */
[----:B------:R-:W-:Y:S01]  /*3820*/  BSSY B0, `(.L_x_221) ;  /* 0x000000e000007945 */ /* 0x000fe20003800000 */
[----:B------:R-:W-:Y:S01]  /*3830*/  LEA.HI R158, R57, R57, RZ, 0x1e ;  /* 0x00000039399e7211 */ /* 0x000fe200078ff0ff */
[----:B------:R-:W-:Y:S05]  /*3840*/  @P0 BRA `(.L_x_222) ;  /* 0x000000b000000947 */ /* 0x000fea0003800000 */
[----:B----4-:R-:W-:Y:S01]  /*3850*/  ULDC UR21, c[0x0][0x174] ;  /* 0x00005d0000157ab9 */ /* 0x010fe20000000800 */
        /* <DEDUP_REMOVED lines=8> */
[----:B------:R-:W-:-:S05]  /*38e0*/  IMAD.U32 R84, RZ, RZ, UR20 ;  /* 0x00000014ff547e24 */ /* 0x000fca000f8e00ff */
[----:B------:R1:W2:Y:S02]  /*38f0*/  @P0 LDS R71, [R84.X4+0x3be0] ;  /* 0x003be00054470984 */ /* 0x0002a40000004800 */
.L_x_222:
[----:B----4-:R-:W-:Y:S05]  /*3900*/  BSYNC B0 ;  /* 0x0000000000007941 */ /* 0x010fea0003800000 */
.L_x_221:
[----:B------:R-:W-:Y:S01]  /*3910*/  ISETP.GT.U32.AND P0, PT, R57, 0x1f, PT ;  /* 0x0000001f3900780c */ /* 0x000fe20003f04070 */
[----:B------:R3:W-:Y:S01]  /*3920*/  STS.64 [R158.X8+0x31d0], R72 ;  /* 0x0031d0489e007388 */ /* 0x0007e20000008a00 */
[----:B------:R-:W-:Y:S01]  /*3930*/  PRMT R74, RZ, 0x5410, R74 ;  /* 0x00005410ff4a7816 */ /* 0x000fe2000000004a */
[----:B------:R-:W-:Y:S01]  /*3940*/  BSSY B0, `(.L_x_223) ;  /* 0x0000078000007945 */ /* 0x000fe20003800000 */
[----:B------:R-:W-:Y:S02]  /*3950*/  PRMT R75, RZ, 0x5410, R75 ;  /* 0x00005410ff4b7816 */ /* 0x000fe4000000004b */
[----:B------:R-:W-:Y:S01]  /*3960*/  PRMT R76, RZ, 0x5410, R76 ;  /* 0x00005410ff4c7816 */ /* 0x000fe2000000004c */
[----:B------:R-:W-:Y:S01]  /*3970*/  FMUL.FTZ R98, R74, UR40 ;  /* 0x000000284a627c20 */ /* 0x000fe20008410000 */
[----:B------:R-:W-:Y:S01]  /*3980*/  PRMT R77, RZ, 0x5410, R77 ;  /* 0x00005410ff4d7816 */ /* 0x000fe2000000004d */
[----:B------:R-:W-:Y:S01]  /*3990*/  FMUL.FTZ R99, R75, UR40 ;  /* 0x000000284b637c20 */ /* 0x000fe20008410000 */
[----:B------:R-:W-:Y:S01]  /*39a0*/  PRMT R78, RZ, 0x5410, R78 ;  /* 0x00005410ff4e7816 */ /* 0x000fe2000000004e */
[----:B------:R-:W-:Y:S01]  /*39b0*/  FMUL.FTZ R100, R76, UR40 ;  /* 0x000000284c647c20 */ /* 0x000fe20008410000 */
[----:B------:R-:W-:Y:S01]  /*39c0*/  PRMT R79, RZ, 0x5410, R79 ;  /* 0x00005410ff4f7816 */ /* 0x000fe2000000004f */
[----:B------:R-:W-:Y:S01]  /*39d0*/  FMUL.FTZ R101, R77, UR40 ;  /* 0x000000284d657c20 */ /* 0x000fe20008410000 */
[----:B---3--:R-:W-:Y:S01]  /*39e0*/  PRMT R72, RZ, 0x5410, R83 ;  /* 0x00005410ff487816 */ /* 0x008fe20000000053 */
[----:B------:R-:W-:Y:S01]  /*39f0*/  FMUL.FTZ R102, R78, UR40 ;  /* 0x000000284e667c20 */ /* 0x000fe20008410000 */
        /* <DEDUP_REMOVED lines=17> */
[----:B------:R-:W-:-:S02]  /*3b10*/  FMUL.FTZ R109, R93, UR40 ;  /* 0x000000285d6d7c20 */ /* 0x000fc40008410000 */
[----:B------:R-:W-:Y:S02]  /*3b20*/  FMUL.FTZ R110, R94, UR40 ;  /* 0x000000285e6e7c20 */ /* 0x000fe40008410000 */
[----:B------:R-:W-:Y:S02]  /*3b30*/  FMUL.FTZ R111, R95, UR40 ;  /* 0x000000285f6f7c20 */ /* 0x000fe40008410000 */
        /* <DEDUP_REMOVED lines=15> */
[----:B------:R-:W-:Y:S01]  /*3c30*/  FMUL.FTZ R111, R24, R111 ;  /* 0x0000006f186f7220 */ /* 0x000fe20000410000 */
[----:B------:R-:W-:Y:S06]  /*3c40*/  BAR.SYNC.DEFER_BLOCKING 0x0 ;  /* 0x0000000000007b1d */ /* 0x000fec0000010000 */
[----:B------:R-:W-:Y:S05]  /*3c50*/  @P0 BRA `(.L_x_224) ;  /* 0x0000046000000947 */ /* 0x000fea0003800000 */
[----:B------:R-:W-:-:S05]  /*3c60*/  IMAD R159, R57, 0x28, RZ ;  /* 0x00000028399f7824 */ /* 0x000fca00078e02ff */
[----:B------:R-:W-:Y:S04]  /*3c70*/  LDS.64 R82, [R159+0x31d0] ;  /* 0x0031d0009f527984 */ /* 0x000fe80000000a00 */
[----:B-1----:R-:W1:Y:S02]  /*3c80*/  LDS.64 R84, [R159+0x31d8] ;  /* 0x0031d8009f547984 */ /* 0x002e640000000a00 */
[-C--:B-1----:R-:W-:Y:S02]  /*3c90*/  FMUL.FTZ R141, R82, R84.reuse ;  /* 0x00000054528d7220 */ /* 0x082fe40000410000 */
[----:B------:R-:W-:Y:S02]  /*3ca0*/  FFMA.FTZ R85, R83, R84, R85 ;  /* 0x0000005453557223 */ /* 0x000fe40000010055 */
[----:B------:R-:W1:Y:S02]  /*3cb0*/  LDS.64 R82, [R159+0x31e0] ;  /* 0x0031e0009f527984 */ /* 0x000e640000000a00 */
[----:B-1----:R-:W-:-:S02]  /*3cc0*/  FMUL.FTZ R141, R82, R141 ;  /* 0x0000008d528d7220 */ /* 0x002fc40000410000 */
[----:B------:R-:W-:Y:S02]  /*3cd0*/  FFMA.FTZ R85, R82, R85, R83 ;  /* 0x0000005552557223 */ /* 0x000fe40000010053 */
[----:B------:R-:W1:Y:S02]  /*3ce0*/  LDS.64 R82, [R159+0x31e8] ;  /* 0x0031e8009f527984 */ /* 0x000e640000000a00 */
[C---:B-1----:R-:W-:Y:S02]  /*3cf0*/  FFMA.FTZ R85, R82.reuse, R85, R83 ;  /* 0x0000005552557223 */ /* 0x042fe40000010053 */
[----:B------:R-:W-:Y:S01]  /*3d00*/  FMUL.FTZ R141, R82, R141 ;  /* 0x0000008d528d7220 */ /* 0x000fe20000410000 */
[----:B------:R-:W-:Y:S05]  /*3d10*/  BRA.DIV ~URZ, `(.L_x_225) ;  /* 0x000047d27f007947 */ /* 0x000fea000b800000 */
[----:B------:R1:W3:Y:S02]  /*3d20*/  SHFL.UP PT, R156, R141, 0x1, RZ ;  /* 0x042000008d9c7989 */ /* 0x0002e400000e00ff */
.L_x_280:
[----:B------:R-:W-:Y:S05]  /*3d30*/  BRA.DIV ~URZ, `(.L_x_226) ;  /* 0x000048127f007947 */ /* 0x000fea000b800000 */
[----:B------:R-:W4:Y:S04]  /*3d40*/  S2R R83, SR_LANEID ;  /* 0x0000000000537919 */ /* 0x000f280000000000 */
[----:B------:R-:W0:Y:S01]  /*3d50*/  SHFL.UP PT, R82, R85, 0x1, RZ ;  /* 0x0420000055527989 */ /* 0x000e2200000e00ff */
[----:B----4-:R-:W-:-:S13]  /*3d60*/  ISETP.GE.AND P0, PT, R83, 0x1, PT ;  /* 0x000000015300780c */ /* 0x010fda0003f06270 */
[C---:B0-----:R-:W-:Y:S02]  /*3d70*/  @P0 FFMA.FTZ R85, R141.reuse, R82, R85 ;  /* 0x000000528d550223 */ /* 0x041fe40000010055 */
[----:B-1-3--:R-:W-:Y:S01]  /*3d80*/  @P0 FMUL.FTZ R141, R141, R156 ;  /* 0x0000009c8d8d0220 */ /* 0x00afe20000410000 */
        /* <DEDUP_REMOVED lines=15> */
[----:B------:R0:W1:Y:S04]  /*3e80*/  SHFL.UP PT, R82, R85, 0x10, RZ ;  /* 0x0600000055527989 */ /* 0x00006800000e00ff */
[----:B------:R0:W3:Y:S02]  /*3e90*/  SHFL.UP PT, R156, R141, 0x10, RZ ;  /* 0x060000008d9c7989 */ /* 0x0000e400000e00ff */
.L_x_281:
[----:B------:R-:W4:Y:S02]  /*3ea0*/  S2R R83, SR_LANEID ;  /* 0x0000000000537919 */ /* 0x000f240000000000 */
[----:B----4-:R-:W-:-:S13]  /*3eb0*/  ISETP.GE.AND P0, PT, R83, 0x10, PT ;  /* 0x000000105300780c */ /* 0x010fda0003f06270 */
[-C--:B01----:R-:W-:Y:S02]  /*3ec0*/  @P0 FFMA.FTZ R85, R82, R141.reuse, R85 ;  /* 0x0000008d52550223 */ /* 0x083fe40000010055 */
[----:B---3--:R-:W-:Y:S01]  /*3ed0*/  @P0 FMUL.FTZ R141, R156, R141 ;  /* 0x0000008d9c8d0220 */ /* 0x008fe20000410000 */
[----:B------:R-:W-:Y:S05]  /*3ee0*/  BRA.CONV ~URZ, `(.L_x_227) ;  /* 0x000000437f007947 */ /* 0x000fea000b800000 */
[----:B------:R-:W-:Y:S01]  /*3ef0*/  MOV R82, R141 ;  /* 0x0000008d00527202 */ /* 0x000fe20000000f00 */
[----:B------:R-:W-:Y:S01]  /*3f00*/  IMAD.MOV.U32 R84, RZ, RZ, 0x1f ;  /* 0x0000001fff547424 */ /* 0x000fe200078e00ff */
[----:B------:R-:W-:Y:S02]  /*3f10*/  MOV R83, 0x3f30 ;  /* 0x00003f3000537802 */ /* 0x000fe40000000f00 */
[----:B--2--5:R-:W-:Y:S05]  /*3f20*/  CALL.REL.NOINC `($__internal_13_$__cuda_sm70_shflsync_idx_p) ;  /* 0x0000519000007944 */ /* 0x024fea0003c00000 */
.L_x_227:
[----:B------:R-:W-:Y:S05]  /*3f30*/  BRA.CONV ~URZ, `(.L_x_228) ;  /* 0x000000437f007947 */ /* 0x000fea000b800000 */
[----:B-1----:R-:W-:Y:S01]  /*3f40*/  HFMA2.MMA R84, -RZ, RZ, 0, 1.847743988037109375e-06 ;  /* 0x0000001fff547435 */ /* 0x002fe200000001ff */
[----:B------:R-:W-:Y:S01]  /*3f50*/  IMAD.MOV.U32 R82, RZ, RZ, R85 ;  /* 0x000000ffff527224 */ /* 0x000fe200078e0055 */
[----:B------:R-:W-:-:S04]  /*3f60*/  MOV R83, 0x3f80 ;  /* 0x00003f8000537802 */ /* 0x000fc80000000f00 */
[----:B0-2--5:R-:W-:Y:S05]  /*3f70*/  CALL.REL.NOINC `($__internal_13_$__cuda_sm70_shflsync_idx_p) ;  /* 0x0000514000007944 */ /* 0x025fea0003c00000 */
.L_x_228:
[----:B------:R-:W-:Y:S05]  /*3f80*/  BRA.DIV ~URZ, `(.L_x_229) ;  /* 0x000049827f007947 */ /* 0x000fea000b800000 */
[----:B-----5:R-:W3:Y:S04]  /*3f90*/  SHFL.IDX PT, R80, R80, RZ, 0x1f ;  /* 0x00001fff50507589 */ /* 0x020ee800000e0000 */
[----:B------:R-:W4:Y:S04]  /*3fa0*/  SHFL.IDX PT, R81, R81, RZ, 0x1f ;  /* 0x00001fff51517589 */ /* 0x000f2800000e0000 */
[----:B------:R-:W0:Y:S04]  /*3fb0*/  SHFL.UP PT, R141, R141, 0x1, RZ ;  /* 0x042000008d8d7989 */ /* 0x000e2800000e00ff */
[----:B------:R-:W2:Y:S02]  /*3fc0*/  SHFL.UP PT, R85, R85, 0x1, RZ ;  /* 0x0420000055557989 */ /* 0x000ea400000e00ff */
.L_x_282:
[----:B------:R-:W5:Y:S01]  /*3fd0*/  LDS.64 R82, [R159+0x31d0] ;  /* 0x0031d0009f527984 */ /* 0x000f620000000a00 */
[----:B0-2-4-:R-:W-:-:S02]  /*3fe0*/  @P1 FFMA.FTZ R81, R81, R141, R85 ;  /* 0x0000008d51511223 */ /* 0x015fc40000010055 */
[----:B---3--:R-:W-:-:S05]  /*3ff0*/  @P1 FMUL.FTZ R80, R80, R141 ;  /* 0x0000008d50501220 */ /* 0x008fca0000410000 */
[----:B------:R-:W-:Y:S01]  /*4000*/  STS.64 [R159+0x31d0], R80 ;  /* 0x0031d0509f007388 */ /* 0x000fe20000000a00 */
[C---:B-----5:R-:W-:Y:S02]  /*4010*/  FFMA.FTZ R83, R82.reuse, R81, R83 ;  /* 0x0000005152537223 */ /* 0x060fe40000010053 */
[----:B------:R-:W-:Y:S02]  /*4020*/  FMUL.FTZ R82, R82, R80 ;  /* 0x0000005052527220 */ /* 0x000fe40000410000 */
[----:B------:R-:W0:Y:S04]  /*4030*/  LDS.64 R80, [R159+0x31d8] ;  /* 0x0031d8009f507984 */ /* 0x000e280000000a00 */
[----:B------:R-:W-:Y:S01]  /*4040*/  STS.64 [R159+0x31d8], R82 ;  /* 0x0031d8529f007388 */ /* 0x000fe20000000a00 */
[----:B0-----:R-:W-:-:S02]  /*4050*/  FFMA.FTZ R81, R80, R83, R81 ;  /* 0x0000005350517223 */ /* 0x001fc40000010051 */
[----:B------:R-:W-:Y:S02]  /*4060*/  FMUL.FTZ R80, R80, R82 ;  /* 0x0000005250507220 */ /* 0x000fe40000410000 */
[----:B------:R-:W0:Y:S04]  /*4070*/  LDS.64 R82, [R159+0x31e0] ;  /* 0x0031e0009f527984 */ /* 0x000e280000000a00 */
[----:B------:R2:W-:Y:S01]  /*4080*/  STS.64 [R159+0x31e0], R80 ;  /* 0x0031e0509f007388 */ /* 0x0005e20000000a00 */
[C---:B0-----:R-:W-:Y:S02]  /*4090*/  FFMA.FTZ R83, R82.reuse, R81, R83 ;  /* 0x0000005152537223 */ /* 0x041fe40000010053 */
[----:B------:R-:W-:-:S05]  /*40a0*/  FMUL.FTZ R82, R82, R80 ;  /* 0x0000005052527220 */ /* 0x000fca0000410000 */
[----:B------:R2:W-:Y:S02]  /*40b0*/  STS.64 [R159+0x31e8], R82 ;  /* 0x0031e8529f007388 */ /* 0x0005e40000000a00 */
.L_x_224:
[----:B------:R-:W-:Y:S05]  /*40c0*/  BSYNC B0 ;  /* 0x0000000000007941 */ /* 0x000fea0003800000 */
.L_x_223:
[----:B------:R-:W-:Y:S01]  /*40d0*/  WARPSYNC 0xffffffff ;  /* 0xffffffff00007948 */ /* 0x000fe20003800000 */
[----:B------:R-:W-:Y:S01]  /*40e0*/  BAR.SYNC.DEFER_BLOCKING 0x0 ;  /* 0x0000000000007b1d */ /* 0x000fe20000010000 */
[C---:B-12---:R-:W-:Y:S01]  /*40f0*/  FMUL.FTZ R82, R70.reuse, R71 ;  /* 0x0000004746527220 */ /* 0x046fe20000410000 */
[----:B------:R-:W-:Y:S01]  /*4100*/  LOP3.LUT P0, RZ, R57, 0x1f, RZ, 0xc0, !PT ;  /* 0x0000001f39ff7812 */ /* 0x000fe2000780c0ff */
[----:B------:R-:W-:Y:S01]  /*4110*/  FFMA.FTZ R83, R70, R111, R110 ;  /* 0x0000006f46537223 */ /* 0x000fe2000001006e */
[----:B-----5:R-:W-:Y:S01]  /*4120*/  MOV R81, RZ ;  /* 0x000000ff00517202 */ /* 0x020fe20000000f00 */
[C---:B------:R-:W-:Y:S01]  /*4130*/  FMUL.FTZ R82, R69.reuse, R82 ;  /* 0x0000005245527220 */ /* 0x040fe20000410000 */
[----:B------:R-:W-:Y:S01]  /*4140*/  BSSY B0, `(.L_x_230) ;  /* 0x0000077000007945 */ /* 0x000fe20003800000 */
        /* <DEDUP_REMOVED lines=8> */
[----:B------:R-:W-:Y:S01]  /*41d0*/  FFMA.FTZ R83, R65, R83, R105 ;  /* 0x0000005341537223 */ /* 0x000fe20000010069 */
[----:B------:R-:W1:Y:S01]  /*41e0*/  LDS R80, [R158.X8+0x31d4] ;  /* 0x0031d4009e507984 */ /* 0x000e620000008800 */
        /* <DEDUP_REMOVED lines=12> */
[----:B------:R-:W-:Y:S02]  /*42b0*/  IMAD.U32 R84, RZ, RZ, UR7 ;  /* 0x00000007ff547e24 */ /* 0x000fe4000f8e00ff */
[C---:B------:R-:W-:Y:S02]  /*42c0*/  FMUL.FTZ R82, R42.reuse, R82 ;  /* 0x000000522a527220 */ /* 0x040fe40000410000 */
[----:B------:R-:W-:Y:S02]  /*42d0*/  FFMA.FTZ R83, R42, R83, R98 ;  /* 0x000000532a537223 */ /* 0x000fe40000010062 */
[C---:B------:R-:W-:Y:S02]  /*42e0*/  FMUL.FTZ R82, R41.reuse, R82 ;  /* 0x0000005229527220 */ /* 0x040fe40000410000 */
[----:B------:R-:W-:-:S02]  /*42f0*/  FFMA.FTZ R83, R41, R83, R97 ;  /* 0x0000005329537223 */ /* 0x000fc40000010061 */
[C---:B------:R-:W-:Y:S02]  /*4300*/  FMUL.FTZ R82, R40.reuse, R82 ;  /* 0x0000005228527220 */ /* 0x040fe40000410000 */
[----:B------:R-:W-:Y:S02]  /*4310*/  FFMA.FTZ R83, R40, R83, R96 ;  /* 0x0000005328537223 */ /* 0x000fe40000010060 */
[----:B-1----:R-:W-:Y:S02]  /*4320*/  FFMA.FTZ R136, R136, R80, R137 ;  /* 0x0000005088887223 */ /* 0x002fe40000010089 */
[----:B------:R-:W-:Y:S02]  /*4330*/  IMAD.U32 R80, RZ, RZ, UR19 ;  /* 0x00000013ff507e24 */ /* 0x000fe4000f8e00ff */
[----:B------:R-:W-:-:S03]  /*4340*/  FFMA.FTZ R137, R40, R136, R86 ;  /* 0x0000008828897223 */ /* 0x000fc60000010056 */
[----:B------:R-:W-:Y:S01]  /*4350*/  ISETP.GE.OR P0, PT, R80, c[0x0][0x174], P0 ;  /* 0x00005d0050007a0c */ /* 0x000fe20000706670 */
[----:B------:R-:W-:Y:S02]  /*4360*/  FFMA.FTZ R141, R41, R137, R87 ;  /* 0x00000089298d7223 */ /* 0x000fe40000010057 */
[----:B------:R-:W-:Y:S02]  /*4370*/  IMAD.MOV.U32 R80, RZ, RZ, 0x3f800000 ;  /* 0x3f800000ff507424 */ /* 0x000fe400078e00ff */
[----:B------:R-:W-:-:S04]  /*4380*/  FFMA.FTZ R121, R42, R141, R121 ;  /* 0x0000008d2a797223 */ /* 0x000fc80000010079 */
[----:B------:R-:W-:-:S04]  /*4390*/  FFMA.FTZ R122, R43, R121, R122 ;  /* 0x000000792b7a7223 */ /* 0x000fc8000001007a */
[----:B------:R-:W-:Y:S01]  /*43a0*/  FFMA.FTZ R123, R60, R122, R123 ;  /* 0x0000007a3c7b7223 */ /* 0x000fe2000001007b */
[----:B------:R1:W2:Y:S01]  /*43b0*/  @!P0 LDS.64 R80, [R84.X8+0x45e0] ;  /* 0x0045e00054508984 */ /* 0x0002a20000008a00 */
[----:B------:R-:W-:Y:S02]  /*43c0*/  ISETP.GT.U32.AND P0, PT, R57, 0x1f, PT ;  /* 0x0000001f3900780c */ /* 0x000fe40003f04070 */
[----:B------:R-:W-:Y:S01]  /*43d0*/  FFMA.FTZ R124, R61, R123, R124 ;  /* 0x0000007b3d7c7223 */ /* 0x000fe2000001007c */
[----:B------:R1:W-:Y:S03]  /*43e0*/  STS.64 [R158.X8+0x36e0], R82 ;  /* 0x0036e0529e007388 */ /* 0x0003e60000008a00 */
[----:B------:R-:W-:-:S04]  /*43f0*/  FFMA.FTZ R125, R62, R124, R125 ;  /* 0x0000007c3e7d7223 */ /* 0x000fc8000001007d */
[----:B------:R-:W-:-:S04]  /*4400*/  FFMA.FTZ R126, R63, R125, R126 ;  /* 0x0000007d3f7e7223 */ /* 0x000fc8000001007e */
[----:B------:R-:W-:-:S04]  /*4410*/  FFMA.FTZ R127, R64, R126, R127 ;  /* 0x0000007e407f7223 */ /* 0x000fc8000001007f */
[----:B------:R-:W-:-:S04]  /*4420*/  FFMA.FTZ R128, R65, R127, R128 ;  /* 0x0000007f41807223 */ /* 0x000fc80000010080 */
[----:B------:R-:W-:-:S04]  /*4430*/  FFMA.FTZ R129, R66, R128, R129 ;  /* 0x0000008042817223 */ /* 0x000fc80000010081 */
[----:B------:R-:W-:-:S04]  /*4440*/  FFMA.FTZ R130, R67, R129, R130 ;  /* 0x0000008143827223 */ /* 0x000fc80000010082 */
[----:B------:R-:W-:-:S04]  /*4450*/  FFMA.FTZ R131, R68, R130, R131 ;  /* 0x0000008244837223 */ /* 0x000fc80000010083 */
[----:B------:R-:W-:-:S04]  /*4460*/  FFMA.FTZ R132, R69, R131, R132 ;  /* 0x0000008345847223 */ /* 0x000fc80000010084 */
[----:B------:R-:W-:Y:S01]  /*4470*/  FFMA.FTZ R133, R70, R132, R133 ;  /* 0x0000008446857223 */ /* 0x000fe20000010085 */
[----:B------:R-:W-:Y:S06]  /*4480*/  BAR.SYNC.DEFER_BLOCKING 0x0 ;  /* 0x0000000000007b1d */ /* 0x000fec0000010000 */
[----:B------:R-:W-:Y:S05]  /*4490*/  @P0 BRA `(.L_x_231) ;  /* 0x0000041000000947 */ /* 0x000fea0003800000 */
[----:B-12---:R-:W-:-:S05]  /*44a0*/  IMAD R86, R57, 0x28, RZ ;  /* 0x0000002839567824 */ /* 0x006fca00078e02ff */
[----:B------:R-:W-:Y:S04]  /*44b0*/  LDS.64 R82, [R86+0x36f0] ;  /* 0x0036f00056527984 */ /* 0x000fe80000000a00 */
[----:B------:R-:W1:Y:S02]  /*44c0*/  LDS.64 R84, [R86+0x36f8] ;  /* 0x0036f80056547984 */ /* 0x000e640000000a00 */
[C---:B-1----:R-:W-:Y:S02]  /*44d0*/  FMUL.FTZ R84, R82.reuse, R84 ;  /* 0x0000005452547220 */ /* 0x042fe40000410000 */
[----:B------:R-:W-:Y:S02]  /*44e0*/  FFMA.FTZ R85, R82, R85, R83 ;  /* 0x0000005552557223 */ /* 0x000fe40000010053 */
[----:B------:R-:W1:Y:S02]  /*44f0*/  LDS.64 R82, [R86+0x36e8] ;  /* 0x0036e80056527984 */ /* 0x000e640000000a00 */
[----:B-1----:R-:W-:-:S02]  /*4500*/  FMUL.FTZ R84, R82, R84 ;  /* 0x0000005452547220 */ /* 0x002fc40000410000 */
[----:B------:R-:W-:Y:S02]  /*4510*/  FFMA.FTZ R85, R82, R85, R83 ;  /* 0x0000005552557223 */ /* 0x000fe40000010053 */
[----:B------:R-:W1:Y:S02]  /*4520*/  LDS.64 R82, [R86+0x36e0] ;  /* 0x0036e00056527984 */ /* 0x000e640000000a00 */
[C---:B-1----:R-:W-:Y:S02]  /*4530*/  FFMA.FTZ R86, R82.reuse, R85, R83 ;  /* 0x0000005552567223 */ /* 0x042fe40000010053 */
[----:B------:R-:W-:Y:S01]  /*4540*/  FMUL.FTZ R85, R82, R84 ;  /* 0x0000005452557220 */ /* 0x000fe20000410000 */
[----:B------:R-:W-:-:S04]  /*4550*/  LOP3.LUT R82, R57, 0x1f, RZ, 0xc0, !PT ;  /* 0x0000001f39527812 */ /* 0x000fc800078ec0ff */
[C---:B------:R-:W-:Y:S02]  /*4560*/  ISETP.GE.U32.AND P0, PT, R82.reuse, 0x10, PT ;  /* 0x000000105200780c */ /* 0x040fe40003f06070 */
[C---:B------:R-:W-:Y:S02]  /*4570*/  ISETP.GE.U32.AND P1, PT, R82.reuse, 0x18, PT ;  /* 0x000000185200780c */ /* 0x040fe40003f26070 */
[C---:B------:R-:W-:Y:S02]  /*4580*/  ISETP.GE.U32.AND P2, PT, R82.reuse, 0x1c, PT ;  /* 0x0000001c5200780c */ /* 0x040fe40003f46070 */
[C---:B------:R-:W-:Y:S02]  /*4590*/  ISETP.GE.U32.AND P3, PT, R82.reuse, 0x1e, PT ;  /* 0x0000001e5200780c */ /* 0x040fe40003f66070 */
[----:B------:R-:W-:Y:S01]  /*45a0*/  ISETP.NE.AND P4, PT, R82, 0x1f, PT ;  /* 0x0000001f5200780c */ /* 0x000fe20003f85270 */
[----:B------:R-:W-:Y:S10]  /*45b0*/  BRA.DIV ~URZ, `(.L_x_232) ;  /* 0x000044a27f007947 */ /* 0x000ff4000b800000 */
[----:B------:R1:W2:Y:S02]  /*45c0*/  SHFL.DOWN PT, R87, R85, 0x1, 0x1f ;  /* 0x08201f0055577f89 */ /* 0x0002a400000e0000 */
.L_x_283:
[----:B------:R-:W-:Y:S05]  /*45d0*/  BRA.DIV ~URZ, `(.L_x_233) ;  /* 0x000044e27f007947 */ /* 0x000fea000b800000 */
[----:B------:R-:W3:Y:S04]  /*45e0*/  SHFL.DOWN PT, R82, R86, 0x1, 0x1f ;  /* 0x08201f0056527f89 */ /* 0x000ee800000e0000 */
[----:B------:R-:W-:Y:S04]  /*45f0*/  SHFL.IDX PT, R159, R80, RZ, 0x1f ;  /* 0x00001fff509f7589 */ /* 0x000fe800000e0000 */
[----:B------:R-:W-:Y:S01]  /*4600*/  SHFL.IDX PT, R83, R81, RZ, 0x1f ;  /* 0x00001fff51537589 */ /* 0x000fe200000e0000 */
[----:B---3--:R-:W-:-:S02]  /*4610*/  @P4 FFMA.FTZ R86, R85, R82, R86 ;  /* 0x0000005255564223 */ /* 0x008fc40000010056 */
[----:B-12---:R-:W-:-:S03]  /*4620*/  @P4 FMUL.FTZ R85, R85, R87 ;  /* 0x0000005755554220 */ /* 0x006fc60000410000 */
[----:B------:R-:W1:Y:S02]  /*4630*/  SHFL.DOWN PT, R82, R86, 0x2, 0x1f ;  /* 0x08401f0056527f89 */ /* 0x000e6400000e0000 */
[-C--:B-1----:R-:W-:Y:S02]  /*4640*/  @!P3 FFMA.FTZ R86, R82, R85.reuse, R86 ;  /* 0x000000555256b223 */ /* 0x082fe40000010056 */
[----:B------:R-:W1:Y:S02]  /*4650*/  SHFL.DOWN PT, R82, R85, 0x2, 0x1f ;  /* 0x08401f0055527f89 */ /* 0x000e6400000e0000 */
[----:B-1----:R-:W-:Y:S02]  /*4660*/  @!P3 FMUL.FTZ R85, R82, R85 ;  /* 0x000000555255b220 */ /* 0x002fe40000410000 */
[----:B------:R-:W1:Y:S02]  /*4670*/  SHFL.DOWN PT, R82, R86, 0x4, 0x1f ;  /* 0x08801f0056527f89 */ /* 0x000e6400000e0000 */
[----:B-1----:R-:W-:-:S02]  /*4680*/  @!P2 FFMA.FTZ R86, R85, R82, R86 ;  /* 0x000000525556a223 */ /* 0x002fc40000010056 */
[----:B------:R-:W1:Y:S02]  /*4690*/  SHFL.DOWN PT, R82, R85, 0x4, 0x1f ;  /* 0x08801f0055527f89 */ /* 0x000e6400000e0000 */
[----:B-1----:R-:W-:Y:S02]  /*46a0*/  @!P2 FMUL.FTZ R85, R85, R82 ;  /* 0x000000525555a220 */ /* 0x002fe40000410000 */
[----:B------:R-:W1:Y:S02]  /*46b0*/  SHFL.DOWN PT, R82, R86, 0x8, 0x1f ;  /* 0x09001f0056527f89 */ /* 0x000e6400000e0000 */
[C---:B-1----:R-:W-:Y:S02]  /*46c0*/  @!P1 FFMA.FTZ R86, R85.reuse, R82, R86 ;  /* 0x0000005255569223 */ /* 0x042fe40000010056 */
[----:B------:R-:W1:Y:S02]  /*46d0*/  SHFL.DOWN PT, R82, R85, 0x8, 0x1f ;  /* 0x09001f0055527f89 */ /* 0x000e6400000e0000 */
[----:B-1----:R-:W-:-:S02]  /*46e0*/  @!P1 FMUL.FTZ R85, R85, R82 ;  /* 0x0000005255559220 */ /* 0x002fc40000410000 */
[----:B------:R-:W1:Y:S02]  /*46f0*/  SHFL.DOWN PT, R82, R86, 0x10, 0x1f ;  /* 0x0a001f0056527f89 */ /* 0x000e6400000e0000 */
[C---:B-1----:R-:W-:Y:S02]  /*4700*/  @!P0 FFMA.FTZ R86, R85.reuse, R82, R86 ;  /* 0x0000005255568223 */ /* 0x042fe40000010056 */
[----:B------:R-:W1:Y:S04]  /*4710*/  SHFL.DOWN PT, R82, R85, 0x10, 0x1f ;  /* 0x0a001f0055527f89 */ /* 0x000e6800000e0000 */
[----:B------:R2:W3:Y:S04]  /*4720*/  SHFL.IDX PT, R156, R86, RZ, 0x1f ;  /* 0x00001fff569c7589 */ /* 0x0004e800000e0000 */
[----:B------:R-:W4:Y:S01]  /*4730*/  SHFL.DOWN PT, R86, R86, 0x1, 0x1f ;  /* 0x08201f0056567f89 */ /* 0x000f2200000e0000 */
[----:B-1----:R-:W-:-:S05]  /*4740*/  @!P0 FMUL.FTZ R85, R85, R82 ;  /* 0x0000005255558220 */ /* 0x002fca0000410000 */
[----:B------:R2:W1:Y:S04]  /*4750*/  SHFL.IDX PT, R87, R85, RZ, 0x1f ;  /* 0x00001fff55577589 */ /* 0x00046800000e0000 */
[----:B------:R-:W0:Y:S02]  /*4760*/  SHFL.DOWN PT, R85, R85, 0x1, 0x1f ;  /* 0x08201f0055557f89 */ /* 0x000e2400000e0000 */
.L_x_284:
[----:B---34-:R-:W-:Y:S01]  /*4770*/  ISETP.NE.AND P0, PT, R57, 0x1f, PT ;  /* 0x0000001f3900780c */ /* 0x018fe20003f05270 */
[-C--:B-1----:R-:W-:Y:S02]  /*4780*/  FFMA.FTZ R81, R81, R87.reuse, R156 ;  /* 0x0000005751517223 */ /* 0x082fe4000001009c */
[----:B------:R-:W-:Y:S02]  /*4790*/  IMAD.MOV.U32 R82, RZ, RZ, R159 ;  /* 0x000000ffff527224 */ /* 0x000fe400078e009f */
[----:B------:R-:W-:Y:S02]  /*47a0*/  IMAD R156, R57, 0x28, RZ ;  /* 0x00000028399c7824 */ /* 0x000fe400078e02ff */
[----:B------:R-:W-:-:S06]  /*47b0*/  FMUL.FTZ R80, R80, R87 ;  /* 0x0000005750507220 */ /* 0x000fcc0000410000 */
[-C--:B0-----:R-:W-:Y:S02]  /*47c0*/  @P0 FFMA.FTZ R83, R83, R85.reuse, R86 ;  /* 0x0000005553530223 */ /* 0x081fe40000010056 */
[----:B------:R-:W-:Y:S01]  /*47d0*/  @P0 FMUL.FTZ R82, R82, R85 ;  /* 0x0000005552520220 */ /* 0x000fe20000410000 */
[----:B--2---:R-:W-:Y:S04]  /*47e0*/  LDS.64 R86, [R156+0x36f0] ;  /* 0x0036f0009c567984 */ /* 0x004fe80000000a00 */
        /* <DEDUP_REMOVED lines=12> */
.L_x_231:
[----:B-12---:R-:W-:Y:S05]  /*48b0*/  BSYNC B0 ;  /* 0x0000000000007941 */ /* 0x006fea0003800000 */
.L_x_230:
[----:B------:R-:W-:Y:S01]  /*48c0*/  WARPSYNC 0xffffffff ;  /* 0xffffffff00007948 */ /* 0x000fe20003800000 */
[----:B------:R-:W-:Y:S01]  /*48d0*/  BAR.SYNC.DEFER_BLOCKING 0x0 ;  /* 0x0000000000007b1d */ /* 0x000fe20000010000 */
[----:B------:R-:W-:Y:S01]  /*48e0*/  FMUL.FTZ R72, R72, R136 ;  /* 0x0000008848487220 */ /* 0x000fe20000410000 */
[----:B------:R-:W-:Y:S01]  /*48f0*/  ISETP.NE.AND P0, PT, R57, RZ, PT ;  /* 0x000000ff3900720c */ /* 0x000fe20003f05270 */
[----:B------:R-:W-:Y:S01]  /*4900*/  FMUL.FTZ R73, R73, R137 ;  /* 0x0000008949497220 */ /* 0x000fe20000410000 */
[----:B------:R-:W-:Y:S01]  /*4910*/  PRMT R84, RZ, 0x5410, R139 ;  /* 0x00005410ff547816 */ /* 0x000fe2000000008b */
[----:B------:R-:W-:Y:S01]  /*4920*/  FFMA.FTZ R72, R39, R72, RZ ;  /* 0x0000004827487223 */ /* 0x000fe200000100ff */
[----:B------:R-:W-:Y:S01]  /*4930*/  PRMT R83, RZ, 0x5410, R138 ;  /* 0x00005410ff537816 */ /* 0x000fe2000000008a */
[----:B------:R-:W-:Y:S01]  /*4940*/  FMUL.FTZ R74, R74, R141 ;  /* 0x0000008d4a4a7220 */ /* 0x000fe20000410000 */
[----:B------:R-:W-:Y:S01]  /*4950*/  PRMT R82, RZ, 0x5410, R135 ;  /* 0x00005410ff527816 */ /* 0x000fe20000000087 */
[----:B------:R-:W-:Y:S01]  /*4960*/  FFMA.FTZ R72, R38, R73, R72 ;  /* 0x0000004926487223 */ /* 0x000fe20000010048 */
[----:B------:R-:W-:Y:S01]  /*4970*/  ULDC.64 UR20, c[0x0][0x2b8] ;  /* 0x0000ae0000147ab9 */ /* 0x000fe20000000a00 */
[----:B------:R-:W-:Y:S01]  /*4980*/  FMUL.FTZ R75, R75, R121 ;  /* 0x000000794b4b7220 */ /* 0x000fe20000410000 */
[----:B------:R-:W-:Y:S01]  /*4990*/  UIMAD UR20, UR34, UR20, URZ ;  /* 0x00000014221472a4 */ /* 0x000fe2000f8e023f */
[----:B------:R-:W-:Y:S01]  /*49a0*/  FFMA.FTZ R72, R37, R74, R72 ;  /* 0x0000004a25487223 */ /* 0x000fe20000010048 */
[----:B------:R-:W-:Y:S01]  /*49b0*/  PRMT R74, RZ, 0x5410, R54 ;  /* 0x00005410ff4a7816 */ /* 0x000fe20000000036 */
[----:B------:R-:W-:Y:S01]  /*49c0*/  FMUL.FTZ R73, R76, R122 ;  /* 0x0000007a4c497220 */ /* 0x000fe20000410000 */
[----:B------:R-:W-:Y:S01]  /*49d0*/  PRMT R76, RZ, 0x5410, R53 ;  /* 0x00005410ff4c7816 */ /* 0x000fe20000000035 */
[----:B------:R-:W-:Y:S01]  /*49e0*/  FFMA.FTZ R72, R36, R75, R72 ;  /* 0x0000004b24487223 */ /* 0x000fe20000010048 */
[----:B------:R-:W-:Y:S01]  /*49f0*/  UIMAD UR20, UR35, UR21, UR20 ;  /* 0x00000015231472a4 */ /* 0x000fe2000f8e0214 */
[----:B------:R-:W-:Y:S01]  /*4a00*/  FMUL.FTZ R77, R77, R123 ;  /* 0x0000007b4d4d7220 */ /* 0x000fe20000410000 */
[----:B------:R-:W-:Y:S01]  /*4a10*/  BSSY B0, `(.L_x_234) ;  /* 0x00000e2000007945 */ /* 0x000fe20003800000 */
[----:B------:R-:W-:-:S02]  /*4a20*/  FFMA.FTZ R73, R35, R73, R72 ;  /* 0x0000004923497223 */ /* 0x000fc40000010048 */
[----:B------:R-:W-:Y:S01]  /*4a30*/  FMUL.FTZ R78, R78, R124 ;  /* 0x0000007c4e4e7220 */ /* 0x000fe20000410000 */
[----:B------:R-:W1:Y:S01]  /*4a40*/  LDS R158, [R158.X8+0x36e4] ;  /* 0x0036e4009e9e7984 */ /* 0x000e620000008800 */
[----:B------:R-:W-:Y:S01]  /*4a50*/  FFMA.FTZ R72, R34, R77, R73 ;  /* 0x0000004d22487223 */ /* 0x000fe20000010049 */
[----:B------:R-:W-:Y:S01]  /*4a60*/  PRMT R77, RZ, 0x5410, R52 ;  /* 0x00005410ff4d7816 */ /* 0x000fe20000000034 */
[----:B------:R-:W-:Y:S02]  /*4a70*/  FMUL.FTZ R79, R79, R125 ;  /* 0x0000007d4f4f7220 */ /* 0x000fe40000410000 */
[----:B------:R-:W-:Y:S02]  /*4a80*/  FFMA.FTZ R73, R33, R78, R72 ;  /* 0x0000004e21497223 */ /* 0x000fe40000010048 */
[----:B------:R-:W-:Y:S02]  /*4a90*/  FMUL.FTZ R88, R88, R126 ;  /* 0x0000007e58587220 */ /* 0x000fe40000410000 */
[----:B------:R-:W-:-:S02]  /*4aa0*/  FFMA.FTZ R72, R32, R79, R73 ;  /* 0x0000004f20487223 */ /* 0x000fc40000010049 */
[----:B------:R-:W-:Y:S02]  /*4ab0*/  FMUL.FTZ R89, R89, R127 ;  /* 0x0000007f59597220 */ /* 0x000fe40000410000 */
[----:B------:R-:W-:Y:S02]  /*4ac0*/  FFMA.FTZ R73, R31, R88, R72 ;  /* 0x000000581f497223 */ /* 0x000fe40000010048 */
[----:B------:R-:W-:Y:S02]  /*4ad0*/  FMUL.FTZ R90, R90, R128 ;  /* 0x000000805a5a7220 */ /* 0x000fe40000410000 */
[----:B------:R-:W-:Y:S02]  /*4ae0*/  FMUL.FTZ R91, R91, R129 ;  /* 0x000000815b5b7220 */ /* 0x000fe40000410000 */
[----:B------:R-:W-:Y:S02]  /*4af0*/  FMUL.FTZ R92, R92, R130 ;  /* 0x000000825c5c7220 */ /* 0x000fe40000410000 */
[----:B------:R-:W-:-:S02]  /*4b00*/  FMUL.FTZ R93, R93, R131 ;  /* 0x000000835d5d7220 */ /* 0x000fc40000410000 */
[----:B------:R-:W-:Y:S02]  /*4b10*/  FFMA.FTZ R87, -R18, R74, R123 ;  /* 0x0000004a12577223 */ /* 0x000fe4000001017b */
[----:B------:R-:W-:Y:S02]  /*4b20*/  FMUL.FTZ R123, R123, UR40 ;  /* 0x000000287b7b7c20 */ /* 0x000fe40008410000 */
[----:B-1----:R-:W-:-:S04]  /*4b30*/  FFMA.FTZ R71, R158, R71, R111 ;  /* 0x000000479e477223 */ /* 0x002fc8000001006f */
[----:B------:R-:W-:-:S04]  /*4b40*/  FFMA.FTZ R70, R70, R71, R110 ;  /* 0x0000004746467223 */ /* 0x000fc8000001006e */
[----:B------:R-:W-:-:S04]  /*4b50*/  FFMA.FTZ R69, R69, R70, R109 ;  /* 0x0000004645457223 */ /* 0x000fc8000001006d */
[----:B------:R-:W-:-:S04]  /*4b60*/  FFMA.FTZ R68, R68, R69, R108 ;  /* 0x0000004544447223 */ /* 0x000fc8000001006c */
[----:B------:R-:W-:Y:S02]  /*4b70*/  FFMA.FTZ R67, R67, R68, R107 ;  /* 0x0000004443437223 */ /* 0x000fe4000001006b */
[----:B------:R-:W-:Y:S02]  /*4b80*/  IMAD.U32 R107, RZ, RZ, UR35 ;  /* 0x00000023ff6b7e24 */ /* 0x000fe4000f8e00ff */
[----:B------:R-:W-:Y:S02]  /*4b90*/  FFMA.FTZ R106, R66, R67, R106 ;  /* 0x00000043426a7223 */ /* 0x000fe4000001006a */
[----:B------:R-:W-:Y:S01]  /*4ba0*/  FFMA.FTZ R66, R30, R89, R73 ;  /* 0x000000591e427223 */ /* 0x000fe20000010049 */
[----:B------:R-:W-:Y:S01]  /*4bb0*/  PRMT R89, RZ, 0x5410, R49 ;  /* 0x00005410ff597816 */ /* 0x000fe20000000031 */
[----:B------:R-:W-:Y:S02]  /*4bc0*/  FFMA.FTZ R105, R65, R106, R105 ;  /* 0x0000006a41697223 */ /* 0x000fe40000010069 */
[----:B------:R-:W-:Y:S01]  /*4bd0*/  FFMA.FTZ R65, R29, R90, R66 ;  /* 0x0000005a1d417223 */ /* 0x000fe20000010042 */
[----:B------:R-:W-:Y:S01]  /*4be0*/  PRMT R90, RZ, 0x5410, R48 ;  /* 0x00005410ff5a7816 */ /* 0x000fe20000000030 */
[----:B------:R-:W-:-:S02]  /*4bf0*/  FFMA.FTZ R64, R64, R105, R104 ;  /* 0x0000006940407223 */ /* 0x000fc40000010068 */
[----:B------:R-:W-:Y:S01]  /*4c00*/  FFMA.FTZ R66, R28, R91, R65 ;  /* 0x0000005b1c427223 */ /* 0x000fe20000010041 */
[----:B------:R-:W-:Y:S01]  /*4c10*/  MOV R65, UR7 ;  /* 0x0000000700417c02 */ /* 0x000fe20008000f00 */
[----:B------:R-:W-:Y:S01]  /*4c20*/  FFMA.FTZ R88, R63, R64, R103 ;  /* 0x000000403f587223 */ /* 0x000fe20000010067 */
[----:B------:R-:W-:Y:S01]  /*4c30*/  PRMT R91, RZ, 0x5410, R47 ;  /* 0x00005410ff5b7816 */ /* 0x000fe2000000002f */
[----:B------:R-:W-:Y:S01]  /*4c40*/  FFMA.FTZ R63, R27, R92, R66 ;  /* 0x0000005c1b3f7223 */ /* 0x000fe20000010042 */
[----:B------:R-:W-:Y:S01]  /*4c50*/  PRMT R103, RZ, 0x5410, R44 ;  /* 0x00005410ff677816 */ /* 0x000fe2000000002c */
[----:B------:R-:W-:Y:S01]  /*4c60*/  FFMA.FTZ R86, R62, R88, R102 ;  /* 0x000000583e567223 */ /* 0x000fe20000010066 */
[----:B------:R1:W-:Y:S01]  /*4c70*/  @!P0 STS.64 [R65.X8+0x45e0], R80 ;  /* 0x0045e05041008388 */ /* 0x0003e20000008a00 */
[----:B------:R-:W-:Y:S02]  /*4c80*/  FFMA.FTZ R62, R26, R93, R63 ;  /* 0x0000005d1a3e7223 */ /* 0x000fe4000001003f */
[----:B------:R-:W-:-:S02]  /*4c90*/  FFMA.FTZ R66, R61, R86, R101 ;  /* 0x000000563d427223 */ /* 0x000fc40000010065 */
[----:B------:R-:W-:Y:S02]  /*4ca0*/  FMUL.FTZ R101, R94, R132 ;  /* 0x000000845e657220 */ /* 0x000fe40000410000 */
[----:B------:R-:W-:Y:S01]  /*4cb0*/  FFMA.FTZ R73, R60, R66, R100 ;  /* 0x000000423c497223 */ /* 0x000fe20000010064 */
[----:B------:R-:W-:Y:S01]  /*4cc0*/  PRMT R100, RZ, 0x5410, R45 ;  /* 0x00005410ff647816 */ /* 0x000fe2000000002d */
[----:B------:R-:W-:Y:S02]  /*4cd0*/  FMUL.FTZ R60, R66, UR23 ;  /* 0x00000017423c7c20 */ /* 0x000fe40008410000 */
[----:B------:R-:W-:Y:S02]  /*4ce0*/  FFMA.FTZ R99, R43, R73, R99 ;  /* 0x000000492b637223 */ /* 0x000fe40000010063 */
[----:B------:R-:W-:Y:S02]  /*4cf0*/  FFMA.FTZ R101, R25, R101, R62 ;  /* 0x0000006519657223 */ /* 0x000fe4000001003e */
[----:B------:R-:W-:-:S02]  /*4d00*/  FFMA.FTZ R98, R42, R99, R98 ;  /* 0x000000632a627223 */ /* 0x000fc40000010062 */
[----:B------:R-:W-:Y:S02]  /*4d10*/  FFMA.FTZ R43, -R17, R76, R124 ;  /* 0x0000004c112b7223 */ /* 0x000fe4000001017c */
[----:B------:R-:W-:Y:S02]  /*4d20*/  FFMA.FTZ R97, R41, R98, R97 ;  /* 0x0000006229617223 */ /* 0x000fe40000010061 */
[----:B------:R-:W-:Y:S02]  /*4d30*/  FFMA.FTZ R61, -R16, R77, R125 ;  /* 0x0000004d103d7223 */ /* 0x000fe4000001017d */
[----:B------:R-:W-:Y:S02]  /*4d40*/  FFMA.FTZ R96, R40, R97, R96 ;  /* 0x0000006128607223 */ /* 0x000fe40000010060 */
[----:B------:R-:W-:Y:S02]  /*4d50*/  FMUL.FTZ R72, R88, UR23 ;  /* 0x0000001758487c20 */ /* 0x000fe40008410000 */
[----:B------:R-:W-:-:S02]  /*4d60*/  FMUL.FTZ R62, R86, UR23 ;  /* 0x00000017563e7c20 */ /* 0x000fc40008410000 */
[----:B------:R-:W-:Y:S01]  /*4d70*/  FMUL.FTZ R75, R87, R60 ;  /* 0x0000003c574b7220 */ /* 0x000fe20000410000 */
[----:B------:R-:W-:Y:S01]  /*4d80*/  PRMT R60, RZ, 0x5410, R55 ;  /* 0x00005410ff3c7816 */ /* 0x000fe20000000037 */
[C---:B-1----:R-:W-:Y:S02]  /*4d90*/  FFMA.FTZ R81, -R23.reuse, R84, R136 ;  /* 0x0000005417517223 */ /* 0x042fe40000010188 */
[----:B------:R-:W-:Y:S02]  /*4da0*/  FMUL.FTZ R79, R23, R96 ;  /* 0x00000060174f7220 */ /* 0x000fe40000410000 */
[----:B------:R-:W-:Y:S01]  /*4db0*/  FMUL.FTZ R65, R61, R72 ;  /* 0x000000483d417220 */ /* 0x000fe20000410000 */
[----:B------:R-:W-:Y:S01]  /*4dc0*/  PRMT R72, RZ, 0x5410, R51 ;  /* 0x00005410ff487816 */ /* 0x000fe20000000033 */
[----:B------:R-:W-:Y:S02]  /*4dd0*/  FMUL.FTZ R63, R43, R62 ;  /* 0x0000003e2b3f7220 */ /* 0x000fe40000410000 */
[----:B------:R-:W-:Y:S01]  /*4de0*/  FFMA.FTZ R62, R74, R66, R75 ;  /* 0x000000424a3e7223 */ /* 0x000fe2000001004b */
[----:B------:R-:W-:Y:S01]  /*4df0*/  PRMT R74, RZ, 0x5410, R134 ;  /* 0x00005410ff4a7816 */ /* 0x000fe20000000086 */
[----:B------:R-:W-:-:S02]  /*4e00*/  FFMA.FTZ R40, -R19, R60, R122 ;  /* 0x0000003c13287223 */ /* 0x000fc4000001017a */
[----:B------:R-:W-:Y:S02]  /*4e10*/  FMUL.FTZ R75, R73, UR23 ;  /* 0x00000017494b7c20 */ /* 0x000fe40008410000 */
[C---:B------:R-:W-:Y:S02]  /*4e20*/  FFMA.FTZ R80, -R22.reuse, R83, R137 ;  /* 0x0000005316507223 */ /* 0x040fe40000010189 */
[----:B------:R-:W-:Y:S02]  /*4e30*/  FMUL.FTZ R78, R22, R97 ;  /* 0x00000061164e7220 */ /* 0x000fe40000410000 */
[----:B------:R-:W-:Y:S02]  /*4e40*/  FFMA.FTZ R41, R79, R81, RZ ;  /* 0x000000514f297223 */ /* 0x000fe400000100ff */
[----:B------:R-:W-:Y:S02]  /*4e50*/  FFMA.FTZ R65, R77, R88, R65 ;  /* 0x000000584d417223 */ /* 0x000fe40000010041 */
[----:B------:R-:W-:-:S02]  /*4e60*/  FFMA.FTZ R63, R76, R86, R63 ;  /* 0x000000564c3f7223 */ /* 0x000fc4000001003f */
[----:B------:R-:W-:Y:S02]  /*4e70*/  FMUL.FTZ R42, R40, R75 ;  /* 0x0000004b282a7220 */ /* 0x000fe40000410000 */
[----:B------:R-:W-:Y:S02]  /*4e80*/  FFMA.FTZ R92, -R15, R72, R126 ;  /* 0x000000480f5c7223 */ /* 0x000fe4000001017e */
[----:B------:R-:W-:Y:S02]  /*4e90*/  FMUL.FTZ R85, R64, UR23 ;  /* 0x0000001740557c20 */ /* 0x000fe40008410000 */
[C---:B------:R-:W-:Y:S02]  /*4ea0*/  FFMA.FTZ R77, -R21.reuse, R82, R141 ;  /* 0x00000052154d7223 */ /* 0x040fe4000001018d */
[----:B------:R-:W-:Y:S02]  /*4eb0*/  FMUL.FTZ R76, R21, R98 ;  /* 0x00000062154c7220 */ /* 0x000fe40000410000 */
[----:B------:R-:W-:-:S02]  /*4ec0*/  FFMA.FTZ R41, R78, R80, R41 ;  /* 0x000000504e297223 */ /* 0x000fc40000010029 */
[----:B------:R-:W-:Y:S02]  /*4ed0*/  FFMA.FTZ R75, R60, R73, R42 ;  /* 0x000000493c4b7223 */ /* 0x000fe4000001002a */
[----:B------:R-:W-:Y:S02]  /*4ee0*/  FMUL.FTZ R85, R92, R85 ;  /* 0x000000555c557220 */ /* 0x000fe40000410000 */
[----:B------:R-:W-:Y:S02]  /*4ef0*/  FFMA.FTZ R41, R76, R77, R41 ;  /* 0x0000004d4c297223 */ /* 0x000fe40000010029 */
[C---:B------:R-:W-:Y:S02]  /*4f00*/  FMUL.FTZ R42, R20.reuse, R99 ;  /* 0x00000063142a7220 */ /* 0x040fe40000410000 */
[----:B------:R-:W-:Y:S02]  /*4f10*/  FFMA.FTZ R60, -R20, R74, R121 ;  /* 0x0000004a143c7223 */ /* 0x000fe40000010179 */
[----:B------:R-:W-:Y:S01]  /*4f20*/  FFMA.FTZ R72, R72, R64, R85 ;  /* 0x0000004048487223 */ /* 0x000fe20000010055 */
[----:B------:R-:W-:Y:S01]  /*4f30*/  PRMT R85, RZ, 0x5410, R50 ;  /* 0x00005410ff557816 */ /* 0x000fe20000000032 */
[----:B------:R-:W-:-:S02]  /*4f40*/  FFMA.FTZ R41, R42, R60, R41 ;  /* 0x0000003c2a297223 */ /* 0x000fc40000010029 */
[----:B------:R-:W-:Y:S02]  /*4f50*/  FMUL.FTZ R73, R19, R73 ;  /* 0x0000004913497220 */ /* 0x000fe40000410000 */
[----:B------:R-:W-:Y:S02]  /*4f60*/  FADD.FTZ R153, R42, R153 ;  /* 0x000000992a997221 */ /* 0x000fe40000010000 */
[----:B------:R-:W-:Y:S02]  /*4f70*/  FFMA.FTZ R42, R73, R40, R41 ;  /* 0x00000028492a7223 */ /* 0x000fe40000010029 */
[----:B------:R-:W-:Y:S02]  /*4f80*/  FFMA.FTZ R41, -R14, R85, R127 ;  /* 0x000000550e297223 */ /* 0x000fe4000001017f */
[----:B------:R-:W-:Y:S02]  /*4f90*/  FMUL.FTZ R40, R105, UR23 ;  /* 0x0000001769287c20 */ /* 0x000fe40008410000 */
[----:B------:R-:W-:-:S02]  /*4fa0*/  FMUL.FTZ R66, R18, R66 ;  /* 0x0000004212427220 */ /* 0x000fc40000410000 */
[----:B------:R-:W-:Y:S02]  /*4fb0*/  FMUL.FTZ R40, R41, R40 ;  /* 0x0000002829287220 */ /* 0x000fe40000410000 */
[----:B------:R-:W-:Y:S02]  /*4fc0*/  FFMA.FTZ R42, R66, R87, R42 ;  /* 0x00000057422a7223 */ /* 0x000fe4000001002a */
[----:B------:R-:W-:Y:S02]  /*4fd0*/  FMUL.FTZ R86, R17, R86 ;  /* 0x0000005611567220 */ /* 0x000fe40000410000 */
[----:B------:R-:W-:Y:S02]  /*4fe0*/  FFMA.FTZ R85, R85, R105, R40 ;  /* 0x0000006955557223 */ /* 0x000fe40000010028 */
[----:B------:R-:W-:Y:S02]  /*4ff0*/  FFMA.FTZ R40, -R13, R89, R128 ;  /* 0x000000590d287223 */ /* 0x000fe40000010180 */
[----:B------:R-:W-:-:S02]  /*5000*/  FMUL.FTZ R87, R106, UR23 ;  /* 0x000000176a577c20 */ /* 0x000fc40008410000 */
[----:B------:R-:W-:Y:S02]  /*5010*/  FFMA.FTZ R42, R86, R43, R42 ;  /* 0x0000002b562a7223 */ /* 0x000fe4000001002a */
[----:B------:R-:W-:Y:S02]  /*5020*/  FMUL.FTZ R88, R16, R88 ;  /* 0x0000005810587220 */ /* 0x000fe40000410000 */
[----:B------:R-:W-:Y:S02]  /*5030*/  FMUL.FTZ R87, R40, R87 ;  /* 0x0000005728577220 */ /* 0x000fe40000410000 */
[----:B------:R-:W-:Y:S02]  /*5040*/  FFMA.FTZ R61, R88, R61, R42 ;  /* 0x0000003d583d7223 */ /* 0x000fe4000001002a */
[----:B------:R-:W-:Y:S02]  /*5050*/  FFMA.FTZ R43, -R12, R90, R129 ;  /* 0x0000005a0c2b7223 */ /* 0x000fe40000010181 */
[----:B------:R-:W-:-:S02]  /*5060*/  FMUL.FTZ R94, R67, UR23 ;  /* 0x00000017435e7c20 */ /* 0x000fc40008410000 */
[----:B------:R-:W-:Y:S02]  /*5070*/  FFMA.FTZ R42, -R11, R91, R130 ;  /* 0x0000005b0b2a7223 */ /* 0x000fe40000010182 */
[----:B------:R-:W-:Y:S02]  /*5080*/  FMUL.FTZ R93, R68, UR23 ;  /* 0x00000017445d7c20 */ /* 0x000fe40008410000 */
[----:B------:R-:W-:Y:S02]  /*5090*/  FFMA.FTZ R87, R89, R106, R87 ;  /* 0x0000006a59577223 */ /* 0x000fe40000010057 */
[----:B------:R-:W-:Y:S02]  /*50a0*/  FMUL.FTZ R89, R43, R94 ;  /* 0x0000005e2b597220 */ /* 0x000fe40000410000 */
[----:B------:R-:W-:Y:S02]  /*50b0*/  FMUL.FTZ R93, R42, R93 ;  /* 0x0000005d2a5d7220 */ /* 0x000fe40000410000 */
[----:B------:R-:W-:-:S02]  /*50c0*/  FFMA.FTZ R89, R90, R67, R89 ;  /* 0x000000435a597223 */ /* 0x000fc40000010059 */
[----:B------:R-:W-:Y:S01]  /*50d0*/  FFMA.FTZ R91, R91, R68, R93 ;  /* 0x000000445b5b7223 */ /* 0x000fe2000001005d */
[----:B------:R-:W-:Y:S01]  /*50e0*/  PRMT R93, RZ, 0x5410, R46 ;  /* 0x00005410ff5d7816 */ /* 0x000fe2000000002e */
[----:B------:R-:W-:Y:S02]  /*50f0*/  FMUL.FTZ R90, R15, R64 ;  /* 0x000000400f5a7220 */ /* 0x000fe40000410000 */
[----:B------:R-:W-:Y:S02]  /*5100*/  FMUL.FTZ R94, R69, UR23 ;  /* 0x00000017455e7c20 */ /* 0x000fe40008410000 */
[----:B------:R-:W-:Y:S02]  /*5110*/  FFMA.FTZ R64, R90, R92, R61 ;  /* 0x0000005c5a407223 */ /* 0x000fe4000001003d */
[----:B------:R-:W-:Y:S02]  /*5120*/  FFMA.FTZ R61, -R10, R93, R131 ;  /* 0x0000005d0a3d7223 */ /* 0x000fe40000010183 */
[----:B------:R-:W-:-:S02]  /*5130*/  FMUL.FTZ R92, R14, R105 ;  /* 0x000000690e5c7220 */ /* 0x000fc40000410000 */
[----:B------:R-:W-:Y:S02]  /*5140*/  FMUL.FTZ R94, R61, R94 ;  /* 0x0000005e3d5e7220 */ /* 0x000fe40000410000 */
[----:B------:R-:W-:Y:S02]  /*5150*/  FFMA.FTZ R41, R92, R41, R64 ;  /* 0x000000295c297223 */ /* 0x000fe40000010040 */
        /* <DEDUP_REMOVED lines=8> */
[----:B------:R-:W-:Y:S02]  /*51e0*/  FFMA.FTZ R43, R67, R43, R40 ;  /* 0x0000002b432b7223 */ /* 0x000fe40000010028 */
[----:B------:R-:W-:-:S02]  /*51f0*/  IMAD.SHL.U32 R64, R57, 0x10, RZ ;  /* 0x0000001039407824 */ /* 0x000fc400078e00ff */
[----:B------:R-:W-:Y:S02]  /*5200*/  FMUL.FTZ R40, R136, UR40 ;  /* 0x0000002888287c20 */ /* 0x000fe40008410000 */
[----:B------:R-:W-:Y:S01]  /*5210*/  FFMA.FTZ R104, -R8, R103, R133 ;  /* 0x0000006708687223 */ /* 0x000fe20000010185 */
[----:B------:R-:W-:Y:S01]  /*5220*/  LEA.HI.SX32 R105, R64, R64, 0x1b ;  /* 0x0000004040697211 */ /* 0x000fe200078fdaff */
[----:B------:R-:W-:Y:S02]  /*5230*/  FMUL.FTZ R41, R71, UR23 ;  /* 0x0000001747297c20 */ /* 0x000fe40008410000 */
[----:B------:R-:W-:Y:S02]  /*5240*/  FMUL.FTZ R40, R39, R40 ;  /* 0x0000002827287220 */ /* 0x000fe40000410000 */
[----:B------:R-:W-:Y:S02]  /*5250*/  FMUL.FTZ R41, R104, R41 ;  /* 0x0000002968297220 */ /* 0x000fe40000410000 */
[----:B------:R-:W-:Y:S01]  /*5260*/  FMUL.FTZ R106, R34, R123 ;  /* 0x0000007b226a7220 */ /* 0x000fe20000410000 */
[----:B------:R1:W-:Y:S01]  /*5270*/  STS [R105.X4+0x1090], R40 ;  /* 0x0010902869007388 */ /* 0x0003e20000004800 */
[----:B------:R-:W-:-:S02]  /*5280*/  FFMA.FTZ R103, R103, R71, R41 ;  /* 0x0000004767677223 */ /* 0x000fc40000010029 */
[----:B------:R-:W-:Y:S02]  /*5290*/  FMUL.FTZ R41, R137, UR40 ;  /* 0x0000002889297c20 */ /* 0x000fe40008410000 */
[----:B------:R-:W-:Y:S02]  /*52a0*/  FMUL.FTZ R126, R126, UR40 ;  /* 0x000000287e7e7c20 */ /* 0x000fe40008410000 */
[----:B------:R-:W-:Y:S02]  /*52b0*/  FMUL.FTZ R41, R38, R41 ;  /* 0x0000002926297220 */ /* 0x000fe40000410000 */
[----:B------:R-:W-:Y:S01]  /*52c0*/  FMUL.FTZ R129, R129, UR40 ;  /* 0x0000002881817c20 */ /* 0x000fe20008410000 */
[----:B-1----:R-:W-:Y:S01]  /*52d0*/  IADD3 R40, R64, 0x1, RZ ;  /* 0x0000000140287810 */ /* 0x002fe20007ffe0ff */
[----:B------:R-:W-:Y:S02]  /*52e0*/  FMUL.FTZ R125, R125, UR40 ;  /* 0x000000287d7d7c20 */ /* 0x000fe40008410000 */
[----:B------:R-:W-:Y:S01]  /*52f0*/  FMUL.FTZ R127, R127, UR40 ;  /* 0x000000287f7f7c20 */ /* 0x000fe20008410000 */
[----:B------:R-:W-:Y:S01]  /*5300*/  LEA.HI.SX32 R40, R40, R64, 0x1b ;  /* 0x0000004028287211 */ /* 0x000fe200078fdaff */
[----:B------:R-:W-:-:S02]  /*5310*/  FMUL.FTZ R126, R31, R126 ;  /* 0x0000007e1f7e7220 */ /* 0x000fc40000410000 */
[----:B------:R-:W-:Y:S02]  /*5320*/  FMUL.FTZ R108, R32, R125 ;  /* 0x0000007d206c7220 */ /* 0x000fe40000410000 */
[----:B------:R1:W-:Y:S01]  /*5330*/  STS [R40.X4+0x1094], R41 ;  /* 0x0010942928007388 */ /* 0x0003e20000004800 */
[----:B------:R-:W-:Y:S02]  /*5340*/  FMUL.FTZ R110, R30, R127 ;  /* 0x0000007f1e6e7220 */ /* 0x000fe40000410000 */
[----:B------:R-:W-:Y:S02]  /*5350*/  FMUL.FTZ R68, R11, R68 ;  /* 0x000000440b447220 */ /* 0x000fe40000410000 */
[----:B------:R-:W-:Y:S02]  /*5360*/  FMUL.FTZ R122, R122, UR40 ;  /* 0x000000287a7a7c20 */ /* 0x000fe40008410000 */
[----:B------:R-:W-:Y:S02]  /*5370*/  FMUL.FTZ R124, R124, UR40 ;  /* 0x000000287c7c7c20 */ /* 0x000fe40008410000 */
[----:B------:R-:W-:Y:S01]  /*5380*/  FMUL.FTZ R122, R35, R122 ;  /* 0x0000007a237a7220 */ /* 0x000fe20000410000 */
[----:B-1----:R-:W-:Y:S01]  /*5390*/  IADD3 R40, R64, 0x2, RZ ;  /* 0x0000000240287810 */ /* 0x002fe20007ffe0ff */
[----:B------:R-:W-:-:S02]  /*53a0*/  FMUL.FTZ R41, R141, UR40 ;  /* 0x000000288d297c20 */ /* 0x000fc40008410000 */
[----:B------:R-:W-:Y:S01]  /*53b0*/  FMUL.FTZ R124, R33, R124 ;  /* 0x0000007c217c7220 */ /* 0x000fe20000410000 */
[----:B------:R-:W-:Y:S01]  /*53c0*/  LEA.HI.SX32 R40, R40, R64, 0x1b ;  /* 0x0000004028287211 */ /* 0x000fe200078fdaff */
[----:B------:R-:W-:Y:S02]  /*53d0*/  FMUL.FTZ R41, R37, R41 ;  /* 0x0000002925297220 */ /* 0x000fe40000410000 */
[----:B------:R-:W-:Y:S02]  /*53e0*/  FMUL.FTZ R131, R131, UR40 ;  /* 0x0000002883837c20 */ /* 0x000fe40008410000 */
[----:B------:R-:W-:Y:S01]  /*53f0*/  FMUL.FTZ R128, R128, UR40 ;  /* 0x0000002880807c20 */ /* 0x000fe20008410000 */
[----:B------:R1:W-:Y:S01]  /*5400*/  STS [R40.X4+0x1098], R41 ;  /* 0x0010982928007388 */ /* 0x0003e20000004800 */
[----:B------:R-:W-:Y:S02]  /*5410*/  FMUL.FTZ R130, R130, UR40 ;  /* 0x0000002882827c20 */ /* 0x000fe40008410000 */
[----:B------:R-:W-:-:S02]  /*5420*/  FMUL.FTZ R132, R132, UR40 ;  /* 0x0000002884847c20 */ /* 0x000fc40008410000 */
[----:B------:R-:W-:Y:S02]  /*5430*/  FMUL.FTZ R128, R29, R128 ;  /* 0x000000801d807220 */ /* 0x000fe40000410000 */
[----:B------:R-:W-:Y:S02]  /*5440*/  FMUL.FTZ R130, R27, R130 ;  /* 0x000000821b827220 */ /* 0x000fe40000410000 */
[----:B------:R-:W-:Y:S01]  /*5450*/  FMUL.FTZ R132, R25, R132 ;  /* 0x0000008419847220 */ /* 0x000fe20000410000 */
[----:B-1----:R-:W-:Y:S01]  /*5460*/  IADD3 R40, R64, 0x3, RZ ;  /* 0x0000000340287810 */ /* 0x002fe20007ffe0ff */
[----:B------:R-:W-:-:S03]  /*5470*/  FMUL.FTZ R41, R121, UR40 ;  /* 0x0000002879297c20 */ /* 0x000fc60008410000 */
[----:B------:R-:W-:Y:S01]  /*5480*/  LEA.HI.SX32 R40, R40, R64, 0x1b ;  /* 0x0000004028287211 */ /* 0x000fe200078fdaff */
[----:B------:R-:W-:-:S05]  /*5490*/  FMUL.FTZ R41, R36, R41 ;  /* 0x0000002924297220 */ /* 0x000fca0000410000 */
[----:B------:R1:W-:Y:S04]  /*54a0*/  STS [R40.X4+0x109c], R41 ;  /* 0x00109c2928007388 */ /* 0x0003e80000004800 */
[----:B------:R2:W-:Y:S04]  /*54b0*/  STS [R105.X4+0x10a4], R106 ;  /* 0x0010a46a69007388 */ /* 0x0005e80000004800 */
[----:B------:R3:W-:Y:S01]  /*54c0*/  STS [R105.X4+0x10b0], R126 ;  /* 0x0010b07e69007388 */ /* 0x0007e20000004800 */
[----:B-1----:R-:W-:Y:S01]  /*54d0*/  MOV R40, R57 ;  /* 0x0000003900287202 */ /* 0x002fe20000000f00 */
[----:B------:R-:W-:-:S02]  /*54e0*/  IMAD.MOV.U32 R41, RZ, RZ, RZ ;  /* 0x000000ffff297224 */ /* 0x000fc400078e00ff */
[----:B------:R1:W-:Y:S01]  /*54f0*/  STS [R105.X4+0x10ac], R108 ;  /* 0x0010ac6c69007388 */ /* 0x0003e20000004800 */
[----:B--2---:R-:W-:Y:S02]  /*5500*/  FMUL.FTZ R106, R28, R129 ;  /* 0x000000811c6a7220 */ /* 0x004fe40000410000 */
[----:B------:R-:W-:Y:S01]  /*5510*/  IMAD.WIDE.U32 R40, R107, c[0x0][0x2b8], R40 ;  /* 0x0000ae006b287a25 */ /* 0x000fe200078e0028 */
[----:B------:R-:W-:Y:S01]  /*5520*/  STS [R105.X4+0x10b4], R110 ;  /* 0x0010b46e69007388 */ /* 0x000fe20000004800 */
[----:B---3--:R-:W-:Y:S02]  /*5530*/  MOV R126, UR39 ;  /* 0x00000027007e7c02 */ /* 0x008fe40008000f00 */
[----:B------:R-:W-:Y:S01]  /*5540*/  IMAD.U32 R107, RZ, RZ, UR18 ;  /* 0x00000012ff6b7e24 */ /* 0x000fe2000f8e00ff */
[----:B------:R-:W-:Y:S01]  /*5550*/  IADD3 R41, R41, UR20, RZ ;  /* 0x0000001429297c10 */ /* 0x000fe2000fffe0ff */
[----:B------:R-:W-:Y:S01]  /*5560*/  ULDC.64 UR20, c[0x0][0x2c0] ;  /* 0x0000b00000147ab9 */ /* 0x000fe20000000a00 */
[----:B------:R2:W-:Y:S01]  /*5570*/  STS [R105.X4+0x10bc], R106 ;  /* 0x0010bc6a69007388 */ /* 0x0005e20000004800 */
[----:B------:R-:W-:Y:S01]  /*5580*/  UIMAD UR20, UR36, UR20, URZ ;  /* 0x00000014241472a4 */ /* 0x000fe2000f8e023f */
[----:B-1----:R-:W-:Y:S01]  /*5590*/  FMUL.FTZ R108, R95, R133 ;  /* 0x000000855f6c7220 */ /* 0x002fe20000410000 */
[----:B------:R-:W-:Y:S01]  /*55a0*/  IADD3 R95, -R126, c[0x0][0x168], -R57 ;  /* 0x00005a007e5f7a10 */ /* 0x000fe20007ffe939 */
[----:B------:R-:W-:Y:S01]  /*55b0*/  IMAD.WIDE.U32 R40, R107, c[0x0][0x2c0], R40 ;  /* 0x0000b0006b287a25 */ /* 0x000fe200078e0028 */
[----:B------:R-:W-:Y:S01]  /*55c0*/  UIMAD UR20, UR18, UR21, UR20 ;  /* 0x00000015121472a4 */ /* 0x000fe2000f8e0214 */
[----:B------:R1:W-:Y:S02]  /*55d0*/  STS [R105.X4+0x10a0], R122 ;  /* 0x0010a07a69007388 */ /* 0x0003e40000004800 */
[----:B------:R-:W-:-:S02]  /*55e0*/  FMUL.FTZ R133, R133, UR40 ;  /* 0x0000002885857c20 */ /* 0x000fc40008410000 */
[----:B--2---:R-:W-:Y:S01]  /*55f0*/  FFMA.FTZ R106, R68, R42, R43 ;  /* 0x0000002a446a7223 */ /* 0x004fe2000001002b */
[----:B------:R-:W-:Y:S01]  /*5600*/  IADD3 R110, R41, UR20, RZ ;  /* 0x00000014296e7c10 */ /* 0x000fe2000fffe0ff */
[----:B------:R-:W-:Y:S01]  /*5610*/  IMAD.U32 R43, RZ, RZ, UR39 ;  /* 0x00000027ff2b7e24 */ /* 0x000fe2000f8e00ff */
[----:B------:R-:W-:Y:S01]  /*5620*/  IADD3 R42, P0, R40, UR39, RZ ;  /* 0x00000027282a7c10 */ /* 0x000fe2000ff1e0ff */
[----:B------:R2:W-:Y:S01]  /*5630*/  STS [R105.X4+0x10a8], R124 ;  /* 0x0010a87c69007388 */ /* 0x0005e20000004800 */
[----:B------:R-:W-:Y:S02]  /*5640*/  FMUL.FTZ R107, R99, UR23 ;  /* 0x00000017636b7c20 */ /* 0x000fe40008410000 */
[----:B------:R-:W-:Y:S01]  /*5650*/  LEA.HI.X.SX32 R43, R43, R110, 0x1, P0 ;  /* 0x0000006e2b2b7211 */ /* 0x000fe200000f0eff */
[----:B-1----:R-:W-:Y:S01]  /*5660*/  FMUL.FTZ R122, R26, R131 ;  /* 0x000000831a7a7220 */ /* 0x002fe20000410000 */
[----:B------:R-:W-:Y:S01]  /*5670*/  ISETP.GE.AND P0, PT, R95, 0x1, PT ;  /* 0x000000015f00780c */ /* 0x000fe20003f06270 */
[----:B------:R-:W-:Y:S01]  /*5680*/  STS [R105.X4+0x10b8], R128 ;  /* 0x0010b88069007388 */ /* 0x000fe20000004800 */
[----:B--2---:R-:W-:-:S03]  /*5690*/  FMUL.FTZ R124, R24, R133 ;  /* 0x00000085187c7220 */ /* 0x004fc60000410000 */
[----:B------:R1:W-:Y:S04]  /*56a0*/  STS [R105.X4+0x10c4], R122 ;  /* 0x0010c47a69007388 */ /* 0x0003e80000004800 */
[----:B------:R-:W-:Y:S04]  /*56b0*/  STS [R105.X4+0x10c0], R130 ;  /* 0x0010c08269007388 */ /* 0x000fe80000004800 */
[----:B------:R-:W-:Y:S01]  /*56c0*/  STS [R105.X4+0x10c8], R132 ;  /* 0x0010c88469007388 */ /* 0x000fe20000004800 */
[----:B-1----:R-:W-:-:S03]  /*56d0*/  FMUL.FTZ R122, R10, R69 ;  /* 0x000000450a7a7220 */ /* 0x002fc60000410000 */
[----:B------:R1:W-:Y:S01]  /*56e0*/  STS [R105.X4+0x10cc], R124 ;  /* 0x0010cc7c69007388 */ /* 0x0003e20000004800 */
[----:B------:R-:W-:Y:S02]  /*56f0*/  FMUL.FTZ R69, R60, R107 ;  /* 0x0000006b3c457220 */ /* 0x000fe40000410000 */
[C---:B------:R-:W-:Y:S02]  /*5700*/  FFMA.FTZ R109, R122.reuse, R61, R106 ;  /* 0x0000003d7a6d7223 */ /* 0x040fe4000001006a */
[----:B------:R-:W-:Y:S02]  /*5710*/  FADD.FTZ R143, R122, R143 ;  /* 0x0000008f7a8f7221 */ /* 0x000fe40000010000 */
[----:B------:R-:W-:Y:S02]  /*5720*/  FMUL.FTZ R106, R97, UR23 ;  /* 0x00000017616a7c20 */ /* 0x000fe40008410000 */
[----:B------:R-:W-:Y:S02]  /*5730*/  FMUL.FTZ R107, R96, UR23 ;  /* 0x00000017606b7c20 */ /* 0x000fe40008410000 */
[----:B-1----:R-:W-:Y:S01]  /*5740*/  FMUL.FTZ R105, R98, UR23 ;  /* 0x0000001762697c20 */ /* 0x002fe20008410000 */
[----:B------:R-:W-:Y:S06]  /*5750*/  BAR.SYNC.DEFER_BLOCKING 0x0 ;  /* 0x0000000000007b1d */ /* 0x000fec0000010000 */
[----:B------:R-:W-:Y:S05]  /*5760*/  @!P0 BRA `(.L_x_235) ;  /* 0x000000c000008947 */ /* 0x000fea0003800000 */
[----:B------:R-:W-:Y:S01]  /*5770*/  LEA.HI.SX32 R111, R57, R57, 0x1b ;  /* 0x00000039396f7211 */ /* 0x000fe200078fdaff */
[----:B------:R-:W-:Y:S01]  /*5780*/  USHF.R.S32.HI UR22, URZ, 0x1f, UR7 ;  /* 0x0000001f3f167899 */ /* 0x000fe20008011407 */
[----:B------:R-:W-:Y:S01]  /*5790*/  IMAD.U32 R61, RZ, RZ, UR7 ;  /* 0x00000007ff3d7e24 */ /* 0x000fe2000f8e00ff */
[----:B------:R-:W-:-:S02]  /*57a0*/  ULDC.64 UR20, c[0x0][0x2d0] ;  /* 0x0000b40000147ab9 */ /* 0x000fc40000000a00 */
[----:B------:R-:W-:Y:S01]  /*57b0*/  UIMAD UR20, UR22, UR20, URZ ;  /* 0x00000014161472a4 */ /* 0x000fe2000f8e023f */
[----:B------:R-:W1:Y:S01]  /*57c0*/  LDS R111, [R111.X4+0x1090] ;  /* 0x001090006f6f7984 */ /* 0x000e620000004800 */
[----:B------:R-:W-:Y:S02]  /*57d0*/  IMAD.WIDE.U32 R42, R61, c[0x0][0x2d0], R42 ;  /* 0x0000b4003d2a7a25 */ /* 0x000fe400078e002a */
[----:B------:R-:W-:-:S03]  /*57e0*/  UIMAD UR20, UR7, UR21, UR20 ;  /* 0x00000015071472a4 */ /* 0x000fc6000f8e0214 */
[----:B------:R-:W-:-:S03]  /*57f0*/  LEA R60, P0, R42, c[0x0][0x320], 0x2 ;  /* 0x0000c8002a3c7a11 */ /* 0x000fc600078010ff */
[----:B------:R-:W-:-:S04]  /*5800*/  IADD3 R43, R43, UR20, RZ ;  /* 0x000000142b2b7c10 */ /* 0x000fc8000fffe0ff */
[----:B------:R-:W-:-:S05]  /*5810*/  LEA.HI.X R61, R42, c[0x0][0x324], R43, 0x2, P0 ;  /* 0x0000c9002a3d7a11 */ /* 0x000fca00000f142b */
[----:B-1----:R1:W-:Y:S02]  /*5820*/  RED.E.ADD.F32.FTZ.RN.STRONG.GPU [R60.64], R111 ;  /* 0x0000006f3c00798e */ /* 0x0023e4000c10e798 */
.L_x_235:
[----:B------:R-:W-:Y:S05]  /*5830*/  BSYNC B0 ;  /* 0x0000000000007941 */ /* 0x000fea0003800000 */
.L_x_234:
[----:B------:R-:W-:Y:S01]  /*5840*/  FMUL.FTZ R71, R8, R71 ;  /* 0x0000004708477220 */ /* 0x000fe20000410000 */
[----:B-1----:R-:W-:Y:S01]  /*5850*/  IADD3 R60, R57, 0x80, RZ ;  /* 0x00000080393c7810 */ /* 0x002fe20007ffe0ff */
[----:B------:R-:W-:Y:S01]  /*5860*/  UIMAD UR40, UR6, -0x800, UR37 ;  /* 0xfffff800062878a4 */ /* 0x000fe2000f8e0225 */
[----:B------:R-:W-:Y:S01]  /*5870*/  LEA R42, P0, R40, c[0x0][0x320], 0x2 ;  /* 0x0000c800282a7a11 */ /* 0x000fe200078010ff */
[C---:B------:R-:W-:Y:S01]  /*5880*/  FADD.FTZ R140, R71.reuse, R140 ;  /* 0x0000008c478c7221 */ /* 0x040fe20000010000 */
[----:B------:R-:W-:Y:S01]  /*5890*/  USHF.L.U32 UR23, UR8, 0x2, URZ ;  /* 0x0000000208177899 */ /* 0x000fe2000800063f */
[----:B------:R-:W-:Y:S01]  /*58a0*/  FMUL.FTZ R104, R71, R104 ;  /* 0x0000006847687220 */ /* 0x000fe20000410000 */
[----:B------:R-:W-:Y:S01]  /*58b0*/  USHF.R.S32.HI UR41, URZ, 0x1f, UR40 ;  /* 0x0000001f3f297899 */ /* 0x000fe20008011428 */
[----:B------:R-:W-:Y:S01]  /*58c0*/  FMUL.FTZ R71, R9, R70 ;  /* 0x0000004609477220 */ /* 0x000fe20000410000 */
[----:B------:R-:W-:Y:S01]  /*58d0*/  LEA.HI.SX32 R70, R60, R57, 0x1b ;  /* 0x000000393c467211 */ /* 0x000fe200078fdaff */
[----:B------:R-:W-:Y:S01]  /*58e0*/  IMAD.U32 R61, RZ, RZ, UR40 ;  /* 0x00000028ff3d7e24 */ /* 0x000fe2000f8e00ff */
[----:B------:R-:W-:Y:S01]  /*58f0*/  MOV R41, UR40 ;  /* 0x0000002800297c02 */ /* 0x000fe20008000f00 */
[C---:B------:R-:W-:Y:S01]  /*5900*/  FADD.FTZ R142, R71.reuse, R142 ;  /* 0x0000008e478e7221 */ /* 0x040fe20000010000 */
[----:B------:R-:W-:Y:S01]  /*5910*/  LEA.HI.X R43, R40, c[0x0][0x324], R110, 0x2, P0 ;  /* 0x0000c900282b7a11 */ /* 0x000fe200000f146e */
[----:B------:R-:W-:Y:S01]  /*5920*/  FFMA.FTZ R109, R71, R102, R109 ;  /* 0x00000066476d7223 */ /* 0x000fe2000001006d */
[----:B------:R-:W-:Y:S01]  /*5930*/  LEA R40, P0, R41, R42, 0x2 ;  /* 0x0000002a29287211 */ /* 0x000fe200078010ff */
[----:B------:R1:W2:Y:S01]  /*5940*/  LDS R71, [R70.X4+0x1290] ;  /* 0x0012900046477984 */ /* 0x0002a20000004800 */
[----:B------:R-:W-:Y:S01]  /*5950*/  IMAD.U32 R41, RZ, RZ, UR41 ;  /* 0x00000029ff297e24 */ /* 0x000fe2000f8e00ff */
[----:B------:R-:W-:Y:S01]  /*5960*/  USHF.L.U64.HI UR22, UR8, 0x2, UR9 ;  /* 0x0000000208167899 */ /* 0x000fe20008010209 */
[----:B------:R-:W-:Y:S01]  /*5970*/  MOV R111, UR23 ;  /* 0x00000017006f7c02 */ /* 0x000fe20008000f00 */
[----:B------:R-:W-:Y:S01]  /*5980*/  ULDC.64 UR20, c[0x0][0x2d0] ;  /* 0x0000b40000147ab9 */ /* 0x000fe20000000a00 */
[----:B------:R-:W-:Y:S01]  /*5990*/  FMUL.FTZ R108, R24, R108 ;  /* 0x0000006c186c7220 */ /* 0x000fe20000410000 */
[----:B------:R-:W-:Y:S01]  /*59a0*/  LEA.HI.X R41, R61, R43, R41, 0x2, P0 ;  /* 0x0000002b3d297211 */ /* 0x000fe200000f1429 */
[----:B------:R-:W-:Y:S01]  /*59b0*/  UIMAD UR20, UR22, UR20, URZ ;  /* 0x00000014161472a4 */ /* 0x000fe2000f8e023f */
[----:B------:R-:W-:Y:S01]  /*59c0*/  ISETP.GE.AND P0, PT, R95, 0x81, PT ;  /* 0x000000815f00780c */ /* 0x000fe20003f06270 */
[----:B------:R-:W-:Y:S01]  /*59d0*/  BSSY B0, `(.L_x_236) ;  /* 0x0000010000007945 */ /* 0x000fe20003800000 */
[----:B------:R-:W-:Y:S01]  /*59e0*/  FADD.FTZ R60, R109, R104 ;  /* 0x000000686d3c7221 */ /* 0x000fe20000010000 */
[----:B------:R-:W-:Y:S01]  /*59f0*/  UIMAD UR20, UR23, UR21, UR20 ;  /* 0x00000015171472a4 */ /* 0x000fe2000f8e0214 */
[----:B------:R-:W-:Y:S01]  /*5a00*/  IMAD.WIDE.U32 R40, R111, c[0x0][0x2d0], R40 ;  /* 0x0000b4006f287a25 */ /* 0x000fe200078e0028 */
[----:B------:R-:W-:-:S02]  /*5a10*/  IADD3 R102, R57, 0x100, RZ ;  /* 0x0000010039667810 */ /* 0x000fc40007ffe0ff */
[----:B------:R-:W-:Y:S01]  /*5a20*/  IADD3 R104, R57, 0x180, RZ ;  /* 0x0000018039687810 */ /* 0x000fe20007ffe0ff */
[----:B------:R-:W-:Y:S01]  /*5a30*/  FADD.FTZ R61, R101, R108 ;  /* 0x0000006c653d7221 */ /* 0x000fe20000010000 */
[----:B------:R-:W-:Y:S01]  /*5a40*/  IADD3 R41, R41, UR20, RZ ;  /* 0x0000001429297c10 */ /* 0x000fe2000fffe0ff */
[----:B------:R-:W-:-:S03]  /*5a50*/  FADD.FTZ R120, R103, R120 ;  /* 0x0000007867787221 */ /* 0x000fc60000010000 */
[----:B------:R-:W-:Y:S05]  /*5a60*/  @!P0 BRA `(.L_x_237) ;  /* 0x0000006000008947 */ /* 0x000fea0003800000 */
[----:B-1----:R-:W-:-:S04]  /*5a70*/  IMAD.U32 R101, RZ, RZ, UR40 ;  /* 0x00000028ff657e24 */ /* 0x002fc8000f8e00ff */
[----:B------:R-:W-:-:S04]  /*5a80*/  IMAD.WIDE R42, R101, 0x4, R42 ;  /* 0x00000004652a7825 */ /* 0x000fc800078e022a */
[----:B------:R-:W-:-:S04]  /*5a90*/  IMAD.U32 R101, RZ, RZ, UR23 ;  /* 0x00000017ff657e24 */ /* 0x000fc8000f8e00ff */
[----:B------:R-:W-:-:S05]  /*5aa0*/  IMAD.WIDE.U32 R42, R101, c[0x0][0x2d0], R42 ;  /* 0x0000b400652a7a25 */ /* 0x000fca00078e002a */
[----:B------:R-:W-:-:S05]  /*5ab0*/  IADD3 R43, R43, UR20, RZ ;  /* 0x000000142b2b7c10 */ /* 0x000fca000fffe0ff */
[----:B--2---:R1:W-:Y:S02]  /*5ac0*/  RED.E.ADD.F32.FTZ.RN.STRONG.GPU [R42.64+-0x1e00], R71 ;  /* 0xffe200472a00798e */ /* 0x0043e4000c10e798 */
.L_x_237:
[----:B-1----:R-:W-:Y:S05]  /*5ad0*/  BSYNC B0 ;  /* 0x0000000000007941 */ /* 0x002fea0003800000 */
.L_x_236:
[-C--:B------:R-:W-:Y:S01]  /*5ae0*/  LEA.HI.SX32 R102, R102, R57.reuse, 0x1b ;  /* 0x0000003966667211 */ /* 0x080fe200078fdaff */
[----:B------:R-:W-:Y:S01]  /*5af0*/  BSSY B0, `(.L_x_238) ;  /* 0x000000d000007945 */ /* 0x000fe20003800000 */
[----:B------:R-:W-:Y:S02]  /*5b00*/  ISETP.GE.AND P6, PT, R95, 0x101, PT ;  /* 0x000001015f00780c */ /* 0x000fe40003fc6270 */
[----:B------:R-:W-:Y:S01]  /*5b10*/  IADD3 R42, R57, 0x200, RZ ;  /* 0x00000200392a7810 */ /* 0x000fe20007ffe0ff */
[----:B------:R1:W3:Y:S01]  /*5b20*/  LDS R43, [R102.X4+0x1490] ;  /* 0x00149000662b7984 */ /* 0x0002e20000004800 */
[----:B------:R-:W-:Y:S02]  /*5b30*/  LEA.HI.SX32 R104, R104, R57, 0x1b ;  /* 0x0000003968687211 */ /* 0x000fe400078fdaff */
[C---:B------:R-:W-:Y:S02]  /*5b40*/  ISETP.GE.AND P0, PT, R95.reuse, 0x181, PT ;  /* 0x000001815f00780c */ /* 0x040fe40003f06270 */
[----:B------:R-:W-:-:S02]  /*5b50*/  ISETP.GE.AND P1, PT, R95, 0x201, PT ;  /* 0x000002015f00780c */ /* 0x000fc40003f26270 */
[C---:B------:R-:W-:Y:S02]  /*5b60*/  ISETP.GE.AND P2, PT, R95.reuse, 0x281, PT ;  /* 0x000002815f00780c */ /* 0x040fe40003f46270 */
[C---:B------:R-:W-:Y:S02]  /*5b70*/  ISETP.GE.AND P3, PT, R95.reuse, 0x301, PT ;  /* 0x000003015f00780c */ /* 0x040fe40003f66270 */
[C---:B------:R-:W-:Y:S02]  /*5b80*/  ISETP.GE.AND P4, PT, R95.reuse, 0x381, PT ;  /* 0x000003815f00780c */ /* 0x040fe40003f86270 */
[----:B------:R-:W-:Y:S01]  /*5b90*/  ISETP.GE.AND P5, PT, R95, 0x401, PT ;  /* 0x000004015f00780c */ /* 0x000fe20003fa6270 */
[----:B------:R-:W-:Y:S10]  /*5ba0*/  @!P6 BRA `(.L_x_239) ;  /* 0x000000100000e947 */ /* 0x000ff40003800000 */
[----:B-1-3--:R1:W-:Y:S02]  /*5bb0*/  RED.E.ADD.F32.FTZ.RN.STRONG.GPU [R40.64+-0x1c00], R43 ;  /* 0xffe4002b2800798e */ /* 0x00a3e4000c10e798 */
.L_x_239:
[----:B-1----:R-:W-:Y:S05]  /*5bc0*/  BSYNC B0 ;  /* 0x0000000000007941 */ /* 0x002fea0003800000 */
.L_x_238:
[----:B---3--:R1:W3:Y:S01]  /*5bd0*/  LDS R43, [R104.X4+0x1690] ;  /* 0x00169000682b7984 */ /* 0x0082e20000004800 */
[----:B------:R-:W-:Y:S01]  /*5be0*/  BSSY B0, `(.L_x_240) ;  /* 0x0000005000007945 */ /* 0x000fe20003800000 */
[----:B------:R-:W-:Y:S02]  /*5bf0*/  IADD3 R70, R57, 0x280, RZ ;  /* 0x0000028039467810 */ /* 0x000fe40007ffe0ff */
[----:B------:R-:W-:Y:S01]  /*5c00*/  LEA.HI.SX32 R42, R42, R57, 0x1b ;  /* 0x000000392a2a7211 */ /* 0x000fe200078fdaff */
[----:B------:R-:W-:Y:S05]  /*5c10*/  @!P0 BRA `(.L_x_241) ;  /* 0x0000001000008947 */ /* 0x000fea0003800000 */
[----:B---3--:R3:W-:Y:S02]  /*5c20*/  RED.E.ADD.F32.FTZ.RN.STRONG.GPU [R40.64+-0x1a00], R43 ;  /* 0xffe6002b2800798e */ /* 0x0087e4000c10e798 */
.L_x_241:
[----:B------:R-:W-:Y:S05]  /*5c30*/  BSYNC B0 ;  /* 0x0000000000007941 */ /* 0x000fea0003800000 */
.L_x_240:
[----:B---3--:R3:W4:Y:S01]  /*5c40*/  LDS R43, [R42.X4+0x1890] ;  /* 0x001890002a2b7984 */ /* 0x0087220000004800 */
[----:B------:R-:W-:Y:S01]  /*5c50*/  BSSY B0, `(.L_x_242) ;  /* 0x0000005000007945 */ /* 0x000fe20003800000 */
[----:B------:R-:W-:-:S02]  /*5c60*/  IADD3 R102, R57, 0x300, RZ ;  /* 0x0000030039667810 */ /* 0x000fc40007ffe0ff */
[----:B------:R-:W-:Y:S01]  /*5c70*/  LEA.HI.SX32 R70, R70, R57, 0x1b ;  /* 0x0000003946467211 */ /* 0x000fe200078fdaff */
[----:B------:R-:W-:Y:S05]  /*5c80*/  @!P1 BRA `(.L_x_243) ;  /* 0x0000001000009947 */ /* 0x000fea0003800000 */
[----:B----4-:R4:W-:Y:S02]  /*5c90*/  RED.E.ADD.F32.FTZ.RN.STRONG.GPU [R40.64+-0x1800], R43 ;  /* 0xffe8002b2800798e */ /* 0x0109e4000c10e798 */
.L_x_243:
[----:B------:R-:W-:Y:S05]  /*5ca0*/  BSYNC B0 ;  /* 0x0000000000007941 */ /* 0x000fea0003800000 */
.L_x_242:
[----:B----4-:R4:W0:Y:S01]  /*5cb0*/  LDS R43, [R70.X4+0x1a90] ;  /* 0x001a9000462b7984 */ /* 0x0108220000004800 */
[----:B------:R-:W-:Y:S01]  /*5cc0*/  BSSY B0, `(.L_x_244) ;  /* 0x0000005000007945 */ /* 0x000fe20003800000 */
[----:B---3--:R-:W-:Y:S02]  /*5cd0*/  IADD3 R42, R57, 0x380, RZ ;  /* 0x00000380392a7810 */ /* 0x008fe40007ffe0ff */
[----:B------:R-:W-:Y:S01]  /*5ce0*/  LEA.HI.SX32 R102, R102, R57, 0x1b ;  /* 0x0000003966667211 */ /* 0x000fe200078fdaff */
[----:B------:R-:W-:Y:S05]  /*5cf0*/  @!P2 BRA `(.L_x_245) ;  /* 0x000000100000a947 */ /* 0x000fea0003800000 */
[----:B0-----:R0:W-:Y:S02]  /*5d00*/  RED.E.ADD.F32.FTZ.RN.STRONG.GPU [R40.64+-0x1600], R43 ;  /* 0xffea002b2800798e */ /* 0x0011e4000c10e798 */
.L_x_245:
[----:B------:R-:W-:Y:S05]  /*5d10*/  BSYNC B0 ;  /* 0x0000000000007941 */ /* 0x000fea0003800000 */
.L_x_244:
[----:B0-----:R0:W3:Y:S01]  /*5d20*/  LDS R43, [R102.X4+0x1c90] ;  /* 0x001c9000662b7984 */ /* 0x0010e20000004800 */
[----:B------:R-:W-:Y:S01]  /*5d30*/  BSSY B0, `(.L_x_246) ;  /* 0x0000005000007945 */ /* 0x000fe20003800000 */
[----:B----4-:R-:W-:Y:S02]  /*5d40*/  IADD3 R70, R57, 0x400, RZ ;  /* 0x0000040039467810 */ /* 0x010fe40007ffe0ff */
[----:B------:R-:W-:Y:S01]  /*5d50*/  LEA.HI.SX32 R42, R42, R57, 0x1b ;  /* 0x000000392a2a7211 */ /* 0x000fe200078fdaff */
[----:B------:R-:W-:Y:S05]  /*5d60*/  @!P3 BRA `(.L_x_247) ;  /* 0x000000100000b947 */ /* 0x000fea0003800000 */
[----:B---3--:R3:W-:Y:S02]  /*5d70*/  RED.E.ADD.F32.FTZ.RN.STRONG.GPU [R40.64+-0x1400], R43 ;  /* 0xffec002b2800798e */ /* 0x0087e4000c10e798 */
.L_x_247:
[----:B------:R-:W-:Y:S05]  /*5d80*/  BSYNC B0 ;  /* 0x0000000000007941 */ /* 0x000fea0003800000 */
.L_x_246:
[----:B---3--:R3:W4:Y:S01]  /*5d90*/  LDS R43, [R42.X4+0x1e90] ;  /* 0x001e90002a2b7984 */ /* 0x0087220000004800 */
[----:B------:R-:W-:Y:S01]  /*5da0*/  BSSY B0, `(.L_x_248) ;  /* 0x0000004000007945 */ /* 0x000fe20003800000 */
[----:B------:R-:W-:Y:S01]  /*5db0*/  LEA.HI.SX32 R70, R70, R57, 0x1b ;  /* 0x0000003946467211 */ /* 0x000fe200078fdaff */
[----:B------:R-:W-:Y:S05]  /*5dc0*/  @!P4 BRA `(.L_x_249) ;  /* 0x000000100000c947 */ /* 0x000fea0003800000 */
[----:B----4-:R4:W-:Y:S02]  /*5dd0*/  RED.E.ADD.F32.FTZ.RN.STRONG.GPU [R40.64+-0x1200], R43 ;  /* 0xffee002b2800798e */ /* 0x0109e4000c10e798 */
.L_x_249:
[----:B------:R-:W-:Y:S05]  /*5de0*/  BSYNC B0 ;  /* 0x0000000000007941 */ /* 0x000fea0003800000 */
.L_x_248:
[----:B----4-:R4:W0:Y:S01]  /*5df0*/  LDS R43, [R70.X4+0x2090] ;  /* 0x00209000462b7984 */ /* 0x0108220000004800 */
[----:B------:R-:W-:Y:S01]  /*5e00*/  BSSY B0, `(.L_x_250) ;  /* 0x0000005000007945 */ /* 0x000fe20003800000 */
[----:B---3--:R-:W-:-:S02]  /*5e10*/  IADD3 R42, R57, 0x480, RZ ;  /* 0x00000480392a7810 */ /* 0x008fc40007ffe0ff */
[----:B0-----:R-:W-:Y:S01]  /*5e20*/  IADD3 R102, R57, 0x500, RZ ;  /* 0x0000050039667810 */ /* 0x001fe20007ffe0ff */
[----:B------:R-:W-:Y:S05]  /*5e30*/  @!P5 BRA `(.L_x_251) ;  /* 0x000000100000d947 */ /* 0x000fea0003800000 */
[----:B------:R0:W-:Y:S02]  /*5e40*/  RED.E.ADD.F32.FTZ.RN.STRONG.GPU [R40.64+-0x1000], R43 ;  /* 0xfff0002b2800798e */ /* 0x0001e4000c10e798 */
.L_x_251:
[----:B------:R-:W-:Y:S05]  /*5e50*/  BSYNC B0 ;  /* 0x0000000000007941 */ /* 0x000fea0003800000 */
.L_x_250:
[-C--:B------:R-:W-:Y:S01]  /*5e60*/  LEA.HI.SX32 R42, R42, R57.reuse, 0x1b ;  /* 0x000000392a2a7211 */ /* 0x080fe200078fdaff */
[----:B------:R-:W-:Y:S01]  /*5e70*/  BSSY B0, `(.L_x_252) ;  /* 0x000000d000007945 */ /* 0x000fe20003800000 */
[----:B------:R-:W-:Y:S02]  /*5e80*/  ISETP.GE.AND P6, PT, R95, 0x481, PT ;  /* 0x000004815f00780c */ /* 0x000fe40003fc6270 */
[----:B----4-:R-:W-:Y:S01]  /*5e90*/  IADD3 R70, R57, 0x580, RZ ;  /* 0x0000058039467810 */ /* 0x010fe20007ffe0ff */
[----:B0-----:R0:W3:Y:S01]  /*5ea0*/  LDS R43, [R42.X4+0x2290] ;  /* 0x002290002a2b7984 */ /* 0x0010e20000004800 */
        /* <DEDUP_REMOVED lines=8> */
[----:B0--3--:R0:W-:Y:S02]  /*5f30*/  RED.E.ADD.F32.FTZ.RN.STRONG.GPU [R40.64+-0xe00], R43 ;  /* 0xfff2002b2800798e */ /* 0x0091e4000c10e798 */
.L_x_253:
[----:B0-----:R-:W-:Y:S05]  /*5f40*/  BSYNC B0 ;  /* 0x0000000000007941 */ /* 0x001fea0003800000 */
.L_x_252:
[----:B---3--:R0:W3:Y:S01]  /*5f50*/  LDS R43, [R102.X4+0x2490] ;  /* 0x00249000662b7984 */ /* 0x0080e20000004800 */
[----:B------:R-:W-:Y:S01]  /*5f60*/  BSSY B0, `(.L_x_254) ;  /* 0x0000005000007945 */ /* 0x000fe20003800000 */
[----:B------:R-:W-:Y:S02]  /*5f70*/  IADD3 R42, R57, 0x600, RZ ;  /* 0x00000600392a7810 */ /* 0x000fe40007ffe0ff */
[----:B------:R-:W-:Y:S01]  /*5f80*/  LEA.HI.SX32 R70, R70, R57, 0x1b ;  /* 0x0000003946467211 */ /* 0x000fe200078fdaff */
[----:B------:R-:W-:Y:S05]  /*5f90*/  @!P0 BRA `(.L_x_255) ;  /* 0x0000001000008947 */ /* 0x000fea0003800000 */
[----:B---3--:R3:W-:Y:S02]  /*5fa0*/  RED.E.ADD.F32.FTZ.RN.STRONG.GPU [R40.64+-0xc00], R43 ;  /* 0xfff4002b2800798e */ /* 0x0087e4000c10e798 */
.L_x_255:
[----:B------:R-:W-:Y:S05]  /*5fb0*/  BSYNC B0 ;  /* 0x0000000000007941 */ /* 0x000fea0003800000 */
.L_x_254:
[----:B---3--:R3:W4:Y:S01]  /*5fc0*/  LDS R43, [R70.X4+0x2690] ;  /* 0x00269000462b7984 */ /* 0x0087220000004800 */
[----:B------:R-:W-:Y:S01]  /*5fd0*/  BSSY B0, `(.L_x_256) ;  /* 0x0000005000007945 */ /* 0x000fe20003800000 */
[----:B0-----:R-:W-:-:S02]  /*5fe0*/  IADD3 R102, R57, 0x680, RZ ;  /* 0x0000068039667810 */ /* 0x001fc40007ffe0ff */
[----:B------:R-:W-:Y:S01]  /*5ff0*/  LEA.HI.SX32 R42, R42, R57, 0x1b ;  /* 0x000000392a2a7211 */ /* 0x000fe200078fdaff */
[----:B------:R-:W-:Y:S05]  /*6000*/  @!P1 BRA `(.L_x_257) ;  /* 0x0000001000009947 */ /* 0x000fea0003800000 */
[----:B----4-:R0:W-:Y:S02]  /*6010*/  RED.E.ADD.F32.FTZ.RN.STRONG.GPU [R40.64+-0xa00], R43 ;  /* 0xfff6002b2800798e */ /* 0x0101e4000c10e798 */
.L_x_257:
[----:B------:R-:W-:Y:S05]  /*6020*/  BSYNC B0 ;  /* 0x0000000000007941 */ /* 0x000fea0003800000 */
.L_x_256:
[----:B0---4-:R0:W4:Y:S01]  /*6030*/  LDS R43, [R42.X4+0x2890] ;  /* 0x002890002a2b7984 */ /* 0x0111220000004800 */
[----:B------:R-:W-:Y:S01]  /*6040*/  BSSY B0, `(.L_x_258) ;  /* 0x0000005000007945 */ /* 0x000fe20003800000 */
[----:B---3--:R-:W-:Y:S02]  /*6050*/  IADD3 R70, R57, 0x700, RZ ;  /* 0x0000070039467810 */ /* 0x008fe40007ffe0ff */
[----:B------:R-:W-:Y:S01]  /*6060*/  LEA.HI.SX32 R102, R102, R57, 0x1b ;  /* 0x0000003966667211 */ /* 0x000fe200078fdaff */
[----:B------:R-:W-:Y:S05]  /*6070*/  @!P2 BRA `(.L_x_259) ;  /* 0x000000100000a947 */ /* 0x000fea0003800000 */
[----:B----4-:R3:W-:Y:S02]  /*6080*/  RED.E.ADD.F32.FTZ.RN.STRONG.GPU [R40.64+-0x800], R43 ;  /* 0xfff8002b2800798e */ /* 0x0107e4000c10e798 */
.L_x_259:
[----:B------:R-:W-:Y:S05]  /*6090*/  BSYNC B0 ;  /* 0x0000000000007941 */ /* 0x000fea0003800000 */
.L_x_258:
[----:B---34-:R3:W4:Y:S01]  /*60a0*/  LDS R43, [R102.X4+0x2a90] ;  /* 0x002a9000662b7984 */ /* 0x0187220000004800 */
[----:B------:R-:W-:Y:S01]  /*60b0*/  BSSY B0, `(.L_x_260) ;  /* 0x0000005000007945 */ /* 0x000fe20003800000 */
[----:B0-----:R-:W-:Y:S02]  /*60c0*/  IADD3 R42, R57, 0x780, RZ ;  /* 0x00000780392a7810 */ /* 0x001fe40007ffe0ff */
[----:B------:R-:W-:Y:S01]  /*60d0*/  LEA.HI.SX32 R70, R70, R57, 0x1b ;  /* 0x0000003946467211 */ /* 0x000fe200078fdaff */
[----:B------:R-:W-:Y:S05]  /*60e0*/  @!P3 BRA `(.L_x_261) ;  /* 0x000000100000b947 */ /* 0x000fea0003800000 */
[----:B----4-:R0:W-:Y:S02]  /*60f0*/  RED.E.ADD.F32.FTZ.RN.STRONG.GPU [R40.64+-0x600], R43 ;  /* 0xfffa002b2800798e */ /* 0x0101e4000c10e798 */
.L_x_261:
[----:B------:R-:W-:Y:S05]  /*6100*/  BSYNC B0 ;  /* 0x0000000000007941 */ /* 0x000fea0003800000 */
.L_x_260:
[----:B0---4-:R0:W4:Y:S01]  /*6110*/  LDS R43, [R70.X4+0x2c90] ;  /* 0x002c9000462b7984 */ /* 0x0111220000004800 */
[----:B------:R-:W-:Y:S01]  /*6120*/  BSSY B0, `(.L_x_262) ;  /* 0x0000004000007945 */ /* 0x000fe20003800000 */
[----:B------:R-:W-:Y:S01]  /*6130*/  LEA.HI.SX32 R42, R42, R57, 0x1b ;  /* 0x000000392a2a7211 */ /* 0x000fe200078fdaff */
[----:B------:R-:W-:Y:S05]  /*6140*/  @!P4 BRA `(.L_x_263) ;  /* 0x000000100000c947 */ /* 0x000fea0003800000 */
[----:B----4-:R4:W-:Y:S02]  /*6150*/  RED.E.ADD.F32.FTZ.RN.STRONG.GPU [R40.64+-0x400], R43 ;  /* 0xfffc002b2800798e */ /* 0x0109e4000c10e798 */
.L_x_263:
[----:B------:R-:W-:Y:S05]  /*6160*/  BSYNC B0 ;  /* 0x0000000000007941 */ /* 0x000fea0003800000 */
.L_x_262:
[----:B----4-:R4:W0:Y:S01]  /*6170*/  LDS R43, [R42.X4+0x2e90] ;  /* 0x002e90002a2b7984 */ /* 0x0108220000004800 */
[----:B------:R-:W-:Y:S01]  /*6180*/  BSSY B0, `(.L_x_264) ;  /* 0x0000003000007945 */ /* 0x000fe20003800000 */
[----:B------:R-:W-:Y:S05]  /*6190*/  @!P5 BRA `(.L_x_265) ;  /* 0x000000100000d947 */ /* 0x000fea0003800000 */
[----:B0-----:R0:W-:Y:S02]  /*61a0*/  RED.E.ADD.F32.FTZ.RN.STRONG.GPU [R40.64+-0x200], R43 ;  /* 0xfffe002b2800798e */ /* 0x0011e4000c10e798 */
.L_x_265:
[----:B------:R-:W-:Y:S05]  /*61b0*/  BSYNC B0 ;  /* 0x0000000000007941 */ /* 0x000fea0003800000 */
.L_x_264:
[----:B----4-:R-:W4:Y:S01]  /*61c0*/  S2R R42, SR_LANEID ;  /* 0x00000000002a7919 */ /* 0x010f220000000000 */
[----:B------:R-:W-:Y:S01]  /*61d0*/  ISETP.NE.AND P2, PT, R57, RZ, PT ;  /* 0x000000ff3900720c */ /* 0x000fe20003f45270 */
[----:B------:R-:W-:Y:S01]  /*61e0*/  FMUL.FTZ R105, R77, R105 ;  /* 0x000000694d697220 */ /* 0x000fe20000410000 */
[----:B------:R-:W-:Y:S01]  /*61f0*/  BSSY B0, `(.L_x_266) ;  /* 0x0000054000007945 */ /* 0x000fe20003800000 */
[----:B0-----:R-:W0:Y:S01]  /*6200*/  SHFL.DOWN PT, R41, R60, 0x1, 0x1f ;  /* 0x08201f003c297f89 */ /* 0x001e2200000e0000 */
[----:B------:R-:W-:-:S02]  /*6210*/  FMUL.FTZ R106, R80, R106 ;  /* 0x0000006a506a7220 */ /* 0x000fc40000410000 */
[----:B------:R-:W-:Y:S01]  /*6220*/  FMUL.FTZ R107, R81, R107 ;  /* 0x0000006b516b7220 */ /* 0x000fe20000410000 */
[----:B------:R-:W5:Y:S01]  /*6230*/  SHFL.DOWN PT, R40, R61, 0x1, 0x1f ;  /* 0x08201f003d287f89 */ /* 0x000f6200000e0000 */
[----:B------:R-:W-:Y:S02]  /*6240*/  FFMA.FTZ R69, R74, R99, R69 ;  /* 0x000000634a457223 */ /* 0x000fe40000010045 */
[----:B------:R-:W-:Y:S02]  /*6250*/  FFMA.FTZ R82, R82, R98, R105 ;  /* 0x0000006252527223 */ /* 0x000fe40000010069 */
[----:B------:R-:W-:Y:S02]  /*6260*/  FFMA.FTZ R83, R83, R97, R106 ;  /* 0x0000006153537223 */ /* 0x000fe4000001006a */
[----:B------:R-:W-:Y:S02]  /*6270*/  FFMA.FTZ R107, R84, R96, R107 ;  /* 0x00000060546b7223 */ /* 0x000fe4000001006b */
[----:B------:R-:W-:-:S02]  /*6280*/  FADD.FTZ R144, R68, R144 ;  /* 0x0000009044907221 */ /* 0x000fc40000010000 */
[----:B------:R-:W-:Y:S02]  /*6290*/  FADD.FTZ R119, R100, R119 ;  /* 0x0000007764777221 */ /* 0x000fe40000010000 */
[----:B------:R-:W-:Y:S02]  /*62a0*/  FADD.FTZ R145, R67, R145 ;  /* 0x0000009143917221 */ /* 0x000fe40000010000 */
[----:B------:R-:W-:Y:S01]  /*62b0*/  FADD.FTZ R118, R93, R118 ;  /* 0x000000765d767221 */ /* 0x000fe20000010000 */
[----:B----4-:R-:W-:Y:S01]  /*62c0*/  ISETP.GT.AND P0, PT, R42, 0x1e, PT ;  /* 0x0000001e2a00780c */ /* 0x010fe20003f04270 */
[----:B------:R-:W-:Y:S01]  /*62d0*/  FADD.FTZ R146, R94, R146 ;  /* 0x000000925e927221 */ /* 0x000fe20000010000 */
[----:B------:R-:W-:Y:S01]  /*62e0*/  ISETP.NE.AND P1, PT, R42, RZ, PT ;  /* 0x000000ff2a00720c */ /* 0x000fe20003f25270 */
[----:B------:R-:W-:Y:S02]  /*62f0*/  FADD.FTZ R117, R91, R117 ;  /* 0x000000755b757221 */ /* 0x000fe40000010000 */
[----:B------:R-:W-:-:S02]  /*6300*/  FADD.FTZ R147, R92, R147 ;  /* 0x000000935c937221 */ /* 0x000fc40000010000 */
[----:B------:R-:W-:Y:S02]  /*6310*/  FADD.FTZ R116, R89, R116 ;  /* 0x0000007459747221 */ /* 0x000fe40000010000 */
[----:B------:R-:W-:Y:S02]  /*6320*/  FADD.FTZ R148, R90, R148 ;  /* 0x000000945a947221 */ /* 0x000fe40000010000 */
[----:B------:R-:W-:Y:S02]  /*6330*/  FADD.FTZ R115, R87, R115 ;  /* 0x0000007357737221 */ /* 0x000fe40000010000 */
[----:B0-----:R-:W-:Y:S02]  /*6340*/  @!P0 FADD.FTZ R60, R60, R41 ;  /* 0x000000293c3c8221 */ /* 0x001fe40000010000 */
[----:B-----5:R-:W-:Y:S01]  /*6350*/  @!P0 FADD.FTZ R61, R61, R40 ;  /* 0x000000283d3d8221 */ /* 0x020fe20000010000 */
[----:B------:R-:W-:Y:S01]  /*6360*/  ISETP.GT.AND P0, PT, R42, 0x1d, PT ;  /* 0x0000001d2a00780c */ /* 0x000fe20003f04270 */
[----:B------:R-:W-:Y:S01]  /*6370*/  FADD.FTZ R149, R88, R149 ;  /* 0x0000009558957221 */ /* 0x000fe20000010000 */
[----:B------:R-:W0:Y:S01]  /*6380*/  SHFL.DOWN PT, R41, R60, 0x2, 0x1f ;  /* 0x08401f003c297f89 */ /* 0x000e2200000e0000 */
[----:B------:R-:W-:-:S02]  /*6390*/  FADD.FTZ R114, R85, R114 ;  /* 0x0000007255727221 */ /* 0x000fc40000010000 */
[----:B------:R-:W-:Y:S01]  /*63a0*/  FADD.FTZ R150, R86, R150 ;  /* 0x0000009656967221 */ /* 0x000fe20000010000 */
[----:B------:R-:W4:Y:S01]  /*63b0*/  SHFL.DOWN PT, R40, R61, 0x2, 0x1f ;  /* 0x08401f003d287f89 */ /* 0x000f2200000e0000 */
        /* <DEDUP_REMOVED lines=10> */
[----:B0-----:R-:W-:-:S02]  /*6460*/  @!P0 FADD.FTZ R60, R60, R41 ;  /* 0x000000293c3c8221 */ /* 0x001fc40000010000 */
[----:B------:R-:W-:Y:S02]  /*6470*/  FADD.FTZ R157, R79, R157 ;  /* 0x0000009d4f9d7221 */ /* 0x000fe40000010000 */
[----:B----4-:R-:W-:Y:S01]  /*6480*/  @!P0 FADD.FTZ R61, R61, R40 ;  /* 0x000000283d3d8221 */ /* 0x010fe20000010000 */
[----:B------:R-:W0:Y:S01]  /*6490*/  SHFL.DOWN PT, R41, R60, 0x4, 0x1f ;  /* 0x08801f003c297f89 */ /* 0x000e2200000e0000 */
[----:B------:R-:W-:Y:S01]  /*64a0*/  ISETP.GT.AND P0, PT, R42, 0x1b, PT ;  /* 0x0000001b2a00780c */ /* 0x000fe20003f04270 */
[----:B------:R-:W-:Y:S02]  /*64b0*/  FADD.FTZ R3, R82, R3 ;  /* 0x0000000352037221 */ /* 0x000fe40000010000 */
[----:B------:R-:W4:Y:S01]  /*64c0*/  SHFL.DOWN PT, R40, R61, 0x4, 0x1f ;  /* 0x08801f003d287f89 */ /* 0x000f2200000e0000 */
[----:B------:R-:W-:Y:S02]  /*64d0*/  FADD.FTZ R2, R83, R2 ;  /* 0x0000000253027221 */ /* 0x000fe40000010000 */
[----:B------:R-:W-:-:S07]  /*64e0*/  FADD.FTZ R0, R107, R0 ;  /* 0x000000006b007221 */ /* 0x000fce0000010000 */
[----:B0-----:R-:W-:Y:S02]  /*64f0*/  @!P0 FADD.FTZ R60, R60, R41 ;  /* 0x000000293c3c8221 */ /* 0x001fe40000010000 */
[----:B----4-:R-:W-:-:S03]  /*6500*/  @!P0 FADD.FTZ R61, R61, R40 ;  /* 0x000000283d3d8221 */ /* 0x010fc60000010000 */
[----:B------:R-:W0:Y:S01]  /*6510*/  SHFL.DOWN PT, R41, R60, 0x8, 0x1f ;  /* 0x09001f003c297f89 */ /* 0x000e2200000e0000 */
[----:B------:R-:W-:-:S03]  /*6520*/  ISETP.GT.AND P0, PT, R42, 0x17, PT ;  /* 0x000000172a00780c */ /* 0x000fc60003f04270 */
[----:B------:R-:W4:Y:S10]  /*6530*/  SHFL.DOWN PT, R40, R61, 0x8, 0x1f ;  /* 0x09001f003d287f89 */ /* 0x000f3400000e0000 */
[----:B0-----:R-:W-:-:S02]  /*6540*/  @!P0 FADD.FTZ R60, R60, R41 ;  /* 0x000000293c3c8221 */ /* 0x001fc40000010000 */
[----:B----4-:R-:W-:-:S03]  /*6550*/  @!P0 FADD.FTZ R61, R61, R40 ;  /* 0x000000283d3d8221 */ /* 0x010fc60000010000 */
[----:B------:R-:W0:Y:S01]  /*6560*/  SHFL.DOWN PT, R41, R60, 0x10, 0x1f ;  /* 0x0a001f003c297f89 */ /* 0x000e2200000e0000 */
[----:B------:R-:W-:Y:S02]  /*6570*/  ISETP.GT.AND P0, PT, R42, 0xf, PT ;  /* 0x0000000f2a00780c */ /* 0x000fe40003f04270 */
[----:B------:R-:W-:Y:S01]  /*6580*/  SHF.R.S32.HI R42, RZ, 0x1f, R57 ;  /* 0x0000001fff2a7819 */ /* 0x000fe20000011439 */
[----:B------:R-:W4:Y:S03]  /*6590*/  SHFL.DOWN PT, R40, R61, 0x10, 0x1f ;  /* 0x0a001f003d287f89 */ /* 0x000f2600000e0000 */
[----:B------:R-:W-:-:S04]  /*65a0*/  LEA.HI R42, R42, R57, RZ, 0x5 ;  /* 0x000000392a2a7211 */ /* 0x000fc800078f28ff */
[----:B------:R-:W-:-:S03]  /*65b0*/  SHF.R.S32.HI R42, RZ, 0x5, R42 ;  /* 0x00000005ff2a7819 */ /* 0x000fc6000001142a */
[----:B0-----:R-:W-:Y:S02]  /*65c0*/  @!P0 FADD.FTZ R60, R60, R41 ;  /* 0x000000293c3c8221 */ /* 0x001fe40000010000 */
[----:B----4-:R-:W-:-:S05]  /*65d0*/  @!P0 FADD.FTZ R61, R61, R40 ;  /* 0x000000283d3d8221 */ /* 0x010fca0000010000 */
[----:B------:R0:W-:Y:S04]  /*65e0*/  @!P1 STS.64 [R42.X8+0x3198], R60 ;  /* 0x0031983c2a009388 */ /* 0x0001e80000008a00 */
[----:B------:R-:W-:Y:S06]  /*65f0*/  BAR.SYNC.DEFER_BLOCKING 0x0 ;  /* 0x0000000000007b1d */ /* 0x000fec0000010000 */
[----:B------:R-:W-:Y:S05]  /*6600*/  @P2 BRA `(.L_x_267) ;  /* 0x0000012000002947 */ /* 0x000fea0003800000 */
[----:B------:R-:W-:Y:S01]  /*6610*/  ULDC UR20, c[0x0][0x174] ;  /* 0x00005d0000147ab9 */ /* 0x000fe20000000800 */
[----:B0-----:R-:W0:Y:S01]  /*6620*/  LDS.128 R40, [0x31a0] ;  /* 0x0031a000ff287984 */ /* 0x001e220000000c00 */
[----:B------:R-:W-:-:S02]  /*6630*/  UISETP.NE.AND UP0, UPT, UR19, UR20, UPT ;  /* 0x000000141300728c */ /* 0x000fc4000bf05270 */
[----:B------:R-:W-:Y:S01]  /*6640*/  USHF.L.U32 UR20, UR7, 0x2, URZ ;  /* 0x0000000207147899 */ /* 0x000fe2000800063f */
[----:B------:R-:W4:Y:S03]  /*6650*/  LDS.64 R62, [0x31b0] ;  /* 0x0031b000ff3e7984 */ /* 0x000f260000000a00 */
[----:B------:R-:W-:-:S13]  /*6660*/  PLOP3.LUT P0, PT, PT, PT, UP0, 0x80, 0x0 ;  /* 0x000000000000781c */ /* 0x000fda0003f0f008 */
[----:B------:R-:W5:Y:S04]  /*6670*/  @P0 LDS R68, [UR20+0x51e0] ;  /* 0x0051e014ff440984 */ /* 0x000f680008000800 */
[----:B------:R-:W1:Y:S01]  /*6680*/  @P0 LDS R65, [UR20+0x4de0] ;  /* 0x004de014ff410984 */ /* 0x000e620008000800 */
[----:B0-----:R-:W-:Y:S02]  /*6690*/  FADD.FTZ R66, R61, R41 ;  /* 0x000000293d427221 */ /* 0x001fe40000010000 */
[----:B------:R-:W-:Y:S02]  /*66a0*/  FADD.FTZ R41, R60, R40 ;  /* 0x000000283c297221 */ /* 0x000fe40000010000 */
[----:B------:R-:W-:Y:S02]  /*66b0*/  FADD.FTZ R66, R43, R66 ;  /* 0x000000422b427221 */ /* 0x000fe40000010000 */
[----:B------:R-:W-:-:S02]  /*66c0*/  FADD.FTZ R41, R42, R41 ;  /* 0x000000292a297221 */ /* 0x000fc40000010000 */
[----:B----4-:R-:W-:Y:S02]  /*66d0*/  FADD.FTZ R61, R66, R63 ;  /* 0x0000003f423d7221 */ /* 0x010fe40000010000 */
[----:B------:R-:W-:Y:S02]  /*66e0*/  FADD.FTZ R60, R41, R62 ;  /* 0x0000003e293c7221 */ /* 0x000fe40000010000 */
[----:B-----5:R-:W-:Y:S02]  /*66f0*/  @P0 FADD.FTZ R61, R61, R68 ;  /* 0x000000443d3d0221 */ /* 0x020fe40000010000 */
[----:B-1----:R-:W-:-:S03]  /*6700*/  @P0 FADD.FTZ R60, R60, R65 ;  /* 0x000000413c3c0221 */ /* 0x002fc60000010000 */
[----:B------:R0:W-:Y:S04]  /*6710*/  STS [UR20+0x51e0], R61 ;  /* 0x0051e03dff007988 */ /* 0x0001e80008000814 */
[----:B------:R0:W-:Y:S02]  /*6720*/  STS [UR20+0x4de0], R60 ;  /* 0x004de03cff007988 */ /* 0x0001e40008000814 */
.L_x_267:
[----:B------:R-:W-:Y:S05]  /*6730*/  BSYNC B0 ;  /* 0x0000000000007941 */ /* 0x000fea0003800000 */
.L_x_266:
[----:B------:R-:W-:Y:S02]  /*6740*/  UIADD3 UR7, UR7, 0x1, URZ ;  /* 0x0000000107077890 */ /* 0x000fe4000fffe03f */
[----:B------:R-:W-:Y:S02]  /*6750*/  ULDC UR20, c[0x0][0x16c] ;  /* 0x00005b0000147ab9 */ /* 0x000fe40000000800 */
[----:B------:R-:W-:Y:S02]  /*6760*/  UISETP.GE.AND UP0, UPT, UR7, UR20, UPT ;  /* 0x000000140700728c */ /* 0x000fe4000bf06270 */
[----:B------:R-:W-:-:S04]  /*6770*/  UIADD3 UR8, UP1, UR8, 0x1, URZ ;  /* 0x0000000108087890 */ /* 0x000fc8000ff3e03f */
[----:B------:R-:W-:Y:S01]  /*6780*/  PLOP3.LUT P0, PT, PT, PT, UP0, 0x80, 0x0 ;  /* 0x000000000000781c */ /* 0x000fe20003f0f008 */
[----:B------:R-:W-:-:S12]  /*6790*/  UIADD3.X UR9, URZ, UR9, URZ, UP1, !UPT ;  /* 0x000000093f097290 */ /* 0x000fd80008ffe43f */
[----:B0123--:R-:W-:Y:S01]  /*67a0*/  @P0 CALL.REL.NOINC `(.L_x_220) ;  /* 0x0000001000000944 */ /* 0x00ffe20003c00000 */
[----:B------:R-:W-:Y:S05]  /*67b0*/  BRA `(.L_x_268) ;  /* 0xffffbfa000007947 */ /* 0x000fea000383ffff */
.L_x_220:
[----:B------:R-:W2:Y:S04]  /*67c0*/  LDL R70, [R1+0x24] ;  /* 0x0000240001467983 */ /* 0x000ea80000100800 */
[----:B------:R-:W3:Y:S04]  /*67d0*/  LDL R69, [R1+0x20] ;  /* 0x0000200001457983 */ /* 0x000ee80000100800 */
[----:B------:R-:W4:Y:S04]  /*67e0*/  LDL R68, [R1+0x1c] ;  /* 0x00001c0001447983 */ /* 0x000f280000100800 */
[----:B------:R-:W5:Y:S04]  /*67f0*/  LDL R67, [R1+0x18] ;  /* 0x0000180001437983 */ /* 0x000f680000100800 */
[----:B------:R-:W5:Y:S04]  /*6800*/  LDL R66, [R1+0x14] ;  /* 0x0000140001427983 */ /* 0x000f680000100800 */
[----:B------:R-:W5:Y:S04]  /*6810*/  LDL R65, [R1+0x10] ;  /* 0x0000100001417983 */ /* 0x000f680000100800 */
[----:B------:R-:W5:Y:S04]  /*6820*/  LDL R63, [R1+0xc] ;  /* 0x00000c00013f7983 */ /* 0x000f680000100800 */
[----:B------:R-:W5:Y:S04]  /*6830*/  LDL R62, [R1+0x8] ;  /* 0x00000800013e7983 */ /* 0x000f680000100800 */
[----:B------:R-:W5:Y:S04]  /*6840*/  LDL R61, [R1+0x4] ;  /* 0x00000400013d7983 */ /* 0x000f680000100800 */
[----:B------:R-:W5:Y:S01]  /*6850*/  LDL R60, [R1] ;  /* 0x00000000013c7983 */ /* 0x000f620000100800 */
[----:B------:R-:W-:Y:S01]  /*6860*/  F2FP.BF16.PACK_AB R155, R155, R157 ;  /* 0x0000009d9b9b723e */ /* 0x000fe200000010ff */
[----:B------:R-:W-:Y:S01]  /*6870*/  ULDC UR41, c[0x0][0x168] ;  /* 0x00005a0000297ab9 */ /* 0x000fe20000000800 */
[----:B------:R-:W-:Y:S01]  /*6880*/  F2FP.BF16.PACK_AB R153, R153, R154 ;  /* 0x0000009a9999723e */ /* 0x000fe200000010ff */
[----:B------:R-:W-:Y:S01]  /*6890*/  BAR.SYNC.DEFER_BLOCKING 0x0 ;  /* 0x0000000000007b1d */ /* 0x000fe20000010000 */
[----:B------:R-:W-:Y:S01]  /*68a0*/  F2FP.BF16.PACK_AB R151, R151, R152 ;  /* 0x000000989797723e */ /* 0x000fe200000010ff */
[----:B------:R-:W-:Y:S01]  /*68b0*/  UIADD3 UR41, -UR39, UR41, URZ ;  /* 0x0000002927297290 */ /* 0x000fe2000fffe13f */
[----:B------:R-:W-:-:S02]  /*68c0*/  PRMT R28, R155, 0x7632, R28 ;  /* 0x000076329b1c7816 */ /* 0x000fc4000000001c */
        /* <DEDUP_REMOVED lines=13> */
[----:B------:R-:W-:Y:S01]  /*69a0*/  UIMAD UR7, UR6, -0x800, UR37 ;  /* 0xfffff800060778a4 */ /* 0x000fe2000f8e0225 */
[----:B------:R-:W-:Y:S01]  /*69b0*/  F2FP.BF16.PACK_AB R140, R140, R142 ;  /* 0x0000008e8c8c723e */ /* 0x000fe200000010ff */
[----:B------:R-:W-:Y:S01]  /*69c0*/  UIMAD.WIDE.U32 UR20, UR35, UR22, URZ ;  /* 0x00000016231472a5 */ /* 0x000fe2000f8e003f */
[----:B------:R-:W-:Y:S01]  /*69d0*/  PRMT R10, R147, 0x7632, R10 ;  /* 0x00007632930a7816 */ /* 0x000fe2000000000a */
[----:B------:R-:W-:Y:S01]  /*69e0*/  BSSY B0, `(.L_x_269) ;  /* 0x000003e000007945 */ /* 0x000fe20003800000 */
[----:B------:R-:W-:Y:S01]  /*69f0*/  PRMT R11, R140, 0x7632, R11 ;  /* 0x000076328c0b7816 */ /* 0x000fe2000000000b */
[----:B------:R0:W-:Y:S01]  /*6a00*/  STS.U16 [R56+0x2], R28 ;  /* 0x0000021c38007388 */ /* 0x0001e20000000400 */
[----:B------:R-:W-:-:S03]  /*6a10*/  SHF.R.S32.HI R15, RZ, 0x1f, R58 ;  /* 0x0000001fff0f7819 */ /* 0x000fc6000001143a */
[----:B------:R1:W-:Y:S04]  /*6a20*/  STS.U16 [R56+0x6], R8 ;  /* 0x0000060838007388 */ /* 0x0003e80000000400 */
[----:B------:R1:W-:Y:S01]  /*6a30*/  STS.U16 [R56+0xa], R9 ;  /* 0x00000a0938007388 */ /* 0x0003e20000000400 */
[----:B0-----:R-:W-:-:S03]  /*6a40*/  PRMT R28, R149, 0x7632, R28 ;  /* 0x00007632951c7816 */ /* 0x001fc6000000001c */
[----:B------:R-:W-:Y:S01]  /*6a50*/  STS.U16 [R56], R155 ;  /* 0x0000009b38007388 */ /* 0x000fe20000000400 */
[----:B-1----:R-:W-:-:S03]  /*6a60*/  PRMT R8, R145, 0x7632, R8 ;  /* 0x0000763291087816 */ /* 0x002fc60000000008 */
[----:B------:R0:W-:Y:S01]  /*6a70*/  STS.U16 [R56+0xe], R28 ;  /* 0x00000e1c38007388 */ /* 0x0001e20000000400 */
[----:B------:R-:W-:-:S03]  /*6a80*/  PRMT R9, R143, 0x7632, R9 ;  /* 0x000076328f097816 */ /* 0x000fc60000000009 */
[----:B------:R-:W-:Y:S04]  /*6a90*/  STS.U16 [R56+0x4], R153 ;  /* 0x0000049938007388 */ /* 0x000fe80000000400 */
[----:B------:R-:W-:Y:S01]  /*6aa0*/  STS.U16 [R56+0x8], R151 ;  /* 0x0000089738007388 */ /* 0x000fe20000000400 */
[----:B0-----:R-:W-:-:S03]  /*6ab0*/  MOV R28, UR41 ;  /* 0x00000029001c7c02 */ /* 0x001fc60008000f00 */
[----:B------:R-:W-:Y:S04]  /*6ac0*/  STS.U16 [R56+0xc], R149 ;  /* 0x00000c9538007388 */ /* 0x000fe80000000400 */
[----:B------:R-:W-:Y:S04]  /*6ad0*/  STS.U16 [R56+0x10], R147 ;  /* 0x0000109338007388 */ /* 0x000fe80000000400 */
[----:B------:R0:W-:Y:S04]  /*6ae0*/  STS.U16 [R56+0x12], R10 ;  /* 0x0000120a38007388 */ /* 0x0001e80000000400 */
[----:B------:R-:W-:Y:S04]  /*6af0*/  STS.U16 [R56+0x14], R145 ;  /* 0x0000149138007388 */ /* 0x000fe80000000400 */
[----:B------:R1:W-:Y:S01]  /*6b00*/  STS.U16 [R56+0x16], R8 ;  /* 0x0000160838007388 */ /* 0x0003e20000000400 */
[----:B0-----:R-:W-:-:S03]  /*6b10*/  IMAD.U32 R10, RZ, RZ, UR39 ;  /* 0x00000027ff0a7e24 */ /* 0x001fc6000f8e00ff */
[----:B------:R-:W-:Y:S04]  /*6b20*/  STS.U16 [R56+0x18], R143 ;  /* 0x0000188f38007388 */ /* 0x000fe80000000400 */
[----:B------:R0:W-:Y:S01]  /*6b30*/  STS.U16 [R56+0x1a], R9 ;  /* 0x00001a0938007388 */ /* 0x0001e20000000400 */
[----:B-1----:R-:W-:Y:S01]  /*6b40*/  IADD3 R8, P2, R58, UR39, RZ ;  /* 0x000000273a087c10 */ /* 0x002fe2000ff5e0ff */
[----:B------:R-:W-:Y:S02]  /*6b50*/  UIMAD UR39, UR35, UR23, UR38 ;  /* 0x00000017232772a4 */ /* 0x000fe4000f8e0226 */
[----:B------:R-:W-:Y:S01]  /*6b60*/  STS.U16 [R56+0x1c], R140 ;  /* 0x00001c8c38007388 */ /* 0x000fe20000000400 */
[----:B------:R-:W-:-:S03]  /*6b70*/  UIADD3 UR38, UR9, UR40, URZ ;  /* 0x0000002809267290 */ /* 0x000fc6000fffe03f */
[----:B------:R-:W-:Y:S01]  /*6b80*/  STS.U16 [R56+0x1e], R11 ;  /* 0x00001e0b38007388 */ /* 0x000fe20000000400 */
[----:B------:R-:W-:-:S06]  /*6b90*/  NOP ;  /* 0x0000000000007918 */ /* 0x000fcc0000000000 */
[----:B------:R-:W-:Y:S01]  /*6ba0*/  LDS.U16 R41, [R165+0x280] ;  /* 0x00028000a5297984 */ /* 0x000fe20000000400 */
[----:B0-----:R-:W-:-:S03]  /*6bb0*/  LEA.HI.X.SX32 R9, R10, R15, 0x1, P2 ;  /* 0x0000000f0a097211 */ /* 0x001fc600010f0eff */
[----:B------:R-:W-:Y:S04]  /*6bc0*/  LDS.U16 R43, [R164+0x2c0] ;  /* 0x0002c000a42b7984 */ /* 0x000fe80000000400 */
[----:B------:R-:W-:Y:S04]  /*6bd0*/  LDS.U16 R45, [R163+0x300] ;  /* 0x00030000a32d7984 */ /* 0x000fe80000000400 */
[----:B------:R-:W-:Y:S04]  /*6be0*/  LDS.U16 R47, [R162+0x340] ;  /* 0x00034000a22f7984 */ /* 0x000fe80000000400 */
[----:B------:R-:W-:Y:S04]  /*6bf0*/  LDS.U16 R49, [R161+0x380] ;  /* 0x00038000a1317984 */ /* 0x000fe80000000400 */
[----:B------:R-:W-:Y:S04]  /*6c00*/  LDS.U16 R51, [R160+0x3c0] ;  /* 0x0003c000a0337984 */ /* 0x000fe80000000400 */
[----:B--2---:R-:W-:Y:S04]  /*6c10*/  LDS.U16 R17, [R70] ;  /* 0x0000000046117984 */ /* 0x004fe80000000400 */
[----:B---3--:R-:W-:Y:S04]  /*6c20*/  LDS.U16 R23, [R69+0x40] ;  /* 0x0000400045177984 */ /* 0x008fe80000000400 */
[----:B----4-:R-:W-:Y:S04]  /*6c30*/  LDS.U16 R25, [R68+0x80] ;  /* 0x0000800044197984 */ /* 0x010fe80000000400 */
[----:B-----5:R-:W-:Y:S04]  /*6c40*/  LDS.U16 R27, [R67+0xc0] ;  /* 0x0000c000431b7984 */ /* 0x020fe80000000400 */
        /* <DEDUP_REMOVED lines=23> */
.L_x_270:
[----:B------:R-:W-:Y:S05]  /*6dc0*/  BSYNC B0 ;  /* 0x0000000000007941 */ /* 0x000fea0003800000 */
.L_x_269:
[----:B------:R-:W2:Y:S01]  /*6dd0*/  LDL.LU R30, [R1+0x28] ;  /* 0x00002800011e7983 */ /* 0x000ea20000300800 */
        /* <DEDUP_REMOVED lines=14> */
[----:B------:R-:W0:Y:S01]  /*6ec0*/  S2R R32, SR_LANEID ;  /* 0x0000000000207919 */ /* 0x000e220000000000 */
[----:B------:R-:W-:Y:S01]  /*6ed0*/  ISETP.GE.AND P3, PT, R12, R53, PT ;  /* 0x000000350c00720c */ /* 0x000fe20003f66270 */
[----:B------:R-:W-:Y:S01]  /*6ee0*/  UIADD3.X UR8, UR23, UR40, UR9, UP0, !UPT ;  /* 0x0000002817087290 */ /* 0x000fe200087fe409 */
[----:B------:R-:W-:Y:S01]  /*6ef0*/  IMAD.U32 R16, RZ, RZ, UR22 ;  /* 0x00000016ff107e24 */ /* 0x000fe2000f8e00ff */
[C---:B------:R-:W-:Y:S01]  /*6f00*/  LOP3.LUT R18, R58.reuse, 0xc0, RZ, 0xfc, !PT ;  /* 0x000000c03a127812 */ /* 0x040fe200078efcff */
[----:B------:R-:W-:Y:S01]  /*6f10*/  UIADD3 UR22, UR21, UR39, URZ ;  /* 0x0000002715167290 */ /* 0x000fe2000fffe03f */
[----:B------:R-:W-:Y:S01]  /*6f20*/  LOP3.LUT R19, R58, 0xe0, RZ, 0xfc, !PT ;  /* 0x000000e03a137812 */ /* 0x000fe200078efcff */
[----:B------:R-:W-:Y:S01]  /*6f30*/  BSSY B0, `(.L_x_271) ;  /* 0x00000b1000007945 */ /* 0x000fe20003800000 */
[----:B------:R-:W-:Y:S01]  /*6f40*/  IMAD.U32 R17, RZ, RZ, UR8 ;  /* 0x00000008ff117e24 */ /* 0x000fe2000f8e00ff */
[----:B------:R-:W-:-:S02]  /*6f50*/  LEA R10, P4, R16, R10, 0x1 ;  /* 0x0000000a100a7211 */ /* 0x000fc400078808ff */
[----:B------:R-:W-:Y:S02]  /*6f60*/  LOP3.LUT R20, R58, 0x100, RZ, 0xfc, !PT ;  /* 0x000001003a147812 */ /* 0x000fe400078efcff */
[----:B------:R-:W-:Y:S02]  /*6f70*/  LEA.HI.X R11, R16, R11, R17, 0x1, P4 ;  /* 0x0000000b100b7211 */ /* 0x000fe400020f0c11 */
[C---:B------:R-:W-:Y:S02]  /*6f80*/  LOP3.LUT R16, R58.reuse, 0x80, RZ, 0xfc, !PT ;  /* 0x000000803a107812 */ /* 0x040fe400078efcff */
[C---:B------:R-:W-:Y:S01]  /*6f90*/  LOP3.LUT R17, R58.reuse, 0xa0, RZ, 0xfc, !PT ;  /* 0x000000a03a117812 */ /* 0x040fe200078efcff */
[----:B------:R-:W-:Y:S01]  /*6fa0*/  @!P1 STG.E.U16 [R10.64+-0xfc0], R23 ;  /* 0xfff040170a009986 */ /* 0x000fe2000c101518 */
[----:B------:R-:W-:Y:S02]  /*6fb0*/  LOP3.LUT R21, R58, 0x120, RZ, 0xfc, !PT ;  /* 0x000001203a157812 */ /* 0x000fe400078efcff */
[-C--:B------:R-:W-:Y:S01]  /*6fc0*/  ISETP.GE.AND P1, PT, R16, R53.reuse, PT ;  /* 0x000000351000720c */ /* 0x080fe20003f26270 */
[----:B------:R1:W-:Y:S01]  /*6fd0*/  @!P2 STG.E.U16 [R10.64+-0xf80], R25 ;  /* 0xfff080190a00a986 */ /* 0x0003e2000c101518 */
[----:B------:R-:W-:-:S02]  /*6fe0*/  ISETP.GE.AND P2, PT, R17, R53, PT ;  /* 0x000000351100720c */ /* 0x000fc40003f46270 */
[-C--:B------:R-:W-:Y:S01]  /*6ff0*/  ISETP.GE.AND P4, PT, R19, R53.reuse, PT ;  /* 0x000000351300720c */ /* 0x080fe20003f86270 */
[----:B------:R3:W-:Y:S01]  /*7000*/  @!P3 STG.E.U16 [R10.64+-0xf40], R27 ;  /* 0xfff0c01b0a00b986 */ /* 0x0007e2000c101518 */
[-C--:B------:R-:W-:Y:S02]  /*7010*/  ISETP.GE.AND P3, PT, R18, R53.reuse, PT ;  /* 0x000000351200720c */ /* 0x080fe40003f66270 */
[-C--:B------:R-:W-:Y:S02]  /*7020*/  ISETP.GE.AND P5, PT, R20, R53.reuse, PT ;  /* 0x000000351400720c */ /* 0x080fe40003fa6270 */
[----:B------:R-:W-:Y:S02]  /*7030*/  ISETP.GE.AND P6, PT, R21, R53, PT ;  /* 0x000000351500720c */ /* 0x000fe40003fc6270 */
[C---:B------:R-:W-:Y:S01]  /*7040*/  LOP3.LUT R26, R58.reuse, 0x160, RZ, 0xfc, !PT ;  /* 0x000001603a1a7812 */ /* 0x040fe200078efcff */
[----:B------:R-:W-:Y:S01]  /*7050*/  @!P1 STG.E.U16 [R10.64+-0xf00], R29 ;  /* 0xfff1001d0a009986 */ /* 0x000fe2000c101518 */
[----:B-1----:R-:W-:-:S02]  /*7060*/  LOP3.LUT R25, R58, 0x180, RZ, 0xfc, !PT ;  /* 0x000001803a197812 */ /* 0x002fc400078efcff */
[C---:B------:R-:W-:Y:S01]  /*7070*/  LOP3.LUT R24, R58.reuse, 0x1a0, RZ, 0xfc, !PT ;  /* 0x000001a03a187812 */ /* 0x040fe200078efcff */
[----:B------:R-:W-:Y:S01]  /*7080*/  @!P2 STG.E.U16 [R10.64+-0xec0], R31 ;  /* 0xfff1401f0a00a986 */ /* 0x000fe2000c101518 */
[C---:B---3--:R-:W-:Y:S02]  /*7090*/  LOP3.LUT R27, R58.reuse, 0x140, RZ, 0xfc, !PT ;  /* 0x000001403a1b7812 */ /* 0x048fe400078efcff */
[C---:B------:R-:W-:Y:S01]  /*70a0*/  LOP3.LUT R23, R58.reuse, 0x1c0, RZ, 0xfc, !PT ;  /* 0x000001c03a177812 */ /* 0x040fe200078efcff */
[----:B------:R1:W-:Y:S01]  /*70b0*/  @!P3 STG.E.U16 [R10.64+-0xe80], R33 ;  /* 0xfff180210a00b986 */ /* 0x0003e2000c101518 */
[----:B------:R-:W-:Y:S02]  /*70c0*/  LOP3.LUT R22, R58, 0x1e0, RZ, 0xfc, !PT ;  /* 0x000001e03a167812 */ /* 0x000fe400078efcff */
[-C--:B------:R-:W-:Y:S01]  /*70d0*/  ISETP.GE.AND P1, PT, R27, R53.reuse, PT ;  /* 0x000000351b00720c */ /* 0x080fe20003f26270 */
[----:B------:R3:W-:Y:S01]  /*70e0*/  @!P4 STG.E.U16 [R10.64+-0xe40], R35 ;  /* 0xfff1c0230a00c986 */ /* 0x0007e2000c101518 */
[----:B------:R-:W-:-:S02]  /*70f0*/  ISETP.GE.AND P2, PT, R26, R53, PT ;  /* 0x000000351a00720c */ /* 0x000fc40003f46270 */
[-C--:B------:R-:W-:Y:S01]  /*7100*/  ISETP.GE.AND P3, PT, R25, R53.reuse, PT ;  /* 0x000000351900720c */ /* 0x080fe20003f66270 */
[----:B------:R4:W-:Y:S01]  /*7110*/  @!P5 STG.E.U16 [R10.64+-0xe00], R37 ;  /* 0xfff200250a00d986 */ /* 0x0009e2000c101518 */
[-C--:B------:R-:W-:Y:S02]  /*7120*/  ISETP.GE.AND P4, PT, R24, R53.reuse, PT ;  /* 0x000000351800720c */ /* 0x080fe40003f86270 */
[-C--:B------:R-:W-:Y:S01]  /*7130*/  ISETP.GE.AND P5, PT, R23, R53.reuse, PT ;  /* 0x000000351700720c */ /* 0x080fe20003fa6270 */
[----:B------:R5:W-:Y:S01]  /*7140*/  @!P6 STG.E.U16 [R10.64+-0xdc0], R39 ;  /* 0xfff240270a00e986 */ /* 0x000be2000c101518 */
[----:B------:R-:W-:Y:S02]  /*7150*/  ISETP.GE.AND P6, PT, R22, R53, PT ;  /* 0x000000351600720c */ /* 0x000fe40003fc6270 */
[----:B------:R-:W-:Y:S01]  /*7160*/  LOP3.LUT R64, R64, 0xfffffe00, RZ, 0xc0, !PT ;  /* 0xfffffe0040407812 */ /* 0x000fe200078ec0ff */
[----:B------:R-:W-:Y:S03]  /*7170*/  @!P1 STG.E.U16 [R10.64+-0xd80], R41 ;  /* 0xfff280290a009986 */ /* 0x000fe6000c101518 */
[----:B0-----:R-:W-:Y:S01]  /*7180*/  LEA R55, R32, R64, 0x4 ;  /* 0x0000004020377211 */ /* 0x001fe200078e20ff */
[----:B------:R-:W-:Y:S03]  /*7190*/  @!P2 STG.E.U16 [R10.64+-0xd40], R43 ;  /* 0xfff2c02b0a00a986 */ /* 0x000fe6000c101518 */
[C---:B------:R-:W-:Y:S01]  /*71a0*/  IADD3 R32, R55.reuse, 0x2, RZ ;  /* 0x0000000237207810 */ /* 0x040fe20007ffe0ff */
[----:B------:R-:W-:Y:S01]  /*71b0*/  @!P3 STG.E.U16 [R10.64+-0xd00], R45 ;  /* 0xfff3002d0a00b986 */ /* 0x000fe2000c101518 */
[----:B-1----:R-:W-:-:S02]  /*71c0*/  IADD3 R33, R55, 0x3, RZ ;  /* 0x0000000337217810 */ /* 0x002fc40007ffe0ff */
[C---:B------:R-:W-:Y:S01]  /*71d0*/  IADD3 R34, R55.reuse, 0x4, RZ ;  /* 0x0000000437227810 */ /* 0x040fe20007ffe0ff */
[----:B------:R-:W-:Y:S01]  /*71e0*/  @!P4 STG.E.U16 [R10.64+-0xcc0], R47 ;  /* 0xfff3402f0a00c986 */ /* 0x000fe2000c101518 */
[C---:B---3--:R-:W-:Y:S02]  /*71f0*/  IADD3 R35, R55.reuse, 0x5, RZ ;  /* 0x0000000537237810 */ /* 0x048fe40007ffe0ff */
[-C--:B------:R-:W-:Y:S01]  /*7200*/  LEA.HI.SX32 R32, R32, R55.reuse, 0x1b ;  /* 0x0000003720207211 */ /* 0x080fe200078fdaff */
[----:B------:R-:W-:Y:S01]  /*7210*/  @!P5 STG.E.U16 [R10.64+-0xc80], R49 ;  /* 0xfff380310a00d986 */ /* 0x000fe2000c101518 */
[----:B------:R-:W-:Y:S02]  /*7220*/  IADD3 R36, R55, 0x6, RZ ;  /* 0x0000000637247810 */ /* 0x000fe40007ffe0ff */
[-C--:B------:R-:W-:Y:S01]  /*7230*/  LEA.HI.SX32 R33, R33, R55.reuse, 0x1b ;  /* 0x0000003721217211 */ /* 0x080fe200078fdaff */
[----:B------:R0:W-:Y:S01]  /*7240*/  @!P6 STG.E.U16 [R10.64+-0xc40], R51 ;  /* 0xfff3c0330a00e986 */ /* 0x0001e2000c101518 */
[-C--:B------:R-:W-:Y:S01]  /*7250*/  LEA.HI.SX32 R34, R34, R55.reuse, 0x1b ;  /* 0x0000003722227211 */ /* 0x080fe200078fdaff */
[----:B------:R-:W-:Y:S01]  /*7260*/  IMAD.SHL.U32 R32, R32, 0x2, RZ ;  /* 0x0000000220207824 */ /* 0x000fe200078e00ff */
[-C--:B------:R-:W-:Y:S01]  /*7270*/  LEA.HI.SX32 R35, R35, R55.reuse, 0x1b ;  /* 0x0000003723237211 */ /* 0x080fe200078fdaff */
[----:B------:R-:W-:Y:S01]  /*7280*/  BAR.SYNC.DEFER_BLOCKING 0x0 ;  /* 0x0000000000007b1d */ /* 0x000fe20000010000 */
[C---:B----4-:R-:W-:Y:S01]  /*7290*/  IADD3 R37, R55.reuse, 0x7, RZ ;  /* 0x0000000737257810 */ /* 0x050fe20007ffe0ff */
[----:B------:R-:W-:Y:S01]  /*72a0*/  IMAD.SHL.U32 R34, R34, 0x2, RZ ;  /* 0x0000000222227824 */ /* 0x000fe200078e00ff */
[----:B------:R-:W-:Y:S01]  /*72b0*/  IADD3 R38, R55, 0x8, RZ ;  /* 0x0000000837267810 */ /* 0x000fe20007ffe0ff */
[----:B------:R-:W-:Y:S01]  /*72c0*/  IMAD.SHL.U32 R35, R35, 0x2, RZ ;  /* 0x0000000223237824 */ /* 0x000fe200078e00ff */
[----:B------:R-:W-:-:S02]  /*72d0*/  LEA.HI.SX32 R36, R36, R55, 0x1b ;  /* 0x0000003724247211 */ /* 0x000fc400078fdaff */
[----:B------:R-:W-:Y:S02]  /*72e0*/  SHF.L.U32 R33, R33, 0x1, RZ ;  /* 0x0000000121217819 */ /* 0x000fe400000006ff */
[C---:B-----5:R-:W-:Y:S02]  /*72f0*/  IADD3 R39, R55.reuse, 0x9, RZ ;  /* 0x0000000937277810 */ /* 0x060fe40007ffe0ff */
[C---:B------:R-:W-:Y:S02]  /*7300*/  IADD3 R40, R55.reuse, 0xa, RZ ;  /* 0x0000000a37287810 */ /* 0x040fe40007ffe0ff */
[----:B------:R-:W-:Y:S02]  /*7310*/  IADD3 R42, R55, 0xb, RZ ;  /* 0x0000000b372a7810 */ /* 0x000fe40007ffe0ff */
[-C--:B------:R-:W-:Y:S02]  /*7320*/  LEA.HI.SX32 R37, R37, R55.reuse, 0x1b ;  /* 0x0000003725257211 */ /* 0x080fe400078fdaff */
[----:B------:R-:W-:-:S02]  /*7330*/  LEA.HI.SX32 R38, R38, R55, 0x1b ;  /* 0x0000003726267211 */ /* 0x000fc400078fdaff */
[----:B------:R-:W-:Y:S01]  /*7340*/  SHF.L.U32 R36, R36, 0x1, RZ ;  /* 0x0000000124247819 */ /* 0x000fe200000006ff */
[----:B------:R-:W-:Y:S01]  /*7350*/  IMAD.SHL.U32 R37, R37, 0x2, RZ ;  /* 0x0000000225257824 */ /* 0x000fe200078e00ff */
[C---:B------:R-:W-:Y:S01]  /*7360*/  IADD3 R44, R55.reuse, 0xc, RZ ;  /* 0x0000000c372c7810 */ /* 0x040fe20007ffe0ff */
[----:B------:R-:W-:Y:S01]  /*7370*/  IMAD.SHL.U32 R38, R38, 0x2, RZ ;  /* 0x0000000226267824 */ /* 0x000fe200078e00ff */
[C---:B------:R-:W-:Y:S02]  /*7380*/  IADD3 R46, R55.reuse, 0xd, RZ ;  /* 0x0000000d372e7810 */ /* 0x040fe40007ffe0ff */
[----:B------:R-:W-:Y:S02]  /*7390*/  IADD3 R48, R55, 0xe, RZ ;  /* 0x0000000e37307810 */ /* 0x000fe40007ffe0ff */
[-C--:B------:R-:W-:Y:S02]  /*73a0*/  LEA.HI.SX32 R39, R39, R55.reuse, 0x1b ;  /* 0x0000003727277211 */ /* 0x080fe400078fdaff */
[----:B------:R-:W-:-:S02]  /*73b0*/  LEA.HI.SX32 R40, R40, R55, 0x1b ;  /* 0x0000003728287211 */ /* 0x000fc400078fdaff */
[-C--:B------:R-:W-:Y:S02]  /*73c0*/  LEA.HI.SX32 R42, R42, R55.reuse, 0x1b ;  /* 0x000000372a2a7211 */ /* 0x080fe400078fdaff */
[----:B------:R-:W-:Y:S01]  /*73d0*/  IADD3 R50, R55, 0xf, RZ ;  /* 0x0000000f37327810 */ /* 0x000fe20007ffe0ff */
[----:B------:R-:W-:Y:S01]  /*73e0*/  IMAD.SHL.U32 R40, R40, 0x2, RZ ;  /* 0x0000000228287824 */ /* 0x000fe200078e00ff */
[-C--:B------:R-:W-:Y:S01]  /*73f0*/  LEA.HI.SX32 R44, R44, R55.reuse, 0x1b ;  /* 0x000000372c2c7211 */ /* 0x080fe200078fdaff */
[----:B------:R-:W-:Y:S01]  /*7400*/  IMAD.SHL.U32 R42, R42, 0x2, RZ ;  /* 0x000000022a2a7824 */ /* 0x000fe200078e00ff */
[-C--:B------:R-:W-:Y:S02]  /*7410*/  LEA.HI.SX32 R46, R46, R55.reuse, 0x1b ;  /* 0x000000372e2e7211 */ /* 0x080fe400078fdaff */
[-C--:B------:R-:W-:Y:S02]  /*7420*/  LEA.HI.SX32 R48, R48, R55.reuse, 0x1b ;  /* 0x0000003730307211 */ /* 0x080fe400078fdaff */
[----:B------:R-:W-:Y:S01]  /*7430*/  SHF.L.U32 R39, R39, 0x1, RZ ;  /* 0x0000000127277819 */ /* 0x000fe200000006ff */
[----:B------:R-:W-:Y:S01]  /*7440*/  IMAD.SHL.U32 R46, R46, 0x2, RZ ;  /* 0x000000022e2e7824 */ /* 0x000fe200078e00ff */
[----:B------:R-:W-:Y:S01]  /*7450*/  LEA.HI.SX32 R50, R50, R55, 0x1b ;  /* 0x0000003732327211 */ /* 0x000fe200078fdaff */
[----:B------:R-:W-:Y:S01]  /*7460*/  IMAD.SHL.U32 R48, R48, 0x2, RZ ;  /* 0x0000000230307824 */ /* 0x000fe200078e00ff */
[----:B------:R-:W-:-:S02]  /*7470*/  SHF.L.U32 R44, R44, 0x1, RZ ;  /* 0x000000012c2c7819 */ /* 0x000fc400000006ff */
[----:B------:R-:W-:Y:S01]  /*7480*/  SHF.L.U32 R50, R50, 0x1, RZ ;  /* 0x0000000132327819 */ /* 0x000fe200000006ff */
[----:B--2---:R-:W-:Y:S01]  /*7490*/  FADD.FTZ R29, R0, R30 ;  /* 0x0000001e001d7221 */ /* 0x004fe20000010000 */
[----:B------:R-:W-:-:S04]  /*74a0*/  IADD3 R30, R55, 0x1, RZ ;  /* 0x00000001371e7810 */ /* 0x000fc80007ffe0ff */
[----:B------:R-:W-:Y:S01]  /*74b0*/  LEA.HI.SX32 R31, R30, R55, 0x1b ;  /* 0x000000371e1f7211 */ /* 0x000fe200078fdaff */
[----:B------:R-:W-:Y:S01]  /*74c0*/  FADD.FTZ R30, R29, R2 ;  /* 0x000000021d1e7221 */ /* 0x000fe20000010000 */
[----:B------:R-:W-:-:S03]  /*74d0*/  F2FP.BF16.PACK_AB R2, R2, R0 ;  /* 0x000000000202723e */ /* 0x000fc600000010ff */
[----:B------:R-:W-:Y:S01]  /*74e0*/  FADD.FTZ R29, R30, R3 ;  /* 0x000000031e1d7221 */ /* 0x000fe20000010000 */
[----:B0-----:R-:W-:Y:S01]  /*74f0*/  PRMT R11, R2, 0x7632, R11 ;  /* 0x00007632020b7816 */ /* 0x001fe2000000000b */
[----:B------:R-:W-:Y:S01]  /*7500*/  IMAD.SHL.U32 R31, R31, 0x2, RZ ;  /* 0x000000021f1f7824 */ /* 0x000fe200078e00ff */
[----:B------:R0:W-:Y:S01]  /*7510*/  STS.U16 [R56], R2 ;  /* 0x0000000238007388 */ /* 0x0001e20000000400 */
[----:B------:R-:W-:Y:S01]  /*7520*/  FADD.FTZ R0, R29, R4 ;  /* 0x000000041d007221 */ /* 0x000fe20000010000 */
[----:B------:R-:W-:Y:S02]  /*7530*/  F2FP.BF16.PACK_AB R4, R4, R3 ;  /* 0x000000030404723e */ /* 0x000fe400000010ff */
[----:B------:R1:W-:Y:S01]  /*7540*/  STS.U16 [R31+0x2], R11 ;  /* 0x0000020b1f007388 */ /* 0x0003e20000000400 */
[----:B------:R-:W-:Y:S01]  /*7550*/  FADD.FTZ R3, R0, R5 ;  /* 0x0000000500037221 */ /* 0x000fe20000010000 */
[----:B------:R-:W-:Y:S02]  /*7560*/  F2FP.BF16.PACK_AB R5, R6, R5 ;  /* 0x000000050605723e */ /* 0x000fe400000010ff */
[----:B------:R-:W-:Y:S01]  /*7570*/  PRMT R10, R4, 0x7632, R10 ;  /* 0x00007632040a7816 */ /* 0x000fe2000000000a */
[----:B------:R2:W-:Y:S01]  /*7580*/  STS.U16 [R32+0x4], R4 ;  /* 0x0000040420007388 */ /* 0x0005e20000000400 */
[----:B------:R-:W-:Y:S01]  /*7590*/  PRMT R29, R5, 0x7632, R29 ;  /* 0x00007632051d7816 */ /* 0x000fe2000000001d */
[----:B------:R-:W-:Y:S01]  /*75a0*/  FADD.FTZ R6, R3, R6 ;  /* 0x0000000603067221 */ /* 0x000fe20000010000 */
[----:B------:R-:W-:Y:S01]  /*75b0*/  F2FP.BF16.PACK_AB R0, R112, R7 ;  /* 0x000000077000723e */ /* 0x000fe200000010ff */
[----:B------:R-:W-:Y:S01]  /*75c0*/  STS.U16 [R33+0x6], R10 ;  /* 0x0000060a21007388 */ /* 0x000fe20000000400 */
[----:B0-----:R-:W-:Y:S01]  /*75d0*/  F2FP.BF16.PACK_AB R2, R114, R113 ;  /* 0x000000717202723e */ /* 0x001fe200000010ff */
[----:B------:R-:W-:Y:S01]  /*75e0*/  FADD.FTZ R7, R6, R7 ;  /* 0x0000000706077221 */ /* 0x000fe20000010000 */
[----:B-1----:R-:W-:Y:S01]  /*75f0*/  PRMT R11, R0, 0x7632, R11 ;  /* 0x00007632000b7816 */ /* 0x002fe2000000000b */
[----:B------:R0:W-:Y:S01]  /*7600*/  STS.U16 [R34+0x8], R5 ;  /* 0x0000080522007388 */ /* 0x0001e20000000400 */
[----:B------:R-:W-:Y:S01]  /*7610*/  PRMT R30, R2, 0x7610, R30 ;  /* 0x00007610021e7816 */ /* 0x000fe2000000001e */
[----:B------:R-:W-:Y:S01]  /*7620*/  FADD.FTZ R112, R7, R112 ;  /* 0x0000007007707221 */ /* 0x000fe20000010000 */
[----:B--2---:R-:W-:Y:S01]  /*7630*/  F2FP.BF16.PACK_AB R4, R116, R115 ;  /* 0x000000737404723e */ /* 0x004fe200000010ff */
[----:B------:R-:W-:Y:S01]  /*7640*/  STS.U16 [R35+0xa], R29 ;  /* 0x00000a1d23007388 */ /* 0x000fe20000000400 */
[----:B------:R-:W-:Y:S01]  /*7650*/  PRMT R31, R2, 0x7632, R31 ;  /* 0x00007632021f7816 */ /* 0x000fe2000000001f */
[----:B------:R-:W-:Y:S01]  /*7660*/  FADD.FTZ R113, R112, R113 ;  /* 0x0000007170717221 */ /* 0x000fe20000010000 */
[----:B------:R-:W-:Y:S01]  /*7670*/  F2FP.BF16.PACK_AB R2, R120, R119 ;  /* 0x000000777802723e */ /* 0x000fe200000010ff */
[----:B------:R1:W-:Y:S01]  /*7680*/  STS.U16 [R36+0xc], R0 ;  /* 0x00000c0024007388 */ /* 0x0003e20000000400 */
[----:B0-----:R-:W-:Y:S01]  /*7690*/  PRMT R5, R4, 0x7632, R5 ;  /* 0x0000763204057816 */ /* 0x001fe20000000005 */
[----:B------:R-:W-:-:S02]  /*76a0*/  FADD.FTZ R114, R113, R114 ;  /* 0x0000007271727221 */ /* 0x000fc40000010000 */
[----:B------:R-:W-:Y:S01]  /*76b0*/  STS.U16 [R37+0xe], R11 ;  /* 0x00000e0b25007388 */ /* 0x000fe20000000400 */
[----:B------:R-:W-:Y:S01]  /*76c0*/  PRMT R32, R2, 0x7632, R32 ;  /* 0x0000763202207816 */ /* 0x000fe20000000020 */
[----:B------:R-:W-:Y:S02]  /*76d0*/  FADD.FTZ R115, R114, R115 ;  /* 0x0000007372737221 */ /* 0x000fe40000010000 */
[----:B------:R-:W-:Y:S01]  /*76e0*/  STS.U16 [R38+0x10], R30 ;  /* 0x0000101e26007388 */ /* 0x000fe20000000400 */
[----:B-1----:R-:W-:Y:S01]  /*76f0*/  F2FP.BF16.PACK_AB R0, R118, R117 ;  /* 0x000000757600723e */ /* 0x002fe200000010ff */
[----:B------:R-:W-:Y:S02]  /*7700*/  FADD.FTZ R116, R115, R116 ;  /* 0x0000007473747221 */ /* 0x000fe40000010000 */
[----:B------:R-:W-:Y:S01]  /*7710*/  STS.U16 [R39+0x12], R31 ;  /* 0x0000121f27007388 */ /* 0x000fe20000000400 */
[----:B------:R-:W-:Y:S01]  /*7720*/  PRMT R10, R0, 0x7632, R10 ;  /* 0x00007632000a7816 */ /* 0x000fe2000000000a */
[----:B------:R-:W-:-:S02]  /*7730*/  FADD.FTZ R117, R116, R117 ;  /* 0x0000007574757221 */ /* 0x000fc40000010000 */
[----:B------:R-:W-:Y:S02]  /*7740*/  STS.U16 [R40+0x14], R4 ;  /* 0x0000140428007388 */ /* 0x000fe40000000400 */
[----:B------:R-:W-:Y:S02]  /*7750*/  FADD.FTZ R118, R117, R118 ;  /* 0x0000007675767221 */ /* 0x000fe40000010000 */
[----:B------:R-:W-:Y:S02]  /*7760*/  STS.U16 [R42+0x16], R5 ;  /* 0x000016052a007388 */ /* 0x000fe40000000400 */
[----:B------:R-:W-:Y:S02]  /*7770*/  FADD.FTZ R119, R118, R119 ;  /* 0x0000007776777221 */ /* 0x000fe40000010000 */
[----:B------:R0:W-:Y:S04]  /*7780*/  STS.U16 [R44+0x18], R0 ;  /* 0x000018002c007388 */ /* 0x0001e80000000400 */
[----:B------:R-:W-:Y:S04]  /*7790*/  STS.U16 [R46+0x1a], R10 ;  /* 0x00001a0a2e007388 */ /* 0x000fe80000000400 */
[----:B------:R1:W-:Y:S01]  /*77a0*/  STS.U16 [R48+0x1c], R2 ;  /* 0x00001c0230007388 */ /* 0x0003e20000000400 */
[----:B0-----:R-:W-:-:S03]  /*77b0*/  IADD3 R0, P1, R58, -0x7e0, RZ ;  /* 0xfffff8203a007810 */ /* 0x001fc60007f3e0ff */
[----:B------:R-:W-:Y:S01]  /*77c0*/  STS.U16 [R50+0x1e], R32 ;  /* 0x00001e2032007388 */ /* 0x000fe20000000400 */
[----:B------:R-:W-:-:S06]  /*77d0*/  NOP ;  /* 0x0000000000007918 */ /* 0x000fcc0000000000 */
[----:B------:R-:W-:Y:S01]  /*77e0*/  LDS.U16 R11, [R70] ;  /* 0x00000000460b7984 */ /* 0x000fe20000000400 */
[----:B-1----:R-:W-:Y:S01]  /*77f0*/  FADD.FTZ R2, R119, R120 ;  /* 0x0000007877027221 */ /* 0x002fe20000010000 */
[----:B------:R-:W-:Y:S02]  /*7800*/  IADD3.X R15, R15, -0x1, RZ, P1, !PT ;  /* 0xffffffff0f0f7810 */ /* 0x000fe40000ffe4ff */
        /* <DEDUP_REMOVED lines=17> */
[----:B------:R-:W-:Y:S04]  /*7920*/  STL [R1+0x28], R2 ;  /* 0x0000280201007387 */ /* 0x000fe80000100800 */
        /* <DEDUP_REMOVED lines=17> */
.L_x_272:
[----:B------:R-:W-:Y:S05]  /*7a40*/  BSYNC B0 ;  /* 0x0000000000007941 */ /* 0x000fea0003800000 */
.L_x_271:
        /* <DEDUP_REMOVED lines=15> */
[----:B------:R-:W-:Y:S01]  /*7b40*/  IMAD.U32 R3, RZ, RZ, UR7 ;  /* 0x00000007ff037e24 */ /* 0x000fe2000f8e00ff */
[----:B------:R-:W-:Y:S01]  /*7b50*/  ISETP.GE.AND P2, PT, R19, R53, PT ;  /* 0x000000351300720c */ /* 0x000fe20003f46270 */
[----:B------:R-:W-:-:S02]  /*7b60*/  UISETP.GT.AND UP0, UPT, UR19, 0x1, UPT ;  /* 0x000000011300788c */ /* 0x000fc4000bf04270 */
[----:B------:R-:W-:Y:S01]  /*7b70*/  UIADD3 UR33, UP2, UR33, -0x1000, URZ ;  /* 0xfffff00021217890 */ /* 0x000fe2000ff5e03f */
[C---:B------:R-:W-:Y:S01]  /*7b80*/  LEA R2, P0, R3.reuse, R2, 0x1 ;  /* 0x0000000203027211 */ /* 0x040fe200078008ff */
[----:B------:R-:W-:Y:S01]  /*7b90*/  UIADD3 UR29, UP3, UR29, -0x1000, URZ ;  /* 0xfffff0001d1d7890 */ /* 0x000fe2000ff7e03f */
[----:B0-----:R-:W-:Y:S01]  /*7ba0*/  MOV R4, UR20 ;  /* 0x0000001400047c02 */ /* 0x001fe20008000f00 */
[----:B------:R-:W-:Y:S02]  /*7bb0*/  UIADD3 UR31, UP4, UR31, -0x1000, URZ ;  /* 0xfffff0001f1f7890 */ /* 0x000fe4000ff9e03f */
[----:B------:R-:W-:Y:S01]  /*7bc0*/  UIADD3 UR6, UR6, 0x1, URZ ;  /* 0x0000000106067890 */ /* 0x000fe2000fffe03f */
[----:B------:R-:W-:Y:S01]  /*7bd0*/  LEA.HI.X R3, R3, R0, R4, 0x1, P0 ;  /* 0x0000000003037211 */ /* 0x000fe200000f0c04 */
[----:B------:R-:W-:Y:S01]  /*7be0*/  UIADD3.X UR26, UR26, -0x1, URZ, UP1, !UPT ;  /* 0xffffffff1a1a7890 */ /* 0x000fe20008ffe43f */
[----:B------:R-:W-:Y:S01]  /*7bf0*/  ISETP.GE.AND P0, PT, R17, R53, PT ;  /* 0x000000351100720c */ /* 0x000fe20003f06270 */
[----:B------:R-:W-:-:S02]  /*7c00*/  UIADD3.X UR32, UR32, -0x1, URZ, UP2, !UPT ;  /* 0xffffffff20207890 */ /* 0x000fc400097fe43f */
[----:B------:R0:W-:Y:S01]  /*7c10*/  @!P3 STG.E.U16 [R2.64], R29 ;  /* 0x0000001d0200b986 */ /* 0x0001e2000c101518 */
[-C--:B------:R-:W-:Y:S01]  /*7c20*/  ISETP.GE.AND P3, PT, R20, R53.reuse, PT ;  /* 0x000000351400720c */ /* 0x080fe20003f66270 */
[----:B------:R-:W-:Y:S02]  /*7c30*/  UIADD3.X UR28, UR28, -0x1, URZ, UP3, !UPT ;  /* 0xffffffff1c1c7890 */ /* 0x000fe40009ffe43f */
[----:B------:R0:W-:Y:S01]  /*7c40*/  @!P4 STG.E.U16 [R2.64+0x40], R31 ;  /* 0x0000401f0200c986 */ /* 0x0001e2000c101518 */
        /* <DEDUP_REMOVED lines=24> */
.L_x_218:
[----:B------:R-:W-:Y:S02]  /*7dd0*/  ISETP.NE.U32.AND P0, PT, RZ, c[0x0][0x328], PT ;  /* 0x0000ca00ff007a0c */ /* 0x000fe40003f05070 */
[----:B------:R-:W-:Y:S02]  /*7de0*/  ISETP.NE.U32.AND P2, PT, RZ, c[0x0][0x348], PT ;  /* 0x0000d200ff007a0c */ /* 0x000fe40003f45070 */
[----:B------:R-:W-:Y:S02]  /*7df0*/  ISETP.NE.AND.EX P1, PT, RZ, c[0x0][0x32c], PT, P0 ;  /* 0x0000cb00ff007a0c */ /* 0x000fe40003f25300 */
[----:B------:R-:W-:-:S11]  /*7e00*/  ISETP.NE.AND.EX P0, PT, RZ, c[0x0][0x34c], PT, P2 ;  /* 0x0000d300ff007a0c */ /* 0x000fd60003f05320 */
[----:B------:R-:W-:Y:S05]  /*7e10*/  @!P1 BRA `(.L_x_274) ;  /* 0x000001f000009947 */ /* 0x000fea0003800000 */
[----:B------:R-:W3:Y:S01]  /*7e20*/  LDL.LU R2, [R1+0x2c] ;  /* 0x00002c0001027983 */ /* 0x000ee20000300800 */
[----:B------:R-:W-:Y:S03]  /*7e30*/  BSSY B0, `(.L_x_274) ;  /* 0x000001d000007945 */ /* 0x000fe60003800000 */
[----:B------:R-:W4:Y:S04]  /*7e40*/  S2R R6, SR_LANEID ;  /* 0x0000000000067919 */ /* 0x000f280000000000 */
[----:B------:R-:W5:Y:S01]  /*7e50*/  S2R R7, SR_TID.X ;  /* 0x0000000000077919 */ /* 0x000f620000002100 */
[----:B----4-:R-:W-:-:S13]  /*7e60*/  ISETP.NE.AND P2, PT, R6, RZ, PT ;  /* 0x000000ff0600720c */ /* 0x010fda0003f45270 */
[----:B-----5:R-:W-:-:S04]  /*7e70*/  @!P2 SHF.R.S32.HI R6, RZ, 0x1f, R7 ;  /* 0x0000001fff06a819 */ /* 0x020fc80000011407 */
[----:B------:R-:W-:-:S04]  /*7e80*/  @!P2 LEA.HI R6, R6, R7, RZ, 0x5 ;  /* 0x000000070606a211 */ /* 0x000fc800078f28ff */
[----:B------:R-:W-:Y:S01]  /*7e90*/  @!P2 SHF.R.S32.HI R9, RZ, 0x5, R6 ;  /* 0x00000005ff09a819 */ /* 0x000fe20000011406 */
[----:B---3--:R-:W3:Y:S02]  /*7ea0*/  SHFL.DOWN P1, R0, R2, 0x1, 0x1f ;  /* 0x08201f0002007f89 */ /* 0x008ee40000020000 */
[----:B---3--:R-:W-:-:S05]  /*7eb0*/  @P1 FADD R0, R0, R2 ;  /* 0x0000000200001221 */ /* 0x008fca0000000000 */
[----:B-1----:R-:W1:Y:S02]  /*7ec0*/  SHFL.DOWN P1, R3, R0, 0x2, 0x1f ;  /* 0x08401f0000037f89 */ /* 0x002e640000020000 */
[----:B-1----:R-:W-:-:S05]  /*7ed0*/  @P1 FADD R3, R0, R3 ;  /* 0x0000000300031221 */ /* 0x002fca0000000000 */
[----:B------:R-:W1:Y:S02]  /*7ee0*/  SHFL.DOWN P1, R2, R3, 0x4, 0x1f ;  /* 0x08801f0003027f89 */ /* 0x000e640000020000 */
[----:B-1----:R-:W-:-:S05]  /*7ef0*/  @P1 FADD R2, R3, R2 ;  /* 0x0000000203021221 */ /* 0x002fca0000000000 */
[----:B------:R-:W1:Y:S02]  /*7f00*/  SHFL.DOWN P1, R5, R2, 0x8, 0x1f ;  /* 0x09001f0002057f89 */ /* 0x000e640000020000 */
[----:B-1----:R-:W-:-:S05]  /*7f10*/  @P1 FADD R5, R2, R5 ;  /* 0x0000000502051221 */ /* 0x002fca0000000000 */
[----:B------:R-:W1:Y:S02]  /*7f20*/  SHFL.DOWN P1, R4, R5, 0x10, 0x1f ;  /* 0x0a001f0005047f89 */ /* 0x000e640000020000 */
[----:B-1----:R-:W-:Y:S01]  /*7f30*/  @P1 FADD R4, R5, R4 ;  /* 0x0000000405041221 */ /* 0x002fe20000000000 */
[----:B------:R-:W-:-:S04]  /*7f40*/  ISETP.NE.AND P1, PT, R7, RZ, PT ;  /* 0x000000ff0700720c */ /* 0x000fc80003f25270 */
[----:B------:R1:W-:Y:S04]  /*7f50*/  @!P2 STS [R9.X4+0x3194], R4 ;  /* 0x003194040900a388 */ /* 0x0003e80000004800 */
[----:B------:R-:W-:Y:S06]  /*7f60*/  BAR.SYNC.DEFER_BLOCKING 0x0 ;  /* 0x0000000000007b1d */ /* 0x000fec0000010000 */
[----:B------:R-:W-:Y:S05]  /*7f70*/  @P1 BRA `(.L_x_275) ;  /* 0x0000008000001947 */ /* 0x000fea0003800000 */
[----:B-1----:R-:W1:Y:S04]  /*7f80*/  @!P1 LDS.64 R2, [0x3198] ;  /* 0x00319800ff029984 */ /* 0x002e680000000a00 */
[----:B------:R-:W3:Y:S01]  /*7f90*/  @!P1 LDS R5, [0x31a0] ;  /* 0x0031a000ff059984 */ /* 0x000ee20000000800 */
[----:B-1----:R-:W-:-:S04]  /*7fa0*/  @!P1 FADD.FTZ R2, R4, R2 ;  /* 0x0000000204029221 */ /* 0x002fc80000010000 */
[----:B------:R-:W-:Y:S02]  /*7fb0*/  @!P1 FADD.FTZ R0, R3, R2 ;  /* 0x0000000203009221 */ /* 0x000fe40000010000 */
[----:B------:R-:W-:Y:S02]  /*7fc0*/  IMAD.U32 R2, RZ, RZ, UR12 ;  /* 0x0000000cff027e24 */ /* 0x000fe4000f8e00ff */
[----:B------:R-:W-:Y:S02]  /*7fd0*/  IMAD.U32 R3, RZ, RZ, UR13 ;  /* 0x0000000dff037e24 */ /* 0x000fe4000f8e00ff */
[----:B---3--:R-:W-:-:S05]  /*7fe0*/  @!P1 FADD.FTZ R4, R0, R5 ;  /* 0x0000000500049221 */ /* 0x008fca0000010000 */
[----:B------:R1:W-:Y:S02]  /*7ff0*/  RED.E.ADD.F32.FTZ.RN.STRONG.GPU [R2.64], R4 ;  /* 0x000000040200798e */ /* 0x0003e4000c10e798 */
.L_x_275:
[----:B-1----:R-:W-:Y:S05]  /*8000*/  BSYNC B0 ;  /* 0x0000000000007941 */ /* 0x002fea0003800000 */
.L_x_274:
[----:B------:R-:W-:Y:S01]  /*8010*/  BSSY B0, `(.L_x_276) ;  /* 0x0000023000007945 */ /* 0x000fe20003800000 */
[----:B------:R-:W-:Y:S05]  /*8020*/  @!P0 BRA `(.L_x_277) ;  /* 0x0000020000008947 */ /* 0x000fea0003800000 */
[----:B------:R-:W3:Y:S04]  /*8030*/  LDL.LU R2, [R1+0x28] ;  /* 0x0000280001027983 */ /* 0x000ee80000300800 */
[----:B------:R-:W4:Y:S04]  /*8040*/  S2R R6, SR_LANEID ;  /* 0x0000000000067919 */ /* 0x000f280000000000 */
[----:B------:R-:W5:Y:S04]  /*8050*/  S2R R11, SR_TID.X ;  /* 0x00000000000b7919 */ /* 0x000f680000002100 */
[----:B------:R-:W-:Y:S01]  /*8060*/  BAR.SYNC.DEFER_BLOCKING 0x0 ;  /* 0x0000000000007b1d */ /* 0x000fe20000010000 */
        /* <DEDUP_REMOVED lines=21> */
[----:B------:R-:W-:Y:S01]  /*81c0*/  @!P0 FADD.FTZ R0, R3, R2 ;  /* 0x0000000203008221 */ /* 0x000fe20000010000 */
[----:B------:R-:W-:Y:S01]  /*81d0*/  MOV R2, UR14 ;  /* 0x0000000e00027c02 */ /* 0x000fe20008000f00 */
[----:B------:R-:W-:Y:S02]  /*81e0*/  IMAD.U32 R3, RZ, RZ, UR15 ;  /* 0x0000000fff037e24 */ /* 0x000fe4000f8e00ff */
[----:B---3--:R-:W-:-:S05]  /*81f0*/  @!P0 FADD.FTZ R4, R0, R5 ;  /* 0x0000000500048221 */ /* 0x008fca0000010000 */
[----:B------:R1:W-:Y:S01]  /*8200*/  RED.E.ADD.F32.FTZ.RN.STRONG.GPU [R2.64], R4 ;  /* 0x000000040200798e */ /* 0x0003e2000c10e798 */
[----:B------:R-:W-:Y:S01]  /*8210*/  IMAD.MOV.U32 R11, RZ, RZ, RZ ;  /* 0x000000ffff0b7224 */ /* 0x000fe200078e00ff */
[----:B------:R-:W-:Y:S05]  /*8220*/  BRA `(.L_x_278) ;  /* 0x0000001000007947 */ /* 0x000fea0003800000 */
.L_x_277:
[----:B------:R-:W3:Y:S02]  /*8230*/  S2R R11, SR_TID.X ;  /* 0x00000000000b7919 */ /* 0x000ee40000002100 */
.L_x_278:
[----:B-1----:R-:W-:Y:S05]  /*8240*/  BSYNC B0 ;  /* 0x0000000000007941 */ /* 0x002fea0003800000 */
.L_x_276:
[----:B---3--:R-:W-:-:S13]  /*8250*/  ISETP.GE.AND P0, PT, R11, c[0x0][0x16c], PT ;  /* 0x00005b000b007a0c */ /* 0x008fda0003f06270 */
[----:B------:R-:W-:Y:S05]  /*8260*/  @P0 EXIT ;  /* 0x000000000000094d */ /* 0x000fea0003800000 */
[----:B------:R-:W-:Y:S02]  /*8270*/  ULDC.64 UR6, c[0x0][0x2a8] ;  /* 0x0000aa0000067ab9 */ /* 0x000fe40000000a00 */
[----:B------:R-:W-:Y:S02]  /*8280*/  ULDC.64 UR8, c[0x0][0x288] ;  /* 0x0000a20000087ab9 */ /* 0x000fe40000000a00 */
[----:B--2---:R-:W-:Y:S02]  /*8290*/  UIMAD UR4, UR16, UR6, URZ ;  /* 0x00000006100472a4 */ /* 0x004fe4000f8e023f */
[----:B------:R-:W-:Y:S02]  /*82a0*/  UIMAD UR16, UR16, UR8, URZ ;  /* 0x00000008101072a4 */ /* 0x000fe4000f8e023f */
[----:B------:R-:W-:Y:S02]  /*82b0*/  UIMAD.WIDE.U32 UR10, UR17, UR6, URZ ;  /* 0x00000006110a72a5 */ /* 0x000fe4000f8e003f */
[----:B------:R-:W-:-:S02]  /*82c0*/  UIMAD UR7, UR17, UR7, UR4 ;  /* 0x00000007110772a4 */ /* 0x000fc4000f8e0204 */
[----:B0-----:R-:W-:Y:S02]  /*82d0*/  UIMAD.WIDE.U32 UR4, UR17, UR8, URZ ;  /* 0x00000008110472a5 */ /* 0x001fe4000f8e003f */
[----:B------:R-:W-:Y:S02]  /*82e0*/  UIMAD UR6, UR17, UR9, UR16 ;  /* 0x00000009110672a4 */ /* 0x000fe4000f8e0210 */
[----:B------:R-:W-:Y:S02]  /*82f0*/  UIADD3 UR7, UR11, UR7, URZ ;  /* 0x000000070b077290 */ /* 0x000fe4000fffe03f */
[----:B------:R-:W-:Y:S02]  /*8300*/  UIADD3 UR6, UR5, UR6, URZ ;  /* 0x0000000605067290 */ /* 0x000fe4000fffe03f */
.L_x_279:
[----:B0-----:R-:W0:Y:S01]  /*8310*/  LDS R13, [R11.X4+0x4de0] ;  /* 0x004de0000b0d7984 */ /* 0x001e220000004800 */
[----:B------:R-:W-:Y:S01]  /*8320*/  IMAD.U32 R4, RZ, RZ, UR4 ;  /* 0x00000004ff047e24 */ /* 0x000fe2000f8e00ff */
[----:B------:R-:W-:Y:S01]  /*8330*/  SHF.R.S32.HI R0, RZ, 0x1f, R11 ;  /* 0x0000001fff007819 */ /* 0x000fe2000001140b */
[----:B------:R-:W-:Y:S01]  /*8340*/  IMAD.U32 R8, RZ, RZ, UR10 ;  /* 0x0000000aff087e24 */ /* 0x000fe2000f8e00ff */
[----:B------:R1:W2:Y:S01]  /*8350*/  LDS R15, [R11.X4+0x51e0] ;  /* 0x0051e0000b0f7984 */ /* 0x0002a20000004800 */
[----:B------:R-:W-:Y:S01]  /*8360*/  MOV R3, UR6 ;  /* 0x0000000600037c02 */ /* 0x000fe20008000f00 */
[----:B------:R-:W-:Y:S01]  /*8370*/  IMAD.U32 R5, RZ, RZ, UR5 ;  /* 0x00000005ff057e24 */ /* 0x000fe2000f8e00ff */
[----:B------:R-:W-:Y:S01]  /*8380*/  MOV R2, R4 ;  /* 0x0000000400027202 */ /* 0x000fe20000000f00 */
[C---:B------:R-:W-:Y:S01]  /*8390*/  IMAD R4, R0.reuse, c[0x0][0x290], RZ ;  /* 0x0000a40000047a24 */ /* 0x040fe200078e02ff */
[----:B------:R-:W-:Y:S01]  /*83a0*/  MOV R7, UR7 ;  /* 0x0000000700077c02 */ /* 0x000fe20008000f00 */
[----:B------:R-:W-:-:S02]  /*83b0*/  IMAD R0, R0, c[0x0][0x2b0], RZ ;  /* 0x0000ac0000007a24 */ /* 0x000fc400078e02ff */
[----:B------:R-:W-:-:S04]  /*83c0*/  IMAD.WIDE.U32 R2, R11, c[0x0][0x290], R2 ;  /* 0x0000a4000b027a25 */ /* 0x000fc800078e0002 */
[----:B------:R-:W-:Y:S01]  /*83d0*/  IMAD R5, R11, c[0x0][0x294], R4 ;  /* 0x0000a5000b057a24 */ /* 0x000fe200078e0204 */
[----:B------:R-:W-:Y:S01]  /*83e0*/  LEA R4, P0, R2, c[0x0][0x310], 0x2 ;  /* 0x0000c40002047a11 */ /* 0x000fe200078010ff */
[----:B------:R-:W-:Y:S02]  /*83f0*/  IMAD.MOV.U32 R6, RZ, RZ, R8 ;  /* 0x000000ffff067224 */ /* 0x000fe400078e0008 */
[----:B------:R-:W-:Y:S01]  /*8400*/  IMAD.U32 R9, RZ, RZ, UR11 ;  /* 0x0000000bff097e24 */ /* 0x000fe2000f8e00ff */
[----:B------:R-:W-:Y:S01]  /*8410*/  YIELD ;  /* 0x0000000000007946 */ /* 0x000fe20003800000 */
[----:B------:R-:W-:Y:S02]  /*8420*/  IMAD.IADD R5, R3, 0x1, R5 ;  /* 0x0000000103057824 */ /* 0x000fe400078e0205 */
[C---:B------:R-:W-:Y:S02]  /*8430*/  IMAD R9, R11.reuse, c[0x0][0x2b4], R0 ;  /* 0x0000ad000b097a24 */ /* 0x040fe400078e0200 */
[C---:B------:R-:W-:Y:S01]  /*8440*/  IMAD.WIDE.U32 R6, R11.reuse, c[0x0][0x2b0], R6 ;  /* 0x0000ac000b067a25 */ /* 0x040fe200078e0006 */
[----:B-1----:R-:W-:-:S02]  /*8450*/  IADD3 R11, R11, c[0x0][0x0], RZ ;  /* 0x000000000b0b7a10 */ /* 0x002fc40007ffe0ff */
[----:B------:R-:W-:Y:S02]  /*8460*/  LEA.HI.X R5, R2, c[0x0][0x314], R5, 0x2, P0 ;  /* 0x0000c50002057a11 */ /* 0x000fe400000f1405 */
[----:B------:R-:W-:Y:S02]  /*8470*/  ISETP.GE.AND P0, PT, R11, c[0x0][0x16c], PT ;  /* 0x00005b000b007a0c */ /* 0x000fe40003f06270 */
[----:B------:R-:W-:Y:S02]  /*8480*/  IADD3 R3, R7, R9, RZ ;  /* 0x0000000907037210 */ /* 0x000fe40007ffe0ff */
[----:B------:R-:W-:-:S04]  /*8490*/  LEA R8, P1, R6, c[0x0][0x318], 0x2 ;  /* 0x0000c60006087a11 */ /* 0x000fc800078210ff */
[----:B------:R-:W-:Y:S01]  /*84a0*/  LEA.HI.X R9, R6, c[0x0][0x31c], R3, 0x2, P1 ;  /* 0x0000c70006097a11 */ /* 0x000fe200008f1403 */
[----:B0-----:R0:W-:Y:S04]  /*84b0*/  RED.E.ADD.F32.FTZ.RN.STRONG.GPU [R4.64], R13 ;  /* 0x0000000d0400798e */ /* 0x0011e8000c10e798 */
[----:B--2---:R0:W-:Y:S01]  /*84c0*/  RED.E.ADD.F32.FTZ.RN.STRONG.GPU [R8.64], R15 ;  /* 0x0000000f0800798e */ /* 0x0041e2000c10e798 */
[----:B------:R-:W-:Y:S05]  /*84d0*/  @!P0 BRA `(.L_x_279) ;  /* 0xfffffe3000008947 */ /* 0x000fea000383ffff */
[----:B------:R-:W-:Y:S05]  /*84e0*/  EXIT ;  /* 0x000000000000794d */ /* 0x000fea0003800000 */
.L_x_225:
[----:B------:R-:W-:Y:S01]  /*84f0*/  IMAD.MOV.U32 R83, RZ, RZ, R141 ;  /* 0x000000ffff537224 */ /* 0x000fe200078e008d */
[----:B------:R-:W-:Y:S01]  /*8500*/  MOV R82, 0x8530 ;  /* 0x0000853000527802 */ /* 0x000fe20000000f00 */
[----:B------:R-:W-:Y:S02]  /*8510*/  IMAD.MOV.U32 R84, RZ, RZ, 0x1 ;  /* 0x00000001ff547424 */ /* 0x000fe400078e00ff */
[----:B0-2--5:R-:W-:Y:S05]  /*8520*/  CALL.REL.NOINC `($__internal_14_$__cuda_sm70_shflsync_up) ;  /* 0x00000c3000007944 */ /* 0x025fea0003c00000 */
[----:B------:R-:W-:Y:S01]  /*8530*/  MOV R156, R84 ;  /* 0x00000054009c7202 */ /* 0x000fe20000000f00 */
[----:B--2---:R-:W-:Y:S05]  /*8540*/  BRA `(.L_x_280) ;  /* 0xffffb7e000007947 */ /* 0x004fea000383ffff */
.L_x_226:
[----:B------:R-:W-:Y:S01]  /*8550*/  IMAD.MOV.U32 R83, RZ, RZ, R85 ;  /* 0x000000ffff537224 */ /* 0x000fe200078e0055 */
[----:B------:R-:W-:Y:S01]  /*8560*/  MOV R82, 0x8590 ;  /* 0x0000859000527802 */ /* 0x000fe20000000f00 */
[----:B------:R-:W-:-:S02]  /*8570*/  IMAD.MOV.U32 R84, RZ, RZ, 0x1 ;  /* 0x00000001ff547424 */ /* 0x000fc400078e00ff */
[----:B0123-5:R-:W-:Y:S05]  /*8580*/  CALL.REL.NOINC `($__internal_14_$__cuda_sm70_shflsync_up) ;  /* 0x00000bd000007944 */ /* 0x02ffea0003c00000 */
[----:B------:R-:W0:Y:S01]  /*8590*/  S2R R83, SR_LANEID ;  /* 0x0000000000537919 */ /* 0x000e220000000000 */
[----:B------:R-:W-:-:S02]  /*85a0*/  FMUL.FTZ R156, R141, R156 ;  /* 0x0000009c8d9c7220 */ /* 0x000fc40000410000 */
[----:B------:R-:W-:Y:S01]  /*85b0*/  FFMA.FTZ R82, R141, R84, R85 ;  /* 0x000000548d527223 */ /* 0x000fe20000010055 */
[----:B------:R-:W-:Y:S01]  /*85c0*/  HFMA2.MMA R84, -RZ, RZ, 0, 1.1920928955078125e-07 ;  /* 0x00000002ff547435 */ /* 0x000fe200000001ff */
[----:B0-----:R-:W-:-:S04]  /*85d0*/  ISETP.GE.AND P0, PT, R83, 0x1, PT ;  /* 0x000000015300780c */ /* 0x001fc80003f06270 */
[----:B------:R-:W-:Y:S02]  /*85e0*/  FSEL R141, R141, R156, !P0 ;  /* 0x0000009c8d8d7208 */ /* 0x000fe40004000000 */
[----:B------:R-:W-:Y:S02]  /*85f0*/  FSEL R85, R85, R82, !P0 ;  /* 0x0000005255557208 */ /* 0x000fe40004000000 */
[----:B------:R-:W-:Y:S01]  /*8600*/  MOV R82, 0x8630 ;  /* 0x0000863000527802 */ /* 0x000fe20000000f00 */
[----:B------:R-:W-:Y:S02]  /*8610*/  IMAD.MOV.U32 R83, RZ, RZ, R141 ;  /* 0x000000ffff537224 */ /* 0x000fe400078e008d */
[----:B--2---:R-:W-:Y:S05]  /*8620*/  CALL.REL.NOINC `($__internal_14_$__cuda_sm70_shflsync_up) ;  /* 0x00000b3000007944 */ /* 0x004fea0003c00000 */
[----:B------:R-:W-:Y:S01]  /*8630*/  IMAD.MOV.U32 R156, RZ, RZ, R84 ;  /* 0x000000ffff9c7224 */ /* 0x000fe200078e0054 */
[----:B------:R-:W-:Y:S01]  /*8640*/  MOV R83, R85 ;  /* 0x0000005500537202 */ /* 0x000fe20000000f00 */
[----:B------:R-:W-:Y:S01]  /*8650*/  IMAD.MOV.U32 R84, RZ, RZ, 0x2 ;  /* 0x00000002ff547424 */ /* 0x000fe200078e00ff */
[----:B------:R-:W-:Y:S02]  /*8660*/  MOV R82, 0x8680 ;  /* 0x0000868000527802 */ /* 0x000fe40000000f00 */
[----:B--2---:R-:W-:Y:S05]  /*8670*/  CALL.REL.NOINC `($__internal_14_$__cuda_sm70_shflsync_up) ;  /* 0x00000ae000007944 */ /* 0x004fea0003c00000 */
[----:B------:R-:W0:Y:S02]  /*8680*/  S2R R82, SR_LANEID ;  /* 0x0000000000527919 */ /* 0x000e240000000000 */
[----:B0-----:R-:W-:-:S02]  /*8690*/  ISETP.GE.AND P0, PT, R82, 0x2, PT ;  /* 0x000000025200780c */ /* 0x001fc40003f06270 */
[----:B------:R-:W-:-:S11]  /*86a0*/  MOV R82, 0x8700 ;  /* 0x0000870000527802 */ /* 0x000fd60000000f00 */
[----:B------:R-:W-:Y:S02]  /*86b0*/  @P0 FFMA.FTZ R85, R141, R84, R85 ;  /* 0x000000548d550223 */ /* 0x000fe40000010055 */
[----:B------:R-:W-:Y:S02]  /*86c0*/  @P0 FMUL.FTZ R141, R156, R141 ;  /* 0x0000008d9c8d0220 */ /* 0x000fe40000410000 */
[----:B------:R-:W-:-:S03]  /*86d0*/  IMAD.MOV.U32 R84, RZ, RZ, 0x4 ;  /* 0x00000004ff547424 */ /* 0x000fc600078e00ff */
[----:B------:R-:W-:Y:S02]  /*86e0*/  MOV R83, R141 ;  /* 0x0000008d00537202 */ /* 0x000fe40000000f00 */
[----:B--2---:R-:W-:Y:S05]  /*86f0*/  CALL.REL.NOINC `($__internal_14_$__cuda_sm70_shflsync_up) ;  /* 0x00000a6000007944 */ /* 0x004fea0003c00000 */
[----:B------:R-:W-:Y:S01]  /*8700*/  IMAD.MOV.U32 R156, RZ, RZ, R84 ;  /* 0x000000ffff9c7224 */ /* 0x000fe200078e0054 */
[----:B------:R-:W-:Y:S01]  /*8710*/  HFMA2.MMA R84, -RZ, RZ, 0, 2.384185791015625e-07 ;  /* 0x00000004ff547435 */ /* 0x000fe200000001ff */
[----:B------:R-:W-:Y:S01]  /*8720*/  IMAD.MOV.U32 R83, RZ, RZ, R85 ;  /* 0x000000ffff537224 */ /* 0x000fe200078e0055 */
[----:B------:R-:W-:-:S04]  /*8730*/  MOV R82, 0x8750 ;  /* 0x0000875000527802 */ /* 0x000fc80000000f00 */
[----:B--2---:R-:W-:Y:S05]  /*8740*/  CALL.REL.NOINC `($__internal_14_$__cuda_sm70_shflsync_up) ;  /* 0x00000a1000007944 */ /* 0x004fea0003c00000 */
[----:B------:R-:W0:Y:S02]  /*8750*/  S2R R82, SR_LANEID ;  /* 0x0000000000527919 */ /* 0x000e240000000000 */
[----:B0-----:R-:W-:Y:S02]  /*8760*/  ISETP.GE.AND P0, PT, R82, 0x4, PT ;  /* 0x000000045200780c */ /* 0x001fe40003f06270 */
[----:B------:R-:W-:-:S11]  /*8770*/  MOV R82, 0x87d0 ;  /* 0x000087d000527802 */ /* 0x000fd60000000f00 */
[----:B------:R-:W-:Y:S02]  /*8780*/  @P0 FFMA.FTZ R85, R141, R84, R85 ;  /* 0x000000548d550223 */ /* 0x000fe40000010055 */
[----:B------:R-:W-:Y:S02]  /*8790*/  @P0 FMUL.FTZ R141, R156, R141 ;  /* 0x0000008d9c8d0220 */ /* 0x000fe40000410000 */
[----:B------:R-:W-:Y:S02]  /*87a0*/  IMAD.MOV.U32 R84, RZ, RZ, 0x8 ;  /* 0x00000008ff547424 */ /* 0x000fe400078e00ff */
[----:B------:R-:W-:Y:S02]  /*87b0*/  IMAD.MOV.U32 R83, RZ, RZ, R141 ;  /* 0x000000ffff537224 */ /* 0x000fe400078e008d */
[----:B--2---:R-:W-:Y:S05]  /*87c0*/  CALL.REL.NOINC `($__internal_14_$__cuda_sm70_shflsync_up) ;  /* 0x0000099000007944 */ /* 0x004fea0003c00000 */
[----:B------:R-:W-:Y:S01]  /*87d0*/  MOV R156, R84 ;  /* 0x00000054009c7202 */ /* 0x000fe20000000f00 */
[----:B------:R-:W-:Y:S01]  /*87e0*/  IMAD.MOV.U32 R83, RZ, RZ, R85 ;  /* 0x000000ffff537224 */ /* 0x000fe200078e0055 */
[----:B------:R-:W-:Y:S01]  /*87f0*/  MOV R82, 0x8820 ;  /* 0x0000882000527802 */ /* 0x000fe20000000f00 */
[----:B------:R-:W-:Y:S02]  /*8800*/  IMAD.MOV.U32 R84, RZ, RZ, 0x8 ;  /* 0x00000008ff547424 */ /* 0x000fe400078e00ff */
        /* <DEDUP_REMOVED lines=10> */
[----:B------:R-:W-:Y:S01]  /*88b0*/  MOV R83, R85 ;  /* 0x0000005500537202 */ /* 0x000fe20000000f00 */
[----:B------:R-:W-:Y:S01]  /*88c0*/  IMAD.MOV.U32 R84, RZ, RZ, 0x10 ;  /* 0x00000010ff547424 */ /* 0x000fe200078e00ff */
[----:B------:R-:W-:Y:S02]  /*88d0*/  MOV R82, 0x88f0 ;  /* 0x000088f000527802 */ /* 0x000fe40000000f00 */
[----:B--2---:R-:W-:Y:S05]  /*88e0*/  CALL.REL.NOINC `($__internal_14_$__cuda_sm70_shflsync_up) ;  /* 0x0000087000007944 */ /* 0x004fea0003c00000 */
[----:B------:R-:W-:Y:S01]  /*88f0*/  IMAD.MOV.U32 R82, RZ, RZ, R84 ;  /* 0x000000ffff527224 */ /* 0x000fe200078e0054 */
[----:B--2---:R-:W-:Y:S05]  /*8900*/  BRA `(.L_x_281) ;  /* 0xffffb59000007947 */ /* 0x004fea000383ffff */
.L_x_229:
[----:B------:R-:W-:Y:S01]  /*8910*/  MOV R83, R141 ;  /* 0x0000008d00537202 */ /* 0x000fe20000000f00 */
[----:B-1----:R-:W-:Y:S01]  /*8920*/  IMAD.MOV.U32 R84, RZ, RZ, 0x1 ;  /* 0x00000001ff547424 */ /* 0x002fe200078e00ff */
[----:B------:R-:W-:Y:S02]  /*8930*/  MOV R82, 0x8950 ;  /* 0x0000895000527802 */ /* 0x000fe40000000f00 */
[----:B0-2--5:R-:W-:Y:S05]  /*8940*/  CALL.REL.NOINC `($__internal_14_$__cuda_sm70_shflsync_up) ;  /* 0x0000081000007944 */ /* 0x025fea0003c00000 */
[----:B------:R-:W-:Y:S01]  /*8950*/  IMAD.MOV.U32 R141, RZ, RZ, R84 ;  /* 0x000000ffff8d7224 */ /* 0x000fe200078e0054 */
[----:B------:R-:W-:Y:S01]  /*8960*/  MOV R83, R85 ;  /* 0x0000005500537202 */ /* 0x000fe20000000f00 */
[----:B------:R-:W-:Y:S01]  /*8970*/  IMAD.MOV.U32 R84, RZ, RZ, 0x1 ;  /* 0x00000001ff547424 */ /* 0x000fe200078e00ff */
[----:B------:R-:W-:Y:S02]  /*8980*/  MOV R82, 0x89a0 ;  /* 0x000089a000527802 */ /* 0x000fe40000000f00 */
[----:B--2---:R-:W-:Y:S05]  /*8990*/  CALL.REL.NOINC `($__internal_14_$__cuda_sm70_shflsync_up) ;  /* 0x000007c000007944 */ /* 0x004fea0003c00000 */
[----:B------:R-:W-:Y:S01]  /*89a0*/  IMAD.MOV.U32 R85, RZ, RZ, R84 ;  /* 0x000000ffff557224 */ /* 0x000fe200078e0054 */
[----:B------:R-:W-:Y:S01]  /*89b0*/  MOV R82, R80 ;  /* 0x0000005000527202 */ /* 0x000fe20000000f00 */
[----:B------:R-:W-:Y:S01]  /*89c0*/  IMAD.MOV.U32 R84, RZ, RZ, RZ ;  /* 0x000000ffff547224 */ /* 0x000fe200078e00ff */
[----:B------:R-:W-:-:S02]  /*89d0*/  MOV R83, 0x89f0 ;  /* 0x000089f000537802 */ /* 0x000fc40000000f00 */
[----:B--2---:R-:W-:Y:S05]  /*89e0*/  CALL.REL.NOINC `($__internal_13_$__cuda_sm70_shflsync_idx_p) ;  /* 0x000006d000007944 */ /* 0x004fea0003c00000 */
[----:B-1----:R-:W-:Y:S01]  /*89f0*/  MOV R80, R84 ;  /* 0x0000005400507202 */ /* 0x002fe20000000f00 */
[----:B------:R-:W-:Y:S01]  /*8a00*/  IMAD.MOV.U32 R82, RZ, RZ, R81 ;  /* 0x000000ffff527224 */ /* 0x000fe200078e0051 */
[----:B------:R-:W-:Y:S01]  /*8a10*/  MOV R83, 0x8a40 ;  /* 0x00008a4000537802 */ /* 0x000fe20000000f00 */
[----:B------:R-:W-:-:S02]  /*8a20*/  IMAD.MOV.U32 R84, RZ, RZ, RZ ;  /* 0x000000ffff547224 */ /* 0x000fc400078e00ff */
[----:B0-2--5:R-:W-:Y:S05]  /*8a30*/  CALL.REL.NOINC `($__internal_13_$__cuda_sm70_shflsync_idx_p) ;  /* 0x0000068000007944 */ /* 0x025fea0003c00000 */
[----:B-1----:R-:W-:Y:S01]  /*8a40*/  IMAD.MOV.U32 R81, RZ, RZ, R84 ;  /* 0x000000ffff517224 */ /* 0x002fe200078e0054 */
[----:B0-2--5:R-:W-:Y:S05]  /*8a50*/  BRA `(.L_x_282) ;  /* 0xffffb57000007947 */ /* 0x025fea000383ffff */
.L_x_232:
[----:B------:R-:W-:Y:S01]  /*8a60*/  MOV R83, R85 ;  /* 0x0000005500537202 */ /* 0x000fe20000000f00 */
[----:B------:R-:W-:Y:S01]  /*8a70*/  IMAD.MOV.U32 R84, RZ, RZ, 0x1 ;  /* 0x00000001ff547424 */ /* 0x000fe200078e00ff */
[----:B------:R-:W-:-:S02]  /*8a80*/  MOV R82, 0x8aa0 ;  /* 0x00008aa000527802 */ /* 0x000fc40000000f00 */
[----:B0-----:R-:W-:Y:S05]  /*8a90*/  CALL.REL.NOINC `($__internal_12_$__cuda_sm70_shflsync_down) ;  /* 0x0000059000007944 */ /* 0x001fea0003c00000 */
[----:B-1----:R-:W-:Y:S01]  /*8aa0*/  IMAD.MOV.U32 R87, RZ, RZ, R84 ;  /* 0x000000ffff577224 */ /* 0x002fe200078e0054 */
[----:B0-2--5:R-:W-:Y:S05]  /*8ab0*/  BRA `(.L_x_283) ;  /* 0xffffbb1000007947 */ /* 0x025fea000383ffff */
.L_x_233:
[----:B------:R-:W-:Y:S01]  /*8ac0*/  MOV R83, R86 ;  /* 0x0000005600537202 */ /* 0x000fe20000000f00 */
[----:B------:R-:W-:Y:S01]  /*8ad0*/  IMAD.MOV.U32 R84, RZ, RZ, 0x1 ;  /* 0x00000001ff547424 */ /* 0x000fe200078e00ff */
[----:B------:R-:W-:-:S02]  /*8ae0*/  MOV R82, 0x8b00 ;  /* 0x00008b0000527802 */ /* 0x000fc40000000f00 */
[----:B012---:R-:W-:Y:S05]  /*8af0*/  CALL.REL.NOINC `($__internal_12_$__cuda_sm70_shflsync_down) ;  /* 0x0000053000007944 */ /* 0x007fea0003c00000 */
[C---:B------:R-:W-:Y:S02]  /*8b00*/  FMUL.FTZ R87, R85.reuse, R87 ;  /* 0x0000005755577220 */ /* 0x040fe40000410000 */
[----:B-1----:R-:W-:-:S02]  /*8b10*/  FFMA.FTZ R82, R85, R84, R86 ;  /* 0x0000005455527223 */ /* 0x002fc40000010056 */
[----:B------:R-:W-:Y:S01]  /*8b20*/  IMAD.MOV.U32 R84, RZ, RZ, 0x2 ;  /* 0x00000002ff547424 */ /* 0x000fe200078e00ff */
[----:B------:R-:W-:Y:S02]  /*8b30*/  FSEL R85, R85, R87, !P4 ;  /* 0x0000005755557208 */ /* 0x000fe40006000000 */
[----:B------:R-:W-:Y:S02]  /*8b40*/  FSEL R86, R86, R82, !P4 ;  /* 0x0000005256567208 */ /* 0x000fe40006000000 */
[----:B------:R-:W-:Y:S02]  /*8b50*/  MOV R83, R85 ;  /* 0x0000005500537202 */ /* 0x000fe40000000f00 */
[----:B------:R-:W-:Y:S02]  /*8b60*/  MOV R82, 0x8b80 ;  /* 0x00008b8000527802 */ /* 0x000fe40000000f00 */
[----:B0-2--5:R-:W-:Y:S05]  /*8b70*/  CALL.REL.NOINC `($__internal_12_$__cuda_sm70_shflsync_down) ;  /* 0x000004b000007944 */ /* 0x025fea0003c00000 */
[----:B-1----:R-:W-:Y:S01]  /*8b80*/  IMAD.MOV.U32 R87, RZ, RZ, R84 ;  /* 0x000000ffff577224 */ /* 0x002fe200078e0054 */
[----:B------:R-:W-:Y:S01]  /*8b90*/  HFMA2.MMA R84, -RZ, RZ, 0, 1.1920928955078125e-07 ;  /* 0x00000002ff547435 */ /* 0x000fe200000001ff */
[----:B------:R-:W-:Y:S01]  /*8ba0*/  IMAD.MOV.U32 R83, RZ, RZ, R86 ;  /* 0x000000ffff537224 */ /* 0x000fe200078e0056 */
[----:B------:R-:W-:-:S04]  /*8bb0*/  MOV R82, 0x8bd0 ;  /* 0x00008bd000527802 */ /* 0x000fc80000000f00 */
[----:B0-2--5:R-:W-:Y:S05]  /*8bc0*/  CALL.REL.NOINC `($__internal_12_$__cuda_sm70_shflsync_down) ;  /* 0x0000046000007944 */ /* 0x025fea0003c00000 */
[----:B-1----:R-:W-:Y:S01]  /*8bd0*/  @!P3 FFMA.FTZ R86, R85, R84, R86 ;  /* 0x000000545556b223 */ /* 0x002fe20000010056 */
[----:B------:R-:W-:Y:S01]  /*8be0*/  MOV R82, 0x8c30 ;  /* 0x00008c3000527802 */ /* 0x000fe20000000f00 */
[----:B------:R-:W-:-:S02]  /*8bf0*/  @!P3 FMUL.FTZ R85, R87, R85 ;  /* 0x000000555755b220 */ /* 0x000fc40000410000 */
[----:B------:R-:W-:Y:S02]  /*8c00*/  IMAD.MOV.U32 R84, RZ, RZ, 0x4 ;  /* 0x00000004ff547424 */ /* 0x000fe400078e00ff */
[----:B------:R-:W-:Y:S02]  /*8c10*/  IMAD.MOV.U32 R83, RZ, RZ, R85 ;  /* 0x000000ffff537224 */ /* 0x000fe400078e0055 */
[----:B0-2--5:R-:W-:Y:S05]  /*8c20*/  CALL.REL.NOINC `($__internal_12_$__cuda_sm70_shflsync_down) ;  /* 0x0000040000007944 */ /* 0x025fea0003c00000 */
[----:B-1----:R-:W-:Y:S01]  /*8c30*/  MOV R87, R84 ;  /* 0x0000005400577202 */ /* 0x002fe20000000f00 */
[----:B------:R-:W-:Y:S01]  /*8c40*/  IMAD.MOV.U32 R83, RZ, RZ, R86 ;  /* 0x000000ffff537224 */ /* 0x000fe200078e0056 */
[----:B------:R-:W-:Y:S01]  /*8c50*/  MOV R82, 0x8c80 ;  /* 0x00008c8000527802 */ /* 0x000fe20000000f00 */
[----:B------:R-:W-:Y:S02]  /*8c60*/  IMAD.MOV.U32 R84, RZ, RZ, 0x4 ;  /* 0x00000004ff547424 */ /* 0x000fe400078e00ff */
[----:B0-2--5:R-:W-:Y:S05]  /*8c70*/  CALL.REL.NOINC `($__internal_12_$__cuda_sm70_shflsync_down) ;  /* 0x000003b000007944 */ /* 0x025fea0003c00000 */
[----:B-1----:R-:W-:Y:S01]  /*8c80*/  @!P2 FFMA.FTZ R86, R85, R84, R86 ;  /* 0x000000545556a223 */ /* 0x002fe20000010056 */
[----:B------:R-:W-:Y:S01]  /*8c90*/  MOV R82, 0x8d00 ;  /* 0x00008d0000527802 */ /* 0x000fe20000000f00 */
[----:B------:R-:W-:Y:S02]  /*8ca0*/  @!P2 FMUL.FTZ R85, R87, R85 ;  /* 0x000000555755a220 */ /* 0x000fe40000410000 */
[----:B------:R-:W-:Y:S01]  /*8cb0*/  IMAD.MOV.U32 R84, RZ, RZ, 0x8 ;  /* 0x00000008ff547424 */ /* 0x000fe200078e00ff */
[----:B------:R-:W-:Y:S01]  /*8cc0*/  MOV R87, R86 ;  /* 0x0000005600577202 */ /* 0x000fe20000000f00 */
[----:B------:R-:W-:-:S05]  /*8cd0*/  IMAD.MOV.U32 R86, RZ, RZ, R85 ;  /* 0x000000ffff567224 */ /* 0x000fca00078e0055 */
[----:B------:R-:W-:Y:S02]  /*8ce0*/  MOV R83, R86 ;  /* 0x0000005600537202 */ /* 0x000fe40000000f00 */
[----:B0-2--5:R-:W-:Y:S05]  /*8cf0*/  CALL.REL.NOINC `($__internal_12_$__cuda_sm70_shflsync_down) ;  /* 0x0000033000007944 */ /* 0x025fea0003c00000 */
[----:B-1----:R-:W-:Y:S01]  /*8d00*/  IMAD.MOV.U32 R85, RZ, RZ, R84 ;  /* 0x000000ffff557224 */ /* 0x002fe200078e0054 */
[----:B------:R-:W-:Y:S01]  /*8d10*/  HFMA2.MMA R84, -RZ, RZ, 0, 4.76837158203125e-07 ;  /* 0x00000008ff547435 */ /* 0x000fe200000001ff */
[----:B------:R-:W-:Y:S01]  /*8d20*/  IMAD.MOV.U32 R83, RZ, RZ, R87 ;  /* 0x000000ffff537224 */ /* 0x000fe200078e0057 */
[----:B------:R-:W-:-:S04]  /*8d30*/  MOV R82, 0x8d50 ;  /* 0x00008d5000527802 */ /* 0x000fc80000000f00 */
[----:B0-2--5:R-:W-:Y:S05]  /*8d40*/  CALL.REL.NOINC `($__internal_12_$__cuda_sm70_shflsync_down) ;  /* 0x000002e000007944 */ /* 0x025fea0003c00000 */
[----:B-1----:R-:W-:Y:S01]  /*8d50*/  @!P1 FFMA.FTZ R87, R86, R84, R87 ;  /* 0x0000005456579223 */ /* 0x002fe20000010057 */
[----:B------:R-:W-:Y:S01]  /*8d60*/  MOV R82, 0x8dc0 ;  /* 0x00008dc000527802 */ /* 0x000fe20000000f00 */
[----:B------:R-:W-:Y:S02]  /*8d70*/  @!P1 FMUL.FTZ R86, R85, R86 ;  /* 0x0000005655569220 */ /* 0x000fe40000410000 */
[----:B------:R-:W-:Y:S02]  /*8d80*/  IMAD.MOV.U32 R85, RZ, RZ, R87 ;  /* 0x000000ffff557224 */ /* 0x000fe400078e0057 */
[----:B------:R-:W-:Y:S01]  /*8d90*/  IMAD.MOV.U32 R84, RZ, RZ, 0x10 ;  /* 0x00000010ff547424 */ /* 0x000fe200078e00ff */
[----:B------:R-:W-:-:S02]  /*8da0*/  MOV R83, R86 ;  /* 0x0000005600537202 */ /* 0x000fc40000000f00 */
[----:B0-2--5:R-:W-:Y:S05]  /*8db0*/  CALL.REL.NOINC `($__internal_12_$__cuda_sm70_shflsync_down) ;  /* 0x0000027000007944 */ /* 0x025fea0003c00000 */
[----:B-1----:R-:W-:Y:S01]  /*8dc0*/  IMAD.MOV.U32 R87, RZ, RZ, R84 ;  /* 0x000000ffff577224 */ /* 0x002fe200078e0054 */
[----:B------:R-:W-:Y:S01]  /*8dd0*/  MOV R83, R85 ;  /* 0x0000005500537202 */ /* 0x000fe20000000f00 */
[----:B------:R-:W-:Y:S01]  /*8de0*/  IMAD.MOV.U32 R84, RZ, RZ, 0x10 ;  /* 0x00000010ff547424 */ /* 0x000fe200078e00ff */
[----:B------:R-:W-:-:S02]  /*8df0*/  MOV R82, 0x8e10 ;  /* 0x00008e1000527802 */ /* 0x000fc40000000f00 */
[----:B0-2--5:R-:W-:Y:S05]  /*8e00*/  CALL.REL.NOINC `($__internal_12_$__cuda_sm70_shflsync_down) ;  /* 0x0000022000007944 */ /* 0x025fea0003c00000 */
[----:B-1----:R-:W-:Y:S01]  /*8e10*/  @!P0 FFMA.FTZ R85, R86, R84, R85 ;  /* 0x0000005456558223 */ /* 0x002fe20000010055 */
[----:B------:R-:W-:Y:S01]  /*8e20*/  HFMA2.MMA R84, -RZ, RZ, 0, 0 ;  /* 0x00000000ff547435 */ /* 0x000fe200000001ff */
[----:B------:R-:W-:Y:S01]  /*8e30*/  @!P0 FMUL.FTZ R86, R87, R86 ;  /* 0x0000005657568220 */ /* 0x000fe20000410000 */
[----:B------:R-:W-:-:S03]  /*8e40*/  MOV R83, 0x8e70 ;  /* 0x00008e7000537802 */ /* 0x000fc60000000f00 */
[----:B------:R-:W-:Y:S02]  /*8e50*/  IMAD.MOV.U32 R82, RZ, RZ, R86 ;  /* 0x000000ffff527224 */ /* 0x000fe400078e0056 */
[----:B0-2--5:R-:W-:Y:S05]  /*8e60*/  CALL.REL.NOINC `($__internal_13_$__cuda_sm70_shflsync_idx_p) ;  /* 0x0000025000007944 */ /* 0x025fea0003c00000 */
[----:B-1----:R-:W-:Y:S01]  /*8e70*/  MOV R87, R84 ;  /* 0x0000005400577202 */ /* 0x002fe20000000f00 */
[----:B------:R-:W-:Y:S01]  /*8e80*/  HFMA2.MMA R84, -RZ, RZ, 0, 0 ;  /* 0x00000000ff547435 */ /* 0x000fe200000001ff */
[----:B------:R-:W-:Y:S01]  /*8e90*/  IMAD.MOV.U32 R82, RZ, RZ, R85 ;  /* 0x000000ffff527224 */ /* 0x000fe200078e0055 */
[----:B------:R-:W-:-:S04]  /*8ea0*/  MOV R83, 0x8ec0 ;  /* 0x00008ec000537802 */ /* 0x000fc80000000f00 */
[----:B0-2--5:R-:W-:Y:S05]  /*8eb0*/  CALL.REL.NOINC `($__internal_13_$__cuda_sm70_shflsync_idx_p) ;  /* 0x0000020000007944 */ /* 0x025fea0003c00000 */
[----:B-1----:R-:W-:Y:S01]  /*8ec0*/  IMAD.MOV.U32 R156, RZ, RZ, R84 ;  /* 0x000000ffff9c7224 */ /* 0x002fe200078e0054 */
[----:B------:R-:W-:Y:S01]  /*8ed0*/  MOV R83, R86 ;  /* 0x0000005600537202 */ /* 0x000fe20000000f00 */
[----:B------:R-:W-:Y:S01]  /*8ee0*/  IMAD.MOV.U32 R84, RZ, RZ, 0x1 ;  /* 0x00000001ff547424 */ /* 0x000fe200078e00ff */
[----:B------:R-:W-:Y:S02]  /*8ef0*/  MOV R82, 0x8f10 ;  /* 0x00008f1000527802 */ /* 0x000fe40000000f00 */
[----:B0-2--5:R-:W-:Y:S05]  /*8f00*/  CALL.REL.NOINC `($__internal_12_$__cuda_sm70_shflsync_down) ;  /* 0x0000012000007944 */ /* 0x025fea0003c00000 */
[----:B-1----:R-:W-:Y:S01]  /*8f10*/  MOV R159, R84 ;  /* 0x00000054009f7202 */ /* 0x002fe20000000f00 */
[----:B------:R-:W-:Y:S01]  /*8f20*/  HFMA2.MMA R84, -RZ, RZ, 0, 5.9604644775390625e-08 ;  /* 0x00000001ff547435 */ /* 0x000fe200000001ff */
[----:B------:R-:W-:Y:S01]  /*8f30*/  IMAD.MOV.U32 R83, RZ, RZ, R85 ;  /* 0x000000ffff537224 */ /* 0x000fe200078e0055 */
[----:B------:R-:W-:-:S04]  /*8f40*/  MOV R82, 0x8f60 ;  /* 0x00008f6000527802 */ /* 0x000fc80000000f00 */
[----:B0-2--5:R-:W-:Y:S05]  /*8f50*/  CALL.REL.NOINC `($__internal_12_$__cuda_sm70_shflsync_down) ;  /* 0x000000d000007944 */ /* 0x025fea0003c00000 */
[----:B-1----:R-:W-:Y:S01]  /*8f60*/  IMAD.MOV.U32 R86, RZ, RZ, R84 ;  /* 0x000000ffff567224 */ /* 0x002fe200078e0054 */
[----:B------:R-:W-:Y:S01]  /*8f70*/  HFMA2.MMA R84, -RZ, RZ, 0, 0 ;  /* 0x00000000ff547435 */ /* 0x000fe200000001ff */
[----:B------:R-:W-:Y:S01]  /*8f80*/  MOV R85, R159 ;  /* 0x0000009f00557202 */ /* 0x000fe20000000f00 */
[----:B------:R-:W-:Y:S01]  /*8f90*/  IMAD.MOV.U32 R82, RZ, RZ, R80 ;  /* 0x000000ffff527224 */ /* 0x000fe200078e0050 */
[----:B------:R-:W-:-:S03]  /*8fa0*/  MOV R83, 0x8fc0 ;  /* 0x00008fc000537802 */ /* 0x000fc60000000f00 */
[----:B0-2--5:R-:W-:Y:S05]  /*8fb0*/  CALL.REL.NOINC `($__internal_13_$__cuda_sm70_shflsync_idx_p) ;  /* 0x0000010000007944 */ /* 0x025fea0003c00000 */
[----:B-1----:R-:W-:Y:S01]  /*8fc0*/  IMAD.MOV.U32 R159, RZ, RZ, R84 ;  /* 0x000000ffff9f7224 */ /* 0x002fe200078e0054 */
[----:B------:R-:W-:Y:S01]  /*8fd0*/  MOV R82, R81 ;  /* 0x0000005100527202 */ /* 0x000fe20000000f00 */
[----:B------:R-:W-:Y:S01]  /*8fe0*/  IMAD.MOV.U32 R84, RZ, RZ, RZ ;  /* 0x000000ffff547224 */ /* 0x000fe200078e00ff */
[----:B------:R-:W-:-:S02]  /*8ff0*/  MOV R83, 0x9010 ;  /* 0x0000901000537802 */ /* 0x000fc40000000f00 */
[----:B0-2--5:R-:W-:Y:S05]  /*9000*/  CALL.REL.NOINC `($__internal_13_$__cuda_sm70_shflsync_idx_p) ;  /* 0x000000b000007944 */ /* 0x025fea0003c00000 */
[----:B-1----:R-:W-:Y:S01]  /*9010*/  MOV R83, R84 ;  /* 0x0000005400537202 */ /* 0x002fe20000000f00 */
[----:B0-2--5:R-:W-:Y:S05]  /*9020*/  BRA `(.L_x_284) ;  /* 0xffffb74000007947 */ /* 0x025fea000383ffff */
        .weak           $__internal_12_$__cuda_sm70_shflsync_down
        .type           $__internal_12_$__cuda_sm70_shflsync_down,@function
        .size           $__internal_12_$__cuda_sm70_shflsync_down,($__internal_13_$__cuda_sm70_shflsync_idx_p - $__internal_12_$__cuda_sm70_shflsync_down)
$__internal_12_$__cuda_sm70_shflsync_down:
[----:B------:R-:W-:Y:S01]  /*9030*/  HFMA2.MMA R57, -RZ, RZ, 0, 1.847743988037109375e-06 ;  /* 0x0000001fff397435 */ /* 0x000fe200000001ff */
[----:B------:R0:W-:Y:S02]  /*9040*/  STL [R1+0x30], R0 ;  /* 0x0000300001007387 */ /* 0x0001e40000100800 */
[----:B0-----:R-:W-:-:S04]  /*9050*/  IMAD.MOV.U32 R0, RZ, RZ, -0x1 ;  /* 0xffffffffff007424 */ /* 0x001fc800078e00ff */
[----:B------:R-:W-:Y:S04]  /*9060*/  WARPSYNC R0 ;  /* 0x0000000000007348 */ /* 0x000fe80003800000 */
[----:B------:R0:W1:Y:S04]  /*9070*/  SHFL.DOWN PT, R84, R83, R84, R57 ;  /* 0x0800005453547389 */ /* 0x00006800000e0039 */
[----:B0-----:R0:W5:Y:S01]  /*9080*/  LDL.LU R0, [R1+0x30] ;  /* 0x0000300001007983 */ /* 0x0011620000300800 */
[----:B------:R-:W-:-:S03]  /*9090*/  IMAD.MOV.U32 R83, RZ, RZ, 0x0 ;  /* 0x00000000ff537424 */ /* 0x000fc600078e00ff */
[----:B------:R-:W2:Y:S01]  /*90a0*/  S2R R57, SR_TID.X ;  /* 0x0000000000397919 */ /* 0x000ea20000002100 */
[----:B------:R-:W-:Y:S05]  /*90b0*/  RET.REL.NODEC R82 `(_Z25selective_scan_bwd_kernelI32Selective_Scan_bwd_kernel_traitsILi128ELi16ELb0ELb0ELb1ELb0ELb0EN3c108BFloat16EfEEv12SSMParamsBwd) ;  /* 0xffff6f4052007950 */ /* 0x000fea0003c3ffff */
        .weak           $__internal_13_$__cuda_sm70_shflsync_idx_p
        .type           $__internal_13_$__cuda_sm70_shflsync_idx_p,@function
        .size           $__internal_13_$__cuda_sm70_shflsync_idx_p,($__internal_14_$__cuda_sm70_shflsync_up - $__internal_13_$__cuda_sm70_shflsync_idx_p)
$__internal_13_$__cuda_sm70_shflsync_idx_p:
[----:B------:R0:W-:Y:S01]  /*90c0*/  STL [R1+0x30], R0 ;  /* 0x0000300001007387 */ /* 0x0001e20000100800 */
[----:B------:R-:W-:Y:S01]  /*90d0*/  IMAD.MOV.U32 R57, RZ, RZ, 0x1f ;  /* 0x0000001fff397424 */ /* 0x000fe200078e00ff */
[----:B0-----:R-:W-:-:S04]  /*90e0*/  MOV R0, 0xffffffff ;  /* 0xffffffff00007802 */ /* 0x001fc80000000f00 */
[----:B------:R-:W-:Y:S04]  /*90f0*/  WARPSYNC R0 ;  /* 0x0000000000007348 */ /* 0x000fe80003800000 */
[----:B------:R0:W1:Y:S04]  /*9100*/  SHFL.IDX PT, R84, R82, R84, R57 ;  /* 0x0000005452547389 */ /* 0x00006800000e0039 */
[----:B0-----:R0:W5:Y:S01]  /*9110*/  LDL.LU R0, [R1+0x30] ;  /* 0x0000300001007983 */ /* 0x0011620000300800 */
[----:B------:R-:W-:Y:S01]  /*9120*/  MOV R82, R83 ;  /* 0x0000005300527202 */ /* 0x000fe20000000f00 */
[----:B------:R-:W-:-:S02]  /*9130*/  IMAD.MOV.U32 R83, RZ, RZ, 0x0 ;  /* 0x00000000ff537424 */ /* 0x000fc400078e00ff */
[----:B------:R-:W2:Y:S02]  /*9140*/  S2R R57, SR_TID.X ;  /* 0x0000000000397919 */ /* 0x000ea40000002100 */
[----:B------:R-:W-:Y:S05]  /*9150*/  RET.REL.NODEC R82 `(_Z25selective_scan_bwd_kernelI32Selective_Scan_bwd_kernel_traitsILi128ELi16ELb0ELb0ELb1ELb0ELb0EN3c108BFloat16EfEEv12SSMParamsBwd) ;  /* 0xffff6ea052007950 */ /* 0x000fea0003c3ffff */
        .weak           $__internal_14_$__cuda_sm70_shflsync_up
        .type           $__internal_14_$__cuda_sm70_shflsync_up,@function
        .size           $__internal_14_$__cuda_sm70_shflsync_up,(.L_x_8826 - $__internal_14_$__cuda_sm70_shflsync_up)
$__internal_14_$__cuda_sm70_shflsync_up:
        /* <DEDUP_REMOVED lines=8> */
[----:B-1----:R-:W-:Y:S05]  /*91e0*/  RET.REL.NODEC R82 `(_Z25selective_scan_bwd_kernelI32Selective_Scan_bwd_kernel_traitsILi128ELi16ELb0ELb0ELb1ELb0ELb0EN3c108BFloat16EfEEv12SSMParamsBwd) ;  /* 0xffff6e1052007950 */ /* 0x002fea0003c3ffff */
.L_x_285:
        /* <DEDUP_REMOVED lines=9> */
.L_x_8826:


//--------------------- .text._Z25selective_scan_bwd_kernelI32Selective_Scan_bwd_kernel_traitsILi128ELi16ELb0ELb0ELb1ELb0ELb1EN3c108BFloat16EfEEv12SSMParamsBwd --------------------------
	.section	.text._Z25selective_scan_bwd_kernelI32Selective_Scan_bwd_kernel_traitsILi128ELi16ELb0ELb0ELb1ELb0ELb1EN3c108BFloat16EfEEv12SSMParamsBwd,"ax",@progbits
	.sectioninfo	@"SHI_REGISTERS=168"
	.align	128
        .global         _Z25selective_scan_bwd_kernelI32Selective_Scan_bwd_kernel_traitsILi128ELi16ELb0ELb0ELb1ELb0ELb1EN3c108BFloat16EfEEv12SSMParamsBwd
        .type           _Z25selective_scan_bwd_kernelI32Selective_Scan_bwd_kernel_traitsILi128ELi16ELb0ELb0ELb1ELb0ELb1EN3c108BFloat16EfEEv12SSMParamsBwd,@function
        .size           _Z25selective_scan_bwd_kernelI32Selective_Scan_bwd_kernel_traitsILi128ELi16ELb0ELb0ELb1ELb0ELb1EN3c108BFloat16EfEEv12SSMParamsBwd,(.L_x_8829 - _Z25selective_scan_bwd_kernelI32Selective_Scan_bwd_kernel_traitsILi128ELi16ELb0ELb0ELb1ELb0ELb1EN3c108BFloat16EfEEv12SSMParamsBwd)
        .other          _Z25selective_scan_bwd_kernelI32Selective_Scan_bwd_kernel_traitsILi128ELi16ELb0ELb0ELb1ELb0ELb1EN3c108BFloat16EfEEv12SSMParamsBwd,@"STO_CUDA_ENTRY STV_DEFAULT"
_Z25selective_scan_bwd_kernelI32Selective_Scan_bwd_kernel_traitsILi128ELi16ELb0ELb0ELb1ELb0ELb1EN3c108BFloat16EfEEv12SSMParamsBwd:
.text._Z25selective_scan_bwd_kernelI32Selective_Scan_bwd_kernel_traitsILi128ELi16ELb0ELb0ELb1ELb0ELb1EN3c108BFloat16EfEEv12SSMParamsBwd:
        /* <DEDUP_REMOVED lines=15> */
[----:B------:R-:W-:Y:S02]  /*00f0*/  UMOV UR32, URZ ;  /* 0x0000003f00207c82 */ /* 0x000fe40008000000 */
[----:B------:R-:W-:Y:S02]  /*0100*/  ULDC.64 UR26, c[0x0][0x348] ;  /* 0x0000d200001a7ab9 */ /* 0x000fe40000000a00 */
[----:B0-----:R-:W-:-:S02]  /*0110*/  USHF.R.S32.HI UR11, URZ, 0x1f, UR10 ;  /* 0x0000001f3f0b7899 */ /* 0x001fc4000801140a */
[----:B------:R-:W-:Y:S02]  /*0120*/  @UP0 ULEA UR4, UP2, UR10, UR4, 0x2 ;  /* 0x000000040a040291 */ /* 0x000fe4000f84103f */
[----:B------:R-:W-:Y:S02]  /*0130*/  @UP1 ULEA UR6, UP3, UR10, UR6, 0x2 ;  /* 0x000000060a061291 */ /* 0x000fe4000f86103f */
[----:B------:R-:W-:Y:S02]  /*0140*/  @UP0 ULEA.HI.X UR5, UR10, UR5, UR11, 0x2, UP2 ;  /* 0x000000050a050291 */ /* 0x000fe400090f140b */
[----:B------:R-:W-:Y:S01]  /*0150*/  IMAD.U32 R2, RZ, RZ, UR4 ;  /* 0x00000004ff027e24 */ /* 0x000fe2000f8e00ff */
[----:B------:R-:W-:Y:S01]  /*0160*/  @UP1 ULEA.HI.X UR7, UR10, UR7, UR11, 0x2, UP3 ;  /* 0x000000070a071291 */ /* 0x000fe200098f140b */
[----:B------:R-:W-:Y:S01]  /*0170*/  MOV R4, UR6 ;  /* 0x0000000600047c02 */ /* 0x000fe20008000f00 */
[----:B------:R-:W-:Y:S01]  /*0180*/  ULDC.64 UR18, c[0x0][0x278] ;  /* 0x00009e0000127ab9 */ /* 0x000fe20000000a00 */
[----:B------:R-:W-:Y:S01]  /*0190*/  IMAD.U32 R3, RZ, RZ, UR5 ;  /* 0x00000005ff037e24 */ /* 0x000fe2000f8e00ff */
[----:B------:R-:W0:Y:S01]  /*01a0*/  R2UR UR23, R6 ;  /* 0x00000000061773c2 */ /* 0x000e2200000e0000 */
[----:B------:R-:W-:Y:S01]  /*01b0*/  ULDC.64 UR4, c[0x0][0x260] ;  /* 0x0000980000047ab9 */ /* 0x000fe20000000a00 */
[----:B------:R-:W-:Y:S01]  /*01c0*/  IMAD.U32 R5, RZ, RZ, UR7 ;  /* 0x00000007ff057e24 */ /* 0x000fe2000f8e00ff */
[----:B------:R-:W-:-:S02]  /*01d0*/  ULDC.64 UR6, c[0x0][0x1d0] ;  /* 0x0000740000067ab9 */ /* 0x000fc40000000a00 */
[----:B------:R2:W3:Y:S01]  /*01e0*/  @P0 LDG.E R3, [R2.64] ;  /* 0x0000001c02030981 */ /* 0x0004e2000c1e1900 */
[----:B------:R-:W-:Y:S02]  /*01f0*/  UMOV UR33, URZ ;  /* 0x0000003f00217c82 */ /* 0x000fe40008000000 */
[----:B------:R-:W-:Y:S01]  /*0200*/  UMOV UR34, URZ ;  /* 0x0000003f00227c82 */ /* 0x000fe20008000000 */
        /* <DEDUP_REMOVED lines=15> */
[----:B------:R-:W-:Y:S02]  /*0300*/  UIADD3 UR9, UR9, UR4, URZ ;  /* 0x0000000409097290 */ /* 0x000fe4000fffe03f */
[----:B------:R-:W-:Y:S02]  /*0310*/  UISETP.NE.U32.AND UP2, UPT, URZ, UR26, UPT ;  /* 0x0000001a3f00728c */ /* 0x000fe4000bf45070 */
[----:B------:R-:W-:Y:S02]  /*0320*/  UMOV UR4, URZ ;  /* 0x0000003f00047c82 */ /* 0x000fe40008000000 */
[----:B------:R-:W-:Y:S01]  /*0330*/  UIMAD.WIDE.U32 UR14, UR12, UR6, URZ ;  /* 0x000000060c0e72a5 */ /* 0x000fe2000f8e003f */
[----:B0-----:R-:W2:Y:S01]  /*0340*/  MUFU.RCP R0, R0 ;  /* 0x0000000000007308 */ /* 0x001ea20000001000 */
[----:B------:R-:W-:Y:S02]  /*0350*/  UISETP.NE.AND.EX UP2, UPT, URZ, UR27, UPT, UP2 ;  /* 0x0000001b3f00728c */ /* 0x000fe4000bf45320 */
[----:B------:R-:W-:-:S02]  /*0360*/  @UP1 ULEA UR32, UP3, UR10, UR24, 0x2 ;  /* 0x000000180a201291 */ /* 0x000fc4000f86103f */
[----:B------:R-:W-:Y:S02]  /*0370*/  UIADD3 UR15, UR15, UR22, URZ ;  /* 0x000000160f0f7290 */ /* 0x000fe4000fffe03f */
[----:B------:R-:W-:Y:S02]  /*0380*/  @UP1 ULEA.HI.X UR33, UR10, UR25, UR11, 0x2, UP3 ;  /* 0x000000190a211291 */ /* 0x000fe400098f140b */
[----:B------:R-:W-:Y:S02]  /*0390*/  UIMAD UR20, UR13, UR18, URZ ;  /* 0x000000120d1472a4 */ /* 0x000fe4000f8e023f */
[----:B------:R-:W-:Y:S02]  /*03a0*/  UIMAD.WIDE.U32 UR16, UR12, UR18, URZ ;  /* 0x000000120c1072a5 */ /* 0x000fe4000f8e003f */
[----:B------:R-:W-:Y:S02]  /*03b0*/  UIMAD UR20, UR12, UR19, UR20 ;  /* 0x000000130c1472a4 */ /* 0x000fe4000f8e0214 */
[----:B------:R-:W-:Y:S01]  /*03c0*/  @UP2 ULEA UR34, UP1, UR10, UR26, 0x2 ;  /* 0x0000001a0a222291 */ /* 0x000fe2000f82103f */
[----:B--2---:R-:W-:Y:S01]  /*03d0*/  IADD3 R2, R0, 0xffffffe, RZ ;  /* 0x0ffffffe00027810 */ /* 0x004fe20007ffe0ff */
[----:B------:R-:W-:Y:S01]  /*03e0*/  ULDC.64 UR18, c[0x0][0x1b0] ;  /* 0x00006c0000127ab9 */ /* 0x000fe20000000a00 */
[----:B------:R-:W-:Y:S01]  /*03f0*/  IABS R0, UR10 ;  /* 0x0000000a00007c13 */ /* 0x000fe20008000000 */
[----:B------:R-:W-:-:S02]  /*0400*/  UIMAD.WIDE.U32 UR6, UR12, UR18, URZ ;  /* 0x000000120c0672a5 */ /* 0x000fc4000f8e003f */
[----:B------:R-:W-:Y:S01]  /*0410*/  UIMAD UR18, UR13, UR18, URZ ;  /* 0x000000120d1272a4 */ /* 0x000fe2000f8e023f */
[----:B------:R-:W0:Y:S01]  /*0420*/  F2I.FTZ.U32.TRUNC.NTZ R2, R2 ;  /* 0x0000000200027305 */ /* 0x000e22000021f000 */
[----:B------:R-:W2:Y:S01]  /*0430*/  R2UR UR21, R0 ;  /* 0x00000000001573c2 */ /* 0x000ea200000e0000 */
[----:B------:R-:W-:Y:S02]  /*0440*/  UMOV UR35, URZ ;  /* 0x0000003f00237c82 */ /* 0x000fe40008000000 */
[----:B------:R-:W-:Y:S02]  /*0450*/  @UP2 ULEA.HI.X UR35, UR10, UR27, UR11, 0x2, UP1 ;  /* 0x0000001b0a232291 */ /* 0x000fe400088f140b */
[----:B------:R-:W-:Y:S02]  /*0460*/  UIMAD UR18, UR12, UR19, UR18 ;  /* 0x000000130c1272a4 */ /* 0x000fe4000f8e0212 */
[----:B------:R-:W-:Y:S02]  /*0470*/  ULDC.64 UR26, c[0x0][0x1d8] ;  /* 0x00007600001a7ab9 */ /* 0x000fe40000000a00 */
[----:B------:R-:W-:-:S02]  /*0480*/  UIMAD UR19, UR11, UR26, URZ ;  /* 0x0000001a0b1372a4 */ /* 0x000fc4000f8e023f */
[----:B------:R-:W-:Y:S02]  /*0490*/  UIMAD.WIDE.U32 UR8, UR10, UR26, UR8 ;  /* 0x0000001a0a0872a5 */ /* 0x000fe4000f8e0008 */
[----:B------:R-:W-:Y:S01]  /*04a0*/  ULDC.64 UR30, c[0x0][0x280] ;  /* 0x0000a000001e7ab9 */ /* 0x000fe20000000a00 */
[----:B0-----:R-:W0:Y:S01]  /*04b0*/  R2UR UR5, R2 ;  /* 0x00000000020573c2 */ /* 0x001e2200000e0000 */
[----:B------:R-:W-:Y:S02]  /*04c0*/  ULDC UR26, c[0x0][0x174] ;  /* 0x00005d00001a7ab9 */ /* 0x000fe40000000800 */
[----:B------:R-:W-:Y:S02]  /*04d0*/  UIMAD UR19, UR10, UR27, UR19 ;  /* 0x0000001b0a1372a4 */ /* 0x000fe4000f8e0213 */
[----:B------:R-:W-:Y:S02]  /*04e0*/  ULDC UR36, c[0x0][0x178] ;  /* 0x00005e0000247ab9 */ /* 0x000fe40000000800 */
[----:B------:R-:W-:-:S02]  /*04f0*/  ULOP3.LUT UR27, UR10, UR36, URZ, 0x3c, !UPT ;  /* 0x000000240a1b7292 */ /* 0x000fc4000f8e3c3f */
[----:B------:R-:W-:-:S03]  /*0500*/  UIADD3 UR7, UR7, UR18, URZ ;  /* 0x0000001207077290 */ /* 0x000fc6000fffe03f */
[----:B------:R-:W-:Y:S02]  /*0510*/  ULDC UR18, c[0x0][0x164] ;  /* 0x0000590000127ab9 */ /* 0x000fe40000000800 */
[----:B0-----:R-:W-:-:S04]  /*0520*/  UIADD3 UR24, URZ, -UR5, URZ ;  /* 0x800000053f187290 */ /* 0x001fc8000fffe03f */
[----:B------:R-:W-:-:S04]  /*0530*/  UIMAD UR24, UR24, UR23, URZ ;  /* 0x00000017181872a4 */ /* 0x000fc8000f8e023f */
[----:B------:R-:W-:-:S03]  /*0540*/  UIMAD.WIDE.U32 UR4, UR5, UR24, UR4 ;  /* 0x00000018050472a5 */ /* 0x000fc6000f8e0004 */
[----:B------:R-:W-:Y:S02]  /*0550*/  ULDC.64 UR24, c[0x0][0x1e8] ;  /* 0x00007a0000187ab9 */ /* 0x000fe40000000a00 */
[----:B--2---:R-:W-:Y:S02]  /*0560*/  UIMAD.WIDE.U32 UR4, UR5, UR21, URZ ;  /* 0x00000015050472a5 */ /* 0x004fe4000f8e003f */
[----:B------:R-:W-:Y:S02]  /*0570*/  UIMAD UR22, UR11, UR24, URZ ;  /* 0x000000180b1672a4 */ /* 0x000fe4000f8e023f */
[----:B------:R-:W-:Y:S02]  /*0580*/  UIMAD.WIDE.U32 UR14, UR10, UR24, UR14 ;  /* 0x000000180a0e72a5 */ /* 0x000fe4000f8e000e */
[----:B------:R-:W-:Y:S02]  /*0590*/  UIMAD UR22, UR10, UR25, UR22 ;  /* 0x000000190a1672a4 */ /* 0x000fe4000f8e0216 */
[----:B------:R-:W-:-:S02]  /*05a0*/  UMOV UR24, UR5 ;  /* 0x0000000500187c82 */ /* 0x000fc40008000000 */
[----:B------:R-:W-:Y:S02]  /*05b0*/  UIADD3 UR4, -UR24, URZ, URZ ;  /* 0x0000003f18047290 */ /* 0x000fe4000fffe13f */
[----:B------:R-:W-:Y:S02]  /*05c0*/  UIADD3 UR5, UR17, UR20, URZ ;  /* 0x0000001411057290 */ /* 0x000fe4000fffe03f */
[----:B------:R-:W-:Y:S02]  /*05d0*/  UIMAD UR17, UR23, UR4, UR21 ;  /* 0x00000004171172a4 */ /* 0x000fe4000f8e0215 */
[----:B------:R-:W-:Y:S02]  /*05e0*/  UIMAD UR4, UR11, UR30, URZ ;  /* 0x0000001e0b0472a4 */ /* 0x000fe4000f8e023f */
[----:B------:R-:W-:Y:S02]  /*05f0*/  UISETP.GT.U32.AND UP1, UPT, UR23, UR17, UPT ;  /* 0x000000111700728c */ /* 0x000fe4000bf24070 */
[----:B------:R-:W-:-:S02]  /*0600*/  ULEA UR20, UR26, 0xfffff800, 0xb ;  /* 0xfffff8001a147891 */ /* 0x000fc4000f8e583f */
[----:B------:R-:W-:Y:S02]  /*0610*/  UIMAD UR25, UR10, UR31, UR4 ;  /* 0x0000001f0a1972a4 */ /* 0x000fe4000f8e0204 */
[----:B------:R-:W-:Y:S02]  /*0620*/  USHF.R.S32.HI UR21, URZ, 0x1f, UR20 ;  /* 0x0000001f3f157899 */ /* 0x000fe40008011414 */
[----:B------:R-:W-:Y:S02]  /*0630*/  UIADD3 UR8, UP2, UR20, UR8, URZ ;  /* 0x0000000814087290 */ /* 0x000fe4000ff5e03f */
[----:B------:R-:W-:Y:S02]  /*0640*/  UMOV UR4, UR16 ;  /* 0x0000001000047c82 */ /* 0x000fe40008000000 */
[----:B------:R-:W-:Y:S02]  /*0650*/  @!UP1 UIADD3 UR17, UR17, -UR23, URZ ;  /* 0x8000001711119290 */ /* 0x000fe4000fffe03f */
[----:B------:R-:W-:-:S02]  /*0660*/  UIMAD.WIDE.U32 UR4, UR10, UR30, UR4 ;  /* 0x0000001e0a0472a5 */ /* 0x000fc4000f8e0004 */
[----:B------:R-:W-:Y:S02]  /*0670*/  UIADD3.X UR19, UR21, UR9, UR19, UP2, !UPT ;  /* 0x0000000915137290 */ /* 0x000fe400097fe413 */
[----:B------:R-:W-:Y:S02]  /*0680*/  ULDC.64 UR30, c[0x0][0x240] ;  /* 0x00009000001e7ab9 */ /* 0x000fe40000000a00 */
[----:B------:R-:W-:Y:S02]  /*0690*/  UISETP.GE.U32.AND UP2, UPT, UR17, UR23, UPT ;  /* 0x000000171100728c */ /* 0x000fe4000bf46070 */
[----:B------:R-:W-:Y:S02]  /*06a0*/  ULEA UR16, UP3, UR8, UR30, 0x1 ;  /* 0x0000001e08107291 */ /* 0x000fe4000f86083f */
[----:B------:R-:W-:Y:S02]  /*06b0*/  @!UP1 UIADD3 UR24, UR24, 0x1, URZ ;  /* 0x0000000118189890 */ /* 0x000fe4000fffe03f */
[----:B------:R-:W-:-:S02]  /*06c0*/  ULEA.HI.X UR17, UR8, UR31, UR19, 0x1, UP3 ;  /* 0x0000001f08117291 */ /* 0x000fc400098f0c13 */
[----:B------:R-:W-:Y:S02]  /*06d0*/  UIADD3 UR19, UP4, UR20, UR14, URZ ;  /* 0x0000000e14137290 */ /* 0x000fe4000ff9e03f */
[----:B------:R-:W-:Y:S02]  /*06e0*/  UISETP.GE.AND UP3, UPT, UR27, URZ, UPT ;  /* 0x0000003f1b00728c */ /* 0x000fe4000bf66270 */
[----:B------:R-:W-:Y:S02]  /*06f0*/  UISETP.NE.AND UP1, UPT, URZ, UR36, UPT ;  /* 0x000000243f00728c */ /* 0x000fe4000bf25270 */
[----:B------:R-:W-:Y:S02]  /*0700*/  ULDC.64 UR8, c[0x0][0x248] ;  /* 0x0000920000087ab9 */ /* 0x000fe40000000a00 */
[----:B------:R-:W-:Y:S02]  /*0710*/  UIADD3.X UR14, UR21, UR15, UR22, UP4, !UPT ;  /* 0x0000000f150e7290 */ /* 0x000fe4000a7fe416 */
[----:B------:R-:W-:-:S02]  /*0720*/  @UP2 UIADD3 UR24, UR24, 0x1, URZ ;  /* 0x0000000118182890 */ /* 0x000fc4000fffe03f */
[----:B------:R-:W-:Y:S02]  /*0730*/  ULEA UR8, UP4, UR19, UR8, 0x1 ;  /* 0x0000000813087291 */ /* 0x000fe4000f88083f */
[----:B------:R-:W-:Y:S02]  /*0740*/  UIADD3 UR4, UP2, UR20, UR4, URZ ;  /* 0x0000000414047290 */ /* 0x000fe4000ff5e03f */
[----:B------:R-:W-:Y:S02]  /*0750*/  ULEA.HI.X UR19, UR19, UR9, UR14, 0x1, UP4 ;  /* 0x0000000913137291 */ /* 0x000fe4000a0f0c0e */
[----:B------:R-:W-:Y:S02]  /*0760*/  ULDC.64 UR30, c[0x0][0x1c8] ;  /* 0x00007200001e7ab9 */ /* 0x000fe40000000a00 */
[----:B------:R-:W-:Y:S02]  /*0770*/  UMOV UR14, UR24 ;  /* 0x00000018000e7c82 */ /* 0x000fe40008000000 */
[----:B------:R-:W-:-:S02]  /*0780*/  @!UP3 UIADD3 UR14, -UR14, URZ, URZ ;  /* 0x0000003f0e0eb290 */ /* 0x000fc4000fffe13f */
[----:B------:R-:W-:Y:S02]  /*0790*/  @!UP1 ULOP3.LUT UR14, URZ, UR36, URZ, 0x33, !UPT ;  /* 0x000000243f0e9292 */ /* 0x000fe4000f8e333f */
[----:B------:R-:W-:Y:S02]  /*07a0*/  ULDC.64 UR22, c[0x0][0x308] ;  /* 0x0000c20000167ab9 */ /* 0x000fe40000000a00 */
[----:B------:R-:W-:Y:S02]  /*07b0*/  USHF.R.S32.HI UR15, URZ, 0x1f, UR14 ;  /* 0x0000001f3f0f7899 */ /* 0x000fe4000801140e */
[----:B------:R-:W-:Y:S02]  /*07c0*/  UIADD3.X UR5, UR21, UR5, UR25, UP2, !UPT ;  /* 0x0000000515057290 */ /* 0x000fe400097fe419 */
[----:B------:R-:W-:Y:S02]  /*07d0*/  UIMAD UR9, UR15, UR30, URZ ;  /* 0x0000001e0f0972a4 */ /* 0x000fe4000f8e023f */
[----:B------:R-:W-:-:S02]  /*07e0*/  ULEA UR22, UP1, UR4, UR22, 0x1 ;  /* 0x0000001604167291 */ /* 0x000fc4000f82083f */
[----:B------:R-:W-:Y:S02]  /*07f0*/  UIMAD.WIDE.U32 UR24, UR14, UR30, UR6 ;  /* 0x0000001e0e1872a5 */ /* 0x000fe4000f8e0006 */
[----:B------:R-:W-:Y:S02]  /*0800*/  UIMAD UR9, UR14, UR31, UR9 ;  /* 0x0000001f0e0972a4 */ /* 0x000fe4000f8e0209 */
[----:B------:R-:W-:Y:S02]  /*0810*/  ULEA.HI.X UR23, UR4, UR23, UR5, 0x1, UP1 ;  /* 0x0000001704177291 */ /* 0x000fe400088f0c05 */
[----:B------:R-:W-:Y:S02]  /*0820*/  UIADD3 UR20, UP1, UR20, UR24, URZ ;  /* 0x0000001814147290 */ /* 0x000fe4000ff3e03f */
[----:B------:R-:W-:Y:S02]  /*0830*/  UIADD3 UR24, UR25, UR9, URZ ;  /* 0x0000000919187290 */ /* 0x000fe4000fffe03f */
[----:B------:R-:W-:-:S02]  /*0840*/  ULDC.64 UR6, c[0x0][0x230] ;  /* 0x00008c0000067ab9 */ /* 0x000fc40000000a00 */
[----:B------:R-:W-:Y:S02]  /*0850*/  ULEA UR9, UP2, UR20, UR6, 0x1 ;  /* 0x0000000614097291 */ /* 0x000fe4000f84083f */
[----:B------:R-:W-:Y:S02]  /*0860*/  UIADD3.X UR21, UR21, UR24, URZ, UP1, !UPT ;  /* 0x0000001815157290 */ /* 0x000fe40008ffe43f */
[----:B------:R-:W-:Y:S02]  /*0870*/  @UP0 UIMAD UR6, UR12, UR18, UR10 ;  /* 0x000000120c0602a4 */ /* 0x000fe4000f8e020a */
[----:B------:R-:W-:Y:S02]  /*0880*/  UISETP.GE.AND UP1, UPT, UR26, 0x1, UPT ;  /* 0x000000011a00788c */ /* 0x000fe4000bf26270 */
[----:B------:R-:W-:Y:S02]  /*0890*/  UMOV UR4, URZ ;  /* 0x0000003f00047c82 */ /* 0x000fe40008000000 */
[----:B------:R-:W-:-:S02]  /*08a0*/  @UP0 UIMAD UR6, UR6, UR26, URZ ;  /* 0x0000001a060602a4 */ /* 0x000fc4000f8e023f */
[----:B------:R-:W-:Y:S02]  /*08b0*/  ULDC UR18, c[0x0][0x16c] ;  /* 0x00005b0000127ab9 */ /* 0x000fe40000000800 */
[----:B------:R-:W-:Y:S02]  /*08c0*/  @UP0 UIMAD UR6, UR6, UR18, URZ ;  /* 0x00000012060602a4 */ /* 0x000fe4000f8e023f */
[----:B------:R-:W-:Y:S02]  /*08d0*/  ULDC.64 UR30, c[0x0][0x260] ;  /* 0x00009800001e7ab9 */ /* 0x000fe40000000a00 */
[----:B------:R-:W-:Y:S02]  /*08e0*/  @UP0 UMOV UR18, 0x8 ;  /* 0x0000000800120882 */ /* 0x000fe40000000000 */
[----:B------:R-:W-:Y:S02]  /*08f0*/  @UP0 UIMAD.WIDE UR30, UR6, UR18, UR30 ;  /* 0x00000012061e02a5 */ /* 0x000fe4000f8e021e */
[----:B------:R-:W-:-:S02]  /*0900*/  UMOV UR5, URZ ;  /* 0x0000003f00057c82 */ /* 0x000fc40008000000 */
[----:B------:R-:W-:-:S03]  /*0910*/  ULEA.HI.X UR7, UR20, UR7, UR21, 0x1, UP2 ;  /* 0x0000000714077291 */ /* 0x000fc600090f0c15 */
[----:B------:R-:W-:Y:S02]  /*0920*/  @!UP0 UMOV UR30, URZ ;  /* 0x0000003f001e8c82 */ /* 0x000fe40008000000 */
[----:B------:R-:W-:Y:S01]  /*0930*/  @!UP0 UMOV UR31, URZ ;  /* 0x0000003f001f8c82 */ /* 0x000fe20008000000 */
[----:B---3--:R1:W0:Y:S01]  /*0940*/  @P0 R2UR UR4, R3 ;  /* 0x00000000030403c2 */ /* 0x00822200000e0000 */
[----:B------:R-:W-:-:S07]  /*0950*/  PLOP3.LUT P0, PT, PT, PT, UP1, 0x80, 0x0 ;  /* 0x000000000000781c */ /* 0x000fce0003f0f018 */
[----:B----4-:R1:W2:Y:S06]  /*0960*/  @P1 R2UR UR5, R4 ;  /* 0x00000000040513c2 */ /* 0x0102ac00000e0000 */
[----:B------:R-:W-:Y:S05]  /*0970*/  @!P0 BRA `(.L_x_286) ;  /* 0x00009f8000008947 */ /* 0x000fea0003800000 */
[----:B------:R-:W3:Y:S01]  /*0980*/  S2R R57, SR_TID.X ;  /* 0x0000000000397919 */ /* 0x000ee20000002100 */
[----:B------:R-:W-:Y:S02]  /*0990*/  UMOV UR20, UR22 ;  /* 0x0000001600147c82 */ /* 0x000fe40008000000 */
[----:B------:R-:W-:Y:S01]  /*09a0*/  UMOV UR21, UR23 ;  /* 0x0000001700157c82 */ /* 0x000fe20008000000 */
[----:B------:R4:W-:Y:S01]  /*09b0*/  STL [R1+0x38], RZ ;  /* 0x000038ff01007387 */ /* 0x0009e20000100800 */
[----:B------:R-:W-:-:S02]  /*09c0*/  UMOV UR18, UR8 ;  /* 0x0000000800127c82 */ /* 0x000fc40008000000 */
[----:B------:R-:W-:Y:S01]  /*09d0*/  UMOV UR22, UR9 ;  /* 0x0000000900167c82 */ /* 0x000fe20008000000 */
[----:B------:R4:W-:Y:S01]  /*09e0*/  STL [R1+0x3c], RZ ;  /* 0x00003cff01007387 */ /* 0x0009e20000100800 */
[----:B------:R-:W-:Y:S02]  /*09f0*/  UMOV UR23, UR7 ;  /* 0x0000000700177c82 */ /* 0x000fe40008000000 */
[----:B------:R-:W-:Y:S01]  /*0a00*/  UMOV UR6, URZ ;  /* 0x0000003f00067c82 */ /* 0x000fe20008000000 */
[----:B---3--:R-:W-:Y:S01]  /*0a10*/  IMAD.SHL.U32 R0, R57, 0x10, RZ ;  /* 0x0000001039007824 */ /* 0x008fe200078e00ff */
[----:B------:R-:W-:-:S04]  /*0a20*/  SHF.R.S32.HI R2, RZ, 0x1f, R57 ;  /* 0x0000001fff027819 */ /* 0x000fc80000011439 */
[----:B------:R-:W-:Y:S02]  /*0a30*/  LOP3.LUT R0, R0, 0xfffffe00, RZ, 0xc0, !PT ;  /* 0xfffffe0000007812 */ /* 0x000fe400078ec0ff */
[----:B------:R-:W-:Y:S02]  /*0a40*/  LEA.HI R2, R2, R57, RZ, 0x5 ;  /* 0x0000003902027211 */ /* 0x000fe400078f28ff */
[----:B------:R-:W-:Y:S02]  /*0a50*/  LOP3.LUT R58, R0, 0x1f, R57, 0xf8, !PT ;  /* 0x0000001f003a7812 */ /* 0x000fe400078ef839 */
[----:B------:R-:W-:Y:S02]  /*0a60*/  SHF.R.S32.HI R0, RZ, 0x5, R2 ;  /* 0x00000005ff007819 */ /* 0x000fe40000011402 */
[----:B----4-:R-:W-:Y:S02]  /*0a70*/  SHF.R.S32.HI R59, RZ, 0x1f, R58 ;  /* 0x0000001fff3b7819 */ /* 0x010fe4000001143a */
.L_x_345:
[----:B------:R-:W-:Y:S01]  /*0a80*/  ULDC UR24, c[0x0][0x174] ;  /* 0x00005d0000187ab9 */ /* 0x000fe20000000800 */
[----:B------:R-:W-:Y:S01]  /*0a90*/  BAR.SYNC.DEFER_BLOCKING 0x0 ;  /* 0x0000000000007b1d */ /* 0x000fe20000010000 */
[----:B------:R-:W-:Y:S01]  /*0aa0*/  UIADD3 UR24, -UR6, UR24, URZ ;  /* 0x0000001806187290 */ /* 0x000fe2000fffe13f */
[----:B------:R-:W-:-:S02]  /*0ab0*/  LOP3.LUT R72, R58, 0x20, RZ, 0xfc, !PT ;  /* 0x000000203a487812 */ /* 0x000fc400078efcff */
[C---:B-1----:R-:W-:Y:S01]  /*0ac0*/  LEA R4, P3, R58.reuse, UR16, 0x1 ;  /* 0x000000103a047c11 */ /* 0x042fe2000f8608ff */
[----:B------:R-:W-:Y:S01]  /*0ad0*/  ULEA UR25, UR24, 0xfffff800, 0xb ;  /* 0xfffff80018197891 */ /* 0x000fe2000f8e583f */
[C---:B------:R-:W-:Y:S01]  /*0ae0*/  LOP3.LUT R71, R58.reuse, 0x40, RZ, 0xfc, !PT ;  /* 0x000000403a477812 */ /* 0x040fe200078efcff */
[----:B------:R-:W-:Y:S01]  /*0af0*/  ULDC UR7, c[0x0][0x168] ;  /* 0x00005a0000077ab9 */ /* 0x000fe20000000800 */
[C---:B------:R-:W-:Y:S01]  /*0b00*/  LOP3.LUT R70, R58.reuse, 0x60, RZ, 0xfc, !PT ;  /* 0x000000603a467812 */ /* 0x040fe200078efcff */
[----:B------:R-:W-:Y:S01]  /*0b10*/  UIADD3 UR7, -UR25, UR7, URZ ;  /* 0x0000000719077290 */ /* 0x000fe2000fffe13f */
[----:B------:R-:W-:Y:S02]  /*0b20*/  PRMT R6, RZ, 0x7610, R6 ;  /* 0x00007610ff067816 */ /* 0x000fe40000000006 */
[----:B------:R-:W-:Y:S02]  /*0b30*/  LOP3.LUT R69, R58, 0x80, RZ, 0xfc, !PT ;  /* 0x000000803a457812 */ /* 0x000fe400078efcff */
[----:B------:R-:W-:-:S02]  /*0b40*/  PRMT R7, RZ, 0x7610, R7 ;  /* 0x00007610ff077816 */ /* 0x000fc40000000007 */
[C---:B------:R-:W-:Y:S02]  /*0b50*/  LOP3.LUT R68, R58.reuse, 0xa0, RZ, 0xfc, !PT ;  /* 0x000000a03a447812 */ /* 0x040fe400078efcff */
[C---:B------:R-:W-:Y:S02]  /*0b60*/  LOP3.LUT R67, R58.reuse, 0xc0, RZ, 0xfc, !PT ;  /* 0x000000c03a437812 */ /* 0x040fe400078efcff */
[C---:B------:R-:W-:Y:S02]  /*0b70*/  LOP3.LUT R66, R58.reuse, 0xe0, RZ, 0xfc, !PT ;  /* 0x000000e03a427812 */ /* 0x040fe400078efcff */
[----:B------:R-:W-:Y:S02]  /*0b80*/  LOP3.LUT R65, R58, 0x100, RZ, 0xfc, !PT ;  /* 0x000001003a417812 */ /* 0x000fe400078efcff */
[----:B------:R-:W-:Y:S02]  /*0b90*/  PRMT R8, RZ, 0x7610, R8 ;  /* 0x00007610ff087816 */ /* 0x000fe40000000008 */
[----:B------:R-:W-:-:S02]  /*0ba0*/  PRMT R9, RZ, 0x7610, R9 ;  /* 0x00007610ff097816 */ /* 0x000fc40000000009 */
[----:B------:R-:W-:Y:S02]  /*0bb0*/  PRMT R10, RZ, 0x7610, R10 ;  /* 0x00007610ff0a7816 */ /* 0x000fe4000000000a */
[----:B------:R-:W-:Y:S02]  /*0bc0*/  PRMT R11, RZ, 0x7610, R11 ;  /* 0x00007610ff0b7816 */ /* 0x000fe4000000000b */
[C---:B------:R-:W-:Y:S02]  /*0bd0*/  LOP3.LUT R43, R58.reuse, 0x120, RZ, 0xfc, !PT ;  /* 0x000001203a2b7812 */ /* 0x040fe400078efcff */
[----:B------:R-:W-:Y:S02]  /*0be0*/  PRMT R12, RZ, 0x7610, R12 ;  /* 0x00007610ff0c7816 */ /* 0x000fe4000000000c */
[----:B------:R-:W-:Y:S02]  /*0bf0*/  LOP3.LUT R42, R58, 0x140, RZ, 0xfc, !PT ;  /* 0x000001403a2a7812 */ /* 0x000fe400078efcff */
[----:B------:R-:W-:-:S02]  /*0c00*/  PRMT R13, RZ, 0x7610, R13 ;  /* 0x00007610ff0d7816 */ /* 0x000fc4000000000d */
[C---:B------:R-:W-:Y:S02]  /*0c10*/  LOP3.LUT R41, R58.reuse, 0x160, RZ, 0xfc, !PT ;  /* 0x000001603a297812 */ /* 0x040fe400078efcff */
[----:B------:R-:W-:Y:S02]  /*0c20*/  PRMT R14, RZ, 0x7610, R14 ;  /* 0x00007610ff0e7816 */ /* 0x000fe4000000000e */
[C---:B------:R-:W-:Y:S02]  /*0c30*/  LOP3.LUT R40, R58.reuse, 0x180, RZ, 0xfc, !PT ;  /* 0x000001803a287812 */ /* 0x040fe400078efcff */
[C---:B------:R-:W-:Y:S02]  /*0c40*/  LOP3.LUT R3, R58.reuse, 0x1a0, RZ, 0xfc, !PT ;  /* 0x000001a03a037812 */ /* 0x040fe400078efcff */
[C---:B------:R-:W-:Y:S02]  /*0c50*/  LOP3.LUT R2, R58.reuse, 0x1c0, RZ, 0xfc, !PT ;  /* 0x000001c03a027812 */ /* 0x040fe400078efcff */
[----:B------:R-:W-:-:S02]  /*0c60*/  LOP3.LUT R0, R58, 0x1e0, RZ, 0xfc, !PT ;  /* 0x000001e03a007812 */ /* 0x000fc400078efcff */
[----:B------:R-:W-:Y:S02]  /*0c70*/  PRMT R16, RZ, 0x7610, R16 ;  /* 0x00007610ff107816 */ /* 0x000fe40000000010 */
[----:B------:R-:W-:Y:S02]  /*0c80*/  PRMT R15, RZ, 0x7610, R15 ;  /* 0x00007610ff0f7816 */ /* 0x000fe4000000000f */
[----:B------:R-:W-:Y:S02]  /*0c90*/  PRMT R18, RZ, 0x7610, R18 ;  /* 0x00007610ff127816 */ /* 0x000fe40000000012 */
[----:B------:R-:W-:Y:S02]  /*0ca0*/  PRMT R17, RZ, 0x7610, R17 ;  /* 0x00007610ff117816 */ /* 0x000fe40000000011 */
[----:B------:R-:W-:Y:S02]  /*0cb0*/  PRMT R20, RZ, 0x7610, R20 ;  /* 0x00007610ff147816 */ /* 0x000fe40000000014 */
[----:B------:R-:W-:-:S02]  /*0cc0*/  PRMT R19, RZ, 0x7610, R19 ;  /* 0x00007610ff137816 */ /* 0x000fc40000000013 */
[----:B------:R-:W-:Y:S01]  /*0cd0*/  PRMT R21, RZ, 0x7610, R21 ;  /* 0x00007610ff157816 */ /* 0x000fe20000000015 */
[----:B------:R-:W1:Y:S01]  /*0ce0*/  S2R R28, SR_LANEID ;  /* 0x00000000001c7919 */ /* 0x000e620000000000 */
[----:B------:R-:W-:Y:S01]  /*0cf0*/  ISETP.GE.AND P2, PT, R58, UR7, PT ;  /* 0x000000073a007c0c */ /* 0x000fe2000bf46270 */
[----:B------:R-:W-:Y:S01]  /*0d00*/  IMAD.SHL.U32 R64, R57, 0x10, RZ ;  /* 0x0000001039407824 */ /* 0x000fe200078e00ff */
[----:B------:R-:W-:Y:S01]  /*0d10*/  ISETP.GE.AND P1, PT, R72, UR7, PT ;  /* 0x0000000748007c0c */ /* 0x000fe2000bf26270 */
[C---:B------:R-:W-:Y:S01]  /*0d20*/  IMAD.SHL.U32 R30, R58.reuse, 0x2, RZ ;  /* 0x000000023a1e7824 */ /* 0x040fe200078e00ff */
[----:B------:R-:W-:Y:S01]  /*0d30*/  LEA.HI.X R5, R58, UR17, R59, 0x1, P3 ;  /* 0x000000113a057c11 */ /* 0x000fe200098f0c3b */
[----:B------:R-:W-:Y:S01]  /*0d40*/  ULDC.64 UR26, c[0x0][0x1f0] ;  /* 0x00007c00001a7ab9 */ /* 0x000fe20000000a00 */
[----:B------:R-:W-:Y:S01]  /*0d50*/  ISETP.GE.AND P0, PT, R71, UR7, PT ;  /* 0x0000000747007c0c */ /* 0x000fe2000bf06270 */
[----:B------:R-:W-:Y:S01]  /*0d60*/  ULDC.64 UR8, c[0x0][0x200] ;  /* 0x0000800000087ab9 */ /* 0x000fe20000000a00 */
[----:B------:R-:W-:-:S02]  /*0d70*/  ISETP.GE.AND P4, PT, R70, UR7, PT ;  /* 0x0000000746007c0c */ /* 0x000fc4000bf86270 */
[----:B------:R-:W-:Y:S02]  /*0d80*/  ISETP.GE.AND P6, PT, R69, UR7, PT ;  /* 0x0000000745007c0c */ /* 0x000fe4000bfc6270 */
[----:B------:R-:W-:Y:S01]  /*0d90*/  ISETP.GE.AND P5, PT, R68, UR7, PT ;  /* 0x0000000744007c0c */ /* 0x000fe2000bfa6270 */
[----:B------:R3:W4:Y:S01]  /*0da0*/  @!P2 LDG.E.U16 R6, [R4.64] ;  /* 0x0000001c0406a981 */ /* 0x000722000c1e1500 */
[----:B------:R-:W-:Y:S02]  /*0db0*/  ISETP.GE.AND P3, PT, R67, UR7, PT ;  /* 0x0000000743007c0c */ /* 0x000fe4000bf66270 */
[----:B------:R-:W-:Y:S01]  /*0dc0*/  ISETP.GE.AND P2, PT, R66, UR7, PT ;  /* 0x0000000742007c0c */ /* 0x000fe2000bf46270 */
        /* <DEDUP_REMOVED lines=23> */
[----:B------:R-:W-:-:S04]  /*0f40*/  LOP3.LUT R24, R64, 0xfffffe00, RZ, 0xc0, !PT ;  /* 0xfffffe0040187812 */ /* 0x000fc800078ec0ff */
[----:B-1----:R-:W-:-:S04]  /*0f50*/  IADD3 R22, R24, R28, RZ ;  /* 0x0000001c18167210 */ /* 0x002fc80007ffe0ff */
[C---:B------:R-:W-:Y:S02]  /*0f60*/  IADD3 R25, R22.reuse, 0x20, RZ ;  /* 0x0000002016197810 */ /* 0x040fe40007ffe0ff */
[C---:B------:R-:W-:Y:S02]  /*0f70*/  IADD3 R27, R22.reuse, 0x40, RZ ;  /* 0x00000040161b7810 */ /* 0x040fe40007ffe0ff */
[C---:B------:R-:W-:Y:S02]  /*0f80*/  LEA.HI.SX32 R23, R22.reuse, R22, 0x1b ;  /* 0x0000001616177211 */ /* 0x040fe400078fdaff */
[C---:B------:R-:W-:Y:S02]  /*0f90*/  IADD3 R29, R22.reuse, 0x60, RZ ;  /* 0x00000060161d7810 */ /* 0x040fe40007ffe0ff */
[C---:B------:R-:W-:Y:S02]  /*0fa0*/  IADD3 R31, R22.reuse, 0x80, RZ ;  /* 0x00000080161f7810 */ /* 0x040fe40007ffe0ff */
[----:B------:R-:W-:-:S02]  /*0fb0*/  IADD3 R33, R22, 0xa0, RZ ;  /* 0x000000a016217810 */ /* 0x000fc40007ffe0ff */
[-C--:B------:R-:W-:Y:S02]  /*0fc0*/  LEA.HI.SX32 R25, R25, R22.reuse, 0x1b ;  /* 0x0000001619197211 */ /* 0x080fe400078fdaff */
[C---:B------:R-:W-:Y:S02]  /*0fd0*/  IADD3 R35, R22.reuse, 0xc0, RZ ;  /* 0x000000c016237810 */ /* 0x040fe40007ffe0ff */
[-C--:B------:R-:W-:Y:S01]  /*0fe0*/  LEA.HI.SX32 R27, R27, R22.reuse, 0x1b ;  /* 0x000000161b1b7211 */ /* 0x080fe200078fdaff */
[----:B------:R-:W-:Y:S01]  /*0ff0*/  IMAD.SHL.U32 R148, R23, 0x2, RZ ;  /* 0x0000000217947824 */ /* 0x000fe200078e00ff */
[C---:B---3--:R-:W-:Y:S02]  /*1000*/  IADD3 R5, R22.reuse, 0xe0, RZ ;  /* 0x000000e016057810 */ /* 0x048fe40007ffe0ff */
[----:B------:R-:W-:Y:S02]  /*1010*/  IADD3 R37, R22, 0x100, RZ ;  /* 0x0000010016257810 */ /* 0x000fe40007ffe0ff */
[----:B------:R-:W-:-:S02]  /*1020*/  LEA.HI.SX32 R29, R29, R22, 0x1b ;  /* 0x000000161d1d7211 */ /* 0x000fc400078fdaff */
[-C--:B------:R-:W-:Y:S01]  /*1030*/  LEA.HI.SX32 R31, R31, R22.reuse, 0x1b ;  /* 0x000000161f1f7211 */ /* 0x080fe200078fdaff */
[----:B------:R-:W-:Y:S01]  /*1040*/  IMAD.SHL.U32 R147, R25, 0x2, RZ ;  /* 0x0000000219937824 */ /* 0x000fe200078e00ff */
[C---:B------:R-:W-:Y:S02]  /*1050*/  IADD3 R39, R22.reuse, 0x120, RZ ;  /* 0x0000012016277810 */ /* 0x040fe40007ffe0ff */
[-C--:B------:R-:W-:Y:S01]  /*1060*/  LEA.HI.SX32 R33, R33, R22.reuse, 0x1b ;  /* 0x0000001621217211 */ /* 0x080fe200078fdaff */
[----:B------:R-:W-:Y:S01]  /*1070*/  IMAD.SHL.U32 R146, R27, 0x2, RZ ;  /* 0x000000021b927824 */ /* 0x000fe200078e00ff */
[C---:B------:R-:W-:Y:S02]  /*1080*/  IADD3 R45, R22.reuse, 0x140, RZ ;  /* 0x00000140162d7810 */ /* 0x040fe40007ffe0ff */
[----:B------:R-:W-:Y:S01]  /*1090*/  LEA.HI.SX32 R35, R35, R22, 0x1b ;  /* 0x0000001623237211 */ /* 0x000fe200078fdaff */
[----:B------:R-:W-:Y:S01]  /*10a0*/  IMAD.SHL.U32 R144, R31, 0x2, RZ ;  /* 0x000000021f907824 */ /* 0x000fe200078e00ff */
[----:B------:R-:W-:-:S02]  /*10b0*/  IADD3 R47, R22, 0x160, RZ ;  /* 0x00000160162f7810 */ /* 0x000fc40007ffe0ff */
[C---:B------:R-:W-:Y:S02]  /*10c0*/  IADD3 R49, R22.reuse, 0x180, RZ ;  /* 0x0000018016317810 */ /* 0x040fe40007ffe0ff */
[-C--:B------:R-:W-:Y:S02]  /*10d0*/  LEA.HI.SX32 R5, R5, R22.reuse, 0x1b ;  /* 0x0000001605057211 */ /* 0x080fe400078fdaff */
[-C--:B------:R-:W-:Y:S02]  /*10e0*/  LEA.HI.SX32 R37, R37, R22.reuse, 0x1b ;  /* 0x0000001625257211 */ /* 0x080fe400078fdaff */
[----:B------:R-:W-:Y:S01]  /*10f0*/  SHF.L.U32 R145, R29, 0x1, RZ ;  /* 0x000000011d917819 */ /* 0x000fe200000006ff */
[----:B------:R-:W-:Y:S01]  /*1100*/  IMAD.SHL.U32 R143, R33, 0x2, RZ ;  /* 0x00000002218f7824 */ /* 0x000fe200078e00ff */
[C---:B------:R-:W-:Y:S02]  /*1110*/  IADD3 R51, R22.reuse, 0x1a0, RZ ;  /* 0x000001a016337810 */ /* 0x040fe40007ffe0ff */
[----:B------:R-:W-:Y:S01]  /*1120*/  LEA.HI.SX32 R39, R39, R22, 0x1b ;  /* 0x0000001627277211 */ /* 0x000fe200078fdaff */
[----:B------:R-:W-:Y:S01]  /*1130*/  IMAD.SHL.U32 R142, R35, 0x2, RZ ;  /* 0x00000002238e7824 */ /* 0x000fe200078e00ff */
[----:B------:R-:W-:-:S02]  /*1140*/  IADD3 R53, R22, 0x1c0, RZ ;  /* 0x000001c016357810 */ /* 0x000fc40007ffe0ff */
[-C--:B------:R-:W-:Y:S01]  /*1150*/  LEA.HI.SX32 R45, R45, R22.reuse, 0x1b ;  /* 0x000000162d2d7211 */ /* 0x080fe200078fdaff */
[----:B------:R-:W-:Y:S01]  /*1160*/  IMAD.SHL.U32 R140, R37, 0x2, RZ ;  /* 0x00000002258c7824 */ /* 0x000fe200078e00ff */
[----:B------:R-:W-:Y:S02]  /*1170*/  IADD3 R55, R22, 0x1e0, RZ ;  /* 0x000001e016377810 */ /* 0x000fe40007ffe0ff */
[-C--:B------:R-:W-:Y:S02]  /*1180*/  LEA.HI.SX32 R47, R47, R22.reuse, 0x1b ;  /* 0x000000162f2f7211 */ /* 0x080fe400078fdaff */
[-C--:B------:R-:W-:Y:S02]  /*1190*/  LEA.HI.SX32 R49, R49, R22.reuse, 0x1b ;  /* 0x0000001631317211 */ /* 0x080fe400078fdaff */
[----:B------:R-:W-:Y:S01]  /*11a0*/  SHF.L.U32 R141, R5, 0x1, RZ ;  /* 0x00000001058d7819 */ /* 0x000fe200000006ff */
[----:B------:R-:W-:Y:S01]  /*11b0*/  IMAD.SHL.U32 R165, R39, 0x2, RZ ;  /* 0x0000000227a57824 */ /* 0x000fe200078e00ff */
[-C--:B------:R-:W-:Y:S01]  /*11c0*/  LEA.HI.SX32 R51, R51, R22.reuse, 0x1b ;  /* 0x0000001633337211 */ /* 0x080fe200078fdaff */
[----:B------:R-:W-:Y:S01]  /*11d0*/  IMAD.SHL.U32 R164, R45, 0x2, RZ ;  /* 0x000000022da47824 */ /* 0x000fe200078e00ff */
[-C--:B------:R-:W-:Y:S01]  /*11e0*/  LEA.HI.SX32 R53, R53, R22.reuse, 0x1b ;  /* 0x0000001635357211 */ /* 0x080fe200078fdaff */
[----:B------:R-:W-:Y:S01]  /*11f0*/  IMAD.SHL.U32 R162, R49, 0x2, RZ ;  /* 0x0000000231a27824 */ /* 0x000fe200078e00ff */
[----:B------:R-:W-:-:S02]  /*1200*/  LEA.HI.SX32 R55, R55, R22, 0x1b ;  /* 0x0000001637377211 */ /* 0x000fc400078fdaff */
[----:B------:R-:W-:Y:S01]  /*1210*/  SHF.L.U32 R163, R47, 0x1, RZ ;  /* 0x000000012fa37819 */ /* 0x000fe200000006ff */
[----:B------:R-:W-:Y:S01]  /*1220*/  IMAD.SHL.U32 R161, R51, 0x2, RZ ;  /* 0x0000000233a17824 */ /* 0x000fe200078e00ff */
[----:B------:R-:W-:Y:S01]  /*1230*/  SHF.L.U32 R158, R55, 0x1, RZ ;  /* 0x00000001379e7819 */ /* 0x000fe200000006ff */
[----:B------:R-:W-:Y:S01]  /*1240*/  IMAD.SHL.U32 R160, R53, 0x2, RZ ;  /* 0x0000000235a07824 */ /* 0x000fe200078e00ff */
[----:B------:R-:W-:Y:S02]  /*1250*/  ISETP.GE.AND P2, PT, R58, UR7, PT ;  /* 0x000000073a007c0c */ /* 0x000fe4000bf46270 */
[----:B------:R-:W-:Y:S02]  /*1260*/  ISETP.GE.AND P1, PT, R72, UR7, PT ;  /* 0x0000000748007c0c */ /* 0x000fe4000bf26270 */
[----:B------:R-:W-:Y:S02]  /*1270*/  SHF.L.U64.HI R26, R58, 0x1, R59 ;  /* 0x000000013a1a7819 */ /* 0x000fe4000001023b */
[----:B------:R-:W-:-:S02]  /*1280*/  IADD3 R4, P0, R30, UR18, RZ ;  /* 0x000000121e047c10 */ /* 0x000fc4000ff1e0ff */
[----:B------:R-:W-:Y:S02]  /*1290*/  ISETP.GE.AND P4, PT, R70, UR7, PT ;  /* 0x0000000746007c0c */ /* 0x000fe4000bf86270 */
[----:B------:R-:W-:Y:S02]  /*12a0*/  IADD3.X R5, R26, UR19, RZ, P0, !PT ;  /* 0x000000131a057c10 */ /* 0x000fe400087fe4ff */
[----:B------:R-:W-:Y:S02]  /*12b0*/  ISETP.GE.AND P0, PT, R71, UR7, PT ;  /* 0x0000000747007c0c */ /* 0x000fe4000bf06270 */
[----:B------:R-:W-:Y:S02]  /*12c0*/  ISETP.GE.AND P6, PT, R69, UR7, PT ;  /* 0x0000000745007c0c */ /* 0x000fe4000bfc6270 */
[----:B------:R-:W-:Y:S02]  /*12d0*/  ISETP.GE.AND P5, PT, R68, UR7, PT ;  /* 0x0000000744007c0c */ /* 0x000fe4000bfa6270 */
[----:B------:R-:W-:-:S02]  /*12e0*/  ISETP.GE.AND P3, PT, R67, UR7, PT ;  /* 0x0000000743007c0c */ /* 0x000fc4000bf66270 */
[----:B------:R-:W-:Y:S01]  /*12f0*/  PRMT R23, RZ, 0x7610, R23 ;  /* 0x00007610ff177816 */ /* 0x000fe20000000017 */
[----:B----4-:R1:W-:Y:S04]  /*1300*/  STS.U16 [R148], R6 ;  /* 0x0000000694007388 */ /* 0x0103e80000000400 */
[----:B-----5:R3:W-:Y:S04]  /*1310*/  STS.U16 [R147+0x40], R7 ;  /* 0x0000400793007388 */ /* 0x0207e80000000400 */
[----:B--2---:R2:W-:Y:S01]  /*1320*/  STS.U16 [R146+0x80], R8 ;  /* 0x0000800892007388 */ /* 0x0045e20000000400 */
[----:B-1----:R-:W-:-:S03]  /*1330*/  IMAD R6, R28, 0x10, R24 ;  /* 0x000000101c067824 */ /* 0x002fc600078e0218 */
[----:B------:R1:W-:Y:S04]  /*1340*/  STS.U16 [R145+0xc0], R9 ;  /* 0x0000c00991007388 */ /* 0x0003e80000000400 */
[----:B------:R4:W-:Y:S01]  /*1350*/  STS.U16 [R144+0x100], R10 ;  /* 0x0001000a90007388 */ /* 0x0009e20000000400 */
[----:B------:R-:W-:-:S03]  /*1360*/  LEA.HI.SX32 R56, R6, R6, 0x1b ;  /* 0x0000000606387211 */ /* 0x000fc600078fdaff */
[----:B------:R5:W-:Y:S04]  /*1370*/  STS.U16 [R143+0x140], R11 ;  /* 0x0001400b8f007388 */ /* 0x000be80000000400 */
[----:B------:R0:W-:Y:S04]  /*1380*/  STS.U16 [R142+0x180], R12 ;  /* 0x0001800c8e007388 */ /* 0x0001e80000000400 */
[----:B------:R0:W-:Y:S04]  /*1390*/  STS.U16 [R141+0x1c0], R13 ;  /* 0x0001c00d8d007388 */ /* 0x0001e80000000400 */
[----:B------:R0:W-:Y:S01]  /*13a0*/  STS.U16 [R140+0x200], R14 ;  /* 0x0002000e8c007388 */ /* 0x0001e20000000400 */
[----:B------:R-:W-:-:S03]  /*13b0*/  IMAD.SHL.U32 R56, R56, 0x2, RZ ;  /* 0x0000000238387824 */ /* 0x000fc600078e00ff */
[----:B------:R-:W-:Y:S04]  /*13c0*/  STS.U16 [R165+0x240], R16 ;  /* 0x00024010a5007388 */ /* 0x000fe80000000400 */
[----:B------:R0:W-:Y:S04]  /*13d0*/  STS.U16 [R164+0x280], R15 ;  /* 0x0002800fa4007388 */ /* 0x0001e80000000400 */
[----:B------:R-:W-:Y:S04]  /*13e0*/  STS.U16 [R163+0x2c0], R18 ;  /* 0x0002c012a3007388 */ /* 0x000fe80000000400 */
[----:B------:R0:W-:Y:S04]  /*13f0*/  STS.U16 [R162+0x300], R17 ;  /* 0x00030011a2007388 */ /* 0x0001e80000000400 */
[----:B------:R-:W-:Y:S04]  /*1400*/  STS.U16 [R161+0x340], R20 ;  /* 0x00034014a1007388 */ /* 0x000fe80000000400 */
        /* <DEDUP_REMOVED lines=19> */
[----:B---3--:R-:W-:-:S03]  /*1540*/  PRMT R7, RZ, 0x7610, R7 ;  /* 0x00007610ff077816 */ /* 0x008fc60000000007 */
[----:B------:R-:W-:Y:S01]  /*1550*/  BAR.SYNC.DEFER_BLOCKING 0x0 ;  /* 0x0000000000007b1d */ /* 0x000fe20000010000 */
[----:B--2---:R-:W-:Y:S02]  /*1560*/  PRMT R8, RZ, 0x7610, R8 ;  /* 0x00007610ff087816 */ /* 0x004fe40000000008 */
[----:B-1----:R-:W-:Y:S02]  /*1570*/  PRMT R9, RZ, 0x7610, R9 ;  /* 0x00007610ff097816 */ /* 0x002fe40000000009 */
[----:B----4-:R-:W-:Y:S02]  /*1580*/  PRMT R10, RZ, 0x7610, R10 ;  /* 0x00007610ff0a7816 */ /* 0x010fe4000000000a */
[----:B-----5:R-:W-:Y:S02]  /*1590*/  PRMT R11, RZ, 0x7610, R11 ;  /* 0x00007610ff0b7816 */ /* 0x020fe4000000000b */
[----:B0-----:R-:W-:Y:S02]  /*15a0*/  PRMT R12, RZ, 0x7610, R12 ;  /* 0x00007610ff0c7816 */ /* 0x001fe4000000000c */
        /* <DEDUP_REMOVED lines=21> */
[----:B------:R-:W-:Y:S02]  /*1700*/  PRMT R16, RZ, 0x7610, R16 ;  /* 0x00007610ff107816 */ /* 0x000fe40000000010 */
        /* <DEDUP_REMOVED lines=10> */
[----:B------:R0:W5:Y:S04]  /*17b0*/  @!P2 LDG.E.U16 R21, [R4.64+0x380] ;  /* 0x0003801c0415a981 */ /* 0x000168000c1e1500 */
[----:B------:R0:W5:Y:S04]  /*17c0*/  @!P1 LDG.E.U16 R23, [R4.64+0x3c0] ;  /* 0x0003c01c04179981 */ /* 0x000168000c1e1500 */
        /* <DEDUP_REMOVED lines=9> */
[----:B------:R-:W-:Y:S04]  /*1860*/  STL [R1+0x30], R26 ;  /* 0x0000301a01007387 */ /* 0x000fe80000100800 */
[----:B------:R-:W-:Y:S01]  /*1870*/  STL [R1+0x34], R30 ;  /* 0x0000341e01007387 */ /* 0x000fe20000100800 */
[----:B------:R-:W-:-:S02]  /*1880*/  ISETP.GE.AND P2, PT, R58, UR7, PT ;  /* 0x000000073a007c0c */ /* 0x000fc4000bf46270 */
[----:B------:R-:W-:Y:S02]  /*1890*/  ISETP.GE.AND P1, PT, R72, UR7, PT ;  /* 0x0000000748007c0c */ /* 0x000fe4000bf26270 */
[----:B0-----:R-:W-:Y:S02]  /*18a0*/  LEA R4, P0, R58, UR20, 0x1 ;  /* 0x000000143a047c11 */ /* 0x001fe4000f8008ff */
[----:B------:R-:W-:Y:S02]  /*18b0*/  ISETP.GE.AND P4, PT, R70, UR7, PT ;  /* 0x0000000746007c0c */ /* 0x000fe4000bf86270 */
[----:B------:R-:W-:Y:S02]  /*18c0*/  LEA.HI.X R5, R58, UR21, R59, 0x1, P0 ;  /* 0x000000153a057c11 */ /* 0x000fe400080f0c3b */
        /* <DEDUP_REMOVED lines=10> */
[----:B------:R-:W-:Y:S01]  /*1970*/  PRMT R73, RZ, 0x7610, R73 ;  /* 0x00007610ff497816 */ /* 0x000fe20000000049 */
[----:B--2---:R-:W-:Y:S04]  /*1980*/  STS.U16 [R148], R7 ;  /* 0x0000000794007388 */ /* 0x004fe80000000400 */
[----:B---3--:R-:W-:Y:S04]  /*1990*/  STS.U16 [R147+0x40], R8 ;  /* 0x0000400893007388 */ /* 0x008fe80000000400 */
[----:B----4-:R-:W-:Y:S04]  /*19a0*/  STS.U16 [R146+0x80], R9 ;  /* 0x0000800992007388 */ /* 0x010fe80000000400 */
[----:B-----5:R-:W-:Y:S04]  /*19b0*/  STS.U16 [R145+0xc0], R10 ;  /* 0x0000c00a91007388 */ /* 0x020fe80000000400 */
[----:B------:R-:W-:Y:S04]  /*19c0*/  STS.U16 [R144+0x100], R11 ;  /* 0x0001000b90007388 */ /* 0x000fe80000000400 */
[----:B------:R0:W-:Y:S04]  /*19d0*/  STS.U16 [R143+0x140], R12 ;  /* 0x0001400c8f007388 */ /* 0x0001e80000000400 */
[----:B------:R1:W-:Y:S04]  /*19e0*/  STS.U16 [R142+0x180], R13 ;  /* 0x0001800d8e007388 */ /* 0x0003e80000000400 */
[----:B------:R2:W-:Y:S04]  /*19f0*/  STS.U16 [R141+0x1c0], R14 ;  /* 0x0001c00e8d007388 */ /* 0x0005e80000000400 */
[----:B------:R3:W-:Y:S04]  /*1a00*/  STS.U16 [R140+0x200], R15 ;  /* 0x0002000f8c007388 */ /* 0x0007e80000000400 */
[----:B------:R4:W-:Y:S04]  /*1a10*/  STS.U16 [R165+0x240], R16 ;  /* 0x00024010a5007388 */ /* 0x0009e80000000400 */
[----:B------:R5:W-:Y:S04]  /*1a20*/  STS.U16 [R164+0x280], R17 ;  /* 0x00028011a4007388 */ /* 0x000be80000000400 */
[----:B------:R-:W-:Y:S04]  /*1a30*/  STS.U16 [R163+0x2c0], R6 ;  /* 0x0002c006a3007388 */ /* 0x000fe80000000400 */
[----:B------:R-:W-:Y:S04]  /*1a40*/  STS.U16 [R162+0x300], R19 ;  /* 0x00030013a2007388 */ /* 0x000fe80000000400 */
[----:B------:R0:W-:Y:S04]  /*1a50*/  STS.U16 [R161+0x340], R18 ;  /* 0x00034012a1007388 */ /* 0x0001e80000000400 */
        /* <DEDUP_REMOVED lines=22> */
[----:B--2---:R-:W-:Y:S02]  /*1bc0*/  PRMT R14, RZ, 0x7610, R14 ;  /* 0x00007610ff0e7816 */ /* 0x004fe4000000000e */
[----:B---3--:R-:W-:Y:S02]  /*1bd0*/  PRMT R15, RZ, 0x7610, R15 ;  /* 0x00007610ff0f7816 */ /* 0x008fe4000000000f */
[----:B----4-:R-:W-:Y:S02]  /*1be0*/  PRMT R16, RZ, 0x7610, R16 ;  /* 0x00007610ff107816 */ /* 0x010fe40000000010 */
[----:B-----5:R-:W-:Y:S02]  /*1bf0*/  PRMT R17, RZ, 0x7610, R17 ;  /* 0x00007610ff117816 */ /* 0x020fe40000000011 */
[----:B------:R-:W-:-:S02]  /*1c00*/  PRMT R18, RZ, 0x7610, R18 ;  /* 0x00007610ff127816 */ /* 0x000fc40000000012 */
        /* <DEDUP_REMOVED lines=26> */
[----:B------:R0:W5:Y:S01]  /*1db0*/  @!P1 LDG.E.U16 R73, [R4.64+0x3c0] ;  /* 0x0003c01c04499981 */ /* 0x000162000c1e1500 */
[----:B------:R-:W-:Y:S01]  /*1dc0*/  UIMAD UR38, UR13, UR26, URZ ;  /* 0x0000001a0d2672a4 */ /* 0x000fe2000f8e023f */
[----:B------:R-:W-:Y:S01]  /*1dd0*/  ISETP.GE.AND P0, PT, R58, UR7, PT ;  /* 0x000000073a007c0c */ /* 0x000fe2000bf06270 */
[----:B------:R-:W-:-:S02]  /*1de0*/  UIMAD UR41, UR13, UR8, URZ ;  /* 0x000000080d2972a4 */ /* 0x000fc4000f8e023f */
[----:B------:R-:W-:Y:S02]  /*1df0*/  UIMAD.WIDE.U32 UR36, UR12, UR26, URZ ;  /* 0x0000001a0c2472a5 */ /* 0x000fe4000f8e003f */
[----:B------:R-:W-:Y:S02]  /*1e00*/  USHF.R.S32.HI UR26, URZ, 0x1f, UR25 ;  /* 0x0000001f3f1a7899 */ /* 0x000fe40008011419 */
[----:B------:R-:W-:Y:S02]  /*1e10*/  UIMAD UR40, UR12, UR27, UR38 ;  /* 0x0000001b0c2872a4 */ /* 0x000fe4000f8e0226 */
[----:B------:R-:W-:Y:S02]  /*1e20*/  UIMAD.WIDE.U32 UR38, UR12, UR8, URZ ;  /* 0x000000080c2672a5 */ /* 0x000fe4000f8e003f */
[----:B------:R-:W-:Y:S01]  /*1e30*/  UIMAD UR41, UR12, UR9, UR41 ;  /* 0x000000090c2972a4 */ /* 0x000fe2000f8e0229 */
[----:B0-----:R-:W-:Y:S02]  /*1e40*/  MOV R4, UR25 ;  /* 0x0000001900047c02 */ /* 0x001fe40008000f00 */
[----:B------:R-:W-:Y:S01]  /*1e50*/  ULDC.64 UR8, c[0x0][0x208] ;  /* 0x0000820000087ab9 */ /* 0x000fe20000000a00 */
[----:B------:R-:W-:Y:S01]  /*1e60*/  IMAD.U32 R5, RZ, RZ, UR26 ;  /* 0x0000001aff057e24 */ /* 0x000fe2000f8e00ff */
[----:B------:R-:W-:Y:S01]  /*1e70*/  UIMAD UR27, UR11, UR8, URZ ;  /* 0x000000080b1b72a4 */ /* 0x000fe2000f8e023f */
[----:B------:R-:W-:Y:S01]  /*1e80*/  IMAD.U32 R7, RZ, RZ, UR12 ;  /* 0x0000000cff077e24 */ /* 0x000fe2000f8e00ff */
[----:B------:R-:W-:Y:S01]  /*1e90*/  UIADD3 UR39, UR39, UR41, URZ ;  /* 0x0000002927277290 */ /* 0x000fe2000fffe03f */
[----:B------:R-:W-:Y:S01]  /*1ea0*/  IMAD.U32 R6, RZ, RZ, UR25 ;  /* 0x00000019ff067e24 */ /* 0x000fe2000f8e00ff */
[----:B------:R-:W-:Y:S01]  /*1eb0*/  UIMAD UR42, UR10, UR9, UR27 ;  /* 0x000000090a2a72a4 */ /* 0x000fe2000f8e021b */
[----:B------:R-:W-:Y:S01]  /*1ec0*/  @!P0 IMAD.WIDE.U32 R4, R7, c[0x0][0x1f0], R4 ;  /* 0x00007c0007048a25 */ /* 0x000fe200078e0004 */
[----:B------:R-:W-:Y:S01]  /*1ed0*/  MOV R7, UR26 ;  /* 0x0000001a00077c02 */ /* 0x000fe20008000f00 */
[----:B------:R-:W-:-:S02]  /*1ee0*/  ULDC UR27, c[0x0][0x174] ;  /* 0x00005d00001b7ab9 */ /* 0x000fc40000000800 */
[----:B------:R-:W-:Y:S01]  /*1ef0*/  IMAD.U32 R9, RZ, RZ, UR12 ;  /* 0x0000000cff097e24 */ /* 0x000fe2000f8e00ff */
[----:B------:R-:W-:-:S03]  /*1f00*/  UIADD3 UR27, UR6, -UR27, URZ ;  /* 0x8000001b061b7290 */ /* 0x000fc6000fffe03f */
[----:B------:R-:W-:Y:S01]  /*1f10*/  @!P0 IMAD.WIDE.U32 R6, R9, c[0x0][0x200], R6 ;  /* 0x0000800009068a25 */ /* 0x000fe200078e0006 */
[----:B------:R-:W-:Y:S01]  /*1f20*/  UIMAD.WIDE.U32 UR8, UR10, UR8, UR38 ;  /* 0x000000080a0872a5 */ /* 0x000fe2000f8e0026 */
[----:B------:R-:W-:Y:S01]  /*1f30*/  @!P0 IADD3 R5, R5, UR40, RZ ;  /* 0x0000002805058c10 */ /* 0x000fe2000fffe0ff */
[----:B------:R-:W-:Y:S01]  /*1f40*/  UIMAD UR27, UR27, -0x800, URZ ;  /* 0xfffff8001b1b78a4 */ /* 0x000fe2000f8e023f */
[----:B------:R-:W-:Y:S01]  /*1f50*/  IMAD.U32 R9, RZ, RZ, UR10 ;  /* 0x0000000aff097e24 */ /* 0x000fe2000f8e00ff */
[----:B------:R-:W-:Y:S01]  /*1f60*/  UIADD3 UR37, UR37, UR40, URZ ;  /* 0x0000002825257290 */ /* 0x000fe2000fffe03f */
[----:B------:R-:W-:Y:S01]  /*1f70*/  @!P0 IADD3 R7, R7, UR41, RZ ;  /* 0x0000002907078c10 */ /* 0x000fe2000fffe0ff */
[----:B------:R-:W-:Y:S02]  /*1f80*/  ULDC.64 UR38, c[0x0][0x1f8] ;  /* 0x00007e0000267ab9 */ /* 0x000fe40000000a00 */
[----:B------:R-:W-:Y:S02]  /*1f90*/  UIMAD UR40, UR11, UR38, URZ ;  /* 0x000000260b2872a4 */ /* 0x000fe4000f8e023f */
[----:B------:R-:W-:Y:S01]  /*1fa0*/  UIADD3 UR41, UP1, UR27, UR8, URZ ;  /* 0x000000081b297290 */ /* 0x000fe2000ff3e03f */
[----:B------:R-:W-:Y:S01]  /*1fb0*/  @!P0 IMAD.WIDE.U32 R4, R9, c[0x0][0x1f8], R4 ;  /* 0x00007e0009048a25 */ /* 0x000fe200078e0004 */
[----:B------:R-:W-:-:S02]  /*1fc0*/  UIMAD.WIDE.U32 UR36, UR10, UR38, UR36 ;  /* 0x000000260a2472a5 */ /* 0x000fc4000f8e0024 */
[----:B------:R-:W-:Y:S01]  /*1fd0*/  UIMAD UR39, UR10, UR39, UR40 ;  /* 0x000000270a2772a4 */ /* 0x000fe2000f8e0228 */
[----:B------:R-:W-:Y:S01]  /*1fe0*/  @!P0 IMAD.WIDE.U32 R6, R9, c[0x0][0x208], R6 ;  /* 0x0000820009068a25 */ /* 0x000fe200078e0006 */
[----:B------:R-:W-:Y:S02]  /*1ff0*/  USHF.R.S32.HI UR40, URZ, 0x1f, UR27 ;  /* 0x0000001f3f287899 */ /* 0x000fe4000801141b */
[----:B------:R-:W-:Y:S01]  /*2000*/  UIADD3 UR38, UP0, UR27, UR36, URZ ;  /* 0x000000241b267290 */ /* 0x000fe2000ff1e03f */
[----:B------:R-:W-:Y:S01]  /*2010*/  IMAD.U32 R75, RZ, RZ, UR41 ;  /* 0x00000029ff4b7e24 */ /* 0x000fe2000f8e00ff */
[C---:B------:R-:W-:Y:S02]  /*2020*/  LEA R8, P4, R58.reuse, c[0x0][0x258], 0x1 ;  /* 0x000096003a087a11 */ /* 0x040fe400078808ff */
[----:B------:R-:W-:Y:S01]  /*2030*/  @!P0 IADD3 R11, P2, R58, R4, RZ ;  /* 0x000000043a0b8210 */ /* 0x000fe20007f5e0ff */
[----:B------:R-:W-:Y:S01]  /*2040*/  UIADD3.X UR36, UR40, UR39, UR37, UP0, !UPT ;  /* 0x0000002728247290 */ /* 0x000fe200087fe425 */
[----:B------:R-:W-:-:S02]  /*2050*/  LEA R4, P1, R75, R8, 0x1 ;  /* 0x000000084b047211 */ /* 0x000fc400078208ff */
[C---:B------:R-:W-:Y:S02]  /*2060*/  @!P0 IADD3 R9, P3, R58.reuse, R6, RZ ;  /* 0x000000063a098210 */ /* 0x040fe40007f7e0ff */
[C---:B------:R-:W-:Y:S02]  /*2070*/  @!P0 IADD3.X R78, R59.reuse, UR39, R5, P2, !PT ;  /* 0x000000273b4e8c10 */ /* 0x040fe400097fe405 */
[C---:B------:R-:W-:Y:S02]  /*2080*/  LEA R6, P2, R58.reuse, c[0x0][0x268], 0x1 ;  /* 0x00009a003a067a11 */ /* 0x040fe400078408ff */
[----:B------:R-:W-:Y:S01]  /*2090*/  MOV R75, UR38 ;  /* 0x00000026004b7c02 */ /* 0x000fe20008000f00 */
[----:B------:R-:W-:Y:S01]  /*20a0*/  IMAD.U32 R80, RZ, RZ, UR36 ;  /* 0x00000024ff507e24 */ /* 0x000fe2000f8e00ff */
[----:B------:R-:W-:Y:S01]  /*20b0*/  @!P0 IADD3.X R76, R59, UR42, R7, P3, !PT ;  /* 0x0000002a3b4c8c10 */ /* 0x000fe20009ffe407 */
[----:B------:R-:W-:Y:S01]  /*20c0*/  UIADD3.X UR8, UR40, UR42, UR9, UP1, !UPT ;  /* 0x0000002a28087290 */ /* 0x000fe20008ffe409 */
[----:B------:R-:W-:Y:S01]  /*20d0*/  LEA.HI.X R7, R58, c[0x0][0x26c], R59, 0x1, P2 ;  /* 0x00009b003a077a11 */ /* 0x000fe200010f0c3b */
[----:B------:R-:W-:Y:S01]  /*20e0*/  IMAD.U32 R82, RZ, RZ, UR41 ;  /* 0x00000029ff527e24 */ /* 0x000fe2000f8e00ff */
[----:B------:R-:W-:Y:S01]  /*20f0*/  LEA R6, P3, R75, R6, 0x1 ;  /* 0x000000064b067211 */ /* 0x000fe200078608ff */
[----:B------:R-:W-:-:S03]  /*2100*/  ULDC.64 UR36, c[0x0][0x2e8] ;  /* 0x0000ba0000247ab9 */ /* 0x000fc60000000a00 */
[----:B------:R-:W-:Y:S01]  /*2110*/  LEA.HI.X R7, R75, R7, R80, 0x1, P3 ;  /* 0x000000074b077211 */ /* 0x000fe200018f0c50 */
[----:B------:R-:W-:Y:S01]  /*2120*/  IMAD.U32 R77, RZ, RZ, UR8 ;  /* 0x00000008ff4d7e24 */ /* 0x000fe2000f8e00ff */
[----:B------:R-:W-:-:S04]  /*2130*/  LEA.HI.X R5, R58, c[0x0][0x25c], R59, 0x1, P4 ;  /* 0x000097003a057a11 */ /* 0x000fc800020f0c3b */
[--C-:B------:R-:W-:Y:S02]  /*2140*/  LEA.HI.X R5, R82, R5, R77.reuse, 0x1, P1 ;  /* 0x0000000552057211 */ /* 0x100fe400008f0c4d */
[----:B------:R-:W-:Y:S02]  /*2150*/  ISETP.GE.AND P1, PT, R70, UR7, PT ;  /* 0x0000000746007c0c */ /* 0x000fe4000bf26270 */
[----:B------:R-:W-:Y:S02]  /*2160*/  PRMT R77, RZ, 0x7610, R77 ;  /* 0x00007610ff4d7816 */ /* 0x000fe4000000004d */
[----:B------:R-:W-:-:S04]  /*2170*/  @!P0 LEA R10, P2, R11, c[0x0][0x268], 0x1 ;  /* 0x00009a000b0a8a11 */ /* 0x000fc800078408ff */
[--C-:B------:R-:W-:Y:S02]  /*2180*/  @!P0 LEA.HI.X R11, R11, c[0x0][0x26c], R78.reuse, 0x1, P2 ;  /* 0x00009b000b0b8a11 */ /* 0x100fe400010f0c4e */
[----:B------:R-:W-:Y:S02]  /*2190*/  PRMT R78, RZ, 0x7610, R78 ;  /* 0x00007610ff4e7816 */ /* 0x000fe4000000004e */
[----:B------:R-:W-:Y:S02]  /*21a0*/  @!P0 LEA R8, P4, R9, c[0x0][0x258], 0x1 ;  /* 0x0000960009088a11 */ /* 0x000fe400078808ff */
[----:B------:R-:W-:Y:S02]  /*21b0*/  ISETP.GE.AND P2, PT, R71, UR7, PT ;  /* 0x0000000747007c0c */ /* 0x000fe4000bf46270 */
[----:B------:R-:W-:Y:S02]  /*21c0*/  @!P0 LEA.HI.X R9, R9, c[0x0][0x25c], R76, 0x1, P4 ;  /* 0x0000970009098a11 */ /* 0x000fe400020f0c4c */
        /* <DEDUP_REMOVED lines=46> */
[----:B------:R0:W2:Y:S01]  /*24b0*/  @!P1 LDG.E.U16 R63, [R6.64+-0xf40] ;  /* 0xfff0c01c063f9981 */ /* 0x0000a2000c1e1500 */
[----:B------:R-:W-:Y:S02]  /*24c0*/  ISETP.GE.AND P1, PT, R66, UR7, PT ;  /* 0x0000000742007c0c */ /* 0x000fe4000bf26270 */
[----:B------:R-:W-:Y:S01]  /*24d0*/  PRMT R21, RZ, 0x7610, R21 ;  /* 0x00007610ff157816 */ /* 0x000fe20000000015 */
[----:B------:R3:W4:Y:S01]  /*24e0*/  @!P0 LDG.E.U16 R75, [R10.64] ;  /* 0x0000001c0a4b8981 */ /* 0x000722000c1e1500 */
[----:B-1----:R-:W-:Y:S02]  /*24f0*/  PRMT R73, RZ, 0x7610, R73 ;  /* 0x00007610ff497816 */ /* 0x002fe40000000049 */
[----:B------:R-:W-:Y:S01]  /*2500*/  PRMT R20, RZ, 0x7610, R20 ;  /* 0x00007610ff147816 */ /* 0x000fe20000000014 */
[----:B------:R0:W5:Y:S01]  /*2510*/  @!P6 LDG.E.U16 R76, [R6.64+-0xe80] ;  /* 0xfff1801c064ce981 */ /* 0x000162000c1e1500 */
[----:B------:R-:W-:-:S03]  /*2520*/  PRMT R74, RZ, 0x7610, R74 ;  /* 0x00007610ff4a7816 */ /* 0x000fc6000000004a */
[----:B------:R0:W2:Y:S04]  /*2530*/  @!P2 LDG.E.U16 R21, [R6.64+-0xf80] ;  /* 0xfff0801c0615a981 */ /* 0x0000a8000c1e1500 */
[----:B------:R0:W2:Y:S01]  /*2540*/  @!P1 LDG.E.U16 R77, [R6.64+-0xe40] ;  /* 0xfff1c01c064d9981 */ /* 0x0000a2000c1e1500 */
[----:B------:R-:W-:-:S03]  /*2550*/  ISETP.GE.AND P1, PT, R65, UR7, PT ;  /* 0x0000000741007c0c */ /* 0x000fc6000bf26270 */
[----:B------:R0:W2:Y:S01]  /*2560*/  @!P3 LDG.E.U16 R73, [R6.64+-0xf00] ;  /* 0xfff1001c0649b981 */ /* 0x0000a2000c1e1500 */
[----:B------:R-:W-:-:S03]  /*2570*/  ISETP.GE.AND P6, PT, R0, UR7, PT ;  /* 0x0000000700007c0c */ /* 0x000fc6000bfc6270 */
[----:B------:R0:W2:Y:S04]  /*2580*/  @!P4 LDG.E.U16 R20, [R6.64+-0xfc0] ;  /* 0xfff0401c0614c981 */ /* 0x0000a8000c1e1500 */
[----:B------:R0:W5:Y:S04]  /*2590*/  @!P5 LDG.E.U16 R74, [R6.64+-0xec0] ;  /* 0xfff1401c064ad981 */ /* 0x000168000c1e1500 */
[----:B------:R0:W5:Y:S01]  /*25a0*/  @!P1 LDG.E.U16 R78, [R6.64+-0xe00] ;  /* 0xfff2001c064e9981 */ /* 0x000162000c1e1500 */
[----:B------:R-:W-:Y:S02]  /*25b0*/  ISETP.GE.AND P1, PT, R43, UR7, PT ;  /* 0x000000072b007c0c */ /* 0x000fe4000bf26270 */
[----:B------:R-:W-:Y:S01]  /*25c0*/  ISETP.GE.AND P2, PT, R41, UR7, PT ;  /* 0x0000000729007c0c */ /* 0x000fe2000bf46270 */
[----:B------:R0:W5:Y:S01]  /*25d0*/  @!P6 LDG.E.U16 R83, [R6.64+-0xc40] ;  /* 0xfff3c01c0653e981 */ /* 0x000162000c1e1500 */
[----:B------:R-:W-:-:S02]  /*25e0*/  ISETP.GE.AND P3, PT, R40, UR7, PT ;  /* 0x0000000728007c0c */ /* 0x000fc4000bf66270 */
[----:B------:R-:W-:Y:S02]  /*25f0*/  ISETP.GE.AND P4, PT, R3, UR7, PT ;  /* 0x0000000703007c0c */ /* 0x000fe4000bf86270 */
[----:B------:R-:W-:-:S05]  /*2600*/  ISETP.GE.AND P5, PT, R2, UR7, PT ;  /* 0x0000000702007c0c */ /* 0x000fca000bfa6270 */
[----:B------:R0:W5:Y:S01]  /*2610*/  @!P1 LDG.E.U16 R82, [R6.64+-0xdc0] ;  /* 0xfff2401c06529981 */ /* 0x000162000c1e1500 */
[----:B------:R-:W-:Y:S02]  /*2620*/  ISETP.GE.AND P1, PT, R42, UR7, PT ;  /* 0x000000072a007c0c */ /* 0x000fe4000bf26270 */
[----:B---3--:R-:W-:Y:S01]  /*2630*/  PRMT R11, RZ, 0x7610, R11 ;  /* 0x00007610ff0b7816 */ /* 0x008fe2000000000b */
[----:B------:R0:W3:Y:S01]  /*2640*/  @!P3 LDG.E.U16 R79, [R6.64+-0xd00] ;  /* 0xfff3001c064fb981 */ /* 0x0000e2000c1e1500 */
[----:B------:R-:W-:-:S03]  /*2650*/  PRMT R10, RZ, 0x7610, R10 ;  /* 0x00007610ff0a7816 */ /* 0x000fc6000000000a */
[----:B------:R0:W3:Y:S04]  /*2660*/  @!P4 LDG.E.U16 R84, [R6.64+-0xcc0] ;  /* 0xfff3401c0654c981 */ /* 0x0000e8000c1e1500 */
[----:B------:R0:W3:Y:S04]  /*2670*/  @!P2 LDG.E.U16 R10, [R6.64+-0xd40] ;  /* 0xfff2c01c060aa981 */ /* 0x0000e8000c1e1500 */
[----:B------:R0:W3:Y:S04]  /*2680*/  @!P1 LDG.E.U16 R11, [R6.64+-0xd80] ;  /* 0xfff2801c060b9981 */ /* 0x0000e8000c1e1500 */
[----:B------:R0:W3:Y:S01]  /*2690*/  @!P5 LDG.E.U16 R81, [R6.64+-0xc80] ;  /* 0xfff3801c0651d981 */ /* 0x0000e2000c1e1500 */
[----:B------:R-:W-:-:S02]  /*26a0*/  P2R R107, PR, RZ, 0x2 ;  /* 0x00000002ff6b7803 */ /* 0x000fc40000000000 */
[----:B------:R-:W-:Y:S02]  /*26b0*/  ISETP.GE.AND P1, PT, R72, UR7, PT ;  /* 0x0000000748007c0c */ /* 0x000fe4000bf26270 */
[----:B0-----:R-:W-:Y:S02]  /*26c0*/  PRMT R6, RZ, 0x7610, R6 ;  /* 0x00007610ff067816 */ /* 0x001fe40000000006 */
        /* <DEDUP_REMOVED lines=9> */
[----:B----4-:R-:W-:Y:S04]  /*2760*/  STS.U16 [R148], R75 ;  /* 0x0000004b94007388 */ /* 0x010fe80000000400 */
[----:B--2---:R-:W-:Y:S04]  /*2770*/  STS.U16 [R147+0x40], R20 ;  /* 0x0000401493007388 */ /* 0x004fe80000000400 */
[----:B------:R-:W-:Y:S04]  /*2780*/  STS.U16 [R146+0x80], R21 ;  /* 0x0000801592007388 */ /* 0x000fe80000000400 */
[----:B------:R-:W-:Y:S04]  /*2790*/  STS.U16 [R145+0xc0], R63 ;  /* 0x0000c03f91007388 */ /* 0x000fe80000000400 */
[----:B------:R-:W-:Y:S04]  /*27a0*/  STS.U16 [R144+0x100], R73 ;  /* 0x0001004990007388 */ /* 0x000fe80000000400 */
[----:B-----5:R-:W-:Y:S04]  /*27b0*/  STS.U16 [R143+0x140], R74 ;  /* 0x0001404a8f007388 */ /* 0x020fe80000000400 */
[----:B------:R-:W-:Y:S04]  /*27c0*/  STS.U16 [R142+0x180], R76 ;  /* 0x0001804c8e007388 */ /* 0x000fe80000000400 */
[----:B------:R-:W-:Y:S04]  /*27d0*/  STS.U16 [R141+0x1c0], R77 ;  /* 0x0001c04d8d007388 */ /* 0x000fe80000000400 */
[----:B------:R-:W-:Y:S04]  /*27e0*/  STS.U16 [R140+0x200], R78 ;  /* 0x0002004e8c007388 */ /* 0x000fe80000000400 */
[----:B------:R-:W-:Y:S04]  /*27f0*/  STS.U16 [R165+0x240], R82 ;  /* 0x00024052a5007388 */ /* 0x000fe80000000400 */
[----:B---3--:R-:W-:Y:S04]  /*2800*/  STS.U16 [R164+0x280], R11 ;  /* 0x0002800ba4007388 */ /* 0x008fe80000000400 */
[----:B------:R-:W-:Y:S04]  /*2810*/  STS.U16 [R163+0x2c0], R10 ;  /* 0x0002c00aa3007388 */ /* 0x000fe80000000400 */
[----:B------:R-:W-:Y:S04]  /*2820*/  STS.U16 [R162+0x300], R79 ;  /* 0x0003004fa2007388 */ /* 0x000fe80000000400 */
[----:B------:R-:W-:Y:S04]  /*2830*/  STS.U16 [R161+0x340], R84 ;  /* 0x00034054a1007388 */ /* 0x000fe80000000400 */
[----:B------:R-:W-:Y:S04]  /*2840*/  STS.U16 [R160+0x380], R81 ;  /* 0x00038051a0007388 */ /* 0x000fe80000000400 */
[----:B------:R0:W-:Y:S01]  /*2850*/  STS.U16 [R158+0x3c0], R83 ;  /* 0x0003c0539e007388 */ /* 0x0001e20000000400 */
[----:B------:R-:W-:-:S06]  /*2860*/  NOP ;  /* 0x0000000000007918 */ /* 0x000fcc0000000000 */
[----:B------:R-:W-:Y:S04]  /*2870*/  LDS.U16 R85, [R56] ;  /* 0x0000000038557984 */ /* 0x000fe80000000400 */
[----:B------:R-:W1:Y:S04]  /*2880*/  LDS.U16 R86, [R56+0x2] ;  /* 0x0000020038567984 */ /* 0x000e680000000400 */
[----:B------:R-:W2:Y:S04]  /*2890*/  LDS.U16 R87, [R56+0x4] ;  /* 0x0000040038577984 */ /* 0x000ea80000000400 */
[----:B------:R-:W3:Y:S04]  /*28a0*/  LDS.U16 R88, [R56+0x6] ;  /* 0x0000060038587984 */ /* 0x000ee80000000400 */
[----:B------:R-:W4:Y:S04]  /*28b0*/  LDS.U16 R89, [R56+0x8] ;  /* 0x0000080038597984 */ /* 0x000f280000000400 */
[----:B------:R-:W2:Y:S04]  /*28c0*/  LDS.U16 R90, [R56+0xa] ;  /* 0x00000a00385a7984 */ /* 0x000ea80000000400 */
[----:B------:R-:W-:Y:S04]  /*28d0*/  LDS.U16 R91, [R56+0xc] ;  /* 0x00000c00385b7984 */ /* 0x000fe80000000400 */
[----:B------:R-:W1:Y:S04]  /*28e0*/  LDS.U16 R92, [R56+0xe] ;  /* 0x00000e00385c7984 */ /* 0x000e680000000400 */
[----:B------:R-:W1:Y:S04]  /*28f0*/  LDS.U16 R93, [R56+0x10] ;  /* 0x00001000385d7984 */ /* 0x000e680000000400 */
[----:B------:R-:W1:Y:S04]  /*2900*/  LDS.U16 R94, [R56+0x12] ;  /* 0x00001200385e7984 */ /* 0x000e680000000400 */
[----:B------:R-:W1:Y:S04]  /*2910*/  LDS.U16 R95, [R56+0x14] ;  /* 0x00001400385f7984 */ /* 0x000e680000000400 */
[----:B------:R-:W1:Y:S04]  /*2920*/  LDS.U16 R115, [R56+0x16] ;  /* 0x0000160038737984 */ /* 0x000e680000000400 */
[----:B------:R-:W1:Y:S04]  /*2930*/  LDS.U16 R114, [R56+0x18] ;  /* 0x0000180038727984 */ /* 0x000e680000000400 */
[----:B------:R-:W1:Y:S04]  /*2940*/  LDS.U16 R21, [R56+0x1a] ;  /* 0x00001a0038157984 */ /* 0x000e680000000400 */
[----:B------:R-:W-:Y:S04]  /*2950*/  LDS.U16 R20, [R56+0x1c] ;  /* 0x00001c0038147984 */ /* 0x000fe80000000400 */
[----:B------:R-:W-:Y:S04]  /*2960*/  LDS.U16 R104, [R56+0x1e] ;  /* 0x00001e0038687984 */ /* 0x000fe80000000400 */
[----:B------:R-:W-:Y:S01]  /*2970*/  BAR.SYNC.DEFER_BLOCKING 0x0 ;  /* 0x0000000000007b1d */ /* 0x000fe20000010000 */
[----:B0-----:R-:W-:-:S02]  /*2980*/  PRMT R83, RZ, 0x7610, R83 ;  /* 0x00007610ff537816 */ /* 0x001fc40000000053 */
[----:B------:R-:W-:-:S03]  /*2990*/  PRMT R84, RZ, 0x7610, R84 ;  /* 0x00007610ff547816 */ /* 0x000fc60000000054 */
[----:B------:R-:W5:Y:S01]  /*29a0*/  @!P0 LDG.E.U16 R6, [R8.64] ;  /* 0x0000001c08068981 */ /* 0x000f62000c1e1500 */
[----:B------:R-:W-:-:S03]  /*29b0*/  ISETP.GE.AND P0, PT, R71, UR7, PT ;  /* 0x0000000747007c0c */ /* 0x000fc6000bf06270 */
[----:B------:R0:W5:Y:S01]  /*29c0*/  @!P1 LDG.E.U16 R7, [R4.64+-0xfc0] ;  /* 0xfff0401c04079981 */ /* 0x000162000c1e1500 */
[----:B------:R-:W-:Y:S02]  /*29d0*/  ISETP.GE.AND P1, PT, R70, UR7, PT ;  /* 0x0000000746007c0c */ /* 0x000fe4000bf26270 */
[----:B------:R-:W-:Y:S01]  /*29e0*/  PRMT R82, RZ, 0x7610, R82 ;  /* 0x00007610ff527816 */ /* 0x000fe20000000052 */
[----:B------:R0:W5:Y:S01]  /*29f0*/  @!P2 LDG.E.U16 R110, [R4.64+-0xd40] ;  /* 0xfff2c01c046ea981 */ /* 0x000162000c1e1500 */
[----:B------:R-:W-:Y:S02]  /*2a00*/  PRMT R81, RZ, 0x7610, R81 ;  /* 0x00007610ff517816 */ /* 0x000fe40000000051 */
[----:B------:R-:W-:Y:S01]  /*2a10*/  PRMT R79, RZ, 0x7610, R79 ;  /* 0x00007610ff4f7816 */ /* 0x000fe2000000004f */
[----:B------:R0:W5:Y:S04]  /*2a20*/  @!P3 LDG.E.U16 R111, [R4.64+-0xd00] ;  /* 0xfff3001c046fb981 */ /* 0x000168000c1e1500 */
[----:B------:R0:W5:Y:S01]  /*2a30*/  @!P0 LDG.E.U16 R83, [R4.64+-0xf80] ;  /* 0xfff0801c04538981 */ /* 0x000162000c1e1500 */
[----:B------:R-:W-:-:S03]  /*2a40*/  ISETP.GE.AND P0, PT, R69, UR7, PT ;  /* 0x0000000745007c0c */ /* 0x000fc6000bf06270 */
[----:B------:R0:W5:Y:S01]  /*2a50*/  @!P1 LDG.E.U16 R84, [R4.64+-0xf40] ;  /* 0xfff0c01c04549981 */ /* 0x000162000c1e1500 */
[----:B------:R-:W-:-:S03]  /*2a60*/  ISETP.GE.AND P1, PT, R68, UR7, PT ;  /* 0x0000000744007c0c */ /* 0x000fc6000bf26270 */
[----:B------:R0:W5:Y:S04]  /*2a70*/  @!P4 LDG.E.U16 R82, [R4.64+-0xcc0] ;  /* 0xfff3401c0452c981 */ /* 0x000168000c1e1500 */
[----:B------:R0:W5:Y:S04]  /*2a80*/  @!P5 LDG.E.U16 R81, [R4.64+-0xc80] ;  /* 0xfff3801c0451d981 */ /* 0x000168000c1e1500 */
[----:B------:R0:W5:Y:S01]  /*2a90*/  @!P0 LDG.E.U16 R96, [R4.64+-0xf00] ;  /* 0xfff1001c04608981 */ /* 0x000162000c1e1500 */
[----:B------:R-:W-:-:S03]  /*2aa0*/  ISETP.GE.AND P0, PT, R67, UR7, PT ;  /* 0x0000000743007c0c */ /* 0x000fc6000bf06270 */
[----:B------:R0:W5:Y:S01]  /*2ab0*/  @!P1 LDG.E.U16 R97, [R4.64+-0xec0] ;  /* 0xfff1401c04619981 */ /* 0x000162000c1e1500 */
[----:B------:R-:W-:-:S03]  /*2ac0*/  ISETP.GE.AND P1, PT, R66, UR7, PT ;  /* 0x0000000742007c0c */ /* 0x000fc6000bf26270 */
[----:B------:R0:W5:Y:S06]  /*2ad0*/  @!P6 LDG.E.U16 R79, [R4.64+-0xc40] ;  /* 0xfff3c01c044fe981 */ /* 0x00016c000c1e1500 */
[----:B------:R0:W5:Y:S01]  /*2ae0*/  @!P0 LDG.E.U16 R105, [R4.64+-0xe80] ;  /* 0xfff1801c04698981 */ /* 0x000162000c1e1500 */
[----:B------:R-:W-:-:S03]  /*2af0*/  ISETP.GE.AND P0, PT, R65, UR7, PT ;  /* 0x0000000741007c0c */ /* 0x000fc6000bf06270 */
[----:B------:R0:W5:Y:S01]  /*2b00*/  @!P1 LDG.E.U16 R106, [R4.64+-0xe40] ;  /* 0xfff1c01c046a9981 */ /* 0x000162000c1e1500 */
[----:B------:R-:W-:Y:S02]  /*2b10*/  ISETP.NE.AND P1, PT, R107, RZ, PT ;  /* 0x000000ff6b00720c */ /* 0x000fe40003f25270 */
[----:B------:R-:W-:-:S07]  /*2b20*/  PRMT R107, RZ, 0x7610, R107 ;  /* 0x00007610ff6b7816 */ /* 0x000fce000000006b */
[----:B------:R0:W5:Y:S01]  /*2b30*/  @!P0 LDG.E.U16 R107, [R4.64+-0xe00] ;  /* 0xfff2001c046b8981 */ /* 0x000162000c1e1500 */
[----:B------:R-:W-:-:S03]  /*2b40*/  ISETP.GE.AND P0, PT, R43, UR7, PT ;  /* 0x000000072b007c0c */ /* 0x000fc6000bf06270 */
[----:B------:R0:W5:Y:S10]  /*2b50*/  @!P1 LDG.E.U16 R109, [R4.64+-0xd80] ;  /* 0xfff2801c046d9981 */ /* 0x000174000c1e1500 */
[----:B------:R0:W5:Y:S01]  /*2b60*/  @!P0 LDG.E.U16 R108, [R4.64+-0xdc0] ;  /* 0xfff2401c046c8981 */ /* 0x000162000c1e1500 */
[----:B-1----:R-:W-:-:S02]  /*2b70*/  PRMT R86, RZ, 0x5410, R86 ;  /* 0x00005410ff567816 */ /* 0x002fc40000000056 */
[----:B------:R-:W-:-:S03]  /*2b80*/  PRMT R85, RZ, 0x5410, R85 ;  /* 0x00005410ff557816 */ /* 0x000fc60000000055 */
[----:B------:R-:W-:Y:S01]  /*2b90*/  FMUL.FTZ R75, R86, -1.4426950216293334961 ;  /* 0xbfb8aa3b564b7820 */ /* 0x000fe20000410000 */
[----:B--2---:R-:W-:Y:S02]  /*2ba0*/  PRMT R87, RZ, 0x5410, R87 ;  /* 0x00005410ff577816 */ /* 0x004fe40000000057 */
[----:B---3--:R-:W-:Y:S01]  /*2bb0*/  PRMT R88, RZ, 0x5410, R88 ;  /* 0x00005410ff587816 */ /* 0x008fe20000000058 */
[----:B------:R-:W-:Y:S02]  /*2bc0*/  FMUL.FTZ R78, R85, -1.4426950216293334961 ;  /* 0xbfb8aa3b554e7820 */ /* 0x000fe40000410000 */
[----:B------:R-:W1:Y:S01]  /*2bd0*/  MUFU.EX2 R75, R75 ;  /* 0x0000004b004b7308 */ /* 0x000e620000000800 */
[----:B------:R-:W-:Y:S02]  /*2be0*/  FMUL.FTZ R76, R87, -1.4426950216293334961 ;  /* 0xbfb8aa3b574c7820 */ /* 0x000fe40000410000 */
[----:B------:R-:W-:-:S05]  /*2bf0*/  FMUL.FTZ R77, R88, -1.4426950216293334961 ;  /* 0xbfb8aa3b584d7820 */ /* 0x000fca0000410000 */
[----:B------:R-:W2:Y:S01]  /*2c00*/  MUFU.EX2 R78, R78 ;  /* 0x0000004e004e7308 */ /* 0x000ea20000000800 */
[----:B----4-:R-:W-:-:S07]  /*2c10*/  PRMT R89, RZ, 0x5410, R89 ;  /* 0x00005410ff597816 */ /* 0x010fce0000000059 */
[----:B------:R-:W3:Y:S08]  /*2c20*/  MUFU.EX2 R76, R76 ;  /* 0x0000004c004c7308 */ /* 0x000ef00000000800 */
[----:B------:R-:W4:Y:S01]  /*2c30*/  MUFU.EX2 R77, R77 ;  /* 0x0000004d004d7308 */ /* 0x000f220000000800 */
[----:B------:R-:W-:Y:S01]  /*2c40*/  PRMT R90, RZ, 0x5410, R90 ;  /* 0x00005410ff5a7816 */ /* 0x000fe2000000005a */
[----:B-1----:R-:W-:-:S02]  /*2c50*/  FADD.FTZ R135, R75, 1 ;  /* 0x3f8000004b877421 */ /* 0x002fc40000010000 */
[----:B------:R-:W-:Y:S02]  /*2c60*/  FMUL.FTZ R74, R89, -1.4426950216293334961 ;  /* 0xbfb8aa3b594a7820 */ /* 0x000fe40000410000 */
[----:B------:R-:W-:Y:S02]  /*2c70*/  FMUL.FTZ R73, R90, -1.4426950216293334961 ;  /* 0xbfb8aa3b5a497820 */ /* 0x000fe40000410000 */
[----:B--2---:R-:W-:Y:S02]  /*2c80*/  FADD.FTZ R78, R78, 1 ;  /* 0x3f8000004e4e7421 */ /* 0x004fe40000010000 */
[----:B---3--:R-:W-:Y:S01]  /*2c90*/  FADD.FTZ R134, R76, 1 ;  /* 0x3f8000004c867421 */ /* 0x008fe20000010000 */
[----:B------:R-:W1:Y:S01]  /*2ca0*/  MUFU.EX2 R74, R74 ;  /* 0x0000004a004a7308 */ /* 0x000e620000000800 */
[----:B----4-:R-:W-:-:S07]  /*2cb0*/  FADD.FTZ R133, R77, 1 ;  /* 0x3f8000004d857421 */ /* 0x010fce0000010000 */
[----:B------:R-:W2:Y:S08]  /*2cc0*/  MUFU.EX2 R73, R73 ;  /* 0x0000004900497308 */ /* 0x000eb00000000800 */
[----:B------:R-:W3:Y:S01]  /*2cd0*/  MUFU.RCP R136, R78 ;  /* 0x0000004e00887308 */ /* 0x000ee20000001000 */
[----:B------:R-:W-:Y:S02]  /*2ce0*/  PRMT R92, RZ, 0x5410, R92 ;  /* 0x00005410ff5c7816 */ /* 0x000fe4000000005c */
[----:B------:R-:W-:-:S02]  /*2cf0*/  PRMT R91, RZ, 0x5410, R91 ;  /* 0x00005410ff5b7816 */ /* 0x000fc4000000005b */
[----:B------:R-:W-:Y:S01]  /*2d00*/  PRMT R93, RZ, 0x5410, R93 ;  /* 0x00005410ff5d7816 */ /* 0x000fe2000000005d */
[----:B0-----:R-:W-:Y:S01]  /*2d10*/  FMUL.FTZ R4, R92, -1.4426950216293334961 ;  /* 0xbfb8aa3b5c047820 */ /* 0x001fe20000410000 */
[----:B------:R-:W-:Y:S01]  /*2d20*/  PRMT R19, RZ, 0x5410, R19 ;  /* 0x00005410ff137816 */ /* 0x000fe20000000013 */
[----:B------:R-:W-:Y:S02]  /*2d30*/  FMUL.FTZ R63, R91, -1.4426950216293334961 ;  /* 0xbfb8aa3b5b3f7820 */ /* 0x000fe40000410000 */
[----:B------:R-:W-:Y:S02]  /*2d40*/  FMUL.FTZ R5, R93, -1.4426950216293334961 ;  /* 0xbfb8aa3b5d057820 */ /* 0x000fe40000410000 */
[----:B-1----:R-:W-:Y:S02]  /*2d50*/  FADD.FTZ R132, R74, 1 ;  /* 0x3f8000004a847421 */ /* 0x002fe40000010000 */
[----:B--2---:R-:W-:Y:S02]  /*2d60*/  FADD.FTZ R129, R73, 1 ;  /* 0x3f80000049817421 */ /* 0x004fe40000010000 */
[----:B---3--:R-:W-:Y:S01]  /*2d70*/  FADD.FTZ R74, -R136, 1 ;  /* 0x3f800000884a7421 */ /* 0x008fe20000010100 */
[----:B------:R-:W-:Y:S03]  /*2d80*/  MUFU.RCP R135, R135 ;  /* 0x0000008700877308 */ /* 0x000fe60000001000 */
[----:B------:R-:W-:-:S05]  /*2d90*/  FFMA.FTZ R74, R85, R74, 1 ;  /* 0x3f800000554a7423 */ /* 0x000fca000001004a */
[----:B------:R-:W0:Y:S08]  /*2da0*/  MUFU.EX2 R4, R4 ;  /* 0x0000000400047308 */ /* 0x000e300000000800 */
[----:B------:R-:W1:Y:S08]  /*2db0*/  MUFU.EX2 R63, R63 ;  /* 0x0000003f003f7308 */ /* 0x000e700000000800 */
[----:B------:R-:W2:Y:S08]  /*2dc0*/  MUFU.EX2 R5, R5 ;  /* 0x0000000500057308 */ /* 0x000eb00000000800 */
[----:B------:R-:W-:Y:S01]  /*2dd0*/  MUFU.RCP R132, R132 ;  /* 0x0000008400847308 */ /* 0x000fe20000001000 */
[----:B------:R-:W-:-:S07]  /*2de0*/  PRMT R18, RZ, 0x5410, R18 ;  /* 0x00005410ff127816 */ /* 0x000fce0000000012 */
[----:B------:R-:W3:Y:S01]  /*2df0*/  MUFU.RCP R133, R133 ;  /* 0x0000008500857308 */ /* 0x000ee20000001000 */
[----:B------:R-:W-:-:S07]  /*2e00*/  PRMT R15, RZ, 0x5410, R15 ;  /* 0x00005410ff0f7816 */ /* 0x000fce000000000f */
[----:B------:R-:W4:Y:S01]  /*2e10*/  MUFU.RCP R134, R134 ;  /* 0x0000008600867308 */ /* 0x000f220000001000 */
[----:B------:R-:W-:Y:S01]  /*2e20*/  PRMT R94, RZ, 0x5410, R94 ;  /* 0x00005410ff5e7816 */ /* 0x000fe2000000005e */
[----:B0-----:R-:W-:Y:S01]  /*2e30*/  FADD.FTZ R126, R4, 1 ;  /* 0x3f800000047e7421 */ /* 0x001fe20000010000 */
[----:B------:R-:W-:Y:S01]  /*2e40*/  PRMT R95, RZ, 0x5410, R95 ;  /* 0x00005410ff5f7816 */ /* 0x000fe2000000005f */
[----:B-1----:R-:W-:Y:S01]  /*2e50*/  FADD.FTZ R127, R63, 1 ;  /* 0x3f8000003f7f7421 */ /* 0x002fe20000010000 */
[----:B------:R-:W-:Y:S01]  /*2e60*/  PRMT R17, RZ, 0x5410, R17 ;  /* 0x00005410ff117816 */ /* 0x000fe20000000011 */
[----:B------:R-:W-:Y:S01]  /*2e70*/  FMUL.FTZ R11, R94, -1.4426950216293334961 ;  /* 0xbfb8aa3b5e0b7820 */ /* 0x000fe20000410000 */
[----:B------:R-:W-:Y:S01]  /*2e80*/  PRMT R16, RZ, 0x5410, R16 ;  /* 0x00005410ff107816 */ /* 0x000fe20000000010 */
[----:B--2---:R-:W-:Y:S02]  /*2e90*/  FADD.FTZ R125, R5, 1 ;  /* 0x3f800000057d7421 */ /* 0x004fe40000010000 */
[----:B---3--:R-:W-:Y:S01]  /*2ea0*/  FADD.FTZ R5, -R133, 1 ;  /* 0x3f80000085057421 */ /* 0x008fe20000010100 */
[----:B------:R-:W0:Y:S01]  /*2eb0*/  MUFU.RCP R126, R126 ;  /* 0x0000007e007e7308 */ /* 0x000e220000001000 */
        /* <DEDUP_REMOVED lines=17> */
[----:B------:R-:W2:Y:S04]  /*2fd0*/  LDS.U16 R83, [R56] ;  /* 0x0000000038537984 */ /* 0x000ea80000000400 */
[----:B------:R-:W3:Y:S04]  /*2fe0*/  LDS.U16 R84, [R56+0x2] ;  /* 0x0000020038547984 */ /* 0x000ee80000000400 */
[----:B------:R-:W5:Y:S04]  /*2ff0*/  LDS.U16 R75, [R56+0x8] ;  /* 0x00000800384b7984 */ /* 0x000f680000000400 */
[----:B------:R-:W0:Y:S04]  /*3000*/  LDS.U16 R77, [R56+0x4] ;  /* 0x00000400384d7984 */ /* 0x000e280000000400 */
[----:B------:R-:W0:Y:S01]  /*3010*/  LDS.U16 R76, [R56+0x6] ;  /* 0x00000600384c7984 */ /* 0x000e220000000400 */
[----:B-1----:R-:W-:-:S02]  /*3020*/  FADD.FTZ R81, -R135, 1 ;  /* 0x3f80000087517421 */ /* 0x002fc40000010100 */
[----:B------:R-:W-:Y:S01]  /*3030*/  FADD.FTZ R106, -R132, 1 ;  /* 0x3f800000846a7421 */ /* 0x000fe20000010100 */
[----:B------:R-:W-:Y:S01]  /*3040*/  LDS.U16 R63, [R56+0xe] ;  /* 0x00000e00383f7984 */ /* 0x000fe20000000400 */
[----:B----4-:R-:W-:Y:S01]  /*3050*/  FADD.FTZ R4, -R134, 1 ;  /* 0x3f80000086047421 */ /* 0x010fe20000010100 */
[----:B------:R-:W1:Y:S01]  /*3060*/  MUFU.EX2 R11, R11 ;  /* 0x0000000b000b7308 */ /* 0x000e620000000800 */
[----:B------:R-:W-:Y:S01]  /*3070*/  FFMA.FTZ R96, R88, R5, 1 ;  /* 0x3f80000058607423 */ /* 0x000fe20000010005 */
[----:B------:R-:W-:Y:S01]  /*3080*/  LDS.U16 R105, [R56+0x10] ;  /* 0x0000100038697984 */ /* 0x000fe20000000400 */
[----:B------:R-:W-:Y:S01]  /*3090*/  FMUL.FTZ R10, R95, -1.4426950216293334961 ;  /* 0xbfb8aa3b5f0a7820 */ /* 0x000fe20000410000 */
[----:B------:R-:W-:Y:S02]  /*30a0*/  PRMT R115, RZ, 0x5410, R115 ;  /* 0x00005410ff737816 */ /* 0x000fe40000000073 */
[----:B------:R-:W-:Y:S01]  /*30b0*/  PRMT R114, RZ, 0x5410, R114 ;  /* 0x00005410ff727816 */ /* 0x000fe20000000072 */
[----:B------:R-:W-:Y:S01]  /*30c0*/  LDS.U16 R119, [R56+0x18] ;  /* 0x0000180038777984 */ /* 0x000fe20000000400 */
[----:B------:R-:W-:Y:S01]  /*30d0*/  MUFU.RCP R127, R127 ;  /* 0x0000007f007f7308 */ /* 0x000fe20000001000 */
[----:B------:R-:W-:-:S02]  /*30e0*/  PRMT R14, RZ, 0x5410, R14 ;  /* 0x00005410ff0e7816 */ /* 0x000fc4000000000e */
[----:B------:R-:W-:Y:S01]  /*30f0*/  PRMT R101, RZ, 0x5410, R101 ;  /* 0x00005410ff657816 */ /* 0x000fe20000000065 */
[----:B------:R-:W-:Y:S04]  /*3100*/  LDS.U16 R117, [R56+0x1a] ;  /* 0x00001a0038757984 */ /* 0x000fe80000000400 */
[----:B------:R-:W-:Y:S01]  /*3110*/  MUFU.RCP R129, R129 ;  /* 0x0000008100817308 */ /* 0x000fe20000001000 */
[----:B------:R-:W-:Y:S01]  /*3120*/  PRMT R21, RZ, 0x5410, R21 ;  /* 0x00005410ff157816 */ /* 0x000fe20000000015 */
[----:B------:R-:W-:Y:S01]  /*3130*/  LDS.U16 R120, [R56+0x1e] ;  /* 0x00001e0038787984 */ /* 0x000fe20000000400 */
[----:B--2---:R-:W-:-:S05]  /*3140*/  PRMT R79, RZ, 0x5410, R83 ;  /* 0x00005410ff4f7816 */ /* 0x004fca0000000053 */
[----:B------:R-:W-:-:S04]  /*3150*/  FMUL.FTZ R73, R19, R79 ;  /* 0x0000004f13497220 */ /* 0x000fc80000410000 */
[----:B------:R-:W-:-:S04]  /*3160*/  FMUL.FTZ R73, R136, R73 ;  /* 0x0000004988497220 */ /* 0x000fc80000410000 */
[----:B------:R-:W-:Y:S02]  /*3170*/  FMUL.FTZ R83, R73, R74 ;  /* 0x0000004a49537220 */ /* 0x000fe40000410000 */
[----:B------:R-:W2:Y:S01]  /*3180*/  LDS.U16 R74, [R56+0xa] ;  /* 0x00000a00384a7984 */ /* 0x000ea20000000400 */
[----:B---3--:R-:W-:Y:S02]  /*3190*/  PRMT R78, RZ, 0x5410, R84 ;  /* 0x00005410ff4e7816 */ /* 0x008fe40000000054 */
[----:B-----5:R-:W-:Y:S01]  /*31a0*/  PRMT R75, RZ, 0x5410, R75 ;  /* 0x00005410ff4b7816 */ /* 0x020fe2000000004b */
[----:B------:R-:W3:Y:S02]  /*31b0*/  LDS.U16 R73, [R56+0xc] ;  /* 0x00000c0038497984 */ /* 0x000ee40000000400 */
[----:B------:R-:W-:Y:S02]  /*31c0*/  FMUL.FTZ R82, R18, R78 ;  /* 0x0000004e12527220 */ /* 0x000fe40000410000 */
[----:B------:R-:W-:Y:S01]  /*31d0*/  FMUL.FTZ R97, R15, R75 ;  /* 0x0000004b0f617220 */ /* 0x000fe20000410000 */
[----:B0-----:R-:W-:Y:S01]  /*31e0*/  PRMT R77, RZ, 0x5410, R77 ;  /* 0x00005410ff4d7816 */ /* 0x001fe2000000004d */
[----:B------:R-:W-:Y:S01]  /*31f0*/  FFMA.FTZ R81, R86, R81, 1 ;  /* 0x3f80000056517423 */ /* 0x000fe20000010051 */
[----:B------:R-:W-:Y:S01]  /*3200*/  PRMT R76, RZ, 0x5410, R76 ;  /* 0x00005410ff4c7816 */ /* 0x000fe2000000004c */
[----:B------:R-:W-:-:S02]  /*3210*/  FMUL.FTZ R82, R135, R82 ;  /* 0x0000005287527220 */ /* 0x000fc40000410000 */
[----:B------:R-:W-:Y:S02]  /*3220*/  FMUL.FTZ R97, R132, R97 ;  /* 0x0000006184617220 */ /* 0x000fe40000410000 */
[----:B------:R-:W-:Y:S02]  /*3230*/  FFMA.FTZ R106, R89, R106, 1 ;  /* 0x3f800000596a7423 */ /* 0x000fe4000001006a */
[----:B------:R-:W-:Y:S02]  /*3240*/  FMUL.FTZ R84, R82, R81 ;  /* 0x0000005152547220 */ /* 0x000fe40000410000 */
[----:B------:R-:W-:Y:S02]  /*3250*/  FMUL.FTZ R5, R17, R77 ;  /* 0x0000004d11057220 */ /* 0x000fe40000410000 */
[----:B------:R-:W-:Y:S02]  /*3260*/  FMUL.FTZ R82, R16, R76 ;  /* 0x0000004c10527220 */ /* 0x000fe40000410000 */
[----:B------:R-:W-:-:S02]  /*3270*/  FMUL.FTZ R108, R97, R106 ;  /* 0x0000006a616c7220 */ /* 0x000fc40000410000 */
[----:B------:R-:W-:Y:S01]  /*3280*/  FFMA.FTZ R81, R87, R4, 1 ;  /* 0x3f80000057517423 */ /* 0x000fe20000010004 */
[----:B------:R-:W0:Y:S01]  /*3290*/  LDS.U16 R97, [R56+0x12] ;  /* 0x0000120038617984 */ /* 0x000e220000000400 */
[----:B------:R-:W-:Y:S01]  /*32a0*/  FMUL.FTZ R4, R134, R5 ;  /* 0x0000000586047220 */ /* 0x000fe20000410000 */
[----:B------:R-:W4:Y:S01]  /*32b0*/  MUFU.EX2 R10, R10 ;  /* 0x0000000a000a7308 */ /* 0x000f220000000800 */
[----:B------:R-:W-:Y:S02]  /*32c0*/  FMUL.FTZ R5, R133, R82 ;  /* 0x0000005285057220 */ /* 0x000fe40000410000 */
[----:B------:R-:W5:Y:S01]  /*32d0*/  LDS.U16 R82, [R56+0x14] ;  /* 0x0000140038527984 */ /* 0x000f620000000400 */
[----:B------:R-:W-:Y:S02]  /*32e0*/  FMUL.FTZ R4, R4, R81 ;  /* 0x0000005104047220 */ /* 0x000fe40000410000 */
[----:B------:R-:W-:Y:S02]  /*32f0*/  FADD.FTZ R81, -R126, 1 ;  /* 0x3f8000007e517421 */ /* 0x000fe40000010100 */
[----:B-1----:R-:W-:-:S02]  /*3300*/  FADD.FTZ R124, R11, 1 ;  /* 0x3f8000000b7c7421 */ /* 0x002fc40000010000 */
[----:B------:R-:W-:Y:S02]  /*3310*/  FFMA.FTZ R113, R92, R81, 1 ;  /* 0x3f8000005c717423 */ /* 0x000fe40000010051 */
[----:B------:R-:W1:Y:S01]  /*3320*/  LDS.U16 R81, [R56+0x16] ;  /* 0x0000160038517984 */ /* 0x000e620000000400 */
[----:B------:R-:W-:Y:S01]  /*3330*/  FMUL.FTZ R9, R115, -1.4426950216293334961 ;  /* 0xbfb8aa3b73097820 */ /* 0x000fe20000410000 */
[----:B------:R-:W0:Y:S01]  /*3340*/  MUFU.RCP R124, R124 ;  /* 0x0000007c007c7308 */ /* 0x000e220000001000 */
[----:B------:R-:W-:Y:S01]  /*3350*/  FMUL.FTZ R8, R114, -1.4426950216293334961 ;  /* 0xbfb8aa3b72087820 */ /* 0x000fe20000410000 */
[----:B--2---:R-:W-:Y:S01]  /*3360*/  PRMT R74, RZ, 0x5410, R74 ;  /* 0x00005410ff4a7816 */ /* 0x004fe2000000004a */
[----:B----4-:R-:W-:Y:S02]  /*3370*/  FADD.FTZ R116, R10, 1 ;  /* 0x3f8000000a747421 */ /* 0x010fe40000010000 */
[----:B------:R-:W-:Y:S01]  /*3380*/  FADD.FTZ R10, -R127, 1 ;  /* 0x3f8000007f0a7421 */ /* 0x000fe20000010100 */
[----:B---3--:R-:W-:Y:S01]  /*3390*/  PRMT R73, RZ, 0x5410, R73 ;  /* 0x00005410ff497816 */ /* 0x008fe20000000049 */
[----:B------:R-:W-:Y:S01]  /*33a0*/  FADD.FTZ R11, -R129, 1 ;  /* 0x3f800000810b7421 */ /* 0x000fe20000010100 */
[----:B------:R-:W2:Y:S01]  /*33b0*/  MUFU.EX2 R9, R9 ;  /* 0x0000000900097308 */ /* 0x000ea20000000800 */
[----:B------:R-:W-:-:S02]  /*33c0*/  FFMA.FTZ R111, R91, R10, 1 ;  /* 0x3f8000005b6f7423 */ /* 0x000fc4000001000a */
[----:B------:R-:W-:-:S05]  /*33d0*/  FMUL.FTZ R10, R14, R74 ;  /* 0x0000004a0e0a7220 */ /* 0x000fca0000410000 */
[----:B------:R-:W3:Y:S01]  /*33e0*/  MUFU.EX2 R8, R8 ;  /* 0x0000000800087308 */ /* 0x000ee20000000800 */
[----:B------:R-:W-:Y:S02]  /*33f0*/  FFMA.FTZ R11, R90, R11, 1 ;  /* 0x3f8000005a0b7423 */ /* 0x000fe4000001000b */
[----:B------:R-:W-:-:S05]  /*3400*/  FMUL.FTZ R10, R129, R10 ;  /* 0x0000000a810a7220 */ /* 0x000fca0000410000 */
[----:B------:R-:W4:Y:S01]  /*3410*/  MUFU.RCP R125, R125 ;  /* 0x0000007d007d7308 */ /* 0x000f220000001000 */
[----:B------:R-:W-:Y:S01]  /*3420*/  FMUL.FTZ R5, R5, R96 ;  /* 0x0000006005057220 */ /* 0x000fe20000410000 */
[----:B------:R-:W-:Y:S01]  /*3430*/  PRMT R100, RZ, 0x5410, R100 ;  /* 0x00005410ff647816 */ /* 0x000fe20000000064 */
[----:B------:R-:W-:Y:S01]  /*3440*/  FMUL.FTZ R96, R101, R73 ;  /* 0x0000004965607220 */ /* 0x000fe20000410000 */
[----:B------:R-:W-:Y:S01]  /*3450*/  PRMT R63, RZ, 0x5410, R63 ;  /* 0x00005410ff3f7816 */ /* 0x000fe2000000003f */
[----:B------:R-:W-:Y:S01]  /*3460*/  FMUL.FTZ R109, R10, R11 ;  /* 0x0000000b0a6d7220 */ /* 0x000fe20000410000 */
[----:B------:R-:W-:Y:S02]  /*3470*/  PRMT R10, RZ, 0x5410, R61 ;  /* 0x00005410ff0a7816 */ /* 0x000fe4000000003d */
[----:B------:R-:W1:Y:S01]  /*3480*/  MUFU.RCP R116, R116 ;  /* 0x0000007400747308 */ /* 0x000e620000001000 */
[----:B------:R-:W-:Y:S02]  /*3490*/  FMUL.FTZ R7, R21, -1.4426950216293334961 ;  /* 0xbfb8aa3b15077820 */ /* 0x000fe40000410000 */
[----:B------:R-:W-:-:S02]  /*34a0*/  FMUL.FTZ R96, R127, R96 ;  /* 0x000000607f607220 */ /* 0x000fc40000410000 */
[----:B0-----:R-:W-:Y:S02]  /*34b0*/  FADD.FTZ R61, -R124, 1 ;  /* 0x3f8000007c3d7421 */ /* 0x001fe40000010100 */
[----:B------:R-:W-:Y:S02]  /*34c0*/  FMUL.FTZ R107, R100, R63 ;  /* 0x0000003f646b7220 */ /* 0x000fe40000410000 */
[----:B------:R-:W-:Y:S02]  /*34d0*/  FMUL.FTZ R110, R96, R111 ;  /* 0x0000006f606e7220 */ /* 0x000fe40000410000 */
[----:B------:R-:W-:Y:S01]  /*34e0*/  FFMA.FTZ R121, R94, R61, 1 ;  /* 0x3f8000005e797423 */ /* 0x000fe2000001003d */
[----:B------:R-:W-:Y:S01]  /*34f0*/  PRMT R61, RZ, 0x5410, R97 ;  /* 0x00005410ff3d7816 */ /* 0x000fe20000000061 */
[----:B--2---:R-:W-:Y:S01]  /*3500*/  FADD.FTZ R96, R9, 1 ;  /* 0x3f80000009607421 */ /* 0x004fe20000010000 */
[----:B------:R-:W-:Y:S01]  /*3510*/  MUFU.EX2 R7, R7 ;  /* 0x0000000700077308 */ /* 0x000fe20000000800 */
[----:B------:R-:W-:Y:S01]  /*3520*/  FMUL.FTZ R106, R126, R107 ;  /* 0x0000006b7e6a7220 */ /* 0x000fe20000410000 */
[----:B------:R-:W-:Y:S01]  /*3530*/  PRMT R11, RZ, 0x5410, R62 ;  /* 0x00005410ff0b7816 */ /* 0x000fe2000000003e */
[----:B---3--:R-:W-:Y:S01]  /*3540*/  FADD.FTZ R122, R8, 1 ;  /* 0x3f800000087a7421 */ /* 0x008fe20000010000 */
[----:B------:R-:W-:Y:S01]  /*3550*/  PRMT R20, RZ, 0x5410, R20 ;  /* 0x00005410ff147816 */ /* 0x000fe20000000014 */
[----:B----4-:R-:W-:Y:S01]  /*3560*/  FADD.FTZ R8, -R125, 1 ;  /* 0x3f8000007d087421 */ /* 0x010fe20000010100 */
[----:B------:R-:W-:-:S02]  /*3570*/  PRMT R9, RZ, 0x5410, R60 ;  /* 0x00005410ff097816 */ /* 0x000fc4000000003c */
[----:B------:R-:W-:Y:S02]  /*3580*/  PRMT R62, RZ, 0x5410, R105 ;  /* 0x00005410ff3e7816 */ /* 0x000fe40000000069 */
[----:B-----5:R-:W-:Y:S01]  /*3590*/  PRMT R60, RZ, 0x5410, R82 ;  /* 0x00005410ff3c7816 */ /* 0x020fe20000000052 */
[----:B------:R-:W-:Y:S01]  /*35a0*/  FMUL.FTZ R111, R106, R113 ;  /* 0x000000716a6f7220 */ /* 0x000fe20000410000 */
[----:B------:R-:W-:Y:S01]  /*35b0*/  PRMT R104, RZ, 0x5410, R104 ;  /* 0x00005410ff687816 */ /* 0x000fe20000000068 */
[----:B------:R-:W-:Y:S01]  /*35c0*/  FMUL.FTZ R97, R10, R61 ;  /* 0x0000003d0a617220 */ /* 0x000fe20000410000 */
[----:B------:R-:W0:Y:S01]  /*35d0*/  MUFU.RCP R96, R96 ;  /* 0x0000006000607308 */ /* 0x000e220000001000 */
[----:B------:R-:W-:Y:S02]  /*35e0*/  FFMA.FTZ R113, R93, R8, 1 ;  /* 0x3f8000005d717423 */ /* 0x000fe40000010008 */
[----:B------:R-:W-:Y:S02]  /*35f0*/  FMUL.FTZ R6, R20, -1.4426950216293334961 ;  /* 0xbfb8aa3b14067820 */ /* 0x000fe40000410000 */
[----:B------:R-:W-:-:S02]  /*3600*/  FMUL.FTZ R8, R11, R62 ;  /* 0x0000003e0b087220 */ /* 0x000fc40000410000 */
[----:B-1----:R-:W-:Y:S02]  /*3610*/  FADD.FTZ R106, -R116, 1 ;  /* 0x3f800000746a7421 */ /* 0x002fe40000010100 */
[----:B------:R-:W-:Y:S02]  /*3620*/  FMUL.FTZ R105, R9, R60 ;  /* 0x0000003c09697220 */ /* 0x000fe40000410000 */
[----:B------:R-:W-:Y:S02]  /*3630*/  FMUL.FTZ R118, R124, R97 ;  /* 0x000000617c767220 */ /* 0x000fe40000410000 */
[----:B------:R-:W-:Y:S01]  /*3640*/  FMUL.FTZ R112, R104, -1.4426950216293334961 ;  /* 0xbfb8aa3b68707820 */ /* 0x000fe20000410000 */
[----:B------:R-:W1:Y:S01]  /*3650*/  MUFU.RCP R97, R122 ;  /* 0x0000007a00617308 */ /* 0x000e620000001000 */
[----:B------:R-:W-:Y:S02]  /*3660*/  FMUL.FTZ R8, R125, R8 ;  /* 0x000000087d087220 */ /* 0x000fe40000410000 */
[----:B------:R-:W-:-:S02]  /*3670*/  FFMA.FTZ R106, R95, R106, 1 ;  /* 0x3f8000005f6a7423 */ /* 0x000fc4000001006a */
[----:B------:R-:W-:Y:S02]  /*3680*/  FMUL.FTZ R105, R116, R105 ;  /* 0x0000006974697220 */ /* 0x000fe40000410000 */
[----:B------:R-:W-:Y:S01]  /*3690*/  FMUL.FTZ R118, R118, R121 ;  /* 0x0000007976767220 */ /* 0x000fe20000410000 */
[----:B------:R-:W2:Y:S01]  /*36a0*/  MUFU.EX2 R6, R6 ;  /* 0x0000000600067308 */ /* 0x000ea20000000800 */
[----:B------:R-:W3:Y:S01]  /*36b0*/  LDS.U16 R121, [R56+0x1c] ;  /* 0x00001c0038797984 */ /* 0x000ee20000000400 */
[----:B------:R-:W-:Y:S01]  /*36c0*/  FMUL.FTZ R113, R8, R113 ;  /* 0x0000007108717220 */ /* 0x000fe20000410000 */
[----:B------:R-:W-:Y:S02]  /*36d0*/  PRMT R8, RZ, 0x5410, R80 ;  /* 0x00005410ff087816 */ /* 0x000fe40000000050 */
[----:B------:R-:W-:-:S03]  /*36e0*/  PRMT R80, RZ, 0x5410, R81 ;  /* 0x00005410ff507816 */ /* 0x000fc60000000051 */
[----:B------:R4:W5:Y:S01]  /*36f0*/  MUFU.EX2 R107, R112 ;  /* 0x00000070006b7308 */ /* 0x0009620000000800 */
[----:B0-----:R-:W-:Y:S02]  /*3700*/  FADD.FTZ R82, -R96, 1 ;  /* 0x3f80000060527421 */ /* 0x001fe40000010100 */
[----:B----4-:R-:W-:Y:S02]  /*3710*/  FMUL.FTZ R112, R105, R106 ;  /* 0x0000006a69707220 */ /* 0x010fe40000410000 */
[----:B------:R-:W-:Y:S02]  /*3720*/  FADD.FTZ R105, R7, 1 ;  /* 0x3f80000007697421 */ /* 0x000fe40000010000 */
[----:B------:R-:W-:-:S04]  /*3730*/  FMUL.FTZ R7, R8, R80 ;  /* 0x0000005008077220 */ /* 0x000fc80000410000 */
[----:B------:R-:W0:Y:S01]  /*3740*/  MUFU.RCP R105, R105 ;  /* 0x0000006900697308 */ /* 0x000e220000001000 */
[----:B------:R-:W-:Y:S02]  /*3750*/  FFMA.FTZ R82, R115, R82, 1 ;  /* 0x3f80000073527423 */ /* 0x000fe40000010052 */
[----:B------:R-:W-:Y:S02]  /*3760*/  FMUL.FTZ R7, R96, R7 ;  /* 0x0000000760077220 */ /* 0x000fe40000410000 */
[----:B-1----:R-:W-:Y:S02]  /*3770*/  FADD.FTZ R81, -R97, 1 ;  /* 0x3f80000061517421 */ /* 0x002fe40000010100 */
[----:B--2---:R-:W-:Y:S02]  /*3780*/  FADD.FTZ R6, R6, 1 ;  /* 0x3f80000006067421 */ /* 0x004fe40000010000 */
[----:B------:R-:W-:Y:S01]  /*3790*/  FMUL.FTZ R123, R7, R82 ;  /* 0x00000052077b7220 */ /* 0x000fe20000410000 */
[----:B------:R-:W-:Y:S01]  /*37a0*/  PRMT R7, RZ, 0x5410, R13 ;  /* 0x00005410ff077816 */ /* 0x000fe2000000000d */
[----:B------:R-:W-:Y:S01]  /*37b0*/  FFMA.FTZ R13, R114, R81, 1 ;  /* 0x3f800000720d7423 */ /* 0x000fe20000010051 */
[----:B------:R1:W2:Y:S01]  /*37c0*/  MUFU.RCP R106, R6 ;  /* 0x00000006006a7308 */ /* 0x0002a20000001000 */
[----:B------:R-:W-:-:S02]  /*37d0*/  PRMT R81, RZ, 0x5410, R119 ;  /* 0x00005410ff517816 */ /* 0x000fc40000000077 */
[----:B------:R-:W-:Y:S01]  /*37e0*/  PRMT R82, RZ, 0x5410, R117 ;  /* 0x00005410ff527816 */ /* 0x000fe20000000075 */
[----:B-----5:R-:W-:Y:S01]  /*37f0*/  FADD.FTZ R107, R107, 1 ;  /* 0x3f8000006b6b7421 */ /* 0x020fe20000010000 */
[----:B-1----:R-:W-:Y:S01]  /*3800*/  PRMT R6, RZ, 0x5410, R12 ;  /* 0x00005410ff067816 */ /* 0x002fe2000000000c */
[----:B------:R-:W-:Y:S02]  /*3810*/  FMUL.FTZ R12, R7, R81 ;  /* 0x00000051070c7220 */ /* 0x000fe40000410000 */
[----:B0-----:R-:W-:Y:S02]  /*3820*/  FADD.FTZ R128, -R105, 1 ;  /* 0x3f80000069807421 */ /* 0x001fe40000010100 */
[----:B------:R-:W-:Y:S01]  /*3830*/  FMUL.FTZ R122, R6, R82 ;  /* 0x00000052067a7220 */ /* 0x000fe20000410000 */
[----:B------:R-:W0:Y:S01]  /*3840*/  MUFU.RCP R107, R107 ;  /* 0x0000006b006b7308 */ /* 0x000e220000001000 */
[----:B------:R-:W-:Y:S02]  /*3850*/  FMUL.FTZ R12, R97, R12 ;  /* 0x0000000c610c7220 */ /* 0x000fe40000410000 */
[----:B------:R-:W-:Y:S01]  /*3860*/  FFMA.FTZ R117, R21, R128, 1 ;  /* 0x3f80000015757423 */ /* 0x000fe20000010080 */
[----:B------:R-:W-:Y:S01]  /*3870*/  BAR.SYNC.DEFER_BLOCKING 0x0 ;  /* 0x0000000000007b1d */ /* 0x000fe20000010000 */
[----:B------:R-:W-:-:S02]  /*3880*/  FMUL.FTZ R122, R105, R122 ;  /* 0x0000007a697a7220 */ /* 0x000fc40000410000 */
[----:B------:R-:W-:Y:S02]  /*3890*/  FMUL.FTZ R12, R12, R13 ;  /* 0x0000000d0c0c7220 */ /* 0x000fe40000410000 */
[----:B------:R-:W-:Y:S01]  /*38a0*/  FMUL.FTZ R13, R122, R117 ;  /* 0x000000757a0d7220 */ /* 0x000fe20000410000 */
[----:B------:R-:W-:Y:S01]  /*38b0*/  F2FP.BF16.PACK_AB R117, R84, R83 ;  /* 0x000000535475723e */ /* 0x000fe200000010ff */
[----:B--2---:R-:W-:Y:S01]  /*38c0*/  FADD.FTZ R83, -R106, 1 ;  /* 0x3f8000006a537421 */ /* 0x004fe20000010100 */
[----:B------:R-:W-:Y:S02]  /*38d0*/  PRMT R99, RZ, 0x5410, R99 ;  /* 0x00005410ff637816 */ /* 0x000fe40000000063 */
[----:B------:R-:W-:Y:S01]  /*38e0*/  PRMT R98, RZ, 0x5410, R98 ;  /* 0x00005410ff627816 */ /* 0x000fe20000000062 */
[----:B------:R-:W-:Y:S01]  /*38f0*/  FFMA.FTZ R122, R20, R83, 1 ;  /* 0x3f800000147a7423 */ /* 0x000fe20000010053 */
[----:B---3--:R-:W-:Y:S02]  /*3900*/  PRMT R83, RZ, 0x5410, R121 ;  /* 0x00005410ff537816 */ /* 0x008fe40000000079 */
[----:B------:R-:W-:Y:S01]  /*3910*/  PRMT R84, RZ, 0x5410, R120 ;  /* 0x00005410ff547816 */ /* 0x000fe20000000078 */
[----:B0-----:R-:W-:-:S02]  /*3920*/  FADD.FTZ R121, -R107, 1 ;  /* 0x3f8000006b797421 */ /* 0x001fc40000010100 */
[----:B------:R-:W-:Y:S02]  /*3930*/  FMUL.FTZ R119, R99, R83 ;  /* 0x0000005363777220 */ /* 0x000fe40000410000 */
[----:B------:R-:W-:Y:S02]  /*3940*/  FMUL.FTZ R120, R98, R84 ;  /* 0x0000005462787220 */ /* 0x000fe40000410000 */
[----:B------:R-:W-:Y:S02]  /*3950*/  FFMA.FTZ R121, R104, R121, 1 ;  /* 0x3f80000068797423 */ /* 0x000fe40000010079 */
[----:B------:R-:W-:Y:S02]  /*3960*/  FMUL.FTZ R119, R106, R119 ;  /* 0x000000776a777220 */ /* 0x000fe40000410000 */
[----:B------:R-:W-:Y:S01]  /*3970*/  FMUL.FTZ R120, R107, R120 ;  /* 0x000000786b787220 */ /* 0x000fe20000410000 */
[----:B------:R-:W-:Y:S01]  /*3980*/  F2FP.BF16.PACK_AB R4, R5, R4 ;  /* 0x000000040504723e */ /* 0x000fe200000010ff */
[----:B------:R-:W-:-:S02]  /*3990*/  FMUL.FTZ R119, R119, R122 ;  /* 0x0000007a77777220 */ /* 0x000fc40000410000 */
[----:B------:R-:W-:Y:S01]  /*39a0*/  FMUL.FTZ R120, R120, R121 ;  /* 0x0000007978787220 */ /* 0x000fe20000410000 */
[----:B------:R-:W-:Y:S02]  /*39b0*/  PRMT R5, R117, 0x7632, R5 ;  /* 0x0000763275057816 */ /* 0x000fe40000000005 */
[----:B------:R-:W-:Y:S02]  /*39c0*/  F2FP.BF16.PACK_AB R108, R109, R108 ;  /* 0x0000006c6d6c723e */ /* 0x000fe400000010ff */
[----:B------:R-:W-:Y:S02]  /*39d0*/  PRMT R109, R4, 0x7632, R109 ;  /* 0x00007632046d7816 */ /* 0x000fe4000000006d */
[----:B------:R-:W-:Y:S02]  /*39e0*/  F2FP.BF16.PACK_AB R110, R111, R110 ;  /* 0x0000006e6f6e723e */ /* 0x000fe400000010ff */
[----:B------:R-:W-:Y:S02]  /*39f0*/  ISETP.NE.AND P6, PT, R57, RZ, PT ;  /* 0x000000ff3900720c */ /* 0x000fe40003fc5270 */
[----:B------:R-:W-:-:S02]  /*3a00*/  F2FP.BF16.PACK_AB R113, R118, R113 ;  /* 0x000000717671723e */ /* 0x000fc400000010ff */
[----:B------:R-:W-:Y:S02]  /*3a10*/  F2FP.BF16.PACK_AB R112, R123, R112 ;  /* 0x000000707b70723e */ /* 0x000fe400000010ff */
[----:B------:R-:W-:Y:S02]  /*3a20*/  F2FP.BF16.PACK_AB R12, R13, R12 ;  /* 0x0000000c0d0c723e */ /* 0x000fe400000010ff */
[----:B------:R-:W-:Y:S01]  /*3a30*/  F2FP.BF16.PACK_AB R119, R120, R119 ;  /* 0x000000777877723e */ /* 0x000fe200000010ff */
[----:B------:R0:W-:Y:S01]  /*3a40*/  STS.U16 [R56+0x2], R5 ;  /* 0x0000020538007388 */ /* 0x0001e20000000400 */
[----:B------:R-:W-:Y:S02]  /*3a50*/  PRMT R121, R108, 0x7632, R121 ;  /* 0x000076326c797816 */ /* 0x000fe40000000079 */
[----:B------:R-:W-:Y:S01]  /*3a60*/  PRMT R111, R113, 0x7632, R111 ;  /* 0x00007632716f7816 */ /* 0x000fe2000000006f */
[----:B------:R1:W-:Y:S01]  /*3a70*/  STS.U16 [R56+0x6], R109 ;  /* 0x0000066d38007388 */ /* 0x0003e20000000400 */
[----:B------:R-:W-:-:S03]  /*3a80*/  PRMT R13, R112, 0x7632, R13 ;  /* 0x00007632700d7816 */ /* 0x000fc6000000000d */
[----:B------:R2:W-:Y:S01]  /*3a90*/  STS.U16 [R56+0xc], R110 ;  /* 0x00000c6e38007388 */ /* 0x0005e20000000400 */
[----:B0-----:R-:W-:-:S03]  /*3aa0*/  PRMT R5, R110, 0x7632, R5 ;  /* 0x000076326e057816 */ /* 0x001fc60000000005 */
[----:B------:R0:W-:Y:S01]  /*3ab0*/  STS.U16 [R56+0x4], R4 ;  /* 0x0000040438007388 */ /* 0x0001e20000000400 */
[----:B-1----:R-:W-:Y:S02]  /*3ac0*/  PRMT R109, R12, 0x7632, R109 ;  /* 0x000076320c6d7816 */ /* 0x002fe4000000006d */
[----:B--2---:R-:W-:Y:S01]  /*3ad0*/  PRMT R110, R119, 0x7632, R110 ;  /* 0x00007632776e7816 */ /* 0x004fe2000000006e */
[----:B------:R-:W-:Y:S01]  /*3ae0*/  STS.U16 [R56], R117 ;  /* 0x0000007538007388 */ /* 0x000fe20000000400 */
[----:B0-----:R-:W-:-:S03]  /*3af0*/  MOV R4, UR7 ;  /* 0x0000000700047c02 */ /* 0x001fc60008000f00 */
        /* <DEDUP_REMOVED lines=31> */
[----:B------:R-:W-:-:S04]  /*3cf0*/  IADD3 R138, P1, R58, UR25, RZ ;  /* 0x000000193a8a7c10 */ /* 0x000fc8000ff3e0ff */
[----:B------:R-:W-:-:S05]  /*3d00*/  IADD3.X R139, R59, UR26, RZ, P1, !PT ;  /* 0x0000001a3b8b7c10 */ /* 0x000fca0008ffe4ff */
[----:B------:R1:W-:Y:S01]  /*3d10*/  STL.64 [R1+0x28], R138 ;  /* 0x0000288a01007387 */ /* 0x0003e20000100a00 */
[----:B------:R-:W-:Y:S02]  /*3d20*/  UIMAD UR38, UR13, UR36, URZ ;  /* 0x000000240d2672a4 */ /* 0x000fe4000f8e023f */
[----:B------:R-:W-:Y:S02]  /*3d30*/  UIMAD.WIDE.U32 UR8, UR12, UR36, URZ ;  /* 0x000000240c0872a5 */ /* 0x000fe4000f8e003f */
[----:B------:R-:W-:Y:S01]  /*3d40*/  UIMAD UR39, UR12, UR37, UR38 ;  /* 0x000000250c2772a4 */ /* 0x000fe2000f8e0226 */
[----:B------:R-:W-:Y:S03]  /*3d50*/  BSSY B0, `(.L_x_287) ;  /* 0x0000010000007945 */ /* 0x000fe60003800000 */
[----:B------:R-:W-:Y:S01]  /*3d60*/  UIADD3 UR38, UR9, UR39, URZ ;  /* 0x0000002709267290 */ /* 0x000fe2000fffe03f */
[----:B0-----:R-:W-:-:S13]  /*3d70*/  ISETP.GE.AND P0, PT, R58, R123, PT ;  /* 0x0000007b3a00720c */ /* 0x001fda0003f06270 */
[----:B------:R-:W-:Y:S05]  /*3d80*/  @P0 BRA `(.L_x_288) ;  /* 0x000000c000000947 */ /* 0x000fea0003800000 */
[----:B-1----:R-:W-:Y:S01]  /*3d90*/  IMAD.U32 R4, RZ, RZ, UR12 ;  /* 0x0000000cff047e24 */ /* 0x002fe2000f8e00ff */
[----:B------:R-:W-:Y:S01]  /*3da0*/  ULDC.64 UR36, c[0x0][0x2f0] ;  /* 0x0000bc0000247ab9 */ /* 0x000fe20000000a00 */
[----:B------:R-:W-:Y:S01]  /*3db0*/  IMAD.U32 R13, RZ, RZ, UR10 ;  /* 0x0000000aff0d7e24 */ /* 0x000fe2000f8e00ff */
        /* <DEDUP_REMOVED lines=9> */
.L_x_288:
[----:B-1----:R-:W-:Y:S05]  /*3e50*/  BSYNC B0 ;  /* 0x0000000000007941 */ /* 0x002fea0003800000 */
.L_x_287:
        /* <DEDUP_REMOVED lines=11> */
[----:B------:R-:W-:Y:S01]  /*3f10*/  FMUL.FTZ R105, R21, R105 ;  /* 0x0000006915697220 */ /* 0x000fe20000410000 */
[----:B------:R-:W-:Y:S01]  /*3f20*/  PRMT R21, RZ, 0x5410, R30 ;  /* 0x00005410ff157816 */ /* 0x000fe2000000001e */
[----:B------:R-:W-:Y:S01]  /*3f30*/  FMUL.FTZ R106, R20, R106 ;  /* 0x0000006a146a7220 */ /* 0x000fe20000410000 */
[----:B------:R-:W-:Y:S01]  /*3f40*/  UIADD3.X UR8, UR40, UR37, UR9, UP0, !UPT ;  /* 0x0000002528087290 */ /* 0x000fe200087fe409 */
[----:B------:R-:W-:Y:S01]  /*3f50*/  IMAD.U32 R5, RZ, RZ, UR36 ;  /* 0x00000024ff057e24 */ /* 0x000fe2000f8e00ff */
[----:B0-----:R-:W-:Y:S01]  /*3f60*/  MOV R12, UR36 ;  /* 0x00000024000c7c02 */ /* 0x001fe20008000f00 */
[----:B------:R-:W-:Y:S01]  /*3f70*/  FMUL.FTZ R97, R114, R97 ;  /* 0x0000006172617220 */ /* 0x000fe20000410000 */
[----:B------:R-:W-:Y:S01]  /*3f80*/  PRMT R20, RZ, 0x5410, R31 ;  /* 0x00005410ff147816 */ /* 0x000fe2000000001f */
[----:B------:R-:W-:Y:S01]  /*3f90*/  FMUL.FTZ R107, R104, R107 ;  /* 0x0000006b686b7220 */ /* 0x000fe20000410000 */
[----:B------:R-:W-:Y:S01]  /*3fa0*/  LEA R4, P1, R5, R4, 0x1 ;  /* 0x0000000405047211 */ /* 0x000fe200078208ff */
[----:B------:R-:W-:Y:S01]  /*3fb0*/  IMAD.U32 R13, RZ, RZ, UR8 ;  /* 0x00000008ff0d7e24 */ /* 0x000fe2000f8e00ff */
[----:B------:R-:W-:Y:S01]  /*3fc0*/  LEA.HI.X R5, R58, c[0x0][0x33c], R59, 0x1, P0 ;  /* 0x0000cf003a057a11 */ /* 0x000fe200000f0c3b */
        /* <DEDUP_REMOVED lines=8> */
[----:B------:R-:W-:Y:S01]  /*4050*/  @!P2 STG.E.U16 [R4.64+-0xf40], R131 ;  /* 0xfff0c0830400a986 */ /* 0x000fe2000c10151c */
[-C--:B------:R-:W-:Y:S01]  /*4060*/  ISETP.GE.AND P2, PT, R67, R123.reuse, PT ;  /* 0x0000007b4300720c */ /* 0x080fe20003f46270 */
[----:B------:R-:W-:Y:S01]  /*4070*/  FMUL.FTZ R89, R89, R132 ;  /* 0x0000008459597220 */ /* 0x000fe20000410000 */
[----:B------:R-:W-:Y:S01]  /*4080*/  PRMT R13, RZ, 0x5410, R32 ;  /* 0x00005410ff0d7816 */ /* 0x000fe20000000020 */
[----:B------:R-:W-:Y:S01]  /*4090*/  @!P3 STG.E.U16 [R4.64+-0xe40], R119 ;  /* 0xfff1c0770400b986 */ /* 0x000fe2000c10151c */
[----:B------:R-:W-:Y:S01]  /*40a0*/  ISETP.GE.AND P3, PT, R0, R123, PT ;  /* 0x0000007b0000720c */ /* 0x000fe20003f66270 */
[----:B------:R-:W-:Y:S01]  /*40b0*/  FMUL.FTZ R90, R90, R129 ;  /* 0x000000815a5a7220 */ /* 0x000fe20000410000 */
[----:B------:R-:W-:Y:S01]  /*40c0*/  PRMT R103, RZ, 0x5410, R103 ;  /* 0x00005410ff677816 */ /* 0x000fe20000000067 */
[----:B------:R-:W-:Y:S01]  /*40d0*/  @!P0 STG.E.U16 [R4.64+-0xf80], R130 ;  /* 0xfff0808204008986 */ /* 0x000fe2000c10151c */
        /* <DEDUP_REMOVED lines=13> */
[----:B------:R-:W-:-:S02]  /*41b0*/  FMUL.FTZ R94, R94, R124 ;  /* 0x0000007c5e5e7220 */ /* 0x000fc40000410000 */
[----:B------:R-:W-:Y:S01]  /*41c0*/  @!P0 STG.E.U16 [R4.64+-0xec0], R117 ;  /* 0xfff1407504008986 */ /* 0x000fe2000c10151c */
[-C--:B------:R-:W-:Y:S01]  /*41d0*/  ISETP.GE.AND P0, PT, R41, R123.reuse, PT ;  /* 0x0000007b2900720c */ /* 0x080fe20003f06270 */
[----:B------:R-:W-:Y:S02]  /*41e0*/  FMUL.FTZ R95, R95, R116 ;  /* 0x000000745f5f7220 */ /* 0x000fe40000410000 */
[----:B------:R-:W-:Y:S01]  /*41f0*/  @!P5 STG.E.U16 [R4.64+-0xdc0], R121 ;  /* 0xfff240790400d986 */ /* 0x000fe2000c10151c */
[-C--:B------:R-:W-:Y:S01]  /*4200*/  ISETP.GE.AND P5, PT, R3, R123.reuse, PT ;  /* 0x0000007b0300720c */ /* 0x080fe20003fa6270 */
[----:B------:R-:W-:Y:S02]  /*4210*/  FMUL.FTZ R96, R115, R96 ;  /* 0x0000006073607220 */ /* 0x000fe40000410000 */
[----:B------:R-:W-:Y:S01]  /*4220*/  @!P1 STG.E.U16 [R4.64+-0xd80], R122 ;  /* 0xfff2807a04009986 */ /* 0x000fe2000c10151c */
[----:B------:R-:W-:Y:S01]  /*4230*/  ISETP.GE.AND P1, PT, R2, R123, PT ;  /* 0x0000007b0200720c */ /* 0x000fe20003f26270 */
[----:B------:R-:W-:-:S02]  /*4240*/  FADD.FTZ R31, R12, UR5 ;  /* 0x000000050c1f7e21 */ /* 0x000fc40008010000 */
[----:B------:R0:W-:Y:S01]  /*4250*/  @!P4 STG.E.U16 [R4.64+-0xd00], R110 ;  /* 0xfff3006e0400c986 */ /* 0x0001e2000c10151c */
[----:B------:R-:W-:Y:S02]  /*4260*/  FADD.FTZ R30, R13, UR5 ;  /* 0x000000050d1e7e21 */ /* 0x000fe40008010000 */
[----:B------:R-:W-:Y:S01]  /*4270*/  FADD.FTZ R29, R20, UR5 ;  /* 0x00000005141d7e21 */ /* 0x000fe20008010000 */
[----:B------:R1:W-:Y:S01]  /*4280*/  @!P0 STG.E.U16 [R4.64+-0xd40], R109 ;  /* 0xfff2c06d04008986 */ /* 0x0003e2000c10151c */
[----:B------:R-:W-:Y:S01]  /*4290*/  ISETP.NE.U32.AND P0, PT, RZ, c[0x0][0x270], PT ;  /* 0x00009c00ff007a0c */ /* 0x000fe20003f05070 */
[----:B------:R-:W-:Y:S02]  /*42a0*/  FADD.FTZ R20, R114, UR5 ;  /* 0x0000000572147e21 */ /* 0x000fe40008010000 */
[----:B------:R2:W-:Y:S01]  /*42b0*/  @!P5 STG.E.U16 [R4.64+-0xcc0], R111 ;  /* 0xfff3406f0400d986 */ /* 0x0005e2000c10151c */
[----:B------:R-:W-:Y:S01]  /*42c0*/  ISETP.NE.AND.EX P0, PT, RZ, c[0x0][0x274], PT, P0 ;  /* 0x00009d00ff007a0c */ /* 0x000fe20003f05300 */
[----:B------:R-:W-:-:S02]  /*42d0*/  FMUL.FTZ R19, R19, R85 ;  /* 0x0000005513137220 */ /* 0x000fc40000410000 */
[----:B------:R3:W-:Y:S01]  /*42e0*/  @!P1 STG.E.U16 [R4.64+-0xc80], R112 ;  /* 0xfff3807004009986 */ /* 0x0007e2000c10151c */
[----:B0-----:R-:W-:Y:S01]  /*42f0*/  PRMT R110, RZ, 0x5410, R26 ;  /* 0x00005410ff6e7816 */ /* 0x001fe2000000001a */
[----:B------:R-:W-:Y:S02]  /*4300*/  FMUL.FTZ R18, R18, R86 ;  /* 0x0000005612127220 */ /* 0x000fe40000410000 */
[----:B------:R0:W-:Y:S01]  /*4310*/  @!P2 STG.E.U16 [R4.64+-0xfc0], R108 ;  /* 0xfff0406c0400a986 */ /* 0x0001e2000c10151c */
[----:B-1----:R-:W-:Y:S01]  /*4320*/  PRMT R109, RZ, 0x5410, R27 ;  /* 0x00005410ff6d7816 */ /* 0x002fe2000000001b */
[----:B------:R-:W-:Y:S02]  /*4330*/  FADD.FTZ R27, R104, UR5 ;  /* 0x00000005681b7e21 */ /* 0x000fe40008010000 */
[----:B------:R1:W-:Y:S01]  /*4340*/  @!P3 STG.E.U16 [R4.64+-0xc40], R113 ;  /* 0xfff3c0710400b986 */ /* 0x0003e2000c10151c */
[----:B--2---:R-:W-:Y:S01]  /*4350*/  PRMT R111, RZ, 0x5410, R25 ;  /* 0x00005410ff6f7816 */ /* 0x004fe20000000019 */
[----:B------:R-:W-:Y:S01]  /*4360*/  FADD.FTZ R25, R109, UR5 ;  /* 0x000000056d197e21 */ /* 0x000fe20008010000 */
[----:B---3--:R-:W-:Y:S01]  /*4370*/  PRMT R112, RZ, 0x5410, R24 ;  /* 0x00005410ff707816 */ /* 0x008fe20000000018 */
[----:B------:R-:W-:-:S02]  /*4380*/  FADD.FTZ R24, R110, UR5 ;  /* 0x000000056e187e21 */ /* 0x000fc40008010000 */
[----:B------:R-:W-:Y:S01]  /*4390*/  FMUL.FTZ R17, R17, R87 ;  /* 0x0000005711117220 */ /* 0x000fe20000410000 */
[----:B0-----:R-:W-:Y:S01]  /*43a0*/  PRMT R108, RZ, 0x5410, R28 ;  /* 0x00005410ff6c7816 */ /* 0x001fe2000000001c */
[----:B------:R-:W-:Y:S02]  /*43b0*/  FADD.FTZ R28, R21, UR5 ;  /* 0x00000005151c7e21 */ /* 0x000fe40008010000 */
[----:B------:R-:W-:Y:S01]  /*43c0*/  FADD.FTZ R22, R112, UR5 ;  /* 0x0000000570167e21 */ /* 0x000fe20008010000 */
[----:B-1----:R-:W-:Y:S01]  /*43d0*/  PRMT R4, RZ, 0x5410, R35 ;  /* 0x00005410ff047816 */ /* 0x002fe20000000023 */
[----:B------:R-:W-:Y:S01]  /*43e0*/  FADD.FTZ R35, R103, UR5 ;  /* 0x0000000567237e21 */ /* 0x000fe20008010000 */
[----:B------:R-:W-:Y:S01]  /*43f0*/  PRMT R5, RZ, 0x5410, R34 ;  /* 0x00005410ff057816 */ /* 0x000fe20000000022 */
[----:B------:R-:W-:Y:S01]  /*4400*/  FADD.FTZ R34, R102, UR5 ;  /* 0x0000000566227e21 */ /* 0x000fe20008010000 */
[----:B------:R-:W-:Y:S01]  /*4410*/  PRMT R113, RZ, 0x5410, R23 ;  /* 0x00005410ff717816 */ /* 0x000fe20000000017 */
[----:B------:R-:W-:-:S02]  /*4420*/  FADD.FTZ R33, R4, UR5 ;  /* 0x0000000504217e21 */ /* 0x000fc40008010000 */
[----:B------:R-:W-:Y:S02]  /*4430*/  FADD.FTZ R32, R5, UR5 ;  /* 0x0000000505207e21 */ /* 0x000fe40008010000 */
[----:B------:R-:W-:Y:S02]  /*4440*/  FADD.FTZ R26, R108, UR5 ;  /* 0x000000056c1a7e21 */ /* 0x000fe40008010000 */
[----:B------:R-:W-:Y:S02]  /*4450*/  FADD.FTZ R23, R111, UR5 ;  /* 0x000000056f177e21 */ /* 0x000fe40008010000 */
[----:B------:R-:W-:Y:S02]  /*4460*/  FADD.FTZ R21, R113, UR5 ;  /* 0x0000000571157e21 */ /* 0x000fe40008010000 */
        /* <DEDUP_REMOVED lines=14> */
[----:B------:R-:W-:Y:S01]  /*4550*/  BAR.SYNC.DEFER_BLOCKING 0x0 ;  /* 0x0000000000007b1d */ /* 0x000fe20000010000 */
        /* <DEDUP_REMOVED lines=23> */
[----:B------:R-:W-:Y:S01]  /*46d0*/  STS.U16 [R56], R78 ;  /* 0x0000004e38007388 */ /* 0x000fe20000000400 */
[----:B------:R-:W-:Y:S01]  /*46e0*/  FMUL.FTZ R82, R105, R82 ;  /* 0x0000005269527220 */ /* 0x000fe20000410000 */
[----:B------:R-:W-:Y:S01]  /*46f0*/  F2FP.BF16.PACK_AB R60, R63, R60 ;  /* 0x0000003c3f3c723e */ /* 0x000fe200000010ff */
[----:B------:R-:W-:Y:S01]  /*4700*/  FMUL.FTZ R83, R106, R83 ;  /* 0x000000536a537220 */ /* 0x000fe20000410000 */
[----:B------:R0:W-:Y:S01]  /*4710*/  STS.U16 [R56+0x4], R76 ;  /* 0x0000044c38007388 */ /* 0x0001e20000000400 */
[----:B------:R-:W-:Y:S01]  /*4720*/  FMUL.FTZ R84, R107, R84 ;  /* 0x000000546b547220 */ /* 0x000fe20000410000 */
[----:B------:R-:W-:Y:S01]  /*4730*/  F2FP.BF16.PACK_AB R81, R82, R81 ;  /* 0x000000515251723e */ /* 0x000fe200000010ff */
[----:B------:R-:W-:Y:S01]  /*4740*/  BSSY B0, `(.L_x_290) ;  /* 0x000003f000007945 */ /* 0x000fe20003800000 */
[----:B------:R1:W-:Y:S01]  /*4750*/  STS.U16 [R56+0x8], R74 ;  /* 0x0000084a38007388 */ /* 0x0003e20000000400 */
[----:B------:R-:W-:-:S02]  /*4760*/  PRMT R62, R73, 0x7632, R62 ;  /* 0x00007632493e7816 */ /* 0x000fc4000000003e */
[----:B------:R-:W-:Y:S01]  /*4770*/  F2FP.BF16.PACK_AB R83, R84, R83 ;  /* 0x000000535453723e */ /* 0x000fe200000010ff */
[----:B------:R2:W-:Y:S01]  /*4780*/  STS.U16 [R56+0x14], R60 ;  /* 0x0000143c38007388 */ /* 0x0005e20000000400 */
[----:B------:R-:W-:Y:S02]  /*4790*/  PRMT R63, R61, 0x7632, R63 ;  /* 0x000076323d3f7816 */ /* 0x000fe4000000003f */
[C---:B0-----:R-:W-:Y:S01]  /*47a0*/  PRMT R76, R81.reuse, 0x7610, R76 ;  /* 0x00007610514c7816 */ /* 0x041fe2000000004c */
[----:B------:R-:W-:Y:S01]  /*47b0*/  STS.U16 [R56+0x2], R77 ;  /* 0x0000024d38007388 */ /* 0x000fe20000000400 */
[----:B------:R-:W-:Y:S02]  /*47c0*/  PRMT R78, R81, 0x7632, R78 ;  /* 0x00007632514e7816 */ /* 0x000fe4000000004e */
[----:B-1----:R-:W-:Y:S01]  /*47d0*/  PRMT R74, R60, 0x7632, R74 ;  /* 0x000076323c4a7816 */ /* 0x002fe2000000004a */
[----:B------:R-:W-:Y:S01]  /*47e0*/  STS.U16 [R56+0x6], R75 ;  /* 0x0000064b38007388 */ /* 0x000fe20000000400 */
[C---:B------:R-:W-:Y:S01]  /*47f0*/  PRMT R80, R83.reuse, 0x7610, R80 ;  /* 0x0000761053507816 */ /* 0x040fe20000000050 */
[----:B--2---:R-:W-:Y:S01]  /*4800*/  IMAD.U32 R60, RZ, RZ, UR7 ;  /* 0x00000007ff3c7e24 */ /* 0x004fe2000f8e00ff */
[----:B------:R-:W-:Y:S01]  /*4810*/  PRMT R82, R83, 0x7632, R82 ;  /* 0x0000763253527816 */ /* 0x000fe20000000052 */
[----:B------:R-:W-:Y:S01]  /*4820*/  STS.U16 [R56+0xa], R79 ;  /* 0x00000a4f38007388 */ /* 0x000fe20000000400 */
[----:B------:R-:W-:-:S03]  /*4830*/  UIMAD UR7, UR13, UR8, URZ ;  /* 0x000000080d0772a4 */ /* 0x000fc6000f8e023f */
[----:B------:R-:W-:Y:S01]  /*4840*/  STS.U16 [R56+0xc], R73 ;  /* 0x00000c4938007388 */ /* 0x000fe20000000400 */
[----:B------:R-:W-:-:S03]  /*4850*/  UIMAD UR38, UR12, UR9, UR7 ;  /* 0x000000090c2672a4 */ /* 0x000fc6000f8e0207 */
[----:B------:R-:W-:Y:S01]  /*4860*/  STS.U16 [R56+0xe], R62 ;  /* 0x00000e3e38007388 */ /* 0x000fe20000000400 */
[----:B------:R-:W-:-:S03]  /*4870*/  UIADD3 UR7, UR37, UR38, URZ ;  /* 0x0000002625077290 */ /* 0x000fc6000fffe03f */
        /* <DEDUP_REMOVED lines=43> */
.L_x_291:
[----:B------:R-:W-:Y:S05]  /*4b30*/  BSYNC B0 ;  /* 0x0000000000007941 */ /* 0x000fea0003800000 */
.L_x_290:
        /* <DEDUP_REMOVED lines=14> */
[----:B0-----:R-:W-:-:S05]  /*4c20*/  IMAD.U32 R62, RZ, RZ, UR7 ;  /* 0x00000007ff3e7e24 */ /* 0x001fca000f8e00ff */
[----:B------:R-:W-:Y:S02]  /*4c30*/  LEA R60, P0, R62, R60, 0x1 ;  /* 0x0000003c3e3c7211 */ /* 0x000fe400078008ff */
[----:B------:R-:W-:-:S04]  /*4c40*/  MOV R63, UR36 ;  /* 0x00000024003f7c02 */ /* 0x000fc80008000f00 */
        /* <DEDUP_REMOVED lines=26> */
.L_x_289:
[----:B------:R-:W2:Y:S01]  /*4df0*/  LDL.LU R2, [R1+0x3c] ;  /* 0x00003c0001027983 */ /* 0x000ea20000300800 */
[----:B------:R-:W-:Y:S01]  /*4e00*/  PRMT R0, RZ, 0x5410, R55 ;  /* 0x00005410ff007816 */ /* 0x000fe20000000037 */
[----:B------:R-:W-:Y:S01]  /*4e10*/  IMAD.MOV.U32 R40, RZ, RZ, c[0x0][0x16c] ;  /* 0x00005b00ff287624 */ /* 0x000fe200078e00ff */
[----:B------:R-:W-:Y:S01]  /*4e20*/  CS2R R138, SRZ ;  /* 0x00000000008a7805 */ /* 0x000fe2000001ff00 */
        /* <DEDUP_REMOVED lines=22> */
[----:B------:R-:W-:Y:S01]  /*4f90*/  IMAD.MOV.U32 R120, RZ, RZ, RZ ;  /* 0x000000ffff787224 */ /* 0x000fe200078e00ff */
        /* <DEDUP_REMOVED lines=34> */
[----:B-1----:R-:W-:Y:S01]  /*51c0*/  IMAD.MOV.U32 R0, RZ, RZ, RZ ;  /* 0x000000ffff007224 */ /* 0x002fe200078e00ff */
[----:B------:R-:W-:Y:S05]  /*51d0*/  @!P0 BRA `(.L_x_292) ;  /* 0x0000411000008947 */ /* 0x000fea0003800000 */
[----:B------:R-:W-:Y:S01]  /*51e0*/  UIADD3 UR41, UR24, -0x1, URZ ;  /* 0xffffffff18297890 */ /* 0x000fe2000fffe03f */
[----:B------:R-:W-:Y:S01]  /*51f0*/  HFMA2.MMA R3, -RZ, RZ, 0, 0 ;  /* 0x00000000ff037435 */ /* 0x000fe200000001ff */
[----:B------:R-:W-:Y:S02]  /*5200*/  UMOV UR8, URZ ;  /* 0x0000003f00087c82 */ /* 0x000fe40008000000 */
[----:B------:R-:W-:Y:S02]  /*5210*/  ULEA.HI UR7, UR41, UR41, URZ, 0x1 ;  /* 0x0000002929077291 */ /* 0x000fe4000f8f083f */
[----:B------:R-:W-:Y:S02]  /*5220*/  UMOV UR9, URZ ;  /* 0x0000003f00097c82 */ /* 0x000fe40008000000 */
[----:B------:R-:W-:-:S04]  /*5230*/  ULOP3.LUT UR7, UR7, 0xfffffe, URZ, 0xc0, !UPT ;  /* 0x00fffffe07077892 */ /* 0x000fc8000f8ec03f */
[----:B------:R-:W-:-:S03]  /*5240*/  UIADD3 UR41, UR41, -UR7, URZ ;  /* 0x8000000729297290 */ /* 0x000fc6000fffe03f */
[----:B------:R-:W-:Y:S02]  /*5250*/  UMOV UR7, URZ ;  /* 0x0000003f00077c82 */ /* 0x000fe40008000000 */
.L_x_340:
[----:B------:R-:W-:Y:S01]  /*5260*/  USHF.R.S32.HI UR42, URZ, 0x1f, UR7 ;  /* 0x0000001f3f2a7899 */ /* 0x000fe20008011407 */
[----:B0-----:R-:W2:Y:S01]  /*5270*/  LDL R83, [R1+0x20] ;  /* 0x0000200001537983 */ /* 0x001ea20000100800 */
[----:B------:R-:W-:Y:S02]  /*5280*/  ULDC.64 UR36, c[0x0][0x1c0] ;  /* 0x0000700000247ab9 */ /* 0x000fe40000000a00 */
[----:B------:R-:W-:Y:S01]  /*5290*/  UIMAD UR36, UR42, UR36, URZ ;  /* 0x000000242a2472a4 */ /* 0x000fe2000f8e023f */
[----:B------:R-:W3:Y:S03]  /*52a0*/  LDL R82, [R1+0x1c] ;  /* 0x00001c0001527983 */ /* 0x000ee60000100800 */
[----:B------:R-:W-:Y:S01]  /*52b0*/  UIMAD UR45, UR7, UR37, UR36 ;  /* 0x00000025072d72a4 */ /* 0x000fe2000f8e0224 */
[----:B------:R-:W4:Y:S02]  /*52c0*/  LDL R81, [R1+0x18] ;  /* 0x0000180001517983 */ /* 0x000f240000100800 */
[----:B------:R-:W-:-:S02]  /*52d0*/  ULDC.64 UR36, c[0x0][0x180] ;  /* 0x0000600000247ab9 */ /* 0x000fc40000000a00 */
[----:B------:R-:W-:Y:S01]  /*52e0*/  UIMAD UR44, UR11, UR36, URZ ;  /* 0x000000240b2c72a4 */ /* 0x000fe2000f8e023f */
[----:B------:R-:W2:Y:S01]  /*52f0*/  LDL R80, [R1+0x14] ;  /* 0x0000140001507983 */ /* 0x000ea20000100800 */
[----:B------:R-:W-:Y:S02]  /*5300*/  ULDC UR43, c[0x0][0x168] ;  /* 0x00005a00002b7ab9 */ /* 0x000fe40000000800 */
[----:B------:R-:W-:Y:S01]  /*5310*/  UIADD3 UR43, -UR25, UR43, URZ ;  /* 0x0000002b192b7290 */ /* 0x000fe2000fffe13f */
[----:B------:R-:W2:Y:S01]  /*5320*/  LDL R78, [R1+0x10] ;  /* 0x00001000014e7983 */ /* 0x000ea20000100800 */
[----:B------:R-:W-:Y:S02]  /*5330*/  UIMAD.WIDE.U32 UR38, UR10, UR36, URZ ;  /* 0x000000240a2672a5 */ /* 0x000fe4000f8e003f */
[----:B------:R-:W-:Y:S01]  /*5340*/  UIMAD UR44, UR10, UR37, UR44 ;  /* 0x000000250a2c72a4 */ /* 0x000fe2000f8e022c */
[C---:B------:R-:W-:Y:S01]  /*5350*/  LOP3.LUT R40, R58.reuse, 0x20, RZ, 0xfc, !PT ;  /* 0x000000203a287812 */ /* 0x040fe200078efcff */
[----:B------:R-:W-:Y:S01]  /*5360*/  IMAD.U32 R43, RZ, RZ, UR7 ;  /* 0x00000007ff2b7e24 */ /* 0x000fe2000f8e00ff */
[----:B------:R-:W-:Y:S01]  /*5370*/  LOP3.LUT R41, R58, 0x40, RZ, 0xfc, !PT ;  /* 0x000000403a297812 */ /* 0x000fe200078efcff */
[----:B------:R-:W-:Y:S01]  /*5380*/  ULDC.64 UR36, c[0x0][0x188] ;  /* 0x0000620000247ab9 */ /* 0x000fe20000000a00 */
[----:B------:R-:W2:Y:S01]  /*5390*/  LDL R77, [R1+0xc] ;  /* 0x00000c00014d7983 */ /* 0x000ea20000100800 */
[----:B------:R-:W-:Y:S01]  /*53a0*/  UIADD3 UR39, UR39, UR44, URZ ;  /* 0x0000002c27277290 */ /* 0x000fe2000fffe03f */
[----:B------:R-:W-:Y:S01]  /*53b0*/  ISETP.GE.AND P2, PT, R40, UR43, PT ;  /* 0x0000002b28007c0c */ /* 0x000fe2000bf46270 */
[----:B------:R-:W-:Y:S01]  /*53c0*/  UIMAD UR44, UR42, UR36, URZ ;  /* 0x000000242a2c72a4 */ /* 0x000fe2000f8e023f */
[----:B------:R-:W-:Y:S01]  /*53d0*/  ISETP.GE.AND P3, PT, R41, UR43, PT ;  /* 0x0000002b29007c0c */ /* 0x000fe2000bf66270 */
[----:B------:R-:W-:Y:S01]  /*53e0*/  IMAD.WIDE.U32 R42, R43, c[0x0][0x1c0], R58 ;  /* 0x000070002b2a7a25 */ /* 0x000fe200078e003a */
[C---:B------:R-:W-:Y:S01]  /*53f0*/  LOP3.LUT R40, R58.reuse, 0x60, RZ, 0xfc, !PT ;  /* 0x000000603a287812 */ /* 0x040fe200078efcff */
[----:B------:R-:W2:Y:S01]  /*5400*/  LDL R76, [R1+0x8] ;  /* 0x00000800014c7983 */ /* 0x000ea20000100800 */
[C---:B------:R-:W-:Y:S01]  /*5410*/  LOP3.LUT R41, R58.reuse, 0x80, RZ, 0xfc, !PT ;  /* 0x000000803a297812 */ /* 0x040fe200078efcff */
[----:B------:R-:W-:Y:S01]  /*5420*/  UIMAD UR44, UR7, UR37, UR44 ;  /* 0x00000025072c72a4 */ /* 0x000fe2000f8e022c */
[----:B------:R-:W-:Y:S01]  /*5430*/  ISETP.GE.AND P1, PT, R58, UR43, PT ;  /* 0x0000002b3a007c0c */ /* 0x000fe2000bf26270 */
[----:B------:R-:W-:Y:S01]  /*5440*/  UIMAD.WIDE.U32 UR38, UR7, UR36, UR38 ;  /* 0x00000024072672a5 */ /* 0x000fe2000f8e0026 */
[----:B------:R-:W-:Y:S01]  /*5450*/  ISETP.GE.AND P4, PT, R40, UR43, PT ;  /* 0x0000002b28007c0c */ /* 0x000fe2000bf86270 */
[----:B------:R-:W2:Y:S01]  /*5460*/  LDL R75, [R1+0x4] ;  /* 0x00000400014b7983 */ /* 0x000ea20000100800 */
[----:B------:R-:W-:Y:S01]  /*5470*/  ISETP.GE.AND P5, PT, R41, UR43, PT ;  /* 0x0000002b29007c0c */ /* 0x000fe2000bfa6270 */
[----:B------:R-:W-:Y:S01]  /*5480*/  ULDC.64 UR36, c[0x0][0x220] ;  /* 0x0000880000247ab9 */ /* 0x000fe20000000a00 */
[----:B------:R-:W-:Y:S01]  /*5490*/  LEA R40, P0, R42, UR22, 0x1 ;  /* 0x000000162a287c11 */ /* 0x000fe2000f8008ff */
[----:B------:R-:W-:Y:S01]  /*54a0*/  ULEA UR36, UP0, UR38, UR36, 0x2 ;  /* 0x0000002426247291 */ /* 0x000fe2000f80103f */
[----:B------:R-:W-:Y:S01]  /*54b0*/  IADD3 R41, R43, UR45, RZ ;  /* 0x0000002d2b297c10 */ /* 0x000fe2000fffe0ff */
[----:B------:R-:W-:Y:S01]  /*54c0*/  UIADD3 UR39, UR39, UR44, URZ ;  /* 0x0000002c27277290 */ /* 0x000fe2000fffe03f */
[----:B------:R-:W-:Y:S01]  /*54d0*/  LOP3.LUT R43, R58, 0xa0, RZ, 0xfc, !PT ;  /* 0x000000a03a2b7812 */ /* 0x000fe200078efcff */
[----:B------:R-:W2:Y:S01]  /*54e0*/  LDL R74, [R1] ;  /* 0x00000000014a7983 */ /* 0x000ea20000100800 */
[----:B------:R-:W-:-:S02]  /*54f0*/  PRMT R60, RZ, 0x7610, R60 ;  /* 0x00007610ff3c7816 */ /* 0x000fc4000000003c */
[----:B------:R-:W-:Y:S01]  /*5500*/  PRMT R61, RZ, 0x7610, R61 ;  /* 0x00007610ff3d7816 */ /* 0x000fe2000000003d */
[----:B------:R-:W-:Y:S01]  /*5510*/  ULEA.HI.X UR37, UR38, UR37, UR39, 0x2, UP0 ;  /* 0x0000002526257291 */ /* 0x000fe200080f1427 */
[----:B------:R-:W-:Y:S02]  /*5520*/  LEA.HI.X R41, R42, UR23, R41, 0x1, P0 ;  /* 0x000000172a297c11 */ /* 0x000fe400080f0c29 */
[----:B------:R-:W-:Y:S01]  /*5530*/  ISETP.GE.AND P0, PT, R43, UR43, PT ;  /* 0x0000002b2b007c0c */ /* 0x000fe2000bf06270 */
[----:B------:R-:W-:Y:S01]  /*5540*/  ULDC.64 UR38, c[0x0][0x198] ;  /* 0x0000660000267ab9 */ /* 0x000fe20000000a00 */
[C---:B------:R-:W-:Y:S01]  /*5550*/  LOP3.LUT R42, R58.reuse, 0xc0, RZ, 0xfc, !PT ;  /* 0x000000c03a2a7812 */ /* 0x040fe200078efcff */
[----:B------:R0:W2:Y:S01]  /*5560*/  @!P1 LDG.E.U16 R60, [R40.64] ;  /* 0x0000001c283c9981 */ /* 0x0000a2000c1e1500 */
[----:B------:R-:W-:Y:S02]  /*5570*/  LOP3.LUT R43, R58, 0xe0, RZ, 0xfc, !PT ;  /* 0x000000e03a2b7812 */ /* 0x000fe400078efcff */
[----:B------:R-:W-:Y:S01]  /*5580*/  ISETP.GE.AND P1, PT, R42, UR43, PT ;  /* 0x0000002b2a007c0c */ /* 0x000fe2000bf26270 */
[----:B------:R0:W3:Y:S01]  /*5590*/  @!P2 LDG.E.U16 R61, [R40.64+0x40] ;  /* 0x0000401c283da981 */ /* 0x0000e2000c1e1500 */
[----:B------:R-:W-:Y:S01]  /*55a0*/  ISETP.GE.AND P2, PT, R43, UR43, PT ;  /* 0x0000002b2b007c0c */ /* 0x000fe2000bf46270 */
[----:B------:R-:W-:-:S02]  /*55b0*/  IMAD.U32 R42, RZ, RZ, UR36 ;  /* 0x00000024ff2a7e24 */ /* 0x000fc4000f8e00ff */
[----:B------:R-:W-:-:S05]  /*55c0*/  IMAD.U32 R43, RZ, RZ, UR37 ;  /* 0x00000025ff2b7e24 */ /* 0x000fca000f8e00ff */
[----:B------:R1:W2:Y:S01]  /*55d0*/  LDG.E R71, [R42.64] ;  /* 0x0000001c2a477981 */ /* 0x0002a2000c1e1900 */
[----:B------:R-:W-:Y:S02]  /*55e0*/  PRMT R62, RZ, 0x7610, R62 ;  /* 0x00007610ff3e7816 */ /* 0x000fe4000000003e */
[----:B------:R-:W-:Y:S02]  /*55f0*/  LOP3.LUT R64, R58, 0x100, RZ, 0xfc, !PT ;  /* 0x000001003a407812 */ /* 0x000fe400078efcff */
[----:B------:R-:W-:Y:S02]  /*5600*/  PRMT R63, RZ, 0x7610, R63 ;  /* 0x00007610ff3f7816 */ /* 0x000fe4000000003f */
[----:B------:R0:W4:Y:S01]  /*5610*/  @!P3 LDG.E.U16 R62, [R40.64+0x80] ;  /* 0x0000801c283eb981 */ /* 0x000122000c1e1500 */
[----:B------:R-:W-:Y:S02]  /*5620*/  ISETP.GE.AND P3, PT, R64, UR43, PT ;  /* 0x0000002b40007c0c */ /* 0x000fe4000bf66270 */
[----:B------:R-:W-:Y:S01]  /*5630*/  PRMT R64, RZ, 0x7610, R64 ;  /* 0x00007610ff407816 */ /* 0x000fe20000000040 */
[----:B------:R0:W4:Y:S01]  /*5640*/  @!P4 LDG.E.U16 R63, [R40.64+0xc0] ;  /* 0x0000c01c283fc981 */ /* 0x000122000c1e1500 */
[----:B------:R-:W-:-:S02]  /*5650*/  LOP3.LUT R65, R58, 0x120, RZ, 0xfc, !PT ;  /* 0x000001203a417812 */ /* 0x000fc400078efcff */
[C---:B------:R-:W-:Y:S02]  /*5660*/  LOP3.LUT R67, R58.reuse, 0x140, RZ, 0xfc, !PT ;  /* 0x000001403a437812 */ /* 0x040fe400078efcff */
[----:B------:R-:W-:Y:S01]  /*5670*/  PRMT R66, RZ, 0x7610, R66 ;  /* 0x00007610ff427816 */ /* 0x000fe20000000042 */
[----:B------:R0:W4:Y:S01]  /*5680*/  @!P5 LDG.E.U16 R64, [R40.64+0x100] ;  /* 0x0001001c2840d981 */ /* 0x000122000c1e1500 */
[----:B------:R-:W-:Y:S02]  /*5690*/  ISETP.GE.AND P4, PT, R65, UR43, PT ;  /* 0x0000002b41007c0c */ /* 0x000fe4000bf86270 */
[----:B------:R-:W-:Y:S02]  /*56a0*/  PRMT R65, RZ, 0x7610, R65 ;  /* 0x00007610ff417816 */ /* 0x000fe40000000041 */
[----:B------:R-:W-:Y:S01]  /*56b0*/  ISETP.GE.AND P5, PT, R67, UR43, PT ;  /* 0x0000002b43007c0c */ /* 0x000fe2000bfa6270 */
[----:B------:R0:W4:Y:S01]  /*56c0*/  @!P1 LDG.E.U16 R66, [R40.64+0x180] ;  /* 0x0001801c28429981 */ /* 0x000122000c1e1500 */
[----:B------:R-:W-:-:S02]  /*56d0*/  LOP3.LUT R67, R58, 0x180, RZ, 0xfc, !PT ;  /* 0x000001803a437812 */ /* 0x000fc400078efcff */
[C---:B------:R-:W-:Y:S01]  /*56e0*/  LOP3.LUT R68, R58.reuse, 0x160, RZ, 0xfc, !PT ;  /* 0x000001603a447812 */ /* 0x040fe200078efcff */
[----:B------:R0:W4:Y:S01]  /*56f0*/  @!P0 LDG.E.U16 R65, [R40.64+0x140] ;  /* 0x0001401c28418981 */ /* 0x000122000c1e1500 */
[----:B-1----:R-:W-:Y:S02]  /*5700*/  PRMT R42, RZ, 0x7610, R42 ;  /* 0x00007610ff2a7816 */ /* 0x002fe4000000002a */
[----:B------:R-:W-:Y:S02]  /*5710*/  ISETP.GE.AND P1, PT, R67, UR43, PT ;  /* 0x0000002b43007c0c */ /* 0x000fe4000bf26270 */
[----:B------:R-:W-:Y:S02]  /*5720*/  LOP3.LUT R67, R58, 0x1a0, RZ, 0xfc, !PT ;  /* 0x000001a03a437812 */ /* 0x000fe400078efcff */
[----:B------:R-:W-:Y:S01]  /*5730*/  ISETP.GE.AND P0, PT, R68, UR43, PT ;  /* 0x0000002b44007c0c */ /* 0x000fe2000bf06270 */
[----:B------:R0:W4:Y:S01]  /*5740*/  @!P2 LDG.E.U16 R42, [R40.64+0x1c0] ;  /* 0x0001c01c282aa981 */ /* 0x000122000c1e1500 */
[----:B------:R-:W-:-:S02]  /*5750*/  PRMT R43, RZ, 0x7610, R43 ;  /* 0x00007610ff2b7816 */ /* 0x000fc4000000002b */
[----:B------:R-:W-:Y:S02]  /*5760*/  PRMT R68, RZ, 0x7610, R68 ;  /* 0x00007610ff447816 */ /* 0x000fe40000000044 */
[C---:B------:R-:W-:Y:S02]  /*5770*/  LOP3.LUT R69, R58.reuse, 0x1c0, RZ, 0xfc, !PT ;  /* 0x000001c03a457812 */ /* 0x040fe400078efcff */
[----:B------:R-:W-:Y:S01]  /*5780*/  ISETP.GE.AND P2, PT, R67, UR43, PT ;  /* 0x0000002b43007c0c */ /* 0x000fe2000bf46270 */
[----:B------:R0:W4:Y:S01]  /*5790*/  @!P3 LDG.E.U16 R43, [R40.64+0x200] ;  /* 0x0002001c282bb981 */ /* 0x000122000c1e1500 */
[----:B------:R-:W-:Y:S02]  /*57a0*/  LOP3.LUT R67, R58, 0x1e0, RZ, 0xfc, !PT ;  /* 0x000001e03a437812 */ /* 0x000fe400078efcff */
[----:B------:R-:W-:Y:S01]  /*57b0*/  ISETP.GE.AND P3, PT, R69, UR43, PT ;  /* 0x0000002b45007c0c */ /* 0x000fe2000bf66270 */
[----:B------:R0:W4:Y:S01]  /*57c0*/  @!P4 LDG.E.U16 R68, [R40.64+0x240] ;  /* 0x0002401c2844c981 */ /* 0x000122000c1e1500 */
[----:B------:R-:W-:-:S02]  /*57d0*/  ISETP.GE.AND P4, PT, R67, UR43, PT ;  /* 0x0000002b43007c0c */ /* 0x000fc4000bf86270 */
[----:B------:R-:W-:Y:S02]  /*57e0*/  PRMT R67, RZ, 0x7610, R67 ;  /* 0x00007610ff437816 */ /* 0x000fe40000000043 */
[----:B------:R-:W-:Y:S02]  /*57f0*/  PRMT R70, RZ, 0x7610, R70 ;  /* 0x00007610ff467816 */ /* 0x000fe40000000046 */
[----:B------:R-:W-:Y:S02]  /*5800*/  PRMT R69, RZ, 0x7610, R69 ;  /* 0x00007610ff457816 */ /* 0x000fe40000000045 */
[----:B------:R-:W-:Y:S01]  /*5810*/  PRMT R72, RZ, 0x7610, R72 ;  /* 0x00007610ff487816 */ /* 0x000fe20000000048 */
[----:B------:R0:W4:Y:S01]  /*5820*/  @!P5 LDG.E.U16 R67, [R40.64+0x280] ;  /* 0x0002801c2843d981 */ /* 0x000122000c1e1500 */
[----:B------:R-:W-:Y:S02]  /*5830*/  PRMT R73, RZ, 0x7610, R73 ;  /* 0x00007610ff497816 */ /* 0x000fe40000000049 */
        /* <DEDUP_REMOVED lines=10> */
[----:B------:R-:W-:Y:S02]  /*58e0*/  UIMAD UR42, UR42, UR38, URZ ;  /* 0x000000262a2a72a4 */ /* 0x000fe4000f8e023f */
[----:B------:R-:W-:Y:S02]  /*58f0*/  UIADD3 UR37, UR37, UR43, URZ ;  /* 0x0000002b25257290 */ /* 0x000fe4000fffe03f */
[----:B------:R-:W-:Y:S02]  /*5900*/  UIMAD UR42, UR7, UR39, UR42 ;  /* 0x00000027072a72a4 */ /* 0x000fe4000f8e022a */
[----:B------:R-:W-:-:S03]  /*5910*/  UIMAD.WIDE.U32 UR38, UR7, UR38, UR36 ;  /* 0x00000026072672a5 */ /* 0x000fc6000f8e0024 */
[----:B------:R-:W-:Y:S02]  /*5920*/  ULDC.64 UR36, c[0x0][0x228] ;  /* 0x00008a0000247ab9 */ /* 0x000fe40000000a00 */
[----:B------:R-:W-:Y:S02]  /*5930*/  UIADD3 UR39, UR39, UR42, URZ ;  /* 0x0000002a27277290 */ /* 0x000fe4000fffe03f */
[----:B------:R-:W-:-:S04]  /*5940*/  ULEA UR36, UP0, UR38, UR36, 0x2 ;  /* 0x0000002426247291 */ /* 0x000fc8000f80103f */
[----:B------:R-:W-:Y:S01]  /*5950*/  ULEA.HI.X UR37, UR38, UR37, UR39, 0x2, UP0 ;  /* 0x0000002526257291 */ /* 0x000fe200080f1427 */
[----:B------:R-:W-:Y:S02]  /*5960*/  ISETP.NE.AND P1, PT, R57, RZ, PT ;  /* 0x000000ff3900720c */ /* 0x000fe40003f25270 */
[----:B0-----:R-:W-:-:S03]  /*5970*/  MOV R40, UR36 ;  /* 0x0000002400287c02 */ /* 0x001fc60008000f00 */
[----:B------:R-:W-:-:S05]  /*5980*/  IMAD.U32 R41, RZ, RZ, UR37 ;  /* 0x00000025ff297e24 */ /* 0x000fca000f8e00ff */
[----:B------:R0:W5:Y:S02]  /*5990*/  LDG.E R84, [R40.64] ;  /* 0x0000001c28547981 */ /* 0x000164000c1e1900 */
[----:B0-----:R-:W-:-:S05]  /*59a0*/  IMAD.U32 R40, RZ, RZ, UR41 ;  /* 0x00000029ff287e24 */ /* 0x001fca000f8e00ff */
[----:B------:R-:W-:Y:S02]  /*59b0*/  LEA R40, R40, UR7, 0x8 ;  /* 0x0000000728287c11 */ /* 0x000fe4000f8e40ff */
[----:B------:R-:W-:-:S04]  /*59c0*/  @P1 IADD3 R40, R57, 0x200, RZ ;  /* 0x0000020039281810 */ /* 0x000fc80007ffe0ff */
[----:B------:R-:W-:Y:S02]  /*59d0*/  SHF.L.U32 R41, R40, 0x2, RZ ;  /* 0x0000000228297819 */ /* 0x000fe400000006ff */
[----:B------:R-:W-:Y:S01]  /*59e0*/  ISETP.NE.AND P0, PT, R57, 0x7f, PT ;  /* 0x0000007f3900780c */ /* 0x000fe20003f05270 */
[----:B------:R-:W-:Y:S01]  /*59f0*/  BSSY B0, `(.L_x_293) ;  /* 0x0000036000007945 */ /* 0x000fe20003800000 */
[----:B--2---:R-:W0:Y:S01]  /*5a00*/  R2UR UR39, R71 ;  /* 0x00000000472773c2 */ /* 0x004e2200000e0000 */
[----:B------:R1:W-:Y:S04]  /*5a10*/  STS.U16 [R83], R60 ;  /* 0x0000003c53007388 */ /* 0x0003e80000000400 */
[----:B---3--:R1:W-:Y:S04]  /*5a20*/  STS.U16 [R82+0x40], R61 ;  /* 0x0000403d52007388 */ /* 0x0083e80000000400 */
[----:B----4-:R1:W-:Y:S01]  /*5a30*/  STS.U16 [R81+0x80], R62 ;  /* 0x0000803e51007388 */ /* 0x0103e20000000400 */
[----:B0-----:R-:W-:-:S04]  /*5a40*/  IMAD.U32 R71, RZ, RZ, UR39 ;  /* 0x00000027ff477e24 */ /* 0x001fc8000f8e00ff */
[----:B------:R-:W-:-:S04]  /*5a50*/  FMUL.FTZ R71, R71, 1.4426950216293334961 ;  /* 0x3fb8aa3b47477820 */ /* 0x000fc80000410000 */
[----:B------:R-:W-:Y:S01]  /*5a60*/  FMUL.FTZ R136, R35, R71 ;  /* 0x0000004723887220 */ /* 0x000fe20000410000 */
[----:B------:R1:W-:Y:S05]  /*5a70*/  STS.U16 [R80+0xc0], R63 ;  /* 0x0000c03f50007388 */ /* 0x0003ea0000000400 */
[----:B------:R-:W0:Y:S01]  /*5a80*/  MUFU.EX2 R136, R136 ;  /* 0x0000008800887308 */ /* 0x000e220000000800 */
        /* <DEDUP_REMOVED lines=13> */
[----:B------:R1:W2:Y:S04]  /*5b60*/  LDS.U16 R83, [R56] ;  /* 0x0000000038537984 */ /* 0x0002a80000000400 */
[----:B------:R1:W3:Y:S04]  /*5b70*/  LDS.U16 R82, [R56+0x2] ;  /* 0x0000020038527984 */ /* 0x0002e80000000400 */
[----:B------:R1:W4:Y:S04]  /*5b80*/  LDS.U16 R74, [R56+0x4] ;  /* 0x00000400384a7984 */ /* 0x0003280000000400 */
[----:B------:R1:W0:Y:S04]  /*5b90*/  LDS.U16 R75, [R56+0x6] ;  /* 0x00000600384b7984 */ /* 0x0002280000000400 */
[----:B------:R1:W0:Y:S04]  /*5ba0*/  LDS.U16 R76, [R56+0x8] ;  /* 0x00000800384c7984 */ /* 0x0002280000000400 */
[----:B------:R1:W0:Y:S04]  /*5bb0*/  LDS.U16 R77, [R56+0xa] ;  /* 0x00000a00384d7984 */ /* 0x0002280000000400 */
[----:B------:R1:W0:Y:S04]  /*5bc0*/  LDS.U16 R78, [R56+0xc] ;  /* 0x00000c00384e7984 */ /* 0x0002280000000400 */
[----:B------:R1:W1:Y:S04]  /*5bd0*/  LDS.U16 R79, [R56+0xe] ;  /* 0x00000e00384f7984 */ /* 0x0002680000000400 */
        /* <DEDUP_REMOVED lines=8> */
[----:B0-----:R0:W-:Y:S04]  /*5c60*/  STS [R41+0x3be0], R136 ;  /* 0x003be08829007388 */ /* 0x0011e80000000800 */
[----:B------:R-:W-:Y:S06]  /*5c70*/  BAR.SYNC.DEFER_BLOCKING 0x0 ;  /* 0x0000000000007b1d */ /* 0x000fec0000010000 */
[----:B------:R0:W0:Y:S01]  /*5c80*/  @P0 LDS R40, [R57.X4+0x43e4] ;  /* 0x0043e40039280984 */ /* 0x0000220000004800 */
[----:B------:R-:W-:Y:S05]  /*5c90*/  @P0 BRA `(.L_x_294) ;  /* 0x000000b000000947 */ /* 0x000fea0003800000 */
[----:B--234-:R-:W-:Y:S01]  /*5ca0*/  ULDC UR37, c[0x0][0x174] ;  /* 0x00005d0000257ab9 */ /* 0x01cfe20000000800 */
[----:B0-----:R-:W-:Y:S01]  /*5cb0*/  IMAD.MOV.U32 R40, RZ, RZ, 0x3f800000 ;  /* 0x3f800000ff287424 */ /* 0x001fe200078e00ff */
        /* <DEDUP_REMOVED lines=9> */
.L_x_294:
[----:B--234-:R-:W-:Y:S05]  /*5d50*/  BSYNC B0 ;  /* 0x0000000000007941 */ /* 0x01cfea0003800000 */
.L_x_293:
[----:B------:R-:W-:Y:S01]  /*5d60*/  UISETP.GE.AND UP0, UPT, UR24, 0x2, UPT ;  /* 0x000000021800788c */ /* 0x000fe2000bf06270 */
[----:B0-----:R-:W-:Y:S01]  /*5d70*/  LOP3.LUT R41, R57, 0x1f, RZ, 0xc0, !PT ;  /* 0x0000001f39297812 */ /* 0x001fe200078ec0ff */
[----:B-1----:R-:W-:Y:S01]  /*5d80*/  IMAD.MOV.U32 R60, RZ, RZ, 0x8 ;  /* 0x00000008ff3c7424 */ /* 0x002fe200078e00ff */
[----:B------:R-:W-:Y:S01]  /*5d90*/  MOV R42, c[0x0][0x16c] ;  /* 0x00005b00002a7a02 */ /* 0x000fe20000000f00 */
[----:B------:R-:W-:Y:S02]  /*5da0*/  IMAD.MOV.U32 R81, RZ, RZ, RZ ;  /* 0x000000ffff517224 */ /* 0x000fe400078e00ff */
[----:B------:R-:W-:Y:S01]  /*5db0*/  PLOP3.LUT P0, PT, PT, PT, UP0, 0x80, 0x0 ;  /* 0x000000000000781c */ /* 0x000fe20003f0f008 */
[----:B------:R-:W-:-:S03]  /*5dc0*/  IMAD.MOV.U32 R80, RZ, RZ, 0x3f800000 ;  /* 0x3f800000ff507424 */ /* 0x000fc600078e00ff */
[----:B------:R-:W-:Y:S01]  /*5dd0*/  ISETP.NE.OR P0, PT, R41, RZ, !P0 ;  /* 0x000000ff2900720c */ /* 0x000fe20004705670 */
[----:B------:R-:W-:-:S12]  /*5de0*/  IMAD.U32 R41, RZ, RZ, UR24 ;  /* 0x00000018ff297e24 */ /* 0x000fd8000f8e00ff */
[----:B------:R-:W-:-:S05]  /*5df0*/  @!P0 IADD3 R41, R41, -0x2, RZ ;  /* 0xfffffffe29298810 */ /* 0x000fca0007ffe0ff */
[----:B------:R-:W-:-:S04]  /*5e00*/  @!P0 IMAD R41, R41, R42, UR7 ;  /* 0x0000000729298e24 */ /* 0x000fc8000f8e022a */
[----:B------:R-:W-:-:S04]  /*5e10*/  @!P0 IMAD.WIDE R42, R41, R60, UR30 ;  /* 0x0000001e292a8e25 */ /* 0x000fc8000f8e023c */
[-C--:B------:R-:W-:Y:S01]  /*5e20*/  FMUL.FTZ R41, R34, R71.reuse ;  /* 0x0000004722297220 */ /* 0x080fe20000410000 */
[----:B------:R0:W5:Y:S01]  /*5e30*/  @!P0 LDG.E.64 R80, [R42.64] ;  /* 0x0000001c2a508981 */ /* 0x000162000c1e1b00 */
[-C--:B------:R-:W-:Y:S01]  /*5e40*/  FMUL.FTZ R64, R33, R71.reuse ;  /* 0x0000004721407220 */ /* 0x080fe20000410000 */
[----:B------:R-:W-:Y:S01]  /*5e50*/  PRMT R68, RZ, 0x5410, R55 ;  /* 0x00005410ff447816 */ /* 0x000fe20000000037 */
[-C--:B------:R-:W-:Y:S01]  /*5e60*/  FMUL.FTZ R65, R32, R71.reuse ;  /* 0x0000004720417220 */ /* 0x080fe20000410000 */
[----:B------:R-:W-:Y:S01]  /*5e70*/  PRMT R67, RZ, 0x5410, R54 ;  /* 0x00005410ff437816 */ /* 0x000fe20000000036 */
[----:B------:R-:W1:Y:S01]  /*5e80*/  MUFU.EX2 R41, R41 ;  /* 0x0000002900297308 */ /* 0x000e620000000800 */
[-C--:B------:R-:W-:Y:S01]  /*5e90*/  FMUL.FTZ R60, R31, R71.reuse ;  /* 0x000000471f3c7220 */ /* 0x080fe20000410000 */
[----:B------:R-:W-:Y:S01]  /*5ea0*/  PRMT R70, RZ, 0x5410, R53 ;  /* 0x00005410ff467816 */ /* 0x000fe20000000035 */
[----:B------:R-:W-:Y:S01]  /*5eb0*/  FMUL.FTZ R61, R30, R71 ;  /* 0x000000471e3d7220 */ /* 0x000fe20000410000 */
[----:B------:R-:W-:Y:S01]  /*5ec0*/  PRMT R121, RZ, 0x5410, R52 ;  /* 0x00005410ff797816 */ /* 0x000fe20000000034 */
[----:B------:R-:W-:Y:S01]  /*5ed0*/  FMUL.FTZ R137, R35, R68 ;  /* 0x0000004423897220 */ /* 0x000fe20000410000 */
[----:B------:R-:W-:Y:S01]  /*5ee0*/  PRMT R122, RZ, 0x5410, R51 ;  /* 0x00005410ff7a7816 */ /* 0x000fe20000000033 */
[----:B------:R-:W-:Y:S01]  /*5ef0*/  FMUL.FTZ R86, R34, R67 ;  /* 0x0000004322567220 */ /* 0x000fe20000410000 */
[----:B0-----:R0:W2:Y:S01]  /*5f00*/  MUFU.EX2 R42, R64 ;  /* 0x00000040002a7308 */ /* 0x0010a20000000800 */
[-C--:B------:R-:W-:Y:S01]  /*5f10*/  FMUL.FTZ R62, R29, R71.reuse ;  /* 0x000000471d3e7220 */ /* 0x080fe20000410000 */
[----:B------:R-:W-:Y:S01]  /*5f20*/  PRMT R123, RZ, 0x5410, R50 ;  /* 0x00005410ff7b7816 */ /* 0x000fe20000000032 */
[----:B------:R-:W-:Y:S01]  /*5f30*/  FMUL.FTZ R87, R33, R70 ;  /* 0x0000004621577220 */ /* 0x000fe20000410000 */
[----:B------:R-:W-:Y:S01]  /*5f40*/  PRMT R124, RZ, 0x5410, R49 ;  /* 0x00005410ff7c7816 */ /* 0x000fe20000000031 */
[----:B------:R-:W-:Y:S01]  /*5f50*/  FMUL.FTZ R63, R28, R71 ;  /* 0x000000471c3f7220 */ /* 0x000fe20000410000 */
[----:B------:R-:W-:Y:S01]  /*5f60*/  PRMT R125, RZ, 0x5410, R48 ;  /* 0x00005410ff7d7816 */ /* 0x000fe20000000030 */
[----:B------:R-:W-:Y:S01]  /*5f70*/  FMUL.FTZ R121, R32, R121 ;  /* 0x0000007920797220 */ /* 0x000fe20000410000 */
[----:B------:R3:W4:Y:S01]  /*5f80*/  MUFU.EX2 R43, R65 ;  /* 0x00000041002b7308 */ /* 0x0007220000000800 */
[-C--:B-1----:R-:W-:Y:S01]  /*5f90*/  FMUL.FTZ R69, R136, R41.reuse ;  /* 0x0000002988457220 */ /* 0x082fe20000410000 */
[----:B------:R-:W-:Y:S01]  /*5fa0*/  PRMT R126, RZ, 0x5410, R47 ;  /* 0x00005410ff7e7816 */ /* 0x000fe2000000002f */
[----:B------:R-:W-:Y:S01]  /*5fb0*/  FFMA.FTZ R68, R137, R41, R86 ;  /* 0x0000002989447223 */ /* 0x000fe20000010056 */
[----:B------:R-:W-:Y:S01]  /*5fc0*/  PRMT R127, RZ, 0x5410, R46 ;  /* 0x00005410ff7f7816 */ /* 0x000fe2000000002e */
[----:B0-----:R-:W-:Y:S01]  /*5fd0*/  FMUL.FTZ R64, R27, R71 ;  /* 0x000000471b407220 */ /* 0x001fe20000410000 */
[----:B------:R-:W-:Y:S01]  /*5fe0*/  PRMT R128, RZ, 0x5410, R45 ;  /* 0x00005410ff807816 */ /* 0x000fe2000000002d */
[----:B------:R-:W-:Y:S01]  /*5ff0*/  FMUL.FTZ R122, R31, R122 ;  /* 0x0000007a1f7a7220 */ /* 0x000fe20000410000 */
[----:B------:R-:W0:Y:S01]  /*6000*/  MUFU.EX2 R60, R60 ;  /* 0x0000003c003c7308 */ /* 0x000e220000000800 */
[C---:B--2---:R-:W-:Y:S01]  /*6010*/  FMUL.FTZ R70, R42.reuse, R69 ;  /* 0x000000452a467220 */ /* 0x044fe20000410000 */
[----:B------:R-:W-:Y:S01]  /*6020*/  PRMT R129, RZ, 0x5410, R44 ;  /* 0x00005410ff817816 */ /* 0x000fe2000000002c */
[----:B------:R-:W-:Y:S01]  /*6030*/  FFMA.FTZ R68, R42, R68, R87 ;  /* 0x000000442a447223 */ /* 0x000fe20000010057 */
[----:B------:R-:W-:Y:S01]  /*6040*/  PRMT R130, RZ, 0x5410, R39 ;  /* 0x00005410ff827816 */ /* 0x000fe20000000027 */
[----:B---3--:R-:W-:Y:S01]  /*6050*/  FMUL.FTZ R65, R26, R71 ;  /* 0x000000471a417220 */ /* 0x008fe20000410000 */
[----:B------:R-:W-:Y:S01]  /*6060*/  PRMT R131, RZ, 0x5410, R38 ;  /* 0x00005410ff837816 */ /* 0x000fe20000000026 */
[----:B------:R-:W-:Y:S01]  /*6070*/  FMUL.FTZ R123, R30, R123 ;  /* 0x0000007b1e7b7220 */ /* 0x000fe20000410000 */
[----:B------:R-:W1:Y:S01]  /*6080*/  MUFU.EX2 R61, R61 ;  /* 0x0000003d003d7308 */ /* 0x000e620000000800 */
[C---:B----4-:R-:W-:Y:S01]  /*6090*/  FMUL.FTZ R69, R43.reuse, R70 ;  /* 0x000000462b457220 */ /* 0x050fe20000410000 */
[----:B------:R-:W-:Y:S01]  /*60a0*/  PRMT R132, RZ, 0x5410, R37 ;  /* 0x00005410ff847816 */ /* 0x000fe20000000025 */
[----:B------:R-:W-:Y:S01]  /*60b0*/  FFMA.FTZ R73, R43, R68, R121 ;  /* 0x000000442b497223 */ /* 0x000fe20000010079 */
[----:B-----5:R-:W2:Y:S01]  /*60c0*/  R2UR UR42, R84 ;  /* 0x00000000542a73c2 */ /* 0x020ea200000e0000 */
[----:B------:R-:W-:Y:S01]  /*60d0*/  FMUL.FTZ R66, R25, R71 ;  /* 0x0000004719427220 */ /* 0x000fe20000410000 */
[----:B------:R-:W-:Y:S01]  /*60e0*/  PRMT R133, RZ, 0x5410, R36 ;  /* 0x00005410ff857816 */ /* 0x000fe20000000024 */
[----:B------:R-:W-:Y:S01]  /*60f0*/  FMUL.FTZ R124, R29, R124 ;  /* 0x0000007c1d7c7220 */ /* 0x000fe20000410000 */
[----:B------:R-:W3:Y:S01]  /*6100*/  MUFU.EX2 R62, R62 ;  /* 0x0000003e003e7308 */ /* 0x000ee20000000800 */
[C---:B0-----:R-:W-:Y:S01]  /*6110*/  FMUL.FTZ R70, R60.reuse, R69 ;  /* 0x000000453c467220 */ /* 0x041fe20000410000 */
[C---:B------:R-:W-:Y:S01]  /*6120*/  LEA.HI R97, R57.reuse, R57, RZ, 0x1e ;  /* 0x0000003939617211 */ /* 0x040fe200078ff0ff */
[----:B------:R-:W-:Y:S01]  /*6130*/  FFMA.FTZ R72, R60, R73, R122 ;  /* 0x000000493c487223 */ /* 0x000fe2000001007a */
[----:B------:R-:W-:Y:S01]  /*6140*/  ISETP.GT.U32.AND P0, PT, R57, 0x1f, PT ;  /* 0x0000001f3900780c */ /* 0x000fe20003f04070 */
[----:B------:R-:W-:Y:S01]  /*6150*/  FMUL.FTZ R67, R24, R71 ;  /* 0x0000004718437220 */ /* 0x000fe20000410000 */
[----:B------:R-:W-:Y:S01]  /*6160*/  PRMT R74, RZ, 0x5410, R74 ;  /* 0x00005410ff4a7816 */ /* 0x000fe2000000004a */
[----:B------:R-:W-:Y:S01]  /*6170*/  FMUL.FTZ R125, R28, R125 ;  /* 0x0000007d1c7d7220 */ /* 0x000fe20000410000 */
[----:B------:R-:W0:Y:S01]  /*6180*/  MUFU.EX2 R63, R63 ;  /* 0x0000003f003f7308 */ /* 0x000e220000000800 */
[C---:B-1----:R-:W-:Y:S01]  /*6190*/  FMUL.FTZ R73, R61.reuse, R70 ;  /* 0x000000463d497220 */ /* 0x042fe20000410000 */
[----:B------:R-:W-:Y:S01]  /*61a0*/  PRMT R75, RZ, 0x5410, R75 ;  /* 0x00005410ff4b7816 */ /* 0x000fe2000000004b */
[----:B------:R-:W-:Y:S01]  /*61b0*/  FFMA.FTZ R85, R61, R72, R123 ;  /* 0x000000483d557223 */ /* 0x000fe2000001007b */
[----:B------:R-:W-:Y:S01]  /*61c0*/  PRMT R76, RZ, 0x5410, R76 ;  /* 0x00005410ff4c7816 */ /* 0x000fe2000000004c */
[----:B------:R-:W-:Y:S01]  /*61d0*/  FMUL.FTZ R68, R23, R71 ;  /* 0x0000004717447220 */ /* 0x000fe20000410000 */
[----:B------:R-:W-:Y:S01]  /*61e0*/  PRMT R77, RZ, 0x5410, R77 ;  /* 0x00005410ff4d7816 */ /* 0x000fe2000000004d */
[----:B------:R-:W-:Y:S01]  /*61f0*/  FMUL.FTZ R126, R27, R126 ;  /* 0x0000007e1b7e7220 */ /* 0x000fe20000410000 */
[----:B------:R-:W1:Y:S01]  /*6200*/  MUFU.EX2 R64, R64 ;  /* 0x0000004000407308 */ /* 0x000e620000000800 */
[C---:B---3--:R-:W-:Y:S01]  /*6210*/  FMUL.FTZ R70, R62.reuse, R73 ;  /* 0x000000493e467220 */ /* 0x048fe20000410000 */
[----:B------:R-:W-:Y:S01]  /*6220*/  PRMT R78, RZ, 0x5410, R78 ;  /* 0x00005410ff4e7816 */ /* 0x000fe2000000004e */
[----:B------:R-:W-:Y:S01]  /*6230*/  FFMA.FTZ R72, R62, R85, R124 ;  /* 0x000000553e487223 */ /* 0x000fe2000001007c */
[----:B------:R-:W-:Y:S01]  /*6240*/  PRMT R79, RZ, 0x5410, R79 ;  /* 0x00005410ff4f7816 */ /* 0x000fe2000000004f */
[----:B------:R-:W-:Y:S01]  /*6250*/  FMUL.FTZ R69, R22, R71 ;  /* 0x0000004716457220 */ /* 0x000fe20000410000 */
[----:B------:R-:W-:Y:S01]  /*6260*/  PRMT R88, RZ, 0x5410, R88 ;  /* 0x00005410ff587816 */ /* 0x000fe20000000058 */
[----:B------:R-:W-:Y:S01]  /*6270*/  FMUL.FTZ R127, R26, R127 ;  /* 0x0000007f1a7f7220 */ /* 0x000fe20000410000 */
[----:B------:R-:W3:Y:S01]  /*6280*/  MUFU.EX2 R65, R65 ;  /* 0x0000004100417308 */ /* 0x000ee20000000800 */
[C---:B0-----:R-:W-:Y:S01]  /*6290*/  FMUL.FTZ R73, R63.reuse, R70 ;  /* 0x000000463f497220 */ /* 0x041fe20000410000 */
[----:B------:R-:W-:Y:S01]  /*62a0*/  PRMT R89, RZ, 0x5410, R89 ;  /* 0x00005410ff597816 */ /* 0x000fe20000000059 */
[----:B------:R-:W-:Y:S01]  /*62b0*/  FFMA.FTZ R85, R63, R72, R125 ;  /* 0x000000483f557223 */ /* 0x000fe2000001007d */
[----:B------:R-:W-:Y:S01]  /*62c0*/  PRMT R90, RZ, 0x5410, R90 ;  /* 0x00005410ff5a7816 */ /* 0x000fe2000000005a */
        /* <DEDUP_REMOVED lines=15> */
[----:B------:R-:W-:Y:S01]  /*63c0*/  BSSY B0, `(.L_x_295) ;  /* 0x0000080000007945 */ /* 0x000fe20003800000 */
[----:B------:R-:W-:-:S02]  /*63d0*/  FMUL.FTZ R130, R23, R130 ;  /* 0x0000008217827220 */ /* 0x000fc40000410000 */
[----:B------:R-:W-:Y:S01]  /*63e0*/  FMUL.FTZ R131, R22, R131 ;  /* 0x0000008316837220 */ /* 0x000fe20000410000 */
[----:B------:R-:W3:Y:S01]  /*63f0*/  MUFU.EX2 R68, R68 ;  /* 0x0000004400447308 */ /* 0x000ee20000000800 */
[C---:B0-----:R-:W-:Y:S02]  /*6400*/  FMUL.FTZ R72, R66.reuse, R73 ;  /* 0x0000004942487220 */ /* 0x041fe40000410000 */
[----:B------:R-:W-:Y:S02]  /*6410*/  FFMA.FTZ R96, R66, R85, R128 ;  /* 0x0000005542607223 */ /* 0x000fe40000010080 */
[----:B------:R-:W-:Y:S02]  /*6420*/  FMUL.FTZ R132, R21, R132 ;  /* 0x0000008415847220 */ /* 0x000fe40000410000 */
[----:B------:R-:W-:Y:S01]  /*6430*/  FMUL.FTZ R133, R20, R133 ;  /* 0x0000008514857220 */ /* 0x000fe20000410000 */
[----:B------:R-:W0:Y:S01]  /*6440*/  MUFU.EX2 R69, R69 ;  /* 0x0000004500457308 */ /* 0x000e220000000800 */
[----:B-1----:R-:W-:-:S02]  /*6450*/  FMUL.FTZ R73, R67, R72 ;  /* 0x0000004843497220 */ /* 0x002fc40000410000 */
[----:B------:R-:W-:Y:S02]  /*6460*/  FFMA.FTZ R85, R67, R96, R129 ;  /* 0x0000006043557223 */ /* 0x000fe40000010081 */
[----:B--2---:R-:W-:Y:S02]  /*6470*/  FMUL.FTZ R98, R74, UR42 ;  /* 0x0000002a4a627c20 */ /* 0x004fe40008410000 */
[----:B------:R-:W-:Y:S01]  /*6480*/  FMUL.FTZ R99, R75, UR42 ;  /* 0x0000002a4b637c20 */ /* 0x000fe20008410000 */
[----:B------:R-:W1:Y:S01]  /*6490*/  MUFU.EX2 R70, R70 ;  /* 0x0000004600467308 */ /* 0x000e620000000800 */
[C---:B---3--:R-:W-:Y:S02]  /*64a0*/  FMUL.FTZ R72, R68.reuse, R73 ;  /* 0x0000004944487220 */ /* 0x048fe40000410000 */
[----:B------:R-:W-:Y:S02]  /*64b0*/  FFMA.FTZ R96, R68, R85, R130 ;  /* 0x0000005544607223 */ /* 0x000fe40000010082 */
[----:B------:R-:W-:-:S02]  /*64c0*/  FMUL.FTZ R100, R76, UR42 ;  /* 0x0000002a4c647c20 */ /* 0x000fc40008410000 */
[----:B------:R-:W-:Y:S01]  /*64d0*/  FMUL.FTZ R101, R77, UR42 ;  /* 0x0000002a4d657c20 */ /* 0x000fe20008410000 */
[----:B------:R-:W2:Y:S01]  /*64e0*/  MUFU.EX2 R71, R71 ;  /* 0x0000004700477308 */ /* 0x000ea20000000800 */
[C---:B0-----:R-:W-:Y:S02]  /*64f0*/  FMUL.FTZ R73, R69.reuse, R72 ;  /* 0x0000004845497220 */ /* 0x041fe40000410000 */
[----:B------:R-:W-:Y:S02]  /*6500*/  FFMA.FTZ R85, R69, R96, R131 ;  /* 0x0000006045557223 */ /* 0x000fe40000010083 */
[----:B------:R-:W-:Y:S02]  /*6510*/  FMUL.FTZ R102, R78, UR42 ;  /* 0x0000002a4e667c20 */ /* 0x000fe40008410000 */
[----:B------:R-:W-:Y:S02]  /*6520*/  FMUL.FTZ R103, R79, UR42 ;  /* 0x0000002a4f677c20 */ /* 0x000fe40008410000 */
[----:B-1----:R-:W-:-:S02]  /*6530*/  FMUL.FTZ R72, R70, R73 ;  /* 0x0000004946487220 */ /* 0x002fc40000410000 */
[----:B------:R-:W-:Y:S02]  /*6540*/  FFMA.FTZ R96, R70, R85, R132 ;  /* 0x0000005546607223 */ /* 0x000fe40000010084 */
[----:B------:R-:W-:Y:S02]  /*6550*/  FMUL.FTZ R104, R88, UR42 ;  /* 0x0000002a58687c20 */ /* 0x000fe40008410000 */
[----:B------:R-:W-:Y:S02]  /*6560*/  FMUL.FTZ R105, R89, UR42 ;  /* 0x0000002a59697c20 */ /* 0x000fe40008410000 */
[C---:B--2---:R-:W-:Y:S02]  /*6570*/  FMUL.FTZ R72, R71.reuse, R72 ;  /* 0x0000004847487220 */ /* 0x044fe40000410000 */
[----:B------:R-:W-:Y:S02]  /*6580*/  FFMA.FTZ R73, R71, R96, R133 ;  /* 0x0000006047497223 */ /* 0x000fe40000010085 */
[----:B------:R-:W-:-:S02]  /*6590*/  FMUL.FTZ R106, R90, UR42 ;  /* 0x0000002a5a6a7c20 */ /* 0x000fc40008410000 */
[----:B------:R-:W-:Y:S01]  /*65a0*/  FMUL.FTZ R107, R91, UR42 ;  /* 0x0000002a5b6b7c20 */ /* 0x000fe20008410000 */
[----:B------:R0:W-:Y:S01]  /*65b0*/  STS.64 [R97.X8+0x31d0], R72 ;  /* 0x0031d04861007388 */ /* 0x0001e20000008a00 */
[----:B------:R-:W-:Y:S02]  /*65c0*/  FMUL.FTZ R108, R92, UR42 ;  /* 0x0000002a5c6c7c20 */ /* 0x000fe40008410000 */
[----:B------:R-:W-:Y:S02]  /*65d0*/  FMUL.FTZ R109, R93, UR42 ;  /* 0x0000002a5d6d7c20 */ /* 0x000fe40008410000 */
[----:B------:R-:W-:Y:S02]  /*65e0*/  FMUL.FTZ R110, R94, UR42 ;  /* 0x0000002a5e6e7c20 */ /* 0x000fe40008410000 */
[----:B------:R-:W-:Y:S02]  /*65f0*/  FMUL.FTZ R111, R95, UR42 ;  /* 0x0000002a5f6f7c20 */ /* 0x000fe40008410000 */
[----:B------:R-:W-:-:S02]  /*6600*/  FMUL.FTZ R98, R17, R98 ;  /* 0x0000006211627220 */ /* 0x000fc40000410000 */
[----:B------:R-:W-:Y:S01]  /*6610*/  FMUL.FTZ R99, R16, R99 ;  /* 0x0000006310637220 */ /* 0x000fe20000410000 */
[----:B0-----:R-:W-:Y:S01]  /*6620*/  PRMT R72, RZ, 0x5410, R83 ;  /* 0x00005410ff487816 */ /* 0x001fe20000000053 */
[----:B------:R-:W-:Y:S01]  /*6630*/  FMUL.FTZ R100, R15, R100 ;  /* 0x000000640f647220 */ /* 0x000fe20000410000 */
[----:B------:R-:W-:Y:S01]  /*6640*/  PRMT R73, RZ, 0x5410, R82 ;  /* 0x00005410ff497816 */ /* 0x000fe20000000052 */
[----:B------:R-:W-:Y:S02]  /*6650*/  FMUL.FTZ R101, R14, R101 ;  /* 0x000000650e657220 */ /* 0x000fe40000410000 */
[----:B------:R-:W-:Y:S02]  /*6660*/  FMUL.FTZ R96, R72, UR42 ;  /* 0x0000002a48607c20 */ /* 0x000fe40008410000 */
[----:B------:R-:W-:Y:S02]  /*6670*/  FMUL.FTZ R97, R73, UR42 ;  /* 0x0000002a49617c20 */ /* 0x000fe40008410000 */
        /* <DEDUP_REMOVED lines=27> */
.L_x_352:
[----:B------:R-:W-:Y:S05]  /*6830*/  BRA.DIV ~URZ, `(.L_x_298) ;  /* 0x000048427f007947 */ /* 0x000fea000b800000 */
[----:B------:R-:W2:Y:S04]  /*6840*/  S2R R83, SR_LANEID ;  /* 0x0000000000537919 */ /* 0x000ea80000000000 */
[----:B------:R-:W3:Y:S01]  /*6850*/  SHFL.UP PT, R82, R85, 0x1, RZ ;  /* 0x0420000055527989 */ /* 0x000ee200000e00ff */
[----:B--2---:R-:W-:-:S13]  /*6860*/  ISETP.GE.AND P0, PT, R83, 0x1, PT ;  /* 0x000000015300780c */ /* 0x004fda0003f06270 */
[C---:B---3--:R-:W-:Y:S02]  /*6870*/  @P0 FFMA.FTZ R85, R141.reuse, R82, R85 ;  /* 0x000000528d550223 */ /* 0x048fe40000010055 */
[----:B01----:R-:W-:Y:S01]  /*6880*/  @P0 FMUL.FTZ R141, R141, R156 ;  /* 0x0000009c8d8d0220 */ /* 0x003fe20000410000 */
        /* <DEDUP_REMOVED lines=16> */
[----:B------:R0:W2:Y:S02]  /*6990*/  SHFL.UP PT, R156, R141, 0x10, RZ ;  /* 0x060000008d9c7989 */ /* 0x0000a400000e00ff */
.L_x_353:
[----:B------:R-:W3:Y:S02]  /*69a0*/  S2R R83, SR_LANEID ;  /* 0x0000000000537919 */ /* 0x000ee40000000000 */
[----:B---3--:R-:W-:-:S13]  /*69b0*/  ISETP.GE.AND P0, PT, R83, 0x10, PT ;  /* 0x000000105300780c */ /* 0x008fda0003f06270 */
[-C--:B01----:R-:W-:Y:S02]  /*69c0*/  @P0 FFMA.FTZ R85, R82, R141.reuse, R85 ;  /* 0x0000008d52550223 */ /* 0x083fe40000010055 */
[----:B--2---:R-:W-:Y:S01]  /*69d0*/  @P0 FMUL.FTZ R141, R156, R141 ;  /* 0x0000008d9c8d0220 */ /* 0x004fe20000410000 */
[----:B------:R-:W-:Y:S05]  /*69e0*/  BRA.CONV ~URZ, `(.L_x_299) ;  /* 0x000000437f007947 */ /* 0x000fea000b800000 */
[----:B------:R-:W-:Y:S01]  /*69f0*/  MOV R82, R141 ;  /* 0x0000008d00527202 */ /* 0x000fe20000000f00 */
[----:B------:R-:W-:Y:S01]  /*6a00*/  IMAD.MOV.U32 R84, RZ, RZ, 0x1f ;  /* 0x0000001fff547424 */ /* 0x000fe200078e00ff */
[----:B------:R-:W-:Y:S02]  /*6a10*/  MOV R83, 0x6a30 ;  /* 0x00006a3000537802 */ /* 0x000fe40000000f00 */
[----:B------:R-:W-:Y:S05]  /*6a20*/  CALL.REL.NOINC `($__internal_16_$__cuda_sm70_shflsync_idx_p) ;  /* 0x000051c000007944 */ /* 0x000fea0003c00000 */
.L_x_299:
[----:B------:R-:W-:Y:S05]  /*6a30*/  BRA.CONV ~URZ, `(.L_x_300) ;  /* 0x000000437f007947 */ /* 0x000fea000b800000 */
[----:B------:R-:W-:Y:S01]  /*6a40*/  IMAD.MOV.U32 R82, RZ, RZ, R85 ;  /* 0x000000ffff527224 */ /* 0x000fe200078e0055 */
[----:B------:R-:W-:Y:S01]  /*6a50*/  MOV R83, 0x6a80 ;  /* 0x00006a8000537802 */ /* 0x000fe20000000f00 */
[----:B-1----:R-:W-:Y:S02]  /*6a60*/  IMAD.MOV.U32 R84, RZ, RZ, 0x1f ;  /* 0x0000001fff547424 */ /* 0x002fe400078e00ff */
[----:B0-2--5:R-:W-:Y:S05]  /*6a70*/  CALL.REL.NOINC `($__internal_16_$__cuda_sm70_shflsync_idx_p) ;  /* 0x0000517000007944 */ /* 0x025fea0003c00000 */
.L_x_300:
[----:B------:R-:W-:Y:S05]  /*6a80*/  BRA.DIV ~URZ, `(.L_x_301) ;  /* 0x000049b27f007947 */ /* 0x000fea000b800000 */
[----:B------:R-:W3:Y:S04]  /*6a90*/  SHFL.IDX PT, R80, R80, RZ, 0x1f ;  /* 0x00001fff50507589 */ /* 0x000ee800000e0000 */
[----:B------:R-:W4:Y:S04]  /*6aa0*/  SHFL.IDX PT, R81, R81, RZ, 0x1f ;  /* 0x00001fff51517589 */ /* 0x000f2800000e0000 */
[----:B------:R-:W0:Y:S04]  /*6ab0*/  SHFL.UP PT, R141, R141, 0x1, RZ ;  /* 0x042000008d8d7989 */ /* 0x000e2800000e00ff */
[----:B------:R-:W2:Y:S02]  /*6ac0*/  SHFL.UP PT, R85, R85, 0x1, RZ ;  /* 0x0420000055557989 */ /* 0x000ea400000e00ff */
.L_x_354:
[----:B------:R-:W4:Y:S02]  /*6ad0*/  LDS.64 R82, [R159+0x31d0] ;  /* 0x0031d0009f527984 */ /* 0x000f240000000a00 */
[----:B0-2-4-:R-:W-:-:S02]  /*6ae0*/  @P1 FFMA.FTZ R81, R81, R141, R85 ;  /* 0x0000008d51511223 */ /* 0x015fc40000010055 */
[----:B---3--:R-:W-:-:S05]  /*6af0*/  @P1 FMUL.FTZ R80, R80, R141 ;  /* 0x0000008d50501220 */ /* 0x008fca0000410000 */
[----:B------:R-:W-:Y:S01]  /*6b00*/  STS.64 [R159+0x31d0], R80 ;  /* 0x0031d0509f007388 */ /* 0x000fe20000000a00 */
[C---:B------:R-:W-:Y:S02]  /*6b10*/  FFMA.FTZ R83, R82.reuse, R81, R83 ;  /* 0x0000005152537223 */ /* 0x040fe40000010053 */
        /* <DEDUP_REMOVED lines=10> */
.L_x_296:
[----:B------:R-:W-:Y:S05]  /*6bc0*/  BSYNC B0 ;  /* 0x0000000000007941 */ /* 0x000fea0003800000 */
.L_x_295:
[----:B------:R-:W-:Y:S01]  /*6bd0*/  WARPSYNC 0xffffffff ;  /* 0xffffffff00007948 */ /* 0x000fe20003800000 */
[----:B------:R-:W-:Y:S01]  /*6be0*/  BAR.SYNC.DEFER_BLOCKING 0x0 ;  /* 0x0000000000007b1d */ /* 0x000fe20000010000 */
[----:B------:R-:W-:Y:S01]  /*6bf0*/  LEA.HI R85, R57, R57, RZ, 0x1e ;  /* 0x0000003939557211 */ /* 0x000fe200078ff0ff */
[----:B--2---:R-:W-:Y:S01]  /*6c00*/  FMUL.FTZ R82, R71, R40 ;  /* 0x0000002847527220 */ /* 0x004fe20000410000 */
[----:B------:R-:W-:Y:S01]  /*6c10*/  LOP3.LUT R156, R57, 0x1f, RZ, 0xc0, !PT ;  /* 0x0000001f399c7812 */ /* 0x000fe200078ec0ff */
[----:B------:R-:W-:Y:S01]  /*6c20*/  FFMA.FTZ R83, R71, R111, R110 ;  /* 0x0000006f47537223 */ /* 0x000fe2000001006e */
[----:B-1----:R-:W-:Y:S01]  /*6c30*/  MOV R84, UR7 ;  /* 0x0000000700547c02 */ /* 0x002fe20008000f00 */
[C---:B------:R-:W-:Y:S01]  /*6c40*/  FMUL.FTZ R82, R70.reuse, R82 ;  /* 0x0000005246527220 */ /* 0x040fe20000410000 */
[----:B------:R-:W-:Y:S01]  /*6c50*/  ULDC UR36, c[0x0][0x174] ;  /* 0x00005d0000247ab9 */ /* 0x000fe20000000800 */
[----:B------:R-:W-:Y:S01]  /*6c60*/  FFMA.FTZ R83, R70, R83, R109 ;  /* 0x0000005346537223 */ /* 0x000fe2000001006d */
[----:B------:R-:W-:Y:S01]  /*6c70*/  UISETP.GE.AND UP0, UPT, UR24, UR36, UPT ;  /* 0x000000241800728c */ /* 0x000fe2000bf06270 */
[C---:B------:R-:W-:Y:S01]  /*6c80*/  FMUL.FTZ R82, R69.reuse, R82 ;  /* 0x0000005245527220 */ /* 0x040fe20000410000 */
[----:B------:R-:W-:Y:S01]  /*6c90*/  BSSY B0, `(.L_x_302) ;  /* 0x0000074000007945 */ /* 0x000fe20003800000 */
[----:B------:R-:W-:-:S02]  /*6ca0*/  FFMA.FTZ R83, R69, R83, R108 ;  /* 0x0000005345537223 */ /* 0x000fc4000001006c */
[C---:B------:R-:W-:Y:S01]  /*6cb0*/  FMUL.FTZ R82, R68.reuse, R82 ;  /* 0x0000005244527220 */ /* 0x040fe20000410000 */
[----:B------:R-:W-:Y:S01]  /*6cc0*/  PLOP3.LUT P0, PT, PT, PT, UP0, 0x80, 0x0 ;  /* 0x000000000000781c */ /* 0x000fe20003f0f008 */
[----:B------:R-:W-:Y:S02]  /*6cd0*/  FFMA.FTZ R83, R68, R83, R107 ;  /* 0x0000005344537223 */ /* 0x000fe4000001006b */
[C---:B------:R-:W-:Y:S01]  /*6ce0*/  FMUL.FTZ R82, R67.reuse, R82 ;  /* 0x0000005243527220 */ /* 0x040fe20000410000 */
[----:B------:R-:W-:Y:S01]  /*6cf0*/  ISETP.NE.OR P0, PT, R156, RZ, P0 ;  /* 0x000000ff9c00720c */ /* 0x000fe20000705670 */
[----:B------:R-:W-:Y:S02]  /*6d00*/  FFMA.FTZ R83, R67, R83, R106 ;  /* 0x0000005343537223 */ /* 0x000fe4000001006a */
[C---:B------:R-:W-:Y:S01]  /*6d10*/  FMUL.FTZ R82, R66.reuse, R82 ;  /* 0x0000005242527220 */ /* 0x040fe20000410000 */
[----:B------:R-:W0:Y:S01]  /*6d20*/  LDS R80, [R85.X8+0x31d4] ;  /* 0x0031d40055507984 */ /* 0x000e220000008800 */
[----:B------:R-:W-:-:S02]  /*6d30*/  FFMA.FTZ R83, R66, R83, R105 ;  /* 0x0000005342537223 */ /* 0x000fc40000010069 */
[C---:B------:R-:W-:Y:S02]  /*6d40*/  FMUL.FTZ R82, R65.reuse, R82 ;  /* 0x0000005241527220 */ /* 0x040fe40000410000 */
[----:B------:R-:W-:Y:S02]  /*6d50*/  FFMA.FTZ R83, R65, R83, R104 ;  /* 0x0000005341537223 */ /* 0x000fe40000010068 */
[C---:B------:R-:W-:Y:S02]  /*6d60*/  FMUL.FTZ R82, R64.reuse, R82 ;  /* 0x0000005240527220 */ /* 0x040fe40000410000 */
[----:B------:R-:W-:Y:S02]  /*6d70*/  FFMA.FTZ R83, R64, R83, R103 ;  /* 0x0000005340537223 */ /* 0x000fe40000010067 */
[C---:B------:R-:W-:Y:S02]  /*6d80*/  FMUL.FTZ R82, R63.reuse, R82 ;  /* 0x000000523f527220 */ /* 0x040fe40000410000 */
[----:B------:R-:W-:-:S02]  /*6d90*/  FFMA.FTZ R83, R63, R83, R102 ;  /* 0x000000533f537223 */ /* 0x000fc40000010066 */
[C---:B------:R-:W-:Y:S02]  /*6da0*/  FMUL.FTZ R82, R62.reuse, R82 ;  /* 0x000000523e527220 */ /* 0x040fe40000410000 */
[----:B------:R-:W-:Y:S02]  /*6db0*/  FFMA.FTZ R83, R62, R83, R101 ;  /* 0x000000533e537223 */ /* 0x000fe40000010065 */
[C---:B------:R-:W-:Y:S02]  /*6dc0*/  FMUL.FTZ R82, R61.reuse, R82 ;  /* 0x000000523d527220 */ /* 0x040fe40000410000 */
[----:B------:R-:W-:Y:S02]  /*6dd0*/  FFMA.FTZ R83, R61, R83, R100 ;  /* 0x000000533d537223 */ /* 0x000fe40000010064 */
[----:B------:R-:W-:Y:S02]  /*6de0*/  IMAD.MOV.U32 R81, RZ, RZ, RZ ;  /* 0x000000ffff517224 */ /* 0x000fe400078e00ff */
[----:B------:R-:W-:-:S02]  /*6df0*/  FMUL.FTZ R82, R60, R82 ;  /* 0x000000523c527220 */ /* 0x000fc40000410000 */
[----:B------:R-:W-:Y:S02]  /*6e00*/  FFMA.FTZ R83, R60, R83, R99 ;  /* 0x000000533c537223 */ /* 0x000fe40000010063 */
[C---:B------:R-:W-:Y:S02]  /*6e10*/  FMUL.FTZ R82, R43.reuse, R82 ;  /* 0x000000522b527220 */ /* 0x040fe40000410000 */
[----:B------:R-:W-:Y:S02]  /*6e20*/  FFMA.FTZ R83, R43, R83, R98 ;  /* 0x000000532b537223 */ /* 0x000fe40000010062 */
[C---:B------:R-:W-:Y:S02]  /*6e30*/  FMUL.FTZ R82, R42.reuse, R82 ;  /* 0x000000522a527220 */ /* 0x040fe40000410000 */
[----:B------:R-:W-:Y:S02]  /*6e40*/  FFMA.FTZ R83, R42, R83, R97 ;  /* 0x000000532a537223 */ /* 0x000fe40000010061 */
[----:B------:R-:W-:-:S02]  /*6e50*/  FMUL.FTZ R82, R41, R82 ;  /* 0x0000005229527220 */ /* 0x000fc40000410000 */
[C---:B------:R-:W-:Y:S02]  /*6e60*/  FFMA.FTZ R83, R41.reuse, R83, R96 ;  /* 0x0000005329537223 */ /* 0x040fe40000010060 */
[----:B0-----:R-:W-:Y:S02]  /*6e70*/  FFMA.FTZ R136, R136, R80, R137 ;  /* 0x0000005088887223 */ /* 0x001fe40000010089 */
[----:B------:R-:W-:Y:S02]  /*6e80*/  IMAD.MOV.U32 R80, RZ, RZ, 0x3f800000 ;  /* 0x3f800000ff507424 */ /* 0x000fe400078e00ff */
        /* <DEDUP_REMOVED lines=20> */
[----:B01----:R-:W-:Y:S01]  /*6fd0*/  IMAD R86, R57, 0x28, RZ ;  /* 0x0000002839567824 */ /* 0x003fe200078e02ff */
        /* <DEDUP_REMOVED lines=16> */
[----:B------:R0:W1:Y:S02]  /*70e0*/  SHFL.DOWN PT, R87, R85, 0x1, 0x1f ;  /* 0x08201f0055577f89 */ /* 0x00006400000e0000 */
.L_x_355:
[----:B------:R-:W-:Y:S05]  /*70f0*/  BRA.DIV ~URZ, `(.L_x_305) ;  /* 0x000044f27f007947 */ /* 0x000fea000b800000 */
[----:B------:R-:W2:Y:S04]  /*7100*/  SHFL.DOWN PT, R82, R86, 0x1, 0x1f ;  /* 0x08201f0056527f89 */ /* 0x000ea800000e0000 */
[----:B------:R-:W-:Y:S04]  /*7110*/  SHFL.IDX PT, R159, R80, RZ, 0x1f ;  /* 0x00001fff509f7589 */ /* 0x000fe800000e0000 */
[----:B------:R-:W-:Y:S01]  /*7120*/  SHFL.IDX PT, R83, R81, RZ, 0x1f ;  /* 0x00001fff51537589 */ /* 0x000fe200000e0000 */
[----:B--2---:R-:W-:-:S02]  /*7130*/  @P4 FFMA.FTZ R86, R85, R82, R86 ;  /* 0x0000005255564223 */ /* 0x004fc40000010056 */
[----:B01----:R-:W-:-:S03]  /*7140*/  @P4 FMUL.FTZ R85, R85, R87 ;  /* 0x0000005755554220 */ /* 0x003fc60000410000 */
        /* <DEDUP_REMOVED lines=20> */
.L_x_356:
        /* <DEDUP_REMOVED lines=20> */
.L_x_303:
[----:B01----:R-:W-:Y:S05]  /*73d0*/  BSYNC B0 ;  /* 0x0000000000007941 */ /* 0x003fea0003800000 */
.L_x_302:
[----:B------:R-:W-:Y:S01]  /*73e0*/  WARPSYNC 0xffffffff ;  /* 0xffffffff00007948 */ /* 0x000fe20003800000 */
[----:B------:R-:W-:Y:S01]  /*73f0*/  BAR.SYNC.DEFER_BLOCKING 0x0 ;  /* 0x0000000000007b1d */ /* 0x000fe20000010000 */
[C---:B------:R-:W-:Y:S01]  /*7400*/  LEA.HI R82, R57.reuse, R57, RZ, 0x1e ;  /* 0x0000003939527211 */ /* 0x040fe200078ff0ff */
[----:B------:R-:W-:Y:S01]  /*7410*/  FMUL.FTZ R72, R72, R136 ;  /* 0x0000008848487220 */ /* 0x000fe20000410000 */
[----:B------:R-:W-:Y:S01]  /*7420*/  ISETP.NE.AND P0, PT, R57, RZ, PT ;  /* 0x000000ff3900720c */ /* 0x000fe20003f05270 */
[----:B------:R-:W-:Y:S01]  /*7430*/  FMUL.FTZ R73, R73, R137 ;  /* 0x0000008949497220 */ /* 0x000fe20000410000 */
[----:B------:R-:W-:Y:S01]  /*7440*/  PRMT R83, RZ, 0x5410, R55 ;  /* 0x00005410ff537816 */ /* 0x000fe20000000037 */
[----:B------:R-:W-:Y:S01]  /*7450*/  FFMA.FTZ R72, R19, R72, RZ ;  /* 0x0000004813487223 */ /* 0x000fe200000100ff */
[----:B------:R-:W-:Y:S01]  /*7460*/  ULDC.64 UR36, c[0x0][0x2b8] ;  /* 0x0000ae0000247ab9 */ /* 0x000fe20000000a00 */
[----:B------:R-:W-:Y:S01]  /*7470*/  FMUL.FTZ R74, R74, R141 ;  /* 0x0000008d4a4a7220 */ /* 0x000fe20000410000 */
[----:B------:R-:W-:Y:S01]  /*7480*/  UIMAD UR36, UR13, UR36, URZ ;  /* 0x000000240d2472a4 */ /* 0x000fe2000f8e023f */
[----:B------:R-:W-:Y:S01]  /*7490*/  FFMA.FTZ R72, R18, R73, R72 ;  /* 0x0000004912487223 */ /* 0x000fe20000010048 */
[----:B------:R-:W-:Y:S01]  /*74a0*/  PRMT R73, RZ, 0x5410, R49 ;  /* 0x00005410ff497816 */ /* 0x000fe20000000031 */
[----:B------:R-:W-:Y:S01]  /*74b0*/  FMUL.FTZ R75, R75, R121 ;  /* 0x000000794b4b7220 */ /* 0x000fe20000410000 */
[----:B------:R-:W-:Y:S01]  /*74c0*/  UIMAD UR36, UR12, UR37, UR36 ;  /* 0x000000250c2472a4 */ /* 0x000fe2000f8e0224 */
[----:B------:R-:W-:Y:S01]  /*74d0*/  FFMA.FTZ R72, R17, R74, R72 ;  /* 0x0000004a11487223 */ /* 0x000fe20000010048 */
[----:B------:R-:W-:Y:S01]  /*74e0*/  PRMT R74, RZ, 0x5410, R48 ;  /* 0x00005410ff4a7816 */ /* 0x000fe20000000030 */
[----:B------:R-:W-:Y:S01]  /*74f0*/  FMUL.FTZ R76, R76, R122 ;  /* 0x0000007a4c4c7220 */ /* 0x000fe20000410000 */
[----:B------:R-:W-:Y:S01]  /*7500*/  BSSY B0, `(.L_x_306) ;  /* 0x00000e8000007945 */ /* 0x000fe20003800000 */
[----:B------:R-:W-:-:S02]  /*7510*/  FFMA.FTZ R72, R16, R75, R72 ;  /* 0x0000004b10487223 */ /* 0x000fc40000010048 */
[----:B------:R-:W-:Y:S02]  /*7520*/  FMUL.FTZ R77, R77, R123 ;  /* 0x0000007b4d4d7220 */ /* 0x000fe40000410000 */
[----:B------:R-:W-:Y:S01]  /*7530*/  FFMA.FTZ R72, R15, R76, R72 ;  /* 0x0000004c0f487223 */ /* 0x000fe20000010048 */
[----:B------:R-:W0:Y:S01]  /*7540*/  LDS R82, [R82.X8+0x36e4] ;  /* 0x0036e40052527984 */ /* 0x000e220000008800 */
[----:B------:R-:W-:Y:S02]  /*7550*/  FMUL.FTZ R78, R78, R124 ;  /* 0x0000007c4e4e7220 */ /* 0x000fe40000410000 */
[----:B------:R-:W-:Y:S01]  /*7560*/  FFMA.FTZ R72, R14, R77, R72 ;  /* 0x0000004d0e487223 */ /* 0x000fe20000010048 */
[----:B------:R-:W-:Y:S01]  /*7570*/  PRMT R77, RZ, 0x5410, R53 ;  /* 0x00005410ff4d7816 */ /* 0x000fe20000000035 */
        /* <DEDUP_REMOVED lines=8> */
[----:B------:R-:W-:Y:S02]  /*7600*/  FMUL.FTZ R93, R93, R131 ;  /* 0x000000835d5d7220 */ /* 0x000fe40000410000 */
[----:B------:R-:W-:Y:S02]  /*7610*/  FFMA.FTZ R76, -R33, R77, R141 ;  /* 0x0000004d214c7223 */ /* 0x000fe4000001018d */
[----:B0-----:R-:W-:Y:S01]  /*7620*/  FFMA.FTZ R111, R82, R40, R111 ;  /* 0x00000028526f7223 */ /* 0x001fe2000001006f */
[----:B------:R-:W-:-:S03]  /*7630*/  PRMT R82, RZ, 0x5410, R54 ;  /* 0x00005410ff527816 */ /* 0x000fc60000000036 */
[----:B------:R-:W-:-:S04]  /*7640*/  FFMA.FTZ R71, R71, R111, R110 ;  /* 0x0000006f47477223 */ /* 0x000fc8000001006e */
[----:B------:R-:W-:-:S04]  /*7650*/  FFMA.FTZ R70, R70, R71, R109 ;  /* 0x0000004746467223 */ /* 0x000fc8000001006d */
[----:B------:R-:W-:Y:S02]  /*7660*/  FFMA.FTZ R69, R69, R70, R108 ;  /* 0x0000004645457223 */ /* 0x000fe4000001006c */
[----:B------:R-:W-:Y:S02]  /*7670*/  IMAD.U32 R108, RZ, RZ, UR25 ;  /* 0x00000019ff6c7e24 */ /* 0x000fe4000f8e00ff */
[----:B------:R-:W-:Y:S02]  /*7680*/  FFMA.FTZ R68, R68, R69, R107 ;  /* 0x0000004544447223 */ /* 0x000fe4000001006b */
[----:B------:R-:W-:Y:S02]  /*7690*/  IMAD.U32 R107, RZ, RZ, UR14 ;  /* 0x0000000eff6b7e24 */ /* 0x000fe4000f8e00ff */
[----:B------:R-:W-:Y:S02]  /*76a0*/  FFMA.FTZ R85, R67, R68, R106 ;  /* 0x0000004443557223 */ /* 0x000fe4000001006a */
[----:B------:R-:W-:Y:S01]  /*76b0*/  FFMA.FTZ R67, R11, R88, R72 ;  /* 0x000000580b437223 */ /* 0x000fe20000010048 */
[----:B------:R-:W-:Y:S01]  /*76c0*/  PRMT R88, RZ, 0x5410, R39 ;  /* 0x00005410ff587816 */ /* 0x000fe20000000027 */
[----:B------:R-:W-:-:S02]  /*76d0*/  FFMA.FTZ R87, R66, R85, R105 ;  /* 0x0000005542577223 */ /* 0x000fc40000010069 */
[----:B------:R-:W-:Y:S02]  /*76e0*/  FFMA.FTZ R40, R10, R89, R67 ;  /* 0x000000590a287223 */ /* 0x000fe40000010043 */
[----:B------:R-:W-:Y:S01]  /*76f0*/  FFMA.FTZ R89, R65, R87, R104 ;  /* 0x0000005741597223 */ /* 0x000fe20000010068 */
[----:B------:R-:W-:Y:S01]  /*7700*/  PRMT R104, RZ, 0x5410, R36 ;  /* 0x00005410ff687816 */ /* 0x000fe20000000024 */
[----:B------:R-:W-:Y:S01]  /*7710*/  FFMA.FTZ R65, R9, R90, R40 ;  /* 0x0000005a09417223 */ /* 0x000fe20000010028 */
[----:B------:R-:W-:Y:S01]  /*7720*/  PRMT R90, RZ, 0x5410, R44 ;  /* 0x00005410ff5a7816 */ /* 0x000fe2000000002c */
[----:B------:R-:W-:Y:S02]  /*7730*/  FFMA.FTZ R64, R64, R89, R103 ;  /* 0x0000005940407223 */ /* 0x000fe40000010067 */
[----:B------:R-:W-:Y:S02]  /*7740*/  FFMA.FTZ R40, R8, R91, R65 ;  /* 0x0000005b08287223 */ /* 0x000fe40000010041 */
[----:B------:R-:W-:-:S02]  /*7750*/  FFMA.FTZ R102, R63, R64, R102 ;  /* 0x000000403f667223 */ /* 0x000fc40000010066 */
[----:B------:R-:W-:Y:S01]  /*7760*/  FFMA.FTZ R63, R7, R92, R40 ;  /* 0x0000005c073f7223 */ /* 0x000fe20000010028 */
[----:B------:R-:W-:Y:S01]  /*7770*/  PRMT R92, RZ, 0x5410, R45 ;  /* 0x00005410ff5c7816 */ /* 0x000fe2000000002d */
[----:B------:R-:W-:Y:S01]  /*7780*/  FFMA.FTZ R66, R62, R102, R101 ;  /* 0x000000663e427223 */ /* 0x000fe20000010065 */
[----:B------:R-:W-:Y:S01]  /*7790*/  MOV R62, UR7 ;  /* 0x00000007003e7c02 */ /* 0x000fe20008000f00 */
[----:B------:R-:W-:Y:S02]  /*77a0*/  FFMA.FTZ R40, R6, R93, R63 ;  /* 0x0000005d06287223 */ /* 0x000fe4000001003f */
[----:B------:R-:W-:Y:S02]  /*77b0*/  FFMA.FTZ R72, R61, R66, R100 ;  /* 0x000000423d487223 */ /* 0x000fe40000010064 */
[----:B------:R-:W-:Y:S01]  /*77c0*/  FMUL.FTZ R101, R94, R132 ;  /* 0x000000845e657220 */ /* 0x000fe20000410000 */
[----:B------:R0:W-:Y:S01]  /*77d0*/  @!P0 STS.64 [R62.X8+0x45e0], R80 ;  /* 0x0045e0503e008388 */ /* 0x0001e20000008a00 */
[----:B------:R-:W-:Y:S01]  /*77e0*/  FFMA.FTZ R99, R60, R72, R99 ;  /* 0x000000483c637223 */ /* 0x000fe20000010063 */
[----:B------:R-:W-:Y:S01]  /*77f0*/  PRMT R94, RZ, 0x5410, R46 ;  /* 0x00005410ff5e7816 */ /* 0x000fe2000000002e */
[----:B------:R-:W-:-:S02]  /*7800*/  FFMA.FTZ R60, -R28, R74, R125 ;  /* 0x0000004a1c3c7223 */ /* 0x000fc4000001017d */
[----:B------:R-:W-:Y:S02]  /*7810*/  FFMA.FTZ R98, R43, R99, R98 ;  /* 0x000000632b627223 */ /* 0x000fe40000010062 */
[----:B------:R-:W-:Y:S02]  /*7820*/  FMUL.FTZ R65, R64, UR39 ;  /* 0x0000002740417c20 */ /* 0x000fe40008410000 */
[----:B------:R-:W-:Y:S02]  /*7830*/  FFMA.FTZ R97, R42, R98, R97 ;  /* 0x000000622a617223 */ /* 0x000fe40000010061 */
[----:B------:R-:W-:Y:S01]  /*7840*/  FFMA.FTZ R101, R5, R101, R40 ;  /* 0x0000006505657223 */ /* 0x000fe20000010028 */
[----:B0-----:R-:W-:Y:S01]  /*7850*/  PRMT R62, RZ, 0x5410, R50 ;  /* 0x00005410ff3e7816 */ /* 0x001fe20000000032 */
[----:B------:R-:W-:Y:S02]  /*7860*/  FFMA.FTZ R96, R41, R97, R96 ;  /* 0x0000006129607223 */ /* 0x000fe40000010060 */
[----:B------:R-:W-:-:S02]  /*7870*/  FFMA.FTZ R61, -R29, R73, R124 ;  /* 0x000000491d3d7223 */ /* 0x000fc4000001017c */
[----:B------:R-:W-:Y:S02]  /*7880*/  FMUL.FTZ R40, R102, UR39 ;  /* 0x0000002766287c20 */ /* 0x000fe40008410000 */
[----:B------:R-:W-:Y:S02]  /*7890*/  FMUL.FTZ R65, R60, R65 ;  /* 0x000000413c417220 */ /* 0x000fe40000410000 */
[----:B------:R-:W-:Y:S02]  /*78a0*/  FFMA.FTZ R84, -R30, R62, R123 ;  /* 0x0000003e1e547223 */ /* 0x000fe4000001017b */
[----:B------:R-:W-:Y:S02]  /*78b0*/  FMUL.FTZ R63, R66, UR39 ;  /* 0x00000027423f7c20 */ /* 0x000fe40008410000 */
[C---:B------:R-:W-:Y:S02]  /*78c0*/  FFMA.FTZ R81, -R35.reuse, R83, R136 ;  /* 0x0000005323517223 */ /* 0x040fe40000010188 */
[----:B------:R-:W-:-:S02]  /*78d0*/  FMUL.FTZ R79, R35, R96 ;  /* 0x00000060234f7220 */ /* 0x000fc40000410000 */
[----:B------:R-:W-:Y:S02]  /*78e0*/  FMUL.FTZ R67, R61, R40 ;  /* 0x000000283d437220 */ /* 0x000fe40000410000 */
[----:B------:R-:W-:Y:S01]  /*78f0*/  FFMA.FTZ R65, R74, R64, R65 ;  /* 0x000000404a417223 */ /* 0x000fe20000010041 */
[----:B------:R-:W-:Y:S01]  /*7900*/  PRMT R74, RZ, 0x5410, R51 ;  /* 0x00005410ff4a7816 */ /* 0x000fe20000000033 */
[----:B------:R-:W-:Y:S02]  /*7910*/  FMUL.FTZ R43, R84, R63 ;  /* 0x0000003f542b7220 */ /* 0x000fe40000410000 */
[C---:B------:R-:W-:Y:S02]  /*7920*/  FFMA.FTZ R80, -R34.reuse, R82, R137 ;  /* 0x0000005222507223 */ /* 0x040fe40000010189 */
[----:B------:R-:W-:Y:S02]  /*7930*/  FMUL.FTZ R78, R34, R97 ;  /* 0x00000061224e7220 */ /* 0x000fe40000410000 */
[----:B------:R-:W-:-:S02]  /*7940*/  FFMA.FTZ R41, R79, R81, RZ ;  /* 0x000000514f297223 */ /* 0x000fc400000100ff */
[----:B------:R-:W-:Y:S01]  /*7950*/  FFMA.FTZ R63, R73, R102, R67 ;  /* 0x00000066493f7223 */ /* 0x000fe20000010043 */
[----:B------:R-:W-:Y:S01]  /*7960*/  PRMT R73, RZ, 0x5410, R52 ;  /* 0x00005410ff497816 */ /* 0x000fe20000000034 */
[----:B------:R-:W-:Y:S01]  /*7970*/  FFMA.FTZ R62, R62, R66, R43 ;  /* 0x000000423e3e7223 */ /* 0x000fe2000001002b */
[----:B------:R-:W-:Y:S01]  /*7980*/  PRMT R67, RZ, 0x5410, R47 ;  /* 0x00005410ff437816 */ /* 0x000fe2000000002f */
[----:B------:R-:W-:Y:S02]  /*7990*/  FFMA.FTZ R42, -R31, R74, R122 ;  /* 0x0000004a1f2a7223 */ /* 0x000fe4000001017a */
[----:B------:R-:W-:Y:S02]  /*79a0*/  FMUL.FTZ R43, R72, UR39 ;  /* 0x00000027482b7c20 */ /* 0x000fe40008410000 */
[----:B------:R-:W-:Y:S02]  /*79b0*/  FFMA.FTZ R41, R78, R80, R41 ;  /* 0x000000504e297223 */ /* 0x000fe40000010029 */
[----:B------:R-:W-:-:S02]  /*79c0*/  FMUL.FTZ R75, R33, R98 ;  /* 0x00000062214b7220 */ /* 0x000fc40000410000 */
[----:B------:R-:W-:Y:S02]  /*79d0*/  FMUL.FTZ R43, R42, R43 ;  /* 0x0000002b2a2b7220 */ /* 0x000fe40000410000 */
[----:B------:R-:W-:Y:S02]  /*79e0*/  FFMA.FTZ R41, R75, R76, R41 ;  /* 0x0000004c4b297223 */ /* 0x000fe40000010029 */
[C---:B------:R-:W-:Y:S02]  /*79f0*/  FMUL.FTZ R86, R32.reuse, R99 ;  /* 0x0000006320567220 */ /* 0x040fe40000410000 */
[----:B------:R-:W-:Y:S02]  /*7a00*/  FFMA.FTZ R40, -R32, R73, R121 ;  /* 0x0000004920287223 */ /* 0x000fe40000010179 */
[----:B------:R-:W-:Y:S02]  /*7a10*/  FFMA.FTZ R74, R74, R72, R43 ;  /* 0x000000484a4a7223 */ /* 0x000fe4000001002b */
[----:B------:R-:W-:-:S02]  /*7a20*/  FADD.FTZ R153, R86, R153 ;  /* 0x0000009956997221 */ /* 0x000fc40000010000 */
[----:B------:R-:W-:Y:S02]  /*7a30*/  FFMA.FTZ R41, R86, R40, R41 ;  /* 0x0000002856297223 */ /* 0x000fe40000010029 */
[----:B------:R-:W-:Y:S02]  /*7a40*/  FFMA.FTZ R43, -R27, R67, R126 ;  /* 0x000000431b2b7223 */ /* 0x000fe4000001017e */
[----:B------:R-:W-:Y:S02]  /*7a50*/  FMUL.FTZ R86, R89, UR39 ;  /* 0x0000002759567c20 */ /* 0x000fe40008410000 */
[----:B------:R-:W-:Y:S02]  /*7a60*/  FMUL.FTZ R72, R31, R72 ;  /* 0x000000481f487220 */ /* 0x000fe40000410000 */
[----:B------:R-:W-:Y:S02]  /*7a70*/  FMUL.FTZ R86, R43, R86 ;  /* 0x000000562b567220 */ /* 0x000fe40000410000 */
[----:B------:R-:W-:-:S02]  /*7a80*/  FFMA.FTZ R41, R72, R42, R41 ;  /* 0x0000002a48297223 */ /* 0x000fc40000010029 */
[----:B------:R-:W-:Y:S02]  /*7a90*/  FMUL.FTZ R66, R30, R66 ;  /* 0x000000421e427220 */ /* 0x000fe40000410000 */
[----:B------:R-:W-:Y:S02]  /*7aa0*/  FFMA.FTZ R67, R67, R89, R86 ;  /* 0x0000005943437223 */ /* 0x000fe40000010056 */
[----:B------:R-:W-:Y:S02]  /*7ab0*/  FFMA.FTZ R42, -R26, R94, R127 ;  /* 0x0000005e1a2a7223 */ /* 0x000fe4000001017f */
[----:B------:R-:W-:Y:S02]  /*7ac0*/  FMUL.FTZ R86, R87, UR39 ;  /* 0x0000002757567c20 */ /* 0x000fe40008410000 */
[----:B------:R-:W-:Y:S02]  /*7ad0*/  FFMA.FTZ R84, R66, R84, R41 ;  /* 0x0000005442547223 */ /* 0x000fe40000010029 */
        /* <DEDUP_REMOVED lines=10> */
[----:B------:R-:W-:Y:S02]  /*7b80*/  FFMA.FTZ R106, -R24, R90, R129 ;  /* 0x0000005a186a7223 */ /* 0x000fe40000010181 */
[----:B------:R-:W-:Y:S02]  /*7b90*/  FMUL.FTZ R84, R68, UR39 ;  /* 0x0000002744547c20 */ /* 0x000fe40008410000 */
[----:B------:R-:W-:-:S02]  /*7ba0*/  FFMA.FTZ R43, R89, R43, R60 ;  /* 0x0000002b592b7223 */ /* 0x000fc4000001003c */
[----:B------:R-:W-:Y:S02]  /*7bb0*/  FMUL.FTZ R87, R26, R87 ;  /* 0x000000571a577220 */ /* 0x000fe40000410000 */
[----:B------:R-:W-:Y:S01]  /*7bc0*/  FFMA.FTZ R92, R92, R85, R86 ;  /* 0x000000555c5c7223 */ /* 0x000fe20000010056 */
[----:B------:R-:W-:Y:S01]  /*7bd0*/  PRMT R86, RZ, 0x5410, R38 ;  /* 0x00005410ff567816 */ /* 0x000fe20000000026 */
        /* <DEDUP_REMOVED lines=8> */
[----:B------:R-:W-:Y:S02]  /*7c60*/  FFMA.FTZ R41, R85, R41, R42 ;  /* 0x0000002955297223 */ /* 0x000fe4000001002a */
[----:B------:R-:W-:Y:S02]  /*7c70*/  FMUL.FTZ R100, R24, R68 ;  /* 0x0000004418647220 */ /* 0x000fe40000410000 */
[----:B------:R-:W-:-:S02]  /*7c80*/  FFMA.FTZ R103, -R20, R104, R133 ;  /* 0x0000006814677223 */ /* 0x000fc40000010185 */
[----:B------:R-:W-:Y:S02]  /*7c90*/  FMUL.FTZ R42, R111, UR39 ;  /* 0x000000276f2a7c20 */ /* 0x000fe40008410000 */
[----:B------:R-:W-:Y:S02]  /*7ca0*/  FMUL.FTZ R68, R99, UR39 ;  /* 0x0000002763447c20 */ /* 0x000fe40008410000 */
[----:B------:R-:W-:Y:S02]  /*7cb0*/  FFMA.FTZ R88, R88, R69, R64 ;  /* 0x0000004558587223 */ /* 0x000fe40000010040 */
[----:B------:R-:W-:Y:S02]  /*7cc0*/  FMUL.FTZ R42, R103, R42 ;  /* 0x0000002a672a7220 */ /* 0x000fe40000410000 */
[----:B------:R-:W-:Y:S02]  /*7cd0*/  FMUL.FTZ R68, R40, R68 ;  /* 0x0000004428447220 */ /* 0x000fe40000410000 */
[----:B------:R-:W-:-:S02]  /*7ce0*/  IMAD.SHL.U32 R64, R57, 0x10, RZ ;  /* 0x0000001039407824 */ /* 0x000fc400078e00ff */
[----:B------:R-:W-:Y:S02]  /*7cf0*/  FMUL.FTZ R40, R136, UR42 ;  /* 0x0000002a88287c20 */ /* 0x000fe40008410000 */
[----:B------:R-:W-:Y:S01]  /*7d00*/  FFMA.FTZ R104, R104, R111, R42 ;  /* 0x0000006f68687223 */ /* 0x000fe2000001002a */
[----:B------:R-:W-:Y:S01]  /*7d10*/  LEA.HI.SX32 R42, R64, R64, 0x1b ;  /* 0x00000040402a7211 */ /* 0x000fe200078fdaff */
[----:B------:R-:W-:Y:S02]  /*7d20*/  FMUL.FTZ R40, R19, R40 ;  /* 0x0000002813287220 */ /* 0x000fe40000410000 */
[----:B------:R-:W-:Y:S02]  /*7d30*/  FFMA.FTZ R106, R100, R106, R41 ;  /* 0x0000006a646a7223 */ /* 0x000fe40000010029 */
[----:B------:R-:W-:Y:S01]  /*7d40*/  FMUL.FTZ R41, R137, UR42 ;  /* 0x0000002a89297c20 */ /* 0x000fe20008410000 */
[----:B------:R0:W-:Y:S01]  /*7d50*/  STS [R42.X4+0x1090], R40 ;  /* 0x001090282a007388 */ /* 0x0001e20000004800 */
[----:B------:R-:W-:-:S02]  /*7d60*/  FFMA.FTZ R102, -R21, R84, R132 ;  /* 0x0000005415667223 */ /* 0x000fc40000010184 */
[----:B------:R-:W-:Y:S02]  /*7d70*/  FMUL.FTZ R41, R18, R41 ;  /* 0x0000002912297220 */ /* 0x000fe40000410000 */
[----:B------:R-:W-:Y:S02]  /*7d80*/  FMUL.FTZ R43, R71, UR39 ;  /* 0x00000027472b7c20 */ /* 0x000fe40008410000 */
[----:B------:R-:W-:Y:S02]  /*7d90*/  FFMA.FTZ R105, -R22, R86, R131 ;  /* 0x0000005616697223 */ /* 0x000fe40000010183 */
[----:B------:R-:W-:Y:S01]  /*7da0*/  FMUL.FTZ R43, R102, R43 ;  /* 0x0000002b662b7220 */ /* 0x000fe20000410000 */
[----:B0-----:R-:W-:Y:S01]  /*7db0*/  IADD3 R40, R64, 0x1, RZ ;  /* 0x0000000140287810 */ /* 0x001fe20007ffe0ff */
[----:B------:R-:W-:Y:S02]  /*7dc0*/  FMUL.FTZ R122, R122, UR42 ;  /* 0x0000002a7a7a7c20 */ /* 0x000fe40008410000 */
[----:B------:R-:W-:Y:S01]  /*7dd0*/  FFMA.FTZ R84, R84, R71, R43 ;  /* 0x0000004754547223 */ /* 0x000fe2000001002b */
[----:B------:R-:W-:Y:S01]  /*7de0*/  LEA.HI.SX32 R40, R40, R64, 0x1b ;  /* 0x0000004028287211 */ /* 0x000fe200078fdaff */
[----:B------:R-:W-:-:S02]  /*7df0*/  IMAD.U32 R43, RZ, RZ, UR12 ;  /* 0x0000000cff2b7e24 */ /* 0x000fc4000f8e00ff */
[----:B------:R-:W-:Y:S02]  /*7e00*/  FMUL.FTZ R123, R123, UR42 ;  /* 0x0000002a7b7b7c20 */ /* 0x000fe40008410000 */
[----:B------:R0:W-:Y:S01]  /*7e10*/  STS [R40.X4+0x1094], R41 ;  /* 0x0010942928007388 */ /* 0x0001e20000004800 */
[----:B------:R-:W-:Y:S02]  /*7e20*/  FMUL.FTZ R124, R124, UR42 ;  /* 0x0000002a7c7c7c20 */ /* 0x000fe40008410000 */
[----:B------:R-:W-:Y:S02]  /*7e30*/  FMUL.FTZ R125, R125, UR42 ;  /* 0x0000002a7d7d7c20 */ /* 0x000fe40008410000 */
[----:B------:R-:W-:Y:S02]  /*7e40*/  FMUL.FTZ R126, R126, UR42 ;  /* 0x0000002a7e7e7c20 */ /* 0x000fe40008410000 */
[----:B------:R-:W-:Y:S02]  /*7e50*/  FMUL.FTZ R127, R127, UR42 ;  /* 0x0000002a7f7f7c20 */ /* 0x000fe40008410000 */
[----:B------:R-:W-:Y:S01]  /*7e60*/  FMUL.FTZ R128, R128, UR42 ;  /* 0x0000002a80807c20 */ /* 0x000fe20008410000 */
[----:B0-----:R-:W-:Y:S01]  /*7e70*/  IADD3 R40, R64, 0x2, RZ ;  /* 0x0000000240287810 */ /* 0x001fe20007ffe0ff */
[----:B------:R-:W-:-:S02]  /*7e80*/  FMUL.FTZ R41, R141, UR42 ;  /* 0x0000002a8d297c20 */ /* 0x000fc40008410000 */
[----:B------:R-:W-:Y:S01]  /*7e90*/  FMUL.FTZ R129, R129, UR42 ;  /* 0x0000002a81817c20 */ /* 0x000fe20008410000 */
[----:B------:R-:W-:Y:S01]  /*7ea0*/  LEA.HI.SX32 R40, R40, R64, 0x1b ;  /* 0x0000004028287211 */ /* 0x000fe200078fdaff */
[----:B------:R-:W-:Y:S02]  /*7eb0*/  FMUL.FTZ R41, R17, R41 ;  /* 0x0000002911297220 */ /* 0x000fe40000410000 */
[----:B------:R-:W-:Y:S02]  /*7ec0*/  FMUL.FTZ R130, R130, UR42 ;  /* 0x0000002a82827c20 */ /* 0x000fe40008410000 */
[----:B------:R-:W-:Y:S01]  /*7ed0*/  FMUL.FTZ R131, R131, UR42 ;  /* 0x0000002a83837c20 */ /* 0x000fe20008410000 */
[----:B------:R0:W-:Y:S01]  /*7ee0*/  STS [R40.X4+0x1098], R41 ;  /* 0x0010982928007388 */ /* 0x0001e20000004800 */
[----:B------:R-:W-:Y:S02]  /*7ef0*/  FMUL.FTZ R132, R132, UR42 ;  /* 0x0000002a84847c20 */ /* 0x000fe40008410000 */
[----:B------:R-:W-:-:S02]  /*7f00*/  FMUL.FTZ R122, R15, R122 ;  /* 0x0000007a0f7a7220 */ /* 0x000fc40000410000 */
[----:B------:R-:W-:Y:S02]  /*7f10*/  FMUL.FTZ R123, R14, R123 ;  /* 0x0000007b0e7b7220 */ /* 0x000fe40000410000 */
[----:B------:R-:W-:Y:S02]  /*7f20*/  FMUL.FTZ R124, R13, R124 ;  /* 0x0000007c0d7c7220 */ /* 0x000fe40000410000 */
[----:B------:R-:W-:Y:S01]  /*7f30*/  FMUL.FTZ R125, R12, R125 ;  /* 0x0000007d0c7d7220 */ /* 0x000fe20000410000 */
[----:B0-----:R-:W-:Y:S01]  /*7f40*/  IADD3 R40, R64, 0x3, RZ ;  /* 0x0000000340287810 */ /* 0x001fe20007ffe0ff */
[----:B------:R-:W-:Y:S02]  /*7f50*/  FMUL.FTZ R41, R121, UR42 ;  /* 0x0000002a79297c20 */ /* 0x000fe40008410000 */
[----:B------:R-:W-:Y:S01]  /*7f60*/  FMUL.FTZ R126, R11, R126 ;  /* 0x0000007e0b7e7220 */ /* 0x000fe20000410000 */
[----:B------:R-:W-:Y:S01]  /*7f70*/  LEA.HI.SX32 R40, R40, R64, 0x1b ;  /* 0x0000004028287211 */ /* 0x000fe200078fdaff */
[----:B------:R-:W-:-:S02]  /*7f80*/  FMUL.FTZ R41, R16, R41 ;  /* 0x0000002910297220 */ /* 0x000fc40000410000 */
[----:B------:R-:W-:Y:S02]  /*7f90*/  FMUL.FTZ R127, R10, R127 ;  /* 0x0000007f0a7f7220 */ /* 0x000fe40000410000 */
[----:B------:R-:W-:Y:S01]  /*7fa0*/  FMUL.FTZ R129, R8, R129 ;  /* 0x0000008108817220 */ /* 0x000fe20000410000 */
[----:B------:R0:W-:Y:S01]  /*7fb0*/  STS [R40.X4+0x109c], R41 ;  /* 0x00109c2928007388 */ /* 0x0001e20000004800 */
[----:B------:R-:W-:Y:S02]  /*7fc0*/  FMUL.FTZ R109, R7, R130 ;  /* 0x00000082076d7220 */ /* 0x000fe40000410000 */
[----:B------:R-:W-:Y:S01]  /*7fd0*/  FMUL.FTZ R131, R6, R131 ;  /* 0x0000008306837220 */ /* 0x000fe20000410000 */
[----:B------:R-:W-:Y:S01]  /*7fe0*/  STS [R42.X4+0x10a0], R122 ;  /* 0x0010a07a2a007388 */ /* 0x000fe20000004800 */
[----:B------:R-:W-:Y:S02]  /*7ff0*/  FMUL.FTZ R60, R70, UR39 ;  /* 0x00000027463c7c20 */ /* 0x000fe40008410000 */
[----:B------:R-:W-:Y:S01]  /*8000*/  FMUL.FTZ R69, R23, R69 ;  /* 0x0000004517457220 */ /* 0x000fe20000410000 */
[----:B------:R-:W-:Y:S01]  /*8010*/  STS [R42.X4+0x10a4], R123 ;  /* 0x0010a47b2a007388 */ /* 0x000fe20000004800 */
[----:B------:R-:W-:Y:S01]  /*8020*/  FMUL.FTZ R60, R105, R60 ;  /* 0x0000003c693c7220 */ /* 0x000fe20000410000 */
[----:B0-----:R-:W-:Y:S01]  /*8030*/  HFMA2.MMA R41, -RZ, RZ, 0, 0 ;  /* 0x00000000ff297435 */ /* 0x001fe200000001ff */
[----:B------:R-:W-:Y:S01]  /*8040*/  IMAD.MOV.U32 R40, RZ, RZ, R57 ;  /* 0x000000ffff287224 */ /* 0x000fe200078e0039 */
[----:B------:R-:W-:Y:S01]  /*8050*/  STS [R42.X4+0x10a8], R124 ;  /* 0x0010a87c2a007388 */ /* 0x000fe20000004800 */
[----:B------:R-:W-:-:S02]  /*8060*/  FFMA.FTZ R86, R86, R70, R60 ;  /* 0x0000004656567223 */ /* 0x000fc4000001003c */
[----:B------:R-:W-:Y:S01]  /*8070*/  FMUL.FTZ R70, R22, R70 ;  /* 0x0000004616467220 */ /* 0x000fe20000410000 */
[----:B------:R-:W-:Y:S03]  /*8080*/  STS [R42.X4+0x10ac], R125 ;  /* 0x0010ac7d2a007388 */ /* 0x000fe60000004800 */
[----:B------:R-:W-:Y:S01]  /*8090*/  FADD.FTZ R143, R70, R143 ;  /* 0x0000008f468f7221 */ /* 0x000fe20000010000 */
[----:B------:R-:W-:Y:S01]  /*80a0*/  STS [R42.X4+0x10b0], R126 ;  /* 0x0010b07e2a007388 */ /* 0x000fe20000004800 */
[----:B------:R-:W-:-:S03]  /*80b0*/  IMAD.WIDE.U32 R40, R43, c[0x0][0x2b8], R40 ;  /* 0x0000ae002b287a25 */ /* 0x000fc600078e0028 */
[----:B------:R-:W-:Y:S01]  /*80c0*/  STS [R42.X4+0x10b4], R127 ;  /* 0x0010b47f2a007388 */ /* 0x000fe20000004800 */
[----:B------:R-:W-:Y:S01]  /*80d0*/  FMUL.FTZ R43, R9, R128 ;  /* 0x00000080092b7220 */ /* 0x000fe20000410000 */
[----:B------:R-:W-:Y:S01]  /*80e0*/  IADD3 R41, R41, UR36, RZ ;  /* 0x0000002429297c10 */ /* 0x000fe2000fffe0ff */
[----:B------:R-:W-:Y:S01]  /*80f0*/  ULDC.64 UR36, c[0x0][0x2c0] ;  /* 0x0000b00000247ab9 */ /* 0x000fe20000000a00 */
[----:B------:R-:W-:Y:S01]  /*8100*/  STS [R42.X4+0x10bc], R129 ;  /* 0x0010bc812a007388 */ /* 0x000fe20000004800 */
[----:B------:R-:W-:Y:S02]  /*8110*/  UIMAD UR36, UR15, UR36, URZ ;  /* 0x000000240f2472a4 */ /* 0x000fe4000f8e023f */
[----:B------:R-:W-:Y:S01]  /*8120*/  IMAD.WIDE.U32 R40, R107, c[0x0][0x2c0], R40 ;  /* 0x0000b0006b287a25 */ /* 0x000fe200078e0028 */
[----:B------:R-:W-:Y:S01]  /*8130*/  STS [R42.X4+0x10b8], R43 ;  /* 0x0010b82b2a007388 */ /* 0x000fe20000004800 */
[----:B------:R-:W-:Y:S02]  /*8140*/  UIMAD UR36, UR14, UR37, UR36 ;  /* 0x000000250e2472a4 */ /* 0x000fe4000f8e0224 */
[----:B------:R-:W-:Y:S01]  /*8150*/  FMUL.FTZ R107, R95, R133 ;  /* 0x000000855f6b7220 */ /* 0x000fe20000410000 */
[----:B------:R0:W-:Y:S01]  /*8160*/  STS [R42.X4+0x10c0], R109 ;  /* 0x0010c06d2a007388 */ /* 0x0001e20000004800 */
[----:B------:R-:W-:Y:S01]  /*8170*/  FMUL.FTZ R133, R133, UR42 ;  /* 0x0000002a85857c20 */ /* 0x000fe20008410000 */
[----:B------:R-:W-:Y:S01]  /*8180*/  IADD3 R60, P0, R40, UR25, RZ ;  /* 0x00000019283c7c10 */ /* 0x000fe2000ff1e0ff */
[----:B------:R-:W-:Y:S01]  /*8190*/  FMUL.FTZ R95, R5, R132 ;  /* 0x00000084055f7220 */ /* 0x000fe20000410000 */
[----:B------:R-:W-:Y:S01]  /*81a0*/  STS [R42.X4+0x10c4], R131 ;  /* 0x0010c4832a007388 */ /* 0x000fe20000004800 */
[----:B------:R-:W-:Y:S01]  /*81b0*/  FMUL.FTZ R133, R4, R133 ;  /* 0x0000008504857220 */ /* 0x000fe20000410000 */
[----:B------:R-:W-:-:S02]  /*81c0*/  IADD3 R41, R41, UR36, RZ ;  /* 0x0000002429297c10 */ /* 0x000fc4000fffe0ff */
[----:B------:R1:W-:Y:S01]  /*81d0*/  STS [R42.X4+0x10c8], R95 ;  /* 0x0010c85f2a007388 */ /* 0x0003e20000004800 */
[----:B0-----:R-:W-:-:S03]  /*81e0*/  IMAD.U32 R109, RZ, RZ, UR27 ;  /* 0x0000001bff6d7e24 */ /* 0x001fc6000f8e00ff */
[----:B------:R0:W-:Y:S01]  /*81f0*/  STS [R42.X4+0x10cc], R133 ;  /* 0x0010cc852a007388 */ /* 0x0001e20000004800 */
[----:B-1----:R-:W-:-:S03]  /*8200*/  FMUL.FTZ R95, R97, UR39 ;  /* 0x00000027615f7c20 */ /* 0x002fc60008410000 */
[----:B------:R-:W-:Y:S01]  /*8210*/  BAR.SYNC.DEFER_BLOCKING 0x0 ;  /* 0x0000000000007b1d */ /* 0x000fe20000010000 */
[----:B0-----:R-:W-:-:S04]  /*8220*/  LEA R42, P1, R40, c[0x0][0x320], 0x2 ;  /* 0x0000c800282a7a11 */ /* 0x001fc800078210ff */
[----:B------:R-:W-:Y:S01]  /*8230*/  LEA.HI.X R43, R40, c[0x0][0x324], R41, 0x2, P1 ;  /* 0x0000c900282b7a11 */ /* 0x000fe200008f1429 */
[----:B------:R-:W-:Y:S01]  /*8240*/  FFMA.FTZ R40, R69, R61, R106 ;  /* 0x0000003d45287223 */ /* 0x000fe2000001006a */
[----:B------:R-:W-:Y:S02]  /*8250*/  IADD3 R106, -R108, c[0x0][0x168], -R57 ;  /* 0x00005a006c6a7a10 */ /* 0x000fe40007ffe939 */
[----:B------:R-:W-:Y:S01]  /*8260*/  IADD3.X R61, R41, UR26, RZ, P0, !PT ;  /* 0x0000001a293d7c10 */ /* 0x000fe200087fe4ff */
[----:B------:R-:W-:Y:S01]  /*8270*/  FFMA.FTZ R108, R70, R105, R40 ;  /* 0x00000069466c7223 */ /* 0x000fe20000010028 */
[----:B------:R-:W-:Y:S01]  /*8280*/  ISETP.GE.AND P0, PT, R106, 0x1, PT ;  /* 0x000000016a00780c */ /* 0x000fe20003f06270 */
[----:B------:R-:W-:Y:S02]  /*8290*/  FMUL.FTZ R70, R98, UR39 ;  /* 0x0000002762467c20 */ /* 0x000fe40008410000 */
[----:B------:R-:W-:-:S10]  /*82a0*/  FMUL.FTZ R105, R96, UR39 ;  /* 0x0000002760697c20 */ /* 0x000fd40008410000 */
[----:B------:R-:W-:Y:S05]  /*82b0*/  @!P0 BRA `(.L_x_307) ;  /* 0x000000c000008947 */ /* 0x000fea0003800000 */
[----:B------:R-:W-:Y:S01]  /*82c0*/  USHF.R.S32.HI UR38, URZ, 0x1f, UR7 ;  /* 0x0000001f3f267899 */ /* 0x000fe20008011407 */
[----:B------:R-:W-:Y:S01]  /*82d0*/  MOV R41, UR7 ;  /* 0x0000000700297c02 */ /* 0x000fe20008000f00 */
[----:B------:R-:W-:Y:S02]  /*82e0*/  ULDC.64 UR36, c[0x0][0x2d0] ;  /* 0x0000b40000247ab9 */ /* 0x000fe40000000a00 */
[----:B------:R-:W-:Y:S02]  /*82f0*/  UIMAD UR36, UR38, UR36, URZ ;  /* 0x00000024262472a4 */ /* 0x000fe4000f8e023f */
[----:B------:R-:W-:Y:S02]  /*8300*/  IMAD.WIDE.U32 R60, R41, c[0x0][0x2d0], R60 ;  /* 0x0000b400293c7a25 */ /* 0x000fe400078e003c */
[----:B------:R-:W-:-:S03]  /*8310*/  UIMAD UR36, UR7, UR37, UR36 ;  /* 0x00000025072472a4 */ /* 0x000fc6000f8e0224 */
[----:B------:R-:W-:-:S03]  /*8320*/  LEA R40, P0, R60, c[0x0][0x320], 0x2 ;  /* 0x0000c8003c287a11 */ /* 0x000fc600078010ff */
[----:B------:R-:W-:-:S04]  /*8330*/  IADD3 R41, R61, UR36, RZ ;  /* 0x000000243d297c10 */ /* 0x000fc8000fffe0ff */
[----:B------:R-:W-:Y:S02]  /*8340*/  LEA.HI.X R41, R60, c[0x0][0x324], R41, 0x2, P0 ;  /* 0x0000c9003c297a11 */ /* 0x000fe400000f1429 */
[----:B------:R-:W-:-:S05]  /*8350*/  LEA.HI.SX32 R60, R57, R57, 0x1b ;  /* 0x00000039393c7211 */ /* 0x000fca00078fdaff */
[----:B------:R-:W0:Y:S04]  /*8360*/  LDS R61, [R60.X4+0x1090] ;  /* 0x001090003c3d7984 */ /* 0x000e280000004800 */
[----:B0-----:R0:W-:Y:S02]  /*8370*/  RED.E.ADD.F32.FTZ.RN.STRONG.GPU [R40.64], R61 ;  /* 0x0000003d2800798e */ /* 0x0011e4000c10e79c */
.L_x_307:
[----:B------:R-:W-:Y:S05]  /*8380*/  BSYNC B0 ;  /* 0x0000000000007941 */ /* 0x000fea0003800000 */
.L_x_306:
[----:B------:R-:W-:Y:S01]  /*8390*/  ULDC UR39, c[0x0][0x174] ;  /* 0x00005d0000277ab9 */ /* 0x000fe20000000800 */
[----:B0-----:R-:W-:Y:S01]  /*83a0*/  IMAD.U32 R41, RZ, RZ, UR27 ;  /* 0x0000001bff297e24 */ /* 0x001fe2000f8e00ff */
[----:B------:R-:W-:Y:S01]  /*83b0*/  UIADD3 UR39, UR6, -UR39, URZ ;  /* 0x8000002706277290 */ /* 0x000fe2000fffe03f */
[----:B------:R-:W-:Y:S01]  /*83c0*/  IMAD.U32 R60, RZ, RZ, UR40 ;  /* 0x00000028ff3c7e24 */ /* 0x000fe2000f8e00ff */
[----:B------:R-:W-:Y:S01]  /*83d0*/  LEA R40, P0, R109, R42, 0x2 ;  /* 0x0000002a6d287211 */ /* 0x000fe200078010ff */
[----:B------:R-:W-:Y:S01]  /*83e0*/  FMUL.FTZ R71, R21, R71 ;  /* 0x0000004715477220 */ /* 0x000fe20000410000 */
[----:B------:R-:W-:Y:S01]  /*83f0*/  UIMAD UR39, UR39, -0x800, URZ ;  /* 0xfffff800272778a4 */ /* 0x000fe2000f8e023f */
[----:B------:R-:W-:Y:S01]  /*8400*/  FMUL.FTZ R111, R20, R111 ;  /* 0x0000006f146f7220 */ /* 0x000fe20000410000 */
[----:B------:R-:W-:Y:S01]  /*8410*/  LEA.HI.X R41, R41, R43, R60, 0x2, P0 ;  /* 0x0000002b29297211 */ /* 0x000fe200000f143c */
[----:B------:R-:W-:Y:S01]  /*8420*/  FMUL.FTZ R60, R4, R107 ;  /* 0x0000006b043c7220 */ /* 0x000fe20000410000 */
[----:B------:R-:W-:Y:S01]  /*8430*/  USHF.L.U32 UR42, UR8, 0x2, URZ ;  /* 0x00000002082a7899 */ /* 0x000fe2000800063f */
[C---:B------:R-:W-:Y:S01]  /*8440*/  FADD.FTZ R142, R71.reuse, R142 ;  /* 0x0000008e478e7221 */ /* 0x040fe20000010000 */
[----:B------:R-:W-:Y:S01]  /*8450*/  ISETP.GE.AND P0, PT, R106, 0x81, PT ;  /* 0x000000816a00780c */ /* 0x000fe20003f06270 */
[----:B------:R-:W-:Y:S01]  /*8460*/  FFMA.FTZ R108, R71, R102, R108 ;  /* 0x00000066476c7223 */ /* 0x000fe2000001006c */
[----:B------:R-:W-:Y:S01]  /*8470*/  MOV R71, UR39 ;  /* 0x0000002700477c02 */ /* 0x000fe20008000f00 */
[----:B------:R-:W-:Y:S01]  /*8480*/  FADD.FTZ R61, R101, R60 ;  /* 0x0000003c653d7221 */ /* 0x000fe20000010000 */
[----:B------:R-:W-:Y:S01]  /*8490*/  IADD3 R60, R57, 0x80, RZ ;  /* 0x00000080393c7810 */ /* 0x000fe20007ffe0ff */
[----:B------:R-:W-:Y:S01]  /*84a0*/  USHF.L.U64.HI UR38, UR8, 0x2, UR9 ;  /* 0x0000000208267899 */ /* 0x000fe20008010209 */
[----:B------:R-:W-:Y:S01]  /*84b0*/  IMAD.U32 R101, RZ, RZ, UR42 ;  /* 0x0000002aff657e24 */ /* 0x000fe2000f8e00ff */
[----:B------:R-:W-:Y:S01]  /*84c0*/  ULDC.64 UR36, c[0x0][0x2d0] ;  /* 0x0000b40000247ab9 */ /* 0x000fe20000000a00 */
[----:B------:R-:W-:Y:S01]  /*84d0*/  IMAD.WIDE R42, R71, 0x4, R42 ;  /* 0x00000004472a7825 */ /* 0x000fe200078e022a */
[----:B------:R-:W-:Y:S01]  /*84e0*/  LEA.HI.SX32 R71, R60, R57, 0x1b ;  /* 0x000000393c477211 */ /* 0x000fe200078fdaff */
[----:B------:R-:W-:Y:S01]  /*84f0*/  UIMAD UR36, UR38, UR36, URZ ;  /* 0x00000024262472a4 */ /* 0x000fe2000f8e023f */
[----:B------:R-:W-:Y:S01]  /*8500*/  BSSY B0, `(.L_x_308) ;  /* 0x0000010000007945 */ /* 0x000fe20003800000 */
[----:B------:R-:W-:Y:S01]  /*8510*/  IMAD.WIDE.U32 R40, R101, c[0x0][0x2d0], R40 ;  /* 0x0000b40065287a25 */ /* 0x000fe200078e0028 */
[----:B------:R-:W-:Y:S01]  /*8520*/  IADD3 R102, R57, 0x180, RZ ;  /* 0x0000018039667810 */ /* 0x000fe20007ffe0ff */
[----:B------:R-:W-:Y:S01]  /*8530*/  UIMAD UR36, UR42, UR37, UR36 ;  /* 0x000000252a2472a4 */ /* 0x000fe2000f8e0224 */
[----:B------:R-:W0:Y:S01]  /*8540*/  LDS R71, [R71.X4+0x1290] ;  /* 0x0012900047477984 */ /* 0x000e220000004800 */
[----:B------:R-:W-:-:S02]  /*8550*/  FMUL.FTZ R103, R111, R103 ;  /* 0x000000676f677220 */ /* 0x000fc40000410000 */
[----:B------:R-:W-:Y:S01]  /*8560*/  FADD.FTZ R3, R104, R3 ;  /* 0x0000000368037221 */ /* 0x000fe20000010000 */
[----:B------:R-:W-:Y:S01]  /*8570*/  IADD3 R104, R57, 0x100, RZ ;  /* 0x0000010039687810 */ /* 0x000fe20007ffe0ff */
[----:B------:R-:W-:Y:S01]  /*8580*/  FADD.FTZ R140, R111, R140 ;  /* 0x0000008c6f8c7221 */ /* 0x000fe20000010000 */
[----:B------:R-:W-:Y:S01]  /*8590*/  IADD3 R41, R41, UR36, RZ ;  /* 0x0000002429297c10 */ /* 0x000fe2000fffe0ff */
[----:B------:R-:W-:Y:S01]  /*85a0*/  FADD.FTZ R60, R108, R103 ;  /* 0x000000676c3c7221 */ /* 0x000fe20000010000 */
[----:B------:R-:W-:Y:S05]  /*85b0*/  @!P0 BRA `(.L_x_309) ;  /* 0x0000004000008947 */ /* 0x000fea0003800000 */
[----:B------:R-:W-:-:S04]  /*85c0*/  IMAD.U32 R101, RZ, RZ, UR42 ;  /* 0x0000002aff657e24 */ /* 0x000fc8000f8e00ff */
[----:B------:R-:W-:-:S05]  /*85d0*/  IMAD.WIDE.U32 R42, R101, c[0x0][0x2d0], R42 ;  /* 0x0000b400652a7a25 */ /* 0x000fca00078e002a */
[----:B------:R-:W-:-:S05]  /*85e0*/  IADD3 R43, R43, UR36, RZ ;  /* 0x000000242b2b7c10 */ /* 0x000fca000fffe0ff */
[----:B0-----:R0:W-:Y:S02]  /*85f0*/  RED.E.ADD.F32.FTZ.RN.STRONG.GPU [R42.64+-0x1e00], R71 ;  /* 0xffe200472a00798e */ /* 0x0011e4000c10e79c */
.L_x_309:
[----:B------:R-:W-:Y:S05]  /*8600*/  BSYNC B0 ;  /* 0x0000000000007941 */ /* 0x000fea0003800000 */
.L_x_308:
[-C--:B------:R-:W-:Y:S01]  /*8610*/  LEA.HI.SX32 R104, R104, R57.reuse, 0x1b ;  /* 0x0000003968687211 */ /* 0x080fe200078fdaff */
[----:B------:R-:W-:Y:S01]  /*8620*/  BSSY B0, `(.L_x_310) ;  /* 0x000000d000007945 */ /* 0x000fe20003800000 */
[----:B------:R-:W-:Y:S02]  /*8630*/  ISETP.GE.AND P6, PT, R106, 0x101, PT ;  /* 0x000001016a00780c */ /* 0x000fe40003fc6270 */
[----:B0-----:R-:W-:Y:S01]  /*8640*/  IADD3 R42, R57, 0x200, RZ ;  /* 0x00000200392a7810 */ /* 0x001fe20007ffe0ff */
[----:B------:R0:W1:Y:S01]  /*8650*/  LDS R43, [R104.X4+0x1490] ;  /* 0x00149000682b7984 */ /* 0x0000620000004800 */
        /* <DEDUP_REMOVED lines=8> */
[----:B01----:R0:W-:Y:S02]  /*86e0*/  RED.E.ADD.F32.FTZ.RN.STRONG.GPU [R40.64+-0x1c00], R43 ;  /* 0xffe4002b2800798e */ /* 0x0031e4000c10e79c */
.L_x_311:
[----:B0-----:R-:W-:Y:S05]  /*86f0*/  BSYNC B0 ;  /* 0x0000000000007941 */ /* 0x001fea0003800000 */
.L_x_310:
[----:B-1----:R0:W1:Y:S01]  /*8700*/  LDS R43, [R102.X4+0x1690] ;  /* 0x00169000662b7984 */ /* 0x0020620000004800 */
[----:B------:R-:W-:Y:S01]  /*8710*/  BSSY B0, `(.L_x_312) ;  /* 0x0000005000007945 */ /* 0x000fe20003800000 */
[----:B------:R-:W-:Y:S02]  /*8720*/  IADD3 R104, R57, 0x280, RZ ;  /* 0x0000028039687810 */ /* 0x000fe40007ffe0ff */
[----:B------:R-:W-:Y:S01]  /*8730*/  LEA.HI.SX32 R42, R42, R57, 0x1b ;  /* 0x000000392a2a7211 */ /* 0x000fe200078fdaff */
[----:B------:R-:W-:Y:S05]  /*8740*/  @!P0 BRA `(.L_x_313) ;  /* 0x0000001000008947 */ /* 0x000fea0003800000 */
[----:B-1----:R1:W-:Y:S02]  /*8750*/  RED.E.ADD.F32.FTZ.RN.STRONG.GPU [R40.64+-0x1a00], R43 ;  /* 0xffe6002b2800798e */ /* 0x0023e4000c10e79c */
.L_x_313:
[----:B------:R-:W-:Y:S05]  /*8760*/  BSYNC B0 ;  /* 0x0000000000007941 */ /* 0x000fea0003800000 */
.L_x_312:
[----:B-1----:R1:W2:Y:S01]  /*8770*/  LDS R43, [R42.X4+0x1890] ;  /* 0x001890002a2b7984 */ /* 0x0022a20000004800 */
[----:B------:R-:W-:Y:S01]  /*8780*/  BSSY B0, `(.L_x_314) ;  /* 0x0000005000007945 */ /* 0x000fe20003800000 */
[----:B0-----:R-:W-:-:S02]  /*8790*/  IADD3 R102, R57, 0x300, RZ ;  /* 0x0000030039667810 */ /* 0x001fc40007ffe0ff */
[----:B------:R-:W-:Y:S01]  /*87a0*/  LEA.HI.SX32 R104, R104, R57, 0x1b ;  /* 0x0000003968687211 */ /* 0x000fe200078fdaff */
[----:B------:R-:W-:Y:S05]  /*87b0*/  @!P1 BRA `(.L_x_315) ;  /* 0x0000001000009947 */ /* 0x000fea0003800000 */
[----:B--2---:R0:W-:Y:S02]  /*87c0*/  RED.E.ADD.F32.FTZ.RN.STRONG.GPU [R40.64+-0x1800], R43 ;  /* 0xffe8002b2800798e */ /* 0x0041e4000c10e79c */
.L_x_315:
[----:B------:R-:W-:Y:S05]  /*87d0*/  BSYNC B0 ;  /* 0x0000000000007941 */ /* 0x000fea0003800000 */
.L_x_314:
[----:B0-2---:R0:W2:Y:S01]  /*87e0*/  LDS R43, [R104.X4+0x1a90] ;  /* 0x001a9000682b7984 */ /* 0x0050a20000004800 */
[----:B------:R-:W-:Y:S01]  /*87f0*/  BSSY B0, `(.L_x_316) ;  /* 0x0000005000007945 */ /* 0x000fe20003800000 */
[----:B-1----:R-:W-:Y:S02]  /*8800*/  IADD3 R42, R57, 0x380, RZ ;  /* 0x00000380392a7810 */ /* 0x002fe40007ffe0ff */
[----:B------:R-:W-:Y:S01]  /*8810*/  LEA.HI.SX32 R102, R102, R57, 0x1b ;  /* 0x0000003966667211 */ /* 0x000fe200078fdaff */
[----:B------:R-:W-:Y:S05]  /*8820*/  @!P2 BRA `(.L_x_317) ;  /* 0x000000100000a947 */ /* 0x000fea0003800000 */
[----:B--2---:R1:W-:Y:S02]  /*8830*/  RED.E.ADD.F32.FTZ.RN.STRONG.GPU [R40.64+-0x1600], R43 ;  /* 0xffea002b2800798e */ /* 0x0043e4000c10e79c */
.L_x_317:
[----:B------:R-:W-:Y:S05]  /*8840*/  BSYNC B0 ;  /* 0x0000000000007941 */ /* 0x000fea0003800000 */
.L_x_316:
[----:B-12---:R1:W2:Y:S01]  /*8850*/  LDS R43, [R102.X4+0x1c90] ;  /* 0x001c9000662b7984 */ /* 0x0062a20000004800 */
[----:B------:R-:W-:Y:S01]  /*8860*/  BSSY B0, `(.L_x_318) ;  /* 0x0000005000007945 */ /* 0x000fe20003800000 */
[----:B0-----:R-:W-:Y:S02]  /*8870*/  IADD3 R104, R57, 0x400, RZ ;  /* 0x0000040039687810 */ /* 0x001fe40007ffe0ff */
[----:B------:R-:W-:Y:S01]  /*8880*/  LEA.HI.SX32 R42, R42, R57, 0x1b ;  /* 0x000000392a2a7211 */ /* 0x000fe200078fdaff */
[----:B------:R-:W-:Y:S05]  /*8890*/  @!P3 BRA `(.L_x_319) ;  /* 0x000000100000b947 */ /* 0x000fea0003800000 */
[----:B--2---:R0:W-:Y:S02]  /*88a0*/  RED.E.ADD.F32.FTZ.RN.STRONG.GPU [R40.64+-0x1400], R43 ;  /* 0xffec002b2800798e */ /* 0x0041e4000c10e79c */
.L_x_319:
[----:B------:R-:W-:Y:S05]  /*88b0*/  BSYNC B0 ;  /* 0x0000000000007941 */ /* 0x000fea0003800000 */
.L_x_318:
[----:B0-2---:R0:W2:Y:S01]  /*88c0*/  LDS R43, [R42.X4+0x1e90] ;  /* 0x001e90002a2b7984 */ /* 0x0050a20000004800 */
[----:B------:R-:W-:Y:S01]  /*88d0*/  BSSY B0, `(.L_x_320) ;  /* 0x0000004000007945 */ /* 0x000fe20003800000 */
[----:B------:R-:W-:Y:S01]  /*88e0*/  LEA.HI.SX32 R104, R104, R57, 0x1b ;  /* 0x0000003968687211 */ /* 0x000fe200078fdaff */
[----:B------:R-:W-:Y:S05]  /*88f0*/  @!P4 BRA `(.L_x_321) ;  /* 0x000000100000c947 */ /* 0x000fea0003800000 */
[----:B--2---:R2:W-:Y:S02]  /*8900*/  RED.E.ADD.F32.FTZ.RN.STRONG.GPU [R40.64+-0x1200], R43 ;  /* 0xffee002b2800798e */ /* 0x0045e4000c10e79c */
.L_x_321:
[----:B------:R-:W-:Y:S05]  /*8910*/  BSYNC B0 ;  /* 0x0000000000007941 */ /* 0x000fea0003800000 */
.L_x_320:
[----:B--2---:R2:W3:Y:S01]  /*8920*/  LDS R43, [R104.X4+0x2090] ;  /* 0x00209000682b7984 */ /* 0x0044e20000004800 */
[----:B------:R-:W-:Y:S01]  /*8930*/  BSSY B0, `(.L_x_322) ;  /* 0x0000005000007945 */ /* 0x000fe20003800000 */
[----:B0-----:R-:W-:-:S02]  /*8940*/  IADD3 R42, R57, 0x480, RZ ;  /* 0x00000480392a7810 */ /* 0x001fc40007ffe0ff */
[----:B-1----:R-:W-:Y:S01]  /*8950*/  IADD3 R102, R57, 0x500, RZ ;  /* 0x0000050039667810 */ /* 0x002fe20007ffe0ff */
[----:B------:R-:W-:Y:S05]  /*8960*/  @!P5 BRA `(.L_x_323) ;  /* 0x000000100000d947 */ /* 0x000fea0003800000 */
[----:B---3--:R0:W-:Y:S02]  /*8970*/  RED.E.ADD.F32.FTZ.RN.STRONG.GPU [R40.64+-0x1000], R43 ;  /* 0xfff0002b2800798e */ /* 0x0081e4000c10e79c */
.L_x_323:
[----:B------:R-:W-:Y:S05]  /*8980*/  BSYNC B0 ;  /* 0x0000000000007941 */ /* 0x000fea0003800000 */
.L_x_322:
[-C--:B------:R-:W-:Y:S01]  /*8990*/  LEA.HI.SX32 R42, R42, R57.reuse, 0x1b ;  /* 0x000000392a2a7211 */ /* 0x080fe200078fdaff */
[----:B------:R-:W-:Y:S01]  /*89a0*/  BSSY B0, `(.L_x_324) ;  /* 0x000000d000007945 */ /* 0x000fe20003800000 */
[----:B------:R-:W-:Y:S02]  /*89b0*/  ISETP.GE.AND P6, PT, R106, 0x481, PT ;  /* 0x000004816a00780c */ /* 0x000fe40003fc6270 */
[----:B--2---:R-:W-:Y:S01]  /*89c0*/  IADD3 R104, R57, 0x580, RZ ;  /* 0x0000058039687810 */ /* 0x004fe20007ffe0ff */
[----:B0--3--:R0:W1:Y:S01]  /*89d0*/  LDS R43, [R42.X4+0x2290] ;  /* 0x002290002a2b7984 */ /* 0x0090620000004800 */
        /* <DEDUP_REMOVED lines=9> */
.L_x_325:
[----:B0-----:R-:W-:Y:S05]  /*8a70*/  BSYNC B0 ;  /* 0x0000000000007941 */ /* 0x001fea0003800000 */
.L_x_324:
[----:B-1----:R0:W1:Y:S01]  /*8a80*/  LDS R43, [R102.X4+0x2490] ;  /* 0x00249000662b7984 */ /* 0x0020620000004800 */
[----:B------:R-:W-:Y:S01]  /*8a90*/  BSSY B0, `(.L_x_326) ;  /* 0x0000005000007945 */ /* 0x000fe20003800000 */
[----:B------:R-:W-:Y:S02]  /*8aa0*/  IADD3 R42, R57, 0x600, RZ ;  /* 0x00000600392a7810 */ /* 0x000fe40007ffe0ff */
[----:B------:R-:W-:Y:S01]  /*8ab0*/  LEA.HI.SX32 R104, R104, R57, 0x1b ;  /* 0x0000003968687211 */ /* 0x000fe200078fdaff */
[----:B------:R-:W-:Y:S05]  /*8ac0*/  @!P0 BRA `(.L_x_327) ;  /* 0x0000001000008947 */ /* 0x000fea0003800000 */
[----:B-1----:R1:W-:Y:S02]  /*8ad0*/  RED.E.ADD.F32.FTZ.RN.STRONG.GPU [R40.64+-0xc00], R43 ;  /* 0xfff4002b2800798e */ /* 0x0023e4000c10e79c */
.L_x_327:
[----:B------:R-:W-:Y:S05]  /*8ae0*/  BSYNC B0 ;  /* 0x0000000000007941 */ /* 0x000fea0003800000 */
.L_x_326:
[----:B-1----:R1:W2:Y:S01]  /*8af0*/  LDS R43, [R104.X4+0x2690] ;  /* 0x00269000682b7984 */ /* 0x0022a20000004800 */
[----:B------:R-:W-:Y:S01]  /*8b00*/  BSSY B0, `(.L_x_328) ;  /* 0x0000005000007945 */ /* 0x000fe20003800000 */
[----:B0-----:R-:W-:-:S02]  /*8b10*/  IADD3 R102, R57, 0x680, RZ ;  /* 0x0000068039667810 */ /* 0x001fc40007ffe0ff */
[----:B------:R-:W-:Y:S01]  /*8b20*/  LEA.HI.SX32 R42, R42, R57, 0x1b ;  /* 0x000000392a2a7211 */ /* 0x000fe200078fdaff */
[----:B------:R-:W-:Y:S05]  /*8b30*/  @!P1 BRA `(.L_x_329) ;  /* 0x0000001000009947 */ /* 0x000fea0003800000 */
[----:B--2---:R0:W-:Y:S02]  /*8b40*/  RED.E.ADD.F32.FTZ.RN.STRONG.GPU [R40.64+-0xa00], R43 ;  /* 0xfff6002b2800798e */ /* 0x0041e4000c10e79c */
.L_x_329:
[----:B------:R-:W-:Y:S05]  /*8b50*/  BSYNC B0 ;  /* 0x0000000000007941 */ /* 0x000fea0003800000 */
.L_x_328:
[----:B0-2---:R0:W2:Y:S01]  /*8b60*/  LDS R43, [R42.X4+0x2890] ;  /* 0x002890002a2b7984 */ /* 0x0050a20000004800 */
[----:B------:R-:W-:Y:S01]  /*8b70*/  BSSY B0, `(.L_x_330) ;  /* 0x0000005000007945 */ /* 0x000fe20003800000 */
[----:B-1----:R-:W-:Y:S02]  /*8b80*/  IADD3 R104, R57, 0x700, RZ ;  /* 0x0000070039687810 */ /* 0x002fe40007ffe0ff */
[----:B------:R-:W-:Y:S01]  /*8b90*/  LEA.HI.SX32 R102, R102, R57, 0x1b ;  /* 0x0000003966667211 */ /* 0x000fe200078fdaff */
[----:B------:R-:W-:Y:S05]  /*8ba0*/  @!P2 BRA `(.L_x_331) ;  /* 0x000000100000a947 */ /* 0x000fea0003800000 */
[----:B--2---:R1:W-:Y:S02]  /*8bb0*/  RED.E.ADD.F32.FTZ.RN.STRONG.GPU [R40.64+-0x800], R43 ;  /* 0xfff8002b2800798e */ /* 0x0043e4000c10e79c */
.L_x_331:
[----:B------:R-:W-:Y:S05]  /*8bc0*/  BSYNC B0 ;  /* 0x0000000000007941 */ /* 0x000fea0003800000 */
.L_x_330:
[----:B-12---:R1:W2:Y:S01]  /*8bd0*/  LDS R43, [R102.X4+0x2a90] ;  /* 0x002a9000662b7984 */ /* 0x0062a20000004800 */
[----:B------:R-:W-:Y:S01]  /*8be0*/  BSSY B0, `(.L_x_332) ;  /* 0x0000005000007945 */ /* 0x000fe20003800000 */
[----:B0-----:R-:W-:Y:S02]  /*8bf0*/  IADD3 R42, R57, 0x780, RZ ;  /* 0x00000780392a7810 */ /* 0x001fe40007ffe0ff */
[----:B------:R-:W-:Y:S01]  /*8c00*/  LEA.HI.SX32 R104, R104, R57, 0x1b ;  /* 0x0000003968687211 */ /* 0x000fe200078fdaff */
[----:B------:R-:W-:Y:S05]  /*8c10*/  @!P3 BRA `(.L_x_333) ;  /* 0x000000100000b947 */ /* 0x000fea0003800000 */
[----:B--2---:R0:W-:Y:S02]  /*8c20*/  RED.E.ADD.F32.FTZ.RN.STRONG.GPU [R40.64+-0x600], R43 ;  /* 0xfffa002b2800798e */ /* 0x0041e4000c10e79c */
.L_x_333:
[----:B------:R-:W-:Y:S05]  /*8c30*/  BSYNC B0 ;  /* 0x0000000000007941 */ /* 0x000fea0003800000 */
.L_x_332:
[----:B0-2---:R0:W2:Y:S01]  /*8c40*/  LDS R43, [R104.X4+0x2c90] ;  /* 0x002c9000682b7984 */ /* 0x0050a20000004800 */
[----:B------:R-:W-:Y:S01]  /*8c50*/  BSSY B0, `(.L_x_334) ;  /* 0x0000004000007945 */ /* 0x000fe20003800000 */
[----:B------:R-:W-:Y:S01]  /*8c60*/  LEA.HI.SX32 R42, R42, R57, 0x1b ;  /* 0x000000392a2a7211 */ /* 0x000fe200078fdaff */
[----:B------:R-:W-:Y:S05]  /*8c70*/  @!P4 BRA `(.L_x_335) ;  /* 0x000000100000c947 */ /* 0x000fea0003800000 */
[----:B--2---:R2:W-:Y:S02]  /*8c80*/  RED.E.ADD.F32.FTZ.RN.STRONG.GPU [R40.64+-0x400], R43 ;  /* 0xfffc002b2800798e */ /* 0x0045e4000c10e79c */
.L_x_335:
[----:B------:R-:W-:Y:S05]  /*8c90*/  BSYNC B0 ;  /* 0x0000000000007941 */ /* 0x000fea0003800000 */
.L_x_334:
[----:B--2---:R2:W3:Y:S01]  /*8ca0*/  LDS R43, [R42.X4+0x2e90] ;  /* 0x002e90002a2b7984 */ /* 0x0044e20000004800 */
[----:B------:R-:W-:Y:S01]  /*8cb0*/  BSSY B0, `(.L_x_336) ;  /* 0x0000003000007945 */ /* 0x000fe20003800000 */
[----:B------:R-:W-:Y:S05]  /*8cc0*/  @!P5 BRA `(.L_x_337) ;  /* 0x000000100000d947 */ /* 0x000fea0003800000 */
[----:B---3--:R3:W-:Y:S02]  /*8cd0*/  RED.E.ADD.F32.FTZ.RN.STRONG.GPU [R40.64+-0x200], R43 ;  /* 0xfffe002b2800798e */ /* 0x0087e4000c10e79c */
.L_x_337:
[----:B------:R-:W-:Y:S05]  /*8ce0*/  BSYNC B0 ;  /* 0x0000000000007941 */ /* 0x000fea0003800000 */
.L_x_336:
[----:B--2---:R-:W2:Y:S01]  /*8cf0*/  S2R R42, SR_LANEID ;  /* 0x00000000002a7919 */ /* 0x004ea20000000000 */
[----:B------:R-:W-:Y:S01]  /*8d00*/  ISETP.NE.AND P2, PT, R57, RZ, PT ;  /* 0x000000ff3900720c */ /* 0x000fe20003f45270 */
[----:B------:R-:W-:Y:S01]  /*8d10*/  FMUL.FTZ R70, R76, R70 ;  /* 0x000000464c467220 */ /* 0x000fe20000410000 */
[----:B------:R-:W-:Y:S01]  /*8d20*/  BSSY B0, `(.L_x_338) ;  /* 0x0000054000007945 */ /* 0x000fe20003800000 */
[----:B---3--:R-:W3:Y:S01]  /*8d30*/  SHFL.DOWN PT, R41, R60, 0x1, 0x1f ;  /* 0x08201f003c297f89 */ /* 0x008ee200000e0000 */
[----:B------:R-:W-:-:S02]  /*8d40*/  FMUL.FTZ R95, R80, R95 ;  /* 0x0000005f505f7220 */ /* 0x000fc40000410000 */
[----:B------:R-:W-:Y:S01]  /*8d50*/  FMUL.FTZ R105, R81, R105 ;  /* 0x0000006951697220 */ /* 0x000fe20000410000 */
[----:B------:R-:W4:Y:S01]  /*8d60*/  SHFL.DOWN PT, R40, R61, 0x1, 0x1f ;  /* 0x08201f003d287f89 */ /* 0x000f2200000e0000 */
        /* <DEDUP_REMOVED lines=8> */
[C---:B--2---:R-:W-:Y:S01]  /*8df0*/  ISETP.GT.AND P0, PT, R42.reuse, 0x1e, PT ;  /* 0x0000001e2a00780c */ /* 0x044fe20003f04270 */
[----:B------:R-:W-:Y:S01]  /*8e00*/  FADD.FTZ R146, R85, R146 ;  /* 0x0000009255927221 */ /* 0x000fe20000010000 */
[----:B------:R-:W-:Y:S01]  /*8e10*/  ISETP.NE.AND P1, PT, R42, RZ, PT ;  /* 0x000000ff2a00720c */ /* 0x000fe20003f25270 */
[----:B------:R-:W-:Y:S02]  /*8e20*/  FADD.FTZ R135, R88, R135 ;  /* 0x0000008758877221 */ /* 0x000fe40000010000 */
[----:B------:R-:W-:-:S02]  /*8e30*/  FADD.FTZ R147, R87, R147 ;  /* 0x0000009357937221 */ /* 0x000fc40000010000 */
[----:B------:R-:W-:Y:S02]  /*8e40*/  FADD.FTZ R134, R90, R134 ;  /* 0x000000865a867221 */ /* 0x000fe40000010000 */
[----:B------:R-:W-:Y:S02]  /*8e50*/  FADD.FTZ R148, R89, R148 ;  /* 0x0000009459947221 */ /* 0x000fe40000010000 */
[----:B------:R-:W-:Y:S02]  /*8e60*/  FADD.FTZ R120, R92, R120 ;  /* 0x000000785c787221 */ /* 0x000fe40000010000 */
[----:B---3--:R-:W-:Y:S02]  /*8e70*/  @!P0 FADD.FTZ R60, R60, R41 ;  /* 0x000000293c3c8221 */ /* 0x008fe40000010000 */
[----:B----4-:R-:W-:Y:S01]  /*8e80*/  @!P0 FADD.FTZ R61, R61, R40 ;  /* 0x000000283d3d8221 */ /* 0x010fe20000010000 */
[----:B------:R-:W-:Y:S01]  /*8e90*/  ISETP.GT.AND P0, PT, R42, 0x1d, PT ;  /* 0x0000001d2a00780c */ /* 0x000fe20003f04270 */
[----:B------:R-:W-:Y:S01]  /*8ea0*/  FADD.FTZ R149, R91, R149 ;  /* 0x000000955b957221 */ /* 0x000fe20000010000 */
[----:B------:R-:W2:Y:S01]  /*8eb0*/  SHFL.DOWN PT, R41, R60, 0x2, 0x1f ;  /* 0x08401f003c297f89 */ /* 0x000ea200000e0000 */
[----:B------:R-:W-:-:S02]  /*8ec0*/  FADD.FTZ R119, R94, R119 ;  /* 0x000000775e777221 */ /* 0x000fc40000010000 */
[----:B------:R-:W-:Y:S01]  /*8ed0*/  FADD.FTZ R150, R93, R150 ;  /* 0x000000965d967221 */ /* 0x000fe20000010000 */
[----:B------:R-:W3:Y:S01]  /*8ee0*/  SHFL.DOWN PT, R40, R61, 0x2, 0x1f ;  /* 0x08401f003d287f89 */ /* 0x000ee200000e0000 */
        /* <DEDUP_REMOVED lines=10> */
[----:B--2---:R-:W-:-:S02]  /*8f90*/  @!P0 FADD.FTZ R60, R60, R41 ;  /* 0x000000293c3c8221 */ /* 0x004fc40000010000 */
[----:B------:R-:W-:Y:S02]  /*8fa0*/  FADD.FTZ R157, R79, R157 ;  /* 0x0000009d4f9d7221 */ /* 0x000fe40000010000 */
[----:B---3--:R-:W-:Y:S01]  /*8fb0*/  @!P0 FADD.FTZ R61, R61, R40 ;  /* 0x000000283d3d8221 */ /* 0x008fe20000010000 */
[----:B------:R-:W2:Y:S01]  /*8fc0*/  SHFL.DOWN PT, R41, R60, 0x4, 0x1f ;  /* 0x08801f003c297f89 */ /* 0x000ea200000e0000 */
[----:B------:R-:W-:Y:S01]  /*8fd0*/  ISETP.GT.AND P0, PT, R42, 0x1b, PT ;  /* 0x0000001b2a00780c */ /* 0x000fe20003f04270 */
[----:B------:R-:W-:Y:S02]  /*8fe0*/  FADD.FTZ R112, R77, R112 ;  /* 0x000000704d707221 */ /* 0x000fe40000010000 */
[----:B------:R-:W3:Y:S01]  /*8ff0*/  SHFL.DOWN PT, R40, R61, 0x4, 0x1f ;  /* 0x08801f003d287f89 */ /* 0x000ee200000e0000 */
[----:B------:R-:W-:Y:S02]  /*9000*/  FADD.FTZ R2, R95, R2 ;  /* 0x000000025f027221 */ /* 0x000fe40000010000 */
[----:B-----5:R-:W-:-:S07]  /*9010*/  FADD.FTZ R0, R105, R0 ;  /* 0x0000000069007221 */ /* 0x020fce0000010000 */
[----:B--2---:R-:W-:Y:S02]  /*9020*/  @!P0 FADD.FTZ R60, R60, R41 ;  /* 0x000000293c3c8221 */ /* 0x004fe40000010000 */
[----:B---3--:R-:W-:-:S03]  /*9030*/  @!P0 FADD.FTZ R61, R61, R40 ;  /* 0x000000283d3d8221 */ /* 0x008fc60000010000 */
[----:B------:R-:W2:Y:S01]  /*9040*/  SHFL.DOWN PT, R41, R60, 0x8, 0x1f ;  /* 0x09001f003c297f89 */ /* 0x000ea200000e0000 */
[----:B------:R-:W-:-:S03]  /*9050*/  ISETP.GT.AND P0, PT, R42, 0x17, PT ;  /* 0x000000172a00780c */ /* 0x000fc60003f04270 */
[----:B------:R-:W3:Y:S10]  /*9060*/  SHFL.DOWN PT, R40, R61, 0x8, 0x1f ;  /* 0x09001f003d287f89 */ /* 0x000ef400000e0000 */
[----:B--2---:R-:W-:-:S02]  /*9070*/  @!P0 FADD.FTZ R60, R60, R41 ;  /* 0x000000293c3c8221 */ /* 0x004fc40000010000 */
[----:B---3--:R-:W-:-:S03]  /*9080*/  @!P0 FADD.FTZ R61, R61, R40 ;  /* 0x000000283d3d8221 */ /* 0x008fc60000010000 */
[----:B------:R-:W2:Y:S01]  /*9090*/  SHFL.DOWN PT, R41, R60, 0x10, 0x1f ;  /* 0x0a001f003c297f89 */ /* 0x000ea200000e0000 */
[----:B------:R-:W-:Y:S02]  /*90a0*/  ISETP.GT.AND P0, PT, R42, 0xf, PT ;  /* 0x0000000f2a00780c */ /* 0x000fe40003f04270 */
[----:B------:R-:W-:Y:S01]  /*90b0*/  SHF.R.S32.HI R42, RZ, 0x1f, R57 ;  /* 0x0000001fff2a7819 */ /* 0x000fe20000011439 */
[----:B------:R-:W3:Y:S03]  /*90c0*/  SHFL.DOWN PT, R40, R61, 0x10, 0x1f ;  /* 0x0a001f003d287f89 */ /* 0x000ee600000e0000 */
[----:B------:R-:W-:-:S04]  /*90d0*/  LEA.HI R42, R42, R57, RZ, 0x5 ;  /* 0x000000392a2a7211 */ /* 0x000fc800078f28ff */
[----:B------:R-:W-:-:S03]  /*90e0*/  SHF.R.S32.HI R42, RZ, 0x5, R42 ;  /* 0x00000005ff2a7819 */ /* 0x000fc6000001142a */
[----:B--2---:R-:W-:Y:S02]  /*90f0*/  @!P0 FADD.FTZ R60, R60, R41 ;  /* 0x000000293c3c8221 */ /* 0x004fe40000010000 */
[----:B---3--:R-:W-:-:S05]  /*9100*/  @!P0 FADD.FTZ R61, R61, R40 ;  /* 0x000000283d3d8221 */ /* 0x008fca0000010000 */
[----:B------:R2:W-:Y:S04]  /*9110*/  @!P1 STS.64 [R42.X8+0x3198], R60 ;  /* 0x0031983c2a009388 */ /* 0x0005e80000008a00 */
[----:B------:R-:W-:Y:S06]  /*9120*/  BAR.SYNC.DEFER_BLOCKING 0x0 ;  /* 0x0000000000007b1d */ /* 0x000fec0000010000 */
[----:B------:R-:W-:Y:S05]  /*9130*/  @P2 BRA `(.L_x_339) ;  /* 0x0000012000002947 */ /* 0x000fea0003800000 */
[----:B------:R-:W-:Y:S01]  /*9140*/  ULDC UR36, c[0x0][0x174] ;  /* 0x00005d0000247ab9 */ /* 0x000fe20000000800 */
[----:B--2---:R-:W2:Y:S01]  /*9150*/  LDS.128 R40, [0x31a0] ;  /* 0x0031a000ff287984 */ /* 0x004ea20000000c00 */
[----:B------:R-:W-:-:S02]  /*9160*/  UISETP.NE.AND UP0, UPT, UR24, UR36, UPT ;  /* 0x000000241800728c */ /* 0x000fc4000bf05270 */
[----:B------:R-:W-:Y:S01]  /*9170*/  USHF.L.U32 UR36, UR7, 0x2, URZ ;  /* 0x0000000207247899 */ /* 0x000fe2000800063f */
[----:B------:R-:W3:Y:S03]  /*9180*/  LDS.64 R62, [0x31b0] ;  /* 0x0031b000ff3e7984 */ /* 0x000ee60000000a00 */
[----:B------:R-:W-:-:S13]  /*9190*/  PLOP3.LUT P0, PT, PT, PT, UP0, 0x80, 0x0 ;  /* 0x000000000000781c */ /* 0x000fda0003f0f008 */
[----:B------:R-:W4:Y:S04]  /*91a0*/  @P0 LDS R68, [UR36+0x51e0] ;  /* 0x0051e024ff440984 */ /* 0x000f280008000800 */
[----:B------:R-:W5:Y:S01]  /*91b0*/  @P0 LDS R65, [UR36+0x4de0] ;  /* 0x004de024ff410984 */ /* 0x000f620008000800 */
[----:B--2---:R-:W-:Y:S02]  /*91c0*/  FADD.FTZ R66, R61, R41 ;  /* 0x000000293d427221 */ /* 0x004fe40000010000 */
[----:B------:R-:W-:Y:S02]  /*91d0*/  FADD.FTZ R41, R60, R40 ;  /* 0x000000283c297221 */ /* 0x000fe40000010000 */
[----:B------:R-:W-:Y:S02]  /*91e0*/  FADD.FTZ R66, R43, R66 ;  /* 0x000000422b427221 */ /* 0x000fe40000010000 */
[----:B------:R-:W-:-:S02]  /*91f0*/  FADD.FTZ R41, R42, R41 ;  /* 0x000000292a297221 */ /* 0x000fc40000010000 */
[----:B---3--:R-:W-:Y:S02]  /*9200*/  FADD.FTZ R61, R66, R63 ;  /* 0x0000003f423d7221 */ /* 0x008fe40000010000 */
[----:B------:R-:W-:Y:S02]  /*9210*/  FADD.FTZ R60, R41, R62 ;  /* 0x0000003e293c7221 */ /* 0x000fe40000010000 */
[----:B----4-:R-:W-:Y:S02]  /*9220*/  @P0 FADD.FTZ R61, R61, R68 ;  /* 0x000000443d3d0221 */ /* 0x010fe40000010000 */
[----:B-----5:R-:W-:-:S03]  /*9230*/  @P0 FADD.FTZ R60, R60, R65 ;  /* 0x000000413c3c0221 */ /* 0x020fc60000010000 */
[----:B------:R2:W-:Y:S04]  /*9240*/  STS [UR36+0x51e0], R61 ;  /* 0x0051e03dff007988 */ /* 0x0005e80008000824 */
[----:B------:R2:W-:Y:S02]  /*9250*/  STS [UR36+0x4de0], R60 ;  /* 0x004de03cff007988 */ /* 0x0005e40008000824 */
.L_x_339:
[----:B------:R-:W-:Y:S05]  /*9260*/  BSYNC B0 ;  /* 0x0000000000007941 */ /* 0x000fea0003800000 */
.L_x_338:
[----:B------:R-:W-:Y:S02]  /*9270*/  UIADD3 UR7, UR7, 0x1, URZ ;  /* 0x0000000107077890 */ /* 0x000fe4000fffe03f */
[----:B------:R-:W-:Y:S02]  /*9280*/  ULDC UR36, c[0x0][0x16c] ;  /* 0x00005b0000247ab9 */ /* 0x000fe40000000800 */
[----:B------:R-:W-:Y:S02]  /*9290*/  UISETP.GE.AND UP0, UPT, UR7, UR36, UPT ;  /* 0x000000240700728c */ /* 0x000fe4000bf06270 */
[----:B------:R-:W-:-:S04]  /*92a0*/  UIADD3 UR8, UP1, UR8, 0x1, URZ ;  /* 0x0000000108087890 */ /* 0x000fc8000ff3e03f */
[----:B------:R-:W-:Y:S01]  /*92b0*/  PLOP3.LUT P0, PT, PT, PT, UP0, 0x80, 0x0 ;  /* 0x000000000000781c */ /* 0x000fe20003f0f008 */
[----:B------:R-:W-:-:S12]  /*92c0*/  UIADD3.X UR9, URZ, UR9, URZ, UP1, !UPT ;  /* 0x000000093f097290 */ /* 0x000fd80008ffe43f */
[----:B012---:R-:W-:Y:S01]  /*92d0*/  @P0 CALL.REL.NOINC `(.L_x_292) ;  /* 0x0000001000000944 */ /* 0x007fe20003c00000 */
[----:B------:R-:W-:Y:S05]  /*92e0*/  BRA `(.L_x_340) ;  /* 0xffffbf7000007947 */ /* 0x000fea000383ffff */
.L_x_292:
[----:B------:R-:W2:Y:S04]  /*92f0*/  LDL R71, [R1+0x20] ;  /* 0x0000200001477983 */ /* 0x000ea80000100800 */
[----:B------:R-:W3:Y:S04]  /*9300*/  LDL R70, [R1+0x1c] ;  /* 0x00001c0001467983 */ /* 0x000ee80000100800 */
[----:B------:R-:W4:Y:S04]  /*9310*/  LDL R69, [R1+0x18] ;  /* 0x0000180001457983 */ /* 0x000f280000100800 */
[----:B------:R-:W4:Y:S04]  /*9320*/  LDL R68, [R1+0x14] ;  /* 0x0000140001447983 */ /* 0x000f280000100800 */
[----:B------:R-:W4:Y:S04]  /*9330*/  LDL R67, [R1+0x10] ;  /* 0x0000100001437983 */ /* 0x000f280000100800 */
[----:B------:R-:W4:Y:S04]  /*9340*/  LDL R66, [R1+0xc] ;  /* 0x00000c0001427983 */ /* 0x000f280000100800 */
[----:B------:R-:W4:Y:S04]  /*9350*/  LDL R65, [R1+0x8] ;  /* 0x0000080001417983 */ /* 0x000f280000100800 */
[----:B------:R-:W4:Y:S04]  /*9360*/  LDL R63, [R1+0x4] ;  /* 0x00000400013f7983 */ /* 0x000f280000100800 */
[----:B------:R-:W4:Y:S04]  /*9370*/  LDL R62, [R1] ;  /* 0x00000000013e7983 */ /* 0x000f280000100800 */
[----:B0-----:R0:W5:Y:S01]  /*9380*/  LDL.64 R60, [R1+0x28] ;  /* 0x00002800013c7983 */ /* 0x0011620000100a00 */
[----:B------:R-:W-:Y:S01]  /*9390*/  F2FP.BF16.PACK_AB R155, R155, R157 ;  /* 0x0000009d9b9b723e */ /* 0x000fe200000010ff */
[----:B------:R-:W-:Y:S01]  /*93a0*/  ULDC UR41, c[0x0][0x168] ;  /* 0x00005a0000297ab9 */ /* 0x000fe20000000800 */
[----:B------:R-:W-:Y:S01]  /*93b0*/  F2FP.BF16.PACK_AB R153, R153, R154 ;  /* 0x0000009a9999723e */ /* 0x000fe200000010ff */
[----:B------:R-:W-:Y:S01]  /*93c0*/  BAR.SYNC.DEFER_BLOCKING 0x0 ;  /* 0x0000000000007b1d */ /* 0x000fe20000010000 */
[----:B------:R-:W-:Y:S01]  /*93d0*/  F2FP.BF16.PACK_AB R151, R151, R152 ;  /* 0x000000989797723e */ /* 0x000fe200000010ff */
[----:B------:R-:W-:Y:S01]  /*93e0*/  UIADD3 UR41, -UR25, UR41, URZ ;  /* 0x0000002919297290 */ /* 0x000fe2000fffe13f */
[----:B------:R-:W-:-:S02]  /*93f0*/  F2FP.BF16.PACK_AB R149, R149, R150 ;  /* 0x000000969595723e */ /* 0x000fc400000010ff */
[----:B------:R-:W-:Y:S01]  /*9400*/  PRMT R28, R155, 0x7632, R28 ;  /* 0x000076329b1c7816 */ /* 0x000fe2000000001c */
[----:B------:R-:W-:Y:S01]  /*9410*/  ULDC.64 UR8, c[0x0][0x2d8] ;  /* 0x0000b60000087ab9 */ /* 0x000fe20000000a00 */
[----:B------:R-:W-:Y:S01]  /*9420*/  PRMT R4, R153, 0x7632, R4 ;  /* 0x0000763299047816 */ /* 0x000fe20000000004 */
[----:B------:R-:W-:Y:S01]  /*9430*/  IMAD.U32 R21, RZ, RZ, UR41 ;  /* 0x00000029ff157e24 */ /* 0x000fe2000f8e00ff */
[----:B------:R-:W-:Y:S01]  /*9440*/  PRMT R5, R151, 0x7632, R5 ;  /* 0x0000763297057816 */ /* 0x000fe20000000005 */
[----:B------:R-:W-:Y:S01]  /*9450*/  UIMAD UR7, UR13, UR8, URZ ;  /* 0x000000080d0772a4 */ /* 0x000fe2000f8e023f */
[----:B------:R-:W-:Y:S01]  /*9460*/  PRMT R6, R149, 0x7632, R6 ;  /* 0x0000763295067816 */ /* 0x000fe20000000006 */
[----:B------:R-:W-:Y:S01]  /*9470*/  ULDC.64 UR38, c[0x0][0x2f8] ;  /* 0x0000be0000267ab9 */ /* 0x000fe20000000a00 */
[----:B------:R-:W-:Y:S01]  /*9480*/  ISETP.NE.AND P6, PT, R57, RZ, PT ;  /* 0x000000ff3900720c */ /* 0x000fe20003fc5270 */
[----:B------:R-:W-:Y:S01]  /*9490*/  UIMAD.WIDE.U32 UR36, UR12, UR8, URZ ;  /* 0x000000080c2472a5 */ /* 0x000fe2000f8e003f */
[----:B------:R-:W-:Y:S01]  /*94a0*/  F2FP.BF16.PACK_AB R147, R147, R148 ;  /* 0x000000949393723e */ /* 0x000fe200000010ff */
[----:B------:R-:W-:Y:S01]  /*94b0*/  UIMAD UR26, UR13, UR38, URZ ;  /* 0x000000260d1a72a4 */ /* 0x000fe2000f8e023f */
[----:B------:R-:W-:Y:S01]  /*94c0*/  F2FP.BF16.PACK_AB R145, R145, R146 ;  /* 0x000000929191723e */ /* 0x000fe200000010ff */
[----:B------:R-:W-:Y:S01]  /*94d0*/  UIMAD UR25, UR12, UR9, UR7 ;  /* 0x000000090c1972a4 */ /* 0x000fe2000f8e0207 */
[----:B------:R-:W-:Y:S01]  /*94e0*/  F2FP.BF16.PACK_AB R143, R143, R144 ;  /* 0x000000908f8f723e */ /* 0x000fe200000010ff */
[----:B------:R-:W-:Y:S01]  /*94f0*/  UIMAD.WIDE.U32 UR8, UR12, UR38, URZ ;  /* 0x000000260c0872a5 */ /* 0x000fe2000f8e003f */
[----:B------:R-:W-:Y:S01]  /*9500*/  F2FP.BF16.PACK_AB R140, R140, R142 ;  /* 0x0000008e8c8c723e */ /* 0x000fe200000010ff */
[----:B------:R-:W-:Y:S01]  /*9510*/  UIMAD UR26, UR12, UR39, UR26 ;  /* 0x000000270c1a72a4 */ /* 0x000fe2000f8e021a */
[----:B------:R-:W-:Y:S01]  /*9520*/  BSSY B0, `(.L_x_341) ;  /* 0x000003a000007945 */ /* 0x000fe20003800000 */
[----:B------:R1:W-:Y:S01]  /*9530*/  STS.U16 [R56+0x2], R28 ;  /* 0x0000021c38007388 */ /* 0x0003e20000000400 */
[----:B------:R-:W-:-:S03]  /*9540*/  UIADD3 UR7, UR37, UR25, URZ ;  /* 0x0000001925077290 */ /* 0x000fc6000fffe03f */
[----:B------:R0:W-:Y:S04]  /*9550*/  STS.U16 [R56+0x6], R4 ;  /* 0x0000060438007388 */ /* 0x0001e80000000400 */
[----:B------:R0:W-:Y:S01]  /*9560*/  STS.U16 [R56+0xa], R5 ;  /* 0x00000a0538007388 */ /* 0x0001e20000000400 */
[----:B-1----:R-:W-:-:S03]  /*9570*/  PRMT R28, R147, 0x7632, R28 ;  /* 0x00007632931c7816 */ /* 0x002fc6000000001c */
[----:B------:R1:W-:Y:S01]  /*9580*/  STS.U16 [R56+0xe], R6 ;  /* 0x00000e0638007388 */ /* 0x0003e20000000400 */
[----:B0-----:R-:W-:-:S03]  /*9590*/  PRMT R4, R145, 0x7632, R4 ;  /* 0x0000763291047816 */ /* 0x001fc60000000004 */
[----:B------:R-:W-:Y:S01]  /*95a0*/  STS.U16 [R56], R155 ;  /* 0x0000009b38007388 */ /* 0x000fe20000000400 */
[----:B------:R-:W-:-:S03]  /*95b0*/  PRMT R5, R143, 0x7632, R5 ;  /* 0x000076328f057816 */ /* 0x000fc60000000005 */
        /* <DEDUP_REMOVED lines=13> */
[----:B------:R-:W-:Y:S04]  /*9690*/  LDS.U16 R33, [R165+0x240] ;  /* 0x00024000a5217984 */ /* 0x000fe80000000400 */
[----:B------:R-:W-:Y:S04]  /*96a0*/  LDS.U16 R35, [R164+0x280] ;  /* 0x00028000a4237984 */ /* 0x000fe80000000400 */
        /* <DEDUP_REMOVED lines=19> */
[----:B-----5:R-:W-:Y:S01]  /*97e0*/  MOV R4, R60 ;  /* 0x0000003c00047202 */ /* 0x020fe20000000f00 */
        /* <DEDUP_REMOVED lines=13> */
.L_x_342:
[----:B------:R-:W-:Y:S05]  /*98c0*/  BSYNC B0 ;  /* 0x0000000000007941 */ /* 0x000fea0003800000 */
.L_x_341:
[----:B------:R-:W2:Y:S01]  /*98d0*/  LDL.LU R22, [R1+0x38] ;  /* 0x0000380001167983 */ /* 0x000ea20000300800 */
[----:B------:R-:W-:Y:S01]  /*98e0*/  ULDC.64 UR38, c[0x0][0x2e0] ;  /* 0x0000b80000267ab9 */ /* 0x000fe20000000a00 */
[C---:B------:R-:W-:Y:S01]  /*98f0*/  LEA R4, P0, R58.reuse, c[0x0][0x330], 0x1 ;  /* 0x0000cc003a047a11 */ /* 0x040fe200078008ff */
[----:B------:R-:W-:Y:S01]  /*9900*/  UMOV UR37, UR7 ;  /* 0x0000000700257c82 */ /* 0x000fe20008000000 */
[C---:B0-----:R-:W-:Y:S01]  /*9910*/  LOP3.LUT R7, R58.reuse, 0x20, RZ, 0xfc, !PT ;  /* 0x000000203a077812 */ /* 0x041fe200078efcff */
[----:B------:R-:W-:Y:S01]  /*9920*/  UIMAD.WIDE.U32 UR36, UR10, UR38, UR36 ;  /* 0x000000260a2472a5 */ /* 0x000fe2000f8e0024 */
[C---:B------:R-:W-:Y:S01]  /*9930*/  LOP3.LUT R8, R58.reuse, 0x40, RZ, 0xfc, !PT ;  /* 0x000000403a087812 */ /* 0x040fe200078efcff */
[----:B------:R-:W-:Y:S01]  /*9940*/  UIMAD UR25, UR11, UR38, URZ ;  /* 0x000000260b1972a4 */ /* 0x000fe2000f8e023f */
[C---:B------:R-:W-:Y:S01]  /*9950*/  LOP3.LUT R6, R58.reuse, 0x60, RZ, 0xfc, !PT ;  /* 0x000000603a067812 */ /* 0x040fe200078efcff */
[----:B------:R-:W-:Y:S01]  /*9960*/  UIADD3 UR7, UP0, UR27, UR36, URZ ;  /* 0x000000241b077290 */ /* 0x000fe2000ff1e03f */
[----:B------:R-:W-:Y:S01]  /*9970*/  LEA.HI.X R5, R58, c[0x0][0x334], R59, 0x1, P0 ;  /* 0x0000cd003a057a11 */ /* 0x000fe200000f0c3b */
[----:B------:R-:W-:Y:S01]  /*9980*/  UIMAD UR25, UR10, UR39, UR25 ;  /* 0x000000270a1972a4 */ /* 0x000fe2000f8e0219 */
[-C--:B------:R-:W-:Y:S01]  /*9990*/  ISETP.GE.AND P0, PT, R7, R47.reuse, PT ;  /* 0x0000002f0700720c */ /* 0x080fe20003f06270 */
[----:B------:R-:W0:Y:S01]  /*99a0*/  S2R R24, SR_LANEID ;  /* 0x0000000000187919 */ /* 0x000e220000000000 */
[-C--:B------:R-:W-:Y:S01]  /*99b0*/  ISETP.GE.AND P1, PT, R8, R47.reuse, PT ;  /* 0x0000002f0800720c */ /* 0x080fe20003f26270 */
[----:B------:R-:W-:Y:S01]  /*99c0*/  UIADD3.X UR36, UR40, UR25, UR37, UP0, !UPT ;  /* 0x0000001928247290 */ /* 0x000fe200087fe425 */
[----:B------:R-:W-:Y:S01]  /*99d0*/  IMAD.U32 R9, RZ, RZ, UR7 ;  /* 0x00000007ff097e24 */ /* 0x000fe2000f8e00ff */
[----:B------:R-:W-:Y:S01]  /*99e0*/  ISETP.GE.AND P2, PT, R6, R47, PT ;  /* 0x0000002f0600720c */ /* 0x000fe20003f46270 */
[----:B------:R-:W-:Y:S01]  /*99f0*/  UIADD3 UR7, UR9, UR26, URZ ;  /* 0x0000001a09077290 */ /* 0x000fe2000fffe03f */
[----:B------:R-:W-:Y:S01]  /*9a00*/  LOP3.LUT R11, R58, 0xc0, RZ, 0xfc, !PT ;  /* 0x000000c03a0b7812 */ /* 0x000fe200078efcff */
[----:B------:R-:W-:Y:S01]  /*9a10*/  BSSY B0, `(.L_x_343) ;  /* 0x00000b2000007945 */ /* 0x000fe20003800000 */
[----:B------:R-:W-:-:S02]  /*9a20*/  LEA R4, P3, R9, R4, 0x1 ;  /* 0x0000000409047211 */ /* 0x000fc400078608ff */
[----:B------:R-:W-:Y:S02]  /*9a30*/  MOV R10, UR36 ;  /* 0x00000024000a7c02 */ /* 0x000fe40008000f00 */
[C---:B------:R-:W-:Y:S02]  /*9a40*/  LOP3.LUT R12, R58.reuse, 0xe0, RZ, 0xfc, !PT ;  /* 0x000000e03a0c7812 */ /* 0x040fe400078efcff */
[----:B------:R-:W-:Y:S02]  /*9a50*/  LEA.HI.X R5, R9, R5, R10, 0x1, P3 ;  /* 0x0000000509057211 */ /* 0x000fe400018f0c0a */
[C---:B------:R-:W-:Y:S02]  /*9a60*/  LOP3.LUT R9, R58.reuse, 0x80, RZ, 0xfc, !PT ;  /* 0x000000803a097812 */ /* 0x040fe400078efcff */
[C---:B------:R-:W-:Y:S01]  /*9a70*/  LOP3.LUT R10, R58.reuse, 0xa0, RZ, 0xfc, !PT ;  /* 0x000000a03a0a7812 */ /* 0x040fe200078efcff */
[----:B------:R1:W-:Y:S01]  /*9a80*/  @!P0 STG.E.U16 [R4.64+-0xfc0], R15 ;  /* 0xfff0400f04008986 */ /* 0x0003e2000c10151c */
[----:B------:R-:W-:-:S02]  /*9a90*/  LOP3.LUT R13, R58, 0x100, RZ, 0xfc, !PT ;  /* 0x000001003a0d7812 */ /* 0x000fc400078efcff */
[----:B------:R-:W-:Y:S01]  /*9aa0*/  LOP3.LUT R14, R58, 0x120, RZ, 0xfc, !PT ;  /* 0x000001203a0e7812 */ /* 0x000fe200078efcff */
[----:B------:R3:W-:Y:S01]  /*9ab0*/  @!P1 STG.E.U16 [R4.64+-0xf80], R17 ;  /* 0xfff0801104009986 */ /* 0x0007e2000c10151c */
[-C--:B------:R-:W-:Y:S02]  /*9ac0*/  ISETP.GE.AND P0, PT, R9, R47.reuse, PT ;  /* 0x0000002f0900720c */ /* 0x080fe40003f06270 */
[-C--:B------:R-:W-:Y:S01]  /*9ad0*/  ISETP.GE.AND P1, PT, R10, R47.reuse, PT ;  /* 0x0000002f0a00720c */ /* 0x080fe20003f26270 */
[----:B------:R4:W-:Y:S01]  /*9ae0*/  @!P2 STG.E.U16 [R4.64+-0xf40], R19 ;  /* 0xfff0c0130400a986 */ /* 0x0009e2000c10151c */
[-C--:B------:R-:W-:Y:S02]  /*9af0*/  ISETP.GE.AND P2, PT, R11, R47.reuse, PT ;  /* 0x0000002f0b00720c */ /* 0x080fe40003f46270 */
[-C--:B------:R-:W-:Y:S02]  /*9b00*/  ISETP.GE.AND P3, PT, R12, R47.reuse, PT ;  /* 0x0000002f0c00720c */ /* 0x080fe40003f66270 */
[----:B------:R-:W-:-:S02]  /*9b10*/  ISETP.GE.AND P4, PT, R13, R47, PT ;  /* 0x0000002f0d00720c */ /* 0x000fc40003f86270 */
[----:B------:R-:W-:Y:S02]  /*9b20*/  ISETP.GE.AND P5, PT, R14, R47, PT ;  /* 0x0000002f0e00720c */ /* 0x000fe40003fa6270 */
[C---:B-1----:R-:W-:Y:S01]  /*9b30*/  LOP3.LUT R15, R58.reuse, 0x140, RZ, 0xfc, !PT ;  /* 0x000001403a0f7812 */ /* 0x042fe200078efcff */
[----:B------:R-:W-:Y:S01]  /*9b40*/  @!P0 STG.E.U16 [R4.64+-0xf00], R23 ;  /* 0xfff1001704008986 */ /* 0x000fe2000c10151c */
[C---:B------:R-:W-:Y:S02]  /*9b50*/  LOP3.LUT R16, R58.reuse, 0x160, RZ, 0xfc, !PT ;  /* 0x000001603a107812 */ /* 0x040fe400078efcff */
[C---:B---3--:R-:W-:Y:S01]  /*9b60*/  LOP3.LUT R17, R58.reuse, 0x180, RZ, 0xfc, !PT ;  /* 0x000001803a117812 */ /* 0x048fe200078efcff */
[----:B------:R1:W-:Y:S01]  /*9b70*/  @!P1 STG.E.U16 [R4.64+-0xec0], R25 ;  /* 0xfff1401904009986 */ /* 0x0003e2000c10151c */
[C---:B------:R-:W-:Y:S02]  /*9b80*/  LOP3.LUT R18, R58.reuse, 0x1a0, RZ, 0xfc, !PT ;  /* 0x000001a03a127812 */ /* 0x040fe400078efcff */
[C---:B----4-:R-:W-:Y:S01]  /*9b90*/  LOP3.LUT R19, R58.reuse, 0x1c0, RZ, 0xfc, !PT ;  /* 0x000001c03a137812 */ /* 0x050fe200078efcff */
[----:B------:R3:W-:Y:S01]  /*9ba0*/  @!P2 STG.E.U16 [R4.64+-0xe80], R27 ;  /* 0xfff1801b0400a986 */ /* 0x0007e2000c10151c */
[----:B------:R-:W-:-:S02]  /*9bb0*/  LOP3.LUT R20, R58, 0x1e0, RZ, 0xfc, !PT ;  /* 0x000001e03a147812 */ /* 0x000fc400078efcff */
[-C--:B------:R-:W-:Y:S01]  /*9bc0*/  ISETP.GE.AND P0, PT, R15, R47.reuse, PT ;  /* 0x0000002f0f00720c */ /* 0x080fe20003f06270 */
[----:B------:R4:W-:Y:S01]  /*9bd0*/  @!P3 STG.E.U16 [R4.64+-0xe40], R29 ;  /* 0xfff1c01d0400b986 */ /* 0x0009e2000c10151c */
[-C--:B------:R-:W-:Y:S02]  /*9be0*/  ISETP.GE.AND P1, PT, R16, R47.reuse, PT ;  /* 0x0000002f1000720c */ /* 0x080fe40003f26270 */
[-C--:B------:R-:W-:Y:S01]  /*9bf0*/  ISETP.GE.AND P2, PT, R17, R47.reuse, PT ;  /* 0x0000002f1100720c */ /* 0x080fe20003f46270 */
[----:B------:R0:W-:Y:S01]  /*9c00*/  @!P4 STG.E.U16 [R4.64+-0xe00], R31 ;  /* 0xfff2001f0400c986 */ /* 0x0001e2000c10151c */
[-C--:B------:R-:W-:Y:S02]  /*9c10*/  ISETP.GE.AND P3, PT, R18, R47.reuse, PT ;  /* 0x0000002f1200720c */ /* 0x080fe40003f66270 */
[-C--:B------:R-:W-:Y:S01]  /*9c20*/  ISETP.GE.AND P4, PT, R19, R47.reuse, PT ;  /* 0x0000002f1300720c */ /* 0x080fe20003f86270 */
[----:B------:R1:W-:Y:S01]  /*9c30*/  @!P5 STG.E.U16 [R4.64+-0xdc0], R33 ;  /* 0xfff240210400d986 */ /* 0x0003e2000c10151c */
[----:B------:R-:W-:-:S02]  /*9c40*/  ISETP.GE.AND P5, PT, R20, R47, PT ;  /* 0x0000002f1400720c */ /* 0x000fc40003fa6270 */
[----:B------:R-:W-:Y:S01]  /*9c50*/  LOP3.LUT R64, R64, 0xfffffe00, RZ, 0xc0, !PT ;  /* 0xfffffe0040407812 */ /* 0x000fe200078ec0ff */
[----:B------:R-:W-:Y:S04]  /*9c60*/  @!P0 STG.E.U16 [R4.64+-0xd80], R35 ;  /* 0xfff2802304008986 */ /* 0x000fe8000c10151c */
[----:B------:R-:W-:Y:S01]  /*9c70*/  @!P1 STG.E.U16 [R4.64+-0xd40], R37 ;  /* 0xfff2c02504009986 */ /* 0x000fe2000c10151c */
[----:B0-----:R-:W-:-:S03]  /*9c80*/  IMAD R49, R24, 0x10, R64 ;  /* 0x0000001018317824 */ /* 0x001fc600078e0240 */
[----:B------:R-:W-:Y:S02]  /*9c90*/  @!P2 STG.E.U16 [R4.64+-0xd00], R39 ;  /* 0xfff300270400a986 */ /* 0x000fe4000c10151c */
[C---:B-1----:R-:W-:Y:S02]  /*9ca0*/  IADD3 R25, R49.reuse, 0x2, RZ ;  /* 0x0000000231197810 */ /* 0x042fe40007ffe0ff */
[----:B------:R-:W-:Y:S01]  /*9cb0*/  @!P3 STG.E.U16 [R4.64+-0xcc0], R41 ;  /* 0xfff340290400b986 */ /* 0x000fe2000c10151c */
[C---:B------:R-:W-:Y:S02]  /*9cc0*/  IADD3 R26, R49.reuse, 0x3, RZ ;  /* 0x00000003311a7810 */ /* 0x040fe40007ffe0ff */
[C---:B---3--:R-:W-:Y:S01]  /*9cd0*/  IADD3 R27, R49.reuse, 0x4, RZ ;  /* 0x00000004311b7810 */ /* 0x048fe20007ffe0ff */
[----:B------:R-:W-:Y:S01]  /*9ce0*/  @!P4 STG.E.U16 [R4.64+-0xc80], R43 ;  /* 0xfff3802b0400c986 */ /* 0x000fe2000c10151c */
[C---:B------:R-:W-:Y:S02]  /*9cf0*/  IADD3 R28, R49.reuse, 0x5, RZ ;  /* 0x00000005311c7810 */ /* 0x040fe40007ffe0ff */
[----:B----4-:R-:W-:Y:S01]  /*9d00*/  IADD3 R29, R49, 0x6, RZ ;  /* 0x00000006311d7810 */ /* 0x010fe20007ffe0ff */
[----:B------:R0:W-:Y:S01]  /*9d10*/  @!P5 STG.E.U16 [R4.64+-0xc40], R45 ;  /* 0xfff3c02d0400d986 */ /* 0x0001e2000c10151c */
[----:B------:R-:W-:-:S02]  /*9d20*/  LEA.HI.SX32 R25, R25, R49, 0x1b ;  /* 0x0000003119197211 */ /* 0x000fc400078fdaff */
[-C--:B------:R-:W-:Y:S01]  /*9d30*/  LEA.HI.SX32 R26, R26, R49.reuse, 0x1b ;  /* 0x000000311a1a7211 */ /* 0x080fe200078fdaff */
[----:B------:R-:W-:Y:S01]  /*9d40*/  BAR.SYNC.DEFER_BLOCKING 0x0 ;  /* 0x0000000000007b1d */ /* 0x000fe20000010000 */
[-C--:B------:R-:W-:Y:S01]  /*9d50*/  LEA.HI.SX32 R27, R27, R49.reuse, 0x1b ;  /* 0x000000311b1b7211 */ /* 0x080fe200078fdaff */
[----:B------:R-:W-:Y:S01]  /*9d60*/  IMAD.SHL.U32 R25, R25, 0x2, RZ ;  /* 0x0000000219197824 */ /* 0x000fe200078e00ff */
[C---:B------:R-:W-:Y:S02]  /*9d70*/  IADD3 R30, R49.reuse, 0x7, RZ ;  /* 0x00000007311e7810 */ /* 0x040fe40007ffe0ff */
[----:B------:R-:W-:Y:S01]  /*9d80*/  IADD3 R31, R49, 0x8, RZ ;  /* 0x00000008311f7810 */ /* 0x000fe20007ffe0ff */
[----:B------:R-:W-:Y:S01]  /*9d90*/  IMAD.SHL.U32 R27, R27, 0x2, RZ ;  /* 0x000000021b1b7824 */ /* 0x000fe200078e00ff */
[----:B------:R-:W-:Y:S02]  /*9da0*/  LEA.HI.SX32 R28, R28, R49, 0x1b ;  /* 0x000000311c1c7211 */ /* 0x000fe400078fdaff */
[----:B------:R-:W-:-:S02]  /*9db0*/  IADD3 R32, R49, 0x9, RZ ;  /* 0x0000000931207810 */ /* 0x000fc40007ffe0ff */
[-C--:B------:R-:W-:Y:S01]  /*9dc0*/  LEA.HI.SX32 R29, R29, R49.reuse, 0x1b ;  /* 0x000000311d1d7211 */ /* 0x080fe200078fdaff */
[----:B------:R-:W-:Y:S01]  /*9dd0*/  IMAD.SHL.U32 R28, R28, 0x2, RZ ;  /* 0x000000021c1c7824 */ /* 0x000fe200078e00ff */
[----:B------:R-:W-:Y:S02]  /*9de0*/  IADD3 R33, R49, 0xa, RZ ;  /* 0x0000000a31217810 */ /* 0x000fe40007ffe0ff */
[----:B------:R-:W-:Y:S01]  /*9df0*/  SHF.L.U32 R26, R26, 0x1, RZ ;  /* 0x000000011a1a7819 */ /* 0x000fe200000006ff */
[----:B------:R-:W-:Y:S01]  /*9e00*/  IMAD.SHL.U32 R29, R29, 0x2, RZ ;  /* 0x000000021d1d7824 */ /* 0x000fe200078e00ff */
[C---:B------:R-:W-:Y:S02]  /*9e10*/  IADD3 R34, R49.reuse, 0xb, RZ ;  /* 0x0000000b31227810 */ /* 0x040fe40007ffe0ff */
[----:B------:R-:W-:Y:S02]  /*9e20*/  IADD3 R36, R49, 0xc, RZ ;  /* 0x0000000c31247810 */ /* 0x000fe40007ffe0ff */
[----:B------:R-:W-:-:S02]  /*9e30*/  LEA.HI.SX32 R30, R30, R49, 0x1b ;  /* 0x000000311e1e7211 */ /* 0x000fc400078fdaff */
[-C--:B------:R-:W-:Y:S02]  /*9e40*/  LEA.HI.SX32 R31, R31, R49.reuse, 0x1b ;  /* 0x000000311f1f7211 */ /* 0x080fe400078fdaff */
[----:B------:R-:W-:Y:S02]  /*9e50*/  IADD3 R38, R49, 0xd, RZ ;  /* 0x0000000d31267810 */ /* 0x000fe40007ffe0ff */
[-C--:B------:R-:W-:Y:S01]  /*9e60*/  LEA.HI.SX32 R32, R32, R49.reuse, 0x1b ;  /* 0x0000003120207211 */ /* 0x080fe200078fdaff */
[----:B------:R-:W-:Y:S01]  /*9e70*/  IMAD.SHL.U32 R31, R31, 0x2, RZ ;  /* 0x000000021f1f7824 */ /* 0x000fe200078e00ff */
[----:B------:R-:W-:Y:S02]  /*9e80*/  IADD3 R40, R49, 0xe, RZ ;  /* 0x0000000e31287810 */ /* 0x000fe40007ffe0ff */
[----:B------:R-:W-:Y:S01]  /*9e90*/  LEA.HI.SX32 R33, R33, R49, 0x1b ;  /* 0x0000003121217211 */ /* 0x000fe200078fdaff */
[----:B------:R-:W-:Y:S01]  /*9ea0*/  IMAD.SHL.U32 R32, R32, 0x2, RZ ;  /* 0x0000000220207824 */ /* 0x000fe200078e00ff */
[----:B------:R-:W-:-:S02]  /*9eb0*/  IADD3 R42, R49, 0xf, RZ ;  /* 0x0000000f312a7810 */ /* 0x000fc40007ffe0ff */
[-C--:B------:R-:W-:Y:S01]  /*9ec0*/  LEA.HI.SX32 R34, R34, R49.reuse, 0x1b ;  /* 0x0000003122227211 */ /* 0x080fe200078fdaff */
[----:B------:R-:W-:Y:S01]  /*9ed0*/  IMAD.SHL.U32 R33, R33, 0x2, RZ ;  /* 0x0000000221217824 */ /* 0x000fe200078e00ff */
[-C--:B------:R-:W-:Y:S02]  /*9ee0*/  LEA.HI.SX32 R36, R36, R49.reuse, 0x1b ;  /* 0x0000003124247211 */ /* 0x080fe400078fdaff */
[----:B0-----:R-:W-:Y:S02]  /*9ef0*/  F2FP.BF16.PACK_AB R4, R134, R120 ;  /* 0x000000788604723e */ /* 0x001fe400000010ff */
[----:B------:R-:W-:Y:S01]  /*9f00*/  SHF.L.U32 R30, R30, 0x1, RZ ;  /* 0x000000011e1e7819 */ /* 0x000fe200000006ff */
[----:B------:R-:W-:Y:S01]  /*9f10*/  IMAD.SHL.U32 R36, R36, 0x2, RZ ;  /* 0x0000000224247824 */ /* 0x000fe200078e00ff */
[-C--:B------:R-:W-:Y:S02]  /*9f20*/  LEA.HI.SX32 R38, R38, R49.reuse, 0x1b ;  /* 0x0000003126267211 */ /* 0x080fe400078fdaff */
[----:B------:R-:W-:-:S02]  /*9f30*/  LEA.HI.SX32 R40, R40, R49, 0x1b ;  /* 0x0000003128287211 */ /* 0x000fc400078fdaff */
[-C--:B------:R-:W-:Y:S01]  /*9f40*/  LEA.HI.SX32 R42, R42, R49.reuse, 0x1b ;  /* 0x000000312a2a7211 */ /* 0x080fe200078fdaff */
[----:B------:R-:W-:Y:S01]  /*9f50*/  IMAD.SHL.U32 R38, R38, 0x2, RZ ;  /* 0x0000000226267824 */ /* 0x000fe200078e00ff */
[----:B------:R-:W-:Y:S01]  /*9f60*/  SHF.L.U32 R34, R34, 0x1, RZ ;  /* 0x0000000122227819 */ /* 0x000fe200000006ff */
[----:B------:R-:W-:Y:S01]  /*9f70*/  IMAD.SHL.U32 R40, R40, 0x2, RZ ;  /* 0x0000000228287824 */ /* 0x000fe200078e00ff */
[----:B------:R-:W-:Y:S01]  /*9f80*/  SHF.L.U32 R42, R42, 0x1, RZ ;  /* 0x000000012a2a7819 */ /* 0x000fe200000006ff */
[----:B--2---:R-:W-:Y:S01]  /*9f90*/  FADD.FTZ R23, R0, R22 ;  /* 0x0000001600177221 */ /* 0x004fe20000010000 */
[----:B------:R-:W-:Y:S02]  /*9fa0*/  IADD3 R22, R49, 0x1, RZ ;  /* 0x0000000131167810 */ /* 0x000fe40007ffe0ff */
[----:B------:R-:W-:Y:S01]  /*9fb0*/  F2FP.BF16.PACK_AB R0, R2, R0 ;  /* 0x000000000200723e */ /* 0x000fe200000010ff */
[----:B------:R-:W-:Y:S01]  /*9fc0*/  FADD.FTZ R23, R23, R2 ;  /* 0x0000000217177221 */ /* 0x000fe20000010000 */
[----:B------:R-:W-:-:S02]  /*9fd0*/  LEA.HI.SX32 R24, R22, R49, 0x1b ;  /* 0x0000003116187211 */ /* 0x000fc400078fdaff */
[----:B------:R-:W-:Y:S01]  /*9fe0*/  PRMT R5, R0, 0x7610, R5 ;  /* 0x0000761000057816 */ /* 0x000fe20000000005 */
[----:B------:R-:W-:Y:S01]  /*9ff0*/  FADD.FTZ R22, R23, R112 ;  /* 0x0000007017167221 */ /* 0x000fe20000010000 */
[----:B------:R-:W-:Y:S01]  /*a000*/  F2FP.BF16.PACK_AB R112, R113, R112 ;  /* 0x000000707170723e */ /* 0x000fe200000010ff */
[----:B------:R-:W-:Y:S01]  /*a010*/  IMAD.SHL.U32 R24, R24, 0x2, RZ ;  /* 0x0000000218187824 */ /* 0x000fe200078e00ff */
[----:B------:R-:W-:Y:S01]  /*a020*/  F2FP.BF16.PACK_AB R2, R117, R116 ;  /* 0x000000747502723e */ /* 0x000fe200000010ff */
[----:B------:R-:W-:Y:S01]  /*a030*/  FADD.FTZ R23, R22, R113 ;  /* 0x0000007116177221 */ /* 0x000fe20000010000 */
[----:B------:R-:W-:Y:S01]  /*a040*/  PRMT R22, R0, 0x7632, R22 ;  /* 0x0000763200167816 */ /* 0x000fe20000000016 */
[----:B------:R0:W-:Y:S01]  /*a050*/  STS.U16 [R56], R5 ;  /* 0x0000000538007388 */ /* 0x0001e20000000400 */
[----:B------:R-:W-:Y:S01]  /*a060*/  F2FP.BF16.PACK_AB R0, R115, R114 ;  /* 0x000000727300723e */ /* 0x000fe200000010ff */
[----:B------:R-:W-:Y:S01]  /*a070*/  FADD.FTZ R114, R23, R114 ;  /* 0x0000007217727221 */ /* 0x000fe20000010000 */
[----:B------:R-:W-:Y:S01]  /*a080*/  PRMT R35, R112, 0x7632, R35 ;  /* 0x0000763270237816 */ /* 0x000fe20000000023 */
[----:B------:R1:W-:Y:S01]  /*a090*/  STS.U16 [R24+0x2], R22 ;  /* 0x0000021618007388 */ /* 0x0003e20000000400 */
[----:B------:R-:W-:Y:S01]  /*a0a0*/  PRMT R37, R0, 0x7610, R37 ;  /* 0x0000761000257816 */ /* 0x000fe20000000025 */
[----:B------:R-:W-:Y:S01]  /*a0b0*/  FADD.FTZ R115, R114, R115 ;  /* 0x0000007372737221 */ /* 0x000fe20000010000 */
[----:B------:R-:W-:Y:S01]  /*a0c0*/  PRMT R39, R0, 0x7632, R39 ;  /* 0x0000763200277816 */ /* 0x000fe20000000027 */
[----:B------:R-:W-:Y:S01]  /*a0d0*/  STS.U16 [R25+0x4], R112 ;  /* 0x0000047019007388 */ /* 0x000fe20000000400 */
[----:B------:R-:W-:Y:S01]  /*a0e0*/  F2FP.BF16.PACK_AB R0, R119, R118 ;  /* 0x000000767700723e */ /* 0x000fe200000010ff */
[----:B------:R-:W-:Y:S01]  /*a0f0*/  FADD.FTZ R116, R115, R116 ;  /* 0x0000007473747221 */ /* 0x000fe20000010000 */
[----:B0-----:R-:W-:Y:S01]  /*a100*/  PRMT R5, R2, 0x7632, R5 ;  /* 0x0000763202057816 */ /* 0x001fe20000000005 */
[----:B------:R0:W-:Y:S01]  /*a110*/  STS.U16 [R26+0x6], R35 ;  /* 0x000006231a007388 */ /* 0x0001e20000000400 */
[----:B-1----:R-:W-:Y:S01]  /*a120*/  PRMT R22, R0, 0x7610, R22 ;  /* 0x0000761000167816 */ /* 0x002fe20000000016 */
[----:B------:R-:W-:-:S02]  /*a130*/  FADD.FTZ R117, R116, R117 ;  /* 0x0000007574757221 */ /* 0x000fc40000010000 */
[----:B------:R-:W-:Y:S01]  /*a140*/  STS.U16 [R27+0x8], R37 ;  /* 0x000008251b007388 */ /* 0x000fe20000000400 */
[----:B------:R-:W-:Y:S02]  /*a150*/  PRMT R24, R0, 0x7632, R24 ;  /* 0x0000763200187816 */ /* 0x000fe40000000018 */
[----:B------:R-:W-:Y:S01]  /*a160*/  F2FP.BF16.PACK_AB R0, R138, R135 ;  /* 0x000000878a00723e */ /* 0x000fe200000010ff */
[----:B------:R1:W-:Y:S01]  /*a170*/  STS.U16 [R28+0xa], R39 ;  /* 0x00000a271c007388 */ /* 0x0003e20000000400 */
[----:B------:R-:W-:Y:S01]  /*a180*/  FADD.FTZ R118, R117, R118 ;  /* 0x0000007675767221 */ /* 0x000fe20000010000 */
[----:B0-----:R-:W-:Y:S02]  /*a190*/  PRMT R26, R4, 0x7632, R26 ;  /* 0x00007632041a7816 */ /* 0x001fe4000000001a */
[----:B------:R0:W-:Y:S01]  /*a1a0*/  STS.U16 [R29+0xc], R2 ;  /* 0x00000c021d007388 */ /* 0x0001e20000000400 */
[----:B------:R-:W-:-:S03]  /*a1b0*/  FADD.FTZ R119, R118, R119 ;  /* 0x0000007776777221 */ /* 0x000fc60000010000 */
[----:B------:R-:W-:Y:S01]  /*a1c0*/  STS.U16 [R30+0xe], R5 ;  /* 0x00000e051e007388 */ /* 0x000fe20000000400 */
[----:B------:R-:W-:Y:S01]  /*a1d0*/  FADD.FTZ R119, R119, R120 ;  /* 0x0000007877777221 */ /* 0x000fe20000010000 */
[----:B-1----:R-:W-:Y:S02]  /*a1e0*/  PRMT R28, R0, 0x7632, R28 ;  /* 0x00007632001c7816 */ /* 0x002fe4000000001c */
[----:B------:R-:W-:Y:S01]  /*a1f0*/  STS.U16 [R31+0x10], R22 ;  /* 0x000010161f007388 */ /* 0x000fe20000000400 */
[----:B------:R-:W-:Y:S01]  /*a200*/  FADD.FTZ R134, R119, R134 ;  /* 0x0000008677867221 */ /* 0x000fe20000010000 */
[----:B0-----:R-:W-:Y:S02]  /*a210*/  F2FP.BF16.PACK_AB R2, R3, R139 ;  /* 0x0000008b0302723e */ /* 0x001fe400000010ff */
[----:B------:R-:W-:Y:S01]  /*a220*/  STS.U16 [R32+0x12], R24 ;  /* 0x0000121820007388 */ /* 0x000fe20000000400 */
[----:B------:R-:W-:Y:S01]  /*a230*/  FADD.FTZ R135, R134, R135 ;  /* 0x0000008786877221 */ /* 0x000fe20000010000 */
[----:B------:R-:W-:-:S02]  /*a240*/  PRMT R43, R2, 0x7632, R43 ;  /* 0x00007632022b7816 */ /* 0x000fc4000000002b */
[----:B------:R-:W-:Y:S01]  /*a250*/  STS.U16 [R33+0x14], R4 ;  /* 0x0000140421007388 */ /* 0x000fe20000000400 */
[----:B------:R-:W-:-:S03]  /*a260*/  FADD.FTZ R138, R135, R138 ;  /* 0x0000008a878a7221 */ /* 0x000fc60000010000 */
[----:B------:R-:W-:Y:S01]  /*a270*/  STS.U16 [R34+0x16], R26 ;  /* 0x0000161a22007388 */ /* 0x000fe20000000400 */
[----:B------:R-:W-:-:S03]  /*a280*/  FADD.FTZ R138, R138, R139 ;  /* 0x0000008b8a8a7221 */ /* 0x000fc60000010000 */
[----:B------:R0:W-:Y:S04]  /*a290*/  STS.U16 [R36+0x18], R0 ;  /* 0x0000180024007388 */ /* 0x0001e80000000400 */
[----:B------:R-:W-:Y:S04]  /*a2a0*/  STS.U16 [R38+0x1a], R28 ;  /* 0x00001a1c26007388 */ /* 0x000fe80000000400 */
[----:B------:R-:W-:Y:S01]  /*a2b0*/  STS.U16 [R40+0x1c], R2 ;  /* 0x00001c0228007388 */ /* 0x000fe20000000400 */
[----:B0-----:R-:W-:-:S03]  /*a2c0*/  FADD.FTZ R0, R138, R3 ;  /* 0x000000038a007221 */ /* 0x001fc60000010000 */
        /* <DEDUP_REMOVED lines=24> */
[----:B------:R-:W-:Y:S01]  /*a450*/  IMAD.U32 R5, RZ, RZ, UR12 ;  /* 0x0000000cff057e24 */ /* 0x000fe2000f8e00ff */
[----:B------:R-:W-:Y:S01]  /*a460*/  ULDC.64 UR36, c[0x0][0x300] ;  /* 0x0000c00000247ab9 */ /* 0x000fe20000000a00 */
[----:B-----5:R-:W-:Y:S01]  /*a470*/  IMAD.MOV.U32 R2, RZ, RZ, R60 ;  /* 0x000000ffff027224 */ /* 0x020fe200078e003c */
[----:B------:R-:W-:Y:S01]  /*a480*/  UIMAD UR25, UR11, UR36, URZ ;  /* 0x000000240b1972a4 */ /* 0x000fe2000f8e023f */
[----:B------:R-:W-:-:S03]  /*a490*/  IMAD.MOV.U32 R3, RZ, RZ, R61 ;  /* 0x000000ffff037224 */ /* 0x000fc600078e003d */
[----:B------:R-:W-:Y:S01]  /*a4a0*/  UIMAD UR25, UR10, UR37, UR25 ;  /* 0x000000250a1972a4 */ /* 0x000fe2000f8e0219 */
[----:B------:R-:W-:Y:S01]  /*a4b0*/  IMAD.WIDE.U32 R2, R5, c[0x0][0x2f8], R2 ;  /* 0x0000be0005027a25 */ /* 0x000fe200078e0002 */
[----:B------:R-:W-:-:S04]  /*a4c0*/  MOV R5, UR10 ;  /* 0x0000000a00057c02 */ /* 0x000fc80008000f00 */
[----:B------:R-:W-:-:S05]  /*a4d0*/  IADD3 R3, R3, UR26, RZ ;  /* 0x0000001a03037c10 */ /* 0x000fca000fffe0ff */
[----:B------:R-:W-:-:S05]  /*a4e0*/  IMAD.WIDE.U32 R2, R5, c[0x0][0x300], R2 ;  /* 0x0000c00005027a25 */ /* 0x000fca00078e0002 */
[----:B------:R-:W-:Y:S02]  /*a4f0*/  IADD3 R3, R3, UR25, RZ ;  /* 0x0000001903037c10 */ /* 0x000fe4000fffe0ff */
[----:B------:R-:W-:-:S04]  /*a500*/  LEA R4, P0, R2, c[0x0][0x340], 0x1 ;  /* 0x0000d00002047a11 */ /* 0x000fc800078008ff */
[----:B------:R-:W-:-:S05]  /*a510*/  LEA.HI.X R5, R2, c[0x0][0x344], R3, 0x1, P0 ;  /* 0x0000d10002057a11 */ /* 0x000fca00000f0c03 */
[----:B------:R0:W-:Y:S04]  /*a520*/  STG.E.U16 [R4.64], R25 ;  /* 0x0000001904007986 */ /* 0x0001e8000c10151c */
.L_x_344:
[----:B------:R-:W-:Y:S05]  /*a530*/  BSYNC B0 ;  /* 0x0000000000007941 */ /* 0x000fea0003800000 */
.L_x_343:
[----:B------:R-:W2:Y:S01]  /*a540*/  LDL.LU R2, [R1+0x34] ;  /* 0x0000340001027983 */ /* 0x000ea20000300800 */
[----:B------:R-:W-:-:S03]  /*a550*/  ULDC.64 UR36, c[0x0][0x300] ;  /* 0x0000c00000247ab9 */ /* 0x000fc60000000a00 */
[----:B------:R-:W3:Y:S01]  /*a560*/  LDL.LU R0, [R1+0x30] ;  /* 0x0000300001007983 */ /* 0x000ee20000300800 */
[----:B------:R-:W-:Y:S01]  /*a570*/  UMOV UR9, UR7 ;  /* 0x0000000700097c82 */ /* 0x000fe20008000000 */
[-C--:B------:R-:W-:Y:S01]  /*a580*/  ISETP.GE.AND P3, PT, R7, R51.reuse, PT ;  /* 0x000000330700720c */ /* 0x080fe20003f66270 */
[----:B------:R-:W-:Y:S01]  /*a590*/  UIMAD.WIDE.U32 UR8, UR10, UR36, UR8 ;  /* 0x000000240a0872a5 */ /* 0x000fe2000f8e0008 */
[-C--:B------:R-:W-:Y:S01]  /*a5a0*/  ISETP.GE.AND P4, PT, R8, R51.reuse, PT ;  /* 0x000000330800720c */ /* 0x080fe20003f86270 */
[----:B------:R-:W-:Y:S01]  /*a5b0*/  UIMAD UR36, UR11, UR36, URZ ;  /* 0x000000240b2472a4 */ /* 0x000fe2000f8e023f */
[-C--:B------:R-:W-:Y:S01]  /*a5c0*/  ISETP.GE.AND P5, PT, R6, R51.reuse, PT ;  /* 0x000000330600720c */ /* 0x080fe20003fa6270 */
[----:B------:R-:W-:Y:S01]  /*a5d0*/  UIADD3 UR27, UP0, UR27, UR8, URZ ;  /* 0x000000081b1b7290 */ /* 0x000fe2000ff1e03f */
[-C--:B------:R-:W-:Y:S01]  /*a5e0*/  ISETP.GE.AND P6, PT, R9, R51.reuse, PT ;  /* 0x000000330900720c */ /* 0x080fe20003fc6270 */
[----:B------:R-:W-:Y:S01]  /*a5f0*/  UIMAD UR8, UR10, UR37, UR36 ;  /* 0x000000250a0872a4 */ /* 0x000fe2000f8e0224 */
[-C--:B------:R-:W-:Y:S01]  /*a600*/  ISETP.GE.AND P1, PT, R11, R51.reuse, PT ;  /* 0x000000330b00720c */ /* 0x080fe20003f26270 */
[----:B------:R-:W-:Y:S01]  /*a610*/  UIADD3 UR22, UP1, UR22, -0x1000, URZ ;  /* 0xfffff00016167890 */ /* 0x000fe2000ff3e03f */
[----:B------:R-:W-:Y:S01]  /*a620*/  ISETP.GE.AND P2, PT, R12, R51, PT ;  /* 0x000000330c00720c */ /* 0x000fe20003f46270 */
[----:B------:R-:W-:Y:S01]  /*a630*/  UIADD3.X UR8, UR40, UR8, UR9, UP0, !UPT ;  /* 0x0000000828087290 */ /* 0x000fe200087fe409 */
[----:B------:R-:W-:Y:S01]  /*a640*/  IMAD.U32 R3, RZ, RZ, UR27 ;  /* 0x0000001bff037e24 */ /* 0x000fe2000f8e00ff */
[----:B------:R-:W-:-:S02]  /*a650*/  UISETP.GT.AND UP0, UPT, UR24, 0x1, UPT ;  /* 0x000000011800788c */ /* 0x000fc4000bf04270 */
[----:B------:R-:W-:Y:S02]  /*a660*/  UIADD3 UR16, UP2, UR16, -0x1000, URZ ;  /* 0xfffff00010107890 */ /* 0x000fe4000ff5e03f */
[----:B0-----:R-:W-:Y:S01]  /*a670*/  IMAD.U32 R4, RZ, RZ, UR8 ;  /* 0x00000008ff047e24 */ /* 0x001fe2000f8e00ff */
[----:B------:R-:W-:Y:S02]  /*a680*/  UIADD3 UR18, UP3, UR18, -0x1000, URZ ;  /* 0xfffff00012127890 */ /* 0x000fe4000ff7e03f */
[----:B------:R-:W-:Y:S02]  /*a690*/  UIADD3 UR20, UP4, UR20, -0x1000, URZ ;  /* 0xfffff00014147890 */ /* 0x000fe4000ff9e03f */
[----:B------:R-:W-:Y:S02]  /*a6a0*/  UIADD3 UR6, UR6, 0x1, URZ ;  /* 0x0000000106067890 */ /* 0x000fe4000fffe03f */
[----:B------:R-:W-:Y:S02]  /*a6b0*/  UIADD3.X UR23, UR23, -0x1, URZ, UP1, !UPT ;  /* 0xffffffff17177890 */ /* 0x000fe40008ffe43f */
[----:B------:R-:W-:-:S02]  /*a6c0*/  UIADD3.X UR17, UR17, -0x1, URZ, UP2, !UPT ;  /* 0xffffffff11117890 */ /* 0x000fc400097fe43f */
[----:B------:R-:W-:Y:S02]  /*a6d0*/  UIADD3.X UR19, UR19, -0x1, URZ, UP3, !UPT ;  /* 0xffffffff13137890 */ /* 0x000fe40009ffe43f */
[----:B------:R-:W-:Y:S01]  /*a6e0*/  UIADD3.X UR21, UR21, -0x1, URZ, UP4, !UPT ;  /* 0xffffffff15157890 */ /* 0x000fe2000a7fe43f */
[----:B--2---:R-:W-:-:S04]  /*a6f0*/  IADD3 R2, P0, R2, -0xfc0, RZ ;  /* 0xfffff04002027810 */ /* 0x004fc80007f1e0ff */
[----:B---3--:R-:W-:Y:S02]  /*a700*/  IADD3.X R0, R0, -0x1, RZ, P0, !PT ;  /* 0xffffffff00007810 */ /* 0x008fe400007fe4ff */
[----:B------:R-:W-:-:S04]  /*a710*/  IADD3 R2, P0, R2, c[0x0][0x340], RZ ;  /* 0x0000d00002027a10 */ /* 0x000fc80007f1e0ff */
[----:B------:R-:W-:Y:S02]  /*a720*/  IADD3.X R0, R0, c[0x0][0x344], RZ, P0, !PT ;  /* 0x0000d10000007a10 */ /* 0x000fe400007fe4ff */
[----:B------:R-:W-:-:S04]  /*a730*/  LEA R2, P0, R3, R2, 0x1 ;  /* 0x0000000203027211 */ /* 0x000fc800078008ff */
[----:B------:R-:W-:Y:S02]  /*a740*/  LEA.HI.X R3, R3, R0, R4, 0x1, P0 ;  /* 0x0000000003037211 */ /* 0x000fe400000f0c04 */
[----:B------:R-:W-:-:S03]  /*a750*/  ISETP.GE.AND P0, PT, R10, R51, PT ;  /* 0x000000330a00720c */ /* 0x000fc60003f06270 */
        /* <DEDUP_REMOVED lines=24> */
[----:B0----5:R-:W-:Y:S01]  /*a8e0*/  @!P0 CALL.REL.NOINC `(.L_x_286) ;  /* 0x0000001000008944 */ /* 0x021fe20003c00000 */
[----:B------:R-:W-:Y:S05]  /*a8f0*/  BRA `(.L_x_345) ;  /* 0xffff618000007947 */ /* 0x000fea000383ffff */
.L_x_286:
        /* <DEDUP_REMOVED lines=34> */
[----:B------:R1:W-:Y:S02]  /*ab20*/  RED.E.ADD.F32.FTZ.RN.STRONG.GPU [R2.64], R4 ;  /* 0x000000040200798e */ /* 0x0003e4000c10e79c */
.L_x_347:
[----:B-1----:R-:W-:Y:S05]  /*ab30*/  BSYNC B0 ;  /* 0x0000000000007941 */ /* 0x002fea0003800000 */
.L_x_346:
        /* <DEDUP_REMOVED lines=31> */
[----:B------:R1:W-:Y:S01]  /*ad30*/  RED.E.ADD.F32.FTZ.RN.STRONG.GPU [R2.64], R4 ;  /* 0x000000040200798e */ /* 0x0003e2000c10e79c */
[----:B------:R-:W-:Y:S01]  /*ad40*/  IMAD.MOV.U32 R11, RZ, RZ, RZ ;  /* 0x000000ffff0b7224 */ /* 0x000fe200078e00ff */
[----:B------:R-:W-:Y:S05]  /*ad50*/  BRA `(.L_x_350) ;  /* 0x0000001000007947 */ /* 0x000fea0003800000 */
.L_x_349:
[----:B------:R-:W3:Y:S02]  /*ad60*/  S2R R11, SR_TID.X ;  /* 0x00000000000b7919 */ /* 0x000ee40000002100 */
.L_x_350:
[----:B-1----:R-:W-:Y:S05]  /*ad70*/  BSYNC B0 ;  /* 0x0000000000007941 */ /* 0x002fea0003800000 */
.L_x_348:
[----:B---3--:R-:W-:-:S13]  /*ad80*/  ISETP.GE.AND P0, PT, R11, c[0x0][0x16c], PT ;  /* 0x00005b000b007a0c */ /* 0x008fda0003f06270 */
[----:B------:R-:W-:Y:S05]  /*ad90*/  @P0 EXIT ;  /* 0x000000000000094d */ /* 0x000fea0003800000 */
[----:B------:R-:W-:Y:S02]  /*ada0*/  ULDC.64 UR6, c[0x0][0x2a8] ;  /* 0x0000aa0000067ab9 */ /* 0x000fe40000000a00 */
[----:B------:R-:W-:Y:S02]  /*adb0*/  ULDC.64 UR8, c[0x0][0x288] ;  /* 0x0000a20000087ab9 */ /* 0x000fe40000000a00 */
[----:B0-----:R-:W-:Y:S02]  /*adc0*/  UIMAD UR4, UR11, UR6, URZ ;  /* 0x000000060b0472a4 */ /* 0x001fe4000f8e023f */
[----:B------:R-:W-:Y:S02]  /*add0*/  UIMAD UR11, UR11, UR8, URZ ;  /* 0x000000080b0b72a4 */ /* 0x000fe4000f8e023f */
[----:B------:R-:W-:Y:S02]  /*ade0*/  UIMAD.WIDE.U32 UR12, UR10, UR6, URZ ;  /* 0x000000060a0c72a5 */ /* 0x000fe4000f8e003f */
[----:B------:R-:W-:-:S02]  /*adf0*/  UIMAD UR7, UR10, UR7, UR4 ;  /* 0x000000070a0772a4 */ /* 0x000fc4000f8e0204 */
[----:B--2---:R-:W-:Y:S02]  /*ae00*/  UIMAD.WIDE.U32 UR4, UR10, UR8, URZ ;  /* 0x000000080a0472a5 */ /* 0x004fe4000f8e003f */
[----:B------:R-:W-:Y:S02]  /*ae10*/  UIMAD UR6, UR10, UR9, UR11 ;  /* 0x000000090a0672a4 */ /* 0x000fe4000f8e020b */
[----:B------:R-:W-:Y:S02]  /*ae20*/  UIADD3 UR7, UR13, UR7, URZ ;  /* 0x000000070d077290 */ /* 0x000fe4000fffe03f */
[----:B------:R-:W-:Y:S02]  /*ae30*/  UIADD3 UR6, UR5, UR6, URZ ;  /* 0x0000000605067290 */ /* 0x000fe4000fffe03f */
.L_x_351:
[----:B0-----:R-:W0:Y:S01]  /*ae40*/  LDS R13, [R11.X4+0x4de0] ;  /* 0x004de0000b0d7984 */ /* 0x001e220000004800 */
[----:B------:R-:W-:Y:S01]  /*ae50*/  IMAD.U32 R4, RZ, RZ, UR4 ;  /* 0x00000004ff047e24 */ /* 0x000fe2000f8e00ff */
[----:B------:R-:W-:Y:S01]  /*ae60*/  SHF.R.S32.HI R0, RZ, 0x1f, R11 ;  /* 0x0000001fff007819 */ /* 0x000fe2000001140b */
[----:B------:R-:W-:Y:S01]  /*ae70*/  IMAD.U32 R5, RZ, RZ, UR5 ;  /* 0x00000005ff057e24 */ /* 0x000fe2000f8e00ff */
[----:B------:R1:W2:Y:S01]  /*ae80*/  LDS R15, [R11.X4+0x51e0] ;  /* 0x0051e0000b0f7984 */ /* 0x0002a20000004800 */
[----:B------:R-:W-:Y:S01]  /*ae90*/  MOV R3, UR6 ;  /* 0x0000000600037c02 */ /* 0x000fe20008000f00 */
[----:B------:R-:W-:Y:S01]  /*aea0*/  IMAD.MOV.U32 R2, RZ, RZ, R4 ;  /* 0x000000ffff027224 */ /* 0x000fe200078e0004 */
[----:B------:R-:W-:Y:S01]  /*aeb0*/  MOV R8, UR12 ;  /* 0x0000000c00087c02 */ /* 0x000fe20008000f00 */
[----:B------:R-:W-:-:S02]  /*aec0*/  IMAD R4, R0, c[0x0][0x290], RZ ;  /* 0x0000a40000047a24 */ /* 0x000fc400078e02ff */
[----:B------:R-:W-:Y:S01]  /*aed0*/  IMAD.WIDE.U32 R2, R11, c[0x0][0x290], R2 ;  /* 0x0000a4000b027a25 */ /* 0x000fe200078e0002 */
[----:B------:R-:W-:-:S03]  /*aee0*/  MOV R6, R8 ;  /* 0x0000000800067202 */ /* 0x000fc60000000f00 */
[----:B------:R-:W-:Y:S01]  /*aef0*/  IMAD R5, R11, c[0x0][0x294], R4 ;  /* 0x0000a5000b057a24 */ /* 0x000fe200078e0204 */
[----:B------:R-:W-:Y:S01]  /*af00*/  LEA R4, P0, R2, c[0x0][0x310], 0x2 ;  /* 0x0000c40002047a11 */ /* 0x000fe200078010ff */
[----:B------:R-:W-:Y:S02]  /*af10*/  IMAD.U32 R7, RZ, RZ, UR7 ;  /* 0x00000007ff077e24 */ /* 0x000fe4000f8e00ff */
[----:B------:R-:W-:Y:S02]  /*af20*/  IMAD R0, R0, c[0x0][0x2b0], RZ ;  /* 0x0000ac0000007a24 */ /* 0x000fe400078e02ff */
[----:B------:R-:W-:Y:S01]  /*af30*/  IMAD.U32 R9, RZ, RZ, UR13 ;  /* 0x0000000dff097e24 */ /* 0x000fe2000f8e00ff */
[----:B------:R-:W-:Y:S01]  /*af40*/  YIELD ;  /* 0x0000000000007946 */ /* 0x000fe20003800000 */
[----:B------:R-:W-:Y:S02]  /*af50*/  IMAD.IADD R5, R3, 0x1, R5 ;  /* 0x0000000103057824 */ /* 0x000fe400078e0205 */
[----:B------:R-:W-:-:S02]  /*af60*/  IMAD R9, R11, c[0x0][0x2b4], R0 ;  /* 0x0000ad000b097a24 */ /* 0x000fc400078e0200 */
[C---:B------:R-:W-:Y:S01]  /*af70*/  IMAD.WIDE.U32 R6, R11.reuse, c[0x0][0x2b0], R6 ;  /* 0x0000ac000b067a25 */ /* 0x040fe200078e0006 */
[----:B-1----:R-:W-:Y:S02]  /*af80*/  IADD3 R11, R11, c[0x0][0x0], RZ ;  /* 0x000000000b0b7a10 */ /* 0x002fe40007ffe0ff */
[----:B------:R-:W-:Y:S01]  /*af90*/  LEA.HI.X R5, R2, c[0x0][0x314], R5, 0x2, P0 ;  /* 0x0000c50002057a11 */ /* 0x000fe200000f1405 */
[----:B------:R-:W-:Y:S01]  /*afa0*/  IMAD.IADD R3, R7, 0x1, R9 ;  /* 0x0000000107037824 */ /* 0x000fe200078e0209 */
[----:B------:R-:W-:Y:S02]  /*afb0*/  ISETP.GE.AND P0, PT, R11, c[0x0][0x16c], PT ;  /* 0x00005b000b007a0c */ /* 0x000fe40003f06270 */
[----:B------:R-:W-:-:S04]  /*afc0*/  LEA R8, P1, R6, c[0x0][0x318], 0x2 ;  /* 0x0000c60006087a11 */ /* 0x000fc800078210ff */
[----:B------:R-:W-:Y:S01]  /*afd0*/  LEA.HI.X R9, R6, c[0x0][0x31c], R3, 0x2, P1 ;  /* 0x0000c70006097a11 */ /* 0x000fe200008f1403 */
[----:B0-----:R0:W-:Y:S04]  /*afe0*/  RED.E.ADD.F32.FTZ.RN.STRONG.GPU [R4.64], R13 ;  /* 0x0000000d0400798e */ /* 0x0011e8000c10e79c */
[----:B--2---:R0:W-:Y:S02]  /*aff0*/  RED.E.ADD.F32.FTZ.RN.STRONG.GPU [R8.64], R15 ;  /* 0x0000000f0800798e */ /* 0x0041e4000c10e79c */
[----:B------:R-:W-:Y:S05]  /*b000*/  @!P0 BRA `(.L_x_351) ;  /* 0xfffffe3000008947 */ /* 0x000fea000383ffff */
[----:B------:R-:W-:Y:S05]  /*b010*/  EXIT ;  /* 0x000000000000794d */ /* 0x000fea0003800000 */
.L_x_297:
[----:B------:R-:W-:Y:S01]  /*b020*/  MOV R83, R141 ;  /* 0x0000008d00537202 */ /* 0x000fe20000000f00 */
[----:B------:R-:W-:Y:S01]  /*b030*/  IMAD.MOV.U32 R84, RZ, RZ, 0x1 ;  /* 0x00000001ff547424 */ /* 0x000fe200078e00ff */
[----:B------:R-:W-:Y:S02]  /*b040*/  MOV R82, 0xb060 ;  /* 0x0000b06000527802 */ /* 0x000fe40000000f00 */
[----:B------:R-:W-:Y:S05]  /*b050*/  CALL.REL.NOINC `($__internal_17_$__cuda_sm70_shflsync_up) ;  /* 0x00000c3000007944 */ /* 0x000fea0003c00000 */
[----:B------:R-:W-:Y:S01]  /*b060*/  IMAD.MOV.U32 R156, RZ, RZ, R84 ;  /* 0x000000ffff9c7224 */ /* 0x000fe200078e0054 */
[----:B--2---:R-:W-:Y:S05]  /*b070*/  BRA `(.L_x_352) ;  /* 0xffffb7b000007947 */ /* 0x004fea000383ffff */
.L_x_298:
[----:B------:R-:W-:Y:S01]  /*b080*/  MOV R83, R85 ;  /* 0x0000005500537202 */ /* 0x000fe20000000f00 */
[----:B------:R-:W-:Y:S01]  /*b090*/  IMAD.MOV.U32 R84, RZ, RZ, 0x1 ;  /* 0x00000001ff547424 */ /* 0x000fe200078e00ff */
[----:B------:R-:W-:-:S02]  /*b0a0*/  MOV R82, 0xb0c0 ;  /* 0x0000b0c000527802 */ /* 0x000fc40000000f00 */
[----:B01----:R-:W-:Y:S05]  /*b0b0*/  CALL.REL.NOINC `($__internal_17_$__cuda_sm70_shflsync_up) ;  /* 0x00000bd000007944 */ /* 0x003fea0003c00000 */
[----:B------:R-:W0:Y:S01]  /*b0c0*/  S2R R83, SR_LANEID ;  /* 0x0000000000537919 */ /* 0x000e220000000000 */
[----:B------:R-:W-:-:S02]  /*b0d0*/  FMUL.FTZ R156, R141, R156 ;  /* 0x0000009c8d9c7220 */ /* 0x000fc40000410000 */
[----:B------:R-:W-:Y:S02]  /*b0e0*/  FFMA.FTZ R82, R141, R84, R85 ;  /* 0x000000548d527223 */ /* 0x000fe40000010055 */
[----:B------:R-:W-:Y:S01]  /*b0f0*/  IMAD.MOV.U32 R84, RZ, RZ, 0x2 ;  /* 0x00000002ff547424 */ /* 0x000fe200078e00ff */
[----:B0-----:R-:W-:-:S04]  /*b100*/  ISETP.GE.AND P0, PT, R83, 0x1, PT ;  /* 0x000000015300780c */ /* 0x001fc80003f06270 */
[----:B------:R-:W-:Y:S02]  /*b110*/  FSEL R141, R141, R156, !P0 ;  /* 0x0000009c8d8d7208 */ /* 0x000fe40004000000 */
[----:B------:R-:W-:Y:S02]  /*b120*/  FSEL R85, R85, R82, !P0 ;  /* 0x0000005255557208 */ /* 0x000fe40004000000 */
[----:B------:R-:W-:Y:S02]  /*b130*/  MOV R83, R141 ;  /* 0x0000008d00537202 */ /* 0x000fe40000000f00 */
[----:B------:R-:W-:Y:S02]  /*b140*/  MOV R82, 0xb160 ;  /* 0x0000b16000527802 */ /* 0x000fe40000000f00 */
[----:B--2---:R-:W-:Y:S05]  /*b150*/  CALL.REL.NOINC `($__internal_17_$__cuda_sm70_shflsync_up) ;  /* 0x00000b3000007944 */ /* 0x004fea0003c00000 */
[----:B------:R-:W-:Y:S01]  /*b160*/  IMAD.MOV.U32 R156, RZ, RZ, R84 ;  /* 0x000000ffff9c7224 */ /* 0x000fe200078e0054 */
[----:B------:R-:W-:Y:S01]  /*b170*/  HFMA2.MMA R84, -RZ, RZ, 0, 1.1920928955078125e-07 ;  /* 0x00000002ff547435 */ /* 0x000fe200000001ff */
[----:B------:R-:W-:Y:S01]  /*b180*/  IMAD.MOV.U32 R83, RZ, RZ, R85 ;  /* 0x000000ffff537224 */ /* 0x000fe200078e0055 */
[----:B------:R-:W-:-:S04]  /*b190*/  MOV R82, 0xb1b0 ;  /* 0x0000b1b000527802 */ /* 0x000fc80000000f00 */
[----:B--2---:R-:W-:Y:S05]  /*b1a0*/  CALL.REL.NOINC `($__internal_17_$__cuda_sm70_shflsync_up) ;  /* 0x00000ae000007944 */ /* 0x004fea0003c00000 */
[----:B------:R-:W0:Y:S02]  /*b1b0*/  S2R R82, SR_LANEID ;  /* 0x0000000000527919 */ /* 0x000e240000000000 */
[----:B0-----:R-:W-:-:S02]  /*b1c0*/  ISETP.GE.AND P0, PT, R82, 0x2, PT ;  /* 0x000000025200780c */ /* 0x001fc40003f06270 */
[----:B------:R-:W-:-:S11]  /*b1d0*/  MOV R82, 0xb230 ;  /* 0x0000b23000527802 */ /* 0x000fd60000000f00 */
[----:B------:R-:W-:Y:S02]  /*b1e0*/  @P0 FFMA.FTZ R85, R141, R84, R85 ;  /* 0x000000548d550223 */ /* 0x000fe40000010055 */
[----:B------:R-:W-:Y:S02]  /*b1f0*/  @P0 FMUL.FTZ R141, R156, R141 ;  /* 0x0000008d9c8d0220 */ /* 0x000fe40000410000 */
[----:B------:R-:W-:Y:S02]  /*b200*/  IMAD.MOV.U32 R84, RZ, RZ, 0x4 ;  /* 0x00000004ff547424 */ /* 0x000fe400078e00ff */
[----:B------:R-:W-:Y:S02]  /*b210*/  IMAD.MOV.U32 R83, RZ, RZ, R141 ;  /* 0x000000ffff537224 */ /* 0x000fe400078e008d */
[----:B--2---:R-:W-:Y:S05]  /*b220*/  CALL.REL.NOINC `($__internal_17_$__cuda_sm70_shflsync_up) ;  /* 0x00000a6000007944 */ /* 0x004fea0003c00000 */
[----:B------:R-:W-:Y:S01]  /*b230*/  MOV R156, R84 ;  /* 0x00000054009c7202 */ /* 0x000fe20000000f00 */
[----:B------:R-:W-:Y:S01]  /*b240*/  IMAD.MOV.U32 R83, RZ, RZ, R85 ;  /* 0x000000ffff537224 */ /* 0x000fe200078e0055 */
[----:B------:R-:W-:Y:S01]  /*b250*/  MOV R82, 0xb280 ;  /* 0x0000b28000527802 */ /* 0x000fe20000000f00 */
[----:B------:R-:W-:Y:S02]  /*b260*/  IMAD.MOV.U32 R84, RZ, RZ, 0x4 ;  /* 0x00000004ff547424 */ /* 0x000fe400078e00ff */
[----:B--2---:R-:W-:Y:S05]  /*b270*/  CALL.REL.NOINC `($__internal_17_$__cuda_sm70_shflsync_up) ;  /* 0x00000a1000007944 */ /* 0x004fea0003c00000 */
[----:B------:R-:W0:Y:S02]  /*b280*/  S2R R82, SR_LANEID ;  /* 0x0000000000527919 */ /* 0x000e240000000000 */
[----:B0-----:R-:W-:-:S02]  /*b290*/  ISETP.GE.AND P0, PT, R82, 0x4, PT ;  /* 0x000000045200780c */ /* 0x001fc40003f06270 */
[----:B------:R-:W-:-:S11]  /*b2a0*/  MOV R82, 0xb300 ;  /* 0x0000b30000527802 */ /* 0x000fd60000000f00 */
[----:B------:R-:W-:Y:S01]  /*b2b0*/  @P0 FFMA.FTZ R85, R141, R84, R85 ;  /* 0x000000548d550223 */ /* 0x000fe20000010055 */
[----:B------:R-:W-:Y:S01]  /*b2c0*/  HFMA2.MMA R84, -RZ, RZ, 0, 4.76837158203125e-07 ;  /* 0x00000008ff547435 */ /* 0x000fe200000001ff */
[----:B------:R-:W-:-:S04]  /*b2d0*/  @P0 FMUL.FTZ R141, R156, R141 ;  /* 0x0000008d9c8d0220 */ /* 0x000fc80000410000 */
[----:B------:R-:W-:Y:S02]  /*b2e0*/  IMAD.MOV.U32 R83, RZ, RZ, R141 ;  /* 0x000000ffff537224 */ /* 0x000fe400078e008d */
[----:B--2---:R-:W-:Y:S05]  /*b2f0*/  CALL.REL.NOINC `($__internal_17_$__cuda_sm70_shflsync_up) ;  /* 0x0000099000007944 */ /* 0x004fea0003c00000 */
[----:B------:R-:W-:Y:S01]  /*b300*/  IMAD.MOV.U32 R156, RZ, RZ, R84 ;  /* 0x000000ffff9c7224 */ /* 0x000fe200078e0054 */
[----:B------:R-:W-:Y:S01]  /*b310*/  MOV R83, R85 ;  /* 0x0000005500537202 */ /* 0x000fe20000000f00 */
[----:B------:R-:W-:Y:S01]  /*b320*/  IMAD.MOV.U32 R84, RZ, RZ, 0x8 ;  /* 0x00000008ff547424 */ /* 0x000fe200078e00ff */
[----:B------:R-:W-:Y:S02]  /*b330*/  MOV R82, 0xb350 ;  /* 0x0000b35000527802 */ /* 0x000fe40000000f00 */
[----:B--2---:R-:W-:Y:S05]  /*b340*/  CALL.REL.NOINC `($__internal_17_$__cuda_sm70_shflsync_up) ;  /* 0x0000094000007944 */ /* 0x004fea0003c00000 */
[----:B------:R-:W0:Y:S02]  /*b350*/  S2R R82, SR_LANEID ;  /* 0x0000000000527919 */ /* 0x000e240000000000 */
[----:B0-----:R-:W-:Y:S02]  /*b360*/  ISETP.GE.AND P0, PT, R82, 0x8, PT ;  /* 0x000000085200780c */ /* 0x001fe40003f06270 */
[----:B------:R-:W-:-:S11]  /*b370*/  MOV R82, 0xb3d0 ;  /* 0x0000b3d000527802 */ /* 0x000fd60000000f00 */
[----:B------:R-:W-:Y:S01]  /*b380*/  @P0 FFMA.FTZ R85, R141, R84, R85 ;  /* 0x000000548d550223 */ /* 0x000fe20000010055 */
[----:B------:R-:W-:Y:S01]  /*b390*/  HFMA2.MMA R84, -RZ, RZ, 0, 9.5367431640625e-07 ;  /* 0x00000010ff547435 */ /* 0x000fe200000001ff */
[----:B------:R-:W-:-:S04]  /*b3a0*/  @P0 FMUL.FTZ R141, R156, R141 ;  /* 0x0000008d9c8d0220 */ /* 0x000fc80000410000 */
[----:B------:R-:W-:Y:S02]  /*b3b0*/  IMAD.MOV.U32 R83, RZ, RZ, R141 ;  /* 0x000000ffff537224 */ /* 0x000fe400078e008d */
[----:B--2---:R-:W-:Y:S05]  /*b3c0*/  CALL.REL.NOINC `($__internal_17_$__cuda_sm70_shflsync_up) ;  /* 0x000008c000007944 */ /* 0x004fea0003c00000 */
[----:B------:R-:W-:Y:S01]  /*b3d0*/  IMAD.MOV.U32 R156, RZ, RZ, R84 ;  /* 0x000000ffff9c7224 */ /* 0x000fe200078e0054 */
[----:B------:R-:W-:Y:S01]  /*b3e0*/  MOV R84, 0x10 ;  /* 0x0000001000547802 */ /* 0x000fe20000000f00 */
[----:B------:R-:W-:Y:S01]  /*b3f0*/  IMAD.MOV.U32 R83, RZ, RZ, R85 ;  /* 0x000000ffff537224 */ /* 0x000fe200078e0055 */
[----:B------:R-:W-:Y:S02]  /*b400*/  MOV R82, 0xb420 ;  /* 0x0000b42000527802 */ /* 0x000fe40000000f00 */
[----:B--2---:R-:W-:Y:S05]  /*b410*/  CALL.REL.NOINC `($__internal_17_$__cuda_sm70_shflsync_up) ;  /* 0x0000087000007944 */ /* 0x004fea0003c00000 */
[----:B------:R-:W-:Y:S01]  /*b420*/  IMAD.MOV.U32 R82, RZ, RZ, R84 ;  /* 0x000000ffff527224 */ /* 0x000fe200078e0054 */
[----:B--2---:R-:W-:Y:S05]  /*b430*/  BRA `(.L_x_353) ;  /* 0xffffb56000007947 */ /* 0x004fea000383ffff */
.L_x_301:
[----:B-1----:R-:W-:Y:S01]  /*b440*/  HFMA2.MMA R84, -RZ, RZ, 0, 5.9604644775390625e-08 ;  /* 0x00000001ff547435 */ /* 0x002fe200000001ff */
[----:B------:R-:W-:Y:S01]  /*b450*/  IMAD.MOV.U32 R83, RZ, RZ, R141 ;  /* 0x000000ffff537224 */ /* 0x000fe200078e008d */
[----:B------:R-:W-:-:S04]  /*b460*/  MOV R82, 0xb480 ;  /* 0x0000b48000527802 */ /* 0x000fc80000000f00 */
[----:B0-2--5:R-:W-:Y:S05]  /*b470*/  CALL.REL.NOINC `($__internal_17_$__cuda_sm70_shflsync_up) ;  /* 0x0000081000007944 */ /* 0x025fea0003c00000 */
[----:B------:R-:W-:Y:S01]  /*b480*/  IMAD.MOV.U32 R141, RZ, RZ, R84 ;  /* 0x000000ffff8d7224 */ /* 0x000fe200078e0054 */
[----:B------:R-:W-:Y:S01]  /*b490*/  MOV R84, 0x1 ;  /* 0x0000000100547802 */ /* 0x000fe20000000f00 */
[----:B------:R-:W-:Y:S01]  /*b4a0*/  IMAD.MOV.U32 R83, RZ, RZ, R85 ;  /* 0x000000ffff537224 */ /* 0x000fe200078e0055 */
[----:B------:R-:W-:Y:S02]  /*b4b0*/  MOV R82, 0xb4d0 ;  /* 0x0000b4d000527802 */ /* 0x000fe40000000f00 */
[----:B--2---:R-:W-:Y:S05]  /*b4c0*/  CALL.REL.NOINC `($__internal_17_$__cuda_sm70_shflsync_up) ;  /* 0x000007c000007944 */ /* 0x004fea0003c00000 */
[----:B------:R-:W-:Y:S01]  /*b4d0*/  IMAD.MOV.U32 R85, RZ, RZ, R84 ;  /* 0x000000ffff557224 */ /* 0x000fe200078e0054 */
[----:B------:R-:W-:Y:S01]  /*b4e0*/  HFMA2.MMA R84, -RZ, RZ, 0, 0 ;  /* 0x00000000ff547435 */ /* 0x000fe200000001ff */
[----:B------:R-:W-:Y:S01]  /*b4f0*/  IMAD.MOV.U32 R82, RZ, RZ, R80 ;  /* 0x000000ffff527224 */ /* 0x000fe200078e0050 */
[----:B------:R-:W-:-:S04]  /*b500*/  MOV R83, 0xb520 ;  /* 0x0000b52000537802 */ /* 0x000fc80000000f00 */
[----:B--2---:R-:W-:Y:S05]  /*b510*/  CALL.REL.NOINC `($__internal_16_$__cuda_sm70_shflsync_idx_p) ;  /* 0x000006d000007944 */ /* 0x004fea0003c00000 */
[----:B-1----:R-:W-:Y:S01]  /*b520*/  IMAD.MOV.U32 R80, RZ, RZ, R84 ;  /* 0x000000ffff507224 */ /* 0x002fe200078e0054 */
[----:B------:R-:W-:Y:S01]  /*b530*/  MOV R84, RZ ;  /* 0x000000ff00547202 */ /* 0x000fe20000000f00 */
[----:B------:R-:W-:Y:S01]  /*b540*/  IMAD.MOV.U32 R82, RZ, RZ, R81 ;  /* 0x000000ffff527224 */ /* 0x000fe200078e0051 */
[----:B------:R-:W-:-:S02]  /*b550*/  MOV R83, 0xb570 ;  /* 0x0000b57000537802 */ /* 0x000fc40000000f00 */
[----:B0-2--5:R-:W-:Y:S05]  /*b560*/  CALL.REL.NOINC `($__internal_16_$__cuda_sm70_shflsync_idx_p) ;  /* 0x0000068000007944 */ /* 0x025fea0003c00000 */
[----:B-1----:R-:W-:Y:S01]  /*b570*/  IMAD.MOV.U32 R81, RZ, RZ, R84 ;  /* 0x000000ffff517224 */ /* 0x002fe200078e0054 */
[----:B0-2--5:R-:W-:Y:S05]  /*b580*/  BRA `(.L_x_354) ;  /* 0xffffb54000007947 */ /* 0x025fea000383ffff */
.L_x_304:
[----:B------:R-:W-:Y:S01]  /*b590*/  HFMA2.MMA R84, -RZ, RZ, 0, 5.9604644775390625e-08 ;  /* 0x00000001ff547435 */ /* 0x000fe200000001ff */
[----:B------:R-:W-:Y:S01]  /*b5a0*/  IMAD.MOV.U32 R83, RZ, RZ, R85 ;  /* 0x000000ffff537224 */ /* 0x000fe200078e0055 */
[----:B------:R-:W-:-:S04]  /*b5b0*/  MOV R82, 0xb5d0 ;  /* 0x0000b5d000527802 */ /* 0x000fc80000000f00 */
[----:B-----5:R-:W-:Y:S05]  /*b5c0*/  CALL.REL.NOINC `($__internal_15_$__cuda_sm70_shflsync_down) ;  /* 0x0000059000007944 */ /* 0x020fea0003c00000 */
[----:B-1----:R-:W-:Y:S01]  /*b5d0*/  IMAD.MOV.U32 R87, RZ, RZ, R84 ;  /* 0x000000ffff577224 */ /* 0x002fe200078e0054 */
[----:B0-2--5:R-:W-:Y:S05]  /*b5e0*/  BRA `(.L_x_355) ;  /* 0xffffbb0000007947 */ /* 0x025fea000383ffff */
.L_x_305:
[----:B------:R-:W-:Y:S01]  /*b5f0*/  IMAD.MOV.U32 R83, RZ, RZ, R86 ;  /* 0x000000ffff537224 */ /* 0x000fe200078e0056 */
[----:B------:R-:W-:-:S02]  /*b600*/  MOV R84, 0x1 ;  /* 0x0000000100547802 */ /* 0x000fc40000000f00 */
[----:B------:R-:W-:Y:S02]  /*b610*/  MOV R82, 0xb630 ;  /* 0x0000b63000527802 */ /* 0x000fe40000000f00 */
[----:B01---5:R-:W-:Y:S05]  /*b620*/  CALL.REL.NOINC `($__internal_15_$__cuda_sm70_shflsync_down) ;  /* 0x0000053000007944 */ /* 0x023fea0003c00000 */
[C---:B------:R-:W-:Y:S02]  /*b630*/  FMUL.FTZ R87, R85.reuse, R87 ;  /* 0x0000005755577220 */ /* 0x040fe40000410000 */
[C---:B-1----:R-:W-:Y:S02]  /*b640*/  FFMA.FTZ R82, R85.reuse, R84, R86 ;  /* 0x0000005455527223 */ /* 0x042fe40000010056 */
[----:B------:R-:W-:Y:S01]  /*b650*/  IMAD.MOV.U32 R84, RZ, RZ, 0x2 ;  /* 0x00000002ff547424 */ /* 0x000fe200078e00ff */
[----:B------:R-:W-:Y:S02]  /*b660*/  FSEL R85, R85, R87, !P4 ;  /* 0x0000005755557208 */ /* 0x000fe40006000000 */
[----:B------:R-:W-:Y:S02]  /*b670*/  FSEL R86, R86, R82, !P4 ;  /* 0x0000005256567208 */ /* 0x000fe40006000000 */
[----:B------:R-:W-:Y:S01]  /*b680*/  MOV R82, 0xb6b0 ;  /* 0x0000b6b000527802 */ /* 0x000fe20000000f00 */
[----:B------:R-:W-:-:S02]  /*b690*/  IMAD.MOV.U32 R83, RZ, RZ, R85 ;  /* 0x000000ffff537224 */ /* 0x000fc400078e0055 */
[----:B0-2--5:R-:W-:Y:S05]  /*b6a0*/  CALL.REL.NOINC `($__internal_15_$__cuda_sm70_shflsync_down) ;  /* 0x000004b000007944 */ /* 0x025fea0003c00000 */
[----:B-1----:R-:W-:Y:S01]  /*b6b0*/  MOV R87, R84 ;  /* 0x0000005400577202 */ /* 0x002fe20000000f00 */
[----:B------:R-:W-:Y:S01]  /*b6c0*/  IMAD.MOV.U32 R83, RZ, RZ, R86 ;  /* 0x000000ffff537224 */ /* 0x000fe200078e0056 */
[----:B------:R-:W-:Y:S01]  /*b6d0*/  MOV R82, 0xb700 ;  /* 0x0000b70000527802 */ /* 0x000fe20000000f00 */
[----:B------:R-:W-:-:S02]  /*b6e0*/  IMAD.MOV.U32 R84, RZ, RZ, 0x2 ;  /* 0x00000002ff547424 */ /* 0x000fc400078e00ff */
[----:B0-2--5:R-:W-:Y:S05]  /*b6f0*/  CALL.REL.NOINC `($__internal_15_$__cuda_sm70_shflsync_down) ;  /* 0x0000046000007944 */ /* 0x025fea0003c00000 */
[----:B-1----:R-:W-:Y:S01]  /*b700*/  @!P3 FFMA.FTZ R86, R85, R84, R86 ;  /* 0x000000545556b223 */ /* 0x002fe20000010056 */
[----:B------:R-:W-:Y:S01]  /*b710*/  HFMA2.MMA R84, -RZ, RZ, 0, 2.384185791015625e-07 ;  /* 0x00000004ff547435 */ /* 0x000fe200000001ff */
[----:B------:R-:W-:Y:S01]  /*b720*/  @!P3 FMUL.FTZ R85, R87, R85 ;  /* 0x000000555755b220 */ /* 0x000fe20000410000 */
[----:B------:R-:W-:-:S03]  /*b730*/  MOV R82, 0xb760 ;  /* 0x0000b76000527802 */ /* 0x000fc60000000f00 */
[----:B------:R-:W-:Y:S02]  /*b740*/  IMAD.MOV.U32 R83, RZ, RZ, R85 ;  /* 0x000000ffff537224 */ /* 0x000fe400078e0055 */
[----:B0-2--5:R-:W-:Y:S05]  /*b750*/  CALL.REL.NOINC `($__internal_15_$__cuda_sm70_shflsync_down) ;  /* 0x0000040000007944 */ /* 0x025fea0003c00000 */
[----:B-1----:R-:W-:Y:S01]  /*b760*/  IMAD.MOV.U32 R87, RZ, RZ, R84 ;  /* 0x000000ffff577224 */ /* 0x002fe200078e0054 */
[----:B------:R-:W-:Y:S01]  /*b770*/  MOV R83, R86 ;  /* 0x0000005600537202 */ /* 0x000fe20000000f00 */
[----:B------:R-:W-:Y:S01]  /*b780*/  IMAD.MOV.U32 R84, RZ, RZ, 0x4 ;  /* 0x00000004ff547424 */ /* 0x000fe200078e00ff */
[----:B------:R-:W-:Y:S02]  /*b790*/  MOV R82, 0xb7b0 ;  /* 0x0000b7b000527802 */ /* 0x000fe40000000f00 */
[----:B0-2--5:R-:W-:Y:S05]  /*b7a0*/  CALL.REL.NOINC `($__internal_15_$__cuda_sm70_shflsync_down) ;  /* 0x000003b000007944 */ /* 0x025fea0003c00000 */
[----:B-1----:R-:W-:Y:S01]  /*b7b0*/  @!P2 FFMA.FTZ R86, R85, R84, R86 ;  /* 0x000000545556a223 */ /* 0x002fe20000010056 */
[----:B------:R-:W-:Y:S01]  /*b7c0*/  MOV R82, 0xb830 ;  /* 0x0000b83000527802 */ /* 0x000fe20000000f00 */
[----:B------:R-:W-:Y:S02]  /*b7d0*/  @!P2 FMUL.FTZ R85, R87, R85 ;  /* 0x000000555755a220 */ /* 0x000fe40000410000 */
[----:B------:R-:W-:Y:S02]  /*b7e0*/  IMAD.MOV.U32 R87, RZ, RZ, R86 ;  /* 0x000000ffff577224 */ /* 0x000fe400078e0056 */
[----:B------:R-:W-:Y:S01]  /*b7f0*/  IMAD.MOV.U32 R84, RZ, RZ, 0x8 ;  /* 0x00000008ff547424 */ /* 0x000fe200078e00ff */
[----:B------:R-:W-:-:S05]  /*b800*/  MOV R86, R85 ;  /* 0x0000005500567202 */ /* 0x000fca0000000f00 */
[----:B------:R-:W-:Y:S02]  /*b810*/  IMAD.MOV.U32 R83, RZ, RZ, R86 ;  /* 0x000000ffff537224 */ /* 0x000fe400078e0056 */
[----:B0-2--5:R-:W-:Y:S05]  /*b820*/  CALL.REL.NOINC `($__internal_15_$__cuda_sm70_shflsync_down) ;  /* 0x0000033000007944 */ /* 0x025fea0003c00000 */
[----:B-1----:R-:W-:Y:S01]  /*b830*/  MOV R85, R84 ;  /* 0x0000005400557202 */ /* 0x002fe20000000f00 */
[----:B------:R-:W-:Y:S01]  /*b840*/  IMAD.MOV.U32 R83, RZ, RZ, R87 ;  /* 0x000000ffff537224 */ /* 0x000fe200078e0057 */
[----:B------:R-:W-:Y:S01]  /*b850*/  MOV R82, 0xb880 ;  /* 0x0000b88000527802 */ /* 0x000fe20000000f00 */
[----:B------:R-:W-:Y:S02]  /*b860*/  IMAD.MOV.U32 R84, RZ, RZ, 0x8 ;  /* 0x00000008ff547424 */ /* 0x000fe400078e00ff */
[----:B0-2--5:R-:W-:Y:S05]  /*b870*/  CALL.REL.NOINC `($__internal_15_$__cuda_sm70_shflsync_down) ;  /* 0x000002e000007944 */ /* 0x025fea0003c00000 */
[----:B-1----:R-:W-:Y:S01]  /*b880*/  @!P1 FFMA.FTZ R87, R86, R84, R87 ;  /* 0x0000005456579223 */ /* 0x002fe20000010057 */
[----:B------:R-:W-:Y:S01]  /*b890*/  MOV R82, 0xb8f0 ;  /* 0x0000b8f000527802 */ /* 0x000fe20000000f00 */
[----:B------:R-:W-:Y:S02]  /*b8a0*/  @!P1 FMUL.FTZ R86, R85, R86 ;  /* 0x0000005655569220 */ /* 0x000fe40000410000 */
[----:B------:R-:W-:Y:S01]  /*b8b0*/  IMAD.MOV.U32 R84, RZ, RZ, 0x10 ;  /* 0x00000010ff547424 */ /* 0x000fe200078e00ff */
[----:B------:R-:W-:Y:S01]  /*b8c0*/  MOV R85, R87 ;  /* 0x0000005700557202 */ /* 0x000fe20000000f00 */
[----:B------:R-:W-:Y:S02]  /*b8d0*/  IMAD.MOV.U32 R83, RZ, RZ, R86 ;  /* 0x000000ffff537224 */ /* 0x000fe400078e0056 */
[----:B0-2--5:R-:W-:Y:S05]  /*b8e0*/  CALL.REL.NOINC `($__internal_15_$__cuda_sm70_shflsync_down) ;  /* 0x0000027000007944 */ /* 0x025fea0003c00000 */
[----:B-1----:R-:W-:Y:S01]  /*b8f0*/  MOV R87, R84 ;  /* 0x0000005400577202 */ /* 0x002fe20000000f00 */
[----:B------:R-:W-:Y:S01]  /*b900*/  IMAD.MOV.U32 R83, RZ, RZ, R85 ;  /* 0x000000ffff537224 */ /* 0x000fe200078e0055 */
[----:B------:R-:W-:Y:S01]  /*b910*/  MOV R82, 0xb940 ;  /* 0x0000b94000527802 */ /* 0x000fe20000000f00 */
[----:B------:R-:W-:-:S02]  /*b920*/  IMAD.MOV.U32 R84, RZ, RZ, 0x10 ;  /* 0x00000010ff547424 */ /* 0x000fc400078e00ff */
[----:B0-2--5:R-:W-:Y:S05]  /*b930*/  CALL.REL.NOINC `($__internal_15_$__cuda_sm70_shflsync_down) ;  /* 0x0000022000007944 */ /* 0x025fea0003c00000 */
[----:B-1----:R-:W-:Y:S01]  /*b940*/  @!P0 FFMA.FTZ R85, R86, R84, R85 ;  /* 0x0000005456558223 */ /* 0x002fe20000010055 */
[----:B------:R-:W-:Y:S01]  /*b950*/  HFMA2.MMA R84, -RZ, RZ, 0, 0 ;  /* 0x00000000ff547435 */ /* 0x000fe200000001ff */
[----:B------:R-:W-:Y:S01]  /*b960*/  @!P0 FMUL.FTZ R86, R87, R86 ;  /* 0x0000005657568220 */ /* 0x000fe20000410000 */
[----:B------:R-:W-:-:S03]  /*b970*/  MOV R83, 0xb9a0 ;  /* 0x0000b9a000537802 */ /* 0x000fc60000000f00 */
[----:B------:R-:W-:Y:S02]  /*b980*/  IMAD.MOV.U32 R82, RZ, RZ, R86 ;  /* 0x000000ffff527224 */ /* 0x000fe400078e0056 */
[----:B0-2--5:R-:W-:Y:S05]  /*b990*/  CALL.REL.NOINC `($__internal_16_$__cuda_sm70_shflsync_idx_p) ;  /* 0x0000025000007944 */ /* 0x025fea0003c00000 */
[----:B-1----:R-:W-:Y:S01]  /*b9a0*/  IMAD.MOV.U32 R87, RZ, RZ, R84 ;  /* 0x000000ffff577224 */ /* 0x002fe200078e0054 */
[----:B------:R-:W-:Y:S01]  /*b9b0*/  MOV R82, R85 ;  /* 0x0000005500527202 */ /* 0x000fe20000000f00 */
[----:B------:R-:W-:Y:S01]  /*b9c0*/  IMAD.MOV.U32 R84, RZ, RZ, RZ ;  /* 0x000000ffff547224 */ /* 0x000fe200078e00ff */
[----:B------:R-:W-:Y:S02]  /*b9d0*/  MOV R83, 0xb9f0 ;  /* 0x0000b9f000537802 */ /* 0x000fe40000000f00 */
[----:B0-2--5:R-:W-:Y:S05]  /*b9e0*/  CALL.REL.NOINC `($__internal_16_$__cuda_sm70_shflsync_idx_p) ;  /* 0x0000020000007944 */ /* 0x025fea0003c00000 */
[----:B-1----:R-:W-:Y:S01]  /*b9f0*/  IMAD.MOV.U32 R156, RZ, RZ, R84 ;  /* 0x000000ffff9c7224 */ /* 0x002fe200078e0054 */
[----:B------:R-:W-:Y:S01]  /*ba00*/  MOV R83, R86 ;  /* 0x0000005600537202 */ /* 0x000fe20000000f00 */
[----:B------:R-:W-:Y:S01]  /*ba10*/  IMAD.MOV.U32 R84, RZ, RZ, 0x1 ;  /* 0x00000001ff547424 */ /* 0x000fe200078e00ff */
[----:B------:R-:W-:Y:S02]  /*ba20*/  MOV R82, 0xba40 ;  /* 0x0000ba4000527802 */ /* 0x000fe40000000f00 */
[----:B0-2--5:R-:W-:Y:S05]  /*ba30*/  CALL.REL.NOINC `($__internal_15_$__cuda_sm70_shflsync_down) ;  /* 0x0000012000007944 */ /* 0x025fea0003c00000 */
[----:B-1----:R-:W-:Y:S01]  /*ba40*/  IMAD.MOV.U32 R159, RZ, RZ, R84 ;  /* 0x000000ffff9f7224 */ /* 0x002fe200078e0054 */
[----:B------:R-:W-:Y:S01]  /*ba50*/  MOV R83, R85 ;  /* 0x0000005500537202 */ /* 0x000fe20000000f00 */
[----:B------:R-:W-:Y:S01]  /*ba60*/  IMAD.MOV.U32 R84, RZ, RZ, 0x1 ;  /* 0x00000001ff547424 */ /* 0x000fe200078e00ff */
[----:B------:R-:W-:Y:S02]  /*ba70*/  MOV R82, 0xba90 ;  /* 0x0000ba9000527802 */ /* 0x000fe40000000f00 */
[----:B0-2--5:R-:W-:Y:S05]  /*ba80*/  CALL.REL.NOINC `($__internal_15_$__cuda_sm70_shflsync_down) ;  /* 0x000000d000007944 */ /* 0x025fea0003c00000 */
[----:B-1----:R-:W-:Y:S01]  /*ba90*/  IMAD.MOV.U32 R86, RZ, RZ, R84 ;  /* 0x000000ffff567224 */ /* 0x002fe200078e0054 */
[----:B------:R-:W-:Y:S01]  /*baa0*/  MOV R85, R159 ;  /* 0x0000009f00557202 */ /* 0x000fe20000000f00 */
[----:B------:R-:W-:Y:S01]  /*bab0*/  IMAD.MOV.U32 R82, RZ, RZ, R80 ;  /* 0x000000ffff527224 */ /* 0x000fe200078e0050 */
[----:B------:R-:W-:Y:S01]  /*bac0*/  MOV R83, 0xbaf0 ;  /* 0x0000baf000537802 */ /* 0x000fe20000000f00 */
[----:B------:R-:W-:-:S02]  /*bad0*/  IMAD.MOV.U32 R84, RZ, RZ, RZ ;  /* 0x000000ffff547224 */ /* 0x000fc400078e00ff */
[----:B0-2--5:R-:W-:Y:S05]  /*bae0*/  CALL.REL.NOINC `($__internal_16_$__cuda_sm70_shflsync_idx_p) ;  /* 0x0000010000007944 */ /* 0x025fea0003c00000 */
[----:B-1----:R-:W-:Y:S01]  /*baf0*/  MOV R159, R84 ;  /* 0x00000054009f7202 */ /* 0x002fe20000000f00 */
[----:B------:R-:W-:Y:S01]  /*bb00*/  IMAD.MOV.U32 R82, RZ, RZ, R81 ;  /* 0x000000ffff527224 */ /* 0x000fe200078e0051 */
[----:B------:R-:W-:Y:S01]  /*bb10*/  MOV R83, 0xbb40 ;  /* 0x0000bb4000537802 */ /* 0x000fe20000000f00 */
[----:B------:R-:W-:-:S02]  /*bb20*/  IMAD.MOV.U32 R84, RZ, RZ, RZ ;  /* 0x000000ffff547224 */ /* 0x000fc400078e00ff */
[----:B0-2--5:R-:W-:Y:S05]  /*bb30*/  CALL.REL.NOINC `($__internal_16_$__cuda_sm70_shflsync_idx_p) ;  /* 0x000000b000007944 */ /* 0x025fea0003c00000 */
[----:B-1----:R-:W-:Y:S01]  /*bb40*/  MOV R83, R84 ;  /* 0x0000005400537202 */ /* 0x002fe20000000f00 */
[----:B0-2--5:R-:W-:Y:S05]  /*bb50*/  BRA `(.L_x_356) ;  /* 0xffffb73000007947 */ /* 0x025fea000383ffff */
        .weak           $__internal_15_$__cuda_sm70_shflsync_down
        .type           $__internal_15_$__cuda_sm70_shflsync_down,@function
        .size           $__internal_15_$__cuda_sm70_shflsync_down,($__internal_16_$__cuda_sm70_shflsync_idx_p - $__internal_15_$__cuda_sm70_shflsync_down)
$__internal_15_$__cuda_sm70_shflsync_down:
[----:B------:R0:W-:Y:S01]  /*bb60*/  STL [R1+0x40], R0 ;  /* 0x0000400001007387 */ /* 0x0001e20000100800 */
[----:B------:R-:W-:-:S02]  /*bb70*/  IMAD.MOV.U32 R57, RZ, RZ, 0x1f ;  /* 0x0000001fff397424 */ /* 0x000fc400078e00ff */
[----:B0-----:R-:W-:-:S04]  /*bb80*/  IMAD.MOV.U32 R0, RZ, RZ, -0x1 ;  /* 0xffffffffff007424 */ /* 0x001fc800078e00ff */
[----:B------:R-:W-:Y:S04]  /*bb90*/  WARPSYNC R0 ;  /* 0x0000000000007348 */ /* 0x000fe80003800000 */
[----:B------:R0:W1:Y:S04]  /*bba0*/  SHFL.DOWN PT, R84, R83, R84, R57 ;  /* 0x0800005453547389 */ /* 0x00006800000e0039 */
[----:B0-----:R0:W5:Y:S01]  /*bbb0*/  LDL.LU R0, [R1+0x40] ;  /* 0x0000400001007983 */ /* 0x0011620000300800 */
[----:B------:R-:W-:-:S03]  /*bbc0*/  HFMA2.MMA R83, -RZ, RZ, 0, 0 ;  /* 0x00000000ff537435 */ /* 0x000fc600000001ff */
[----:B------:R-:W2:Y:S03]  /*bbd0*/  S2R R57, SR_TID.X ;  /* 0x0000000000397919 */ /* 0x000ea60000002100 */
[----:B------:R-:W-:Y:S05]  /*bbe0*/  RET.REL.NODEC R82 `(_Z25selective_scan_bwd_kernelI32Selective_Scan_bwd_kernel_traitsILi128ELi16ELb0ELb0ELb1ELb0ELb1EN3c108BFloat16EfEEv12SSMParamsBwd) ;  /* 0xffff441052007950 */ /* 0x000fea0003c3ffff */
        .weak           $__internal_16_$__cuda_sm70_shflsync_idx_p
        .type           $__internal_16_$__cuda_sm70_shflsync_idx_p,@function
        .size           $__internal_16_$__cuda_sm70_shflsync_idx_p,($__internal_17_$__cuda_sm70_shflsync_up - $__internal_16_$__cuda_sm70_shflsync_idx_p)
$__internal_16_$__cuda_sm70_shflsync_idx_p:
[----:B------:R0:W-:Y:S01]  /*bbf0*/  STL [R1+0x40], R0 ;  /* 0x0000400001007387 */ /* 0x0001e20000100800 */
[----:B------:R-:W-:Y:S02]  /*bc00*/  IMAD.MOV.U32 R57, RZ, RZ, 0x1f ;  /* 0x0000001fff397424 */ /* 0x000fe400078e00ff */
[----:B0-----:R-:W-:-:S04]  /*bc10*/  IMAD.MOV.U32 R0, RZ, RZ, -0x1 ;  /* 0xffffffffff007424 */ /* 0x001fc800078e00ff */
[----:B------:R-:W-:Y:S04]  /*bc20*/  WARPSYNC R0 ;  /* 0x0000000000007348 */ /* 0x000fe80003800000 */
[----:B------:R0:W1:Y:S04]  /*bc30*/  SHFL.IDX PT, R84, R82, R84, R57 ;  /* 0x0000005452547389 */ /* 0x00006800000e0039 */
[----:B0-----:R0:W5:Y:S01]  /*bc40*/  LDL.LU R0, [R1+0x40] ;  /* 0x0000400001007983 */ /* 0x0011620000300800 */
[----:B------:R-:W-:Y:S01]  /*bc50*/  MOV R82, R83 ;  /* 0x0000005300527202 */ /* 0x000fe20000000f00 */
[----:B------:R-:W-:-:S02]  /*bc60*/  IMAD.MOV.U32 R83, RZ, RZ, 0x0 ;  /* 0x00000000ff537424 */ /* 0x000fc400078e00ff */
[----:B------:R-:W2:Y:S02]  /*bc70*/  S2R R57, SR_TID.X ;  /* 0x0000000000397919 */ /* 0x000ea40000002100 */
[----:B------:R-:W-:Y:S05]  /*bc80*/  RET.REL.NODEC R82 `(_Z25selective_scan_bwd_kernelI32Selective_Scan_bwd_kernel_traitsILi128ELi16ELb0ELb0ELb1ELb0ELb1EN3c108BFloat16EfEEv12SSMParamsBwd) ;  /* 0xffff437052007950 */ /* 0x000fea0003c3ffff */
        .weak           $__internal_17_$__cuda_sm70_shflsync_up
        .type           $__internal_17_$__cuda_sm70_shflsync_up,@function
        .size           $__internal_17_$__cuda_sm70_shflsync_up,(.L_x_8829 - $__internal_17_$__cuda_sm70_shflsync_up)
$__internal_17_$__cuda_sm70_shflsync_up:
[----:B------:R-:W-:Y:S01]  /*bc90*/  HFMA2.MMA R57, -RZ, RZ, 0, 0 ;  /* 0x00000000ff397435 */ /* 0x000fe200000001ff */
[----:B------:R-:W-:-:S04]  /*bca0*/  IMAD.MOV.U32 R159, RZ, RZ, -0x1 ;  /* 0xffffffffff9f7424 */ /* 0x000fc800078e00ff */
[----:B------:R-:W-:Y:S04]  /*bcb0*/  WARPSYNC R159 ;  /* 0x0000009f00007348 */ /* 0x000fe80003800000 */
[----:B------:R0:W1:Y:S04]  /*bcc0*/  SHFL.UP PT, R84, R83, R84, R57 ;  /* 0x0400005453547389 */ /* 0x00006800000e0039 */
[----:B0-----:R-:W0:Y:S01]  /*bcd0*/  S2R R159, SR_TID.X ;  /* 0x00000000009f7919 */ /* 0x001e220000002100 */
[----:B------:R-:W-:-:S03]  /*bce0*/  IMAD.MOV.U32 R83, RZ, RZ, 0x0 ;  /* 0x00000000ff537424 */ /* 0x000fc600078e00ff */
[----:B------:R-:W2:Y:S01]  /*bcf0*/  S2R R57, SR_TID.X ;  /* 0x0000000000397919 */ /* 0x000ea20000002100 */
[----:B0-----:R-:W-:Y:S01]  /*bd00*/  IMAD R159, R159, 0x28, RZ ;  /* 0x000000289f9f7824 */ /* 0x001fe200078e02ff */
[----:B-1----:R-:W-:Y:S06]  /*bd10*/  RET.REL.NODEC R82 `(_Z25selective_scan_bwd_kernelI32Selective_Scan_bwd_kernel_traitsILi128ELi16ELb0ELb0ELb1ELb0ELb1EN3c108BFloat16EfEEv12SSMParamsBwd) ;  /* 0xffff42e052007950 */ /* 0x002fec0003c3ffff */
.L_x_357:
        /* <DEDUP_REMOVED lines=14> */
.L_x_8829:


//--------------------- .text._Z25selective_scan_bwd_kernelI32Selective_Scan_bwd_kernel_traitsILi128ELi16ELb0ELb0ELb1ELb1ELb0EN3c108BFloat16EfEEv12SSMParamsBwd --------------------------
	.section	.text._Z25selective_scan_bwd_kernelI32Selective_Scan_bwd_kernel_traitsILi128ELi16ELb0ELb0ELb1ELb1ELb0EN3c108BFloat16EfEEv12SSMParamsBwd,"ax",@progbits
	.sectioninfo	@"SHI_REGISTERS=168"
	.align	128
        .global         _Z25selective_scan_bwd_kernelI32Selective_Scan_bwd_kernel_traitsILi128ELi16ELb0ELb0ELb1ELb1ELb0EN3c108BFloat16EfEEv12SSMParamsBwd
        .type           _Z25selective_scan_bwd_kernelI32Selective_Scan_bwd_kernel_traitsILi128ELi16ELb0ELb0ELb1ELb1ELb0EN3c108BFloat16EfEEv12SSMParamsBwd,@function
        .size           _Z25selective_scan_bwd_kernelI32Selective_Scan_bwd_kernel_traitsILi128ELi16ELb0ELb0ELb1ELb1ELb0EN3c108BFloat16EfEEv12SSMParamsBwd,(.L_x_8832 - _Z25selective_scan_bwd_kernelI32Selective_Scan_bwd_kernel_traitsILi128ELi16ELb0ELb0ELb1ELb1ELb0EN3c108BFloat16EfEEv12SSMParamsBwd)
        .other          _Z25selective_scan_bwd_kernelI32Selective_Scan_bwd_kernel_traitsILi128ELi16ELb0ELb0ELb1ELb1ELb0EN3c108BFloat16EfEEv12SSMParamsBwd,@"STO_CUDA_ENTRY STV_DEFAULT"
_Z25selective_scan_bwd_kernelI32Selective_Scan_bwd_kernel_traitsILi128ELi16ELb0ELb0ELb1ELb1ELb0EN3c108BFloat16EfEEv12SSMParamsBwd:
.text._Z25selective_scan_bwd_kernelI32Selective_Scan_bwd_kernel_traitsILi128ELi16ELb0ELb0ELb1ELb1ELb0EN3c108BFloat16EfEEv12SSMParamsBwd:
        /* <DEDUP_REMOVED lines=27> */
[----:B------:R-:W-:Y:S01]  /*01b0*/  MOV R5, UR7 ;  /* 0x0000000700057c02 */ /* 0x000fe20008000f00 */
        /* <DEDUP_REMOVED lines=135> */
.L_x_444:
[----:B------:R-:W-:Y:S01]  /*0a30*/  ULDC UR19, c[0x0][0x174] ;  /* 0x00005d0000137ab9 */ /* 0x000fe20000000800 */
[----:B------:R-:W-:Y:S01]  /*0a40*/  IMAD.SHL.U32 R64, R55, 0x10, RZ ;  /* 0x0000001037407824 */ /* 0x000fe200078e00ff */
[----:B------:R-:W-:Y:S01]  /*0a50*/  UIADD3 UR19, -UR6, UR19, URZ ;  /* 0x0000001306137290 */ /* 0x000fe2000fffe13f */
[----:B------:R-:W-:Y:S01]  /*0a60*/  BAR.SYNC.DEFER_BLOCKING 0x0 ;  /* 0x0000000000007b1d */ /* 0x000fe20000010000 */
[----:B-1----:R-:W-:Y:S01]  /*0a70*/  MOV R3, UR32 ;  /* 0x0000002000037c02 */ /* 0x002fe20008000f00 */
        /* <DEDUP_REMOVED lines=70> */
[----:B------:R-:W0:Y:S01]  /*0ee0*/  S2R R53, SR_LANEID ;  /* 0x0000000000357919 */ /* 0x000e220000000000 */
[----:B------:R-:W-:-:S02]  /*0ef0*/  ISETP.GE.AND P2, PT, R20, UR7, PT ;  /* 0x0000000714007c0c */ /* 0x000fc4000bf46270 */
[----:B------:R-:W-:Y:S02]  /*0f00*/  ISETP.GE.AND P6, PT, R23, UR7, PT ;  /* 0x0000000717007c0c */ /* 0x000fe4000bfc6270 */
[----:B------:R-:W-:Y:S02]  /*0f10*/  ISETP.GE.AND P0, PT, R25, UR7, PT ;  /* 0x0000000719007c0c */ /* 0x000fe4000bf06270 */
[----:B------:R-:W-:Y:S02]  /*0f20*/  ISETP.GE.AND P3, PT, R21, UR7, PT ;  /* 0x0000000715007c0c */ /* 0x000fe4000bf66270 */
[----:B------:R-:W-:Y:S02]  /*0f30*/  LOP3.LUT R30, R30, 0xffffff7f, RZ, 0xc0, !PT ;  /* 0xffffff7f1e1e7812 */ /* 0x000fe400078ec0ff */
[----:B0-----:R-:W-:-:S04]  /*0f40*/  IADD3 R20, R0, R53, RZ ;  /* 0x0000003500147210 */ /* 0x001fc80007ffe0ff */
[C---:B------:R-:W-:Y:S02]  /*0f50*/  IADD3 R23, R20.reuse, 0x20, RZ ;  /* 0x0000002014177810 */ /* 0x040fe40007ffe0ff */
[C---:B------:R-:W-:Y:S02]  /*0f60*/  IADD3 R25, R20.reuse, 0x40, RZ ;  /* 0x0000004014197810 */ /* 0x040fe40007ffe0ff */
[C---:B------:R-:W-:Y:S02]  /*0f70*/  LEA.HI.SX32 R21, R20.reuse, R20, 0x1b ;  /* 0x0000001414157211 */ /* 0x040fe400078fdaff */
[C---:B-1----:R-:W-:Y:S02]  /*0f80*/  IADD3 R3, R20.reuse, 0x60, RZ ;  /* 0x0000006014037810 */ /* 0x042fe40007ffe0ff */
        /* <DEDUP_REMOVED lines=11> */
[C---:B------:R-:W-:Y:S02]  /*1040*/  IADD3 R37, R20.reuse, 0x120, RZ ;  /* 0x0000012014257810 */ /* 0x040fe40007ffe0ff */
[C---:B------:R-:W-:Y:S02]  /*1050*/  IADD3 R39, R20.reuse, 0x140, RZ ;  /* 0x0000014014277810 */ /* 0x040fe40007ffe0ff */
[-C--:B------:R-:W-:Y:S02]  /*1060*/  LEA.HI.SX32 R29, R29, R20.reuse, 0x1b ;  /* 0x000000141d1d7211 */ /* 0x080fe400078fdaff */
[----:B------:R-:W-:Y:S02]  /*1070*/  LEA.HI.SX32 R31, R31, R20, 0x1b ;  /* 0x000000141f1f7211 */ /* 0x000fe400078fdaff */
[----:B------:R-:W-:Y:S01]  /*1080*/  SHF.L.U32 R66, R23, 0x1, RZ ;  /* 0x0000000117427819 */ /* 0x000fe200000006ff */
[----:B------:R-:W-:Y:S01]  /*1090*/  IMAD.SHL.U32 R62, R27, 0x2, RZ ;  /* 0x000000021b3e7824 */ /* 0x000fe200078e00ff */
[----:B------:R-:W-:-:S02]  /*10a0*/  IADD3 R41, R20, 0x160, RZ ;  /* 0x0000016014297810 */ /* 0x000fc40007ffe0ff */
[----:B------:R-:W-:Y:S02]  /*10b0*/  IADD3 R43, R20, 0x180, RZ ;  /* 0x00000180142b7810 */ /* 0x000fe40007ffe0ff */
[-C--:B------:R-:W-:Y:S02]  /*10c0*/  LEA.HI.SX32 R33, R33, R20.reuse, 0x1b ;  /* 0x0000001421217211 */ /* 0x080fe400078fdaff */
[----:B------:R-:W-:Y:S02]  /*10d0*/  LEA.HI.SX32 R35, R35, R20, 0x1b ;  /* 0x0000001423237211 */ /* 0x000fe400078fdaff */
[----:B------:R-:W-:Y:S01]  /*10e0*/  SHF.L.U32 R63, R3, 0x1, RZ ;  /* 0x00000001033f7819 */ /* 0x000fe200000006ff */
[----:B------:R-:W-:Y:S01]  /*10f0*/  IMAD.SHL.U32 R60, R31, 0x2, RZ ;  /* 0x000000021f3c7824 */ /* 0x000fe200078e00ff */
[----:B------:R-:W-:Y:S02]  /*1100*/  @P2 LOP3.LUT R30, R30, 0x80, RZ, 0xfc, !PT ;  /* 0x000000801e1e2812 */ /* 0x000fe400078efcff */
[----:B------:R-:W-:-:S02]  /*1110*/  IADD3 R45, R20, 0x1a0, RZ ;  /* 0x000001a0142d7810 */ /* 0x000fc40007ffe0ff */
[C---:B------:R-:W-:Y:S02]  /*1120*/  IADD3 R47, R20.reuse, 0x1c0, RZ ;  /* 0x000001c0142f7810 */ /* 0x040fe40007ffe0ff */
[-C--:B------:R-:W-:Y:S02]  /*1130*/  LEA.HI.SX32 R37, R37, R20.reuse, 0x1b ;  /* 0x0000001425257211 */ /* 0x080fe400078fdaff */
[-C--:B------:R-:W-:Y:S02]  /*1140*/  LEA.HI.SX32 R39, R39, R20.reuse, 0x1b ;  /* 0x0000001427277211 */ /* 0x080fe400078fdaff */
[----:B------:R-:W-:Y:S01]  /*1150*/  SHF.L.U32 R61, R29, 0x1, RZ ;  /* 0x000000011d3d7819 */ /* 0x000fe200000006ff */
[----:B------:R-:W-:Y:S01]  /*1160*/  IMAD.SHL.U32 R51, R35, 0x2, RZ ;  /* 0x0000000223337824 */ /* 0x000fe200078e00ff */
[----:B------:R-:W-:Y:S01]  /*1170*/  IADD3 R49, R20, 0x1e0, RZ ;  /* 0x000001e014317810 */ /* 0x000fe20007ffe0ff */
[----:B------:R-:W-:Y:S01]  /*1180*/  IMAD R0, R53, 0x10, R0 ;  /* 0x0000001035007824 */ /* 0x000fe200078e0200 */
[----:B------:R-:W-:-:S02]  /*1190*/  LEA.HI.SX32 R41, R41, R20, 0x1b ;  /* 0x0000001429297211 */ /* 0x000fc400078fdaff */
[-C--:B------:R-:W-:Y:S02]  /*11a0*/  LEA.HI.SX32 R43, R43, R20.reuse, 0x1b ;  /* 0x000000142b2b7211 */ /* 0x080fe400078fdaff */
[----:B------:R-:W-:Y:S02]  /*11b0*/  SHF.L.U32 R52, R33, 0x1, RZ ;  /* 0x0000000121347819 */ /* 0x000fe400000006ff */
[----:B------:R-:W-:Y:S01]  /*11c0*/  ISETP.GE.AND P5, PT, R22, UR7, PT ;  /* 0x0000000716007c0c */ /* 0x000fe2000bfa6270 */
[----:B------:R-:W-:Y:S01]  /*11d0*/  IMAD.SHL.U32 R48, R39, 0x2, RZ ;  /* 0x0000000227307824 */ /* 0x000fe200078e00ff */
[----:B------:R-:W-:Y:S02]  /*11e0*/  LOP3.LUT R30, R30, 0xffffffbf, RZ, 0xc0, !PT ;  /* 0xffffffbf1e1e7812 */ /* 0x000fe400078ec0ff */
[-C--:B------:R-:W-:Y:S02]  /*11f0*/  LEA.HI.SX32 R45, R45, R20.reuse, 0x1b ;  /* 0x000000142d2d7211 */ /* 0x080fe400078fdaff */
[----:B------:R-:W-:-:S02]  /*1200*/  LEA.HI.SX32 R47, R47, R20, 0x1b ;  /* 0x000000142f2f7211 */ /* 0x000fc400078fdaff */
[----:B------:R-:W-:Y:S01]  /*1210*/  SHF.L.U32 R50, R37, 0x1, RZ ;  /* 0x0000000125327819 */ /* 0x000fe200000006ff */
[----:B------:R-:W-:Y:S01]  /*1220*/  IMAD.SHL.U32 R165, R43, 0x2, RZ ;  /* 0x000000022ba57824 */ /* 0x000fe200078e00ff */
[----:B------:R-:W-:Y:S02]  /*1230*/  LEA.HI.SX32 R49, R49, R20, 0x1b ;  /* 0x0000001431317211 */ /* 0x000fe400078fdaff */
[----:B------:R-:W-:Y:S01]  /*1240*/  SHF.L.U32 R46, R41, 0x1, RZ ;  /* 0x00000001292e7819 */ /* 0x000fe200000006ff */
[----:B------:R-:W-:Y:S01]  /*1250*/  IMAD.SHL.U32 R163, R47, 0x2, RZ ;  /* 0x000000022fa37824 */ /* 0x000fe200078e00ff */
[----:B------:R-:W-:Y:S02]  /*1260*/  @P3 LOP3.LUT R30, R30, 0x40, RZ, 0xfc, !PT ;  /* 0x000000401e1e3812 */ /* 0x000fe400078efcff */
[----:B------:R-:W-:Y:S02]  /*1270*/  SHF.L.U32 R164, R45, 0x1, RZ ;  /* 0x000000012da47819 */ /* 0x000fe400000006ff */
[----:B------:R-:W-:-:S02]  /*1280*/  LEA.HI.SX32 R54, R0, R0, 0x1b ;  /* 0x0000000000367211 */ /* 0x000fc400078fdaff */
[----:B------:R-:W-:Y:S02]  /*1290*/  SHF.L.U32 R162, R49, 0x1, RZ ;  /* 0x0000000131a27819 */ /* 0x000fe400000006ff */
[----:B------:R-:W-:Y:S02]  /*12a0*/  LOP3.LUT R30, R30, 0xffffffdf, RZ, 0xc0, !PT ;  /* 0xffffffdf1e1e7812 */ /* 0x000fe400078ec0ff */
[----:B------:R-:W-:Y:S02]  /*12b0*/  SHF.L.U32 R54, R54, 0x1, RZ ;  /* 0x0000000136367819 */ /* 0x000fe400000006ff */
[----:B------:R-:W-:Y:S02]  /*12c0*/  @P5 LOP3.LUT R30, R30, 0x20, RZ, 0xfc, !PT ;  /* 0x000000201e1e5812 */ /* 0x000fe400078efcff */
        /* <DEDUP_REMOVED lines=12> */
[----:B------:R-:W-:Y:S01]  /*1390*/  @P1 LOP3.LUT R30, R30, 0x100, RZ, 0xfc, !PT ;  /* 0x000001001e1e1812 */ /* 0x000fe200078efcff */
[----:B---3--:R-:W-:Y:S04]  /*13a0*/  STS.U16 [R67], R4 ;  /* 0x0000000443007388 */ /* 0x008fe80000000400 */
[----:B----4-:R-:W-:Y:S04]  /*13b0*/  STS.U16 [R66+0x40], R5 ;  /* 0x0000400542007388 */ /* 0x010fe80000000400 */
[----:B-----5:R-:W-:Y:S04]  /*13c0*/  STS.U16 [R65+0x80], R6 ;  /* 0x0000800641007388 */ /* 0x020fe80000000400 */
[----:B--2---:R-:W-:Y:S04]  /*13d0*/  STS.U16 [R63+0xc0], R7 ;  /* 0x0000c0073f007388 */ /* 0x004fe80000000400 */
[----:B------:R0:W-:Y:S04]  /*13e0*/  STS.U16 [R62+0x100], R8 ;  /* 0x000100083e007388 */ /* 0x0001e80000000400 */
        /* <DEDUP_REMOVED lines=31> */
[----:B------:R-:W-:-:S03]  /*15e0*/  LOP3.LUT R30, R30, 0xfffffffd, RZ, 0xc0, !PT ;  /* 0xfffffffd1e1e7812 */ /* 0x000fc600078ec0ff */
        /* <DEDUP_REMOVED lines=31> */
[----:B------:R-:W-:Y:S01]  /*17e0*/  PRMT R16, RZ, 0x7610, R16 ;  /* 0x00007610ff107816 */ /* 0x000fe20000000010 */
        /* <DEDUP_REMOVED lines=73> */
[----:B------:R-:W-:Y:S02]  /*1c80*/  ISETP.NE.AND P0, PT, R21, RZ, PT ;  /* 0x000000ff1500720c */ /* 0x000fe40003f05270 */
[----:B------:R-:W-:Y:S01]  /*1c90*/  PRMT R21, RZ, 0x7610, R21 ;  /* 0x00007610ff157816 */ /* 0x000fe20000000015 */
[----:B------:R0:W5:Y:S04]  /*1ca0*/  @!P2 LDG.E.U16 R30, [R10.64+0x2c0] ;  /* 0x0002c01e0a1ea981 */ /* 0x000168000c1e1500 */
[----:B------:R0:W5:Y:S04]  /*1cb0*/  @!P3 LDG.E.U16 R32, [R10.64+0x300] ;  /* 0x0003001e0a20b981 */ /* 0x000168000c1e1500 */
[----:B------:R0:W5:Y:S04]  /*1cc0*/  @!P4 LDG.E.U16 R31, [R10.64+0x340] ;  /* 0x0003401e0a1fc981 */ /* 0x000168000c1e1500 */
[----:B------:R0:W5:Y:S01]  /*1cd0*/  @!P0 LDG.E.U16 R19, [R10.64+0x40] ;  /* 0x0000401e0a138981 */ /* 0x000162000c1e1500 */
[----:B------:R-:W-:-:S02]  /*1ce0*/  ISETP.NE.AND P0, PT, R22, RZ, PT ;  /* 0x000000ff1600720c */ /* 0x000fc40003f05270 */
[----:B------:R-:W-:Y:S01]  /*1cf0*/  PRMT R22, RZ, 0x7610, R22 ;  /* 0x00007610ff167816 */ /* 0x000fe20000000016 */
[----:B------:R0:W5:Y:S04]  /*1d00*/  @!P5 LDG.E.U16 R34, [R10.64+0x380] ;  /* 0x0003801e0a22d981 */ /* 0x000168000c1e1500 */
[----:B------:R0:W5:Y:S06]  /*1d10*/  @!P6 LDG.E.U16 R33, [R10.64+0x3c0] ;  /* 0x0003c01e0a21e981 */ /* 0x00016c000c1e1500 */
[----:B------:R0:W5:Y:S01]  /*1d20*/  @!P0 LDG.E.U16 R21, [R10.64+0x80] ;  /* 0x0000801e0a158981 */ /* 0x000162000c1e1500 */
[----:B------:R-:W-:-:S02]  /*1d30*/  ISETP.NE.AND P0, PT, R23, RZ, PT ;  /* 0x000000ff1700720c */ /* 0x000fc40003f05270 */
[----:B------:R-:W-:-:S11]  /*1d40*/  PRMT R23, RZ, 0x7610, R23 ;  /* 0x00007610ff177816 */ /* 0x000fd60000000017 */
[----:B------:R0:W5:Y:S01]  /*1d50*/  @!P0 LDG.E.U16 R22, [R10.64+0xc0] ;  /* 0x0000c01e0a168981 */ /* 0x000162000c1e1500 */
[----:B------:R-:W-:Y:S02]  /*1d60*/  ISETP.NE.AND P0, PT, R24, RZ, PT ;  /* 0x000000ff1800720c */ /* 0x000fe40003f05270 */
        /* <DEDUP_REMOVED lines=15> */
[----:B------:R-:W-:-:S06]  /*1e60*/  PRMT R29, RZ, 0x7610, R29 ;  /* 0x00007610ff1d7816 */ /* 0x000fcc000000001d */
[----:B------:R0:W5:Y:S05]  /*1e70*/  @!P1 LDG.E.U16 R29, [R10.64+0x280] ;  /* 0x0002801e0a1d9981 */ /* 0x00016a000c1e1500 */
        /* <DEDUP_REMOVED lines=13> */
[----:B------:R-:W5:Y:S01]  /*1f50*/  LDL.LU R35, [R1+0x34] ;  /* 0x0000340001237983 */ /* 0x000f620000300800 */
[----:B0-----:R-:W-:-:S02]  /*1f60*/  PRMT R11, RZ, 0x5410, R142 ;  /* 0x00005410ff0b7816 */ /* 0x001fc4000000008e */
[----:B-1----:R-:W-:-:S05]  /*1f70*/  PRMT R12, RZ, 0x5410, R12 ;  /* 0x00005410ff0c7816 */ /* 0x002fca000000000c */
[----:B------:R-:W-:-:S05]  /*1f80*/  FADD.FTZ R44, R12, UR4 ;  /* 0x000000040c2c7e21 */ /* 0x000fca0008010000 */
[----:B------:R-:W-:Y:S02]  /*1f90*/  FSETP.GTU.FTZ.AND P4, PT, R44, 20, PT ;  /* 0x41a000002c00780b */ /* 0x000fe40003f9c000 */
[----:B--2---:R-:W-:Y:S02]  /*1fa0*/  PRMT R13, RZ, 0x5410, R13 ;  /* 0x00005410ff0d7816 */ /* 0x004fe4000000000d */
[----:B---3--:R-:W-:Y:S02]  /*1fb0*/  PRMT R14, RZ, 0x5410, R14 ;  /* 0x00005410ff0e7816 */ /* 0x008fe4000000000e */
[----:B----4-:R-:W-:Y:S01]  /*1fc0*/  PRMT R15, RZ, 0x5410, R15 ;  /* 0x00005410ff0f7816 */ /* 0x010fe2000000000f */
        /* <DEDUP_REMOVED lines=30> */
[----:B------:R-:W-:Y:S01]  /*21b0*/  FFMA.FTZ R10, R52, R11, R35 ;  /* 0x0000000b340a7223 */ /* 0x000fe20000010023 */
[----:B------:R-:W-:Y:S01]  /*21c0*/  PRMT R11, RZ, 0x5410, R140 ;  /* 0x00005410ff0b7816 */ /* 0x000fe2000000008c */
[----:B------:R1:W0:Y:S01]  /*21d0*/  LDS.U16 R28, [R54+0x16] ;  /* 0x00001600361c7984 */ /* 0x0002220000000400 */
[----:B--2---:R-:W-:-:S03]  /*21e0*/  PRMT R50, RZ, 0x5410, R50 ;  /* 0x00005410ff327816 */ /* 0x004fc60000000032 */
        /* <DEDUP_REMOVED lines=21> */
[----:B------:R-:W-:Y:S02]  /*2340*/  PRMT R16, RZ, 0x5410, R16 ;  /* 0x00005410ff107816 */ /* 0x000fe40000000010 */
[----:B------:R-:W-:Y:S01]  /*2350*/  PRMT R17, RZ, 0x5410, R17 ;  /* 0x00005410ff117816 */ /* 0x000fe20000000011 */
[----:B------:R-:W-:Y:S01]  /*2360*/  FFMA.FTZ R11, R45, R11, R10 ;  /* 0x0000000b2d0b7223 */ /* 0x000fe2000001000a */
[----:B------:R-:W-:Y:S01]  /*2370*/  PRMT R10, RZ, 0x5410, R118 ;  /* 0x00005410ff0a7816 */ /* 0x000fe20000000076 */
[----:B------:R-:W-:Y:S01]  /*2380*/  IMAD.MOV.U32 R19, RZ, RZ, c[0x0][0x16c] ;  /* 0x00005b00ff137624 */ /* 0x000fe200078e00ff */
        /* <DEDUP_REMOVED lines=8> */
[----:B------:R-:W-:Y:S01]  /*2410*/  ISETP.GE.AND P5, PT, R19, 0x1, PT ;  /* 0x000000011300780c */ /* 0x000fe20003fa6270 */
[----:B------:R-:W-:Y:S01]  /*2420*/  FFMA.FTZ R13, R34, R10, R11 ;  /* 0x0000000a220d7223 */ /* 0x000fe2000001000b */
[----:B------:R-:W-:Y:S01]  /*2430*/  FSETP.GTU.FTZ.AND P3, PT, R39, 20, PT ;  /* 0x41a000002700780b */ /* 0x000fe20003f7c000 */
[----:B------:R-:W-:Y:S01]  /*2440*/  FADD.FTZ R33, R18, UR4 ;  /* 0x0000000412217e21 */ /* 0x000fe20008010000 */
[----:B------:R-:W-:-:S02]  /*2450*/  FSETP.GTU.FTZ.AND P2, PT, R38, 20, PT ;  /* 0x41a000002600780b */ /* 0x000fc40003f5c000 */
[----:B------:R-:W-:Y:S02]  /*2460*/  FSETP.GTU.FTZ.AND P1, PT, R37, 20, PT ;  /* 0x41a000002500780b */ /* 0x000fe40003f3c000 */
[----:B------:R-:W-:Y:S02]  /*2470*/  FSETP.GTU.FTZ.AND P0, PT, R36, 20, PT ;  /* 0x41a000002400780b */ /* 0x000fe40003f1c000 */
[----:B------:R-:W-:Y:S01]  /*2480*/  FSETP.GTU.FTZ.AND P6, PT, R35, 20, PT ;  /* 0x41a000002300780b */ /* 0x000fe20003fdc000 */
[----:B------:R-:W-:Y:S07]  /*2490*/  @P4 BRA `(.L_x_360) ;  /* 0x000001f000004947 */ /* 0x000fee0003800000 */
[----:B0123--:R-:W-:Y:S01]  /*24a0*/  FMUL.FTZ R44, R44, 1.4426950216293334961 ;  /* 0x3fb8aa3b2c2c7820 */ /* 0x00ffe20000410000 */
        /* <DEDUP_REMOVED lines=30> */
.L_x_360:
[----:B0123--:R-:W-:Y:S05]  /*2690*/  BSYNC B0 ;  /* 0x0000000000007941 */ /* 0x00ffea0003800000 */
.L_x_359:
        /* <DEDUP_REMOVED lines=39> */
.L_x_362:
[----:B------:R-:W-:Y:S05]  /*2910*/  BSYNC B0 ;  /* 0x0000000000007941 */ /* 0x000fea0003800000 */
.L_x_361:
        /* <DEDUP_REMOVED lines=39> */
.L_x_364:
[----:B------:R-:W-:Y:S05]  /*2b90*/  BSYNC B0 ;  /* 0x0000000000007941 */ /* 0x000fea0003800000 */
.L_x_363:
        /* <DEDUP_REMOVED lines=39> */
.L_x_366:
[----:B------:R-:W-:Y:S05]  /*2e10*/  BSYNC B0 ;  /* 0x0000000000007941 */ /* 0x000fea0003800000 */
.L_x_365:
        /* <DEDUP_REMOVED lines=39> */
.L_x_368:
[----:B------:R-:W-:Y:S05]  /*3090*/  BSYNC B0 ;  /* 0x0000000000007941 */ /* 0x000fea0003800000 */
.L_x_367:
        /* <DEDUP_REMOVED lines=39> */
.L_x_370:
[----:B------:R-:W-:Y:S05]  /*3310*/  BSYNC B0 ;  /* 0x0000000000007941 */ /* 0x000fea0003800000 */
.L_x_369:
        /* <DEDUP_REMOVED lines=39> */
.L_x_372:
[----:B------:R-:W-:Y:S05]  /*3590*/  BSYNC B0 ;  /* 0x0000000000007941 */ /* 0x000fea0003800000 */
.L_x_371:
[----:B------:R-:W-:Y:S01]  /*35a0*/  PRMT R4, RZ, 0x5410, R53 ;  /* 0x00005410ff047816 */ /* 0x000fe20000000035 */
[----:B------:R-:W-:Y:S01]  /*35b0*/  BSSY B0, `(.L_x_373) ;  /* 0x0000028000007945 */ /* 0x000fe20003800000 */
[----:B------:R-:W-:Y:S01]  /*35c0*/  PRMT R20, RZ, 0x5410, R20 ;  /* 0x00005410ff147816 */ /* 0x000fe20000000014 */
[----:B------:R-:W-:Y:S01]  /*35d0*/  HFMA2.MMA R19, -RZ, RZ, 0, 0 ;  /* 0x00000000ff137435 */ /* 0x000fe200000001ff */
[----:B------:R-:W-:Y:S02]  /*35e0*/  PRMT R3, RZ, 0x5410, R3 ;  /* 0x00005410ff037816 */ /* 0x000fe40000000003 */
[----:B------:R-:W-:Y:S01]  /*35f0*/  FSETP.GTU.FTZ.AND P4, PT, R21, 20, PT ;  /* 0x41a000001500780b */ /* 0x000fe20003f9c000 */
[----:B------:R-:W-:Y:S02]  /*3600*/  FFMA.FTZ R4, R20, R4, R13 ;  /* 0x0000000414047223 */ /* 0x000fe4000001000d */
[----:B------:R-:W-:-:S03]  /*3610*/  FADD.FTZ R18, R3, UR4 ;  /* 0x0000000403127e21 */ /* 0x000fc60008010000 */
[----:B------:R0:W-:Y:S01]  /*3620*/  STL [R1+0x34], R4 ;  /* 0x0000340401007387 */ /* 0x0001e20000100800 */
[----:B------:R-:W-:Y:S05]  /*3630*/  @P3 BRA `(.L_x_374) ;  /* 0x000001f000003947 */ /* 0x000fea0003800000 */
[----:B------:R-:W-:Y:S02]  /*3640*/  FMUL.FTZ R31, R31, 1.4426950216293334961 ;  /* 0x3fb8aa3b1f1f7820 */ /* 0x000fe40000410000 */
[----:B------:R-:W-:Y:S02]  /*3650*/  IMAD.MOV.U32 R8, RZ, RZ, 0x3e800000 ;  /* 0x3e800000ff087424 */ /* 0x000fe400078e00ff */
[----:B------:R-:W1:Y:S01]  /*3660*/  MUFU.EX2 R6, R31 ;  /* 0x0000001f00067308 */ /* 0x000e620000000800 */
[----:B------:R-:W-:Y:S02]  /*3670*/  IMAD.MOV.U32 R7, RZ, RZ, 0x3d39bf78 ;  /* 0x3d39bf78ff077424 */ /* 0x000fe400078e00ff */
[C---:B-1----:R-:W-:Y:S01]  /*3680*/  FADD.FTZ.RZ R3, R6.reuse, 1 ;  /* 0x3f80000006037421 */ /* 0x042fe2000001c000 */
[----:B------:R-:W-:-:S04]  /*3690*/  ISETP.GE.U32.AND P3, PT, R6, 0x7f800000, PT ;  /* 0x7f8000000600780c */ /* 0x000fc80003f66070 */
[----:B------:R-:W-:-:S04]  /*36a0*/  IADD3 R3, R3, -0x3f400000, RZ ;  /* 0xc0c0000003037810 */ /* 0x000fc80007ffe0ff */
[----:B------:R-:W-:-:S04]  /*36b0*/  LOP3.LUT R3, R3, 0xff800000, RZ, 0xc0, !PT ;  /* 0xff80000003037812 */ /* 0x000fc800078ec0ff */
[----:B------:R-:W-:Y:S02]  /*36c0*/  IADD3 R5, -R3, 0x40800000, RZ ;  /* 0x4080000003057810 */ /* 0x000fe40007ffe1ff */
[----:B0-----:R-:W-:Y:S02]  /*36d0*/  IADD3 R4, R6, -R3, RZ ;  /* 0x8000000306047210 */ /* 0x001fe40007ffe0ff */
        /* <DEDUP_REMOVED lines=21> */
.L_x_374:
[----:B------:R-:W-:Y:S05]  /*3830*/  BSYNC B0 ;  /* 0x0000000000007941 */ /* 0x000fea0003800000 */
.L_x_373:
[----:B------:R-:W-:Y:S01]  /*3840*/  PRMT R2, RZ, 0x5410, R2 ;  /* 0x00005410ff027816 */ /* 0x000fe20000000002 */
[----:B------:R-:W-:Y:S01]  /*3850*/  BSSY B0, `(.L_x_375) ;  /* 0x0000025000007945 */ /* 0x000fe20003800000 */
[----:B------:R-:W-:Y:S01]  /*3860*/  FSETP.GTU.FTZ.AND P3, PT, R18, 20, PT ;  /* 0x41a000001200780b */ /* 0x000fe20003f7c000 */
[----:B------:R-:W-:Y:S01]  /*3870*/  CS2R R16, SRZ ;  /* 0x0000000000107805 */ /* 0x000fe2000001ff00 */
[----:B------:R-:W-:Y:S01]  /*3880*/  CS2R R14, SRZ ;  /* 0x00000000000e7805 */ /* 0x000fe2000001ff00 */
[----:B------:R-:W-:Y:S01]  /*3890*/  FADD.FTZ R13, R2, UR4 ;  /* 0x00000004020d7e21 */ /* 0x000fe20008010000 */
[----:B------:R-:W-:Y:S05]  /*38a0*/  @P2 BRA `(.L_x_376) ;  /* 0x000001f000002947 */ /* 0x000fea0003800000 */
[----:B------:R-:W-:Y:S02]  /*38b0*/  FMUL.FTZ R29, R29, 1.4426950216293334961 ;  /* 0x3fb8aa3b1d1d7820 */ /* 0x000fe40000410000 */
[----:B------:R-:W-:Y:S02]  /*38c0*/  IMAD.MOV.U32 R7, RZ, RZ, 0x3e800000 ;  /* 0x3e800000ff077424 */ /* 0x000fe400078e00ff */
[----:B------:R-:W1:Y:S01]  /*38d0*/  MUFU.EX2 R5, R29 ;  /* 0x0000001d00057308 */ /* 0x000e620000000800 */
[----:B------:R-:W-:-:S02]  /*38e0*/  IMAD.MOV.U32 R6, RZ, RZ, 0x3d39bf78 ;  /* 0x3d39bf78ff067424 */ /* 0x000fc400078e00ff */
[C---:B-1----:R-:W-:Y:S01]  /*38f0*/  FADD.FTZ.RZ R2, R5.reuse, 1 ;  /* 0x3f80000005027421 */ /* 0x042fe2000001c000 */
[----:B------:R-:W-:-:S04]  /*3900*/  ISETP.GE.U32.AND P2, PT, R5, 0x7f800000, PT ;  /* 0x7f8000000500780c */ /* 0x000fc80003f46070 */
[----:B------:R-:W-:-:S04]  /*3910*/  IADD3 R2, R2, -0x3f400000, RZ ;  /* 0xc0c0000002027810 */ /* 0x000fc80007ffe0ff */
[----:B------:R-:W-:-:S04]  /*3920*/  LOP3.LUT R2, R2, 0xff800000, RZ, 0xc0, !PT ;  /* 0xff80000002027812 */ /* 0x000fc800078ec0ff */
[----:B0-----:R-:W-:Y:S02]  /*3930*/  IADD3 R4, -R2, 0x40800000, RZ ;  /* 0x4080000002047810 */ /* 0x001fe40007ffe1ff */
        /* <DEDUP_REMOVED lines=22> */
.L_x_376:
[----:B------:R-:W-:Y:S05]  /*3aa0*/  BSYNC B0 ;  /* 0x0000000000007941 */ /* 0x000fea0003800000 */
.L_x_375:
[----:B------:R-:W-:Y:S01]  /*3ab0*/  PRMT R0, RZ, 0x5410, R0 ;  /* 0x00005410ff007816 */ /* 0x000fe20000000000 */
[----:B------:R-:W-:Y:S01]  /*3ac0*/  BSSY B0, `(.L_x_377) ;  /* 0x0000026000007945 */ /* 0x000fe20003800000 */
[----:B------:R-:W-:Y:S01]  /*3ad0*/  HFMA2.MMA R9, -RZ, RZ, 0, 0 ;  /* 0x00000000ff097435 */ /* 0x000fe200000001ff */
[----:B------:R-:W-:Y:S01]  /*3ae0*/  FSETP.GTU.FTZ.AND P2, PT, R13, 20, PT ;  /* 0x41a000000d00780b */ /* 0x000fe20003f5c000 */
[----:B------:R-:W-:Y:S01]  /*3af0*/  IMAD.MOV.U32 R12, RZ, RZ, RZ ;  /* 0x000000ffff0c7224 */ /* 0x000fe200078e00ff */
[----:B------:R-:W-:Y:S01]  /*3b00*/  CS2R R10, SRZ ;  /* 0x00000000000a7805 */ /* 0x000fe2000001ff00 */
[----:B------:R-:W-:Y:S01]  /*3b10*/  FADD.FTZ R8, R0, UR4 ;  /* 0x0000000400087e21 */ /* 0x000fe20008010000 */
[----:B------:R-:W-:Y:S05]  /*3b20*/  @P1 BRA `(.L_x_378) ;  /* 0x000001f000001947 */ /* 0x000fea0003800000 */
[----:B------:R-:W-:Y:S02]  /*3b30*/  FMUL.FTZ R27, R27, 1.4426950216293334961 ;  /* 0x3fb8aa3b1b1b7820 */ /* 0x000fe40000410000 */
[----:B0-----:R-:W-:Y:S02]  /*3b40*/  IMAD.MOV.U32 R4, RZ, RZ, 0x3e800000 ;  /* 0x3e800000ff047424 */ /* 0x001fe400078e00ff */
[----:B------:R-:W0:Y:S01]  /*3b50*/  MUFU.EX2 R5, R27 ;  /* 0x0000001b00057308 */ /* 0x000e220000000800 */
[----:B------:R-:W-:-:S02]  /*3b60*/  IMAD.MOV.U32 R7, RZ, RZ, 0x3d39bf78 ;  /* 0x3d39bf78ff077424 */ /* 0x000fc400078e00ff */
        /* <DEDUP_REMOVED lines=27> */
.L_x_378:
[----:B------:R-:W-:Y:S05]  /*3d20*/  BSYNC B0 ;  /* 0x0000000000007941 */ /* 0x000fea0003800000 */
.L_x_377:
[----:B------:R-:W-:Y:S01]  /*3d30*/  BSSY B0, `(.L_x_379) ;  /* 0x0000025000007945 */ /* 0x000fe20003800000 */
[----:B------:R-:W-:Y:S01]  /*3d40*/  FSETP.GTU.FTZ.AND P1, PT, R8, 20, PT ;  /* 0x41a000000800780b */ /* 0x000fe20003f3c000 */
[----:B------:R-:W-:Y:S01]  /*3d50*/  CS2R R6, SRZ ;  /* 0x0000000000067805 */ /* 0x000fe2000001ff00 */
[----:B0-----:R-:W-:Y:S01]  /*3d60*/  CS2R R4, SRZ ;  /* 0x0000000000047805 */ /* 0x001fe2000001ff00 */
[----:B------:R-:W-:Y:S01]  /*3d70*/  CS2R R2, SRZ ;  /* 0x0000000000027805 */ /* 0x000fe2000001ff00 */
[----:B------:R-:W-:Y:S05]  /*3d80*/  @P0 BRA `(.L_x_380) ;  /* 0x000001f000000947 */ /* 0x000fea0003800000 */
[----:B------:R-:W-:Y:S02]  /*3d90*/  FMUL.FTZ R25, R25, 1.4426950216293334961 ;  /* 0x3fb8aa3b19197820 */ /* 0x000fe40000410000 */
[----:B------:R-:W-:Y:S02]  /*3da0*/  IMAD.MOV.U32 R42, RZ, RZ, 0x3e800000 ;  /* 0x3e800000ff2a7424 */ /* 0x000fe400078e00ff */
        /* <DEDUP_REMOVED lines=29> */
.L_x_380:
[----:B------:R-:W-:Y:S05]  /*3f80*/  BSYNC B0 ;  /* 0x0000000000007941 */ /* 0x000fea0003800000 */
.L_x_379:
[----:B------:R-:W-:Y:S01]  /*3f90*/  BSSY B0, `(.L_x_381) ;  /* 0x0000021000007945 */ /* 0x000fe20003800000 */
[----:B------:R-:W-:Y:S05]  /*3fa0*/  @P6 BRA `(.L_x_382) ;  /* 0x000001f000006947 */ /* 0x000fea0003800000 */
[----:B------:R-:W-:Y:S02]  /*3fb0*/  FMUL.FTZ R23, R23, 1.4426950216293334961 ;  /* 0x3fb8aa3b17177820 */ /* 0x000fe40000410000 */
[----:B------:R-:W-:Y:S02]  /*3fc0*/  IMAD.MOV.U32 R42, RZ, RZ, 0x3e800000 ;  /* 0x3e800000ff2a7424 */ /* 0x000fe400078e00ff */
[----:B------:R-:W0:Y:S01]  /*3fd0*/  MUFU.EX2 R43, R23 ;  /* 0x00000017002b7308 */ /* 0x000e220000000800 */
[----:B------:R-:W-:Y:S02]  /*3fe0*/  IMAD.MOV.U32 R61, RZ, RZ, 0x3d39bf78 ;  /* 0x3d39bf78ff3d7424 */ /* 0x000fe400078e00ff */
        /* <DEDUP_REMOVED lines=27> */
.L_x_382:
[----:B------:R-:W-:Y:S05]  /*41a0*/  BSYNC B0 ;  /* 0x0000000000007941 */ /* 0x000fea0003800000 */
.L_x_381:
        /* <DEDUP_REMOVED lines=33> */
.L_x_384:
[----:B------:R-:W-:Y:S05]  /*43c0*/  BSYNC B0 ;  /* 0x0000000000007941 */ /* 0x000fea0003800000 */
.L_x_383:
        /* <DEDUP_REMOVED lines=33> */
.L_x_386:
[----:B------:R-:W-:Y:S05]  /*45e0*/  BSYNC B0 ;  /* 0x0000000000007941 */ /* 0x000fea0003800000 */
.L_x_385:
        /* <DEDUP_REMOVED lines=33> */
.L_x_388:
[----:B------:R-:W-:Y:S05]  /*4800*/  BSYNC B0 ;  /* 0x0000000000007941 */ /* 0x000fea0003800000 */
.L_x_387:
        /* <DEDUP_REMOVED lines=33> */
.L_x_390:
[----:B------:R-:W-:Y:S05]  /*4a20*/  BSYNC B0 ;  /* 0x0000000000007941 */ /* 0x000fea0003800000 */
.L_x_389:
[----:B------:R-:W-:Y:S01]  /*4a30*/  BAR.SYNC.DEFER_BLOCKING 0x0 ;  /* 0x0000000000007b1d */ /* 0x000fe20000010000 */
[----:B------:R-:W-:Y:S02]  /*4a40*/  IMAD.MOV.U32 R0, RZ, RZ, RZ ;  /* 0x000000ffff007224 */ /* 0x000fe400078e00ff */
        /* <DEDUP_REMOVED lines=19> */
[----:B------:R-:W-:Y:S01]  /*4b80*/  CS2R R16, SRZ ;  /* 0x0000000000107805 */ /* 0x000fe2000001ff00 */
[----:B------:R-:W-:Y:S01]  /*4b90*/  CS2R R14, SRZ ;  /* 0x00000000000e7805 */ /* 0x000fe2000001ff00 */
[----:B------:R-:W-:Y:S01]  /*4ba0*/  ULEA.HI UR9, UR38, UR38, URZ, 0x1 ;  /* 0x0000002626097291 */ /* 0x000fe2000f8f083f */
[----:B------:R-:W-:Y:S01]  /*4bb0*/  IMAD.MOV.U32 R12, RZ, RZ, RZ ;  /* 0x000000ffff0c7224 */ /* 0x000fe200078e00ff */
[----:B------:R-:W-:Y:S01]  /*4bc0*/  CS2R R10, SRZ ;  /* 0x00000000000a7805 */ /* 0x000fe2000001ff00 */
[----:B------:R-:W-:Y:S01]  /*4bd0*/  MOV R9, RZ ;  /* 0x000000ff00097202 */ /* 0x000fe20000000f00 */
[----:B------:R-:W-:Y:S01]  /*4be0*/  ULOP3.LUT UR9, UR9, 0xfffffe, URZ, 0xc0, !UPT ;  /* 0x00fffffe09097892 */ /* 0x000fe2000f8ec03f */
[----:B------:R-:W-:Y:S01]  /*4bf0*/  CS2R R6, SRZ ;  /* 0x0000000000067805 */ /* 0x000fe2000001ff00 */
[----:B------:R-:W-:Y:S01]  /*4c00*/  CS2R R4, SRZ ;  /* 0x0000000000047805 */ /* 0x000fe2000001ff00 */
[----:B------:R-:W-:Y:S01]  /*4c10*/  CS2R R2, SRZ ;  /* 0x0000000000027805 */ /* 0x000fe2000001ff00 */
[----:B------:R-:W-:Y:S01]  /*4c20*/  IMAD.MOV.U32 R0, RZ, RZ, RZ ;  /* 0x000000ffff007224 */ /* 0x000fe200078e00ff */
[----:B------:R-:W-:-:S02]  /*4c30*/  UIADD3 UR38, UR38, -UR9, URZ ;  /* 0x8000000926267290 */ /* 0x000fc4000fffe03f */
[----:B------:R-:W-:Y:S02]  /*4c40*/  UMOV UR7, URZ ;  /* 0x0000003f00077c82 */ /* 0x000fe40008000000 */
[----:B------:R-:W-:Y:S02]  /*4c50*/  UMOV UR8, URZ ;  /* 0x0000003f00087c82 */ /* 0x000fe40008000000 */
[----:B------:R-:W-:Y:S02]  /*4c60*/  UMOV UR9, URZ ;  /* 0x0000003f00097c82 */ /* 0x000fe40008000000 */
.L_x_439:
        /* <DEDUP_REMOVED lines=62> */
[----:B------:R-:W-:Y:S01]  /*5050*/  IMAD.U32 R42, RZ, RZ, UR22 ;  /* 0x00000016ff2a7e24 */ /* 0x000fe2000f8e00ff */
[----:B------:R-:W-:Y:S01]  /*5060*/  MOV R43, UR23 ;  /* 0x00000017002b7c02 */ /* 0x000fe20008000f00 */
[----:B------:R-:W2:Y:S01]  /*5070*/  LDL R82, [R1+0xc] ;  /* 0x00000c0001527983 */ /* 0x000ea20000100800 */
[----:B------:R-:W-:Y:S01]  /*5080*/  PRMT R66, RZ, 0x7610, R66 ;  /* 0x00007610ff427816 */ /* 0x000fe20000000042 */
[----:B------:R-:W-:-:S02]  /*5090*/  ULDC.64 UR22, c[0x0][0x198] ;  /* 0x0000660000167ab9 */ /* 0x000fc40000000a00 */
[----:B------:R1:W2:Y:S01]  /*50a0*/  LDG.E R77, [R42.64] ;  /* 0x0000001e2a4d7981 */ /* 0x0002a2000c1e1900 */
[----:B------:R-:W-:Y:S02]  /*50b0*/  PRMT R65, RZ, 0x7610, R65 ;  /* 0x00007610ff417816 */ /* 0x000fe40000000041 */
[C---:B------:R-:W-:Y:S01]  /*50c0*/  LOP3.LUT R67, R56.reuse, 0x180, RZ, 0xfc, !PT ;  /* 0x0000018038437812 */ /* 0x040fe200078efcff */
[----:B------:R0:W3:Y:S01]  /*50d0*/  @!P5 LDG.E.U16 R66, [R40.64+0x140] ;  /* 0x0001401e2842d981 */ /* 0x0000e2000c1e1500 */
[----:B------:R-:W-:Y:S02]  /*50e0*/  LOP3.LUT R64, R56, 0x160, RZ, 0xfc, !PT ;  /* 0x0000016038407812 */ /* 0x000fe400078efcff */
[----:B------:R-:W-:Y:S01]  /*50f0*/  ISETP.GE.AND P5, PT, R67, UR43, PT ;  /* 0x0000002b43007c0c */ /* 0x000fe2000bfa6270 */
[----:B------:R0:W4:Y:S01]  /*5100*/  @!P6 LDG.E.U16 R65, [R40.64+0x100] ;  /* 0x0001001e2841e981 */ /* 0x000122000c1e1500 */
[----:B------:R-:W-:Y:S02]  /*5110*/  PRMT R67, RZ, 0x7610, R67 ;  /* 0x00007610ff437816 */ /* 0x000fe40000000043 */
[----:B------:R-:W-:Y:S01]  /*5120*/  ISETP.GE.AND P6, PT, R64, UR43, PT ;  /* 0x0000002b40007c0c */ /* 0x000fe2000bfc6270 */
[----:B------:R-:W4:Y:S01]  /*5130*/  LDL R81, [R1+0x8] ;  /* 0x0000080001517983 */ /* 0x000f220000100800 */
[----:B------:R-:W-:-:S02]  /*5140*/  LOP3.LUT R64, R56, 0x1a0, RZ, 0xfc, !PT ;  /* 0x000001a038407812 */ /* 0x000fc400078efcff */
[----:B------:R-:W-:Y:S01]  /*5150*/  PRMT R68, RZ, 0x7610, R68 ;  /* 0x00007610ff447816 */ /* 0x000fe20000000044 */
[----:B------:R0:W4:Y:S01]  /*5160*/  @!P3 LDG.E.U16 R67, [R40.64+0x180] ;  /* 0x0001801e2843b981 */ /* 0x000122000c1e1500 */
[----:B------:R-:W-:Y:S02]  /*5170*/  PRMT R69, RZ, 0x7610, R69 ;  /* 0x00007610ff457816 */ /* 0x000fe40000000045 */
[----:B------:R-:W-:Y:S01]  /*5180*/  LOP3.LUT R70, R56, 0x1c0, RZ, 0xfc, !PT ;  /* 0x000001c038467812 */ /* 0x000fe200078efcff */
[----:B------:R-:W4:Y:S01]  /*5190*/  LDL R80, [R1+0x4] ;  /* 0x0000040001507983 */ /* 0x000f220000100800 */
[----:B------:R-:W-:Y:S02]  /*51a0*/  ISETP.GE.AND P3, PT, R64, UR43, PT ;  /* 0x0000002b40007c0c */ /* 0x000fe4000bf66270 */
[----:B------:R-:W-:Y:S01]  /*51b0*/  LOP3.LUT R64, R56, 0x1e0, RZ, 0xfc, !PT ;  /* 0x000001e038407812 */ /* 0x000fe200078efcff */
[----:B------:R0:W4:Y:S01]  /*51c0*/  @!P2 LDG.E.U16 R68, [R40.64+0x1c0] ;  /* 0x0001c01e2844a981 */ /* 0x000122000c1e1500 */
[----:B------:R-:W-:-:S03]  /*51d0*/  ISETP.GE.AND P2, PT, R70, UR43, PT ;  /* 0x0000002b46007c0c */ /* 0x000fc6000bf46270 */
[----:B------:R0:W4:Y:S01]  /*51e0*/  @!P1 LDG.E.U16 R69, [R40.64+0x200] ;  /* 0x0002001e28459981 */ /* 0x000122000c1e1500 */
[----:B------:R-:W-:Y:S02]  /*51f0*/  ISETP.GE.AND P1, PT, R64, UR43, PT ;  /* 0x0000002b40007c0c */ /* 0x000fe4000bf26270 */
[----:B-1----:R-:W-:Y:S01]  /*5200*/  PRMT R42, RZ, 0x7610, R42 ;  /* 0x00007610ff2a7816 */ /* 0x002fe2000000002a */
[----:B------:R-:W4:Y:S01]  /*5210*/  LDL R78, [R1] ;  /* 0x00000000014e7983 */ /* 0x000f220000100800 */
[----:B------:R-:W-:Y:S02]  /*5220*/  PRMT R43, RZ, 0x7610, R43 ;  /* 0x00007610ff2b7816 */ /* 0x000fe4000000002b */
[----:B------:R-:W-:Y:S02]  /*5230*/  PRMT R71, RZ, 0x7610, R71 ;  /* 0x00007610ff477816 */ /* 0x000fe40000000047 */
[----:B------:R-:W-:Y:S01]  /*5240*/  PRMT R72, RZ, 0x7610, R72 ;  /* 0x00007610ff487816 */ /* 0x000fe20000000048 */
[----:B------:R0:W4:Y:S01]  /*5250*/  @!P0 LDG.E.U16 R42, [R40.64+0x240] ;  /* 0x0002401e282a8981 */ /* 0x000122000c1e1500 */
[----:B------:R-:W-:-:S02]  /*5260*/  PRMT R73, RZ, 0x7610, R73 ;  /* 0x00007610ff497816 */ /* 0x000fc40000000049 */
[----:B------:R-:W-:Y:S01]  /*5270*/  PRMT R74, RZ, 0x7610, R74 ;  /* 0x00007610ff4a7816 */ /* 0x000fe2000000004a */
[----:B------:R0:W4:Y:S01]  /*5280*/  @!P4 LDG.E.U16 R43, [R40.64+0x280] ;  /* 0x0002801e282bc981 */ /* 0x000122000c1e1500 */
[----:B------:R-:W-:-:S03]  /*5290*/  PRMT R75, RZ, 0x7610, R75 ;  /* 0x00007610ff4b7816 */ /* 0x000fc6000000004b */
        /* <DEDUP_REMOVED lines=17> */
[----:B0-----:R-:W-:-:S04]  /*53b0*/  IMAD.U32 R40, RZ, RZ, UR22 ;  /* 0x00000016ff287e24 */ /* 0x001fc8000f8e00ff */
[----:B------:R-:W-:-:S05]  /*53c0*/  MOV R41, UR23 ;  /* 0x0000001700297c02 */ /* 0x000fca0008000f00 */
        /* <DEDUP_REMOVED lines=9> */
[----:B------:R-:W-:Y:S01]  /*5460*/  LEA R40, R40, UR7, 0x8 ;  /* 0x0000000728287c11 */ /* 0x000fe2000f8e40ff */
[----:B------:R-:W-:-:S06]  /*5470*/  IMAD.MOV.U32 R41, RZ, RZ, 0x8 ;  /* 0x00000008ff297424 */ /* 0x000fcc00078e00ff */
[----:B------:R-:W-:Y:S02]  /*5480*/  @P1 IADD3 R40, R55, 0x200, RZ ;  /* 0x0000020037281810 */ /* 0x000fe40007ffe0ff */
[----:B------:R-:W-:-:S05]  /*5490*/  PRMT R137, RZ, 0x5410, R142 ;  /* 0x00005410ff897816 */ /* 0x000fca000000008e */
[----:B------:R-:W-:Y:S01]  /*54a0*/  FMUL.FTZ R137, R137, R44 ;  /* 0x0000002c89897220 */ /* 0x000fe20000410000 */
[----:B------:R-:W-:Y:S02]  /*54b0*/  PRMT R100, RZ, 0x5410, R134 ;  /* 0x00005410ff647816 */ /* 0x000fe40000000086 */
[----:B------:R-:W-:-:S03]  /*54c0*/  PRMT R124, RZ, 0x5410, R120 ;  /* 0x00005410ff7c7816 */ /* 0x000fc60000000078 */
[----:B------:R-:W-:Y:S01]  /*54d0*/  FMUL.FTZ R123, R100, R35 ;  /* 0x00000023647b7220 */ /* 0x000fe20000410000 */
[----:B--2---:R-:W0:Y:S01]  /*54e0*/  R2UR UR23, R77 ;  /* 0x000000004d1773c2 */ /* 0x004e2200000e0000 */
[----:B------:R-:W-:Y:S04]  /*54f0*/  STS.U16 [R90], R60 ;  /* 0x0000003c5a007388 */ /* 0x000fe80000000400 */
[----:B---3--:R1:W-:Y:S04]  /*5500*/  STS.U16 [R89+0x40], R61 ;  /* 0x0000403d59007388 */ /* 0x0083e80000000400 */
[----:B----4-:R-:W-:Y:S01]  /*5510*/  STS.U16 [R88+0x80], R62 ;  /* 0x0000803e58007388 */ /* 0x010fe20000000400 */
[----:B0-----:R-:W-:-:S05]  /*5520*/  MOV R70, UR23 ;  /* 0x0000001700467c02 */ /* 0x001fca0008000f00 */
[----:B------:R-:W-:-:S04]  /*5530*/  FMUL.FTZ R70, R70, 1.4426950216293334961 ;  /* 0x3fb8aa3b46467820 */ /* 0x000fc80000410000 */
[----:B------:R-:W-:Y:S01]  /*5540*/  FMUL.FTZ R136, R70, R44 ;  /* 0x0000002c46887220 */ /* 0x000fe20000410000 */
[----:B------:R-:W-:Y:S05]  /*5550*/  STS.U16 [R87+0xc0], R63 ;  /* 0x0000c03f57007388 */ /* 0x000fea0000000400 */
[----:B------:R-:W0:Y:S01]  /*5560*/  MUFU.EX2 R136, R136 ;  /* 0x0000008800887308 */ /* 0x000e220000000800 */
[----:B------:R-:W-:Y:S04]  /*5570*/  STS.U16 [R86+0x100], R65 ;  /* 0x0001004156007388 */ /* 0x000fe80000000400 */
[----:B------:R-:W-:Y:S04]  /*5580*/  STS.U16 [R85+0x140], R66 ;  /* 0x0001404255007388 */ /* 0x000fe80000000400 */
[----:B------:R-:W-:Y:S04]  /*5590*/  STS.U16 [R84+0x180], R67 ;  /* 0x0001804354007388 */ /* 0x000fe80000000400 */
[----:B------:R2:W-:Y:S04]  /*55a0*/  STS.U16 [R83+0x1c0], R68 ;  /* 0x0001c04453007388 */ /* 0x0005e80000000400 */
[----:B------:R3:W-:Y:S04]  /*55b0*/  STS.U16 [R82+0x200], R69 ;  /* 0x0002004552007388 */ /* 0x0007e80000000400 */
[----:B------:R4:W-:Y:S01]  /*55c0*/  STS.U16 [R81+0x240], R42 ;  /* 0x0002402a51007388 */ /* 0x0009e20000000400 */
[----:B-1----:R-:W-:-:S03]  /*55d0*/  SHF.L.U32 R61, R40, 0x2, RZ ;  /* 0x00000002283d7819 */ /* 0x002fc600000006ff */
[----:B------:R1:W-:Y:S04]  /*55e0*/  STS.U16 [R80+0x280], R43 ;  /* 0x0002802b50007388 */ /* 0x0003e80000000400 */
[----:B------:R-:W-:Y:S04]  /*55f0*/  STS.U16 [R78+0x2c0], R71 ;  /* 0x0002c0474e007388 */ /* 0x000fe80000000400 */
[----:B------:R-:W-:Y:S01]  /*5600*/  STS.U16 [R165+0x300], R72 ;  /* 0x00030048a5007388 */ /* 0x000fe20000000400 */
[----:B------:R-:W-:-:S03]  /*5610*/  @!P0 IMAD.WIDE R40, R76, R41, UR10 ;  /* 0x0000000a4c288e25 */ /* 0x000fc6000f8e0229 */
[----:B------:R-:W-:Y:S04]  /*5620*/  STS.U16 [R164+0x340], R73 ;  /* 0x00034049a4007388 */ /* 0x000fe80000000400 */
[----:B------:R-:W-:Y:S04]  /*5630*/  STS.U16 [R163+0x380], R74 ;  /* 0x0003804aa3007388 */ /* 0x000fe80000000400 */
[----:B------:R-:W-:Y:S01]  /*5640*/  STS.U16 [R162+0x3c0], R75 ;  /* 0x0003c04ba2007388 */ /* 0x000fe20000000400 */
[----:B------:R-:W-:-:S06]  /*5650*/  NOP ;  /* 0x0000000000007918 */ /* 0x000fcc0000000000 */
[----:B------:R-:W0:Y:S04]  /*5660*/  LDS.U16 R85, [R54] ;  /* 0x0000000036557984 */ /* 0x000e280000000400 */
[----:B------:R-:W0:Y:S04]  /*5670*/  LDS.U16 R84, [R54+0x2] ;  /* 0x0000020036547984 */ /* 0x000e280000000400 */
[----:B------:R-:W0:Y:S04]  /*5680*/  LDS.U16 R74, [R54+0x4] ;  /* 0x00000400364a7984 */ /* 0x000e280000000400 */
[----:B------:R-:W0:Y:S04]  /*5690*/  LDS.U16 R75, [R54+0x6] ;  /* 0x00000600364b7984 */ /* 0x000e280000000400 */
[----:B------:R-:W0:Y:S04]  /*56a0*/  LDS.U16 R76, [R54+0x8] ;  /* 0x00000800364c7984 */ /* 0x000e280000000400 */
[----:B------:R-:W0:Y:S04]  /*56b0*/  LDS.U16 R77, [R54+0xa] ;  /* 0x00000a00364d7984 */ /* 0x000e280000000400 */
[----:B------:R-:W0:Y:S04]  /*56c0*/  LDS.U16 R78, [R54+0xc] ;  /* 0x00000c00364e7984 */ /* 0x000e280000000400 */
        /* <DEDUP_REMOVED lines=9> */
[----:B0-----:R0:W-:Y:S01]  /*5760*/  STS [R61+0x3be0], R136 ;  /* 0x003be0883d007388 */ /* 0x0011e20000000800 */
[----:B--2---:R-:W-:Y:S01]  /*5770*/  MOV R83, RZ ;  /* 0x000000ff00537202 */ /* 0x004fe20000000f00 */
[----:B---3--:R-:W-:-:S02]  /*5780*/  IMAD.MOV.U32 R82, RZ, RZ, 0x3f800000 ;  /* 0x3f800000ff527424 */ /* 0x008fc400078e00ff */
[----:B------:R-:W-:Y:S01]  /*5790*/  BAR.SYNC.DEFER_BLOCKING 0x0 ;  /* 0x0000000000007b1d */ /* 0x000fe20000010000 */
[C---:B------:R-:W-:Y:S02]  /*57a0*/  FMUL.FTZ R62, R70.reuse, R39 ;  /* 0x00000027463e7220 */ /* 0x040fe40000410000 */
[C---:B------:R-:W-:Y:S02]  /*57b0*/  FMUL.FTZ R63, R70.reuse, R38 ;  /* 0x00000026463f7220 */ /* 0x040fe40000410000 */
[C---:B----4-:R-:W-:Y:S02]  /*57c0*/  FMUL.FTZ R42, R70.reuse, R37 ;  /* 0x00000025462a7220 */ /* 0x050fe40000410000 */
[C---:B-1----:R-:W-:Y:S02]  /*57d0*/  FMUL.FTZ R43, R70.reuse, R36 ;  /* 0x00000024462b7220 */ /* 0x042fe40000410000 */
[C---:B------:R-:W-:Y:S02]  /*57e0*/  FMUL.FTZ R60, R70.reuse, R35 ;  /* 0x00000023463c7220 */ /* 0x040fe40000410000 */
[----:B------:R-:W-:Y:S01]  /*57f0*/  MUFU.EX2 R42, R42 ;  /* 0x0000002a002a7308 */ /* 0x000fe20000000800 */
[----:B------:R1:W5:Y:S07]  /*5800*/  @!P0 LDG.E.64 R82, [R40.64] ;  /* 0x0000001e28528981 */ /* 0x00036e000c1e1b00 */
[----:B-1----:R-:W1:Y:S08]  /*5810*/  MUFU.EX2 R40, R62 ;  /* 0x0000003e00287308 */ /* 0x002e700000000800 */
[----:B------:R-:W2:Y:S01]  /*5820*/  MUFU.EX2 R41, R63 ;  /* 0x0000003f00297308 */ /* 0x000ea20000000800 */
[----:B0-----:R-:W-:-:S07]  /*5830*/  FMUL.FTZ R61, R70, R33 ;  /* 0x00000021463d7220 */ /* 0x001fce0000410000 */
[----:B------:R-:W0:Y:S01]  /*5840*/  MUFU.EX2 R43, R43 ;  /* 0x0000002b002b7308 */ /* 0x000e220000000800 */
[----:B-1----:R-:W-:Y:S02]  /*5850*/  FMUL.FTZ R98, R136, R40 ;  /* 0x0000002888627220 */ /* 0x002fe40000410000 */
[----:B------:R-:W-:-:S05]  /*5860*/  FMUL.FTZ R62, R70, R31 ;  /* 0x0000001f463e7220 */ /* 0x000fca0000410000 */
[----:B------:R-:W1:Y:S01]  /*5870*/  MUFU.EX2 R60, R60 ;  /* 0x0000003c003c7308 */ /* 0x000e620000000800 */
[----:B--2---:R-:W-:Y:S01]  /*5880*/  FMUL.FTZ R67, R41, R98 ;  /* 0x0000006229437220 */ /* 0x004fe20000410000 */
[----:B------:R-:W-:Y:S01]  /*5890*/  PRMT R69, RZ, 0x5410, R135 ;  /* 0x00005410ff457816 */ /* 0x000fe20000000087 */
[----:B------:R-:W-:-:S05]  /*58a0*/  FMUL.FTZ R63, R70, R29 ;  /* 0x0000001d463f7220 */ /* 0x000fca0000410000 */
[----:B------:R-:W2:Y:S01]  /*58b0*/  MUFU.EX2 R61, R61 ;  /* 0x0000003d003d7308 */ /* 0x000ea20000000800 */
[----:B------:R-:W-:Y:S01]  /*58c0*/  FMUL.FTZ R98, R42, R67 ;  /* 0x000000432a627220 */ /* 0x000fe20000410000 */
[----:B------:R3:W4:Y:S01]  /*58d0*/  R2UR UR40, R64 ;  /* 0x00000000402873c2 */ /* 0x00072200000e0000 */
[----:B------:R-:W-:Y:S01]  /*58e0*/  FMUL.FTZ R122, R69, R36 ;  /* 0x00000024457a7220 */ /* 0x000fe20000410000 */
[----:B------:R-:W-:-:S04]  /*58f0*/  PRMT R66, RZ, 0x5410, R138 ;  /* 0x00005410ff427816 */ /* 0x000fc8000000008a */
[----:B------:R-:W2:Y:S01]  /*5900*/  MUFU.EX2 R62, R62 ;  /* 0x0000003e003e7308 */ /* 0x000ea20000000800 */
[C---:B---3--:R-:W-:Y:S02]  /*5910*/  FMUL.FTZ R64, R70.reuse, R27 ;  /* 0x0000001b46407220 */ /* 0x048fe40000410000 */
[----:B0-----:R-:W-:Y:S02]  /*5920*/  FMUL.FTZ R69, R43, R98 ;  /* 0x000000622b457220 */ /* 0x001fe40000410000 */
[----:B------:R-:W-:-:S03]  /*5930*/  FMUL.FTZ R65, R70, R25 ;  /* 0x0000001946417220 */ /* 0x000fc60000410000 */
[----:B------:R-:W0:Y:S01]  /*5940*/  MUFU.EX2 R63, R63 ;  /* 0x0000003f003f7308 */ /* 0x000e220000000800 */
[----:B-1----:R-:W-:Y:S02]  /*5950*/  FMUL.FTZ R98, R60, R69 ;  /* 0x000000453c627220 */ /* 0x002fe40000410000 */
[----:B------:R-:W-:Y:S02]  /*5960*/  FMUL.FTZ R121, R66, R37 ;  /* 0x0000002542797220 */ /* 0x000fe40000410000 */
[----:B------:R-:W-:-:S03]  /*5970*/  FMUL.FTZ R66, R70, R23 ;  /* 0x0000001746427220 */ /* 0x000fc60000410000 */
[----:B------:R-:W1:Y:S01]  /*5980*/  MUFU.EX2 R64, R64 ;  /* 0x0000004000407308 */ /* 0x000e620000000800 */
[----:B------:R-:W-:Y:S01]  /*5990*/  PRMT R68, RZ, 0x5410, R119 ;  /* 0x00005410ff447816 */ /* 0x000fe20000000077 */
[----:B--2---:R-:W-:Y:S02]  /*59a0*/  FMUL.FTZ R69, R61, R98 ;  /* 0x000000623d457220 */ /* 0x004fe40000410000 */
[----:B------:R-:W-:-:S04]  /*59b0*/  FMUL.FTZ R67, R70, R21 ;  /* 0x0000001546437220 */ /* 0x000fc80000410000 */
[----:B------:R-:W2:Y:S01]  /*59c0*/  MUFU.EX2 R65, R65 ;  /* 0x0000004100417308 */ /* 0x000ea20000000800 */
[----:B------:R-:W-:Y:S01]  /*59d0*/  FMUL.FTZ R98, R62, R69 ;  /* 0x000000453e627220 */ /* 0x000fe20000410000 */
[----:B------:R-:W-:Y:S01]  /*59e0*/  PRMT R86, RZ, 0x5410, R117 ;  /* 0x00005410ff567816 */ /* 0x000fe20000000075 */
[----:B------:R-:W-:Y:S02]  /*59f0*/  FMUL.FTZ R125, R68, R31 ;  /* 0x0000001f447d7220 */ /* 0x000fe40000410000 */
[----:B------:R-:W-:-:S03]  /*5a00*/  FMUL.FTZ R68, R70, R18 ;  /* 0x0000001246447220 */ /* 0x000fc60000410000 */
[----:B------:R-:W3:Y:S01]  /*5a10*/  MUFU.EX2 R66, R66 ;  /* 0x0000004200427308 */ /* 0x000ee20000000800 */
[----:B0-----:R-:W-:Y:S01]  /*5a20*/  FMUL.FTZ R71, R63, R98 ;  /* 0x000000623f477220 */ /* 0x001fe20000410000 */
[----:B------:R-:W-:Y:S01]  /*5a30*/  PRMT R88, RZ, 0x5410, R140 ;  /* 0x00005410ff587816 */ /* 0x000fe2000000008c */
[----:B------:R-:W-:Y:S02]  /*5a40*/  FMUL.FTZ R69, R70, R13 ;  /* 0x0000000d46457220 */ /* 0x000fe40000410000 */
[----:B------:R-:W-:-:S03]  /*5a50*/  FMUL.FTZ R127, R86, R27 ;  /* 0x0000001b567f7220 */ /* 0x000fc60000410000 */
[----:B------:R-:W0:Y:S01]  /*5a60*/  MUFU.EX2 R67, R67 ;  /* 0x0000004300437308 */ /* 0x000e220000000800 */
[----:B-1----:R-:W-:Y:S01]  /*5a70*/  FMUL.FTZ R86, R64, R71 ;  /* 0x0000004740567220 */ /* 0x002fe20000410000 */
[----:B------:R-:W-:Y:S01]  /*5a80*/  PRMT R89, RZ, 0x5410, R139 ;  /* 0x00005410ff597816 */ /* 0x000fe2000000008b */
[----:B------:R-:W-:Y:S01]  /*5a90*/  FMUL.FTZ R88, R88, R39 ;  /* 0x0000002758587220 */ /* 0x000fe20000410000 */
[----:B------:R-:W-:Y:S01]  /*5aa0*/  PRMT R72, RZ, 0x5410, R115 ;  /* 0x00005410ff487816 */ /* 0x000fe20000000073 */
[----:B------:R-:W-:-:S03]  /*5ab0*/  FMUL.FTZ R70, R70, R8 ;  /* 0x0000000846467220 */ /* 0x000fc60000410000 */
[----:B------:R-:W1:Y:S01]  /*5ac0*/  MUFU.EX2 R68, R68 ;  /* 0x0000004400447308 */ /* 0x000e620000000800 */
[----:B--2---:R-:W-:Y:S02]  /*5ad0*/  FMUL.FTZ R71, R65, R86 ;  /* 0x0000005641477220 */ /* 0x004fe40000410000 */
[----:B------:R-:W-:Y:S02]  /*5ae0*/  FMUL.FTZ R89, R89, R38 ;  /* 0x0000002659597220 */ /* 0x000fe40000410000 */
[----:B------:R-:W-:-:S03]  /*5af0*/  FFMA.FTZ R96, R137, R40, R88 ;  /* 0x0000002889607223 */ /* 0x000fc60000010058 */
[----:B------:R-:W2:Y:S01]  /*5b00*/  MUFU.EX2 R69, R69 ;  /* 0x0000004500457308 */ /* 0x000ea20000000800 */
[----:B------:R-:W-:Y:S02]  /*5b10*/  FMUL.FTZ R129, R72, R23 ;  /* 0x0000001748817220 */ /* 0x000fe40000410000 */
[----:B---3--:R-:W-:Y:S02]  /*5b20*/  FMUL.FTZ R72, R66, R71 ;  /* 0x0000004742487220 */ /* 0x008fe40000410000 */
[----:B------:R-:W-:-:S03]  /*5b30*/  FFMA.FTZ R96, R41, R96, R89 ;  /* 0x0000006029607223 */ /* 0x000fc60000010059 */
[----:B------:R-:W3:Y:S01]  /*5b40*/  MUFU.EX2 R70, R70 ;  /* 0x0000004600467308 */ /* 0x000ee20000000800 */
[----:B0-----:R-:W-:Y:S01]  /*5b50*/  FMUL.FTZ R71, R67, R72 ;  /* 0x0000004843477220 */ /* 0x001fe20000410000 */
[----:B------:R-:W-:Y:S01]  /*5b60*/  ISETP.NE.AND P0, PT, R55, 0x7f, PT ;  /* 0x0000007f3700780c */ /* 0x000fe20003f05270 */
[----:B------:R-:W-:Y:S02]  /*5b70*/  FFMA.FTZ R96, R42, R96, R121 ;  /* 0x000000602a607223 */ /* 0x000fe40000010079 */
[----:B-1----:R-:W-:Y:S02]  /*5b80*/  FMUL.FTZ R72, R68, R71 ;  /* 0x0000004744487220 */ /* 0x002fe40000410000 */
[----:B------:R-:W-:Y:S02]  /*5b90*/  FFMA.FTZ R96, R43, R96, R122 ;  /* 0x000000602b607223 */ /* 0x000fe4000001007a */
[----:B--2---:R-:W-:Y:S02]  /*5ba0*/  FMUL.FTZ R71, R69, R72 ;  /* 0x0000004845477220 */ /* 0x004fe40000410000 */
[----:B------:R-:W-:-:S02]  /*5bb0*/  FMUL.FTZ R124, R124, R33 ;  /* 0x000000217c7c7220 */ /* 0x000fc40000410000 */
[----:B------:R-:W-:Y:S01]  /*5bc0*/  FFMA.FTZ R96, R60, R96, R123 ;  /* 0x000000603c607223 */ /* 0x000fe2000001007b */
[----:B------:R-:W-:Y:S01]  /*5bd0*/  PRMT R126, RZ, 0x5410, R118 ;  /* 0x00005410ff7e7816 */ /* 0x000fe20000000076 */
[----:B---3--:R-:W-:Y:S02]  /*5be0*/  FMUL.FTZ R72, R70, R71 ;  /* 0x0000004746487220 */ /* 0x008fe40000410000 */
[----:B------:R-:W-:Y:S01]  /*5bf0*/  FFMA.FTZ R96, R61, R96, R124 ;  /* 0x000000603d607223 */ /* 0x000fe2000001007c */
[----:B------:R0:W1:Y:S01]  /*5c00*/  @P0 LDS R71, [R55.X4+0x43e4] ;  /* 0x0043e40037470984 */ /* 0x0000620000004800 */
[----:B------:R-:W-:Y:S02]  /*5c10*/  FMUL.FTZ R126, R126, R29 ;  /* 0x0000001d7e7e7220 */ /* 0x000fe40000410000 */
[----:B------:R-:W-:Y:S01]  /*5c20*/  FFMA.FTZ R96, R62, R96, R125 ;  /* 0x000000603e607223 */ /* 0x000fe2000001007d */
[----:B------:R-:W-:-:S03]  /*5c30*/  PRMT R128, RZ, 0x5410, R116 ;  /* 0x00005410ff807816 */ /* 0x000fc60000000074 */
[----:B------:R-:W-:Y:S02]  /*5c40*/  FFMA.FTZ R96, R63, R96, R126 ;  /* 0x000000603f607223 */ /* 0x000fe4000001007e */
[----:B------:R-:W-:Y:S02]  /*5c50*/  FMUL.FTZ R128, R128, R25 ;  /* 0x0000001980807220 */ /* 0x000fe40000410000 */
[----:B------:R-:W-:Y:S01]  /*5c60*/  FFMA.FTZ R96, R64, R96, R127 ;  /* 0x0000006040607223 */ /* 0x000fe2000001007f */
[----:B------:R-:W-:-:S03]  /*5c70*/  PRMT R130, RZ, 0x5410, R114 ;  /* 0x00005410ff827816 */ /* 0x000fc60000000072 */
[----:B------:R-:W-:Y:S01]  /*5c80*/  FFMA.FTZ R96, R65, R96, R128 ;  /* 0x0000006041607223 */ /* 0x000fe20000010080 */
[----:B------:R-:W-:Y:S01]  /*5c90*/  PRMT R131, RZ, 0x5410, R113 ;  /* 0x00005410ff837816 */ /* 0x000fe20000000071 */
[----:B------:R-:W-:Y:S02]  /*5ca0*/  FMUL.FTZ R130, R130, R21 ;  /* 0x0000001582827220 */ /* 0x000fe40000410000 */
[----:B------:R-:W-:Y:S01]  /*5cb0*/  FFMA.FTZ R96, R66, R96, R129 ;  /* 0x0000006042607223 */ /* 0x000fe20000010081 */
[----:B------:R-:W-:Y:S01]  /*5cc0*/  PRMT R132, RZ, 0x5410, R112 ;  /* 0x00005410ff847816 */ /* 0x000fe20000000070 */
[----:B------:R-:W-:Y:S02]  /*5cd0*/  FMUL.FTZ R131, R131, R18 ;  /* 0x0000001283837220 */ /* 0x000fe40000410000 */
[----:B------:R-:W-:Y:S01]  /*5ce0*/  FFMA.FTZ R96, R67, R96, R130 ;  /* 0x0000006043607223 */ /* 0x000fe20000010082 */
[----:B------:R-:W-:Y:S01]  /*5cf0*/  PRMT R133, RZ, 0x5410, R53 ;  /* 0x00005410ff857816 */ /* 0x000fe20000000035 */
[----:B------:R-:W-:-:S02]  /*5d00*/  FMUL.FTZ R132, R132, R13 ;  /* 0x0000000d84847220 */ /* 0x000fc40000410000 */
[----:B------:R-:W-:Y:S01]  /*5d10*/  FFMA.FTZ R96, R68, R96, R131 ;  /* 0x0000006044607223 */ /* 0x000fe20000010083 */
[----:B------:R-:W-:Y:S01]  /*5d20*/  BSSY B0, `(.L_x_392) ;  /* 0x0000011000007945 */ /* 0x000fe20003800000 */
[----:B------:R-:W-:Y:S02]  /*5d30*/  FMUL.FTZ R133, R133, R8 ;  /* 0x0000000885857220 */ /* 0x000fe40000410000 */
[----:B------:R-:W-:Y:S01]  /*5d40*/  FFMA.FTZ R73, R69, R96, R132 ;  /* 0x0000006045497223 */ /* 0x000fe20000010084 */
[----:B------:R-:W-:-:S03]  /*5d50*/  LEA.HI R161, R55, R55, RZ, 0x1e ;  /* 0x0000003737a17211 */ /* 0x000fc600078ff0ff */
[----:B------:R-:W-:Y:S01]  /*5d60*/  FFMA.FTZ R73, R70, R73, R133 ;  /* 0x0000004946497223 */ /* 0x000fe20000010085 */
[----:B------:R-:W-:Y:S05]  /*5d70*/  @P0 BRA `(.L_x_393) ;  /* 0x000000b000000947 */ /* 0x000fea0003800000 */
[----:B0---4-:R-:W-:Y:S01]  /*5d80*/  ULDC UR21, c[0x0][0x174] ;  /* 0x00005d0000157ab9 */ /* 0x011fe20000000800 */
        /* <DEDUP_REMOVED lines=8> */
[----:B------:R-:W-:-:S05]  /*5e10*/  MOV R86, UR20 ;  /* 0x0000001400567c02 */ /* 0x000fca0008000f00 */
[----:B------:R0:W1:Y:S02]  /*5e20*/  @P0 LDS R71, [R86.X4+0x3be0] ;  /* 0x003be00056470984 */ /* 0x0000640000004800 */
.L_x_393:
[----:B0---4-:R-:W-:Y:S05]  /*5e30*/  BSYNC B0 ;  /* 0x0000000000007941 */ /* 0x011fea0003800000 */
.L_x_392:
[----:B------:R0:W-:Y:S01]  /*5e40*/  STS.64 [R161.X8+0x31d0], R72 ;  /* 0x0031d048a1007388 */ /* 0x0001e20000008a00 */
[----:B------:R-:W-:Y:S01]  /*5e50*/  ISETP.GT.U32.AND P0, PT, R55, 0x1f, PT ;  /* 0x0000001f3700780c */ /* 0x000fe20003f04070 */
[----:B------:R-:W-:Y:S01]  /*5e60*/  BSSY B0, `(.L_x_394) ;  /* 0x0000079000007945 */ /* 0x000fe20003800000 */
[----:B------:R-:W-:Y:S02]  /*5e70*/  PRMT R74, RZ, 0x5410, R74 ;  /* 0x00005410ff4a7816 */ /* 0x000fe4000000004a */
[----:B------:R-:W-:Y:S02]  /*5e80*/  PRMT R75, RZ, 0x5410, R75 ;  /* 0x00005410ff4b7816 */ /* 0x000fe4000000004b */
[----:B------:R-:W-:Y:S01]  /*5e90*/  PRMT R76, RZ, 0x5410, R76 ;  /* 0x00005410ff4c7816 */ /* 0x000fe2000000004c */
[----:B------:R-:W-:Y:S01]  /*5ea0*/  FMUL.FTZ R87, R74, UR40 ;  /* 0x000000284a577c20 */ /* 0x000fe20008410000 */
[----:B------:R-:W-:Y:S01]  /*5eb0*/  PRMT R77, RZ, 0x5410, R77 ;  /* 0x00005410ff4d7816 */ /* 0x000fe2000000004d */
[----:B------:R-:W-:Y:S01]  /*5ec0*/  FMUL.FTZ R86, R75, UR40 ;  /* 0x000000284b567c20 */ /* 0x000fe20008410000 */
[----:B------:R-:W-:Y:S01]  /*5ed0*/  PRMT R78, RZ, 0x5410, R78 ;  /* 0x00005410ff4e7816 */ /* 0x000fe2000000004e */
[----:B------:R-:W-:Y:S01]  /*5ee0*/  FMUL.FTZ R98, R50, R87 ;  /* 0x0000005732627220 */ /* 0x000fe20000410000 */
[----:B0-----:R-:W-:Y:S01]  /*5ef0*/  PRMT R72, RZ, 0x5410, R85 ;  /* 0x00005410ff487816 */ /* 0x001fe20000000055 */
[----:B------:R-:W-:Y:S01]  /*5f00*/  FMUL.FTZ R87, R76, UR40 ;  /* 0x000000284c577c20 */ /* 0x000fe20008410000 */
[----:B------:R-:W-:Y:S01]  /*5f10*/  PRMT R73, RZ, 0x5410, R84 ;  /* 0x00005410ff497816 */ /* 0x000fe20000000054 */
[----:B------:R-:W-:Y:S01]  /*5f20*/  FMUL.FTZ R99, R49, R86 ;  /* 0x0000005631637220 */ /* 0x000fe20000410000 */
[----:B------:R-:W-:Y:S01]  /*5f30*/  PRMT R79, RZ, 0x5410, R79 ;  /* 0x00005410ff4f7816 */ /* 0x000fe2000000004f */
[----:B------:R-:W-:Y:S01]  /*5f40*/  FMUL.FTZ R85, R72, UR40 ;  /* 0x0000002848557c20 */ /* 0x000fe20008410000 */
[----:B------:R-:W-:Y:S01]  /*5f50*/  PRMT R80, RZ, 0x5410, R80 ;  /* 0x00005410ff507816 */ /* 0x000fe20000000050 */
[----:B------:R-:W-:Y:S01]  /*5f60*/  FMUL.FTZ R84, R73, UR40 ;  /* 0x0000002849547c20 */ /* 0x000fe20008410000 */
[----:B------:R-:W-:Y:S01]  /*5f70*/  PRMT R81, RZ, 0x5410, R81 ;  /* 0x00005410ff517816 */ /* 0x000fe20000000051 */
[----:B------:R-:W-:Y:S01]  /*5f80*/  FMUL.FTZ R96, R52, R85 ;  /* 0x0000005534607220 */ /* 0x000fe20000410000 */
[----:B------:R-:W-:Y:S01]  /*5f90*/  PRMT R90, RZ, 0x5410, R90 ;  /* 0x00005410ff5a7816 */ /* 0x000fe2000000005a */
[----:B------:R-:W-:Y:S01]  /*5fa0*/  FMUL.FTZ R97, R51, R84 ;  /* 0x0000005433617220 */ /* 0x000fe20000410000 */
        /* <DEDUP_REMOVED lines=12> */
[----:B------:R-:W-:Y:S02]  /*6070*/  FMUL.FTZ R108, R92, UR40 ;  /* 0x000000285c6c7c20 */ /* 0x000fe40008410000 */
[----:B------:R-:W-:Y:S02]  /*6080*/  FMUL.FTZ R109, R93, UR40 ;  /* 0x000000285d6d7c20 */ /* 0x000fe40008410000 */
[----:B------:R-:W-:Y:S02]  /*6090*/  FMUL.FTZ R110, R94, UR40 ;  /* 0x000000285e6e7c20 */ /* 0x000fe40008410000 */
[----:B------:R-:W-:-:S02]  /*60a0*/  FMUL.FTZ R111, R95, UR40 ;  /* 0x000000285f6f7c20 */ /* 0x000fc40008410000 */
        /* <DEDUP_REMOVED lines=27> */
.L_x_451:
[----:B------:R-:W-:Y:S05]  /*6260*/  BRA.DIV ~URZ, `(.L_x_397) ;  /* 0x000055827f007947 */ /* 0x000fea000b800000 */
[----:B------:R-:W3:Y:S04]  /*6270*/  S2R R85, SR_LANEID ;  /* 0x0000000000557919 */ /* 0x000ee80000000000 */
[----:B------:R-:W4:Y:S01]  /*6280*/  SHFL.UP PT, R84, R87, 0x1, RZ ;  /* 0x0420000057547989 */ /* 0x000f2200000e00ff */
[----:B---3--:R-:W-:-:S13]  /*6290*/  ISETP.GE.AND P0, PT, R85, 0x1, PT ;  /* 0x000000015500780c */ /* 0x008fda0003f06270 */
[C---:B----4-:R-:W-:Y:S02]  /*62a0*/  @P0 FFMA.FTZ R87, R141.reuse, R84, R87 ;  /* 0x000000548d570223 */ /* 0x050fe40000010057 */
        /* <DEDUP_REMOVED lines=18> */
.L_x_452:
[----:B------:R-:W4:Y:S02]  /*63d0*/  S2R R85, SR_LANEID ;  /* 0x0000000000557919 */ /* 0x000f240000000000 */
[----:B----4-:R-:W-:-:S13]  /*63e0*/  ISETP.GE.AND P0, PT, R85, 0x10, PT ;  /* 0x000000105500780c */ /* 0x010fda0003f06270 */
[-C--:B0-2---:R-:W-:Y:S02]  /*63f0*/  @P0 FFMA.FTZ R87, R84, R141.reuse, R87 ;  /* 0x0000008d54570223 */ /* 0x085fe40000010057 */
[----:B---3--:R-:W-:Y:S01]  /*6400*/  @P0 FMUL.FTZ R141, R156, R141 ;  /* 0x0000008d9c8d0220 */ /* 0x008fe20000410000 */
[----:B------:R-:W-:Y:S05]  /*6410*/  BRA.CONV ~URZ, `(.L_x_398) ;  /* 0x000000437f007947 */ /* 0x000fea000b800000 */
[----:B------:R-:W-:Y:S01]  /*6420*/  HFMA2.MMA R86, -RZ, RZ, 0, 1.847743988037109375e-06 ;  /* 0x0000001fff567435 */ /* 0x000fe200000001ff */
[----:B------:R-:W-:Y:S01]  /*6430*/  IMAD.MOV.U32 R84, RZ, RZ, R141 ;  /* 0x000000ffff547224 */ /* 0x000fe200078e008d */
[----:B------:R-:W-:-:S04]  /*6440*/  MOV R85, 0x6460 ;  /* 0x0000646000557802 */ /* 0x000fc80000000f00 */
[----:B-1---5:R-:W-:Y:S05]  /*6450*/  CALL.REL.NOINC `($__internal_19_$__cuda_sm70_shflsync_idx_p) ;  /* 0x00005f0000007944 */ /* 0x022fea0003c00000 */
.L_x_398:
[----:B------:R-:W-:Y:S05]  /*6460*/  BRA.CONV ~URZ, `(.L_x_399) ;  /* 0x000000437f007947 */ /* 0x000fea000b800000 */
[----:B------:R-:W-:Y:S01]  /*6470*/  IMAD.MOV.U32 R84, RZ, RZ, R87 ;  /* 0x000000ffff547224 */ /* 0x000fe200078e0057 */
[----:B-1----:R-:W-:Y:S02]  /*6480*/  MOV R86, 0x1f ;  /* 0x0000001f00567802 */ /* 0x002fe40000000f00 */
[----:B------:R-:W-:Y:S02]  /*6490*/  MOV R85, 0x64b0 ;  /* 0x000064b000557802 */ /* 0x000fe40000000f00 */
[----:B--2--5:R-:W-:Y:S05]  /*64a0*/  CALL.REL.NOINC `($__internal_19_$__cuda_sm70_shflsync_idx_p) ;  /* 0x00005eb000007944 */ /* 0x024fea0003c00000 */
.L_x_399:
[----:B------:R-:W-:Y:S05]  /*64b0*/  BRA.DIV ~URZ, `(.L_x_400) ;  /* 0x000056f27f007947 */ /* 0x000fea000b800000 */
[----:B-----5:R-:W0:Y:S04]  /*64c0*/  SHFL.IDX PT, R82, R82, RZ, 0x1f ;  /* 0x00001fff52527589 */ /* 0x020e2800000e0000 */
[----:B------:R-:W3:Y:S04]  /*64d0*/  SHFL.IDX PT, R83, R83, RZ, 0x1f ;  /* 0x00001fff53537589 */ /* 0x000ee800000e0000 */
[----:B------:R-:W4:Y:S04]  /*64e0*/  SHFL.UP PT, R141, R141, 0x1, RZ ;  /* 0x042000008d8d7989 */ /* 0x000f2800000e00ff */
[----:B------:R-:W2:Y:S02]  /*64f0*/  SHFL.UP PT, R87, R87, 0x1, RZ ;  /* 0x0420000057577989 */ /* 0x000ea400000e00ff */
.L_x_453:
[----:B------:R-:W5:Y:S01]  /*6500*/  LDS.64 R84, [R159+0x31d0] ;  /* 0x0031d0009f547984 */ /* 0x000f620000000a00 */
[----:B--234-:R-:W-:-:S02]  /*6510*/  @P1 FFMA.FTZ R83, R83, R141, R87 ;  /* 0x0000008d53531223 */ /* 0x01cfc40000010057 */
[----:B0-----:R-:W-:-:S05]  /*6520*/  @P1 FMUL.FTZ R82, R82, R141 ;  /* 0x0000008d52521220 */ /* 0x001fca0000410000 */
        /* <DEDUP_REMOVED lines=12> */
.L_x_395:
[----:B------:R-:W-:Y:S05]  /*65f0*/  BSYNC B0 ;  /* 0x0000000000007941 */ /* 0x000fea0003800000 */
.L_x_394:
[----:B------:R-:W-:Y:S01]  /*6600*/  WARPSYNC 0xffffffff ;  /* 0xffffffff00007948 */ /* 0x000fe20003800000 */
[----:B------:R-:W-:Y:S01]  /*6610*/  BAR.SYNC.DEFER_BLOCKING 0x0 ;  /* 0x0000000000007b1d */ /* 0x000fe20000010000 */
[C---:B-12---:R-:W-:Y:S01]  /*6620*/  FMUL.FTZ R84, R70.reuse, R71 ;  /* 0x0000004746547220 */ /* 0x046fe20000410000 */
[----:B------:R-:W-:Y:S01]  /*6630*/  LOP3.LUT P0, RZ, R55, 0x1f, RZ, 0xc0, !PT ;  /* 0x0000001f37ff7812 */ /* 0x000fe2000780c0ff */
[----:B------:R-:W-:Y:S01]  /*6640*/  FFMA.FTZ R85, R70, R111, R110 ;  /* 0x0000006f46557223 */ /* 0x000fe2000001006e */
[----:B------:R-:W-:Y:S01]  /*6650*/  MOV R86, UR7 ;  /* 0x0000000700567c02 */ /* 0x000fe20008000f00 */
        /* <DEDUP_REMOVED lines=11> */
[----:B-----5:R-:W0:Y:S01]  /*6710*/  LDS R82, [R161.X8+0x31d4] ;  /* 0x0031d400a1527984 */ /* 0x020e220000008800 */
        /* <DEDUP_REMOVED lines=10> */
[----:B------:R-:W-:-:S02]  /*67c0*/  IMAD.MOV.U32 R83, RZ, RZ, RZ ;  /* 0x000000ffff537224 */ /* 0x000fc400078e00ff */
        /* <DEDUP_REMOVED lines=8> */
[----:B0-----:R-:W-:Y:S02]  /*6850*/  FFMA.FTZ R136, R136, R82, R137 ;  /* 0x0000005288887223 */ /* 0x001fe40000010089 */
[----:B------:R-:W-:Y:S02]  /*6860*/  IMAD.U32 R82, RZ, RZ, UR19 ;  /* 0x00000013ff527e24 */ /* 0x000fe4000f8e00ff */
[----:B------:R-:W-:-:S03]  /*6870*/  FFMA.FTZ R137, R40, R136, R88 ;  /* 0x0000008828897223 */ /* 0x000fc60000010058 */
[----:B------:R-:W-:Y:S01]  /*6880*/  ISETP.GE.OR P0, PT, R82, c[0x0][0x174], P0 ;  /* 0x00005d0052007a0c */ /* 0x000fe20000706670 */
[----:B------:R-:W-:Y:S01]  /*6890*/  FFMA.FTZ R141, R41, R137, R89 ;  /* 0x00000089298d7223 */ /* 0x000fe20000010059 */
[----:B------:R-:W-:-:S03]  /*68a0*/  HFMA2.MMA R82, -RZ, RZ, 1.875, 0 ;  /* 0x3f800000ff527435 */ /* 0x000fc600000001ff */
[----:B------:R-:W-:-:S04]  /*68b0*/  FFMA.FTZ R121, R42, R141, R121 ;  /* 0x0000008d2a797223 */ /* 0x000fc80000010079 */
        /* <DEDUP_REMOVED lines=17> */
[----:B01----:R-:W-:-:S05]  /*69d0*/  IMAD R88, R55, 0x28, RZ ;  /* 0x0000002837587824 */ /* 0x003fca00078e02ff */
[----:B------:R-:W-:Y:S04]  /*69e0*/  LDS.64 R84, [R88+0x36f0] ;  /* 0x0036f00058547984 */ /* 0x000fe80000000a00 */
[----:B------:R-:W0:Y:S02]  /*69f0*/  LDS.64 R86, [R88+0x36f8] ;  /* 0x0036f80058567984 */ /* 0x000e240000000a00 */
        /* <DEDUP_REMOVED lines=15> */
[----:B------:R0:W1:Y:S02]  /*6af0*/  SHFL.DOWN PT, R89, R87, 0x1, 0x1f ;  /* 0x08201f0057597f89 */ /* 0x00006400000e0000 */
.L_x_454:
        /* <DEDUP_REMOVED lines=26> */
.L_x_455:
        /* <DEDUP_REMOVED lines=20> */
.L_x_402:
[----:B01----:R-:W-:Y:S05]  /*6de0*/  BSYNC B0 ;  /* 0x0000000000007941 */ /* 0x003fea0003800000 */
.L_x_401:
        /* <DEDUP_REMOVED lines=9> */
[----:B------:R-:W-:Y:S01]  /*6e80*/  ULDC.64 UR20, c[0x0][0x2b8] ;  /* 0x0000ae0000147ab9 */ /* 0x000fe20000000a00 */
[----:B------:R-:W-:Y:S01]  /*6e90*/  FFMA.FTZ R72, R51, R73, R72 ;  /* 0x0000004933487223 */ /* 0x000fe20000010048 */
[----:B------:R-:W-:Y:S01]  /*6ea0*/  UIMAD UR20, UR34, UR20, URZ ;  /* 0x00000014221472a4 */ /* 0x000fe2000f8e023f */
[----:B------:R-:W-:Y:S01]  /*6eb0*/  FMUL.FTZ R75, R75, R121 ;  /* 0x000000794b4b7220 */ /* 0x000fe20000410000 */
[----:B------:R-:W-:Y:S01]  /*6ec0*/  BSSY B0, `(.L_x_405) ;  /* 0x00000ea000007945 */ /* 0x000fe20003800000 */
[----:B------:R-:W-:Y:S01]  /*6ed0*/  FFMA.FTZ R72, R50, R74, R72 ;  /* 0x0000004a32487223 */ /* 0x000fe20000010048 */
[----:B------:R-:W-:Y:S01]  /*6ee0*/  PRMT R74, RZ, 0x5410, R134 ;  /* 0x00005410ff4a7816 */ /* 0x000fe20000000086 */
[----:B------:R-:W-:Y:S01]  /*6ef0*/  FMUL.FTZ R76, R76, R122 ;  /* 0x0000007a4c4c7220 */ /* 0x000fe20000410000 */
[----:B------:R-:W-:Y:S01]  /*6f00*/  UIMAD UR20, UR35, UR21, UR20 ;  /* 0x00000015231472a4 */ /* 0x000fe2000f8e0214 */
[----:B------:R-:W-:-:S02]  /*6f10*/  FFMA.FTZ R72, R49, R75, R72 ;  /* 0x0000004b31487223 */ /* 0x000fc40000010048 */
[----:B------:R-:W-:Y:S02]  /*6f20*/  FMUL.FTZ R77, R77, R123 ;  /* 0x0000007b4d4d7220 */ /* 0x000fe40000410000 */
[----:B------:R-:W-:Y:S01]  /*6f30*/  FFMA.FTZ R72, R48, R76, R72 ;  /* 0x0000004c30487223 */ /* 0x000fe20000010048 */
[----:B------:R-:W-:Y:S01]  /*6f40*/  PRMT R76, RZ, 0x5410, R120 ;  /* 0x00005410ff4c7816 */ /* 0x000fe20000000078 */
[----:B------:R-:W-:Y:S01]  /*6f50*/  FMUL.FTZ R78, R78, R124 ;  /* 0x0000007c4e4e7220 */ /* 0x000fe20000410000 */
[----:B------:R-:W0:Y:S01]  /*6f60*/  LDS R161, [R161.X8+0x36e4] ;  /* 0x0036e400a1a17984 */ /* 0x000e220000008800 */
[----:B------:R-:W-:Y:S02]  /*6f70*/  FFMA.FTZ R77, R47, R77, R72 ;  /* 0x0000004d2f4d7223 */ /* 0x000fe40000010048 */
[----:B------:R-:W-:Y:S02]  /*6f80*/  FMUL.FTZ R79, R79, R125 ;  /* 0x0000007d4f4f7220 */ /* 0x000fe40000410000 */
[----:B------:R-:W-:-:S02]  /*6f90*/  FFMA.FTZ R78, R46, R78, R77 ;  /* 0x0000004e2e4e7223 */ /* 0x000fc4000001004d */
[----:B------:R-:W-:Y:S02]  /*6fa0*/  FMUL.FTZ R80, R80, R126 ;  /* 0x0000007e50507220 */ /* 0x000fe40000410000 */
        /* <DEDUP_REMOVED lines=9> */
[----:B------:R-:W-:Y:S01]  /*7040*/  FFMA.FTZ R79, R28, R91, R79 ;  /* 0x0000005b1c4f7223 */ /* 0x000fe2000001004f */
[----:B------:R-:W-:Y:S01]  /*7050*/  PRMT R91, RZ, 0x5410, R114 ;  /* 0x00005410ff5b7816 */ /* 0x000fe20000000072 */
[----:B------:R-:W-:Y:S02]  /*7060*/  FMUL.FTZ R93, R93, R131 ;  /* 0x000000835d5d7220 */ /* 0x000fe40000410000 */
[----:B------:R-:W-:-:S02]  /*7070*/  FFMA.FTZ R79, R26, R92, R79 ;  /* 0x0000005c1a4f7223 */ /* 0x000fc4000001004f */
[----:B------:R-:W-:Y:S02]  /*7080*/  FFMA.FTZ R87, R74, -R35, R123 ;  /* 0x800000234a577223 */ /* 0x000fe4000001007b */
[----:B------:R-:W-:Y:S02]  /*7090*/  FFMA.FTZ R79, R24, R93, R79 ;  /* 0x0000005d184f7223 */ /* 0x000fe4000001004f */
[----:B------:R-:W-:Y:S02]  /*70a0*/  FFMA.FTZ R81, R84, -R44, R136 ;  /* 0x8000002c54517223 */ /* 0x000fe40000010088 */
[----:B------:R-:W-:Y:S02]  /*70b0*/  FMUL.FTZ R123, R123, UR40 ;  /* 0x000000287b7b7c20 */ /* 0x000fe40008410000 */
[----:B0-----:R-:W-:Y:S02]  /*70c0*/  FFMA.FTZ R71, R161, R71, R111 ;  /* 0x00000047a1477223 */ /* 0x001fe4000001006f */
[----:B------:R-:W-:-:S02]  /*70d0*/  FMUL.FTZ R123, R47, R123 ;  /* 0x0000007b2f7b7220 */ /* 0x000fc40000410000 */
[----:B------:R-:W-:-:S04]  /*70e0*/  FFMA.FTZ R70, R70, R71, R110 ;  /* 0x0000004746467223 */ /* 0x000fc8000001006e */
[----:B------:R-:W-:Y:S02]  /*70f0*/  FFMA.FTZ R69, R69, R70, R109 ;  /* 0x0000004645457223 */ /* 0x000fe4000001006d */
[----:B------:R-:W-:Y:S02]  /*7100*/  FMUL.FTZ R109, R130, UR40 ;  /* 0x00000028826d7c20 */ /* 0x000fe40008410000 */
[----:B------:R-:W-:-:S04]  /*7110*/  FFMA.FTZ R68, R68, R69, R108 ;  /* 0x0000004544447223 */ /* 0x000fc8000001006c */
[----:B------:R-:W-:Y:S01]  /*7120*/  FFMA.FTZ R67, R67, R68, R107 ;  /* 0x0000004443437223 */ /* 0x000fe2000001006b */
[----:B------:R-:W-:Y:S01]  /*7130*/  MOV R107, UR35 ;  /* 0x00000023006b7c02 */ /* 0x000fe20008000f00 */
[----:B------:R-:W-:Y:S02]  /*7140*/  FMUL.FTZ R93, R68, UR23 ;  /* 0x00000017445d7c20 */ /* 0x000fe40008410000 */
[----:B------:R-:W-:-:S04]  /*7150*/  FFMA.FTZ R106, R66, R67, R106 ;  /* 0x00000043426a7223 */ /* 0x000fc8000001006a */
[----:B------:R-:W-:Y:S02]  /*7160*/  FFMA.FTZ R105, R65, R106, R105 ;  /* 0x0000006a41697223 */ /* 0x000fe40000010069 */
[----:B------:R-:W-:Y:S02]  /*7170*/  FMUL.FTZ R89, R106, UR23 ;  /* 0x000000176a597c20 */ /* 0x000fe40008410000 */
[----:B------:R-:W-:Y:S02]  /*7180*/  FFMA.FTZ R64, R64, R105, R104 ;  /* 0x0000006940407223 */ /* 0x000fe40000010068 */
[----:B------:R-:W-:Y:S02]  /*7190*/  FMUL.FTZ R90, R105, UR23 ;  /* 0x00000017695a7c20 */ /* 0x000fe40008410000 */
[----:B------:R-:W-:Y:S01]  /*71a0*/  FFMA.FTZ R88, R63, R64, R103 ;  /* 0x000000403f587223 */ /* 0x000fe20000010067 */
[----:B------:R-:W-:Y:S02]  /*71b0*/  MOV R63, UR7 ;  /* 0x00000007003f7c02 */ /* 0x000fe40008000f00 */
[----:B------:R-:W-:Y:S01]  /*71c0*/  PRMT R103, RZ, 0x5410, R53 ;  /* 0x00005410ff677816 */ /* 0x000fe20000000035 */
[----:B------:R-:W-:-:S02]  /*71d0*/  FFMA.FTZ R86, R62, R88, R102 ;  /* 0x000000583e567223 */ /* 0x000fc40000010066 */
[----:B------:R-:W-:Y:S01]  /*71e0*/  FMUL.FTZ R72, R88, UR23 ;  /* 0x0000001758487c20 */ /* 0x000fe20008410000 */
[----:B------:R0:W-:Y:S01]  /*71f0*/  @!P0 STS.64 [R63.X8+0x45e0], R82 ;  /* 0x0045e0523f008388 */ /* 0x0001e20000008a00 */
[----:B------:R-:W-:Y:S02]  /*7200*/  FFMA.FTZ R66, R61, R86, R101 ;  /* 0x000000563d427223 */ /* 0x000fe40000010065 */
[----:B------:R-:W-:Y:S02]  /*7210*/  FMUL.FTZ R101, R94, R132 ;  /* 0x000000845e657220 */ /* 0x000fe40000410000 */
[----:B------:R-:W-:Y:S01]  /*7220*/  FFMA.FTZ R73, R60, R66, R100 ;  /* 0x000000423c497223 */ /* 0x000fe20000010064 */
[----:B------:R-:W-:Y:S01]  /*7230*/  PRMT R100, RZ, 0x5410, R112 ;  /* 0x00005410ff647816 */ /* 0x000fe20000000070 */
[----:B------:R-:W-:Y:S02]  /*7240*/  FMUL.FTZ R60, R66, UR23 ;  /* 0x00000017423c7c20 */ /* 0x000fe40008410000 */
[----:B------:R-:W-:-:S02]  /*7250*/  FFMA.FTZ R99, R43, R73, R99 ;  /* 0x000000492b637223 */ /* 0x000fc40000010063 */
[----:B------:R-:W-:Y:S01]  /*7260*/  FFMA.FTZ R61, R78, -R31, R125 ;  /* 0x8000001f4e3d7223 */ /* 0x000fe2000001007d */
[----:B0-----:R-:W-:Y:S01]  /*7270*/  PRMT R83, RZ, 0x5410, R140 ;  /* 0x00005410ff537816 */ /* 0x001fe2000000008c */
[----:B------:R-:W-:Y:S01]  /*7280*/  FFMA.FTZ R98, R42, R99, R98 ;  /* 0x000000632a627223 */ /* 0x000fe20000010062 */
[----:B------:R-:W-:Y:S01]  /*7290*/  PRMT R82, RZ, 0x5410, R139 ;  /* 0x00005410ff527816 */ /* 0x000fe2000000008b */
[----:B------:R-:W-:Y:S02]  /*72a0*/  FFMA.FTZ R43, R76, -R33, R124 ;  /* 0x800000214c2b7223 */ /* 0x000fe4000001007c */
[----:B------:R-:W-:Y:S02]  /*72b0*/  FFMA.FTZ R97, R41, R98, R97 ;  /* 0x0000006229617223 */ /* 0x000fe40000010061 */
[----:B------:R-:W-:Y:S02]  /*72c0*/  FMUL.FTZ R62, R86, UR23 ;  /* 0x00000017563e7c20 */ /* 0x000fe40008410000 */
[----:B------:R-:W-:-:S02]  /*72d0*/  FFMA.FTZ R96, R40, R97, R96 ;  /* 0x0000006128607223 */ /* 0x000fc40000010060 */
[----:B------:R-:W-:Y:S02]  /*72e0*/  FMUL.FTZ R75, R87, R60 ;  /* 0x0000003c574b7220 */ /* 0x000fe40000410000 */
[----:B------:R-:W-:Y:S02]  /*72f0*/  FFMA.FTZ R101, R22, R101, R79 ;  /* 0x0000006516657223 */ /* 0x000fe4000001004f */
[----:B------:R-:W-:Y:S01]  /*7300*/  FMUL.FTZ R65, R61, R72 ;  /* 0x000000483d417220 */ /* 0x000fe20000410000 */
[----:B------:R-:W-:Y:S01]  /*7310*/  PRMT R72, RZ, 0x5410, R118 ;  /* 0x00005410ff487816 */ /* 0x000fe20000000076 */
[----:B------:R-:W-:Y:S02]  /*7320*/  FMUL.FTZ R63, R43, R62 ;  /* 0x0000003e2b3f7220 */ /* 0x000fe40000410000 */
[----:B------:R-:W-:Y:S02]  /*7330*/  FMUL.FTZ R79, R96, R44 ;  /* 0x0000002c604f7220 */ /* 0x000fe40000410000 */
[----:B------:R-:W-:Y:S01]  /*7340*/  FFMA.FTZ R62, R74, R66, R75 ;  /* 0x000000424a3e7223 */ /* 0x000fe2000001004b */
[----:B------:R-:W-:Y:S01]  /*7350*/  PRMT R74, RZ, 0x5410, R138 ;  /* 0x00005410ff4a7816 */ /* 0x000fe2000000008a */
[----:B------:R-:W-:-:S02]  /*7360*/  FFMA.FTZ R40, R85, -R36, R122 ;  /* 0x8000002455287223 */ /* 0x000fc4000001007a */
[----:B------:R-:W-:Y:S02]  /*7370*/  FMUL.FTZ R75, R73, UR23 ;  /* 0x00000017494b7c20 */ /* 0x000fe40008410000 */
[----:B------:R-:W-:Y:S02]  /*7380*/  FFMA.FTZ R65, R78, R88, R65 ;  /* 0x000000584e417223 */ /* 0x000fe40000010041 */
[-C--:B------:R-:W-:Y:S02]  /*7390*/  FFMA.FTZ R80, R83, -R39.reuse, R137 ;  /* 0x8000002753507223 */ /* 0x080fe40000010089 */
[----:B------:R-:W-:Y:S02]  /*73a0*/  FMUL.FTZ R78, R97, R39 ;  /* 0x00000027614e7220 */ /* 0x000fe40000410000 */
[----:B------:R-:W-:Y:S02]  /*73b0*/  FFMA.FTZ R41, R79, R81, RZ ;  /* 0x000000514f297223 */ /* 0x000fe400000100ff */
[----:B------:R-:W-:-:S02]  /*73c0*/  FMUL.FTZ R42, R40, R75 ;  /* 0x0000004b282a7220 */ /* 0x000fc40000410000 */
[----:B------:R-:W-:Y:S02]  /*73d0*/  FFMA.FTZ R63, R76, R86, R63 ;  /* 0x000000564c3f7223 */ /* 0x000fe4000001003f */
[-C--:B------:R-:W-:Y:S02]  /*73e0*/  FFMA.FTZ R77, R82, -R38.reuse, R141 ;  /* 0x80000026524d7223 */ /* 0x080fe4000001008d */
[----:B------:R-:W-:Y:S02]  /*73f0*/  FMUL.FTZ R76, R98, R38 ;  /* 0x00000026624c7220 */ /* 0x000fe40000410000 */
[----:B------:R-:W-:Y:S02]  /*7400*/  FFMA.FTZ R41, R78, R80, R41 ;  /* 0x000000504e297223 */ /* 0x000fe40000010029 */
[----:B------:R-:W-:Y:S02]  /*7410*/  FFMA.FTZ R75, R85, R73, R42 ;  /* 0x00000049554b7223 */ /* 0x000fe4000001002a */
[----:B------:R-:W-:-:S02]  /*7420*/  FMUL.FTZ R42, R99, R37 ;  /* 0x00000025632a7220 */ /* 0x000fc40000410000 */
[----:B------:R-:W-:Y:S02]  /*7430*/  FFMA.FTZ R41, R76, R77, R41 ;  /* 0x0000004d4c297223 */ /* 0x000fe40000010029 */
[----:B------:R-:W-:Y:S02]  /*7440*/  FFMA.FTZ R60, R74, -R37, R121 ;  /* 0x800000254a3c7223 */ /* 0x000fe40000010079 */
[C---:B------:R-:W-:Y:S02]  /*7450*/  FADD.FTZ R155, R42.reuse, R155 ;  /* 0x0000009b2a9b7221 */ /* 0x040fe40000010000 */
[----:B------:R-:W-:Y:S02]  /*7460*/  FFMA.FTZ R42, R42, R60, R41 ;  /* 0x0000003c2a2a7223 */ /* 0x000fe40000010029 */
[----:B------:R-:W-:Y:S02]  /*7470*/  FMUL.FTZ R73, R73, R36 ;  /* 0x0000002449497220 */ /* 0x000fe40000410000 */
[----:B------:R-:W-:-:S02]  /*7480*/  FFMA.FTZ R92, R72, -R29, R126 ;  /* 0x8000001d485c7223 */ /* 0x000fc4000001007e */
[----:B------:R-:W-:Y:S02]  /*7490*/  FMUL.FTZ R41, R64, UR23 ;  /* 0x0000001740297c20 */ /* 0x000fe40008410000 */
[----:B------:R-:W-:Y:S01]  /*74a0*/  FFMA.FTZ R42, R73, R40, R42 ;  /* 0x00000028492a7223 */ /* 0x000fe2000001002a */
[----:B------:R-:W-:Y:S01]  /*74b0*/  PRMT R40, RZ, 0x5410, R117 ;  /* 0x00005410ff287816 */ /* 0x000fe20000000075 */
[----:B------:R-:W-:Y:S02]  /*74c0*/  FMUL.FTZ R41, R92, R41 ;  /* 0x000000295c297220 */ /* 0x000fe40000410000 */
[----:B------:R-:W-:Y:S02]  /*74d0*/  FMUL.FTZ R66, R66, R35 ;  /* 0x0000002342427220 */ /* 0x000fe40000410000 */
[----:B------:R-:W-:Y:S02]  /*74e0*/  FFMA.FTZ R72, R72, R64, R41 ;  /* 0x0000004048487223 */ /* 0x000fe40000010029 */
[----:B------:R-:W-:-:S02]  /*74f0*/  FFMA.FTZ R41, R40, -R27, R127 ;  /* 0x8000001b28297223 */ /* 0x000fc4000001007f */
[----:B------:R-:W-:Y:S01]  /*7500*/  FFMA.FTZ R42, R66, R87, R42 ;  /* 0x00000057422a7223 */ /* 0x000fe2000001002a */
[----:B------:R-:W-:Y:S01]  /*7510*/  PRMT R87, RZ, 0x5410, R116 ;  /* 0x00005410ff577816 */ /* 0x000fe20000000074 */
[----:B------:R-:W-:Y:S02]  /*7520*/  FMUL.FTZ R85, R41, R90 ;  /* 0x0000005a29557220 */ /* 0x000fe40000410000 */
[----:B------:R-:W-:Y:S02]  /*7530*/  FMUL.FTZ R86, R86, R33 ;  /* 0x0000002156567220 */ /* 0x000fe40000410000 */
[----:B------:R-:W-:Y:S02]  /*7540*/  FFMA.FTZ R85, R40, R105, R85 ;  /* 0x0000006928557223 */ /* 0x000fe40000010055 */
[----:B------:R-:W-:Y:S02]  /*7550*/  FFMA.FTZ R40, R87, -R25, R128 ;  /* 0x8000001957287223 */ /* 0x000fe40000010080 */
[----:B------:R-:W-:-:S02]  /*7560*/  FFMA.FTZ R42, R86, R43, R42 ;  /* 0x0000002b562a7223 */ /* 0x000fc4000001002a */
[----:B------:R-:W-:Y:S02]  /*7570*/  FMUL.FTZ R89, R40, R89 ;  /* 0x0000005928597220 */ /* 0x000fe40000410000 */
[----:B------:R-:W-:Y:S02]  /*7580*/  FMUL.FTZ R88, R88, R31 ;  /* 0x0000001f58587220 */ /* 0x000fe40000410000 */
[----:B------:R-:W-:Y:S01]  /*7590*/  FFMA.FTZ R87, R87, R106, R89 ;  /* 0x0000006a57577223 */ /* 0x000fe20000010059 */
[----:B------:R-:W-:Y:S01]  /*75a0*/  PRMT R89, RZ, 0x5410, R115 ;  /* 0x00005410ff597816 */ /* 0x000fe20000000073 */
[----:B------:R-:W-:Y:S02]  /*75b0*/  FFMA.FTZ R61, R88, R61, R42 ;  /* 0x0000003d583d7223 */ /* 0x000fe4000001002a */
[----:B------:R-:W-:Y:S02]  /*75c0*/  FMUL.FTZ R90, R67, UR23 ;  /* 0x00000017435a7c20 */ /* 0x000fe40008410000 */
[----:B------:R-:W-:-:S02]  /*75d0*/  FFMA.FTZ R43, R89, -R23, R129 ;  /* 0x80000017592b7223 */ /* 0x000fc40000010081 */
[----:B------:R-:W-:Y:S02]  /*75e0*/  FFMA.FTZ R42, R91, -R21, R130 ;  /* 0x800000155b2a7223 */ /* 0x000fe40000010082 */
[----:B------:R-:W-:Y:S02]  /*75f0*/  FMUL.FTZ R90, R43, R90 ;  /* 0x0000005a2b5a7220 */ /* 0x000fe40000410000 */
[----:B------:R-:W-:Y:S02]  /*7600*/  FMUL.FTZ R93, R42, R93 ;  /* 0x0000005d2a5d7220 */ /* 0x000fe40000410000 */
[----:B------:R-:W-:Y:S02]  /*7610*/  FFMA.FTZ R89, R89, R67, R90 ;  /* 0x0000004359597223 */ /* 0x000fe4000001005a */
[----:B------:R-:W-:Y:S01]  /*7620*/  FFMA.FTZ R91, R91, R68, R93 ;  /* 0x000000445b5b7223 */ /* 0x000fe2000001005d */
[----:B------:R-:W-:Y:S01]  /*7630*/  PRMT R93, RZ, 0x5410, R113 ;  /* 0x00005410ff5d7816 */ /* 0x000fe20000000071 */
[----:B------:R-:W-:-:S02]  /*7640*/  FMUL.FTZ R90, R64, R29 ;  /* 0x0000001d405a7220 */ /* 0x000fc40000410000 */
[----:B------:R-:W-:Y:S02]  /*7650*/  FMUL.FTZ R94, R69, UR23 ;  /* 0x00000017455e7c20 */ /* 0x000fe40008410000 */
[----:B------:R-:W-:Y:S02]  /*7660*/  FFMA.FTZ R64, R90, R92, R61 ;  /* 0x0000005c5a407223 */ /* 0x000fe4000001003d */
[----:B------:R-:W-:Y:S02]  /*7670*/  FFMA.FTZ R61, R93, -R18, R131 ;  /* 0x800000125d3d7223 */ /* 0x000fe40000010083 */
[----:B------:R-:W-:Y:S02]  /*7680*/  FMUL.FTZ R92, R105, R27 ;  /* 0x0000001b695c7220 */ /* 0x000fe40000410000 */
[----:B------:R-:W-:Y:S02]  /*7690*/  FMUL.FTZ R94, R61, R94 ;  /* 0x0000005e3d5e7220 */ /* 0x000fe40000410000 */
[----:B------:R-:W-:-:S02]  /*76a0*/  FFMA.FTZ R41, R92, R41, R64 ;  /* 0x000000295c297223 */ /* 0x000fc40000010040 */
[----:B------:R-:W-:Y:S02]  /*76b0*/  FFMA.FTZ R93, R93, R69, R94 ;  /* 0x000000455d5d7223 */ /* 0x000fe4000001005e */
[----:B------:R-:W-:Y:S02]  /*76c0*/  FFMA.FTZ R102, R100, -R13, R132 ;  /* 0x8000000d64667223 */ /* 0x000fe40000010084 */
[----:B------:R-:W-:Y:S02]  /*76d0*/  FMUL.FTZ R64, R70, UR23 ;  /* 0x0000001746407c20 */ /* 0x000fe40008410000 */
[----:B------:R-:W-:Y:S02]  /*76e0*/  FMUL.FTZ R94, R106, R25 ;  /* 0x000000196a5e7220 */ /* 0x000fe40000410000 */
[----:B------:R-:W-:Y:S02]  /*76f0*/  FMUL.FTZ R64, R102, R64 ;  /* 0x0000004066407220 */ /* 0x000fe40000410000 */
[----:B------:R-:W-:-:S02]  /*7700*/  FFMA.FTZ R40, R94, R40, R41 ;  /* 0x000000285e287223 */ /* 0x000fc40000010029 */
[----:B------:R-:W-:Y:S02]  /*7710*/  FMUL.FTZ R67, R67, R23 ;  /* 0x0000001743437220 */ /* 0x000fe40000410000 */
[----:B------:R-:W-:Y:S02]  /*7720*/  FFMA.FTZ R100, R100, R70, R64 ;  /* 0x0000004664647223 */ /* 0x000fe40000010040 */
[----:B------:R-:W-:Y:S02]  /*7730*/  FFMA.FTZ R43, R67, R43, R40 ;  /* 0x0000002b432b7223 */ /* 0x000fe40000010028 */
[----:B------:R-:W-:Y:S02]  /*7740*/  IMAD.SHL.U32 R64, R55, 0x10, RZ ;  /* 0x0000001037407824 */ /* 0x000fe400078e00ff */
[----:B------:R-:W-:Y:S02]  /*7750*/  FMUL.FTZ R40, R136, UR40 ;  /* 0x0000002888287c20 */ /* 0x000fe40008410000 */
[----:B------:R-:W-:Y:S01]  /*7760*/  FFMA.FTZ R104, R103, -R8, R133 ;  /* 0x8000000867687223 */ /* 0x000fe20000010085 */
[----:B------:R-:W-:Y:S01]  /*7770*/  LEA.HI.SX32 R105, R64, R64, 0x1b ;  /* 0x0000004040697211 */ /* 0x000fe200078fdaff */
[----:B------:R-:W-:-:S02]  /*7780*/  FMUL.FTZ R41, R71, UR23 ;  /* 0x0000001747297c20 */ /* 0x000fc40008410000 */
[----:B------:R-:W-:Y:S02]  /*7790*/  FMUL.FTZ R40, R52, R40 ;  /* 0x0000002834287220 */ /* 0x000fe40000410000 */
[----:B------:R-:W-:Y:S02]  /*77a0*/  FMUL.FTZ R41, R104, R41 ;  /* 0x0000002968297220 */ /* 0x000fe40000410000 */
[----:B------:R-:W-:Y:S01]  /*77b0*/  FMUL.FTZ R106, R125, UR40 ;  /* 0x000000287d6a7c20 */ /* 0x000fe20008410000 */
[----:B------:R0:W-:Y:S01]  /*77c0*/  STS [R105.X4+0x1090], R40 ;  /* 0x0010902869007388 */ /* 0x0001e20000004800 */
[----:B------:R-:W-:Y:S02]  /*77d0*/  FFMA.FTZ R103, R103, R71, R41 ;  /* 0x0000004767677223 */ /* 0x000fe40000010029 */
[----:B------:R-:W-:Y:S02]  /*77e0*/  FMUL.FTZ R41, R137, UR40 ;  /* 0x0000002889297c20 */ /* 0x000fe40008410000 */
[----:B------:R-:W-:-:S02]  /*77f0*/  FMUL.FTZ R122, R122, UR40 ;  /* 0x000000287a7a7c20 */ /* 0x000fc40008410000 */
[----:B------:R-:W-:Y:S02]  /*7800*/  FMUL.FTZ R41, R51, R41 ;  /* 0x0000002933297220 */ /* 0x000fe40000410000 */
[----:B------:R-:W-:Y:S01]  /*7810*/  FMUL.FTZ R106, R45, R106 ;  /* 0x0000006a2d6a7220 */ /* 0x000fe20000410000 */
[----:B0-----:R-:W-:Y:S01]  /*7820*/  IADD3 R40, R64, 0x1, RZ ;  /* 0x0000000140287810 */ /* 0x001fe20007ffe0ff */
[----:B------:R-:W-:Y:S02]  /*7830*/  FMUL.FTZ R122, R48, R122 ;  /* 0x0000007a307a7220 */ /* 0x000fe40000410000 */
[----:B------:R-:W-:Y:S01]  /*7840*/  FMUL.FTZ R127, R127, UR40 ;  /* 0x000000287f7f7c20 */ /* 0x000fe20008410000 */
[----:B------:R-:W-:Y:S01]  /*7850*/  LEA.HI.SX32 R40, R40, R64, 0x1b ;  /* 0x0000004028287211 */ /* 0x000fe200078fdaff */
[----:B------:R-:W-:Y:S02]  /*7860*/  FMUL.FTZ R129, R129, UR40 ;  /* 0x0000002881817c20 */ /* 0x000fe40008410000 */
[----:B------:R-:W-:-:S02]  /*7870*/  FMUL.FTZ R110, R32, R127 ;  /* 0x0000007f206e7220 */ /* 0x000fc40000410000 */
[----:B------:R0:W-:Y:S01]  /*7880*/  STS [R40.X4+0x1094], R41 ;  /* 0x0010942928007388 */ /* 0x0001e20000004800 */
[----:B------:R-:W-:Y:S02]  /*7890*/  FMUL.FTZ R68, R68, R21 ;  /* 0x0000001544447220 */ /* 0x000fe40000410000 */
[----:B------:R-:W-:Y:S02]  /*78a0*/  FMUL.FTZ R124, R124, UR40 ;  /* 0x000000287c7c7c20 */ /* 0x000fe40008410000 */
[----:B------:R-:W-:Y:S02]  /*78b0*/  FMUL.FTZ R131, R131, UR40 ;  /* 0x0000002883837c20 */ /* 0x000fe40008410000 */
[----:B------:R-:W-:Y:S02]  /*78c0*/  FMUL.FTZ R124, R46, R124 ;  /* 0x0000007c2e7c7220 */ /* 0x000fe40000410000 */
[----:B0-----:R-:W-:Y:S01]  /*78d0*/  FMUL.FTZ R41, R141, UR40 ;  /* 0x000000288d297c20 */ /* 0x001fe20008410000 */
[----:B------:R-:W-:-:S03]  /*78e0*/  IADD3 R40, R64, 0x2, RZ ;  /* 0x0000000240287810 */ /* 0x000fc60007ffe0ff */
[----:B------:R-:W-:Y:S01]  /*78f0*/  FMUL.FTZ R41, R50, R41 ;  /* 0x0000002932297220 */ /* 0x000fe20000410000 */
[----:B------:R-:W-:-:S05]  /*7900*/  LEA.HI.SX32 R40, R40, R64, 0x1b ;  /* 0x0000004028287211 */ /* 0x000fca00078fdaff */
[----:B------:R0:W-:Y:S02]  /*7910*/  STS [R40.X4+0x1098], R41 ;  /* 0x0010982928007388 */ /* 0x0001e40000004800 */
[----:B0-----:R-:W-:Y:S01]  /*7920*/  FMUL.FTZ R41, R121, UR40 ;  /* 0x0000002879297c20 */ /* 0x001fe20008410000 */
[----:B------:R-:W-:-:S03]  /*7930*/  IADD3 R40, R64, 0x3, RZ ;  /* 0x0000000340287810 */ /* 0x000fc60007ffe0ff */
[----:B------:R-:W-:Y:S01]  /*7940*/  FMUL.FTZ R41, R49, R41 ;  /* 0x0000002931297220 */ /* 0x000fe20000410000 */
[----:B------:R-:W-:-:S05]  /*7950*/  LEA.HI.SX32 R40, R40, R64, 0x1b ;  /* 0x0000004028287211 */ /* 0x000fca00078fdaff */
[----:B------:R0:W-:Y:S04]  /*7960*/  STS [R40.X4+0x109c], R41 ;  /* 0x00109c2928007388 */ /* 0x0001e80000004800 */
[----:B------:R-:W-:Y:S04]  /*7970*/  STS [R105.X4+0x10ac], R106 ;  /* 0x0010ac6a69007388 */ /* 0x000fe80000004800 */
[----:B------:R1:W-:Y:S01]  /*7980*/  STS [R105.X4+0x10a0], R122 ;  /* 0x0010a07a69007388 */ /* 0x0003e20000004800 */
[----:B0-----:R-:W-:Y:S02]  /*7990*/  FMUL.FTZ R41, R126, UR40 ;  /* 0x000000287e297c20 */ /* 0x001fe40008410000 */
[----:B------:R-:W-:Y:S01]  /*79a0*/  IMAD.MOV.U32 R40, RZ, RZ, R55 ;  /* 0x000000ffff287224 */ /* 0x000fe200078e0037 */
[----:B------:R0:W-:Y:S01]  /*79b0*/  STS [R105.X4+0x10b4], R110 ;  /* 0x0010b46e69007388 */ /* 0x0001e20000004800 */
[----:B------:R-:W-:Y:S01]  /*79c0*/  FMUL.FTZ R108, R34, R41 ;  /* 0x00000029226c7220 */ /* 0x000fe20000410000 */
[----:B------:R-:W-:-:S02]  /*79d0*/  MOV R41, RZ ;  /* 0x000000ff00297202 */ /* 0x000fc40000000f00 */
[----:B------:R-:W-:Y:S01]  /*79e0*/  STS [R105.X4+0x10a8], R124 ;  /* 0x0010a87c69007388 */ /* 0x000fe20000004800 */
[----:B-1----:R-:W-:Y:S02]  /*79f0*/  FMUL.FTZ R122, R26, R109 ;  /* 0x0000006d1a7a7220 */ /* 0x002fe40000410000 */
[----:B------:R-:W-:Y:S01]  /*7a00*/  IMAD.WIDE.U32 R40, R107, c[0x0][0x2b8], R40 ;  /* 0x0000ae006b287a25 */ /* 0x000fe200078e0028 */
[----:B------:R1:W-:Y:S03]  /*7a10*/  STS [R105.X4+0x10b0], R108 ;  /* 0x0010b06c69007388 */ /* 0x0003e60000004800 */
[----:B------:R-:W-:Y:S01]  /*7a20*/  FMUL.FTZ R107, R128, UR40 ;  /* 0x00000028806b7c20 */ /* 0x000fe20008410000 */
[----:B------:R-:W-:Y:S01]  /*7a30*/  IADD3 R41, R41, UR20, RZ ;  /* 0x0000001429297c10 */ /* 0x000fe2000fffe0ff */
[----:B------:R-:W-:Y:S01]  /*7a40*/  ULDC.64 UR20, c[0x0][0x2c0] ;  /* 0x0000b00000147ab9 */ /* 0x000fe20000000a00 */
[----:B0-----:R-:W-:Y:S01]  /*7a50*/  FMUL.FTZ R110, R28, R129 ;  /* 0x000000811c6e7220 */ /* 0x001fe20000410000 */
[----:B------:R-:W-:Y:S01]  /*7a60*/  UIMAD UR20, UR37, UR20, URZ ;  /* 0x00000014251472a4 */ /* 0x000fe2000f8e023f */
[----:B------:R-:W-:Y:S01]  /*7a70*/  FMUL.FTZ R106, R30, R107 ;  /* 0x0000006b1e6a7220 */ /* 0x000fe20000410000 */
[----:B------:R-:W-:Y:S01]  /*7a80*/  MOV R107, UR18 ;  /* 0x00000012006b7c02 */ /* 0x000fe20008000f00 */
[----:B------:R0:W-:Y:S01]  /*7a90*/  STS [R105.X4+0x10c0], R122 ;  /* 0x0010c07a69007388 */ /* 0x0001e20000004800 */
[----:B------:R-:W-:Y:S01]  /*7aa0*/  UIMAD UR20, UR18, UR21, UR20 ;  /* 0x00000015121472a4 */ /* 0x000fe2000f8e0214 */
[----:B-1----:R-:W-:-:S02]  /*7ab0*/  FMUL.FTZ R108, R95, R133 ;  /* 0x000000855f6c7220 */ /* 0x002fc40000410000 */
[----:B------:R-:W-:Y:S01]  /*7ac0*/  IMAD.WIDE.U32 R40, R107, c[0x0][0x2c0], R40 ;  /* 0x0000b0006b287a25 */ /* 0x000fe200078e0028 */
[----:B------:R1:W-:Y:S03]  /*7ad0*/  STS [R105.X4+0x10b8], R106 ;  /* 0x0010b86a69007388 */ /* 0x0003e60000004800 */
[----:B------:R-:W-:Y:S01]  /*7ae0*/  FMUL.FTZ R107, R132, UR40 ;  /* 0x00000028846b7c20 */ /* 0x000fe20008410000 */
[----:B------:R2:W-:Y:S01]  /*7af0*/  STS [R105.X4+0x10bc], R110 ;  /* 0x0010bc6e69007388 */ /* 0x0005e20000004800 */
[----:B0-----:R-:W-:Y:S02]  /*7b00*/  IMAD.U32 R122, RZ, RZ, UR39 ;  /* 0x00000027ff7a7e24 */ /* 0x001fe4000f8e00ff */
[----:B------:R-:W-:Y:S01]  /*7b10*/  FMUL.FTZ R133, R133, UR40 ;  /* 0x0000002885857c20 */ /* 0x000fe20008410000 */
[----:B------:R-:W-:Y:S01]  /*7b20*/  STS [R105.X4+0x10a4], R123 ;  /* 0x0010a47b69007388 */ /* 0x000fe20000004800 */
[----:B------:R-:W-:Y:S01]  /*7b30*/  FMUL.FTZ R124, R24, R131 ;  /* 0x00000083187c7220 */ /* 0x000fe20000410000 */
[----:B------:R-:W-:Y:S01]  /*7b40*/  IADD3 R95, -R122, c[0x0][0x168], -R55 ;  /* 0x00005a007a5f7a10 */ /* 0x000fe20007ffe937 */
[----:B-1----:R-:W-:Y:S01]  /*7b50*/  FFMA.FTZ R106, R68, R42, R43 ;  /* 0x0000002a446a7223 */ /* 0x002fe2000001002b */
[----:B------:R-:W-:Y:S01]  /*7b60*/  MOV R43, UR39 ;  /* 0x00000027002b7c02 */ /* 0x000fe20008000f00 */
[----:B------:R-:W-:Y:S01]  /*7b70*/  FMUL.FTZ R126, R22, R107 ;  /* 0x0000006b167e7220 */ /* 0x000fe20000410000 */
[----:B--2---:R-:W-:Y:S01]  /*7b80*/  IADD3 R110, R41, UR20, RZ ;  /* 0x00000014296e7c10 */ /* 0x004fe2000fffe0ff */
[----:B------:R-:W-:Y:S01]  /*7b90*/  FMUL.FTZ R128, R20, R133 ;  /* 0x0000008514807220 */ /* 0x000fe20000410000 */
[----:B------:R-:W-:Y:S01]  /*7ba0*/  IADD3 R42, P0, R40, UR39, RZ ;  /* 0x00000027282a7c10 */ /* 0x000fe2000ff1e0ff */
[----:B------:R-:W-:Y:S01]  /*7bb0*/  FMUL.FTZ R107, R99, UR23 ;  /* 0x00000017636b7c20 */ /* 0x000fe20008410000 */
[----:B------:R-:W-:Y:S01]  /*7bc0*/  STS [R105.X4+0x10c4], R124 ;  /* 0x0010c47c69007388 */ /* 0x000fe20000004800 */
[----:B------:R-:W-:Y:S01]  /*7bd0*/  FMUL.FTZ R122, R69, R18 ;  /* 0x00000012457a7220 */ /* 0x000fe20000410000 */
[----:B------:R-:W-:Y:S01]  /*7be0*/  LEA.HI.X.SX32 R43, R43, R110, 0x1, P0 ;  /* 0x0000006e2b2b7211 */ /* 0x000fe200000f0eff */
[----:B------:R-:W-:Y:S01]  /*7bf0*/  FMUL.FTZ R69, R60, R107 ;  /* 0x0000006b3c457220 */ /* 0x000fe20000410000 */
[----:B------:R-:W-:Y:S01]  /*7c00*/  ISETP.GE.AND P0, PT, R95, 0x1, PT ;  /* 0x000000015f00780c */ /* 0x000fe20003f06270 */
[----:B------:R-:W-:Y:S01]  /*7c10*/  STS [R105.X4+0x10c8], R126 ;  /* 0x0010c87e69007388 */ /* 0x000fe20000004800 */
[----:B------:R-:W-:-:S02]  /*7c20*/  FFMA.FTZ R109, R122, R61, R106 ;  /* 0x0000003d7a6d7223 */ /* 0x000fc4000001006a */
[----:B------:R-:W-:Y:S01]  /*7c30*/  FADD.FTZ R145, R122, R145 ;  /* 0x000000917a917221 */ /* 0x000fe20000010000 */
[----:B------:R0:W-:Y:S01]  /*7c40*/  STS [R105.X4+0x10cc], R128 ;  /* 0x0010cc8069007388 */ /* 0x0001e20000004800 */
[----:B------:R-:W-:Y:S02]  /*7c50*/  FMUL.FTZ R106, R97, UR23 ;  /* 0x00000017616a7c20 */ /* 0x000fe40008410000 */
[----:B------:R-:W-:Y:S02]  /*7c60*/  FMUL.FTZ R107, R96, UR23 ;  /* 0x00000017606b7c20 */ /* 0x000fe40008410000 */
[----:B0-----:R-:W-:Y:S01]  /*7c70*/  FMUL.FTZ R105, R98, UR23 ;  /* 0x0000001762697c20 */ /* 0x001fe20008410000 */
[----:B------:R-:W-:Y:S06]  /*7c80*/  BAR.SYNC.DEFER_BLOCKING 0x0 ;  /* 0x0000000000007b1d */ /* 0x000fec0000010000 */
[----:B------:R-:W-:Y:S05]  /*7c90*/  @!P0 BRA `(.L_x_406) ;  /* 0x000000c000008947 */ /* 0x000fea0003800000 */
[----:B------:R-:W-:Y:S01]  /*7ca0*/  LEA.HI.SX32 R111, R55, R55, 0x1b ;  /* 0x00000037376f7211 */ /* 0x000fe200078fdaff */
[----:B------:R-:W-:Y:S01]  /*7cb0*/  USHF.R.S32.HI UR22, URZ, 0x1f, UR7 ;  /* 0x0000001f3f167899 */ /* 0x000fe20008011407 */
[----:B------:R-:W-:Y:S01]  /*7cc0*/  MOV R61, UR7 ;  /* 0x00000007003d7c02 */ /* 0x000fe20008000f00 */
[----:B------:R-:W-:-:S02]  /*7cd0*/  ULDC.64 UR20, c[0x0][0x2d0] ;  /* 0x0000b40000147ab9 */ /* 0x000fc40000000a00 */
[----:B------:R-:W-:Y:S01]  /*7ce0*/  UIMAD UR20, UR22, UR20, URZ ;  /* 0x00000014161472a4 */ /* 0x000fe2000f8e023f */
[----:B------:R-:W0:Y:S01]  /*7cf0*/  LDS R111, [R111.X4+0x1090] ;  /* 0x001090006f6f7984 */ /* 0x000e220000004800 */
[----:B------:R-:W-:Y:S02]  /*7d00*/  IMAD.WIDE.U32 R42, R61, c[0x0][0x2d0], R42 ;  /* 0x0000b4003d2a7a25 */ /* 0x000fe400078e002a */
[----:B------:R-:W-:-:S03]  /*7d10*/  UIMAD UR20, UR7, UR21, UR20 ;  /* 0x00000015071472a4 */ /* 0x000fc6000f8e0214 */
[----:B------:R-:W-:-:S03]  /*7d20*/  LEA R60, P0, R42, c[0x0][0x320], 0x2 ;  /* 0x0000c8002a3c7a11 */ /* 0x000fc600078010ff */
[----:B------:R-:W-:-:S04]  /*7d30*/  IADD3 R43, R43, UR20, RZ ;  /* 0x000000142b2b7c10 */ /* 0x000fc8000fffe0ff */
[----:B------:R-:W-:-:S05]  /*7d40*/  LEA.HI.X R61, R42, c[0x0][0x324], R43, 0x2, P0 ;  /* 0x0000c9002a3d7a11 */ /* 0x000fca00000f142b */
[----:B0-----:R0:W-:Y:S02]  /*7d50*/  RED.E.ADD.F32.FTZ.RN.STRONG.GPU [R60.64], R111 ;  /* 0x0000006f3c00798e */ /* 0x0011e4000c10e79e */
.L_x_406:
[----:B------:R-:W-:Y:S05]  /*7d60*/  BSYNC B0 ;  /* 0x0000000000007941 */ /* 0x000fea0003800000 */
.L_x_405:
[----:B------:R-:W-:Y:S01]  /*7d70*/  FMUL.FTZ R71, R71, R8 ;  /* 0x0000000847477220 */ /* 0x000fe20000410000 */
[----:B0-----:R-:W-:Y:S01]  /*7d80*/  IADD3 R60, R55, 0x80, RZ ;  /* 0x00000080373c7810 */ /* 0x001fe20007ffe0ff */
[----:B------:R-:W-:Y:S01]  /*7d90*/  UIMAD UR40, UR6, -0x800, UR36 ;  /* 0xfffff800062878a4 */ /* 0x000fe2000f8e0224 */
[----:B------:R-:W-:Y:S01]  /*7da0*/  LEA R42, P0, R40, c[0x0][0x320], 0x2 ;  /* 0x0000c800282a7a11 */ /* 0x000fe200078010ff */
[C---:B------:R-:W-:Y:S01]  /*7db0*/  FADD.FTZ R143, R71.reuse, R143 ;  /* 0x0000008f478f7221 */ /* 0x040fe20000010000 */
[----:B------:R-:W-:Y:S01]  /*7dc0*/  USHF.L.U32 UR23, UR8, 0x2, URZ ;  /* 0x0000000208177899 */ /* 0x000fe2000800063f */
[----:B------:R-:W-:Y:S01]  /*7dd0*/  FMUL.FTZ R104, R71, R104 ;  /* 0x0000006847687220 */ /* 0x000fe20000410000 */
[----:B------:R-:W-:Y:S01]  /*7de0*/  USHF.R.S32.HI UR41, URZ, 0x1f, UR40 ;  /* 0x0000001f3f297899 */ /* 0x000fe20008011428 */
[----:B------:R-:W-:Y:S01]  /*7df0*/  FMUL.FTZ R71, R70, R13 ;  /* 0x0000000d46477220 */ /* 0x000fe20000410000 */
[----:B------:R-:W-:Y:S01]  /*7e00*/  LEA.HI.X R43, R40, c[0x0][0x324], R110, 0x2, P0 ;  /* 0x0000c900282b7a11 */ /* 0x000fe200000f146e */
[----:B------:R-:W-:Y:S01]  /*7e10*/  IMAD.U32 R41, RZ, RZ, UR40 ;  /* 0x00000028ff297e24 */ /* 0x000fe2000f8e00ff */
[----:B------:R-:W-:Y:S01]  /*7e20*/  MOV R61, UR40 ;  /* 0x00000028003d7c02 */ /* 0x000fe20008000f00 */
[C---:B------:R-:W-:Y:S01]  /*7e30*/  FADD.FTZ R144, R71.reuse, R144 ;  /* 0x0000009047907221 */ /* 0x040fe20000010000 */
[----:B------:R-:W-:Y:S01]  /*7e40*/  USHF.L.U64.HI UR22, UR8, 0x2, UR9 ;  /* 0x0000000208167899 */ /* 0x000fe20008010209 */
[----:B------:R-:W-:Y:S01]  /*7e50*/  FFMA.FTZ R109, R71, R102, R109 ;  /* 0x00000066476d7223 */ /* 0x000fe2000001006d */
[----:B------:R-:W-:Y:S01]  /*7e60*/  LEA.HI.SX32 R71, R60, R55, 0x1b ;  /* 0x000000373c477211 */ /* 0x000fe200078fdaff */
[----:B------:R-:W-:Y:S01]  /*7e70*/  ULDC.64 UR20, c[0x0][0x2d0] ;  /* 0x0000b40000147ab9 */ /* 0x000fe20000000a00 */
[----:B------:R-:W-:Y:S01]  /*7e80*/  LEA R40, P0, R41, R42, 0x2 ;  /* 0x0000002a29287211 */ /* 0x000fe200078010ff */
[----:B------:R-:W-:Y:S01]  /*7e90*/  UIMAD UR20, UR22, UR20, URZ ;  /* 0x00000014161472a4 */ /* 0x000fe2000f8e023f */
[----:B------:R-:W-:Y:S01]  /*7ea0*/  MOV R41, UR41 ;  /* 0x0000002900297c02 */ /* 0x000fe20008000f00 */
[----:B------:R-:W-:Y:S01]  /*7eb0*/  IMAD.U32 R111, RZ, RZ, UR23 ;  /* 0x00000017ff6f7e24 */ /* 0x000fe2000f8e00ff */
[----:B------:R-:W0:Y:S01]  /*7ec0*/  LDS R71, [R71.X4+0x1290] ;  /* 0x0012900047477984 */ /* 0x000e220000004800 */
[----:B------:R-:W-:Y:S01]  /*7ed0*/  UIMAD UR20, UR23, UR21, UR20 ;  /* 0x00000015171472a4 */ /* 0x000fe2000f8e0214 */
[----:B------:R-:W-:Y:S01]  /*7ee0*/  LEA.HI.X R41, R61, R43, R41, 0x2, P0 ;  /* 0x0000002b3d297211 */ /* 0x000fe200000f1429 */
[----:B------:R-:W-:Y:S01]  /*7ef0*/  FMUL.FTZ R108, R20, R108 ;  /* 0x0000006c146c7220 */ /* 0x000fe20000410000 */
[----:B------:R-:W-:Y:S01]  /*7f00*/  ISETP.GE.AND P0, PT, R95, 0x81, PT ;  /* 0x000000815f00780c */ /* 0x000fe20003f06270 */
[----:B------:R-:W-:Y:S01]  /*7f10*/  BSSY B0, `(.L_x_407) ;  /* 0x000000f000007945 */ /* 0x000fe20003800000 */
[----:B------:R-:W-:Y:S01]  /*7f20*/  FADD.FTZ R19, R103, R19 ;  /* 0x0000001367137221 */ /* 0x000fe20000010000 */
[----:B------:R-:W-:Y:S01]  /*7f30*/  IADD3 R102, R55, 0x100, RZ ;  /* 0x0000010037667810 */ /* 0x000fe20007ffe0ff */
[----:B------:R-:W-:Y:S01]  /*7f40*/  IMAD.WIDE.U32 R40, R111, c[0x0][0x2d0], R40 ;  /* 0x0000b4006f287a25 */ /* 0x000fe200078e0028 */
[----:B------:R-:W-:-:S03]  /*7f50*/  IADD3 R70, R55, 0x180, RZ ;  /* 0x0000018037467810 */ /* 0x000fc60007ffe0ff */
[----:B------:R-:W-:Y:S01]  /*7f60*/  FADD.FTZ R61, R101, R108 ;  /* 0x0000006c653d7221 */ /* 0x000fe20000010000 */
[----:B------:R-:W-:Y:S01]  /*7f70*/  IADD3 R41, R41, UR20, RZ ;  /* 0x0000001429297c10 */ /* 0x000fe2000fffe0ff */
[----:B------:R-:W-:-:S03]  /*7f80*/  FADD.FTZ R60, R109, R104 ;  /* 0x000000686d3c7221 */ /* 0x000fc60000010000 */
[----:B------:R-:W-:Y:S05]  /*7f90*/  @!P0 BRA `(.L_x_408) ;  /* 0x0000006000008947 */ /* 0x000fea0003800000 */
[----:B------:R-:W-:-:S05]  /*7fa0*/  MOV R101, UR40 ;  /* 0x0000002800657c02 */ /* 0x000fca0008000f00 */
[----:B------:R-:W-:Y:S01]  /*7fb0*/  IMAD.WIDE R42, R101, 0x4, R42 ;  /* 0x00000004652a7825 */ /* 0x000fe200078e022a */
[----:B------:R-:W-:-:S05]  /*7fc0*/  MOV R101, UR23 ;  /* 0x0000001700657c02 */ /* 0x000fca0008000f00 */
[----:B------:R-:W-:-:S05]  /*7fd0*/  IMAD.WIDE.U32 R42, R101, c[0x0][0x2d0], R42 ;  /* 0x0000b400652a7a25 */ /* 0x000fca00078e002a */
[----:B------:R-:W-:-:S05]  /*7fe0*/  IADD3 R43, R43, UR20, RZ ;  /* 0x000000142b2b7c10 */ /* 0x000fca000fffe0ff */
[----:B0-----:R0:W-:Y:S02]  /*7ff0*/  RED.E.ADD.F32.FTZ.RN.STRONG.GPU [R42.64+-0x1e00], R71 ;  /* 0xffe200472a00798e */ /* 0x0011e4000c10e79e */
.L_x_408:
[----:B------:R-:W-:Y:S05]  /*8000*/  BSYNC B0 ;  /* 0x0000000000007941 */ /* 0x000fea0003800000 */
.L_x_407:
        /* <DEDUP_REMOVED lines=14> */
.L_x_410:
[----:B0-----:R-:W-:Y:S05]  /*80f0*/  BSYNC B0 ;  /* 0x0000000000007941 */ /* 0x001fea0003800000 */
.L_x_409:
[----:B-1----:R0:W1:Y:S01]  /*8100*/  LDS R43, [R70.X4+0x1690] ;  /* 0x00169000462b7984 */ /* 0x0020620000004800 */
[----:B------:R-:W-:Y:S01]  /*8110*/  BSSY B0, `(.L_x_411) ;  /* 0x0000005000007945 */ /* 0x000fe20003800000 */
[----:B------:R-:W-:Y:S02]  /*8120*/  IADD3 R102, R55, 0x280, RZ ;  /* 0x0000028037667810 */ /* 0x000fe40007ffe0ff */
[----:B------:R-:W-:Y:S01]  /*8130*/  LEA.HI.SX32 R42, R42, R55, 0x1b ;  /* 0x000000372a2a7211 */ /* 0x000fe200078fdaff */
[----:B------:R-:W-:Y:S05]  /*8140*/  @!P0 BRA `(.L_x_412) ;  /* 0x0000001000008947 */ /* 0x000fea0003800000 */
[----:B-1----:R1:W-:Y:S02]  /*8150*/  RED.E.ADD.F32.FTZ.RN.STRONG.GPU [R40.64+-0x1a00], R43 ;  /* 0xffe6002b2800798e */ /* 0x0023e4000c10e79e */
.L_x_412:
[----:B------:R-:W-:Y:S05]  /*8160*/  BSYNC B0 ;  /* 0x0000000000007941 */ /* 0x000fea0003800000 */
.L_x_411:
[----:B-1----:R1:W2:Y:S01]  /*8170*/  LDS R43, [R42.X4+0x1890] ;  /* 0x001890002a2b7984 */ /* 0x0022a20000004800 */
[----:B------:R-:W-:Y:S01]  /*8180*/  BSSY B0, `(.L_x_413) ;  /* 0x0000005000007945 */ /* 0x000fe20003800000 */
[----:B0-----:R-:W-:-:S02]  /*8190*/  IADD3 R70, R55, 0x300, RZ ;  /* 0x0000030037467810 */ /* 0x001fc40007ffe0ff */
[----:B------:R-:W-:Y:S01]  /*81a0*/  LEA.HI.SX32 R102, R102, R55, 0x1b ;  /* 0x0000003766667211 */ /* 0x000fe200078fdaff */
[----:B------:R-:W-:Y:S05]  /*81b0*/  @!P1 BRA `(.L_x_414) ;  /* 0x0000001000009947 */ /* 0x000fea0003800000 */
[----:B--2---:R0:W-:Y:S02]  /*81c0*/  RED.E.ADD.F32.FTZ.RN.STRONG.GPU [R40.64+-0x1800], R43 ;  /* 0xffe8002b2800798e */ /* 0x0041e4000c10e79e */
.L_x_414:
[----:B------:R-:W-:Y:S05]  /*81d0*/  BSYNC B0 ;  /* 0x0000000000007941 */ /* 0x000fea0003800000 */
.L_x_413:
[----:B0-2---:R0:W2:Y:S01]  /*81e0*/  LDS R43, [R102.X4+0x1a90] ;  /* 0x001a9000662b7984 */ /* 0x0050a20000004800 */
[----:B------:R-:W-:Y:S01]  /*81f0*/  BSSY B0, `(.L_x_415) ;  /* 0x0000005000007945 */ /* 0x000fe20003800000 */
[----:B-1----:R-:W-:Y:S02]  /*8200*/  IADD3 R42, R55, 0x380, RZ ;  /* 0x00000380372a7810 */ /* 0x002fe40007ffe0ff */
[----:B------:R-:W-:Y:S01]  /*8210*/  LEA.HI.SX32 R70, R70, R55, 0x1b ;  /* 0x0000003746467211 */ /* 0x000fe200078fdaff */
[----:B------:R-:W-:Y:S05]  /*8220*/  @!P2 BRA `(.L_x_416) ;  /* 0x000000100000a947 */ /* 0x000fea0003800000 */
[----:B--2---:R1:W-:Y:S02]  /*8230*/  RED.E.ADD.F32.FTZ.RN.STRONG.GPU [R40.64+-0x1600], R43 ;  /* 0xffea002b2800798e */ /* 0x0043e4000c10e79e */
.L_x_416:
[----:B------:R-:W-:Y:S05]  /*8240*/  BSYNC B0 ;  /* 0x0000000000007941 */ /* 0x000fea0003800000 */
.L_x_415:
[----:B-12---:R1:W2:Y:S01]  /*8250*/  LDS R43, [R70.X4+0x1c90] ;  /* 0x001c9000462b7984 */ /* 0x0062a20000004800 */
[----:B------:R-:W-:Y:S01]  /*8260*/  BSSY B0, `(.L_x_417) ;  /* 0x0000005000007945 */ /* 0x000fe20003800000 */
[----:B0-----:R-:W-:Y:S02]  /*8270*/  IADD3 R102, R55, 0x400, RZ ;  /* 0x0000040037667810 */ /* 0x001fe40007ffe0ff */
[----:B------:R-:W-:Y:S01]  /*8280*/  LEA.HI.SX32 R42, R42, R55, 0x1b ;  /* 0x000000372a2a7211 */ /* 0x000fe200078fdaff */
[----:B------:R-:W-:Y:S05]  /*8290*/  @!P3 BRA `(.L_x_418) ;  /* 0x000000100000b947 */ /* 0x000fea0003800000 */
[----:B--2---:R0:W-:Y:S02]  /*82a0*/  RED.E.ADD.F32.FTZ.RN.STRONG.GPU [R40.64+-0x1400], R43 ;  /* 0xffec002b2800798e */ /* 0x0041e4000c10e79e */
.L_x_418:
[----:B------:R-:W-:Y:S05]  /*82b0*/  BSYNC B0 ;  /* 0x0000000000007941 */ /* 0x000fea0003800000 */
.L_x_417:
[----:B0-2---:R0:W2:Y:S01]  /*82c0*/  LDS R43, [R42.X4+0x1e90] ;  /* 0x001e90002a2b7984 */ /* 0x0050a20000004800 */
[----:B------:R-:W-:Y:S01]  /*82d0*/  BSSY B0, `(.L_x_419) ;  /* 0x0000004000007945 */ /* 0x000fe20003800000 */
[----:B------:R-:W-:Y:S01]  /*82e0*/  LEA.HI.SX32 R102, R102, R55, 0x1b ;  /* 0x0000003766667211 */ /* 0x000fe200078fdaff */
[----:B------:R-:W-:Y:S05]  /*82f0*/  @!P4 BRA `(.L_x_420) ;  /* 0x000000100000c947 */ /* 0x000fea0003800000 */
[----:B--2---:R2:W-:Y:S02]  /*8300*/  RED.E.ADD.F32.FTZ.RN.STRONG.GPU [R40.64+-0x1200], R43 ;  /* 0xffee002b2800798e */ /* 0x0045e4000c10e79e */
.L_x_420:
[----:B------:R-:W-:Y:S05]  /*8310*/  BSYNC B0 ;  /* 0x0000000000007941 */ /* 0x000fea0003800000 */
.L_x_419:
[----:B--2---:R2:W3:Y:S01]  /*8320*/  LDS R43, [R102.X4+0x2090] ;  /* 0x00209000662b7984 */ /* 0x0044e20000004800 */
[----:B------:R-:W-:Y:S01]  /*8330*/  BSSY B0, `(.L_x_421) ;  /* 0x0000005000007945 */ /* 0x000fe20003800000 */
[----:B0-----:R-:W-:-:S02]  /*8340*/  IADD3 R42, R55, 0x480, RZ ;  /* 0x00000480372a7810 */ /* 0x001fc40007ffe0ff */
[----:B-1----:R-:W-:Y:S01]  /*8350*/  IADD3 R70, R55, 0x500, RZ ;  /* 0x0000050037467810 */ /* 0x002fe20007ffe0ff */
[----:B------:R-:W-:Y:S05]  /*8360*/  @!P5 BRA `(.L_x_422) ;  /* 0x000000100000d947 */ /* 0x000fea0003800000 */
[----:B---3--:R0:W-:Y:S02]  /*8370*/  RED.E.ADD.F32.FTZ.RN.STRONG.GPU [R40.64+-0x1000], R43 ;  /* 0xfff0002b2800798e */ /* 0x0081e4000c10e79e */
.L_x_422:
[----:B------:R-:W-:Y:S05]  /*8380*/  BSYNC B0 ;  /* 0x0000000000007941 */ /* 0x000fea0003800000 */
.L_x_421:
        /* <DEDUP_REMOVED lines=14> */
.L_x_424:
[----:B0-----:R-:W-:Y:S05]  /*8470*/  BSYNC B0 ;  /* 0x0000000000007941 */ /* 0x001fea0003800000 */
.L_x_423:
[----:B-1----:R0:W1:Y:S01]  /*8480*/  LDS R43, [R70.X4+0x2490] ;  /* 0x00249000462b7984 */ /* 0x0020620000004800 */
[----:B------:R-:W-:Y:S01]  /*8490*/  BSSY B0, `(.L_x_425) ;  /* 0x0000005000007945 */ /* 0x000fe20003800000 */
[----:B------:R-:W-:Y:S02]  /*84a0*/  IADD3 R42, R55, 0x600, RZ ;  /* 0x00000600372a7810 */ /* 0x000fe40007ffe0ff */
[----:B------:R-:W-:Y:S01]  /*84b0*/  LEA.HI.SX32 R102, R102, R55, 0x1b ;  /* 0x0000003766667211 */ /* 0x000fe200078fdaff */
[----:B------:R-:W-:Y:S05]  /*84c0*/  @!P0 BRA `(.L_x_426) ;  /* 0x0000001000008947 */ /* 0x000fea0003800000 */
[----:B-1----:R1:W-:Y:S02]  /*84d0*/  RED.E.ADD.F32.FTZ.RN.STRONG.GPU [R40.64+-0xc00], R43 ;  /* 0xfff4002b2800798e */ /* 0x0023e4000c10e79e */
.L_x_426:
[----:B------:R-:W-:Y:S05]  /*84e0*/  BSYNC B0 ;  /* 0x0000000000007941 */ /* 0x000fea0003800000 */
.L_x_425:
[----:B-1----:R1:W2:Y:S01]  /*84f0*/  LDS R43, [R102.X4+0x2690] ;  /* 0x00269000662b7984 */ /* 0x0022a20000004800 */
[----:B------:R-:W-:Y:S01]  /*8500*/  BSSY B0, `(.L_x_427) ;  /* 0x0000005000007945 */ /* 0x000fe20003800000 */
[----:B0-----:R-:W-:-:S02]  /*8510*/  IADD3 R70, R55, 0x680, RZ ;  /* 0x0000068037467810 */ /* 0x001fc40007ffe0ff */
[----:B------:R-:W-:Y:S01]  /*8520*/  LEA.HI.SX32 R42, R42, R55, 0x1b ;  /* 0x000000372a2a7211 */ /* 0x000fe200078fdaff */
[----:B------:R-:W-:Y:S05]  /*8530*/  @!P1 BRA `(.L_x_428) ;  /* 0x0000001000009947 */ /* 0x000fea0003800000 */
[----:B--2---:R0:W-:Y:S02]  /*8540*/  RED.E.ADD.F32.FTZ.RN.STRONG.GPU [R40.64+-0xa00], R43 ;  /* 0xfff6002b2800798e */ /* 0x0041e4000c10e79e */
.L_x_428:
[----:B------:R-:W-:Y:S05]  /*8550*/  BSYNC B0 ;  /* 0x0000000000007941 */ /* 0x000fea0003800000 */
.L_x_427:
[----:B0-2---:R0:W2:Y:S01]  /*8560*/  LDS R43, [R42.X4+0x2890] ;  /* 0x002890002a2b7984 */ /* 0x0050a20000004800 */
[----:B------:R-:W-:Y:S01]  /*8570*/  BSSY B0, `(.L_x_429) ;  /* 0x0000005000007945 */ /* 0x000fe20003800000 */
[----:B-1----:R-:W-:Y:S02]  /*8580*/  IADD3 R102, R55, 0x700, RZ ;  /* 0x0000070037667810 */ /* 0x002fe40007ffe0ff */
[----:B------:R-:W-:Y:S01]  /*8590*/  LEA.HI.SX32 R70, R70, R55, 0x1b ;  /* 0x0000003746467211 */ /* 0x000fe200078fdaff */
[----:B------:R-:W-:Y:S05]  /*85a0*/  @!P2 BRA `(.L_x_430) ;  /* 0x000000100000a947 */ /* 0x000fea0003800000 */
[----:B--2---:R1:W-:Y:S02]  /*85b0*/  RED.E.ADD.F32.FTZ.RN.STRONG.GPU [R40.64+-0x800], R43 ;  /* 0xfff8002b2800798e */ /* 0x0043e4000c10e79e */
.L_x_430:
[----:B------:R-:W-:Y:S05]  /*85c0*/  BSYNC B0 ;  /* 0x0000000000007941 */ /* 0x000fea0003800000 */
.L_x_429:
[----:B-12---:R1:W2:Y:S01]  /*85d0*/  LDS R43, [R70.X4+0x2a90] ;  /* 0x002a9000462b7984 */ /* 0x0062a20000004800 */
[----:B------:R-:W-:Y:S01]  /*85e0*/  BSSY B0, `(.L_x_431) ;  /* 0x0000005000007945 */ /* 0x000fe20003800000 */
[----:B0-----:R-:W-:Y:S02]  /*85f0*/  IADD3 R42, R55, 0x780, RZ ;  /* 0x00000780372a7810 */ /* 0x001fe40007ffe0ff */
[----:B------:R-:W-:Y:S01]  /*8600*/  LEA.HI.SX32 R102, R102, R55, 0x1b ;  /* 0x0000003766667211 */ /* 0x000fe200078fdaff */
[----:B------:R-:W-:Y:S05]  /*8610*/  @!P3 BRA `(.L_x_432) ;  /* 0x000000100000b947 */ /* 0x000fea0003800000 */
[----:B--2---:R0:W-:Y:S02]  /*8620*/  RED.E.ADD.F32.FTZ.RN.STRONG.GPU [R40.64+-0x600], R43 ;  /* 0xfffa002b2800798e */ /* 0x0041e4000c10e79e */
.L_x_432:
[----:B------:R-:W-:Y:S05]  /*8630*/  BSYNC B0 ;  /* 0x0000000000007941 */ /* 0x000fea0003800000 */
.L_x_431:
[----:B0-2---:R0:W2:Y:S01]  /*8640*/  LDS R43, [R102.X4+0x2c90] ;  /* 0x002c9000662b7984 */ /* 0x0050a20000004800 */
[----:B------:R-:W-:Y:S01]  /*8650*/  BSSY B0, `(.L_x_433) ;  /* 0x0000004000007945 */ /* 0x000fe20003800000 */
[----:B------:R-:W-:Y:S01]  /*8660*/  LEA.HI.SX32 R42, R42, R55, 0x1b ;  /* 0x000000372a2a7211 */ /* 0x000fe200078fdaff */
[----:B------:R-:W-:Y:S05]  /*8670*/  @!P4 BRA `(.L_x_434) ;  /* 0x000000100000c947 */ /* 0x000fea0003800000 */
[----:B--2---:R2:W-:Y:S02]  /*8680*/  RED.E.ADD.F32.FTZ.RN.STRONG.GPU [R40.64+-0x400], R43 ;  /* 0xfffc002b2800798e */ /* 0x0045e4000c10e79e */
.L_x_434:
[----:B------:R-:W-:Y:S05]  /*8690*/  BSYNC B0 ;  /* 0x0000000000007941 */ /* 0x000fea0003800000 */
.L_x_433:
[----:B--2---:R2:W3:Y:S01]  /*86a0*/  LDS R43, [R42.X4+0x2e90] ;  /* 0x002e90002a2b7984 */ /* 0x0044e20000004800 */
[----:B------:R-:W-:Y:S01]  /*86b0*/  BSSY B0, `(.L_x_435) ;  /* 0x0000003000007945 */ /* 0x000fe20003800000 */
[----:B------:R-:W-:Y:S05]  /*86c0*/  @!P5 BRA `(.L_x_436) ;  /* 0x000000100000d947 */ /* 0x000fea0003800000 */
[----:B---3--:R3:W-:Y:S02]  /*86d0*/  RED.E.ADD.F32.FTZ.RN.STRONG.GPU [R40.64+-0x200], R43 ;  /* 0xfffe002b2800798e */ /* 0x0087e4000c10e79e */
.L_x_436:
[----:B------:R-:W-:Y:S05]  /*86e0*/  BSYNC B0 ;  /* 0x0000000000007941 */ /* 0x000fea0003800000 */
.L_x_435:
        /* <DEDUP_REMOVED lines=16> */
[----:B--2---:R-:W-:Y:S01]  /*87f0*/  ISETP.GT.AND P0, PT, R42, 0x1e, PT ;  /* 0x0000001e2a00780c */ /* 0x004fe20003f04270 */
        /* <DEDUP_REMOVED lines=33> */
[----:B------:R-:W-:-:S07]  /*8a10*/  FADD.FTZ R0, R107, R0 ;  /* 0x000000006b007221 */ /* 0x000fce0000010000 */
        /* <DEDUP_REMOVED lines=36> */
.L_x_438:
[----:B------:R-:W-:Y:S05]  /*8c60*/  BSYNC B0 ;  /* 0x0000000000007941 */ /* 0x000fea0003800000 */
.L_x_437:
        /* <DEDUP_REMOVED lines=8> */
.L_x_391:
[----:B------:R-:W-:Y:S01]  /*8cf0*/  BAR.SYNC.DEFER_BLOCKING 0x0 ;  /* 0x0000000000007b1d */ /* 0x000fe20000010000 */
[----:B------:R-:W-:-:S05]  /*8d00*/  LOP3.LUT R30, R56, 0x20, RZ, 0xfc, !PT ;  /* 0x00000020381e7812 */ /* 0x000fca00078efcff */
[----:B------:R-:W-:Y:S01]  /*8d10*/  ULDC UR40, c[0x0][0x168] ;  /* 0x00005a0000287ab9 */ /* 0x000fe20000000800 */
[----:B------:R-:W2:Y:S01]  /*8d20*/  LDL R88, [R1+0x2c] ;  /* 0x00002c0001587983 */ /* 0x000ea20000100800 */
[----:B------:R-:W-:Y:S01]  /*8d30*/  UIADD3 UR40, -UR39, UR40, URZ ;  /* 0x0000002827287290 */ /* 0x000fe2000fffe13f */
[C---:B------:R-:W-:Y:S01]  /*8d40*/  LOP3.LUT R31, R56.reuse, 0x40, RZ, 0xfc, !PT ;  /* 0x00000040381f7812 */ /* 0x040fe200078efcff */
[----:B------:R-:W-:Y:S01]  /*8d50*/  ULDC.64 UR8, c[0x0][0x2d8] ;  /* 0x0000b60000087ab9 */ /* 0x000fe20000000a00 */
[C---:B------:R-:W-:Y:S01]  /*8d60*/  LOP3.LUT R8, R56.reuse, 0x60, RZ, 0xfc, !PT ;  /* 0x0000006038087812 */ /* 0x040fe200078efcff */
[----:B------:R-:W3:Y:S01]  /*8d70*/  LDL R86, [R1+0x28] ;  /* 0x0000280001567983 */ /* 0x000ee20000100800 */
[----:B------:R-:W-:Y:S01]  /*8d80*/  PRMT R32, RZ, 0x7610, R32 ;  /* 0x00007610ff207816 */ /* 0x000fe20000000020 */
[----:B------:R-:W-:Y:S01]  /*8d90*/  ULDC.64 UR22, c[0x0][0x2f8] ;  /* 0x0000be0000167ab9 */ /* 0x000fe20000000a00 */
[----:B------:R-:W-:Y:S01]  /*8da0*/  ISETP.GE.AND P2, PT, R56, UR40, PT ;  /* 0x0000002838007c0c */ /* 0x000fe2000bf46270 */
[----:B------:R-:W4:Y:S01]  /*8db0*/  LDL R84, [R1+0x24] ;  /* 0x0000240001547983 */ /* 0x000f220000100800 */
[----:B------:R-:W-:-:S02]  /*8dc0*/  ISETP.GE.AND P1, PT, R30, UR40, PT ;  /* 0x000000281e007c0c */ /* 0x000fc4000bf26270 */
[C---:B------:R-:W-:Y:S01]  /*8dd0*/  LOP3.LUT R13, R56.reuse, 0x80, RZ, 0xfc, !PT ;  /* 0x00000080380d7812 */ /* 0x040fe200078efcff */
[----:B------:R-:W5:Y:S01]  /*8de0*/  LDL R82, [R1+0x20] ;  /* 0x0000200001527983 */ /* 0x000f620000100800 */
[----:B------:R-:W-:Y:S02]  /*8df0*/  PRMT R33, RZ, 0x7610, R33 ;  /* 0x00007610ff217816 */ /* 0x000fe40000000021 */
[C---:B------:R-:W-:Y:S01]  /*8e00*/  LOP3.LUT R18, R56.reuse, 0xa0, RZ, 0xfc, !PT ;  /* 0x000000a038127812 */ /* 0x040fe200078efcff */
[----:B------:R-:W2:Y:S01]  /*8e10*/  LDL R80, [R1+0x1c] ;  /* 0x00001c0001507983 */ /* 0x000ea20000100800 */
[C---:B------:R-:W-:Y:S02]  /*8e20*/  LOP3.LUT R20, R56.reuse, 0xc0, RZ, 0xfc, !PT ;  /* 0x000000c038147812 */ /* 0x040fe400078efcff */
[----:B------:R-:W-:Y:S01]  /*8e30*/  ISETP.GE.AND P0, PT, R31, UR40, PT ;  /* 0x000000281f007c0c */ /* 0x000fe2000bf06270 */
[----:B------:R-:W2:Y:S01]  /*8e40*/  @!P2 LDG.E.U16 R32, [R58.64] ;  /* 0x0000001e3a20a981 */ /* 0x000ea2000c1e1500 */
[----:B------:R-:W-:-:S02]  /*8e50*/  LOP3.LUT R21, R56, 0xe0, RZ, 0xfc, !PT ;  /* 0x000000e038157812 */ /* 0x000fc400078efcff */
[----:B------:R-:W-:Y:S01]  /*8e60*/  ISETP.GE.AND P4, PT, R8, UR40, PT ;  /* 0x0000002808007c0c */ /* 0x000fe2000bf86270 */
[----:B------:R-:W3:Y:S01]  /*8e70*/  @!P1 LDG.E.U16 R33, [R58.64+0x40] ;  /* 0x0000401e3a219981 */ /* 0x000ee2000c1e1500 */
[----:B------:R-:W-:Y:S02]  /*8e80*/  LOP3.LUT R22, R56, 0x100, RZ, 0xfc, !PT ;  /* 0x0000010038167812 */ /* 0x000fe400078efcff */
[----:B------:R-:W-:Y:S01]  /*8e90*/  ISETP.GE.AND P6, PT, R13, UR40, PT ;  /* 0x000000280d007c0c */ /* 0x000fe2000bfc6270 */
[----:B------:R-:W4:Y:S01]  /*8ea0*/  LDL R78, [R1+0x18] ;  /* 0x00001800014e7983 */ /* 0x000f220000100800 */
[----:B------:R-:W-:Y:S02]  /*8eb0*/  ISETP.GE.AND P5, PT, R18, UR40, PT ;  /* 0x0000002812007c0c */ /* 0x000fe4000bfa6270 */
[----:B------:R-:W-:Y:S01]  /*8ec0*/  ISETP.GE.AND P3, PT, R20, UR40, PT ;  /* 0x0000002814007c0c */ /* 0x000fe2000bf66270 */
[----:B------:R-:W4:Y:S01]  /*8ed0*/  LDL R76, [R1+0x14] ;  /* 0x00001400014c7983 */ /* 0x000f220000100800 */
[----:B------:R-:W-:-:S02]  /*8ee0*/  ISETP.GE.AND P2, PT, R21, UR40, PT ;  /* 0x0000002815007c0c */ /* 0x000fc4000bf46270 */
[----:B------:R-:W-:Y:S01]  /*8ef0*/  ISETP.GE.AND P1, PT, R22, UR40, PT ;  /* 0x0000002816007c0c */ /* 0x000fe2000bf26270 */
[----:B------:R-:W4:Y:S01]  /*8f00*/  LDL R74, [R1+0x10] ;  /* 0x00001000014a7983 */ /* 0x000f220000100800 */
[----:B------:R-:W-:Y:S02]  /*8f10*/  PRMT R34, RZ, 0x7610, R34 ;  /* 0x00007610ff227816 */ /* 0x000fe40000000022 */
[----:B------:R-:W-:Y:S01]  /*8f20*/  PRMT R35, RZ, 0x7610, R35 ;  /* 0x00007610ff237816 */ /* 0x000fe20000000023 */
[----:B------:R-:W4:Y:S01]  /*8f30*/  LDL R72, [R1+0xc] ;  /* 0x00000c0001487983 */ /* 0x000f220000100800 */
[----:B------:R-:W-:Y:S02]  /*8f40*/  PRMT R36, RZ, 0x7610, R36 ;  /* 0x00007610ff247816 */ /* 0x000fe40000000024 */
[----:B------:R-:W-:Y:S01]  /*8f50*/  PRMT R37, RZ, 0x7610, R37 ;  /* 0x00007610ff257816 */ /* 0x000fe20000000025 */
[----:B------:R-:W4:Y:S01]  /*8f60*/  @!P0 LDG.E.U16 R34, [R58.64+0x80] ;  /* 0x0000801e3a228981 */ /* 0x000f22000c1e1500 */
[----:B------:R-:W-:-:S02]  /*8f70*/  LOP3.LUT R23, R56, 0x120, RZ, 0xfc, !PT ;  /* 0x0000012038177812 */ /* 0x000fc400078efcff */
        /* <DEDUP_REMOVED lines=11> */
[----:B------:R-:W-:Y:S02]  /*9030*/  ISETP.GE.AND P0, PT, R23, UR40, PT ;  /* 0x0000002817007c0c */ /* 0x000fe4000bf06270 */
[----:B------:R-:W-:Y:S01]  /*9040*/  LOP3.LUT R28, R56, 0x1c0, RZ, 0xfc, !PT ;  /* 0x000001c0381c7812 */ /* 0x000fe200078efcff */
[----:B------:R-:W5:Y:S01]  /*9050*/  @!P2 LDG.E.U16 R39, [R58.64+0x1c0] ;  /* 0x0001c01e3a27a981 */ /* 0x000f62000c1e1500 */
[----:B------:R-:W-:Y:S02]  /*9060*/  ISETP.GE.AND P4, PT, R24, UR40, PT ;  /* 0x0000002818007c0c */ /* 0x000fe4000bf86270 */
[----:B------:R-:W-:Y:S01]  /*9070*/  LOP3.LUT R29, R56, 0x1e0, RZ, 0xfc, !PT ;  /* 0x000001e0381d7812 */ /* 0x000fe200078efcff */
[----:B------:R-:W5:Y:S01]  /*9080*/  @!P1 LDG.E.U16 R40, [R58.64+0x200] ;  /* 0x0002001e3a289981 */ /* 0x000f62000c1e1500 */
[----:B------:R-:W-:-:S02]  /*9090*/  ISETP.GE.AND P6, PT, R25, UR40, PT ;  /* 0x0000002819007c0c */ /* 0x000fc4000bfc6270 */
[----:B------:R-:W-:Y:S01]  /*90a0*/  ISETP.GE.AND P5, PT, R26, UR40, PT ;  /* 0x000000281a007c0c */ /* 0x000fe2000bfa6270 */
[----:B------:R-:W5:Y:S01]  /*90b0*/  LDL R70, [R1+0x8] ;  /* 0x0000080001467983 */ /* 0x000f620000100800 */
[----:B------:R-:W-:Y:S02]  /*90c0*/  ISETP.GE.AND P3, PT, R27, UR40, PT ;  /* 0x000000281b007c0c */ /* 0x000fe4000bf66270 */
[----:B------:R-:W-:Y:S01]  /*90d0*/  ISETP.GE.AND P2, PT, R28, UR40, PT ;  /* 0x000000281c007c0c */ /* 0x000fe2000bf46270 */
[----:B------:R-:W5:Y:S01]  /*90e0*/  LDL R68, [R1+0x4] ;  /* 0x0000040001447983 */ /* 0x000f620000100800 */
[----:B------:R-:W-:Y:S02]  /*90f0*/  ISETP.GE.AND P1, PT, R29, UR40, PT ;  /* 0x000000281d007c0c */ /* 0x000fe4000bf26270 */
[----:B------:R-:W-:Y:S01]  /*9100*/  PRMT R41, RZ, 0x7610, R41 ;  /* 0x00007610ff297816 */ /* 0x000fe20000000029 */
[----:B------:R-:W5:Y:S01]  /*9110*/  LDL R66, [R1] ;  /* 0x0000000001427983 */ /* 0x000f620000100800 */
[----:B------:R-:W-:-:S02]  /*9120*/  PRMT R42, RZ, 0x7610, R42 ;  /* 0x00007610ff2a7816 */ /* 0x000fc4000000002a */
[----:B------:R-:W-:Y:S02]  /*9130*/  PRMT R43, RZ, 0x7610, R43 ;  /* 0x00007610ff2b7816 */ /* 0x000fe4000000002b */
[----:B------:R-:W-:Y:S01]  /*9140*/  PRMT R44, RZ, 0x7610, R44 ;  /* 0x00007610ff2c7816 */ /* 0x000fe2000000002c */
[----:B------:R-:W5:Y:S01]  /*9150*/  @!P0 LDG.E.U16 R41, [R58.64+0x240] ;  /* 0x0002401e3a298981 */ /* 0x000f62000c1e1500 */
        /* <DEDUP_REMOVED lines=9> */
[----:B------:R-:W0:Y:S01]  /*91f0*/  S2R R60, SR_LANEID ;  /* 0x00000000003c7919 */ /* 0x000e220000000000 */
[----:B------:R-:W-:-:S05]  /*9200*/  LOP3.LUT R64, R64, 0xfffffe00, RZ, 0xc0, !PT ;  /* 0xfffffe0040407812 */ /* 0x000fca00078ec0ff */
[----:B0-----:R-:W-:Y:S01]  /*9210*/  IMAD R65, R60, 0x10, R64 ;  /* 0x000000103c417824 */ /* 0x001fe200078e0240 */
        /* <DEDUP_REMOVED lines=21> */
[----:B------:R-:W-:Y:S01]  /*9370*/  LDS.U16 R37, [R54+0x12] ;  /* 0x0000120036257984 */ /* 0x000fe20000000400 */
[----:B0-----:R-:W-:-:S02]  /*9380*/  PRMT R34, RZ, 0x5410, R34 ;  /* 0x00005410ff227816 */ /* 0x001fc40000000022 */
[----:B-1----:R-:W-:-:S03]  /*9390*/  PRMT R32, RZ, 0x5410, R32 ;  /* 0x00005410ff207816 */ /* 0x002fc60000000020 */
[----:B------:R-:W-:Y:S02]  /*93a0*/  FADD.FTZ R40, R34, UR4 ;  /* 0x0000000422287e21 */ /* 0x000fe40008010000 */
[----:B------:R-:W-:Y:S01]  /*93b0*/  LDS.U16 R34, [R54+0xc] ;  /* 0x00000c0036227984 */ /* 0x000fe20000000400 */
[----:B------:R-:W-:Y:S02]  /*93c0*/  FADD.FTZ R36, R32, UR4 ;  /* 0x0000000420247e21 */ /* 0x000fe40008010000 */
[----:B------:R-:W-:Y:S01]  /*93d0*/  FSETP.GTU.FTZ.AND P0, PT, R40, 20, PT ;  /* 0x41a000002800780b */ /* 0x000fe20003f1c000 */
[----:B------:R-:W0:Y:S01]  /*93e0*/  LDS.U16 R32, [R54+0x8] ;  /* 0x0000080036207984 */ /* 0x000e220000000400 */
[----:B--2---:R-:W-:-:S11]  /*93f0*/  PRMT R33, RZ, 0x5410, R33 ;  /* 0x00005410ff217816 */ /* 0x004fd60000000021 */
[----:B------:R-:W-:Y:S02]  /*9400*/  @!P0 FMUL.FTZ R40, R40, -1.4426950216293334961 ;  /* 0xbfb8aa3b28288820 */ /* 0x000fe40000410000 */
[----:B------:R-:W-:Y:S02]  /*9410*/  FADD.FTZ R39, R33, UR4 ;  /* 0x0000000421277e21 */ /* 0x000fe40008010000 */
[----:B------:R-:W1:Y:S02]  /*9420*/  LDS.U16 R33, [R54+0xa] ;  /* 0x00000a0036217984 */ /* 0x000e640000000400 */
[----:B------:R-:W2:Y:S01]  /*9430*/  @!P0 MUFU.EX2 R40, R40 ;  /* 0x0000002800288308 */ /* 0x000ea20000000800 */
[----:B------:R-:W-:Y:S02]  /*9440*/  FSETP.GTU.FTZ.AND P4, PT, R36, 20, PT ;  /* 0x41a000002400780b */ /* 0x000fe40003f9c000 */
[----:B---3--:R-:W-:Y:S02]  /*9450*/  PRMT R35, RZ, 0x5410, R35 ;  /* 0x00005410ff237816 */ /* 0x008fe40000000023 */
[----:B------:R-:W-:-:S03]  /*9460*/  FSETP.GTU.FTZ.AND P5, PT, R39, 20, PT ;  /* 0x41a000002700780b */ /* 0x000fc60003fbc000 */
[----:B------:R-:W-:Y:S02]  /*9470*/  FADD.FTZ R41, R35, UR4 ;  /* 0x0000000423297e21 */ /* 0x000fe40008010000 */
[----:B------:R-:W3:Y:S01]  /*9480*/  LDS.U16 R35, [R54+0xe] ;  /* 0x00000e0036237984 */ /* 0x000ee20000000400 */
[----:B--2---:R-:W-:-:S03]  /*9490*/  @!P0 FADD.FTZ R40, R40, 1 ;  /* 0x3f80000028288421 */ /* 0x004fc60000010000 */
[----:B------:R-:W-:Y:S01]  /*94a0*/  @!P4 FMUL.FTZ R36, R36, -1.4426950216293334961 ;  /* 0xbfb8aa3b2424c820 */ /* 0x000fe20000410000 */
[----:B0-----:R-:W-:Y:S02]  /*94b0*/  PRMT R32, RZ, 0x5410, R32 ;  /* 0x00005410ff207816 */ /* 0x001fe40000000020 */
[----:B------:R-:W0:Y:S01]  /*94c0*/  @!P0 MUFU.RCP R40, R40 ;  /* 0x0000002800288308 */ /* 0x000e220000001000 */
[----:B------:R-:W-:Y:S02]  /*94d0*/  PRMT R37, RZ, 0x5410, R37 ;  /* 0x00005410ff257816 */ /* 0x000fe40000000025 */
[----:B------:R-:W-:-:S05]  /*94e0*/  FADD.FTZ R32, R32, UR4 ;  /* 0x0000000420207e21 */ /* 0x000fca0008010000 */
[----:B------:R2:W4:Y:S01]  /*94f0*/  @!P4 MUFU.EX2 R38, R36 ;  /* 0x000000240026c308 */ /* 0x0005220000000800 */
[----:B------:R-:W-:Y:S01]  /*9500*/  FSETP.GTU.FTZ.AND P2, PT, R32, 20, PT ;  /* 0x41a000002000780b */ /* 0x000fe20003f5c000 */
[----:B------:R-:W-:Y:S02]  /*9510*/  FADD.FTZ R37, R37, UR4 ;  /* 0x0000000425257e21 */ /* 0x000fe40008010000 */
[----:B------:R-:W-:Y:S01]  /*9520*/  @!P5 FMUL.FTZ R39, R39, -1.4426950216293334961 ;  /* 0xbfb8aa3b2727d820 */ /* 0x000fe20000410000 */
[----:B--2---:R-:W2:Y:S01]  /*9530*/  LDS.U16 R36, [R54+0x10] ;  /* 0x0000100036247984 */ /* 0x004ea20000000400 */
[----:B0-----:R-:W-:Y:S01]  /*9540*/  @!P0 FMUL.FTZ R3, R3, R40 ;  /* 0x0000002803038220 */ /* 0x001fe20000410000 */
[----:B------:R-:W-:-:S03]  /*9550*/  FSETP.GTU.FTZ.AND P0, PT, R37, 20, PT ;  /* 0x41a000002500780b */ /* 0x000fc60003f1c000 */
[----:B------:R-:W0:Y:S01]  /*9560*/  @!P5 MUFU.EX2 R39, R39 ;  /* 0x000000270027d308 */ /* 0x000e220000000800 */
[----:B-1----:R-:W-:-:S03]  /*9570*/  PRMT R33, RZ, 0x5410, R33 ;  /* 0x00005410ff217816 */ /* 0x002fc60000000021 */
[----:B------:R-:W-:Y:S02]  /*9580*/  @!P2 FMUL.FTZ R32, R32, -1.4426950216293334961 ;  /* 0xbfb8aa3b2020a820 */ /* 0x000fe40000410000 */
[----:B----4-:R-:W-:Y:S02]  /*9590*/  @!P4 FADD.FTZ R38, R38, 1 ;  /* 0x3f8000002626c421 */ /* 0x010fe40000010000 */
[----:B------:R-:W-:Y:S02]  /*95a0*/  FADD.FTZ R33, R33, UR4 ;  /* 0x0000000421217e21 */ /* 0x000fe40008010000 */
[----:B------:R-:W1:Y:S03]  /*95b0*/  @!P4 MUFU.RCP R43, R38 ;  /* 0x00000026002bc308 */ /* 0x000e660000001000 */
[----:B------:R-:W-:Y:S01]  /*95c0*/  FSETP.GTU.FTZ.AND P3, PT, R33, 20, PT ;  /* 0x41a000002100780b */ /* 0x000fe20003f7c000 */
[----:B------:R-:W-:-:S04]  /*95d0*/  @!P0 FMUL.FTZ R37, R37, -1.4426950216293334961 ;  /* 0xbfb8aa3b25258820 */ /* 0x000fc80000410000 */
[----:B------:R-:W4:Y:S01]  /*95e0*/  @!P2 MUFU.EX2 R32, R32 ;  /* 0x000000200020a308 */ /* 0x000f220000000800 */
[----:B------:R-:W-:Y:S01]  /*95f0*/  PRMT R34, RZ, 0x5410, R34 ;  /* 0x00005410ff227816 */ /* 0x000fe20000000022 */
[----:B0-----:R-:W-:-:S06]  /*9600*/  @!P5 FADD.FTZ R39, R39, 1 ;  /* 0x3f8000002727d421 */ /* 0x001fcc0000010000 */
[----:B------:R-:W0:Y:S01]  /*9610*/  @!P0 MUFU.EX2 R37, R37 ;  /* 0x0000002500258308 */ /* 0x000e220000000800 */
[----:B------:R-:W-:Y:S01]  /*9620*/  FADD.FTZ R34, R34, UR4 ;  /* 0x0000000422227e21 */ /* 0x000fe20008010000 */
[----:B---3--:R-:W-:Y:S01]  /*9630*/  PRMT R35, RZ, 0x5410, R35 ;  /* 0x00005410ff237816 */ /* 0x008fe20000000023 */
[----:B-1----:R-:W-:Y:S02]  /*9640*/  @!P4 FMUL.FTZ R0, R0, R43 ;  /* 0x0000002b0000c220 */ /* 0x002fe40000410000 */
[----:B------:R-:W-:Y:S01]  /*9650*/  @!P3 FMUL.FTZ R33, R33, -1.4426950216293334961 ;  /* 0xbfb8aa3b2121b820 */ /* 0x000fe20000410000 */
[----:B------:R-:W-:Y:S02]  /*9660*/  FSETP.GTU.FTZ.AND P4, PT, R34, 20, PT ;  /* 0x41a000002200780b */ /* 0x000fe40003f9c000 */
[----:B------:R-:W1:Y:S01]  /*9670*/  @!P5 MUFU.RCP R39, R39 ;  /* 0x000000270027d308 */ /* 0x000e620000001000 */
[----:B----4-:R-:W-:Y:S02]  /*9680*/  @!P2 FADD.FTZ R32, R32, 1 ;  /* 0x3f8000002020a421 */ /* 0x010fe40000010000 */
[----:B------:R-:W-:Y:S01]  /*9690*/  FADD.FTZ R35, R35, UR4 ;  /* 0x0000000423237e21 */ /* 0x000fe20008010000 */
[----:B--2---:R-:W-:-:S04]  /*96a0*/  PRMT R36, RZ, 0x5410, R36 ;  /* 0x00005410ff247816 */ /* 0x004fc80000000024 */
[----:B------:R2:W-:Y:S01]  /*96b0*/  @!P2 MUFU.RCP R58, R32 ;  /* 0x00000020003aa308 */ /* 0x0005e20000001000 */
[----:B0-----:R-:W-:Y:S01]  /*96c0*/  @!P0 FADD.FTZ R37, R37, 1 ;  /* 0x3f80000025258421 */ /* 0x001fe20000010000 */
[----:B------:R-:W-:Y:S01]  /*96d0*/  FSETP.GTU.FTZ.AND P6, PT, R35, 20, PT ;  /* 0x41a000002300780b */ /* 0x000fe20003fdc000 */
[----:B------:R-:W-:-:S05]  /*96e0*/  FADD.FTZ R36, R36, UR4 ;  /* 0x0000000424247e21 */ /* 0x000fca0008010000 */
[----:B------:R-:W0:Y:S01]  /*96f0*/  @!P3 MUFU.EX2 R33, R33 ;  /* 0x000000210021b308 */ /* 0x000e220000000800 */
[----:B--2---:R-:W-:Y:S01]  /*9700*/  IADD3 R32, R65, 0x5, RZ ;  /* 0x0000000541207810 */ /* 0x004fe20007ffe0ff */
[----:B------:R-:W-:-:S03]  /*9710*/  @!P4 FMUL.FTZ R34, R34, -1.4426950216293334961 ;  /* 0xbfb8aa3b2222c820 */ /* 0x000fc60000410000 */
[----:B------:R-:W-:Y:S01]  /*9720*/  LEA.HI.SX32 R45, R32, R65, 0x1b ;  /* 0x00000041202d7211 */ /* 0x000fe200078fdaff */
[----:B-1----:R-:W-:Y:S02]  /*9730*/  @!P5 FMUL.FTZ R2, R2, R39 ;  /* 0x000000270202d220 */ /* 0x002fe40000410000 */
[----:B------:R1:W2:Y:S01]  /*9740*/  @!P0 MUFU.RCP R32, R37 ;  /* 0x0000002500208308 */ /* 0x0002a20000001000 */
[----:B------:R-:W-:Y:S01]  /*9750*/  FSETP.GTU.FTZ.AND P5, PT, R36, 20, PT ;  /* 0x41a000002400780b */ /* 0x000fe20003fbc000 */
[----:B------:R-:W-:-:S06]  /*9760*/  @!P6 FMUL.FTZ R35, R35, -1.4426950216293334961 ;  /* 0xbfb8aa3b2323e820 */ /* 0x000fcc0000410000 */
[----:B------:R-:W3:Y:S01]  /*9770*/  @!P4 MUFU.EX2 R34, R34 ;  /* 0x000000220022c308 */ /* 0x000ee20000000800 */
[----:B0-----:R-:W-:Y:S01]  /*9780*/  @!P3 FADD.FTZ R33, R33, 1 ;  /* 0x3f8000002121b421 */ /* 0x001fe20000010000 */
[----:B------:R-:W-:Y:S01]  /*9790*/  FSETP.GTU.FTZ.AND P1, PT, R41, 20, PT ;  /* 0x41a000002900780b */ /* 0x000fe20003f3c000 */
[----:B-1----:R-:W-:Y:S03]  /*97a0*/  LDS.U16 R37, [R54+0x1e] ;  /* 0x00001e0036257984 */ /* 0x002fe60000000400 */
[----:B------:R-:W-:Y:S02]  /*97b0*/  @!P5 FMUL.FTZ R36, R36, -1.4426950216293334961 ;  /* 0xbfb8aa3b2424d820 */ /* 0x000fe40000410000 */
[----:B------:R0:W-:Y:S01]  /*97c0*/  @!P3 MUFU.RCP R61, R33 ;  /* 0x00000021003db308 */ /* 0x0001e20000001000 */
[----:B--2---:R-:W-:Y:S02]  /*97d0*/  @!P0 FMUL.FTZ R11, R11, R32 ;  /* 0x000000200b0b8220 */ /* 0x004fe40000410000 */
[----:B------:R-:W1:Y:S05]  /*97e0*/  LDS.U16 R32, [R54+0x14] ;  /* 0x0000140036207984 */ /* 0x000e6a0000000400 */
[----:B------:R-:W2:Y:S01]  /*97f0*/  @!P6 MUFU.EX2 R35, R35 ;  /* 0x000000230023e308 */ /* 0x000ea20000000800 */
[----:B0-----:R-:W-:Y:S01]  /*9800*/  IADD3 R33, R65, 0x8, RZ ;  /* 0x0000000841217810 */ /* 0x001fe20007ffe0ff */
[----:B---3--:R-:W-:-:S03]  /*9810*/  @!P4 FADD.FTZ R34, R34, 1 ;  /* 0x3f8000002222c421 */ /* 0x008fc60000010000 */
[----:B------:R-:W-:Y:S02]  /*9820*/  LEA.HI.SX32 R46, R33, R65, 0x1b ;  /* 0x00000041212e7211 */ /* 0x000fe400078fdaff */
[----:B------:R-:W0:Y:S01]  /*9830*/  LDS.U16 R33, [R54+0x16] ;  /* 0x0000160036217984 */ /* 0x000e220000000400 */
[----:B------:R-:W3:Y:S01]  /*9840*/  @!P5 MUFU.EX2 R36, R36 ;  /* 0x000000240024d308 */ /* 0x000ee20000000800 */
[----:B------:R-:W-:-:S07]  /*9850*/  @!P1 FMUL.FTZ R41, R41, -1.4426950216293334961 ;  /* 0xbfb8aa3b29299820 */ /* 0x000fce0000410000 */
[----:B------:R4:W-:Y:S01]  /*9860*/  @!P4 MUFU.RCP R60, R34 ;  /* 0x00000022003cc308 */ /* 0x0009e20000001000 */
[----:B--2---:R-:W-:Y:S01]  /*9870*/  @!P6 FADD.FTZ R35, R35, 1 ;  /* 0x3f8000002323e421 */ /* 0x004fe20000010000 */
[----:B----4-:R-:W-:-:S06]  /*9880*/  IADD3 R34, R65, 0xd, RZ ;  /* 0x0000000d41227810 */ /* 0x010fcc0007ffe0ff */
[----:B------:R-:W2:Y:S01]  /*9890*/  @!P1 MUFU.EX2 R41, R41 ;  /* 0x0000002900299308 */ /* 0x000ea20000000800 */
[----:B------:R-:W-:Y:S02]  /*98a0*/  LEA.HI.SX32 R51, R34, R65, 0x1b ;  /* 0x0000004122337211 */ /* 0x000fe400078fdaff */
[----:B------:R-:W4:Y:S01]  /*98b0*/  LDS.U16 R34, [R54+0x18] ;  /* 0x0000180036227984 */ /* 0x000f220000000400 */
[----:B---3--:R-:W-:-:S04]  /*98c0*/  @!P5 FADD.FTZ R36, R36, 1 ;  /* 0x3f8000002424d421 */ /* 0x008fc80000010000 */
[----:B------:R3:W-:Y:S02]  /*98d0*/  @!P6 MUFU.RCP R62, R35 ;  /* 0x00000023003ee308 */ /* 0x0007e40000001000 */
[----:B---3--:R-:W3:Y:S06]  /*98e0*/  LDS.U16 R35, [R54+0x1a] ;  /* 0x00001a0036237984 */ /* 0x008eec0000000400 */
[----:B------:R5:W-:Y:S01]  /*98f0*/  @!P5 MUFU.RCP R63, R36 ;  /* 0x00000024003fd308 */ /* 0x000be20000001000 */
[----:B--2---:R-:W-:Y:S01]  /*9900*/  @!P1 FADD.FTZ R41, R41, 1 ;  /* 0x3f80000029299421 */ /* 0x004fe20000010000 */
[----:B-----5:R-:W2:Y:S06]  /*9910*/  LDS.U16 R36, [R54+0x1c] ;  /* 0x00001c0036247984 */ /* 0x020eac0000000400 */
[----:B------:R5:W0:Y:S01]  /*9920*/  @!P1 MUFU.RCP R59, R41 ;  /* 0x00000029003b9308 */ /* 0x000a220000001000 */
[----:B------:R-:W-:-:S02]  /*9930*/  IADD3 R38, R65, 0x1, RZ ;  /* 0x0000000141267810 */ /* 0x000fc40007ffe0ff */
[----:B-1----:R-:W-:Y:S02]  /*9940*/  PRMT R32, RZ, 0x5410, R32 ;  /* 0x00005410ff207816 */ /* 0x002fe40000000020 */
[C---:B------:R-:W-:Y:S02]  /*9950*/  IADD3 R39, R65.reuse, 0x2, RZ ;  /* 0x0000000241277810 */ /* 0x040fe40007ffe0ff */
[C---:B------:R-:W-:Y:S02]  /*9960*/  IADD3 R40, R65.reuse, 0x3, RZ ;  /* 0x0000000341287810 */ /* 0x040fe40007ffe0ff */
[C---:B-----5:R-:W-:Y:S02]  /*9970*/  IADD3 R41, R65.reuse, 0x4, RZ ;  /* 0x0000000441297810 */ /* 0x060fe40007ffe0ff */
[C---:B------:R-:W-:Y:S01]  /*9980*/  IADD3 R44, R65.reuse, 0x9, RZ ;  /* 0x00000009412c7810 */ /* 0x040fe20007ffe0ff */
[----:B------:R-:W-:Y:S01]  /*9990*/  FADD.FTZ R32, R32, UR4 ;  /* 0x0000000420207e21 */ /* 0x000fe20008010000 */
[----:B------:R-:W-:-:S02]  /*99a0*/  IADD3 R42, R65, 0x6, RZ ;  /* 0x00000006412a7810 */ /* 0x000fc40007ffe0ff */
[-C--:B------:R-:W-:Y:S02]  /*99b0*/  LEA.HI.SX32 R38, R38, R65.reuse, 0x1b ;  /* 0x0000004126267211 */ /* 0x080fe400078fdaff */
[----:B------:R-:W-:Y:S01]  /*99c0*/  F2FP.BF16.PACK_AB R158, R158, R160 ;  /* 0x000000a09e9e723e */ /* 0x000fe200000010ff */
[----:B------:R-:W-:Y:S01]  /*99d0*/  BAR.SYNC.DEFER_BLOCKING 0x0 ;  /* 0x0000000000007b1d */ /* 0x000fe20000010000 */
[----:B0-----:R-:W-:Y:S02]  /*99e0*/  PRMT R33, RZ, 0x5410, R33 ;  /* 0x00005410ff217816 */ /* 0x001fe40000000021 */
[-C--:B------:R-:W-:Y:S02]  /*99f0*/  LEA.HI.SX32 R39, R39, R65.reuse, 0x1b ;  /* 0x0000004127277211 */ /* 0x080fe400078fdaff */
[----:B------:R-:W-:Y:S02]  /*9a00*/  LEA.HI.SX32 R40, R40, R65, 0x1b ;  /* 0x0000004128287211 */ /* 0x000fe400078fdaff */
[----:B------:R-:W-:-:S02]  /*9a10*/  IADD3 R43, R65, 0x7, RZ ;  /* 0x00000007412b7810 */ /* 0x000fc40007ffe0ff */
[----:B------:R-:W-:Y:S02]  /*9a20*/  F2FP.BF16.PACK_AB R155, R155, R157 ;  /* 0x0000009d9b9b723e */ /* 0x000fe400000010ff */
[-C--:B------:R-:W-:Y:S02]  /*9a30*/  LEA.HI.SX32 R41, R41, R65.reuse, 0x1b ;  /* 0x0000004129297211 */ /* 0x080fe400078fdaff */
[-C--:B------:R-:W-:Y:S01]  /*9a40*/  LEA.HI.SX32 R47, R44, R65.reuse, 0x1b ;  /* 0x000000412c2f7211 */ /* 0x080fe200078fdaff */
[----:B------:R-:W-:Y:S01]  /*9a50*/  @!P2 FMUL.FTZ R5, R5, R58 ;  /* 0x0000003a0505a220 */ /* 0x000fe20000410000 */
[----:B------:R-:W-:Y:S01]  /*9a60*/  LEA.HI.SX32 R42, R42, R65, 0x1b ;  /* 0x000000412a2a7211 */ /* 0x000fe200078fdaff */
[----:B------:R-:W-:Y:S01]  /*9a70*/  FADD.FTZ R33, R33, UR4 ;  /* 0x0000000421217e21 */ /* 0x000fe20008010000 */
[----:B------:R-:W-:Y:S02]  /*9a80*/  F2FP.BF16.PACK_AB R153, R153, R154 ;  /* 0x0000009a9999723e */ /* 0x000fe400000010ff */
[----:B------:R-:W-:-:S02]  /*9a90*/  PRMT R44, R158, 0x7632, R44 ;  /* 0x000076329e2c7816 */ /* 0x000fc4000000002c */
[----:B------:R-:W-:Y:S01]  /*9aa0*/  SHF.L.U32 R38, R38, 0x1, RZ ;  /* 0x0000000126267819 */ /* 0x000fe200000006ff */
[----:B------:R-:W-:Y:S01]  /*9ab0*/  IMAD.SHL.U32 R40, R40, 0x2, RZ ;  /* 0x0000000228287824 */ /* 0x000fe200078e00ff */
[----:B------:R-:W-:Y:S02]  /*9ac0*/  IADD3 R48, R65, 0xa, RZ ;  /* 0x0000000a41307810 */ /* 0x000fe40007ffe0ff */
[----:B------:R-:W-:Y:S01]  /*9ad0*/  SHF.L.U32 R39, R39, 0x1, RZ ;  /* 0x0000000127277819 */ /* 0x000fe200000006ff */
[----:B------:R-:W-:Y:S01]  /*9ae0*/  @!P1 FMUL.FTZ R4, R4, R59 ;  /* 0x0000003b04049220 */ /* 0x000fe20000410000 */
[----:B------:R-:W-:Y:S02]  /*9af0*/  IADD3 R49, R65, 0xb, RZ ;  /* 0x0000000b41317810 */ /* 0x000fe40007ffe0ff */
[----:B------:R-:W-:Y:S02]  /*9b00*/  LEA.HI.SX32 R43, R43, R65, 0x1b ;  /* 0x000000412b2b7211 */ /* 0x000fe400078fdaff */
[----:B------:R-:W-:-:S02]  /*9b10*/  PRMT R58, R155, 0x7632, R58 ;  /* 0x000076329b3a7816 */ /* 0x000fc4000000003a */
[----:B------:R-:W-:Y:S02]  /*9b20*/  F2FP.BF16.PACK_AB R151, R151, R152 ;  /* 0x000000989797723e */ /* 0x000fe400000010ff */
[----:B------:R-:W-:Y:S01]  /*9b30*/  FSETP.GTU.FTZ.AND P0, PT, R32, 20, PT ;  /* 0x41a000002000780b */ /* 0x000fe20003f1c000 */
[----:B------:R-:W-:Y:S01]  /*9b40*/  STS.U16 [R54], R158 ;  /* 0x0000009e36007388 */ /* 0x000fe20000000400 */
[----:B------:R-:W-:Y:S01]  /*9b50*/  SHF.L.U32 R41, R41, 0x1, RZ ;  /* 0x0000000129297819 */ /* 0x000fe200000006ff */
[----:B------:R-:W-:Y:S01]  /*9b60*/  @!P4 FMUL.FTZ R7, R7, R60 ;  /* 0x0000003c0707c220 */ /* 0x000fe20000410000 */
[----:B------:R-:W-:Y:S01]  /*9b70*/  F2FP.BF16.PACK_AB R149, R149, R150 ;  /* 0x000000969595723e */ /* 0x000fe200000010ff */
[----:B------:R0:W-:Y:S01]  /*9b80*/  STS.U16 [R38+0x2], R44 ;  /* 0x0000022c26007388 */ /* 0x0001e20000000400 */
[----:B------:R-:W-:Y:S01]  /*9b90*/  PRMT R59, R153, 0x7632, R59 ;  /* 0x00007632993b7816 */ /* 0x000fe2000000003b */
[----:B------:R-:W-:Y:S01]  /*9ba0*/  IMAD.SHL.U32 R42, R42, 0x2, RZ ;  /* 0x000000022a2a7824 */ /* 0x000fe200078e00ff */
[----:B------:R-:W-:Y:S01]  /*9bb0*/  SHF.L.U32 R45, R45, 0x1, RZ ;  /* 0x000000012d2d7819 */ /* 0x000fe200000006ff */
[----:B------:R-:W-:Y:S01]  /*9bc0*/  STS.U16 [R39+0x4], R155 ;  /* 0x0000049b27007388 */ /* 0x000fe20000000400 */
[----:B------:R-:W-:-:S02]  /*9bd0*/  LEA.HI.SX32 R48, R48, R65, 0x1b ;  /* 0x0000004130307211 */ /* 0x000fc400078fdaff */
[----:B------:R-:W-:Y:S01]  /*9be0*/  IADD3 R50, R65, 0xc, RZ ;  /* 0x0000000c41327810 */ /* 0x000fe20007ffe0ff */
[----:B------:R1:W-:Y:S01]  /*9bf0*/  STS.U16 [R40+0x6], R58 ;  /* 0x0000063a28007388 */ /* 0x0003e20000000400 */
[----:B------:R-:W-:Y:S02]  /*9c00*/  LEA.HI.SX32 R49, R49, R65, 0x1b ;  /* 0x0000004131317211 */ /* 0x000fe400078fdaff */
[----:B------:R-:W-:Y:S02]  /*9c10*/  PRMT R60, R151, 0x7632, R60 ;  /* 0x00007632973c7816 */ /* 0x000fe4000000003c */
[----:B0-----:R-:W-:Y:S02]  /*9c20*/  SHF.L.U32 R44, R43, 0x1, RZ ;  /* 0x000000012b2c7819 */ /* 0x001fe400000006ff */
[----:B------:R-:W-:Y:S02]  /*9c30*/  F2FP.BF16.PACK_AB R147, R147, R148 ;  /* 0x000000949393723e */ /* 0x000fe400000010ff */
[----:B------:R-:W-:Y:S01]  /*9c40*/  FSETP.GTU.FTZ.AND P1, PT, R33, 20, PT ;  /* 0x41a000002100780b */ /* 0x000fe20003f3c000 */
[----:B------:R-:W-:Y:S01]  /*9c50*/  STS.U16 [R41+0x8], R153 ;  /* 0x0000089929007388 */ /* 0x000fe20000000400 */
[----:B------:R-:W-:Y:S01]  /*9c60*/  SHF.L.U32 R46, R46, 0x1, RZ ;  /* 0x000000012e2e7819 */ /* 0x000fe200000006ff */
[----:B------:R-:W-:Y:S01]  /*9c70*/  IMAD.SHL.U32 R47, R47, 0x2, RZ ;  /* 0x000000022f2f7824 */ /* 0x000fe200078e00ff */
[----:B------:R-:W-:Y:S01]  /*9c80*/  PRMT R43, R149, 0x7632, R43 ;  /* 0x00007632952b7816 */ /* 0x000fe2000000002b */
[----:B------:R0:W-:Y:S01]  /*9c90*/  STS.U16 [R45+0xa], R59 ;  /* 0x00000a3b2d007388 */ /* 0x0001e20000000400 */
[----:B------:R-:W-:-:S02]  /*9ca0*/  IADD3 R52, R65, 0xe, RZ ;  /* 0x0000000e41347810 */ /* 0x000fc40007ffe0ff */
[----:B------:R-:W-:Y:S01]  /*9cb0*/  IADD3 R53, R65, 0xf, RZ ;  /* 0x0000000f41357810 */ /* 0x000fe20007ffe0ff */
[----:B------:R-:W-:Y:S01]  /*9cc0*/  STS.U16 [R42+0xc], R151 ;  /* 0x00000c972a007388 */ /* 0x000fe20000000400 */
[----:B------:R-:W-:Y:S02]  /*9cd0*/  SHF.L.U32 R48, R48, 0x1, RZ ;  /* 0x0000000130307819 */ /* 0x000fe400000006ff */
[----:B----4-:R-:W-:Y:S01]  /*9ce0*/  PRMT R34, RZ, 0x5410, R34 ;  /* 0x00005410ff227816 */ /* 0x010fe20000000022 */
[----:B------:R-:W-:Y:S01]  /*9cf0*/  STS.U16 [R44+0xe], R60 ;  /* 0x00000e3c2c007388 */ /* 0x000fe20000000400 */
[-C--:B------:R-:W-:Y:S02]  /*9d00*/  LEA.HI.SX32 R50, R50, R65.reuse, 0x1b ;  /* 0x0000004132327211 */ /* 0x080fe400078fdaff */
[----:B-1----:R-:W-:Y:S02]  /*9d10*/  PRMT R58, R147, 0x7632, R58 ;  /* 0x00007632933a7816 */ /* 0x002fe4000000003a */
[----:B------:R-:W-:Y:S01]  /*9d20*/  SHF.L.U32 R49, R49, 0x1, RZ ;  /* 0x0000000131317819 */ /* 0x000fe200000006ff */
[----:B------:R-:W-:Y:S01]  /*9d30*/  @!P6 FMUL.FTZ R9, R9, R62 ;  /* 0x0000003e0909e220 */ /* 0x000fe20000410000 */
[----:B------:R-:W-:Y:S01]  /*9d40*/  STS.U16 [R46+0x10], R149 ;  /* 0x000010952e007388 */ /* 0x000fe20000000400 */
[----:B------:R-:W-:Y:S01]  /*9d50*/  F2FP.BF16.PACK_AB R145, R145, R146 ;  /* 0x000000929191723e */ /* 0x000fe200000010ff */
[----:B0-----:R-:W-:Y:S01]  /*9d60*/  FADD.FTZ R59, R34, UR4 ;  /* 0x00000004223b7e21 */ /* 0x001fe20008010000 */
[-C--:B------:R-:W-:Y:S01]  /*9d70*/  LEA.HI.SX32 R52, R52, R65.reuse, 0x1b ;  /* 0x0000004134347211 */ /* 0x080fe200078fdaff */
[----:B------:R0:W-:Y:S01]  /*9d80*/  STS.U16 [R47+0x12], R43 ;  /* 0x0000122b2f007388 */ /* 0x0001e20000000400 */
[----:B------:R-:W-:-:S02]  /*9d90*/  LEA.HI.SX32 R53, R53, R65, 0x1b ;  /* 0x0000004135357211 */ /* 0x000fc400078fdaff */
[----:B------:R-:W-:Y:S01]  /*9da0*/  ISETP.NE.AND P6, PT, R55, RZ, PT ;  /* 0x000000ff3700720c */ /* 0x000fe20003fc5270 */
[----:B------:R-:W-:Y:S01]  /*9db0*/  STS.U16 [R48+0x14], R147 ;  /* 0x0000149330007388 */ /* 0x000fe20000000400 */
[----:B---3--:R-:W-:Y:S01]  /*9dc0*/  PRMT R35, RZ, 0x5410, R35 ;  /* 0x00005410ff237816 */ /* 0x008fe20000000023 */
[----:B------:R-:W-:Y:S01]  /*9dd0*/  @!P3 FMUL.FTZ R6, R6, R61 ;  /* 0x0000003d0606b220 */ /* 0x000fe20000410000 */
[----:B------:R-:W-:Y:S01]  /*9de0*/  F2FP.BF16.PACK_AB R143, R143, R144 ;  /* 0x000000908f8f723e */ /* 0x000fe200000010ff */
[----:B------:R1:W-:Y:S01]  /*9df0*/  STS.U16 [R49+0x16], R58 ;  /* 0x0000163a31007388 */ /* 0x0003e20000000400 */
[----:B------:R-:W-:Y:S01]  /*9e00*/  IMAD.SHL.U32 R50, R50, 0x2, RZ ;  /* 0x0000000232327824 */ /* 0x000fe200078e00ff */
[----:B------:R-:W-:Y:S01]  /*9e10*/  PRMT R61, R145, 0x7632, R61 ;  /* 0x00007632913d7816 */ /* 0x000fe2000000003d */
[----:B------:R-:W-:Y:S01]  /*9e20*/  @!P0 FMUL.FTZ R34, R32, -1.4426950216293334961 ;  /* 0xbfb8aa3b20228820 */ /* 0x000fe20000410000 */
[----:B------:R-:W-:Y:S02]  /*9e30*/  SHF.L.U32 R51, R51, 0x1, RZ ;  /* 0x0000000133337819 */ /* 0x000fe400000006ff */
[----:B0-----:R-:W-:-:S02]  /*9e40*/  SHF.R.S32.HI R43, RZ, 0x1f, R56 ;  /* 0x0000001fff2b7819 */ /* 0x001fc40000011438 */
[----:B------:R-:W-:Y:S02]  /*9e50*/  IADD3 R32, P4, R56, UR39, RZ ;  /* 0x0000002738207c10 */ /* 0x000fe4000ff9e0ff */
[----:B-1----:R-:W-:Y:S01]  /*9e60*/  MOV R58, UR39 ;  /* 0x00000027003a7c02 */ /* 0x002fe20008000f00 */
[----:B------:R-:W-:Y:S01]  /*9e70*/  IMAD.SHL.U32 R53, R53, 0x2, RZ ;  /* 0x0000000235357824 */ /* 0x000fe200078e00ff */
[----:B------:R-:W-:Y:S01]  /*9e80*/  SHF.L.U32 R52, R52, 0x1, RZ ;  /* 0x0000000134347819 */ /* 0x000fe200000006ff */
[----:B------:R-:W-:Y:S01]  /*9e90*/  FADD.FTZ R60, R35, UR4 ;  /* 0x00000004233c7e21 */ /* 0x000fe20008010000 */
[----:B------:R-:W-:Y:S01]  /*9ea0*/  PRMT R62, R143, 0x7632, R62 ;  /* 0x000076328f3e7816 */ /* 0x000fe2000000003e */
[----:B------:R-:W-:Y:S01]  /*9eb0*/  @!P1 FMUL.FTZ R35, R33, -1.4426950216293334961 ;  /* 0xbfb8aa3b21239820 */ /* 0x000fe20000410000 */
[----:B------:R-:W-:Y:S01]  /*9ec0*/  STS.U16 [R50+0x18], R145 ;  /* 0x0000189132007388 */ /* 0x000fe20000000400 */
[----:B------:R-:W-:Y:S02]  /*9ed0*/  LEA.HI.X.SX32 R33, R58, R43, 0x1, P4 ;  /* 0x0000002b3a217211 */ /* 0x000fe400020f0eff */
[----:B------:R-:W-:Y:S01]  /*9ee0*/  MOV R58, UR40 ;  /* 0x00000028003a7c02 */ /* 0x000fe20008000f00 */
[----:B------:R-:W-:Y:S01]  /*9ef0*/  STS.U16 [R51+0x1a], R61 ;  /* 0x00001a3d33007388 */ /* 0x000fe20000000400 */
[----:B------:R-:W-:-:S03]  /*9f00*/  @!P5 FMUL.FTZ R10, R10, R63 ;  /* 0x0000003f0a0ad220 */ /* 0x000fc60000410000 */
        /* <DEDUP_REMOVED lines=23> */
[----:B--2---:R-:W-:Y:S02]  /*a080*/  PRMT R36, RZ, 0x5410, R36 ;  /* 0x00005410ff247816 */ /* 0x004fe40000000024 */
        /* <DEDUP_REMOVED lines=26> */
[----:B------:R2:W4:Y:S08]  /*a230*/  @!P1 MUFU.RCP R97, R35 ;  /* 0x0000002300619308 */ /* 0x0005300000001000 */
[----:B------:R2:W1:Y:S08]  /*a240*/  @!P2 MUFU.RCP R62, R36 ;  /* 0x00000024003ea308 */ /* 0x0004700000001000 */
[----:B------:R2:W1:Y:S01]  /*a250*/  @!P3 MUFU.RCP R99, R37 ;  /* 0x000000250063b308 */ /* 0x0004620000001000 */
[----:B------:R-:W-:Y:S01]  /*a260*/  UIMAD UR39, UR35, UR23, UR7 ;  /* 0x00000017232772a4 */ /* 0x000fe2000f8e0207 */
[----:B------:R-:W-:Y:S01]  /*a270*/  BSSY B0, `(.L_x_440) ;  /* 0x0000011000007945 */ /* 0x000fe20003800000 */
[----:B------:R-:W-:-:S02]  /*a280*/  UIMAD.WIDE.U32 UR8, UR35, UR22, URZ ;  /* 0x00000016230872a5 */ /* 0x000fc4000f8e003f */
[----:B------:R-:W-:Y:S01]  /*a290*/  UIADD3 UR7, UR21, UR38, URZ ;  /* 0x0000002615077290 */ /* 0x000fe2000fffe03f */
[----:B0-----:R-:W-:Y:S01]  /*a2a0*/  @!P4 FADD.FTZ R59, R59, 1 ;  /* 0x3f8000003b3bc421 */ /* 0x001fe20000010000 */
[----:B------:R-:W-:Y:S05]  /*a2b0*/  @P6 BRA `(.L_x_441) ;  /* 0x000000c000006947 */ /* 0x000fea0003800000 */
[----:B--234-:R-:W-:Y:S01]  /*a2c0*/  IMAD.U32 R35, RZ, RZ, UR35 ;  /* 0x00000023ff237e24 */ /* 0x01cfe2000f8e00ff */
        /* <DEDUP_REMOVED lines=11> */
.L_x_441:
[----:B---34-:R-:W-:Y:S05]  /*a380*/  BSYNC B0 ;  /* 0x0000000000007941 */ /* 0x018fea0003800000 */
.L_x_440:
[----:B0-----:R-:W3:Y:S01]  /*a390*/  LDL.LU R61, [R1+0x30] ;  /* 0x00003000013d7983 */ /* 0x001ee20000300800 */
[----:B------:R-:W-:Y:S01]  /*a3a0*/  ULDC.64 UR22, c[0x0][0x2e0] ;  /* 0x0000b80000167ab9 */ /* 0x000fe20000000a00 */
[----:B-1----:R-:W-:Y:S01]  /*a3b0*/  @!P5 FADD.FTZ R60, R60, 1 ;  /* 0x3f8000003c3cd421 */ /* 0x002fe20000010000 */
[----:B------:R-:W-:Y:S01]  /*a3c0*/  UMOV UR21, UR7 ;  /* 0x0000000700157c82 */ /* 0x000fe20008000000 */
[----:B------:R-:W-:Y:S01]  /*a3d0*/  @!P0 FMUL.FTZ R12, R12, R95 ;  /* 0x0000005f0c0c8220 */ /* 0x000fe20000410000 */
[----:B------:R-:W-:Y:S01]  /*a3e0*/  UIMAD UR38, UR6, -0x800, UR36 ;  /* 0xfffff800062678a4 */ /* 0x000fe2000f8e0224 */
[----:B--2---:R-:W-:Y:S01]  /*a3f0*/  LEA R34, P0, R56, c[0x0][0x330], 0x1 ;  /* 0x0000cc0038227a11 */ /* 0x004fe200078008ff */
[----:B------:R-:W-:Y:S01]  /*a400*/  UIMAD UR40, UR16, UR22, URZ ;  /* 0x00000016102872a4 */ /* 0x000fe2000f8e023f */
[----:B------:R-:W0:Y:S01]  /*a410*/  @!P4 MUFU.RCP R36, R59 ;  /* 0x0000003b0024c308 */ /* 0x000e220000001000 */
        /* <DEDUP_REMOVED lines=12> */
[----:B------:R-:W-:Y:S01]  /*a4e0*/  BSSY B0, `(.L_x_442) ;  /* 0x0000080000007945 */ /* 0x000fe20003800000 */
[----:B------:R-:W-:Y:S01]  /*a4f0*/  MOV R37, UR7 ;  /* 0x0000000700257c02 */ /* 0x000fe20008000f00 */
[----:B------:R-:W-:Y:S01]  /*a500*/  UIADD3 UR7, UR9, UR39, URZ ;  /* 0x0000002709077290 */ /* 0x000fe2000fffe03f */
[-C--:B------:R-:W-:Y:S01]  /*a510*/  ISETP.GE.AND P1, PT, R13, R93.reuse, PT ;  /* 0x0000005d0d00720c */ /* 0x080fe20003f26270 */
[----:B------:R-:W-:Y:S01]  /*a520*/  IMAD.U32 R62, RZ, RZ, UR20 ;  /* 0x00000014ff3e7e24 */ /* 0x000fe2000f8e00ff */
[----:B------:R-:W-:Y:S01]  /*a530*/  LEA R34, P3, R37, R34, 0x1 ;  /* 0x0000002225227211 */ /* 0x000fe200078608ff */
[----:B0-----:R-:W-:Y:S01]  /*a540*/  @!P4 FMUL.FTZ R17, R17, R36 ;  /* 0x000000241111c220 */ /* 0x001fe20000410000 */
[----:B------:R-:W-:-:S02]  /*a550*/  ISETP.GE.AND P4, PT, R18, R93, PT ;  /* 0x0000005d1200720c */ /* 0x000fc40003f86270 */
[----:B------:R-:W-:Y:S01]  /*a560*/  LEA.HI.X R35, R37, R35, R62, 0x1, P3 ;  /* 0x0000002325237211 */ /* 0x000fe200018f0c3e */
[----:B-1----:R-:W-:Y:S01]  /*a570*/  @!P5 FMUL.FTZ R19, R19, R60 ;  /* 0x0000003c1313d220 */ /* 0x002fe20000410000 */
[----:B------:R-:W-:-:S03]  /*a580*/  ISETP.GE.AND P3, PT, R20, R93, PT ;  /* 0x0000005d1400720c */ /* 0x000fc60003f66270 */
[----:B------:R-:W-:Y:S01]  /*a590*/  @!P2 STG.E.U16 [R34.64+-0xf80], R65 ;  /* 0xfff080412200a986 */ /* 0x000fe2000c10151e */
[-C--:B------:R-:W-:Y:S02]  /*a5a0*/  ISETP.GE.AND P5, PT, R21, R93.reuse, PT ;  /* 0x0000005d1500720c */ /* 0x080fe40003fa6270 */
[-C--:B------:R-:W-:Y:S01]  /*a5b0*/  ISETP.GE.AND P2, PT, R22, R93.reuse, PT ;  /* 0x0000005d1600720c */ /* 0x080fe20003f46270 */
[----:B------:R-:W-:Y:S01]  /*a5c0*/  @!P0 STG.E.U16 [R34.64+-0xf40], R67 ;  /* 0xfff0c04322008986 */ /* 0x000fe2000c10151e */
[-C--:B------:R-:W-:Y:S02]  /*a5d0*/  ISETP.GE.AND P0, PT, R23, R93.reuse, PT ;  /* 0x0000005d1700720c */ /* 0x080fe40003f06270 */
[----:B------:R-:W-:Y:S01]  /*a5e0*/  ISETP.NE.AND P6, PT, R55, RZ, PT ;  /* 0x000000ff3700720c */ /* 0x000fe20003fc5270 */
        /* <DEDUP_REMOVED lines=19> */
[----:B------:R0:W-:Y:S04]  /*a720*/  @!P1 STG.E.U16 [R34.64+-0xc40], R91 ;  /* 0xfff3c05b22009986 */ /* 0x0001e8000c10151e */
[----:B------:R-:W-:Y:S01]  /*a730*/  BAR.SYNC.DEFER_BLOCKING 0x0 ;  /* 0x0000000000007b1d */ /* 0x000fe20000010000 */
[----:B---3--:R-:W-:-:S04]  /*a740*/  FADD.FTZ R37, R0, R61 ;  /* 0x0000003d00257221 */ /* 0x008fc80000010000 */
[----:B------:R-:W-:Y:S01]  /*a750*/  FADD.FTZ R36, R37, R2 ;  /* 0x0000000225247221 */ /* 0x000fe20000010000 */
[----:B------:R-:W-:-:S03]  /*a760*/  F2FP.BF16.PACK_AB R2, R2, R0 ;  /* 0x000000000202723e */ /* 0x000fc600000010ff */
[----:B------:R-:W-:Y:S01]  /*a770*/  FADD.FTZ R37, R36, R3 ;  /* 0x0000000324257221 */ /* 0x000fe20000010000 */
[----:B0-----:R-:W-:Y:S01]  /*a780*/  PRMT R35, R2, 0x7632, R35 ;  /* 0x0000763202237816 */ /* 0x001fe20000000023 */
[----:B------:R0:W-:Y:S02]  /*a790*/  STS.U16 [R54], R2 ;  /* 0x0000000236007388 */ /* 0x0001e40000000400 */
[----:B------:R-:W-:Y:S01]  /*a7a0*/  FADD.FTZ R0, R37, R4 ;  /* 0x0000000425007221 */ /* 0x000fe20000010000 */
[----:B------:R-:W-:Y:S01]  /*a7b0*/  F2FP.BF16.PACK_AB R4, R4, R3 ;  /* 0x000000030404723e */ /* 0x000fe200000010ff */
[----:B------:R1:W-:Y:S02]  /*a7c0*/  STS.U16 [R38+0x2], R35 ;  /* 0x0000022326007388 */ /* 0x0003e40000000400 */
[----:B------:R-:W-:Y:S01]  /*a7d0*/  FADD.FTZ R3, R0, R5 ;  /* 0x0000000500037221 */ /* 0x000fe20000010000 */
[----:B------:R-:W-:Y:S02]  /*a7e0*/  F2FP.BF16.PACK_AB R5, R6, R5 ;  /* 0x000000050605723e */ /* 0x000fe400000010ff */
[----:B------:R-:W-:Y:S01]  /*a7f0*/  PRMT R36, R4, 0x7610, R36 ;  /* 0x0000761004247816 */ /* 0x000fe20000000024 */
[----:B------:R-:W-:Y:S01]  /*a800*/  FADD.FTZ R6, R3, R6 ;  /* 0x0000000603067221 */ /* 0x000fe20000010000 */
[----:B------:R-:W-:-:S02]  /*a810*/  F2FP.BF16.PACK_AB R0, R9, R7 ;  /* 0x000000070900723e */ /* 0x000fc400000010ff */
[----:B------:R-:W-:Y:S01]  /*a820*/  PRMT R37, R4, 0x7632, R37 ;  /* 0x0000763204257816 */ /* 0x000fe20000000025 */
[----:B------:R-:W-:Y:S01]  /*a830*/  STS.U16 [R39+0x4], R36 ;  /* 0x0000042427007388 */ /* 0x000fe20000000400 */
[----:B0-----:R-:W-:Y:S01]  /*a840*/  F2FP.BF16.PACK_AB R2, R11, R10 ;  /* 0x0000000a0b02723e */ /* 0x001fe200000010ff */
[----:B------:R-:W-:Y:S01]  /*a850*/  FADD.FTZ R6, R6, R7 ;  /* 0x0000000706067221 */ /* 0x000fe20000010000 */
[----:B------:R-:W-:Y:S01]  /*a860*/  PRMT R34, R5, 0x7632, R34 ;  /* 0x0000763205227816 */ /* 0x000fe20000000022 */
[----:B------:R-:W-:Y:S01]  /*a870*/  STS.U16 [R40+0x6], R37 ;  /* 0x0000062528007388 */ /* 0x000fe20000000400 */
[----:B------:R-:W-:Y:S01]  /*a880*/  PRMT R54, R0, 0x7610, R54 ;  /* 0x0000761000367816 */ /* 0x000fe20000000036 */
[----:B------:R-:W-:Y:S01]  /*a890*/  FADD.FTZ R9, R6, R9 ;  /* 0x0000000906097221 */ /* 0x000fe20000010000 */
[----:B------:R-:W-:Y:S01]  /*a8a0*/  F2FP.BF16.PACK_AB R4, R14, R12 ;  /* 0x0000000c0e04723e */ /* 0x000fe200000010ff */
[----:B------:R0:W-:Y:S01]  /*a8b0*/  STS.U16 [R41+0x8], R5 ;  /* 0x0000080529007388 */ /* 0x0001e20000000400 */
[----:B-1----:R-:W-:Y:S01]  /*a8c0*/  PRMT R35, R0, 0x7632, R35 ;  /* 0x0000763200237816 */ /* 0x002fe20000000023 */
[----:B------:R-:W-:Y:S01]  /*a8d0*/  FADD.FTZ R10, R9, R10 ;  /* 0x0000000a090a7221 */ /* 0x000fe20000010000 */
[C---:B------:R-:W-:Y:S01]  /*a8e0*/  PRMT R38, R2.reuse, 0x7610, R38 ;  /* 0x0000761002267816 */ /* 0x040fe20000000026 */
[----:B------:R1:W-:Y:S01]  /*a8f0*/  STS.U16 [R45+0xa], R34 ;  /* 0x00000a222d007388 */ /* 0x0003e20000000400 */
[----:B------:R-:W-:Y:S01]  /*a900*/  PRMT R57, R2, 0x7632, R57 ;  /* 0x0000763202397816 */ /* 0x000fe20000000039 */
[----:B------:R-:W-:Y:S01]  /*a910*/  FADD.FTZ R11, R10, R11 ;  /* 0x0000000b0a0b7221 */ /* 0x000fe20000010000 */
[----:B------:R-:W-:Y:S01]  /*a920*/  F2FP.BF16.PACK_AB R0, R16, R15 ;  /* 0x0000000f1000723e */ /* 0x000fe200000010ff */
[----:B------:R-:W-:Y:S01]  /*a930*/  STS.U16 [R42+0xc], R54 ;  /* 0x00000c362a007388 */ /* 0x000fe20000000400 */
[----:B------:R-:W-:Y:S01]  /*a940*/  F2FP.BF16.PACK_AB R2, R19, R17 ;  /* 0x000000111302723e */ /* 0x000fe200000010ff */
[----:B------:R-:W-:Y:S01]  /*a950*/  FADD.FTZ R11, R11, R12 ;  /* 0x0000000c0b0b7221 */ /* 0x000fe20000010000 */
[----:B0-----:R-:W-:Y:S01]  /*a960*/  PRMT R5, R4, 0x7632, R5 ;  /* 0x0000763204057816 */ /* 0x001fe20000000005 */
[----:B------:R-:W-:Y:S01]  /*a970*/  STS.U16 [R44+0xe], R35 ;  /* 0x00000e232c007388 */ /* 0x000fe20000000400 */
[----:B------:R-:W-:Y:S01]  /*a980*/  PRMT R36, R2, 0x7632, R36 ;  /* 0x0000763202247816 */ /* 0x000fe20000000024 */
[----:B------:R-:W-:Y:S01]  /*a990*/  FADD.FTZ R14, R11, R14 ;  /* 0x0000000e0b0e7221 */ /* 0x000fe20000010000 */
[----:B-1----:R-:W-:Y:S01]  /*a9a0*/  PRMT R34, R0, 0x7632, R34 ;  /* 0x0000763200227816 */ /* 0x002fe20000000022 */
[----:B------:R-:W-:Y:S02]  /*a9b0*/  STS.U16 [R46+0x10], R38 ;  /* 0x000010262e007388 */ /* 0x000fe40000000400 */
[----:B------:R-:W-:-:S02]  /*a9c0*/  FADD.FTZ R15, R14, R15 ;  /* 0x0000000f0e0f7221 */ /* 0x000fc40000010000 */
[----:B------:R-:W-:Y:S02]  /*a9d0*/  STS.U16 [R47+0x12], R57 ;  /* 0x000012392f007388 */ /* 0x000fe40000000400 */
[----:B------:R-:W-:Y:S02]  /*a9e0*/  FADD.FTZ R16, R15, R16 ;  /* 0x000000100f107221 */ /* 0x000fe40000010000 */
[----:B------:R-:W-:Y:S02]  /*a9f0*/  STS.U16 [R48+0x14], R4 ;  /* 0x0000140430007388 */ /* 0x000fe40000000400 */
[----:B------:R-:W-:Y:S02]  /*aa00*/  FADD.FTZ R16, R16, R17 ;  /* 0x0000001110107221 */ /* 0x000fe40000010000 */
[----:B------:R-:W-:Y:S04]  /*aa10*/  STS.U16 [R49+0x16], R5 ;  /* 0x0000160531007388 */ /* 0x000fe80000000400 */
        /* <DEDUP_REMOVED lines=44> */
.L_x_443:
[----:B------:R-:W-:Y:S05]  /*ace0*/  BSYNC B0 ;  /* 0x0000000000007941 */ /* 0x000fea0003800000 */
.L_x_442:
        /* <DEDUP_REMOVED lines=22> */
[----:B------:R-:W-:Y:S02]  /*ae50*/  UIADD3 UR27, UP4, UR27, -0x1000, URZ ;  /* 0xfffff0001b1b7890 */ /* 0x000fe4000ff9e03f */
[----:B------:R-:W-:Y:S01]  /*ae60*/  LEA.HI.X R3, R3, R0, R4, 0x1, P0 ;  /* 0x0000000003037211 */ /* 0x000fe200000f0c04 */
[----:B------:R-:W-:Y:S01]  /*ae70*/  UIADD3 UR6, UR6, 0x1, URZ ;  /* 0x0000000106067890 */ /* 0x000fe2000fffe03f */
[-C--:B------:R-:W-:Y:S01]  /*ae80*/  ISETP.GE.AND P0, PT, R18, R67.reuse, PT ;  /* 0x000000431200720c */ /* 0x080fe20003f06270 */
[----:B------:R-:W-:Y:S02]  /*ae90*/  UIADD3.X UR24, UR24, -0x1, URZ, UP1, !UPT ;  /* 0xffffffff18187890 */ /* 0x000fe40008ffe43f */
[----:B------:R0:W-:Y:S01]  /*aea0*/  @!P3 STG.E.U16 [R2.64], R37 ;  /* 0x000000250200b986 */ /* 0x0001e2000c10151e */
[-C--:B------:R-:W-:Y:S01]  /*aeb0*/  ISETP.GE.AND P3, PT, R22, R67.reuse, PT ;  /* 0x000000431600720c */ /* 0x080fe20003f66270 */
[----:B------:R-:W-:Y:S02]  /*aec0*/  UIADD3.X UR28, UR28, -0x1, URZ, UP2, !UPT ;  /* 0xffffffff1c1c7890 */ /* 0x000fe400097fe43f */
[----:B------:R0:W-:Y:S01]  /*aed0*/  @!P4 STG.E.U16 [R2.64+0x40], R39 ;  /* 0x000040270200c986 */ /* 0x0001e2000c10151e */
[----:B------:R-:W-:Y:S01]  /*aee0*/  ISETP.GE.AND P4, PT, R23, R67, PT ;  /* 0x000000431700720c */ /* 0x000fe20003f86270 */
[----:B------:R-:W-:-:S02]  /*aef0*/  UIADD3.X UR32, UR32, -0x1, URZ, UP3, !UPT ;  /* 0xffffffff20207890 */ /* 0x000fc40009ffe43f */
        /* <DEDUP_REMOVED lines=23> */
.L_x_358:
        /* <DEDUP_REMOVED lines=31> */
[----:B------:R-:W-:Y:S02]  /*b260*/  MOV R2, UR12 ;  /* 0x0000000c00027c02 */ /* 0x000fe40008000f00 */
[----:B------:R-:W-:Y:S01]  /*b270*/  MOV R3, UR13 ;  /* 0x0000000d00037c02 */ /* 0x000fe20008000f00 */
[----:B---3--:R-:W-:-:S05]  /*b280*/  @!P1 FADD.FTZ R4, R0, R5 ;  /* 0x0000000500049221 */ /* 0x008fca0000010000 */
[----:B------:R1:W-:Y:S02]  /*b290*/  RED.E.ADD.F32.FTZ.RN.STRONG.GPU [R2.64], R4 ;  /* 0x000000040200798e */ /* 0x0003e4000c10e79e */
.L_x_446:
[----:B-1----:R-:W-:Y:S05]  /*b2a0*/  BSYNC B0 ;  /* 0x0000000000007941 */ /* 0x002fea0003800000 */
.L_x_445:
        /* <DEDUP_REMOVED lines=32> */
[----:B------:R-:W-:Y:S01]  /*b4b0*/  HFMA2.MMA R11, -RZ, RZ, 0, 0 ;  /* 0x00000000ff0b7435 */ /* 0x000fe200000001ff */
[----:B------:R-:W-:Y:S05]  /*b4c0*/  BRA `(.L_x_449) ;  /* 0x0000001000007947 */ /* 0x000fea0003800000 */
.L_x_448:
[----:B------:R-:W3:Y:S02]  /*b4d0*/  S2R R11, SR_TID.X ;  /* 0x00000000000b7919 */ /* 0x000ee40000002100 */
.L_x_449:
[----:B-1----:R-:W-:Y:S05]  /*b4e0*/  BSYNC B0 ;  /* 0x0000000000007941 */ /* 0x002fea0003800000 */
.L_x_447:
        /* <DEDUP_REMOVED lines=11> */
[----:B------:R-:W-:-:S04]  /*b5a0*/  UIADD3 UR6, UR5, UR6, URZ ;  /* 0x0000000605067290 */ /* 0x000fc8000fffe03f */
.L_x_450:
[----:B0-----:R-:W0:Y:S01]  /*b5b0*/  LDS R13, [R11.X4+0x4de0] ;  /* 0x004de0000b0d7984 */ /* 0x001e220000004800 */
[----:B------:R-:W-:Y:S01]  /*b5c0*/  MOV R4, UR4 ;  /* 0x0000000400047c02 */ /* 0x000fe20008000f00 */
[----:B------:R-:W-:Y:S01]  /*b5d0*/  IMAD.U32 R3, RZ, RZ, UR6 ;  /* 0x00000006ff037e24 */ /* 0x000fe2000f8e00ff */
[----:B------:R-:W-:Y:S01]  /*b5e0*/  SHF.R.S32.HI R0, RZ, 0x1f, R11 ;  /* 0x0000001fff007819 */ /* 0x000fe2000001140b */
[----:B------:R1:W2:Y:S01]  /*b5f0*/  LDS R15, [R11.X4+0x51e0] ;  /* 0x0051e0000b0f7984 */ /* 0x0002a20000004800 */
        /* <DEDUP_REMOVED lines=8> */
[----:B------:R-:W-:Y:S01]  /*b680*/  IMAD R5, R11, c[0x0][0x294], R4 ;  /* 0x0000a5000b057a24 */ /* 0x000fe200078e0204 */
[----:B------:R-:W-:Y:S01]  /*b690*/  LEA R4, P0, R2, c[0x0][0x310], 0x2 ;  /* 0x0000c40002047a11 */ /* 0x000fe200078010ff */
[----:B------:R-:W-:-:S02]  /*b6a0*/  IMAD.U32 R7, RZ, RZ, UR7 ;  /* 0x00000007ff077e24 */ /* 0x000fc4000f8e00ff */
[----:B------:R-:W-:Y:S01]  /*b6b0*/  IMAD R0, R0, c[0x0][0x2b0], RZ ;  /* 0x0000ac0000007a24 */ /* 0x000fe200078e02ff */
[----:B------:R-:W-:Y:S01]  /*b6c0*/  IADD3 R5, R3, R5, RZ ;  /* 0x0000000503057210 */ /* 0x000fe20007ffe0ff */
[----:B------:R-:W-:-:S03]  /*b6d0*/  IMAD.WIDE.U32 R6, R11, c[0x0][0x2b0], R6 ;  /* 0x0000ac000b067a25 */ /* 0x000fc600078e0006 */
[----:B------:R-:W-:Y:S01]  /*b6e0*/  LEA.HI.X R5, R2, c[0x0][0x314], R5, 0x2, P0 ;  /* 0x0000c50002057a11 */ /* 0x000fe200000f1405 */
[C---:B------:R-:W-:Y:S01]  /*b6f0*/  IMAD R9, R11.reuse, c[0x0][0x2b4], R0 ;  /* 0x0000ad000b097a24 */ /* 0x040fe200078e0200 */
[----:B-1----:R-:W-:Y:S02]  /*b700*/  IADD3 R11, R11, c[0x0][0x0], RZ ;  /* 0x000000000b0b7a10 */ /* 0x002fe40007ffe0ff */
[----:B------:R-:W-:Y:S01]  /*b710*/  LEA R8, P1, R6, c[0x0][0x318], 0x2 ;  /* 0x0000c60006087a11 */ /* 0x000fe200078210ff */
[----:B------:R-:W-:Y:S01]  /*b720*/  IMAD.IADD R3, R7, 0x1, R9 ;  /* 0x0000000107037824 */ /* 0x000fe200078e0209 */
[----:B------:R-:W-:-:S04]  /*b730*/  ISETP.GE.AND P0, PT, R11, c[0x0][0x16c], PT ;  /* 0x00005b000b007a0c */ /* 0x000fc80003f06270 */
[----:B------:R-:W-:Y:S01]  /*b740*/  LEA.HI.X R9, R6, c[0x0][0x31c], R3, 0x2, P1 ;  /* 0x0000c70006097a11 */ /* 0x000fe200008f1403 */
[----:B0-----:R0:W-:Y:S04]  /*b750*/  RED.E.ADD.F32.FTZ.RN.STRONG.GPU [R4.64], R13 ;  /* 0x0000000d0400798e */ /* 0x0011e8000c10e79e */
[----:B--2---:R0:W-:Y:S04]  /*b760*/  RED.E.ADD.F32.FTZ.RN.STRONG.GPU [R8.64], R15 ;  /* 0x0000000f0800798e */ /* 0x0041e8000c10e79e */
[----:B------:R-:W-:Y:S05]  /*b770*/  @!P0 BRA `(.L_x_450) ;  /* 0xfffffe3000008947 */ /* 0x000fea000383ffff */
[----:B------:R-:W-:Y:S05]  /*b780*/  EXIT ;  /* 0x000000000000794d */ /* 0x000fea0003800000 */
.L_x_396:
[----:B------:R-:W-:Y:S01]  /*b790*/  HFMA2.MMA R86, -RZ, RZ, 0, 5.9604644775390625e-08 ;  /* 0x00000001ff567435 */ /* 0x000fe200000001ff */
[----:B------:R-:W-:-:S02]  /*b7a0*/  MOV R85, R141 ;  /* 0x0000008d00557202 */ /* 0x000fc40000000f00 */
[----:B------:R-:W-:-:S03]  /*b7b0*/  MOV R84, 0xb7d0 ;  /* 0x0000b7d000547802 */ /* 0x000fc60000000f00 */
[----:B-1---5:R-:W-:Y:S05]  /*b7c0*/  CALL.REL.NOINC `($__internal_20_$__cuda_sm70_shflsync_up) ;  /* 0x00000c3000007944 */ /* 0x022fea0003c00000 */
[----:B------:R-:W-:Y:S01]  /*b7d0*/  IMAD.MOV.U32 R156, RZ, RZ, R86 ;  /* 0x000000ffff9c7224 */ /* 0x000fe200078e0056 */
[----:B--2---:R-:W-:Y:S05]  /*b7e0*/  BRA `(.L_x_451) ;  /* 0xffffaa7000007947 */ /* 0x004fea000383ffff */
.L_x_397:
[----:B------:R-:W-:Y:S01]  /*b7f0*/  HFMA2.MMA R86, -RZ, RZ, 0, 5.9604644775390625e-08 ;  /* 0x00000001ff567435 */ /* 0x000fe200000001ff */
[----:B------:R-:W-:Y:S02]  /*b800*/  MOV R85, R87 ;  /* 0x0000005700557202 */ /* 0x000fe40000000f00 */
[----:B------:R-:W-:-:S03]  /*b810*/  MOV R84, 0xb830 ;  /* 0x0000b83000547802 */ /* 0x000fc60000000f00 */
[----:B012--5:R-:W-:Y:S05]  /*b820*/  CALL.REL.NOINC `($__internal_20_$__cuda_sm70_shflsync_up) ;  /* 0x00000bd000007944 */ /* 0x027fea0003c00000 */
[----:B------:R-:W0:Y:S01]  /*b830*/  S2R R85, SR_LANEID ;  /* 0x0000000000557919 */ /* 0x000e220000000000 */
[C---:B------:R-:W-:Y:S02]  /*b840*/  FMUL.FTZ R156, R141.reuse, R156 ;  /* 0x0000009c8d9c7220 */ /* 0x040fe40000410000 */
[----:B------:R-:W-:Y:S02]  /*b850*/  FFMA.FTZ R84, R141, R86, R87 ;  /* 0x000000568d547223 */ /* 0x000fe40000010057 */
[----:B------:R-:W-:Y:S01]  /*b860*/  IMAD.MOV.U32 R86, RZ, RZ, 0x2 ;  /* 0x00000002ff567424 */ /* 0x000fe200078e00ff */
[----:B0-----:R-:W-:-:S04]  /*b870*/  ISETP.GE.AND P0, PT, R85, 0x1, PT ;  /* 0x000000015500780c */ /* 0x001fc80003f06270 */
[----:B------:R-:W-:Y:S02]  /*b880*/  FSEL R141, R141, R156, !P0 ;  /* 0x0000009c8d8d7208 */ /* 0x000fe40004000000 */
[----:B------:R-:W-:Y:S02]  /*b890*/  FSEL R87, R87, R84, !P0 ;  /* 0x0000005457577208 */ /* 0x000fe40004000000 */
[----:B------:R-:W-:Y:S02]  /*b8a0*/  MOV R85, R141 ;  /* 0x0000008d00557202 */ /* 0x000fe40000000f00 */
[----:B------:R-:W-:Y:S02]  /*b8b0*/  MOV R84, 0xb8d0 ;  /* 0x0000b8d000547802 */ /* 0x000fe40000000f00 */
[----:B--2---:R-:W-:Y:S05]  /*b8c0*/  CALL.REL.NOINC `($__internal_20_$__cuda_sm70_shflsync_up) ;  /* 0x00000b3000007944 */ /* 0x004fea0003c00000 */
[----:B------:R-:W-:Y:S01]  /*b8d0*/  MOV R156, R86 ;  /* 0x00000056009c7202 */ /* 0x000fe20000000f00 */
[----:B------:R-:W-:Y:S01]  /*b8e0*/  HFMA2.MMA R86, -RZ, RZ, 0, 1.1920928955078125e-07 ;  /* 0x00000002ff567435 */ /* 0x000fe200000001ff */
[----:B------:R-:W-:Y:S01]  /*b8f0*/  IMAD.MOV.U32 R85, RZ, RZ, R87 ;  /* 0x000000ffff557224 */ /* 0x000fe200078e0057 */
[----:B------:R-:W-:-:S04]  /*b900*/  MOV R84, 0xb920 ;  /* 0x0000b92000547802 */ /* 0x000fc80000000f00 */
[----:B--2---:R-:W-:Y:S05]  /*b910*/  CALL.REL.NOINC `($__internal_20_$__cuda_sm70_shflsync_up) ;  /* 0x00000ae000007944 */ /* 0x004fea0003c00000 */
[----:B------:R-:W0:Y:S02]  /*b920*/  S2R R84, SR_LANEID ;  /* 0x0000000000547919 */ /* 0x000e240000000000 */
[----:B0-----:R-:W-:-:S02]  /*b930*/  ISETP.GE.AND P0, PT, R84, 0x2, PT ;  /* 0x000000025400780c */ /* 0x001fc40003f06270 */
[----:B------:R-:W-:-:S11]  /*b940*/  MOV R84, 0xb9a0 ;  /* 0x0000b9a000547802 */ /* 0x000fd60000000f00 */
[----:B------:R-:W-:Y:S01]  /*b950*/  @P0 FFMA.FTZ R87, R141, R86, R87 ;  /* 0x000000568d570223 */ /* 0x000fe20000010057 */
[----:B------:R-:W-:Y:S01]  /*b960*/  MOV R86, 0x4 ;  /* 0x0000000400567802 */ /* 0x000fe20000000f00 */
[----:B------:R-:W-:-:S04]  /*b970*/  @P0 FMUL.FTZ R141, R156, R141 ;  /* 0x0000008d9c8d0220 */ /* 0x000fc80000410000 */
[----:B------:R-:W-:Y:S02]  /*b980*/  IMAD.MOV.U32 R85, RZ, RZ, R141 ;  /* 0x000000ffff557224 */ /* 0x000fe400078e008d */
[----:B--2---:R-:W-:Y:S05]  /*b990*/  CALL.REL.NOINC `($__internal_20_$__cuda_sm70_shflsync_up) ;  /* 0x00000a6000007944 */ /* 0x004fea0003c00000 */
[----:B------:R-:W-:Y:S01]  /*b9a0*/  MOV R156, R86 ;  /* 0x00000056009c7202 */ /* 0x000fe20000000f00 */
[----:B------:R-:W-:Y:S01]  /*b9b0*/  IMAD.MOV.U32 R86, RZ, RZ, 0x4 ;  /* 0x00000004ff567424 */ /* 0x000fe200078e00ff */
[----:B------:R-:W-:Y:S02]  /*b9c0*/  MOV R85, R87 ;  /* 0x0000005700557202 */ /* 0x000fe40000000f00 */
[----:B------:R-:W-:Y:S02]  /*b9d0*/  MOV R84, 0xb9f0 ;  /* 0x0000b9f000547802 */ /* 0x000fe40000000f00 */
[----:B--2---:R-:W-:Y:S05]  /*b9e0*/  CALL.REL.NOINC `($__internal_20_$__cuda_sm70_shflsync_up) ;  /* 0x00000a1000007944 */ /* 0x004fea0003c00000 */
[----:B------:R-:W0:Y:S02]  /*b9f0*/  S2R R84, SR_LANEID ;  /* 0x0000000000547919 */ /* 0x000e240000000000 */
[----:B0-----:R-:W-:Y:S02]  /*ba00*/  ISETP.GE.AND P0, PT, R84, 0x4, PT ;  /* 0x000000045400780c */ /* 0x001fe40003f06270 */
[----:B------:R-:W-:-:S11]  /*ba10*/  MOV R84, 0xba70 ;  /* 0x0000ba7000547802 */ /* 0x000fd60000000f00 */
[----:B------:R-:W-:Y:S01]  /*ba20*/  @P0 FFMA.FTZ R87, R141, R86, R87 ;  /* 0x000000568d570223 */ /* 0x000fe20000010057 */
[----:B------:R-:W-:Y:S01]  /*ba30*/  HFMA2.MMA R86, -RZ, RZ, 0, 4.76837158203125e-07 ;  /* 0x00000008ff567435 */ /* 0x000fe200000001ff */
[----:B------:R-:W-:-:S05]  /*ba40*/  @P0 FMUL.FTZ R141, R156, R141 ;  /* 0x0000008d9c8d0220 */ /* 0x000fca0000410000 */
[----:B------:R-:W-:Y:S02]  /*ba50*/  MOV R85, R141 ;  /* 0x0000008d00557202 */ /* 0x000fe40000000f00 */
[----:B--2---:R-:W-:Y:S05]  /*ba60*/  CALL.REL.NOINC `($__internal_20_$__cuda_sm70_shflsync_up) ;  /* 0x0000099000007944 */ /* 0x004fea0003c00000 */
[----:B------:R-:W-:Y:S01]  /*ba70*/  IMAD.MOV.U32 R156, RZ, RZ, R86 ;  /* 0x000000ffff9c7224 */ /* 0x000fe200078e0056 */
[----:B------:R-:W-:Y:S01]  /*ba80*/  HFMA2.MMA R86, -RZ, RZ, 0, 4.76837158203125e-07 ;  /* 0x00000008ff567435 */ /* 0x000fe200000001ff */
[----:B------:R-:W-:Y:S02]  /*ba90*/  MOV R85, R87 ;  /* 0x0000005700557202 */ /* 0x000fe40000000f00 */
[----:B------:R-:W-:-:S03]  /*baa0*/  MOV R84, 0xbac0 ;  /* 0x0000bac000547802 */ /* 0x000fc60000000f00 */
[----:B--2---:R-:W-:Y:S05]  /*bab0*/  CALL.REL.NOINC `($__internal_20_$__cuda_sm70_shflsync_up) ;  /* 0x0000094000007944 */ /* 0x004fea0003c00000 */
[----:B------:R-:W0:Y:S02]  /*bac0*/  S2R R84, SR_LANEID ;  /* 0x0000000000547919 */ /* 0x000e240000000000 */
[----:B0-----:R-:W-:Y:S02]  /*bad0*/  ISETP.GE.AND P0, PT, R84, 0x8, PT ;  /* 0x000000085400780c */ /* 0x001fe40003f06270 */
[----:B------:R-:W-:-:S11]  /*bae0*/  MOV R84, 0xbb40 ;  /* 0x0000bb4000547802 */ /* 0x000fd60000000f00 */
[----:B------:R-:W-:Y:S01]  /*baf0*/  @P0 FFMA.FTZ R87, R141, R86, R87 ;  /* 0x000000568d570223 */ /* 0x000fe20000010057 */
[----:B------:R-:W-:Y:S01]  /*bb00*/  MOV R86, 0x10 ;  /* 0x0000001000567802 */ /* 0x000fe20000000f00 */
[----:B------:R-:W-:-:S04]  /*bb10*/  @P0 FMUL.FTZ R141, R156, R141 ;  /* 0x0000008d9c8d0220 */ /* 0x000fc80000410000 */
[----:B------:R-:W-:Y:S02]  /*bb20*/  IMAD.MOV.U32 R85, RZ, RZ, R141 ;  /* 0x000000ffff557224 */ /* 0x000fe400078e008d */
[----:B--2---:R-:W-:Y:S05]  /*bb30*/  CALL.REL.NOINC `($__internal_20_$__cuda_sm70_shflsync_up) ;  /* 0x000008c000007944 */ /* 0x004fea0003c00000 */
[----:B------:R-:W-:Y:S01]  /*bb40*/  MOV R156, R86 ;  /* 0x00000056009c7202 */ /* 0x000fe20000000f00 */
[----:B------:R-:W-:Y:S01]  /*bb50*/  HFMA2.MMA R86, -RZ, RZ, 0, 9.5367431640625e-07 ;  /* 0x00000010ff567435 */ /* 0x000fe200000001ff */
[----:B------:R-:W-:Y:S01]  /*bb60*/  IMAD.MOV.U32 R85, RZ, RZ, R87 ;  /* 0x000000ffff557224 */ /* 0x000fe200078e0057 */
[----:B------:R-:W-:-:S04]  /*bb70*/  MOV R84, 0xbb90 ;  /* 0x0000bb9000547802 */ /* 0x000fc80000000f00 */
[----:B--2---:R-:W-:Y:S05]  /*bb80*/  CALL.REL.NOINC `($__internal_20_$__cuda_sm70_shflsync_up) ;  /* 0x0000087000007944 */ /* 0x004fea0003c00000 */
[----:B------:R-:W-:Y:S01]  /*bb90*/  MOV R84, R86 ;  /* 0x0000005600547202 */ /* 0x000fe20000000f00 */
[----:B--2---:R-:W-:Y:S05]  /*bba0*/  BRA `(.L_x_452) ;  /* 0xffffa82000007947 */ /* 0x004fea000383ffff */
.L_x_400:
[----:B-1----:R-:W-:Y:S01]  /*bbb0*/  HFMA2.MMA R86, -RZ, RZ, 0, 5.9604644775390625e-08 ;  /* 0x00000001ff567435 */ /* 0x002fe200000001ff */
[----:B------:R-:W-:Y:S01]  /*bbc0*/  IMAD.MOV.U32 R85, RZ, RZ, R141 ;  /* 0x000000ffff557224 */ /* 0x000fe200078e008d */
[----:B------:R-:W-:-:S04]  /*bbd0*/  MOV R84, 0xbbf0 ;  /* 0x0000bbf000547802 */ /* 0x000fc80000000f00 */
[----:B--2--5:R-:W-:Y:S05]  /*bbe0*/  CALL.REL.NOINC `($__internal_20_$__cuda_sm70_shflsync_up) ;  /* 0x0000081000007944 */ /* 0x024fea0003c00000 */
[----:B------:R-:W-:Y:S01]  /*bbf0*/  MOV R141, R86 ;  /* 0x00000056008d7202 */ /* 0x000fe20000000f00 */
[----:B------:R-:W-:Y:S01]  /*bc00*/  HFMA2.MMA R86, -RZ, RZ, 0, 5.9604644775390625e-08 ;  /* 0x00000001ff567435 */ /* 0x000fe200000001ff */
[----:B------:R-:W-:Y:S01]  /*bc10*/  IMAD.MOV.U32 R85, RZ, RZ, R87 ;  /* 0x000000ffff557224 */ /* 0x000fe200078e0057 */
[----:B------:R-:W-:-:S04]  /*bc20*/  MOV R84, 0xbc40 ;  /* 0x0000bc4000547802 */ /* 0x000fc80000000f00 */
[----:B--2---:R-:W-:Y:S05]  /*bc30*/  CALL.REL.NOINC `($__internal_20_$__cuda_sm70_shflsync_up) ;  /* 0x000007c000007944 */ /* 0x004fea0003c00000 */
[----:B------:R-:W-:Y:S01]  /*bc40*/  MOV R87, R86 ;  /* 0x0000005600577202 */ /* 0x000fe20000000f00 */
[----:B------:R-:W-:Y:S01]  /*bc50*/  HFMA2.MMA R86, -RZ, RZ, 0, 0 ;  /* 0x00000000ff567435 */ /* 0x000fe200000001ff */
[----:B------:R-:W-:Y:S01]  /*bc60*/  IMAD.MOV.U32 R84, RZ, RZ, R82 ;  /* 0x000000ffff547224 */ /* 0x000fe200078e0052 */
[----:B------:R-:W-:-:S04]  /*bc70*/  MOV R85, 0xbc90 ;  /* 0x0000bc9000557802 */ /* 0x000fc80000000f00 */
[----:B--2---:R-:W-:Y:S05]  /*bc80*/  CALL.REL.NOINC `($__internal_19_$__cuda_sm70_shflsync_idx_p) ;  /* 0x000006d000007944 */ /* 0x004fea0003c00000 */
[----:B-1----:R-:W-:Y:S01]  /*bc90*/  IMAD.MOV.U32 R82, RZ, RZ, R86 ;  /* 0x000000ffff527224 */ /* 0x002fe200078e0056 */
[----:B------:R-:W-:Y:S01]  /*bca0*/  HFMA2.MMA R86, -RZ, RZ, 0, 0 ;  /* 0x00000000ff567435 */ /* 0x000fe200000001ff */
[----:B------:R-:W-:-:S02]  /*bcb0*/  MOV R84, R83 ;  /* 0x0000005300547202 */ /* 0x000fc40000000f00 */
[----:B------:R-:W-:-:S03]  /*bcc0*/  MOV R85, 0xbce0 ;  /* 0x0000bce000557802 */ /* 0x000fc60000000f00 */
[----:B--2--5:R-:W-:Y:S05]  /*bcd0*/  CALL.REL.NOINC `($__internal_19_$__cuda_sm70_shflsync_idx_p) ;  /* 0x0000068000007944 */ /* 0x024fea0003c00000 */
[----:B-1----:R-:W-:Y:S01]  /*bce0*/  MOV R83, R86 ;  /* 0x0000005600537202 */ /* 0x002fe20000000f00 */
[----:B--2--5:R-:W-:Y:S05]  /*bcf0*/  BRA `(.L_x_453) ;  /* 0xffffa80000007947 */ /* 0x024fea000383ffff */
.L_x_403:
[----:B------:R-:W-:Y:S01]  /*bd00*/  HFMA2.MMA R86, -RZ, RZ, 0, 5.9604644775390625e-08 ;  /* 0x00000001ff567435 */ /* 0x000fe200000001ff */
[----:B------:R-:W-:Y:S01]  /*bd10*/  IMAD.MOV.U32 R85, RZ, RZ, R87 ;  /* 0x000000ffff557224 */ /* 0x000fe200078e0057 */
[----:B------:R-:W-:-:S04]  /*bd20*/  MOV R84, 0xbd40 ;  /* 0x0000bd4000547802 */ /* 0x000fc80000000f00 */
[----:B------:R-:W-:Y:S05]  /*bd30*/  CALL.REL.NOINC `($__internal_18_$__cuda_sm70_shflsync_down) ;  /* 0x0000059000007944 */ /* 0x000fea0003c00000 */
[----:B-1----:R-:W-:Y:S01]  /*bd40*/  MOV R89, R86 ;  /* 0x0000005600597202 */ /* 0x002fe20000000f00 */
[----:B0-2--5:R-:W-:Y:S05]  /*bd50*/  BRA `(.L_x_454) ;  /* 0xffffada000007947 */ /* 0x025fea000383ffff */
.L_x_404:
[----:B------:R-:W-:Y:S01]  /*bd60*/  HFMA2.MMA R86, -RZ, RZ, 0, 5.9604644775390625e-08 ;  /* 0x00000001ff567435 */ /* 0x000fe200000001ff */
[----:B------:R-:W-:Y:S01]  /*bd70*/  IMAD.MOV.U32 R85, RZ, RZ, R88 ;  /* 0x000000ffff557224 */ /* 0x000fe200078e0058 */
[----:B------:R-:W-:-:S04]  /*bd80*/  MOV R84, 0xbda0 ;  /* 0x0000bda000547802 */ /* 0x000fc80000000f00 */
[----:B01----:R-:W-:Y:S05]  /*bd90*/  CALL.REL.NOINC `($__internal_18_$__cuda_sm70_shflsync_down) ;  /* 0x0000053000007944 */ /* 0x003fea0003c00000 */
[C---:B------:R-:W-:Y:S02]  /*bda0*/  FMUL.FTZ R89, R87.reuse, R89 ;  /* 0x0000005957597220 */ /* 0x040fe40000410000 */
[C---:B-1----:R-:W-:Y:S01]  /*bdb0*/  FFMA.FTZ R84, R87.reuse, R86, R88 ;  /* 0x0000005657547223 */ /* 0x042fe20000010058 */
[----:B------:R-:W-:Y:S02]  /*bdc0*/  MOV R86, 0x2 ;  /* 0x0000000200567802 */ /* 0x000fe40000000f00 */
[----:B------:R-:W-:-:S02]  /*bdd0*/  FSEL R87, R87, R89, !P4 ;  /* 0x0000005957577208 */ /* 0x000fc40006000000 */
[----:B------:R-:W-:Y:S02]  /*bde0*/  FSEL R88, R88, R84, !P4 ;  /* 0x0000005458587208 */ /* 0x000fe40006000000 */
[----:B------:R-:W-:Y:S01]  /*bdf0*/  MOV R84, 0xbe20 ;  /* 0x0000be2000547802 */ /* 0x000fe20000000f00 */
[----:B------:R-:W-:Y:S02]  /*be00*/  IMAD.MOV.U32 R85, RZ, RZ, R87 ;  /* 0x000000ffff557224 */ /* 0x000fe400078e0057 */
[----:B0-2--5:R-:W-:Y:S05]  /*be10*/  CALL.REL.NOINC `($__internal_18_$__cuda_sm70_shflsync_down) ;  /* 0x000004b000007944 */ /* 0x025fea0003c00000 */
[----:B-1----:R-:W-:Y:S01]  /*be20*/  MOV R89, R86 ;  /* 0x0000005600597202 */ /* 0x002fe20000000f00 */
[----:B------:R-:W-:Y:S01]  /*be30*/  IMAD.MOV.U32 R86, RZ, RZ, 0x2 ;  /* 0x00000002ff567424 */ /* 0x000fe200078e00ff */
[----:B------:R-:W-:Y:S02]  /*be40*/  MOV R85, R88 ;  /* 0x0000005800557202 */ /* 0x000fe40000000f00 */
[----:B------:R-:W-:Y:S02]  /*be50*/  MOV R84, 0xbe70 ;  /* 0x0000be7000547802 */ /* 0x000fe40000000f00 */
[----:B0-2--5:R-:W-:Y:S05]  /*be60*/  CALL.REL.NOINC `($__internal_18_$__cuda_sm70_shflsync_down) ;  /* 0x0000046000007944 */ /* 0x025fea0003c00000 */
[----:B-1----:R-:W-:Y:S01]  /*be70*/  @!P3 FFMA.FTZ R88, R87, R86, R88 ;  /* 0x000000565758b223 */ /* 0x002fe20000010058 */
[----:B------:R-:W-:Y:S01]  /*be80*/  HFMA2.MMA R86, -RZ, RZ, 0, 2.384185791015625e-07 ;  /* 0x00000004ff567435 */ /* 0x000fe200000001ff */
[----:B------:R-:W-:Y:S01]  /*be90*/  @!P3 FMUL.FTZ R87, R89, R87 ;  /* 0x000000575957b220 */ /* 0x000fe20000410000 */
[----:B------:R-:W-:-:S04]  /*bea0*/  MOV R84, 0xbed0 ;  /* 0x0000bed000547802 */ /* 0x000fc80000000f00 */
[----:B------:R-:W-:Y:S02]  /*beb0*/  MOV R85, R87 ;  /* 0x0000005700557202 */ /* 0x000fe40000000f00 */
[----:B0-2--5:R-:W-:Y:S05]  /*bec0*/  CALL.REL.NOINC `($__internal_18_$__cuda_sm70_shflsync_down) ;  /* 0x0000040000007944 */ /* 0x025fea0003c00000 */
[----:B-1----:R-:W-:Y:S01]  /*bed0*/  IMAD.MOV.U32 R89, RZ, RZ, R86 ;  /* 0x000000ffff597224 */ /* 0x002fe200078e0056 */
[----:B------:R-:W-:Y:S01]  /*bee0*/  HFMA2.MMA R86, -RZ, RZ, 0, 2.384185791015625e-07 ;  /* 0x00000004ff567435 */ /* 0x000fe200000001ff */
[----:B------:R-:W-:Y:S02]  /*bef0*/  MOV R85, R88 ;  /* 0x0000005800557202 */ /* 0x000fe40000000f00 */
[----:B------:R-:W-:-:S03]  /*bf00*/  MOV R84, 0xbf20 ;  /* 0x0000bf2000547802 */ /* 0x000fc60000000f00 */
[----:B0-2--5:R-:W-:Y:S05]  /*bf10*/  CALL.REL.NOINC `($__internal_18_$__cuda_sm70_shflsync_down) ;  /* 0x000003b000007944 */ /* 0x025fea0003c00000 */
[----:B-1----:R-:W-:Y:S01]  /*bf20*/  @!P2 FFMA.FTZ R88, R87, R86, R88 ;  /* 0x000000565758a223 */ /* 0x002fe20000010058 */
[----:B------:R-:W-:Y:S01]  /*bf30*/  HFMA2.MMA R86, -RZ, RZ, 0, 4.76837158203125e-07 ;  /* 0x00000008ff567435 */ /* 0x000fe200000001ff */
[----:B------:R-:W-:Y:S01]  /*bf40*/  @!P2 FMUL.FTZ R87, R89, R87 ;  /* 0x000000575957a220 */ /* 0x000fe20000410000 */
[----:B------:R-:W-:Y:S01]  /*bf50*/  MOV R84, 0xbfa0 ;  /* 0x0000bfa000547802 */ /* 0x000fe20000000f00 */
[----:B------:R-:W-:-:S03]  /*bf60*/  IMAD.MOV.U32 R89, RZ, RZ, R88 ;  /* 0x000000ffff597224 */ /* 0x000fc600078e0058 */
[----:B------:R-:W-:-:S05]  /*bf70*/  MOV R88, R87 ;  /* 0x0000005700587202 */ /* 0x000fca0000000f00 */
        /* <DEDUP_REMOVED lines=8> */
[----:B------:R-:W-:Y:S01]  /*c000*/  HFMA2.MMA R86, -RZ, RZ, 0, 9.5367431640625e-07 ;  /* 0x00000010ff567435 */ /* 0x000fe200000001ff */
[----:B------:R-:W-:Y:S01]  /*c010*/  @!P1 FMUL.FTZ R88, R87, R88 ;  /* 0x0000005857589220 */ /* 0x000fe20000410000 */
[----:B------:R-:W-:Y:S02]  /*c020*/  MOV R84, 0xc060 ;  /* 0x0000c06000547802 */ /* 0x000fe40000000f00 */
[----:B------:R-:W-:Y:S01]  /*c030*/  MOV R87, R89 ;  /* 0x0000005900577202 */ /* 0x000fe20000000f00 */
[----:B------:R-:W-:-:S02]  /*c040*/  IMAD.MOV.U32 R85, RZ, RZ, R88 ;  /* 0x000000ffff557224 */ /* 0x000fc400078e0058 */
[----:B0-2--5:R-:W-:Y:S05]  /*c050*/  CALL.REL.NOINC `($__internal_18_$__cuda_sm70_shflsync_down) ;  /* 0x0000027000007944 */ /* 0x025fea0003c00000 */
[----:B-1----:R-:W-:Y:S01]  /*c060*/  MOV R89, R86 ;  /* 0x0000005600597202 */ /* 0x002fe20000000f00 */
[----:B------:R-:W-:Y:S01]  /*c070*/  IMAD.MOV.U32 R86, RZ, RZ, 0x10 ;  /* 0x00000010ff567424 */ /* 0x000fe200078e00ff */
[----:B------:R-:W-:-:S02]  /*c080*/  MOV R85, R87 ;  /* 0x0000005700557202 */ /* 0x000fc40000000f00 */
[----:B------:R-:W-:Y:S02]  /*c090*/  MOV R84, 0xc0b0 ;  /* 0x0000c0b000547802 */ /* 0x000fe40000000f00 */
[----:B0-2--5:R-:W-:Y:S05]  /*c0a0*/  CALL.REL.NOINC `($__internal_18_$__cuda_sm70_shflsync_down) ;  /* 0x0000022000007944 */ /* 0x025fea0003c00000 */
[----:B-1----:R-:W-:Y:S01]  /*c0b0*/  @!P0 FFMA.FTZ R87, R88, R86, R87 ;  /* 0x0000005658578223 */ /* 0x002fe20000010057 */
[----:B------:R-:W-:Y:S01]  /*c0c0*/  HFMA2.MMA R86, -RZ, RZ, 0, 0 ;  /* 0x00000000ff567435 */ /* 0x000fe200000001ff */
[----:B------:R-:W-:Y:S01]  /*c0d0*/  @!P0 FMUL.FTZ R88, R89, R88 ;  /* 0x0000005859588220 */ /* 0x000fe20000410000 */
[----:B------:R-:W-:-:S04]  /*c0e0*/  MOV R85, 0xc110 ;  /* 0x0000c11000557802 */ /* 0x000fc80000000f00 */
[----:B------:R-:W-:Y:S02]  /*c0f0*/  MOV R84, R88 ;  /* 0x0000005800547202 */ /* 0x000fe40000000f00 */
[----:B0-2--5:R-:W-:Y:S05]  /*c100*/  CALL.REL.NOINC `($__internal_19_$__cuda_sm70_shflsync_idx_p) ;  /* 0x0000025000007944 */ /* 0x025fea0003c00000 */
[----:B-1----:R-:W-:Y:S01]  /*c110*/  IMAD.MOV.U32 R89, RZ, RZ, R86 ;  /* 0x000000ffff597224 */ /* 0x002fe200078e0056 */
[----:B------:R-:W-:Y:S01]  /*c120*/  HFMA2.MMA R86, -RZ, RZ, 0, 0 ;  /* 0x00000000ff567435 */ /* 0x000fe200000001ff */
[----:B------:R-:W-:Y:S02]  /*c130*/  MOV R84, R87 ;  /* 0x0000005700547202 */ /* 0x000fe40000000f00 */
[----:B------:R-:W-:-:S03]  /*c140*/  MOV R85, 0xc160 ;  /* 0x0000c16000557802 */ /* 0x000fc60000000f00 */
[----:B--2--5:R-:W-:Y:S05]  /*c150*/  CALL.REL.NOINC `($__internal_19_$__cuda_sm70_shflsync_idx_p) ;  /* 0x0000020000007944 */ /* 0x024fea0003c00000 */
[----:B-1----:R-:W-:Y:S01]  /*c160*/  IMAD.MOV.U32 R156, RZ, RZ, R86 ;  /* 0x000000ffff9c7224 */ /* 0x002fe200078e0056 */
[----:B------:R-:W-:Y:S01]  /*c170*/  HFMA2.MMA R86, -RZ, RZ, 0, 5.9604644775390625e-08 ;  /* 0x00000001ff567435 */ /* 0x000fe200000001ff */
[----:B------:R-:W-:Y:S02]  /*c180*/  MOV R85, R88 ;  /* 0x0000005800557202 */ /* 0x000fe40000000f00 */
[----:B------:R-:W-:-:S03]  /*c190*/  MOV R84, 0xc1b0 ;  /* 0x0000c1b000547802 */ /* 0x000fc60000000f00 */
[----:B--2--5:R-:W-:Y:S05]  /*c1a0*/  CALL.REL.NOINC `($__internal_18_$__cuda_sm70_shflsync_down) ;  /* 0x0000012000007944 */ /* 0x024fea0003c00000 */
[----:B-1----:R-:W-:Y:S01]  /*c1b0*/  IMAD.MOV.U32 R159, RZ, RZ, R86 ;  /* 0x000000ffff9f7224 */ /* 0x002fe200078e0056 */
[----:B------:R-:W-:Y:S01]  /*c1c0*/  HFMA2.MMA R86, -RZ, RZ, 0, 5.9604644775390625e-08 ;  /* 0x00000001ff567435 */ /* 0x000fe200000001ff */
[----:B------:R-:W-:-:S02]  /*c1d0*/  MOV R85, R87 ;  /* 0x0000005700557202 */ /* 0x000fc40000000f00 */
[----:B------:R-:W-:-:S03]  /*c1e0*/  MOV R84, 0xc200 ;  /* 0x0000c20000547802 */ /* 0x000fc60000000f00 */
[----:B0-2--5:R-:W-:Y:S05]  /*c1f0*/  CALL.REL.NOINC `($__internal_18_$__cuda_sm70_shflsync_down) ;  /* 0x000000d000007944 */ /* 0x025fea0003c00000 */
[----:B-1----:R-:W-:Y:S01]  /*c200*/  IMAD.MOV.U32 R88, RZ, RZ, R86 ;  /* 0x000000ffff587224 */ /* 0x002fe200078e0056 */
[----:B------:R-:W-:Y:S01]  /*c210*/  MOV R87, R159 ;  /* 0x0000009f00577202 */ /* 0x000fe20000000f00 */
[----:B------:R-:W-:Y:S01]  /*c220*/  IMAD.MOV.U32 R86, RZ, RZ, RZ ;  /* 0x000000ffff567224 */ /* 0x000fe200078e00ff */
[----:B------:R-:W-:Y:S02]  /*c230*/  MOV R84, R82 ;  /* 0x0000005200547202 */ /* 0x000fe40000000f00 */
[----:B------:R-:W-:Y:S02]  /*c240*/  MOV R85, 0xc260 ;  /* 0x0000c26000557802 */ /* 0x000fe40000000f00 */
[----:B0-2--5:R-:W-:Y:S05]  /*c250*/  CALL.REL.NOINC `($__internal_19_$__cuda_sm70_shflsync_idx_p) ;  /* 0x0000010000007944 */ /* 0x025fea0003c00000 */
[----:B-1----:R-:W-:Y:S01]  /*c260*/  MOV R159, R86 ;  /* 0x00000056009f7202 */ /* 0x002fe20000000f00 */
[----:B------:R-:W-:Y:S01]  /*c270*/  IMAD.MOV.U32 R86, RZ, RZ, RZ ;  /* 0x000000ffff567224 */ /* 0x000fe200078e00ff */
[----:B------:R-:W-:Y:S02]  /*c280*/  MOV R84, R83 ;  /* 0x0000005300547202 */ /* 0x000fe40000000f00 */
[----:B------:R-:W-:Y:S02]  /*c290*/  MOV R85, 0xc2b0 ;  /* 0x0000c2b000557802 */ /* 0x000fe40000000f00 */
[----:B--2--5:R-:W-:Y:S05]  /*c2a0*/  CALL.REL.NOINC `($__internal_19_$__cuda_sm70_shflsync_idx_p) ;  /* 0x000000b000007944 */ /* 0x024fea0003c00000 */
[----:B-1----:R-:W-:Y:S01]  /*c2b0*/  MOV R85, R86 ;  /* 0x0000005600557202 */ /* 0x002fe20000000f00 */
[----:B--2--5:R-:W-:Y:S05]  /*c2c0*/  BRA `(.L_x_455) ;  /* 0xffffa9d000007947 */ /* 0x024fea000383ffff */
        .weak           $__internal_18_$__cuda_sm70_shflsync_down
        .type           $__internal_18_$__cuda_sm70_shflsync_down,@function
        .size           $__internal_18_$__cuda_sm70_shflsync_down,($__internal_19_$__cuda_sm70_shflsync_idx_p - $__internal_18_$__cuda_sm70_shflsync_down)
$__internal_18_$__cuda_sm70_shflsync_down:
[----:B------:R0:W-:Y:S01]  /*c2d0*/  STL [R1+0x38], R0 ;  /* 0x0000380001007387 */ /* 0x0001e20000100800 */
[----:B------:R-:W-:Y:S01]  /*c2e0*/  IMAD.MOV.U32 R55, RZ, RZ, 0x1f ;  /* 0x0000001fff377424 */ /* 0x000fe200078e00ff */
[----:B0-----:R-:W-:-:S04]  /*c2f0*/  MOV R0, 0xffffffff ;  /* 0xffffffff00007802 */ /* 0x001fc80000000f00 */
[----:B------:R-:W-:Y:S04]  /*c300*/  WARPSYNC R0 ;  /* 0x0000000000007348 */ /* 0x000fe80003800000 */
[----:B------:R0:W1:Y:S04]  /*c310*/  SHFL.DOWN PT, R86, R85, R86, R55 ;  /* 0x0800005655567389 */ /* 0x00006800000e0037 */
[----:B0-----:R0:W5:Y:S01]  /*c320*/  LDL.LU R0, [R1+0x38] ;  /* 0x0000380001007983 */ /* 0x0011620000300800 */
[----:B------:R-:W-:-:S03]  /*c330*/  HFMA2.MMA R85, -RZ, RZ, 0, 0 ;  /* 0x00000000ff557435 */ /* 0x000fc600000001ff */
[----:B------:R-:W2:Y:S03]  /*c340*/  S2R R55, SR_TID.X ;  /* 0x0000000000377919 */ /* 0x000ea60000002100 */
[----:B------:R-:W-:Y:S05]  /*c350*/  RET.REL.NODEC R84 `(_Z25selective_scan_bwd_kernelI32Selective_Scan_bwd_kernel_traitsILi128ELi16ELb0ELb0ELb1ELb1ELb0EN3c108BFloat16EfEEv12SSMParamsBwd) ;  /* 0xffff3ca054007950 */ /* 0x000fea0003c3ffff */
        .weak           $__internal_19_$__cuda_sm70_shflsync_idx_p
        .type           $__internal_19_$__cuda_sm70_shflsync_idx_p,@function
        .size           $__internal_19_$__cuda_sm70_shflsync_idx_p,($__internal_20_$__cuda_sm70_shflsync_up - $__internal_19_$__cuda_sm70_shflsync_idx_p)
$__internal_19_$__cuda_sm70_shflsync_idx_p:
[----:B------:R0:W-:Y:S01]  /*c360*/  STL [R1+0x38], R0 ;  /* 0x0000380001007387 */ /* 0x0001e20000100800 */
[----:B------:R-:W-:Y:S01]  /*c370*/  IMAD.MOV.U32 R55, RZ, RZ, 0x1f ;  /* 0x0000001fff377424 */ /* 0x000fe200078e00ff */
[----:B0-----:R-:W-:-:S04]  /*c380*/  MOV R0, 0xffffffff ;  /* 0xffffffff00007802 */ /* 0x001fc80000000f00 */
[----:B------:R-:W-:Y:S04]  /*c390*/  WARPSYNC R0 ;  /* 0x0000000000007348 */ /* 0x000fe80003800000 */
[----:B------:R0:W1:Y:S04]  /*c3a0*/  SHFL.IDX PT, R86, R84, R86, R55 ;  /* 0x0000005654567389 */ /* 0x00006800000e0037 */
[----:B0-----:R0:W5:Y:S01]  /*c3b0*/  LDL.LU R0, [R1+0x38] ;  /* 0x0000380001007983 */ /* 0x0011620000300800 */
[----:B------:R-:W-:Y:S01]  /*c3c0*/  MOV R84, R85 ;  /* 0x0000005500547202 */ /* 0x000fe20000000f00 */
[----:B------:R-:W-:-:S02]  /*c3d0*/  HFMA2.MMA R85, -RZ, RZ, 0, 0 ;  /* 0x00000000ff557435 */ /* 0x000fc400000001ff */
[----:B------:R-:W2:Y:S04]  /*c3e0*/  S2R R55, SR_TID.X ;  /* 0x0000000000377919 */ /* 0x000ea80000002100 */
[----:B0-----:R-:W-:Y:S05]  /*c3f0*/  RET.REL.NODEC R84 `(_Z25selective_scan_bwd_kernelI32Selective_Scan_bwd_kernel_traitsILi128ELi16ELb0ELb0ELb1ELb1ELb0EN3c108BFloat16EfEEv12SSMParamsBwd) ;  /* 0xffff3c0054007950 */ /* 0x001fea0003c3ffff */
        .weak           $__internal_20_$__cuda_sm70_shflsync_up
        .type           $__internal_20_$__cuda_sm70_shflsync_up,@function
        .size           $__internal_20_$__cuda_sm70_shflsync_up,(.L_x_8832 - $__internal_20_$__cuda_sm70_shflsync_up)
$__internal_20_$__cuda_sm70_shflsync_up:
[----:B------:R-:W-:Y:S01]  /*c400*/  IMAD.MOV.U32 R159, RZ, RZ, -0x1 ;  /* 0xffffffffff9f7424 */ /* 0x000fe200078e00ff */
[----:B------:R-:W-:-:S03]  /*c410*/  MOV R55, RZ ;  /* 0x000000ff00377202 */ /* 0x000fc60000000f00 */
[----:B------:R-:W-:Y:S04]  /*c420*/  WARPSYNC R159 ;  /* 0x0000009f00007348 */ /* 0x000fe80003800000 */
[----:B------:R0:W1:Y:S04]  /*c430*/  SHFL.UP PT, R86, R85, R86, R55 ;  /* 0x0400005655567389 */ /* 0x00006800000e0037 */
[----:B0-----:R-:W0:Y:S01]  /*c440*/  S2R R159, SR_TID.X ;  /* 0x00000000009f7919 */ /* 0x001e220000002100 */
[----:B------:R-:W-:-:S03]  /*c450*/  HFMA2.MMA R85, -RZ, RZ, 0, 0 ;  /* 0x00000000ff557435 */ /* 0x000fc600000001ff */
[----:B------:R-:W2:Y:S01]  /*c460*/  S2R R55, SR_TID.X ;  /* 0x0000000000377919 */ /* 0x000ea20000002100 */
[----:B0-----:R-:W-:Y:S02]  /*c470*/  IMAD R159, R159, 0x28, RZ ;  /* 0x000000289f9f7824 */ /* 0x001fe400078e02ff */
[----:B-1----:R-:W-:Y:S05]  /*c480*/  RET.REL.NODEC R84 `(_Z25selective_scan_bwd_kernelI32Selective_Scan_bwd_kernel_traitsILi128ELi16ELb0ELb0ELb1ELb1ELb0EN3c108BFloat16EfEEv12SSMParamsBwd) ;  /* 0xffff3b7054007950 */ /* 0x002fea0003c3ffff */
.L_x_456:
        /* <DEDUP_REMOVED lines=15> */
.L_x_8832:


//--------------------- .text._Z25selective_scan_bwd_kernelI32Selective_Scan_bwd_kernel_traitsILi128ELi16ELb0ELb0ELb1ELb1ELb1EN3c108BFloat16EfEEv12SSMParamsBwd --------------------------
	.section	.text._Z25selective_scan_bwd_kernelI32Selective_Scan_bwd_kernel_traitsILi128ELi16ELb0ELb0ELb1ELb1ELb1EN3c108BFloat16EfEEv12SSMParamsBwd,"ax",@progbits
	.sectioninfo	@"SHI_REGISTERS=168"
	.align	128
        .global         _Z25selective_scan_bwd_kernelI32Selective_Scan_bwd_kernel_traitsILi128ELi16ELb0ELb0ELb1ELb1ELb1EN3c108BFloat16EfEEv12SSMParamsBwd
        .type           _Z25selective_scan_bwd_kernelI32Selective_Scan_bwd_kernel_traitsILi128ELi16ELb0ELb0ELb1ELb1ELb1EN3c108BFloat16EfEEv12SSMParamsBwd,@function
        .size           _Z25selective_scan_bwd_kernelI32Selective_Scan_bwd_kernel_traitsILi128ELi16ELb0ELb0ELb1ELb1ELb1EN3c108BFloat16EfEEv12SSMParamsBwd,(.L_x_8835 - _Z25selective_scan_bwd_kernelI32Selective_Scan_bwd_kernel_traitsILi128ELi16ELb0ELb0ELb1ELb1ELb1EN3c108BFloat16EfEEv12SSMParamsBwd)
        .other          _Z25selective_scan_bwd_kernelI32Selective_Scan_bwd_kernel_traitsILi128ELi16ELb0ELb0ELb1ELb1ELb1EN3c108BFloat16EfEEv12SSMParamsBwd,@"STO_CUDA_ENTRY STV_DEFAULT"
_Z25selective_scan_bwd_kernelI32Selective_Scan_bwd_kernel_traitsILi128ELi16ELb0ELb0ELb1ELb1ELb1EN3c108BFloat16EfEEv12SSMParamsBwd:
.text._Z25selective_scan_bwd_kernelI32Selective_Scan_bwd_kernel_traitsILi128ELi16ELb0ELb0ELb1ELb1ELb1EN3c108BFloat16EfEEv12SSMParamsBwd:
        /* <DEDUP_REMOVED lines=26> */
[----:B------:R-:W0:Y:S01]  /*01a0*/  R2UR UR23, R6 ;  /* 0x00000000061773c2 */ /* 0x000e2200000e0000 */
[----:B------:R-:W-:Y:S01]  /*01b0*/  ULDC.64 UR4, c[0x0][0x260] ;  /* 0x0000980000047ab9 */ /* 0x000fe20000000a00 */
[----:B------:R-:W-:Y:S01]  /*01c0*/  MOV R5, UR7 ;  /* 0x0000000700057c02 */ /* 0x000fe20008000f00 */
        /* <DEDUP_REMOVED lines=126> */
[----:B------:R-:W-:Y:S01]  /*09b0*/  STL [R1+0x78], RZ ;  /* 0x000078ff01007387 */ /* 0x000fe20000100800 */
[----:B------:R-:W-:-:S02]  /*09c0*/  UMOV UR18, UR8 ;  /* 0x0000000800127c82 */ /* 0x000fc40008000000 */
[----:B------:R-:W-:Y:S01]  /*09d0*/  UMOV UR22, UR9 ;  /* 0x0000000900167c82 */ /* 0x000fe20008000000 */
[----:B------:R-:W-:Y:S01]  /*09e0*/  STL [R1+0x7c], RZ ;  /* 0x00007cff01007387 */ /* 0x000fe20000100800 */
        /* <DEDUP_REMOVED lines=8> */
[C---:B-1----:R-:W-:Y:S02]  /*0a70*/  LOP3.LUT R3, R56.reuse, 0x20, RZ, 0xfc, !PT ;  /* 0x0000002038037812 */ /* 0x042fe400078efcff */
[----:B------:R-:W-:-:S02]  /*0a80*/  LOP3.LUT R2, R56, 0x40, RZ, 0xfc, !PT ;  /* 0x0000004038027812 */ /* 0x000fc400078efcff */
[C---:B------:R-:W-:Y:S01]  /*0a90*/  LOP3.LUT R0, R56.reuse, 0x60, RZ, 0xfc, !PT ;  /* 0x0000006038007812 */ /* 0x040fe200078efcff */
[----:B------:R1:W-:Y:S01]  /*0aa0*/  STL [R1+0x8], R3 ;  /* 0x0000080301007387 */ /* 0x0003e20000100800 */
[----:B------:R-:W-:Y:S02]  /*0ab0*/  SHF.R.S32.HI R57, RZ, 0x1f, R56 ;  /* 0x0000001fff397819 */ /* 0x000fe40000011438 */
[C---:B------:R-:W-:Y:S01]  /*0ac0*/  LOP3.LUT R165, R56.reuse, 0x80, RZ, 0xfc, !PT ;  /* 0x0000008038a57812 */ /* 0x040fe200078efcff */
[----:B------:R3:W-:Y:S01]  /*0ad0*/  STL [R1+0x4], R2 ;  /* 0x0000040201007387 */ /* 0x0007e20000100800 */
[C---:B------:R-:W-:Y:S02]  /*0ae0*/  LOP3.LUT R164, R56.reuse, 0xa0, RZ, 0xfc, !PT ;  /* 0x000000a038a47812 */ /* 0x040fe400078efcff */
[C---:B------:R-:W-:Y:S01]  /*0af0*/  LOP3.LUT R163, R56.reuse, 0xc0, RZ, 0xfc, !PT ;  /* 0x000000c038a37812 */ /* 0x040fe200078efcff */
[----:B------:R4:W-:Y:S01]  /*0b00*/  STL [R1], R0 ;  /* 0x0000000001007387 */ /* 0x0009e20000100800 */
[----:B------:R-:W-:-:S02]  /*0b10*/  LOP3.LUT R162, R56, 0xe0, RZ, 0xfc, !PT ;  /* 0x000000e038a27812 */ /* 0x000fc400078efcff */
[C---:B-1----:R-:W-:Y:S02]  /*0b20*/  LOP3.LUT R3, R56.reuse, 0x140, RZ, 0xfc, !PT ;  /* 0x0000014038037812 */ /* 0x042fe400078efcff */
[C---:B------:R-:W-:Y:S02]  /*0b30*/  LOP3.LUT R161, R56.reuse, 0x100, RZ, 0xfc, !PT ;  /* 0x0000010038a17812 */ /* 0x040fe400078efcff */
[C---:B---3--:R-:W-:Y:S02]  /*0b40*/  LOP3.LUT R2, R56.reuse, 0x160, RZ, 0xfc, !PT ;  /* 0x0000016038027812 */ /* 0x048fe400078efcff */
[----:B----4-:R-:W-:-:S05]  /*0b50*/  LOP3.LUT R0, R56, 0x120, RZ, 0xfc, !PT ;  /* 0x0000012038007812 */ /* 0x010fca00078efcff */
[----:B------:R1:W-:Y:S04]  /*0b60*/  STL [R1+0x4c], R0 ;  /* 0x00004c0001007387 */ /* 0x0003e80000100800 */
[----:B------:R3:W-:Y:S04]  /*0b70*/  STL [R1+0x50], R3 ;  /* 0x0000500301007387 */ /* 0x0007e80000100800 */
[----:B------:R4:W-:Y:S01]  /*0b80*/  STL [R1+0x64], R2 ;  /* 0x0000640201007387 */ /* 0x0009e20000100800 */
[C---:B-1----:R-:W-:Y:S02]  /*0b90*/  LOP3.LUT R0, R56.reuse, 0x180, RZ, 0xfc, !PT ;  /* 0x0000018038007812 */ /* 0x042fe400078efcff */
[----:B---3--:R-:W-:-:S03]  /*0ba0*/  LOP3.LUT R3, R56, 0x1a0, RZ, 0xfc, !PT ;  /* 0x000001a038037812 */ /* 0x008fc600078efcff */
[----:B------:R1:W-:Y:S01]  /*0bb0*/  STL [R1+0x60], R0 ;  /* 0x0000600001007387 */ /* 0x0003e20000100800 */
[----:B----4-:R-:W-:-:S03]  /*0bc0*/  LOP3.LUT R2, R56, 0x1c0, RZ, 0xfc, !PT ;  /* 0x000001c038027812 */ /* 0x010fc600078efcff */
[----:B------:R3:W-:Y:S04]  /*0bd0*/  STL [R1+0x5c], R3 ;  /* 0x00005c0301007387 */ /* 0x0007e80000100800 */
[----:B------:R3:W-:Y:S01]  /*0be0*/  STL [R1+0x58], R2 ;  /* 0x0000580201007387 */ /* 0x0007e20000100800 */
[----:B-1----:R-:W-:-:S05]  /*0bf0*/  LOP3.LUT R0, R56, 0x1e0, RZ, 0xfc, !PT ;  /* 0x000001e038007812 */ /* 0x002fca00078efcff */
[----:B------:R3:W-:Y:S02]  /*0c00*/  STL [R1+0x54], R0 ;  /* 0x0000540001007387 */ /* 0x0007e40000100800 */
.L_x_548:
[----:B------:R-:W4:Y:S04]  /*0c10*/  LDL R109, [R1+0x8] ;  /* 0x00000800016d7983 */ /* 0x000f280000100800 */
[----:B------:R-:W5:Y:S04]  /*0c20*/  LDL R126, [R1+0x4] ;  /* 0x00000400017e7983 */ /* 0x000f680000100800 */
[----:B---3--:R-:W3:Y:S04]  /*0c30*/  LDL R125, [R1] ;  /* 0x00000000017d7983 */ /* 0x008ee80000100800 */
[----:B--2---:R-:W2:Y:S04]  /*0c40*/  LDL R124, [R1+0x4c] ;  /* 0x00004c00017c7983 */ /* 0x004ea80000100800 */
[----:B------:R-:W2:Y:S04]  /*0c50*/  LDL R123, [R1+0x50] ;  /* 0x00005000017b7983 */ /* 0x000ea80000100800 */
[----:B------:R-:W2:Y:S04]  /*0c60*/  LDL R122, [R1+0x64] ;  /* 0x00006400017a7983 */ /* 0x000ea80000100800 */
[----:B------:R-:W2:Y:S04]  /*0c70*/  LDL R121, [R1+0x60] ;  /* 0x0000600001797983 */ /* 0x000ea80000100800 */
[----:B------:R-:W2:Y:S04]  /*0c80*/  LDL R111, [R1+0x5c] ;  /* 0x00005c00016f7983 */ /* 0x000ea80000100800 */
[----:B------:R-:W2:Y:S04]  /*0c90*/  LDL R110, [R1+0x58] ;  /* 0x00005800016e7983 */ /* 0x000ea80000100800 */
[----:B------:R-:W2:Y:S01]  /*0ca0*/  LDL R108, [R1+0x54] ;  /* 0x00005400016c7983 */ /* 0x000ea20000100800 */
[----:B------:R-:W-:-:S02]  /*0cb0*/  ULDC UR24, c[0x0][0x174] ;  /* 0x00005d0000187ab9 */ /* 0x000fc40000000800 */
[----:B------:R-:W-:Y:S02]  /*0cc0*/  UIADD3 UR24, -UR6, UR24, URZ ;  /* 0x0000001806187290 */ /* 0x000fe4000fffe13f */
[----:B------:R-:W-:Y:S02]  /*0cd0*/  ULDC UR7, c[0x0][0x168] ;  /* 0x00005a0000077ab9 */ /* 0x000fe40000000800 */
[----:B------:R-:W-:-:S04]  /*0ce0*/  ULEA UR25, UR24, 0xfffff800, 0xb ;  /* 0xfffff80018197891 */ /* 0x000fc8000f8e583f */
[----:B------:R-:W-:Y:S01]  /*0cf0*/  UIADD3 UR7, -UR25, UR7, URZ ;  /* 0x0000000719077290 */ /* 0x000fe2000fffe13f */
[----:B------:R-:W-:-:S05]  /*0d00*/  LEA R2, P3, R56, UR16, 0x1 ;  /* 0x0000001038027c11 */ /* 0x000fca000f8608ff */
[C---:B------:R-:W-:Y:S02]  /*0d10*/  ISETP.GE.AND P2, PT, R56.reuse, UR7, PT ;  /* 0x0000000738007c0c */ /* 0x040fe4000bf46270 */
[----:B------:R-:W-:Y:S02]  /*0d20*/  PRMT R0, RZ, 0x7610, R0 ;  /* 0x00007610ff007816 */ /* 0x000fe40000000000 */
[----:B------:R-:W-:Y:S02]  /*0d30*/  PRMT R4, RZ, 0x7610, R4 ;  /* 0x00007610ff047816 */ /* 0x000fe40000000004 */
[----:B------:R-:W-:Y:S01]  /*0d40*/  LEA.HI.X R3, R56, UR17, R57, 0x1, P3 ;  /* 0x0000001138037c11 */ /* 0x000fe200098f0c39 */
[----:B------:R-:W-:Y:S01]  /*0d50*/  BAR.SYNC.DEFER_BLOCKING 0x0 ;  /* 0x0000000000007b1d */ /* 0x000fe20000010000 */
[----:B------:R-:W-:Y:S02]  /*0d60*/  ISETP.GE.AND P6, PT, R165, UR7, PT ;  /* 0x00000007a5007c0c */ /* 0x000fe4000bfc6270 */
[----:B------:R-:W-:-:S02]  /*0d70*/  ISETP.GE.AND P5, PT, R164, UR7, PT ;  /* 0x00000007a4007c0c */ /* 0x000fc4000bfa6270 */
[----:B------:R-:W-:Y:S02]  /*0d80*/  ISETP.GE.AND P3, PT, R163, UR7, PT ;  /* 0x00000007a3007c0c */ /* 0x000fe4000bf66270 */
[----:B------:R-:W-:Y:S02]  /*0d90*/  PRMT R5, RZ, 0x7610, R5 ;  /* 0x00007610ff057816 */ /* 0x000fe40000000005 */
[----:B------:R-:W-:Y:S02]  /*0da0*/  PRMT R6, RZ, 0x7610, R6 ;  /* 0x00007610ff067816 */ /* 0x000fe40000000006 */
[----:B------:R-:W-:Y:S02]  /*0db0*/  PRMT R7, RZ, 0x7610, R7 ;  /* 0x00007610ff077816 */ /* 0x000fe40000000007 */
[----:B------:R-:W-:Y:S02]  /*0dc0*/  PRMT R8, RZ, 0x7610, R8 ;  /* 0x00007610ff087816 */ /* 0x000fe40000000008 */
[----:B------:R-:W-:Y:S01]  /*0dd0*/  PRMT R9, RZ, 0x7610, R9 ;  /* 0x00007610ff097816 */ /* 0x000fe20000000009 */
[----:B------:R1:W2:Y:S01]  /*0de0*/  @!P2 LDG.E.U16 R0, [R2.64] ;  /* 0x000000200200a981 */ /* 0x0002a2000c1e1500 */
[----:B------:R-:W-:-:S02]  /*0df0*/  ISETP.GE.AND P2, PT, R162, UR7, PT ;  /* 0x00000007a2007c0c */ /* 0x000fc4000bf46270 */
[----:B------:R-:W-:Y:S01]  /*0e00*/  PRMT R10, RZ, 0x7610, R10 ;  /* 0x00007610ff0a7816 */ /* 0x000fe2000000000a */
[----:B------:R1:W2:Y:S01]  /*0e10*/  @!P6 LDG.E.U16 R7, [R2.64+0x100] ;  /* 0x000100200207e981 */ /* 0x0002a2000c1e1500 */
[----:B------:R-:W-:-:S03]  /*0e20*/  PRMT R11, RZ, 0x7610, R11 ;  /* 0x00007610ff0b7816 */ /* 0x000fc6000000000b */
[----:B------:R1:W2:Y:S04]  /*0e30*/  @!P5 LDG.E.U16 R8, [R2.64+0x140] ;  /* 0x000140200208d981 */ /* 0x0002a8000c1e1500 */
[----:B------:R1:W2:Y:S01]  /*0e40*/  @!P3 LDG.E.U16 R9, [R2.64+0x180] ;  /* 0x000180200209b981 */ /* 0x0002a2000c1e1500 */
[----:B------:R-:W-:-:S03]  /*0e50*/  PRMT R12, RZ, 0x7610, R12 ;  /* 0x00007610ff0c7816 */ /* 0x000fc6000000000c */
[----:B------:R1:W2:Y:S01]  /*0e60*/  @!P2 LDG.E.U16 R10, [R2.64+0x1c0] ;  /* 0x0001c020020aa981 */ /* 0x0002a2000c1e1500 */
[----:B------:R-:W-:Y:S02]  /*0e70*/  PRMT R13, RZ, 0x7610, R13 ;  /* 0x00007610ff0d7816 */ /* 0x000fe4000000000d */
[----:B------:R-:W-:Y:S02]  /*0e80*/  PRMT R14, RZ, 0x7610, R14 ;  /* 0x00007610ff0e7816 */ /* 0x000fe4000000000e */
[----:B------:R-:W-:Y:S02]  /*0e90*/  PRMT R15, RZ, 0x7610, R15 ;  /* 0x00007610ff0f7816 */ /* 0x000fe4000000000f */
[----:B------:R-:W-:Y:S02]  /*0ea0*/  PRMT R16, RZ, 0x7610, R16 ;  /* 0x00007610ff107816 */ /* 0x000fe40000000010 */
[----:B------:R-:W-:Y:S02]  /*0eb0*/  PRMT R17, RZ, 0x7610, R17 ;  /* 0x00007610ff117816 */ /* 0x000fe40000000011 */
[----:B------:R-:W-:-:S02]  /*0ec0*/  PRMT R18, RZ, 0x7610, R18 ;  /* 0x00007610ff127816 */ /* 0x000fc40000000012 */
[----:B----4-:R-:W-:Y:S02]  /*0ed0*/  ISETP.GE.AND P1, PT, R109, UR7, PT ;  /* 0x000000076d007c0c */ /* 0x010fe4000bf26270 */
[----:B-----5:R-:W-:Y:S02]  /*0ee0*/  ISETP.GE.AND P0, PT, R126, UR7, PT ;  /* 0x000000077e007c0c */ /* 0x020fe4000bf06270 */
[----:B---3--:R-:W-:-:S09]  /*0ef0*/  ISETP.GE.AND P4, PT, R125, UR7, PT ;  /* 0x000000077d007c0c */ /* 0x008fd2000bf86270 */
[----:B------:R1:W3:Y:S01]  /*0f00*/  @!P1 LDG.E.U16 R4, [R2.64+0x40] ;  /* 0x0000402002049981 */ /* 0x0002e2000c1e1500 */
[----:B------:R-:W-:-:S03]  /*0f10*/  ISETP.GE.AND P1, PT, R161, UR7, PT ;  /* 0x00000007a1007c0c */ /* 0x000fc6000bf26270 */
[----:B------:R1:W4:Y:S01]  /*0f20*/  @!P0 LDG.E.U16 R5, [R2.64+0x80] ;  /* 0x0000802002058981 */ /* 0x000322000c1e1500 */
[----:B--2---:R-:W-:-:S03]  /*0f30*/  ISETP.GE.AND P0, PT, R124, UR7, PT ;  /* 0x000000077c007c0c */ /* 0x004fc6000bf06270 */
[----:B------:R1:W2:Y:S01]  /*0f40*/  @!P4 LDG.E.U16 R6, [R2.64+0xc0] ;  /* 0x0000c0200206c981 */ /* 0x0002a2000c1e1500 */
[----:B------:R-:W-:Y:S02]  /*0f50*/  ISETP.GE.AND P4, PT, R123, UR7, PT ;  /* 0x000000077b007c0c */ /* 0x000fe4000bf86270 */
[----:B------:R-:W-:Y:S02]  /*0f60*/  ISETP.GE.AND P6, PT, R122, UR7, PT ;  /* 0x000000077a007c0c */ /* 0x000fe4000bfc6270 */
[----:B------:R-:W-:Y:S01]  /*0f70*/  ISETP.GE.AND P5, PT, R121, UR7, PT ;  /* 0x0000000779007c0c */ /* 0x000fe2000bfa6270 */
[----:B------:R1:W5:Y:S01]  /*0f80*/  @!P1 LDG.E.U16 R11, [R2.64+0x200] ;  /* 0x00020020020b9981 */ /* 0x000362000c1e1500 */
[----:B------:R-:W-:-:S03]  /*0f90*/  ISETP.GE.AND P3, PT, R111, UR7, PT ;  /* 0x000000076f007c0c */ /* 0x000fc6000bf66270 */
[----:B------:R1:W5:Y:S01]  /*0fa0*/  @!P0 LDG.E.U16 R12, [R2.64+0x240] ;  /* 0x00024020020c8981 */ /* 0x000362000c1e1500 */
[----:B------:R-:W-:-:S03]  /*0fb0*/  ISETP.GE.AND P2, PT, R110, UR7, PT ;  /* 0x000000076e007c0c */ /* 0x000fc6000bf46270 */
[----:B------:R1:W5:Y:S01]  /*0fc0*/  @!P4 LDG.E.U16 R13, [R2.64+0x280] ;  /* 0x00028020020dc981 */ /* 0x000362000c1e1500 */
[----:B------:R-:W-:-:S03]  /*0fd0*/  ISETP.GE.AND P1, PT, R108, UR7, PT ;  /* 0x000000076c007c0c */ /* 0x000fc6000bf26270 */
[----:B------:R1:W5:Y:S04]  /*0fe0*/  @!P6 LDG.E.U16 R14, [R2.64+0x2c0] ;  /* 0x0002c020020ee981 */ /* 0x000368000c1e1500 */
[----:B------:R1:W5:Y:S04]  /*0ff0*/  @!P5 LDG.E.U16 R15, [R2.64+0x300] ;  /* 0x00030020020fd981 */ /* 0x000368000c1e1500 */
[----:B------:R1:W5:Y:S04]  /*1000*/  @!P3 LDG.E.U16 R16, [R2.64+0x340] ;  /* 0x000340200210b981 */ /* 0x000368000c1e1500 */
[----:B------:R1:W5:Y:S04]  /*1010*/  @!P2 LDG.E.U16 R17, [R2.64+0x380] ;  /* 0x000380200211a981 */ /* 0x000368000c1e1500 */
[----:B------:R1:W5:Y:S04]  /*1020*/  @!P1 LDG.E.U16 R18, [R2.64+0x3c0] ;  /* 0x0003c02002129981 */ /* 0x000368000c1e1500 */
[----:B------:R-:W0:Y:S01]  /*1030*/  S2R R35, SR_LANEID ;  /* 0x0000000000237919 */ /* 0x000e220000000000 */
[----:B------:R-:W-:-:S04]  /*1040*/  SHF.L.U32 R64, R55, 0x4, RZ ;  /* 0x0000000437407819 */ /* 0x000fc800000006ff */
[----:B------:R-:W-:-:S05]  /*1050*/  LOP3.LUT R21, R64, 0xfffffe00, RZ, 0xc0, !PT ;  /* 0xfffffe0040157812 */ /* 0x000fca00078ec0ff */
[----:B0-----:R-:W-:-:S05]  /*1060*/  IMAD.IADD R19, R21, 0x1, R35 ;  /* 0x0000000115137824 */ /* 0x001fca00078e0223 */
[C---:B------:R-:W-:Y:S02]  /*1070*/  IADD3 R22, R19.reuse, 0x20, RZ ;  /* 0x0000002013167810 */ /* 0x040fe40007ffe0ff */
[C---:B------:R-:W-:Y:S02]  /*1080*/  IADD3 R24, R19.reuse, 0x40, RZ ;  /* 0x0000004013187810 */ /* 0x040fe40007ffe0ff */
[C---:B------:R-:W-:Y:S02]  /*1090*/  IADD3 R26, R19.reuse, 0x60, RZ ;  /* 0x00000060131a7810 */ /* 0x040fe40007ffe0ff */
[C---:B------:R-:W-:Y:S02]  /*10a0*/  LEA.HI.SX32 R20, R19.reuse, R19, 0x1b ;  /* 0x0000001313147211 */ /* 0x040fe400078fdaff */
[C---:B------:R-:W-:Y:S02]  /*10b0*/  IADD3 R28, R19.reuse, 0x80, RZ ;  /* 0x00000080131c7810 */ /* 0x040fe40007ffe0ff */
[----:B------:R-:W-:-:S02]  /*10c0*/  IADD3 R30, R19, 0xa0, RZ ;  /* 0x000000a0131e7810 */ /* 0x000fc40007ffe0ff */
[-C--:B------:R-:W-:Y:S02]  /*10d0*/  LEA.HI.SX32 R22, R22, R19.reuse, 0x1b ;  /* 0x0000001316167211 */ /* 0x080fe400078fdaff */
[C---:B------:R-:W-:Y:S02]  /*10e0*/  IADD3 R32, R19.reuse, 0xc0, RZ ;  /* 0x000000c013207810 */ /* 0x040fe40007ffe0ff */
[C---:B-1----:R-:W-:Y:S02]  /*10f0*/  IADD3 R2, R19.reuse, 0xe0, RZ ;  /* 0x000000e013027810 */ /* 0x042fe40007ffe0ff */
[-C--:B------:R-:W-:Y:S02]  /*1100*/  LEA.HI.SX32 R24, R24, R19.reuse, 0x1b ;  /* 0x0000001318187211 */ /* 0x080fe400078fdaff */
[----:B------:R-:W-:Y:S01]  /*1110*/  LEA.HI.SX32 R26, R26, R19, 0x1b ;  /* 0x000000131a1a7211 */ /* 0x000fe200078fdaff */
[----:B------:R-:W-:Y:S01]  /*1120*/  IMAD.SHL.U32 R149, R22, 0x2, RZ ;  /* 0x0000000216957824 */ /* 0x000fe200078e00ff */
[----:B------:R-:W-:-:S02]  /*1130*/  IADD3 R34, R19, 0x100, RZ ;  /* 0x0000010013227810 */ /* 0x000fc40007ffe0ff */
[C---:B------:R-:W-:Y:S02]  /*1140*/  IADD3 R36, R19.reuse, 0x120, RZ ;  /* 0x0000012013247810 */ /* 0x040fe40007ffe0ff */
[----:B------:R-:W-:Y:S02]  /*1150*/  SHF.L.U32 R150, R20, 0x1, RZ ;  /* 0x0000000114967819 */ /* 0x000fe400000006ff */
[-C--:B------:R-:W-:Y:S02]  /*1160*/  LEA.HI.SX32 R28, R28, R19.reuse, 0x1b ;  /* 0x000000131c1c7211 */ /* 0x080fe400078fdaff */
[----:B------:R-:W-:Y:S01]  /*1170*/  LEA.HI.SX32 R30, R30, R19, 0x1b ;  /* 0x000000131e1e7211 */ /* 0x000fe200078fdaff */
[----:B------:R-:W-:Y:S01]  /*1180*/  IMAD.SHL.U32 R147, R26, 0x2, RZ ;  /* 0x000000021a937824 */ /* 0x000fe200078e00ff */
[C---:B------:R-:W-:Y:S02]  /*1190*/  IADD3 R38, R19.reuse, 0x140, RZ ;  /* 0x0000014013267810 */ /* 0x040fe40007ffe0ff */
[----:B------:R-:W-:-:S02]  /*11a0*/  IADD3 R40, R19, 0x160, RZ ;  /* 0x0000016013287810 */ /* 0x000fc40007ffe0ff */
[-C--:B------:R-:W-:Y:S02]  /*11b0*/  LEA.HI.SX32 R32, R32, R19.reuse, 0x1b ;  /* 0x0000001320207211 */ /* 0x080fe400078fdaff */
[-C--:B------:R-:W-:Y:S02]  /*11c0*/  LEA.HI.SX32 R2, R2, R19.reuse, 0x1b ;  /* 0x0000001302027211 */ /* 0x080fe400078fdaff */
[----:B------:R-:W-:Y:S01]  /*11d0*/  SHF.L.U32 R148, R24, 0x1, RZ ;  /* 0x0000000118947819 */ /* 0x000fe200000006ff */
[----:B------:R0:W-:Y:S01]  /*11e0*/  STS.U16 [R150], R0 ;  /* 0x0000000096007388 */ /* 0x0001e20000000400 */
[C---:B------:R-:W-:Y:S01]  /*11f0*/  IADD3 R42, R19.reuse, 0x180, RZ ;  /* 0x00000180132a7810 */ /* 0x040fe20007ffe0ff */
[----:B------:R-:W-:Y:S01]  /*1200*/  IMAD.SHL.U32 R145, R30, 0x2, RZ ;  /* 0x000000021e917824 */ /* 0x000fe200078e00ff */
[----:B------:R-:W-:Y:S02]  /*1210*/  IADD3 R44, R19, 0x1a0, RZ ;  /* 0x000001a0132c7810 */ /* 0x000fe40007ffe0ff */
[----:B------:R-:W-:-:S02]  /*1220*/  LEA.HI.SX32 R34, R34, R19, 0x1b ;  /* 0x0000001322227211 */ /* 0x000fc400078fdaff */
[-C--:B------:R-:W-:Y:S02]  /*1230*/  LEA.HI.SX32 R36, R36, R19.reuse, 0x1b ;  /* 0x0000001324247211 */ /* 0x080fe400078fdaff */
[----:B------:R-:W-:Y:S01]  /*1240*/  SHF.L.U32 R146, R28, 0x1, RZ ;  /* 0x000000011c927819 */ /* 0x000fe200000006ff */
[----:B------:R-:W-:Y:S01]  /*1250*/  IMAD.SHL.U32 R143, R2, 0x2, RZ ;  /* 0x00000002028f7824 */ /* 0x000fe200078e00ff */
[C---:B------:R-:W-:Y:S02]  /*1260*/  IADD3 R46, R19.reuse, 0x1c0, RZ ;  /* 0x000001c0132e7810 */ /* 0x040fe40007ffe0ff */
[----:B------:R-:W-:Y:S02]  /*1270*/  IADD3 R48, R19, 0x1e0, RZ ;  /* 0x000001e013307810 */ /* 0x000fe40007ffe0ff */
[-C--:B------:R-:W-:Y:S02]  /*1280*/  LEA.HI.SX32 R38, R38, R19.reuse, 0x1b ;  /* 0x0000001326267211 */ /* 0x080fe400078fdaff */
[----:B------:R-:W-:-:S02]  /*1290*/  LEA.HI.SX32 R40, R40, R19, 0x1b ;  /* 0x0000001328287211 */ /* 0x000fc400078fdaff */
[----:B------:R-:W-:Y:S01]  /*12a0*/  SHF.L.U32 R144, R32, 0x1, RZ ;  /* 0x0000000120907819 */ /* 0x000fe200000006ff */
[----:B0-----:R-:W-:Y:S01]  /*12b0*/  IMAD R0, R35, 0x10, R21 ;  /* 0x0000001023007824 */ /* 0x001fe200078e0215 */
[-C--:B------:R-:W-:Y:S01]  /*12c0*/  LEA.HI.SX32 R42, R42, R19.reuse, 0x1b ;  /* 0x000000132a2a7211 */ /* 0x080fe200078fdaff */
[----:B------:R-:W-:Y:S01]  /*12d0*/  IMAD.SHL.U32 R137, R36, 0x2, RZ ;  /* 0x0000000224897824 */ /* 0x000fe200078e00ff */
[-C--:B------:R-:W-:Y:S02]  /*12e0*/  LEA.HI.SX32 R44, R44, R19.reuse, 0x1b ;  /* 0x000000132c2c7211 */ /* 0x080fe400078fdaff */
[----:B------:R-:W-:Y:S01]  /*12f0*/  SHF.L.U32 R141, R34, 0x1, RZ ;  /* 0x00000001228d7819 */ /* 0x000fe200000006ff */
[----:B------:R-:W-:Y:S01]  /*1300*/  IMAD.SHL.U32 R133, R40, 0x2, RZ ;  /* 0x0000000228857824 */ /* 0x000fe200078e00ff */
[-C--:B------:R-:W-:Y:S02]  /*1310*/  LEA.HI.SX32 R46, R46, R19.reuse, 0x1b ;  /* 0x000000132e2e7211 */ /* 0x080fe400078fdaff */
[----:B------:R-:W-:-:S02]  /*1320*/  LEA.HI.SX32 R48, R48, R19, 0x1b ;  /* 0x0000001330307211 */ /* 0x000fc400078fdaff */
[----:B------:R-:W-:Y:S01]  /*1330*/  SHF.L.U32 R136, R38, 0x1, RZ ;  /* 0x0000000126887819 */ /* 0x000fe200000006ff */
[----:B------:R-:W-:Y:S01]  /*1340*/  IMAD.SHL.U32 R131, R44, 0x2, RZ ;  /* 0x000000022c837824 */ /* 0x000fe200078e00ff */
[----:B------:R-:W-:Y:S02]  /*1350*/  SHF.L.U32 R132, R42, 0x1, RZ ;  /* 0x000000012a847819 */ /* 0x000fe400000006ff */
[----:B------:R-:W-:Y:S01]  /*1360*/  LEA.HI.SX32 R54, R0, R0, 0x1b ;  /* 0x0000000000367211 */ /* 0x000fe200078fdaff */
[----:B------:R-:W-:Y:S01]  /*1370*/  IMAD.SHL.U32 R127, R48, 0x2, RZ ;  /* 0x00000002307f7824 */ /* 0x000fe200078e00ff */
[----:B------:R-:W-:Y:S02]  /*1380*/  SHF.L.U32 R130, R46, 0x1, RZ ;  /* 0x000000012e827819 */ /* 0x000fe400000006ff */
[----:B------:R-:W-:Y:S02]  /*1390*/  SHF.L.U32 R54, R54, 0x1, RZ ;  /* 0x0000000136367819 */ /* 0x000fe400000006ff */
[----:B------:R-:W-:-:S02]  /*13a0*/  SHF.L.U32 R37, R56, 0x1, RZ ;  /* 0x0000000138257819 */ /* 0x000fc400000006ff */
[----:B------:R-:W-:Y:S02]  /*13b0*/  SHF.L.U64.HI R27, R56, 0x1, R57 ;  /* 0x00000001381b7819 */ /* 0x000fe40000010239 */
[----:B------:R-:W-:-:S04]  /*13c0*/  IADD3 R58, P0, R37, UR18, RZ ;  /* 0x00000012253a7c10 */ /* 0x000fc8000ff1e0ff */
[----:B------:R-:W-:Y:S02]  /*13d0*/  IADD3.X R59, R27, UR19, RZ, P0, !PT ;  /* 0x000000131b3b7c10 */ /* 0x000fe400087fe4ff */
[----:B------:R-:W-:Y:S02]  /*13e0*/  ISETP.GE.AND P0, PT, R109, UR7, PT ;  /* 0x000000076d007c0c */ /* 0x000fe4000bf06270 */
[----:B------:R-:W-:Y:S02]  /*13f0*/  LEA R2, P1, R56, UR20, 0x1 ;  /* 0x0000001438027c11 */ /* 0x000fe4000f8208ff */
[----:B------:R-:W-:Y:S02]  /*1400*/  ISETP.GE.AND P2, PT, R126, UR7, PT ;  /* 0x000000077e007c0c */ /* 0x000fe4000bf46270 */
[C---:B------:R-:W-:Y:S02]  /*1410*/  LEA.HI.X R3, R56.reuse, UR21, R57, 0x1, P1 ;  /* 0x0000001538037c11 */ /* 0x040fe400088f0c39 */
[----:B------:R-:W-:-:S02]  /*1420*/  ISETP.GE.AND P1, PT, R56, UR7, PT ;  /* 0x0000000738007c0c */ /* 0x000fc4000bf26270 */
[----:B------:R-:W-:Y:S02]  /*1430*/  ISETP.GE.AND P3, PT, R125, UR7, PT ;  /* 0x000000077d007c0c */ /* 0x000fe4000bf66270 */
[----:B------:R-:W-:Y:S02]  /*1440*/  ISETP.GE.AND P4, PT, R163, UR7, PT ;  /* 0x00000007a3007c0c */ /* 0x000fe4000bf86270 */
[----:B------:R-:W-:Y:S02]  /*1450*/  ISETP.GE.AND P5, PT, R165, UR7, PT ;  /* 0x00000007a5007c0c */ /* 0x000fe4000bfa6270 */
[----:B------:R-:W-:Y:S02]  /*1460*/  ISETP.GE.AND P6, PT, R164, UR7, PT ;  /* 0x00000007a4007c0c */ /* 0x000fe4000bfc6270 */
[----:B------:R-:W-:Y:S01]  /*1470*/  PRMT R0, RZ, 0x7610, R0 ;  /* 0x00007610ff007816 */ /* 0x000fe20000000000 */
[----:B---3--:R-:W-:Y:S04]  /*1480*/  STS.U16 [R149+0x40], R4 ;  /* 0x0000400495007388 */ /* 0x008fe80000000400 */
[----:B----4-:R0:W-:Y:S04]  /*1490*/  STS.U16 [R148+0x80], R5 ;  /* 0x0000800594007388 */ /* 0x0101e80000000400 */
[----:B--2---:R-:W-:Y:S04]  /*14a0*/  STS.U16 [R147+0xc0], R6 ;  /* 0x0000c00693007388 */ /* 0x004fe80000000400 */
[----:B------:R-:W-:Y:S04]  /*14b0*/  STS.U16 [R146+0x100], R7 ;  /* 0x0001000792007388 */ /* 0x000fe80000000400 */
[----:B------:R-:W-:Y:S04]  /*14c0*/  STS.U16 [R145+0x140], R8 ;  /* 0x0001400891007388 */ /* 0x000fe80000000400 */
[----:B------:R-:W-:Y:S04]  /*14d0*/  STS.U16 [R144+0x180], R9 ;  /* 0x0001800990007388 */ /* 0x000fe80000000400 */
[----:B------:R-:W-:Y:S04]  /*14e0*/  STS.U16 [R143+0x1c0], R10 ;  /* 0x0001c00a8f007388 */ /* 0x000fe80000000400 */
[----:B-----5:R1:W-:Y:S04]  /*14f0*/  STS.U16 [R141+0x200], R11 ;  /* 0x0002000b8d007388 */ /* 0x0203e80000000400 */
        /* <DEDUP_REMOVED lines=26> */
[----:B-1----:R-:W-:-:S05]  /*16a0*/  PRMT R11, RZ, 0x7610, R11 ;  /* 0x00007610ff0b7816 */ /* 0x002fca000000000b */
[----:B------:R-:W5:Y:S01]  /*16b0*/  @!P0 LDG.E.U16 R5, [R58.64+0x40] ;  /* 0x000040203a058981 */ /* 0x000f62000c1e1500 */
[----:B------:R-:W-:Y:S02]  /*16c0*/  ISETP.GE.AND P0, PT, R162, UR7, PT ;  /* 0x00000007a2007c0c */ /* 0x000fe4000bf06270 */
[----:B--2---:R-:W-:Y:S02]  /*16d0*/  PRMT R12, RZ, 0x7610, R12 ;  /* 0x00007610ff0c7816 */ /* 0x004fe4000000000c */
[----:B------:R-:W-:Y:S02]  /*16e0*/  PRMT R4, RZ, 0x7610, R4 ;  /* 0x00007610ff047816 */ /* 0x000fe40000000004 */
[----:B------:R-:W-:Y:S02]  /*16f0*/  PRMT R6, RZ, 0x7610, R6 ;  /* 0x00007610ff067816 */ /* 0x000fe40000000006 */
[----:B------:R-:W-:Y:S02]  /*1700*/  PRMT R7, RZ, 0x7610, R7 ;  /* 0x00007610ff077816 */ /* 0x000fe40000000007 */
[----:B------:R-:W-:Y:S01]  /*1710*/  PRMT R10, RZ, 0x7610, R10 ;  /* 0x00007610ff0a7816 */ /* 0x000fe2000000000a */
[----:B------:R-:W2:Y:S04]  /*1720*/  @!P1 LDG.E.U16 R4, [R58.64] ;  /* 0x000000203a049981 */ /* 0x000ea8000c1e1500 */
[----:B------:R-:W5:Y:S01]  /*1730*/  @!P0 LDG.E.U16 R11, [R58.64+0x1c0] ;  /* 0x0001c0203a0b8981 */ /* 0x000f62000c1e1500 */
[----:B------:R-:W-:-:S02]  /*1740*/  ISETP.GE.AND P0, PT, R161, UR7, PT ;  /* 0x00000007a1007c0c */ /* 0x000fc4000bf06270 */
[----:B------:R-:W-:Y:S01]  /*1750*/  PRMT R8, RZ, 0x7610, R8 ;  /* 0x00007610ff087816 */ /* 0x000fe20000000008 */
[----:B------:R-:W5:Y:S01]  /*1760*/  @!P2 LDG.E.U16 R6, [R58.64+0x80] ;  /* 0x000080203a06a981 */ /* 0x000f62000c1e1500 */
[----:B------:R-:W-:Y:S02]  /*1770*/  PRMT R9, RZ, 0x7610, R9 ;  /* 0x00007610ff097816 */ /* 0x000fe40000000009 */
[----:B------:R-:W-:Y:S01]  /*1780*/  ISETP.GE.AND P1, PT, R123, UR7, PT ;  /* 0x000000077b007c0c */ /* 0x000fe2000bf26270 */
[----:B------:R-:W5:Y:S01]  /*1790*/  @!P3 LDG.E.U16 R7, [R58.64+0xc0] ;  /* 0x0000c0203a07b981 */ /* 0x000f62000c1e1500 */
[----:B------:R-:W-:-:S03]  /*17a0*/  ISETP.GE.AND P2, PT, R122, UR7, PT ;  /* 0x000000077a007c0c */ /* 0x000fc6000bf46270 */
[----:B------:R-:W5:Y:S04]  /*17b0*/  @!P4 LDG.E.U16 R10, [R58.64+0x180] ;  /* 0x000180203a0ac981 */ /* 0x000f68000c1e1500 */
[----:B------:R-:W5:Y:S01]  /*17c0*/  @!P0 LDG.E.U16 R12, [R58.64+0x200] ;  /* 0x000200203a0c8981 */ /* 0x000f62000c1e1500 */
[----:B------:R-:W-:Y:S02]  /*17d0*/  ISETP.GE.AND P0, PT, R124, UR7, PT ;  /* 0x000000077c007c0c */ /* 0x000fe4000bf06270 */
[----:B------:R-:W-:Y:S01]  /*17e0*/  ISETP.GE.AND P3, PT, R121, UR7, PT ;  /* 0x0000000779007c0c */ /* 0x000fe2000bf66270 */
[----:B------:R-:W5:Y:S01]  /*17f0*/  @!P5 LDG.E.U16 R8, [R58.64+0x100] ;  /* 0x000100203a08d981 */ /* 0x000f62000c1e1500 */
[----:B------:R-:W-:Y:S02]  /*1800*/  ISETP.GE.AND P4, PT, R111, UR7, PT ;  /* 0x000000076f007c0c */ /* 0x000fe4000bf86270 */
[----:B------:R-:W-:Y:S01]  /*1810*/  ISETP.GE.AND P5, PT, R110, UR7, PT ;  /* 0x000000076e007c0c */ /* 0x000fe2000bfa6270 */
[----:B------:R-:W5:Y:S01]  /*1820*/  @!P6 LDG.E.U16 R9, [R58.64+0x140] ;  /* 0x000140203a09e981 */ /* 0x000f62000c1e1500 */
[----:B------:R-:W-:-:S02]  /*1830*/  ISETP.GE.AND P6, PT, R108, UR7, PT ;  /* 0x000000076c007c0c */ /* 0x000fc4000bfc6270 */
[----:B---3--:R-:W-:Y:S02]  /*1840*/  PRMT R13, RZ, 0x7610, R13 ;  /* 0x00007610ff0d7816 */ /* 0x008fe4000000000d */
[----:B----4-:R-:W-:Y:S02]  /*1850*/  PRMT R14, RZ, 0x7610, R14 ;  /* 0x00007610ff0e7816 */ /* 0x010fe4000000000e */
[----:B------:R-:W-:Y:S02]  /*1860*/  PRMT R15, RZ, 0x7610, R15 ;  /* 0x00007610ff0f7816 */ /* 0x000fe4000000000f */
[----:B------:R-:W-:Y:S01]  /*1870*/  PRMT R16, RZ, 0x7610, R16 ;  /* 0x00007610ff107816 */ /* 0x000fe20000000010 */
[----:B------:R-:W3:Y:S01]  /*1880*/  @!P0 LDG.E.U16 R13, [R58.64+0x240] ;  /* 0x000240203a0d8981 */ /* 0x000ee2000c1e1500 */
[----:B------:R-:W-:Y:S02]  /*1890*/  PRMT R17, RZ, 0x7610, R17 ;  /* 0x00007610ff117816 */ /* 0x000fe40000000011 */
[----:B------:R-:W-:Y:S01]  /*18a0*/  PRMT R18, RZ, 0x7610, R18 ;  /* 0x00007610ff127816 */ /* 0x000fe20000000012 */
[----:B------:R-:W4:Y:S04]  /*18b0*/  @!P1 LDG.E.U16 R14, [R58.64+0x280] ;  /* 0x000280203a0e9981 */ /* 0x000f28000c1e1500 */
[----:B------:R-:W4:Y:S04]  /*18c0*/  @!P2 LDG.E.U16 R15, [R58.64+0x2c0] ;  /* 0x0002c0203a0fa981 */ /* 0x000f28000c1e1500 */
[----:B------:R-:W4:Y:S04]  /*18d0*/  @!P3 LDG.E.U16 R16, [R58.64+0x300] ;  /* 0x000300203a10b981 */ /* 0x000f28000c1e1500 */
[----:B------:R-:W4:Y:S04]  /*18e0*/  @!P4 LDG.E.U16 R17, [R58.64+0x340] ;  /* 0x000340203a11c981 */ /* 0x000f28000c1e1500 */
[----:B------:R-:W4:Y:S04]  /*18f0*/  @!P5 LDG.E.U16 R18, [R58.64+0x380] ;  /* 0x000380203a12d981 */ /* 0x000f28000c1e1500 */
[----:B------:R-:W4:Y:S04]  /*1900*/  @!P6 LDG.E.U16 R0, [R58.64+0x3c0] ;  /* 0x0003c0203a00e981 */ /* 0x000f28000c1e1500 */
[----:B------:R-:W-:Y:S04]  /*1910*/  STL [R1+0x48], R150 ;  /* 0x0000489601007387 */ /* 0x000fe80000100800 */
[----:B------:R-:W-:Y:S04]  /*1920*/  STL [R1+0x44], R149 ;  /* 0x0000449501007387 */ /* 0x000fe80000100800 */
[----:B------:R-:W-:Y:S04]  /*1930*/  STL [R1+0x40], R148 ;  /* 0x0000409401007387 */ /* 0x000fe80000100800 */
[----:B------:R-:W-:Y:S04]  /*1940*/  STL [R1+0x3c], R147 ;  /* 0x00003c9301007387 */ /* 0x000fe80000100800 */
[----:B------:R-:W-:Y:S04]  /*1950*/  STL [R1+0x38], R146 ;  /* 0x0000389201007387 */ /* 0x000fe80000100800 */
[----:B------:R-:W-:Y:S04]  /*1960*/  STL [R1+0x34], R145 ;  /* 0x0000349101007387 */ /* 0x000fe80000100800 */
[----:B------:R-:W-:Y:S04]  /*1970*/  STL [R1+0x30], R144 ;  /* 0x0000309001007387 */ /* 0x000fe80000100800 */
[----:B------:R-:W-:Y:S01]  /*1980*/  STL [R1+0x2c], R143 ;  /* 0x00002c8f01007387 */ /* 0x000fe20000100800 */
[----:B------:R-:W-:-:S03]  /*1990*/  P2R R28, PR, RZ, 0x1 ;  /* 0x00000001ff1c7803 */ /* 0x000fc60000000000 */
[----:B------:R-:W-:Y:S01]  /*19a0*/  STL [R1+0x28], R141 ;  /* 0x0000288d01007387 */ /* 0x000fe20000100800 */
[----:B------:R-:W-:-:S03]  /*19b0*/  ISETP.GE.AND P0, PT, R56, UR7, PT ;  /* 0x0000000738007c0c */ /* 0x000fc6000bf06270 */
[----:B------:R-:W-:Y:S04]  /*19c0*/  STL [R1+0x24], R137 ;  /* 0x0000248901007387 */ /* 0x000fe80000100800 */
[----:B------:R-:W-:Y:S04]  /*19d0*/  STL [R1+0x20], R136 ;  /* 0x0000208801007387 */ /* 0x000fe80000100800 */
[----:B------:R-:W-:Y:S04]  /*19e0*/  STL [R1+0x1c], R133 ;  /* 0x00001c8501007387 */ /* 0x000fe80000100800 */
[----:B------:R-:W-:Y:S04]  /*19f0*/  STL [R1+0x18], R132 ;  /* 0x0000188401007387 */ /* 0x000fe80000100800 */
[----:B------:R-:W-:Y:S04]  /*1a00*/  STL [R1+0x14], R131 ;  /* 0x0000148301007387 */ /* 0x000fe80000100800 */
[----:B------:R-:W-:Y:S04]  /*1a10*/  STL [R1+0x10], R130 ;  /* 0x0000108201007387 */ /* 0x000fe80000100800 */
[----:B------:R-:W-:Y:S01]  /*1a20*/  STL [R1+0xc], R127 ;  /* 0x00000c7f01007387 */ /* 0x000fe20000100800 */
[----:B------:R-:W-:-:S03]  /*1a30*/  PRMT R19, RZ, 0x7610, R19 ;  /* 0x00007610ff137816 */ /* 0x000fc60000000013 */
[----:B------:R0:W-:Y:S01]  /*1a40*/  STL [R1+0x70], R27 ;  /* 0x0000701b01007387 */ /* 0x0001e20000100800 */
[----:B------:R-:W-:Y:S02]  /*1a50*/  PRMT R20, RZ, 0x7610, R20 ;  /* 0x00007610ff147816 */ /* 0x000fe40000000014 */
[----:B0-----:R-:W-:Y:S02]  /*1a60*/  P2R R27, PR, RZ, 0x2 ;  /* 0x00000002ff1b7803 */ /* 0x001fe40000000000 */
        /* <DEDUP_REMOVED lines=37> */
[----:B------:R0:W0:Y:S04]  /*1cc0*/  LDS.U16 R17, [R54+0xe] ;  /* 0x00000e0036117984 */ /* 0x0000280000000400 */
        /* <DEDUP_REMOVED lines=25> */
[----:B------:R-:W5:Y:S06]  /*1e60*/  @!P6 LDG.E.U16 R34, [R2.64+0x3c0] ;  /* 0x0003c0200222e981 */ /* 0x000f6c000c1e1500 */
[----:B------:R-:W5:Y:S01]  /*1e70*/  @!P0 LDG.E.U16 R25, [R2.64+0x180] ;  /* 0x0001802002198981 */ /* 0x000f62000c1e1500 */
[----:B------:R-:W-:-:S03]  /*1e80*/  ISETP.GE.AND P0, PT, R161, UR7, PT ;  /* 0x00000007a1007c0c */ /* 0x000fc6000bf06270 */
[----:B------:R-:W5:Y:S01]  /*1e90*/  @!P1 LDG.E.U16 R26, [R2.64+0x1c0] ;  /* 0x0001c020021a9981 */ /* 0x000f62000c1e1500 */
[----:B------:R-:W-:Y:S02]  /*1ea0*/  ISETP.NE.AND P1, PT, R27, RZ, PT ;  /* 0x000000ff1b00720c */ /* 0x000fe40003f25270 */
[----:B------:R-:W-:-:S07]  /*1eb0*/  PRMT R27, RZ, 0x7610, R27 ;  /* 0x00007610ff1b7816 */ /* 0x000fce000000001b */
[----:B------:R-:W5:Y:S01]  /*1ec0*/  @!P0 LDG.E.U16 R27, [R2.64+0x200] ;  /* 0x00020020021b8981 */ /* 0x000f62000c1e1500 */
[----:B------:R-:W-:Y:S02]  /*1ed0*/  ISETP.NE.AND P0, PT, R28, RZ, PT ;  /* 0x000000ff1c00720c */ /* 0x000fe40003f05270 */
[----:B------:R-:W-:Y:S01]  /*1ee0*/  PRMT R28, RZ, 0x7610, R28 ;  /* 0x00007610ff1c7816 */ /* 0x000fe2000000001c */
[----:B------:R-:W5:Y:S10]  /*1ef0*/  @!P1 LDG.E.U16 R29, [R2.64+0x280] ;  /* 0x00028020021d9981 */ /* 0x000f74000c1e1500 */
[----:B------:R-:W5:Y:S01]  /*1f00*/  @!P0 LDG.E.U16 R28, [R2.64+0x240] ;  /* 0x00024020021c8981 */ /* 0x000f62000c1e1500 */
[----:B0-----:R-:W-:-:S03]  /*1f10*/  PRMT R10, RZ, 0x5410, R10 ;  /* 0x00005410ff0a7816 */ /* 0x001fc6000000000a */
[----:B------:R0:W-:Y:S02]  /*1f20*/  STL [R1+0x74], R37 ;  /* 0x0000742501007387 */ /* 0x0001e40000100800 */
[----:B------:R-:W-:-:S05]  /*1f30*/  FADD.FTZ R52, R10, UR5 ;  /* 0x000000050a347e21 */ /* 0x000fca0008010000 */
[----:B------:R-:W-:Y:S02]  /*1f40*/  FSETP.GTU.FTZ.AND P5, PT, R52, 20, PT ;  /* 0x41a000003400780b */ /* 0x000fe40003fbc000 */
[----:B-1----:R-:W-:Y:S02]  /*1f50*/  PRMT R11, RZ, 0x5410, R11 ;  /* 0x00005410ff0b7816 */ /* 0x002fe4000000000b */
[----:B--2---:R-:W-:Y:S02]  /*1f60*/  PRMT R12, RZ, 0x5410, R12 ;  /* 0x00005410ff0c7816 */ /* 0x004fe4000000000c */
[----:B---3--:R-:W-:Y:S02]  /*1f70*/  PRMT R13, RZ, 0x5410, R13 ;  /* 0x00005410ff0d7816 */ /* 0x008fe4000000000d */
[----:B----4-:R-:W-:Y:S02]  /*1f80*/  PRMT R14, RZ, 0x5410, R14 ;  /* 0x00005410ff0e7816 */ /* 0x010fe4000000000e */
        /* <DEDUP_REMOVED lines=8> */
[----:B------:R-:W-:Y:S01]  /*2010*/  ISETP.GE.AND P0, PT, R56, UR7, PT ;  /* 0x0000000738007c0c */ /* 0x000fe2000bf06270 */
[----:B------:R-:W-:Y:S01]  /*2020*/  FADD.FTZ R46, R16, UR5 ;  /* 0x00000005102e7e21 */ /* 0x000fe20008010000 */
[----:B------:R-:W-:Y:S02]  /*2030*/  FSETP.GTU.FTZ.AND P4, PT, R51, 20, PT ;  /* 0x41a000003300780b */ /* 0x000fe40003f9c000 */
[----:B------:R-:W-:-:S02]  /*2040*/  FSETP.GTU.FTZ.AND P3, PT, R50, 20, PT ;  /* 0x41a000003200780b */ /* 0x000fc40003f7c000 */
[----:B------:R-:W-:Y:S02]  /*2050*/  FSETP.GTU.FTZ.AND P2, PT, R49, 20, PT ;  /* 0x41a000003100780b */ /* 0x000fe40003f5c000 */
[----:B------:R-:W-:Y:S02]  /*2060*/  FSETP.GTU.FTZ.AND P1, PT, R48, 20, PT ;  /* 0x41a000003000780b */ /* 0x000fe40003f3c000 */
[----:B------:R-:W-:Y:S01]  /*2070*/  FSETP.GTU.FTZ.AND P6, PT, R47, 20, PT ;  /* 0x41a000002f00780b */ /* 0x000fe20003fdc000 */
[----:B-----5:R0:W-:Y:S04]  /*2080*/  STS.U16 [R150], R19 ;  /* 0x0000001396007388 */ /* 0x0201e80000000400 */
        /* <DEDUP_REMOVED lines=48> */
.L_x_459:
[----:B------:R-:W-:Y:S05]  /*2390*/  BSYNC B0 ;  /* 0x0000000000007941 */ /* 0x000fea0003800000 */
.L_x_458:
[----:B------:R-:W-:Y:S01]  /*23a0*/  PRMT R17, RZ, 0x5410, R17 ;  /* 0x00005410ff117816 */ /* 0x000fe20000000011 */
[----:B------:R-:W-:Y:S01]  /*23b0*/  BSSY B0, `(.L_x_460) ;  /* 0x0000023000007945 */ /* 0x000fe20003800000 */
[----:B------:R-:W-:-:S03]  /*23c0*/  FSETP.GTU.FTZ.AND P5, PT, R46, 20, PT ;  /* 0x41a000002e00780b */ /* 0x000fc60003fbc000 */
[----:B------:R-:W-:Y:S01]  /*23d0*/  FADD.FTZ R45, R17, UR5 ;  /* 0x00000005112d7e21 */ /* 0x000fe20008010000 */
        /* <DEDUP_REMOVED lines=32> */
.L_x_461:
[----:B------:R-:W-:Y:S05]  /*25e0*/  BSYNC B0 ;  /* 0x0000000000007941 */ /* 0x000fea0003800000 */
.L_x_460:
        /* <DEDUP_REMOVED lines=36> */
.L_x_463:
[----:B------:R-:W-:Y:S05]  /*2830*/  BSYNC B0 ;  /* 0x0000000000007941 */ /* 0x000fea0003800000 */
.L_x_462:
        /* <DEDUP_REMOVED lines=36> */
.L_x_465:
[----:B------:R-:W-:Y:S05]  /*2a80*/  BSYNC B0 ;  /* 0x0000000000007941 */ /* 0x000fea0003800000 */
.L_x_464:
        /* <DEDUP_REMOVED lines=36> */
.L_x_467:
[----:B------:R-:W-:Y:S05]  /*2cd0*/  BSYNC B0 ;  /* 0x0000000000007941 */ /* 0x000fea0003800000 */
.L_x_466:
[----:B------:R-:W-:Y:S01]  /*2ce0*/  PRMT R7, RZ, 0x5410, R7 ;  /* 0x00005410ff077816 */ /* 0x000fe20000000007 */
[----:B------:R-:W-:Y:S01]  /*2cf0*/  BSSY B0, `(.L_x_468) ;  /* 0x0000023000007945 */ /* 0x000fe20003800000 */
[----:B------:R-:W-:-:S03]  /*2d00*/  FSETP.GTU.FTZ.AND P1, PT, R38, 20, PT ;  /* 0x41a000002600780b */ /* 0x000fc60003f3c000 */
[----:B0-----:R-:W-:Y:S01]  /*2d10*/  FADD.FTZ R37, R7, UR5 ;  /* 0x0000000507257e21 */ /* 0x001fe20008010000 */
        /* <DEDUP_REMOVED lines=32> */
.L_x_469:
[----:B------:R-:W-:Y:S05]  /*2f20*/  BSYNC B0 ;  /* 0x0000000000007941 */ /* 0x000fea0003800000 */
.L_x_468:
[----:B------:R-:W-:Y:S01]  /*2f30*/  PRMT R6, RZ, 0x5410, R6 ;  /* 0x00005410ff067816 */ /* 0x000fe20000000006 */
[----:B------:R-:W-:Y:S01]  /*2f40*/  BSSY B0, `(.L_x_470) ;  /* 0x0000023000007945 */ /* 0x000fe20003800000 */
[----:B------:R-:W-:-:S03]  /*2f50*/  FSETP.GTU.FTZ.AND P6, PT, R37, 20, PT ;  /* 0x41a000002500780b */ /* 0x000fc60003fdc000 */
[----:B------:R-:W-:Y:S01]  /*2f60*/  FADD.FTZ R36, R6, UR5 ;  /* 0x0000000506247e21 */ /* 0x000fe20008010000 */
        /* <DEDUP_REMOVED lines=32> */
.L_x_471:
[----:B------:R-:W-:Y:S05]  /*3170*/  BSYNC B0 ;  /* 0x0000000000007941 */ /* 0x000fea0003800000 */
.L_x_470:
        /* <DEDUP_REMOVED lines=36> */
.L_x_473:
[----:B------:R-:W-:Y:S05]  /*33c0*/  BSYNC B0 ;  /* 0x0000000000007941 */ /* 0x000fea0003800000 */
.L_x_472:
        /* <DEDUP_REMOVED lines=36> */
.L_x_475:
[----:B------:R-:W-:Y:S05]  /*3610*/  BSYNC B0 ;  /* 0x0000000000007941 */ /* 0x000fea0003800000 */
.L_x_474:
        /* <DEDUP_REMOVED lines=36> */
.L_x_477:
[----:B------:R-:W-:Y:S05]  /*3860*/  BSYNC B0 ;  /* 0x0000000000007941 */ /* 0x000fea0003800000 */
.L_x_476:
[----:B------:R-:W-:Y:S01]  /*3870*/  USHF.R.S32.HI UR40, URZ, 0x1f, UR25 ;  /* 0x0000001f3f287899 */ /* 0x000fe20008011419 */
[----:B------:R-:W-:Y:S01]  /*3880*/  BSSY B0, `(.L_x_478) ;  /* 0x0000022000007945 */ /* 0x000fe20003800000 */
[----:B------:R-:W-:Y:S01]  /*3890*/  FSETP.GTU.FTZ.AND P2, PT, R33, 20, PT ;  /* 0x41a000002100780b */ /* 0x000fe20003f5c000 */
[----:B------:R-:W-:Y:S07]  /*38a0*/  @P1 BRA `(.L_x_479) ;  /* 0x000001f000001947 */ /* 0x000fee0003800000 */
        /* <DEDUP_REMOVED lines=31> */
.L_x_479:
[----:B------:R-:W-:Y:S05]  /*3aa0*/  BSYNC B0 ;  /* 0x0000000000007941 */ /* 0x000fea0003800000 */
.L_x_478:
        /* <DEDUP_REMOVED lines=33> */
.L_x_481:
[----:B------:R-:W-:Y:S05]  /*3cc0*/  BSYNC B0 ;  /* 0x0000000000007941 */ /* 0x000fea0003800000 */
.L_x_480:
        /* <DEDUP_REMOVED lines=33> */
.L_x_483:
[----:B------:R-:W-:Y:S05]  /*3ee0*/  BSYNC B0 ;  /* 0x0000000000007941 */ /* 0x000fea0003800000 */
.L_x_482:
        /* <DEDUP_REMOVED lines=33> */
.L_x_485:
[----:B------:R-:W-:Y:S05]  /*4100*/  BSYNC B0 ;  /* 0x0000000000007941 */ /* 0x000fea0003800000 */
.L_x_484:
        /* <DEDUP_REMOVED lines=33> */
.L_x_487:
[----:B------:R-:W-:Y:S05]  /*4320*/  BSYNC B0 ;  /* 0x0000000000007941 */ /* 0x000fea0003800000 */
.L_x_486:
        /* <DEDUP_REMOVED lines=33> */
.L_x_489:
[----:B------:R-:W-:Y:S05]  /*4540*/  BSYNC B0 ;  /* 0x0000000000007941 */ /* 0x000fea0003800000 */
.L_x_488:
[----:B------:R-:W-:Y:S01]  /*4550*/  ULDC.64 UR34, c[0x0][0x1f0] ;  /* 0x00007c0000227ab9 */ /* 0x000fe20000000a00 */
[----:B------:R-:W-:Y:S01]  /*4560*/  MOV R2, UR25 ;  /* 0x0000001900027c02 */ /* 0x000fe20008000f00 */
[----:B------:R-:W-:Y:S01]  /*4570*/  UIMAD UR8, UR13, UR34, URZ ;  /* 0x000000220d0872a4 */ /* 0x000fe2000f8e023f */
[----:B------:R-:W-:Y:S01]  /*4580*/  MOV R7, UR12 ;  /* 0x0000000c00077c02 */ /* 0x000fe20008000f00 */
[----:B------:R-:W-:Y:S01]  /*4590*/  IMAD.U32 R3, RZ, RZ, UR40 ;  /* 0x00000028ff037e24 */ /* 0x000fe2000f8e00ff */
[----:B------:R-:W-:Y:S01]  /*45a0*/  UIMAD.WIDE.U32 UR38, UR12, UR34, URZ ;  /* 0x000000220c2672a5 */ /* 0x000fe2000f8e003f */
[----:B------:R-:W-:Y:S01]  /*45b0*/  MOV R4, UR25 ;  /* 0x0000001900047c02 */ /* 0x000fe20008000f00 */
[----:B------:R-:W-:Y:S01]  /*45c0*/  UIMAD UR42, UR12, UR35, UR8 ;  /* 0x000000230c2a72a4 */ /* 0x000fe2000f8e0208 */
[----:B------:R-:W-:Y:S01]  /*45d0*/  IMAD.U32 R5, RZ, RZ, UR40 ;  /* 0x00000028ff057e24 */ /* 0x000fe2000f8e00ff */
[----:B------:R-:W-:Y:S01]  /*45e0*/  MOV R9, UR10 ;  /* 0x0000000a00097c02 */ /* 0x000fe20008000f00 */
[----:B------:R-:W-:Y:S01]  /*45f0*/  ULDC.64 UR8, c[0x0][0x200] ;  /* 0x0000800000087ab9 */ /* 0x000fe20000000a00 */
[C---:B------:R-:W-:Y:S01]  /*4600*/  @!P0 IMAD.WIDE.U32 R2, R7.reuse, c[0x0][0x1f0], R2 ;  /* 0x00007c0007028a25 */ /* 0x040fe200078e0002 */
[----:B------:R-:W-:Y:S01]  /*4610*/  UIMAD UR34, UR13, UR8, URZ ;  /* 0x000000080d2272a4 */ /* 0x000fe2000f8e023f */
[----:B------:R-:W-:Y:S01]  /*4620*/  LDS.U16 R73, [R54] ;  /* 0x0000000036497984 */ /* 0x000fe20000000400 */
[----:B------:R-:W-:Y:S01]  /*4630*/  UIMAD.WIDE.U32 UR36, UR12, UR8, URZ ;  /* 0x000000080c2472a5 */ /* 0x000fe2000f8e003f */
[----:B------:R-:W-:Y:S01]  /*4640*/  @!P0 IMAD.WIDE.U32 R4, R7, c[0x0][0x200], R4 ;  /* 0x0000800007048a25 */ /* 0x000fe200078e0004 */
[----:B------:R-:W-:Y:S01]  /*4650*/  UIMAD UR44, UR12, UR9, UR34 ;  /* 0x000000090c2c72a4 */ /* 0x000fe2000f8e0222 */
[----:B------:R-:W-:Y:S01]  /*4660*/  @!P0 IADD3 R3, R3, UR42, RZ ;  /* 0x0000002a03038c10 */ /* 0x000fe2000fffe0ff */
[----:B------:R-:W-:Y:S01]  /*4670*/  ULDC UR41, c[0x0][0x174] ;  /* 0x00005d0000297ab9 */ /* 0x000fe20000000800 */
[----:B------:R-:W-:Y:S01]  /*4680*/  MOV R7, UR10 ;  /* 0x0000000a00077c02 */ /* 0x000fe20008000f00 */
[----:B------:R-:W-:Y:S01]  /*4690*/  ULDC.64 UR8, c[0x0][0x1f8] ;  /* 0x00007e0000087ab9 */ /* 0x000fe20000000a00 */
[----:B------:R-:W-:Y:S01]  /*46a0*/  LDS.U16 R31, [R54+0x2] ;  /* 0x00000200361f7984 */ /* 0x000fe20000000400 */
[----:B------:R-:W-:Y:S01]  /*46b0*/  UIMAD UR43, UR11, UR8, URZ ;  /* 0x000000080b2b72a4 */ /* 0x000fe2000f8e023f */
[----:B------:R-:W-:Y:S01]  /*46c0*/  @!P0 IADD3 R5, R5, UR44, RZ ;  /* 0x0000002c05058c10 */ /* 0x000fe2000fffe0ff */
[----:B------:R-:W-:Y:S01]  /*46d0*/  @!P0 IMAD.WIDE.U32 R2, R7, c[0x0][0x1f8], R2 ;  /* 0x00007e0007028a25 */ /* 0x000fe200078e0002 */
[----:B------:R-:W-:Y:S01]  /*46e0*/  ULDC.64 UR34, c[0x0][0x208] ;  /* 0x0000820000227ab9 */ /* 0x000fe20000000a00 */
[----:B------:R-:W-:Y:S01]  /*46f0*/  LDS.U16 R30, [R54+0x4] ;  /* 0x00000400361e7984 */ /* 0x000fe20000000400 */
[----:B------:R-:W-:Y:S01]  /*4700*/  UIMAD UR43, UR10, UR9, UR43 ;  /* 0x000000090a2b72a4 */ /* 0x000fe2000f8e022b */
[----:B------:R-:W-:Y:S01]  /*4710*/  @!P0 IMAD.WIDE.U32 R4, R9, c[0x0][0x208], R4 ;  /* 0x0000820009048a25 */ /* 0x000fe200078e0004 */
[----:B------:R-:W-:Y:S01]  /*4720*/  UIMAD UR9, UR11, UR34, URZ ;  /* 0x000000220b0972a4 */ /* 0x000fe2000f8e023f */
[C---:B------:R-:W-:Y:S01]  /*4730*/  @!P0 IADD3 R7, P1, R56.reuse, R2, RZ ;  /* 0x0000000238078210 */ /* 0x040fe20007f3e0ff */
[----:B------:R-:W-:Y:S01]  /*4740*/  UIADD3 UR37, UR37, UR44, URZ ;  /* 0x0000002c25257290 */ /* 0x000fe2000fffe03f */
[----:B------:R-:W-:Y:S01]  /*4750*/  LDS.U16 R29, [R54+0x6] ;  /* 0x00000600361d7984 */ /* 0x000fe20000000400 */
[----:B------:R-:W-:Y:S01]  /*4760*/  UIADD3 UR41, UR6, -UR41, URZ ;  /* 0x8000002906297290 */ /* 0x000fe2000fffe03f */
[C---:B------:R-:W-:Y:S01]  /*4770*/  @!P0 IADD3.X R12, R57.reuse, UR43, R3, P1, !PT ;  /* 0x0000002b390c8c10 */ /* 0x040fe20008ffe403 */
[----:B------:R-:W-:Y:S01]  /*4780*/  UIMAD UR44, UR10, UR35, UR9 ;  /* 0x000000230a2c72a4 */ /* 0x000fe2000f8e0209 */
[C---:B------:R-:W-:Y:S01]  /*4790*/  @!P0 IADD3 R3, P1, R56.reuse, R4, RZ ;  /* 0x0000000438038210 */ /* 0x040fe20007f3e0ff */
[----:B------:R-:W-:Y:S01]  /*47a0*/  UIADD3 UR39, UR39, UR42, URZ ;  /* 0x0000002a27277290 */ /* 0x000fe2000fffe03f */
[----:B------:R-:W-:Y:S01]  /*47b0*/  LDS.U16 R28, [R54+0x8] ;  /* 0x00000800361c7984 */ /* 0x000fe20000000400 */
[----:B------:R-:W-:Y:S01]  /*47c0*/  UIMAD UR41, UR41, -0x800, URZ ;  /* 0xfffff800292978a4 */ /* 0x000fe2000f8e023f */
[C---:B------:R-:W-:Y:S01]  /*47d0*/  LEA R2, P2, R56.reuse, c[0x0][0x258], 0x1 ;  /* 0x0000960038027a11 */ /* 0x040fe200078408ff */
[----:B------:R-:W-:Y:S01]  /*47e0*/  UIMAD.WIDE.U32 UR34, UR10, UR34, UR36 ;  /* 0x000000220a2272a5 */ /* 0x000fe2000f8e0024 */
[----:B------:R-:W-:Y:S01]  /*47f0*/  LDS.U16 R27, [R54+0xa] ;  /* 0x00000a00361b7984 */ /* 0x000fe20000000400 */
[----:B------:R-:W-:Y:S01]  /*4800*/  UIMAD.WIDE.U32 UR8, UR10, UR8, UR38 ;  /* 0x000000080a0872a5 */ /* 0x000fe2000f8e0026 */
[----:B------:R-:W-:Y:S01]  /*4810*/  @!P0 IADD3.X R10, R57, UR44, R5, P1, !PT ;  /* 0x0000002c390a8c10 */ /* 0x000fe20008ffe405 */
[----:B------:R-:W-:Y:S01]  /*4820*/  USHF.R.S32.HI UR42, URZ, 0x1f, UR41 ;  /* 0x0000001f3f2a7899 */ /* 0x000fe20008011429 */
[----:B------:R-:W-:Y:S01]  /*4830*/  LDS.U16 R26, [R54+0xc] ;  /* 0x00000c00361a7984 */ /* 0x000fe20000000400 */
[C---:B------:R-:W-:Y:S01]  /*4840*/  LEA R4, P1, R56.reuse, c[0x0][0x268], 0x1 ;  /* 0x00009a0038047a11 */ /* 0x040fe200078208ff */
[----:B------:R-:W-:Y:S01]  /*4850*/  UIADD3 UR36, UP1, UR41, UR34, URZ ;  /* 0x0000002229247290 */ /* 0x000fe2000ff3e03f */
[----:B------:R-:W-:Y:S01]  /*4860*/  @!P0 LEA R8, P3, R3, c[0x0][0x258], 0x1 ;  /* 0x0000960003088a11 */ /* 0x000fe200078608ff */
[----:B------:R-:W-:Y:S01]  /*4870*/  LDS.U16 R25, [R54+0xe] ;  /* 0x00000e0036197984 */ /* 0x000fe20000000400 */
[----:B------:R-:W-:Y:S01]  /*4880*/  UIADD3 UR37, UP0, UR41, UR8, URZ ;  /* 0x0000000829257290 */ /* 0x000fe2000ff1e03f */
[C-C-:B------:R-:W-:Y:S01]  /*4890*/  LEA.HI.X R5, R56.reuse, c[0x0][0x26c], R57.reuse, 0x1, P1 ;  /* 0x00009b0038057a11 */ /* 0x140fe200008f0c39 */
[----:B------:R-:W-:Y:S01]  /*48a0*/  UIADD3.X UR34, UR42, UR44, UR35, UP1, !UPT ;  /* 0x0000002c2a227290 */ /* 0x000fe20008ffe423 */
[----:B------:R-:W-:Y:S01]  /*48b0*/  LDS.U16 R24, [R54+0x10] ;  /* 0x0000100036187984 */ /* 0x000fe20000000400 */
[C---:B------:R-:W-:Y:S01]  /*48c0*/  @!P0 LEA R6, P1, R7.reuse, c[0x0][0x268], 0x1 ;  /* 0x00009a0007068a11 */ /* 0x040fe200078208ff */
[----:B------:R-:W-:Y:S01]  /*48d0*/  UIADD3.X UR8, UR42, UR43, UR9, UP0, !UPT ;  /* 0x0000002b2a087290 */ /* 0x000fe200087fe409 */
[----:B------:R-:W-:Y:S01]  /*48e0*/  MOV R13, UR36 ;  /* 0x00000024000d7c02 */ /* 0x000fe20008000f00 */
[----:B------:R-:W-:Y:S01]  /*48f0*/  LDS.U16 R23, [R54+0x12] ;  /* 0x0000120036177984 */ /* 0x000fe20000000400 */
[----:B------:R-:W-:Y:S01]  /*4900*/  IMAD.U32 R11, RZ, RZ, UR37 ;  /* 0x00000025ff0b7e24 */ /* 0x000fe2000f8e00ff */
[----:B------:R-:W-:Y:S01]  /*4910*/  @!P0 LEA.HI.X R7, R7, c[0x0][0x26c], R12, 0x1, P1 ;  /* 0x00009b0007078a11 */ /* 0x000fe200008f0c0c */
[----:B------:R-:W-:Y:S01]  /*4920*/  IMAD.U32 R15, RZ, RZ, UR34 ;  /* 0x00000022ff0f7e24 */ /* 0x000fe2000f8e00ff */
[----:B------:R-:W-:Y:S04]  /*4930*/  LDS.U16 R22, [R54+0x14] ;  /* 0x0000140036167984 */ /* 0x000fe80000000400 */
[----:B------:R-:W-:Y:S04]  /*4940*/  LDS.U16 R21, [R54+0x16] ;  /* 0x0000160036157984 */ /* 0x000fe80000000400 */
[----:B------:R-:W-:Y:S04]  /*4950*/  LDS.U16 R20, [R54+0x18] ;  /* 0x0000180036147984 */ /* 0x000fe80000000400 */
[----:B------:R-:W-:Y:S04]  /*4960*/  LDS.U16 R19, [R54+0x1a] ;  /* 0x00001a0036137984 */ /* 0x000fe80000000400 */
[----:B------:R-:W-:Y:S04]  /*4970*/  LDS.U16 R18, [R54+0x1c] ;  /* 0x00001c0036127984 */ /* 0x000fe80000000400 */
[----:B------:R-:W-:Y:S01]  /*4980*/  LDS.U16 R17, [R54+0x1e] ;  /* 0x00001e0036117984 */ /* 0x000fe20000000400 */
[----:B------:R-:W-:Y:S01]  /*4990*/  ISETP.GE.AND P1, PT, R165, UR7, PT ;  /* 0x00000007a5007c0c */ /* 0x000fe2000bf26270 */
[----:B------:R-:W-:Y:S01]  /*49a0*/  ULDC.64 UR34, c[0x0][0x2e8] ;  /* 0x0000ba0000227ab9 */ /* 0x000fe20000000a00 */
[----:B------:R-:W-:-:S02]  /*49b0*/  LEA.HI.X R0, R56, c[0x0][0x25c], R57, 0x1, P2 ;  /* 0x0000970038007a11 */ /* 0x000fc400010f0c39 */
[----:B------:R-:W-:Y:S02]  /*49c0*/  LEA R2, P4, R13, R2, 0x1 ;  /* 0x000000020d027211 */ /* 0x000fe400078808ff */
[----:B------:R-:W-:Y:S02]  /*49d0*/  LEA R4, P2, R11, R4, 0x1 ;  /* 0x000000040b047211 */ /* 0x000fe400078408ff */
[----:B------:R-:W-:Y:S02]  /*49e0*/  MOV R14, UR8 ;  /* 0x00000008000e7c02 */ /* 0x000fe40008000f00 */
[----:B------:R-:W-:Y:S02]  /*49f0*/  @!P0 LEA.HI.X R9, R3, c[0x0][0x25c], R10, 0x1, P3 ;  /* 0x0000970003098a11 */ /* 0x000fe400018f0c0a */
[----:B------:R-:W-:Y:S02]  /*4a00*/  LEA.HI.X R3, R13, R0, R15, 0x1, P4 ;  /* 0x000000000d037211 */ /* 0x000fe400020f0c0f */
[----:B------:R-:W-:-:S02]  /*4a10*/  PRMT R13, RZ, 0x7610, R13 ;  /* 0x00007610ff0d7816 */ /* 0x000fc4000000000d */
[----:B------:R-:W-:Y:S01]  /*4a20*/  LEA.HI.X R5, R11, R5, R14, 0x1, P2 ;  /* 0x000000050b057211 */ /* 0x000fe200010f0c0e */
[----:B------:R-:W-:Y:S01]  /*4a30*/  BAR.SYNC.DEFER_BLOCKING 0x0 ;  /* 0x0000000000007b1d */ /* 0x000fe20000010000 */
[----:B------:R-:W-:Y:S02]  /*4a40*/  PRMT R16, RZ, 0x7610, R16 ;  /* 0x00007610ff107816 */ /* 0x000fe40000000010 */
[----:B------:R-:W-:Y:S02]  /*4a50*/  PRMT R32, RZ, 0x7610, R32 ;  /* 0x00007610ff207816 */ /* 0x000fe40000000020 */
[----:B------:R-:W-:Y:S02]  /*4a60*/  ISETP.GE.AND P3, PT, R125, UR7, PT ;  /* 0x000000077d007c0c */ /* 0x000fe4000bf66270 */
[----:B------:R-:W-:Y:S02]  /*4a70*/  ISETP.GE.AND P5, PT, R163, UR7, PT ;  /* 0x00000007a3007c0c */ /* 0x000fe4000bfa6270 */
[----:B------:R-:W-:-:S02]  /*4a80*/  ISETP.GE.AND P6, PT, R164, UR7, PT ;  /* 0x00000007a4007c0c */ /* 0x000fc4000bfc6270 */
[----:B------:R-:W-:Y:S02]  /*4a90*/  PRMT R40, RZ, 0x7610, R40 ;  /* 0x00007610ff287816 */ /* 0x000fe40000000028 */
[----:B------:R-:W-:Y:S02]  /*4aa0*/  PRMT R12, RZ, 0x7610, R12 ;  /* 0x00007610ff0c7816 */ /* 0x000fe4000000000c */
[----:B------:R-:W-:Y:S02]  /*4ab0*/  PRMT R10, RZ, 0x7610, R10 ;  /* 0x00007610ff0a7816 */ /* 0x000fe4000000000a */
[----:B------:R-:W-:Y:S01]  /*4ac0*/  PRMT R0, RZ, 0x7610, R0 ;  /* 0x00007610ff007816 */ /* 0x000fe20000000000 */
[----:B------:R-:W2:Y:S01]  /*4ad0*/  @!P1 LDG.E.U16 R13, [R4.64+-0xf00] ;  /* 0xfff10020040d9981 */ /* 0x000ea2000c1e1500 */
[----:B------:R-:W-:Y:S02]  /*4ae0*/  ISETP.GE.AND P1, PT, R162, UR7, PT ;  /* 0x00000007a2007c0c */ /* 0x000fe4000bf26270 */
[----:B------:R-:W-:Y:S01]  /*4af0*/  ISETP.GE.AND P2, PT, R126, UR7, PT ;  /* 0x000000077e007c0c */ /* 0x000fe2000bf46270 */
[----:B------:R-:W3:Y:S01]  /*4b00*/  @!P3 LDG.E.U16 R12, [R4.64+-0xf40] ;  /* 0xfff0c020040cb981 */ /* 0x000ee2000c1e1500 */
[----:B------:R-:W-:-:S02]  /*4b10*/  ISETP.GE.AND P4, PT, R109, UR7, PT ;  /* 0x000000076d007c0c */ /* 0x000fc4000bf86270 */
[----:B------:R-:W-:Y:S01]  /*4b20*/  PRMT R11, RZ, 0x7610, R11 ;  /* 0x00007610ff0b7816 */ /* 0x000fe2000000000b */
[----:B------:R0:W4:Y:S01]  /*4b30*/  @!P0 LDG.E.U16 R0, [R6.64] ;  /* 0x0000002006008981 */ /* 0x000122000c1e1500 */
[----:B------:R-:W-:Y:S02]  /*4b40*/  PRMT R15, RZ, 0x7610, R15 ;  /* 0x00007610ff0f7816 */ /* 0x000fe4000000000f */
[----:B------:R-:W-:Y:S02]  /*4b50*/  PRMT R14, RZ, 0x7610, R14 ;  /* 0x00007610ff0e7816 */ /* 0x000fe4000000000e */
[----:B------:R-:W-:Y:S01]  /*4b60*/  PRMT R41, RZ, 0x7610, R41 ;  /* 0x00007610ff297816 */ /* 0x000fe20000000029 */
[----:B------:R-:W5:Y:S01]  /*4b70*/  @!P1 LDG.E.U16 R16, [R4.64+-0xe40] ;  /* 0xfff1c02004109981 */ /* 0x000f62000c1e1500 */
[----:B------:R-:W-:Y:S02]  /*4b80*/  ISETP.GE.AND P1, PT, R161, UR7, PT ;  /* 0x00000007a1007c0c */ /* 0x000fe4000bf26270 */
[----:B------:R-:W-:Y:S01]  /*4b90*/  PRMT R42, RZ, 0x7610, R42 ;  /* 0x00007610ff2a7816 */ /* 0x000fe2000000002a */
[----:B------:R-:W2:Y:S01]  /*4ba0*/  @!P2 LDG.E.U16 R11, [R4.64+-0xf80] ;  /* 0xfff08020040ba981 */ /* 0x000ea2000c1e1500 */
[----:B------:R-:W-:-:S02]  /*4bb0*/  ISETP.GE.AND P3, PT, R121, UR7, PT ;  /* 0x0000000779007c0c */ /* 0x000fc4000bf66270 */
[----:B0-----:R-:W-:Y:S01]  /*4bc0*/  PRMT R6, RZ, 0x7610, R6 ;  /* 0x00007610ff067816 */ /* 0x001fe20000000006 */
[----:B------:R-:W2:Y:S01]  /*4bd0*/  @!P4 LDG.E.U16 R10, [R4.64+-0xfc0] ;  /* 0xfff04020040ac981 */ /* 0x000ea2000c1e1500 */
[----:B------:R-:W-:Y:S02]  /*4be0*/  PRMT R7, RZ, 0x7610, R7 ;  /* 0x00007610ff077816 */ /* 0x000fe40000000007 */
[----:B------:R-:W-:Y:S01]  /*4bf0*/  PRMT R43, RZ, 0x7610, R43 ;  /* 0x00007610ff2b7816 */ /* 0x000fe2000000002b */
[----:B------:R-:W3:Y:S01]  /*4c00*/  @!P5 LDG.E.U16 R15, [R4.64+-0xe80] ;  /* 0xfff18020040fd981 */ /* 0x000ee2000c1e1500 */
[----:B------:R-:W-:-:S03]  /*4c10*/  PRMT R60, RZ, 0x7610, R60 ;  /* 0x00007610ff3c7816 */ /* 0x000fc6000000003c */
[----:B------:R-:W3:Y:S01]  /*4c20*/  @!P1 LDG.E.U16 R32, [R4.64+-0xe00] ;  /* 0xfff2002004209981 */ /* 0x000ee2000c1e1500 */
[----:B------:R-:W-:Y:S02]  /*4c30*/  ISETP.GE.AND P1, PT, R124, UR7, PT ;  /* 0x000000077c007c0c */ /* 0x000fe4000bf26270 */
[----:B------:R-:W-:Y:S01]  /*4c40*/  ISETP.GE.AND P2, PT, R122, UR7, PT ;  /* 0x000000077a007c0c */ /* 0x000fe2000bf46270 */
[----:B------:R-:W5:Y:S01]  /*4c50*/  @!P6 LDG.E.U16 R14, [R4.64+-0xec0] ;  /* 0xfff14020040ee981 */ /* 0x000f62000c1e1500 */
[----:B------:R-:W-:Y:S02]  /*4c60*/  ISETP.GE.AND P4, PT, R111, UR7, PT ;  /* 0x000000076f007c0c */ /* 0x000fe4000bf86270 */
[----:B------:R-:W-:Y:S01]  /*4c70*/  ISETP.GE.AND P5, PT, R110, UR7, PT ;  /* 0x000000076e007c0c */ /* 0x000fe2000bfa6270 */
[----:B------:R-:W5:Y:S06]  /*4c80*/  @!P3 LDG.E.U16 R41, [R4.64+-0xd00] ;  /* 0xfff300200429b981 */ /* 0x000f6c000c1e1500 */
[----:B------:R-:W5:Y:S01]  /*4c90*/  @!P1 LDG.E.U16 R40, [R4.64+-0xdc0] ;  /* 0xfff2402004289981 */ /* 0x000f62000c1e1500 */
[----:B------:R-:W-:-:S02]  /*4ca0*/  ISETP.GE.AND P1, PT, R123, UR7, PT ;  /* 0x000000077b007c0c */ /* 0x000fc4000bf26270 */
[----:B------:R-:W-:Y:S01]  /*4cb0*/  ISETP.GE.AND P6, PT, R108, UR7, PT ;  /* 0x000000076c007c0c */ /* 0x000fe2000bfc6270 */
[----:B------:R-:W5:Y:S04]  /*4cc0*/  @!P2 LDG.E.U16 R7, [R4.64+-0xd40] ;  /* 0xfff2c0200407a981 */ /* 0x000f68000c1e1500 */
[----:B------:R-:W5:Y:S04]  /*4cd0*/  @!P4 LDG.E.U16 R42, [R4.64+-0xcc0] ;  /* 0xfff34020042ac981 */ /* 0x000f68000c1e1500 */
[----:B------:R-:W5:Y:S04]  /*4ce0*/  @!P5 LDG.E.U16 R43, [R4.64+-0xc80] ;  /* 0xfff38020042bd981 */ /* 0x000f68000c1e1500 */
[----:B------:R-:W5:Y:S04]  /*4cf0*/  @!P1 LDG.E.U16 R6, [R4.64+-0xd80] ;  /* 0xfff2802004069981 */ /* 0x000f68000c1e1500 */
[----:B------:R-:W5:Y:S01]  /*4d00*/  @!P6 LDG.E.U16 R60, [R4.64+-0xc40] ;  /* 0xfff3c020043ce981 */ /* 0x000f62000c1e1500 */
[----:B------:R-:W-:-:S02]  /*4d10*/  P2R R82, PR, RZ, 0x2 ;  /* 0x00000002ff527803 */ /* 0x000fc40000000000 */
[----:B------:R-:W-:Y:S02]  /*4d20*/  ISETP.GE.AND P1, PT, R109, UR7, PT ;  /* 0x000000076d007c0c */ /* 0x000fe4000bf26270 */
        /* <DEDUP_REMOVED lines=9> */
[----:B----4-:R-:W-:Y:S04]  /*4dc0*/  STS.U16 [R150], R0 ;  /* 0x0000000096007388 */ /* 0x010fe80000000400 */
[----:B--2---:R-:W-:Y:S04]  /*4dd0*/  STS.U16 [R149+0x40], R10 ;  /* 0x0000400a95007388 */ /* 0x004fe80000000400 */
[----:B------:R-:W-:Y:S04]  /*4de0*/  STS.U16 [R148+0x80], R11 ;  /* 0x0000800b94007388 */ /* 0x000fe80000000400 */
[----:B---3--:R-:W-:Y:S04]  /*4df0*/  STS.U16 [R147+0xc0], R12 ;  /* 0x0000c00c93007388 */ /* 0x008fe80000000400 */
[----:B------:R-:W-:Y:S04]  /*4e00*/  STS.U16 [R146+0x100], R13 ;  /* 0x0001000d92007388 */ /* 0x000fe80000000400 */
        /* <DEDUP_REMOVED lines=12> */
[----:B------:R-:W1:Y:S04]  /*4ed0*/  LDS.U16 R4, [R54] ;  /* 0x0000000036047984 */ /* 0x000e680000000400 */
[----:B------:R-:W-:Y:S04]  /*4ee0*/  LDS.U16 R61, [R54+0x2] ;  /* 0x00000200363d7984 */ /* 0x000fe80000000400 */
[----:B------:R-:W2:Y:S04]  /*4ef0*/  LDS.U16 R105, [R54+0x4] ;  /* 0x0000040036697984 */ /* 0x000ea80000000400 */
[----:B------:R-:W-:Y:S04]  /*4f00*/  LDS.U16 R103, [R54+0x6] ;  /* 0x0000060036677984 */ /* 0x000fe80000000400 */
[----:B------:R-:W3:Y:S04]  /*4f10*/  LDS.U16 R62, [R54+0x8] ;  /* 0x00000800363e7984 */ /* 0x000ee80000000400 */
[----:B------:R-:W4:Y:S04]  /*4f20*/  LDS.U16 R63, [R54+0xa] ;  /* 0x00000a00363f7984 */ /* 0x000f280000000400 */
[----:B------:R-:W2:Y:S04]  /*4f30*/  LDS.U16 R65, [R54+0xc] ;  /* 0x00000c0036417984 */ /* 0x000ea80000000400 */
[----:B------:R-:W1:Y:S04]  /*4f40*/  LDS.U16 R72, [R54+0xe] ;  /* 0x00000e0036487984 */ /* 0x000e680000000400 */
[----:B------:R-:W1:Y:S04]  /*4f50*/  LDS.U16 R71, [R54+0x10] ;  /* 0x0000100036477984 */ /* 0x000e680000000400 */
[----:B------:R-:W1:Y:S04]  /*4f60*/  LDS.U16 R70, [R54+0x12] ;  /* 0x0000120036467984 */ /* 0x000e680000000400 */
[----:B------:R-:W1:Y:S04]  /*4f70*/  LDS.U16 R69, [R54+0x14] ;  /* 0x0000140036457984 */ /* 0x000e680000000400 */
[----:B------:R-:W-:Y:S04]  /*4f80*/  LDS.U16 R68, [R54+0x16] ;  /* 0x0000160036447984 */ /* 0x000fe80000000400 */
[----:B------:R-:W1:Y:S04]  /*4f90*/  LDS.U16 R67, [R54+0x18] ;  /* 0x0000180036437984 */ /* 0x000e680000000400 */
[----:B------:R-:W-:Y:S04]  /*4fa0*/  LDS.U16 R66, [R54+0x1a] ;  /* 0x00001a0036427984 */ /* 0x000fe80000000400 */
[----:B------:R-:W1:Y:S04]  /*4fb0*/  LDS.U16 R32, [R54+0x1c] ;  /* 0x00001c0036207984 */ /* 0x000e680000000400 */
[----:B------:R-:W-:Y:S04]  /*4fc0*/  LDS.U16 R76, [R54+0x1e] ;  /* 0x00001e00364c7984 */ /* 0x000fe80000000400 */
[----:B------:R-:W-:Y:S01]  /*4fd0*/  BAR.SYNC.DEFER_BLOCKING 0x0 ;  /* 0x0000000000007b1d */ /* 0x000fe20000010000 */
[----:B0-----:R-:W-:-:S05]  /*4fe0*/  PRMT R43, RZ, 0x7610, R43 ;  /* 0x00007610ff2b7816 */ /* 0x001fca000000002b */
[----:B------:R0:W5:Y:S01]  /*4ff0*/  @!P0 LDG.E.U16 R74, [R8.64] ;  /* 0x00000020084a8981 */ /* 0x000162000c1e1500 */
[----:B------:R-:W-:-:S03]  /*5000*/  ISETP.GE.AND P0, PT, R126, UR7, PT ;  /* 0x000000077e007c0c */ /* 0x000fc6000bf06270 */
[----:B------:R-:W5:Y:S01]  /*5010*/  @!P1 LDG.E.U16 R43, [R2.64+-0xfc0] ;  /* 0xfff04020022b9981 */ /* 0x000f62000c1e1500 */
[----:B------:R-:W-:-:S09]  /*5020*/  ISETP.GE.AND P1, PT, R125, UR7, PT ;  /* 0x000000077d007c0c */ /* 0x000fd2000bf26270 */
[----:B------:R-:W5:Y:S01]  /*5030*/  @!P0 LDG.E.U16 R75, [R2.64+-0xf80] ;  /* 0xfff08020024b8981 */ /* 0x000f62000c1e1500 */
        /* <DEDUP_REMOVED lines=10> */
[----:B------:R-:W-:Y:S02]  /*50e0*/  ISETP.NE.AND P1, PT, R82, RZ, PT ;  /* 0x000000ff5200720c */ /* 0x000fe40003f25270 */
[----:B------:R-:W-:-:S07]  /*50f0*/  PRMT R82, RZ, 0x7610, R82 ;  /* 0x00007610ff527816 */ /* 0x000fce0000000052 */
[----:B------:R-:W5:Y:S01]  /*5100*/  @!P0 LDG.E.U16 R82, [R2.64+-0xe00] ;  /* 0xfff2002002528981 */ /* 0x000f62000c1e1500 */
[----:B------:R-:W-:Y:S02]  /*5110*/  ISETP.GE.AND P0, PT, R124, UR7, PT ;  /* 0x000000077c007c0c */ /* 0x000fe4000bf06270 */
[----:B------:R-:W-:Y:S01]  /*5120*/  PRMT R0, RZ, 0x7610, R0 ;  /* 0x00007610ff007816 */ /* 0x000fe20000000000 */
[----:B------:R-:W5:Y:S01]  /*5130*/  @!P1 LDG.E.U16 R84, [R2.64+-0xd80] ;  /* 0xfff2802002549981 */ /* 0x000f62000c1e1500 */
[----:B------:R-:W-:Y:S02]  /*5140*/  PRMT R42, RZ, 0x7610, R42 ;  /* 0x00007610ff2a7816 */ /* 0x000fe4000000002a */
[----:B------:R-:W-:Y:S02]  /*5150*/  PRMT R40, RZ, 0x7610, R40 ;  /* 0x00007610ff287816 */ /* 0x000fe40000000028 */
[----:B0-----:R-:W-:Y:S01]  /*5160*/  PRMT R8, RZ, 0x7610, R8 ;  /* 0x00007610ff087816 */ /* 0x001fe20000000008 */
[----:B------:R-:W5:Y:S01]  /*5170*/  @!P2 LDG.E.U16 R0, [R2.64+-0xd40] ;  /* 0xfff2c0200200a981 */ /* 0x000f62000c1e1500 */
[----:B------:R-:W-:-:S03]  /*5180*/  PRMT R41, RZ, 0x7610, R41 ;  /* 0x00007610ff297816 */ /* 0x000fc60000000029 */
[----:B------:R-:W5:Y:S04]  /*5190*/  @!P0 LDG.E.U16 R83, [R2.64+-0xdc0] ;  /* 0xfff2402002538981 */ /* 0x000f68000c1e1500 */
[----:B------:R-:W5:Y:S04]  /*51a0*/  @!P3 LDG.E.U16 R42, [R2.64+-0xd00] ;  /* 0xfff30020022ab981 */ /* 0x000f68000c1e1500 */
[----:B------:R-:W5:Y:S04]  /*51b0*/  @!P4 LDG.E.U16 R40, [R2.64+-0xcc0] ;  /* 0xfff340200228c981 */ /* 0x000f68000c1e1500 */
[----:B------:R-:W5:Y:S04]  /*51c0*/  @!P5 LDG.E.U16 R8, [R2.64+-0xc80] ;  /* 0xfff380200208d981 */ /* 0x000f68000c1e1500 */
[----:B------:R-:W5:Y:S01]  /*51d0*/  @!P6 LDG.E.U16 R41, [R2.64+-0xc40] ;  /* 0xfff3c0200229e981 */ /* 0x000f62000c1e1500 */
[----:B-1----:R-:W-:-:S05]  /*51e0*/  PRMT R60, RZ, 0x5410, R4 ;  /* 0x00005410ff3c7816 */ /* 0x002fca0000000004 */
[----:B------:R-:W-:Y:S01]  /*51f0*/  FMUL.FTZ R9, R60, -1.4426950216293334961 ;  /* 0xbfb8aa3b3c097820 */ /* 0x000fe20000410000 */
[----:B--2---:R-:W-:-:S05]  /*5200*/  PRMT R105, RZ, 0x5410, R105 ;  /* 0x00005410ff697816 */ /* 0x004fca0000000069 */
[----:B------:R-:W0:Y:S01]  /*5210*/  MUFU.EX2 R9, R9 ;  /* 0x0000000900097308 */ /* 0x000e220000000800 */
[----:B------:R-:W-:Y:S01]  /*5220*/  FMUL.FTZ R16, R105, -1.4426950216293334961 ;  /* 0xbfb8aa3b69107820 */ /* 0x000fe20000410000 */
[----:B------:R-:W-:Y:S02]  /*5230*/  PRMT R61, RZ, 0x5410, R61 ;  /* 0x00005410ff3d7816 */ /* 0x000fe4000000003d */
[----:B---3--:R-:W-:Y:S02]  /*5240*/  PRMT R62, RZ, 0x5410, R62 ;  /* 0x00005410ff3e7816 */ /* 0x008fe4000000003e */
[----:B----4-:R-:W-:Y:S01]  /*5250*/  PRMT R63, RZ, 0x5410, R63 ;  /* 0x00005410ff3f7816 */ /* 0x010fe2000000003f */
[----:B------:R-:W-:Y:S01]  /*5260*/  FMUL.FTZ R15, R61, -1.4426950216293334961 ;  /* 0xbfb8aa3b3d0f7820 */ /* 0x000fe20000410000 */
[----:B------:R-:W1:Y:S01]  /*5270*/  MUFU.EX2 R16, R16 ;  /* 0x0000001000107308 */ /* 0x000e620000000800 */
[----:B------:R-:W-:Y:S01]  /*5280*/  PRMT R103, RZ, 0x5410, R103 ;  /* 0x00005410ff677816 */ /* 0x000fe20000000067 */
[----:B------:R-:W-:-:S02]  /*5290*/  FMUL.FTZ R13, R62, -1.4426950216293334961 ;  /* 0xbfb8aa3b3e0d7820 */ /* 0x000fc40000410000 */
[----:B------:R-:W-:Y:S01]  /*52a0*/  FMUL.FTZ R12, R63, -1.4426950216293334961 ;  /* 0xbfb8aa3b3f0c7820 */ /* 0x000fe20000410000 */
[----:B------:R-:W-:Y:S01]  /*52b0*/  PRMT R65, RZ, 0x5410, R65 ;  /* 0x00005410ff417816 */ /* 0x000fe20000000041 */
[----:B0-----:R-:W-:Y:S02]  /*52c0*/  FADD.FTZ R9, R9, 1 ;  /* 0x3f80000009097421 */ /* 0x001fe40000010000 */
[----:B------:R-:W0:Y:S01]  /*52d0*/  MUFU.EX2 R15, R15 ;  /* 0x0000000f000f7308 */ /* 0x000e220000000800 */
[----:B------:R-:W-:Y:S02]  /*52e0*/  FMUL.FTZ R14, R103, -1.4426950216293334961 ;  /* 0xbfb8aa3b670e7820 */ /* 0x000fe40000410000 */
[----:B------:R-:W-:-:S05]  /*52f0*/  FMUL.FTZ R10, R65, -1.4426950216293334961 ;  /* 0xbfb8aa3b410a7820 */ /* 0x000fca0000410000 */
[----:B------:R-:W2:Y:S01]  /*5300*/  MUFU.EX2 R13, R13 ;  /* 0x0000000d000d7308 */ /* 0x000ea20000000800 */
[----:B-1----:R-:W-:-:S07]  /*5310*/  FADD.FTZ R16, R16, 1 ;  /* 0x3f80000010107421 */ /* 0x002fce0000010000 */
[----:B------:R-:W1:Y:S01]  /*5320*/  MUFU.EX2 R12, R12 ;  /* 0x0000000c000c7308 */ /* 0x000e620000000800 */
[----:B------:R-:W-:-:S07]  /*5330*/  PRMT R72, RZ, 0x5410, R72 ;  /* 0x00005410ff487816 */ /* 0x000fce0000000048 */
[----:B------:R-:W3:Y:S08]  /*5340*/  MUFU.RCP R9, R9 ;  /* 0x0000000900097308 */ /* 0x000ef00000001000 */
[----:B------:R-:W4:Y:S01]  /*5350*/  MUFU.EX2 R14, R14 ;  /* 0x0000000e000e7308 */ /* 0x000f220000000800 */
[----:B------:R-:W-:Y:S01]  /*5360*/  PRMT R73, RZ, 0x5410, R73 ;  /* 0x00005410ff497816 */ /* 0x000fe20000000049 */
[----:B------:R-:W-:-:S06]  /*5370*/  FMUL.FTZ R11, R72, -1.4426950216293334961 ;  /* 0xbfb8aa3b480b7820 */ /* 0x000fcc0000410000 */
[----:B------:R-:W4:Y:S01]  /*5380*/  MUFU.EX2 R10, R10 ;  /* 0x0000000a000a7308 */ /* 0x000f220000000800 */
[----:B0-----:R-:W-:Y:S02]  /*5390*/  FADD.FTZ R15, R15, 1 ;  /* 0x3f8000000f0f7421 */ /* 0x001fe40000010000 */
[----:B--2---:R-:W-:-:S05]  /*53a0*/  FADD.FTZ R102, R13, 1 ;  /* 0x3f8000000d667421 */ /* 0x004fca0000010000 */
[----:B------:R-:W0:Y:S01]  /*53b0*/  MUFU.RCP R106, R16 ;  /* 0x00000010006a7308 */ /* 0x000e220000001000 */
[----:B-1----:R-:W-:Y:S02]  /*53c0*/  FADD.FTZ R101, R12, 1 ;  /* 0x3f8000000c657421 */ /* 0x002fe40000010000 */
[----:B---3--:R-:W-:Y:S01]  /*53d0*/  FADD.FTZ R13, -R9, 1 ;  /* 0x3f800000090d7421 */ /* 0x008fe20000010100 */
[----:B------:R-:W-:Y:S01]  /*53e0*/  PRMT R30, RZ, 0x5410, R30 ;  /* 0x00005410ff1e7816 */ /* 0x000fe2000000001e */
[----:B----4-:R-:W-:-:S03]  /*53f0*/  FADD.FTZ R14, R14, 1 ;  /* 0x3f8000000e0e7421 */ /* 0x010fc60000010000 */
[----:B------:R-:W1:Y:S01]  /*5400*/  MUFU.EX2 R11, R11 ;  /* 0x0000000b000b7308 */ /* 0x000e620000000800 */
[----:B------:R-:W-:Y:S02]  /*5410*/  FFMA.FTZ R13, R60, R13, 1 ;  /* 0x3f8000003c0d7423 */ /* 0x000fe4000001000d */
[----:B------:R-:W-:Y:S01]  /*5420*/  FADD.FTZ R100, R10, 1 ;  /* 0x3f8000000a647421 */ /* 0x000fe20000010000 */
[----:B------:R-:W-:-:S04]  /*5430*/  PRMT R71, RZ, 0x5410, R71 ;  /* 0x00005410ff477816 */ /* 0x000fc80000000047 */
[----:B------:R2:W3:Y:S01]  /*5440*/  MUFU.RCP R104, R14 ;  /* 0x0000000e00687308 */ /* 0x0004e20000001000 */
[----:B------:R-:W-:Y:S02]  /*5450*/  PRMT R70, RZ, 0x5410, R70 ;  /* 0x00005410ff467816 */ /* 0x000fe40000000046 */
[----:B------:R-:W-:Y:S01]  /*5460*/  PRMT R31, RZ, 0x5410, R31 ;  /* 0x00005410ff1f7816 */ /* 0x000fe2000000001f */
[----:B------:R-:W-:Y:S02]  /*5470*/  FMUL.FTZ R7, R71, -1.4426950216293334961 ;  /* 0xbfb8aa3b47077820 */ /* 0x000fe40000410000 */
[----:B------:R-:W-:-:S04]  /*5480*/  FMUL.FTZ R6, R70, -1.4426950216293334961 ;  /* 0xbfb8aa3b46067820 */ /* 0x000fc80000410000 */
[----:B------:R-:W-:Y:S01]  /*5490*/  MUFU.EX2 R7, R7 ;  /* 0x0000000700077308 */ /* 0x000fe20000000800 */
[----:B------:R-:W-:-:S07]  /*54a0*/  PRMT R69, RZ, 0x5410, R69 ;  /* 0x00005410ff457816 */ /* 0x000fce0000000045 */
[----:B------:R-:W4:Y:S01]  /*54b0*/  MUFU.EX2 R6, R6 ;  /* 0x0000000600067308 */ /* 0x000f220000000800 */
[----:B------:R-:W-:-:S07]  /*54c0*/  PRMT R29, RZ, 0x5410, R29 ;  /* 0x00005410ff1d7816 */ /* 0x000fce000000001d */
[----:B------:R-:W-:Y:S01]  /*54d0*/  MUFU.RCP R101, R101 ;  /* 0x0000006500657308 */ /* 0x000fe20000001000 */
        /* <DEDUP_REMOVED lines=17> */
[----:B------:R-:W4:Y:S04]  /*55f0*/  LDS.U16 R43, [R54] ;  /* 0x00000000362b7984 */ /* 0x000f280000000400 */
[----:B------:R-:W4:Y:S04]  /*5600*/  LDS.U16 R41, [R54+0x4] ;  /* 0x0000040036297984 */ /* 0x000f280000000400 */
[----:B------:R-:W4:Y:S04]  /*5610*/  LDS.U16 R42, [R54+0x2] ;  /* 0x00000200362a7984 */ /* 0x000f280000000400 */
[----:B------:R-:W4:Y:S01]  /*5620*/  LDS.U16 R40, [R54+0x6] ;  /* 0x0000060036287984 */ /* 0x000f220000000400 */
[----:B-----5:R5:W3:Y:S01]  /*5630*/  MUFU.RCP R8, R15 ;  /* 0x0000000f00087308 */ /* 0x020ae20000001000 */
[----:B0-----:R-:W-:-:S02]  /*5640*/  FADD.FTZ R78, -R106, 1 ;  /* 0x3f8000006a4e7421 */ /* 0x001fc40000010100 */
[----:B--2---:R-:W-:Y:S04]  /*5650*/  LDS.U16 R14, [R54+0xc] ;  /* 0x00000c00360e7984 */ /* 0x004fe80000000400 */
[----:B------:R-:W-:Y:S04]  /*5660*/  LDS.U16 R16, [R54+0x8] ;  /* 0x0000080036107984 */ /* 0x000fe80000000400 */
[----:B-----5:R-:W0:Y:S01]  /*5670*/  LDS.U16 R15, [R54+0xa] ;  /* 0x00000a00360f7984 */ /* 0x020e220000000400 */
[----:B-1----:R-:W-:Y:S01]  /*5680*/  FADD.FTZ R74, R11, 1 ;  /* 0x3f8000000b4a7421 */ /* 0x002fe20000010000 */
[----:B------:R-:W1:Y:S01]  /*5690*/  MUFU.RCP R102, R102 ;  /* 0x0000006600667308 */ /* 0x000e620000001000 */
[----:B------:R-:W-:Y:S01]  /*56a0*/  FMUL.FTZ R5, R69, -1.4426950216293334961 ;  /* 0xbfb8aa3b45057820 */ /* 0x000fe20000410000 */
[----:B------:R-:W-:Y:S01]  /*56b0*/  PRMT R27, RZ, 0x5410, R27 ;  /* 0x00005410ff1b7816 */ /* 0x000fe2000000001b */
[----:B---3--:R-:W-:Y:S01]  /*56c0*/  FADD.FTZ R80, -R104, 1 ;  /* 0x3f80000068507421 */ /* 0x008fe20000010100 */
[----:B------:R-:W-:Y:S01]  /*56d0*/  PRMT R67, RZ, 0x5410, R67 ;  /* 0x00005410ff437816 */ /* 0x000fe20000000043 */
[----:B----4-:R-:W-:Y:S01]  /*56e0*/  FADD.FTZ R77, R6, 1 ;  /* 0x3f800000064d7421 */ /* 0x010fe20000010000 */
[----:B------:R-:W-:Y:S01]  /*56f0*/  PRMT R26, RZ, 0x5410, R26 ;  /* 0x00005410ff1a7816 */ /* 0x000fe2000000001a */
[----:B------:R-:W-:Y:S01]  /*5700*/  LDS.U16 R93, [R54+0x18] ;  /* 0x00001800365d7984 */ /* 0x000fe20000000400 */
[----:B------:R-:W2:Y:S01]  /*5710*/  MUFU.RCP R100, R100 ;  /* 0x0000006400647308 */ /* 0x000ea20000001000 */
[----:B------:R-:W-:-:S02]  /*5720*/  PRMT R28, RZ, 0x5410, R28 ;  /* 0x00005410ff1c7816 */ /* 0x000fc4000000001c */
[----:B------:R-:W-:Y:S01]  /*5730*/  PRMT R32, RZ, 0x5410, R32 ;  /* 0x00005410ff207816 */ /* 0x000fe20000000020 */
[----:B------:R-:W-:Y:S01]  /*5740*/  LDS.U16 R94, [R54+0x1c] ;  /* 0x00001c00365e7984 */ /* 0x000fe20000000400 */
[----:B------:R-:W-:-:S05]  /*5750*/  PRMT R43, RZ, 0x5410, R43 ;  /* 0x00005410ff2b7816 */ /* 0x000fca000000002b */
[----:B------:R-:W-:Y:S01]  /*5760*/  FMUL.FTZ R12, R73, R43 ;  /* 0x0000002b490c7220 */ /* 0x000fe20000410000 */
[----:B------:R-:W-:-:S03]  /*5770*/  PRMT R41, RZ, 0x5410, R41 ;  /* 0x00005410ff297816 */ /* 0x000fc60000000029 */
[----:B------:R-:W-:-:S04]  /*5780*/  FMUL.FTZ R12, R9, R12 ;  /* 0x0000000c090c7220 */ /* 0x000fc80000410000 */
[----:B------:R-:W-:Y:S02]  /*5790*/  FMUL.FTZ R10, R12, R13 ;  /* 0x0000000d0c0a7220 */ /* 0x000fe40000410000 */
[----:B------:R-:W-:Y:S01]  /*57a0*/  FMUL.FTZ R13, R30, R41 ;  /* 0x000000291e0d7220 */ /* 0x000fe20000410000 */
[----:B------:R-:W-:Y:S01]  /*57b0*/  PRMT R42, RZ, 0x5410, R42 ;  /* 0x00005410ff2a7816 */ /* 0x000fe2000000002a */
[----:B------:R-:W-:Y:S02]  /*57c0*/  FFMA.FTZ R78, R105, R78, 1 ;  /* 0x3f800000694e7423 */ /* 0x000fe4000001004e */
[----:B------:R-:W-:Y:S02]  /*57d0*/  FMUL.FTZ R13, R106, R13 ;  /* 0x0000000d6a0d7220 */ /* 0x000fe40000410000 */
[----:B------:R-:W-:Y:S02]  /*57e0*/  FADD.FTZ R12, -R8, 1 ;  /* 0x3f800000080c7421 */ /* 0x000fe40000010100 */
[----:B------:R-:W-:-:S02]  /*57f0*/  FMUL.FTZ R84, R13, R78 ;  /* 0x0000004e0d547220 */ /* 0x000fc40000410000 */
[----:B------:R-:W-:Y:S01]  /*5800*/  FMUL.FTZ R11, R31, R42 ;  /* 0x0000002a1f0b7220 */ /* 0x000fe20000410000 */
[----:B------:R-:W3:Y:S01]  /*5810*/  LDS.U16 R13, [R54+0xe] ;  /* 0x00000e00360d7984 */ /* 0x000ee20000000400 */
[----:B------:R-:W-:Y:S02]  /*5820*/  FFMA.FTZ R12, R61, R12, 1 ;  /* 0x3f8000003d0c7423 */ /* 0x000fe4000001000c */
[----:B------:R-:W-:-:S04]  /*5830*/  FMUL.FTZ R11, R8, R11 ;  /* 0x0000000b080b7220 */ /* 0x000fc80000410000 */
[----:B------:R-:W-:Y:S02]  /*5840*/  FMUL.FTZ R11, R11, R12 ;  /* 0x0000000c0b0b7220 */ /* 0x000fe40000410000 */
[----:B------:R-:W4:Y:S01]  /*5850*/  LDS.U16 R12, [R54+0x10] ;  /* 0x00001000360c7984 */ /* 0x000f220000000400 */
[----:B------:R-:W-:Y:S01]  /*5860*/  PRMT R40, RZ, 0x5410, R40 ;  /* 0x00005410ff287816 */ /* 0x000fe20000000028 */
[----:B------:R-:W-:Y:S02]  /*5870*/  FADD.FTZ R78, R7, 1 ;  /* 0x3f800000074e7421 */ /* 0x000fe40000010000 */
[----:B------:R-:W5:Y:S02]  /*5880*/  LDS.U16 R7, [R54+0x12] ;  /* 0x0000120036077984 */ /* 0x000f640000000400 */
[----:B------:R-:W-:Y:S01]  /*5890*/  FMUL.FTZ R75, R29, R40 ;  /* 0x000000281d4b7220 */ /* 0x000fe20000410000 */
[----:B------:R-:W1:Y:S01]  /*58a0*/  MUFU.EX2 R5, R5 ;  /* 0x0000000500057308 */ /* 0x000e620000000800 */
[----:B------:R-:W-:-:S02]  /*58b0*/  FFMA.FTZ R80, R103, R80, 1 ;  /* 0x3f80000067507423 */ /* 0x000fc40000010050 */
[----:B------:R-:W-:Y:S01]  /*58c0*/  FMUL.FTZ R75, R104, R75 ;  /* 0x0000004b684b7220 */ /* 0x000fe20000410000 */
[----:B0-----:R-:W-:Y:S01]  /*58d0*/  PRMT R15, RZ, 0x5410, R15 ;  /* 0x00005410ff0f7816 */ /* 0x001fe2000000000f */
[----:B------:R-:W-:-:S03]  /*58e0*/  FADD.FTZ R6, -R101, 1 ;  /* 0x3f80000065067421 */ /* 0x000fc60000010100 */
[----:B------:R-:W0:Y:S01]  /*58f0*/  MUFU.RCP R74, R74 ;  /* 0x0000004a004a7308 */ /* 0x000e220000001000 */
[----:B------:R-:W-:Y:S02]  /*5900*/  FMUL.FTZ R85, R75, R80 ;  /* 0x000000504b557220 */ /* 0x000fe40000410000 */
[----:B------:R-:W-:Y:S01]  /*5910*/  FFMA.FTZ R87, R63, R6, 1 ;  /* 0x3f8000003f577423 */ /* 0x000fe20000010006 */
[----:B------:R-:W-:Y:S01]  /*5920*/  PRMT R14, RZ, 0x5410, R14 ;  /* 0x00005410ff0e7816 */ /* 0x000fe2000000000e */
[----:B------:R-:W4:Y:S03]  /*5930*/  LDS.U16 R6, [R54+0x14] ;  /* 0x0000140036067984 */ /* 0x000f260000000400 */
[----:B------:R0:W3:Y:S01]  /*5940*/  MUFU.RCP R75, R78 ;  /* 0x0000004e004b7308 */ /* 0x0000e20000001000 */
[----:B-1----:R-:W-:Y:S01]  /*5950*/  FADD.FTZ R79, -R102, 1 ;  /* 0x3f800000664f7421 */ /* 0x002fe20000010100 */
[----:B------:R-:W-:Y:S01]  /*5960*/  PRMT R16, RZ, 0x5410, R16 ;  /* 0x00005410ff107816 */ /* 0x000fe20000000010 */
[----:B------:R-:W-:-:S02]  /*5970*/  FMUL.FTZ R3, R67, -1.4426950216293334961 ;  /* 0xbfb8aa3b43037820 */ /* 0x000fc40000410000 */
[----:B0-----:R-:W-:Y:S02]  /*5980*/  FMUL.FTZ R78, R27, R15 ;  /* 0x0000000f1b4e7220 */ /* 0x001fe40000410000 */
[----:B--2---:R-:W-:Y:S02]  /*5990*/  FADD.FTZ R80, -R100, 1 ;  /* 0x3f80000064507421 */ /* 0x004fe40000010100 */
[----:B------:R-:W-:Y:S02]  /*59a0*/  FMUL.FTZ R78, R101, R78 ;  /* 0x0000004e654e7220 */ /* 0x000fe40000410000 */
[----:B------:R-:W-:Y:S02]  /*59b0*/  FFMA.FTZ R86, R62, R79, 1 ;  /* 0x3f8000003e567423 */ /* 0x000fe4000001004f */
[----:B------:R-:W-:Y:S02]  /*59c0*/  FMUL.FTZ R81, R26, R14 ;  /* 0x0000000e1a517220 */ /* 0x000fe40000410000 */
[----:B------:R-:W-:Y:S01]  /*59d0*/  FMUL.FTZ R79, R28, R16 ;  /* 0x000000101c4f7220 */ /* 0x000fe20000410000 */
[----:B------:R-:W0:Y:S01]  /*59e0*/  MUFU.EX2 R3, R3 ;  /* 0x0000000300037308 */ /* 0x000e220000000800 */
[----:B------:R-:W-:-:S02]  /*59f0*/  FMUL.FTZ R87, R78, R87 ;  /* 0x000000574e577220 */ /* 0x000fc40000410000 */
[----:B------:R-:W-:Y:S01]  /*5a00*/  FADD.FTZ R78, R5, 1 ;  /* 0x3f800000054e7421 */ /* 0x000fe20000010000 */
[----:B------:R-:W-:Y:S01]  /*5a10*/  PRMT R25, RZ, 0x5410, R25 ;  /* 0x00005410ff197816 */ /* 0x000fe20000000019 */
[----:B------:R-:W-:Y:S01]  /*5a20*/  FFMA.FTZ R80, R65, R80, 1 ;  /* 0x3f80000041507423 */ /* 0x000fe20000010050 */
[----:B---3--:R-:W-:Y:S01]  /*5a30*/  PRMT R13, RZ, 0x5410, R13 ;  /* 0x00005410ff0d7816 */ /* 0x008fe2000000000d */
[----:B------:R-:W-:Y:S02]  /*5a40*/  FMUL.FTZ R81, R100, R81 ;  /* 0x0000005164517220 */ /* 0x000fe40000410000 */
[----:B------:R-:W-:Y:S01]  /*5a50*/  FADD.FTZ R5, -R74, 1 ;  /* 0x3f8000004a057421 */ /* 0x000fe20000010100 */
[----:B------:R-:W-:Y:S01]  /*5a60*/  PRMT R68, RZ, 0x5410, R68 ;  /* 0x00005410ff447816 */ /* 0x000fe20000000044 */
[----:B------:R-:W-:Y:S02]  /*5a70*/  FMUL.FTZ R79, R102, R79 ;  /* 0x0000004f664f7220 */ /* 0x000fe40000410000 */
[----:B------:R-:W-:-:S02]  /*5a80*/  FMUL.FTZ R0, R32, -1.4426950216293334961 ;  /* 0xbfb8aa3b20007820 */ /* 0x000fc40000410000 */
[----:B------:R-:W-:Y:S02]  /*5a90*/  FMUL.FTZ R88, R81, R80 ;  /* 0x0000005051587220 */ /* 0x000fe40000410000 */
[----:B------:R-:W-:Y:S02]  /*5aa0*/  FMUL.FTZ R86, R79, R86 ;  /* 0x000000564f567220 */ /* 0x000fe40000410000 */
[----:B------:R-:W-:Y:S02]  /*5ab0*/  FFMA.FTZ R80, R72, R5, 1 ;  /* 0x3f80000048507423 */ /* 0x000fe40000010005 */
[----:B------:R-:W1:Y:S01]  /*5ac0*/  LDS.U16 R5, [R54+0x16] ;  /* 0x0000160036057984 */ /* 0x000e620000000400 */
[----:B------:R-:W-:Y:S01]  /*5ad0*/  FMUL.FTZ R79, R25, R13 ;  /* 0x0000000d194f7220 */ /* 0x000fe20000410000 */
[----:B------:R-:W2:Y:S01]  /*5ae0*/  MUFU.EX2 R0, R0 ;  /* 0x0000000000007308 */ /* 0x000ea20000000800 */
[----:B------:R-:W-:Y:S01]  /*5af0*/  FMUL.FTZ R4, R68, -1.4426950216293334961 ;  /* 0xbfb8aa3b44047820 */ /* 0x000fe20000410000 */
[----:B------:R-:W-:Y:S01]  /*5b00*/  PRMT R24, RZ, 0x5410, R24 ;  /* 0x00005410ff187816 */ /* 0x000fe20000000018 */
[----:B------:R-:W-:Y:S01]  /*5b10*/  FADD.FTZ R82, -R75, 1 ;  /* 0x3f8000004b527421 */ /* 0x000fe20000010100 */
[----:B----4-:R-:W-:Y:S01]  /*5b20*/  PRMT R12, RZ, 0x5410, R12 ;  /* 0x00005410ff0c7816 */ /* 0x010fe2000000000c */
[----:B------:R-:W-:-:S03]  /*5b30*/  FMUL.FTZ R79, R74, R79 ;  /* 0x0000004f4a4f7220 */ /* 0x000fc60000410000 */
[----:B------:R-:W3:Y:S01]  /*5b40*/  MUFU.RCP R77, R77 ;  /* 0x0000004d004d7308 */ /* 0x000ee20000001000 */
[----:B------:R-:W-:Y:S01]  /*5b50*/  PRMT R66, RZ, 0x5410, R66 ;  /* 0x00005410ff427816 */ /* 0x000fe20000000042 */
[----:B------:R-:W-:Y:S02]  /*5b60*/  FFMA.FTZ R91, R71, R82, 1 ;  /* 0x3f800000475b7423 */ /* 0x000fe40000010052 */
[----:B------:R-:W-:Y:S02]  /*5b70*/  FMUL.FTZ R89, R79, R80 ;  /* 0x000000504f597220 */ /* 0x000fe40000410000 */
[----:B------:R-:W-:Y:S02]  /*5b80*/  FMUL.FTZ R82, R24, R12 ;  /* 0x0000000c18527220 */ /* 0x000fe40000410000 */
[----:B------:R-:W4:Y:S01]  /*5b90*/  MUFU.EX2 R4, R4 ;  /* 0x0000000400047308 */ /* 0x000f220000000800 */
[----:B0-----:R-:W-:Y:S02]  /*5ba0*/  FADD.FTZ R80, R3, 1 ;  /* 0x3f80000003507421 */ /* 0x001fe40000010000 */
[----:B------:R-:W0:Y:S01]  /*5bb0*/  LDS.U16 R3, [R54+0x1a] ;  /* 0x00001a0036037984 */ /* 0x000e220000000400 */
[----:B------:R-:W-:-:S02]  /*5bc0*/  FMUL.FTZ R2, R66, -1.4426950216293334961 ;  /* 0xbfb8aa3b42027820 */ /* 0x000fc40000410000 */
[----:B------:R-:W-:Y:S01]  /*5bd0*/  FMUL.FTZ R82, R75, R82 ;  /* 0x000000524b527220 */ /* 0x000fe20000410000 */
[----:B------:R-:W-:Y:S01]  /*5be0*/  PRMT R76, RZ, 0x5410, R76 ;  /* 0x00005410ff4c7816 */ /* 0x000fe2000000004c */
[----:B------:R-:W1:Y:S01]  /*5bf0*/  MUFU.RCP R78, R78 ;  /* 0x0000004e004e7308 */ /* 0x000e620000001000 */
[----:B------:R-:W-:Y:S02]  /*5c00*/  PRMT R23, RZ, 0x5410, R23 ;  /* 0x00005410ff177816 */ /* 0x000fe40000000017 */
[----:B-----5:R-:W-:Y:S01]  /*5c10*/  PRMT R7, RZ, 0x5410, R7 ;  /* 0x00005410ff077816 */ /* 0x020fe20000000007 */
[----:B------:R-:W-:Y:S02]  /*5c20*/  FMUL.FTZ R91, R82, R91 ;  /* 0x0000005b525b7220 */ /* 0x000fe40000410000 */
[----:B--2---:R-:W-:Y:S02]  /*5c30*/  FADD.FTZ R82, R0, 1 ;  /* 0x3f80000000527421 */ /* 0x004fe40000010000 */
[----:B------:R-:W2:Y:S01]  /*5c40*/  MUFU.EX2 R2, R2 ;  /* 0x0000000200027308 */ /* 0x000ea20000000800 */
[----:B------:R-:W5:Y:S01]  /*5c50*/  LDS.U16 R0, [R54+0x1e] ;  /* 0x00001e0036007984 */ /* 0x000f620000000400 */
[----:B------:R-:W-:-:S02]  /*5c60*/  FMUL.FTZ R83, R76, -1.4426950216293334961 ;  /* 0xbfb8aa3b4c537820 */ /* 0x000fc40000410000 */
[----:B---3--:R-:W-:Y:S02]  /*5c70*/  FADD.FTZ R81, -R77, 1 ;  /* 0x3f8000004d517421 */ /* 0x008fe40000010100 */
[----:B------:R-:W-:Y:S01]  /*5c80*/  FMUL.FTZ R90, R23, R7 ;  /* 0x00000007175a7220 */ /* 0x000fe20000410000 */
[----:B------:R-:W-:Y:S01]  /*5c90*/  PRMT R22, RZ, 0x5410, R22 ;  /* 0x00005410ff167816 */ /* 0x000fe20000000016 */
[----:B----4-:R-:W-:Y:S01]  /*5ca0*/  FADD.FTZ R79, R4, 1 ;  /* 0x3f800000044f7421 */ /* 0x010fe20000010000 */
[----:B------:R-:W-:Y:S01]  /*5cb0*/  PRMT R6, RZ, 0x5410, R6 ;  /* 0x00005410ff067816 */ /* 0x000fe20000000006 */
[----:B------:R-:W-:Y:S02]  /*5cc0*/  FFMA.FTZ R81, R70, R81, 1 ;  /* 0x3f80000046517423 */ /* 0x000fe40000010051 */
[----:B------:R-:W-:Y:S01]  /*5cd0*/  FMUL.FTZ R90, R77, R90 ;  /* 0x0000005a4d5a7220 */ /* 0x000fe20000410000 */
[----:B------:R-:W3:Y:S01]  /*5ce0*/  MUFU.EX2 R83, R83 ;  /* 0x0000005300537308 */ /* 0x000ee20000000800 */
[----:B-1----:R-:W-:-:S02]  /*5cf0*/  FADD.FTZ R4, -R78, 1 ;  /* 0x3f8000004e047421 */ /* 0x002fc40000010100 */
[----:B------:R-:W-:Y:S02]  /*5d00*/  FMUL.FTZ R90, R90, R81 ;  /* 0x000000515a5a7220 */ /* 0x000fe40000410000 */
[----:B------:R-:W-:-:S03]  /*5d10*/  FMUL.FTZ R81, R22, R6 ;  /* 0x0000000616517220 */ /* 0x000fc60000410000 */
[----:B------:R-:W1:Y:S01]  /*5d20*/  MUFU.RCP R79, R79 ;  /* 0x0000004f004f7308 */ /* 0x000e620000001000 */
[----:B------:R-:W-:Y:S02]  /*5d30*/  FMUL.FTZ R81, R78, R81 ;  /* 0x000000514e517220 */ /* 0x000fe40000410000 */
[----:B------:R-:W-:-:S05]  /*5d40*/  FFMA.FTZ R4, R69, R4, 1 ;  /* 0x3f80000045047423 */ /* 0x000fca0000010004 */
[----:B------:R-:W4:Y:S01]  /*5d50*/  MUFU.RCP R80, R80 ;  /* 0x0000005000507308 */ /* 0x000f220000001000 */
[----:B--2---:R-:W-:Y:S02]  /*5d60*/  FADD.FTZ R2, R2, 1 ;  /* 0x3f80000002027421 */ /* 0x004fe40000010000 */
[----:B------:R-:W-:Y:S01]  /*5d70*/  FMUL.FTZ R92, R81, R4 ;  /* 0x00000004515c7220 */ /* 0x000fe20000410000 */
[----:B------:R-:W-:Y:S02]  /*5d80*/  PRMT R21, RZ, 0x5410, R21 ;  /* 0x00005410ff157816 */ /* 0x000fe40000000015 */
[----:B------:R-:W-:Y:S02]  /*5d90*/  PRMT R5, RZ, 0x5410, R5 ;  /* 0x00005410ff057816 */ /* 0x000fe40000000005 */
[----:B------:R2:W0:Y:S01]  /*5da0*/  MUFU.RCP R81, R2 ;  /* 0x0000000200517308 */ /* 0x0004220000001000 */
[----:B------:R-:W-:Y:S01]  /*5db0*/  PRMT R20, RZ, 0x5410, R20 ;  /* 0x00005410ff147816 */ /* 0x000fe20000000014 */
[----:B---3--:R-:W-:Y:S01]  /*5dc0*/  FADD.FTZ R83, R83, 1 ;  /* 0x3f80000053537421 */ /* 0x008fe20000010000 */
[----:B------:R-:W-:Y:S01]  /*5dd0*/  PRMT R4, RZ, 0x5410, R93 ;  /* 0x00005410ff047816 */ /* 0x000fe2000000005d */
[----:B-1----:R-:W-:-:S02]  /*5de0*/  FADD.FTZ R95, -R79, 1 ;  /* 0x3f8000004f5f7421 */ /* 0x002fc40000010100 */
[----:B----4-:R-:W-:Y:S02]  /*5df0*/  FADD.FTZ R96, -R80, 1 ;  /* 0x3f80000050607421 */ /* 0x010fe40000010100 */
[----:B--2---:R-:W-:Y:S02]  /*5e00*/  FMUL.FTZ R2, R21, R5 ;  /* 0x0000000515027220 */ /* 0x004fe40000410000 */
[----:B------:R-:W-:Y:S01]  /*5e10*/  FMUL.FTZ R93, R20, R4 ;  /* 0x00000004145d7220 */ /* 0x000fe20000410000 */
[----:B------:R-:W1:Y:S01]  /*5e20*/  MUFU.RCP R82, R82 ;  /* 0x0000005200527308 */ /* 0x000e620000001000 */
[----:B------:R-:W-:Y:S01]  /*5e30*/  FFMA.FTZ R95, R68, R95, 1 ;  /* 0x3f800000445f7423 */ /* 0x000fe2000001005f */
[----:B------:R-:W-:Y:S01]  /*5e40*/  PRMT R19, RZ, 0x5410, R19 ;  /* 0x00005410ff137816 */ /* 0x000fe20000000013 */
[----:B------:R-:W-:Y:S01]  /*5e50*/  FFMA.FTZ R97, R67, R96, 1 ;  /* 0x3f80000043617423 */ /* 0x000fe20000010060 */
[----:B0-----:R-:W-:Y:S01]  /*5e60*/  PRMT R3, RZ, 0x5410, R3 ;  /* 0x00005410ff037816 */ /* 0x001fe20000000003 */
[----:B------:R-:W-:-:S03]  /*5e70*/  FMUL.FTZ R2, R79, R2 ;  /* 0x000000024f027220 */ /* 0x000fc60000410000 */
[----:B------:R-:W0:Y:S01]  /*5e80*/  MUFU.RCP R83, R83 ;  /* 0x0000005300537308 */ /* 0x000e220000001000 */
[----:B------:R-:W-:Y:S02]  /*5e90*/  FMUL.FTZ R96, R80, R93 ;  /* 0x0000005d50607220 */ /* 0x000fe40000410000 */
[----:B------:R-:W-:Y:S01]  /*5ea0*/  FMUL.FTZ R93, R2, R95 ;  /* 0x0000005f025d7220 */ /* 0x000fe20000410000 */
[----:B------:R-:W-:Y:S01]  /*5eb0*/  PRMT R2, RZ, 0x5410, R94 ;  /* 0x00005410ff027816 */ /* 0x000fe2000000005e */
[----:B------:R-:W-:Y:S02]  /*5ec0*/  FMUL.FTZ R95, R96, R97 ;  /* 0x00000061605f7220 */ /* 0x000fe40000410000 */
[----:B------:R-:W-:Y:S02]  /*5ed0*/  FADD.FTZ R97, -R81, 1 ;  /* 0x3f80000051617421 */ /* 0x000fe40000010100 */
[----:B------:R-:W-:Y:S01]  /*5ee0*/  FMUL.FTZ R94, R19, R3 ;  /* 0x00000003135e7220 */ /* 0x000fe20000410000 */
[----:B------:R-:W-:Y:S01]  /*5ef0*/  PRMT R18, RZ, 0x5410, R18 ;  /* 0x00005410ff127816 */ /* 0x000fe20000000012 */
[----:B------:R-:W-:Y:S01]  /*5f00*/  FFMA.FTZ R97, R66, R97, 1 ;  /* 0x3f80000042617423 */ /* 0x000fe20000010061 */
[----:B------:R-:W-:Y:S01]  /*5f10*/  PRMT R17, RZ, 0x5410, R17 ;  /* 0x00005410ff117816 */ /* 0x000fe20000000011 */
[----:B------:R-:W-:Y:S01]  /*5f20*/  FMUL.FTZ R94, R81, R94 ;  /* 0x0000005e515e7220 */ /* 0x000fe20000410000 */
[----:B-----5:R-:W-:Y:S01]  /*5f30*/  PRMT R0, RZ, 0x5410, R0 ;  /* 0x00005410ff007816 */ /* 0x020fe20000000000 */
[----:B-1----:R-:W-:-:S02]  /*5f40*/  FADD.FTZ R107, -R82, 1 ;  /* 0x3f800000526b7421 */ /* 0x002fc40000010100 */
[----:B------:R-:W-:Y:S02]  /*5f50*/  FMUL.FTZ R94, R94, R97 ;  /* 0x000000615e5e7220 */ /* 0x000fe40000410000 */
[----:B------:R-:W-:Y:S02]  /*5f60*/  FMUL.FTZ R99, R18, R2 ;  /* 0x0000000212637220 */ /* 0x000fe40000410000 */
[----:B0-----:R-:W-:Y:S02]  /*5f70*/  FADD.FTZ R97, -R83, 1 ;  /* 0x3f80000053617421 */ /* 0x001fe40000010100 */
[----:B------:R-:W-:Y:S02]  /*5f80*/  FMUL.FTZ R98, R17, R0 ;  /* 0x0000000011627220 */ /* 0x000fe40000410000 */
[----:B------:R-:W-:Y:S02]  /*5f90*/  FFMA.FTZ R107, R32, R107, 1 ;  /* 0x3f800000206b7423 */ /* 0x000fe4000001006b */
[----:B------:R-:W-:-:S02]  /*5fa0*/  FMUL.FTZ R96, R82, R99 ;  /* 0x0000006352607220 */ /* 0x000fc40000410000 */
[----:B------:R-:W-:Y:S02]  /*5fb0*/  FFMA.FTZ R97, R76, R97, 1 ;  /* 0x3f8000004c617423 */ /* 0x000fe40000010061 */
[----:B------:R-:W-:Y:S01]  /*5fc0*/  FMUL.FTZ R98, R83, R98 ;  /* 0x0000006253627220 */ /* 0x000fe20000410000 */
[----:B------:R-:W-:Y:S01]  /*5fd0*/  F2FP.BF16.PACK_AB R10, R11, R10 ;  /* 0x0000000a0b0a723e */ /* 0x000fe200000010ff */
[----:B------:R-:W-:Y:S01]  /*5fe0*/  BAR.SYNC.DEFER_BLOCKING 0x0 ;  /* 0x0000000000007b1d */ /* 0x000fe20000010000 */
[----:B------:R-:W-:Y:S02]  /*5ff0*/  FMUL.FTZ R96, R96, R107 ;  /* 0x0000006b60607220 */ /* 0x000fe40000410000 */
[----:B------:R-:W-:Y:S01]  /*6000*/  FMUL.FTZ R11, R98, R97 ;  /* 0x00000061620b7220 */ /* 0x000fe20000410000 */
[----:B------:R-:W-:Y:S02]  /*6010*/  F2FP.BF16.PACK_AB R88, R89, R88 ;  /* 0x000000585958723e */ /* 0x000fe400000010ff */
[----:B------:R-:W-:-:S02]  /*6020*/  F2FP.BF16.PACK_AB R84, R85, R84 ;  /* 0x000000545554723e */ /* 0x000fc400000010ff */
[----:B------:R-:W-:Y:S02]  /*6030*/  F2FP.BF16.PACK_AB R86, R87, R86 ;  /* 0x000000565756723e */ /* 0x000fe400000010ff */
[----:B------:R-:W-:Y:S02]  /*6040*/  ISETP.NE.AND P6, PT, R55, RZ, PT ;  /* 0x000000ff3700720c */ /* 0x000fe40003fc5270 */
[----:B------:R-:W-:Y:S02]  /*6050*/  PRMT R85, R10, 0x7632, R85 ;  /* 0x000076320a557816 */ /* 0x000fe40000000055 */
[----:B------:R-:W-:Y:S02]  /*6060*/  F2FP.BF16.PACK_AB R90, R90, R91 ;  /* 0x0000005b5a5a723e */ /* 0x000fe400000010ff */
[----:B------:R-:W-:Y:S02]  /*6070*/  F2FP.BF16.PACK_AB R92, R93, R92 ;  /* 0x0000005c5d5c723e */ /* 0x000fe400000010ff */
[----:B------:R-:W-:-:S02]  /*6080*/  F2FP.BF16.PACK_AB R94, R94, R95 ;  /* 0x0000005f5e5e723e */ /* 0x000fc400000010ff */
[----:B------:R-:W-:Y:S01]  /*6090*/  F2FP.BF16.PACK_AB R11, R11, R96 ;  /* 0x000000600b0b723e */ /* 0x000fe200000010ff */
[----:B------:R0:W-:Y:S01]  /*60a0*/  STS.U16 [R54], R10 ;  /* 0x0000000a36007388 */ /* 0x0001e20000000400 */
[----:B------:R-:W-:Y:S02]  /*60b0*/  PRMT R87, R84, 0x7632, R87 ;  /* 0x0000763254577816 */ /* 0x000fe40000000057 */
[----:B------:R-:W-:Y:S01]  /*60c0*/  PRMT R97, R86, 0x7632, R97 ;  /* 0x0000763256617816 */ /* 0x000fe20000000061 */
[----:B------:R1:W-:Y:S01]  /*60d0*/  STS.U16 [R54+0x4], R84 ;  /* 0x0000045436007388 */ /* 0x0003e20000000400 */
[----:B------:R-:W-:Y:S02]  /*60e0*/  PRMT R89, R94, 0x7632, R89 ;  /* 0x000076325e597816 */ /* 0x000fe40000000059 */
[----:B------:R-:W-:Y:S01]  /*60f0*/  PRMT R91, R11, 0x7632, R91 ;  /* 0x000076320b5b7816 */ /* 0x000fe2000000005b */
[----:B------:R2:W-:Y:S01]  /*6100*/  STS.U16 [R54+0x8], R86 ;  /* 0x0000085636007388 */ /* 0x0005e20000000400 */
[----:B0-----:R-:W-:-:S02]  /*6110*/  PRMT R10, R88, 0x7632, R10 ;  /* 0x00007632580a7816 */ /* 0x001fc4000000000a */
[----:B-1----:R-:W-:-:S03]  /*6120*/  PRMT R84, R90, 0x7632, R84 ;  /* 0x000076325a547816 */ /* 0x002fc60000000054 */
[----:B------:R0:W-:Y:S01]  /*6130*/  STS.U16 [R54+0xe], R10 ;  /* 0x00000e0a36007388 */ /* 0x0001e20000000400 */
[----:B--2---:R-:W-:-:S03]  /*6140*/  PRMT R86, R92, 0x7632, R86 ;  /* 0x000076325c567816 */ /* 0x004fc60000000056 */
[----:B------:R-:W-:Y:S04]  /*6150*/  STS.U16 [R54+0x2], R85 ;  /* 0x0000025536007388 */ /* 0x000fe80000000400 */
[----:B------:R-:W-:Y:S01]  /*6160*/  STS.U16 [R54+0x6], R87 ;  /* 0x0000065736007388 */ /* 0x000fe20000000400 */
        /* <DEDUP_REMOVED lines=39> */
[----:B------:R-:W-:-:S02]  /*63e0*/  FMUL.FTZ R60, R60, R9 ;  /* 0x000000093c3c7220 */ /* 0x000fc40000410000 */
[----:B------:R-:W-:Y:S01]  /*63f0*/  FMUL.FTZ R61, R61, R8 ;  /* 0x000000083d3d7220 */ /* 0x000fe20000410000 */
[----:B0-----:R-:W-:-:S13]  /*6400*/  ISETP.GE.AND P0, PT, R56, R99, PT ;  /* 0x000000633800720c */ /* 0x001fda0003f06270 */
[----:B------:R-:W-:Y:S05]  /*6410*/  @P0 BRA `(.L_x_491) ;  /* 0x000000c000000947 */ /* 0x000fea0003800000 */
[----:B-1----:R-:W-:Y:S01]  /*6420*/  MOV R8, UR12 ;  /* 0x0000000c00087c02 */ /* 0x002fe20008000f00 */
        /* <DEDUP_REMOVED lines=11> */
.L_x_491:
[----:B-1----:R-:W-:Y:S05]  /*64e0*/  BSYNC B0 ;  /* 0x0000000000007941 */ /* 0x002fea0003800000 */
.L_x_490:
[----:B------:R-:W-:Y:S01]  /*64f0*/  ULDC.64 UR34, c[0x0][0x2f0] ;  /* 0x0000bc0000227ab9 */ /* 0x000fe20000000a00 */
[----:B------:R-:W-:Y:S01]  /*6500*/  LEA R8, P0, R56, c[0x0][0x338], 0x1 ;  /* 0x0000ce0038087a11 */ /* 0x000fe200078008ff */
[----:B------:R-:W-:Y:S01]  /*6510*/  UMOV UR9, UR36 ;  /* 0x0000002400097c82 */ /* 0x000fe20008000000 */
[-C--:B------:R-:W-:Y:S01]  /*6520*/  ISETP.GE.AND P2, PT, R125, R99.reuse, PT ;  /* 0x000000637d00720c */ /* 0x080fe20003f46270 */
[----:B------:R-:W-:Y:S01]  /*6530*/  UIMAD UR37, UR11, UR34, URZ ;  /* 0x000000220b2572a4 */ /* 0x000fe2000f8e023f */
[-C--:B------:R-:W-:Y:S01]  /*6540*/  ISETP.GE.AND P3, PT, R162, R99.reuse, PT ;  /* 0x00000063a200720c */ /* 0x080fe20003f66270 */
[----:B------:R-:W-:Y:S01]  /*6550*/  UIMAD.WIDE.U32 UR8, UR10, UR34, UR8 ;  /* 0x000000220a0872a5 */ /* 0x000fe2000f8e0008 */
[-C--:B------:R-:W-:Y:S01]  /*6560*/  ISETP.GE.AND P4, PT, R161, R99.reuse, PT ;  /* 0x00000063a100720c */ /* 0x080fe20003f86270 */
[----:B------:R-:W-:Y:S01]  /*6570*/  UIMAD UR35, UR10, UR35, UR37 ;  /* 0x000000230a2372a4 */ /* 0x000fe2000f8e0225 */
[----:B------:R-:W-:Y:S01]  /*6580*/  ISETP.GE.AND P5, PT, R124, R99, PT ;  /* 0x000000637c00720c */ /* 0x000fe20003fa6270 */
[----:B------:R-:W-:Y:S01]  /*6590*/  UIADD3 UR34, UP0, UR41, UR8, URZ ;  /* 0x0000000829227290 */ /* 0x000fe2000ff1e03f */
[----:B------:R-:W-:-:S02]  /*65a0*/  FMUL.FTZ R71, R71, R75 ;  /* 0x0000004b47477220 */ /* 0x000fc40000410000 */
[----:B------:R-:W-:Y:S01]  /*65b0*/  FMUL.FTZ R62, R62, R102 ;  /* 0x000000663e3e7220 */ /* 0x000fe20000410000 */
[----:B------:R-:W-:Y:S01]  /*65c0*/  UIADD3.X UR8, UR42, UR35, UR9, UP0, !UPT ;  /* 0x000000232a087290 */ /* 0x000fe200087fe409 */
[----:B------:R-:W-:Y:S01]  /*65d0*/  FMUL.FTZ R63, R63, R101 ;  /* 0x000000653f3f7220 */ /* 0x000fe20000410000 */
[----:B------:R-:W-:Y:S01]  /*65e0*/  MOV R9, UR34 ;  /* 0x0000002200097c02 */ /* 0x000fe20008000f00 */
[----:B------:R-:W-:Y:S01]  /*65f0*/  FMUL.FTZ R65, R65, R100 ;  /* 0x0000006441417220 */ /* 0x000fe20000410000 */
[----:B0-----:R-:W-:Y:S01]  /*6600*/  MOV R10, UR34 ;  /* 0x00000022000a7c02 */ /* 0x001fe20008000f00 */
        /* <DEDUP_REMOVED lines=10> */
[----:B------:R-:W-:-:S02]  /*66b0*/  FMUL.FTZ R11, R103, R104 ;  /* 0x00000068670b7220 */ /* 0x000fc40000410000 */
[----:B------:R0:W-:Y:S01]  /*66c0*/  @!P2 STG.E.U16 [R8.64+-0xf40], R86 ;  /* 0xfff0c0560800a986 */ /* 0x0001e2000c101520 */
[----:B------:R-:W-:Y:S01]  /*66d0*/  ISETP.GE.AND P2, PT, R163, R99, PT ;  /* 0x00000063a300720c */ /* 0x000fe20003f46270 */
[----:B------:R-:W-:Y:S02]  /*66e0*/  FMUL.FTZ R68, R68, R79 ;  /* 0x0000004f44447220 */ /* 0x000fe40000410000 */
[----:B------:R0:W-:Y:S01]  /*66f0*/  @!P3 STG.E.U16 [R8.64+-0xe40], R90 ;  /* 0xfff1c05a0800b986 */ /* 0x0001e2000c101520 */
[-C--:B------:R-:W-:Y:S01]  /*6700*/  ISETP.GE.AND P3, PT, R108, R99.reuse, PT ;  /* 0x000000636c00720c */ /* 0x080fe20003f66270 */
[----:B------:R-:W-:Y:S02]  /*6710*/  FMUL.FTZ R67, R67, R80 ;  /* 0x0000005043437220 */ /* 0x000fe40000410000 */
[----:B------:R0:W-:Y:S01]  /*6720*/  @!P0 STG.E.U16 [R8.64+-0xf80], R85 ;  /* 0xfff0805508008986 */ /* 0x0001e2000c101520 */
[----:B------:R-:W-:Y:S01]  /*6730*/  ISETP.GE.AND P0, PT, R164, R99, PT ;  /* 0x00000063a400720c */ /* 0x000fe20003f06270 */
[----:B------:R-:W-:-:S02]  /*6740*/  FMUL.FTZ R66, R66, R81 ;  /* 0x0000005142427220 */ /* 0x000fc40000410000 */
[----:B------:R0:W-:Y:S01]  /*6750*/  @!P1 STG.E.U16 [R8.64+-0xf00], R87 ;  /* 0xfff1005708009986 */ /* 0x0001e2000c101520 */
[-C--:B------:R-:W-:Y:S01]  /*6760*/  ISETP.GE.AND P1, PT, R123, R99.reuse, PT ;  /* 0x000000637b00720c */ /* 0x080fe20003f26270 */
[----:B------:R-:W-:Y:S02]  /*6770*/  FMUL.FTZ R75, R32, R82 ;  /* 0x00000052204b7220 */ /* 0x000fe40000410000 */
[----:B------:R0:W-:Y:S01]  /*6780*/  @!P2 STG.E.U16 [R8.64+-0xe80], R89 ;  /* 0xfff180590800a986 */ /* 0x0001e2000c101520 */
[----:B------:R-:W-:Y:S01]  /*6790*/  ISETP.GE.AND P2, PT, R109, R99, PT ;  /* 0x000000636d00720c */ /* 0x000fe20003f46270 */
[----:B------:R-:W-:Y:S02]  /*67a0*/  FMUL.FTZ R76, R76, R83 ;  /* 0x000000534c4c7220 */ /* 0x000fe40000410000 */
[----:B------:R0:W-:Y:S01]  /*67b0*/  @!P4 STG.E.U16 [R8.64+-0xe00], R91 ;  /* 0xfff2005b0800c986 */ /* 0x0001e2000c101520 */
        /* <DEDUP_REMOVED lines=12> */
[----:B------:R-:W-:Y:S02]  /*6880*/  FMUL.FTZ R28, R28, R62 ;  /* 0x0000003e1c1c7220 */ /* 0x000fe40000410000 */
[----:B------:R-:W-:Y:S01]  /*6890*/  FMUL.FTZ R27, R27, R63 ;  /* 0x0000003f1b1b7220 */ /* 0x000fe20000410000 */
[----:B------:R0:W-:Y:S01]  /*68a0*/  @!P0 STG.E.U16 [R8.64+-0xd40], R94 ;  /* 0xfff2c05e08008986 */ /* 0x0001e2000c101520 */
[----:B------:R-:W-:Y:S01]  /*68b0*/  ISETP.NE.U32.AND P0, PT, RZ, c[0x0][0x270], PT ;  /* 0x00009c00ff007a0c */ /* 0x000fe20003f05070 */
[----:B------:R-:W-:Y:S02]  /*68c0*/  FMUL.FTZ R26, R26, R65 ;  /* 0x000000411a1a7220 */ /* 0x000fe40000410000 */
[----:B------:R0:W-:Y:S01]  /*68d0*/  @!P5 STG.E.U16 [R8.64+-0xcc0], R96 ;  /* 0xfff340600800d986 */ /* 0x0001e2000c101520 */
[----:B------:R-:W-:Y:S01]  /*68e0*/  ISETP.NE.AND.EX P0, PT, RZ, c[0x0][0x274], PT, P0 ;  /* 0x00009d00ff007a0c */ /* 0x000fe20003f05300 */
[----:B------:R-:W-:-:S02]  /*68f0*/  FMUL.FTZ R25, R25, R72 ;  /* 0x0000004819197220 */ /* 0x000fc40000410000 */
[----:B------:R0:W-:Y:S01]  /*6900*/  @!P1 STG.E.U16 [R8.64+-0xc80], R97 ;  /* 0xfff3806108009986 */ /* 0x0001e2000c101520 */
[----:B------:R-:W-:Y:S02]  /*6910*/  FMUL.FTZ R24, R24, R71 ;  /* 0x0000004718187220 */ /* 0x000fe40000410000 */
[----:B------:R-:W-:Y:S01]  /*6920*/  FMUL.FTZ R23, R23, R70 ;  /* 0x0000004617177220 */ /* 0x000fe20000410000 */
[----:B------:R0:W-:Y:S01]  /*6930*/  @!P2 STG.E.U16 [R8.64+-0xfc0], R84 ;  /* 0xfff040540800a986 */ /* 0x0001e2000c101520 */
[----:B------:R-:W-:Y:S02]  /*6940*/  FMUL.FTZ R22, R22, R69 ;  /* 0x0000004516167220 */ /* 0x000fe40000410000 */
[----:B------:R-:W-:Y:S01]  /*6950*/  FMUL.FTZ R21, R21, R68 ;  /* 0x0000004415157220 */ /* 0x000fe20000410000 */
[----:B------:R0:W-:Y:S01]  /*6960*/  @!P3 STG.E.U16 [R8.64+-0xc40], R98 ;  /* 0xfff3c0620800b986 */ /* 0x0001e2000c101520 */
[----:B------:R-:W-:Y:S02]  /*6970*/  FMUL.FTZ R20, R20, R67 ;  /* 0x0000004314147220 */ /* 0x000fe40000410000 */
[----:B------:R-:W-:-:S02]  /*6980*/  FMUL.FTZ R19, R19, R66 ;  /* 0x0000004213137220 */ /* 0x000fc40000410000 */
[----:B------:R-:W-:Y:S02]  /*6990*/  FMUL.FTZ R18, R18, R75 ;  /* 0x0000004b12127220 */ /* 0x000fe40000410000 */
        /* <DEDUP_REMOVED lines=16> */
[----:B0-----:R-:W-:Y:S01]  /*6aa0*/  PRMT R8, R10, 0x7632, R8 ;  /* 0x000076320a087816 */ /* 0x001fe20000000008 */
[----:B------:R-:W-:Y:S01]  /*6ab0*/  FMUL.FTZ R12, R71, R12 ;  /* 0x0000000c470c7220 */ /* 0x000fe20000410000 */
[----:B------:R-:W-:Y:S01]  /*6ac0*/  F2FP.BF16.PACK_AB R15, R15, R16 ;  /* 0x000000100f0f723e */ /* 0x000fe200000010ff */
        /* <DEDUP_REMOVED lines=11> */
[----:B------:R0:W-:Y:S01]  /*6b80*/  STS.U16 [R54+0x6], R8 ;  /* 0x0000060836007388 */ /* 0x0001e20000000400 */
[----:B------:R-:W-:Y:S01]  /*6b90*/  FMUL.FTZ R9, R76, R0 ;  /* 0x000000004c097220 */ /* 0x000fe20000410000 */
[----:B------:R-:W-:-:S02]  /*6ba0*/  PRMT R0, R42, 0x7632, R0 ;  /* 0x000076322a007816 */ /* 0x000fc40000000000 */
[----:B------:R-:W-:Y:S01]  /*6bb0*/  F2FP.BF16.PACK_AB R3, R3, R4 ;  /* 0x000000040303723e */ /* 0x000fe200000010ff */
[----:B------:R-:W-:Y:S01]  /*6bc0*/  STS.U16 [R54], R42 ;  /* 0x0000002a36007388 */ /* 0x000fe20000000400 */
[----:B------:R-:W-:Y:S02]  /*6bd0*/  F2FP.BF16.PACK_AB R2, R9, R2 ;  /* 0x000000020902723e */ /* 0x000fe400000010ff */
[----:B------:R-:W-:Y:S01]  /*6be0*/  PRMT R6, R7, 0x7632, R6 ;  /* 0x0000763207067816 */ /* 0x000fe20000000006 */
[----:B------:R1:W-:Y:S01]  /*6bf0*/  STS.U16 [R54+0x2], R0 ;  /* 0x0000020036007388 */ /* 0x0003e20000000400 */
[----:B------:R-:W-:Y:S02]  /*6c00*/  PRMT R4, R5, 0x7632, R4 ;  /* 0x0000763205047816 */ /* 0x000fe40000000004 */
[----:B0-----:R-:W-:Y:S01]  /*6c10*/  PRMT R8, R3, 0x7632, R8 ;  /* 0x0000763203087816 */ /* 0x001fe20000000008 */
[----:B------:R-:W-:Y:S01]  /*6c20*/  STS.U16 [R54+0x8], R15 ;  /* 0x0000080f36007388 */ /* 0x000fe20000000400 */
[----:B------:R-:W-:-:S02]  /*6c30*/  PRMT R10, R2, 0x7610, R10 ;  /* 0x00007610020a7816 */ /* 0x000fc4000000000a */
[----:B------:R-:W-:Y:S01]  /*6c40*/  PRMT R12, R2, 0x7632, R12 ;  /* 0x00007632020c7816 */ /* 0x000fe2000000000c */
[----:B------:R-:W-:Y:S01]  /*6c50*/  STS.U16 [R54+0xa], R11 ;  /* 0x00000a0b36007388 */ /* 0x000fe20000000400 */
[----:B------:R-:W-:Y:S01]  /*6c60*/  MOV R2, UR7 ;  /* 0x0000000700027c02 */ /* 0x000fe20008000f00 */
[----:B------:R-:W-:Y:S01]  /*6c70*/  UIMAD UR7, UR13, UR8, URZ ;  /* 0x000000080d0772a4 */ /* 0x000fe2000f8e023f */
[----:B-1----:R-:W-:Y:S01]  /*6c80*/  PRMT R0, R13, 0x7632, R0 ;  /* 0x000076320d007816 */ /* 0x002fe20000000000 */
        /* <DEDUP_REMOVED lines=48> */
.L_x_494:
[----:B------:R-:W-:Y:S05]  /*6f90*/  BSYNC B0 ;  /* 0x0000000000007941 */ /* 0x000fea0003800000 */
.L_x_493:
[----:B------:R-:W-:Y:S01]  /*6fa0*/  ULDC.64 UR8, c[0x0][0x218] ;  /* 0x0000860000087ab9 */ /* 0x000fe20000000a00 */
[C---:B0-----:R-:W-:Y:S01]  /*6fb0*/  LEA R2, P0, R56.reuse, c[0x0][0x270], 0x1 ;  /* 0x00009c0038027a11 */ /* 0x041fe200078008ff */
        /* <DEDUP_REMOVED lines=9> */
[----:B------:R-:W-:-:S02]  /*7050*/  ISETP.GE.AND P4, PT, R124, R0, PT ;  /* 0x000000007c00720c */ /* 0x000fc40003f86270 */
[----:B------:R-:W-:Y:S01]  /*7060*/  ISETP.GE.AND P5, PT, R123, R0, PT ;  /* 0x000000007b00720c */ /* 0x000fe20003fa6270 */
[----:B------:R-:W-:Y:S01]  /*7070*/  UIADD3.X UR34, UR42, UR8, UR35, UP0, !UPT ;  /* 0x000000082a227290 */ /* 0x000fe200087fe423 */
[----:B------:R-:W-:-:S05]  /*7080*/  IMAD.U32 R4, RZ, RZ, UR7 ;  /* 0x00000007ff047e24 */ /* 0x000fca000f8e00ff */
        /* <DEDUP_REMOVED lines=28> */
.L_x_492:
[----:B------:R-:W2:Y:S01]  /*7250*/  LDL.LU R0, [R1+0x7c] ;  /* 0x00007c0001007983 */ /* 0x000ea20000300800 */
[----:B0-----:R-:W-:Y:S01]  /*7260*/  PRMT R3, RZ, 0x5410, R142 ;  /* 0x00005410ff037816 */ /* 0x001fe2000000008e */
[----:B------:R-:W-:Y:S01]  /*7270*/  FMUL.FTZ R160, R32, UR4 ;  /* 0x0000000420a07c20 */ /* 0x000fe20008410000 */
[----:B------:R-:W-:Y:S01]  /*7280*/  PRMT R2, RZ, 0x5410, R140 ;  /* 0x00005410ff027816 */ /* 0x000fe2000000008c */
        /* <DEDUP_REMOVED lines=21> */
[----:B------:R-:W-:Y:S01]  /*73e0*/  IMAD.MOV.U32 R16, RZ, RZ, RZ ;  /* 0x000000ffff107224 */ /* 0x000fe200078e00ff */
[----:B------:R-:W-:Y:S01]  /*73f0*/  BAR.SYNC.DEFER_BLOCKING 0x0 ;  /* 0x0000000000007b1d */ /* 0x000fe20000010000 */
[----:B--2---:R-:W-:-:S04]  /*7400*/  FFMA.FTZ R0, R32, R3, R0 ;  /* 0x0000000320007223 */ /* 0x004fc80000010000 */
        /* <DEDUP_REMOVED lines=25> */
[----:B------:R-:W-:Y:S02]  /*75a0*/  MOV R2, c[0x0][0x16c] ;  /* 0x00005b0000027a02 */ /* 0x000fe40000000f00 */
[----:B------:R-:W-:Y:S02]  /*75b0*/  PRMT R0, RZ, 0x5410, R112 ;  /* 0x00005410ff007816 */ /* 0x000fe40000000070 */
[----:B------:R-:W-:Y:S02]  /*75c0*/  ISETP.GE.AND P0, PT, R2, 0x1, PT ;  /* 0x000000010200780c */ /* 0x000fe40003f06270 */
[----:B------:R-:W-:Y:S01]  /*75d0*/  PRMT R2, RZ, 0x5410, R53 ;  /* 0x00005410ff027816 */ /* 0x000fe20000000035 */
[----:B------:R-:W-:-:S04]  /*75e0*/  FFMA.FTZ R0, R18, R0, R3 ;  /* 0x0000000012007223 */ /* 0x000fc80000010003 */
[----:B------:R-:W-:Y:S02]  /*75f0*/  FFMA.FTZ R0, R17, R2, R0 ;  /* 0x0000000211007223 */ /* 0x000fe40000010000 */
[----:B------:R-:W-:-:S03]  /*7600*/  CS2R R2, SRZ ;  /* 0x0000000000027805 */ /* 0x000fc6000001ff00 */
[----:B------:R0:W-:Y:S02]  /*7610*/  STL [R1+0x7c], R0 ;  /* 0x00007c0001007387 */ /* 0x0001e40000100800 */
[----:B0-----:R-:W-:Y:S01]  /*7620*/  HFMA2.MMA R0, -RZ, RZ, 0, 0 ;  /* 0x00000000ff007435 */ /* 0x001fe200000001ff */
        /* <DEDUP_REMOVED lines=17> */
.L_x_543:
[----:B------:R-:W-:Y:S01]  /*7740*/  ULDC.64 UR36, c[0x0][0x180] ;  /* 0x0000600000247ab9 */ /* 0x000fe20000000a00 */
[----:B------:R-:W2:Y:S01]  /*7750*/  LDL R85, [R1+0x8] ;  /* 0x0000080001557983 */ /* 0x000ea20000100800 */
[----:B------:R-:W-:Y:S02]  /*7760*/  UIMAD UR38, UR11, UR36, URZ ;  /* 0x000000240b2672a4 */ /* 0x000fe4000f8e023f */
[----:B------:R-:W-:Y:S01]  /*7770*/  UIMAD.WIDE.U32 UR34, UR10, UR36, URZ ;  /* 0x000000240a2272a5 */ /* 0x000fe2000f8e003f */
[----:B------:R-:W3:Y:S01]  /*7780*/  LDL R84, [R1+0x4] ;  /* 0x0000040001547983 */ /* 0x000ee20000100800 */
[----:B------:R-:W-:-:S02]  /*7790*/  UIMAD UR38, UR10, UR37, UR38 ;  /* 0x000000250a2672a4 */ /* 0x000fc4000f8e0226 */
[----:B------:R-:W-:Y:S01]  /*77a0*/  USHF.R.S32.HI UR44, URZ, 0x1f, UR7 ;  /* 0x0000001f3f2c7899 */ /* 0x000fe20008011407 */
[----:B------:R-:W4:Y:S01]  /*77b0*/  LDL R83, [R1] ;  /* 0x0000000001537983 */ /* 0x000f220000100800 */
[----:B------:R-:W-:Y:S02]  /*77c0*/  ULDC.64 UR36, c[0x0][0x188] ;  /* 0x0000620000247ab9 */ /* 0x000fe40000000a00 */
[----:B------:R-:W-:Y:S01]  /*77d0*/  UIADD3 UR35, UR35, UR38, URZ ;  /* 0x0000002623237290 */ /* 0x000fe2000fffe03f */
[----:B------:R-:W-:Y:S01]  /*77e0*/  MOV R41, UR7 ;  /* 0x0000000700297c02 */ /* 0x000fe20008000f00 */
[----:B------:R-:W-:Y:S01]  /*77f0*/  UIMAD UR45, UR44, UR36, URZ ;  /* 0x000000242c2d72a4 */ /* 0x000fe2000f8e023f */
[----:B------:R-:W4:Y:S01]  /*7800*/  LDL R82, [R1+0x4c] ;  /* 0x00004c0001527983 */ /* 0x000f220000100800 */
[----:B------:R-:W-:Y:S02]  /*7810*/  ULDC.64 UR38, c[0x0][0x220] ;  /* 0x0000880000267ab9 */ /* 0x000fe40000000a00 */
[----:B------:R-:W-:Y:S01]  /*7820*/  UIMAD UR45, UR7, UR37, UR45 ;  /* 0x00000025072d72a4 */ /* 0x000fe2000f8e022d */
[----:B------:R-:W4:Y:S01]  /*7830*/  LDL R81, [R1+0x50] ;  /* 0x0000500001517983 */ /* 0x000f220000100800 */
[----:B------:R-:W-:-:S03]  /*7840*/  UIMAD.WIDE.U32 UR36, UR7, UR36, UR34 ;  /* 0x00000024072472a5 */ /* 0x000fc6000f8e0022 */
[----:B------:R-:W-:Y:S01]  /*7850*/  ULDC.64 UR34, c[0x0][0x1c0] ;  /* 0x0000700000227ab9 */ /* 0x000fe20000000a00 */
[----:B------:R-:W4:Y:S01]  /*7860*/  LDL R80, [R1+0x64] ;  /* 0x0000640001507983 */ /* 0x000f220000100800 */
[----:B------:R-:W-:Y:S01]  /*7870*/  UIMAD UR46, UR44, UR34, URZ ;  /* 0x000000222c2e72a4 */ /* 0x000fe2000f8e023f */
[----:B------:R-:W-:Y:S02]  /*7880*/  IMAD.WIDE.U32 R40, R41, c[0x0][0x1c0], R56 ;  /* 0x0000700029287a25 */ /* 0x000fe400078e0038 */
[----:B------:R-:W4:Y:S01]  /*7890*/  LDL R79, [R1+0x60] ;  /* 0x00006000014f7983 */ /* 0x000f220000100800 */
[----:B------:R-:W-:Y:S02]  /*78a0*/  UIMAD UR35, UR7, UR35, UR46 ;  /* 0x00000023072372a4 */ /* 0x000fe4000f8e022e */
[----:B------:R-:W-:Y:S01]  /*78b0*/  LEA R42, P0, R40, UR22, 0x1 ;  /* 0x00000016282a7c11 */ /* 0x000fe2000f8008ff */
[----:B------:R-:W4:Y:S03]  /*78c0*/  LDL R77, [R1+0x5c] ;  /* 0x00005c00014d7983 */ /* 0x000f260000100800 */
[----:B------:R-:W-:Y:S01]  /*78d0*/  IADD3 R41, R41, UR35, RZ ;  /* 0x0000002329297c10 */ /* 0x000fe2000fffe0ff */
[----:B------:R-:W4:Y:S01]  /*78e0*/  LDL R72, [R1+0x58] ;  /* 0x0000580001487983 */ /* 0x000f220000100800 */
[----:B------:R-:W-:-:S02]  /*78f0*/  ULEA UR38, UP0, UR36, UR38, 0x2 ;  /* 0x0000002624267291 */ /* 0x000fc4000f80103f */
[----:B------:R-:W-:Y:S01]  /*7900*/  LEA.HI.X R43, R40, UR23, R41, 0x1, P0 ;  /* 0x00000017282b7c11 */ /* 0x000fe200080f0c29 */
[----:B------:R-:W-:Y:S01]  /*7910*/  UIADD3 UR34, UR37, UR45, URZ ;  /* 0x0000002d25227290 */ /* 0x000fe2000fffe03f */
[----:B------:R-:W4:Y:S02]  /*7920*/  LDL R40, [R1+0x54] ;  /* 0x0000540001287983 */ /* 0x000f240000100800 */
[----:B------:R-:W-:Y:S01]  /*7930*/  MOV R60, UR38 ;  /* 0x00000026003c7c02 */ /* 0x000fe20008000f00 */
[----:B------:R-:W-:Y:S01]  /*7940*/  ULEA.HI.X UR39, UR36, UR39, UR34, 0x2, UP0 ;  /* 0x0000002724277291 */ /* 0x000fe200080f1422 */
[----:B------:R-:W-:Y:S01]  /*7950*/  PRMT R62, RZ, 0x7610, R62 ;  /* 0x00007610ff3e7816 */ /* 0x000fe2000000003e */
[----:B------:R-:W4:Y:S01]  /*7960*/  LDL R93, [R1+0x48] ;  /* 0x00004800015d7983 */ /* 0x000f220000100800 */
[----:B------:R-:W-:Y:S02]  /*7970*/  ULDC UR34, c[0x0][0x168] ;  /* 0x00005a0000227ab9 */ /* 0x000fe40000000800 */
[----:B------:R-:W-:Y:S01]  /*7980*/  UIADD3 UR34, -UR25, UR34, URZ ;  /* 0x0000002219227290 */ /* 0x000fe2000fffe13f */
[----:B------:R-:W-:Y:S01]  /*7990*/  IMAD.U32 R61, RZ, RZ, UR39 ;  /* 0x00000027ff3d7e24 */ /* 0x000fe2000f8e00ff */
[----:B------:R-:W-:Y:S01]  /*79a0*/  PRMT R63, RZ, 0x7610, R63 ;  /* 0x00007610ff3f7816 */ /* 0x000fe2000000003f */
[----:B------:R-:W4:Y:S04]  /*79b0*/  LDL R92, [R1+0x44] ;  /* 0x00004400015c7983 */ /* 0x000f280000100800 */
[----:B------:R0:W4:Y:S01]  /*79c0*/  LDG.E R71, [R60.64] ;  /* 0x000000203c477981 */ /* 0x000122000c1e1900 */
[----:B------:R-:W-:-:S02]  /*79d0*/  ISETP.GE.AND P1, PT, R56, UR34, PT ;  /* 0x0000002238007c0c */ /* 0x000fc4000bf26270 */
[----:B------:R-:W-:Y:S01]  /*79e0*/  PRMT R64, RZ, 0x7610, R64 ;  /* 0x00007610ff407816 */ /* 0x000fe20000000040 */
[----:B------:R-:W4:Y:S01]  /*79f0*/  LDL R91, [R1+0x40] ;  /* 0x00004000015b7983 */ /* 0x000f220000100800 */
[----:B------:R-:W-:Y:S02]  /*7a00*/  PRMT R65, RZ, 0x7610, R65 ;  /* 0x00007610ff417816 */ /* 0x000fe40000000041 */
[----:B------:R-:W-:Y:S01]  /*7a10*/  ISETP.GE.AND P5, PT, R165, UR34, PT ;  /* 0x00000022a5007c0c */ /* 0x000fe2000bfa6270 */
[----:B------:R-:W4:Y:S01]  /*7a20*/  LDL R90, [R1+0x3c] ;  /* 0x00003c00015a7983 */ /* 0x000f220000100800 */
[----:B------:R-:W-:Y:S02]  /*7a30*/  ISETP.GE.AND P0, PT, R164, UR34, PT ;  /* 0x00000022a4007c0c */ /* 0x000fe4000bf06270 */
[----:B------:R-:W-:Y:S01]  /*7a40*/  PRMT R66, RZ, 0x7610, R66 ;  /* 0x00007610ff427816 */ /* 0x000fe20000000042 */
[----:B------:R-:W4:Y:S04]  /*7a50*/  LDL R89, [R1+0x38] ;  /* 0x0000380001597983 */ /* 0x000f280000100800 */
[----:B------:R-:W4:Y:S01]  /*7a60*/  @!P1 LDG.E.U16 R62, [R42.64] ;  /* 0x000000202a3e9981 */ /* 0x000f22000c1e1500 */
[----:B------:R-:W-:-:S02]  /*7a70*/  ISETP.GE.AND P1, PT, R163, UR34, PT ;  /* 0x00000022a3007c0c */ /* 0x000fc4000bf26270 */
[----:B------:R-:W-:Y:S01]  /*7a80*/  PRMT R67, RZ, 0x7610, R67 ;  /* 0x00007610ff437816 */ /* 0x000fe20000000043 */
[----:B------:R-:W4:Y:S01]  /*7a90*/  @!P5 LDG.E.U16 R66, [R42.64+0x100] ;  /* 0x000100202a42d981 */ /* 0x000f22000c1e1500 */
[----:B------:R-:W-:Y:S02]  /*7aa0*/  PRMT R68, RZ, 0x7610, R68 ;  /* 0x00007610ff447816 */ /* 0x000fe40000000044 */
[----:B0-----:R-:W-:Y:S01]  /*7ab0*/  PRMT R60, RZ, 0x7610, R60 ;  /* 0x00007610ff3c7816 */ /* 0x001fe2000000003c */
[----:B------:R-:W4:Y:S01]  /*7ac0*/  LDL R88, [R1+0x34] ;  /* 0x0000340001587983 */ /* 0x000f220000100800 */
[----:B------:R-:W-:Y:S02]  /*7ad0*/  PRMT R61, RZ, 0x7610, R61 ;  /* 0x00007610ff3d7816 */ /* 0x000fe4000000003d */
[----:B------:R-:W-:Y:S01]  /*7ae0*/  PRMT R69, RZ, 0x7610, R69 ;  /* 0x00007610ff457816 */ /* 0x000fe20000000045 */
[----:B------:R-:W4:Y:S04]  /*7af0*/  @!P0 LDG.E.U16 R67, [R42.64+0x140] ;  /* 0x000140202a438981 */ /* 0x000f28000c1e1500 */
[----:B------:R-:W4:Y:S01]  /*7b00*/  @!P1 LDG.E.U16 R68, [R42.64+0x180] ;  /* 0x000180202a449981 */ /* 0x000f22000c1e1500 */
[----:B------:R-:W-:-:S02]  /*7b10*/  PRMT R70, RZ, 0x7610, R70 ;  /* 0x00007610ff467816 */ /* 0x000fc40000000046 */
[----:B------:R-:W-:Y:S01]  /*7b20*/  PRMT R73, RZ, 0x7610, R73 ;  /* 0x00007610ff497816 */ /* 0x000fe20000000049 */
[----:B------:R-:W4:Y:S01]  /*7b30*/  LDL R87, [R1+0x30] ;  /* 0x0000300001577983 */ /* 0x000f220000100800 */
[----:B------:R-:W-:Y:S02]  /*7b40*/  PRMT R74, RZ, 0x7610, R74 ;  /* 0x00007610ff4a7816 */ /* 0x000fe4000000004a */
[----:B------:R-:W-:Y:S01]  /*7b50*/  PRMT R75, RZ, 0x7610, R75 ;  /* 0x00007610ff4b7816 */ /* 0x000fe2000000004b */
[----:B------:R-:W4:Y:S01]  /*7b60*/  LDL R86, [R1+0x2c] ;  /* 0x00002c0001567983 */ /* 0x000f220000100800 */
[----:B------:R-:W-:Y:S02]  /*7b70*/  PRMT R76, RZ, 0x7610, R76 ;  /* 0x00007610ff4c7816 */ /* 0x000fe4000000004c */
[----:B------:R-:W-:Y:S02]  /*7b80*/  PRMT R78, RZ, 0x7610, R78 ;  /* 0x00007610ff4e7816 */ /* 0x000fe4000000004e */
[----:B--2---:R-:W-:-:S02]  /*7b90*/  ISETP.GE.AND P2, PT, R85, UR34, PT ;  /* 0x0000002255007c0c */ /* 0x004fc4000bf46270 */
[----:B------:R-:W2:Y:S01]  /*7ba0*/  LDL R85, [R1+0x28] ;  /* 0x0000280001557983 */ /* 0x000ea20000100800 */
[----:B---3--:R-:W-:-:S03]  /*7bb0*/  ISETP.GE.AND P3, PT, R84, UR34, PT ;  /* 0x0000002254007c0c */ /* 0x008fc6000bf66270 */
[----:B------:R-:W3:Y:S01]  /*7bc0*/  LDL R84, [R1+0x24] ;  /* 0x0000240001547983 */ /* 0x000ee20000100800 */
[----:B----4-:R-:W-:-:S03]  /*7bd0*/  ISETP.GE.AND P4, PT, R83, UR34, PT ;  /* 0x0000002253007c0c */ /* 0x010fc6000bf86270 */
[----:B------:R-:W4:Y:S04]  /*7be0*/  LDL R83, [R1+0x20] ;  /* 0x0000200001537983 */ /* 0x000f280000100800 */
[----:B------:R-:W2:Y:S01]  /*7bf0*/  @!P2 LDG.E.U16 R63, [R42.64+0x40] ;  /* 0x000040202a3fa981 */ /* 0x000ea2000c1e1500 */
[----:B------:R-:W-:-:S03]  /*7c00*/  ISETP.GE.AND P2, PT, R162, UR34, PT ;  /* 0x00000022a2007c0c */ /* 0x000fc6000bf46270 */
[----:B------:R-:W3:Y:S01]  /*7c10*/  @!P3 LDG.E.U16 R64, [R42.64+0x80] ;  /* 0x000080202a40b981 */ /* 0x000ee2000c1e1500 */
[----:B------:R-:W-:-:S03]  /*7c20*/  ISETP.GE.AND P3, PT, R161, UR34, PT ;  /* 0x00000022a1007c0c */ /* 0x000fc6000bf66270 */
[----:B------:R-:W4:Y:S01]  /*7c30*/  @!P4 LDG.E.U16 R65, [R42.64+0xc0] ;  /* 0x0000c0202a41c981 */ /* 0x000f22000c1e1500 */
[----:B------:R-:W-:Y:S02]  /*7c40*/  ISETP.GE.AND P4, PT, R82, UR34, PT ;  /* 0x0000002252007c0c */ /* 0x000fe4000bf86270 */
[----:B------:R-:W-:Y:S01]  /*7c50*/  ISETP.GE.AND P5, PT, R81, UR34, PT ;  /* 0x0000002251007c0c */ /* 0x000fe2000bfa6270 */
[----:B------:R-:W4:Y:S01]  /*7c60*/  LDL R82, [R1+0x1c] ;  /* 0x00001c0001527983 */ /* 0x000f220000100800 */
[----:B------:R-:W-:Y:S02]  /*7c70*/  ISETP.GE.AND P0, PT, R80, UR34, PT ;  /* 0x0000002250007c0c */ /* 0x000fe4000bf06270 */
[----:B------:R-:W-:Y:S01]  /*7c80*/  ISETP.GE.AND P1, PT, R79, UR34, PT ;  /* 0x000000224f007c0c */ /* 0x000fe2000bf26270 */
[----:B------:R-:W4:Y:S01]  /*7c90*/  @!P2 LDG.E.U16 R60, [R42.64+0x1c0] ;  /* 0x0001c0202a3ca981 */ /* 0x000f22000c1e1500 */
[----:B------:R-:W-:-:S03]  /*7ca0*/  ISETP.GE.AND P2, PT, R77, UR34, PT ;  /* 0x000000224d007c0c */ /* 0x000fc6000bf46270 */
[----:B------:R-:W4:Y:S01]  /*7cb0*/  @!P3 LDG.E.U16 R61, [R42.64+0x200] ;  /* 0x000200202a3db981 */ /* 0x000f22000c1e1500 */
[----:B------:R-:W-:-:S03]  /*7cc0*/  ISETP.GE.AND P3, PT, R72, UR34, PT ;  /* 0x0000002248007c0c */ /* 0x000fc6000bf66270 */
[----:B------:R-:W4:Y:S01]  /*7cd0*/  @!P4 LDG.E.U16 R69, [R42.64+0x240] ;  /* 0x000240202a45c981 */ /* 0x000f22000c1e1500 */
[----:B------:R-:W-:Y:S01]  /*7ce0*/  ISETP.GE.AND P4, PT, R40, UR34, PT ;  /* 0x0000002228007c0c */ /* 0x000fe2000bf86270 */
[----:B------:R-:W-:Y:S02]  /*7cf0*/  ULDC.64 UR34, c[0x0][0x198] ;  /* 0x0000660000227ab9 */ /* 0x000fe40000000a00 */
[----:B------:R-:W4:Y:S04]  /*7d00*/  @!P5 LDG.E.U16 R70, [R42.64+0x280] ;  /* 0x000280202a46d981 */ /* 0x000f28000c1e1500 */
[----:B------:R-:W4:Y:S04]  /*7d10*/  @!P0 LDG.E.U16 R73, [R42.64+0x2c0] ;  /* 0x0002c0202a498981 */ /* 0x000f28000c1e1500 */
[----:B------:R-:W4:Y:S04]  /*7d20*/  LDL R81, [R1+0x18] ;  /* 0x0000180001517983 */ /* 0x000f280000100800 */
[----:B------:R-:W4:Y:S04]  /*7d30*/  @!P1 LDG.E.U16 R74, [R42.64+0x300] ;  /* 0x000300202a4a9981 */ /* 0x000f28000c1e1500 */
[----:B------:R-:W4:Y:S04]  /*7d40*/  LDL R80, [R1+0x14] ;  /* 0x0000140001507983 */ /* 0x000f280000100800 */
[----:B------:R-:W4:Y:S04]  /*7d50*/  @!P2 LDG.E.U16 R75, [R42.64+0x340] ;  /* 0x000340202a4ba981 */ /* 0x000f28000c1e1500 */
[----:B------:R-:W4:Y:S04]  /*7d60*/  LDL R79, [R1+0x10] ;  /* 0x00001000014f7983 */ /* 0x000f280000100800 */
[----:B------:R-:W4:Y:S04]  /*7d70*/  @!P3 LDG.E.U16 R76, [R42.64+0x380] ;  /* 0x000380202a4cb981 */ /* 0x000f28000c1e1500 */
[----:B------:R-:W4:Y:S04]  /*7d80*/  LDL R77, [R1+0xc] ;  /* 0x00000c00014d7983 */ /* 0x000f280000100800 */
[----:B------:R-:W4:Y:S01]  /*7d90*/  @!P4 LDG.E.U16 R78, [R42.64+0x3c0] ;  /* 0x0003c0202a4ec981 */ /* 0x000f22000c1e1500 */
        /* <DEDUP_REMOVED lines=11> */
[----:B------:R-:W-:-:S05]  /*7e50*/  ULEA.HI.X UR35, UR36, UR35, UR37, 0x2, UP0 ;  /* 0x0000002324237291 */ /* 0x000fca00080f1425 */
[----:B------:R-:W0:Y:S01]  /*7e60*/  R2UR UR37, R71 ;  /* 0x00000000472573c2 */ /* 0x000e2200000e0000 */
[----:B------:R-:W-:Y:S02]  /*7e70*/  ISETP.NE.AND P1, PT, R55, RZ, PT ;  /* 0x000000ff3700720c */ /* 0x000fe40003f25270 */
[----:B------:R-:W-:Y:S02]  /*7e80*/  MOV R40, UR34 ;  /* 0x0000002200287c02 */ /* 0x000fe40008000f00 */
[----:B------:R-:W-:Y:S01]  /*7e90*/  MOV R41, UR35 ;  /* 0x0000002300297c02 */ /* 0x000fe20008000f00 */
[----:B------:R1:W-:Y:S04]  /*7ea0*/  STS.U16 [R93], R62 ;  /* 0x0000003e5d007388 */ /* 0x0003e80000000400 */
[----:B------:R0:W5:Y:S02]  /*7eb0*/  LDG.E R72, [R40.64] ;  /* 0x0000002028487981 */ /* 0x000164000c1e1900 */
[----:B0-----:R-:W-:-:S05]  /*7ec0*/  MOV R71, UR37 ;  /* 0x0000002500477c02 */ /* 0x001fca0008000f00 */
[----:B------:R-:W-:-:S04]  /*7ed0*/  FMUL.FTZ R71, R71, 1.4426950216293334961 ;  /* 0x3fb8aa3b47477820 */ /* 0x000fc80000410000 */
[----:B------:R-:W-:Y:S02]  /*7ee0*/  FMUL.FTZ R136, R71, R52 ;  /* 0x0000003447887220 */ /* 0x000fe40000410000 */
[----:B------:R-:W-:-:S04]  /*7ef0*/  IMAD.U32 R40, RZ, RZ, UR43 ;  /* 0x0000002bff287e24 */ /* 0x000fc8000f8e00ff */
[----:B------:R-:W0:Y:S01]  /*7f00*/  MUFU.EX2 R136, R136 ;  /* 0x0000008800887308 */ /* 0x000e220000000800 */
[----:B------:R-:W-:Y:S02]  /*7f10*/  LEA R40, R40, UR7, 0x8 ;  /* 0x0000000728287c11 */ /* 0x000fe4000f8e40ff */
[----:B------:R-:W-:-:S04]  /*7f20*/  @P1 IADD3 R40, R55, 0x200, RZ ;  /* 0x0000020037281810 */ /* 0x000fc80007ffe0ff */
[----:B------:R-:W-:Y:S02]  /*7f30*/  SHF.L.U32 R41, R40, 0x2, RZ ;  /* 0x0000000228297819 */ /* 0x000fe400000006ff */
[----:B------:R-:W-:Y:S01]  /*7f40*/  ISETP.NE.AND P0, PT, R55, 0x7f, PT ;  /* 0x0000007f3700780c */ /* 0x000fe20003f05270 */
[----:B------:R-:W-:Y:S01]  /*7f50*/  BSSY B0, `(.L_x_496) ;  /* 0x0000030000007945 */ /* 0x000fe20003800000 */
[----:B--2---:R1:W-:Y:S04]  /*7f60*/  STS.U16 [R92+0x40], R63 ;  /* 0x0000403f5c007388 */ /* 0x0043e80000000400 */
[----:B---3--:R1:W-:Y:S04]  /*7f70*/  STS.U16 [R91+0x80], R64 ;  /* 0x000080405b007388 */ /* 0x0083e80000000400 */
[----:B----4-:R1:W-:Y:S04]  /*7f80*/  STS.U16 [R90+0xc0], R65 ;  /* 0x0000c0415a007388 */ /* 0x0103e80000000400 */
        /* <DEDUP_REMOVED lines=43> */
[----:B------:R0:W2:Y:S02]  /*8240*/  @P0 LDS R40, [R41.X4+0x3be0] ;  /* 0x003be00029280984 */ /* 0x0000a40000004800 */
.L_x_497:
[----:B--234-:R-:W-:Y:S05]  /*8250*/  BSYNC B0 ;  /* 0x0000000000007941 */ /* 0x01cfea0003800000 */
.L_x_496:
[----:B------:R-:W-:Y:S01]  /*8260*/  UISETP.GE.AND UP0, UPT, UR24, 0x2, UPT ;  /* 0x000000021800788c */ /* 0x000fe2000bf06270 */
[----:B0-----:R-:W-:Y:S01]  /*8270*/  LOP3.LUT R41, R55, 0x1f, RZ, 0xc0, !PT ;  /* 0x0000001f37297812 */ /* 0x001fe200078ec0ff */
[----:B-1----:R-:W-:Y:S01]  /*8280*/  HFMA2.MMA R60, -RZ, RZ, 0, 4.76837158203125e-07 ;  /* 0x00000008ff3c7435 */ /* 0x002fe200000001ff */
[----:B------:R-:W-:Y:S01]  /*8290*/  IMAD.MOV.U32 R42, RZ, RZ, c[0x0][0x16c] ;  /* 0x00005b00ff2a7624 */ /* 0x000fe200078e00ff */
[----:B------:R-:W-:Y:S01]  /*82a0*/  MOV R83, RZ ;  /* 0x000000ff00537202 */ /* 0x000fe20000000f00 */
[----:B------:R-:W-:Y:S01]  /*82b0*/  IMAD.MOV.U32 R82, RZ, RZ, 0x3f800000 ;  /* 0x3f800000ff527424 */ /* 0x000fe200078e00ff */
[----:B------:R-:W-:-:S04]  /*82c0*/  PLOP3.LUT P0, PT, PT, PT, UP0, 0x80, 0x0 ;  /* 0x000000000000781c */ /* 0x000fc80003f0f008 */
[----:B------:R-:W-:Y:S02]  /*82d0*/  ISETP.NE.OR P0, PT, R41, RZ, !P0 ;  /* 0x000000ff2900720c */ /* 0x000fe40004705670 */
[----:B------:R-:W-:-:S11]  /*82e0*/  MOV R41, UR24 ;  /* 0x0000001800297c02 */ /* 0x000fd60008000f00 */
[----:B------:R-:W-:-:S05]  /*82f0*/  @!P0 IADD3 R41, R41, -0x2, RZ ;  /* 0xfffffffe29298810 */ /* 0x000fca0007ffe0ff */
[----:B------:R-:W-:-:S04]  /*8300*/  @!P0 IMAD R41, R41, R42, UR7 ;  /* 0x0000000729298e24 */ /* 0x000fc8000f8e022a */
[----:B------:R-:W-:-:S04]  /*8310*/  @!P0 IMAD.WIDE R42, R41, R60, UR30 ;  /* 0x0000001e292a8e25 */ /* 0x000fc8000f8e023c */
[C---:B------:R-:W-:Y:S01]  /*8320*/  FMUL.FTZ R41, R71.reuse, R51 ;  /* 0x0000003347297220 */ /* 0x040fe20000410000 */
[----:B------:R0:W5:Y:S01]  /*8330*/  @!P0 LDG.E.64 R82, [R42.64] ;  /* 0x000000202a528981 */ /* 0x000162000c1e1b00 */
[C---:B------:R-:W-:Y:S01]  /*8340*/  FMUL.FTZ R64, R71.reuse, R50 ;  /* 0x0000003247407220 */ /* 0x040fe20000410000 */
[----:B------:R-:W-:Y:S01]  /*8350*/  PRMT R137, RZ, 0x5410, R142 ;  /* 0x00005410ff897816 */ /* 0x000fe2000000008e */
[C---:B------:R-:W-:Y:S01]  /*8360*/  FMUL.FTZ R65, R71.reuse, R49 ;  /* 0x0000003147417220 */ /* 0x040fe20000410000 */
[----:B------:R-:W-:Y:S01]  /*8370*/  PRMT R88, RZ, 0x5410, R140 ;  /* 0x00005410ff587816 */ /* 0x000fe2000000008c */
[----:B------:R-:W1:Y:S01]  /*8380*/  MUFU.EX2 R41, R41 ;  /* 0x0000002900297308 */ /* 0x000e620000000800 */
[C---:B------:R-:W-:Y:S01]  /*8390*/  FMUL.FTZ R60, R71.reuse, R48 ;  /* 0x00000030473c7220 */ /* 0x040fe20000410000 */
[----:B------:R-:W-:Y:S01]  /*83a0*/  PRMT R89, RZ, 0x5410, R139 ;  /* 0x00005410ff597816 */ /* 0x000fe2000000008b */
[----:B------:R-:W-:Y:S01]  /*83b0*/  FMUL.FTZ R61, R71, R47 ;  /* 0x0000002f473d7220 */ /* 0x000fe20000410000 */
[----:B------:R-:W-:Y:S01]  /*83c0*/  PRMT R121, RZ, 0x5410, R138 ;  /* 0x00005410ff797816 */ /* 0x000fe2000000008a */
[----:B------:R-:W-:Y:S01]  /*83d0*/  FMUL.FTZ R137, R137, R52 ;  /* 0x0000003489897220 */ /* 0x000fe20000410000 */
[----:B------:R-:W-:Y:S01]  /*83e0*/  PRMT R122, RZ, 0x5410, R135 ;  /* 0x00005410ff7a7816 */ /* 0x000fe20000000087 */
[----:B------:R-:W-:Y:S01]  /*83f0*/  FMUL.FTZ R88, R88, R51 ;  /* 0x0000003358587220 */ /* 0x000fe20000410000 */
[----:B0-----:R0:W2:Y:S01]  /*8400*/  MUFU.EX2 R42, R64 ;  /* 0x00000040002a7308 */ /* 0x0010a20000000800 */
[----:B------:R-:W-:Y:S01]  /*8410*/  FMUL.FTZ R62, R71, R46 ;  /* 0x0000002e473e7220 */ /* 0x000fe20000410000 */
        /* <DEDUP_REMOVED lines=11> */
[C---:B0-----:R-:W-:Y:S01]  /*84d0*/  FMUL.FTZ R64, R71.reuse, R44 ;  /* 0x0000002c47407220 */ /* 0x041fe20000410000 */
        /* <DEDUP_REMOVED lines=31> */
[C---:B------:R-:W-:Y:S01]  /*86d0*/  FMUL.FTZ R68, R71.reuse, R36 ;  /* 0x0000002447447220 */ /* 0x040fe20000410000 */
        /* <DEDUP_REMOVED lines=15> */
[C---:B------:R-:W-:Y:S01]  /*87d0*/  FMUL.FTZ R70, R71.reuse, R34 ;  /* 0x0000002247467220 */ /* 0x040fe20000410000 */
        /* <DEDUP_REMOVED lines=85> */
.L_x_555:
        /* <DEDUP_REMOVED lines=23> */
.L_x_556:
[----:B------:R-:W3:Y:S02]  /*8ea0*/  S2R R85, SR_LANEID ;  /* 0x0000000000557919 */ /* 0x000ee40000000000 */
[----:B---3--:R-:W-:-:S13]  /*8eb0*/  ISETP.GE.AND P0, PT, R85, 0x10, PT ;  /* 0x000000105500780c */ /* 0x008fda0003f06270 */
[-C--:B01----:R-:W-:Y:S02]  /*8ec0*/  @P0 FFMA.FTZ R87, R84, R141.reuse, R87 ;  /* 0x0000008d54570223 */ /* 0x083fe40000010057 */
[----:B--2---:R-:W-:Y:S01]  /*8ed0*/  @P0 FMUL.FTZ R141, R156, R141 ;  /* 0x0000008d9c8d0220 */ /* 0x004fe20000410000 */
[----:B------:R-:W-:Y:S05]  /*8ee0*/  BRA.CONV ~URZ, `(.L_x_502) ;  /* 0x000000437f007947 */ /* 0x000fea000b800000 */
[----:B------:R-:W-:Y:S01]  /*8ef0*/  HFMA2.MMA R86, -RZ, RZ, 0, 1.847743988037109375e-06 ;  /* 0x0000001fff567435 */ /* 0x000fe200000001ff */
[----:B------:R-:W-:Y:S02]  /*8f00*/  MOV R84, R141 ;  /* 0x0000008d00547202 */ /* 0x000fe40000000f00 */
[----:B------:R-:W-:-:S03]  /*8f10*/  MOV R85, 0x8f30 ;  /* 0x00008f3000557802 */ /* 0x000fc60000000f00 */
[----:B------:R-:W-:Y:S05]  /*8f20*/  CALL.REL.NOINC `($__internal_22_$__cuda_sm70_shflsync_idx_p) ;  /* 0x00005f2000007944 */ /* 0x000fea0003c00000 */
.L_x_502:
[----:B------:R-:W-:Y:S05]  /*8f30*/  BRA.CONV ~URZ, `(.L_x_503) ;  /* 0x000000437f007947 */ /* 0x000fea000b800000 */
[----:B------:R-:W-:Y:S01]  /*8f40*/  IMAD.MOV.U32 R84, RZ, RZ, R87 ;  /* 0x000000ffff547224 */ /* 0x000fe200078e0057 */
[----:B-1----:R-:W-:Y:S02]  /*8f50*/  MOV R86, 0x1f ;  /* 0x0000001f00567802 */ /* 0x002fe40000000f00 */
[----:B------:R-:W-:Y:S02]  /*8f60*/  MOV R85, 0x8f80 ;  /* 0x00008f8000557802 */ /* 0x000fe40000000f00 */
[----:B--2--5:R-:W-:Y:S05]  /*8f70*/  CALL.REL.NOINC `($__internal_22_$__cuda_sm70_shflsync_idx_p) ;  /* 0x00005ed000007944 */ /* 0x024fea0003c00000 */
.L_x_503:
[----:B------:R-:W-:Y:S05]  /*8f80*/  BRA.DIV ~URZ, `(.L_x_504) ;  /* 0x000057127f007947 */ /* 0x000fea000b800000 */
[----:B------:R-:W0:Y:S04]  /*8f90*/  SHFL.IDX PT, R82, R82, RZ, 0x1f ;  /* 0x00001fff52527589 */ /* 0x000e2800000e0000 */
[----:B------:R-:W3:Y:S04]  /*8fa0*/  SHFL.IDX PT, R83, R83, RZ, 0x1f ;  /* 0x00001fff53537589 */ /* 0x000ee800000e0000 */
[----:B------:R-:W4:Y:S04]  /*8fb0*/  SHFL.UP PT, R141, R141, 0x1, RZ ;  /* 0x042000008d8d7989 */ /* 0x000f2800000e00ff */
[----:B------:R-:W2:Y:S02]  /*8fc0*/  SHFL.UP PT, R87, R87, 0x1, RZ ;  /* 0x0420000057577989 */ /* 0x000ea400000e00ff */
.L_x_557:
[----:B------:R-:W4:Y:S02]  /*8fd0*/  LDS.64 R84, [R159+0x31d0] ;  /* 0x0031d0009f547984 */ /* 0x000f240000000a00 */
[----:B--234-:R-:W-:-:S02]  /*8fe0*/  @P1 FFMA.FTZ R83, R83, R141, R87 ;  /* 0x0000008d53531223 */ /* 0x01cfc40000010057 */
[----:B0-----:R-:W-:-:S05]  /*8ff0*/  @P1 FMUL.FTZ R82, R82, R141 ;  /* 0x0000008d52521220 */ /* 0x001fca0000410000 */
        /* <DEDUP_REMOVED lines=12> */
.L_x_499:
[----:B------:R-:W-:Y:S05]  /*90c0*/  BSYNC B0 ;  /* 0x0000000000007941 */ /* 0x000fea0003800000 */
.L_x_498:
        /* <DEDUP_REMOVED lines=42> */
[----:B0-----:R-:W-:Y:S01]  /*9370*/  FFMA.FTZ R136, R136, R82, R137 ;  /* 0x0000005288887223 */ /* 0x001fe20000010089 */
[----:B------:R-:W-:-:S03]  /*9380*/  HFMA2.MMA R82, -RZ, RZ, 1.875, 0 ;  /* 0x3f800000ff527435 */ /* 0x000fc600000001ff */
[----:B------:R-:W-:-:S04]  /*9390*/  FFMA.FTZ R137, R41, R136, R88 ;  /* 0x0000008829897223 */ /* 0x000fc80000010058 */
[----:B------:R-:W-:-:S03]  /*93a0*/  FFMA.FTZ R141, R42, R137, R89 ;  /* 0x000000892a8d7223 */ /* 0x000fc60000010059 */
[----:B------:R0:W1:Y:S01]  /*93b0*/  @!P0 LDS.64 R82, [R86.X8+0x45e0] ;  /* 0x0045e00056528984 */ /* 0x0000620000008a00 */
[----:B------:R-:W-:Y:S01]  /*93c0*/  FFMA.FTZ R121, R43, R141, R121 ;  /* 0x0000008d2b797223 */ /* 0x000fe20000010079 */
[----:B------:R-:W-:Y:S02]  /*93d0*/  ISETP.GT.U32.AND P0, PT, R55, 0x1f, PT ;  /* 0x0000001f3700780c */ /* 0x000fe40003f04070 */
[----:B------:R0:W-:Y:S01]  /*93e0*/  STS.64 [R87.X8+0x36e0], R84 ;  /* 0x0036e05457007388 */ /* 0x0001e20000008a00 */
        /* <DEDUP_REMOVED lines=32> */
.L_x_558:
        /* <DEDUP_REMOVED lines=26> */
.L_x_559:
[----:B--23--:R-:W-:Y:S01]  /*9790*/  ISETP.NE.AND P0, PT, R55, 0x1f, PT ;  /* 0x0000001f3700780c */ /* 0x00cfe20003f05270 */
[----:B0-----:R-:W-:Y:S01]  /*97a0*/  FFMA.FTZ R83, R83, R89, R156 ;  /* 0x0000005953537223 */ /* 0x001fe2000001009c */
[----:B------:R-:W-:Y:S01]  /*97b0*/  MOV R84, R159 ;  /* 0x0000009f00547202 */ /* 0x000fe20000000f00 */
[----:B------:R-:W-:Y:S02]  /*97c0*/  IMAD R156, R55, 0x28, RZ ;  /* 0x00000028379c7824 */ /* 0x000fe400078e02ff */
[----:B------:R-:W-:-:S08]  /*97d0*/  FMUL.FTZ R82, R82, R89 ;  /* 0x0000005952527220 */ /* 0x000fd00000410000 */
        /* <DEDUP_REMOVED lines=15> */
.L_x_506:
[----:B01----:R-:W-:Y:S05]  /*98d0*/  BSYNC B0 ;  /* 0x0000000000007941 */ /* 0x003fea0003800000 */
.L_x_505:
        /* <DEDUP_REMOVED lines=10> */
[----:B------:R-:W-:Y:S01]  /*9980*/  PRMT R86, RZ, 0x5410, R113 ;  /* 0x00005410ff567816 */ /* 0x000fe20000000071 */
[----:B------:R-:W-:Y:S01]  /*9990*/  FFMA.FTZ R72, R31, R73, R72 ;  /* 0x000000491f487223 */ /* 0x000fe20000010048 */
[----:B------:R-:W-:Y:S01]  /*99a0*/  UIMAD UR34, UR13, UR34, URZ ;  /* 0x000000220d2272a4 */ /* 0x000fe2000f8e023f */
[----:B------:R-:W-:Y:S01]  /*99b0*/  FMUL.FTZ R75, R75, R121 ;  /* 0x000000794b4b7220 */ /* 0x000fe20000410000 */
[----:B------:R-:W-:Y:S01]  /*99c0*/  BSSY B0, `(.L_x_509) ;  /* 0x00000eb000007945 */ /* 0x000fe20003800000 */
[----:B------:R-:W-:Y:S01]  /*99d0*/  FFMA.FTZ R72, R30, R74, R72 ;  /* 0x0000004a1e487223 */ /* 0x000fe20000010048 */
[----:B------:R-:W-:Y:S01]  /*99e0*/  UIMAD UR34, UR12, UR35, UR34 ;  /* 0x000000230c2272a4 */ /* 0x000fe2000f8e0222 */
[----:B------:R-:W-:-:S02]  /*99f0*/  FMUL.FTZ R76, R76, R122 ;  /* 0x0000007a4c4c7220 */ /* 0x000fc40000410000 */
[----:B------:R-:W-:Y:S02]  /*9a00*/  FFMA.FTZ R72, R29, R75, R72 ;  /* 0x0000004b1d487223 */ /* 0x000fe40000010048 */
[----:B------:R-:W-:Y:S02]  /*9a10*/  FMUL.FTZ R77, R77, R123 ;  /* 0x0000007b4d4d7220 */ /* 0x000fe40000410000 */
[----:B------:R-:W-:Y:S01]  /*9a20*/  FFMA.FTZ R72, R28, R76, R72 ;  /* 0x0000004c1c487223 */ /* 0x000fe20000010048 */
[----:B------:R-:W-:Y:S01]  /*9a30*/  PRMT R76, RZ, 0x5410, R139 ;  /* 0x00005410ff4c7816 */ /* 0x000fe2000000008b */
[----:B------:R-:W0:Y:S01]  /*9a40*/  LDS R84, [R84.X8+0x36e4] ;  /* 0x0036e40054547984 */ /* 0x000e220000008800 */
[----:B------:R-:W-:Y:S02]  /*9a50*/  FMUL.FTZ R78, R78, R124 ;  /* 0x0000007c4e4e7220 */ /* 0x000fe40000410000 */
[----:B------:R-:W-:Y:S01]  /*9a60*/  FFMA.FTZ R72, R27, R77, R72 ;  /* 0x0000004d1b487223 */ /* 0x000fe20000010048 */
[----:B------:R-:W-:Y:S01]  /*9a70*/  PRMT R77, RZ, 0x5410, R135 ;  /* 0x00005410ff4d7816 */ /* 0x000fe20000000087 */
[----:B------:R-:W-:-:S02]  /*9a80*/  FMUL.FTZ R79, R79, R125 ;  /* 0x0000007d4f4f7220 */ /* 0x000fc40000410000 */
[----:B------:R-:W-:Y:S02]  /*9a90*/  FFMA.FTZ R72, R26, R78, R72 ;  /* 0x0000004e1a487223 */ /* 0x000fe40000010048 */
[----:B------:R-:W-:Y:S02]  /*9aa0*/  FMUL.FTZ R80, R80, R126 ;  /* 0x0000007e50507220 */ /* 0x000fe40000410000 */
[----:B------:R-:W-:Y:S02]  /*9ab0*/  FFMA.FTZ R72, R25, R79, R72 ;  /* 0x0000004f19487223 */ /* 0x000fe40000010048 */
[----:B------:R-:W-:Y:S02]  /*9ac0*/  FMUL.FTZ R81, R81, R127 ;  /* 0x0000007f51517220 */ /* 0x000fe40000410000 */
[----:B------:R-:W-:Y:S02]  /*9ad0*/  FFMA.FTZ R72, R24, R80, R72 ;  /* 0x0000005018487223 */ /* 0x000fe40000010048 */
[----:B------:R-:W-:-:S02]  /*9ae0*/  FMUL.FTZ R90, R90, R128 ;  /* 0x000000805a5a7220 */ /* 0x000fc40000410000 */
[----:B------:R-:W-:Y:S02]  /*9af0*/  FFMA.FTZ R72, R23, R81, R72 ;  /* 0x0000005117487223 */ /* 0x000fe40000010048 */
[----:B------:R-:W-:Y:S02]  /*9b00*/  FMUL.FTZ R91, R91, R129 ;  /* 0x000000815b5b7220 */ /* 0x000fe40000410000 */
[----:B------:R-:W-:Y:S01]  /*9b10*/  FFMA.FTZ R72, R22, R90, R72 ;  /* 0x0000005a16487223 */ /* 0x000fe20000010048 */
[----:B------:R-:W-:Y:S01]  /*9b20*/  PRMT R90, RZ, 0x5410, R115 ;  /* 0x00005410ff5a7816 */ /* 0x000fe20000000073 */
[----:B------:R-:W-:Y:S02]  /*9b30*/  FMUL.FTZ R92, R92, R130 ;  /* 0x000000825c5c7220 */ /* 0x000fe40000410000 */
[----:B------:R-:W-:Y:S02]  /*9b40*/  FFMA.FTZ R72, R21, R91, R72 ;  /* 0x0000005b15487223 */ /* 0x000fe40000010048 */
[----:B------:R-:W-:-:S02]  /*9b50*/  FMUL.FTZ R93, R93, R131 ;  /* 0x000000835d5d7220 */ /* 0x000fc40000410000 */
[----:B------:R-:W-:Y:S01]  /*9b60*/  FFMA.FTZ R72, R20, R92, R72 ;  /* 0x0000005c14487223 */ /* 0x000fe20000010048 */
[----:B------:R-:W-:Y:S01]  /*9b70*/  PRMT R92, RZ, 0x5410, R116 ;  /* 0x00005410ff5c7816 */ /* 0x000fe20000000074 */
[----:B------:R-:W-:Y:S02]  /*9b80*/  FFMA.FTZ R75, R76, -R50, R141 ;  /* 0x800000324c4b7223 */ /* 0x000fe4000001008d */
[----:B------:R-:W-:Y:S02]  /*9b90*/  FFMA.FTZ R93, R19, R93, R72 ;  /* 0x0000005d135d7223 */ /* 0x000fe40000010048 */
[----:B------:R-:W-:Y:S02]  /*9ba0*/  FMUL.FTZ R94, R94, R132 ;  /* 0x000000845e5e7220 */ /* 0x000fe40000410000 */
[----:B0-----:R-:W-:Y:S02]  /*9bb0*/  FFMA.FTZ R111, R84, R40, R111 ;  /* 0x00000028546f7223 */ /* 0x001fe4000001006f */
[----:B------:R-:W-:-:S02]  /*9bc0*/  IMAD.U32 R40, RZ, RZ, UR7 ;  /* 0x00000007ff287e24 */ /* 0x000fc4000f8e00ff */
[----:B------:R-:W-:-:S03]  /*9bd0*/  FFMA.FTZ R71, R71, R111, R110 ;  /* 0x0000006f47477223 */ /* 0x000fc6000001006e */
[----:B------:R0:W-:Y:S01]  /*9be0*/  @!P0 STS.64 [R40.X8+0x45e0], R82 ;  /* 0x0045e05228008388 */ /* 0x0001e20000008a00 */
[----:B------:R-:W-:-:S04]  /*9bf0*/  FFMA.FTZ R70, R70, R71, R109 ;  /* 0x0000004746467223 */ /* 0x000fc8000001006d */
[----:B------:R-:W-:-:S04]  /*9c00*/  FFMA.FTZ R69, R69, R70, R108 ;  /* 0x0000004645457223 */ /* 0x000fc8000001006c */
[----:B------:R-:W-:Y:S01]  /*9c10*/  FFMA.FTZ R68, R68, R69, R107 ;  /* 0x0000004544447223 */ /* 0x000fe2000001006b */
[----:B------:R-:W-:Y:S01]  /*9c20*/  HFMA2.MMA R107, -RZ, RZ, 0, 0 ;  /* 0x00000000ff6b7435 */ /* 0x000fe200000001ff */
[----:B0-----:R-:W-:Y:S02]  /*9c30*/  PRMT R83, RZ, 0x5410, R142 ;  /* 0x00005410ff537816 */ /* 0x001fe4000000008e */
[----:B------:R-:W-:Y:S01]  /*9c40*/  FFMA.FTZ R85, R67, R68, R106 ;  /* 0x0000004443557223 */ /* 0x000fe2000001006a */
[----:B------:R-:W-:Y:S01]  /*9c50*/  PRMT R82, RZ, 0x5410, R140 ;  /* 0x00005410ff527816 */ /* 0x000fe2000000008c */
[----:B------:R-:W-:Y:S02]  /*9c60*/  IMAD.MOV.U32 R106, RZ, RZ, R55 ;  /* 0x000000ffff6a7224 */ /* 0x000fe400078e0037 */
[----:B------:R-:W-:Y:S02]  /*9c70*/  FFMA.FTZ R87, R66, R85, R105 ;  /* 0x0000005542577223 */ /* 0x000fe40000010069 */
[----:B------:R-:W-:-:S02]  /*9c80*/  FFMA.FTZ R81, R83, -R52, R136 ;  /* 0x8000003453517223 */ /* 0x000fc40000010088 */
[----:B------:R-:W-:Y:S01]  /*9c90*/  FFMA.FTZ R89, R65, R87, R104 ;  /* 0x0000005741597223 */ /* 0x000fe20000010068 */
[----:B------:R-:W-:Y:S01]  /*9ca0*/  PRMT R65, RZ, 0x5410, R119 ;  /* 0x00005410ff417816 */ /* 0x000fe20000000077 */
[----:B------:R-:W-:Y:S02]  /*9cb0*/  FFMA.FTZ R79, R82, -R51, R137 ;  /* 0x80000033524f7223 */ /* 0x000fe40000010089 */
[----:B------:R-:W-:Y:S01]  /*9cc0*/  FFMA.FTZ R64, R64, R89, R103 ;  /* 0x0000005940407223 */ /* 0x000fe20000010067 */
[----:B------:R-:W-:Y:S01]  /*9cd0*/  PRMT R103, RZ, 0x5410, R53 ;  /* 0x00005410ff677816 */ /* 0x000fe20000000035 */
[----:B------:R-:W-:Y:S02]  /*9ce0*/  FMUL.FTZ R84, R89, UR37 ;  /* 0x0000002559547c20 */ /* 0x000fe40008410000 */
[----:B------:R-:W-:Y:S01]  /*9cf0*/  FFMA.FTZ R102, R63, R64, R102 ;  /* 0x000000403f667223 */ /* 0x000fe20000010066 */
[----:B------:R-:W-:Y:S01]  /*9d00*/  PRMT R63, RZ, 0x5410, R120 ;  /* 0x00005410ff3f7816 */ /* 0x000fe20000000078 */
[----:B------:R-:W-:-:S02]  /*9d10*/  FMUL.FTZ R74, R64, UR37 ;  /* 0x00000025404a7c20 */ /* 0x000fc40008410000 */
[----:B------:R-:W-:Y:S01]  /*9d20*/  FFMA.FTZ R66, R62, R102, R101 ;  /* 0x000000663e427223 */ /* 0x000fe20000010065 */
[----:B------:R-:W-:Y:S01]  /*9d30*/  PRMT R62, RZ, 0x5410, R134 ;  /* 0x00005410ff3e7816 */ /* 0x000fe20000000086 */
[----:B------:R-:W-:Y:S02]  /*9d40*/  FMUL.FTZ R67, R102, UR37 ;  /* 0x0000002566437c20 */ /* 0x000fe40008410000 */
[----:B------:R-:W-:Y:S02]  /*9d50*/  FFMA.FTZ R72, R61, R66, R100 ;  /* 0x000000423d487223 */ /* 0x000fe40000010064 */
[----:B------:R-:W-:Y:S02]  /*9d60*/  FFMA.FTZ R40, R62, -R47, R123 ;  /* 0x8000002f3e287223 */ /* 0x000fe4000001007b */
[----:B------:R-:W-:Y:S02]  /*9d70*/  FFMA.FTZ R99, R60, R72, R99 ;  /* 0x000000483c637223 */ /* 0x000fe40000010063 */
[----:B------:R-:W-:-:S02]  /*9d80*/  FMUL.FTZ R73, R66, UR37 ;  /* 0x0000002542497c20 */ /* 0x000fc40008410000 */
[----:B------:R-:W-:Y:S02]  /*9d90*/  FFMA.FTZ R98, R43, R99, R98 ;  /* 0x000000632b627223 */ /* 0x000fe40000010062 */
[----:B------:R-:W-:Y:S02]  /*9da0*/  FFMA.FTZ R61, R65, -R45, R125 ;  /* 0x8000002d413d7223 */ /* 0x000fe4000001007d */
[----:B------:R-:W-:Y:S02]  /*9db0*/  FFMA.FTZ R97, R42, R98, R97 ;  /* 0x000000622a617223 */ /* 0x000fe40000010061 */
[----:B------:R-:W-:Y:S01]  /*9dc0*/  FMUL.FTZ R43, R40, R73 ;  /* 0x00000049282b7220 */ /* 0x000fe20000410000 */
[----:B------:R-:W-:Y:S01]  /*9dd0*/  PRMT R73, RZ, 0x5410, R138 ;  /* 0x00005410ff497816 */ /* 0x000fe2000000008a */
[----:B------:R-:W-:Y:S02]  /*9de0*/  FFMA.FTZ R96, R41, R97, R96 ;  /* 0x0000006129607223 */ /* 0x000fe40000010060 */
[----:B------:R-:W-:-:S02]  /*9df0*/  FFMA.FTZ R60, R63, -R46, R124 ;  /* 0x8000002e3f3c7223 */ /* 0x000fc4000001007c */
[----:B------:R-:W-:Y:S02]  /*9e00*/  FMUL.FTZ R80, R96, R52 ;  /* 0x0000003460507220 */ /* 0x000fe40000410000 */
[----:B------:R-:W-:Y:S02]  /*9e10*/  FMUL.FTZ R74, R61, R74 ;  /* 0x0000004a3d4a7220 */ /* 0x000fe40000410000 */
[----:B------:R-:W-:Y:S02]  /*9e20*/  FFMA.FTZ R62, R62, R66, R43 ;  /* 0x000000423e3e7223 */ /* 0x000fe4000001002b */
[----:B------:R-:W-:Y:S02]  /*9e30*/  FFMA.FTZ R41, R77, -R48, R122 ;  /* 0x800000304d297223 */ /* 0x000fe4000001007a */
[----:B------:R-:W-:Y:S02]  /*9e40*/  FMUL.FTZ R42, R72, UR37 ;  /* 0x00000025482a7c20 */ /* 0x000fe40008410000 */
[----:B------:R-:W-:-:S02]  /*9e50*/  FMUL.FTZ R78, R97, R51 ;  /* 0x00000033614e7220 */ /* 0x000fc40000410000 */
[----:B------:R-:W-:Y:S02]  /*9e60*/  FFMA.FTZ R43, R80, R81, RZ ;  /* 0x00000051502b7223 */ /* 0x000fe400000100ff */
[----:B------:R-:W-:Y:S02]  /*9e70*/  FMUL.FTZ R67, R60, R67 ;  /* 0x000000433c437220 */ /* 0x000fe40000410000 */
[----:B------:R-:W-:Y:S02]  /*9e80*/  FFMA.FTZ R65, R65, R64, R74 ;  /* 0x0000004041417223 */ /* 0x000fe4000001004a */
[----:B------:R-:W-:Y:S02]  /*9e90*/  FMUL.FTZ R42, R41, R42 ;  /* 0x0000002a292a7220 */ /* 0x000fe40000410000 */
[----:B------:R-:W-:Y:S02]  /*9ea0*/  FFMA.FTZ R43, R78, R79, R43 ;  /* 0x0000004f4e2b7223 */ /* 0x000fe4000001002b */
[----:B------:R-:W-:-:S02]  /*9eb0*/  FMUL.FTZ R74, R98, R50 ;  /* 0x00000032624a7220 */ /* 0x000fc40000410000 */
[----:B------:R-:W-:Y:S01]  /*9ec0*/  FFMA.FTZ R63, R63, R102, R67 ;  /* 0x000000663f3f7223 */ /* 0x000fe20000010043 */
[----:B------:R-:W-:Y:S01]  /*9ed0*/  PRMT R67, RZ, 0x5410, R118 ;  /* 0x00005410ff437816 */ /* 0x000fe20000000076 */
[----:B------:R-:W-:Y:S02]  /*9ee0*/  FFMA.FTZ R77, R77, R72, R42 ;  /* 0x000000484d4d7223 */ /* 0x000fe4000001002a */
[----:B------:R-:W-:Y:S02]  /*9ef0*/  FFMA.FTZ R43, R74, R75, R43 ;  /* 0x0000004b4a2b7223 */ /* 0x000fe4000001002b */
[-C--:B------:R-:W-:Y:S02]  /*9f00*/  FMUL.FTZ R42, R99, R49.reuse ;  /* 0x00000031632a7220 */ /* 0x080fe40000410000 */
[----:B------:R-:W-:Y:S02]  /*9f10*/  FFMA.FTZ R104, R73, -R49, R121 ;  /* 0x8000003149687223 */ /* 0x000fe40000010079 */
[----:B------:R-:W-:-:S02]  /*9f20*/  FADD.FTZ R155, R42, R155 ;  /* 0x0000009b2a9b7221 */ /* 0x000fc40000010000 */
[----:B------:R-:W-:Y:S02]  /*9f30*/  FFMA.FTZ R43, R42, R104, R43 ;  /* 0x000000682a2b7223 */ /* 0x000fe4000001002b */
[C---:B------:R-:W-:Y:S02]  /*9f40*/  FFMA.FTZ R42, R67.reuse, -R44, R126 ;  /* 0x8000002c432a7223 */ /* 0x040fe4000001007e */
[----:B------:R-:W-:Y:S01]  /*9f50*/  FFMA.FTZ R100, R18, R94, R93 ;  /* 0x0000005e12647223 */ /* 0x000fe2000001005d */
[----:B------:R-:W-:Y:S01]  /*9f60*/  PRMT R94, RZ, 0x5410, R117 ;  /* 0x00005410ff5e7816 */ /* 0x000fe20000000075 */
        /* <DEDUP_REMOVED lines=17> */
[----:B------:R-:W-:Y:S02]  /*a080*/  FFMA.FTZ R60, R90, -R37, R129 ;  /* 0x800000255a3c7223 */ /* 0x000fe40000010081 */
[----:B------:R-:W-:Y:S02]  /*a090*/  FMUL.FTZ R84, R68, UR37 ;  /* 0x0000002544547c20 */ /* 0x000fe40008410000 */
[----:B------:R-:W-:Y:S02]  /*a0a0*/  FFMA.FTZ R61, R91, R61, R43 ;  /* 0x0000003d5b3d7223 */ /* 0x000fe4000001002b */
[----:B------:R-:W-:-:S02]  /*a0b0*/  FMUL.FTZ R89, R89, R44 ;  /* 0x0000002c59597220 */ /* 0x000fc40000410000 */
[----:B------:R-:W-:Y:S02]  /*a0c0*/  FMUL.FTZ R84, R60, R84 ;  /* 0x000000543c547220 */ /* 0x000fe40000410000 */
[----:B------:R-:W-:Y:S02]  /*a0d0*/  FFMA.FTZ R42, R89, R42, R61 ;  /* 0x0000002a592a7223 */ /* 0x000fe4000001003d */
[----:B------:R-:W-:Y:S02]  /*a0e0*/  FMUL.FTZ R87, R87, R39 ;  /* 0x0000002757577220 */ /* 0x000fe40000410000 */
[----:B------:R-:W-:Y:S01]  /*a0f0*/  FFMA.FTZ R90, R90, R68, R84 ;  /* 0x000000445a5a7223 */ /* 0x000fe20000010054 */
[----:B------:R-:W-:Y:S01]  /*a100*/  PRMT R84, RZ, 0x5410, R112 ;  /* 0x00005410ff547816 */ /* 0x000fe20000000070 */
[----:B------:R-:W-:Y:S02]  /*a110*/  FFMA.FTZ R43, R88, -R36, R130 ;  /* 0x80000024582b7223 */ /* 0x000fe40000010082 */
[----:B------:R-:W-:-:S02]  /*a120*/  FMUL.FTZ R64, R69, UR37 ;  /* 0x0000002545407c20 */ /* 0x000fc40008410000 */
[----:B------:R-:W-:Y:S02]  /*a130*/  FFMA.FTZ R41, R87, R41, R42 ;  /* 0x0000002957297223 */ /* 0x000fe4000001002a */
[----:B------:R-:W-:Y:S02]  /*a140*/  FMUL.FTZ R85, R85, R38 ;  /* 0x0000002655557220 */ /* 0x000fe40000410000 */
[----:B------:R-:W-:Y:S02]  /*a150*/  FMUL.FTZ R64, R43, R64 ;  /* 0x000000402b407220 */ /* 0x000fe40000410000 */
[----:B------:R-:W-:Y:S02]  /*a160*/  FFMA.FTZ R101, R84, -R34, R132 ;  /* 0x8000002254657223 */ /* 0x000fe40000010084 */
[----:B------:R-:W-:Y:S02]  /*a170*/  FMUL.FTZ R42, R71, UR37 ;  /* 0x00000025472a7c20 */ /* 0x000fe40008410000 */
[----:B------:R-:W-:-:S02]  /*a180*/  FFMA.FTZ R40, R85, R40, R41 ;  /* 0x0000002855287223 */ /* 0x000fc40000010029 */
[----:B------:R-:W-:Y:S02]  /*a190*/  FMUL.FTZ R68, R68, R37 ;  /* 0x0000002544447220 */ /* 0x000fe40000410000 */
[----:B------:R-:W-:Y:S01]  /*a1a0*/  FFMA.FTZ R88, R88, R69, R64 ;  /* 0x0000004558587223 */ /* 0x000fe20000010040 */
[----:B------:R-:W-:Y:S01]  /*a1b0*/  SHF.L.U32 R64, R55, 0x4, RZ ;  /* 0x0000000437407819 */ /* 0x000fe200000006ff */
[----:B------:R-:W-:Y:S02]  /*a1c0*/  FMUL.FTZ R42, R101, R42 ;  /* 0x0000002a652a7220 */ /* 0x000fe40000410000 */
[----:B------:R-:W-:Y:S02]  /*a1d0*/  FFMA.FTZ R60, R68, R60, R40 ;  /* 0x0000003c443c7223 */ /* 0x000fe40000010028 */
[----:B------:R-:W-:Y:S02]  /*a1e0*/  FMUL.FTZ R40, R136, UR38 ;  /* 0x0000002688287c20 */ /* 0x000fe40008410000 */
[----:B------:R-:W-:-:S02]  /*a1f0*/  FFMA.FTZ R102, R103, -R33, R133 ;  /* 0x8000002167667223 */ /* 0x000fc40000010085 */
[----:B------:R-:W-:Y:S02]  /*a200*/  FMUL.FTZ R41, R111, UR37 ;  /* 0x000000256f297c20 */ /* 0x000fe40008410000 */
[----:B------:R-:W-:Y:S01]  /*a210*/  FFMA.FTZ R84, R84, R71, R42 ;  /* 0x0000004754547223 */ /* 0x000fe2000001002a */
[----:B------:R-:W-:Y:S01]  /*a220*/  LEA.HI.SX32 R42, R64, R64, 0x1b ;  /* 0x00000040402a7211 */ /* 0x000fe200078fdaff */
[----:B------:R-:W-:Y:S02]  /*a230*/  FMUL.FTZ R40, R32, R40 ;  /* 0x0000002820287220 */ /* 0x000fe40000410000 */
[----:B------:R-:W-:Y:S02]  /*a240*/  FMUL.FTZ R41, R102, R41 ;  /* 0x0000002966297220 */ /* 0x000fe40000410000 */
[----:B------:R-:W-:Y:S01]  /*a250*/  FFMA.FTZ R105, R86, -R35, R131 ;  /* 0x8000002356697223 */ /* 0x000fe20000010083 */
[----:B------:R0:W-:Y:S01]  /*a260*/  STS [R42.X4+0x1090], R40 ;  /* 0x001090282a007388 */ /* 0x0001e20000004800 */
[----:B------:R-:W-:-:S02]  /*a270*/  FFMA.FTZ R103, R103, R111, R41 ;  /* 0x0000006f67677223 */ /* 0x000fc40000010029 */
[----:B------:R-:W-:Y:S02]  /*a280*/  FMUL.FTZ R41, R137, UR38 ;  /* 0x0000002689297c20 */ /* 0x000fe40008410000 */
[----:B------:R-:W-:Y:S02]  /*a290*/  FMUL.FTZ R61, R70, UR37 ;  /* 0x00000025463d7c20 */ /* 0x000fe40008410000 */
[----:B------:R-:W-:Y:S02]  /*a2a0*/  FMUL.FTZ R41, R31, R41 ;  /* 0x000000291f297220 */ /* 0x000fe40000410000 */
[----:B------:R-:W-:Y:S01]  /*a2b0*/  FMUL.FTZ R61, R105, R61 ;  /* 0x0000003d693d7220 */ /* 0x000fe20000410000 */
[----:B0-----:R-:W-:Y:S01]  /*a2c0*/  IADD3 R40, R64, 0x1, RZ ;  /* 0x0000000140287810 */ /* 0x001fe20007ffe0ff */
[----:B------:R-:W-:Y:S02]  /*a2d0*/  FMUL.FTZ R69, R69, R36 ;  /* 0x0000002445457220 */ /* 0x000fe40000410000 */
[----:B------:R-:W-:Y:S01]  /*a2e0*/  FFMA.FTZ R86, R86, R70, R61 ;  /* 0x0000004656567223 */ /* 0x000fe2000001003d */
[----:B------:R-:W-:Y:S01]  /*a2f0*/  LEA.HI.SX32 R40, R40, R64, 0x1b ;  /* 0x0000004028287211 */ /* 0x000fe200078fdaff */
[----:B------:R-:W-:Y:S01]  /*a300*/  FFMA.FTZ R108, R69, R43, R60 ;  /* 0x0000002b456c7223 */ /* 0x000fe2000001003c */
[----:B------:R-:W-:Y:S01]  /*a310*/  MOV R61, UR14 ;  /* 0x0000000e003d7c02 */ /* 0x000fe20008000f00 */
[----:B------:R-:W-:-:S02]  /*a320*/  FMUL.FTZ R122, R122, UR38 ;  /* 0x000000267a7a7c20 */ /* 0x000fc40008410000 */
        /* <DEDUP_REMOVED lines=30> */
[----:B------:R-:W-:Y:S02]  /*a510*/  FMUL.FTZ R130, R20, R130 ;  /* 0x0000008214827220 */ /* 0x000fe40000410000 */
[----:B------:R-:W-:Y:S01]  /*a520*/  FMUL.FTZ R131, R19, R131 ;  /* 0x0000008313837220 */ /* 0x000fe20000410000 */
[----:B------:R-:W-:Y:S01]  /*a530*/  STS [R42.X4+0x10a4], R123 ;  /* 0x0010a47b2a007388 */ /* 0x000fe20000004800 */
[----:B------:R-:W-:Y:S01]  /*a540*/  FMUL.FTZ R132, R18, R132 ;  /* 0x0000008412847220 */ /* 0x000fe20000410000 */
[----:B0-----:R-:W-:Y:S01]  /*a550*/  MOV R40, UR12 ;  /* 0x0000000c00287c02 */ /* 0x001fe20008000f00 */
[----:B------:R-:W-:Y:S01]  /*a560*/  FMUL.FTZ R70, R70, R35 ;  /* 0x0000002346467220 */ /* 0x000fe20000410000 */
[----:B------:R-:W-:Y:S03]  /*a570*/  STS [R42.X4+0x10a8], R124 ;  /* 0x0010a87c2a007388 */ /* 0x000fe60000004800 */
[----:B------:R-:W-:Y:S01]  /*a580*/  IMAD.WIDE.U32 R40, R40, c[0x0][0x2b8], R106 ;  /* 0x0000ae0028287a25 */ /* 0x000fe200078e006a */
[----:B------:R-:W-:Y:S03]  /*a590*/  STS [R42.X4+0x10ac], R125 ;  /* 0x0010ac7d2a007388 */ /* 0x000fe60000004800 */
[----:B------:R-:W-:Y:S01]  /*a5a0*/  FMUL.FTZ R107, R95, R133 ;  /* 0x000000855f6b7220 */ /* 0x000fe20000410000 */
[----:B------:R-:W-:Y:S01]  /*a5b0*/  IADD3 R41, R41, UR34, RZ ;  /* 0x0000002229297c10 */ /* 0x000fe2000fffe0ff */
[----:B------:R-:W-:Y:S01]  /*a5c0*/  ULDC.64 UR34, c[0x0][0x2c0] ;  /* 0x0000b00000227ab9 */ /* 0x000fe20000000a00 */
[----:B------:R-:W-:Y:S01]  /*a5d0*/  IMAD.U32 R95, RZ, RZ, UR25 ;  /* 0x00000019ff5f7e24 */ /* 0x000fe2000f8e00ff */
[----:B------:R-:W-:Y:S01]  /*a5e0*/  UIMAD UR34, UR15, UR34, URZ ;  /* 0x000000220f2272a4 */ /* 0x000fe2000f8e023f */
[----:B------:R-:W-:Y:S01]  /*a5f0*/  FMUL.FTZ R133, R133, UR38 ;  /* 0x0000002685857c20 */ /* 0x000fe20008410000 */
[----:B------:R-:W-:Y:S01]  /*a600*/  STS [R42.X4+0x10b0], R126 ;  /* 0x0010b07e2a007388 */ /* 0x000fe20000004800 */
[----:B------:R-:W-:Y:S01]  /*a610*/  IMAD.WIDE.U32 R40, R61, c[0x0][0x2c0], R40 ;  /* 0x0000b0003d287a25 */ /* 0x000fe200078e0028 */
[----:B------:R-:W-:Y:S01]  /*a620*/  UIMAD UR34, UR14, UR35, UR34 ;  /* 0x000000230e2272a4 */ /* 0x000fe2000f8e0222 */
[----:B------:R-:W-:Y:S01]  /*a630*/  IADD3 R95, -R95, c[0x0][0x168], -R55 ;  /* 0x00005a005f5f7a10 */ /* 0x000fe20007ffe937 */
[----:B------:R-:W-:Y:S01]  /*a640*/  STS [R42.X4+0x10b4], R127 ;  /* 0x0010b47f2a007388 */ /* 0x000fe20000004800 */
[----:B------:R-:W-:Y:S01]  /*a650*/  FMUL.FTZ R133, R17, R133 ;  /* 0x0000008511857220 */ /* 0x000fe20000410000 */
[----:B------:R-:W-:Y:S01]  /*a660*/  IADD3 R60, P0, R40, UR25, RZ ;  /* 0x00000019283c7c10 */ /* 0x000fe2000ff1e0ff */
[C---:B------:R-:W-:Y:S01]  /*a670*/  FADD.FTZ R145, R70.reuse, R145 ;  /* 0x0000009146917221 */ /* 0x040fe20000010000 */
[----:B------:R-:W-:Y:S01]  /*a680*/  IADD3 R41, R41, UR34, RZ ;  /* 0x0000002229297c10 */ /* 0x000fe2000fffe0ff */
[----:B------:R-:W-:Y:S01]  /*a690*/  STS [R42.X4+0x10b8], R128 ;  /* 0x0010b8802a007388 */ /* 0x000fe20000004800 */
[----:B------:R-:W-:-:S02]  /*a6a0*/  FFMA.FTZ R108, R70, R105, R108 ;  /* 0x00000069466c7223 */ /* 0x000fc4000001006c */
[----:B------:R-:W-:Y:S01]  /*a6b0*/  IADD3.X R61, R41, UR40, RZ, P0, !PT ;  /* 0x00000028293d7c10 */ /* 0x000fe200087fe4ff */
[----:B------:R-:W-:Y:S01]  /*a6c0*/  STS [R42.X4+0x10bc], R129 ;  /* 0x0010bc812a007388 */ /* 0x000fe20000004800 */
[----:B------:R-:W-:Y:S01]  /*a6d0*/  ISETP.GE.AND P0, PT, R95, 0x1, PT ;  /* 0x000000015f00780c */ /* 0x000fe20003f06270 */
[----:B------:R-:W-:Y:S02]  /*a6e0*/  FMUL.FTZ R70, R98, UR37 ;  /* 0x0000002562467c20 */ /* 0x000fe40008410000 */
[----:B------:R-:W-:Y:S01]  /*a6f0*/  STS [R42.X4+0x10c0], R130 ;  /* 0x0010c0822a007388 */ /* 0x000fe20000004800 */
[----:B------:R-:W-:Y:S02]  /*a700*/  FMUL.FTZ R105, R97, UR37 ;  /* 0x0000002561697c20 */ /* 0x000fe40008410000 */
[----:B------:R-:W-:Y:S01]  /*a710*/  FMUL.FTZ R106, R96, UR37 ;  /* 0x00000025606a7c20 */ /* 0x000fe20008410000 */
[----:B------:R-:W-:Y:S04]  /*a720*/  STS [R42.X4+0x10c4], R131 ;  /* 0x0010c4832a007388 */ /* 0x000fe80000004800 */
[----:B------:R-:W-:Y:S04]  /*a730*/  STS [R42.X4+0x10c8], R132 ;  /* 0x0010c8842a007388 */ /* 0x000fe80000004800 */
[----:B------:R0:W-:Y:S04]  /*a740*/  STS [R42.X4+0x10cc], R133 ;  /* 0x0010cc852a007388 */ /* 0x0001e80000004800 */
[----:B------:R-:W-:Y:S01]  /*a750*/  BAR.SYNC.DEFER_BLOCKING 0x0 ;  /* 0x0000000000007b1d */ /* 0x000fe20000010000 */
[----:B0-----:R-:W-:-:S04]  /*a760*/  LEA R42, P1, R40, c[0x0][0x320], 0x2 ;  /* 0x0000c800282a7a11 */ /* 0x001fc800078210ff */
[----:B------:R-:W-:Y:S01]  /*a770*/  LEA.HI.X R43, R40, c[0x0][0x324], R41, 0x2, P1 ;  /* 0x0000c900282b7a11 */ /* 0x000fe200008f1429 */
[----:B------:R-:W-:-:S04]  /*a780*/  FMUL.FTZ R40, R99, UR37 ;  /* 0x0000002563287c20 */ /* 0x000fc80008410000 */
[----:B------:R-:W-:Y:S01]  /*a790*/  FMUL.FTZ R104, R104, R40 ;  /* 0x0000002868687220 */ /* 0x000fe20000410000 */
        /* <DEDUP_REMOVED lines=10> */
[----:B------:R-:W-:-:S06]  /*a840*/  LEA.HI.SX32 R60, R55, R55, 0x1b ;  /* 0x00000037373c7211 */ /* 0x000fcc00078fdaff */
[----:B------:R-:W0:Y:S04]  /*a850*/  LDS R60, [R60.X4+0x1090] ;  /* 0x001090003c3c7984 */ /* 0x000e280000004800 */
[----:B0-----:R0:W-:Y:S02]  /*a860*/  RED.E.ADD.F32.FTZ.RN.STRONG.GPU [R40.64], R60 ;  /* 0x0000003c2800798e */ /* 0x0011e4000c10e7a0 */
.L_x_510:
[----:B------:R-:W-:Y:S05]  /*a870*/  BSYNC B0 ;  /* 0x0000000000007941 */ /* 0x000fea0003800000 */
.L_x_509:
[----:B------:R-:W-:Y:S01]  /*a880*/  FMUL.FTZ R71, R71, R34 ;  /* 0x0000002247477220 */ /* 0x000fe20000410000 */
[----:B0-----:R-:W-:Y:S01]  /*a890*/  MOV R40, UR41 ;  /* 0x0000002900287c02 */ /* 0x001fe20008000f00 */
[----:B------:R-:W-:Y:S01]  /*a8a0*/  IMAD.U32 R41, RZ, RZ, UR41 ;  /* 0x00000029ff297e24 */ /* 0x000fe2000f8e00ff */
[----:B------:R-:W-:Y:S01]  /*a8b0*/  MOV R60, UR42 ;  /* 0x0000002a003c7c02 */ /* 0x000fe20008000f00 */
[C---:B------:R-:W-:Y:S01]  /*a8c0*/  FADD.FTZ R144, R71.reuse, R144 ;  /* 0x0000009047907221 */ /* 0x040fe20000010000 */
[----:B------:R-:W-:Y:S01]  /*a8d0*/  LEA R40, P0, R40, R42, 0x2 ;  /* 0x0000002a28287211 */ /* 0x000fe200078010ff */
[----:B------:R-:W-:Y:S01]  /*a8e0*/  FFMA.FTZ R108, R71, R101, R108 ;  /* 0x00000065476c7223 */ /* 0x000fe2000001006c */
[----:B------:R-:W-:Y:S01]  /*a8f0*/  IADD3 R71, R55, 0x80, RZ ;  /* 0x0000008037477810 */ /* 0x000fe20007ffe0ff */
[----:B------:R-:W-:Y:S01]  /*a900*/  USHF.L.U32 UR38, UR8, 0x2, URZ ;  /* 0x0000000208267899 */ /* 0x000fe2000800063f */
[----:B------:R-:W-:Y:S01]  /*a910*/  LEA.HI.X R41, R41, R43, R60, 0x2, P0 ;  /* 0x0000002b29297211 */ /* 0x000fe200000f143c */
[----:B------:R-:W-:Y:S01]  /*a920*/  ULDC UR37, c[0x0][0x174] ;  /* 0x00005d0000257ab9 */ /* 0x000fe20000000800 */
[----:B------:R-:W-:Y:S01]  /*a930*/  LEA.HI.SX32 R71, R71, R55, 0x1b ;  /* 0x0000003747477211 */ /* 0x000fe200078fdaff */
[----:B------:R-:W-:Y:S01]  /*a940*/  UIADD3 UR37, UR6, -UR37, URZ ;  /* 0x8000002506257290 */ /* 0x000fe2000fffe03f */
[----:B------:R-:W-:Y:S01]  /*a950*/  ISETP.GE.AND P0, PT, R95, 0x81, PT ;  /* 0x000000815f00780c */ /* 0x000fe20003f06270 */
[----:B------:R-:W-:Y:S01]  /*a960*/  USHF.L.U64.HI UR36, UR8, 0x2, UR9 ;  /* 0x0000000208247899 */ /* 0x000fe20008010209 */
[----:B------:R-:W-:Y:S01]  /*a970*/  MOV R60, UR38 ;  /* 0x00000026003c7c02 */ /* 0x000fe20008000f00 */
[----:B------:R-:W-:Y:S01]  /*a980*/  ULDC.64 UR34, c[0x0][0x2d0] ;  /* 0x0000b40000227ab9 */ /* 0x000fe20000000a00 */
[----:B------:R-:W0:Y:S01]  /*a990*/  LDS R71, [R71.X4+0x1290] ;  /* 0x0012900047477984 */ /* 0x000e220000004800 */
[----:B------:R-:W-:Y:S01]  /*a9a0*/  UIMAD UR37, UR37, -0x800, URZ ;  /* 0xfffff800252578a4 */ /* 0x000fe2000f8e023f */
[----:B------:R-:W-:Y:S01]  /*a9b0*/  FMUL.FTZ R111, R111, R33 ;  /* 0x000000216f6f7220 */ /* 0x000fe20000410000 */
[----:B------:R-:W-:Y:S01]  /*a9c0*/  UIMAD UR34, UR36, UR34, URZ ;  /* 0x00000022242272a4 */ /* 0x000fe2000f8e023f */
[----:B------:R-:W-:Y:S01]  /*a9d0*/  IMAD.WIDE.U32 R40, R60, c[0x0][0x2d0], R40 ;  /* 0x0000b4003c287a25 */ /* 0x000fe200078e0028 */
[----:B------:R-:W-:Y:S01]  /*a9e0*/  BSSY B0, `(.L_x_511) ;  /* 0x0000012000007945 */ /* 0x000fe20003800000 */
[----:B------:R-:W-:Y:S01]  /*a9f0*/  IADD3 R101, R55, 0x100, RZ ;  /* 0x0000010037657810 */ /* 0x000fe20007ffe0ff */
[----:B------:R-:W-:Y:S01]  /*aa00*/  UIMAD UR34, UR38, UR35, UR34 ;  /* 0x00000023262272a4 */ /* 0x000fe2000f8e0222 */
[----:B------:R-:W-:-:S02]  /*aa10*/  IMAD.U32 R60, RZ, RZ, UR37 ;  /* 0x00000025ff3c7e24 */ /* 0x000fc4000f8e00ff */
[----:B------:R-:W-:Y:S02]  /*aa20*/  FMUL.FTZ R102, R111, R102 ;  /* 0x000000666f667220 */ /* 0x000fe40000410000 */
[----:B------:R-:W-:Y:S01]  /*aa30*/  FMUL.FTZ R107, R17, R107 ;  /* 0x0000006b116b7220 */ /* 0x000fe20000410000 */
[----:B------:R-:W-:Y:S01]  /*aa40*/  IADD3 R41, R41, UR34, RZ ;  /* 0x0000002229297c10 */ /* 0x000fe2000fffe0ff */
[----:B------:R-:W-:-:S04]  /*aa50*/  IMAD.WIDE R42, R60, 0x4, R42 ;  /* 0x000000043c2a7825 */ /* 0x000fc800078e022a */
[----:B------:R-:W-:Y:S01]  /*aa60*/  FADD.FTZ R60, R108, R102 ;  /* 0x000000666c3c7221 */ /* 0x000fe20000010000 */
[----:B------:R-:W-:Y:S01]  /*aa70*/  IADD3 R102, R55, 0x180, RZ ;  /* 0x0000018037667810 */ /* 0x000fe20007ffe0ff */
[----:B------:R-:W-:Y:S02]  /*aa80*/  FADD.FTZ R61, R100, R107 ;  /* 0x0000006b643d7221 */ /* 0x000fe40000010000 */
[----:B------:R-:W-:Y:S02]  /*aa90*/  FADD.FTZ R143, R111, R143 ;  /* 0x0000008f6f8f7221 */ /* 0x000fe40000010000 */
[----:B------:R-:W-:Y:S01]  /*aaa0*/  FADD.FTZ R16, R103, R16 ;  /* 0x0000001067107221 */ /* 0x000fe20000010000 */
[----:B------:R-:W-:Y:S05]  /*aab0*/  @!P0 BRA `(.L_x_512) ;  /* 0x0000004000008947 */ /* 0x000fea0003800000 */
[----:B------:R-:W-:-:S05]  /*aac0*/  MOV R100, UR38 ;  /* 0x0000002600647c02 */ /* 0x000fca0008000f00 */
[----:B------:R-:W-:-:S05]  /*aad0*/  IMAD.WIDE.U32 R42, R100, c[0x0][0x2d0], R42 ;  /* 0x0000b400642a7a25 */ /* 0x000fca00078e002a */
[----:B------:R-:W-:-:S05]  /*aae0*/  IADD3 R43, R43, UR34, RZ ;  /* 0x000000222b2b7c10 */ /* 0x000fca000fffe0ff */
[----:B0-----:R0:W-:Y:S02]  /*aaf0*/  RED.E.ADD.F32.FTZ.RN.STRONG.GPU [R42.64+-0x1e00], R71 ;  /* 0xffe200472a00798e */ /* 0x0011e4000c10e7a0 */
.L_x_512:
[----:B------:R-:W-:Y:S05]  /*ab00*/  BSYNC B0 ;  /* 0x0000000000007941 */ /* 0x000fea0003800000 */
.L_x_511:
[-C--:B0-----:R-:W-:Y:S01]  /*ab10*/  LEA.HI.SX32 R42, R101, R55.reuse, 0x1b ;  /* 0x00000037652a7211 */ /* 0x081fe200078fdaff */
[----:B------:R-:W-:Y:S01]  /*ab20*/  BSSY B0, `(.L_x_513) ;  /* 0x000000d000007945 */ /* 0x000fe20003800000 */
[----:B------:R-:W-:Y:S02]  /*ab30*/  ISETP.GE.AND P6, PT, R95, 0x101, PT ;  /* 0x000001015f00780c */ /* 0x000fe40003fc6270 */
[----:B------:R-:W-:Y:S02]  /*ab40*/  IADD3 R71, R55, 0x200, RZ ;  /* 0x0000020037477810 */ /* 0x000fe40007ffe0ff */
[----:B------:R-:W0:Y:S01]  /*ab50*/  LDS R42, [R42.X4+0x1490] ;  /* 0x001490002a2a7984 */ /* 0x000e220000004800 */
        /* <DEDUP_REMOVED lines=8> */
[----:B0-----:R0:W-:Y:S02]  /*abe0*/  RED.E.ADD.F32.FTZ.RN.STRONG.GPU [R40.64+-0x1c00], R42 ;  /* 0xffe4002a2800798e */ /* 0x0011e4000c10e7a0 */
.L_x_514:
[----:B------:R-:W-:Y:S05]  /*abf0*/  BSYNC B0 ;  /* 0x0000000000007941 */ /* 0x000fea0003800000 */
.L_x_513:
[----:B------:R-:W1:Y:S01]  /*ac00*/  LDS R43, [R43.X4+0x1690] ;  /* 0x001690002b2b7984 */ /* 0x000e620000004800 */
[----:B------:R-:W-:Y:S01]  /*ac10*/  BSSY B0, `(.L_x_515) ;  /* 0x0000005000007945 */ /* 0x000fe20003800000 */
[----:B------:R-:W-:Y:S02]  /*ac20*/  IADD3 R100, R55, 0x280, RZ ;  /* 0x0000028037647810 */ /* 0x000fe40007ffe0ff */
[----:B0-----:R-:W-:Y:S01]  /*ac30*/  LEA.HI.SX32 R42, R71, R55, 0x1b ;  /* 0x00000037472a7211 */ /* 0x001fe200078fdaff */
[----:B------:R-:W-:Y:S05]  /*ac40*/  @!P0 BRA `(.L_x_516) ;  /* 0x0000001000008947 */ /* 0x000fea0003800000 */
[----:B-1----:R0:W-:Y:S02]  /*ac50*/  RED.E.ADD.F32.FTZ.RN.STRONG.GPU [R40.64+-0x1a00], R43 ;  /* 0xffe6002b2800798e */ /* 0x0021e4000c10e7a0 */
.L_x_516:
[----:B------:R-:W-:Y:S05]  /*ac60*/  BSYNC B0 ;  /* 0x0000000000007941 */ /* 0x000fea0003800000 */
.L_x_515:
[----:B------:R-:W2:Y:S01]  /*ac70*/  LDS R42, [R42.X4+0x1890] ;  /* 0x001890002a2a7984 */ /* 0x000ea20000004800 */
[----:B------:R-:W-:Y:S01]  /*ac80*/  BSSY B0, `(.L_x_517) ;  /* 0x0000005000007945 */ /* 0x000fe20003800000 */
[----:B------:R-:W-:-:S02]  /*ac90*/  IADD3 R71, R55, 0x300, RZ ;  /* 0x0000030037477810 */ /* 0x000fc40007ffe0ff */
[----:B01----:R-:W-:Y:S01]  /*aca0*/  LEA.HI.SX32 R43, R100, R55, 0x1b ;  /* 0x00000037642b7211 */ /* 0x003fe200078fdaff */
[----:B------:R-:W-:Y:S05]  /*acb0*/  @!P1 BRA `(.L_x_518) ;  /* 0x0000001000009947 */ /* 0x000fea0003800000 */
[----:B--2---:R0:W-:Y:S02]  /*acc0*/  RED.E.ADD.F32.FTZ.RN.STRONG.GPU [R40.64+-0x1800], R42 ;  /* 0xffe8002a2800798e */ /* 0x0041e4000c10e7a0 */
.L_x_518:
[----:B------:R-:W-:Y:S05]  /*acd0*/  BSYNC B0 ;  /* 0x0000000000007941 */ /* 0x000fea0003800000 */
.L_x_517:
[----:B------:R-:W1:Y:S01]  /*ace0*/  LDS R43, [R43.X4+0x1a90] ;  /* 0x001a90002b2b7984 */ /* 0x000e620000004800 */
[----:B------:R-:W-:Y:S01]  /*acf0*/  BSSY B0, `(.L_x_519) ;  /* 0x0000005000007945 */ /* 0x000fe20003800000 */
[----:B------:R-:W-:Y:S02]  /*ad00*/  IADD3 R100, R55, 0x380, RZ ;  /* 0x0000038037647810 */ /* 0x000fe40007ffe0ff */
[----:B0-2---:R-:W-:Y:S01]  /*ad10*/  LEA.HI.SX32 R42, R71, R55, 0x1b ;  /* 0x00000037472a7211 */ /* 0x005fe200078fdaff */
[----:B------:R-:W-:Y:S05]  /*ad20*/  @!P2 BRA `(.L_x_520) ;  /* 0x000000100000a947 */ /* 0x000fea0003800000 */
[----:B-1----:R0:W-:Y:S02]  /*ad30*/  RED.E.ADD.F32.FTZ.RN.STRONG.GPU [R40.64+-0x1600], R43 ;  /* 0xffea002b2800798e */ /* 0x0021e4000c10e7a0 */
.L_x_520:
[----:B------:R-:W-:Y:S05]  /*ad40*/  BSYNC B0 ;  /* 0x0000000000007941 */ /* 0x000fea0003800000 */
.L_x_519:
[----:B------:R-:W2:Y:S01]  /*ad50*/  LDS R42, [R42.X4+0x1c90] ;  /* 0x001c90002a2a7984 */ /* 0x000ea20000004800 */
[----:B------:R-:W-:Y:S01]  /*ad60*/  BSSY B0, `(.L_x_521) ;  /* 0x0000005000007945 */ /* 0x000fe20003800000 */
[----:B------:R-:W-:Y:S02]  /*ad70*/  IADD3 R71, R55, 0x400, RZ ;  /* 0x0000040037477810 */ /* 0x000fe40007ffe0ff */
[----:B01----:R-:W-:Y:S01]  /*ad80*/  LEA.HI.SX32 R43, R100, R55, 0x1b ;  /* 0x00000037642b7211 */ /* 0x003fe200078fdaff */
[----:B------:R-:W-:Y:S05]  /*ad90*/  @!P3 BRA `(.L_x_522) ;  /* 0x000000100000b947 */ /* 0x000fea0003800000 */
[----:B--2---:R0:W-:Y:S02]  /*ada0*/  RED.E.ADD.F32.FTZ.RN.STRONG.GPU [R40.64+-0x1400], R42 ;  /* 0xffec002a2800798e */ /* 0x0041e4000c10e7a0 */
.L_x_522:
[----:B------:R-:W-:Y:S05]  /*adb0*/  BSYNC B0 ;  /* 0x0000000000007941 */ /* 0x000fea0003800000 */
.L_x_521:
[----:B------:R-:W1:Y:S01]  /*adc0*/  LDS R43, [R43.X4+0x1e90] ;  /* 0x001e90002b2b7984 */ /* 0x000e620000004800 */
[----:B------:R-:W-:Y:S01]  /*add0*/  BSSY B0, `(.L_x_523) ;  /* 0x0000004000007945 */ /* 0x000fe20003800000 */
[----:B0-2---:R-:W-:Y:S01]  /*ade0*/  LEA.HI.SX32 R42, R71, R55, 0x1b ;  /* 0x00000037472a7211 */ /* 0x005fe200078fdaff */
[----:B------:R-:W-:Y:S05]  /*adf0*/  @!P4 BRA `(.L_x_524) ;  /* 0x000000100000c947 */ /* 0x000fea0003800000 */
[----:B-1----:R0:W-:Y:S02]  /*ae00*/  RED.E.ADD.F32.FTZ.RN.STRONG.GPU [R40.64+-0x1200], R43 ;  /* 0xffee002b2800798e */ /* 0x0021e4000c10e7a0 */
.L_x_524:
[----:B------:R-:W-:Y:S05]  /*ae10*/  BSYNC B0 ;  /* 0x0000000000007941 */ /* 0x000fea0003800000 */
.L_x_523:
[----:B------:R-:W2:Y:S01]  /*ae20*/  LDS R42, [R42.X4+0x2090] ;  /* 0x002090002a2a7984 */ /* 0x000ea20000004800 */
[----:B------:R-:W-:Y:S01]  /*ae30*/  BSSY B0, `(.L_x_525) ;  /* 0x0000005000007945 */ /* 0x000fe20003800000 */
[----:B01----:R-:W-:-:S02]  /*ae40*/  IADD3 R43, R55, 0x480, RZ ;  /* 0x00000480372b7810 */ /* 0x003fc40007ffe0ff */
[----:B------:R-:W-:Y:S01]  /*ae50*/  IADD3 R71, R55, 0x500, RZ ;  /* 0x0000050037477810 */ /* 0x000fe20007ffe0ff */
[----:B------:R-:W-:Y:S05]  /*ae60*/  @!P5 BRA `(.L_x_526) ;  /* 0x000000100000d947 */ /* 0x000fea0003800000 */
[----:B--2---:R0:W-:Y:S02]  /*ae70*/  RED.E.ADD.F32.FTZ.RN.STRONG.GPU [R40.64+-0x1000], R42 ;  /* 0xfff0002a2800798e */ /* 0x0041e4000c10e7a0 */
.L_x_526:
[----:B------:R-:W-:Y:S05]  /*ae80*/  BSYNC B0 ;  /* 0x0000000000007941 */ /* 0x000fea0003800000 */
.L_x_525:
[-C--:B------:R-:W-:Y:S01]  /*ae90*/  LEA.HI.SX32 R43, R43, R55.reuse, 0x1b ;  /* 0x000000372b2b7211 */ /* 0x080fe200078fdaff */
[----:B------:R-:W-:Y:S01]  /*aea0*/  BSSY B0, `(.L_x_527) ;  /* 0x000000d000007945 */ /* 0x000fe20003800000 */
[----:B------:R-:W-:Y:S02]  /*aeb0*/  ISETP.GE.AND P6, PT, R95, 0x481, PT ;  /* 0x000004815f00780c */ /* 0x000fe40003fc6270 */
[----:B------:R-:W-:Y:S02]  /*aec0*/  IADD3 R100, R55, 0x580, RZ ;  /* 0x0000058037647810 */ /* 0x000fe40007ffe0ff */
[----:B------:R-:W1:Y:S01]  /*aed0*/  LDS R43, [R43.X4+0x2290] ;  /* 0x002290002b2b7984 */ /* 0x000e620000004800 */
[----:B0-2---:R-:W-:Y:S02]  /*aee0*/  LEA.HI.SX32 R42, R71, R55, 0x1b ;  /* 0x00000037472a7211 */ /* 0x005fe400078fdaff */
[----:B------:R-:W-:-:S02]  /*aef0*/  ISETP.GE.AND P0, PT, R95, 0x501, PT ;  /* 0x000005015f00780c */ /* 0x000fc40003f06270 */
[C---:B------:R-:W-:Y:S02]  /*af00*/  ISETP.GE.AND P1, PT, R95.reuse, 0x581, PT ;  /* 0x000005815f00780c */ /* 0x040fe40003f26270 */
[C---:B------:R-:W-:Y:S02]  /*af10*/  ISETP.GE.AND P2, PT, R95.reuse, 0x601, PT ;  /* 0x000006015f00780c */ /* 0x040fe40003f46270 */
[C---:B------:R-:W-:Y:S02]  /*af20*/  ISETP.GE.AND P3, PT, R95.reuse, 0x681, PT ;  /* 0x000006815f00780c */ /* 0x040fe40003f66270 */
[C---:B------:R-:W-:Y:S02]  /*af30*/  ISETP.GE.AND P4, PT, R95.reuse, 0x701, PT ;  /* 0x000007015f00780c */ /* 0x040fe40003f86270 */
[----:B------:R-:W-:Y:S01]  /*af40*/  ISETP.GE.AND P5, PT, R95, 0x781, PT ;  /* 0x000007815f00780c */ /* 0x000fe20003fa6270 */
[----:B------:R-:W-:Y:S10]  /*af50*/  @!P6 BRA `(.L_x_528) ;  /* 0x000000100000e947 */ /* 0x000ff40003800000 */
[----:B-1----:R0:W-:Y:S02]  /*af60*/  RED.E.ADD.F32.FTZ.RN.STRONG.GPU [R40.64+-0xe00], R43 ;  /* 0xfff2002b2800798e */ /* 0x0021e4000c10e7a0 */
.L_x_528:
[----:B------:R-:W-:Y:S05]  /*af70*/  BSYNC B0 ;  /* 0x0000000000007941 */ /* 0x000fea0003800000 */
.L_x_527:
[----:B------:R-:W2:Y:S01]  /*af80*/  LDS R42, [R42.X4+0x2490] ;  /* 0x002490002a2a7984 */ /* 0x000ea20000004800 */
[----:B------:R-:W-:Y:S01]  /*af90*/  BSSY B0, `(.L_x_529) ;  /* 0x0000005000007945 */ /* 0x000fe20003800000 */
[----:B------:R-:W-:-:S02]  /*afa0*/  IADD3 R71, R55, 0x600, RZ ;  /* 0x0000060037477810 */ /* 0x000fc40007ffe0ff */
[----:B01----:R-:W-:Y:S01]  /*afb0*/  LEA.HI.SX32 R43, R100, R55, 0x1b ;  /* 0x00000037642b7211 */ /* 0x003fe200078fdaff */
[----:B------:R-:W-:Y:S05]  /*afc0*/  @!P0 BRA `(.L_x_530) ;  /* 0x0000001000008947 */ /* 0x000fea0003800000 */
[----:B--2---:R0:W-:Y:S02]  /*afd0*/  RED.E.ADD.F32.FTZ.RN.STRONG.GPU [R40.64+-0xc00], R42 ;  /* 0xfff4002a2800798e */ /* 0x0041e4000c10e7a0 */
.L_x_530:
[----:B------:R-:W-:Y:S05]  /*afe0*/  BSYNC B0 ;  /* 0x0000000000007941 */ /* 0x000fea0003800000 */
.L_x_529:
[----:B------:R-:W1:Y:S01]  /*aff0*/  LDS R43, [R43.X4+0x2690] ;  /* 0x002690002b2b7984 */ /* 0x000e620000004800 */
[----:B------:R-:W-:Y:S01]  /*b000*/  BSSY B0, `(.L_x_531) ;  /* 0x0000005000007945 */ /* 0x000fe20003800000 */
[----:B------:R-:W-:Y:S02]  /*b010*/  IADD3 R100, R55, 0x680, RZ ;  /* 0x0000068037647810 */ /* 0x000fe40007ffe0ff */
[----:B0-2---:R-:W-:Y:S01]  /*b020*/  LEA.HI.SX32 R42, R71, R55, 0x1b ;  /* 0x00000037472a7211 */ /* 0x005fe200078fdaff */
[----:B------:R-:W-:Y:S05]  /*b030*/  @!P1 BRA `(.L_x_532) ;  /* 0x0000001000009947 */ /* 0x000fea0003800000 */
[----:B-1----:R0:W-:Y:S02]  /*b040*/  RED.E.ADD.F32.FTZ.RN.STRONG.GPU [R40.64+-0xa00], R43 ;  /* 0xfff6002b2800798e */ /* 0x0021e4000c10e7a0 */
.L_x_532:
[----:B------:R-:W-:Y:S05]  /*b050*/  BSYNC B0 ;  /* 0x0000000000007941 */ /* 0x000fea0003800000 */
.L_x_531:
[----:B------:R-:W2:Y:S01]  /*b060*/  LDS R42, [R42.X4+0x2890] ;  /* 0x002890002a2a7984 */ /* 0x000ea20000004800 */
[----:B------:R-:W-:Y:S01]  /*b070*/  BSSY B0, `(.L_x_533) ;  /* 0x0000005000007945 */ /* 0x000fe20003800000 */
[----:B------:R-:W-:Y:S02]  /*b080*/  IADD3 R95, R55, 0x700, RZ ;  /* 0x00000700375f7810 */ /* 0x000fe40007ffe0ff */
[----:B01----:R-:W-:Y:S01]  /*b090*/  LEA.HI.SX32 R43, R100, R55, 0x1b ;  /* 0x00000037642b7211 */ /* 0x003fe200078fdaff */
[----:B------:R-:W-:Y:S05]  /*b0a0*/  @!P2 BRA `(.L_x_534) ;  /* 0x000000100000a947 */ /* 0x000fea0003800000 */
[----:B--2---:R0:W-:Y:S02]  /*b0b0*/  RED.E.ADD.F32.FTZ.RN.STRONG.GPU [R40.64+-0x800], R42 ;  /* 0xfff8002a2800798e */ /* 0x0041e4000c10e7a0 */
.L_x_534:
[----:B------:R-:W-:Y:S05]  /*b0c0*/  BSYNC B0 ;  /* 0x0000000000007941 */ /* 0x000fea0003800000 */
.L_x_533:
[----:B------:R-:W1:Y:S01]  /*b0d0*/  LDS R43, [R43.X4+0x2a90] ;  /* 0x002a90002b2b7984 */ /* 0x000e620000004800 */
[----:B------:R-:W-:Y:S01]  /*b0e0*/  BSSY B0, `(.L_x_535) ;  /* 0x0000005000007945 */ /* 0x000fe20003800000 */
[----:B------:R-:W-:-:S02]  /*b0f0*/  IADD3 R71, R55, 0x780, RZ ;  /* 0x0000078037477810 */ /* 0x000fc40007ffe0ff */
[----:B0-2---:R-:W-:Y:S01]  /*b100*/  LEA.HI.SX32 R42, R95, R55, 0x1b ;  /* 0x000000375f2a7211 */ /* 0x005fe200078fdaff */
[----:B------:R-:W-:Y:S05]  /*b110*/  @!P3 BRA `(.L_x_536) ;  /* 0x000000100000b947 */ /* 0x000fea0003800000 */
[----:B-1----:R0:W-:Y:S02]  /*b120*/  RED.E.ADD.F32.FTZ.RN.STRONG.GPU [R40.64+-0x600], R43 ;  /* 0xfffa002b2800798e */ /* 0x0021e4000c10e7a0 */
.L_x_536:
[----:B------:R-:W-:Y:S05]  /*b130*/  BSYNC B0 ;  /* 0x0000000000007941 */ /* 0x000fea0003800000 */
.L_x_535:
[----:B------:R-:W2:Y:S01]  /*b140*/  LDS R42, [R42.X4+0x2c90] ;  /* 0x002c90002a2a7984 */ /* 0x000ea20000004800 */
[----:B------:R-:W-:Y:S01]  /*b150*/  BSSY B0, `(.L_x_537) ;  /* 0x0000004000007945 */ /* 0x000fe20003800000 */
[----:B01----:R-:W-:Y:S01]  /*b160*/  LEA.HI.SX32 R43, R71, R55, 0x1b ;  /* 0x00000037472b7211 */ /* 0x003fe200078fdaff */
[----:B------:R-:W-:Y:S05]  /*b170*/  @!P4 BRA `(.L_x_538) ;  /* 0x000000100000c947 */ /* 0x000fea0003800000 */
[----:B--2---:R0:W-:Y:S02]  /*b180*/  RED.E.ADD.F32.FTZ.RN.STRONG.GPU [R40.64+-0x400], R42 ;  /* 0xfffc002a2800798e */ /* 0x0041e4000c10e7a0 */
.L_x_538:
[----:B------:R-:W-:Y:S05]  /*b190*/  BSYNC B0 ;  /* 0x0000000000007941 */ /* 0x000fea0003800000 */
.L_x_537:
[----:B------:R-:W1:Y:S01]  /*b1a0*/  LDS R43, [R43.X4+0x2e90] ;  /* 0x002e90002b2b7984 */ /* 0x000e620000004800 */
[----:B------:R-:W-:Y:S01]  /*b1b0*/  BSSY B0, `(.L_x_539) ;  /* 0x0000003000007945 */ /* 0x000fe20003800000 */
[----:B------:R-:W-:Y:S05]  /*b1c0*/  @!P5 BRA `(.L_x_540) ;  /* 0x000000100000d947 */ /* 0x000fea0003800000 */
[----:B-1----:R1:W-:Y:S02]  /*b1d0*/  RED.E.ADD.F32.FTZ.RN.STRONG.GPU [R40.64+-0x200], R43 ;  /* 0xfffe002b2800798e */ /* 0x0023e4000c10e7a0 */
.L_x_540:
[----:B------:R-:W-:Y:S05]  /*b1e0*/  BSYNC B0 ;  /* 0x0000000000007941 */ /* 0x000fea0003800000 */
.L_x_539:
[----:B0-2---:R-:W0:Y:S01]  /*b1f0*/  S2R R42, SR_LANEID ;  /* 0x00000000002a7919 */ /* 0x005e220000000000 */
[----:B------:R-:W-:Y:S01]  /*b200*/  ISETP.NE.AND P2, PT, R55, RZ, PT ;  /* 0x000000ff3700720c */ /* 0x000fe20003f45270 */
[----:B------:R-:W-:Y:S01]  /*b210*/  FMUL.FTZ R75, R75, R70 ;  /* 0x000000464b4b7220 */ /* 0x000fe20000410000 */
[----:B------:R-:W-:Y:S01]  /*b220*/  BSSY B0, `(.L_x_541) ;  /* 0x0000054000007945 */ /* 0x000fe20003800000 */
[----:B-1----:R-:W1:Y:S01]  /*b230*/  SHFL.DOWN PT, R40, R60, 0x1, 0x1f ;  /* 0x08201f003c287f89 */ /* 0x002e6200000e0000 */
[----:B------:R-:W-:-:S02]  /*b240*/  FMUL.FTZ R105, R79, R105 ;  /* 0x000000694f697220 */ /* 0x000fc40000410000 */
[----:B------:R-:W-:Y:S01]  /*b250*/  FMUL.FTZ R106, R81, R106 ;  /* 0x0000006a516a7220 */ /* 0x000fe20000410000 */
[----:B------:R-:W2:Y:S01]  /*b260*/  SHFL.DOWN PT, R41, R61, 0x1, 0x1f ;  /* 0x08201f003d297f89 */ /* 0x000ea200000e0000 */
        /* <DEDUP_REMOVED lines=8> */
[C---:B0-----:R-:W-:Y:S01]  /*b2f0*/  ISETP.GT.AND P0, PT, R42.reuse, 0x1e, PT ;  /* 0x0000001e2a00780c */ /* 0x041fe20003f04270 */
[----:B------:R-:W-:Y:S01]  /*b300*/  FADD.FTZ R148, R85, R148 ;  /* 0x0000009455947221 */ /* 0x000fe20000010000 */
[----:B------:R-:W-:Y:S01]  /*b310*/  ISETP.NE.AND P1, PT, R42, RZ, PT ;  /* 0x000000ff2a00720c */ /* 0x000fe20003f25270 */
[----:B------:R-:W-:Y:S02]  /*b320*/  FADD.FTZ R13, R88, R13 ;  /* 0x0000000d580d7221 */ /* 0x000fe40000010000 */
[----:B------:R-:W-:-:S02]  /*b330*/  FADD.FTZ R149, R87, R149 ;  /* 0x0000009557957221 */ /* 0x000fc40000010000 */
[----:B------:R-:W-:Y:S02]  /*b340*/  FADD.FTZ R12, R90, R12 ;  /* 0x0000000c5a0c7221 */ /* 0x000fe40000010000 */
[----:B------:R-:W-:Y:S02]  /*b350*/  FADD.FTZ R150, R89, R150 ;  /* 0x0000009659967221 */ /* 0x000fe40000010000 */
[----:B------:R-:W-:Y:S02]  /*b360*/  FADD.FTZ R11, R92, R11 ;  /* 0x0000000b5c0b7221 */ /* 0x000fe40000010000 */
[----:B-1----:R-:W-:Y:S02]  /*b370*/  @!P0 FADD.FTZ R60, R60, R40 ;  /* 0x000000283c3c8221 */ /* 0x002fe40000010000 */
[----:B--2---:R-:W-:Y:S01]  /*b380*/  @!P0 FADD.FTZ R61, R61, R41 ;  /* 0x000000293d3d8221 */ /* 0x004fe20000010000 */
[----:B------:R-:W-:Y:S01]  /*b390*/  ISETP.GT.AND P0, PT, R42, 0x1d, PT ;  /* 0x0000001d2a00780c */ /* 0x000fe20003f04270 */
[----:B------:R-:W-:Y:S01]  /*b3a0*/  FADD.FTZ R151, R91, R151 ;  /* 0x000000975b977221 */ /* 0x000fe20000010000 */
[----:B------:R-:W0:Y:S01]  /*b3b0*/  SHFL.DOWN PT, R40, R60, 0x2, 0x1f ;  /* 0x08401f003c287f89 */ /* 0x000e2200000e0000 */
        /* <DEDUP_REMOVED lines=15> */
[----:B-1----:R-:W-:Y:S01]  /*b4b0*/  @!P0 FADD.FTZ R61, R61, R41 ;  /* 0x000000293d3d8221 */ /* 0x002fe20000010000 */
[----:B------:R-:W0:Y:S01]  /*b4c0*/  SHFL.DOWN PT, R40, R60, 0x4, 0x1f ;  /* 0x08801f003c287f89 */ /* 0x000e2200000e0000 */
[----:B------:R-:W-:Y:S01]  /*b4d0*/  ISETP.GT.AND P0, PT, R42, 0x1b, PT ;  /* 0x0000001b2a00780c */ /* 0x000fe20003f04270 */
[----:B------:R-:W-:Y:S02]  /*b4e0*/  FADD.FTZ R3, R76, R3 ;  /* 0x000000034c037221 */ /* 0x000fe40000010000 */
[----:B------:R-:W1:Y:S01]  /*b4f0*/  SHFL.DOWN PT, R41, R61, 0x4, 0x1f ;  /* 0x08801f003d297f89 */ /* 0x000e6200000e0000 */
[----:B------:R-:W-:Y:S02]  /*b500*/  FADD.FTZ R2, R105, R2 ;  /* 0x0000000269027221 */ /* 0x000fe40000010000 */
[----:B-----5:R-:W-:-:S07]  /*b510*/  FADD.FTZ R0, R83, R0 ;  /* 0x0000000053007221 */ /* 0x020fce0000010000 */
[----:B0-----:R-:W-:Y:S02]  /*b520*/  @!P0 FADD.FTZ R60, R60, R40 ;  /* 0x000000283c3c8221 */ /* 0x001fe40000010000 */
[----:B-1----:R-:W-:-:S03]  /*b530*/  @!P0 FADD.FTZ R61, R61, R41 ;  /* 0x000000293d3d8221 */ /* 0x002fc60000010000 */
[----:B------:R-:W0:Y:S01]  /*b540*/  SHFL.DOWN PT, R40, R60, 0x8, 0x1f ;  /* 0x09001f003c287f89 */ /* 0x000e2200000e0000 */
[----:B------:R-:W-:-:S03]  /*b550*/  ISETP.GT.AND P0, PT, R42, 0x17, PT ;  /* 0x000000172a00780c */ /* 0x000fc60003f04270 */
[----:B------:R-:W1:Y:S10]  /*b560*/  SHFL.DOWN PT, R41, R61, 0x8, 0x1f ;  /* 0x09001f003d297f89 */ /* 0x000e7400000e0000 */
[----:B0-----:R-:W-:-:S02]  /*b570*/  @!P0 FADD.FTZ R60, R60, R40 ;  /* 0x000000283c3c8221 */ /* 0x001fc40000010000 */
[----:B-1----:R-:W-:-:S03]  /*b580*/  @!P0 FADD.FTZ R61, R61, R41 ;  /* 0x000000293d3d8221 */ /* 0x002fc60000010000 */
[----:B------:R-:W0:Y:S01]  /*b590*/  SHFL.DOWN PT, R40, R60, 0x10, 0x1f ;  /* 0x0a001f003c287f89 */ /* 0x000e2200000e0000 */
[----:B------:R-:W-:Y:S02]  /*b5a0*/  ISETP.GT.AND P0, PT, R42, 0xf, PT ;  /* 0x0000000f2a00780c */ /* 0x000fe40003f04270 */
[----:B------:R-:W-:Y:S01]  /*b5b0*/  SHF.R.S32.HI R42, RZ, 0x1f, R55 ;  /* 0x0000001fff2a7819 */ /* 0x000fe20000011437 */
[----:B------:R-:W1:Y:S03]  /*b5c0*/  SHFL.DOWN PT, R41, R61, 0x10, 0x1f ;  /* 0x0a001f003d297f89 */ /* 0x000e6600000e0000 */
[----:B------:R-:W-:-:S04]  /*b5d0*/  LEA.HI R42, R42, R55, RZ, 0x5 ;  /* 0x000000372a2a7211 */ /* 0x000fc800078f28ff */
[----:B------:R-:W-:-:S03]  /*b5e0*/  SHF.R.S32.HI R42, RZ, 0x5, R42 ;  /* 0x00000005ff2a7819 */ /* 0x000fc6000001142a */
[----:B0-----:R-:W-:Y:S02]  /*b5f0*/  @!P0 FADD.FTZ R60, R60, R40 ;  /* 0x000000283c3c8221 */ /* 0x001fe40000010000 */
[----:B-1----:R-:W-:-:S05]  /*b600*/  @!P0 FADD.FTZ R61, R61, R41 ;  /* 0x000000293d3d8221 */ /* 0x002fca0000010000 */
[----:B------:R0:W-:Y:S04]  /*b610*/  @!P1 STS.64 [R42.X8+0x3198], R60 ;  /* 0x0031983c2a009388 */ /* 0x0001e80000008a00 */
[----:B------:R-:W-:Y:S06]  /*b620*/  BAR.SYNC.DEFER_BLOCKING 0x0 ;  /* 0x0000000000007b1d */ /* 0x000fec0000010000 */
[----:B------:R-:W-:Y:S05]  /*b630*/  @P2 BRA `(.L_x_542) ;  /* 0x0000012000002947 */ /* 0x000fea0003800000 */
[----:B------:R-:W-:Y:S01]  /*b640*/  ULDC UR34, c[0x0][0x174] ;  /* 0x00005d0000227ab9 */ /* 0x000fe20000000800 */
[----:B0-----:R-:W0:Y:S01]  /*b650*/  LDS.128 R40, [0x31a0] ;  /* 0x0031a000ff287984 */ /* 0x001e220000000c00 */
[----:B------:R-:W-:-:S02]  /*b660*/  UISETP.NE.AND UP0, UPT, UR24, UR34, UPT ;  /* 0x000000221800728c */ /* 0x000fc4000bf05270 */
        /* <DEDUP_REMOVED lines=15> */
.L_x_542:
[----:B------:R-:W-:Y:S05]  /*b760*/  BSYNC B0 ;  /* 0x0000000000007941 */ /* 0x000fea0003800000 */
.L_x_541:
[----:B------:R-:W-:Y:S02]  /*b770*/  UIADD3 UR7, UR7, 0x1, URZ ;  /* 0x0000000107077890 */ /* 0x000fe4000fffe03f */
[----:B------:R-:W-:Y:S02]  /*b780*/  ULDC UR34, c[0x0][0x16c] ;  /* 0x00005b0000227ab9 */ /* 0x000fe40000000800 */
[----:B------:R-:W-:Y:S02]  /*b790*/  UISETP.GE.AND UP0, UPT, UR7, UR34, UPT ;  /* 0x000000220700728c */ /* 0x000fe4000bf06270 */
[----:B------:R-:W-:-:S04]  /*b7a0*/  UIADD3 UR8, UP1, UR8, 0x1, URZ ;  /* 0x0000000108087890 */ /* 0x000fc8000ff3e03f */
[----:B------:R-:W-:Y:S01]  /*b7b0*/  PLOP3.LUT P0, PT, PT, PT, UP0, 0x80, 0x0 ;  /* 0x000000000000781c */ /* 0x000fe20003f0f008 */
[----:B------:R-:W-:-:S12]  /*b7c0*/  UIADD3.X UR9, URZ, UR9, URZ, UP1, !UPT ;  /* 0x000000093f097290 */ /* 0x000fd80008ffe43f */
[----:B0-----:R-:W-:Y:S01]  /*b7d0*/  @P0 CALL.REL.NOINC `(.L_x_495) ;  /* 0x0000001000000944 */ /* 0x001fe20003c00000 */
[----:B------:R-:W-:Y:S05]  /*b7e0*/  BRA `(.L_x_543) ;  /* 0xffffbf5000007947 */ /* 0x000fea000383ffff */
.L_x_495:
[----:B------:R-:W2:Y:S04]  /*b7f0*/  LDL R78, [R1+0x8] ;  /* 0x00000800014e7983 */ /* 0x000ea80000100800 */
[----:B------:R-:W3:Y:S04]  /*b800*/  LDL R77, [R1+0x4] ;  /* 0x00000400014d7983 */ /* 0x000ee80000100800 */
[----:B------:R-:W4:Y:S04]  /*b810*/  LDL R76, [R1] ;  /* 0x00000000014c7983 */ /* 0x000f280000100800 */
[----:B------:R-:W4:Y:S04]  /*b820*/  LDL R74, [R1+0x4c] ;  /* 0x00004c00014a7983 */ /* 0x000f280000100800 */
[----:B------:R-:W4:Y:S04]  /*b830*/  LDL R72, [R1+0x50] ;  /* 0x0000500001487983 */ /* 0x000f280000100800 */
[----:B------:R-:W4:Y:S04]  /*b840*/  LDL R70, [R1+0x64] ;  /* 0x0000640001467983 */ /* 0x000f280000100800 */
[----:B------:R-:W4:Y:S04]  /*b850*/  LDL R68, [R1+0x60] ;  /* 0x0000600001447983 */ /* 0x000f280000100800 */
[----:B------:R-:W4:Y:S04]  /*b860*/  LDL R66, [R1+0x5c] ;  /* 0x00005c0001427983 */ /* 0x000f280000100800 */
[----:B------:R-:W4:Y:S04]  /*b870*/  LDL R62, [R1+0x58] ;  /* 0x00005800013e7983 */ /* 0x000f280000100800 */
[----:B------:R-:W4:Y:S01]  /*b880*/  LDL R60, [R1+0x54] ;  /* 0x00005400013c7983 */ /* 0x000f220000100800 */
[----:B------:R-:W-:-:S02]  /*b890*/  ULDC UR39, c[0x0][0x168] ;  /* 0x00005a0000277ab9 */ /* 0x000fc40000000800 */
[----:B------:R-:W-:Y:S01]  /*b8a0*/  UIADD3 UR39, -UR25, UR39, URZ ;  /* 0x0000002719277290 */ /* 0x000fe2000fffe13f */
[----:B------:R-:W-:Y:S01]  /*b8b0*/  PRMT R17, RZ, 0x7610, R17 ;  /* 0x00007610ff117816 */ /* 0x000fe20000000011 */
[----:B------:R-:W4:Y:S01]  /*b8c0*/  LDL R96, [R1+0x48] ;  /* 0x0000480001607983 */ /* 0x000f220000100800 */
[----:B------:R-:W-:Y:S01]  /*b8d0*/  PRMT R18, RZ, 0x7610, R18 ;  /* 0x00007610ff127816 */ /* 0x000fe20000000012 */
[----:B------:R-:W-:Y:S02]  /*b8e0*/  ULDC.64 UR8, c[0x0][0x2d8] ;  /* 0x0000b60000087ab9 */ /* 0x000fe40000000a00 */
[----:B------:R-:W-:Y:S01]  /*b8f0*/  ISETP.GE.AND P1, PT, R56, UR39, PT ;  /* 0x0000002738007c0c */ /* 0x000fe2000bf26270 */
[----:B------:R-:W-:Y:S01]  /*b900*/  BAR.SYNC.DEFER_BLOCKING 0x0 ;  /* 0x0000000000007b1d */ /* 0x000fe20000010000 */
[----:B------:R-:W-:Y:S02]  /*b910*/  PRMT R19, RZ, 0x7610, R19 ;  /* 0x00007610ff137816 */ /* 0x000fe40000000013 */
[----:B------:R-:W-:-:S02]  /*b920*/  PRMT R20, RZ, 0x7610, R20 ;  /* 0x00007610ff147816 */ /* 0x000fc40000000014 */
[----:B------:R-:W-:Y:S01]  /*b930*/  ISETP.GE.AND P5, PT, R165, UR39, PT ;  /* 0x00000027a5007c0c */ /* 0x000fe2000bfa6270 */
[----:B------:R-:W4:Y:S01]  /*b940*/  LDL R95, [R1+0x44] ;  /* 0x00004400015f7983 */ /* 0x000f220000100800 */
[----:B------:R-:W-:Y:S01]  /*b950*/  ISETP.GE.AND P0, PT, R164, UR39, PT ;  /* 0x00000027a4007c0c */ /* 0x000fe2000bf06270 */
[----:B------:R-:W-:Y:S01]  /*b960*/  ULDC.64 UR36, c[0x0][0x2f8] ;  /* 0x0000be0000247ab9 */ /* 0x000fe20000000a00 */
[----:B------:R-:W-:Y:S01]  /*b970*/  PRMT R21, RZ, 0x7610, R21 ;  /* 0x00007610ff157816 */ /* 0x000fe20000000015 */
[----:B------:R-:W4:Y:S01]  /*b980*/  LDL R94, [R1+0x40] ;  /* 0x00004000015e7983 */ /* 0x000f220000100800 */
[----:B------:R-:W-:Y:S02]  /*b990*/  PRMT R22, RZ, 0x7610, R22 ;  /* 0x00007610ff167816 */ /* 0x000fe40000000016 */
[----:B------:R-:W-:Y:S01]  /*b9a0*/  PRMT R23, RZ, 0x7610, R23 ;  /* 0x00007610ff177816 */ /* 0x000fe20000000017 */
[----:B------:R-:W4:Y:S01]  /*b9b0*/  LDL R93, [R1+0x3c] ;  /* 0x00003c00015d7983 */ /* 0x000f220000100800 */
[----:B------:R-:W-:-:S02]  /*b9c0*/  PRMT R24, RZ, 0x7610, R24 ;  /* 0x00007610ff187816 */ /* 0x000fc40000000018 */
[----:B------:R-:W-:Y:S01]  /*b9d0*/  PRMT R25, RZ, 0x7610, R25 ;  /* 0x00007610ff197816 */ /* 0x000fe20000000019 */
[----:B------:R-:W4:Y:S01]  /*b9e0*/  LDL R92, [R1+0x38] ;  /* 0x00003800015c7983 */ /* 0x000f220000100800 */
[----:B------:R-:W-:Y:S02]  /*b9f0*/  PRMT R26, RZ, 0x7610, R26 ;  /* 0x00007610ff1a7816 */ /* 0x000fe4000000001a */
[----:B------:R-:W-:Y:S01]  /*ba00*/  PRMT R27, RZ, 0x7610, R27 ;  /* 0x00007610ff1b7816 */ /* 0x000fe2000000001b */
[----:B------:R-:W4:Y:S04]  /*ba10*/  LDL R91, [R1+0x34] ;  /* 0x00003400015b7983 */ /* 0x000f280000100800 */
[----:B------:R-:W4:Y:S01]  /*ba20*/  @!P1 LDG.E.U16 R17, [R58.64] ;  /* 0x000000203a119981 */ /* 0x000f22000c1e1500 */
[----:B------:R-:W-:-:S03]  /*ba30*/  ISETP.GE.AND P1, PT, R163, UR39, PT ;  /* 0x00000027a3007c0c */ /* 0x000fc6000bf26270 */
[----:B------:R-:W4:Y:S04]  /*ba40*/  @!P5 LDG.E.U16 R21, [R58.64+0x100] ;  /* 0x000100203a15d981 */ /* 0x000f28000c1e1500 */
[----:B------:R-:W4:Y:S01]  /*ba50*/  @!P0 LDG.E.U16 R22, [R58.64+0x140] ;  /* 0x000140203a168981 */ /* 0x000f22000c1e1500 */
[----:B------:R-:W-:Y:S02]  /*ba60*/  PRMT R28, RZ, 0x7610, R28 ;  /* 0x00007610ff1c7816 */ /* 0x000fe4000000001c */
[----:B------:R-:W-:Y:S01]  /*ba70*/  PRMT R29, RZ, 0x7610, R29 ;  /* 0x00007610ff1d7816 */ /* 0x000fe2000000001d */
[----:B------:R-:W4:Y:S04]  /*ba80*/  LDL R90, [R1+0x30] ;  /* 0x00003000015a7983 */ /* 0x000f280000100800 */
[----:B------:R-:W4:Y:S01]  /*ba90*/  @!P1 LDG.E.U16 R23, [R58.64+0x180] ;  /* 0x000180203a179981 */ /* 0x000f22000c1e1500 */
[----:B------:R-:W-:-:S02]  /*baa0*/  PRMT R30, RZ, 0x7610, R30 ;  /* 0x00007610ff1e7816 */ /* 0x000fc4000000001e */
[----:B------:R-:W-:Y:S01]  /*bab0*/  PRMT R31, RZ, 0x7610, R31 ;  /* 0x00007610ff1f7816 */ /* 0x000fe2000000001f */
[----:B------:R-:W4:Y:S01]  /*bac0*/  LDL R89, [R1+0x2c] ;  /* 0x00002c0001597983 */ /* 0x000f220000100800 */
[----:B------:R-:W-:-:S03]  /*bad0*/  PRMT R32, RZ, 0x7610, R32 ;  /* 0x00007610ff207816 */ /* 0x000fc60000000020 */
[----:B------:R-:W4:Y:S04]  /*bae0*/  LDL R88, [R1+0x28] ;  /* 0x0000280001587983 */ /* 0x000f280000100800 */
[----:B------:R-:W4:Y:S04]  /*baf0*/  LDL R87, [R1+0x24] ;  /* 0x0000240001577983 */ /* 0x000f280000100800 */
[----:B------:R-:W4:Y:S04]  /*bb00*/  LDL R86, [R1+0x20] ;  /* 0x0000200001567983 */ /* 0x000f280000100800 */
[----:B------:R-:W4:Y:S04]  /*bb10*/  LDL R85, [R1+0x1c] ;  /* 0x00001c0001557983 */ /* 0x000f280000100800 */
[----:B------:R-:W4:Y:S04]  /*bb20*/  LDL R84, [R1+0x18] ;  /* 0x0000180001547983 */ /* 0x000f280000100800 */
[----:B------:R-:W4:Y:S04]  /*bb30*/  LDL R83, [R1+0x14] ;  /* 0x0000140001537983 */ /* 0x000f280000100800 */
[----:B------:R-:W4:Y:S04]  /*bb40*/  LDL R82, [R1+0x10] ;  /* 0x0000100001527983 */ /* 0x000f280000100800 */
[----:B------:R-:W4:Y:S04]  /*bb50*/  LDL R79, [R1+0xc] ;  /* 0x00000c00014f7983 */ /* 0x000f280000100800 */
[----:B------:R0:W5:Y:S01]  /*bb60*/  LDL.64 R80, [R1+0x68] ;  /* 0x0000680001507983 */ /* 0x0001620000100a00 */
[----:B--2---:R-:W-:-:S02]  /*bb70*/  ISETP.GE.AND P2, PT, R78, UR39, PT ;  /* 0x000000274e007c0c */ /* 0x004fc4000bf46270 */
[----:B---3--:R-:W-:Y:S02]  /*bb80*/  ISETP.GE.AND P3, PT, R77, UR39, PT ;  /* 0x000000274d007c0c */ /* 0x008fe4000bf66270 */
[----:B----4-:R-:W-:-:S09]  /*bb90*/  ISETP.GE.AND P4, PT, R76, UR39, PT ;  /* 0x000000274c007c0c */ /* 0x010fd2000bf86270 */
[----:B------:R-:W2:Y:S01]  /*bba0*/  @!P2 LDG.E.U16 R18, [R58.64+0x40] ;  /* 0x000040203a12a981 */ /* 0x000ea2000c1e1500 */
[----:B------:R-:W-:-:S03]  /*bbb0*/  ISETP.GE.AND P2, PT, R162, UR39, PT ;  /* 0x00000027a2007c0c */ /* 0x000fc6000bf46270 */
[----:B------:R-:W3:Y:S01]  /*bbc0*/  @!P3 LDG.E.U16 R19, [R58.64+0x80] ;  /* 0x000080203a13b981 */ /* 0x000ee2000c1e1500 */
[----:B------:R-:W-:-:S03]  /*bbd0*/  ISETP.GE.AND P3, PT, R161, UR39, PT ;  /* 0x00000027a1007c0c */ /* 0x000fc6000bf66270 */
[----:B------:R-:W4:Y:S01]  /*bbe0*/  @!P4 LDG.E.U16 R20, [R58.64+0xc0] ;  /* 0x0000c0203a14c981 */ /* 0x000f22000c1e1500 */
[----:B------:R-:W-:Y:S02]  /*bbf0*/  ISETP.GE.AND P4, PT, R74, UR39, PT ;  /* 0x000000274a007c0c */ /* 0x000fe4000bf86270 */
[----:B------:R-:W-:Y:S02]  /*bc00*/  ISETP.GE.AND P5, PT, R72, UR39, PT ;  /* 0x0000002748007c0c */ /* 0x000fe4000bfa6270 */
[----:B------:R-:W-:Y:S01]  /*bc10*/  ISETP.GE.AND P0, PT, R70, UR39, PT ;  /* 0x0000002746007c0c */ /* 0x000fe2000bf06270 */
[----:B------:R-:W4:Y:S01]  /*bc20*/  @!P2 LDG.E.U16 R24, [R58.64+0x1c0] ;  /* 0x0001c0203a18a981 */ /* 0x000f22000c1e1500 */
[----:B------:R-:W-:Y:S02]  /*bc30*/  ISETP.GE.AND P1, PT, R68, UR39, PT ;  /* 0x0000002744007c0c */ /* 0x000fe4000bf26270 */
[----:B------:R-:W-:Y:S01]  /*bc40*/  ISETP.GE.AND P2, PT, R66, UR39, PT ;  /* 0x0000002742007c0c */ /* 0x000fe2000bf46270 */
[----:B------:R-:W4:Y:S01]  /*bc50*/  @!P3 LDG.E.U16 R25, [R58.64+0x200] ;  /* 0x000200203a19b981 */ /* 0x000f22000c1e1500 */
[----:B------:R-:W-:-:S03]  /*bc60*/  ISETP.GE.AND P3, PT, R62, UR39, PT ;  /* 0x000000273e007c0c */ /* 0x000fc6000bf66270 */
[----:B------:R-:W4:Y:S01]  /*bc70*/  @!P4 LDG.E.U16 R26, [R58.64+0x240] ;  /* 0x000240203a1ac981 */ /* 0x000f22000c1e1500 */
[----:B------:R-:W-:-:S03]  /*bc80*/  ISETP.GE.AND P4, PT, R60, UR39, PT ;  /* 0x000000273c007c0c */ /* 0x000fc6000bf86270 */
[----:B------:R-:W4:Y:S04]  /*bc90*/  @!P5 LDG.E.U16 R27, [R58.64+0x280] ;  /* 0x000280203a1bd981 */ /* 0x000f28000c1e1500 */
[----:B------:R-:W4:Y:S04]  /*bca0*/  @!P0 LDG.E.U16 R28, [R58.64+0x2c0] ;  /* 0x0002c0203a1c8981 */ /* 0x000f28000c1e1500 */
[----:B------:R-:W4:Y:S04]  /*bcb0*/  @!P1 LDG.E.U16 R29, [R58.64+0x300] ;  /* 0x000300203a1d9981 */ /* 0x000f28000c1e1500 */
[----:B------:R-:W4:Y:S04]  /*bcc0*/  @!P2 LDG.E.U16 R30, [R58.64+0x340] ;  /* 0x000340203a1ea981 */ /* 0x000f28000c1e1500 */
[----:B------:R-:W4:Y:S04]  /*bcd0*/  @!P3 LDG.E.U16 R31, [R58.64+0x380] ;  /* 0x000380203a1fb981 */ /* 0x000f28000c1e1500 */
[----:B------:R-:W4:Y:S04]  /*bce0*/  @!P4 LDG.E.U16 R32, [R58.64+0x3c0] ;  /* 0x0003c0203a20c981 */ /* 0x000f28000c1e1500 */
[----:B------:R-:W-:Y:S04]  /*bcf0*/  STS.U16 [R96], R17 ;  /* 0x0000001160007388 */ /* 0x000fe80000000400 */
[----:B------:R-:W1:Y:S01]  /*bd00*/  S2R R41, SR_LANEID ;  /* 0x0000000000297919 */ /* 0x000e620000000000 */
[----:B------:R-:W-:-:S04]  /*bd10*/  LOP3.LUT R64, R64, 0xfffffe00, RZ, 0xc0, !PT ;  /* 0xfffffe0040407812 */ /* 0x000fc800078ec0ff */
[----:B-1----:R-:W-:-:S04]  /*bd20*/  LEA R64, R41, R64, 0x4 ;  /* 0x0000004029407211 */ /* 0x002fc800078e20ff */
[C---:B------:R-:W-:Y:S02]  /*bd30*/  IADD3 R33, R64.reuse, 0xc, RZ ;  /* 0x0000000c40217810 */ /* 0x040fe40007ffe0ff */
[----:B------:R-:W-:Y:S02]  /*bd40*/  IADD3 R37, R64, 0xf, RZ ;  /* 0x0000000f40257810 */ /* 0x000fe40007ffe0ff */
[-C--:B------:R-:W-:Y:S02]  /*bd50*/  LEA.HI.SX32 R34, R33, R64.reuse, 0x1b ;  /* 0x0000004021227211 */ /* 0x080fe400078fdaff */
[----:B------:R-:W-:Y:S01]  /*bd60*/  LEA.HI.SX32 R38, R37, R64, 0x1b ;  /* 0x0000004025267211 */ /* 0x000fe200078fdaff */
[----:B--2---:R-:W-:Y:S04]  /*bd70*/  STS.U16 [R95+0x40], R18 ;  /* 0x000040125f007388 */ /* 0x004fe80000000400 */
        /* <DEDUP_REMOVED lines=19> */
[----:B------:R-:W-:Y:S04]  /*beb0*/  LDS.U16 R33, [R54+0x1c] ;  /* 0x00001c0036217984 */ /* 0x000fe80000000400 */
[----:B------:R-:W-:Y:S01]  /*bec0*/  LDS.U16 R37, [R54+0x1e] ;  /* 0x00001e0036257984 */ /* 0x000fe20000000400 */
[----:B-1----:R-:W-:-:S05]  /*bed0*/  PRMT R17, RZ, 0x5410, R17 ;  /* 0x00005410ff117816 */ /* 0x002fca0000000011 */
[----:B------:R-:W-:-:S05]  /*bee0*/  FADD.FTZ R17, R17, UR5 ;  /* 0x0000000511117e21 */ /* 0x000fca0008010000 */
[----:B------:R-:W-:Y:S02]  /*bef0*/  FSETP.GTU.FTZ.AND P2, PT, R17, 20, PT ;  /* 0x41a000001100780b */ /* 0x000fe40003f5c000 */
[----:B--2---:R-:W-:Y:S02]  /*bf00*/  PRMT R18, RZ, 0x5410, R18 ;  /* 0x00005410ff127816 */ /* 0x004fe40000000012 */
[----:B---3--:R-:W-:Y:S02]  /*bf10*/  PRMT R19, RZ, 0x5410, R19 ;  /* 0x00005410ff137816 */ /* 0x008fe40000000013 */
[----:B----4-:R-:W-:Y:S01]  /*bf20*/  PRMT R20, RZ, 0x5410, R20 ;  /* 0x00005410ff147816 */ /* 0x010fe20000000014 */
[----:B------:R-:W-:Y:S02]  /*bf30*/  FADD.FTZ R18, R18, UR5 ;  /* 0x0000000512127e21 */ /* 0x000fe40008010000 */
[----:B------:R-:W-:-:S04]  /*bf40*/  FADD.FTZ R19, R19, UR5 ;  /* 0x0000000513137e21 */ /* 0x000fc80008010000 */
[----:B------:R-:W-:Y:S01]  /*bf50*/  @!P2 FMUL.FTZ R21, R17, -1.4426950216293334961 ;  /* 0xbfb8aa3b1115a820 */ /* 0x000fe20000410000 */
[----:B------:R-:W-:Y:S01]  /*bf60*/  FSETP.GTU.FTZ.AND P5, PT, R18, 20, PT ;  /* 0x41a000001200780b */ /* 0x000fe20003fbc000 */
[----:B------:R-:W-:Y:S01]  /*bf70*/  FADD.FTZ R20, R20, UR5 ;  /* 0x0000000514147e21 */ /* 0x000fe20008010000 */
[----:B------:R-:W-:Y:S01]  /*bf80*/  FSETP.GTU.FTZ.AND P4, PT, R19, 20, PT ;  /* 0x41a000001300780b */ /* 0x000fe20003f9c000 */
[----:B------:R-:W-:Y:S02]  /*bf90*/  LDS.U16 R17, [R54+0x8] ;  /* 0x0000080036117984 */ /* 0x000fe40000000400 */
[----:B------:R-:W1:Y:S01]  /*bfa0*/  @!P2 MUFU.EX2 R21, R21 ;  /* 0x000000150015a308 */ /* 0x000e620000000800 */
[----:B------:R-:W-:-:S07]  /*bfb0*/  FSETP.GTU.FTZ.AND P1, PT, R20, 20, PT ;  /* 0x41a000001400780b */ /* 0x000fce0003f3c000 */
[----:B------:R-:W-:Y:S02]  /*bfc0*/  @!P5 FMUL.FTZ R22, R18, -1.4426950216293334961 ;  /* 0xbfb8aa3b1216d820 */ /* 0x000fe40000410000 */
[----:B------:R-:W-:Y:S01]  /*bfd0*/  @!P4 FMUL.FTZ R25, R19, -1.4426950216293334961 ;  /* 0xbfb8aa3b1319c820 */ /* 0x000fe20000410000 */
[----:B------:R-:W2:Y:S04]  /*bfe0*/  LDS.U16 R18, [R54+0xa] ;  /* 0x00000a0036127984 */ /* 0x000ea80000000400 */
[----:B------:R-:W3:Y:S01]  /*bff0*/  LDS.U16 R19, [R54+0xc] ;  /* 0x00000c0036137984 */ /* 0x000ee20000000400 */
[----:B------:R-:W-:Y:S02]  /*c000*/  @!P1 FMUL.FTZ R26, R20, -1.4426950216293334961 ;  /* 0xbfb8aa3b141a9820 */ /* 0x000fe40000410000 */
[----:B-1----:R-:W-:Y:S01]  /*c010*/  @!P2 FADD.FTZ R23, R21, 1 ;  /* 0x3f8000001517a421 */ /* 0x002fe20000010000 */
[----:B------:R-:W1:Y:S04]  /*c020*/  LDS.U16 R20, [R54+0xe] ;  /* 0x00000e0036147984 */ /* 0x000e680000000400 */
[----:B------:R-:W4:Y:S01]  /*c030*/  LDS.U16 R21, [R54+0x10] ;  /* 0x0000100036157984 */ /* 0x000f220000000400 */
[----:B------:R0:W0:Y:S08]  /*c040*/  @!P5 MUFU.EX2 R24, R22 ;  /* 0x000000160018d308 */ /* 0x0000300000000800 */
[----:B------:R-:W2:Y:S01]  /*c050*/  @!P4 MUFU.EX2 R25, R25 ;  /* 0x000000190019c308 */ /* 0x000ea20000000800 */
[----:B0-----:R-:W0:Y:S07]  /*c060*/  LDS.U16 R22, [R54+0x12] ;  /* 0x0000120036167984 */ /* 0x001e2e0000000400 */
[----:B------:R-:W1:Y:S01]  /*c070*/  @!P2 MUFU.RCP R23, R23 ;  /* 0x000000170017a308 */ /* 0x000e620000001000 */
[----:B------:R-:W-:-:S02]  /*c080*/  @!P5 FADD.FTZ R24, R24, 1 ;  /* 0x3f8000001818d421 */ /* 0x000fc40000010000 */
[----:B--2---:R-:W-:-:S05]  /*c090*/  @!P4 FADD.FTZ R25, R25, 1 ;  /* 0x3f8000001919c421 */ /* 0x004fca0000010000 */
[----:B------:R-:W2:Y:S01]  /*c0a0*/  @!P5 MUFU.RCP R27, R24 ;  /* 0x00000018001bd308 */ /* 0x000ea20000001000 */
[----:B------:R-:W-:Y:S02]  /*c0b0*/  PRMT R18, RZ, 0x5410, R18 ;  /* 0x00005410ff127816 */ /* 0x000fe40000000012 */
[----:B------:R-:W-:Y:S02]  /*c0c0*/  PRMT R17, RZ, 0x5410, R17 ;  /* 0x00005410ff117816 */ /* 0x000fe40000000011 */
[----:B---3--:R-:W-:-:S03]  /*c0d0*/  PRMT R19, RZ, 0x5410, R19 ;  /* 0x00005410ff137816 */ /* 0x008fc60000000013 */
[----:B------:R-:W3:Y:S01]  /*c0e0*/  @!P4 MUFU.RCP R28, R25 ;  /* 0x00000019001cc308 */ /* 0x000ee20000001000 */
[----:B------:R-:W-:Y:S01]  /*c0f0*/  FADD.FTZ R18, R18, UR5 ;  /* 0x0000000512127e21 */ /* 0x000fe20008010000 */
[----:B-1----:R-:W-:Y:S01]  /*c100*/  PRMT R20, RZ, 0x5410, R20 ;  /* 0x00005410ff147816 */ /* 0x002fe20000000014 */
[----:B------:R-:W-:-:S05]  /*c110*/  FADD.FTZ R19, R19, UR5 ;  /* 0x0000000513137e21 */ /* 0x000fca0008010000 */
[----:B------:R-:W1:Y:S01]  /*c120*/  @!P1 MUFU.EX2 R26, R26 ;  /* 0x0000001a001a9308 */ /* 0x000e620000000800 */
[----:B----4-:R-:W-:Y:S01]  /*c130*/  PRMT R21, RZ, 0x5410, R21 ;  /* 0x00005410ff157816 */ /* 0x010fe20000000015 */
[----:B------:R-:W-:Y:S01]  /*c140*/  FADD.FTZ R17, R17, UR5 ;  /* 0x0000000511117e21 */ /* 0x000fe20008010000 */
[----:B------:R-:W-:Y:S01]  /*c150*/  FSETP.GTU.FTZ.AND P3, PT, R18, 20, PT ;  /* 0x41a000001200780b */ /* 0x000fe20003f7c000 */
[----:B------:R-:W-:Y:S01]  /*c160*/  @!P2 FMUL.FTZ R0, R0, R23 ;  /* 0x000000170000a220 */ /* 0x000fe20000410000 */
[----:B------:R-:W-:Y:S01]  /*c170*/  FSETP.GTU.FTZ.AND P2, PT, R19, 20, PT ;  /* 0x41a000001300780b */ /* 0x000fe20003f5c000 */
[----:B------:R-:W-:Y:S02]  /*c180*/  FADD.FTZ R20, R20, UR5 ;  /* 0x0000000514147e21 */ /* 0x000fe40008010000 */
[----:B------:R-:W-:Y:S01]  /*c190*/  FADD.FTZ R21, R21, UR5 ;  /* 0x0000000515157e21 */ /* 0x000fe20008010000 */
[----:B------:R-:W-:Y:S01]  /*c1a0*/  FSETP.GTU.FTZ.AND P0, PT, R17, 20, PT ;  /* 0x41a000001100780b */ /* 0x000fe20003f1c000 */
[----:B--2---:R-:W-:Y:S01]  /*c1b0*/  @!P5 FMUL.FTZ R2, R2, R27 ;  /* 0x0000001b0202d220 */ /* 0x004fe20000410000 */
[----:B------:R-:W-:Y:S01]  /*c1c0*/  FSETP.GTU.FTZ.AND P5, PT, R20, 20, PT ;  /* 0x41a000001400780b */ /* 0x000fe20003fbc000 */
[----:B---3--:R-:W-:Y:S01]  /*c1d0*/  @!P4 FMUL.FTZ R3, R3, R28 ;  /* 0x0000001c0303c220 */ /* 0x008fe20000410000 */
[----:B------:R-:W-:Y:S01]  /*c1e0*/  FSETP.GTU.FTZ.AND P4, PT, R21, 20, PT ;  /* 0x41a000001500780b */ /* 0x000fe20003f9c000 */
[----:B-1----:R-:W-:-:S02]  /*c1f0*/  @!P1 FADD.FTZ R26, R26, 1 ;  /* 0x3f8000001a1a9421 */ /* 0x002fc40000010000 */
[----:B------:R-:W-:Y:S02]  /*c200*/  @!P3 FMUL.FTZ R18, R18, -1.4426950216293334961 ;  /* 0xbfb8aa3b1212b820 */ /* 0x000fe40000410000 */
[----:B------:R-:W1:Y:S01]  /*c210*/  @!P1 MUFU.RCP R29, R26 ;  /* 0x0000001a001d9308 */ /* 0x000e620000001000 */
[----:B------:R-:W-:-:S03]  /*c220*/  @!P2 FMUL.FTZ R19, R19, -1.4426950216293334961 ;  /* 0xbfb8aa3b1313a820 */ /* 0x000fc60000410000 */
[----:B------:R-:W-:Y:S01]  /*c230*/  @!P0 FMUL.FTZ R17, R17, -1.4426950216293334961 ;  /* 0xbfb8aa3b11118820 */ /* 0x000fe20000410000 */
[----:B0-----:R-:W-:Y:S01]  /*c240*/  PRMT R22, RZ, 0x5410, R22 ;  /* 0x00005410ff167816 */ /* 0x001fe20000000016 */
[----:B------:R-:W-:Y:S02]  /*c250*/  @!P5 FMUL.FTZ R20, R20, -1.4426950216293334961 ;  /* 0xbfb8aa3b1414d820 */ /* 0x000fe40000410000 */
[----:B------:R-:W-:Y:S01]  /*c260*/  @!P4 FMUL.FTZ R21, R21, -1.4426950216293334961 ;  /* 0xbfb8aa3b1515c820 */ /* 0x000fe20000410000 */
[----:B------:R-:W0:Y:S01]  /*c270*/  @!P3 MUFU.EX2 R18, R18 ;  /* 0x000000120012b308 */ /* 0x000e220000000800 */
[----:B------:R-:W-:-:S07]  /*c280*/  FADD.FTZ R22, R22, UR5 ;  /* 0x0000000516167e21 */ /* 0x000fce0008010000 */
[----:B------:R-:W2:Y:S01]  /*c290*/  @!P2 MUFU.EX2 R19, R19 ;  /* 0x000000130013a308 */ /* 0x000ea20000000800 */
[----:B-1----:R-:W-:-:S07]  /*c2a0*/  @!P1 FMUL.FTZ R4, R4, R29 ;  /* 0x0000001d04049220 */ /* 0x002fce0000410000 */
[----:B------:R-:W1:Y:S01]  /*c2b0*/  @!P0 MUFU.EX2 R17, R17 ;  /* 0x0000001100118308 */ /* 0x000e620000000800 */
[----:B------:R-:W-:-:S07]  /*c2c0*/  FSETP.GTU.FTZ.AND P1, PT, R22, 20, PT ;  /* 0x41a000001600780b */ /* 0x000fce0003f3c000 */
[----:B------:R-:W3:Y:S08]  /*c2d0*/  @!P5 MUFU.EX2 R20, R20 ;  /* 0x000000140014d308 */ /* 0x000ef00000000800 */
[----:B------:R-:W4:Y:S01]  /*c2e0*/  @!P4 MUFU.EX2 R21, R21 ;  /* 0x000000150015c308 */ /* 0x000f220000000800 */
[----:B0-----:R-:W-:Y:S02]  /*c2f0*/  @!P3 FADD.FTZ R18, R18, 1 ;  /* 0x3f8000001212b421 */ /* 0x001fe40000010000 */
[----:B--2---:R-:W-:Y:S01]  /*c300*/  @!P2 FADD.FTZ R19, R19, 1 ;  /* 0x3f8000001313a421 */ /* 0x004fe20000010000 */
[C---:B------:R-:W-:Y:S01]  /*c310*/  IADD3 R23, R64.reuse, 0x1, RZ ;  /* 0x0000000140177810 */ /* 0x040fe20007ffe0ff */
[----:B-1----:R-:W-:Y:S01]  /*c320*/  @!P0 FADD.FTZ R17, R17, 1 ;  /* 0x3f80000011118421 */ /* 0x002fe20000010000 */
[----:B------:R-:W-:-:S02]  /*c330*/  IADD3 R25, R64, 0x3, RZ ;  /* 0x0000000340197810 */ /* 0x000fc40007ffe0ff */
[----:B------:R0:W1:Y:S01]  /*c340*/  @!P3 MUFU.RCP R39, R18 ;  /* 0x000000120027b308 */ /* 0x0000620000001000 */
[----:B------:R-:W-:Y:S01]  /*c350*/  IADD3 R27, R64, 0x5, RZ ;  /* 0x00000005401b7810 */ /* 0x000fe20007ffe0ff */
[----:B---3--:R-:W-:Y:S02]  /*c360*/  @!P5 FADD.FTZ R20, R20, 1 ;  /* 0x3f8000001414d421 */ /* 0x008fe40000010000 */
[----:B------:R-:W-:-:S04]  /*c370*/  @!P1 FMUL.FTZ R22, R22, -1.4426950216293334961 ;  /* 0xbfb8aa3b16169820 */ /* 0x000fc80000410000 */
[----:B------:R2:W-:Y:S01]  /*c380*/  @!P2 MUFU.RCP R42, R19 ;  /* 0x00000013002aa308 */ /* 0x0005e20000001000 */
[----:B0-----:R-:W-:Y:S01]  /*c390*/  IADD3 R18, R64, 0x7, RZ ;  /* 0x0000000740127810 */ /* 0x001fe20007ffe0ff */
[----:B----4-:R-:W-:-:S06]  /*c3a0*/  @!P4 FADD.FTZ R21, R21, 1 ;  /* 0x3f8000001515c421 */ /* 0x010fcc0000010000 */
[----:B------:R0:W-:Y:S01]  /*c3b0*/  @!P0 MUFU.RCP R40, R17 ;  /* 0x0000001100288308 */ /* 0x0001e20000001000 */
[----:B--2---:R-:W-:-:S04]  /*c3c0*/  IADD3 R19, R64, 0xb, RZ ;  /* 0x0000000b40137810 */ /* 0x004fc80007ffe0ff */
[-C--:B------:R-:W-:Y:S02]  /*c3d0*/  LEA.HI.SX32 R32, R19, R64.reuse, 0x1b ;  /* 0x0000004013207211 */ /* 0x080fe400078fdaff */
[----:B------:R-:W-:Y:S01]  /*c3e0*/  LDS.U16 R19, [R54+0x16] ;  /* 0x0000160036137984 */ /* 0x000fe20000000400 */
[-C--:B0-----:R-:W-:Y:S02]  /*c3f0*/  LEA.HI.SX32 R17, R23, R64.reuse, 0x1b ;  /* 0x0000004017117211 */ /* 0x081fe400078fdaff */
[-C--:B------:R-:W-:Y:S01]  /*c400*/  LEA.HI.SX32 R23, R25, R64.reuse, 0x1b ;  /* 0x0000004019177211 */ /* 0x080fe200078fdaff */
[----:B------:R0:W-:Y:S01]  /*c410*/  @!P5 MUFU.RCP R41, R20 ;  /* 0x000000140029d308 */ /* 0x0001e20000001000 */
[-C--:B------:R-:W-:Y:S02]  /*c420*/  LEA.HI.SX32 R25, R27, R64.reuse, 0x1b ;  /* 0x000000401b197211 */ /* 0x080fe400078fdaff */
[----:B------:R-:W-:Y:S02]  /*c430*/  LEA.HI.SX32 R27, R18, R64, 0x1b ;  /* 0x00000040121b7211 */ /* 0x000fe400078fdaff */
[----:B------:R-:W2:Y:S03]  /*c440*/  LDS.U16 R18, [R54+0x14] ;  /* 0x0000140036127984 */ /* 0x000ea60000000400 */
[----:B------:R3:W-:Y:S01]  /*c450*/  @!P4 MUFU.RCP R44, R21 ;  /* 0x00000015002cc308 */ /* 0x0007e20000001000 */
[----:B0-----:R-:W0:Y:S07]  /*c460*/  LDS.U16 R20, [R54+0x18] ;  /* 0x0000180036147984 */ /* 0x001e2e0000000400 */
[----:B------:R-:W4:Y:S01]  /*c470*/  @!P1 MUFU.EX2 R22, R22 ;  /* 0x0000001600169308 */ /* 0x000f220000000800 */
[----:B---3--:R-:W3:Y:S01]  /*c480*/  LDS.U16 R21, [R54+0x1a] ;  /* 0x00001a0036157984 */ /* 0x008ee20000000400 */
[----:B------:R-:W-:-:S02]  /*c490*/  IADD3 R24, R64, 0x2, RZ ;  /* 0x0000000240187810 */ /* 0x000fc40007ffe0ff */
[----:B------:R-:W-:Y:S02]  /*c4a0*/  IADD3 R26, R64, 0x4, RZ ;  /* 0x00000004401a7810 */ /* 0x000fe40007ffe0ff */
[----:B------:R-:W-:Y:S01]  /*c4b0*/  F2FP.BF16.PACK_AB R158, R158, R160 ;  /* 0x000000a09e9e723e */ /* 0x000fe200000010ff */
[----:B------:R-:W-:Y:S01]  /*c4c0*/  BAR.SYNC.DEFER_BLOCKING 0x0 ;  /* 0x0000000000007b1d */ /* 0x000fe20000010000 */
[----:B------:R-:W-:Y:S02]  /*c4d0*/  IADD3 R28, R64, 0x6, RZ ;  /* 0x00000006401c7810 */ /* 0x000fe40007ffe0ff */
[-C--:B------:R-:W-:Y:S01]  /*c4e0*/  LEA.HI.SX32 R24, R24, R64.reuse, 0x1b ;  /* 0x0000004018187211 */ /* 0x080fe200078fdaff */
[----:B-1----:R-:W-:Y:S01]  /*c4f0*/  @!P3 FMUL.FTZ R6, R6, R39 ;  /* 0x000000270606b220 */ /* 0x002fe20000410000 */
[----:B------:R-:W-:Y:S02]  /*c500*/  LEA.HI.SX32 R26, R26, R64, 0x1b ;  /* 0x000000401a1a7211 */ /* 0x000fe400078fdaff */
[----:B------:R-:W-:Y:S01]  /*c510*/  F2FP.BF16.PACK_AB R155, R155, R157 ;  /* 0x0000009d9b9b723e */ /* 0x000fe200000010ff */
[----:B----4-:R-:W-:Y:S01]  /*c520*/  @!P1 FADD.FTZ R22, R22, 1 ;  /* 0x3f80000016169421 */ /* 0x010fe20000010000 */
[C---:B------:R-:W-:Y:S01]  /*c530*/  IADD3 R29, R64.reuse, 0x8, RZ ;  /* 0x00000008401d7810 */ /* 0x040fe20007ffe0ff */
[----:B------:R-:W-:Y:S01]  /*c540*/  IMAD.SHL.U32 R17, R17, 0x2, RZ ;  /* 0x0000000211117824 */ /* 0x000fe200078e00ff */
[C---:B------:R-:W-:Y:S01]  /*c550*/  IADD3 R30, R64.reuse, 0x9, RZ ;  /* 0x00000009401e7810 */ /* 0x040fe20007ffe0ff */
[----:B------:R1:W4:Y:S01]  /*c560*/  @!P1 MUFU.RCP R43, R22 ;  /* 0x00000016002b9308 */ /* 0x0003220000001000 */
[----:B------:R-:W-:Y:S01]  /*c570*/  IADD3 R31, R64, 0xa, RZ ;  /* 0x0000000a401f7810 */ /* 0x000fe20007ffe0ff */
[----:B------:R-:W-:Y:S01]  /*c580*/  @!P0 FMUL.FTZ R5, R5, R40 ;  /* 0x0000002805058220 */ /* 0x000fe20000410000 */
[----:B------:R-:W-:-:S02]  /*c590*/  F2FP.BF16.PACK_AB R153, R153, R154 ;  /* 0x0000009a9999723e */ /* 0x000fc400000010ff */
[----:B------:R-:W-:Y:S02]  /*c5a0*/  PRMT R39, R158, 0x7632, R39 ;  /* 0x000076329e277816 */ /* 0x000fe40000000027 */
[----:B------:R-:W-:Y:S02]  /*c5b0*/  LEA.HI.SX32 R28, R28, R64, 0x1b ;  /* 0x000000401c1c7211 */ /* 0x000fe400078fdaff */
[----:B-1----:R-:W-:Y:S01]  /*c5c0*/  SHF.L.U32 R22, R24, 0x1, RZ ;  /* 0x0000000118167819 */ /* 0x002fe200000006ff */
[----:B------:R-:W-:Y:S01]  /*c5d0*/  @!P5 FMUL.FTZ R8, R8, R41 ;  /* 0x000000290808d220 */ /* 0x000fe20000410000 */
[----:B------:R-:W-:Y:S01]  /*c5e0*/  PRMT R40, R155, 0x7632, R40 ;  /* 0x000076329b287816 */ /* 0x000fe20000000028 */
[----:B------:R-:W-:Y:S01]  /*c5f0*/  IMAD.SHL.U32 R24, R26, 0x2, RZ ;  /* 0x000000021a187824 */ /* 0x000fe200078e00ff */
[----:B------:R-:W-:Y:S02]  /*c600*/  SHF.L.U32 R23, R23, 0x1, RZ ;  /* 0x0000000117177819 */ /* 0x000fe400000006ff */
[----:B------:R-:W-:Y:S01]  /*c610*/  F2FP.BF16.PACK_AB R151, R151, R152 ;  /* 0x000000989797723e */ /* 0x000fe200000010ff */
[----:B------:R-:W-:Y:S01]  /*c620*/  STS.U16 [R54], R158 ;  /* 0x0000009e36007388 */ /* 0x000fe20000000400 */
[----:B------:R-:W-:Y:S01]  /*c630*/  LEA.HI.SX32 R29, R29, R64, 0x1b ;  /* 0x000000401d1d7211 */ /* 0x000fe200078fdaff */
[----:B------:R-:W-:Y:S01]  /*c640*/  @!P2 FMUL.FTZ R7, R7, R42 ;  /* 0x0000002a0707a220 */ /* 0x000fe20000410000 */
[-C--:B------:R-:W-:Y:S01]  /*c650*/  LEA.HI.SX32 R30, R30, R64.reuse, 0x1b ;  /* 0x000000401e1e7211 */ /* 0x080fe200078fdaff */
[----:B------:R1:W-:Y:S01]  /*c660*/  STS.U16 [R17+0x2], R39 ;  /* 0x0000022711007388 */ /* 0x0003e20000000400 */
[----:B------:R-:W-:-:S02]  /*c670*/  LEA.HI.SX32 R31, R31, R64, 0x1b ;  /* 0x000000401f1f7211 */ /* 0x000fc400078fdaff */
[----:B------:R-:W-:Y:S02]  /*c680*/  F2FP.BF16.PACK_AB R149, R149, R150 ;  /* 0x000000969595723e */ /* 0x000fe400000010ff */
[----:B------:R-:W-:Y:S02]  /*c690*/  PRMT R41, R153, 0x7632, R41 ;  /* 0x0000763299297816 */ /* 0x000fe40000000029 */
[----:B------:R-:W-:Y:S01]  /*c6a0*/  SHF.L.U32 R25, R25, 0x1, RZ ;  /* 0x0000000119197819 */ /* 0x000fe200000006ff */
[----:B------:R-:W-:Y:S01]  /*c6b0*/  STS.U16 [R22+0x4], R155 ;  /* 0x0000049b16007388 */ /* 0x000fe20000000400 */
[----:B------:R-:W-:Y:S01]  /*c6c0*/  IADD3 R35, R64, 0xd, RZ ;  /* 0x0000000d40237810 */ /* 0x000fe20007ffe0ff */
[----:B------:R-:W-:Y:S01]  /*c6d0*/  IMAD.SHL.U32 R27, R27, 0x2, RZ ;  /* 0x000000021b1b7824 */ /* 0x000fe200078e00ff */
[----:B------:R-:W-:Y:S01]  /*c6e0*/  SHF.L.U32 R26, R28, 0x1, RZ ;  /* 0x000000011c1a7819 */ /* 0x000fe200000006ff */
[----:B------:R0:W-:Y:S01]  /*c6f0*/  STS.U16 [R23+0x6], R40 ;  /* 0x0000062817007388 */ /* 0x0001e20000000400 */
[----:B------:R-:W-:-:S02]  /*c700*/  PRMT R42, R151, 0x7632, R42 ;  /* 0x00007632972a7816 */ /* 0x000fc4000000002a */
[----:B------:R-:W-:Y:S01]  /*c710*/  F2FP.BF16.PACK_AB R147, R147, R148 ;  /* 0x000000949393723e */ /* 0x000fe200000010ff */
[----:B------:R-:W-:Y:S01]  /*c720*/  STS.U16 [R24+0x8], R153 ;  /* 0x0000089918007388 */ /* 0x000fe20000000400 */
[----:B------:R-:W-:Y:S02]  /*c730*/  IADD3 R36, R64, 0xe, RZ ;  /* 0x0000000e40247810 */ /* 0x000fe40007ffe0ff */
[----:B------:R-:W-:Y:S01]  /*c740*/  SHF.L.U32 R28, R29, 0x1, RZ ;  /* 0x000000011d1c7819 */ /* 0x000fe200000006ff */
[----:B------:R-:W-:Y:S01]  /*c750*/  STS.U16 [R25+0xa], R41 ;  /* 0x00000a2919007388 */ /* 0x000fe20000000400 */
[----:B-1----:R-:W-:Y:S02]  /*c760*/  PRMT R39, R149, 0x7632, R39 ;  /* 0x0000763295277816 */ /* 0x002fe40000000027 */
[----:B------:R-:W-:Y:S01]  /*c770*/  SHF.L.U32 R29, R30, 0x1, RZ ;  /* 0x000000011e1d7819 */ /* 0x000fe200000006ff */
[----:B------:R-:W-:Y:S01]  /*c780*/  IMAD.SHL.U32 R30, R31, 0x2, RZ ;  /* 0x000000021f1e7824 */ /* 0x000fe200078e00ff */
[----:B------:R-:W-:Y:S01]  /*c790*/  LEA.HI.SX32 R35, R35, R64, 0x1b ;  /* 0x0000004023237211 */ /* 0x000fe200078fdaff */
[----:B------:R-:W-:Y:S01]  /*c7a0*/  STS.U16 [R26+0xc], R151 ;  /* 0x00000c971a007388 */ /* 0x000fe20000000400 */
[----:B0-----:R-:W-:-:S02]  /*c7b0*/  PRMT R40, R147, 0x7632, R40 ;  /* 0x0000763293287816 */ /* 0x001fc40000000028 */
[----:B------:R-:W-:Y:S01]  /*c7c0*/  SHF.L.U32 R31, R32, 0x1, RZ ;  /* 0x00000001201f7819 */ /* 0x000fe200000006ff */
[----:B------:R-:W-:Y:S01]  /*c7d0*/  STS.U16 [R27+0xe], R42 ;  /* 0x00000e2a1b007388 */ /* 0x000fe20000000400 */
[----:B------:R-:W-:Y:S02]  /*c7e0*/  F2FP.BF16.PACK_AB R145, R145, R146 ;  /* 0x000000929191723e */ /* 0x000fe400000010ff */
[----:B------:R-:W-:Y:S01]  /*c7f0*/  LEA.HI.SX32 R36, R36, R64, 0x1b ;  /* 0x0000004024247211 */ /* 0x000fe200078fdaff */
[----:B------:R-:W-:Y:S01]  /*c800*/  STS.U16 [R28+0x10], R149 ;  /* 0x000010951c007388 */ /* 0x000fe20000000400 */
[----:B------:R-:W-:Y:S02]  /*c810*/  ISETP.NE.AND P6, PT, R55, RZ, PT ;  /* 0x000000ff3700720c */ /* 0x000fe40003fc5270 */
[----:B------:R-:W-:Y:S01]  /*c820*/  F2FP.BF16.PACK_AB R143, R143, R144 ;  /* 0x000000908f8f723e */ /* 0x000fe200000010ff */
[----:B------:R0:W-:Y:S01]  /*c830*/  STS.U16 [R29+0x12], R39 ;  /* 0x000012271d007388 */ /* 0x0001e20000000400 */
[----:B------:R-:W-:Y:S01]  /*c840*/  SHF.L.U32 R32, R34, 0x1, RZ ;  /* 0x0000000122207819 */ /* 0x000fe200000006ff */
[----:B------:R-:W-:Y:S01]  /*c850*/  IMAD.SHL.U32 R34, R35, 0x2, RZ ;  /* 0x0000000223227824 */ /* 0x000fe200078e00ff */
[----:B------:R-:W-:Y:S01]  /*c860*/  PRMT R33, RZ, 0x5410, R33 ;  /* 0x00005410ff217816 */ /* 0x000fe20000000021 */
[----:B------:R-:W-:Y:S01]  /*c870*/  STS.U16 [R30+0x14], R147 ;  /* 0x000014931e007388 */ /* 0x000fe20000000400 */
[----:B------:R-:W-:-:S02]  /*c880*/  SHF.L.U32 R35, R36, 0x1, RZ ;  /* 0x0000000124237819 */ /* 0x000fc400000006ff */
[----:B------:R-:W-:Y:S01]  /*c890*/  SHF.L.U32 R36, R38, 0x1, RZ ;  /* 0x0000000126247819 */ /* 0x000fe200000006ff */
[----:B------:R1:W-:Y:S01]  /*c8a0*/  STS.U16 [R31+0x16], R40 ;  /* 0x000016281f007388 */ /* 0x0003e20000000400 */
[----:B0-----:R-:W-:Y:S01]  /*c8b0*/  PRMT R39, R145, 0x7632, R39 ;  /* 0x0000763291277816 */ /* 0x001fe20000000027 */
[----:B------:R-:W-:Y:S02]  /*c8c0*/  FADD.FTZ R38, R33, UR5 ;  /* 0x0000000521267e21 */ /* 0x000fe40008010000 */
[----:B------:R-:W-:Y:S01]  /*c8d0*/  STS.U16 [R32+0x18], R145 ;  /* 0x0000189120007388 */ /* 0x000fe20000000400 */
[----:B------:R-:W-:Y:S01]  /*c8e0*/  IMAD.U32 R33, RZ, RZ, UR39 ;  /* 0x00000027ff217e24 */ /* 0x000fe2000f8e00ff */
[----:B-1----:R-:W-:Y:S02]  /*c8f0*/  PRMT R40, R143, 0x7632, R40 ;  /* 0x000076328f287816 */ /* 0x002fe40000000028 */
[----:B------:R-:W-:Y:S01]  /*c900*/  STS.U16 [R34+0x1a], R39 ;  /* 0x00001a2722007388 */ /* 0x000fe20000000400 */
[----:B--2---:R-:W-:Y:S01]  /*c910*/  PRMT R18, RZ, 0x5410, R18 ;  /* 0x00005410ff127816 */ /* 0x004fe20000000012 */
[----:B----4-:R-:W-:-:S02]  /*c920*/  @!P1 FMUL.FTZ R10, R10, R43 ;  /* 0x0000002b0a0a9220 */ /* 0x010fc40000410000 */
[----:B------:R-:W-:Y:S04]  /*c930*/  STS.U16 [R35+0x1c], R143 ;  /* 0x00001c8f23007388 */ /* 0x000fe80000000400 */
[----:B------:R-:W-:Y:S01]  /*c940*/  STS.U16 [R36+0x1e], R40 ;  /* 0x00001e2824007388 */ /* 0x000fe20000000400 */
[----:B------:R-:W-:-:S06]  /*c950*/  NOP ;  /* 0x0000000000007918 */ /* 0x000fcc0000000000 */
[----:B------:R-:W-:Y:S01]  /*c960*/  LDS.U16 R39, [R96] ;  /* 0x0000000060277984 */ /* 0x000fe20000000400 */
[----:B------:R-:W-:-:S03]  /*c970*/  FADD.FTZ R18, R18, UR5 ;  /* 0x0000000512127e21 */ /* 0x000fc60008010000 */
        /* <DEDUP_REMOVED lines=18> */
[----:B------:R-:W-:Y:S02]  /*caa0*/  PRMT R19, RZ, 0x5410, R19 ;  /* 0x00005410ff137816 */ /* 0x000fe40000000013 */
[----:B------:R-:W-:Y:S02]  /*cab0*/  PRMT R20, RZ, 0x5410, R20 ;  /* 0x00005410ff147816 */ /* 0x000fe40000000014 */
[----:B---3--:R-:W-:Y:S01]  /*cac0*/  PRMT R21, RZ, 0x5410, R21 ;  /* 0x00005410ff157816 */ /* 0x008fe20000000015 */
[----:B------:R-:W-:Y:S02]  /*cad0*/  FADD.FTZ R19, R19, UR5 ;  /* 0x0000000513137e21 */ /* 0x000fe40008010000 */
[----:B------:R-:W-:Y:S02]  /*cae0*/  FADD.FTZ R20, R20, UR5 ;  /* 0x0000000514147e21 */ /* 0x000fe40008010000 */
[----:B------:R-:W-:Y:S02]  /*caf0*/  @!P4 FMUL.FTZ R9, R9, R44 ;  /* 0x0000002c0909c220 */ /* 0x000fe40000410000 */
[----:B------:R-:W-:Y:S01]  /*cb00*/  @!P5 FMUL.FTZ R18, R18, -1.4426950216293334961 ;  /* 0xbfb8aa3b1212d820 */ /* 0x000fe20000410000 */
[----:B------:R-:W-:Y:S01]  /*cb10*/  FSETP.GTU.FTZ.AND P4, PT, R19, 20, PT ;  /* 0x41a000001300780b */ /* 0x000fe20003f9c000 */
[----:B------:R-:W-:Y:S01]  /*cb20*/  FADD.FTZ R21, R21, UR5 ;  /* 0x0000000515157e21 */ /* 0x000fe20008010000 */
[----:B------:R-:W-:-:S03]  /*cb30*/  FSETP.GTU.FTZ.AND P3, PT, R20, 20, PT ;  /* 0x41a000001400780b */ /* 0x000fc60003f7c000 */
[----:B------:R-:W0:Y:S01]  /*cb40*/  @!P5 MUFU.EX2 R18, R18 ;  /* 0x000000120012d308 */ /* 0x000e220000000800 */
[----:B------:R-:W1:Y:S01]  /*cb50*/  LDS R40, [0x1080] ;  /* 0x00108000ff287984 */ /* 0x000e620000000800 */
[----:B------:R-:W-:Y:S02]  /*cb60*/  FSETP.GTU.FTZ.AND P0, PT, R21, 20, PT ;  /* 0x41a000001500780b */ /* 0x000fe40003f1c000 */
[----:B------:R-:W-:-:S04]  /*cb70*/  FSETP.GTU.FTZ.AND P1, PT, R38, 20, PT ;  /* 0x41a000002600780b */ /* 0x000fc80003f3c000 */
[----:B------:R-:W-:Y:S01]  /*cb80*/  @!P4 FMUL.FTZ R19, R19, -1.4426950216293334961 ;  /* 0xbfb8aa3b1313c820 */ /* 0x000fe20000410000 */
[----:B------:R-:W-:Y:S01]  /*cb90*/  PRMT R37, RZ, 0x5410, R37 ;  /* 0x00005410ff257816 */ /* 0x000fe20000000025 */
[----:B------:R-:W-:-:S04]  /*cba0*/  @!P3 FMUL.FTZ R20, R20, -1.4426950216293334961 ;  /* 0xbfb8aa3b1414b820 */ /* 0x000fc80000410000 */
[----:B------:R-:W-:Y:S01]  /*cbb0*/  FADD.FTZ R42, R37, UR5 ;  /* 0x00000005252a7e21 */ /* 0x000fe20008010000 */
[----:B------:R-:W2:Y:S01]  /*cbc0*/  @!P4 MUFU.EX2 R19, R19 ;  /* 0x000000130013c308 */ /* 0x000ea20000000800 */
[----:B0-----:R-:W-:Y:S02]  /*cbd0*/  @!P5 FADD.FTZ R18, R18, 1 ;  /* 0x3f8000001212d421 */ /* 0x001fe40000010000 */
[----:B------:R-:W-:Y:S02]  /*cbe0*/  @!P0 FMUL.FTZ R21, R21, -1.4426950216293334961 ;  /* 0xbfb8aa3b15158820 */ /* 0x000fe40000410000 */
[----:B------:R-:W-:-:S03]  /*cbf0*/  @!P1 FMUL.FTZ R37, R38, -1.4426950216293334961 ;  /* 0xbfb8aa3b26259820 */ /* 0x000fc60000410000 */
[----:B------:R-:W0:Y:S01]  /*cc00*/  @!P3 MUFU.EX2 R20, R20 ;  /* 0x000000140014b308 */ /* 0x000e220000000800 */
[----:B------:R-:W-:-:S07]  /*cc10*/  FSETP.GTU.FTZ.AND P2, PT, R42, 20, PT ;  /* 0x41a000002a00780b */ /* 0x000fce0003f5c000 */
[----:B------:R-:W3:Y:S08]  /*cc20*/  @!P0 MUFU.EX2 R21, R21 ;  /* 0x0000001500158308 */ /* 0x000ef00000000800 */
[----:B------:R-:W4:Y:S08]  /*cc30*/  @!P1 MUFU.EX2 R37, R37 ;  /* 0x0000002500259308 */ /* 0x000f300000000800 */
[----:B------:R-:W1:Y:S01]  /*cc40*/  @!P5 MUFU.RCP R18, R18 ;  /* 0x000000120012d308 */ /* 0x000e620000001000 */
[----:B--2---:R-:W-:-:S02]  /*cc50*/  @!P4 FADD.FTZ R19, R19, 1 ;  /* 0x3f8000001313c421 */ /* 0x004fc40000010000 */
[----:B0-----:R-:W-:Y:S02]  /*cc60*/  @!P3 FADD.FTZ R20, R20, 1 ;  /* 0x3f8000001414b421 */ /* 0x001fe40000010000 */
[----:B------:R-:W-:Y:S02]  /*cc70*/  @!P2 FMUL.FTZ R38, R42, -1.4426950216293334961 ;  /* 0xbfb8aa3b2a26a820 */ /* 0x000fe40000410000 */
[----:B---3--:R-:W-:Y:S01]  /*cc80*/  @!P0 FADD.FTZ R21, R21, 1 ;  /* 0x3f80000015158421 */ /* 0x008fe20000010000 */
[----:B------:R-:W0:Y:S01]  /*cc90*/  @!P4 MUFU.RCP R19, R19 ;  /* 0x000000130013c308 */ /* 0x000e220000001000 */
[----:B----4-:R-:W-:Y:S01]  /*cca0*/  @!P1 FADD.FTZ R37, R37, 1 ;  /* 0x3f80000025259421 */ /* 0x010fe20000010000 */
[----:B------:R-:W-:-:S06]  /*ccb0*/  UIMAD UR7, UR13, UR8, URZ ;  /* 0x000000080d0772a4 */ /* 0x000fcc000f8e023f */
[----:B------:R-:W2:Y:S01]  /*ccc0*/  @!P3 MUFU.RCP R20, R20 ;  /* 0x000000140014b308 */ /* 0x000ea20000001000 */
[----:B-1----:R-:W-:Y:S01]  /*ccd0*/  @!P5 FMUL.FTZ R11, R11, R18 ;  /* 0x000000120b0bd220 */ /* 0x002fe20000410000 */
[----:B------:R-:W-:Y:S01]  /*cce0*/  ISETP.GE.AND P5, PT, R56, R40, PT ;  /* 0x000000283800720c */ /* 0x000fe20003fa6270 */
[----:B------:R-:W-:-:S05]  /*ccf0*/  UIMAD UR25, UR12, UR9, UR7 ;  /* 0x000000090c1972a4 */ /* 0x000fca000f8e0207 */
[----:B------:R-:W1:Y:S01]  /*cd00*/  @!P2 MUFU.EX2 R38, R38 ;  /* 0x000000260026a308 */ /* 0x000e620000000800 */
[----:B------:R-:W-:Y:S02]  /*cd10*/  UIMAD UR7, UR13, UR36, URZ ;  /* 0x000000240d0772a4 */ /* 0x000fe4000f8e023f */
[----:B------:R-:W-:-:S05]  /*cd20*/  UIMAD.WIDE.U32 UR34, UR12, UR8, URZ ;  /* 0x000000080c2272a5 */ /* 0x000fca000f8e003f */
[----:B------:R3:W4:Y:S08]  /*cd30*/  @!P0 MUFU.RCP R75, R21 ;  /* 0x00000015004b8308 */ /* 0x0007300000001000 */
[----:B------:R3:W1:Y:S01]  /*cd40*/  @!P1 MUFU.RCP R42, R37 ;  /* 0x00000025002a9308 */ /* 0x0006620000001000 */
[----:B------:R-:W-:Y:S01]  /*cd50*/  UIMAD UR38, UR12, UR37, UR7 ;  /* 0x000000250c2672a4 */ /* 0x000fe2000f8e0207 */
[----:B------:R-:W-:Y:S01]  /*cd60*/  BSSY B0, `(.L_x_544) ;  /* 0x0000014000007945 */ /* 0x000fe20003800000 */
[----:B------:R-:W-:-:S02]  /*cd70*/  UIMAD.WIDE.U32 UR8, UR12, UR36, URZ ;  /* 0x000000240c0872a5 */ /* 0x000fc4000f8e003f */
[----:B------:R-:W-:Y:S01]  /*cd80*/  UIADD3 UR7, UR35, UR25, URZ ;  /* 0x0000001923077290 */ /* 0x000fe2000fffe03f */
[----:B0-----:R-:W-:Y:S02]  /*cd90*/  @!P4 FMUL.FTZ R12, R12, R19 ;  /* 0x000000130c0cc220 */ /* 0x001fe40000410000 */
[----:B--2---:R-:W-:Y:S01]  /*cda0*/  @!P3 FMUL.FTZ R13, R13, R20 ;  /* 0x000000140d0db220 */ /* 0x004fe20000410000 */
[----:B------:R-:W-:Y:S05]  /*cdb0*/  @P5 BRA `(.L_x_545) ;  /* 0x000000e000005947 */ /* 0x000fea0003800000 */
[----:B---34-:R-:W-:Y:S01]  /*cdc0*/  MOV R21, UR12 ;  /* 0x0000000c00157c02 */ /* 0x018fe20008000f00 */
[----:B-----5:R-:W-:Y:S01]  /*cdd0*/  IMAD.MOV.U32 R19, RZ, RZ, R81 ;  /* 0x000000ffff137224 */ /* 0x020fe200078e0051 */
        /* <DEDUP_REMOVED lines=12> */
.L_x_545:
[----:B---34-:R-:W-:Y:S05]  /*cea0*/  BSYNC B0 ;  /* 0x0000000000007941 */ /* 0x018fea0003800000 */
.L_x_544:
[----:B------:R-:W2:Y:S01]  /*ceb0*/  LDL.LU R44, [R1+0x78] ;  /* 0x00007800012c7983 */ /* 0x000ea20000300800 */
[----:B------:R-:W-:Y:S01]  /*cec0*/  ULDC.64 UR36, c[0x0][0x2e0] ;  /* 0x0000b80000247ab9 */ /* 0x000fe20000000a00 */
[----:B-1----:R-:W-:Y:S01]  /*ced0*/  @!P2 FADD.FTZ R38, R38, 1 ;  /* 0x3f8000002626a421 */ /* 0x002fe20000010000 */
[----:B------:R-:W-:Y:S01]  /*cee0*/  UMOV UR35, UR7 ;  /* 0x0000000700237c82 */ /* 0x000fe20008000000 */
[----:B------:R-:W-:Y:S01]  /*cef0*/  LEA R18, P3, R56, c[0x0][0x330], 0x1 ;  /* 0x0000cc0038127a11 */ /* 0x000fe200078608ff */
[----:B------:R-:W-:Y:S01]  /*cf00*/  UIMAD.WIDE.U32 UR34, UR10, UR36, UR34 ;  /* 0x000000240a2272a5 */ /* 0x000fe2000f8e0022 */
[----:B0-----:R-:W0:Y:S01]  /*cf10*/  @!P2 MUFU.RCP R21, R38 ;  /* 0x000000260015a308 */ /* 0x001e220000001000 */
[----:B------:R-:W-:Y:S01]  /*cf20*/  UIMAD UR36, UR11, UR36, URZ ;  /* 0x000000240b2472a4 */ /* 0x000fe2000f8e023f */
[----:B------:R-:W-:Y:S01]  /*cf30*/  @!P0 FMUL.FTZ R14, R14, R75 ;  /* 0x0000004b0e0e8220 */ /* 0x000fe20000410000 */
[----:B------:R-:W-:Y:S01]  /*cf40*/  UIADD3 UR7, UP0, UR41, UR34, URZ ;  /* 0x0000002229077290 */ /* 0x000fe2000ff1e03f */
[----:B------:R-:W-:Y:S01]  /*cf50*/  @!P1 FMUL.FTZ R15, R15, R42 ;  /* 0x0000002a0f0f9220 */ /* 0x000fe20000410000 */
[----:B------:R-:W-:Y:S01]  /*cf60*/  UIMAD UR34, UR10, UR37, UR36 ;  /* 0x000000250a2272a4 */ /* 0x000fe2000f8e0224 */
[-C--:B------:R-:W-:Y:S01]  /*cf70*/  ISETP.GE.AND P5, PT, R77, R40.reuse, PT ;  /* 0x000000284d00720c */ /* 0x080fe20003fa6270 */
[----:B------:R-:W-:Y:S01]  /*cf80*/  BSSY B0, `(.L_x_546) ;  /* 0x0000081000007945 */ /* 0x000fe20003800000 */
[-C--:B------:R-:W-:Y:S01]  /*cf90*/  ISETP.GE.AND P0, PT, R76, R40.reuse, PT ;  /* 0x000000284c00720c */ /* 0x080fe20003f06270 */
[----:B------:R-:W-:Y:S01]  /*cfa0*/  UIADD3.X UR34, UR42, UR34, UR35, UP0, !UPT ;  /* 0x000000222a227290 */ /* 0x000fe200087fe423 */
[----:B------:R-:W-:Y:S01]  /*cfb0*/  MOV R20, UR7 ;  /* 0x0000000700147c02 */ /* 0x000fe20008000f00 */
[----:B------:R-:W-:Y:S01]  /*cfc0*/  UIADD3 UR7, UR9, UR38, URZ ;  /* 0x0000002609077290 */ /* 0x000fe2000fffe03f */
[----:B------:R-:W-:-:S02]  /*cfd0*/  ISETP.GE.AND P1, PT, R165, R40, PT ;  /* 0x00000028a500720c */ /* 0x000fc40003f26270 */
[----:B------:R-:W-:Y:S01]  /*cfe0*/  LEA.HI.X R19, R56, c[0x0][0x334], R57, 0x1, P3 ;  /* 0x0000cd0038137a11 */ /* 0x000fe200018f0c39 */
[----:B------:R-:W-:Y:S01]  /*cff0*/  IMAD.U32 R37, RZ, RZ, UR34 ;  /* 0x00000022ff257e24 */ /* 0x000fe2000f8e00ff */
[----:B------:R-:W-:Y:S01]  /*d000*/  LEA R18, P3, R20, R18, 0x1 ;  /* 0x0000001214127211 */ /* 0x000fe200078608ff */
[----:B0-----:R-:W-:Y:S01]  /*d010*/  @!P2 FMUL.FTZ R16, R16, R21 ;  /* 0x000000151010a220 */ /* 0x001fe20000410000 */
[-C--:B------:R-:W-:Y:S02]  /*d020*/  ISETP.GE.AND P2, PT, R164, R40.reuse, PT ;  /* 0x00000028a400720c */ /* 0x080fe40003f46270 */
[----:B------:R-:W-:Y:S02]  /*d030*/  LEA.HI.X R19, R20, R19, R37, 0x1, P3 ;  /* 0x0000001314137211 */ /* 0x000fe400018f0c25 */
        /* <DEDUP_REMOVED lines=27> */
[----:B--2---:R-:W-:-:S04]  /*d1f0*/  FADD.FTZ R21, R0, R44 ;  /* 0x0000002c00157221 */ /* 0x004fc80000010000 */
[----:B------:R-:W-:Y:S01]  /*d200*/  FADD.FTZ R20, R21, R2 ;  /* 0x0000000215147221 */ /* 0x000fe20000010000 */
[----:B------:R-:W-:-:S03]  /*d210*/  F2FP.BF16.PACK_AB R2, R2, R0 ;  /* 0x000000000202723e */ /* 0x000fc600000010ff */
[----:B------:R-:W-:Y:S01]  /*d220*/  FADD.FTZ R21, R20, R3 ;  /* 0x0000000314157221 */ /* 0x000fe20000010000 */
[C---:B0-----:R-:W-:Y:S02]  /*d230*/  PRMT R19, R2.reuse, 0x7610, R19 ;  /* 0x0000761002137816 */ /* 0x041fe40000000013 */
[----:B------:R-:W-:Y:S01]  /*d240*/  PRMT R20, R2, 0x7632, R20 ;  /* 0x0000763202147816 */ /* 0x000fe20000000014 */
[----:B------:R-:W-:Y:S01]  /*d250*/  FADD.FTZ R0, R21, R4 ;  /* 0x0000000415007221 */ /* 0x000fe20000010000 */
[----:B------:R-:W-:Y:S01]  /*d260*/  F2FP.BF16.PACK_AB R2, R6, R5 ;  /* 0x000000050602723e */ /* 0x000fe200000010ff */
[----:B------:R0:W-:Y:S01]  /*d270*/  STS.U16 [R54], R19 ;  /* 0x0000001336007388 */ /* 0x0001e20000000400 */
[----:B------:R-:W-:Y:S01]  /*d280*/  F2FP.BF16.PACK_AB R3, R4, R3 ;  /* 0x000000030403723e */ /* 0x000fe200000010ff */
[----:B------:R-:W-:Y:S01]  /*d290*/  FADD.FTZ R5, R0, R5 ;  /* 0x0000000500057221 */ /* 0x000fe20000010000 */
[C---:B------:R-:W-:Y:S01]  /*d2a0*/  PRMT R18, R2.reuse, 0x7610, R18 ;  /* 0x0000761002127816 */ /* 0x040fe20000000012 */
[----:B------:R1:W-:Y:S01]  /*d2b0*/  STS.U16 [R17+0x2], R20 ;  /* 0x0000021411007388 */ /* 0x0003e20000000400 */
[----:B------:R-:W-:Y:S01]  /*d2c0*/  PRMT R38, R2, 0x7632, R38 ;  /* 0x0000763202267816 */ /* 0x000fe20000000026 */
[----:B------:R-:W-:Y:S01]  /*d2d0*/  FADD.FTZ R6, R5, R6 ;  /* 0x0000000605067221 */ /* 0x000fe20000010000 */
[----:B------:R-:W-:-:S02]  /*d2e0*/  PRMT R21, R3, 0x7610, R21 ;  /* 0x0000761003157816 */ /* 0x000fc40000000015 */
[----:B------:R-:W-:Y:S01]  /*d2f0*/  F2FP.BF16.PACK_AB R2, R8, R7 ;  /* 0x000000070802723e */ /* 0x000fe200000010ff */
[----:B------:R-:W-:Y:S01]  /*d300*/  FADD.FTZ R7, R6, R7 ;  /* 0x0000000706077221 */ /* 0x000fe20000010000 */
[----:B------:R-:W-:Y:S01]  /*d310*/  PRMT R37, R3, 0x7632, R37 ;  /* 0x0000763203257816 */ /* 0x000fe20000000025 */
[----:B------:R2:W-:Y:S01]  /*d320*/  STS.U16 [R22+0x4], R21 ;  /* 0x0000041516007388 */ /* 0x0005e20000000400 */
[----:B------:R-:W-:Y:S01]  /*d330*/  F2FP.BF16.PACK_AB R3, R10, R9 ;  /* 0x000000090a03723e */ /* 0x000fe200000010ff */
[----:B------:R-:W-:Y:S01]  /*d340*/  FADD.FTZ R8, R7, R8 ;  /* 0x0000000807087221 */ /* 0x000fe20000010000 */
[----:B0-----:R-:W-:Y:S01]  /*d350*/  PRMT R19, R2, 0x7610, R19 ;  /* 0x0000761002137816 */ /* 0x001fe20000000013 */
[----:B------:R-:W-:Y:S01]  /*d360*/  STS.U16 [R23+0x6], R37 ;  /* 0x0000062517007388 */ /* 0x000fe20000000400 */
[----:B------:R-:W-:Y:S01]  /*d370*/  F2FP.BF16.PACK_AB R4, R12, R11 ;  /* 0x0000000b0c04723e */ /* 0x000fe200000010ff */
[----:B------:R-:W-:Y:S01]  /*d380*/  FADD.FTZ R9, R8, R9 ;  /* 0x0000000908097221 */ /* 0x000fe20000010000 */
[----:B-1----:R-:W-:Y:S01]  /*d390*/  PRMT R17, R2, 0x7632, R17 ;  /* 0x0000763202117816 */ /* 0x002fe20000000011 */
[----:B------:R0:W-:Y:S01]  /*d3a0*/  STS.U16 [R24+0x8], R18 ;  /* 0x0000081218007388 */ /* 0x0001e20000000400 */
[----:B------:R-:W-:Y:S01]  /*d3b0*/  PRMT R20, R3, 0x7610, R20 ;  /* 0x0000761003147816 */ /* 0x000fe20000000014 */
[----:B------:R-:W-:Y:S01]  /*d3c0*/  FADD.FTZ R10, R9, R10 ;  /* 0x0000000a090a7221 */ /* 0x000fe20000010000 */
[----:B------:R-:W-:Y:S01]  /*d3d0*/  PRMT R39, R3, 0x7632, R39 ;  /* 0x0000763203277816 */ /* 0x000fe20000000027 */
[----:B------:R-:W-:Y:S01]  /*d3e0*/  STS.U16 [R25+0xa], R38 ;  /* 0x00000a2619007388 */ /* 0x000fe20000000400 */
[----:B------:R-:W-:Y:S01]  /*d3f0*/  F2FP.BF16.PACK_AB R2, R14, R13 ;  /* 0x0000000d0e02723e */ /* 0x000fe200000010ff */
[----:B------:R-:W-:Y:S01]  /*d400*/  FADD.FTZ R11, R10, R11 ;  /* 0x0000000b0a0b7221 */ /* 0x000fe20000010000 */
[----:B------:R-:W-:Y:S01]  /*d410*/  F2FP.BF16.PACK_AB R3, R16, R15 ;  /* 0x0000000f1003723e */ /* 0x000fe200000010ff */
[----:B------:R-:W-:Y:S01]  /*d420*/  STS.U16 [R26+0xc], R19 ;  /* 0x00000c131a007388 */ /* 0x000fe20000000400 */
[----:B--2---:R-:W-:Y:S01]  /*d430*/  PRMT R22, R2, 0x7632, R22 ;  /* 0x0000763202167816 */ /* 0x004fe20000000016 */
[----:B------:R-:W-:Y:S01]  /*d440*/  FADD.FTZ R12, R11, R12 ;  /* 0x0000000c0b0c7221 */ /* 0x000fe20000010000 */
[----:B0-----:R-:W-:Y:S01]  /*d450*/  PRMT R18, R4, 0x7632, R18 ;  /* 0x0000763204127816 */ /* 0x001fe20000000012 */
[----:B------:R-:W-:Y:S01]  /*d460*/  STS.U16 [R27+0xe], R17 ;  /* 0x00000e111b007388 */ /* 0x000fe20000000400 */
[----:B------:R-:W-:Y:S01]  /*d470*/  PRMT R24, R3, 0x7632, R24 ;  /* 0x0000763203187816 */ /* 0x000fe20000000018 */
[----:B------:R-:W-:-:S02]  /*d480*/  FADD.FTZ R13, R12, R13 ;  /* 0x0000000d0c0d7221 */ /* 0x000fc40000010000 */
[----:B------:R-:W-:Y:S02]  /*d490*/  STS.U16 [R28+0x10], R20 ;  /* 0x000010141c007388 */ /* 0x000fe40000000400 */
[----:B------:R-:W-:Y:S02]  /*d4a0*/  FADD.FTZ R14, R13, R14 ;  /* 0x0000000e0d0e7221 */ /* 0x000fe40000010000 */
[----:B------:R-:W-:Y:S02]  /*d4b0*/  STS.U16 [R29+0x12], R39 ;  /* 0x000012271d007388 */ /* 0x000fe40000000400 */
[----:B------:R-:W-:Y:S02]  /*d4c0*/  FADD.FTZ R15, R14, R15 ;  /* 0x0000000f0e0f7221 */ /* 0x000fe40000010000 */
[----:B------:R-:W-:Y:S02]  /*d4d0*/  STS.U16 [R30+0x14], R4 ;  /* 0x000014041e007388 */ /* 0x000fe40000000400 */
[----:B------:R-:W-:-:S02]  /*d4e0*/  FADD.FTZ R0, R15, R16 ;  /* 0x000000100f007221 */ /* 0x000fc40000010000 */
        /* <DEDUP_REMOVED lines=42> */
.L_x_547:
[----:B------:R-:W-:Y:S05]  /*d790*/  BSYNC B0 ;  /* 0x0000000000007941 */ /* 0x000fea0003800000 */
.L_x_546:
        /* <DEDUP_REMOVED lines=16> */
[----:B------:R-:W-:Y:S01]  /*d8a0*/  MOV R3, UR41 ;  /* 0x0000002900037c02 */ /* 0x000fe20008000f00 */
        /* <DEDUP_REMOVED lines=43> */
.L_x_457:
        /* <DEDUP_REMOVED lines=35> */
.L_x_550:
[----:B-1----:R-:W-:Y:S05]  /*dd90*/  BSYNC B0 ;  /* 0x0000000000007941 */ /* 0x002fea0003800000 */
.L_x_549:
        /* <DEDUP_REMOVED lines=34> */
.L_x_552:
[----:B------:R-:W3:Y:S02]  /*dfc0*/  S2R R11, SR_TID.X ;  /* 0x00000000000b7919 */ /* 0x000ee40000002100 */
.L_x_553:
[----:B-1----:R-:W-:Y:S05]  /*dfd0*/  BSYNC B0 ;  /* 0x0000000000007941 */ /* 0x002fea0003800000 */
.L_x_551:
        /* <DEDUP_REMOVED lines=11> */
[----:B------:R-:W-:-:S04]  /*e090*/  UIADD3 UR6, UR5, UR6, URZ ;  /* 0x0000000605067290 */ /* 0x000fc8000fffe03f */
.L_x_554:
        /* <DEDUP_REMOVED lines=30> */
.L_x_500:
[----:B------:R-:W-:Y:S01]  /*e280*/  HFMA2.MMA R86, -RZ, RZ, 0, 5.9604644775390625e-08 ;  /* 0x00000001ff567435 */ /* 0x000fe200000001ff */
[----:B------:R-:W-:-:S02]  /*e290*/  MOV R85, R141 ;  /* 0x0000008d00557202 */ /* 0x000fc40000000f00 */
[----:B------:R-:W-:-:S03]  /*e2a0*/  MOV R84, 0xe2c0 ;  /* 0x0000e2c000547802 */ /* 0x000fc60000000f00 */
[----:B------:R-:W-:Y:S05]  /*e2b0*/  CALL.REL.NOINC `($__internal_23_$__cuda_sm70_shflsync_up) ;  /* 0x00000c3000007944 */ /* 0x000fea0003c00000 */
[----:B------:R-:W-:Y:S01]  /*e2c0*/  IMAD.MOV.U32 R156, RZ, RZ, R86 ;  /* 0x000000ffff9c7224 */ /* 0x000fe200078e0056 */
[----:B--2---:R-:W-:Y:S05]  /*e2d0*/  BRA `(.L_x_555) ;  /* 0xffffaa5000007947 */ /* 0x004fea000383ffff */
.L_x_501:
[----:B------:R-:W-:Y:S01]  /*e2e0*/  HFMA2.MMA R86, -RZ, RZ, 0, 5.9604644775390625e-08 ;  /* 0x00000001ff567435 */ /* 0x000fe200000001ff */
[----:B------:R-:W-:Y:S02]  /*e2f0*/  MOV R85, R87 ;  /* 0x0000005700557202 */ /* 0x000fe40000000f00 */
[----:B------:R-:W-:-:S03]  /*e300*/  MOV R84, 0xe320 ;  /* 0x0000e32000547802 */ /* 0x000fc60000000f00 */
[----:B01----:R-:W-:Y:S05]  /*e310*/  CALL.REL.NOINC `($__internal_23_$__cuda_sm70_shflsync_up) ;  /* 0x00000bd000007944 */ /* 0x003fea0003c00000 */
        /* <DEDUP_REMOVED lines=9> */
[----:B--2---:R-:W-:Y:S05]  /*e3b0*/  CALL.REL.NOINC `($__internal_23_$__cuda_sm70_shflsync_up) ;  /* 0x00000b3000007944 */ /* 0x004fea0003c00000 */
[----:B------:R-:W-:Y:S01]  /*e3c0*/  MOV R156, R86 ;  /* 0x00000056009c7202 */ /* 0x000fe20000000f00 */
[----:B------:R-:W-:Y:S01]  /*e3d0*/  HFMA2.MMA R86, -RZ, RZ, 0, 1.1920928955078125e-07 ;  /* 0x00000002ff567435 */ /* 0x000fe200000001ff */
[----:B------:R-:W-:Y:S01]  /*e3e0*/  IMAD.MOV.U32 R85, RZ, RZ, R87 ;  /* 0x000000ffff557224 */ /* 0x000fe200078e0057 */
[----:B------:R-:W-:-:S04]  /*e3f0*/  MOV R84, 0xe410 ;  /* 0x0000e41000547802 */ /* 0x000fc80000000f00 */
[----:B--2---:R-:W-:Y:S05]  /*e400*/  CALL.REL.NOINC `($__internal_23_$__cuda_sm70_shflsync_up) ;  /* 0x00000ae000007944 */ /* 0x004fea0003c00000 */
[----:B------:R-:W0:Y:S02]  /*e410*/  S2R R84, SR_LANEID ;  /* 0x0000000000547919 */ /* 0x000e240000000000 */
[----:B0-----:R-:W-:-:S02]  /*e420*/  ISETP.GE.AND P0, PT, R84, 0x2, PT ;  /* 0x000000025400780c */ /* 0x001fc40003f06270 */
[----:B------:R-:W-:-:S11]  /*e430*/  MOV R84, 0xe490 ;  /* 0x0000e49000547802 */ /* 0x000fd60000000f00 */
[----:B------:R-:W-:Y:S01]  /*e440*/  @P0 FFMA.FTZ R87, R141, R86, R87 ;  /* 0x000000568d570223 */ /* 0x000fe20000010057 */
[----:B------:R-:W-:Y:S01]  /*e450*/  MOV R86, 0x4 ;  /* 0x0000000400567802 */ /* 0x000fe20000000f00 */
[----:B------:R-:W-:-:S04]  /*e460*/  @P0 FMUL.FTZ R141, R156, R141 ;  /* 0x0000008d9c8d0220 */ /* 0x000fc80000410000 */
[----:B------:R-:W-:Y:S02]  /*e470*/  IMAD.MOV.U32 R85, RZ, RZ, R141 ;  /* 0x000000ffff557224 */ /* 0x000fe400078e008d */
[----:B--2---:R-:W-:Y:S05]  /*e480*/  CALL.REL.NOINC `($__internal_23_$__cuda_sm70_shflsync_up) ;  /* 0x00000a6000007944 */ /* 0x004fea0003c00000 */
[----:B------:R-:W-:Y:S01]  /*e490*/  MOV R156, R86 ;  /* 0x00000056009c7202 */ /* 0x000fe20000000f00 */
[----:B------:R-:W-:Y:S01]  /*e4a0*/  IMAD.MOV.U32 R86, RZ, RZ, 0x4 ;  /* 0x00000004ff567424 */ /* 0x000fe200078e00ff */
[----:B------:R-:W-:Y:S02]  /*e4b0*/  MOV R85, R87 ;  /* 0x0000005700557202 */ /* 0x000fe40000000f00 */
[----:B------:R-:W-:Y:S02]  /*e4c0*/  MOV R84, 0xe4e0 ;  /* 0x0000e4e000547802 */ /* 0x000fe40000000f00 */
[----:B--2---:R-:W-:Y:S05]  /*e4d0*/  CALL.REL.NOINC `($__internal_23_$__cuda_sm70_shflsync_up) ;  /* 0x00000a1000007944 */ /* 0x004fea0003c00000 */
[----:B------:R-:W0:Y:S02]  /*e4e0*/  S2R R84, SR_LANEID ;  /* 0x0000000000547919 */ /* 0x000e240000000000 */
[----:B0-----:R-:W-:Y:S02]  /*e4f0*/  ISETP.GE.AND P0, PT, R84, 0x4, PT ;  /* 0x000000045400780c */ /* 0x001fe40003f06270 */
[----:B------:R-:W-:-:S11]  /*e500*/  MOV R84, 0xe560 ;  /* 0x0000e56000547802 */ /* 0x000fd60000000f00 */
[----:B------:R-:W-:Y:S01]  /*e510*/  @P0 FFMA.FTZ R87, R141, R86, R87 ;  /* 0x000000568d570223 */ /* 0x000fe20000010057 */
[----:B------:R-:W-:Y:S01]  /*e520*/  HFMA2.MMA R86, -RZ, RZ, 0, 4.76837158203125e-07 ;  /* 0x00000008ff567435 */ /* 0x000fe200000001ff */
[----:B------:R-:W-:-:S05]  /*e530*/  @P0 FMUL.FTZ R141, R156, R141 ;  /* 0x0000008d9c8d0220 */ /* 0x000fca0000410000 */
[----:B------:R-:W-:Y:S02]  /*e540*/  MOV R85, R141 ;  /* 0x0000008d00557202 */ /* 0x000fe40000000f00 */
[----:B--2---:R-:W-:Y:S05]  /*e550*/  CALL.REL.NOINC `($__internal_23_$__cuda_sm70_shflsync_up) ;  /* 0x0000099000007944 */ /* 0x004fea0003c00000 */
[----:B------:R-:W-:Y:S01]  /*e560*/  IMAD.MOV.U32 R156, RZ, RZ, R86 ;  /* 0x000000ffff9c7224 */ /* 0x000fe200078e0056 */
[----:B------:R-:W-:Y:S01]  /*e570*/  HFMA2.MMA R86, -RZ, RZ, 0, 4.76837158203125e-07 ;  /* 0x00000008ff567435 */ /* 0x000fe200000001ff */
[----:B------:R-:W-:Y:S02]  /*e580*/  MOV R85, R87 ;  /* 0x0000005700557202 */ /* 0x000fe40000000f00 */
[----:B------:R-:W-:-:S03]  /*e590*/  MOV R84, 0xe5b0 ;  /* 0x0000e5b000547802 */ /* 0x000fc60000000f00 */
[----:B--2---:R-:W-:Y:S05]  /*e5a0*/  CALL.REL.NOINC `($__internal_23_$__cuda_sm70_shflsync_up) ;  /* 0x0000094000007944 */ /* 0x004fea0003c00000 */
[----:B------:R-:W0:Y:S02]  /*e5b0*/  S2R R84, SR_LANEID ;  /* 0x0000000000547919 */ /* 0x000e240000000000 */
[----:B0-----:R-:W-:Y:S02]  /*e5c0*/  ISETP.GE.AND P0, PT, R84, 0x8, PT ;  /* 0x000000085400780c */ /* 0x001fe40003f06270 */
[----:B------:R-:W-:-:S11]  /*e5d0*/  MOV R84, 0xe630 ;  /* 0x0000e63000547802 */ /* 0x000fd60000000f00 */
[----:B------:R-:W-:Y:S01]  /*e5e0*/  @P0 FFMA.FTZ R87, R141, R86, R87 ;  /* 0x000000568d570223 */ /* 0x000fe20000010057 */
[----:B------:R-:W-:Y:S01]  /*e5f0*/  MOV R86, 0x10 ;  /* 0x0000001000567802 */ /* 0x000fe20000000f00 */
[----:B------:R-:W-:-:S04]  /*e600*/  @P0 FMUL.FTZ R141, R156, R141 ;  /* 0x0000008d9c8d0220 */ /* 0x000fc80000410000 */
[----:B------:R-:W-:Y:S02]  /*e610*/  IMAD.MOV.U32 R85, RZ, RZ, R141 ;  /* 0x000000ffff557224 */ /* 0x000fe400078e008d */
[----:B--2---:R-:W-:Y:S05]  /*e620*/  CALL.REL.NOINC `($__internal_23_$__cuda_sm70_shflsync_up) ;  /* 0x000008c000007944 */ /* 0x004fea0003c00000 */
[----:B------:R-:W-:Y:S01]  /*e630*/  MOV R156, R86 ;  /* 0x00000056009c7202 */ /* 0x000fe20000000f00 */
[----:B------:R-:W-:Y:S01]  /*e640*/  HFMA2.MMA R86, -RZ, RZ, 0, 9.5367431640625e-07 ;  /* 0x00000010ff567435 */ /* 0x000fe200000001ff */
[----:B------:R-:W-:Y:S01]  /*e650*/  IMAD.MOV.U32 R85, RZ, RZ, R87 ;  /* 0x000000ffff557224 */ /* 0x000fe200078e0057 */
[----:B------:R-:W-:-:S04]  /*e660*/  MOV R84, 0xe680 ;  /* 0x0000e68000547802 */ /* 0x000fc80000000f00 */
[----:B--2---:R-:W-:Y:S05]  /*e670*/  CALL.REL.NOINC `($__internal_23_$__cuda_sm70_shflsync_up) ;  /* 0x0000087000007944 */ /* 0x004fea0003c00000 */
[----:B------:R-:W-:Y:S01]  /*e680*/  MOV R84, R86 ;  /* 0x0000005600547202 */ /* 0x000fe20000000f00 */
[----:B--2---:R-:W-:Y:S05]  /*e690*/  BRA `(.L_x_556) ;  /* 0xffffa80000007947 */ /* 0x004fea000383ffff */
.L_x_504:
[----:B-1----:R-:W-:Y:S01]  /*e6a0*/  HFMA2.MMA R86, -RZ, RZ, 0, 5.9604644775390625e-08 ;  /* 0x00000001ff567435 */ /* 0x002fe200000001ff */
[----:B------:R-:W-:Y:S01]  /*e6b0*/  IMAD.MOV.U32 R85, RZ, RZ, R141 ;  /* 0x000000ffff557224 */ /* 0x000fe200078e008d */
[----:B------:R-:W-:-:S04]  /*e6c0*/  MOV R84, 0xe6e0 ;  /* 0x0000e6e000547802 */ /* 0x000fc80000000f00 */
[----:B--2--5:R-:W-:Y:S05]  /*e6d0*/  CALL.REL.NOINC `($__internal_23_$__cuda_sm70_shflsync_up) ;  /* 0x0000081000007944 */ /* 0x024fea0003c00000 */
[----:B------:R-:W-:Y:S01]  /*e6e0*/  MOV R141, R86 ;  /* 0x00000056008d7202 */ /* 0x000fe20000000f00 */
[----:B------:R-:W-:Y:S01]  /*e6f0*/  HFMA2.MMA R86, -RZ, RZ, 0, 5.9604644775390625e-08 ;  /* 0x00000001ff567435 */ /* 0x000fe200000001ff */
[----:B------:R-:W-:Y:S01]  /*e700*/  IMAD.MOV.U32 R85, RZ, RZ, R87 ;  /* 0x000000ffff557224 */ /* 0x000fe200078e0057 */
[----:B------:R-:W-:-:S04]  /*e710*/  MOV R84, 0xe730 ;  /* 0x0000e73000547802 */ /* 0x000fc80000000f00 */
[----:B--2---:R-:W-:Y:S05]  /*e720*/  CALL.REL.NOINC `($__internal_23_$__cuda_sm70_shflsync_up) ;  /* 0x000007c000007944 */ /* 0x004fea0003c00000 */
[----:B------:R-:W-:Y:S01]  /*e730*/  MOV R87, R86 ;  /* 0x0000005600577202 */ /* 0x000fe20000000f00 */
[----:B------:R-:W-:Y:S01]  /*e740*/  HFMA2.MMA R86, -RZ, RZ, 0, 0 ;  /* 0x00000000ff567435 */ /* 0x000fe200000001ff */
[----:B------:R-:W-:Y:S01]  /*e750*/  IMAD.MOV.U32 R84, RZ, RZ, R82 ;  /* 0x000000ffff547224 */ /* 0x000fe200078e0052 */
[----:B------:R-:W-:-:S04]  /*e760*/  MOV R85, 0xe780 ;  /* 0x0000e78000557802 */ /* 0x000fc80000000f00 */
[----:B--2---:R-:W-:Y:S05]  /*e770*/  CALL.REL.NOINC `($__internal_22_$__cuda_sm70_shflsync_idx_p) ;  /* 0x000006d000007944 */ /* 0x004fea0003c00000 */
[----:B-1----:R-:W-:Y:S01]  /*e780*/  IMAD.MOV.U32 R82, RZ, RZ, R86 ;  /* 0x000000ffff527224 */ /* 0x002fe200078e0056 */
[----:B------:R-:W-:Y:S01]  /*e790*/  HFMA2.MMA R86, -RZ, RZ, 0, 0 ;  /* 0x00000000ff567435 */ /* 0x000fe200000001ff */
[----:B------:R-:W-:-:S02]  /*e7a0*/  MOV R84, R83 ;  /* 0x0000005300547202 */ /* 0x000fc40000000f00 */
[----:B------:R-:W-:-:S03]  /*e7b0*/  MOV R85, 0xe7d0 ;  /* 0x0000e7d000557802 */ /* 0x000fc60000000f00 */
[----:B--2--5:R-:W-:Y:S05]  /*e7c0*/  CALL.REL.NOINC `($__internal_22_$__cuda_sm70_shflsync_idx_p) ;  /* 0x0000068000007944 */ /* 0x024fea0003c00000 */
[----:B-1----:R-:W-:Y:S01]  /*e7d0*/  MOV R83, R86 ;  /* 0x0000005600537202 */ /* 0x002fe20000000f00 */
[----:B--2--5:R-:W-:Y:S05]  /*e7e0*/  BRA `(.L_x_557) ;  /* 0xffffa7e000007947 */ /* 0x024fea000383ffff */
.L_x_507:
[----:B------:R-:W-:Y:S01]  /*e7f0*/  HFMA2.MMA R86, -RZ, RZ, 0, 5.9604644775390625e-08 ;  /* 0x00000001ff567435 */ /* 0x000fe200000001ff */
[----:B------:R-:W-:Y:S01]  /*e800*/  IMAD.MOV.U32 R85, RZ, RZ, R87 ;  /* 0x000000ffff557224 */ /* 0x000fe200078e0057 */
[----:B------:R-:W-:-:S04]  /*e810*/  MOV R84, 0xe830 ;  /* 0x0000e83000547802 */ /* 0x000fc80000000f00 */
[----:B-----5:R-:W-:Y:S05]  /*e820*/  CALL.REL.NOINC `($__internal_21_$__cuda_sm70_shflsync_down) ;  /* 0x0000059000007944 */ /* 0x020fea0003c00000 */
[----:B-1----:R-:W-:Y:S01]  /*e830*/  MOV R89, R86 ;  /* 0x0000005600597202 */ /* 0x002fe20000000f00 */
[----:B0-2--5:R-:W-:Y:S05]  /*e840*/  BRA `(.L_x_558) ;  /* 0xffffada000007947 */ /* 0x025fea000383ffff */
.L_x_508:
[----:B------:R-:W-:Y:S01]  /*e850*/  HFMA2.MMA R86, -RZ, RZ, 0, 5.9604644775390625e-08 ;  /* 0x00000001ff567435 */ /* 0x000fe200000001ff */
[----:B------:R-:W-:Y:S01]  /*e860*/  IMAD.MOV.U32 R85, RZ, RZ, R88 ;  /* 0x000000ffff557224 */ /* 0x000fe200078e0058 */
[----:B------:R-:W-:-:S04]  /*e870*/  MOV R84, 0xe890 ;  /* 0x0000e89000547802 */ /* 0x000fc80000000f00 */
[----:B01---5:R-:W-:Y:S05]  /*e880*/  CALL.REL.NOINC `($__internal_21_$__cuda_sm70_shflsync_down) ;  /* 0x0000053000007944 */ /* 0x023fea0003c00000 */
[C---:B------:R-:W-:Y:S02]  /*e890*/  FMUL.FTZ R89, R87.reuse, R89 ;  /* 0x0000005957597220 */ /* 0x040fe40000410000 */
[C---:B-1----:R-:W-:Y:S01]  /*e8a0*/  FFMA.FTZ R84, R87.reuse, R86, R88 ;  /* 0x0000005657547223 */ /* 0x042fe20000010058 */
[----:B------:R-:W-:Y:S02]  /*e8b0*/  MOV R86, 0x2 ;  /* 0x0000000200567802 */ /* 0x000fe40000000f00 */
[----:B------:R-:W-:-:S02]  /*e8c0*/  FSEL R87, R87, R89, !P4 ;  /* 0x0000005957577208 */ /* 0x000fc40006000000 */
[----:B------:R-:W-:Y:S02]  /*e8d0*/  FSEL R88, R88, R84, !P4 ;  /* 0x0000005458587208 */ /* 0x000fe40006000000 */
[----:B------:R-:W-:Y:S01]  /*e8e0*/  MOV R84, 0xe910 ;  /* 0x0000e91000547802 */ /* 0x000fe20000000f00 */
[----:B------:R-:W-:Y:S02]  /*e8f0*/  IMAD.MOV.U32 R85, RZ, RZ, R87 ;  /* 0x000000ffff557224 */ /* 0x000fe400078e0057 */
[----:B0-2--5:R-:W-:Y:S05]  /*e900*/  CALL.REL.NOINC `($__internal_21_$__cuda_sm70_shflsync_down) ;  /* 0x000004b000007944 */ /* 0x025fea0003c00000 */
[----:B-1----:R-:W-:Y:S01]  /*e910*/  MOV R89, R86 ;  /* 0x0000005600597202 */ /* 0x002fe20000000f00 */
[----:B------:R-:W-:Y:S01]  /*e920*/  IMAD.MOV.U32 R86, RZ, RZ, 0x2 ;  /* 0x00000002ff567424 */ /* 0x000fe200078e00ff */
[----:B------:R-:W-:Y:S02]  /*e930*/  MOV R85, R88 ;  /* 0x0000005800557202 */ /* 0x000fe40000000f00 */
[----:B------:R-:W-:Y:S02]  /*e940*/  MOV R84, 0xe960 ;  /* 0x0000e96000547802 */ /* 0x000fe40000000f00 */
[----:B0-2--5:R-:W-:Y:S05]  /*e950*/  CALL.REL.NOINC `($__internal_21_$__cuda_sm70_shflsync_down) ;  /* 0x0000046000007944 */ /* 0x025fea0003c00000 */
[----:B-1----:R-:W-:Y:S01]  /*e960*/  @!P3 FFMA.FTZ R88, R87, R86, R88 ;  /* 0x000000565758b223 */ /* 0x002fe20000010058 */
[----:B------:R-:W-:Y:S01]  /*e970*/  HFMA2.MMA R86, -RZ, RZ, 0, 2.384185791015625e-07 ;  /* 0x00000004ff567435 */ /* 0x000fe200000001ff */
[----:B------:R-:W-:Y:S01]  /*e980*/  @!P3 FMUL.FTZ R87, R89, R87 ;  /* 0x000000575957b220 */ /* 0x000fe20000410000 */
[----:B------:R-:W-:-:S04]  /*e990*/  MOV R84, 0xe9c0 ;  /* 0x0000e9c000547802 */ /* 0x000fc80000000f00 */
[----:B------:R-:W-:Y:S02]  /*e9a0*/  MOV R85, R87 ;  /* 0x0000005700557202 */ /* 0x000fe40000000f00 */
[----:B0-2--5:R-:W-:Y:S05]  /*e9b0*/  CALL.REL.NOINC `($__internal_21_$__cuda_sm70_shflsync_down) ;  /* 0x0000040000007944 */ /* 0x025fea0003c00000 */
[----:B-1----:R-:W-:Y:S01]  /*e9c0*/  IMAD.MOV.U32 R89, RZ, RZ, R86 ;  /* 0x000000ffff597224 */ /* 0x002fe200078e0056 */
[----:B------:R-:W-:Y:S01]  /*e9d0*/  HFMA2.MMA R86, -RZ, RZ, 0, 2.384185791015625e-07 ;  /* 0x00000004ff567435 */ /* 0x000fe200000001ff */
[----:B------:R-:W-:Y:S02]  /*e9e0*/  MOV R85, R88 ;  /* 0x0000005800557202 */ /* 0x000fe40000000f00 */
[----:B------:R-:W-:-:S03]  /*e9f0*/  MOV R84, 0xea10 ;  /* 0x0000ea1000547802 */ /* 0x000fc60000000f00 */
[----:B0-2--5:R-:W-:Y:S05]  /*ea00*/  CALL.REL.NOINC `($__internal_21_$__cuda_sm70_shflsync_down) ;  /* 0x000003b000007944 */ /* 0x025fea0003c00000 */
[----:B-1----:R-:W-:Y:S01]  /*ea10*/  @!P2 FFMA.FTZ R88, R87, R86, R88 ;  /* 0x000000565758a223 */ /* 0x002fe20000010058 */
[----:B------:R-:W-:Y:S01]  /*ea20*/  HFMA2.MMA R86, -RZ, RZ, 0, 4.76837158203125e-07 ;  /* 0x00000008ff567435 */ /* 0x000fe200000001ff */
[----:B------:R-:W-:Y:S01]  /*ea30*/  @!P2 FMUL.FTZ R87, R89, R87 ;  /* 0x000000575957a220 */ /* 0x000fe20000410000 */
[----:B------:R-:W-:Y:S01]  /*ea40*/  MOV R84, 0xea90 ;  /* 0x0000ea9000547802 */ /* 0x000fe20000000f00 */
[----:B------:R-:W-:-:S03]  /*ea50*/  IMAD.MOV.U32 R89, RZ, RZ, R88 ;  /* 0x000000ffff597224 */ /* 0x000fc600078e0058 */
[----:B------:R-:W-:-:S05]  /*ea60*/  MOV R88, R87 ;  /* 0x0000005700587202 */ /* 0x000fca0000000f00 */
        /* <DEDUP_REMOVED lines=8> */
[----:B------:R-:W-:Y:S01]  /*eaf0*/  HFMA2.MMA R86, -RZ, RZ, 0, 9.5367431640625e-07 ;  /* 0x00000010ff567435 */ /* 0x000fe200000001ff */
[----:B------:R-:W-:Y:S01]  /*eb00*/  @!P1 FMUL.FTZ R88, R87, R88 ;  /* 0x0000005857589220 */ /* 0x000fe20000410000 */
[----:B------:R-:W-:Y:S02]  /*eb10*/  MOV R84, 0xeb50 ;  /* 0x0000eb5000547802 */ /* 0x000fe40000000f00 */
[----:B------:R-:W-:Y:S01]  /*eb20*/  MOV R87, R89 ;  /* 0x0000005900577202 */ /* 0x000fe20000000f00 */
[----:B------:R-:W-:-:S02]  /*eb30*/  IMAD.MOV.U32 R85, RZ, RZ, R88 ;  /* 0x000000ffff557224 */ /* 0x000fc400078e0058 */
[----:B0-2--5:R-:W-:Y:S05]  /*eb40*/  CALL.REL.NOINC `($__internal_21_$__cuda_sm70_shflsync_down) ;  /* 0x0000027000007944 */ /* 0x025fea0003c00000 */
[----:B-1----:R-:W-:Y:S01]  /*eb50*/  MOV R89, R86 ;  /* 0x0000005600597202 */ /* 0x002fe20000000f00 */
[----:B------:R-:W-:Y:S01]  /*eb60*/  IMAD.MOV.U32 R86, RZ, RZ, 0x10 ;  /* 0x00000010ff567424 */ /* 0x000fe200078e00ff */
[----:B------:R-:W-:-:S02]  /*eb70*/  MOV R85, R87 ;  /* 0x0000005700557202 */ /* 0x000fc40000000f00 */
[----:B------:R-:W-:Y:S02]  /*eb80*/  MOV R84, 0xeba0 ;  /* 0x0000eba000547802 */ /* 0x000fe40000000f00 */
[----:B0-2--5:R-:W-:Y:S05]  /*eb90*/  CALL.REL.NOINC `($__internal_21_$__cuda_sm70_shflsync_down) ;  /* 0x0000022000007944 */ /* 0x025fea0003c00000 */
[----:B-1----:R-:W-:Y:S01]  /*eba0*/  @!P0 FFMA.FTZ R87, R88, R86, R87 ;  /* 0x0000005658578223 */ /* 0x002fe20000010057 */
[----:B------:R-:W-:Y:S01]  /*ebb0*/  HFMA2.MMA R86, -RZ, RZ, 0, 0 ;  /* 0x00000000ff567435 */ /* 0x000fe200000001ff */
[----:B------:R-:W-:Y:S01]  /*ebc0*/  @!P0 FMUL.FTZ R88, R89, R88 ;  /* 0x0000005859588220 */ /* 0x000fe20000410000 */
[----:B------:R-:W-:-:S04]  /*ebd0*/  MOV R85, 0xec00 ;  /* 0x0000ec0000557802 */ /* 0x000fc80000000f00 */
[----:B------:R-:W-:Y:S02]  /*ebe0*/  MOV R84, R88 ;  /* 0x0000005800547202 */ /* 0x000fe40000000f00 */
[----:B0-2--5:R-:W-:Y:S05]  /*ebf0*/  CALL.REL.NOINC `($__internal_22_$__cuda_sm70_shflsync_idx_p) ;  /* 0x0000025000007944 */ /* 0x025fea0003c00000 */
[----:B-1----:R-:W-:Y:S01]  /*ec00*/  IMAD.MOV.U32 R89, RZ, RZ, R86 ;  /* 0x000000ffff597224 */ /* 0x002fe200078e0056 */
[----:B------:R-:W-:Y:S01]  /*ec10*/  HFMA2.MMA R86, -RZ, RZ, 0, 0 ;  /* 0x00000000ff567435 */ /* 0x000fe200000001ff */
[----:B------:R-:W-:Y:S02]  /*ec20*/  MOV R84, R87 ;  /* 0x0000005700547202 */ /* 0x000fe40000000f00 */
[----:B------:R-:W-:-:S03]  /*ec30*/  MOV R85, 0xec50 ;  /* 0x0000ec5000557802 */ /* 0x000fc60000000f00 */
[----:B--2--5:R-:W-:Y:S05]  /*ec40*/  CALL.REL.NOINC `($__internal_22_$__cuda_sm70_shflsync_idx_p) ;  /* 0x0000020000007944 */ /* 0x024fea0003c00000 */
[----:B-1----:R-:W-:Y:S01]  /*ec50*/  IMAD.MOV.U32 R156, RZ, RZ, R86 ;  /* 0x000000ffff9c7224 */ /* 0x002fe200078e0056 */
[----:B------:R-:W-:Y:S01]  /*ec60*/  HFMA2.MMA R86, -RZ, RZ, 0, 5.9604644775390625e-08 ;  /* 0x00000001ff567435 */ /* 0x000fe200000001ff */
[----:B------:R-:W-:Y:S02]  /*ec70*/  MOV R85, R88 ;  /* 0x0000005800557202 */ /* 0x000fe40000000f00 */
[----:B------:R-:W-:-:S03]  /*ec80*/  MOV R84, 0xeca0 ;  /* 0x0000eca000547802 */ /* 0x000fc60000000f00 */
[----:B--2--5:R-:W-:Y:S05]  /*ec90*/  CALL.REL.NOINC `($__internal_21_$__cuda_sm70_shflsync_down) ;  /* 0x0000012000007944 */ /* 0x024fea0003c00000 */
[----:B-1----:R-:W-:Y:S01]  /*eca0*/  IMAD.MOV.U32 R159, RZ, RZ, R86 ;  /* 0x000000ffff9f7224 */ /* 0x002fe200078e0056 */
[----:B------:R-:W-:Y:S01]  /*ecb0*/  HFMA2.MMA R86, -RZ, RZ, 0, 5.9604644775390625e-08 ;  /* 0x00000001ff567435 */ /* 0x000fe200000001ff */
[----:B------:R-:W-:-:S02]  /*ecc0*/  MOV R85, R87 ;  /* 0x0000005700557202 */ /* 0x000fc40000000f00 */
[----:B------:R-:W-:-:S03]  /*ecd0*/  MOV R84, 0xecf0 ;  /* 0x0000ecf000547802 */ /* 0x000fc60000000f00 */
[----:B0-2--5:R-:W-:Y:S05]  /*ece0*/  CALL.REL.NOINC `($__internal_21_$__cuda_sm70_shflsync_down) ;  /* 0x000000d000007944 */ /* 0x025fea0003c00000 */
[----:B-1----:R-:W-:Y:S01]  /*ecf0*/  IMAD.MOV.U32 R88, RZ, RZ, R86 ;  /* 0x000000ffff587224 */ /* 0x002fe200078e0056 */
[----:B------:R-:W-:Y:S01]  /*ed00*/  MOV R87, R159 ;  /* 0x0000009f00577202 */ /* 0x000fe20000000f00 */
[----:B------:R-:W-:Y:S01]  /*ed10*/  IMAD.MOV.U32 R86, RZ, RZ, RZ ;  /* 0x000000ffff567224 */ /* 0x000fe200078e00ff */
[----:B------:R-:W-:Y:S02]  /*ed20*/  MOV R84, R82 ;  /* 0x0000005200547202 */ /* 0x000fe40000000f00 */
[----:B------:R-:W-:Y:S02]  /*ed30*/  MOV R85, 0xed50 ;  /* 0x0000ed5000557802 */ /* 0x000fe40000000f00 */
[----:B0-2--5:R-:W-:Y:S05]  /*ed40*/  CALL.REL.NOINC `($__internal_22_$__cuda_sm70_shflsync_idx_p) ;  /* 0x0000010000007944 */ /* 0x025fea0003c00000 */
[----:B-1----:R-:W-:Y:S01]  /*ed50*/  MOV R159, R86 ;  /* 0x00000056009f7202 */ /* 0x002fe20000000f00 */
[----:B------:R-:W-:Y:S01]  /*ed60*/  IMAD.MOV.U32 R86, RZ, RZ, RZ ;  /* 0x000000ffff567224 */ /* 0x000fe200078e00ff */
[----:B------:R-:W-:Y:S02]  /*ed70*/  MOV R84, R83 ;  /* 0x0000005300547202 */ /* 0x000fe40000000f00 */
[----:B------:R-:W-:Y:S02]  /*ed80*/  MOV R85, 0xeda0 ;  /* 0x0000eda000557802 */ /* 0x000fe40000000f00 */
[----:B--2--5:R-:W-:Y:S05]  /*ed90*/  CALL.REL.NOINC `($__internal_22_$__cuda_sm70_shflsync_idx_p) ;  /* 0x000000b000007944 */ /* 0x024fea0003c00000 */
[----:B-1----:R-:W-:Y:S01]  /*eda0*/  MOV R85, R86 ;  /* 0x0000005600557202 */ /* 0x002fe20000000f00 */
[----:B--2--5:R-:W-:Y:S05]  /*edb0*/  BRA `(.L_x_559) ;  /* 0xffffa9d000007947 */ /* 0x024fea000383ffff */
        .weak           $__internal_21_$__cuda_sm70_shflsync_down
        .type           $__internal_21_$__cuda_sm70_shflsync_down,@function
        .size           $__internal_21_$__cuda_sm70_shflsync_down,($__internal_22_$__cuda_sm70_shflsync_idx_p - $__internal_21_$__cuda_sm70_shflsync_down)
$__internal_21_$__cuda_sm70_shflsync_down:
        /* <DEDUP_REMOVED lines=8> */
[----:B------:R-:W-:Y:S05]  /*ee40*/  RET.REL.NODEC R84 `(_Z25selective_scan_bwd_kernelI32Selective_Scan_bwd_kernel_traitsILi128ELi16ELb0ELb0ELb1ELb1ELb1EN3c108BFloat16EfEEv12SSMParamsBwd) ;  /* 0xffff11b054007950 */ /* 0x000fea0003c3ffff */
        .weak           $__internal_22_$__cuda_sm70_shflsync_idx_p
        .type           $__internal_22_$__cuda_sm70_shflsync_idx_p,@function
        .size           $__internal_22_$__cuda_sm70_shflsync_idx_p,($__internal_23_$__cuda_sm70_shflsync_up - $__internal_22_$__cuda_sm70_shflsync_idx_p)
$__internal_22_$__cuda_sm70_shflsync_idx_p:
        /* <DEDUP_REMOVED lines=9> */
[----:B0-----:R-:W-:Y:S05]  /*eee0*/  RET.REL.NODEC R84 `(_Z25selective_scan_bwd_kernelI32Selective_Scan_bwd_kernel_traitsILi128ELi16ELb0ELb0ELb1ELb1ELb1EN3c108BFloat16EfEEv12SSMParamsBwd) ;  /* 0xffff111054007950 */ /* 0x001fea0003c3ffff */
        .weak           $__internal_23_$__cuda_sm70_shflsync_up
        .type           $__internal_23_$__cuda_sm70_shflsync_up,@function
        .size           $__internal_23_$__cuda_sm70_shflsync_up,(.L_x_8835 - $__internal_23_$__cuda_sm70_shflsync_up)
$__internal_23_$__cuda_sm70_shflsync_up:
        /* <DEDUP_REMOVED lines=8> */
[----:B-1----:R-:W-:Y:S05]  /*ef70*/  RET.REL.NODEC R84 `(_Z25selective_scan_bwd_kernelI32Selective_Scan_bwd_kernel_traitsILi128ELi16ELb0ELb0ELb1ELb1ELb1EN3c108BFloat16EfEEv12SSMParamsBwd) ;  /* 0xffff108054007950 */ /* 0x002fea0003c3ffff */
.L_x_560:
        /* <DEDUP_REMOVED lines=16> */
.L_x_8835:


//--------------------- .text._Z25selective_scan_bwd_kernelI32Selective_Scan_bwd_kernel_traitsILi128ELi16ELb0ELb1ELb0ELb0ELb0EN3c108BFloat16EfEEv12SSMParamsBwd --------------------------
	.section	.text._Z25selective_scan_bwd_kernelI32Selective_Scan_bwd_kernel_traitsILi128ELi16ELb0ELb1ELb0ELb0ELb0EN3c108BFloat16EfEEv12SSMParamsBwd,"ax",@progbits
	.sectioninfo	@"SHI_REGISTERS=168"
	.align	128
        .global         _Z25selective_scan_bwd_kernelI32Selective_Scan_bwd_kernel_traitsILi128ELi16ELb0ELb1ELb0ELb0ELb0EN3c108BFloat16EfEEv12SSMParamsBwd
        .type           _Z25selective_scan_bwd_kernelI32Selective_Scan_bwd_kernel_traitsILi128ELi16ELb0ELb1ELb0ELb0ELb0EN3c108BFloat16EfEEv12SSMParamsBwd,@function
        .size           _Z25selective_scan_bwd_kernelI32Selective_Scan_bwd_kernel_traitsILi128ELi16ELb0ELb1ELb0ELb0ELb0EN3c108BFloat16EfEEv12SSMParamsBwd,(.L_x_8838 - _Z25selective_scan_bwd_kernelI32Selective_Scan_bwd_kernel_traitsILi128ELi16ELb0ELb1ELb0ELb0ELb0EN3c108BFloat16EfEEv12SSMParamsBwd)
        .other          _Z25selective_scan_bwd_kernelI32Selective_Scan_bwd_kernel_traitsILi128ELi16ELb0ELb1ELb0ELb0ELb0EN3c108BFloat16EfEEv12SSMParamsBwd,@"STO_CUDA_ENTRY STV_DEFAULT"
_Z25selective_scan_bwd_kernelI32Selective_Scan_bwd_kernel_traitsILi128ELi16ELb0ELb1ELb0ELb0ELb0EN3c108BFloat16EfEEv12SSMParamsBwd:
.text._Z25selective_scan_bwd_kernelI32Selective_Scan_bwd_kernel_traitsILi128ELi16ELb0ELb1ELb0ELb0ELb0EN3c108BFloat16EfEEv12SSMParamsBwd:
        /* <DEDUP_REMOVED lines=30> */
[----:B-1----:R-:W-:Y:S01]  /*01e0*/  USHF.R.S32.HI UR13, URZ, 0x1f, UR12 ;  /* 0x0000001f3f0d7899 */ /* 0x002fe2000801140c */
[----:B------:R-:W-:Y:S01]  /*01f0*/  HFMA2.MMA R164, -RZ, RZ, 0, 0 ;  /* 0x00000000ffa47435 */ /* 0x000fe200000001ff */
[----:B------:R-:W-:Y:S01]  /*0200*/  UISETP.NE.U32.AND UP0, UPT, URZ, UR4, UPT ;  /* 0x000000043f00728c */ /* 0x000fe2000bf05070 */
[----:B------:R-:W-:Y:S01]  /*0210*/  IMAD.MOV.U32 R163, RZ, RZ, RZ ;  /* 0x000000ffffa37224 */ /* 0x000fe200078e00ff */
[----:B------:R-:W-:Y:S02]  /*0220*/  UIMAD UR4, UR13, UR6, URZ ;  /* 0x000000060d0472a4 */ /* 0x000fe4000f8e023f */
[----:B------:R-:W-:-:S02]  /*0230*/  UIMAD.WIDE.U32 UR22, UR12, UR6, URZ ;  /* 0x000000060c1672a5 */ /* 0x000fc4000f8e003f */
[----:B------:R-:W-:Y:S02]  /*0240*/  UIMAD UR4, UR12, UR7, UR4 ;  /* 0x000000070c0472a4 */ /* 0x000fe4000f8e0204 */
[----:B------:R-:W-:Y:S02]  /*0250*/  UISETP.NE.AND.EX UP0, UPT, URZ, UR5, UPT, UP0 ;  /* 0x000000053f00728c */ /* 0x000fe4000bf05300 */
[----:B------:R-:W-:Y:S01]  /*0260*/  ULDC.64 UR6, c[0x0][0x1e0] ;  /* 0x0000780000067ab9 */ /* 0x000fe20000000a00 */
[----:B0-----:R-:W0:Y:S01]  /*0270*/  I2F.RP R0, UR36 ;  /* 0x0000002400007d06 */ /* 0x001e220008209400 */
[----:B------:R-:W-:Y:S02]  /*0280*/  UIMAD UR5, UR13, UR6, URZ ;  /* 0x000000060d0572a4 */ /* 0x000fe4000f8e023f */
[----:B------:R-:W-:Y:S02]  /*0290*/  UISETP.NE.U32.AND UP1, UPT, URZ, UR24, UPT ;  /* 0x000000183f00728c */ /* 0x000fe4000bf25070 */
[----:B------:R-:W-:-:S02]  /*02a0*/  UIMAD UR14, UR12, UR7, UR5 ;  /* 0x000000070c0e72a4 */ /* 0x000fc4000f8e0205 */
[----:B------:R-:W-:Y:S02]  /*02b0*/  UISETP.NE.AND.EX UP1, UPT, URZ, UR25, UPT, UP1 ;  /* 0x000000193f00728c */ /* 0x000fe4000bf25310 */
[----:B------:R-:W-:Y:S02]  /*02c0*/  UISETP.NE.U32.AND UP2, UPT, URZ, UR30, UPT ;  /* 0x0000001e3f00728c */ /* 0x000fe4000bf45070 */
[----:B------:R-:W-:Y:S02]  /*02d0*/  UMOV UR32, URZ ;  /* 0x0000003f00207c82 */ /* 0x000fe40008000000 */
[----:B------:R-:W-:Y:S02]  /*02e0*/  UISETP.NE.AND.EX UP2, UPT, URZ, UR31, UPT, UP2 ;  /* 0x0000001f3f00728c */ /* 0x000fe4000bf45320 */
[----:B------:R-:W-:Y:S01]  /*02f0*/  UMOV UR33, URZ ;  /* 0x0000003f00217c82 */ /* 0x000fe20008000000 */
[----:B0-----:R-:W2:Y:S01]  /*0300*/  MUFU.RCP R0, R0 ;  /* 0x0000000000007308 */ /* 0x001ea20000001000 */
[----:B------:R-:W-:-:S02]  /*0310*/  UMOV UR34, URZ ;  /* 0x0000003f00227c82 */ /* 0x000fc40008000000 */
[----:B------:R-:W-:Y:S02]  /*0320*/  @UP1 ULEA UR32, UP3, UR10, UR24, 0x2 ;  /* 0x000000180a201291 */ /* 0x000fe4000f86103f */
[----:B------:R-:W-:Y:S02]  /*0330*/  UIADD3 UR23, UR23, UR4, URZ ;  /* 0x0000000417177290 */ /* 0x000fe4000fffe03f */
[----:B------:R-:W-:Y:S02]  /*0340*/  @UP1 ULEA.HI.X UR33, UR10, UR25, UR11, 0x2, UP3 ;  /* 0x000000190a211291 */ /* 0x000fe400098f140b */
[----:B------:R-:W-:Y:S02]  /*0350*/  @UP2 ULEA UR34, UP1, UR10, UR30, 0x2 ;  /* 0x0000001e0a222291 */ /* 0x000fe4000f82103f */
[----:B------:R-:W-:Y:S02]  /*0360*/  UMOV UR35, URZ ;  /* 0x0000003f00237c82 */ /* 0x000fe40008000000 */
[----:B------:R-:W-:-:S02]  /*0370*/  UMOV UR4, URZ ;  /* 0x0000003f00047c82 */ /* 0x000fc40008000000 */
[----:B------:R-:W-:Y:S01]  /*0380*/  @UP2 ULEA.HI.X UR35, UR10, UR31, UR11, 0x2, UP1 ;  /* 0x0000001f0a232291 */ /* 0x000fe200088f140b */
[----:B--2---:R-:W-:Y:S01]  /*0390*/  IADD3 R2, R0, 0xffffffe, RZ ;  /* 0x0ffffffe00027810 */ /* 0x004fe20007ffe0ff */
[----:B------:R-:W-:Y:S01]  /*03a0*/  UIMAD UR21, UR13, UR18, URZ ;  /* 0x000000120d1572a4 */ /* 0x000fe2000f8e023f */
[----:B------:R-:W-:Y:S01]  /*03b0*/  IABS R0, UR10 ;  /* 0x0000000a00007c13 */ /* 0x000fe20008000000 */
[----:B------:R-:W-:Y:S02]  /*03c0*/  ULDC.64 UR24, c[0x0][0x1d8] ;  /* 0x0000760000187ab9 */ /* 0x000fe40000000a00 */
[----:B------:R-:W-:Y:S01]  /*03d0*/  UIMAD.WIDE.U32 UR8, UR12, UR18, URZ ;  /* 0x000000120c0872a5 */ /* 0x000fe2000f8e003f */
[----:B------:R-:W0:Y:S01]  /*03e0*/  F2I.FTZ.U32.TRUNC.NTZ R2, R2 ;  /* 0x0000000200027305 */ /* 0x000e22000021f000 */
[----:B------:R-:W1:Y:S01]  /*03f0*/  R2UR UR26, R0 ;  /* 0x00000000001a73c2 */ /* 0x000e6200000e0000 */
[----:B------:R-:W-:Y:S02]  /*0400*/  UIMAD UR21, UR12, UR19, UR21 ;  /* 0x000000130c1572a4 */ /* 0x000fe4000f8e0215 */
[----:B------:R-:W-:-:S02]  /*0410*/  UIMAD.WIDE.U32 UR16, UR12, UR6, URZ ;  /* 0x000000060c1072a5 */ /* 0x000fc4000f8e003f */
[----:B------:R-:W-:Y:S02]  /*0420*/  ULDC.64 UR18, c[0x0][0x190] ;  /* 0x0000640000127ab9 */ /* 0x000fe40000000a00 */
[----:B------:R-:W-:Y:S02]  /*0430*/  UIMAD UR15, UR13, UR18, URZ ;  /* 0x000000120d0f72a4 */ /* 0x000fe4000f8e023f */
[----:B------:R-:W-:Y:S02]  /*0440*/  UIMAD UR20, UR11, UR24, URZ ;  /* 0x000000180b1472a4 */ /* 0x000fe4000f8e023f */
[----:B------:R-:W-:Y:S02]  /*0450*/  UIMAD.WIDE.U32 UR6, UR12, UR18, URZ ;  /* 0x000000120c0672a5 */ /* 0x000fe4000f8e003f */
[----:B------:R-:W-:Y:S01]  /*0460*/  UIMAD UR15, UR12, UR19, UR15 ;  /* 0x000000130c0f72a4 */ /* 0x000fe2000f8e020f */
[----:B0-----:R-:W0:Y:S02]  /*0470*/  R2UR UR5, R2 ;  /* 0x00000000020573c2 */ /* 0x001e2400000e0000 */
[----:B------:R-:W-:-:S02]  /*0480*/  ULDC.64 UR18, c[0x0][0x1e8] ;  /* 0x00007a0000127ab9 */ /* 0x000fc40000000a00 */
[----:B------:R-:W-:Y:S02]  /*0490*/  UIMAD UR27, UR11, UR18, URZ ;  /* 0x000000120b1b72a4 */ /* 0x000fe4000f8e023f */
[----:B------:R-:W-:Y:S02]  /*04a0*/  UIMAD UR20, UR10, UR25, UR20 ;  /* 0x000000190a1472a4 */ /* 0x000fe4000f8e0214 */
[----:B------:R-:W-:Y:S02]  /*04b0*/  UIMAD UR25, UR10, UR19, UR27 ;  /* 0x000000130a1972a4 */ /* 0x000fe4000f8e021b */
[----:B------:R-:W-:Y:S02]  /*04c0*/  UIADD3 UR17, UR17, UR14, URZ ;  /* 0x0000000e11117290 */ /* 0x000fe4000fffe03f */
[----:B------:R-:W-:Y:S02]  /*04d0*/  ULDC UR27, c[0x0][0x174] ;  /* 0x00005d00001b7ab9 */ /* 0x000fe40000000800 */
[----:B------:R-:W-:-:S02]  /*04e0*/  USHF.L.U32 UR14, UR27, 0xb, URZ ;  /* 0x0000000b1b0e7899 */ /* 0x000fc4000800063f */
[----:B------:R-:W-:Y:S02]  /*04f0*/  UIADD3 UR9, UR9, UR21, URZ ;  /* 0x0000001509097290 */ /* 0x000fe4000fffe03f */
[----:B------:R-:W-:Y:S02]  /*0500*/  UIADD3 UR21, UR14, -0x800, URZ ;  /* 0xfffff8000e157890 */ /* 0x000fe4000fffe03f */
[----:B------:R-:W-:Y:S02]  /*0510*/  UIMAD.WIDE.U32 UR16, UR10, UR18, UR16 ;  /* 0x000000120a1072a5 */ /* 0x000fe4000f8e0010 */
[----:B------:R-:W-:Y:S02]  /*0520*/  UIADD3 UR7, UR7, UR15, URZ ;  /* 0x0000000f07077290 */ /* 0x000fe4000fffe03f */
[----:B------:R-:W-:Y:S02]  /*0530*/  ULDC.64 UR18, c[0x0][0x280] ;  /* 0x0000a00000127ab9 */ /* 0x000fe40000000a00 */
[----:B0-----:R-:W-:-:S02]  /*0540*/  UIADD3 UR30, URZ, -UR5, URZ ;  /* 0x800000053f1e7290 */ /* 0x001fc4000fffe03f */
[----:B------:R-:W-:Y:S02]  /*0550*/  UIMAD.WIDE.U32 UR8, UR10, UR18, UR8 ;  /* 0x000000120a0872a5 */ /* 0x000fe4000f8e0008 */
[----:B------:R-:W-:-:S04]  /*0560*/  UIMAD UR30, UR30, UR36, URZ ;  /* 0x000000241e1e72a4 */ /* 0x000fc8000f8e023f */
[----:B------:R-:W-:Y:S02]  /*0570*/  UIMAD.WIDE.U32 UR30, UR5, UR30, UR4 ;  /* 0x0000001e051e72a5 */ /* 0x000fe4000f8e0004 */
[----:B------:R-:W-:Y:S02]  /*0580*/  UIMAD.WIDE.U32 UR4, UR10, UR24, UR22 ;  /* 0x000000180a0472a5 */ /* 0x000fe4000f8e0016 */
[----:B-1----:R-:W-:Y:S02]  /*0590*/  UIMAD.WIDE.U32 UR22, UR31, UR26, URZ ;  /* 0x0000001a1f1672a5 */ /* 0x002fe4000f8e003f */
[----:B------:R-:W-:Y:S02]  /*05a0*/  UIADD3 UR4, UP2, UR21, UR4, URZ ;  /* 0x0000000415047290 */ /* 0x000fe4000ff5e03f */
[----:B------:R-:W-:-:S03]  /*05b0*/  ULDC UR31, c[0x0][0x178] ;  /* 0x00005e00001f7ab9 */ /* 0x000fc60000000800 */
[----:B------:R-:W-:Y:S02]  /*05c0*/  UMOV UR24, UR23 ;  /* 0x0000001700187c82 */ /* 0x000fe40008000000 */
[----:B------:R-:W-:Y:S02]  /*05d0*/  UIADD3 UR22, -UR24, URZ, URZ ;  /* 0x0000003f18167290 */ /* 0x000fe4000fffe13f */
[----:B------:R-:W-:Y:S02]  /*05e0*/  USHF.R.S32.HI UR23, URZ, 0x1f, UR21 ;  /* 0x0000001f3f177899 */ /* 0x000fe40008011415 */
[----:B------:R-:W-:Y:S02]  /*05f0*/  UIMAD UR26, UR36, UR22, UR26 ;  /* 0x00000016241a72a4 */ /* 0x000fe4000f8e021a */
[----:B------:R-:W-:Y:S02]  /*0600*/  UIMAD UR22, UR11, UR18, URZ ;  /* 0x000000120b1672a4 */ /* 0x000fe4000f8e023f */
[----:B------:R-:W-:-:S02]  /*0610*/  UISETP.GT.U32.AND UP1, UPT, UR36, UR26, UPT ;  /* 0x0000001a2400728c */ /* 0x000fc4000bf24070 */
[----:B------:R-:W-:Y:S02]  /*0620*/  UIADD3.X UR20, UR23, UR5, UR20, UP2, !UPT ;  /* 0x0000000517147290 */ /* 0x000fe400097fe414 */
[----:B------:R-:W-:Y:S02]  /*0630*/  UIMAD UR30, UR10, UR19, UR22 ;  /* 0x000000130a1e72a4 */ /* 0x000fe4000f8e0216 */
[----:B------:R-:W-:Y:S02]  /*0640*/  ULOP3.LUT UR22, UR10, UR31, URZ, 0x3c, !UPT ;  /* 0x0000001f0a167292 */ /* 0x000fe4000f8e3c3f */
[----:B------:R-:W-:Y:S02]  /*0650*/  ULDC.64 UR18, c[0x0][0x240] ;  /* 0x0000900000127ab9 */ /* 0x000fe40000000a00 */
[----:B------:R-:W-:Y:S02]  /*0660*/  ULEA UR18, UP3, UR4, UR18, 0x1 ;  /* 0x0000001204127291 */ /* 0x000fe4000f86083f */
[----:B------:R-:W-:-:S02]  /*0670*/  @!UP1 UIADD3 UR26, UR26, -UR36, URZ ;  /* 0x800000241a1a9290 */ /* 0x000fc4000fffe03f */
[----:B------:R-:W-:Y:S02]  /*0680*/  @!UP1 UIADD3 UR24, UR24, 0x1, URZ ;  /* 0x0000000118189890 */ /* 0x000fe4000fffe03f */
[----:B------:R-:W-:Y:S02]  /*0690*/  UISETP.GE.U32.AND UP2, UPT, UR26, UR36, UPT ;  /* 0x000000241a00728c */ /* 0x000fe4000bf46070 */
[----:B------:R-:W-:Y:S02]  /*06a0*/  ULEA.HI.X UR19, UR4, UR19, UR20, 0x1, UP3 ;  /* 0x0000001304137291 */ /* 0x000fe400098f0c14 */
[----:B------:R-:W-:Y:S02]  /*06b0*/  UISETP.GE.AND UP3, UPT, UR22, URZ, UPT ;  /* 0x0000003f1600728c */ /* 0x000fe4000bf66270 */
[----:B------:R-:W-:Y:S02]  /*06c0*/  UISETP.NE.AND UP1, UPT, URZ, UR31, UPT ;  /* 0x0000001f3f00728c */ /* 0x000fe4000bf25270 */
[----:B------:R-:W-:-:S02]  /*06d0*/  UIADD3 UR22, UP4, UR21, UR16, URZ ;  /* 0x0000001015167290 */ /* 0x000fc4000ff9e03f */
[----:B------:R-:W-:Y:S02]  /*06e0*/  ULDC.64 UR4, c[0x0][0x248] ;  /* 0x0000920000047ab9 */ /* 0x000fe40000000a00 */
[----:B------:R-:W-:Y:S02]  /*06f0*/  @UP2 UIADD3 UR24, UR24, 0x1, URZ ;  /* 0x0000000118182890 */ /* 0x000fe4000fffe03f */
[----:B------:R-:W-:Y:S02]  /*0700*/  UIADD3.X UR16, UR23, UR17, UR25, UP4, !UPT ;  /* 0x0000001117107290 */ /* 0x000fe4000a7fe419 */
[----:B------:R-:W-:Y:S02]  /*0710*/  ULEA UR20, UP4, UR22, UR4, 0x1 ;  /* 0x0000000416147291 */ /* 0x000fe4000f88083f */
[----:B------:R-:W-:Y:S02]  /*0720*/  UIADD3 UR17, UP2, UR21, UR8, URZ ;  /* 0x0000000815117290 */ /* 0x000fe4000ff5e03f */
[----:B------:R-:W-:-:S02]  /*0730*/  UMOV UR15, UR24 ;  /* 0x00000018000f7c82 */ /* 0x000fc40008000000 */
[----:B------:R-:W-:Y:S02]  /*0740*/  @!UP3 UIADD3 UR15, -UR15, URZ, URZ ;  /* 0x0000003f0f0fb290 */ /* 0x000fe4000fffe13f */
[----:B------:R-:W-:Y:S02]  /*0750*/  @!UP1 ULOP3.LUT UR15, URZ, UR31, URZ, 0x33, !UPT ;  /* 0x0000001f3f0f9292 */ /* 0x000fe4000f8e333f */
[----:B------:R-:W-:Y:S02]  /*0760*/  ULEA.HI.X UR22, UR22, UR5, UR16, 0x1, UP4 ;  /* 0x0000000516167291 */ /* 0x000fe4000a0f0c10 */
[----:B------:R-:W-:Y:S02]  /*0770*/  USHF.R.S32.HI UR16, URZ, 0x1f, UR15 ;  /* 0x0000001f3f107899 */ /* 0x000fe4000801140f */
[----:B------:R-:W-:Y:S02]  /*0780*/  ULDC.64 UR4, c[0x0][0x308] ;  /* 0x0000c20000047ab9 */ /* 0x000fe40000000a00 */
[----:B------:R-:W-:-:S02]  /*0790*/  UIADD3.X UR9, UR23, UR9, UR30, UP2, !UPT ;  /* 0x0000000917097290 */ /* 0x000fc400097fe41e */
[----:B------:R-:W-:Y:S02]  /*07a0*/  ULEA UR8, UP1, UR17, UR4, 0x1 ;  /* 0x0000000411087291 */ /* 0x000fe4000f82083f */
[----:B------:R-:W-:Y:S02]  /*07b0*/  ULDC.64 UR30, c[0x0][0x1a8] ;  /* 0x00006a00001e7ab9 */ /* 0x000fe40000000a00 */
[----:B------:R-:W-:Y:S02]  /*07c0*/  UIMAD UR4, UR16, UR30, URZ ;  /* 0x0000001e100472a4 */ /* 0x000fe4000f8e023f */
[----:B------:R-:W-:Y:S02]  /*07d0*/  ULEA.HI.X UR9, UR17, UR5, UR9, 0x1, UP1 ;  /* 0x0000000511097291 */ /* 0x000fe400088f0c09 */
[----:B------:R-:W-:Y:S02]  /*07e0*/  UIMAD.WIDE.U32 UR24, UR15, UR30, UR6 ;  /* 0x0000001e0f1872a5 */ /* 0x000fe4000f8e0006 */
[----:B------:R-:W-:-:S02]  /*07f0*/  UIMAD UR17, UR15, UR31, UR4 ;  /* 0x0000001f0f1172a4 */ /* 0x000fc4000f8e0204 */
[----:B------:R-:W-:Y:S02]  /*0800*/  UIADD3 UR21, UP1, UR21, UR24, URZ ;  /* 0x0000001815157290 */ /* 0x000fe4000ff3e03f */
[----:B------:R-:W-:Y:S02]  /*0810*/  UIADD3 UR17, UR25, UR17, URZ ;  /* 0x0000001119117290 */ /* 0x000fe4000fffe03f */
[----:B------:R-:W-:Y:S02]  /*0820*/  ULDC.64 UR6, c[0x0][0x228] ;  /* 0x00008a0000067ab9 */ /* 0x000fe40000000a00 */
[----:B------:R-:W-:Y:S02]  /*0830*/  ULDC UR26, c[0x0][0x164] ;  /* 0x00005900001a7ab9 */ /* 0x000fe40000000800 */
[----:B------:R-:W-:Y:S02]  /*0840*/  ULEA UR24, UP2, UR21, UR6, 0x1 ;  /* 0x0000000615187291 */ /* 0x000fe4000f84083f */
[----:B------:R-:W-:-:S02]  /*0850*/  UIADD3.X UR23, UR23, UR17, URZ, UP1, !UPT ;  /* 0x0000001117177290 */ /* 0x000fc40008ffe43f */
[----:B------:R-:W-:Y:S02]  /*0860*/  @UP0 UIMAD UR6, UR12, UR26, UR10 ;  /* 0x0000001a0c0602a4 */ /* 0x000fe4000f8e020a */
[----:B------:R-:W-:Y:S02]  /*0870*/  UISETP.GE.AND UP1, UPT, UR27, 0x1, UPT ;  /* 0x000000011b00788c */ /* 0x000fe4000bf26270 */
[----:B------:R-:W-:Y:S02]  /*0880*/  UMOV UR4, URZ ;  /* 0x0000003f00047c82 */ /* 0x000fe40008000000 */
[----:B------:R-:W-:Y:S02]  /*0890*/  @UP0 UIMAD UR6, UR6, UR27, URZ ;  /* 0x0000001b060602a4 */ /* 0x000fe4000f8e023f */
[----:B------:R-:W-:Y:S02]  /*08a0*/  ULDC UR17, c[0x0][0x16c] ;  /* 0x00005b0000117ab9 */ /* 0x000fe40000000800 */
[----:B------:R-:W-:-:S02]  /*08b0*/  @UP0 UIMAD UR6, UR6, UR17, URZ ;  /* 0x00000011060602a4 */ /* 0x000fc4000f8e023f */
[----:B------:R-:W-:Y:S02]  /*08c0*/  ULDC.64 UR30, c[0x0][0x260] ;  /* 0x00009800001e7ab9 */ /* 0x000fe40000000a00 */
[----:B------:R-:W-:Y:S02]  /*08d0*/  @UP0 UMOV UR17, 0x8 ;  /* 0x0000000800110882 */ /* 0x000fe40000000000 */
[----:B------:R-:W-:Y:S02]  /*08e0*/  @UP0 UIMAD.WIDE UR30, UR6, UR17, UR30 ;  /* 0x00000011061e02a5 */ /* 0x000fe4000f8e021e */
[----:B------:R-:W-:Y:S02]  /*08f0*/  UMOV UR5, URZ ;  /* 0x0000003f00057c82 */ /* 0x000fe40008000000 */
[----:B------:R-:W-:-:S03]  /*0900*/  ULEA.HI.X UR7, UR21, UR7, UR23, 0x1, UP2 ;  /* 0x0000000715077291 */ /* 0x000fc600090f0c17 */
[----:B------:R-:W-:Y:S02]  /*0910*/  @!UP0 UMOV UR30, URZ ;  /* 0x0000003f001e8c82 */ /* 0x000fe40008000000 */
[----:B------:R-:W-:Y:S01]  /*0920*/  @!UP0 UMOV UR31, URZ ;  /* 0x0000003f001f8c82 */ /* 0x000fe20008000000 */
[----:B---3--:R0:W1:Y:S01]  /*0930*/  @P0 R2UR UR4, R3 ;  /* 0x00000000030403c2 */ /* 0x00806200000e0000 */
[----:B------:R-:W-:-:S07]  /*0940*/  PLOP3.LUT P0, PT, PT, PT, UP1, 0x80, 0x0 ;  /* 0x000000000000781c */ /* 0x000fce0003f0f018 */
[----:B----4-:R0:W2:Y:S06]  /*0950*/  @P1 R2UR UR5, R4 ;  /* 0x00000000040513c2 */ /* 0x0100ac00000e0000 */
[----:B------:R-:W-:Y:S05]  /*0960*/  @!P0 BRA `(.L_x_561) ;  /* 0x0000737000008947 */ /* 0x000fea0003800000 */
[----:B------:R-:W3:Y:S01]  /*0970*/  S2R R71, SR_TID.X ;  /* 0x0000000000477919 */ /* 0x000ee20000002100 */
[----:B------:R-:W-:Y:S01]  /*0980*/  UMOV UR17, UR18 ;  /* 0x0000001200117c82 */ /* 0x000fe20008000000 */
[----:B------:R-:W-:Y:S01]  /*0990*/  IMAD.MOV.U32 R163, RZ, RZ, RZ ;  /* 0x000000ffffa37224 */ /* 0x000fe200078e00ff */
[----:B------:R-:W-:Y:S01]  /*09a0*/  UMOV UR18, UR19 ;  /* 0x0000001300127c82 */ /* 0x000fe20008000000 */
[----:B------:R-:W4:Y:S01]  /*09b0*/  S2R R161, SR_LANEID ;  /* 0x0000000000a17919 */ /* 0x000f220000000000 */
[----:B------:R-:W-:Y:S01]  /*09c0*/  MOV R164, RZ ;  /* 0x000000ff00a47202 */ /* 0x000fe20000000f00 */
[----:B------:R-:W-:-:S02]  /*09d0*/  UMOV UR19, UR20 ;  /* 0x0000001400137c82 */ /* 0x000fc40008000000 */
[----:B------:R-:W-:Y:S02]  /*09e0*/  UMOV UR20, UR22 ;  /* 0x0000001600147c82 */ /* 0x000fe40008000000 */
[----:B------:R-:W-:Y:S02]  /*09f0*/  UMOV UR23, UR24 ;  /* 0x0000001800177c82 */ /* 0x000fe40008000000 */
[----:B------:R-:W-:Y:S02]  /*0a00*/  UMOV UR21, UR8 ;  /* 0x0000000800157c82 */ /* 0x000fe40008000000 */
[----:B------:R-:W-:Y:S02]  /*0a10*/  UMOV UR22, UR9 ;  /* 0x0000000900167c82 */ /* 0x000fe40008000000 */
[----:B------:R-:W-:Y:S02]  /*0a20*/  UMOV UR24, UR7 ;  /* 0x0000000700187c82 */ /* 0x000fe40008000000 */
[----:B------:R-:W-:Y:S01]  /*0a30*/  UMOV UR6, URZ ;  /* 0x0000003f00067c82 */ /* 0x000fe20008000000 */
[----:B---3--:R-:W-:-:S04]  /*0a40*/  SHF.R.S32.HI R0, RZ, 0x1f, R71 ;  /* 0x0000001fff007819 */ /* 0x008fc80000011447 */
[----:B------:R-:W-:-:S04]  /*0a50*/  LEA.HI R0, R0, R71, RZ, 0x5 ;  /* 0x0000004700007211 */ /* 0x000fc800078f28ff */
[----:B----4-:R-:W-:Y:S02]  /*0a60*/  SHF.R.S32.HI R160, RZ, 0x5, R0 ;  /* 0x00000005ffa07819 */ /* 0x010fe40000011400 */
.L_x_616:
[----:B------:R-:W-:Y:S01]  /*0a70*/  ULDC UR25, c[0x0][0x174] ;  /* 0x00005d0000197ab9 */ /* 0x000fe20000000800 */
[----:B------:R-:W-:Y:S01]  /*0a80*/  SHF.L.U32 R91, R71, 0x4, RZ ;  /* 0x00000004475b7819 */ /* 0x000fe200000006ff */
[----:B------:R-:W-:Y:S01]  /*0a90*/  UIADD3 UR25, -UR6, UR25, URZ ;  /* 0x0000001906197290 */ /* 0x000fe2000fffe13f */
[----:B------:R-:W-:Y:S01]  /*0aa0*/  BAR.SYNC.DEFER_BLOCKING 0x0 ;  /* 0x0000000000007b1d */ /* 0x000fe20000010000 */
[----:B------:R-:W-:Y:S01]  /*0ab0*/  IMAD.U32 R2, RZ, RZ, UR17 ;  /* 0x00000011ff027e24 */ /* 0x000fe2000f8e00ff */
[----:B------:R-:W-:Y:S01]  /*0ac0*/  LOP3.LUT R0, R91, 0xfffffe00, RZ, 0xc0, !PT ;  /* 0xfffffe005b007812 */ /* 0x000fe200078ec0ff */
[----:B------:R-:W-:Y:S01]  /*0ad0*/  ULEA UR26, UR25, 0xfffff800, 0xb ;  /* 0xfffff800191a7891 */ /* 0x000fe2000f8e583f */
[----:B0-----:R-:W-:Y:S01]  /*0ae0*/  IMAD.U32 R3, RZ, RZ, UR18 ;  /* 0x00000012ff037e24 */ /* 0x001fe2000f8e00ff */
        /* <DEDUP_REMOVED lines=8> */
[C---:B------:R-:W-:Y:S02]  /*0b70*/  ISETP.GE.AND P2, PT, R72.reuse, UR7, PT ;  /* 0x0000000748007c0c */ /* 0x040fe4000bf46270 */
[----:B------:R-:W-:Y:S02]  /*0b80*/  ISETP.GE.AND P1, PT, R21, UR7, PT ;  /* 0x0000000715007c0c */ /* 0x000fe4000bf26270 */
[C---:B------:R-:W-:Y:S02]  /*0b90*/  LOP3.LUT R25, R72.reuse, 0x60, RZ, 0xfc, !PT ;  /* 0x0000006048197812 */ /* 0x040fe400078efcff */
[----:B------:R-:W-:-:S02]  /*0ba0*/  LOP3.LUT R27, R72, 0x80, RZ, 0xfc, !PT ;  /* 0x00000080481b7812 */ /* 0x000fc400078efcff */
[C---:B------:R-:W-:Y:S02]  /*0bb0*/  LOP3.LUT R29, R72.reuse, 0xa0, RZ, 0xfc, !PT ;  /* 0x000000a0481d7812 */ /* 0x040fe400078efcff */
[C---:B------:R-:W-:Y:S02]  /*0bc0*/  LOP3.LUT R31, R72.reuse, 0xc0, RZ, 0xfc, !PT ;  /* 0x000000c0481f7812 */ /* 0x040fe400078efcff */
[----:B------:R-:W-:Y:S01]  /*0bd0*/  ISETP.GE.AND P0, PT, R23, UR7, PT ;  /* 0x0000000717007c0c */ /* 0x000fe2000bf06270 */
[----:B------:R0:W3:Y:S01]  /*0be0*/  @!P2 LDG.E.U16 R4, [R2.64] ;  /* 0x0000001c0204a981 */ /* 0x0000e2000c1e1500 */
[C---:B------:R-:W-:Y:S02]  /*0bf0*/  LOP3.LUT R33, R72.reuse, 0xe0, RZ, 0xfc, !PT ;  /* 0x000000e048217812 */ /* 0x040fe400078efcff */
        /* <DEDUP_REMOVED lines=50> */
[----:B------:R-:W-:-:S05]  /*0f20*/  IMAD.IADD R19, R0, 0x1, R161 ;  /* 0x0000000100137824 */ /* 0x000fca00078e02a1 */
        /* <DEDUP_REMOVED lines=11> */
[C---:B------:R-:W-:Y:S02]  /*0fe0*/  IADD3 R34, R19.reuse, 0xe0, RZ ;  /* 0x000000e013227810 */ /* 0x040fe40007ffe0ff */
[----:B------:R-:W-:-:S02]  /*0ff0*/  IADD3 R36, R19, 0x100, RZ ;  /* 0x0000010013247810 */ /* 0x000fc40007ffe0ff */
[C---:B0-----:R-:W-:Y:S02]  /*1000*/  IADD3 R2, R19.reuse, 0x120, RZ ;  /* 0x0000012013027810 */ /* 0x041fe40007ffe0ff */
        /* <DEDUP_REMOVED lines=17> */
[----:B------:R-:W-:Y:S02]  /*1120*/  IADD3 R48, R19, 0x1e0, RZ ;  /* 0x000001e013307810 */ /* 0x000fe40007ffe0ff */
[-C--:B------:R-:W-:Y:S02]  /*1130*/  LEA.HI.SX32 R38, R38, R19.reuse, 0x1b ;  /* 0x0000001326267211 */ /* 0x080fe400078fdaff */
[-C--:B------:R-:W-:Y:S01]  /*1140*/  LEA.HI.SX32 R40, R40, R19.reuse, 0x1b ;  /* 0x0000001328287211 */ /* 0x080fe200078fdaff */
[----:B------:R-:W-:Y:S01]  /*1150*/  IMAD.SHL.U32 R150, R36, 0x2, RZ ;  /* 0x0000000224967824 */ /* 0x000fe200078e00ff */
[-C--:B------:R-:W-:Y:S01]  /*1160*/  LEA.HI.SX32 R42, R42, R19.reuse, 0x1b ;  /* 0x000000132a2a7211 */ /* 0x080fe200078fdaff */
[----:B------:R-:W-:Y:S01]  /*1170*/  IMAD R0, R161, 0x10, R0 ;  /* 0x00000010a1007824 */ /* 0x000fe200078e0200 */
[----:B------:R-:W-:Y:S01]  /*1180*/  SHF.L.U32 R151, R34, 0x1, RZ ;  /* 0x0000000122977819 */ /* 0x000fe200000006ff */
[----:B------:R-:W-:Y:S01]  /*1190*/  IMAD.SHL.U32 R149, R2, 0x2, RZ ;  /* 0x0000000202957824 */ /* 0x000fe200078e00ff */
[----:B------:R-:W-:-:S02]  /*11a0*/  LEA.HI.SX32 R44, R44, R19, 0x1b ;  /* 0x000000132c2c7211 */ /* 0x000fc400078fdaff */
[-C--:B------:R-:W-:Y:S01]  /*11b0*/  LEA.HI.SX32 R46, R46, R19.reuse, 0x1b ;  /* 0x000000132e2e7211 */ /* 0x080fe200078fdaff */
[----:B------:R-:W-:Y:S01]  /*11c0*/  IMAD.SHL.U32 R147, R40, 0x2, RZ ;  /* 0x0000000228937824 */ /* 0x000fe200078e00ff */
[----:B------:R-:W-:Y:S02]  /*11d0*/  LEA.HI.SX32 R48, R48, R19, 0x1b ;  /* 0x0000001330307211 */ /* 0x000fe400078fdaff */
[----:B------:R-:W-:Y:S01]  /*11e0*/  SHF.L.U32 R148, R38, 0x1, RZ ;  /* 0x0000000126947819 */ /* 0x000fe200000006ff */
[----:B------:R-:W-:Y:S01]  /*11f0*/  IMAD.SHL.U32 R146, R42, 0x2, RZ ;  /* 0x000000022a927824 */ /* 0x000fe200078e00ff */
[----:B------:R-:W-:Y:S01]  /*1200*/  SHF.L.U32 R145, R44, 0x1, RZ ;  /* 0x000000012c917819 */ /* 0x000fe200000006ff */
[----:B------:R-:W-:Y:S01]  /*1210*/  IMAD.SHL.U32 R144, R46, 0x2, RZ ;  /* 0x000000022e907824 */ /* 0x000fe200078e00ff */
[----:B------:R-:W-:Y:S01]  /*1220*/  LEA.HI.SX32 R70, R0, R0, 0x1b ;  /* 0x0000000000467211 */ /* 0x000fe200078fdaff */
[----:B------:R-:W-:-:S03]  /*1230*/  IMAD.SHL.U32 R143, R48, 0x2, RZ ;  /* 0x00000002308f7824 */ /* 0x000fc600078e00ff */
[----:B------:R-:W-:Y:S02]  /*1240*/  SHF.L.U32 R70, R70, 0x1, RZ ;  /* 0x0000000146467819 */ /* 0x000fe400000006ff */
        /* <DEDUP_REMOVED lines=46> */
[----:B---3--:R-:W-:Y:S02]  /*1530*/  PRMT R5, RZ, 0x7610, R5 ;  /* 0x00007610ff057816 */ /* 0x008fe40000000005 */
[----:B----4-:R-:W-:Y:S02]  /*1540*/  PRMT R6, RZ, 0x7610, R6 ;  /* 0x00007610ff067816 */ /* 0x010fe40000000006 */
[----:B--2---:R-:W-:Y:S02]  /*1550*/  PRMT R7, RZ, 0x7610, R7 ;  /* 0x00007610ff077816 */ /* 0x004fe40000000007 */
[----:B-----5:R-:W-:Y:S02]  /*1560*/  PRMT R8, RZ, 0x7610, R8 ;  /* 0x00007610ff087816 */ /* 0x020fe40000000008 */
[----:B-1----:R-:W-:Y:S02]  /*1570*/  PRMT R10, RZ, 0x7610, R10 ;  /* 0x00007610ff0a7816 */ /* 0x002fe4000000000a */
        /* <DEDUP_REMOVED lines=37> */
[----:B------:R-:W-:Y:S01]  /*17d0*/  PRMT R24, RZ, 0x7610, R24 ;  /* 0x00007610ff187816 */ /* 0x000fe20000000018 */
[----:B0-----:R-:W-:Y:S02]  /*17e0*/  IMAD.U32 R2, RZ, RZ, UR21 ;  /* 0x00000015ff027e24 */ /* 0x001fe4000f8e00ff */
[----:B------:R-:W-:Y:S01]  /*17f0*/  IMAD.U32 R3, RZ, RZ, UR22 ;  /* 0x00000016ff037e24 */ /* 0x000fe2000f8e00ff */
[----:B------:R-:W-:-:S03]  /*1800*/  ISETP.GE.AND P4, PT, R23, UR7, PT ;  /* 0x0000000717007c0c */ /* 0x000fc6000bf86270 */
[----:B------:R-:W-:Y:S01]  /*1810*/  IMAD.WIDE R2, R72, 0x2, R2 ;  /* 0x0000000248027825 */ /* 0x000fe200078e0202 */
[----:B------:R-:W-:Y:S02]  /*1820*/  ISETP.GE.AND P0, PT, R25, UR7, PT ;  /* 0x0000000719007c0c */ /* 0x000fe4000bf06270 */
[----:B------:R-:W-:Y:S02]  /*1830*/  ISETP.GE.AND P6, PT, R29, UR7, PT ;  /* 0x000000071d007c0c */ /* 0x000fe4000bfc6270 */
[----:B------:R-:W-:Y:S02]  /*1840*/  ISETP.GE.AND P5, PT, R31, UR7, PT ;  /* 0x000000071f007c0c */ /* 0x000fe4000bfa6270 */
        /* <DEDUP_REMOVED lines=46> */
[----:B------:R-:W0:Y:S04]  /*1b30*/  LDS.U16 R17, [R70+0x1c] ;  /* 0x00001c0046117984 */ /* 0x000e280000000400 */
[----:B------:R-:W1:Y:S04]  /*1b40*/  LDS.U16 R18, [R70+0x1e] ;  /* 0x00001e0046127984 */ /* 0x000e680000000400 */
[----:B------:R-:W-:Y:S06]  /*1b50*/  BAR.SYNC.DEFER_BLOCKING 0x0 ;  /* 0x0000000000007b1d */ /* 0x000fec0000010000 */
[----:B------:R2:W3:Y:S01]  /*1b60*/  @!P2 LDG.E.U16 R19, [R2.64+0x40] ;  /* 0x0000401c0213a981 */ /* 0x0004e2000c1e1500 */
[----:B------:R-:W-:-:S03]  /*1b70*/  ISETP.GE.AND P2, PT, R35, UR7, PT ;  /* 0x0000000723007c0c */ /* 0x000fc6000bf46270 */
[----:B------:R2:W4:Y:S01]  /*1b80*/  @!P1 LDG.E.U16 R24, [R2.64+0x100] ;  /* 0x0001001c02189981 */ /* 0x000522000c1e1500 */
[----:B------:R-:W-:-:S03]  /*1b90*/  ISETP.GE.AND P1, PT, R72, UR7, PT ;  /* 0x0000000748007c0c */ /* 0x000fc6000bf26270 */
[----:B------:R2:W5:Y:S01]  /*1ba0*/  @!P4 LDG.E.U16 R22, [R2.64+0x80] ;  /* 0x0000801c0216c981 */ /* 0x000562000c1e1500 */
[----:B------:R-:W-:-:S03]  /*1bb0*/  ISETP.GE.AND P4, PT, R37, UR7, PT ;  /* 0x0000000725007c0c */ /* 0x000fc6000bf86270 */
[----:B------:R2:W3:Y:S01]  /*1bc0*/  @!P0 LDG.E.U16 R21, [R2.64+0xc0] ;  /* 0x0000c01c02158981 */ /* 0x0004e2000c1e1500 */
        /* <DEDUP_REMOVED lines=9> */
[----:B------:R2:W3:Y:S01]  /*1c60*/  @!P1 LDG.E.U16 R20, [R2.64] ;  /* 0x0000001c02149981 */ /* 0x0004e2000c1e1500 */
[----:B------:R-:W-:-:S03]  /*1c70*/  ISETP.GE.AND P1, PT, R49, UR7, PT ;  /* 0x0000000731007c0c */ /* 0x000fc6000bf26270 */
[----:B------:R2:W4:Y:S04]  /*1c80*/  @!P4 LDG.E.U16 R30, [R2.64+0x240] ;  /* 0x0002401c021ec981 */ /* 0x000528000c1e1500 */
[----:B------:R2:W4:Y:S04]  /*1c90*/  @!P0 LDG.E.U16 R27, [R2.64+0x280] ;  /* 0x0002801c021b8981 */ /* 0x000528000c1e1500 */
[----:B------:R2:W4:Y:S04]  /*1ca0*/  @!P6 LDG.E.U16 R32, [R2.64+0x2c0] ;  /* 0x0002c01c0220e981 */ /* 0x000528000c1e1500 */
[----:B------:R2:W4:Y:S04]  /*1cb0*/  @!P5 LDG.E.U16 R29, [R2.64+0x300] ;  /* 0x0003001c021dd981 */ /* 0x000528000c1e1500 */
[----:B------:R2:W4:Y:S04]  /*1cc0*/  @!P3 LDG.E.U16 R34, [R2.64+0x340] ;  /* 0x0003401c0222b981 */ /* 0x000528000c1e1500 */
[----:B------:R2:W4:Y:S04]  /*1cd0*/  @!P2 LDG.E.U16 R31, [R2.64+0x380] ;  /* 0x0003801c021fa981 */ /* 0x000528000c1e1500 */
[----:B------:R2:W4:Y:S02]  /*1ce0*/  @!P1 LDG.E.U16 R36, [R2.64+0x3c0] ;  /* 0x0003c01c02249981 */ /* 0x000524000c1e1500 */
[----:B--2---:R-:W-:-:S02]  /*1cf0*/  PRMT R2, RZ, 0x5410, R69 ;  /* 0x00005410ff027816 */ /* 0x004fc40000000045 */
[----:B------:R-:W-:Y:S02]  /*1d00*/  ISETP.LT.AND P0, PT, RZ, c[0x0][0x16c], PT ;  /* 0x00005b00ff007a0c */ /* 0x000fe40003f01270 */
        /* <DEDUP_REMOVED lines=15> */
[----:B-1----:R-:W-:Y:S01]  /*1e00*/  PRMT R18, RZ, 0x5410, R18 ;  /* 0x00005410ff127816 */ /* 0x002fe20000000012 */
[----:B------:R-:W-:-:S04]  /*1e10*/  FADD.FTZ R33, R0, UR5 ;  /* 0x0000000500217e21 */ /* 0x000fc80008010000 */
[----:B------:R-:W-:Y:S01]  /*1e20*/  FADD.FTZ R18, R18, UR5 ;  /* 0x0000000512127e21 */ /* 0x000fe20008010000 */
[----:B---3--:R-:W-:Y:S04]  /*1e30*/  STS.U16 [R159], R20 ;  /* 0x000000149f007388 */ /* 0x008fe80000000400 */
[----:B------:R-:W-:Y:S04]  /*1e40*/  STS.U16 [R158+0x40], R19 ;  /* 0x000040139e007388 */ /* 0x000fe80000000400 */
[----:B-----5:R-:W-:Y:S04]  /*1e50*/  STS.U16 [R157+0x80], R22 ;  /* 0x000080169d007388 */ /* 0x020fe80000000400 */
[----:B------:R-:W-:Y:S04]  /*1e60*/  STS.U16 [R156+0xc0], R21 ;  /* 0x0000c0159c007388 */ /* 0x000fe80000000400 */
        /* <DEDUP_REMOVED lines=26> */
[----:B------:R-:W-:Y:S01]  /*2010*/  FFMA.FTZ R3, R53, R2, R164 ;  /* 0x0000000235037223 */ /* 0x000fe200000100a4 */
[----:B------:R-:W-:Y:S01]  /*2020*/  PRMT R2, RZ, 0x5410, R68 ;  /* 0x00005410ff027816 */ /* 0x000fe20000000044 */
[----:B------:R-:W1:Y:S01]  /*2030*/  LDS.U16 R38, [R70+0x16] ;  /* 0x0000160046267984 */ /* 0x000e620000000400 */
[----:B--2---:R-:W-:-:S03]  /*2040*/  PRMT R51, RZ, 0x5410, R51 ;  /* 0x00005410ff337816 */ /* 0x004fc60000000033 */
        /* <DEDUP_REMOVED lines=42> */
[----:B------:R-:W-:Y:S02]  /*22f0*/  PRMT R164, RZ, 0x5410, R54 ;  /* 0x00005410ffa47816 */ /* 0x000fe40000000036 */
[----:B-----5:R-:W-:Y:S01]  /*2300*/  PRMT R34, RZ, 0x5410, R34 ;  /* 0x00005410ff227816 */ /* 0x020fe20000000022 */
[----:B------:R-:W-:Y:S02]  /*2310*/  FFMA.FTZ R3, R35, R3, R2 ;  /* 0x0000000323037223 */ /* 0x000fe40000010002 */
[----:B------:R-:W-:Y:S02]  /*2320*/  FADD.FTZ R19, R17, UR5 ;  /* 0x0000000511137e21 */ /* 0x000fe40008010000 */
[----:B------:R-:W-:-:S02]  /*2330*/  FFMA.FTZ R164, R34, R164, R3 ;  /* 0x000000a422a47223 */ /* 0x000fc40000010003 */
[----:B------:R-:W-:Y:S02]  /*2340*/  FADD.FTZ R32, R4, UR5 ;  /* 0x0000000504207e21 */ /* 0x000fe40008010000 */
[----:B------:R-:W-:Y:S02]  /*2350*/  FADD.FTZ R31, R5, UR5 ;  /* 0x00000005051f7e21 */ /* 0x000fe40008010000 */
[----:B------:R-:W-:Y:S02]  /*2360*/  FADD.FTZ R30, R6, UR5 ;  /* 0x00000005061e7e21 */ /* 0x000fe40008010000 */
[----:B------:R-:W-:Y:S02]  /*2370*/  FADD.FTZ R29, R7, UR5 ;  /* 0x00000005071d7e21 */ /* 0x000fe40008010000 */
[----:B------:R-:W-:Y:S02]  /*2380*/  FADD.FTZ R28, R8, UR5 ;  /* 0x00000005081c7e21 */ /* 0x000fe40008010000 */
        /* <DEDUP_REMOVED lines=27> */
[----:B------:R-:W-:Y:S01]  /*2540*/  CS2R R14, SRZ ;  /* 0x00000000000e7805 */ /* 0x000fe2000001ff00 */
[----:B------:R-:W-:Y:S01]  /*2550*/  CS2R R12, SRZ ;  /* 0x00000000000c7805 */ /* 0x000fe2000001ff00 */
[----:B------:R-:W-:Y:S01]  /*2560*/  CS2R R10, SRZ ;  /* 0x00000000000a7805 */ /* 0x000fe2000001ff00 */
[----:B------:R-:W-:Y:S01]  /*2570*/  CS2R R8, SRZ ;  /* 0x0000000000087805 */ /* 0x000fe2000001ff00 */
[----:B------:R-:W-:Y:S01]  /*2580*/  CS2R R6, SRZ ;  /* 0x0000000000067805 */ /* 0x000fe2000001ff00 */
[----:B------:R-:W-:Y:S01]  /*2590*/  CS2R R4, SRZ ;  /* 0x0000000000047805 */ /* 0x000fe2000001ff00 */
[----:B------:R-:W-:Y:S01]  /*25a0*/  CS2R R2, SRZ ;  /* 0x0000000000027805 */ /* 0x000fe2000001ff00 */
[----:B------:R-:W-:Y:S01]  /*25b0*/  IMAD.MOV.U32 R0, RZ, RZ, RZ ;  /* 0x000000ffff007224 */ /* 0x000fe200078e00ff */
[----:B------:R-:W-:Y:S05]  /*25c0*/  BRA `(.L_x_563) ;  /* 0x000041c000007947 */ /* 0x000fea0003800000 */
.L_x_562:
[----:B------:R-:W-:Y:S01]  /*25d0*/  UIADD3 UR27, UR25, -0x1, URZ ;  /* 0xffffffff191b7890 */ /* 0x000fe2000fffe03f */
[----:B------:R-:W-:Y:S01]  /*25e0*/  HFMA2.MMA R0, -RZ, RZ, 0, 0 ;  /* 0x00000000ff007435 */ /* 0x000fe200000001ff */
[----:B------:R-:W-:Y:S01]  /*25f0*/  IMAD.MOV.U32 R16, RZ, RZ, RZ ;  /* 0x000000ffff107224 */ /* 0x000fe200078e00ff */
        /* <DEDUP_REMOVED lines=8> */
[----:B------:R-:W-:Y:S01]  /*2680*/  CS2R R2, SRZ ;  /* 0x0000000000027805 */ /* 0x000fe2000001ff00 */
[----:B------:R-:W-:-:S02]  /*2690*/  UIADD3 UR27, UR27, -UR9, URZ ;  /* 0x800000091b1b7290 */ /* 0x000fc4000fffe03f */
[----:B------:R-:W-:Y:S02]  /*26a0*/  UMOV UR7, URZ ;  /* 0x0000003f00077c82 */ /* 0x000fe40008000000 */
[----:B------:R-:W-:Y:S02]  /*26b0*/  UMOV UR8, URZ ;  /* 0x0000003f00087c82 */ /* 0x000fe40008000000 */
[----:B------:R-:W-:Y:S02]  /*26c0*/  UMOV UR9, URZ ;  /* 0x0000003f00097c82 */ /* 0x000fe40008000000 */
.L_x_611:
[----:B------:R-:W-:Y:S01]  /*26d0*/  USHF.R.S32.HI UR40, URZ, 0x1f, UR7 ;  /* 0x0000001f3f287899 */ /* 0x000fe20008011407 */
[--C-:B------:R-:W-:Y:S01]  /*26e0*/  SHF.R.S32.HI R73, RZ, 0x1f, R72.reuse ;  /* 0x0000001fff497819 */ /* 0x100fe20000011448 */
[----:B------:R-:W-:Y:S01]  /*26f0*/  ULDC UR43, c[0x0][0x168] ;  /* 0x00005a00002b7ab9 */ /* 0x000fe20000000800 */
[----:B------:R-:W-:Y:S01]  /*2700*/  IMAD.U32 R43, RZ, RZ, UR7 ;  /* 0x00000007ff2b7e24 */ /* 0x000fe2000f8e00ff */
[----:B------:R-:W-:Y:S01]  /*2710*/  ULDC.64 UR36, c[0x0][0x1a0] ;  /* 0x0000680000247ab9 */ /* 0x000fe20000000a00 */
[C---:B------:R-:W-:Y:S01]  /*2720*/  LOP3.LUT R74, R72.reuse, 0x60, RZ, 0xfc, !PT ;  /* 0x00000060484a7812 */ /* 0x040fe200078efcff */
[----:B------:R-:W-:Y:S01]  /*2730*/  UIADD3 UR43, -UR26, UR43, URZ ;  /* 0x0000002b1a2b7290 */ /* 0x000fe2000fffe13f */
[----:B------:R-:W-:Y:S01]  /*2740*/  IMAD.WIDE.U32 R42, R43, c[0x0][0x1a0], R72 ;  /* 0x000068002b2a7a25 */ /* 0x000fe200078e0048 */
[----:B------:R-:W-:Y:S01]  /*2750*/  UIMAD UR36, UR40, UR36, URZ ;  /* 0x00000024282472a4 */ /* 0x000fe2000f8e023f */
[C---:B------:R-:W-:Y:S01]  /*2760*/  LOP3.LUT R40, R72.reuse, 0x20, RZ, 0xfc, !PT ;  /* 0x0000002048287812 */ /* 0x040fe200078efcff */
[----:B------:R-:W-:Y:S01]  /*2770*/  ULDC.64 UR38, c[0x0][0x180] ;  /* 0x0000600000267ab9 */ /* 0x000fe20000000a00 */
[C---:B------:R-:W-:Y:S01]  /*2780*/  LOP3.LUT R41, R72.reuse, 0x40, RZ, 0xfc, !PT ;  /* 0x0000004048297812 */ /* 0x040fe200078efcff */
[----:B------:R-:W-:Y:S01]  /*2790*/  UIMAD UR36, UR7, UR37, UR36 ;  /* 0x00000025072472a4 */ /* 0x000fe2000f8e0224 */
[----:B------:R-:W-:Y:S01]  /*27a0*/  ISETP.GE.AND P2, PT, R72, UR43, PT ;  /* 0x0000002b48007c0c */ /* 0x000fe2000bf46270 */
[----:B------:R-:W-:Y:S01]  /*27b0*/  UIMAD UR41, UR11, UR38, URZ ;  /* 0x000000260b2972a4 */ /* 0x000fe2000f8e023f */
[----:B------:R-:W-:-:S02]  /*27c0*/  ISETP.GE.AND P4, PT, R74, UR43, PT ;  /* 0x0000002b4a007c0c */ /* 0x000fc4000bf86270 */
[----:B------:R-:W-:Y:S02]  /*27d0*/  LOP3.LUT R74, R72, 0x80, RZ, 0xfc, !PT ;  /* 0x00000080484a7812 */ /* 0x000fe400078efcff */
[----:B------:R-:W-:Y:S02]  /*27e0*/  ISETP.GE.AND P1, PT, R40, UR43, PT ;  /* 0x0000002b28007c0c */ /* 0x000fe4000bf26270 */
[----:B------:R-:W-:Y:S02]  /*27f0*/  ISETP.GE.AND P0, PT, R41, UR43, PT ;  /* 0x0000002b29007c0c */ /* 0x000fe4000bf06270 */
[----:B------:R-:W-:Y:S02]  /*2800*/  IADD3 R41, R43, UR36, RZ ;  /* 0x000000242b297c10 */ /* 0x000fe4000fffe0ff */
[----:B------:R-:W-:Y:S01]  /*2810*/  LEA R40, P3, R42, UR23, 0x1 ;  /* 0x000000172a287c11 */ /* 0x000fe2000f8608ff */
[----:B------:R-:W-:Y:S01]  /*2820*/  UIMAD.WIDE.U32 UR36, UR10, UR38, URZ ;  /* 0x000000260a2472a5 */ /* 0x000fe2000f8e003f */
[----:B------:R-:W-:Y:S01]  /*2830*/  ISETP.GE.AND P6, PT, R74, UR43, PT ;  /* 0x0000002b4a007c0c */ /* 0x000fe2000bfc6270 */
[----:B------:R-:W-:Y:S01]  /*2840*/  UIMAD UR41, UR10, UR39, UR41 ;  /* 0x000000270a2972a4 */ /* 0x000fe2000f8e0229 */
[----:B------:R-:W-:-:S02]  /*2850*/  PRMT R74, RZ, 0x7610, R74 ;  /* 0x00007610ff4a7816 */ /* 0x000fc4000000004a */
[----:B------:R-:W-:Y:S01]  /*2860*/  LEA.HI.X R41, R42, UR24, R41, 0x1, P3 ;  /* 0x000000182a297c11 */ /* 0x000fe200098f0c29 */
[----:B------:R-:W-:Y:S01]  /*2870*/  ULDC.64 UR38, c[0x0][0x188] ;  /* 0x0000620000267ab9 */ /* 0x000fe20000000a00 */
[C---:B------:R-:W-:Y:S01]  /*2880*/  LOP3.LUT R42, R72.reuse, 0xe0, RZ, 0xfc, !PT ;  /* 0x000000e0482a7812 */ /* 0x040fe200078efcff */
[----:B------:R-:W-:Y:S01]  /*2890*/  UIMAD UR42, UR40, UR38, URZ ;  /* 0x00000026282a72a4 */ /* 0x000fe2000f8e023f */
[----:B------:R-:W-:Y:S01]  /*28a0*/  LOP3.LUT R75, R72, 0xa0, RZ, 0xfc, !PT ;  /* 0x000000a0484b7812 */ /* 0x000fe200078efcff */
[----:B------:R-:W-:Y:S01]  /*28b0*/  UIADD3 UR37, UR37, UR41, URZ ;  /* 0x0000002925257290 */ /* 0x000fe2000fffe03f */
[----:B------:R-:W-:Y:S01]  /*28c0*/  PRMT R76, RZ, 0x7610, R76 ;  /* 0x00007610ff4c7816 */ /* 0x000fe2000000004c */
[----:B------:R0:W2:Y:S01]  /*28d0*/  @!P2 LDG.E.U16 R74, [R40.64] ;  /* 0x0000001c284aa981 */ /* 0x0000a2000c1e1500 */
[----:B------:R-:W-:Y:S01]  /*28e0*/  ISETP.GE.AND P2, PT, R42, UR43, PT ;  /* 0x0000002b2a007c0c */ /* 0x000fe2000bf46270 */
[----:B------:R-:W-:Y:S01]  /*28f0*/  UIMAD UR42, UR7, UR39, UR42 ;  /* 0x00000027072a72a4 */ /* 0x000fe2000f8e022a */
[C---:B------:R-:W-:Y:S01]  /*2900*/  LOP3.LUT R43, R72.reuse, 0xc0, RZ, 0xfc, !PT ;  /* 0x000000c0482b7812 */ /* 0x040fe200078efcff */
[----:B------:R-:W-:Y:S01]  /*2910*/  UIMAD.WIDE.U32 UR38, UR7, UR38, UR36 ;  /* 0x00000026072672a5 */ /* 0x000fe2000f8e0024 */
[----:B------:R-:W-:Y:S01]  /*2920*/  ISETP.GE.AND P5, PT, R75, UR43, PT ;  /* 0x0000002b4b007c0c */ /* 0x000fe2000bfa6270 */
[----:B------:R0:W3:Y:S01]  /*2930*/  @!P0 LDG.E.U16 R76, [R40.64+0x80] ;  /* 0x0000801c284c8981 */ /* 0x0000e2000c1e1500 */
[----:B------:R-:W-:Y:S01]  /*2940*/  LOP3.LUT R42, R72, 0x120, RZ, 0xfc, !PT ;  /* 0x00000120482a7812 */ /* 0x000fe200078efcff */
[----:B------:R-:W-:Y:S01]  /*2950*/  ULDC.64 UR36, c[0x0][0x220] ;  /* 0x0000880000247ab9 */ /* 0x000fe20000000a00 */
[----:B------:R-:W-:-:S02]  /*2960*/  PRMT R75, RZ, 0x7610, R75 ;  /* 0x00007610ff4b7816 */ /* 0x000fc4000000004b */
[----:B------:R-:W-:Y:S01]  /*2970*/  PRMT R78, RZ, 0x7610, R78 ;  /* 0x00007610ff4e7816 */ /* 0x000fe2000000004e */
[----:B------:R-:W-:Y:S01]  /*2980*/  UIADD3 UR39, UR39, UR42, URZ ;  /* 0x0000002a27277290 */ /* 0x000fe2000fffe03f */
[----:B------:R-:W-:Y:S01]  /*2990*/  ISETP.GE.AND P3, PT, R43, UR43, PT ;  /* 0x0000002b2b007c0c */ /* 0x000fe2000bf66270 */
[----:B------:R-:W-:Y:S01]  /*29a0*/  ULEA UR36, UP0, UR38, UR36, 0x2 ;  /* 0x0000002426247291 */ /* 0x000fe2000f80103f */
[----:B------:R-:W-:Y:S01]  /*29b0*/  ISETP.GE.AND P0, PT, R42, UR43, PT ;  /* 0x0000002b2a007c0c */ /* 0x000fe2000bf06270 */
[----:B------:R0:W4:Y:S01]  /*29c0*/  @!P1 LDG.E.U16 R75, [R40.64+0x40] ;  /* 0x0000401c284b9981 */ /* 0x000122000c1e1500 */
[C---:B------:R-:W-:Y:S02]  /*29d0*/  LOP3.LUT R43, R72.reuse, 0x100, RZ, 0xfc, !PT ;  /* 0x00000100482b7812 */ /* 0x040fe400078efcff */
[----:B------:R-:W-:Y:S01]  /*29e0*/  LOP3.LUT R42, R72, 0x160, RZ, 0xfc, !PT ;  /* 0x00000160482a7812 */ /* 0x000fe200078efcff */
[----:B------:R0:W3:Y:S01]  /*29f0*/  @!P6 LDG.E.U16 R78, [R40.64+0x100] ;  /* 0x0001001c284ee981 */ /* 0x0000e2000c1e1500 */
[----:B------:R-:W-:-:S02]  /*2a00*/  PRMT R77, RZ, 0x7610, R77 ;  /* 0x00007610ff4d7816 */ /* 0x000fc4000000004d */
[----:B------:R-:W-:Y:S01]  /*2a10*/  PRMT R80, RZ, 0x7610, R80 ;  /* 0x00007610ff507816 */ /* 0x000fe20000000050 */
[----:B------:R-:W-:Y:S01]  /*2a20*/  ULEA.HI.X UR37, UR38, UR37, UR39, 0x2, UP0 ;  /* 0x0000002526257291 */ /* 0x000fe200080f1427 */
[----:B------:R-:W-:Y:S02]  /*2a30*/  ISETP.GE.AND P1, PT, R43, UR43, PT ;  /* 0x0000002b2b007c0c */ /* 0x000fe4000bf26270 */
[----:B------:R-:W-:Y:S01]  /*2a40*/  ISETP.GE.AND P6, PT, R42, UR43, PT ;  /* 0x0000002b2a007c0c */ /* 0x000fe2000bfc6270 */
[----:B------:R0:W3:Y:S01]  /*2a50*/  @!P4 LDG.E.U16 R77, [R40.64+0xc0] ;  /* 0x0000c01c284dc981 */ /* 0x0000e2000c1e1500 */
[C---:B------:R-:W-:Y:S01]  /*2a60*/  LOP3.LUT R43, R72.reuse, 0x140, RZ, 0xfc, !PT ;  /* 0x00000140482b7812 */ /* 0x040fe200078efcff */
[----:B------:R-:W-:Y:S01]  /*2a70*/  ULDC.64 UR38, c[0x0][0x1b8] ;  /* 0x00006e0000267ab9 */ /* 0x000fe20000000a00 */
[----:B------:R-:W-:Y:S01]  /*2a80*/  LOP3.LUT R42, R72, 0x180, RZ, 0xfc, !PT ;  /* 0x00000180482a7812 */ /* 0x000fe200078efcff */
[----:B------:R0:W3:Y:S01]  /*2a90*/  @!P5 LDG.E.U16 R80, [R40.64+0x140] ;  /* 0x0001401c2850d981 */ /* 0x0000e2000c1e1500 */
[----:B------:R-:W-:-:S02]  /*2aa0*/  ISETP.GE.AND P4, PT, R43, UR43, PT ;  /* 0x0000002b2b007c0c */ /* 0x000fc4000bf86270 */
[----:B------:R-:W-:Y:S01]  /*2ab0*/  ISETP.GE.AND P5, PT, R42, UR43, PT ;  /* 0x0000002b2a007c0c */ /* 0x000fe2000bfa6270 */
[----:B------:R-:W-:Y:S01]  /*2ac0*/  IMAD.U32 R42, RZ, RZ, UR36 ;  /* 0x00000024ff2a7e24 */ /* 0x000fe2000f8e00ff */
[----:B------:R-:W-:-:S05]  /*2ad0*/  MOV R43, UR37 ;  /* 0x00000025002b7c02 */ /* 0x000fca0008000f00 */
[----:B------:R1:W3:Y:S01]  /*2ae0*/  LDG.E R89, [R42.64] ;  /* 0x0000001c2a597981 */ /* 0x0002e2000c1e1900 */
[----:B------:R-:W-:Y:S02]  /*2af0*/  PRMT R79, RZ, 0x7610, R79 ;  /* 0x00007610ff4f7816 */ /* 0x000fe4000000004f */
[----:B------:R-:W-:-:S04]  /*2b00*/  PRMT R82, RZ, 0x7610, R82 ;  /* 0x00007610ff527816 */ /* 0x000fc80000000052 */
[----:B------:R0:W3:Y:S01]  /*2b10*/  @!P3 LDG.E.U16 R79, [R40.64+0x180] ;  /* 0x0001801c284fb981 */ /* 0x0000e2000c1e1500 */
[----:B------:R-:W-:-:S03]  /*2b20*/  LOP3.LUT R81, R72, 0x1a0, RZ, 0xfc, !PT ;  /* 0x000001a048517812 */ /* 0x000fc600078efcff */
[----:B------:R0:W3:Y:S01]  /*2b30*/  @!P2 LDG.E.U16 R82, [R40.64+0x1c0] ;  /* 0x0001c01c2852a981 */ /* 0x0000e2000c1e1500 */
[----:B------:R-:W-:Y:S02]  /*2b40*/  ISETP.GE.AND P3, PT, R81, UR43, PT ;  /* 0x0000002b51007c0c */ /* 0x000fe4000bf66270 */
[----:B------:R-:W-:Y:S02]  /*2b50*/  PRMT R81, RZ, 0x7610, R81 ;  /* 0x00007610ff517816 */ /* 0x000fe40000000051 */
[C---:B------:R-:W-:Y:S02]  /*2b60*/  LOP3.LUT R83, R72.reuse, 0x1c0, RZ, 0xfc, !PT ;  /* 0x000001c048537812 */ /* 0x040fe400078efcff */
[----:B------:R-:W-:Y:S02]  /*2b70*/  LOP3.LUT R84, R72, 0x1e0, RZ, 0xfc, !PT ;  /* 0x000001e048547812 */ /* 0x000fe400078efcff */
[----:B------:R-:W-:Y:S01]  /*2b80*/  ISETP.GE.AND P2, PT, R83, UR43, PT ;  /* 0x0000002b53007c0c */ /* 0x000fe2000bf46270 */
[----:B------:R0:W3:Y:S01]  /*2b90*/  @!P1 LDG.E.U16 R81, [R40.64+0x200] ;  /* 0x0002001c28519981 */ /* 0x0000e2000c1e1500 */
[----:B------:R-:W-:-:S02]  /*2ba0*/  ISETP.GE.AND P1, PT, R84, UR43, PT ;  /* 0x0000002b54007c0c */ /* 0x000fc4000bf26270 */
[----:B------:R-:W-:Y:S02]  /*2bb0*/  PRMT R84, RZ, 0x7610, R84 ;  /* 0x00007610ff547816 */ /* 0x000fe40000000054 */
[----:B------:R-:W-:Y:S02]  /*2bc0*/  PRMT R83, RZ, 0x7610, R83 ;  /* 0x00007610ff537816 */ /* 0x000fe40000000053 */
[----:B------:R-:W-:Y:S02]  /*2bd0*/  PRMT R86, RZ, 0x7610, R86 ;  /* 0x00007610ff567816 */ /* 0x000fe40000000056 */
[----:B------:R-:W-:Y:S01]  /*2be0*/  PRMT R85, RZ, 0x7610, R85 ;  /* 0x00007610ff557816 */ /* 0x000fe20000000055 */
[----:B------:R0:W3:Y:S01]  /*2bf0*/  @!P0 LDG.E.U16 R84, [R40.64+0x240] ;  /* 0x0002401c28548981 */ /* 0x0000e2000c1e1500 */
[----:B------:R-:W-:Y:S02]  /*2c00*/  PRMT R88, RZ, 0x7610, R88 ;  /* 0x00007610ff587816 */ /* 0x000fe40000000058 */
[----:B-1----:R-:W-:Y:S01]  /*2c10*/  PRMT R43, RZ, 0x7610, R43 ;  /* 0x00007610ff2b7816 */ /* 0x002fe2000000002b */
[----:B------:R0:W3:Y:S01]  /*2c20*/  @!P4 LDG.E.U16 R83, [R40.64+0x280] ;  /* 0x0002801c2853c981 */ /* 0x0000e2000c1e1500 */
[----:B------:R-:W-:-:S03]  /*2c30*/  PRMT R42, RZ, 0x7610, R42 ;  /* 0x00007610ff2a7816 */ /* 0x000fc6000000002a */
[----:B------:R0:W3:Y:S04]  /*2c40*/  @!P6 LDG.E.U16 R86, [R40.64+0x2c0] ;  /* 0x0002c01c2856e981 */ /* 0x0000e8000c1e1500 */
[----:B------:R0:W3:Y:S04]  /*2c50*/  @!P5 LDG.E.U16 R85, [R40.64+0x300] ;  /* 0x0003001c2855d981 */ /* 0x0000e8000c1e1500 */
[----:B------:R0:W3:Y:S04]  /*2c60*/  @!P3 LDG.E.U16 R88, [R40.64+0x340] ;  /* 0x0003401c2858b981 */ /* 0x0000e8000c1e1500 */
[----:B------:R0:W3:Y:S04]  /*2c70*/  @!P2 LDG.E.U16 R43, [R40.64+0x380] ;  /* 0x0003801c282ba981 */ /* 0x0000e8000c1e1500 */
[----:B------:R0:W3:Y:S01]  /*2c80*/  @!P1 LDG.E.U16 R42, [R40.64+0x3c0] ;  /* 0x0003c01c282a9981 */ /* 0x0000e2000c1e1500 */
[----:B------:R-:W-:-:S02]  /*2c90*/  UIMAD UR41, UR11, UR38, URZ ;  /* 0x000000260b2972a4 */ /* 0x000fc4000f8e023f */
[----:B------:R-:W-:Y:S02]  /*2ca0*/  UIMAD.WIDE.U32 UR36, UR10, UR38, URZ ;  /* 0x000000260a2472a5 */ /* 0x000fe4000f8e003f */
[----:B------:R-:W-:-:S03]  /*2cb0*/  UIMAD UR41, UR10, UR39, UR41 ;  /* 0x000000270a2972a4 */ /* 0x000fc6000f8e0229 */
[----:B------:R-:W-:Y:S02]  /*2cc0*/  ULDC.64 UR38, c[0x0][0x1c0] ;  /* 0x0000700000267ab9 */ /* 0x000fe40000000a00 */
[----:B------:R-:W-:Y:S01]  /*2cd0*/  UIADD3 UR37, UR37, UR41, URZ ;  /* 0x0000002925257290 */ /* 0x000fe2000fffe03f */
[----:B------:R-:W-:Y:S01]  /*2ce0*/  ISETP.NE.AND P1, PT, R71, RZ, PT ;  /* 0x000000ff4700720c */ /* 0x000fe20003f25270 */
[----:B------:R-:W-:-:S04]  /*2cf0*/  UIMAD UR41, UR40, UR38, URZ ;  /* 0x00000026282972a4 */ /* 0x000fc8000f8e023f */
[----:B------:R-:W-:Y:S02]  /*2d00*/  UIMAD UR41, UR7, UR39, UR41 ;  /* 0x00000027072972a4 */ /* 0x000fe4000f8e0229 */
[----:B------:R-:W-:-:S03]  /*2d10*/  UIMAD.WIDE.U32 UR38, UR7, UR38, UR36 ;  /* 0x00000026072672a5 */ /* 0x000fc6000f8e0024 */
[----:B------:R-:W-:Y:S02]  /*2d20*/  ULDC.64 UR36, c[0x0][0x230] ;  /* 0x00008c0000247ab9 */ /* 0x000fe40000000a00 */
[----:B------:R-:W-:Y:S02]  /*2d30*/  UIADD3 UR39, UR39, UR41, URZ ;  /* 0x0000002927277290 */ /* 0x000fe4000fffe03f */
[----:B------:R-:W-:-:S04]  /*2d40*/  ULEA UR36, UP0, UR38, UR36, 0x2 ;  /* 0x0000002426247291 */ /* 0x000fc8000f80103f */
[----:B------:R-:W-:Y:S01]  /*2d50*/  ULEA.HI.X UR37, UR38, UR37, UR39, 0x2, UP0 ;  /* 0x0000002526257291 */ /* 0x000fe200080f1427 */
[----:B------:R-:W-:Y:S01]  /*2d60*/  IMAD.U32 R87, RZ, RZ, UR25 ;  /* 0x00000019ff577e24 */ /* 0x000fe2000f8e00ff */
[----:B------:R-:W-:Y:S01]  /*2d70*/  LOP3.LUT P0, RZ, R71, 0x1f, RZ, 0xc0, !PT ;  /* 0x0000001f47ff7812 */ /* 0x000fe2000780c0ff */
[----:B0-----:R-:W-:-:S03]  /*2d80*/  IMAD.U32 R40, RZ, RZ, UR36 ;  /* 0x00000024ff287e24 */ /* 0x001fc6000f8e00ff */
[----:B------:R-:W-:Y:S01]  /*2d90*/  IMAD.U32 R41, RZ, RZ, UR37 ;  /* 0x00000025ff297e24 */ /* 0x000fe2000f8e00ff */
[----:B------:R-:W-:Y:S01]  /*2da0*/  ISETP.LT.OR P0, PT, R87, 0x2, P0 ;  /* 0x000000025700780c */ /* 0x000fe20000701670 */
[----:B------:R-:W-:-:S12]  /*2db0*/  IMAD.MOV.U32 R90, RZ, RZ, c[0x0][0x16c] ;  /* 0x00005b00ff5a7624 */ /* 0x000fd800078e00ff */
[----:B------:R-:W-:-:S05]  /*2dc0*/  @!P0 IADD3 R87, R87, -0x2, RZ ;  /* 0xfffffffe57578810 */ /* 0x000fca0007ffe0ff */
[----:B------:R-:W-:Y:S01]  /*2dd0*/  @!P0 IMAD R87, R87, R90, UR7 ;  /* 0x0000000757578e24 */ /* 0x000fe2000f8e025a */
        /* <DEDUP_REMOVED lines=19> */
[----:B--2---:R-:W-:Y:S04]  /*2f10*/  STS.U16 [R159], R74 ;  /* 0x0000004a9f007388 */ /* 0x004fe80000000400 */
[----:B----4-:R-:W-:Y:S04]  /*2f20*/  STS.U16 [R158+0x40], R75 ;  /* 0x0000404b9e007388 */ /* 0x010fe80000000400 */
[----:B---3--:R-:W-:Y:S01]  /*2f30*/  STS.U16 [R157+0x80], R76 ;  /* 0x0000804c9d007388 */ /* 0x008fe20000000400 */
[----:B------:R-:W0:Y:S03]  /*2f40*/  R2UR UR42, R89 ;  /* 0x00000000592a73c2 */ /* 0x000e2600000e0000 */
[----:B------:R-:W-:Y:S04]  /*2f50*/  STS.U16 [R156+0xc0], R77 ;  /* 0x0000c04d9c007388 */ /* 0x000fe80000000400 */
[----:B------:R-:W-:Y:S04]  /*2f60*/  STS.U16 [R155+0x100], R78 ;  /* 0x0001004e9b007388 */ /* 0x000fe80000000400 */
[----:B------:R-:W-:Y:S04]  /*2f70*/  STS.U16 [R153+0x140], R80 ;  /* 0x0001405099007388 */ /* 0x000fe80000000400 */
[----:B------:R-:W-:Y:S04]  /*2f80*/  STS.U16 [R152+0x180], R79 ;  /* 0x0001804f98007388 */ /* 0x000fe80000000400 */
[----:B------:R0:W-:Y:S02]  /*2f90*/  STS.U16 [R151+0x1c0], R82 ;  /* 0x0001c05297007388 */ /* 0x0001e40000000400 */
[----:B0-----:R-:W-:-:S05]  /*2fa0*/  MOV R82, UR42 ;  /* 0x0000002a00527c02 */ /* 0x001fca0008000f00 */
[----:B------:R-:W-:-:S04]  /*2fb0*/  FMUL.FTZ R82, R82, 1.4426950216293334961 ;  /* 0x3fb8aa3b52527820 */ /* 0x000fc80000410000 */
[----:B------:R-:W-:Y:S01]  /*2fc0*/  FMUL.FTZ R137, R33, R82 ;  /* 0x0000005221897220 */ /* 0x000fe20000410000 */
[----:B------:R-:W-:Y:S01]  /*2fd0*/  MOV R74, UR27 ;  /* 0x0000001b004a7c02 */ /* 0x000fe20008000f00 */
[----:B------:R-:W-:Y:S04]  /*2fe0*/  STS.U16 [R150+0x200], R81 ;  /* 0x0002005196007388 */ /* 0x000fe80000000400 */
[----:B------:R-:W0:Y:S01]  /*2ff0*/  MUFU.EX2 R137, R137 ;  /* 0x0000008900897308 */ /* 0x000e220000000800 */
[----:B------:R1:W-:Y:S01]  /*3000*/  STS.U16 [R149+0x240], R84 ;  /* 0x0002405495007388 */ /* 0x0003e20000000400 */
[----:B------:R-:W-:Y:S02]  /*3010*/  LEA R74, R74, UR7, 0x8 ;  /* 0x000000074a4a7c11 */ /* 0x000fe4000f8e40ff */
[----:B------:R-:W-:Y:S01]  /*3020*/  @P1 IADD3 R74, R71, 0x200, RZ ;  /* 0x00000200474a1810 */ /* 0x000fe20007ffe0ff */
[----:B------:R-:W-:Y:S04]  /*3030*/  STS.U16 [R148+0x280], R83 ;  /* 0x0002805394007388 */ /* 0x000fe80000000400 */
[----:B------:R-:W-:Y:S01]  /*3040*/  STS.U16 [R147+0x2c0], R86 ;  /* 0x0002c05693007388 */ /* 0x000fe20000000400 */
[----:B------:R-:W-:-:S03]  /*3050*/  IMAD.SHL.U32 R74, R74, 0x4, RZ ;  /* 0x000000044a4a7824 */ /* 0x000fc600078e00ff */
[----:B------:R-:W-:Y:S04]  /*3060*/  STS.U16 [R146+0x300], R85 ;  /* 0x0003005592007388 */ /* 0x000fe80000000400 */
[----:B------:R2:W-:Y:S04]  /*3070*/  STS.U16 [R145+0x340], R88 ;  /* 0x0003405891007388 */ /* 0x0005e80000000400 */
[----:B------:R-:W-:Y:S04]  /*3080*/  STS.U16 [R144+0x380], R43 ;  /* 0x0003802b90007388 */ /* 0x000fe80000000400 */
[----:B------:R3:W-:Y:S01]  /*3090*/  STS.U16 [R143+0x3c0], R42 ;  /* 0x0003c02a8f007388 */ /* 0x0007e20000000400 */
[----:B------:R-:W-:-:S06]  /*30a0*/  NOP ;  /* 0x0000000000007918 */ /* 0x000fcc0000000000 */
[----:B------:R-:W4:Y:S04]  /*30b0*/  LDS.U16 R95, [R70] ;  /* 0x00000000465f7984 */ /* 0x000f280000000400 */
[----:B------:R-:W0:Y:S04]  /*30c0*/  LDS.U16 R96, [R70+0x2] ;  /* 0x0000020046607984 */ /* 0x000e280000000400 */
[----:B------:R-:W0:Y:S04]  /*30d0*/  LDS.U16 R97, [R70+0x4] ;  /* 0x0000040046617984 */ /* 0x000e280000000400 */
[----:B------:R-:W0:Y:S04]  /*30e0*/  LDS.U16 R98, [R70+0x6] ;  /* 0x0000060046627984 */ /* 0x000e280000000400 */
[----:B------:R-:W0:Y:S04]  /*30f0*/  LDS.U16 R99, [R70+0x8] ;  /* 0x0000080046637984 */ /* 0x000e280000000400 */
[----:B------:R-:W0:Y:S04]  /*3100*/  LDS.U16 R100, [R70+0xa] ;  /* 0x00000a0046647984 */ /* 0x000e280000000400 */
[----:B------:R-:W0:Y:S04]  /*3110*/  LDS.U16 R101, [R70+0xc] ;  /* 0x00000c0046657984 */ /* 0x000e280000000400 */
[----:B------:R-:W0:Y:S04]  /*3120*/  LDS.U16 R102, [R70+0xe] ;  /* 0x00000e0046667984 */ /* 0x000e280000000400 */
[----:B------:R-:W2:Y:S04]  /*3130*/  LDS.U16 R103, [R70+0x10] ;  /* 0x0000100046677984 */ /* 0x000ea80000000400 */
[----:B------:R-:W2:Y:S04]  /*3140*/  LDS.U16 R104, [R70+0x12] ;  /* 0x0000120046687984 */ /* 0x000ea80000000400 */
[----:B------:R-:W2:Y:S04]  /*3150*/  LDS.U16 R105, [R70+0x14] ;  /* 0x0000140046697984 */ /* 0x000ea80000000400 */
[----:B------:R-:W4:Y:S04]  /*3160*/  LDS.U16 R106, [R70+0x16] ;  /* 0x00001600466a7984 */ /* 0x000f280000000400 */
[----:B------:R-:W4:Y:S04]  /*3170*/  LDS.U16 R107, [R70+0x18] ;  /* 0x00001800466b7984 */ /* 0x000f280000000400 */
[----:B------:R-:W4:Y:S04]  /*3180*/  LDS.U16 R108, [R70+0x1a] ;  /* 0x00001a00466c7984 */ /* 0x000f280000000400 */
[----:B------:R-:W4:Y:S04]  /*3190*/  LDS.U16 R109, [R70+0x1c] ;  /* 0x00001c00466d7984 */ /* 0x000f280000000400 */
[----:B------:R-:W4:Y:S04]  /*31a0*/  LDS.U16 R110, [R70+0x1e] ;  /* 0x00001e00466e7984 */ /* 0x000f280000000400 */
[----:B-1----:R1:W5:Y:S04]  /*31b0*/  LDG.E R84, [R40.64] ;  /* 0x0000001c28547981 */ /* 0x002368000c1e1900 */
[----:B0-----:R0:W-:Y:S01]  /*31c0*/  STS [R74+0x3be0], R137 ;  /* 0x003be0894a007388 */ /* 0x0011e20000000800 */
[----:B------:R-:W-:Y:S01]  /*31d0*/  IMAD.MOV.U32 R76, RZ, RZ, 0x8 ;  /* 0x00000008ff4c7424 */ /* 0x000fe200078e00ff */
[----:B------:R-:W-:Y:S01]  /*31e0*/  MOV R80, 0x3f800000 ;  /* 0x3f80000000507802 */ /* 0x000fe20000000f00 */
[----:B------:R-:W-:-:S02]  /*31f0*/  IMAD.MOV.U32 R81, RZ, RZ, RZ ;  /* 0x000000ffff517224 */ /* 0x000fc400078e00ff */
[----:B-1----:R-:W-:Y:S01]  /*3200*/  @!P0 IMAD.WIDE R40, R87, R76, UR30 ;  /* 0x0000001e57288e25 */ /* 0x002fe2000f8e024c */
[----:B------:R-:W-:Y:S03]  /*3210*/  BAR.SYNC.DEFER_BLOCKING 0x0 ;  /* 0x0000000000007b1d */ /* 0x000fe60000010000 */
[-C--:B------:R-:W-:Y:S02]  /*3220*/  FMUL.FTZ R76, R32, R82.reuse ;  /* 0x00000052204c7220 */ /* 0x080fe40000410000 */
[-C--:B------:R-:W-:Y:S01]  /*3230*/  FMUL.FTZ R77, R31, R82.reuse ;  /* 0x000000521f4d7220 */ /* 0x080fe20000410000 */
[----:B--2---:R-:W-:Y:S01]  /*3240*/  PRMT R88, RZ, 0x5410, R69 ;  /* 0x00005410ff587816 */ /* 0x004fe20000000045 */
[-C--:B---3--:R-:W-:Y:S01]  /*3250*/  FMUL.FTZ R42, R30, R82.reuse ;  /* 0x000000521e2a7220 */ /* 0x088fe20000410000 */
[----:B------:R-:W-:Y:S01]  /*3260*/  PRMT R83, RZ, 0x5410, R68 ;  /* 0x00005410ff537816 */ /* 0x000fe20000000044 */
[----:B------:R-:W-:Y:S01]  /*3270*/  FMUL.FTZ R43, R29, R82 ;  /* 0x000000521d2b7220 */ /* 0x000fe20000410000 */
[----:B----4-:R-:W-:Y:S01]  /*3280*/  PRMT R95, RZ, 0x5410, R95 ;  /* 0x00005410ff5f7816 */ /* 0x010fe2000000005f */
[----:B------:R-:W-:Y:S01]  /*3290*/  FMUL.FTZ R88, R33, R88 ;  /* 0x0000005821587220 */ /* 0x000fe20000410000 */
[----:B------:R1:W5:Y:S02]  /*32a0*/  @!P0 LDG.E.64 R80, [R40.64] ;  /* 0x0000001c28508981 */ /* 0x000364000c1e1b00 */
[----:B-1----:R1:W2:Y:S08]  /*32b0*/  MUFU.EX2 R40, R76 ;  /* 0x0000004c00287308 */ /* 0x0022b00000000800 */
[----:B------:R3:W4:Y:S01]  /*32c0*/  MUFU.EX2 R41, R77 ;  /* 0x0000004d00297308 */ /* 0x0007220000000800 */
[----:B------:R-:W-:Y:S01]  /*32d0*/  PRMT R86, RZ, 0x5410, R67 ;  /* 0x00005410ff567816 */ /* 0x000fe20000000043 */
[----:B------:R-:W-:Y:S01]  /*32e0*/  FMUL.FTZ R83, R32, R83 ;  /* 0x0000005320537220 */ /* 0x000fe20000410000 */
[----:B------:R-:W-:Y:S01]  /*32f0*/  PRMT R96, RZ, 0x5410, R96 ;  /* 0x00005410ff607816 */ /* 0x000fe20000000060 */
[----:B0-----:R-:W-:-:S04]  /*3300*/  FMUL.FTZ R74, R28, R82 ;  /* 0x000000521c4a7220 */ /* 0x001fc80000410000 */
[----:B------:R-:W0:Y:S01]  /*3310*/  MUFU.EX2 R42, R42 ;  /* 0x0000002a002a7308 */ /* 0x000e220000000800 */
[-C--:B------:R-:W-:Y:S01]  /*3320*/  FMUL.FTZ R75, R27, R82.reuse ;  /* 0x000000521b4b7220 */ /* 0x080fe20000410000 */
[----:B------:R-:W-:Y:S01]  /*3330*/  PRMT R97, RZ, 0x5410, R97 ;  /* 0x00005410ff617816 */ /* 0x000fe20000000061 */
[-C--:B-1----:R-:W-:Y:S02]  /*3340*/  FMUL.FTZ R76, R26, R82.reuse ;  /* 0x000000521a4c7220 */ /* 0x082fe40000410000 */
[-C--:B---3--:R-:W-:Y:S02]  /*3350*/  FMUL.FTZ R77, R25, R82.reuse ;  /* 0x00000052194d7220 */ /* 0x088fe40000410000 */
[-C--:B------:R-:W-:Y:S01]  /*3360*/  FMUL.FTZ R78, R24, R82.reuse ;  /* 0x00000052184e7220 */ /* 0x080fe20000410000 */
[----:B------:R-:W1:Y:S01]  /*3370*/  MUFU.EX2 R43, R43 ;  /* 0x0000002b002b7308 */ /* 0x000e620000000800 */
[-C--:B------:R-:W-:Y:S02]  /*3380*/  FMUL.FTZ R79, R23, R82.reuse ;  /* 0x00000052174f7220 */ /* 0x080fe40000410000 */
[----:B------:R-:W-:-:S02]  /*3390*/  FMUL.FTZ R90, R22, R82 ;  /* 0x00000052165a7220 */ /* 0x000fc40000410000 */
[-C--:B------:R-:W-:Y:S02]  /*33a0*/  FMUL.FTZ R91, R21, R82.reuse ;  /* 0x00000052155b7220 */ /* 0x080fe40000410000 */
[-C--:B------:R-:W-:Y:S02]  /*33b0*/  FMUL.FTZ R92, R20, R82.reuse ;  /* 0x00000052145c7220 */ /* 0x080fe40000410000 */
[-C--:B------:R-:W-:Y:S02]  /*33c0*/  FMUL.FTZ R93, R19, R82.reuse ;  /* 0x00000052135d7220 */ /* 0x080fe40000410000 */
[----:B------:R-:W-:Y:S02]  /*33d0*/  FMUL.FTZ R94, R18, R82 ;  /* 0x00000052125e7220 */ /* 0x000fe40000410000 */
[----:B--2---:R-:W-:Y:S02]  /*33e0*/  FMUL.FTZ R82, R137, R40 ;  /* 0x0000002889527220 */ /* 0x004fe40000410000 */
[----:B------:R-:W-:-:S02]  /*33f0*/  FMUL.FTZ R139, R95, R88 ;  /* 0x000000585f8b7220 */ /* 0x000fc40000410000 */
[----:B------:R-:W-:Y:S02]  /*3400*/  FMUL.FTZ R86, R31, R86 ;  /* 0x000000561f567220 */ /* 0x000fe40000410000 */
[----:B------:R-:W-:Y:S01]  /*3410*/  FMUL.FTZ R88, R96, R83 ;  /* 0x0000005360587220 */ /* 0x000fe20000410000 */
[----:B------:R-:W2:Y:S01]  /*3420*/  MUFU.EX2 R74, R74 ;  /* 0x0000004a004a7308 */ /* 0x000ea20000000800 */
[----:B----4-:R-:W-:Y:S01]  /*3430*/  FMUL.FTZ R83, R41, R82 ;  /* 0x0000005229537220 */ /* 0x010fe20000410000 */
[----:B------:R-:W-:Y:S01]  /*3440*/  PRMT R98, RZ, 0x5410, R98 ;  /* 0x00005410ff627816 */ /* 0x000fe20000000062 */
[----:B------:R-:W-:Y:S02]  /*3450*/  FMUL.FTZ R89, R97, R86 ;  /* 0x0000005661597220 */ /* 0x000fe40000410000 */
[----:B------:R-:W-:Y:S01]  /*3460*/  FFMA.FTZ R82, R139, R40, R88 ;  /* 0x000000288b527223 */ /* 0x000fe20000010058 */
[----:B------:R-:W-:Y:S01]  /*3470*/  PRMT R99, RZ, 0x5410, R99 ;  /* 0x00005410ff637816 */ /* 0x000fe20000000063 */
[----:B------:R-:W-:Y:S01]  /*3480*/  FMUL.FTZ R123, R98, R123 ;  /* 0x0000007b627b7220 */ /* 0x000fe20000410000 */
[----:B------:R-:W3:Y:S01]  /*3490*/  MUFU.EX2 R75, R75 ;  /* 0x0000004b004b7308 */ /* 0x000ee20000000800 */
[----:B------:R-:W-:Y:S01]  /*34a0*/  FFMA.FTZ R82, R41, R82, R89 ;  /* 0x0000005229527223 */ /* 0x000fe20000010059 */
[----:B------:R-:W-:Y:S01]  /*34b0*/  ISETP.NE.AND P0, PT, R71, 0x7f, PT ;  /* 0x0000007f4700780c */ /* 0x000fe20003f05270 */
[----:B0-----:R-:W-:Y:S01]  /*34c0*/  FMUL.FTZ R86, R42, R83 ;  /* 0x000000532a567220 */ /* 0x001fe20000410000 */
[----:B------:R-:W-:Y:S01]  /*34d0*/  PRMT R100, RZ, 0x5410, R100 ;  /* 0x00005410ff647816 */ /* 0x000fe20000000064 */
[----:B------:R-:W-:-:S02]  /*34e0*/  FMUL.FTZ R124, R99, R124 ;  /* 0x0000007c637c7220 */ /* 0x000fc40000410000 */
[----:B------:R-:W-:Y:S01]  /*34f0*/  FFMA.FTZ R82, R42, R82, R123 ;  /* 0x000000522a527223 */ /* 0x000fe2000001007b */
[----:B------:R-:W0:Y:S01]  /*3500*/  MUFU.EX2 R76, R76 ;  /* 0x0000004c004c7308 */ /* 0x000e220000000800 */
[C---:B-1----:R-:W-:Y:S01]  /*3510*/  FMUL.FTZ R83, R43.reuse, R86 ;  /* 0x000000562b537220 */ /* 0x042fe20000410000 */
[----:B------:R-:W-:Y:S01]  /*3520*/  PRMT R101, RZ, 0x5410, R101 ;  /* 0x00005410ff657816 */ /* 0x000fe20000000065 */
[----:B------:R-:W-:Y:S02]  /*3530*/  FMUL.FTZ R125, R100, R125 ;  /* 0x0000007d647d7220 */ /* 0x000fe40000410000 */
[----:B------:R-:W-:-:S03]  /*3540*/  FFMA.FTZ R82, R43, R82, R124 ;  /* 0x000000522b527223 */ /* 0x000fc6000001007c */
[----:B------:R-:W1:Y:S01]  /*3550*/  MUFU.EX2 R77, R77 ;  /* 0x0000004d004d7308 */ /* 0x000e620000000800 */
[C---:B--2---:R-:W-:Y:S01]  /*3560*/  FMUL.FTZ R86, R74.reuse, R83 ;  /* 0x000000534a567220 */ /* 0x044fe20000410000 */
[----:B------:R-:W-:Y:S01]  /*3570*/  PRMT R102, RZ, 0x5410, R102 ;  /* 0x00005410ff667816 */ /* 0x000fe20000000066 */
[----:B------:R-:W-:Y:S01]  /*3580*/  FMUL.FTZ R126, R101, R126 ;  /* 0x0000007e657e7220 */ /* 0x000fe20000410000 */
[----:B------:R-:W-:Y:S01]  /*3590*/  PRMT R103, RZ, 0x5410, R103 ;  /* 0x00005410ff677816 */ /* 0x000fe20000000067 */
[----:B------:R-:W-:Y:S01]  /*35a0*/  FFMA.FTZ R82, R74, R82, R125 ;  /* 0x000000524a527223 */ /* 0x000fe2000001007d */
[----:B------:R2:W4:Y:S02]  /*35b0*/  @P0 LDS R111, [R71.X4+0x43e4] ;  /* 0x0043e400476f0984 */ /* 0x0005240000004800 */
[----:B------:R-:W1:Y:S01]  /*35c0*/  MUFU.EX2 R78, R78 ;  /* 0x0000004e004e7308 */ /* 0x000e620000000800 */
[----:B---3--:R-:W-:Y:S02]  /*35d0*/  FMUL.FTZ R83, R75, R86 ;  /* 0x000000564b537220 */ /* 0x008fe40000410000 */
[----:B------:R-:W-:-:S02]  /*35e0*/  FMUL.FTZ R127, R102, R127 ;  /* 0x0000007f667f7220 */ /* 0x000fc40000410000 */
[----:B------:R-:W-:-:S03]  /*35f0*/  FFMA.FTZ R82, R75, R82, R126 ;  /* 0x000000524b527223 */ /* 0x000fc6000001007e */
[----:B------:R-:W3:Y:S01]  /*3600*/  MUFU.EX2 R79, R79 ;  /* 0x0000004f004f7308 */ /* 0x000ee20000000800 */
[C---:B0-----:R-:W-:Y:S01]  /*3610*/  FMUL.FTZ R86, R76.reuse, R83 ;  /* 0x000000534c567220 */ /* 0x041fe20000410000 */
[----:B------:R-:W-:Y:S01]  /*3620*/  PRMT R104, RZ, 0x5410, R104 ;  /* 0x00005410ff687816 */ /* 0x000fe20000000068 */
[----:B------:R-:W-:Y:S02]  /*3630*/  FMUL.FTZ R128, R103, R128 ;  /* 0x0000008067807220 */ /* 0x000fe40000410000 */
[----:B------:R-:W-:-:S03]  /*3640*/  FFMA.FTZ R82, R76, R82, R127 ;  /* 0x000000524c527223 */ /* 0x000fc6000001007f */
[----:B------:R-:W0:Y:S01]  /*3650*/  MUFU.EX2 R90, R90 ;  /* 0x0000005a005a7308 */ /* 0x000e220000000800 */
[C---:B-1----:R-:W-:Y:S01]  /*3660*/  FMUL.FTZ R83, R77.reuse, R86 ;  /* 0x000000564d537220 */ /* 0x042fe20000410000 */
[----:B------:R-:W-:Y:S01]  /*3670*/  PRMT R105, RZ, 0x5410, R105 ;  /* 0x00005410ff697816 */ /* 0x000fe20000000069 */
[----:B------:R-:W-:Y:S02]  /*3680*/  FMUL.FTZ R129, R104, R129 ;  /* 0x0000008168817220 */ /* 0x000fe40000410000 */
[----:B------:R-:W-:-:S03]  /*3690*/  FFMA.FTZ R82, R77, R82, R128 ;  /* 0x000000524d527223 */ /* 0x000fc60000010080 */
[----:B------:R-:W1:Y:S01]  /*36a0*/  MUFU.EX2 R91, R91 ;  /* 0x0000005b005b7308 */ /* 0x000e620000000800 */
[C---:B------:R-:W-:Y:S01]  /*36b0*/  FMUL.FTZ R86, R78.reuse, R83 ;  /* 0x000000534e567220 */ /* 0x040fe20000410000 */
[----:B------:R-:W-:Y:S01]  /*36c0*/  PRMT R106, RZ, 0x5410, R106 ;  /* 0x00005410ff6a7816 */ /* 0x000fe2000000006a */
[----:B------:R-:W-:Y:S02]  /*36d0*/  FMUL.FTZ R130, R105, R130 ;  /* 0x0000008269827220 */ /* 0x000fe40000410000 */
[----:B------:R-:W-:-:S03]  /*36e0*/  FFMA.FTZ R82, R78, R82, R129 ;  /* 0x000000524e527223 */ /* 0x000fc60000010081 */
[----:B------:R-:W1:Y:S01]  /*36f0*/  MUFU.EX2 R92, R92 ;  /* 0x0000005c005c7308 */ /* 0x000e620000000800 */
[----:B------:R-:W-:Y:S01]  /*3700*/  PRMT R133, RZ, 0x5410, R56 ;  /* 0x00005410ff857816 */ /* 0x000fe20000000038 */
[----:B---3--:R-:W-:Y:S01]  /*3710*/  FMUL.FTZ R83, R79, R86 ;  /* 0x000000564f537220 */ /* 0x008fe20000410000 */
[----:B------:R-:W-:Y:S01]  /*3720*/  PRMT R107, RZ, 0x5410, R107 ;  /* 0x00005410ff6b7816 */ /* 0x000fe2000000006b */
[----:B------:R-:W-:Y:S02]  /*3730*/  FMUL.FTZ R132, R21, R132 ;  /* 0x0000008415847220 */ /* 0x000fe40000410000 */
[----:B------:R-:W-:Y:S02]  /*3740*/  FMUL.FTZ R131, R106, R131 ;  /* 0x000000836a837220 */ /* 0x000fe40000410000 */
[----:B------:R-:W3:Y:S01]  /*3750*/  MUFU.EX2 R93, R93 ;  /* 0x0000005d005d7308 */ /* 0x000ee20000000800 */
[----:B------:R-:W-:Y:S01]  /*3760*/  FFMA.FTZ R82, R79, R82, R130 ;  /* 0x000000524f527223 */ /* 0x000fe20000010082 */
[----:B------:R-:W-:Y:S01]  /*3770*/  PRMT R134, RZ, 0x5410, R55 ;  /* 0x00005410ff867816 */ /* 0x000fe20000000037 */
[----:B0-----:R-:W-:Y:S01]  /*3780*/  FMUL.FTZ R86, R90, R83 ;  /* 0x000000535a567220 */ /* 0x001fe20000410000 */
[----:B------:R-:W-:Y:S01]  /*3790*/  PRMT R108, RZ, 0x5410, R108 ;  /* 0x00005410ff6c7816 */ /* 0x000fe2000000006c */
[----:B------:R-:W-:-:S02]  /*37a0*/  FMUL.FTZ R133, R20, R133 ;  /* 0x0000008514857220 */ /* 0x000fc40000410000 */
[----:B------:R-:W-:Y:S01]  /*37b0*/  FMUL.FTZ R132, R107, R132 ;  /* 0x000000846b847220 */ /* 0x000fe20000410000 */
[----:B------:R-:W0:Y:S01]  /*37c0*/  MUFU.EX2 R94, R94 ;  /* 0x0000005e005e7308 */ /* 0x000e220000000800 */
[----:B------:R-:W-:Y:S01]  /*37d0*/  FFMA.FTZ R82, R90, R82, R131 ;  /* 0x000000525a527223 */ /* 0x000fe20000010083 */
[----:B------:R-:W-:Y:S01]  /*37e0*/  PRMT R135, RZ, 0x5410, R54 ;  /* 0x00005410ff877816 */ /* 0x000fe20000000036 */
[----:B-1----:R-:W-:Y:S01]  /*37f0*/  FMUL.FTZ R83, R91, R86 ;  /* 0x000000565b537220 */ /* 0x002fe20000410000 */
[----:B------:R-:W-:Y:S01]  /*3800*/  PRMT R109, RZ, 0x5410, R109 ;  /* 0x00005410ff6d7816 */ /* 0x000fe2000000006d */
[----:B------:R-:W-:Y:S02]  /*3810*/  FMUL.FTZ R134, R19, R134 ;  /* 0x0000008613867220 */ /* 0x000fe40000410000 */
[----:B------:R-:W-:Y:S02]  /*3820*/  FMUL.FTZ R133, R108, R133 ;  /* 0x000000856c857220 */ /* 0x000fe40000410000 */
[----:B------:R-:W-:Y:S01]  /*3830*/  FFMA.FTZ R82, R91, R82, R132 ;  /* 0x000000525b527223 */ /* 0x000fe20000010084 */
[----:B------:R-:W-:Y:S01]  /*3840*/  PRMT R110, RZ, 0x5410, R110 ;  /* 0x00005410ff6e7816 */ /* 0x000fe2000000006e */
[----:B------:R-:W-:-:S02]  /*3850*/  FMUL.FTZ R86, R92, R83 ;  /* 0x000000535c567220 */ /* 0x000fc40000410000 */
[----:B------:R-:W-:Y:S02]  /*3860*/  FMUL.FTZ R135, R18, R135 ;  /* 0x0000008712877220 */ /* 0x000fe40000410000 */
[----:B------:R-:W-:Y:S02]  /*3870*/  FMUL.FTZ R134, R109, R134 ;  /* 0x000000866d867220 */ /* 0x000fe40000410000 */
[----:B------:R-:W-:Y:S02]  /*3880*/  FFMA.FTZ R82, R92, R82, R133 ;  /* 0x000000525c527223 */ /* 0x000fe40000010085 */
[C---:B---3--:R-:W-:Y:S01]  /*3890*/  FMUL.FTZ R83, R93.reuse, R86 ;  /* 0x000000565d537220 */ /* 0x048fe20000410000 */
[----:B------:R-:W-:Y:S01]  /*38a0*/  BSSY B0, `(.L_x_564) ;  /* 0x0000012000007945 */ /* 0x000fe20003800000 */
[----:B------:R-:W-:Y:S02]  /*38b0*/  FMUL.FTZ R135, R110, R135 ;  /* 0x000000876e877220 */ /* 0x000fe40000410000 */
[----:B------:R-:W-:Y:S01]  /*38c0*/  FFMA.FTZ R85, R93, R82, R134 ;  /* 0x000000525d557223 */ /* 0x000fe20000010086 */
[----:B------:R-:W-:Y:S01]  /*38d0*/  LEA.HI R154, R71, R71, RZ, 0x1e ;  /* 0x00000047479a7211 */ /* 0x000fe200078ff0ff */
[----:B0-----:R-:W-:-:S02]  /*38e0*/  FMUL.FTZ R82, R94, R83 ;  /* 0x000000535e527220 */ /* 0x001fc40000410000 */
[----:B------:R-:W-:Y:S01]  /*38f0*/  FFMA.FTZ R83, R94, R85, R135 ;  /* 0x000000555e537223 */ /* 0x000fe20000010087 */
[----:B------:R-:W-:Y:S05]  /*3900*/  @P0 BRA `(.L_x_565) ;  /* 0x000000b000000947 */ /* 0x000fea0003800000 */
[----:B--2-4-:R-:W-:Y:S01]  /*3910*/  ULDC UR37, c[0x0][0x174] ;  /* 0x00005d0000257ab9 */ /* 0x014fe20000000800 */
[----:B------:R-:W-:Y:S01]  /*3920*/  IMAD.MOV.U32 R111, RZ, RZ, 0x3f800000 ;  /* 0x3f800000ff6f7424 */ /* 0x000fe200078e00ff */
        /* <DEDUP_REMOVED lines=9> */
.L_x_565:
[----:B--2-4-:R-:W-:Y:S05]  /*39c0*/  BSYNC B0 ;  /* 0x0000000000007941 */ /* 0x014fea0003800000 */
.L_x_564:
[----:B------:R-:W-:Y:S01]  /*39d0*/  ISETP.GT.U32.AND P0, PT, R71, 0x1f, PT ;  /* 0x0000001f4700780c */ /* 0x000fe20003f04070 */
[----:B------:R2:W-:Y:S01]  /*39e0*/  STS.64 [R154.X8+0x31d0], R82 ;  /* 0x0031d0529a007388 */ /* 0x0005e20000008a00 */
[----:B-----5:R2:W3:Y:S01]  /*39f0*/  R2UR UR38, R84 ;  /* 0x00000000542673c2 */ /* 0x0204e200000e0000 */
[----:B------:R-:W-:Y:S02]  /*3a00*/  BSSY B0, `(.L_x_566) ;  /* 0x000004d000007945 */ /* 0x000fe40003800000 */
[----:B------:R-:W-:Y:S08]  /*3a10*/  BAR.SYNC.DEFER_BLOCKING 0x0 ;  /* 0x0000000000007b1d */ /* 0x000ff00000010000 */
        /* <DEDUP_REMOVED lines=14> */
.L_x_623:
[----:B------:R-:W-:Y:S05]  /*3b00*/  BRA.DIV ~URZ, `(.L_x_569) ;  /* 0x000049527f007947 */ /* 0x000fea000b800000 */
[----:B------:R-:W4:Y:S01]  /*3b10*/  SHFL.UP PT, R82, R85, 0x1, RZ ;  /* 0x0420000055527989 */ /* 0x000f2200000e00ff */
[----:B------:R-:W-:-:S13]  /*3b20*/  ISETP.GE.AND P0, PT, R161, 0x1, PT ;  /* 0x00000001a100780c */ /* 0x000fda0003f06270 */
[C---:B----4-:R-:W-:Y:S02]  /*3b30*/  @P0 FFMA.FTZ R85, R86.reuse, R82, R85 ;  /* 0x0000005256550223 */ /* 0x050fe40000010055 */
        /* <DEDUP_REMOVED lines=17> */
[----:B------:R0:W4:Y:S02]  /*3c50*/  SHFL.UP PT, R84, R86, 0x10, RZ ;  /* 0x0600000056547989 */ /* 0x00012400000e00ff */
.L_x_624:
[----:B------:R-:W-:-:S13]  /*3c60*/  ISETP.GE.AND P0, PT, R161, 0x10, PT ;  /* 0x00000010a100780c */ /* 0x000fda0003f06270 */
[-C--:B0-2---:R-:W-:Y:S02]  /*3c70*/  @P0 FFMA.FTZ R85, R87, R86.reuse, R85 ;  /* 0x0000005657550223 */ /* 0x085fe40000010055 */
[----:B----4-:R-:W-:Y:S01]  /*3c80*/  @P0 FMUL.FTZ R86, R84, R86 ;  /* 0x0000005654560220 */ /* 0x010fe20000410000 */
[----:B------:R-:W-:Y:S05]  /*3c90*/  BRA.CONV ~URZ, `(.L_x_570) ;  /* 0x000000637f007947 */ /* 0x000fea000b800000 */
[----:B------:R-:W-:Y:S01]  /*3ca0*/  HFMA2.MMA R84, -RZ, RZ, 0, 1.847743988037109375e-06 ;  /* 0x0000001fff547435 */ /* 0x000fe200000001ff */
[----:B------:R-:W-:Y:S01]  /*3cb0*/  IMAD.MOV.U32 R82, RZ, RZ, R86 ;  /* 0x000000ffff527224 */ /* 0x000fe200078e0056 */
[----:B------:R-:W-:Y:S01]  /*3cc0*/  MOV R83, 0x3d00 ;  /* 0x00003d0000537802 */ /* 0x000fe20000000f00 */
[----:B------:R-:W-:Y:S02]  /*3cd0*/  IMAD.MOV.U32 R165, RZ, RZ, 0x1f ;  /* 0x0000001fffa57424 */ /* 0x000fe400078e00ff */
[----:B------:R-:W-:Y:S02]  /*3ce0*/  IMAD.MOV.U32 R162, RZ, RZ, -0x1 ;  /* 0xffffffffffa27424 */ /* 0x000fe400078e00ff */
[----:B-1-3--:R-:W-:Y:S05]  /*3cf0*/  CALL.REL.NOINC `($__internal_25_$__cuda_sm70_shflsync_idx_p) ;  /* 0x000055d000007944 */ /* 0x00afea0003c00000 */
.L_x_570:
[----:B------:R-:W-:Y:S05]  /*3d00*/  BRA.CONV ~URZ, `(.L_x_571) ;  /* 0x000000637f007947 */ /* 0x000fea000b800000 */
[----:B------:R-:W-:Y:S01]  /*3d10*/  IMAD.MOV.U32 R82, RZ, RZ, R85 ;  /* 0x000000ffff527224 */ /* 0x000fe200078e0055 */
[----:B------:R-:W-:Y:S01]  /*3d20*/  MOV R165, 0x1f ;  /* 0x0000001f00a57802 */ /* 0x000fe20000000f00 */
[----:B-1----:R-:W-:Y:S01]  /*3d30*/  IMAD.MOV.U32 R84, RZ, RZ, 0x1f ;  /* 0x0000001fff547424 */ /* 0x002fe200078e00ff */
[----:B------:R-:W-:Y:S01]  /*3d40*/  MOV R83, 0x3d70 ;  /* 0x00003d7000537802 */ /* 0x000fe20000000f00 */
[----:B------:R-:W-:-:S02]  /*3d50*/  IMAD.MOV.U32 R162, RZ, RZ, -0x1 ;  /* 0xffffffffffa27424 */ /* 0x000fc400078e00ff */
[----:B---3--:R-:W-:Y:S05]  /*3d60*/  CALL.REL.NOINC `($__internal_25_$__cuda_sm70_shflsync_idx_p) ;  /* 0x0000556000007944 */ /* 0x008fea0003c00000 */
.L_x_571:
[----:B------:R-:W-:Y:S05]  /*3d70*/  BRA.DIV ~URZ, `(.L_x_572) ;  /* 0x00004b727f007947 */ /* 0x000fea000b800000 */
[----:B------:R-:W0:Y:S04]  /*3d80*/  SHFL.IDX PT, R80, R80, RZ, 0x1f ;  /* 0x00001fff50507589 */ /* 0x000e2800000e0000 */
[----:B-1----:R1:W2:Y:S04]  /*3d90*/  SHFL.IDX PT, R84, R81, RZ, 0x1f ;  /* 0x00001fff51547589 */ /* 0x0022a800000e0000 */
[----:B------:R-:W4:Y:S04]  /*3da0*/  SHFL.UP PT, R86, R86, 0x1, RZ ;  /* 0x0420000056567989 */ /* 0x000f2800000e00ff */
[----:B------:R1:W3:Y:S02]  /*3db0*/  SHFL.UP PT, R87, R85, 0x1, RZ ;  /* 0x0420000055577989 */ /* 0x0002e400000e00ff */
.L_x_625:
[----:B-12---:R-:W-:Y:S01]  /*3dc0*/  MOV R85, R84 ;  /* 0x0000005400557202 */ /* 0x006fe20000000f00 */
[----:B0-----:R-:W-:Y:S01]  /*3dd0*/  IMAD.MOV.U32 R84, RZ, RZ, R80 ;  /* 0x000000ffff547224 */ /* 0x001fe200078e0050 */
[----:B------:R-:W-:Y:S03]  /*3de0*/  LDS.64 R82, [R142+0x31e0] ;  /* 0x0031e0008e527984 */ /* 0x000fe60000000a00 */
[-C--:B---34-:R-:W-:Y:S01]  /*3df0*/  @P1 FFMA.FTZ R85, R85, R86.reuse, R87 ;  /* 0x0000005655551223 */ /* 0x098fe20000010057 */
[----:B------:R-:W-:Y:S01]  /*3e00*/  LDS.64 R80, [R142+0x31d8] ;  /* 0x0031d8008e507984 */ /* 0x000fe20000000a00 */
[----:B------:R-:W-:-:S03]  /*3e10*/  @P1 FMUL.FTZ R84, R84, R86 ;  /* 0x0000005654541220 */ /* 0x000fc60000410000 */
[----:B------:R-:W0:Y:S04]  /*3e20*/  LDS.64 R86, [R142+0x31d0] ;  /* 0x0031d0008e567984 */ /* 0x000e280000000a00 */
[----:B------:R1:W-:Y:S01]  /*3e30*/  STS.64 [R142+0x31d0], R84 ;  /* 0x0031d0548e007388 */ /* 0x0003e20000000a00 */
[C---:B0-----:R-:W-:Y:S02]  /*3e40*/  FFMA.FTZ R87, R86.reuse, R85, R87 ;  /* 0x0000005556577223 */ /* 0x041fe40000010057 */
[----:B------:R-:W-:Y:S02]  /*3e50*/  FMUL.FTZ R86, R86, R84 ;  /* 0x0000005456567220 */ /* 0x000fe40000410000 */
[C---:B------:R-:W-:Y:S02]  /*3e60*/  FFMA.FTZ R81, R80.reuse, R87, R81 ;  /* 0x0000005750517223 */ /* 0x040fe40000010051 */
[----:B------:R-:W-:Y:S01]  /*3e70*/  FMUL.FTZ R80, R80, R86 ;  /* 0x0000005650507220 */ /* 0x000fe20000410000 */
[----:B------:R1:W-:Y:S01]  /*3e80*/  STS.64 [R142+0x31d8], R86 ;  /* 0x0031d8568e007388 */ /* 0x0003e20000000a00 */
[----:B------:R-:W-:-:S02]  /*3e90*/  FFMA.FTZ R83, R82, R81, R83 ;  /* 0x0000005152537223 */ /* 0x000fc40000010053 */
[----:B------:R-:W-:Y:S01]  /*3ea0*/  FMUL.FTZ R82, R82, R80 ;  /* 0x0000005052527220 */ /* 0x000fe20000410000 */
[----:B------:R1:W-:Y:S04]  /*3eb0*/  STS.64 [R142+0x31e0], R80 ;  /* 0x0031e0508e007388 */ /* 0x0003e80000000a00 */
[----:B------:R1:W-:Y:S02]  /*3ec0*/  STS.64 [R142+0x31e8], R82 ;  /* 0x0031e8528e007388 */ /* 0x0003e40000000a00 */
.L_x_567:
[----:B--2---:R-:W-:Y:S05]  /*3ed0*/  BSYNC B0 ;  /* 0x0000000000007941 */ /* 0x004fea0003800000 */
.L_x_566:
[----:B------:R-:W-:Y:S01]  /*3ee0*/  WARPSYNC 0xffffffff ;  /* 0xffffffff00007948 */ /* 0x000fe20003800000 */
[----:B------:R-:W-:Y:S01]  /*3ef0*/  BAR.SYNC.DEFER_BLOCKING 0x0 ;  /* 0x0000000000007b1d */ /* 0x000fe20000010000 */
[----:B------:R-:W-:Y:S01]  /*3f00*/  LOP3.LUT P0, RZ, R71, 0x1f, RZ, 0xc0, !PT ;  /* 0x0000001f47ff7812 */ /* 0x000fe2000780c0ff */
[----:B-1-3--:R-:W-:Y:S01]  /*3f10*/  FMUL.FTZ R81, R35, UR38 ;  /* 0x0000002623517c20 */ /* 0x00afe20008410000 */
[----:B------:R-:W-:-:S03]  /*3f20*/  MOV R84, UR7 ;  /* 0x0000000700547c02 */ /* 0x000fc60008000f00 */
[----:B------:R-:W-:Y:S01]  /*3f30*/  BSSY B0, `(.L_x_573) ;  /* 0x0000089000007945 */ /* 0x000fe20003800000 */
[----:B------:R-:W1:Y:S02]  /*3f40*/  LDS R80, [R154.X8+0x31d4] ;  /* 0x0031d4009a507984 */ /* 0x000e640000008800 */
[----:B-1----:R-:W-:Y:S02]  /*3f50*/  FFMA.FTZ R137, R137, R80, R139 ;  /* 0x0000005089897223 */ /* 0x002fe4000001008b */
[----:B------:R-:W-:Y:S02]  /*3f60*/  IMAD.U32 R80, RZ, RZ, UR25 ;  /* 0x00000019ff507e24 */ /* 0x000fe4000f8e00ff */
[----:B------:R-:W-:-:S03]  /*3f70*/  FFMA.FTZ R139, R40, R137, R88 ;  /* 0x00000089288b7223 */ /* 0x000fc60000010058 */
[----:B------:R-:W-:Y:S01]  /*3f80*/  ISETP.GE.OR P0, PT, R80, c[0x0][0x174], P0 ;  /* 0x00005d0050007a0c */ /* 0x000fe20000706670 */
[----:B------:R-:W-:Y:S02]  /*3f90*/  FMUL.FTZ R80, R34, UR38 ;  /* 0x0000002622507c20 */ /* 0x000fe40008410000 */
[----:B------:R-:W-:Y:S02]  /*3fa0*/  FFMA.FTZ R142, R41, R139, R89 ;  /* 0x0000008b298e7223 */ /* 0x000fe40000010059 */
[----:B------:R-:W-:Y:S02]  /*3fb0*/  FFMA.FTZ R81, R94, R80, R81 ;  /* 0x000000505e517223 */ /* 0x000fe40000010051 */
[----:B------:R-:W-:Y:S02]  /*3fc0*/  FMUL.FTZ R80, R36, UR38 ;  /* 0x0000002624507c20 */ /* 0x000fe40008410000 */
[----:B------:R-:W-:Y:S02]  /*3fd0*/  FFMA.FTZ R123, R42, R142, R123 ;  /* 0x0000008e2a7b7223 */ /* 0x000fe4000001007b */
[----:B------:R-:W-:-:S02]  /*3fe0*/  FFMA.FTZ R82, R93, R81, R80 ;  /* 0x000000515d527223 */ /* 0x000fc40000010050 */
[----:B------:R-:W-:Y:S02]  /*3ff0*/  FMUL.FTZ R80, R94, R111 ;  /* 0x0000006f5e507220 */ /* 0x000fe40000410000 */
[----:B------:R-:W-:Y:S02]  /*4000*/  FMUL.FTZ R81, R37, UR38 ;  /* 0x0000002625517c20 */ /* 0x000fe40008410000 */
[----:B------:R-:W-:Y:S02]  /*4010*/  FMUL.FTZ R83, R93, R80 ;  /* 0x000000505d537220 */ /* 0x000fe40000410000 */
[----:B------:R-:W-:Y:S02]  /*4020*/  FFMA.FTZ R81, R92, R82, R81 ;  /* 0x000000525c517223 */ /* 0x000fe40000010051 */
[----:B------:R-:W-:Y:S02]  /*4030*/  FMUL.FTZ R80, R38, UR38 ;  /* 0x0000002626507c20 */ /* 0x000fe40008410000 */
[----:B------:R-:W-:-:S02]  /*4040*/  FMUL.FTZ R82, R92, R83 ;  /* 0x000000535c527220 */ /* 0x000fc40000410000 */
[----:B------:R-:W-:Y:S02]  /*4050*/  FFMA.FTZ R80, R91, R81, R80 ;  /* 0x000000515b507223 */ /* 0x000fe40000010050 */
        /* <DEDUP_REMOVED lines=19> */
[----:B------:R-:W-:Y:S02]  /*4190*/  FFMA.FTZ R124, R43, R123, R124 ;  /* 0x0000007b2b7c7223 */ /* 0x000fe4000001007c */
[----:B------:R-:W-:Y:S02]  /*41a0*/  FMUL.FTZ R83, R75, R82 ;  /* 0x000000524b537220 */ /* 0x000fe40000410000 */
[----:B------:R-:W-:Y:S02]  /*41b0*/  FFMA.FTZ R81, R74, R80, R81 ;  /* 0x000000504a517223 */ /* 0x000fe40000010051 */
[----:B------:R-:W-:-:S02]  /*41c0*/  FMUL.FTZ R80, R50, UR38 ;  /* 0x0000002632507c20 */ /* 0x000fc40008410000 */
[C---:B------:R-:W-:Y:S02]  /*41d0*/  FFMA.FTZ R125, R74.reuse, R124, R125 ;  /* 0x0000007c4a7d7223 */ /* 0x040fe4000001007d */
[----:B------:R-:W-:Y:S02]  /*41e0*/  FMUL.FTZ R82, R74, R83 ;  /* 0x000000534a527220 */ /* 0x000fe40000410000 */
[----:B------:R-:W-:Y:S02]  /*41f0*/  FFMA.FTZ R80, R43, R81, R80 ;  /* 0x000000512b507223 */ /* 0x000fe40000010050 */
[----:B------:R-:W-:Y:S02]  /*4200*/  FMUL.FTZ R81, R51, UR38 ;  /* 0x0000002633517c20 */ /* 0x000fe40008410000 */
[----:B------:R-:W-:Y:S02]  /*4210*/  FFMA.FTZ R126, R75, R125, R126 ;  /* 0x0000007d4b7e7223 */ /* 0x000fe4000001007e */
[----:B------:R-:W-:-:S02]  /*4220*/  FMUL.FTZ R83, R43, R82 ;  /* 0x000000522b537220 */ /* 0x000fc40000410000 */
[----:B------:R-:W-:Y:S02]  /*4230*/  FFMA.FTZ R81, R42, R80, R81 ;  /* 0x000000502a517223 */ /* 0x000fe40000010051 */
[----:B------:R-:W-:Y:S02]  /*4240*/  FMUL.FTZ R80, R52, UR38 ;  /* 0x0000002634507c20 */ /* 0x000fe40008410000 */
[----:B------:R-:W-:Y:S02]  /*4250*/  FFMA.FTZ R127, R76, R126, R127 ;  /* 0x0000007e4c7f7223 */ /* 0x000fe4000001007f */
[----:B------:R-:W-:Y:S02]  /*4260*/  FMUL.FTZ R82, R42, R83 ;  /* 0x000000532a527220 */ /* 0x000fe40000410000 */
[----:B------:R-:W-:Y:S02]  /*4270*/  FFMA.FTZ R80, R41, R81, R80 ;  /* 0x0000005129507223 */ /* 0x000fe40000010050 */
[----:B------:R-:W-:-:S02]  /*4280*/  FFMA.FTZ R128, R77, R127, R128 ;  /* 0x0000007f4d807223 */ /* 0x000fc40000010080 */
[----:B------:R-:W-:Y:S02]  /*4290*/  FMUL.FTZ R81, R41, R82 ;  /* 0x0000005229517220 */ /* 0x000fe40000410000 */
[----:B------:R-:W-:Y:S02]  /*42a0*/  FMUL.FTZ R83, R53, UR38 ;  /* 0x0000002635537c20 */ /* 0x000fe40008410000 */
[----:B------:R-:W-:Y:S02]  /*42b0*/  FFMA.FTZ R129, R78, R128, R129 ;  /* 0x000000804e817223 */ /* 0x000fe40000010081 */
[C---:B------:R-:W-:Y:S02]  /*42c0*/  FFMA.FTZ R83, R40.reuse, R80, R83 ;  /* 0x0000005028537223 */ /* 0x040fe40000010053 */
[----:B------:R-:W-:Y:S02]  /*42d0*/  FMUL.FTZ R82, R40, R81 ;  /* 0x0000005128527220 */ /* 0x000fe40000410000 */
[----:B------:R-:W-:-:S02]  /*42e0*/  IMAD.MOV.U32 R81, RZ, RZ, RZ ;  /* 0x000000ffff517224 */ /* 0x000fc400078e00ff */
[----:B------:R-:W-:Y:S02]  /*42f0*/  IMAD.MOV.U32 R80, RZ, RZ, 0x3f800000 ;  /* 0x3f800000ff507424 */ /* 0x000fe400078e00ff */
[----:B------:R-:W-:-:S04]  /*4300*/  FFMA.FTZ R130, R79, R129, R130 ;  /* 0x000000814f827223 */ /* 0x000fc80000010082 */
[----:B------:R1:W2:Y:S01]  /*4310*/  @!P0 LDS.64 R80, [R84.X8+0x45e0] ;  /* 0x0045e00054508984 */ /* 0x0002a20000008a00 */
[----:B------:R-:W-:Y:S01]  /*4320*/  FFMA.FTZ R131, R90, R130, R131 ;  /* 0x000000825a837223 */ /* 0x000fe20000010083 */
[----:B------:R-:W-:Y:S02]  /*4330*/  ISETP.GT.U32.AND P0, PT, R71, 0x1f, PT ;  /* 0x0000001f4700780c */ /* 0x000fe40003f04070 */
[----:B------:R1:W-:Y:S01]  /*4340*/  STS.64 [R154.X8+0x36e0], R82 ;  /* 0x0036e0529a007388 */ /* 0x0003e20000008a00 */
[----:B------:R-:W-:-:S04]  /*4350*/  FFMA.FTZ R132, R91, R131, R132 ;  /* 0x000000835b847223 */ /* 0x000fc80000010084 */
[----:B------:R-:W-:-:S04]  /*4360*/  FFMA.FTZ R133, R92, R132, R133 ;  /* 0x000000845c857223 */ /* 0x000fc80000010085 */
[----:B------:R-:W-:-:S04]  /*4370*/  FFMA.FTZ R134, R93, R133, R134 ;  /* 0x000000855d867223 */ /* 0x000fc80000010086 */
[----:B------:R-:W-:Y:S01]  /*4380*/  FFMA.FTZ R135, R94, R134, R135 ;  /* 0x000000865e877223 */ /* 0x000fe20000010087 */
[----:B------:R-:W-:Y:S06]  /*4390*/  BAR.SYNC.DEFER_BLOCKING 0x0 ;  /* 0x0000000000007b1d */ /* 0x000fec0000010000 */
[----:B------:R-:W-:Y:S05]  /*43a0*/  @P0 BRA `(.L_x_574) ;  /* 0x0000041000000947 */ /* 0x000fea0003800000 */
[----:B-1----:R-:W-:-:S05]  /*43b0*/  IMAD R162, R71, 0x28, RZ ;  /* 0x0000002847a27824 */ /* 0x002fca00078e02ff */
[----:B------:R-:W-:Y:S04]  /*43c0*/  LDS.64 R82, [R162+0x36f0] ;  /* 0x0036f000a2527984 */ /* 0x000fe80000000a00 */
        /* <DEDUP_REMOVED lines=17> */
.L_x_626:
        /* <DEDUP_REMOVED lines=22> */
[----:B------:R0:W2:Y:S04]  /*4640*/  SHFL.IDX PT, R88, R86, RZ, 0x1f ;  /* 0x00001fff56587589 */ /* 0x0000a800000e0000 */
[----:B------:R-:W3:Y:S04]  /*4650*/  SHFL.DOWN PT, R87, R87, 0x1, 0x1f ;  /* 0x08201f0057577f89 */ /* 0x000ee800000e0000 */
[----:B------:R-:W4:Y:S04]  /*4660*/  SHFL.DOWN PT, R86, R86, 0x1, 0x1f ;  /* 0x08201f0056567f89 */ /* 0x000f2800000e0000 */
[----:B------:R0:W0:Y:S02]  /*4670*/  SHFL.IDX PT, R83, R81, RZ, 0x1f ;  /* 0x00001fff51537589 */ /* 0x00002400000e0000 */
.L_x_627:
[----:B------:R-:W-:Y:S01]  /*4680*/  ISETP.NE.AND P0, PT, R71, 0x1f, PT ;  /* 0x0000001f4700780c */ /* 0x000fe20003f05270 */
[----:B012---:R-:W-:Y:S01]  /*4690*/  FFMA.FTZ R81, R81, R88, R85 ;  /* 0x0000005851517223 */ /* 0x007fe20000010055 */
[----:B------:R-:W-:Y:S01]  /*46a0*/  MOV R82, R89 ;  /* 0x0000005900527202 */ /* 0x000fe20000000f00 */
[----:B------:R-:W-:-:S02]  /*46b0*/  IMAD R89, R71, 0x28, RZ ;  /* 0x0000002847597824 */ /* 0x000fc400078e02ff */
[----:B------:R-:W-:-:S03]  /*46c0*/  FMUL.FTZ R80, R80, R88 ;  /* 0x0000005850507220 */ /* 0x000fc60000410000 */
[----:B------:R-:W-:Y:S05]  /*46d0*/  LDS.64 R84, [R89+0x36f0] ;  /* 0x0036f00059547984 */ /* 0x000fea0000000a00 */
[-C--:B---34-:R-:W-:Y:S02]  /*46e0*/  @P0 FFMA.FTZ R83, R83, R86.reuse, R87 ;  /* 0x0000005653530223 */ /* 0x098fe40000010057 */
[----:B------:R-:W-:Y:S02]  /*46f0*/  @P0 FMUL.FTZ R82, R82, R86 ;  /* 0x0000005652520220 */ /* 0x000fe40000410000 */
        /* <DEDUP_REMOVED lines=12> */
.L_x_574:
[----:B-1----:R-:W-:Y:S05]  /*47c0*/  BSYNC B0 ;  /* 0x0000000000007941 */ /* 0x002fea0003800000 */
.L_x_573:
[----:B------:R-:W-:Y:S01]  /*47d0*/  WARPSYNC 0xffffffff ;  /* 0xffffffff00007948 */ /* 0x000fe20003800000 */
[----:B------:R-:W-:Y:S01]  /*47e0*/  BAR.SYNC.DEFER_BLOCKING 0x0 ;  /* 0x0000000000007b1d */ /* 0x000fe20000010000 */
[----:B------:R-:W-:Y:S01]  /*47f0*/  ISETP.NE.AND P0, PT, R71, RZ, PT ;  /* 0x000000ff4700720c */ /* 0x000fe20003f05270 */
[----:B------:R-:W-:Y:S02]  /*4800*/  IMAD.U32 R84, RZ, RZ, UR7 ;  /* 0x00000007ff547e24 */ /* 0x000fe4000f8e00ff */
[----:B------:R-:W-:Y:S01]  /*4810*/  FFMA.FTZ R88, R53, R137, RZ ;  /* 0x0000008935587223 */ /* 0x000fe200000100ff */
[----:B------:R-:W-:Y:S01]  /*4820*/  P2R R82, PR, RZ, 0x1 ;  /* 0x00000001ff527803 */ /* 0x000fe20000000000 */
[----:B------:R-:W-:Y:S01]  /*4830*/  FMUL.FTZ R82, R34, UR38 ;  /* 0x0000002622527c20 */ /* 0x000fe20008410000 */
[----:B------:R-:W-:Y:S01]  /*4840*/  ULDC.64 UR36, c[0x0][0x298] ;  /* 0x0000a60000247ab9 */ /* 0x000fe20000000a00 */
[----:B------:R-:W-:Y:S01]  /*4850*/  FFMA.FTZ R88, R52, R139, R88 ;  /* 0x0000008b34587223 */ /* 0x000fe20000010058 */
[----:B------:R-:W-:Y:S01]  /*4860*/  UIMAD UR36, UR13, UR36, URZ ;  /* 0x000000240d2472a4 */ /* 0x000fe2000f8e023f */
[----:B------:R-:W-:Y:S01]  /*4870*/  FMUL.FTZ R87, R44, UR38 ;  /* 0x000000262c577c20 */ /* 0x000fe20008410000 */
[----:B------:R-:W-:Y:S01]  /*4880*/  BSSY B0, `(.L_x_577) ;  /* 0x0000101000007945 */ /* 0x000fe20003800000 */
[----:B------:R-:W-:Y:S01]  /*4890*/  FMUL.FTZ R86, R45, UR38 ;  /* 0x000000262d567c20 */ /* 0x000fe20008410000 */
[----:B------:R-:W-:Y:S01]  /*48a0*/  UIMAD UR36, UR12, UR37, UR36 ;  /* 0x000000250c2472a4 */ /* 0x000fe2000f8e0224 */
[----:B0-----:R-:W-:-:S02]  /*48b0*/  FMUL.FTZ R85, R46, UR38 ;  /* 0x000000262e557c20 */ /* 0x001fc40008410000 */
[----:B------:R-:W-:-:S04]  /*48c0*/  FFMA.FTZ R88, R51, R142, R88 ;  /* 0x0000008e33587223 */ /* 0x000fc80000010058 */
[----:B------:R-:W-:Y:S01]  /*48d0*/  FFMA.FTZ R88, R50, R123, R88 ;  /* 0x0000007b32587223 */ /* 0x000fe20000010058 */
[----:B------:R-:W0:Y:S03]  /*48e0*/  LDS R154, [R154.X8+0x36e4] ;  /* 0x0036e4009a9a7984 */ /* 0x000e260000008800 */
[----:B------:R-:W-:Y:S01]  /*48f0*/  FFMA.FTZ R88, R49, R124, R88 ;  /* 0x0000007c31587223 */ /* 0x000fe20000010058 */
[----:B--2---:R1:W-:Y:S03]  /*4900*/  @!P0 STS.64 [R84.X8+0x45e0], R80 ;  /* 0x0045e05054008388 */ /* 0x0043e60000008a00 */
[----:B------:R-:W-:-:S04]  /*4910*/  FFMA.FTZ R88, R48, R125, R88 ;  /* 0x0000007d30587223 */ /* 0x000fc80000010058 */
[----:B------:R-:W-:-:S04]  /*4920*/  FFMA.FTZ R88, R47, R126, R88 ;  /* 0x0000007e2f587223 */ /* 0x000fc80000010058 */
[----:B------:R-:W-:Y:S01]  /*4930*/  FFMA.FTZ R88, R46, R127, R88 ;  /* 0x0000007f2e587223 */ /* 0x000fe20000010058 */
[----:B-1----:R-:W-:Y:S01]  /*4940*/  PRMT R81, RZ, 0x5410, R69 ;  /* 0x00005410ff517816 */ /* 0x002fe20000000045 */
[----:B------:R-:W-:Y:S02]  /*4950*/  FMUL.FTZ R84, R47, UR38 ;  /* 0x000000262f547c20 */ /* 0x000fe40008410000 */
[----:B------:R-:W-:-:S04]  /*4960*/  FFMA.FTZ R88, R45, R128, R88 ;  /* 0x000000802d587223 */ /* 0x000fc80000010058 */
[----:B------:R-:W-:Y:S02]  /*4970*/  FFMA.FTZ R88, R44, R129, R88 ;  /* 0x000000812c587223 */ /* 0x000fe40000010058 */
[----:B0-----:R-:W-:Y:S02]  /*4980*/  FFMA.FTZ R111, R154, R111, R82 ;  /* 0x0000006f9a6f7223 */ /* 0x001fe40000010052 */
[----:B------:R-:W-:-:S04]  /*4990*/  FMUL.FTZ R82, R33, R81 ;  /* 0x0000005121527220 */ /* 0x000fc80000410000 */
[----:B------:R-:W-:Y:S01]  /*49a0*/  FFMA.FTZ R80, R95, -R82, R137 ;  /* 0x800000525f507223 */ /* 0x000fe20000010089 */
[----:B------:R-:W-:-:S05]  /*49b0*/  PRMT R82, RZ, 0x5410, R68 ;  /* 0x00005410ff527816 */ /* 0x000fca0000000044 */
[----:B------:R-:W-:-:S04]  /*49c0*/  FMUL.FTZ R83, R32, R82 ;  /* 0x0000005220537220 */ /* 0x000fc80000410000 */
[----:B------:R-:W-:Y:S02]  /*49d0*/  FFMA.FTZ R139, R96, -R83, R139 ;  /* 0x80000053608b7223 */ /* 0x000fe4000001008b */
[----:B------:R-:W-:-:S04]  /*49e0*/  FMUL.FTZ R83, R35, UR38 ;  /* 0x0000002623537c20 */ /* 0x000fc80008410000 */
[----:B------:R-:W-:Y:S02]  /*49f0*/  FFMA.FTZ R94, R94, R111, R83 ;  /* 0x0000006f5e5e7223 */ /* 0x000fe40000010053 */
[----:B------:R-:W-:-:S04]  /*4a00*/  FMUL.FTZ R83, R36, UR38 ;  /* 0x0000002624537c20 */ /* 0x000fc80008410000 */
[----:B------:R-:W-:Y:S02]  /*4a10*/  FFMA.FTZ R93, R93, R94, R83 ;  /* 0x0000005e5d5d7223 */ /* 0x000fe40000010053 */
[----:B------:R-:W-:Y:S02]  /*4a20*/  FMUL.FTZ R83, R37, UR38 ;  /* 0x0000002625537c20 */ /* 0x000fe40008410000 */
[-C--:B------:R-:W-:Y:S02]  /*4a30*/  FMUL.FTZ R162, R20, R93.reuse ;  /* 0x0000005d14a27220 */ /* 0x080fe40000410000 */
[----:B------:R-:W-:Y:S02]  /*4a40*/  FFMA.FTZ R92, R92, R93, R83 ;  /* 0x0000005d5c5c7223 */ /* 0x000fe40000010053 */
[----:B------:R-:W-:-:S04]  /*4a50*/  FMUL.FTZ R83, R38, UR38 ;  /* 0x0000002626537c20 */ /* 0x000fc80008410000 */
[----:B------:R-:W-:Y:S02]  /*4a60*/  FFMA.FTZ R91, R91, R92, R83 ;  /* 0x0000005c5b5b7223 */ /* 0x000fe40000010053 */
[----:B------:R-:W-:-:S04]  /*4a70*/  FMUL.FTZ R83, R39, UR38 ;  /* 0x0000002627537c20 */ /* 0x000fc80008410000 */
[----:B------:R-:W-:Y:S02]  /*4a80*/  FFMA.FTZ R90, R90, R91, R83 ;  /* 0x0000005b5a5a7223 */ /* 0x000fe40000010053 */
[----:B------:R-:W-:Y:S02]  /*4a90*/  FMUL.FTZ R83, R48, UR38 ;  /* 0x0000002630537c20 */ /* 0x000fe40008410000 */
[----:B------:R-:W-:Y:S02]  /*4aa0*/  FFMA.FTZ R87, R79, R90, R87 ;  /* 0x0000005a4f577223 */ /* 0x000fe40000010057 */
[----:B------:R-:W-:Y:S02]  /*4ab0*/  FMUL.FTZ R79, R49, UR38 ;  /* 0x00000026314f7c20 */ /* 0x000fe40008410000 */
[----:B------:R-:W-:Y:S02]  /*4ac0*/  FFMA.FTZ R86, R78, R87, R86 ;  /* 0x000000574e567223 */ /* 0x000fe40000010056 */
[----:B------:R-:W-:-:S02]  /*4ad0*/  FMUL.FTZ R78, R51, UR38 ;  /* 0x00000026334e7c20 */ /* 0x000fc40008410000 */
[----:B------:R-:W-:Y:S02]  /*4ae0*/  FFMA.FTZ R85, R77, R86, R85 ;  /* 0x000000564d557223 */ /* 0x000fe40000010055 */
[----:B------:R-:W-:Y:S02]  /*4af0*/  FMUL.FTZ R77, R53, UR38 ;  /* 0x00000026354d7c20 */ /* 0x000fe40008410000 */
[----:B------:R-:W-:Y:S01]  /*4b00*/  FFMA.FTZ R84, R76, R85, R84 ;  /* 0x000000554c547223 */ /* 0x000fe20000010054 */
[----:B------:R-:W-:-:S03]  /*4b10*/  PRMT R76, RZ, 0x5410, R67 ;  /* 0x00005410ff4c7816 */ /* 0x000fc60000000043 */
[----:B------:R-:W-:Y:S02]  /*4b20*/  FFMA.FTZ R83, R75, R84, R83 ;  /* 0x000000544b537223 */ /* 0x000fe40000010053 */
[----:B------:R-:W-:Y:S02]  /*4b30*/  FMUL.FTZ R89, R31, R76 ;  /* 0x0000004c1f597220 */ /* 0x000fe40000410000 */
[----:B------:R-:W-:Y:S02]  /*4b40*/  FFMA.FTZ R79, R74, R83, R79 ;  /* 0x000000534a4f7223 */ /* 0x000fe4000001004f */
[----:B------:R-:W-:Y:S02]  /*4b50*/  FMUL.FTZ R74, R50, UR38 ;  /* 0x00000026324a7c20 */ /* 0x000fe40008410000 */
[----:B------:R-:W-:Y:S02]  /*4b60*/  FFMA.FTZ R89, R97, -R89, R142 ;  /* 0x8000005961597223 */ /* 0x000fe4000001008e */
[----:B------:R-:W-:-:S02]  /*4b70*/  FFMA.FTZ R43, R43, R79, R74 ;  /* 0x0000004f2b2b7223 */ /* 0x000fc4000001004a */
[----:B------:R-:W-:Y:S02]  /*4b80*/  FMUL.FTZ R74, R52, UR38 ;  /* 0x00000026344a7c20 */ /* 0x000fe40008410000 */
[----:B------:R-:W-:Y:S02]  /*4b90*/  FFMA.FTZ R78, R42, R43, R78 ;  /* 0x0000002b2a4e7223 */ /* 0x000fe4000001004e */
[----:B------:R-:W-:Y:S02]  /*4ba0*/  FMUL.FTZ R165, R29, R79 ;  /* 0x0000004f1da57220 */ /* 0x000fe40000410000 */
[----:B------:R-:W-:Y:S02]  /*4bb0*/  FFMA.FTZ R74, R41, R78, R74 ;  /* 0x0000004e294a7223 */ /* 0x000fe4000001004a */
[----:B------:R-:W-:Y:S02]  /*4bc0*/  FMUL.FTZ R154, R78, UR42 ;  /* 0x0000002a4e9a7c20 */ /* 0x000fe40008410000 */
[----:B------:R-:W-:-:S02]  /*4bd0*/  FFMA.FTZ R77, R40, R74, R77 ;  /* 0x0000004a284d7223 */ /* 0x000fc4000001004d */
[----:B------:R-:W-:Y:S02]  /*4be0*/  FMUL.FTZ R42, R32, R74 ;  /* 0x0000004a202a7220 */ /* 0x000fe40000410000 */
[----:B------:R-:W-:Y:S02]  /*4bf0*/  FMUL.FTZ R40, R33, R77 ;  /* 0x0000004d21287220 */ /* 0x000fe40000410000 */
[----:B------:R-:W-:Y:S02]  /*4c00*/  FMUL.FTZ R41, R31, R78 ;  /* 0x0000004e1f297220 */ /* 0x000fe40000410000 */
[----:B------:R-:W-:Y:S02]  /*4c10*/  FFMA.FTZ R75, R80, R40, RZ ;  /* 0x00000028504b7223 */ /* 0x000fe400000100ff */
[----:B------:R-:W-:Y:S02]  /*4c20*/  FMUL.FTZ R97, R97, R78 ;  /* 0x0000004e61617220 */ /* 0x000fe40000410000 */
[----:B------:R-:W-:Y:S01]  /*4c30*/  FFMA.FTZ R142, R139, R42, R75 ;  /* 0x0000002a8b8e7223 */ /* 0x000fe2000001004b */
[----:B------:R-:W-:Y:S01]  /*4c40*/  PRMT R75, RZ, 0x5410, R66 ;  /* 0x00005410ff4b7816 */ /* 0x000fe20000000042 */
[----:B------:R-:W-:-:S02]  /*4c50*/  FMUL.FTZ R78, R89, R154 ;  /* 0x0000009a594e7220 */ /* 0x000fc40000410000 */
[----:B------:R-:W-:Y:S02]  /*4c60*/  FFMA.FTZ R142, R89, R41, R142 ;  /* 0x00000029598e7223 */ /* 0x000fe4000001008e */
[----:B------:R-:W-:Y:S02]  /*4c70*/  FMUL.FTZ R89, R30, R75 ;  /* 0x0000004b1e597220 */ /* 0x000fe40000410000 */
[----:B------:R-:W-:Y:S02]  /*4c80*/  FMUL.FTZ R154, R43, UR42 ;  /* 0x0000002a2b9a7c20 */ /* 0x000fe40008410000 */
[C---:B------:R-:W-:Y:S02]  /*4c90*/  FFMA.FTZ R123, R98.reuse, -R89, R123 ;  /* 0x80000059627b7223 */ /* 0x040fe4000001007b */
[-C--:B------:R-:W-:Y:S02]  /*4ca0*/  FMUL.FTZ R98, R98, R43.reuse ;  /* 0x0000002b62627220 */ /* 0x080fe40000410000 */
[----:B------:R-:W-:-:S02]  /*4cb0*/  FMUL.FTZ R43, R30, R43 ;  /* 0x0000002b1e2b7220 */ /* 0x000fc40000410000 */
[C---:B------:R-:W-:Y:S02]  /*4cc0*/  FMUL.FTZ R89, R123.reuse, R154 ;  /* 0x0000009a7b597220 */ /* 0x040fe40000410000 */
[----:B------:R-:W-:Y:S01]  /*4cd0*/  FFMA.FTZ R123, R123, R43, R142 ;  /* 0x0000002b7b7b7223 */ /* 0x000fe2000001008e */
[----:B------:R-:W-:Y:S01]  /*4ce0*/  PRMT R142, RZ, 0x5410, R65 ;  /* 0x00005410ff8e7816 */ /* 0x000fe20000000041 */
[----:B------:R-:W-:Y:S02]  /*4cf0*/  FMUL.FTZ R154, R28, R83 ;  /* 0x000000531c9a7220 */ /* 0x000fe40000410000 */
[----:B------:R-:W-:Y:S02]  /*4d00*/  FMUL.FTZ R42, R82, R42 ;  /* 0x0000002a522a7220 */ /* 0x000fe40000410000 */
[----:B------:R-:W-:Y:S02]  /*4d10*/  FMUL.FTZ R137, R29, R142 ;  /* 0x0000008e1d897220 */ /* 0x000fe40000410000 */
[----:B------:R-:W-:-:S02]  /*4d20*/  FMUL.FTZ R41, R76, R41 ;  /* 0x000000294c297220 */ /* 0x000fc40000410000 */
[----:B------:R-:W-:Y:S02]  /*4d30*/  FFMA.FTZ R124, R99, -R137, R124 ;  /* 0x80000089637c7223 */ /* 0x000fe4000001007c */
[----:B------:R-:W-:Y:S02]  /*4d40*/  FMUL.FTZ R137, R79, UR42 ;  /* 0x0000002a4f897c20 */ /* 0x000fe40008410000 */
[----:B------:R-:W-:Y:S02]  /*4d50*/  FMUL.FTZ R99, R99, R79 ;  /* 0x0000004f63637220 */ /* 0x000fe40000410000 */
[C---:B------:R-:W-:Y:S01]  /*4d60*/  FMUL.FTZ R79, R124.reuse, R137 ;  /* 0x000000897c4f7220 */ /* 0x040fe20000410000 */
[----:B------:R-:W-:Y:S01]  /*4d70*/  PRMT R137, RZ, 0x5410, R64 ;  /* 0x00005410ff897816 */ /* 0x000fe20000000040 */
[-C--:B------:R-:W-:Y:S02]  /*4d80*/  FFMA.FTZ R124, R124, R165.reuse, R123 ;  /* 0x000000a57c7c7223 */ /* 0x080fe4000001007b */
[----:B------:R-:W-:-:S02]  /*4d90*/  FMUL.FTZ R123, R142, R165 ;  /* 0x000000a58e7b7220 */ /* 0x000fc40000410000 */
[----:B------:R-:W-:Y:S02]  /*4da0*/  FFMA.FTZ R79, R142, R99, R79 ;  /* 0x000000638e4f7223 */ /* 0x000fe4000001004f */
[----:B------:R-:W-:Y:S02]  /*4db0*/  FMUL.FTZ R142, R28, R137 ;  /* 0x000000891c8e7220 */ /* 0x000fe40000410000 */
[----:B------:R-:W-:Y:S02]  /*4dc0*/  FMUL.FTZ R165, R27, R84 ;  /* 0x000000541ba57220 */ /* 0x000fe40000410000 */
[C---:B------:R-:W-:Y:S02]  /*4dd0*/  FFMA.FTZ R125, R100.reuse, -R142, R125 ;  /* 0x8000008e647d7223 */ /* 0x040fe4000001007d */
[----:B------:R-:W-:Y:S02]  /*4de0*/  FMUL.FTZ R142, R83, UR42 ;  /* 0x0000002a538e7c20 */ /* 0x000fe40008410000 */
[----:B------:R-:W-:-:S02]  /*4df0*/  FMUL.FTZ R100, R100, R83 ;  /* 0x0000005364647220 */ /* 0x000fc40000410000 */
[C---:B------:R-:W-:Y:S01]  /*4e00*/  FMUL.FTZ R83, R125.reuse, R142 ;  /* 0x0000008e7d537220 */ /* 0x040fe20000410000 */
[----:B------:R-:W-:Y:S01]  /*4e10*/  PRMT R142, RZ, 0x5410, R63 ;  /* 0x00005410ff8e7816 */ /* 0x000fe2000000003f */
[-C--:B------:R-:W-:Y:S02]  /*4e20*/  FFMA.FTZ R124, R125, R154.reuse, R124 ;  /* 0x0000009a7d7c7223 */ /* 0x080fe4000001007c */
[C---:B------:R-:W-:Y:S02]  /*4e30*/  FMUL.FTZ R125, R137.reuse, R154 ;  /* 0x0000009a897d7220 */ /* 0x040fe40000410000 */
[----:B------:R-:W-:Y:S02]  /*4e40*/  FFMA.FTZ R83, R137, R100, R83 ;  /* 0x0000006489537223 */ /* 0x000fe40000010053 */
[----:B------:R-:W-:Y:S02]  /*4e50*/  FMUL.FTZ R137, R27, R142 ;  /* 0x0000008e1b897220 */ /* 0x000fe40000410000 */
[----:B------:R-:W-:-:S02]  /*4e60*/  FMUL.FTZ R154, R26, R85 ;  /* 0x000000551a9a7220 */ /* 0x000fc40000410000 */
[C---:B------:R-:W-:Y:S02]  /*4e70*/  FFMA.FTZ R137, R101.reuse, -R137, R126 ;  /* 0x8000008965897223 */ /* 0x040fe4000001007e */
[----:B------:R-:W-:Y:S02]  /*4e80*/  FMUL.FTZ R126, R84, UR42 ;  /* 0x0000002a547e7c20 */ /* 0x000fe40008410000 */
[----:B------:R-:W-:Y:S02]  /*4e90*/  FMUL.FTZ R101, R101, R84 ;  /* 0x0000005465657220 */ /* 0x000fe40000410000 */
[C---:B------:R-:W-:Y:S02]  /*4ea0*/  FMUL.FTZ R84, R137.reuse, R126 ;  /* 0x0000007e89547220 */ /* 0x040fe40000410000 */
[-C--:B------:R-:W-:Y:S02]  /*4eb0*/  FFMA.FTZ R124, R137, R165.reuse, R124 ;  /* 0x000000a5897c7223 */ /* 0x080fe4000001007c */
[C---:B------:R-:W-:Y:S01]  /*4ec0*/  FMUL.FTZ R126, R142.reuse, R165 ;  /* 0x000000a58e7e7220 */ /* 0x040fe20000410000 */
[----:B------:R-:W-:Y:S01]  /*4ed0*/  PRMT R165, RZ, 0x5410, R62 ;  /* 0x00005410ffa57816 */ /* 0x000fe2000000003e */
[----:B------:R-:W-:-:S02]  /*4ee0*/  FFMA.FTZ R84, R142, R101, R84 ;  /* 0x000000658e547223 */ /* 0x000fc40000010054 */
[----:B------:R-:W-:Y:S02]  /*4ef0*/  FMUL.FTZ R142, R85, UR42 ;  /* 0x0000002a558e7c20 */ /* 0x000fe40008410000 */
[----:B------:R-:W-:Y:S02]  /*4f00*/  FMUL.FTZ R137, R26, R165 ;  /* 0x000000a51a897220 */ /* 0x000fe40000410000 */
[----:B------:R-:W-:Y:S02]  /*4f10*/  FMUL.FTZ R43, R75, R43 ;  /* 0x0000002b4b2b7220 */ /* 0x000fe40000410000 */
[C---:B------:R-:W-:Y:S02]  /*4f20*/  FFMA.FTZ R127, R102.reuse, -R137, R127 ;  /* 0x80000089667f7223 */ /* 0x040fe4000001007f */
[----:B------:R-:W-:Y:S02]  /*4f30*/  FMUL.FTZ R102, R102, R85 ;  /* 0x0000005566667220 */ /* 0x000fe40000410000 */
[C---:B------:R-:W-:Y:S01]  /*4f40*/  FMUL.FTZ R85, R127.reuse, R142 ;  /* 0x0000008e7f557220 */ /* 0x040fe20000410000 */
[----:B------:R-:W-:Y:S01]  /*4f50*/  PRMT R142, RZ, 0x5410, R61 ;  /* 0x00005410ff8e7816 */ /* 0x000fe2000000003d */
[----:B------:R-:W-:-:S02]  /*4f60*/  FFMA.FTZ R124, R127, R154, R124 ;  /* 0x0000009a7f7c7223 */ /* 0x000fc4000001007c */
[----:B------:R-:W-:Y:S02]  /*4f70*/  FMUL.FTZ R137, R165, R154 ;  /* 0x0000009aa5897220 */ /* 0x000fe40000410000 */
[----:B------:R-:W-:Y:S02]  /*4f80*/  FMUL.FTZ R127, R25, R142 ;  /* 0x0000008e197f7220 */ /* 0x000fe40000410000 */
[----:B------:R-:W-:Y:S02]  /*4f90*/  FFMA.FTZ R85, R165, R102, R85 ;  /* 0x00000066a5557223 */ /* 0x000fe40000010055 */
[----:B------:R-:W-:Y:S02]  /*4fa0*/  FFMA.FTZ R127, R103, -R127, R128 ;  /* 0x8000007f677f7223 */ /* 0x000fe40000010080 */
[----:B------:R-:W-:Y:S02]  /*4fb0*/  FMUL.FTZ R128, R86, UR42 ;  /* 0x0000002a56807c20 */ /* 0x000fe40008410000 */
[----:B------:R-:W-:-:S02]  /*4fc0*/  FMUL.FTZ R165, R25, R86 ;  /* 0x0000005619a57220 */ /* 0x000fc40000410000 */
[----:B------:R-:W-:Y:S02]  /*4fd0*/  FMUL.FTZ R103, R103, R86 ;  /* 0x0000005667677220 */ /* 0x000fe40000410000 */
[C---:B------:R-:W-:Y:S02]  /*4fe0*/  FMUL.FTZ R86, R127.reuse, R128 ;  /* 0x000000807f567220 */ /* 0x040fe40000410000 */
[-C--:B------:R-:W-:Y:S01]  /*4ff0*/  FFMA.FTZ R124, R127, R165.reuse, R124 ;  /* 0x000000a57f7c7223 */ /* 0x080fe2000001007c */
[----:B------:R-:W-:Y:S01]  /*5000*/  PRMT R127, RZ, 0x5410, R60 ;  /* 0x00005410ff7f7816 */ /* 0x000fe2000000003c */
[C---:B------:R-:W-:Y:S02]  /*5010*/  FMUL.FTZ R128, R142.reuse, R165 ;  /* 0x000000a58e807220 */ /* 0x040fe40000410000 */
[----:B------:R-:W-:Y:S02]  /*5020*/  FFMA.FTZ R86, R142, R103, R86 ;  /* 0x000000678e567223 */ /* 0x000fe40000010056 */
[----:B------:R-:W-:-:S02]  /*5030*/  FMUL.FTZ R142, R24, R127 ;  /* 0x0000007f188e7220 */ /* 0x000fc40000410000 */
[-C--:B------:R-:W-:Y:S02]  /*5040*/  FMUL.FTZ R154, R24, R87.reuse ;  /* 0x00000057189a7220 */ /* 0x080fe40000410000 */
[C---:B------:R-:W-:Y:S02]  /*5050*/  FFMA.FTZ R129, R104.reuse, -R142, R129 ;  /* 0x8000008e68817223 */ /* 0x040fe40000010081 */
[----:B------:R-:W-:Y:S02]  /*5060*/  FMUL.FTZ R142, R87, UR42 ;  /* 0x0000002a578e7c20 */ /* 0x000fe40008410000 */
[----:B------:R-:W-:Y:S02]  /*5070*/  FMUL.FTZ R104, R104, R87 ;  /* 0x0000005768687220 */ /* 0x000fe40000410000 */
[C---:B------:R-:W-:Y:S02]  /*5080*/  FMUL.FTZ R87, R129.reuse, R142 ;  /* 0x0000008e81577220 */ /* 0x040fe40000410000 */
[----:B------:R-:W-:-:S02]  /*5090*/  FFMA.FTZ R142, R129, R154, R124 ;  /* 0x0000009a818e7223 */ /* 0x000fc4000001007c */
[C---:B------:R-:W-:Y:S01]  /*50a0*/  FMUL.FTZ R129, R127.reuse, R154 ;  /* 0x0000009a7f817220 */ /* 0x040fe20000410000 */
[----:B------:R-:W-:Y:S01]  /*50b0*/  PRMT R154, RZ, 0x5410, R59 ;  /* 0x00005410ff9a7816 */ /* 0x000fe2000000003b */
[----:B------:R-:W-:Y:S02]  /*50c0*/  FFMA.FTZ R87, R127, R104, R87 ;  /* 0x000000687f577223 */ /* 0x000fe40000010057 */
[----:B------:R-:W-:Y:S02]  /*50d0*/  FFMA.FTZ R124, R39, R130, R88 ;  /* 0x00000082277c7223 */ /* 0x000fe40000010058 */
[----:B------:R-:W-:Y:S02]  /*50e0*/  FMUL.FTZ R127, R23, R154 ;  /* 0x0000009a177f7220 */ /* 0x000fe40000410000 */
[----:B------:R-:W-:Y:S02]  /*50f0*/  FMUL.FTZ R88, R90, UR42 ;  /* 0x0000002a5a587c20 */ /* 0x000fe40008410000 */
[----:B------:R-:W-:-:S02]  /*5100*/  FFMA.FTZ R127, R105, -R127, R130 ;  /* 0x8000007f697f7223 */ /* 0x000fc40000010082 */
[----:B------:R-:W-:Y:S02]  /*5110*/  FMUL.FTZ R165, R23, R90 ;  /* 0x0000005a17a57220 */ /* 0x000fe40000410000 */
[C---:B------:R-:W-:Y:S02]  /*5120*/  FMUL.FTZ R88, R127.reuse, R88 ;  /* 0x000000587f587220 */ /* 0x040fe40000410000 */
[----:B------:R-:W-:Y:S01]  /*5130*/  FFMA.FTZ R142, R127, R165, R142 ;  /* 0x000000a57f8e7223 */ /* 0x000fe2000001008e */
[----:B------:R-:W-:Y:S01]  /*5140*/  PRMT R127, RZ, 0x5410, R58 ;  /* 0x00005410ff7f7816 */ /* 0x000fe2000000003a */
[----:B------:R-:W-:Y:S02]  /*5150*/  FMUL.FTZ R105, R105, R90 ;  /* 0x0000005a69697220 */ /* 0x000fe40000410000 */
[----:B------:R-:W-:Y:S02]  /*5160*/  FFMA.FTZ R124, R38, R131, R124 ;  /* 0x00000083267c7223 */ /* 0x000fe4000001007c */
[----:B------:R-:W-:-:S02]  /*5170*/  FMUL.FTZ R90, R22, R127 ;  /* 0x0000007f165a7220 */ /* 0x000fc40000410000 */
[----:B------:R-:W-:Y:S02]  /*5180*/  FMUL.FTZ R130, R154, R165 ;  /* 0x000000a59a827220 */ /* 0x000fe40000410000 */
[----:B------:R-:W-:Y:S02]  /*5190*/  FFMA.FTZ R131, R106, -R90, R131 ;  /* 0x8000005a6a837223 */ /* 0x000fe40000010083 */
[----:B------:R-:W-:Y:S02]  /*51a0*/  FMUL.FTZ R90, R91, UR42 ;  /* 0x0000002a5b5a7c20 */ /* 0x000fe40008410000 */
[----:B------:R-:W-:Y:S02]  /*51b0*/  FFMA.FTZ R88, R154, R105, R88 ;  /* 0x000000699a587223 */ /* 0x000fe40000010058 */
[-C--:B------:R-:W-:Y:S02]  /*51c0*/  FMUL.FTZ R154, R22, R91.reuse ;  /* 0x0000005b169a7220 */ /* 0x080fe40000410000 */
[----:B------:R-:W-:-:S02]  /*51d0*/  FMUL.FTZ R106, R106, R91 ;  /* 0x0000005b6a6a7220 */ /* 0x000fc40000410000 */
[C---:B------:R-:W-:Y:S02]  /*51e0*/  FMUL.FTZ R90, R131.reuse, R90 ;  /* 0x0000005a835a7220 */ /* 0x040fe40000410000 */
[-C--:B------:R-:W-:Y:S02]  /*51f0*/  FFMA.FTZ R142, R131, R154.reuse, R142 ;  /* 0x0000009a838e7223 */ /* 0x080fe4000001008e */
[C---:B------:R-:W-:Y:S02]  /*5200*/  FMUL.FTZ R131, R127.reuse, R154 ;  /* 0x0000009a7f837220 */ /* 0x040fe40000410000 */
[----:B------:R-:W-:Y:S01]  /*5210*/  FFMA.FTZ R90, R127, R106, R90 ;  /* 0x0000006a7f5a7223 */ /* 0x000fe2000001005a */
[----:B------:R-:W-:Y:S01]  /*5220*/  PRMT R127, RZ, 0x5410, R57 ;  /* 0x00005410ff7f7816 */ /* 0x000fe20000000039 */
[----:B------:R-:W-:Y:S02]  /*5230*/  FFMA.FTZ R91, R37, R132, R124 ;  /* 0x00000084255b7223 */ /* 0x000fe4000001007c */
[----:B------:R-:W-:-:S02]  /*5240*/  FMUL.FTZ R124, R107, R92 ;  /* 0x0000005c6b7c7220 */ /* 0x000fc40000410000 */
[C---:B------:R-:W-:Y:S02]  /*5250*/  FMUL.FTZ R165, R21.reuse, R127 ;  /* 0x0000007f15a57220 */ /* 0x040fe40000410000 */
[----:B------:R-:W-:Y:S02]  /*5260*/  FMUL.FTZ R154, R21, R92 ;  /* 0x0000005c159a7220 */ /* 0x000fe40000410000 */
[----:B------:R-:W-:Y:S01]  /*5270*/  FFMA.FTZ R165, R107, -R165, R132 ;  /* 0x800000a56ba57223 */ /* 0x000fe20000010084 */
[----:B------:R-:W-:Y:S01]  /*5280*/  PRMT R107, RZ, 0x5410, R56 ;  /* 0x00005410ff6b7816 */ /* 0x000fe20000000038 */
[----:B------:R-:W-:Y:S02]  /*5290*/  FMUL.FTZ R132, R92, UR42 ;  /* 0x0000002a5c847c20 */ /* 0x000fe40008410000 */
[C---:B------:R-:W-:Y:S02]  /*52a0*/  FFMA.FTZ R142, R165.reuse, R154, R142 ;  /* 0x0000009aa58e7223 */ /* 0x040fe4000001008e */
[----:B------:R-:W-:-:S02]  /*52b0*/  FMUL.FTZ R92, R165, R132 ;  /* 0x00000084a55c7220 */ /* 0x000fc40000410000 */
[C---:B------:R-:W-:Y:S02]  /*52c0*/  FMUL.FTZ R132, R127.reuse, R154 ;  /* 0x0000009a7f847220 */ /* 0x040fe40000410000 */
[----:B------:R-:W-:Y:S02]  /*52d0*/  FFMA.FTZ R92, R127, R124, R92 ;  /* 0x0000007c7f5c7223 */ /* 0x000fe4000001005c */
[----:B------:R-:W-:Y:S02]  /*52e0*/  FMUL.FTZ R127, R20, R107 ;  /* 0x0000006b147f7220 */ /* 0x000fe40000410000 */
[----:B------:R-:W-:Y:S02]  /*52f0*/  FMUL.FTZ R154, R93, UR42 ;  /* 0x0000002a5d9a7c20 */ /* 0x000fe40008410000 */
[C---:B------:R-:W-:Y:S02]  /*5300*/  FFMA.FTZ R127, R108.reuse, -R127, R133 ;  /* 0x8000007f6c7f7223 */ /* 0x040fe40000010085 */
[----:B------:R-:W-:-:S02]  /*5310*/  FMUL.FTZ R108, R108, R93 ;  /* 0x0000005d6c6c7220 */ /* 0x000fc40000410000 */
[C---:B------:R-:W-:Y:S02]  /*5320*/  FMUL.FTZ R154, R127.reuse, R154 ;  /* 0x0000009a7f9a7220 */ /* 0x040fe40000410000 */
[----:B------:R-:W-:Y:S01]  /*5330*/  FFMA.FTZ R127, R127, R162, R142 ;  /* 0x000000a27f7f7223 */ /* 0x000fe2000001008e */
[----:B------:R-:W-:Y:S01]  /*5340*/  PRMT R142, RZ, 0x5410, R55 ;  /* 0x00005410ff8e7816 */ /* 0x000fe20000000037 */
[----:B------:R-:W-:Y:S02]  /*5350*/  FFMA.FTZ R91, R36, R133, R91 ;  /* 0x00000085245b7223 */ /* 0x000fe4000001005b */
[C---:B------:R-:W-:Y:S02]  /*5360*/  FFMA.FTZ R93, R107.reuse, R108, R154 ;  /* 0x0000006c6b5d7223 */ /* 0x040fe4000001009a */
[----:B------:R-:W-:Y:S02]  /*5370*/  FMUL.FTZ R133, R107, R162 ;  /* 0x000000a26b857220 */ /* 0x000fe40000410000 */
[----:B------:R-:W-:-:S02]  /*5380*/  FMUL.FTZ R107, R19, R142 ;  /* 0x0000008e136b7220 */ /* 0x000fc40000410000 */
[----:B------:R-:W-:Y:S02]  /*5390*/  FFMA.FTZ R113, R20, R108, R113 ;  /* 0x0000006c14717223 */ /* 0x000fe40000010071 */
[----:B------:R-:W-:Y:S02]  /*53a0*/  FFMA.FTZ R108, R35, R134, R91 ;  /* 0x00000086236c7223 */ /* 0x000fe4000001005b */
[C---:B------:R-:W-:Y:S02]  /*53b0*/  FFMA.FTZ R134, R109.reuse, -R107, R134 ;  /* 0x8000006b6d867223 */ /* 0x040fe40000010086 */
[----:B------:R-:W-:Y:S02]  /*53c0*/  FMUL.FTZ R91, R94, UR42 ;  /* 0x0000002a5e5b7c20 */ /* 0x000fe40008410000 */
[----:B------:R-:W-:Y:S02]  /*53d0*/  FMUL.FTZ R107, R109, R94 ;  /* 0x0000005e6d6b7220 */ /* 0x000fe40000410000 */
[----:B------:R-:W-:-:S02]  /*53e0*/  FMUL.FTZ R91, R134, R91 ;  /* 0x0000005b865b7220 */ /* 0x000fc40000410000 */
[-C--:B------:R-:W-:Y:S02]  /*53f0*/  FFMA.FTZ R112, R19, R107.reuse, R112 ;  /* 0x0000006b13707223 */ /* 0x080fe40000010070 */
[----:B------:R-:W-:Y:S01]  /*5400*/  FFMA.FTZ R107, R142, R107, R91 ;  /* 0x0000006b8e6b7223 */ /* 0x000fe2000001005b */
[----:B------:R-:W-:Y:S01]  /*5410*/  PRMT R91, RZ, 0x5410, R54 ;  /* 0x00005410ff5b7816 */ /* 0x000fe20000000036 */
[----:B------:R-:W-:Y:S02]  /*5420*/  FMUL.FTZ R154, R111, UR42 ;  /* 0x0000002a6f9a7c20 */ /* 0x000fe40008410000 */
[C---:B------:R-:W-:Y:S02]  /*5430*/  FMUL.FTZ R162, R18.reuse, R111 ;  /* 0x0000006f12a27220 */ /* 0x040fe40000410000 */
[----:B------:R-:W-:Y:S02]  /*5440*/  FMUL.FTZ R109, R18, R91 ;  /* 0x0000005b126d7220 */ /* 0x000fe40000410000 */
[----:B------:R-:W-:-:S02]  /*5450*/  FMUL.FTZ R165, R81, R40 ;  /* 0x0000002851a57220 */ /* 0x000fc40000410000 */
[C---:B------:R-:W-:Y:S02]  /*5460*/  FFMA.FTZ R109, R110.reuse, -R109, R135 ;  /* 0x8000006d6e6d7223 */ /* 0x040fe40000010087 */
[----:B------:R-:W-:Y:S02]  /*5470*/  FMUL.FTZ R110, R110, R111 ;  /* 0x0000006f6e6e7220 */ /* 0x000fe40000410000 */
[----:B------:R-:W-:Y:S02]  /*5480*/  FMUL.FTZ R154, R109, R154 ;  /* 0x0000009a6d9a7220 */ /* 0x000fe40000410000 */
[-C--:B------:R-:W-:Y:S02]  /*5490*/  FFMA.FTZ R17, R18, R110.reuse, R17 ;  /* 0x0000006e12117223 */ /* 0x080fe40000010011 */
[C---:B------:R-:W-:Y:S02]  /*54a0*/  FFMA.FTZ R110, R91.reuse, R110, R154 ;  /* 0x0000006e5b6e7223 */ /* 0x040fe4000001009a */
[----:B------:R-:W-:-:S02]  /*54b0*/  FMUL.FTZ R111, R91, R162 ;  /* 0x000000a25b6f7220 */ /* 0x000fc40000410000 */
[----:B------:R-:W-:Y:S02]  /*54c0*/  IMAD.SHL.U32 R91, R71, 0x10, RZ ;  /* 0x00000010475b7824 */ /* 0x000fe400078e00ff */
[----:B------:R-:W-:Y:S02]  /*54d0*/  FMUL.FTZ R109, R109, R162 ;  /* 0x000000a26d6d7220 */ /* 0x000fe40000410000 */
[----:B------:R-:W-:Y:S01]  /*54e0*/  FFMA.FTZ R89, R75, R98, R89 ;  /* 0x000000624b597223 */ /* 0x000fe20000010059 */
[C---:B------:R-:W-:Y:S01]  /*54f0*/  IADD3 R40, R91.reuse, 0x1, RZ ;  /* 0x000000015b287810 */ /* 0x040fe20007ffe0ff */
[----:B------:R-:W-:Y:S01]  /*5500*/  FMUL.FTZ R96, R96, R74 ;  /* 0x0000004a60607220 */ /* 0x000fe20000410000 */
[CC--:B------:R-:W-:Y:S02]  /*5510*/  LEA.HI.SX32 R154, R91.reuse, R91.reuse, 0x1b ;  /* 0x0000005b5b9a7211 */ /* 0x0c0fe400078fdaff */
[-C--:B------:R-:W-:Y:S02]  /*5520*/  LEA.HI.SX32 R40, R40, R91.reuse, 0x1b ;  /* 0x0000005b28287211 */ /* 0x080fe400078fdaff */
[----:B------:R-:W-:Y:S01]  /*5530*/  IADD3 R162, R91, 0x2, RZ ;  /* 0x000000025ba27810 */ /* 0x000fe20007ffe0ff */
[----:B------:R0:W-:Y:S03]  /*5540*/  STS [R154.X4+0x1090], R165 ;  /* 0x001090a59a007388 */ /* 0x0001e60000004800 */
[----:B------:R-:W-:Y:S01]  /*5550*/  LEA.HI.SX32 R162, R162, R91, 0x1b ;  /* 0x0000005ba2a27211 */ /* 0x000fe200078fdaff */
[----:B------:R1:W-:Y:S04]  /*5560*/  STS [R40.X4+0x1094], R42 ;  /* 0x0010942a28007388 */ /* 0x0003e80000004800 */
[----:B------:R2:W-:Y:S01]  /*5570*/  STS [R162.X4+0x1098], R41 ;  /* 0x00109829a2007388 */ /* 0x0005e20000004800 */
[----:B0-----:R-:W-:-:S02]  /*5580*/  MOV R165, UR12 ;  /* 0x0000000c00a57c02 */ /* 0x001fc40008000f00 */
[----:B-1----:R-:W-:-:S04]  /*5590*/  IADD3 R40, R91, 0x3, RZ ;  /* 0x000000035b287810 */ /* 0x002fc80007ffe0ff */
[----:B------:R-:W-:Y:S01]  /*55a0*/  LEA.HI.SX32 R42, R40, R91, 0x1b ;  /* 0x0000005b282a7211 */ /* 0x000fe200078fdaff */
[----:B------:R-:W-:Y:S02]  /*55b0*/  IMAD.MOV.U32 R40, RZ, RZ, R71 ;  /* 0x000000ffff287224 */ /* 0x000fe400078e0047 */
[----:B--2---:R-:W-:Y:S02]  /*55c0*/  IMAD.MOV.U32 R41, RZ, RZ, RZ ;  /* 0x000000ffff297224 */ /* 0x004fe400078e00ff */
[----:B------:R0:W-:Y:S02]  /*55d0*/  STS [R42.X4+0x109c], R43 ;  /* 0x00109c2b2a007388 */ /* 0x0001e40000004800 */
[----:B------:R-:W-:Y:S02]  /*55e0*/  IMAD.WIDE.U32 R40, R165, c[0x0][0x298], R40 ;  /* 0x0000a600a5287a25 */ /* 0x000fe400078e0028 */
[----:B------:R1:W-:Y:S03]  /*55f0*/  STS [R154.X4+0x10a4], R125 ;  /* 0x0010a47d9a007388 */ /* 0x0003e60000004800 */
[----:B------:R-:W-:Y:S01]  /*5600*/  IADD3 R41, R41, UR36, RZ ;  /* 0x0000002429297c10 */ /* 0x000fe2000fffe0ff */
[----:B------:R-:W-:Y:S01]  /*5610*/  ULDC.64 UR36, c[0x0][0x2a0] ;  /* 0x0000a80000247ab9 */ /* 0x000fe20000000a00 */
[----:B------:R2:W-:Y:S01]  /*5620*/  STS [R154.X4+0x10a8], R126 ;  /* 0x0010a87e9a007388 */ /* 0x0005e20000004800 */
[----:B0-----:R-:W-:Y:S01]  /*5630*/  MOV R43, UR15 ;  /* 0x0000000f002b7c02 */ /* 0x001fe20008000f00 */
[----:B------:R-:W-:-:S02]  /*5640*/  UIMAD UR36, UR16, UR36, URZ ;  /* 0x00000024102472a4 */ /* 0x000fc4000f8e023f */
[----:B------:R0:W-:Y:S01]  /*5650*/  STS [R154.X4+0x10b4], R129 ;  /* 0x0010b4819a007388 */ /* 0x0001e20000004800 */
[----:B-1----:R-:W-:Y:S01]  /*5660*/  FMUL.FTZ R125, R19, R94 ;  /* 0x0000005e137d7220 */ /* 0x002fe20000410000 */
[----:B------:R-:W-:Y:S01]  /*5670*/  UIMAD UR36, UR15, UR37, UR36 ;  /* 0x000000250f2472a4 */ /* 0x000fe2000f8e0224 */
[----:B------:R-:W-:Y:S01]  /*5680*/  IMAD.WIDE.U32 R40, R43, c[0x0][0x2a0], R40 ;  /* 0x0000a8002b287a25 */ /* 0x000fe200078e0028 */
[----:B------:R1:W-:Y:S03]  /*5690*/  STS [R154.X4+0x10a0], R123 ;  /* 0x0010a07b9a007388 */ /* 0x0003e60000004800 */
[----:B------:R-:W-:Y:S01]  /*56a0*/  IMAD.U32 R94, RZ, RZ, UR26 ;  /* 0x0000001aff5e7e24 */ /* 0x000fe2000f8e00ff */
[----:B------:R-:W-:Y:S01]  /*56b0*/  IADD3 R42, P0, R40, UR26, RZ ;  /* 0x0000001a282a7c10 */ /* 0x000fe2000ff1e0ff */
[----:B--2---:R-:W-:Y:S01]  /*56c0*/  IMAD.U32 R126, RZ, RZ, UR26 ;  /* 0x0000001aff7e7e24 */ /* 0x004fe2000f8e00ff */
[----:B0-----:R-:W-:Y:S01]  /*56d0*/  IADD3 R129, R41, UR36, RZ ;  /* 0x0000002429817c10 */ /* 0x001fe2000fffe0ff */
[----:B------:R-:W-:Y:S01]  /*56e0*/  STS [R154.X4+0x10ac], R137 ;  /* 0x0010ac899a007388 */ /* 0x000fe20000004800 */
[----:B------:R-:W-:-:S02]  /*56f0*/  IADD3 R94, -R94, c[0x0][0x168], -R71 ;  /* 0x00005a005e5e7a10 */ /* 0x000fc40007ffe947 */
[----:B------:R-:W-:Y:S01]  /*5700*/  LEA.HI.X.SX32 R43, R126, R129, 0x1, P0 ;  /* 0x000000817e2b7211 */ /* 0x000fe200000f0eff */
[----:B-1----:R-:W-:Y:S01]  /*5710*/  FMUL.FTZ R123, R142, R125 ;  /* 0x0000007d8e7b7220 */ /* 0x002fe20000410000 */
[----:B------:R-:W-:Y:S01]  /*5720*/  ISETP.GE.AND P0, PT, R94, 0x1, PT ;  /* 0x000000015e00780c */ /* 0x000fe20003f06270 */
[----:B------:R-:W-:Y:S04]  /*5730*/  STS [R154.X4+0x10b0], R128 ;  /* 0x0010b0809a007388 */ /* 0x000fe80000004800 */
[----:B------:R-:W-:Y:S04]  /*5740*/  STS [R154.X4+0x10b8], R130 ;  /* 0x0010b8829a007388 */ /* 0x000fe80000004800 */
[----:B------:R-:W-:Y:S04]  /*5750*/  STS [R154.X4+0x10bc], R131 ;  /* 0x0010bc839a007388 */ /* 0x000fe80000004800 */
[----:B------:R-:W-:Y:S04]  /*5760*/  STS [R154.X4+0x10c0], R132 ;  /* 0x0010c0849a007388 */ /* 0x000fe80000004800 */
[----:B------:R-:W-:Y:S04]  /*5770*/  STS [R154.X4+0x10c4], R133 ;  /* 0x0010c4859a007388 */ /* 0x000fe80000004800 */
[----:B------:R0:W-:Y:S04]  /*5780*/  STS [R154.X4+0x10c8], R123 ;  /* 0x0010c87b9a007388 */ /* 0x0001e80000004800 */
[----:B------:R1:W-:Y:S01]  /*5790*/  STS [R154.X4+0x10cc], R111 ;  /* 0x0010cc6f9a007388 */ /* 0x0003e20000004800 */
[----:B0-----:R-:W-:-:S02]  /*57a0*/  FMUL.FTZ R123, R77, UR42 ;  /* 0x0000002a4d7b7c20 */ /* 0x001fc40008410000 */
[----:B-1----:R-:W-:Y:S01]  /*57b0*/  FMUL.FTZ R111, R74, UR42 ;  /* 0x0000002a4a6f7c20 */ /* 0x002fe20008410000 */
[----:B------:R-:W-:Y:S06]  /*57c0*/  BAR.SYNC.DEFER_BLOCKING 0x0 ;  /* 0x0000000000007b1d */ /* 0x000fec0000010000 */
[----:B------:R-:W-:Y:S05]  /*57d0*/  @!P0 BRA `(.L_x_578) ;  /* 0x000000b000008947 */ /* 0x000fea0003800000 */
[----:B------:R-:W-:Y:S01]  /*57e0*/  LEA.HI.SX32 R126, R71, R71, 0x1b ;  /* 0x00000047477e7211 */ /* 0x000fe200078fdaff */
[----:B------:R-:W-:Y:S01]  /*57f0*/  ULDC.64 UR36, c[0x0][0x2b0] ;  /* 0x0000ac0000247ab9 */ /* 0x000fe20000000a00 */
[----:B------:R-:W-:Y:S01]  /*5800*/  MOV R75, UR7 ;  /* 0x00000007004b7c02 */ /* 0x000fe20008000f00 */
[----:B------:R-:W-:-:S02]  /*5810*/  UIMAD UR36, UR40, UR36, URZ ;  /* 0x00000024282472a4 */ /* 0x000fc4000f8e023f */
[----:B------:R-:W0:Y:S02]  /*5820*/  LDS R131, [R126.X4+0x1090] ;  /* 0x001090007e837984 */ /* 0x000e240000004800 */
[----:B------:R-:W-:Y:S01]  /*5830*/  UIMAD UR36, UR7, UR37, UR36 ;  /* 0x00000025072472a4 */ /* 0x000fe2000f8e0224 */
[----:B------:R-:W-:-:S05]  /*5840*/  IMAD.WIDE.U32 R42, R75, c[0x0][0x2b0], R42 ;  /* 0x0000ac004b2a7a25 */ /* 0x000fca00078e002a */
[----:B------:R-:W-:Y:S02]  /*5850*/  LEA R74, P0, R42, c[0x0][0x318], 0x2 ;  /* 0x0000c6002a4a7a11 */ /* 0x000fe400078010ff */
[----:B------:R-:W-:-:S04]  /*5860*/  IADD3 R43, R43, UR36, RZ ;  /* 0x000000242b2b7c10 */ /* 0x000fc8000fffe0ff */
[----:B------:R-:W-:-:S05]  /*5870*/  LEA.HI.X R75, R42, c[0x0][0x31c], R43, 0x2, P0 ;  /* 0x0000c7002a4b7a11 */ /* 0x000fca00000f142b */
[----:B0-----:R0:W-:Y:S02]  /*5880*/  RED.E.ADD.F32.FTZ.RN.STRONG.GPU [R74.64], R131 ;  /* 0x000000834a00798e */ /* 0x0011e4000c10e79c */
.L_x_578:
[----:B------:R-:W-:Y:S05]  /*5890*/  BSYNC B0 ;  /* 0x0000000000007941 */ /* 0x000fea0003800000 */
.L_x_577:
[----:B------:R-:W-:Y:S01]  /*58a0*/  UIMAD UR40, UR6, -0x800, UR14 ;  /* 0xfffff800062878a4 */ /* 0x000fe2000f8e020e */
[----:B------:R-:W-:Y:S01]  /*58b0*/  LEA R42, P0, R40, c[0x0][0x318], 0x2 ;  /* 0x0000c600282a7a11 */ /* 0x000fe200078010ff */
[----:B------:R-:W-:Y:S01]  /*58c0*/  FFMA.FTZ R134, R134, R125, R127 ;  /* 0x0000007d86867223 */ /* 0x000fe2000001007f */
[----:B0-----:R-:W-:Y:S01]  /*58d0*/  IADD3 R74, R71, 0x80, RZ ;  /* 0x00000080474a7810 */ /* 0x001fe20007ffe0ff */
[----:B------:R-:W-:Y:S01]  /*58e0*/  USHF.R.S32.HI UR41, URZ, 0x1f, UR40 ;  /* 0x0000001f3f297899 */ /* 0x000fe20008011428 */
[----:B------:R-:W-:Y:S01]  /*58f0*/  LEA.HI.X R43, R40, c[0x0][0x31c], R129, 0x2, P0 ;  /* 0x0000c700282b7a11 */ /* 0x000fe200000f1481 */
[----:B------:R-:W-:Y:S01]  /*5900*/  IMAD.U32 R41, RZ, RZ, UR40 ;  /* 0x00000028ff297e24 */ /* 0x000fe2000f8e00ff */
[----:B------:R-:W-:Y:S01]  /*5910*/  USHF.L.U32 UR39, UR8, 0x2, URZ ;  /* 0x0000000208277899 */ /* 0x000fe2000800063f */
[----:B------:R-:W-:Y:S01]  /*5920*/  IMAD.U32 R75, RZ, RZ, UR40 ;  /* 0x00000028ff4b7e24 */ /* 0x000fe2000f8e00ff */
[----:B------:R-:W-:Y:S01]  /*5930*/  USHF.L.U64.HI UR38, UR8, 0x2, UR9 ;  /* 0x0000000208267899 */ /* 0x000fe20008010209 */
[----:B------:R-:W-:Y:S01]  /*5940*/  BSSY B0, `(.L_x_579) ;  /* 0x000001b000007945 */ /* 0x000fe20003800000 */
[----:B------:R-:W-:Y:S01]  /*5950*/  LEA R40, P0, R41, R42, 0x2 ;  /* 0x0000002a29287211 */ /* 0x000fe200078010ff */
[----:B------:R-:W-:Y:S01]  /*5960*/  ULDC.64 UR36, c[0x0][0x2b0] ;  /* 0x0000ac0000247ab9 */ /* 0x000fe20000000a00 */
[----:B------:R-:W-:Y:S01]  /*5970*/  MOV R41, UR41 ;  /* 0x0000002900297c02 */ /* 0x000fe20008000f00 */
[----:B------:R-:W-:Y:S01]  /*5980*/  UIMAD UR36, UR38, UR36, URZ ;  /* 0x00000024262472a4 */ /* 0x000fe2000f8e023f */
[----:B------:R-:W-:-:S02]  /*5990*/  IMAD.U32 R129, RZ, RZ, UR39 ;  /* 0x00000027ff817e24 */ /* 0x000fc4000f8e00ff */
[----:B------:R-:W-:Y:S01]  /*59a0*/  LEA.HI.X R41, R75, R43, R41, 0x2, P0 ;  /* 0x0000002b4b297211 */ /* 0x000fe200000f1429 */
[----:B------:R-:W-:Y:S01]  /*59b0*/  FMUL.FTZ R75, R34, R135 ;  /* 0x00000087224b7220 */ /* 0x000fe20000410000 */
[----:B------:R-:W-:Y:S01]  /*59c0*/  ISETP.GE.AND P0, PT, R94, 0x81, PT ;  /* 0x000000815e00780c */ /* 0x000fe20003f06270 */
[----:B------:R-:W-:Y:S01]  /*59d0*/  UIMAD UR36, UR39, UR37, UR36 ;  /* 0x00000025272472a4 */ /* 0x000fe2000f8e0224 */
[----:B------:R-:W-:Y:S01]  /*59e0*/  FADD.FTZ R16, R110, R16 ;  /* 0x000000106e107221 */ /* 0x000fe20000010000 */
[----:B------:R-:W-:Y:S01]  /*59f0*/  IADD3 R110, R71, 0x100, RZ ;  /* 0x00000100476e7810 */ /* 0x000fe20007ffe0ff */
[----:B------:R-:W-:Y:S01]  /*5a00*/  FADD.FTZ R75, R108, R75 ;  /* 0x0000004b6c4b7221 */ /* 0x000fe20000010000 */
[----:B------:R-:W-:Y:S01]  /*5a10*/  LEA.HI.SX32 R108, R74, R71, 0x1b ;  /* 0x000000474a6c7211 */ /* 0x000fe200078fdaff */
[----:B------:R-:W-:Y:S02]  /*5a20*/  FADD.FTZ R74, R134, R109 ;  /* 0x0000006d864a7221 */ /* 0x000fe40000010000 */
[----:B------:R-:W-:-:S02]  /*5a30*/  IMAD.WIDE.U32 R40, R129, c[0x0][0x2b0], R40 ;  /* 0x0000ac0081287a25 */ /* 0x000fc400078e0028 */
[----:B------:R0:W1:Y:S02]  /*5a40*/  LDS R109, [R108.X4+0x1290] ;  /* 0x001290006c6d7984 */ /* 0x0000640000004800 */
[----:B------:R-:W-:Y:S01]  /*5a50*/  FFMA.FTZ R114, R21, R124, R114 ;  /* 0x0000007c15727223 */ /* 0x000fe20000010072 */
[----:B------:R-:W-:Y:S02]  /*5a60*/  IADD3 R41, R41, UR36, RZ ;  /* 0x0000002429297c10 */ /* 0x000fe4000fffe0ff */
[----:B------:R-:W-:Y:S01]  /*5a70*/  IADD3 R124, R71, 0x180, RZ ;  /* 0x00000180477c7810 */ /* 0x000fe20007ffe0ff */
[----:B------:R-:W-:Y:S05]  /*5a80*/  @!P0 BRA `(.L_x_580) ;  /* 0x0000006000008947 */ /* 0x000fea0003800000 */
[----:B------:R-:W-:-:S04]  /*5a90*/  IMAD.U32 R125, RZ, RZ, UR40 ;  /* 0x00000028ff7d7e24 */ /* 0x000fc8000f8e00ff */
[----:B------:R-:W-:Y:S01]  /*5aa0*/  IMAD.WIDE R42, R125, 0x4, R42 ;  /* 0x000000047d2a7825 */ /* 0x000fe200078e022a */
[----:B------:R-:W-:-:S05]  /*5ab0*/  MOV R125, UR39 ;  /* 0x00000027007d7c02 */ /* 0x000fca0008000f00 */
[----:B------:R-:W-:-:S05]  /*5ac0*/  IMAD.WIDE.U32 R42, R125, c[0x0][0x2b0], R42 ;  /* 0x0000ac007d2a7a25 */ /* 0x000fca00078e002a */
[----:B------:R-:W-:-:S05]  /*5ad0*/  IADD3 R43, R43, UR36, RZ ;  /* 0x000000242b2b7c10 */ /* 0x000fca000fffe0ff */
[----:B-1----:R1:W-:Y:S02]  /*5ae0*/  RED.E.ADD.F32.FTZ.RN.STRONG.GPU [R42.64+-0x1e00], R109 ;  /* 0xffe2006d2a00798e */ /* 0x0023e4000c10e79c */
.L_x_580:
[----:B------:R-:W-:Y:S05]  /*5af0*/  BSYNC B0 ;  /* 0x0000000000007941 */ /* 0x000fea0003800000 */
.L_x_579:
[-C--:B------:R-:W-:Y:S01]  /*5b00*/  LEA.HI.SX32 R110, R110, R71.reuse, 0x1b ;  /* 0x000000476e6e7211 */ /* 0x080fe200078fdaff */
[----:B------:R-:W-:Y:S01]  /*5b10*/  BSSY B0, `(.L_x_581) ;  /* 0x000000d000007945 */ /* 0x000fe20003800000 */
[----:B------:R-:W-:Y:S02]  /*5b20*/  ISETP.GE.AND P6, PT, R94, 0x101, PT ;  /* 0x000001015e00780c */ /* 0x000fe40003fc6270 */
[----:B-1----:R-:W-:Y:S01]  /*5b30*/  IADD3 R42, R71, 0x200, RZ ;  /* 0x00000200472a7810 */ /* 0x002fe20007ffe0ff */
[----:B------:R1:W2:Y:S01]  /*5b40*/  LDS R43, [R110.X4+0x1490] ;  /* 0x001490006e2b7984 */ /* 0x0002a20000004800 */
        /* <DEDUP_REMOVED lines=8> */
[----:B-12---:R1:W-:Y:S02]  /*5bd0*/  RED.E.ADD.F32.FTZ.RN.STRONG.GPU [R40.64+-0x1c00], R43 ;  /* 0xffe4002b2800798e */ /* 0x0063e4000c10e79c */
.L_x_582:
[----:B-1----:R-:W-:Y:S05]  /*5be0*/  BSYNC B0 ;  /* 0x0000000000007941 */ /* 0x002fea0003800000 */
.L_x_581:
[----:B--2---:R1:W2:Y:S01]  /*5bf0*/  LDS R43, [R124.X4+0x1690] ;  /* 0x001690007c2b7984 */ /* 0x0042a20000004800 */
[----:B------:R-:W-:Y:S01]  /*5c00*/  BSSY B0, `(.L_x_583) ;  /* 0x0000005000007945 */ /* 0x000fe20003800000 */
[----:B0-----:R-:W-:Y:S02]  /*5c10*/  IADD3 R108, R71, 0x280, RZ ;  /* 0x00000280476c7810 */ /* 0x001fe40007ffe0ff */
[----:B------:R-:W-:Y:S01]  /*5c20*/  LEA.HI.SX32 R42, R42, R71, 0x1b ;  /* 0x000000472a2a7211 */ /* 0x000fe200078fdaff */
[----:B------:R-:W-:Y:S05]  /*5c30*/  @!P0 BRA `(.L_x_584) ;  /* 0x0000001000008947 */ /* 0x000fea0003800000 */
[----:B--2---:R0:W-:Y:S02]  /*5c40*/  RED.E.ADD.F32.FTZ.RN.STRONG.GPU [R40.64+-0x1a00], R43 ;  /* 0xffe6002b2800798e */ /* 0x0041e4000c10e79c */
.L_x_584:
[----:B------:R-:W-:Y:S05]  /*5c50*/  BSYNC B0 ;  /* 0x0000000000007941 */ /* 0x000fea0003800000 */
.L_x_583:
[----:B0-2---:R0:W2:Y:S01]  /*5c60*/  LDS R43, [R42.X4+0x1890] ;  /* 0x001890002a2b7984 */ /* 0x0050a20000004800 */
[----:B------:R-:W-:Y:S01]  /*5c70*/  BSSY B0, `(.L_x_585) ;  /* 0x0000005000007945 */ /* 0x000fe20003800000 */
[----:B------:R-:W-:-:S02]  /*5c80*/  IADD3 R110, R71, 0x300, RZ ;  /* 0x00000300476e7810 */ /* 0x000fc40007ffe0ff */
[----:B------:R-:W-:Y:S01]  /*5c90*/  LEA.HI.SX32 R108, R108, R71, 0x1b ;  /* 0x000000476c6c7211 */ /* 0x000fe200078fdaff */
[----:B------:R-:W-:Y:S05]  /*5ca0*/  @!P1 BRA `(.L_x_586) ;  /* 0x0000001000009947 */ /* 0x000fea0003800000 */
[----:B--2---:R2:W-:Y:S02]  /*5cb0*/  RED.E.ADD.F32.FTZ.RN.STRONG.GPU [R40.64+-0x1800], R43 ;  /* 0xffe8002b2800798e */ /* 0x0045e4000c10e79c */
.L_x_586:
[----:B------:R-:W-:Y:S05]  /*5cc0*/  BSYNC B0 ;  /* 0x0000000000007941 */ /* 0x000fea0003800000 */
.L_x_585:
[----:B--2---:R2:W3:Y:S01]  /*5cd0*/  LDS R43, [R108.X4+0x1a90] ;  /* 0x001a90006c2b7984 */ /* 0x0044e20000004800 */
[----:B------:R-:W-:Y:S01]  /*5ce0*/  BSSY B0, `(.L_x_587) ;  /* 0x0000005000007945 */ /* 0x000fe20003800000 */
[----:B0-----:R-:W-:Y:S02]  /*5cf0*/  IADD3 R42, R71, 0x380, RZ ;  /* 0x00000380472a7810 */ /* 0x001fe40007ffe0ff */
[----:B------:R-:W-:Y:S01]  /*5d00*/  LEA.HI.SX32 R110, R110, R71, 0x1b ;  /* 0x000000476e6e7211 */ /* 0x000fe200078fdaff */
[----:B------:R-:W-:Y:S05]  /*5d10*/  @!P2 BRA `(.L_x_588) ;  /* 0x000000100000a947 */ /* 0x000fea0003800000 */
[----:B---3--:R0:W-:Y:S02]  /*5d20*/  RED.E.ADD.F32.FTZ.RN.STRONG.GPU [R40.64+-0x1600], R43 ;  /* 0xffea002b2800798e */ /* 0x0081e4000c10e79c */
.L_x_588:
[----:B------:R-:W-:Y:S05]  /*5d30*/  BSYNC B0 ;  /* 0x0000000000007941 */ /* 0x000fea0003800000 */
.L_x_587:
[----:B0--3--:R0:W3:Y:S01]  /*5d40*/  LDS R43, [R110.X4+0x1c90] ;  /* 0x001c90006e2b7984 */ /* 0x0090e20000004800 */
[----:B------:R-:W-:Y:S01]  /*5d50*/  BSSY B0, `(.L_x_589) ;  /* 0x0000005000007945 */ /* 0x000fe20003800000 */
[----:B--2---:R-:W-:Y:S02]  /*5d60*/  IADD3 R108, R71, 0x400, RZ ;  /* 0x00000400476c7810 */ /* 0x004fe40007ffe0ff */
[----:B------:R-:W-:Y:S01]  /*5d70*/  LEA.HI.SX32 R42, R42, R71, 0x1b ;  /* 0x000000472a2a7211 */ /* 0x000fe200078fdaff */
[----:B------:R-:W-:Y:S05]  /*5d80*/  @!P3 BRA `(.L_x_590) ;  /* 0x000000100000b947 */ /* 0x000fea0003800000 */
[----:B---3--:R2:W-:Y:S02]  /*5d90*/  RED.E.ADD.F32.FTZ.RN.STRONG.GPU [R40.64+-0x1400], R43 ;  /* 0xffec002b2800798e */ /* 0x0085e4000c10e79c */
.L_x_590:
[----:B------:R-:W-:Y:S05]  /*5da0*/  BSYNC B0 ;  /* 0x0000000000007941 */ /* 0x000fea0003800000 */
.L_x_589:
[----:B--23--:R2:W3:Y:S01]  /*5db0*/  LDS R43, [R42.X4+0x1e90] ;  /* 0x001e90002a2b7984 */ /* 0x00c4e20000004800 */
[----:B------:R-:W-:Y:S01]  /*5dc0*/  BSSY B0, `(.L_x_591) ;  /* 0x0000004000007945 */ /* 0x000fe20003800000 */
[----:B------:R-:W-:Y:S01]  /*5dd0*/  LEA.HI.SX32 R108, R108, R71, 0x1b ;  /* 0x000000476c6c7211 */ /* 0x000fe200078fdaff */
[----:B------:R-:W-:Y:S05]  /*5de0*/  @!P4 BRA `(.L_x_592) ;  /* 0x000000100000c947 */ /* 0x000fea0003800000 */
[----:B---3--:R3:W-:Y:S02]  /*5df0*/  RED.E.ADD.F32.FTZ.RN.STRONG.GPU [R40.64+-0x1200], R43 ;  /* 0xffee002b2800798e */ /* 0x0087e4000c10e79c */
.L_x_592:
[----:B------:R-:W-:Y:S05]  /*5e00*/  BSYNC B0 ;  /* 0x0000000000007941 */ /* 0x000fea0003800000 */
.L_x_591:
[----:B---3--:R3:W4:Y:S01]  /*5e10*/  LDS R43, [R108.X4+0x2090] ;  /* 0x002090006c2b7984 */ /* 0x0087220000004800 */
[----:B------:R-:W-:Y:S01]  /*5e20*/  BSSY B0, `(.L_x_593) ;  /* 0x0000005000007945 */ /* 0x000fe20003800000 */
[----:B--2---:R-:W-:-:S02]  /*5e30*/  IADD3 R42, R71, 0x480, RZ ;  /* 0x00000480472a7810 */ /* 0x004fc40007ffe0ff */
[----:B0-----:R-:W-:Y:S01]  /*5e40*/  IADD3 R110, R71, 0x500, RZ ;  /* 0x00000500476e7810 */ /* 0x001fe20007ffe0ff */
[----:B------:R-:W-:Y:S05]  /*5e50*/  @!P5 BRA `(.L_x_594) ;  /* 0x000000100000d947 */ /* 0x000fea0003800000 */
[----:B----4-:R0:W-:Y:S02]  /*5e60*/  RED.E.ADD.F32.FTZ.RN.STRONG.GPU [R40.64+-0x1000], R43 ;  /* 0xfff0002b2800798e */ /* 0x0101e4000c10e79c */
.L_x_594:
[----:B------:R-:W-:Y:S05]  /*5e70*/  BSYNC B0 ;  /* 0x0000000000007941 */ /* 0x000fea0003800000 */
.L_x_593:
[-C--:B------:R-:W-:Y:S01]  /*5e80*/  LEA.HI.SX32 R42, R42, R71.reuse, 0x1b ;  /* 0x000000472a2a7211 */ /* 0x080fe200078fdaff */
[----:B------:R-:W-:Y:S01]  /*5e90*/  BSSY B0, `(.L_x_595) ;  /* 0x000000d000007945 */ /* 0x000fe20003800000 */
[----:B------:R-:W-:Y:S02]  /*5ea0*/  ISETP.GE.AND P6, PT, R94, 0x481, PT ;  /* 0x000004815e00780c */ /* 0x000fe40003fc6270 */
[----:B---3--:R-:W-:Y:S01]  /*5eb0*/  IADD3 R108, R71, 0x580, RZ ;  /* 0x00000580476c7810 */ /* 0x008fe20007ffe0ff */
[----:B0---4-:R0:W2:Y:S01]  /*5ec0*/  LDS R43, [R42.X4+0x2290] ;  /* 0x002290002a2b7984 */ /* 0x0110a20000004800 */
        /* <DEDUP_REMOVED lines=8> */
[----:B0-2---:R0:W-:Y:S02]  /*5f50*/  RED.E.ADD.F32.FTZ.RN.STRONG.GPU [R40.64+-0xe00], R43 ;  /* 0xfff2002b2800798e */ /* 0x0051e4000c10e79c */
.L_x_596:
[----:B0-----:R-:W-:Y:S05]  /*5f60*/  BSYNC B0 ;  /* 0x0000000000007941 */ /* 0x001fea0003800000 */
.L_x_595:
[----:B--2---:R0:W2:Y:S01]  /*5f70*/  LDS R43, [R110.X4+0x2490] ;  /* 0x002490006e2b7984 */ /* 0x0040a20000004800 */
[----:B------:R-:W-:Y:S01]  /*5f80*/  BSSY B0, `(.L_x_597) ;  /* 0x0000005000007945 */ /* 0x000fe20003800000 */
[----:B------:R-:W-:Y:S02]  /*5f90*/  IADD3 R42, R71, 0x600, RZ ;  /* 0x00000600472a7810 */ /* 0x000fe40007ffe0ff */
[----:B------:R-:W-:Y:S01]  /*5fa0*/  LEA.HI.SX32 R108, R108, R71, 0x1b ;  /* 0x000000476c6c7211 */ /* 0x000fe200078fdaff */
[----:B------:R-:W-:Y:S05]  /*5fb0*/  @!P0 BRA `(.L_x_598) ;  /* 0x0000001000008947 */ /* 0x000fea0003800000 */
[----:B--2---:R2:W-:Y:S02]  /*5fc0*/  RED.E.ADD.F32.FTZ.RN.STRONG.GPU [R40.64+-0xc00], R43 ;  /* 0xfff4002b2800798e */ /* 0x0045e4000c10e79c */
.L_x_598:
[----:B------:R-:W-:Y:S05]  /*5fd0*/  BSYNC B0 ;  /* 0x0000000000007941 */ /* 0x000fea0003800000 */
.L_x_597:
[----:B--2---:R2:W3:Y:S01]  /*5fe0*/  LDS R43, [R108.X4+0x2690] ;  /* 0x002690006c2b7984 */ /* 0x0044e20000004800 */
[----:B------:R-:W-:Y:S01]  /*5ff0*/  BSSY B0, `(.L_x_599) ;  /* 0x0000005000007945 */ /* 0x000fe20003800000 */
[----:B------:R-:W-:-:S02]  /*6000*/  IADD3 R94, R71, 0x680, RZ ;  /* 0x00000680475e7810 */ /* 0x000fc40007ffe0ff */
[----:B------:R-:W-:Y:S01]  /*6010*/  LEA.HI.SX32 R42, R42, R71, 0x1b ;  /* 0x000000472a2a7211 */ /* 0x000fe200078fdaff */
[----:B------:R-:W-:Y:S05]  /*6020*/  @!P1 BRA `(.L_x_600) ;  /* 0x0000001000009947 */ /* 0x000fea0003800000 */
[----:B---3--:R3:W-:Y:S02]  /*6030*/  RED.E.ADD.F32.FTZ.RN.STRONG.GPU [R40.64+-0xa00], R43 ;  /* 0xfff6002b2800798e */ /* 0x0087e4000c10e79c */
.L_x_600:
[----:B------:R-:W-:Y:S05]  /*6040*/  BSYNC B0 ;  /* 0x0000000000007941 */ /* 0x000fea0003800000 */
.L_x_599:
[----:B---3--:R3:W4:Y:S01]  /*6050*/  LDS R43, [R42.X4+0x2890] ;  /* 0x002890002a2b7984 */ /* 0x0087220000004800 */
[----:B------:R-:W-:Y:S01]  /*6060*/  BSSY B0, `(.L_x_601) ;  /* 0x0000005000007945 */ /* 0x000fe20003800000 */
[----:B--2---:R-:W-:Y:S02]  /*6070*/  IADD3 R108, R71, 0x700, RZ ;  /* 0x00000700476c7810 */ /* 0x004fe40007ffe0ff */
[----:B------:R-:W-:Y:S01]  /*6080*/  LEA.HI.SX32 R94, R94, R71, 0x1b ;  /* 0x000000475e5e7211 */ /* 0x000fe200078fdaff */
[----:B------:R-:W-:Y:S05]  /*6090*/  @!P2 BRA `(.L_x_602) ;  /* 0x000000100000a947 */ /* 0x000fea0003800000 */
[----:B----4-:R2:W-:Y:S02]  /*60a0*/  RED.E.ADD.F32.FTZ.RN.STRONG.GPU [R40.64+-0x800], R43 ;  /* 0xfff8002b2800798e */ /* 0x0105e4000c10e79c */
.L_x_602:
[----:B------:R-:W-:Y:S05]  /*60b0*/  BSYNC B0 ;  /* 0x0000000000007941 */ /* 0x000fea0003800000 */
.L_x_601:
[----:B--2-4-:R2:W4:Y:S01]  /*60c0*/  LDS R43, [R94.X4+0x2a90] ;  /* 0x002a90005e2b7984 */ /* 0x0145220000004800 */
[----:B------:R-:W-:Y:S01]  /*60d0*/  BSSY B0, `(.L_x_603) ;  /* 0x0000005000007945 */ /* 0x000fe20003800000 */
[----:B---3--:R-:W-:Y:S02]  /*60e0*/  IADD3 R42, R71, 0x780, RZ ;  /* 0x00000780472a7810 */ /* 0x008fe40007ffe0ff */
[----:B------:R-:W-:Y:S01]  /*60f0*/  LEA.HI.SX32 R108, R108, R71, 0x1b ;  /* 0x000000476c6c7211 */ /* 0x000fe200078fdaff */
[----:B------:R-:W-:Y:S05]  /*6100*/  @!P3 BRA `(.L_x_604) ;  /* 0x000000100000b947 */ /* 0x000fea0003800000 */
[----:B----4-:R3:W-:Y:S02]  /*6110*/  RED.E.ADD.F32.FTZ.RN.STRONG.GPU [R40.64+-0x600], R43 ;  /* 0xfffa002b2800798e */ /* 0x0107e4000c10e79c */
.L_x_604:
[----:B------:R-:W-:Y:S05]  /*6120*/  BSYNC B0 ;  /* 0x0000000000007941 */ /* 0x000fea0003800000 */
.L_x_603:
[----:B---34-:R3:W4:Y:S01]  /*6130*/  LDS R43, [R108.X4+0x2c90] ;  /* 0x002c90006c2b7984 */ /* 0x0187220000004800 */
[----:B------:R-:W-:Y:S01]  /*6140*/  BSSY B0, `(.L_x_605) ;  /* 0x0000004000007945 */ /* 0x000fe20003800000 */
[----:B------:R-:W-:Y:S01]  /*6150*/  LEA.HI.SX32 R42, R42, R71, 0x1b ;  /* 0x000000472a2a7211 */ /* 0x000fe200078fdaff */
[----:B------:R-:W-:Y:S05]  /*6160*/  @!P4 BRA `(.L_x_606) ;  /* 0x000000100000c947 */ /* 0x000fea0003800000 */
[----:B----4-:R4:W-:Y:S02]  /*6170*/  RED.E.ADD.F32.FTZ.RN.STRONG.GPU [R40.64+-0x400], R43 ;  /* 0xfffc002b2800798e */ /* 0x0109e4000c10e79c */
.L_x_606:
[----:B------:R-:W-:Y:S05]  /*6180*/  BSYNC B0 ;  /* 0x0000000000007941 */ /* 0x000fea0003800000 */
.L_x_605:
[----:B----4-:R4:W0:Y:S01]  /*6190*/  LDS R43, [R42.X4+0x2e90] ;  /* 0x002e90002a2b7984 */ /* 0x0108220000004800 */
[----:B------:R-:W-:Y:S01]  /*61a0*/  BSSY B0, `(.L_x_607) ;  /* 0x0000003000007945 */ /* 0x000fe20003800000 */
[----:B------:R-:W-:Y:S05]  /*61b0*/  @!P5 BRA `(.L_x_608) ;  /* 0x000000100000d947 */ /* 0x000fea0003800000 */
[----:B0-----:R0:W-:Y:S02]  /*61c0*/  RED.E.ADD.F32.FTZ.RN.STRONG.GPU [R40.64+-0x200], R43 ;  /* 0xfffe002b2800798e */ /* 0x0011e4000c10e79c */
.L_x_608:
[----:B------:R-:W-:Y:S05]  /*61d0*/  BSYNC B0 ;  /* 0x0000000000007941 */ /* 0x000fea0003800000 */
.L_x_607:
[----:B0-----:R-:W0:Y:S01]  /*61e0*/  SHFL.DOWN PT, R41, R74, 0x1, 0x1f ;  /* 0x08201f004a297f89 */ /* 0x001e2200000e0000 */
[----:B------:R-:W-:Y:S01]  /*61f0*/  ISETP.GT.AND P0, PT, R161, 0x1e, PT ;  /* 0x0000001ea100780c */ /* 0x000fe20003f04270 */
[----:B------:R-:W-:Y:S01]  /*6200*/  FMUL.FTZ R111, R139, R111 ;  /* 0x0000006f8b6f7220 */ /* 0x000fe20000410000 */
[----:B------:R-:W-:Y:S01]  /*6210*/  ISETP.NE.AND P1, PT, R161, RZ, PT ;  /* 0x000000ffa100720c */ /* 0x000fe20003f25270 */
[----:B------:R-:W5:Y:S01]  /*6220*/  SHFL.DOWN PT, R40, R75, 0x1, 0x1f ;  /* 0x08201f004b287f89 */ /* 0x000f6200000e0000 */
[----:B------:R-:W-:Y:S01]  /*6230*/  ISETP.NE.AND P2, PT, R71, RZ, PT ;  /* 0x000000ff4700720c */ /* 0x000fe20003f45270 */
[----:B------:R-:W-:Y:S01]  /*6240*/  FMUL.FTZ R123, R80, R123 ;  /* 0x0000007b507b7220 */ /* 0x000fe20000410000 */
[----:B------:R-:W-:Y:S01]  /*6250*/  BSSY B0, `(.L_x_609) ;  /* 0x000004b000007945 */ /* 0x000fe20003800000 */
[----:B------:R-:W-:-:S02]  /*6260*/  FFMA.FTZ R78, R76, R97, R78 ;  /* 0x000000614c4e7223 */ /* 0x000fc4000001004e */
[----:B------:R-:W-:Y:S02]  /*6270*/  FFMA.FTZ R111, R82, R96, R111 ;  /* 0x00000060526f7223 */ /* 0x000fe4000001006f */
[----:B------:R-:W-:Y:S02]  /*6280*/  FADD.FTZ R15, R107, R15 ;  /* 0x0000000f6b0f7221 */ /* 0x000fe40000010000 */
[----:B------:R-:W-:Y:S02]  /*6290*/  FFMA.FTZ R115, R22, R106, R115 ;  /* 0x0000006a16737223 */ /* 0x000fe40000010073 */
[----:B------:R-:W-:Y:S02]  /*62a0*/  FADD.FTZ R14, R93, R14 ;  /* 0x0000000e5d0e7221 */ /* 0x000fe40000010000 */
[----:B------:R-:W-:Y:S02]  /*62b0*/  FFMA.FTZ R116, R23, R105, R116 ;  /* 0x0000006917747223 */ /* 0x000fe40000010074 */
[----:B------:R-:W-:-:S02]  /*62c0*/  FADD.FTZ R13, R92, R13 ;  /* 0x0000000d5c0d7221 */ /* 0x000fc40000010000 */
[----:B------:R-:W-:Y:S02]  /*62d0*/  FFMA.FTZ R117, R24, R104, R117 ;  /* 0x0000006818757223 */ /* 0x000fe40000010075 */
[----:B0-----:R-:W-:Y:S02]  /*62e0*/  @!P0 FADD.FTZ R74, R74, R41 ;  /* 0x000000294a4a8221 */ /* 0x001fe40000010000 */
[----:B------:R-:W-:Y:S02]  /*62f0*/  FADD.FTZ R12, R90, R12 ;  /* 0x0000000c5a0c7221 */ /* 0x000fe40000010000 */
[----:B-----5:R-:W-:Y:S01]  /*6300*/  @!P0 FADD.FTZ R75, R75, R40 ;  /* 0x000000284b4b8221 */ /* 0x020fe20000010000 */
[----:B------:R-:W0:Y:S01]  /*6310*/  SHFL.DOWN PT, R41, R74, 0x2, 0x1f ;  /* 0x08401f004a297f89 */ /* 0x000e2200000e0000 */
[----:B------:R-:W-:Y:S01]  /*6320*/  ISETP.GT.AND P0, PT, R161, 0x1d, PT ;  /* 0x0000001da100780c */ /* 0x000fe20003f04270 */
[----:B------:R-:W-:Y:S02]  /*6330*/  FFMA.FTZ R118, R25, R103, R118 ;  /* 0x0000006719767223 */ /* 0x000fe40000010076 */
[----:B------:R-:W5:Y:S01]  /*6340*/  SHFL.DOWN PT, R40, R75, 0x2, 0x1f ;  /* 0x08401f004b287f89 */ /* 0x000f6200000e0000 */
[----:B------:R-:W-:-:S02]  /*6350*/  FADD.FTZ R11, R88, R11 ;  /* 0x0000000b580b7221 */ /* 0x000fc40000010000 */
[----:B------:R-:W-:Y:S02]  /*6360*/  FFMA.FTZ R119, R26, R102, R119 ;  /* 0x000000661a777223 */ /* 0x000fe40000010077 */
[----:B------:R-:W-:Y:S02]  /*6370*/  FADD.FTZ R10, R87, R10 ;  /* 0x0000000a570a7221 */ /* 0x000fe40000010000 */
[----:B------:R-:W-:Y:S02]  /*6380*/  FFMA.FTZ R120, R27, R101, R120 ;  /* 0x000000651b787223 */ /* 0x000fe40000010078 */
[----:B------:R-:W-:Y:S02]  /*6390*/  FADD.FTZ R9, R86, R9 ;  /* 0x0000000956097221 */ /* 0x000fe40000010000 */
[----:B------:R-:W-:Y:S02]  /*63a0*/  FFMA.FTZ R121, R28, R100, R121 ;  /* 0x000000641c797223 */ /* 0x000fe40000010079 */
[----:B------:R-:W-:-:S02]  /*63b0*/  FADD.FTZ R8, R85, R8 ;  /* 0x0000000855087221 */ /* 0x000fc40000010000 */
[----:B------:R-:W-:Y:S02]  /*63c0*/  FFMA.FTZ R122, R29, R99, R122 ;  /* 0x000000631d7a7223 */ /* 0x000fe4000001007a */
[----:B------:R-:W-:Y:S02]  /*63d0*/  FADD.FTZ R7, R84, R7 ;  /* 0x0000000754077221 */ /* 0x000fe40000010000 */
[----:B------:R-:W-:Y:S02]  /*63e0*/  FFMA.FTZ R136, R30, R98, R136 ;  /* 0x000000621e887223 */ /* 0x000fe40000010088 */
[----:B0-----:R-:W-:Y:S02]  /*63f0*/  @!P0 FADD.FTZ R74, R74, R41 ;  /* 0x000000294a4a8221 */ /* 0x001fe40000010000 */
[----:B------:R-:W-:Y:S02]  /*6400*/  FADD.FTZ R6, R83, R6 ;  /* 0x0000000653067221 */ /* 0x000fe40000010000 */
[----:B-----5:R-:W-:Y:S01]  /*6410*/  @!P0 FADD.FTZ R75, R75, R40 ;  /* 0x000000284b4b8221 */ /* 0x020fe20000010000 */
[----:B------:R-:W0:Y:S01]  /*6420*/  SHFL.DOWN PT, R41, R74, 0x4, 0x1f ;  /* 0x08801f004a297f89 */ /* 0x000e2200000e0000 */
[----:B------:R-:W-:Y:S01]  /*6430*/  ISETP.GT.AND P0, PT, R161, 0x1b, PT ;  /* 0x0000001ba100780c */ /* 0x000fe20003f04270 */
[----:B------:R-:W-:-:S02]  /*6440*/  FADD.FTZ R5, R79, R5 ;  /* 0x000000054f057221 */ /* 0x000fc40000010000 */
[----:B------:R-:W5:Y:S01]  /*6450*/  SHFL.DOWN PT, R40, R75, 0x4, 0x1f ;  /* 0x08801f004b287f89 */ /* 0x000f6200000e0000 */
[----:B------:R-:W-:Y:S02]  /*6460*/  FFMA.FTZ R138, R31, R97, R138 ;  /* 0x000000611f8a7223 */ /* 0x000fe4000001008a */
[----:B------:R-:W-:Y:S02]  /*6470*/  FADD.FTZ R4, R89, R4 ;  /* 0x0000000459047221 */ /* 0x000fe40000010000 */
[----:B------:R-:W-:Y:S02]  /*6480*/  FFMA.FTZ R140, R32, R96, R140 ;  /* 0x00000060208c7223 */ /* 0x000fe4000001008c */
[----:B------:R-:W-:Y:S02]  /*6490*/  FADD.FTZ R3, R78, R3 ;  /* 0x000000034e037221 */ /* 0x000fe40000010000 */
[----:B------:R-:W-:Y:S02]  /*64a0*/  FADD.FTZ R2, R111, R2 ;  /* 0x000000026f027221 */ /* 0x000fe40000010000 */
[----:B0-----:R-:W-:-:S02]  /*64b0*/  @!P0 FADD.FTZ R74, R74, R41 ;  /* 0x000000294a4a8221 */ /* 0x001fc40000010000 */
[----:B-----5:R-:W-:-:S03]  /*64c0*/  @!P0 FADD.FTZ R75, R75, R40 ;  /* 0x000000284b4b8221 */ /* 0x020fc60000010000 */
[----:B------:R-:W0:Y:S01]  /*64d0*/  SHFL.DOWN PT, R41, R74, 0x8, 0x1f ;  /* 0x09001f004a297f89 */ /* 0x000e2200000e0000 */
[----:B------:R-:W-:-:S03]  /*64e0*/  ISETP.GT.AND P0, PT, R161, 0x17, PT ;  /* 0x00000017a100780c */ /* 0x000fc60003f04270 */
[----:B------:R-:W5:Y:S10]  /*64f0*/  SHFL.DOWN PT, R40, R75, 0x8, 0x1f ;  /* 0x09001f004b287f89 */ /* 0x000f7400000e0000 */
[----:B0-----:R-:W-:-:S02]  /*6500*/  @!P0 FADD.FTZ R74, R74, R41 ;  /* 0x000000294a4a8221 */ /* 0x001fc40000010000 */
[----:B-----5:R-:W-:-:S03]  /*6510*/  @!P0 FADD.FTZ R75, R75, R40 ;  /* 0x000000284b4b8221 */ /* 0x020fc60000010000 */
[----:B------:R-:W0:Y:S01]  /*6520*/  SHFL.DOWN PT, R41, R74, 0x10, 0x1f ;  /* 0x0a001f004a297f89 */ /* 0x000e2200000e0000 */
[----:B------:R-:W-:-:S03]  /*6530*/  ISETP.GT.AND P0, PT, R161, 0xf, PT ;  /* 0x0000000fa100780c */ /* 0x000fc60003f04270 */
[----:B------:R-:W5:Y:S10]  /*6540*/  SHFL.DOWN PT, R40, R75, 0x10, 0x1f ;  /* 0x0a001f004b287f89 */ /* 0x000f7400000e0000 */
[----:B0-----:R-:W-:-:S02]  /*6550*/  @!P0 FADD.FTZ R74, R74, R41 ;  /* 0x000000294a4a8221 */ /* 0x001fc40000010000 */
[----:B-----5:R-:W-:Y:S02]  /*6560*/  @!P0 FADD.FTZ R75, R75, R40 ;  /* 0x000000284b4b8221 */ /* 0x020fe40000010000 */
[----:B------:R-:W-:-:S03]  /*6570*/  FMUL.FTZ R40, R95, R77 ;  /* 0x0000004d5f287220 */ /* 0x000fc60000410000 */
[----:B------:R0:W-:Y:S01]  /*6580*/  @!P1 STS.64 [R160.X8+0x3198], R74 ;  /* 0x0031984aa0009388 */ /* 0x0001e20000008a00 */
[-C--:B------:R-:W-:Y:S02]  /*6590*/  FFMA.FTZ R123, R81, R40.reuse, R123 ;  /* 0x00000028517b7223 */ /* 0x080fe4000001007b */
[----:B------:R-:W-:Y:S02]  /*65a0*/  FFMA.FTZ R141, R33, R40, R141 ;  /* 0x00000028218d7223 */ /* 0x000fe4000001008d */
[----:B------:R-:W-:Y:S01]  /*65b0*/  FADD.FTZ R0, R123, R0 ;  /* 0x000000007b007221 */ /* 0x000fe20000010000 */
[----:B------:R-:W-:Y:S06]  /*65c0*/  BAR.SYNC.DEFER_BLOCKING 0x0 ;  /* 0x0000000000007b1d */ /* 0x000fec0000010000 */
[----:B------:R-:W-:Y:S05]  /*65d0*/  @P2 BRA `(.L_x_610) ;  /* 0x0000012000002947 */ /* 0x000fea0003800000 */
[----:B0-----:R-:W-:Y:S01]  /*65e0*/  ULDC UR36, c[0x0][0x174] ;  /* 0x00005d0000247ab9 */ /* 0x001fe20000000800 */
[----:B----4-:R-:W0:Y:S01]  /*65f0*/  LDS.128 R40, [0x31a0] ;  /* 0x0031a000ff287984 */ /* 0x010e220000000c00 */
        /* <DEDUP_REMOVED lines=16> */
.L_x_610:
[----:B0-----:R-:W-:Y:S05]  /*6700*/  BSYNC B0 ;  /* 0x0000000000007941 */ /* 0x001fea0003800000 */
.L_x_609:
[----:B------:R-:W-:Y:S02]  /*6710*/  UIADD3 UR7, UR7, 0x1, URZ ;  /* 0x0000000107077890 */ /* 0x000fe4000fffe03f */
[----:B------:R-:W-:Y:S02]  /*6720*/  ULDC UR36, c[0x0][0x16c] ;  /* 0x00005b0000247ab9 */ /* 0x000fe40000000800 */
[----:B------:R-:W-:Y:S02]  /*6730*/  UISETP.GE.AND UP0, UPT, UR7, UR36, UPT ;  /* 0x000000240700728c */ /* 0x000fe4000bf06270 */
[----:B------:R-:W-:-:S04]  /*6740*/  UIADD3 UR8, UP1, UR8, 0x1, URZ ;  /* 0x0000000108087890 */ /* 0x000fc8000ff3e03f */
[----:B------:R-:W-:Y:S01]  /*6750*/  PLOP3.LUT P0, PT, PT, PT, UP0, 0x80, 0x0 ;  /* 0x000000000000781c */ /* 0x000fe20003f0f008 */
[----:B------:R-:W-:-:S12]  /*6760*/  UIADD3.X UR9, URZ, UR9, URZ, UP1, !UPT ;  /* 0x000000093f097290 */ /* 0x000fd80008ffe43f */
[----:B-1234-:R-:W-:Y:S01]  /*6770*/  @P0 CALL.REL.NOINC `(.L_x_563) ;  /* 0x0000001000000944 */ /* 0x01efe20003c00000 */
[----:B------:R-:W-:Y:S05]  /*6780*/  BRA `(.L_x_611) ;  /* 0xffffbf4000007947 */ /* 0x000fea000383ffff */
.L_x_563:
        /* <DEDUP_REMOVED lines=11> */
[----:B------:R-:W-:Y:S01]  /*6840*/  ISETP.NE.AND P0, PT, R71, RZ, PT ;  /* 0x000000ff4700720c */ /* 0x000fe20003f05270 */
        /* <DEDUP_REMOVED lines=9> */
[----:B------:R-:W-:Y:S01]  /*68e0*/  F2FP.BF16.PACK_AB R17, R17, R112 ;  /* 0x000000701111723e */ /* 0x000fe200000010ff */
[----:B------:R0:W-:Y:S01]  /*68f0*/  STS.U16 [R70+0x2], R35 ;  /* 0x0000022346007388 */ /* 0x0001e20000000400 */
[----:B------:R-:W-:Y:S01]  /*6900*/  PRMT R20, R117, 0x7632, R20 ;  /* 0x0000763275147816 */ /* 0x000fe20000000014 */
[----:B------:R-:W-:Y:S01]  /*6910*/  UIMAD UR40, UR12, UR37, UR38 ;  /* 0x000000250c2872a4 */ /* 0x000fe2000f8e0226 */
[C---:B------:R-:W-:Y:S01]  /*6920*/  PRMT R21, R17.reuse, 0x7610, R21 ;  /* 0x0000761011157816 */ /* 0x040fe20000000015 */
[----:B------:R1:W-:Y:S01]  /*6930*/  STS.U16 [R70+0x6], R18 ;  /* 0x0000061246007388 */ /* 0x0003e20000000400 */
[----:B------:R-:W-:Y:S01]  /*6940*/  PRMT R22, R17, 0x7632, R22 ;  /* 0x0000763211167816 */ /* 0x000fe20000000016 */
[----:B------:R-:W-:Y:S01]  /*6950*/  UIMAD UR7, UR6, -0x800, UR14 ;  /* 0xfffff800060778a4 */ /* 0x000fe2000f8e020e */
[----:B------:R-:W-:Y:S01]  /*6960*/  SHF.R.S32.HI R25, RZ, 0x1f, R72 ;  /* 0x0000001fff197819 */ /* 0x000fe20000011448 */
[----:B------:R2:W-:Y:S01]  /*6970*/  STS.U16 [R70+0xa], R19 ;  /* 0x00000a1346007388 */ /* 0x0005e20000000400 */
[----:B------:R-:W-:Y:S01]  /*6980*/  UIADD3 UR38, UR9, UR39, URZ ;  /* 0x0000002709267290 */ /* 0x000fe2000fffe03f */
[----:B0-----:R-:W-:Y:S01]  /*6990*/  PRMT R35, R119, 0x7632, R35 ;  /* 0x0000763277237816 */ /* 0x001fe20000000023 */
[----:B------:R-:W-:Y:S01]  /*69a0*/  BSSY B0, `(.L_x_612) ;  /* 0x0000036000007945 */ /* 0x000fe20003800000 */
        /* <DEDUP_REMOVED lines=15> */
[----:B------:R-:W-:Y:S02]  /*6aa0*/  UIMAD.WIDE.U32 UR26, UR12, UR36, URZ ;  /* 0x000000240c1a72a5 */ /* 0x000fe4000f8e003f */
[----:B------:R-:W-:Y:S04]  /*6ab0*/  STS.U16 [R70+0x1c], R21 ;  /* 0x00001c1546007388 */ /* 0x000fe80000000400 */
[----:B------:R-:W-:Y:S01]  /*6ac0*/  STS.U16 [R70+0x1e], R22 ;  /* 0x00001e1646007388 */ /* 0x000fe20000000400 */
[----:B------:R-:W-:-:S06]  /*6ad0*/  NOP ;  /* 0x0000000000007918 */ /* 0x000fcc0000000000 */
[----:B------:R-:W-:Y:S01]  /*6ae0*/  LDS.U16 R17, [R159] ;  /* 0x000000009f117984 */ /* 0x000fe20000000400 */
[----:B0-----:R-:W-:-:S03]  /*6af0*/  LEA.HI.X.SX32 R19, R20, R25, 0x1, P2 ;  /* 0x0000001914137211 */ /* 0x001fc600010f0eff */
        /* <DEDUP_REMOVED lines=32> */
.L_x_613:
[----:B------:R-:W-:Y:S05]  /*6d00*/  BSYNC B0 ;  /* 0x0000000000007941 */ /* 0x000fea0003800000 */
.L_x_612:
        /* <DEDUP_REMOVED lines=14> */
[----:B------:R-:W-:Y:S01]  /*6df0*/  FADD.FTZ R163, R0, R163 ;  /* 0x000000a300a37221 */ /* 0x000fe20000010000 */
[----:B------:R-:W-:Y:S01]  /*6e00*/  ISETP.GE.AND P3, PT, R17, R63, PT ;  /* 0x0000003f1100720c */ /* 0x000fe20003f66270 */
[----:B------:R-:W-:Y:S01]  /*6e10*/  UIADD3.X UR8, UR37, UR39, UR9, UP0, !UPT ;  /* 0x0000002725087290 */ /* 0x000fe200087fe409 */
[----:B------:R-:W-:Y:S01]  /*6e20*/  IMAD.U32 R24, RZ, RZ, UR36 ;  /* 0x00000024ff187e24 */ /* 0x000fe2000f8e00ff */
[C---:B------:R-:W-:Y:S01]  /*6e30*/  LOP3.LUT R27, R72.reuse, 0xc0, RZ, 0xfc, !PT ;  /* 0x000000c0481b7812 */ /* 0x040fe200078efcff */
[----:B------:R-:W-:Y:S01]  /*6e40*/  UIADD3 UR36, UR27, UR40, URZ ;  /* 0x000000281b247290 */ /* 0x000fe2000fffe03f */
[----:B------:R-:W-:Y:S01]  /*6e50*/  LOP3.LUT R28, R72, 0xe0, RZ, 0xfc, !PT ;  /* 0x000000e0481c7812 */ /* 0x000fe200078efcff */
[----:B------:R-:W-:Y:S01]  /*6e60*/  BSSY B0, `(.L_x_614) ;  /* 0x00000af000007945 */ /* 0x000fe20003800000 */
[----:B------:R-:W-:-:S02]  /*6e70*/  LEA R20, P4, R24, R20, 0x1 ;  /* 0x0000001418147211 */ /* 0x000fc400078808ff */
[----:B------:R-:W-:Y:S02]  /*6e80*/  MOV R26, UR8 ;  /* 0x00000008001a7c02 */ /* 0x000fe40008000f00 */
[----:B------:R-:W-:Y:S02]  /*6e90*/  LOP3.LUT R29, R72, 0x100, RZ, 0xfc, !PT ;  /* 0x00000100481d7812 */ /* 0x000fe400078efcff */
[----:B------:R-:W-:Y:S02]  /*6ea0*/  LEA.HI.X R21, R24, R21, R26, 0x1, P4 ;  /* 0x0000001518157211 */ /* 0x000fe400020f0c1a */
[C---:B------:R-:W-:Y:S02]  /*6eb0*/  LOP3.LUT R24, R72.reuse, 0x80, RZ, 0xfc, !PT ;  /* 0x0000008048187812 */ /* 0x040fe400078efcff */
[C---:B------:R-:W-:Y:S01]  /*6ec0*/  LOP3.LUT R26, R72.reuse, 0xa0, RZ, 0xfc, !PT ;  /* 0x000000a0481a7812 */ /* 0x040fe200078efcff */
[----:B------:R-:W-:Y:S01]  /*6ed0*/  @!P1 STG.E.U16 [R20.64+-0xfc0], R31 ;  /* 0xfff0401f14009986 */ /* 0x000fe2000c10151c */
[----:B------:R-:W-:-:S02]  /*6ee0*/  LOP3.LUT R30, R72, 0x120, RZ, 0xfc, !PT ;  /* 0x00000120481e7812 */ /* 0x000fc400078efcff */
[-C--:B------:R-:W-:Y:S01]  /*6ef0*/  ISETP.GE.AND P1, PT, R24, R63.reuse, PT ;  /* 0x0000003f1800720c */ /* 0x080fe20003f26270 */
[----:B------:R0:W-:Y:S01]  /*6f00*/  @!P2 STG.E.U16 [R20.64+-0xf80], R33 ;  /* 0xfff080211400a986 */ /* 0x0001e2000c10151c */
[-C--:B------:R-:W-:Y:S02]  /*6f10*/  ISETP.GE.AND P2, PT, R26, R63.reuse, PT ;  /* 0x0000003f1a00720c */ /* 0x080fe40003f46270 */
[-C--:B------:R-:W-:Y:S01]  /*6f20*/  ISETP.GE.AND P4, PT, R28, R63.reuse, PT ;  /* 0x0000003f1c00720c */ /* 0x080fe20003f86270 */
[----:B------:R1:W-:Y:S01]  /*6f30*/  @!P3 STG.E.U16 [R20.64+-0xf40], R35 ;  /* 0xfff0c0231400b986 */ /* 0x0003e2000c10151c */
[-C--:B------:R-:W-:Y:S02]  /*6f40*/  ISETP.GE.AND P3, PT, R27, R63.reuse, PT ;  /* 0x0000003f1b00720c */ /* 0x080fe40003f66270 */
[-C--:B------:R-:W-:Y:S02]  /*6f50*/  ISETP.GE.AND P5, PT, R29, R63.reuse, PT ;  /* 0x0000003f1d00720c */ /* 0x080fe40003fa6270 */
[----:B------:R-:W-:-:S02]  /*6f60*/  ISETP.GE.AND P6, PT, R30, R63, PT ;  /* 0x0000003f1e00720c */ /* 0x000fc40003fc6270 */
[C---:B------:R-:W-:Y:S01]  /*6f70*/  LOP3.LUT R36, R72.reuse, 0x140, RZ, 0xfc, !PT ;  /* 0x0000014048247812 */ /* 0x040fe200078efcff */
[----:B------:R2:W-:Y:S01]  /*6f80*/  @!P1 STG.E.U16 [R20.64+-0xf00], R39 ;  /* 0xfff1002714009986 */ /* 0x0005e2000c10151c */
[C---:B------:R-:W-:Y:S02]  /*6f90*/  LOP3.LUT R34, R72.reuse, 0x180, RZ, 0xfc, !PT ;  /* 0x0000018048227812 */ /* 0x040fe400078efcff */
[C---:B0-----:R-:W-:Y:S01]  /*6fa0*/  LOP3.LUT R33, R72.reuse, 0x1a0, RZ, 0xfc, !PT ;  /* 0x000001a048217812 */ /* 0x041fe200078efcff */
[----:B------:R0:W-:Y:S01]  /*6fb0*/  @!P2 STG.E.U16 [R20.64+-0xec0], R41 ;  /* 0xfff140291400a986 */ /* 0x0001e2000c10151c */
[C---:B-1----:R-:W-:Y:S02]  /*6fc0*/  LOP3.LUT R35, R72.reuse, 0x160, RZ, 0xfc, !PT ;  /* 0x0000016048237812 */ /* 0x042fe400078efcff */
[C---:B------:R-:W-:Y:S01]  /*6fd0*/  LOP3.LUT R32, R72.reuse, 0x1c0, RZ, 0xfc, !PT ;  /* 0x000001c048207812 */ /* 0x040fe200078efcff */
[----:B------:R1:W-:Y:S01]  /*6fe0*/  @!P3 STG.E.U16 [R20.64+-0xe80], R43 ;  /* 0xfff1802b1400b986 */ /* 0x0003e2000c10151c */
[----:B------:R-:W-:-:S02]  /*6ff0*/  LOP3.LUT R31, R72, 0x1e0, RZ, 0xfc, !PT ;  /* 0x000001e0481f7812 */ /* 0x000fc400078efcff */
[-C--:B------:R-:W-:Y:S01]  /*7000*/  ISETP.GE.AND P1, PT, R36, R63.reuse, PT ;  /* 0x0000003f2400720c */ /* 0x080fe20003f26270 */
[----:B------:R3:W-:Y:S01]  /*7010*/  @!P4 STG.E.U16 [R20.64+-0xe40], R45 ;  /* 0xfff1c02d1400c986 */ /* 0x0007e2000c10151c */
[-C--:B------:R-:W-:Y:S02]  /*7020*/  ISETP.GE.AND P2, PT, R35, R63.reuse, PT ;  /* 0x0000003f2300720c */ /* 0x080fe40003f46270 */
[-C--:B------:R-:W-:Y:S01]  /*7030*/  ISETP.GE.AND P3, PT, R34, R63.reuse, PT ;  /* 0x0000003f2200720c */ /* 0x080fe20003f66270 */
[----:B------:R-:W-:Y:S01]  /*7040*/  @!P5 STG.E.U16 [R20.64+-0xe00], R47 ;  /* 0xfff2002f1400d986 */ /* 0x000fe2000c10151c */
[-C--:B------:R-:W-:Y:S02]  /*7050*/  ISETP.GE.AND P4, PT, R33, R63.reuse, PT ;  /* 0x0000003f2100720c */ /* 0x080fe40003f86270 */
[-C--:B------:R-:W-:Y:S01]  /*7060*/  ISETP.GE.AND P5, PT, R32, R63.reuse, PT ;  /* 0x0000003f2000720c */ /* 0x080fe20003fa6270 */
[----:B------:R-:W-:Y:S01]  /*7070*/  @!P6 STG.E.U16 [R20.64+-0xdc0], R49 ;  /* 0xfff240311400e986 */ /* 0x000fe2000c10151c */
[----:B------:R-:W-:-:S02]  /*7080*/  ISETP.GE.AND P6, PT, R31, R63, PT ;  /* 0x0000003f1f00720c */ /* 0x000fc40003fc6270 */
[----:B------:R-:W-:Y:S01]  /*7090*/  LOP3.LUT R38, R91, 0xfffffe00, RZ, 0xc0, !PT ;  /* 0xfffffe005b267812 */ /* 0x000fe200078ec0ff */
[----:B------:R-:W-:Y:S04]  /*70a0*/  @!P1 STG.E.U16 [R20.64+-0xd80], R51 ;  /* 0xfff2803314009986 */ /* 0x000fe8000c10151c */
[----:B------:R-:W-:Y:S01]  /*70b0*/  IMAD R65, R161, 0x10, R38 ;  /* 0x00000010a1417824 */ /* 0x000fe200078e0226 */
[----:B------:R-:W-:Y:S04]  /*70c0*/  @!P2 STG.E.U16 [R20.64+-0xd40], R53 ;  /* 0xfff2c0351400a986 */ /* 0x000fe8000c10151c */
[----:B------:R-:W-:Y:S01]  /*70d0*/  @!P3 STG.E.U16 [R20.64+-0xd00], R55 ;  /* 0xfff300371400b986 */ /* 0x000fe2000c10151c */
[----:B------:R-:W-:-:S02]  /*70e0*/  IADD3 R38, R65, 0x1, RZ ;  /* 0x0000000141267810 */ /* 0x000fc40007ffe0ff */
[----:B--2---:R-:W-:Y:S01]  /*70f0*/  IADD3 R39, R65, 0x2, RZ ;  /* 0x0000000241277810 */ /* 0x004fe20007ffe0ff */
[----:B------:R-:W-:Y:S01]  /*7100*/  @!P4 STG.E.U16 [R20.64+-0xcc0], R57 ;  /* 0xfff340391400c986 */ /* 0x000fe2000c10151c */
[-C--:B------:R-:W-:Y:S01]  /*7110*/  LEA.HI.SX32 R40, R38, R65.reuse, 0x1b ;  /* 0x0000004126287211 */ /* 0x080fe200078fdaff */
[----:B------:R-:W-:Y:S01]  /*7120*/  FADD.FTZ R38, R163, R2 ;  /* 0x00000002a3267221 */ /* 0x000fe20000010000 */
[-C--:B0-----:R-:W-:Y:S01]  /*7130*/  LEA.HI.SX32 R41, R39, R65.reuse, 0x1b ;  /* 0x0000004127297211 */ /* 0x081fe200078fdaff */
[----:B------:R-:W-:Y:S01]  /*7140*/  @!P5 STG.E.U16 [R20.64+-0xc80], R59 ;  /* 0xfff3803b1400d986 */ /* 0x000fe2000c10151c */
[C---:B------:R-:W-:Y:S01]  /*7150*/  IADD3 R42, R65.reuse, 0x3, RZ ;  /* 0x00000003412a7810 */ /* 0x040fe20007ffe0ff */
[----:B------:R-:W-:Y:S01]  /*7160*/  FADD.FTZ R39, R38, R3 ;  /* 0x0000000326277221 */ /* 0x000fe20000010000 */
[----:B-1----:R-:W-:Y:S01]  /*7170*/  IADD3 R43, R65, 0x4, RZ ;  /* 0x00000004412b7810 */ /* 0x002fe20007ffe0ff */
[----:B------:R0:W-:Y:S01]  /*7180*/  @!P6 STG.E.U16 [R20.64+-0xc40], R61 ;  /* 0xfff3c03d1400e986 */ /* 0x0001e2000c10151c */
[----:B------:R-:W-:Y:S01]  /*7190*/  F2FP.BF16.PACK_AB R2, R2, R0 ;  /* 0x000000000202723e */ /* 0x000fe200000010ff */
[----:B------:R-:W-:Y:S01]  /*71a0*/  FADD.FTZ R0, R39, R4 ;  /* 0x0000000427007221 */ /* 0x000fe20000010000 */
[C---:B------:R-:W-:Y:S01]  /*71b0*/  IADD3 R44, R65.reuse, 0x5, RZ ;  /* 0x00000005412c7810 */ /* 0x040fe20007ffe0ff */
[----:B------:R-:W-:Y:S01]  /*71c0*/  BAR.SYNC.DEFER_BLOCKING 0x0 ;  /* 0x0000000000007b1d */ /* 0x000fe20000010000 */
[----:B---3--:R-:W-:Y:S01]  /*71d0*/  IADD3 R45, R65, 0x6, RZ ;  /* 0x00000006412d7810 */ /* 0x008fe20007ffe0ff */
[----:B------:R-:W-:Y:S01]  /*71e0*/  IMAD.SHL.U32 R40, R40, 0x2, RZ ;  /* 0x0000000228287824 */ /* 0x000fe200078e00ff */
[----:B------:R-:W-:-:S02]  /*71f0*/  LEA.HI.SX32 R42, R42, R65, 0x1b ;  /* 0x000000412a2a7211 */ /* 0x000fc400078fdaff */
[----:B------:R-:W-:Y:S02]  /*7200*/  LEA.HI.SX32 R43, R43, R65, 0x1b ;  /* 0x000000412b2b7211 */ /* 0x000fe400078fdaff */
[----:B------:R-:W-:Y:S01]  /*7210*/  F2FP.BF16.PACK_AB R4, R4, R3 ;  /* 0x000000030404723e */ /* 0x000fe200000010ff */
[----:B------:R-:W-:Y:S01]  /*7220*/  FADD.FTZ R3, R0, R5 ;  /* 0x0000000500037221 */ /* 0x000fe20000010000 */
[----:B------:R-:W-:Y:S01]  /*7230*/  IADD3 R46, R65, 0x7, RZ ;  /* 0x00000007412e7810 */ /* 0x000fe20007ffe0ff */
[----:B------:R-:W-:Y:S01]  /*7240*/  IMAD.SHL.U32 R42, R42, 0x2, RZ ;  /* 0x000000022a2a7824 */ /* 0x000fe200078e00ff */
[-C--:B------:R-:W-:Y:S01]  /*7250*/  LEA.HI.SX32 R44, R44, R65.reuse, 0x1b ;  /* 0x000000412c2c7211 */ /* 0x080fe200078fdaff */
[----:B------:R-:W-:Y:S01]  /*7260*/  IMAD.SHL.U32 R43, R43, 0x2, RZ ;  /* 0x000000022b2b7824 */ /* 0x000fe200078e00ff */
[----:B------:R-:W-:Y:S02]  /*7270*/  LEA.HI.SX32 R45, R45, R65, 0x1b ;  /* 0x000000412d2d7211 */ /* 0x000fe400078fdaff */
[----:B0-----:R-:W-:-:S02]  /*7280*/  PRMT R21, R2, 0x7632, R21 ;  /* 0x0000763202157816 */ /* 0x001fc40000000015 */
[----:B------:R-:W-:Y:S01]  /*7290*/  F2FP.BF16.PACK_AB R5, R6, R5 ;  /* 0x000000050605723e */ /* 0x000fe200000010ff */
[----:B------:R-:W-:Y:S01]  /*72a0*/  IMAD.SHL.U32 R45, R45, 0x2, RZ ;  /* 0x000000022d2d7824 */ /* 0x000fe200078e00ff */
[----:B------:R-:W-:Y:S01]  /*72b0*/  SHF.L.U32 R41, R41, 0x1, RZ ;  /* 0x0000000129297819 */ /* 0x000fe200000006ff */
[----:B------:R-:W-:Y:S01]  /*72c0*/  FADD.FTZ R6, R3, R6 ;  /* 0x0000000603067221 */ /* 0x000fe20000010000 */
[C---:B------:R-:W-:Y:S02]  /*72d0*/  IADD3 R47, R65.reuse, 0x8, RZ ;  /* 0x00000008412f7810 */ /* 0x040fe40007ffe0ff */
[C---:B------:R-:W-:Y:S01]  /*72e0*/  IADD3 R48, R65.reuse, 0x9, RZ ;  /* 0x0000000941307810 */ /* 0x040fe20007ffe0ff */
[----:B------:R0:W-:Y:S01]  /*72f0*/  STS.U16 [R70], R2 ;  /* 0x0000000246007388 */ /* 0x0001e20000000400 */
[----:B------:R-:W-:Y:S02]  /*7300*/  PRMT R20, R4, 0x7632, R20 ;  /* 0x0000763204147816 */ /* 0x000fe40000000014 */
[----:B------:R-:W-:Y:S01]  /*7310*/  IADD3 R49, R65, 0xa, RZ ;  /* 0x0000000a41317810 */ /* 0x000fe20007ffe0ff */
[----:B------:R-:W-:Y:S01]  /*7320*/  STS.U16 [R40+0x2], R21 ;  /* 0x0000021528007388 */ /* 0x000fe20000000400 */
[----:B------:R-:W-:-:S02]  /*7330*/  LEA.HI.SX32 R46, R46, R65, 0x1b ;  /* 0x000000412e2e7211 */ /* 0x000fc400078fdaff */
[----:B------:R-:W-:Y:S01]  /*7340*/  PRMT R38, R5, 0x7632, R38 ;  /* 0x0000763205267816 */ /* 0x000fe20000000026 */
[----:B------:R1:W-:Y:S01]  /*7350*/  STS.U16 [R41+0x4], R4 ;  /* 0x0000040429007388 */ /* 0x0003e20000000400 */
[----:B------:R-:W-:Y:S01]  /*7360*/  SHF.L.U32 R44, R44, 0x1, RZ ;  /* 0x000000012c2c7819 */ /* 0x000fe200000006ff */
[----:B------:R-:W-:Y:S01]  /*7370*/  IMAD.SHL.U32 R46, R46, 0x2, RZ ;  /* 0x000000022e2e7824 */ /* 0x000fe200078e00ff */
[C---:B------:R-:W-:Y:S01]  /*7380*/  IADD3 R50, R65.reuse, 0xb, RZ ;  /* 0x0000000b41327810 */ /* 0x040fe20007ffe0ff */
[----:B------:R-:W-:Y:S01]  /*7390*/  STS.U16 [R42+0x6], R20 ;  /* 0x000006142a007388 */ /* 0x000fe20000000400 */
[C---:B------:R-:W-:Y:S02]  /*73a0*/  IADD3 R52, R65.reuse, 0xc, RZ ;  /* 0x0000000c41347810 */ /* 0x040fe40007ffe0ff */
[----:B------:R-:W-:Y:S01]  /*73b0*/  F2FP.BF16.PACK_AB R0, R8, R7 ;  /* 0x000000070800723e */ /* 0x000fe200000010ff */
[----:B------:R-:W-:Y:S01]  /*73c0*/  STS.U16 [R43+0x8], R5 ;  /* 0x000008052b007388 */ /* 0x000fe20000000400 */
[----:B------:R-:W-:Y:S01]  /*73d0*/  IADD3 R54, R65, 0xd, RZ ;  /* 0x0000000d41367810 */ /* 0x000fe20007ffe0ff */
[----:B------:R-:W-:Y:S01]  /*73e0*/  FADD.FTZ R7, R6, R7 ;  /* 0x0000000706077221 */ /* 0x000fe20000010000 */
[-C--:B------:R-:W-:Y:S01]  /*73f0*/  LEA.HI.SX32 R47, R47, R65.reuse, 0x1b ;  /* 0x000000412f2f7211 */ /* 0x080fe200078fdaff */
[----:B------:R-:W-:Y:S01]  /*7400*/  STS.U16 [R44+0xa], R38 ;  /* 0x00000a262c007388 */ /* 0x000fe20000000400 */
[----:B------:R-:W-:Y:S01]  /*7410*/  LEA.HI.SX32 R48, R48, R65, 0x1b ;  /* 0x0000004130307211 */ /* 0x000fe200078fdaff */
[----:B------:R-:W-:Y:S01]  /*7420*/  FADD.FTZ R8, R7, R8 ;  /* 0x0000000807087221 */ /* 0x000fe20000010000 */
[----:B0-----:R-:W-:Y:S01]  /*7430*/  F2FP.BF16.PACK_AB R2, R10, R9 ;  /* 0x000000090a02723e */ /* 0x001fe200000010ff */
[----:B------:R0:W-:Y:S01]  /*7440*/  STS.U16 [R45+0xc], R0 ;  /* 0x00000c002d007388 */ /* 0x0001e20000000400 */
[-C--:B------:R-:W-:Y:S01]  /*7450*/  LEA.HI.SX32 R49, R49, R65.reuse, 0x1b ;  /* 0x0000004131317211 */ /* 0x080fe200078fdaff */
[----:B------:R-:W-:Y:S01]  /*7460*/  IMAD.SHL.U32 R48, R48, 0x2, RZ ;  /* 0x0000000230307824 */ /* 0x000fe200078e00ff */
[C---:B------:R-:W-:Y:S01]  /*7470*/  IADD3 R56, R65.reuse, 0xe, RZ ;  /* 0x0000000e41387810 */ /* 0x040fe20007ffe0ff */
[----:B------:R-:W-:Y:S01]  /*7480*/  FADD.FTZ R9, R8, R9 ;  /* 0x0000000908097221 */ /* 0x000fe20000010000 */
[----:B------:R-:W-:Y:S01]  /*7490*/  IADD3 R58, R65, 0xf, RZ ;  /* 0x0000000f413a7810 */ /* 0x000fe20007ffe0ff */
[----:B------:R-:W-:Y:S01]  /*74a0*/  IMAD.SHL.U32 R49, R49, 0x2, RZ ;  /* 0x0000000231317824 */ /* 0x000fe200078e00ff */
[-C--:B------:R-:W-:Y:S01]  /*74b0*/  LEA.HI.SX32 R50, R50, R65.reuse, 0x1b ;  /* 0x0000004132327211 */ /* 0x080fe200078fdaff */
[----:B------:R-:W-:Y:S01]  /*74c0*/  FADD.FTZ R10, R9, R10 ;  /* 0x0000000a090a7221 */ /* 0x000fe20000010000 */
[----:B------:R-:W-:-:S02]  /*74d0*/  LEA.HI.SX32 R52, R52, R65, 0x1b ;  /* 0x0000004134347211 */ /* 0x000fc400078fdaff */
[----:B-1----:R-:W-:Y:S01]  /*74e0*/  F2FP.BF16.PACK_AB R4, R12, R11 ;  /* 0x0000000b0c04723e */ /* 0x002fe200000010ff */
[----:B------:R-:W-:Y:S01]  /*74f0*/  FADD.FTZ R11, R10, R11 ;  /* 0x0000000b0a0b7221 */ /* 0x000fe20000010000 */
[----:B------:R-:W-:Y:S01]  /*7500*/  PRMT R21, R0, 0x7632, R21 ;  /* 0x0000763200157816 */ /* 0x000fe20000000015 */
[----:B------:R-:W-:Y:S01]  /*7510*/  IMAD.SHL.U32 R52, R52, 0x2, RZ ;  /* 0x0000000234347824 */ /* 0x000fe200078e00ff */
[----:B------:R-:W-:Y:S01]  /*7520*/  LEA.HI.SX32 R54, R54, R65, 0x1b ;  /* 0x0000004136367211 */ /* 0x000fe200078fdaff */
[----:B------:R-:W-:Y:S01]  /*7530*/  FADD.FTZ R12, R11, R12 ;  /* 0x0000000c0b0c7221 */ /* 0x000fe20000010000 */
[----:B------:R-:W-:Y:S01]  /*7540*/  PRMT R39, R2, 0x7610, R39 ;  /* 0x0000761002277816 */ /* 0x000fe20000000027 */
[----:B------:R-:W-:Y:S01]  /*7550*/  STS.U16 [R46+0xe], R21 ;  /* 0x00000e152e007388 */ /* 0x000fe20000000400 */
[----:B------:R-:W-:Y:S01]  /*7560*/  SHF.L.U32 R47, R47, 0x1, RZ ;  /* 0x000000012f2f7819 */ /* 0x000fe200000006ff */
[----:B------:R-:W-:Y:S01]  /*7570*/  IMAD.SHL.U32 R54, R54, 0x2, RZ ;  /* 0x0000000236367824 */ /* 0x000fe200078e00ff */
[----:B------:R-:W-:-:S02]  /*7580*/  PRMT R40, R2, 0x7632, R40 ;  /* 0x0000763202287816 */ /* 0x000fc40000000028 */
[----:B0-----:R-:W-:Y:S01]  /*7590*/  F2FP.BF16.PACK_AB R0, R14, R13 ;  /* 0x0000000d0e00723e */ /* 0x001fe200000010ff */
[----:B------:R-:W-:Y:S01]  /*75a0*/  STS.U16 [R47+0x10], R39 ;  /* 0x000010272f007388 */ /* 0x000fe20000000400 */
[-C--:B------:R-:W-:Y:S01]  /*75b0*/  LEA.HI.SX32 R56, R56, R65.reuse, 0x1b ;  /* 0x0000004138387211 */ /* 0x080fe200078fdaff */
        /* <DEDUP_REMOVED lines=8> */
[----:B------:R-:W-:Y:S01]  /*7640*/  IMAD.SHL.U32 R58, R58, 0x2, RZ ;  /* 0x000000023a3a7824 */ /* 0x000fe200078e00ff */
[----:B------:R-:W-:Y:S01]  /*7650*/  PRMT R20, R0, 0x7632, R20 ;  /* 0x0000763200147816 */ /* 0x000fe20000000014 */
[----:B------:R-:W-:Y:S01]  /*7660*/  FADD.FTZ R15, R14, R15 ;  /* 0x0000000f0e0f7221 */ /* 0x000fe20000010000 */
[----:B------:R-:W-:Y:S01]  /*7670*/  SHF.L.U32 R56, R56, 0x1, RZ ;  /* 0x0000000138387819 */ /* 0x000fe200000006ff */
[----:B------:R-:W-:Y:S01]  /*7680*/  STS.U16 [R50+0x16], R5 ;  /* 0x0000160532007388 */ /* 0x000fe20000000400 */
[----:B------:R-:W-:Y:S01]  /*7690*/  PRMT R38, R2, 0x7632, R38 ;  /* 0x0000763202267816 */ /* 0x000fe20000000026 */
[----:B------:R-:W-:-:S02]  /*76a0*/  FADD.FTZ R163, R15, R16 ;  /* 0x000000100fa37221 */ /* 0x000fc40000010000 */
        /* <DEDUP_REMOVED lines=42> */
.L_x_615:
[----:B------:R-:W-:Y:S05]  /*7950*/  BSYNC B0 ;  /* 0x0000000000007941 */ /* 0x000fea0003800000 */
.L_x_614:
        /* <DEDUP_REMOVED lines=56> */
.L_x_561:
[----:B------:R-:W-:Y:S02]  /*7ce0*/  ISETP.NE.U32.AND P0, PT, RZ, c[0x0][0x328], PT ;  /* 0x0000ca00ff007a0c */ /* 0x000fe40003f05070 */
[----:B------:R-:W-:Y:S02]  /*7cf0*/  ISETP.NE.U32.AND P2, PT, RZ, c[0x0][0x348], PT ;  /* 0x0000d200ff007a0c */ /* 0x000fe40003f45070 */
[----:B------:R-:W-:Y:S02]  /*7d00*/  ISETP.NE.AND.EX P1, PT, RZ, c[0x0][0x32c], PT, P0 ;  /* 0x0000cb00ff007a0c */ /* 0x000fe40003f25300 */
[----:B------:R-:W-:-:S11]  /*7d10*/  ISETP.NE.AND.EX P0, PT, RZ, c[0x0][0x34c], PT, P2 ;  /* 0x0000d300ff007a0c */ /* 0x000fd60003f05320 */
[----:B------:R-:W-:Y:S05]  /*7d20*/  @!P1 BRA `(.L_x_617) ;  /* 0x000001e000009947 */ /* 0x000fea0003800000 */
[----:B0-----:R-:W0:Y:S01]  /*7d30*/  SHFL.DOWN P1, R3, R164, 0x1, 0x1f ;  /* 0x08201f00a4037f89 */ /* 0x001e220000020000 */
[----:B------:R-:W-:Y:S03]  /*7d40*/  BSSY B0, `(.L_x_617) ;  /* 0x000001c000007945 */ /* 0x000fe60003800000 */
[----:B------:R-:W3:Y:S04]  /*7d50*/  S2R R4, SR_LANEID ;  /* 0x0000000000047919 */ /* 0x000ee80000000000 */
[----:B------:R-:W4:Y:S01]  /*7d60*/  S2R R6, SR_TID.X ;  /* 0x0000000000067919 */ /* 0x000f220000002100 */
[----:B0-----:R-:W-:Y:S01]  /*7d70*/  @P1 FADD R3, R3, R164 ;  /* 0x000000a403031221 */ /* 0x001fe20000000000 */
[----:B---3--:R-:W-:-:S04]  /*7d80*/  ISETP.NE.AND P2, PT, R4, RZ, PT ;  /* 0x000000ff0400720c */ /* 0x008fc80003f45270 */
        /* <DEDUP_REMOVED lines=23> */
.L_x_618:
[----:B0-----:R-:W-:Y:S05]  /*7f00*/  BSYNC B0 ;  /* 0x0000000000007941 */ /* 0x001fea0003800000 */
.L_x_617:
[----:B------:R-:W-:Y:S01]  /*7f10*/  BSSY B0, `(.L_x_619) ;  /* 0x0000022000007945 */ /* 0x000fe20003800000 */
[----:B------:R-:W-:Y:S05]  /*7f20*/  @!P0 BRA `(.L_x_620) ;  /* 0x000001f000008947 */ /* 0x000fea0003800000 */
[----:B------:R-:W-:Y:S06]  /*7f30*/  BAR.SYNC.DEFER_BLOCKING 0x0 ;  /* 0x0000000000007b1d */ /* 0x000fec0000010000 */
[----:B------:R-:W3:Y:S04]  /*7f40*/  SHFL.DOWN P0, R0, R163, 0x1, 0x1f ;  /* 0x08201f00a3007f89 */ /* 0x000ee80000000000 */
[----:B------:R-:W4:Y:S04]  /*7f50*/  S2R R6, SR_LANEID ;  /* 0x0000000000067919 */ /* 0x000f280000000000 */
[----:B------:R-:W5:Y:S01]  /*7f60*/  S2R R11, SR_TID.X ;  /* 0x00000000000b7919 */ /* 0x000f620000002100 */
[----:B---3--:R-:W-:Y:S01]  /*7f70*/  @P0 FADD R0, R0, R163 ;  /* 0x000000a300000221 */ /* 0x008fe20000000000 */
[----:B----4-:R-:W-:-:S04]  /*7f80*/  ISETP.NE.AND P1, PT, R6, RZ, PT ;  /* 0x000000ff0600720c */ /* 0x010fc80003f25270 */
[----:B0-----:R-:W0:Y:S09]  /*7f90*/  SHFL.DOWN P0, R3, R0, 0x2, 0x1f ;  /* 0x08401f0000037f89 */ /* 0x001e320000000000 */
[----:B-----5:R-:W-:-:S04]  /*7fa0*/  @!P1 SHF.R.S32.HI R6, RZ, 0x1f, R11 ;  /* 0x0000001fff069819 */ /* 0x020fc8000001140b */
        /* <DEDUP_REMOVED lines=16> */
[----:B------:R-:W-:Y:S02]  /*80b0*/  @!P0 FADD.FTZ R0, R3, R2 ;  /* 0x0000000203008221 */ /* 0x000fe40000010000 */
[----:B------:R-:W-:Y:S02]  /*80c0*/  IMAD.U32 R2, RZ, RZ, UR34 ;  /* 0x00000022ff027e24 */ /* 0x000fe4000f8e00ff */
[----:B------:R-:W-:Y:S02]  /*80d0*/  IMAD.U32 R3, RZ, RZ, UR35 ;  /* 0x00000023ff037e24 */ /* 0x000fe4000f8e00ff */
[----:B---3--:R-:W-:-:S05]  /*80e0*/  @!P0 FADD.FTZ R4, R0, R5 ;  /* 0x0000000500048221 */ /* 0x008fca0000010000 */
[----:B------:R0:W-:Y:S01]  /*80f0*/  RED.E.ADD.F32.FTZ.RN.STRONG.GPU [R2.64], R4 ;  /* 0x000000040200798e */ /* 0x0001e2000c10e79c */
[----:B------:R-:W-:Y:S01]  /*8100*/  HFMA2.MMA R11, -RZ, RZ, 0, 0 ;  /* 0x00000000ff0b7435 */ /* 0x000fe200000001ff */
[----:B------:R-:W-:Y:S05]  /*8110*/  BRA `(.L_x_621) ;  /* 0x0000001000007947 */ /* 0x000fea0003800000 */
.L_x_620:
[----:B------:R-:W3:Y:S02]  /*8120*/  S2R R11, SR_TID.X ;  /* 0x00000000000b7919 */ /* 0x000ee40000002100 */
.L_x_621:
[----:B0-----:R-:W-:Y:S05]  /*8130*/  BSYNC B0 ;  /* 0x0000000000007941 */ /* 0x001fea0003800000 */
.L_x_619:
[----:B---3--:R-:W-:-:S13]  /*8140*/  ISETP.GE.AND P0, PT, R11, c[0x0][0x16c], PT ;  /* 0x00005b000b007a0c */ /* 0x008fda0003f06270 */
[----:B------:R-:W-:Y:S05]  /*8150*/  @P0 EXIT ;  /* 0x000000000000094d */ /* 0x000fea0003800000 */
[----:B------:R-:W-:Y:S02]  /*8160*/  ULDC.64 UR6, c[0x0][0x2c8] ;  /* 0x0000b20000067ab9 */ /* 0x000fe40000000a00 */
[----:B------:R-:W-:Y:S02]  /*8170*/  ULDC.64 UR8, c[0x0][0x288] ;  /* 0x0000a20000087ab9 */ /* 0x000fe40000000a00 */
[----:B-1----:R-:W-:Y:S02]  /*8180*/  UIMAD UR4, UR11, UR6, URZ ;  /* 0x000000060b0472a4 */ /* 0x002fe4000f8e023f */
[----:B------:R-:W-:Y:S02]  /*8190*/  UIMAD UR11, UR11, UR8, URZ ;  /* 0x000000080b0b72a4 */ /* 0x000fe4000f8e023f */
[----:B------:R-:W-:Y:S02]  /*81a0*/  UIMAD.WIDE.U32 UR12, UR10, UR6, URZ ;  /* 0x000000060a0c72a5 */ /* 0x000fe4000f8e003f */
[----:B------:R-:W-:-:S02]  /*81b0*/  UIMAD UR7, UR10, UR7, UR4 ;  /* 0x000000070a0772a4 */ /* 0x000fc4000f8e0204 */
[----:B--2---:R-:W-:Y:S02]  /*81c0*/  UIMAD.WIDE.U32 UR4, UR10, UR8, URZ ;  /* 0x000000080a0472a5 */ /* 0x004fe4000f8e003f */
[----:B------:R-:W-:Y:S02]  /*81d0*/  UIMAD UR6, UR10, UR9, UR11 ;  /* 0x000000090a0672a4 */ /* 0x000fe4000f8e020b */
[----:B------:R-:W-:Y:S02]  /*81e0*/  UIADD3 UR7, UR13, UR7, URZ ;  /* 0x000000070d077290 */ /* 0x000fe4000fffe03f */
[----:B------:R-:W-:-:S03]  /*81f0*/  UIADD3 UR6, UR5, UR6, URZ ;  /* 0x0000000605067290 */ /* 0x000fc6000fffe03f */
.L_x_622:
[----:B0-----:R-:W0:Y:S01]  /*8200*/  LDS R13, [R11.X4+0x4de0] ;  /* 0x004de0000b0d7984 */ /* 0x001e220000004800 */
[----:B------:R-:W-:Y:S01]  /*8210*/  IMAD.U32 R4, RZ, RZ, UR4 ;  /* 0x00000004ff047e24 */ /* 0x000fe2000f8e00ff */
[----:B------:R-:W-:Y:S01]  /*8220*/  SHF.R.S32.HI R0, RZ, 0x1f, R11 ;  /* 0x0000001fff007819 */ /* 0x000fe2000001140b */
[----:B------:R-:W-:Y:S01]  /*8230*/  IMAD.U32 R3, RZ, RZ, UR6 ;  /* 0x00000006ff037e24 */ /* 0x000fe2000f8e00ff */
[----:B------:R1:W2:Y:S01]  /*8240*/  LDS R15, [R11.X4+0x51e0] ;  /* 0x0051e0000b0f7984 */ /* 0x0002a20000004800 */
[----:B------:R-:W-:Y:S01]  /*8250*/  IMAD.MOV.U32 R2, RZ, RZ, R4 ;  /* 0x000000ffff027224 */ /* 0x000fe200078e0004 */
[----:B------:R-:W-:Y:S01]  /*8260*/  MOV R5, UR5 ;  /* 0x0000000500057c02 */ /* 0x000fe20008000f00 */
[----:B------:R-:W-:Y:S01]  /*8270*/  IMAD R4, R0, c[0x0][0x290], RZ ;  /* 0x0000a40000047a24 */ /* 0x000fe200078e02ff */
[----:B------:R-:W-:Y:S01]  /*8280*/  MOV R9, UR13 ;  /* 0x0000000d00097c02 */ /* 0x000fe20008000f00 */
[----:B------:R-:W-:Y:S01]  /*8290*/  IMAD.U32 R8, RZ, RZ, UR12 ;  /* 0x0000000cff087e24 */ /* 0x000fe2000f8e00ff */
[----:B------:R-:W-:Y:S01]  /*82a0*/  YIELD ;  /* 0x0000000000007946 */ /* 0x000fe20003800000 */
[----:B------:R-:W-:-:S04]  /*82b0*/  IMAD.WIDE.U32 R2, R11, c[0x0][0x290], R2 ;  /* 0x0000a4000b027a25 */ /* 0x000fc800078e0002 */
[----:B------:R-:W-:Y:S01]  /*82c0*/  IMAD R5, R11, c[0x0][0x294], R4 ;  /* 0x0000a5000b057a24 */ /* 0x000fe200078e0204 */
[----:B------:R-:W-:Y:S01]  /*82d0*/  LEA R4, P0, R2, c[0x0][0x310], 0x2 ;  /* 0x0000c40002047a11 */ /* 0x000fe200078010ff */
[----:B------:R-:W-:Y:S02]  /*82e0*/  IMAD.U32 R7, RZ, RZ, UR7 ;  /* 0x00000007ff077e24 */ /* 0x000fe4000f8e00ff */
[----:B------:R-:W-:Y:S01]  /*82f0*/  IMAD R0, R0, c[0x0][0x2d0], RZ ;  /* 0x0000b40000007a24 */ /* 0x000fe200078e02ff */
[----:B------:R-:W-:Y:S01]  /*8300*/  IADD3 R5, R3, R5, RZ ;  /* 0x0000000503057210 */ /* 0x000fe20007ffe0ff */
[----:B------:R-:W-:Y:S02]  /*8310*/  IMAD.MOV.U32 R6, RZ, RZ, R8 ;  /* 0x000000ffff067224 */ /* 0x000fe400078e0008 */
[C---:B------:R-:W-:Y:S01]  /*8320*/  IMAD R9, R11.reuse, c[0x0][0x2d4], R0 ;  /* 0x0000b5000b097a24 */ /* 0x040fe200078e0200 */
[----:B------:R-:W-:Y:S01]  /*8330*/  LEA.HI.X R5, R2, c[0x0][0x314], R5, 0x2, P0 ;  /* 0x0000c50002057a11 */ /* 0x000fe200000f1405 */
[C---:B------:R-:W-:Y:S01]  /*8340*/  IMAD.WIDE.U32 R6, R11.reuse, c[0x0][0x2d0], R6 ;  /* 0x0000b4000b067a25 */ /* 0x040fe200078e0006 */
[----:B-1----:R-:W-:-:S03]  /*8350*/  IADD3 R11, R11, c[0x0][0x0], RZ ;  /* 0x000000000b0b7a10 */ /* 0x002fc60007ffe0ff */
        /* <DEDUP_REMOVED lines=8> */
.L_x_568:
[----:B------:R-:W-:Y:S01]  /*83e0*/  IMAD.MOV.U32 R83, RZ, RZ, R86 ;  /* 0x000000ffff537224 */ /* 0x000fe200078e0056 */
[----:B------:R-:W-:Y:S01]  /*83f0*/  MOV R87, 0x1 ;  /* 0x0000000100577802 */ /* 0x000fe20000000f00 */
[----:B------:R-:W-:Y:S01]  /*8400*/  IMAD.MOV.U32 R165, RZ, RZ, RZ ;  /* 0x000000ffffa57224 */ /* 0x000fe200078e00ff */
[----:B------:R-:W-:-:S02]  /*8410*/  MOV R162, 0xffffffff ;  /* 0xffffffff00a27802 */ /* 0x000fc40000000f00 */
[----:B------:R-:W-:Y:S02]  /*8420*/  MOV R82, 0x8440 ;  /* 0x0000844000527802 */ /* 0x000fe40000000f00 */
[----:B-1-3--:R-:W-:Y:S05]  /*8430*/  CALL.REL.NOINC `($__internal_26_$__cuda_sm70_shflsync_up) ;  /* 0x00000ee000007944 */ /* 0x00afea0003c00000 */
[----:B-1----:R-:W-:Y:S01]  /*8440*/  IMAD.MOV.U32 R84, RZ, RZ, R87 ;  /* 0x000000ffff547224 */ /* 0x002fe200078e0057 */
[----:B------:R-:W-:Y:S05]  /*8450*/  BRA `(.L_x_623) ;  /* 0xffffb6a000007947 */ /* 0x000fea000383ffff */
.L_x_569:
[----:B------:R-:W-:Y:S01]  /*8460*/  HFMA2.MMA R165, -RZ, RZ, 0, 0 ;  /* 0x00000000ffa57435 */ /* 0x000fe200000001ff */
[----:B------:R-:W-:Y:S01]  /*8470*/  MOV R83, R85 ;  /* 0x0000005500537202 */ /* 0x000fe20000000f00 */
[----:B------:R-:W-:Y:S01]  /*8480*/  IMAD.MOV.U32 R87, RZ, RZ, 0x1 ;  /* 0x00000001ff577424 */ /* 0x000fe200078e00ff */
[----:B------:R-:W-:Y:S01]  /*8490*/  MOV R82, 0x84c0 ;  /* 0x000084c000527802 */ /* 0x000fe20000000f00 */
[----:B------:R-:W-:Y:S02]  /*84a0*/  IMAD.MOV.U32 R162, RZ, RZ, -0x1 ;  /* 0xffffffffffa27424 */ /* 0x000fe400078e00ff */
[----:B0123--:R-:W-:Y:S05]  /*84b0*/  CALL.REL.NOINC `($__internal_26_$__cuda_sm70_shflsync_up) ;  /* 0x00000e6000007944 */ /* 0x00ffea0003c00000 */
        /* <DEDUP_REMOVED lines=10> */
[----:B------:R-:W-:Y:S05]  /*8560*/  CALL.REL.NOINC `($__internal_26_$__cuda_sm70_shflsync_up) ;  /* 0x00000db000007944 */ /* 0x000fea0003c00000 */
[----:B-1----:R-:W-:Y:S01]  /*8570*/  MOV R84, R87 ;  /* 0x0000005700547202 */ /* 0x002fe20000000f00 */
[----:B------:R-:W-:Y:S01]  /*8580*/  HFMA2.MMA R87, -RZ, RZ, 0, 1.1920928955078125e-07 ;  /* 0x00000002ff577435 */ /* 0x000fe200000001ff */
[----:B------:R-:W-:Y:S01]  /*8590*/  IMAD.MOV.U32 R83, RZ, RZ, R85 ;  /* 0x000000ffff537224 */ /* 0x000fe200078e0055 */
[----:B------:R-:W-:Y:S01]  /*85a0*/  MOV R162, 0xffffffff ;  /* 0xffffffff00a27802 */ /* 0x000fe20000000f00 */
[----:B------:R-:W-:Y:S01]  /*85b0*/  IMAD.MOV.U32 R165, RZ, RZ, RZ ;  /* 0x000000ffffa57224 */ /* 0x000fe200078e00ff */
[----:B------:R-:W-:Y:S02]  /*85c0*/  MOV R82, 0x85e0 ;  /* 0x000085e000527802 */ /* 0x000fe40000000f00 */
[----:B------:R-:W-:Y:S05]  /*85d0*/  CALL.REL.NOINC `($__internal_26_$__cuda_sm70_shflsync_up) ;  /* 0x00000d4000007944 */ /* 0x000fea0003c00000 */
[----:B------:R-:W-:Y:S01]  /*85e0*/  ISETP.GE.AND P0, PT, R161, 0x2, PT ;  /* 0x00000002a100780c */ /* 0x000fe20003f06270 */
[----:B------:R-:W-:Y:S01]  /*85f0*/  HFMA2.MMA R165, -RZ, RZ, 0, 0 ;  /* 0x00000000ffa57435 */ /* 0x000fe200000001ff */
[----:B------:R-:W-:Y:S01]  /*8600*/  IMAD.MOV.U32 R162, RZ, RZ, -0x1 ;  /* 0xffffffffffa27424 */ /* 0x000fe200078e00ff */
[----:B------:R-:W-:-:S10]  /*8610*/  MOV R82, 0x8670 ;  /* 0x0000867000527802 */ /* 0x000fd40000000f00 */
[----:B-1----:R-:W-:Y:S02]  /*8620*/  @P0 FFMA.FTZ R85, R86, R87, R85 ;  /* 0x0000005756550223 */ /* 0x002fe40000010055 */
[----:B------:R-:W-:Y:S02]  /*8630*/  @P0 FMUL.FTZ R86, R84, R86 ;  /* 0x0000005654560220 */ /* 0x000fe40000410000 */
[----:B------:R-:W-:-:S03]  /*8640*/  IMAD.MOV.U32 R87, RZ, RZ, 0x4 ;  /* 0x00000004ff577424 */ /* 0x000fc600078e00ff */
[----:B------:R-:W-:Y:S02]  /*8650*/  MOV R83, R86 ;  /* 0x0000005600537202 */ /* 0x000fe40000000f00 */
[----:B------:R-:W-:Y:S05]  /*8660*/  CALL.REL.NOINC `($__internal_26_$__cuda_sm70_shflsync_up) ;  /* 0x00000cb000007944 */ /* 0x000fea0003c00000 */
[----:B------:R-:W-:Y:S01]  /*8670*/  HFMA2.MMA R165, -RZ, RZ, 0, 0 ;  /* 0x00000000ffa57435 */ /* 0x000fe200000001ff */
[----:B-1----:R-:W-:Y:S01]  /*8680*/  IMAD.MOV.U32 R84, RZ, RZ, R87 ;  /* 0x000000ffff547224 */ /* 0x002fe200078e0057 */
[----:B------:R-:W-:Y:S01]  /*8690*/  MOV R83, R85 ;  /* 0x0000005500537202 */ /* 0x000fe20000000f00 */
[----:B------:R-:W-:Y:S01]  /*86a0*/  IMAD.MOV.U32 R87, RZ, RZ, 0x4 ;  /* 0x00000004ff577424 */ /* 0x000fe200078e00ff */
[----:B------:R-:W-:Y:S01]  /*86b0*/  MOV R82, 0x86e0 ;  /* 0x000086e000527802 */ /* 0x000fe20000000f00 */
[----:B------:R-:W-:Y:S02]  /*86c0*/  IMAD.MOV.U32 R162, RZ, RZ, -0x1 ;  /* 0xffffffffffa27424 */ /* 0x000fe400078e00ff */
[----:B------:R-:W-:Y:S05]  /*86d0*/  CALL.REL.NOINC `($__internal_26_$__cuda_sm70_shflsync_up) ;  /* 0x00000c4000007944 */ /* 0x000fea0003c00000 */
[----:B------:R-:W-:Y:S01]  /*86e0*/  ISETP.GE.AND P0, PT, R161, 0x4, PT ;  /* 0x00000004a100780c */ /* 0x000fe20003f06270 */
[----:B------:R-:W-:Y:S01]  /*86f0*/  IMAD.MOV.U32 R165, RZ, RZ, RZ ;  /* 0x000000ffffa57224 */ /* 0x000fe200078e00ff */
[----:B------:R-:W-:Y:S02]  /*8700*/  MOV R162, 0xffffffff ;  /* 0xffffffff00a27802 */ /* 0x000fe40000000f00 */
[----:B------:R-:W-:-:S09]  /*8710*/  MOV R82, 0x8770 ;  /* 0x0000877000527802 */ /* 0x000fd20000000f00 */
[----:B-1----:R-:W-:Y:S01]  /*8720*/  @P0 FFMA.FTZ R85, R86, R87, R85 ;  /* 0x0000005756550223 */ /* 0x002fe20000010055 */
[----:B------:R-:W-:Y:S01]  /*8730*/  MOV R87, 0x8 ;  /* 0x0000000800577802 */ /* 0x000fe20000000f00 */
[----:B------:R-:W-:-:S04]  /*8740*/  @P0 FMUL.FTZ R86, R84, R86 ;  /* 0x0000005654560220 */ /* 0x000fc80000410000 */
[----:B------:R-:W-:Y:S02]  /*8750*/  IMAD.MOV.U32 R83, RZ, RZ, R86 ;  /* 0x000000ffff537224 */ /* 0x000fe400078e0056 */
[----:B------:R-:W-:Y:S05]  /*8760*/  CALL.REL.NOINC `($__internal_26_$__cuda_sm70_shflsync_up) ;  /* 0x00000bb000007944 */ /* 0x000fea0003c00000 */
[----:B-1----:R-:W-:Y:S01]  /*8770*/  MOV R84, R87 ;  /* 0x0000005700547202 */ /* 0x002fe20000000f00 */
[----:B------:R-:W-:Y:S01]  /*8780*/  HFMA2.MMA R87, -RZ, RZ, 0, 4.76837158203125e-07 ;  /* 0x00000008ff577435 */ /* 0x000fe200000001ff */
[----:B------:R-:W-:Y:S01]  /*8790*/  IMAD.MOV.U32 R83, RZ, RZ, R85 ;  /* 0x000000ffff537224 */ /* 0x000fe200078e0055 */
[----:B------:R-:W-:Y:S01]  /*87a0*/  MOV R162, 0xffffffff ;  /* 0xffffffff00a27802 */ /* 0x000fe20000000f00 */
[----:B------:R-:W-:Y:S01]  /*87b0*/  IMAD.MOV.U32 R165, RZ, RZ, RZ ;  /* 0x000000ffffa57224 */ /* 0x000fe200078e00ff */
[----:B------:R-:W-:Y:S02]  /*87c0*/  MOV R82, 0x87e0 ;  /* 0x000087e000527802 */ /* 0x000fe40000000f00 */
[----:B------:R-:W-:Y:S05]  /*87d0*/  CALL.REL.NOINC `($__internal_26_$__cuda_sm70_shflsync_up) ;  /* 0x00000b4000007944 */ /* 0x000fea0003c00000 */
[----:B------:R-:W-:Y:S01]  /*87e0*/  ISETP.GE.AND P0, PT, R161, 0x8, PT ;  /* 0x00000008a100780c */ /* 0x000fe20003f06270 */
[----:B------:R-:W-:Y:S01]  /*87f0*/  IMAD.MOV.U32 R165, RZ, RZ, RZ ;  /* 0x000000ffffa57224 */ /* 0x000fe200078e00ff */
[----:B------:R-:W-:Y:S02]  /*8800*/  MOV R162, 0xffffffff ;  /* 0xffffffff00a27802 */ /* 0x000fe40000000f00 */
[----:B------:R-:W-:-:S09]  /*8810*/  MOV R82, 0x8870 ;  /* 0x0000887000527802 */ /* 0x000fd20000000f00 */
[----:B-1----:R-:W-:Y:S01]  /*8820*/  @P0 FFMA.FTZ R85, R86, R87, R85 ;  /* 0x0000005756550223 */ /* 0x002fe20000010055 */
[----:B------:R-:W-:Y:S01]  /*8830*/  HFMA2.MMA R87, -RZ, RZ, 0, 9.5367431640625e-07 ;  /* 0x00000010ff577435 */ /* 0x000fe200000001ff */
[----:B------:R-:W-:-:S04]  /*8840*/  @P0 FMUL.FTZ R86, R84, R86 ;  /* 0x0000005654560220 */ /* 0x000fc80000410000 */
[----:B------:R-:W-:Y:S02]  /*8850*/  IMAD.MOV.U32 R83, RZ, RZ, R86 ;  /* 0x000000ffff537224 */ /* 0x000fe400078e0056 */
        /* <DEDUP_REMOVED lines=8> */
[----:B-1----:R-:W-:Y:S05]  /*88e0*/  BRA `(.L_x_624) ;  /* 0xffffb37000007947 */ /* 0x002fea000383ffff */
.L_x_572:
[----:B------:R-:W-:Y:S01]  /*88f0*/  HFMA2.MMA R165, -RZ, RZ, 0, 0 ;  /* 0x00000000ffa57435 */ /* 0x000fe200000001ff */
[----:B------:R-:W-:Y:S01]  /*8900*/  MOV R83, R86 ;  /* 0x0000005600537202 */ /* 0x000fe20000000f00 */
[----:B------:R-:W-:Y:S01]  /*8910*/  IMAD.MOV.U32 R87, RZ, RZ, 0x1 ;  /* 0x00000001ff577424 */ /* 0x000fe200078e00ff */
[----:B------:R-:W-:Y:S01]  /*8920*/  MOV R82, 0x8950 ;  /* 0x0000895000527802 */ /* 0x000fe20000000f00 */
[----:B------:R-:W-:Y:S02]  /*8930*/  IMAD.MOV.U32 R162, RZ, RZ, -0x1 ;  /* 0xffffffffffa27424 */ /* 0x000fe400078e00ff */
[----:B-1-3--:R-:W-:Y:S05]  /*8940*/  CALL.REL.NOINC `($__internal_26_$__cuda_sm70_shflsync_up) ;  /* 0x000009d000007944 */ /* 0x00afea0003c00000 */
[----:B-1----:R-:W-:Y:S01]  /*8950*/  MOV R84, R87 ;  /* 0x0000005700547202 */ /* 0x002fe20000000f00 */
[----:B------:R-:W-:Y:S01]  /*8960*/  HFMA2.MMA R87, -RZ, RZ, 0, 5.9604644775390625e-08 ;  /* 0x00000001ff577435 */ /* 0x000fe200000001ff */
[----:B------:R-:W-:Y:S01]  /*8970*/  IMAD.MOV.U32 R83, RZ, RZ, R85 ;  /* 0x000000ffff537224 */ /* 0x000fe200078e0055 */
[----:B------:R-:W-:Y:S01]  /*8980*/  MOV R162, 0xffffffff ;  /* 0xffffffff00a27802 */ /* 0x000fe20000000f00 */
[----:B------:R-:W-:Y:S01]  /*8990*/  IMAD.MOV.U32 R165, RZ, RZ, RZ ;  /* 0x000000ffffa57224 */ /* 0x000fe200078e00ff */
[----:B------:R-:W-:-:S02]  /*89a0*/  MOV R82, 0x89c0 ;  /* 0x000089c000527802 */ /* 0x000fc40000000f00 */
[----:B------:R-:W-:Y:S05]  /*89b0*/  CALL.REL.NOINC `($__internal_26_$__cuda_sm70_shflsync_up) ;  /* 0x0000096000007944 */ /* 0x000fea0003c00000 */
[----:B------:R-:W-:Y:S01]  /*89c0*/  HFMA2.MMA R165, -RZ, RZ, 0, 1.847743988037109375e-06 ;  /* 0x0000001fffa57435 */ /* 0x000fe200000001ff */
[----:B------:R-:W-:Y:S01]  /*89d0*/  IMAD.MOV.U32 R86, RZ, RZ, R84 ;  /* 0x000000ffff567224 */ /* 0x000fe200078e0054 */
[----:B------:R-:W-:Y:S01]  /*89e0*/  MOV R82, R80 ;  /* 0x0000005000527202 */ /* 0x000fe20000000f00 */
[----:B------:R-:W-:Y:S01]  /*89f0*/  IMAD.MOV.U32 R84, RZ, RZ, RZ ;  /* 0x000000ffff547224 */ /* 0x000fe200078e00ff */
[----:B------:R-:W-:Y:S01]  /*8a00*/  MOV R83, 0x8a30 ;  /* 0x00008a3000537802 */ /* 0x000fe20000000f00 */
[----:B------:R-:W-:-:S02]  /*8a10*/  IMAD.MOV.U32 R162, RZ, RZ, -0x1 ;  /* 0xffffffffffa27424 */ /* 0x000fc400078e00ff */
[----:B-1----:R-:W-:Y:S05]  /*8a20*/  CALL.REL.NOINC `($__internal_25_$__cuda_sm70_shflsync_idx_p) ;  /* 0x000008a000007944 */ /* 0x002fea0003c00000 */
[----:B-1----:R-:W-:Y:S01]  /*8a30*/  IMAD.MOV.U32 R80, RZ, RZ, R84 ;  /* 0x000000ffff507224 */ /* 0x002fe200078e0054 */
[----:B------:R-:W-:Y:S01]  /*8a40*/  HFMA2.MMA R84, -RZ, RZ, 0, 0 ;  /* 0x00000000ff547435 */ /* 0x000fe200000001ff */
[----:B------:R-:W-:Y:S01]  /*8a50*/  MOV R82, R81 ;  /* 0x0000005100527202 */ /* 0x000fe20000000f00 */
[----:B------:R-:W-:Y:S01]  /*8a60*/  IMAD.MOV.U32 R165, RZ, RZ, 0x1f ;  /* 0x0000001fffa57424 */ /* 0x000fe200078e00ff */
[----:B------:R-:W-:-:S02]  /*8a70*/  MOV R162, 0xffffffff ;  /* 0xffffffff00a27802 */ /* 0x000fc40000000f00 */
[----:B------:R-:W-:Y:S02]  /*8a80*/  MOV R83, 0x8aa0 ;  /* 0x00008aa000537802 */ /* 0x000fe40000000f00 */
[----:B------:R-:W-:Y:S05]  /*8a90*/  CALL.REL.NOINC `($__internal_25_$__cuda_sm70_shflsync_idx_p) ;  /* 0x0000083000007944 */ /* 0x000fea0003c00000 */
[----:B-1----:R-:W-:Y:S05]  /*8aa0*/  BRA `(.L_x_625) ;  /* 0xffffb31000007947 */ /* 0x002fea000383ffff */
.L_x_575:
[----:B------:R-:W-:Y:S01]  /*8ab0*/  HFMA2.MMA R83, -RZ, RZ, 0, 5.9604644775390625e-08 ;  /* 0x00000001ff537435 */ /* 0x000fe200000001ff */
[----:B------:R-:W-:Y:S01]  /*8ac0*/  IMAD.MOV.U32 R162, RZ, RZ, R86 ;  /* 0x000000ffffa27224 */ /* 0x000fe200078e0056 */
[----:B------:R-:W-:Y:S01]  /*8ad0*/  MOV R84, 0xffffffff ;  /* 0xffffffff00547802 */ /* 0x000fe20000000f00 */
[----:B------:R-:W-:Y:S01]  /*8ae0*/  IMAD.MOV.U32 R165, RZ, RZ, 0x1f ;  /* 0x0000001fffa57424 */ /* 0x000fe200078e00ff */
[----:B------:R-:W-:Y:S02]  /*8af0*/  MOV R82, 0x8b10 ;  /* 0x00008b1000527802 */ /* 0x000fe40000000f00 */
[----:B--2---:R-:W-:Y:S05]  /*8b00*/  CALL.REL.NOINC `($__internal_24_$__cuda_sm70_shflsync_down) ;  /* 0x0000078000007944 */ /* 0x004fea0003c00000 */
[----:B-1----:R-:W-:Y:S01]  /*8b10*/  IMAD.MOV.U32 R85, RZ, RZ, R84 ;  /* 0x000000ffff557224 */ /* 0x002fe200078e0054 */
[----:B------:R-:W-:Y:S05]  /*8b20*/  BRA `(.L_x_626) ;  /* 0xffffb9b000007947 */ /* 0x000fea000383ffff */
.L_x_576:
[----:B------:R-:W-:Y:S01]  /*8b30*/  HFMA2.MMA R165, -RZ, RZ, 0, 1.847743988037109375e-06 ;  /* 0x0000001fffa57435 */ /* 0x000fe200000001ff */
[----:B------:R-:W-:Y:S01]  /*8b40*/  MOV R162, R87 ;  /* 0x0000005700a27202 */ /* 0x000fe20000000f00 */
[----:B------:R-:W-:Y:S01]  /*8b50*/  IMAD.MOV.U32 R83, RZ, RZ, 0x1 ;  /* 0x00000001ff537424 */ /* 0x000fe200078e00ff */
[----:B------:R-:W-:Y:S01]  /*8b60*/  MOV R82, 0x8b90 ;  /* 0x00008b9000527802 */ /* 0x000fe20000000f00 */
[----:B------:R-:W-:Y:S02]  /*8b70*/  IMAD.MOV.U32 R84, RZ, RZ, -0x1 ;  /* 0xffffffffff547424 */ /* 0x000fe400078e00ff */
[----:B012---:R-:W-:Y:S05]  /*8b80*/  CALL.REL.NOINC `($__internal_24_$__cuda_sm70_shflsync_down) ;  /* 0x0000070000007944 */ /* 0x007fea0003c00000 */
[C---:B------:R-:W-:Y:S01]  /*8b90*/  FMUL.FTZ R85, R86.reuse, R85 ;  /* 0x0000005556557220 */ /* 0x040fe20000410000 */
[----:B------:R-:W-:Y:S01]  /*8ba0*/  MOV R83, 0x2 ;  /* 0x0000000200537802 */ /* 0x000fe20000000f00 */
[C---:B-1----:R-:W-:Y:S01]  /*8bb0*/  FFMA.FTZ R82, R86.reuse, R84, R87 ;  /* 0x0000005456527223 */ /* 0x042fe20000010057 */
[----:B------:R-:W-:Y:S01]  /*8bc0*/  MOV R84, 0xffffffff ;  /* 0xffffffff00547802 */ /* 0x000fe20000000f00 */
[----:B------:R-:W-:Y:S01]  /*8bd0*/  IMAD.MOV.U32 R165, RZ, RZ, 0x1f ;  /* 0x0000001fffa57424 */ /* 0x000fe200078e00ff */
[----:B------:R-:W-:-:S02]  /*8be0*/  FSEL R86, R86, R85, !P4 ;  /* 0x0000005556567208 */ /* 0x000fc40006000000 */
[----:B------:R-:W-:Y:S02]  /*8bf0*/  FSEL R87, R87, R82, !P4 ;  /* 0x0000005257577208 */ /* 0x000fe40006000000 */
[----:B------:R-:W-:Y:S01]  /*8c00*/  MOV R82, 0x8c30 ;  /* 0x00008c3000527802 */ /* 0x000fe20000000f00 */
[----:B------:R-:W-:Y:S02]  /*8c10*/  IMAD.MOV.U32 R162, RZ, RZ, R86 ;  /* 0x000000ffffa27224 */ /* 0x000fe400078e0056 */
[----:B------:R-:W-:Y:S05]  /*8c20*/  CALL.REL.NOINC `($__internal_24_$__cuda_sm70_shflsync_down) ;  /* 0x0000066000007944 */ /* 0x000fea0003c00000 */
[----:B------:R-:W-:Y:S01]  /*8c30*/  HFMA2.MMA R83, -RZ, RZ, 0, 1.1920928955078125e-07 ;  /* 0x00000002ff537435 */ /* 0x000fe200000001ff */
[----:B-1----:R-:W-:Y:S01]  /*8c40*/  MOV R85, R84 ;  /* 0x0000005400557202 */ /* 0x002fe20000000f00 */
[----:B------:R-:W-:Y:S01]  /*8c50*/  IMAD.MOV.U32 R162, RZ, RZ, R87 ;  /* 0x000000ffffa27224 */ /* 0x000fe200078e0057 */
[----:B------:R-:W-:Y:S01]  /*8c60*/  MOV R84, 0xffffffff ;  /* 0xffffffff00547802 */ /* 0x000fe20000000f00 */
[----:B------:R-:W-:Y:S01]  /*8c70*/  IMAD.MOV.U32 R165, RZ, RZ, 0x1f ;  /* 0x0000001fffa57424 */ /* 0x000fe200078e00ff */
[----:B------:R-:W-:Y:S02]  /*8c80*/  MOV R82, 0x8ca0 ;  /* 0x00008ca000527802 */ /* 0x000fe40000000f00 */
[----:B------:R-:W-:Y:S05]  /*8c90*/  CALL.REL.NOINC `($__internal_24_$__cuda_sm70_shflsync_down) ;  /* 0x000005f000007944 */ /* 0x000fea0003c00000 */
[----:B-1----:R-:W-:Y:S01]  /*8ca0*/  @!P3 FFMA.FTZ R87, R86, R84, R87 ;  /* 0x000000545657b223 */ /* 0x002fe20000010057 */
[----:B------:R-:W-:Y:S01]  /*8cb0*/  HFMA2.MMA R165, -RZ, RZ, 0, 1.847743988037109375e-06 ;  /* 0x0000001fffa57435 */ /* 0x000fe200000001ff */
[----:B------:R-:W-:Y:S01]  /*8cc0*/  @!P3 FMUL.FTZ R86, R85, R86 ;  /* 0x000000565556b220 */ /* 0x000fe20000410000 */
[----:B------:R-:W-:Y:S01]  /*8cd0*/  MOV R82, 0x8d20 ;  /* 0x00008d2000527802 */ /* 0x000fe20000000f00 */
[----:B------:R-:W-:-:S02]  /*8ce0*/  IMAD.MOV.U32 R83, RZ, RZ, 0x4 ;  /* 0x00000004ff537424 */ /* 0x000fc400078e00ff */
[----:B------:R-:W-:Y:S01]  /*8cf0*/  IMAD.MOV.U32 R84, RZ, RZ, -0x1 ;  /* 0xffffffffff547424 */ /* 0x000fe200078e00ff */
[----:B------:R-:W-:Y:S02]  /*8d00*/  MOV R162, R86 ;  /* 0x0000005600a27202 */ /* 0x000fe40000000f00 */
[----:B------:R-:W-:Y:S05]  /*8d10*/  CALL.REL.NOINC `($__internal_24_$__cuda_sm70_shflsync_down) ;  /* 0x0000057000007944 */ /* 0x000fea0003c00000 */
[----:B------:R-:W-:Y:S01]  /*8d20*/  HFMA2.MMA R165, -RZ, RZ, 0, 1.847743988037109375e-06 ;  /* 0x0000001fffa57435 */ /* 0x000fe200000001ff */
[----:B-1----:R-:W-:Y:S01]  /*8d30*/  IMAD.MOV.U32 R85, RZ, RZ, R84 ;  /* 0x000000ffff557224 */ /* 0x002fe200078e0054 */
[----:B------:R-:W-:Y:S01]  /*8d40*/  MOV R162, R87 ;  /* 0x0000005700a27202 */ /* 0x000fe20000000f00 */
[----:B------:R-:W-:Y:S01]  /*8d50*/  IMAD.MOV.U32 R83, RZ, RZ, 0x4 ;  /* 0x00000004ff537424 */ /* 0x000fe200078e00ff */
[----:B------:R-:W-:Y:S01]  /*8d60*/  MOV R82, 0x8d90 ;  /* 0x00008d9000527802 */ /* 0x000fe20000000f00 */
[----:B------:R-:W-:Y:S02]  /*8d70*/  IMAD.MOV.U32 R84, RZ, RZ, -0x1 ;  /* 0xffffffffff547424 */ /* 0x000fe400078e00ff */
[----:B------:R-:W-:Y:S05]  /*8d80*/  CALL.REL.NOINC `($__internal_24_$__cuda_sm70_shflsync_down) ;  /* 0x0000050000007944 */ /* 0x000fea0003c00000 */
[----:B-1----:R-:W-:Y:S01]  /*8d90*/  @!P2 FFMA.FTZ R87, R86, R84, R87 ;  /* 0x000000545657a223 */ /* 0x002fe20000010057 */
[----:B------:R-:W-:Y:S01]  /*8da0*/  HFMA2.MMA R83, -RZ, RZ, 0, 4.76837158203125e-07 ;  /* 0x00000008ff537435 */ /* 0x000fe200000001ff */
[----:B------:R-:W-:Y:S01]  /*8db0*/  @!P2 FMUL.FTZ R86, R85, R86 ;  /* 0x000000565556a220 */ /* 0x000fe20000410000 */
[----:B------:R-:W-:Y:S01]  /*8dc0*/  MOV R84, 0xffffffff ;  /* 0xffffffff00547802 */ /* 0x000fe20000000f00 */
[----:B------:R-:W-:Y:S01]  /*8dd0*/  IMAD.MOV.U32 R165, RZ, RZ, 0x1f ;  /* 0x0000001fffa57424 */ /* 0x000fe200078e00ff */
[----:B------:R-:W-:Y:S01]  /*8de0*/  MOV R85, R87 ;  /* 0x0000005700557202 */ /* 0x000fe20000000f00 */
[----:B------:R-:W-:Y:S01]  /*8df0*/  IMAD.MOV.U32 R87, RZ, RZ, R86 ;  /* 0x000000ffff577224 */ /* 0x000fe200078e0056 */
[----:B------:R-:W-:-:S03]  /*8e00*/  MOV R82, 0x8e30 ;  /* 0x00008e3000527802 */ /* 0x000fc60000000f00 */
[----:B------:R-:W-:Y:S02]  /*8e10*/  IMAD.MOV.U32 R162, RZ, RZ, R87 ;  /* 0x000000ffffa27224 */ /* 0x000fe400078e0057 */
[----:B------:R-:W-:Y:S05]  /*8e20*/  CALL.REL.NOINC `($__internal_24_$__cuda_sm70_shflsync_down) ;  /* 0x0000046000007944 */ /* 0x000fea0003c00000 */
[----:B------:R-:W-:Y:S01]  /*8e30*/  HFMA2.MMA R83, -RZ, RZ, 0, 4.76837158203125e-07 ;  /* 0x00000008ff537435 */ /* 0x000fe200000001ff */
[----:B-1----:R-:W-:Y:S01]  /*8e40*/  MOV R86, R84 ;  /* 0x0000005400567202 */ /* 0x002fe20000000f00 */
[----:B------:R-:W-:Y:S01]  /*8e50*/  IMAD.MOV.U32 R162, RZ, RZ, R85 ;  /* 0x000000ffffa27224 */ /* 0x000fe200078e0055 */
[----:B------:R-:W-:Y:S01]  /*8e60*/  MOV R84, 0xffffffff ;  /* 0xffffffff00547802 */ /* 0x000fe20000000f00 */
[----:B------:R-:W-:Y:S01]  /*8e70*/  IMAD.MOV.U32 R165, RZ, RZ, 0x1f ;  /* 0x0000001fffa57424 */ /* 0x000fe200078e00ff */
[----:B------:R-:W-:Y:S02]  /*8e80*/  MOV R82, 0x8ea0 ;  /* 0x00008ea000527802 */ /* 0x000fe40000000f00 */
[----:B------:R-:W-:Y:S05]  /*8e90*/  CALL.REL.NOINC `($__internal_24_$__cuda_sm70_shflsync_down) ;  /* 0x000003f000007944 */ /* 0x000fea0003c00000 */
[----:B-1----:R-:W-:Y:S01]  /*8ea0*/  @!P1 FFMA.FTZ R85, R87, R84, R85 ;  /* 0x0000005457559223 */ /* 0x002fe20000010055 */
[----:B------:R-:W-:Y:S01]  /*8eb0*/  HFMA2.MMA R83, -RZ, RZ, 0, 9.5367431640625e-07 ;  /* 0x00000010ff537435 */ /* 0x000fe200000001ff */
[----:B------:R-:W-:Y:S01]  /*8ec0*/  @!P1 FMUL.FTZ R87, R86, R87 ;  /* 0x0000005756579220 */ /* 0x000fe20000410000 */
[----:B------:R-:W-:Y:S01]  /*8ed0*/  MOV R84, 0xffffffff ;  /* 0xffffffff00547802 */ /* 0x000fe20000000f00 */
[----:B------:R-:W-:Y:S01]  /*8ee0*/  IMAD.MOV.U32 R86, RZ, RZ, R85 ;  /* 0x000000ffff567224 */ /* 0x000fe200078e0055 */
[----:B------:R-:W-:Y:S01]  /*8ef0*/  MOV R82, 0x8f30 ;  /* 0x00008f3000527802 */ /* 0x000fe20000000f00 */
[----:B------:R-:W-:-:S02]  /*8f00*/  IMAD.MOV.U32 R165, RZ, RZ, 0x1f ;  /* 0x0000001fffa57424 */ /* 0x000fc400078e00ff */
[----:B------:R-:W-:Y:S02]  /*8f10*/  IMAD.MOV.U32 R162, RZ, RZ, R87 ;  /* 0x000000ffffa27224 */ /* 0x000fe400078e0057 */
[----:B------:R-:W-:Y:S05]  /*8f20*/  CALL.REL.NOINC `($__internal_24_$__cuda_sm70_shflsync_down) ;  /* 0x0000036000007944 */ /* 0x000fea0003c00000 */
[----:B------:R-:W-:Y:S01]  /*8f30*/  HFMA2.MMA R83, -RZ, RZ, 0, 9.5367431640625e-07 ;  /* 0x00000010ff537435 */ /* 0x000fe200000001ff */
        /* <DEDUP_REMOVED lines=10> */
[----:B------:R-:W-:Y:S02]  /*8fe0*/  IMAD.MOV.U32 R84, RZ, RZ, RZ ;  /* 0x000000ffff547224 */ /* 0x000fe400078e00ff */
[----:B------:R-:W-:Y:S01]  /*8ff0*/  IMAD.MOV.U32 R162, RZ, RZ, -0x1 ;  /* 0xffffffffffa27424 */ /* 0x000fe200078e00ff */
[----:B------:R-:W-:-:S02]  /*9000*/  MOV R82, R87 ;  /* 0x0000005700527202 */ /* 0x000fc40000000f00 */
[----:B------:R-:W-:Y:S05]  /*9010*/  CALL.REL.NOINC `($__internal_25_$__cuda_sm70_shflsync_idx_p) ;  /* 0x000002b000007944 */ /* 0x000fea0003c00000 */
[----:B------:R-:W-:Y:S01]  /*9020*/  HFMA2.MMA R165, -RZ, RZ, 0, 1.847743988037109375e-06 ;  /* 0x0000001fffa57435 */ /* 0x000fe200000001ff */
[----:B-1----:R-:W-:Y:S01]  /*9030*/  IMAD.MOV.U32 R85, RZ, RZ, R84 ;  /* 0x000000ffff557224 */ /* 0x002fe200078e0054 */
[----:B------:R-:W-:Y:S01]  /*9040*/  MOV R82, R86 ;  /* 0x0000005600527202 */ /* 0x000fe20000000f00 */
[----:B------:R-:W-:Y:S01]  /*9050*/  IMAD.MOV.U32 R84, RZ, RZ, RZ ;  /* 0x000000ffff547224 */ /* 0x000fe200078e00ff */
[----:B------:R-:W-:Y:S01]  /*9060*/  MOV R83, 0x9090 ;  /* 0x0000909000537802 */ /* 0x000fe20000000f00 */
[----:B------:R-:W-:-:S02]  /*9070*/  IMAD.MOV.U32 R162, RZ, RZ, -0x1 ;  /* 0xffffffffffa27424 */ /* 0x000fc400078e00ff */
[----:B------:R-:W-:Y:S05]  /*9080*/  CALL.REL.NOINC `($__internal_25_$__cuda_sm70_shflsync_idx_p) ;  /* 0x0000024000007944 */ /* 0x000fea0003c00000 */
[----:B------:R-:W-:Y:S01]  /*9090*/  MOV R88, R85 ;  /* 0x0000005500587202 */ /* 0x000fe20000000f00 */
[----:B------:R-:W-:Y:S01]  /*90a0*/  HFMA2.MMA R165, -RZ, RZ, 0, 1.847743988037109375e-06 ;  /* 0x0000001fffa57435 */ /* 0x000fe200000001ff */
[----:B-1----:R-:W-:Y:S01]  /*90b0*/  IMAD.MOV.U32 R85, RZ, RZ, R84 ;  /* 0x000000ffff557224 */ /* 0x002fe200078e0054 */
[----:B------:R-:W-:Y:S01]  /*90c0*/  MOV R162, R87 ;  /* 0x0000005700a27202 */ /* 0x000fe20000000f00 */
[----:B------:R-:W-:Y:S01]  /*90d0*/  IMAD.MOV.U32 R83, RZ, RZ, 0x1 ;  /* 0x00000001ff537424 */ /* 0x000fe200078e00ff */
[----:B------:R-:W-:Y:S01]  /*90e0*/  MOV R82, 0x9110 ;  /* 0x0000911000527802 */ /* 0x000fe20000000f00 */
[----:B------:R-:W-:-:S02]  /*90f0*/  IMAD.MOV.U32 R84, RZ, RZ, -0x1 ;  /* 0xffffffffff547424 */ /* 0x000fc400078e00ff */
[----:B------:R-:W-:Y:S05]  /*9100*/  CALL.REL.NOINC `($__internal_24_$__cuda_sm70_shflsync_down) ;  /* 0x0000018000007944 */ /* 0x000fea0003c00000 */
[----:B------:R-:W-:Y:S01]  /*9110*/  HFMA2.MMA R83, -RZ, RZ, 0, 5.9604644775390625e-08 ;  /* 0x00000001ff537435 */ /* 0x000fe200000001ff */
[----:B-1----:R-:W-:Y:S01]  /*9120*/  MOV R89, R84 ;  /* 0x0000005400597202 */ /* 0x002fe20000000f00 */
[----:B------:R-:W-:Y:S01]  /*9130*/  IMAD.MOV.U32 R162, RZ, RZ, R86 ;  /* 0x000000ffffa27224 */ /* 0x000fe200078e0056 */
[----:B------:R-:W-:Y:S01]  /*9140*/  MOV R84, 0xffffffff ;  /* 0xffffffff00547802 */ /* 0x000fe20000000f00 */
[----:B------:R-:W-:Y:S01]  /*9150*/  IMAD.MOV.U32 R165, RZ, RZ, 0x1f ;  /* 0x0000001fffa57424 */ /* 0x000fe200078e00ff */
[----:B------:R-:W-:-:S02]  /*9160*/  MOV R82, 0x9180 ;  /* 0x0000918000527802 */ /* 0x000fc40000000f00 */
[----:B------:R-:W-:Y:S05]  /*9170*/  CALL.REL.NOINC `($__internal_24_$__cuda_sm70_shflsync_down) ;  /* 0x0000011000007944 */ /* 0x000fea0003c00000 */
[----:B-1----:R-:W-:Y:S01]  /*9180*/  IMAD.MOV.U32 R87, RZ, RZ, R84 ;  /* 0x000000ffff577224 */ /* 0x002fe200078e0054 */
[----:B------:R-:W-:Y:S01]  /*9190*/  HFMA2.MMA R84, -RZ, RZ, 0, 0 ;  /* 0x00000000ff547435 */ /* 0x000fe200000001ff */
[----:B------:R-:W-:Y:S01]  /*91a0*/  MOV R86, R89 ;  /* 0x0000005900567202 */ /* 0x000fe20000000f00 */
[----:B------:R-:W-:Y:S01]  /*91b0*/  IMAD.MOV.U32 R82, RZ, RZ, R80 ;  /* 0x000000ffff527224 */ /* 0x000fe200078e0050 */
[----:B------:R-:W-:Y:S01]  /*91c0*/  MOV R162, 0xffffffff ;  /* 0xffffffff00a27802 */ /* 0x000fe20000000f00 */
[----:B------:R-:W-:Y:S01]  /*91d0*/  IMAD.MOV.U32 R165, RZ, RZ, 0x1f ;  /* 0x0000001fffa57424 */ /* 0x000fe200078e00ff */
[----:B------:R-:W-:-:S02]  /*91e0*/  MOV R83, 0x9200 ;  /* 0x0000920000537802 */ /* 0x000fc40000000f00 */
        /* <DEDUP_REMOVED lines=8> */
[----:B-1----:R-:W-:Y:S01]  /*9270*/  MOV R83, R84 ;  /* 0x0000005400537202 */ /* 0x002fe20000000f00 */
[----:B------:R-:W-:Y:S05]  /*9280*/  BRA `(.L_x_627) ;  /* 0xffffb3f000007947 */ /* 0x000fea000383ffff */
        .weak           $__internal_24_$__cuda_sm70_shflsync_down
        .type           $__internal_24_$__cuda_sm70_shflsync_down,@function
        .size           $__internal_24_$__cuda_sm70_shflsync_down,($__internal_25_$__cuda_sm70_shflsync_idx_p - $__internal_24_$__cuda_sm70_shflsync_down)
$__internal_24_$__cuda_sm70_shflsync_down:
[----:B------:R-:W-:Y:S04]  /*9290*/  WARPSYNC R84 ;  /* 0x0000005400007348 */ /* 0x000fe80003800000 */
[----:B------:R0:W1:Y:S02]  /*92a0*/  SHFL.DOWN PT, R84, R162, R83, R165 ;  /* 0x08000053a2547389 */ /* 0x00006400000e00a5 */
[----:B0-----:R-:W-:-:S04]  /*92b0*/  IMAD.MOV.U32 R83, RZ, RZ, 0x0 ;  /* 0x00000000ff537424 */ /* 0x001fc800078e00ff */
[----:B------:R-:W-:Y:S05]  /*92c0*/  RET.REL.NODEC R82 `(_Z25selective_scan_bwd_kernelI32Selective_Scan_bwd_kernel_traitsILi128ELi16ELb0ELb1ELb0ELb0ELb0EN3c108BFloat16EfEEv12SSMParamsBwd) ;  /* 0xffff6d3052007950 */ /* 0x000fea0003c3ffff */
        .weak           $__internal_25_$__cuda_sm70_shflsync_idx_p
        .type           $__internal_25_$__cuda_sm70_shflsync_idx_p,@function
        .size           $__internal_25_$__cuda_sm70_shflsync_idx_p,($__internal_26_$__cuda_sm70_shflsync_up - $__internal_25_$__cuda_sm70_shflsync_idx_p)
$__internal_25_$__cuda_sm70_shflsync_idx_p:
[----:B------:R-:W-:Y:S04]  /*92d0*/  WARPSYNC R162 ;  /* 0x000000a200007348 */ /* 0x000fe80003800000 */
[----:B------:R0:W1:Y:S02]  /*92e0*/  SHFL.IDX PT, R84, R82, R84, R165 ;  /* 0x0000005452547389 */ /* 0x00006400000e00a5 */
[----:B0-----:R-:W-:Y:S01]  /*92f0*/  MOV R82, R83 ;  /* 0x0000005300527202 */ /* 0x001fe20000000f00 */
[----:B------:R-:W-:-:S04]  /*9300*/  IMAD.MOV.U32 R83, RZ, RZ, 0x0 ;  /* 0x00000000ff537424 */ /* 0x000fc800078e00ff */
[----:B------:R-:W-:Y:S05]  /*9310*/  RET.REL.NODEC R82 `(_Z25selective_scan_bwd_kernelI32Selective_Scan_bwd_kernel_traitsILi128ELi16ELb0ELb1ELb0ELb0ELb0EN3c108BFloat16EfEEv12SSMParamsBwd) ;  /* 0xffff6ce052007950 */ /* 0x000fea0003c3ffff */
        .weak           $__internal_26_$__cuda_sm70_shflsync_up
        .type           $__internal_26_$__cuda_sm70_shflsync_up,@function
        .size           $__internal_26_$__cuda_sm70_shflsync_up,(.L_x_8838 - $__internal_26_$__cuda_sm70_shflsync_up)
$__internal_26_$__cuda_sm70_shflsync_up:
[----:B------:R-:W-:Y:S04]  /*9320*/  WARPSYNC R162 ;  /* 0x000000a200007348 */ /* 0x000fe80003800000 */
[----:B------:R0:W1:Y:S02]  /*9330*/  SHFL.UP PT, R87, R83, R87, R165 ;  /* 0x0400005753577389 */ /* 0x00006400000e00a5 */
[----:B0-----:R-:W-:-:S06]  /*9340*/  HFMA2.MMA R83, -RZ, RZ, 0, 0 ;  /* 0x00000000ff537435 */ /* 0x001fcc00000001ff */
[----:B------:R-:W-:Y:S05]  /*9350*/  RET.REL.NODEC R82 `(_Z25selective_scan_bwd_kernelI32Selective_Scan_bwd_kernel_traitsILi128ELi16ELb0ELb1ELb0ELb0ELb0EN3c108BFloat16EfEEv12SSMParamsBwd) ;  /* 0xffff6ca052007950 */ /* 0x000fea0003c3ffff */
.L_x_628:
        /* <DEDUP_REMOVED lines=10> */
.L_x_8838:


//--------------------- .text._Z25selective_scan_bwd_kernelI32Selective_Scan_bwd_kernel_traitsILi128ELi16ELb0ELb1ELb0ELb0ELb1EN3c108BFloat16EfEEv12SSMParamsBwd --------------------------
	.section	.text._Z25selective_scan_bwd_kernelI32Selective_Scan_bwd_kernel_traitsILi128ELi16ELb0ELb1ELb0ELb0ELb1EN3c108BFloat16EfEEv12SSMParamsBwd,"ax",@progbits
	.sectioninfo	@"SHI_REGISTERS=168"
	.align	128
        .global         _Z25selective_scan_bwd_kernelI32Selective_Scan_bwd_kernel_traitsILi128ELi16ELb0ELb1ELb0ELb0ELb1EN3c108BFloat16EfEEv12SSMParamsBwd
        .type           _Z25selective_scan_bwd_kernelI32Selective_Scan_bwd_kernel_traitsILi128ELi16ELb0ELb1ELb0ELb0ELb1EN3c108BFloat16EfEEv12SSMParamsBwd,@function
        .size           _Z25selective_scan_bwd_kernelI32Selective_Scan_bwd_kernel_traitsILi128ELi16ELb0ELb1ELb0ELb0ELb1EN3c108BFloat16EfEEv12SSMParamsBwd,(.L_x_8841 - _Z25selective_scan_bwd_kernelI32Selective_Scan_bwd_kernel_traitsILi128ELi16ELb0ELb1ELb0ELb0ELb1EN3c108BFloat16EfEEv12SSMParamsBwd)
        .other          _Z25selective_scan_bwd_kernelI32Selective_Scan_bwd_kernel_traitsILi128ELi16ELb0ELb1ELb0ELb0ELb1EN3c108BFloat16EfEEv12SSMParamsBwd,@"STO_CUDA_ENTRY STV_DEFAULT"
_Z25selective_scan_bwd_kernelI32Selective_Scan_bwd_kernel_traitsILi128ELi16ELb0ELb1ELb0ELb0ELb1EN3c108BFloat16EfEEv12SSMParamsBwd:
.text._Z25selective_scan_bwd_kernelI32Selective_Scan_bwd_kernel_traitsILi128ELi16ELb0ELb1ELb0ELb0ELb1EN3c108BFloat16EfEEv12SSMParamsBwd:
        /* <DEDUP_REMOVED lines=23> */
[----:B------:R-:W-:Y:S02]  /*0170*/  MOV R4, UR6 ;  /* 0x0000000600047c02 */ /* 0x000fe40008000f00 */
[----:B------:R-:W-:Y:S01]  /*0180*/  IMAD.U32 R3, RZ, RZ, UR5 ;  /* 0x00000005ff037e24 */ /* 0x000fe2000f8e00ff */
        /* <DEDUP_REMOVED lines=20> */
[----:B------:R-:W-:Y:S02]  /*02d0*/  UMOV UR32, URZ ;  /* 0x0000003f00207c82 */ /* 0x000fe40008000000 */
[----:B------:R-:W-:Y:S02]  /*02e0*/  UIADD3 UR9, UR9, UR4, URZ ;  /* 0x0000000409097290 */ /* 0x000fe4000fffe03f */
[----:B------:R-:W-:Y:S02]  /*02f0*/  UISETP.NE.U32.AND UP2, UPT, URZ, UR22, UPT ;  /* 0x000000163f00728c */ /* 0x000fe4000bf45070 */
[----:B------:R-:W-:Y:S01]  /*0300*/  UMOV UR4, URZ ;  /* 0x0000003f00047c82 */ /* 0x000fe20008000000 */
[----:B0-----:R-:W2:Y:S01]  /*0310*/  MUFU.RCP R0, R0 ;  /* 0x0000000000007308 */ /* 0x001ea20000001000 */
[----:B------:R-:W-:Y:S02]  /*0320*/  UISETP.NE.AND.EX UP2, UPT, URZ, UR23, UPT, UP2 ;  /* 0x000000173f00728c */ /* 0x000fe4000bf45320 */
[----:B------:R-:W-:-:S02]  /*0330*/  @UP1 ULEA UR32, UP3, UR41, UR20, 0x2 ;  /* 0x0000001429201291 */ /* 0x000fc4000f86103f */
[----:B------:R-:W-:Y:S02]  /*0340*/  UIMAD.WIDE.U32 UR10, UR27, UR6, URZ ;  /* 0x000000061b0a72a5 */ /* 0x000fe4000f8e003f */
[----:B------:R-:W-:Y:S02]  /*0350*/  UMOV UR33, URZ ;  /* 0x0000003f00217c82 */ /* 0x000fe40008000000 */
[----:B------:R-:W-:Y:S02]  /*0360*/  @UP1 ULEA.HI.X UR33, UR41, UR21, UR40, 0x2, UP3 ;  /* 0x0000001529211291 */ /* 0x000fe400098f1428 */
[----:B------:R-:W-:Y:S02]  /*0370*/  UIMAD UR16, UR26, UR14, URZ ;  /* 0x0000000e1a1072a4 */ /* 0x000fe4000f8e023f */
[----:B------:R-:W-:Y:S02]  /*0380*/  UMOV UR34, URZ ;  /* 0x0000003f00227c82 */ /* 0x000fe40008000000 */
[----:B------:R-:W-:Y:S01]  /*0390*/  UIADD3 UR11, UR11, UR18, URZ ;  /* 0x000000120b0b7290 */ /* 0x000fe2000fffe03f */
[----:B--2---:R-:W-:Y:S01]  /*03a0*/  IADD3 R2, R0, 0xffffffe, RZ ;  /* 0x0ffffffe00027810 */ /* 0x004fe20007ffe0ff */
[----:B------:R-:W-:Y:S01]  /*03b0*/  @UP2 ULEA UR34, UP1, UR41, UR22, 0x2 ;  /* 0x0000001629222291 */ /* 0x000fe2000f82103f */
[----:B------:R-:W-:Y:S01]  /*03c0*/  IABS R0, UR41 ;  /* 0x0000002900007c13 */ /* 0x000fe20008000000 */
[----:B------:R-:W-:-:S02]  /*03d0*/  UIMAD.WIDE.U32 UR12, UR27, UR14, URZ ;  /* 0x0000000e1b0c72a5 */ /* 0x000fc4000f8e003f */
[----:B------:R-:W-:Y:S01]  /*03e0*/  UIMAD UR16, UR27, UR15, UR16 ;  /* 0x0000000f1b1072a4 */ /* 0x000fe2000f8e0210 */
[----:B------:R-:W0:Y:S01]  /*03f0*/  F2I.FTZ.U32.TRUNC.NTZ R2, R2 ;  /* 0x0000000200027305 */ /* 0x000e22000021f000 */
[----:B------:R-:W2:Y:S01]  /*0400*/  R2UR UR17, R0 ;  /* 0x00000000001173c2 */ /* 0x000ea200000e0000 */
[----:B------:R-:W-:Y:S02]  /*0410*/  ULDC.64 UR14, c[0x0][0x190] ;  /* 0x00006400000e7ab9 */ /* 0x000fe40000000a00 */
[----:B------:R-:W-:Y:S02]  /*0420*/  UMOV UR35, URZ ;  /* 0x0000003f00237c82 */ /* 0x000fe40008000000 */
[----:B------:R-:W-:Y:S02]  /*0430*/  @UP2 ULEA.HI.X UR35, UR41, UR23, UR40, 0x2, UP1 ;  /* 0x0000001729232291 */ /* 0x000fe400088f1428 */
[----:B------:R-:W-:Y:S02]  /*0440*/  UIMAD.WIDE.U32 UR6, UR27, UR14, URZ ;  /* 0x0000000e1b0672a5 */ /* 0x000fe4000f8e003f */
[----:B------:R-:W-:-:S02]  /*0450*/  UIMAD UR14, UR26, UR14, URZ ;  /* 0x0000000e1a0e72a4 */ /* 0x000fc4000f8e023f */
[----:B------:R-:W-:Y:S02]  /*0460*/  ULDC.64 UR22, c[0x0][0x1d8] ;  /* 0x0000760000167ab9 */ /* 0x000fe40000000a00 */
[----:B------:R-:W-:Y:S01]  /*0470*/  ULDC UR30, c[0x0][0x174] ;  /* 0x00005d00001e7ab9 */ /* 0x000fe20000000800 */
[----:B0-----:R-:W0:Y:S01]  /*0480*/  R2UR UR5, R2 ;  /* 0x00000000020573c2 */ /* 0x001e2200000e0000 */
[----:B------:R-:W-:Y:S02]  /*0490*/  UIMAD UR14, UR27, UR15, UR14 ;  /* 0x0000000f1b0e72a4 */ /* 0x000fe4000f8e020e */
[----:B------:R-:W-:Y:S02]  /*04a0*/  UIMAD UR15, UR40, UR22, URZ ;  /* 0x00000016280f72a4 */ /* 0x000fe4000f8e023f */
[----:B------:R-:W-:Y:S02]  /*04b0*/  UIMAD.WIDE.U32 UR8, UR41, UR22, UR8 ;  /* 0x00000016290872a5 */ /* 0x000fe4000f8e0008 */
[----:B------:R-:W-:-:S02]  /*04c0*/  UIMAD UR15, UR41, UR23, UR15 ;  /* 0x00000017290f72a4 */ /* 0x000fc4000f8e020f */
[----:B------:R-:W-:Y:S02]  /*04d0*/  ULDC UR31, c[0x0][0x178] ;  /* 0x00005e00001f7ab9 */ /* 0x000fe40000000800 */
[----:B------:R-:W-:Y:S02]  /*04e0*/  ULOP3.LUT UR24, UR41, UR31, URZ, 0x3c, !UPT ;  /* 0x0000001f29187292 */ /* 0x000fe4000f8e3c3f */
[----:B------:R-:W-:Y:S02]  /*04f0*/  UIADD3 UR7, UR7, UR14, URZ ;  /* 0x0000000e07077290 */ /* 0x000fe4000fffe03f */
        /* <DEDUP_REMOVED lines=10> */
[----:B------:R-:W-:Y:S02]  /*05a0*/  ULDC.64 UR20, c[0x0][0x280] ;  /* 0x0000a00000147ab9 */ /* 0x000fe40000000a00 */
[----:B------:R-:W-:Y:S02]  /*05b0*/  UIMAD UR17, UR19, UR4, UR17 ;  /* 0x00000004131172a4 */ /* 0x000fe4000f8e0211 */
[----:B------:R-:W-:Y:S02]  /*05c0*/  UIMAD UR4, UR40, UR20, URZ ;  /* 0x00000014280472a4 */ /* 0x000fe4000f8e023f */
[----:B------:R-:W-:Y:S02]  /*05d0*/  UISETP.GT.U32.AND UP1, UPT, UR19, UR17, UPT ;  /* 0x000000111300728c */ /* 0x000fe4000bf24070 */
[----:B------:R-:W-:-:S02]  /*05e0*/  UIADD3 UR5, UR13, UR16, URZ ;  /* 0x000000100d057290 */ /* 0x000fc4000fffe03f */
[----:B------:R-:W-:Y:S02]  /*05f0*/  ULEA UR13, UR30, 0xfffff800, 0xb ;  /* 0xfffff8001e0d7891 */ /* 0x000fe4000f8e583f */
[----:B------:R-:W-:Y:S02]  /*0600*/  UIMAD UR16, UR41, UR21, UR4 ;  /* 0x00000015291072a4 */ /* 0x000fe4000f8e0204 */
[----:B------:R-:W-:Y:S02]  /*0610*/  UIADD3 UR22, UP2, UR13, UR8, URZ ;  /* 0x000000080d167290 */ /* 0x000fe4000ff5e03f */
[----:B------:R-:W-:Y:S02]  /*0620*/  UMOV UR4, UR12 ;  /* 0x0000000c00047c82 */ /* 0x000fe40008000000 */
[----:B------:R-:W-:Y:S02]  /*0630*/  USHF.R.S32.HI UR12, URZ, 0x1f, UR13 ;  /* 0x0000001f3f0c7899 */ /* 0x000fe4000801140d */
[----:B------:R-:W-:-:S02]  /*0640*/  UIMAD.WIDE.U32 UR4, UR41, UR20, UR4 ;  /* 0x00000014290472a5 */ /* 0x000fc4000f8e0004 */
[----:B------:R-:W-:Y:S02]  /*0650*/  @!UP1 UIADD3 UR17, UR17, -UR19, URZ ;  /* 0x8000001311119290 */ /* 0x000fe4000fffe03f */
[----:B------:R-:W-:Y:S02]  /*0660*/  ULDC.64 UR20, c[0x0][0x240] ;  /* 0x0000900000147ab9 */ /* 0x000fe40000000a00 */
[----:B------:R-:W-:Y:S02]  /*0670*/  UIADD3.X UR15, UR12, UR9, UR15, UP2, !UPT ;  /* 0x000000090c0f7290 */ /* 0x000fe400097fe40f */
[----:B------:R-:W-:Y:S02]  /*0680*/  ULEA UR23, UP3, UR22, UR20, 0x1 ;  /* 0x0000001416177291 */ /* 0x000fe4000f86083f */
[----:B------:R-:W-:Y:S02]  /*0690*/  UISETP.GE.U32.AND UP2, UPT, UR17, UR19, UPT ;  /* 0x000000131100728c */ /* 0x000fe4000bf46070 */
[----:B------:R-:W-:-:S02]  /*06a0*/  ULEA.HI.X UR22, UR22, UR21, UR15, 0x1, UP3 ;  /* 0x0000001516167291 */ /* 0x000fc400098f0c0f */
[----:B------:R-:W-:Y:S02]  /*06b0*/  UISETP.GE.AND UP3, UPT, UR24, URZ, UPT ;  /* 0x0000003f1800728c */ /* 0x000fe4000bf66270 */
[----:B------:R-:W-:Y:S02]  /*06c0*/  @!UP1 UIADD3 UR25, UR25, 0x1, URZ ;  /* 0x0000000119199890 */ /* 0x000fe4000fffe03f */
[----:B------:R-:W-:Y:S02]  /*06d0*/  UISETP.NE.AND UP1, UPT, URZ, UR31, UPT ;  /* 0x0000001f3f00728c */ /* 0x000fe4000bf25270 */
[----:B------:R-:W-:Y:S02]  /*06e0*/  UIADD3 UR20, UP4, UR13, UR10, URZ ;  /* 0x0000000a0d147290 */ /* 0x000fe4000ff9e03f */
[----:B------:R-:W-:Y:S02]  /*06f0*/  @UP2 UIADD3 UR25, UR25, 0x1, URZ ;  /* 0x0000000119192890 */ /* 0x000fe4000fffe03f */
[----:B------:R-:W-:-:S02]  /*0700*/  ULDC.64 UR8, c[0x0][0x248] ;  /* 0x0000920000087ab9 */ /* 0x000fc40000000a00 */
[----:B------:R-:W-:Y:S02]  /*0710*/  UIADD3.X UR10, UR12, UR11, UR18, UP4, !UPT ;  /* 0x0000000b0c0a7290 */ /* 0x000fe4000a7fe412 */
[----:B------:R-:W-:Y:S02]  /*0720*/  @!UP3 UIADD3 UR25, -UR25, URZ, URZ ;  /* 0x0000003f1919b290 */ /* 0x000fe4000fffe13f */
[----:B------:R-:W-:Y:S02]  /*0730*/  @!UP1 ULOP3.LUT UR25, URZ, UR31, URZ, 0x33, !UPT ;  /* 0x0000001f3f199292 */ /* 0x000fe4000f8e333f */
[----:B------:R-:W-:Y:S02]  /*0740*/  ULEA UR21, UP4, UR20, UR8, 0x1 ;  /* 0x0000000814157291 */ /* 0x000fe4000f88083f */
[----:B------:R-:W-:Y:S02]  /*0750*/  UIADD3 UR18, UP2, UR13, UR4, URZ ;  /* 0x000000040d127290 */ /* 0x000fe4000ff5e03f */
[----:B------:R-:W-:-:S02]  /*0760*/  USHF.R.S32.HI UR24, URZ, 0x1f, UR25 ;  /* 0x0000001f3f187899 */ /* 0x000fc40008011419 */
[----:B------:R-:W-:Y:S02]  /*0770*/  ULEA.HI.X UR20, UR20, UR9, UR10, 0x1, UP4 ;  /* 0x0000000914147291 */ /* 0x000fe4000a0f0c0a */
[----:B------:R-:W-:Y:S02]  /*0780*/  UIADD3.X UR4, UR12, UR5, UR16, UP2, !UPT ;  /* 0x000000050c047290 */ /* 0x000fe400097fe410 */
[----:B------:R-:W-:Y:S02]  /*0790*/  ULDC.64 UR10, c[0x0][0x1a8] ;  /* 0x00006a00000a7ab9 */ /* 0x000fe40000000a00 */
[----:B------:R-:W-:Y:S02]  /*07a0*/  ULDC.64 UR8, c[0x0][0x308] ;  /* 0x0000c20000087ab9 */ /* 0x000fe40000000a00 */
        /* <DEDUP_REMOVED lines=8> */
[----:B------:R-:W-:Y:S02]  /*0830*/  ULDC UR11, c[0x0][0x164] ;  /* 0x00005900000b7ab9 */ /* 0x000fe40000000800 */
[----:B------:R-:W-:Y:S02]  /*0840*/  ULEA UR17, UP2, UR13, UR4, 0x1 ;  /* 0x000000040d117291 */ /* 0x000fe4000f84083f */
[----:B------:R-:W-:Y:S02]  /*0850*/  UIADD3.X UR16, UR12, UR10, URZ, UP1, !UPT ;  /* 0x0000000a0c107290 */ /* 0x000fe40008ffe43f */
[----:B------:R-:W-:Y:S02]  /*0860*/  @UP0 UIMAD UR4, UR27, UR11, UR41 ;  /* 0x0000000b1b0402a4 */ /* 0x000fe4000f8e0229 */
[----:B------:R-:W-:Y:S02]  /*0870*/  UISETP.GE.AND UP1, UPT, UR30, 0x1, UPT ;  /* 0x000000011e00788c */ /* 0x000fe4000bf26270 */
[----:B------:R-:W-:-:S02]  /*0880*/  UMOV UR9, URZ ;  /* 0x0000003f00097c82 */ /* 0x000fc40008000000 */
[----:B------:R-:W-:Y:S02]  /*0890*/  @UP0 UIMAD UR4, UR4, UR30, URZ ;  /* 0x0000001e040402a4 */ /* 0x000fe4000f8e023f */
[----:B------:R-:W-:Y:S02]  /*08a0*/  ULEA.HI.X UR16, UR13, UR5, UR16, 0x1, UP2 ;  /* 0x000000050d107291 */ /* 0x000fe400090f0c10 */
[----:B------:R-:W-:Y:S02]  /*08b0*/  ULDC.64 UR30, c[0x0][0x260] ;  /* 0x00009800001e7ab9 */ /* 0x000fe40000000a00 */
[----:B------:R-:W-:Y:S02]  /*08c0*/  ULDC UR5, c[0x0][0x16c] ;  /* 0x00005b0000057ab9 */ /* 0x000fe40000000800 */
[----:B------:R-:W-:Y:S02]  /*08d0*/  @UP0 UIMAD UR4, UR4, UR5, URZ ;  /* 0x00000005040402a4 */ /* 0x000fe4000f8e023f */
[----:B------:R-:W-:-:S02]  /*08e0*/  UMOV UR8, URZ ;  /* 0x0000003f00087c82 */ /* 0x000fc40008000000 */
[----:B------:R-:W-:Y:S02]  /*08f0*/  @UP0 UMOV UR5, 0x8 ;  /* 0x0000000800050882 */ /* 0x000fe40000000000 */
[----:B------:R-:W-:-:S07]  /*0900*/  @UP0 UIMAD.WIDE UR30, UR4, UR5, UR30 ;  /* 0x00000005041e02a5 */ /* 0x000fce000f8e021e */
        /* <DEDUP_REMOVED lines=10> */
[----:B---3--:R-:W-:Y:S01]  /*09b0*/  IMAD.SHL.U32 R0, R57, 0x10, RZ ;  /* 0x0000001039007824 */ /* 0x008fe200078e00ff */
[----:B------:R-:W-:-:S04]  /*09c0*/  SHF.R.S32.HI R2, RZ, 0x1f, R57 ;  /* 0x0000001fff027819 */ /* 0x000fc80000011439 */
[----:B------:R-:W-:Y:S02]  /*09d0*/  LOP3.LUT R0, R0, 0xfffffe00, RZ, 0xc0, !PT ;  /* 0xfffffe0000007812 */ /* 0x000fe400078ec0ff */
[----:B------:R-:W-:Y:S02]  /*09e0*/  LEA.HI R2, R2, R57, RZ, 0x5 ;  /* 0x0000003902027211 */ /* 0x000fe400078f28ff */
[----:B------:R-:W-:Y:S02]  /*09f0*/  LOP3.LUT R58, R0, 0x1f, R57, 0xf8, !PT ;  /* 0x0000001f003a7812 */ /* 0x000fe400078ef839 */
[----:B------:R-:W-:Y:S02]  /*0a00*/  SHF.R.S32.HI R0, RZ, 0x5, R2 ;  /* 0x00000005ff007819 */ /* 0x000fe40000011402 */
[----:B----4-:R-:W-:Y:S02]  /*0a10*/  SHF.R.S32.HI R59, RZ, 0x1f, R58 ;  /* 0x0000001fff3b7819 */ /* 0x010fe4000001143a */
.L_x_688:
[----:B------:R-:W-:Y:S01]  /*0a20*/  ULDC UR15, c[0x0][0x174] ;  /* 0x00005d00000f7ab9 */ /* 0x000fe20000000800 */
[----:B------:R-:W-:Y:S01]  /*0a30*/  BAR.SYNC.DEFER_BLOCKING 0x0 ;  /* 0x0000000000007b1d */ /* 0x000fe20000010000 */
[----:B------:R-:W-:Y:S01]  /*0a40*/  UIADD3 UR15, -UR7, UR15, URZ ;  /* 0x0000000f070f7290 */ /* 0x000fe2000fffe13f */
[----:B------:R-:W-:-:S02]  /*0a50*/  LOP3.LUT R42, R58, 0x20, RZ, 0xfc, !PT ;  /* 0x000000203a2a7812 */ /* 0x000fc400078efcff */
[C---:B------:R-:W-:Y:S01]  /*0a60*/  LEA R8, P3, R58.reuse, UR23, 0x1 ;  /* 0x000000173a087c11 */ /* 0x040fe2000f8608ff */
        /* <DEDUP_REMOVED lines=22> */
[C---:B-1----:R-:W-:Y:S02]  /*0bd0*/  LOP3.LUT R4, R58.reuse, 0x180, RZ, 0xfc, !PT ;  /* 0x000001803a047812 */ /* 0x042fe400078efcff */
        /* <DEDUP_REMOVED lines=57> */
[----:B------:R-:W-:Y:S02]  /*0f70*/  IADD3 R45, R30, 0xc0, RZ ;  /* 0x000000c01e2d7810 */ /* 0x000fe40007ffe0ff */
        /* <DEDUP_REMOVED lines=33> */
[----:B------:R-:W-:Y:S01]  /*1190*/  STL [R1+0x20], R148 ;  /* 0x0000209401007387 */ /* 0x000fe20000100800 */
[----:B------:R-:W-:Y:S01]  /*11a0*/  LEA.HI.SX32 R65, R65, R30, 0x1b ;  /* 0x0000001e41417211 */ /* 0x000fe200078fdaff */
[----:B------:R-:W-:Y:S01]  /*11b0*/  IMAD.SHL.U32 R162, R55, 0x2, RZ ;  /* 0x0000000237a27824 */ /* 0x000fe200078e00ff */
[----:B------:R-:W-:Y:S01]  /*11c0*/  SHF.L.U32 R163, R53, 0x1, RZ ;  /* 0x0000000135a37819 */ /* 0x000fe200000006ff */
[----:B------:R-:W-:Y:S01]  /*11d0*/  STL [R1+0x1c], R147 ;  /* 0x00001c9301007387 */ /* 0x000fe20000100800 */
[----:B------:R-:W-:Y:S01]  /*11e0*/  IMAD.SHL.U32 R161, R61, 0x2, RZ ;  /* 0x000000023da17824 */ /* 0x000fe200078e00ff */
[----:B------:R-:W-:Y:S01]  /*11f0*/  SHF.L.U32 R158, R65, 0x1, RZ ;  /* 0x00000001419e7819 */ /* 0x000fe200000006ff */
[----:B------:R-:W-:Y:S01]  /*1200*/  IMAD.SHL.U32 R160, R63, 0x2, RZ ;  /* 0x000000023fa07824 */ /* 0x000fe200078e00ff */
[----:B------:R-:W-:Y:S01]  /*1210*/  STL [R1+0x18], R146 ;  /* 0x0000189201007387 */ /* 0x000fe20000100800 */
[----:B------:R-:W-:-:S03]  /*1220*/  SHF.L.U64.HI R36, R58, 0x1, R59 ;  /* 0x000000013a247819 */ /* 0x000fc6000001023b */
[----:B------:R-:W-:Y:S01]  /*1230*/  STL [R1+0x14], R145 ;  /* 0x0000149101007387 */ /* 0x000fe20000100800 */
[----:B------:R-:W-:-:S03]  /*1240*/  IADD3 R8, P0, R44, UR21, RZ ;  /* 0x000000152c087c10 */ /* 0x000fc6000ff1e0ff */
[----:B------:R-:W-:Y:S04]  /*1250*/  STL [R1+0x10], R144 ;  /* 0x0000109001007387 */ /* 0x000fe80000100800 */
[----:B------:R-:W-:Y:S04]  /*1260*/  STL [R1+0xc], R143 ;  /* 0x00000c8f01007387 */ /* 0x000fe80000100800 */
[----:B------:R-:W-:Y:S01]  /*1270*/  STL [R1+0x8], R142 ;  /* 0x0000088e01007387 */ /* 0x000fe20000100800 */
[----:B------:R-:W-:-:S03]  /*1280*/  IADD3.X R9, R36, UR20, RZ, P0, !PT ;  /* 0x0000001424097c10 */ /* 0x000fc600087fe4ff */
[----:B------:R-:W-:Y:S04]  /*1290*/  STL [R1+0x4], R141 ;  /* 0x0000048d01007387 */ /* 0x000fe80000100800 */
[----:B------:R-:W-:Y:S04]  /*12a0*/  STL [R1], R140 ;  /* 0x0000008c01007387 */ /* 0x000fe80000100800 */
[----:B------:R-:W-:Y:S04]  /*12b0*/  STL [R1+0x30], R36 ;  /* 0x0000302401007387 */ /* 0x000fe80000100800 */
[----:B------:R-:W-:Y:S01]  /*12c0*/  STL [R1+0x34], R44 ;  /* 0x0000342c01007387 */ /* 0x000fe20000100800 */
[----:B------:R-:W-:-:S02]  /*12d0*/  ISETP.GE.AND P2, PT, R58, UR6, PT ;  /* 0x000000063a007c0c */ /* 0x000fc4000bf46270 */
[----:B------:R-:W-:Y:S02]  /*12e0*/  ISETP.GE.AND P1, PT, R42, UR6, PT ;  /* 0x000000062a007c0c */ /* 0x000fe4000bf26270 */
[----:B------:R-:W-:Y:S02]  /*12f0*/  ISETP.GE.AND P0, PT, R41, UR6, PT ;  /* 0x0000000629007c0c */ /* 0x000fe4000bf06270 */
[----:B------:R-:W-:Y:S02]  /*1300*/  ISETP.GE.AND P4, PT, R40, UR6, PT ;  /* 0x0000000628007c0c */ /* 0x000fe4000bf86270 */
[----:B------:R-:W-:Y:S02]  /*1310*/  ISETP.GE.AND P6, PT, R16, UR6, PT ;  /* 0x0000000610007c0c */ /* 0x000fe4000bfc6270 */
[----:B------:R-:W-:Y:S02]  /*1320*/  ISETP.GE.AND P5, PT, R15, UR6, PT ;  /* 0x000000060f007c0c */ /* 0x000fe4000bfa6270 */
[----:B------:R-:W-:Y:S01]  /*1330*/  ISETP.GE.AND P3, PT, R14, UR6, PT ;  /* 0x000000060e007c0c */ /* 0x000fe2000bf66270 */
        /* <DEDUP_REMOVED lines=101> */
[----:B---3--:R0:W-:Y:S04]  /*1990*/  STS.U16 [R147+0x40], R17 ;  /* 0x0000401193007388 */ /* 0x0081e80000000400 */
[----:B----4-:R-:W-:Y:S04]  /*19a0*/  STS.U16 [R146+0x80], R18 ;  /* 0x0000801292007388 */ /* 0x010fe80000000400 */
[----:B-----5:R-:W-:Y:S04]  /*19b0*/  STS.U16 [R145+0xc0], R19 ;  /* 0x0000c01391007388 */ /* 0x020fe80000000400 */
[----:B------:R-:W-:Y:S04]  /*19c0*/  STS.U16 [R144+0x100], R20 ;  /* 0x0001001490007388 */ /* 0x000fe80000000400 */
[----:B------:R-:W-:Y:S04]  /*19d0*/  STS.U16 [R143+0x140], R21 ;  /* 0x000140158f007388 */ /* 0x000fe80000000400 */
[----:B------:R1:W-:Y:S04]  /*19e0*/  STS.U16 [R142+0x180], R22 ;  /* 0x000180168e007388 */ /* 0x0003e80000000400 */
[----:B------:R2:W-:Y:S04]  /*19f0*/  STS.U16 [R141+0x1c0], R23 ;  /* 0x0001c0178d007388 */ /* 0x0005e80000000400 */
[----:B------:R-:W-:Y:S04]  /*1a00*/  STS.U16 [R140+0x200], R24 ;  /* 0x000200188c007388 */ /* 0x000fe80000000400 */
[----:B------:R-:W-:Y:S04]  /*1a10*/  STS.U16 [R165+0x240], R26 ;  /* 0x0002401aa5007388 */ /* 0x000fe80000000400 */
[----:B------:R-:W-:Y:S04]  /*1a20*/  STS.U16 [R164+0x280], R25 ;  /* 0x00028019a4007388 */ /* 0x000fe80000000400 */
[----:B------:R3:W-:Y:S04]  /*1a30*/  STS.U16 [R163+0x2c0], R10 ;  /* 0x0002c00aa3007388 */ /* 0x0007e80000000400 */
        /* <DEDUP_REMOVED lines=25> */
[----:B------:R0:W2:Y:S01]  /*1bd0*/  @!P2 LDG.E.U16 R17, [R8.64] ;  /* 0x0000001c0811a981 */ /* 0x0000a2000c1e1500 */
        /* <DEDUP_REMOVED lines=38> */
[----:B---3--:R-:W-:Y:S01]  /*1e40*/  IMAD.U32 R10, RZ, RZ, UR14 ;  /* 0x0000000eff0a7e24 */ /* 0x008fe2000f8e00ff */
[----:B------:R-:W-:Y:S01]  /*1e50*/  UIMAD UR42, UR41, UR5, UR12 ;  /* 0x00000005292a72a4 */ /* 0x000fe2000f8e020c */
[----:B------:R-:W-:Y:S01]  /*1e60*/  @!P0 IMAD.WIDE.U32 R8, R11, c[0x0][0x1f0], R8 ;  /* 0x00007c000b088a25 */ /* 0x000fe200078e0008 */
[----:B------:R-:W-:Y:S01]  /*1e70*/  MOV R11, UR13 ;  /* 0x0000000d000b7c02 */ /* 0x000fe20008000f00 */
[----:B------:R-:W-:-:S02]  /*1e80*/  ULDC UR12, c[0x0][0x174] ;  /* 0x00005d00000c7ab9 */ /* 0x000fc40000000800 */
[----:B------:R-:W-:Y:S01]  /*1e90*/  IMAD.U32 R19, RZ, RZ, UR27 ;  /* 0x0000001bff137e24 */ /* 0x000fe2000f8e00ff */
[----:B------:R-:W-:Y:S01]  /*1ea0*/  UIMAD.WIDE.U32 UR4, UR41, UR4, UR36 ;  /* 0x00000004290472a5 */ /* 0x000fe2000f8e0024 */
[----:B------:R-:W-:Y:S01]  /*1eb0*/  @!P0 IADD3 R9, R9, UR38, RZ ;  /* 0x0000002609098c10 */ /* 0x000fe2000fffe0ff */
[----:B------:R-:W-:Y:S02]  /*1ec0*/  UIADD3 UR12, UR7, -UR12, URZ ;  /* 0x8000000c070c7290 */ /* 0x000fe4000fffe03f */
[----:B------:R-:W-:Y:S01]  /*1ed0*/  ULDC.64 UR36, c[0x0][0x1f8] ;  /* 0x00007e0000247ab9 */ /* 0x000fe20000000a00 */
[----:B------:R-:W-:Y:S01]  /*1ee0*/  @!P0 IMAD.WIDE.U32 R10, R19, c[0x0][0x200], R10 ;  /* 0x00008000130a8a25 */ /* 0x000fe200078e000a */
[----:B------:R-:W-:Y:S02]  /*1ef0*/  UIADD3 UR11, UR11, UR38, URZ ;  /* 0x000000260b0b7290 */ /* 0x000fe4000fffe03f */
[----:B------:R-:W-:Y:S01]  /*1f00*/  UIMAD UR38, UR40, UR36, URZ ;  /* 0x00000024282672a4 */ /* 0x000fe2000f8e023f */
[----:B------:R-:W-:Y:S01]  /*1f10*/  IMAD.U32 R19, RZ, RZ, UR41 ;  /* 0x00000029ff137e24 */ /* 0x000fe2000f8e00ff */
[----:B------:R-:W-:Y:S01]  /*1f20*/  UIMAD UR12, UR12, -0x800, URZ ;  /* 0xfffff8000c0c78a4 */ /* 0x000fe2000f8e023f */
[----:B------:R-:W-:Y:S01]  /*1f30*/  @!P0 IADD3 R11, R11, UR39, RZ ;  /* 0x000000270b0b8c10 */ /* 0x000fe2000fffe0ff */
[----:B------:R-:W-:-:S02]  /*1f40*/  UIMAD UR38, UR41, UR37, UR38 ;  /* 0x00000025292672a4 */ /* 0x000fc4000f8e0226 */
[----:B------:R-:W-:Y:S01]  /*1f50*/  UIMAD.WIDE.U32 UR36, UR41, UR36, UR10 ;  /* 0x00000024292472a5 */ /* 0x000fe2000f8e000a */
[----:B------:R-:W-:Y:S01]  /*1f60*/  @!P0 IMAD.WIDE.U32 R8, R19, c[0x0][0x1f8], R8 ;  /* 0x00007e0013088a25 */ /* 0x000fe200078e0008 */
[----:B------:R-:W-:Y:S02]  /*1f70*/  UIADD3 UR39, UP1, UR12, UR4, URZ ;  /* 0x000000040c277290 */ /* 0x000fe4000ff3e03f */
[----:B------:R-:W-:Y:S01]  /*1f80*/  USHF.R.S32.HI UR11, URZ, 0x1f, UR12 ;  /* 0x0000001f3f0b7899 */ /* 0x000fe2000801140c */
[----:B------:R-:W-:-:S03]  /*1f90*/  LEA R18, P4, R58, c[0x0][0x258], 0x1 ;  /* 0x000096003a127a11 */ /* 0x000fc600078808ff */
[----:B------:R-:W-:Y:S01]  /*1fa0*/  UIADD3.X UR4, UR11, UR42, UR5, UP1, !UPT ;  /* 0x0000002a0b047290 */ /* 0x000fe20008ffe405 */
[----:B------:R-:W-:Y:S01]  /*1fb0*/  IMAD.U32 R75, RZ, RZ, UR39 ;  /* 0x00000027ff4b7e24 */ /* 0x000fe2000f8e00ff */
[C---:B------:R-:W-:Y:S01]  /*1fc0*/  @!P0 IADD3 R21, P2, R58.reuse, R8, RZ ;  /* 0x000000083a158210 */ /* 0x040fe20007f5e0ff */
[----:B------:R-:W-:Y:S01]  /*1fd0*/  UIADD3 UR10, UP0, UR12, UR36, URZ ;  /* 0x000000240c0a7290 */ /* 0x000fe2000ff1e03f */
[----:B------:R-:W-:Y:S02]  /*1fe0*/  @!P0 IMAD.WIDE.U32 R10, R19, c[0x0][0x208], R10 ;  /* 0x00008200130a8a25 */ /* 0x000fe400078e000a */
[----:B------:R-:W-:Y:S02]  /*1ff0*/  @!P0 IADD3.X R74, R59, UR38, R9, P2, !PT ;  /* 0x000000263b4a8c10 */ /* 0x000fe400097fe409 */
[----:B------:R-:W-:Y:S01]  /*2000*/  IMAD.U32 R78, RZ, RZ, UR39 ;  /* 0x00000027ff4e7e24 */ /* 0x000fe2000f8e00ff */
[----:B------:R-:W-:Y:S01]  /*2010*/  LEA R8, P1, R75, R18, 0x1 ;  /* 0x000000124b087211 */ /* 0x000fe200078208ff */
[----:B------:R-:W-:Y:S01]  /*2020*/  IMAD.U32 R77, RZ, RZ, UR4 ;  /* 0x00000004ff4d7e24 */ /* 0x000fe2000f8e00ff */
[C---:B------:R-:W-:Y:S01]  /*2030*/  LEA.HI.X R9, R58.reuse, c[0x0][0x25c], R59, 0x1, P4 ;  /* 0x000097003a097a11 */ /* 0x040fe200020f0c3b */
[----:B------:R-:W-:Y:S01]  /*2040*/  UIADD3.X UR36, UR11, UR38, UR37, UP0, !UPT ;  /* 0x000000260b247290 */ /* 0x000fe200087fe425 */
[----:B------:R-:W-:-:S02]  /*2050*/  @!P0 IADD3 R19, P3, R58, R10, RZ ;  /* 0x0000000a3a138210 */ /* 0x000fc40007f7e0ff */
[----:B------:R-:W-:Y:S02]  /*2060*/  LEA.HI.X R9, R78, R9, R77, 0x1, P1 ;  /* 0x000000094e097211 */ /* 0x000fe400008f0c4d */
[----:B------:R-:W-:Y:S02]  /*2070*/  LEA R10, P2, R58, c[0x0][0x268], 0x1 ;  /* 0x00009a003a0a7a11 */ /* 0x000fe400078408ff */
[----:B------:R-:W-:Y:S02]  /*2080*/  MOV R75, UR10 ;  /* 0x0000000a004b7c02 */ /* 0x000fe40008000f00 */
[----:B------:R-:W-:Y:S01]  /*2090*/  ISETP.GE.AND P1, PT, R40, UR6, PT ;  /* 0x0000000628007c0c */ /* 0x000fe2000bf26270 */
[----:B------:R-:W-:Y:S01]  /*20a0*/  IMAD.U32 R76, RZ, RZ, UR36 ;  /* 0x00000024ff4c7e24 */ /* 0x000fe2000f8e00ff */
[----:B------:R-:W-:Y:S01]  /*20b0*/  @!P0 IADD3.X R72, R59, UR42, R11, P3, !PT ;  /* 0x0000002a3b488c10 */ /* 0x000fe20009ffe40b */
[----:B------:R-:W-:Y:S01]  /*20c0*/  ULDC.64 UR36, c[0x0][0x2e8] ;  /* 0x0000ba0000247ab9 */ /* 0x000fe20000000a00 */
[----:B------:R-:W-:-:S02]  /*20d0*/  LEA.HI.X R11, R58, c[0x0][0x26c], R59, 0x1, P2 ;  /* 0x00009b003a0b7a11 */ /* 0x000fc400010f0c3b */
[----:B------:R-:W-:-:S04]  /*20e0*/  LEA R10, P3, R75, R10, 0x1 ;  /* 0x0000000a4b0a7211 */ /* 0x000fc800078608ff */
[----:B------:R-:W-:Y:S02]  /*20f0*/  LEA.HI.X R11, R75, R11, R76, 0x1, P3 ;  /* 0x0000000b4b0b7211 */ /* 0x000fe400018f0c4c */
[----:B------:R-:W-:Y:S02]  /*2100*/  @!P0 LEA R20, P2, R21, c[0x0][0x268], 0x1 ;  /* 0x00009a0015148a11 */ /* 0x000fe400078408ff */
[----:B------:R-:W-:Y:S02]  /*2110*/  @!P0 LEA R18, P4, R19, c[0x0][0x258], 0x1 ;  /* 0x0000960013128a11 */ /* 0x000fe400078808ff */
[----:B------:R-:W-:Y:S02]  /*2120*/  @!P0 LEA.HI.X R21, R21, c[0x0][0x26c], R74, 0x1, P2 ;  /* 0x00009b0015158a11 */ /* 0x000fe400010f0c4a */
[----:B------:R-:W-:Y:S02]  /*2130*/  ISETP.GE.AND P2, PT, R41, UR6, PT ;  /* 0x0000000629007c0c */ /* 0x000fe4000bf46270 */
[----:B------:R-:W-:-:S02]  /*2140*/  @!P0 LEA.HI.X R19, R19, c[0x0][0x25c], R72, 0x1, P4 ;  /* 0x0000970013138a11 */ /* 0x000fc400020f0c48 */
[----:B------:R-:W-:Y:S02]  /*2150*/  ISETP.GE.AND P3, PT, R16, UR6, PT ;  /* 0x0000000610007c0c */ /* 0x000fe4000bf66270 */
[----:B------:R-:W-:Y:S02]  /*2160*/  ISETP.GE.AND P4, PT, R42, UR6, PT ;  /* 0x000000062a007c0c */ /* 0x000fe4000bf86270 */
[----:B------:R-:W-:Y:S02]  /*2170*/  ISETP.GE.AND P5, PT, R15, UR6, PT ;  /* 0x000000060f007c0c */ /* 0x000fe4000bfa6270 */
[----:B------:R-:W-:Y:S01]  /*2180*/  ISETP.GE.AND P6, PT, R14, UR6, PT ;  /* 0x000000060e007c0c */ /* 0x000fe2000bfc6270 */
[----:B--2---:R-:W-:Y:S04]  /*2190*/  STS.U16 [R148], R17 ;  /* 0x0000001194007388 */ /* 0x004fe80000000400 */
[----:B----4-:R-:W-:Y:S04]  /*21a0*/  STS.U16 [R147+0x40], R22 ;  /* 0x0000401693007388 */ /* 0x010fe80000000400 */
[----:B-----5:R-:W-:Y:S04]  /*21b0*/  STS.U16 [R146+0x80], R23 ;  /* 0x0000801792007388 */ /* 0x020fe80000000400 */
[----:B------:R-:W-:Y:S04]  /*21c0*/  STS.U16 [R145+0xc0], R43 ;  /* 0x0000c02b91007388 */ /* 0x000fe80000000400 */
[----:B------:R0:W-:Y:S04]  /*21d0*/  STS.U16 [R144+0x100], R60 ;  /* 0x0001003c90007388 */ /* 0x0001e80000000400 */
[----:B------:R-:W-:Y:S04]  /*21e0*/  STS.U16 [R143+0x140], R61 ;  /* 0x0001403d8f007388 */ /* 0x000fe80000000400 */
[----:B------:R-:W-:Y:S04]  /*21f0*/  STS.U16 [R142+0x180], R62 ;  /* 0x0001803e8e007388 */ /* 0x000fe80000000400 */
[----:B------:R-:W-:Y:S04]  /*2200*/  STS.U16 [R141+0x1c0], R63 ;  /* 0x0001c03f8d007388 */ /* 0x000fe80000000400 */
[----:B------:R1:W-:Y:S04]  /*2210*/  STS.U16 [R140+0x200], R64 ;  /* 0x000200408c007388 */ /* 0x0003e80000000400 */
        /* <DEDUP_REMOVED lines=27> */
[----:B------:R-:W5:Y:S01]  /*23d0*/  @!P1 LDG.E.U16 R60, [R10.64+-0xf40] ;  /* 0xfff0c01c0a3c9981 */ /* 0x000f62000c1e1500 */
[----:B------:R-:W-:Y:S02]  /*23e0*/  ISETP.GE.AND P1, PT, R13, UR6, PT ;  /* 0x000000060d007c0c */ /* 0x000fe4000bf26270 */
[----:B--2---:R-:W-:-:S11]  /*23f0*/  PRMT R65, RZ, 0x7610, R65 ;  /* 0x00007610ff417816 */ /* 0x004fd60000000041 */
[----:B------:R-:W2:Y:S01]  /*2400*/  @!P1 LDG.E.U16 R64, [R10.64+-0xe40] ;  /* 0xfff1c01c0a409981 */ /* 0x000ea2000c1e1500 */
[----:B------:R-:W-:Y:S02]  /*2410*/  ISETP.GE.AND P1, PT, R12, UR6, PT ;  /* 0x000000060c007c0c */ /* 0x000fe4000bf26270 */
[----:B------:R-:W-:Y:S02]  /*2420*/  PRMT R66, RZ, 0x7610, R66 ;  /* 0x00007610ff427816 */ /* 0x000fe40000000042 */
[----:B------:R-:W-:Y:S02]  /*2430*/  PRMT R43, RZ, 0x7610, R43 ;  /* 0x00007610ff2b7816 */ /* 0x000fe4000000002b */
[----:B------:R-:W-:Y:S02]  /*2440*/  PRMT R61, RZ, 0x7610, R61 ;  /* 0x00007610ff3d7816 */ /* 0x000fe4000000003d */
[----:B------:R-:W-:Y:S02]  /*2450*/  PRMT R23, RZ, 0x7610, R23 ;  /* 0x00007610ff177816 */ /* 0x000fe40000000017 */
[----:B------:R-:W-:Y:S01]  /*2460*/  PRMT R22, RZ, 0x7610, R22 ;  /* 0x00007610ff167816 */ /* 0x000fe20000000016 */
[----:B------:R-:W2:Y:S04]  /*2470*/  @!P2 LDG.E.U16 R43, [R10.64+-0xf80] ;  /* 0xfff0801c0a2ba981 */ /* 0x000ea8000c1e1500 */
[----:B------:R-:W2:Y:S01]  /*2480*/  @!P1 LDG.E.U16 R65, [R10.64+-0xe00] ;  /* 0xfff2001c0a419981 */ /* 0x000ea2000c1e1500 */
[----:B------:R-:W-:-:S02]  /*2490*/  ISETP.GE.AND P1, PT, R7, UR6, PT ;  /* 0x0000000607007c0c */ /* 0x000fc4000bf26270 */
[----:B------:R-:W-:Y:S01]  /*24a0*/  PRMT R62, RZ, 0x7610, R62 ;  /* 0x00007610ff3e7816 */ /* 0x000fe2000000003e */
[----:B------:R-:W2:Y:S01]  /*24b0*/  @!P3 LDG.E.U16 R61, [R10.64+-0xf00] ;  /* 0xfff1001c0a3db981 */ /* 0x000ea2000c1e1500 */
[----:B------:R-:W-:Y:S02]  /*24c0*/  PRMT R63, RZ, 0x7610, R63 ;  /* 0x00007610ff3f7816 */ /* 0x000fe4000000003f */
[----:B------:R-:W-:Y:S01]  /*24d0*/  ISETP.GE.AND P2, PT, R5, UR6, PT ;  /* 0x0000000605007c0c */ /* 0x000fe2000bf46270 */
[----:B------:R-:W2:Y:S01]  /*24e0*/  @!P4 LDG.E.U16 R23, [R10.64+-0xfc0] ;  /* 0xfff0401c0a17c981 */ /* 0x000ea2000c1e1500 */
[----:B------:R-:W-:-:S03]  /*24f0*/  ISETP.GE.AND P3, PT, R4, UR6, PT ;  /* 0x0000000604007c0c */ /* 0x000fc6000bf66270 */
[----:B------:R0:W2:Y:S04]  /*2500*/  @!P0 LDG.E.U16 R22, [R20.64] ;  /* 0x0000001c14168981 */ /* 0x0000a8000c1e1500 */
[----:B------:R-:W5:Y:S01]  /*2510*/  @!P1 LDG.E.U16 R66, [R10.64+-0xdc0] ;  /* 0xfff2401c0a429981 */ /* 0x000f62000c1e1500 */
[----:B------:R-:W-:Y:S02]  /*2520*/  ISETP.GE.AND P1, PT, R6, UR6, PT ;  /* 0x0000000606007c0c */ /* 0x000fe4000bf26270 */
[----:B------:R-:W-:Y:S01]  /*2530*/  ISETP.GE.AND P4, PT, R3, UR6, PT ;  /* 0x0000000603007c0c */ /* 0x000fe2000bf86270 */
[----:B------:R-:W5:Y:S01]  /*2540*/  @!P5 LDG.E.U16 R62, [R10.64+-0xec0] ;  /* 0xfff1401c0a3ed981 */ /* 0x000f62000c1e1500 */
[----:B------:R-:W-:-:S03]  /*2550*/  ISETP.GE.AND P5, PT, R2, UR6, PT ;  /* 0x0000000602007c0c */ /* 0x000fc6000bfa6270 */
[----:B------:R-:W5:Y:S01]  /*2560*/  @!P6 LDG.E.U16 R63, [R10.64+-0xe80] ;  /* 0xfff1801c0a3fe981 */ /* 0x000f62000c1e1500 */
[----:B------:R-:W-:Y:S02]  /*2570*/  ISETP.GE.AND P6, PT, R0, UR6, PT ;  /* 0x0000000600007c0c */ /* 0x000fe4000bfc6270 */
[----:B0-----:R-:W-:Y:S02]  /*2580*/  PRMT R21, RZ, 0x7610, R21 ;  /* 0x00007610ff157816 */ /* 0x001fe40000000015 */
[----:B------:R-:W-:Y:S02]  /*2590*/  PRMT R20, RZ, 0x7610, R20 ;  /* 0x00007610ff147816 */ /* 0x000fe40000000014 */
[----:B---3--:R-:W-:Y:S02]  /*25a0*/  PRMT R69, RZ, 0x7610, R69 ;  /* 0x00007610ff457816 */ /* 0x008fe40000000045 */
[----:B------:R-:W-:Y:S01]  /*25b0*/  PRMT R68, RZ, 0x7610, R68 ;  /* 0x00007610ff447816 */ /* 0x000fe20000000044 */
[----:B------:R-:W3:Y:S01]  /*25c0*/  @!P1 LDG.E.U16 R21, [R10.64+-0xd80] ;  /* 0xfff2801c0a159981 */ /* 0x000ee2000c1e1500 */
[----:B----4-:R-:W-:-:S02]  /*25d0*/  PRMT R71, RZ, 0x7610, R71 ;  /* 0x00007610ff477816 */ /* 0x010fc40000000047 */
[----:B------:R-:W-:Y:S01]  /*25e0*/  PRMT R73, RZ, 0x7610, R73 ;  /* 0x00007610ff497816 */ /* 0x000fe20000000049 */
[----:B------:R-:W4:Y:S04]  /*25f0*/  @!P2 LDG.E.U16 R20, [R10.64+-0xd40] ;  /* 0xfff2c01c0a14a981 */ /* 0x000f28000c1e1500 */
[----:B------:R-:W3:Y:S04]  /*2600*/  @!P3 LDG.E.U16 R69, [R10.64+-0xd00] ;  /* 0xfff3001c0a45b981 */ /* 0x000ee8000c1e1500 */
[----:B------:R-:W3:Y:S04]  /*2610*/  @!P4 LDG.E.U16 R68, [R10.64+-0xcc0] ;  /* 0xfff3401c0a44c981 */ /* 0x000ee8000c1e1500 */
[----:B------:R-:W3:Y:S04]  /*2620*/  @!P5 LDG.E.U16 R71, [R10.64+-0xc80] ;  /* 0xfff3801c0a47d981 */ /* 0x000ee8000c1e1500 */
[----:B------:R-:W4:Y:S01]  /*2630*/  @!P6 LDG.E.U16 R73, [R10.64+-0xc40] ;  /* 0xfff3c01c0a49e981 */ /* 0x000f22000c1e1500 */
        /* <DEDUP_REMOVED lines=12> */
[----:B------:R-:W-:Y:S04]  /*2700*/  STS.U16 [R147+0x40], R23 ;  /* 0x0000401793007388 */ /* 0x000fe80000000400 */
[----:B------:R-:W-:Y:S04]  /*2710*/  STS.U16 [R146+0x80], R43 ;  /* 0x0000802b92007388 */ /* 0x000fe80000000400 */
[----:B-----5:R-:W-:Y:S04]  /*2720*/  STS.U16 [R145+0xc0], R60 ;  /* 0x0000c03c91007388 */ /* 0x020fe80000000400 */
[----:B------:R-:W-:Y:S04]  /*2730*/  STS.U16 [R144+0x100], R61 ;  /* 0x0001003d90007388 */ /* 0x000fe80000000400 */
[----:B------:R-:W-:Y:S04]  /*2740*/  STS.U16 [R143+0x140], R62 ;  /* 0x0001403e8f007388 */ /* 0x000fe80000000400 */
[----:B------:R-:W-:Y:S04]  /*2750*/  STS.U16 [R142+0x180], R63 ;  /* 0x0001803f8e007388 */ /* 0x000fe80000000400 */
[----:B------:R-:W-:Y:S04]  /*2760*/  STS.U16 [R141+0x1c0], R64 ;  /* 0x0001c0408d007388 */ /* 0x000fe80000000400 */
[----:B------:R-:W-:Y:S04]  /*2770*/  STS.U16 [R140+0x200], R65 ;  /* 0x000200418c007388 */ /* 0x000fe80000000400 */
[----:B------:R0:W-:Y:S04]  /*2780*/  STS.U16 [R165+0x240], R66 ;  /* 0x00024042a5007388 */ /* 0x0001e80000000400 */
[----:B---3--:R-:W-:Y:S04]  /*2790*/  STS.U16 [R164+0x280], R21 ;  /* 0x00028015a4007388 */ /* 0x008fe80000000400 */
[----:B----4-:R-:W-:Y:S04]  /*27a0*/  STS.U16 [R163+0x2c0], R20 ;  /* 0x0002c014a3007388 */ /* 0x010fe80000000400 */
[----:B------:R-:W-:Y:S04]  /*27b0*/  STS.U16 [R162+0x300], R69 ;  /* 0x00030045a2007388 */ /* 0x000fe80000000400 */
[----:B------:R1:W-:Y:S04]  /*27c0*/  STS.U16 [R161+0x340], R68 ;  /* 0x00034044a1007388 */ /* 0x0003e80000000400 */
[----:B------:R2:W-:Y:S04]  /*27d0*/  STS.U16 [R160+0x380], R71 ;  /* 0x00038047a0007388 */ /* 0x0005e80000000400 */
[----:B------:R-:W-:Y:S01]  /*27e0*/  STS.U16 [R158+0x3c0], R73 ;  /* 0x0003c0499e007388 */ /* 0x000fe20000000400 */
[----:B------:R-:W-:-:S06]  /*27f0*/  NOP ;  /* 0x0000000000007918 */ /* 0x000fcc0000000000 */
[----:B------:R-:W3:Y:S04]  /*2800*/  LDS.U16 R72, [R56] ;  /* 0x0000000038487984 */ /* 0x000ee80000000400 */
[----:B------:R-:W-:Y:S04]  /*2810*/  LDS.U16 R10, [R56+0x2] ;  /* 0x00000200380a7984 */ /* 0x000fe80000000400 */
[----:B------:R-:W-:Y:S04]  /*2820*/  LDS.U16 R74, [R56+0x4] ;  /* 0x00000400384a7984 */ /* 0x000fe80000000400 */
[----:B------:R-:W4:Y:S04]  /*2830*/  LDS.U16 R75, [R56+0x6] ;  /* 0x00000600384b7984 */ /* 0x000f280000000400 */
[----:B------:R-:W5:Y:S04]  /*2840*/  LDS.U16 R76, [R56+0x8] ;  /* 0x00000800384c7984 */ /* 0x000f680000000400 */
[----:B------:R-:W0:Y:S04]  /*2850*/  LDS.U16 R77, [R56+0xa] ;  /* 0x00000a00384d7984 */ /* 0x000e280000000400 */
[----:B------:R-:W-:Y:S04]  /*2860*/  LDS.U16 R78, [R56+0xc] ;  /* 0x00000c00384e7984 */ /* 0x000fe80000000400 */
[----:B------:R-:W-:Y:S04]  /*2870*/  LDS.U16 R79, [R56+0xe] ;  /* 0x00000e00384f7984 */ /* 0x000fe80000000400 */
[----:B------:R-:W3:Y:S04]  /*2880*/  LDS.U16 R80, [R56+0x10] ;  /* 0x0000100038507984 */ /* 0x000ee80000000400 */
[----:B------:R-:W3:Y:S04]  /*2890*/  LDS.U16 R81, [R56+0x12] ;  /* 0x0000120038517984 */ /* 0x000ee80000000400 */
[----:B------:R-:W3:Y:S04]  /*28a0*/  LDS.U16 R82, [R56+0x14] ;  /* 0x0000140038527984 */ /* 0x000ee80000000400 */
[----:B------:R-:W-:Y:S04]  /*28b0*/  LDS.U16 R102, [R56+0x16] ;  /* 0x0000160038667984 */ /* 0x000fe80000000400 */
[----:B------:R-:W3:Y:S04]  /*28c0*/  LDS.U16 R101, [R56+0x18] ;  /* 0x0000180038657984 */ /* 0x000ee80000000400 */
[----:B------:R-:W-:Y:S04]  /*28d0*/  LDS.U16 R23, [R56+0x1a] ;  /* 0x00001a0038177984 */ /* 0x000fe80000000400 */
[----:B------:R-:W-:Y:S04]  /*28e0*/  LDS.U16 R22, [R56+0x1c] ;  /* 0x00001c0038167984 */ /* 0x000fe80000000400 */
[----:B------:R-:W-:Y:S04]  /*28f0*/  LDS.U16 R91, [R56+0x1e] ;  /* 0x00001e00385b7984 */ /* 0x000fe80000000400 */
[----:B------:R-:W-:Y:S01]  /*2900*/  BAR.SYNC.DEFER_BLOCKING 0x0 ;  /* 0x0000000000007b1d */ /* 0x000fe20000010000 */
[----:B0-----:R-:W-:-:S02]  /*2910*/  PRMT R66, RZ, 0x7610, R66 ;  /* 0x00007610ff427816 */ /* 0x001fc40000000042 */
[----:B-1----:R-:W-:Y:S02]  /*2920*/  PRMT R68, RZ, 0x7610, R68 ;  /* 0x00007610ff447816 */ /* 0x002fe40000000044 */
[----:B--2---:R-:W-:Y:S01]  /*2930*/  PRMT R71, RZ, 0x7610, R71 ;  /* 0x00007610ff477816 */ /* 0x004fe20000000047 */
[----:B------:R0:W2:Y:S01]  /*2940*/  @!P0 LDG.E.U16 R70, [R18.64] ;  /* 0x0000001c12468981 */ /* 0x0000a2000c1e1500 */
[----:B------:R-:W-:-:S03]  /*2950*/  ISETP.GE.AND P0, PT, R41, UR6, PT ;  /* 0x0000000629007c0c */ /* 0x000fc6000bf06270 */
[----:B------:R-:W2:Y:S01]  /*2960*/  @!P1 LDG.E.U16 R66, [R8.64+-0xfc0] ;  /* 0xfff0401c08429981 */ /* 0x000ea2000c1e1500 */
[----:B------:R-:W-:Y:S02]  /*2970*/  ISETP.GE.AND P1, PT, R40, UR6, PT ;  /* 0x0000000628007c0c */ /* 0x000fe4000bf26270 */
[----:B------:R-:W-:Y:S01]  /*2980*/  PRMT R64, RZ, 0x7610, R64 ;  /* 0x00007610ff407816 */ /* 0x000fe20000000040 */
[----:B------:R-:W2:Y:S01]  /*2990*/  @!P2 LDG.E.U16 R98, [R8.64+-0xd40] ;  /* 0xfff2c01c0862a981 */ /* 0x000ea2000c1e1500 */
[----:B------:R-:W-:Y:S02]  /*29a0*/  PRMT R69, RZ, 0x7610, R69 ;  /* 0x00007610ff457816 */ /* 0x000fe40000000045 */
[----:B------:R-:W-:Y:S01]  /*29b0*/  PRMT R65, RZ, 0x7610, R65 ;  /* 0x00007610ff417816 */ /* 0x000fe20000000041 */
[----:B------:R-:W2:Y:S04]  /*29c0*/  @!P3 LDG.E.U16 R97, [R8.64+-0xd00] ;  /* 0xfff3001c0861b981 */ /* 0x000ea8000c1e1500 */
[----:B------:R-:W2:Y:S01]  /*29d0*/  @!P0 LDG.E.U16 R68, [R8.64+-0xf80] ;  /* 0xfff0801c08448981 */ /* 0x000ea2000c1e1500 */
[----:B------:R-:W-:-:S03]  /*29e0*/  ISETP.GE.AND P0, PT, R16, UR6, PT ;  /* 0x0000000610007c0c */ /* 0x000fc6000bf06270 */
[----:B------:R-:W2:Y:S01]  /*29f0*/  @!P1 LDG.E.U16 R71, [R8.64+-0xf40] ;  /* 0xfff0c01c08479981 */ /* 0x000ea2000c1e1500 */
[----:B------:R-:W-:-:S03]  /*2a00*/  ISETP.GE.AND P1, PT, R15, UR6, PT ;  /* 0x000000060f007c0c */ /* 0x000fc6000bf26270 */
[----:B------:R-:W2:Y:S04]  /*2a10*/  @!P4 LDG.E.U16 R64, [R8.64+-0xcc0] ;  /* 0xfff3401c0840c981 */ /* 0x000ea8000c1e1500 */
[----:B------:R-:W2:Y:S04]  /*2a20*/  @!P5 LDG.E.U16 R69, [R8.64+-0xc80] ;  /* 0xfff3801c0845d981 */ /* 0x000ea8000c1e1500 */
[----:B------:R-:W2:Y:S01]  /*2a30*/  @!P0 LDG.E.U16 R83, [R8.64+-0xf00] ;  /* 0xfff1001c08538981 */ /* 0x000ea2000c1e1500 */
[----:B------:R-:W-:-:S03]  /*2a40*/  ISETP.GE.AND P0, PT, R14, UR6, PT ;  /* 0x000000060e007c0c */ /* 0x000fc6000bf06270 */
[----:B------:R-:W2:Y:S01]  /*2a50*/  @!P1 LDG.E.U16 R84, [R8.64+-0xec0] ;  /* 0xfff1401c08549981 */ /* 0x000ea2000c1e1500 */
[----:B------:R-:W-:-:S03]  /*2a60*/  ISETP.GE.AND P1, PT, R13, UR6, PT ;  /* 0x000000060d007c0c */ /* 0x000fc6000bf26270 */
[----:B------:R-:W2:Y:S06]  /*2a70*/  @!P6 LDG.E.U16 R65, [R8.64+-0xc40] ;  /* 0xfff3c01c0841e981 */ /* 0x000eac000c1e1500 */
[----:B------:R-:W2:Y:S01]  /*2a80*/  @!P0 LDG.E.U16 R92, [R8.64+-0xe80] ;  /* 0xfff1801c085c8981 */ /* 0x000ea2000c1e1500 */
[----:B------:R-:W-:-:S03]  /*2a90*/  ISETP.GE.AND P0, PT, R12, UR6, PT ;  /* 0x000000060c007c0c */ /* 0x000fc6000bf06270 */
[----:B------:R-:W2:Y:S01]  /*2aa0*/  @!P1 LDG.E.U16 R93, [R8.64+-0xe40] ;  /* 0xfff1c01c085d9981 */ /* 0x000ea2000c1e1500 */
[----:B------:R-:W-:Y:S02]  /*2ab0*/  ISETP.NE.AND P1, PT, R94, RZ, PT ;  /* 0x000000ff5e00720c */ /* 0x000fe40003f25270 */
[----:B------:R-:W-:-:S07]  /*2ac0*/  PRMT R94, RZ, 0x7610, R94 ;  /* 0x00007610ff5e7816 */ /* 0x000fce000000005e */
[----:B------:R-:W2:Y:S01]  /*2ad0*/  @!P0 LDG.E.U16 R94, [R8.64+-0xe00] ;  /* 0xfff2001c085e8981 */ /* 0x000ea2000c1e1500 */
[----:B------:R-:W-:-:S03]  /*2ae0*/  ISETP.GE.AND P0, PT, R7, UR6, PT ;  /* 0x0000000607007c0c */ /* 0x000fc6000bf06270 */
[----:B------:R-:W2:Y:S10]  /*2af0*/  @!P1 LDG.E.U16 R95, [R8.64+-0xd80] ;  /* 0xfff2801c085f9981 */ /* 0x000eb4000c1e1500 */
[----:B------:R-:W2:Y:S01]  /*2b00*/  @!P0 LDG.E.U16 R96, [R8.64+-0xdc0] ;  /* 0xfff2401c08608981 */ /* 0x000ea2000c1e1500 */
[----:B---3--:R-:W-:-:S02]  /*2b10*/  PRMT R72, RZ, 0x5410, R72 ;  /* 0x00005410ff487816 */ /* 0x008fc40000000048 */
[----:B----4-:R-:W-:-:S03]  /*2b20*/  PRMT R75, RZ, 0x5410, R75 ;  /* 0x00005410ff4b7816 */ /* 0x010fc6000000004b */
[----:B------:R-:W-:Y:S01]  /*2b30*/  FMUL.FTZ R63, R72, -1.4426950216293334961 ;  /* 0xbfb8aa3b483f7820 */ /* 0x000fe20000410000 */
[----:B------:R-:W-:Y:S01]  /*2b40*/  PRMT R73, RZ, 0x5410, R10 ;  /* 0x00005410ff497816 */ /* 0x000fe2000000000a */
[----:B------:R-:W-:-:S04]  /*2b50*/  FMUL.FTZ R62, R75, -1.4426950216293334961 ;  /* 0xbfb8aa3b4b3e7820 */ /* 0x000fc80000410000 */
[----:B------:R-:W1:Y:S01]  /*2b60*/  MUFU.EX2 R63, R63 ;  /* 0x0000003f003f7308 */ /* 0x000e620000000800 */
[----:B------:R-:W-:Y:S01]  /*2b70*/  FMUL.FTZ R60, R73, -1.4426950216293334961 ;  /* 0xbfb8aa3b493c7820 */ /* 0x000fe20000410000 */
[----:B------:R-:W-:-:S06]  /*2b80*/  PRMT R74, RZ, 0x5410, R74 ;  /* 0x00005410ff4a7816 */ /* 0x000fcc000000004a */
[----:B------:R-:W3:Y:S01]  /*2b90*/  MUFU.EX2 R62, R62 ;  /* 0x0000003e003e7308 */ /* 0x000ee20000000800 */
[----:B------:R-:W-:-:S07]  /*2ba0*/  FMUL.FTZ R61, R74, -1.4426950216293334961 ;  /* 0xbfb8aa3b4a3d7820 */ /* 0x000fce0000410000 */
[----:B------:R-:W4:Y:S01]  /*2bb0*/  MUFU.EX2 R60, R60 ;  /* 0x0000003c003c7308 */ /* 0x000f220000000800 */
[----:B-----5:R-:W-:Y:S01]  /*2bc0*/  PRMT R76, RZ, 0x5410, R76 ;  /* 0x00005410ff4c7816 */ /* 0x020fe2000000004c */
[----:B-1----:R-:W-:Y:S01]  /*2bd0*/  FADD.FTZ R132, R63, 1 ;  /* 0x3f8000003f847421 */ /* 0x002fe20000010000 */
[----:B------:R-:W-:-:S03]  /*2be0*/  PRMT R77, RZ, 0x5410, R77 ;  /* 0x00005410ff4d7816 */ /* 0x000fc6000000004d */
[----:B------:R-:W-:Y:S02]  /*2bf0*/  FMUL.FTZ R43, R76, -1.4426950216293334961 ;  /* 0xbfb8aa3b4c2b7820 */ /* 0x000fe40000410000 */
[----:B------:R-:W1:Y:S01]  /*2c00*/  MUFU.EX2 R61, R61 ;  /* 0x0000003d003d7308 */ /* 0x000e620000000800 */
[----:B---3--:R-:W-:Y:S02]  /*2c10*/  FADD.FTZ R129, R62, 1 ;  /* 0x3f8000003e817421 */ /* 0x008fe40000010000 */
[----:B------:R-:W-:Y:S02]  /*2c20*/  FMUL.FTZ R21, R77, -1.4426950216293334961 ;  /* 0xbfb8aa3b4d157820 */ /* 0x000fe40000410000 */
[----:B----4-:R-:W-:-:S03]  /*2c30*/  FADD.FTZ R60, R60, 1 ;  /* 0x3f8000003c3c7421 */ /* 0x010fc60000010000 */
[----:B------:R-:W3:Y:S01]  /*2c40*/  MUFU.EX2 R43, R43 ;  /* 0x0000002b002b7308 */ /* 0x000ee20000000800 */
[----:B------:R-:W-:-:S07]  /*2c50*/  PRMT R80, RZ, 0x5410, R80 ;  /* 0x00005410ff507816 */ /* 0x000fce0000000050 */
[----:B------:R-:W4:Y:S01]  /*2c60*/  MUFU.RCP R132, R132 ;  /* 0x0000008400847308 */ /* 0x000f220000001000 */
[----:B------:R-:W-:Y:S01]  /*2c70*/  PRMT R78, RZ, 0x5410, R78 ;  /* 0x00005410ff4e7816 */ /* 0x000fe2000000004e */
[----:B0-----:R-:W-:Y:S01]  /*2c80*/  FMUL.FTZ R19, R80, -1.4426950216293334961 ;  /* 0xbfb8aa3b50137820 */ /* 0x001fe20000410000 */
[----:B------:R-:W-:-:S05]  /*2c90*/  PRMT R79, RZ, 0x5410, R79 ;  /* 0x00005410ff4f7816 */ /* 0x000fca000000004f */
[----:B------:R-:W-:Y:S01]  /*2ca0*/  MUFU.RCP R131, R60 ;  /* 0x0000003c00837308 */ /* 0x000fe20000001000 */
[----:B-1----:R-:W-:-:S07]  /*2cb0*/  FADD.FTZ R130, R61, 1 ;  /* 0x3f8000003d827421 */ /* 0x002fce0000010000 */
[----:B------:R-:W0:Y:S01]  /*2cc0*/  MUFU.EX2 R21, R21 ;  /* 0x0000001500157308 */ /* 0x000e220000000800 */
[----:B------:R-:W-:Y:S02]  /*2cd0*/  FMUL.FTZ R20, R78, -1.4426950216293334961 ;  /* 0xbfb8aa3b4e147820 */ /* 0x000fe40000410000 */
[----:B------:R-:W-:Y:S01]  /*2ce0*/  FMUL.FTZ R18, R79, -1.4426950216293334961 ;  /* 0xbfb8aa3b4f127820 */ /* 0x000fe20000410000 */
[----:B------:R-:W-:Y:S01]  /*2cf0*/  PRMT R138, RZ, 0x5410, R138 ;  /* 0x00005410ff8a7816 */ /* 0x000fe2000000008a */
[----:B---3--:R-:W-:Y:S01]  /*2d00*/  FADD.FTZ R128, R43, 1 ;  /* 0x3f8000002b807421 */ /* 0x008fe20000010000 */
[----:B------:R-:W-:Y:S02]  /*2d10*/  PRMT R139, RZ, 0x5410, R139 ;  /* 0x00005410ff8b7816 */ /* 0x000fe4000000008b */
[----:B------:R-:W1:Y:S01]  /*2d20*/  MUFU.EX2 R19, R19 ;  /* 0x0000001300137308 */ /* 0x000e620000000800 */
[----:B----4-:R-:W-:-:S07]  /*2d30*/  FADD.FTZ R43, -R132, 1 ;  /* 0x3f800000842b7421 */ /* 0x010fce0000010100 */
[----:B------:R-:W3:Y:S01]  /*2d40*/  MUFU.RCP R130, R130 ;  /* 0x0000008200827308 */ /* 0x000ee20000001000 */
[----:B0-----:R-:W-:Y:S02]  /*2d50*/  FADD.FTZ R125, R21, 1 ;  /* 0x3f800000157d7421 */ /* 0x001fe40000010000 */
[----:B------:R-:W-:-:S05]  /*2d60*/  FFMA.FTZ R60, R72, R43, 1 ;  /* 0x3f800000483c7423 */ /* 0x000fca000001002b */
[----:B------:R-:W0:Y:S08]  /*2d70*/  MUFU.EX2 R20, R20 ;  /* 0x0000001400147308 */ /* 0x000e300000000800 */
[----:B------:R-:W4:Y:S08]  /*2d80*/  MUFU.EX2 R18, R18 ;  /* 0x0000001200127308 */ /* 0x000f300000000800 */
[----:B------:R-:W5:Y:S01]  /*2d90*/  MUFU.RCP R129, R129 ;  /* 0x0000008100817308 */ /* 0x000f620000001000 */
[----:B-1----:R-:W-:Y:S01]  /*2da0*/  FADD.FTZ R121, R19, 1 ;  /* 0x3f80000013797421 */ /* 0x002fe20000010000 */
[----:B------:R-:W-:Y:S01]  /*2db0*/  PRMT R81, RZ, 0x5410, R81 ;  /* 0x00005410ff517816 */ /* 0x000fe20000000051 */
[----:B---3--:R-:W-:Y:S01]  /*2dc0*/  FADD.FTZ R19, -R130, 1 ;  /* 0x3f80000082137421 */ /* 0x008fe20000010100 */
[----:B------:R-:W-:Y:S01]  /*2dd0*/  PRMT R135, RZ, 0x5410, R135 ;  /* 0x00005410ff877816 */ /* 0x000fe20000000087 */
[----:B0-----:R-:W-:Y:S01]  /*2de0*/  FADD.FTZ R20, R20, 1 ;  /* 0x3f80000014147421 */ /* 0x001fe20000010000 */
[----:B------:R-:W-:Y:S01]  /*2df0*/  PRMT R134, RZ, 0x5410, R134 ;  /* 0x00005410ff867816 */ /* 0x000fe20000000086 */
[----:B----4-:R-:W-:-:S02]  /*2e00*/  FADD.FTZ R122, R18, 1 ;  /* 0x3f800000127a7421 */ /* 0x010fc40000010000 */
[----:B------:R-:W-:Y:S01]  /*2e10*/  FMUL.FTZ R11, R81, -1.4426950216293334961 ;  /* 0xbfb8aa3b510b7820 */ /* 0x000fe20000410000 */
[----:B------:R-:W-:Y:S01]  /*2e20*/  MUFU.RCP R123, R20 ;  /* 0x00000014007b7308 */ /* 0x000fe20000001000 */
[----:B------:R-:W-:Y:S01]  /*2e30*/  PRMT R82, RZ, 0x5410, R82 ;  /* 0x00005410ff527816 */ /* 0x000fe20000000052 */
[----:B-----5:R-:W-:-:S06]  /*2e40*/  FADD.FTZ R18, -R129, 1 ;  /* 0x3f80000081127421 */ /* 0x020fcc0000010100 */
[----:B------:R-:W0:Y:S01]  /*2e50*/  MUFU.EX2 R11, R11 ;  /* 0x0000000b000b7308 */ /* 0x000e220000000800 */
[----:B------:R-:W-:Y:S01]  /*2e60*/  FMUL.FTZ R10, R82, -1.4426950216293334961 ;  /* 0xbfb8aa3b520a7820 */ /* 0x000fe20000410000 */
[----:B------:R-:W-:Y:S01]  /*2e70*/  PRMT R101, RZ, 0x5410, R101 ;  /* 0x00005410ff657816 */ /* 0x000fe20000000065 */
[----:B--2---:R-:W-:Y:S04]  /*2e80*/  STS.U16 [R148], R70 ;  /* 0x0000004694007388 */ /* 0x004fe80000000400 */
        /* <DEDUP_REMOVED lines=17> */
[----:B------:R-:W3:Y:S04]  /*2fa0*/  LDS.U16 R70, [R56] ;  /* 0x0000000038467984 */ /* 0x000ee80000000400 */
[----:B------:R-:W4:Y:S04]  /*2fb0*/  LDS.U16 R63, [R56+0x4] ;  /* 0x00000400383f7984 */ /* 0x000f280000000400 */
[----:B------:R-:W5:Y:S01]  /*2fc0*/  LDS.U16 R62, [R56+0x6] ;  /* 0x00000600383e7984 */ /* 0x000f620000000400 */
[----:B-1----:R-:W-:-:S03]  /*2fd0*/  FADD.FTZ R84, -R131, 1 ;  /* 0x3f80000083547421 */ /* 0x002fc60000010100 */
[----:B------:R-:W1:Y:S01]  /*2fe0*/  LDS.U16 R61, [R56+0x8] ;  /* 0x00000800383d7984 */ /* 0x000e620000000400 */
[----:B------:R-:W-:-:S03]  /*2ff0*/  FFMA.FTZ R43, R73, R84, 1 ;  /* 0x3f800000492b7423 */ /* 0x000fc60000010054 */
[----:B------:R-:W-:Y:S04]  /*3000*/  LDS.U16 R69, [R56+0xe] ;  /* 0x00000e0038457984 */ /* 0x000fe80000000400 */
[----:B------:R-:W-:Y:S01]  /*3010*/  LDS.U16 R92, [R56+0x10] ;  /* 0x00001000385c7984 */ /* 0x000fe20000000400 */
[----:B------:R-:W-:Y:S01]  /*3020*/  MUFU.EX2 R10, R10 ;  /* 0x0000000a000a7308 */ /* 0x000fe20000000800 */
[----:B------:R-:W-:-:S07]  /*3030*/  PRMT R102, RZ, 0x5410, R102 ;  /* 0x00005410ff667816 */ /* 0x000fce0000000066 */
[----:B------:R-:W1:Y:S01]  /*3040*/  MUFU.RCP R128, R128 ;  /* 0x0000008000807308 */ /* 0x000e620000001000 */
[----:B------:R-:W-:Y:S01]  /*3050*/  FMUL.FTZ R8, R101, -1.4426950216293334961 ;  /* 0xbfb8aa3b65087820 */ /* 0x000fe20000410000 */
[----:B------:R-:W-:-:S06]  /*3060*/  PRMT R120, RZ, 0x5410, R120 ;  /* 0x00005410ff787816 */ /* 0x000fcc0000000078 */
[----:B------:R-:W1:Y:S01]  /*3070*/  MUFU.RCP R122, R122 ;  /* 0x0000007a007a7308 */ /* 0x000e620000001000 */
[----:B--2---:R-:W-:Y:S01]  /*3080*/  PRMT R64, RZ, 0x5410, R71 ;  /* 0x00005410ff407816 */ /* 0x004fe20000000047 */
[----:B0-----:R-:W-:Y:S01]  /*3090*/  FADD.FTZ R111, R11, 1 ;  /* 0x3f8000000b6f7421 */ /* 0x001fe20000010000 */
[----:B---3--:R-:W-:Y:S01]  /*30a0*/  PRMT R65, RZ, 0x5410, R70 ;  /* 0x00005410ff417816 */ /* 0x008fe20000000046 */
[----:B------:R-:W-:Y:S02]  /*30b0*/  LDS.U16 R105, [R56+0x18] ;  /* 0x0000180038697984 */ /* 0x000fe40000000400 */
[----:B------:R-:W-:Y:S02]  /*30c0*/  FMUL.FTZ R70, R138, R64 ;  /* 0x000000408a467220 */ /* 0x000fe40000410000 */
[----:B------:R-:W-:Y:S01]  /*30d0*/  FMUL.FTZ R21, R139, R65 ;  /* 0x000000418b157220 */ /* 0x000fe20000410000 */
[----:B------:R-:W0:Y:S01]  /*30e0*/  MUFU.RCP R125, R125 ;  /* 0x0000007d007d7308 */ /* 0x000e220000001000 */
[----:B------:R-:W-:Y:S01]  /*30f0*/  FMUL.FTZ R70, R131, R70 ;  /* 0x0000004683467220 */ /* 0x000fe20000410000 */
[----:B------:R-:W-:Y:S01]  /*3100*/  PRMT R118, RZ, 0x5410, R118 ;  /* 0x00005410ff767816 */ /* 0x000fe20000000076 */
[----:B------:R-:W-:Y:S01]  /*3110*/  FMUL.FTZ R21, R132, R21 ;  /* 0x0000001584157220 */ /* 0x000fe20000410000 */
[----:B------:R-:W-:Y:S01]  /*3120*/  PRMT R119, RZ, 0x5410, R119 ;  /* 0x00005410ff777816 */ /* 0x000fe20000000077 */
[----:B------:R-:W-:Y:S01]  /*3130*/  FMUL.FTZ R70, R70, R43 ;  /* 0x0000002b46467220 */ /* 0x000fe20000410000 */
[----:B------:R-:W-:Y:S01]  /*3140*/  PRMT R117, RZ, 0x5410, R117 ;  /* 0x00005410ff757816 */ /* 0x000fe20000000075 */
[----:B------:R-:W2:Y:S01]  /*3150*/  LDS.U16 R43, [R56+0xc] ;  /* 0x00000c00382b7984 */ /* 0x000ea20000000400 */
[----:B------:R-:W-:Y:S01]  /*3160*/  FMUL.FTZ R21, R21, R60 ;  /* 0x0000003c15157220 */ /* 0x000fe20000410000 */
[----:B----4-:R-:W-:-:S02]  /*3170*/  PRMT R63, RZ, 0x5410, R63 ;  /* 0x00005410ff3f7816 */ /* 0x010fc4000000003f */
[----:B------:R-:W3:Y:S01]  /*3180*/  LDS.U16 R60, [R56+0xa] ;  /* 0x00000a00383c7984 */ /* 0x000ee20000000400 */
[----:B-----5:R-:W-:Y:S01]  /*3190*/  PRMT R62, RZ, 0x5410, R62 ;  /* 0x00005410ff3e7816 */ /* 0x020fe2000000003e */
[----:B------:R-:W-:Y:S02]  /*31a0*/  FFMA.FTZ R71, R74, R19, 1 ;  /* 0x3f8000004a477423 */ /* 0x000fe40000010013 */
[----:B------:R-:W-:Y:S01]  /*31b0*/  FMUL.FTZ R19, R135, R63 ;  /* 0x0000003f87137220 */ /* 0x000fe20000410000 */
[----:B------:R-:W-:Y:S01]  /*31c0*/  MUFU.RCP R121, R121 ;  /* 0x0000007900797308 */ /* 0x000fe20000001000 */
[----:B------:R-:W-:Y:S01]  /*31d0*/  FFMA.FTZ R84, R75, R18, 1 ;  /* 0x3f8000004b547423 */ /* 0x000fe20000010012 */
[----:B------:R-:W-:Y:S01]  /*31e0*/  PRMT R91, RZ, 0x5410, R91 ;  /* 0x00005410ff5b7816 */ /* 0x000fe2000000005b */
[----:B------:R-:W-:Y:S01]  /*31f0*/  FMUL.FTZ R20, R134, R62 ;  /* 0x0000003e86147220 */ /* 0x000fe20000410000 */
[----:B------:R-:W-:Y:S01]  /*3200*/  PRMT R23, RZ, 0x5410, R23 ;  /* 0x00005410ff177816 */ /* 0x000fe20000000017 */
[----:B------:R-:W-:Y:S01]  /*3210*/  FMUL.FTZ R18, R130, R19 ;  /* 0x0000001382127220 */ /* 0x000fe20000410000 */
[----:B------:R-:W-:Y:S01]  /*3220*/  PRMT R116, RZ, 0x5410, R116 ;  /* 0x00005410ff747816 */ /* 0x000fe20000000074 */
[----:B------:R-:W-:Y:S01]  /*3230*/  FMUL.FTZ R19, R129, R20 ;  /* 0x0000001481137220 */ /* 0x000fe20000410000 */
[----:B------:R-:W-:Y:S01]  /*3240*/  PRMT R114, RZ, 0x5410, R114 ;  /* 0x00005410ff727816 */ /* 0x000fe20000000072 */
[----:B------:R-:W-:Y:S01]  /*3250*/  FMUL.FTZ R18, R18, R71 ;  /* 0x0000004712127220 */ /* 0x000fe20000410000 */
[----:B------:R-:W-:Y:S01]  /*3260*/  LDS.U16 R104, [R56+0x1a] ;  /* 0x00001a0038687984 */ /* 0x000fe20000000400 */
[----:B------:R-:W-:-:S03]  /*3270*/  FMUL.FTZ R19, R19, R84 ;  /* 0x0000005413137220 */ /* 0x000fc60000410000 */
[----:B------:R-:W4:Y:S04]  /*3280*/  LDS.U16 R71, [R56+0x14] ;  /* 0x0000140038477984 */ /* 0x000f280000000400 */
[----:B------:R-:W5:Y:S01]  /*3290*/  LDS.U16 R84, [R56+0x12] ;  /* 0x0000120038547984 */ /* 0x000f620000000400 */
[----:B-1----:R-:W-:Y:S01]  /*32a0*/  PRMT R61, RZ, 0x5410, R61 ;  /* 0x00005410ff3d7816 */ /* 0x002fe2000000003d */
[----:B------:R-:W-:Y:S01]  /*32b0*/  FMUL.FTZ R9, R102, -1.4426950216293334961 ;  /* 0xbfb8aa3b66097820 */ /* 0x000fe20000410000 */
[----:B------:R-:W1:Y:S01]  /*32c0*/  MUFU.EX2 R8, R8 ;  /* 0x0000000800087308 */ /* 0x000e620000000800 */
[----:B------:R-:W-:Y:S02]  /*32d0*/  FADD.FTZ R11, -R123, 1 ;  /* 0x3f8000007b0b7421 */ /* 0x000fe40000010100 */
[----:B------:R-:W-:-:S02]  /*32e0*/  FMUL.FTZ R83, R120, R61 ;  /* 0x0000003d78537220 */ /* 0x000fc40000410000 */
[----:B------:R-:W-:-:S03]  /*32f0*/  FADD.FTZ R93, -R128, 1 ;  /* 0x3f800000805d7421 */ /* 0x000fc60000010100 */
[----:B------:R-:W1:Y:S01]  /*3300*/  MUFU.RCP R111, R111 ;  /* 0x0000006f006f7308 */ /* 0x000e620000001000 */
[----:B------:R-:W-:Y:S01]  /*3310*/  FADD.FTZ R103, R10, 1 ;  /* 0x3f8000000a677421 */ /* 0x000fe20000010000 */
[----:B--2---:R-:W-:Y:S01]  /*3320*/  PRMT R43, RZ, 0x5410, R43 ;  /* 0x00005410ff2b7816 */ /* 0x004fe2000000002b */
[----:B------:R-:W-:Y:S02]  /*3330*/  FMUL.FTZ R20, R128, R83 ;  /* 0x0000005380147220 */ /* 0x000fe40000410000 */
[----:B------:R-:W-:-:S03]  /*3340*/  FADD.FTZ R94, -R122, 1 ;  /* 0x3f8000007a5e7421 */ /* 0x000fc60000010100 */
[----:B------:R-:W2:Y:S01]  /*3350*/  MUFU.EX2 R9, R9 ;  /* 0x0000000900097308 */ /* 0x000ea20000000800 */
[----:B------:R-:W-:Y:S01]  /*3360*/  FFMA.FTZ R83, R78, R11, 1 ;  /* 0x3f8000004e537423 */ /* 0x000fe2000001000b */
[----:B---3--:R-:W-:Y:S01]  /*3370*/  PRMT R60, RZ, 0x5410, R60 ;  /* 0x00005410ff3c7816 */ /* 0x008fe2000000003c */
[----:B------:R-:W-:Y:S01]  /*3380*/  FFMA.FTZ R93, R76, R93, 1 ;  /* 0x3f8000004c5d7423 */ /* 0x000fe2000001005d */
[----:B------:R-:W-:Y:S01]  /*3390*/  PRMT R11, RZ, 0x5410, R69 ;  /* 0x00005410ff0b7816 */ /* 0x000fe20000000045 */
[----:B0-----:R-:W-:Y:S01]  /*33a0*/  FADD.FTZ R10, -R125, 1 ;  /* 0x3f8000007d0a7421 */ /* 0x001fe20000010100 */
[----:B------:R-:W0:Y:S01]  /*33b0*/  LDS.U16 R69, [R56+0x16] ;  /* 0x0000160038457984 */ /* 0x000e220000000400 */
[----:B------:R-:W-:Y:S01]  /*33c0*/  FFMA.FTZ R98, R79, R94, 1 ;  /* 0x3f8000004f627423 */ /* 0x000fe2000001005e */
[----:B------:R-:W3:Y:S01]  /*33d0*/  MUFU.RCP R103, R103 ;  /* 0x0000006700677308 */ /* 0x000ee20000001000 */
[----:B------:R-:W-:Y:S02]  /*33e0*/  FMUL.FTZ R94, R118, R43 ;  /* 0x0000002b765e7220 */ /* 0x000fe40000410000 */
[----:B------:R-:W-:-:S02]  /*33f0*/  FMUL.FTZ R20, R20, R93 ;  /* 0x0000005d14147220 */ /* 0x000fc40000410000 */
[----:B------:R-:W-:Y:S02]  /*3400*/  FFMA.FTZ R95, R77, R10, 1 ;  /* 0x3f8000004d5f7423 */ /* 0x000fe4000001000a */
[----:B------:R-:W-:Y:S02]  /*3410*/  FMUL.FTZ R10, R119, R60 ;  /* 0x0000003c770a7220 */ /* 0x000fe40000410000 */
[----:B------:R-:W-:Y:S02]  /*3420*/  FMUL.FTZ R93, R117, R11 ;  /* 0x0000000b755d7220 */ /* 0x000fe40000410000 */
[----:B------:R-:W-:Y:S02]  /*3430*/  FMUL.FTZ R96, R123, R94 ;  /* 0x0000005e7b607220 */ /* 0x000fe40000410000 */
[----:B------:R-:W-:Y:S02]  /*3440*/  FMUL.FTZ R10, R125, R10 ;  /* 0x0000000a7d0a7220 */ /* 0x000fe40000410000 */
[----:B------:R-:W-:-:S02]  /*3450*/  FMUL.FTZ R93, R122, R93 ;  /* 0x0000005d7a5d7220 */ /* 0x000fc40000410000 */
[----:B-1----:R-:W-:Y:S02]  /*3460*/  FADD.FTZ R107, R8, 1 ;  /* 0x3f800000086b7421 */ /* 0x002fe40000010000 */
[----:B------:R-:W-:Y:S02]  /*3470*/  FADD.FTZ R8, -R111, 1 ;  /* 0x3f8000006f087421 */ /* 0x000fe40000010100 */
[----:B------:R-:W-:Y:S02]  /*3480*/  FMUL.FTZ R96, R96, R83 ;  /* 0x0000005360607220 */ /* 0x000fe40000410000 */
[----:B--2---:R-:W-:Y:S02]  /*3490*/  FADD.FTZ R83, R9, 1 ;  /* 0x3f80000009537421 */ /* 0x004fe40000010000 */
[----:B------:R-:W-:Y:S02]  /*34a0*/  FMUL.FTZ R99, R91, -1.4426950216293334961 ;  /* 0xbfb8aa3b5b637820 */ /* 0x000fe40000410000 */
[----:B------:R-:W-:Y:S01]  /*34b0*/  FMUL.FTZ R95, R10, R95 ;  /* 0x0000005f0a5f7220 */ /* 0x000fe20000410000 */
[----:B------:R-:W-:Y:S01]  /*34c0*/  PRMT R10, RZ, 0x5410, R92 ;  /* 0x00005410ff0a7816 */ /* 0x000fe2000000005c */
[----:B------:R-:W-:-:S02]  /*34d0*/  FMUL.FTZ R97, R93, R98 ;  /* 0x000000625d617220 */ /* 0x000fc40000410000 */
[----:B------:R-:W-:Y:S02]  /*34e0*/  FADD.FTZ R9, -R121, 1 ;  /* 0x3f80000079097421 */ /* 0x000fe40000010100 */
[----:B------:R-:W-:Y:S02]  /*34f0*/  FMUL.FTZ R66, R23, -1.4426950216293334961 ;  /* 0xbfb8aa3b17427820 */ /* 0x000fe40000410000 */
[----:B------:R-:W-:Y:S01]  /*3500*/  FFMA.FTZ R93, R81, R8, 1 ;  /* 0x3f800000515d7423 */ /* 0x000fe20000010008 */
[----:B----4-:R-:W-:Y:S01]  /*3510*/  PRMT R8, RZ, 0x5410, R71 ;  /* 0x00005410ff087816 */ /* 0x010fe20000000047 */
[----:B------:R3:W-:Y:S01]  /*3520*/  MUFU.EX2 R94, R99 ;  /* 0x00000063005e7308 */ /* 0x0007e20000000800 */
[----:B------:R-:W-:Y:S01]  /*3530*/  FFMA.FTZ R98, R80, R9, 1 ;  /* 0x3f80000050627423 */ /* 0x000fe20000010009 */
[----:B-----5:R-:W-:Y:S01]  /*3540*/  PRMT R9, RZ, 0x5410, R84 ;  /* 0x00005410ff097816 */ /* 0x020fe20000000054 */
[----:B------:R-:W-:Y:S02]  /*3550*/  FMUL.FTZ R84, R116, R10 ;  /* 0x0000000a74547220 */ /* 0x000fe40000410000 */
[----:B------:R-:W-:-:S02]  /*3560*/  FMUL.FTZ R100, R114, R8 ;  /* 0x0000000872647220 */ /* 0x000fc40000410000 */
[----:B---3--:R-:W-:Y:S01]  /*3570*/  FADD.FTZ R99, -R103, 1 ;  /* 0x3f80000067637421 */ /* 0x008fe20000010100 */
[----:B------:R-:W1:Y:S01]  /*3580*/  MUFU.EX2 R66, R66 ;  /* 0x0000004200427308 */ /* 0x000e620000000800 */
[----:B------:R-:W-:Y:S02]  /*3590*/  PRMT R22, RZ, 0x5410, R22 ;  /* 0x00005410ff167816 */ /* 0x000fe40000000016 */
[----:B------:R-:W-:Y:S02]  /*35a0*/  FFMA.FTZ R106, R82, R99, 1 ;  /* 0x3f800000526a7423 */ /* 0x000fe40000010063 */
[----:B------:R-:W-:Y:S01]  /*35b0*/  FMUL.FTZ R99, R121, R84 ;  /* 0x0000005479637220 */ /* 0x000fe20000410000 */
[----:B------:R-:W-:Y:S01]  /*35c0*/  PRMT R115, RZ, 0x5410, R115 ;  /* 0x00005410ff737816 */ /* 0x000fe20000000073 */
[----:B------:R-:W-:Y:S02]  /*35d0*/  FMUL.FTZ R71, R103, R100 ;  /* 0x0000006467477220 */ /* 0x000fe40000410000 */
[----:B------:R-:W-:-:S02]  /*35e0*/  FMUL.FTZ R68, R22, -1.4426950216293334961 ;  /* 0xbfb8aa3b16447820 */ /* 0x000fc40000410000 */
[----:B------:R-:W-:Y:S02]  /*35f0*/  FMUL.FTZ R99, R99, R98 ;  /* 0x0000006263637220 */ /* 0x000fe40000410000 */
[----:B------:R-:W-:Y:S01]  /*3600*/  FMUL.FTZ R98, R71, R106 ;  /* 0x0000006a47627220 */ /* 0x000fe20000410000 */
[----:B------:R-:W2:Y:S01]  /*3610*/  MUFU.RCP R83, R83 ;  /* 0x0000005300537308 */ /* 0x000ea20000001000 */
[----:B------:R-:W3:Y:S01]  /*3620*/  LDS.U16 R106, [R56+0x1c] ;  /* 0x00001c00386a7984 */ /* 0x000ee20000000400 */
[----:B------:R-:W-:-:S03]  /*3630*/  FMUL.FTZ R92, R115, R9 ;  /* 0x00000009735c7220 */ /* 0x000fc60000410000 */
[----:B------:R-:W4:Y:S01]  /*3640*/  LDS.U16 R71, [R56+0x1e] ;  /* 0x00001e0038477984 */ /* 0x000f220000000400 */
[----:B------:R-:W-:Y:S02]  /*3650*/  FMUL.FTZ R92, R111, R92 ;  /* 0x0000005c6f5c7220 */ /* 0x000fe40000410000 */
[----:B------:R-:W5:Y:S01]  /*3660*/  MUFU.EX2 R68, R68 ;  /* 0x0000004400447308 */ /* 0x000f620000000800 */
[----:B-1----:R-:W-:Y:S02]  /*3670*/  FADD.FTZ R66, R66, 1 ;  /* 0x3f80000042427421 */ /* 0x002fe40000010000 */
[----:B------:R-:W-:Y:S01]  /*3680*/  FMUL.FTZ R100, R92, R93 ;  /* 0x0000005d5c647220 */ /* 0x000fe20000410000 */
[----:B------:R-:W-:-:S04]  /*3690*/  PRMT R113, RZ, 0x5410, R113 ;  /* 0x00005410ff717816 */ /* 0x000fc80000000071 */
[----:B------:R-:W1:Y:S01]  /*36a0*/  MUFU.RCP R84, R107 ;  /* 0x0000006b00547308 */ /* 0x000e620000001000 */
[----:B--2---:R-:W-:-:S07]  /*36b0*/  FADD.FTZ R93, -R83, 1 ;  /* 0x3f800000535d7421 */ /* 0x004fce0000010100 */
[----:B------:R0:W2:Y:S02]  /*36c0*/  MUFU.RCP R92, R66 ;  /* 0x00000042005c7308 */ /* 0x0000a40000001000 */
[----:B0-----:R-:W-:Y:S01]  /*36d0*/  PRMT R66, RZ, 0x5410, R69 ;  /* 0x00005410ff427816 */ /* 0x001fe20000000045 */
[----:B-----5:R-:W-:-:S04]  /*36e0*/  FADD.FTZ R69, R68, 1 ;  /* 0x3f80000044457421 */ /* 0x020fc80000010000 */
[----:B------:R-:W-:Y:S02]  /*36f0*/  FMUL.FTZ R108, R113, R66 ;  /* 0x00000042716c7220 */ /* 0x000fe40000410000 */
[----:B------:R-:W-:Y:S02]  /*3700*/  FFMA.FTZ R68, R102, R93, 1 ;  /* 0x3f80000066447423 */ /* 0x000fe4000001005d */
[----:B------:R-:W-:Y:S02]  /*3710*/  FMUL.FTZ R107, R83, R108 ;  /* 0x0000006c536b7220 */ /* 0x000fe40000410000 */
[----:B------:R-:W-:Y:S02]  /*3720*/  FADD.FTZ R94, R94, 1 ;  /* 0x3f8000005e5e7421 */ /* 0x000fe40000010000 */
[----:B------:R-:W-:Y:S02]  /*3730*/  FMUL.FTZ R107, R107, R68 ;  /* 0x000000446b6b7220 */ /* 0x000fe40000410000 */
[----:B-1----:R-:W-:Y:S01]  /*3740*/  FADD.FTZ R68, -R84, 1 ;  /* 0x3f80000054447421 */ /* 0x002fe20000010100 */
[----:B------:R0:W1:Y:S01]  /*3750*/  MUFU.RCP R93, R69 ;  /* 0x00000045005d7308 */ /* 0x0000620000001000 */
[----:B------:R-:W-:-:S02]  /*3760*/  PRMT R112, RZ, 0x5410, R112 ;  /* 0x00005410ff707816 */ /* 0x000fc40000000070 */
[----:B------:R-:W-:Y:S01]  /*3770*/  FFMA.FTZ R109, R101, R68, 1 ;  /* 0x3f800000656d7423 */ /* 0x000fe20000010044 */
[----:B------:R-:W-:Y:S02]  /*3780*/  PRMT R68, RZ, 0x5410, R105 ;  /* 0x00005410ff447816 */ /* 0x000fe40000000069 */
[----:B------:R-:W-:Y:S02]  /*3790*/  PRMT R86, RZ, 0x5410, R86 ;  /* 0x00005410ff567816 */ /* 0x000fe40000000056 */
[----:B------:R-:W5:Y:S01]  /*37a0*/  MUFU.RCP R94, R94 ;  /* 0x0000005e005e7308 */ /* 0x000f620000001000 */
[----:B0-----:R-:W-:Y:S01]  /*37b0*/  PRMT R69, RZ, 0x5410, R104 ;  /* 0x00005410ff457816 */ /* 0x001fe20000000068 */
[----:B--2---:R-:W-:Y:S02]  /*37c0*/  FADD.FTZ R104, -R92, 1 ;  /* 0x3f8000005c687421 */ /* 0x004fe40000010100 */
[----:B------:R-:W-:Y:S02]  /*37d0*/  FMUL.FTZ R105, R112, R68 ;  /* 0x0000004470697220 */ /* 0x000fe40000410000 */
[----:B------:R-:W-:Y:S01]  /*37e0*/  FMUL.FTZ R127, R86, R69 ;  /* 0x00000045567f7220 */ /* 0x000fe20000410000 */
[----:B------:R-:W-:Y:S01]  /*37f0*/  F2FP.BF16.PACK_AB R21, R70, R21 ;  /* 0x000000154615723e */ /* 0x000fe200000010ff */
[----:B------:R-:W-:Y:S01]  /*3800*/  BAR.SYNC.DEFER_BLOCKING 0x0 ;  /* 0x0000000000007b1d */ /* 0x000fe20000010000 */
[----:B------:R-:W-:Y:S01]  /*3810*/  FFMA.FTZ R108, R23, R104, 1 ;  /* 0x3f800000176c7423 */ /* 0x000fe20000010068 */
[----:B------:R-:W-:Y:S01]  /*3820*/  PRMT R85, RZ, 0x5410, R85 ;  /* 0x00005410ff557816 */ /* 0x000fe20000000055 */
[----:B------:R-:W-:Y:S01]  /*3830*/  FMUL.FTZ R104, R84, R105 ;  /* 0x0000006954687220 */ /* 0x000fe20000410000 */
[----:B---3--:R-:W-:Y:S01]  /*3840*/  PRMT R70, RZ, 0x5410, R106 ;  /* 0x00005410ff467816 */ /* 0x008fe2000000006a */
[----:B------:R-:W-:Y:S01]  /*3850*/  FMUL.FTZ R105, R92, R127 ;  /* 0x0000007f5c697220 */ /* 0x000fe20000410000 */
[----:B------:R-:W-:-:S02]  /*3860*/  PRMT R17, RZ, 0x5410, R17 ;  /* 0x00005410ff117816 */ /* 0x000fc40000000011 */
[----:B----4-:R-:W-:Y:S01]  /*3870*/  PRMT R71, RZ, 0x5410, R71 ;  /* 0x00005410ff477816 */ /* 0x010fe20000000047 */
[----:B------:R-:W-:Y:S02]  /*3880*/  FMUL.FTZ R104, R104, R109 ;  /* 0x0000006d68687220 */ /* 0x000fe40000410000 */
[----:B------:R-:W-:Y:S02]  /*3890*/  FMUL.FTZ R105, R105, R108 ;  /* 0x0000006c69697220 */ /* 0x000fe40000410000 */
[----:B-1----:R-:W-:Y:S02]  /*38a0*/  FADD.FTZ R109, -R93, 1 ;  /* 0x3f8000005d6d7421 */ /* 0x002fe40000010100 */
[----:B------:R-:W-:Y:S02]  /*38b0*/  FMUL.FTZ R106, R85, R70 ;  /* 0x00000046556a7220 */ /* 0x000fe40000410000 */
[----:B-----5:R-:W-:Y:S02]  /*38c0*/  FADD.FTZ R108, -R94, 1 ;  /* 0x3f8000005e6c7421 */ /* 0x020fe40000010100 */
[----:B------:R-:W-:-:S02]  /*38d0*/  FMUL.FTZ R127, R17, R71 ;  /* 0x00000047117f7220 */ /* 0x000fc40000410000 */
[----:B------:R-:W-:Y:S02]  /*38e0*/  FFMA.FTZ R109, R22, R109, 1 ;  /* 0x3f800000166d7423 */ /* 0x000fe4000001006d */
[----:B------:R-:W-:Y:S02]  /*38f0*/  FMUL.FTZ R106, R93, R106 ;  /* 0x0000006a5d6a7220 */ /* 0x000fe40000410000 */
[----:B------:R-:W-:Y:S02]  /*3900*/  FFMA.FTZ R108, R91, R108, 1 ;  /* 0x3f8000005b6c7423 */ /* 0x000fe4000001006c */
[----:B------:R-:W-:Y:S02]  /*3910*/  FMUL.FTZ R127, R94, R127 ;  /* 0x0000007f5e7f7220 */ /* 0x000fe40000410000 */
[----:B------:R-:W-:Y:S01]  /*3920*/  FMUL.FTZ R106, R106, R109 ;  /* 0x0000006d6a6a7220 */ /* 0x000fe20000410000 */
[----:B------:R-:W-:Y:S01]  /*3930*/  F2FP.BF16.PACK_AB R18, R19, R18 ;  /* 0x000000121312723e */ /* 0x000fe200000010ff */
[----:B------:R-:W-:Y:S01]  /*3940*/  FMUL.FTZ R109, R127, R108 ;  /* 0x0000006c7f6d7220 */ /* 0x000fe20000410000 */
[----:B------:R-:W-:-:S02]  /*3950*/  PRMT R19, R21, 0x7632, R19 ;  /* 0x0000763215137816 */ /* 0x000fc40000000013 */
[----:B------:R-:W-:Y:S02]  /*3960*/  F2FP.BF16.PACK_AB R20, R95, R20 ;  /* 0x000000145f14723e */ /* 0x000fe400000010ff */
[----:B------:R-:W-:Y:S02]  /*3970*/  F2FP.BF16.PACK_AB R96, R97, R96 ;  /* 0x000000606160723e */ /* 0x000fe400000010ff */
[----:B------:R-:W-:Y:S02]  /*3980*/  ISETP.NE.AND P6, PT, R57, RZ, PT ;  /* 0x000000ff3900720c */ /* 0x000fe40003fc5270 */
[----:B------:R-:W-:Y:S02]  /*3990*/  F2FP.BF16.PACK_AB R99, R100, R99 ;  /* 0x000000636463723e */ /* 0x000fe400000010ff */
[----:B------:R-:W-:Y:S02]  /*39a0*/  F2FP.BF16.PACK_AB R98, R107, R98 ;  /* 0x000000626b62723e */ /* 0x000fe400000010ff */
[----:B------:R-:W-:-:S02]  /*39b0*/  F2FP.BF16.PACK_AB R104, R105, R104 ;  /* 0x000000686968723e */ /* 0x000fc400000010ff */
[----:B------:R-:W-:Y:S01]  /*39c0*/  F2FP.BF16.PACK_AB R106, R109, R106 ;  /* 0x0000006a6d6a723e */ /* 0x000fe200000010ff */
[----:B------:R0:W-:Y:S01]  /*39d0*/  STS.U16 [R56+0x2], R19 ;  /* 0x0000021338007388 */ /* 0x0001e20000000400 */
[----:B------:R-:W-:Y:S02]  /*39e0*/  PRMT R108, R20, 0x7632, R108 ;  /* 0x00007632146c7816 */ /* 0x000fe4000000006c */
[----:B------:R-:W-:Y:S01]  /*39f0*/  PRMT R95, R18, 0x7632, R95 ;  /* 0x00007632125f7816 */ /* 0x000fe2000000005f */
[----:B------:R1:W-:Y:S01]  /*3a00*/  STS.U16 [R56], R21 ;  /* 0x0000001538007388 */ /* 0x0003e20000000400 */
[----:B------:R-:W-:-:S03]  /*3a10*/  PRMT R97, R104, 0x7632, R97 ;  /* 0x0000763268617816 */ /* 0x000fc60000000061 */
        /* <DEDUP_REMOVED lines=8> */
[----:B-1----:R-:W-:-:S03]  /*3aa0*/  MOV R18, UR6 ;  /* 0x0000000600127c02 */ /* 0x002fc60008000f00 */
        /* <DEDUP_REMOVED lines=52> */
.L_x_631:
[----:B-1----:R-:W-:Y:S05]  /*3df0*/  BSYNC B0 ;  /* 0x0000000000007941 */ /* 0x002fea0003800000 */
.L_x_630:
        /* <DEDUP_REMOVED lines=57> */
[----:B------:R-:W-:-:S02]  /*4190*/  FMUL.FTZ R83, R102, R83 ;  /* 0x0000005366537220 */ /* 0x000fc40000410000 */
[----:B------:R-:W-:Y:S01]  /*41a0*/  @!P5 STG.E.U16 [R18.64+-0xdc0], R108 ;  /* 0xfff2406c1200d986 */ /* 0x000fe2000c10151c */
[----:B------:R-:W-:Y:S01]  /*41b0*/  ISETP.GE.AND P5, PT, R3, R110, PT ;  /* 0x0000006e0300720c */ /* 0x000fe20003fa6270 */
[----:B------:R-:W-:Y:S02]  /*41c0*/  FMUL.FTZ R84, R101, R84 ;  /* 0x0000005465547220 */ /* 0x000fe40000410000 */
[----:B------:R-:W-:Y:S01]  /*41d0*/  @!P1 STG.E.U16 [R18.64+-0xd80], R109 ;  /* 0xfff2806d12009986 */ /* 0x000fe2000c10151c */
[----:B------:R-:W-:Y:S01]  /*41e0*/  ISETP.GE.AND P1, PT, R2, R110, PT ;  /* 0x0000006e0200720c */ /* 0x000fe20003f26270 */
[----:B------:R-:W-:Y:S02]  /*41f0*/  FADD.FTZ R29, R20, UR8 ;  /* 0x00000008141d7e21 */ /* 0x000fe40008010000 */
[----:B------:R0:W-:Y:S01]  /*4200*/  @!P4 STG.E.U16 [R18.64+-0xd00], R97 ;  /* 0xfff300611200c986 */ /* 0x0001e2000c10151c */
[----:B------:R-:W-:Y:S02]  /*4210*/  FADD.FTZ R33, R88, UR8 ;  /* 0x0000000858217e21 */ /* 0x000fe40008010000 */
[----:B------:R-:W-:Y:S01]  /*4220*/  FADD.FTZ R32, R87, UR8 ;  /* 0x0000000857207e21 */ /* 0x000fe20008010000 */
[----:B------:R1:W-:Y:S01]  /*4230*/  @!P0 STG.E.U16 [R18.64+-0xd40], R96 ;  /* 0xfff2c06012008986 */ /* 0x0003e2000c10151c */
[----:B------:R-:W-:Y:S01]  /*4240*/  ISETP.NE.U32.AND P0, PT, RZ, c[0x0][0x270], PT ;  /* 0x00009c00ff007a0c */ /* 0x000fe20003f05070 */
[----:B------:R-:W-:-:S02]  /*4250*/  FMUL.FTZ R139, R139, R72 ;  /* 0x000000488b8b7220 */ /* 0x000fc40000410000 */
[----:B------:R2:W-:Y:S01]  /*4260*/  @!P5 STG.E.U16 [R18.64+-0xcc0], R98 ;  /* 0xfff340621200d986 */ /* 0x0005e2000c10151c */
[----:B------:R-:W-:Y:S01]  /*4270*/  ISETP.NE.AND.EX P0, PT, RZ, c[0x0][0x274], PT, P0 ;  /* 0x00009d00ff007a0c */ /* 0x000fe20003f05300 */
[----:B------:R-:W-:Y:S02]  /*4280*/  FMUL.FTZ R138, R138, R73 ;  /* 0x000000498a8a7220 */ /* 0x000fe40000410000 */
[----:B------:R3:W-:Y:S01]  /*4290*/  @!P1 STG.E.U16 [R18.64+-0xc80], R99 ;  /* 0xfff3806312009986 */ /* 0x0007e2000c10151c */
[----:B0-----:R-:W-:Y:S01]  /*42a0*/  PRMT R97, RZ, 0x5410, R26 ;  /* 0x00005410ff617816 */ /* 0x001fe2000000001a */
[----:B------:R-:W-:Y:S02]  /*42b0*/  FADD.FTZ R26, R23, UR8 ;  /* 0x00000008171a7e21 */ /* 0x000fe40008010000 */
[----:B------:R0:W-:Y:S01]  /*42c0*/  @!P2 STG.E.U16 [R18.64+-0xfc0], R95 ;  /* 0xfff0405f1200a986 */ /* 0x0001e2000c10151c */
[----:B-1----:R-:W-:Y:S01]  /*42d0*/  PRMT R96, RZ, 0x5410, R27 ;  /* 0x00005410ff607816 */ /* 0x002fe2000000001b */
[----:B------:R-:W-:-:S02]  /*42e0*/  FADD.FTZ R27, R22, UR8 ;  /* 0x00000008161b7e21 */ /* 0x000fc40008010000 */
[----:B------:R1:W-:Y:S01]  /*42f0*/  @!P3 STG.E.U16 [R18.64+-0xc40], R100 ;  /* 0xfff3c0641200b986 */ /* 0x0003e2000c10151c */
[----:B--2---:R-:W-:Y:S01]  /*4300*/  PRMT R98, RZ, 0x5410, R25 ;  /* 0x00005410ff627816 */ /* 0x004fe20000000019 */
[----:B------:R-:W-:Y:S01]  /*4310*/  FADD.FTZ R25, R91, UR8 ;  /* 0x000000085b197e21 */ /* 0x000fe20008010000 */
[----:B---3--:R-:W-:Y:S01]  /*4320*/  PRMT R99, RZ, 0x5410, R24 ;  /* 0x00005410ff637816 */ /* 0x008fe20000000018 */
[----:B------:R-:W-:Y:S02]  /*4330*/  FADD.FTZ R23, R96, UR8 ;  /* 0x0000000860177e21 */ /* 0x000fe40008010000 */
[----:B------:R-:W-:Y:S01]  /*4340*/  FADD.FTZ R22, R97, UR8 ;  /* 0x0000000861167e21 */ /* 0x000fe20008010000 */
[----:B0-----:R-:W-:Y:S01]  /*4350*/  PRMT R95, RZ, 0x5410, R28 ;  /* 0x00005410ff5f7816 */ /* 0x001fe2000000001c */
[----:B------:R-:W-:Y:S02]  /*4360*/  FADD.FTZ R28, R21, UR8 ;  /* 0x00000008151c7e21 */ /* 0x000fe40008010000 */
[----:B------:R-:W-:Y:S01]  /*4370*/  FADD.FTZ R21, R98, UR8 ;  /* 0x0000000862157e21 */ /* 0x000fe20008010000 */
[----:B-1----:R-:W-:Y:S01]  /*4380*/  PRMT R18, RZ, 0x5410, R35 ;  /* 0x00005410ff127816 */ /* 0x002fe20000000023 */
        /* <DEDUP_REMOVED lines=30> */
[----:B------:R-:W-:Y:S01]  /*4570*/  UIMAD UR4, UR26, UR38, URZ ;  /* 0x000000261a0472a4 */ /* 0x000fe2000f8e023f */
[----:B------:R-:W-:Y:S01]  /*4580*/  FMUL.FTZ R60, R77, R60 ;  /* 0x0000003c4d3c7220 */ /* 0x000fe20000410000 */
[----:B------:R-:W-:Y:S01]  /*4590*/  F2FP.BF16.PACK_AB R62, R62, R63 ;  /* 0x0000003f3e3e723e */ /* 0x000fe200000010ff */
[----:B------:R-:W-:Y:S01]  /*45a0*/  FMUL.FTZ R43, R78, R43 ;  /* 0x0000002b4e2b7220 */ /* 0x000fe20000410000 */
[----:B------:R-:W-:Y:S01]  /*45b0*/  UIMAD.WIDE.U32 UR36, UR27, UR38, URZ ;  /* 0x000000261b2472a5 */ /* 0x000fe2000f8e003f */
[----:B------:R-:W-:Y:S01]  /*45c0*/  FMUL.FTZ R72, R79, R11 ;  /* 0x0000000b4f487220 */ /* 0x000fe20000410000 */
[----:B------:R-:W-:Y:S01]  /*45d0*/  PRMT R11, R64, 0x7632, R11 ;  /* 0x00007632400b7816 */ /* 0x000fe2000000000b */
        /* <DEDUP_REMOVED lines=16> */
[----:B------:R-:W-:Y:S01]  /*46e0*/  UIMAD UR10, UR27, UR39, UR4 ;  /* 0x000000271b0a72a4 */ /* 0x000fe2000f8e0204 */
[----:B------:R-:W-:Y:S01]  /*46f0*/  PRMT R63, R60, 0x7632, R63 ;  /* 0x000076323c3f7816 */ /* 0x000fe2000000003f */
[----:B------:R1:W-:Y:S01]  /*4700*/  STS.U16 [R56+0x4], R62 ;  /* 0x0000043e38007388 */ /* 0x0003e20000000400 */
[----:B------:R-:W-:Y:S01]  /*4710*/  F2FP.BF16.PACK_AB R70, R71, R70 ;  /* 0x000000464746723e */ /* 0x000fe200000010ff */
[----:B------:R-:W-:Y:S01]  /*4720*/  BSSY B0, `(.L_x_633) ;  /* 0x0000039000007945 */ /* 0x000fe20003800000 */
[----:B------:R-:W-:Y:S01]  /*4730*/  PRMT R10, R43, 0x7632, R10 ;  /* 0x000076322b0a7816 */ /* 0x000fe2000000000a */
[----:B------:R2:W-:Y:S01]  /*4740*/  STS.U16 [R56+0x8], R60 ;  /* 0x0000083c38007388 */ /* 0x0005e20000000400 */
[----:B0-----:R-:W-:-:S02]  /*4750*/  PRMT R11, R9, 0x7632, R11 ;  /* 0x00007632090b7816 */ /* 0x001fc4000000000b */
[----:B------:R-:W-:Y:S01]  /*4760*/  PRMT R64, R70, 0x7632, R64 ;  /* 0x0000763246407816 */ /* 0x000fe20000000040 */
[----:B------:R0:W-:Y:S01]  /*4770*/  STS.U16 [R56+0x14], R8 ;  /* 0x0000140838007388 */ /* 0x0001e20000000400 */
[----:B-1----:R-:W-:-:S03]  /*4780*/  PRMT R62, R68, 0x7632, R62 ;  /* 0x00007632443e7816 */ /* 0x002fc6000000003e */
[----:B------:R-:W-:Y:S01]  /*4790*/  STS.U16 [R56+0x6], R61 ;  /* 0x0000063d38007388 */ /* 0x000fe20000000400 */
[----:B--2---:R-:W-:-:S03]  /*47a0*/  PRMT R60, R8, 0x7632, R60 ;  /* 0x00007632083c7816 */ /* 0x004fc6000000003c */
[----:B------:R-:W-:Y:S01]  /*47b0*/  STS.U16 [R56+0xa], R63 ;  /* 0x00000a3f38007388 */ /* 0x000fe20000000400 */
[----:B0-----:R-:W-:Y:S01]  /*47c0*/  IMAD.U32 R8, RZ, RZ, UR6 ;  /* 0x00000006ff087e24 */ /* 0x001fe2000f8e00ff */
[----:B------:R-:W-:Y:S02]  /*47d0*/  UIADD3 UR6, UR37, UR10, URZ ;  /* 0x0000000a25067290 */ /* 0x000fe4000fffe03f */
        /* <DEDUP_REMOVED lines=45> */
.L_x_634:
[----:B------:R-:W-:Y:S05]  /*4ab0*/  BSYNC B0 ;  /* 0x0000000000007941 */ /* 0x000fea0003800000 */
.L_x_633:
        /* <DEDUP_REMOVED lines=43> */
.L_x_632:
[----:B------:R-:W2:Y:S01]  /*4d70*/  LDL.LU R2, [R1+0x3c] ;  /* 0x00003c0001027983 */ /* 0x000ea20000300800 */
        /* <DEDUP_REMOVED lines=32> */
[----:B------:R-:W-:Y:S01]  /*4f80*/  FFMA.FTZ R3, R134, R0, R3 ;  /* 0x0000000086037223 */ /* 0x000fe20000010003 */
[----:B------:R-:W-:-:S05]  /*4f90*/  PRMT R0, RZ, 0x5410, R51 ;  /* 0x00005410ff007816 */ /* 0x000fca0000000033 */
        /* <DEDUP_REMOVED lines=18> */
[----:B------:R-:W-:Y:S01]  /*50c0*/  PRMT R0, RZ, 0x5410, R37 ;  /* 0x00005410ff007816 */ /* 0x000fe20000000025 */
[----:B------:R-:W-:-:S04]  /*50d0*/  IMAD.MOV.U32 R2, RZ, RZ, c[0x0][0x16c] ;  /* 0x00005b00ff027624 */ /* 0x000fc800078e00ff */
[----:B------:R-:W-:Y:S01]  /*50e0*/  FFMA.FTZ R0, R18, R0, R3 ;  /* 0x0000000012007223 */ /* 0x000fe20000010003 */
[----:B------:R-:W-:Y:S02]  /*50f0*/  ISETP.GE.AND P0, PT, R2, 0x1, PT ;  /* 0x000000010200780c */ /* 0x000fe40003f06270 */
[----:B------:R-:W-:-:S05]  /*5100*/  PRMT R2, RZ, 0x5410, R36 ;  /* 0x00005410ff027816 */ /* 0x000fca0000000024 */
[----:B------:R-:W-:Y:S02]  /*5110*/  FFMA.FTZ R0, R17, R2, R0 ;  /* 0x0000000211007223 */ /* 0x000fe40000010000 */
[----:B------:R-:W-:-:S03]  /*5120*/  CS2R R2, SRZ ;  /* 0x0000000000027805 */ /* 0x000fc6000001ff00 */
[----:B------:R0:W-:Y:S02]  /*5130*/  STL [R1+0x3c], R0 ;  /* 0x00003c0001007387 */ /* 0x0001e40000100800 */
[----:B0-----:R-:W-:Y:S01]  /*5140*/  IMAD.MOV.U32 R0, RZ, RZ, RZ ;  /* 0x000000ffff007224 */ /* 0x001fe200078e00ff */
        /* <DEDUP_REMOVED lines=9> */
.L_x_683:
[----:B------:R-:W-:Y:S01]  /*51e0*/  USHF.R.S32.HI UR42, URZ, 0x1f, UR6 ;  /* 0x0000001f3f2a7899 */ /* 0x000fe20008011406 */
[----:B------:R-:W2:Y:S01]  /*51f0*/  LDL R84, [R1+0x20] ;  /* 0x0000200001547983 */ /* 0x000ea20000100800 */
[----:B------:R-:W-:Y:S01]  /*5200*/  ULDC.64 UR36, c[0x0][0x1a0] ;  /* 0x0000680000247ab9 */ /* 0x000fe20000000a00 */
[----:B------:R-:W-:Y:S01]  /*5210*/  IMAD.U32 R43, RZ, RZ, UR6 ;  /* 0x00000006ff2b7e24 */ /* 0x000fe2000f8e00ff */
[----:B------:R-:W-:Y:S01]  /*5220*/  UIMAD UR36, UR42, UR36, URZ ;  /* 0x000000242a2472a4 */ /* 0x000fe2000f8e023f */
[----:B------:R-:W3:Y:S01]  /*5230*/  LDL R83, [R1+0x1c] ;  /* 0x00001c0001537983 */ /* 0x000ee20000100800 */
[----:B------:R-:W-:Y:S02]  /*5240*/  ULDC UR43, c[0x0][0x168] ;  /* 0x00005a00002b7ab9 */ /* 0x000fe40000000800 */
[----:B------:R-:W-:Y:S01]  /*5250*/  UIADD3 UR43, -UR14, UR43, URZ ;  /* 0x0000002b0e2b7290 */ /* 0x000fe2000fffe13f */
[C---:B------:R-:W-:Y:S01]  /*5260*/  LOP3.LUT R41, R58.reuse, 0x40, RZ, 0xfc, !PT ;  /* 0x000000403a297812 */ /* 0x040fe200078efcff */
[----:B------:R-:W-:Y:S01]  /*5270*/  UIMAD UR36, UR6, UR37, UR36 ;  /* 0x00000025062472a4 */ /* 0x000fe2000f8e0224 */
[----:B------:R-:W-:Y:S01]  /*5280*/  IMAD.WIDE.U32 R42, R43, c[0x0][0x1a0], R58 ;  /* 0x000068002b2a7a25 */ /* 0x000fe200078e003a */
[----:B------:R-:W-:Y:S01]  /*5290*/  LOP3.LUT R40, R58, 0x20, RZ, 0xfc, !PT ;  /* 0x000000203a287812 */ /* 0x000fe200078efcff */
[----:B------:R-:W4:Y:S01]  /*52a0*/  LDL R82, [R1+0x18] ;  /* 0x0000180001527983 */ /* 0x000f220000100800 */
[----:B------:R-:W-:-:S02]  /*52b0*/  ISETP.GE.AND P3, PT, R41, UR43, PT ;  /* 0x0000002b29007c0c */ /* 0x000fc4000bf66270 */
[----:B------:R-:W-:Y:S01]  /*52c0*/  IADD3 R41, R43, UR36, RZ ;  /* 0x000000242b297c10 */ /* 0x000fe2000fffe0ff */
[----:B------:R-:W-:Y:S01]  /*52d0*/  ULDC.64 UR36, c[0x0][0x180] ;  /* 0x0000600000247ab9 */ /* 0x000fe20000000a00 */
[C---:B------:R-:W-:Y:S01]  /*52e0*/  ISETP.GE.AND P1, PT, R58.reuse, UR43, PT ;  /* 0x0000002b3a007c0c */ /* 0x040fe2000bf26270 */
[----:B------:R-:W-:Y:S01]  /*52f0*/  UIMAD.WIDE.U32 UR38, UR41, UR36, URZ ;  /* 0x00000024292672a5 */ /* 0x000fe2000f8e003f */
[----:B------:R-:W-:Y:S01]  /*5300*/  LOP3.LUT R60, R58, 0x60, RZ, 0xfc, !PT ;  /* 0x000000603a3c7812 */ /* 0x000fe200078efcff */
[----:B------:R-:W-:Y:S01]  /*5310*/  UIMAD UR36, UR40, UR36, URZ ;  /* 0x00000024282472a4 */ /* 0x000fe2000f8e023f */
[----:B------:R-:W-:Y:S01]  /*5320*/  ISETP.GE.AND P2, PT, R40, UR43, PT ;  /* 0x0000002b28007c0c */ /* 0x000fe2000bf46270 */
[----:B------:R-:W2:Y:S01]  /*5330*/  LDL R81, [R1+0x14] ;  /* 0x0000140001517983 */ /* 0x000ea20000100800 */
[----:B------:R-:W-:Y:S02]  /*5340*/  LEA R40, P0, R42, UR17, 0x1 ;  /* 0x000000112a287c11 */ /* 0x000fe4000f8008ff */
[----:B------:R-:W-:Y:S01]  /*5350*/  ISETP.GE.AND P4, PT, R60, UR43, PT ;  /* 0x0000002b3c007c0c */ /* 0x000fe2000bf86270 */
[----:B------:R-:W-:Y:S01]  /*5360*/  UIMAD UR44, UR41, UR37, UR36 ;  /* 0x00000025292c72a4 */ /* 0x000fe2000f8e0224 */
[----:B------:R-:W-:Y:S01]  /*5370*/  LOP3.LUT R61, R58, 0x80, RZ, 0xfc, !PT ;  /* 0x000000803a3d7812 */ /* 0x000fe200078efcff */
[----:B------:R-:W2:Y:S01]  /*5380*/  LDL R80, [R1+0x10] ;  /* 0x0000100001507983 */ /* 0x000ea20000100800 */
[----:B------:R-:W-:Y:S01]  /*5390*/  PRMT R60, RZ, 0x7610, R60 ;  /* 0x00007610ff3c7816 */ /* 0x000fe2000000003c */
[----:B------:R-:W-:Y:S01]  /*53a0*/  ULDC.64 UR36, c[0x0][0x188] ;  /* 0x0000620000247ab9 */ /* 0x000fe20000000a00 */
[----:B------:R-:W-:Y:S01]  /*53b0*/  LEA.HI.X R41, R42, UR16, R41, 0x1, P0 ;  /* 0x000000102a297c11 */ /* 0x000fe200080f0c29 */
[----:B------:R-:W2:Y:S01]  /*53c0*/  LDL R79, [R1+0xc] ;  /* 0x00000c00014f7983 */ /* 0x000ea20000100800 */
[----:B------:R-:W-:Y:S01]  /*53d0*/  LOP3.LUT R42, R58, 0xc0, RZ, 0xfc, !PT ;  /* 0x000000c03a2a7812 */ /* 0x000fe200078efcff */
[----:B------:R-:W-:Y:S01]  /*53e0*/  UIMAD UR45, UR42, UR36, URZ ;  /* 0x000000242a2d72a4 */ /* 0x000fe2000f8e023f */
[----:B------:R-:W-:Y:S01]  /*53f0*/  ISETP.GE.AND P5, PT, R61, UR43, PT ;  /* 0x0000002b3d007c0c */ /* 0x000fe2000bfa6270 */
[----:B------:R-:W-:Y:S01]  /*5400*/  UIADD3 UR39, UR39, UR44, URZ ;  /* 0x0000002c27277290 */ /* 0x000fe2000fffe03f */
[----:B------:R-:W-:Y:S01]  /*5410*/  PRMT R61, RZ, 0x7610, R61 ;  /* 0x00007610ff3d7816 */ /* 0x000fe2000000003d */
[----:B------:R0:W2:Y:S01]  /*5420*/  @!P1 LDG.E.U16 R60, [R40.64] ;  /* 0x0000001c283c9981 */ /* 0x0000a2000c1e1500 */
[----:B------:R-:W-:Y:S01]  /*5430*/  ISETP.GE.AND P1, PT, R42, UR43, PT ;  /* 0x0000002b2a007c0c */ /* 0x000fe2000bf26270 */
[----:B------:R-:W-:Y:S01]  /*5440*/  UIMAD UR45, UR6, UR37, UR45 ;  /* 0x00000025062d72a4 */ /* 0x000fe2000f8e022d */
[----:B------:R-:W-:Y:S01]  /*5450*/  LOP3.LUT R42, R58, 0xe0, RZ, 0xfc, !PT ;  /* 0x000000e03a2a7812 */ /* 0x000fe200078efcff */
[----:B------:R-:W-:Y:S01]  /*5460*/  UIMAD.WIDE.U32 UR38, UR6, UR36, UR38 ;  /* 0x00000024062672a5 */ /* 0x000fe2000f8e0026 */
[----:B------:R-:W-:Y:S01]  /*5470*/  PRMT R63, RZ, 0x7610, R63 ;  /* 0x00007610ff3f7816 */ /* 0x000fe2000000003f */
[----:B------:R0:W3:Y:S01]  /*5480*/  @!P2 LDG.E.U16 R61, [R40.64+0x40] ;  /* 0x0000401c283da981 */ /* 0x0000e2000c1e1500 */
[----:B------:R-:W-:Y:S01]  /*5490*/  ULDC.64 UR36, c[0x0][0x220] ;  /* 0x0000880000247ab9 */ /* 0x000fe20000000a00 */
[----:B------:R-:W-:Y:S01]  /*54a0*/  ISETP.GE.AND P2, PT, R42, UR43, PT ;  /* 0x0000002b2a007c0c */ /* 0x000fe2000bf46270 */
[----:B------:R-:W-:Y:S01]  /*54b0*/  ULEA UR36, UP0, UR38, UR36, 0x2 ;  /* 0x0000002426247291 */ /* 0x000fe2000f80103f */
[C---:B------:R-:W-:Y:S01]  /*54c0*/  LOP3.LUT R43, R58.reuse, 0xa0, RZ, 0xfc, !PT ;  /* 0x000000a03a2b7812 */ /* 0x040fe200078efcff */
[----:B------:R-:W-:Y:S01]  /*54d0*/  UIADD3 UR39, UR39, UR45, URZ ;  /* 0x0000002d27277290 */ /* 0x000fe2000fffe03f */
[----:B------:R-:W-:Y:S01]  /*54e0*/  LOP3.LUT R42, R58, 0x120, RZ, 0xfc, !PT ;  /* 0x000001203a2a7812 */ /* 0x000fe200078efcff */
[----:B------:R0:W3:Y:S01]  /*54f0*/  @!P4 LDG.E.U16 R63, [R40.64+0xc0] ;  /* 0x0000c01c283fc981 */ /* 0x0000e2000c1e1500 */
[----:B------:R-:W-:-:S02]  /*5500*/  PRMT R62, RZ, 0x7610, R62 ;  /* 0x00007610ff3e7816 */ /* 0x000fc4000000003e */
[----:B------:R-:W-:Y:S01]  /*5510*/  PRMT R64, RZ, 0x7610, R64 ;  /* 0x00007610ff407816 */ /* 0x000fe20000000040 */
[----:B------:R-:W-:Y:S01]  /*5520*/  ULEA.HI.X UR37, UR38, UR37, UR39, 0x2, UP0 ;  /* 0x0000002526257291 */ /* 0x000fe200080f1427 */
[----:B------:R-:W-:Y:S01]  /*5530*/  ISETP.GE.AND P0, PT, R43, UR43, PT ;  /* 0x0000002b2b007c0c */ /* 0x000fe2000bf06270 */
[----:B------:R-:W3:Y:S01]  /*5540*/  LDL R78, [R1+0x8] ;  /* 0x00000800014e7983 */ /* 0x000ee20000100800 */
[----:B------:R-:W-:Y:S01]  /*5550*/  ISETP.GE.AND P4, PT, R42, UR43, PT ;  /* 0x0000002b2a007c0c */ /* 0x000fe2000bf86270 */
[----:B------:R-:W-:Y:S01]  /*5560*/  ULDC.64 UR38, c[0x0][0x1b8] ;  /* 0x00006e0000267ab9 */ /* 0x000fe20000000a00 */
[C---:B------:R-:W-:Y:S01]  /*5570*/  LOP3.LUT R43, R58.reuse, 0x100, RZ, 0xfc, !PT ;  /* 0x000001003a2b7812 */ /* 0x040fe200078efcff */
[----:B------:R0:W4:Y:S01]  /*5580*/  @!P3 LDG.E.U16 R62, [R40.64+0x80] ;  /* 0x0000801c283eb981 */ /* 0x000122000c1e1500 */
[----:B------:R-:W-:Y:S02]  /*5590*/  LOP3.LUT R42, R58, 0x140, RZ, 0xfc, !PT ;  /* 0x000001403a2a7812 */ /* 0x000fe400078efcff */
[----:B------:R-:W-:Y:S01]  /*55a0*/  ISETP.GE.AND P3, PT, R43, UR43, PT ;  /* 0x0000002b2b007c0c */ /* 0x000fe2000bf66270 */
[----:B------:R0:W3:Y:S01]  /*55b0*/  @!P5 LDG.E.U16 R64, [R40.64+0x100] ;  /* 0x0001001c2840d981 */ /* 0x0000e2000c1e1500 */
[----:B------:R-:W-:Y:S01]  /*55c0*/  ISETP.GE.AND P5, PT, R42, UR43, PT ;  /* 0x0000002b2a007c0c */ /* 0x000fe2000bfa6270 */
[----:B------:R-:W-:-:S02]  /*55d0*/  IMAD.U32 R42, RZ, RZ, UR36 ;  /* 0x00000024ff2a7e24 */ /* 0x000fc4000f8e00ff */
[----:B------:R-:W-:Y:S01]  /*55e0*/  IMAD.U32 R43, RZ, RZ, UR37 ;  /* 0x00000025ff2b7e24 */ /* 0x000fe2000f8e00ff */
[----:B------:R-:W3:Y:S04]  /*55f0*/  LDL R77, [R1+0x4] ;  /* 0x00000400014d7983 */ /* 0x000ee80000100800 */
[----:B------:R1:W3:Y:S01]  /*5600*/  LDG.E R72, [R42.64] ;  /* 0x0000001c2a487981 */ /* 0x0002e2000c1e1900 */
[----:B------:R-:W-:Y:S02]  /*5610*/  PRMT R65, RZ, 0x7610, R65 ;  /* 0x00007610ff417816 */ /* 0x000fe40000000041 */
[----:B------:R-:W-:Y:S01]  /*5620*/  LOP3.LUT R66, R58, 0x160, RZ, 0xfc, !PT ;  /* 0x000001603a427812 */ /* 0x000fe200078efcff */
[----:B------:R-:W4:Y:S04]  /*5630*/  LDL R76, [R1] ;  /* 0x00000000014c7983 */ /* 0x000f280000100800 */
[----:B------:R0:W4:Y:S01]  /*5640*/  @!P0 LDG.E.U16 R65, [R40.64+0x140] ;  /* 0x0001401c28418981 */ /* 0x000122000c1e1500 */
[----:B------:R-:W-:-:S02]  /*5650*/  ISETP.GE.AND P0, PT, R66, UR43, PT ;  /* 0x0000002b42007c0c */ /* 0x000fc4000bf06270 */
[----:B------:R-:W-:Y:S02]  /*5660*/  PRMT R66, RZ, 0x7610, R66 ;  /* 0x00007610ff427816 */ /* 0x000fe40000000042 */
[----:B------:R-:W-:Y:S02]  /*5670*/  LOP3.LUT R68, R58, 0x180, RZ, 0xfc, !PT ;  /* 0x000001803a447812 */ /* 0x000fe400078efcff */
[----:B------:R-:W-:Y:S02]  /*5680*/  PRMT R67, RZ, 0x7610, R67 ;  /* 0x00007610ff437816 */ /* 0x000fe40000000043 */
[----:B------:R0:W4:Y:S01]  /*5690*/  @!P1 LDG.E.U16 R66, [R40.64+0x180] ;  /* 0x0001801c28429981 */ /* 0x000122000c1e1500 */
[----:B------:R-:W-:Y:S02]  /*56a0*/  ISETP.GE.AND P1, PT, R68, UR43, PT ;  /* 0x0000002b44007c0c */ /* 0x000fe4000bf26270 */
[----:B------:R-:W-:Y:S01]  /*56b0*/  LOP3.LUT R69, R58, 0x1a0, RZ, 0xfc, !PT ;  /* 0x000001a03a457812 */ /* 0x000fe200078efcff */
        /* <DEDUP_REMOVED lines=10> */
[----:B-1----:R-:W-:Y:S02]  /*5760*/  PRMT R43, RZ, 0x7610, R43 ;  /* 0x00007610ff2b7816 */ /* 0x002fe4000000002b */
        /* <DEDUP_REMOVED lines=11> */
[----:B------:R-:W-:-:S04]  /*5820*/  UIMAD UR43, UR40, UR38, URZ ;  /* 0x00000026282b72a4 */ /* 0x000fc8000f8e023f */
[----:B------:R-:W-:Y:S02]  /*5830*/  UIMAD UR44, UR41, UR39, UR43 ;  /* 0x00000027292c72a4 */ /* 0x000fe4000f8e022b */
[----:B------:R-:W-:-:S03]  /*5840*/  UIMAD.WIDE.U32 UR36, UR41, UR38, URZ ;  /* 0x00000026292472a5 */ /* 0x000fc6000f8e003f */
[----:B------:R-:W-:Y:S02]  /*5850*/  ULDC.64 UR38, c[0x0][0x1c0] ;  /* 0x0000700000267ab9 */ /* 0x000fe40000000a00 */
[----:B------:R-:W-:Y:S02]  /*5860*/  UIADD3 UR37, UR37, UR44, URZ ;  /* 0x0000002c25257290 */ /* 0x000fe4000fffe03f */
[----:B------:R-:W-:Y:S01]  /*5870*/  UIMAD UR44, UR42, UR38, URZ ;  /* 0x000000262a2c72a4 */ /* 0x000fe2000f8e023f */
[----:B------:R-:W-:-:S03]  /*5880*/  ISETP.NE.AND P1, PT, R57, RZ, PT ;  /* 0x000000ff3900720c */ /* 0x000fc60003f25270 */
[----:B------:R-:W-:Y:S02]  /*5890*/  UIMAD UR44, UR6, UR39, UR44 ;  /* 0x00000027062c72a4 */ /* 0x000fe4000f8e022c */
[----:B------:R-:W-:-:S03]  /*58a0*/  UIMAD.WIDE.U32 UR38, UR6, UR38, UR36 ;  /* 0x00000026062672a5 */ /* 0x000fc6000f8e0024 */
[----:B------:R-:W-:Y:S02]  /*58b0*/  ULDC.64 UR36, c[0x0][0x230] ;  /* 0x00008c0000247ab9 */ /* 0x000fe40000000a00 */
[----:B------:R-:W-:Y:S02]  /*58c0*/  UIADD3 UR39, UR39, UR44, URZ ;  /* 0x0000002c27277290 */ /* 0x000fe4000fffe03f */
[----:B------:R-:W-:-:S04]  /*58d0*/  ULEA UR36, UP0, UR38, UR36, 0x2 ;  /* 0x0000002426247291 */ /* 0x000fc8000f80103f */
[----:B------:R-:W-:Y:S02]  /*58e0*/  ULEA.HI.X UR37, UR38, UR37, UR39, 0x2, UP0 ;  /* 0x0000002526257291 */ /* 0x000fe400080f1427 */
[----:B0-----:R-:W-:-:S04]  /*58f0*/  IMAD.U32 R40, RZ, RZ, UR36 ;  /* 0x00000024ff287e24 */ /* 0x001fc8000f8e00ff */
[----:B------:R-:W-:Y:S01]  /*5900*/  IMAD.U32 R41, RZ, RZ, UR37 ;  /* 0x00000025ff297e24 */ /* 0x000fe2000f8e00ff */
[----:B------:R-:W-:Y:S01]  /*5910*/  ISETP.NE.AND P0, PT, R57, 0x7f, PT ;  /* 0x0000007f3900780c */ /* 0x000fe20003f05270 */
[----:B------:R-:W-:Y:S01]  /*5920*/  BSSY B0, `(.L_x_636) ;  /* 0x000003b000007945 */ /* 0x000fe20003800000 */
[----:B--2---:R0:W-:Y:S01]  /*5930*/  STS.U16 [R84], R60 ;  /* 0x0000003c54007388 */ /* 0x0041e20000000400 */
[----:B---3--:R-:W1:Y:S03]  /*5940*/  R2UR UR43, R72 ;  /* 0x00000000482b73c2 */ /* 0x008e6600000e0000 */
[----:B------:R-:W-:Y:S01]  /*5950*/  STS.U16 [R83+0x40], R61 ;  /* 0x0000403d53007388 */ /* 0x000fe20000000400 */
[----:B0-----:R-:W-:-:S03]  /*5960*/  MOV R60, UR10 ;  /* 0x0000000a003c7c02 */ /* 0x001fc60008000f00 */
[----:B----4-:R-:W-:Y:S04]  /*5970*/  STS.U16 [R82+0x80], R62 ;  /* 0x0000803e52007388 */ /* 0x010fe80000000400 */
[----:B------:R-:W-:Y:S01]  /*5980*/  STS.U16 [R81+0xc0], R63 ;  /* 0x0000c03f51007388 */ /* 0x000fe20000000400 */
[----:B-1----:R-:W-:-:S04]  /*5990*/  IMAD.U32 R72, RZ, RZ, UR43 ;  /* 0x0000002bff487e24 */ /* 0x002fc8000f8e00ff */
[----:B------:R-:W-:-:S04]  /*59a0*/  FMUL.FTZ R72, R72, 1.4426950216293334961 ;  /* 0x3fb8aa3b48487820 */ /* 0x000fc80000410000 */
[----:B------:R-:W-:Y:S01]  /*59b0*/  FMUL.FTZ R136, R35, R72 ;  /* 0x0000004823887220 */ /* 0x000fe20000410000 */
[----:B------:R-:W-:Y:S05]  /*59c0*/  STS.U16 [R80+0x100], R64 ;  /* 0x0001004050007388 */ /* 0x000fea0000000400 */
[----:B------:R-:W0:Y:S01]  /*59d0*/  MUFU.EX2 R136, R136 ;  /* 0x0000008800887308 */ /* 0x000e220000000800 */
[----:B------:R-:W-:Y:S01]  /*59e0*/  STS.U16 [R79+0x140], R65 ;  /* 0x000140414f007388 */ /* 0x000fe20000000400 */
[----:B------:R-:W-:-:S03]  /*59f0*/  LEA R60, R60, UR6, 0x8 ;  /* 0x000000063c3c7c11 */ /* 0x000fc6000f8e40ff */
[----:B------:R-:W-:Y:S01]  /*5a00*/  STS.U16 [R78+0x180], R66 ;  /* 0x000180424e007388 */ /* 0x000fe20000000400 */
[----:B------:R-:W-:-:S03]  /*5a10*/  @P1 IADD3 R60, R57, 0x200, RZ ;  /* 0x00000200393c1810 */ /* 0x000fc60007ffe0ff */
[----:B------:R1:W-:Y:S04]  /*5a20*/  STS.U16 [R77+0x1c0], R67 ;  /* 0x0001c0434d007388 */ /* 0x0003e80000000400 */
[----:B------:R2:W-:Y:S04]  /*5a30*/  STS.U16 [R76+0x200], R68 ;  /* 0x000200444c007388 */ /* 0x0005e80000000400 */
[----:B------:R2:W-:Y:S04]  /*5a40*/  STS.U16 [R165+0x240], R70 ;  /* 0x00024046a5007388 */ /* 0x0005e80000000400 */
[----:B------:R2:W-:Y:S01]  /*5a50*/  STS.U16 [R164+0x280], R43 ;  /* 0x0002802ba4007388 */ /* 0x0005e20000000400 */
[----:B-1----:R-:W-:-:S03]  /*5a60*/  SHF.L.U32 R77, R60, 0x2, RZ ;  /* 0x000000023c4d7819 */ /* 0x002fc600000006ff */
[----:B------:R2:W-:Y:S04]  /*5a70*/  STS.U16 [R163+0x2c0], R42 ;  /* 0x0002c02aa3007388 */ /* 0x0005e80000000400 */
[----:B------:R2:W-:Y:S04]  /*5a80*/  STS.U16 [R162+0x300], R69 ;  /* 0x00030045a2007388 */ /* 0x0005e80000000400 */
[----:B------:R2:W-:Y:S04]  /*5a90*/  STS.U16 [R161+0x340], R74 ;  /* 0x0003404aa1007388 */ /* 0x0005e80000000400 */
[----:B------:R2:W-:Y:S04]  /*5aa0*/  STS.U16 [R160+0x380], R73 ;  /* 0x00038049a0007388 */ /* 0x0005e80000000400 */
[----:B------:R2:W-:Y:S01]  /*5ab0*/  STS.U16 [R158+0x3c0], R75 ;  /* 0x0003c04b9e007388 */ /* 0x0005e20000000400 */
[----:B------:R-:W-:-:S06]  /*5ac0*/  NOP ;  /* 0x0000000000007918 */ /* 0x000fcc0000000000 */
[----:B------:R2:W1:Y:S04]  /*5ad0*/  LDS.U16 R71, [R56] ;  /* 0x0000000038477984 */ /* 0x0004680000000400 */
[----:B------:R2:W3:Y:S04]  /*5ae0*/  LDS.U16 R70, [R56+0x2] ;  /* 0x0000020038467984 */ /* 0x0004e80000000400 */
[----:B------:R2:W4:Y:S04]  /*5af0*/  LDS.U16 R69, [R56+0x4] ;  /* 0x0000040038457984 */ /* 0x0005280000000400 */
[----:B------:R2:W0:Y:S04]  /*5b00*/  LDS.U16 R68, [R56+0x6] ;  /* 0x0000060038447984 */ /* 0x0004280000000400 */
        /* <DEDUP_REMOVED lines=12> */
[----:B------:R2:W5:Y:S04]  /*5bd0*/  LDG.E R111, [R40.64] ;  /* 0x0000001c286f7981 */ /* 0x000568000c1e1900 */
[----:B0-----:R2:W-:Y:S04]  /*5be0*/  STS [R77+0x3be0], R136 ;  /* 0x003be0884d007388 */ /* 0x0015e80000000800 */
[----:B------:R-:W-:Y:S06]  /*5bf0*/  BAR.SYNC.DEFER_BLOCKING 0x0 ;  /* 0x0000000000007b1d */ /* 0x000fec0000010000 */
[----:B------:R2:W0:Y:S01]  /*5c00*/  @P0 LDS R95, [R57.X4+0x43e4] ;  /* 0x0043e400395f0984 */ /* 0x0004220000004800 */
[----:B------:R-:W-:Y:S05]  /*5c10*/  @P0 BRA `(.L_x_637) ;  /* 0x000000b000000947 */ /* 0x000fea0003800000 */
[----:B---34-:R-:W-:Y:S01]  /*5c20*/  ULDC UR37, c[0x0][0x174] ;  /* 0x00005d0000257ab9 */ /* 0x018fe20000000800 */
        /* <DEDUP_REMOVED lines=8> */
[----:B--2---:R-:W-:-:S05]  /*5cb0*/  IMAD.U32 R40, RZ, RZ, UR36 ;  /* 0x00000024ff287e24 */ /* 0x004fca000f8e00ff */
[----:B------:R0:W2:Y:S02]  /*5cc0*/  @P0 LDS R95, [R40.X4+0x3be0] ;  /* 0x003be000285f0984 */ /* 0x0000a40000004800 */
.L_x_637:
[----:B---34-:R-:W-:Y:S05]  /*5cd0*/  BSYNC B0 ;  /* 0x0000000000007941 */ /* 0x018fea0003800000 */
.L_x_636:
[----:B------:R-:W-:Y:S01]  /*5ce0*/  UISETP.GE.AND UP0, UPT, UR15, 0x2, UPT ;  /* 0x000000020f00788c */ /* 0x000fe2000bf06270 */
[----:B0-2---:R-:W-:Y:S01]  /*5cf0*/  LOP3.LUT R40, R57, 0x1f, RZ, 0xc0, !PT ;  /* 0x0000001f39287812 */ /* 0x005fe200078ec0ff */
[----:B------:R-:W-:Y:S01]  /*5d00*/  IMAD.MOV.U32 R73, RZ, RZ, 0x8 ;  /* 0x00000008ff497424 */ /* 0x000fe200078e00ff */
[----:B------:R-:W-:Y:S01]  /*5d10*/  MOV R41, c[0x0][0x16c] ;  /* 0x00005b0000297a02 */ /* 0x000fe20000000f00 */
[----:B------:R-:W-:Y:S02]  /*5d20*/  IMAD.MOV.U32 R81, RZ, RZ, RZ ;  /* 0x000000ffff517224 */ /* 0x000fe400078e00ff */
[----:B------:R-:W-:Y:S01]  /*5d30*/  PLOP3.LUT P0, PT, PT, PT, UP0, 0x80, 0x0 ;  /* 0x000000000000781c */ /* 0x000fe20003f0f008 */
[----:B------:R-:W-:-:S03]  /*5d40*/  IMAD.MOV.U32 R80, RZ, RZ, 0x3f800000 ;  /* 0x3f800000ff507424 */ /* 0x000fc600078e00ff */
[----:B------:R-:W-:Y:S01]  /*5d50*/  ISETP.NE.OR P0, PT, R40, RZ, !P0 ;  /* 0x000000ff2800720c */ /* 0x000fe20004705670 */
[----:B------:R-:W-:Y:S02]  /*5d60*/  IMAD.U32 R40, RZ, RZ, UR15 ;  /* 0x0000000fff287e24 */ /* 0x000fe4000f8e00ff */
[----:B------:R-:W-:-:S10]  /*5d70*/  FMUL.FTZ R94, R34, R72 ;  /* 0x00000048225e7220 */ /* 0x000fd40000410000 */
[----:B------:R-:W-:Y:S01]  /*5d80*/  @!P0 IADD3 R40, R40, -0x2, RZ ;  /* 0xfffffffe28288810 */ /* 0x000fe20007ffe0ff */
[----:B------:R-:W-:-:S04]  /*5d90*/  FMUL.FTZ R93, R33, R72 ;  /* 0x00000048215d7220 */ /* 0x000fc80000410000 */
[----:B------:R-:W-:Y:S01]  /*5da0*/  @!P0 IMAD R40, R40, R41, UR6 ;  /* 0x0000000628288e24 */ /* 0x000fe2000f8e0229 */
[----:B------:R-:W0:Y:S03]  /*5db0*/  MUFU.EX2 R94, R94 ;  /* 0x0000005e005e7308 */ /* 0x000e260000000800 */
[----:B------:R-:W-:Y:S01]  /*5dc0*/  @!P0 IMAD.WIDE R40, R40, R73, UR30 ;  /* 0x0000001e28288e25 */ /* 0x000fe2000f8e0249 */
[----:B------:R-:W-:-:S03]  /*5dd0*/  PRMT R84, RZ, 0x5410, R55 ;  /* 0x00005410ff547816 */ /* 0x000fc60000000037 */
[-C--:B------:R-:W-:Y:S01]  /*5de0*/  FMUL.FTZ R92, R32, R72.reuse ;  /* 0x00000048205c7220 */ /* 0x080fe20000410000 */
[----:B------:R2:W5:Y:S01]  /*5df0*/  @!P0 LDG.E.64 R80, [R40.64] ;  /* 0x0000001c28508981 */ /* 0x000562000c1e1b00 */
[----:B------:R-:W3:Y:S01]  /*5e00*/  MUFU.EX2 R93, R93 ;  /* 0x0000005d005d7308 */ /* 0x000ee20000000800 */
[----:B------:R-:W-:Y:S01]  /*5e10*/  FMUL.FTZ R91, R31, R72 ;  /* 0x000000481f5b7220 */ /* 0x000fe20000410000 */
[----:B-1----:R-:W-:Y:S01]  /*5e20*/  PRMT R71, RZ, 0x5410, R71 ;  /* 0x00005410ff477816 */ /* 0x002fe20000000047 */
[----:B------:R-:W-:Y:S01]  /*5e30*/  FMUL.FTZ R84, R35, R84 ;  /* 0x0000005423547220 */ /* 0x000fe20000410000 */
[----:B------:R-:W-:Y:S01]  /*5e40*/  PRMT R70, RZ, 0x5410, R70 ;  /* 0x00005410ff467816 */ /* 0x000fe20000000046 */
[----:B------:R-:W-:Y:S01]  /*5e50*/  FMUL.FTZ R90, R30, R72 ;  /* 0x000000481e5a7220 */ /* 0x000fe20000410000 */
[----:B------:R-:W-:Y:S01]  /*5e60*/  PRMT R69, RZ, 0x5410, R69 ;  /* 0x00005410ff457816 */ /* 0x000fe20000000045 */
[----:B------:R-:W-:Y:S01]  /*5e70*/  FMUL.FTZ R137, R71, R84 ;  /* 0x0000005447897220 */ /* 0x000fe20000410000 */
[----:B------:R-:W1:Y:S01]  /*5e80*/  MUFU.EX2 R92, R92 ;  /* 0x0000005c005c7308 */ /* 0x000e620000000800 */
[----:B--2---:R-:W-:Y:S01]  /*5e90*/  PRMT R41, RZ, 0x5410, R54 ;  /* 0x00005410ff297816 */ /* 0x004fe20000000036 */
[----:B------:R-:W-:Y:S01]  /*5ea0*/  FMUL.FTZ R89, R29, R72 ;  /* 0x000000481d597220 */ /* 0x000fe20000410000 */
[----:B------:R-:W-:Y:S01]  /*5eb0*/  PRMT R40, RZ, 0x5410, R53 ;  /* 0x00005410ff287816 */ /* 0x000fe20000000035 */
[----:B0-----:R-:W-:Y:S01]  /*5ec0*/  FMUL.FTZ R84, R136, R94 ;  /* 0x0000005e88547220 */ /* 0x001fe20000410000 */
[----:B------:R-:W-:Y:S01]  /*5ed0*/  PRMT R121, RZ, 0x5410, R52 ;  /* 0x00005410ff797816 */ /* 0x000fe20000000034 */
[----:B------:R-:W-:Y:S01]  /*5ee0*/  FMUL.FTZ R41, R34, R41 ;  /* 0x0000002922297220 */ /* 0x000fe20000410000 */
[----:B------:R-:W-:Y:S01]  /*5ef0*/  PRMT R122, RZ, 0x5410, R51 ;  /* 0x00005410ff7a7816 */ /* 0x000fe20000000033 */
[----:B------:R-:W0:Y:S01]  /*5f00*/  MUFU.EX2 R91, R91 ;  /* 0x0000005b005b7308 */ /* 0x000e220000000800 */
[----:B------:R-:W-:Y:S01]  /*5f10*/  FMUL.FTZ R40, R33, R40 ;  /* 0x0000002821287220 */ /* 0x000fe20000410000 */
[----:B------:R-:W-:Y:S01]  /*5f20*/  PRMT R68, RZ, 0x5410, R68 ;  /* 0x00005410ff447816 */ /* 0x000fe20000000044 */
[----:B------:R-:W-:Y:S01]  /*5f30*/  FMUL.FTZ R86, R70, R41 ;  /* 0x0000002946567220 */ /* 0x000fe20000410000 */
[----:B------:R-:W-:Y:S01]  /*5f40*/  PRMT R123, RZ, 0x5410, R50 ;  /* 0x00005410ff7b7816 */ /* 0x000fe20000000032 */
[----:B------:R-:W-:Y:S01]  /*5f50*/  FMUL.FTZ R87, R69, R40 ;  /* 0x0000002845577220 */ /* 0x000fe20000410000 */
[----:B------:R-:W-:Y:S01]  /*5f60*/  PRMT R67, RZ, 0x5410, R67 ;  /* 0x00005410ff437816 */ /* 0x000fe20000000043 */
[----:B------:R-:W-:Y:S01]  /*5f70*/  FMUL.FTZ R121, R32, R121 ;  /* 0x0000007920797220 */ /* 0x000fe20000410000 */
[----:B------:R-:W2:Y:S01]  /*5f80*/  MUFU.EX2 R90, R90 ;  /* 0x0000005a005a7308 */ /* 0x000ea20000000800 */
[----:B------:R-:W-:Y:S01]  /*5f90*/  FFMA.FTZ R40, R137, R94, R86 ;  /* 0x0000005e89287223 */ /* 0x000fe20000010056 */
[----:B------:R-:W-:Y:S01]  /*5fa0*/  PRMT R124, RZ, 0x5410, R49 ;  /* 0x00005410ff7c7816 */ /* 0x000fe20000000031 */
[----:B------:R-:W-:Y:S01]  /*5fb0*/  FMUL.FTZ R88, R28, R72 ;  /* 0x000000481c587220 */ /* 0x000fe20000410000 */
[----:B------:R-:W-:Y:S01]  /*5fc0*/  PRMT R66, RZ, 0x5410, R66 ;  /* 0x00005410ff427816 */ /* 0x000fe20000000042 */
[----:B---3--:R-:W-:Y:S01]  /*5fd0*/  FMUL.FTZ R85, R93, R84 ;  /* 0x000000545d557220 */ /* 0x008fe20000410000 */
[----:B------:R-:W-:Y:S01]  /*5fe0*/  PRMT R125, RZ, 0x5410, R48 ;  /* 0x00005410ff7d7816 */ /* 0x000fe20000000030 */
[----:B------:R-:W-:Y:S01]  /*5ff0*/  FMUL.FTZ R122, R31, R122 ;  /* 0x0000007a1f7a7220 */ /* 0x000fe20000410000 */
[----:B------:R-:W3:Y:S01]  /*6000*/  MUFU.EX2 R89, R89 ;  /* 0x0000005900597308 */ /* 0x000ee20000000800 */
[----:B------:R-:W-:Y:S01]  /*6010*/  FMUL.FTZ R121, R68, R121 ;  /* 0x0000007944797220 */ /* 0x000fe20000410000 */
[----:B------:R-:W-:Y:S01]  /*6020*/  PRMT R65, RZ, 0x5410, R65 ;  /* 0x00005410ff417816 */ /* 0x000fe20000000041 */
[----:B------:R-:W-:Y:S01]  /*6030*/  FFMA.FTZ R41, R93, R40, R87 ;  /* 0x000000285d297223 */ /* 0x000fe20000010057 */
[----:B------:R-:W-:Y:S01]  /*6040*/  PRMT R126, RZ, 0x5410, R47 ;  /* 0x00005410ff7e7816 */ /* 0x000fe2000000002f */
[----:B------:R-:W-:Y:S01]  /*6050*/  FMUL.FTZ R79, R27, R72 ;  /* 0x000000481b4f7220 */ /* 0x000fe20000410000 */
[----:B------:R-:W-:Y:S01]  /*6060*/  PRMT R64, RZ, 0x5410, R64 ;  /* 0x00005410ff407816 */ /* 0x000fe20000000040 */
[----:B-1----:R-:W-:Y:S01]  /*6070*/  FMUL.FTZ R40, R92, R85 ;  /* 0x000000555c287220 */ /* 0x002fe20000410000 */
[----:B------:R-:W1:Y:S01]  /*6080*/  MUFU.EX2 R88, R88 ;  /* 0x0000005800587308 */ /* 0x000e620000000800 */
[----:B------:R-:W-:Y:S01]  /*6090*/  FMUL.FTZ R123, R30, R123 ;  /* 0x0000007b1e7b7220 */ /* 0x000fe20000410000 */
        /* <DEDUP_REMOVED lines=10> */
[----:B------:R-:W-:Y:S01]  /*6140*/  PRMT R129, RZ, 0x5410, R44 ;  /* 0x00005410ff817816 */ /* 0x000fe2000000002c */
[----:B------:R-:W-:Y:S01]  /*6150*/  FMUL.FTZ R123, R66, R123 ;  /* 0x0000007b427b7220 */ /* 0x000fe20000410000 */
[----:B------:R-:W-:Y:S01]  /*6160*/  PRMT R61, RZ, 0x5410, R61 ;  /* 0x00005410ff3d7816 */ /* 0x000fe2000000003d */
[----:B------:R-:W-:Y:S01]  /*6170*/  FFMA.FTZ R41, R91, R41, R122 ;  /* 0x000000295b297223 */ /* 0x000fe2000001007a */
[----:B------:R-:W0:Y:S01]  /*6180*/  MUFU.EX2 R78, R78 ;  /* 0x0000004e004e7308 */ /* 0x000e220000000800 */
[----:B------:R-:W-:Y:S01]  /*6190*/  FMUL.FTZ R77, R25, R72 ;  /* 0x00000048194d7220 */ /* 0x000fe20000410000 */
[----:B------:R-:W-:Y:S01]  /*61a0*/  PRMT R130, RZ, 0x5410, R39 ;  /* 0x00005410ff827816 */ /* 0x000fe20000000027 */
[----:B--2---:R-:W-:Y:S01]  /*61b0*/  FMUL.FTZ R40, R90, R85 ;  /* 0x000000555a287220 */ /* 0x004fe20000410000 */
        /* <DEDUP_REMOVED lines=12> */
[----:B------:R-:W-:Y:S01]  /*6280*/  PRMT R133, RZ, 0x5410, R36 ;  /* 0x00005410ff857816 */ /* 0x000fe20000000024 */
[----:B------:R-:W-:Y:S01]  /*6290*/  FMUL.FTZ R125, R64, R125 ;  /* 0x0000007d407d7220 */ /* 0x000fe20000410000 */
[----:B------:R-:W3:Y:S01]  /*62a0*/  MUFU.EX2 R76, R76 ;  /* 0x0000004c004c7308 */ /* 0x000ee20000000800 */
[----:B------:R-:W-:Y:S01]  /*62b0*/  FFMA.FTZ R41, R89, R41, R124 ;  /* 0x0000002959297223 */ /* 0x000fe2000001007c */
[----:B------:R-:W-:Y:S01]  /*62c0*/  ISETP.GT.U32.AND P0, PT, R57, 0x1f, PT ;  /* 0x0000001f3900780c */ /* 0x000fe20003f04070 */
[----:B------:R-:W-:Y:S01]  /*62d0*/  FMUL.FTZ R75, R23, R72 ;  /* 0x00000048174b7220 */ /* 0x000fe20000410000 */
[----:B------:R-:W-:Y:S01]  /*62e0*/  LEA.HI R96, R57, R57, RZ, 0x1e ;  /* 0x0000003939607211 */ /* 0x000fe200078ff0ff */
[----:B-1----:R-:W-:Y:S01]  /*62f0*/  FMUL.FTZ R40, R88, R85 ;  /* 0x0000005558287220 */ /* 0x002fe20000410000 */
[----:B------:R-:W-:Y:S01]  /*6300*/  BSSY B0, `(.L_x_638) ;  /* 0x0000083000007945 */ /* 0x000fe20003800000 */
[----:B------:R-:W-:-:S02]  /*6310*/  FMUL.FTZ R127, R26, R127 ;  /* 0x0000007f1a7f7220 */ /* 0x000fc40000410000 */
[----:B------:R-:W-:Y:S01]  /*6320*/  FMUL.FTZ R126, R63, R126 ;  /* 0x0000007e3f7e7220 */ /* 0x000fe20000410000 */
[----:B------:R-:W1:Y:S01]  /*6330*/  MUFU.EX2 R75, R75 ;  /* 0x0000004b004b7308 */ /* 0x000e620000000800 */
[----:B------:R-:W-:Y:S02]  /*6340*/  FFMA.FTZ R41, R88, R41, R125 ;  /* 0x0000002958297223 */ /* 0x000fe4000001007d */
[----:B------:R-:W-:Y:S02]  /*6350*/  FMUL.FTZ R74, R22, R72 ;  /* 0x00000048164a7220 */ /* 0x000fe40000410000 */
[----:B----4-:R-:W-:Y:S02]  /*6360*/  FMUL.FTZ R85, R79, R40 ;  /* 0x000000284f557220 */ /* 0x010fe40000410000 */
[----:B------:R-:W-:Y:S02]  /*6370*/  FMUL.FTZ R128, R25, R128 ;  /* 0x0000008019807220 */ /* 0x000fe40000410000 */
[----:B------:R-:W-:Y:S01]  /*6380*/  FMUL.FTZ R127, R62, R127 ;  /* 0x0000007f3e7f7220 */ /* 0x000fe20000410000 */
[----:B------:R-:W4:Y:S01]  /*6390*/  MUFU.EX2 R74, R74 ;  /* 0x0000004a004a7308 */ /* 0x000f220000000800 */
[----:B------:R-:W-:-:S02]  /*63a0*/  FFMA.FTZ R41, R79, R41, R126 ;  /* 0x000000294f297223 */ /* 0x000fc4000001007e */
[----:B0-----:R-:W-:Y:S02]  /*63b0*/  FMUL.FTZ R40, R78, R85 ;  /* 0x000000554e287220 */ /* 0x001fe40000410000 */
[----:B------:R-:W-:Y:S02]  /*63c0*/  FMUL.FTZ R73, R21, R72 ;  /* 0x0000004815497220 */ /* 0x000fe40000410000 */
[----:B------:R-:W-:Y:S02]  /*63d0*/  FMUL.FTZ R129, R24, R129 ;  /* 0x0000008118817220 */ /* 0x000fe40000410000 */
[----:B------:R-:W-:Y:S02]  /*63e0*/  FMUL.FTZ R128, R61, R128 ;  /* 0x000000803d807220 */ /* 0x000fe40000410000 */
[----:B------:R-:W-:Y:S01]  /*63f0*/  FFMA.FTZ R41, R78, R41, R127 ;  /* 0x000000294e297223 */ /* 0x000fe2000001007f */
[----:B------:R-:W0:Y:S01]  /*6400*/  MUFU.EX2 R73, R73 ;  /* 0x0000004900497308 */ /* 0x000e220000000800 */
[----:B--2---:R-:W-:-:S02]  /*6410*/  FMUL.FTZ R85, R77, R40 ;  /* 0x000000284d557220 */ /* 0x004fc40000410000 */
[----:B------:R-:W-:Y:S02]  /*6420*/  FMUL.FTZ R130, R23, R130 ;  /* 0x0000008217827220 */ /* 0x000fe40000410000 */
[----:B------:R-:W-:Y:S02]  /*6430*/  FMUL.FTZ R72, R20, R72 ;  /* 0x0000004814487220 */ /* 0x000fe40000410000 */
[----:B------:R-:W-:Y:S02]  /*6440*/  FMUL.FTZ R129, R60, R129 ;  /* 0x000000813c817220 */ /* 0x000fe40000410000 */
[----:B------:R-:W-:Y:S02]  /*6450*/  FFMA.FTZ R41, R77, R41, R128 ;  /* 0x000000294d297223 */ /* 0x000fe40000010080 */
[----:B---3--:R-:W-:Y:S01]  /*6460*/  FMUL.FTZ R40, R76, R85 ;  /* 0x000000554c287220 */ /* 0x008fe20000410000 */
[----:B------:R-:W2:Y:S01]  /*6470*/  MUFU.EX2 R72, R72 ;  /* 0x0000004800487308 */ /* 0x000ea20000000800 */
[----:B------:R-:W-:-:S02]  /*6480*/  FMUL.FTZ R131, R22, R131 ;  /* 0x0000008316837220 */ /* 0x000fc40000410000 */
[----:B------:R-:W-:Y:S02]  /*6490*/  FMUL.FTZ R130, R43, R130 ;  /* 0x000000822b827220 */ /* 0x000fe40000410000 */
[----:B------:R-:W-:Y:S02]  /*64a0*/  FFMA.FTZ R41, R76, R41, R129 ;  /* 0x000000294c297223 */ /* 0x000fe40000010081 */
[C---:B-1----:R-:W-:Y:S02]  /*64b0*/  FMUL.FTZ R85, R75.reuse, R40 ;  /* 0x000000284b557220 */ /* 0x042fe40000410000 */
[----:B------:R-:W-:Y:S02]  /*64c0*/  FMUL.FTZ R131, R42, R131 ;  /* 0x000000832a837220 */ /* 0x000fe40000410000 */
[----:B------:R-:W-:Y:S01]  /*64d0*/  FFMA.FTZ R40, R75, R41, R130 ;  /* 0x000000294b287223 */ /* 0x000fe20000010082 */
[----:B------:R-:W-:Y:S01]  /*64e0*/  PRMT R41, RZ, 0x5410, R83 ;  /* 0x00005410ff297816 */ /* 0x000fe20000000053 */
[----:B------:R-:W-:-:S02]  /*64f0*/  FMUL.FTZ R132, R21, R132 ;  /* 0x0000008415847220 */ /* 0x000fc40000410000 */
[----:B----4-:R-:W-:Y:S01]  /*6500*/  FFMA.FTZ R83, R74, R40, R131 ;  /* 0x000000284a537223 */ /* 0x010fe20000010083 */
[----:B------:R-:W-:Y:S01]  /*6510*/  PRMT R40, RZ, 0x5410, R82 ;  /* 0x00005410ff287816 */ /* 0x000fe20000000052 */
[----:B------:R-:W-:Y:S02]  /*6520*/  FMUL.FTZ R133, R20, R133 ;  /* 0x0000008514857220 */ /* 0x000fe40000410000 */
[----:B------:R-:W-:Y:S02]  /*6530*/  FMUL.FTZ R132, R41, R132 ;  /* 0x0000008429847220 */ /* 0x000fe40000410000 */
[----:B------:R-:W-:Y:S02]  /*6540*/  FMUL.FTZ R84, R74, R85 ;  /* 0x000000554a547220 */ /* 0x000fe40000410000 */
[----:B------:R-:W-:Y:S02]  /*6550*/  FMUL.FTZ R133, R40, R133 ;  /* 0x0000008528857220 */ /* 0x000fe40000410000 */
[----:B0-----:R-:W-:-:S02]  /*6560*/  FMUL.FTZ R85, R73, R84 ;  /* 0x0000005449557220 */ /* 0x001fc40000410000 */
[----:B------:R-:W-:Y:S02]  /*6570*/  FFMA.FTZ R83, R73, R83, R132 ;  /* 0x0000005349537223 */ /* 0x000fe40000010084 */
[C---:B--2---:R-:W-:Y:S02]  /*6580*/  FMUL.FTZ R82, R72.reuse, R85 ;  /* 0x0000005548527220 */ /* 0x044fe40000410000 */
[----:B------:R-:W-:Y:S02]  /*6590*/  FFMA.FTZ R83, R72, R83, R133 ;  /* 0x0000005348537223 */ /* 0x000fe40000010085 */
[-C--:B-----5:R-:W-:Y:S02]  /*65a0*/  FMUL.FTZ R97, R138, R111.reuse ;  /* 0x0000006f8a617220 */ /* 0x0a0fe40000410000 */
        /* <DEDUP_REMOVED lines=8> */
[----:B0-----:R-:W-:-:S02]  /*6630*/  FMUL.FTZ R96, R139, R111 ;  /* 0x0000006f8b607220 */ /* 0x001fc40000410000 */
        /* <DEDUP_REMOVED lines=22> */
.L_x_695:
        /* <DEDUP_REMOVED lines=23> */
.L_x_696:
        /* <DEDUP_REMOVED lines=8> */
[----:B------:R-:W-:Y:S05]  /*6990*/  CALL.REL.NOINC `($__internal_28_$__cuda_sm70_shflsync_idx_p) ;  /* 0x000051b000007944 */ /* 0x000fea0003c00000 */
.L_x_642:
[----:B------:R-:W-:Y:S05]  /*69a0*/  BRA.CONV ~URZ, `(.L_x_643) ;  /* 0x000000437f007947 */ /* 0x000fea000b800000 */
[----:B------:R-:W-:Y:S01]  /*69b0*/  IMAD.MOV.U32 R82, RZ, RZ, R85 ;  /* 0x000000ffff527224 */ /* 0x000fe200078e0055 */
[----:B------:R-:W-:Y:S01]  /*69c0*/  MOV R83, 0x69f0 ;  /* 0x000069f000537802 */ /* 0x000fe20000000f00 */
[----:B-1----:R-:W-:Y:S02]  /*69d0*/  IMAD.MOV.U32 R84, RZ, RZ, 0x1f ;  /* 0x0000001fff547424 */ /* 0x002fe400078e00ff */
[----:B0-2--5:R-:W-:Y:S05]  /*69e0*/  CALL.REL.NOINC `($__internal_28_$__cuda_sm70_shflsync_idx_p) ;  /* 0x0000516000007944 */ /* 0x025fea0003c00000 */
.L_x_643:
[----:B------:R-:W-:Y:S05]  /*69f0*/  BRA.DIV ~URZ, `(.L_x_644) ;  /* 0x000049a27f007947 */ /* 0x000fea000b800000 */
[----:B------:R-:W3:Y:S04]  /*6a00*/  SHFL.IDX PT, R80, R80, RZ, 0x1f ;  /* 0x00001fff50507589 */ /* 0x000ee800000e0000 */
[----:B------:R-:W4:Y:S04]  /*6a10*/  SHFL.IDX PT, R81, R81, RZ, 0x1f ;  /* 0x00001fff51517589 */ /* 0x000f2800000e0000 */
[----:B------:R-:W0:Y:S04]  /*6a20*/  SHFL.UP PT, R141, R141, 0x1, RZ ;  /* 0x042000008d8d7989 */ /* 0x000e2800000e00ff */
[----:B------:R-:W2:Y:S02]  /*6a30*/  SHFL.UP PT, R85, R85, 0x1, RZ ;  /* 0x0420000055557989 */ /* 0x000ea400000e00ff */
.L_x_697:
        /* <DEDUP_REMOVED lines=15> */
.L_x_639:
[----:B------:R-:W-:Y:S05]  /*6b30*/  BSYNC B0 ;  /* 0x0000000000007941 */ /* 0x000fea0003800000 */
.L_x_638:
[----:B------:R-:W-:Y:S01]  /*6b40*/  WARPSYNC 0xffffffff ;  /* 0xffffffff00007948 */ /* 0x000fe20003800000 */
[----:B------:R-:W-:Y:S01]  /*6b50*/  BAR.SYNC.DEFER_BLOCKING 0x0 ;  /* 0x0000000000007b1d */ /* 0x000fe20000010000 */
[C---:B------:R-:W-:Y:S01]  /*6b60*/  LEA.HI R85, R57.reuse, R57, RZ, 0x1e ;  /* 0x0000003939557211 */ /* 0x040fe200078ff0ff */
[C---:B--2---:R-:W-:Y:S01]  /*6b70*/  FMUL.FTZ R82, R72.reuse, R95 ;  /* 0x0000005f48527220 */ /* 0x044fe20000410000 */
        /* <DEDUP_REMOVED lines=13> */
[----:B------:R-:W-:Y:S01]  /*6c50*/  FMUL.FTZ R82, R76, R82 ;  /* 0x000000524c527220 */ /* 0x000fe20000410000 */
        /* <DEDUP_REMOVED lines=64> */
.L_x_698:
        /* <DEDUP_REMOVED lines=26> */
.L_x_699:
        /* <DEDUP_REMOVED lines=20> */
.L_x_646:
[----:B01----:R-:W-:Y:S05]  /*7340*/  BSYNC B0 ;  /* 0x0000000000007941 */ /* 0x003fea0003800000 */
.L_x_645:
[----:B------:R-:W-:Y:S01]  /*7350*/  WARPSYNC 0xffffffff ;  /* 0xffffffff00007948 */ /* 0x000fe20003800000 */
[----:B------:R-:W-:Y:S01]  /*7360*/  BAR.SYNC.DEFER_BLOCKING 0x0 ;  /* 0x0000000000007b1d */ /* 0x000fe20000010000 */
[C---:B------:R-:W-:Y:S02]  /*7370*/  LEA.HI R82, R57.reuse, R57, RZ, 0x1e ;  /* 0x0000003939527211 */ /* 0x040fe400078ff0ff */
[----:B------:R-:W-:-:S03]  /*7380*/  ISETP.NE.AND P0, PT, R57, RZ, PT ;  /* 0x000000ff3900720c */ /* 0x000fc60003f05270 */
[----:B------:R-:W-:Y:S01]  /*7390*/  ULDC.64 UR36, c[0x0][0x298] ;  /* 0x0000a60000247ab9 */ /* 0x000fe20000000a00 */
[----:B------:R-:W-:Y:S01]  /*73a0*/  BSSY B0, `(.L_x_649) ;  /* 0x00000f3000007945 */ /* 0x000fe20003800000 */
[----:B------:R-:W-:-:S04]  /*73b0*/  UIMAD UR36, UR26, UR36, URZ ;  /* 0x000000241a2472a4 */ /* 0x000fc8000f8e023f */
[----:B------:R-:W-:Y:S01]  /*73c0*/  UIMAD UR36, UR27, UR37, UR36 ;  /* 0x000000251b2472a4 */ /* 0x000fe2000f8e0224 */
[----:B------:R-:W0:Y:S02]  /*73d0*/  LDS R82, [R82.X8+0x36e4] ;  /* 0x0036e40052527984 */ /* 0x000e240000008800 */
[----:B0-----:R-:W-:Y:S01]  /*73e0*/  FFMA.FTZ R95, R82, R95, R111 ;  /* 0x0000005f525f7223 */ /* 0x001fe2000001006f */
[----:B------:R-:W-:-:S03]  /*73f0*/  PRMT R82, RZ, 0x5410, R51 ;  /* 0x00005410ff527816 */ /* 0x000fc60000000033 */
[----:B------:R-:W-:-:S04]  /*7400*/  FFMA.FTZ R72, R72, R95, R110 ;  /* 0x0000005f48487223 */ /* 0x000fc8000001006e */
[----:B------:R-:W-:Y:S01]  /*7410*/  FFMA.FTZ R109, R73, R72, R109 ;  /* 0x00000048496d7223 */ /* 0x000fe2000001006d */
[----:B------:R-:W-:-:S03]  /*7420*/  MOV R73, UR6 ;  /* 0x0000000600497c02 */ /* 0x000fc60008000f00 */
[----:B------:R-:W-:Y:S02]  /*7430*/  FFMA.FTZ R108, R74, R109, R108 ;  /* 0x0000006d4a6c7223 */ /* 0x000fe4000001006c */
[----:B------:R0:W-:Y:S02]  /*7440*/  @!P0 STS.64 [R73.X8+0x45e0], R80 ;  /* 0x0045e05049008388 */ /* 0x0001e40000008a00 */
[----:B------:R-:W-:Y:S01]  /*7450*/  FFMA.FTZ R107, R75, R108, R107 ;  /* 0x0000006c4b6b7223 */ /* 0x000fe2000001006b */
[----:B------:R-:W-:-:S03]  /*7460*/  PRMT R75, RZ, 0x5410, R54 ;  /* 0x00005410ff4b7816 */ /* 0x000fc60000000036 */
[----:B------:R-:W-:Y:S02]  /*7470*/  FFMA.FTZ R106, R76, R107, R106 ;  /* 0x0000006b4c6a7223 */ /* 0x000fe4000001006a */
[----:B------:R-:W-:Y:S02]  /*7480*/  FMUL.FTZ R76, R34, R75 ;  /* 0x0000004b224c7220 */ /* 0x000fe40000410000 */
[----:B------:R-:W-:Y:S01]  /*7490*/  FFMA.FTZ R105, R77, R106, R105 ;  /* 0x0000006a4d697223 */ /* 0x000fe20000010069 */
[----:B------:R-:W-:Y:S01]  /*74a0*/  PRMT R77, RZ, 0x5410, R52 ;  /* 0x00005410ff4d7816 */ /* 0x000fe20000000034 */
[----:B------:R-:W-:Y:S01]  /*74b0*/  FMUL.FTZ R87, R107, UR43 ;  /* 0x0000002b6b577c20 */ /* 0x000fe20008410000 */
[----:B0-----:R-:W-:Y:S01]  /*74c0*/  PRMT R73, RZ, 0x5410, R55 ;  /* 0x00005410ff497816 */ /* 0x001fe20000000037 */
[----:B------:R-:W-:Y:S02]  /*74d0*/  FFMA.FTZ R104, R78, R105, R104 ;  /* 0x000000694e687223 */ /* 0x000fe40000010068 */
[----:B------:R-:W-:-:S02]  /*74e0*/  FFMA.FTZ R78, R139, R136, RZ ;  /* 0x000000888b4e7223 */ /* 0x000fc400000100ff */
[----:B------:R-:W-:Y:S02]  /*74f0*/  FFMA.FTZ R79, R79, R104, R103 ;  /* 0x000000684f4f7223 */ /* 0x000fe40000010067 */
[----:B------:R-:W-:Y:S02]  /*7500*/  FFMA.FTZ R78, R138, R137, R78 ;  /* 0x000000898a4e7223 */ /* 0x000fe4000001004e */
[----:B------:R-:W-:Y:S02]  /*7510*/  FFMA.FTZ R88, R88, R79, R102 ;  /* 0x0000004f58587223 */ /* 0x000fe40000010066 */
[----:B------:R-:W-:Y:S02]  /*7520*/  FFMA.FTZ R78, R135, R141, R78 ;  /* 0x0000008d874e7223 */ /* 0x000fe4000001004e */
[----:B------:R-:W-:Y:S02]  /*7530*/  FFMA.FTZ R89, R89, R88, R101 ;  /* 0x0000005859597223 */ /* 0x000fe40000010065 */
[----:B------:R-:W-:-:S02]  /*7540*/  FMUL.FTZ R74, R35, R73 ;  /* 0x00000049234a7220 */ /* 0x000fc40000410000 */
[----:B------:R-:W-:Y:S02]  /*7550*/  FFMA.FTZ R90, R90, R89, R100 ;  /* 0x000000595a5a7223 */ /* 0x000fe40000010064 */
[----:B------:R-:W-:Y:S01]  /*7560*/  FFMA.FTZ R137, R70, -R76, R137 ;  /* 0x8000004c46897223 */ /* 0x000fe20000010089 */
[----:B------:R-:W-:Y:S01]  /*7570*/  PRMT R76, RZ, 0x5410, R53 ;  /* 0x00005410ff4c7816 */ /* 0x000fe20000000035 */
[----:B------:R-:W-:Y:S02]  /*7580*/  FFMA.FTZ R91, R91, R90, R99 ;  /* 0x0000005a5b5b7223 */ /* 0x000fe40000010063 */
[----:B------:R-:W-:Y:S02]  /*7590*/  FFMA.FTZ R83, R134, R121, R78 ;  /* 0x0000007986537223 */ /* 0x000fe4000001004e */
[----:B------:R-:W-:Y:S02]  /*75a0*/  FFMA.FTZ R92, R92, R91, R98 ;  /* 0x0000005b5c5c7223 */ /* 0x000fe40000010062 */
[----:B------:R-:W-:-:S02]  /*75b0*/  FMUL.FTZ R78, R31, R82 ;  /* 0x000000521f4e7220 */ /* 0x000fc40000410000 */
[----:B------:R-:W-:Y:S02]  /*75c0*/  FFMA.FTZ R93, R93, R92, R97 ;  /* 0x0000005c5d5d7223 */ /* 0x000fe40000010061 */
[----:B------:R-:W-:Y:S02]  /*75d0*/  FFMA.FTZ R74, R71, -R74, R136 ;  /* 0x8000004a474a7223 */ /* 0x000fe40000010088 */
[----:B------:R-:W-:Y:S01]  /*75e0*/  FFMA.FTZ R94, R94, R93, R96 ;  /* 0x0000005d5e5e7223 */ /* 0x000fe20000010060 */
[----:B------:R-:W-:Y:S01]  /*75f0*/  PRMT R96, RZ, 0x5410, R50 ;  /* 0x00005410ff607816 */ /* 0x000fe20000000032 */
[----:B------:R-:W-:Y:S02]  /*7600*/  FFMA.FTZ R83, R120, R122, R83 ;  /* 0x0000007a78537223 */ /* 0x000fe40000010053 */
[----:B------:R-:W-:Y:S02]  /*7610*/  FMUL.FTZ R97, R35, R94 ;  /* 0x0000005e23617220 */ /* 0x000fe40000410000 */
[----:B------:R-:W-:-:S02]  /*7620*/  FMUL.FTZ R80, R33, R76 ;  /* 0x0000004c21507220 */ /* 0x000fc40000410000 */
[----:B------:R-:W-:Y:S02]  /*7630*/  FFMA.FTZ R122, R67, -R78, R122 ;  /* 0x8000004e437a7223 */ /* 0x000fe4000001007a */
[----:B------:R-:W-:Y:S02]  /*7640*/  FMUL.FTZ R98, R34, R93 ;  /* 0x0000005d22627220 */ /* 0x000fe40000410000 */
[----:B------:R-:W-:Y:S02]  /*7650*/  FFMA.FTZ R78, R74, R97, RZ ;  /* 0x000000614a4e7223 */ /* 0x000fe400000100ff */
[----:B------:R-:W-:Y:S02]  /*7660*/  FFMA.FTZ R141, R69, -R80, R141 ;  /* 0x80000050458d7223 */ /* 0x000fe4000001008d */
[----:B------:R-:W-:Y:S02]  /*7670*/  FMUL.FTZ R80, R32, R77 ;  /* 0x0000004d20507220 */ /* 0x000fe40000410000 */
[----:B------:R-:W-:-:S02]  /*7680*/  FFMA.FTZ R78, R137, R98, R78 ;  /* 0x00000062894e7223 */ /* 0x000fc4000001004e */
[----:B------:R-:W-:Y:S02]  /*7690*/  FMUL.FTZ R99, R33, R92 ;  /* 0x0000005c21637220 */ /* 0x000fe40000410000 */
[----:B------:R-:W-:Y:S01]  /*76a0*/  FFMA.FTZ R121, R68, -R80, R121 ;  /* 0x8000005044797223 */ /* 0x000fe20000010079 */
[----:B------:R-:W-:Y:S01]  /*76b0*/  PRMT R80, RZ, 0x5410, R49 ;  /* 0x00005410ff507816 */ /* 0x000fe20000000031 */
[----:B------:R-:W-:Y:S02]  /*76c0*/  FFMA.FTZ R78, R141, R99, R78 ;  /* 0x000000638d4e7223 */ /* 0x000fe4000001004e */
[----:B------:R-:W-:Y:S02]  /*76d0*/  FMUL.FTZ R100, R32, R91 ;  /* 0x0000005b20647220 */ /* 0x000fe40000410000 */
[----:B------:R-:W-:Y:S02]  /*76e0*/  FMUL.FTZ R85, R30, R96 ;  /* 0x000000601e557220 */ /* 0x000fe40000410000 */
[----:B------:R-:W-:-:S02]  /*76f0*/  FFMA.FTZ R78, R121, R100, R78 ;  /* 0x00000064794e7223 */ /* 0x000fc4000001004e */
[----:B------:R-:W-:Y:S02]  /*7700*/  FMUL.FTZ R101, R31, R90 ;  /* 0x0000005a1f657220 */ /* 0x000fe40000410000 */
[----:B------:R-:W-:Y:S02]  /*7710*/  FFMA.FTZ R85, R66, -R85, R123 ;  /* 0x8000005542557223 */ /* 0x000fe4000001007b */
[----:B------:R-:W-:Y:S02]  /*7720*/  FMUL.FTZ R103, R89, UR43 ;  /* 0x0000002b59677c20 */ /* 0x000fe40008410000 */
[----:B------:R-:W-:Y:S02]  /*7730*/  FMUL.FTZ R102, R30, R89 ;  /* 0x000000591e667220 */ /* 0x000fe40000410000 */
[----:B------:R-:W-:Y:S02]  /*7740*/  FFMA.FTZ R78, R122, R101, R78 ;  /* 0x000000657a4e7223 */ /* 0x000fe4000001004e */
[----:B------:R-:W-:-:S02]  /*7750*/  FMUL.FTZ R103, R85, R103 ;  /* 0x0000006755677220 */ /* 0x000fc40000410000 */
[----:B------:R-:W-:Y:S02]  /*7760*/  FFMA.FTZ R83, R119, R123, R83 ;  /* 0x0000007b77537223 */ /* 0x000fe40000010053 */
[----:B------:R-:W-:Y:S02]  /*7770*/  FFMA.FTZ R85, R85, R102, R78 ;  /* 0x0000006655557223 */ /* 0x000fe4000001004e */
[----:B------:R-:W-:Y:S02]  /*7780*/  FMUL.FTZ R78, R29, R80 ;  /* 0x000000501d4e7220 */ /* 0x000fe40000410000 */
[----:B------:R-:W-:Y:S02]  /*7790*/  FFMA.FTZ R83, R118, R124, R83 ;  /* 0x0000007c76537223 */ /* 0x000fe40000010053 */
[C---:B------:R-:W-:Y:S02]  /*77a0*/  FFMA.FTZ R124, R65.reuse, -R78, R124 ;  /* 0x8000004e417c7223 */ /* 0x040fe4000001007c */
[----:B------:R-:W-:-:S02]  /*77b0*/  FMUL.FTZ R78, R65, R88 ;  /* 0x00000058414e7220 */ /* 0x000fc40000410000 */
[----:B------:R-:W-:Y:S02]  /*77c0*/  FMUL.FTZ R65, R88, UR43 ;  /* 0x0000002b58417c20 */ /* 0x000fe40008410000 */
[----:B------:R-:W-:Y:S02]  /*77d0*/  FMUL.FTZ R88, R29, R88 ;  /* 0x000000581d587220 */ /* 0x000fe40000410000 */
[----:B------:R-:W-:Y:S02]  /*77e0*/  FMUL.FTZ R65, R124, R65 ;  /* 0x000000417c417220 */ /* 0x000fe40000410000 */
[C---:B------:R-:W-:Y:S02]  /*77f0*/  FMUL.FTZ R110, R80.reuse, R88 ;  /* 0x00000058506e7220 */ /* 0x040fe40000410000 */
[----:B------:R-:W-:Y:S01]  /*7800*/  FFMA.FTZ R65, R80, R78, R65 ;  /* 0x0000004e50417223 */ /* 0x000fe20000010041 */
[----:B------:R-:W-:Y:S01]  /*7810*/  PRMT R80, RZ, 0x5410, R48 ;  /* 0x00005410ff507816 */ /* 0x000fe20000000030 */
[----:B------:R-:W-:-:S02]  /*7820*/  FFMA.FTZ R83, R117, R125, R83 ;  /* 0x0000007d75537223 */ /* 0x000fc40000010053 */
[----:B------:R-:W-:Y:S02]  /*7830*/  FFMA.FTZ R85, R124, R88, R85 ;  /* 0x000000587c557223 */ /* 0x000fe40000010055 */
[C---:B------:R-:W-:Y:S02]  /*7840*/  FMUL.FTZ R81, R28.reuse, R80 ;  /* 0x000000501c517220 */ /* 0x040fe40000410000 */
[----:B------:R-:W-:Y:S02]  /*7850*/  FMUL.FTZ R111, R28, R79 ;  /* 0x0000004f1c6f7220 */ /* 0x000fe40000410000 */
[C---:B------:R-:W-:Y:S02]  /*7860*/  FFMA.FTZ R125, R64.reuse, -R81, R125 ;  /* 0x80000051407d7223 */ /* 0x040fe4000001007d */
[----:B------:R-:W-:Y:S02]  /*7870*/  FMUL.FTZ R81, R79, UR43 ;  /* 0x0000002b4f517c20 */ /* 0x000fe40008410000 */
        /* <DEDUP_REMOVED lines=8> */
[----:B------:R-:W-:Y:S02]  /*7900*/  FMUL.FTZ R81, R27, R80 ;  /* 0x000000501b517220 */ /* 0x000fe40000410000 */
[----:B------:R-:W-:Y:S02]  /*7910*/  FFMA.FTZ R83, R115, R127, R83 ;  /* 0x0000007f73537223 */ /* 0x000fe40000010053 */
[C---:B------:R-:W-:Y:S02]  /*7920*/  FFMA.FTZ R126, R63.reuse, -R81, R126 ;  /* 0x800000513f7e7223 */ /* 0x040fe4000001007e */
[----:B------:R-:W-:Y:S02]  /*7930*/  FMUL.FTZ R81, R104, UR43 ;  /* 0x0000002b68517c20 */ /* 0x000fe40008410000 */
[-C--:B------:R-:W-:Y:S02]  /*7940*/  FMUL.FTZ R63, R63, R104.reuse ;  /* 0x000000683f3f7220 */ /* 0x080fe40000410000 */
[----:B------:R-:W-:-:S02]  /*7950*/  FMUL.FTZ R104, R27, R104 ;  /* 0x000000681b687220 */ /* 0x000fc40000410000 */
[----:B------:R-:W-:Y:S02]  /*7960*/  FMUL.FTZ R81, R126, R81 ;  /* 0x000000517e517220 */ /* 0x000fe40000410000 */
[CC--:B------:R-:W-:Y:S02]  /*7970*/  FMUL.FTZ R123, R80.reuse, R104.reuse ;  /* 0x00000068507b7220 */ /* 0x0c0fe40000410000 */
[----:B------:R-:W-:Y:S01]  /*7980*/  FFMA.FTZ R80, R80, R63, R81 ;  /* 0x0000003f50507223 */ /* 0x000fe20000010051 */
[----:B------:R-:W-:Y:S01]  /*7990*/  PRMT R81, RZ, 0x5410, R46 ;  /* 0x00005410ff517816 */ /* 0x000fe2000000002e */
[----:B------:R-:W-:Y:S02]  /*79a0*/  FFMA.FTZ R85, R126, R104, R85 ;  /* 0x000000687e557223 */ /* 0x000fe40000010055 */
[----:B------:R-:W-:Y:S02]  /*79b0*/  FMUL.FTZ R104, R43, R108 ;  /* 0x0000006c2b687220 */ /* 0x000fe40000410000 */
[----:B------:R-:W-:-:S02]  /*79c0*/  FMUL.FTZ R84, R26, R81 ;  /* 0x000000511a547220 */ /* 0x000fc40000410000 */
[----:B------:R-:W-:Y:S02]  /*79d0*/  FMUL.FTZ R89, R109, UR43 ;  /* 0x0000002b6d597c20 */ /* 0x000fe40008410000 */
[C---:B------:R-:W-:Y:S02]  /*79e0*/  FFMA.FTZ R127, R62.reuse, -R84, R127 ;  /* 0x800000543e7f7223 */ /* 0x040fe4000001007f */
[----:B------:R-:W-:Y:S02]  /*79f0*/  FMUL.FTZ R84, R105, UR43 ;  /* 0x0000002b69547c20 */ /* 0x000fe40008410000 */
[-C--:B------:R-:W-:Y:S02]  /*7a00*/  FMUL.FTZ R62, R62, R105.reuse ;  /* 0x000000693e3e7220 */ /* 0x080fe40000410000 */
[----:B------:R-:W-:Y:S02]  /*7a10*/  FMUL.FTZ R105, R26, R105 ;  /* 0x000000691a697220 */ /* 0x000fe40000410000 */
[----:B------:R-:W-:-:S02]  /*7a20*/  FMUL.FTZ R84, R127, R84 ;  /* 0x000000547f547220 */ /* 0x000fc40000410000 */
[CC--:B------:R-:W-:Y:S02]  /*7a30*/  FMUL.FTZ R124, R81.reuse, R105.reuse ;  /* 0x00000069517c7220 */ /* 0x0c0fe40000410000 */
[----:B------:R-:W-:Y:S01]  /*7a40*/  FFMA.FTZ R81, R81, R62, R84 ;  /* 0x0000003e51517223 */ /* 0x000fe20000010054 */
[----:B------:R-:W-:Y:S01]  /*7a50*/  PRMT R84, RZ, 0x5410, R45 ;  /* 0x00005410ff547816 */ /* 0x000fe2000000002d */
[----:B------:R-:W-:Y:S02]  /*7a60*/  FFMA.FTZ R85, R127, R105, R85 ;  /* 0x000000697f557223 */ /* 0x000fe40000010055 */
[----:B------:R-:W-:Y:S02]  /*7a70*/  FFMA.FTZ R105, R114, R128, R83 ;  /* 0x0000008072697223 */ /* 0x000fe40000010053 */
[----:B------:R-:W-:Y:S02]  /*7a80*/  FMUL.FTZ R86, R25, R84 ;  /* 0x0000005419567220 */ /* 0x000fe40000410000 */
[----:B------:R-:W-:-:S02]  /*7a90*/  FMUL.FTZ R83, R61, R106 ;  /* 0x0000006a3d537220 */ /* 0x000fc40000410000 */
[----:B------:R-:W-:Y:S02]  /*7aa0*/  FFMA.FTZ R128, R61, -R86, R128 ;  /* 0x800000563d807223 */ /* 0x000fe40000010080 */
[----:B------:R-:W-:Y:S02]  /*7ab0*/  FMUL.FTZ R86, R106, UR43 ;  /* 0x0000002b6a567c20 */ /* 0x000fe40008410000 */
[----:B------:R-:W-:Y:S02]  /*7ac0*/  FMUL.FTZ R61, R25, R106 ;  /* 0x0000006a193d7220 */ /* 0x000fe40000410000 */
[C---:B------:R-:W-:Y:S02]  /*7ad0*/  FMUL.FTZ R86, R128.reuse, R86 ;  /* 0x0000005680567220 */ /* 0x040fe40000410000 */
[-C--:B------:R-:W-:Y:S02]  /*7ae0*/  FFMA.FTZ R106, R128, R61.reuse, R85 ;  /* 0x0000003d806a7223 */ /* 0x080fe40000010055 */
[----:B------:R-:W-:-:S02]  /*7af0*/  FMUL.FTZ R61, R84, R61 ;  /* 0x0000003d543d7220 */ /* 0x000fc40000410000 */
[----:B------:R-:W-:Y:S01]  /*7b00*/  FFMA.FTZ R84, R84, R83, R86 ;  /* 0x0000005354547223 */ /* 0x000fe20000010056 */
[----:B------:R-:W-:Y:S01]  /*7b10*/  PRMT R86, RZ, 0x5410, R44 ;  /* 0x00005410ff567816 */ /* 0x000fe2000000002c */
[----:B------:R-:W-:Y:S02]  /*7b20*/  FFMA.FTZ R105, R113, R129, R105 ;  /* 0x0000008171697223 */ /* 0x000fe40000010069 */
[----:B------:R-:W-:Y:S02]  /*7b30*/  FFMA.FTZ R103, R96, R66, R103 ;  /* 0x0000004260677223 */ /* 0x000fe40000010067 */
[----:B------:R-:W-:Y:S02]  /*7b40*/  FMUL.FTZ R85, R24, R86 ;  /* 0x0000005618557220 */ /* 0x000fe40000410000 */
[----:B------:R-:W-:Y:S02]  /*7b50*/  FFMA.FTZ R105, R112, R130, R105 ;  /* 0x0000008270697223 */ /* 0x000fe40000010069 */
[----:B------:R-:W-:-:S02]  /*7b60*/  FFMA.FTZ R129, R60, -R85, R129 ;  /* 0x800000553c817223 */ /* 0x000fc40000010081 */
[-C--:B------:R-:W-:Y:S02]  /*7b70*/  FMUL.FTZ R85, R60, R107.reuse ;  /* 0x0000006b3c557220 */ /* 0x080fe40000410000 */
[----:B------:R-:W-:Y:S02]  /*7b80*/  FMUL.FTZ R60, R24, R107 ;  /* 0x0000006b183c7220 */ /* 0x000fe40000410000 */
[C---:B------:R-:W-:Y:S02]  /*7b90*/  FMUL.FTZ R87, R129.reuse, R87 ;  /* 0x0000005781577220 */ /* 0x040fe40000410000 */
[-C--:B------:R-:W-:Y:S02]  /*7ba0*/  FFMA.FTZ R106, R129, R60.reuse, R106 ;  /* 0x0000003c816a7223 */ /* 0x080fe4000001006a */
[C---:B------:R-:W-:Y:S02]  /*7bb0*/  FMUL.FTZ R60, R86.reuse, R60 ;  /* 0x0000003c563c7220 */ /* 0x040fe40000410000 */
[----:B------:R-:W-:Y:S01]  /*7bc0*/  FFMA.FTZ R86, R86, R85, R87 ;  /* 0x0000005556567223 */ /* 0x000fe20000010057 */
[----:B------:R-:W-:Y:S01]  /*7bd0*/  PRMT R87, RZ, 0x5410, R39 ;  /* 0x00005410ff577816 */ /* 0x000fe20000000027 */
[----:B------:R-:W-:-:S02]  /*7be0*/  FMUL.FTZ R107, R23, R108 ;  /* 0x0000006c176b7220 */ /* 0x000fc40000410000 */
[----:B------:R-:W-:Y:S02]  /*7bf0*/  FFMA.FTZ R105, R19, R131, R105 ;  /* 0x0000008313697223 */ /* 0x000fe40000010069 */
[----:B------:R-:W-:Y:S02]  /*7c00*/  FMUL.FTZ R88, R23, R87 ;  /* 0x0000005717587220 */ /* 0x000fe40000410000 */
[----:B------:R-:W-:Y:S02]  /*7c10*/  FFMA.FTZ R105, R18, R132, R105 ;  /* 0x0000008412697223 */ /* 0x000fe40000010069 */
[----:B------:R-:W-:Y:S02]  /*7c20*/  FFMA.FTZ R130, R43, -R88, R130 ;  /* 0x800000582b827223 */ /* 0x000fe40000010082 */
[----:B------:R-:W-:Y:S02]  /*7c30*/  FMUL.FTZ R43, R108, UR43 ;  /* 0x0000002b6c2b7c20 */ /* 0x000fe40008410000 */
[----:B------:R-:W-:-:S02]  /*7c40*/  FFMA.FTZ R106, R130, R107, R106 ;  /* 0x0000006b826a7223 */ /* 0x000fc4000001006a */
[----:B------:R-:W-:Y:S02]  /*7c50*/  FMUL.FTZ R43, R130, R43 ;  /* 0x0000002b822b7220 */ /* 0x000fe40000410000 */
[C---:B------:R-:W-:Y:S02]  /*7c60*/  FMUL.FTZ R107, R87.reuse, R107 ;  /* 0x0000006b576b7220 */ /* 0x040fe40000410000 */
[----:B------:R-:W-:Y:S01]  /*7c70*/  FFMA.FTZ R87, R87, R104, R43 ;  /* 0x0000006857577223 */ /* 0x000fe2000001002b */
[----:B------:R-:W-:Y:S01]  /*7c80*/  PRMT R43, RZ, 0x5410, R38 ;  /* 0x00005410ff2b7816 */ /* 0x000fe20000000026 */
[----:B------:R-:W-:Y:S02]  /*7c90*/  FMUL.FTZ R108, R95, UR43 ;  /* 0x0000002b5f6c7c20 */ /* 0x000fe40008410000 */
[----:B------:R-:W-:Y:S02]  /*7ca0*/  FMUL.FTZ R97, R73, R97 ;  /* 0x0000006149617220 */ /* 0x000fe40000410000 */
[----:B------:R-:W-:-:S02]  /*7cb0*/  FMUL.FTZ R88, R22, R43 ;  /* 0x0000002b16587220 */ /* 0x000fc40000410000 */
[----:B------:R-:W-:Y:S02]  /*7cc0*/  FMUL.FTZ R98, R75, R98 ;  /* 0x000000624b627220 */ /* 0x000fe40000410000 */
[C---:B------:R-:W-:Y:S02]  /*7cd0*/  FFMA.FTZ R131, R42.reuse, -R88, R131 ;  /* 0x800000582a837223 */ /* 0x040fe40000010083 */
[----:B------:R-:W-:Y:S02]  /*7ce0*/  FMUL.FTZ R42, R42, R109 ;  /* 0x0000006d2a2a7220 */ /* 0x000fe40000410000 */
[----:B------:R-:W-:Y:S02]  /*7cf0*/  FMUL.FTZ R89, R131, R89 ;  /* 0x0000005983597220 */ /* 0x000fe40000410000 */
[-C--:B------:R-:W-:Y:S02]  /*7d00*/  FFMA.FTZ R143, R22, R42.reuse, R143 ;  /* 0x0000002a168f7223 */ /* 0x080fe4000001008f */
[----:B------:R-:W-:Y:S01]  /*7d10*/  FFMA.FTZ R89, R43, R42, R89 ;  /* 0x0000002a2b597223 */ /* 0x000fe20000010059 */
[----:B------:R-:W-:Y:S01]  /*7d20*/  PRMT R42, RZ, 0x5410, R37 ;  /* 0x00005410ff2a7816 */ /* 0x000fe20000000025 */
[----:B------:R-:W-:-:S02]  /*7d30*/  FMUL.FTZ R88, R67, R90 ;  /* 0x0000005a43587220 */ /* 0x000fc40000410000 */
[----:B------:R-:W-:Y:S02]  /*7d40*/  FMUL.FTZ R90, R90, UR43 ;  /* 0x0000002b5a5a7c20 */ /* 0x000fe40008410000 */
[----:B------:R-:W-:Y:S02]  /*7d50*/  FMUL.FTZ R67, R21, R42 ;  /* 0x0000002a15437220 */ /* 0x000fe40000410000 */
[----:B------:R-:W-:Y:S02]  /*7d60*/  FMUL.FTZ R122, R122, R90 ;  /* 0x0000005a7a7a7220 */ /* 0x000fe40000410000 */
[C---:B------:R-:W-:Y:S02]  /*7d70*/  FFMA.FTZ R132, R41.reuse, -R67, R132 ;  /* 0x8000004329847223 */ /* 0x040fe40000010084 */
[----:B------:R-:W-:Y:S02]  /*7d80*/  FMUL.FTZ R67, R72, UR43 ;  /* 0x0000002b48437c20 */ /* 0x000fe40008410000 */
[----:B------:R-:W-:-:S02]  /*7d90*/  FMUL.FTZ R41, R41, R72 ;  /* 0x0000004829297220 */ /* 0x000fc40000410000 */
[----:B------:R-:W-:Y:S02]  /*7da0*/  FMUL.FTZ R67, R132, R67 ;  /* 0x0000004384437220 */ /* 0x000fe40000410000 */
[-C--:B------:R-:W-:Y:S02]  /*7db0*/  FFMA.FTZ R142, R21, R41.reuse, R142 ;  /* 0x00000029158e7223 */ /* 0x080fe4000001008e */
[----:B------:R-:W-:Y:S02]  /*7dc0*/  FFMA.FTZ R90, R42, R41, R67 ;  /* 0x000000292a5a7223 */ /* 0x000fe40000010043 */
[----:B------:R-:W-:Y:S01]  /*7dd0*/  FMUL.FTZ R41, R96, R102 ;  /* 0x0000006660297220 */ /* 0x000fe20000410000 */
[----:B------:R-:W-:Y:S01]  /*7de0*/  PRMT R102, RZ, 0x5410, R36 ;  /* 0x00005410ff667816 */ /* 0x000fe20000000024 */
[----:B------:R-:W-:Y:S02]  /*7df0*/  FMUL.FTZ R96, R40, R95 ;  /* 0x0000005f28607220 */ /* 0x000fe40000410000 */
[----:B------:R-:W-:-:S02]  /*7e00*/  FMUL.FTZ R99, R76, R99 ;  /* 0x000000634c637220 */ /* 0x000fc40000410000 */
[C---:B------:R-:W-:Y:S02]  /*7e10*/  FMUL.FTZ R67, R20.reuse, R102 ;  /* 0x0000006614437220 */ /* 0x040fe40000410000 */
[----:B------:R-:W-:Y:S02]  /*7e20*/  FFMA.FTZ R140, R20, R96, R140 ;  /* 0x00000060148c7223 */ /* 0x000fe4000001008c */
[----:B------:R-:W-:Y:S02]  /*7e30*/  FFMA.FTZ R67, R40, -R67, R133 ;  /* 0x8000004328437223 */ /* 0x000fe40000010085 */
[----:B------:R-:W-:Y:S02]  /*7e40*/  FMUL.FTZ R40, R20, R95 ;  /* 0x0000005f14287220 */ /* 0x000fe40000410000 */
[C---:B------:R-:W-:Y:S02]  /*7e50*/  FMUL.FTZ R108, R67.reuse, R108 ;  /* 0x0000006c436c7220 */ /* 0x040fe40000410000 */
[----:B------:R-:W-:-:S02]  /*7e60*/  FMUL.FTZ R95, R67, R40 ;  /* 0x00000028435f7220 */ /* 0x000fc40000410000 */
[----:B------:R-:W-:Y:S02]  /*7e70*/  IMAD.SHL.U32 R67, R57, 0x10, RZ ;  /* 0x0000001039437824 */ /* 0x000fe400078e00ff */
[C---:B------:R-:W-:Y:S02]  /*7e80*/  FFMA.FTZ R96, R102.reuse, R96, R108 ;  /* 0x0000006066607223 */ /* 0x040fe4000001006c */
[----:B------:R-:W-:Y:S01]  /*7e90*/  FMUL.FTZ R102, R102, R40 ;  /* 0x0000002866667220 */ /* 0x000fe20000410000 */
[----:B------:R-:W-:Y:S01]  /*7ea0*/  IADD3 R40, R67, 0x1, RZ ;  /* 0x0000000143287810 */ /* 0x000fe20007ffe0ff */
[----:B------:R-:W-:Y:S01]  /*7eb0*/  FMUL.FTZ R100, R77, R100 ;  /* 0x000000644d647220 */ /* 0x000fe20000410000 */
[----:B------:R-:W-:Y:S01]  /*7ec0*/  LEA.HI.SX32 R108, R67, R67, 0x1b ;  /* 0x00000043436c7211 */ /* 0x000fe200078fdaff */
[----:B------:R-:W-:Y:S01]  /*7ed0*/  FMUL.FTZ R101, R82, R101 ;  /* 0x0000006552657220 */ /* 0x000fe20000410000 */
[----:B------:R-:W-:Y:S01]  /*7ee0*/  LEA.HI.SX32 R40, R40, R67, 0x1b ;  /* 0x0000004328287211 */ /* 0x000fe200078fdaff */
[----:B------:R-:W-:-:S02]  /*7ef0*/  FMUL.FTZ R109, R22, R109 ;  /* 0x0000006d166d7220 */ /* 0x000fc40000410000 */
[----:B------:R0:W-:Y:S01]  /*7f00*/  STS [R108.X4+0x1090], R97 ;  /* 0x001090616c007388 */ /* 0x0001e20000004800 */
[----:B------:R-:W-:Y:S02]  /*7f10*/  FFMA.FTZ R122, R82, R88, R122 ;  /* 0x00000058527a7223 */ /* 0x000fe4000001007a */
[----:B------:R-:W-:Y:S01]  /*7f20*/  FMUL.FTZ R68, R68, R91 ;  /* 0x0000005b44447220 */ /* 0x000fe20000410000 */
[----:B------:R1:W-:Y:S01]  /*7f30*/  STS [R40.X4+0x1094], R98 ;  /* 0x0010946228007388 */ /* 0x0003e20000004800 */
[----:B------:R-:W-:Y:S02]  /*7f40*/  FFMA.FTZ R106, R131, R109, R106 ;  /* 0x0000006d836a7223 */ /* 0x000fe4000001006a */
[----:B------:R-:W-:Y:S02]  /*7f50*/  FMUL.FTZ R91, R91, UR43 ;  /* 0x0000002b5b5b7c20 */ /* 0x000fe40008410000 */
[----:B------:R-:W-:Y:S02]  /*7f60*/  FMUL.FTZ R82, R92, UR43 ;  /* 0x0000002b5c527c20 */ /* 0x000fe40008410000 */
[----:B0-----:R-:W-:Y:S01]  /*7f70*/  IMAD.U32 R97, RZ, RZ, UR27 ;  /* 0x0000001bff617e24 */ /* 0x001fe2000f8e00ff */
[----:B-1----:R-:W-:Y:S01]  /*7f80*/  IADD3 R40, R67, 0x2, RZ ;  /* 0x0000000243287810 */ /* 0x002fe20007ffe0ff */
[----:B------:R-:W-:-:S03]  /*7f90*/  FMUL.FTZ R98, R93, UR43 ;  /* 0x0000002b5d627c20 */ /* 0x000fc60008410000 */
[----:B------:R-:W-:-:S05]  /*7fa0*/  LEA.HI.SX32 R40, R40, R67, 0x1b ;  /* 0x0000004328287211 */ /* 0x000fca00078fdaff */
[----:B------:R0:W-:Y:S02]  /*7fb0*/  STS [R40.X4+0x1098], R99 ;  /* 0x0010986328007388 */ /* 0x0001e40000004800 */
[----:B0-----:R-:W-:Y:S01]  /*7fc0*/  IADD3 R40, R67, 0x3, RZ ;  /* 0x0000000343287810 */ /* 0x001fe20007ffe0ff */
[----:B------:R-:W-:-:S03]  /*7fd0*/  FMUL.FTZ R99, R43, R109 ;  /* 0x0000006d2b637220 */ /* 0x000fc60000410000 */
[----:B------:R-:W-:-:S05]  /*7fe0*/  LEA.HI.SX32 R40, R40, R67, 0x1b ;  /* 0x0000004328287211 */ /* 0x000fca00078fdaff */
[----:B------:R0:W-:Y:S04]  /*7ff0*/  STS [R40.X4+0x109c], R100 ;  /* 0x00109c6428007388 */ /* 0x0001e80000004800 */
[----:B------:R1:W-:Y:S04]  /*8000*/  STS [R108.X4+0x10a4], R41 ;  /* 0x0010a4296c007388 */ /* 0x0003e80000004800 */
[----:B------:R-:W-:Y:S01]  /*8010*/  STS [R108.X4+0x10b8], R61 ;  /* 0x0010b83d6c007388 */ /* 0x000fe20000004800 */
[----:B0-----:R-:W-:-:S03]  /*8020*/  IMAD.MOV.U32 R40, RZ, RZ, R57 ;  /* 0x000000ffff287224 */ /* 0x001fc600078e0039 */
[----:B------:R0:W-:Y:S01]  /*8030*/  STS [R108.X4+0x10bc], R60 ;  /* 0x0010bc3c6c007388 */ /* 0x0001e20000004800 */
[----:B-1----:R-:W-:-:S03]  /*8040*/  HFMA2.MMA R41, -RZ, RZ, 0, 0 ;  /* 0x00000000ff297435 */ /* 0x002fc600000001ff */
[----:B------:R1:W-:Y:S04]  /*8050*/  STS [R108.X4+0x10a0], R101 ;  /* 0x0010a0656c007388 */ /* 0x0003e80000004800 */
[----:B------:R-:W-:Y:S03]  /*8060*/  STS [R108.X4+0x10a8], R110 ;  /* 0x0010a86e6c007388 */ /* 0x000fe60000004800 */
[----:B------:R-:W-:Y:S01]  /*8070*/  IMAD.WIDE.U32 R40, R97, c[0x0][0x298], R40 ;  /* 0x0000a60061287a25 */ /* 0x000fe200078e0028 */
[----:B------:R-:W-:Y:S03]  /*8080*/  STS [R108.X4+0x10ac], R111 ;  /* 0x0010ac6f6c007388 */ /* 0x000fe60000004800 */
[----:B------:R-:W-:Y:S01]  /*8090*/  IMAD.U32 R97, RZ, RZ, UR25 ;  /* 0x00000019ff617e24 */ /* 0x000fe2000f8e00ff */
[----:B------:R-:W-:Y:S01]  /*80a0*/  IADD3 R41, R41, UR36, RZ ;  /* 0x0000002429297c10 */ /* 0x000fe2000fffe0ff */
[----:B------:R-:W-:Y:S01]  /*80b0*/  ULDC.64 UR36, c[0x0][0x2a0] ;  /* 0x0000a80000247ab9 */ /* 0x000fe20000000a00 */
[----:B------:R-:W-:Y:S01]  /*80c0*/  STS [R108.X4+0x10b0], R123 ;  /* 0x0010b07b6c007388 */ /* 0x000fe20000004800 */
[----:B------:R-:W-:-:S02]  /*80d0*/  UIMAD UR36, UR24, UR36, URZ ;  /* 0x00000024182472a4 */ /* 0x000fc4000f8e023f */
[----:B0-----:R-:W-:Y:S01]  /*80e0*/  IMAD.WIDE.U32 R60, R97, c[0x0][0x2a0], R40 ;  /* 0x0000a800613c7a25 */ /* 0x001fe200078e0028 */
[----:B------:R-:W-:Y:S01]  /*80f0*/  STS [R108.X4+0x10b4], R124 ;  /* 0x0010b47c6c007388 */ /* 0x000fe20000004800 */
[----:B------:R-:W-:Y:S02]  /*8100*/  UIMAD UR36, UR25, UR37, UR36 ;  /* 0x00000025192472a4 */ /* 0x000fe4000f8e0224 */
[----:B------:R-:W-:Y:S01]  /*8110*/  FMUL.FTZ R97, R21, R72 ;  /* 0x0000004815617220 */ /* 0x000fe20000410000 */
[----:B------:R-:W-:Y:S01]  /*8120*/  LEA R40, P1, R60, c[0x0][0x318], 0x2 ;  /* 0x0000c6003c287a11 */ /* 0x000fe200078210ff */
[----:B------:R-:W-:Y:S01]  /*8130*/  IMAD.U32 R72, RZ, RZ, UR14 ;  /* 0x0000000eff487e24 */ /* 0x000fe2000f8e00ff */
[----:B------:R-:W-:Y:S01]  /*8140*/  STS [R108.X4+0x10c0], R107 ;  /* 0x0010c06b6c007388 */ /* 0x000fe20000004800 */
[----:B-1----:R-:W-:Y:S01]  /*8150*/  FMUL.FTZ R101, R42, R97 ;  /* 0x000000612a657220 */ /* 0x002fe20000410000 */
[----:B------:R-:W-:Y:S02]  /*8160*/  IADD3 R43, R61, UR36, RZ ;  /* 0x000000243d2b7c10 */ /* 0x000fe4000fffe0ff */
[----:B------:R-:W-:Y:S01]  /*8170*/  IADD3 R42, P0, R60, UR14, RZ ;  /* 0x0000000e3c2a7c10 */ /* 0x000fe2000ff1e0ff */
[----:B------:R0:W-:Y:S01]  /*8180*/  STS [R108.X4+0x10c4], R99 ;  /* 0x0010c4636c007388 */ /* 0x0001e20000004800 */
[----:B------:R-:W-:-:S02]  /*8190*/  IADD3 R72, -R72, c[0x0][0x168], -R57 ;  /* 0x00005a0048487a10 */ /* 0x000fc40007ffe939 */
[----:B------:R-:W-:Y:S01]  /*81a0*/  LEA.HI.X R41, R60, c[0x0][0x31c], R43, 0x2, P1 ;  /* 0x0000c7003c297a11 */ /* 0x000fe200008f142b */
[----:B------:R1:W-:Y:S01]  /*81b0*/  STS [R108.X4+0x10c8], R101 ;  /* 0x0010c8656c007388 */ /* 0x0003e20000004800 */
[----:B------:R-:W-:Y:S02]  /*81c0*/  IADD3.X R43, R43, UR13, RZ, P0, !PT ;  /* 0x0000000d2b2b7c10 */ /* 0x000fe400087fe4ff */
[----:B------:R-:W-:Y:S01]  /*81d0*/  ISETP.GE.AND P0, PT, R72, 0x1, PT ;  /* 0x000000014800780c */ /* 0x000fe20003f06270 */
[----:B------:R1:W-:Y:S01]  /*81e0*/  STS [R108.X4+0x10cc], R102 ;  /* 0x0010cc666c007388 */ /* 0x0003e20000004800 */
[----:B0-----:R-:W-:-:S03]  /*81f0*/  FMUL.FTZ R99, R94, UR43 ;  /* 0x0000002b5e637c20 */ /* 0x001fc60008410000 */
[----:B------:R-:W-:Y:S08]  /*8200*/  BAR.SYNC.DEFER_BLOCKING 0x0 ;  /* 0x0000000000007b1d */ /* 0x000ff00000010000 */
[----:B------:R-:W-:Y:S05]  /*8210*/  @!P0 BRA `(.L_x_650) ;  /* 0x000000b000008947 */ /* 0x000fea0003800000 */
[----:B-1----:R-:W-:Y:S01]  /*8220*/  ULDC.64 UR36, c[0x0][0x2b0] ;  /* 0x0000ac0000247ab9 */ /* 0x002fe20000000a00 */
[----:B------:R-:W-:Y:S01]  /*8230*/  IMAD.U32 R61, RZ, RZ, UR6 ;  /* 0x00000006ff3d7e24 */ /* 0x000fe2000f8e00ff */
[----:B------:R-:W-:-:S03]  /*8240*/  UIMAD UR36, UR42, UR36, URZ ;  /* 0x000000242a2472a4 */ /* 0x000fc6000f8e023f */
[----:B------:R-:W-:Y:S01]  /*8250*/  IMAD.WIDE.U32 R42, R61, c[0x0][0x2b0], R42 ;  /* 0x0000ac003d2a7a25 */ /* 0x000fe200078e002a */
[----:B------:R-:W-:-:S04]  /*8260*/  UIMAD UR36, UR6, UR37, UR36 ;  /* 0x00000025062472a4 */ /* 0x000fc8000f8e0224 */
[----:B------:R-:W-:Y:S02]  /*8270*/  LEA R60, P0, R42, c[0x0][0x318], 0x2 ;  /* 0x0000c6002a3c7a11 */ /* 0x000fe400078010ff */
[----:B------:R-:W-:-:S04]  /*8280*/  IADD3 R43, R43, UR36, RZ ;  /* 0x000000242b2b7c10 */ /* 0x000fc8000fffe0ff */
[----:B------:R-:W-:Y:S02]  /*8290*/  LEA.HI.X R61, R42, c[0x0][0x31c], R43, 0x2, P0 ;  /* 0x0000c7002a3d7a11 */ /* 0x000fe400000f142b */
[----:B------:R-:W-:-:S05]  /*82a0*/  LEA.HI.SX32 R42, R57, R57, 0x1b ;  /* 0x00000039392a7211 */ /* 0x000fca00078fdaff */
[----:B------:R-:W0:Y:S04]  /*82b0*/  LDS R43, [R42.X4+0x1090] ;  /* 0x001090002a2b7984 */ /* 0x000e280000004800 */
[----:B0-----:R0:W-:Y:S02]  /*82c0*/  RED.E.ADD.F32.FTZ.RN.STRONG.GPU [R60.64], R43 ;  /* 0x0000002b3c00798e */ /* 0x0011e4000c10e79c */
.L_x_650:
[----:B-1----:R-:W-:Y:S05]  /*82d0*/  BSYNC B0 ;  /* 0x0000000000007941 */ /* 0x002fea0003800000 */
.L_x_649:
[----:B------:R-:W-:Y:S01]  /*82e0*/  ULDC UR39, c[0x0][0x174] ;  /* 0x00005d0000277ab9 */ /* 0x000fe20000000800 */
[----:B0-----:R-:W-:Y:S01]  /*82f0*/  MOV R43, UR12 ;  /* 0x0000000c002b7c02 */ /* 0x001fe20008000f00 */
[----:B------:R-:W-:Y:S01]  /*8300*/  UIADD3 UR39, UR7, -UR39, URZ ;  /* 0x8000002707277290 */ /* 0x000fe2000fffe03f */
[----:B------:R-:W-:Y:S01]  /*8310*/  IMAD.U32 R61, RZ, RZ, UR12 ;  /* 0x0000000cff3d7e24 */ /* 0x000fe2000f8e00ff */
[----:B------:R-:W-:Y:S01]  /*8320*/  USHF.L.U32 UR42, UR5, 0x2, URZ ;  /* 0x00000002052a7899 */ /* 0x000fe2000800063f */
[----:B------:R-:W-:Y:S01]  /*8330*/  LEA R42, P0, R43, R40, 0x2 ;  /* 0x000000282b2a7211 */ /* 0x000fe200078010ff */
[----:B------:R-:W-:Y:S01]  /*8340*/  UIMAD UR39, UR39, -0x800, URZ ;  /* 0xfffff800272778a4 */ /* 0x000fe2000f8e023f */
[----:B------:R-:W-:Y:S01]  /*8350*/  IMAD.U32 R43, RZ, RZ, UR11 ;  /* 0x0000000bff2b7e24 */ /* 0x000fe2000f8e00ff */
[----:B------:R-:W-:Y:S01]  /*8360*/  USHF.L.U64.HI UR38, UR5, 0x2, UR4 ;  /* 0x0000000205267899 */ /* 0x000fe20008010204 */
[----:B------:R-:W-:Y:S01]  /*8370*/  FMUL.FTZ R60, R17, R133 ;  /* 0x00000085113c7220 */ /* 0x000fe20000410000 */
[----:B------:R-:W-:Y:S01]  /*8380*/  ULDC.64 UR36, c[0x0][0x2b0] ;  /* 0x0000ac0000247ab9 */ /* 0x000fe20000000a00 */
[----:B------:R-:W-:Y:S01]  /*8390*/  FFMA.FTZ R106, R132, R97, R106 ;  /* 0x00000061846a7223 */ /* 0x000fe2000001006a */
[----:B------:R-:W-:Y:S01]  /*83a0*/  LEA.HI.X R43, R61, R41, R43, 0x2, P0 ;  /* 0x000000293d2b7211 */ /* 0x000fe200000f142b */
[----:B------:R-:W-:Y:S01]  /*83b0*/  FADD.FTZ R61, R105, R60 ;  /* 0x0000003c693d7221 */ /* 0x000fe20000010000 */
[----:B------:R-:W-:Y:S01]  /*83c0*/  MOV R97, UR39 ;  /* 0x0000002700617c02 */ /* 0x000fe20008000f00 */
[----:B------:R-:W-:Y:S01]  /*83d0*/  UIMAD UR36, UR38, UR36, URZ ;  /* 0x00000024262472a4 */ /* 0x000fe2000f8e023f */
[----:B------:R-:W-:Y:S01]  /*83e0*/  IADD3 R60, R57, 0x80, RZ ;  /* 0x00000080393c7810 */ /* 0x000fe20007ffe0ff */
[----:B------:R-:W-:Y:S01]  /*83f0*/  IMAD.U32 R101, RZ, RZ, UR42 ;  /* 0x0000002aff657e24 */ /* 0x000fe2000f8e00ff */
[----:B------:R-:W-:Y:S01]  /*8400*/  ISETP.GE.AND P0, PT, R72, 0x81, PT ;  /* 0x000000814800780c */ /* 0x000fe20003f06270 */
[----:B------:R-:W-:Y:S01]  /*8410*/  IMAD.WIDE R40, R97, 0x4, R40 ;  /* 0x0000000461287825 */ /* 0x000fe200078e0228 */
[----:B------:R-:W-:Y:S01]  /*8420*/  LEA.HI.SX32 R97, R60, R57, 0x1b ;  /* 0x000000393c617211 */ /* 0x000fe200078fdaff */
[----:B------:R-:W-:Y:S01]  /*8430*/  UIMAD UR36, UR42, UR37, UR36 ;  /* 0x000000252a2472a4 */ /* 0x000fe2000f8e0224 */
[----:B------:R-:W-:Y:S01]  /*8440*/  BSSY B0, `(.L_x_651) ;  /* 0x000000e000007945 */ /* 0x000fe20003800000 */
[----:B------:R-:W-:Y:S01]  /*8450*/  IMAD.WIDE.U32 R42, R101, c[0x0][0x2b0], R42 ;  /* 0x0000ac00652a7a25 */ /* 0x000fe200078e002a */
[----:B------:R-:W-:-:S02]  /*8460*/  IADD3 R100, R57, 0x100, RZ ;  /* 0x0000010039647810 */ /* 0x000fc40007ffe0ff */
[----:B------:R-:W0:Y:S01]  /*8470*/  LDS R97, [R97.X4+0x1290] ;  /* 0x0012900061617984 */ /* 0x000e220000004800 */
[----:B------:R-:W-:Y:S01]  /*8480*/  FADD.FTZ R16, R96, R16 ;  /* 0x0000001060107221 */ /* 0x000fe20000010000 */
[----:B------:R-:W-:Y:S01]  /*8490*/  IADD3 R43, R43, UR36, RZ ;  /* 0x000000242b2b7c10 */ /* 0x000fe2000fffe0ff */
[----:B------:R-:W-:Y:S01]  /*84a0*/  FFMA.FTZ R144, R23, R104, R144 ;  /* 0x0000006817907223 */ /* 0x000fe20000010090 */
[----:B------:R-:W-:Y:S01]  /*84b0*/  IADD3 R96, R57, 0x180, RZ ;  /* 0x0000018039607810 */ /* 0x000fe20007ffe0ff */
[----:B------:R-:W-:Y:S01]  /*84c0*/  FADD.FTZ R60, R106, R95 ;  /* 0x0000005f6a3c7221 */ /* 0x000fe20000010000 */
[----:B------:R-:W-:Y:S05]  /*84d0*/  @!P0 BRA `(.L_x_652) ;  /* 0x0000004000008947 */ /* 0x000fea0003800000 */
[----:B------:R-:W-:-:S04]  /*84e0*/  IMAD.U32 R95, RZ, RZ, UR42 ;  /* 0x0000002aff5f7e24 */ /* 0x000fc8000f8e00ff */
[----:B------:R-:W-:-:S05]  /*84f0*/  IMAD.WIDE.U32 R40, R95, c[0x0][0x2b0], R40 ;  /* 0x0000ac005f287a25 */ /* 0x000fca00078e0028 */
[----:B------:R-:W-:-:S05]  /*8500*/  IADD3 R41, R41, UR36, RZ ;  /* 0x0000002429297c10 */ /* 0x000fca000fffe0ff */
[----:B0-----:R0:W-:Y:S02]  /*8510*/  RED.E.ADD.F32.FTZ.RN.STRONG.GPU [R40.64+-0x1e00], R97 ;  /* 0xffe200612800798e */ /* 0x0011e4000c10e79c */
.L_x_652:
[----:B------:R-:W-:Y:S05]  /*8520*/  BSYNC B0 ;  /* 0x0000000000007941 */ /* 0x000fea0003800000 */
.L_x_651:
        /* <DEDUP_REMOVED lines=14> */
.L_x_654:
[----:B0-----:R-:W-:Y:S05]  /*8610*/  BSYNC B0 ;  /* 0x0000000000007941 */ /* 0x001fea0003800000 */
.L_x_653:
[----:B-1----:R0:W1:Y:S01]  /*8620*/  LDS R41, [R96.X4+0x1690] ;  /* 0x0016900060297984 */ /* 0x0020620000004800 */
[----:B------:R-:W-:Y:S01]  /*8630*/  BSSY B0, `(.L_x_655) ;  /* 0x0000005000007945 */ /* 0x000fe20003800000 */
[----:B------:R-:W-:Y:S02]  /*8640*/  IADD3 R100, R57, 0x280, RZ ;  /* 0x0000028039647810 */ /* 0x000fe40007ffe0ff */
[----:B------:R-:W-:Y:S01]  /*8650*/  LEA.HI.SX32 R40, R40, R57, 0x1b ;  /* 0x0000003928287211 */ /* 0x000fe200078fdaff */
[----:B------:R-:W-:Y:S05]  /*8660*/  @!P0 BRA `(.L_x_656) ;  /* 0x0000001000008947 */ /* 0x000fea0003800000 */
[----:B-1----:R1:W-:Y:S02]  /*8670*/  RED.E.ADD.F32.FTZ.RN.STRONG.GPU [R42.64+-0x1a00], R41 ;  /* 0xffe600292a00798e */ /* 0x0023e4000c10e79c */
.L_x_656:
[----:B------:R-:W-:Y:S05]  /*8680*/  BSYNC B0 ;  /* 0x0000000000007941 */ /* 0x000fea0003800000 */
.L_x_655:
[----:B-1----:R1:W2:Y:S01]  /*8690*/  LDS R41, [R40.X4+0x1890] ;  /* 0x0018900028297984 */ /* 0x0022a20000004800 */
[----:B------:R-:W-:Y:S01]  /*86a0*/  BSSY B0, `(.L_x_657) ;  /* 0x0000005000007945 */ /* 0x000fe20003800000 */
[----:B0-----:R-:W-:-:S02]  /*86b0*/  IADD3 R96, R57, 0x300, RZ ;  /* 0x0000030039607810 */ /* 0x001fc40007ffe0ff */
[----:B------:R-:W-:Y:S01]  /*86c0*/  LEA.HI.SX32 R100, R100, R57, 0x1b ;  /* 0x0000003964647211 */ /* 0x000fe200078fdaff */
[----:B------:R-:W-:Y:S05]  /*86d0*/  @!P1 BRA `(.L_x_658) ;  /* 0x0000001000009947 */ /* 0x000fea0003800000 */
[----:B--2---:R0:W-:Y:S02]  /*86e0*/  RED.E.ADD.F32.FTZ.RN.STRONG.GPU [R42.64+-0x1800], R41 ;  /* 0xffe800292a00798e */ /* 0x0041e4000c10e79c */
.L_x_658:
[----:B------:R-:W-:Y:S05]  /*86f0*/  BSYNC B0 ;  /* 0x0000000000007941 */ /* 0x000fea0003800000 */
.L_x_657:
[----:B0-2---:R0:W2:Y:S01]  /*8700*/  LDS R41, [R100.X4+0x1a90] ;  /* 0x001a900064297984 */ /* 0x0050a20000004800 */
[----:B------:R-:W-:Y:S01]  /*8710*/  BSSY B0, `(.L_x_659) ;  /* 0x0000005000007945 */ /* 0x000fe20003800000 */
[----:B-1----:R-:W-:Y:S02]  /*8720*/  IADD3 R40, R57, 0x380, RZ ;  /* 0x0000038039287810 */ /* 0x002fe40007ffe0ff */
[----:B------:R-:W-:Y:S01]  /*8730*/  LEA.HI.SX32 R96, R96, R57, 0x1b ;  /* 0x0000003960607211 */ /* 0x000fe200078fdaff */
[----:B------:R-:W-:Y:S05]  /*8740*/  @!P2 BRA `(.L_x_660) ;  /* 0x000000100000a947 */ /* 0x000fea0003800000 */
[----:B--2---:R1:W-:Y:S02]  /*8750*/  RED.E.ADD.F32.FTZ.RN.STRONG.GPU [R42.64+-0x1600], R41 ;  /* 0xffea00292a00798e */ /* 0x0043e4000c10e79c */
.L_x_660:
[----:B------:R-:W-:Y:S05]  /*8760*/  BSYNC B0 ;  /* 0x0000000000007941 */ /* 0x000fea0003800000 */
.L_x_659:
[----:B-12---:R1:W2:Y:S01]  /*8770*/  LDS R41, [R96.X4+0x1c90] ;  /* 0x001c900060297984 */ /* 0x0062a20000004800 */
[----:B------:R-:W-:Y:S01]  /*8780*/  BSSY B0, `(.L_x_661) ;  /* 0x0000005000007945 */ /* 0x000fe20003800000 */
[----:B0-----:R-:W-:Y:S02]  /*8790*/  IADD3 R100, R57, 0x400, RZ ;  /* 0x0000040039647810 */ /* 0x001fe40007ffe0ff */
[----:B------:R-:W-:Y:S01]  /*87a0*/  LEA.HI.SX32 R40, R40, R57, 0x1b ;  /* 0x0000003928287211 */ /* 0x000fe200078fdaff */
[----:B------:R-:W-:Y:S05]  /*87b0*/  @!P3 BRA `(.L_x_662) ;  /* 0x000000100000b947 */ /* 0x000fea0003800000 */
[----:B--2---:R0:W-:Y:S02]  /*87c0*/  RED.E.ADD.F32.FTZ.RN.STRONG.GPU [R42.64+-0x1400], R41 ;  /* 0xffec00292a00798e */ /* 0x0041e4000c10e79c */
.L_x_662:
[----:B------:R-:W-:Y:S05]  /*87d0*/  BSYNC B0 ;  /* 0x0000000000007941 */ /* 0x000fea0003800000 */
.L_x_661:
[----:B0-2---:R0:W2:Y:S01]  /*87e0*/  LDS R41, [R40.X4+0x1e90] ;  /* 0x001e900028297984 */ /* 0x0050a20000004800 */
[----:B------:R-:W-:Y:S01]  /*87f0*/  BSSY B0, `(.L_x_663) ;  /* 0x0000004000007945 */ /* 0x000fe20003800000 */
[----:B------:R-:W-:Y:S01]  /*8800*/  LEA.HI.SX32 R100, R100, R57, 0x1b ;  /* 0x0000003964647211 */ /* 0x000fe200078fdaff */
[----:B------:R-:W-:Y:S05]  /*8810*/  @!P4 BRA `(.L_x_664) ;  /* 0x000000100000c947 */ /* 0x000fea0003800000 */
[----:B--2---:R2:W-:Y:S02]  /*8820*/  RED.E.ADD.F32.FTZ.RN.STRONG.GPU [R42.64+-0x1200], R41 ;  /* 0xffee00292a00798e */ /* 0x0045e4000c10e79c */
.L_x_664:
[----:B------:R-:W-:Y:S05]  /*8830*/  BSYNC B0 ;  /* 0x0000000000007941 */ /* 0x000fea0003800000 */
.L_x_663:
[----:B--2---:R2:W3:Y:S01]  /*8840*/  LDS R41, [R100.X4+0x2090] ;  /* 0x0020900064297984 */ /* 0x0044e20000004800 */
[----:B------:R-:W-:Y:S01]  /*8850*/  BSSY B0, `(.L_x_665) ;  /* 0x0000005000007945 */ /* 0x000fe20003800000 */
[----:B0-----:R-:W-:-:S02]  /*8860*/  IADD3 R40, R57, 0x480, RZ ;  /* 0x0000048039287810 */ /* 0x001fc40007ffe0ff */
[----:B-1----:R-:W-:Y:S01]  /*8870*/  IADD3 R96, R57, 0x500, RZ ;  /* 0x0000050039607810 */ /* 0x002fe20007ffe0ff */
[----:B------:R-:W-:Y:S05]  /*8880*/  @!P5 BRA `(.L_x_666) ;  /* 0x000000100000d947 */ /* 0x000fea0003800000 */
[----:B---3--:R0:W-:Y:S02]  /*8890*/  RED.E.ADD.F32.FTZ.RN.STRONG.GPU [R42.64+-0x1000], R41 ;  /* 0xfff000292a00798e */ /* 0x0081e4000c10e79c */
.L_x_666:
[----:B------:R-:W-:Y:S05]  /*88a0*/  BSYNC B0 ;  /* 0x0000000000007941 */ /* 0x000fea0003800000 */
.L_x_665:
        /* <DEDUP_REMOVED lines=14> */
.L_x_668:
[----:B0-----:R-:W-:Y:S05]  /*8990*/  BSYNC B0 ;  /* 0x0000000000007941 */ /* 0x001fea0003800000 */
.L_x_667:
[----:B-1----:R0:W1:Y:S01]  /*89a0*/  LDS R41, [R96.X4+0x2490] ;  /* 0x0024900060297984 */ /* 0x0020620000004800 */
[----:B------:R-:W-:Y:S01]  /*89b0*/  BSSY B0, `(.L_x_669) ;  /* 0x0000005000007945 */ /* 0x000fe20003800000 */
[----:B------:R-:W-:Y:S02]  /*89c0*/  IADD3 R40, R57, 0x600, RZ ;  /* 0x0000060039287810 */ /* 0x000fe40007ffe0ff */
[----:B------:R-:W-:Y:S01]  /*89d0*/  LEA.HI.SX32 R100, R100, R57, 0x1b ;  /* 0x0000003964647211 */ /* 0x000fe200078fdaff */
[----:B------:R-:W-:Y:S05]  /*89e0*/  @!P0 BRA `(.L_x_670) ;  /* 0x0000001000008947 */ /* 0x000fea0003800000 */
[----:B-1----:R1:W-:Y:S02]  /*89f0*/  RED.E.ADD.F32.FTZ.RN.STRONG.GPU [R42.64+-0xc00], R41 ;  /* 0xfff400292a00798e */ /* 0x0023e4000c10e79c */
.L_x_670:
[----:B------:R-:W-:Y:S05]  /*8a00*/  BSYNC B0 ;  /* 0x0000000000007941 */ /* 0x000fea0003800000 */
.L_x_669:
[----:B-1----:R1:W2:Y:S01]  /*8a10*/  LDS R41, [R100.X4+0x2690] ;  /* 0x0026900064297984 */ /* 0x0022a20000004800 */
[----:B------:R-:W-:Y:S01]  /*8a20*/  BSSY B0, `(.L_x_671) ;  /* 0x0000005000007945 */ /* 0x000fe20003800000 */
[----:B------:R-:W-:-:S02]  /*8a30*/  IADD3 R72, R57, 0x680, RZ ;  /* 0x0000068039487810 */ /* 0x000fc40007ffe0ff */
[----:B------:R-:W-:Y:S01]  /*8a40*/  LEA.HI.SX32 R40, R40, R57, 0x1b ;  /* 0x0000003928287211 */ /* 0x000fe200078fdaff */
[----:B------:R-:W-:Y:S05]  /*8a50*/  @!P1 BRA `(.L_x_672) ;  /* 0x0000001000009947 */ /* 0x000fea0003800000 */
[----:B--2---:R2:W-:Y:S02]  /*8a60*/  RED.E.ADD.F32.FTZ.RN.STRONG.GPU [R42.64+-0xa00], R41 ;  /* 0xfff600292a00798e */ /* 0x0045e4000c10e79c */
.L_x_672:
[----:B------:R-:W-:Y:S05]  /*8a70*/  BSYNC B0 ;  /* 0x0000000000007941 */ /* 0x000fea0003800000 */
.L_x_671:
[----:B--2---:R2:W3:Y:S01]  /*8a80*/  LDS R41, [R40.X4+0x2890] ;  /* 0x0028900028297984 */ /* 0x0044e20000004800 */
[----:B------:R-:W-:Y:S01]  /*8a90*/  BSSY B0, `(.L_x_673) ;  /* 0x0000005000007945 */ /* 0x000fe20003800000 */
[----:B0-----:R-:W-:Y:S02]  /*8aa0*/  IADD3 R96, R57, 0x700, RZ ;  /* 0x0000070039607810 */ /* 0x001fe40007ffe0ff */
[----:B------:R-:W-:Y:S01]  /*8ab0*/  LEA.HI.SX32 R72, R72, R57, 0x1b ;  /* 0x0000003948487211 */ /* 0x000fe200078fdaff */
[----:B------:R-:W-:Y:S05]  /*8ac0*/  @!P2 BRA `(.L_x_674) ;  /* 0x000000100000a947 */ /* 0x000fea0003800000 */
[----:B---3--:R0:W-:Y:S02]  /*8ad0*/  RED.E.ADD.F32.FTZ.RN.STRONG.GPU [R42.64+-0x800], R41 ;  /* 0xfff800292a00798e */ /* 0x0081e4000c10e79c */
.L_x_674:
[----:B------:R-:W-:Y:S05]  /*8ae0*/  BSYNC B0 ;  /* 0x0000000000007941 */ /* 0x000fea0003800000 */
.L_x_673:
[----:B0--3--:R0:W3:Y:S01]  /*8af0*/  LDS R41, [R72.X4+0x2a90] ;  /* 0x002a900048297984 */ /* 0x0090e20000004800 */
[----:B------:R-:W-:Y:S01]  /*8b00*/  BSSY B0, `(.L_x_675) ;  /* 0x0000005000007945 */ /* 0x000fe20003800000 */
[----:B--2---:R-:W-:Y:S02]  /*8b10*/  IADD3 R40, R57, 0x780, RZ ;  /* 0x0000078039287810 */ /* 0x004fe40007ffe0ff */
[----:B------:R-:W-:Y:S01]  /*8b20*/  LEA.HI.SX32 R96, R96, R57, 0x1b ;  /* 0x0000003960607211 */ /* 0x000fe200078fdaff */
[----:B------:R-:W-:Y:S05]  /*8b30*/  @!P3 BRA `(.L_x_676) ;  /* 0x000000100000b947 */ /* 0x000fea0003800000 */
[----:B---3--:R2:W-:Y:S02]  /*8b40*/  RED.E.ADD.F32.FTZ.RN.STRONG.GPU [R42.64+-0x600], R41 ;  /* 0xfffa00292a00798e */ /* 0x0085e4000c10e79c */
.L_x_676:
[----:B------:R-:W-:Y:S05]  /*8b50*/  BSYNC B0 ;  /* 0x0000000000007941 */ /* 0x000fea0003800000 */
.L_x_675:
[----:B--23--:R2:W3:Y:S01]  /*8b60*/  LDS R41, [R96.X4+0x2c90] ;  /* 0x002c900060297984 */ /* 0x00c4e20000004800 */
[----:B------:R-:W-:Y:S01]  /*8b70*/  BSSY B0, `(.L_x_677) ;  /* 0x0000004000007945 */ /* 0x000fe20003800000 */
[----:B------:R-:W-:Y:S01]  /*8b80*/  LEA.HI.SX32 R40, R40, R57, 0x1b ;  /* 0x0000003928287211 */ /* 0x000fe200078fdaff */
[----:B------:R-:W-:Y:S05]  /*8b90*/  @!P4 BRA `(.L_x_678) ;  /* 0x000000100000c947 */ /* 0x000fea0003800000 */
[----:B---3--:R3:W-:Y:S02]  /*8ba0*/  RED.E.ADD.F32.FTZ.RN.STRONG.GPU [R42.64+-0x400], R41 ;  /* 0xfffc00292a00798e */ /* 0x0087e4000c10e79c */
.L_x_678:
[----:B------:R-:W-:Y:S05]  /*8bb0*/  BSYNC B0 ;  /* 0x0000000000007941 */ /* 0x000fea0003800000 */
.L_x_677:
[----:B---3--:R3:W4:Y:S01]  /*8bc0*/  LDS R41, [R40.X4+0x2e90] ;  /* 0x002e900028297984 */ /* 0x0087220000004800 */
[----:B------:R-:W-:Y:S01]  /*8bd0*/  BSSY B0, `(.L_x_679) ;  /* 0x0000003000007945 */ /* 0x000fe20003800000 */
[----:B------:R-:W-:Y:S05]  /*8be0*/  @!P5 BRA `(.L_x_680) ;  /* 0x000000100000d947 */ /* 0x000fea0003800000 */
[----:B----4-:R4:W-:Y:S02]  /*8bf0*/  RED.E.ADD.F32.FTZ.RN.STRONG.GPU [R42.64+-0x200], R41 ;  /* 0xfffe00292a00798e */ /* 0x0109e4000c10e79c */
.L_x_680:
[----:B------:R-:W-:Y:S05]  /*8c00*/  BSYNC B0 ;  /* 0x0000000000007941 */ /* 0x000fea0003800000 */
.L_x_679:
[----:B----4-:R-:W4:Y:S01]  /*8c10*/  S2R R42, SR_LANEID ;  /* 0x00000000002a7919 */ /* 0x010f220000000000 */
[----:B------:R-:W-:Y:S01]  /*8c20*/  ISETP.NE.AND P2, PT, R57, RZ, PT ;  /* 0x000000ff3900720c */ /* 0x000fe20003f45270 */
[----:B------:R-:W-:Y:S01]  /*8c30*/  FMUL.FTZ R69, R69, R92 ;  /* 0x0000005c45457220 */ /* 0x000fe20000410000 */
[----:B------:R-:W-:Y:S01]  /*8c40*/  BSSY B0, `(.L_x_681) ;  /* 0x0000058000007945 */ /* 0x000fe20003800000 */
[----:B------:R-:W0:Y:S01]  /*8c50*/  SHFL.DOWN PT, R41, R60, 0x1, 0x1f ;  /* 0x08201f003c297f89 */ /* 0x000e2200000e0000 */
[----:B------:R-:W-:-:S02]  /*8c60*/  FMUL.FTZ R91, R121, R91 ;  /* 0x0000005b795b7220 */ /* 0x000fc40000410000 */
[----:B------:R-:W-:Y:S01]  /*8c70*/  FMUL.FTZ R82, R141, R82 ;  /* 0x000000528d527220 */ /* 0x000fe20000410000 */
[----:B---3--:R-:W3:Y:S01]  /*8c80*/  SHFL.DOWN PT, R40, R61, 0x1, 0x1f ;  /* 0x08201f003d287f89 */ /* 0x008ee200000e0000 */
[----:B------:R-:W-:Y:S02]  /*8c90*/  FMUL.FTZ R70, R70, R93 ;  /* 0x0000005d46467220 */ /* 0x000fe40000410000 */
[----:B------:R-:W-:Y:S02]  /*8ca0*/  FMUL.FTZ R94, R71, R94 ;  /* 0x0000005e475e7220 */ /* 0x000fe40000410000 */
[----:B------:R-:W-:Y:S02]  /*8cb0*/  FMUL.FTZ R98, R137, R98 ;  /* 0x0000006289627220 */ /* 0x000fe40000410000 */
[----:B------:R-:W-:Y:S02]  /*8cc0*/  FMUL.FTZ R99, R74, R99 ;  /* 0x000000634a637220 */ /* 0x000fe40000410000 */
[----:B------:R-:W-:-:S02]  /*8cd0*/  FFMA.FTZ R91, R77, R68, R91 ;  /* 0x000000444d5b7223 */ /* 0x000fc4000001005b */
[----:B------:R-:W-:Y:S02]  /*8ce0*/  FFMA.FTZ R82, R76, R69, R82 ;  /* 0x000000454c527223 */ /* 0x000fe40000010052 */
[----:B------:R-:W-:Y:S02]  /*8cf0*/  FFMA.FTZ R75, R75, R70, R98 ;  /* 0x000000464b4b7223 */ /* 0x000fe40000010062 */
[----:B------:R-:W-:Y:S01]  /*8d00*/  FFMA.FTZ R99, R73, R94, R99 ;  /* 0x0000005e49637223 */ /* 0x000fe20000010063 */
[----:B----4-:R-:W-:Y:S01]  /*8d10*/  ISETP.GT.AND P0, PT, R42, 0x1e, PT ;  /* 0x0000001e2a00780c */ /* 0x010fe20003f04270 */
[----:B------:R-:W-:Y:S01]  /*8d20*/  FADD.FTZ R15, R90, R15 ;  /* 0x0000000f5a0f7221 */ /* 0x000fe20000010000 */
[----:B------:R-:W-:Y:S01]  /*8d30*/  ISETP.NE.AND P1, PT, R42, RZ, PT ;  /* 0x000000ff2a00720c */ /* 0x000fe20003f25270 */
[----:B------:R-:W-:Y:S02]  /*8d40*/  FFMA.FTZ R145, R24, R85, R145 ;  /* 0x0000005518917223 */ /* 0x000fe40000010091 */
[----:B------:R-:W-:-:S02]  /*8d50*/  FADD.FTZ R14, R89, R14 ;  /* 0x0000000e590e7221 */ /* 0x000fc40000010000 */
[----:B------:R-:W-:Y:S02]  /*8d60*/  FFMA.FTZ R146, R25, R83, R146 ;  /* 0x0000005319927223 */ /* 0x000fe40000010092 */
[----:B------:R-:W-:Y:S02]  /*8d70*/  FADD.FTZ R13, R87, R13 ;  /* 0x0000000d570d7221 */ /* 0x000fe40000010000 */
[----:B------:R-:W-:Y:S02]  /*8d80*/  FFMA.FTZ R147, R26, R62, R147 ;  /* 0x0000003e1a937223 */ /* 0x000fe40000010093 */
[----:B0-----:R-:W-:Y:S02]  /*8d90*/  @!P0 FADD.FTZ R60, R60, R41 ;  /* 0x000000293c3c8221 */ /* 0x001fe40000010000 */
[----:B---3--:R-:W-:Y:S01]  /*8da0*/  @!P0 FADD.FTZ R61, R61, R40 ;  /* 0x000000283d3d8221 */ /* 0x008fe20000010000 */
[----:B------:R-:W-:Y:S01]  /*8db0*/  ISETP.GT.AND P0, PT, R42, 0x1d, PT ;  /* 0x0000001d2a00780c */ /* 0x000fe20003f04270 */
[----:B------:R-:W-:Y:S01]  /*8dc0*/  FADD.FTZ R12, R86, R12 ;  /* 0x0000000c560c7221 */ /* 0x000fe20000010000 */
[----:B------:R-:W0:Y:S01]  /*8dd0*/  SHFL.DOWN PT, R41, R60, 0x2, 0x1f ;  /* 0x08401f003c297f89 */ /* 0x000e2200000e0000 */
[----:B------:R-:W-:-:S02]  /*8de0*/  FFMA.FTZ R148, R27, R63, R148 ;  /* 0x0000003f1b947223 */ /* 0x000fc40000010094 */
[----:B------:R-:W-:Y:S01]  /*8df0*/  FADD.FTZ R11, R84, R11 ;  /* 0x0000000b540b7221 */ /* 0x000fe20000010000 */
[----:B------:R-:W3:Y:S01]  /*8e00*/  SHFL.DOWN PT, R40, R61, 0x2, 0x1f ;  /* 0x08401f003d287f89 */ /* 0x000ee200000e0000 */
[----:B------:R-:W-:Y:S02]  /*8e10*/  FFMA.FTZ R149, R28, R64, R149 ;  /* 0x000000401c957223 */ /* 0x000fe40000010095 */
[----:B------:R-:W-:Y:S02]  /*8e20*/  FADD.FTZ R10, R81, R10 ;  /* 0x0000000a510a7221 */ /* 0x000fe40000010000 */
[----:B------:R-:W-:Y:S02]  /*8e30*/  FFMA.FTZ R150, R29, R78, R150 ;  /* 0x0000004e1d967223 */ /* 0x000fe40000010096 */
[----:B------:R-:W-:Y:S02]  /*8e40*/  FADD.FTZ R9, R80, R9 ;  /* 0x0000000950097221 */ /* 0x000fe40000010000 */
[----:B------:R-:W-:-:S02]  /*8e50*/  FFMA.FTZ R151, R30, R66, R151 ;  /* 0x000000421e977223 */ /* 0x000fc40000010097 */
[----:B------:R-:W-:Y:S02]  /*8e60*/  FADD.FTZ R8, R79, R8 ;  /* 0x000000084f087221 */ /* 0x000fe40000010000 */
[----:B------:R-:W-:Y:S02]  /*8e70*/  FFMA.FTZ R152, R31, R88, R152 ;  /* 0x000000581f987223 */ /* 0x000fe40000010098 */
[----:B------:R-:W-:Y:S02]  /*8e80*/  FADD.FTZ R7, R65, R7 ;  /* 0x0000000741077221 */ /* 0x000fe40000010000 */
[----:B------:R-:W-:Y:S02]  /*8e90*/  FADD.FTZ R6, R103, R6 ;  /* 0x0000000667067221 */ /* 0x000fe40000010000 */
[----:B------:R-:W-:Y:S02]  /*8ea0*/  FFMA.FTZ R153, R32, R68, R153 ;  /* 0x0000004420997223 */ /* 0x000fe40000010099 */
[----:B0-----:R-:W-:-:S02]  /*8eb0*/  @!P0 FADD.FTZ R60, R60, R41 ;  /* 0x000000293c3c8221 */ /* 0x001fc40000010000 */
[----:B------:R-:W-:Y:S02]  /*8ec0*/  FADD.FTZ R5, R122, R5 ;  /* 0x000000057a057221 */ /* 0x000fe40000010000 */
[----:B---3--:R-:W-:Y:S01]  /*8ed0*/  @!P0 FADD.FTZ R61, R61, R40 ;  /* 0x000000283d3d8221 */ /* 0x008fe20000010000 */
[----:B------:R-:W0:Y:S01]  /*8ee0*/  SHFL.DOWN PT, R41, R60, 0x4, 0x1f ;  /* 0x08801f003c297f89 */ /* 0x000e2200000e0000 */
[----:B------:R-:W-:Y:S01]  /*8ef0*/  ISETP.GT.AND P0, PT, R42, 0x1b, PT ;  /* 0x0000001b2a00780c */ /* 0x000fe20003f04270 */
[----:B------:R-:W-:Y:S02]  /*8f00*/  FFMA.FTZ R154, R33, R69, R154 ;  /* 0x00000045219a7223 */ /* 0x000fe4000001009a */
[----:B------:R-:W3:Y:S01]  /*8f10*/  SHFL.DOWN PT, R40, R61, 0x4, 0x1f ;  /* 0x08801f003d287f89 */ /* 0x000ee200000e0000 */
[----:B------:R-:W-:Y:S02]  /*8f20*/  FADD.FTZ R4, R91, R4 ;  /* 0x000000045b047221 */ /* 0x000fe40000010000 */
[----:B------:R-:W-:-:S02]  /*8f30*/  FFMA.FTZ R155, R34, R70, R155 ;  /* 0x00000046229b7223 */ /* 0x000fc4000001009b */
[----:B------:R-:W-:Y:S02]  /*8f40*/  FFMA.FTZ R157, R35, R94, R157 ;  /* 0x0000005e239d7223 */ /* 0x000fe4000001009d */
[----:B------:R-:W-:Y:S02]  /*8f50*/  FADD.FTZ R3, R82, R3 ;  /* 0x0000000352037221 */ /* 0x000fe40000010000 */
[----:B------:R-:W-:Y:S02]  /*8f60*/  FADD.FTZ R2, R75, R2 ;  /* 0x000000024b027221 */ /* 0x000fe40000010000 */
[----:B-----5:R-:W-:Y:S02]  /*8f70*/  FADD.FTZ R0, R99, R0 ;  /* 0x0000000063007221 */ /* 0x020fe40000010000 */
[----:B0-----:R-:W-:Y:S02]  /*8f80*/  @!P0 FADD.FTZ R60, R60, R41 ;  /* 0x000000293c3c8221 */ /* 0x001fe40000010000 */
[----:B---3--:R-:W-:-:S03]  /*8f90*/  @!P0 FADD.FTZ R61, R61, R40 ;  /* 0x000000283d3d8221 */ /* 0x008fc60000010000 */
[----:B------:R-:W0:Y:S01]  /*8fa0*/  SHFL.DOWN PT, R41, R60, 0x8, 0x1f ;  /* 0x09001f003c297f89 */ /* 0x000e2200000e0000 */
[----:B------:R-:W-:-:S03]  /*8fb0*/  ISETP.GT.AND P0, PT, R42, 0x17, PT ;  /* 0x000000172a00780c */ /* 0x000fc60003f04270 */
[----:B------:R-:W3:Y:S10]  /*8fc0*/  SHFL.DOWN PT, R40, R61, 0x8, 0x1f ;  /* 0x09001f003d287f89 */ /* 0x000ef400000e0000 */
[----:B0-----:R-:W-:-:S02]  /*8fd0*/  @!P0 FADD.FTZ R60, R60, R41 ;  /* 0x000000293c3c8221 */ /* 0x001fc40000010000 */
[----:B---3--:R-:W-:-:S03]  /*8fe0*/  @!P0 FADD.FTZ R61, R61, R40 ;  /* 0x000000283d3d8221 */ /* 0x008fc60000010000 */
[----:B------:R-:W0:Y:S01]  /*8ff0*/  SHFL.DOWN PT, R41, R60, 0x10, 0x1f ;  /* 0x0a001f003c297f89 */ /* 0x000e2200000e0000 */
[----:B------:R-:W-:Y:S02]  /*9000*/  ISETP.GT.AND P0, PT, R42, 0xf, PT ;  /* 0x0000000f2a00780c */ /* 0x000fe40003f04270 */
[----:B------:R-:W-:Y:S01]  /*9010*/  SHF.R.S32.HI R42, RZ, 0x1f, R57 ;  /* 0x0000001fff2a7819 */ /* 0x000fe20000011439 */
[----:B------:R-:W3:Y:S03]  /*9020*/  SHFL.DOWN PT, R40, R61, 0x10, 0x1f ;  /* 0x0a001f003d287f89 */ /* 0x000ee600000e0000 */
[----:B------:R-:W-:-:S04]  /*9030*/  LEA.HI R42, R42, R57, RZ, 0x5 ;  /* 0x000000392a2a7211 */ /* 0x000fc800078f28ff */
[----:B------:R-:W-:-:S03]  /*9040*/  SHF.R.S32.HI R42, RZ, 0x5, R42 ;  /* 0x00000005ff2a7819 */ /* 0x000fc6000001142a */
[----:B0-----:R-:W-:Y:S02]  /*9050*/  @!P0 FADD.FTZ R60, R60, R41 ;  /* 0x000000293c3c8221 */ /* 0x001fe40000010000 */
[----:B---3--:R-:W-:-:S05]  /*9060*/  @!P0 FADD.FTZ R61, R61, R40 ;  /* 0x000000283d3d8221 */ /* 0x008fca0000010000 */
[----:B------:R0:W-:Y:S04]  /*9070*/  @!P1 STS.64 [R42.X8+0x3198], R60 ;  /* 0x0031983c2a009388 */ /* 0x0001e80000008a00 */
[----:B------:R-:W-:Y:S06]  /*9080*/  BAR.SYNC.DEFER_BLOCKING 0x0 ;  /* 0x0000000000007b1d */ /* 0x000fec0000010000 */
[----:B------:R-:W-:Y:S05]  /*9090*/  @P2 BRA `(.L_x_682) ;  /* 0x0000012000002947 */ /* 0x000fea0003800000 */
[----:B------:R-:W-:Y:S01]  /*90a0*/  ULDC UR36, c[0x0][0x174] ;  /* 0x00005d0000247ab9 */ /* 0x000fe20000000800 */
[----:B0-----:R-:W0:Y:S01]  /*90b0*/  LDS.128 R40, [0x31a0] ;  /* 0x0031a000ff287984 */ /* 0x001e220000000c00 */
[----:B------:R-:W-:-:S02]  /*90c0*/  UISETP.NE.AND UP0, UPT, UR15, UR36, UPT ;  /* 0x000000240f00728c */ /* 0x000fc4000bf05270 */
[----:B------:R-:W-:Y:S01]  /*90d0*/  USHF.L.U32 UR36, UR6, 0x2, URZ ;  /* 0x0000000206247899 */ /* 0x000fe2000800063f */
[----:B------:R-:W3:Y:S03]  /*90e0*/  LDS.64 R62, [0x31b0] ;  /* 0x0031b000ff3e7984 */ /* 0x000ee60000000a00 */
[----:B------:R-:W-:-:S13]  /*90f0*/  PLOP3.LUT P0, PT, PT, PT, UP0, 0x80, 0x0 ;  /* 0x000000000000781c */ /* 0x000fda0003f0f008 */
[----:B------:R-:W4:Y:S04]  /*9100*/  @P0 LDS R66, [UR36+0x51e0] ;  /* 0x0051e024ff420984 */ /* 0x000f280008000800 */
[----:B------:R-:W5:Y:S01]  /*9110*/  @P0 LDS R65, [UR36+0x4de0] ;  /* 0x004de024ff410984 */ /* 0x000f620008000800 */
[----:B0-----:R-:W-:Y:S02]  /*9120*/  FADD.FTZ R64, R61, R41 ;  /* 0x000000293d407221 */ /* 0x001fe40000010000 */
        /* <DEDUP_REMOVED lines=9> */
.L_x_682:
[----:B------:R-:W-:Y:S05]  /*91c0*/  BSYNC B0 ;  /* 0x0000000000007941 */ /* 0x000fea0003800000 */
.L_x_681:
        /* <DEDUP_REMOVED lines=8> */
.L_x_635:
        /* <DEDUP_REMOVED lines=9> */
[----:B------:R0:W5:Y:S01]  /*92e0*/  LDL.64 R62, [R1+0x28] ;  /* 0x00002800013e7983 */ /* 0x0001620000100a00 */
[----:B------:R-:W-:Y:S01]  /*92f0*/  F2FP.BF16.PACK_AB R155, R155, R157 ;  /* 0x0000009d9b9b723e */ /* 0x000fe200000010ff */
[----:B------:R-:W-:Y:S01]  /*9300*/  ULDC UR4, c[0x0][0x168] ;  /* 0x00005a0000047ab9 */ /* 0x000fe20000000800 */
[----:B------:R-:W-:Y:S01]  /*9310*/  F2FP.BF16.PACK_AB R151, R151, R152 ;  /* 0x000000989797723e */ /* 0x000fe200000010ff */
[----:B------:R-:W-:Y:S01]  /*9320*/  BAR.SYNC.DEFER_BLOCKING 0x0 ;  /* 0x0000000000007b1d */ /* 0x000fe20000010000 */
[----:B------:R-:W-:Y:S01]  /*9330*/  F2FP.BF16.PACK_AB R149, R149, R150 ;  /* 0x000000969595723e */ /* 0x000fe200000010ff */
[----:B------:R-:W-:Y:S01]  /*9340*/  UIADD3 UR14, -UR14, UR4, URZ ;  /* 0x000000040e0e7290 */ /* 0x000fe2000fffe13f */
[----:B------:R-:W-:-:S02]  /*9350*/  PRMT R28, R155, 0x7632, R28 ;  /* 0x000076329b1c7816 */ /* 0x000fc4000000001c */
[----:B------:R-:W-:Y:S01]  /*9360*/  PRMT R18, R151, 0x7632, R18 ;  /* 0x0000763297127816 */ /* 0x000fe20000000012 */
[----:B------:R-:W-:Y:S01]  /*9370*/  ULDC.64 UR4, c[0x0][0x2d8] ;  /* 0x0000b60000047ab9 */ /* 0x000fe20000000a00 */
[----:B------:R-:W-:Y:S01]  /*9380*/  PRMT R19, R149, 0x7632, R19 ;  /* 0x0000763295137816 */ /* 0x000fe20000000013 */
[----:B------:R-:W-:Y:S01]  /*9390*/  IMAD.U32 R34, RZ, RZ, UR14 ;  /* 0x0000000eff227e24 */ /* 0x000fe2000f8e00ff */
[----:B------:R-:W-:Y:S01]  /*93a0*/  ISETP.NE.AND P6, PT, R57, RZ, PT ;  /* 0x000000ff3900720c */ /* 0x000fe20003fc5270 */
[----:B------:R-:W-:Y:S01]  /*93b0*/  UIMAD UR6, UR26, UR4, URZ ;  /* 0x000000041a0672a4 */ /* 0x000fe2000f8e023f */
        /* <DEDUP_REMOVED lines=9> */
[----:B------:R-:W-:Y:S01]  /*9450*/  UIMAD.WIDE.U32 UR4, UR27, UR38, URZ ;  /* 0x000000261b0472a5 */ /* 0x000fe2000f8e003f */
[----:B------:R-:W-:Y:S01]  /*9460*/  PRMT R17, R153, 0x7632, R17 ;  /* 0x0000763299117816 */ /* 0x000fe20000000011 */
[----:B------:R-:W-:Y:S01]  /*9470*/  UIMAD UR13, UR27, UR39, UR13 ;  /* 0x000000271b0d72a4 */ /* 0x000fe2000f8e020d */
[----:B------:R-:W-:Y:S01]  /*9480*/  PRMT R20, R143, 0x7632, R20 ;  /* 0x000076328f147816 */ /* 0x000fe20000000014 */
[----:B------:R1:W-:Y:S01]  /*9490*/  STS.U16 [R56+0x2], R28 ;  /* 0x0000021c38007388 */ /* 0x0003e20000000400 */
[----:B------:R-:W-:Y:S01]  /*94a0*/  UIADD3 UR6, UR37, UR10, URZ ;  /* 0x0000000a25067290 */ /* 0x000fe2000fffe03f */
[----:B------:R-:W-:Y:S02]  /*94b0*/  BSSY B0, `(.L_x_684) ;  /* 0x0000037000007945 */ /* 0x000fe40003800000 */
[----:B------:R0:W-:Y:S04]  /*94c0*/  STS.U16 [R56+0xa], R18 ;  /* 0x00000a1238007388 */ /* 0x0001e80000000400 */
[----:B------:R0:W-:Y:S01]  /*94d0*/  STS.U16 [R56+0xe], R19 ;  /* 0x00000e1338007388 */ /* 0x0001e20000000400 */
[----:B-1----:R-:W-:-:S03]  /*94e0*/  PRMT R28, R147, 0x7632, R28 ;  /* 0x00007632931c7816 */ /* 0x002fc6000000001c */
[----:B------:R-:W-:Y:S01]  /*94f0*/  STS.U16 [R56], R155 ;  /* 0x0000009b38007388 */ /* 0x000fe20000000400 */
[----:B0-----:R-:W-:-:S03]  /*9500*/  PRMT R18, R145, 0x7632, R18 ;  /* 0x0000763291127816 */ /* 0x001fc60000000012 */
[----:B------:R-:W-:Y:S01]  /*9510*/  STS.U16 [R56+0x4], R153 ;  /* 0x0000049938007388 */ /* 0x000fe20000000400 */
[----:B------:R-:W-:-:S03]  /*9520*/  PRMT R19, R140, 0x7632, R19 ;  /* 0x000076328c137816 */ /* 0x000fc60000000013 */
        /* <DEDUP_REMOVED lines=47> */
.L_x_685:
[----:B------:R-:W-:Y:S05]  /*9820*/  BSYNC B0 ;  /* 0x0000000000007941 */ /* 0x000fea0003800000 */
.L_x_684:
        /* <DEDUP_REMOVED lines=38> */
[C---:B------:R-:W-:Y:S01]  /*9a90*/  LOP3.LUT R28, R58.reuse, 0x140, RZ, 0xfc, !PT ;  /* 0x000001403a1c7812 */ /* 0x040fe200078efcff */
[----:B------:R-:W-:Y:S01]  /*9aa0*/  @!P0 STG.E.U16 [R18.64+-0xf00], R35 ;  /* 0xfff1002312008986 */ /* 0x000fe2000c10151c */
[C---:B-1----:R-:W-:Y:S02]  /*9ab0*/  LOP3.LUT R29, R58.reuse, 0x160, RZ, 0xfc, !PT ;  /* 0x000001603a1d7812 */ /* 0x042fe400078efcff */
[C---:B------:R-:W-:Y:S01]  /*9ac0*/  LOP3.LUT R30, R58.reuse, 0x180, RZ, 0xfc, !PT ;  /* 0x000001803a1e7812 */ /* 0x040fe200078efcff */
[----:B------:R-:W-:Y:S01]  /*9ad0*/  @!P1 STG.E.U16 [R18.64+-0xec0], R37 ;  /* 0xfff1402512009986 */ /* 0x000fe2000c10151c */
[C---:B---3--:R-:W-:Y:S02]  /*9ae0*/  LOP3.LUT R31, R58.reuse, 0x1a0, RZ, 0xfc, !PT ;  /* 0x000001a03a1f7812 */ /* 0x048fe400078efcff */
[C---:B------:R-:W-:Y:S01]  /*9af0*/  LOP3.LUT R32, R58.reuse, 0x1c0, RZ, 0xfc, !PT ;  /* 0x000001c03a207812 */ /* 0x040fe200078efcff */
[----:B------:R1:W-:Y:S01]  /*9b00*/  @!P2 STG.E.U16 [R18.64+-0xe80], R39 ;  /* 0xfff180271200a986 */ /* 0x0003e2000c10151c */
[----:B----4-:R-:W-:-:S02]  /*9b10*/  LOP3.LUT R33, R58, 0x1e0, RZ, 0xfc, !PT ;  /* 0x000001e03a217812 */ /* 0x010fc400078efcff */
        /* <DEDUP_REMOVED lines=11> */
[----:B0-----:R-:W-:Y:S01]  /*9bd0*/  IMAD R67, R40, 0x10, R67 ;  /* 0x0000001028437824 */ /* 0x001fe200078e0243 */
[----:B------:R-:W-:Y:S04]  /*9be0*/  @!P1 STG.E.U16 [R18.64+-0xd40], R49 ;  /* 0xfff2c03112009986 */ /* 0x000fe8000c10151c */
[----:B------:R-:W-:Y:S01]  /*9bf0*/  @!P2 STG.E.U16 [R18.64+-0xd00], R51 ;  /* 0xfff300331200a986 */ /* 0x000fe2000c10151c */
[----:B------:R-:W-:-:S02]  /*9c00*/  IADD3 R36, R67, 0x1, RZ ;  /* 0x0000000143247810 */ /* 0x000fc40007ffe0ff */
[C---:B-1----:R-:W-:Y:S01]  /*9c10*/  IADD3 R39, R67.reuse, 0x3, RZ ;  /* 0x0000000343277810 */ /* 0x042fe20007ffe0ff */
[----:B------:R-:W-:Y:S01]  /*9c20*/  @!P3 STG.E.U16 [R18.64+-0xcc0], R53 ;  /* 0xfff340351200b986 */ /* 0x000fe2000c10151c */
[-C--:B------:R-:W-:Y:S02]  /*9c30*/  LEA.HI.SX32 R37, R36, R67.reuse, 0x1b ;  /* 0x0000004324257211 */ /* 0x080fe400078fdaff */
[C---:B------:R-:W-:Y:S01]  /*9c40*/  IADD3 R40, R67.reuse, 0x4, RZ ;  /* 0x0000000443287810 */ /* 0x040fe20007ffe0ff */
[----:B------:R-:W-:Y:S01]  /*9c50*/  @!P4 STG.E.U16 [R18.64+-0xc80], R55 ;  /* 0xfff380371200c986 */ /* 0x000fe2000c10151c */
[----:B---3--:R-:W-:Y:S01]  /*9c60*/  IADD3 R41, R67, 0x5, RZ ;  /* 0x0000000543297810 */ /* 0x008fe20007ffe0ff */
[----:B------:R-:W-:Y:S01]  /*9c70*/  IMAD.SHL.U32 R37, R37, 0x2, RZ ;  /* 0x0000000225257824 */ /* 0x000fe200078e00ff */
[----:B------:R-:W-:Y:S01]  /*9c80*/  IADD3 R42, R67, 0x6, RZ ;  /* 0x00000006432a7810 */ /* 0x000fe20007ffe0ff */
[----:B------:R0:W-:Y:S01]  /*9c90*/  @!P5 STG.E.U16 [R18.64+-0xc40], R61 ;  /* 0xfff3c03d1200d986 */ /* 0x0001e2000c10151c */
[----:B------:R-:W-:-:S02]  /*9ca0*/  LEA.HI.SX32 R39, R39, R67, 0x1b ;  /* 0x0000004327277211 */ /* 0x000fc400078fdaff */
[-C--:B------:R-:W-:Y:S01]  /*9cb0*/  LEA.HI.SX32 R40, R40, R67.reuse, 0x1b ;  /* 0x0000004328287211 */ /* 0x080fe200078fdaff */
[----:B------:R-:W-:Y:S01]  /*9cc0*/  BAR.SYNC.DEFER_BLOCKING 0x0 ;  /* 0x0000000000007b1d */ /* 0x000fe20000010000 */
[C---:B----4-:R-:W-:Y:S02]  /*9cd0*/  IADD3 R43, R67.reuse, 0x7, RZ ;  /* 0x00000007432b7810 */ /* 0x050fe40007ffe0ff */
[----:B------:R-:W-:Y:S01]  /*9ce0*/  IADD3 R44, R67, 0x8, RZ ;  /* 0x00000008432c7810 */ /* 0x000fe20007ffe0ff */
[----:B------:R-:W-:Y:S01]  /*9cf0*/  IMAD.SHL.U32 R40, R40, 0x2, RZ ;  /* 0x0000000228287824 */ /* 0x000fe200078e00ff */
[-C--:B------:R-:W-:Y:S02]  /*9d00*/  LEA.HI.SX32 R41, R41, R67.reuse, 0x1b ;  /* 0x0000004329297211 */ /* 0x080fe400078fdaff */
[----:B------:R-:W-:Y:S02]  /*9d10*/  IADD3 R45, R67, 0x9, RZ ;  /* 0x00000009432d7810 */ /* 0x000fe40007ffe0ff */
[----:B------:R-:W-:Y:S01]  /*9d20*/  LEA.HI.SX32 R42, R42, R67, 0x1b ;  /* 0x000000432a2a7211 */ /* 0x000fe200078fdaff */
[----:B------:R-:W-:Y:S01]  /*9d30*/  IMAD.SHL.U32 R41, R41, 0x2, RZ ;  /* 0x0000000229297824 */ /* 0x000fe200078e00ff */
[----:B------:R-:W-:-:S02]  /*9d40*/  IADD3 R46, R67, 0xa, RZ ;  /* 0x0000000a432e7810 */ /* 0x000fc40007ffe0ff */
[----:B------:R-:W-:Y:S01]  /*9d50*/  SHF.L.U32 R39, R39, 0x1, RZ ;  /* 0x0000000127277819 */ /* 0x000fe200000006ff */
[----:B------:R-:W-:Y:S01]  /*9d60*/  IMAD.SHL.U32 R42, R42, 0x2, RZ ;  /* 0x000000022a2a7824 */ /* 0x000fe200078e00ff */
[C---:B------:R-:W-:Y:S02]  /*9d70*/  IADD3 R48, R67.reuse, 0xb, RZ ;  /* 0x0000000b43307810 */ /* 0x040fe40007ffe0ff */
[----:B------:R-:W-:Y:S02]  /*9d80*/  IADD3 R50, R67, 0xc, RZ ;  /* 0x0000000c43327810 */ /* 0x000fe40007ffe0ff */
[-C--:B------:R-:W-:Y:S02]  /*9d90*/  LEA.HI.SX32 R43, R43, R67.reuse, 0x1b ;  /* 0x000000432b2b7211 */ /* 0x080fe400078fdaff */
[----:B------:R-:W-:Y:S02]  /*9da0*/  LEA.HI.SX32 R44, R44, R67, 0x1b ;  /* 0x000000432c2c7211 */ /* 0x000fe400078fdaff */
[----:B------:R-:W-:-:S02]  /*9db0*/  IADD3 R52, R67, 0xd, RZ ;  /* 0x0000000d43347810 */ /* 0x000fc40007ffe0ff */
[-C--:B------:R-:W-:Y:S01]  /*9dc0*/  LEA.HI.SX32 R45, R45, R67.reuse, 0x1b ;  /* 0x000000432d2d7211 */ /* 0x080fe200078fdaff */
[----:B------:R-:W-:Y:S01]  /*9dd0*/  IMAD.SHL.U32 R44, R44, 0x2, RZ ;  /* 0x000000022c2c7824 */ /* 0x000fe200078e00ff */
[----:B------:R-:W-:Y:S02]  /*9de0*/  IADD3 R54, R67, 0xe, RZ ;  /* 0x0000000e43367810 */ /* 0x000fe40007ffe0ff */
[-C--:B------:R-:W-:Y:S01]  /*9df0*/  LEA.HI.SX32 R46, R46, R67.reuse, 0x1b ;  /* 0x000000432e2e7211 */ /* 0x080fe200078fdaff */
[----:B------:R-:W-:Y:S01]  /*9e00*/  IMAD.SHL.U32 R45, R45, 0x2, RZ ;  /* 0x000000022d2d7824 */ /* 0x000fe200078e00ff */
[----:B------:R-:W-:Y:S02]  /*9e10*/  IADD3 R60, R67, 0xf, RZ ;  /* 0x0000000f433c7810 */ /* 0x000fe40007ffe0ff */
[-C--:B------:R-:W-:Y:S01]  /*9e20*/  LEA.HI.SX32 R48, R48, R67.reuse, 0x1b ;  /* 0x0000004330307211 */ /* 0x080fe200078fdaff */
[----:B------:R-:W-:Y:S01]  /*9e30*/  IMAD.SHL.U32 R46, R46, 0x2, RZ ;  /* 0x000000022e2e7824 */ /* 0x000fe200078e00ff */
[----:B------:R-:W-:-:S02]  /*9e40*/  LEA.HI.SX32 R50, R50, R67, 0x1b ;  /* 0x0000004332327211 */ /* 0x000fc400078fdaff */
[----:B------:R-:W-:Y:S02]  /*9e50*/  SHF.L.U32 R43, R43, 0x1, RZ ;  /* 0x000000012b2b7819 */ /* 0x000fe400000006ff */
[-C--:B------:R-:W-:Y:S01]  /*9e60*/  LEA.HI.SX32 R52, R52, R67.reuse, 0x1b ;  /* 0x0000004334347211 */ /* 0x080fe200078fdaff */
[----:B------:R-:W-:Y:S01]  /*9e70*/  IMAD.SHL.U32 R50, R50, 0x2, RZ ;  /* 0x0000000232327824 */ /* 0x000fe200078e00ff */
[-C--:B------:R-:W-:Y:S02]  /*9e80*/  LEA.HI.SX32 R54, R54, R67.reuse, 0x1b ;  /* 0x0000004336367211 */ /* 0x080fe400078fdaff */
[----:B------:R-:W-:Y:S01]  /*9e90*/  LEA.HI.SX32 R60, R60, R67, 0x1b ;  /* 0x000000433c3c7211 */ /* 0x000fe200078fdaff */
[----:B------:R-:W-:Y:S01]  /*9ea0*/  IMAD.SHL.U32 R52, R52, 0x2, RZ ;  /* 0x0000000234347824 */ /* 0x000fe200078e00ff */
[----:B------:R-:W-:Y:S01]  /*9eb0*/  SHF.L.U32 R48, R48, 0x1, RZ ;  /* 0x0000000130307819 */ /* 0x000fe200000006ff */
[----:B------:R-:W-:Y:S01]  /*9ec0*/  IMAD.SHL.U32 R54, R54, 0x2, RZ ;  /* 0x0000000236367824 */ /* 0x000fe200078e00ff */
[----:B------:R-:W-:Y:S01]  /*9ed0*/  SHF.L.U32 R60, R60, 0x1, RZ ;  /* 0x000000013c3c7819 */ /* 0x000fe200000006ff */
[----:B--2---:R-:W-:Y:S01]  /*9ee0*/  FADD.FTZ R35, R0, R38 ;  /* 0x0000002600237221 */ /* 0x004fe20000010000 */
[----:B------:R-:W-:-:S03]  /*9ef0*/  IADD3 R38, R67, 0x2, RZ ;  /* 0x0000000243267810 */ /* 0x000fc60007ffe0ff */
[----:B------:R-:W-:Y:S01]  /*9f00*/  FADD.FTZ R36, R35, R2 ;  /* 0x0000000223247221 */ /* 0x000fe20000010000 */
[----:B------:R-:W-:Y:S02]  /*9f10*/  F2FP.BF16.PACK_AB R2, R2, R0 ;  /* 0x000000000202723e */ /* 0x000fe400000010ff */
[----:B------:R-:W-:Y:S01]  /*9f20*/  LEA.HI.SX32 R38, R38, R67, 0x1b ;  /* 0x0000004326267211 */ /* 0x000fe200078fdaff */
[----:B------:R-:W-:Y:S01]  /*9f30*/  FADD.FTZ R35, R36, R3 ;  /* 0x0000000324237221 */ /* 0x000fe20000010000 */
[----:B------:R-:W-:Y:S02]  /*9f40*/  F2FP.BF16.PACK_AB R3, R4, R3 ;  /* 0x000000030403723e */ /* 0x000fe400000010ff */
[C---:B0-----:R-:W-:Y:S01]  /*9f50*/  PRMT R19, R2.reuse, 0x7610, R19 ;  /* 0x0000761002137816 */ /* 0x041fe20000000013 */
[----:B------:R-:W-:Y:S01]  /*9f60*/  FADD.FTZ R0, R35, R4 ;  /* 0x0000000423007221 */ /* 0x000fe20000010000 */
[----:B------:R-:W-:Y:S01]  /*9f70*/  PRMT R35, R2, 0x7632, R35 ;  /* 0x0000763202237816 */ /* 0x000fe20000000023 */
[----:B------:R-:W-:Y:S01]  /*9f80*/  IMAD.SHL.U32 R38, R38, 0x2, RZ ;  /* 0x0000000226267824 */ /* 0x000fe200078e00ff */
[----:B------:R-:W-:Y:S01]  /*9f90*/  F2FP.BF16.PACK_AB R2, R6, R5 ;  /* 0x000000050602723e */ /* 0x000fe200000010ff */
[----:B------:R0:W-:Y:S01]  /*9fa0*/  STS.U16 [R56], R19 ;  /* 0x0000001338007388 */ /* 0x0001e20000000400 */
[----:B------:R-:W-:Y:S01]  /*9fb0*/  PRMT R18, R3, 0x7632, R18 ;  /* 0x0000763203127816 */ /* 0x000fe20000000012 */
[----:B------:R-:W-:Y:S01]  /*9fc0*/  FADD.FTZ R5, R0, R5 ;  /* 0x0000000500057221 */ /* 0x000fe20000010000 */
[----:B------:R-:W-:Y:S01]  /*9fd0*/  F2FP.BF16.PACK_AB R4, R8, R7 ;  /* 0x000000070804723e */ /* 0x000fe200000010ff */
[----:B------:R1:W-:Y:S01]  /*9fe0*/  STS.U16 [R37+0x2], R35 ;  /* 0x0000022325007388 */ /* 0x0003e20000000400 */
[C---:B------:R-:W-:Y:S01]  /*9ff0*/  PRMT R36, R2.reuse, 0x7610, R36 ;  /* 0x0000761002247816 */ /* 0x040fe20000000024 */
[----:B------:R-:W-:Y:S01]  /*a000*/  FADD.FTZ R6, R5, R6 ;  /* 0x0000000605067221 */ /* 0x000fe20000010000 */
[----:B------:R-:W-:Y:S01]  /*a010*/  PRMT R47, R2, 0x7632, R47 ;  /* 0x00007632022f7816 */ /* 0x000fe2000000002f */
[----:B------:R2:W-:Y:S01]  /*a020*/  STS.U16 [R38+0x4], R3 ;  /* 0x0000040326007388 */ /* 0x0005e20000000400 */
[----:B------:R-:W-:Y:S01]  /*a030*/  F2FP.BF16.PACK_AB R2, R10, R9 ;  /* 0x000000090a02723e */ /* 0x000fe200000010ff */
[----:B------:R-:W-:Y:S01]  /*a040*/  FADD.FTZ R7, R6, R7 ;  /* 0x0000000706077221 */ /* 0x000fe20000010000 */
[----:B0-----:R-:W-:Y:S01]  /*a050*/  PRMT R19, R4, 0x7632, R19 ;  /* 0x0000763204137816 */ /* 0x001fe20000000013 */
[----:B------:R0:W-:Y:S01]  /*a060*/  STS.U16 [R39+0x6], R18 ;  /* 0x0000061227007388 */ /* 0x0001e20000000400 */
[----:B-1----:R-:W-:Y:S01]  /*a070*/  PRMT R35, R2, 0x7610, R35 ;  /* 0x0000761002237816 */ /* 0x002fe20000000023 */
[----:B------:R-:W-:-:S02]  /*a080*/  FADD.FTZ R8, R7, R8 ;  /* 0x0000000807087221 */ /* 0x000fc40000010000 */
[----:B------:R1:W-:Y:S01]  /*a090*/  STS.U16 [R40+0x8], R36 ;  /* 0x0000082428007388 */ /* 0x0003e20000000400 */
[----:B------:R-:W-:Y:S02]  /*a0a0*/  PRMT R37, R2, 0x7632, R37 ;  /* 0x0000763202257816 */ /* 0x000fe40000000025 */
[----:B--2---:R-:W-:Y:S01]  /*a0b0*/  F2FP.BF16.PACK_AB R3, R12, R11 ;  /* 0x0000000b0c03723e */ /* 0x004fe200000010ff */
[----:B------:R-:W-:Y:S01]  /*a0c0*/  STS.U16 [R41+0xa], R47 ;  /* 0x00000a2f29007388 */ /* 0x000fe20000000400 */
[----:B------:R-:W-:Y:S01]  /*a0d0*/  F2FP.BF16.PACK_AB R2, R14, R13 ;  /* 0x0000000d0e02723e */ /* 0x000fe200000010ff */
[----:B------:R-:W-:Y:S01]  /*a0e0*/  FADD.FTZ R9, R8, R9 ;  /* 0x0000000908097221 */ /* 0x000fe20000010000 */
[----:B0-----:R-:W-:Y:S01]  /*a0f0*/  PRMT R18, R3, 0x7632, R18 ;  /* 0x0000763203127816 */ /* 0x001fe20000000012 */
[----:B------:R0:W-:Y:S01]  /*a100*/  STS.U16 [R42+0xc], R4 ;  /* 0x00000c042a007388 */ /* 0x0001e20000000400 */
[----:B-1----:R-:W-:Y:S01]  /*a110*/  PRMT R36, R2, 0x7632, R36 ;  /* 0x0000763202247816 */ /* 0x002fe20000000024 */
[----:B------:R-:W-:-:S02]  /*a120*/  FADD.FTZ R10, R9, R10 ;  /* 0x0000000a090a7221 */ /* 0x000fc40000010000 */
[----:B------:R-:W-:Y:S02]  /*a130*/  STS.U16 [R43+0xe], R19 ;  /* 0x00000e132b007388 */ /* 0x000fe40000000400 */
[----:B------:R-:W-:Y:S02]  /*a140*/  FADD.FTZ R11, R10, R11 ;  /* 0x0000000b0a0b7221 */ /* 0x000fe40000010000 */
[----:B------:R-:W-:Y:S01]  /*a150*/  STS.U16 [R44+0x10], R35 ;  /* 0x000010232c007388 */ /* 0x000fe20000000400 */
[----:B0-----:R-:W-:Y:S01]  /*a160*/  F2FP.BF16.PACK_AB R4, R16, R15 ;  /* 0x0000000f1004723e */ /* 0x001fe200000010ff */
        /* <DEDUP_REMOVED lines=50> */
.L_x_687:
[----:B------:R-:W-:Y:S05]  /*a490*/  BSYNC B0 ;  /* 0x0000000000007941 */ /* 0x000fea0003800000 */
.L_x_686:
        /* <DEDUP_REMOVED lines=60> */
.L_x_629:
        /* <DEDUP_REMOVED lines=35> */
.L_x_690:
[----:B-1----:R-:W-:Y:S05]  /*aa90*/  BSYNC B0 ;  /* 0x0000000000007941 */ /* 0x002fea0003800000 */
.L_x_689:
        /* <DEDUP_REMOVED lines=34> */
.L_x_692:
[----:B------:R-:W3:Y:S02]  /*acc0*/  S2R R11, SR_TID.X ;  /* 0x00000000000b7919 */ /* 0x000ee40000002100 */
.L_x_693:
[----:B-1----:R-:W-:Y:S05]  /*acd0*/  BSYNC B0 ;  /* 0x0000000000007941 */ /* 0x002fea0003800000 */
.L_x_691:
[----:B---3--:R-:W-:-:S13]  /*ace0*/  ISETP.GE.AND P0, PT, R11, c[0x0][0x16c], PT ;  /* 0x00005b000b007a0c */ /* 0x008fda0003f06270 */
[----:B------:R-:W-:Y:S05]  /*acf0*/  @P0 EXIT ;  /* 0x000000000000094d */ /* 0x000fea0003800000 */
[----:B------:R-:W-:Y:S02]  /*ad00*/  ULDC.64 UR6, c[0x0][0x2c8] ;  /* 0x0000b20000067ab9 */ /* 0x000fe40000000a00 */
[----:B0-2---:R-:W-:Y:S02]  /*ad10*/  ULDC.64 UR8, c[0x0][0x288] ;  /* 0x0000a20000087ab9 */ /* 0x005fe40000000a00 */
[----:B------:R-:W-:Y:S02]  /*ad20*/  UIMAD UR4, UR40, UR6, URZ ;  /* 0x00000006280472a4 */ /* 0x000fe4000f8e023f */
[----:B------:R-:W-:Y:S02]  /*ad30*/  UIMAD UR40, UR40, UR8, URZ ;  /* 0x00000008282872a4 */ /* 0x000fe4000f8e023f */
[----:B------:R-:W-:Y:S02]  /*ad40*/  UIMAD.WIDE.U32 UR10, UR41, UR6, URZ ;  /* 0x00000006290a72a5 */ /* 0x000fe4000f8e003f */
[----:B------:R-:W-:-:S02]  /*ad50*/  UIMAD UR7, UR41, UR7, UR4 ;  /* 0x00000007290772a4 */ /* 0x000fc4000f8e0204 */
[----:B------:R-:W-:Y:S02]  /*ad60*/  UIMAD.WIDE.U32 UR4, UR41, UR8, URZ ;  /* 0x00000008290472a5 */ /* 0x000fe4000f8e003f */
[----:B------:R-:W-:Y:S02]  /*ad70*/  UIMAD UR6, UR41, UR9, UR40 ;  /* 0x00000009290672a4 */ /* 0x000fe4000f8e0228 */
[----:B------:R-:W-:Y:S02]  /*ad80*/  UIADD3 UR7, UR11, UR7, URZ ;  /* 0x000000070b077290 */ /* 0x000fe4000fffe03f */
[----:B------:R-:W-:-:S04]  /*ad90*/  UIADD3 UR6, UR5, UR6, URZ ;  /* 0x0000000605067290 */ /* 0x000fc8000fffe03f */
.L_x_694:
[----:B0-----:R-:W0:Y:S01]  /*ada0*/  LDS R13, [R11.X4+0x4de0] ;  /* 0x004de0000b0d7984 */ /* 0x001e220000004800 */
[----:B------:R-:W-:Y:S01]  /*adb0*/  MOV R4, UR4 ;  /* 0x0000000400047c02 */ /* 0x000fe20008000f00 */
[----:B------:R-:W-:Y:S01]  /*adc0*/  IMAD.U32 R3, RZ, RZ, UR6 ;  /* 0x00000006ff037e24 */ /* 0x000fe2000f8e00ff */
[----:B------:R-:W-:Y:S01]  /*add0*/  SHF.R.S32.HI R0, RZ, 0x1f, R11 ;  /* 0x0000001fff007819 */ /* 0x000fe2000001140b */
[----:B------:R1:W2:Y:S01]  /*ade0*/  LDS R15, [R11.X4+0x51e0] ;  /* 0x0051e0000b0f7984 */ /* 0x0002a20000004800 */
[----:B------:R-:W-:Y:S01]  /*adf0*/  MOV R8, UR10 ;  /* 0x0000000a00087c02 */ /* 0x000fe20008000f00 */
[----:B------:R-:W-:-:S02]  /*ae00*/  IMAD.MOV.U32 R2, RZ, RZ, R4 ;  /* 0x000000ffff027224 */ /* 0x000fc400078e0004 */
[----:B------:R-:W-:Y:S01]  /*ae10*/  IMAD R4, R0, c[0x0][0x290], RZ ;  /* 0x0000a40000047a24 */ /* 0x000fe200078e02ff */
[----:B------:R-:W-:Y:S01]  /*ae20*/  MOV R6, R8 ;  /* 0x0000000800067202 */ /* 0x000fe20000000f00 */
[----:B------:R-:W-:Y:S02]  /*ae30*/  IMAD.U32 R5, RZ, RZ, UR5 ;  /* 0x00000005ff057e24 */ /* 0x000fe4000f8e00ff */
[----:B------:R-:W-:-:S04]  /*ae40*/  IMAD.WIDE.U32 R2, R11, c[0x0][0x290], R2 ;  /* 0x0000a4000b027a25 */ /* 0x000fc800078e0002 */
        /* <DEDUP_REMOVED lines=19> */
.L_x_640:
[----:B------:R-:W-:Y:S01]  /*af80*/  MOV R83, R141 ;  /* 0x0000008d00537202 */ /* 0x000fe20000000f00 */
[----:B------:R-:W-:Y:S01]  /*af90*/  IMAD.MOV.U32 R84, RZ, RZ, 0x1 ;  /* 0x00000001ff547424 */ /* 0x000fe200078e00ff */
[----:B------:R-:W-:Y:S02]  /*afa0*/  MOV R82, 0xafc0 ;  /* 0x0000afc000527802 */ /* 0x000fe40000000f00 */
[----:B------:R-:W-:Y:S05]  /*afb0*/  CALL.REL.NOINC `($__internal_29_$__cuda_sm70_shflsync_up) ;  /* 0x00000c3000007944 */ /* 0x000fea0003c00000 */
[----:B------:R-:W-:Y:S01]  /*afc0*/  IMAD.MOV.U32 R156, RZ, RZ, R84 ;  /* 0x000000ffff9c7224 */ /* 0x000fe200078e0054 */
[----:B--2---:R-:W-:Y:S05]  /*afd0*/  BRA `(.L_x_695) ;  /* 0xffffb7c000007947 */ /* 0x004fea000383ffff */
.L_x_641:
[----:B------:R-:W-:Y:S01]  /*afe0*/  MOV R83, R85 ;  /* 0x0000005500537202 */ /* 0x000fe20000000f00 */
[----:B------:R-:W-:Y:S01]  /*aff0*/  IMAD.MOV.U32 R84, RZ, RZ, 0x1 ;  /* 0x00000001ff547424 */ /* 0x000fe200078e00ff */
[----:B------:R-:W-:-:S02]  /*b000*/  MOV R82, 0xb020 ;  /* 0x0000b02000527802 */ /* 0x000fc40000000f00 */
[----:B01----:R-:W-:Y:S05]  /*b010*/  CALL.REL.NOINC `($__internal_29_$__cuda_sm70_shflsync_up) ;  /* 0x00000bd000007944 */ /* 0x003fea0003c00000 */
        /* <DEDUP_REMOVED lines=9> */
[----:B--2---:R-:W-:Y:S05]  /*b0b0*/  CALL.REL.NOINC `($__internal_29_$__cuda_sm70_shflsync_up) ;  /* 0x00000b3000007944 */ /* 0x004fea0003c00000 */
[----:B------:R-:W-:Y:S01]  /*b0c0*/  IMAD.MOV.U32 R156, RZ, RZ, R84 ;  /* 0x000000ffff9c7224 */ /* 0x000fe200078e0054 */
[----:B------:R-:W-:Y:S01]  /*b0d0*/  HFMA2.MMA R84, -RZ, RZ, 0, 1.1920928955078125e-07 ;  /* 0x00000002ff547435 */ /* 0x000fe200000001ff */
[----:B------:R-:W-:Y:S01]  /*b0e0*/  IMAD.MOV.U32 R83, RZ, RZ, R85 ;  /* 0x000000ffff537224 */ /* 0x000fe200078e0055 */
[----:B------:R-:W-:-:S04]  /*b0f0*/  MOV R82, 0xb110 ;  /* 0x0000b11000527802 */ /* 0x000fc80000000f00 */
[----:B--2---:R-:W-:Y:S05]  /*b100*/  CALL.REL.NOINC `($__internal_29_$__cuda_sm70_shflsync_up) ;  /* 0x00000ae000007944 */ /* 0x004fea0003c00000 */
[----:B------:R-:W0:Y:S02]  /*b110*/  S2R R82, SR_LANEID ;  /* 0x0000000000527919 */ /* 0x000e240000000000 */
[----:B0-----:R-:W-:-:S02]  /*b120*/  ISETP.GE.AND P0, PT, R82, 0x2, PT ;  /* 0x000000025200780c */ /* 0x001fc40003f06270 */
[----:B------:R-:W-:-:S11]  /*b130*/  MOV R82, 0xb190 ;  /* 0x0000b19000527802 */ /* 0x000fd60000000f00 */
[----:B------:R-:W-:Y:S02]  /*b140*/  @P0 FFMA.FTZ R85, R141, R84, R85 ;  /* 0x000000548d550223 */ /* 0x000fe40000010055 */
[----:B------:R-:W-:Y:S02]  /*b150*/  @P0 FMUL.FTZ R141, R156, R141 ;  /* 0x0000008d9c8d0220 */ /* 0x000fe40000410000 */
[----:B------:R-:W-:Y:S02]  /*b160*/  IMAD.MOV.U32 R84, RZ, RZ, 0x4 ;  /* 0x00000004ff547424 */ /* 0x000fe400078e00ff */
[----:B------:R-:W-:Y:S02]  /*b170*/  IMAD.MOV.U32 R83, RZ, RZ, R141 ;  /* 0x000000ffff537224 */ /* 0x000fe400078e008d */
[----:B--2---:R-:W-:Y:S05]  /*b180*/  CALL.REL.NOINC `($__internal_29_$__cuda_sm70_shflsync_up) ;  /* 0x00000a6000007944 */ /* 0x004fea0003c00000 */
[----:B------:R-:W-:Y:S01]  /*b190*/  MOV R156, R84 ;  /* 0x00000054009c7202 */ /* 0x000fe20000000f00 */
[----:B------:R-:W-:Y:S01]  /*b1a0*/  IMAD.MOV.U32 R83, RZ, RZ, R85 ;  /* 0x000000ffff537224 */ /* 0x000fe200078e0055 */
[----:B------:R-:W-:Y:S01]  /*b1b0*/  MOV R82, 0xb1e0 ;  /* 0x0000b1e000527802 */ /* 0x000fe20000000f00 */
[----:B------:R-:W-:Y:S02]  /*b1c0*/  IMAD.MOV.U32 R84, RZ, RZ, 0x4 ;  /* 0x00000004ff547424 */ /* 0x000fe400078e00ff */
[----:B--2---:R-:W-:Y:S05]  /*b1d0*/  CALL.REL.NOINC `($__internal_29_$__cuda_sm70_shflsync_up) ;  /* 0x00000a1000007944 */ /* 0x004fea0003c00000 */
[----:B------:R-:W0:Y:S02]  /*b1e0*/  S2R R82, SR_LANEID ;  /* 0x0000000000527919 */ /* 0x000e240000000000 */
[----:B0-----:R-:W-:-:S02]  /*b1f0*/  ISETP.GE.AND P0, PT, R82, 0x4, PT ;  /* 0x000000045200780c */ /* 0x001fc40003f06270 */
[----:B------:R-:W-:-:S11]  /*b200*/  MOV R82, 0xb260 ;  /* 0x0000b26000527802 */ /* 0x000fd60000000f00 */
[----:B------:R-:W-:Y:S01]  /*b210*/  @P0 FFMA.FTZ R85, R141, R84, R85 ;  /* 0x000000548d550223 */ /* 0x000fe20000010055 */
[----:B------:R-:W-:Y:S01]  /*b220*/  HFMA2.MMA R84, -RZ, RZ, 0, 4.76837158203125e-07 ;  /* 0x00000008ff547435 */ /* 0x000fe200000001ff */
[----:B------:R-:W-:-:S04]  /*b230*/  @P0 FMUL.FTZ R141, R156, R141 ;  /* 0x0000008d9c8d0220 */ /* 0x000fc80000410000 */
[----:B------:R-:W-:Y:S02]  /*b240*/  IMAD.MOV.U32 R83, RZ, RZ, R141 ;  /* 0x000000ffff537224 */ /* 0x000fe400078e008d */
[----:B--2---:R-:W-:Y:S05]  /*b250*/  CALL.REL.NOINC `($__internal_29_$__cuda_sm70_shflsync_up) ;  /* 0x0000099000007944 */ /* 0x004fea0003c00000 */
[----:B------:R-:W-:Y:S01]  /*b260*/  IMAD.MOV.U32 R156, RZ, RZ, R84 ;  /* 0x000000ffff9c7224 */ /* 0x000fe200078e0054 */
[----:B------:R-:W-:Y:S01]  /*b270*/  MOV R83, R85 ;  /* 0x0000005500537202 */ /* 0x000fe20000000f00 */
[----:B------:R-:W-:Y:S01]  /*b280*/  IMAD.MOV.U32 R84, RZ, RZ, 0x8 ;  /* 0x00000008ff547424 */ /* 0x000fe200078e00ff */
[----:B------:R-:W-:Y:S02]  /*b290*/  MOV R82, 0xb2b0 ;  /* 0x0000b2b000527802 */ /* 0x000fe40000000f00 */
[----:B--2---:R-:W-:Y:S05]  /*b2a0*/  CALL.REL.NOINC `($__internal_29_$__cuda_sm70_shflsync_up) ;  /* 0x0000094000007944 */ /* 0x004fea0003c00000 */
[----:B------:R-:W0:Y:S02]  /*b2b0*/  S2R R82, SR_LANEID ;  /* 0x0000000000527919 */ /* 0x000e240000000000 */
[----:B0-----:R-:W-:Y:S02]  /*b2c0*/  ISETP.GE.AND P0, PT, R82, 0x8, PT ;  /* 0x000000085200780c */ /* 0x001fe40003f06270 */
[----:B------:R-:W-:-:S11]  /*b2d0*/  MOV R82, 0xb330 ;  /* 0x0000b33000527802 */ /* 0x000fd60000000f00 */
[----:B------:R-:W-:Y:S01]  /*b2e0*/  @P0 FFMA.FTZ R85, R141, R84, R85 ;  /* 0x000000548d550223 */ /* 0x000fe20000010055 */
[----:B------:R-:W-:Y:S01]  /*b2f0*/  HFMA2.MMA R84, -RZ, RZ, 0, 9.5367431640625e-07 ;  /* 0x00000010ff547435 */ /* 0x000fe200000001ff */
[----:B------:R-:W-:-:S04]  /*b300*/  @P0 FMUL.FTZ R141, R156, R141 ;  /* 0x0000008d9c8d0220 */ /* 0x000fc80000410000 */
[----:B------:R-:W-:Y:S02]  /*b310*/  IMAD.MOV.U32 R83, RZ, RZ, R141 ;  /* 0x000000ffff537224 */ /* 0x000fe400078e008d */
[----:B--2---:R-:W-:Y:S05]  /*b320*/  CALL.REL.NOINC `($__internal_29_$__cuda_sm70_shflsync_up) ;  /* 0x000008c000007944 */ /* 0x004fea0003c00000 */
[----:B------:R-:W-:Y:S01]  /*b330*/  IMAD.MOV.U32 R156, RZ, RZ, R84 ;  /* 0x000000ffff9c7224 */ /* 0x000fe200078e0054 */
[----:B------:R-:W-:Y:S01]  /*b340*/  MOV R84, 0x10 ;  /* 0x0000001000547802 */ /* 0x000fe20000000f00 */
[----:B------:R-:W-:Y:S01]  /*b350*/  IMAD.MOV.U32 R83, RZ, RZ, R85 ;  /* 0x000000ffff537224 */ /* 0x000fe200078e0055 */
[----:B------:R-:W-:Y:S02]  /*b360*/  MOV R82, 0xb380 ;  /* 0x0000b38000527802 */ /* 0x000fe40000000f00 */
[----:B--2---:R-:W-:Y:S05]  /*b370*/  CALL.REL.NOINC `($__internal_29_$__cuda_sm70_shflsync_up) ;  /* 0x0000087000007944 */ /* 0x004fea0003c00000 */
[----:B------:R-:W-:Y:S01]  /*b380*/  IMAD.MOV.U32 R82, RZ, RZ, R84 ;  /* 0x000000ffff527224 */ /* 0x000fe200078e0054 */
[----:B--2---:R-:W-:Y:S05]  /*b390*/  BRA `(.L_x_696) ;  /* 0xffffb57000007947 */ /* 0x004fea000383ffff */
.L_x_644:
[----:B-1----:R-:W-:Y:S01]  /*b3a0*/  HFMA2.MMA R84, -RZ, RZ, 0, 5.9604644775390625e-08 ;  /* 0x00000001ff547435 */ /* 0x002fe200000001ff */
[----:B------:R-:W-:Y:S01]  /*b3b0*/  IMAD.MOV.U32 R83, RZ, RZ, R141 ;  /* 0x000000ffff537224 */ /* 0x000fe200078e008d */
[----:B------:R-:W-:-:S04]  /*b3c0*/  MOV R82, 0xb3e0 ;  /* 0x0000b3e000527802 */ /* 0x000fc80000000f00 */
[----:B0-2--5:R-:W-:Y:S05]  /*b3d0*/  CALL.REL.NOINC `($__internal_29_$__cuda_sm70_shflsync_up) ;  /* 0x0000081000007944 */ /* 0x025fea0003c00000 */
[----:B------:R-:W-:Y:S01]  /*b3e0*/  IMAD.MOV.U32 R141, RZ, RZ, R84 ;  /* 0x000000ffff8d7224 */ /* 0x000fe200078e0054 */
[----:B------:R-:W-:Y:S01]  /*b3f0*/  MOV R84, 0x1 ;  /* 0x0000000100547802 */ /* 0x000fe20000000f00 */
[----:B------:R-:W-:Y:S01]  /*b400*/  IMAD.MOV.U32 R83, RZ, RZ, R85 ;  /* 0x000000ffff537224 */ /* 0x000fe200078e0055 */
[----:B------:R-:W-:Y:S02]  /*b410*/  MOV R82, 0xb430 ;  /* 0x0000b43000527802 */ /* 0x000fe40000000f00 */
[----:B--2---:R-:W-:Y:S05]  /*b420*/  CALL.REL.NOINC `($__internal_29_$__cuda_sm70_shflsync_up) ;  /* 0x000007c000007944 */ /* 0x004fea0003c00000 */
[----:B------:R-:W-:Y:S01]  /*b430*/  IMAD.MOV.U32 R85, RZ, RZ, R84 ;  /* 0x000000ffff557224 */ /* 0x000fe200078e0054 */
[----:B------:R-:W-:Y:S01]  /*b440*/  HFMA2.MMA R84, -RZ, RZ, 0, 0 ;  /* 0x00000000ff547435 */ /* 0x000fe200000001ff */
[----:B------:R-:W-:Y:S01]  /*b450*/  IMAD.MOV.U32 R82, RZ, RZ, R80 ;  /* 0x000000ffff527224 */ /* 0x000fe200078e0050 */
[----:B------:R-:W-:-:S04]  /*b460*/  MOV R83, 0xb480 ;  /* 0x0000b48000537802 */ /* 0x000fc80000000f00 */
[----:B--2---:R-:W-:Y:S05]  /*b470*/  CALL.REL.NOINC `($__internal_28_$__cuda_sm70_shflsync_idx_p) ;  /* 0x000006d000007944 */ /* 0x004fea0003c00000 */
[----:B-1----:R-:W-:Y:S01]  /*b480*/  IMAD.MOV.U32 R80, RZ, RZ, R84 ;  /* 0x000000ffff507224 */ /* 0x002fe200078e0054 */
[----:B------:R-:W-:Y:S01]  /*b490*/  MOV R84, RZ ;  /* 0x000000ff00547202 */ /* 0x000fe20000000f00 */
[----:B------:R-:W-:Y:S01]  /*b4a0*/  IMAD.MOV.U32 R82, RZ, RZ, R81 ;  /* 0x000000ffff527224 */ /* 0x000fe200078e0051 */
[----:B------:R-:W-:-:S02]  /*b4b0*/  MOV R83, 0xb4d0 ;  /* 0x0000b4d000537802 */ /* 0x000fc40000000f00 */
[----:B0-2--5:R-:W-:Y:S05]  /*b4c0*/  CALL.REL.NOINC `($__internal_28_$__cuda_sm70_shflsync_idx_p) ;  /* 0x0000068000007944 */ /* 0x025fea0003c00000 */
[----:B-1----:R-:W-:Y:S01]  /*b4d0*/  IMAD.MOV.U32 R81, RZ, RZ, R84 ;  /* 0x000000ffff517224 */ /* 0x002fe200078e0054 */
[----:B0-2--5:R-:W-:Y:S05]  /*b4e0*/  BRA `(.L_x_697) ;  /* 0xffffb55000007947 */ /* 0x025fea000383ffff */
.L_x_647:
[----:B------:R-:W-:Y:S01]  /*b4f0*/  HFMA2.MMA R84, -RZ, RZ, 0, 5.9604644775390625e-08 ;  /* 0x00000001ff547435 */ /* 0x000fe200000001ff */
[----:B------:R-:W-:Y:S01]  /*b500*/  IMAD.MOV.U32 R83, RZ, RZ, R85 ;  /* 0x000000ffff537224 */ /* 0x000fe200078e0055 */
[----:B------:R-:W-:-:S04]  /*b510*/  MOV R82, 0xb530 ;  /* 0x0000b53000527802 */ /* 0x000fc80000000f00 */
[----:B-----5:R-:W-:Y:S05]  /*b520*/  CALL.REL.NOINC `($__internal_27_$__cuda_sm70_shflsync_down) ;  /* 0x0000059000007944 */ /* 0x020fea0003c00000 */
[----:B-1----:R-:W-:Y:S01]  /*b530*/  IMAD.MOV.U32 R87, RZ, RZ, R84 ;  /* 0x000000ffff577224 */ /* 0x002fe200078e0054 */
[----:B0-2--5:R-:W-:Y:S05]  /*b540*/  BRA `(.L_x_698) ;  /* 0xffffbb1000007947 */ /* 0x025fea000383ffff */
.L_x_648:
[----:B------:R-:W-:Y:S01]  /*b550*/  IMAD.MOV.U32 R83, RZ, RZ, R86 ;  /* 0x000000ffff537224 */ /* 0x000fe200078e0056 */
[----:B------:R-:W-:-:S02]  /*b560*/  MOV R84, 0x1 ;  /* 0x0000000100547802 */ /* 0x000fc40000000f00 */
[----:B------:R-:W-:Y:S02]  /*b570*/  MOV R82, 0xb590 ;  /* 0x0000b59000527802 */ /* 0x000fe40000000f00 */
[----:B01---5:R-:W-:Y:S05]  /*b580*/  CALL.REL.NOINC `($__internal_27_$__cuda_sm70_shflsync_down) ;  /* 0x0000053000007944 */ /* 0x023fea0003c00000 */
[C---:B------:R-:W-:Y:S02]  /*b590*/  FMUL.FTZ R87, R85.reuse, R87 ;  /* 0x0000005755577220 */ /* 0x040fe40000410000 */
[C---:B-1----:R-:W-:Y:S02]  /*b5a0*/  FFMA.FTZ R82, R85.reuse, R84, R86 ;  /* 0x0000005455527223 */ /* 0x042fe40000010056 */
[----:B------:R-:W-:Y:S01]  /*b5b0*/  IMAD.MOV.U32 R84, RZ, RZ, 0x2 ;  /* 0x00000002ff547424 */ /* 0x000fe200078e00ff */
[----:B------:R-:W-:Y:S02]  /*b5c0*/  FSEL R85, R85, R87, !P4 ;  /* 0x0000005755557208 */ /* 0x000fe40006000000 */
[----:B------:R-:W-:Y:S02]  /*b5d0*/  FSEL R86, R86, R82, !P4 ;  /* 0x0000005256567208 */ /* 0x000fe40006000000 */
[----:B------:R-:W-:Y:S01]  /*b5e0*/  MOV R82, 0xb610 ;  /* 0x0000b61000527802 */ /* 0x000fe20000000f00 */
[----:B------:R-:W-:-:S02]  /*b5f0*/  IMAD.MOV.U32 R83, RZ, RZ, R85 ;  /* 0x000000ffff537224 */ /* 0x000fc400078e0055 */
[----:B0-2--5:R-:W-:Y:S05]  /*b600*/  CALL.REL.NOINC `($__internal_27_$__cuda_sm70_shflsync_down) ;  /* 0x000004b000007944 */ /* 0x025fea0003c00000 */
[----:B-1----:R-:W-:Y:S01]  /*b610*/  MOV R87, R84 ;  /* 0x0000005400577202 */ /* 0x002fe20000000f00 */
[----:B------:R-:W-:Y:S01]  /*b620*/  IMAD.MOV.U32 R83, RZ, RZ, R86 ;  /* 0x000000ffff537224 */ /* 0x000fe200078e0056 */
[----:B------:R-:W-:Y:S01]  /*b630*/  MOV R82, 0xb660 ;  /* 0x0000b66000527802 */ /* 0x000fe20000000f00 */
[----:B------:R-:W-:-:S02]  /*b640*/  IMAD.MOV.U32 R84, RZ, RZ, 0x2 ;  /* 0x00000002ff547424 */ /* 0x000fc400078e00ff */
[----:B0-2--5:R-:W-:Y:S05]  /*b650*/  CALL.REL.NOINC `($__internal_27_$__cuda_sm70_shflsync_down) ;  /* 0x0000046000007944 */ /* 0x025fea0003c00000 */
[----:B-1----:R-:W-:Y:S01]  /*b660*/  @!P3 FFMA.FTZ R86, R85, R84, R86 ;  /* 0x000000545556b223 */ /* 0x002fe20000010056 */
[----:B------:R-:W-:Y:S01]  /*b670*/  HFMA2.MMA R84, -RZ, RZ, 0, 2.384185791015625e-07 ;  /* 0x00000004ff547435 */ /* 0x000fe200000001ff */
[----:B------:R-:W-:Y:S01]  /*b680*/  @!P3 FMUL.FTZ R85, R87, R85 ;  /* 0x000000555755b220 */ /* 0x000fe20000410000 */
[----:B------:R-:W-:-:S03]  /*b690*/  MOV R82, 0xb6c0 ;  /* 0x0000b6c000527802 */ /* 0x000fc60000000f00 */
[----:B------:R-:W-:Y:S02]  /*b6a0*/  IMAD.MOV.U32 R83, RZ, RZ, R85 ;  /* 0x000000ffff537224 */ /* 0x000fe400078e0055 */
[----:B0-2--5:R-:W-:Y:S05]  /*b6b0*/  CALL.REL.NOINC `($__internal_27_$__cuda_sm70_shflsync_down) ;  /* 0x0000040000007944 */ /* 0x025fea0003c00000 */
[----:B-1----:R-:W-:Y:S01]  /*b6c0*/  IMAD.MOV.U32 R87, RZ, RZ, R84 ;  /* 0x000000ffff577224 */ /* 0x002fe200078e0054 */
[----:B------:R-:W-:Y:S01]  /*b6d0*/  MOV R83, R86 ;  /* 0x0000005600537202 */ /* 0x000fe20000000f00 */
[----:B------:R-:W-:Y:S01]  /*b6e0*/  IMAD.MOV.U32 R84, RZ, RZ, 0x4 ;  /* 0x00000004ff547424 */ /* 0x000fe200078e00ff */
[----:B------:R-:W-:Y:S02]  /*b6f0*/  MOV R82, 0xb710 ;  /* 0x0000b71000527802 */ /* 0x000fe40000000f00 */
[----:B0-2--5:R-:W-:Y:S05]  /*b700*/  CALL.REL.NOINC `($__internal_27_$__cuda_sm70_shflsync_down) ;  /* 0x000003b000007944 */ /* 0x025fea0003c00000 */
[----:B-1----:R-:W-:Y:S01]  /*b710*/  @!P2 FFMA.FTZ R86, R85, R84, R86 ;  /* 0x000000545556a223 */ /* 0x002fe20000010056 */
[----:B------:R-:W-:Y:S01]  /*b720*/  MOV R82, 0xb790 ;  /* 0x0000b79000527802 */ /* 0x000fe20000000f00 */
[----:B------:R-:W-:Y:S02]  /*b730*/  @!P2 FMUL.FTZ R85, R87, R85 ;  /* 0x000000555755a220 */ /* 0x000fe40000410000 */
[----:B------:R-:W-:Y:S02]  /*b740*/  IMAD.MOV.U32 R87, RZ, RZ, R86 ;  /* 0x000000ffff577224 */ /* 0x000fe400078e0056 */
[----:B------:R-:W-:Y:S01]  /*b750*/  IMAD.MOV.U32 R84, RZ, RZ, 0x8 ;  /* 0x00000008ff547424 */ /* 0x000fe200078e00ff */
[----:B------:R-:W-:-:S05]  /*b760*/  MOV R86, R85 ;  /* 0x0000005500567202 */ /* 0x000fca0000000f00 */
[----:B------:R-:W-:Y:S02]  /*b770*/  IMAD.MOV.U32 R83, RZ, RZ, R86 ;  /* 0x000000ffff537224 */ /* 0x000fe400078e0056 */
[----:B0-2--5:R-:W-:Y:S05]  /*b780*/  CALL.REL.NOINC `($__internal_27_$__cuda_sm70_shflsync_down) ;  /* 0x0000033000007944 */ /* 0x025fea0003c00000 */
[----:B-1----:R-:W-:Y:S01]  /*b790*/  MOV R85, R84 ;  /* 0x0000005400557202 */ /* 0x002fe20000000f00 */
[----:B------:R-:W-:Y:S01]  /*b7a0*/  IMAD.MOV.U32 R83, RZ, RZ, R87 ;  /* 0x000000ffff537224 */ /* 0x000fe200078e0057 */
[----:B------:R-:W-:Y:S01]  /*b7b0*/  MOV R82, 0xb7e0 ;  /* 0x0000b7e000527802 */ /* 0x000fe20000000f00 */
[----:B------:R-:W-:Y:S02]  /*b7c0*/  IMAD.MOV.U32 R84, RZ, RZ, 0x8 ;  /* 0x00000008ff547424 */ /* 0x000fe400078e00ff */
[----:B0-2--5:R-:W-:Y:S05]  /*b7d0*/  CALL.REL.NOINC `($__internal_27_$__cuda_sm70_shflsync_down) ;  /* 0x000002e000007944 */ /* 0x025fea0003c00000 */
[----:B-1----:R-:W-:Y:S01]  /*b7e0*/  @!P1 FFMA.FTZ R87, R86, R84, R87 ;  /* 0x0000005456579223 */ /* 0x002fe20000010057 */
[----:B------:R-:W-:Y:S01]  /*b7f0*/  MOV R82, 0xb850 ;  /* 0x0000b85000527802 */ /* 0x000fe20000000f00 */
[----:B------:R-:W-:Y:S02]  /*b800*/  @!P1 FMUL.FTZ R86, R85, R86 ;  /* 0x0000005655569220 */ /* 0x000fe40000410000 */
[----:B------:R-:W-:Y:S01]  /*b810*/  IMAD.MOV.U32 R84, RZ, RZ, 0x10 ;  /* 0x00000010ff547424 */ /* 0x000fe200078e00ff */
[----:B------:R-:W-:Y:S01]  /*b820*/  MOV R85, R87 ;  /* 0x0000005700557202 */ /* 0x000fe20000000f00 */
[----:B------:R-:W-:Y:S02]  /*b830*/  IMAD.MOV.U32 R83, RZ, RZ, R86 ;  /* 0x000000ffff537224 */ /* 0x000fe400078e0056 */
[----:B0-2--5:R-:W-:Y:S05]  /*b840*/  CALL.REL.NOINC `($__internal_27_$__cuda_sm70_shflsync_down) ;  /* 0x0000027000007944 */ /* 0x025fea0003c00000 */
[----:B-1----:R-:W-:Y:S01]  /*b850*/  MOV R87, R84 ;  /* 0x0000005400577202 */ /* 0x002fe20000000f00 */
[----:B------:R-:W-:Y:S01]  /*b860*/  IMAD.MOV.U32 R83, RZ, RZ, R85 ;  /* 0x000000ffff537224 */ /* 0x000fe200078e0055 */
[----:B------:R-:W-:Y:S01]  /*b870*/  MOV R82, 0xb8a0 ;  /* 0x0000b8a000527802 */ /* 0x000fe20000000f00 */
[----:B------:R-:W-:-:S02]  /*b880*/  IMAD.MOV.U32 R84, RZ, RZ, 0x10 ;  /* 0x00000010ff547424 */ /* 0x000fc400078e00ff */
[----:B0-2--5:R-:W-:Y:S05]  /*b890*/  CALL.REL.NOINC `($__internal_27_$__cuda_sm70_shflsync_down) ;  /* 0x0000022000007944 */ /* 0x025fea0003c00000 */
[----:B-1----:R-:W-:Y:S01]  /*b8a0*/  @!P0 FFMA.FTZ R85, R86, R84, R85 ;  /* 0x0000005456558223 */ /* 0x002fe20000010055 */
[----:B------:R-:W-:Y:S01]  /*b8b0*/  HFMA2.MMA R84, -RZ, RZ, 0, 0 ;  /* 0x00000000ff547435 */ /* 0x000fe200000001ff */
[----:B------:R-:W-:Y:S01]  /*b8c0*/  @!P0 FMUL.FTZ R86, R87, R86 ;  /* 0x0000005657568220 */ /* 0x000fe20000410000 */
[----:B------:R-:W-:-:S03]  /*b8d0*/  MOV R83, 0xb900 ;  /* 0x0000b90000537802 */ /* 0x000fc60000000f00 */
[----:B------:R-:W-:Y:S02]  /*b8e0*/  IMAD.MOV.U32 R82, RZ, RZ, R86 ;  /* 0x000000ffff527224 */ /* 0x000fe400078e0056 */
[----:B0-2--5:R-:W-:Y:S05]  /*b8f0*/  CALL.REL.NOINC `($__internal_28_$__cuda_sm70_shflsync_idx_p) ;  /* 0x0000025000007944 */ /* 0x025fea0003c00000 */
[----:B-1----:R-:W-:Y:S01]  /*b900*/  IMAD.MOV.U32 R87, RZ, RZ, R84 ;  /* 0x000000ffff577224 */ /* 0x002fe200078e0054 */
[----:B------:R-:W-:Y:S01]  /*b910*/  MOV R82, R85 ;  /* 0x0000005500527202 */ /* 0x000fe20000000f00 */
[----:B------:R-:W-:Y:S01]  /*b920*/  IMAD.MOV.U32 R84, RZ, RZ, RZ ;  /* 0x000000ffff547224 */ /* 0x000fe200078e00ff */
[----:B------:R-:W-:Y:S02]  /*b930*/  MOV R83, 0xb950 ;  /* 0x0000b95000537802 */ /* 0x000fe40000000f00 */
[----:B0-2--5:R-:W-:Y:S05]  /*b940*/  CALL.REL.NOINC `($__internal_28_$__cuda_sm70_shflsync_idx_p) ;  /* 0x0000020000007944 */ /* 0x025fea0003c00000 */
[----:B-1----:R-:W-:Y:S01]  /*b950*/  IMAD.MOV.U32 R156, RZ, RZ, R84 ;  /* 0x000000ffff9c7224 */ /* 0x002fe200078e0054 */
[----:B------:R-:W-:Y:S01]  /*b960*/  MOV R83, R86 ;  /* 0x0000005600537202 */ /* 0x000fe20000000f00 */
[----:B------:R-:W-:Y:S01]  /*b970*/  IMAD.MOV.U32 R84, RZ, RZ, 0x1 ;  /* 0x00000001ff547424 */ /* 0x000fe200078e00ff */
[----:B------:R-:W-:Y:S02]  /*b980*/  MOV R82, 0xb9a0 ;  /* 0x0000b9a000527802 */ /* 0x000fe40000000f00 */
[----:B0-2--5:R-:W-:Y:S05]  /*b990*/  CALL.REL.NOINC `($__internal_27_$__cuda_sm70_shflsync_down) ;  /* 0x0000012000007944 */ /* 0x025fea0003c00000 */
[----:B-1----:R-:W-:Y:S01]  /*b9a0*/  IMAD.MOV.U32 R159, RZ, RZ, R84 ;  /* 0x000000ffff9f7224 */ /* 0x002fe200078e0054 */
[----:B------:R-:W-:Y:S01]  /*b9b0*/  MOV R83, R85 ;  /* 0x0000005500537202 */ /* 0x000fe20000000f00 */
[----:B------:R-:W-:Y:S01]  /*b9c0*/  IMAD.MOV.U32 R84, RZ, RZ, 0x1 ;  /* 0x00000001ff547424 */ /* 0x000fe200078e00ff */
[----:B------:R-:W-:Y:S02]  /*b9d0*/  MOV R82, 0xb9f0 ;  /* 0x0000b9f000527802 */ /* 0x000fe40000000f00 */
[----:B0-2--5:R-:W-:Y:S05]  /*b9e0*/  CALL.REL.NOINC `($__internal_27_$__cuda_sm70_shflsync_down) ;  /* 0x000000d000007944 */ /* 0x025fea0003c00000 */
[----:B-1----:R-:W-:Y:S01]  /*b9f0*/  IMAD.MOV.U32 R86, RZ, RZ, R84 ;  /* 0x000000ffff567224 */ /* 0x002fe200078e0054 */
[----:B------:R-:W-:Y:S01]  /*ba00*/  MOV R85, R159 ;  /* 0x0000009f00557202 */ /* 0x000fe20000000f00 */
[----:B------:R-:W-:Y:S01]  /*ba10*/  IMAD.MOV.U32 R82, RZ, RZ, R80 ;  /* 0x000000ffff527224 */ /* 0x000fe200078e0050 */
[----:B------:R-:W-:Y:S01]  /*ba20*/  MOV R83, 0xba50 ;  /* 0x0000ba5000537802 */ /* 0x000fe20000000f00 */
[----:B------:R-:W-:-:S02]  /*ba30*/  IMAD.MOV.U32 R84, RZ, RZ, RZ ;  /* 0x000000ffff547224 */ /* 0x000fc400078e00ff */
[----:B0-2--5:R-:W-:Y:S05]  /*ba40*/  CALL.REL.NOINC `($__internal_28_$__cuda_sm70_shflsync_idx_p) ;  /* 0x0000010000007944 */ /* 0x025fea0003c00000 */
[----:B-1----:R-:W-:Y:S01]  /*ba50*/  MOV R159, R84 ;  /* 0x00000054009f7202 */ /* 0x002fe20000000f00 */
[----:B------:R-:W-:Y:S01]  /*ba60*/  IMAD.MOV.U32 R82, RZ, RZ, R81 ;  /* 0x000000ffff527224 */ /* 0x000fe200078e0051 */
[----:B------:R-:W-:Y:S01]  /*ba70*/  MOV R83, 0xbaa0 ;  /* 0x0000baa000537802 */ /* 0x000fe20000000f00 */
[----:B------:R-:W-:-:S02]  /*ba80*/  IMAD.MOV.U32 R84, RZ, RZ, RZ ;  /* 0x000000ffff547224 */ /* 0x000fc400078e00ff */
[----:B0-2--5:R-:W-:Y:S05]  /*ba90*/  CALL.REL.NOINC `($__internal_28_$__cuda_sm70_shflsync_idx_p) ;  /* 0x000000b000007944 */ /* 0x025fea0003c00000 */
[----:B-1----:R-:W-:Y:S01]  /*baa0*/  MOV R83, R84 ;  /* 0x0000005400537202 */ /* 0x002fe20000000f00 */
[----:B0-2--5:R-:W-:Y:S05]  /*bab0*/  BRA `(.L_x_699) ;  /* 0xffffb74000007947 */ /* 0x025fea000383ffff */
        .weak           $__internal_27_$__cuda_sm70_shflsync_down
        .type           $__internal_27_$__cuda_sm70_shflsync_down,@function
        .size           $__internal_27_$__cuda_sm70_shflsync_down,($__internal_28_$__cuda_sm70_shflsync_idx_p - $__internal_27_$__cuda_sm70_shflsync_down)
$__internal_27_$__cuda_sm70_shflsync_down:
        /* <DEDUP_REMOVED lines=8> */
[----:B------:R-:W-:Y:S05]  /*bb40*/  RET.REL.NODEC R82 `(_Z25selective_scan_bwd_kernelI32Selective_Scan_bwd_kernel_traitsILi128ELi16ELb0ELb1ELb0ELb0ELb1EN3c108BFloat16EfEEv12SSMParamsBwd) ;  /* 0xffff44b052007950 */ /* 0x000fea0003c3ffff */
        .weak           $__internal_28_$__cuda_sm70_shflsync_idx_p
        .type           $__internal_28_$__cuda_sm70_shflsync_idx_p,@function
        .size           $__internal_28_$__cuda_sm70_shflsync_idx_p,($__internal_29_$__cuda_sm70_shflsync_up - $__internal_28_$__cuda_sm70_shflsync_idx_p)
$__internal_28_$__cuda_sm70_shflsync_idx_p:
        /* <DEDUP_REMOVED lines=9> */
[----:B------:R-:W-:Y:S05]  /*bbe0*/  RET.REL.NODEC R82 `(_Z25selective_scan_bwd_kernelI32Selective_Scan_bwd_kernel_traitsILi128ELi16ELb0ELb1ELb0ELb0ELb1EN3c108BFloat16EfEEv12SSMParamsBwd) ;  /* 0xffff441052007950 */ /* 0x000fea0003c3ffff */
        .weak           $__internal_29_$__cuda_sm70_shflsync_up
        .type           $__internal_29_$__cuda_sm70_shflsync_up,@function
        .size           $__internal_29_$__cuda_sm70_shflsync_up,(.L_x_8841 - $__internal_29_$__cuda_sm70_shflsync_up)
$__internal_29_$__cuda_sm70_shflsync_up:
        /* <DEDUP_REMOVED lines=8> */
[----:B-1----:R-:W-:Y:S06]  /*bc70*/  RET.REL.NODEC R82 `(_Z25selective_scan_bwd_kernelI32Selective_Scan_bwd_kernel_traitsILi128ELi16ELb0ELb1ELb0ELb0ELb1EN3c108BFloat16EfEEv12SSMParamsBwd) ;  /* 0xffff438052007950 */ /* 0x002fec0003c3ffff */
.L_x_700:
        /* <DEDUP_REMOVED lines=16> */
.L_x_8841:


//--------------------- .text._Z25selective_scan_bwd_kernelI32Selective_Scan_bwd_kernel_traitsILi128ELi16ELb0ELb1ELb0ELb1ELb0EN3c108BFloat16EfEEv12SSMParamsBwd --------------------------
	.section	.text._Z25selective_scan_bwd_kernelI32Selective_Scan_bwd_kernel_traitsILi128ELi16ELb0ELb1ELb0ELb1ELb0EN3c108BFloat16EfEEv12SSMParamsBwd,"ax",@progbits
	.sectioninfo	@"SHI_REGISTERS=168"
	.align	128
        .global         _Z25selective_scan_bwd_kernelI32Selective_Scan_bwd_kernel_traitsILi128ELi16ELb0ELb1ELb0ELb1ELb0EN3c108BFloat16EfEEv12SSMParamsBwd
        .type           _Z25selective_scan_bwd_kernelI32Selective_Scan_bwd_kernel_traitsILi128ELi16ELb0ELb1ELb0ELb1ELb0EN3c108BFloat16EfEEv12SSMParamsBwd,@function
        .size           _Z25selective_scan_bwd_kernelI32Selective_Scan_bwd_kernel_traitsILi128ELi16ELb0ELb1ELb0ELb1ELb0EN3c108BFloat16EfEEv12SSMParamsBwd,(.L_x_8844 - _Z25selective_scan_bwd_kernelI32Selective_Scan_bwd_kernel_traitsILi128ELi16ELb0ELb1ELb0ELb1ELb0EN3c108BFloat16EfEEv12SSMParamsBwd)
        .other          _Z25selective_scan_bwd_kernelI32Selective_Scan_bwd_kernel_traitsILi128ELi16ELb0ELb1ELb0ELb1ELb0EN3c108BFloat16EfEEv12SSMParamsBwd,@"STO_CUDA_ENTRY STV_DEFAULT"
_Z25selective_scan_bwd_kernelI32Selective_Scan_bwd_kernel_traitsILi128ELi16ELb0ELb1ELb0ELb1ELb0EN3c108BFloat16EfEEv12SSMParamsBwd:
.text._Z25selective_scan_bwd_kernelI32Selective_Scan_bwd_kernel_traitsILi128ELi16ELb0ELb1ELb0ELb1ELb0EN3c108BFloat16EfEEv12SSMParamsBwd:
        /* <DEDUP_REMOVED lines=36> */
[----:B------:R1:W-:Y:S01]  /*0240*/  STL [R1], RZ ;  /* 0x000000ff01007387 */ /* 0x0003e20000100800 */
        /* <DEDUP_REMOVED lines=9> */
[----:B------:R-:W-:Y:S02]  /*02e0*/  UMOV UR32, URZ ;  /* 0x0000003f00207c82 */ /* 0x000fe40008000000 */
[----:B------:R-:W-:Y:S02]  /*02f0*/  UISETP.NE.AND.EX UP2, UPT, URZ, UR31, UPT, UP2 ;  /* 0x0000001f3f00728c */ /* 0x000fe4000bf45320 */
[----:B------:R-:W-:Y:S01]  /*0300*/  UMOV UR33, URZ ;  /* 0x0000003f00217c82 */ /* 0x000fe20008000000 */
[----:B0-----:R-:W2:Y:S01]  /*0310*/  MUFU.RCP R0, R0 ;  /* 0x0000000000007308 */ /* 0x001ea20000001000 */
[----:B------:R-:W-:Y:S02]  /*0320*/  UMOV UR34, URZ ;  /* 0x0000003f00227c82 */ /* 0x000fe40008000000 */
[----:B------:R-:W-:-:S02]  /*0330*/  @UP1 ULEA UR32, UP3, UR10, UR24, 0x2 ;  /* 0x000000180a201291 */ /* 0x000fc4000f86103f */
[----:B------:R-:W-:Y:S02]  /*0340*/  UIADD3 UR23, UR23, UR4, URZ ;  /* 0x0000000417177290 */ /* 0x000fe4000fffe03f */
[----:B------:R-:W-:Y:S02]  /*0350*/  @UP1 ULEA.HI.X UR33, UR10, UR25, UR11, 0x2, UP3 ;  /* 0x000000190a211291 */ /* 0x000fe400098f140b */
[----:B------:R-:W-:Y:S02]  /*0360*/  @UP2 ULEA UR34, UP1, UR10, UR30, 0x2 ;  /* 0x0000001e0a222291 */ /* 0x000fe4000f82103f */
[----:B------:R-:W-:Y:S02]  /*0370*/  UMOV UR35, URZ ;  /* 0x0000003f00237c82 */ /* 0x000fe40008000000 */
[----:B------:R-:W-:Y:S02]  /*0380*/  UMOV UR4, URZ ;  /* 0x0000003f00047c82 */ /* 0x000fe40008000000 */
[----:B------:R-:W-:Y:S01]  /*0390*/  @UP2 ULEA.HI.X UR35, UR10, UR31, UR11, 0x2, UP1 ;  /* 0x0000001f0a232291 */ /* 0x000fe200088f140b */
[----:B--2---:R-:W-:Y:S01]  /*03a0*/  IADD3 R2, R0, 0xffffffe, RZ ;  /* 0x0ffffffe00027810 */ /* 0x004fe20007ffe0ff */
[----:B------:R-:W-:Y:S01]  /*03b0*/  UIMAD UR21, UR13, UR18, URZ ;  /* 0x000000120d1572a4 */ /* 0x000fe2000f8e023f */
[----:B------:R-:W-:Y:S01]  /*03c0*/  IABS R0, UR10 ;  /* 0x0000000a00007c13 */ /* 0x000fe20008000000 */
[----:B------:R-:W-:-:S02]  /*03d0*/  ULDC.64 UR24, c[0x0][0x1d8] ;  /* 0x0000760000187ab9 */ /* 0x000fc40000000a00 */
[----:B------:R-:W-:Y:S01]  /*03e0*/  UIMAD.WIDE.U32 UR8, UR12, UR18, URZ ;  /* 0x000000120c0872a5 */ /* 0x000fe2000f8e003f */
[----:B------:R-:W0:Y:S01]  /*03f0*/  F2I.FTZ.U32.TRUNC.NTZ R2, R2 ;  /* 0x0000000200027305 */ /* 0x000e22000021f000 */
[----:B------:R-:W2:Y:S01]  /*0400*/  R2UR UR26, R0 ;  /* 0x00000000001a73c2 */ /* 0x000ea200000e0000 */
[----:B------:R-:W-:Y:S02]  /*0410*/  UIMAD UR21, UR12, UR19, UR21 ;  /* 0x000000130c1572a4 */ /* 0x000fe4000f8e0215 */
[----:B------:R-:W-:Y:S02]  /*0420*/  UIMAD.WIDE.U32 UR16, UR12, UR6, URZ ;  /* 0x000000060c1072a5 */ /* 0x000fe4000f8e003f */
[----:B------:R-:W-:Y:S02]  /*0430*/  ULDC.64 UR18, c[0x0][0x190] ;  /* 0x0000640000127ab9 */ /* 0x000fe40000000a00 */
[----:B------:R-:W-:Y:S02]  /*0440*/  UIMAD UR15, UR13, UR18, URZ ;  /* 0x000000120d0f72a4 */ /* 0x000fe4000f8e023f */
[----:B------:R-:W-:-:S02]  /*0450*/  UIMAD UR20, UR11, UR24, URZ ;  /* 0x000000180b1472a4 */ /* 0x000fc4000f8e023f */
[----:B------:R-:W-:Y:S02]  /*0460*/  UIMAD.WIDE.U32 UR6, UR12, UR18, URZ ;  /* 0x000000120c0672a5 */ /* 0x000fe4000f8e003f */
[----:B------:R-:W-:Y:S01]  /*0470*/  UIMAD UR15, UR12, UR19, UR15 ;  /* 0x000000130c0f72a4 */ /* 0x000fe2000f8e020f */
[----:B0-----:R-:W0:Y:S02]  /*0480*/  R2UR UR5, R2 ;  /* 0x00000000020573c2 */ /* 0x001e2400000e0000 */
[----:B------:R-:W-:Y:S02]  /*0490*/  ULDC.64 UR18, c[0x0][0x1e8] ;  /* 0x00007a0000127ab9 */ /* 0x000fe40000000a00 */
[----:B------:R-:W-:Y:S02]  /*04a0*/  UIMAD UR27, UR11, UR18, URZ ;  /* 0x000000120b1b72a4 */ /* 0x000fe4000f8e023f */
[----:B------:R-:W-:Y:S02]  /*04b0*/  UIMAD UR20, UR10, UR25, UR20 ;  /* 0x000000190a1472a4 */ /* 0x000fe4000f8e0214 */
[----:B------:R-:W-:-:S02]  /*04c0*/  UIMAD UR25, UR10, UR19, UR27 ;  /* 0x000000130a1972a4 */ /* 0x000fc4000f8e021b */
[----:B------:R-:W-:Y:S02]  /*04d0*/  UIADD3 UR17, UR17, UR14, URZ ;  /* 0x0000000e11117290 */ /* 0x000fe4000fffe03f */
[----:B------:R-:W-:Y:S02]  /*04e0*/  ULDC UR27, c[0x0][0x174] ;  /* 0x00005d00001b7ab9 */ /* 0x000fe40000000800 */
[----:B------:R-:W-:Y:S02]  /*04f0*/  USHF.L.U32 UR14, UR27, 0xb, URZ ;  /* 0x0000000b1b0e7899 */ /* 0x000fe4000800063f */
[----:B------:R-:W-:Y:S02]  /*0500*/  UIADD3 UR9, UR9, UR21, URZ ;  /* 0x0000001509097290 */ /* 0x000fe4000fffe03f */
[----:B------:R-:W-:Y:S02]  /*0510*/  UIADD3 UR21, UR14, -0x800, URZ ;  /* 0xfffff8000e157890 */ /* 0x000fe4000fffe03f */
[----:B------:R-:W-:-:S02]  /*0520*/  UIMAD.WIDE.U32 UR16, UR10, UR18, UR16 ;  /* 0x000000120a1072a5 */ /* 0x000fc4000f8e0010 */
[----:B------:R-:W-:Y:S02]  /*0530*/  UIADD3 UR7, UR7, UR15, URZ ;  /* 0x0000000f07077290 */ /* 0x000fe4000fffe03f */
[----:B------:R-:W-:Y:S02]  /*0540*/  ULDC.64 UR18, c[0x0][0x280] ;  /* 0x0000a00000127ab9 */ /* 0x000fe40000000a00 */
[----:B0-----:R-:W-:Y:S02]  /*0550*/  UIADD3 UR30, URZ, -UR5, URZ ;  /* 0x800000053f1e7290 */ /* 0x001fe4000fffe03f */
[----:B------:R-:W-:Y:S02]  /*0560*/  UIMAD.WIDE.U32 UR8, UR10, UR18, UR8 ;  /* 0x000000120a0872a5 */ /* 0x000fe4000f8e0008 */
[----:B------:R-:W-:-:S04]  /*0570*/  UIMAD UR30, UR30, UR36, URZ ;  /* 0x000000241e1e72a4 */ /* 0x000fc8000f8e023f */
[----:B------:R-:W-:Y:S02]  /*0580*/  UIMAD.WIDE.U32 UR30, UR5, UR30, UR4 ;  /* 0x0000001e051e72a5 */ /* 0x000fe4000f8e0004 */
[----:B------:R-:W-:Y:S02]  /*0590*/  UIMAD.WIDE.U32 UR4, UR10, UR24, UR22 ;  /* 0x000000180a0472a5 */ /* 0x000fe4000f8e0016 */
[----:B--2---:R-:W-:Y:S02]  /*05a0*/  UIMAD.WIDE.U32 UR22, UR31, UR26, URZ ;  /* 0x0000001a1f1672a5 */ /* 0x004fe4000f8e003f */
        /* <DEDUP_REMOVED lines=64> */
[----:B------:R4:W-:Y:S01]  /*09b0*/  STL [R1], RZ ;  /* 0x000000ff01007387 */ /* 0x0009e20000100800 */
[----:B------:R-:W-:-:S02]  /*09c0*/  UMOV UR19, UR20 ;  /* 0x0000001400137c82 */ /* 0x000fc40008000000 */
[----:B------:R-:W-:Y:S01]  /*09d0*/  UMOV UR20, UR22 ;  /* 0x0000001600147c82 */ /* 0x000fe20008000000 */
[----:B------:R-:W1:Y:S01]  /*09e0*/  S2R R164, SR_LANEID ;  /* 0x0000000000a47919 */ /* 0x000e620000000000 */
[----:B------:R-:W-:Y:S02]  /*09f0*/  UMOV UR23, UR24 ;  /* 0x0000001800177c82 */ /* 0x000fe40008000000 */
[----:B------:R-:W-:Y:S01]  /*0a00*/  UMOV UR21, UR8 ;  /* 0x0000000800157c82 */ /* 0x000fe20008000000 */
[----:B------:R4:W-:Y:S01]  /*0a10*/  STL [R1+0x4], RZ ;  /* 0x000004ff01007387 */ /* 0x0009e20000100800 */
[----:B------:R-:W-:Y:S02]  /*0a20*/  UMOV UR22, UR9 ;  /* 0x0000000900167c82 */ /* 0x000fe40008000000 */
[----:B------:R-:W-:Y:S02]  /*0a30*/  UMOV UR24, UR7 ;  /* 0x0000000700187c82 */ /* 0x000fe40008000000 */
[----:B------:R-:W-:Y:S01]  /*0a40*/  UMOV UR6, URZ ;  /* 0x0000003f00067c82 */ /* 0x000fe20008000000 */
[----:B---3--:R-:W-:-:S04]  /*0a50*/  SHF.R.S32.HI R0, RZ, 0x1f, R69 ;  /* 0x0000001fff007819 */ /* 0x008fc80000011445 */
[----:B------:R-:W-:-:S04]  /*0a60*/  LEA.HI R0, R0, R69, RZ, 0x5 ;  /* 0x0000004500007211 */ /* 0x000fc800078f28ff */
[----:B-1--4-:R-:W-:Y:S02]  /*0a70*/  SHF.R.S32.HI R163, RZ, 0x5, R0 ;  /* 0x00000005ffa37819 */ /* 0x012fe40000011400 */
.L_x_787:
[----:B------:R-:W-:Y:S01]  /*0a80*/  ULDC UR25, c[0x0][0x174] ;  /* 0x00005d0000197ab9 */ /* 0x000fe20000000800 */
[----:B------:R-:W-:Y:S01]  /*0a90*/  IMAD.SHL.U32 R89, R69, 0x10, RZ ;  /* 0x0000001045597824 */ /* 0x000fe200078e00ff */
[----:B------:R-:W-:Y:S01]  /*0aa0*/  UIADD3 UR25, -UR6, UR25, URZ ;  /* 0x0000001906197290 */ /* 0x000fe2000fffe13f */
[----:B------:R-:W-:Y:S03]  /*0ab0*/  BAR.SYNC.DEFER_BLOCKING 0x0 ;  /* 0x0000000000007b1d */ /* 0x000fe60000010000 */
[----:B------:R-:W-:Y:S01]  /*0ac0*/  LOP3.LUT R5, R89, 0xfffffe00, RZ, 0xc0, !PT ;  /* 0xfffffe0059057812 */ /* 0x000fe200078ec0ff */
[----:B------:R-:W-:Y:S02]  /*0ad0*/  ULEA UR26, UR25, 0xfffff800, 0xb ;  /* 0xfffff800191a7891 */ /* 0x000fe4000f8e583f */
[----:B------:R-:W-:Y:S01]  /*0ae0*/  ULDC UR7, c[0x0][0x168] ;  /* 0x00005a0000077ab9 */ /* 0x000fe20000000800 */
[----:B------:R-:W-:Y:S01]  /*0af0*/  LOP3.LUT R70, R5, 0x1f, R69, 0xf8, !PT ;  /* 0x0000001f05467812 */ /* 0x000fe200078ef845 */
[----:B------:R-:W-:Y:S01]  /*0b00*/  UIADD3 UR7, -UR26, UR7, URZ ;  /* 0x000000071a077290 */ /* 0x000fe2000fffe13f */
[----:B------:R-:W3:Y:S01]  /*0b10*/  LDL.LU R74, [R1+0x4] ;  /* 0x00000400014a7983 */ /* 0x000ee20000300800 */
[----:B------:R-:W-:Y:S01]  /*0b20*/  MOV R3, UR18 ;  /* 0x0000001200037c02 */ /* 0x000fe20008000f00 */
[----:B------:R-:W-:Y:S01]  /*0b30*/  IMAD.U32 R2, RZ, RZ, UR17 ;  /* 0x00000011ff027e24 */ /* 0x000fe2000f8e00ff */
[----:B------:R-:W-:-:S02]  /*0b40*/  LOP3.LUT R18, R70, 0x20, RZ, 0xfc, !PT ;  /* 0x0000002046127812 */ /* 0x000fc400078efcff */
[C---:B------:R-:W-:Y:S01]  /*0b50*/  ISETP.GE.AND P2, PT, R70.reuse, UR7, PT ;  /* 0x0000000746007c0c */ /* 0x040fe2000bf46270 */
[----:B------:R-:W-:Y:S01]  /*0b60*/  IMAD.WIDE R2, R70, 0x2, R2 ;  /* 0x0000000246027825 */ /* 0x000fe200078e0202 */
[----:B------:R-:W-:Y:S02]  /*0b70*/  ISETP.GE.AND P1, PT, R18, UR7, PT ;  /* 0x0000000712007c0c */ /* 0x000fe4000bf26270 */
[C---:B------:R-:W-:Y:S02]  /*0b80*/  LOP3.LUT R20, R70.reuse, 0x40, RZ, 0xfc, !PT ;  /* 0x0000004046147812 */ /* 0x040fe400078efcff */
[C---:B------:R-:W-:Y:S02]  /*0b90*/  LOP3.LUT R22, R70.reuse, 0x60, RZ, 0xfc, !PT ;  /* 0x0000006046167812 */ /* 0x040fe400078efcff */
[----:B------:R-:W-:Y:S02]  /*0ba0*/  PRMT R7, RZ, 0x7610, R7 ;  /* 0x00007610ff077816 */ /* 0x000fe40000000007 */
[----:B------:R-:W-:-:S02]  /*0bb0*/  LOP3.LUT R23, R70, 0x80, RZ, 0xfc, !PT ;  /* 0x0000008046177812 */ /* 0x000fc400078efcff */
[----:B------:R-:W-:Y:S02]  /*0bc0*/  PRMT R0, RZ, 0x7610, R0 ;  /* 0x00007610ff007816 */ /* 0x000fe40000000000 */
[C---:B------:R-:W-:Y:S01]  /*0bd0*/  LOP3.LUT R24, R70.reuse, 0xa0, RZ, 0xfc, !PT ;  /* 0x000000a046187812 */ /* 0x040fe200078efcff */
[----:B------:R1:W4:Y:S01]  /*0be0*/  @!P2 LDG.E.U16 R7, [R2.64] ;  /* 0x0000001c0207a981 */ /* 0x000322000c1e1500 */
[----:B------:R-:W-:Y:S02]  /*0bf0*/  LOP3.LUT R25, R70, 0xc0, RZ, 0xfc, !PT ;  /* 0x000000c046197812 */ /* 0x000fe400078efcff */
[----:B------:R-:W-:Y:S01]  /*0c00*/  ISETP.GE.AND P0, PT, R20, UR7, PT ;  /* 0x0000000714007c0c */ /* 0x000fe2000bf06270 */
[----:B------:R1:W5:Y:S01]  /*0c10*/  @!P1 LDG.E.U16 R0, [R2.64+0x40] ;  /* 0x0000401c02009981 */ /* 0x000362000c1e1500 */
[----:B------:R-:W-:Y:S02]  /*0c20*/  LOP3.LUT R26, R70, 0xe0, RZ, 0xfc, !PT ;  /* 0x000000e0461a7812 */ /* 0x000fe400078efcff */
        /* <DEDUP_REMOVED lines=11> */
[----:B--2---:R1:W2:Y:S01]  /*0ce0*/  @!P0 LDG.E.U16 R9, [R2.64+0x80] ;  /* 0x0000801c02098981 */ /* 0x0042a2000c1e1500 */
[C---:B------:R-:W-:Y:S02]  /*0cf0*/  LOP3.LUT R30, R70.reuse, 0x120, RZ, 0xfc, !PT ;  /* 0x00000120461e7812 */ /* 0x040fe400078efcff */
[----:B------:R-:W-:Y:S01]  /*0d00*/  PRMT R6, RZ, 0x7610, R6 ;  /* 0x00007610ff067816 */ /* 0x000fe20000000006 */
[----:B------:R1:W3:Y:S01]  /*0d10*/  @!P4 LDG.E.U16 R4, [R2.64+0xc0] ;  /* 0x0000c01c0204c981 */ /* 0x0002e2000c1e1500 */
[----:B------:R-:W-:-:S02]  /*0d20*/  LOP3.LUT R34, R70, 0x140, RZ, 0xfc, !PT ;  /* 0x0000014046227812 */ /* 0x000fc400078efcff */
[----:B------:R-:W-:Y:S01]  /*0d30*/  PRMT R15, RZ, 0x7610, R15 ;  /* 0x00007610ff0f7816 */ /* 0x000fe2000000000f */
[----:B------:R1:W3:Y:S01]  /*0d40*/  @!P6 LDG.E.U16 R11, [R2.64+0x100] ;  /* 0x0001001c020be981 */ /* 0x0002e2000c1e1500 */
[C---:B------:R-:W-:Y:S02]  /*0d50*/  LOP3.LUT R36, R70.reuse, 0x160, RZ, 0xfc, !PT ;  /* 0x0000016046247812 */ /* 0x040fe400078efcff */
[----:B------:R-:W-:Y:S01]  /*0d60*/  PRMT R8, RZ, 0x7610, R8 ;  /* 0x00007610ff087816 */ /* 0x000fe20000000008 */
[----:B------:R1:W3:Y:S01]  /*0d70*/  @!P5 LDG.E.U16 R13, [R2.64+0x140] ;  /* 0x0001401c020dd981 */ /* 0x0002e2000c1e1500 */
[C---:B------:R-:W-:Y:S02]  /*0d80*/  LOP3.LUT R38, R70.reuse, 0x180, RZ, 0xfc, !PT ;  /* 0x0000018046267812 */ /* 0x040fe400078efcff */
[----:B------:R-:W-:Y:S01]  /*0d90*/  LOP3.LUT R40, R70, 0x1a0, RZ, 0xfc, !PT ;  /* 0x000001a046287812 */ /* 0x000fe200078efcff */
[----:B------:R1:W3:Y:S01]  /*0da0*/  @!P3 LDG.E.U16 R6, [R2.64+0x180] ;  /* 0x0001801c0206b981 */ /* 0x0002e2000c1e1500 */
[----:B------:R-:W-:-:S02]  /*0db0*/  ISETP.GE.AND P0, PT, R30, UR7, PT ;  /* 0x000000071e007c0c */ /* 0x000fc4000bf06270 */
[----:B------:R-:W-:Y:S01]  /*0dc0*/  LOP3.LUT R42, R70, 0x1c0, RZ, 0xfc, !PT ;  /* 0x000001c0462a7812 */ /* 0x000fe200078efcff */
[----:B------:R1:W3:Y:S01]  /*0dd0*/  @!P2 LDG.E.U16 R15, [R2.64+0x1c0] ;  /* 0x0001c01c020fa981 */ /* 0x0002e2000c1e1500 */
[----:B------:R-:W-:Y:S02]  /*0de0*/  ISETP.GE.AND P4, PT, R34, UR7, PT ;  /* 0x0000000722007c0c */ /* 0x000fe4000bf86270 */
[----:B------:R-:W-:Y:S01]  /*0df0*/  LOP3.LUT R44, R70, 0x1e0, RZ, 0xfc, !PT ;  /* 0x000001e0462c7812 */ /* 0x000fe200078efcff */
[----:B------:R1:W3:Y:S01]  /*0e00*/  @!P1 LDG.E.U16 R8, [R2.64+0x200] ;  /* 0x0002001c02089981 */ /* 0x0002e2000c1e1500 */
        /* <DEDUP_REMOVED lines=9> */
[----:B------:R1:W3:Y:S01]  /*0ea0*/  @!P0 LDG.E.U16 R17, [R2.64+0x240] ;  /* 0x0002401c02118981 */ /* 0x0002e2000c1e1500 */
[----:B------:R-:W-:-:S02]  /*0eb0*/  PRMT R14, RZ, 0x7610, R14 ;  /* 0x00007610ff0e7816 */ /* 0x000fc4000000000e */
[----:B------:R-:W-:Y:S01]  /*0ec0*/  PRMT R21, RZ, 0x7610, R21 ;  /* 0x00007610ff157816 */ /* 0x000fe20000000015 */
[----:B------:R1:W3:Y:S01]  /*0ed0*/  @!P4 LDG.E.U16 R10, [R2.64+0x280] ;  /* 0x0002801c020ac981 */ /* 0x0002e2000c1e1500 */
[----:B------:R-:W-:-:S03]  /*0ee0*/  PRMT R16, RZ, 0x7610, R16 ;  /* 0x00007610ff107816 */ /* 0x000fc60000000010 */
[----:B------:R1:W3:Y:S04]  /*0ef0*/  @!P6 LDG.E.U16 R12, [R2.64+0x2c0] ;  /* 0x0002c01c020ce981 */ /* 0x0002e8000c1e1500 */
[----:B------:R1:W3:Y:S04]  /*0f00*/  @!P5 LDG.E.U16 R19, [R2.64+0x300] ;  /* 0x0003001c0213d981 */ /* 0x0002e8000c1e1500 */
[----:B------:R1:W3:Y:S04]  /*0f10*/  @!P3 LDG.E.U16 R14, [R2.64+0x340] ;  /* 0x0003401c020eb981 */ /* 0x0002e8000c1e1500 */
[----:B------:R1:W3:Y:S04]  /*0f20*/  @!P2 LDG.E.U16 R21, [R2.64+0x380] ;  /* 0x0003801c0215a981 */ /* 0x0002e8000c1e1500 */
[----:B------:R1:W3:Y:S01]  /*0f30*/  @!P1 LDG.E.U16 R16, [R2.64+0x3c0] ;  /* 0x0003c01c02109981 */ /* 0x0002e2000c1e1500 */
[----:B------:R-:W-:-:S02]  /*0f40*/  ISETP.GE.AND P2, PT, R18, UR7, PT ;  /* 0x0000000712007c0c */ /* 0x000fc4000bf46270 */
[----:B------:R-:W-:Y:S02]  /*0f50*/  IADD3 R18, R5, R164, RZ ;  /* 0x000000a405127210 */ /* 0x000fe40007ffe0ff */
[----:B------:R-:W-:Y:S02]  /*0f60*/  ISETP.GE.AND P6, PT, R23, UR7, PT ;  /* 0x0000000717007c0c */ /* 0x000fe4000bfc6270 */
[----:B------:R-:W-:Y:S02]  /*0f70*/  ISETP.GE.AND P0, PT, R25, UR7, PT ;  /* 0x0000000719007c0c */ /* 0x000fe4000bf06270 */
[C---:B------:R-:W-:Y:S02]  /*0f80*/  IADD3 R23, R18.reuse, 0x20, RZ ;  /* 0x0000002012177810 */ /* 0x040fe40007ffe0ff */
[C---:B------:R-:W-:Y:S02]  /*0f90*/  IADD3 R25, R18.reuse, 0x40, RZ ;  /* 0x0000004012197810 */ /* 0x040fe40007ffe0ff */
[----:B------:R-:W-:-:S02]  /*0fa0*/  LEA.HI.SX32 R162, R18, R18, 0x1b ;  /* 0x0000001212a27211 */ /* 0x000fc400078fdaff */
[C---:B-1----:R-:W-:Y:S02]  /*0fb0*/  IADD3 R3, R18.reuse, 0x60, RZ ;  /* 0x0000006012037810 */ /* 0x042fe40007ffe0ff */
[C---:B------:R-:W-:Y:S02]  /*0fc0*/  IADD3 R27, R18.reuse, 0x80, RZ ;  /* 0x00000080121b7810 */ /* 0x040fe40007ffe0ff */
[C---:B------:R-:W-:Y:S02]  /*0fd0*/  IADD3 R29, R18.reuse, 0xa0, RZ ;  /* 0x000000a0121d7810 */ /* 0x040fe40007ffe0ff */
[----:B------:R-:W-:Y:S02]  /*0fe0*/  IADD3 R31, R18, 0xc0, RZ ;  /* 0x000000c0121f7810 */ /* 0x000fe40007ffe0ff */
[-C--:B------:R-:W-:Y:S02]  /*0ff0*/  LEA.HI.SX32 R23, R23, R18.reuse, 0x1b ;  /* 0x0000001217177211 */ /* 0x080fe400078fdaff */
[----:B------:R-:W-:Y:S01]  /*1000*/  LEA.HI.SX32 R25, R25, R18, 0x1b ;  /* 0x0000001219197211 */ /* 0x000fe200078fdaff */
[----:B------:R-:W-:Y:S01]  /*1010*/  IMAD.SHL.U32 R162, R162, 0x2, RZ ;  /* 0x00000002a2a27824 */ /* 0x000fe200078e00ff */
[----:B------:R-:W-:-:S02]  /*1020*/  IADD3 R33, R18, 0xe0, RZ ;  /* 0x000000e012217810 */ /* 0x000fc40007ffe0ff */
[----:B------:R-:W-:Y:S02]  /*1030*/  IADD3 R35, R18, 0x100, RZ ;  /* 0x0000010012237810 */ /* 0x000fe40007ffe0ff */
[-C--:B------:R-:W-:Y:S02]  /*1040*/  LEA.HI.SX32 R3, R3, R18.reuse, 0x1b ;  /* 0x0000001203037211 */ /* 0x080fe400078fdaff */
[----:B------:R-:W-:Y:S02]  /*1050*/  LEA.HI.SX32 R27, R27, R18, 0x1b ;  /* 0x000000121b1b7211 */ /* 0x000fe400078fdaff */
[----:B------:R-:W-:Y:S01]  /*1060*/  ISETP.GE.AND P3, PT, R20, UR7, PT ;  /* 0x0000000714007c0c */ /* 0x000fe2000bf66270 */
[----:B------:R-:W-:Y:S01]  /*1070*/  IMAD.SHL.U32 R160, R25, 0x2, RZ ;  /* 0x0000000219a07824 */ /* 0x000fe200078e00ff */
[----:B------:R-:W-:Y:S02]  /*1080*/  LOP3.LUT R32, R32, 0xffffff7f, RZ, 0xc0, !PT ;  /* 0xffffff7f20207812 */ /* 0x000fe400078ec0ff */
        /* <DEDUP_REMOVED lines=9> */
[----:B------:R-:W-:Y:S02]  /*1120*/  LEA.HI.SX32 R35, R35, R18, 0x1b ;  /* 0x0000001223237211 */ /* 0x000fe400078fdaff */
[----:B------:R-:W-:Y:S01]  /*1130*/  SHF.L.U32 R159, R3, 0x1, RZ ;  /* 0x00000001039f7819 */ /* 0x000fe200000006ff */
[----:B------:R-:W-:Y:S01]  /*1140*/  IMAD.SHL.U32 R153, R31, 0x2, RZ ;  /* 0x000000021f997824 */ /* 0x000fe200078e00ff */
[----:B------:R-:W-:Y:S02]  /*1150*/  @P2 LOP3.LUT R32, R32, 0x80, RZ, 0xfc, !PT ;  /* 0x0000008020202812 */ /* 0x000fe400078efcff */
        /* <DEDUP_REMOVED lines=10> */
[----:B------:R-:W-:Y:S02]  /*1200*/  SHF.L.U32 R152, R33, 0x1, RZ ;  /* 0x0000000121987819 */ /* 0x000fe400000006ff */
[----:B------:R-:W-:Y:S01]  /*1210*/  ISETP.GE.AND P5, PT, R22, UR7, PT ;  /* 0x0000000716007c0c */ /* 0x000fe2000bfa6270 */
[----:B------:R-:W-:Y:S01]  /*1220*/  IMAD.SHL.U32 R149, R39, 0x2, RZ ;  /* 0x0000000227957824 */ /* 0x000fe200078e00ff */
[----:B------:R-:W-:Y:S02]  /*1230*/  LOP3.LUT R32, R32, 0xffffffbf, RZ, 0xc0, !PT ;  /* 0xffffffbf20207812 */ /* 0x000fe400078ec0ff */
[-C--:B------:R-:W-:Y:S02]  /*1240*/  LEA.HI.SX32 R45, R45, R18.reuse, 0x1b ;  /* 0x000000122d2d7211 */ /* 0x080fe400078fdaff */
[-C--:B------:R-:W-:Y:S02]  /*1250*/  LEA.HI.SX32 R47, R47, R18.reuse, 0x1b ;  /* 0x000000122f2f7211 */ /* 0x080fe400078fdaff */
[----:B------:R-:W-:Y:S01]  /*1260*/  SHF.L.U32 R150, R37, 0x1, RZ ;  /* 0x0000000125967819 */ /* 0x000fe200000006ff */
[----:B------:R-:W-:Y:S01]  /*1270*/  IMAD.SHL.U32 R146, R43, 0x2, RZ ;  /* 0x000000022b927824 */ /* 0x000fe200078e00ff */
[----:B------:R-:W-:-:S02]  /*1280*/  LEA.HI.SX32 R49, R49, R18, 0x1b ;  /* 0x0000001231317211 */ /* 0x000fc400078fdaff */
[----:B------:R-:W-:Y:S01]  /*1290*/  SHF.L.U32 R147, R41, 0x1, RZ ;  /* 0x0000000129937819 */ /* 0x000fe200000006ff */
[----:B------:R-:W-:Y:S01]  /*12a0*/  IMAD.SHL.U32 R144, R47, 0x2, RZ ;  /* 0x000000022f907824 */ /* 0x000fe200078e00ff */
[----:B------:R-:W-:Y:S02]  /*12b0*/  @P3 LOP3.LUT R32, R32, 0x40, RZ, 0xfc, !PT ;  /* 0x0000004020203812 */ /* 0x000fe400078efcff */
[----:B------:R-:W-:Y:S02]  /*12c0*/  SHF.L.U32 R145, R45, 0x1, RZ ;  /* 0x000000012d917819 */ /* 0x000fe400000006ff */
[----:B------:R-:W-:Y:S02]  /*12d0*/  LEA.HI.SX32 R68, R5, R5, 0x1b ;  /* 0x0000000505447211 */ /* 0x000fe400078fdaff */
[----:B------:R-:W-:Y:S02]  /*12e0*/  SHF.L.U32 R143, R49, 0x1, RZ ;  /* 0x00000001318f7819 */ /* 0x000fe400000006ff */
[----:B------:R-:W-:-:S02]  /*12f0*/  LOP3.LUT R32, R32, 0xffffffdf, RZ, 0xc0, !PT ;  /* 0xffffffdf20207812 */ /* 0x000fc400078ec0ff */
        /* <DEDUP_REMOVED lines=16> */
[----:B----4-:R-:W-:Y:S04]  /*1400*/  STS.U16 [R162], R7 ;  /* 0x00000007a2007388 */ /* 0x010fe80000000400 */
[----:B-----5:R-:W-:Y:S04]  /*1410*/  STS.U16 [R161+0x40], R0 ;  /* 0x00004000a1007388 */ /* 0x020fe80000000400 */
[----:B--2---:R-:W-:Y:S04]  /*1420*/  STS.U16 [R160+0x80], R9 ;  /* 0x00008009a0007388 */ /* 0x004fe80000000400 */
[----:B---3--:R1:W-:Y:S04]  /*1430*/  STS.U16 [R159+0xc0], R4 ;  /* 0x0000c0049f007388 */ /* 0x0083e80000000400 */
        /* <DEDUP_REMOVED lines=29> */
[----:B-1----:R-:W-:-:S03]  /*1610*/  PRMT R4, RZ, 0x7610, R4 ;  /* 0x00007610ff047816 */ /* 0x002fc60000000004 */
[----:B------:R-:W-:Y:S01]  /*1620*/  BAR.SYNC.DEFER_BLOCKING 0x0 ;  /* 0x0000000000007b1d */ /* 0x000fe20000010000 */
[----:B--2---:R-:W-:-:S05]  /*1630*/  PRMT R15, RZ, 0x7610, R15 ;  /* 0x00007610ff0f7816 */ /* 0x004fca000000000f */
[----:B------:R-:W2:Y:S01]  /*1640*/  @!P0 LDG.E.U16 R4, [R72.64+0x180] ;  /* 0x0001801c48048981 */ /* 0x000ea2000c1e1500 */
[----:B------:R-:W-:Y:S02]  /*1650*/  ISETP.GE.AND P0, PT, R26, UR7, PT ;  /* 0x000000071a007c0c */ /* 0x000fe4000bf06270 */
[----:B------:R-:W-:Y:S02]  /*1660*/  PRMT R6, RZ, 0x7610, R6 ;  /* 0x00007610ff067816 */ /* 0x000fe40000000006 */
[----:B------:R-:W-:Y:S02]  /*1670*/  PRMT R3, RZ, 0x7610, R3 ;  /* 0x00007610ff037816 */ /* 0x000fe40000000003 */
[----:B------:R-:W-:Y:S02]  /*1680*/  PRMT R0, RZ, 0x7610, R0 ;  /* 0x00007610ff007816 */ /* 0x000fe40000000000 */
[----:B------:R-:W-:Y:S02]  /*1690*/  PRMT R7, RZ, 0x7610, R7 ;  /* 0x00007610ff077816 */ /* 0x000fe40000000007 */
[----:B------:R-:W-:Y:S01]  /*16a0*/  PRMT R13, RZ, 0x7610, R13 ;  /* 0x00007610ff0d7816 */ /* 0x000fe2000000000d */
[----:B------:R-:W2:Y:S02]  /*16b0*/  @!P1 LDG.E.U16 R3, [R72.64] ;  /* 0x0000001c48039981 */ /* 0x000ea4000c1e1500 */
[----:B------:R-:W-:-:S02]  /*16c0*/  @P0 LOP3.LUT R32, R32, 0x2, RZ, 0xfc, !PT ;  /* 0x0000000220200812 */ /* 0x000fc400078efcff */
[----:B------:R-:W2:Y:S01]  /*16d0*/  @!P0 LDG.E.U16 R15, [R72.64+0x1c0] ;  /* 0x0001c01c480f8981 */ /* 0x000ea2000c1e1500 */
[----:B------:R-:W-:Y:S02]  /*16e0*/  ISETP.GE.AND P0, PT, R28, UR7, PT ;  /* 0x000000071c007c0c */ /* 0x000fe4000bf06270 */
[----:B------:R-:W-:Y:S01]  /*16f0*/  LOP3.LUT R32, R32, 0xfffffffe, RZ, 0xc0, !PT ;  /* 0xfffffffe20207812 */ /* 0x000fe200078ec0ff */
[----:B------:R-:W2:Y:S01]  /*1700*/  @!P2 LDG.E.U16 R0, [R72.64+0x40] ;  /* 0x0000401c4800a981 */ /* 0x000ea2000c1e1500 */
[----:B------:R-:W-:Y:S02]  /*1710*/  PRMT R2, RZ, 0x7610, R2 ;  /* 0x00007610ff027816 */ /* 0x000fe40000000002 */
[----:B------:R-:W-:Y:S01]  /*1720*/  PRMT R9, RZ, 0x7610, R9 ;  /* 0x00007610ff097816 */ /* 0x000fe20000000009 */
[----:B------:R-:W2:Y:S01]  /*1730*/  @!P3 LDG.E.U16 R7, [R72.64+0x80] ;  /* 0x0000801c4807b981 */ /* 0x000ea2000c1e1500 */
[----:B------:R-:W-:Y:S02]  /*1740*/  ISETP.GE.AND P1, PT, R34, UR7, PT ;  /* 0x0000000722007c0c */ /* 0x000fe4000bf26270 */
[----:B------:R-:W-:Y:S01]  /*1750*/  ISETP.GE.AND P2, PT, R36, UR7, PT ;  /* 0x0000000724007c0c */ /* 0x000fe2000bf46270 */
[----:B------:R-:W2:Y:S02]  /*1760*/  @!P4 LDG.E.U16 R13, [R72.64+0x140] ;  /* 0x0001401c480dc981 */ /* 0x000ea4000c1e1500 */
[----:B------:R-:W-:-:S02]  /*1770*/  @P0 LOP3.LUT R32, R32, 0x1, RZ, 0xfc, !PT ;  /* 0x0000000120200812 */ /* 0x000fc400078efcff */
[----:B------:R-:W2:Y:S01]  /*1780*/  @!P0 LDG.E.U16 R6, [R72.64+0x200] ;  /* 0x0002001c48068981 */ /* 0x000ea2000c1e1500 */
[----:B------:R-:W-:Y:S02]  /*1790*/  ISETP.GE.AND P0, PT, R30, UR7, PT ;  /* 0x000000071e007c0c */ /* 0x000fe4000bf06270 */
[----:B------:R-:W-:Y:S01]  /*17a0*/  ISETP.GE.AND P3, PT, R38, UR7, PT ;  /* 0x0000000726007c0c */ /* 0x000fe2000bf66270 */
[----:B------:R-:W2:Y:S01]  /*17b0*/  @!P5 LDG.E.U16 R2, [R72.64+0xc0] ;  /* 0x0000c01c4802d981 */ /* 0x000ea2000c1e1500 */
[----:B------:R-:W-:Y:S02]  /*17c0*/  ISETP.GE.AND P4, PT, R40, UR7, PT ;  /* 0x0000000728007c0c */ /* 0x000fe4000bf86270 */
[----:B------:R-:W-:Y:S01]  /*17d0*/  ISETP.GE.AND P5, PT, R42, UR7, PT ;  /* 0x000000072a007c0c */ /* 0x000fe2000bfa6270 */
[----:B------:R-:W2:Y:S01]  /*17e0*/  @!P6 LDG.E.U16 R9, [R72.64+0x100] ;  /* 0x0001001c4809e981 */ /* 0x000ea2000c1e1500 */
[----:B------:R-:W-:Y:S02]  /*17f0*/  ISETP.GE.AND P6, PT, R44, UR7, PT ;  /* 0x000000072c007c0c */ /* 0x000fe4000bfc6270 */
[----:B---3--:R-:W-:-:S02]  /*1800*/  PRMT R17, RZ, 0x7610, R17 ;  /* 0x00007610ff117816 */ /* 0x008fc40000000011 */
[----:B------:R-:W-:Y:S02]  /*1810*/  PRMT R8, RZ, 0x7610, R8 ;  /* 0x00007610ff087816 */ /* 0x000fe40000000008 */
[----:B----4-:R-:W-:Y:S02]  /*1820*/  PRMT R12, RZ, 0x7610, R12 ;  /* 0x00007610ff0c7816 */ /* 0x010fe4000000000c */
[----:B-----5:R-:W-:Y:S01]  /*1830*/  PRMT R19, RZ, 0x7610, R19 ;  /* 0x00007610ff137816 */ /* 0x020fe20000000013 */
[----:B------:R-:W3:Y:S01]  /*1840*/  @!P0 LDG.E.U16 R17, [R72.64+0x240] ;  /* 0x0002401c48118981 */ /* 0x000ee2000c1e1500 */
[----:B0-----:R-:W-:Y:S02]  /*1850*/  PRMT R14, RZ, 0x7610, R14 ;  /* 0x00007610ff0e7816 */ /* 0x001fe4000000000e */
[----:B------:R-:W-:Y:S01]  /*1860*/  PRMT R21, RZ, 0x7610, R21 ;  /* 0x00007610ff157816 */ /* 0x000fe20000000015 */
[----:B------:R-:W4:Y:S01]  /*1870*/  @!P1 LDG.E.U16 R8, [R72.64+0x280] ;  /* 0x0002801c48089981 */ /* 0x000f22000c1e1500 */
[----:B------:R-:W-:-:S03]  /*1880*/  PRMT R16, RZ, 0x7610, R16 ;  /* 0x00007610ff107816 */ /* 0x000fc60000000010 */
[----:B------:R-:W5:Y:S04]  /*1890*/  @!P2 LDG.E.U16 R12, [R72.64+0x2c0] ;  /* 0x0002c01c480ca981 */ /* 0x000f68000c1e1500 */
[----:B------:R-:W4:Y:S04]  /*18a0*/  @!P3 LDG.E.U16 R19, [R72.64+0x300] ;  /* 0x0003001c4813b981 */ /* 0x000f28000c1e1500 */
[----:B------:R-:W5:Y:S04]  /*18b0*/  @!P4 LDG.E.U16 R14, [R72.64+0x340] ;  /* 0x0003401c480ec981 */ /* 0x000f68000c1e1500 */
[----:B------:R-:W5:Y:S04]  /*18c0*/  @!P5 LDG.E.U16 R21, [R72.64+0x380] ;  /* 0x0003801c4815d981 */ /* 0x000f68000c1e1500 */
[----:B------:R-:W5:Y:S01]  /*18d0*/  @!P6 LDG.E.U16 R16, [R72.64+0x3c0] ;  /* 0x0003c01c4810e981 */ /* 0x000f62000c1e1500 */
        /* <DEDUP_REMOVED lines=25> */
[----:B------:R-:W-:Y:S01]  /*1a70*/  PRMT R32, RZ, 0x7610, R32 ;  /* 0x00007610ff207816 */ /* 0x000fe20000000020 */
[----:B--2---:R-:W-:Y:S04]  /*1a80*/  STS.U16 [R162], R3 ;  /* 0x00000003a2007388 */ /* 0x004fe80000000400 */
        /* <DEDUP_REMOVED lines=10> */
[----:B-----5:R-:W-:Y:S04]  /*1b30*/  STS.U16 [R147+0x2c0], R12 ;  /* 0x0002c00c93007388 */ /* 0x020fe80000000400 */
        /* <DEDUP_REMOVED lines=31> */
[----:B------:R-:W-:-:S11]  /*1d30*/  PRMT R20, RZ, 0x7610, R20 ;  /* 0x00007610ff147816 */ /* 0x000fd60000000014 */
[----:B------:R0:W5:Y:S01]  /*1d40*/  @!P0 LDG.E.U16 R21, [R10.64+0x80] ;  /* 0x0000801c0a158981 */ /* 0x000162000c1e1500 */
[----:B------:R-:W-:-:S13]  /*1d50*/  ISETP.NE.AND P0, PT, R24, RZ, PT ;  /* 0x000000ff1800720c */ /* 0x000fda0003f05270 */
        /* <DEDUP_REMOVED lines=14> */
[----:B------:R-:W-:Y:S02]  /*1e40*/  PRMT R26, RZ, 0x7610, R26 ;  /* 0x00007610ff1a7816 */ /* 0x000fe4000000001a */
[----:B------:R-:W-:Y:S02]  /*1e50*/  PRMT R28, RZ, 0x7610, R28 ;  /* 0x00007610ff1c7816 */ /* 0x000fe4000000001c */
[----:B------:R-:W-:Y:S02]  /*1e60*/  PRMT R30, RZ, 0x7610, R30 ;  /* 0x00007610ff1e7816 */ /* 0x000fe4000000001e */
[----:B------:R0:W5:Y:S04]  /*1e70*/  @!P1 LDG.E.U16 R26, [R10.64+0x280] ;  /* 0x0002801c0a1a9981 */ /* 0x000168000c1e1500 */
[----:B------:R0:W5:Y:S04]  /*1e80*/  @!P2 LDG.E.U16 R28, [R10.64+0x2c0] ;  /* 0x0002c01c0a1ca981 */ /* 0x000168000c1e1500 */
[----:B------:R0:W5:Y:S01]  /*1e90*/  @!P0 LDG.E.U16 R24, [R10.64+0x200] ;  /* 0x0002001c0a188981 */ /* 0x000162000c1e1500 */
[----:B------:R-:W-:-:S02]  /*1ea0*/  ISETP.NE.AND P0, PT, R31, RZ, PT ;  /* 0x000000ff1f00720c */ /* 0x000fc40003f05270 */
[----:B------:R-:W-:Y:S01]  /*1eb0*/  PRMT R31, RZ, 0x7610, R31 ;  /* 0x00007610ff1f7816 */ /* 0x000fe2000000001f */
[----:B------:R0:W5:Y:S10]  /*1ec0*/  @!P4 LDG.E.U16 R30, [R10.64+0x340] ;  /* 0x0003401c0a1ec981 */ /* 0x000174000c1e1500 */
[----:B------:R0:W5:Y:S02]  /*1ed0*/  @!P0 LDG.E.U16 R31, [R10.64+0x240] ;  /* 0x0002401c0a1f8981 */ /* 0x000164000c1e1500 */
[----:B0-----:R-:W-:-:S02]  /*1ee0*/  PRMT R11, RZ, 0x5410, R110 ;  /* 0x00005410ff0b7816 */ /* 0x001fc4000000006e */
        /* <DEDUP_REMOVED lines=12> */
[----:B------:R-:W-:Y:S01]  /*1fb0*/  FADD.FTZ R36, R18, UR5 ;  /* 0x0000000512247e21 */ /* 0x000fe20008010000 */
[----:B------:R-:W-:Y:S01]  /*1fc0*/  BSSY B0, `(.L_x_702) ;  /* 0x0000065000007945 */ /* 0x000fe20003800000 */
        /* <DEDUP_REMOVED lines=58> */
[----:B------:R-:W-:Y:S01]  /*2370*/  PRMT R11, RZ, 0x5410, R61 ;  /* 0x00005410ff0b7816 */ /* 0x000fe2000000003d */
[----:B------:R-:W-:Y:S01]  /*2380*/  IMAD.MOV.U32 R16, RZ, RZ, c[0x0][0x16c] ;  /* 0x00005b00ff107624 */ /* 0x000fe200078e00ff */
[----:B------:R-:W-:Y:S01]  /*2390*/  PRMT R34, RZ, 0x5410, R34 ;  /* 0x00005410ff227816 */ /* 0x000fe20000000022 */
[----:B------:R-:W-:Y:S02]  /*23a0*/  FADD.FTZ R35, R14, UR5 ;  /* 0x000000050e237e21 */ /* 0x000fe40008010000 */
[----:B------:R-:W-:Y:S01]  /*23b0*/  FFMA.FTZ R11, R45, R11, R10 ;  /* 0x0000000b2d0b7223 */ /* 0x000fe2000001000a */
[----:B------:R-:W-:Y:S01]  /*23c0*/  PRMT R10, RZ, 0x5410, R60 ;  /* 0x00005410ff0a7816 */ /* 0x000fe2000000003c */
[----:B------:R-:W-:Y:S01]  /*23d0*/  FADD.FTZ R33, R19, UR5 ;  /* 0x0000000513217e21 */ /* 0x000fe20008010000 */
[----:B------:R-:W-:Y:S02]  /*23e0*/  ISETP.GE.AND P5, PT, R16, 0x1, PT ;  /* 0x000000011000780c */ /* 0x000fe40003fa6270 */
[----:B------:R-:W-:Y:S01]  /*23f0*/  FSETP.GTU.FTZ.AND P6, PT, R35, 20, PT ;  /* 0x41a000002300780b */ /* 0x000fe20003fdc000 */
[----:B------:R-:W-:Y:S01]  /*2400*/  FFMA.FTZ R13, R34, R10, R11 ;  /* 0x0000000a220d7223 */ /* 0x000fe2000001000b */
[----:B------:R-:W-:Y:S06]  /*2410*/  @P4 BRA `(.L_x_703) ;  /* 0x000001f000004947 */ /* 0x000fec0003800000 */
[----:B-123--:R-:W-:Y:S01]  /*2420*/  FMUL.FTZ R44, R44, 1.4426950216293334961 ;  /* 0x3fb8aa3b2c2c7820 */ /* 0x00efe20000410000 */
[----:B------:R-:W-:Y:S01]  /*2430*/  HFMA2.MMA R15, -RZ, RZ, 1.625, 0 ;  /* 0x3e800000ff0f7435 */ /* 0x000fe200000001ff */
[----:B------:R-:W-:-:S02]  /*2440*/  MOV R14, 0x3d39bf78 ;  /* 0x3d39bf78000e7802 */ /* 0x000fc40000000f00 */
[----:B------:R-:W1:Y:S02]  /*2450*/  MUFU.EX2 R17, R44 ;  /* 0x0000002c00117308 */ /* 0x000e640000000800 */
[C---:B-1----:R-:W-:Y:S01]  /*2460*/  FADD.FTZ.RZ R10, R17.reuse, 1 ;  /* 0x3f800000110a7421 */ /* 0x042fe2000001c000 */
[----:B------:R-:W-:-:S04]  /*2470*/  ISETP.GE.U32.AND P4, PT, R17, 0x7f800000, PT ;  /* 0x7f8000001100780c */ /* 0x000fc80003f86070 */
[----:B------:R-:W-:-:S04]  /*2480*/  IADD3 R10, R10, -0x3f400000, RZ ;  /* 0xc0c000000a0a7810 */ /* 0x000fc80007ffe0ff */
[----:B------:R-:W-:-:S04]  /*2490*/  LOP3.LUT R10, R10, 0xff800000, RZ, 0xc0, !PT ;  /* 0xff8000000a0a7812 */ /* 0x000fc800078ec0ff */
[----:B------:R-:W-:Y:S01]  /*24a0*/  IADD3 R12, -R10, 0x40800000, RZ ;  /* 0x408000000a0c7810 */ /* 0x000fe20007ffe1ff */
[----:B------:R-:W-:Y:S02]  /*24b0*/  IMAD.IADD R11, R17, 0x1, -R10 ;  /* 0x00000001110b7824 */ /* 0x000fe400078e0a0a */
[----:B------:R-:W1:Y:S02]  /*24c0*/  I2F R10, R10 ;  /* 0x0000000a000a7306 */ /* 0x000e640000201400 */
        /* <DEDUP_REMOVED lines=20> */
.L_x_703:
[----:B-123--:R-:W-:Y:S05]  /*2610*/  BSYNC B0 ;  /* 0x0000000000007941 */ /* 0x00efea0003800000 */
.L_x_702:
        /* <DEDUP_REMOVED lines=39> */
.L_x_705:
[----:B------:R-:W-:Y:S05]  /*2890*/  BSYNC B0 ;  /* 0x0000000000007941 */ /* 0x000fea0003800000 */
.L_x_704:
        /* <DEDUP_REMOVED lines=39> */
.L_x_707:
[----:B------:R-:W-:Y:S05]  /*2b10*/  BSYNC B0 ;  /* 0x0000000000007941 */ /* 0x000fea0003800000 */
.L_x_706:
        /* <DEDUP_REMOVED lines=39> */
.L_x_709:
[----:B------:R-:W-:Y:S05]  /*2d90*/  BSYNC B0 ;  /* 0x0000000000007941 */ /* 0x000fea0003800000 */
.L_x_708:
        /* <DEDUP_REMOVED lines=39> */
.L_x_711:
[----:B------:R-:W-:Y:S05]  /*3010*/  BSYNC B0 ;  /* 0x0000000000007941 */ /* 0x000fea0003800000 */
.L_x_710:
        /* <DEDUP_REMOVED lines=39> */
.L_x_713:
[----:B------:R-:W-:Y:S05]  /*3290*/  BSYNC B0 ;  /* 0x0000000000007941 */ /* 0x000fea0003800000 */
.L_x_712:
        /* <DEDUP_REMOVED lines=39> */
.L_x_715:
[----:B------:R-:W-:Y:S05]  /*3510*/  BSYNC B0 ;  /* 0x0000000000007941 */ /* 0x000fea0003800000 */
.L_x_714:
        /* <DEDUP_REMOVED lines=41> */
.L_x_717:
[----:B------:R-:W-:Y:S05]  /*37b0*/  BSYNC B0 ;  /* 0x0000000000007941 */ /* 0x000fea0003800000 */
.L_x_716:
        /* <DEDUP_REMOVED lines=38> */
.L_x_719:
[----:B------:R-:W-:Y:S05]  /*3a20*/  BSYNC B0 ;  /* 0x0000000000007941 */ /* 0x000fea0003800000 */
.L_x_718:
        /* <DEDUP_REMOVED lines=39> */
.L_x_721:
[----:B------:R-:W-:Y:S05]  /*3ca0*/  BSYNC B0 ;  /* 0x0000000000007941 */ /* 0x000fea0003800000 */
.L_x_720:
        /* <DEDUP_REMOVED lines=37> */
.L_x_723:
[----:B------:R-:W-:Y:S05]  /*3f00*/  BSYNC B0 ;  /* 0x0000000000007941 */ /* 0x000fea0003800000 */
.L_x_722:
        /* <DEDUP_REMOVED lines=33> */
.L_x_725:
[----:B------:R-:W-:Y:S05]  /*4120*/  BSYNC B0 ;  /* 0x0000000000007941 */ /* 0x000fea0003800000 */
.L_x_724:
        /* <DEDUP_REMOVED lines=33> */
.L_x_727:
[----:B------:R-:W-:Y:S05]  /*4340*/  BSYNC B0 ;  /* 0x0000000000007941 */ /* 0x000fea0003800000 */
.L_x_726:
        /* <DEDUP_REMOVED lines=33> */
.L_x_729:
[----:B------:R-:W-:Y:S05]  /*4560*/  BSYNC B0 ;  /* 0x0000000000007941 */ /* 0x000fea0003800000 */
.L_x_728:
        /* <DEDUP_REMOVED lines=33> */
.L_x_731:
[----:B------:R-:W-:Y:S05]  /*4780*/  BSYNC B0 ;  /* 0x0000000000007941 */ /* 0x000fea0003800000 */
.L_x_730:
        /* <DEDUP_REMOVED lines=33> */
.L_x_733:
[----:B------:R-:W-:Y:S05]  /*49a0*/  BSYNC B0 ;  /* 0x0000000000007941 */ /* 0x000fea0003800000 */
.L_x_732:
        /* <DEDUP_REMOVED lines=36> */
.L_x_782:
[----:B------:R-:W-:Y:S01]  /*4bf0*/  USHF.R.S32.HI UR40, URZ, 0x1f, UR7 ;  /* 0x0000001f3f287899 */ /* 0x000fe20008011407 */
[--C-:B------:R-:W-:Y:S01]  /*4c00*/  SHF.R.S32.HI R71, RZ, 0x1f, R70.reuse ;  /* 0x0000001fff477819 */ /* 0x100fe20000011446 */
[----:B------:R-:W-:Y:S01]  /*4c10*/  ULDC UR43, c[0x0][0x168] ;  /* 0x00005a00002b7ab9 */ /* 0x000fe20000000800 */
[----:B------:R-:W-:Y:S01]  /*4c20*/  MOV R43, UR7 ;  /* 0x00000007002b7c02 */ /* 0x000fe20008000f00 */
[----:B------:R-:W-:Y:S01]  /*4c30*/  ULDC.64 UR36, c[0x0][0x1a0] ;  /* 0x0000680000247ab9 */ /* 0x000fe20000000a00 */
[C---:B------:R-:W-:Y:S01]  /*4c40*/  LOP3.LUT R40, R70.reuse, 0x20, RZ, 0xfc, !PT ;  /* 0x0000002046287812 */ /* 0x040fe200078efcff */
[----:B------:R-:W-:Y:S01]  /*4c50*/  UIADD3 UR43, -UR26, UR43, URZ ;  /* 0x0000002b1a2b7290 */ /* 0x000fe2000fffe13f */
[C---:B------:R-:W-:Y:S01]  /*4c60*/  LOP3.LUT R41, R70.reuse, 0x40, RZ, 0xfc, !PT ;  /* 0x0000004046297812 */ /* 0x040fe200078efcff */
[----:B------:R-:W-:Y:S01]  /*4c70*/  UIMAD UR36, UR40, UR36, URZ ;  /* 0x00000024282472a4 */ /* 0x000fe2000f8e023f */
[----:B------:R-:W-:Y:S01]  /*4c80*/  IMAD.WIDE.U32 R42, R43, c[0x0][0x1a0], R70 ;  /* 0x000068002b2a7a25 */ /* 0x000fe200078e0046 */
[C---:B------:R-:W-:Y:S01]  /*4c90*/  LOP3.LUT R74, R70.reuse, 0x60, RZ, 0xfc, !PT ;  /* 0x00000060464a7812 */ /* 0x040fe200078efcff */
[----:B------:R-:W-:Y:S01]  /*4ca0*/  ULDC.64 UR38, c[0x0][0x180] ;  /* 0x0000600000267ab9 */ /* 0x000fe20000000a00 */
[C---:B------:R-:W-:Y:S01]  /*4cb0*/  ISETP.GE.AND P2, PT, R70.reuse, UR43, PT ;  /* 0x0000002b46007c0c */ /* 0x040fe2000bf46270 */
[----:B------:R-:W-:Y:S01]  /*4cc0*/  UIMAD UR36, UR7, UR37, UR36 ;  /* 0x00000025072472a4 */ /* 0x000fe2000f8e0224 */
[----:B------:R-:W-:Y:S01]  /*4cd0*/  LOP3.LUT R75, R70, 0xa0, RZ, 0xfc, !PT ;  /* 0x000000a0464b7812 */ /* 0x000fe200078efcff */
[----:B------:R-:W-:Y:S01]  /*4ce0*/  UIMAD UR41, UR11, UR38, URZ ;  /* 0x000000260b2972a4 */ /* 0x000fe2000f8e023f */
[----:B------:R-:W-:-:S02]  /*4cf0*/  ISETP.GE.AND P1, PT, R40, UR43, PT ;  /* 0x0000002b28007c0c */ /* 0x000fc4000bf26270 */
[----:B------:R-:W-:Y:S02]  /*4d00*/  ISETP.GE.AND P0, PT, R41, UR43, PT ;  /* 0x0000002b29007c0c */ /* 0x000fe4000bf06270 */
[----:B------:R-:W-:Y:S02]  /*4d10*/  IADD3 R41, R43, UR36, RZ ;  /* 0x000000242b297c10 */ /* 0x000fe4000fffe0ff */
[----:B------:R-:W-:Y:S02]  /*4d20*/  LEA R40, P3, R42, UR23, 0x1 ;  /* 0x000000172a287c11 */ /* 0x000fe4000f8608ff */
[----:B------:R-:W-:Y:S01]  /*4d30*/  ISETP.GE.AND P4, PT, R74, UR43, PT ;  /* 0x0000002b4a007c0c */ /* 0x000fe2000bf86270 */
[----:B------:R-:W-:Y:S01]  /*4d40*/  UIMAD.WIDE.U32 UR36, UR10, UR38, URZ ;  /* 0x000000260a2472a5 */ /* 0x000fe2000f8e003f */
[----:B------:R-:W-:Y:S01]  /*4d50*/  LOP3.LUT R74, R70, 0x80, RZ, 0xfc, !PT ;  /* 0x00000080464a7812 */ /* 0x000fe200078efcff */
[----:B------:R-:W-:Y:S01]  /*4d60*/  UIMAD UR41, UR10, UR39, UR41 ;  /* 0x000000270a2972a4 */ /* 0x000fe2000f8e0229 */
[----:B------:R-:W-:-:S02]  /*4d70*/  ISETP.GE.AND P5, PT, R75, UR43, PT ;  /* 0x0000002b4b007c0c */ /* 0x000fc4000bfa6270 */
[----:B------:R-:W-:Y:S01]  /*4d80*/  PRMT R75, RZ, 0x7610, R75 ;  /* 0x00007610ff4b7816 */ /* 0x000fe2000000004b */
[----:B------:R-:W-:Y:S01]  /*4d90*/  ULDC.64 UR38, c[0x0][0x188] ;  /* 0x0000620000267ab9 */ /* 0x000fe20000000a00 */
[----:B------:R-:W-:Y:S01]  /*4da0*/  LEA.HI.X R41, R42, UR24, R41, 0x1, P3 ;  /* 0x000000182a297c11 */ /* 0x000fe200098f0c29 */
[----:B------:R-:W-:Y:S01]  /*4db0*/  UIMAD UR42, UR40, UR38, URZ ;  /* 0x00000026282a72a4 */ /* 0x000fe2000f8e023f */
[----:B------:R-:W-:Y:S01]  /*4dc0*/  ISETP.GE.AND P6, PT, R74, UR43, PT ;  /* 0x0000002b4a007c0c */ /* 0x000fe2000bfc6270 */
[----:B------:R-:W-:Y:S01]  /*4dd0*/  UIADD3 UR37, UR37, UR41, URZ ;  /* 0x0000002925257290 */ /* 0x000fe2000fffe03f */
[----:B------:R-:W-:Y:S01]  /*4de0*/  LOP3.LUT R42, R70, 0xe0, RZ, 0xfc, !PT ;  /* 0x000000e0462a7812 */ /* 0x000fe200078efcff */
[----:B------:R0:W2:Y:S01]  /*4df0*/  @!P2 LDG.E.U16 R75, [R40.64] ;  /* 0x0000001c284ba981 */ /* 0x0000a2000c1e1500 */
[----:B------:R-:W-:Y:S01]  /*4e00*/  PRMT R77, RZ, 0x7610, R77 ;  /* 0x00007610ff4d7816 */ /* 0x000fe2000000004d */
[----:B------:R-:W-:Y:S01]  /*4e10*/  UIMAD UR42, UR7, UR39, UR42 ;  /* 0x00000027072a72a4 */ /* 0x000fe2000f8e022a */
[----:B------:R-:W-:Y:S01]  /*4e20*/  ISETP.GE.AND P2, PT, R42, UR43, PT ;  /* 0x0000002b2a007c0c */ /* 0x000fe2000bf46270 */
[----:B------:R-:W-:Y:S01]  /*4e30*/  UIMAD.WIDE.U32 UR38, UR7, UR38, UR36 ;  /* 0x00000026072672a5 */ /* 0x000fe2000f8e0024 */
[----:B------:R-:W-:-:S02]  /*4e40*/  LOP3.LUT R43, R70, 0xc0, RZ, 0xfc, !PT ;  /* 0x000000c0462b7812 */ /* 0x000fc400078efcff */
[----:B------:R-:W-:Y:S01]  /*4e50*/  LOP3.LUT R42, R70, 0x120, RZ, 0xfc, !PT ;  /* 0x00000120462a7812 */ /* 0x000fe200078efcff */
[----:B------:R0:W3:Y:S01]  /*4e60*/  @!P0 LDG.E.U16 R77, [R40.64+0x80] ;  /* 0x0000801c284d8981 */ /* 0x0000e2000c1e1500 */
[----:B------:R-:W-:Y:S01]  /*4e70*/  PRMT R74, RZ, 0x7610, R74 ;  /* 0x00007610ff4a7816 */ /* 0x000fe2000000004a */
[----:B------:R-:W-:Y:S01]  /*4e80*/  ULDC.64 UR36, c[0x0][0x220] ;  /* 0x0000880000247ab9 */ /* 0x000fe20000000a00 */
[----:B------:R-:W-:Y:S01]  /*4e90*/  PRMT R79, RZ, 0x7610, R79 ;  /* 0x00007610ff4f7816 */ /* 0x000fe2000000004f */
[----:B------:R-:W-:Y:S01]  /*4ea0*/  UIADD3 UR39, UR39, UR42, URZ ;  /* 0x0000002a27277290 */ /* 0x000fe2000fffe03f */
[----:B------:R-:W-:Y:S01]  /*4eb0*/  ISETP.GE.AND P3, PT, R43, UR43, PT ;  /* 0x0000002b2b007c0c */ /* 0x000fe2000bf66270 */
[----:B------:R-:W-:Y:S01]  /*4ec0*/  ULEA UR36, UP0, UR38, UR36, 0x2 ;  /* 0x0000002426247291 */ /* 0x000fe2000f80103f */
[----:B------:R-:W-:Y:S01]  /*4ed0*/  ISETP.GE.AND P0, PT, R42, UR43, PT ;  /* 0x0000002b2a007c0c */ /* 0x000fe2000bf06270 */
[----:B------:R0:W4:Y:S01]  /*4ee0*/  @!P1 LDG.E.U16 R74, [R40.64+0x40] ;  /* 0x0000401c284a9981 */ /* 0x000122000c1e1500 */
[----:B------:R-:W-:-:S02]  /*4ef0*/  LOP3.LUT R43, R70, 0x100, RZ, 0xfc, !PT ;  /* 0x00000100462b7812 */ /* 0x000fc400078efcff */
[----:B------:R-:W-:Y:S01]  /*4f00*/  LOP3.LUT R42, R70, 0x160, RZ, 0xfc, !PT ;  /* 0x00000160462a7812 */ /* 0x000fe200078efcff */
[----:B------:R0:W3:Y:S01]  /*4f10*/  @!P6 LDG.E.U16 R79, [R40.64+0x100] ;  /* 0x0001001c284fe981 */ /* 0x0000e2000c1e1500 */
[----:B------:R-:W-:Y:S02]  /*4f20*/  PRMT R76, RZ, 0x7610, R76 ;  /* 0x00007610ff4c7816 */ /* 0x000fe4000000004c */
        /* <DEDUP_REMOVED lines=15> */
[----:B------:R-:W-:Y:S02]  /*5020*/  LOP3.LUT R80, R70, 0x1a0, RZ, 0xfc, !PT ;  /* 0x000001a046507812 */ /* 0x000fe400078efcff */
[----:B------:R-:W-:Y:S02]  /*5030*/  PRMT R83, RZ, 0x7610, R83 ;  /* 0x00007610ff537816 */ /* 0x000fe40000000053 */
[----:B------:R0:W3:Y:S01]  /*5040*/  @!P3 LDG.E.U16 R78, [R40.64+0x180] ;  /* 0x0001801c284eb981 */ /* 0x0000e2000c1e1500 */
[----:B------:R-:W-:Y:S02]  /*5050*/  ISETP.GE.AND P3, PT, R80, UR43, PT ;  /* 0x0000002b50007c0c */ /* 0x000fe4000bf66270 */
[----:B------:R-:W-:Y:S01]  /*5060*/  PRMT R80, RZ, 0x7610, R80 ;  /* 0x00007610ff507816 */ /* 0x000fe20000000050 */
[----:B------:R0:W3:Y:S01]  /*5070*/  @!P2 LDG.E.U16 R83, [R40.64+0x1c0] ;  /* 0x0001c01c2853a981 */ /* 0x0000e2000c1e1500 */
[----:B------:R-:W-:-:S02]  /*5080*/  LOP3.LUT R82, R70, 0x1c0, RZ, 0xfc, !PT ;  /* 0x000001c046527812 */ /* 0x000fc400078efcff */
[----:B------:R-:W-:Y:S02]  /*5090*/  LOP3.LUT R84, R70, 0x1e0, RZ, 0xfc, !PT ;  /* 0x000001e046547812 */ /* 0x000fe400078efcff */
[----:B------:R-:W-:Y:S01]  /*50a0*/  ISETP.GE.AND P2, PT, R82, UR43, PT ;  /* 0x0000002b52007c0c */ /* 0x000fe2000bf46270 */
[----:B------:R0:W3:Y:S01]  /*50b0*/  @!P1 LDG.E.U16 R80, [R40.64+0x200] ;  /* 0x0002001c28509981 */ /* 0x0000e2000c1e1500 */
[----:B------:R-:W-:Y:S02]  /*50c0*/  PRMT R85, RZ, 0x7610, R85 ;  /* 0x00007610ff557816 */ /* 0x000fe40000000055 */
[----:B------:R-:W-:Y:S02]  /*50d0*/  ISETP.GE.AND P1, PT, R84, UR43, PT ;  /* 0x0000002b54007c0c */ /* 0x000fe4000bf26270 */
[----:B------:R-:W-:Y:S02]  /*50e0*/  PRMT R82, RZ, 0x7610, R82 ;  /* 0x00007610ff527816 */ /* 0x000fe40000000052 */
[----:B------:R-:W-:Y:S01]  /*50f0*/  PRMT R84, RZ, 0x7610, R84 ;  /* 0x00007610ff547816 */ /* 0x000fe20000000054 */
[----:B------:R0:W3:Y:S04]  /*5100*/  @!P0 LDG.E.U16 R85, [R40.64+0x240] ;  /* 0x0002401c28558981 */ /* 0x0000e8000c1e1500 */
[----:B------:R0:W3:Y:S04]  /*5110*/  @!P4 LDG.E.U16 R82, [R40.64+0x280] ;  /* 0x0002801c2852c981 */ /* 0x0000e8000c1e1500 */
[----:B------:R0:W3:Y:S01]  /*5120*/  @!P6 LDG.E.U16 R84, [R40.64+0x2c0] ;  /* 0x0002c01c2854e981 */ /* 0x0000e2000c1e1500 */
[----:B------:R-:W-:-:S02]  /*5130*/  PRMT R87, RZ, 0x7610, R87 ;  /* 0x00007610ff577816 */ /* 0x000fc40000000057 */
[----:B------:R-:W-:Y:S02]  /*5140*/  PRMT R88, RZ, 0x7610, R88 ;  /* 0x00007610ff587816 */ /* 0x000fe40000000058 */
[----:B-1----:R-:W-:Y:S02]  /*5150*/  PRMT R43, RZ, 0x7610, R43 ;  /* 0x00007610ff2b7816 */ /* 0x002fe4000000002b */
[----:B------:R-:W-:Y:S01]  /*5160*/  PRMT R42, RZ, 0x7610, R42 ;  /* 0x00007610ff2a7816 */ /* 0x000fe2000000002a */
[----:B------:R0:W3:Y:S04]  /*5170*/  @!P5 LDG.E.U16 R87, [R40.64+0x300] ;  /* 0x0003001c2857d981 */ /* 0x0000e8000c1e1500 */
[----:B------:R0:W3:Y:S04]  /*5180*/  @!P3 LDG.E.U16 R88, [R40.64+0x340] ;  /* 0x0003401c2858b981 */ /* 0x0000e8000c1e1500 */
[----:B------:R0:W3:Y:S04]  /*5190*/  @!P2 LDG.E.U16 R43, [R40.64+0x380] ;  /* 0x0003801c282ba981 */ /* 0x0000e8000c1e1500 */
[----:B------:R0:W3:Y:S01]  /*51a0*/  @!P1 LDG.E.U16 R42, [R40.64+0x3c0] ;  /* 0x0003c01c282a9981 */ /* 0x0000e2000c1e1500 */
[----:B------:R-:W-:-:S02]  /*51b0*/  UIMAD UR41, UR11, UR38, URZ ;  /* 0x000000260b2972a4 */ /* 0x000fc4000f8e023f */
[----:B------:R-:W-:Y:S02]  /*51c0*/  UIMAD.WIDE.U32 UR36, UR10, UR38, URZ ;  /* 0x000000260a2472a5 */ /* 0x000fe4000f8e003f */
[----:B------:R-:W-:Y:S01]  /*51d0*/  UIMAD UR41, UR10, UR39, UR41 ;  /* 0x000000270a2972a4 */ /* 0x000fe2000f8e0229 */
[----:B------:R-:W-:Y:S02]  /*51e0*/  IMAD.U32 R86, RZ, RZ, UR25 ;  /* 0x00000019ff567e24 */ /* 0x000fe4000f8e00ff */
[----:B------:R-:W-:Y:S02]  /*51f0*/  ULDC.64 UR38, c[0x0][0x1c0] ;  /* 0x0000700000267ab9 */ /* 0x000fe40000000a00 */
[----:B------:R-:W-:Y:S01]  /*5200*/  UIADD3 UR37, UR37, UR41, URZ ;  /* 0x0000002925257290 */ /* 0x000fe2000fffe03f */
[C---:B------:R-:W-:Y:S01]  /*5210*/  LOP3.LUT P0, RZ, R69.reuse, 0x1f, RZ, 0xc0, !PT ;  /* 0x0000001f45ff7812 */ /* 0x040fe2000780c0ff */
[----:B------:R-:W-:Y:S01]  /*5220*/  UIMAD UR41, UR40, UR38, URZ ;  /* 0x00000026282972a4 */ /* 0x000fe2000f8e023f */
[----:B------:R-:W-:-:S02]  /*5230*/  ISETP.NE.AND P1, PT, R69, RZ, PT ;  /* 0x000000ff4500720c */ /* 0x000fc40003f25270 */
[----:B------:R-:W-:Y:S01]  /*5240*/  ISETP.LT.OR P0, PT, R86, 0x2, P0 ;  /* 0x000000025600780c */ /* 0x000fe20000701670 */
[----:B------:R-:W-:Y:S02]  /*5250*/  UIMAD UR41, UR7, UR39, UR41 ;  /* 0x00000027072972a4 */ /* 0x000fe4000f8e0229 */
[----:B------:R-:W-:-:S03]  /*5260*/  UIMAD.WIDE.U32 UR38, UR7, UR38, UR36 ;  /* 0x00000026072672a5 */ /* 0x000fc6000f8e0024 */
[----:B------:R-:W-:Y:S02]  /*5270*/  ULDC.64 UR36, c[0x0][0x230] ;  /* 0x00008c0000247ab9 */ /* 0x000fe40000000a00 */
[----:B------:R-:W-:Y:S02]  /*5280*/  UIADD3 UR39, UR39, UR41, URZ ;  /* 0x0000002927277290 */ /* 0x000fe4000fffe03f */
[----:B------:R-:W-:-:S04]  /*5290*/  ULEA UR36, UP0, UR38, UR36, 0x2 ;  /* 0x0000002426247291 */ /* 0x000fc8000f80103f */
[----:B------:R-:W-:Y:S01]  /*52a0*/  ULEA.HI.X UR37, UR38, UR37, UR39, 0x2, UP0 ;  /* 0x0000002526257291 */ /* 0x000fe200080f1427 */
[----:B------:R-:W-:Y:S02]  /*52b0*/  MOV R89, c[0x0][0x16c] ;  /* 0x00005b0000597a02 */ /* 0x000fe40000000f00 */
[----:B------:R-:W-:Y:S02]  /*52c0*/  @!P0 IADD3 R86, R86, -0x2, RZ ;  /* 0xfffffffe56568810 */ /* 0x000fe40007ffe0ff */
[----:B0-----:R-:W-:Y:S01]  /*52d0*/  MOV R40, UR36 ;  /* 0x0000002400287c02 */ /* 0x001fe20008000f00 */
[----:B------:R-:W-:Y:S02]  /*52e0*/  IMAD.U32 R41, RZ, RZ, UR37 ;  /* 0x00000025ff297e24 */ /* 0x000fe4000f8e00ff */
[----:B------:R-:W-:Y:S01]  /*52f0*/  @!P0 IMAD R89, R86, R89, UR7 ;  /* 0x0000000756598e24 */ /* 0x000fe2000f8e0259 */
[----:B------:R-:W-:Y:S02]  /*5300*/  PRMT R92, RZ, 0x5410, R57 ;  /* 0x00005410ff5c7816 */ /* 0x000fe40000000039 */
        /* <DEDUP_REMOVED lines=20> */
[----:B------:R-:W-:Y:S01]  /*5450*/  PRMT R133, RZ, 0x5410, R53 ;  /* 0x00005410ff857816 */ /* 0x000fe20000000035 */
[----:B--2---:R0:W-:Y:S04]  /*5460*/  STS.U16 [R162], R75 ;  /* 0x0000004ba2007388 */ /* 0x0041e80000000400 */
[----:B----4-:R-:W-:Y:S04]  /*5470*/  STS.U16 [R161+0x40], R74 ;  /* 0x0000404aa1007388 */ /* 0x010fe80000000400 */
[----:B---3--:R-:W-:Y:S01]  /*5480*/  STS.U16 [R160+0x80], R77 ;  /* 0x0000804da0007388 */ /* 0x008fe20000000400 */
[----:B------:R-:W0:Y:S03]  /*5490*/  R2UR UR42, R90 ;  /* 0x000000005a2a73c2 */ /* 0x000e2600000e0000 */
[----:B------:R-:W-:Y:S04]  /*54a0*/  STS.U16 [R159+0xc0], R76 ;  /* 0x0000c04c9f007388 */ /* 0x000fe80000000400 */
[----:B------:R-:W-:Y:S04]  /*54b0*/  STS.U16 [R156+0x100], R79 ;  /* 0x0001004f9c007388 */ /* 0x000fe80000000400 */
[----:B------:R-:W-:Y:S04]  /*54c0*/  STS.U16 [R154+0x140], R81 ;  /* 0x000140519a007388 */ /* 0x000fe80000000400 */
[----:B------:R-:W-:Y:S04]  /*54d0*/  STS.U16 [R153+0x180], R78 ;  /* 0x0001804e99007388 */ /* 0x000fe80000000400 */
[----:B------:R-:W-:Y:S04]  /*54e0*/  STS.U16 [R152+0x1c0], R83 ;  /* 0x0001c05398007388 */ /* 0x000fe80000000400 */
[----:B------:R-:W-:Y:S01]  /*54f0*/  STS.U16 [R151+0x200], R80 ;  /* 0x0002005097007388 */ /* 0x000fe20000000400 */
[----:B0-----:R-:W-:-:S03]  /*5500*/  MOV R75, UR42 ;  /* 0x0000002a004b7c02 */ /* 0x001fc60008000f00 */
[----:B------:R-:W-:Y:S04]  /*5510*/  STS.U16 [R150+0x240], R85 ;  /* 0x0002405596007388 */ /* 0x000fe80000000400 */
[----:B------:R-:W-:Y:S04]  /*5520*/  STS.U16 [R149+0x280], R82 ;  /* 0x0002805295007388 */ /* 0x000fe80000000400 */
[----:B------:R0:W-:Y:S02]  /*5530*/  STS.U16 [R147+0x2c0], R84 ;  /* 0x0002c05493007388 */ /* 0x0001e40000000400 */
[----:B0-----:R-:W-:-:S04]  /*5540*/  FMUL.FTZ R84, R75, 1.4426950216293334961 ;  /* 0x3fb8aa3b4b547820 */ /* 0x001fc80000410000 */
[----:B------:R-:W-:Y:S02]  /*5550*/  FMUL.FTZ R135, R84, R44 ;  /* 0x0000002c54877220 */ /* 0x000fe40000410000 */
[----:B------:R-:W-:-:S04]  /*5560*/  IMAD.U32 R74, RZ, RZ, UR27 ;  /* 0x0000001bff4a7e24 */ /* 0x000fc8000f8e00ff */
[----:B------:R-:W0:Y:S01]  /*5570*/  MUFU.EX2 R135, R135 ;  /* 0x0000008700877308 */ /* 0x000e220000000800 */
[----:B------:R-:W-:Y:S01]  /*5580*/  LEA R74, R74, UR7, 0x8 ;  /* 0x000000074a4a7c11 */ /* 0x000fe2000f8e40ff */
[----:B------:R-:W-:Y:S01]  /*5590*/  STS.U16 [R146+0x300], R87 ;  /* 0x0003005792007388 */ /* 0x000fe20000000400 */
[----:B------:R-:W-:-:S03]  /*55a0*/  @P1 IADD3 R74, R69, 0x200, RZ ;  /* 0x00000200454a1810 */ /* 0x000fc60007ffe0ff */
[----:B------:R-:W-:Y:S01]  /*55b0*/  STS.U16 [R145+0x340], R88 ;  /* 0x0003405891007388 */ /* 0x000fe20000000400 */
[----:B------:R-:W-:-:S03]  /*55c0*/  SHF.L.U32 R74, R74, 0x2, RZ ;  /* 0x000000024a4a7819 */ /* 0x000fc600000006ff */
[----:B------:R-:W-:Y:S04]  /*55d0*/  STS.U16 [R144+0x380], R43 ;  /* 0x0003802b90007388 */ /* 0x000fe80000000400 */
[----:B------:R1:W-:Y:S01]  /*55e0*/  STS.U16 [R143+0x3c0], R42 ;  /* 0x0003c02a8f007388 */ /* 0x0003e20000000400 */
        /* <DEDUP_REMOVED lines=12> */
[----:B------:R-:W2:Y:S04]  /*56b0*/  LDS.U16 R104, [R68+0x16] ;  /* 0x0000160044687984 */ /* 0x000ea80000000400 */
[----:B------:R-:W3:Y:S04]  /*56c0*/  LDS.U16 R105, [R68+0x18] ;  /* 0x0000180044697984 */ /* 0x000ee80000000400 */
[----:B------:R-:W3:Y:S04]  /*56d0*/  LDS.U16 R106, [R68+0x1a] ;  /* 0x00001a00446a7984 */ /* 0x000ee80000000400 */
[----:B------:R-:W3:Y:S04]  /*56e0*/  LDS.U16 R107, [R68+0x1c] ;  /* 0x00001c00446b7984 */ /* 0x000ee80000000400 */
[----:B------:R-:W3:Y:S04]  /*56f0*/  LDS.U16 R108, [R68+0x1e] ;  /* 0x00001e00446c7984 */ /* 0x000ee80000000400 */
[----:B------:R4:W5:Y:S04]  /*5700*/  LDG.E R86, [R40.64] ;  /* 0x0000001c28567981 */ /* 0x000968000c1e1900 */
[----:B0-----:R0:W-:Y:S01]  /*5710*/  STS [R74+0x3be0], R135 ;  /* 0x003be0874a007388 */ /* 0x0011e20000000800 */
[----:B------:R-:W-:Y:S01]  /*5720*/  IMAD.MOV.U32 R76, RZ, RZ, 0x8 ;  /* 0x00000008ff4c7424 */ /* 0x000fe200078e00ff */
[----:B------:R-:W-:Y:S01]  /*5730*/  MOV R83, RZ ;  /* 0x000000ff00537202 */ /* 0x000fe20000000f00 */
[----:B------:R-:W-:-:S02]  /*5740*/  IMAD.MOV.U32 R82, RZ, RZ, 0x3f800000 ;  /* 0x3f800000ff527424 */ /* 0x000fc400078e00ff */
[----:B----4-:R-:W-:Y:S01]  /*5750*/  @!P0 IMAD.WIDE R40, R89, R76, UR30 ;  /* 0x0000001e59288e25 */ /* 0x010fe2000f8e024c */
[----:B------:R-:W-:Y:S03]  /*5760*/  BAR.SYNC.DEFER_BLOCKING 0x0 ;  /* 0x0000000000007b1d */ /* 0x000fe60000010000 */
[C---:B------:R-:W-:Y:S02]  /*5770*/  FMUL.FTZ R76, R84.reuse, R39 ;  /* 0x00000027544c7220 */ /* 0x040fe40000410000 */
[C---:B------:R-:W-:Y:S01]  /*5780*/  FMUL.FTZ R77, R84.reuse, R38 ;  /* 0x00000026544d7220 */ /* 0x040fe20000410000 */
[----:B------:R-:W-:Y:S01]  /*5790*/  PRMT R85, RZ, 0x5410, R110 ;  /* 0x00005410ff557816 */ /* 0x000fe2000000006e */
[C---:B-1----:R-:W-:Y:S01]  /*57a0*/  FMUL.FTZ R42, R84.reuse, R37 ;  /* 0x00000025542a7220 */ /* 0x042fe20000410000 */
[----:B------:R-:W-:Y:S01]  /*57b0*/  PRMT R90, RZ, 0x5410, R67 ;  /* 0x00005410ff5a7816 */ /* 0x000fe20000000043 */
[----:B------:R-:W-:Y:S01]  /*57c0*/  FMUL.FTZ R43, R84, R36 ;  /* 0x00000024542b7220 */ /* 0x000fe20000410000 */
[----:B--2---:R-:W-:Y:S01]  /*57d0*/  PRMT R93, RZ, 0x5410, R93 ;  /* 0x00005410ff5d7816 */ /* 0x004fe2000000005d */
[----:B------:R-:W-:Y:S01]  /*57e0*/  FMUL.FTZ R88, R85, R44 ;  /* 0x0000002c55587220 */ /* 0x000fe20000410000 */
[----:B------:R1:W5:Y:S02]  /*57f0*/  @!P0 LDG.E.64 R82, [R40.64] ;  /* 0x0000001c28528981 */ /* 0x000364000c1e1b00 */
[----:B-1----:R1:W2:Y:S08]  /*5800*/  MUFU.EX2 R40, R76 ;  /* 0x0000004c00287308 */ /* 0x0022b00000000800 */
[----:B------:R4:W2:Y:S01]  /*5810*/  MUFU.EX2 R41, R77 ;  /* 0x0000004d00297308 */ /* 0x0008a20000000800 */
[----:B------:R-:W-:Y:S01]  /*5820*/  PRMT R87, RZ, 0x5410, R66 ;  /* 0x00005410ff577816 */ /* 0x000fe20000000042 */
[----:B------:R-:W-:Y:S01]  /*5830*/  FMUL.FTZ R85, R90, R39 ;  /* 0x000000275a557220 */ /* 0x000fe20000410000 */
[----:B---3--:R-:W-:Y:S01]  /*5840*/  PRMT R94, RZ, 0x5410, R94 ;  /* 0x00005410ff5e7816 */ /* 0x008fe2000000005e */
[----:B0-----:R-:W-:Y:S01]  /*5850*/  FMUL.FTZ R74, R84, R35 ;  /* 0x00000023544a7220 */ /* 0x001fe20000410000 */
[----:B------:R-:W-:-:S03]  /*5860*/  PRMT R89, RZ, 0x5410, R64 ;  /* 0x00005410ff597816 */ /* 0x000fc60000000040 */
[----:B------:R-:W0:Y:S01]  /*5870*/  MUFU.EX2 R42, R42 ;  /* 0x0000002a002a7308 */ /* 0x000e220000000800 */
[C---:B------:R-:W-:Y:S01]  /*5880*/  FMUL.FTZ R75, R84.reuse, R33 ;  /* 0x00000021544b7220 */ /* 0x040fe20000410000 */
[----:B------:R-:W-:Y:S01]  /*5890*/  PRMT R95, RZ, 0x5410, R95 ;  /* 0x00005410ff5f7816 */ /* 0x000fe2000000005f */
[C---:B-1----:R-:W-:Y:S02]  /*58a0*/  FMUL.FTZ R76, R84.reuse, R31 ;  /* 0x0000001f544c7220 */ /* 0x042fe40000410000 */
[C---:B----4-:R-:W-:Y:S02]  /*58b0*/  FMUL.FTZ R77, R84.reuse, R29 ;  /* 0x0000001d544d7220 */ /* 0x050fe40000410000 */
[C---:B------:R-:W-:Y:S01]  /*58c0*/  FMUL.FTZ R78, R84.reuse, R27 ;  /* 0x0000001b544e7220 */ /* 0x040fe20000410000 */
[----:B------:R-:W1:Y:S01]  /*58d0*/  MUFU.EX2 R43, R43 ;  /* 0x0000002b002b7308 */ /* 0x000e620000000800 */
[C---:B------:R-:W-:Y:S02]  /*58e0*/  FMUL.FTZ R79, R84.reuse, R25 ;  /* 0x00000019544f7220 */ /* 0x040fe40000410000 */
[----:B------:R-:W-:-:S02]  /*58f0*/  FMUL.FTZ R80, R84, R23 ;  /* 0x0000001754507220 */ /* 0x000fc40000410000 */
[C---:B------:R-:W-:Y:S02]  /*5900*/  FMUL.FTZ R81, R84.reuse, R21 ;  /* 0x0000001554517220 */ /* 0x040fe40000410000 */
[C---:B------:R-:W-:Y:S02]  /*5910*/  FMUL.FTZ R90, R84.reuse, R18 ;  /* 0x00000012545a7220 */ /* 0x040fe40000410000 */
[C---:B------:R-:W-:Y:S02]  /*5920*/  FMUL.FTZ R91, R84.reuse, R13 ;  /* 0x0000000d545b7220 */ /* 0x040fe40000410000 */
[----:B------:R-:W-:Y:S02]  /*5930*/  FMUL.FTZ R92, R84, R8 ;  /* 0x00000008545c7220 */ /* 0x000fe40000410000 */
[----:B--2---:R-:W-:Y:S02]  /*5940*/  FMUL.FTZ R84, R135, R40 ;  /* 0x0000002887547220 */ /* 0x004fe40000410000 */
[----:B------:R-:W-:-:S02]  /*5950*/  FMUL.FTZ R137, R93, R88 ;  /* 0x000000585d897220 */ /* 0x000fc40000410000 */
[----:B------:R-:W-:Y:S02]  /*5960*/  FMUL.FTZ R140, R87, R38 ;  /* 0x00000026578c7220 */ /* 0x000fe40000410000 */
[----:B------:R-:W-:Y:S01]  /*5970*/  FMUL.FTZ R88, R94, R85 ;  /* 0x000000555e587220 */ /* 0x000fe20000410000 */
[----:B------:R-:W2:Y:S01]  /*5980*/  MUFU.EX2 R74, R74 ;  /* 0x0000004a004a7308 */ /* 0x000ea20000000800 */
[----:B------:R-:W-:Y:S01]  /*5990*/  FMUL.FTZ R122, R89, R36 ;  /* 0x00000024597a7220 */ /* 0x000fe20000410000 */
[----:B------:R-:W-:Y:S01]  /*59a0*/  PRMT R96, RZ, 0x5410, R96 ;  /* 0x00005410ff607816 */ /* 0x000fe20000000060 */
[----:B------:R-:W-:Y:S02]  /*59b0*/  FMUL.FTZ R85, R41, R84 ;  /* 0x0000005429557220 */ /* 0x000fe40000410000 */
[----:B------:R-:W-:Y:S02]  /*59c0*/  FMUL.FTZ R89, R95, R140 ;  /* 0x0000008c5f597220 */ /* 0x000fe40000410000 */
[----:B------:R-:W-:Y:S01]  /*59d0*/  FFMA.FTZ R84, R137, R40, R88 ;  /* 0x0000002889547223 */ /* 0x000fe20000010058 */
[----:B------:R-:W3:Y:S01]  /*59e0*/  MUFU.EX2 R75, R75 ;  /* 0x0000004b004b7308 */ /* 0x000ee20000000800 */
[----:B------:R-:W-:Y:S01]  /*59f0*/  PRMT R97, RZ, 0x5410, R97 ;  /* 0x00005410ff617816 */ /* 0x000fe20000000061 */
[----:B------:R-:W-:-:S02]  /*5a00*/  FMUL.FTZ R121, R96, R121 ;  /* 0x0000007960797220 */ /* 0x000fc40000410000 */
[----:B------:R-:W-:Y:S01]  /*5a10*/  FFMA.FTZ R84, R41, R84, R89 ;  /* 0x0000005429547223 */ /* 0x000fe20000010059 */
[----:B------:R-:W-:Y:S01]  /*5a20*/  ISETP.NE.AND P0, PT, R69, 0x7f, PT ;  /* 0x0000007f4500780c */ /* 0x000fe20003f05270 */
[C---:B0-----:R-:W-:Y:S01]  /*5a30*/  FMUL.FTZ R140, R42.reuse, R85 ;  /* 0x000000552a8c7220 */ /* 0x041fe20000410000 */
[----:B------:R-:W-:Y:S01]  /*5a40*/  PRMT R98, RZ, 0x5410, R98 ;  /* 0x00005410ff627816 */ /* 0x000fe20000000062 */
[----:B------:R-:W0:Y:S01]  /*5a50*/  MUFU.EX2 R76, R76 ;  /* 0x0000004c004c7308 */ /* 0x000e220000000800 */
[----:B------:R-:W-:Y:S02]  /*5a60*/  FMUL.FTZ R122, R97, R122 ;  /* 0x0000007a617a7220 */ /* 0x000fe40000410000 */
[----:B------:R-:W-:Y:S01]  /*5a70*/  FFMA.FTZ R84, R42, R84, R121 ;  /* 0x000000542a547223 */ /* 0x000fe20000010079 */
[----:B------:R-:W-:Y:S01]  /*5a80*/  PRMT R99, RZ, 0x5410, R99 ;  /* 0x00005410ff637816 */ /* 0x000fe20000000063 */
[C---:B-1----:R-:W-:Y:S02]  /*5a90*/  FMUL.FTZ R85, R43.reuse, R140 ;  /* 0x0000008c2b557220 */ /* 0x042fe40000410000 */
[----:B------:R-:W-:Y:S01]  /*5aa0*/  FMUL.FTZ R123, R98, R123 ;  /* 0x0000007b627b7220 */ /* 0x000fe20000410000 */
[----:B------:R-:W1:Y:S01]  /*5ab0*/  MUFU.EX2 R77, R77 ;  /* 0x0000004d004d7308 */ /* 0x000e620000000800 */
[----:B------:R-:W-:Y:S01]  /*5ac0*/  FFMA.FTZ R84, R43, R84, R122 ;  /* 0x000000542b547223 */ /* 0x000fe2000001007a */
[----:B------:R-:W-:Y:S01]  /*5ad0*/  PRMT R100, RZ, 0x5410, R100 ;  /* 0x00005410ff647816 */ /* 0x000fe20000000064 */
[C---:B--2---:R-:W-:Y:S01]  /*5ae0*/  FMUL.FTZ R140, R74.reuse, R85 ;  /* 0x000000554a8c7220 */ /* 0x044fe20000410000 */
[----:B------:R-:W-:Y:S01]  /*5af0*/  PRMT R101, RZ, 0x5410, R101 ;  /* 0x00005410ff657816 */ /* 0x000fe20000000065 */
[----:B------:R-:W-:Y:S01]  /*5b00*/  FMUL.FTZ R124, R99, R124 ;  /* 0x0000007c637c7220 */ /* 0x000fe20000410000 */
[----:B------:R2:W4:Y:S01]  /*5b10*/  @P0 LDS R109, [R69.X4+0x43e4] ;  /* 0x0043e400456d0984 */ /* 0x0005220000004800 */
[----:B------:R-:W-:Y:S01]  /*5b20*/  FFMA.FTZ R84, R74, R84, R123 ;  /* 0x000000544a547223 */ /* 0x000fe2000001007b */
[----:B------:R-:W1:Y:S01]  /*5b30*/  MUFU.EX2 R78, R78 ;  /* 0x0000004e004e7308 */ /* 0x000e620000000800 */
[----:B---3--:R-:W-:-:S02]  /*5b40*/  FMUL.FTZ R85, R75, R140 ;  /* 0x0000008c4b557220 */ /* 0x008fc40000410000 */
[----:B------:R-:W-:Y:S02]  /*5b50*/  FMUL.FTZ R125, R100, R125 ;  /* 0x0000007d647d7220 */ /* 0x000fe40000410000 */
        /* <DEDUP_REMOVED lines=17> */
[C---:B---3--:R-:W-:Y:S01]  /*5c70*/  FMUL.FTZ R85, R79.reuse, R140 ;  /* 0x0000008c4f557220 */ /* 0x048fe20000410000 */
[----:B------:R-:W-:Y:S01]  /*5c80*/  PRMT R105, RZ, 0x5410, R105 ;  /* 0x00005410ff697816 */ /* 0x000fe20000000069 */
        /* <DEDUP_REMOVED lines=11> */
[----:B------:R-:W-:Y:S02]  /*5d40*/  FMUL.FTZ R131, R106, R131 ;  /* 0x000000836a837220 */ /* 0x000fe40000410000 */
[----:B------:R-:W-:Y:S01]  /*5d50*/  FFMA.FTZ R84, R81, R84, R130 ;  /* 0x0000005451547223 */ /* 0x000fe20000010082 */
[----:B------:R-:W-:Y:S01]  /*5d60*/  PRMT R108, RZ, 0x5410, R108 ;  /* 0x00005410ff6c7816 */ /* 0x000fe2000000006c */
[----:B------:R-:W-:Y:S02]  /*5d70*/  FMUL.FTZ R140, R90, R85 ;  /* 0x000000555a8c7220 */ /* 0x000fe40000410000 */
[----:B------:R-:W-:-:S02]  /*5d80*/  FMUL.FTZ R133, R133, R8 ;  /* 0x0000000885857220 */ /* 0x000fc40000410000 */
        /* <DEDUP_REMOVED lines=21> */
.L_x_736:
[----:B--2-4-:R-:W-:Y:S05]  /*5ee0*/  BSYNC B0 ;  /* 0x0000000000007941 */ /* 0x014fea0003800000 */
.L_x_735:
        /* <DEDUP_REMOVED lines=19> */
.L_x_794:
        /* <DEDUP_REMOVED lines=22> */
[----:B------:R4:W3:Y:S01]  /*6180*/  SHFL.UP PT, R87, R148, 0x10, RZ ;  /* 0x0600000094577989 */ /* 0x0008e200000e00ff */
[----:B0-----:R-:W-:-:S03]  /*6190*/  MOV R140, R148 ;  /* 0x00000094008c7202 */ /* 0x001fc60000000f00 */
.L_x_795:
[----:B------:R-:W-:-:S13]  /*61a0*/  ISETP.GE.AND P0, PT, R164, 0x10, PT ;  /* 0x00000010a400780c */ /* 0x000fda0003f06270 */
[-C--:B--2---:R-:W-:Y:S02]  /*61b0*/  @P0 FFMA.FTZ R157, R84, R140.reuse, R157 ;  /* 0x0000008c549d0223 */ /* 0x084fe4000001009d */
[----:B---3--:R-:W-:Y:S01]  /*61c0*/  @P0 FMUL.FTZ R140, R87, R140 ;  /* 0x0000008c578c0220 */ /* 0x008fe20000410000 */
[----:B------:R-:W-:Y:S05]  /*61d0*/  BRA.CONV ~URZ, `(.L_x_741) ;  /* 0x000000537f007947 */ /* 0x000fea000b800000 */
[----:B----4-:R-:W-:Y:S01]  /*61e0*/  HFMA2.MMA R148, -RZ, RZ, 0, 1.847743988037109375e-06 ;  /* 0x0000001fff947435 */ /* 0x010fe200000001ff */
[----:B------:R-:W-:Y:S01]  /*61f0*/  IMAD.MOV.U32 R86, RZ, RZ, R140 ;  /* 0x000000ffff567224 */ /* 0x000fe200078e008c */
[----:B------:R-:W-:Y:S01]  /*6200*/  MOV R87, 0x6230 ;  /* 0x0000623000577802 */ /* 0x000fe20000000f00 */
[----:B------:R-:W-:-:S03]  /*6210*/  IMAD.MOV.U32 R165, RZ, RZ, -0x1 ;  /* 0xffffffffffa57424 */ /* 0x000fc600078e00ff */
[----:B-1----:R-:W-:Y:S05]  /*6220*/  CALL.REL.NOINC `($__internal_31_$__cuda_sm70_shflsync_idx_p) ;  /* 0x0000625000007944 */ /* 0x002fea0003c00000 */
.L_x_741:
[----:B------:R-:W-:Y:S05]  /*6230*/  BRA.CONV ~URZ, `(.L_x_742) ;  /* 0x000000537f007947 */ /* 0x000fea000b800000 */
[----:B------:R-:W-:Y:S01]  /*6240*/  MOV R86, R157 ;  /* 0x0000009d00567202 */ /* 0x000fe20000000f00 */
[----:B-1--4-:R-:W-:Y:S01]  /*6250*/  IMAD.MOV.U32 R148, RZ, RZ, 0x1f ;  /* 0x0000001fff947424 */ /* 0x012fe200078e00ff */
[----:B------:R-:W-:Y:S02]  /*6260*/  MOV R165, 0xffffffff ;  /* 0xffffffff00a57802 */ /* 0x000fe40000000f00 */
[----:B------:R-:W-:-:S02]  /*6270*/  MOV R87, 0x6290 ;  /* 0x0000629000577802 */ /* 0x000fc40000000f00 */
[----:B0-----:R-:W-:Y:S05]  /*6280*/  CALL.REL.NOINC `($__internal_31_$__cuda_sm70_shflsync_idx_p) ;  /* 0x000061f000007944 */ /* 0x001fea0003c00000 */
.L_x_742:
[----:B------:R-:W-:Y:S05]  /*6290*/  BRA.DIV ~URZ, `(.L_x_743) ;  /* 0x000058827f007947 */ /* 0x000fea000b800000 */
[----:B------:R-:W2:Y:S04]  /*62a0*/  SHFL.IDX PT, R82, R82, RZ, 0x1f ;  /* 0x00001fff52527589 */ /* 0x000ea800000e0000 */
[----:B------:R-:W3:Y:S04]  /*62b0*/  SHFL.IDX PT, R83, R83, RZ, 0x1f ;  /* 0x00001fff53537589 */ /* 0x000ee800000e0000 */
[----:B------:R-:W4:Y:S04]  /*62c0*/  SHFL.UP PT, R140, R140, 0x1, RZ ;  /* 0x042000008c8c7989 */ /* 0x000f2800000e00ff */
[----:B------:R-:W1:Y:S02]  /*62d0*/  SHFL.UP PT, R157, R157, 0x1, RZ ;  /* 0x042000009d9d7989 */ /* 0x000e6400000e00ff */
.L_x_796:
[----:B------:R-:W5:Y:S01]  /*62e0*/  LDS.64 R84, [R158+0x31d0] ;  /* 0x0031d0009e547984 */ /* 0x000f620000000a00 */
[----:B-1-34-:R-:W-:-:S02]  /*62f0*/  @P1 FFMA.FTZ R83, R83, R140, R157 ;  /* 0x0000008c53531223 */ /* 0x01afc4000001009d */
[----:B--2---:R-:W-:Y:S01]  /*6300*/  @P1 FMUL.FTZ R82, R82, R140 ;  /* 0x0000008c52521220 */ /* 0x004fe20000410000 */
[----:B------:R-:W1:Y:S04]  /*6310*/  LDS.64 R86, [R158+0x31d8] ;  /* 0x0031d8009e567984 */ /* 0x000e680000000a00 */
[----:B------:R-:W-:Y:S01]  /*6320*/  STS.64 [R158+0x31d0], R82 ;  /* 0x0031d0529e007388 */ /* 0x000fe20000000a00 */
[C---:B-----5:R-:W-:Y:S02]  /*6330*/  FFMA.FTZ R85, R84.reuse, R83, R85 ;  /* 0x0000005354557223 */ /* 0x060fe40000010055 */
[----:B------:R-:W-:Y:S02]  /*6340*/  FMUL.FTZ R84, R84, R82 ;  /* 0x0000005254547220 */ /* 0x000fe40000410000 */
[----:B------:R-:W2:Y:S01]  /*6350*/  LDS.64 R82, [R158+0x31e0] ;  /* 0x0031e0009e527984 */ /* 0x000ea20000000a00 */
[----:B-1----:R-:W-:-:S02]  /*6360*/  FFMA.FTZ R87, R86, R85, R87 ;  /* 0x0000005556577223 */ /* 0x002fc40000010057 */
[----:B------:R-:W-:Y:S01]  /*6370*/  FMUL.FTZ R86, R86, R84 ;  /* 0x0000005456567220 */ /* 0x000fe20000410000 */
[----:B------:R1:W-:Y:S04]  /*6380*/  STS.64 [R158+0x31d8], R84 ;  /* 0x0031d8549e007388 */ /* 0x0003e80000000a00 */
[----:B------:R1:W-:Y:S01]  /*6390*/  STS.64 [R158+0x31e0], R86 ;  /* 0x0031e0569e007388 */ /* 0x0003e20000000a00 */
[C---:B--2---:R-:W-:Y:S02]  /*63a0*/  FFMA.FTZ R83, R82.reuse, R87, R83 ;  /* 0x0000005752537223 */ /* 0x044fe40000010053 */
[----:B------:R-:W-:-:S05]  /*63b0*/  FMUL.FTZ R82, R82, R86 ;  /* 0x0000005652527220 */ /* 0x000fca0000410000 */
[----:B------:R1:W-:Y:S02]  /*63c0*/  STS.64 [R158+0x31e8], R82 ;  /* 0x0031e8529e007388 */ /* 0x0003e40000000a00 */
.L_x_738:
[----:B--2---:R-:W-:Y:S05]  /*63d0*/  BSYNC B0 ;  /* 0x0000000000007941 */ /* 0x004fea0003800000 */
.L_x_737:
[----:B------:R-:W-:Y:S01]  /*63e0*/  WARPSYNC 0xffffffff ;  /* 0xffffffff00007948 */ /* 0x000fe20003800000 */
[----:B------:R-:W-:Y:S01]  /*63f0*/  BAR.SYNC.DEFER_BLOCKING 0x0 ;  /* 0x0000000000007b1d */ /* 0x000fe20000010000 */
[----:B0-----:R-:W-:Y:S01]  /*6400*/  LOP3.LUT P0, RZ, R69, 0x1f, RZ, 0xc0, !PT ;  /* 0x0000001f45ff7812 */ /* 0x001fe2000780c0ff */
[----:B-1-3--:R-:W-:Y:S01]  /*6410*/  FMUL.FTZ R83, R22, UR38 ;  /* 0x0000002616537c20 */ /* 0x00afe20008410000 */
[----:B------:R-:W-:-:S03]  /*6420*/  MOV R86, UR7 ;  /* 0x0000000700567c02 */ /* 0x000fc60008000f00 */
[----:B------:R-:W-:Y:S01]  /*6430*/  BSSY B0, `(.L_x_744) ;  /* 0x000008a000007945 */ /* 0x000fe20003800000 */
[----:B------:R-:W0:Y:S02]  /*6440*/  LDS R82, [R155.X8+0x31d4] ;  /* 0x0031d4009b527984 */ /* 0x000e240000008800 */
[----:B0-----:R-:W-:Y:S02]  /*6450*/  FFMA.FTZ R135, R135, R82, R137 ;  /* 0x0000005287877223 */ /* 0x001fe40000010089 */
        /* <DEDUP_REMOVED lines=15> */
[C---:B------:R-:W-:Y:S02]  /*6550*/  FFMA.FTZ R82, R81.reuse, R83, R82 ;  /* 0x0000005351527223 */ /* 0x040fe40000010052 */
        /* <DEDUP_REMOVED lines=8> */
[C---:B------:R-:W-:Y:S02]  /*65e0*/  FFMA.FTZ R83, R78.reuse, R82, R83 ;  /* 0x000000524e537223 */ /* 0x040fe40000010053 */
        /* <DEDUP_REMOVED lines=11> */
[----:B------:R-:W-:Y:S02]  /*66a0*/  FFMA.FTZ R83, R74, R82, R83 ;  /* 0x000000524a537223 */ /* 0x000fe40000010053 */
[----:B------:R-:W-:Y:S02]  /*66b0*/  FMUL.FTZ R82, R49, UR38 ;  /* 0x0000002631527c20 */ /* 0x000fe40008410000 */
[----:B------:R-:W-:-:S02]  /*66c0*/  FFMA.FTZ R122, R43, R121, R122 ;  /* 0x000000792b7a7223 */ /* 0x000fc4000001007a */
[----:B------:R-:W-:Y:S02]  /*66d0*/  FMUL.FTZ R84, R74, R85 ;  /* 0x000000554a547220 */ /* 0x000fe40000410000 */
[C---:B------:R-:W-:Y:S02]  /*66e0*/  FFMA.FTZ R82, R43.reuse, R83, R82 ;  /* 0x000000532b527223 */ /* 0x040fe40000010052 */
[----:B------:R-:W-:Y:S02]  /*66f0*/  FMUL.FTZ R83, R50, UR38 ;  /* 0x0000002632537c20 */ /* 0x000fe40008410000 */
[----:B------:R-:W-:Y:S02]  /*6700*/  FFMA.FTZ R123, R74, R122, R123 ;  /* 0x0000007a4a7b7223 */ /* 0x000fe4000001007b */
[----:B------:R-:W-:Y:S02]  /*6710*/  FMUL.FTZ R85, R43, R84 ;  /* 0x000000542b557220 */ /* 0x000fe40000410000 */
        /* <DEDUP_REMOVED lines=8> */
[C---:B------:R-:W-:Y:S02]  /*67a0*/  FFMA.FTZ R83, R40.reuse, R82, R83 ;  /* 0x0000005228537223 */ /* 0x040fe40000010053 */
[----:B------:R-:W-:Y:S02]  /*67b0*/  FFMA.FTZ R126, R77, R125, R126 ;  /* 0x0000007d4d7e7223 */ /* 0x000fe4000001007e */
[----:B------:R-:W-:Y:S01]  /*67c0*/  FMUL.FTZ R82, R40, R85 ;  /* 0x0000005528527220 */ /* 0x000fe20000410000 */
[----:B------:R-:W-:Y:S01]  /*67d0*/  HFMA2.MMA R85, -RZ, RZ, 0, 0 ;  /* 0x00000000ff557435 */ /* 0x000fe200000001ff */
[----:B------:R-:W-:Y:S02]  /*67e0*/  FFMA.FTZ R127, R78, R126, R127 ;  /* 0x0000007e4e7f7223 */ /* 0x000fe4000001007f */
[----:B------:R-:W-:-:S02]  /*67f0*/  IMAD.MOV.U32 R84, RZ, RZ, 0x3f800000 ;  /* 0x3f800000ff547424 */ /* 0x000fc400078e00ff */
        /* <DEDUP_REMOVED lines=13> */
[----:B------:R-:W0:Y:S04]  /*68d0*/  LDS.64 R86, [R148+0x36f8] ;  /* 0x0036f80094567984 */ /* 0x000e280000000a00 */
[----:B------:R-:W2:Y:S01]  /*68e0*/  LDS.64 R88, [R148+0x36e8] ;  /* 0x0036e80094587984 */ /* 0x000ea20000000a00 */
[C---:B0-----:R-:W-:Y:S02]  /*68f0*/  FFMA.FTZ R87, R82.reuse, R87, R83 ;  /* 0x0000005752577223 */ /* 0x041fe40000010053 */
[----:B------:R-:W-:Y:S01]  /*6900*/  FMUL.FTZ R157, R82, R86 ;  /* 0x00000056529d7220 */ /* 0x000fe20000410000 */
[----:B------:R-:W-:Y:S01]  /*6910*/  LOP3.LUT R86, R69, 0x1f, RZ, 0xc0, !PT ;  /* 0x0000001f45567812 */ /* 0x000fe200078ec0ff */
[----:B------:R-:W0:Y:S01]  /*6920*/  LDS.64 R82, [R148+0x36e0] ;  /* 0x0036e00094527984 */ /* 0x000e220000000a00 */
[----:B--2---:R-:W-:-:S02]  /*6930*/  FFMA.FTZ R87, R88, R87, R89 ;  /* 0x0000005758577223 */ /* 0x004fc40000010059 */
[----:B------:R-:W-:Y:S01]  /*6940*/  FMUL.FTZ R157, R88, R157 ;  /* 0x0000009d589d7220 */ /* 0x000fe20000410000 */
[C---:B------:R-:W-:Y:S02]  /*6950*/  ISETP.GE.U32.AND P0, PT, R86.reuse, 0x10, PT ;  /* 0x000000105600780c */ /* 0x040fe40003f06070 */
[C---:B------:R-:W-:Y:S02]  /*6960*/  ISETP.GE.U32.AND P1, PT, R86.reuse, 0x18, PT ;  /* 0x000000185600780c */ /* 0x040fe40003f26070 */
[C---:B------:R-:W-:Y:S02]  /*6970*/  ISETP.GE.U32.AND P2, PT, R86.reuse, 0x1c, PT ;  /* 0x0000001c5600780c */ /* 0x040fe40003f46070 */
[C---:B------:R-:W-:Y:S02]  /*6980*/  ISETP.GE.U32.AND P3, PT, R86.reuse, 0x1e, PT ;  /* 0x0000001e5600780c */ /* 0x040fe40003f66070 */
[----:B------:R-:W-:Y:S01]  /*6990*/  ISETP.NE.AND P4, PT, R86, 0x1f, PT ;  /* 0x0000001f5600780c */ /* 0x000fe20003f85270 */
[----:B0-----:R-:W-:-:S02]  /*69a0*/  FFMA.FTZ R88, R82, R87, R83 ;  /* 0x0000005752587223 */ /* 0x001fc40000010053 */
[----:B------:R-:W-:Y:S01]  /*69b0*/  FMUL.FTZ R87, R82, R157 ;  /* 0x0000009d52577220 */ /* 0x000fe20000410000 */
[----:B------:R-:W-:Y:S07]  /*69c0*/  BRA.DIV ~URZ, `(.L_x_746) ;  /* 0x000052f27f007947 */ /* 0x000fee000b800000 */
[----:B------:R0:W2:Y:S02]  /*69d0*/  SHFL.DOWN PT, R89, R87, 0x1, 0x1f ;  /* 0x08201f0057597f89 */ /* 0x0000a400000e0000 */
.L_x_797:
[----:B------:R-:W-:Y:S05]  /*69e0*/  BRA.DIV ~URZ, `(.L_x_747) ;  /* 0x000053527f007947 */ /* 0x000fea000b800000 */
[----:B------:R-:W3:Y:S04]  /*69f0*/  SHFL.DOWN PT, R82, R88, 0x1, 0x1f ;  /* 0x08201f0058527f89 */ /* 0x000ee800000e0000 */
[----:B-1----:R-:W-:Y:S01]  /*6a00*/  SHFL.IDX PT, R148, R85, RZ, 0x1f ;  /* 0x00001fff55947589 */ /* 0x002fe200000e0000 */
[C---:B---3--:R-:W-:Y:S02]  /*6a10*/  @P4 FFMA.FTZ R88, R87.reuse, R82, R88 ;  /* 0x0000005257584223 */ /* 0x048fe40000010058 */
[----:B0-2---:R-:W-:Y:S02]  /*6a20*/  @P4 FMUL.FTZ R87, R87, R89 ;  /* 0x0000005957574220 */ /* 0x005fe40000410000 */
[----:B------:R-:W-:Y:S04]  /*6a30*/  SHFL.IDX PT, R89, R84, RZ, 0x1f ;  /* 0x00001fff54597589 */ /* 0x000fe800000e0000 */
[----:B------:R-:W0:Y:S04]  /*6a40*/  SHFL.DOWN PT, R83, R88, 0x2, 0x1f ;  /* 0x08401f0058537f89 */ /* 0x000e2800000e0000 */
[----:B------:R-:W1:Y:S01]  /*6a50*/  SHFL.DOWN PT, R82, R87, 0x2, 0x1f ;  /* 0x08401f0057527f89 */ /* 0x000e6200000e0000 */
[----:B0-----:R-:W-:-:S02]  /*6a60*/  @!P3 FFMA.FTZ R88, R83, R87, R88 ;  /* 0x000000575358b223 */ /* 0x001fc40000010058 */
        /* <DEDUP_REMOVED lines=16> */
[----:B------:R0:W4:Y:S02]  /*6b70*/  SHFL.DOWN PT, R82, R87, 0x1, 0x1f ;  /* 0x08201f0057527f89 */ /* 0x00012400000e0000 */
.L_x_798:
[----:B------:R-:W-:Y:S01]  /*6b80*/  ISETP.NE.AND P0, PT, R69, 0x1f, PT ;  /* 0x0000001f4500780c */ /* 0x000fe20003f05270 */
[----:B-1-3--:R-:W-:Y:S01]  /*6b90*/  FFMA.FTZ R85, R85, R88, R158 ;  /* 0x0000005855557223 */ /* 0x00afe2000001009e */
[----:B0-----:R-:W-:Y:S01]  /*6ba0*/  MOV R87, R148 ;  /* 0x0000009400577202 */ /* 0x001fe20000000f00 */
[----:B------:R-:W-:Y:S01]  /*6bb0*/  IMAD R148, R69, 0x28, RZ ;  /* 0x0000002845947824 */ /* 0x000fe200078e02ff */
[----:B------:R-:W-:Y:S01]  /*6bc0*/  MOV R86, R89 ;  /* 0x0000005900567202 */ /* 0x000fe20000000f00 */
[----:B------:R-:W-:-:S03]  /*6bd0*/  FMUL.FTZ R84, R84, R88 ;  /* 0x0000005854547220 */ /* 0x000fc60000410000 */
[----:B------:R-:W-:Y:S05]  /*6be0*/  LDS.64 R88, [R148+0x36f0] ;  /* 0x0036f00094587984 */ /* 0x000fea0000000a00 */
[-C--:B--2-4-:R-:W-:Y:S02]  /*6bf0*/  @P0 FFMA.FTZ R87, R87, R82.reuse, R83 ;  /* 0x0000005257570223 */ /* 0x094fe40000010053 */
        /* <DEDUP_REMOVED lines=13> */
.L_x_745:
[----:B0-----:R-:W-:Y:S05]  /*6cd0*/  BSYNC B0 ;  /* 0x0000000000007941 */ /* 0x001fea0003800000 */
.L_x_744:
[----:B------:R-:W-:Y:S01]  /*6ce0*/  WARPSYNC 0xffffffff ;  /* 0xffffffff00007948 */ /* 0x000fe20003800000 */
[----:B------:R-:W-:Y:S01]  /*6cf0*/  BAR.SYNC.DEFER_BLOCKING 0x0 ;  /* 0x0000000000007b1d */ /* 0x000fe20000010000 */
[----:B------:R-:W-:Y:S01]  /*6d00*/  ISETP.NE.AND P0, PT, R69, RZ, PT ;  /* 0x000000ff4500720c */ /* 0x000fe20003f05270 */
[----:B-1----:R-:W-:Y:S02]  /*6d10*/  IMAD.U32 R88, RZ, RZ, UR7 ;  /* 0x00000007ff587e24 */ /* 0x002fe4000f8e00ff */
[----:B------:R-:W-:Y:S02]  /*6d20*/  FMUL.FTZ R83, R20, UR38 ;  /* 0x0000002614537c20 */ /* 0x000fe40008410000 */
[----:B------:R-:W-:Y:S01]  /*6d30*/  FFMA.FTZ R86, R52, R135, RZ ;  /* 0x0000008734567223 */ /* 0x000fe200000100ff */
[----:B------:R-:W-:Y:S01]  /*6d40*/  ULDC.64 UR36, c[0x0][0x298] ;  /* 0x0000a60000247ab9 */ /* 0x000fe20000000a00 */
[----:B------:R-:W-:Y:S01]  /*6d50*/  BSSY B0, `(.L_x_748) ;  /* 0x0000106000007945 */ /* 0x000fe20003800000 */
[----:B------:R-:W-:Y:S01]  /*6d60*/  UIMAD UR36, UR13, UR36, URZ ;  /* 0x000000240d2472a4 */ /* 0x000fe2000f8e023f */
[----:B------:R-:W-:-:S02]  /*6d70*/  FFMA.FTZ R89, R51, R137, R86 ;  /* 0x0000008933597223 */ /* 0x000fc40000010056 */
[----:B------:R-:W-:Y:S01]  /*6d80*/  FMUL.FTZ R86, R32, UR38 ;  /* 0x0000002620567c20 */ /* 0x000fe20008410000 */
[----:B------:R-:W-:Y:S01]  /*6d90*/  UIMAD UR36, UR12, UR37, UR36 ;  /* 0x000000250c2472a4 */ /* 0x000fe2000f8e0224 */
[----:B------:R-:W-:Y:S01]  /*6da0*/  FFMA.FTZ R148, R50, R140, R89 ;  /* 0x0000008c32947223 */ /* 0x000fe20000010059 */
[----:B------:R-:W0:Y:S04]  /*6db0*/  LDS R82, [R155.X8+0x36e4] ;  /* 0x0036e4009b527984 */ /* 0x000e280000008800 */
[----:B------:R1:W-:Y:S02]  /*6dc0*/  @!P0 STS.64 [R88.X8+0x45e0], R84 ;  /* 0x0045e05458008388 */ /* 0x0003e40000008a00 */
[----:B-1----:R-:W-:Y:S01]  /*6dd0*/  FMUL.FTZ R85, R22, UR38 ;  /* 0x0000002616557c20 */ /* 0x002fe20008410000 */
[----:B------:R-:W-:Y:S01]  /*6de0*/  PRMT R84, RZ, 0x5410, R67 ;  /* 0x00005410ff547816 */ /* 0x000fe20000000043 */
[----:B------:R-:W-:-:S04]  /*6df0*/  FMUL.FTZ R88, R30, UR38 ;  /* 0x000000261e587c20 */ /* 0x000fc80008410000 */
[----:B------:R-:W-:-:S04]  /*6e00*/  FMUL.FTZ R87, R84, R39 ;  /* 0x0000002754577220 */ /* 0x000fc80000410000 */
[----:B------:R-:W-:Y:S02]  /*6e10*/  FFMA.FTZ R137, R94, -R87, R137 ;  /* 0x800000575e897223 */ /* 0x000fe40000010089 */
[----:B------:R-:W-:Y:S02]  /*6e20*/  FMUL.FTZ R87, R28, UR38 ;  /* 0x000000261c577c20 */ /* 0x000fe40008410000 */
[----:B0-----:R-:W-:Y:S01]  /*6e30*/  FFMA.FTZ R109, R82, R109, R83 ;  /* 0x0000006d526d7223 */ /* 0x001fe20000010053 */
[----:B------:R-:W-:-:S03]  /*6e40*/  PRMT R83, RZ, 0x5410, R110 ;  /* 0x00005410ff537816 */ /* 0x000fc6000000006e */
[----:B------:R-:W-:Y:S02]  /*6e50*/  FFMA.FTZ R92, R92, R109, R85 ;  /* 0x0000006d5c5c7223 */ /* 0x000fe40000010055 */
[----:B------:R-:W-:Y:S02]  /*6e60*/  FMUL.FTZ R85, R24, UR38 ;  /* 0x0000002618557c20 */ /* 0x000fe40008410000 */
[----:B------:R-:W-:Y:S02]  /*6e70*/  FMUL.FTZ R82, R83, R44 ;  /* 0x0000002c53527220 */ /* 0x000fe40000410000 */
[----:B------:R-:W-:Y:S02]  /*6e80*/  FFMA.FTZ R91, R91, R92, R85 ;  /* 0x0000005c5b5b7223 */ /* 0x000fe40000010055 */
[----:B------:R-:W-:Y:S02]  /*6e90*/  FMUL.FTZ R85, R26, UR38 ;  /* 0x000000261a557c20 */ /* 0x000fe40008410000 */
[----:B------:R-:W-:-:S02]  /*6ea0*/  FFMA.FTZ R82, R93, -R82, R135 ;  /* 0x800000525d527223 */ /* 0x000fc40000010087 */
[----:B------:R-:W-:Y:S02]  /*6eb0*/  FFMA.FTZ R90, R90, R91, R85 ;  /* 0x0000005b5a5a7223 */ /* 0x000fe40000010055 */
[----:B------:R-:W-:Y:S02]  /*6ec0*/  FMUL.FTZ R85, R34, UR38 ;  /* 0x0000002622557c20 */ /* 0x000fe40008410000 */
[----:B------:R-:W-:-:S04]  /*6ed0*/  FFMA.FTZ R87, R81, R90, R87 ;  /* 0x0000005a51577223 */ /* 0x000fc80000010057 */
[----:B------:R-:W-:Y:S02]  /*6ee0*/  FFMA.FTZ R88, R80, R87, R88 ;  /* 0x0000005750587223 */ /* 0x000fe40000010058 */
[----:B------:R-:W-:Y:S02]  /*6ef0*/  FMUL.FTZ R80, R46, UR38 ;  /* 0x000000262e507c20 */ /* 0x000fe40008410000 */
[----:B------:R-:W-:Y:S02]  /*6f00*/  FFMA.FTZ R86, R79, R88, R86 ;  /* 0x000000584f567223 */ /* 0x000fe40000010056 */
[----:B------:R-:W-:Y:S02]  /*6f10*/  FMUL.FTZ R79, R47, UR38 ;  /* 0x000000262f4f7c20 */ /* 0x000fe40008410000 */
[----:B------:R-:W-:Y:S02]  /*6f20*/  FFMA.FTZ R85, R78, R86, R85 ;  /* 0x000000564e557223 */ /* 0x000fe40000010055 */
[----:B------:R-:W-:-:S02]  /*6f30*/  FMUL.FTZ R78, R45, UR38 ;  /* 0x000000262d4e7c20 */ /* 0x000fc40008410000 */
[----:B------:R-:W-:Y:S02]  /*6f40*/  FMUL.FTZ R155, R85, R29 ;  /* 0x0000001d559b7220 */ /* 0x000fe40000410000 */
[----:B------:R-:W-:Y:S01]  /*6f50*/  FFMA.FTZ R81, R77, R85, R78 ;  /* 0x000000554d517223 */ /* 0x000fe2000001004e */
[----:B------:R-:W-:Y:S01]  /*6f60*/  PRMT R77, RZ, 0x5410, R66 ;  /* 0x00005410ff4d7816 */ /* 0x000fe20000000042 */
[----:B------:R-:W-:Y:S02]  /*6f70*/  FMUL.FTZ R78, R48, UR38 ;  /* 0x00000026304e7c20 */ /* 0x000fe40008410000 */
[----:B------:R-:W-:Y:S02]  /*6f80*/  FFMA.FTZ R80, R76, R81, R80 ;  /* 0x000000514c507223 */ /* 0x000fe40000010050 */
[----:B------:R-:W-:Y:S02]  /*6f90*/  FMUL.FTZ R76, R50, UR38 ;  /* 0x00000026324c7c20 */ /* 0x000fe40008410000 */
[----:B------:R-:W-:-:S02]  /*6fa0*/  FFMA.FTZ R79, R75, R80, R79 ;  /* 0x000000504b4f7223 */ /* 0x000fc4000001004f */
[----:B------:R-:W-:Y:S02]  /*6fb0*/  FMUL.FTZ R75, R52, UR38 ;  /* 0x00000026344b7c20 */ /* 0x000fe40008410000 */
[----:B------:R-:W-:Y:S02]  /*6fc0*/  FFMA.FTZ R78, R74, R79, R78 ;  /* 0x0000004f4a4e7223 */ /* 0x000fe4000001004e */
[----:B------:R-:W-:-:S04]  /*6fd0*/  FMUL.FTZ R74, R49, UR38 ;  /* 0x00000026314a7c20 */ /* 0x000fc80008410000 */
[----:B------:R-:W-:Y:S02]  /*6fe0*/  FFMA.FTZ R43, R43, R78, R74 ;  /* 0x0000004e2b2b7223 */ /* 0x000fe4000001004a */
[----:B------:R-:W-:Y:S02]  /*6ff0*/  FMUL.FTZ R74, R51, UR38 ;  /* 0x00000026334a7c20 */ /* 0x000fe40008410000 */
[----:B------:R-:W-:-:S04]  /*7000*/  FFMA.FTZ R76, R42, R43, R76 ;  /* 0x0000002b2a4c7223 */ /* 0x000fc8000001004c */
[----:B------:R-:W-:Y:S02]  /*7010*/  FFMA.FTZ R74, R41, R76, R74 ;  /* 0x0000004c294a7223 */ /* 0x000fe4000001004a */
[----:B------:R-:W-:Y:S02]  /*7020*/  FMUL.FTZ R89, R76, UR42 ;  /* 0x0000002a4c597c20 */ /* 0x000fe40008410000 */
[----:B------:R-:W-:Y:S02]  /*7030*/  FFMA.FTZ R75, R40, R74, R75 ;  /* 0x0000004a284b7223 */ /* 0x000fe4000001004b */
[----:B------:R-:W-:Y:S02]  /*7040*/  FMUL.FTZ R40, R77, R38 ;  /* 0x000000264d287220 */ /* 0x000fe40000410000 */
[----:B------:R-:W-:Y:S02]  /*7050*/  FMUL.FTZ R42, R74, R39 ;  /* 0x000000274a2a7220 */ /* 0x000fe40000410000 */
[----:B------:R-:W-:-:S02]  /*7060*/  FFMA.FTZ R140, R95, -R40, R140 ;  /* 0x800000285f8c7223 */ /* 0x000fc4000001008c */
[----:B------:R-:W-:Y:S02]  /*7070*/  FMUL.FTZ R40, R75, R44 ;  /* 0x0000002c4b287220 */ /* 0x000fe40000410000 */
[----:B------:R-:W-:Y:S02]  /*7080*/  FMUL.FTZ R95, R95, R76 ;  /* 0x0000004c5f5f7220 */ /* 0x000fe40000410000 */
[----:B------:R-:W-:Y:S02]  /*7090*/  FFMA.FTZ R41, R82, R40, RZ ;  /* 0x0000002852297223 */ /* 0x000fe400000100ff */
[----:B------:R-:W-:Y:S02]  /*70a0*/  FMUL.FTZ R158, R76, R38 ;  /* 0x000000264c9e7220 */ /* 0x000fe40000410000 */
[----:B------:R-:W-:Y:S02]  /*70b0*/  FFMA.FTZ R41, R137, R42, R41 ;  /* 0x0000002a89297223 */ /* 0x000fe40000010029 */
[----:B------:R-:W-:-:S02]  /*70c0*/  FMUL.FTZ R76, R140, R89 ;  /* 0x000000598c4c7220 */ /* 0x000fc40000410000 */
[-C--:B------:R-:W-:Y:S02]  /*70d0*/  FFMA.FTZ R140, R140, R158.reuse, R41 ;  /* 0x0000009e8c8c7223 */ /* 0x080fe40000010029 */
[C---:B------:R-:W-:Y:S02]  /*70e0*/  FMUL.FTZ R41, R77.reuse, R158 ;  /* 0x0000009e4d297220 */ /* 0x040fe40000410000 */
[----:B------:R-:W-:Y:S01]  /*70f0*/  FFMA.FTZ R76, R77, R95, R76 ;  /* 0x0000005f4d4c7223 */ /* 0x000fe2000001004c */
[----:B------:R-:W-:Y:S01]  /*7100*/  PRMT R77, RZ, 0x5410, R65 ;  /* 0x00005410ff4d7816 */ /* 0x000fe20000000041 */
[----:B------:R-:W-:Y:S02]  /*7110*/  FFMA.FTZ R89, R49, R121, R148 ;  /* 0x0000007931597223 */ /* 0x000fe40000010094 */
[----:B------:R-:W-:Y:S02]  /*7120*/  FMUL.FTZ R148, R43, UR42 ;  /* 0x0000002a2b947c20 */ /* 0x000fe40008410000 */
[----:B------:R-:W-:-:S02]  /*7130*/  FMUL.FTZ R135, R77, R37 ;  /* 0x000000254d877220 */ /* 0x000fc40000410000 */
[----:B------:R-:W-:Y:S02]  /*7140*/  FMUL.FTZ R158, R43, R37 ;  /* 0x000000252b9e7220 */ /* 0x000fe40000410000 */
[C---:B------:R-:W-:Y:S01]  /*7150*/  FFMA.FTZ R121, R96.reuse, -R135, R121 ;  /* 0x8000008760797223 */ /* 0x040fe20000010079 */
[----:B------:R-:W-:Y:S01]  /*7160*/  PRMT R135, RZ, 0x5410, R64 ;  /* 0x00005410ff877816 */ /* 0x000fe20000000040 */
[----:B------:R-:W-:Y:S02]  /*7170*/  FMUL.FTZ R96, R96, R43 ;  /* 0x0000002b60607220 */ /* 0x000fe40000410000 */
[----:B------:R-:W-:Y:S02]  /*7180*/  FMUL.FTZ R148, R121, R148 ;  /* 0x0000009479947220 */ /* 0x000fe40000410000 */
[C---:B------:R-:W-:Y:S02]  /*7190*/  FMUL.FTZ R43, R77.reuse, R158 ;  /* 0x0000009e4d2b7220 */ /* 0x040fe40000410000 */
[----:B------:R-:W-:-:S02]  /*71a0*/  FFMA.FTZ R77, R77, R96, R148 ;  /* 0x000000604d4d7223 */ /* 0x000fc40000010094 */
[----:B------:R-:W-:Y:S02]  /*71b0*/  FMUL.FTZ R148, R135, R36 ;  /* 0x0000002487947220 */ /* 0x000fe40000410000 */
[----:B------:R-:W-:Y:S02]  /*71c0*/  FFMA.FTZ R121, R121, R158, R140 ;  /* 0x0000009e79797223 */ /* 0x000fe4000001008c */
[----:B------:R-:W-:Y:S02]  /*71d0*/  FFMA.FTZ R140, R48, R122, R89 ;  /* 0x0000007a308c7223 */ /* 0x000fe40000010059 */
[C---:B------:R-:W-:Y:S02]  /*71e0*/  FFMA.FTZ R122, R97.reuse, -R148, R122 ;  /* 0x80000094617a7223 */ /* 0x040fe4000001007a */
[----:B------:R-:W-:Y:S02]  /*71f0*/  FMUL.FTZ R89, R78, UR42 ;  /* 0x0000002a4e597c20 */ /* 0x000fe40008410000 */
[----:B------:R-:W-:-:S02]  /*7200*/  FMUL.FTZ R97, R97, R78 ;  /* 0x0000004e61617220 */ /* 0x000fc40000410000 */
[----:B------:R-:W-:Y:S02]  /*7210*/  FMUL.FTZ R148, R78, R36 ;  /* 0x000000244e947220 */ /* 0x000fe40000410000 */
[C---:B------:R-:W-:Y:S02]  /*7220*/  FMUL.FTZ R78, R122.reuse, R89 ;  /* 0x000000597a4e7220 */ /* 0x040fe40000410000 */
[-C--:B------:R-:W-:Y:S02]  /*7230*/  FFMA.FTZ R122, R122, R148.reuse, R121 ;  /* 0x000000947a7a7223 */ /* 0x080fe40000010079 */
[C---:B------:R-:W-:Y:S02]  /*7240*/  FMUL.FTZ R121, R135.reuse, R148 ;  /* 0x0000009487797220 */ /* 0x040fe40000410000 */
[----:B------:R-:W-:Y:S01]  /*7250*/  FFMA.FTZ R78, R135, R97, R78 ;  /* 0x00000061874e7223 */ /* 0x000fe2000001004e */
[----:B------:R-:W-:Y:S01]  /*7260*/  PRMT R135, RZ, 0x5410, R63 ;  /* 0x00005410ff877816 */ /* 0x000fe2000000003f */
[----:B------:R-:W-:-:S02]  /*7270*/  FFMA.FTZ R89, R47, R123, R140 ;  /* 0x0000007b2f597223 */ /* 0x000fc4000001008c */
[----:B------:R-:W-:Y:S02]  /*7280*/  FMUL.FTZ R140, R79, UR42 ;  /* 0x0000002a4f8c7c20 */ /* 0x000fe40008410000 */
[-C--:B------:R-:W-:Y:S02]  /*7290*/  FMUL.FTZ R148, R135, R35.reuse ;  /* 0x0000002387947220 */ /* 0x080fe40000410000 */
[----:B------:R-:W-:Y:S02]  /*72a0*/  FMUL.FTZ R158, R91, R18 ;  /* 0x000000125b9e7220 */ /* 0x000fe40000410000 */
[C---:B------:R-:W-:Y:S02]  /*72b0*/  FFMA.FTZ R123, R98.reuse, -R148, R123 ;  /* 0x80000094627b7223 */ /* 0x040fe4000001007b */
[----:B------:R-:W-:Y:S02]  /*72c0*/  FMUL.FTZ R148, R79, R35 ;  /* 0x000000234f947220 */ /* 0x000fe40000410000 */
[----:B------:R-:W-:-:S02]  /*72d0*/  FMUL.FTZ R98, R98, R79 ;  /* 0x0000004f62627220 */ /* 0x000fc40000410000 */
[C---:B------:R-:W-:Y:S02]  /*72e0*/  FMUL.FTZ R79, R123.reuse, R140 ;  /* 0x0000008c7b4f7220 */ /* 0x040fe40000410000 */
[-C--:B------:R-:W-:Y:S02]  /*72f0*/  FFMA.FTZ R140, R123, R148.reuse, R122 ;  /* 0x000000947b8c7223 */ /* 0x080fe4000001007a */
[C---:B------:R-:W-:Y:S01]  /*7300*/  FMUL.FTZ R123, R135.reuse, R148 ;  /* 0x00000094877b7220 */ /* 0x040fe20000410000 */
[----:B------:R-:W-:Y:S01]  /*7310*/  PRMT R148, RZ, 0x5410, R62 ;  /* 0x00005410ff947816 */ /* 0x000fe2000000003e */
[----:B------:R-:W-:Y:S02]  /*7320*/  FFMA.FTZ R79, R135, R98, R79 ;  /* 0x00000062874f7223 */ /* 0x000fe4000001004f */
[----:B------:R-:W-:Y:S02]  /*7330*/  FFMA.FTZ R122, R46, R124, R89 ;  /* 0x0000007c2e7a7223 */ /* 0x000fe40000010059 */
[----:B------:R-:W-:-:S02]  /*7340*/  FMUL.FTZ R135, R148, R33 ;  /* 0x0000002194877220 */ /* 0x000fc40000410000 */
[----:B------:R-:W-:Y:S02]  /*7350*/  FMUL.FTZ R42, R84, R42 ;  /* 0x0000002a542a7220 */ /* 0x000fe40000410000 */
[C---:B------:R-:W-:Y:S02]  /*7360*/  FFMA.FTZ R89, R99.reuse, -R135, R124 ;  /* 0x8000008763597223 */ /* 0x040fe4000001007c */
[C---:B------:R-:W-:Y:S02]  /*7370*/  FMUL.FTZ R124, R80.reuse, UR42 ;  /* 0x0000002a507c7c20 */ /* 0x040fe40008410000 */
[----:B------:R-:W-:Y:S02]  /*7380*/  FMUL.FTZ R99, R99, R80 ;  /* 0x0000005063637220 */ /* 0x000fe40000410000 */
[----:B------:R-:W-:Y:S02]  /*7390*/  FMUL.FTZ R135, R80, R33 ;  /* 0x0000002150877220 */ /* 0x000fe40000410000 */
[----:B------:R-:W-:-:S02]  /*73a0*/  FMUL.FTZ R80, R89, R124 ;  /* 0x0000007c59507220 */ /* 0x000fc40000410000 */
[C---:B------:R-:W-:Y:S02]  /*73b0*/  FMUL.FTZ R124, R148.reuse, R135 ;  /* 0x00000087947c7220 */ /* 0x040fe40000410000 */
[----:B------:R-:W-:Y:S01]  /*73c0*/  FFMA.FTZ R80, R148, R99, R80 ;  /* 0x0000006394507223 */ /* 0x000fe20000010050 */
[----:B------:R-:W-:Y:S01]  /*73d0*/  PRMT R148, RZ, 0x5410, R61 ;  /* 0x00005410ff947816 */ /* 0x000fe2000000003d */
[----:B------:R-:W-:Y:S02]  /*73e0*/  FFMA.FTZ R140, R89, R135, R140 ;  /* 0x00000087598c7223 */ /* 0x000fe4000001008c */
[----:B------:R-:W-:Y:S02]  /*73f0*/  FFMA.FTZ R89, R45, R125, R122 ;  /* 0x0000007d2d597223 */ /* 0x000fe4000001007a */
[----:B------:R-:W-:Y:S02]  /*7400*/  FMUL.FTZ R135, R148, R31 ;  /* 0x0000001f94877220 */ /* 0x000fe40000410000 */
[----:B------:R-:W-:-:S02]  /*7410*/  FMUL.FTZ R122, R81, UR42 ;  /* 0x0000002a517a7c20 */ /* 0x000fc40008410000 */
[C---:B------:R-:W-:Y:S02]  /*7420*/  FFMA.FTZ R125, R100.reuse, -R135, R125 ;  /* 0x80000087647d7223 */ /* 0x040fe4000001007d */
[----:B------:R-:W-:Y:S02]  /*7430*/  FMUL.FTZ R100, R100, R81 ;  /* 0x0000005164647220 */ /* 0x000fe40000410000 */
[----:B------:R-:W-:Y:S02]  /*7440*/  FMUL.FTZ R135, R81, R31 ;  /* 0x0000001f51877220 */ /* 0x000fe40000410000 */
[C---:B------:R-:W-:Y:S01]  /*7450*/  FMUL.FTZ R81, R125.reuse, R122 ;  /* 0x0000007a7d517220 */ /* 0x040fe20000410000 */
[----:B------:R-:W-:Y:S01]  /*7460*/  PRMT R122, RZ, 0x5410, R60 ;  /* 0x00005410ff7a7816 */ /* 0x000fe2000000003c */
[----:B------:R-:W-:Y:S02]  /*7470*/  FFMA.FTZ R140, R125, R135, R140 ;  /* 0x000000877d8c7223 */ /* 0x000fe4000001008c */
[----:B------:R-:W-:-:S02]  /*7480*/  FFMA.FTZ R89, R34, R126, R89 ;  /* 0x0000007e22597223 */ /* 0x000fc40000010059 */
[----:B------:R-:W-:Y:S02]  /*7490*/  FMUL.FTZ R125, R122, R29 ;  /* 0x0000001d7a7d7220 */ /* 0x000fe40000410000 */
[----:B------:R-:W-:Y:S02]  /*74a0*/  FMUL.FTZ R135, R148, R135 ;  /* 0x0000008794877220 */ /* 0x000fe40000410000 */
[----:B------:R-:W-:Y:S02]  /*74b0*/  FFMA.FTZ R125, R101, -R125, R126 ;  /* 0x8000007d657d7223 */ /* 0x000fe4000001007e */
[----:B------:R-:W-:Y:S02]  /*74c0*/  FMUL.FTZ R126, R85, UR42 ;  /* 0x0000002a557e7c20 */ /* 0x000fe40008410000 */
        /* <DEDUP_REMOVED lines=8> */
[----:B------:R-:W-:-:S02]  /*7550*/  FFMA.FTZ R89, R32, R127, R89 ;  /* 0x0000007f20597223 */ /* 0x000fc40000010059 */
[----:B------:R-:W-:Y:S02]  /*7560*/  FFMA.FTZ R127, R102, -R125, R127 ;  /* 0x8000007d667f7223 */ /* 0x000fe4000001007f */
[C---:B------:R-:W-:Y:S02]  /*7570*/  FMUL.FTZ R148, R86.reuse, UR42 ;  /* 0x0000002a56947c20 */ /* 0x040fe40008410000 */
[----:B------:R-:W-:Y:S02]  /*7580*/  FMUL.FTZ R155, R86, R27 ;  /* 0x0000001b569b7220 */ /* 0x000fe40000410000 */
[----:B------:R-:W-:Y:S02]  /*7590*/  FMUL.FTZ R102, R102, R86 ;  /* 0x0000005666667220 */ /* 0x000fe40000410000 */
[C---:B------:R-:W-:Y:S02]  /*75a0*/  FMUL.FTZ R125, R127.reuse, R148 ;  /* 0x000000947f7d7220 */ /* 0x040fe40000410000 */
[----:B------:R-:W-:-:S02]  /*75b0*/  FFMA.FTZ R140, R127, R155, R140 ;  /* 0x0000009b7f8c7223 */ /* 0x000fc4000001008c */
[C---:B------:R-:W-:Y:S02]  /*75c0*/  FMUL.FTZ R127, R122.reuse, R155 ;  /* 0x0000009b7a7f7220 */ /* 0x040fe40000410000 */
[----:B------:R-:W-:Y:S01]  /*75d0*/  FFMA.FTZ R86, R122, R102, R125 ;  /* 0x000000667a567223 */ /* 0x000fe2000001007d */
[----:B------:R-:W-:Y:S01]  /*75e0*/  PRMT R122, RZ, 0x5410, R58 ;  /* 0x00005410ff7a7816 */ /* 0x000fe2000000003a */
[----:B------:R-:W-:Y:S02]  /*75f0*/  FFMA.FTZ R89, R30, R128, R89 ;  /* 0x000000801e597223 */ /* 0x000fe40000010059 */
[-C--:B------:R-:W-:Y:S02]  /*7600*/  FMUL.FTZ R155, R88, R25.reuse ;  /* 0x00000019589b7220 */ /* 0x080fe40000410000 */
[----:B------:R-:W-:Y:S02]  /*7610*/  FMUL.FTZ R125, R122, R25 ;  /* 0x000000197a7d7220 */ /* 0x000fe40000410000 */
[----:B------:R-:W-:-:S02]  /*7620*/  FFMA.FTZ R89, R28, R129, R89 ;  /* 0x000000811c597223 */ /* 0x000fc40000010059 */
[C---:B------:R-:W-:Y:S02]  /*7630*/  FFMA.FTZ R125, R103.reuse, -R125, R128 ;  /* 0x8000007d677d7223 */ /* 0x040fe40000010080 */
[----:B------:R-:W-:Y:S02]  /*7640*/  FMUL.FTZ R128, R88, UR42 ;  /* 0x0000002a58807c20 */ /* 0x000fe40008410000 */
[----:B------:R-:W-:Y:S02]  /*7650*/  FMUL.FTZ R103, R103, R88 ;  /* 0x0000005867677220 */ /* 0x000fe40000410000 */
[C---:B------:R-:W-:Y:S02]  /*7660*/  FMUL.FTZ R88, R125.reuse, R128 ;  /* 0x000000807d587220 */ /* 0x040fe40000410000 */
[C---:B------:R-:W-:Y:S02]  /*7670*/  FMUL.FTZ R128, R122.reuse, R155 ;  /* 0x0000009b7a807220 */ /* 0x040fe40000410000 */
[----:B------:R-:W-:Y:S01]  /*7680*/  FFMA.FTZ R88, R122, R103, R88 ;  /* 0x000000677a587223 */ /* 0x000fe20000010058 */
[----:B------:R-:W-:Y:S01]  /*7690*/  PRMT R122, RZ, 0x5410, R57 ;  /* 0x00005410ff7a7816 */ /* 0x000fe20000000039 */
[----:B------:R-:W-:-:S02]  /*76a0*/  FFMA.FTZ R140, R125, R155, R140 ;  /* 0x0000009b7d8c7223 */ /* 0x000fc4000001008c */
[C---:B------:R-:W-:Y:S02]  /*76b0*/  FMUL.FTZ R148, R87.reuse, UR42 ;  /* 0x0000002a57947c20 */ /* 0x040fe40008410000 */
[----:B------:R-:W-:Y:S02]  /*76c0*/  FMUL.FTZ R125, R122, R23 ;  /* 0x000000177a7d7220 */ /* 0x000fe40000410000 */
[----:B------:R-:W-:Y:S02]  /*76d0*/  FFMA.FTZ R89, R26, R130, R89 ;  /* 0x000000821a597223 */ /* 0x000fe40000010059 */
        /* <DEDUP_REMOVED lines=8> */
[----:B------:R-:W-:Y:S02]  /*7760*/  FMUL.FTZ R122, R105, R90 ;  /* 0x0000005a697a7220 */ /* 0x000fe40000410000 */
[----:B------:R-:W-:-:S02]  /*7770*/  FMUL.FTZ R155, R125, R21 ;  /* 0x000000157d9b7220 */ /* 0x000fc40000410000 */
[C---:B------:R-:W-:Y:S02]  /*7780*/  FMUL.FTZ R148, R90.reuse, R21 ;  /* 0x000000155a947220 */ /* 0x040fe40000410000 */
[----:B------:R-:W-:Y:S01]  /*7790*/  FFMA.FTZ R155, R105, -R155, R130 ;  /* 0x8000009b699b7223 */ /* 0x000fe20000010082 */
[----:B------:R-:W-:Y:S01]  /*77a0*/  PRMT R105, RZ, 0x5410, R55 ;  /* 0x00005410ff697816 */ /* 0x000fe20000000037 */
[----:B------:R-:W-:Y:S02]  /*77b0*/  FMUL.FTZ R130, R90, UR42 ;  /* 0x0000002a5a827c20 */ /* 0x000fe40008410000 */
[C---:B------:R-:W-:Y:S02]  /*77c0*/  FFMA.FTZ R140, R155.reuse, R148, R140 ;  /* 0x000000949b8c7223 */ /* 0x040fe4000001008c */
[----:B------:R-:W-:Y:S02]  /*77d0*/  FMUL.FTZ R90, R155, R130 ;  /* 0x000000829b5a7220 */ /* 0x000fe40000410000 */
[----:B------:R-:W-:-:S02]  /*77e0*/  FMUL.FTZ R130, R125, R148 ;  /* 0x000000947d827220 */ /* 0x000fc40000410000 */
[----:B------:R-:W-:Y:S02]  /*77f0*/  FFMA.FTZ R90, R125, R122, R90 ;  /* 0x0000007a7d5a7223 */ /* 0x000fe4000001005a */
[----:B------:R-:W-:Y:S02]  /*7800*/  FMUL.FTZ R125, R105, R18 ;  /* 0x00000012697d7220 */ /* 0x000fe40000410000 */
[----:B------:R-:W-:Y:S02]  /*7810*/  FMUL.FTZ R148, R91, UR42 ;  /* 0x0000002a5b947c20 */ /* 0x000fe40008410000 */
[C---:B------:R-:W-:Y:S02]  /*7820*/  FFMA.FTZ R125, R106.reuse, -R125, R131 ;  /* 0x8000007d6a7d7223 */ /* 0x040fe40000010083 */
[----:B------:R-:W-:Y:S02]  /*7830*/  FMUL.FTZ R106, R106, R91 ;  /* 0x0000005b6a6a7220 */ /* 0x000fe40000410000 */
[----:B------:R-:W-:-:S02]  /*7840*/  FMUL.FTZ R148, R125, R148 ;  /* 0x000000947d947220 */ /* 0x000fc40000410000 */
[----:B------:R-:W-:Y:S01]  /*7850*/  FFMA.FTZ R125, R125, R158, R140 ;  /* 0x0000009e7d7d7223 */ /* 0x000fe2000001008c */
[----:B------:R-:W-:Y:S01]  /*7860*/  PRMT R140, RZ, 0x5410, R54 ;  /* 0x00005410ff8c7816 */ /* 0x000fe20000000036 */
[----:B------:R-:W-:Y:S02]  /*7870*/  FFMA.FTZ R89, R24, R131, R89 ;  /* 0x0000008318597223 */ /* 0x000fe40000010059 */
[C---:B------:R-:W-:Y:S02]  /*7880*/  FFMA.FTZ R91, R105.reuse, R106, R148 ;  /* 0x0000006a695b7223 */ /* 0x040fe40000010094 */
[----:B------:R-:W-:Y:S02]  /*7890*/  FMUL.FTZ R131, R105, R158 ;  /* 0x0000009e69837220 */ /* 0x000fe40000410000 */
[----:B------:R-:W-:Y:S02]  /*78a0*/  FMUL.FTZ R105, R140, R13 ;  /* 0x0000000d8c697220 */ /* 0x000fe40000410000 */
[----:B------:R-:W-:-:S02]  /*78b0*/  FFMA.FTZ R113, R106, R18, R113 ;  /* 0x000000126a717223 */ /* 0x000fc40000010071 */
[----:B------:R-:W-:Y:S02]  /*78c0*/  FFMA.FTZ R106, R22, R132, R89 ;  /* 0x00000084166a7223 */ /* 0x000fe40000010059 */
[C---:B------:R-:W-:Y:S02]  /*78d0*/  FFMA.FTZ R132, R107.reuse, -R105, R132 ;  /* 0x800000696b847223 */ /* 0x040fe40000010084 */
[----:B------:R-:W-:Y:S02]  /*78e0*/  FMUL.FTZ R89, R92, UR42 ;  /* 0x0000002a5c597c20 */ /* 0x000fe40008410000 */
[----:B------:R-:W-:Y:S02]  /*78f0*/  FMUL.FTZ R105, R107, R92 ;  /* 0x0000005c6b697220 */ /* 0x000fe40000410000 */
[----:B------:R-:W-:Y:S02]  /*7900*/  FMUL.FTZ R89, R132, R89 ;  /* 0x0000005984597220 */ /* 0x000fe40000410000 */
[----:B------:R-:W-:-:S02]  /*7910*/  FFMA.FTZ R112, R105, R13, R112 ;  /* 0x0000000d69707223 */ /* 0x000fc40000010070 */
[----:B------:R-:W-:Y:S01]  /*7920*/  FFMA.FTZ R105, R140, R105, R89 ;  /* 0x000000698c697223 */ /* 0x000fe20000010059 */
[----:B------:R-:W-:Y:S01]  /*7930*/  PRMT R89, RZ, 0x5410, R53 ;  /* 0x00005410ff597816 */ /* 0x000fe20000000035 */
[C---:B------:R-:W-:Y:S02]  /*7940*/  FMUL.FTZ R148, R109.reuse, UR42 ;  /* 0x0000002a6d947c20 */ /* 0x040fe40008410000 */
[-C--:B------:R-:W-:Y:S02]  /*7950*/  FMUL.FTZ R158, R109, R8.reuse ;  /* 0x000000086d9e7220 */ /* 0x080fe40000410000 */
[----:B------:R-:W-:Y:S02]  /*7960*/  FMUL.FTZ R107, R89, R8 ;  /* 0x00000008596b7220 */ /* 0x000fe40000410000 */
[----:B------:R-:W-:Y:S02]  /*7970*/  FMUL.FTZ R155, R83, R40 ;  /* 0x00000028539b7220 */ /* 0x000fe40000410000 */
[----:B------:R-:W-:-:S02]  /*7980*/  FFMA.FTZ R107, R108, -R107, R133 ;  /* 0x8000006b6c6b7223 */ /* 0x000fc40000010085 */
[----:B------:R-:W-:Y:S02]  /*7990*/  FMUL.FTZ R108, R108, R109 ;  /* 0x0000006d6c6c7220 */ /* 0x000fe40000410000 */
[----:B------:R-:W-:Y:S02]  /*79a0*/  FMUL.FTZ R148, R107, R148 ;  /* 0x000000946b947220 */ /* 0x000fe40000410000 */
[----:B------:R-:W-:Y:S02]  /*79b0*/  FFMA.FTZ R111, R108, R8, R111 ;  /* 0x000000086c6f7223 */ /* 0x000fe4000001006f */
[C---:B------:R-:W-:Y:S02]  /*79c0*/  FFMA.FTZ R108, R89.reuse, R108, R148 ;  /* 0x0000006c596c7223 */ /* 0x040fe40000010094 */
[-C--:B------:R-:W-:Y:S01]  /*79d0*/  FMUL.FTZ R109, R89, R158.reuse ;  /* 0x0000009e596d7220 */ /* 0x080fe20000410000 */
[----:B------:R-:W-:Y:S01]  /*79e0*/  SHF.L.U32 R89, R69, 0x4, RZ ;  /* 0x0000000445597819 */ /* 0x000fe200000006ff */
[----:B------:R-:W-:-:S02]  /*79f0*/  FMUL.FTZ R107, R107, R158 ;  /* 0x0000009e6b6b7220 */ /* 0x000fc40000410000 */
[----:B------:R-:W-:Y:S01]  /*7a00*/  FMUL.FTZ R94, R94, R74 ;  /* 0x0000004a5e5e7220 */ /* 0x000fe20000410000 */
[----:B------:R-:W-:Y:S01]  /*7a10*/  IADD3 R40, R89, 0x1, RZ ;  /* 0x0000000159287810 */ /* 0x000fe20007ffe0ff */
[----:B------:R-:W-:Y:S01]  /*7a20*/  FMUL.FTZ R93, R93, R75 ;  /* 0x0000004b5d5d7220 */ /* 0x000fe20000410000 */
[CC--:B------:R-:W-:Y:S02]  /*7a30*/  LEA.HI.SX32 R148, R89.reuse, R89.reuse, 0x1b ;  /* 0x0000005959947211 */ /* 0x0c0fe400078fdaff */
[-C--:B------:R-:W-:Y:S02]  /*7a40*/  LEA.HI.SX32 R157, R40, R89.reuse, 0x1b ;  /* 0x00000059289d7211 */ /* 0x080fe400078fdaff */
[C---:B------:R-:W-:Y:S01]  /*7a50*/  IADD3 R40, R89.reuse, 0x2, RZ ;  /* 0x0000000259287810 */ /* 0x040fe20007ffe0ff */
[----:B------:R0:W-:Y:S01]  /*7a60*/  STS [R148.X4+0x1090], R155 ;  /* 0x0010909b94007388 */ /* 0x0001e20000004800 */
[----:B------:R-:W-:Y:S02]  /*7a70*/  IADD3 R158, R89, 0x3, RZ ;  /* 0x00000003599e7810 */ /* 0x000fe40007ffe0ff */
[-C--:B------:R-:W-:Y:S01]  /*7a80*/  LEA.HI.SX32 R40, R40, R89.reuse, 0x1b ;  /* 0x0000005928287211 */ /* 0x080fe200078fdaff */
[----:B------:R-:W-:Y:S01]  /*7a90*/  STS [R157.X4+0x1094], R42 ;  /* 0x0010942a9d007388 */ /* 0x000fe20000004800 */
[----:B------:R-:W-:-:S03]  /*7aa0*/  LEA.HI.SX32 R158, R158, R89, 0x1b ;  /* 0x000000599e9e7211 */ /* 0x000fc600078fdaff */
[----:B------:R1:W-:Y:S01]  /*7ab0*/  STS [R40.X4+0x1098], R41 ;  /* 0x0010982928007388 */ /* 0x0003e20000004800 */
[----:B0-----:R-:W-:-:S03]  /*7ac0*/  MOV R155, UR12 ;  /* 0x0000000c009b7c02 */ /* 0x001fc60008000f00 */
[----:B------:R0:W-:Y:S04]  /*7ad0*/  STS [R158.X4+0x109c], R43 ;  /* 0x00109c2b9e007388 */ /* 0x0001e80000004800 */
[----:B------:R2:W-:Y:S01]  /*7ae0*/  STS [R148.X4+0x10a4], R123 ;  /* 0x0010a47b94007388 */ /* 0x0005e20000004800 */
[----:B-1----:R-:W-:Y:S01]  /*7af0*/  HFMA2.MMA R41, -RZ, RZ, 0, 0 ;  /* 0x00000000ff297435 */ /* 0x002fe200000001ff */
[----:B------:R-:W-:Y:S02]  /*7b00*/  IMAD.MOV.U32 R40, RZ, RZ, R69 ;  /* 0x000000ffff287224 */ /* 0x000fe400078e0045 */
[----:B------:R1:W-:Y:S01]  /*7b10*/  STS [R148.X4+0x10a8], R124 ;  /* 0x0010a87c94007388 */ /* 0x0003e20000004800 */
[----:B0-----:R-:W-:-:S03]  /*7b20*/  MOV R43, UR15 ;  /* 0x0000000f002b7c02 */ /* 0x001fc60008000f00 */
[----:B------:R-:W-:Y:S01]  /*7b30*/  STS [R148.X4+0x10b4], R127 ;  /* 0x0010b47f94007388 */ /* 0x000fe20000004800 */
[----:B--2---:R-:W-:Y:S02]  /*7b40*/  FMUL.FTZ R123, R92, R13 ;  /* 0x0000000d5c7b7220 */ /* 0x004fe40000410000 */
[----:B------:R-:W-:Y:S01]  /*7b50*/  IMAD.WIDE.U32 R40, R155, c[0x0][0x298], R40 ;  /* 0x0000a6009b287a25 */ /* 0x000fe200078e0028 */
[----:B------:R0:W-:Y:S01]  /*7b60*/  STS [R148.X4+0x10cc], R109 ;  /* 0x0010cc6d94007388 */ /* 0x0001e20000004800 */
[----:B-1----:R-:W-:Y:S02]  /*7b70*/  MOV R124, UR26 ;  /* 0x0000001a007c7c02 */ /* 0x002fe40008000f00 */
[----:B------:R-:W-:Y:S01]  /*7b80*/  IMAD.U32 R92, RZ, RZ, UR26 ;  /* 0x0000001aff5c7e24 */ /* 0x000fe2000f8e00ff */
[----:B------:R-:W-:Y:S01]  /*7b90*/  IADD3 R41, R41, UR36, RZ ;  /* 0x0000002429297c10 */ /* 0x000fe2000fffe0ff */
[----:B------:R-:W-:Y:S01]  /*7ba0*/  ULDC.64 UR36, c[0x0][0x2a0] ;  /* 0x0000a80000247ab9 */ /* 0x000fe20000000a00 */
[----:B------:R1:W-:Y:S01]  /*7bb0*/  STS [R148.X4+0x10a0], R121 ;  /* 0x0010a07994007388 */ /* 0x0003e20000004800 */
[----:B------:R-:W-:-:S02]  /*7bc0*/  UIMAD UR36, UR16, UR36, URZ ;  /* 0x00000024102472a4 */ /* 0x000fc4000f8e023f */
[----:B------:R-:W-:Y:S01]  /*7bd0*/  IMAD.WIDE.U32 R40, R43, c[0x0][0x2a0], R40 ;  /* 0x0000a8002b287a25 */ /* 0x000fe200078e0028 */
[----:B0-----:R-:W-:Y:S01]  /*7be0*/  IADD3 R109, -R92, c[0x0][0x168], -R69 ;  /* 0x00005a005c6d7a10 */ /* 0x001fe20007ffe945 */
[----:B------:R-:W-:Y:S01]  /*7bf0*/  UIMAD UR36, UR15, UR37, UR36 ;  /* 0x000000250f2472a4 */ /* 0x000fe2000f8e0224 */
[----:B------:R-:W-:Y:S01]  /*7c00*/  STS [R148.X4+0x10ac], R135 ;  /* 0x0010ac8794007388 */ /* 0x000fe20000004800 */
[----:B------:R-:W-:Y:S01]  /*7c10*/  FMUL.FTZ R92, R74, UR42 ;  /* 0x0000002a4a5c7c20 */ /* 0x000fe20008410000 */
[----:B------:R-:W-:Y:S01]  /*7c20*/  IADD3 R42, P0, R40, UR26, RZ ;  /* 0x0000001a282a7c10 */ /* 0x000fe2000ff1e0ff */
[----:B-1----:R-:W-:Y:S02]  /*7c30*/  FMUL.FTZ R121, R140, R123 ;  /* 0x0000007b8c797220 */ /* 0x002fe40000410000 */
[----:B------:R-:W-:Y:S01]  /*7c40*/  IADD3 R127, R41, UR36, RZ ;  /* 0x00000024297f7c10 */ /* 0x000fe2000fffe0ff */
[----:B------:R-:W-:Y:S03]  /*7c50*/  STS [R148.X4+0x10b0], R126 ;  /* 0x0010b07e94007388 */ /* 0x000fe60000004800 */
[----:B------:R-:W-:Y:S01]  /*7c60*/  LEA.HI.X.SX32 R43, R124, R127, 0x1, P0 ;  /* 0x0000007f7c2b7211 */ /* 0x000fe200000f0eff */
[----:B------:R-:W-:Y:S01]  /*7c70*/  STS [R148.X4+0x10b8], R128 ;  /* 0x0010b88094007388 */ /* 0x000fe20000004800 */
[----:B------:R-:W-:-:S03]  /*7c80*/  ISETP.GE.AND P0, PT, R109, 0x1, PT ;  /* 0x000000016d00780c */ /* 0x000fc60003f06270 */
[----:B------:R-:W-:Y:S04]  /*7c90*/  STS [R148.X4+0x10bc], R129 ;  /* 0x0010bc8194007388 */ /* 0x000fe80000004800 */
[----:B------:R-:W-:Y:S04]  /*7ca0*/  STS [R148.X4+0x10c0], R130 ;  /* 0x0010c08294007388 */ /* 0x000fe80000004800 */
[----:B------:R-:W-:Y:S04]  /*7cb0*/  STS [R148.X4+0x10c4], R131 ;  /* 0x0010c48394007388 */ /* 0x000fe80000004800 */
[----:B------:R0:W-:Y:S02]  /*7cc0*/  STS [R148.X4+0x10c8], R121 ;  /* 0x0010c87994007388 */ /* 0x0001e40000004800 */
[----:B0-----:R-:W-:-:S02]  /*7cd0*/  FMUL.FTZ R121, R75, UR42 ;  /* 0x0000002a4b797c20 */ /* 0x001fc40008410000 */
[----:B------:R-:W-:Y:S06]  /*7ce0*/  BAR.SYNC.DEFER_BLOCKING 0x0 ;  /* 0x0000000000007b1d */ /* 0x000fec0000010000 */
[----:B------:R-:W-:Y:S05]  /*7cf0*/  @!P0 BRA `(.L_x_749) ;  /* 0x000000b000008947 */ /* 0x000fea0003800000 */
[----:B------:R-:W-:Y:S01]  /*7d00*/  LEA.HI.SX32 R124, R69, R69, 0x1b ;  /* 0x00000045457c7211 */ /* 0x000fe200078fdaff */
[----:B------:R-:W-:Y:S01]  /*7d10*/  ULDC.64 UR36, c[0x0][0x2b0] ;  /* 0x0000ac0000247ab9 */ /* 0x000fe20000000a00 */
[----:B------:R-:W-:Y:S01]  /*7d20*/  MOV R75, UR7 ;  /* 0x00000007004b7c02 */ /* 0x000fe20008000f00 */
[----:B------:R-:W-:Y:S02]  /*7d30*/  UIMAD UR36, UR40, UR36, URZ ;  /* 0x00000024282472a4 */ /* 0x000fe4000f8e023f */
[----:B------:R-:W0:Y:S02]  /*7d40*/  LDS R129, [R124.X4+0x1090] ;  /* 0x001090007c817984 */ /* 0x000e240000004800 */
[----:B------:R-:W-:Y:S01]  /*7d50*/  UIMAD UR36, UR7, UR37, UR36 ;  /* 0x00000025072472a4 */ /* 0x000fe2000f8e0224 */
[----:B------:R-:W-:-:S05]  /*7d60*/  IMAD.WIDE.U32 R42, R75, c[0x0][0x2b0], R42 ;  /* 0x0000ac004b2a7a25 */ /* 0x000fca00078e002a */
[----:B------:R-:W-:Y:S02]  /*7d70*/  LEA R74, P0, R42, c[0x0][0x318], 0x2 ;  /* 0x0000c6002a4a7a11 */ /* 0x000fe400078010ff */
[----:B------:R-:W-:-:S04]  /*7d80*/  IADD3 R43, R43, UR36, RZ ;  /* 0x000000242b2b7c10 */ /* 0x000fc8000fffe0ff */
[----:B------:R-:W-:-:S05]  /*7d90*/  LEA.HI.X R75, R42, c[0x0][0x31c], R43, 0x2, P0 ;  /* 0x0000c7002a4b7a11 */ /* 0x000fca00000f142b */
[----:B0-----:R0:W-:Y:S02]  /*7da0*/  RED.E.ADD.F32.FTZ.RN.STRONG.GPU [R74.64], R129 ;  /* 0x000000814a00798e */ /* 0x0011e4000c10e79c */
.L_x_749:
[----:B------:R-:W-:Y:S05]  /*7db0*/  BSYNC B0 ;  /* 0x0000000000007941 */ /* 0x000fea0003800000 */
.L_x_748:
[----:B------:R-:W-:Y:S01]  /*7dc0*/  UIMAD UR40, UR6, -0x800, UR14 ;  /* 0xfffff800062878a4 */ /* 0x000fe2000f8e020e */
[----:B------:R-:W-:Y:S01]  /*7dd0*/  LEA R42, P0, R40, c[0x0][0x318], 0x2 ;  /* 0x0000c600282a7a11 */ /* 0x000fe200078010ff */
[----:B------:R-:W-:Y:S01]  /*7de0*/  FFMA.FTZ R132, R132, R123, R125 ;  /* 0x0000007b84847223 */ /* 0x000fe2000001007d */
[----:B0-----:R-:W-:Y:S01]  /*7df0*/  IADD3 R74, R69, 0x80, RZ ;  /* 0x00000080454a7810 */ /* 0x001fe20007ffe0ff */
[----:B------:R-:W-:Y:S01]  /*7e00*/  USHF.R.S32.HI UR41, URZ, 0x1f, UR40 ;  /* 0x0000001f3f297899 */ /* 0x000fe20008011428 */
[----:B------:R-:W-:Y:S01]  /*7e10*/  LEA.HI.X R43, R40, c[0x0][0x31c], R127, 0x2, P0 ;  /* 0x0000c700282b7a11 */ /* 0x000fe200000f147f */
[----:B------:R-:W-:Y:S01]  /*7e20*/  IMAD.U32 R41, RZ, RZ, UR40 ;  /* 0x00000028ff297e24 */ /* 0x000fe2000f8e00ff */
[----:B------:R-:W-:Y:S01]  /*7e30*/  MOV R75, UR40 ;  /* 0x00000028004b7c02 */ /* 0x000fe20008000f00 */
[----:B------:R-:W-:Y:S01]  /*7e40*/  USHF.L.U32 UR39, UR8, 0x2, URZ ;  /* 0x0000000208277899 */ /* 0x000fe2000800063f */
[----:B------:R-:W-:Y:S01]  /*7e50*/  BSSY B0, `(.L_x_750) ;  /* 0x000001c000007945 */ /* 0x000fe20003800000 */
[----:B------:R-:W-:Y:S01]  /*7e60*/  USHF.L.U64.HI UR38, UR8, 0x2, UR9 ;  /* 0x0000000208267899 */ /* 0x000fe20008010209 */
        /* <DEDUP_REMOVED lines=20> */
[----:B------:R-:W-:-:S05]  /*7fb0*/  MOV R123, UR40 ;  /* 0x00000028007b7c02 */ /* 0x000fca0008000f00 */
[----:B------:R-:W-:Y:S01]  /*7fc0*/  IMAD.WIDE R42, R123, 0x4, R42 ;  /* 0x000000047b2a7825 */ /* 0x000fe200078e022a */
[----:B------:R-:W-:-:S05]  /*7fd0*/  MOV R123, UR39 ;  /* 0x00000027007b7c02 */ /* 0x000fca0008000f00 */
[----:B------:R-:W-:-:S05]  /*7fe0*/  IMAD.WIDE.U32 R42, R123, c[0x0][0x2b0], R42 ;  /* 0x0000ac007b2a7a25 */ /* 0x000fca00078e002a */
[----:B------:R-:W-:-:S05]  /*7ff0*/  IADD3 R43, R43, UR36, RZ ;  /* 0x000000242b2b7c10 */ /* 0x000fca000fffe0ff */
[----:B-1----:R1:W-:Y:S02]  /*8000*/  RED.E.ADD.F32.FTZ.RN.STRONG.GPU [R42.64+-0x1e00], R107 ;  /* 0xffe2006b2a00798e */ /* 0x0023e4000c10e79c */
.L_x_751:
[----:B------:R-:W-:Y:S05]  /*8010*/  BSYNC B0 ;  /* 0x0000000000007941 */ /* 0x000fea0003800000 */
.L_x_750:
        /* <DEDUP_REMOVED lines=14> */
.L_x_753:
[----:B-1----:R-:W-:Y:S05]  /*8100*/  BSYNC B0 ;  /* 0x0000000000007941 */ /* 0x002fea0003800000 */
.L_x_752:
[----:B--2---:R1:W2:Y:S01]  /*8110*/  LDS R43, [R122.X4+0x1690] ;  /* 0x001690007a2b7984 */ /* 0x0042a20000004800 */
[----:B------:R-:W-:Y:S01]  /*8120*/  BSSY B0, `(.L_x_754) ;  /* 0x0000005000007945 */ /* 0x000fe20003800000 */
[----:B0-----:R-:W-:Y:S02]  /*8130*/  IADD3 R106, R69, 0x280, RZ ;  /* 0x00000280456a7810 */ /* 0x001fe40007ffe0ff */
[----:B------:R-:W-:Y:S01]  /*8140*/  LEA.HI.SX32 R42, R42, R69, 0x1b ;  /* 0x000000452a2a7211 */ /* 0x000fe200078fdaff */
[----:B------:R-:W-:Y:S05]  /*8150*/  @!P0 BRA `(.L_x_755) ;  /* 0x0000001000008947 */ /* 0x000fea0003800000 */
[----:B--2---:R0:W-:Y:S02]  /*8160*/  RED.E.ADD.F32.FTZ.RN.STRONG.GPU [R40.64+-0x1a00], R43 ;  /* 0xffe6002b2800798e */ /* 0x0041e4000c10e79c */
.L_x_755:
[----:B------:R-:W-:Y:S05]  /*8170*/  BSYNC B0 ;  /* 0x0000000000007941 */ /* 0x000fea0003800000 */
.L_x_754:
[----:B0-2---:R0:W2:Y:S01]  /*8180*/  LDS R43, [R42.X4+0x1890] ;  /* 0x001890002a2b7984 */ /* 0x0050a20000004800 */
[----:B------:R-:W-:Y:S01]  /*8190*/  BSSY B0, `(.L_x_756) ;  /* 0x0000005000007945 */ /* 0x000fe20003800000 */
[----:B------:R-:W-:-:S02]  /*81a0*/  IADD3 R108, R69, 0x300, RZ ;  /* 0x00000300456c7810 */ /* 0x000fc40007ffe0ff */
[----:B------:R-:W-:Y:S01]  /*81b0*/  LEA.HI.SX32 R106, R106, R69, 0x1b ;  /* 0x000000456a6a7211 */ /* 0x000fe200078fdaff */
[----:B------:R-:W-:Y:S05]  /*81c0*/  @!P1 BRA `(.L_x_757) ;  /* 0x0000001000009947 */ /* 0x000fea0003800000 */
[----:B--2---:R2:W-:Y:S02]  /*81d0*/  RED.E.ADD.F32.FTZ.RN.STRONG.GPU [R40.64+-0x1800], R43 ;  /* 0xffe8002b2800798e */ /* 0x0045e4000c10e79c */
.L_x_757:
[----:B------:R-:W-:Y:S05]  /*81e0*/  BSYNC B0 ;  /* 0x0000000000007941 */ /* 0x000fea0003800000 */
.L_x_756:
[----:B--2---:R2:W3:Y:S01]  /*81f0*/  LDS R43, [R106.X4+0x1a90] ;  /* 0x001a90006a2b7984 */ /* 0x0044e20000004800 */
[----:B------:R-:W-:Y:S01]  /*8200*/  BSSY B0, `(.L_x_758) ;  /* 0x0000005000007945 */ /* 0x000fe20003800000 */
[----:B0-----:R-:W-:Y:S02]  /*8210*/  IADD3 R42, R69, 0x380, RZ ;  /* 0x00000380452a7810 */ /* 0x001fe40007ffe0ff */
[----:B------:R-:W-:Y:S01]  /*8220*/  LEA.HI.SX32 R108, R108, R69, 0x1b ;  /* 0x000000456c6c7211 */ /* 0x000fe200078fdaff */
[----:B------:R-:W-:Y:S05]  /*8230*/  @!P2 BRA `(.L_x_759) ;  /* 0x000000100000a947 */ /* 0x000fea0003800000 */
[----:B---3--:R0:W-:Y:S02]  /*8240*/  RED.E.ADD.F32.FTZ.RN.STRONG.GPU [R40.64+-0x1600], R43 ;  /* 0xffea002b2800798e */ /* 0x0081e4000c10e79c */
.L_x_759:
[----:B------:R-:W-:Y:S05]  /*8250*/  BSYNC B0 ;  /* 0x0000000000007941 */ /* 0x000fea0003800000 */
.L_x_758:
[----:B0--3--:R0:W3:Y:S01]  /*8260*/  LDS R43, [R108.X4+0x1c90] ;  /* 0x001c90006c2b7984 */ /* 0x0090e20000004800 */
[----:B------:R-:W-:Y:S01]  /*8270*/  BSSY B0, `(.L_x_760) ;  /* 0x0000005000007945 */ /* 0x000fe20003800000 */
[----:B--2---:R-:W-:Y:S02]  /*8280*/  IADD3 R106, R69, 0x400, RZ ;  /* 0x00000400456a7810 */ /* 0x004fe40007ffe0ff */
[----:B------:R-:W-:Y:S01]  /*8290*/  LEA.HI.SX32 R42, R42, R69, 0x1b ;  /* 0x000000452a2a7211 */ /* 0x000fe200078fdaff */
[----:B------:R-:W-:Y:S05]  /*82a0*/  @!P3 BRA `(.L_x_761) ;  /* 0x000000100000b947 */ /* 0x000fea0003800000 */
[----:B---3--:R2:W-:Y:S02]  /*82b0*/  RED.E.ADD.F32.FTZ.RN.STRONG.GPU [R40.64+-0x1400], R43 ;  /* 0xffec002b2800798e */ /* 0x0085e4000c10e79c */
.L_x_761:
[----:B------:R-:W-:Y:S05]  /*82c0*/  BSYNC B0 ;  /* 0x0000000000007941 */ /* 0x000fea0003800000 */
.L_x_760:
[----:B--23--:R2:W3:Y:S01]  /*82d0*/  LDS R43, [R42.X4+0x1e90] ;  /* 0x001e90002a2b7984 */ /* 0x00c4e20000004800 */
[----:B------:R-:W-:Y:S01]  /*82e0*/  BSSY B0, `(.L_x_762) ;  /* 0x0000004000007945 */ /* 0x000fe20003800000 */
[----:B------:R-:W-:Y:S01]  /*82f0*/  LEA.HI.SX32 R106, R106, R69, 0x1b ;  /* 0x000000456a6a7211 */ /* 0x000fe200078fdaff */
[----:B------:R-:W-:Y:S05]  /*8300*/  @!P4 BRA `(.L_x_763) ;  /* 0x000000100000c947 */ /* 0x000fea0003800000 */
[----:B---3--:R3:W-:Y:S02]  /*8310*/  RED.E.ADD.F32.FTZ.RN.STRONG.GPU [R40.64+-0x1200], R43 ;  /* 0xffee002b2800798e */ /* 0x0087e4000c10e79c */
.L_x_763:
[----:B------:R-:W-:Y:S05]  /*8320*/  BSYNC B0 ;  /* 0x0000000000007941 */ /* 0x000fea0003800000 */
.L_x_762:
[----:B---3--:R3:W4:Y:S01]  /*8330*/  LDS R43, [R106.X4+0x2090] ;  /* 0x002090006a2b7984 */ /* 0x0087220000004800 */
[----:B------:R-:W-:Y:S01]  /*8340*/  BSSY B0, `(.L_x_764) ;  /* 0x0000005000007945 */ /* 0x000fe20003800000 */
[----:B--2---:R-:W-:-:S02]  /*8350*/  IADD3 R42, R69, 0x480, RZ ;  /* 0x00000480452a7810 */ /* 0x004fc40007ffe0ff */
[----:B0-----:R-:W-:Y:S01]  /*8360*/  IADD3 R108, R69, 0x500, RZ ;  /* 0x00000500456c7810 */ /* 0x001fe20007ffe0ff */
[----:B------:R-:W-:Y:S05]  /*8370*/  @!P5 BRA `(.L_x_765) ;  /* 0x000000100000d947 */ /* 0x000fea0003800000 */
[----:B----4-:R0:W-:Y:S02]  /*8380*/  RED.E.ADD.F32.FTZ.RN.STRONG.GPU [R40.64+-0x1000], R43 ;  /* 0xfff0002b2800798e */ /* 0x0101e4000c10e79c */
.L_x_765:
[----:B------:R-:W-:Y:S05]  /*8390*/  BSYNC B0 ;  /* 0x0000000000007941 */ /* 0x000fea0003800000 */
.L_x_764:
        /* <DEDUP_REMOVED lines=14> */
.L_x_767:
[----:B0-----:R-:W-:Y:S05]  /*8480*/  BSYNC B0 ;  /* 0x0000000000007941 */ /* 0x001fea0003800000 */
.L_x_766:
[----:B--2---:R0:W2:Y:S01]  /*8490*/  LDS R43, [R108.X4+0x2490] ;  /* 0x002490006c2b7984 */ /* 0x0040a20000004800 */
[----:B------:R-:W-:Y:S01]  /*84a0*/  BSSY B0, `(.L_x_768) ;  /* 0x0000005000007945 */ /* 0x000fe20003800000 */
[----:B------:R-:W-:Y:S02]  /*84b0*/  IADD3 R42, R69, 0x600, RZ ;  /* 0x00000600452a7810 */ /* 0x000fe40007ffe0ff */
[----:B------:R-:W-:Y:S01]  /*84c0*/  LEA.HI.SX32 R106, R106, R69, 0x1b ;  /* 0x000000456a6a7211 */ /* 0x000fe200078fdaff */
[----:B------:R-:W-:Y:S05]  /*84d0*/  @!P0 BRA `(.L_x_769) ;  /* 0x0000001000008947 */ /* 0x000fea0003800000 */
[----:B--2---:R2:W-:Y:S02]  /*84e0*/  RED.E.ADD.F32.FTZ.RN.STRONG.GPU [R40.64+-0xc00], R43 ;  /* 0xfff4002b2800798e */ /* 0x0045e4000c10e79c */
.L_x_769:
[----:B------:R-:W-:Y:S05]  /*84f0*/  BSYNC B0 ;  /* 0x0000000000007941 */ /* 0x000fea0003800000 */
.L_x_768:
[----:B--2---:R2:W3:Y:S01]  /*8500*/  LDS R43, [R106.X4+0x2690] ;  /* 0x002690006a2b7984 */ /* 0x0044e20000004800 */
[----:B------:R-:W-:Y:S01]  /*8510*/  BSSY B0, `(.L_x_770) ;  /* 0x0000005000007945 */ /* 0x000fe20003800000 */
[----:B0-----:R-:W-:-:S02]  /*8520*/  IADD3 R108, R69, 0x680, RZ ;  /* 0x00000680456c7810 */ /* 0x001fc40007ffe0ff */
[----:B------:R-:W-:Y:S01]  /*8530*/  LEA.HI.SX32 R42, R42, R69, 0x1b ;  /* 0x000000452a2a7211 */ /* 0x000fe200078fdaff */
[----:B------:R-:W-:Y:S05]  /*8540*/  @!P1 BRA `(.L_x_771) ;  /* 0x0000001000009947 */ /* 0x000fea0003800000 */
[----:B---3--:R0:W-:Y:S02]  /*8550*/  RED.E.ADD.F32.FTZ.RN.STRONG.GPU [R40.64+-0xa00], R43 ;  /* 0xfff6002b2800798e */ /* 0x0081e4000c10e79c */
.L_x_771:
[----:B------:R-:W-:Y:S05]  /*8560*/  BSYNC B0 ;  /* 0x0000000000007941 */ /* 0x000fea0003800000 */
.L_x_770:
[----:B0--3--:R0:W3:Y:S01]  /*8570*/  LDS R43, [R42.X4+0x2890] ;  /* 0x002890002a2b7984 */ /* 0x0090e20000004800 */
[----:B------:R-:W-:Y:S01]  /*8580*/  BSSY B0, `(.L_x_772) ;  /* 0x0000005000007945 */ /* 0x000fe20003800000 */
[----:B--2---:R-:W-:Y:S02]  /*8590*/  IADD3 R106, R69, 0x700, RZ ;  /* 0x00000700456a7810 */ /* 0x004fe40007ffe0ff */
[----:B------:R-:W-:Y:S01]  /*85a0*/  LEA.HI.SX32 R108, R108, R69, 0x1b ;  /* 0x000000456c6c7211 */ /* 0x000fe200078fdaff */
[----:B------:R-:W-:Y:S05]  /*85b0*/  @!P2 BRA `(.L_x_773) ;  /* 0x000000100000a947 */ /* 0x000fea0003800000 */
[----:B---3--:R2:W-:Y:S02]  /*85c0*/  RED.E.ADD.F32.FTZ.RN.STRONG.GPU [R40.64+-0x800], R43 ;  /* 0xfff8002b2800798e */ /* 0x0085e4000c10e79c */
.L_x_773:
[----:B------:R-:W-:Y:S05]  /*85d0*/  BSYNC B0 ;  /* 0x0000000000007941 */ /* 0x000fea0003800000 */
.L_x_772:
[----:B--23--:R2:W3:Y:S01]  /*85e0*/  LDS R43, [R108.X4+0x2a90] ;  /* 0x002a90006c2b7984 */ /* 0x00c4e20000004800 */
[----:B------:R-:W-:Y:S01]  /*85f0*/  BSSY B0, `(.L_x_774) ;  /* 0x0000005000007945 */ /* 0x000fe20003800000 */
[----:B0-----:R-:W-:Y:S02]  /*8600*/  IADD3 R42, R69, 0x780, RZ ;  /* 0x00000780452a7810 */ /* 0x001fe40007ffe0ff */
[----:B------:R-:W-:Y:S01]  /*8610*/  LEA.HI.SX32 R106, R106, R69, 0x1b ;  /* 0x000000456a6a7211 */ /* 0x000fe200078fdaff */
[----:B------:R-:W-:Y:S05]  /*8620*/  @!P3 BRA `(.L_x_775) ;  /* 0x000000100000b947 */ /* 0x000fea0003800000 */
[----:B---3--:R0:W-:Y:S02]  /*8630*/  RED.E.ADD.F32.FTZ.RN.STRONG.GPU [R40.64+-0x600], R43 ;  /* 0xfffa002b2800798e */ /* 0x0081e4000c10e79c */
.L_x_775:
[----:B------:R-:W-:Y:S05]  /*8640*/  BSYNC B0 ;  /* 0x0000000000007941 */ /* 0x000fea0003800000 */
.L_x_774:
[----:B0--3--:R0:W3:Y:S01]  /*8650*/  LDS R43, [R106.X4+0x2c90] ;  /* 0x002c90006a2b7984 */ /* 0x0090e20000004800 */
[----:B------:R-:W-:Y:S01]  /*8660*/  BSSY B0, `(.L_x_776) ;  /* 0x0000004000007945 */ /* 0x000fe20003800000 */
[----:B------:R-:W-:Y:S01]  /*8670*/  LEA.HI.SX32 R42, R42, R69, 0x1b ;  /* 0x000000452a2a7211 */ /* 0x000fe200078fdaff */
[----:B------:R-:W-:Y:S05]  /*8680*/  @!P4 BRA `(.L_x_777) ;  /* 0x000000100000c947 */ /* 0x000fea0003800000 */
[----:B---3--:R3:W-:Y:S02]  /*8690*/  RED.E.ADD.F32.FTZ.RN.STRONG.GPU [R40.64+-0x400], R43 ;  /* 0xfffc002b2800798e */ /* 0x0087e4000c10e79c */
.L_x_777:
[----:B------:R-:W-:Y:S05]  /*86a0*/  BSYNC B0 ;  /* 0x0000000000007941 */ /* 0x000fea0003800000 */
.L_x_776:
[----:B---3--:R3:W4:Y:S01]  /*86b0*/  LDS R43, [R42.X4+0x2e90] ;  /* 0x002e90002a2b7984 */ /* 0x0087220000004800 */
[----:B------:R-:W-:Y:S01]  /*86c0*/  BSSY B0, `(.L_x_778) ;  /* 0x0000003000007945 */ /* 0x000fe20003800000 */
[----:B------:R-:W-:Y:S05]  /*86d0*/  @!P5 BRA `(.L_x_779) ;  /* 0x000000100000d947 */ /* 0x000fea0003800000 */
[----:B----4-:R4:W-:Y:S02]  /*86e0*/  RED.E.ADD.F32.FTZ.RN.STRONG.GPU [R40.64+-0x200], R43 ;  /* 0xfffe002b2800798e */ /* 0x0109e4000c10e79c */
.L_x_779:
[----:B------:R-:W-:Y:S05]  /*86f0*/  BSYNC B0 ;  /* 0x0000000000007941 */ /* 0x000fea0003800000 */
.L_x_778:
[----:B----4-:R-:W4:Y:S01]  /*8700*/  SHFL.DOWN PT, R41, R74, 0x1, 0x1f ;  /* 0x08201f004a297f89 */ /* 0x010f2200000e0000 */
[C---:B------:R-:W-:Y:S01]  /*8710*/  ISETP.GT.AND P0, PT, R164.reuse, 0x1e, PT ;  /* 0x0000001ea400780c */ /* 0x040fe20003f04270 */
        /* <DEDUP_REMOVED lines=14> */
[----:B----4-:R-:W-:Y:S02]  /*8800*/  @!P0 FADD.FTZ R74, R74, R41 ;  /* 0x000000294a4a8221 */ /* 0x010fe40000010000 */
[----:B------:R-:W-:Y:S02]  /*8810*/  FADD.FTZ R14, R87, R14 ;  /* 0x0000000e570e7221 */ /* 0x000fe40000010000 */
[----:B-----5:R-:W-:Y:S01]  /*8820*/  @!P0 FADD.FTZ R75, R75, R40 ;  /* 0x000000284b4b8221 */ /* 0x020fe20000010000 */
[----:B------:R-:W4:Y:S01]  /*8830*/  SHFL.DOWN PT, R41, R74, 0x2, 0x1f ;  /* 0x08401f004a297f89 */ /* 0x000f2200000e0000 */
        /* <DEDUP_REMOVED lines=13> */
[----:B----4-:R-:W-:Y:S02]  /*8910*/  @!P0 FADD.FTZ R74, R74, R41 ;  /* 0x000000294a4a8221 */ /* 0x010fe40000010000 */
[----:B------:R-:W-:Y:S02]  /*8920*/  FADD.FTZ R6, R79, R6 ;  /* 0x000000064f067221 */ /* 0x000fe40000010000 */
[----:B-----5:R-:W-:Y:S01]  /*8930*/  @!P0 FADD.FTZ R75, R75, R40 ;  /* 0x000000284b4b8221 */ /* 0x020fe20000010000 */
[----:B------:R-:W4:Y:S01]  /*8940*/  SHFL.DOWN PT, R41, R74, 0x4, 0x1f ;  /* 0x08801f004a297f89 */ /* 0x000f2200000e0000 */
[----:B------:R-:W-:Y:S01]  /*8950*/  ISETP.GT.AND P0, PT, R164, 0x1b, PT ;  /* 0x0000001ba400780c */ /* 0x000fe20003f04270 */
[----:B------:R-:W-:-:S02]  /*8960*/  FFMA.FTZ R139, R95, R38, R139 ;  /* 0x000000265f8b7223 */ /* 0x000fc4000001008b */
[----:B------:R-:W5:Y:S01]  /*8970*/  SHFL.DOWN PT, R40, R75, 0x4, 0x1f ;  /* 0x08801f004b287f89 */ /* 0x000f6200000e0000 */
[----:B------:R-:W-:Y:S02]  /*8980*/  FADD.FTZ R5, R78, R5 ;  /* 0x000000054e057221 */ /* 0x000fe40000010000 */
[----:B------:R-:W-:Y:S02]  /*8990*/  FADD.FTZ R4, R77, R4 ;  /* 0x000000044d047221 */ /* 0x000fe40000010000 */
[----:B------:R-:W-:Y:S02]  /*89a0*/  FFMA.FTZ R141, R94, R39, R141 ;  /* 0x000000275e8d7223 */ /* 0x000fe4000001008d */
[----:B------:R-:W-:Y:S02]  /*89b0*/  FFMA.FTZ R142, R93, R44, R142 ;  /* 0x0000002c5d8e7223 */ /* 0x000fe4000001008e */
[----:B------:R-:W-:Y:S02]  /*89c0*/  FADD.FTZ R3, R76, R3 ;  /* 0x000000034c037221 */ /* 0x000fe40000010000 */
[----:B------:R-:W-:-:S02]  /*89d0*/  FADD.FTZ R2, R137, R2 ;  /* 0x0000000289027221 */ /* 0x000fc40000010000 */
[----:B------:R-:W-:Y:S02]  /*89e0*/  FADD.FTZ R0, R83, R0 ;  /* 0x0000000053007221 */ /* 0x000fe40000010000 */
[----:B----4-:R-:W-:Y:S02]  /*89f0*/  @!P0 FADD.FTZ R74, R74, R41 ;  /* 0x000000294a4a8221 */ /* 0x010fe40000010000 */
[----:B-----5:R-:W-:-:S03]  /*8a00*/  @!P0 FADD.FTZ R75, R75, R40 ;  /* 0x000000284b4b8221 */ /* 0x020fc60000010000 */
[----:B------:R-:W4:Y:S01]  /*8a10*/  SHFL.DOWN PT, R41, R74, 0x8, 0x1f ;  /* 0x09001f004a297f89 */ /* 0x000f2200000e0000 */
[----:B------:R-:W-:-:S03]  /*8a20*/  ISETP.GT.AND P0, PT, R164, 0x17, PT ;  /* 0x00000017a400780c */ /* 0x000fc60003f04270 */
[----:B------:R-:W5:Y:S10]  /*8a30*/  SHFL.DOWN PT, R40, R75, 0x8, 0x1f ;  /* 0x09001f004b287f89 */ /* 0x000f7400000e0000 */
[----:B----4-:R-:W-:-:S02]  /*8a40*/  @!P0 FADD.FTZ R74, R74, R41 ;  /* 0x000000294a4a8221 */ /* 0x010fc40000010000 */
[----:B-----5:R-:W-:-:S03]  /*8a50*/  @!P0 FADD.FTZ R75, R75, R40 ;  /* 0x000000284b4b8221 */ /* 0x020fc60000010000 */
[----:B------:R-:W4:Y:S01]  /*8a60*/  SHFL.DOWN PT, R41, R74, 0x10, 0x1f ;  /* 0x0a001f004a297f89 */ /* 0x000f2200000e0000 */
[----:B------:R-:W-:-:S03]  /*8a70*/  ISETP.GT.AND P0, PT, R164, 0xf, PT ;  /* 0x0000000fa400780c */ /* 0x000fc60003f04270 */
[----:B------:R-:W5:Y:S10]  /*8a80*/  SHFL.DOWN PT, R40, R75, 0x10, 0x1f ;  /* 0x0a001f004b287f89 */ /* 0x000f7400000e0000 */
[----:B----4-:R-:W-:-:S02]  /*8a90*/  @!P0 FADD.FTZ R74, R74, R41 ;  /* 0x000000294a4a8221 */ /* 0x010fc40000010000 */
[----:B-----5:R-:W-:-:S05]  /*8aa0*/  @!P0 FADD.FTZ R75, R75, R40 ;  /* 0x000000284b4b8221 */ /* 0x020fca0000010000 */
[----:B------:R4:W-:Y:S04]  /*8ab0*/  @!P1 STS.64 [R163.X8+0x3198], R74 ;  /* 0x0031984aa3009388 */ /* 0x0009e80000008a00 */
[----:B------:R-:W-:Y:S06]  /*8ac0*/  BAR.SYNC.DEFER_BLOCKING 0x0 ;  /* 0x0000000000007b1d */ /* 0x000fec0000010000 */
[----:B------:R-:W-:Y:S05]  /*8ad0*/  @P2 BRA `(.L_x_781) ;  /* 0x0000012000002947 */ /* 0x000fea0003800000 */
[----:B------:R-:W-:Y:S01]  /*8ae0*/  ULDC UR36, c[0x0][0x174] ;  /* 0x00005d0000247ab9 */ /* 0x000fe20000000800 */
[----:B---3--:R-:W3:Y:S01]  /*8af0*/  LDS.128 R40, [0x31a0] ;  /* 0x0031a000ff287984 */ /* 0x008ee20000000c00 */
[----:B------:R-:W-:-:S02]  /*8b00*/  UISETP.NE.AND UP0, UPT, UR25, UR36, UPT ;  /* 0x000000241900728c */ /* 0x000fc4000bf05270 */
[----:B------:R-:W-:Y:S01]  /*8b10*/  USHF.L.U32 UR36, UR7, 0x2, URZ ;  /* 0x0000000207247899 */ /* 0x000fe2000800063f */
[----:B------:R-:W5:Y:S03]  /*8b20*/  LDS.64 R76, [0x31b0] ;  /* 0x0031b000ff4c7984 */ /* 0x000f660000000a00 */
[----:B------:R-:W-:-:S13]  /*8b30*/  PLOP3.LUT P0, PT, PT, PT, UP0, 0x80, 0x0 ;  /* 0x000000000000781c */ /* 0x000fda0003f0f008 */
[----:B------:R-:W0:Y:S04]  /*8b40*/  @P0 LDS R80, [UR36+0x51e0] ;  /* 0x0051e024ff500984 */ /* 0x000e280008000800 */
[----:B------:R-:W1:Y:S01]  /*8b50*/  @P0 LDS R79, [UR36+0x4de0] ;  /* 0x004de024ff4f0984 */ /* 0x000e620008000800 */
[----:B---3--:R-:W-:Y:S02]  /*8b60*/  FADD.FTZ R78, R75, R41 ;  /* 0x000000294b4e7221 */ /* 0x008fe40000010000 */
[----:B------:R-:W-:Y:S02]  /*8b70*/  FADD.FTZ R41, R74, R40 ;  /* 0x000000284a297221 */ /* 0x000fe40000010000 */
[----:B------:R-:W-:Y:S02]  /*8b80*/  FADD.FTZ R78, R43, R78 ;  /* 0x0000004e2b4e7221 */ /* 0x000fe40000010000 */
[----:B------:R-:W-:-:S02]  /*8b90*/  FADD.FTZ R41, R42, R41 ;  /* 0x000000292a297221 */ /* 0x000fc40000010000 */
[----:B----45:R-:W-:Y:S02]  /*8ba0*/  FADD.FTZ R75, R78, R77 ;  /* 0x0000004d4e4b7221 */ /* 0x030fe40000010000 */
[----:B------:R-:W-:Y:S02]  /*8bb0*/  FADD.FTZ R74, R41, R76 ;  /* 0x0000004c294a7221 */ /* 0x000fe40000010000 */
[----:B0-----:R-:W-:Y:S02]  /*8bc0*/  @P0 FADD.FTZ R75, R75, R80 ;  /* 0x000000504b4b0221 */ /* 0x001fe40000010000 */
[----:B-1----:R-:W-:-:S03]  /*8bd0*/  @P0 FADD.FTZ R74, R74, R79 ;  /* 0x0000004f4a4a0221 */ /* 0x002fc60000010000 */
[----:B------:R0:W-:Y:S04]  /*8be0*/  STS [UR36+0x51e0], R75 ;  /* 0x0051e04bff007988 */ /* 0x0001e80008000824 */
[----:B------:R0:W-:Y:S02]  /*8bf0*/  STS [UR36+0x4de0], R74 ;  /* 0x004de04aff007988 */ /* 0x0001e40008000824 */
.L_x_781:
[----:B------:R-:W-:Y:S05]  /*8c00*/  BSYNC B0 ;  /* 0x0000000000007941 */ /* 0x000fea0003800000 */
.L_x_780:
[----:B------:R-:W-:Y:S02]  /*8c10*/  UIADD3 UR7, UR7, 0x1, URZ ;  /* 0x0000000107077890 */ /* 0x000fe4000fffe03f */
[----:B------:R-:W-:Y:S02]  /*8c20*/  ULDC UR36, c[0x0][0x16c] ;  /* 0x00005b0000247ab9 */ /* 0x000fe40000000800 */
[----:B------:R-:W-:Y:S02]  /*8c30*/  UISETP.GE.AND UP0, UPT, UR7, UR36, UPT ;  /* 0x000000240700728c */ /* 0x000fe4000bf06270 */
[----:B------:R-:W-:-:S04]  /*8c40*/  UIADD3 UR8, UP1, UR8, 0x1, URZ ;  /* 0x0000000108087890 */ /* 0x000fc8000ff3e03f */
[----:B------:R-:W-:Y:S01]  /*8c50*/  PLOP3.LUT P0, PT, PT, PT, UP0, 0x80, 0x0 ;  /* 0x000000000000781c */ /* 0x000fe20003f0f008 */
[----:B------:R-:W-:-:S12]  /*8c60*/  UIADD3.X UR9, URZ, UR9, URZ, UP1, !UPT ;  /* 0x000000093f097290 */ /* 0x000fd80008ffe43f */
[----:B01234-:R-:W-:Y:S01]  /*8c70*/  @P0 CALL.REL.NOINC `(.L_x_734) ;  /* 0x0000001000000944 */ /* 0x01ffe20003c00000 */
[----:B------:R-:W-:Y:S05]  /*8c80*/  BRA `(.L_x_782) ;  /* 0xffffbf6000007947 */ /* 0x000fea000383ffff */
.L_x_734:
        /* <DEDUP_REMOVED lines=68> */
[----:B------:R-:W-:-:S05]  /*90d0*/  LOP3.LUT R89, R89, 0xfffffe00, RZ, 0xc0, !PT ;  /* 0xfffffe0059597812 */ /* 0x000fca00078ec0ff */
[----:B------:R-:W-:Y:S01]  /*90e0*/  IMAD R89, R164, 0x10, R89 ;  /* 0x00000010a4597824 */ /* 0x000fe200078e0259 */
        /* <DEDUP_REMOVED lines=278> */
.L_x_784:
[----:B---34-:R-:W-:Y:S05]  /*a250*/  BSYNC B0 ;  /* 0x0000000000007941 */ /* 0x018fea0003800000 */
.L_x_783:
[----:B0-----:R-:W3:Y:S01]  /*a260*/  LDL.LU R57, [R1] ;  /* 0x0000000001397983 */ /* 0x001ee20000300800 */
        /* <DEDUP_REMOVED lines=130> */
[----:B------:R-:W-:Y:S04]  /*aa90*/  STL [R1], R2 ;  /* 0x0000000201007387 */ /* 0x000fe80000100800 */
        /* <DEDUP_REMOVED lines=17> */
.L_x_786:
[----:B------:R-:W-:Y:S05]  /*abb0*/  BSYNC B0 ;  /* 0x0000000000007941 */ /* 0x000fea0003800000 */
.L_x_785:
        /* <DEDUP_REMOVED lines=56> */
.L_x_701:
        /* <DEDUP_REMOVED lines=35> */
.L_x_789:
[----:B-1----:R-:W-:Y:S05]  /*b170*/  BSYNC B0 ;  /* 0x0000000000007941 */ /* 0x002fea0003800000 */
.L_x_788:
[----:B------:R-:W-:Y:S01]  /*b180*/  BSSY B0, `(.L_x_790) ;  /* 0x0000023000007945 */ /* 0x000fe20003800000 */
[----:B------:R-:W-:Y:S05]  /*b190*/  @!P0 BRA `(.L_x_791) ;  /* 0x0000020000008947 */ /* 0x000fea0003800000 */
[----:B------:R-:W3:Y:S04]  /*b1a0*/  LDL.LU R2, [R1] ;  /* 0x0000000001027983 */ /* 0x000ee80000300800 */
        /* <DEDUP_REMOVED lines=31> */
.L_x_791:
[----:B------:R-:W3:Y:S02]  /*b3a0*/  S2R R11, SR_TID.X ;  /* 0x00000000000b7919 */ /* 0x000ee40000002100 */
.L_x_792:
[----:B-1----:R-:W-:Y:S05]  /*b3b0*/  BSYNC B0 ;  /* 0x0000000000007941 */ /* 0x002fea0003800000 */
.L_x_790:
        /* <DEDUP_REMOVED lines=12> */
.L_x_793:
        /* <DEDUP_REMOVED lines=30> */
.L_x_739:
[----:B------:R-:W-:Y:S01]  /*b660*/  HFMA2.MMA R86, -RZ, RZ, 0, 5.9604644775390625e-08 ;  /* 0x00000001ff567435 */ /* 0x000fe200000001ff */
[----:B------:R-:W-:Y:S01]  /*b670*/  MOV R85, R148 ;  /* 0x0000009400557202 */ /* 0x000fe20000000f00 */
[----:B------:R-:W-:Y:S01]  /*b680*/  IMAD.MOV.U32 R165, RZ, RZ, -0x1 ;  /* 0xffffffffffa57424 */ /* 0x000fe200078e00ff */
[----:B------:R-:W-:-:S03]  /*b690*/  MOV R84, 0xb6b0 ;  /* 0x0000b6b000547802 */ /* 0x000fc60000000f00 */
[----:B-1-3--:R-:W-:Y:S05]  /*b6a0*/  CALL.REL.NOINC `($__internal_32_$__cuda_sm70_shflsync_up) ;  /* 0x00000e4000007944 */ /* 0x00afea0003c00000 */
[----:B-1----:R-:W-:Y:S01]  /*b6b0*/  MOV R87, R86 ;  /* 0x0000005600577202 */ /* 0x002fe20000000f00 */
[----:B0-----:R-:W-:Y:S05]  /*b6c0*/  BRA `(.L_x_794) ;  /* 0xffffa95000007947 */ /* 0x001fea000383ffff */
.L_x_740:
[----:B------:R-:W-:Y:S01]  /*b6d0*/  MOV R85, R140 ;  /* 0x0000008c00557202 */ /* 0x000fe20000000f00 */
[----:B------:R-:W-:Y:S01]  /*b6e0*/  IMAD.MOV.U32 R86, RZ, RZ, 0x1 ;  /* 0x00000001ff567424 */ /* 0x000fe200078e00ff */
[----:B------:R-:W-:-:S02]  /*b6f0*/  MOV R165, 0xffffffff ;  /* 0xffffffff00a57802 */ /* 0x000fc40000000f00 */
[----:B------:R-:W-:Y:S02]  /*b700*/  MOV R84, 0xb720 ;  /* 0x0000b72000547802 */ /* 0x000fe40000000f00 */
[----:B0123--:R-:W-:Y:S05]  /*b710*/  CALL.REL.NOINC `($__internal_32_$__cuda_sm70_shflsync_up) ;  /* 0x00000dd000007944 */ /* 0x00ffea0003c00000 */
[----:B------:R-:W-:Y:S01]  /*b720*/  FMUL.FTZ R87, R148, R87 ;  /* 0x0000005794577220 */ /* 0x000fe20000410000 */
[----:B------:R-:W-:Y:S01]  /*b730*/  ISETP.GE.AND P0, PT, R164, 0x1, PT ;  /* 0x00000001a400780c */ /* 0x000fe20003f06270 */
[C---:B-1----:R-:W-:Y:S01]  /*b740*/  FFMA.FTZ R85, R148.reuse, R86, R140 ;  /* 0x0000005694557223 */ /* 0x042fe2000001008c */
[----:B------:R-:W-:Y:S01]  /*b750*/  HFMA2.MMA R86, -RZ, RZ, 0, 1.1920928955078125e-07 ;  /* 0x00000002ff567435 */ /* 0x000fe200000001ff */
[----:B------:R-:W-:Y:S01]  /*b760*/  IMAD.MOV.U32 R165, RZ, RZ, -0x1 ;  /* 0xffffffffffa57424 */ /* 0x000fe200078e00ff */
[----:B------:R-:W-:Y:S02]  /*b770*/  FSEL R148, R148, R87, !P0 ;  /* 0x0000005794947208 */ /* 0x000fe40004000000 */
[----:B------:R-:W-:Y:S02]  /*b780*/  FSEL R140, R140, R85, !P0 ;  /* 0x000000558c8c7208 */ /* 0x000fe40004000000 */
[----:B------:R-:W-:Y:S02]  /*b790*/  MOV R85, R148 ;  /* 0x0000009400557202 */ /* 0x000fe40000000f00 */
[----:B------:R-:W-:-:S02]  /*b7a0*/  MOV R84, 0xb7c0 ;  /* 0x0000b7c000547802 */ /* 0x000fc40000000f00 */
[----:B0-----:R-:W-:Y:S05]  /*b7b0*/  CALL.REL.NOINC `($__internal_32_$__cuda_sm70_shflsync_up) ;  /* 0x00000d3000007944 */ /* 0x001fea0003c00000 */
[----:B-1----:R-:W-:Y:S01]  /*b7c0*/  MOV R87, R86 ;  /* 0x0000005600577202 */ /* 0x002fe20000000f00 */
[----:B------:R-:W-:Y:S01]  /*b7d0*/  HFMA2.MMA R86, -RZ, RZ, 0, 1.1920928955078125e-07 ;  /* 0x00000002ff567435 */ /* 0x000fe200000001ff */
[----:B------:R-:W-:Y:S01]  /*b7e0*/  IMAD.MOV.U32 R85, RZ, RZ, R140 ;  /* 0x000000ffff557224 */ /* 0x000fe200078e008c */
[----:B------:R-:W-:-:S02]  /*b7f0*/  MOV R165, 0xffffffff ;  /* 0xffffffff00a57802 */ /* 0x000fc40000000f00 */
[----:B------:R-:W-:Y:S02]  /*b800*/  MOV R84, 0xb820 ;  /* 0x0000b82000547802 */ /* 0x000fe40000000f00 */
[----:B0-----:R-:W-:Y:S05]  /*b810*/  CALL.REL.NOINC `($__internal_32_$__cuda_sm70_shflsync_up) ;  /* 0x00000cd000007944 */ /* 0x001fea0003c00000 */
[----:B------:R-:W-:Y:S02]  /*b820*/  ISETP.GE.AND P0, PT, R164, 0x2, PT ;  /* 0x00000002a400780c */ /* 0x000fe40003f06270 */
[----:B------:R-:W-:Y:S02]  /*b830*/  MOV R165, 0xffffffff ;  /* 0xffffffff00a57802 */ /* 0x000fe40000000f00 */
[----:B------:R-:W-:-:S09]  /*b840*/  MOV R84, 0xb8b0 ;  /* 0x0000b8b000547802 */ /* 0x000fd20000000f00 */
[----:B-1----:R-:W-:Y:S01]  /*b850*/  @P0 FFMA.FTZ R140, R148, R86, R140 ;  /* 0x00000056948c0223 */ /* 0x002fe2000001008c */
[----:B------:R-:W-:Y:S01]  /*b860*/  HFMA2.MMA R86, -RZ, RZ, 0, 2.384185791015625e-07 ;  /* 0x00000004ff567435 */ /* 0x000fe200000001ff */
[----:B------:R-:W-:-:S04]  /*b870*/  @P0 FMUL.FTZ R148, R87, R148 ;  /* 0x0000009457940220 */ /* 0x000fc80000410000 */
[----:B------:R-:W-:-:S04]  /*b880*/  IMAD.MOV.U32 R87, RZ, RZ, R148 ;  /* 0x000000ffff577224 */ /* 0x000fc800078e0094 */
[----:B------:R-:W-:Y:S02]  /*b890*/  IMAD.MOV.U32 R85, RZ, RZ, R87 ;  /* 0x000000ffff557224 */ /* 0x000fe400078e0057 */
[----:B0-----:R-:W-:Y:S05]  /*b8a0*/  CALL.REL.NOINC `($__internal_32_$__cuda_sm70_shflsync_up) ;  /* 0x00000c4000007944 */ /* 0x001fea0003c00000 */
[----:B-1----:R-:W-:Y:S01]  /*b8b0*/  MOV R148, R86 ;  /* 0x0000005600947202 */ /* 0x002fe20000000f00 */
[----:B------:R-:W-:Y:S01]  /*b8c0*/  IMAD.MOV.U32 R86, RZ, RZ, 0x4 ;  /* 0x00000004ff567424 */ /* 0x000fe200078e00ff */
[----:B------:R-:W-:Y:S02]  /*b8d0*/  MOV R85, R140 ;  /* 0x0000008c00557202 */ /* 0x000fe40000000f00 */
[----:B------:R-:W-:Y:S02]  /*b8e0*/  MOV R165, 0xffffffff ;  /* 0xffffffff00a57802 */ /* 0x000fe40000000f00 */
[----:B------:R-:W-:Y:S02]  /*b8f0*/  MOV R84, 0xb910 ;  /* 0x0000b91000547802 */ /* 0x000fe40000000f00 */
[----:B0-----:R-:W-:Y:S05]  /*b900*/  CALL.REL.NOINC `($__internal_32_$__cuda_sm70_shflsync_up) ;  /* 0x00000be000007944 */ /* 0x001fea0003c00000 */
[----:B------:R-:W-:Y:S02]  /*b910*/  ISETP.GE.AND P0, PT, R164, 0x4, PT ;  /* 0x00000004a400780c */ /* 0x000fe40003f06270 */
[----:B------:R-:W-:Y:S02]  /*b920*/  MOV R165, 0xffffffff ;  /* 0xffffffff00a57802 */ /* 0x000fe40000000f00 */
[----:B------:R-:W-:-:S09]  /*b930*/  MOV R84, 0xb9a0 ;  /* 0x0000b9a000547802 */ /* 0x000fd20000000f00 */
[----:B-1----:R-:W-:Y:S02]  /*b940*/  @P0 FFMA.FTZ R140, R87, R86, R140 ;  /* 0x00000056578c0223 */ /* 0x002fe4000001008c */
[----:B------:R-:W-:Y:S02]  /*b950*/  @P0 FMUL.FTZ R87, R148, R87 ;  /* 0x0000005794570220 */ /* 0x000fe40000410000 */
[----:B------:R-:W-:Y:S01]  /*b960*/  IMAD.MOV.U32 R86, RZ, RZ, 0x8 ;  /* 0x00000008ff567424 */ /* 0x000fe200078e00ff */
[----:B------:R-:W-:Y:S02]  /*b970*/  MOV R148, R140 ;  /* 0x0000008c00947202 */ /* 0x000fe40000000f00 */
[----:B------:R-:W-:Y:S02]  /*b980*/  MOV R85, R87 ;  /* 0x0000005700557202 */ /* 0x000fe40000000f00 */
[----:B0-----:R-:W-:Y:S05]  /*b990*/  CALL.REL.NOINC `($__internal_32_$__cuda_sm70_shflsync_up) ;  /* 0x00000b5000007944 */ /* 0x001fea0003c00000 */
[----:B-1----:R-:W-:Y:S01]  /*b9a0*/  IMAD.MOV.U32 R140, RZ, RZ, R86 ;  /* 0x000000ffff8c7224 */ /* 0x002fe200078e0056 */
[----:B------:R-:W-:Y:S01]  /*b9b0*/  HFMA2.MMA R86, -RZ, RZ, 0, 4.76837158203125e-07 ;  /* 0x00000008ff567435 */ /* 0x000fe200000001ff */
[----:B------:R-:W-:Y:S01]  /*b9c0*/  MOV R85, R148 ;  /* 0x0000009400557202 */ /* 0x000fe20000000f00 */
[----:B------:R-:W-:Y:S01]  /*b9d0*/  IMAD.MOV.U32 R165, RZ, RZ, -0x1 ;  /* 0xffffffffffa57424 */ /* 0x000fe200078e00ff */
[----:B------:R-:W-:-:S03]  /*b9e0*/  MOV R84, 0xba00 ;  /* 0x0000ba0000547802 */ /* 0x000fc60000000f00 */
[----:B0-----:R-:W-:Y:S05]  /*b9f0*/  CALL.REL.NOINC `($__internal_32_$__cuda_sm70_shflsync_up) ;  /* 0x00000af000007944 */ /* 0x001fea0003c00000 */
[----:B------:R-:W-:Y:S02]  /*ba00*/  ISETP.GE.AND P0, PT, R164, 0x8, PT ;  /* 0x00000008a400780c */ /* 0x000fe40003f06270 */
[----:B------:R-:W-:-:S02]  /*ba10*/  MOV R165, 0xffffffff ;  /* 0xffffffff00a57802 */ /* 0x000fc40000000f00 */
[----:B------:R-:W-:-:S09]  /*ba20*/  MOV R84, 0xbaa0 ;  /* 0x0000baa000547802 */ /* 0x000fd20000000f00 */
[----:B-1----:R-:W-:Y:S02]  /*ba30*/  @P0 FFMA.FTZ R148, R87, R86, R148 ;  /* 0x0000005657940223 */ /* 0x002fe40000010094 */
[----:B------:R-:W-:Y:S02]  /*ba40*/  @P0 FMUL.FTZ R87, R140, R87 ;  /* 0x000000578c570220 */ /* 0x000fe40000410000 */
[----:B------:R-:W-:Y:S01]  /*ba50*/  IMAD.MOV.U32 R86, RZ, RZ, 0x10 ;  /* 0x00000010ff567424 */ /* 0x000fe200078e00ff */
[----:B------:R-:W-:Y:S02]  /*ba60*/  MOV R157, R148 ;  /* 0x00000094009d7202 */ /* 0x000fe40000000f00 */
[-C--:B------:R-:W-:Y:S02]  /*ba70*/  MOV R140, R87.reuse ;  /* 0x00000057008c7202 */ /* 0x080fe40000000f00 */
[----:B------:R-:W-:Y:S02]  /*ba80*/  MOV R85, R87 ;  /* 0x0000005700557202 */ /* 0x000fe40000000f00 */
[----:B0-----:R-:W-:Y:S05]  /*ba90*/  CALL.REL.NOINC `($__internal_32_$__cuda_sm70_shflsync_up) ;  /* 0x00000a5000007944 */ /* 0x001fea0003c00000 */
[----:B-1----:R-:W-:Y:S01]  /*baa0*/  IMAD.MOV.U32 R87, RZ, RZ, R86 ;  /* 0x000000ffff577224 */ /* 0x002fe200078e0056 */
[----:B------:R-:W-:Y:S01]  /*bab0*/  HFMA2.MMA R86, -RZ, RZ, 0, 9.5367431640625e-07 ;  /* 0x00000010ff567435 */ /* 0x000fe200000001ff */
[----:B------:R-:W-:Y:S01]  /*bac0*/  MOV R85, R148 ;  /* 0x0000009400557202 */ /* 0x000fe20000000f00 */
[----:B------:R-:W-:Y:S01]  /*bad0*/  IMAD.MOV.U32 R165, RZ, RZ, -0x1 ;  /* 0xffffffffffa57424 */ /* 0x000fe200078e00ff */
[----:B------:R-:W-:-:S03]  /*bae0*/  MOV R84, 0xbb00 ;  /* 0x0000bb0000547802 */ /* 0x000fc60000000f00 */
[----:B0-----:R-:W-:Y:S05]  /*baf0*/  CALL.REL.NOINC `($__internal_32_$__cuda_sm70_shflsync_up) ;  /* 0x000009f000007944 */ /* 0x001fea0003c00000 */
[----:B-1----:R-:W-:Y:S01]  /*bb00*/  MOV R84, R86 ;  /* 0x0000005600547202 */ /* 0x002fe20000000f00 */
[----:B0-----:R-:W-:Y:S05]  /*bb10*/  BRA `(.L_x_795) ;  /* 0xffffa68000007947 */ /* 0x001fea000383ffff */
.L_x_743:
[----:B------:R-:W-:Y:S01]  /*bb20*/  MOV R85, R140 ;  /* 0x0000008c00557202 */ /* 0x000fe20000000f00 */
[----:B------:R-:W-:Y:S01]  /*bb30*/  IMAD.MOV.U32 R86, RZ, RZ, 0x1 ;  /* 0x00000001ff567424 */ /* 0x000fe200078e00ff */
[----:B------:R-:W-:-:S02]  /*bb40*/  MOV R165, 0xffffffff ;  /* 0xffffffff00a57802 */ /* 0x000fc40000000f00 */
[----:B------:R-:W-:Y:S02]  /*bb50*/  MOV R84, 0xbb70 ;  /* 0x0000bb7000547802 */ /* 0x000fe40000000f00 */
[----:B01--4-:R-:W-:Y:S05]  /*bb60*/  CALL.REL.NOINC `($__internal_32_$__cuda_sm70_shflsync_up) ;  /* 0x0000098000007944 */ /* 0x013fea0003c00000 */
[----:B-1----:R-:W-:Y:S01]  /*bb70*/  MOV R87, R86 ;  /* 0x0000005600577202 */ /* 0x002fe20000000f00 */
[----:B------:R-:W-:Y:S01]  /*bb80*/  HFMA2.MMA R86, -RZ, RZ, 0, 5.9604644775390625e-08 ;  /* 0x00000001ff567435 */ /* 0x000fe200000001ff */
[----:B------:R-:W-:Y:S01]  /*bb90*/  IMAD.MOV.U32 R85, RZ, RZ, R157 ;  /* 0x000000ffff557224 */ /* 0x000fe200078e009d */
[----:B------:R-:W-:Y:S02]  /*bba0*/  MOV R165, 0xffffffff ;  /* 0xffffffff00a57802 */ /* 0x000fe40000000f00 */
[----:B------:R-:W-:Y:S02]  /*bbb0*/  MOV R84, 0xbbd0 ;  /* 0x0000bbd000547802 */ /* 0x000fe40000000f00 */
[----:B0-----:R-:W-:Y:S05]  /*bbc0*/  CALL.REL.NOINC `($__internal_32_$__cuda_sm70_shflsync_up) ;  /* 0x0000092000007944 */ /* 0x001fea0003c00000 */
[----:B------:R-:W-:Y:S01]  /*bbd0*/  IMAD.MOV.U32 R140, RZ, RZ, R87 ;  /* 0x000000ffff8c7224 */ /* 0x000fe200078e0057 */
[----:B-1----:R-:W-:Y:S01]  /*bbe0*/  MOV R157, R86 ;  /* 0x00000056009d7202 */ /* 0x002fe20000000f00 */
[----:B------:R-:W-:Y:S01]  /*bbf0*/  IMAD.MOV.U32 R148, RZ, RZ, RZ ;  /* 0x000000ffff947224 */ /* 0x000fe200078e00ff */
[----:B------:R-:W-:Y:S02]  /*bc00*/  MOV R86, R82 ;  /* 0x0000005200567202 */ /* 0x000fe40000000f00 */
[----:B------:R-:W-:-:S02]  /*bc10*/  MOV R165, 0xffffffff ;  /* 0xffffffff00a57802 */ /* 0x000fc40000000f00 */
[----:B------:R-:W-:Y:S02]  /*bc20*/  MOV R87, 0xbc40 ;  /* 0x0000bc4000577802 */ /* 0x000fe40000000f00 */
[----:B0-----:R-:W-:Y:S05]  /*bc30*/  CALL.REL.NOINC `($__internal_31_$__cuda_sm70_shflsync_idx_p) ;  /* 0x0000084000007944 */ /* 0x001fea0003c00000 */
[----:B-1----:R-:W-:Y:S01]  /*bc40*/  IMAD.MOV.U32 R82, RZ, RZ, R148 ;  /* 0x000000ffff527224 */ /* 0x002fe200078e0094 */
[----:B------:R-:W-:Y:S01]  /*bc50*/  HFMA2.MMA R148, -RZ, RZ, 0, 0 ;  /* 0x00000000ff947435 */ /* 0x000fe200000001ff */
[----:B------:R-:W-:Y:S02]  /*bc60*/  MOV R86, R83 ;  /* 0x0000005300567202 */ /* 0x000fe40000000f00 */
[----:B------:R-:W-:Y:S02]  /*bc70*/  MOV R165, 0xffffffff ;  /* 0xffffffff00a57802 */ /* 0x000fe40000000f00 */
[----:B------:R-:W-:Y:S02]  /*bc80*/  MOV R87, 0xbca0 ;  /* 0x0000bca000577802 */ /* 0x000fe40000000f00 */
[----:B0-----:R-:W-:Y:S05]  /*bc90*/  CALL.REL.NOINC `($__internal_31_$__cuda_sm70_shflsync_idx_p) ;  /* 0x000007e000007944 */ /* 0x001fea0003c00000 */
[----:B-1----:R-:W-:Y:S01]  /*bca0*/  IMAD.MOV.U32 R83, RZ, RZ, R148 ;  /* 0x000000ffff537224 */ /* 0x002fe200078e0094 */
[----:B0-----:R-:W-:Y:S05]  /*bcb0*/  BRA `(.L_x_796) ;  /* 0xffffa62000007947 */ /* 0x001fea000383ffff */
.L_x_746:
[----:B------:R-:W-:Y:S01]  /*bcc0*/  HFMA2.MMA R86, -RZ, RZ, 0, 5.9604644775390625e-08 ;  /* 0x00000001ff567435 */ /* 0x000fe200000001ff */
[----:B------:R-:W-:Y:S01]  /*bcd0*/  MOV R83, R87 ;  /* 0x0000005700537202 */ /* 0x000fe20000000f00 */
[----:B------:R-:W-:Y:S01]  /*bce0*/  IMAD.MOV.U32 R165, RZ, RZ, 0x1f ;  /* 0x0000001fffa57424 */ /* 0x000fe200078e00ff */
[----:B------:R-:W-:-:S02]  /*bcf0*/  MOV R148, 0xffffffff ;  /* 0xffffffff00947802 */ /* 0x000fc40000000f00 */
[----:B------:R-:W-:Y:S02]  /*bd00*/  MOV R82, 0xbd20 ;  /* 0x0000bd2000527802 */ /* 0x000fe40000000f00 */
[----:B-1----:R-:W-:Y:S05]  /*bd10*/  CALL.REL.NOINC `($__internal_30_$__cuda_sm70_shflsync_down) ;  /* 0x0000072000007944 */ /* 0x002fea0003c00000 */
[----:B-1----:R-:W-:Y:S01]  /*bd20*/  MOV R89, R86 ;  /* 0x0000005600597202 */ /* 0x002fe20000000f00 */
[----:B------:R-:W-:Y:S05]  /*bd30*/  BRA `(.L_x_797) ;  /* 0xffffaca000007947 */ /* 0x000fea000383ffff */
.L_x_747:
[----:B------:R-:W-:Y:S01]  /*bd40*/  HFMA2.MMA R86, -RZ, RZ, 0, 5.9604644775390625e-08 ;  /* 0x00000001ff567435 */ /* 0x000fe200000001ff */
[----:B------:R-:W-:Y:S01]  /*bd50*/  IMAD.MOV.U32 R83, RZ, RZ, R88 ;  /* 0x000000ffff537224 */ /* 0x000fe200078e0058 */
[----:B------:R-:W-:Y:S01]  /*bd60*/  MOV R165, 0x1f ;  /* 0x0000001f00a57802 */ /* 0x000fe20000000f00 */
[----:B------:R-:W-:Y:S01]  /*bd70*/  IMAD.MOV.U32 R148, RZ, RZ, -0x1 ;  /* 0xffffffffff947424 */ /* 0x000fe200078e00ff */
[----:B------:R-:W-:Y:S02]  /*bd80*/  MOV R82, 0xbda0 ;  /* 0x0000bda000527802 */ /* 0x000fe40000000f00 */
[----:B012---:R-:W-:Y:S05]  /*bd90*/  CALL.REL.NOINC `($__internal_30_$__cuda_sm70_shflsync_down) ;  /* 0x000006a000007944 */ /* 0x007fea0003c00000 */
[C---:B------:R-:W-:Y:S01]  /*bda0*/  FMUL.FTZ R82, R87.reuse, R89 ;  /* 0x0000005957527220 */ /* 0x040fe20000410000 */
[----:B------:R-:W-:Y:S01]  /*bdb0*/  MOV R165, 0x1f ;  /* 0x0000001f00a57802 */ /* 0x000fe20000000f00 */
[C---:B-1----:R-:W-:Y:S01]  /*bdc0*/  FFMA.FTZ R83, R87.reuse, R86, R88 ;  /* 0x0000005657537223 */ /* 0x042fe20000010058 */
[----:B------:R-:W-:Y:S01]  /*bdd0*/  HFMA2.MMA R86, -RZ, RZ, 0, 1.1920928955078125e-07 ;  /* 0x00000002ff567435 */ /* 0x000fe200000001ff */
[----:B------:R-:W-:Y:S01]  /*bde0*/  IMAD.MOV.U32 R148, RZ, RZ, -0x1 ;  /* 0xffffffffff947424 */ /* 0x000fe200078e00ff */
[----:B------:R-:W-:-:S02]  /*bdf0*/  FSEL R87, R87, R82, !P4 ;  /* 0x0000005257577208 */ /* 0x000fc40006000000 */
[----:B------:R-:W-:Y:S02]  /*be00*/  FSEL R88, R88, R83, !P4 ;  /* 0x0000005358587208 */ /* 0x000fe40006000000 */
[----:B------:R-:W-:Y:S02]  /*be10*/  MOV R83, R87 ;  /* 0x0000005700537202 */ /* 0x000fe40000000f00 */
[----:B------:R-:W-:Y:S02]  /*be20*/  MOV R82, 0xbe40 ;  /* 0x0000be4000527802 */ /* 0x000fe40000000f00 */
[----:B------:R-:W-:Y:S05]  /*be30*/  CALL.REL.NOINC `($__internal_30_$__cuda_sm70_shflsync_down) ;  /* 0x0000060000007944 */ /* 0x000fea0003c00000 */
[----:B-1----:R-:W-:Y:S01]  /*be40*/  MOV R89, R86 ;  /* 0x0000005600597202 */ /* 0x002fe20000000f00 */
[----:B------:R-:W-:Y:S01]  /*be50*/  HFMA2.MMA R86, -RZ, RZ, 0, 1.1920928955078125e-07 ;  /* 0x00000002ff567435 */ /* 0x000fe200000001ff */
[----:B------:R-:W-:Y:S01]  /*be60*/  IMAD.MOV.U32 R83, RZ, RZ, R88 ;  /* 0x000000ffff537224 */ /* 0x000fe200078e0058 */
[----:B------:R-:W-:Y:S01]  /*be70*/  MOV R165, 0x1f ;  /* 0x0000001f00a57802 */ /* 0x000fe20000000f00 */
[----:B------:R-:W-:Y:S01]  /*be80*/  IMAD.MOV.U32 R148, RZ, RZ, -0x1 ;  /* 0xffffffffff947424 */ /* 0x000fe200078e00ff */
[----:B------:R-:W-:Y:S02]  /*be90*/  MOV R82, 0xbeb0 ;  /* 0x0000beb000527802 */ /* 0x000fe40000000f00 */
[----:B------:R-:W-:Y:S05]  /*bea0*/  CALL.REL.NOINC `($__internal_30_$__cuda_sm70_shflsync_down) ;  /* 0x0000059000007944 */ /* 0x000fea0003c00000 */
[----:B-1----:R-:W-:Y:S01]  /*beb0*/  @!P3 FFMA.FTZ R88, R87, R86, R88 ;  /* 0x000000565758b223 */ /* 0x002fe20000010058 */
[----:B------:R-:W-:Y:S01]  /*bec0*/  HFMA2.MMA R86, -RZ, RZ, 0, 2.384185791015625e-07 ;  /* 0x00000004ff567435 */ /* 0x000fe200000001ff */
[----:B------:R-:W-:Y:S01]  /*bed0*/  @!P3 FMUL.FTZ R87, R89, R87 ;  /* 0x000000575957b220 */ /* 0x000fe20000410000 */
[----:B------:R-:W-:Y:S01]  /*bee0*/  MOV R165, 0x1f ;  /* 0x0000001f00a57802 */ /* 0x000fe20000000f00 */
[----:B------:R-:W-:Y:S01]  /*bef0*/  IMAD.MOV.U32 R148, RZ, RZ, -0x1 ;  /* 0xffffffffff947424 */ /* 0x000fe200078e00ff */
[----:B------:R-:W-:-:S02]  /*bf00*/  MOV R82, 0xbf30 ;  /* 0x0000bf3000527802 */ /* 0x000fc40000000f00 */
[----:B------:R-:W-:Y:S02]  /*bf10*/  MOV R83, R87 ;  /* 0x0000005700537202 */ /* 0x000fe40000000f00 */
[----:B------:R-:W-:Y:S05]  /*bf20*/  CALL.REL.NOINC `($__internal_30_$__cuda_sm70_shflsync_down) ;  /* 0x0000051000007944 */ /* 0x000fea0003c00000 */
[----:B-1----:R-:W-:Y:S01]  /*bf30*/  MOV R89, R86 ;  /* 0x0000005600597202 */ /* 0x002fe20000000f00 */
[----:B------:R-:W-:Y:S01]  /*bf40*/  HFMA2.MMA R86, -RZ, RZ, 0, 2.384185791015625e-07 ;  /* 0x00000004ff567435 */ /* 0x000fe200000001ff */
[----:B------:R-:W-:Y:S01]  /*bf50*/  IMAD.MOV.U32 R83, RZ, RZ, R88 ;  /* 0x000000ffff537224 */ /* 0x000fe200078e0058 */
[----:B------:R-:W-:Y:S01]  /*bf60*/  MOV R165, 0x1f ;  /* 0x0000001f00a57802 */ /* 0x000fe20000000f00 */
[----:B------:R-:W-:Y:S01]  /*bf70*/  IMAD.MOV.U32 R148, RZ, RZ, -0x1 ;  /* 0xffffffffff947424 */ /* 0x000fe200078e00ff */
[----:B------:R-:W-:Y:S02]  /*bf80*/  MOV R82, 0xbfa0 ;  /* 0x0000bfa000527802 */ /* 0x000fe40000000f00 */
[----:B------:R-:W-:Y:S05]  /*bf90*/  CALL.REL.NOINC `($__internal_30_$__cuda_sm70_shflsync_down) ;  /* 0x000004a000007944 */ /* 0x000fea0003c00000 */
[----:B-1----:R-:W-:Y:S01]  /*bfa0*/  @!P2 FFMA.FTZ R88, R87, R86, R88 ;  /* 0x000000565758a223 */ /* 0x002fe20000010058 */
[----:B------:R-:W-:Y:S01]  /*bfb0*/  HFMA2.MMA R86, -RZ, RZ, 0, 4.76837158203125e-07 ;  /* 0x00000008ff567435 */ /* 0x000fe200000001ff */
[----:B------:R-:W-:Y:S01]  /*bfc0*/  @!P2 FMUL.FTZ R87, R89, R87 ;  /* 0x000000575957a220 */ /* 0x000fe20000410000 */
[----:B------:R-:W-:Y:S01]  /*bfd0*/  MOV R165, 0x1f ;  /* 0x0000001f00a57802 */ /* 0x000fe20000000f00 */
[----:B------:R-:W-:Y:S01]  /*bfe0*/  IMAD.MOV.U32 R148, RZ, RZ, -0x1 ;  /* 0xffffffffff947424 */ /* 0x000fe200078e00ff */
[----:B------:R-:W-:-:S02]  /*bff0*/  MOV R82, 0xc020 ;  /* 0x0000c02000527802 */ /* 0x000fc40000000f00 */
[----:B------:R-:W-:Y:S02]  /*c000*/  MOV R83, R87 ;  /* 0x0000005700537202 */ /* 0x000fe40000000f00 */
[----:B------:R-:W-:Y:S05]  /*c010*/  CALL.REL.NOINC `($__internal_30_$__cuda_sm70_shflsync_down) ;  /* 0x0000042000007944 */ /* 0x000fea0003c00000 */
[----:B-1----:R-:W-:Y:S01]  /*c020*/  MOV R89, R86 ;  /* 0x0000005600597202 */ /* 0x002fe20000000f00 */
[----:B------:R-:W-:Y:S01]  /*c030*/  HFMA2.MMA R86, -RZ, RZ, 0, 4.76837158203125e-07 ;  /* 0x00000008ff567435 */ /* 0x000fe200000001ff */
[----:B------:R-:W-:Y:S01]  /*c040*/  IMAD.MOV.U32 R83, RZ, RZ, R88 ;  /* 0x000000ffff537224 */ /* 0x000fe200078e0058 */
[----:B------:R-:W-:Y:S01]  /*c050*/  MOV R165, 0x1f ;  /* 0x0000001f00a57802 */ /* 0x000fe20000000f00 */
[----:B------:R-:W-:Y:S01]  /*c060*/  IMAD.MOV.U32 R148, RZ, RZ, -0x1 ;  /* 0xffffffffff947424 */ /* 0x000fe200078e00ff */
[----:B------:R-:W-:Y:S02]  /*c070*/  MOV R82, 0xc090 ;  /* 0x0000c09000527802 */ /* 0x000fe40000000f00 */
[----:B------:R-:W-:Y:S05]  /*c080*/  CALL.REL.NOINC `($__internal_30_$__cuda_sm70_shflsync_down) ;  /* 0x000003b000007944 */ /* 0x000fea0003c00000 */
[----:B-1----:R-:W-:Y:S01]  /*c090*/  @!P1 FFMA.FTZ R88, R87, R86, R88 ;  /* 0x0000005657589223 */ /* 0x002fe20000010058 */
[----:B------:R-:W-:Y:S01]  /*c0a0*/  HFMA2.MMA R165, -RZ, RZ, 0, 1.847743988037109375e-06 ;  /* 0x0000001fffa57435 */ /* 0x000fe200000001ff */
[----:B------:R-:W-:Y:S01]  /*c0b0*/  @!P1 FMUL.FTZ R87, R89, R87 ;  /* 0x0000005759579220 */ /* 0x000fe20000410000 */
[----:B------:R-:W-:Y:S01]  /*c0c0*/  MOV R148, 0xffffffff ;  /* 0xffffffff00947802 */ /* 0x000fe20000000f00 */
[----:B------:R-:W-:Y:S01]  /*c0d0*/  IMAD.MOV.U32 R86, RZ, RZ, 0x10 ;  /* 0x00000010ff567424 */ /* 0x000fe200078e00ff */
[----:B------:R-:W-:-:S02]  /*c0e0*/  MOV R89, R88 ;  /* 0x0000005800597202 */ /* 0x000fc40000000f00 */
[----:B------:R-:W-:Y:S02]  /*c0f0*/  MOV R157, R87 ;  /* 0x00000057009d7202 */ /* 0x000fe40000000f00 */
[----:B------:R-:W-:-:S03]  /*c100*/  MOV R82, 0xc130 ;  /* 0x0000c13000527802 */ /* 0x000fc60000000f00 */
[----:B------:R-:W-:Y:S02]  /*c110*/  IMAD.MOV.U32 R83, RZ, RZ, R157 ;  /* 0x000000ffff537224 */ /* 0x000fe400078e009d */
[----:B------:R-:W-:Y:S05]  /*c120*/  CALL.REL.NOINC `($__internal_30_$__cuda_sm70_shflsync_down) ;  /* 0x0000031000007944 */ /* 0x000fea0003c00000 */
[----:B------:R-:W-:Y:S01]  /*c130*/  HFMA2.MMA R165, -RZ, RZ, 0, 1.847743988037109375e-06 ;  /* 0x0000001fffa57435 */ /* 0x000fe200000001ff */
[----:B-1----:R-:W-:Y:S01]  /*c140*/  MOV R87, R86 ;  /* 0x0000005600577202 */ /* 0x002fe20000000f00 */
[----:B------:R-:W-:Y:S01]  /*c150*/  IMAD.MOV.U32 R86, RZ, RZ, 0x10 ;  /* 0x00000010ff567424 */ /* 0x000fe200078e00ff */
[----:B------:R-:W-:Y:S02]  /*c160*/  MOV R83, R89 ;  /* 0x0000005900537202 */ /* 0x000fe40000000f00 */
[----:B------:R-:W-:Y:S02]  /*c170*/  MOV R148, 0xffffffff ;  /* 0xffffffff00947802 */ /* 0x000fe40000000f00 */
[----:B------:R-:W-:Y:S02]  /*c180*/  MOV R82, 0xc1a0 ;  /* 0x0000c1a000527802 */ /* 0x000fe40000000f00 */
[----:B------:R-:W-:Y:S05]  /*c190*/  CALL.REL.NOINC `($__internal_30_$__cuda_sm70_shflsync_down) ;  /* 0x000002a000007944 */ /* 0x000fea0003c00000 */
[----:B-1----:R-:W-:Y:S01]  /*c1a0*/  @!P0 FFMA.FTZ R89, R157, R86, R89 ;  /* 0x000000569d598223 */ /* 0x002fe20000010059 */
[----:B------:R-:W-:Y:S01]  /*c1b0*/  MOV R165, 0xffffffff ;  /* 0xffffffff00a57802 */ /* 0x000fe20000000f00 */
[----:B------:R-:W-:Y:S01]  /*c1c0*/  @!P0 FMUL.FTZ R157, R87, R157 ;  /* 0x0000009d579d8220 */ /* 0x000fe20000410000 */
[----:B------:R-:W-:Y:S01]  /*c1d0*/  MOV R87, 0xc210 ;  /* 0x0000c21000577802 */ /* 0x000fe20000000f00 */
[----:B------:R-:W-:-:S03]  /*c1e0*/  IMAD.MOV.U32 R148, RZ, RZ, RZ ;  /* 0x000000ffff947224 */ /* 0x000fc600078e00ff */
[----:B------:R-:W-:Y:S02]  /*c1f0*/  MOV R86, R157 ;  /* 0x0000009d00567202 */ /* 0x000fe40000000f00 */
[----:B------:R-:W-:Y:S05]  /*c200*/  CALL.REL.NOINC `($__internal_31_$__cuda_sm70_shflsync_idx_p) ;  /* 0x0000027000007944 */ /* 0x000fea0003c00000 */
[----:B-1----:R-:W-:Y:S01]  /*c210*/  IMAD.MOV.U32 R82, RZ, RZ, R148 ;  /* 0x000000ffff527224 */ /* 0x002fe200078e0094 */
[----:B------:R-:W-:Y:S01]  /*c220*/  HFMA2.MMA R148, -RZ, RZ, 0, 0 ;  /* 0x00000000ff947435 */ /* 0x000fe200000001ff */
[----:B------:R-:W-:Y:S01]  /*c230*/  MOV R86, R89 ;  /* 0x0000005900567202 */ /* 0x000fe20000000f00 */
[----:B------:R-:W-:Y:S01]  /*c240*/  IMAD.MOV.U32 R165, RZ, RZ, -0x1 ;  /* 0xffffffffffa57424 */ /* 0x000fe200078e00ff */
[----:B------:R-:W-:-:S03]  /*c250*/  MOV R87, 0xc270 ;  /* 0x0000c27000577802 */ /* 0x000fc60000000f00 */
[----:B0-----:R-:W-:Y:S05]  /*c260*/  CALL.REL.NOINC `($__internal_31_$__cuda_sm70_shflsync_idx_p) ;  /* 0x0000021000007944 */ /* 0x001fea0003c00000 */
[----:B------:R-:W-:Y:S01]  /*c270*/  HFMA2.MMA R86, -RZ, RZ, 0, 5.9604644775390625e-08 ;  /* 0x00000001ff567435 */ /* 0x000fe200000001ff */
[----:B------:R-:W-:Y:S01]  /*c280*/  MOV R88, R82 ;  /* 0x0000005200587202 */ /* 0x000fe20000000f00 */
[----:B------:R-:W-:Y:S01]  /*c290*/  IMAD.MOV.U32 R83, RZ, RZ, R157 ;  /* 0x000000ffff537224 */ /* 0x000fe200078e009d */
[----:B-1----:R-:W-:Y:S01]  /*c2a0*/  MOV R158, R148 ;  /* 0x00000094009e7202 */ /* 0x002fe20000000f00 */
[----:B------:R-:W-:Y:S01]  /*c2b0*/  IMAD.MOV.U32 R148, RZ, RZ, -0x1 ;  /* 0xffffffffff947424 */ /* 0x000fe200078e00ff */
[----:B------:R-:W-:Y:S02]  /*c2c0*/  MOV R165, 0x1f ;  /* 0x0000001f00a57802 */ /* 0x000fe40000000f00 */
[----:B------:R-:W-:-:S02]  /*c2d0*/  MOV R82, 0xc2f0 ;  /* 0x0000c2f000527802 */ /* 0x000fc40000000f00 */
[----:B0-----:R-:W-:Y:S05]  /*c2e0*/  CALL.REL.NOINC `($__internal_30_$__cuda_sm70_shflsync_down) ;  /* 0x0000015000007944 */ /* 0x001fea0003c00000 */
[----:B------:R-:W-:Y:S01]  /*c2f0*/  HFMA2.MMA R165, -RZ, RZ, 0, 1.847743988037109375e-06 ;  /* 0x0000001fffa57435 */ /* 0x000fe200000001ff */
[----:B-1----:R-:W-:Y:S01]  /*c300*/  MOV R87, R86 ;  /* 0x0000005600577202 */ /* 0x002fe20000000f00 */
[----:B------:R-:W-:Y:S01]  /*c310*/  IMAD.MOV.U32 R86, RZ, RZ, 0x1 ;  /* 0x00000001ff567424 */ /* 0x000fe200078e00ff */
[----:B------:R-:W-:-:S02]  /*c320*/  MOV R83, R89 ;  /* 0x0000005900537202 */ /* 0x000fc40000000f00 */
[----:B------:R-:W-:Y:S02]  /*c330*/  MOV R148, 0xffffffff ;  /* 0xffffffff00947802 */ /* 0x000fe40000000f00 */
[----:B------:R-:W-:Y:S02]  /*c340*/  MOV R82, 0xc360 ;  /* 0x0000c36000527802 */ /* 0x000fe40000000f00 */
[----:B------:R-:W-:Y:S05]  /*c350*/  CALL.REL.NOINC `($__internal_30_$__cuda_sm70_shflsync_down) ;  /* 0x000000e000007944 */ /* 0x000fea0003c00000 */
[----:B-1----:R-:W-:Y:S01]  /*c360*/  IMAD.MOV.U32 R83, RZ, RZ, R86 ;  /* 0x000000ffff537224 */ /* 0x002fe200078e0056 */
[----:B------:R-:W-:Y:S01]  /*c370*/  MOV R82, R87 ;  /* 0x0000005700527202 */ /* 0x000fe20000000f00 */
[----:B------:R-:W-:Y:S01]  /*c380*/  IMAD.MOV.U32 R148, RZ, RZ, RZ ;  /* 0x000000ffff947224 */ /* 0x000fe200078e00ff */
[----:B------:R-:W-:Y:S02]  /*c390*/  MOV R86, R84 ;  /* 0x0000005400567202 */ /* 0x000fe40000000f00 */
[----:B------:R-:W-:Y:S02]  /*c3a0*/  MOV R165, 0xffffffff ;  /* 0xffffffff00a57802 */ /* 0x000fe40000000f00 */
[----:B------:R-:W-:Y:S02]  /*c3b0*/  MOV R87, 0xc3d0 ;  /* 0x0000c3d000577802 */ /* 0x000fe40000000f00 */
[----:B------:R-:W-:Y:S05]  /*c3c0*/  CALL.REL.NOINC `($__internal_31_$__cuda_sm70_shflsync_idx_p) ;  /* 0x000000b000007944 */ /* 0x000fea0003c00000 */
[----:B-1----:R-:W-:Y:S01]  /*c3d0*/  MOV R89, R148 ;  /* 0x0000009400597202 */ /* 0x002fe20000000f00 */
[----:B------:R-:W-:Y:S01]  /*c3e0*/  HFMA2.MMA R148, -RZ, RZ, 0, 0 ;  /* 0x00000000ff947435 */ /* 0x000fe200000001ff */
[----:B------:R-:W-:Y:S01]  /*c3f0*/  IMAD.MOV.U32 R86, RZ, RZ, R85 ;  /* 0x000000ffff567224 */ /* 0x000fe200078e0055 */
[----:B------:R-:W-:-:S02]  /*c400*/  MOV R165, 0xffffffff ;  /* 0xffffffff00a57802 */ /* 0x000fc40000000f00 */
[----:B------:R-:W-:Y:S02]  /*c410*/  MOV R87, 0xc430 ;  /* 0x0000c43000577802 */ /* 0x000fe40000000f00 */
[----:B0-----:R-:W-:Y:S05]  /*c420*/  CALL.REL.NOINC `($__internal_31_$__cuda_sm70_shflsync_idx_p) ;  /* 0x0000005000007944 */ /* 0x001fea0003c00000 */
[----:B01----:R-:W-:Y:S05]  /*c430*/  BRA `(.L_x_798) ;  /* 0xffffa74000007947 */ /* 0x003fea000383ffff */
        .weak           $__internal_30_$__cuda_sm70_shflsync_down
        .type           $__internal_30_$__cuda_sm70_shflsync_down,@function
        .size           $__internal_30_$__cuda_sm70_shflsync_down,($__internal_31_$__cuda_sm70_shflsync_idx_p - $__internal_30_$__cuda_sm70_shflsync_down)
$__internal_30_$__cuda_sm70_shflsync_down:
[----:B------:R-:W-:Y:S04]  /*c440*/  WARPSYNC R148 ;  /* 0x0000009400007348 */ /* 0x000fe80003800000 */
[----:B------:R0:W1:Y:S02]  /*c450*/  SHFL.DOWN PT, R86, R83, R86, R165 ;  /* 0x0800005653567389 */ /* 0x00006400000e00a5 */
[----:B0-----:R-:W-:-:S04]  /*c460*/  IMAD.MOV.U32 R83, RZ, RZ, 0x0 ;  /* 0x00000000ff537424 */ /* 0x001fc800078e00ff */
[----:B------:R-:W-:Y:S05]  /*c470*/  RET.REL.NODEC R82 `(_Z25selective_scan_bwd_kernelI32Selective_Scan_bwd_kernel_traitsILi128ELi16ELb0ELb1ELb0ELb1ELb0EN3c108BFloat16EfEEv12SSMParamsBwd) ;  /* 0xffff3b8052007950 */ /* 0x000fea0003c3ffff */
        .weak           $__internal_31_$__cuda_sm70_shflsync_idx_p
        .type           $__internal_31_$__cuda_sm70_shflsync_idx_p,@function
        .size           $__internal_31_$__cuda_sm70_shflsync_idx_p,($__internal_32_$__cuda_sm70_shflsync_up - $__internal_31_$__cuda_sm70_shflsync_idx_p)
$__internal_31_$__cuda_sm70_shflsync_idx_p:
[----:B------:R-:W-:Y:S01]  /*c480*/  HFMA2.MMA R69, -RZ, RZ, 0, 1.847743988037109375e-06 ;  /* 0x0000001fff457435 */ /* 0x000fe200000001ff */
[----:B------:R-:W-:Y:S06]  /*c490*/  WARPSYNC R165 ;  /* 0x000000a500007348 */ /* 0x000fec0003800000 */
[----:B------:R0:W1:Y:S04]  /*c4a0*/  SHFL.IDX PT, R148, R86, R148, R69 ;  /* 0x0000009456947389 */ /* 0x00006800000e0045 */
[----:B0-----:R-:W0:Y:S01]  /*c4b0*/  S2R R69, SR_TID.X ;  /* 0x0000000000457919 */ /* 0x001e220000002100 */
[----:B------:R-:W-:Y:S01]  /*c4c0*/  MOV R86, R87 ;  /* 0x0000005700567202 */ /* 0x000fe20000000f00 */
[----:B------:R-:W-:-:S04]  /*c4d0*/  IMAD.MOV.U32 R87, RZ, RZ, 0x0 ;  /* 0x00000000ff577424 */ /* 0x000fc800078e00ff */
[----:B------:R-:W-:Y:S05]  /*c4e0*/  RET.REL.NODEC R86 `(_Z25selective_scan_bwd_kernelI32Selective_Scan_bwd_kernel_traitsILi128ELi16ELb0ELb1ELb0ELb1ELb0EN3c108BFloat16EfEEv12SSMParamsBwd) ;  /* 0xffff3b1056007950 */ /* 0x000fea0003c3ffff */
        .weak           $__internal_32_$__cuda_sm70_shflsync_up
        .type           $__internal_32_$__cuda_sm70_shflsync_up,@function
        .size           $__internal_32_$__cuda_sm70_shflsync_up,(.L_x_8844 - $__internal_32_$__cuda_sm70_shflsync_up)
$__internal_32_$__cuda_sm70_shflsync_up:
[----:B------:R-:W-:Y:S01]  /*c4f0*/  HFMA2.MMA R69, -RZ, RZ, 0, 0 ;  /* 0x00000000ff457435 */ /* 0x000fe200000001ff */
[----:B------:R-:W-:Y:S06]  /*c500*/  WARPSYNC R165 ;  /* 0x000000a500007348 */ /* 0x000fec0003800000 */
[----:B------:R0:W1:Y:S04]  /*c510*/  SHFL.UP PT, R86, R85, R86, R69 ;  /* 0x0400005655567389 */ /* 0x00006800000e0045 */
[----:B0-----:R-:W0:Y:S01]  /*c520*/  S2R R69, SR_TID.X ;  /* 0x0000000000457919 */ /* 0x001e220000002100 */
[----:B------:R-:W-:-:S04]  /*c530*/  MOV R85, 0x0 ;  /* 0x0000000000557802 */ /* 0x000fc80000000f00 */
[----:B------:R-:W-:Y:S05]  /*c540*/  RET.REL.NODEC R84 `(_Z25selective_scan_bwd_kernelI32Selective_Scan_bwd_kernel_traitsILi128ELi16ELb0ELb1ELb0ELb1ELb0EN3c108BFloat16EfEEv12SSMParamsBwd) ;  /* 0xffff3ab054007950 */ /* 0x000fea0003c3ffff */
.L_x_799:
        /* <DEDUP_REMOVED lines=11> */
.L_x_8844:


//--------------------- .text._Z25selective_scan_bwd_kernelI32Selective_Scan_bwd_kernel_traitsILi128ELi16ELb0ELb1ELb0ELb1ELb1EN3c108BFloat16EfEEv12SSMParamsBwd --------------------------
	.section	.text._Z25selective_scan_bwd_kernelI32Selective_Scan_bwd_kernel_traitsILi128ELi16ELb0ELb1ELb0ELb1ELb1EN3c108BFloat16EfEEv12SSMParamsBwd,"ax",@progbits
	.sectioninfo	@"SHI_REGISTERS=168"
	.align	128
        .global         _Z25selective_scan_bwd_kernelI32Selective_Scan_bwd_kernel_traitsILi128ELi16ELb0ELb1ELb0ELb1ELb1EN3c108BFloat16EfEEv12SSMParamsBwd
        .type           _Z25selective_scan_bwd_kernelI32Selective_Scan_bwd_kernel_traitsILi128ELi16ELb0ELb1ELb0ELb1ELb1EN3c108BFloat16EfEEv12SSMParamsBwd,@function
        .size           _Z25selective_scan_bwd_kernelI32Selective_Scan_bwd_kernel_traitsILi128ELi16ELb0ELb1ELb0ELb1ELb1EN3c108BFloat16EfEEv12SSMParamsBwd,(.L_x_8847 - _Z25selective_scan_bwd_kernelI32Selective_Scan_bwd_kernel_traitsILi128ELi16ELb0ELb1ELb0ELb1ELb1EN3c108BFloat16EfEEv12SSMParamsBwd)
        .other          _Z25selective_scan_bwd_kernelI32Selective_Scan_bwd_kernel_traitsILi128ELi16ELb0ELb1ELb0ELb1ELb1EN3c108BFloat16EfEEv12SSMParamsBwd,@"STO_CUDA_ENTRY STV_DEFAULT"
_Z25selective_scan_bwd_kernelI32Selective_Scan_bwd_kernel_traitsILi128ELi16ELb0ELb1ELb0ELb1ELb1EN3c108BFloat16EfEEv12SSMParamsBwd:
.text._Z25selective_scan_bwd_kernelI32Selective_Scan_bwd_kernel_traitsILi128ELi16ELb0ELb1ELb0ELb1ELb1EN3c108BFloat16EfEEv12SSMParamsBwd:
        /* <DEDUP_REMOVED lines=193> */
.L_x_891:
        /* <DEDUP_REMOVED lines=93> */
[----:B------:R-:W-:Y:S01]  /*11e0*/  STL [R1+0x48], R150 ;  /* 0x0000489601007387 */ /* 0x000fe20000100800 */
[C---:B------:R-:W-:Y:S01]  /*11f0*/  IADD3 R42, R19.reuse, 0x180, RZ ;  /* 0x00000180132a7810 */ /* 0x040fe20007ffe0ff */
[----:B------:R-:W-:Y:S01]  /*1200*/  IMAD.SHL.U32 R145, R30, 0x2, RZ ;  /* 0x000000021e917824 */ /* 0x000fe200078e00ff */
[----:B------:R-:W-:Y:S02]  /*1210*/  IADD3 R44, R19, 0x1a0, RZ ;  /* 0x000001a0132c7810 */ /* 0x000fe40007ffe0ff */
[----:B------:R-:W-:-:S02]  /*1220*/  LEA.HI.SX32 R34, R34, R19, 0x1b ;  /* 0x0000001322227211 */ /* 0x000fc400078fdaff */
[-C--:B------:R-:W-:Y:S02]  /*1230*/  LEA.HI.SX32 R36, R36, R19.reuse, 0x1b ;  /* 0x0000001324247211 */ /* 0x080fe400078fdaff */
[----:B------:R-:W-:Y:S01]  /*1240*/  SHF.L.U32 R146, R28, 0x1, RZ ;  /* 0x000000011c927819 */ /* 0x000fe200000006ff */
[----:B------:R0:W-:Y:S01]  /*1250*/  STS.U16 [R150], R0 ;  /* 0x0000000096007388 */ /* 0x0001e20000000400 */
[C---:B------:R-:W-:Y:S01]  /*1260*/  IADD3 R46, R19.reuse, 0x1c0, RZ ;  /* 0x000001c0132e7810 */ /* 0x040fe20007ffe0ff */
[----:B------:R-:W-:Y:S01]  /*1270*/  IMAD.SHL.U32 R143, R2, 0x2, RZ ;  /* 0x00000002028f7824 */ /* 0x000fe200078e00ff */
[----:B------:R-:W-:Y:S01]  /*1280*/  IADD3 R48, R19, 0x1e0, RZ ;  /* 0x000001e013307810 */ /* 0x000fe20007ffe0ff */
[----:B------:R-:W-:Y:S01]  /*1290*/  STL [R1+0x44], R149 ;  /* 0x0000449501007387 */ /* 0x000fe20000100800 */
[-C--:B------:R-:W-:Y:S02]  /*12a0*/  LEA.HI.SX32 R38, R38, R19.reuse, 0x1b ;  /* 0x0000001326267211 */ /* 0x080fe400078fdaff */
[-C--:B------:R-:W-:Y:S01]  /*12b0*/  LEA.HI.SX32 R40, R40, R19.reuse, 0x1b ;  /* 0x0000001328287211 */ /* 0x080fe200078fdaff */
[----:B------:R-:W-:Y:S01]  /*12c0*/  STL [R1+0x40], R148 ;  /* 0x0000409401007387 */ /* 0x000fe20000100800 */
[----:B------:R-:W-:Y:S01]  /*12d0*/  SHF.L.U32 R144, R32, 0x1, RZ ;  /* 0x0000000120907819 */ /* 0x000fe200000006ff */
[----:B------:R-:W-:Y:S01]  /*12e0*/  IMAD.SHL.U32 R137, R36, 0x2, RZ ;  /* 0x0000000224897824 */ /* 0x000fe200078e00ff */
[-C--:B------:R-:W-:Y:S01]  /*12f0*/  LEA.HI.SX32 R42, R42, R19.reuse, 0x1b ;  /* 0x000000132a2a7211 */ /* 0x080fe200078fdaff */
[----:B------:R-:W-:Y:S01]  /*1300*/  STL [R1+0x3c], R147 ;  /* 0x00003c9301007387 */ /* 0x000fe20000100800 */
[-C--:B------:R-:W-:Y:S01]  /*1310*/  LEA.HI.SX32 R44, R44, R19.reuse, 0x1b ;  /* 0x000000132c2c7211 */ /* 0x080fe200078fdaff */
[----:B0-----:R-:W-:Y:S01]  /*1320*/  IMAD R0, R33, 0x10, R21 ;  /* 0x0000001021007824 */ /* 0x001fe200078e0215 */
[----:B------:R-:W-:Y:S01]  /*1330*/  SHF.L.U32 R141, R34, 0x1, RZ ;  /* 0x00000001228d7819 */ /* 0x000fe200000006ff */
[----:B------:R-:W-:Y:S01]  /*1340*/  STL [R1+0x38], R146 ;  /* 0x0000389201007387 */ /* 0x000fe20000100800 */
[-C--:B------:R-:W-:Y:S01]  /*1350*/  LEA.HI.SX32 R46, R46, R19.reuse, 0x1b ;  /* 0x000000132e2e7211 */ /* 0x080fe200078fdaff */
[----:B------:R-:W-:Y:S01]  /*1360*/  IMAD.SHL.U32 R133, R40, 0x2, RZ ;  /* 0x0000000228857824 */ /* 0x000fe200078e00ff */
[----:B------:R-:W-:Y:S01]  /*1370*/  LEA.HI.SX32 R48, R48, R19, 0x1b ;  /* 0x0000001330307211 */ /* 0x000fe200078fdaff */
[----:B------:R-:W-:Y:S01]  /*1380*/  STL [R1+0x34], R145 ;  /* 0x0000349101007387 */ /* 0x000fe20000100800 */
[----:B------:R-:W-:Y:S01]  /*1390*/  SHF.L.U32 R136, R38, 0x1, RZ ;  /* 0x0000000126887819 */ /* 0x000fe200000006ff */
[----:B------:R-:W-:Y:S01]  /*13a0*/  IMAD.SHL.U32 R131, R44, 0x2, RZ ;  /* 0x000000022c837824 */ /* 0x000fe200078e00ff */
[----:B------:R-:W-:Y:S01]  /*13b0*/  SHF.L.U32 R132, R42, 0x1, RZ ;  /* 0x000000012a847819 */ /* 0x000fe200000006ff */
[----:B------:R-:W-:Y:S01]  /*13c0*/  STL [R1+0x30], R144 ;  /* 0x0000309001007387 */ /* 0x000fe20000100800 */
[----:B------:R-:W-:-:S03]  /*13d0*/  SHF.L.U32 R130, R46, 0x1, RZ ;  /* 0x000000012e827819 */ /* 0x000fc600000006ff */
[----:B------:R-:W-:Y:S01]  /*13e0*/  STL [R1+0x2c], R143 ;  /* 0x00002c8f01007387 */ /* 0x000fe20000100800 */
[----:B------:R-:W-:Y:S01]  /*13f0*/  LEA.HI.SX32 R54, R0, R0, 0x1b ;  /* 0x0000000000367211 */ /* 0x000fe200078fdaff */
[----:B------:R-:W-:Y:S02]  /*1400*/  IMAD.SHL.U32 R127, R48, 0x2, RZ ;  /* 0x00000002307f7824 */ /* 0x000fe400078e00ff */
[----:B------:R-:W-:Y:S01]  /*1410*/  STL [R1+0x28], R141 ;  /* 0x0000288d01007387 */ /* 0x000fe20000100800 */
[----:B------:R-:W-:-:S03]  /*1420*/  SHF.L.U64.HI R27, R56, 0x1, R57 ;  /* 0x00000001381b7819 */ /* 0x000fc60000010239 */
[----:B------:R-:W-:Y:S01]  /*1430*/  STL [R1+0x24], R137 ;  /* 0x0000248901007387 */ /* 0x000fe20000100800 */
[----:B------:R-:W-:-:S03]  /*1440*/  SHF.L.U32 R35, R56, 0x1, RZ ;  /* 0x0000000138237819 */ /* 0x000fc600000006ff */
[----:B------:R-:W-:Y:S01]  /*1450*/  STL [R1+0x20], R136 ;  /* 0x0000208801007387 */ /* 0x000fe20000100800 */
[----:B------:R-:W-:-:S03]  /*1460*/  SHF.L.U32 R54, R54, 0x1, RZ ;  /* 0x0000000136367819 */ /* 0x000fc600000006ff */
[----:B------:R-:W-:Y:S04]  /*1470*/  STL [R1+0x1c], R133 ;  /* 0x00001c8501007387 */ /* 0x000fe80000100800 */
[----:B------:R-:W-:Y:S04]  /*1480*/  STL [R1+0x18], R132 ;  /* 0x0000188401007387 */ /* 0x000fe80000100800 */
[----:B------:R-:W-:Y:S01]  /*1490*/  STL [R1+0x14], R131 ;  /* 0x0000148301007387 */ /* 0x000fe20000100800 */
[----:B------:R-:W-:-:S03]  /*14a0*/  IADD3 R58, P0, R35, UR18, RZ ;  /* 0x00000012233a7c10 */ /* 0x000fc6000ff1e0ff */
[----:B------:R-:W-:Y:S04]  /*14b0*/  STL [R1+0x10], R130 ;  /* 0x0000108201007387 */ /* 0x000fe80000100800 */
[----:B------:R-:W-:Y:S04]  /*14c0*/  STL [R1+0xc], R127 ;  /* 0x00000c7f01007387 */ /* 0x000fe80000100800 */
[----:B------:R-:W-:Y:S04]  /*14d0*/  STL [R1+0x70], R27 ;  /* 0x0000701b01007387 */ /* 0x000fe80000100800 */
[----:B------:R-:W-:Y:S01]  /*14e0*/  STL [R1+0x74], R35 ;  /* 0x0000742301007387 */ /* 0x000fe20000100800 */
[----:B------:R-:W-:-:S02]  /*14f0*/  IADD3.X R59, R27, UR19, RZ, P0, !PT ;  /* 0x000000131b3b7c10 */ /* 0x000fc400087fe4ff */
[----:B------:R-:W-:Y:S02]  /*1500*/  ISETP.GE.AND P0, PT, R109, UR7, PT ;  /* 0x000000076d007c0c */ /* 0x000fe4000bf06270 */
[----:B------:R-:W-:Y:S02]  /*1510*/  LEA R2, P1, R56, UR20, 0x1 ;  /* 0x0000001438027c11 */ /* 0x000fe4000f8208ff */
[----:B------:R-:W-:Y:S02]  /*1520*/  ISETP.GE.AND P2, PT, R126, UR7, PT ;  /* 0x000000077e007c0c */ /* 0x000fe4000bf46270 */
[C---:B------:R-:W-:Y:S02]  /*1530*/  LEA.HI.X R3, R56.reuse, UR21, R57, 0x1, P1 ;  /* 0x0000001538037c11 */ /* 0x040fe400088f0c39 */
[----:B------:R-:W-:Y:S02]  /*1540*/  ISETP.GE.AND P1, PT, R56, UR7, PT ;  /* 0x0000000738007c0c */ /* 0x000fe4000bf26270 */
[----:B------:R-:W-:-:S02]  /*1550*/  ISETP.GE.AND P3, PT, R125, UR7, PT ;  /* 0x000000077d007c0c */ /* 0x000fc4000bf66270 */
        /* <DEDUP_REMOVED lines=76> */
[----:B------:R-:W4:Y:S01]  /*1a20*/  @!P6 LDG.E.U16 R0, [R58.64+0x3c0] ;  /* 0x0003c0203a00e981 */ /* 0x000f22000c1e1500 */
[----:B------:R-:W-:-:S02]  /*1a30*/  P2R R28, PR, RZ, 0x1 ;  /* 0x00000001ff1c7803 */ /* 0x000fc40000000000 */
[----:B------:R-:W-:Y:S02]  /*1a40*/  ISETP.GE.AND P0, PT, R56, UR7, PT ;  /* 0x0000000738007c0c */ /* 0x000fe4000bf06270 */
[----:B------:R-:W-:Y:S02]  /*1a50*/  P2R R27, PR, RZ, 0x2 ;  /* 0x00000002ff1b7803 */ /* 0x000fe40000000000 */
        /* <DEDUP_REMOVED lines=85> */
[----:B------:R-:W-:Y:S01]  /*1fb0*/  BSSY B0, `(.L_x_801) ;  /* 0x000003e000007945 */ /* 0x000fe20003800000 */
[----:B------:R-:W-:Y:S01]  /*1fc0*/  ISETP.GE.AND P0, PT, R56, UR7, PT ;  /* 0x0000000738007c0c */ /* 0x000fe2000bf06270 */
        /* <DEDUP_REMOVED lines=10> */
[----:B------:R1:W-:Y:S04]  /*2070*/  STS.U16 [R136+0x280], R29 ;  /* 0x0002801d88007388 */ /* 0x0003e80000000400 */
[----:B------:R2:W-:Y:S01]  /*2080*/  STS.U16 [R133+0x2c0], R30 ;  /* 0x0002c01e85007388 */ /* 0x0005e20000000400 */
[----:B0-----:R-:W-:-:S03]  /*2090*/  FADD.FTZ R28, R15, UR5 ;  /* 0x000000050f1c7e21 */ /* 0x001fc60008010000 */
[----:B------:R0:W-:Y:S01]  /*20a0*/  STS.U16 [R132+0x300], R31 ;  /* 0x0003001f84007388 */ /* 0x0001e20000000400 */
[----:B-1----:R-:W-:-:S03]  /*20b0*/  FADD.FTZ R29, R14, UR5 ;  /* 0x000000050e1d7e21 */ /* 0x002fc60008010000 */
[----:B------:R1:W-:Y:S01]  /*20c0*/  STS.U16 [R131+0x340], R32 ;  /* 0x0003402083007388 */ /* 0x0003e20000000400 */
[----:B--2---:R-:W-:-:S03]  /*20d0*/  FADD.FTZ R30, R13, UR5 ;  /* 0x000000050d1e7e21 */ /* 0x004fc60008010000 */
[----:B------:R2:W-:Y:S01]  /*20e0*/  STS.U16 [R130+0x380], R40 ;  /* 0x0003802882007388 */ /* 0x0005e20000000400 */
[----:B0-----:R-:W-:-:S03]  /*20f0*/  FADD.FTZ R31, R12, UR5 ;  /* 0x000000050c1f7e21 */ /* 0x001fc60008010000 */
[----:B------:R2:W-:Y:S01]  /*2100*/  STS.U16 [R127+0x3c0], R41 ;  /* 0x0003c0297f007388 */ /* 0x0005e20000000400 */
[----:B-1----:R-:W-:Y:S01]  /*2110*/  FADD.FTZ R32, R11, UR5 ;  /* 0x000000050b207e21 */ /* 0x002fe20008010000 */
[----:B------:R-:W-:Y:S01]  /*2120*/  FSETP.GTU.FTZ.AND P3, PT, R31, 20, PT ;  /* 0x41a000001f00780b */ /* 0x000fe20003f7c000 */
[----:B------:R-:W-:Y:S01]  /*2130*/  FADD.FTZ R27, R16, UR5 ;  /* 0x00000005101b7e21 */ /* 0x000fe20008010000 */
[----:B------:R-:W-:Y:S02]  /*2140*/  FSETP.GTU.FTZ.AND P2, PT, R30, 20, PT ;  /* 0x41a000001e00780b */ /* 0x000fe40003f5c000 */
[----:B------:R-:W-:Y:S02]  /*2150*/  FSETP.GTU.FTZ.AND P4, PT, R32, 20, PT ;  /* 0x41a000002000780b */ /* 0x000fe40003f9c000 */
[----:B------:R-:W-:Y:S02]  /*2160*/  FSETP.GTU.FTZ.AND P1, PT, R29, 20, PT ;  /* 0x41a000001d00780b */ /* 0x000fe40003f3c000 */
[----:B------:R-:W-:Y:S01]  /*2170*/  FSETP.GTU.FTZ.AND P6, PT, R28, 20, PT ;  /* 0x41a000001c00780b */ /* 0x000fe20003fdc000 */
[----:B------:R-:W-:-:S06]  /*2180*/  NOP ;  /* 0x0000000000007918 */ /* 0x000fcc0000000000 */
[----:B------:R-:W-:Y:S05]  /*2190*/  @P5 BRA `(.L_x_802) ;  /* 0x000001f000005947 */ /* 0x000fea0003800000 */
[----:B--2---:R-:W-:Y:S02]  /*21a0*/  FMUL.FTZ R33, R33, 1.4426950216293334961 ;  /* 0x3fb8aa3b21217820 */ /* 0x004fe40000410000 */
        /* <DEDUP_REMOVED lines=30> */
.L_x_802:
[----:B--2---:R-:W-:Y:S05]  /*2390*/  BSYNC B0 ;  /* 0x0000000000007941 */ /* 0x004fea0003800000 */
.L_x_801:
        /* <DEDUP_REMOVED lines=36> */
.L_x_804:
[----:B------:R-:W-:Y:S05]  /*25e0*/  BSYNC B0 ;  /* 0x0000000000007941 */ /* 0x000fea0003800000 */
.L_x_803:
        /* <DEDUP_REMOVED lines=36> */
.L_x_806:
[----:B------:R-:W-:Y:S05]  /*2830*/  BSYNC B0 ;  /* 0x0000000000007941 */ /* 0x000fea0003800000 */
.L_x_805:
        /* <DEDUP_REMOVED lines=36> */
.L_x_808:
[----:B------:R-:W-:Y:S05]  /*2a80*/  BSYNC B0 ;  /* 0x0000000000007941 */ /* 0x000fea0003800000 */
.L_x_807:
        /* <DEDUP_REMOVED lines=36> */
.L_x_810:
[----:B------:R-:W-:Y:S05]  /*2cd0*/  BSYNC B0 ;  /* 0x0000000000007941 */ /* 0x000fea0003800000 */
.L_x_809:
        /* <DEDUP_REMOVED lines=36> */
.L_x_812:
[----:B------:R-:W-:Y:S05]  /*2f20*/  BSYNC B0 ;  /* 0x0000000000007941 */ /* 0x000fea0003800000 */
.L_x_811:
        /* <DEDUP_REMOVED lines=36> */
.L_x_814:
[----:B------:R-:W-:Y:S05]  /*3170*/  BSYNC B0 ;  /* 0x0000000000007941 */ /* 0x000fea0003800000 */
.L_x_813:
        /* <DEDUP_REMOVED lines=36> */
.L_x_816:
[----:B------:R-:W-:Y:S05]  /*33c0*/  BSYNC B0 ;  /* 0x0000000000007941 */ /* 0x000fea0003800000 */
.L_x_815:
        /* <DEDUP_REMOVED lines=36> */
.L_x_818:
[----:B------:R-:W-:Y:S05]  /*3610*/  BSYNC B0 ;  /* 0x0000000000007941 */ /* 0x000fea0003800000 */
.L_x_817:
        /* <DEDUP_REMOVED lines=36> */
.L_x_820:
[----:B------:R-:W-:Y:S05]  /*3860*/  BSYNC B0 ;  /* 0x0000000000007941 */ /* 0x000fea0003800000 */
.L_x_819:
        /* <DEDUP_REMOVED lines=35> */
.L_x_822:
[----:B------:R-:W-:Y:S05]  /*3aa0*/  BSYNC B0 ;  /* 0x0000000000007941 */ /* 0x000fea0003800000 */
.L_x_821:
        /* <DEDUP_REMOVED lines=33> */
.L_x_824:
[----:B------:R-:W-:Y:S05]  /*3cc0*/  BSYNC B0 ;  /* 0x0000000000007941 */ /* 0x000fea0003800000 */
.L_x_823:
        /* <DEDUP_REMOVED lines=33> */
.L_x_826:
[----:B------:R-:W-:Y:S05]  /*3ee0*/  BSYNC B0 ;  /* 0x0000000000007941 */ /* 0x000fea0003800000 */
.L_x_825:
        /* <DEDUP_REMOVED lines=33> */
.L_x_828:
[----:B------:R-:W-:Y:S05]  /*4100*/  BSYNC B0 ;  /* 0x0000000000007941 */ /* 0x000fea0003800000 */
.L_x_827:
        /* <DEDUP_REMOVED lines=33> */
.L_x_830:
[----:B------:R-:W-:Y:S05]  /*4320*/  BSYNC B0 ;  /* 0x0000000000007941 */ /* 0x000fea0003800000 */
.L_x_829:
        /* <DEDUP_REMOVED lines=33> */
.L_x_832:
[----:B------:R-:W-:Y:S05]  /*4540*/  BSYNC B0 ;  /* 0x0000000000007941 */ /* 0x000fea0003800000 */
.L_x_831:
        /* <DEDUP_REMOVED lines=211> */
[----:B------:R-:W-:Y:S02]  /*5280*/  FMUL.FTZ R13, R62, -1.4426950216293334961 ;  /* 0xbfb8aa3b3e0d7820 */ /* 0x000fe40000410000 */
[----:B------:R-:W-:Y:S01]  /*5290*/  FMUL.FTZ R12, R63, -1.4426950216293334961 ;  /* 0xbfb8aa3b3f0c7820 */ /* 0x000fe20000410000 */
[----:B------:R-:W-:Y:S01]  /*52a0*/  PRMT R64, RZ, 0x5410, R64 ;  /* 0x00005410ff407816 */ /* 0x000fe20000000040 */
[----:B0-----:R-:W-:-:S03]  /*52b0*/  FADD.FTZ R9, R9, 1 ;  /* 0x3f80000009097421 */ /* 0x001fc60000010000 */
[----:B------:R-:W0:Y:S01]  /*52c0*/  MUFU.EX2 R15, R15 ;  /* 0x0000000f000f7308 */ /* 0x000e220000000800 */
[----:B------:R-:W-:Y:S01]  /*52d0*/  FMUL.FTZ R10, R64, -1.4426950216293334961 ;  /* 0xbfb8aa3b400a7820 */ /* 0x000fe20000410000 */
[----:B------:R-:W-:-:S06]  /*52e0*/  PRMT R103, RZ, 0x5410, R103 ;  /* 0x00005410ff677816 */ /* 0x000fcc0000000067 */
[----:B------:R-:W2:Y:S01]  /*52f0*/  MUFU.EX2 R13, R13 ;  /* 0x0000000d000d7308 */ /* 0x000ea20000000800 */
[----:B-1----:R-:W-:-:S07]  /*5300*/  FADD.FTZ R16, R16, 1 ;  /* 0x3f80000010107421 */ /* 0x002fce0000010000 */
[----:B------:R-:W1:Y:S01]  /*5310*/  MUFU.EX2 R12, R12 ;  /* 0x0000000c000c7308 */ /* 0x000e620000000800 */
[----:B------:R-:W-:-:S07]  /*5320*/  FMUL.FTZ R14, R103, -1.4426950216293334961 ;  /* 0xbfb8aa3b670e7820 */ /* 0x000fce0000410000 */
[----:B------:R-:W3:Y:S01]  /*5330*/  MUFU.RCP R9, R9 ;  /* 0x0000000900097308 */ /* 0x000ee20000001000 */
[----:B------:R-:W-:Y:S02]  /*5340*/  PRMT R73, RZ, 0x5410, R73 ;  /* 0x00005410ff497816 */ /* 0x000fe40000000049 */
[----:B------:R-:W-:-:S05]  /*5350*/  PRMT R142, RZ, 0x5410, R142 ;  /* 0x00005410ff8e7816 */ /* 0x000fca000000008e */
[----:B------:R-:W4:Y:S01]  /*5360*/  MUFU.EX2 R10, R10 ;  /* 0x0000000a000a7308 */ /* 0x000f220000000800 */
[----:B------:R-:W-:Y:S02]  /*5370*/  FMUL.FTZ R11, R73, -1.4426950216293334961 ;  /* 0xbfb8aa3b490b7820 */ /* 0x000fe40000410000 */
[----:B0-----:R-:W-:-:S05]  /*5380*/  FADD.FTZ R15, R15, 1 ;  /* 0x3f8000000f0f7421 */ /* 0x001fca0000010000 */
[----:B------:R-:W-:Y:S01]  /*5390*/  MUFU.RCP R106, R16 ;  /* 0x00000010006a7308 */ /* 0x000fe20000001000 */
[----:B--2---:R-:W-:Y:S02]  /*53a0*/  FADD.FTZ R102, R13, 1 ;  /* 0x3f8000000d667421 */ /* 0x004fe40000010000 */
[----:B-1----:R-:W-:Y:S02]  /*53b0*/  FADD.FTZ R101, R12, 1 ;  /* 0x3f8000000c657421 */ /* 0x002fe40000010000 */
[----:B---3--:R-:W-:-:S03]  /*53c0*/  FADD.FTZ R13, -R9, 1 ;  /* 0x3f800000090d7421 */ /* 0x008fc60000010100 */
[----:B------:R-:W0:Y:S01]  /*53d0*/  MUFU.EX2 R14, R14 ;  /* 0x0000000e000e7308 */ /* 0x000e220000000800 */
[----:B------:R-:W-:Y:S01]  /*53e0*/  FFMA.FTZ R13, R60, R13, 1 ;  /* 0x3f8000003c0d7423 */ /* 0x000fe2000001000d */
[----:B------:R-:W-:Y:S01]  /*53f0*/  PRMT R139, RZ, 0x5410, R139 ;  /* 0x00005410ff8b7816 */ /* 0x000fe2000000008b */
[----:B----4-:R-:W-:-:S05]  /*5400*/  FADD.FTZ R100, R10, 1 ;  /* 0x3f8000000a647421 */ /* 0x010fca0000010000 */
[----:B------:R-:W1:Y:S01]  /*5410*/  MUFU.EX2 R11, R11 ;  /* 0x0000000b000b7308 */ /* 0x000e620000000800 */
[----:B------:R-:W-:Y:S02]  /*5420*/  PRMT R72, RZ, 0x5410, R72 ;  /* 0x00005410ff487816 */ /* 0x000fe40000000048 */
[----:B------:R-:W-:Y:S02]  /*5430*/  PRMT R71, RZ, 0x5410, R71 ;  /* 0x00005410ff477816 */ /* 0x000fe40000000047 */
[----:B------:R-:W-:Y:S01]  /*5440*/  PRMT R140, RZ, 0x5410, R140 ;  /* 0x00005410ff8c7816 */ /* 0x000fe2000000008c */
[----:B0-----:R-:W-:Y:S02]  /*5450*/  FADD.FTZ R14, R14, 1 ;  /* 0x3f8000000e0e7421 */ /* 0x001fe40000010000 */
[----:B------:R-:W-:Y:S02]  /*5460*/  FMUL.FTZ R7, R72, -1.4426950216293334961 ;  /* 0xbfb8aa3b48077820 */ /* 0x000fe40000410000 */
[----:B------:R-:W0:Y:S01]  /*5470*/  MUFU.RCP R104, R14 ;  /* 0x0000000e00687308 */ /* 0x000e220000001000 */
[----:B------:R-:W-:Y:S01]  /*5480*/  FMUL.FTZ R6, R71, -1.4426950216293334961 ;  /* 0xbfb8aa3b47067820 */ /* 0x000fe20000410000 */
[----:B------:R-:W-:-:S06]  /*5490*/  PRMT R138, RZ, 0x5410, R138 ;  /* 0x00005410ff8a7816 */ /* 0x000fcc000000008a */
[----:B------:R-:W-:Y:S01]  /*54a0*/  MUFU.EX2 R7, R7 ;  /* 0x0000000700077308 */ /* 0x000fe20000000800 */
[----:B------:R-:W-:-:S07]  /*54b0*/  PRMT R70, RZ, 0x5410, R70 ;  /* 0x00005410ff467816 */ /* 0x000fce0000000046 */
[----:B------:R-:W2:Y:S08]  /*54c0*/  MUFU.EX2 R6, R6 ;  /* 0x0000000600067308 */ /* 0x000eb00000000800 */
        /* <DEDUP_REMOVED lines=19> */
[----:B------:R-:W5:Y:S04]  /*5600*/  LDS.U16 R41, [R54+0x4] ;  /* 0x0000040036297984 */ /* 0x000f680000000400 */
[----:B------:R-:W5:Y:S04]  /*5610*/  LDS.U16 R42, [R54+0x2] ;  /* 0x00000200362a7984 */ /* 0x000f680000000400 */
[----:B------:R-:W5:Y:S01]  /*5620*/  LDS.U16 R40, [R54+0x6] ;  /* 0x0000060036287984 */ /* 0x000f620000000400 */
[----:B---3--:R3:W4:Y:S01]  /*5630*/  MUFU.RCP R8, R15 ;  /* 0x0000000f00087308 */ /* 0x0087220000001000 */
[----:B------:R-:W-:-:S02]  /*5640*/  FADD.FTZ R78, -R106, 1 ;  /* 0x3f8000006a4e7421 */ /* 0x000fc40000010100 */
[----:B------:R-:W-:Y:S01]  /*5650*/  LDS.U16 R16, [R54+0x8] ;  /* 0x0000080036107984 */ /* 0x000fe20000000400 */
[----:B-1----:R-:W-:Y:S02]  /*5660*/  FADD.FTZ R74, R11, 1 ;  /* 0x3f8000000b4a7421 */ /* 0x002fe40000010000 */
[----:B0-----:R-:W-:Y:S01]  /*5670*/  FADD.FTZ R80, -R104, 1 ;  /* 0x3f80000068507421 */ /* 0x001fe20000010100 */
[----:B------:R-:W-:Y:S04]  /*5680*/  LDS.U16 R14, [R54+0xc] ;  /* 0x00000c00360e7984 */ /* 0x000fe80000000400 */
[----:B---3--:R-:W0:Y:S01]  /*5690*/  LDS.U16 R15, [R54+0xa] ;  /* 0x00000a00360f7984 */ /* 0x008e220000000400 */
[----:B------:R-:W1:Y:S01]  /*56a0*/  MUFU.RCP R102, R102 ;  /* 0x0000006600667308 */ /* 0x000e620000001000 */
[----:B------:R-:W-:-:S02]  /*56b0*/  FMUL.FTZ R5, R70, -1.4426950216293334961 ;  /* 0xbfb8aa3b46057820 */ /* 0x000fc40000410000 */
[----:B--2---:R-:W-:Y:S01]  /*56c0*/  FADD.FTZ R77, R6, 1 ;  /* 0x3f800000064d7421 */ /* 0x004fe20000010000 */
[----:B------:R-:W-:Y:S01]  /*56d0*/  PRMT R134, RZ, 0x5410, R134 ;  /* 0x00005410ff867816 */ /* 0x000fe20000000086 */
[----:B------:R-:W-:Y:S01]  /*56e0*/  LDS.U16 R93, [R54+0x18] ;  /* 0x00001800365d7984 */ /* 0x000fe20000000400 */
[----:B------:R-:W-:Y:S02]  /*56f0*/  PRMT R68, RZ, 0x5410, R68 ;  /* 0x00005410ff447816 */ /* 0x000fe40000000044 */
[----:B------:R-:W-:Y:S01]  /*5700*/  MUFU.RCP R100, R100 ;  /* 0x0000006400647308 */ /* 0x000fe20000001000 */
[----:B------:R-:W-:Y:S01]  /*5710*/  PRMT R135, RZ, 0x5410, R135 ;  /* 0x00005410ff877816 */ /* 0x000fe20000000087 */
[----:B------:R-:W-:Y:S01]  /*5720*/  LDS.U16 R94, [R54+0x1c] ;  /* 0x00001c00365e7984 */ /* 0x000fe20000000400 */
[----:B----4-:R-:W-:-:S05]  /*5730*/  PRMT R43, RZ, 0x5410, R43 ;  /* 0x00005410ff2b7816 */ /* 0x010fca000000002b */
[----:B------:R-:W-:Y:S01]  /*5740*/  FMUL.FTZ R12, R142, R43 ;  /* 0x0000002b8e0c7220 */ /* 0x000fe20000410000 */
[----:B-----5:R-:W-:-:S03]  /*5750*/  PRMT R41, RZ, 0x5410, R41 ;  /* 0x00005410ff297816 */ /* 0x020fc60000000029 */
        /* <DEDUP_REMOVED lines=9> */
[----:B------:R-:W2:Y:S01]  /*57f0*/  LDS.U16 R13, [R54+0xe] ;  /* 0x00000e00360d7984 */ /* 0x000ea20000000400 */
[----:B------:R-:W-:Y:S02]  /*5800*/  FFMA.FTZ R12, R61, R12, 1 ;  /* 0x3f8000003d0c7423 */ /* 0x000fe4000001000c */
[----:B------:R-:W-:Y:S01]  /*5810*/  FMUL.FTZ R11, R8, R11 ;  /* 0x0000000b080b7220 */ /* 0x000fe20000410000 */
[----:B------:R-:W-:-:S03]  /*5820*/  PRMT R40, RZ, 0x5410, R40 ;  /* 0x00005410ff287816 */ /* 0x000fc60000000028 */
[----:B------:R-:W-:Y:S02]  /*5830*/  FMUL.FTZ R11, R11, R12 ;  /* 0x0000000c0b0b7220 */ /* 0x000fe40000410000 */
[----:B------:R-:W3:Y:S01]  /*5840*/  LDS.U16 R12, [R54+0x10] ;  /* 0x00001000360c7984 */ /* 0x000ee20000000400 */
[----:B------:R-:W-:Y:S02]  /*5850*/  FMUL.FTZ R75, R138, R40 ;  /* 0x000000288a4b7220 */ /* 0x000fe40000410000 */
[----:B------:R-:W-:Y:S02]  /*5860*/  FFMA.FTZ R80, R103, R80, 1 ;  /* 0x3f80000067507423 */ /* 0x000fe40000010050 */
[----:B------:R-:W-:Y:S02]  /*5870*/  FMUL.FTZ R75, R104, R75 ;  /* 0x0000004b684b7220 */ /* 0x000fe40000410000 */
[----:B------:R-:W-:Y:S02]  /*5880*/  FADD.FTZ R78, R7, 1 ;  /* 0x3f800000074e7421 */ /* 0x000fe40000010000 */
[----:B------:R-:W4:Y:S01]  /*5890*/  LDS.U16 R7, [R54+0x12] ;  /* 0x0000120036077984 */ /* 0x000f220000000400 */
[----:B------:R-:W5:Y:S01]  /*58a0*/  MUFU.EX2 R5, R5 ;  /* 0x0000000500057308 */ /* 0x000f620000000800 */
[----:B------:R-:W-:Y:S01]  /*58b0*/  FMUL.FTZ R85, R75, R80 ;  /* 0x000000504b557220 */ /* 0x000fe20000410000 */
[----:B0-----:R-:W-:Y:S01]  /*58c0*/  PRMT R15, RZ, 0x5410, R15 ;  /* 0x00005410ff0f7816 */ /* 0x001fe2000000000f */
[----:B------:R-:W-:-:S05]  /*58d0*/  FADD.FTZ R6, -R101, 1 ;  /* 0x3f80000065067421 */ /* 0x000fca0000010100 */
[----:B------:R0:W2:Y:S01]  /*58e0*/  MUFU.RCP R75, R78 ;  /* 0x0000004e004b7308 */ /* 0x0000a20000001000 */
[----:B------:R-:W-:Y:S02]  /*58f0*/  FFMA.FTZ R87, R63, R6, 1 ;  /* 0x3f8000003f577423 */ /* 0x000fe40000010006 */
[----:B------:R-:W4:Y:S01]  /*5900*/  LDS.U16 R6, [R54+0x14] ;  /* 0x0000140036067984 */ /* 0x000f220000000400 */
[----:B-1----:R-:W-:Y:S01]  /*5910*/  FADD.FTZ R79, -R102, 1 ;  /* 0x3f800000664f7421 */ /* 0x002fe20000010100 */
[----:B------:R-:W-:-:S03]  /*5920*/  PRMT R16, RZ, 0x5410, R16 ;  /* 0x00005410ff107816 */ /* 0x000fc60000000010 */
[----:B------:R-:W1:Y:S01]  /*5930*/  MUFU.RCP R74, R74 ;  /* 0x0000004a004a7308 */ /* 0x000e620000001000 */
[----:B0-----:R-:W-:Y:S02]  /*5940*/  FMUL.FTZ R78, R134, R15 ;  /* 0x0000000f864e7220 */ /* 0x001fe40000410000 */
[----:B------:R-:W-:Y:S02]  /*5950*/  FMUL.FTZ R3, R68, -1.4426950216293334961 ;  /* 0xbfb8aa3b44037820 */ /* 0x000fe40000410000 */
[----:B------:R-:W-:Y:S01]  /*5960*/  FMUL.FTZ R78, R101, R78 ;  /* 0x0000004e654e7220 */ /* 0x000fe20000410000 */
[----:B------:R-:W-:Y:S01]  /*5970*/  PRMT R65, RZ, 0x5410, R65 ;  /* 0x00005410ff417816 */ /* 0x000fe20000000041 */
[----:B------:R-:W-:Y:S02]  /*5980*/  FFMA.FTZ R86, R62, R79, 1 ;  /* 0x3f8000003e567423 */ /* 0x000fe4000001004f */
[----:B------:R-:W-:Y:S01]  /*5990*/  FMUL.FTZ R79, R135, R16 ;  /* 0x00000010874f7220 */ /* 0x000fe20000410000 */
[----:B------:R-:W-:Y:S01]  /*59a0*/  PRMT R69, RZ, 0x5410, R69 ;  /* 0x00005410ff457816 */ /* 0x000fe20000000045 */
[----:B------:R-:W-:Y:S01]  /*59b0*/  FMUL.FTZ R87, R78, R87 ;  /* 0x000000574e577220 */ /* 0x000fe20000410000 */
[----:B------:R-:W0:Y:S01]  /*59c0*/  MUFU.EX2 R3, R3 ;  /* 0x0000000300037308 */ /* 0x000e220000000800 */
[----:B-----5:R-:W-:Y:S01]  /*59d0*/  FADD.FTZ R78, R5, 1 ;  /* 0x3f800000054e7421 */ /* 0x020fe20000010000 */
[----:B------:R-:W-:Y:S01]  /*59e0*/  PRMT R119, RZ, 0x5410, R119 ;  /* 0x00005410ff777816 */ /* 0x000fe20000000077 */
[----:B--2---:R-:W-:Y:S01]  /*59f0*/  FADD.FTZ R5, -R75, 1 ;  /* 0x3f8000004b057421 */ /* 0x004fe20000010100 */
[----:B------:R-:W-:Y:S01]  /*5a00*/  PRMT R13, RZ, 0x5410, R13 ;  /* 0x00005410ff0d7816 */ /* 0x000fe2000000000d */
[----:B------:R-:W-:-:S02]  /*5a10*/  FMUL.FTZ R79, R102, R79 ;  /* 0x0000004f664f7220 */ /* 0x000fc40000410000 */
[----:B------:R-:W-:Y:S01]  /*5a20*/  FMUL.FTZ R0, R65, -1.4426950216293334961 ;  /* 0xbfb8aa3b41007820 */ /* 0x000fe20000410000 */
[----:B------:R-:W-:Y:S01]  /*5a30*/  PRMT R76, RZ, 0x5410, R76 ;  /* 0x00005410ff4c7816 */ /* 0x000fe2000000004c */
[----:B------:R-:W-:Y:S02]  /*5a40*/  FMUL.FTZ R4, R69, -1.4426950216293334961 ;  /* 0xbfb8aa3b45047820 */ /* 0x000fe40000410000 */
[----:B------:R-:W-:Y:S02]  /*5a50*/  FMUL.FTZ R86, R79, R86 ;  /* 0x000000564f567220 */ /* 0x000fe40000410000 */
[----:B------:R-:W-:Y:S02]  /*5a60*/  FFMA.FTZ R91, R72, R5, 1 ;  /* 0x3f800000485b7423 */ /* 0x000fe40000010005 */
[----:B-1----:R-:W-:Y:S01]  /*5a70*/  FADD.FTZ R80, -R74, 1 ;  /* 0x3f8000004a507421 */ /* 0x002fe20000010100 */
[----:B------:R-:W1:Y:S01]  /*5a80*/  LDS.U16 R5, [R54+0x16] ;  /* 0x0000160036057984 */ /* 0x000e620000000400 */
[----:B------:R-:W-:Y:S01]  /*5a90*/  FMUL.FTZ R79, R119, R13 ;  /* 0x0000000d774f7220 */ /* 0x000fe20000410000 */
[----:B------:R-:W2:Y:S01]  /*5aa0*/  MUFU.EX2 R0, R0 ;  /* 0x0000000000007308 */ /* 0x000ea20000000800 */
[----:B------:R-:W-:Y:S01]  /*5ab0*/  FADD.FTZ R83, -R100, 1 ;  /* 0x3f80000064537421 */ /* 0x000fe20000010100 */
[----:B------:R-:W-:Y:S01]  /*5ac0*/  PRMT R118, RZ, 0x5410, R118 ;  /* 0x00005410ff767816 */ /* 0x000fe20000000076 */
[----:B------:R-:W-:Y:S01]  /*5ad0*/  FMUL.FTZ R82, R76, -1.4426950216293334961 ;  /* 0xbfb8aa3b4c527820 */ /* 0x000fe20000410000 */
[----:B---3--:R-:W-:Y:S01]  /*5ae0*/  PRMT R12, RZ, 0x5410, R12 ;  /* 0x00005410ff0c7816 */ /* 0x008fe2000000000c */
[----:B------:R-:W-:-:S02]  /*5af0*/  FFMA.FTZ R80, R73, R80, 1 ;  /* 0x3f80000049507423 */ /* 0x000fc40000010050 */
[----:B------:R-:W-:Y:S01]  /*5b00*/  FMUL.FTZ R79, R74, R79 ;  /* 0x0000004f4a4f7220 */ /* 0x000fe20000410000 */
[----:B------:R-:W-:Y:S01]  /*5b10*/  MUFU.EX2 R4, R4 ;  /* 0x0000000400047308 */ /* 0x000fe20000000800 */
[----:B------:R-:W-:Y:S01]  /*5b20*/  FFMA.FTZ R88, R64, R83, 1 ;  /* 0x3f80000040587423 */ /* 0x000fe20000010053 */
[----:B------:R-:W-:Y:S01]  /*5b30*/  PRMT R66, RZ, 0x5410, R66 ;  /* 0x00005410ff427816 */ /* 0x000fe20000000042 */
[----:B------:R-:W-:-:S05]  /*5b40*/  FMUL.FTZ R89, R79, R80 ;  /* 0x000000504f597220 */ /* 0x000fca0000410000 */
[----:B------:R-:W3:Y:S01]  /*5b50*/  MUFU.RCP R77, R77 ;  /* 0x0000004d004d7308 */ /* 0x000ee20000001000 */
[----:B0-----:R-:W-:Y:S01]  /*5b60*/  FADD.FTZ R80, R3, 1 ;  /* 0x3f80000003507421 */ /* 0x001fe20000010000 */
[----:B------:R-:W-:Y:S01]  /*5b70*/  PRMT R120, RZ, 0x5410, R120 ;  /* 0x00005410ff787816 */ /* 0x000fe20000000078 */
[----:B------:R-:W0:Y:S01]  /*5b80*/  LDS.U16 R3, [R54+0x1a] ;  /* 0x00001a0036037984 */ /* 0x000e220000000400 */
[----:B------:R-:W-:-:S04]  /*5b90*/  PRMT R14, RZ, 0x5410, R14 ;  /* 0x00005410ff0e7816 */ /* 0x000fc8000000000e */
[----:B------:R5:W-:Y:S01]  /*5ba0*/  MUFU.EX2 R83, R82 ;  /* 0x0000005200537308 */ /* 0x000be20000000800 */
[----:B------:R-:W-:Y:S01]  /*5bb0*/  FMUL.FTZ R2, R66, -1.4426950216293334961 ;  /* 0xbfb8aa3b42027820 */ /* 0x000fe20000410000 */
[----:B------:R-:W-:Y:S01]  /*5bc0*/  PRMT R117, RZ, 0x5410, R117 ;  /* 0x00005410ff757816 */ /* 0x000fe20000000075 */
[----:B------:R-:W-:Y:S02]  /*5bd0*/  FMUL.FTZ R81, R120, R14 ;  /* 0x0000000e78517220 */ /* 0x000fe40000410000 */
[----:B-----5:R-:W-:-:S03]  /*5be0*/  FMUL.FTZ R82, R118, R12 ;  /* 0x0000000c76527220 */ /* 0x020fc60000410000 */
[----:B------:R-:W5:Y:S01]  /*5bf0*/  MUFU.RCP R78, R78 ;  /* 0x0000004e004e7308 */ /* 0x000f620000001000 */
[----:B----4-:R-:W-:Y:S01]  /*5c00*/  PRMT R7, RZ, 0x5410, R7 ;  /* 0x00005410ff077816 */ /* 0x010fe20000000007 */
[----:B------:R-:W-:Y:S02]  /*5c10*/  FMUL.FTZ R82, R75, R82 ;  /* 0x000000524b527220 */ /* 0x000fe40000410000 */
[----:B------:R-:W-:Y:S02]  /*5c20*/  FMUL.FTZ R81, R100, R81 ;  /* 0x0000005164517220 */ /* 0x000fe40000410000 */
[----:B------:R-:W-:Y:S02]  /*5c30*/  FMUL.FTZ R91, R82, R91 ;  /* 0x0000005b525b7220 */ /* 0x000fe40000410000 */
[----:B------:R-:W4:Y:S01]  /*5c40*/  MUFU.EX2 R2, R2 ;  /* 0x0000000200027308 */ /* 0x000f220000000800 */
[----:B--2---:R-:W-:Y:S02]  /*5c50*/  FADD.FTZ R82, R0, 1 ;  /* 0x3f80000000527421 */ /* 0x004fe40000010000 */
[----:B------:R-:W2:Y:S01]  /*5c60*/  LDS.U16 R0, [R54+0x1e] ;  /* 0x00001e0036007984 */ /* 0x000ea20000000400 */
[----:B---3--:R-:W-:-:S02]  /*5c70*/  FADD.FTZ R92, -R77, 1 ;  /* 0x3f8000004d5c7421 */ /* 0x008fc40000010100 */
[----:B------:R-:W-:Y:S02]  /*5c80*/  FMUL.FTZ R90, R117, R7 ;  /* 0x00000007755a7220 */ /* 0x000fe40000410000 */
[----:B------:R-:W-:Y:S01]  /*5c90*/  FADD.FTZ R4, R4, 1 ;  /* 0x3f80000004047421 */ /* 0x000fe20000010000 */
[----:B------:R-:W-:Y:S01]  /*5ca0*/  PRMT R116, RZ, 0x5410, R116 ;  /* 0x00005410ff747816 */ /* 0x000fe20000000074 */
[----:B------:R-:W-:Y:S01]  /*5cb0*/  FMUL.FTZ R88, R81, R88 ;  /* 0x0000005851587220 */ /* 0x000fe20000410000 */
[----:B------:R-:W-:Y:S01]  /*5cc0*/  PRMT R6, RZ, 0x5410, R6 ;  /* 0x00005410ff067816 */ /* 0x000fe20000000006 */
[----:B------:R-:W-:Y:S01]  /*5cd0*/  FFMA.FTZ R81, R71, R92, 1 ;  /* 0x3f80000047517423 */ /* 0x000fe2000001005c */
[----:B------:R-:W3:Y:S01]  /*5ce0*/  MUFU.RCP R79, R4 ;  /* 0x00000004004f7308 */ /* 0x000ee20000001000 */
[----:B------:R-:W-:Y:S02]  /*5cf0*/  FMUL.FTZ R90, R77, R90 ;  /* 0x0000005a4d5a7220 */ /* 0x000fe40000410000 */
[----:B-----5:R-:W-:-:S02]  /*5d00*/  FADD.FTZ R95, -R78, 1 ;  /* 0x3f8000004e5f7421 */ /* 0x020fc40000010100 */
[----:B------:R-:W-:Y:S02]  /*5d10*/  FMUL.FTZ R90, R90, R81 ;  /* 0x000000515a5a7220 */ /* 0x000fe40000410000 */
[----:B------:R-:W-:Y:S01]  /*5d20*/  FMUL.FTZ R81, R116, R6 ;  /* 0x0000000674517220 */ /* 0x000fe20000410000 */
[----:B------:R-:W5:Y:S01]  /*5d30*/  MUFU.RCP R80, R80 ;  /* 0x0000005000507308 */ /* 0x000f620000001000 */
[----:B------:R-:W-:Y:S02]  /*5d40*/  FFMA.FTZ R92, R70, R95, 1 ;  /* 0x3f800000465c7423 */ /* 0x000fe4000001005f */
[----:B------:R-:W-:Y:S02]  /*5d50*/  FMUL.FTZ R81, R78, R81 ;  /* 0x000000514e517220 */ /* 0x000fe40000410000 */
[----:B----4-:R-:W-:Y:S02]  /*5d60*/  FADD.FTZ R96, R2, 1 ;  /* 0x3f80000002607421 */ /* 0x010fe40000010000 */
[----:B------:R-:W-:Y:S01]  /*5d70*/  FMUL.FTZ R92, R81, R92 ;  /* 0x0000005c515c7220 */ /* 0x000fe20000410000 */
[----:B------:R-:W-:Y:S01]  /*5d80*/  PRMT R115, RZ, 0x5410, R115 ;  /* 0x00005410ff737816 */ /* 0x000fe20000000073 */
[----:B------:R4:W0:Y:S01]  /*5d90*/  MUFU.RCP R81, R96 ;  /* 0x0000006000517308 */ /* 0x0008220000001000 */
[----:B---3--:R-:W-:Y:S01]  /*5da0*/  FADD.FTZ R2, -R79, 1 ;  /* 0x3f8000004f027421 */ /* 0x008fe20000010100 */
[----:B-1----:R-:W-:Y:S01]  /*5db0*/  PRMT R5, RZ, 0x5410, R5 ;  /* 0x00005410ff057816 */ /* 0x002fe20000000005 */
[----:B------:R-:W-:Y:S01]  /*5dc0*/  FADD.FTZ R83, R83, 1 ;  /* 0x3f80000053537421 */ /* 0x000fe20000010000 */
[----:B------:R-:W-:-:S02]  /*5dd0*/  PRMT R114, RZ, 0x5410, R114 ;  /* 0x00005410ff727816 */ /* 0x000fc40000000072 */
[----:B------:R-:W-:Y:S01]  /*5de0*/  PRMT R4, RZ, 0x5410, R93 ;  /* 0x00005410ff047816 */ /* 0x000fe2000000005d */
[----:B------:R-:W-:Y:S02]  /*5df0*/  FFMA.FTZ R95, R69, R2, 1 ;  /* 0x3f800000455f7423 */ /* 0x000fe40000010002 */
[----:B------:R-:W-:Y:S01]  /*5e00*/  FMUL.FTZ R2, R115, R5 ;  /* 0x0000000573027220 */ /* 0x000fe20000410000 */
[----:B------:R-:W1:Y:S01]  /*5e10*/  MUFU.RCP R82, R82 ;  /* 0x0000005200527308 */ /* 0x000e620000001000 */
[----:B-----5:R-:W-:Y:S02]  /*5e20*/  FADD.FTZ R97, -R80, 1 ;  /* 0x3f80000050617421 */ /* 0x020fe40000010100 */
[----:B------:R-:W-:Y:S01]  /*5e30*/  FMUL.FTZ R93, R114, R4 ;  /* 0x00000004725d7220 */ /* 0x000fe20000410000 */
[----:B------:R-:W-:Y:S01]  /*5e40*/  PRMT R113, RZ, 0x5410, R113 ;  /* 0x00005410ff717816 */ /* 0x000fe20000000071 */
[----:B------:R-:W-:Y:S01]  /*5e50*/  FMUL.FTZ R2, R79, R2 ;  /* 0x000000024f027220 */ /* 0x000fe20000410000 */
[----:B0-----:R-:W-:-:S02]  /*5e60*/  PRMT R3, RZ, 0x5410, R3 ;  /* 0x00005410ff037816 */ /* 0x001fc40000000003 */
[----:B------:R-:W0:Y:S01]  /*5e70*/  MUFU.RCP R83, R83 ;  /* 0x0000005300537308 */ /* 0x000e220000001000 */
[----:B------:R-:W-:Y:S02]  /*5e80*/  FFMA.FTZ R97, R68, R97, 1 ;  /* 0x3f80000044617423 */ /* 0x000fe40000010061 */
[----:B----4-:R-:W-:Y:S02]  /*5e90*/  FMUL.FTZ R96, R80, R93 ;  /* 0x0000005d50607220 */ /* 0x010fe40000410000 */
        /* <DEDUP_REMOVED lines=9> */
[----:B--2---:R-:W-:Y:S01]  /*5f30*/  PRMT R0, RZ, 0x5410, R0 ;  /* 0x00005410ff007816 */ /* 0x004fe20000000000 */
        /* <DEDUP_REMOVED lines=90> */
.L_x_834:
[----:B-1----:R-:W-:Y:S05]  /*64e0*/  BSYNC B0 ;  /* 0x0000000000007941 */ /* 0x002fea0003800000 */
.L_x_833:
        /* <DEDUP_REMOVED lines=30> */
[-C--:B------:R-:W-:Y:S01]  /*66d0*/  ISETP.GE.AND P2, PT, R163, R99.reuse, PT ;  /* 0x00000063a300720c */ /* 0x080fe20003f46270 */
        /* <DEDUP_REMOVED lines=139> */
.L_x_837:
[----:B------:R-:W-:Y:S05]  /*6f90*/  BSYNC B0 ;  /* 0x0000000000007941 */ /* 0x000fea0003800000 */
.L_x_836:
        /* <DEDUP_REMOVED lines=43> */
.L_x_835:
        /* <DEDUP_REMOVED lines=27> */
[----:B--2---:R-:W-:Y:S01]  /*7400*/  FFMA.FTZ R3, R142, R3, R0 ;  /* 0x000000038e037223 */ /* 0x004fe20000010000 */
        /* <DEDUP_REMOVED lines=51> */
.L_x_886:
[----:B------:R-:W2:Y:S01]  /*7740*/  LDL R77, [R1+0x8] ;  /* 0x00000800014d7983 */ /* 0x000ea20000100800 */
[----:B------:R-:W-:-:S03]  /*7750*/  ULDC.64 UR36, c[0x0][0x180] ;  /* 0x0000600000247ab9 */ /* 0x000fc60000000a00 */
[----:B------:R-:W3:Y:S04]  /*7760*/  LDL R76, [R1+0x4] ;  /* 0x00000400014c7983 */ /* 0x000ee80000100800 */
[----:B------:R-:W4:Y:S01]  /*7770*/  LDL R75, [R1+0x5c] ;  /* 0x00005c00014b7983 */ /* 0x000f220000100800 */
[----:B------:R-:W-:Y:S02]  /*7780*/  UIMAD UR38, UR11, UR36, URZ ;  /* 0x000000240b2672a4 */ /* 0x000fe4000f8e023f */
[----:B------:R-:W-:Y:S01]  /*7790*/  UIMAD.WIDE.U32 UR34, UR10, UR36, URZ ;  /* 0x000000240a2272a5 */ /* 0x000fe2000f8e003f */
[----:B------:R-:W4:Y:S01]  /*77a0*/  LDL R82, [R1] ;  /* 0x0000000001527983 */ /* 0x000f220000100800 */
[----:B------:R-:W-:Y:S02]  /*77b0*/  UIMAD UR38, UR10, UR37, UR38 ;  /* 0x000000250a2672a4 */ /* 0x000fe4000f8e0226 */
[----:B------:R-:W-:Y:S01]  /*77c0*/  USHF.R.S32.HI UR44, URZ, 0x1f, UR7 ;  /* 0x0000001f3f2c7899 */ /* 0x000fe20008011407 */
[----:B------:R-:W-:Y:S01]  /*77d0*/  MOV R41, UR7 ;  /* 0x0000000700297c02 */ /* 0x000fe20008000f00 */
[----:B------:R-:W-:Y:S01]  /*77e0*/  ULDC.64 UR36, c[0x0][0x188] ;  /* 0x0000620000247ab9 */ /* 0x000fe20000000a00 */
[----:B------:R-:W4:Y:S01]  /*77f0*/  LDL R81, [R1+0x4c] ;  /* 0x00004c0001517983 */ /* 0x000f220000100800 */
[----:B------:R-:W-:-:S02]  /*7800*/  UIADD3 UR35, UR35, UR38, URZ ;  /* 0x0000002623237290 */ /* 0x000fc4000fffe03f */
        /* <DEDUP_REMOVED lines=8> */
[----:B------:R-:W-:Y:S02]  /*7890*/  UIMAD UR46, UR44, UR34, URZ ;  /* 0x000000222c2e72a4 */ /* 0x000fe4000f8e023f */
[----:B------:R-:W-:Y:S01]  /*78a0*/  UIADD3 UR34, UR37, UR45, URZ ;  /* 0x0000002d25227290 */ /* 0x000fe2000fffe03f */
[----:B------:R-:W4:Y:S01]  /*78b0*/  LDL R88, [R1+0x48] ;  /* 0x0000480001587983 */ /* 0x000f220000100800 */
[----:B------:R-:W-:Y:S01]  /*78c0*/  ULEA UR38, UP0, UR36, UR38, 0x2 ;  /* 0x0000002624267291 */ /* 0x000fe2000f80103f */
[----:B------:R-:W-:Y:S02]  /*78d0*/  PRMT R62, RZ, 0x7610, R62 ;  /* 0x00007610ff3e7816 */ /* 0x000fe4000000003e */
[----:B------:R-:W-:Y:S01]  /*78e0*/  PRMT R63, RZ, 0x7610, R63 ;  /* 0x00007610ff3f7816 */ /* 0x000fe2000000003f */
[----:B------:R-:W-:Y:S01]  /*78f0*/  ULEA.HI.X UR39, UR36, UR39, UR34, 0x2, UP0 ;  /* 0x0000002724277291 */ /* 0x000fe200080f1422 */
[----:B------:R-:W-:Y:S01]  /*7900*/  PRMT R64, RZ, 0x7610, R64 ;  /* 0x00007610ff407816 */ /* 0x000fe20000000040 */
[----:B------:R-:W4:Y:S01]  /*7910*/  LDL R87, [R1+0x40] ;  /* 0x0000400001577983 */ /* 0x000f220000100800 */
[----:B------:R-:W-:-:S02]  /*7920*/  ULDC UR34, c[0x0][0x168] ;  /* 0x00005a0000227ab9 */ /* 0x000fc40000000800 */
[----:B------:R-:W-:Y:S01]  /*7930*/  UIADD3 UR34, -UR25, UR34, URZ ;  /* 0x0000002219227290 */ /* 0x000fe2000fffe13f */
[----:B------:R-:W-:Y:S01]  /*7940*/  IMAD.WIDE.U32 R40, R41, c[0x0][0x1a0], R56 ;  /* 0x0000680029287a25 */ /* 0x000fe200078e0038 */
[----:B------:R-:W-:Y:S01]  /*7950*/  UIMAD UR35, UR7, UR35, UR46 ;  /* 0x00000023072372a4 */ /* 0x000fe2000f8e022e */
[----:B------:R-:W-:Y:S01]  /*7960*/  PRMT R65, RZ, 0x7610, R65 ;  /* 0x00007610ff417816 */ /* 0x000fe20000000041 */
[----:B------:R-:W4:Y:S02]  /*7970*/  LDL R86, [R1+0x3c] ;  /* 0x00003c0001567983 */ /* 0x000f240000100800 */
[C---:B------:R-:W-:Y:S02]  /*7980*/  LEA R42, P0, R40.reuse, UR22, 0x1 ;  /* 0x00000016282a7c11 */ /* 0x040fe4000f8008ff */
[----:B------:R-:W-:Y:S01]  /*7990*/  IADD3 R41, R41, UR35, RZ ;  /* 0x0000002329297c10 */ /* 0x000fe2000fffe0ff */
[----:B------:R-:W4:Y:S03]  /*79a0*/  LDL R85, [R1+0x38] ;  /* 0x0000380001557983 */ /* 0x000f260000100800 */
[--C-:B------:R-:W-:Y:S01]  /*79b0*/  LEA.HI.X R43, R40, UR23, R41.reuse, 0x1, P0 ;  /* 0x00000017282b7c11 */ /* 0x100fe200080f0c29 */
[----:B------:R-:W4:Y:S01]  /*79c0*/  LDL R84, [R1+0x34] ;  /* 0x0000340001547983 */ /* 0x000f220000100800 */
[----:B------:R-:W-:Y:S01]  /*79d0*/  PRMT R41, RZ, 0x7610, R41 ;  /* 0x00007610ff297816 */ /* 0x000fe20000000029 */
[----:B------:R-:W-:Y:S01]  /*79e0*/  IMAD.U32 R61, RZ, RZ, UR39 ;  /* 0x00000027ff3d7e24 */ /* 0x000fe2000f8e00ff */
[----:B------:R-:W-:Y:S01]  /*79f0*/  MOV R60, UR38 ;  /* 0x00000026003c7c02 */ /* 0x000fe20008000f00 */
[----:B------:R-:W4:Y:S01]  /*7a00*/  LDL R83, [R1+0x30] ;  /* 0x0000300001537983 */ /* 0x000f220000100800 */
[----:B------:R-:W-:-:S03]  /*7a10*/  ISETP.GE.AND P1, PT, R56, UR34, PT ;  /* 0x0000002238007c0c */ /* 0x000fc6000bf26270 */
[----:B------:R0:W4:Y:S01]  /*7a20*/  LDG.E R72, [R60.64] ;  /* 0x000000203c487981 */ /* 0x000122000c1e1900 */
[----:B------:R-:W-:Y:S02]  /*7a30*/  PRMT R40, RZ, 0x7610, R40 ;  /* 0x00007610ff287816 */ /* 0x000fe40000000028 */
[----:B0-----:R-:W-:-:S07]  /*7a40*/  PRMT R60, RZ, 0x7610, R60 ;  /* 0x00007610ff3c7816 */ /* 0x001fce000000003c */
[----:B------:R-:W4:Y:S01]  /*7a50*/  @!P1 LDG.E.U16 R40, [R42.64] ;  /* 0x000000202a289981 */ /* 0x000f22000c1e1500 */
[----:B--2---:R-:W-:-:S03]  /*7a60*/  ISETP.GE.AND P2, PT, R77, UR34, PT ;  /* 0x000000224d007c0c */ /* 0x004fc6000bf46270 */
[----:B------:R-:W2:Y:S01]  /*7a70*/  LDL R77, [R1+0x58] ;  /* 0x00005800014d7983 */ /* 0x000ea20000100800 */
[----:B---3--:R-:W-:-:S03]  /*7a80*/  ISETP.GE.AND P3, PT, R76, UR34, PT ;  /* 0x000000224c007c0c */ /* 0x008fc6000bf66270 */
[----:B------:R-:W3:Y:S06]  /*7a90*/  LDL R76, [R1+0x54] ;  /* 0x00005400014c7983 */ /* 0x000eec0000100800 */
[----:B------:R0:W3:Y:S01]  /*7aa0*/  @!P2 LDG.E.U16 R41, [R42.64+0x40] ;  /* 0x000040202a29a981 */ /* 0x0000e2000c1e1500 */
[----:B------:R-:W-:Y:S02]  /*7ab0*/  ISETP.GE.AND P2, PT, R162, UR34, PT ;  /* 0x00000022a2007c0c */ /* 0x000fe4000bf46270 */
[----:B----4-:R-:W-:Y:S01]  /*7ac0*/  ISETP.GE.AND P4, PT, R82, UR34, PT ;  /* 0x0000002252007c0c */ /* 0x010fe2000bf86270 */
[----:B------:R0:W4:Y:S10]  /*7ad0*/  @!P3 LDG.E.U16 R62, [R42.64+0x80] ;  /* 0x000080202a3eb981 */ /* 0x000134000c1e1500 */
[----:B------:R0:W4:Y:S01]  /*7ae0*/  @!P2 LDG.E.U16 R60, [R42.64+0x1c0] ;  /* 0x0001c0202a3ca981 */ /* 0x000122000c1e1500 */
[----:B------:R-:W-:-:S03]  /*7af0*/  ISETP.GE.AND P2, PT, R75, UR34, PT ;  /* 0x000000224b007c0c */ /* 0x000fc6000bf46270 */
[----:B------:R-:W4:Y:S01]  /*7b00*/  LDL R75, [R1+0x44] ;  /* 0x00004400014b7983 */ /* 0x000f220000100800 */
[----:B------:R-:W-:Y:S02]  /*7b10*/  ISETP.GE.AND P5, PT, R165, UR34, PT ;  /* 0x00000022a5007c0c */ /* 0x000fe4000bfa6270 */
[----:B------:R-:W-:Y:S01]  /*7b20*/  ISETP.GE.AND P0, PT, R164, UR34, PT ;  /* 0x00000022a4007c0c */ /* 0x000fe2000bf06270 */
[----:B------:R0:W4:Y:S01]  /*7b30*/  @!P4 LDG.E.U16 R63, [R42.64+0xc0] ;  /* 0x0000c0202a3fc981 */ /* 0x000122000c1e1500 */
[----:B------:R-:W-:Y:S02]  /*7b40*/  ISETP.GE.AND P1, PT, R163, UR34, PT ;  /* 0x00000022a3007c0c */ /* 0x000fe4000bf26270 */
[----:B------:R-:W-:Y:S01]  /*7b50*/  ISETP.GE.AND P3, PT, R161, UR34, PT ;  /* 0x00000022a1007c0c */ /* 0x000fe2000bf66270 */
[----:B------:R-:W4:Y:S01]  /*7b60*/  LDL R82, [R1+0x2c] ;  /* 0x00002c0001527983 */ /* 0x000f220000100800 */
[----:B------:R-:W-:Y:S02]  /*7b70*/  ISETP.GE.AND P4, PT, R81, UR34, PT ;  /* 0x0000002251007c0c */ /* 0x000fe4000bf86270 */
[----:B------:R-:W-:Y:S01]  /*7b80*/  PRMT R66, RZ, 0x7610, R66 ;  /* 0x00007610ff427816 */ /* 0x000fe20000000042 */
[----:B------:R-:W4:Y:S01]  /*7b90*/  LDL R81, [R1+0x28] ;  /* 0x0000280001517983 */ /* 0x000f220000100800 */
[----:B------:R-:W-:-:S02]  /*7ba0*/  PRMT R61, RZ, 0x7610, R61 ;  /* 0x00007610ff3d7816 */ /* 0x000fc4000000003d */
[----:B------:R-:W-:Y:S01]  /*7bb0*/  PRMT R67, RZ, 0x7610, R67 ;  /* 0x00007610ff437816 */ /* 0x000fe20000000043 */
[----:B------:R0:W4:Y:S01]  /*7bc0*/  @!P5 LDG.E.U16 R64, [R42.64+0x100] ;  /* 0x000100202a40d981 */ /* 0x000122000c1e1500 */
[----:B------:R-:W-:-:S03]  /*7bd0*/  ISETP.GE.AND P5, PT, R80, UR34, PT ;  /* 0x0000002250007c0c */ /* 0x000fc6000bfa6270 */
[----:B------:R0:W4:Y:S01]  /*7be0*/  @!P0 LDG.E.U16 R65, [R42.64+0x140] ;  /* 0x000140202a418981 */ /* 0x000122000c1e1500 */
[----:B------:R-:W-:-:S03]  /*7bf0*/  ISETP.GE.AND P0, PT, R79, UR34, PT ;  /* 0x000000224f007c0c */ /* 0x000fc6000bf06270 */
[----:B------:R0:W4:Y:S01]  /*7c00*/  @!P1 LDG.E.U16 R66, [R42.64+0x180] ;  /* 0x000180202a429981 */ /* 0x000122000c1e1500 */
[----:B------:R-:W-:-:S03]  /*7c10*/  ISETP.GE.AND P1, PT, R78, UR34, PT ;  /* 0x000000224e007c0c */ /* 0x000fc6000bf26270 */
[----:B------:R0:W4:Y:S01]  /*7c20*/  @!P3 LDG.E.U16 R61, [R42.64+0x200] ;  /* 0x000200202a3db981 */ /* 0x000122000c1e1500 */
[----:B------:R-:W-:-:S03]  /*7c30*/  PRMT R68, RZ, 0x7610, R68 ;  /* 0x00007610ff447816 */ /* 0x000fc60000000044 */
[----:B------:R0:W4:Y:S01]  /*7c40*/  @!P4 LDG.E.U16 R67, [R42.64+0x240] ;  /* 0x000240202a43c981 */ /* 0x000122000c1e1500 */
[----:B------:R-:W-:Y:S02]  /*7c50*/  PRMT R69, RZ, 0x7610, R69 ;  /* 0x00007610ff457816 */ /* 0x000fe40000000045 */
[----:B------:R-:W-:Y:S01]  /*7c60*/  PRMT R70, RZ, 0x7610, R70 ;  /* 0x00007610ff467816 */ /* 0x000fe20000000046 */
[----:B------:R-:W4:Y:S01]  /*7c70*/  LDL R80, [R1+0x24] ;  /* 0x0000240001507983 */ /* 0x000f220000100800 */
[----:B------:R-:W-:Y:S02]  /*7c80*/  PRMT R71, RZ, 0x7610, R71 ;  /* 0x00007610ff477816 */ /* 0x000fe40000000047 */
[----:B------:R-:W-:Y:S01]  /*7c90*/  PRMT R73, RZ, 0x7610, R73 ;  /* 0x00007610ff497816 */ /* 0x000fe20000000049 */
[----:B------:R-:W4:Y:S01]  /*7ca0*/  LDL R79, [R1+0x20] ;  /* 0x00002000014f7983 */ /* 0x000f220000100800 */
[----:B------:R-:W-:-:S03]  /*7cb0*/  PRMT R74, RZ, 0x7610, R74 ;  /* 0x00007610ff4a7816 */ /* 0x000fc6000000004a */
[----:B------:R0:W4:Y:S04]  /*7cc0*/  @!P5 LDG.E.U16 R68, [R42.64+0x280] ;  /* 0x000280202a44d981 */ /* 0x000128000c1e1500 */
[----:B------:R-:W4:Y:S04]  /*7cd0*/  LDL R78, [R1+0x1c] ;  /* 0x00001c00014e7983 */ /* 0x000f280000100800 */
[----:B------:R0:W4:Y:S04]  /*7ce0*/  @!P0 LDG.E.U16 R69, [R42.64+0x2c0] ;  /* 0x0002c0202a458981 */ /* 0x000128000c1e1500 */
[----:B------:R0:W4:Y:S04]  /*7cf0*/  @!P1 LDG.E.U16 R70, [R42.64+0x300] ;  /* 0x000300202a469981 */ /* 0x000128000c1e1500 */
[----:B------:R-:W-:Y:S04]  /*7d00*/  STS.U16 [R88], R40 ;  /* 0x0000002858007388 */ /* 0x000fe80000000400 */
[----:B------:R0:W4:Y:S01]  /*7d10*/  @!P2 LDG.E.U16 R71, [R42.64+0x340] ;  /* 0x000340202a47a981 */ /* 0x000122000c1e1500 */
[----:B--2---:R-:W-:-:S03]  /*7d20*/  ISETP.GE.AND P3, PT, R77, UR34, PT ;  /* 0x000000224d007c0c */ /* 0x004fc6000bf66270 */
[----:B------:R-:W2:Y:S01]  /*7d30*/  LDL R77, [R1+0x18] ;  /* 0x00001800014d7983 */ /* 0x000ea20000100800 */
[----:B---3--:R-:W-:Y:S01]  /*7d40*/  ISETP.GE.AND P4, PT, R76, UR34, PT ;  /* 0x000000224c007c0c */ /* 0x008fe2000bf86270 */
[----:B------:R-:W-:Y:S02]  /*7d50*/  ULDC.64 UR34, c[0x0][0x1b8] ;  /* 0x00006e0000227ab9 */ /* 0x000fe40000000a00 */
[----:B------:R-:W3:Y:S06]  /*7d60*/  LDL R76, [R1+0x14] ;  /* 0x00001400014c7983 */ /* 0x000eec0000100800 */
[----:B------:R0:W3:Y:S04]  /*7d70*/  @!P3 LDG.E.U16 R73, [R42.64+0x380] ;  /* 0x000380202a49b981 */ /* 0x0000e8000c1e1500 */
[----:B------:R0:W3:Y:S04]  /*7d80*/  @!P4 LDG.E.U16 R74, [R42.64+0x3c0] ;  /* 0x0003c0202a4ac981 */ /* 0x0000e8000c1e1500 */
[----:B0-----:R-:W3:Y:S04]  /*7d90*/  LDL R43, [R1+0xc] ;  /* 0x00000c00012b7983 */ /* 0x001ee80000100800 */
[----:B----4-:R0:W-:Y:S04]  /*7da0*/  STS.U16 [R75+0x40], R41 ;  /* 0x000040294b007388 */ /* 0x0101e80000000400 */
[----:B0-----:R-:W4:Y:S01]  /*7db0*/  LDL R75, [R1+0x10] ;  /* 0x00001000014b7983 */ /* 0x001f220000100800 */
[----:B------:R-:W-:-:S04]  /*7dc0*/  UIMAD UR38, UR11, UR34, URZ ;  /* 0x000000220b2672a4 */ /* 0x000fc8000f8e023f */
[----:B------:R-:W-:-:S07]  /*7dd0*/  UIMAD UR39, UR10, UR35, UR38 ;  /* 0x000000230a2772a4 */ /* 0x000fce000f8e0226 */
[----:B------:R-:W0:Y:S01]  /*7de0*/  R2UR UR38, R72 ;  /* 0x00000000482673c2 */ /* 0x000e2200000e0000 */
[----:B------:R-:W-:-:S03]  /*7df0*/  UIMAD.WIDE.U32 UR36, UR10, UR34, URZ ;  /* 0x000000220a2472a5 */ /* 0x000fc6000f8e003f */
[----:B------:R-:W-:Y:S02]  /*7e00*/  ULDC.64 UR34, c[0x0][0x1c0] ;  /* 0x0000700000227ab9 */ /* 0x000fe40000000a00 */
[----:B------:R-:W-:Y:S01]  /*7e10*/  UIADD3 UR37, UR37, UR39, URZ ;  /* 0x0000002725257290 */ /* 0x000fe2000fffe03f */
[----:B------:R-:W-:Y:S01]  /*7e20*/  ISETP.NE.AND P1, PT, R55, RZ, PT ;  /* 0x000000ff3700720c */ /* 0x000fe20003f25270 */
[----:B------:R-:W-:Y:S01]  /*7e30*/  UIMAD UR39, UR44, UR34, URZ ;  /* 0x000000222c2772a4 */ /* 0x000fe2000f8e023f */
[----:B------:R-:W-:Y:S01]  /*7e40*/  STS.U16 [R87+0x80], R62 ;  /* 0x0000803e57007388 */ /* 0x000fe20000000400 */
[----:B------:R-:W-:Y:S02]  /*7e50*/  UIMAD.WIDE.U32 UR36, UR7, UR34, UR36 ;  /* 0x00000022072472a5 */ /* 0x000fe4000f8e0024 */
[----:B------:R-:W-:Y:S01]  /*7e60*/  UIMAD UR39, UR7, UR35, UR39 ;  /* 0x00000023072772a4 */ /* 0x000fe2000f8e0227 */
[----:B0-----:R-:W-:Y:S01]  /*7e70*/  MOV R72, UR38 ;  /* 0x0000002600487c02 */ /* 0x001fe20008000f00 */
[----:B------:R-:W-:Y:S01]  /*7e80*/  STS.U16 [R86+0xc0], R63 ;  /* 0x0000c03f56007388 */ /* 0x000fe20000000400 */
[----:B------:R-:W-:-:S03]  /*7e90*/  ULDC.64 UR34, c[0x0][0x230] ;  /* 0x00008c0000227ab9 */ /* 0x000fc60000000a00 */
[----:B------:R-:W-:-:S04]  /*7ea0*/  FMUL.FTZ R72, R72, 1.4426950216293334961 ;  /* 0x3fb8aa3b48487820 */ /* 0x000fc80000410000 */
[----:B------:R-:W-:Y:S01]  /*7eb0*/  FMUL.FTZ R136, R72, R33 ;  /* 0x0000002148887220 */ /* 0x000fe20000410000 */
[----:B------:R-:W-:Y:S01]  /*7ec0*/  STS.U16 [R85+0x100], R64 ;  /* 0x0001004055007388 */ /* 0x000fe20000000400 */
[----:B------:R-:W-:Y:S01]  /*7ed0*/  UIADD3 UR37, UR37, UR39, URZ ;  /* 0x0000002725257290 */ /* 0x000fe2000fffe03f */
[----:B------:R-:W-:Y:S01]  /*7ee0*/  MOV R42, UR43 ;  /* 0x0000002b002a7c02 */ /* 0x000fe20008000f00 */
[----:B------:R-:W-:Y:S01]  /*7ef0*/  ULEA UR34, UP0, UR36, UR34, 0x2 ;  /* 0x0000002224227291 */ /* 0x000fe2000f80103f */
[----:B------:R-:W-:Y:S01]  /*7f00*/  STS.U16 [R84+0x140], R65 ;  /* 0x0001404154007388 */ /* 0x000fe20000000400 */
[----:B------:R-:W0:Y:S03]  /*7f10*/  MUFU.EX2 R136, R136 ;  /* 0x0000008800887308 */ /* 0x000e260000000800 */
[----:B------:R-:W-:Y:S01]  /*7f20*/  STS.U16 [R83+0x180], R66 ;  /* 0x0001804253007388 */ /* 0x000fe20000000400 */
[----:B------:R-:W-:-:S03]  /*7f30*/  ULEA.HI.X UR35, UR36, UR35, UR37, 0x2, UP0 ;  /* 0x0000002324237291 */ /* 0x000fc600080f1425 */
[----:B------:R-:W-:Y:S01]  /*7f40*/  STS.U16 [R82+0x1c0], R60 ;  /* 0x0001c03c52007388 */ /* 0x000fe20000000400 */
[----:B------:R-:W-:-:S03]  /*7f50*/  LEA R42, R42, UR7, 0x8 ;  /* 0x000000072a2a7c11 */ /* 0x000fc6000f8e40ff */
[----:B------:R-:W-:Y:S01]  /*7f60*/  STS.U16 [R81+0x200], R61 ;  /* 0x0002003d51007388 */ /* 0x000fe20000000400 */
[----:B------:R-:W-:-:S03]  /*7f70*/  @P1 IADD3 R42, R55, 0x200, RZ ;  /* 0x00000200372a1810 */ /* 0x000fc60007ffe0ff */
[----:B------:R-:W-:Y:S04]  /*7f80*/  STS.U16 [R80+0x240], R67 ;  /* 0x0002404350007388 */ /* 0x000fe80000000400 */
[----:B------:R-:W-:Y:S04]  /*7f90*/  STS.U16 [R79+0x280], R68 ;  /* 0x000280444f007388 */ /* 0x000fe80000000400 */
[----:B------:R-:W-:Y:S01]  /*7fa0*/  STS.U16 [R78+0x2c0], R69 ;  /* 0x0002c0454e007388 */ /* 0x000fe20000000400 */
[----:B------:R-:W-:Y:S01]  /*7fb0*/  IMAD.U32 R40, RZ, RZ, UR34 ;  /* 0x00000022ff287e24 */ /* 0x000fe2000f8e00ff */
[----:B------:R-:W-:-:S02]  /*7fc0*/  MOV R41, UR35 ;  /* 0x0000002300297c02 */ /* 0x000fc40008000f00 */
[----:B------:R-:W-:Y:S01]  /*7fd0*/  ISETP.NE.AND P0, PT, R55, 0x7f, PT ;  /* 0x0000007f3700780c */ /* 0x000fe20003f05270 */
[----:B------:R-:W-:Y:S01]  /*7fe0*/  BSSY B0, `(.L_x_839) ;  /* 0x0000027000007945 */ /* 0x000fe20003800000 */
[----:B--2---:R-:W-:Y:S04]  /*7ff0*/  STS.U16 [R77+0x300], R70 ;  /* 0x000300464d007388 */ /* 0x004fe80000000400 */
[----:B---3--:R-:W-:Y:S04]  /*8000*/  STS.U16 [R76+0x340], R71 ;  /* 0x000340474c007388 */ /* 0x008fe80000000400 */
[----:B----4-:R1:W-:Y:S04]  /*8010*/  STS.U16 [R75+0x380], R73 ;  /* 0x000380494b007388 */ /* 0x0103e80000000400 */
[----:B------:R2:W-:Y:S01]  /*8020*/  STS.U16 [R43+0x3c0], R74 ;  /* 0x0003c04a2b007388 */ /* 0x0005e20000000400 */
[----:B------:R-:W-:-:S06]  /*8030*/  NOP ;  /* 0x0000000000007918 */ /* 0x000fcc0000000000 */
[----:B-1----:R-:W-:Y:S01]  /*8040*/  SHF.L.U32 R75, R42, 0x2, RZ ;  /* 0x000000022a4b7819 */ /* 0x002fe200000006ff */
        /* <DEDUP_REMOVED lines=30> */
[----:B--2---:R-:W-:-:S05]  /*8230*/  MOV R40, UR34 ;  /* 0x0000002200287c02 */ /* 0x004fca0008000f00 */
[----:B------:R0:W2:Y:S02]  /*8240*/  @P0 LDS R95, [R40.X4+0x3be0] ;  /* 0x003be000285f0984 */ /* 0x0000a40000004800 */
.L_x_840:
[----:B---34-:R-:W-:Y:S05]  /*8250*/  BSYNC B0 ;  /* 0x0000000000007941 */ /* 0x018fea0003800000 */
.L_x_839:
[----:B------:R-:W-:Y:S01]  /*8260*/  UISETP.GE.AND UP0, UPT, UR24, 0x2, UPT ;  /* 0x000000021800788c */ /* 0x000fe2000bf06270 */
[----:B0-2---:R-:W-:Y:S01]  /*8270*/  LOP3.LUT R40, R55, 0x1f, RZ, 0xc0, !PT ;  /* 0x0000001f37287812 */ /* 0x005fe200078ec0ff */
[----:B------:R-:W-:Y:S01]  /*8280*/  HFMA2.MMA R73, -RZ, RZ, 0, 4.76837158203125e-07 ;  /* 0x00000008ff497435 */ /* 0x000fe200000001ff */
[----:B------:R-:W-:Y:S01]  /*8290*/  IMAD.MOV.U32 R41, RZ, RZ, c[0x0][0x16c] ;  /* 0x00005b00ff297624 */ /* 0x000fe200078e00ff */
[----:B------:R-:W-:Y:S01]  /*82a0*/  MOV R83, RZ ;  /* 0x000000ff00537202 */ /* 0x000fe20000000f00 */
[----:B------:R-:W-:Y:S01]  /*82b0*/  IMAD.MOV.U32 R82, RZ, RZ, 0x3f800000 ;  /* 0x3f800000ff527424 */ /* 0x000fe200078e00ff */
[----:B------:R-:W-:-:S04]  /*82c0*/  PLOP3.LUT P0, PT, PT, PT, UP0, 0x80, 0x0 ;  /* 0x000000000000781c */ /* 0x000fc80003f0f008 */
[----:B------:R-:W-:Y:S01]  /*82d0*/  ISETP.NE.OR P0, PT, R40, RZ, !P0 ;  /* 0x000000ff2800720c */ /* 0x000fe20004705670 */
[C---:B------:R-:W-:Y:S01]  /*82e0*/  FMUL.FTZ R94, R72.reuse, R32 ;  /* 0x00000020485e7220 */ /* 0x040fe20000410000 */
[----:B------:R-:W-:Y:S01]  /*82f0*/  MOV R40, UR24 ;  /* 0x0000001800287c02 */ /* 0x000fe20008000f00 */
[C---:B------:R-:W-:Y:S02]  /*8300*/  FMUL.FTZ R93, R72.reuse, R31 ;  /* 0x0000001f485d7220 */ /* 0x040fe40000410000 */
[----:B------:R-:W-:Y:S02]  /*8310*/  FMUL.FTZ R92, R72, R30 ;  /* 0x0000001e485c7220 */ /* 0x000fe40000410000 */
[----:B------:R-:W0:Y:S01]  /*8320*/  MUFU.EX2 R94, R94 ;  /* 0x0000005e005e7308 */ /* 0x000e220000000800 */
[----:B------:R-:W-:-:S05]  /*8330*/  PRMT R137, RZ, 0x5410, R53 ;  /* 0x00005410ff897816 */ /* 0x000fca0000000035 */
[----:B------:R-:W-:Y:S02]  /*8340*/  @!P0 IADD3 R40, R40, -0x2, RZ ;  /* 0xfffffffe28288810 */ /* 0x000fe40007ffe0ff */
[----:B------:R-:W2:Y:S01]  /*8350*/  MUFU.EX2 R93, R93 ;  /* 0x0000005d005d7308 */ /* 0x000ea20000000800 */
[----:B------:R-:W-:Y:S01]  /*8360*/  PRMT R88, RZ, 0x5410, R52 ;  /* 0x00005410ff587816 */ /* 0x000fe20000000034 */
[----:B------:R-:W-:Y:S02]  /*8370*/  FMUL.FTZ R91, R72, R29 ;  /* 0x0000001d485b7220 */ /* 0x000fe40000410000 */
[----:B------:R-:W-:Y:S01]  /*8380*/  @!P0 IMAD R40, R40, R41, UR7 ;  /* 0x0000000728288e24 */ /* 0x000fe2000f8e0229 */
[----:B------:R-:W-:Y:S01]  /*8390*/  PRMT R89, RZ, 0x5410, R51 ;  /* 0x00005410ff597816 */ /* 0x000fe20000000033 */
[----:B------:R-:W-:Y:S01]  /*83a0*/  FMUL.FTZ R90, R72, R28 ;  /* 0x0000001c485a7220 */ /* 0x000fe20000410000 */
[----:B-1----:R-:W-:Y:S01]  /*83b0*/  PRMT R71, RZ, 0x5410, R71 ;  /* 0x00005410ff477816 */ /* 0x002fe20000000047 */
[----:B------:R-:W1:Y:S01]  /*83c0*/  MUFU.EX2 R92, R92 ;  /* 0x0000005c005c7308 */ /* 0x000e620000000800 */
[----:B------:R-:W-:Y:S01]  /*83d0*/  PRMT R70, RZ, 0x5410, R70 ;  /* 0x00005410ff467816 */ /* 0x000fe20000000046 */
[----:B------:R-:W-:Y:S01]  /*83e0*/  @!P0 IMAD.WIDE R40, R40, R73, UR30 ;  /* 0x0000001e28288e25 */ /* 0x000fe2000f8e0249 */
[----:B------:R-:W-:-:S03]  /*83f0*/  PRMT R121, RZ, 0x5410, R50 ;  /* 0x00005410ff797816 */ /* 0x000fc60000000032 */
[----:B------:R-:W-:Y:S01]  /*8400*/  FMUL.FTZ R137, R137, R33 ;  /* 0x0000002189897220 */ /* 0x000fe20000410000 */
[----:B------:R-:W-:Y:S01]  /*8410*/  PRMT R69, RZ, 0x5410, R69 ;  /* 0x00005410ff457816 */ /* 0x000fe20000000045 */
[----:B------:R-:W-:Y:S01]  /*8420*/  FMUL.FTZ R88, R88, R32 ;  /* 0x0000002058587220 */ /* 0x000fe20000410000 */
[----:B------:R-:W3:Y:S01]  /*8430*/  MUFU.EX2 R91, R91 ;  /* 0x0000005b005b7308 */ /* 0x000ee20000000800 */
[----:B------:R-:W-:Y:S01]  /*8440*/  FMUL.FTZ R81, R72, R27 ;  /* 0x0000001b48517220 */ /* 0x000fe20000410000 */
[----:B------:R0:W5:Y:S01]  /*8450*/  @!P0 LDG.E.64 R82, [R40.64] ;  /* 0x0000002028528981 */ /* 0x000162000c1e1b00 */
[----:B------:R-:W-:Y:S01]  /*8460*/  FMUL.FTZ R89, R89, R31 ;  /* 0x0000001f59597220 */ /* 0x000fe20000410000 */
[----:B------:R-:W-:Y:S01]  /*8470*/  PRMT R122, RZ, 0x5410, R49 ;  /* 0x00005410ff7a7816 */ /* 0x000fe20000000031 */
[----:B------:R-:W-:Y:S01]  /*8480*/  FMUL.FTZ R137, R71, R137 ;  /* 0x0000008947897220 */ /* 0x000fe20000410000 */
[----:B------:R-:W-:Y:S01]  /*8490*/  PRMT R68, RZ, 0x5410, R68 ;  /* 0x00005410ff447816 */ /* 0x000fe20000000044 */
[----:B------:R-:W-:Y:S01]  /*84a0*/  FMUL.FTZ R88, R70, R88 ;  /* 0x0000005846587220 */ /* 0x000fe20000410000 */
[----:B------:R-:W4:Y:S01]  /*84b0*/  MUFU.EX2 R90, R90 ;  /* 0x0000005a005a7308 */ /* 0x000f220000000800 */
[----:B------:R-:W-:Y:S01]  /*84c0*/  FMUL.FTZ R80, R72, R26 ;  /* 0x0000001a48507220 */ /* 0x000fe20000410000 */
[----:B------:R-:W-:Y:S01]  /*84d0*/  PRMT R123, RZ, 0x5410, R48 ;  /* 0x00005410ff7b7816 */ /* 0x000fe20000000030 */
[----:B------:R-:W-:Y:S01]  /*84e0*/  FMUL.FTZ R121, R121, R30 ;  /* 0x0000001e79797220 */ /* 0x000fe20000410000 */
[----:B------:R-:W-:Y:S01]  /*84f0*/  PRMT R67, RZ, 0x5410, R67 ;  /* 0x00005410ff437816 */ /* 0x000fe20000000043 */
[-C--:B0-----:R-:W-:Y:S01]  /*8500*/  FMUL.FTZ R40, R136, R94.reuse ;  /* 0x0000005e88287220 */ /* 0x081fe20000410000 */
[----:B------:R-:W-:Y:S01]  /*8510*/  PRMT R124, RZ, 0x5410, R47 ;  /* 0x00005410ff7c7816 */ /* 0x000fe2000000002f */
[----:B------:R-:W-:Y:S01]  /*8520*/  FMUL.FTZ R89, R69, R89 ;  /* 0x0000005945597220 */ /* 0x000fe20000410000 */
[----:B------:R-:W0:Y:S01]  /*8530*/  MUFU.EX2 R81, R81 ;  /* 0x0000005100517308 */ /* 0x000e220000000800 */
[----:B------:R-:W-:Y:S01]  /*8540*/  FFMA.FTZ R85, R137, R94, R88 ;  /* 0x0000005e89557223 */ /* 0x000fe20000010058 */
[----:B------:R-:W-:Y:S01]  /*8550*/  PRMT R66, RZ, 0x5410, R66 ;  /* 0x00005410ff427816 */ /* 0x000fe20000000042 */
[C---:B--2---:R-:W-:Y:S01]  /*8560*/  FMUL.FTZ R40, R93.reuse, R40 ;  /* 0x000000285d287220 */ /* 0x044fe20000410000 */
[----:B------:R-:W-:Y:S01]  /*8570*/  PRMT R125, RZ, 0x5410, R46 ;  /* 0x00005410ff7d7816 */ /* 0x000fe2000000002e */
[----:B------:R-:W-:Y:S01]  /*8580*/  FMUL.FTZ R79, R72, R25 ;  /* 0x00000019484f7220 */ /* 0x000fe20000410000 */
[----:B------:R-:W-:Y:S01]  /*8590*/  PRMT R65, RZ, 0x5410, R65 ;  /* 0x00005410ff417816 */ /* 0x000fe20000000041 */
[----:B------:R-:W-:Y:S01]  /*85a0*/  FMUL.FTZ R122, R122, R29 ;  /* 0x0000001d7a7a7220 */ /* 0x000fe20000410000 */
[----:B------:R-:W2:Y:S01]  /*85b0*/  MUFU.EX2 R80, R80 ;  /* 0x0000005000507308 */ /* 0x000ea20000000800 */
[----:B------:R-:W-:Y:S01]  /*85c0*/  FMUL.FTZ R121, R68, R121 ;  /* 0x0000007944797220 */ /* 0x000fe20000410000 */
[----:B------:R-:W-:Y:S01]  /*85d0*/  PRMT R126, RZ, 0x5410, R45 ;  /* 0x00005410ff7e7816 */ /* 0x000fe2000000002d */
[----:B------:R-:W-:Y:S01]  /*85e0*/  FFMA.FTZ R85, R93, R85, R89 ;  /* 0x000000555d557223 */ /* 0x000fe20000010059 */
[----:B------:R-:W-:Y:S01]  /*85f0*/  PRMT R64, RZ, 0x5410, R64 ;  /* 0x00005410ff407816 */ /* 0x000fe20000000040 */
[----:B-1----:R-:W-:Y:S01]  /*8600*/  FMUL.FTZ R40, R92, R40 ;  /* 0x000000285c287220 */ /* 0x002fe20000410000 */
[----:B------:R-:W-:Y:S01]  /*8610*/  PRMT R127, RZ, 0x5410, R44 ;  /* 0x00005410ff7f7816 */ /* 0x000fe2000000002c */
[----:B------:R-:W-:Y:S01]  /*8620*/  FMUL.FTZ R78, R72, R24 ;  /* 0x00000018484e7220 */ /* 0x000fe20000410000 */
[----:B------:R-:W1:Y:S01]  /*8630*/  MUFU.EX2 R79, R79 ;  /* 0x0000004f004f7308 */ /* 0x000e620000000800 */
[----:B------:R-:W-:Y:S01]  /*8640*/  FMUL.FTZ R123, R123, R28 ;  /* 0x0000001c7b7b7220 */ /* 0x000fe20000410000 */
[----:B------:R-:W-:Y:S01]  /*8650*/  PRMT R63, RZ, 0x5410, R63 ;  /* 0x00005410ff3f7816 */ /* 0x000fe2000000003f */
[----:B------:R-:W-:Y:S01]  /*8660*/  FMUL.FTZ R122, R67, R122 ;  /* 0x0000007a437a7220 */ /* 0x000fe20000410000 */
[----:B------:R-:W-:Y:S01]  /*8670*/  PRMT R128, RZ, 0x5410, R39 ;  /* 0x00005410ff807816 */ /* 0x000fe20000000027 */
[----:B------:R-:W-:Y:S01]  /*8680*/  FFMA.FTZ R85, R92, R85, R121 ;  /* 0x000000555c557223 */ /* 0x000fe20000010079 */
[----:B------:R-:W-:Y:S01]  /*8690*/  PRMT R62, RZ, 0x5410, R62 ;  /* 0x00005410ff3e7816 */ /* 0x000fe2000000003e */
[C---:B---3--:R-:W-:Y:S01]  /*86a0*/  FMUL.FTZ R40, R91.reuse, R40 ;  /* 0x000000285b287220 */ /* 0x048fe20000410000 */
[----:B------:R-:W3:Y:S01]  /*86b0*/  MUFU.EX2 R78, R78 ;  /* 0x0000004e004e7308 */ /* 0x000ee20000000800 */
[----:B------:R-:W-:Y:S01]  /*86c0*/  FMUL.FTZ R77, R72, R23 ;  /* 0x00000017484d7220 */ /* 0x000fe20000410000 */
[----:B------:R-:W-:Y:S01]  /*86d0*/  PRMT R129, RZ, 0x5410, R38 ;  /* 0x00005410ff817816 */ /* 0x000fe20000000026 */
[----:B------:R-:W-:Y:S01]  /*86e0*/  FMUL.FTZ R124, R124, R27 ;  /* 0x0000001b7c7c7220 */ /* 0x000fe20000410000 */
[----:B------:R-:W-:Y:S01]  /*86f0*/  PRMT R61, RZ, 0x5410, R61 ;  /* 0x00005410ff3d7816 */ /* 0x000fe2000000003d */
[----:B------:R-:W-:Y:S01]  /*8700*/  FMUL.FTZ R123, R66, R123 ;  /* 0x0000007b427b7220 */ /* 0x000fe20000410000 */
[----:B------:R-:W-:Y:S01]  /*8710*/  PRMT R130, RZ, 0x5410, R37 ;  /* 0x00005410ff827816 */ /* 0x000fe20000000025 */
[----:B------:R-:W-:Y:S01]  /*8720*/  FFMA.FTZ R85, R91, R85, R122 ;  /* 0x000000555b557223 */ /* 0x000fe2000001007a */
[----:B------:R-:W1:Y:S01]  /*8730*/  MUFU.EX2 R77, R77 ;  /* 0x0000004d004d7308 */ /* 0x000e620000000800 */
[----:B----4-:R-:W-:Y:S01]  /*8740*/  FMUL.FTZ R40, R90, R40 ;  /* 0x000000285a287220 */ /* 0x010fe20000410000 */
[----:B------:R-:W-:Y:S01]  /*8750*/  PRMT R60, RZ, 0x5410, R60 ;  /* 0x00005410ff3c7816 */ /* 0x000fe2000000003c */
[----:B------:R-:W-:Y:S01]  /*8760*/  FMUL.FTZ R76, R72, R22 ;  /* 0x00000016484c7220 */ /* 0x000fe20000410000 */
[----:B------:R-:W-:Y:S01]  /*8770*/  PRMT R131, RZ, 0x5410, R36 ;  /* 0x00005410ff837816 */ /* 0x000fe20000000024 */
[----:B------:R-:W-:Y:S01]  /*8780*/  FMUL.FTZ R125, R125, R26 ;  /* 0x0000001a7d7d7220 */ /* 0x000fe20000410000 */
[----:B------:R-:W-:Y:S01]  /*8790*/  PRMT R43, RZ, 0x5410, R43 ;  /* 0x00005410ff2b7816 */ /* 0x000fe2000000002b */
[----:B------:R-:W-:Y:S01]  /*87a0*/  FMUL.FTZ R124, R65, R124 ;  /* 0x0000007c417c7220 */ /* 0x000fe20000410000 */
[----:B------:R-:W-:Y:S01]  /*87b0*/  PRMT R132, RZ, 0x5410, R35 ;  /* 0x00005410ff847816 */ /* 0x000fe20000000023 */
[----:B------:R-:W-:Y:S01]  /*87c0*/  FFMA.FTZ R85, R90, R85, R123 ;  /* 0x000000555a557223 */ /* 0x000fe2000001007b */
[----:B------:R-:W4:Y:S01]  /*87d0*/  MUFU.EX2 R76, R76 ;  /* 0x0000004c004c7308 */ /* 0x000f220000000800 */
[----:B0-----:R-:W-:Y:S01]  /*87e0*/  FMUL.FTZ R40, R81, R40 ;  /* 0x0000002851287220 */ /* 0x001fe20000410000 */
[----:B------:R-:W-:Y:S01]  /*87f0*/  PRMT R42, RZ, 0x5410, R42 ;  /* 0x00005410ff2a7816 */ /* 0x000fe2000000002a */
[----:B------:R-:W-:Y:S01]  /*8800*/  FMUL.FTZ R75, R72, R21 ;  /* 0x00000015484b7220 */ /* 0x000fe20000410000 */
[----:B------:R-:W-:Y:S01]  /*8810*/  PRMT R133, RZ, 0x5410, R34 ;  /* 0x00005410ff857816 */ /* 0x000fe20000000022 */
[----:B------:R-:W-:Y:S01]  /*8820*/  FMUL.FTZ R126, R126, R25 ;  /* 0x000000197e7e7220 */ /* 0x000fe20000410000 */
[----:B------:R-:W-:Y:S01]  /*8830*/  PRMT R41, RZ, 0x5410, R86 ;  /* 0x00005410ff297816 */ /* 0x000fe20000000056 */
[----:B------:R-:W-:Y:S01]  /*8840*/  FMUL.FTZ R125, R64, R125 ;  /* 0x0000007d407d7220 */ /* 0x000fe20000410000 */
[----:B------:R-:W-:Y:S01]  /*8850*/  ISETP.GT.U32.AND P0, PT, R55, 0x1f, PT ;  /* 0x0000001f3700780c */ /* 0x000fe20003f04070 */
[----:B------:R-:W-:Y:S01]  /*8860*/  FFMA.FTZ R85, R81, R85, R124 ;  /* 0x0000005551557223 */ /* 0x000fe2000001007c */
[----:B------:R-:W0:Y:S01]  /*8870*/  MUFU.EX2 R75, R75 ;  /* 0x0000004b004b7308 */ /* 0x000e220000000800 */
[----:B--2---:R-:W-:Y:S01]  /*8880*/  FMUL.FTZ R40, R80, R40 ;  /* 0x0000002850287220 */ /* 0x004fe20000410000 */
[----:B------:R-:W-:Y:S01]  /*8890*/  LEA.HI R87, R55, R55, RZ, 0x1e ;  /* 0x0000003737577211 */ /* 0x000fe200078ff0ff */
[----:B------:R-:W-:Y:S01]  /*88a0*/  FMUL.FTZ R74, R72, R20 ;  /* 0x00000014484a7220 */ /* 0x000fe20000410000 */
[----:B------:R-:W-:Y:S01]  /*88b0*/  BSSY B0, `(.L_x_841) ;  /* 0x0000080000007945 */ /* 0x000fe20003800000 */
[----:B------:R-:W-:-:S02]  /*88c0*/  FMUL.FTZ R127, R127, R24 ;  /* 0x000000187f7f7220 */ /* 0x000fc40000410000 */
[----:B------:R-:W-:Y:S02]  /*88d0*/  FMUL.FTZ R126, R63, R126 ;  /* 0x0000007e3f7e7220 */ /* 0x000fe40000410000 */
[----:B------:R-:W-:Y:S01]  /*88e0*/  FFMA.FTZ R85, R80, R85, R125 ;  /* 0x0000005550557223 */ /* 0x000fe2000001007d */
[----:B------:R-:W2:Y:S01]  /*88f0*/  MUFU.EX2 R74, R74 ;  /* 0x0000004a004a7308 */ /* 0x000ea20000000800 */
[C---:B-1----:R-:W-:Y:S02]  /*8900*/  FMUL.FTZ R40, R79.reuse, R40 ;  /* 0x000000284f287220 */ /* 0x042fe40000410000 */
[----:B------:R-:W-:Y:S02]  /*8910*/  FMUL.FTZ R128, R128, R23 ;  /* 0x0000001780807220 */ /* 0x000fe40000410000 */
[----:B------:R-:W-:Y:S02]  /*8920*/  FMUL.FTZ R127, R62, R127 ;  /* 0x0000007f3e7f7220 */ /* 0x000fe40000410000 */
[----:B------:R-:W-:-:S02]  /*8930*/  FFMA.FTZ R85, R79, R85, R126 ;  /* 0x000000554f557223 */ /* 0x000fc4000001007e */
[----:B------:R-:W-:Y:S02]  /*8940*/  FMUL.FTZ R73, R72, R19 ;  /* 0x0000001348497220 */ /* 0x000fe40000410000 */
[C---:B---3--:R-:W-:Y:S02]  /*8950*/  FMUL.FTZ R40, R78.reuse, R40 ;  /* 0x000000284e287220 */ /* 0x048fe40000410000 */
[----:B------:R-:W-:Y:S02]  /*8960*/  FMUL.FTZ R129, R129, R22 ;  /* 0x0000001681817220 */ /* 0x000fe40000410000 */
[----:B------:R-:W-:Y:S01]  /*8970*/  FMUL.FTZ R128, R61, R128 ;  /* 0x000000803d807220 */ /* 0x000fe20000410000 */
[----:B------:R-:W1:Y:S01]  /*8980*/  MUFU.EX2 R73, R73 ;  /* 0x0000004900497308 */ /* 0x000e620000000800 */
[----:B------:R-:W-:Y:S02]  /*8990*/  FFMA.FTZ R85, R78, R85, R127 ;  /* 0x000000554e557223 */ /* 0x000fe4000001007f */
[----:B------:R-:W-:-:S02]  /*89a0*/  FMUL.FTZ R72, R72, R18 ;  /* 0x0000001248487220 */ /* 0x000fc40000410000 */
[C---:B------:R-:W-:Y:S02]  /*89b0*/  FMUL.FTZ R40, R77.reuse, R40 ;  /* 0x000000284d287220 */ /* 0x040fe40000410000 */
[----:B------:R-:W-:Y:S02]  /*89c0*/  FMUL.FTZ R130, R130, R21 ;  /* 0x0000001582827220 */ /* 0x000fe40000410000 */
[----:B------:R-:W-:Y:S01]  /*89d0*/  FMUL.FTZ R129, R60, R129 ;  /* 0x000000813c817220 */ /* 0x000fe20000410000 */
[----:B------:R-:W3:Y:S01]  /*89e0*/  MUFU.EX2 R72, R72 ;  /* 0x0000004800487308 */ /* 0x000ee20000000800 */
[----:B------:R-:W-:Y:S02]  /*89f0*/  FFMA.FTZ R85, R77, R85, R128 ;  /* 0x000000554d557223 */ /* 0x000fe40000010080 */
[----:B----4-:R-:W-:Y:S02]  /*8a00*/  FMUL.FTZ R40, R76, R40 ;  /* 0x000000284c287220 */ /* 0x010fe40000410000 */
[----:B------:R-:W-:-:S02]  /*8a10*/  FMUL.FTZ R131, R131, R20 ;  /* 0x0000001483837220 */ /* 0x000fc40000410000 */
[----:B------:R-:W-:Y:S02]  /*8a20*/  FMUL.FTZ R130, R43, R130 ;  /* 0x000000822b827220 */ /* 0x000fe40000410000 */
[----:B------:R-:W-:Y:S02]  /*8a30*/  FFMA.FTZ R85, R76, R85, R129 ;  /* 0x000000554c557223 */ /* 0x000fe40000010081 */
[C---:B0-----:R-:W-:Y:S02]  /*8a40*/  FMUL.FTZ R40, R75.reuse, R40 ;  /* 0x000000284b287220 */ /* 0x041fe40000410000 */
[----:B------:R-:W-:Y:S02]  /*8a50*/  FMUL.FTZ R132, R132, R19 ;  /* 0x0000001384847220 */ /* 0x000fe40000410000 */
[----:B------:R-:W-:Y:S02]  /*8a60*/  FMUL.FTZ R131, R42, R131 ;  /* 0x000000832a837220 */ /* 0x000fe40000410000 */
[----:B------:R-:W-:-:S02]  /*8a70*/  FFMA.FTZ R85, R75, R85, R130 ;  /* 0x000000554b557223 */ /* 0x000fc40000010082 */
[C---:B--2---:R-:W-:Y:S01]  /*8a80*/  FMUL.FTZ R86, R74.reuse, R40 ;  /* 0x000000284a567220 */ /* 0x044fe20000410000 */
[----:B------:R-:W-:Y:S01]  /*8a90*/  PRMT R40, RZ, 0x5410, R84 ;  /* 0x00005410ff287816 */ /* 0x000fe20000000054 */
[----:B------:R-:W-:Y:S02]  /*8aa0*/  FMUL.FTZ R133, R133, R18 ;  /* 0x0000001285857220 */ /* 0x000fe40000410000 */
[----:B------:R-:W-:Y:S02]  /*8ab0*/  FMUL.FTZ R132, R41, R132 ;  /* 0x0000008429847220 */ /* 0x000fe40000410000 */
[----:B------:R-:W-:Y:S02]  /*8ac0*/  FFMA.FTZ R85, R74, R85, R131 ;  /* 0x000000554a557223 */ /* 0x000fe40000010083 */
[----:B------:R-:W-:Y:S02]  /*8ad0*/  FMUL.FTZ R133, R40, R133 ;  /* 0x0000008528857220 */ /* 0x000fe40000410000 */
[----:B-1----:R-:W-:-:S02]  /*8ae0*/  FMUL.FTZ R84, R73, R86 ;  /* 0x0000005649547220 */ /* 0x002fc40000410000 */
[----:B------:R-:W-:Y:S02]  /*8af0*/  FFMA.FTZ R85, R73, R85, R132 ;  /* 0x0000005549557223 */ /* 0x000fe40000010084 */
[C---:B---3--:R-:W-:Y:S02]  /*8b00*/  FMUL.FTZ R84, R72.reuse, R84 ;  /* 0x0000005448547220 */ /* 0x048fe40000410000 */
        /* <DEDUP_REMOVED lines=33> */
.L_x_898:
        /* <DEDUP_REMOVED lines=23> */
.L_x_899:
        /* <DEDUP_REMOVED lines=8> */
[----:B------:R-:W-:Y:S05]  /*8f10*/  CALL.REL.NOINC `($__internal_34_$__cuda_sm70_shflsync_idx_p) ;  /* 0x00005f1000007944 */ /* 0x000fea0003c00000 */
.L_x_845:
[----:B------:R-:W-:Y:S05]  /*8f20*/  BRA.CONV ~URZ, `(.L_x_846) ;  /* 0x000000437f007947 */ /* 0x000fea000b800000 */
[----:B------:R-:W-:Y:S01]  /*8f30*/  IMAD.MOV.U32 R84, RZ, RZ, R87 ;  /* 0x000000ffff547224 */ /* 0x000fe200078e0057 */
[----:B-1----:R-:W-:Y:S02]  /*8f40*/  MOV R86, 0x1f ;  /* 0x0000001f00567802 */ /* 0x002fe40000000f00 */
[----:B------:R-:W-:Y:S02]  /*8f50*/  MOV R85, 0x8f70 ;  /* 0x00008f7000557802 */ /* 0x000fe40000000f00 */
[----:B--2--5:R-:W-:Y:S05]  /*8f60*/  CALL.REL.NOINC `($__internal_34_$__cuda_sm70_shflsync_idx_p) ;  /* 0x00005ec000007944 */ /* 0x024fea0003c00000 */
.L_x_846:
[----:B------:R-:W-:Y:S05]  /*8f70*/  BRA.DIV ~URZ, `(.L_x_847) ;  /* 0x000057027f007947 */ /* 0x000fea000b800000 */
[----:B------:R-:W0:Y:S04]  /*8f80*/  SHFL.IDX PT, R82, R82, RZ, 0x1f ;  /* 0x00001fff52527589 */ /* 0x000e2800000e0000 */
[----:B------:R-:W3:Y:S04]  /*8f90*/  SHFL.IDX PT, R83, R83, RZ, 0x1f ;  /* 0x00001fff53537589 */ /* 0x000ee800000e0000 */
[----:B------:R-:W4:Y:S04]  /*8fa0*/  SHFL.UP PT, R141, R141, 0x1, RZ ;  /* 0x042000008d8d7989 */ /* 0x000f2800000e00ff */
[----:B------:R-:W2:Y:S02]  /*8fb0*/  SHFL.UP PT, R87, R87, 0x1, RZ ;  /* 0x0420000057577989 */ /* 0x000ea400000e00ff */
.L_x_900:
        /* <DEDUP_REMOVED lines=15> */
.L_x_842:
[----:B0-----:R-:W-:Y:S05]  /*90b0*/  BSYNC B0 ;  /* 0x0000000000007941 */ /* 0x001fea0003800000 */
.L_x_841:
        /* <DEDUP_REMOVED lines=82> */
.L_x_901:
        /* <DEDUP_REMOVED lines=26> */
.L_x_902:
        /* <DEDUP_REMOVED lines=20> */
.L_x_849:
[----:B01----:R-:W-:Y:S05]  /*98c0*/  BSYNC B0 ;  /* 0x0000000000007941 */ /* 0x003fea0003800000 */
.L_x_848:
[----:B------:R-:W-:Y:S01]  /*98d0*/  WARPSYNC 0xffffffff ;  /* 0xffffffff00007948 */ /* 0x000fe20003800000 */
[----:B------:R-:W-:Y:S01]  /*98e0*/  BAR.SYNC.DEFER_BLOCKING 0x0 ;  /* 0x0000000000007b1d */ /* 0x000fe20000010000 */
[C---:B------:R-:W-:Y:S01]  /*98f0*/  LEA.HI R84, R55.reuse, R55, RZ, 0x1e ;  /* 0x0000003737547211 */ /* 0x040fe200078ff0ff */
[----:B------:R-:W-:Y:S01]  /*9900*/  FFMA.FTZ R85, R142, R136, RZ ;  /* 0x000000888e557223 */ /* 0x000fe200000100ff */
[----:B------:R-:W-:Y:S02]  /*9910*/  PRMT R88, RZ, 0x5410, R49 ;  /* 0x00005410ff587816 */ /* 0x000fe40000000031 */
[----:B------:R-:W-:Y:S01]  /*9920*/  ISETP.NE.AND P0, PT, R55, RZ, PT ;  /* 0x000000ff3700720c */ /* 0x000fe20003f05270 */
[----:B------:R-:W-:Y:S01]  /*9930*/  FFMA.FTZ R85, R140, R137, R85 ;  /* 0x000000898c557223 */ /* 0x000fe20000010055 */
[----:B------:R-:W-:Y:S01]  /*9940*/  ULDC.64 UR34, c[0x0][0x298] ;  /* 0x0000a60000227ab9 */ /* 0x000fe20000000a00 */
[----:B------:R-:W-:Y:S01]  /*9950*/  BSSY B0, `(.L_x_852) ;  /* 0x00000f1000007945 */ /* 0x000fe20003800000 */
[----:B------:R-:W-:Y:S01]  /*9960*/  UIMAD UR34, UR13, UR34, URZ ;  /* 0x000000220d2272a4 */ /* 0x000fe2000f8e023f */
[----:B------:R-:W-:-:S03]  /*9970*/  FFMA.FTZ R85, R139, R141, R85 ;  /* 0x0000008d8b557223 */ /* 0x000fc60000010055 */
[----:B------:R-:W-:Y:S01]  /*9980*/  UIMAD UR34, UR12, UR35, UR34 ;  /* 0x000000230c2272a4 */ /* 0x000fe2000f8e0222 */
[----:B------:R-:W-:-:S04]  /*9990*/  FFMA.FTZ R85, R138, R121, R85 ;  /* 0x000000798a557223 */ /* 0x000fc80000010055 */
[----:B------:R-:W-:-:S04]  /*99a0*/  FFMA.FTZ R85, R135, R122, R85 ;  /* 0x0000007a87557223 */ /* 0x000fc80000010055 */
[----:B------:R-:W-:Y:S01]  /*99b0*/  FFMA.FTZ R85, R134, R123, R85 ;  /* 0x0000007b86557223 */ /* 0x000fe20000010055 */
[----:B------:R-:W0:Y:S03]  /*99c0*/  LDS R84, [R84.X8+0x36e4] ;  /* 0x0036e40054547984 */ /* 0x000e260000008800 */
[----:B------:R-:W-:-:S04]  /*99d0*/  FFMA.FTZ R85, R120, R124, R85 ;  /* 0x0000007c78557223 */ /* 0x000fc80000010055 */
[----:B------:R-:W-:-:S04]  /*99e0*/  FFMA.FTZ R85, R119, R125, R85 ;  /* 0x0000007d77557223 */ /* 0x000fc80000010055 */
[----:B------:R-:W-:-:S04]  /*99f0*/  FFMA.FTZ R85, R118, R126, R85 ;  /* 0x0000007e76557223 */ /* 0x000fc80000010055 */
[----:B------:R-:W-:-:S04]  /*9a00*/  FFMA.FTZ R85, R117, R127, R85 ;  /* 0x0000007f75557223 */ /* 0x000fc80000010055 */
[----:B------:R-:W-:Y:S02]  /*9a10*/  FFMA.FTZ R85, R116, R128, R85 ;  /* 0x0000008074557223 */ /* 0x000fe40000010055 */
[----:B0-----:R-:W-:Y:S02]  /*9a20*/  FFMA.FTZ R95, R84, R95, R111 ;  /* 0x0000005f545f7223 */ /* 0x001fe4000001006f */
[----:B------:R-:W-:Y:S02]  /*9a30*/  IMAD.U32 R84, RZ, RZ, UR7 ;  /* 0x00000007ff547e24 */ /* 0x000fe4000f8e00ff */
[----:B------:R-:W-:-:S03]  /*9a40*/  FFMA.FTZ R72, R72, R95, R110 ;  /* 0x0000005f48487223 */ /* 0x000fc6000001006e */
[----:B------:R0:W-:Y:S01]  /*9a50*/  @!P0 STS.64 [R84.X8+0x45e0], R82 ;  /* 0x0045e05254008388 */ /* 0x0001e20000008a00 */
[----:B------:R-:W-:-:S04]  /*9a60*/  FFMA.FTZ R73, R73, R72, R109 ;  /* 0x0000004849497223 */ /* 0x000fc8000001006d */
[----:B------:R-:W-:Y:S01]  /*9a70*/  FFMA.FTZ R108, R74, R73, R108 ;  /* 0x000000494a6c7223 */ /* 0x000fe2000001006c */
[----:B------:R-:W-:-:S03]  /*9a80*/  PRMT R74, RZ, 0x5410, R53 ;  /* 0x00005410ff4a7816 */ /* 0x000fc60000000035 */
[----:B------:R-:W-:Y:S02]  /*9a90*/  FFMA.FTZ R107, R75, R108, R107 ;  /* 0x0000006c4b6b7223 */ /* 0x000fe4000001006b */
[----:B------:R-:W-:Y:S02]  /*9aa0*/  FMUL.FTZ R75, R74, R33 ;  /* 0x000000214a4b7220 */ /* 0x000fe40000410000 */
[----:B------:R-:W-:Y:S01]  /*9ab0*/  FFMA.FTZ R106, R76, R107, R106 ;  /* 0x0000006b4c6a7223 */ /* 0x000fe2000001006a */
[----:B------:R-:W-:Y:S01]  /*9ac0*/  PRMT R76, RZ, 0x5410, R52 ;  /* 0x00005410ff4c7816 */ /* 0x000fe20000000034 */
[----:B------:R-:W-:Y:S02]  /*9ad0*/  FFMA.FTZ R75, R71, -R75, R136 ;  /* 0x8000004b474b7223 */ /* 0x000fe40000010088 */
[----:B------:R-:W-:Y:S02]  /*9ae0*/  FFMA.FTZ R105, R77, R106, R105 ;  /* 0x0000006a4d697223 */ /* 0x000fe40000010069 */
[----:B------:R-:W-:-:S02]  /*9af0*/  FMUL.FTZ R77, R76, R32 ;  /* 0x000000204c4d7220 */ /* 0x000fc40000410000 */
[----:B------:R-:W-:Y:S02]  /*9b00*/  FFMA.FTZ R104, R78, R105, R104 ;  /* 0x000000694e687223 */ /* 0x000fe40000010068 */
[----:B------:R-:W-:Y:S01]  /*9b10*/  FFMA.FTZ R137, R70, -R77, R137 ;  /* 0x8000004d46897223 */ /* 0x000fe20000010089 */
[----:B------:R-:W-:Y:S01]  /*9b20*/  PRMT R77, RZ, 0x5410, R51 ;  /* 0x00005410ff4d7816 */ /* 0x000fe20000000033 */
[----:B------:R-:W-:Y:S02]  /*9b30*/  FFMA.FTZ R103, R79, R104, R103 ;  /* 0x000000684f677223 */ /* 0x000fe40000010067 */
[----:B------:R-:W-:Y:S02]  /*9b40*/  FMUL.FTZ R86, R106, UR38 ;  /* 0x000000266a567c20 */ /* 0x000fe40008410000 */
        /* <DEDUP_REMOVED lines=10> */
[----:B------:R-:W-:Y:S02]  /*9bf0*/  FFMA.FTZ R121, R68, -R79, R121 ;  /* 0x8000004f44797223 */ /* 0x000fe40000010079 */
[----:B------:R-:W-:Y:S02]  /*9c00*/  FFMA.FTZ R93, R93, R92, R97 ;  /* 0x0000005c5d5d7223 */ /* 0x000fe40000010061 */
[----:B------:R-:W-:Y:S02]  /*9c10*/  FMUL.FTZ R79, R88, R29 ;  /* 0x0000001d584f7220 */ /* 0x000fe40000410000 */
[----:B------:R-:W-:Y:S01]  /*9c20*/  FFMA.FTZ R94, R94, R93, R96 ;  /* 0x0000005d5e5e7223 */ /* 0x000fe20000010060 */
[----:B------:R-:W-:Y:S01]  /*9c30*/  PRMT R96, RZ, 0x5410, R48 ;  /* 0x00005410ff607816 */ /* 0x000fe20000000030 */
[----:B------:R-:W-:-:S02]  /*9c40*/  FFMA.FTZ R122, R67, -R79, R122 ;  /* 0x8000004f437a7223 */ /* 0x000fc4000001007a */
[----:B------:R-:W-:Y:S02]  /*9c50*/  FMUL.FTZ R97, R94, R33 ;  /* 0x000000215e617220 */ /* 0x000fe40000410000 */
[----:B------:R-:W-:Y:S02]  /*9c60*/  FMUL.FTZ R98, R93, R32 ;  /* 0x000000205d627220 */ /* 0x000fe40000410000 */
[----:B------:R-:W-:Y:S02]  /*9c70*/  FFMA.FTZ R79, R75, R97, RZ ;  /* 0x000000614b4f7223 */ /* 0x000fe400000100ff */
[----:B------:R-:W-:Y:S02]  /*9c80*/  FMUL.FTZ R99, R92, R31 ;  /* 0x0000001f5c637220 */ /* 0x000fe40000410000 */
[----:B------:R-:W-:Y:S02]  /*9c90*/  FFMA.FTZ R79, R137, R98, R79 ;  /* 0x00000062894f7223 */ /* 0x000fe4000001004f */
[----:B------:R-:W-:-:S02]  /*9ca0*/  FMUL.FTZ R100, R91, R30 ;  /* 0x0000001e5b647220 */ /* 0x000fc40000410000 */
[----:B------:R-:W-:Y:S02]  /*9cb0*/  FFMA.FTZ R79, R141, R99, R79 ;  /* 0x000000638d4f7223 */ /* 0x000fe4000001004f */
[----:B0-----:R-:W-:Y:S02]  /*9cc0*/  FMUL.FTZ R83, R96, R28 ;  /* 0x0000001c60537220 */ /* 0x001fe40000410000 */
[----:B------:R-:W-:Y:S02]  /*9cd0*/  FFMA.FTZ R79, R121, R100, R79 ;  /* 0x00000064794f7223 */ /* 0x000fe4000001004f */
[----:B------:R-:W-:Y:S02]  /*9ce0*/  FMUL.FTZ R101, R90, R29 ;  /* 0x0000001d5a657220 */ /* 0x000fe40000410000 */
[C---:B------:R-:W-:Y:S02]  /*9cf0*/  FFMA.FTZ R83, R66.reuse, -R83, R123 ;  /* 0x8000005342537223 */ /* 0x040fe4000001007b */
[----:B------:R-:W-:-:S02]  /*9d00*/  FMUL.FTZ R66, R66, R81 ;  /* 0x0000005142427220 */ /* 0x000fc40000410000 */
[----:B------:R-:W-:Y:S01]  /*9d10*/  FMUL.FTZ R102, R81, R28 ;  /* 0x0000001c51667220 */ /* 0x000fe20000410000 */
[----:B------:R-:W-:Y:S01]  /*9d20*/  PRMT R81, RZ, 0x5410, R47 ;  /* 0x00005410ff517816 */ /* 0x000fe2000000002f */
[----:B------:R-:W-:Y:S02]  /*9d30*/  FFMA.FTZ R79, R122, R101, R79 ;  /* 0x000000657a4f7223 */ /* 0x000fe4000001004f */
[C---:B------:R-:W-:Y:S02]  /*9d40*/  FMUL.FTZ R109, R83.reuse, R109 ;  /* 0x0000006d536d7220 */ /* 0x040fe40000410000 */
[----:B------:R-:W-:Y:S02]  /*9d50*/  FFMA.FTZ R83, R83, R102, R79 ;  /* 0x0000006653537223 */ /* 0x000fe4000001004f */
[----:B------:R-:W-:Y:S02]  /*9d60*/  FMUL.FTZ R79, R81, R27 ;  /* 0x0000001b514f7220 */ /* 0x000fe40000410000 */
[----:B------:R-:W-:-:S02]  /*9d70*/  FFMA.FTZ R109, R96, R66, R109 ;  /* 0x00000042606d7223 */ /* 0x000fc4000001006d */
[C---:B------:R-:W-:Y:S02]  /*9d80*/  FFMA.FTZ R124, R65.reuse, -R79, R124 ;  /* 0x8000004f417c7223 */ /* 0x040fe4000001007c */
[----:B------:R-:W-:Y:S02]  /*9d90*/  FMUL.FTZ R79, R65, R80 ;  /* 0x00000050414f7220 */ /* 0x000fe40000410000 */
[C---:B------:R-:W-:Y:S02]  /*9da0*/  FMUL.FTZ R65, R80.reuse, UR38 ;  /* 0x0000002650417c20 */ /* 0x040fe40008410000 */
[----:B------:R-:W-:Y:S02]  /*9db0*/  FMUL.FTZ R80, R80, R27 ;  /* 0x0000001b50507220 */ /* 0x000fe40000410000 */
[C---:B------:R-:W-:Y:S02]  /*9dc0*/  FMUL.FTZ R65, R124.reuse, R65 ;  /* 0x000000417c417220 */ /* 0x040fe40000410000 */
[----:B------:R-:W-:-:S02]  /*9dd0*/  FFMA.FTZ R83, R124, R80, R83 ;  /* 0x000000507c537223 */ /* 0x000fc40000010053 */
[C---:B------:R-:W-:Y:S01]  /*9de0*/  FMUL.FTZ R110, R81.reuse, R80 ;  /* 0x00000050516e7220 */ /* 0x040fe20000410000 */
[----:B------:R-:W-:Y:S01]  /*9df0*/  PRMT R80, RZ, 0x5410, R46 ;  /* 0x00005410ff507816 */ /* 0x000fe2000000002e */
[----:B------:R-:W-:Y:S02]  /*9e00*/  FFMA.FTZ R65, R81, R79, R65 ;  /* 0x0000004f51417223 */ /* 0x000fe40000010041 */
[----:B------:R-:W-:Y:S02]  /*9e10*/  FMUL.FTZ R124, R105, R24 ;  /* 0x00000018697c7220 */ /* 0x000fe40000410000 */
[----:B------:R-:W-:Y:S02]  /*9e20*/  FMUL.FTZ R81, R80, R26 ;  /* 0x0000001a50517220 */ /* 0x000fe40000410000 */
[----:B------:R-:W-:Y:S02]  /*9e30*/  FMUL.FTZ R98, R76, R98 ;  /* 0x000000624c627220 */ /* 0x000fe40000410000 */
[----:B------:R-:W-:-:S02]  /*9e40*/  FFMA.FTZ R125, R64, -R81, R125 ;  /* 0x80000051407d7223 */ /* 0x000fc4000001007d */
[C---:B------:R-:W-:Y:S02]  /*9e50*/  FMUL.FTZ R81, R103.reuse, UR38 ;  /* 0x0000002667517c20 */ /* 0x040fe40008410000 */
[----:B------:R-:W-:Y:S02]  /*9e60*/  FMUL.FTZ R64, R64, R103 ;  /* 0x0000006740407220 */ /* 0x000fe40000410000 */
[----:B------:R-:W-:Y:S02]  /*9e70*/  FMUL.FTZ R103, R103, R26 ;  /* 0x0000001a67677220 */ /* 0x000fe40000410000 */
[C---:B------:R-:W-:Y:S02]  /*9e80*/  FMUL.FTZ R81, R125.reuse, R81 ;  /* 0x000000517d517220 */ /* 0x040fe40000410000 */
[CC--:B------:R-:W-:Y:S02]  /*9e90*/  FMUL.FTZ R111, R80.reuse, R103.reuse ;  /* 0x00000067506f7220 */ /* 0x0c0fe40000410000 */
[----:B------:R-:W-:Y:S01]  /*9ea0*/  FFMA.FTZ R80, R80, R64, R81 ;  /* 0x0000004050507223 */ /* 0x000fe20000010051 */
[----:B------:R-:W-:Y:S01]  /*9eb0*/  PRMT R81, RZ, 0x5410, R45 ;  /* 0x00005410ff517816 */ /* 0x000fe2000000002d */
[----:B------:R-:W-:-:S02]  /*9ec0*/  FFMA.FTZ R83, R125, R103, R83 ;  /* 0x000000677d537223 */ /* 0x000fc40000010053 */
[----:B------:R-:W-:Y:S02]  /*9ed0*/  FMUL.FTZ R103, R73, UR38 ;  /* 0x0000002649677c20 */ /* 0x000fe40008410000 */
[----:B------:R-:W-:Y:S02]  /*9ee0*/  FMUL.FTZ R82, R81, R25 ;  /* 0x0000001951527220 */ /* 0x000fe40000410000 */
[----:B------:R-:W-:Y:S02]  /*9ef0*/  FMUL.FTZ R99, R77, R99 ;  /* 0x000000634d637220 */ /* 0x000fe40000410000 */
[C---:B------:R-:W-:Y:S02]  /*9f00*/  FFMA.FTZ R126, R63.reuse, -R82, R126 ;  /* 0x800000523f7e7223 */ /* 0x040fe4000001007e */
[----:B------:R-:W-:Y:S02]  /*9f10*/  FMUL.FTZ R82, R104, UR38 ;  /* 0x0000002668527c20 */ /* 0x000fe40008410000 */
[----:B------:R-:W-:-:S02]  /*9f20*/  FMUL.FTZ R63, R63, R104 ;  /* 0x000000683f3f7220 */ /* 0x000fc40000410000 */
[----:B------:R-:W-:Y:S02]  /*9f30*/  FMUL.FTZ R104, R104, R25 ;  /* 0x0000001968687220 */ /* 0x000fe40000410000 */
[C---:B------:R-:W-:Y:S02]  /*9f40*/  FMUL.FTZ R82, R126.reuse, R82 ;  /* 0x000000527e527220 */ /* 0x040fe40000410000 */
[CC--:B------:R-:W-:Y:S02]  /*9f50*/  FMUL.FTZ R123, R81.reuse, R104.reuse ;  /* 0x00000068517b7220 */ /* 0x0c0fe40000410000 */
[----:B------:R-:W-:Y:S01]  /*9f60*/  FFMA.FTZ R81, R81, R63, R82 ;  /* 0x0000003f51517223 */ /* 0x000fe20000010052 */
[----:B------:R-:W-:Y:S01]  /*9f70*/  PRMT R82, RZ, 0x5410, R44 ;  /* 0x00005410ff527816 */ /* 0x000fe2000000002c */
[----:B------:R-:W-:Y:S02]  /*9f80*/  FFMA.FTZ R83, R126, R104, R83 ;  /* 0x000000687e537223 */ /* 0x000fe40000010053 */
[----:B------:R-:W-:-:S02]  /*9f90*/  FMUL.FTZ R104, R43, R108 ;  /* 0x0000006c2b687220 */ /* 0x000fc40000410000 */
[----:B------:R-:W-:Y:S02]  /*9fa0*/  FMUL.FTZ R84, R82, R24 ;  /* 0x0000001852547220 */ /* 0x000fe40000410000 */
[----:B------:R-:W-:Y:S02]  /*9fb0*/  FMUL.FTZ R100, R78, R100 ;  /* 0x000000644e647220 */ /* 0x000fe40000410000 */
[C---:B------:R-:W-:Y:S02]  /*9fc0*/  FFMA.FTZ R127, R62.reuse, -R84, R127 ;  /* 0x800000543e7f7223 */ /* 0x040fe4000001007f */
[----:B------:R-:W-:Y:S02]  /*9fd0*/  FMUL.FTZ R84, R105, UR38 ;  /* 0x0000002669547c20 */ /* 0x000fe40008410000 */
[----:B------:R-:W-:Y:S02]  /*9fe0*/  FMUL.FTZ R62, R62, R105 ;  /* 0x000000693e3e7220 */ /* 0x000fe40000410000 */
[----:B------:R-:W-:-:S02]  /*9ff0*/  FMUL.FTZ R84, R127, R84 ;  /* 0x000000547f547220 */ /* 0x000fc40000410000 */
[-C--:B------:R-:W-:Y:S02]  /*a000*/  FFMA.FTZ R105, R127, R124.reuse, R83 ;  /* 0x0000007c7f697223 */ /* 0x080fe40000010053 */
[C---:B------:R-:W-:Y:S02]  /*a010*/  FMUL.FTZ R124, R82.reuse, R124 ;  /* 0x0000007c527c7220 */ /* 0x040fe40000410000 */
[----:B------:R-:W-:Y:S01]  /*a020*/  FFMA.FTZ R82, R82, R62, R84 ;  /* 0x0000003e52527223 */ /* 0x000fe20000010054 */
[----:B------:R-:W-:Y:S01]  /*a030*/  PRMT R84, RZ, 0x5410, R39 ;  /* 0x00005410ff547816 */ /* 0x000fe20000000027 */
[----:B------:R-:W-:Y:S02]  /*a040*/  FMUL.FTZ R101, R88, R101 ;  /* 0x0000006558657220 */ /* 0x000fe40000410000 */
[----:B------:R-:W-:Y:S02]  /*a050*/  FMUL.FTZ R68, R68, R91 ;  /* 0x0000005b44447220 */ /* 0x000fe40000410000 */
[----:B------:R-:W-:-:S02]  /*a060*/  FMUL.FTZ R83, R84, R23 ;  /* 0x0000001754537220 */ /* 0x000fc40000410000 */
[----:B------:R-:W-:Y:S02]  /*a070*/  FMUL.FTZ R91, R91, UR38 ;  /* 0x000000265b5b7c20 */ /* 0x000fe40008410000 */
[C---:B------:R-:W-:Y:S02]  /*a080*/  FFMA.FTZ R128, R61.reuse, -R83, R128 ;  /* 0x800000533d807223 */ /* 0x040fe40000010080 */
        /* <DEDUP_REMOVED lines=8> */
[----:B------:R-:W-:Y:S02]  /*a110*/  FMUL.FTZ R85, R60, R107 ;  /* 0x0000006b3c557220 */ /* 0x000fe40000410000 */
[----:B------:R-:W-:Y:S02]  /*a120*/  FMUL.FTZ R87, R86, R22 ;  /* 0x0000001656577220 */ /* 0x000fe40000410000 */
[----:B------:R-:W-:-:S02]  /*a130*/  FFMA.FTZ R106, R114, R130, R106 ;  /* 0x00000082726a7223 */ /* 0x000fc4000001006a */
[----:B------:R-:W-:Y:S02]  /*a140*/  FFMA.FTZ R129, R60, -R87, R129 ;  /* 0x800000573c817223 */ /* 0x000fe40000010081 */
[C---:B------:R-:W-:Y:S02]  /*a150*/  FMUL.FTZ R87, R107.reuse, UR38 ;  /* 0x000000266b577c20 */ /* 0x040fe40008410000 */
[----:B------:R-:W-:Y:S02]  /*a160*/  FMUL.FTZ R60, R107, R22 ;  /* 0x000000166b3c7220 */ /* 0x000fe40000410000 */
[C---:B------:R-:W-:Y:S02]  /*a170*/  FMUL.FTZ R87, R129.reuse, R87 ;  /* 0x0000005781577220 */ /* 0x040fe40000410000 */
[-C--:B------:R-:W-:Y:S02]  /*a180*/  FFMA.FTZ R105, R129, R60.reuse, R105 ;  /* 0x0000003c81697223 */ /* 0x080fe40000010069 */
[----:B------:R-:W-:-:S02]  /*a190*/  FMUL.FTZ R60, R86, R60 ;  /* 0x0000003c563c7220 */ /* 0x000fc40000410000 */
[----:B------:R-:W-:Y:S01]  /*a1a0*/  FFMA.FTZ R86, R86, R85, R87 ;  /* 0x0000005556567223 */ /* 0x000fe20000010057 */
[----:B------:R-:W-:Y:S01]  /*a1b0*/  PRMT R87, RZ, 0x5410, R37 ;  /* 0x00005410ff577816 */ /* 0x000fe20000000025 */
[----:B------:R-:W-:Y:S02]  /*a1c0*/  FMUL.FTZ R107, R108, R21 ;  /* 0x000000156c6b7220 */ /* 0x000fe40000410000 */
[----:B------:R-:W-:Y:S02]  /*a1d0*/  FFMA.FTZ R106, R113, R131, R106 ;  /* 0x00000083716a7223 */ /* 0x000fe4000001006a */
[----:B------:R-:W-:Y:S02]  /*a1e0*/  FMUL.FTZ R89, R87, R21 ;  /* 0x0000001557597220 */ /* 0x000fe40000410000 */
[----:B------:R-:W-:Y:S02]  /*a1f0*/  FFMA.FTZ R106, R112, R132, R106 ;  /* 0x00000084706a7223 */ /* 0x000fe4000001006a */
[----:B------:R-:W-:-:S02]  /*a200*/  FFMA.FTZ R130, R43, -R89, R130 ;  /* 0x800000592b827223 */ /* 0x000fc40000010082 */
[----:B------:R-:W-:Y:S02]  /*a210*/  FMUL.FTZ R43, R108, UR38 ;  /* 0x000000266c2b7c20 */ /* 0x000fe40008410000 */
[C---:B------:R-:W-:Y:S02]  /*a220*/  FFMA.FTZ R105, R130.reuse, R107, R105 ;  /* 0x0000006b82697223 */ /* 0x040fe40000010069 */
[----:B------:R-:W-:Y:S02]  /*a230*/  FMUL.FTZ R43, R130, R43 ;  /* 0x0000002b822b7220 */ /* 0x000fe40000410000 */
[C---:B------:R-:W-:Y:S02]  /*a240*/  FMUL.FTZ R107, R87.reuse, R107 ;  /* 0x0000006b576b7220 */ /* 0x040fe40000410000 */
[----:B------:R-:W-:Y:S01]  /*a250*/  FFMA.FTZ R87, R87, R104, R43 ;  /* 0x0000006857577223 */ /* 0x000fe2000001002b */
[----:B------:R-:W-:Y:S01]  /*a260*/  PRMT R43, RZ, 0x5410, R36 ;  /* 0x00005410ff2b7816 */ /* 0x000fe20000000024 */
[----:B------:R-:W-:-:S04]  /*a270*/  FMUL.FTZ R108, R95, UR38 ;  /* 0x000000265f6c7c20 */ /* 0x000fc80008410000 */
[----:B------:R-:W-:-:S04]  /*a280*/  FMUL.FTZ R89, R43, R20 ;  /* 0x000000142b597220 */ /* 0x000fc80000410000 */
[C---:B------:R-:W-:Y:S02]  /*a290*/  FFMA.FTZ R131, R42.reuse, -R89, R131 ;  /* 0x800000592a837223 */ /* 0x040fe40000010083 */
[----:B------:R-:W-:Y:S02]  /*a2a0*/  FMUL.FTZ R42, R42, R73 ;  /* 0x000000492a2a7220 */ /* 0x000fe40000410000 */
[----:B------:R-:W-:Y:S02]  /*a2b0*/  FMUL.FTZ R103, R131, R103 ;  /* 0x0000006783677220 */ /* 0x000fe40000410000 */
[----:B------:R-:W-:Y:S02]  /*a2c0*/  FMUL.FTZ R89, R67, R90 ;  /* 0x0000005a43597220 */ /* 0x000fe40000410000 */
[----:B------:R-:W-:Y:S02]  /*a2d0*/  FMUL.FTZ R67, R90, UR38 ;  /* 0x000000265a437c20 */ /* 0x000fe40008410000 */
[----:B------:R-:W-:-:S02]  /*a2e0*/  FFMA.FTZ R145, R42, R20, R145 ;  /* 0x000000142a917223 */ /* 0x000fc40000010091 */
[----:B------:R-:W-:Y:S01]  /*a2f0*/  FFMA.FTZ R90, R43, R42, R103 ;  /* 0x0000002a2b5a7223 */ /* 0x000fe20000010067 */
[----:B------:R-:W-:Y:S01]  /*a300*/  PRMT R42, RZ, 0x5410, R35 ;  /* 0x00005410ff2a7816 */ /* 0x000fe20000000023 */
[----:B------:R-:W-:-:S04]  /*a310*/  FMUL.FTZ R122, R122, R67 ;  /* 0x000000437a7a7220 */ /* 0x000fc80000410000 */
[----:B------:R-:W-:Y:S02]  /*a320*/  FMUL.FTZ R67, R42, R19 ;  /* 0x000000132a437220 */ /* 0x000fe40000410000 */
[----:B------:R-:W-:Y:S02]  /*a330*/  FFMA.FTZ R88, R88, R89, R122 ;  /* 0x0000005958587223 */ /* 0x000fe4000001007a */
[C---:B------:R-:W-:Y:S02]  /*a340*/  FFMA.FTZ R132, R41.reuse, -R67, R132 ;  /* 0x8000004329847223 */ /* 0x040fe40000010084 */
[----:B------:R-:W-:Y:S02]  /*a350*/  FMUL.FTZ R67, R72, UR38 ;  /* 0x0000002648437c20 */ /* 0x000fe40008410000 */
[----:B------:R-:W-:Y:S02]  /*a360*/  FMUL.FTZ R41, R41, R72 ;  /* 0x0000004829297220 */ /* 0x000fe40000410000 */
[----:B------:R-:W-:-:S02]  /*a370*/  FMUL.FTZ R67, R132, R67 ;  /* 0x0000004384437220 */ /* 0x000fc40000410000 */
[----:B------:R-:W-:Y:S02]  /*a380*/  FFMA.FTZ R144, R41, R19, R144 ;  /* 0x0000001329907223 */ /* 0x000fe40000010090 */
[----:B------:R-:W-:Y:S02]  /*a390*/  FFMA.FTZ R103, R42, R41, R67 ;  /* 0x000000292a677223 */ /* 0x000fe40000010043 */
[----:B------:R-:W-:Y:S01]  /*a3a0*/  FMUL.FTZ R41, R96, R102 ;  /* 0x0000006660297220 */ /* 0x000fe20000410000 */
[----:B------:R-:W-:Y:S01]  /*a3b0*/  PRMT R102, RZ, 0x5410, R34 ;  /* 0x00005410ff667816 */ /* 0x000fe20000000022 */
[----:B------:R-:W-:-:S04]  /*a3c0*/  FMUL.FTZ R96, R40, R95 ;  /* 0x0000005f28607220 */ /* 0x000fc80000410000 */
[-C--:B------:R-:W-:Y:S02]  /*a3d0*/  FMUL.FTZ R67, R102, R18.reuse ;  /* 0x0000001266437220 */ /* 0x080fe40000410000 */
[-C--:B------:R-:W-:Y:S02]  /*a3e0*/  FFMA.FTZ R143, R96, R18.reuse, R143 ;  /* 0x00000012608f7223 */ /* 0x080fe4000001008f */
[----:B------:R-:W-:Y:S02]  /*a3f0*/  FFMA.FTZ R67, R40, -R67, R133 ;  /* 0x8000004328437223 */ /* 0x000fe40000010085 */
[----:B------:R-:W-:Y:S02]  /*a400*/  FMUL.FTZ R40, R95, R18 ;  /* 0x000000125f287220 */ /* 0x000fe40000410000 */
[C---:B------:R-:W-:Y:S02]  /*a410*/  FMUL.FTZ R108, R67.reuse, R108 ;  /* 0x0000006c436c7220 */ /* 0x040fe40000410000 */
[----:B------:R-:W-:Y:S01]  /*a420*/  FMUL.FTZ R95, R67, R40 ;  /* 0x00000028435f7220 */ /* 0x000fe20000410000 */
[----:B------:R-:W-:Y:S01]  /*a430*/  SHF.L.U32 R67, R55, 0x4, RZ ;  /* 0x0000000437437819 */ /* 0x000fe200000006ff */
[----:B------:R-:W-:-:S02]  /*a440*/  FFMA.FTZ R96, R102, R96, R108 ;  /* 0x0000006066607223 */ /* 0x000fc4000001006c */
[----:B------:R-:W-:Y:S02]  /*a450*/  FMUL.FTZ R102, R102, R40 ;  /* 0x0000002866667220 */ /* 0x000fe40000410000 */
[----:B------:R-:W-:Y:S01]  /*a460*/  FMUL.FTZ R40, R74, R97 ;  /* 0x000000614a287220 */ /* 0x000fe20000410000 */
[----:B------:R-:W-:Y:S01]  /*a470*/  LEA.HI.SX32 R97, R67, R67, 0x1b ;  /* 0x0000004343617211 */ /* 0x000fe200078fdaff */
[----:B------:R-:W-:-:S04]  /*a480*/  FMUL.FTZ R133, R17, R133 ;  /* 0x0000008511857220 */ /* 0x000fc80000410000 */
[----:B------:R0:W-:Y:S02]  /*a490*/  STS [R97.X4+0x1090], R40 ;  /* 0x0010902861007388 */ /* 0x0001e40000004800 */
[----:B0-----:R-:W-:-:S04]  /*a4a0*/  IADD3 R40, R67, 0x1, RZ ;  /* 0x0000000143287810 */ /* 0x001fc80007ffe0ff */
[----:B------:R-:W-:-:S05]  /*a4b0*/  LEA.HI.SX32 R40, R40, R67, 0x1b ;  /* 0x0000004328287211 */ /* 0x000fca00078fdaff */
[----:B------:R0:W-:Y:S02]  /*a4c0*/  STS [R40.X4+0x1094], R98 ;  /* 0x0010946228007388 */ /* 0x0001e40000004800 */
[----:B0-----:R-:W-:Y:S01]  /*a4d0*/  IADD3 R40, R67, 0x2, RZ ;  /* 0x0000000243287810 */ /* 0x001fe20007ffe0ff */
[----:B------:R-:W-:-:S03]  /*a4e0*/  IMAD.MOV.U32 R98, RZ, RZ, R55 ;  /* 0x000000ffff627224 */ /* 0x000fc600078e0037 */
[----:B------:R-:W-:-:S05]  /*a4f0*/  LEA.HI.SX32 R40, R40, R67, 0x1b ;  /* 0x0000004328287211 */ /* 0x000fca00078fdaff */
[----:B------:R0:W-:Y:S02]  /*a500*/  STS [R40.X4+0x1098], R99 ;  /* 0x0010986328007388 */ /* 0x0001e40000004800 */
[----:B0-----:R-:W-:Y:S01]  /*a510*/  IADD3 R40, R67, 0x3, RZ ;  /* 0x0000000343287810 */ /* 0x001fe20007ffe0ff */
[----:B------:R-:W-:-:S03]  /*a520*/  HFMA2.MMA R99, -RZ, RZ, 0, 0 ;  /* 0x00000000ff637435 */ /* 0x000fc600000001ff */
[----:B------:R-:W-:-:S05]  /*a530*/  LEA.HI.SX32 R40, R40, R67, 0x1b ;  /* 0x0000004328287211 */ /* 0x000fca00078fdaff */
[----:B------:R0:W-:Y:S04]  /*a540*/  STS [R40.X4+0x109c], R100 ;  /* 0x00109c6428007388 */ /* 0x0001e80000004800 */
[----:B------:R1:W-:Y:S04]  /*a550*/  STS [R97.X4+0x10a4], R41 ;  /* 0x0010a42961007388 */ /* 0x0003e80000004800 */
[----:B------:R2:W-:Y:S01]  /*a560*/  STS [R97.X4+0x10bc], R60 ;  /* 0x0010bc3c61007388 */ /* 0x0005e20000004800 */
[----:B0-----:R-:W-:-:S03]  /*a570*/  MOV R40, UR12 ;  /* 0x0000000c00287c02 */ /* 0x001fc60008000f00 */
[----:B------:R0:W-:Y:S02]  /*a580*/  STS [R97.X4+0x10b8], R61 ;  /* 0x0010b83d61007388 */ /* 0x0001e40000004800 */
[----:B-1----:R-:W-:Y:S02]  /*a590*/  IMAD.WIDE.U32 R40, R40, c[0x0][0x298], R98 ;  /* 0x0000a60028287a25 */ /* 0x002fe400078e0062 */
[----:B------:R-:W-:Y:S01]  /*a5a0*/  STS [R97.X4+0x10a0], R101 ;  /* 0x0010a06561007388 */ /* 0x000fe20000004800 */
[----:B--2---:R-:W-:Y:S01]  /*a5b0*/  MOV R60, UR14 ;  /* 0x0000000e003c7c02 */ /* 0x004fe20008000f00 */
[----:B------:R-:W-:Y:S01]  /*a5c0*/  FMUL.FTZ R98, R73, R20 ;  /* 0x0000001449627220 */ /* 0x000fe20000410000 */
[----:B------:R-:W-:Y:S01]  /*a5d0*/  IADD3 R41, R41, UR34, RZ ;  /* 0x0000002229297c10 */ /* 0x000fe2000fffe0ff */
[----:B------:R-:W-:Y:S01]  /*a5e0*/  ULDC.64 UR34, c[0x0][0x2a0] ;  /* 0x0000a80000227ab9 */ /* 0x000fe20000000a00 */
[----:B------:R-:W-:Y:S01]  /*a5f0*/  FMUL.FTZ R73, R72, R19 ;  /* 0x0000001348497220 */ /* 0x000fe20000410000 */
[----:B------:R-:W-:Y:S01]  /*a600*/  UIMAD UR34, UR15, UR34, URZ ;  /* 0x000000220f2272a4 */ /* 0x000fe2000f8e023f */
[----:B------:R-:W-:Y:S01]  /*a610*/  FMUL.FTZ R43, R43, R98 ;  /* 0x000000622b2b7220 */ /* 0x000fe20000410000 */
[----:B------:R-:W-:Y:S01]  /*a620*/  STS [R97.X4+0x10a8], R110 ;  /* 0x0010a86e61007388 */ /* 0x000fe20000004800 */
[----:B0-----:R-:W-:Y:S01]  /*a630*/  IMAD.WIDE.U32 R60, R60, c[0x0][0x2a0], R40 ;  /* 0x0000a8003c3c7a25 */ /* 0x001fe200078e0028 */
[----:B------:R-:W-:-:S02]  /*a640*/  UIMAD UR34, UR14, UR35, UR34 ;  /* 0x000000230e2272a4 */ /* 0x000fc4000f8e0222 */
[----:B------:R0:W-:Y:S01]  /*a650*/  STS [R97.X4+0x10c4], R43 ;  /* 0x0010c42b61007388 */ /* 0x0001e20000004800 */
[----:B------:R-:W-:Y:S01]  /*a660*/  FMUL.FTZ R42, R42, R73 ;  /* 0x000000492a2a7220 */ /* 0x000fe20000410000 */
[----:B------:R-:W-:Y:S01]  /*a670*/  LEA R40, P1, R60, c[0x0][0x318], 0x2 ;  /* 0x0000c6003c287a11 */ /* 0x000fe200078210ff */
[----:B------:R-:W-:Y:S01]  /*a680*/  IMAD.U32 R72, RZ, RZ, UR25 ;  /* 0x00000019ff487e24 */ /* 0x000fe2000f8e00ff */
[----:B------:R-:W-:Y:S01]  /*a690*/  STS [R97.X4+0x10ac], R111 ;  /* 0x0010ac6f61007388 */ /* 0x000fe20000004800 */
[----:B------:R-:W-:Y:S02]  /*a6a0*/  FFMA.FTZ R105, R131, R98, R105 ;  /* 0x0000006283697223 */ /* 0x000fe40000010069 */
[----:B------:R-:W-:Y:S01]  /*a6b0*/  FMUL.FTZ R98, R93, UR38 ;  /* 0x000000265d627c20 */ /* 0x000fe20008410000 */
[----:B------:R1:W-:Y:S01]  /*a6c0*/  STS [R97.X4+0x10c8], R42 ;  /* 0x0010c82a61007388 */ /* 0x0003e20000004800 */
[----:B------:R-:W-:Y:S01]  /*a6d0*/  IADD3 R72, -R72, c[0x0][0x168], -R55 ;  /* 0x00005a0048487a10 */ /* 0x000fe20007ffe937 */
[----:B------:R-:W-:Y:S01]  /*a6e0*/  FMUL.FTZ R99, R94, UR38 ;  /* 0x000000265e637c20 */ /* 0x000fe20008410000 */
[----:B0-----:R-:W-:Y:S01]  /*a6f0*/  IADD3 R43, R61, UR34, RZ ;  /* 0x000000223d2b7c10 */ /* 0x001fe2000fffe0ff */
[----:B------:R-:W-:Y:S03]  /*a700*/  STS [R97.X4+0x10b0], R123 ;  /* 0x0010b07b61007388 */ /* 0x000fe60000004800 */
[C---:B------:R-:W-:Y:S01]  /*a710*/  LEA.HI.X R41, R60.reuse, c[0x0][0x31c], R43, 0x2, P1 ;  /* 0x0000c7003c297a11 */ /* 0x040fe200008f142b */
[----:B------:R-:W-:Y:S01]  /*a720*/  STS [R97.X4+0x10b4], R124 ;  /* 0x0010b47c61007388 */ /* 0x000fe20000004800 */
[----:B-1----:R-:W-:-:S03]  /*a730*/  IADD3 R42, P0, R60, UR25, RZ ;  /* 0x000000193c2a7c10 */ /* 0x002fc6000ff1e0ff */
[----:B------:R-:W-:Y:S01]  /*a740*/  STS [R97.X4+0x10c0], R107 ;  /* 0x0010c06b61007388 */ /* 0x000fe20000004800 */
[----:B------:R-:W-:Y:S02]  /*a750*/  IADD3.X R43, R43, UR40, RZ, P0, !PT ;  /* 0x000000282b2b7c10 */ /* 0x000fe400087fe4ff */
[----:B------:R-:W-:Y:S01]  /*a760*/  ISETP.GE.AND P0, PT, R72, 0x1, PT ;  /* 0x000000014800780c */ /* 0x000fe20003f06270 */
[----:B------:R0:W-:Y:S02]  /*a770*/  STS [R97.X4+0x10cc], R102 ;  /* 0x0010cc6661007388 */ /* 0x0001e40000004800 */
[----:B0-----:R-:W-:Y:S02]  /*a780*/  FMUL.FTZ R97, R92, UR38 ;  /* 0x000000265c617c20 */ /* 0x001fe40008410000 */
[----:B------:R-:W-:Y:S08]  /*a790*/  BAR.SYNC.DEFER_BLOCKING 0x0 ;  /* 0x0000000000007b1d */ /* 0x000ff00000010000 */
[----:B------:R-:W-:Y:S05]  /*a7a0*/  @!P0 BRA `(.L_x_853) ;  /* 0x000000b000008947 */ /* 0x000fea0003800000 */
[----:B------:R-:W-:Y:S01]  /*a7b0*/  ULDC.64 UR34, c[0x0][0x2b0] ;  /* 0x0000ac0000227ab9 */ /* 0x000fe20000000a00 */
[----:B------:R-:W-:Y:S01]  /*a7c0*/  MOV R60, UR7 ;  /* 0x00000007003c7c02 */ /* 0x000fe20008000f00 */
[----:B------:R-:W-:-:S04]  /*a7d0*/  UIMAD UR34, UR44, UR34, URZ ;  /* 0x000000222c2272a4 */ /* 0x000fc8000f8e023f */
[----:B------:R-:W-:Y:S01]  /*a7e0*/  UIMAD UR34, UR7, UR35, UR34 ;  /* 0x00000023072272a4 */ /* 0x000fe2000f8e0222 */
[----:B------:R-:W-:-:S05]  /*a7f0*/  IMAD.WIDE.U32 R42, R60, c[0x0][0x2b0], R42 ;  /* 0x0000ac003c2a7a25 */ /* 0x000fca00078e002a */
[----:B------:R-:W-:Y:S02]  /*a800*/  LEA R60, P0, R42, c[0x0][0x318], 0x2 ;  /* 0x0000c6002a3c7a11 */ /* 0x000fe400078010ff */
[----:B------:R-:W-:-:S04]  /*a810*/  IADD3 R43, R43, UR34, RZ ;  /* 0x000000222b2b7c10 */ /* 0x000fc8000fffe0ff */
[----:B------:R-:W-:Y:S02]  /*a820*/  LEA.HI.X R61, R42, c[0x0][0x31c], R43, 0x2, P0 ;  /* 0x0000c7002a3d7a11 */ /* 0x000fe400000f142b */
[----:B------:R-:W-:-:S06]  /*a830*/  LEA.HI.SX32 R42, R55, R55, 0x1b ;  /* 0x00000037372a7211 */ /* 0x000fcc00078fdaff */
[----:B------:R-:W0:Y:S04]  /*a840*/  LDS R42, [R42.X4+0x1090] ;  /* 0x001090002a2a7984 */ /* 0x000e280000004800 */
[----:B0-----:R0:W-:Y:S02]  /*a850*/  RED.E.ADD.F32.FTZ.RN.STRONG.GPU [R60.64], R42 ;  /* 0x0000002a3c00798e */ /* 0x0011e4000c10e7a0 */
.L_x_853:
[----:B------:R-:W-:Y:S05]  /*a860*/  BSYNC B0 ;  /* 0x0000000000007941 */ /* 0x000fea0003800000 */
.L_x_852:
[----:B------:R-:W-:Y:S01]  /*a870*/  FFMA.FTZ R105, R132, R73, R105 ;  /* 0x0000004984697223 */ /* 0x000fe20000010069 */
[----:B------:R-:W-:Y:S01]  /*a880*/  IADD3 R73, R55, 0x80, RZ ;  /* 0x0000008037497810 */ /* 0x000fe20007ffe0ff */
[----:B------:R-:W-:Y:S01]  /*a890*/  IMAD.U32 R43, RZ, RZ, UR41 ;  /* 0x00000029ff2b7e24 */ /* 0x000fe2000f8e00ff */
[----:B0-----:R-:W-:Y:S01]  /*a8a0*/  MOV R42, UR41 ;  /* 0x00000029002a7c02 */ /* 0x001fe20008000f00 */
[----:B------:R-:W-:Y:S01]  /*a8b0*/  USHF.L.U32 UR38, UR8, 0x2, URZ ;  /* 0x0000000208267899 */ /* 0x000fe2000800063f */
[----:B------:R-:W-:Y:S01]  /*a8c0*/  LEA.HI.SX32 R73, R73, R55, 0x1b ;  /* 0x0000003749497211 */ /* 0x000fe200078fdaff */
[----:B------:R-:W-:Y:S01]  /*a8d0*/  ULDC UR37, c[0x0][0x174] ;  /* 0x00005d0000257ab9 */ /* 0x000fe20000000800 */
[----:B------:R-:W-:Y:S01]  /*a8e0*/  LEA R42, P0, R42, R40, 0x2 ;  /* 0x000000282a2a7211 */ /* 0x000fe200078010ff */
[----:B------:R-:W-:Y:S01]  /*a8f0*/  UIADD3 UR37, UR6, -UR37, URZ ;  /* 0x8000002506257290 */ /* 0x000fe2000fffe03f */
[----:B------:R-:W-:Y:S01]  /*a900*/  MOV R60, UR42 ;  /* 0x0000002a003c7c02 */ /* 0x000fe20008000f00 */
[----:B------:R-:W-:Y:S01]  /*a910*/  USHF.L.U64.HI UR36, UR8, 0x2, UR9 ;  /* 0x0000000208247899 */ /* 0x000fe20008010209 */
[----:B------:R-:W0:Y:S01]  /*a920*/  LDS R73, [R73.X4+0x1290] ;  /* 0x0012900049497984 */ /* 0x000e220000004800 */
[----:B------:R-:W-:Y:S01]  /*a930*/  ULDC.64 UR34, c[0x0][0x2b0] ;  /* 0x0000ac0000227ab9 */ /* 0x000fe20000000a00 */
[----:B------:R-:W-:Y:S01]  /*a940*/  LEA.HI.X R43, R43, R41, R60, 0x2, P0 ;  /* 0x000000292b2b7211 */ /* 0x000fe200000f143c */
[----:B------:R-:W-:Y:S01]  /*a950*/  UIMAD UR37, UR37, -0x800, URZ ;  /* 0xfffff800252578a4 */ /* 0x000fe2000f8e023f */
[----:B------:R-:W-:Y:S01]  /*a960*/  ISETP.GE.AND P0, PT, R72, 0x81, PT ;  /* 0x000000814800780c */ /* 0x000fe20003f06270 */
[----:B------:R-:W-:Y:S01]  /*a970*/  UIMAD UR34, UR36, UR34, URZ ;  /* 0x00000022242272a4 */ /* 0x000fe2000f8e023f */
[----:B------:R-:W-:Y:S01]  /*a980*/  MOV R60, UR38 ;  /* 0x00000026003c7c02 */ /* 0x000fe20008000f00 */
[----:B------:R-:W-:Y:S01]  /*a990*/  BSSY B0, `(.L_x_854) ;  /* 0x0000011000007945 */ /* 0x000fe20003800000 */
[----:B------:R-:W-:Y:S01]  /*a9a0*/  FADD.FTZ R16, R96, R16 ;  /* 0x0000001060107221 */ /* 0x000fe20000010000 */
[----:B------:R-:W-:Y:S01]  /*a9b0*/  UIMAD UR34, UR38, UR35, UR34 ;  /* 0x00000023262272a4 */ /* 0x000fe2000f8e0222 */
[----:B------:R-:W-:Y:S01]  /*a9c0*/  FADD.FTZ R61, R106, R133 ;  /* 0x000000856a3d7221 */ /* 0x000fe20000010000 */
[C---:B------:R-:W-:Y:S01]  /*a9d0*/  IADD3 R96, R55.reuse, 0x100, RZ ;  /* 0x0000010037607810 */ /* 0x040fe20007ffe0ff */
[----:B------:R-:W-:Y:S01]  /*a9e0*/  IMAD.WIDE.U32 R42, R60, c[0x0][0x2b0], R42 ;  /* 0x0000ac003c2a7a25 */ /* 0x000fe200078e002a */
[----:B------:R-:W-:-:S03]  /*a9f0*/  IADD3 R100, R55, 0x180, RZ ;  /* 0x0000018037647810 */ /* 0x000fc60007ffe0ff */
[----:B------:R-:W-:Y:S01]  /*aa00*/  IMAD.U32 R60, RZ, RZ, UR37 ;  /* 0x00000025ff3c7e24 */ /* 0x000fe2000f8e00ff */
[----:B------:R-:W-:Y:S01]  /*aa10*/  IADD3 R43, R43, UR34, RZ ;  /* 0x000000222b2b7c10 */ /* 0x000fe2000fffe0ff */
[----:B------:R-:W-:Y:S02]  /*aa20*/  FFMA.FTZ R146, R104, R21, R146 ;  /* 0x0000001568927223 */ /* 0x000fe40000010092 */
[----:B------:R-:W-:-:S04]  /*aa30*/  IMAD.WIDE R40, R60, 0x4, R40 ;  /* 0x000000043c287825 */ /* 0x000fc800078e0228 */
[----:B------:R-:W-:Y:S01]  /*aa40*/  FADD.FTZ R60, R105, R95 ;  /* 0x0000005f693c7221 */ /* 0x000fe20000010000 */
[----:B------:R-:W-:Y:S05]  /*aa50*/  @!P0 BRA `(.L_x_855) ;  /* 0x0000004000008947 */ /* 0x000fea0003800000 */
[----:B------:R-:W-:-:S05]  /*aa60*/  MOV R95, UR38 ;  /* 0x00000026005f7c02 */ /* 0x000fca0008000f00 */
[----:B------:R-:W-:-:S05]  /*aa70*/  IMAD.WIDE.U32 R40, R95, c[0x0][0x2b0], R40 ;  /* 0x0000ac005f287a25 */ /* 0x000fca00078e0028 */
[----:B------:R-:W-:-:S05]  /*aa80*/  IADD3 R41, R41, UR34, RZ ;  /* 0x0000002229297c10 */ /* 0x000fca000fffe0ff */
[----:B0-----:R0:W-:Y:S02]  /*aa90*/  RED.E.ADD.F32.FTZ.RN.STRONG.GPU [R40.64+-0x1e00], R73 ;  /* 0xffe200492800798e */ /* 0x0011e4000c10e7a0 */
.L_x_855:
[----:B------:R-:W-:Y:S05]  /*aaa0*/  BSYNC B0 ;  /* 0x0000000000007941 */ /* 0x000fea0003800000 */
.L_x_854:
        /* <DEDUP_REMOVED lines=14> */
.L_x_857:
[----:B------:R-:W-:Y:S05]  /*ab90*/  BSYNC B0 ;  /* 0x0000000000007941 */ /* 0x000fea0003800000 */
.L_x_856:
[----:B------:R-:W1:Y:S01]  /*aba0*/  LDS R41, [R41.X4+0x1690] ;  /* 0x0016900029297984 */ /* 0x000e620000004800 */
[----:B------:R-:W-:Y:S01]  /*abb0*/  BSSY B0, `(.L_x_858) ;  /* 0x0000005000007945 */ /* 0x000fe20003800000 */
[----:B------:R-:W-:Y:S02]  /*abc0*/  IADD3 R95, R55, 0x280, RZ ;  /* 0x00000280375f7810 */ /* 0x000fe40007ffe0ff */
[----:B0-----:R-:W-:Y:S01]  /*abd0*/  LEA.HI.SX32 R40, R73, R55, 0x1b ;  /* 0x0000003749287211 */ /* 0x001fe200078fdaff */
[----:B------:R-:W-:Y:S05]  /*abe0*/  @!P0 BRA `(.L_x_859) ;  /* 0x0000001000008947 */ /* 0x000fea0003800000 */
[----:B-1----:R0:W-:Y:S02]  /*abf0*/  RED.E.ADD.F32.FTZ.RN.STRONG.GPU [R42.64+-0x1a00], R41 ;  /* 0xffe600292a00798e */ /* 0x0021e4000c10e7a0 */
.L_x_859:
[----:B------:R-:W-:Y:S05]  /*ac00*/  BSYNC B0 ;  /* 0x0000000000007941 */ /* 0x000fea0003800000 */
.L_x_858:
[----:B------:R-:W2:Y:S01]  /*ac10*/  LDS R40, [R40.X4+0x1890] ;  /* 0x0018900028287984 */ /* 0x000ea20000004800 */
[----:B------:R-:W-:Y:S01]  /*ac20*/  BSSY B0, `(.L_x_860) ;  /* 0x0000005000007945 */ /* 0x000fe20003800000 */
[----:B------:R-:W-:-:S02]  /*ac30*/  IADD3 R73, R55, 0x300, RZ ;  /* 0x0000030037497810 */ /* 0x000fc40007ffe0ff */
[----:B01----:R-:W-:Y:S01]  /*ac40*/  LEA.HI.SX32 R41, R95, R55, 0x1b ;  /* 0x000000375f297211 */ /* 0x003fe200078fdaff */
[----:B------:R-:W-:Y:S05]  /*ac50*/  @!P1 BRA `(.L_x_861) ;  /* 0x0000001000009947 */ /* 0x000fea0003800000 */
[----:B--2---:R0:W-:Y:S02]  /*ac60*/  RED.E.ADD.F32.FTZ.RN.STRONG.GPU [R42.64+-0x1800], R40 ;  /* 0xffe800282a00798e */ /* 0x0041e4000c10e7a0 */
.L_x_861:
[----:B------:R-:W-:Y:S05]  /*ac70*/  BSYNC B0 ;  /* 0x0000000000007941 */ /* 0x000fea0003800000 */
.L_x_860:
[----:B------:R-:W1:Y:S01]  /*ac80*/  LDS R41, [R41.X4+0x1a90] ;  /* 0x001a900029297984 */ /* 0x000e620000004800 */
[----:B------:R-:W-:Y:S01]  /*ac90*/  BSSY B0, `(.L_x_862) ;  /* 0x0000005000007945 */ /* 0x000fe20003800000 */
[----:B------:R-:W-:Y:S02]  /*aca0*/  IADD3 R95, R55, 0x380, RZ ;  /* 0x00000380375f7810 */ /* 0x000fe40007ffe0ff */
[----:B0-2---:R-:W-:Y:S01]  /*acb0*/  LEA.HI.SX32 R40, R73, R55, 0x1b ;  /* 0x0000003749287211 */ /* 0x005fe200078fdaff */
[----:B------:R-:W-:Y:S05]  /*acc0*/  @!P2 BRA `(.L_x_863) ;  /* 0x000000100000a947 */ /* 0x000fea0003800000 */
[----:B-1----:R0:W-:Y:S02]  /*acd0*/  RED.E.ADD.F32.FTZ.RN.STRONG.GPU [R42.64+-0x1600], R41 ;  /* 0xffea00292a00798e */ /* 0x0021e4000c10e7a0 */
.L_x_863:
[----:B------:R-:W-:Y:S05]  /*ace0*/  BSYNC B0 ;  /* 0x0000000000007941 */ /* 0x000fea0003800000 */
.L_x_862:
[----:B------:R-:W2:Y:S01]  /*acf0*/  LDS R40, [R40.X4+0x1c90] ;  /* 0x001c900028287984 */ /* 0x000ea20000004800 */
[----:B------:R-:W-:Y:S01]  /*ad00*/  BSSY B0, `(.L_x_864) ;  /* 0x0000005000007945 */ /* 0x000fe20003800000 */
[----:B------:R-:W-:Y:S02]  /*ad10*/  IADD3 R73, R55, 0x400, RZ ;  /* 0x0000040037497810 */ /* 0x000fe40007ffe0ff */
[----:B01----:R-:W-:Y:S01]  /*ad20*/  LEA.HI.SX32 R41, R95, R55, 0x1b ;  /* 0x000000375f297211 */ /* 0x003fe200078fdaff */
[----:B------:R-:W-:Y:S05]  /*ad30*/  @!P3 BRA `(.L_x_865) ;  /* 0x000000100000b947 */ /* 0x000fea0003800000 */
[----:B--2---:R0:W-:Y:S02]  /*ad40*/  RED.E.ADD.F32.FTZ.RN.STRONG.GPU [R42.64+-0x1400], R40 ;  /* 0xffec00282a00798e */ /* 0x0041e4000c10e7a0 */
.L_x_865:
[----:B------:R-:W-:Y:S05]  /*ad50*/  BSYNC B0 ;  /* 0x0000000000007941 */ /* 0x000fea0003800000 */
.L_x_864:
[----:B------:R-:W1:Y:S01]  /*ad60*/  LDS R41, [R41.X4+0x1e90] ;  /* 0x001e900029297984 */ /* 0x000e620000004800 */
[----:B------:R-:W-:Y:S01]  /*ad70*/  BSSY B0, `(.L_x_866) ;  /* 0x0000004000007945 */ /* 0x000fe20003800000 */
[----:B0-2---:R-:W-:Y:S01]  /*ad80*/  LEA.HI.SX32 R40, R73, R55, 0x1b ;  /* 0x0000003749287211 */ /* 0x005fe200078fdaff */
[----:B------:R-:W-:Y:S05]  /*ad90*/  @!P4 BRA `(.L_x_867) ;  /* 0x000000100000c947 */ /* 0x000fea0003800000 */
[----:B-1----:R0:W-:Y:S02]  /*ada0*/  RED.E.ADD.F32.FTZ.RN.STRONG.GPU [R42.64+-0x1200], R41 ;  /* 0xffee00292a00798e */ /* 0x0021e4000c10e7a0 */
.L_x_867:
[----:B------:R-:W-:Y:S05]  /*adb0*/  BSYNC B0 ;  /* 0x0000000000007941 */ /* 0x000fea0003800000 */
.L_x_866:
[----:B------:R-:W2:Y:S01]  /*adc0*/  LDS R40, [R40.X4+0x2090] ;  /* 0x0020900028287984 */ /* 0x000ea20000004800 */
[----:B------:R-:W-:Y:S01]  /*add0*/  BSSY B0, `(.L_x_868) ;  /* 0x0000005000007945 */ /* 0x000fe20003800000 */
[----:B01----:R-:W-:-:S02]  /*ade0*/  IADD3 R41, R55, 0x480, RZ ;  /* 0x0000048037297810 */ /* 0x003fc40007ffe0ff */
[----:B------:R-:W-:Y:S01]  /*adf0*/  IADD3 R73, R55, 0x500, RZ ;  /* 0x0000050037497810 */ /* 0x000fe20007ffe0ff */
[----:B------:R-:W-:Y:S05]  /*ae00*/  @!P5 BRA `(.L_x_869) ;  /* 0x000000100000d947 */ /* 0x000fea0003800000 */
[----:B--2---:R0:W-:Y:S02]  /*ae10*/  RED.E.ADD.F32.FTZ.RN.STRONG.GPU [R42.64+-0x1000], R40 ;  /* 0xfff000282a00798e */ /* 0x0041e4000c10e7a0 */
.L_x_869:
[----:B------:R-:W-:Y:S05]  /*ae20*/  BSYNC B0 ;  /* 0x0000000000007941 */ /* 0x000fea0003800000 */
.L_x_868:
[-C--:B------:R-:W-:Y:S01]  /*ae30*/  LEA.HI.SX32 R41, R41, R55.reuse, 0x1b ;  /* 0x0000003729297211 */ /* 0x080fe200078fdaff */
[----:B------:R-:W-:Y:S01]  /*ae40*/  BSSY B0, `(.L_x_870) ;  /* 0x000000d000007945 */ /* 0x000fe20003800000 */
[C---:B------:R-:W-:Y:S02]  /*ae50*/  ISETP.GE.AND P6, PT, R72.reuse, 0x481, PT ;  /* 0x000004814800780c */ /* 0x040fe40003fc6270 */
        /* <DEDUP_REMOVED lines=11> */
.L_x_871:
[----:B------:R-:W-:Y:S05]  /*af10*/  BSYNC B0 ;  /* 0x0000000000007941 */ /* 0x000fea0003800000 */
.L_x_870:
[----:B------:R-:W2:Y:S01]  /*af20*/  LDS R40, [R40.X4+0x2490] ;  /* 0x0024900028287984 */ /* 0x000ea20000004800 */
[----:B------:R-:W-:Y:S01]  /*af30*/  BSSY B0, `(.L_x_872) ;  /* 0x0000005000007945 */ /* 0x000fe20003800000 */
[----:B------:R-:W-:-:S02]  /*af40*/  IADD3 R72, R55, 0x600, RZ ;  /* 0x0000060037487810 */ /* 0x000fc40007ffe0ff */
[----:B01----:R-:W-:Y:S01]  /*af50*/  LEA.HI.SX32 R41, R95, R55, 0x1b ;  /* 0x000000375f297211 */ /* 0x003fe200078fdaff */
[----:B------:R-:W-:Y:S05]  /*af60*/  @!P0 BRA `(.L_x_873) ;  /* 0x0000001000008947 */ /* 0x000fea0003800000 */
[----:B--2---:R0:W-:Y:S02]  /*af70*/  RED.E.ADD.F32.FTZ.RN.STRONG.GPU [R42.64+-0xc00], R40 ;  /* 0xfff400282a00798e */ /* 0x0041e4000c10e7a0 */
.L_x_873:
[----:B------:R-:W-:Y:S05]  /*af80*/  BSYNC B0 ;  /* 0x0000000000007941 */ /* 0x000fea0003800000 */
.L_x_872:
[----:B------:R-:W1:Y:S01]  /*af90*/  LDS R41, [R41.X4+0x2690] ;  /* 0x0026900029297984 */ /* 0x000e620000004800 */
[----:B------:R-:W-:Y:S01]  /*afa0*/  BSSY B0, `(.L_x_874) ;  /* 0x0000005000007945 */ /* 0x000fe20003800000 */
[----:B------:R-:W-:Y:S02]  /*afb0*/  IADD3 R95, R55, 0x680, RZ ;  /* 0x00000680375f7810 */ /* 0x000fe40007ffe0ff */
[----:B0-2---:R-:W-:Y:S01]  /*afc0*/  LEA.HI.SX32 R40, R72, R55, 0x1b ;  /* 0x0000003748287211 */ /* 0x005fe200078fdaff */
[----:B------:R-:W-:Y:S05]  /*afd0*/  @!P1 BRA `(.L_x_875) ;  /* 0x0000001000009947 */ /* 0x000fea0003800000 */
[----:B-1----:R0:W-:Y:S02]  /*afe0*/  RED.E.ADD.F32.FTZ.RN.STRONG.GPU [R42.64+-0xa00], R41 ;  /* 0xfff600292a00798e */ /* 0x0021e4000c10e7a0 */
.L_x_875:
[----:B------:R-:W-:Y:S05]  /*aff0*/  BSYNC B0 ;  /* 0x0000000000007941 */ /* 0x000fea0003800000 */
.L_x_874:
[----:B------:R-:W2:Y:S01]  /*b000*/  LDS R40, [R40.X4+0x2890] ;  /* 0x0028900028287984 */ /* 0x000ea20000004800 */
[----:B------:R-:W-:Y:S01]  /*b010*/  BSSY B0, `(.L_x_876) ;  /* 0x0000005000007945 */ /* 0x000fe20003800000 */
[----:B------:R-:W-:Y:S02]  /*b020*/  IADD3 R73, R55, 0x700, RZ ;  /* 0x0000070037497810 */ /* 0x000fe40007ffe0ff */
[----:B01----:R-:W-:Y:S01]  /*b030*/  LEA.HI.SX32 R41, R95, R55, 0x1b ;  /* 0x000000375f297211 */ /* 0x003fe200078fdaff */
[----:B------:R-:W-:Y:S05]  /*b040*/  @!P2 BRA `(.L_x_877) ;  /* 0x000000100000a947 */ /* 0x000fea0003800000 */
[----:B--2---:R0:W-:Y:S02]  /*b050*/  RED.E.ADD.F32.FTZ.RN.STRONG.GPU [R42.64+-0x800], R40 ;  /* 0xfff800282a00798e */ /* 0x0041e4000c10e7a0 */
.L_x_877:
[----:B------:R-:W-:Y:S05]  /*b060*/  BSYNC B0 ;  /* 0x0000000000007941 */ /* 0x000fea0003800000 */
.L_x_876:
[----:B------:R-:W1:Y:S01]  /*b070*/  LDS R41, [R41.X4+0x2a90] ;  /* 0x002a900029297984 */ /* 0x000e620000004800 */
[----:B------:R-:W-:Y:S01]  /*b080*/  BSSY B0, `(.L_x_878) ;  /* 0x0000005000007945 */ /* 0x000fe20003800000 */
[----:B------:R-:W-:-:S02]  /*b090*/  IADD3 R72, R55, 0x780, RZ ;  /* 0x0000078037487810 */ /* 0x000fc40007ffe0ff */
[----:B0-2---:R-:W-:Y:S01]  /*b0a0*/  LEA.HI.SX32 R40, R73, R55, 0x1b ;  /* 0x0000003749287211 */ /* 0x005fe200078fdaff */
[----:B------:R-:W-:Y:S05]  /*b0b0*/  @!P3 BRA `(.L_x_879) ;  /* 0x000000100000b947 */ /* 0x000fea0003800000 */
[----:B-1----:R0:W-:Y:S02]  /*b0c0*/  RED.E.ADD.F32.FTZ.RN.STRONG.GPU [R42.64+-0x600], R41 ;  /* 0xfffa00292a00798e */ /* 0x0021e4000c10e7a0 */
.L_x_879:
[----:B------:R-:W-:Y:S05]  /*b0d0*/  BSYNC B0 ;  /* 0x0000000000007941 */ /* 0x000fea0003800000 */
.L_x_878:
[----:B------:R-:W2:Y:S01]  /*b0e0*/  LDS R40, [R40.X4+0x2c90] ;  /* 0x002c900028287984 */ /* 0x000ea20000004800 */
[----:B------:R-:W-:Y:S01]  /*b0f0*/  BSSY B0, `(.L_x_880) ;  /* 0x0000004000007945 */ /* 0x000fe20003800000 */
[----:B01----:R-:W-:Y:S01]  /*b100*/  LEA.HI.SX32 R41, R72, R55, 0x1b ;  /* 0x0000003748297211 */ /* 0x003fe200078fdaff */
[----:B------:R-:W-:Y:S05]  /*b110*/  @!P4 BRA `(.L_x_881) ;  /* 0x000000100000c947 */ /* 0x000fea0003800000 */
[----:B--2---:R0:W-:Y:S02]  /*b120*/  RED.E.ADD.F32.FTZ.RN.STRONG.GPU [R42.64+-0x400], R40 ;  /* 0xfffc00282a00798e */ /* 0x0041e4000c10e7a0 */
.L_x_881:
[----:B------:R-:W-:Y:S05]  /*b130*/  BSYNC B0 ;  /* 0x0000000000007941 */ /* 0x000fea0003800000 */
.L_x_880:
[----:B------:R-:W1:Y:S01]  /*b140*/  LDS R41, [R41.X4+0x2e90] ;  /* 0x002e900029297984 */ /* 0x000e620000004800 */
[----:B------:R-:W-:Y:S01]  /*b150*/  BSSY B0, `(.L_x_882) ;  /* 0x0000003000007945 */ /* 0x000fe20003800000 */
[----:B------:R-:W-:Y:S05]  /*b160*/  @!P5 BRA `(.L_x_883) ;  /* 0x000000100000d947 */ /* 0x000fea0003800000 */
[----:B-1----:R1:W-:Y:S02]  /*b170*/  RED.E.ADD.F32.FTZ.RN.STRONG.GPU [R42.64+-0x200], R41 ;  /* 0xfffe00292a00798e */ /* 0x0023e4000c10e7a0 */
.L_x_883:
[----:B------:R-:W-:Y:S05]  /*b180*/  BSYNC B0 ;  /* 0x0000000000007941 */ /* 0x000fea0003800000 */
.L_x_882:
[----:B01----:R-:W0:Y:S01]  /*b190*/  S2R R42, SR_LANEID ;  /* 0x00000000002a7919 */ /* 0x003e220000000000 */
[----:B------:R-:W-:Y:S01]  /*b1a0*/  ISETP.NE.AND P2, PT, R55, RZ, PT ;  /* 0x000000ff3700720c */ /* 0x000fe20003f45270 */
[----:B------:R-:W-:Y:S01]  /*b1b0*/  FMUL.FTZ R92, R69, R92 ;  /* 0x0000005c455c7220 */ /* 0x000fe20000410000 */
[----:B------:R-:W-:Y:S01]  /*b1c0*/  BSSY B0, `(.L_x_884) ;  /* 0x0000058000007945 */ /* 0x000fe20003800000 */
[----:B--2---:R-:W1:Y:S01]  /*b1d0*/  SHFL.DOWN PT, R40, R60, 0x1, 0x1f ;  /* 0x08201f003c287f89 */ /* 0x004e6200000e0000 */
[----:B------:R-:W-:-:S02]  /*b1e0*/  FMUL.FTZ R93, R70, R93 ;  /* 0x0000005d465d7220 */ /* 0x000fc40000410000 */
[----:B------:R-:W-:Y:S01]  /*b1f0*/  FMUL.FTZ R91, R121, R91 ;  /* 0x0000005b795b7220 */ /* 0x000fe20000410000 */
[----:B------:R-:W2:Y:S01]  /*b200*/  SHFL.DOWN PT, R41, R61, 0x1, 0x1f ;  /* 0x08201f003d297f89 */ /* 0x000ea200000e0000 */
        /* <DEDUP_REMOVED lines=8> */
[----:B0-----:R-:W-:Y:S01]  /*b290*/  ISETP.GT.AND P0, PT, R42, 0x1e, PT ;  /* 0x0000001e2a00780c */ /* 0x001fe20003f04270 */
[----:B------:R-:W-:Y:S01]  /*b2a0*/  FFMA.FTZ R93, R76, R93, R98 ;  /* 0x0000005d4c5d7223 */ /* 0x000fe20000010062 */
[----:B------:R-:W-:Y:S01]  /*b2b0*/  ISETP.NE.AND P1, PT, R42, RZ, PT ;  /* 0x000000ff2a00720c */ /* 0x000fe20003f25270 */
[----:B------:R-:W-:Y:S02]  /*b2c0*/  FFMA.FTZ R99, R74, R71, R99 ;  /* 0x000000474a637223 */ /* 0x000fe40000010063 */
[----:B------:R-:W-:-:S02]  /*b2d0*/  FADD.FTZ R15, R103, R15 ;  /* 0x0000000f670f7221 */ /* 0x000fc40000010000 */
[----:B------:R-:W-:Y:S02]  /*b2e0*/  FFMA.FTZ R147, R85, R22, R147 ;  /* 0x0000001655937223 */ /* 0x000fe40000010093 */
[----:B------:R-:W-:Y:S02]  /*b2f0*/  FADD.FTZ R14, R90, R14 ;  /* 0x0000000e5a0e7221 */ /* 0x000fe40000010000 */
[----:B------:R-:W-:Y:S02]  /*b300*/  FFMA.FTZ R148, R83, R23, R148 ;  /* 0x0000001753947223 */ /* 0x000fe40000010094 */
[----:B-1----:R-:W-:Y:S02]  /*b310*/  @!P0 FADD.FTZ R60, R60, R40 ;  /* 0x000000283c3c8221 */ /* 0x002fe40000010000 */
[----:B--2---:R-:W-:Y:S01]  /*b320*/  @!P0 FADD.FTZ R61, R61, R41 ;  /* 0x000000293d3d8221 */ /* 0x004fe20000010000 */
[----:B------:R-:W-:Y:S01]  /*b330*/  ISETP.GT.AND P0, PT, R42, 0x1d, PT ;  /* 0x0000001d2a00780c */ /* 0x000fe20003f04270 */
[----:B------:R-:W-:Y:S01]  /*b340*/  FADD.FTZ R13, R87, R13 ;  /* 0x0000000d570d7221 */ /* 0x000fe20000010000 */
[----:B------:R-:W0:Y:S01]  /*b350*/  SHFL.DOWN PT, R40, R60, 0x2, 0x1f ;  /* 0x08401f003c287f89 */ /* 0x000e2200000e0000 */
[----:B------:R-:W-:-:S02]  /*b360*/  FFMA.FTZ R149, R62, R24, R149 ;  /* 0x000000183e957223 */ /* 0x000fc40000010095 */
[----:B------:R-:W-:Y:S01]  /*b370*/  FADD.FTZ R12, R86, R12 ;  /* 0x0000000c560c7221 */ /* 0x000fe20000010000 */
[----:B------:R-:W1:Y:S01]  /*b380*/  SHFL.DOWN PT, R41, R61, 0x2, 0x1f ;  /* 0x08401f003d297f89 */ /* 0x000e6200000e0000 */
        /* <DEDUP_REMOVED lines=8> */
[----:B------:R-:W-:Y:S02]  /*b410*/  FFMA.FTZ R154, R89, R29, R154 ;  /* 0x0000001d599a7223 */ /* 0x000fe4000001009a */
[----:B------:R-:W-:Y:S02]  /*b420*/  FADD.FTZ R7, R65, R7 ;  /* 0x0000000741077221 */ /* 0x000fe40000010000 */
[----:B0-----:R-:W-:-:S02]  /*b430*/  @!P0 FADD.FTZ R60, R60, R40 ;  /* 0x000000283c3c8221 */ /* 0x001fc40000010000 */
[----:B------:R-:W-:Y:S02]  /*b440*/  FADD.FTZ R6, R109, R6 ;  /* 0x000000066d067221 */ /* 0x000fe40000010000 */
[----:B-1----:R-:W-:Y:S01]  /*b450*/  @!P0 FADD.FTZ R61, R61, R41 ;  /* 0x000000293d3d8221 */ /* 0x002fe20000010000 */
[----:B------:R-:W0:Y:S01]  /*b460*/  SHFL.DOWN PT, R40, R60, 0x4, 0x1f ;  /* 0x08801f003c287f89 */ /* 0x000e2200000e0000 */
[----:B------:R-:W-:Y:S01]  /*b470*/  ISETP.GT.AND P0, PT, R42, 0x1b, PT ;  /* 0x0000001b2a00780c */ /* 0x000fe20003f04270 */
[----:B------:R-:W-:Y:S02]  /*b480*/  FFMA.FTZ R155, R68, R30, R155 ;  /* 0x0000001e449b7223 */ /* 0x000fe4000001009b */
[----:B------:R-:W1:Y:S01]  /*b490*/  SHFL.DOWN PT, R41, R61, 0x4, 0x1f ;  /* 0x08801f003d297f89 */ /* 0x000e6200000e0000 */
[----:B------:R-:W-:Y:S02]  /*b4a0*/  FADD.FTZ R5, R88, R5 ;  /* 0x0000000558057221 */ /* 0x000fe40000010000 */
[----:B------:R-:W-:-:S02]  /*b4b0*/  FADD.FTZ R4, R91, R4 ;  /* 0x000000045b047221 */ /* 0x000fc40000010000 */
[----:B------:R-:W-:Y:S02]  /*b4c0*/  FFMA.FTZ R160, R71, R33, R160 ;  /* 0x0000002147a07223 */ /* 0x000fe400000100a0 */
[----:B------:R-:W-:Y:S02]  /*b4d0*/  FADD.FTZ R3, R92, R3 ;  /* 0x000000035c037221 */ /* 0x000fe40000010000 */
[----:B------:R-:W-:Y:S02]  /*b4e0*/  FADD.FTZ R2, R93, R2 ;  /* 0x000000025d027221 */ /* 0x000fe40000010000 */
[----:B-----5:R-:W-:Y:S02]  /*b4f0*/  FADD.FTZ R0, R99, R0 ;  /* 0x0000000063007221 */ /* 0x020fe40000010000 */
        /* <DEDUP_REMOVED lines=36> */
.L_x_885:
[----:B------:R-:W-:Y:S05]  /*b740*/  BSYNC B0 ;  /* 0x0000000000007941 */ /* 0x000fea0003800000 */
.L_x_884:
        /* <DEDUP_REMOVED lines=8> */
.L_x_838:
        /* <DEDUP_REMOVED lines=85> */
[C---:B------:R-:W-:Y:S02]  /*bd20*/  IADD3 R35, R38.reuse, 0xd, RZ ;  /* 0x0000000d26237810 */ /* 0x040fe40007ffe0ff */
[-C--:B------:R-:W-:Y:S02]  /*bd30*/  LEA.HI.SX32 R34, R33, R38.reuse, 0x1b ;  /* 0x0000002621227211 */ /* 0x080fe400078fdaff */
[C---:B------:R-:W-:Y:S02]  /*bd40*/  IADD3 R36, R38.reuse, 0xe, RZ ;  /* 0x0000000e26247810 */ /* 0x040fe40007ffe0ff */
[----:B------:R-:W-:Y:S02]  /*bd50*/  IADD3 R37, R38, 0xf, RZ ;  /* 0x0000000f26257810 */ /* 0x000fe40007ffe0ff */
[----:B------:R-:W-:-:S02]  /*bd60*/  LEA.HI.SX32 R35, R35, R38, 0x1b ;  /* 0x0000002623237211 */ /* 0x000fc400078fdaff */
        /* <DEDUP_REMOVED lines=15> */
[----:B------:R-:W-:Y:S01]  /*be60*/  STS.U16 [R80+0x3c0], R32 ;  /* 0x0003c02050007388 */ /* 0x000fe20000000400 */
[----:B------:R-:W-:-:S06]  /*be70*/  NOP ;  /* 0x0000000000007918 */ /* 0x000fcc0000000000 */
[----:B------:R-:W3:Y:S04]  /*be80*/  LDS.U16 R17, [R54] ;  /* 0x0000000036117984 */ /* 0x000ee80000000400 */
[----:B------:R-:W4:Y:S04]  /*be90*/  LDS.U16 R18, [R54+0x2] ;  /* 0x0000020036127984 */ /* 0x000f280000000400 */
[----:B------:R-:W0:Y:S04]  /*bea0*/  LDS.U16 R19, [R54+0x4] ;  /* 0x0000040036137984 */ /* 0x000e280000000400 */
[----:B------:R-:W0:Y:S01]  /*beb0*/  LDS.U16 R20, [R54+0x6] ;  /* 0x0000060036147984 */ /* 0x000e220000000400 */
[----:B-1----:R-:W-:-:S02]  /*bec0*/  IADD3 R30, R38, 0x9, RZ ;  /* 0x00000009261e7810 */ /* 0x002fc40007ffe0ff */
[----:B--2---:R-:W-:Y:S01]  /*bed0*/  IADD3 R31, R38, 0xa, RZ ;  /* 0x0000000a261f7810 */ /* 0x004fe20007ffe0ff */
[----:B------:R-:W-:Y:S01]  /*bee0*/  LDS.U16 R33, [R54+0x1c] ;  /* 0x00001c0036217984 */ /* 0x000fe20000000400 */
[----:B---3--:R-:W-:-:S05]  /*bef0*/  PRMT R17, RZ, 0x5410, R17 ;  /* 0x00005410ff117816 */ /* 0x008fca0000000011 */
[----:B------:R-:W-:-:S05]  /*bf00*/  FADD.FTZ R17, R17, UR5 ;  /* 0x0000000511117e21 */ /* 0x000fca0008010000 */
[----:B------:R-:W-:Y:S02]  /*bf10*/  FSETP.GTU.FTZ.AND P2, PT, R17, 20, PT ;  /* 0x41a000001100780b */ /* 0x000fe40003f5c000 */
[----:B----4-:R-:W-:Y:S02]  /*bf20*/  PRMT R18, RZ, 0x5410, R18 ;  /* 0x00005410ff127816 */ /* 0x010fe40000000012 */
[----:B0-----:R-:W-:Y:S02]  /*bf30*/  PRMT R19, RZ, 0x5410, R19 ;  /* 0x00005410ff137816 */ /* 0x001fe40000000013 */
[----:B------:R-:W-:Y:S01]  /*bf40*/  PRMT R20, RZ, 0x5410, R20 ;  /* 0x00005410ff147816 */ /* 0x000fe20000000014 */
[----:B------:R-:W-:Y:S02]  /*bf50*/  FADD.FTZ R18, R18, UR5 ;  /* 0x0000000512127e21 */ /* 0x000fe40008010000 */
[----:B------:R-:W-:-:S04]  /*bf60*/  FADD.FTZ R19, R19, UR5 ;  /* 0x0000000513137e21 */ /* 0x000fc80008010000 */
[----:B------:R-:W-:Y:S01]  /*bf70*/  @!P2 FMUL.FTZ R21, R17, -1.4426950216293334961 ;  /* 0xbfb8aa3b1115a820 */ /* 0x000fe20000410000 */
[----:B------:R-:W-:Y:S01]  /*bf80*/  FSETP.GTU.FTZ.AND P5, PT, R18, 20, PT ;  /* 0x41a000001200780b */ /* 0x000fe20003fbc000 */
[----:B------:R-:W-:Y:S01]  /*bf90*/  FADD.FTZ R20, R20, UR5 ;  /* 0x0000000514147e21 */ /* 0x000fe20008010000 */
[----:B------:R-:W-:Y:S01]  /*bfa0*/  FSETP.GTU.FTZ.AND P4, PT, R19, 20, PT ;  /* 0x41a000001300780b */ /* 0x000fe20003f9c000 */
[----:B------:R-:W0:Y:S02]  /*bfb0*/  LDS.U16 R17, [R54+0x8] ;  /* 0x0000080036117984 */ /* 0x000e240000000400 */
        /* <DEDUP_REMOVED lines=30> */
[----:B------:R-:W-:Y:S01]  /*c1a0*/  FADD.FTZ R20, R20, UR5 ;  /* 0x0000000514147e21 */ /* 0x000fe20008010000 */
[----:B------:R-:W-:Y:S01]  /*c1b0*/  FSETP.GTU.FTZ.AND P0, PT, R17, 20, PT ;  /* 0x41a000001100780b */ /* 0x000fe20003f1c000 */
[----:B------:R-:W-:Y:S02]  /*c1c0*/  FADD.FTZ R21, R21, UR5 ;  /* 0x0000000515157e21 */ /* 0x000fe40008010000 */
[----:B--2---:R-:W-:Y:S01]  /*c1d0*/  @!P5 FMUL.FTZ R2, R2, R27 ;  /* 0x0000001b0202d220 */ /* 0x004fe20000410000 */
[----:B------:R-:W-:Y:S01]  /*c1e0*/  FSETP.GTU.FTZ.AND P5, PT, R20, 20, PT ;  /* 0x41a000001400780b */ /* 0x000fe20003fbc000 */
[----:B---3--:R-:W-:Y:S01]  /*c1f0*/  @!P4 FMUL.FTZ R3, R3, R28 ;  /* 0x0000001c0303c220 */ /* 0x008fe20000410000 */
[----:B------:R-:W-:Y:S01]  /*c200*/  FSETP.GTU.FTZ.AND P4, PT, R21, 20, PT ;  /* 0x41a000001500780b */ /* 0x000fe20003f9c000 */
[----:B-1----:R-:W-:-:S02]  /*c210*/  @!P1 FADD.FTZ R26, R26, 1 ;  /* 0x3f8000001a1a9421 */ /* 0x002fc40000010000 */
[----:B------:R-:W-:Y:S02]  /*c220*/  @!P3 FMUL.FTZ R18, R18, -1.4426950216293334961 ;  /* 0xbfb8aa3b1212b820 */ /* 0x000fe40000410000 */
[----:B------:R-:W1:Y:S01]  /*c230*/  @!P1 MUFU.RCP R29, R26 ;  /* 0x0000001a001d9308 */ /* 0x000e620000001000 */
[----:B------:R-:W-:Y:S02]  /*c240*/  @!P2 FMUL.FTZ R19, R19, -1.4426950216293334961 ;  /* 0xbfb8aa3b1313a820 */ /* 0x000fe40000410000 */
[----:B------:R-:W-:Y:S01]  /*c250*/  @!P0 FMUL.FTZ R17, R17, -1.4426950216293334961 ;  /* 0xbfb8aa3b11118820 */ /* 0x000fe20000410000 */
[----:B0-----:R-:W-:Y:S02]  /*c260*/  PRMT R22, RZ, 0x5410, R22 ;  /* 0x00005410ff167816 */ /* 0x001fe40000000016 */
        /* <DEDUP_REMOVED lines=17> */
[----:B---3--:R-:W-:Y:S01]  /*c380*/  @!P5 FADD.FTZ R20, R20, 1 ;  /* 0x3f8000001414d421 */ /* 0x008fe20000010000 */
[----:B------:R-:W-:Y:S01]  /*c390*/  IADD3 R24, R38, 0x2, RZ ;  /* 0x0000000226187810 */ /* 0x000fe20007ffe0ff */
[----:B------:R-:W-:Y:S01]  /*c3a0*/  @!P1 FMUL.FTZ R22, R22, -1.4426950216293334961 ;  /* 0xbfb8aa3b16169820 */ /* 0x000fe20000410000 */
[C---:B------:R-:W-:Y:S02]  /*c3b0*/  IADD3 R26, R38.reuse, 0x4, RZ ;  /* 0x00000004261a7810 */ /* 0x040fe40007ffe0ff */
[C---:B------:R-:W-:Y:S01]  /*c3c0*/  IADD3 R28, R38.reuse, 0x6, RZ ;  /* 0x00000006261c7810 */ /* 0x040fe20007ffe0ff */
[----:B------:R2:W-:Y:S01]  /*c3d0*/  @!P2 MUFU.RCP R42, R19 ;  /* 0x00000013002aa308 */ /* 0x0005e20000001000 */
[C---:B0-----:R-:W-:Y:S01]  /*c3e0*/  IADD3 R18, R38.reuse, 0x7, RZ ;  /* 0x0000000726127810 */ /* 0x041fe20007ffe0ff */
[----:B----4-:R-:W-:Y:S01]  /*c3f0*/  @!P4 FADD.FTZ R21, R21, 1 ;  /* 0x3f8000001515c421 */ /* 0x010fe20000010000 */
[----:B------:R-:W-:-:S05]  /*c400*/  IADD3 R29, R38, 0x8, RZ ;  /* 0x00000008261d7810 */ /* 0x000fca0007ffe0ff */
[----:B------:R0:W-:Y:S01]  /*c410*/  @!P0 MUFU.RCP R40, R17 ;  /* 0x0000001100288308 */ /* 0x0001e20000001000 */
[----:B--2---:R-:W-:Y:S02]  /*c420*/  IADD3 R19, R38, 0xb, RZ ;  /* 0x0000000b26137810 */ /* 0x004fe40007ffe0ff */
[-C--:B------:R-:W-:Y:S02]  /*c430*/  LEA.HI.SX32 R24, R24, R38.reuse, 0x1b ;  /* 0x0000002618187211 */ /* 0x080fe400078fdaff */
[-C--:B------:R-:W-:Y:S02]  /*c440*/  LEA.HI.SX32 R26, R26, R38.reuse, 0x1b ;  /* 0x000000261a1a7211 */ /* 0x080fe400078fdaff */
[-C--:B0-----:R-:W-:Y:S02]  /*c450*/  LEA.HI.SX32 R17, R23, R38.reuse, 0x1b ;  /* 0x0000002617117211 */ /* 0x081fe400078fdaff */
[-C--:B------:R-:W-:Y:S02]  /*c460*/  LEA.HI.SX32 R23, R25, R38.reuse, 0x1b ;  /* 0x0000002619177211 */ /* 0x080fe400078fdaff */
[-C--:B------:R-:W-:Y:S01]  /*c470*/  LEA.HI.SX32 R25, R27, R38.reuse, 0x1b ;  /* 0x000000261b197211 */ /* 0x080fe200078fdaff */
[----:B------:R0:W-:Y:S01]  /*c480*/  @!P5 MUFU.RCP R41, R20 ;  /* 0x000000140029d308 */ /* 0x0001e20000001000 */
[----:B------:R-:W-:-:S02]  /*c490*/  LEA.HI.SX32 R28, R28, R38, 0x1b ;  /* 0x000000261c1c7211 */ /* 0x000fc400078fdaff */
[-C--:B------:R-:W-:Y:S02]  /*c4a0*/  LEA.HI.SX32 R27, R18, R38.reuse, 0x1b ;  /* 0x00000026121b7211 */ /* 0x080fe400078fdaff */
[-C--:B------:R-:W-:Y:S01]  /*c4b0*/  LEA.HI.SX32 R29, R29, R38.reuse, 0x1b ;  /* 0x000000261d1d7211 */ /* 0x080fe200078fdaff */
[----:B------:R-:W2:Y:S01]  /*c4c0*/  LDS.U16 R18, [R54+0x14] ;  /* 0x0000140036127984 */ /* 0x000ea20000000400 */
[-C--:B------:R-:W-:Y:S01]  /*c4d0*/  LEA.HI.SX32 R30, R30, R38.reuse, 0x1b ;  /* 0x000000261e1e7211 */ /* 0x080fe200078fdaff */
[----:B------:R3:W-:Y:S01]  /*c4e0*/  @!P4 MUFU.RCP R44, R21 ;  /* 0x00000015002cc308 */ /* 0x0007e20000001000 */
[-C--:B------:R-:W-:Y:S01]  /*c4f0*/  LEA.HI.SX32 R31, R31, R38.reuse, 0x1b ;  /* 0x000000261f1f7211 */ /* 0x080fe200078fdaff */
[----:B0-----:R-:W-:Y:S01]  /*c500*/  LDS.U16 R20, [R54+0x18] ;  /* 0x0000180036147984 */ /* 0x001fe20000000400 */
[-C--:B------:R-:W-:Y:S02]  /*c510*/  LEA.HI.SX32 R32, R19, R38.reuse, 0x1b ;  /* 0x0000002613207211 */ /* 0x080fe400078fdaff */
[----:B------:R-:W-:Y:S01]  /*c520*/  LEA.HI.SX32 R38, R37, R38, 0x1b ;  /* 0x0000002625267211 */ /* 0x000fe200078fdaff */
[----:B------:R-:W0:Y:S02]  /*c530*/  LDS.U16 R19, [R54+0x16] ;  /* 0x0000160036137984 */ /* 0x000e240000000400 */
[----:B------:R-:W4:Y:S02]  /*c540*/  @!P1 MUFU.EX2 R22, R22 ;  /* 0x0000001600169308 */ /* 0x000f240000000800 */
[----:B---3--:R-:W3:Y:S04]  /*c550*/  LDS.U16 R21, [R54+0x1a] ;  /* 0x00001a0036157984 */ /* 0x008ee80000000400 */
[----:B------:R-:W0:Y:S01]  /*c560*/  LDS.U16 R37, [R54+0x1e] ;  /* 0x00001e0036257984 */ /* 0x000e220000000400 */
[----:B------:R-:W-:-:S03]  /*c570*/  F2FP.BF16.PACK_AB R158, R158, R160 ;  /* 0x000000a09e9e723e */ /* 0x000fc600000010ff */
[----:B------:R-:W-:Y:S01]  /*c580*/  BAR.SYNC.DEFER_BLOCKING 0x0 ;  /* 0x0000000000007b1d */ /* 0x000fe20000010000 */
[----:B------:R-:W-:Y:S01]  /*c590*/  F2FP.BF16.PACK_AB R155, R155, R157 ;  /* 0x0000009d9b9b723e */ /* 0x000fe200000010ff */
[----:B-1----:R-:W-:Y:S02]  /*c5a0*/  @!P3 FMUL.FTZ R6, R6, R39 ;  /* 0x000000270606b220 */ /* 0x002fe40000410000 */
[----:B----4-:R-:W-:Y:S01]  /*c5b0*/  @!P1 FADD.FTZ R22, R22, 1 ;  /* 0x3f80000016169421 */ /* 0x010fe20000010000 */
[----:B------:R-:W-:Y:S01]  /*c5c0*/  F2FP.BF16.PACK_AB R153, R153, R154 ;  /* 0x0000009a9999723e */ /* 0x000fe200000010ff */
[----:B------:R-:W-:Y:S01]  /*c5d0*/  IMAD.SHL.U32 R17, R17, 0x2, RZ ;  /* 0x0000000211117824 */ /* 0x000fe200078e00ff */
[----:B------:R-:W-:Y:S01]  /*c5e0*/  PRMT R39, R158, 0x7632, R39 ;  /* 0x000076329e277816 */ /* 0x000fe20000000027 */
[----:B------:R1:W4:Y:S01]  /*c5f0*/  @!P1 MUFU.RCP R43, R22 ;  /* 0x00000016002b9308 */ /* 0x0003220000001000 */
[----:B------:R-:W-:Y:S01]  /*c600*/  @!P0 FMUL.FTZ R5, R5, R40 ;  /* 0x0000002805058220 */ /* 0x000fe20000410000 */
[----:B------:R-:W-:Y:S01]  /*c610*/  PRMT R40, R155, 0x7632, R40 ;  /* 0x000076329b287816 */ /* 0x000fe20000000028 */
[----:B------:R-:W-:Y:S01]  /*c620*/  @!P5 FMUL.FTZ R8, R8, R41 ;  /* 0x000000290808d220 */ /* 0x000fe20000410000 */
[----:B------:R-:W-:-:S02]  /*c630*/  SHF.L.U32 R23, R23, 0x1, RZ ;  /* 0x0000000117177819 */ /* 0x000fc400000006ff */
[----:B------:R-:W-:Y:S02]  /*c640*/  F2FP.BF16.PACK_AB R151, R151, R152 ;  /* 0x000000989797723e */ /* 0x000fe400000010ff */
[----:B-1----:R-:W-:Y:S01]  /*c650*/  SHF.L.U32 R22, R24, 0x1, RZ ;  /* 0x0000000118167819 */ /* 0x002fe200000006ff */
[----:B------:R-:W-:Y:S01]  /*c660*/  IMAD.SHL.U32 R24, R26, 0x2, RZ ;  /* 0x000000021a187824 */ /* 0x000fe200078e00ff */
[----:B------:R-:W-:Y:S01]  /*c670*/  F2FP.BF16.PACK_AB R149, R149, R150 ;  /* 0x000000969595723e */ /* 0x000fe200000010ff */
[----:B------:R-:W-:Y:S01]  /*c680*/  @!P2 FMUL.FTZ R7, R7, R42 ;  /* 0x0000002a0707a220 */ /* 0x000fe20000410000 */
[----:B------:R-:W-:Y:S01]  /*c690*/  PRMT R41, R153, 0x7632, R41 ;  /* 0x0000763299297816 */ /* 0x000fe20000000029 */
[----:B------:R-:W-:Y:S01]  /*c6a0*/  STS.U16 [R54], R158 ;  /* 0x0000009e36007388 */ /* 0x000fe20000000400 */
[----:B------:R-:W-:Y:S01]  /*c6b0*/  SHF.L.U32 R25, R25, 0x1, RZ ;  /* 0x0000000119197819 */ /* 0x000fe200000006ff */
[----:B------:R-:W-:Y:S01]  /*c6c0*/  IMAD.SHL.U32 R27, R27, 0x2, RZ ;  /* 0x000000021b1b7824 */ /* 0x000fe200078e00ff */
[----:B------:R-:W-:Y:S01]  /*c6d0*/  SHF.L.U32 R26, R28, 0x1, RZ ;  /* 0x000000011c1a7819 */ /* 0x000fe200000006ff */
[----:B------:R1:W-:Y:S01]  /*c6e0*/  STS.U16 [R17+0x2], R39 ;  /* 0x0000022711007388 */ /* 0x0003e20000000400 */
[----:B------:R-:W-:-:S02]  /*c6f0*/  PRMT R42, R151, 0x7632, R42 ;  /* 0x00007632972a7816 */ /* 0x000fc4000000002a */
[----:B------:R-:W-:Y:S01]  /*c700*/  F2FP.BF16.PACK_AB R147, R147, R148 ;  /* 0x000000949393723e */ /* 0x000fe200000010ff */
[----:B------:R-:W-:Y:S01]  /*c710*/  STS.U16 [R22+0x4], R155 ;  /* 0x0000049b16007388 */ /* 0x000fe20000000400 */
[----:B------:R-:W-:Y:S02]  /*c720*/  SHF.L.U32 R28, R29, 0x1, RZ ;  /* 0x000000011d1c7819 */ /* 0x000fe400000006ff */
[----:B------:R-:W-:Y:S01]  /*c730*/  SHF.L.U32 R29, R30, 0x1, RZ ;  /* 0x000000011e1d7819 */ /* 0x000fe200000006ff */
[----:B------:R0:W-:Y:S01]  /*c740*/  STS.U16 [R23+0x6], R40 ;  /* 0x0000062817007388 */ /* 0x0001e20000000400 */
[----:B------:R-:W-:Y:S01]  /*c750*/  IMAD.SHL.U32 R30, R31, 0x2, RZ ;  /* 0x000000021f1e7824 */ /* 0x000fe200078e00ff */
[----:B-1----:R-:W-:Y:S02]  /*c760*/  PRMT R39, R149, 0x7632, R39 ;  /* 0x0000763295277816 */ /* 0x002fe40000000027 */
[----:B------:R-:W-:Y:S01]  /*c770*/  STS.U16 [R24+0x8], R153 ;  /* 0x0000089918007388 */ /* 0x000fe20000000400 */
[----:B------:R-:W-:-:S02]  /*c780*/  SHF.L.U32 R31, R32, 0x1, RZ ;  /* 0x00000001201f7819 */ /* 0x000fc400000006ff */
[----:B------:R-:W-:Y:S01]  /*c790*/  F2FP.BF16.PACK_AB R145, R145, R146 ;  /* 0x000000929191723e */ /* 0x000fe200000010ff */
[----:B------:R-:W-:Y:S01]  /*c7a0*/  STS.U16 [R25+0xa], R41 ;  /* 0x00000a2919007388 */ /* 0x000fe20000000400 */
[----:B------:R-:W-:Y:S02]  /*c7b0*/  ISETP.NE.AND P6, PT, R55, RZ, PT ;  /* 0x000000ff3700720c */ /* 0x000fe40003fc5270 */
[----:B0-----:R-:W-:Y:S01]  /*c7c0*/  PRMT R40, R147, 0x7632, R40 ;  /* 0x0000763293287816 */ /* 0x001fe20000000028 */
[----:B------:R-:W-:Y:S01]  /*c7d0*/  STS.U16 [R26+0xc], R151 ;  /* 0x00000c971a007388 */ /* 0x000fe20000000400 */
[----:B------:R-:W-:-:S03]  /*c7e0*/  F2FP.BF16.PACK_AB R143, R143, R144 ;  /* 0x000000908f8f723e */ /* 0x000fc600000010ff */
[----:B------:R-:W-:Y:S01]  /*c7f0*/  STS.U16 [R27+0xe], R42 ;  /* 0x00000e2a1b007388 */ /* 0x000fe20000000400 */
[----:B------:R-:W-:Y:S01]  /*c800*/  SHF.L.U32 R32, R34, 0x1, RZ ;  /* 0x0000000122207819 */ /* 0x000fe200000006ff */
[----:B------:R-:W-:Y:S01]  /*c810*/  IMAD.SHL.U32 R34, R35, 0x2, RZ ;  /* 0x0000000223227824 */ /* 0x000fe200078e00ff */
[----:B------:R-:W-:Y:S01]  /*c820*/  PRMT R33, RZ, 0x5410, R33 ;  /* 0x00005410ff217816 */ /* 0x000fe20000000021 */
[----:B------:R-:W-:Y:S01]  /*c830*/  STS.U16 [R28+0x10], R149 ;  /* 0x000010951c007388 */ /* 0x000fe20000000400 */
[----:B------:R-:W-:-:S03]  /*c840*/  SHF.L.U32 R35, R36, 0x1, RZ ;  /* 0x0000000124237819 */ /* 0x000fc600000006ff */
[----:B------:R0:W-:Y:S01]  /*c850*/  STS.U16 [R29+0x12], R39 ;  /* 0x000012271d007388 */ /* 0x0001e20000000400 */
[----:B------:R-:W-:-:S03]  /*c860*/  SHF.L.U32 R36, R38, 0x1, RZ ;  /* 0x0000000126247819 */ /* 0x000fc600000006ff */
[----:B------:R-:W-:Y:S01]  /*c870*/  STS.U16 [R30+0x14], R147 ;  /* 0x000014931e007388 */ /* 0x000fe20000000400 */
[----:B------:R-:W-:-:S03]  /*c880*/  FADD.FTZ R38, R33, UR5 ;  /* 0x0000000521267e21 */ /* 0x000fc60008010000 */
[----:B------:R1:W-:Y:S01]  /*c890*/  STS.U16 [R31+0x16], R40 ;  /* 0x000016281f007388 */ /* 0x0003e20000000400 */
[----:B0-----:R-:W-:Y:S01]  /*c8a0*/  PRMT R39, R145, 0x7632, R39 ;  /* 0x0000763291277816 */ /* 0x001fe20000000027 */
[----:B------:R-:W-:Y:S02]  /*c8b0*/  IMAD.U32 R33, RZ, RZ, UR39 ;  /* 0x00000027ff217e24 */ /* 0x000fe4000f8e00ff */
[----:B------:R-:W-:Y:S01]  /*c8c0*/  STS.U16 [R32+0x18], R145 ;  /* 0x0000189120007388 */ /* 0x000fe20000000400 */
[----:B--2---:R-:W-:Y:S02]  /*c8d0*/  PRMT R18, RZ, 0x5410, R18 ;  /* 0x00005410ff127816 */ /* 0x004fe40000000012 */
[----:B-1----:R-:W-:Y:S01]  /*c8e0*/  PRMT R40, R143, 0x7632, R40 ;  /* 0x000076328f287816 */ /* 0x002fe20000000028 */
[----:B------:R-:W-:Y:S01]  /*c8f0*/  STS.U16 [R34+0x1a], R39 ;  /* 0x00001a2722007388 */ /* 0x000fe20000000400 */
[----:B----4-:R-:W-:-:S03]  /*c900*/  @!P1 FMUL.FTZ R10, R10, R43 ;  /* 0x0000002b0a0a9220 */ /* 0x010fc60000410000 */
        /* <DEDUP_REMOVED lines=87> */
.L_x_888:
[----:B---34-:R-:W-:Y:S05]  /*ce80*/  BSYNC B0 ;  /* 0x0000000000007941 */ /* 0x018fea0003800000 */
.L_x_887:
        /* <DEDUP_REMOVED lines=142> */
.L_x_890:
[----:B------:R-:W-:Y:S05]  /*d770*/  BSYNC B0 ;  /* 0x0000000000007941 */ /* 0x000fea0003800000 */
.L_x_889:
        /* <DEDUP_REMOVED lines=60> */
.L_x_800:
        /* <DEDUP_REMOVED lines=35> */
.L_x_893:
[----:B-1----:R-:W-:Y:S05]  /*dd70*/  BSYNC B0 ;  /* 0x0000000000007941 */ /* 0x002fea0003800000 */
.L_x_892:
        /* <DEDUP_REMOVED lines=34> */
.L_x_895:
[----:B------:R-:W3:Y:S02]  /*dfa0*/  S2R R11, SR_TID.X ;  /* 0x00000000000b7919 */ /* 0x000ee40000002100 */
.L_x_896:
[----:B-1----:R-:W-:Y:S05]  /*dfb0*/  BSYNC B0 ;  /* 0x0000000000007941 */ /* 0x002fea0003800000 */
.L_x_894:
        /* <DEDUP_REMOVED lines=12> */
.L_x_897:
        /* <DEDUP_REMOVED lines=30> */
.L_x_843:
[----:B------:R-:W-:Y:S01]  /*e260*/  HFMA2.MMA R86, -RZ, RZ, 0, 5.9604644775390625e-08 ;  /* 0x00000001ff567435 */ /* 0x000fe200000001ff */
[----:B------:R-:W-:-:S02]  /*e270*/  MOV R85, R141 ;  /* 0x0000008d00557202 */ /* 0x000fc40000000f00 */
[----:B------:R-:W-:-:S03]  /*e280*/  MOV R84, 0xe2a0 ;  /* 0x0000e2a000547802 */ /* 0x000fc60000000f00 */
[----:B------:R-:W-:Y:S05]  /*e290*/  CALL.REL.NOINC `($__internal_35_$__cuda_sm70_shflsync_up) ;  /* 0x00000c3000007944 */ /* 0x000fea0003c00000 */
[----:B------:R-:W-:Y:S01]  /*e2a0*/  IMAD.MOV.U32 R156, RZ, RZ, R86 ;  /* 0x000000ffff9c7224 */ /* 0x000fe200078e0056 */
[----:B--2---:R-:W-:Y:S05]  /*e2b0*/  BRA `(.L_x_898) ;  /* 0xffffaa6000007947 */ /* 0x004fea000383ffff */
.L_x_844:
[----:B------:R-:W-:Y:S01]  /*e2c0*/  HFMA2.MMA R86, -RZ, RZ, 0, 5.9604644775390625e-08 ;  /* 0x00000001ff567435 */ /* 0x000fe200000001ff */
[----:B------:R-:W-:Y:S02]  /*e2d0*/  MOV R85, R87 ;  /* 0x0000005700557202 */ /* 0x000fe40000000f00 */
[----:B------:R-:W-:-:S03]  /*e2e0*/  MOV R84, 0xe300 ;  /* 0x0000e30000547802 */ /* 0x000fc60000000f00 */
[----:B01----:R-:W-:Y:S05]  /*e2f0*/  CALL.REL.NOINC `($__internal_35_$__cuda_sm70_shflsync_up) ;  /* 0x00000bd000007944 */ /* 0x003fea0003c00000 */
        /* <DEDUP_REMOVED lines=9> */
[----:B--2---:R-:W-:Y:S05]  /*e390*/  CALL.REL.NOINC `($__internal_35_$__cuda_sm70_shflsync_up) ;  /* 0x00000b3000007944 */ /* 0x004fea0003c00000 */
[----:B------:R-:W-:Y:S01]  /*e3a0*/  MOV R156, R86 ;  /* 0x00000056009c7202 */ /* 0x000fe20000000f00 */
[----:B------:R-:W-:Y:S01]  /*e3b0*/  HFMA2.MMA R86, -RZ, RZ, 0, 1.1920928955078125e-07 ;  /* 0x00000002ff567435 */ /* 0x000fe200000001ff */
[----:B------:R-:W-:Y:S01]  /*e3c0*/  IMAD.MOV.U32 R85, RZ, RZ, R87 ;  /* 0x000000ffff557224 */ /* 0x000fe200078e0057 */
[----:B------:R-:W-:-:S04]  /*e3d0*/  MOV R84, 0xe3f0 ;  /* 0x0000e3f000547802 */ /* 0x000fc80000000f00 */
[----:B--2---:R-:W-:Y:S05]  /*e3e0*/  CALL.REL.NOINC `($__internal_35_$__cuda_sm70_shflsync_up) ;  /* 0x00000ae000007944 */ /* 0x004fea0003c00000 */
[----:B------:R-:W0:Y:S02]  /*e3f0*/  S2R R84, SR_LANEID ;  /* 0x0000000000547919 */ /* 0x000e240000000000 */
[----:B0-----:R-:W-:-:S02]  /*e400*/  ISETP.GE.AND P0, PT, R84, 0x2, PT ;  /* 0x000000025400780c */ /* 0x001fc40003f06270 */
[----:B------:R-:W-:-:S11]  /*e410*/  MOV R84, 0xe470 ;  /* 0x0000e47000547802 */ /* 0x000fd60000000f00 */
[----:B------:R-:W-:Y:S01]  /*e420*/  @P0 FFMA.FTZ R87, R141, R86, R87 ;  /* 0x000000568d570223 */ /* 0x000fe20000010057 */
[----:B------:R-:W-:Y:S01]  /*e430*/  MOV R86, 0x4 ;  /* 0x0000000400567802 */ /* 0x000fe20000000f00 */
[----:B------:R-:W-:-:S04]  /*e440*/  @P0 FMUL.FTZ R141, R156, R141 ;  /* 0x0000008d9c8d0220 */ /* 0x000fc80000410000 */
[----:B------:R-:W-:Y:S02]  /*e450*/  IMAD.MOV.U32 R85, RZ, RZ, R141 ;  /* 0x000000ffff557224 */ /* 0x000fe400078e008d */
[----:B--2---:R-:W-:Y:S05]  /*e460*/  CALL.REL.NOINC `($__internal_35_$__cuda_sm70_shflsync_up) ;  /* 0x00000a6000007944 */ /* 0x004fea0003c00000 */
[----:B------:R-:W-:Y:S01]  /*e470*/  MOV R156, R86 ;  /* 0x00000056009c7202 */ /* 0x000fe20000000f00 */
[----:B------:R-:W-:Y:S01]  /*e480*/  IMAD.MOV.U32 R86, RZ, RZ, 0x4 ;  /* 0x00000004ff567424 */ /* 0x000fe200078e00ff */
[----:B------:R-:W-:Y:S02]  /*e490*/  MOV R85, R87 ;  /* 0x0000005700557202 */ /* 0x000fe40000000f00 */
[----:B------:R-:W-:Y:S02]  /*e4a0*/  MOV R84, 0xe4c0 ;  /* 0x0000e4c000547802 */ /* 0x000fe40000000f00 */
[----:B--2---:R-:W-:Y:S05]  /*e4b0*/  CALL.REL.NOINC `($__internal_35_$__cuda_sm70_shflsync_up) ;  /* 0x00000a1000007944 */ /* 0x004fea0003c00000 */
[----:B------:R-:W0:Y:S02]  /*e4c0*/  S2R R84, SR_LANEID ;  /* 0x0000000000547919 */ /* 0x000e240000000000 */
[----:B0-----:R-:W-:Y:S02]  /*e4d0*/  ISETP.GE.AND P0, PT, R84, 0x4, PT ;  /* 0x000000045400780c */ /* 0x001fe40003f06270 */
[----:B------:R-:W-:-:S11]  /*e4e0*/  MOV R84, 0xe540 ;  /* 0x0000e54000547802 */ /* 0x000fd60000000f00 */
[----:B------:R-:W-:Y:S01]  /*e4f0*/  @P0 FFMA.FTZ R87, R141, R86, R87 ;  /* 0x000000568d570223 */ /* 0x000fe20000010057 */
[----:B------:R-:W-:Y:S01]  /*e500*/  HFMA2.MMA R86, -RZ, RZ, 0, 4.76837158203125e-07 ;  /* 0x00000008ff567435 */ /* 0x000fe200000001ff */
[----:B------:R-:W-:-:S05]  /*e510*/  @P0 FMUL.FTZ R141, R156, R141 ;  /* 0x0000008d9c8d0220 */ /* 0x000fca0000410000 */
[----:B------:R-:W-:Y:S02]  /*e520*/  MOV R85, R141 ;  /* 0x0000008d00557202 */ /* 0x000fe40000000f00 */
[----:B--2---:R-:W-:Y:S05]  /*e530*/  CALL.REL.NOINC `($__internal_35_$__cuda_sm70_shflsync_up) ;  /* 0x0000099000007944 */ /* 0x004fea0003c00000 */
[----:B------:R-:W-:Y:S01]  /*e540*/  IMAD.MOV.U32 R156, RZ, RZ, R86 ;  /* 0x000000ffff9c7224 */ /* 0x000fe200078e0056 */
[----:B------:R-:W-:Y:S01]  /*e550*/  HFMA2.MMA R86, -RZ, RZ, 0, 4.76837158203125e-07 ;  /* 0x00000008ff567435 */ /* 0x000fe200000001ff */
[----:B------:R-:W-:Y:S02]  /*e560*/  MOV R85, R87 ;  /* 0x0000005700557202 */ /* 0x000fe40000000f00 */
[----:B------:R-:W-:-:S03]  /*e570*/  MOV R84, 0xe590 ;  /* 0x0000e59000547802 */ /* 0x000fc60000000f00 */
[----:B--2---:R-:W-:Y:S05]  /*e580*/  CALL.REL.NOINC `($__internal_35_$__cuda_sm70_shflsync_up) ;  /* 0x0000094000007944 */ /* 0x004fea0003c00000 */
[----:B------:R-:W0:Y:S02]  /*e590*/  S2R R84, SR_LANEID ;  /* 0x0000000000547919 */ /* 0x000e240000000000 */
[----:B0-----:R-:W-:Y:S02]  /*e5a0*/  ISETP.GE.AND P0, PT, R84, 0x8, PT ;  /* 0x000000085400780c */ /* 0x001fe40003f06270 */
[----:B------:R-:W-:-:S11]  /*e5b0*/  MOV R84, 0xe610 ;  /* 0x0000e61000547802 */ /* 0x000fd60000000f00 */
[----:B------:R-:W-:Y:S01]  /*e5c0*/  @P0 FFMA.FTZ R87, R141, R86, R87 ;  /* 0x000000568d570223 */ /* 0x000fe20000010057 */
[----:B------:R-:W-:Y:S01]  /*e5d0*/  MOV R86, 0x10 ;  /* 0x0000001000567802 */ /* 0x000fe20000000f00 */
[----:B------:R-:W-:-:S04]  /*e5e0*/  @P0 FMUL.FTZ R141, R156, R141 ;  /* 0x0000008d9c8d0220 */ /* 0x000fc80000410000 */
[----:B------:R-:W-:Y:S02]  /*e5f0*/  IMAD.MOV.U32 R85, RZ, RZ, R141 ;  /* 0x000000ffff557224 */ /* 0x000fe400078e008d */
[----:B--2---:R-:W-:Y:S05]  /*e600*/  CALL.REL.NOINC `($__internal_35_$__cuda_sm70_shflsync_up) ;  /* 0x000008c000007944 */ /* 0x004fea0003c00000 */
[----:B------:R-:W-:Y:S01]  /*e610*/  MOV R156, R86 ;  /* 0x00000056009c7202 */ /* 0x000fe20000000f00 */
[----:B------:R-:W-:Y:S01]  /*e620*/  HFMA2.MMA R86, -RZ, RZ, 0, 9.5367431640625e-07 ;  /* 0x00000010ff567435 */ /* 0x000fe200000001ff */
[----:B------:R-:W-:Y:S01]  /*e630*/  IMAD.MOV.U32 R85, RZ, RZ, R87 ;  /* 0x000000ffff557224 */ /* 0x000fe200078e0057 */
[----:B------:R-:W-:-:S04]  /*e640*/  MOV R84, 0xe660 ;  /* 0x0000e66000547802 */ /* 0x000fc80000000f00 */
[----:B--2---:R-:W-:Y:S05]  /*e650*/  CALL.REL.NOINC `($__internal_35_$__cuda_sm70_shflsync_up) ;  /* 0x0000087000007944 */ /* 0x004fea0003c00000 */
[----:B------:R-:W-:Y:S01]  /*e660*/  MOV R84, R86 ;  /* 0x0000005600547202 */ /* 0x000fe20000000f00 */
[----:B--2---:R-:W-:Y:S05]  /*e670*/  BRA `(.L_x_899) ;  /* 0xffffa81000007947 */ /* 0x004fea000383ffff */
.L_x_847:
[----:B-1----:R-:W-:Y:S01]  /*e680*/  HFMA2.MMA R86, -RZ, RZ, 0, 5.9604644775390625e-08 ;  /* 0x00000001ff567435 */ /* 0x002fe200000001ff */
[----:B------:R-:W-:Y:S01]  /*e690*/  IMAD.MOV.U32 R85, RZ, RZ, R141 ;  /* 0x000000ffff557224 */ /* 0x000fe200078e008d */
[----:B------:R-:W-:-:S04]  /*e6a0*/  MOV R84, 0xe6c0 ;  /* 0x0000e6c000547802 */ /* 0x000fc80000000f00 */
[----:B--2--5:R-:W-:Y:S05]  /*e6b0*/  CALL.REL.NOINC `($__internal_35_$__cuda_sm70_shflsync_up) ;  /* 0x0000081000007944 */ /* 0x024fea0003c00000 */
[----:B------:R-:W-:Y:S01]  /*e6c0*/  MOV R141, R86 ;  /* 0x00000056008d7202 */ /* 0x000fe20000000f00 */
[----:B------:R-:W-:Y:S01]  /*e6d0*/  HFMA2.MMA R86, -RZ, RZ, 0, 5.9604644775390625e-08 ;  /* 0x00000001ff567435 */ /* 0x000fe200000001ff */
[----:B------:R-:W-:Y:S01]  /*e6e0*/  IMAD.MOV.U32 R85, RZ, RZ, R87 ;  /* 0x000000ffff557224 */ /* 0x000fe200078e0057 */
[----:B------:R-:W-:-:S04]  /*e6f0*/  MOV R84, 0xe710 ;  /* 0x0000e71000547802 */ /* 0x000fc80000000f00 */
[----:B--2---:R-:W-:Y:S05]  /*e700*/  CALL.REL.NOINC `($__internal_35_$__cuda_sm70_shflsync_up) ;  /* 0x000007c000007944 */ /* 0x004fea0003c00000 */
[----:B------:R-:W-:Y:S01]  /*e710*/  MOV R87, R86 ;  /* 0x0000005600577202 */ /* 0x000fe20000000f00 */
[----:B------:R-:W-:Y:S01]  /*e720*/  HFMA2.MMA R86, -RZ, RZ, 0, 0 ;  /* 0x00000000ff567435 */ /* 0x000fe200000001ff */
[----:B------:R-:W-:Y:S01]  /*e730*/  IMAD.MOV.U32 R84, RZ, RZ, R82 ;  /* 0x000000ffff547224 */ /* 0x000fe200078e0052 */
[----:B------:R-:W-:-:S04]  /*e740*/  MOV R85, 0xe760 ;  /* 0x0000e76000557802 */ /* 0x000fc80000000f00 */
[----:B--2---:R-:W-:Y:S05]  /*e750*/  CALL.REL.NOINC `($__internal_34_$__cuda_sm70_shflsync_idx_p) ;  /* 0x000006d000007944 */ /* 0x004fea0003c00000 */
[----:B-1----:R-:W-:Y:S01]  /*e760*/  IMAD.MOV.U32 R82, RZ, RZ, R86 ;  /* 0x000000ffff527224 */ /* 0x002fe200078e0056 */
[----:B------:R-:W-:Y:S01]  /*e770*/  HFMA2.MMA R86, -RZ, RZ, 0, 0 ;  /* 0x00000000ff567435 */ /* 0x000fe200000001ff */
[----:B------:R-:W-:-:S02]  /*e780*/  MOV R84, R83 ;  /* 0x0000005300547202 */ /* 0x000fc40000000f00 */
[----:B------:R-:W-:-:S03]  /*e790*/  MOV R85, 0xe7b0 ;  /* 0x0000e7b000557802 */ /* 0x000fc60000000f00 */
[----:B--2--5:R-:W-:Y:S05]  /*e7a0*/  CALL.REL.NOINC `($__internal_34_$__cuda_sm70_shflsync_idx_p) ;  /* 0x0000068000007944 */ /* 0x024fea0003c00000 */
[----:B-1----:R-:W-:Y:S01]  /*e7b0*/  MOV R83, R86 ;  /* 0x0000005600537202 */ /* 0x002fe20000000f00 */
[----:B--2--5:R-:W-:Y:S05]  /*e7c0*/  BRA `(.L_x_900) ;  /* 0xffffa7f000007947 */ /* 0x024fea000383ffff */
.L_x_850:
[----:B------:R-:W-:Y:S01]  /*e7d0*/  HFMA2.MMA R86, -RZ, RZ, 0, 5.9604644775390625e-08 ;  /* 0x00000001ff567435 */ /* 0x000fe200000001ff */
[----:B------:R-:W-:Y:S01]  /*e7e0*/  IMAD.MOV.U32 R85, RZ, RZ, R87 ;  /* 0x000000ffff557224 */ /* 0x000fe200078e0057 */
[----:B------:R-:W-:-:S04]  /*e7f0*/  MOV R84, 0xe810 ;  /* 0x0000e81000547802 */ /* 0x000fc80000000f00 */
[----:B-----5:R-:W-:Y:S05]  /*e800*/  CALL.REL.NOINC `($__internal_33_$__cuda_sm70_shflsync_down) ;  /* 0x0000059000007944 */ /* 0x020fea0003c00000 */
[----:B-1----:R-:W-:Y:S01]  /*e810*/  MOV R89, R86 ;  /* 0x0000005600597202 */ /* 0x002fe20000000f00 */
[----:B0-2--5:R-:W-:Y:S05]  /*e820*/  BRA `(.L_x_901) ;  /* 0xffffadb000007947 */ /* 0x025fea000383ffff */
.L_x_851:
[----:B------:R-:W-:Y:S01]  /*e830*/  HFMA2.MMA R86, -RZ, RZ, 0, 5.9604644775390625e-08 ;  /* 0x00000001ff567435 */ /* 0x000fe200000001ff */
[----:B------:R-:W-:Y:S01]  /*e840*/  IMAD.MOV.U32 R85, RZ, RZ, R88 ;  /* 0x000000ffff557224 */ /* 0x000fe200078e0058 */
[----:B------:R-:W-:-:S04]  /*e850*/  MOV R84, 0xe870 ;  /* 0x0000e87000547802 */ /* 0x000fc80000000f00 */
[----:B01---5:R-:W-:Y:S05]  /*e860*/  CALL.REL.NOINC `($__internal_33_$__cuda_sm70_shflsync_down) ;  /* 0x0000053000007944 */ /* 0x023fea0003c00000 */
[C---:B------:R-:W-:Y:S02]  /*e870*/  FMUL.FTZ R89, R87.reuse, R89 ;  /* 0x0000005957597220 */ /* 0x040fe40000410000 */
[C---:B-1----:R-:W-:Y:S01]  /*e880*/  FFMA.FTZ R84, R87.reuse, R86, R88 ;  /* 0x0000005657547223 */ /* 0x042fe20000010058 */
[----:B------:R-:W-:Y:S02]  /*e890*/  MOV R86, 0x2 ;  /* 0x0000000200567802 */ /* 0x000fe40000000f00 */
[----:B------:R-:W-:-:S02]  /*e8a0*/  FSEL R87, R87, R89, !P4 ;  /* 0x0000005957577208 */ /* 0x000fc40006000000 */
[----:B------:R-:W-:Y:S02]  /*e8b0*/  FSEL R88, R88, R84, !P4 ;  /* 0x0000005458587208 */ /* 0x000fe40006000000 */
[----:B------:R-:W-:Y:S01]  /*e8c0*/  MOV R84, 0xe8f0 ;  /* 0x0000e8f000547802 */ /* 0x000fe20000000f00 */
[----:B------:R-:W-:Y:S02]  /*e8d0*/  IMAD.MOV.U32 R85, RZ, RZ, R87 ;  /* 0x000000ffff557224 */ /* 0x000fe400078e0057 */
[----:B0-2--5:R-:W-:Y:S05]  /*e8e0*/  CALL.REL.NOINC `($__internal_33_$__cuda_sm70_shflsync_down) ;  /* 0x000004b000007944 */ /* 0x025fea0003c00000 */
[----:B-1----:R-:W-:Y:S01]  /*e8f0*/  MOV R89, R86 ;  /* 0x0000005600597202 */ /* 0x002fe20000000f00 */
[----:B------:R-:W-:Y:S01]  /*e900*/  IMAD.MOV.U32 R86, RZ, RZ, 0x2 ;  /* 0x00000002ff567424 */ /* 0x000fe200078e00ff */
[----:B------:R-:W-:Y:S02]  /*e910*/  MOV R85, R88 ;  /* 0x0000005800557202 */ /* 0x000fe40000000f00 */
[----:B------:R-:W-:Y:S02]  /*e920*/  MOV R84, 0xe940 ;  /* 0x0000e94000547802 */ /* 0x000fe40000000f00 */
[----:B0-2--5:R-:W-:Y:S05]  /*e930*/  CALL.REL.NOINC `($__internal_33_$__cuda_sm70_shflsync_down) ;  /* 0x0000046000007944 */ /* 0x025fea0003c00000 */
[----:B-1----:R-:W-:Y:S01]  /*e940*/  @!P3 FFMA.FTZ R88, R87, R86, R88 ;  /* 0x000000565758b223 */ /* 0x002fe20000010058 */
[----:B------:R-:W-:Y:S01]  /*e950*/  HFMA2.MMA R86, -RZ, RZ, 0, 2.384185791015625e-07 ;  /* 0x00000004ff567435 */ /* 0x000fe200000001ff */
[----:B------:R-:W-:Y:S01]  /*e960*/  @!P3 FMUL.FTZ R87, R89, R87 ;  /* 0x000000575957b220 */ /* 0x000fe20000410000 */
[----:B------:R-:W-:-:S04]  /*e970*/  MOV R84, 0xe9a0 ;  /* 0x0000e9a000547802 */ /* 0x000fc80000000f00 */
[----:B------:R-:W-:Y:S02]  /*e980*/  MOV R85, R87 ;  /* 0x0000005700557202 */ /* 0x000fe40000000f00 */
[----:B0-2--5:R-:W-:Y:S05]  /*e990*/  CALL.REL.NOINC `($__internal_33_$__cuda_sm70_shflsync_down) ;  /* 0x0000040000007944 */ /* 0x025fea0003c00000 */
[----:B-1----:R-:W-:Y:S01]  /*e9a0*/  IMAD.MOV.U32 R89, RZ, RZ, R86 ;  /* 0x000000ffff597224 */ /* 0x002fe200078e0056 */
[----:B------:R-:W-:Y:S01]  /*e9b0*/  HFMA2.MMA R86, -RZ, RZ, 0, 2.384185791015625e-07 ;  /* 0x00000004ff567435 */ /* 0x000fe200000001ff */
[----:B------:R-:W-:Y:S02]  /*e9c0*/  MOV R85, R88 ;  /* 0x0000005800557202 */ /* 0x000fe40000000f00 */
[----:B------:R-:W-:-:S03]  /*e9d0*/  MOV R84, 0xe9f0 ;  /* 0x0000e9f000547802 */ /* 0x000fc60000000f00 */
[----:B0-2--5:R-:W-:Y:S05]  /*e9e0*/  CALL.REL.NOINC `($__internal_33_$__cuda_sm70_shflsync_down) ;  /* 0x000003b000007944 */ /* 0x025fea0003c00000 */
[----:B-1----:R-:W-:Y:S01]  /*e9f0*/  @!P2 FFMA.FTZ R88, R87, R86, R88 ;  /* 0x000000565758a223 */ /* 0x002fe20000010058 */
[----:B------:R-:W-:Y:S01]  /*ea00*/  HFMA2.MMA R86, -RZ, RZ, 0, 4.76837158203125e-07 ;  /* 0x00000008ff567435 */ /* 0x000fe200000001ff */
[----:B------:R-:W-:Y:S01]  /*ea10*/  @!P2 FMUL.FTZ R87, R89, R87 ;  /* 0x000000575957a220 */ /* 0x000fe20000410000 */
[----:B------:R-:W-:Y:S01]  /*ea20*/  MOV R84, 0xea70 ;  /* 0x0000ea7000547802 */ /* 0x000fe20000000f00 */
[----:B------:R-:W-:-:S03]  /*ea30*/  IMAD.MOV.U32 R89, RZ, RZ, R88 ;  /* 0x000000ffff597224 */ /* 0x000fc600078e0058 */
[----:B------:R-:W-:-:S05]  /*ea40*/  MOV R88, R87 ;  /* 0x0000005700587202 */ /* 0x000fca0000000f00 */
        /* <DEDUP_REMOVED lines=8> */
[----:B------:R-:W-:Y:S01]  /*ead0*/  HFMA2.MMA R86, -RZ, RZ, 0, 9.5367431640625e-07 ;  /* 0x00000010ff567435 */ /* 0x000fe200000001ff */
[----:B------:R-:W-:Y:S01]  /*eae0*/  @!P1 FMUL.FTZ R88, R87, R88 ;  /* 0x0000005857589220 */ /* 0x000fe20000410000 */
[----:B------:R-:W-:Y:S02]  /*eaf0*/  MOV R84, 0xeb30 ;  /* 0x0000eb3000547802 */ /* 0x000fe40000000f00 */
[----:B------:R-:W-:Y:S01]  /*eb00*/  MOV R87, R89 ;  /* 0x0000005900577202 */ /* 0x000fe20000000f00 */
[----:B------:R-:W-:-:S02]  /*eb10*/  IMAD.MOV.U32 R85, RZ, RZ, R88 ;  /* 0x000000ffff557224 */ /* 0x000fc400078e0058 */
[----:B0-2--5:R-:W-:Y:S05]  /*eb20*/  CALL.REL.NOINC `($__internal_33_$__cuda_sm70_shflsync_down) ;  /* 0x0000027000007944 */ /* 0x025fea0003c00000 */
[----:B-1----:R-:W-:Y:S01]  /*eb30*/  MOV R89, R86 ;  /* 0x0000005600597202 */ /* 0x002fe20000000f00 */
[----:B------:R-:W-:Y:S01]  /*eb40*/  IMAD.MOV.U32 R86, RZ, RZ, 0x10 ;  /* 0x00000010ff567424 */ /* 0x000fe200078e00ff */
[----:B------:R-:W-:-:S02]  /*eb50*/  MOV R85, R87 ;  /* 0x0000005700557202 */ /* 0x000fc40000000f00 */
[----:B------:R-:W-:Y:S02]  /*eb60*/  MOV R84, 0xeb80 ;  /* 0x0000eb8000547802 */ /* 0x000fe40000000f00 */
[----:B0-2--5:R-:W-:Y:S05]  /*eb70*/  CALL.REL.NOINC `($__internal_33_$__cuda_sm70_shflsync_down) ;  /* 0x0000022000007944 */ /* 0x025fea0003c00000 */
[----:B-1----:R-:W-:Y:S01]  /*eb80*/  @!P0 FFMA.FTZ R87, R88, R86, R87 ;  /* 0x0000005658578223 */ /* 0x002fe20000010057 */
[----:B------:R-:W-:Y:S01]  /*eb90*/  HFMA2.MMA R86, -RZ, RZ, 0, 0 ;  /* 0x00000000ff567435 */ /* 0x000fe200000001ff */
[----:B------:R-:W-:Y:S01]  /*eba0*/  @!P0 FMUL.FTZ R88, R89, R88 ;  /* 0x0000005859588220 */ /* 0x000fe20000410000 */
[----:B------:R-:W-:-:S04]  /*ebb0*/  MOV R85, 0xebe0 ;  /* 0x0000ebe000557802 */ /* 0x000fc80000000f00 */
[----:B------:R-:W-:Y:S02]  /*ebc0*/  MOV R84, R88 ;  /* 0x0000005800547202 */ /* 0x000fe40000000f00 */
[----:B0-2--5:R-:W-:Y:S05]  /*ebd0*/  CALL.REL.NOINC `($__internal_34_$__cuda_sm70_shflsync_idx_p) ;  /* 0x0000025000007944 */ /* 0x025fea0003c00000 */
[----:B-1----:R-:W-:Y:S01]  /*ebe0*/  IMAD.MOV.U32 R89, RZ, RZ, R86 ;  /* 0x000000ffff597224 */ /* 0x002fe200078e0056 */
[----:B------:R-:W-:Y:S01]  /*ebf0*/  HFMA2.MMA R86, -RZ, RZ, 0, 0 ;  /* 0x00000000ff567435 */ /* 0x000fe200000001ff */
[----:B------:R-:W-:Y:S02]  /*ec00*/  MOV R84, R87 ;  /* 0x0000005700547202 */ /* 0x000fe40000000f00 */
[----:B------:R-:W-:-:S03]  /*ec10*/  MOV R85, 0xec30 ;  /* 0x0000ec3000557802 */ /* 0x000fc60000000f00 */
[----:B--2--5:R-:W-:Y:S05]  /*ec20*/  CALL.REL.NOINC `($__internal_34_$__cuda_sm70_shflsync_idx_p) ;  /* 0x0000020000007944 */ /* 0x024fea0003c00000 */
[----:B-1----:R-:W-:Y:S01]  /*ec30*/  IMAD.MOV.U32 R156, RZ, RZ, R86 ;  /* 0x000000ffff9c7224 */ /* 0x002fe200078e0056 */
[----:B------:R-:W-:Y:S01]  /*ec40*/  HFMA2.MMA R86, -RZ, RZ, 0, 5.9604644775390625e-08 ;  /* 0x00000001ff567435 */ /* 0x000fe200000001ff */
[----:B------:R-:W-:Y:S02]  /*ec50*/  MOV R85, R88 ;  /* 0x0000005800557202 */ /* 0x000fe40000000f00 */
[----:B------:R-:W-:-:S03]  /*ec60*/  MOV R84, 0xec80 ;  /* 0x0000ec8000547802 */ /* 0x000fc60000000f00 */
[----:B--2--5:R-:W-:Y:S05]  /*ec70*/  CALL.REL.NOINC `($__internal_33_$__cuda_sm70_shflsync_down) ;  /* 0x0000012000007944 */ /* 0x024fea0003c00000 */
[----:B-1----:R-:W-:Y:S01]  /*ec80*/  IMAD.MOV.U32 R159, RZ, RZ, R86 ;  /* 0x000000ffff9f7224 */ /* 0x002fe200078e0056 */
[----:B------:R-:W-:Y:S01]  /*ec90*/  HFMA2.MMA R86, -RZ, RZ, 0, 5.9604644775390625e-08 ;  /* 0x00000001ff567435 */ /* 0x000fe200000001ff */
[----:B------:R-:W-:-:S02]  /*eca0*/  MOV R85, R87 ;  /* 0x0000005700557202 */ /* 0x000fc40000000f00 */
[----:B------:R-:W-:-:S03]  /*ecb0*/  MOV R84, 0xecd0 ;  /* 0x0000ecd000547802 */ /* 0x000fc60000000f00 */
[----:B0-2--5:R-:W-:Y:S05]  /*ecc0*/  CALL.REL.NOINC `($__internal_33_$__cuda_sm70_shflsync_down) ;  /* 0x000000d000007944 */ /* 0x025fea0003c00000 */
[----:B-1----:R-:W-:Y:S01]  /*ecd0*/  IMAD.MOV.U32 R88, RZ, RZ, R86 ;  /* 0x000000ffff587224 */ /* 0x002fe200078e0056 */
[----:B------:R-:W-:Y:S01]  /*ece0*/  MOV R87, R159 ;  /* 0x0000009f00577202 */ /* 0x000fe20000000f00 */
[----:B------:R-:W-:Y:S01]  /*ecf0*/  IMAD.MOV.U32 R86, RZ, RZ, RZ ;  /* 0x000000ffff567224 */ /* 0x000fe200078e00ff */
[----:B------:R-:W-:Y:S02]  /*ed00*/  MOV R84, R82 ;  /* 0x0000005200547202 */ /* 0x000fe40000000f00 */
[----:B------:R-:W-:Y:S02]  /*ed10*/  MOV R85, 0xed30 ;  /* 0x0000ed3000557802 */ /* 0x000fe40000000f00 */
[----:B0-2--5:R-:W-:Y:S05]  /*ed20*/  CALL.REL.NOINC `($__internal_34_$__cuda_sm70_shflsync_idx_p) ;  /* 0x0000010000007944 */ /* 0x025fea0003c00000 */
[----:B-1----:R-:W-:Y:S01]  /*ed30*/  MOV R159, R86 ;  /* 0x00000056009f7202 */ /* 0x002fe20000000f00 */
[----:B------:R-:W-:Y:S01]  /*ed40*/  IMAD.MOV.U32 R86, RZ, RZ, RZ ;  /* 0x000000ffff567224 */ /* 0x000fe200078e00ff */
[----:B------:R-:W-:Y:S02]  /*ed50*/  MOV R84, R83 ;  /* 0x0000005300547202 */ /* 0x000fe40000000f00 */
[----:B------:R-:W-:Y:S02]  /*ed60*/  MOV R85, 0xed80 ;  /* 0x0000ed8000557802 */ /* 0x000fe40000000f00 */
[----:B--2--5:R-:W-:Y:S05]  /*ed70*/  CALL.REL.NOINC `($__internal_34_$__cuda_sm70_shflsync_idx_p) ;  /* 0x000000b000007944 */ /* 0x024fea0003c00000 */
[----:B-1----:R-:W-:Y:S01]  /*ed80*/  MOV R85, R86 ;  /* 0x0000005600557202 */ /* 0x002fe20000000f00 */
[----:B--2--5:R-:W-:Y:S05]  /*ed90*/  BRA `(.L_x_902) ;  /* 0xffffa9e000007947 */ /* 0x024fea000383ffff */
        .weak           $__internal_33_$__cuda_sm70_shflsync_down
        .type           $__internal_33_$__cuda_sm70_shflsync_down,@function
        .size           $__internal_33_$__cuda_sm70_shflsync_down,($__internal_34_$__cuda_sm70_shflsync_idx_p - $__internal_33_$__cuda_sm70_shflsync_down)
$__internal_33_$__cuda_sm70_shflsync_down:
        /* <DEDUP_REMOVED lines=8> */
[----:B------:R-:W-:Y:S05]  /*ee20*/  RET.REL.NODEC R84 `(_Z25selective_scan_bwd_kernelI32Selective_Scan_bwd_kernel_traitsILi128ELi16ELb0ELb1ELb0ELb1ELb1EN3c108BFloat16EfEEv12SSMParamsBwd) ;  /* 0xffff11d054007950 */ /* 0x000fea0003c3ffff */
        .weak           $__internal_34_$__cuda_sm70_shflsync_idx_p
        .type           $__internal_34_$__cuda_sm70_shflsync_idx_p,@function
        .size           $__internal_34_$__cuda_sm70_shflsync_idx_p,($__internal_35_$__cuda_sm70_shflsync_up - $__internal_34_$__cuda_sm70_shflsync_idx_p)
$__internal_34_$__cuda_sm70_shflsync_idx_p:
        /* <DEDUP_REMOVED lines=9> */
[----:B0-----:R-:W-:Y:S05]  /*eec0*/  RET.REL.NODEC R84 `(_Z25selective_scan_bwd_kernelI32Selective_Scan_bwd_kernel_traitsILi128ELi16ELb0ELb1ELb0ELb1ELb1EN3c108BFloat16EfEEv12SSMParamsBwd) ;  /* 0xffff113054007950 */ /* 0x001fea0003c3ffff */
        .weak           $__internal_35_$__cuda_sm70_shflsync_up
        .type           $__internal_35_$__cuda_sm70_shflsync_up,@function
        .size           $__internal_35_$__cuda_sm70_shflsync_up,(.L_x_8847 - $__internal_35_$__cuda_sm70_shflsync_up)
$__internal_35_$__cuda_sm70_shflsync_up:
        /* <DEDUP_REMOVED lines=8> */
[----:B-1----:R-:W-:Y:S05]  /*ef50*/  RET.REL.NODEC R84 `(_Z25selective_scan_bwd_kernelI32Selective_Scan_bwd_kernel_traitsILi128ELi16ELb0ELb1ELb0ELb1ELb1EN3c108BFloat16EfEEv12SSMParamsBwd) ;  /* 0xffff10a054007950 */ /* 0x002fea0003c3ffff */
.L_x_903:
        /* <DEDUP_REMOVED lines=10> */
.L_x_8847:


//--------------------- .text._Z25selective_scan_bwd_kernelI32Selective_Scan_bwd_kernel_traitsILi128ELi16ELb0ELb1ELb1ELb0ELb0EN3c108BFloat16EfEEv12SSMParamsBwd --------------------------
	.section	.text._Z25selective_scan_bwd_kernelI32Selective_Scan_bwd_kernel_traitsILi128ELi16ELb0ELb1ELb1ELb0ELb0EN3c108BFloat16EfEEv12SSMParamsBwd,"ax",@progbits
	.sectioninfo	@"SHI_REGISTERS=168"
	.align	128
        .global         _Z25selective_scan_bwd_kernelI32Selective_Scan_bwd_kernel_traitsILi128ELi16ELb0ELb1ELb1ELb0ELb0EN3c108BFloat16EfEEv12SSMParamsBwd
        .type           _Z25selective_scan_bwd_kernelI32Selective_Scan_bwd_kernel_traitsILi128ELi16ELb0ELb1ELb1ELb0ELb0EN3c108BFloat16EfEEv12SSMParamsBwd,@function
        .size           _Z25selective_scan_bwd_kernelI32Selective_Scan_bwd_kernel_traitsILi128ELi16ELb0ELb1ELb1ELb0ELb0EN3c108BFloat16EfEEv12SSMParamsBwd,(.L_x_8850 - _Z25selective_scan_bwd_kernelI32Selective_Scan_bwd_kernel_traitsILi128ELi16ELb0ELb1ELb1ELb0ELb0EN3c108BFloat16EfEEv12SSMParamsBwd)
        .other          _Z25selective_scan_bwd_kernelI32Selective_Scan_bwd_kernel_traitsILi128ELi16ELb0ELb1ELb1ELb0ELb0EN3c108BFloat16EfEEv12SSMParamsBwd,@"STO_CUDA_ENTRY STV_DEFAULT"
_Z25selective_scan_bwd_kernelI32Selective_Scan_bwd_kernel_traitsILi128ELi16ELb0ELb1ELb1ELb0ELb0EN3c108BFloat16EfEEv12SSMParamsBwd:
.text._Z25selective_scan_bwd_kernelI32Selective_Scan_bwd_kernel_traitsILi128ELi16ELb0ELb1ELb1ELb0ELb0EN3c108BFloat16EfEEv12SSMParamsBwd:
        /* <DEDUP_REMOVED lines=25> */
[----:B------:R-:W-:Y:S01]  /*0190*/  IMAD.U32 R3, RZ, RZ, UR5 ;  /* 0x00000005ff037e24 */ /* 0x000fe2000f8e00ff */
[----:B------:R-:W0:Y:S01]  /*01a0*/  R2UR UR37, R6 ;  /* 0x00000000062573c2 */ /* 0x000e2200000e0000 */
[----:B------:R-:W-:Y:S01]  /*01b0*/  ULDC.64 UR4, c[0x0][0x260] ;  /* 0x0000980000047ab9 */ /* 0x000fe20000000a00 */
[----:B------:R-:W-:Y:S01]  /*01c0*/  IMAD.U32 R5, RZ, RZ, UR7 ;  /* 0x00000007ff057e24 */ /* 0x000fe2000f8e00ff */
[----:B------:R-:W-:Y:S01]  /*01d0*/  ULDC.64 UR6, c[0x0][0x1d0] ;  /* 0x0000740000067ab9 */ /* 0x000fe20000000a00 */
[----:B------:R-:W2:Y:S04]  /*01e0*/  @P0 LDG.E R2, [R2.64] ;  /* 0x0000001c02020981 */ /* 0x000ea8000c1e1900 */
[----:B------:R-:W3:Y:S01]  /*01f0*/  @P1 LDG.E R4, [R4.64] ;  /* 0x0000001c04041981 */ /* 0x000ee2000c1e1900 */
[----:B-1----:R-:W-:-:S02]  /*0200*/  USHF.R.S32.HI UR13, URZ, 0x1f, UR14 ;  /* 0x0000001f3f0d7899 */ /* 0x002fc4000801140e */
[----:B------:R-:W-:Y:S01]  /*0210*/  UISETP.NE.U32.AND UP0, UPT, URZ, UR4, UPT ;  /* 0x000000043f00728c */ /* 0x000fe2000bf05070 */
[----:B------:R1:W-:Y:S01]  /*0220*/  STL [R1+0x2c], RZ ;  /* 0x00002cff01007387 */ /* 0x0003e20000100800 */
[----:B------:R-:W-:Y:S02]  /*0230*/  UIMAD UR4, UR13, UR6, URZ ;  /* 0x000000060d0472a4 */ /* 0x000fe4000f8e023f */
[----:B------:R-:W-:Y:S01]  /*0240*/  UIMAD.WIDE.U32 UR10, UR14, UR6, URZ ;  /* 0x000000060e0a72a5 */ /* 0x000fe2000f8e003f */
[----:B------:R1:W-:Y:S01]  /*0250*/  STL [R1+0x28], RZ ;  /* 0x000028ff01007387 */ /* 0x0003e20000100800 */
[----:B------:R-:W-:Y:S02]  /*0260*/  UIMAD UR4, UR14, UR7, UR4 ;  /* 0x000000070e0472a4 */ /* 0x000fe4000f8e0204 */
[----:B------:R-:W-:Y:S02]  /*0270*/  UISETP.NE.AND.EX UP0, UPT, URZ, UR5, UPT, UP0 ;  /* 0x000000053f00728c */ /* 0x000fe4000bf05300 */
[----:B------:R-:W-:-:S02]  /*0280*/  ULDC.64 UR6, c[0x0][0x1e0] ;  /* 0x0000780000067ab9 */ /* 0x000fc40000000a00 */
[----:B------:R-:W-:Y:S01]  /*0290*/  UIMAD UR5, UR13, UR6, URZ ;  /* 0x000000060d0572a4 */ /* 0x000fe2000f8e023f */
[----:B0-----:R-:W0:Y:S01]  /*02a0*/  I2F.RP R0, UR37 ;  /* 0x0000002500007d06 */ /* 0x001e220008209400 */
[----:B------:R-:W-:Y:S02]  /*02b0*/  UISETP.NE.U32.AND UP1, UPT, URZ, UR32, UPT ;  /* 0x000000203f00728c */ /* 0x000fe4000bf25070 */
[----:B------:R-:W-:Y:S02]  /*02c0*/  UIMAD UR12, UR14, UR7, UR5 ;  /* 0x000000070e0c72a4 */ /* 0x000fe4000f8e0205 */
[----:B------:R-:W-:Y:S02]  /*02d0*/  UISETP.NE.AND.EX UP1, UPT, URZ, UR33, UPT, UP1 ;  /* 0x000000213f00728c */ /* 0x000fe4000bf25310 */
[----:B------:R-:W-:Y:S02]  /*02e0*/  UISETP.NE.U32.AND UP2, UPT, URZ, UR34, UPT ;  /* 0x000000223f00728c */ /* 0x000fe4000bf45070 */
[----:B------:R-:W-:-:S02]  /*02f0*/  UMOV UR30, URZ ;  /* 0x0000003f001e7c82 */ /* 0x000fc40008000000 */
[----:B------:R-:W-:Y:S02]  /*0300*/  UISETP.NE.AND.EX UP2, UPT, URZ, UR35, UPT, UP2 ;  /* 0x000000233f00728c */ /* 0x000fe4000bf45320 */
[----:B------:R-:W-:Y:S02]  /*0310*/  UIMAD.WIDE.U32 UR18, UR14, UR6, URZ ;  /* 0x000000060e1272a5 */ /* 0x000fe4000f8e003f */
[----:B------:R-:W-:Y:S01]  /*0320*/  UMOV UR31, URZ ;  /* 0x0000003f001f7c82 */ /* 0x000fe20008000000 */
[----:B0-----:R-:W0:Y:S01]  /*0330*/  MUFU.RCP R0, R0 ;  /* 0x0000000000007308 */ /* 0x001e220000001000 */
[----:B------:R-:W-:Y:S02]  /*0340*/  @UP1 ULEA UR30, UP3, UR16, UR32, 0x2 ;  /* 0x00000020101e1291 */ /* 0x000fe4000f86103f */
[----:B------:R-:W-:Y:S02]  /*0350*/  ULDC.64 UR6, c[0x0][0x278] ;  /* 0x00009e0000067ab9 */ /* 0x000fe40000000a00 */
[----:B------:R-:W-:-:S02]  /*0360*/  UIADD3 UR11, UR11, UR4, URZ ;  /* 0x000000040b0b7290 */ /* 0x000fc4000fffe03f */
[----:B------:R-:W-:Y:S02]  /*0370*/  UIMAD UR23, UR13, UR6, URZ ;  /* 0x000000060d1772a4 */ /* 0x000fe4000f8e023f */
[----:B------:R-:W-:Y:S02]  /*0380*/  @UP1 ULEA.HI.X UR31, UR16, UR33, UR15, 0x2, UP3 ;  /* 0x00000021101f1291 */ /* 0x000fe400098f140f */
[----:B------:R-:W-:Y:S02]  /*0390*/  UMOV UR32, URZ ;  /* 0x0000003f00207c82 */ /* 0x000fe40008000000 */
[----:B------:R-:W-:Y:S02]  /*03a0*/  UMOV UR4, URZ ;  /* 0x0000003f00047c82 */ /* 0x000fe40008000000 */
[----:B------:R-:W-:Y:S01]  /*03b0*/  UIMAD UR26, UR13, UR8, URZ ;  /* 0x000000080d1a72a4 */ /* 0x000fe2000f8e023f */
[----:B0-----:R-:W-:Y:S01]  /*03c0*/  IADD3 R0, R0, 0xffffffe, RZ ;  /* 0x0ffffffe00007810 */ /* 0x001fe20007ffe0ff */
[----:B------:R-:W-:-:S02]  /*03d0*/  @UP2 ULEA UR32, UP1, UR16, UR34, 0x2 ;  /* 0x0000002210202291 */ /* 0x000fc4000f82103f */
[----:B------:R-:W-:Y:S02]  /*03e0*/  UIMAD UR17, UR13, UR24, URZ ;  /* 0x000000180d1172a4 */ /* 0x000fe4000f8e023f */
[----:B------:R-:W-:Y:S01]  /*03f0*/  UIMAD.WIDE.U32 UR20, UR14, UR6, URZ ;  /* 0x000000060e1472a5 */ /* 0x000fe2000f8e003f */
[----:B------:R-:W0:Y:S01]  /*0400*/  F2I.FTZ.U32.TRUNC.NTZ R0, R0 ;  /* 0x0000000000007305 */ /* 0x000e22000021f000 */
[----:B------:R-:W-:Y:S02]  /*0410*/  UIMAD UR23, UR14, UR7, UR23 ;  /* 0x000000070e1772a4 */ /* 0x000fe4000f8e0217 */
[----:B------:R-:W-:Y:S02]  /*0420*/  UMOV UR33, URZ ;  /* 0x0000003f00217c82 */ /* 0x000fe40008000000 */
[----:B------:R-:W-:Y:S02]  /*0430*/  UIMAD.WIDE.U32 UR6, UR14, UR8, URZ ;  /* 0x000000080e0672a5 */ /* 0x000fe4000f8e003f */
[----:B------:R-:W-:-:S02]  /*0440*/  UIMAD UR26, UR14, UR9, UR26 ;  /* 0x000000090e1a72a4 */ /* 0x000fc4000f8e021a */
[----:B------:R-:W-:Y:S02]  /*0450*/  @UP2 ULEA.HI.X UR33, UR16, UR35, UR15, 0x2, UP1 ;  /* 0x0000002310212291 */ /* 0x000fe400088f140f */
[----:B------:R-:W-:Y:S02]  /*0460*/  UIMAD.WIDE.U32 UR8, UR14, UR24, URZ ;  /* 0x000000180e0872a5 */ /* 0x000fe4000f8e003f */
[----:B------:R-:W-:Y:S02]  /*0470*/  UIMAD UR17, UR14, UR25, UR17 ;  /* 0x000000190e1172a4 */ /* 0x000fe4000f8e0211 */
[----:B------:R-:W-:Y:S01]  /*0480*/  ULDC.64 UR34, c[0x0][0x1d8] ;  /* 0x0000760000227ab9 */ /* 0x000fe20000000a00 */
[----:B0-----:R0:W4:Y:S01]  /*0490*/  R2UR UR5, R0 ;  /* 0x00000000000573c2 */ /* 0x00112200000e0000 */
[----:B------:R-:W-:Y:S02]  /*04a0*/  ULDC.64 UR24, c[0x0][0x1e8] ;  /* 0x00007a0000187ab9 */ /* 0x000fe40000000a00 */
[----:B------:R-:W-:-:S02]  /*04b0*/  UIMAD UR22, UR15, UR34, URZ ;  /* 0x000000220f1672a4 */ /* 0x000fc4000f8e023f */
[----:B------:R-:W-:Y:S02]  /*04c0*/  UIMAD UR36, UR15, UR24, URZ ;  /* 0x000000180f2472a4 */ /* 0x000fe4000f8e023f */
[----:B------:R-:W-:Y:S01]  /*04d0*/  UIADD3 UR19, UR19, UR12, URZ ;  /* 0x0000000c13137290 */ /* 0x000fe2000fffe03f */
[----:B0-----:R-:W-:Y:S01]  /*04e0*/  IABS R0, UR16 ;  /* 0x0000001000007c13 */ /* 0x001fe20008000000 */
[----:B------:R-:W-:Y:S02]  /*04f0*/  UIMAD UR22, UR16, UR35, UR22 ;  /* 0x00000023101672a4 */ /* 0x000fe4000f8e0216 */
[----:B------:R-:W-:Y:S01]  /*0500*/  UIMAD.WIDE.U32 UR10, UR16, UR34, UR10 ;  /* 0x00000022100a72a5 */ /* 0x000fe2000f8e000a */
[----:B------:R-:W0:Y:S01]  /*0510*/  R2UR UR27, R0 ;  /* 0x00000000001b73c2 */ /* 0x000e2200000e0000 */
[----:B------:R-:W-:Y:S02]  /*0520*/  UIMAD UR34, UR16, UR25, UR36 ;  /* 0x00000019102272a4 */ /* 0x000fe4000f8e0224 */
[----:B------:R-:W-:-:S02]  /*0530*/  UIMAD.WIDE.U32 UR24, UR16, UR24, UR18 ;  /* 0x00000018101872a5 */ /* 0x000fc4000f8e0012 */
[----:B------:R-:W-:Y:S02]  /*0540*/  ULDC UR36, c[0x0][0x174] ;  /* 0x00005d0000247ab9 */ /* 0x000fe40000000800 */
[----:B------:R-:W-:Y:S02]  /*0550*/  USHF.L.U32 UR12, UR36, 0xb, URZ ;  /* 0x0000000b240c7899 */ /* 0x000fe4000800063f */
[----:B------:R-:W-:Y:S02]  /*0560*/  UIADD3 UR21, UR21, UR23, URZ ;  /* 0x0000001715157290 */ /* 0x000fe4000fffe03f */
[----:B------:R-:W-:Y:S02]  /*0570*/  ULDC UR40, c[0x0][0x178] ;  /* 0x00005e0000287ab9 */ /* 0x000fe40000000800 */
[----:B----4-:R-:W-:Y:S02]  /*0580*/  UIADD3 UR38, URZ, -UR5, URZ ;  /* 0x800000053f267290 */ /* 0x010fe4000fffe03f */
[----:B------:R-:W-:-:S02]  /*0590*/  UIADD3 UR9, UR9, UR17, URZ ;  /* 0x0000001109097290 */ /* 0x000fc4000fffe03f */
[----:B------:R-:W-:-:S04]  /*05a0*/  UIMAD UR38, UR38, UR37, URZ ;  /* 0x00000025262672a4 */ /* 0x000fc8000f8e023f */
[----:B------:R-:W-:-:S04]  /*05b0*/  UIMAD.WIDE.U32 UR4, UR5, UR38, UR4 ;  /* 0x00000026050472a5 */ /* 0x000fc8000f8e0004 */
[----:B0-----:R-:W-:-:S03]  /*05c0*/  UIMAD.WIDE.U32 UR38, UR5, UR27, URZ ;  /* 0x0000001b052672a5 */ /* 0x001fc6000f8e003f */
[----:B------:R-:W-:Y:S02]  /*05d0*/  ULDC.64 UR4, c[0x0][0x280] ;  /* 0x0000a00000047ab9 */ /* 0x000fe40000000a00 */
[----:B------:R-:W-:Y:S02]  /*05e0*/  UIMAD UR19, UR15, UR4, URZ ;  /* 0x000000040f1372a4 */ /* 0x000fe4000f8e023f */
[----:B------:R-:W-:Y:S02]  /*05f0*/  UMOV UR35, UR39 ;  /* 0x0000002700237c82 */ /* 0x000fe40008000000 */
[----:B------:R-:W-:Y:S02]  /*0600*/  UIADD3 UR18, -UR35, URZ, URZ ;  /* 0x0000003f23127290 */ /* 0x000fe4000fffe13f */
[----:B------:R-:W-:Y:S02]  /*0610*/  UIMAD UR38, UR16, UR5, UR19 ;  /* 0x00000005102672a4 */ /* 0x000fe4000f8e0213 */
[----:B------:R-:W-:-:S02]  /*0620*/  UIMAD UR27, UR37, UR18, UR27 ;  /* 0x00000012251b72a4 */ /* 0x000fc4000f8e021b */
[----:B------:R-:W-:Y:S02]  /*0630*/  UIADD3 UR18, UR12, -0x800, URZ ;  /* 0xfffff8000c127890 */ /* 0x000fe4000fffe03f */
[----:B------:R-:W-:Y:S02]  /*0640*/  UISETP.GT.U32.AND UP1, UPT, UR37, UR27, UPT ;  /* 0x0000001b2500728c */ /* 0x000fe4000bf24070 */
[----:B------:R-:W-:Y:S02]  /*0650*/  USHF.R.S32.HI UR23, URZ, 0x1f, UR18 ;  /* 0x0000001f3f177899 */ /* 0x000fe40008011412 */
[----:B------:R-:W-:Y:S02]  /*0660*/  UIADD3 UR10, UP2, UR18, UR10, URZ ;  /* 0x0000000a120a7290 */ /* 0x000fe4000ff5e03f */
[----:B------:R-:W-:Y:S02]  /*0670*/  UIMAD.WIDE.U32 UR4, UR16, UR4, UR20 ;  /* 0x00000004100472a5 */ /* 0x000fe4000f8e0014 */
[----:B------:R-:W-:-:S02]  /*0680*/  UIADD3.X UR22, UR23, UR11, UR22, UP2, !UPT ;  /* 0x0000000b17167290 */ /* 0x000fc400097fe416 */
[----:B------:R-:W-:Y:S02]  /*0690*/  ULDC.64 UR20, c[0x0][0x240] ;  /* 0x0000900000147ab9 */ /* 0x000fe40000000a00 */
[----:B------:R-:W-:Y:S02]  /*06a0*/  @!UP1 UIADD3 UR27, UR27, -UR37, URZ ;  /* 0x800000251b1b9290 */ /* 0x000fe4000fffe03f */
[----:B------:R-:W-:Y:S02]  /*06b0*/  ULEA UR19, UP2, UR10, UR20, 0x1 ;  /* 0x000000140a137291 */ /* 0x000fe4000f84083f */
[----:B------:R-:W-:Y:S02]  /*06c0*/  UISETP.GE.U32.AND UP3, UPT, UR27, UR37, UPT ;  /* 0x000000251b00728c */ /* 0x000fe4000bf66070 */
[----:B------:R-:W-:Y:S02]  /*06d0*/  ULOP3.LUT UR39, UR16, UR40, URZ, 0x3c, !UPT ;  /* 0x0000002810277292 */ /* 0x000fe4000f8e3c3f */
[----:B------:R-:W-:-:S02]  /*06e0*/  ULEA.HI.X UR20, UR10, UR21, UR22, 0x1, UP2 ;  /* 0x000000150a147291 */ /* 0x000fc400090f0c16 */
[----:B------:R-:W-:Y:S02]  /*06f0*/  @!UP1 UIADD3 UR35, UR35, 0x1, URZ ;  /* 0x0000000123239890 */ /* 0x000fe4000fffe03f */
[----:B------:R-:W-:Y:S02]  /*0700*/  UIADD3 UR22, UP4, UR18, UR24, URZ ;  /* 0x0000001812167290 */ /* 0x000fe4000ff9e03f */
[----:B------:R-:W-:Y:S02]  /*0710*/  UISETP.GE.AND UP2, UPT, UR39, URZ, UPT ;  /* 0x0000003f2700728c */ /* 0x000fe4000bf46270 */
[----:B------:R-:W-:Y:S02]  /*0720*/  UISETP.NE.AND UP1, UPT, URZ, UR40, UPT ;  /* 0x000000283f00728c */ /* 0x000fe4000bf25270 */
[----:B------:R-:W-:Y:S02]  /*0730*/  ULDC.64 UR10, c[0x0][0x248] ;  /* 0x00009200000a7ab9 */ /* 0x000fe40000000a00 */
[----:B------:R-:W-:-:S02]  /*0740*/  @UP3 UIADD3 UR35, UR35, 0x1, URZ ;  /* 0x0000000123233890 */ /* 0x000fc4000fffe03f */
[----:B------:R-:W-:Y:S02]  /*0750*/  UIADD3.X UR34, UR23, UR25, UR34, UP4, !UPT ;  /* 0x0000001917227290 */ /* 0x000fe4000a7fe422 */
[----:B------:R-:W-:Y:S02]  /*0760*/  ULEA UR21, UP4, UR22, UR10, 0x1 ;  /* 0x0000000a16157291 */ /* 0x000fe4000f88083f */
[----:B------:R-:W-:Y:S02]  /*0770*/  UIADD3 UR27, UR7, UR26, URZ ;  /* 0x0000001a071b7290 */ /* 0x000fe4000fffe03f */
[----:B------:R-:W-:Y:S02]  /*0780*/  ULEA.HI.X UR22, UR22, UR11, UR34, 0x1, UP4 ;  /* 0x0000000b16167291 */ /* 0x000fe4000a0f0c22 */
[----:B------:R-:W-:Y:S02]  /*0790*/  ULDC.64 UR24, c[0x0][0x308] ;  /* 0x0000c20000187ab9 */ /* 0x000fe40000000a00 */
[----:B------:R-:W-:-:S02]  /*07a0*/  UMOV UR11, UR35 ;  /* 0x00000023000b7c82 */ /* 0x000fc40008000000 */
[----:B------:R-:W-:Y:S02]  /*07b0*/  @!UP2 UIADD3 UR11, -UR11, URZ, URZ ;  /* 0x0000003f0b0ba290 */ /* 0x000fe4000fffe13f */
[----:B------:R-:W-:Y:S02]  /*07c0*/  UIADD3 UR26, UP2, UR18, UR4, URZ ;  /* 0x00000004121a7290 */ /* 0x000fe4000ff5e03f */
[----:B------:R-:W-:Y:S02]  /*07d0*/  @!UP1 ULOP3.LUT UR11, URZ, UR40, URZ, 0x33, !UPT ;  /* 0x000000283f0b9292 */ /* 0x000fe4000f8e333f */
[----:B------:R-:W-:Y:S02]  /*07e0*/  UIADD3.X UR34, UR23, UR5, UR38, UP2, !UPT ;  /* 0x0000000517227290 */ /* 0x000fe400097fe426 */
[----:B------:R-:W-:Y:S02]  /*07f0*/  ULEA UR7, UP1, UR26, UR24, 0x1 ;  /* 0x000000181a077291 */ /* 0x000fe4000f82083f */
[----:B------:R-:W-:-:S02]  /*0800*/  USHF.R.S32.HI UR10, URZ, 0x1f, UR11 ;  /* 0x0000001f3f0a7899 */ /* 0x000fc4000801140b */
[----:B------:R-:W-:Y:S02]  /*0810*/  ULDC.64 UR4, c[0x0][0x1a8] ;  /* 0x00006a0000047ab9 */ /* 0x000fe40000000a00 */
[----:B------:R-:W-:Y:S02]  /*0820*/  UIMAD UR35, UR10, UR4, URZ ;  /* 0x000000040a2372a4 */ /* 0x000fe4000f8e023f */
[----:B------:R-:W-:Y:S02]  /*0830*/  ULEA.HI.X UR24, UR26, UR25, UR34, 0x1, UP1 ;  /* 0x000000191a187291 */ /* 0x000fe400088f0c22 */
[----:B------:R-:W-:Y:S02]  /*0840*/  ULDC.64 UR40, c[0x0][0x260] ;  /* 0x0000980000287ab9 */ /* 0x000fe40000000a00 */
[----:B------:R-:W-:Y:S02]  /*0850*/  UMOV UR26, UR6 ;  /* 0x00000006001a7c82 */ /* 0x000fe40008000000 */
[----:B------:R-:W-:-:S02]  /*0860*/  UIMAD.WIDE.U32 UR26, UR11, UR4, UR26 ;  /* 0x000000040b1a72a5 */ /* 0x000fc4000f8e001a */
[----:B------:R-:W-:Y:S02]  /*0870*/  UIMAD UR6, UR11, UR5, UR35 ;  /* 0x000000050b0672a4 */ /* 0x000fe4000f8e0223 */
[----:B------:R-:W-:Y:S02]  /*0880*/  UIADD3 UR17, UP1, UR18, UR26, URZ ;  /* 0x0000001a12117290 */ /* 0x000fe4000ff3e03f */
[----:B------:R-:W-:Y:S02]  /*0890*/  ULDC.64 UR34, c[0x0][0x1c8] ;  /* 0x0000720000227ab9 */ /* 0x000fe40000000a00 */
[----:B------:R-:W-:Y:S02]  /*08a0*/  UIADD3 UR26, UR27, UR6, URZ ;  /* 0x000000061b1a7290 */ /* 0x000fe4000fffe03f */
[----:B------:R-:W-:Y:S02]  /*08b0*/  ULDC.64 UR4, c[0x0][0x228] ;  /* 0x00008a0000047ab9 */ /* 0x000fe40000000a00 */
[----:B------:R-:W-:-:S02]  /*08c0*/  UIMAD UR25, UR10, UR34, URZ ;  /* 0x000000220a1972a4 */ /* 0x000fc4000f8e023f */
[----:B------:R-:W-:Y:S02]  /*08d0*/  ULEA UR6, UP2, UR17, UR4, 0x1 ;  /* 0x0000000411067291 */ /* 0x000fe4000f84083f */
[----:B------:R-:W-:Y:S02]  /*08e0*/  UIADD3.X UR4, UR23, UR26, URZ, UP1, !UPT ;  /* 0x0000001a17047290 */ /* 0x000fe40008ffe43f */
[----:B------:R-:W-:Y:S02]  /*08f0*/  UIMAD.WIDE.U32 UR26, UR11, UR34, UR8 ;  /* 0x000000220b1a72a5 */ /* 0x000fe4000f8e0008 */
[----:B------:R-:W-:Y:S02]  /*0900*/  UIMAD UR25, UR11, UR35, UR25 ;  /* 0x000000230b1972a4 */ /* 0x000fe4000f8e0219 */
[----:B------:R-:W-:Y:S02]  /*0910*/  UIADD3 UR18, UP1, UR18, UR26, URZ ;  /* 0x0000001a12127290 */ /* 0x000fe4000ff3e03f */
[----:B------:R-:W-:-:S02]  /*0920*/  UIADD3 UR26, UR27, UR25, URZ ;  /* 0x000000191b1a7290 */ /* 0x000fc4000fffe03f */
[----:B------:R-:W-:Y:S02]  /*0930*/  ULEA.HI.X UR34, UR17, UR5, UR4, 0x1, UP2 ;  /* 0x0000000511227291 */ /* 0x000fe400090f0c04 */
[----:B------:R-:W-:Y:S02]  /*0940*/  ULDC.64 UR8, c[0x0][0x230] ;  /* 0x00008c0000087ab9 */ /* 0x000fe40000000a00 */
[----:B------:R-:W-:Y:S02]  /*0950*/  ULDC UR17, c[0x0][0x164] ;  /* 0x0000590000117ab9 */ /* 0x000fe40000000800 */
[----:B------:R-:W-:Y:S02]  /*0960*/  ULEA UR25, UP2, UR18, UR8, 0x1 ;  /* 0x0000000812197291 */ /* 0x000fe4000f84083f */
[----:B------:R-:W-:Y:S02]  /*0970*/  UIADD3.X UR26, UR23, UR26, URZ, UP1, !UPT ;  /* 0x0000001a171a7290 */ /* 0x000fe40008ffe43f */
[----:B------:R-:W-:-:S02]  /*0980*/  @UP0 UIMAD UR8, UR14, UR17, UR16 ;  /* 0x000000110e0802a4 */ /* 0x000fc4000f8e0210 */
[----:B------:R-:W-:Y:S02]  /*0990*/  UISETP.GE.AND UP1, UPT, UR36, 0x1, UPT ;  /* 0x000000012400788c */ /* 0x000fe4000bf26270 */
[----:B------:R-:W-:Y:S02]  /*09a0*/  UMOV UR5, URZ ;  /* 0x0000003f00057c82 */ /* 0x000fe40008000000 */
[----:B------:R-:W-:Y:S02]  /*09b0*/  @UP0 UIMAD UR8, UR8, UR36, URZ ;  /* 0x00000024080802a4 */ /* 0x000fe4000f8e023f */
[----:B------:R-:W-:Y:S02]  /*09c0*/  ULEA.HI.X UR26, UR18, UR9, UR26, 0x1, UP2 ;  /* 0x00000009121a7291 */ /* 0x000fe400090f0c1a */
[----:B------:R-:W-:Y:S02]  /*09d0*/  UMOV UR4, URZ ;  /* 0x0000003f00047c82 */ /* 0x000fe40008000000 */
[----:B------:R-:W-:-:S02]  /*09e0*/  ULDC UR9, c[0x0][0x16c] ;  /* 0x00005b0000097ab9 */ /* 0x000fc40000000800 */
[----:B------:R-:W-:-:S03]  /*09f0*/  @UP0 UIMAD UR8, UR8, UR9, URZ ;  /* 0x00000009080802a4 */ /* 0x000fc6000f8e023f */
[----:B------:R-:W-:Y:S02]  /*0a00*/  @UP0 UMOV UR9, 0x8 ;  /* 0x0000000800090882 */ /* 0x000fe40000000000 */
[----:B------:R-:W-:-:S07]  /*0a10*/  @UP0 UIMAD.WIDE UR40, UR8, UR9, UR40 ;  /* 0x00000009082802a5 */ /* 0x000fce000f8e0228 */
[----:B------:R-:W-:Y:S02]  /*0a20*/  @!UP0 UMOV UR40, URZ ;  /* 0x0000003f00288c82 */ /* 0x000fe40008000000 */
[----:B------:R-:W-:Y:S01]  /*0a30*/  @!UP0 UMOV UR41, URZ ;  /* 0x0000003f00298c82 */ /* 0x000fe20008000000 */
[----:B--2---:R1:W0:Y:S01]  /*0a40*/  @P0 R2UR UR5, R2 ;  /* 0x00000000020503c2 */ /* 0x00422200000e0000 */
[----:B------:R-:W-:-:S07]  /*0a50*/  PLOP3.LUT P0, PT, PT, PT, UP1, 0x80, 0x0 ;  /* 0x000000000000781c */ /* 0x000fce0003f0f018 */
[----:B---3--:R1:W2:Y:S06]  /*0a60*/  @P1 R2UR UR4, R4 ;  /* 0x00000000040413c2 */ /* 0x0082ac00000e0000 */
[----:B------:R-:W-:Y:S05]  /*0a70*/  @!P0 BRA `(.L_x_904) ;  /* 0x0000821000008947 */ /* 0x000fea0003800000 */
[----:B------:R-:W3:Y:S01]  /*0a80*/  S2R R95, SR_TID.X ;  /* 0x00000000005f7919 */ /* 0x000ee20000002100 */
[----:B------:R-:W-:Y:S02]  /*0a90*/  UMOV UR18, UR20 ;  /* 0x0000001400127c82 */ /* 0x000fe40008000000 */
[----:B------:R-:W-:Y:S01]  /*0aa0*/  UMOV UR17, UR19 ;  /* 0x0000001300117c82 */ /* 0x000fe20008000000 */
[----:B------:R4:W-:Y:S01]  /*0ab0*/  STL [R1+0x28], RZ ;  /* 0x000028ff01007387 */ /* 0x0009e20000100800 */
        /* <DEDUP_REMOVED lines=12> */
.L_x_959:
        /* <DEDUP_REMOVED lines=76> */
[----:B------:R-:W-:-:S05]  /*1040*/  IMAD.IADD R18, R5, 0x1, R94 ;  /* 0x0000000105127824 */ /* 0x000fca00078e025e */
        /* <DEDUP_REMOVED lines=8> */
[-C--:B------:R-:W-:Y:S02]  /*10d0*/  LEA.HI.SX32 R27, R27, R18.reuse, 0x1b ;  /* 0x000000121b1b7211 */ /* 0x080fe400078fdaff */
[C---:B------:R-:W-:Y:S02]  /*10e0*/  IADD3 R37, R18.reuse, 0xe0, RZ ;  /* 0x000000e012257810 */ /* 0x040fe40007ffe0ff */
[----:B------:R-:W-:Y:S01]  /*10f0*/  LEA.HI.SX32 R29, R29, R18, 0x1b ;  /* 0x000000121d1d7211 */ /* 0x000fe200078fdaff */
[----:B------:R-:W-:Y:S01]  /*1100*/  IMAD.SHL.U32 R93, R93, 0x2, RZ ;  /* 0x000000025d5d7824 */ /* 0x000fe200078e00ff */
[C---:B------:R-:W-:Y:S01]  /*1110*/  IADD3 R39, R18.reuse, 0x100, RZ ;  /* 0x0000010012277810 */ /* 0x040fe20007ffe0ff */
[----:B------:R-:W-:Y:S01]  /*1120*/  IMAD.SHL.U32 R92, R25, 0x2, RZ ;  /* 0x00000002195c7824 */ /* 0x000fe200078e00ff */
[----:B-1----:R-:W-:-:S02]  /*1130*/  IADD3 R3, R18, 0x120, RZ ;  /* 0x0000012012037810 */ /* 0x002fc40007ffe0ff */
[-C--:B------:R-:W-:Y:S02]  /*1140*/  LEA.HI.SX32 R31, R31, R18.reuse, 0x1b ;  /* 0x000000121f1f7211 */ /* 0x080fe400078fdaff */
[-C--:B------:R-:W-:Y:S01]  /*1150*/  LEA.HI.SX32 R33, R33, R18.reuse, 0x1b ;  /* 0x0000001221217211 */ /* 0x080fe200078fdaff */
[----:B------:R-:W-:Y:S01]  /*1160*/  IMAD.SHL.U32 R91, R27, 0x2, RZ ;  /* 0x000000021b5b7824 */ /* 0x000fe200078e00ff */
[C---:B------:R-:W-:Y:S02]  /*1170*/  IADD3 R41, R18.reuse, 0x140, RZ ;  /* 0x0000014012297810 */ /* 0x040fe40007ffe0ff */
[-C--:B------:R-:W-:Y:S01]  /*1180*/  LEA.HI.SX32 R35, R35, R18.reuse, 0x1b ;  /* 0x0000001223237211 */ /* 0x080fe200078fdaff */
[----:B------:R-:W-:Y:S01]  /*1190*/  IMAD.SHL.U32 R90, R29, 0x2, RZ ;  /* 0x000000021d5a7824 */ /* 0x000fe200078e00ff */
[----:B------:R-:W-:Y:S02]  /*11a0*/  LEA.HI.SX32 R37, R37, R18, 0x1b ;  /* 0x0000001225257211 */ /* 0x000fe400078fdaff */
[----:B------:R-:W-:-:S02]  /*11b0*/  IADD3 R43, R18, 0x160, RZ ;  /* 0x00000160122b7810 */ /* 0x000fc40007ffe0ff */
[C---:B------:R-:W-:Y:S02]  /*11c0*/  IADD3 R45, R18.reuse, 0x180, RZ ;  /* 0x00000180122d7810 */ /* 0x040fe40007ffe0ff */
[-C--:B------:R-:W-:Y:S01]  /*11d0*/  LEA.HI.SX32 R39, R39, R18.reuse, 0x1b ;  /* 0x0000001227277211 */ /* 0x080fe200078fdaff */
[----:B------:R-:W-:Y:S01]  /*11e0*/  IMAD.SHL.U32 R88, R33, 0x2, RZ ;  /* 0x0000000221587824 */ /* 0x000fe200078e00ff */
[C---:B------:R-:W-:Y:S02]  /*11f0*/  IADD3 R47, R18.reuse, 0x1a0, RZ ;  /* 0x000001a0122f7810 */ /* 0x040fe40007ffe0ff */
[----:B------:R-:W-:Y:S02]  /*1200*/  LEA.HI.SX32 R3, R3, R18, 0x1b ;  /* 0x0000001203037211 */ /* 0x000fe400078fdaff */
[----:B------:R-:W-:Y:S01]  /*1210*/  SHF.L.U32 R89, R31, 0x1, RZ ;  /* 0x000000011f597819 */ /* 0x000fe200000006ff */
[----:B------:R-:W-:Y:S01]  /*1220*/  IMAD.SHL.U32 R77, R35, 0x2, RZ ;  /* 0x00000002234d7824 */ /* 0x000fe200078e00ff */
[----:B------:R-:W-:-:S02]  /*1230*/  IADD3 R49, R18, 0x1c0, RZ ;  /* 0x000001c012317810 */ /* 0x000fc40007ffe0ff */
[-C--:B------:R-:W-:Y:S01]  /*1240*/  LEA.HI.SX32 R41, R41, R18.reuse, 0x1b ;  /* 0x0000001229297211 */ /* 0x080fe200078fdaff */
[----:B------:R-:W-:Y:S01]  /*1250*/  IMAD.SHL.U32 R76, R37, 0x2, RZ ;  /* 0x00000002254c7824 */ /* 0x000fe200078e00ff */
[----:B------:R-:W-:Y:S01]  /*1260*/  IADD3 R51, R18, 0x1e0, RZ ;  /* 0x000001e012337810 */ /* 0x000fe20007ffe0ff */
[----:B------:R-:W-:Y:S01]  /*1270*/  IMAD.SHL.U32 R75, R39, 0x2, RZ ;  /* 0x00000002274b7824 */ /* 0x000fe200078e00ff */
[-C--:B------:R-:W-:Y:S02]  /*1280*/  LEA.HI.SX32 R43, R43, R18.reuse, 0x1b ;  /* 0x000000122b2b7211 */ /* 0x080fe400078fdaff */
[-C--:B------:R-:W-:Y:S01]  /*1290*/  LEA.HI.SX32 R45, R45, R18.reuse, 0x1b ;  /* 0x000000122d2d7211 */ /* 0x080fe200078fdaff */
[----:B------:R-:W-:Y:S01]  /*12a0*/  IMAD.SHL.U32 R74, R3, 0x2, RZ ;  /* 0x00000002034a7824 */ /* 0x000fe200078e00ff */
[-C--:B------:R-:W-:Y:S02]  /*12b0*/  LEA.HI.SX32 R47, R47, R18.reuse, 0x1b ;  /* 0x000000122f2f7211 */ /* 0x080fe400078fdaff */
[----:B------:R-:W-:Y:S01]  /*12c0*/  LEA R5, R94, R5, 0x4 ;  /* 0x000000055e057211 */ /* 0x000fe200078e20ff */
[----:B------:R-:W-:Y:S01]  /*12d0*/  IMAD.SHL.U32 R73, R41, 0x2, RZ ;  /* 0x0000000229497824 */ /* 0x000fe200078e00ff */
[----:B------:R-:W-:-:S02]  /*12e0*/  LEA.HI.SX32 R49, R49, R18, 0x1b ;  /* 0x0000001231317211 */ /* 0x000fc400078fdaff */
[----:B------:R-:W-:Y:S01]  /*12f0*/  LEA.HI.SX32 R51, R51, R18, 0x1b ;  /* 0x0000001233337211 */ /* 0x000fe200078fdaff */
[----:B------:R-:W-:Y:S01]  /*1300*/  IMAD.SHL.U32 R71, R45, 0x2, RZ ;  /* 0x000000022d477824 */ /* 0x000fe200078e00ff */
[----:B------:R-:W-:Y:S01]  /*1310*/  SHF.L.U32 R72, R43, 0x1, RZ ;  /* 0x000000012b487819 */ /* 0x000fe200000006ff */
[----:B------:R-:W-:Y:S01]  /*1320*/  IMAD.SHL.U32 R70, R47, 0x2, RZ ;  /* 0x000000022f467824 */ /* 0x000fe200078e00ff */
[----:B------:R-:W-:Y:S01]  /*1330*/  LEA.HI.SX32 R5, R5, R5, 0x1b ;  /* 0x0000000505057211 */ /* 0x000fe200078fdaff */
[----:B------:R-:W-:Y:S02]  /*1340*/  IMAD.SHL.U32 R69, R49, 0x2, RZ ;  /* 0x0000000231457824 */ /* 0x000fe400078e00ff */
[----:B------:R-:W-:Y:S02]  /*1350*/  IMAD.SHL.U32 R68, R51, 0x2, RZ ;  /* 0x0000000233447824 */ /* 0x000fe400078e00ff */
[----:B------:R-:W-:Y:S01]  /*1360*/  IMAD.SHL.U32 R67, R5, 0x2, RZ ;  /* 0x0000000205437824 */ /* 0x000fe200078e00ff */
[----:B------:R-:W-:-:S02]  /*1370*/  ISETP.GE.AND P2, PT, R78, UR7, PT ;  /* 0x000000074e007c0c */ /* 0x000fc4000bf46270 */
[----:B------:R-:W-:Y:S01]  /*1380*/  ISETP.GE.AND P1, PT, R20, UR7, PT ;  /* 0x0000000714007c0c */ /* 0x000fe2000bf26270 */
[----:B------:R-:W-:Y:S02]  /*1390*/  IMAD.U32 R2, RZ, RZ, UR19 ;  /* 0x00000013ff027e24 */ /* 0x000fe4000f8e00ff */
[----:B------:R-:W-:Y:S01]  /*13a0*/  IMAD.U32 R3, RZ, RZ, UR20 ;  /* 0x00000014ff037e24 */ /* 0x000fe2000f8e00ff */
[----:B------:R-:W-:-:S03]  /*13b0*/  ISETP.GE.AND P0, PT, R22, UR7, PT ;  /* 0x0000000716007c0c */ /* 0x000fc6000bf06270 */
[----:B------:R-:W-:Y:S01]  /*13c0*/  IMAD.WIDE R2, R78, 0x2, R2 ;  /* 0x000000024e027825 */ /* 0x000fe200078e0202 */
[----:B------:R-:W-:Y:S02]  /*13d0*/  ISETP.GE.AND P4, PT, R24, UR7, PT ;  /* 0x0000000718007c0c */ /* 0x000fe4000bf86270 */
[----:B------:R-:W-:Y:S02]  /*13e0*/  ISETP.GE.AND P6, PT, R26, UR7, PT ;  /* 0x000000071a007c0c */ /* 0x000fe4000bfc6270 */
[----:B------:R-:W-:Y:S02]  /*13f0*/  ISETP.GE.AND P5, PT, R28, UR7, PT ;  /* 0x000000071c007c0c */ /* 0x000fe4000bfa6270 */
[----:B------:R-:W-:Y:S02]  /*1400*/  ISETP.GE.AND P3, PT, R30, UR7, PT ;  /* 0x000000071e007c0c */ /* 0x000fe4000bf66270 */
[----:B------:R-:W-:Y:S01]  /*1410*/  PRMT R5, RZ, 0x7610, R5 ;  /* 0x00007610ff057816 */ /* 0x000fe20000000005 */
[----:B----4-:R1:W-:Y:S04]  /*1420*/  STS.U16 [R93], R0 ;  /* 0x000000005d007388 */ /* 0x0103e80000000400 */
[----:B-----5:R4:W-:Y:S04]  /*1430*/  STS.U16 [R92+0x40], R7 ;  /* 0x000040075c007388 */ /* 0x0209e80000000400 */
[----:B--2---:R2:W-:Y:S04]  /*1440*/  STS.U16 [R91+0x80], R4 ;  /* 0x000080045b007388 */ /* 0x0045e80000000400 */
[----:B---3--:R3:W-:Y:S04]  /*1450*/  STS.U16 [R90+0xc0], R9 ;  /* 0x0000c0095a007388 */ /* 0x0087e80000000400 */
        /* <DEDUP_REMOVED lines=31> */
[----:B----4-:R-:W-:Y:S02]  /*1650*/  PRMT R7, RZ, 0x7610, R7 ;  /* 0x00007610ff077816 */ /* 0x010fe40000000007 */
[----:B--2---:R-:W-:Y:S02]  /*1660*/  PRMT R4, RZ, 0x7610, R4 ;  /* 0x00007610ff047816 */ /* 0x004fe40000000004 */
[----:B---3--:R-:W-:Y:S02]  /*1670*/  PRMT R9, RZ, 0x7610, R9 ;  /* 0x00007610ff097816 */ /* 0x008fe40000000009 */
        /* <DEDUP_REMOVED lines=24> */
[----:B------:R-:W-:Y:S01]  /*1800*/  PRMT R12, RZ, 0x7610, R12 ;  /* 0x00007610ff0c7816 */ /* 0x000fe2000000000c */
[----:B------:R0:W5:Y:S01]  /*1810*/  @!P3 LDG.E.U16 R5, [R2.64+0x340] ;  /* 0x0003401c0205b981 */ /* 0x000162000c1e1500 */
        /* <DEDUP_REMOVED lines=12> */
[----:B------:R-:W-:Y:S02]  /*18e0*/  ISETP.GE.AND P0, PT, R24, UR7, PT ;  /* 0x0000000718007c0c */ /* 0x000fe4000bf06270 */
[----:B------:R-:W-:Y:S01]  /*18f0*/  PRMT R23, RZ, 0x7610, R23 ;  /* 0x00007610ff177816 */ /* 0x000fe20000000017 */
[----:B0-----:R-:W-:Y:S02]  /*1900*/  IMAD.U32 R2, RZ, RZ, UR21 ;  /* 0x00000015ff027e24 */ /* 0x001fe4000f8e00ff */
[----:B------:R-:W-:Y:S01]  /*1910*/  IMAD.U32 R3, RZ, RZ, UR22 ;  /* 0x00000016ff037e24 */ /* 0x000fe2000f8e00ff */
[----:B------:R-:W-:Y:S02]  /*1920*/  PRMT R24, RZ, 0x7610, R24 ;  /* 0x00007610ff187816 */ /* 0x000fe40000000018 */
[----:B------:R-:W-:Y:S01]  /*1930*/  ISETP.GE.AND P4, PT, R22, UR7, PT ;  /* 0x0000000716007c0c */ /* 0x000fe2000bf86270 */
[----:B------:R-:W-:Y:S01]  /*1940*/  IMAD.WIDE R2, R78, 0x2, R2 ;  /* 0x000000024e027825 */ /* 0x000fe200078e0202 */
        /* <DEDUP_REMOVED lines=49> */
[----:B0-----:R-:W-:-:S05]  /*1c60*/  PRMT R19, RZ, 0x7610, R19 ;  /* 0x00007610ff137816 */ /* 0x001fca0000000013 */
        /* <DEDUP_REMOVED lines=26> */
[----:B0-----:R-:W-:-:S02]  /*1e10*/  PRMT R3, RZ, 0x5410, R140 ;  /* 0x00005410ff037816 */ /* 0x001fc4000000008c */
[----:B-1----:R-:W-:-:S05]  /*1e20*/  PRMT R0, RZ, 0x5410, R0 ;  /* 0x00005410ff007816 */ /* 0x002fca0000000000 */
[----:B------:R-:W-:Y:S01]  /*1e30*/  FADD.FTZ R52, R0, UR4 ;  /* 0x0000000400347e21 */ /* 0x000fe20008010000 */
[----:B------:R-:W-:Y:S02]  /*1e40*/  ISETP.LT.AND P0, PT, RZ, c[0x0][0x16c], PT ;  /* 0x00005b00ff007a0c */ /* 0x000fe40003f01270 */
        /* <DEDUP_REMOVED lines=28> */
[----:B------:R-:W-:Y:S01]  /*2010*/  FADD.FTZ R37, R18, UR4 ;  /* 0x0000000412257e21 */ /* 0x000fe20008010000 */
        /* <DEDUP_REMOVED lines=78> */
[----:B------:R-:W-:Y:S01]  /*2500*/  PRMT R2, RZ, 0x5410, R53 ;  /* 0x00005410ff027816 */ /* 0x000fe20000000035 */
[----:B------:R-:W-:-:S04]  /*2510*/  FMUL.FTZ R0, R158, UR5 ;  /* 0x000000059e007c20 */ /* 0x000fc80008410000 */
[----:B------:R-:W-:Y:S02]  /*2520*/  FFMA.FTZ R2, R142, R2, R3 ;  /* 0x000000028e027223 */ /* 0x000fe40000010003 */
[----:B------:R-:W-:-:S03]  /*2530*/  FMUL.FTZ R3, R157, UR5 ;  /* 0x000000059d037c20 */ /* 0x000fc60008410000 */
[----:B------:R0:W-:Y:S04]  /*2540*/  STL [R1+0x2c], R2 ;  /* 0x00002c0201007387 */ /* 0x0001e80000100800 */
[----:B------:R1:W-:Y:S01]  /*2550*/  STL [R1+0x24], R0 ;  /* 0x0000240001007387 */ /* 0x0003e20000100800 */
[----:B0-----:R-:W-:-:S03]  /*2560*/  FMUL.FTZ R2, R155, UR5 ;  /* 0x000000059b027c20 */ /* 0x001fc60008410000 */
[----:B------:R0:W-:Y:S01]  /*2570*/  STL [R1+0x20], R3 ;  /* 0x0000200301007387 */ /* 0x0001e20000100800 */
[----:B-1----:R-:W-:-:S03]  /*2580*/  FMUL.FTZ R0, R154, UR5 ;  /* 0x000000059a007c20 */ /* 0x002fc60008410000 */
[----:B------:R1:W-:Y:S04]  /*2590*/  STL [R1+0x1c], R2 ;  /* 0x00001c0201007387 */ /* 0x0003e80000100800 */
[----:B------:R2:W-:Y:S01]  /*25a0*/  STL [R1+0x18], R0 ;  /* 0x0000180001007387 */ /* 0x0005e20000100800 */
[----:B0-----:R-:W-:Y:S02]  /*25b0*/  FMUL.FTZ R3, R153, UR5 ;  /* 0x0000000599037c20 */ /* 0x001fe40008410000 */
[----:B-1----:R-:W-:-:S03]  /*25c0*/  FMUL.FTZ R2, R152, UR5 ;  /* 0x0000000598027c20 */ /* 0x002fc60008410000 */
[----:B------:R0:W-:Y:S01]  /*25d0*/  STL [R1+0x14], R3 ;  /* 0x0000140301007387 */ /* 0x0001e20000100800 */
[----:B--2---:R-:W-:-:S03]  /*25e0*/  FMUL.FTZ R0, R151, UR5 ;  /* 0x0000000597007c20 */ /* 0x004fc60008410000 */
[----:B------:R1:W-:Y:S04]  /*25f0*/  STL [R1+0x10], R2 ;  /* 0x0000100201007387 */ /* 0x0003e80000100800 */
[----:B------:R2:W-:Y:S01]  /*2600*/  STL [R1+0xc], R0 ;  /* 0x00000c0001007387 */ /* 0x0005e20000100800 */
[----:B0-----:R-:W-:Y:S02]  /*2610*/  FMUL.FTZ R3, R150, UR5 ;  /* 0x0000000596037c20 */ /* 0x001fe40008410000 */
[----:B-1----:R-:W-:-:S03]  /*2620*/  FMUL.FTZ R2, R149, UR5 ;  /* 0x0000000595027c20 */ /* 0x002fc60008410000 */
[----:B------:R0:W-:Y:S01]  /*2630*/  STL [R1+0x8], R3 ;  /* 0x0000080301007387 */ /* 0x0001e20000100800 */
[----:B--2---:R-:W-:-:S03]  /*2640*/  FMUL.FTZ R0, R148, UR5 ;  /* 0x0000000594007c20 */ /* 0x004fc60008410000 */
[----:B------:R0:W-:Y:S04]  /*2650*/  STL [R1+0x4], R2 ;  /* 0x0000040201007387 */ /* 0x0001e80000100800 */
[----:B------:R0:W-:Y:S01]  /*2660*/  STL [R1], R0 ;  /* 0x0000000001007387 */ /* 0x0001e20000100800 */
[----:B------:R-:W-:Y:S02]  /*2670*/  FADD.FTZ R50, R5, UR4 ;  /* 0x0000000405327e21 */ /* 0x000fe40008010000 */
[----:B------:R-:W-:Y:S02]  /*2680*/  FMUL.FTZ R165, R147, UR5 ;  /* 0x0000000593a57c20 */ /* 0x000fe40008410000 */
[----:B------:R-:W-:Y:S02]  /*2690*/  FMUL.FTZ R164, R146, UR5 ;  /* 0x0000000592a47c20 */ /* 0x000fe40008410000 */
[----:B------:R-:W-:-:S02]  /*26a0*/  FMUL.FTZ R163, R145, UR5 ;  /* 0x0000000591a37c20 */ /* 0x000fc40008410000 */
[----:B------:R-:W-:Y:S02]  /*26b0*/  FMUL.FTZ R162, R144, UR5 ;  /* 0x0000000590a27c20 */ /* 0x000fe40008410000 */
[----:B------:R-:W-:Y:S02]  /*26c0*/  FMUL.FTZ R161, R143, UR5 ;  /* 0x000000058fa17c20 */ /* 0x000fe40008410000 */
[----:B------:R-:W-:Y:S01]  /*26d0*/  FMUL.FTZ R160, R142, UR5 ;  /* 0x000000058ea07c20 */ /* 0x000fe20008410000 */
[----:B------:R-:W-:Y:S06]  /*26e0*/  BAR.SYNC.DEFER_BLOCKING 0x0 ;  /* 0x0000000000007b1d */ /* 0x000fec0000010000 */
[----:B------:R-:W-:Y:S05]  /*26f0*/  @P0 BRA `(.L_x_905) ;  /* 0x000000b000000947 */ /* 0x000fea0003800000 */
[----:B0-----:R-:W-:Y:S01]  /*2700*/  HFMA2.MMA R33, -RZ, RZ, 0, 0 ;  /* 0x00000000ff217435 */ /* 0x001fe200000001ff */
[----:B------:R-:W-:Y:S01]  /*2710*/  IMAD.MOV.U32 R138, RZ, RZ, RZ ;  /* 0x000000ffff8a7224 */ /* 0x000fe200078e00ff */
[----:B------:R-:W-:Y:S01]  /*2720*/  CS2R R136, SRZ ;  /* 0x0000000000887805 */ /* 0x000fe2000001ff00 */
[----:B------:R-:W-:Y:S01]  /*2730*/  CS2R R132, SRZ ;  /* 0x0000000000847805 */ /* 0x000fe2000001ff00 */
[----:B------:R-:W-:Y:S01]  /*2740*/  IMAD.MOV.U32 R118, RZ, RZ, RZ ;  /* 0x000000ffff767224 */ /* 0x000fe200078e00ff */
[----:B------:R-:W-:Y:S01]  /*2750*/  CS2R R116, SRZ ;  /* 0x0000000000747805 */ /* 0x000fe2000001ff00 */
[----:B------:R-:W-:Y:S01]  /*2760*/  CS2R R114, SRZ ;  /* 0x0000000000727805 */ /* 0x000fe2000001ff00 */
[----:B------:R-:W-:Y:S01]  /*2770*/  CS2R R112, SRZ ;  /* 0x0000000000707805 */ /* 0x000fe2000001ff00 */
[----:B------:R-:W-:Y:S01]  /*2780*/  IMAD.MOV.U32 R36, RZ, RZ, RZ ;  /* 0x000000ffff247224 */ /* 0x000fe200078e00ff */
[----:B------:R-:W-:Y:S01]  /*2790*/  CS2R R34, SRZ ;  /* 0x0000000000227805 */ /* 0x000fe2000001ff00 */
[----:B------:R-:W-:Y:S05]  /*27a0*/  BRA `(.L_x_906) ;  /* 0x00004ea000007947 */ /* 0x000fea0003800000 */
.L_x_905:
[----:B0-----:R-:W-:Y:S01]  /*27b0*/  UIADD3 UR39, UR27, -0x1, URZ ;  /* 0xffffffff1b277890 */ /* 0x001fe2000fffe03f */
[----:B------:R-:W-:Y:S01]  /*27c0*/  IMAD.MOV.U32 R138, RZ, RZ, RZ ;  /* 0x000000ffff8a7224 */ /* 0x000fe200078e00ff */
[----:B------:R-:W-:Y:S01]  /*27d0*/  CS2R R136, SRZ ;  /* 0x0000000000887805 */ /* 0x000fe2000001ff00 */
[----:B------:R-:W-:Y:S01]  /*27e0*/  CS2R R132, SRZ ;  /* 0x0000000000847805 */ /* 0x000fe2000001ff00 */
[----:B------:R-:W-:Y:S01]  /*27f0*/  ULEA.HI UR9, UR39, UR39, URZ, 0x1 ;  /* 0x0000002727097291 */ /* 0x000fe2000f8f083f */
[----:B------:R-:W-:Y:S01]  /*2800*/  IMAD.MOV.U32 R118, RZ, RZ, RZ ;  /* 0x000000ffff767224 */ /* 0x000fe200078e00ff */
[----:B------:R-:W-:Y:S01]  /*2810*/  CS2R R116, SRZ ;  /* 0x0000000000747805 */ /* 0x000fe2000001ff00 */
[----:B------:R-:W-:Y:S01]  /*2820*/  CS2R R114, SRZ ;  /* 0x0000000000727805 */ /* 0x000fe2000001ff00 */
[----:B------:R-:W-:Y:S01]  /*2830*/  ULOP3.LUT UR9, UR9, 0xfffffe, URZ, 0xc0, !UPT ;  /* 0x00fffffe09097892 */ /* 0x000fe2000f8ec03f */
[----:B------:R-:W-:Y:S01]  /*2840*/  CS2R R112, SRZ ;  /* 0x0000000000707805 */ /* 0x000fe2000001ff00 */
[----:B------:R-:W-:Y:S01]  /*2850*/  IMAD.MOV.U32 R36, RZ, RZ, RZ ;  /* 0x000000ffff247224 */ /* 0x000fe200078e00ff */
[----:B------:R-:W-:Y:S01]  /*2860*/  CS2R R34, SRZ ;  /* 0x0000000000227805 */ /* 0x000fe2000001ff00 */
[----:B------:R-:W-:Y:S01]  /*2870*/  IMAD.MOV.U32 R33, RZ, RZ, RZ ;  /* 0x000000ffff217224 */ /* 0x000fe200078e00ff */
[----:B------:R-:W-:-:S02]  /*2880*/  UIADD3 UR39, UR39, -UR9, URZ ;  /* 0x8000000927277290 */ /* 0x000fc4000fffe03f */
[----:B------:R-:W-:Y:S02]  /*2890*/  UMOV UR7, URZ ;  /* 0x0000003f00077c82 */ /* 0x000fe40008000000 */
[----:B------:R-:W-:Y:S02]  /*28a0*/  UMOV UR8, URZ ;  /* 0x0000003f00087c82 */ /* 0x000fe40008000000 */
[----:B------:R-:W-:Y:S02]  /*28b0*/  UMOV UR9, URZ ;  /* 0x0000003f00097c82 */ /* 0x000fe40008000000 */
.L_x_954:
[----:B------:R-:W-:Y:S01]  /*28c0*/  USHF.R.S32.HI UR42, URZ, 0x1f, UR7 ;  /* 0x0000001f3f2a7899 */ /* 0x000fe20008011407 */
[--C-:B------:R-:W-:Y:S01]  /*28d0*/  SHF.R.S32.HI R79, RZ, 0x1f, R78.reuse ;  /* 0x0000001fff4f7819 */ /* 0x100fe2000001144e */
[----:B------:R-:W-:Y:S01]  /*28e0*/  ULDC.64 UR34, c[0x0][0x1a0] ;  /* 0x0000680000227ab9 */ /* 0x000fe20000000a00 */
[----:B------:R-:W-:Y:S01]  /*28f0*/  IMAD.U32 R3, RZ, RZ, UR7 ;  /* 0x00000007ff037e24 */ /* 0x000fe2000f8e00ff */
[----:B------:R-:W-:Y:S01]  /*2900*/  ULDC UR43, c[0x0][0x168] ;  /* 0x00005a00002b7ab9 */ /* 0x000fe20000000800 */
[C---:B------:R-:W-:Y:S01]  /*2910*/  LOP3.LUT R20, R78.reuse, 0x20, RZ, 0xfc, !PT ;  /* 0x000000204e147812 */ /* 0x040fe200078efcff */
[----:B------:R-:W-:Y:S01]  /*2920*/  UIMAD UR34, UR42, UR34, URZ ;  /* 0x000000222a2272a4 */ /* 0x000fe2000f8e023f */
[----:B------:R-:W-:Y:S01]  /*2930*/  IMAD.WIDE.U32 R2, R3, c[0x0][0x1a0], R78 ;  /* 0x0000680003027a25 */ /* 0x000fe200078e004e */
[----:B------:R-:W-:Y:S01]  /*2940*/  UIADD3 UR43, -UR38, UR43, URZ ;  /* 0x0000002b262b7290 */ /* 0x000fe2000fffe13f */
[C---:B------:R-:W-:Y:S01]  /*2950*/  LOP3.LUT R22, R78.reuse, 0x40, RZ, 0xfc, !PT ;  /* 0x000000404e167812 */ /* 0x040fe200078efcff */
[----:B------:R-:W-:Y:S01]  /*2960*/  UIMAD UR34, UR7, UR35, UR34 ;  /* 0x00000023072272a4 */ /* 0x000fe2000f8e0222 */
[----:B------:R-:W-:-:S02]  /*2970*/  LOP3.LUT R23, R78, 0x60, RZ, 0xfc, !PT ;  /* 0x000000604e177812 */ /* 0x000fc400078efcff */
[----:B------:R-:W-:Y:S02]  /*2980*/  LEA R4, P0, R2, UR23, 0x1 ;  /* 0x0000001702047c11 */ /* 0x000fe4000f8008ff */
[----:B------:R-:W-:Y:S02]  /*2990*/  ISETP.GE.AND P2, PT, R78, UR43, PT ;  /* 0x0000002b4e007c0c */ /* 0x000fe4000bf46270 */
[----:B------:R-:W-:Y:S02]  /*29a0*/  ISETP.GE.AND P1, PT, R20, UR43, PT ;  /* 0x0000002b14007c0c */ /* 0x000fe4000bf26270 */
[----:B------:R-:W-:Y:S01]  /*29b0*/  IADD3 R3, R3, UR34, RZ ;  /* 0x0000002203037c10 */ /* 0x000fe2000fffe0ff */
[----:B------:R-:W-:Y:S01]  /*29c0*/  ULDC.64 UR34, c[0x0][0x180] ;  /* 0x0000600000227ab9 */ /* 0x000fe20000000a00 */
[----:B------:R-:W-:Y:S02]  /*29d0*/  PRMT R0, RZ, 0x7610, R0 ;  /* 0x00007610ff007816 */ /* 0x000fe40000000000 */
[----:B------:R-:W-:-:S02]  /*29e0*/  LOP3.LUT R24, R78, 0x80, RZ, 0xfc, !PT ;  /* 0x000000804e187812 */ /* 0x000fc400078efcff */
[----:B------:R-:W-:Y:S02]  /*29f0*/  LEA.HI.X R5, R2, UR24, R3, 0x1, P0 ;  /* 0x0000001802057c11 */ /* 0x000fe400080f0c03 */
[----:B------:R-:W-:Y:S02]  /*2a00*/  PRMT R7, RZ, 0x7610, R7 ;  /* 0x00007610ff077816 */ /* 0x000fe40000000007 */
[C---:B------:R-:W-:Y:S01]  /*2a10*/  LOP3.LUT R25, R78.reuse, 0xa0, RZ, 0xfc, !PT ;  /* 0x000000a04e197812 */ /* 0x040fe200078efcff */
[----:B------:R0:W2:Y:S01]  /*2a20*/  @!P2 LDG.E.U16 R0, [R4.64] ;  /* 0x0000001c0400a981 */ /* 0x0000a2000c1e1500 */
[----:B------:R-:W-:Y:S02]  /*2a30*/  LOP3.LUT R26, R78, 0xc0, RZ, 0xfc, !PT ;  /* 0x000000c04e1a7812 */ /* 0x000fe400078efcff */
[----:B------:R-:W-:Y:S01]  /*2a40*/  ISETP.GE.AND P0, PT, R22, UR43, PT ;  /* 0x0000002b16007c0c */ /* 0x000fe2000bf06270 */
[----:B------:R0:W3:Y:S01]  /*2a50*/  @!P1 LDG.E.U16 R7, [R4.64+0x40] ;  /* 0x0000401c04079981 */ /* 0x0000e2000c1e1500 */
[----:B------:R-:W-:-:S02]  /*2a60*/  LOP3.LUT R27, R78, 0xe0, RZ, 0xfc, !PT ;  /* 0x000000e04e1b7812 */ /* 0x000fc400078efcff */
[----:B------:R-:W-:Y:S02]  /*2a70*/  ISETP.GE.AND P4, PT, R23, UR43, PT ;  /* 0x0000002b17007c0c */ /* 0x000fe4000bf86270 */
[----:B------:R-:W-:Y:S02]  /*2a80*/  LOP3.LUT R30, R78, 0x100, RZ, 0xfc, !PT ;  /* 0x000001004e1e7812 */ /* 0x000fe400078efcff */
[----:B------:R-:W-:Y:S02]  /*2a90*/  ISETP.GE.AND P6, PT, R24, UR43, PT ;  /* 0x0000002b18007c0c */ /* 0x000fe4000bfc6270 */
[----:B------:R-:W-:Y:S02]  /*2aa0*/  ISETP.GE.AND P5, PT, R25, UR43, PT ;  /* 0x0000002b19007c0c */ /* 0x000fe4000bfa6270 */
[----:B------:R-:W-:Y:S02]  /*2ab0*/  ISETP.GE.AND P3, PT, R26, UR43, PT ;  /* 0x0000002b1a007c0c */ /* 0x000fe4000bf66270 */
[----:B------:R-:W-:-:S02]  /*2ac0*/  ISETP.GE.AND P2, PT, R27, UR43, PT ;  /* 0x0000002b1b007c0c */ /* 0x000fc4000bf46270 */
[----:B------:R-:W-:Y:S02]  /*2ad0*/  ISETP.GE.AND P1, PT, R30, UR43, PT ;  /* 0x0000002b1e007c0c */ /* 0x000fe4000bf26270 */
[----:B------:R-:W-:Y:S02]  /*2ae0*/  PRMT R6, RZ, 0x7610, R6 ;  /* 0x00007610ff067816 */ /* 0x000fe40000000006 */
[----:B------:R-:W-:Y:S02]  /*2af0*/  PRMT R9, RZ, 0x7610, R9 ;  /* 0x00007610ff097816 */ /* 0x000fe40000000009 */
[----:B------:R-:W-:Y:S02]  /*2b00*/  PRMT R8, RZ, 0x7610, R8 ;  /* 0x00007610ff087816 */ /* 0x000fe40000000008 */
[----:B------:R-:W-:Y:S01]  /*2b10*/  PRMT R11, RZ, 0x7610, R11 ;  /* 0x00007610ff0b7816 */ /* 0x000fe2000000000b */
[----:B------:R0:W4:Y:S01]  /*2b20*/  @!P0 LDG.E.U16 R6, [R4.64+0x80] ;  /* 0x0000801c04068981 */ /* 0x000122000c1e1500 */
[----:B------:R-:W-:-:S02]  /*2b30*/  LOP3.LUT R31, R78, 0x120, RZ, 0xfc, !PT ;  /* 0x000001204e1f7812 */ /* 0x000fc400078efcff */
[----:B------:R-:W-:Y:S01]  /*2b40*/  PRMT R10, RZ, 0x7610, R10 ;  /* 0x00007610ff0a7816 */ /* 0x000fe2000000000a */
[----:B------:R0:W5:Y:S01]  /*2b50*/  @!P4 LDG.E.U16 R9, [R4.64+0xc0] ;  /* 0x0000c01c0409c981 */ /* 0x000162000c1e1500 */
[C---:B------:R-:W-:Y:S02]  /*2b60*/  LOP3.LUT R32, R78.reuse, 0x140, RZ, 0xfc, !PT ;  /* 0x000001404e207812 */ /* 0x040fe400078efcff */
[----:B------:R-:W-:Y:S01]  /*2b70*/  PRMT R13, RZ, 0x7610, R13 ;  /* 0x00007610ff0d7816 */ /* 0x000fe2000000000d */
[----:B------:R0:W5:Y:S01]  /*2b80*/  @!P6 LDG.E.U16 R8, [R4.64+0x100] ;  /* 0x0001001c0408e981 */ /* 0x000162000c1e1500 */
[C---:B------:R-:W-:Y:S02]  /*2b90*/  LOP3.LUT R80, R78.reuse, 0x160, RZ, 0xfc, !PT ;  /* 0x000001604e507812 */ /* 0x040fe400078efcff */
[----:B------:R-:W-:Y:S01]  /*2ba0*/  PRMT R12, RZ, 0x7610, R12 ;  /* 0x00007610ff0c7816 */ /* 0x000fe2000000000c */
[----:B------:R0:W5:Y:S01]  /*2bb0*/  @!P5 LDG.E.U16 R11, [R4.64+0x140] ;  /* 0x0001401c040bd981 */ /* 0x000162000c1e1500 */
[----:B------:R-:W-:-:S02]  /*2bc0*/  LOP3.LUT R82, R78, 0x180, RZ, 0xfc, !PT ;  /* 0x000001804e527812 */ /* 0x000fc400078efcff */
[C---:B------:R-:W-:Y:S01]  /*2bd0*/  LOP3.LUT R84, R78.reuse, 0x1a0, RZ, 0xfc, !PT ;  /* 0x000001a04e547812 */ /* 0x040fe200078efcff */
[----:B------:R0:W5:Y:S01]  /*2be0*/  @!P3 LDG.E.U16 R10, [R4.64+0x180] ;  /* 0x0001801c040ab981 */ /* 0x000162000c1e1500 */
[----:B------:R-:W-:Y:S02]  /*2bf0*/  ISETP.GE.AND P0, PT, R31, UR43, PT ;  /* 0x0000002b1f007c0c */ /* 0x000fe4000bf06270 */
[----:B------:R-:W-:Y:S01]  /*2c00*/  LOP3.LUT R86, R78, 0x1c0, RZ, 0xfc, !PT ;  /* 0x000001c04e567812 */ /* 0x000fe200078efcff */
[----:B------:R0:W5:Y:S01]  /*2c10*/  @!P2 LDG.E.U16 R13, [R4.64+0x1c0] ;  /* 0x0001c01c040da981 */ /* 0x000162000c1e1500 */
[----:B------:R-:W-:Y:S02]  /*2c20*/  ISETP.GE.AND P4, PT, R32, UR43, PT ;  /* 0x0000002b20007c0c */ /* 0x000fe4000bf86270 */
[----:B------:R-:W-:Y:S01]  /*2c30*/  LOP3.LUT R87, R78, 0x1e0, RZ, 0xfc, !PT ;  /* 0x000001e04e577812 */ /* 0x000fe200078efcff */
[----:B------:R0:W5:Y:S01]  /*2c40*/  @!P1 LDG.E.U16 R12, [R4.64+0x200] ;  /* 0x0002001c040c9981 */ /* 0x000162000c1e1500 */
[----:B------:R-:W-:-:S02]  /*2c50*/  ISETP.GE.AND P6, PT, R80, UR43, PT ;  /* 0x0000002b50007c0c */ /* 0x000fc4000bfc6270 */
[----:B------:R-:W-:Y:S02]  /*2c60*/  ISETP.GE.AND P5, PT, R82, UR43, PT ;  /* 0x0000002b52007c0c */ /* 0x000fe4000bfa6270 */
[----:B------:R-:W-:Y:S02]  /*2c70*/  ISETP.GE.AND P3, PT, R84, UR43, PT ;  /* 0x0000002b54007c0c */ /* 0x000fe4000bf66270 */
[----:B------:R-:W-:Y:S02]  /*2c80*/  ISETP.GE.AND P2, PT, R86, UR43, PT ;  /* 0x0000002b56007c0c */ /* 0x000fe4000bf46270 */
[----:B------:R-:W-:Y:S02]  /*2c90*/  ISETP.GE.AND P1, PT, R87, UR43, PT ;  /* 0x0000002b57007c0c */ /* 0x000fe4000bf26270 */
[----:B------:R-:W-:Y:S02]  /*2ca0*/  PRMT R15, RZ, 0x7610, R15 ;  /* 0x00007610ff0f7816 */ /* 0x000fe4000000000f */
[----:B------:R-:W-:-:S02]  /*2cb0*/  PRMT R14, RZ, 0x7610, R14 ;  /* 0x00007610ff0e7816 */ /* 0x000fc4000000000e */
[----:B------:R-:W-:Y:S02]  /*2cc0*/  PRMT R17, RZ, 0x7610, R17 ;  /* 0x00007610ff117816 */ /* 0x000fe40000000011 */
[----:B------:R-:W-:Y:S01]  /*2cd0*/  PRMT R16, RZ, 0x7610, R16 ;  /* 0x00007610ff107816 */ /* 0x000fe20000000010 */
[----:B------:R0:W5:Y:S01]  /*2ce0*/  @!P0 LDG.E.U16 R15, [R4.64+0x240] ;  /* 0x0002401c040f8981 */ /* 0x000162000c1e1500 */
[----:B------:R-:W-:Y:S02]  /*2cf0*/  PRMT R19, RZ, 0x7610, R19 ;  /* 0x00007610ff137816 */ /* 0x000fe40000000013 */
        /* <DEDUP_REMOVED lines=20> */
[----:B------:R-:W-:-:S04]  /*2e40*/  IMAD.U32 R2, RZ, RZ, UR34 ;  /* 0x00000022ff027e24 */ /* 0x000fc8000f8e00ff */
[----:B------:R-:W-:Y:S01]  /*2e50*/  MOV R3, UR35 ;  /* 0x0000002300037c02 */ /* 0x000fe20008000f00 */
[----:B------:R-:W-:Y:S01]  /*2e60*/  ULDC.64 UR34, c[0x0][0x1c0] ;  /* 0x0000700000227ab9 */ /* 0x000fe20000000a00 */
[----:B0-----:R-:W-:Y:S01]  /*2e70*/  IMAD.U32 R5, RZ, RZ, UR7 ;  /* 0x00000007ff057e24 */ /* 0x001fe2000f8e00ff */
[----:B------:R-:W-:Y:S02]  /*2e80*/  UIMAD UR34, UR42, UR34, URZ ;  /* 0x000000222a2272a4 */ /* 0x000fe4000f8e023f */
[----:B------:R0:W5:Y:S02]  /*2e90*/  LDG.E R29, [R2.64] ;  /* 0x0000001c021d7981 */ /* 0x000164000c1e1900 */
[----:B------:R-:W-:Y:S01]  /*2ea0*/  UIMAD UR34, UR7, UR35, UR34 ;  /* 0x00000023072272a4 */ /* 0x000fe2000f8e0222 */
[----:B------:R-:W-:Y:S02]  /*2eb0*/  ISETP.GE.AND P0, PT, R20, UR43, PT ;  /* 0x0000002b14007c0c */ /* 0x000fe4000bf06270 */
[----:B------:R-:W-:Y:S01]  /*2ec0*/  ISETP.GE.AND P1, PT, R22, UR43, PT ;  /* 0x0000002b16007c0c */ /* 0x000fe2000bf26270 */
[----:B0-----:R-:W-:Y:S01]  /*2ed0*/  IMAD.WIDE.U32 R2, R5, c[0x0][0x1c0], R78 ;  /* 0x0000700005027a25 */ /* 0x001fe200078e004e */
[----:B------:R-:W-:-:S04]  /*2ee0*/  ISETP.GE.AND P2, PT, R23, UR43, PT ;  /* 0x0000002b17007c0c */ /* 0x000fc8000bf46270 */
[----:B------:R-:W-:Y:S02]  /*2ef0*/  IADD3 R5, R3, UR34, RZ ;  /* 0x0000002203057c10 */ /* 0x000fe4000fffe0ff */
[----:B------:R-:W-:Y:S02]  /*2f00*/  LEA R4, P6, R2, UR25, 0x1 ;  /* 0x0000001902047c11 */ /* 0x000fe4000f8c08ff */
[----:B------:R-:W-:Y:S02]  /*2f10*/  ISETP.GE.AND P5, PT, R24, UR43, PT ;  /* 0x0000002b18007c0c */ /* 0x000fe4000bfa6270 */
[----:B------:R-:W-:Y:S02]  /*2f20*/  LEA.HI.X R5, R2, UR26, R5, 0x1, P6 ;  /* 0x0000001a02057c11 */ /* 0x000fe4000b0f0c05 */
[----:B------:R-:W-:Y:S02]  /*2f30*/  PRMT R85, RZ, 0x7610, R85 ;  /* 0x00007610ff557816 */ /* 0x000fe40000000055 */
[----:B------:R-:W-:-:S02]  /*2f40*/  ISETP.GE.AND P6, PT, R78, UR43, PT ;  /* 0x0000002b4e007c0c */ /* 0x000fc4000bfc6270 */
[----:B------:R-:W-:Y:S02]  /*2f50*/  PRMT R28, RZ, 0x7610, R28 ;  /* 0x00007610ff1c7816 */ /* 0x000fe4000000001c */
[----:B------:R-:W-:Y:S02]  /*2f60*/  PRMT R83, RZ, 0x7610, R83 ;  /* 0x00007610ff537816 */ /* 0x000fe40000000053 */
        /* <DEDUP_REMOVED lines=23> */
[----:B------:R1:W-:Y:S01]  /*30e0*/  STS.U16 [R69+0x380], R18 ;  /* 0x0003801245007388 */ /* 0x0003e20000000400 */
[----:B0-----:R-:W-:-:S03]  /*30f0*/  PRMT R72, RZ, 0x7610, R72 ;  /* 0x00007610ff487816 */ /* 0x001fc60000000048 */
[----:B------:R0:W-:Y:S01]  /*3100*/  STS.U16 [R68+0x3c0], R21 ;  /* 0x0003c01544007388 */ /* 0x0001e20000000400 */
[----:B------:R-:W-:-:S06]  /*3110*/  NOP ;  /* 0x0000000000007918 */ /* 0x000fcc0000000000 */
[----:B------:R2:W3:Y:S01]  /*3120*/  @!P0 LDG.E.U16 R85, [R4.64+0x40] ;  /* 0x0000401c04558981 */ /* 0x0004e2000c1e1500 */
[----:B------:R-:W-:Y:S02]  /*3130*/  ISETP.GE.AND P0, PT, R27, UR43, PT ;  /* 0x0000002b1b007c0c */ /* 0x000fe4000bf06270 */
[----:B------:R-:W-:Y:S01]  /*3140*/  PRMT R74, RZ, 0x7610, R74 ;  /* 0x00007610ff4a7816 */ /* 0x000fe2000000004a */
[----:B------:R2:W4:Y:S01]  /*3150*/  @!P1 LDG.E.U16 R28, [R4.64+0x80] ;  /* 0x0000801c041c9981 */ /* 0x000522000c1e1500 */
[----:B------:R-:W-:-:S03]  /*3160*/  ISETP.GE.AND P1, PT, R30, UR43, PT ;  /* 0x0000002b1e007c0c */ /* 0x000fc6000bf26270 */
[----:B------:R2:W5:Y:S01]  /*3170*/  @!P2 LDG.E.U16 R83, [R4.64+0xc0] ;  /* 0x0000c01c0453a981 */ /* 0x000562000c1e1500 */
[----:B------:R-:W-:Y:S02]  /*3180*/  ISETP.GE.AND P2, PT, R31, UR43, PT ;  /* 0x0000002b1f007c0c */ /* 0x000fe4000bf46270 */
[----:B------:R-:W-:Y:S01]  /*3190*/  PRMT R27, RZ, 0x7610, R27 ;  /* 0x00007610ff1b7816 */ /* 0x000fe2000000001b */
[----:B------:R2:W3:Y:S01]  /*31a0*/  @!P5 LDG.E.U16 R72, [R4.64+0x100] ;  /* 0x0001001c0448d981 */ /* 0x0004e2000c1e1500 */
[----:B------:R-:W-:-:S03]  /*31b0*/  ISETP.GE.AND P5, PT, R32, UR43, PT ;  /* 0x0000002b20007c0c */ /* 0x000fc6000bfa6270 */
[----:B------:R2:W3:Y:S01]  /*31c0*/  @!P6 LDG.E.U16 R74, [R4.64] ;  /* 0x0000001c044ae981 */ /* 0x0004e2000c1e1500 */
[----:B-1----:R-:W-:-:S03]  /*31d0*/  PRMT R69, RZ, 0x7610, R69 ;  /* 0x00007610ff457816 */ /* 0x002fc60000000045 */
[----:B------:R2:W4:Y:S01]  /*31e0*/  @!P4 LDG.E.U16 R27, [R4.64+0x140] ;  /* 0x0001401c041bc981 */ /* 0x000522000c1e1500 */
        /* <DEDUP_REMOVED lines=10> */
[----:B------:R-:W-:Y:S02]  /*3290*/  PRMT R14, RZ, 0x7610, R14 ;  /* 0x00007610ff0e7816 */ /* 0x000fe4000000000e */
[----:B------:R-:W-:Y:S01]  /*32a0*/  PRMT R19, RZ, 0x7610, R19 ;  /* 0x00007610ff137816 */ /* 0x000fe20000000013 */
[----:B------:R2:W5:Y:S04]  /*32b0*/  @!P4 LDG.E.U16 R25, [R4.64+0x2c0] ;  /* 0x0002c01c0419c981 */ /* 0x000568000c1e1500 */
[----:B------:R2:W5:Y:S04]  /*32c0*/  @!P3 LDG.E.U16 R20, [R4.64+0x300] ;  /* 0x0003001c0414b981 */ /* 0x000568000c1e1500 */
[----:B------:R2:W5:Y:S04]  /*32d0*/  @!P0 LDG.E.U16 R23, [R4.64+0x340] ;  /* 0x0003401c04178981 */ /* 0x000568000c1e1500 */
[----:B------:R2:W5:Y:S04]  /*32e0*/  @!P1 LDG.E.U16 R14, [R4.64+0x380] ;  /* 0x0003801c040e9981 */ /* 0x000568000c1e1500 */
[----:B------:R2:W5:Y:S01]  /*32f0*/  @!P2 LDG.E.U16 R19, [R4.64+0x3c0] ;  /* 0x0003c01c0413a981 */ /* 0x000562000c1e1500 */
[----:B------:R1:W1:Y:S01]  /*3300*/  R2UR UR43, R29 ;  /* 0x000000001d2b73c2 */ /* 0x00026200000e0000 */
[----:B0-----:R-:W-:-:S02]  /*3310*/  IMAD.SHL.U32 R21, R95, 0x10, RZ ;  /* 0x000000105f157824 */ /* 0x001fc400078e00ff */
[----:B------:R-:W-:Y:S03]  /*3320*/  LDS.U16 R16, [R67+0x2] ;  /* 0x0000020043107984 */ /* 0x000fe60000000400 */
[----:B------:R-:W-:Y:S01]  /*3330*/  LOP3.LUT R21, R21, 0xfffffe00, RZ, 0xc0, !PT ;  /* 0xfffffe0015157812 */ /* 0x000fe200078ec0ff */
[----:B------:R-:W-:Y:S04]  /*3340*/  LDS.U16 R12, [R67+0x8] ;  /* 0x00000800430c7984 */ /* 0x000fe80000000400 */
[----:B------:R-:W-:Y:S01]  /*3350*/  IMAD.IADD R0, R21, 0x1, R94 ;  /* 0x0000000115007824 */ /* 0x000fe200078e025e */
[----:B------:R-:W-:Y:S04]  /*3360*/  LDS.U16 R10, [R67+0xc] ;  /* 0x00000c00430a7984 */ /* 0x000fe80000000400 */
[C---:B------:R-:W-:Y:S01]  /*3370*/  IADD3 R93, R0.reuse, 0x20, RZ ;  /* 0x00000020005d7810 */ /* 0x040fe20007ffe0ff */
[----:B------:R-:W-:Y:S01]  /*3380*/  LDS.U16 R8, [R67+0x10] ;  /* 0x0000100043087984 */ /* 0x000fe20000000400 */
[----:B------:R-:W-:-:S02]  /*3390*/  IADD3 R89, R0, 0x60, RZ ;  /* 0x0000006000597810 */ /* 0x000fc40007ffe0ff */
[C---:B------:R-:W-:Y:S01]  /*33a0*/  IADD3 R91, R0.reuse, 0x40, RZ ;  /* 0x00000040005b7810 */ /* 0x040fe20007ffe0ff */
[----:B------:R-:W-:Y:S01]  /*33b0*/  LDS.U16 R6, [R67+0x14] ;  /* 0x0000140043067984 */ /* 0x000fe20000000400 */
[C---:B------:R-:W-:Y:S02]  /*33c0*/  IADD3 R87, R0.reuse, 0x80, RZ ;  /* 0x0000008000577810 */ /* 0x040fe40007ffe0ff */
[CC--:B------:R-:W-:Y:S01]  /*33d0*/  LEA.HI.SX32 R2, R0.reuse, R0.reuse, 0x1b ;  /* 0x0000000000027211 */ /* 0x0c0fe200078fdaff */
[----:B--2---:R-:W-:Y:S01]  /*33e0*/  LDS.U16 R4, [R67+0x18] ;  /* 0x0000180043047984 */ /* 0x004fe20000000400 */
[C---:B-1----:R-:W-:Y:S02]  /*33f0*/  IADD3 R29, R0.reuse, 0xa0, RZ ;  /* 0x000000a0001d7810 */ /* 0x042fe40007ffe0ff */
[----:B------:R-:W-:Y:S02]  /*3400*/  LEA.HI.SX32 R92, R93, R0, 0x1b ;  /* 0x000000005d5c7211 */ /* 0x000fe400078fdaff */
[----:B------:R-:W-:-:S02]  /*3410*/  IADD3 R17, R0, 0xc0, RZ ;  /* 0x000000c000117810 */ /* 0x000fc40007ffe0ff */
[C---:B------:R-:W-:Y:S02]  /*3420*/  IADD3 R3, R0.reuse, 0x1a0, RZ ;  /* 0x000001a000037810 */ /* 0x040fe40007ffe0ff */
[C---:B------:R-:W-:Y:S02]  /*3430*/  IADD3 R7, R0.reuse, 0x1e0, RZ ;  /* 0x000001e000077810 */ /* 0x040fe40007ffe0ff */
[C---:B------:R-:W-:Y:S02]  /*3440*/  IADD3 R9, R0.reuse, 0x1c0, RZ ;  /* 0x000001c000097810 */ /* 0x040fe40007ffe0ff */
[C---:B------:R-:W-:Y:S02]  /*3450*/  IADD3 R11, R0.reuse, 0x160, RZ ;  /* 0x00000160000b7810 */ /* 0x040fe40007ffe0ff */
[C---:B------:R-:W-:Y:S02]  /*3460*/  IADD3 R5, R0.reuse, 0x120, RZ ;  /* 0x0000012000057810 */ /* 0x040fe40007ffe0ff */
[----:B------:R-:W-:-:S02]  /*3470*/  IADD3 R13, R0, 0x100, RZ ;  /* 0x00000100000d7810 */ /* 0x000fc40007ffe0ff */
[C---:B------:R-:W-:Y:S02]  /*3480*/  IADD3 R15, R0.reuse, 0xe0, RZ ;  /* 0x000000e0000f7810 */ /* 0x040fe40007ffe0ff */
[-C--:B------:R-:W-:Y:S02]  /*3490*/  LEA.HI.SX32 R89, R89, R0.reuse, 0x1b ;  /* 0x0000000059597211 */ /* 0x080fe400078fdaff */
[-C--:B------:R-:W-:Y:S01]  /*34a0*/  LEA.HI.SX32 R91, R91, R0.reuse, 0x1b ;  /* 0x000000005b5b7211 */ /* 0x080fe200078fdaff */
[----:B------:R-:W-:Y:S01]  /*34b0*/  IMAD.U32 R18, RZ, RZ, UR43 ;  /* 0x0000002bff127e24 */ /* 0x000fe2000f8e00ff */
[----:B------:R-:W-:Y:S01]  /*34c0*/  IADD3 R71, R0, 0x180, RZ ;  /* 0x0000018000477810 */ /* 0x000fe20007ffe0ff */
[----:B------:R-:W-:Y:S01]  /*34d0*/  IMAD.SHL.U32 R93, R2, 0x2, RZ ;  /* 0x00000002025d7824 */ /* 0x000fe200078e00ff */
[----:B------:R-:W-:Y:S02]  /*34e0*/  IADD3 R73, R0, 0x140, RZ ;  /* 0x0000014000497810 */ /* 0x000fe40007ffe0ff */
[-C--:B------:R-:W-:Y:S01]  /*34f0*/  LEA.HI.SX32 R87, R87, R0.reuse, 0x1b ;  /* 0x0000000057577211 */ /* 0x080fe200078fdaff */
[----:B------:R-:W-:Y:S01]  /*3500*/  IMAD.SHL.U32 R92, R92, 0x2, RZ ;  /* 0x000000025c5c7824 */ /* 0x000fe200078e00ff */
[----:B------:R-:W-:-:S02]  /*3510*/  LEA.HI.SX32 R88, R29, R0, 0x1b ;  /* 0x000000001d587211 */ /* 0x000fc400078fdaff */
[-C--:B------:R-:W-:Y:S01]  /*3520*/  LEA.HI.SX32 R77, R17, R0.reuse, 0x1b ;  /* 0x00000000114d7211 */ /* 0x080fe200078fdaff */
[----:B------:R-:W-:Y:S01]  /*3530*/  IMAD.SHL.U32 R90, R89, 0x2, RZ ;  /* 0x00000002595a7824 */ /* 0x000fe200078e00ff */
[-C--:B------:R-:W-:Y:S02]  /*3540*/  LEA.HI.SX32 R76, R15, R0.reuse, 0x1b ;  /* 0x000000000f4c7211 */ /* 0x080fe400078fdaff */
[----:B------:R-:W-:Y:S01]  /*3550*/  SHF.L.U32 R91, R91, 0x1, RZ ;  /* 0x000000015b5b7819 */ /* 0x000fe200000006ff */
[----:B------:R-:W-:Y:S01]  /*3560*/  FMUL.FTZ R18, R18, 1.4426950216293334961 ;  /* 0x3fb8aa3b12127820 */ /* 0x000fe20000410000 */
[-C--:B------:R-:W-:Y:S01]  /*3570*/  LEA.HI.SX32 R70, R3, R0.reuse, 0x1b ;  /* 0x0000000003467211 */ /* 0x080fe200078fdaff */
[----:B------:R-:W0:Y:S01]  /*3580*/  LDS.U16 R17, [R67] ;  /* 0x0000000043117984 */ /* 0x000e220000000400 */
[-C--:B------:R-:W-:Y:S01]  /*3590*/  LEA.HI.SX32 R68, R7, R0.reuse, 0x1b ;  /* 0x0000000007447211 */ /* 0x080fe200078fdaff */
[----:B------:R-:W-:Y:S01]  /*35a0*/  IMAD.SHL.U32 R89, R87, 0x2, RZ ;  /* 0x0000000257597824 */ /* 0x000fe200078e00ff */
[-C--:B------:R-:W-:Y:S01]  /*35b0*/  LEA.HI.SX32 R80, R9, R0.reuse, 0x1b ;  /* 0x0000000009507211 */ /* 0x080fe200078fdaff */
[----:B------:R-:W1:Y:S01]  /*35c0*/  LDS.U16 R15, [R67+0x4] ;  /* 0x00000400430f7984 */ /* 0x000e620000000400 */
[----:B------:R-:W-:-:S02]  /*35d0*/  LEA.HI.SX32 R71, R71, R0, 0x1b ;  /* 0x0000000047477211 */ /* 0x000fc400078fdaff */
[-C--:B------:R-:W-:Y:S01]  /*35e0*/  LEA.HI.SX32 R82, R11, R0.reuse, 0x1b ;  /* 0x000000000b527211 */ /* 0x080fe200078fdaff */
[----:B------:R-:W2:Y:S01]  /*35f0*/  LDS.U16 R9, [R67+0xe] ;  /* 0x00000e0043097984 */ /* 0x000ea20000000400 */
[-C--:B------:R-:W-:Y:S02]  /*3600*/  LEA.HI.SX32 R73, R73, R0.reuse, 0x1b ;  /* 0x0000000049497211 */ /* 0x080fe400078fdaff */
[-C--:B------:R-:W-:Y:S01]  /*3610*/  LEA.HI.SX32 R84, R5, R0.reuse, 0x1b ;  /* 0x0000000005547211 */ /* 0x080fe200078fdaff */
[----:B------:R-:W0:Y:S01]  /*3620*/  LDS.U16 R11, [R67+0xa] ;  /* 0x00000a00430b7984 */ /* 0x000e220000000400 */
[----:B------:R-:W-:Y:S01]  /*3630*/  LEA.HI.SX32 R75, R13, R0, 0x1b ;  /* 0x000000000d4b7211 */ /* 0x000fe200078fdaff */
[----:B------:R-:W-:Y:S02]  /*3640*/  IMAD.SHL.U32 R88, R88, 0x2, RZ ;  /* 0x0000000258587824 */ /* 0x000fe400078e00ff */
[----:B------:R-:W0:Y:S01]  /*3650*/  LDS.U16 R0, [R67+0x1e] ;  /* 0x00001e0043007984 */ /* 0x000e220000000400 */
[----:B------:R-:W-:-:S03]  /*3660*/  IMAD.SHL.U32 R77, R77, 0x2, RZ ;  /* 0x000000024d4d7824 */ /* 0x000fc600078e00ff */
[----:B------:R-:W0:Y:S01]  /*3670*/  LDS.U16 R13, [R67+0x6] ;  /* 0x00000600430d7984 */ /* 0x000e220000000400 */
[----:B------:R-:W-:-:S03]  /*3680*/  IMAD.SHL.U32 R76, R76, 0x2, RZ ;  /* 0x000000024c4c7824 */ /* 0x000fc600078e00ff */
[----:B------:R-:W0:Y:S01]  /*3690*/  LDS.U16 R7, [R67+0x12] ;  /* 0x0000120043077984 */ /* 0x000e220000000400 */
[----:B------:R-:W-:-:S03]  /*36a0*/  ISETP.NE.AND P1, PT, R95, RZ, PT ;  /* 0x000000ff5f00720c */ /* 0x000fc60003f25270 */
[----:B------:R-:W0:Y:S04]  /*36b0*/  LDS.U16 R5, [R67+0x16] ;  /* 0x0000160043057984 */ /* 0x000e280000000400 */
[----:B------:R-:W0:Y:S04]  /*36c0*/  LDS.U16 R3, [R67+0x1a] ;  /* 0x00001a0043037984 */ /* 0x000e280000000400 */
[----:B------:R1:W0:Y:S01]  /*36d0*/  LDS.U16 R2, [R67+0x1c] ;  /* 0x00001c0043027984 */ /* 0x0002220000000400 */
[----:B------:R-:W-:Y:S02]  /*36e0*/  FMUL.FTZ R134, R52, R18 ;  /* 0x0000001234867220 */ /* 0x000fe40000410000 */
[----:B------:R-:W-:-:S02]  /*36f0*/  IMAD.SHL.U32 R75, R75, 0x2, RZ ;  /* 0x000000024b4b7824 */ /* 0x000fc400078e00ff */
[----:B------:R-:W-:Y:S02]  /*3700*/  IMAD.SHL.U32 R73, R73, 0x2, RZ ;  /* 0x0000000249497824 */ /* 0x000fe400078e00ff */
[----:B------:R-:W0:Y:S01]  /*3710*/  MUFU.EX2 R134, R134 ;  /* 0x0000008600867308 */ /* 0x000e220000000800 */
[----:B-1----:R-:W-:Y:S02]  /*3720*/  FMUL.FTZ R67, R47, R18 ;  /* 0x000000122f437220 */ /* 0x002fe40000410000 */
[----:B------:R-:W-:Y:S02]  /*3730*/  IMAD R21, R94, 0x10, R21 ;  /* 0x000000105e157824 */ /* 0x000fe400078e0215 */
[----:B------:R-:W-:Y:S02]  /*3740*/  IMAD.SHL.U32 R71, R71, 0x2, RZ ;  /* 0x0000000247477824 */ /* 0x000fe400078e00ff */
[----:B------:R-:W-:Y:S01]  /*3750*/  IMAD.SHL.U32 R70, R70, 0x2, RZ ;  /* 0x0000000246467824 */ /* 0x000fe200078e00ff */
[----:B------:R-:W-:-:S02]  /*3760*/  SHF.L.U32 R68, R68, 0x1, RZ ;  /* 0x0000000144447819 */ /* 0x000fc400000006ff */
[----:B------:R-:W-:Y:S01]  /*3770*/  ISETP.NE.AND P0, PT, R95, 0x7f, PT ;  /* 0x0000007f5f00780c */ /* 0x000fe20003f05270 */
[-C--:B------:R-:W-:Y:S02]  /*3780*/  FMUL.FTZ R32, R51, R18.reuse ;  /* 0x0000001233207220 */ /* 0x080fe40000410000 */
[-C--:B------:R-:W-:Y:S02]  /*3790*/  FMUL.FTZ R31, R50, R18.reuse ;  /* 0x00000012321f7220 */ /* 0x080fe40000410000 */
[-C--:B------:R-:W-:Y:S02]  /*37a0*/  FMUL.FTZ R30, R49, R18.reuse ;  /* 0x00000012311e7220 */ /* 0x080fe40000410000 */
[----:B------:R-:W1:Y:S01]  /*37b0*/  MUFU.EX2 R32, R32 ;  /* 0x0000002000207308 */ /* 0x000e620000000800 */
[----:B------:R-:W-:-:S07]  /*37c0*/  FMUL.FTZ R29, R48, R18 ;  /* 0x00000012301d7220 */ /* 0x000fce0000410000 */
[----:B------:R-:W0:Y:S01]  /*37d0*/  MUFU.EX2 R31, R31 ;  /* 0x0000001f001f7308 */ /* 0x000e220000000800 */
[----:B------:R-:W-:Y:S02]  /*37e0*/  PRMT R135, RZ, 0x5410, R140 ;  /* 0x00005410ff877816 */ /* 0x000fe4000000008c */
[----:B------:R-:W-:Y:S02]  /*37f0*/  PRMT R86, RZ, 0x5410, R139 ;  /* 0x00005410ff567816 */ /* 0x000fe4000000008b */
[----:B------:R-:W-:-:S03]  /*3800*/  PRMT R87, RZ, 0x5410, R66 ;  /* 0x00005410ff577816 */ /* 0x000fc60000000042 */
[----:B------:R-:W1:Y:S01]  /*3810*/  MUFU.EX2 R30, R30 ;  /* 0x0000001e001e7308 */ /* 0x000e620000000800 */
[----:B------:R-:W-:-:S07]  /*3820*/  PRMT R129, RZ, 0x5410, R55 ;  /* 0x00005410ff817816 */ /* 0x000fce0000000037 */
[----:B------:R-:W1:Y:S01]  /*3830*/  MUFU.EX2 R29, R29 ;  /* 0x0000001d001d7308 */ /* 0x000e620000000800 */
[----:B------:R-:W-:Y:S01]  /*3840*/  PRMT R130, RZ, 0x5410, R54 ;  /* 0x00005410ff827816 */ /* 0x000fe20000000036 */
[----:B------:R-:W-:Y:S01]  /*3850*/  FMUL.FTZ R135, R52, R135 ;  /* 0x0000008734877220 */ /* 0x000fe20000410000 */
[----:B------:R-:W-:Y:S01]  /*3860*/  PRMT R131, RZ, 0x5410, R53 ;  /* 0x00005410ff837816 */ /* 0x000fe20000000035 */
[----:B------:R-:W-:Y:S01]  /*3870*/  FMUL.FTZ R86, R51, R86 ;  /* 0x0000005633567220 */ /* 0x000fe20000410000 */
[----:B0-----:R-:W-:Y:S01]  /*3880*/  PRMT R17, RZ, 0x5410, R17 ;  /* 0x00005410ff117816 */ /* 0x001fe20000000011 */
[----:B------:R-:W-:Y:S01]  /*3890*/  FMUL.FTZ R87, R50, R87 ;  /* 0x0000005732577220 */ /* 0x000fe20000410000 */
[----:B------:R-:W-:Y:S02]  /*38a0*/  PRMT R16, RZ, 0x5410, R16 ;  /* 0x00005410ff107816 */ /* 0x000fe40000000010 */
[----:B------:R-:W-:Y:S01]  /*38b0*/  PRMT R15, RZ, 0x5410, R15 ;  /* 0x00005410ff0f7816 */ /* 0x000fe2000000000f */
[----:B------:R-:W-:Y:S01]  /*38c0*/  BSSY B0, `(.L_x_907) ;  /* 0x000006b000007945 */ /* 0x000fe20003800000 */
[----:B------:R-:W-:-:S02]  /*38d0*/  FMUL.FTZ R129, R39, R129 ;  /* 0x0000008127817220 */ /* 0x000fc40000410000 */
[----:B------:R-:W-:Y:S02]  /*38e0*/  FMUL.FTZ R130, R38, R130 ;  /* 0x0000008226827220 */ /* 0x000fe40000410000 */
[----:B------:R-:W-:Y:S02]  /*38f0*/  FMUL.FTZ R131, R37, R131 ;  /* 0x0000008325837220 */ /* 0x000fe40000410000 */
[----:B------:R-:W-:Y:S02]  /*3900*/  FMUL.FTZ R135, R17, R135 ;  /* 0x0000008711877220 */ /* 0x000fe40000410000 */
[----:B------:R-:W-:Y:S01]  /*3910*/  FMUL.FTZ R86, R16, R86 ;  /* 0x0000005610567220 */ /* 0x000fe20000410000 */
[----:B---3--:R0:W-:Y:S04]  /*3920*/  STS.U16 [R93+0x1080], R74 ;  /* 0x0010804a5d007388 */ /* 0x0081e80000000400 */
[----:B------:R-:W-:Y:S04]  /*3930*/  STS.U16 [R92+0x10c0], R85 ;  /* 0x0010c0555c007388 */ /* 0x000fe80000000400 */
[----:B----4-:R3:W-:Y:S04]  /*3940*/  STS.U16 [R91+0x1100], R28 ;  /* 0x0011001c5b007388 */ /* 0x0107e80000000400 */
[----:B-----5:R-:W-:Y:S01]  /*3950*/  STS.U16 [R90+0x1140], R83 ;  /* 0x001140535a007388 */ /* 0x020fe20000000400 */
[----:B0-----:R-:W-:-:S03]  /*3960*/  SHF.L.U32 R74, R84, 0x1, RZ ;  /* 0x00000001544a7819 */ /* 0x001fc600000006ff */
[----:B------:R0:W-:Y:S04]  /*3970*/  STS.U16 [R89+0x1180], R72 ;  /* 0x0011804859007388 */ /* 0x0001e80000000400 */
[----:B------:R-:W-:Y:S04]  /*3980*/  STS.U16 [R88+0x11c0], R27 ;  /* 0x0011c01b58007388 */ /* 0x000fe80000000400 */
[----:B------:R-:W-:Y:S04]  /*3990*/  STS.U16 [R77+0x1200], R26 ;  /* 0x0012001a4d007388 */ /* 0x000fe80000000400 */
[----:B------:R-:W-:Y:S04]  /*39a0*/  STS.U16 [R76+0x1240], R81 ;  /* 0x001240514c007388 */ /* 0x000fe80000000400 */
[----:B------:R4:W-:Y:S01]  /*39b0*/  STS.U16 [R75+0x1280], R24 ;  /* 0x001280184b007388 */ /* 0x0009e20000000400 */
[----:B---3--:R3:W1:Y:S01]  /*39c0*/  MUFU.EX2 R28, R67 ;  /* 0x00000043001c7308 */ /* 0x0086620000000800 */
[----:B0-----:R-:W-:-:S02]  /*39d0*/  IMAD.SHL.U32 R72, R82, 0x2, RZ ;  /* 0x0000000252487824 */ /* 0x001fc400078e00ff */
[----:B------:R0:W-:Y:S01]  /*39e0*/  STS.U16 [R74+0x12c0], R69 ;  /* 0x0012c0454a007388 */ /* 0x0001e20000000400 */
[----:B----4-:R-:W-:-:S03]  /*39f0*/  IMAD.U32 R24, RZ, RZ, UR39 ;  /* 0x00000027ff187e24 */ /* 0x010fc6000f8e00ff */
[----:B------:R4:W-:Y:S01]  /*3a00*/  STS.U16 [R73+0x1300], R22 ;  /* 0x0013001649007388 */ /* 0x0009e20000000400 */
[----:B---3--:R-:W-:Y:S01]  /*3a10*/  LEA.HI.SX32 R67, R21, R21, 0x1b ;  /* 0x0000001515437211 */ /* 0x008fe200078fdaff */
[----:B0-----:R-:W-:Y:S02]  /*3a20*/  IMAD.SHL.U32 R69, R80, 0x2, RZ ;  /* 0x0000000250457824 */ /* 0x001fe400078e00ff */
[----:B------:R-:W-:Y:S01]  /*3a30*/  STS.U16 [R72+0x1340], R25 ;  /* 0x0013401948007388 */ /* 0x000fe20000000400 */
[----:B----4-:R-:W-:Y:S02]  /*3a40*/  LEA R22, R24, UR7, 0x8 ;  /* 0x0000000718167c11 */ /* 0x010fe4000f8e40ff */
[----:B------:R-:W-:Y:S01]  /*3a50*/  @P1 IADD3 R22, R95, 0x200, RZ ;  /* 0x000002005f161810 */ /* 0x000fe20007ffe0ff */
[----:B------:R-:W-:Y:S01]  /*3a60*/  STS.U16 [R71+0x1380], R20 ;  /* 0x0013801447007388 */ /* 0x000fe20000000400 */
[----:B------:R-:W-:-:S03]  /*3a70*/  IMAD.SHL.U32 R67, R67, 0x2, RZ ;  /* 0x0000000243437824 */ /* 0x000fc600078e00ff */
[----:B------:R-:W-:Y:S01]  /*3a80*/  STS.U16 [R70+0x13c0], R23 ;  /* 0x0013c01746007388 */ /* 0x000fe20000000400 */
[----:B------:R-:W-:-:S03]  /*3a90*/  IMAD.SHL.U32 R21, R22, 0x4, RZ ;  /* 0x0000000416157824 */ /* 0x000fc600078e00ff */
[----:B------:R0:W-:Y:S04]  /*3aa0*/  STS.U16 [R69+0x1400], R14 ;  /* 0x0014000e45007388 */ /* 0x0001e80000000400 */
[----:B------:R3:W-:Y:S01]  /*3ab0*/  STS.U16 [R68+0x1440], R19 ;  /* 0x0014401344007388 */ /* 0x0007e20000000400 */
[----:B------:R-:W-:-:S06]  /*3ac0*/  NOP ;  /* 0x0000000000007918 */ /* 0x000fcc0000000000 */
[----:B------:R-:W4:Y:S04]  /*3ad0*/  LDS.U16 R96, [R67+0x1080] ;  /* 0x0010800043607984 */ /* 0x000f280000000400 */
        /* <DEDUP_REMOVED lines=15> */
[----:B------:R5:W-:Y:S01]  /*3bd0*/  STS [R21+0x6d50], R134 ;  /* 0x006d508615007388 */ /* 0x000be20000000800 */
[----:B0-----:R-:W-:-:S05]  /*3be0*/  PRMT R14, RZ, 0x5410, R59 ;  /* 0x00005410ff0e7816 */ /* 0x001fca000000003b */
[----:B------:R-:W-:Y:S01]  /*3bf0*/  FMUL.FTZ R125, R43, R14 ;  /* 0x0000000e2b7d7220 */ /* 0x000fe20000410000 */
[----:B------:R-:W-:-:S05]  /*3c00*/  PRMT R14, RZ, 0x5410, R57 ;  /* 0x00005410ff0e7816 */ /* 0x000fca0000000039 */
[----:B------:R-:W-:Y:S01]  /*3c10*/  FMUL.FTZ R127, R41, R14 ;  /* 0x0000000e297f7220 */ /* 0x000fe20000410000 */
[----:B------:R-:W-:Y:S01]  /*3c20*/  BAR.SYNC.DEFER_BLOCKING 0x0 ;  /* 0x0000000000007b1d */ /* 0x000fe20000010000 */
[----:B---3--:R-:W-:Y:S01]  /*3c30*/  PRMT R19, RZ, 0x5410, R60 ;  /* 0x00005410ff137816 */ /* 0x008fe2000000003c */
[----:B------:R-:W-:-:S04]  /*3c40*/  FMUL.FTZ R80, R44, R18 ;  /* 0x000000122c507220 */ /* 0x000fc80000410000 */
[----:B------:R0:W3:Y:S01]  /*3c50*/  MUFU.EX2 R25, R80 ;  /* 0x0000005000197308 */ /* 0x0000e20000000800 */
[----:B------:R-:W-:Y:S01]  /*3c60*/  FMUL.FTZ R124, R44, R19 ;  /* 0x000000132c7c7220 */ /* 0x000fe20000410000 */
[----:B------:R-:W-:Y:S01]  /*3c70*/  PRMT R19, RZ, 0x5410, R58 ;  /* 0x00005410ff137816 */ /* 0x000fe2000000003a */
[----:B------:R1:W1:Y:S01]  /*3c80*/  @P0 LDS R14, [R95.X4+0x7554] ;  /* 0x007554005f0e0984 */ /* 0x0002620000004800 */
[----:B0-----:R-:W-:-:S03]  /*3c90*/  PRMT R80, RZ, 0x5410, R63 ;  /* 0x00005410ff507816 */ /* 0x001fc6000000003f */
[----:B------:R-:W-:Y:S02]  /*3ca0*/  FMUL.FTZ R126, R42, R19 ;  /* 0x000000132a7e7220 */ /* 0x000fe40000410000 */
[----:B------:R-:W-:Y:S02]  /*3cb0*/  FMUL.FTZ R83, R46, R18 ;  /* 0x000000122e537220 */ /* 0x000fe40000410000 */
[----:B------:R-:W-:Y:S02]  /*3cc0*/  FMUL.FTZ R121, R47, R80 ;  /* 0x000000502f797220 */ /* 0x000fe40000410000 */
[-C--:B------:R-:W-:Y:S02]  /*3cd0*/  FMUL.FTZ R26, R45, R18.reuse ;  /* 0x000000122d1a7220 */ /* 0x080fe40000410000 */
[-C--:B------:R-:W-:Y:S02]  /*3ce0*/  FMUL.FTZ R24, R43, R18.reuse ;  /* 0x000000122b187220 */ /* 0x080fe40000410000 */
[----:B------:R-:W-:-:S02]  /*3cf0*/  FMUL.FTZ R23, R42, R18 ;  /* 0x000000122a177220 */ /* 0x000fc40000410000 */
[-C--:B------:R-:W-:Y:S02]  /*3d00*/  FMUL.FTZ R22, R41, R18.reuse ;  /* 0x0000001229167220 */ /* 0x080fe40000410000 */
[-C--:B-----5:R-:W-:Y:S02]  /*3d10*/  FMUL.FTZ R21, R40, R18.reuse ;  /* 0x0000001228157220 */ /* 0x0a0fe40000410000 */
[-C--:B------:R-:W-:Y:S02]  /*3d20*/  FMUL.FTZ R80, R39, R18.reuse ;  /* 0x0000001227507220 */ /* 0x080fe40000410000 */
[-C--:B------:R-:W-:Y:S02]  /*3d30*/  FMUL.FTZ R19, R38, R18.reuse ;  /* 0x0000001226137220 */ /* 0x080fe40000410000 */
[----:B------:R-:W-:Y:S01]  /*3d40*/  FMUL.FTZ R18, R37, R18 ;  /* 0x0000001225127220 */ /* 0x000fe20000410000 */
[----:B------:R-:W0:Y:S01]  /*3d50*/  MUFU.EX2 R26, R26 ;  /* 0x0000001a001a7308 */ /* 0x000e220000000800 */
[----:B------:R-:W-:-:S02]  /*3d60*/  PRMT R81, RZ, 0x5410, R62 ;  /* 0x00005410ff517816 */ /* 0x000fc4000000003e */
[----:B------:R-:W-:-:S05]  /*3d70*/  PRMT R20, RZ, 0x5410, R61 ;  /* 0x00005410ff147816 */ /* 0x000fca000000003d */
[----:B------:R-:W0:Y:S01]  /*3d80*/  MUFU.EX2 R24, R24 ;  /* 0x0000001800187308 */ /* 0x000e220000000800 */
[----:B------:R-:W-:-:S07]  /*3d90*/  FMUL.FTZ R122, R46, R81 ;  /* 0x000000512e7a7220 */ /* 0x000fce0000410000 */
[----:B------:R-:W0:Y:S01]  /*3da0*/  MUFU.EX2 R23, R23 ;  /* 0x0000001700177308 */ /* 0x000e220000000800 */
[----:B------:R-:W-:-:S07]  /*3db0*/  FMUL.FTZ R123, R45, R20 ;  /* 0x000000142d7b7220 */ /* 0x000fce0000410000 */
[----:B------:R-:W0:Y:S01]  /*3dc0*/  MUFU.EX2 R22, R22 ;  /* 0x0000001600167308 */ /* 0x000e220000000800 */
[----:B------:R-:W-:-:S07]  /*3dd0*/  PRMT R82, RZ, 0x5410, R65 ;  /* 0x00005410ff527816 */ /* 0x000fce0000000041 */
[----:B------:R-:W0:Y:S01]  /*3de0*/  MUFU.EX2 R21, R21 ;  /* 0x0000001500157308 */ /* 0x000e220000000800 */
[----:B------:R-:W-:-:S07]  /*3df0*/  PRMT R81, RZ, 0x5410, R56 ;  /* 0x00005410ff517816 */ /* 0x000fce0000000038 */
[----:B------:R-:W0:Y:S08]  /*3e00*/  MUFU.EX2 R19, R19 ;  /* 0x0000001300137308 */ /* 0x000e300000000800 */
[----:B------:R-:W0:Y:S01]  /*3e10*/  MUFU.EX2 R18, R18 ;  /* 0x0000001200127308 */ /* 0x000e220000000800 */
[----:B------:R-:W-:-:S07]  /*3e20*/  FMUL.FTZ R119, R49, R82 ;  /* 0x0000005231777220 */ /* 0x000fce0000410000 */
[----:B------:R5:W0:Y:S01]  /*3e30*/  MUFU.EX2 R27, R83 ;  /* 0x00000053001b7308 */ /* 0x000a220000000800 */
[----:B------:R-:W-:Y:S02]  /*3e40*/  FMUL.FTZ R128, R40, R81 ;  /* 0x0000005128807220 */ /* 0x000fe40000410000 */
[----:B------:R-:W-:-:S05]  /*3e50*/  FMUL.FTZ R87, R15, R87 ;  /* 0x000000570f577220 */ /* 0x000fca0000410000 */
[----:B------:R1:W0:Y:S01]  /*3e60*/  MUFU.EX2 R20, R80 ;  /* 0x0000005000147308 */ /* 0x0002220000000800 */
[----:B-----5:R-:W-:Y:S01]  /*3e70*/  PRMT R83, RZ, 0x5410, R64 ;  /* 0x00005410ff537816 */ /* 0x020fe20000000040 */
[----:B-1----:R-:W-:-:S04]  /*3e80*/  FMUL.FTZ R80, R134, R32 ;  /* 0x0000002086507220 */ /* 0x002fc80000410000 */
[----:B------:R-:W-:Y:S02]  /*3e90*/  FMUL.FTZ R120, R48, R83 ;  /* 0x0000005330787220 */ /* 0x000fe40000410000 */
[----:B------:R-:W-:Y:S01]  /*3ea0*/  FMUL.FTZ R80, R31, R80 ;  /* 0x000000501f507220 */ /* 0x000fe20000410000 */
[----:B------:R-:W-:Y:S05]  /*3eb0*/  @P0 BRA `(.L_x_908) ;  /* 0x000000b000000947 */ /* 0x000fea0003800000 */
[----:B--234-:R-:W-:Y:S01]  /*3ec0*/  ULDC UR35, c[0x0][0x174] ;  /* 0x00005d0000237ab9 */ /* 0x01cfe20000000800 */
        /* <DEDUP_REMOVED lines=10> */
.L_x_908:
[----:B--234-:R-:W-:Y:S05]  /*3f70*/  BSYNC B0 ;  /* 0x0000000000007941 */ /* 0x01cfea0003800000 */
.L_x_907:
[----:B------:R-:W-:Y:S01]  /*3f80*/  PRMT R13, RZ, 0x5410, R13 ;  /* 0x00005410ff0d7816 */ /* 0x000fe2000000000d */
[----:B-1----:R-:W-:Y:S01]  /*3f90*/  FFMA.FTZ R81, R135, R32, R86 ;  /* 0x0000002087517223 */ /* 0x002fe20000010056 */
[----:B------:R-:W-:Y:S01]  /*3fa0*/  PRMT R12, RZ, 0x5410, R12 ;  /* 0x00005410ff0c7816 */ /* 0x000fe2000000000c */
[----:B------:R-:W-:Y:S01]  /*3fb0*/  FMUL.FTZ R80, R30, R80 ;  /* 0x000000501e507220 */ /* 0x000fe20000410000 */
[----:B------:R-:W-:Y:S01]  /*3fc0*/  PRMT R11, RZ, 0x5410, R11 ;  /* 0x00005410ff0b7816 */ /* 0x000fe2000000000b */
[----:B------:R-:W-:Y:S01]  /*3fd0*/  FMUL.FTZ R119, R13, R119 ;  /* 0x000000770d777220 */ /* 0x000fe20000410000 */
[----:B------:R-:W-:Y:S01]  /*3fe0*/  PRMT R10, RZ, 0x5410, R10 ;  /* 0x00005410ff0a7816 */ /* 0x000fe2000000000a */
[----:B------:R-:W-:Y:S01]  /*3ff0*/  FFMA.FTZ R81, R31, R81, R87 ;  /* 0x000000511f517223 */ /* 0x000fe20000010057 */
[----:B------:R-:W-:Y:S01]  /*4000*/  PRMT R9, RZ, 0x5410, R9 ;  /* 0x00005410ff097816 */ /* 0x000fe20000000009 */
[----:B------:R-:W-:Y:S01]  /*4010*/  FMUL.FTZ R120, R12, R120 ;  /* 0x000000780c787220 */ /* 0x000fe20000410000 */
[----:B------:R-:W-:Y:S01]  /*4020*/  PRMT R8, RZ, 0x5410, R8 ;  /* 0x00005410ff087816 */ /* 0x000fe20000000008 */
[----:B------:R-:W-:Y:S01]  /*4030*/  FFMA.FTZ R81, R30, R81, R119 ;  /* 0x000000511e517223 */ /* 0x000fe20000010077 */
        /* <DEDUP_REMOVED lines=13> */
[----:B0-----:R-:W-:Y:S01]  /*4110*/  FMUL.FTZ R80, R27, R80 ;  /* 0x000000501b507220 */ /* 0x001fe20000410000 */
[----:B------:R-:W-:Y:S01]  /*4120*/  LEA.HI R82, R95, R95, RZ, 0x1e ;  /* 0x0000005f5f527211 */ /* 0x000fe200078ff0ff */
[----:B------:R-:W-:Y:S01]  /*4130*/  FMUL.FTZ R123, R9, R123 ;  /* 0x0000007b097b7220 */ /* 0x000fe20000410000 */
[----:B------:R-:W-:Y:S01]  /*4140*/  LOP3.LUT P0, RZ, R95, 0x1f, RZ, 0xc0, !PT ;  /* 0x0000001f5fff7812 */ /* 0x000fe2000780c0ff */
[----:B------:R-:W-:-:S02]  /*4150*/  FFMA.FTZ R81, R27, R81, R122 ;  /* 0x000000511b517223 */ /* 0x000fc4000001007a */
[----:B------:R-:W-:Y:S02]  /*4160*/  FMUL.FTZ R80, R26, R80 ;  /* 0x000000501a507220 */ /* 0x000fe40000410000 */
[----:B------:R-:W-:Y:S02]  /*4170*/  FMUL.FTZ R124, R8, R124 ;  /* 0x0000007c087c7220 */ /* 0x000fe40000410000 */
[----:B------:R-:W-:Y:S02]  /*4180*/  FFMA.FTZ R81, R26, R81, R123 ;  /* 0x000000511a517223 */ /* 0x000fe4000001007b */
[----:B------:R-:W-:Y:S02]  /*4190*/  FMUL.FTZ R80, R25, R80 ;  /* 0x0000005019507220 */ /* 0x000fe40000410000 */
[----:B------:R-:W-:Y:S02]  /*41a0*/  FMUL.FTZ R125, R7, R125 ;  /* 0x0000007d077d7220 */ /* 0x000fe40000410000 */
        /* <DEDUP_REMOVED lines=11> */
[C---:B------:R-:W-:Y:S02]  /*4260*/  FMUL.FTZ R80, R21.reuse, R80 ;  /* 0x0000005015507220 */ /* 0x040fe40000410000 */
[----:B------:R-:W-:-:S02]  /*4270*/  FFMA.FTZ R81, R21, R81, R128 ;  /* 0x0000005115517223 */ /* 0x000fc40000010080 */
[----:B------:R-:W-:Y:S02]  /*4280*/  FMUL.FTZ R130, R2, R130 ;  /* 0x0000008202827220 */ /* 0x000fe40000410000 */
[C---:B------:R-:W-:Y:S02]  /*4290*/  FMUL.FTZ R80, R20.reuse, R80 ;  /* 0x0000005014507220 */ /* 0x040fe40000410000 */
[----:B------:R-:W-:Y:S02]  /*42a0*/  FFMA.FTZ R81, R20, R81, R129 ;  /* 0x0000005114517223 */ /* 0x000fe40000010081 */
[----:B------:R-:W-:Y:S02]  /*42b0*/  FMUL.FTZ R131, R0, R131 ;  /* 0x0000008300837220 */ /* 0x000fe40000410000 */
[C---:B------:R-:W-:Y:S02]  /*42c0*/  FMUL.FTZ R80, R19.reuse, R80 ;  /* 0x0000005013507220 */ /* 0x040fe40000410000 */
[----:B------:R-:W-:-:S02]  /*42d0*/  FFMA.FTZ R81, R19, R81, R130 ;  /* 0x0000005113517223 */ /* 0x000fc40000010082 */
[C---:B------:R-:W-:Y:S02]  /*42e0*/  FMUL.FTZ R80, R18.reuse, R80 ;  /* 0x0000005012507220 */ /* 0x040fe40000410000 */
[----:B------:R-:W-:-:S05]  /*42f0*/  FFMA.FTZ R81, R18, R81, R131 ;  /* 0x0000005112517223 */ /* 0x000fca0000010083 */
[----:B------:R0:W-:Y:S02]  /*4300*/  STS.64 [R82.X8+0x6340], R80 ;  /* 0x0063405052007388 */ /* 0x0001e40000008a00 */
[----:B0-----:R-:W-:Y:S01]  /*4310*/  IMAD.U32 R80, RZ, RZ, UR27 ;  /* 0x0000001bff507e24 */ /* 0x001fe2000f8e00ff */
[----:B------:R-:W-:Y:S01]  /*4320*/  MOV R81, c[0x0][0x16c] ;  /* 0x00005b0000517a02 */ /* 0x000fe20000000f00 */
[----:B------:R-:W-:-:S03]  /*4330*/  IMAD.MOV.U32 R82, RZ, RZ, 0x8 ;  /* 0x00000008ff527424 */ /* 0x000fc600078e00ff */
[----:B------:R-:W-:-:S13]  /*4340*/  ISETP.LT.OR P0, PT, R80, 0x2, P0 ;  /* 0x000000025000780c */ /* 0x000fda0000701670 */
[----:B------:R-:W-:-:S05]  /*4350*/  @!P0 IADD3 R80, R80, -0x2, RZ ;  /* 0xfffffffe50508810 */ /* 0x000fca0007ffe0ff */
[----:B------:R-:W-:Y:S02]  /*4360*/  @!P0 IMAD R80, R80, R81, UR7 ;  /* 0x0000000750508e24 */ /* 0x000fe4000f8e0251 */
[----:B------:R-:W-:Y:S02]  /*4370*/  IMAD.MOV.U32 R81, RZ, RZ, RZ ;  /* 0x000000ffff517224 */ /* 0x000fe400078e00ff */
[----:B------:R-:W-:-:S04]  /*4380*/  @!P0 IMAD.WIDE R82, R80, R82, UR40 ;  /* 0x0000002850528e25 */ /* 0x000fc8000f8e0252 */
[----:B------:R-:W-:-:S06]  /*4390*/  IMAD.MOV.U32 R80, RZ, RZ, 0x3f800000 ;  /* 0x3f800000ff507424 */ /* 0x000fcc00078e00ff */
[----:B------:R0:W5:Y:S01]  /*43a0*/  @!P0 LDG.E.64 R80, [R82.64] ;  /* 0x0000001c52508981 */ /* 0x000162000c1e1b00 */
[----:B------:R-:W-:Y:S01]  /*43b0*/  ISETP.GT.U32.AND P0, PT, R95, 0x1f, PT ;  /* 0x0000001f5f00780c */ /* 0x000fe20003f04070 */
[----:B------:R-:W-:Y:S01]  /*43c0*/  BSSY B0, `(.L_x_909) ;  /* 0x0000067000007945 */ /* 0x000fe20003800000 */
[----:B------:R-:W-:Y:S02]  /*43d0*/  PRMT R96, RZ, 0x5410, R96 ;  /* 0x00005410ff607816 */ /* 0x000fe40000000060 */
[----:B------:R-:W-:Y:S02]  /*43e0*/  PRMT R97, RZ, 0x5410, R97 ;  /* 0x00005410ff617816 */ /* 0x000fe40000000061 */
        /* <DEDUP_REMOVED lines=27> */
[----:B------:R-:W-:-:S02]  /*45a0*/  FMUL.FTZ R109, R144, R109 ;  /* 0x0000006d906d7220 */ /* 0x000fc40000410000 */
[----:B------:R-:W-:Y:S02]  /*45b0*/  FMUL.FTZ R110, R143, R110 ;  /* 0x0000006e8f6e7220 */ /* 0x000fe40000410000 */
        /* <DEDUP_REMOVED lines=16> */
.L_x_966:
[----:B------:R-:W-:Y:S05]  /*46c0*/  BRA.DIV ~URZ, `(.L_x_912) ;  /* 0x00004c327f007947 */ /* 0x000fea000b800000 */
[----:B------:R-:W2:Y:S01]  /*46d0*/  SHFL.UP PT, R82, R85, 0x1, RZ ;  /* 0x0420000055527989 */ /* 0x000ea200000e00ff */
[----:B------:R-:W-:-:S13]  /*46e0*/  ISETP.GE.AND P0, PT, R94, 0x1, PT ;  /* 0x000000015e00780c */ /* 0x000fda0003f06270 */
[C---:B--2---:R-:W-:Y:S02]  /*46f0*/  @P0 FFMA.FTZ R85, R141.reuse, R82, R85 ;  /* 0x000000528d550223 */ /* 0x044fe40000010055 */
        /* <DEDUP_REMOVED lines=18> */
.L_x_967:
[----:B------:R-:W-:-:S13]  /*4820*/  ISETP.GE.AND P0, PT, R94, 0x10, PT ;  /* 0x000000105e00780c */ /* 0x000fda0003f06270 */
[-C--:B01----:R-:W-:Y:S02]  /*4830*/  @P0 FFMA.FTZ R85, R82, R141.reuse, R85 ;  /* 0x0000008d52550223 */ /* 0x083fe40000010055 */
[----:B--2---:R-:W-:Y:S01]  /*4840*/  @P0 FMUL.FTZ R141, R156, R141 ;  /* 0x0000008d9c8d0220 */ /* 0x004fe20000410000 */
[----:B------:R-:W-:Y:S05]  /*4850*/  BRA.CONV ~URZ, `(.L_x_913) ;  /* 0x000000437f007947 */ /* 0x000fea000b800000 */
[----:B------:R-:W-:Y:S01]  /*4860*/  IMAD.MOV.U32 R82, RZ, RZ, R141 ;  /* 0x000000ffff527224 */ /* 0x000fe200078e008d */
[----:B------:R-:W-:Y:S01]  /*4870*/  MOV R83, 0x48a0 ;  /* 0x000048a000537802 */ /* 0x000fe20000000f00 */
[----:B------:R-:W-:Y:S02]  /*4880*/  IMAD.MOV.U32 R84, RZ, RZ, 0x1f ;  /* 0x0000001fff547424 */ /* 0x000fe400078e00ff */
[----:B-----5:R-:W-:Y:S05]  /*4890*/  CALL.REL.NOINC `($__internal_37_$__cuda_sm70_shflsync_idx_p) ;  /* 0x0000558000007944 */ /* 0x020fea0003c00000 */
.L_x_913:
[----:B------:R-:W-:Y:S05]  /*48a0*/  BRA.CONV ~URZ, `(.L_x_914) ;  /* 0x000000437f007947 */ /* 0x000fea000b800000 */
[----:B-1----:R-:W-:Y:S01]  /*48b0*/  HFMA2.MMA R84, -RZ, RZ, 0, 1.847743988037109375e-06 ;  /* 0x0000001fff547435 */ /* 0x002fe200000001ff */
[----:B------:R-:W-:Y:S01]  /*48c0*/  IMAD.MOV.U32 R82, RZ, RZ, R85 ;  /* 0x000000ffff527224 */ /* 0x000fe200078e0055 */
[----:B------:R-:W-:-:S04]  /*48d0*/  MOV R83, 0x48f0 ;  /* 0x000048f000537802 */ /* 0x000fc80000000f00 */
[----:B0-2--5:R-:W-:Y:S05]  /*48e0*/  CALL.REL.NOINC `($__internal_37_$__cuda_sm70_shflsync_idx_p) ;  /* 0x0000553000007944 */ /* 0x025fea0003c00000 */
.L_x_914:
[----:B------:R-:W-:Y:S05]  /*48f0*/  BRA.DIV ~URZ, `(.L_x_915) ;  /* 0x00004d827f007947 */ /* 0x000fea000b800000 */
[----:B-----5:R-:W3:Y:S04]  /*4900*/  SHFL.IDX PT, R80, R80, RZ, 0x1f ;  /* 0x00001fff50507589 */ /* 0x020ee800000e0000 */
[----:B------:R-:W4:Y:S04]  /*4910*/  SHFL.IDX PT, R81, R81, RZ, 0x1f ;  /* 0x00001fff51517589 */ /* 0x000f2800000e0000 */
[----:B------:R-:W2:Y:S04]  /*4920*/  SHFL.UP PT, R141, R141, 0x1, RZ ;  /* 0x042000008d8d7989 */ /* 0x000ea800000e00ff */
[----:B------:R-:W1:Y:S02]  /*4930*/  SHFL.UP PT, R85, R85, 0x1, RZ ;  /* 0x0420000055557989 */ /* 0x000e6400000e00ff */
.L_x_968:
        /* <DEDUP_REMOVED lines=15> */
.L_x_910:
[----:B0-----:R-:W-:Y:S05]  /*4a30*/  BSYNC B0 ;  /* 0x0000000000007941 */ /* 0x001fea0003800000 */
.L_x_909:
[----:B------:R-:W-:Y:S01]  /*4a40*/  WARPSYNC 0xffffffff ;  /* 0xffffffff00007948 */ /* 0x000fe20003800000 */
[----:B------:R-:W-:Y:S01]  /*4a50*/  BAR.SYNC.DEFER_BLOCKING 0x0 ;  /* 0x0000000000007b1d */ /* 0x000fe20000010000 */
[C---:B------:R-:W-:Y:S01]  /*4a60*/  LEA.HI R85, R95.reuse, R95, RZ, 0x1e ;  /* 0x0000005f5f557211 */ /* 0x040fe200078ff0ff */
[C---:B--2---:R-:W-:Y:S01]  /*4a70*/  FMUL.FTZ R82, R18.reuse, R14 ;  /* 0x0000000e12527220 */ /* 0x044fe20000410000 */
[----:B------:R-:W-:Y:S01]  /*4a80*/  LOP3.LUT P0, RZ, R95, 0x1f, RZ, 0xc0, !PT ;  /* 0x0000001f5fff7812 */ /* 0x000fe2000780c0ff */
[----:B------:R-:W-:Y:S02]  /*4a90*/  FFMA.FTZ R83, R18, R111, R110 ;  /* 0x0000006f12537223 */ /* 0x000fe4000001006e */
        /* <DEDUP_REMOVED lines=9> */
[C---:B------:R-:W-:Y:S01]  /*4b30*/  FMUL.FTZ R82, R23.reuse, R82 ;  /* 0x0000005217527220 */ /* 0x040fe20000410000 */
[----:B-----5:R-:W0:Y:S01]  /*4b40*/  LDS R80, [R85.X8+0x6344] ;  /* 0x0063440055507984 */ /* 0x020e220000008800 */
        /* <DEDUP_REMOVED lines=14> */
[----:B------:R-:W-:Y:S02]  /*4c30*/  IMAD.U32 R84, RZ, RZ, UR7 ;  /* 0x00000007ff547e24 */ /* 0x000fe4000f8e00ff */
[C---:B------:R-:W-:Y:S02]  /*4c40*/  FMUL.FTZ R82, R30.reuse, R82 ;  /* 0x000000521e527220 */ /* 0x040fe40000410000 */
[----:B------:R-:W-:Y:S02]  /*4c50*/  FFMA.FTZ R83, R30, R83, R98 ;  /* 0x000000531e537223 */ /* 0x000fe40000010062 */
[C---:B------:R-:W-:Y:S02]  /*4c60*/  FMUL.FTZ R82, R31.reuse, R82 ;  /* 0x000000521f527220 */ /* 0x040fe40000410000 */
[----:B------:R-:W-:-:S02]  /*4c70*/  FFMA.FTZ R83, R31, R83, R97 ;  /* 0x000000531f537223 */ /* 0x000fc40000010061 */
[----:B------:R-:W-:Y:S02]  /*4c80*/  FMUL.FTZ R82, R32, R82 ;  /* 0x0000005220527220 */ /* 0x000fe40000410000 */
[----:B0-----:R-:W-:Y:S02]  /*4c90*/  FFMA.FTZ R134, R134, R80, R135 ;  /* 0x0000005086867223 */ /* 0x001fe40000010087 */
[----:B------:R-:W-:Y:S02]  /*4ca0*/  IMAD.U32 R80, RZ, RZ, UR27 ;  /* 0x0000001bff507e24 */ /* 0x000fe4000f8e00ff */
[C---:B------:R-:W-:Y:S02]  /*4cb0*/  FFMA.FTZ R135, R32.reuse, R134, R86 ;  /* 0x0000008620877223 */ /* 0x040fe40000010056 */
[----:B------:R-:W-:Y:S01]  /*4cc0*/  FFMA.FTZ R83, R32, R83, R96 ;  /* 0x0000005320537223 */ /* 0x000fe20000010060 */
[----:B------:R-:W-:Y:S01]  /*4cd0*/  ISETP.GE.OR P0, PT, R80, c[0x0][0x174], P0 ;  /* 0x00005d0050007a0c */ /* 0x000fe20000706670 */
[----:B------:R-:W-:-:S02]  /*4ce0*/  FFMA.FTZ R141, R31, R135, R87 ;  /* 0x000000871f8d7223 */ /* 0x000fc40000010057 */
[----:B------:R-:W-:Y:S02]  /*4cf0*/  IMAD.MOV.U32 R80, RZ, RZ, 0x3f800000 ;  /* 0x3f800000ff507424 */ /* 0x000fe400078e00ff */
        /* <DEDUP_REMOVED lines=37> */
.L_x_969:
        /* <DEDUP_REMOVED lines=26> */
.L_x_970:
        /* <DEDUP_REMOVED lines=20> */
.L_x_917:
[----:B01----:R-:W-:Y:S05]  /*5230*/  BSYNC B0 ;  /* 0x0000000000007941 */ /* 0x003fea0003800000 */
.L_x_916:
[----:B------:R-:W-:Y:S01]  /*5240*/  WARPSYNC 0xffffffff ;  /* 0xffffffff00007948 */ /* 0x000fe20003800000 */
[----:B------:R-:W-:Y:S01]  /*5250*/  BAR.SYNC.DEFER_BLOCKING 0x0 ;  /* 0x0000000000007b1d */ /* 0x000fe20000010000 */
[----:B------:R-:W-:-:S05]  /*5260*/  LEA.HI R82, R95, R95, RZ, 0x1e ;  /* 0x0000005f5f527211 */ /* 0x000fca00078ff0ff */
[----:B------:R-:W2:Y:S01]  /*5270*/  LDL.LU R159, [R1+0x10] ;  /* 0x00001000019f7983 */ /* 0x000ea20000300800 */
[----:B------:R-:W-:Y:S01]  /*5280*/  ISETP.NE.AND P0, PT, R95, RZ, PT ;  /* 0x000000ff5f00720c */ /* 0x000fe20003f05270 */
[----:B------:R-:W-:Y:S02]  /*5290*/  ULDC.64 UR34, c[0x0][0x298] ;  /* 0x0000a60000227ab9 */ /* 0x000fe40000000a00 */
[----:B------:R-:W3:Y:S01]  /*52a0*/  LDL.LU R156, [R1+0xc] ;  /* 0x00000c00019c7983 */ /* 0x000ee20000300800 */
[----:B------:R-:W-:Y:S01]  /*52b0*/  PRMT R84, RZ, 0x5410, R64 ;  /* 0x00005410ff547816 */ /* 0x000fe20000000040 */
[----:B------:R-:W-:Y:S02]  /*52c0*/  ULDC.64 UR36, c[0x0][0x2b8] ;  /* 0x0000ae0000247ab9 */ /* 0x000fe40000000a00 */
[----:B------:R-:W0:Y:S02]  /*52d0*/  LDS R82, [R82.X8+0x6854] ;  /* 0x0068540052527984 */ /* 0x000e240000008800 */
[----:B0-----:R-:W-:-:S04]  /*52e0*/  FFMA.FTZ R111, R82, R14, R111 ;  /* 0x0000000e526f7223 */ /* 0x001fc8000001006f */
[----:B------:R-:W-:-:S04]  /*52f0*/  FFMA.FTZ R110, R18, R111, R110 ;  /* 0x0000006f126e7223 */ /* 0x000fc8000001006e */
[----:B------:R-:W-:-:S04]  /*5300*/  FFMA.FTZ R109, R19, R110, R109 ;  /* 0x0000006e136d7223 */ /* 0x000fc8000001006d */
[----:B------:R-:W-:-:S04]  /*5310*/  FFMA.FTZ R108, R20, R109, R108 ;  /* 0x0000006d146c7223 */ /* 0x000fc8000001006c */
[----:B------:R-:W-:-:S04]  /*5320*/  FFMA.FTZ R107, R21, R108, R107 ;  /* 0x0000006c156b7223 */ /* 0x000fc8000001006b */
[----:B------:R-:W-:Y:S02]  /*5330*/  FFMA.FTZ R22, R22, R107, R106 ;  /* 0x0000006b16167223 */ /* 0x000fe4000001006a */
[----:B------:R-:W4:Y:S02]  /*5340*/  LDL.LU R106, [R1+0x14] ;  /* 0x00001400016a7983 */ /* 0x000f240000300800 */
[----:B------:R-:W-:-:S04]  /*5350*/  FFMA.FTZ R23, R23, R22, R105 ;  /* 0x0000001617177223 */ /* 0x000fc80000010069 */
[----:B------:R-:W-:-:S04]  /*5360*/  FFMA.FTZ R24, R24, R23, R104 ;  /* 0x0000001718187223 */ /* 0x000fc80000010068 */
[----:B------:R-:W-:-:S04]  /*5370*/  FFMA.FTZ R25, R25, R24, R103 ;  /* 0x0000001819197223 */ /* 0x000fc80000010067 */
[----:B------:R-:W-:Y:S02]  /*5380*/  FFMA.FTZ R26, R26, R25, R102 ;  /* 0x000000191a1a7223 */ /* 0x000fe40000010066 */
[----:B------:R-:W5:Y:S02]  /*5390*/  LDL.LU R102, [R1+0x8] ;  /* 0x0000080001667983 */ /* 0x000f640000300800 */
[----:B------:R-:W-:-:S04]  /*53a0*/  FFMA.FTZ R27, R27, R26, R101 ;  /* 0x0000001a1b1b7223 */ /* 0x000fc80000010065 */
[----:B------:R-:W-:-:S04]  /*53b0*/  FFMA.FTZ R100, R28, R27, R100 ;  /* 0x0000001b1c647223 */ /* 0x000fc80000010064 */
[----:B------:R-:W-:-:S04]  /*53c0*/  FFMA.FTZ R29, R29, R100, R99 ;  /* 0x000000641d1d7223 */ /* 0x000fc80000010063 */
[----:B------:R-:W-:-:S04]  /*53d0*/  FFMA.FTZ R98, R30, R29, R98 ;  /* 0x0000001d1e627223 */ /* 0x000fc80000010062 */
[----:B------:R-:W-:-:S04]  /*53e0*/  FFMA.FTZ R31, R31, R98, R97 ;  /* 0x000000621f1f7223 */ /* 0x000fc80000010061 */
[----:B------:R-:W-:Y:S02]  /*53f0*/  FFMA.FTZ R99, R32, R31, R96 ;  /* 0x0000001f20637223 */ /* 0x000fe40000010060 */
[----:B------:R-:W-:Y:S02]  /*5400*/  FMUL.FTZ R32, R12, R100 ;  /* 0x000000640c207220 */ /* 0x000fe40000410000 */
[----:B------:R-:W-:-:S05]  /*5410*/  IMAD.U32 R14, RZ, RZ, UR7 ;  /* 0x00000007ff0e7e24 */ /* 0x000fca000f8e00ff */
[----:B------:R0:W-:Y:S01]  /*5420*/  @!P0 STS.64 [R14.X8+0x7750], R80 ;  /* 0x007750500e008388 */ /* 0x0001e20000008a00 */
[----:B------:R-:W-:Y:S01]  /*5430*/  PRMT R18, RZ, 0x5410, R139 ;  /* 0x00005410ff127816 */ /* 0x000fe2000000008b */
[----:B------:R-:W-:Y:S01]  /*5440*/  FMUL.FTZ R28, R52, R99 ;  /* 0x00000063341c7220 */ /* 0x000fe20000410000 */
[----:B0-----:R-:W-:Y:S02]  /*5450*/  PRMT R14, RZ, 0x5410, R140 ;  /* 0x00005410ff0e7816 */ /* 0x001fe4000000008c */
[----:B------:R-:W-:-:S03]  /*5460*/  PRMT R80, RZ, 0x5410, R66 ;  /* 0x00005410ff507816 */ /* 0x000fc60000000042 */
[----:B------:R-:W-:Y:S02]  /*5470*/  FMUL.FTZ R19, R52, R14 ;  /* 0x0000000e34137220 */ /* 0x000fe40000410000 */
[----:B------:R-:W-:Y:S02]  /*5480*/  FMUL.FTZ R21, R51, R18 ;  /* 0x0000001233157220 */ /* 0x000fe40000410000 */
[----:B------:R-:W-:Y:S01]  /*5490*/  FFMA.FTZ R19, R17, -R19, R134 ;  /* 0x8000001311137223 */ /* 0x000fe20000010086 */
[----:B------:R-:W-:Y:S01]  /*54a0*/  PRMT R81, RZ, 0x5410, R65 ;  /* 0x00005410ff517816 */ /* 0x000fe20000000041 */
[----:B------:R-:W-:Y:S02]  /*54b0*/  FMUL.FTZ R20, R50, R80 ;  /* 0x0000005032147220 */ /* 0x000fe40000410000 */
[----:B------:R-:W-:Y:S02]  /*54c0*/  FFMA.FTZ R21, R16, -R21, R135 ;  /* 0x8000001510157223 */ /* 0x000fe40000010087 */
[----:B------:R-:W-:-:S02]  /*54d0*/  FMUL.FTZ R30, R51, R31 ;  /* 0x0000001f331e7220 */ /* 0x000fc40000410000 */
[----:B------:R-:W-:Y:S02]  /*54e0*/  FFMA.FTZ R87, R19, R28, RZ ;  /* 0x0000001c13577223 */ /* 0x000fe400000100ff */
[----:B------:R-:W-:Y:S02]  /*54f0*/  FFMA.FTZ R83, R15, -R20, R141 ;  /* 0x800000140f537223 */ /* 0x000fe4000001008d */
[----:B------:R-:W-:Y:S02]  /*5500*/  FMUL.FTZ R86, R49, R81 ;  /* 0x0000005131567220 */ /* 0x000fe40000410000 */
[----:B------:R-:W-:Y:S02]  /*5510*/  FFMA.FTZ R87, R21, R30, R87 ;  /* 0x0000001e15577223 */ /* 0x000fe40000010057 */
[----:B------:R-:W-:Y:S02]  /*5520*/  FMUL.FTZ R20, R50, R98 ;  /* 0x0000006232147220 */ /* 0x000fe40000410000 */
[----:B------:R-:W-:-:S02]  /*5530*/  FMUL.FTZ R85, R48, R84 ;  /* 0x0000005430557220 */ /* 0x000fc40000410000 */
[----:B------:R-:W-:Y:S02]  /*5540*/  FFMA.FTZ R86, R13, -R86, R119 ;  /* 0x800000560d567223 */ /* 0x000fe40000010077 */
[----:B------:R-:W-:Y:S02]  /*5550*/  FFMA.FTZ R87, R83, R20, R87 ;  /* 0x0000001453577223 */ /* 0x000fe40000010057 */
[----:B----4-:R-:W-:-:S05]  /*5560*/  FFMA.FTZ R106, R48, R32, R106 ;  /* 0x00000020306a7223 */ /* 0x010fca000001006a */
[----:B------:R-:W-:Y:S04]  /*5570*/  STL [R1+0x14], R106 ;  /* 0x0000146a01007387 */ /* 0x000fe80000100800 */
[----:B------:R-:W4:Y:S01]  /*5580*/  LDL.LU R101, [R1+0x4] ;  /* 0x0000040001657983 */ /* 0x000f220000300800 */
[----:B------:R-:W-:Y:S02]  /*5590*/  FMUL.FTZ R82, R49, R29 ;  /* 0x0000001d31527220 */ /* 0x000fe40000410000 */
[----:B------:R-:W-:Y:S02]  /*55a0*/  FFMA.FTZ R85, R12, -R85, R120 ;  /* 0x800000550c557223 */ /* 0x000fe40000010078 */
[----:B------:R-:W-:Y:S02]  /*55b0*/  FMUL.FTZ R96, R100, UR43 ;  /* 0x0000002b64607c20 */ /* 0x000fe40008410000 */
[----:B------:R-:W-:-:S02]  /*55c0*/  FMUL.FTZ R12, R48, R100 ;  /* 0x00000064300c7220 */ /* 0x000fc40000410000 */
[----:B------:R-:W-:Y:S02]  /*55d0*/  FFMA.FTZ R87, R86, R82, R87 ;  /* 0x0000005256577223 */ /* 0x000fe40000010057 */
[C---:B------:R-:W-:Y:S02]  /*55e0*/  FMUL.FTZ R96, R85.reuse, R96 ;  /* 0x0000006055607220 */ /* 0x040fe40000410000 */
[----:B------:R-:W-:Y:S02]  /*55f0*/  FFMA.FTZ R87, R85, R12, R87 ;  /* 0x0000000c55577223 */ /* 0x000fe40000010057 */
[C---:B------:R-:W-:Y:S02]  /*5600*/  FFMA.FTZ R32, R84.reuse, R32, R96 ;  /* 0x0000002054207223 */ /* 0x040fe40000010060 */
[----:B------:R-:W-:Y:S01]  /*5610*/  FMUL.FTZ R12, R84, R12 ;  /* 0x0000000c540c7220 */ /* 0x000fe20000410000 */
[----:B------:R-:W-:-:S05]  /*5620*/  PRMT R84, RZ, 0x5410, R63 ;  /* 0x00005410ff547816 */ /* 0x000fca000000003f */
[----:B------:R-:W-:Y:S02]  /*5630*/  FMUL.FTZ R85, R47, R84 ;  /* 0x000000542f557220 */ /* 0x000fe40000410000 */
[----:B------:R-:W-:Y:S02]  /*5640*/  FMUL.FTZ R96, R27, UR43 ;  /* 0x0000002b1b607c20 */ /* 0x000fe40008410000 */
[C---:B------:R-:W-:Y:S02]  /*5650*/  FFMA.FTZ R85, R11.reuse, -R85, R121 ;  /* 0x800000550b557223 */ /* 0x040fe40000010079 */
[----:B------:R-:W-:Y:S02]  /*5660*/  FMUL.FTZ R11, R11, R27 ;  /* 0x0000001b0b0b7220 */ /* 0x000fe40000410000 */
[----:B------:R-:W-:Y:S02]  /*5670*/  FMUL.FTZ R96, R85, R96 ;  /* 0x0000006055607220 */ /* 0x000fe40000410000 */
[----:B--2---:R-:W-:-:S02]  /*5680*/  FFMA.FTZ R159, R47, R11, R159 ;  /* 0x0000000b2f9f7223 */ /* 0x004fc4000001009f */
[----:B------:R-:W-:-:S03]  /*5690*/  FFMA.FTZ R97, R84, R11, R96 ;  /* 0x0000000b54617223 */ /* 0x000fc60000010060 */
[----:B------:R-:W-:Y:S04]  /*56a0*/  STL [R1+0x10], R159 ;  /* 0x0000109f01007387 */ /* 0x000fe80000100800 */
[----:B------:R-:W2:Y:S01]  /*56b0*/  LDL.LU R96, [R1] ;  /* 0x0000000001607983 */ /* 0x000ea20000300800 */
[----:B------:R-:W-:-:S04]  /*56c0*/  FMUL.FTZ R27, R47, R27 ;  /* 0x0000001b2f1b7220 */ /* 0x000fc80000410000 */
[-C--:B------:R-:W-:Y:S02]  /*56d0*/  FFMA.FTZ R87, R85, R27.reuse, R87 ;  /* 0x0000001b55577223 */ /* 0x080fe40000010057 */
[----:B------:R-:W-:Y:S01]  /*56e0*/  FMUL.FTZ R11, R84, R27 ;  /* 0x0000001b540b7220 */ /* 0x000fe20000410000 */
[----:B------:R-:W-:Y:S01]  /*56f0*/  PRMT R27, RZ, 0x5410, R62 ;  /* 0x00005410ff1b7816 */ /* 0x000fe2000000003e */
[----:B------:R-:W-:-:S04]  /*5700*/  FMUL.FTZ R85, R26, UR43 ;  /* 0x0000002b1a557c20 */ /* 0x000fc80008410000 */
[----:B------:R-:W-:-:S04]  /*5710*/  FMUL.FTZ R84, R46, R27 ;  /* 0x0000001b2e547220 */ /* 0x000fc80000410000 */
[C---:B------:R-:W-:Y:S02]  /*5720*/  FFMA.FTZ R84, R10.reuse, -R84, R122 ;  /* 0x800000540a547223 */ /* 0x040fe4000001007a */
[-C--:B------:R-:W-:Y:S02]  /*5730*/  FMUL.FTZ R10, R10, R26.reuse ;  /* 0x0000001a0a0a7220 */ /* 0x080fe40000410000 */
[----:B------:R-:W-:Y:S02]  /*5740*/  FMUL.FTZ R85, R84, R85 ;  /* 0x0000005554557220 */ /* 0x000fe40000410000 */
[C---:B------:R-:W-:Y:S02]  /*5750*/  FMUL.FTZ R26, R46.reuse, R26 ;  /* 0x0000001a2e1a7220 */ /* 0x040fe40000410000 */
[-C--:B---3--:R-:W-:Y:S02]  /*5760*/  FFMA.FTZ R156, R46, R10.reuse, R156 ;  /* 0x0000000a2e9c7223 */ /* 0x088fe4000001009c */
[----:B------:R-:W-:-:S02]  /*5770*/  FFMA.FTZ R100, R27, R10, R85 ;  /* 0x0000000a1b647223 */ /* 0x000fc40000010055 */
[-C--:B------:R-:W-:Y:S02]  /*5780*/  FFMA.FTZ R84, R84, R26.reuse, R87 ;  /* 0x0000001a54547223 */ /* 0x080fe40000010057 */
[----:B------:R-:W-:Y:S01]  /*5790*/  FMUL.FTZ R10, R27, R26 ;  /* 0x0000001a1b0a7220 */ /* 0x000fe20000410000 */
[----:B------:R-:W-:Y:S01]  /*57a0*/  PRMT R26, RZ, 0x5410, R61 ;  /* 0x00005410ff1a7816 */ /* 0x000fe2000000003d */
[----:B------:R-:W-:-:S04]  /*57b0*/  FMUL.FTZ R85, R25, UR43 ;  /* 0x0000002b19557c20 */ /* 0x000fc80008410000 */
[----:B------:R-:W-:-:S04]  /*57c0*/  FMUL.FTZ R27, R45, R26 ;  /* 0x0000001a2d1b7220 */ /* 0x000fc80000410000 */
[C---:B------:R-:W-:Y:S02]  /*57d0*/  FFMA.FTZ R27, R9.reuse, -R27, R123 ;  /* 0x8000001b091b7223 */ /* 0x040fe4000001007b */
[----:B------:R-:W-:Y:S02]  /*57e0*/  FMUL.FTZ R9, R9, R25 ;  /* 0x0000001909097220 */ /* 0x000fe40000410000 */
[----:B------:R-:W-:Y:S02]  /*57f0*/  FMUL.FTZ R85, R27, R85 ;  /* 0x000000551b557220 */ /* 0x000fe40000410000 */
[C---:B------:R-:W-:Y:S02]  /*5800*/  FMUL.FTZ R25, R45.reuse, R25 ;  /* 0x000000192d197220 */ /* 0x040fe40000410000 */
[-C--:B-----5:R-:W-:Y:S02]  /*5810*/  FFMA.FTZ R102, R45, R9.reuse, R102 ;  /* 0x000000092d667223 */ /* 0x0a0fe40000010066 */
[----:B------:R-:W-:-:S02]  /*5820*/  FFMA.FTZ R87, R26, R9, R85 ;  /* 0x000000091a577223 */ /* 0x000fc40000010055 */
[-C--:B------:R-:W-:Y:S02]  /*5830*/  FFMA.FTZ R84, R27, R25.reuse, R84 ;  /* 0x000000191b547223 */ /* 0x080fe40000010054 */
[----:B------:R-:W-:Y:S01]  /*5840*/  FMUL.FTZ R9, R26, R25 ;  /* 0x000000191a097220 */ /* 0x000fe20000410000 */
[----:B------:R-:W-:-:S05]  /*5850*/  PRMT R25, RZ, 0x5410, R60 ;  /* 0x00005410ff197816 */ /* 0x000fca000000003c */
[----:B------:R-:W-:-:S04]  /*5860*/  FMUL.FTZ R26, R44, R25 ;  /* 0x000000192c1a7220 */ /* 0x000fc80000410000 */
[C---:B------:R-:W-:Y:S02]  /*5870*/  FFMA.FTZ R26, R8.reuse, -R26, R124 ;  /* 0x8000001a081a7223 */ /* 0x040fe4000001007c */
[----:B------:R-:W-:Y:S01]  /*5880*/  FMUL.FTZ R8, R8, R24 ;  /* 0x0000001808087220 */ /* 0x000fe20000410000 */
[----:B------:R-:W-:Y:S04]  /*5890*/  STL [R1+0xc], R156 ;  /* 0x00000c9c01007387 */ /* 0x000fe80000100800 */
[----:B------:R0:W-:Y:S01]  /*58a0*/  STL [R1+0x8], R102 ;  /* 0x0000086601007387 */ /* 0x0001e20000100800 */
[----:B----4-:R-:W-:-:S05]  /*58b0*/  FFMA.FTZ R101, R44, R8, R101 ;  /* 0x000000082c657223 */ /* 0x010fca0000010065 */
[----:B------:R1:W-:Y:S04]  /*58c0*/  STL [R1+0x4], R101 ;  /* 0x0000046501007387 */ /* 0x0003e80000100800 */
[----:B0-----:R-:W3:Y:S04]  /*58d0*/  LDL.LU R102, [R1+0x18] ;  /* 0x0000180001667983 */ /* 0x001ee80000300800 */
[----:B-1----:R-:W4:Y:S01]  /*58e0*/  LDL.LU R101, [R1+0x1c] ;  /* 0x00001c0001657983 */ /* 0x002f220000300800 */
[----:B------:R-:W-:-:S04]  /*58f0*/  FMUL.FTZ R27, R24, UR43 ;  /* 0x0000002b181b7c20 */ /* 0x000fc80008410000 */
[----:B------:R-:W-:Y:S02]  /*5900*/  FMUL.FTZ R85, R26, R27 ;  /* 0x0000001b1a557220 */ /* 0x000fe40000410000 */
[----:B------:R-:W-:-:S04]  /*5910*/  FMUL.FTZ R27, R44, R24 ;  /* 0x000000182c1b7220 */ /* 0x000fc80000410000 */
[-C--:B------:R-:W-:Y:S01]  /*5920*/  FFMA.FTZ R24, R26, R27.reuse, R84 ;  /* 0x0000001b1a187223 */ /* 0x080fe20000010054 */
[----:B------:R-:W-:Y:S01]  /*5930*/  PRMT R26, RZ, 0x5410, R59 ;  /* 0x00005410ff1a7816 */ /* 0x000fe2000000003b */
[C---:B------:R-:W-:Y:S02]  /*5940*/  FFMA.FTZ R8, R25.reuse, R8, R85 ;  /* 0x0000000819087223 */ /* 0x040fe40000010055 */
[----:B------:R-:W-:Y:S02]  /*5950*/  FMUL.FTZ R25, R25, R27 ;  /* 0x0000001b19197220 */ /* 0x000fe40000410000 */
[----:B------:R-:W-:Y:S02]  /*5960*/  FMUL.FTZ R27, R43, R26 ;  /* 0x0000001a2b1b7220 */ /* 0x000fe40000410000 */
[----:B------:R-:W-:Y:S02]  /*5970*/  FMUL.FTZ R84, R23, UR43 ;  /* 0x0000002b17547c20 */ /* 0x000fe40008410000 */
[----:B------:R-:W-:-:S02]  /*5980*/  FFMA.FTZ R27, R7, -R27, R125 ;  /* 0x8000001b071b7223 */ /* 0x000fc4000001007d */
[----:B------:R-:W-:Y:S02]  /*5990*/  FMUL.FTZ R7, R7, R23 ;  /* 0x0000001707077220 */ /* 0x000fe40000410000 */
[----:B------:R-:W-:-:S04]  /*59a0*/  FMUL.FTZ R84, R27, R84 ;  /* 0x000000541b547220 */ /* 0x000fc80000410000 */
[----:B------:R-:W-:-:S04]  /*59b0*/  FFMA.FTZ R84, R26, R7, R84 ;  /* 0x000000071a547223 */ /* 0x000fc80000010054 */
[----:B------:R-:W-:Y:S01]  /*59c0*/  FADD.FTZ R117, R84, R117 ;  /* 0x0000007554757221 */ /* 0x000fe20000010000 */
[----:B------:R-:W-:Y:S01]  /*59d0*/  PRMT R84, RZ, 0x5410, R58 ;  /* 0x00005410ff547816 */ /* 0x000fe2000000003a */
[----:B--2---:R-:W-:-:S04]  /*59e0*/  FFMA.FTZ R96, R43, R7, R96 ;  /* 0x000000072b607223 */ /* 0x004fc80000010060 */
[----:B------:R-:W-:Y:S02]  /*59f0*/  FMUL.FTZ R85, R42, R84 ;  /* 0x000000542a557220 */ /* 0x000fe40000410000 */
[----:B------:R-:W-:Y:S01]  /*5a00*/  FADD.FTZ R115, R87, R115 ;  /* 0x0000007357737221 */ /* 0x000fe20000010000 */
[----:B------:R-:W-:Y:S01]  /*5a10*/  PRMT R87, RZ, 0x5410, R57 ;  /* 0x00005410ff577816 */ /* 0x000fe20000000039 */
[----:B------:R-:W-:Y:S02]  /*5a20*/  FFMA.FTZ R85, R6, -R85, R126 ;  /* 0x8000005506557223 */ /* 0x000fe4000001007e */
[----:B------:R-:W-:Y:S01]  /*5a30*/  FMUL.FTZ R7, R22, UR43 ;  /* 0x0000002b16077c20 */ /* 0x000fe20008410000 */
[----:B------:R0:W-:Y:S01]  /*5a40*/  STL [R1], R96 ;  /* 0x0000006001007387 */ /* 0x0001e20000100800 */
[----:B------:R-:W-:Y:S02]  /*5a50*/  FMUL.FTZ R6, R6, R22 ;  /* 0x0000001606067220 */ /* 0x000fe40000410000 */
[----:B------:R-:W-:-:S02]  /*5a60*/  FMUL.FTZ R7, R85, R7 ;  /* 0x0000000755077220 */ /* 0x000fc40000410000 */
[-C--:B------:R-:W-:Y:S02]  /*5a70*/  FFMA.FTZ R165, R42, R6.reuse, R165 ;  /* 0x000000062aa57223 */ /* 0x080fe400000100a5 */
[----:B------:R-:W-:Y:S02]  /*5a80*/  FFMA.FTZ R7, R84, R6, R7 ;  /* 0x0000000654077223 */ /* 0x000fe40000010007 */
[----:B0-----:R-:W-:Y:S02]  /*5a90*/  FMUL.FTZ R96, R41, R87 ;  /* 0x0000005729607220 */ /* 0x001fe40000410000 */
[----:B------:R-:W-:Y:S02]  /*5aa0*/  FMUL.FTZ R6, R107, UR43 ;  /* 0x0000002b6b067c20 */ /* 0x000fe40008410000 */
[C---:B------:R-:W-:Y:S02]  /*5ab0*/  FFMA.FTZ R96, R5.reuse, -R96, R127 ;  /* 0x8000006005607223 */ /* 0x040fe4000001007f */
[----:B------:R-:W-:-:S02]  /*5ac0*/  FMUL.FTZ R5, R5, R107 ;  /* 0x0000006b05057220 */ /* 0x000fc40000410000 */
[----:B------:R-:W-:Y:S02]  /*5ad0*/  FMUL.FTZ R6, R96, R6 ;  /* 0x0000000660067220 */ /* 0x000fe40000410000 */
[-C--:B------:R-:W-:Y:S02]  /*5ae0*/  FFMA.FTZ R164, R41, R5.reuse, R164 ;  /* 0x0000000529a47223 */ /* 0x080fe400000100a4 */
[----:B------:R-:W-:Y:S01]  /*5af0*/  FFMA.FTZ R6, R87, R5, R6 ;  /* 0x0000000557067223 */ /* 0x000fe20000010006 */
[----:B------:R-:W-:Y:S01]  /*5b00*/  PRMT R5, RZ, 0x5410, R56 ;  /* 0x00005410ff057816 */ /* 0x000fe20000000038 */
[----:B------:R-:W-:-:S04]  /*5b10*/  FADD.FTZ R114, R100, R114 ;  /* 0x0000007264727221 */ /* 0x000fc80000010000 */
[----:B------:R-:W-:Y:S02]  /*5b20*/  FMUL.FTZ R100, R40, R5 ;  /* 0x0000000528647220 */ /* 0x000fe40000410000 */
[----:B------:R-:W-:Y:S02]  /*5b30*/  FADD.FTZ R132, R6, R132 ;  /* 0x0000008406847221 */ /* 0x000fe40000010000 */
[----:B------:R-:W-:Y:S02]  /*5b40*/  FFMA.FTZ R100, R4, -R100, R128 ;  /* 0x8000006404647223 */ /* 0x000fe40000010080 */
[----:B------:R-:W-:Y:S02]  /*5b50*/  FMUL.FTZ R6, R108, UR43 ;  /* 0x0000002b6c067c20 */ /* 0x000fe40008410000 */
[----:B------:R-:W-:Y:S02]  /*5b60*/  FMUL.FTZ R4, R4, R108 ;  /* 0x0000006c04047220 */ /* 0x000fe40000410000 */
[----:B------:R-:W-:-:S02]  /*5b70*/  FMUL.FTZ R6, R100, R6 ;  /* 0x0000000664067220 */ /* 0x000fc40000410000 */
[-C--:B------:R-:W-:Y:S02]  /*5b80*/  FFMA.FTZ R163, R40, R4.reuse, R163 ;  /* 0x0000000428a37223 */ /* 0x080fe400000100a3 */
[----:B------:R-:W-:Y:S02]  /*5b90*/  FFMA.FTZ R4, R5, R4, R6 ;  /* 0x0000000405047223 */ /* 0x000fe40000010006 */
[----:B------:R-:W-:Y:S01]  /*5ba0*/  FMUL.FTZ R6, R13, R29 ;  /* 0x0000001d0d067220 */ /* 0x000fe20000410000 */
[----:B------:R-:W-:Y:S01]  /*5bb0*/  PRMT R13, RZ, 0x5410, R55 ;  /* 0x00005410ff0d7816 */ /* 0x000fe20000000037 */
[----:B------:R-:W-:-:S04]  /*5bc0*/  FMUL.FTZ R29, R29, UR43 ;  /* 0x0000002b1d1d7c20 */ /* 0x000fc80008410000 */
[----:B------:R-:W-:Y:S02]  /*5bd0*/  FMUL.FTZ R86, R86, R29 ;  /* 0x0000001d56567220 */ /* 0x000fe40000410000 */
[----:B------:R-:W-:Y:S02]  /*5be0*/  FMUL.FTZ R29, R39, R13 ;  /* 0x0000000d271d7220 */ /* 0x000fe40000410000 */
[----:B------:R-:W-:Y:S02]  /*5bf0*/  FADD.FTZ R133, R4, R133 ;  /* 0x0000008504857221 */ /* 0x000fe40000010000 */
[----:B------:R-:W-:Y:S02]  /*5c00*/  FFMA.FTZ R29, R3, -R29, R129 ;  /* 0x8000001d031d7223 */ /* 0x000fe40000010081 */
[----:B------:R-:W-:Y:S02]  /*5c10*/  FMUL.FTZ R4, R109, UR43 ;  /* 0x0000002b6d047c20 */ /* 0x000fe40008410000 */
[----:B------:R-:W-:-:S02]  /*5c20*/  FMUL.FTZ R3, R3, R109 ;  /* 0x0000006d03037220 */ /* 0x000fc40000410000 */
[----:B------:R-:W-:Y:S02]  /*5c30*/  FMUL.FTZ R4, R29, R4 ;  /* 0x000000041d047220 */ /* 0x000fe40000410000 */
[-C--:B------:R-:W-:Y:S02]  /*5c40*/  FFMA.FTZ R162, R39, R3.reuse, R162 ;  /* 0x0000000327a27223 */ /* 0x080fe400000100a2 */
[----:B------:R-:W-:Y:S02]  /*5c50*/  FFMA.FTZ R4, R13, R3, R4 ;  /* 0x000000030d047223 */ /* 0x000fe40000010004 */
[----:B------:R-:W-:Y:S01]  /*5c60*/  FMUL.FTZ R3, R15, R98 ;  /* 0x000000620f037220 */ /* 0x000fe20000410000 */
[----:B------:R-:W-:Y:S01]  /*5c70*/  PRMT R15, RZ, 0x5410, R54 ;  /* 0x00005410ff0f7816 */ /* 0x000fe20000000036 */
[----:B------:R-:W-:Y:S02]  /*5c80*/  FMUL.FTZ R98, R98, UR43 ;  /* 0x0000002b62627c20 */ /* 0x000fe40008410000 */
[----:B------:R-:W-:-:S02]  /*5c90*/  FADD.FTZ R136, R4, R136 ;  /* 0x0000008804887221 */ /* 0x000fc40000010000 */
[----:B------:R-:W-:Y:S02]  /*5ca0*/  FMUL.FTZ R4, R83, R98 ;  /* 0x0000006253047220 */ /* 0x000fe40000410000 */
[----:B------:R-:W-:Y:S02]  /*5cb0*/  FMUL.FTZ R83, R38, R15 ;  /* 0x0000000f26537220 */ /* 0x000fe40000410000 */
[----:B------:R-:W-:Y:S02]  /*5cc0*/  FADD.FTZ R118, R7, R118 ;  /* 0x0000007607767221 */ /* 0x000fe40000010000 */
[----:B------:R-:W-:Y:S02]  /*5cd0*/  FFMA.FTZ R83, R2, -R83, R130 ;  /* 0x8000005302537223 */ /* 0x000fe40000010082 */
[----:B------:R-:W-:Y:S02]  /*5ce0*/  FMUL.FTZ R7, R110, UR43 ;  /* 0x0000002b6e077c20 */ /* 0x000fe40008410000 */
[----:B------:R-:W-:-:S02]  /*5cf0*/  FMUL.FTZ R2, R2, R110 ;  /* 0x0000006e02027220 */ /* 0x000fc40000410000 */
[----:B------:R-:W-:-:S04]  /*5d00*/  FMUL.FTZ R7, R83, R7 ;  /* 0x0000000753077220 */ /* 0x000fc80000410000 */
[----:B------:R-:W-:-:S04]  /*5d10*/  FFMA.FTZ R7, R15, R2, R7 ;  /* 0x000000020f077223 */ /* 0x000fc80000010007 */
[----:B------:R-:W-:Y:S02]  /*5d20*/  FADD.FTZ R137, R7, R137 ;  /* 0x0000008907897221 */ /* 0x000fe40000010000 */
[----:B------:R-:W-:Y:S02]  /*5d30*/  FADD.FTZ R116, R8, R116 ;  /* 0x0000007408747221 */ /* 0x000fe40000010000 */
[----:B------:R-:W-:Y:S02]  /*5d40*/  FMUL.FTZ R8, R111, UR43 ;  /* 0x0000002b6f087c20 */ /* 0x000fe40008410000 */
[----:B------:R-:W-:Y:S02]  /*5d50*/  FFMA.FTZ R161, R38, R2, R161 ;  /* 0x0000000226a17223 */ /* 0x000fe400000100a1 */
[----:B------:R-:W-:Y:S02]  /*5d60*/  FMUL.FTZ R2, R0, R111 ;  /* 0x0000006f00027220 */ /* 0x000fe40000410000 */
[----:B------:R-:W-:-:S02]  /*5d70*/  FADD.FTZ R113, R97, R113 ;  /* 0x0000007161717221 */ /* 0x000fc40000010000 */
[----:B------:R-:W-:Y:S02]  /*5d80*/  FFMA.FTZ R160, R37, R2, R160 ;  /* 0x0000000225a07223 */ /* 0x000fe400000100a0 */
[----:B------:R-:W-:Y:S02]  /*5d90*/  FMUL.FTZ R97, R14, R28 ;  /* 0x0000001c0e617220 */ /* 0x000fe40000410000 */
[----:B------:R-:W-:Y:S02]  /*5da0*/  FMUL.FTZ R23, R43, R23 ;  /* 0x000000172b177220 */ /* 0x000fe40000410000 */
[----:B------:R-:W-:Y:S02]  /*5db0*/  FMUL.FTZ R111, R37, R111 ;  /* 0x0000006f256f7220 */ /* 0x000fe40000410000 */
[----:B------:R-:W-:Y:S02]  /*5dc0*/  FMUL.FTZ R103, R42, R22 ;  /* 0x000000162a677220 */ /* 0x000fe40000410000 */
[----:B------:R-:W-:-:S02]  /*5dd0*/  FMUL.FTZ R108, R40, R108 ;  /* 0x0000006c286c7220 */ /* 0x000fc40000410000 */
[----:B------:R-:W-:Y:S02]  /*5de0*/  FMUL.FTZ R110, R38, R110 ;  /* 0x0000006e266e7220 */ /* 0x000fe40000410000 */
[----:B------:R-:W-:Y:S02]  /*5df0*/  FFMA.FTZ R24, R27, R23, R24 ;  /* 0x000000171b187223 */ /* 0x000fe40000010018 */
[----:B------:R-:W-:Y:S02]  /*5e00*/  FMUL.FTZ R5, R5, R108 ;  /* 0x0000006c05057220 */ /* 0x000fe40000410000 */
[----:B------:R-:W-:Y:S01]  /*5e10*/  FFMA.FTZ R85, R85, R103, R24 ;  /* 0x0000006755557223 */ /* 0x000fe20000010018 */
[C---:B------:R-:W-:Y:S01]  /*5e20*/  IADD3 R22, R95.reuse, 0x80, RZ ;  /* 0x000000805f167810 */ /* 0x040fe20007ffe0ff */
[----:B------:R-:W-:Y:S01]  /*5e30*/  FADD.FTZ R112, R32, R112 ;  /* 0x0000007020707221 */ /* 0x000fe20000010000 */
[C---:B------:R-:W-:Y:S02]  /*5e40*/  IADD3 R24, R95.reuse, 0x100, RZ ;  /* 0x000001005f187810 */ /* 0x040fe40007ffe0ff */
[----:B------:R-:W-:-:S02]  /*5e50*/  IADD3 R106, R95, 0x280, RZ ;  /* 0x000002805f6a7810 */ /* 0x000fc40007ffe0ff */
[C---:B------:R-:W-:Y:S02]  /*5e60*/  IADD3 R104, R95.reuse, 0x300, RZ ;  /* 0x000003005f687810 */ /* 0x040fe40007ffe0ff */
[----:B------:R-:W-:Y:S01]  /*5e70*/  IADD3 R32, R95, 0x680, RZ ;  /* 0x000006805f207810 */ /* 0x000fe20007ffe0ff */
[----:B------:R-:W-:Y:S01]  /*5e80*/  FMUL.FTZ R134, R158, R134 ;  /* 0x000000869e867220 */ /* 0x000fe20000410000 */
[-C--:B------:R-:W-:Y:S02]  /*5e90*/  LEA.HI.SX32 R106, R106, R95.reuse, 0x1b ;  /* 0x0000005f6a6a7211 */ /* 0x080fe400078fdaff */
[----:B------:R-:W-:Y:S01]  /*5ea0*/  LEA.HI.SX32 R104, R104, R95, 0x1b ;  /* 0x0000005f68687211 */ /* 0x000fe200078fdaff */
[----:B------:R-:W-:Y:S02]  /*5eb0*/  FMUL.FTZ R135, R157, R135 ;  /* 0x000000879d877220 */ /* 0x000fe40000410000 */
[----:B------:R-:W-:Y:S01]  /*5ec0*/  FMUL.FTZ R119, R154, R119 ;  /* 0x000000779a777220 */ /* 0x000fe20000410000 */
[----:B------:R-:W-:-:S04]  /*5ed0*/  UIMAD UR34, UR13, UR34, URZ ;  /* 0x000000220d2272a4 */ /* 0x000fc8000f8e023f */
[----:B------:R-:W-:Y:S02]  /*5ee0*/  UIMAD UR34, UR14, UR35, UR34 ;  /* 0x000000230e2272a4 */ /* 0x000fe4000f8e0222 */
[----:B------:R-:W-:Y:S01]  /*5ef0*/  UIMAD UR36, UR13, UR36, URZ ;  /* 0x000000240d2472a4 */ /* 0x000fe2000f8e023f */
[-C--:B---3--:R-:W-:Y:S02]  /*5f00*/  FFMA.FTZ R102, R49, R6.reuse, R102 ;  /* 0x0000000631667223 */ /* 0x088fe40000010066 */
[----:B------:R-:W-:Y:S01]  /*5f10*/  FFMA.FTZ R6, R81, R6, R86 ;  /* 0x0000000651067223 */ /* 0x000fe20000010056 */
[----:B------:R-:W-:-:S05]  /*5f20*/  PRMT R86, RZ, 0x5410, R53 ;  /* 0x00005410ff567816 */ /* 0x000fca0000000035 */
[----:B------:R-:W-:-:S04]  /*5f30*/  FMUL.FTZ R7, R37, R86 ;  /* 0x0000005625077220 */ /* 0x000fc80000410000 */
[----:B------:R-:W-:-:S04]  /*5f40*/  FFMA.FTZ R7, R0, -R7, R131 ;  /* 0x8000000700077223 */ /* 0x000fc80000010083 */
[----:B------:R-:W-:-:S04]  /*5f50*/  FMUL.FTZ R0, R7, R8 ;  /* 0x0000000807007220 */ /* 0x000fc80000410000 */
[----:B------:R-:W-:-:S04]  /*5f60*/  FFMA.FTZ R0, R86, R2, R0 ;  /* 0x0000000256007223 */ /* 0x000fc80000010000 */
[----:B------:R-:W-:Y:S02]  /*5f70*/  FADD.FTZ R138, R0, R138 ;  /* 0x0000008a008a7221 */ /* 0x000fe40000010000 */
[C---:B------:R-:W-:Y:S02]  /*5f80*/  FFMA.FTZ R0, R80.reuse, R3, R4 ;  /* 0x0000000350007223 */ /* 0x040fe40000010004 */
[----:B------:R-:W-:Y:S02]  /*5f90*/  FMUL.FTZ R80, R80, R20 ;  /* 0x0000001450507220 */ /* 0x000fe40000410000 */
[----:B------:R-:W-:Y:S02]  /*5fa0*/  FMUL.FTZ R20, R16, R31 ;  /* 0x0000001f10147220 */ /* 0x000fe40000410000 */
[----:B------:R-:W-:-:S04]  /*5fb0*/  FMUL.FTZ R16, R31, UR43 ;  /* 0x0000002b1f107c20 */ /* 0x000fc80008410000 */
[----:B------:R-:W-:Y:S01]  /*5fc0*/  FMUL.FTZ R16, R21, R16 ;  /* 0x0000001015107220 */ /* 0x000fe20000410000 */
[----:B------:R-:W-:-:S04]  /*5fd0*/  SHF.L.U32 R21, R95, 0x4, RZ ;  /* 0x000000045f157819 */ /* 0x000fc800000006ff */
[C---:B------:R-:W-:Y:S02]  /*5fe0*/  IADD3 R2, R21.reuse, 0x1, RZ ;  /* 0x0000000115027810 */ /* 0x040fe40007ffe0ff */
[C---:B------:R-:W-:Y:S02]  /*5ff0*/  IADD3 R4, R21.reuse, 0x2, RZ ;  /* 0x0000000215047810 */ /* 0x040fe40007ffe0ff */
[C---:B------:R-:W-:Y:S01]  /*6000*/  IADD3 R28, R21.reuse, 0x3, RZ ;  /* 0x00000003151c7810 */ /* 0x040fe20007ffe0ff */
[----:B----4-:R-:W-:Y:S01]  /*6010*/  FFMA.FTZ R101, R50, R3, R101 ;  /* 0x0000000332657223 */ /* 0x010fe20000010065 */
[-C--:B------:R-:W-:Y:S01]  /*6020*/  LEA.HI.SX32 R8, R21, R21.reuse, 0x1b ;  /* 0x0000001515087211 */ /* 0x080fe200078fdaff */
[----:B------:R-:W-:Y:S01]  /*6030*/  FMUL.FTZ R31, R18, R30 ;  /* 0x0000001e121f7220 */ /* 0x000fe20000410000 */
[-C--:B------:R-:W-:Y:S01]  /*6040*/  LEA.HI.SX32 R2, R2, R21.reuse, 0x1b ;  /* 0x0000001502027211 */ /* 0x080fe200078fdaff */
[----:B------:R-:W-:Y:S01]  /*6050*/  FMUL.FTZ R81, R81, R82 ;  /* 0x0000005251517220 */ /* 0x000fe20000410000 */
[----:B------:R-:W-:-:S02]  /*6060*/  LEA.HI.SX32 R3, R4, R21, 0x1b ;  /* 0x0000001504037211 */ /* 0x000fc400078fdaff */
[----:B------:R-:W-:Y:S01]  /*6070*/  LEA.HI.SX32 R4, R28, R21, 0x1b ;  /* 0x000000151c047211 */ /* 0x000fe200078fdaff */
[----:B------:R-:W-:Y:S04]  /*6080*/  STS [R8.X4+0x2100], R97 ;  /* 0x0021006108007388 */ /* 0x000fe80000004800 */
[----:B------:R-:W-:Y:S04]  /*6090*/  STS [R2.X4+0x2104], R31 ;  /* 0x0021041f02007388 */ /* 0x000fe80000004800 */
[----:B------:R-:W-:Y:S04]  /*60a0*/  STS [R3.X4+0x2108], R80 ;  /* 0x0021085003007388 */ /* 0x000fe80000004800 */
[----:B------:R-:W-:Y:S04]  /*60b0*/  STS [R4.X4+0x210c], R81 ;  /* 0x00210c5104007388 */ /* 0x000fe80000004800 */
[----:B------:R0:W-:Y:S04]  /*60c0*/  STS [R8.X4+0x2110], R12 ;  /* 0x0021100c08007388 */ /* 0x0001e80000004800 */
[----:B------:R1:W-:Y:S01]  /*60d0*/  STS [R8.X4+0x2118], R10 ;  /* 0x0021180a08007388 */ /* 0x0003e20000004800 */
[----:B------:R-:W-:-:S03]  /*60e0*/  FMUL.FTZ R86, R86, R111 ;  /* 0x0000006f56567220 */ /* 0x000fc60000410000 */
[----:B------:R-:W-:Y:S01]  /*60f0*/  STL [R1+0x18], R102 ;  /* 0x0000186601007387 */ /* 0x000fe20000100800 */
[----:B0-----:R-:W-:-:S03]  /*6100*/  FMUL.FTZ R12, R41, R107 ;  /* 0x0000006b290c7220 */ /* 0x001fc60000410000 */
[----:B------:R0:W-:Y:S01]  /*6110*/  STL [R1+0x1c], R101 ;  /* 0x00001c6501007387 */ /* 0x0001e20000100800 */
[----:B-1----:R-:W-:-:S03]  /*6120*/  FMUL.FTZ R10, R39, R109 ;  /* 0x0000006d270a7220 */ /* 0x002fc60000410000 */
[----:B------:R1:W-:Y:S01]  /*6130*/  STS [R8.X4+0x211c], R9 ;  /* 0x00211c0908007388 */ /* 0x0003e20000004800 */
[----:B------:R-:W-:Y:S02]  /*6140*/  FMUL.FTZ R87, R87, R12 ;  /* 0x0000000c57577220 */ /* 0x000fe40000410000 */
[----:B------:R-:W-:Y:S02]  /*6150*/  FMUL.FTZ R13, R13, R10 ;  /* 0x0000000a0d0d7220 */ /* 0x000fe40000410000 */
[----:B0-----:R-:W-:Y:S02]  /*6160*/  FMUL.FTZ R101, R26, R23 ;  /* 0x000000171a657220 */ /* 0x001fe40000410000 */
[----:B------:R-:W-:Y:S02]  /*6170*/  FMUL.FTZ R23, R84, R103 ;  /* 0x0000006754177220 */ /* 0x000fe40000410000 */
[----:B-1----:R-:W-:Y:S01]  /*6180*/  FMUL.FTZ R9, R15, R110 ;  /* 0x0000006e0f097220 */ /* 0x002fe20000410000 */
[----:B------:R-:W-:Y:S04]  /*6190*/  STS [R8.X4+0x2114], R11 ;  /* 0x0021140b08007388 */ /* 0x000fe80000004800 */
[----:B------:R-:W-:Y:S04]  /*61a0*/  STS [R8.X4+0x2120], R25 ;  /* 0x0021201908007388 */ /* 0x000fe80000004800 */
[----:B------:R-:W-:Y:S04]  /*61b0*/  STS [R8.X4+0x2124], R101 ;  /* 0x0021246508007388 */ /* 0x000fe80000004800 */
[----:B------:R-:W-:Y:S04]  /*61c0*/  STS [R8.X4+0x2128], R23 ;  /* 0x0021281708007388 */ /* 0x000fe80000004800 */
[----:B------:R-:W-:Y:S04]  /*61d0*/  STS [R8.X4+0x212c], R87 ;  /* 0x00212c5708007388 */ /* 0x000fe80000004800 */
[----:B------:R-:W-:Y:S04]  /*61e0*/  STS [R8.X4+0x2130], R5 ;  /* 0x0021300508007388 */ /* 0x000fe80000004800 */
[----:B------:R-:W-:Y:S04]  /*61f0*/  STS [R8.X4+0x2134], R13 ;  /* 0x0021340d08007388 */ /* 0x000fe80000004800 */
[----:B------:R-:W-:Y:S04]  /*6200*/  STS [R8.X4+0x2138], R9 ;  /* 0x0021380908007388 */ /* 0x000fe80000004800 */
[----:B------:R0:W-:Y:S04]  /*6210*/  STS [R8.X4+0x213c], R86 ;  /* 0x00213c5608007388 */ /* 0x0001e80000004800 */
[----:B------:R-:W-:Y:S01]  /*6220*/  BAR.SYNC.DEFER_BLOCKING 0x0 ;  /* 0x0000000000007b1d */ /* 0x000fe20000010000 */
[----:B------:R-:W-:-:S04]  /*6230*/  FFMA.FTZ R85, R96, R12, R85 ;  /* 0x0000000c60557223 */ /* 0x000fc80000010055 */
[----:B------:R-:W-:Y:S01]  /*6240*/  FFMA.FTZ R100, R100, R108, R85 ;  /* 0x0000006c64647223 */ /* 0x000fe20000010055 */
[C---:B------:R-:W-:Y:S02]  /*6250*/  IADD3 R108, R95.reuse, 0x180, RZ ;  /* 0x000001805f6c7810 */ /* 0x040fe40007ffe0ff */
[----:B------:R-:W-:Y:S01]  /*6260*/  IADD3 R80, R95, 0x200, RZ ;  /* 0x000002005f507810 */ /* 0x000fe20007ffe0ff */
[----:B------:R-:W-:Y:S01]  /*6270*/  FFMA.FTZ R100, R29, R10, R100 ;  /* 0x0000000a1d647223 */ /* 0x000fe20000010064 */
[C---:B------:R-:W-:Y:S02]  /*6280*/  IADD3 R26, R95.reuse, 0x380, RZ ;  /* 0x000003805f1a7810 */ /* 0x040fe40007ffe0ff */
[C---:B------:R-:W-:Y:S02]  /*6290*/  IADD3 R102, R95.reuse, 0x400, RZ ;  /* 0x000004005f667810 */ /* 0x040fe40007ffe0ff */
[C---:B------:R-:W-:Y:S02]  /*62a0*/  IADD3 R28, R95.reuse, 0x480, RZ ;  /* 0x000004805f1c7810 */ /* 0x040fe40007ffe0ff */
[----:B------:R-:W-:-:S02]  /*62b0*/  IADD3 R96, R95, 0x500, RZ ;  /* 0x000005005f607810 */ /* 0x000fc40007ffe0ff */
[C---:B------:R-:W-:Y:S02]  /*62c0*/  IADD3 R30, R95.reuse, 0x580, RZ ;  /* 0x000005805f1e7810 */ /* 0x040fe40007ffe0ff */
[C---:B0-----:R-:W-:Y:S02]  /*62d0*/  IADD3 R86, R95.reuse, 0x600, RZ ;  /* 0x000006005f567810 */ /* 0x041fe40007ffe0ff */
[C---:B------:R-:W-:Y:S02]  /*62e0*/  IADD3 R84, R95.reuse, 0x700, RZ ;  /* 0x000007005f547810 */ /* 0x040fe40007ffe0ff */
[----:B------:R-:W-:Y:S01]  /*62f0*/  IADD3 R10, R95, 0x780, RZ ;  /* 0x000007805f0a7810 */ /* 0x000fe20007ffe0ff */
[----:B------:R-:W-:Y:S01]  /*6300*/  FFMA.FTZ R15, R83, R110, R100 ;  /* 0x0000006e530f7223 */ /* 0x000fe20000010064 */
[-C--:B------:R-:W-:Y:S01]  /*6310*/  LEA.HI.SX32 R12, R95, R95.reuse, 0x1b ;  /* 0x0000005f5f0c7211 */ /* 0x080fe200078fdaff */
[----:B------:R-:W0:Y:S01]  /*6320*/  LDS R25, [R106.X4+0x2b00] ;  /* 0x002b00006a197984 */ /* 0x000e220000004800 */
[----:B------:R-:W-:-:S02]  /*6330*/  LEA.HI.SX32 R101, R22, R95, 0x1b ;  /* 0x0000005f16657211 */ /* 0x000fc400078fdaff */
[-C--:B------:R-:W-:Y:S01]  /*6340*/  LEA.HI.SX32 R109, R24, R95.reuse, 0x1b ;  /* 0x0000005f186d7211 */ /* 0x080fe200078fdaff */
[----:B------:R-:W1:Y:S01]  /*6350*/  LDS R105, [R12.X4+0x2100] ;  /* 0x002100000c697984 */ /* 0x000e620000004800 */
[-C--:B------:R-:W-:Y:S02]  /*6360*/  LEA.HI.SX32 R108, R108, R95.reuse, 0x1b ;  /* 0x0000005f6c6c7211 */ /* 0x080fe400078fdaff */
[-C--:B------:R-:W-:Y:S01]  /*6370*/  LEA.HI.SX32 R107, R80, R95.reuse, 0x1b ;  /* 0x0000005f506b7211 */ /* 0x080fe200078fdaff */
[----:B------:R-:W2:Y:S01]  /*6380*/  LDS R98, [R101.X4+0x2300] ;  /* 0x0023000065627984 */ /* 0x000ea20000004800 */
[-C--:B------:R-:W-:Y:S02]  /*6390*/  LEA.HI.SX32 R103, R26, R95.reuse, 0x1b ;  /* 0x0000005f1a677211 */ /* 0x080fe400078fdaff */
[-C--:B------:R-:W-:Y:S01]  /*63a0*/  LEA.HI.SX32 R102, R102, R95.reuse, 0x1b ;  /* 0x0000005f66667211 */ /* 0x080fe200078fdaff */
[----:B------:R-:W3:Y:S01]  /*63b0*/  LDS R22, [R109.X4+0x2500] ;  /* 0x002500006d167984 */ /* 0x000ee20000004800 */
[----:B------:R-:W-:-:S02]  /*63c0*/  LEA.HI.SX32 R97, R28, R95, 0x1b ;  /* 0x0000005f1c617211 */ /* 0x000fc400078fdaff */
[-C--:B------:R-:W-:Y:S01]  /*63d0*/  LEA.HI.SX32 R96, R96, R95.reuse, 0x1b ;  /* 0x0000005f60607211 */ /* 0x080fe200078fdaff */
[----:B------:R-:W4:Y:S01]  /*63e0*/  LDS R23, [R108.X4+0x2700] ;  /* 0x002700006c177984 */ /* 0x000f220000004800 */
[-C--:B------:R-:W-:Y:S02]  /*63f0*/  LEA.HI.SX32 R87, R30, R95.reuse, 0x1b ;  /* 0x0000005f1e577211 */ /* 0x080fe400078fdaff */
[-C--:B------:R-:W-:Y:S01]  /*6400*/  LEA.HI.SX32 R86, R86, R95.reuse, 0x1b ;  /* 0x0000005f56567211 */ /* 0x080fe200078fdaff */
[----:B------:R-:W0:Y:S01]  /*6410*/  LDS R24, [R107.X4+0x2900] ;  /* 0x002900006b187984 */ /* 0x000e220000004800 */
[-C--:B------:R-:W-:Y:S02]  /*6420*/  LEA.HI.SX32 R85, R32, R95.reuse, 0x1b ;  /* 0x0000005f20557211 */ /* 0x080fe400078fdaff */
[-C--:B------:R-:W-:Y:S01]  /*6430*/  LEA.HI.SX32 R84, R84, R95.reuse, 0x1b ;  /* 0x0000005f54547211 */ /* 0x080fe200078fdaff */
[----:B------:R-:W0:Y:S01]  /*6440*/  LDS R26, [R104.X4+0x2d00] ;  /* 0x002d0000681a7984 */ /* 0x000e220000004800 */
[----:B------:R-:W-:Y:S01]  /*6450*/  LEA.HI.SX32 R83, R10, R95, 0x1b ;  /* 0x0000005f0a537211 */ /* 0x000fe200078fdaff */
[----:B------:R-:W-:-:S02]  /*6460*/  FMUL.FTZ R10, R155, R141 ;  /* 0x0000008d9b0a7220 */ /* 0x000fc40000410000 */
[----:B------:R-:W0:Y:S01]  /*6470*/  LDS R27, [R103.X4+0x2f00] ;  /* 0x002f0000671b7984 */ /* 0x000e220000004800 */
[----:B------:R-:W-:-:S03]  /*6480*/  FMUL.FTZ R5, R153, R120 ;  /* 0x0000007899057220 */ /* 0x000fc60000410000 */
[----:B------:R-:W0:Y:S04]  /*6490*/  LDS R28, [R102.X4+0x3100] ;  /* 0x00310000661c7984 */ /* 0x000e280000004800 */
[----:B------:R-:W0:Y:S04]  /*64a0*/  LDS R29, [R97.X4+0x3300] ;  /* 0x00330000611d7984 */ /* 0x000e280000004800 */
[----:B------:R-:W0:Y:S04]  /*64b0*/  LDS R30, [R96.X4+0x3500] ;  /* 0x00350000601e7984 */ /* 0x000e280000004800 */
[----:B------:R-:W0:Y:S04]  /*64c0*/  LDS R31, [R87.X4+0x3700] ;  /* 0x00370000571f7984 */ /* 0x000e280000004800 */
[----:B------:R-:W0:Y:S04]  /*64d0*/  LDS R32, [R86.X4+0x3900] ;  /* 0x0039000056207984 */ /* 0x000e280000004800 */
[----:B------:R-:W0:Y:S04]  /*64e0*/  LDS R80, [R85.X4+0x3b00] ;  /* 0x003b000055507984 */ /* 0x000e280000004800 */
[----:B------:R-:W0:Y:S04]  /*64f0*/  LDS R81, [R84.X4+0x3d00] ;  /* 0x003d000054517984 */ /* 0x000e280000004800 */
[----:B------:R-:W0:Y:S04]  /*6500*/  LDS R82, [R83.X4+0x3f00] ;  /* 0x003f000053527984 */ /* 0x000e280000004800 */
[----:B------:R-:W-:Y:S04]  /*6510*/  STS [R8.X4+0x4200], R134 ;  /* 0x0042008608007388 */ /* 0x000fe80000004800 */
[----:B------:R-:W-:Y:S04]  /*6520*/  STS [R2.X4+0x4204], R135 ;  /* 0x0042048702007388 */ /* 0x000fe80000004800 */
[----:B------:R5:W-:Y:S04]  /*6530*/  STS [R3.X4+0x4208], R10 ;  /* 0x0042080a03007388 */ /* 0x000be80000004800 */
[----:B------:R1:W-:Y:S04]  /*6540*/  STS [R4.X4+0x420c], R119 ;  /* 0x00420c7704007388 */ /* 0x0003e80000004800 */
[----:B------:R2:W-:Y:S01]  /*6550*/  STS [R8.X4+0x4210], R5 ;  /* 0x0042100508007388 */ /* 0x0005e20000004800 */
[----:B-----5:R-:W-:-:S02]  /*6560*/  IMAD.U32 R3, RZ, RZ, UR14 ;  /* 0x0000000eff037e24 */ /* 0x020fc4000f8e00ff */
[----:B-1----:R-:W-:Y:S02]  /*6570*/  IMAD.MOV.U32 R4, RZ, RZ, R95 ;  /* 0x000000ffff047224 */ /* 0x002fe400078e005f */
[----:B--2---:R-:W-:-:S04]  /*6580*/  IMAD.MOV.U32 R5, RZ, RZ, RZ ;  /* 0x000000ffff057224 */ /* 0x004fc800078e00ff */
[----:B------:R-:W-:-:S04]  /*6590*/  IMAD.WIDE.U32 R2, R3, c[0x0][0x298], R4 ;  /* 0x0000a60003027a25 */ /* 0x000fc800078e0004 */
[----:B------:R-:W-:Y:S01]  /*65a0*/  IMAD.U32 R13, RZ, RZ, UR14 ;  /* 0x0000000eff0d7e24 */ /* 0x000fe2000f8e00ff */
[----:B------:R-:W-:Y:S01]  /*65b0*/  IADD3 R3, R3, UR34, RZ ;  /* 0x0000002203037c10 */ /* 0x000fe2000fffe0ff */
[----:B------:R-:W-:Y:S02]  /*65c0*/  ULDC.64 UR34, c[0x0][0x2a0] ;  /* 0x0000a80000227ab9 */ /* 0x000fe40000000a00 */
[----:B------:R-:W-:Y:S01]  /*65d0*/  IMAD.WIDE.U32 R4, R13, c[0x0][0x2b8], R4 ;  /* 0x0000ae000d047a25 */ /* 0x000fe200078e0004 */
[----:B------:R-:W-:-:S03]  /*65e0*/  UIMAD UR34, UR10, UR34, URZ ;  /* 0x000000220a2272a4 */ /* 0x000fc6000f8e023f */
[----:B------:R-:W-:Y:S02]  /*65f0*/  IMAD.U32 R13, RZ, RZ, UR11 ;  /* 0x0000000bff0d7e24 */ /* 0x000fe4000f8e00ff */
[----:B------:R-:W-:Y:S01]  /*6600*/  FMUL.FTZ R11, R149, R124 ;  /* 0x0000007c950b7220 */ /* 0x000fe20000410000 */
[----:B------:R-:W-:Y:S01]  /*6610*/  UIMAD UR36, UR14, UR37, UR36 ;  /* 0x000000250e2472a4 */ /* 0x000fe2000f8e0224 */
[----:B------:R-:W-:Y:S01]  /*6620*/  IMAD.WIDE.U32 R2, R13, c[0x0][0x2a0], R2 ;  /* 0x0000a8000d027a25 */ /* 0x000fe200078e0002 */
[----:B------:R-:W-:Y:S01]  /*6630*/  UIMAD UR34, UR11, UR35, UR34 ;  /* 0x000000230b2272a4 */ /* 0x000fe2000f8e0222 */
[----:B------:R-:W-:Y:S01]  /*6640*/  MOV R100, UR38 ;  /* 0x0000002600647c02 */ /* 0x000fe20008000f00 */
[----:B------:R1:W-:Y:S01]  /*6650*/  STS [R8.X4+0x4220], R11 ;  /* 0x0042200b08007388 */ /* 0x0003e20000004800 */
[----:B------:R-:W-:Y:S01]  /*6660*/  USHF.R.S32.HI UR35, URZ, 0x1f, UR38 ;  /* 0x0000001f3f237899 */ /* 0x000fe20008011426 */
[----:B------:R-:W-:Y:S01]  /*6670*/  IADD3 R5, R5, UR36, RZ ;  /* 0x0000002405057c10 */ /* 0x000fe2000fffe0ff */
[----:B------:R-:W-:Y:S01]  /*6680*/  FMUL.FTZ R9, R151, R122 ;  /* 0x0000007a97097220 */ /* 0x000fe20000410000 */
[----:B------:R-:W-:Y:S01]  /*6690*/  IADD3 R110, R3, UR34, RZ ;  /* 0x00000022036e7c10 */ /* 0x000fe2000fffe0ff */
[----:B------:R-:W-:Y:S01]  /*66a0*/  ULDC.64 UR36, c[0x0][0x2c0] ;  /* 0x0000b00000247ab9 */ /* 0x000fe20000000a00 */
[----:B------:R-:W-:Y:S01]  /*66b0*/  IADD3 R10, P0, R2, UR38, RZ ;  /* 0x00000026020a7c10 */ /* 0x000fe2000ff1e0ff */
[----:B-1----:R-:W-:Y:S01]  /*66c0*/  FMUL.FTZ R11, R145, R128 ;  /* 0x00000080910b7220 */ /* 0x002fe20000410000 */
[----:B------:R-:W-:Y:S01]  /*66d0*/  IADD3 R100, -R100, c[0x0][0x168], -R95 ;  /* 0x00005a0064647a10 */ /* 0x000fe20007ffe95f */
[----:B------:R-:W-:Y:S01]  /*66e0*/  FMUL.FTZ R7, R7, R111 ;  /* 0x0000006f07077220 */ /* 0x000fe20000410000 */
[----:B------:R-:W-:Y:S01]  /*66f0*/  UIMAD UR36, UR10, UR36, URZ ;  /* 0x000000240a2472a4 */ /* 0x000fe2000f8e023f */
[----:B------:R-:W-:Y:S01]  /*6700*/  IMAD.U32 R111, RZ, RZ, UR11 ;  /* 0x0000000bff6f7e24 */ /* 0x000fe2000f8e00ff */
[----:B------:R1:W-:Y:S01]  /*6710*/  STS [R8.X4+0x4230], R11 ;  /* 0x0042300b08007388 */ /* 0x0003e20000004800 */
[----:B------:R-:W-:Y:S01]  /*6720*/  FMUL.FTZ R121, R152, R121 ;  /* 0x0000007998797220 */ /* 0x000fe20000410000 */
[----:B------:R-:W-:Y:S01]  /*6730*/  UIMAD UR36, UR11, UR37, UR36 ;  /* 0x000000250b2472a4 */ /* 0x000fe2000f8e0224 */
[----:B------:R-:W-:Y:S01]  /*6740*/  FMUL.FTZ R123, R150, R123 ;  /* 0x0000007b967b7220 */ /* 0x000fe20000410000 */
[----:B------:R2:W-:Y:S01]  /*6750*/  STS [R8.X4+0x4218], R9 ;  /* 0x0042180908007388 */ /* 0x0005e20000004800 */
[----:B------:R-:W-:-:S02]  /*6760*/  FMUL.FTZ R125, R148, R125 ;  /* 0x0000007d947d7220 */ /* 0x000fc40000410000 */
[----:B------:R-:W-:Y:S01]  /*6770*/  FMUL.FTZ R127, R146, R127 ;  /* 0x0000007f927f7220 */ /* 0x000fe20000410000 */
[----:B-1----:R-:W-:Y:S02]  /*6780*/  IADD3.X R11, R110, UR35, RZ, P0, !PT ;  /* 0x000000236e0b7c10 */ /* 0x002fe400087fe4ff */
[----:B------:R-:W-:Y:S01]  /*6790*/  ISETP.GE.AND P0, PT, R100, 0x1, PT ;  /* 0x000000016400780c */ /* 0x000fe20003f06270 */
[----:B------:R-:W-:Y:S02]  /*67a0*/  FMUL.FTZ R129, R144, R129 ;  /* 0x0000008190817220 */ /* 0x000fe40000410000 */
[----:B--2---:R-:W-:Y:S02]  /*67b0*/  FMUL.FTZ R9, R147, R126 ;  /* 0x0000007e93097220 */ /* 0x004fe40000410000 */
[----:B------:R-:W-:Y:S02]  /*67c0*/  FMUL.FTZ R13, R143, R130 ;  /* 0x000000828f0d7220 */ /* 0x000fe40000410000 */
[----:B------:R-:W-:-:S02]  /*67d0*/  FMUL.FTZ R131, R142, R131 ;  /* 0x000000838e837220 */ /* 0x000fc40000410000 */
[----:B------:R-:W-:Y:S01]  /*67e0*/  IMAD.WIDE.U32 R4, R111, c[0x0][0x2c0], R4 ;  /* 0x0000b0006f047a25 */ /* 0x000fe200078e0004 */
[----:B------:R-:W-:Y:S04]  /*67f0*/  STS [R8.X4+0x4214], R121 ;  /* 0x0042147908007388 */ /* 0x000fe80000004800 */
[----:B------:R-:W-:Y:S01]  /*6800*/  STS [R8.X4+0x421c], R123 ;  /* 0x00421c7b08007388 */ /* 0x000fe20000004800 */
[----:B------:R-:W-:-:S03]  /*6810*/  IADD3 R111, R5, UR36, RZ ;  /* 0x00000024056f7c10 */ /* 0x000fc6000fffe0ff */
[----:B------:R-:W-:Y:S04]  /*6820*/  STS [R8.X4+0x4224], R125 ;  /* 0x0042247d08007388 */ /* 0x000fe80000004800 */
[----:B------:R-:W-:Y:S04]  /*6830*/  STS [R8.X4+0x4228], R9 ;  /* 0x0042280908007388 */ /* 0x000fe80000004800 */
[----:B------:R-:W-:Y:S04]  /*6840*/  STS [R8.X4+0x422c], R127 ;  /* 0x00422c7f08007388 */ /* 0x000fe80000004800 */
[----:B------:R-:W-:Y:S04]  /*6850*/  STS [R8.X4+0x4234], R129 ;  /* 0x0042348108007388 */ /* 0x000fe80000004800 */
[----:B------:R-:W-:Y:S04]  /*6860*/  STS [R8.X4+0x4238], R13 ;  /* 0x0042380d08007388 */ /* 0x000fe80000004800 */
[----:B------:R1:W-:Y:S01]  /*6870*/  STS [R8.X4+0x423c], R131 ;  /* 0x00423c8308007388 */ /* 0x0003e20000004800 */
[----:B------:R-:W-:Y:S01]  /*6880*/  BSSY B0, `(.L_x_920) ;  /* 0x0000019000007945 */ /* 0x000fe20003800000 */
[----:B------:R-:W-:-:S02]  /*6890*/  FMUL.FTZ R17, R17, R99 ;  /* 0x0000006311117220 */ /* 0x000fc40000410000 */
[----:B------:R-:W-:Y:S01]  /*68a0*/  BAR.SYNC.DEFER_BLOCKING 0x0 ;  /* 0x0000000000007b1d */ /* 0x000fe20000010000 */
[----:B-1----:R-:W-:Y:S01]  /*68b0*/  IADD3 R8, P1, R4, UR38, RZ ;  /* 0x0000002604087c10 */ /* 0x002fe2000ff3e0ff */
[----:B------:R-:W-:-:S03]  /*68c0*/  FMUL.FTZ R99, R99, UR43 ;  /* 0x0000002b63637c20 */ /* 0x000fc60008410000 */
[----:B------:R-:W-:Y:S01]  /*68d0*/  IADD3.X R9, R111, UR35, RZ, P1, !PT ;  /* 0x000000236f097c10 */ /* 0x000fe20008ffe4ff */
[----:B------:R-:W-:Y:S05]  /*68e0*/  @!P0 BRA `(.L_x_921) ;  /* 0x0000012000008947 */ /* 0x000fea0003800000 */
[----:B0--34-:R0:W1:Y:S01]  /*68f0*/  LDS R119, [R12.X4+0x4200] ;  /* 0x004200000c777984 */ /* 0x0190620000004800 */
[----:B------:R-:W-:Y:S01]  /*6900*/  ULDC.64 UR34, c[0x0][0x2b0] ;  /* 0x0000ac0000227ab9 */ /* 0x000fe20000000a00 */
[----:B------:R-:W-:Y:S01]  /*6910*/  IMAD.U32 R13, RZ, RZ, UR7 ;  /* 0x00000007ff0d7e24 */ /* 0x000fe2000f8e00ff */
[----:B------:R-:W-:-:S03]  /*6920*/  UIMAD UR34, UR42, UR34, URZ ;  /* 0x000000222a2272a4 */ /* 0x000fc6000f8e023f */
[----:B------:R-:W-:Y:S01]  /*6930*/  IMAD.WIDE.U32 R10, R13, c[0x0][0x2b0], R10 ;  /* 0x0000ac000d0a7a25 */ /* 0x000fe200078e000a */
[----:B------:R-:W-:-:S03]  /*6940*/  UIMAD UR36, UR7, UR35, UR34 ;  /* 0x00000023072472a4 */ /* 0x000fc6000f8e0222 */
[----:B------:R-:W-:Y:S01]  /*6950*/  ULDC.64 UR34, c[0x0][0x2d0] ;  /* 0x0000b40000227ab9 */ /* 0x000fe20000000a00 */
[----:B0-----:R-:W-:Y:S01]  /*6960*/  IMAD.WIDE.U32 R12, R13, c[0x0][0x2d0], R8 ;  /* 0x0000b4000d0c7a25 */ /* 0x001fe200078e0008 */
[----:B------:R-:W-:Y:S01]  /*6970*/  UIMAD UR34, UR42, UR34, URZ ;  /* 0x000000222a2272a4 */ /* 0x000fe2000f8e023f */
[----:B------:R-:W-:Y:S02]  /*6980*/  LEA R8, P0, R10, c[0x0][0x318], 0x2 ;  /* 0x0000c6000a087a11 */ /* 0x000fe400078010ff */
[----:B------:R-:W-:Y:S01]  /*6990*/  IADD3 R9, R11, UR36, RZ ;  /* 0x000000240b097c10 */ /* 0x000fe2000fffe0ff */
[----:B------:R-:W-:-:S03]  /*69a0*/  UIMAD UR34, UR7, UR35, UR34 ;  /* 0x00000023072272a4 */ /* 0x000fc6000f8e0222 */
[----:B------:R-:W-:Y:S02]  /*69b0*/  LEA.HI.X R9, R10, c[0x0][0x31c], R9, 0x2, P0 ;  /* 0x0000c7000a097a11 */ /* 0x000fe400000f1409 */
[C---:B------:R-:W-:Y:S02]  /*69c0*/  LEA R10, P0, R12.reuse, c[0x0][0x320], 0x2 ;  /* 0x0000c8000c0a7a11 */ /* 0x040fe400078010ff */
[----:B------:R-:W-:Y:S01]  /*69d0*/  IADD3 R11, R13, UR34, RZ ;  /* 0x000000220d0b7c10 */ /* 0x000fe2000fffe0ff */
[----:B------:R0:W-:Y:S03]  /*69e0*/  RED.E.ADD.F32.FTZ.RN.STRONG.GPU [R8.64], R105 ;  /* 0x000000690800798e */ /* 0x0001e6000c10e79c */
[----:B------:R-:W-:-:S05]  /*69f0*/  LEA.HI.X R11, R12, c[0x0][0x324], R11, 0x2, P0 ;  /* 0x0000c9000c0b7a11 */ /* 0x000fca00000f140b */
[----:B-1----:R0:W-:Y:S02]  /*6a00*/  RED.E.ADD.F32.FTZ.RN.STRONG.GPU [R10.64], R119 ;  /* 0x000000770a00798e */ /* 0x0021e4000c10e79c */
.L_x_921:
[----:B0--34-:R-:W-:Y:S05]  /*6a10*/  BSYNC B0 ;  /* 0x0000000000007941 */ /* 0x019fea0003800000 */
.L_x_920:
[----:B------:R-:W0:Y:S01]  /*6a20*/  LDS R101, [R101.X4+0x4400] ;  /* 0x0044000065657984 */ /* 0x000e220000004800 */
[----:B------:R-:W-:Y:S01]  /*6a30*/  USHF.L.U64.HI UR37, UR8, 0x2, UR9 ;  /* 0x0000000208257899 */ /* 0x000fe20008010209 */
[----:B------:R-:W-:Y:S01]  /*6a40*/  ISETP.GE.AND P0, PT, R100, 0x81, PT ;  /* 0x000000816400780c */ /* 0x000fe20003f06270 */
[----:B------:R-:W-:Y:S01]  /*6a50*/  ULDC.64 UR34, c[0x0][0x2b0] ;  /* 0x0000ac0000227ab9 */ /* 0x000fe20000000a00 */
[----:B------:R-:W-:Y:S01]  /*6a60*/  LEA R8, P1, R2, c[0x0][0x318], 0x2 ;  /* 0x0000c60002087a11 */ /* 0x000fe200078210ff */
[----:B------:R-:W-:Y:S01]  /*6a70*/  UIMAD UR34, UR37, UR34, URZ ;  /* 0x00000022252272a4 */ /* 0x000fe2000f8e023f */
[----:B------:R-:W-:Y:S01]  /*6a80*/  LEA R10, P2, R4, c[0x0][0x320], 0x2 ;  /* 0x0000c800040a7a11 */ /* 0x000fe200078410ff */
[----:B------:R-:W-:Y:S01]  /*6a90*/  USHF.L.U32 UR43, UR8, 0x2, URZ ;  /* 0x00000002082b7899 */ /* 0x000fe2000800063f */
[----:B------:R-:W-:Y:S01]  /*6aa0*/  BSSY B0, `(.L_x_922) ;  /* 0x0000016000007945 */ /* 0x000fe20003800000 */
[----:B------:R-:W-:Y:S02]  /*6ab0*/  LEA.HI.X R9, R2, c[0x0][0x31c], R110, 0x2, P1 ;  /* 0x0000c70002097a11 */ /* 0x000fe400008f146e */
[----:B------:R-:W-:Y:S01]  /*6ac0*/  UIMAD UR36, UR43, UR35, UR34 ;  /* 0x000000232b2472a4 */ /* 0x000fe2000f8e0222 */
[----:B------:R-:W-:-:S02]  /*6ad0*/  LEA.HI.X R11, R4, c[0x0][0x324], R111, 0x2, P2 ;  /* 0x0000c900040b7a11 */ /* 0x000fc400010f146f */
[----:B------:R-:W-:Y:S02]  /*6ae0*/  ULDC.64 UR34, c[0x0][0x2d0] ;  /* 0x0000b40000227ab9 */ /* 0x000fe40000000a00 */
[----:B------:R-:W-:Y:S02]  /*6af0*/  UIMAD UR34, UR37, UR34, URZ ;  /* 0x00000022252272a4 */ /* 0x000fe4000f8e023f */
[----:B------:R-:W-:Y:S02]  /*6b00*/  UIMAD UR37, UR6, -0x800, UR12 ;  /* 0xfffff800062578a4 */ /* 0x000fe4000f8e020c */
[----:B------:R-:W-:Y:S02]  /*6b10*/  UIMAD UR35, UR43, UR35, UR34 ;  /* 0x000000232b2372a4 */ /* 0x000fe4000f8e0222 */
[----:B------:R-:W-:Y:S01]  /*6b20*/  USHF.R.S32.HI UR34, URZ, 0x1f, UR37 ;  /* 0x0000001f3f227899 */ /* 0x000fe20008011425 */
[----:B------:R-:W-:Y:S06]  /*6b30*/  @!P0 BRA `(.L_x_923) ;  /* 0x000000c000008947 */ /* 0x000fec0003800000 */
[----:B------:R-:W-:Y:S02]  /*6b40*/  IMAD.U32 R3, RZ, RZ, UR37 ;  /* 0x00000025ff037e24 */ /* 0x000fe4000f8e00ff */
[----:B------:R-:W-:-:S02]  /*6b50*/  IMAD.U32 R5, RZ, RZ, UR43 ;  /* 0x0000002bff057e24 */ /* 0x000fc4000f8e00ff */
[----:B------:R-:W-:-:S06]  /*6b60*/  IMAD.WIDE R2, R3, 0x4, R8 ;  /* 0x0000000403027825 */ /* 0x000fcc00078e0208 */
[----:B------:R-:W-:-:S05]  /*6b70*/  IMAD.WIDE.U32 R2, R5, c[0x0][0x2b0], R2 ;  /* 0x0000ac0005027a25 */ /* 0x000fca00078e0002 */
[----:B------:R-:W-:Y:S01]  /*6b80*/  IADD3 R3, R3, UR36, RZ ;  /* 0x0000002403037c10 */ /* 0x000fe2000fffe0ff */
[----:B------:R-:W-:-:S04]  /*6b90*/  IMAD.U32 R5, RZ, RZ, UR37 ;  /* 0x00000025ff057e24 */ /* 0x000fc8000f8e00ff */
[----:B------:R1:W-:Y:S02]  /*6ba0*/  RED.E.ADD.F32.FTZ.RN.STRONG.GPU [R2.64+-0x1e00], R98 ;  /* 0xffe200620200798e */ /* 0x0003e4000c10e79c */
[----:B-1----:R-:W-:-:S04]  /*6bb0*/  IMAD.WIDE R2, R5, 0x4, R10 ;  /* 0x0000000405027825 */ /* 0x002fc800078e020a */
[----:B------:R-:W-:-:S04]  /*6bc0*/  IMAD.U32 R5, RZ, RZ, UR43 ;  /* 0x0000002bff057e24 */ /* 0x000fc8000f8e00ff */
[----:B------:R-:W-:-:S05]  /*6bd0*/  IMAD.WIDE.U32 R2, R5, c[0x0][0x2d0], R2 ;  /* 0x0000b40005027a25 */ /* 0x000fca00078e0002 */
[----:B------:R-:W-:-:S05]  /*6be0*/  IADD3 R3, R3, UR35, RZ ;  /* 0x0000002303037c10 */ /* 0x000fca000fffe0ff */
[----:B0-----:R0:W-:Y:S02]  /*6bf0*/  RED.E.ADD.F32.FTZ.RN.STRONG.GPU [R2.64+-0x1e00], R101 ;  /* 0xffe200650200798e */ /* 0x0011e4000c10e79c */
.L_x_923:
[----:B------:R-:W-:Y:S05]  /*6c00*/  BSYNC B0 ;  /* 0x0000000000007941 */ /* 0x000fea0003800000 */
.L_x_922:
[----:B------:R-:W1:Y:S01]  /*6c10*/  LDS R109, [R109.X4+0x4600] ;  /* 0x004600006d6d7984 */ /* 0x000e620000004800 */
[----:B------:R-:W-:Y:S01]  /*6c20*/  USHF.L.U32 UR42, UR37, 0x2, URZ ;  /* 0x00000002252a7899 */ /* 0x000fe2000800063f */
[C---:B------:R-:W-:Y:S01]  /*6c30*/  ISETP.GE.AND P6, PT, R100.reuse, 0x101, PT ;  /* 0x000001016400780c */ /* 0x040fe20003fc6270 */
[----:B------:R-:W-:Y:S01]  /*6c40*/  USHF.L.U64.HI UR34, UR37, 0x2, UR34 ;  /* 0x0000000225227899 */ /* 0x000fe20008010222 */
[----:B------:R-:W-:Y:S01]  /*6c50*/  BSSY B0, `(.L_x_924) ;  /* 0x0000015000007945 */ /* 0x000fe20003800000 */
[----:B------:R-:W-:Y:S01]  /*6c60*/  FADD.FTZ R7, R15, R7 ;  /* 0x000000070f077221 */ /* 0x000fe20000010000 */
[----:B------:R-:W-:Y:S02]  /*6c70*/  ISETP.GE.AND P2, PT, R100, 0x281, PT ;  /* 0x000002816400780c */ /* 0x000fe40003f46270 */
[----:B------:R-:W-:Y:S02]  /*6c80*/  IADD3 R4, P1, R10, UR42, RZ ;  /* 0x0000002a0a047c10 */ /* 0x000fe4000ff3e0ff */
[----:B0-----:R-:W-:-:S02]  /*6c90*/  IADD3 R2, P0, R8, UR42, RZ ;  /* 0x0000002a08027c10 */ /* 0x001fc4000ff1e0ff */
[----:B------:R-:W-:Y:S02]  /*6ca0*/  IADD3.X R5, R11, UR34, RZ, P1, !PT ;  /* 0x000000220b057c10 */ /* 0x000fe40008ffe4ff */
[----:B------:R-:W-:Y:S01]  /*6cb0*/  IADD3.X R3, R9, UR34, RZ, P0, !PT ;  /* 0x0000002209037c10 */ /* 0x000fe200087fe4ff */
[----:B------:R-:W-:Y:S01]  /*6cc0*/  IMAD.U32 R9, RZ, RZ, UR43 ;  /* 0x0000002bff097e24 */ /* 0x000fe2000f8e00ff */
[----:B------:R-:W-:Y:S02]  /*6cd0*/  MOV R11, UR43 ;  /* 0x0000002b000b7c02 */ /* 0x000fe40008000f00 */
[C---:B------:R-:W-:Y:S01]  /*6ce0*/  ISETP.GE.AND P0, PT, R100.reuse, 0x181, PT ;  /* 0x000001816400780c */ /* 0x040fe20003f06270 */
[----:B------:R-:W-:Y:S01]  /*6cf0*/  IMAD.WIDE.U32 R2, R9, c[0x0][0x2b0], R2 ;  /* 0x0000ac0009027a25 */ /* 0x000fe200078e0002 */
[C---:B------:R-:W-:Y:S02]  /*6d00*/  ISETP.GE.AND P1, PT, R100.reuse, 0x201, PT ;  /* 0x000002016400780c */ /* 0x040fe40003f26270 */
[----:B------:R-:W-:Y:S01]  /*6d10*/  ISETP.GE.AND P3, PT, R100, 0x301, PT ;  /* 0x000003016400780c */ /* 0x000fe20003f66270 */
[----:B------:R-:W-:Y:S01]  /*6d20*/  IMAD.WIDE.U32 R4, R11, c[0x0][0x2d0], R4 ;  /* 0x0000b4000b047a25 */ /* 0x000fe200078e0004 */
[----:B------:R-:W-:-:S02]  /*6d30*/  IADD3 R3, R3, UR36, RZ ;  /* 0x0000002403037c10 */ /* 0x000fc4000fffe0ff */
[C---:B------:R-:W-:Y:S02]  /*6d40*/  ISETP.GE.AND P4, PT, R100.reuse, 0x381, PT ;  /* 0x000003816400780c */ /* 0x040fe40003f86270 */
[----:B------:R-:W-:Y:S02]  /*6d50*/  IADD3 R5, R5, UR35, RZ ;  /* 0x0000002305057c10 */ /* 0x000fe4000fffe0ff */
[----:B------:R-:W-:Y:S01]  /*6d60*/  ISETP.GE.AND P5, PT, R100, 0x401, PT ;  /* 0x000004016400780c */ /* 0x000fe20003fa6270 */
[----:B------:R-:W-:Y:S07]  /*6d70*/  @!P6 BRA `(.L_x_925) ;  /* 0x000000200000e947 */ /* 0x000fee0003800000 */
[----:B------:R0:W-:Y:S04]  /*6d80*/  RED.E.ADD.F32.FTZ.RN.STRONG.GPU [R2.64+-0x1c00], R22 ;  /* 0xffe400160200798e */ /* 0x0001e8000c10e79c */
[----:B-1----:R0:W-:Y:S02]  /*6d90*/  RED.E.ADD.F32.FTZ.RN.STRONG.GPU [R4.64+-0x1c00], R109 ;  /* 0xffe4006d0400798e */ /* 0x0021e4000c10e79c */
.L_x_925:
[----:B------:R-:W-:Y:S05]  /*6da0*/  BSYNC B0 ;  /* 0x0000000000007941 */ /* 0x000fea0003800000 */
.L_x_924:
[----:B------:R2:W3:Y:S01]  /*6db0*/  LDS R9, [R108.X4+0x4800] ;  /* 0x004800006c097984 */ /* 0x0004e20000004800 */
[----:B------:R-:W-:Y:S01]  /*6dc0*/  BSSY B0, `(.L_x_926) ;  /* 0x0000004000007945 */ /* 0x000fe20003800000 */
[----:B------:R-:W-:Y:S05]  /*6dd0*/  @!P0 BRA `(.L_x_927) ;  /* 0x0000002000008947 */ /* 0x000fea0003800000 */
[----:B------:R4:W-:Y:S04]  /*6de0*/  RED.E.ADD.F32.FTZ.RN.STRONG.GPU [R2.64+-0x1a00], R23 ;  /* 0xffe600170200798e */ /* 0x0009e8000c10e79c */
[----:B---3--:R4:W-:Y:S02]  /*6df0*/  RED.E.ADD.F32.FTZ.RN.STRONG.GPU [R4.64+-0x1a00], R9 ;  /* 0xffe600090400798e */ /* 0x0089e4000c10e79c */
.L_x_927:
[----:B------:R-:W-:Y:S05]  /*6e00*/  BSYNC B0 ;  /* 0x0000000000007941 */ /* 0x000fea0003800000 */
.L_x_926:
[----:B------:R-:W0:Y:S01]  /*6e10*/  LDS R107, [R107.X4+0x4a00] ;  /* 0x004a00006b6b7984 */ /* 0x000e220000004800 */
[----:B------:R-:W-:Y:S01]  /*6e20*/  BSSY B0, `(.L_x_928) ;  /* 0x0000004000007945 */ /* 0x000fe20003800000 */
[----:B------:R-:W-:Y:S05]  /*6e30*/  @!P1 BRA `(.L_x_929) ;  /* 0x0000002000009947 */ /* 0x000fea0003800000 */
[----:B------:R2:W-:Y:S04]  /*6e40*/  RED.E.ADD.F32.FTZ.RN.STRONG.GPU [R2.64+-0x1800], R24 ;  /* 0xffe800180200798e */ /* 0x0005e8000c10e79c */
[----:B0-----:R2:W-:Y:S02]  /*6e50*/  RED.E.ADD.F32.FTZ.RN.STRONG.GPU [R4.64+-0x1800], R107 ;  /* 0xffe8006b0400798e */ /* 0x0015e4000c10e79c */
.L_x_929:
[----:B------:R-:W-:Y:S05]  /*6e60*/  BSYNC B0 ;  /* 0x0000000000007941 */ /* 0x000fea0003800000 */
.L_x_928:
[----:B---34-:R3:W4:Y:S01]  /*6e70*/  LDS R9, [R106.X4+0x4c00] ;  /* 0x004c00006a097984 */ /* 0x0187220000004800 */
[----:B------:R-:W-:Y:S01]  /*6e80*/  BSSY B0, `(.L_x_930) ;  /* 0x0000004000007945 */ /* 0x000fe20003800000 */
[----:B------:R-:W-:Y:S05]  /*6e90*/  @!P2 BRA `(.L_x_931) ;  /* 0x000000200000a947 */ /* 0x000fea0003800000 */
[----:B------:R2:W-:Y:S04]  /*6ea0*/  RED.E.ADD.F32.FTZ.RN.STRONG.GPU [R2.64+-0x1600], R25 ;  /* 0xffea00190200798e */ /* 0x0005e8000c10e79c */
[----:B----4-:R2:W-:Y:S02]  /*6eb0*/  RED.E.ADD.F32.FTZ.RN.STRONG.GPU [R4.64+-0x1600], R9 ;  /* 0xffea00090400798e */ /* 0x0105e4000c10e79c */
.L_x_931:
[----:B------:R-:W-:Y:S05]  /*6ec0*/  BSYNC B0 ;  /* 0x0000000000007941 */ /* 0x000fea0003800000 */
.L_x_930:
[----:B--2-4-:R2:W4:Y:S01]  /*6ed0*/  LDS R9, [R104.X4+0x4e00] ;  /* 0x004e000068097984 */ /* 0x0145220000004800 */
[----:B------:R-:W-:Y:S01]  /*6ee0*/  BSSY B0, `(.L_x_932) ;  /* 0x0000004000007945 */ /* 0x000fe20003800000 */
[----:B------:R-:W-:Y:S05]  /*6ef0*/  @!P3 BRA `(.L_x_933) ;  /* 0x000000200000b947 */ /* 0x000fea0003800000 */
[----:B------:R2:W-:Y:S04]  /*6f00*/  RED.E.ADD.F32.FTZ.RN.STRONG.GPU [R2.64+-0x1400], R26 ;  /* 0xffec001a0200798e */ /* 0x0005e8000c10e79c */
[----:B----4-:R2:W-:Y:S02]  /*6f10*/  RED.E.ADD.F32.FTZ.RN.STRONG.GPU [R4.64+-0x1400], R9 ;  /* 0xffec00090400798e */ /* 0x0105e4000c10e79c */
.L_x_933:
[----:B------:R-:W-:Y:S05]  /*6f20*/  BSYNC B0 ;  /* 0x0000000000007941 */ /* 0x000fea0003800000 */
.L_x_932:
[----:B------:R-:W2:Y:S01]  /*6f30*/  LDS R103, [R103.X4+0x5000] ;  /* 0x0050000067677984 */ /* 0x000ea20000004800 */
[----:B------:R-:W-:Y:S01]  /*6f40*/  BSSY B0, `(.L_x_934) ;  /* 0x0000004000007945 */ /* 0x000fe20003800000 */
[----:B------:R-:W-:Y:S05]  /*6f50*/  @!P4 BRA `(.L_x_935) ;  /* 0x000000200000c947 */ /* 0x000fea0003800000 */
[----:B------:R3:W-:Y:S04]  /*6f60*/  RED.E.ADD.F32.FTZ.RN.STRONG.GPU [R2.64+-0x1200], R27 ;  /* 0xffee001b0200798e */ /* 0x0007e8000c10e79c */
[----:B--2---:R3:W-:Y:S02]  /*6f70*/  RED.E.ADD.F32.FTZ.RN.STRONG.GPU [R4.64+-0x1200], R103 ;  /* 0xffee00670400798e */ /* 0x0047e4000c10e79c */
.L_x_935:
[----:B------:R-:W-:Y:S05]  /*6f80*/  BSYNC B0 ;  /* 0x0000000000007941 */ /* 0x000fea0003800000 */
.L_x_934:
[----:B--2-4-:R2:W4:Y:S01]  /*6f90*/  LDS R9, [R102.X4+0x5200] ;  /* 0x0052000066097984 */ /* 0x0145220000004800 */
[----:B------:R-:W-:Y:S01]  /*6fa0*/  BSSY B0, `(.L_x_936) ;  /* 0x0000004000007945 */ /* 0x000fe20003800000 */
[----:B------:R-:W-:Y:S05]  /*6fb0*/  @!P5 BRA `(.L_x_937) ;  /* 0x000000200000d947 */ /* 0x000fea0003800000 */
[----:B------:R2:W-:Y:S04]  /*6fc0*/  RED.E.ADD.F32.FTZ.RN.STRONG.GPU [R2.64+-0x1000], R28 ;  /* 0xfff0001c0200798e */ /* 0x0005e8000c10e79c */
[----:B----4-:R2:W-:Y:S02]  /*6fd0*/  RED.E.ADD.F32.FTZ.RN.STRONG.GPU [R4.64+-0x1000], R9 ;  /* 0xfff000090400798e */ /* 0x0105e4000c10e79c */
.L_x_937:
[----:B------:R-:W-:Y:S05]  /*6fe0*/  BSYNC B0 ;  /* 0x0000000000007941 */ /* 0x000fea0003800000 */
.L_x_936:
[----:B------:R-:W2:Y:S01]  /*6ff0*/  LDS R97, [R97.X4+0x5400] ;  /* 0x0054000061617984 */ /* 0x000ea20000004800 */
[C---:B------:R-:W-:Y:S01]  /*7000*/  ISETP.GE.AND P6, PT, R100.reuse, 0x481, PT ;  /* 0x000004816400780c */ /* 0x040fe20003fc6270 */
[----:B------:R-:W-:Y:S01]  /*7010*/  BSSY B0, `(.L_x_938) ;  /* 0x000000a000007945 */ /* 0x000fe20003800000 */
[----:B------:R-:W-:-:S02]  /*7020*/  ISETP.GE.AND P0, PT, R100, 0x501, PT ;  /* 0x000005016400780c */ /* 0x000fc40003f06270 */
[C---:B------:R-:W-:Y:S02]  /*7030*/  ISETP.GE.AND P1, PT, R100.reuse, 0x581, PT ;  /* 0x000005816400780c */ /* 0x040fe40003f26270 */
[C---:B------:R-:W-:Y:S02]  /*7040*/  ISETP.GE.AND P2, PT, R100.reuse, 0x601, PT ;  /* 0x000006016400780c */ /* 0x040fe40003f46270 */
[C---:B------:R-:W-:Y:S02]  /*7050*/  ISETP.GE.AND P3, PT, R100.reuse, 0x681, PT ;  /* 0x000006816400780c */ /* 0x040fe40003f66270 */
[C---:B------:R-:W-:Y:S02]  /*7060*/  ISETP.GE.AND P4, PT, R100.reuse, 0x701, PT ;  /* 0x000007016400780c */ /* 0x040fe40003f86270 */
[----:B------:R-:W-:Y:S01]  /*7070*/  ISETP.GE.AND P5, PT, R100, 0x781, PT ;  /* 0x000007816400780c */ /* 0x000fe20003fa6270 */
[----:B------:R-:W-:Y:S07]  /*7080*/  @!P6 BRA `(.L_x_939) ;  /* 0x000000200000e947 */ /* 0x000fee0003800000 */
[----:B------:R3:W-:Y:S04]  /*7090*/  RED.E.ADD.F32.FTZ.RN.STRONG.GPU [R2.64+-0xe00], R29 ;  /* 0xfff2001d0200798e */ /* 0x0007e8000c10e79c */
[----:B--2---:R3:W-:Y:S02]  /*70a0*/  RED.E.ADD.F32.FTZ.RN.STRONG.GPU [R4.64+-0xe00], R97 ;  /* 0xfff200610400798e */ /* 0x0047e4000c10e79c */
.L_x_939:
[----:B------:R-:W-:Y:S05]  /*70b0*/  BSYNC B0 ;  /* 0x0000000000007941 */ /* 0x000fea0003800000 */
.L_x_938:
[----:B--2-4-:R2:W4:Y:S01]  /*70c0*/  LDS R9, [R96.X4+0x5600] ;  /* 0x0056000060097984 */ /* 0x0145220000004800 */
[----:B------:R-:W-:Y:S01]  /*70d0*/  BSSY B0, `(.L_x_940) ;  /* 0x0000004000007945 */ /* 0x000fe20003800000 */
[----:B------:R-:W-:Y:S05]  /*70e0*/  @!P0 BRA `(.L_x_941) ;  /* 0x0000002000008947 */ /* 0x000fea0003800000 */
[----:B------:R2:W-:Y:S04]  /*70f0*/  RED.E.ADD.F32.FTZ.RN.STRONG.GPU [R2.64+-0xc00], R30 ;  /* 0xfff4001e0200798e */ /* 0x0005e8000c10e79c */
[----:B----4-:R2:W-:Y:S02]  /*7100*/  RED.E.ADD.F32.FTZ.RN.STRONG.GPU [R4.64+-0xc00], R9 ;  /* 0xfff400090400798e */ /* 0x0105e4000c10e79c */
.L_x_941:
[----:B------:R-:W-:Y:S05]  /*7110*/  BSYNC B0 ;  /* 0x0000000000007941 */ /* 0x000fea0003800000 */
.L_x_940:
[----:B------:R-:W2:Y:S01]  /*7120*/  LDS R87, [R87.X4+0x5800] ;  /* 0x0058000057577984 */ /* 0x000ea20000004800 */
[----:B------:R-:W-:Y:S01]  /*7130*/  BSSY B0, `(.L_x_942) ;  /* 0x0000004000007945 */ /* 0x000fe20003800000 */
[----:B------:R-:W-:Y:S05]  /*7140*/  @!P1 BRA `(.L_x_943) ;  /* 0x0000002000009947 */ /* 0x000fea0003800000 */
[----:B------:R3:W-:Y:S04]  /*7150*/  RED.E.ADD.F32.FTZ.RN.STRONG.GPU [R2.64+-0xa00], R31 ;  /* 0xfff6001f0200798e */ /* 0x0007e8000c10e79c */
[----:B--2---:R3:W-:Y:S02]  /*7160*/  RED.E.ADD.F32.FTZ.RN.STRONG.GPU [R4.64+-0xa00], R87 ;  /* 0xfff600570400798e */ /* 0x0047e4000c10e79c */
.L_x_943:
[----:B------:R-:W-:Y:S05]  /*7170*/  BSYNC B0 ;  /* 0x0000000000007941 */ /* 0x000fea0003800000 */
.L_x_942:
[----:B--2-4-:R2:W4:Y:S01]  /*7180*/  LDS R9, [R86.X4+0x5a00] ;  /* 0x005a000056097984 */ /* 0x0145220000004800 */
[----:B------:R-:W-:Y:S01]  /*7190*/  BSSY B0, `(.L_x_944) ;  /* 0x0000004000007945 */ /* 0x000fe20003800000 */
[----:B------:R-:W-:Y:S05]  /*71a0*/  @!P2 BRA `(.L_x_945) ;  /* 0x000000200000a947 */ /* 0x000fea0003800000 */
[----:B------:R2:W-:Y:S04]  /*71b0*/  RED.E.ADD.F32.FTZ.RN.STRONG.GPU [R2.64+-0x800], R32 ;  /* 0xfff800200200798e */ /* 0x0005e8000c10e79c */
[----:B----4-:R2:W-:Y:S02]  /*71c0*/  RED.E.ADD.F32.FTZ.RN.STRONG.GPU [R4.64+-0x800], R9 ;  /* 0xfff800090400798e */ /* 0x0105e4000c10e79c */
.L_x_945:
[----:B------:R-:W-:Y:S05]  /*71d0*/  BSYNC B0 ;  /* 0x0000000000007941 */ /* 0x000fea0003800000 */
.L_x_944:
[----:B------:R-:W2:Y:S01]  /*71e0*/  LDS R85, [R85.X4+0x5c00] ;  /* 0x005c000055557984 */ /* 0x000ea20000004800 */
[----:B------:R-:W-:Y:S01]  /*71f0*/  BSSY B0, `(.L_x_946) ;  /* 0x0000004000007945 */ /* 0x000fe20003800000 */
[----:B------:R-:W-:Y:S05]  /*7200*/  @!P3 BRA `(.L_x_947) ;  /* 0x000000200000b947 */ /* 0x000fea0003800000 */
[----:B------:R3:W-:Y:S04]  /*7210*/  RED.E.ADD.F32.FTZ.RN.STRONG.GPU [R2.64+-0x600], R80 ;  /* 0xfffa00500200798e */ /* 0x0007e8000c10e79c */
[----:B--2---:R3:W-:Y:S02]  /*7220*/  RED.E.ADD.F32.FTZ.RN.STRONG.GPU [R4.64+-0x600], R85 ;  /* 0xfffa00550400798e */ /* 0x0047e4000c10e79c */
.L_x_947:
[----:B------:R-:W-:Y:S05]  /*7230*/  BSYNC B0 ;  /* 0x0000000000007941 */ /* 0x000fea0003800000 */
.L_x_946:
[----:B--2-4-:R2:W4:Y:S01]  /*7240*/  LDS R9, [R84.X4+0x5e00] ;  /* 0x005e000054097984 */ /* 0x0145220000004800 */
[----:B------:R-:W-:Y:S01]  /*7250*/  BSSY B0, `(.L_x_948) ;  /* 0x0000004000007945 */ /* 0x000fe20003800000 */
[----:B------:R-:W-:Y:S05]  /*7260*/  @!P4 BRA `(.L_x_949) ;  /* 0x000000200000c947 */ /* 0x000fea0003800000 */
[----:B------:R2:W-:Y:S04]  /*7270*/  RED.E.ADD.F32.FTZ.RN.STRONG.GPU [R2.64+-0x400], R81 ;  /* 0xfffc00510200798e */ /* 0x0005e8000c10e79c */
[----:B----4-:R2:W-:Y:S02]  /*7280*/  RED.E.ADD.F32.FTZ.RN.STRONG.GPU [R4.64+-0x400], R9 ;  /* 0xfffc00090400798e */ /* 0x0105e4000c10e79c */
.L_x_949:
[----:B------:R-:W-:Y:S05]  /*7290*/  BSYNC B0 ;  /* 0x0000000000007941 */ /* 0x000fea0003800000 */
.L_x_948:
[----:B------:R-:W2:Y:S01]  /*72a0*/  LDS R83, [R83.X4+0x6000] ;  /* 0x0060000053537984 */ /* 0x000ea20000004800 */
[----:B------:R-:W-:Y:S01]  /*72b0*/  BSSY B0, `(.L_x_950) ;  /* 0x0000004000007945 */ /* 0x000fe20003800000 */
[----:B------:R-:W-:Y:S05]  /*72c0*/  @!P5 BRA `(.L_x_951) ;  /* 0x000000200000d947 */ /* 0x000fea0003800000 */
[----:B------:R3:W-:Y:S04]  /*72d0*/  RED.E.ADD.F32.FTZ.RN.STRONG.GPU [R2.64+-0x200], R82 ;  /* 0xfffe00520200798e */ /* 0x0007e8000c10e79c */
[----:B--2---:R3:W-:Y:S02]  /*72e0*/  RED.E.ADD.F32.FTZ.RN.STRONG.GPU [R4.64+-0x200], R83 ;  /* 0xfffe00530400798e */ /* 0x0047e4000c10e79c */
.L_x_951:
[----:B------:R-:W-:Y:S05]  /*72f0*/  BSYNC B0 ;  /* 0x0000000000007941 */ /* 0x000fea0003800000 */
.L_x_950:
[----:B------:R-:W5:Y:S04]  /*7300*/  LDL.LU R10, [R1+0x20] ;  /* 0x00002000010a7983 */ /* 0x000f680000300800 */
[----:B--2-4-:R-:W2:Y:S01]  /*7310*/  LDL.LU R9, [R1+0x24] ;  /* 0x0000240001097983 */ /* 0x014ea20000300800 */
[----:B------:R-:W-:Y:S01]  /*7320*/  SHF.R.S32.HI R11, RZ, 0x1f, R95 ;  /* 0x0000001fff0b7819 */ /* 0x000fe2000001145f */
[----:B------:R-:W-:Y:S01]  /*7330*/  FMUL.FTZ R99, R19, R99 ;  /* 0x0000006313637220 */ /* 0x000fe20000410000 */
[----:B------:R-:W-:Y:S01]  /*7340*/  ISETP.NE.AND P2, PT, R95, RZ, PT ;  /* 0x000000ff5f00720c */ /* 0x000fe20003f45270 */
[----:B0--3--:R-:W0:Y:S01]  /*7350*/  SHFL.DOWN P0, R2, R7, 0x1, 0x1f ;  /* 0x08201f0007027f89 */ /* 0x009e220000000000 */
[----:B------:R-:W-:Y:S01]  /*7360*/  LEA.HI R11, R11, R95, RZ, 0x5 ;  /* 0x0000005f0b0b7211 */ /* 0x000fe200078f28ff */
[----:B------:R-:W-:Y:S01]  /*7370*/  FFMA.FTZ R14, R14, R17, R99 ;  /* 0x000000110e0e7223 */ /* 0x000fe20000010063 */
[----:B------:R-:W-:Y:S01]  /*7380*/  BSSY B0, `(.L_x_952) ;  /* 0x0000024000007945 */ /* 0x000fe20003800000 */
[----:B------:R-:W-:Y:S01]  /*7390*/  FADD.FTZ R36, R6, R36 ;  /* 0x0000002406247221 */ /* 0x000fe20000010000 */
[----:B------:R-:W-:Y:S01]  /*73a0*/  SHF.R.S32.HI R11, RZ, 0x5, R11 ;  /* 0x00000005ff0b7819 */ /* 0x000fe2000001140b */
[----:B------:R-:W-:-:S02]  /*73b0*/  FADD.FTZ R35, R0, R35 ;  /* 0x0000002300237221 */ /* 0x000fc40000010000 */
[----:B------:R-:W-:Y:S02]  /*73c0*/  FADD.FTZ R33, R14, R33 ;  /* 0x000000210e217221 */ /* 0x000fe40000010000 */
[----:B0-----:R-:W-:-:S05]  /*73d0*/  @P0 FADD R2, R7, R2 ;  /* 0x0000000207020221 */ /* 0x001fca0000000000 */
[----:B------:R-:W0:Y:S02]  /*73e0*/  SHFL.DOWN P0, R3, R2, 0x2, 0x1f ;  /* 0x08401f0002037f89 */ /* 0x000e240000000000 */
[----:B0-----:R-:W-:-:S05]  /*73f0*/  @P0 FADD R3, R2, R3 ;  /* 0x0000000302030221 */ /* 0x001fca0000000000 */
[----:B------:R-:W0:Y:S02]  /*7400*/  SHFL.DOWN P0, R4, R3, 0x4, 0x1f ;  /* 0x08801f0003047f89 */ /* 0x000e240000000000 */
[----:B0-----:R-:W-:Y:S02]  /*7410*/  @P0 FADD R4, R3, R4 ;  /* 0x0000000403040221 */ /* 0x001fe40000000000 */
[----:B------:R-:W-:-:S03]  /*7420*/  FFMA.FTZ R3, R18, R20, R16 ;  /* 0x0000001412037223 */ /* 0x000fc60000010010 */
[----:B------:R-:W0:Y:S01]  /*7430*/  SHFL.DOWN P0, R5, R4, 0x8, 0x1f ;  /* 0x09001f0004057f89 */ /* 0x000e220000000000 */
[----:B------:R-:W-:Y:S02]  /*7440*/  FADD.FTZ R34, R3, R34 ;  /* 0x0000002203227221 */ /* 0x000fe40000010000 */
[----:B0-----:R-:W-:Y:S01]  /*7450*/  @P0 FADD R5, R4, R5 ;  /* 0x0000000504050221 */ /* 0x001fe20000000000 */
[----:B------:R-:W-:-:S04]  /*7460*/  ISETP.NE.AND P0, PT, R94, RZ, PT ;  /* 0x000000ff5e00720c */ /* 0x000fc80003f05270 */
[----:B------:R-:W0:Y:S02]  /*7470*/  SHFL.DOWN P1, R8, R5, 0x10, 0x1f ;  /* 0x0a001f0005087f89 */ /* 0x000e240000020000 */
[----:B0-----:R-:W-:-:S07]  /*7480*/  @P1 FADD R8, R5, R8 ;  /* 0x0000000805081221 */ /* 0x001fce0000000000 */
[----:B------:R0:W-:Y:S01]  /*7490*/  @!P0 STS [R11.X4+0x6304], R8 ;  /* 0x006304080b008388 */ /* 0x0001e20000004800 */
[----:B-----5:R-:W-:Y:S02]  /*74a0*/  FFMA.FTZ R10, R51, R20, R10 ;  /* 0x00000014330a7223 */ /* 0x020fe4000001000a */
[----:B--2---:R-:W-:-:S03]  /*74b0*/  FFMA.FTZ R9, R52, R17, R9 ;  /* 0x0000001134097223 */ /* 0x004fc60000010009 */
[----:B------:R0:W-:Y:S04]  /*74c0*/  STL [R1+0x20], R10 ;  /* 0x0000200a01007387 */ /* 0x0001e80000100800 */
[----:B------:R0:W-:Y:S04]  /*74d0*/  STL [R1+0x24], R9 ;  /* 0x0000240901007387 */ /* 0x0001e80000100800 */
[----:B------:R-:W-:Y:S06]  /*74e0*/  BAR.SYNC.DEFER_BLOCKING 0x0 ;  /* 0x0000000000007b1d */ /* 0x000fec0000010000 */
[----:B------:R-:W-:Y:S05]  /*74f0*/  @P2 BRA `(.L_x_953) ;  /* 0x000000c000002947 */ /* 0x000fea0003800000 */
[----:B0-----:R-:W-:Y:S01]  /*7500*/  ULDC UR34, c[0x0][0x174] ;  /* 0x00005d0000227ab9 */ /* 0x001fe20000000800 */
[----:B------:R-:W0:Y:S01]  /*7510*/  LDS.64 R2, [0x6308] ;  /* 0x00630800ff027984 */ /* 0x000e220000000a00 */
[----:B------:R-:W-:-:S02]  /*7520*/  UISETP.NE.AND UP0, UPT, UR27, UR34, UPT ;  /* 0x000000221b00728c */ /* 0x000fc4000bf05270 */
[----:B------:R-:W-:Y:S01]  /*7530*/  USHF.L.U32 UR34, UR7, 0x2, URZ ;  /* 0x0000000207227899 */ /* 0x000fe2000800063f */
[----:B------:R-:W2:Y:S03]  /*7540*/  LDS R5, [0x6310] ;  /* 0x00631000ff057984 */ /* 0x000ea60000000800 */
[----:B------:R-:W-:-:S13]  /*7550*/  PLOP3.LUT P0, PT, PT, PT, UP0, 0x80, 0x0 ;  /* 0x000000000000781c */ /* 0x000fda0003f0f008 */
[----:B------:R-:W3:Y:S01]  /*7560*/  @P0 LDS R7, [UR34+0x7f50] ;  /* 0x007f5022ff070984 */ /* 0x000ee20008000800 */
[----:B0-----:R-:W-:-:S04]  /*7570*/  FADD.FTZ R2, R8, R2 ;  /* 0x0000000208027221 */ /* 0x001fc80000010000 */
[----:B------:R-:W-:-:S04]  /*7580*/  FADD.FTZ R2, R3, R2 ;  /* 0x0000000203027221 */ /* 0x000fc80000010000 */
[----:B--2---:R-:W-:-:S04]  /*7590*/  FADD.FTZ R8, R2, R5 ;  /* 0x0000000502087221 */ /* 0x004fc80000010000 */
[----:B---3--:R-:W-:-:S05]  /*75a0*/  @P0 FADD.FTZ R8, R8, R7 ;  /* 0x0000000708080221 */ /* 0x008fca0000010000 */
[----:B------:R0:W-:Y:S02]  /*75b0*/  STS [UR34+0x7f50], R8 ;  /* 0x007f5008ff007988 */ /* 0x0001e40008000822 */
.L_x_953:
[----:B0-----:R-:W-:Y:S05]  /*75c0*/  BSYNC B0 ;  /* 0x0000000000007941 */ /* 0x001fea0003800000 */
.L_x_952:
[----:B------:R-:W-:Y:S02]  /*75d0*/  UIADD3 UR7, UR7, 0x1, URZ ;  /* 0x0000000107077890 */ /* 0x000fe4000fffe03f */
[----:B------:R-:W-:Y:S02]  /*75e0*/  ULDC UR34, c[0x0][0x16c] ;  /* 0x00005b0000227ab9 */ /* 0x000fe40000000800 */
[----:B------:R-:W-:Y:S02]  /*75f0*/  UISETP.GE.AND UP0, UPT, UR7, UR34, UPT ;  /* 0x000000220700728c */ /* 0x000fe4000bf06270 */
[----:B------:R-:W-:-:S04]  /*7600*/  UIADD3 UR8, UP1, UR8, 0x1, URZ ;  /* 0x0000000108087890 */ /* 0x000fc8000ff3e03f */
[----:B------:R-:W-:Y:S01]  /*7610*/  PLOP3.LUT P0, PT, PT, PT, UP0, 0x80, 0x0 ;  /* 0x000000000000781c */ /* 0x000fe20003f0f008 */
[----:B------:R-:W-:-:S12]  /*7620*/  UIADD3.X UR9, URZ, UR9, URZ, UP1, !UPT ;  /* 0x000000093f097290 */ /* 0x000fd80008ffe43f */
[----:B-1----:R-:W-:Y:S01]  /*7630*/  @P0 CALL.REL.NOINC `(.L_x_906) ;  /* 0x0000001000000944 */ /* 0x002fe20003c00000 */
[----:B------:R-:W-:Y:S05]  /*7640*/  BRA `(.L_x_954) ;  /* 0xffffb27000007947 */ /* 0x000fea000383ffff */
.L_x_906:
[----:B------:R-:W2:Y:S01]  /*7650*/  LDL.LU R16, [R1+0x18] ;  /* 0x0000180001107983 */ /* 0x000ea20000300800 */
[----:B------:R-:W-:Y:S01]  /*7660*/  ULDC UR43, c[0x0][0x168] ;  /* 0x00005a00002b7ab9 */ /* 0x000fe20000000800 */
[----:B------:R-:W-:Y:S01]  /*7670*/  ISETP.NE.AND P0, PT, R95, RZ, PT ;  /* 0x000000ff5f00720c */ /* 0x000fe20003f05270 */
[----:B------:R-:W-:Y:S01]  /*7680*/  ULDC.64 UR34, c[0x0][0x2d8] ;  /* 0x0000b60000227ab9 */ /* 0x000fe20000000a00 */
[----:B------:R-:W2:Y:S01]  /*7690*/  LDL.LU R15, [R1+0x1c] ;  /* 0x00001c00010f7983 */ /* 0x000ea20000300800 */
[----:B------:R-:W-:Y:S01]  /*76a0*/  F2FP.BF16.PACK_AB R164, R164, R165 ;  /* 0x000000a5a4a4723e */ /* 0x000fe200000010ff */
[----:B------:R-:W-:Y:S02]  /*76b0*/  ULDC.64 UR36, c[0x0][0x2f8] ;  /* 0x0000be0000247ab9 */ /* 0x000fe40000000a00 */
[----:B------:R-:W3:Y:S04]  /*76c0*/  LDL.LU R14, [R1+0x10] ;  /* 0x00001000010e7983 */ /* 0x000ee80000300800 */
[----:B------:R-:W3:Y:S04]  /*76d0*/  LDL.LU R13, [R1+0x14] ;  /* 0x00001400010d7983 */ /* 0x000ee80000300800 */
[----:B------:R-:W4:Y:S04]  /*76e0*/  LDL.LU R12, [R1+0x8] ;  /* 0x00000800010c7983 */ /* 0x000f280000300800 */
[----:B------:R-:W4:Y:S04]  /*76f0*/  LDL.LU R11, [R1+0xc] ;  /* 0x00000c00010b7983 */ /* 0x000f280000300800 */
[----:B------:R-:W5:Y:S04]  /*7700*/  LDL.LU R10, [R1] ;  /* 0x00000000010a7983 */ /* 0x000f680000300800 */
[----:B------:R-:W5:Y:S04]  /*7710*/  LDL.LU R9, [R1+0x4] ;  /* 0x0000040001097983 */ /* 0x000f680000300800 */
[----:B------:R-:W2:Y:S04]  /*7720*/  LDL.LU R18, [R1+0x20] ;  /* 0x0000200001127983 */ /* 0x000ea80000300800 */
[----:B------:R-:W2:Y:S01]  /*7730*/  LDL.LU R17, [R1+0x24] ;  /* 0x0000240001117983 */ /* 0x000ea20000300800 */
[----:B------:R-:W-:Y:S01]  /*7740*/  F2FP.BF16.PACK_AB R162, R162, R163 ;  /* 0x000000a3a2a2723e */ /* 0x000fe200000010ff */
[----:B------:R-:W-:Y:S01]  /*7750*/  UIADD3 UR43, -UR38, UR43, URZ ;  /* 0x0000002b262b7290 */ /* 0x000fe2000fffe13f */
[----:B------:R-:W-:Y:S01]  /*7760*/  F2FP.BF16.PACK_AB R160, R160, R161 ;  /* 0x000000a1a0a0723e */ /* 0x000fe200000010ff */
[----:B------:R-:W-:Y:S01]  /*7770*/  BAR.SYNC.DEFER_BLOCKING 0x0 ;  /* 0x0000000000007b1d */ /* 0x000fe20000010000 */
[----:B------:R-:W-:-:S02]  /*7780*/  UIMAD UR7, UR13, UR34, URZ ;  /* 0x000000220d0772a4 */ /* 0x000fc4000f8e023f */
[----:B------:R-:W-:Y:S01]  /*7790*/  UIMAD.WIDE.U32 UR8, UR14, UR34, URZ ;  /* 0x000000220e0872a5 */ /* 0x000fe2000f8e003f */
[----:B------:R-:W-:Y:S01]  /*77a0*/  IMAD.U32 R22, RZ, RZ, UR43 ;  /* 0x0000002bff167e24 */ /* 0x000fe2000f8e00ff */
[----:B------:R-:W-:Y:S01]  /*77b0*/  UIMAD UR39, UR14, UR35, UR7 ;  /* 0x000000230e2772a4 */ /* 0x000fe2000f8e0207 */
[----:B------:R-:W-:Y:S01]  /*77c0*/  BSSY B0, `(.L_x_955) ;  /* 0x000004c000007945 */ /* 0x000fe20003800000 */
[----:B------:R-:W-:Y:S02]  /*77d0*/  UIMAD UR42, UR13, UR36, URZ ;  /* 0x000000240d2a72a4 */ /* 0x000fe4000f8e023f */
[----:B------:R-:W-:Y:S02]  /*77e0*/  UIMAD UR7, UR6, -0x800, UR12 ;  /* 0xfffff800060778a4 */ /* 0x000fe4000f8e020c */
[----:B------:R-:W-:Y:S02]  /*77f0*/  UIMAD.WIDE.U32 UR34, UR14, UR36, URZ ;  /* 0x000000240e2272a5 */ /* 0x000fe4000f8e003f */
[----:B------:R-:W-:Y:S01]  /*7800*/  UIMAD UR42, UR14, UR37, UR42 ;  /* 0x000000250e2a72a4 */ /* 0x000fe2000f8e022a */
[----:B------:R-:W-:Y:S04]  /*7810*/  STS.U16 [R67+0x14], R164 ;  /* 0x000014a443007388 */ /* 0x000fe80000000400 */
[----:B------:R-:W-:Y:S04]  /*7820*/  STS.U16 [R67+0x18], R162 ;  /* 0x000018a243007388 */ /* 0x000fe80000000400 */
[----:B------:R-:W-:Y:S01]  /*7830*/  STS.U16 [R67+0x1c], R160 ;  /* 0x00001ca043007388 */ /* 0x000fe20000000400 */
[----:B---3--:R-:W-:-:S04]  /*7840*/  F2FP.BF16.PACK_AB R2, R14, R13 ;  /* 0x0000000d0e02723e */ /* 0x008fc800000010ff */
[C---:B------:R-:W-:Y:S02]  /*7850*/  PRMT R7, R2.reuse, 0x7610, R7 ;  /* 0x0000761002077816 */ /* 0x040fe40000000007 */
[----:B------:R-:W-:-:S03]  /*7860*/  PRMT R8, R2, 0x7632, R8 ;  /* 0x0000763202087816 */ /* 0x000fc60000000008 */
[----:B------:R-:W-:Y:S04]  /*7870*/  STS.U16 [R67+0x8], R7 ;  /* 0x0000080743007388 */ /* 0x000fe80000000400 */
[----:B------:R-:W-:Y:S01]  /*7880*/  STS.U16 [R67+0xa], R8 ;  /* 0x00000a0843007388 */ /* 0x000fe20000000400 */
[----:B-----5:R-:W-:Y:S02]  /*7890*/  F2FP.BF16.PACK_AB R2, R10, R9 ;  /* 0x000000090a02723e */ /* 0x020fe400000010ff */
[----:B------:R-:W-:-:S03]  /*78a0*/  SHF.R.S32.HI R9, RZ, 0x1f, R78 ;  /* 0x0000001fff097819 */ /* 0x000fc6000001144e */
[----:B------:R-:W-:Y:S01]  /*78b0*/  STS.U16 [R67+0x10], R2 ;  /* 0x0000100243007388 */ /* 0x000fe20000000400 */
[----:B--2---:R-:W-:-:S04]  /*78c0*/  F2FP.BF16.PACK_AB R0, R18, R17 ;  /* 0x000000111200723e */ /* 0x004fc800000010ff */
[C---:B------:R-:W-:Y:S02]  /*78d0*/  PRMT R3, R0.reuse, 0x7610, R3 ;  /* 0x0000761000037816 */ /* 0x040fe40000000003 */
[----:B------:R-:W-:Y:S02]  /*78e0*/  PRMT R4, R0, 0x7632, R4 ;  /* 0x0000763200047816 */ /* 0x000fe40000000004 */
[----:B------:R-:W-:Y:S01]  /*78f0*/  F2FP.BF16.PACK_AB R0, R16, R15 ;  /* 0x0000000f1000723e */ /* 0x000fe200000010ff */
[----:B------:R0:W-:Y:S03]  /*7900*/  STS.U16 [R67], R3 ;  /* 0x0000000343007388 */ /* 0x0001e60000000400 */
[C---:B------:R-:W-:Y:S01]  /*7910*/  PRMT R5, R0.reuse, 0x7610, R5 ;  /* 0x0000761000057816 */ /* 0x040fe20000000005 */
[----:B------:R1:W-:Y:S01]  /*7920*/  STS.U16 [R67+0x2], R4 ;  /* 0x0000020443007388 */ /* 0x0003e20000000400 */
[----:B------:R-:W-:-:S02]  /*7930*/  PRMT R6, R0, 0x7632, R6 ;  /* 0x0000763200067816 */ /* 0x000fc40000000006 */
[----:B----4-:R-:W-:Y:S01]  /*7940*/  F2FP.BF16.PACK_AB R0, R12, R11 ;  /* 0x0000000b0c00723e */ /* 0x010fe200000010ff */
[----:B------:R2:W-:Y:S03]  /*7950*/  STS.U16 [R67+0x4], R5 ;  /* 0x0000040543007388 */ /* 0x0005e60000000400 */
[----:B0-----:R-:W-:Y:S01]  /*7960*/  PRMT R3, R0, 0x7632, R3 ;  /* 0x0000763200037816 */ /* 0x001fe20000000003 */
[----:B------:R0:W-:Y:S01]  /*7970*/  STS.U16 [R67+0xc], R0 ;  /* 0x00000c0043007388 */ /* 0x0001e20000000400 */
[----:B-1----:R-:W-:-:S03]  /*7980*/  PRMT R4, R2, 0x7632, R4 ;  /* 0x0000763202047816 */ /* 0x002fc60000000004 */
[----:B------:R1:W-:Y:S01]  /*7990*/  STS.U16 [R67+0xe], R3 ;  /* 0x00000e0343007388 */ /* 0x0003e20000000400 */
[----:B------:R-:W-:Y:S02]  /*79a0*/  IADD3 R2, P2, R78, UR38, RZ ;  /* 0x000000264e027c10 */ /* 0x000fe4000ff5e0ff */
[----:B--2---:R-:W-:Y:S01]  /*79b0*/  PRMT R5, R164, 0x7632, R5 ;  /* 0x00007632a4057816 */ /* 0x004fe20000000005 */
[----:B------:R-:W-:Y:S01]  /*79c0*/  STS.U16 [R67+0x6], R6 ;  /* 0x0000060643007388 */ /* 0x000fe20000000400 */
[----:B0-----:R-:W-:-:S03]  /*79d0*/  PRMT R0, R162, 0x7632, R0 ;  /* 0x00007632a2007816 */ /* 0x001fc60000000000 */
[----:B------:R-:W-:Y:S01]  /*79e0*/  STS.U16 [R67+0x12], R4 ;  /* 0x0000120443007388 */ /* 0x000fe20000000400 */
[----:B-1----:R-:W-:-:S03]  /*79f0*/  PRMT R3, R160, 0x7632, R3 ;  /* 0x00007632a0037816 */ /* 0x002fc60000000003 */
[----:B------:R-:W-:Y:S04]  /*7a00*/  STS.U16 [R67+0x16], R5 ;  /* 0x0000160543007388 */ /* 0x000fe80000000400 */
[----:B------:R0:W-:Y:S04]  /*7a10*/  STS.U16 [R67+0x1a], R0 ;  /* 0x00001a0043007388 */ /* 0x0001e80000000400 */
[----:B------:R1:W-:Y:S01]  /*7a20*/  STS.U16 [R67+0x1e], R3 ;  /* 0x00001e0343007388 */ /* 0x0003e20000000400 */
[----:B------:R-:W-:-:S06]  /*7a30*/  NOP ;  /* 0x0000000000007918 */ /* 0x000fcc0000000000 */
[----:B------:R-:W-:Y:S01]  /*7a40*/  LDS.U16 R11, [R93] ;  /* 0x000000005d0b7984 */ /* 0x000fe20000000400 */
[----:B0-----:R-:W-:Y:S01]  /*7a50*/  IMAD.U32 R0, RZ, RZ, UR38 ;  /* 0x00000026ff007e24 */ /* 0x001fe2000f8e00ff */
[----:B------:R-:W-:Y:S02]  /*7a60*/  UIADD3 UR38, UR9, UR39, URZ ;  /* 0x0000002709267290 */ /* 0x000fe4000fffe03f */
[----:B------:R-:W-:Y:S02]  /*7a70*/  LDS.U16 R15, [R92+0x40] ;  /* 0x000040005c0f7984 */ /* 0x000fe40000000400 */
[----:B-1----:R-:W-:Y:S02]  /*7a80*/  LEA.HI.X.SX32 R3, R0, R9, 0x1, P2 ;  /* 0x0000000900037211 */ /* 0x002fe400010f0eff */
        /* <DEDUP_REMOVED lines=31> */
.L_x_956:
[----:B------:R-:W-:Y:S05]  /*7c80*/  BSYNC B0 ;  /* 0x0000000000007941 */ /* 0x000fea0003800000 */
.L_x_955:
        /* <DEDUP_REMOVED lines=18> */
[----:B------:R-:W-:Y:S01]  /*7db0*/  IMAD.U32 R8, RZ, RZ, UR36 ;  /* 0x00000024ff087e24 */ /* 0x000fe2000f8e00ff */
[C---:B------:R-:W-:Y:S01]  /*7dc0*/  LOP3.LUT R11, R78.reuse, 0xc0, RZ, 0xfc, !PT ;  /* 0x000000c04e0b7812 */ /* 0x040fe200078efcff */
[----:B------:R-:W-:Y:S01]  /*7dd0*/  UIADD3 UR36, UR35, UR42, URZ ;  /* 0x0000002a23247290 */ /* 0x000fe2000fffe03f */
[----:B------:R-:W-:-:S02]  /*7de0*/  LOP3.LUT R12, R78, 0xe0, RZ, 0xfc, !PT ;  /* 0x000000e04e0c7812 */ /* 0x000fc400078efcff */
[----:B------:R-:W-:Y:S01]  /*7df0*/  IMAD.U32 R10, RZ, RZ, UR8 ;  /* 0x00000008ff0a7e24 */ /* 0x000fe2000f8e00ff */
[----:B------:R-:W-:Y:S02]  /*7e00*/  LEA R4, P4, R8, R4, 0x1 ;  /* 0x0000000408047211 */ /* 0x000fe400078808ff */
        /* <DEDUP_REMOVED lines=18> */
[----:B------:R-:W-:Y:S01]  /*7f30*/  @!P2 STG.E.U16 [R4.64+-0xec0], R25 ;  /* 0xfff140190400a986 */ /* 0x000fe2000c10151c */
        /* <DEDUP_REMOVED lines=14> */
[----:B------:R-:W-:Y:S03]  /*8020*/  @!P1 STG.E.U16 [R4.64+-0xd80], R39 ;  /* 0xfff2802704009986 */ /* 0x000fe6000c10151c */
[----:B------:R-:W-:Y:S01]  /*8030*/  LEA R53, R94, R21, 0x4 ;  /* 0x000000155e357211 */ /* 0x000fe200078e20ff */
[----:B------:R-:W-:Y:S03]  /*8040*/  @!P2 STG.E.U16 [R4.64+-0xd40], R41 ;  /* 0xfff2c0290400a986 */ /* 0x000fe6000c10151c */
[C---:B---3--:R-:W-:Y:S01]  /*8050*/  IADD3 R23, R53.reuse, 0x1, RZ ;  /* 0x0000000135177810 */ /* 0x048fe20007ffe0ff */
[----:B------:R-:W-:Y:S01]  /*8060*/  @!P3 STG.E.U16 [R4.64+-0xd00], R43 ;  /* 0xfff3002b0400b986 */ /* 0x000fe2000c10151c */
[----:B------:R-:W-:-:S02]  /*8070*/  IADD3 R26, R53, 0x3, RZ ;  /* 0x00000003351a7810 */ /* 0x000fc40007ffe0ff */
[C---:B0-----:R-:W-:Y:S01]  /*8080*/  IADD3 R27, R53.reuse, 0x4, RZ ;  /* 0x00000004351b7810 */ /* 0x041fe20007ffe0ff */
[----:B------:R-:W-:Y:S01]  /*8090*/  @!P4 STG.E.U16 [R4.64+-0xcc0], R45 ;  /* 0xfff3402d0400c986 */ /* 0x000fe2000c10151c */
[----:B------:R-:W-:Y:S02]  /*80a0*/  IADD3 R28, R53, 0x5, RZ ;  /* 0x00000005351c7810 */ /* 0x000fe40007ffe0ff */
[-C--:B------:R-:W-:Y:S01]  /*80b0*/  LEA.HI.SX32 R23, R23, R53.reuse, 0x1b ;  /* 0x0000003517177211 */ /* 0x080fe200078fdaff */
[----:B------:R-:W-:Y:S01]  /*80c0*/  @!P5 STG.E.U16 [R4.64+-0xc80], R47 ;  /* 0xfff3802f0400d986 */ /* 0x000fe2000c10151c */
[----:B-1----:R-:W-:Y:S02]  /*80d0*/  IADD3 R29, R53, 0x6, RZ ;  /* 0x00000006351d7810 */ /* 0x002fe40007ffe0ff */
[-C--:B------:R-:W-:Y:S01]  /*80e0*/  LEA.HI.SX32 R26, R26, R53.reuse, 0x1b ;  /* 0x000000351a1a7211 */ /* 0x080fe200078fdaff */
[----:B------:R0:W-:Y:S01]  /*80f0*/  @!P6 STG.E.U16 [R4.64+-0xc40], R49 ;  /* 0xfff3c0310400e986 */ /* 0x0001e2000c10151c */
[-C--:B------:R-:W-:Y:S01]  /*8100*/  LEA.HI.SX32 R27, R27, R53.reuse, 0x1b ;  /* 0x000000351b1b7211 */ /* 0x080fe200078fdaff */
[----:B------:R-:W-:Y:S01]  /*8110*/  IMAD.SHL.U32 R23, R23, 0x2, RZ ;  /* 0x0000000217177824 */ /* 0x000fe200078e00ff */
[-C--:B------:R-:W-:Y:S01]  /*8120*/  LEA.HI.SX32 R28, R28, R53.reuse, 0x1b ;  /* 0x000000351c1c7211 */ /* 0x080fe200078fdaff */
[----:B------:R-:W-:Y:S01]  /*8130*/  IMAD.SHL.U32 R26, R26, 0x2, RZ ;  /* 0x000000021a1a7824 */ /* 0x000fe200078e00ff */
[----:B------:R-:W-:Y:S01]  /*8140*/  LEA.HI.SX32 R29, R29, R53, 0x1b ;  /* 0x000000351d1d7211 */ /* 0x000fe200078fdaff */
[----:B------:R-:W-:Y:S01]  /*8150*/  IMAD.SHL.U32 R27, R27, 0x2, RZ ;  /* 0x000000021b1b7824 */ /* 0x000fe200078e00ff */
[C---:B------:R-:W-:Y:S01]  /*8160*/  IADD3 R30, R53.reuse, 0x7, RZ ;  /* 0x00000007351e7810 */ /* 0x040fe20007ffe0ff */
[----:B------:R-:W-:Y:S01]  /*8170*/  IMAD.SHL.U32 R28, R28, 0x2, RZ ;  /* 0x000000021c1c7824 */ /* 0x000fe200078e00ff */
[----:B----4-:R-:W-:Y:S01]  /*8180*/  IADD3 R31, R53, 0x8, RZ ;  /* 0x00000008351f7810 */ /* 0x010fe20007ffe0ff */
[----:B------:R-:W-:Y:S01]  /*8190*/  IMAD.SHL.U32 R29, R29, 0x2, RZ ;  /* 0x000000021d1d7824 */ /* 0x000fe200078e00ff */
[----:B------:R-:W-:-:S02]  /*81a0*/  IADD3 R32, R53, 0x9, RZ ;  /* 0x0000000935207810 */ /* 0x000fc40007ffe0ff */
[C---:B-----5:R-:W-:Y:S02]  /*81b0*/  IADD3 R37, R53.reuse, 0xa, RZ ;  /* 0x0000000a35257810 */ /* 0x060fe40007ffe0ff */
[C---:B------:R-:W-:Y:S02]  /*81c0*/  IADD3 R38, R53.reuse, 0xb, RZ ;  /* 0x0000000b35267810 */ /* 0x040fe40007ffe0ff */
[----:B------:R-:W-:Y:S02]  /*81d0*/  IADD3 R40, R53, 0xc, RZ ;  /* 0x0000000c35287810 */ /* 0x000fe40007ffe0ff */
[-C--:B------:R-:W-:Y:S02]  /*81e0*/  LEA.HI.SX32 R30, R30, R53.reuse, 0x1b ;  /* 0x000000351e1e7211 */ /* 0x080fe400078fdaff */
[----:B------:R-:W-:Y:S02]  /*81f0*/  LEA.HI.SX32 R31, R31, R53, 0x1b ;  /* 0x000000351f1f7211 */ /* 0x000fe400078fdaff */
[----:B0-----:R-:W-:-:S02]  /*8200*/  F2FP.BF16.PACK_AB R5, R115, R114 ;  /* 0x000000727305723e */ /* 0x001fc400000010ff */
[----:B------:R-:W-:Y:S01]  /*8210*/  IADD3 R42, R53, 0xd, RZ ;  /* 0x0000000d352a7810 */ /* 0x000fe20007ffe0ff */
[----:B------:R-:W-:Y:S01]  /*8220*/  IMAD.SHL.U32 R31, R31, 0x2, RZ ;  /* 0x000000021f1f7824 */ /* 0x000fe200078e00ff */
[-C--:B------:R-:W-:Y:S02]  /*8230*/  LEA.HI.SX32 R32, R32, R53.reuse, 0x1b ;  /* 0x0000003520207211 */ /* 0x080fe400078fdaff */
[-C--:B------:R-:W-:Y:S02]  /*8240*/  LEA.HI.SX32 R37, R37, R53.reuse, 0x1b ;  /* 0x0000003525257211 */ /* 0x080fe400078fdaff */
[C---:B------:R-:W-:Y:S01]  /*8250*/  IADD3 R44, R53.reuse, 0xe, RZ ;  /* 0x0000000e352c7810 */ /* 0x040fe20007ffe0ff */
[----:B------:R-:W-:Y:S01]  /*8260*/  IMAD.SHL.U32 R32, R32, 0x2, RZ ;  /* 0x0000000220207824 */ /* 0x000fe200078e00ff */
[----:B------:R-:W-:Y:S01]  /*8270*/  IADD3 R46, R53, 0xf, RZ ;  /* 0x0000000f352e7810 */ /* 0x000fe20007ffe0ff */
[----:B------:R-:W-:Y:S01]  /*8280*/  IMAD.SHL.U32 R37, R37, 0x2, RZ ;  /* 0x0000000225257824 */ /* 0x000fe200078e00ff */
[----:B------:R-:W-:-:S02]  /*8290*/  LEA.HI.SX32 R38, R38, R53, 0x1b ;  /* 0x0000003526267211 */ /* 0x000fc400078fdaff */
[-C--:B------:R-:W-:Y:S02]  /*82a0*/  LEA.HI.SX32 R40, R40, R53.reuse, 0x1b ;  /* 0x0000003528287211 */ /* 0x080fe400078fdaff */
[----:B------:R-:W-:Y:S01]  /*82b0*/  SHF.L.U32 R30, R30, 0x1, RZ ;  /* 0x000000011e1e7819 */ /* 0x000fe200000006ff */
[----:B------:R-:W-:Y:S01]  /*82c0*/  IMAD.SHL.U32 R38, R38, 0x2, RZ ;  /* 0x0000000226267824 */ /* 0x000fe200078e00ff */
[-C--:B------:R-:W-:Y:S01]  /*82d0*/  LEA.HI.SX32 R42, R42, R53.reuse, 0x1b ;  /* 0x000000352a2a7211 */ /* 0x080fe200078fdaff */
[----:B------:R-:W-:Y:S01]  /*82e0*/  IMAD.SHL.U32 R40, R40, 0x2, RZ ;  /* 0x0000000228287824 */ /* 0x000fe200078e00ff */
[-C--:B------:R-:W-:Y:S02]  /*82f0*/  LEA.HI.SX32 R44, R44, R53.reuse, 0x1b ;  /* 0x000000352c2c7211 */ /* 0x080fe400078fdaff */
[----:B------:R-:W-:Y:S01]  /*8300*/  LEA.HI.SX32 R46, R46, R53, 0x1b ;  /* 0x000000352e2e7211 */ /* 0x000fe200078fdaff */
[----:B------:R-:W-:Y:S01]  /*8310*/  IMAD.SHL.U32 R42, R42, 0x2, RZ ;  /* 0x000000022a2a7824 */ /* 0x000fe200078e00ff */
[----:B------:R-:W-:-:S03]  /*8320*/  SHF.L.U32 R44, R44, 0x1, RZ ;  /* 0x000000012c2c7819 */ /* 0x000fc600000006ff */
[----:B------:R-:W-:Y:S02]  /*8330*/  IMAD.SHL.U32 R46, R46, 0x2, RZ ;  /* 0x000000022e2e7824 */ /* 0x000fe400078e00ff */
[----:B--2---:R-:W-:Y:S01]  /*8340*/  FADD.FTZ R21, R33, R24 ;  /* 0x0000001821157221 */ /* 0x004fe20000010000 */
[----:B------:R-:W-:Y:S02]  /*8350*/  IADD3 R24, R53, 0x2, RZ ;  /* 0x0000000235187810 */ /* 0x000fe40007ffe0ff */
[----:B------:R-:W-:Y:S01]  /*8360*/  F2FP.BF16.PACK_AB R33, R34, R33 ;  /* 0x000000212221723e */ /* 0x000fe200000010ff */
[----:B------:R-:W-:Y:S01]  /*8370*/  BAR.SYNC.DEFER_BLOCKING 0x0 ;  /* 0x0000000000007b1d */ /* 0x000fe20000010000 */
[----:B------:R-:W-:Y:S01]  /*8380*/  LEA.HI.SX32 R25, R24, R53, 0x1b ;  /* 0x0000003518197211 */ /* 0x000fe200078fdaff */
[----:B------:R-:W-:-:S04]  /*8390*/  FADD.FTZ R24, R21, R34 ;  /* 0x0000002215187221 */ /* 0x000fc80000010000 */
[----:B------:R-:W-:Y:S01]  /*83a0*/  FADD.FTZ R21, R24, R35 ;  /* 0x0000002318157221 */ /* 0x000fe20000010000 */
[----:B------:R-:W-:Y:S01]  /*83b0*/  F2FP.BF16.PACK_AB R35, R36, R35 ;  /* 0x000000232423723e */ /* 0x000fe200000010ff */
[----:B------:R-:W-:Y:S01]  /*83c0*/  IMAD.SHL.U32 R25, R25, 0x2, RZ ;  /* 0x0000000219197824 */ /* 0x000fe200078e00ff */
[----:B------:R-:W-:Y:S01]  /*83d0*/  PRMT R24, R33, 0x7632, R24 ;  /* 0x0000763221187816 */ /* 0x000fe20000000018 */
[----:B------:R-:W-:Y:S01]  /*83e0*/  FADD.FTZ R21, R21, R36 ;  /* 0x0000002415157221 */ /* 0x000fe20000010000 */
[----:B------:R-:W-:-:S03]  /*83f0*/  PRMT R34, R35, 0x7632, R34 ;  /* 0x0000763223227816 */ /* 0x000fc60000000022 */
[----:B------:R-:W-:Y:S01]  /*8400*/  FADD.FTZ R4, R21, R112 ;  /* 0x0000007015047221 */ /* 0x000fe20000010000 */
[----:B------:R-:W-:Y:S02]  /*8410*/  F2FP.BF16.PACK_AB R112, R113, R112 ;  /* 0x000000707170723e */ /* 0x000fe400000010ff */
[----:B------:R-:W-:Y:S01]  /*8420*/  F2FP.BF16.PACK_AB R21, R117, R116 ;  /* 0x000000747515723e */ /* 0x000fe200000010ff */
[----:B------:R-:W-:Y:S01]  /*8430*/  FADD.FTZ R113, R4, R113 ;  /* 0x0000007104717221 */ /* 0x000fe20000010000 */
[----:B------:R-:W-:-:S03]  /*8440*/  PRMT R36, R112, 0x7632, R36 ;  /* 0x0000763270247816 */ /* 0x000fc60000000024 */
[----:B------:R-:W-:Y:S01]  /*8450*/  FADD.FTZ R114, R113, R114 ;  /* 0x0000007271727221 */ /* 0x000fe20000010000 */
[----:B------:R0:W-:Y:S03]  /*8460*/  STS.U16 [R67], R33 ;  /* 0x0000002143007388 */ /* 0x0001e60000000400 */
[----:B------:R-:W-:Y:S01]  /*8470*/  FADD.FTZ R115, R114, R115 ;  /* 0x0000007372737221 */ /* 0x000fe20000010000 */
[----:B------:R1:W-:Y:S03]  /*8480*/  STS.U16 [R23+0x2], R24 ;  /* 0x0000021817007388 */ /* 0x0003e60000000400 */
[----:B------:R-:W-:Y:S01]  /*8490*/  FADD.FTZ R116, R115, R116 ;  /* 0x0000007473747221 */ /* 0x000fe20000010000 */
[----:B------:R2:W-:Y:S01]  /*84a0*/  STS.U16 [R25+0x4], R35 ;  /* 0x0000042319007388 */ /* 0x0005e20000000400 */
[----:B0-----:R-:W-:-:S02]  /*84b0*/  PRMT R33, R21, 0x7632, R33 ;  /* 0x0000763215217816 */ /* 0x001fc40000000021 */
[----:B------:R-:W-:Y:S01]  /*84c0*/  FADD.FTZ R117, R116, R117 ;  /* 0x0000007574757221 */ /* 0x000fe20000010000 */
[----:B------:R0:W-:Y:S01]  /*84d0*/  STS.U16 [R26+0x6], R34 ;  /* 0x000006221a007388 */ /* 0x0001e20000000400 */
[----:B-1----:R-:W-:Y:S02]  /*84e0*/  F2FP.BF16.PACK_AB R23, R132, R118 ;  /* 0x000000768417723e */ /* 0x002fe400000010ff */
[----:B------:R-:W-:Y:S01]  /*84f0*/  FADD.FTZ R117, R117, R118 ;  /* 0x0000007675757221 */ /* 0x000fe20000010000 */
[----:B------:R-:W-:Y:S01]  /*8500*/  STS.U16 [R27+0x8], R112 ;  /* 0x000008701b007388 */ /* 0x000fe20000000400 */
[----:B------:R-:W-:Y:S02]  /*8510*/  PRMT R24, R5, 0x7632, R24 ;  /* 0x0000763205187816 */ /* 0x000fe40000000018 */
[----:B--2---:R-:W-:Y:S01]  /*8520*/  PRMT R25, R21, 0x7610, R25 ;  /* 0x0000761015197816 */ /* 0x004fe20000000019 */
[----:B------:R1:W-:Y:S01]  /*8530*/  STS.U16 [R28+0xa], R36 ;  /* 0x00000a241c007388 */ /* 0x0003e20000000400 */
[----:B------:R-:W-:Y:S01]  /*8540*/  F2FP.BF16.PACK_AB R21, R138, R137 ;  /* 0x000000898a15723e */ /* 0x000fe200000010ff */
[----:B------:R-:W-:Y:S01]  /*8550*/  FADD.FTZ R132, R117, R132 ;  /* 0x0000008475847221 */ /* 0x000fe20000010000 */
[----:B0-----:R-:W-:Y:S01]  /*8560*/  PRMT R26, R23, 0x7632, R26 ;  /* 0x00007632171a7816 */ /* 0x001fe2000000001a */
[----:B------:R0:W-:Y:S04]  /*8570*/  STS.U16 [R29+0xc], R5 ;  /* 0x00000c051d007388 */ /* 0x0001e80000000400 */
[----:B------:R-:W-:Y:S01]  /*8580*/  STS.U16 [R30+0xe], R24 ;  /* 0x00000e181e007388 */ /* 0x000fe20000000400 */
[----:B-1----:R-:W-:-:S03]  /*8590*/  PRMT R28, R21, 0x7610, R28 ;  /* 0x00007610151c7816 */ /* 0x002fc6000000001c */
[----:B------:R-:W-:Y:S01]  /*85a0*/  STS.U16 [R31+0x10], R25 ;  /* 0x000010191f007388 */ /* 0x000fe20000000400 */
[----:B0-----:R-:W-:Y:S01]  /*85b0*/  F2FP.BF16.PACK_AB R5, R136, R133 ;  /* 0x000000858805723e */ /* 0x001fe200000010ff */
[----:B------:R-:W-:Y:S02]  /*85c0*/  FADD.FTZ R133, R132, R133 ;  /* 0x0000008584857221 */ /* 0x000fe40000010000 */
[----:B------:R-:W-:Y:S01]  /*85d0*/  STS.U16 [R32+0x12], R33 ;  /* 0x0000122120007388 */ /* 0x000fe20000000400 */
[----:B------:R-:W-:Y:S02]  /*85e0*/  PRMT R29, R21, 0x7632, R29 ;  /* 0x00007632151d7816 */ /* 0x000fe4000000001d */
[----:B------:R-:W-:Y:S01]  /*85f0*/  PRMT R27, R5, 0x7632, R27 ;  /* 0x00007632051b7816 */ /* 0x000fe2000000001b */
[----:B------:R-:W-:Y:S01]  /*8600*/  STS.U16 [R37+0x14], R23 ;  /* 0x0000141725007388 */ /* 0x000fe20000000400 */
[----:B------:R-:W-:-:S03]  /*8610*/  FADD.FTZ R136, R133, R136 ;  /* 0x0000008885887221 */ /* 0x000fc60000010000 */
[----:B------:R-:W-:Y:S01]  /*8620*/  STS.U16 [R38+0x16], R26 ;  /* 0x0000161a26007388 */ /* 0x000fe20000000400 */
[----:B------:R-:W-:-:S03]  /*8630*/  FADD.FTZ R137, R136, R137 ;  /* 0x0000008988897221 */ /* 0x000fc60000010000 */
[----:B------:R-:W-:Y:S01]  /*8640*/  STS.U16 [R40+0x18], R5 ;  /* 0x0000180528007388 */ /* 0x000fe20000000400 */
[----:B------:R-:W-:-:S03]  /*8650*/  FADD.FTZ R4, R137, R138 ;  /* 0x0000008a89047221 */ /* 0x000fc60000010000 */
        /* <DEDUP_REMOVED lines=22> */
[----:B0-----:R-:W-:-:S05]  /*87c0*/  IADD3 R22, P1, R78, -0x7e0, RZ ;  /* 0xfffff8204e167810 */ /* 0x001fca0007f3e0ff */
[----:B------:R-:W-:Y:S01]  /*87d0*/  STL [R1+0x28], R4 ;  /* 0x0000280401007387 */ /* 0x000fe20000100800 */
[----:B------:R-:W-:-:S03]  /*87e0*/  IADD3.X R9, R9, -0x1, RZ, P1, !PT ;  /* 0xffffffff09097810 */ /* 0x000fc60000ffe4ff */
[----:B------:R-:W0:Y:S02]  /*87f0*/  LDS R37, [0x1080] ;  /* 0x00108000ff257984 */ /* 0x000e240000000800 */
[----:B0-----:R-:W-:-:S13]  /*8800*/  ISETP.GE.AND P0, PT, R78, R37, PT ;  /* 0x000000254e00720c */ /* 0x001fda0003f06270 */
[----:B------:R-:W-:Y:S05]  /*8810*/  @P0 BRA `(.L_x_958) ;  /* 0x000000c000000947 */ /* 0x000fea0003800000 */
[----:B------:R-:W-:Y:S01]  /*8820*/  IMAD.U32 R5, RZ, RZ, UR14 ;  /* 0x0000000eff057e24 */ /* 0x000fe2000f8e00ff */
[----:B------:R-:W-:Y:S02]  /*8830*/  ULDC.64 UR8, c[0x0][0x300] ;  /* 0x0000c00000087ab9 */ /* 0x000fe40000000a00 */
[----:B------:R-:W-:Y:S01]  /*8840*/  UIMAD UR8, UR15, UR8, URZ ;  /* 0x000000080f0872a4 */ /* 0x000fe2000f8e023f */
[----:B------:R-:W-:-:S03]  /*8850*/  IMAD.WIDE.U32 R2, R5, c[0x0][0x2f8], R2 ;  /* 0x0000be0005027a25 */ /* 0x000fc600078e0002 */
[----:B------:R-:W-:Y:S01]  /*8860*/  UIMAD UR8, UR16, UR9, UR8 ;  /* 0x00000009100872a4 */ /* 0x000fe2000f8e0208 */
[----:B------:R-:W-:Y:S01]  /*8870*/  IMAD.U32 R5, RZ, RZ, UR16 ;  /* 0x00000010ff057e24 */ /* 0x000fe2000f8e00ff */
[----:B------:R-:W-:-:S05]  /*8880*/  IADD3 R3, R3, UR42, RZ ;  /* 0x0000002a03037c10 */ /* 0x000fca000fffe0ff */
[----:B------:R-:W-:-:S05]  /*8890*/  IMAD.WIDE.U32 R2, R5, c[0x0][0x300], R2 ;  /* 0x0000c00005027a25 */ /* 0x000fca00078e0002 */
[----:B------:R-:W-:Y:S02]  /*88a0*/  IADD3 R3, R3, UR8, RZ ;  /* 0x0000000803037c10 */ /* 0x000fe4000fffe0ff */
[----:B------:R-:W-:-:S04]  /*88b0*/  LEA R4, P0, R2, c[0x0][0x340], 0x1 ;  /* 0x0000d00002047a11 */ /* 0x000fc800078008ff */
[----:B------:R-:W-:-:S05]  /*88c0*/  LEA.HI.X R5, R2, c[0x0][0x344], R3, 0x1, P0 ;  /* 0x0000d10002057a11 */ /* 0x000fca00000f0c03 */
[----:B------:R0:W-:Y:S04]  /*88d0*/  STG.E.U16 [R4.64], R93 ;  /* 0x0000005d04007986 */ /* 0x0001e8000c10151c */
.L_x_958:
[----:B------:R-:W-:Y:S05]  /*88e0*/  BSYNC B0 ;  /* 0x0000000000007941 */ /* 0x000fea0003800000 */
.L_x_957:
        /* <DEDUP_REMOVED lines=19> */
[----:B------:R-:W-:Y:S01]  /*8a20*/  IMAD.U32 R5, RZ, RZ, UR34 ;  /* 0x00000022ff057e24 */ /* 0x000fe2000f8e00ff */
[C---:B------:R-:W-:Y:S01]  /*8a30*/  LEA R2, P0, R4.reuse, R2, 0x1 ;  /* 0x0000000204027211 */ /* 0x040fe200078008ff */
[----:B------:R-:W-:Y:S02]  /*8a40*/  UIADD3 UR17, UP3, UR17, -0x1000, URZ ;  /* 0xfffff00011117890 */ /* 0x000fe4000ff7e03f */
[----:B------:R-:W-:Y:S01]  /*8a50*/  UIADD3 UR21, UP4, UR21, -0x1000, URZ ;  /* 0xfffff00015157890 */ /* 0x000fe2000ff9e03f */
[----:B------:R-:W-:Y:S01]  /*8a60*/  LEA.HI.X R3, R4, R3, R5, 0x1, P0 ;  /* 0x0000000304037211 */ /* 0x000fe200000f0c05 */
[----:B------:R-:W-:Y:S01]  /*8a70*/  UIADD3 UR19, UP5, UR19, -0x1000, URZ ;  /* 0xfffff00013137890 */ /* 0x000fe2000ffbe03f */
[-C--:B------:R-:W-:Y:S01]  /*8a80*/  ISETP.GE.AND P0, PT, R10, R37.reuse, PT ;  /* 0x000000250a00720c */ /* 0x080fe20003f06270 */
[----:B------:R-:W-:Y:S02]  /*8a90*/  UIADD3 UR6, UR6, 0x1, URZ ;  /* 0x0000000106067890 */ /* 0x000fe4000fffe03f */
[----:B------:R0:W-:Y:S01]  /*8aa0*/  @!P3 STG.E.U16 [R2.64], R21 ;  /* 0x000000150200b986 */ /* 0x0001e2000c10151c */
[----:B------:R-:W-:Y:S01]  /*8ab0*/  ISETP.GE.AND P3, PT, R13, R37, PT ;  /* 0x000000250d00720c */ /* 0x000fe20003f66270 */
[----:B------:R-:W-:-:S02]  /*8ac0*/  UIADD3.X UR24, UR24, -0x1, URZ, UP1, !UPT ;  /* 0xffffffff18187890 */ /* 0x000fc40008ffe43f */
[----:B------:R0:W-:Y:S01]  /*8ad0*/  @!P4 STG.E.U16 [R2.64+0x40], R91 ;  /* 0x0000405b0200c986 */ /* 0x0001e2000c10151c */
[-C--:B------:R-:W-:Y:S01]  /*8ae0*/  ISETP.GE.AND P4, PT, R14, R37.reuse, PT ;  /* 0x000000250e00720c */ /* 0x080fe20003f86270 */
[----:B------:R-:W-:Y:S02]  /*8af0*/  UIADD3.X UR26, UR26, -0x1, URZ, UP2, !UPT ;  /* 0xffffffff1a1a7890 */ /* 0x000fe400097fe43f */
[----:B------:R0:W-:Y:S01]  /*8b00*/  @!P5 STG.E.U16 [R2.64+0x80], R23 ;  /* 0x000080170200d986 */ /* 0x0001e2000c10151c */
        /* <DEDUP_REMOVED lines=24> */
.L_x_904:
[----:B------:R-:W-:Y:S02]  /*8c90*/  ISETP.NE.U32.AND P0, PT, RZ, c[0x0][0x328], PT ;  /* 0x0000ca00ff007a0c */ /* 0x000fe40003f05070 */
[----:B------:R-:W-:Y:S02]  /*8ca0*/  ISETP.NE.U32.AND P2, PT, RZ, c[0x0][0x348], PT ;  /* 0x0000d200ff007a0c */ /* 0x000fe40003f45070 */
[----:B------:R-:W-:Y:S02]  /*8cb0*/  ISETP.NE.AND.EX P1, PT, RZ, c[0x0][0x32c], PT, P0 ;  /* 0x0000cb00ff007a0c */ /* 0x000fe40003f25300 */
[----:B------:R-:W-:-:S11]  /*8cc0*/  ISETP.NE.AND.EX P0, PT, RZ, c[0x0][0x34c], PT, P2 ;  /* 0x0000d300ff007a0c */ /* 0x000fd60003f05320 */
[----:B------:R-:W-:Y:S05]  /*8cd0*/  @!P1 BRA `(.L_x_960) ;  /* 0x000001f000009947 */ /* 0x000fea0003800000 */
[----:B-1----:R-:W3:Y:S01]  /*8ce0*/  LDL.LU R2, [R1+0x2c] ;  /* 0x00002c0001027983 */ /* 0x002ee20000300800 */
[----:B------:R-:W-:Y:S03]  /*8cf0*/  BSSY B0, `(.L_x_960) ;  /* 0x000001d000007945 */ /* 0x000fe60003800000 */
[----:B------:R-:W1:Y:S04]  /*8d00*/  S2R R6, SR_LANEID ;  /* 0x0000000000067919 */ /* 0x000e680000000000 */
[----:B------:R-:W4:Y:S01]  /*8d10*/  S2R R7, SR_TID.X ;  /* 0x0000000000077919 */ /* 0x000f220000002100 */
[----:B-1----:R-:W-:-:S13]  /*8d20*/  ISETP.NE.AND P2, PT, R6, RZ, PT ;  /* 0x000000ff0600720c */ /* 0x002fda0003f45270 */
[----:B----4-:R-:W-:-:S04]  /*8d30*/  @!P2 SHF.R.S32.HI R6, RZ, 0x1f, R7 ;  /* 0x0000001fff06a819 */ /* 0x010fc80000011407 */
[----:B------:R-:W-:-:S04]  /*8d40*/  @!P2 LEA.HI R6, R6, R7, RZ, 0x5 ;  /* 0x000000070606a211 */ /* 0x000fc800078f28ff */
[----:B------:R-:W-:Y:S01]  /*8d50*/  @!P2 SHF.R.S32.HI R9, RZ, 0x5, R6 ;  /* 0x00000005ff09a819 */ /* 0x000fe20000011406 */
[----:B---3--:R-:W1:Y:S02]  /*8d60*/  SHFL.DOWN P1, R0, R2, 0x1, 0x1f ;  /* 0x08201f0002007f89 */ /* 0x008e640000020000 */
[----:B-1----:R-:W-:-:S05]  /*8d70*/  @P1 FADD R0, R0, R2 ;  /* 0x0000000200001221 */ /* 0x002fca0000000000 */
[----:B------:R-:W1:Y:S02]  /*8d80*/  SHFL.DOWN P1, R3, R0, 0x2, 0x1f ;  /* 0x08401f0000037f89 */ /* 0x000e640000020000 */
        /* <DEDUP_REMOVED lines=19> */
.L_x_961:
[----:B-1----:R-:W-:Y:S05]  /*8ec0*/  BSYNC B0 ;  /* 0x0000000000007941 */ /* 0x002fea0003800000 */
.L_x_960:
[----:B------:R-:W-:Y:S01]  /*8ed0*/  BSSY B0, `(.L_x_962) ;  /* 0x0000023000007945 */ /* 0x000fe20003800000 */
[----:B------:R-:W-:Y:S05]  /*8ee0*/  @!P0 BRA `(.L_x_963) ;  /* 0x0000020000008947 */ /* 0x000fea0003800000 */
[----:B-1----:R-:W3:Y:S04]  /*8ef0*/  LDL.LU R2, [R1+0x28] ;  /* 0x0000280001027983 */ /* 0x002ee80000300800 */
[----:B------:R-:W1:Y:S04]  /*8f00*/  S2R R6, SR_LANEID ;  /* 0x0000000000067919 */ /* 0x000e680000000000 */
[----:B------:R-:W4:Y:S04]  /*8f10*/  S2R R7, SR_TID.X ;  /* 0x0000000000077919 */ /* 0x000f280000002100 */
[----:B------:R-:W-:Y:S01]  /*8f20*/  BAR.SYNC.DEFER_BLOCKING 0x0 ;  /* 0x0000000000007b1d */ /* 0x000fe20000010000 */
        /* <DEDUP_REMOVED lines=28> */
.L_x_963:
[----:B------:R-:W3:Y:S02]  /*90f0*/  S2R R7, SR_TID.X ;  /* 0x0000000000077919 */ /* 0x000ee40000002100 */
.L_x_964:
[----:B-1----:R-:W-:Y:S05]  /*9100*/  BSYNC B0 ;  /* 0x0000000000007941 */ /* 0x002fea0003800000 */
.L_x_962:
[----:B---3--:R-:W-:-:S13]  /*9110*/  ISETP.GE.AND P0, PT, R7, c[0x0][0x16c], PT ;  /* 0x00005b0007007a0c */ /* 0x008fda0003f06270 */
[----:B------:R-:W-:Y:S05]  /*9120*/  @P0 EXIT ;  /* 0x000000000000094d */ /* 0x000fea0003800000 */
[----:B------:R-:W-:Y:S02]  /*9130*/  ULDC.64 UR6, c[0x0][0x288] ;  /* 0x0000a20000067ab9 */ /* 0x000fe40000000a00 */
[----:B------:R-:W-:Y:S02]  /*9140*/  UIMAD UR15, UR15, UR6, URZ ;  /* 0x000000060f0f72a4 */ /* 0x000fe4000f8e023f */
[----:B0-2---:R-:W-:Y:S02]  /*9150*/  UIMAD.WIDE.U32 UR4, UR16, UR6, URZ ;  /* 0x00000006100472a5 */ /* 0x005fe4000f8e003f */
[----:B------:R-:W-:-:S04]  /*9160*/  UIMAD UR6, UR16, UR7, UR15 ;  /* 0x00000007100672a4 */ /* 0x000fc8000f8e020f */
[----:B------:R-:W-:-:S03]  /*9170*/  UIADD3 UR6, UR5, UR6, URZ ;  /* 0x0000000605067290 */ /* 0x000fc6000fffe03f */
.L_x_965:
[----:B0-----:R0:W1:Y:S01]  /*9180*/  LDS R9, [R7.X4+0x7f50] ;  /* 0x007f500007097984 */ /* 0x0010620000004800 */
[----:B------:R-:W-:Y:S01]  /*9190*/  IMAD.U32 R4, RZ, RZ, UR4 ;  /* 0x00000004ff047e24 */ /* 0x000fe2000f8e00ff */
[----:B------:R-:W-:Y:S01]  /*91a0*/  SHF.R.S32.HI R0, RZ, 0x1f, R7 ;  /* 0x0000001fff007819 */ /* 0x000fe20000011407 */
[----:B------:R-:W-:Y:S02]  /*91b0*/  IMAD.U32 R3, RZ, RZ, UR6 ;  /* 0x00000006ff037e24 */ /* 0x000fe4000f8e00ff */
[----:B------:R-:W-:Y:S01]  /*91c0*/  IMAD.U32 R5, RZ, RZ, UR5 ;  /* 0x00000005ff057e24 */ /* 0x000fe2000f8e00ff */
[----:B------:R-:W-:Y:S01]  /*91d0*/  MOV R2, R4 ;  /* 0x0000000400027202 */ /* 0x000fe20000000f00 */
[----:B------:R-:W-:Y:S01]  /*91e0*/  IMAD R0, R0, c[0x0][0x290], RZ ;  /* 0x0000a40000007a24 */ /* 0x000fe200078e02ff */
[----:B------:R-:W-:Y:S03]  /*91f0*/  YIELD ;  /* 0x0000000000007946 */ /* 0x000fe60003800000 */
[----:B------:R-:W-:-:S02]  /*9200*/  IMAD R5, R7, c[0x0][0x294], R0 ;  /* 0x0000a50007057a24 */ /* 0x000fc400078e0200 */
[C---:B------:R-:W-:Y:S01]  /*9210*/  IMAD.WIDE.U32 R2, R7.reuse, c[0x0][0x290], R2 ;  /* 0x0000a40007027a25 */ /* 0x040fe200078e0002 */
[----:B0-----:R-:W-:-:S03]  /*9220*/  IADD3 R7, R7, c[0x0][0x0], RZ ;  /* 0x0000000007077a10 */ /* 0x001fc60007ffe0ff */
[----:B------:R-:W-:Y:S01]  /*9230*/  IMAD.IADD R3, R3, 0x1, R5 ;  /* 0x0000000103037824 */ /* 0x000fe200078e0205 */
[----:B------:R-:W-:-:S04]  /*9240*/  LEA R4, P0, R2, c[0x0][0x310], 0x2 ;  /* 0x0000c40002047a11 */ /* 0x000fc800078010ff */
[----:B------:R-:W-:Y:S02]  /*9250*/  LEA.HI.X R5, R2, c[0x0][0x314], R3, 0x2, P0 ;  /* 0x0000c50002057a11 */ /* 0x000fe400000f1403 */
[----:B------:R-:W-:-:S03]  /*9260*/  ISETP.GE.AND P0, PT, R7, c[0x0][0x16c], PT ;  /* 0x00005b0007007a0c */ /* 0x000fc60003f06270 */
[----:B-1----:R0:W-:Y:S10]  /*9270*/  RED.E.ADD.F32.FTZ.RN.STRONG.GPU [R4.64], R9 ;  /* 0x000000090400798e */ /* 0x0021f4000c10e79c */
[----:B------:R-:W-:Y:S05]  /*9280*/  @!P0 BRA `(.L_x_965) ;  /* 0xfffffef000008947 */ /* 0x000fea000383ffff */
[----:B------:R-:W-:Y:S05]  /*9290*/  EXIT ;  /* 0x000000000000794d */ /* 0x000fea0003800000 */
.L_x_911:
[----:B------:R-:W-:Y:S01]  /*92a0*/  IMAD.MOV.U32 R83, RZ, RZ, R141 ;  /* 0x000000ffff537224 */ /* 0x000fe200078e008d */
[----:B------:R-:W-:Y:S01]  /*92b0*/  MOV R82, 0x92e0 ;  /* 0x000092e000527802 */ /* 0x000fe20000000f00 */
[----:B------:R-:W-:-:S02]  /*92c0*/  IMAD.MOV.U32 R84, RZ, RZ, 0x1 ;  /* 0x00000001ff547424 */ /* 0x000fc400078e00ff */
[----:B-----5:R-:W-:Y:S05]  /*92d0*/  CALL.REL.NOINC `($__internal_38_$__cuda_sm70_shflsync_up) ;  /* 0x00000bd000007944 */ /* 0x020fea0003c00000 */
[----:B-1----:R-:W-:Y:S01]  /*92e0*/  IMAD.MOV.U32 R156, RZ, RZ, R84 ;  /* 0x000000ffff9c7224 */ /* 0x002fe200078e0054 */
[----:B0-2---:R-:W-:Y:S05]  /*92f0*/  BRA `(.L_x_966) ;  /* 0xffffb3c000007947 */ /* 0x005fea000383ffff */
.L_x_912:
[----:B------:R-:W-:Y:S01]  /*9300*/  IMAD.MOV.U32 R83, RZ, RZ, R85 ;  /* 0x000000ffff537224 */ /* 0x000fe200078e0055 */
[----:B------:R-:W-:Y:S01]  /*9310*/  MOV R82, 0x9340 ;  /* 0x0000934000527802 */ /* 0x000fe20000000f00 */
[----:B------:R-:W-:-:S02]  /*9320*/  IMAD.MOV.U32 R84, RZ, RZ, 0x1 ;  /* 0x00000001ff547424 */ /* 0x000fc400078e00ff */
[----:B01---5:R-:W-:Y:S05]  /*9330*/  CALL.REL.NOINC `($__internal_38_$__cuda_sm70_shflsync_up) ;  /* 0x00000b7000007944 */ /* 0x023fea0003c00000 */
[C---:B------:R-:W-:Y:S01]  /*9340*/  FMUL.FTZ R156, R141.reuse, R156 ;  /* 0x0000009c8d9c7220 */ /* 0x040fe20000410000 */
[----:B--2---:R-:W-:Y:S01]  /*9350*/  ISETP.GE.AND P0, PT, R94, 0x1, PT ;  /* 0x000000015e00780c */ /* 0x004fe20003f06270 */
[----:B-1----:R-:W-:Y:S01]  /*9360*/  FFMA.FTZ R82, R141, R84, R85 ;  /* 0x000000548d527223 */ /* 0x002fe20000010055 */
[----:B------:R-:W-:-:S02]  /*9370*/  HFMA2.MMA R84, -RZ, RZ, 0, 1.1920928955078125e-07 ;  /* 0x00000002ff547435 */ /* 0x000fc400000001ff */
[----:B------:R-:W-:Y:S02]  /*9380*/  FSEL R141, R141, R156, !P0 ;  /* 0x0000009c8d8d7208 */ /* 0x000fe40004000000 */
[----:B------:R-:W-:Y:S02]  /*9390*/  FSEL R85, R85, R82, !P0 ;  /* 0x0000005255557208 */ /* 0x000fe40004000000 */
[----:B------:R-:W-:Y:S01]  /*93a0*/  MOV R82, 0x93d0 ;  /* 0x000093d000527802 */ /* 0x000fe20000000f00 */
[----:B------:R-:W-:Y:S02]  /*93b0*/  IMAD.MOV.U32 R83, RZ, RZ, R141 ;  /* 0x000000ffff537224 */ /* 0x000fe400078e008d */
[----:B0-----:R-:W-:Y:S05]  /*93c0*/  CALL.REL.NOINC `($__internal_38_$__cuda_sm70_shflsync_up) ;  /* 0x00000ae000007944 */ /* 0x001fea0003c00000 */
[----:B-1----:R-:W-:Y:S01]  /*93d0*/  IMAD.MOV.U32 R156, RZ, RZ, R84 ;  /* 0x000000ffff9c7224 */ /* 0x002fe200078e0054 */
[----:B------:R-:W-:Y:S01]  /*93e0*/  MOV R82, 0x9420 ;  /* 0x0000942000527802 */ /* 0x000fe20000000f00 */
[----:B------:R-:W-:Y:S02]  /*93f0*/  IMAD.MOV.U32 R83, RZ, RZ, R85 ;  /* 0x000000ffff537224 */ /* 0x000fe400078e0055 */
[----:B------:R-:W-:Y:S02]  /*9400*/  IMAD.MOV.U32 R84, RZ, RZ, 0x2 ;  /* 0x00000002ff547424 */ /* 0x000fe400078e00ff */
[----:B0-2---:R-:W-:Y:S05]  /*9410*/  CALL.REL.NOINC `($__internal_38_$__cuda_sm70_shflsync_up) ;  /* 0x00000a9000007944 */ /* 0x005fea0003c00000 */
[----:B--2---:R-:W-:Y:S02]  /*9420*/  ISETP.GE.AND P0, PT, R94, 0x2, PT ;  /* 0x000000025e00780c */ /* 0x004fe40003f06270 */
[----:B------:R-:W-:-:S11]  /*9430*/  MOV R82, 0x9490 ;  /* 0x0000949000527802 */ /* 0x000fd60000000f00 */
[----:B-1----:R-:W-:Y:S02]  /*9440*/  @P0 FFMA.FTZ R85, R141, R84, R85 ;  /* 0x000000548d550223 */ /* 0x002fe40000010055 */
[----:B------:R-:W-:Y:S02]  /*9450*/  @P0 FMUL.FTZ R141, R156, R141 ;  /* 0x0000008d9c8d0220 */ /* 0x000fe40000410000 */
[----:B------:R-:W-:Y:S02]  /*9460*/  IMAD.MOV.U32 R84, RZ, RZ, 0x4 ;  /* 0x00000004ff547424 */ /* 0x000fe400078e00ff */
[----:B------:R-:W-:Y:S02]  /*9470*/  IMAD.MOV.U32 R83, RZ, RZ, R141 ;  /* 0x000000ffff537224 */ /* 0x000fe400078e008d */
[----:B0-----:R-:W-:Y:S05]  /*9480*/  CALL.REL.NOINC `($__internal_38_$__cuda_sm70_shflsync_up) ;  /* 0x00000a2000007944 */ /* 0x001fea0003c00000 */
[----:B-1----:R-:W-:Y:S01]  /*9490*/  MOV R156, R84 ;  /* 0x00000054009c7202 */ /* 0x002fe20000000f00 */
[----:B------:R-:W-:Y:S01]  /*94a0*/  IMAD.MOV.U32 R83, RZ, RZ, R85 ;  /* 0x000000ffff537224 */ /* 0x000fe200078e0055 */
[----:B------:R-:W-:Y:S01]  /*94b0*/  MOV R82, 0x94e0 ;  /* 0x000094e000527802 */ /* 0x000fe20000000f00 */
        /* <DEDUP_REMOVED lines=9> */
[----:B-1----:R-:W-:Y:S01]  /*9550*/  IMAD.MOV.U32 R156, RZ, RZ, R84 ;  /* 0x000000ffff9c7224 */ /* 0x002fe200078e0054 */
[----:B------:R-:W-:Y:S01]  /*9560*/  HFMA2.MMA R84, -RZ, RZ, 0, 4.76837158203125e-07 ;  /* 0x00000008ff547435 */ /* 0x000fe200000001ff */
[----:B------:R-:W-:Y:S01]  /*9570*/  IMAD.MOV.U32 R83, RZ, RZ, R85 ;  /* 0x000000ffff537224 */ /* 0x000fe200078e0055 */
[----:B------:R-:W-:-:S04]  /*9580*/  MOV R82, 0x95a0 ;  /* 0x000095a000527802 */ /* 0x000fc80000000f00 */
        /* <DEDUP_REMOVED lines=9> */
[----:B------:R-:W-:Y:S01]  /*9620*/  MOV R82, 0x9660 ;  /* 0x0000966000527802 */ /* 0x000fe20000000f00 */
[----:B------:R-:W-:Y:S02]  /*9630*/  IMAD.MOV.U32 R83, RZ, RZ, R85 ;  /* 0x000000ffff537224 */ /* 0x000fe400078e0055 */
[----:B------:R-:W-:-:S02]  /*9640*/  IMAD.MOV.U32 R84, RZ, RZ, 0x10 ;  /* 0x00000010ff547424 */ /* 0x000fc400078e00ff */
[----:B0-2---:R-:W-:Y:S05]  /*9650*/  CALL.REL.NOINC `($__internal_38_$__cuda_sm70_shflsync_up) ;  /* 0x0000085000007944 */ /* 0x005fea0003c00000 */
[----:B-1----:R-:W-:Y:S01]  /*9660*/  IMAD.MOV.U32 R82, RZ, RZ, R84 ;  /* 0x000000ffff527224 */ /* 0x002fe200078e0054 */
[----:B0-2---:R-:W-:Y:S05]  /*9670*/  BRA `(.L_x_967) ;  /* 0xffffb1a000007947 */ /* 0x005fea000383ffff */
.L_x_915:
[----:B------:R-:W-:Y:S01]  /*9680*/  MOV R83, R141 ;  /* 0x0000008d00537202 */ /* 0x000fe20000000f00 */
[----:B-1----:R-:W-:Y:S01]  /*9690*/  IMAD.MOV.U32 R84, RZ, RZ, 0x1 ;  /* 0x00000001ff547424 */ /* 0x002fe200078e00ff */
[----:B------:R-:W-:-:S02]  /*96a0*/  MOV R82, 0x96c0 ;  /* 0x000096c000527802 */ /* 0x000fc40000000f00 */
[----:B0-2--5:R-:W-:Y:S05]  /*96b0*/  CALL.REL.NOINC `($__internal_38_$__cuda_sm70_shflsync_up) ;  /* 0x000007f000007944 */ /* 0x025fea0003c00000 */
[----:B-1----:R-:W-:Y:S01]  /*96c0*/  IMAD.MOV.U32 R141, RZ, RZ, R84 ;  /* 0x000000ffff8d7224 */ /* 0x002fe200078e0054 */
[----:B------:R-:W-:Y:S01]  /*96d0*/  MOV R82, 0x9710 ;  /* 0x0000971000527802 */ /* 0x000fe20000000f00 */
[----:B------:R-:W-:-:S02]  /*96e0*/  IMAD.MOV.U32 R83, RZ, RZ, R85 ;  /* 0x000000ffff537224 */ /* 0x000fc400078e0055 */
[----:B------:R-:W-:Y:S02]  /*96f0*/  IMAD.MOV.U32 R84, RZ, RZ, 0x1 ;  /* 0x00000001ff547424 */ /* 0x000fe400078e00ff */
[----:B0-2---:R-:W-:Y:S05]  /*9700*/  CALL.REL.NOINC `($__internal_38_$__cuda_sm70_shflsync_up) ;  /* 0x000007a000007944 */ /* 0x005fea0003c00000 */
[----:B-1----:R-:W-:Y:S01]  /*9710*/  IMAD.MOV.U32 R85, RZ, RZ, R84 ;  /* 0x000000ffff557224 */ /* 0x002fe200078e0054 */
[----:B------:R-:W-:Y:S01]  /*9720*/  HFMA2.MMA R84, -RZ, RZ, 0, 0 ;  /* 0x00000000ff547435 */ /* 0x000fe200000001ff */
[----:B------:R-:W-:Y:S01]  /*9730*/  IMAD.MOV.U32 R82, RZ, RZ, R80 ;  /* 0x000000ffff527224 */ /* 0x000fe200078e0050 */
[----:B------:R-:W-:-:S04]  /*9740*/  MOV R83, 0x9760 ;  /* 0x0000976000537802 */ /* 0x000fc80000000f00 */
[----:B0-2---:R-:W-:Y:S05]  /*9750*/  CALL.REL.NOINC `($__internal_37_$__cuda_sm70_shflsync_idx_p) ;  /* 0x000006c000007944 */ /* 0x005fea0003c00000 */
[----:B-1----:R-:W-:Y:S01]  /*9760*/  IMAD.MOV.U32 R80, RZ, RZ, R84 ;  /* 0x000000ffff507224 */ /* 0x002fe200078e0054 */
[----:B------:R-:W-:Y:S01]  /*9770*/  MOV R83, 0x97b0 ;  /* 0x000097b000537802 */ /* 0x000fe20000000f00 */
[----:B------:R-:W-:Y:S02]  /*9780*/  IMAD.MOV.U32 R82, RZ, RZ, R81 ;  /* 0x000000ffff527224 */ /* 0x000fe400078e0051 */
[----:B------:R-:W-:Y:S02]  /*9790*/  IMAD.MOV.U32 R84, RZ, RZ, RZ ;  /* 0x000000ffff547224 */ /* 0x000fe400078e00ff */
[----:B0-2---:R-:W-:Y:S05]  /*97a0*/  CALL.REL.NOINC `($__internal_37_$__cuda_sm70_shflsync_idx_p) ;  /* 0x0000067000007944 */ /* 0x005fea0003c00000 */
[----:B-1----:R-:W-:Y:S01]  /*97b0*/  IMAD.MOV.U32 R81, RZ, RZ, R84 ;  /* 0x000000ffff517224 */ /* 0x002fe200078e0054 */
[----:B0-2---:R-:W-:Y:S05]  /*97c0*/  BRA `(.L_x_968) ;  /* 0xffffb17000007947 */ /* 0x005fea000383ffff */
.L_x_918:
[----:B------:R-:W-:Y:S01]  /*97d0*/  IMAD.MOV.U32 R83, RZ, RZ, R85 ;  /* 0x000000ffff537224 */ /* 0x000fe200078e0055 */
[----:B------:R-:W-:Y:S01]  /*97e0*/  MOV R82, 0x9810 ;  /* 0x0000981000527802 */ /* 0x000fe20000000f00 */
[----:B------:R-:W-:-:S02]  /*97f0*/  IMAD.MOV.U32 R84, RZ, RZ, 0x1 ;  /* 0x00000001ff547424 */ /* 0x000fc400078e00ff */
[----:B------:R-:W-:Y:S05]  /*9800*/  CALL.REL.NOINC `($__internal_36_$__cuda_sm70_shflsync_down) ;  /* 0x0000059000007944 */ /* 0x000fea0003c00000 */
[----:B-1----:R-:W-:Y:S01]  /*9810*/  MOV R87, R84 ;  /* 0x0000005400577202 */ /* 0x002fe20000000f00 */
[----:B0-2---:R-:W-:Y:S05]  /*9820*/  BRA `(.L_x_969) ;  /* 0xffffb72000007947 */ /* 0x005fea000383ffff */
.L_x_919:
[----:B------:R-:W-:Y:S01]  /*9830*/  IMAD.MOV.U32 R83, RZ, RZ, R86 ;  /* 0x000000ffff537224 */ /* 0x000fe200078e0056 */
[----:B------:R-:W-:Y:S01]  /*9840*/  MOV R82, 0x9870 ;  /* 0x0000987000527802 */ /* 0x000fe20000000f00 */
[----:B------:R-:W-:-:S02]  /*9850*/  IMAD.MOV.U32 R84, RZ, RZ, 0x1 ;  /* 0x00000001ff547424 */ /* 0x000fc400078e00ff */
[----:B01----:R-:W-:Y:S05]  /*9860*/  CALL.REL.NOINC `($__internal_36_$__cuda_sm70_shflsync_down) ;  /* 0x0000053000007944 */ /* 0x003fea0003c00000 */
[C---:B------:R-:W-:Y:S02]  /*9870*/  FMUL.FTZ R87, R85.reuse, R87 ;  /* 0x0000005755577220 */ /* 0x040fe40000410000 */
[----:B-1----:R-:W-:-:S02]  /*9880*/  FFMA.FTZ R82, R85, R84, R86 ;  /* 0x0000005455527223 */ /* 0x002fc40000010056 */
[----:B------:R-:W-:Y:S01]  /*9890*/  IMAD.MOV.U32 R84, RZ, RZ, 0x2 ;  /* 0x00000002ff547424 */ /* 0x000fe200078e00ff */
[----:B------:R-:W-:Y:S02]  /*98a0*/  FSEL R85, R85, R87, !P4 ;  /* 0x0000005755557208 */ /* 0x000fe40006000000 */
[----:B------:R-:W-:Y:S02]  /*98b0*/  FSEL R86, R86, R82, !P4 ;  /* 0x0000005256567208 */ /* 0x000fe40006000000 */
[----:B------:R-:W-:Y:S01]  /*98c0*/  MOV R82, 0x98f0 ;  /* 0x000098f000527802 */ /* 0x000fe20000000f00 */
[----:B------:R-:W-:Y:S02]  /*98d0*/  IMAD.MOV.U32 R83, RZ, RZ, R85 ;  /* 0x000000ffff537224 */ /* 0x000fe400078e0055 */
[----:B0-2---:R-:W-:Y:S05]  /*98e0*/  CALL.REL.NOINC `($__internal_36_$__cuda_sm70_shflsync_down) ;  /* 0x000004b000007944 */ /* 0x005fea0003c00000 */
[----:B-1----:R-:W-:Y:S01]  /*98f0*/  IMAD.MOV.U32 R87, RZ, RZ, R84 ;  /* 0x000000ffff577224 */ /* 0x002fe200078e0054 */
[----:B------:R-:W-:Y:S01]  /*9900*/  HFMA2.MMA R84, -RZ, RZ, 0, 1.1920928955078125e-07 ;  /* 0x00000002ff547435 */ /* 0x000fe200000001ff */
[----:B------:R-:W-:Y:S01]  /*9910*/  IMAD.MOV.U32 R83, RZ, RZ, R86 ;  /* 0x000000ffff537224 */ /* 0x000fe200078e0056 */
[----:B------:R-:W-:-:S04]  /*9920*/  MOV R82, 0x9940 ;  /* 0x0000994000527802 */ /* 0x000fc80000000f00 */
[----:B0-2---:R-:W-:Y:S05]  /*9930*/  CALL.REL.NOINC `($__internal_36_$__cuda_sm70_shflsync_down) ;  /* 0x0000046000007944 */ /* 0x005fea0003c00000 */
[----:B-1----:R-:W-:Y:S01]  /*9940*/  @!P3 FFMA.FTZ R86, R85, R84, R86 ;  /* 0x000000545556b223 */ /* 0x002fe20000010056 */
[----:B------:R-:W-:Y:S01]  /*9950*/  MOV R82, 0x99a0 ;  /* 0x000099a000527802 */ /* 0x000fe20000000f00 */
[----:B------:R-:W-:-:S02]  /*9960*/  @!P3 FMUL.FTZ R85, R87, R85 ;  /* 0x000000555755b220 */ /* 0x000fc40000410000 */
[----:B------:R-:W-:Y:S02]  /*9970*/  IMAD.MOV.U32 R84, RZ, RZ, 0x4 ;  /* 0x00000004ff547424 */ /* 0x000fe400078e00ff */
[----:B------:R-:W-:Y:S02]  /*9980*/  IMAD.MOV.U32 R83, RZ, RZ, R85 ;  /* 0x000000ffff537224 */ /* 0x000fe400078e0055 */
[----:B0-2---:R-:W-:Y:S05]  /*9990*/  CALL.REL.NOINC `($__internal_36_$__cuda_sm70_shflsync_down) ;  /* 0x0000040000007944 */ /* 0x005fea0003c00000 */
[----:B-1----:R-:W-:Y:S01]  /*99a0*/  IMAD.MOV.U32 R87, RZ, RZ, R84 ;  /* 0x000000ffff577224 */ /* 0x002fe200078e0054 */
[----:B------:R-:W-:Y:S01]  /*99b0*/  MOV R82, 0x99f0 ;  /* 0x000099f000527802 */ /* 0x000fe20000000f00 */
[----:B------:R-:W-:Y:S02]  /*99c0*/  IMAD.MOV.U32 R83, RZ, RZ, R86 ;  /* 0x000000ffff537224 */ /* 0x000fe400078e0056 */
[----:B------:R-:W-:Y:S02]  /*99d0*/  IMAD.MOV.U32 R84, RZ, RZ, 0x4 ;  /* 0x00000004ff547424 */ /* 0x000fe400078e00ff */
[----:B0-2---:R-:W-:Y:S05]  /*99e0*/  CALL.REL.NOINC `($__internal_36_$__cuda_sm70_shflsync_down) ;  /* 0x000003b000007944 */ /* 0x005fea0003c00000 */
[----:B-1----:R-:W-:Y:S01]  /*99f0*/  @!P2 FFMA.FTZ R86, R85, R84, R86 ;  /* 0x000000545556a223 */ /* 0x002fe20000010056 */
[----:B------:R-:W-:Y:S01]  /*9a00*/  MOV R82, 0x9a70 ;  /* 0x00009a7000527802 */ /* 0x000fe20000000f00 */
[----:B------:R-:W-:Y:S02]  /*9a10*/  @!P2 FMUL.FTZ R85, R87, R85 ;  /* 0x000000555755a220 */ /* 0x000fe40000410000 */
[----:B------:R-:W-:-:S02]  /*9a20*/  IMAD.MOV.U32 R87, RZ, RZ, R86 ;  /* 0x000000ffff577224 */ /* 0x000fc400078e0056 */
[----:B------:R-:W-:Y:S01]  /*9a30*/  IMAD.MOV.U32 R84, RZ, RZ, 0x8 ;  /* 0x00000008ff547424 */ /* 0x000fe200078e00ff */
[----:B------:R-:W-:-:S05]  /*9a40*/  MOV R86, R85 ;  /* 0x0000005500567202 */ /* 0x000fca0000000f00 */
        /* <DEDUP_REMOVED lines=10> */
[----:B------:R-:W-:Y:S01]  /*9af0*/  IMAD.MOV.U32 R84, RZ, RZ, 0x10 ;  /* 0x00000010ff547424 */ /* 0x000fe200078e00ff */
[----:B------:R-:W-:Y:S01]  /*9b00*/  MOV R85, R87 ;  /* 0x0000005700557202 */ /* 0x000fe20000000f00 */
[----:B------:R-:W-:-:S02]  /*9b10*/  IMAD.MOV.U32 R83, RZ, RZ, R86 ;  /* 0x000000ffff537224 */ /* 0x000fc400078e0056 */
[----:B0-2---:R-:W-:Y:S05]  /*9b20*/  CALL.REL.NOINC `($__internal_36_$__cuda_sm70_shflsync_down) ;  /* 0x0000027000007944 */ /* 0x005fea0003c00000 */
[----:B-1----:R-:W-:Y:S01]  /*9b30*/  IMAD.MOV.U32 R87, RZ, RZ, R84 ;  /* 0x000000ffff577224 */ /* 0x002fe200078e0054 */
[----:B------:R-:W-:Y:S01]  /*9b40*/  MOV R82, 0x9b80 ;  /* 0x00009b8000527802 */ /* 0x000fe20000000f00 */
[----:B------:R-:W-:-:S02]  /*9b50*/  IMAD.MOV.U32 R83, RZ, RZ, R85 ;  /* 0x000000ffff537224 */ /* 0x000fc400078e0055 */
[----:B------:R-:W-:Y:S02]  /*9b60*/  IMAD.MOV.U32 R84, RZ, RZ, 0x10 ;  /* 0x00000010ff547424 */ /* 0x000fe400078e00ff */
[----:B0-2---:R-:W-:Y:S05]  /*9b70*/  CALL.REL.NOINC `($__internal_36_$__cuda_sm70_shflsync_down) ;  /* 0x0000022000007944 */ /* 0x005fea0003c00000 */
[----:B-1----:R-:W-:Y:S01]  /*9b80*/  @!P0 FFMA.FTZ R85, R86, R84, R85 ;  /* 0x0000005456558223 */ /* 0x002fe20000010055 */
[----:B------:R-:W-:Y:S01]  /*9b90*/  HFMA2.MMA R84, -RZ, RZ, 0, 0 ;  /* 0x00000000ff547435 */ /* 0x000fe200000001ff */
[----:B------:R-:W-:Y:S01]  /*9ba0*/  @!P0 FMUL.FTZ R86, R87, R86 ;  /* 0x0000005657568220 */ /* 0x000fe20000410000 */
[----:B------:R-:W-:-:S03]  /*9bb0*/  MOV R83, 0x9be0 ;  /* 0x00009be000537802 */ /* 0x000fc60000000f00 */
[----:B------:R-:W-:Y:S02]  /*9bc0*/  IMAD.MOV.U32 R82, RZ, RZ, R86 ;  /* 0x000000ffff527224 */ /* 0x000fe400078e0056 */
[----:B0-2---:R-:W-:Y:S05]  /*9bd0*/  CALL.REL.NOINC `($__internal_37_$__cuda_sm70_shflsync_idx_p) ;  /* 0x0000024000007944 */ /* 0x005fea0003c00000 */
[----:B-1----:R-:W-:Y:S01]  /*9be0*/  IMAD.MOV.U32 R87, RZ, RZ, R84 ;  /* 0x000000ffff577224 */ /* 0x002fe200078e0054 */
[----:B------:R-:W-:Y:S01]  /*9bf0*/  MOV R83, 0x9c30 ;  /* 0x00009c3000537802 */ /* 0x000fe20000000f00 */
[----:B------:R-:W-:Y:S02]  /*9c00*/  IMAD.MOV.U32 R82, RZ, RZ, R85 ;  /* 0x000000ffff527224 */ /* 0x000fe400078e0055 */
[----:B------:R-:W-:Y:S02]  /*9c10*/  IMAD.MOV.U32 R84, RZ, RZ, RZ ;  /* 0x000000ffff547224 */ /* 0x000fe400078e00ff */
[----:B0-2---:R-:W-:Y:S05]  /*9c20*/  CALL.REL.NOINC `($__internal_37_$__cuda_sm70_shflsync_idx_p) ;  /* 0x000001f000007944 */ /* 0x005fea0003c00000 */
[----:B-1----:R-:W-:Y:S01]  /*9c30*/  IMAD.MOV.U32 R156, RZ, RZ, R84 ;  /* 0x000000ffff9c7224 */ /* 0x002fe200078e0054 */
[----:B------:R-:W-:Y:S01]  /*9c40*/  MOV R83, R86 ;  /* 0x0000005600537202 */ /* 0x000fe20000000f00 */
[----:B------:R-:W-:Y:S01]  /*9c50*/  IMAD.MOV.U32 R84, RZ, RZ, 0x1 ;  /* 0x00000001ff547424 */ /* 0x000fe200078e00ff */
[----:B------:R-:W-:Y:S02]  /*9c60*/  MOV R82, 0x9c80 ;  /* 0x00009c8000527802 */ /* 0x000fe40000000f00 */
[----:B0-2---:R-:W-:Y:S05]  /*9c70*/  CALL.REL.NOINC `($__internal_36_$__cuda_sm70_shflsync_down) ;  /* 0x0000012000007944 */ /* 0x005fea0003c00000 */
[----:B-1----:R-:W-:Y:S01]  /*9c80*/  IMAD.MOV.U32 R159, RZ, RZ, R84 ;  /* 0x000000ffff9f7224 */ /* 0x002fe200078e0054 */
[----:B------:R-:W-:Y:S01]  /*9c90*/  MOV R82, 0x9cd0 ;  /* 0x00009cd000527802 */ /* 0x000fe20000000f00 */
[----:B------:R-:W-:Y:S02]  /*9ca0*/  IMAD.MOV.U32 R83, RZ, RZ, R85 ;  /* 0x000000ffff537224 */ /* 0x000fe400078e0055 */
[----:B------:R-:W-:-:S02]  /*9cb0*/  IMAD.MOV.U32 R84, RZ, RZ, 0x1 ;  /* 0x00000001ff547424 */ /* 0x000fc400078e00ff */
[----:B0-2---:R-:W-:Y:S05]  /*9cc0*/  CALL.REL.NOINC `($__internal_36_$__cuda_sm70_shflsync_down) ;  /* 0x000000d000007944 */ /* 0x005fea0003c00000 */
[----:B-1----:R-:W-:Y:S01]  /*9cd0*/  IMAD.MOV.U32 R86, RZ, RZ, R84 ;  /* 0x000000ffff567224 */ /* 0x002fe200078e0054 */
[----:B------:R-:W-:Y:S01]  /*9ce0*/  MOV R85, R159 ;  /* 0x0000009f00557202 */ /* 0x000fe20000000f00 */
[----:B------:R-:W-:Y:S01]  /*9cf0*/  IMAD.MOV.U32 R82, RZ, RZ, R80 ;  /* 0x000000ffff527224 */ /* 0x000fe200078e0050 */
[----:B------:R-:W-:Y:S01]  /*9d00*/  MOV R83, 0x9d30 ;  /* 0x00009d3000537802 */ /* 0x000fe20000000f00 */
[----:B------:R-:W-:-:S02]  /*9d10*/  IMAD.MOV.U32 R84, RZ, RZ, RZ ;  /* 0x000000ffff547224 */ /* 0x000fc400078e00ff */
[----:B0-2---:R-:W-:Y:S05]  /*9d20*/  CALL.REL.NOINC `($__internal_37_$__cuda_sm70_shflsync_idx_p) ;  /* 0x000000f000007944 */ /* 0x005fea0003c00000 */
[----:B-1----:R-:W-:Y:S01]  /*9d30*/  IMAD.MOV.U32 R159, RZ, RZ, R84 ;  /* 0x000000ffff9f7224 */ /* 0x002fe200078e0054 */
[----:B------:R-:W-:Y:S01]  /*9d40*/  MOV R83, 0x9d80 ;  /* 0x00009d8000537802 */ /* 0x000fe20000000f00 */
[----:B------:R-:W-:-:S02]  /*9d50*/  IMAD.MOV.U32 R82, RZ, RZ, R81 ;  /* 0x000000ffff527224 */ /* 0x000fc400078e0051 */
[----:B------:R-:W-:Y:S02]  /*9d60*/  IMAD.MOV.U32 R84, RZ, RZ, RZ ;  /* 0x000000ffff547224 */ /* 0x000fe400078e00ff */
[----:B0-2---:R-:W-:Y:S05]  /*9d70*/  CALL.REL.NOINC `($__internal_37_$__cuda_sm70_shflsync_idx_p) ;  /* 0x000000a000007944 */ /* 0x005fea0003c00000 */
[----:B-1----:R-:W-:Y:S01]  /*9d80*/  MOV R83, R84 ;  /* 0x0000005400537202 */ /* 0x002fe20000000f00 */
[----:B0-2---:R-:W-:Y:S05]  /*9d90*/  BRA `(.L_x_970) ;  /* 0xffffb35000007947 */ /* 0x005fea000383ffff */
        .weak           $__internal_36_$__cuda_sm70_shflsync_down
        .type           $__internal_36_$__cuda_sm70_shflsync_down,@function
        .size           $__internal_36_$__cuda_sm70_shflsync_down,($__internal_37_$__cuda_sm70_shflsync_idx_p - $__internal_36_$__cuda_sm70_shflsync_down)
$__internal_36_$__cuda_sm70_shflsync_down:
[----:B------:R-:W-:Y:S02]  /*9da0*/  IMAD.MOV.U32 R95, RZ, RZ, -0x1 ;  /* 0xffffffffff5f7424 */ /* 0x000fe400078e00ff */
[----:B------:R-:W-:Y:S02]  /*9db0*/  IMAD.MOV.U32 R94, RZ, RZ, 0x1f ;  /* 0x0000001fff5e7424 */ /* 0x000fe400078e00ff */
[----:B------:R-:W-:Y:S04]  /*9dc0*/  WARPSYNC R95 ;  /* 0x0000005f00007348 */ /* 0x000fe80003800000 */
[----:B------:R0:W1:Y:S04]  /*9dd0*/  SHFL.DOWN PT, R84, R83, R84, R94 ;  /* 0x0800005453547389 */ /* 0x00006800000e005e */
[----:B0-----:R-:W0:Y:S01]  /*9de0*/  S2R R95, SR_TID.X ;  /* 0x00000000005f7919 */ /* 0x001e220000002100 */
[----:B------:R-:W-:-:S03]  /*9df0*/  IMAD.MOV.U32 R83, RZ, RZ, 0x0 ;  /* 0x00000000ff537424 */ /* 0x000fc600078e00ff */
[----:B------:R-:W2:Y:S01]  /*9e00*/  S2R R94, SR_LANEID ;  /* 0x00000000005e7919 */ /* 0x000ea20000000000 */
[----:B------:R-:W-:Y:S05]  /*9e10*/  RET.REL.NODEC R82 `(_Z25selective_scan_bwd_kernelI32Selective_Scan_bwd_kernel_traitsILi128ELi16ELb0ELb1ELb1ELb0ELb0EN3c108BFloat16EfEEv12SSMParamsBwd) ;  /* 0xffff61e052007950 */ /* 0x000fea0003c3ffff */
        .weak           $__internal_37_$__cuda_sm70_shflsync_idx_p
        .type           $__internal_37_$__cuda_sm70_shflsync_idx_p,@function
        .size           $__internal_37_$__cuda_sm70_shflsync_idx_p,($__internal_38_$__cuda_sm70_shflsync_up - $__internal_37_$__cuda_sm70_shflsync_idx_p)
$__internal_37_$__cuda_sm70_shflsync_idx_p:
[----:B------:R-:W-:Y:S02]  /*9e20*/  IMAD.MOV.U32 R95, RZ, RZ, -0x1 ;  /* 0xffffffffff5f7424 */ /* 0x000fe400078e00ff */
[----:B------:R-:W-:Y:S02]  /*9e30*/  IMAD.MOV.U32 R94, RZ, RZ, 0x1f ;  /* 0x0000001fff5e7424 */ /* 0x000fe400078e00ff */
[----:B------:R-:W-:Y:S04]  /*9e40*/  WARPSYNC R95 ;  /* 0x0000005f00007348 */ /* 0x000fe80003800000 */
[----:B------:R0:W1:Y:S04]  /*9e50*/  SHFL.IDX PT, R84, R82, R84, R94 ;  /* 0x0000005452547389 */ /* 0x00006800000e005e */
[----:B0-----:R-:W0:Y:S01]  /*9e60*/  S2R R95, SR_TID.X ;  /* 0x00000000005f7919 */ /* 0x001e220000002100 */
[----:B------:R-:W-:Y:S01]  /*9e70*/  MOV R82, R83 ;  /* 0x0000005300527202 */ /* 0x000fe20000000f00 */
[----:B------:R-:W-:-:S02]  /*9e80*/  IMAD.MOV.U32 R83, RZ, RZ, 0x0 ;  /* 0x00000000ff537424 */ /* 0x000fc400078e00ff */
[----:B------:R-:W2:Y:S02]  /*9e90*/  S2R R94, SR_LANEID ;  /* 0x00000000005e7919 */ /* 0x000ea40000000000 */
[----:B------:R-:W-:Y:S05]  /*9ea0*/  RET.REL.NODEC R82 `(_Z25selective_scan_bwd_kernelI32Selective_Scan_bwd_kernel_traitsILi128ELi16ELb0ELb1ELb1ELb0ELb0EN3c108BFloat16EfEEv12SSMParamsBwd) ;  /* 0xffff615052007950 */ /* 0x000fea0003c3ffff */
        .weak           $__internal_38_$__cuda_sm70_shflsync_up
        .type           $__internal_38_$__cuda_sm70_shflsync_up,@function
        .size           $__internal_38_$__cuda_sm70_shflsync_up,(.L_x_8850 - $__internal_38_$__cuda_sm70_shflsync_up)
$__internal_38_$__cuda_sm70_shflsync_up:
[----:B------:R-:W-:Y:S02]  /*9eb0*/  IMAD.MOV.U32 R95, RZ, RZ, -0x1 ;  /* 0xffffffffff5f7424 */ /* 0x000fe400078e00ff */
[----:B------:R-:W-:Y:S02]  /*9ec0*/  IMAD.MOV.U32 R94, RZ, RZ, RZ ;  /* 0x000000ffff5e7224 */ /* 0x000fe400078e00ff */
[----:B------:R-:W-:Y:S04]  /*9ed0*/  WARPSYNC R95 ;  /* 0x0000005f00007348 */ /* 0x000fe80003800000 */
[----:B------:R0:W1:Y:S04]  /*9ee0*/  SHFL.UP PT, R84, R83, R84, R94 ;  /* 0x0400005453547389 */ /* 0x00006800000e005e */
[----:B0-----:R-:W0:Y:S01]  /*9ef0*/  S2R R95, SR_TID.X ;  /* 0x00000000005f7919 */ /* 0x001e220000002100 */
[----:B------:R-:W-:-:S03]  /*9f00*/  IMAD.MOV.U32 R83, RZ, RZ, 0x0 ;  /* 0x00000000ff537424 */ /* 0x000fc600078e00ff */
[----:B------:R-:W2:Y:S01]  /*9f10*/  S2R R94, SR_LANEID ;  /* 0x00000000005e7919 */ /* 0x000ea20000000000 */
[----:B------:R-:W-:Y:S05]  /*9f20*/  RET.REL.NODEC R82 `(_Z25selective_scan_bwd_kernelI32Selective_Scan_bwd_kernel_traitsILi128ELi16ELb0ELb1ELb1ELb0ELb0EN3c108BFloat16EfEEv12SSMParamsBwd) ;  /* 0xffff60d052007950 */ /* 0x000fea0003c3ffff */
.L_x_971:
        /* <DEDUP_REMOVED lines=13> */
.L_x_8850:


//--------------------- .text._Z25selective_scan_bwd_kernelI32Selective_Scan_bwd_kernel_traitsILi128ELi16ELb0ELb1ELb1ELb0ELb1EN3c108BFloat16EfEEv12SSMParamsBwd --------------------------
	.section	.text._Z25selective_scan_bwd_kernelI32Selective_Scan_bwd_kernel_traitsILi128ELi16ELb0ELb1ELb1ELb0ELb1EN3c108BFloat16EfEEv12SSMParamsBwd,"ax",@progbits
	.sectioninfo	@"SHI_REGISTERS=168"
	.align	128
        .global         _Z25selective_scan_bwd_kernelI32Selective_Scan_bwd_kernel_traitsILi128ELi16ELb0ELb1ELb1ELb0ELb1EN3c108BFloat16EfEEv12SSMParamsBwd
        .type           _Z25selective_scan_bwd_kernelI32Selective_Scan_bwd_kernel_traitsILi128ELi16ELb0ELb1ELb1ELb0ELb1EN3c108BFloat16EfEEv12SSMParamsBwd,@function
        .size           _Z25selective_scan_bwd_kernelI32Selective_Scan_bwd_kernel_traitsILi128ELi16ELb0ELb1ELb1ELb0ELb1EN3c108BFloat16EfEEv12SSMParamsBwd,(.L_x_8853 - _Z25selective_scan_bwd_kernelI32Selective_Scan_bwd_kernel_traitsILi128ELi16ELb0ELb1ELb1ELb0ELb1EN3c108BFloat16EfEEv12SSMParamsBwd)
        .other          _Z25selective_scan_bwd_kernelI32Selective_Scan_bwd_kernel_traitsILi128ELi16ELb0ELb1ELb1ELb0ELb1EN3c108BFloat16EfEEv12SSMParamsBwd,@"STO_CUDA_ENTRY STV_DEFAULT"
_Z25selective_scan_bwd_kernelI32Selective_Scan_bwd_kernel_traitsILi128ELi16ELb0ELb1ELb1ELb0ELb1EN3c108BFloat16EfEEv12SSMParamsBwd:
.text._Z25selective_scan_bwd_kernelI32Selective_Scan_bwd_kernel_traitsILi128ELi16ELb0ELb1ELb1ELb0ELb1EN3c108BFloat16EfEEv12SSMParamsBwd:
        /* <DEDUP_REMOVED lines=28> */
[----:B------:R-:W-:-:S02]  /*01c0*/  IMAD.U32 R5, RZ, RZ, UR7 ;  /* 0x00000007ff057e24 */ /* 0x000fc4000f8e00ff */
[----:B------:R-:W2:Y:S01]  /*01d0*/  @P0 LDG.E R2, [R2.64] ;  /* 0x0000002802020981 */ /* 0x000ea2000c1e1900 */
[----:B0-----:R-:W0:Y:S03]  /*01e0*/  I2F.RP R0, UR34 ;  /* 0x0000002200007d06 */ /* 0x001e260008209400 */
[----:B------:R-:W3:Y:S01]  /*01f0*/  @P1 LDG.E R4, [R4.64] ;  /* 0x0000002804041981 */ /* 0x000ee2000c1e1900 */
[----:B------:R-:W-:Y:S02]  /*0200*/  UISETP.NE.U32.AND UP0, UPT, URZ, UR4, UPT ;  /* 0x000000043f00728c */ /* 0x000fe4000bf05070 */
[----:B-1----:R-:W-:Y:S01]  /*0210*/  USHF.R.S32.HI UR13, URZ, 0x1f, UR12 ;  /* 0x0000001f3f0d7899 */ /* 0x002fe2000801140c */
[----:B------:R1:W-:Y:S01]  /*0220*/  STL [R1+0x7c], RZ ;  /* 0x00007cff01007387 */ /* 0x0003e20000100800 */
[----:B------:R-:W-:Y:S02]  /*0230*/  UISETP.NE.AND.EX UP0, UPT, URZ, UR5, UPT, UP0 ;  /* 0x000000053f00728c */ /* 0x000fe4000bf05300 */
[----:B------:R-:W-:Y:S01]  /*0240*/  UIMAD UR5, UR13, UR26, URZ ;  /* 0x0000001a0d0572a4 */ /* 0x000fe2000f8e023f */
[----:B------:R1:W-:Y:S01]  /*0250*/  STL [R1+0x78], RZ ;  /* 0x000078ff01007387 */ /* 0x0003e20000100800 */
[----:B------:R-:W-:-:S02]  /*0260*/  UISETP.NE.U32.AND UP1, UPT, URZ, UR24, UPT ;  /* 0x000000183f00728c */ /* 0x000fc4000bf25070 */
[----:B------:R-:W-:Y:S02]  /*0270*/  UIMAD UR27, UR12, UR27, UR5 ;  /* 0x0000001b0c1b72a4 */ /* 0x000fe4000f8e0205 */
[----:B------:R-:W-:Y:S01]  /*0280*/  UISETP.NE.AND.EX UP1, UPT, URZ, UR25, UPT, UP1 ;  /* 0x000000193f00728c */ /* 0x000fe2000bf25310 */
[----:B0-----:R-:W0:Y:S01]  /*0290*/  MUFU.RCP R0, R0 ;  /* 0x0000000000007308 */ /* 0x001e220000001000 */
[----:B------:R-:W-:Y:S02]  /*02a0*/  UISETP.NE.U32.AND UP2, UPT, URZ, UR28, UPT ;  /* 0x0000001c3f00728c */ /* 0x000fe4000bf45070 */
[----:B------:R-:W-:Y:S02]  /*02b0*/  UIMAD.WIDE.U32 UR16, UR12, UR26, URZ ;  /* 0x0000001a0c1072a5 */ /* 0x000fe4000f8e003f */
[----:B------:R-:W-:Y:S02]  /*02c0*/  ULDC.64 UR6, c[0x0][0x1d0] ;  /* 0x0000740000067ab9 */ /* 0x000fe40000000a00 */
[----:B------:R-:W-:-:S02]  /*02d0*/  UISETP.NE.AND.EX UP2, UPT, URZ, UR29, UPT, UP2 ;  /* 0x0000001d3f00728c */ /* 0x000fc4000bf45320 */
[----:B------:R-:W-:Y:S02]  /*02e0*/  UIMAD UR4, UR13, UR6, URZ ;  /* 0x000000060d0472a4 */ /* 0x000fe4000f8e023f */
[----:B------:R-:W-:Y:S02]  /*02f0*/  UMOV UR30, URZ ;  /* 0x0000003f001e7c82 */ /* 0x000fe40008000000 */
[----:B------:R-:W-:Y:S02]  /*0300*/  UIMAD.WIDE.U32 UR20, UR12, UR6, URZ ;  /* 0x000000060c1472a5 */ /* 0x000fe4000f8e003f */
[----:B------:R-:W-:Y:S01]  /*0310*/  UIMAD UR4, UR12, UR7, UR4 ;  /* 0x000000070c0472a4 */ /* 0x000fe2000f8e0204 */
[----:B0-----:R-:W-:Y:S01]  /*0320*/  IADD3 R0, R0, 0xffffffe, RZ ;  /* 0x0ffffffe00007810 */ /* 0x001fe20007ffe0ff */
[----:B------:R-:W-:Y:S02]  /*0330*/  @UP1 ULEA UR30, UP3, UR11, UR24, 0x2 ;  /* 0x000000180b1e1291 */ /* 0x000fe4000f86103f */
[----:B------:R-:W-:-:S02]  /*0340*/  ULDC.64 UR6, c[0x0][0x278] ;  /* 0x00009e0000067ab9 */ /* 0x000fc40000000a00 */
[----:B------:R-:W-:Y:S01]  /*0350*/  UIMAD UR23, UR13, UR18, URZ ;  /* 0x000000120d1772a4 */ /* 0x000fe2000f8e023f */
[----:B------:R-:W0:Y:S01]  /*0360*/  F2I.FTZ.U32.TRUNC.NTZ R0, R0 ;  /* 0x0000000000007305 */ /* 0x000e22000021f000 */
[----:B------:R-:W-:Y:S02]  /*0370*/  UIMAD UR22, UR13, UR6, URZ ;  /* 0x000000060d1672a4 */ /* 0x000fe4000f8e023f */
[----:B------:R-:W-:Y:S02]  /*0380*/  UMOV UR31, URZ ;  /* 0x0000003f001f7c82 */ /* 0x000fe40008000000 */
[----:B------:R-:W-:Y:S02]  /*0390*/  @UP1 ULEA.HI.X UR31, UR11, UR25, UR10, 0x2, UP3 ;  /* 0x000000190b1f1291 */ /* 0x000fe400098f140a */
[----:B------:R-:W-:Y:S02]  /*03a0*/  UMOV UR32, URZ ;  /* 0x0000003f00207c82 */ /* 0x000fe40008000000 */
[----:B------:R-:W-:-:S02]  /*03b0*/  UIMAD.WIDE.U32 UR8, UR12, UR18, URZ ;  /* 0x000000120c0872a5 */ /* 0x000fc4000f8e003f */
[----:B------:R-:W-:Y:S02]  /*03c0*/  UIMAD UR23, UR12, UR19, UR23 ;  /* 0x000000130c1772a4 */ /* 0x000fe4000f8e0217 */
[----:B------:R-:W-:Y:S02]  /*03d0*/  @UP2 ULEA UR32, UP1, UR11, UR28, 0x2 ;  /* 0x0000001c0b202291 */ /* 0x000fe4000f82103f */
[----:B------:R-:W-:Y:S01]  /*03e0*/  ULDC.64 UR18, c[0x0][0x1b0] ;  /* 0x00006c0000127ab9 */ /* 0x000fe20000000a00 */
[----:B0-----:R0:W4:Y:S01]  /*03f0*/  R2UR UR5, R0 ;  /* 0x00000000000573c2 */ /* 0x00112200000e0000 */
[----:B------:R-:W-:Y:S02]  /*0400*/  UIMAD.WIDE.U32 UR14, UR12, UR6, URZ ;  /* 0x000000060c0e72a5 */ /* 0x000fe4000f8e003f */
[----:B------:R-:W-:Y:S02]  /*0410*/  UIMAD UR22, UR12, UR7, UR22 ;  /* 0x000000070c1672a4 */ /* 0x000fe4000f8e0216 */
[----:B------:R-:W-:-:S02]  /*0420*/  UIMAD.WIDE.U32 UR6, UR12, UR18, URZ ;  /* 0x000000120c0672a5 */ /* 0x000fc4000f8e003f */
[----:B------:R-:W-:Y:S01]  /*0430*/  UIMAD UR18, UR13, UR18, URZ ;  /* 0x000000120d1272a4 */ /* 0x000fe2000f8e023f */
[----:B0-----:R-:W-:Y:S01]  /*0440*/  IABS R0, UR11 ;  /* 0x0000000b00007c13 */ /* 0x001fe20008000000 */
[----:B------:R-:W-:Y:S02]  /*0450*/  UIADD3 UR21, UR21, UR4, URZ ;  /* 0x0000000415157290 */ /* 0x000fe4000fffe03f */
[----:B------:R-:W-:Y:S01]  /*0460*/  ULDC.64 UR24, c[0x0][0x1d8] ;  /* 0x0000760000187ab9 */ /* 0x000fe20000000a00 */
[----:B------:R-:W0:Y:S01]  /*0470*/  R2UR UR26, R0 ;  /* 0x00000000001a73c2 */ /* 0x000e2200000e0000 */
[----:B------:R-:W-:Y:S02]  /*0480*/  UMOV UR4, URZ ;  /* 0x0000003f00047c82 */ /* 0x000fe40008000000 */
[----:B------:R-:W-:Y:S02]  /*0490*/  UIMAD UR18, UR12, UR19, UR18 ;  /* 0x000000130c1272a4 */ /* 0x000fe4000f8e0212 */
[----:B------:R-:W-:-:S02]  /*04a0*/  UIMAD UR19, UR10, UR24, URZ ;  /* 0x000000180a1372a4 */ /* 0x000fc4000f8e023f */
[----:B------:R-:W-:Y:S02]  /*04b0*/  UIMAD.WIDE.U32 UR20, UR11, UR24, UR20 ;  /* 0x000000180b1472a5 */ /* 0x000fe4000f8e0014 */
[----:B------:R-:W-:Y:S02]  /*04c0*/  UIMAD UR19, UR11, UR25, UR19 ;  /* 0x000000190b1372a4 */ /* 0x000fe4000f8e0213 */
[----:B------:R-:W-:Y:S02]  /*04d0*/  UIADD3 UR17, UR17, UR27, URZ ;  /* 0x0000001b11117290 */ /* 0x000fe4000fffe03f */
[----:B----4-:R-:W-:Y:S02]  /*04e0*/  UIADD3 UR28, URZ, -UR5, URZ ;  /* 0x800000053f1c7290 */ /* 0x010fe4000fffe03f */
[----:B------:R-:W-:Y:S02]  /*04f0*/  ULDC.64 UR24, c[0x0][0x1e8] ;  /* 0x00007a0000187ab9 */ /* 0x000fe40000000a00 */
[----:B------:R-:W-:-:S02]  /*0500*/  UIMAD UR28, UR28, UR34, URZ ;  /* 0x000000221c1c72a4 */ /* 0x000fc4000f8e023f */
[----:B------:R-:W-:Y:S02]  /*0510*/  UIMAD UR27, UR10, UR24, URZ ;  /* 0x000000180a1b72a4 */ /* 0x000fe4000f8e023f */
[----:B------:R-:W-:Y:S02]  /*0520*/  UIMAD.WIDE.U32 UR4, UR5, UR28, UR4 ;  /* 0x0000001c050472a5 */ /* 0x000fe4000f8e0004 */
[----:B------:R-:W-:Y:S02]  /*0530*/  UMOV UR33, URZ ;  /* 0x0000003f00217c82 */ /* 0x000fe40008000000 */
[----:B0-----:R-:W-:Y:S02]  /*0540*/  UIMAD.WIDE.U32 UR4, UR5, UR26, URZ ;  /* 0x0000001a050472a5 */ /* 0x001fe4000f8e003f */
[----:B------:R-:W-:Y:S02]  /*0550*/  @UP2 ULEA.HI.X UR33, UR11, UR29, UR10, 0x2, UP1 ;  /* 0x0000001d0b212291 */ /* 0x000fe400088f140a */
[----:B------:R-:W-:-:S02]  /*0560*/  UIMAD UR27, UR11, UR25, UR27 ;  /* 0x000000190b1b72a4 */ /* 0x000fc4000f8e021b */
[----:B------:R-:W-:Y:S02]  /*0570*/  UIMAD.WIDE.U32 UR24, UR11, UR24, UR16 ;  /* 0x000000180b1872a5 */ /* 0x000fe4000f8e0010 */
[----:B------:R-:W-:Y:S02]  /*0580*/  UMOV UR29, UR5 ;  /* 0x00000005001d7c82 */ /* 0x000fe40008000000 */
[----:B------:R-:W-:Y:S02]  /*0590*/  UIADD3 UR16, -UR29, URZ, URZ ;  /* 0x0000003f1d107290 */ /* 0x000fe4000fffe13f */
[----:B------:R-:W-:Y:S02]  /*05a0*/  ULDC.64 UR4, c[0x0][0x280] ;  /* 0x0000a00000047ab9 */ /* 0x000fe40000000a00 */
[----:B------:R-:W-:Y:S02]  /*05b0*/  UIMAD UR26, UR34, UR16, UR26 ;  /* 0x00000010221a72a4 */ /* 0x000fe4000f8e021a */
[----:B------:R-:W-:-:S02]  /*05c0*/  ULDC UR28, c[0x0][0x174] ;  /* 0x00005d00001c7ab9 */ /* 0x000fc40000000800 */
[----:B------:R-:W-:Y:S02]  /*05d0*/  UISETP.GT.U32.AND UP1, UPT, UR34, UR26, UPT ;  /* 0x0000001a2200728c */ /* 0x000fe4000bf24070 */
[----:B------:R-:W-:Y:S02]  /*05e0*/  UIMAD UR17, UR10, UR4, URZ ;  /* 0x000000040a1172a4 */ /* 0x000fe4000f8e023f */
[----:B------:R-:W-:Y:S02]  /*05f0*/  UIADD3 UR15, UR15, UR22, URZ ;  /* 0x000000160f0f7290 */ /* 0x000fe4000fffe03f */
[----:B------:R-:W-:Y:S02]  /*0600*/  ULEA UR16, UR28, 0xfffff800, 0xb ;  /* 0xfffff8001c107891 */ /* 0x000fe4000f8e583f */
[----:B------:R-:W-:Y:S02]  /*0610*/  UIMAD UR35, UR11, UR5, UR17 ;  /* 0x000000050b2372a4 */ /* 0x000fe4000f8e0211 */
[----:B------:R-:W-:-:S02]  /*0620*/  USHF.R.S32.HI UR22, URZ, 0x1f, UR16 ;  /* 0x0000001f3f167899 */ /* 0x000fc40008011410 */
[----:B------:R-:W-:Y:S02]  /*0630*/  @!UP1 UIADD3 UR26, UR26, -UR34, URZ ;  /* 0x800000221a1a9290 */ /* 0x000fe4000fffe03f */
[----:B------:R-:W-:Y:S02]  /*0640*/  UIADD3 UR17, UP2, UR16, UR20, URZ ;  /* 0x0000001410117290 */ /* 0x000fe4000ff5e03f */
[----:B------:R-:W-:Y:S02]  /*0650*/  UISETP.GE.U32.AND UP3, UPT, UR26, UR34, UPT ;  /* 0x000000221a00728c */ /* 0x000fe4000bf66070 */
[----:B------:R-:W-:Y:S02]  /*0660*/  UIMAD.WIDE.U32 UR4, UR11, UR4, UR14 ;  /* 0x000000040b0472a5 */ /* 0x000fe4000f8e000e */
[----:B------:R-:W-:Y:S02]  /*0670*/  ULDC UR37, c[0x0][0x178] ;  /* 0x00005e0000257ab9 */ /* 0x000fe40000000800 */
[----:B------:R-:W-:-:S02]  /*0680*/  ULDC.64 UR14, c[0x0][0x240] ;  /* 0x00009000000e7ab9 */ /* 0x000fc40000000a00 */
[----:B------:R-:W-:Y:S02]  /*0690*/  UIADD3.X UR19, UR22, UR21, UR19, UP2, !UPT ;  /* 0x0000001516137290 */ /* 0x000fe400097fe413 */
[----:B------:R-:W-:Y:S02]  /*06a0*/  ULEA UR20, UP2, UR17, UR14, 0x1 ;  /* 0x0000000e11147291 */ /* 0x000fe4000f84083f */
[----:B------:R-:W-:Y:S02]  /*06b0*/  ULOP3.LUT UR36, UR11, UR37, URZ, 0x3c, !UPT ;  /* 0x000000250b247292 */ /* 0x000fe4000f8e3c3f */
[----:B------:R-:W-:Y:S02]  /*06c0*/  @!UP1 UIADD3 UR29, UR29, 0x1, URZ ;  /* 0x000000011d1d9890 */ /* 0x000fe4000fffe03f */
[----:B------:R-:W-:Y:S02]  /*06d0*/  ULEA.HI.X UR17, UR17, UR15, UR19, 0x1, UP2 ;  /* 0x0000000f11117291 */ /* 0x000fe400090f0c13 */
[----:B------:R-:W-:-:S02]  /*06e0*/  UISETP.GE.AND UP2, UPT, UR36, URZ, UPT ;  /* 0x0000003f2400728c */ /* 0x000fc4000bf46270 */
[----:B------:R-:W-:Y:S02]  /*06f0*/  UIADD3 UR19, UP4, UR16, UR24, URZ ;  /* 0x0000001810137290 */ /* 0x000fe4000ff9e03f */
[----:B------:R-:W-:Y:S02]  /*0700*/  @UP3 UIADD3 UR29, UR29, 0x1, URZ ;  /* 0x000000011d1d3890 */ /* 0x000fe4000fffe03f */
[----:B------:R-:W-:Y:S02]  /*0710*/  UISETP.NE.AND UP1, UPT, URZ, UR37, UPT ;  /* 0x000000253f00728c */ /* 0x000fe4000bf25270 */
[----:B------:R-:W-:Y:S02]  /*0720*/  ULDC.64 UR14, c[0x0][0x248] ;  /* 0x00009200000e7ab9 */ /* 0x000fe40000000a00 */
[----:B------:R-:W-:Y:S02]  /*0730*/  UIADD3.X UR27, UR22, UR25, UR27, UP4, !UPT ;  /* 0x00000019161b7290 */ /* 0x000fe4000a7fe41b */
[----:B------:R-:W-:-:S02]  /*0740*/  ULEA UR21, UP4, UR19, UR14, 0x1 ;  /* 0x0000000e13157291 */ /* 0x000fc4000f88083f */
[----:B------:R-:W-:Y:S02]  /*0750*/  ULDC.64 UR24, c[0x0][0x308] ;  /* 0x0000c20000187ab9 */ /* 0x000fe40000000a00 */
[----:B------:R-:W-:Y:S02]  /*0760*/  UMOV UR14, UR29 ;  /* 0x0000001d000e7c82 */ /* 0x000fe40008000000 */
[----:B------:R-:W-:Y:S02]  /*0770*/  ULEA.HI.X UR19, UR19, UR15, UR27, 0x1, UP4 ;  /* 0x0000000f13137291 */ /* 0x000fe4000a0f0c1b */
[----:B------:R-:W-:Y:S02]  /*0780*/  UIADD3 UR27, UR9, UR23, URZ ;  /* 0x00000017091b7290 */ /* 0x000fe4000fffe03f */
[----:B------:R-:W-:Y:S02]  /*0790*/  @!UP2 UIADD3 UR14, -UR14, URZ, URZ ;  /* 0x0000003f0e0ea290 */ /* 0x000fe4000fffe13f */
[----:B------:R-:W-:-:S02]  /*07a0*/  UIADD3 UR23, UP2, UR16, UR4, URZ ;  /* 0x0000000410177290 */ /* 0x000fc4000ff5e03f */
[----:B------:R-:W-:Y:S02]  /*07b0*/  @!UP1 ULOP3.LUT UR14, URZ, UR37, URZ, 0x33, !UPT ;  /* 0x000000253f0e9292 */ /* 0x000fe4000f8e333f */
[----:B------:R-:W-:Y:S02]  /*07c0*/  UIADD3.X UR26, UR22, UR5, UR35, UP2, !UPT ;  /* 0x00000005161a7290 */ /* 0x000fe400097fe423 */
[----:B------:R-:W-:Y:S02]  /*07d0*/  ULEA UR9, UP1, UR23, UR24, 0x1 ;  /* 0x0000001817097291 */ /* 0x000fe4000f82083f */
[----:B------:R-:W-:Y:S02]  /*07e0*/  USHF.R.S32.HI UR15, URZ, 0x1f, UR14 ;  /* 0x0000001f3f0f7899 */ /* 0x000fe4000801140e */
[----:B------:R-:W-:Y:S02]  /*07f0*/  ULDC.64 UR4, c[0x0][0x1a8] ;  /* 0x00006a0000047ab9 */ /* 0x000fe40000000a00 */
[----:B------:R-:W-:-:S02]  /*0800*/  UIMAD UR29, UR15, UR4, URZ ;  /* 0x000000040f1d72a4 */ /* 0x000fc4000f8e023f */
[----:B------:R-:W-:Y:S02]  /*0810*/  ULEA.HI.X UR23, UR23, UR25, UR26, 0x1, UP1 ;  /* 0x0000001917177291 */ /* 0x000fe400088f0c1a */
[----:B------:R-:W-:Y:S02]  /*0820*/  UIMAD UR29, UR14, UR5, UR29 ;  /* 0x000000050e1d72a4 */ /* 0x000fe4000f8e021d */
[----:B------:R-:W-:Y:S02]  /*0830*/  UMOV UR26, UR8 ;  /* 0x00000008001a7c82 */ /* 0x000fe40008000000 */
[----:B------:R-:W-:Y:S02]  /*0840*/  UIMAD.WIDE.U32 UR24, UR14, UR4, UR26 ;  /* 0x000000040e1872a5 */ /* 0x000fe4000f8e001a */
[----:B------:R-:W-:Y:S02]  /*0850*/  UIADD3 UR7, UR7, UR18, URZ ;  /* 0x0000001207077290 */ /* 0x000fe4000fffe03f */
[----:B------:R-:W-:-:S02]  /*0860*/  UIADD3 UR18, UP1, UR16, UR24, URZ ;  /* 0x0000001810127290 */ /* 0x000fc4000ff3e03f */
[----:B------:R-:W-:Y:S02]  /*0870*/  ULDC.64 UR26, c[0x0][0x1c8] ;  /* 0x00007200001a7ab9 */ /* 0x000fe40000000a00 */
[----:B------:R-:W-:Y:S02]  /*0880*/  UIADD3 UR24, UR25, UR29, URZ ;  /* 0x0000001d19187290 */ /* 0x000fe4000fffe03f */
[----:B------:R-:W-:Y:S02]  /*0890*/  ULDC.64 UR4, c[0x0][0x228] ;  /* 0x00008a0000047ab9 */ /* 0x000fe40000000a00 */
[----:B------:R-:W-:Y:S02]  /*08a0*/  UIMAD UR29, UR15, UR26, URZ ;  /* 0x0000001a0f1d72a4 */ /* 0x000fe4000f8e023f */
[----:B------:R-:W-:Y:S02]  /*08b0*/  ULEA UR8, UP2, UR18, UR4, 0x1 ;  /* 0x0000000412087291 */ /* 0x000fe4000f84083f */
[----:B------:R-:W-:-:S02]  /*08c0*/  UIADD3.X UR4, UR22, UR24, URZ, UP1, !UPT ;  /* 0x0000001816047290 */ /* 0x000fc40008ffe43f */
[----:B------:R-:W-:Y:S02]  /*08d0*/  UIMAD.WIDE.U32 UR24, UR14, UR26, UR6 ;  /* 0x0000001a0e1872a5 */ /* 0x000fe4000f8e0006 */
[----:B------:R-:W-:Y:S02]  /*08e0*/  UIMAD UR27, UR14, UR27, UR29 ;  /* 0x0000001b0e1b72a4 */ /* 0x000fe4000f8e021d */
[----:B------:R-:W-:Y:S02]  /*08f0*/  UIADD3 UR16, UP1, UR16, UR24, URZ ;  /* 0x0000001810107290 */ /* 0x000fe4000ff3e03f */
[----:B------:R-:W-:Y:S02]  /*0900*/  UIADD3 UR25, UR25, UR27, URZ ;  /* 0x0000001b19197290 */ /* 0x000fe4000fffe03f */
[----:B------:R-:W-:Y:S02]  /*0910*/  ULEA.HI.X UR26, UR18, UR5, UR4, 0x1, UP2 ;  /* 0x00000005121a7291 */ /* 0x000fe400090f0c04 */
        /* <DEDUP_REMOVED lines=29> */
[----:B------:R-:W-:Y:S02]  /*0af0*/  UMOV UR23, UR26 ;  /* 0x0000001a00177c82 */ /* 0x000fe40008000000 */
[----:B------:R-:W-:Y:S01]  /*0b00*/  UMOV UR6, URZ ;  /* 0x0000003f00067c82 */ /* 0x000fe20008000000 */
[----:B---3--:R-:W-:Y:S01]  /*0b10*/  IMAD.SHL.U32 R0, R95, 0x10, RZ ;  /* 0x000000105f007824 */ /* 0x008fe200078e00ff */
[----:B-1----:R-:W-:-:S04]  /*0b20*/  SHF.R.S32.HI R2, RZ, 0x1f, R95 ;  /* 0x0000001fff027819 */ /* 0x002fc8000001145f */
[----:B------:R-:W-:Y:S02]  /*0b30*/  LOP3.LUT R0, R0, 0xfffffe00, RZ, 0xc0, !PT ;  /* 0xfffffe0000007812 */ /* 0x000fe400078ec0ff */
[----:B------:R-:W-:Y:S02]  /*0b40*/  LEA.HI R2, R2, R95, RZ, 0x5 ;  /* 0x0000005f02027211 */ /* 0x000fe400078f28ff */
[----:B------:R-:W-:Y:S02]  /*0b50*/  LOP3.LUT R78, R0, 0x1f, R95, 0xf8, !PT ;  /* 0x0000001f004e7812 */ /* 0x000fe400078ef85f */
[----:B------:R-:W-:Y:S02]  /*0b60*/  SHF.R.S32.HI R0, RZ, 0x5, R2 ;  /* 0x00000005ff007819 */ /* 0x000fe40000011402 */
[----:B------:R-:W-:Y:S02]  /*0b70*/  SHF.R.S32.HI R79, RZ, 0x1f, R78 ;  /* 0x0000001fff4f7819 */ /* 0x000fe4000001144e */
[----:B------:R-:W-:-:S02]  /*0b80*/  LOP3.LUT R94, R78, 0x20, RZ, 0xfc, !PT ;  /* 0x000000204e5e7812 */ /* 0x000fc400078efcff */
[C---:B------:R-:W-:Y:S02]  /*0b90*/  LOP3.LUT R93, R78.reuse, 0x40, RZ, 0xfc, !PT ;  /* 0x000000404e5d7812 */ /* 0x040fe400078efcff */
[C---:B------:R-:W-:Y:S02]  /*0ba0*/  LOP3.LUT R92, R78.reuse, 0x60, RZ, 0xfc, !PT ;  /* 0x000000604e5c7812 */ /* 0x040fe400078efcff */
[C---:B------:R-:W-:Y:S02]  /*0bb0*/  LOP3.LUT R91, R78.reuse, 0x80, RZ, 0xfc, !PT ;  /* 0x000000804e5b7812 */ /* 0x040fe400078efcff */
[C---:B------:R-:W-:Y:S02]  /*0bc0*/  LOP3.LUT R90, R78.reuse, 0xa0, RZ, 0xfc, !PT ;  /* 0x000000a04e5a7812 */ /* 0x040fe400078efcff */
[C---:B------:R-:W-:Y:S02]  /*0bd0*/  LOP3.LUT R89, R78.reuse, 0xc0, RZ, 0xfc, !PT ;  /* 0x000000c04e597812 */ /* 0x040fe400078efcff */
        /* <DEDUP_REMOVED lines=8> */
[----:B----4-:R-:W-:Y:S02]  /*0c60*/  LOP3.LUT R70, R78, 0x1e0, RZ, 0xfc, !PT ;  /* 0x000001e04e467812 */ /* 0x010fe400078efcff */
.L_x_1031:
[----:B------:R-:W-:Y:S01]  /*0c70*/  ULDC UR26, c[0x0][0x174] ;  /* 0x00005d00001a7ab9 */ /* 0x000fe20000000800 */
[----:B------:R-:W-:Y:S01]  /*0c80*/  BAR.SYNC.DEFER_BLOCKING 0x0 ;  /* 0x0000000000007b1d */ /* 0x000fe20000010000 */
[----:B------:R-:W-:Y:S01]  /*0c90*/  UIADD3 UR26, -UR6, UR26, URZ ;  /* 0x0000001a061a7290 */ /* 0x000fe2000fffe13f */
[C---:B------:R-:W-:Y:S02]  /*0ca0*/  LEA R2, P3, R78.reuse, UR16, 0x1 ;  /* 0x000000104e027c11 */ /* 0x040fe4000f8608ff */
[----:B------:R-:W-:Y:S01]  /*0cb0*/  PRMT R5, RZ, 0x7610, R5 ;  /* 0x00007610ff057816 */ /* 0x000fe20000000005 */
[----:B------:R-:W-:Y:S01]  /*0cc0*/  ULEA UR27, UR26, 0xfffff800, 0xb ;  /* 0xfffff8001a1b7891 */ /* 0x000fe2000f8e583f */
[----:B------:R-:W-:Y:S01]  /*0cd0*/  PRMT R0, RZ, 0x7610, R0 ;  /* 0x00007610ff007816 */ /* 0x000fe20000000000 */
[----:B------:R-:W-:Y:S01]  /*0ce0*/  ULDC UR7, c[0x0][0x168] ;  /* 0x00005a0000077ab9 */ /* 0x000fe20000000800 */
[----:B------:R-:W-:Y:S01]  /*0cf0*/  LEA.HI.X R3, R78, UR17, R79, 0x1, P3 ;  /* 0x000000114e037c11 */ /* 0x000fe200098f0c4f */
[----:B------:R-:W-:Y:S01]  /*0d00*/  UIADD3 UR7, -UR27, UR7, URZ ;  /* 0x000000071b077290 */ /* 0x000fe2000fffe13f */
        /* <DEDUP_REMOVED lines=15> */
[C---:B------:R-:W-:Y:S02]  /*0e00*/  ISETP.GE.AND P2, PT, R78.reuse, UR7, PT ;  /* 0x000000074e007c0c */ /* 0x040fe4000bf46270 */
[----:B------:R-:W-:Y:S01]  /*0e10*/  SHF.L.U32 R21, R95, 0x4, RZ ;  /* 0x000000045f157819 */ /* 0x000fe200000006ff */
[----:B------:R-:W-:Y:S01]  /*0e20*/  IMAD.SHL.U32 R28, R78, 0x2, RZ ;  /* 0x000000024e1c7824 */ /* 0x000fe200078e00ff */
[----:B------:R-:W-:Y:S01]  /*0e30*/  ISETP.GE.AND P1, PT, R94, UR7, PT ;  /* 0x000000075e007c0c */ /* 0x000fe2000bf26270 */
        /* <DEDUP_REMOVED lines=33> */
[----:B-1----:R-:W-:-:S05]  /*1050*/  IMAD.IADD R18, R69, 0x1, R26 ;  /* 0x0000000145127824 */ /* 0x002fca00078e021a */
        /* <DEDUP_REMOVED lines=8> */
[-C--:B------:R-:W-:Y:S02]  /*10e0*/  LEA.HI.SX32 R25, R25, R18.reuse, 0x1b ;  /* 0x0000001219197211 */ /* 0x080fe400078fdaff */
[----:B---3--:R-:W-:Y:S02]  /*10f0*/  IADD3 R3, R18, 0xe0, RZ ;  /* 0x000000e012037810 */ /* 0x008fe40007ffe0ff */
[----:B------:R-:W-:Y:S01]  /*1100*/  LEA.HI.SX32 R27, R27, R18, 0x1b ;  /* 0x000000121b1b7211 */ /* 0x000fe200078fdaff */
[----:B------:R-:W-:Y:S01]  /*1110*/  IMAD.SHL.U32 R68, R68, 0x2, RZ ;  /* 0x0000000244447824 */ /* 0x000fe200078e00ff */
[----:B------:R-:W-:-:S02]  /*1120*/  IADD3 R35, R18, 0x100, RZ ;  /* 0x0000010012237810 */ /* 0x000fc40007ffe0ff */
[-C--:B------:R-:W-:Y:S01]  /*1130*/  LEA.HI.SX32 R29, R29, R18.reuse, 0x1b ;  /* 0x000000121d1d7211 */ /* 0x080fe200078fdaff */
[----:B------:R-:W-:Y:S01]  /*1140*/  IMAD.SHL.U32 R67, R23, 0x2, RZ ;  /* 0x0000000217437824 */ /* 0x000fe200078e00ff */
[C---:B------:R-:W-:Y:S01]  /*1150*/  IADD3 R37, R18.reuse, 0x120, RZ ;  /* 0x0000012012257810 */ /* 0x040fe20007ffe0ff */
[----:B------:R-:W-:Y:S01]  /*1160*/  IMAD.SHL.U32 R66, R25, 0x2, RZ ;  /* 0x0000000219427824 */ /* 0x000fe200078e00ff */
[C---:B------:R-:W-:Y:S02]  /*1170*/  IADD3 R39, R18.reuse, 0x140, RZ ;  /* 0x0000014012277810 */ /* 0x040fe40007ffe0ff */
[-C--:B------:R-:W-:Y:S02]  /*1180*/  LEA.HI.SX32 R31, R31, R18.reuse, 0x1b ;  /* 0x000000121f1f7211 */ /* 0x080fe400078fdaff */
[----:B------:R-:W-:Y:S01]  /*1190*/  LEA.HI.SX32 R33, R33, R18, 0x1b ;  /* 0x0000001221217211 */ /* 0x000fe200078fdaff */
[----:B------:R-:W-:Y:S01]  /*11a0*/  IMAD.SHL.U32 R65, R27, 0x2, RZ ;  /* 0x000000021b417824 */ /* 0x000fe200078e00ff */
[----:B------:R-:W-:-:S02]  /*11b0*/  IADD3 R41, R18, 0x160, RZ ;  /* 0x0000016012297810 */ /* 0x000fc40007ffe0ff */
[-C--:B------:R-:W-:Y:S01]  /*11c0*/  LEA.HI.SX32 R3, R3, R18.reuse, 0x1b ;  /* 0x0000001203037211 */ /* 0x080fe200078fdaff */
[----:B------:R-:W-:Y:S01]  /*11d0*/  IMAD.SHL.U32 R64, R29, 0x2, RZ ;  /* 0x000000021d407824 */ /* 0x000fe200078e00ff */
[-C--:B------:R-:W-:Y:S02]  /*11e0*/  LEA.HI.SX32 R35, R35, R18.reuse, 0x1b ;  /* 0x0000001223237211 */ /* 0x080fe400078fdaff */
[C---:B------:R-:W-:Y:S02]  /*11f0*/  IADD3 R43, R18.reuse, 0x180, RZ ;  /* 0x00000180122b7810 */ /* 0x040fe40007ffe0ff */
[C---:B------:R-:W-:Y:S02]  /*1200*/  IADD3 R45, R18.reuse, 0x1a0, RZ ;  /* 0x000001a0122d7810 */ /* 0x040fe40007ffe0ff */
[----:B------:R-:W-:Y:S01]  /*1210*/  LEA.HI.SX32 R37, R37, R18, 0x1b ;  /* 0x0000001225257211 */ /* 0x000fe200078fdaff */
[----:B------:R-:W-:Y:S01]  /*1220*/  IMAD.SHL.U32 R62, R33, 0x2, RZ ;  /* 0x00000002213e7824 */ /* 0x000fe200078e00ff */
[----:B------:R-:W-:-:S02]  /*1230*/  IADD3 R47, R18, 0x1c0, RZ ;  /* 0x000001c0122f7810 */ /* 0x000fc40007ffe0ff */
[-C--:B------:R-:W-:Y:S02]  /*1240*/  LEA.HI.SX32 R39, R39, R18.reuse, 0x1b ;  /* 0x0000001227277211 */ /* 0x080fe400078fdaff */
[----:B------:R-:W-:Y:S01]  /*1250*/  SHF.L.U32 R63, R31, 0x1, RZ ;  /* 0x000000011f3f7819 */ /* 0x000fe200000006ff */
[----:B------:R-:W-:Y:S01]  /*1260*/  IMAD.SHL.U32 R61, R3, 0x2, RZ ;  /* 0x00000002033d7824 */ /* 0x000fe200078e00ff */
[----:B------:R-:W-:Y:S02]  /*1270*/  IADD3 R49, R18, 0x1e0, RZ ;  /* 0x000001e012317810 */ /* 0x000fe40007ffe0ff */
[-C--:B------:R-:W-:Y:S01]  /*1280*/  LEA.HI.SX32 R41, R41, R18.reuse, 0x1b ;  /* 0x0000001229297211 */ /* 0x080fe200078fdaff */
[----:B------:R-:W-:Y:S01]  /*1290*/  IMAD.SHL.U32 R60, R35, 0x2, RZ ;  /* 0x00000002233c7824 */ /* 0x000fe200078e00ff */
[-C--:B------:R-:W-:Y:S01]  /*12a0*/  LEA.HI.SX32 R43, R43, R18.reuse, 0x1b ;  /* 0x000000122b2b7211 */ /* 0x080fe200078fdaff */
[----:B------:R-:W-:Y:S01]  /*12b0*/  IMAD.SHL.U32 R59, R37, 0x2, RZ ;  /* 0x00000002253b7824 */ /* 0x000fe200078e00ff */
[-C--:B------:R-:W-:Y:S01]  /*12c0*/  LEA.HI.SX32 R45, R45, R18.reuse, 0x1b ;  /* 0x000000122d2d7211 */ /* 0x080fe200078fdaff */
[----:B------:R-:W-:Y:S01]  /*12d0*/  IMAD.SHL.U32 R58, R39, 0x2, RZ ;  /* 0x00000002273a7824 */ /* 0x000fe200078e00ff */
[-C--:B------:R-:W-:Y:S01]  /*12e0*/  LEA.HI.SX32 R47, R47, R18.reuse, 0x1b ;  /* 0x000000122f2f7211 */ /* 0x080fe200078fdaff */
[----:B------:R-:W-:Y:S01]  /*12f0*/  IMAD.SHL.U32 R57, R41, 0x2, RZ ;  /* 0x0000000229397824 */ /* 0x000fe200078e00ff */
[----:B------:R-:W-:Y:S01]  /*1300*/  LEA.HI.SX32 R49, R49, R18, 0x1b ;  /* 0x0000001231317211 */ /* 0x000fe200078fdaff */
[----:B------:R-:W-:Y:S01]  /*1310*/  IMAD.SHL.U32 R55, R45, 0x2, RZ ;  /* 0x000000022d377824 */ /* 0x000fe200078e00ff */
[----:B------:R-:W-:Y:S01]  /*1320*/  SHF.L.U32 R56, R43, 0x1, RZ ;  /* 0x000000012b387819 */ /* 0x000fe200000006ff */
[----:B------:R-:W-:-:S02]  /*1330*/  IMAD.SHL.U32 R54, R47, 0x2, RZ ;  /* 0x000000022f367824 */ /* 0x000fc400078e00ff */
[----:B------:R-:W-:Y:S01]  /*1340*/  IMAD.SHL.U32 R53, R49, 0x2, RZ ;  /* 0x0000000231357824 */ /* 0x000fe200078e00ff */
[----:B------:R-:W-:Y:S02]  /*1350*/  ISETP.GE.AND P2, PT, R78, UR7, PT ;  /* 0x000000074e007c0c */ /* 0x000fe4000bf46270 */
        /* <DEDUP_REMOVED lines=9> */
[----:B----4-:R-:W-:Y:S04]  /*13f0*/  STS.U16 [R68], R5 ;  /* 0x0000000544007388 */ /* 0x010fe80000000400 */
[----:B-----5:R1:W-:Y:S04]  /*1400*/  STS.U16 [R67+0x40], R0 ;  /* 0x0000400043007388 */ /* 0x0203e80000000400 */
[----:B--2---:R-:W-:Y:S04]  /*1410*/  STS.U16 [R66+0x80], R7 ;  /* 0x0000800742007388 */ /* 0x004fe80000000400 */
[----:B------:R2:W-:Y:S01]  /*1420*/  STS.U16 [R65+0xc0], R4 ;  /* 0x0000c00441007388 */ /* 0x0005e20000000400 */
[----:B-1----:R-:W-:-:S03]  /*1430*/  IMAD R0, R26, 0x10, R69 ;  /* 0x000000101a007824 */ /* 0x002fc600078e0245 */
[----:B------:R-:W-:Y:S04]  /*1440*/  STS.U16 [R64+0x100], R9 ;  /* 0x0001000940007388 */ /* 0x000fe80000000400 */
[----:B------:R1:W-:Y:S01]  /*1450*/  STS.U16 [R63+0x140], R6 ;  /* 0x000140063f007388 */ /* 0x0003e20000000400 */
[----:B------:R-:W-:-:S03]  /*1460*/  LEA.HI.SX32 R0, R0, R0, 0x1b ;  /* 0x0000000000007211 */ /* 0x000fc600078fdaff */
[----:B------:R-:W-:Y:S04]  /*1470*/  STS.U16 [R62+0x180], R11 ;  /* 0x0001800b3e007388 */ /* 0x000fe80000000400 */
[----:B------:R3:W-:Y:S04]  /*1480*/  STS.U16 [R61+0x1c0], R8 ;  /* 0x0001c0083d007388 */ /* 0x0007e80000000400 */
[----:B------:R-:W-:Y:S01]  /*1490*/  STS.U16 [R60+0x200], R13 ;  /* 0x0002000d3c007388 */ /* 0x000fe20000000400 */
[----:B------:R-:W-:-:S03]  /*14a0*/  IMAD.SHL.U32 R52, R0, 0x2, RZ ;  /* 0x0000000200347824 */ /* 0x000fc600078e00ff */
[----:B------:R4:W-:Y:S04]  /*14b0*/  STS.U16 [R59+0x240], R10 ;  /* 0x0002400a3b007388 */ /* 0x0009e80000000400 */
        /* <DEDUP_REMOVED lines=25> */
[----:B--2---:R-:W-:Y:S02]  /*1650*/  PRMT R4, RZ, 0x7610, R4 ;  /* 0x00007610ff047816 */ /* 0x004fe40000000004 */
[----:B------:R-:W-:Y:S02]  /*1660*/  PRMT R7, RZ, 0x7610, R7 ;  /* 0x00007610ff077816 */ /* 0x000fe40000000007 */
[----:B-1----:R-:W-:Y:S02]  /*1670*/  PRMT R6, RZ, 0x7610, R6 ;  /* 0x00007610ff067816 */ /* 0x002fe40000000006 */
        /* <DEDUP_REMOVED lines=25> */
[----:B0-----:R-:W-:Y:S02]  /*1810*/  PRMT R14, RZ, 0x7610, R14 ;  /* 0x00007610ff0e7816 */ /* 0x001fe4000000000e */
        /* <DEDUP_REMOVED lines=14> */
[----:B-1----:R-:W-:Y:S02]  /*1900*/  LEA R2, P0, R78, UR20, 0x1 ;  /* 0x000000144e027c11 */ /* 0x002fe4000f8008ff */
        /* <DEDUP_REMOVED lines=46> */
[----:B------:R-:W-:Y:S02]  /*1bf0*/  PRMT R11, RZ, 0x7610, R11 ;  /* 0x00007610ff0b7816 */ /* 0x000fe4000000000b */
[----:B-1----:R-:W-:Y:S02]  /*1c00*/  PRMT R12, RZ, 0x7610, R12 ;  /* 0x00007610ff0c7816 */ /* 0x002fe4000000000c */
[----:B------:R-:W-:Y:S02]  /*1c10*/  PRMT R13, RZ, 0x7610, R13 ;  /* 0x00007610ff0d7816 */ /* 0x000fe4000000000d */
[----:B--2---:R-:W-:Y:S02]  /*1c20*/  PRMT R14, RZ, 0x7610, R14 ;  /* 0x00007610ff0e7816 */ /* 0x004fe4000000000e */
[----:B------:R-:W-:Y:S02]  /*1c30*/  PRMT R15, RZ, 0x7610, R15 ;  /* 0x00007610ff0f7816 */ /* 0x000fe4000000000f */
[----:B---3--:R-:W-:-:S02]  /*1c40*/  PRMT R0, RZ, 0x7610, R0 ;  /* 0x00007610ff007816 */ /* 0x008fc40000000000 */
[----:B------:R-:W-:Y:S01]  /*1c50*/  PRMT R17, RZ, 0x7610, R17 ;  /* 0x00007610ff117816 */ /* 0x000fe20000000011 */
[----:B------:R0:W2:Y:S01]  /*1c60*/  @!P2 LDG.E.U16 R23, [R2.64] ;  /* 0x000000280217a981 */ /* 0x0000a2000c1e1500 */
        /* <DEDUP_REMOVED lines=16> */
[----:B------:R-:W-:Y:S02]  /*1d70*/  ISETP.GE.AND P1, PT, R70, UR7, PT ;  /* 0x0000000746007c0c */ /* 0x000fe4000bf26270 */
[----:B----4-:R-:W-:Y:S01]  /*1d80*/  PRMT R19, RZ, 0x7610, R19 ;  /* 0x00007610ff137816 */ /* 0x010fe20000000013 */
[----:B------:R0:W4:Y:S01]  /*1d90*/  @!P0 LDG.E.U16 R18, [R2.64+0x240] ;  /* 0x0002402802128981 */ /* 0x000122000c1e1500 */
[----:B-----5:R-:W-:-:S03]  /*1da0*/  PRMT R16, RZ, 0x7610, R16 ;  /* 0x00007610ff107816 */ /* 0x020fc60000000010 */
[----:B------:R0:W5:Y:S04]  /*1db0*/  @!P5 LDG.E.U16 R25, [R2.64+0x300] ;  /* 0x000300280219d981 */ /* 0x000168000c1e1500 */
[----:B------:R0:W5:Y:S04]  /*1dc0*/  @!P4 LDG.E.U16 R19, [R2.64+0x280] ;  /* 0x000280280213c981 */ /* 0x000168000c1e1500 */
[----:B------:R0:W5:Y:S04]  /*1dd0*/  @!P6 LDG.E.U16 R16, [R2.64+0x2c0] ;  /* 0x0002c0280210e981 */ /* 0x000168000c1e1500 */
[----:B------:R0:W5:Y:S04]  /*1de0*/  @!P3 LDG.E.U16 R20, [R2.64+0x340] ;  /* 0x000340280214b981 */ /* 0x000168000c1e1500 */
[----:B------:R0:W5:Y:S04]  /*1df0*/  @!P2 LDG.E.U16 R27, [R2.64+0x380] ;  /* 0x00038028021ba981 */ /* 0x000168000c1e1500 */
[----:B------:R0:W5:Y:S01]  /*1e00*/  @!P1 LDG.E.U16 R22, [R2.64+0x3c0] ;  /* 0x0003c02802169981 */ /* 0x000162000c1e1500 */
[----:B------:R-:W-:Y:S01]  /*1e10*/  ISETP.GE.AND P0, PT, R78, UR7, PT ;  /* 0x000000074e007c0c */ /* 0x000fe2000bf06270 */
[----:B------:R-:W-:-:S02]  /*1e20*/  UIMAD UR8, UR13, UR28, URZ ;  /* 0x0000001c0d0872a4 */ /* 0x000fc4000f8e023f */
[----:B------:R-:W-:Y:S02]  /*1e30*/  UIMAD.WIDE.U32 UR38, UR12, UR28, URZ ;  /* 0x0000001c0c2672a5 */ /* 0x000fe4000f8e003f */
[----:B------:R-:W-:Y:S01]  /*1e40*/  USHF.R.S32.HI UR28, URZ, 0x1f, UR27 ;  /* 0x0000001f3f1c7899 */ /* 0x000fe2000801141b */
[----:B------:R-:W-:Y:S01]  /*1e50*/  MOV R7, UR12 ;  /* 0x0000000c00077c02 */ /* 0x000fe20008000f00 */
[----:B------:R-:W-:Y:S01]  /*1e60*/  IMAD.U32 R4, RZ, RZ, UR27 ;  /* 0x0000001bff047e24 */ /* 0x000fe2000f8e00ff */
[----:B------:R-:W-:-:S03]  /*1e70*/  UIMAD.WIDE.U32 UR36, UR12, UR34, URZ ;  /* 0x000000220c2472a5 */ /* 0x000fc6000f8e003f */
[----:B------:R-:W-:Y:S01]  /*1e80*/  IMAD.U32 R5, RZ, RZ, UR28 ;  /* 0x0000001cff057e24 */ /* 0x000fe2000f8e00ff */
[----:B------:R-:W-:Y:S01]  /*1e90*/  UIMAD UR29, UR12, UR29, UR8 ;  /* 0x0000001d0c1d72a4 */ /* 0x000fe2000f8e0208 */
[----:B------:R-:W-:Y:S01]  /*1ea0*/  IMAD.U32 R9, RZ, RZ, UR12 ;  /* 0x0000000cff097e24 */ /* 0x000fe2000f8e00ff */
[----:B------:R-:W-:Y:S01]  /*1eb0*/  UIMAD UR34, UR13, UR34, URZ ;  /* 0x000000220d2272a4 */ /* 0x000fe2000f8e023f */
[----:B0-----:R-:W-:Y:S01]  /*1ec0*/  IMAD.U32 R2, RZ, RZ, UR27 ;  /* 0x0000001bff027e24 */ /* 0x001fe2000f8e00ff */
[----:B------:R-:W-:Y:S01]  /*1ed0*/  ULDC.64 UR8, c[0x0][0x1f8] ;  /* 0x00007e0000087ab9 */ /* 0x000fe20000000a00 */
[----:B------:R-:W-:Y:S02]  /*1ee0*/  IMAD.U32 R3, RZ, RZ, UR28 ;  /* 0x0000001cff037e24 */ /* 0x000fe4000f8e00ff */
[----:B------:R-:W-:Y:S01]  /*1ef0*/  @!P0 IMAD.WIDE.U32 R4, R7, c[0x0][0x1f0], R4 ;  /* 0x00007c0007048a25 */ /* 0x000fe200078e0004 */
[----:B------:R-:W-:-:S03]  /*1f00*/  UIMAD UR43, UR12, UR35, UR34 ;  /* 0x000000230c2b72a4 */ /* 0x000fc6000f8e0222 */
[----:B------:R-:W-:Y:S01]  /*1f10*/  @!P0 IMAD.WIDE.U32 R2, R9, c[0x0][0x200], R2 ;  /* 0x0000800009028a25 */ /* 0x000fe200078e0002 */
[----:B------:R-:W-:Y:S01]  /*1f20*/  @!P0 IADD3 R5, R5, UR29, RZ ;  /* 0x0000001d05058c10 */ /* 0x000fe2000fffe0ff */
[----:B------:R-:W-:Y:S02]  /*1f30*/  UIMAD UR42, UR10, UR8, URZ ;  /* 0x000000080a2a72a4 */ /* 0x000fe4000f8e023f */
[----:B------:R-:W-:Y:S01]  /*1f40*/  IMAD.U32 R7, RZ, RZ, UR11 ;  /* 0x0000000bff077e24 */ /* 0x000fe2000f8e00ff */
[----:B------:R-:W-:Y:S01]  /*1f50*/  @!P0 IADD3 R3, R3, UR43, RZ ;  /* 0x0000002b03038c10 */ /* 0x000fe2000fffe0ff */
[----:B------:R-:W-:Y:S01]  /*1f60*/  UIADD3 UR39, UR39, UR29, URZ ;  /* 0x0000001d27277290 */ /* 0x000fe2000fffe03f */
[----:B------:R-:W-:Y:S01]  /*1f70*/  MOV R9, UR11 ;  /* 0x0000000b00097c02 */ /* 0x000fe20008000f00 */
[----:B------:R-:W-:Y:S01]  /*1f80*/  @!P0 IMAD.WIDE.U32 R4, R7, c[0x0][0x1f8], R4 ;  /* 0x00007e0007048a25 */ /* 0x000fe200078e0004 */
[----:B------:R-:W-:Y:S02]  /*1f90*/  UIMAD UR42, UR11, UR9, UR42 ;  /* 0x000000090b2a72a4 */ /* 0x000fe4000f8e022a */
[----:B------:R-:W-:Y:S01]  /*1fa0*/  ULDC UR29, c[0x0][0x174] ;  /* 0x00005d00001d7ab9 */ /* 0x000fe20000000800 */
[----:B------:R-:W-:Y:S01]  /*1fb0*/  @!P0 IMAD.WIDE.U32 R2, R9, c[0x0][0x208], R2 ;  /* 0x0000820009028a25 */ /* 0x000fe200078e0002 */
[----:B------:R-:W-:Y:S01]  /*1fc0*/  ULDC.64 UR34, c[0x0][0x208] ;  /* 0x0000820000227ab9 */ /* 0x000fe20000000a00 */
[----:B------:R-:W-:Y:S01]  /*1fd0*/  @!P0 IADD3 R9, P1, R78, R4, RZ ;  /* 0x000000044e098210 */ /* 0x000fe20007f3e0ff */
[----:B------:R-:W-:-:S02]  /*1fe0*/  UIADD3 UR29, UR6, -UR29, URZ ;  /* 0x8000001d061d7290 */ /* 0x000fc4000fffe03f */
[----:B------:R-:W-:Y:S02]  /*1ff0*/  UIMAD.WIDE.U32 UR8, UR11, UR8, UR38 ;  /* 0x000000080b0872a5 */ /* 0x000fe4000f8e0026 */
[----:B------:R-:W-:Y:S01]  /*2000*/  UIMAD UR38, UR10, UR34, URZ ;  /* 0x000000220a2672a4 */ /* 0x000fe2000f8e023f */
[----:B------:R-:W-:Y:S01]  /*2010*/  @!P0 IADD3.X R26, R79, UR42, R5, P1, !PT ;  /* 0x0000002a4f1a8c10 */ /* 0x000fe20008ffe405 */
[----:B------:R-:W-:Y:S01]  /*2020*/  UIADD3 UR37, UR37, UR43, URZ ;  /* 0x0000002b25257290 */ /* 0x000fe2000fffe03f */
[C---:B------:R-:W-:Y:S01]  /*2030*/  LEA R4, P1, R78.reuse, c[0x0][0x268], 0x1 ;  /* 0x00009a004e047a11 */ /* 0x040fe200078208ff */
[----:B------:R-:W-:Y:S02]  /*2040*/  UIMAD UR29, UR29, -0x800, URZ ;  /* 0xfffff8001d1d78a4 */ /* 0x000fe4000f8e023f */
[----:B------:R-:W-:Y:S02]  /*2050*/  UIMAD UR39, UR11, UR35, UR38 ;  /* 0x000000230b2772a4 */ /* 0x000fe4000f8e0226 */
[----:B------:R-:W-:Y:S01]  /*2060*/  UIMAD.WIDE.U32 UR34, UR11, UR34, UR36 ;  /* 0x000000220b2272a5 */ /* 0x000fe2000f8e0024 */
[C---:B------:R-:W-:Y:S01]  /*2070*/  @!P0 IADD3 R7, P2, R78.reuse, R2, RZ ;  /* 0x000000024e078210 */ /* 0x040fe20007f5e0ff */
[----:B------:R-:W-:Y:S01]  /*2080*/  USHF.R.S32.HI UR38, URZ, 0x1f, UR29 ;  /* 0x0000001f3f267899 */ /* 0x000fe2000801141d */
[----:B------:R-:W-:Y:S01]  /*2090*/  LEA.HI.X R5, R78, c[0x0][0x26c], R79, 0x1, P1 ;  /* 0x00009b004e057a11 */ /* 0x000fe200008f0c4f */
[----:B------:R-:W-:Y:S01]  /*20a0*/  UIADD3 UR37, UP0, UR29, UR8, URZ ;  /* 0x000000081d257290 */ /* 0x000fe2000ff1e03f */
[C---:B------:R-:W-:Y:S01]  /*20b0*/  @!P0 LEA R8, P1, R9.reuse, c[0x0][0x268], 0x1 ;  /* 0x00009a0009088a11 */ /* 0x040fe200078208ff */
[----:B------:R0:W-:Y:S02]  /*20c0*/  STL [R1+0x70], R24 ;  /* 0x0000701801007387 */ /* 0x0001e40000100800 */
[----:B------:R-:W-:Y:S01]  /*20d0*/  UIADD3.X UR8, UR38, UR42, UR9, UP0, !UPT ;  /* 0x0000002a26087290 */ /* 0x000fe200087fe409 */
[----:B------:R-:W-:Y:S01]  /*20e0*/  @!P0 LEA.HI.X R9, R9, c[0x0][0x26c], R26, 0x1, P1 ;  /* 0x00009b0009098a11 */ /* 0x000fe200008f0c1a */
[----:B------:R1:W-:Y:S01]  /*20f0*/  STL [R1+0x74], R28 ;  /* 0x0000741c01007387 */ /* 0x0003e20000100800 */
[----:B------:R-:W-:-:S02]  /*2100*/  ISETP.GE.AND P1, PT, R93, UR7, PT ;  /* 0x000000075d007c0c */ /* 0x000fc4000bf26270 */
[----:B0-----:R-:W-:Y:S02]  /*2110*/  @!P0 IADD3.X R24, R79, UR39, R3, P2, !PT ;  /* 0x000000274f188c10 */ /* 0x001fe400097fe403 */
[----:B------:R-:W-:Y:S01]  /*2120*/  LEA R2, P2, R78, c[0x0][0x258], 0x1 ;  /* 0x000096004e027a11 */ /* 0x000fe200078408ff */
[----:B-1----:R-:W-:-:S03]  /*2130*/  IMAD.U32 R28, RZ, RZ, UR37 ;  /* 0x00000025ff1c7e24 */ /* 0x002fc6000f8e00ff */
[----:B------:R-:W-:Y:S01]  /*2140*/  LEA.HI.X R3, R78, c[0x0][0x25c], R79, 0x1, P2 ;  /* 0x000097004e037a11 */ /* 0x000fe200010f0c4f */
[----:B------:R-:W-:Y:S01]  /*2150*/  IMAD.U32 R29, RZ, RZ, UR8 ;  /* 0x00000008ff1d7e24 */ /* 0x000fe2000f8e00ff */
[----:B------:R-:W-:Y:S01]  /*2160*/  UIADD3 UR36, UP1, UR29, UR34, URZ ;  /* 0x000000221d247290 */ /* 0x000fe2000ff3e03f */
[----:B------:R-:W-:Y:S01]  /*2170*/  LEA R4, P2, R28, R4, 0x1 ;  /* 0x000000041c047211 */ /* 0x000fe200078408ff */
[----:B------:R-:W-:-:S03]  /*2180*/  ULDC.64 UR8, c[0x0][0x2e8] ;  /* 0x0000ba0000087ab9 */ /* 0x000fc60000000a00 */
[----:B------:R-:W-:Y:S01]  /*2190*/  LEA.HI.X R5, R28, R5, R29, 0x1, P2 ;  /* 0x000000051c057211 */ /* 0x000fe200010f0c1d */
[----:B------:R-:W-:Y:S01]  /*21a0*/  UIADD3.X UR34, UR38, UR39, UR35, UP1, !UPT ;  /* 0x0000002726227290 */ /* 0x000fe20008ffe423 */
[----:B------:R-:W-:Y:S01]  /*21b0*/  IMAD.U32 R30, RZ, RZ, UR36 ;  /* 0x00000024ff1e7e24 */ /* 0x000fe2000f8e00ff */
[----:B------:R-:W-:-:S04]  /*21c0*/  @!P0 LEA R6, P3, R7, c[0x0][0x258], 0x1 ;  /* 0x0000960007068a11 */ /* 0x000fc800078608ff */
[----:B------:R-:W-:Y:S01]  /*21d0*/  IMAD.U32 R31, RZ, RZ, UR34 ;  /* 0x00000022ff1f7e24 */ /* 0x000fe2000f8e00ff */
[C---:B------:R-:W-:Y:S02]  /*21e0*/  LEA R2, P4, R30.reuse, R2, 0x1 ;  /* 0x000000021e027211 */ /* 0x040fe400078808ff */
[----:B------:R-:W-:Y:S02]  /*21f0*/  @!P0 LEA.HI.X R7, R7, c[0x0][0x25c], R24, 0x1, P3 ;  /* 0x0000970007078a11 */ /* 0x000fe400018f0c18 */
[----:B------:R-:W-:Y:S02]  /*2200*/  ISETP.GE.AND P2, PT, R91, UR7, PT ;  /* 0x000000075b007c0c */ /* 0x000fe4000bf46270 */
[----:B------:R-:W-:Y:S02]  /*2210*/  LEA.HI.X R3, R30, R3, R31, 0x1, P4 ;  /* 0x000000031e037211 */ /* 0x000fe400020f0c1f */
[----:B------:R-:W-:Y:S02]  /*2220*/  ISETP.GE.AND P3, PT, R94, UR7, PT ;  /* 0x000000075e007c0c */ /* 0x000fe4000bf66270 */
[----:B------:R-:W-:-:S02]  /*2230*/  ISETP.GE.AND P4, PT, R92, UR7, PT ;  /* 0x000000075c007c0c */ /* 0x000fc4000bf86270 */
[----:B------:R-:W-:Y:S02]  /*2240*/  ISETP.GE.AND P5, PT, R90, UR7, PT ;  /* 0x000000075a007c0c */ /* 0x000fe4000bfa6270 */
[----:B------:R-:W-:Y:S01]  /*2250*/  ISETP.GE.AND P6, PT, R89, UR7, PT ;  /* 0x0000000759007c0c */ /* 0x000fe2000bfc6270 */
[----:B--2---:R-:W-:Y:S04]  /*2260*/  STS.U16 [R68], R23 ;  /* 0x0000001744007388 */ /* 0x004fe80000000400 */
[----:B---3--:R-:W-:Y:S04]  /*2270*/  STS.U16 [R67+0x40], R10 ;  /* 0x0000400a43007388 */ /* 0x008fe80000000400 */
[----:B------:R-:W-:Y:S04]  /*2280*/  STS.U16 [R66+0x80], R11 ;  /* 0x0000800b42007388 */ /* 0x000fe80000000400 */
[----:B------:R-:W-:Y:S04]  /*2290*/  STS.U16 [R65+0xc0], R12 ;  /* 0x0000c00c41007388 */ /* 0x000fe80000000400 */
[----:B------:R0:W-:Y:S04]  /*22a0*/  STS.U16 [R64+0x100], R13 ;  /* 0x0001000d40007388 */ /* 0x0001e80000000400 */
[----:B------:R1:W-:Y:S04]  /*22b0*/  STS.U16 [R63+0x140], R14 ;  /* 0x0001400e3f007388 */ /* 0x0003e80000000400 */
[----:B------:R-:W-:Y:S04]  /*22c0*/  STS.U16 [R62+0x180], R15 ;  /* 0x0001800f3e007388 */ /* 0x000fe80000000400 */
[----:B------:R-:W-:Y:S04]  /*22d0*/  STS.U16 [R61+0x1c0], R0 ;  /* 0x0001c0003d007388 */ /* 0x000fe80000000400 */
[----:B------:R-:W-:Y:S04]  /*22e0*/  STS.U16 [R60+0x200], R17 ;  /* 0x000200113c007388 */ /* 0x000fe80000000400 */
[----:B----4-:R-:W-:Y:S04]  /*22f0*/  STS.U16 [R59+0x240], R18 ;  /* 0x000240123b007388 */ /* 0x010fe80000000400 */
[----:B-----5:R2:W-:Y:S04]  /*2300*/  STS.U16 [R58+0x280], R19 ;  /* 0x000280133a007388 */ /* 0x0205e80000000400 */
[----:B------:R3:W-:Y:S04]  /*2310*/  STS.U16 [R57+0x2c0], R16 ;  /* 0x0002c01039007388 */ /* 0x0007e80000000400 */
[----:B------:R4:W-:Y:S04]  /*2320*/  STS.U16 [R56+0x300], R25 ;  /* 0x0003001938007388 */ /* 0x0009e80000000400 */
        /* <DEDUP_REMOVED lines=28> */
[----:B---3--:R-:W-:Y:S02]  /*24f0*/  PRMT R16, RZ, 0x7610, R16 ;  /* 0x00007610ff107816 */ /* 0x008fe40000000010 */
[----:B------:R-:W-:Y:S02]  /*2500*/  PRMT R15, RZ, 0x7610, R15 ;  /* 0x00007610ff0f7816 */ /* 0x000fe4000000000f */
[----:B------:R-:W-:Y:S02]  /*2510*/  PRMT R0, RZ, 0x7610, R0 ;  /* 0x00007610ff007816 */ /* 0x000fe40000000000 */
[----:B------:R-:W-:Y:S02]  /*2520*/  PRMT R10, RZ, 0x7610, R10 ;  /* 0x00007610ff0a7816 */ /* 0x000fe4000000000a */
[----:B------:R-:W-:Y:S01]  /*2530*/  PRMT R11, RZ, 0x7610, R11 ;  /* 0x00007610ff0b7816 */ /* 0x000fe2000000000b */
[----:B------:R-:W3:Y:S04]  /*2540*/  @!P2 LDG.E.U16 R15, [R4.64+-0xf00] ;  /* 0xfff10028040fa981 */ /* 0x000ee8000c1e1500 */
        /* <DEDUP_REMOVED lines=9> */
[----:B------:R-:W3:Y:S01]  /*25e0*/  @!P1 LDG.E.U16 R16, [R4.64+-0xdc0] ;  /* 0xfff2402804109981 */ /* 0x000ee2000c1e1500 */
[----:B------:R-:W-:Y:S02]  /*25f0*/  ISETP.GE.AND P1, PT, R75, UR7, PT ;  /* 0x000000074b007c0c */ /* 0x000fe4000bf26270 */
[----:B------:R-:W-:Y:S01]  /*2600*/  ISETP.GE.AND P4, PT, R72, UR7, PT ;  /* 0x0000000748007c0c */ /* 0x000fe2000bf86270 */
[----:B------:R-:W3:Y:S01]  /*2610*/  @!P5 LDG.E.U16 R12, [R4.64+-0xec0] ;  /* 0xfff14028040cd981 */ /* 0x000ee2000c1e1500 */
[----:B------:R-:W-:-:S03]  /*2620*/  ISETP.GE.AND P5, PT, R71, UR7, PT ;  /* 0x0000000747007c0c */ /* 0x000fc6000bfa6270 */
[----:B------:R-:W3:Y:S01]  /*2630*/  @!P6 LDG.E.U16 R17, [R4.64+-0xe80] ;  /* 0xfff180280411e981 */ /* 0x000ee2000c1e1500 */
[----:B------:R-:W-:Y:S02]  /*2640*/  ISETP.GE.AND P6, PT, R70, UR7, PT ;  /* 0x0000000746007c0c */ /* 0x000fe4000bfc6270 */
[----:B0-----:R-:W-:Y:S02]  /*2650*/  PRMT R9, RZ, 0x7610, R9 ;  /* 0x00007610ff097816 */ /* 0x001fe40000000009 */
[----:B------:R-:W-:Y:S02]  /*2660*/  PRMT R8, RZ, 0x7610, R8 ;  /* 0x00007610ff087816 */ /* 0x000fe40000000008 */
[----:B------:R-:W-:Y:S02]  /*2670*/  PRMT R23, RZ, 0x7610, R23 ;  /* 0x00007610ff177816 */ /* 0x000fe40000000017 */
[----:B------:R-:W-:Y:S01]  /*2680*/  PRMT R18, RZ, 0x7610, R18 ;  /* 0x00007610ff127816 */ /* 0x000fe20000000012 */
[----:B------:R-:W3:Y:S01]  /*2690*/  @!P1 LDG.E.U16 R9, [R4.64+-0xd80] ;  /* 0xfff2802804099981 */ /* 0x000ee2000c1e1500 */
[----:B----4-:R-:W-:-:S02]  /*26a0*/  PRMT R25, RZ, 0x7610, R25 ;  /* 0x00007610ff197816 */ /* 0x010fc40000000019 */
[----:B------:R-:W-:Y:S01]  /*26b0*/  PRMT R22, RZ, 0x7610, R22 ;  /* 0x00007610ff167816 */ /* 0x000fe20000000016 */
[----:B------:R-:W4:Y:S04]  /*26c0*/  @!P2 LDG.E.U16 R8, [R4.64+-0xd40] ;  /* 0xfff2c0280408a981 */ /* 0x000f28000c1e1500 */
[----:B------:R-:W4:Y:S04]  /*26d0*/  @!P3 LDG.E.U16 R23, [R4.64+-0xd00] ;  /* 0xfff300280417b981 */ /* 0x000f28000c1e1500 */
[----:B------:R-:W4:Y:S04]  /*26e0*/  @!P4 LDG.E.U16 R18, [R4.64+-0xcc0] ;  /* 0xfff340280412c981 */ /* 0x000f28000c1e1500 */
[----:B------:R-:W4:Y:S04]  /*26f0*/  @!P5 LDG.E.U16 R25, [R4.64+-0xc80] ;  /* 0xfff380280419d981 */ /* 0x000f28000c1e1500 */
        /* <DEDUP_REMOVED lines=12> */
[----:B------:R-:W-:Y:S04]  /*27c0*/  STS.U16 [R67+0x40], R0 ;  /* 0x0000400043007388 */ /* 0x000fe80000000400 */
[----:B-----5:R0:W-:Y:S04]  /*27d0*/  STS.U16 [R66+0x80], R13 ;  /* 0x0000800d42007388 */ /* 0x0201e80000000400 */
[----:B------:R-:W-:Y:S04]  /*27e0*/  STS.U16 [R65+0xc0], R10 ;  /* 0x0000c00a41007388 */ /* 0x000fe80000000400 */
[----:B---3--:R-:W-:Y:S04]  /*27f0*/  STS.U16 [R64+0x100], R15 ;  /* 0x0001000f40007388 */ /* 0x008fe80000000400 */
[----:B------:R-:W-:Y:S04]  /*2800*/  STS.U16 [R63+0x140], R12 ;  /* 0x0001400c3f007388 */ /* 0x000fe80000000400 */
[----:B------:R-:W-:Y:S04]  /*2810*/  STS.U16 [R62+0x180], R17 ;  /* 0x000180113e007388 */ /* 0x000fe80000000400 */
[----:B------:R-:W-:Y:S04]  /*2820*/  STS.U16 [R61+0x1c0], R14 ;  /* 0x0001c00e3d007388 */ /* 0x000fe80000000400 */
[----:B------:R1:W-:Y:S04]  /*2830*/  STS.U16 [R60+0x200], R19 ;  /* 0x000200133c007388 */ /* 0x0003e80000000400 */
[----:B------:R-:W-:Y:S04]  /*2840*/  STS.U16 [R59+0x240], R16 ;  /* 0x000240103b007388 */ /* 0x000fe80000000400 */
[----:B------:R-:W-:Y:S04]  /*2850*/  STS.U16 [R58+0x280], R9 ;  /* 0x000280093a007388 */ /* 0x000fe80000000400 */
[----:B----4-:R-:W-:Y:S04]  /*2860*/  STS.U16 [R57+0x2c0], R8 ;  /* 0x0002c00839007388 */ /* 0x010fe80000000400 */
[----:B------:R-:W-:Y:S04]  /*2870*/  STS.U16 [R56+0x300], R23 ;  /* 0x0003001738007388 */ /* 0x000fe80000000400 */
[----:B------:R2:W-:Y:S04]  /*2880*/  STS.U16 [R55+0x340], R18 ;  /* 0x0003401237007388 */ /* 0x0005e80000000400 */
[----:B------:R-:W-:Y:S04]  /*2890*/  STS.U16 [R54+0x380], R25 ;  /* 0x0003801936007388 */ /* 0x000fe80000000400 */
[----:B------:R3:W-:Y:S01]  /*28a0*/  STS.U16 [R53+0x3c0], R22 ;  /* 0x0003c01635007388 */ /* 0x0007e20000000400 */
[----:B------:R-:W-:-:S06]  /*28b0*/  NOP ;  /* 0x0000000000007918 */ /* 0x000fcc0000000000 */
[----:B------:R-:W4:Y:S04]  /*28c0*/  LDS.U16 R17, [R52] ;  /* 0x0000000034117984 */ /* 0x000f280000000400 */
[----:B------:R-:W2:Y:S04]  /*28d0*/  LDS.U16 R144, [R52+0x2] ;  /* 0x0000020034907984 */ /* 0x000ea80000000400 */
[----:B------:R-:W0:Y:S04]  /*28e0*/  LDS.U16 R142, [R52+0x4] ;  /* 0x00000400348e7984 */ /* 0x000e280000000400 */
[----:B------:R-:W-:Y:S04]  /*28f0*/  LDS.U16 R24, [R52+0x6] ;  /* 0x0000060034187984 */ /* 0x000fe80000000400 */
[----:B------:R-:W-:Y:S04]  /*2900*/  LDS.U16 R0, [R52+0x8] ;  /* 0x0000080034007984 */ /* 0x000fe80000000400 */
[----:B------:R-:W-:Y:S04]  /*2910*/  LDS.U16 R26, [R52+0xa] ;  /* 0x00000a00341a7984 */ /* 0x000fe80000000400 */
[----:B------:R-:W0:Y:S04]  /*2920*/  LDS.U16 R27, [R52+0xc] ;  /* 0x00000c00341b7984 */ /* 0x000e280000000400 */
[----:B------:R-:W1:Y:S04]  /*2930*/  LDS.U16 R28, [R52+0xe] ;  /* 0x00000e00341c7984 */ /* 0x000e680000000400 */
[----:B------:R-:W1:Y:S04]  /*2940*/  LDS.U16 R29, [R52+0x10] ;  /* 0x00001000341d7984 */ /* 0x000e680000000400 */
[----:B------:R-:W1:Y:S04]  /*2950*/  LDS.U16 R30, [R52+0x12] ;  /* 0x00001200341e7984 */ /* 0x000e680000000400 */
[----:B------:R-:W-:Y:S04]  /*2960*/  LDS.U16 R31, [R52+0x14] ;  /* 0x00001400341f7984 */ /* 0x000fe80000000400 */
[----:B------:R-:W1:Y:S04]  /*2970*/  LDS.U16 R32, [R52+0x16] ;  /* 0x0000160034207984 */ /* 0x000e680000000400 */
[----:B------:R-:W1:Y:S04]  /*2980*/  LDS.U16 R109, [R52+0x18] ;  /* 0x00001800346d7984 */ /* 0x000e680000000400 */
[----:B------:R-:W-:Y:S04]  /*2990*/  LDS.U16 R108, [R52+0x1a] ;  /* 0x00001a00346c7984 */ /* 0x000fe80000000400 */
[----:B------:R-:W-:Y:S04]  /*29a0*/  LDS.U16 R37, [R52+0x1c] ;  /* 0x00001c0034257984 */ /* 0x000fe80000000400 */
[----:B------:R-:W-:Y:S04]  /*29b0*/  LDS.U16 R36, [R52+0x1e] ;  /* 0x00001e0034247984 */ /* 0x000fe80000000400 */
[----:B------:R-:W-:Y:S01]  /*29c0*/  BAR.SYNC.DEFER_BLOCKING 0x0 ;  /* 0x0000000000007b1d */ /* 0x000fe20000010000 */
[----:B0-----:R-:W-:-:S06]  /*29d0*/  PRMT R13, RZ, 0x7610, R13 ;  /* 0x00007610ff0d7816 */ /* 0x001fcc000000000d */
[----:B------:R0:W5:Y:S01]  /*29e0*/  @!P0 LDG.E.U16 R13, [R6.64] ;  /* 0x00000028060d8981 */ /* 0x000162000c1e1500 */
[----:B------:R-:W-:-:S03]  /*29f0*/  ISETP.GE.AND P0, PT, R93, UR7, PT ;  /* 0x000000075d007c0c */ /* 0x000fc6000bf06270 */
[----:B------:R0:W5:Y:S01]  /*2a00*/  @!P1 LDG.E.U16 R110, [R2.64+-0xfc0] ;  /* 0xfff04028026e9981 */ /* 0x000162000c1e1500 */
[----:B------:R-:W-:Y:S02]  /*2a10*/  ISETP.GE.AND P1, PT, R92, UR7, PT ;  /* 0x000000075c007c0c */ /* 0x000fe4000bf26270 */
[----:B-1----:R-:W-:Y:S01]  /*2a20*/  PRMT R19, RZ, 0x7610, R19 ;  /* 0x00007610ff137816 */ /* 0x002fe20000000013 */
[----:B------:R0:W5:Y:S06]  /*2a30*/  @!P2 LDG.E.U16 R34, [R2.64+-0xd40] ;  /* 0xfff2c0280222a981 */ /* 0x00016c000c1e1500 */
        /* <DEDUP_REMOVED lines=10> */
[----:B--2---:R-:W-:-:S06]  /*2ae0*/  PRMT R18, RZ, 0x7610, R18 ;  /* 0x00007610ff127816 */ /* 0x004fcc0000000012 */
[----:B------:R0:W2:Y:S01]  /*2af0*/  @!P1 LDG.E.U16 R18, [R2.64+-0xe40] ;  /* 0xfff1c02802129981 */ /* 0x0000a2000c1e1500 */
[----:B------:R-:W-:-:S04]  /*2b00*/  ISETP.NE.AND P1, PT, R33, RZ, PT ;  /* 0x000000ff2100720c */ /* 0x000fc80003f25270 */
[----:B------:R0:W2:Y:S01]  /*2b10*/  @!P0 LDG.E.U16 R19, [R2.64+-0xe00] ;  /* 0xfff2002802138981 */ /* 0x0000a2000c1e1500 */
[----:B------:R-:W-:Y:S02]  /*2b20*/  ISETP.GE.AND P0, PT, R76, UR7, PT ;  /* 0x000000074c007c0c */ /* 0x000fe4000bf06270 */
[----:B------:R-:W-:Y:S02]  /*2b30*/  PRMT R11, RZ, 0x7610, R11 ;  /* 0x00007610ff0b7816 */ /* 0x000fe4000000000b */
[----:B------:R-:W-:Y:S02]  /*2b40*/  PRMT R15, RZ, 0x7610, R15 ;  /* 0x00007610ff0f7816 */ /* 0x000fe4000000000f */
[----:B------:R-:W-:Y:S02]  /*2b50*/  PRMT R16, RZ, 0x7610, R16 ;  /* 0x00007610ff107816 */ /* 0x000fe40000000010 */
[----:B------:R-:W-:Y:S01]  /*2b60*/  PRMT R9, RZ, 0x7610, R9 ;  /* 0x00007610ff097816 */ /* 0x000fe20000000009 */
[----:B------:R0:W2:Y:S01]  /*2b70*/  @!P1 LDG.E.U16 R11, [R2.64+-0xd80] ;  /* 0xfff28028020b9981 */ /* 0x0000a2000c1e1500 */
[----:B---3--:R-:W-:-:S03]  /*2b80*/  PRMT R22, RZ, 0x7610, R22 ;  /* 0x00007610ff167816 */ /* 0x008fc60000000016 */
[----:B------:R0:W3:Y:S04]  /*2b90*/  @!P0 LDG.E.U16 R80, [R2.64+-0xdc0] ;  /* 0xfff2402802508981 */ /* 0x0000e8000c1e1500 */
[----:B------:R0:W3:Y:S04]  /*2ba0*/  @!P3 LDG.E.U16 R15, [R2.64+-0xd00] ;  /* 0xfff30028020fb981 */ /* 0x0000e8000c1e1500 */
[----:B------:R0:W3:Y:S04]  /*2bb0*/  @!P4 LDG.E.U16 R16, [R2.64+-0xcc0] ;  /* 0xfff340280210c981 */ /* 0x0000e8000c1e1500 */
[----:B------:R0:W3:Y:S04]  /*2bc0*/  @!P5 LDG.E.U16 R9, [R2.64+-0xc80] ;  /* 0xfff380280209d981 */ /* 0x0000e8000c1e1500 */
[----:B------:R0:W3:Y:S01]  /*2bd0*/  @!P6 LDG.E.U16 R22, [R2.64+-0xc40] ;  /* 0xfff3c0280216e981 */ /* 0x0000e2000c1e1500 */
[----:B----4-:R-:W-:-:S02]  /*2be0*/  PRMT R17, RZ, 0x5410, R17 ;  /* 0x00005410ff117816 */ /* 0x010fc40000000011 */
[----:B------:R-:W-:-:S03]  /*2bf0*/  PRMT R144, RZ, 0x5410, R144 ;  /* 0x00005410ff907816 */ /* 0x000fc60000000090 */
[----:B------:R-:W-:Y:S02]  /*2c00*/  FMUL.FTZ R107, R17, -1.4426950216293334961 ;  /* 0xbfb8aa3b116b7820 */ /* 0x000fe40000410000 */
[----:B------:R-:W-:-:S04]  /*2c10*/  FMUL.FTZ R35, R144, -1.4426950216293334961 ;  /* 0xbfb8aa3b90237820 */ /* 0x000fc80000410000 */
[----:B------:R-:W1:Y:S01]  /*2c20*/  MUFU.EX2 R107, R107 ;  /* 0x0000006b006b7308 */ /* 0x000e620000000800 */
[----:B------:R-:W-:Y:S02]  /*2c30*/  PRMT R142, RZ, 0x5410, R142 ;  /* 0x00005410ff8e7816 */ /* 0x000fe4000000008e */
[----:B------:R-:W-:-:S05]  /*2c40*/  PRMT R27, RZ, 0x5410, R27 ;  /* 0x00005410ff1b7816 */ /* 0x000fca000000001b */
[----:B------:R-:W4:Y:S01]  /*2c50*/  MUFU.EX2 R35, R35 ;  /* 0x0000002300237308 */ /* 0x000f220000000800 */
[----:B------:R-:W-:Y:S01]  /*2c60*/  PRMT R24, RZ, 0x5410, R24 ;  /* 0x00005410ff187816 */ /* 0x000fe20000000018 */
[----:B------:R-:W-:Y:S01]  /*2c70*/  FMUL.FTZ R23, R142, -1.4426950216293334961 ;  /* 0xbfb8aa3b8e177820 */ /* 0x000fe20000410000 */
[----:B------:R-:W-:Y:S01]  /*2c80*/  PRMT R25, RZ, 0x5410, R0 ;  /* 0x00005410ff197816 */ /* 0x000fe20000000000 */
[----:B------:R-:W-:Y:S01]  /*2c90*/  FMUL.FTZ R0, R27, -1.4426950216293334961 ;  /* 0xbfb8aa3b1b007820 */ /* 0x000fe20000410000 */
[----:B------:R-:W-:Y:S01]  /*2ca0*/  PRMT R26, RZ, 0x5410, R26 ;  /* 0x00005410ff1a7816 */ /* 0x000fe2000000001a */
[----:B0-----:R-:W-:Y:S02]  /*2cb0*/  FMUL.FTZ R2, R24, -1.4426950216293334961 ;  /* 0xbfb8aa3b18027820 */ /* 0x001fe40000410000 */
[----:B-1----:R-:W-:Y:S01]  /*2cc0*/  FADD.FTZ R107, R107, 1 ;  /* 0x3f8000006b6b7421 */ /* 0x002fe20000010000 */
[----:B------:R-:W0:Y:S01]  /*2cd0*/  MUFU.EX2 R23, R23 ;  /* 0x0000001700177308 */ /* 0x000e220000000800 */
[----:B------:R-:W-:-:S02]  /*2ce0*/  FMUL.FTZ R3, R25, -1.4426950216293334961 ;  /* 0xbfb8aa3b19037820 */ /* 0x000fc40000410000 */
[----:B------:R-:W-:Y:S02]  /*2cf0*/  FMUL.FTZ R33, R26, -1.4426950216293334961 ;  /* 0xbfb8aa3b1a217820 */ /* 0x000fe40000410000 */
[----:B----4-:R-:W-:-:S03]  /*2d00*/  FADD.FTZ R35, R35, 1 ;  /* 0x3f80000023237421 */ /* 0x010fc60000010000 */
[----:B------:R-:W1:Y:S08]  /*2d10*/  MUFU.EX2 R0, R0 ;  /* 0x0000000000007308 */ /* 0x000e700000000800 */
[----:B------:R-:W4:Y:S08]  /*2d20*/  MUFU.EX2 R2, R2 ;  /* 0x0000000200027308 */ /* 0x000f300000000800 */
[----:B------:R-:W0:Y:S08]  /*2d30*/  MUFU.EX2 R3, R3 ;  /* 0x0000000300037308 */ /* 0x000e300000000800 */
[----:B------:R-:W4:Y:S08]  /*2d40*/  MUFU.EX2 R33, R33 ;  /* 0x0000002100217308 */ /* 0x000f300000000800 */
[----:B------:R-:W4:Y:S01]  /*2d50*/  MUFU.RCP R145, R35 ;  /* 0x0000002300917308 */ /* 0x000f220000001000 */
[----:B0-----:R-:W-:-:S02]  /*2d60*/  FADD.FTZ R23, R23, 1 ;  /* 0x3f80000017177421 */ /* 0x001fc40000010000 */
[----:B-1----:R-:W-:Y:S02]  /*2d70*/  FADD.FTZ R129, R0, 1 ;  /* 0x3f80000000817421 */ /* 0x002fe40000010000 */
[----:B----4-:R-:W-:-:S03]  /*2d80*/  FADD.FTZ R2, R2, 1 ;  /* 0x3f80000002027421 */ /* 0x010fc60000010000 */
[----:B------:R-:W0:Y:S01]  /*2d90*/  MUFU.RCP R143, R23 ;  /* 0x00000017008f7308 */ /* 0x000e220000001000 */
[----:B------:R-:W-:Y:S02]  /*2da0*/  FADD.FTZ R138, R3, 1 ;  /* 0x3f800000038a7421 */ /* 0x000fe40000010000 */
[----:B------:R-:W-:Y:S01]  /*2db0*/  FADD.FTZ R33, R33, 1 ;  /* 0x3f80000021217421 */ /* 0x000fe20000010000 */
[----:B------:R-:W-:Y:S02]  /*2dc0*/  PRMT R97, RZ, 0x5410, R97 ;  /* 0x00005410ff617816 */ /* 0x000fe40000000061 */
[----:B------:R-:W-:Y:S01]  /*2dd0*/  PRMT R96, RZ, 0x5410, R96 ;  /* 0x00005410ff607816 */ /* 0x000fe20000000060 */
[----:B------:R-:W-:Y:S01]  /*2de0*/  FADD.FTZ R3, -R145, 1 ;  /* 0x3f80000091037421 */ /* 0x000fe20000010100 */
[----:B------:R-:W-:Y:S01]  /*2df0*/  MUFU.RCP R141, R2 ;  /* 0x00000002008d7308 */ /* 0x000fe20000001000 */
[----:B------:R-:W-:Y:S02]  /*2e00*/  PRMT R28, RZ, 0x5410, R28 ;  /* 0x00005410ff1c7816 */ /* 0x000fe4000000001c */
[----:B------:R-:W-:-:S05]  /*2e10*/  PRMT R87, RZ, 0x5410, R87 ;  /* 0x00005410ff577816 */ /* 0x000fca0000000057 */
[----:B------:R1:W-:Y:S01]  /*2e20*/  MUFU.RCP R135, R33 ;  /* 0x0000002100877308 */ /* 0x0003e20000001000 */
[----:B------:R-:W-:Y:S01]  /*2e30*/  PRMT R29, RZ, 0x5410, R29 ;  /* 0x00005410ff1d7816 */ /* 0x000fe2000000001d */
[----:B------:R-:W-:Y:S02]  /*2e40*/  FMUL.FTZ R6, R28, -1.4426950216293334961 ;  /* 0xbfb8aa3b1c067820 */ /* 0x000fe40000410000 */
[----:B-1----:R-:W-:Y:S01]  /*2e50*/  FFMA.FTZ R33, R144, R3, 1 ;  /* 0x3f80000090217423 */ /* 0x002fe20000010003 */
[----:B------:R-:W-:Y:S01]  /*2e60*/  PRMT R30, RZ, 0x5410, R30 ;  /* 0x00005410ff1e7816 */ /* 0x000fe2000000001e */
[----:B------:R-:W-:Y:S02]  /*2e70*/  FMUL.FTZ R4, R29, -1.4426950216293334961 ;  /* 0xbfb8aa3b1d047820 */ /* 0x000fe40000410000 */
[----:B0-----:R-:W-:Y:S01]  /*2e80*/  FADD.FTZ R35, -R143, 1 ;  /* 0x3f8000008f237421 */ /* 0x001fe20000010100 */
[----:B------:R-:W-:Y:S01]  /*2e90*/  MUFU.EX2 R6, R6 ;  /* 0x0000000600067308 */ /* 0x000fe20000000800 */
[----:B------:R-:W-:Y:S01]  /*2ea0*/  FMUL.FTZ R5, R30, -1.4426950216293334961 ;  /* 0xbfb8aa3b1e057820 */ /* 0x000fe20000410000 */
[----:B------:R-:W-:-:S06]  /*2eb0*/  PRMT R32, RZ, 0x5410, R32 ;  /* 0x00005410ff207816 */ /* 0x000fcc0000000020 */
[----:B------:R-:W-:Y:S01]  /*2ec0*/  MUFU.EX2 R4, R4 ;  /* 0x0000000400047308 */ /* 0x000fe20000000800 */
[----:B------:R-:W-:-:S07]  /*2ed0*/  PRMT R31, RZ, 0x5410, R31 ;  /* 0x00005410ff1f7816 */ /* 0x000fce000000001f */
[----:B------:R-:W-:Y:S01]  /*2ee0*/  MUFU.RCP R138, R138 ;  /* 0x0000008a008a7308 */ /* 0x000fe20000001000 */
[----:B------:R-:W-:-:S07]  /*2ef0*/  FMUL.FTZ R7, R32, -1.4426950216293334961 ;  /* 0xbfb8aa3b20077820 */ /* 0x000fce0000410000 */
[----:B------:R-:W-:Y:S01]  /*2f00*/  MUFU.EX2 R5, R5 ;  /* 0x0000000500057308 */ /* 0x000fe20000000800 */
[----:B-----5:R-:W-:Y:S04]  /*2f10*/  STS.U16 [R68], R13 ;  /* 0x0000000d44007388 */ /* 0x020fe80000000400 */
[----:B------:R-:W-:Y:S04]  /*2f20*/  STS.U16 [R67+0x40], R110 ;  /* 0x0000406e43007388 */ /* 0x000fe80000000400 */
[----:B------:R-:W-:Y:S04]  /*2f30*/  STS.U16 [R66+0x80], R105 ;  /* 0x0000806942007388 */ /* 0x000fe80000000400 */
[----:B------:R-:W-:Y:S04]  /*2f40*/  STS.U16 [R65+0xc0], R106 ;  /* 0x0000c06a41007388 */ /* 0x000fe80000000400 */
[----:B------:R-:W-:Y:S04]  /*2f50*/  STS.U16 [R64+0x100], R103 ;  /* 0x0001006740007388 */ /* 0x000fe80000000400 */
[----:B------:R-:W-:Y:S04]  /*2f60*/  STS.U16 [R63+0x140], R104 ;  /* 0x000140683f007388 */ /* 0x000fe80000000400 */
[----:B------:R-:W-:Y:S04]  /*2f70*/  STS.U16 [R62+0x180], R81 ;  /* 0x000180513e007388 */ /* 0x000fe80000000400 */
[----:B--2---:R0:W-:Y:S04]  /*2f80*/  STS.U16 [R61+0x1c0], R18 ;  /* 0x0001c0123d007388 */ /* 0x0041e80000000400 */
[----:B------:R-:W-:Y:S04]  /*2f90*/  STS.U16 [R60+0x200], R19 ;  /* 0x000200133c007388 */ /* 0x000fe80000000400 */
[----:B---3--:R-:W-:Y:S04]  /*2fa0*/  STS.U16 [R59+0x240], R80 ;  /* 0x000240503b007388 */ /* 0x008fe80000000400 */
[----:B------:R-:W-:Y:S04]  /*2fb0*/  STS.U16 [R58+0x280], R11 ;  /* 0x0002800b3a007388 */ /* 0x000fe80000000400 */
[----:B------:R-:W-:Y:S04]  /*2fc0*/  STS.U16 [R57+0x2c0], R34 ;  /* 0x0002c02239007388 */ /* 0x000fe80000000400 */
[----:B------:R-:W-:Y:S04]  /*2fd0*/  STS.U16 [R56+0x300], R15 ;  /* 0x0003000f38007388 */ /* 0x000fe80000000400 */
[----:B------:R1:W-:Y:S04]  /*2fe0*/  STS.U16 [R55+0x340], R16 ;  /* 0x0003401037007388 */ /* 0x0003e80000000400 */
[----:B------:R-:W-:Y:S04]  /*2ff0*/  STS.U16 [R54+0x380], R9 ;  /* 0x0003800936007388 */ /* 0x000fe80000000400 */
[----:B------:R-:W-:Y:S01]  /*3000*/  STS.U16 [R53+0x3c0], R22 ;  /* 0x0003c01635007388 */ /* 0x000fe20000000400 */
[----:B------:R-:W-:-:S06]  /*3010*/  NOP ;  /* 0x0000000000007918 */ /* 0x000fcc0000000000 */
[----:B------:R-:W2:Y:S04]  /*3020*/  LDS.U16 R19, [R52] ;  /* 0x0000000034137984 */ /* 0x000ea80000000400 */
[----:B------:R-:W3:Y:S04]  /*3030*/  LDS.U16 R80, [R52+0x2] ;  /* 0x0000020034507984 */ /* 0x000ee80000000400 */
[----:B------:R-:W4:Y:S01]  /*3040*/  LDS.U16 R11, [R52+0x4] ;  /* 0x00000400340b7984 */ /* 0x000f220000000400 */
[----:B0-----:R-:W0:Y:S03]  /*3050*/  MUFU.RCP R18, R107 ;  /* 0x0000006b00127308 */ /* 0x001e260000001000 */
[----:B------:R-:W5:Y:S04]  /*3060*/  LDS.U16 R23, [R52+0x6] ;  /* 0x0000060034177984 */ /* 0x000f680000000400 */
[----:B------:R-:W5:Y:S04]  /*3070*/  LDS.U16 R9, [R52+0xa] ;  /* 0x00000a0034097984 */ /* 0x000f680000000400 */
[----:B------:R-:W5:Y:S01]  /*3080*/  LDS.U16 R22, [R52+0x8] ;  /* 0x0000080034167984 */ /* 0x000f620000000400 */
[----:B------:R-:W-:-:S03]  /*3090*/  FFMA.FTZ R104, R142, R35, 1 ;  /* 0x3f8000008e687423 */ /* 0x000fc60000010023 */
[----:B------:R-:W-:Y:S01]  /*30a0*/  LDS.U16 R35, [R52+0xe] ;  /* 0x00000e0034237984 */ /* 0x000fe20000000400 */
[----:B0-----:R-:W-:Y:S02]  /*30b0*/  FADD.FTZ R0, -R18, 1 ;  /* 0x3f80000012007421 */ /* 0x001fe40000010100 */
[----:B------:R-:W-:Y:S02]  /*30c0*/  FMUL.FTZ R8, R31, -1.4426950216293334961 ;  /* 0xbfb8aa3b1f087820 */ /* 0x000fe40000410000 */
[----:B------:R-:W-:Y:S01]  /*30d0*/  FADD.FTZ R6, R6, 1 ;  /* 0x3f80000006067421 */ /* 0x000fe20000010000 */
[----:B------:R-:W0:Y:S01]  /*30e0*/  MUFU.EX2 R7, R7 ;  /* 0x0000000700077308 */ /* 0x000e220000000800 */
[----:B-1----:R-:W-:Y:S01]  /*30f0*/  FFMA.FTZ R16, R17, R0, 1 ;  /* 0x3f80000011107423 */ /* 0x002fe20000010000 */
[----:B------:R-:W-:Y:S01]  /*3100*/  PRMT R109, RZ, 0x5410, R109 ;  /* 0x00005410ff6d7816 */ /* 0x000fe2000000006d */
[----:B------:R-:W-:Y:S01]  /*3110*/  FADD.FTZ R127, R4, 1 ;  /* 0x3f800000047f7421 */ /* 0x000fe20000010000 */
[----:B------:R-:W-:Y:S01]  /*3120*/  LDS.U16 R107, [R52+0x16] ;  /* 0x00001600346b7984 */ /* 0x000fe20000000400 */
[----:B------:R-:W-:-:S03]  /*3130*/  FADD.FTZ R126, R5, 1 ;  /* 0x3f800000057e7421 */ /* 0x000fc60000010000 */
[----:B------:R-:W-:Y:S01]  /*3140*/  MUFU.RCP R129, R129 ;  /* 0x0000008100817308 */ /* 0x000fe20000001000 */
[----:B------:R-:W-:Y:S01]  /*3150*/  PRMT R86, RZ, 0x5410, R86 ;  /* 0x00005410ff567816 */ /* 0x000fe20000000056 */
[----:B------:R-:W-:Y:S01]  /*3160*/  LDS.U16 R121, [R52+0x18] ;  /* 0x0000180034797984 */ /* 0x000fe20000000400 */
[----:B--2---:R-:W-:Y:S02]  /*3170*/  PRMT R0, RZ, 0x5410, R19 ;  /* 0x00005410ff007816 */ /* 0x004fe40000000013 */
[----:B---3--:R-:W-:Y:S01]  /*3180*/  PRMT R2, RZ, 0x5410, R80 ;  /* 0x00005410ff027816 */ /* 0x008fe20000000050 */
[----:B------:R-:W-:Y:S02]  /*3190*/  LDS.U16 R119, [R52+0x1a] ;  /* 0x00001a0034777984 */ /* 0x000fe40000000400 */
[----:B------:R-:W-:Y:S01]  /*31a0*/  FMUL.FTZ R15, R97, R0 ;  /* 0x00000000610f7220 */ /* 0x000fe20000410000 */
[----:B----4-:R-:W-:Y:S01]  /*31b0*/  PRMT R3, RZ, 0x5410, R11 ;  /* 0x00005410ff037816 */ /* 0x010fe2000000000b */
        /* <DEDUP_REMOVED lines=13> */
[----:B------:R-:W1:Y:S04]  /*3290*/  LDS.U16 R80, [R52+0xc] ;  /* 0x00000c0034507984 */ /* 0x000e680000000400 */
[----:B------:R-:W2:Y:S01]  /*32a0*/  LDS.U16 R33, [R52+0x10] ;  /* 0x0000100034217984 */ /* 0x000ea20000000400 */
[----:B------:R-:W-:Y:S01]  /*32b0*/  FADD.FTZ R11, -R135, 1 ;  /* 0x3f800000870b7421 */ /* 0x000fe20000010100 */
[----:B------:R3:W4:Y:S01]  /*32c0*/  MUFU.RCP R128, R6 ;  /* 0x0000000600807308 */ /* 0x0007220000001000 */
[----:B------:R-:W-:Y:S01]  /*32d0*/  FADD.FTZ R4, -R138, 1 ;  /* 0x3f8000008a047421 */ /* 0x000fe20000010100 */
[----:B------:R-:W-:Y:S01]  /*32e0*/  LDS.U16 R34, [R52+0x14] ;  /* 0x0000140034227984 */ /* 0x000fe20000000400 */
[----:B------:R-:W-:-:S03]  /*32f0*/  FFMA.FTZ R110, R26, R11, 1 ;  /* 0x3f8000001a6e7423 */ /* 0x000fc6000001000b */
[----:B------:R-:W1:Y:S02]  /*3300*/  LDS.U16 R11, [R52+0x12] ;  /* 0x00001200340b7984 */ /* 0x000e640000000400 */
[----:B------:R-:W0:Y:S01]  /*3310*/  MUFU.EX2 R8, R8 ;  /* 0x0000000800087308 */ /* 0x000e220000000800 */
[----:B------:R-:W-:Y:S01]  /*3320*/  FADD.FTZ R5, -R141, 1 ;  /* 0x3f8000008d057421 */ /* 0x000fe20000010100 */
[----:B------:R-:W-:Y:S01]  /*3330*/  PRMT R37, RZ, 0x5410, R37 ;  /* 0x00005410ff257816 */ /* 0x000fe20000000025 */
[----:B------:R-:W-:Y:S01]  /*3340*/  FFMA.FTZ R106, R25, R4, 1 ;  /* 0x3f800000196a7423 */ /* 0x000fe20000010004 */
[----:B-----5:R-:W-:Y:S01]  /*3350*/  PRMT R4, RZ, 0x5410, R23 ;  /* 0x00005410ff047816 */ /* 0x020fe20000000017 */
[----:B------:R-:W-:Y:S01]  /*3360*/  FMUL.FTZ R10, R109, -1.4426950216293334961 ;  /* 0xbfb8aa3b6d0a7820 */ /* 0x000fe20000410000 */
[----:B---3--:R-:W-:Y:S01]  /*3370*/  PRMT R6, RZ, 0x5410, R9 ;  /* 0x00005410ff067816 */ /* 0x008fe20000000009 */
[----:B------:R-:W-:Y:S01]  /*3380*/  FFMA.FTZ R81, R24, R5, 1 ;  /* 0x3f80000018517423 */ /* 0x000fe20000010005 */
[----:B------:R-:W-:Y:S01]  /*3390*/  PRMT R5, RZ, 0x5410, R22 ;  /* 0x00005410ff057816 */ /* 0x000fe20000000016 */
[----:B------:R-:W-:Y:S01]  /*33a0*/  FMUL.FTZ R19, R19, R104 ;  /* 0x0000006813137220 */ /* 0x000fe20000410000 */
[----:B------:R-:W-:Y:S01]  /*33b0*/  PRMT R36, RZ, 0x5410, R36 ;  /* 0x00005410ff247816 */ /* 0x000fe20000000024 */
[----:B------:R-:W-:Y:S01]  /*33c0*/  FMUL.FTZ R22, R86, R4 ;  /* 0x0000000456167220 */ /* 0x000fe20000410000 */
[----:B------:R-:W3:Y:S01]  /*33d0*/  MUFU.EX2 R10, R10 ;  /* 0x0000000a000a7308 */ /* 0x000ee20000000800 */
[----:B------:R-:W-:Y:S01]  /*33e0*/  FMUL.FTZ R104, R84, R6 ;  /* 0x0000000654687220 */ /* 0x000fe20000410000 */
[----:B------:R-:W-:Y:S01]  /*33f0*/  PRMT R165, RZ, 0x5410, R165 ;  /* 0x00005410ffa57816 */ /* 0x000fe200000000a5 */
[----:B------:R-:W-:Y:S01]  /*3400*/  FMUL.FTZ R23, R85, R5 ;  /* 0x0000000555177220 */ /* 0x000fe20000410000 */
[----:B------:R-:W5:Y:S01]  /*3410*/  LDS.U16 R124, [R52+0x1c] ;  /* 0x00001c00347c7984 */ /* 0x000f620000000400 */
[----:B------:R-:W-:-:S02]  /*3420*/  FMUL.FTZ R12, R108, -1.4426950216293334961 ;  /* 0xbfb8aa3b6c0c7820 */ /* 0x000fc40000410000 */
[----:B------:R-:W-:Y:S01]  /*3430*/  FMUL.FTZ R22, R141, R22 ;  /* 0x000000168d167220 */ /* 0x000fe20000410000 */
[----:B------:R-:W1:Y:S01]  /*3440*/  MUFU.RCP R127, R127 ;  /* 0x0000007f007f7308 */ /* 0x000e620000001000 */
[----:B0-----:R-:W-:Y:S01]  /*3450*/  FADD.FTZ R105, R7, 1 ;  /* 0x3f80000007697421 */ /* 0x001fe20000010000 */
[----:B------:R-:W0:Y:S01]  /*3460*/  LDS.U16 R123, [R52+0x1e] ;  /* 0x00001e00347b7984 */ /* 0x000e220000000400 */
[----:B------:R-:W-:Y:S02]  /*3470*/  FMUL.FTZ R9, R135, R104 ;  /* 0x0000006887097220 */ /* 0x000fe40000410000 */
[----:B----4-:R-:W-:Y:S02]  /*3480*/  FADD.FTZ R7, -R128, 1 ;  /* 0x3f80000080077421 */ /* 0x010fe40000010100 */
[----:B------:R-:W-:Y:S01]  /*3490*/  FMUL.FTZ R23, R138, R23 ;  /* 0x000000178a177220 */ /* 0x000fe20000410000 */
[----:B------:R-:W4:Y:S01]  /*34a0*/  MUFU.RCP R126, R126 ;  /* 0x0000007e007e7308 */ /* 0x000f220000001000 */
[----:B------:R-:W-:-:S02]  /*34b0*/  FADD.FTZ R111, R8, 1 ;  /* 0x3f800000086f7421 */ /* 0x000fc40000010000 */
[----:B------:R-:W-:Y:S02]  /*34c0*/  FMUL.FTZ R104, R22, R81 ;  /* 0x0000005116687220 */ /* 0x000fe40000410000 */
[----:B------:R-:W-:Y:S02]  /*34d0*/  FADD.FTZ R8, -R129, 1 ;  /* 0x3f80000081087421 */ /* 0x000fe40000010100 */
[----:B------:R-:W-:Y:S01]  /*34e0*/  FMUL.FTZ R22, R9, R110 ;  /* 0x0000006e09167220 */ /* 0x000fe20000410000 */
[----:B------:R-:W0:Y:S01]  /*34f0*/  MUFU.EX2 R12, R12 ;  /* 0x0000000c000c7308 */ /* 0x000e220000000800 */
[----:B------:R-:W-:Y:S01]  /*3500*/  FFMA.FTZ R120, R28, R7, 1 ;  /* 0x3f8000001c787423 */ /* 0x000fe20000010007 */
[----:B-1----:R-:W-:Y:S01]  /*3510*/  PRMT R7, RZ, 0x5410, R80 ;  /* 0x00005410ff077816 */ /* 0x002fe20000000050 */
[----:B------:R-:W-:Y:S01]  /*3520*/  FMUL.FTZ R23, R23, R106 ;  /* 0x0000006a17177220 */ /* 0x000fe20000410000 */
[----:B--2---:R-:W-:Y:S01]  /*3530*/  PRMT R9, RZ, 0x5410, R33 ;  /* 0x00005410ff097816 */ /* 0x004fe20000000021 */
[----:B------:R-:W-:Y:S01]  /*3540*/  FFMA.FTZ R106, R27, R8, 1 ;  /* 0x3f8000001b6a7423 */ /* 0x000fe20000010008 */
[----:B------:R-:W-:Y:S01]  /*3550*/  PRMT R8, RZ, 0x5410, R35 ;  /* 0x00005410ff087816 */ /* 0x000fe20000000023 */
[----:B------:R-:W-:-:S02]  /*3560*/  FMUL.FTZ R80, R83, R7 ;  /* 0x0000000753507220 */ /* 0x000fc40000410000 */
[----:B------:R-:W-:Y:S02]  /*3570*/  FMUL.FTZ R110, R20, R9 ;  /* 0x00000009146e7220 */ /* 0x000fe40000410000 */
[----:B---3--:R-:W-:Y:S02]  /*3580*/  FADD.FTZ R10, R10, 1 ;  /* 0x3f8000000a0a7421 */ /* 0x008fe40000010000 */
[----:B------:R-:W-:Y:S01]  /*3590*/  FMUL.FTZ R35, R82, R8 ;  /* 0x0000000852237220 */ /* 0x000fe20000410000 */
[----:B------:R-:W1:Y:S01]  /*35a0*/  MUFU.RCP R111, R111 ;  /* 0x0000006f006f7308 */ /* 0x000e620000001000 */
[----:B------:R-:W-:Y:S02]  /*35b0*/  FMUL.FTZ R14, R37, -1.4426950216293334961 ;  /* 0xbfb8aa3b250e7820 */ /* 0x000fe40000410000 */
[----:B------:R-:W-:Y:S02]  /*35c0*/  FMUL.FTZ R13, R36, -1.4426950216293334961 ;  /* 0xbfb8aa3b240d7820 */ /* 0x000fe40000410000 */
[----:B------:R-:W-:-:S02]  /*35d0*/  FMUL.FTZ R33, R129, R80 ;  /* 0x0000005081217220 */ /* 0x000fc40000410000 */
[----:B------:R-:W-:Y:S01]  /*35e0*/  FMUL.FTZ R103, R127, R110 ;  /* 0x0000006e7f677220 */ /* 0x000fe20000410000 */
[----:B------:R2:W-:Y:S01]  /*35f0*/  MUFU.RCP R80, R10 ;  /* 0x0000000a00507308 */ /* 0x0005e20000001000 */
[----:B------:R-:W-:Y:S02]  /*3600*/  FMUL.FTZ R35, R128, R35 ;  /* 0x0000002380237220 */ /* 0x000fe40000410000 */
[----:B----4-:R-:W-:-:S05]  /*3610*/  FADD.FTZ R81, -R126, 1 ;  /* 0x3f8000007e517421 */ /* 0x010fca0000010100 */
[----:B------:R-:W3:Y:S01]  /*3620*/  MUFU.RCP R110, R105 ;  /* 0x00000069006e7308 */ /* 0x000ee20000001000 */
[----:B--2---:R-:W-:Y:S01]  /*3630*/  PRMT R10, RZ, 0x5410, R11 ;  /* 0x00005410ff0a7816 */ /* 0x004fe2000000000b */
[----:B------:R-:W-:Y:S02]  /*3640*/  FMUL.FTZ R33, R33, R106 ;  /* 0x0000006a21217220 */ /* 0x000fe40000410000 */
[----:B------:R-:W-:Y:S02]  /*3650*/  FMUL.FTZ R106, R35, R120 ;  /* 0x00000078236a7220 */ /* 0x000fe40000410000 */
[----:B0-----:R-:W-:Y:S02]  /*3660*/  FADD.FTZ R12, R12, 1 ;  /* 0x3f8000000c0c7421 */ /* 0x001fe40000010000 */
[----:B------:R-:W0:Y:S01]  /*3670*/  MUFU.EX2 R14, R14 ;  /* 0x0000000e000e7308 */ /* 0x000e220000000800 */
[----:B------:R-:W-:Y:S02]  /*3680*/  FADD.FTZ R122, -R127, 1 ;  /* 0x3f8000007f7a7421 */ /* 0x000fe40000010100 */
[----:B------:R-:W-:-:S05]  /*3690*/  FMUL.FTZ R35, R165, R10 ;  /* 0x0000000aa5237220 */ /* 0x000fca0000410000 */
[----:B------:R-:W2:Y:S01]  /*36a0*/  MUFU.EX2 R13, R13 ;  /* 0x0000000d000d7308 */ /* 0x000ea20000000800 */
[----:B------:R-:W-:Y:S01]  /*36b0*/  FFMA.FTZ R120, R30, R81, 1 ;  /* 0x3f8000001e787423 */ /* 0x000fe20000010051 */
[----:B------:R-:W-:Y:S01]  /*36c0*/  PRMT R164, RZ, 0x5410, R164 ;  /* 0x00005410ffa47816 */ /* 0x000fe200000000a4 */
[----:B------:R-:W-:Y:S01]  /*36d0*/  FFMA.FTZ R122, R29, R122, 1 ;  /* 0x3f8000001d7a7423 */ /* 0x000fe2000001007a */
[----:B------:R-:W-:Y:S01]  /*36e0*/  PRMT R11, RZ, 0x5410, R34 ;  /* 0x00005410ff0b7816 */ /* 0x000fe20000000022 */
[----:B------:R-:W-:Y:S01]  /*36f0*/  FMUL.FTZ R35, R126, R35 ;  /* 0x000000237e237220 */ /* 0x000fe20000410000 */
[----:B------:R-:W-:Y:S02]  /*3700*/  PRMT R163, RZ, 0x5410, R163 ;  /* 0x00005410ffa37816 */ /* 0x000fe400000000a3 */
[----:B------:R4:W0:Y:S01]  /*3710*/  MUFU.RCP R81, R12 ;  /* 0x0000000c00517308 */ /* 0x0008220000001000 */
[----:B------:R-:W-:Y:S02]  /*3720*/  FMUL.FTZ R103, R103, R122 ;  /* 0x0000007a67677220 */ /* 0x000fe40000410000 */
[----:B------:R-:W-:-:S02]  /*3730*/  FMUL.FTZ R34, R164, R11 ;  /* 0x0000000ba4227220 */ /* 0x000fc40000410000 */
[----:B------:R-:W-:Y:S01]  /*3740*/  FMUL.FTZ R120, R35, R120 ;  /* 0x0000007823787220 */ /* 0x000fe20000410000 */
[----:B----4-:R-:W-:Y:S01]  /*3750*/  PRMT R12, RZ, 0x5410, R107 ;  /* 0x00005410ff0c7816 */ /* 0x010fe2000000006b */
[----:B-1----:R-:W-:Y:S02]  /*3760*/  FADD.FTZ R122, -R111, 1 ;  /* 0x3f8000006f7a7421 */ /* 0x002fe40000010100 */
[----:B---3--:R-:W-:Y:S02]  /*3770*/  FADD.FTZ R107, -R110, 1 ;  /* 0x3f8000006e6b7421 */ /* 0x008fe40000010100 */
[----:B------:R-:W-:Y:S02]  /*3780*/  FMUL.FTZ R35, R163, R12 ;  /* 0x0000000ca3237220 */ /* 0x000fe40000410000 */
[----:B------:R-:W-:Y:S02]  /*3790*/  FMUL.FTZ R34, R111, R34 ;  /* 0x000000226f227220 */ /* 0x000fe40000410000 */
[----:B------:R-:W-:-:S02]  /*37a0*/  FFMA.FTZ R105, R31, R122, 1 ;  /* 0x3f8000001f697423 */ /* 0x000fc4000001007a */
[----:B------:R-:W-:Y:S02]  /*37b0*/  FMUL.FTZ R35, R110, R35 ;  /* 0x000000236e237220 */ /* 0x000fe40000410000 */
[----:B------:R-:W-:Y:S02]  /*37c0*/  FFMA.FTZ R122, R32, R107, 1 ;  /* 0x3f800000207a7423 */ /* 0x000fe4000001006b */
[----:B0-----:R-:W-:Y:S02]  /*37d0*/  FADD.FTZ R125, R14, 1 ;  /* 0x3f8000000e7d7421 */ /* 0x001fe40000010000 */
[----:B--2---:R-:W-:Y:S02]  /*37e0*/  FADD.FTZ R13, R13, 1 ;  /* 0x3f8000000d0d7421 */ /* 0x004fe40000010000 */
[----:B------:R-:W-:Y:S02]  /*37f0*/  FADD.FTZ R14, -R80, 1 ;  /* 0x3f800000500e7421 */ /* 0x000fe40000010100 */
[----:B------:R-:W-:Y:S01]  /*3800*/  FMUL.FTZ R105, R34, R105 ;  /* 0x0000006922697220 */ /* 0x000fe20000410000 */
[----:B------:R-:W-:Y:S01]  /*3810*/  PRMT R162, RZ, 0x5410, R162 ;  /* 0x00005410ffa27816 */ /* 0x000fe200000000a2 */
[----:B------:R-:W-:Y:S01]  /*3820*/  FMUL.FTZ R122, R35, R122 ;  /* 0x0000007a237a7220 */ /* 0x000fe20000410000 */
[----:B------:R0:W-:Y:S01]  /*3830*/  MUFU.RCP R34, R13 ;  /* 0x0000000d00227308 */ /* 0x0001e20000001000 */
[----:B------:R-:W-:Y:S01]  /*3840*/  FFMA.FTZ R130, R109, R14, 1 ;  /* 0x3f8000006d827423 */ /* 0x000fe2000001000e */
[----:B------:R-:W-:-:S02]  /*3850*/  PRMT R161, RZ, 0x5410, R161 ;  /* 0x00005410ffa17816 */ /* 0x000fc400000000a1 */
[----:B------:R-:W-:-:S04]  /*3860*/  PRMT R14, RZ, 0x5410, R119 ;  /* 0x00005410ff0e7816 */ /* 0x000fc80000000077 */
[----:B------:R-:W1:Y:S01]  /*3870*/  MUFU.RCP R35, R125 ;  /* 0x0000007d00237308 */ /* 0x000e620000001000 */
[----:B0-----:R-:W-:Y:S01]  /*3880*/  PRMT R13, RZ, 0x5410, R121 ;  /* 0x00005410ff0d7816 */ /* 0x001fe20000000079 */
[----:B------:R-:W-:Y:S02]  /*3890*/  FADD.FTZ R119, -R81, 1 ;  /* 0x3f80000051777421 */ /* 0x000fe40000010100 */
[----:B------:R-:W-:Y:S02]  /*38a0*/  FMUL.FTZ R134, R161, R14 ;  /* 0x0000000ea1867220 */ /* 0x000fe40000410000 */
[----:B------:R-:W-:Y:S02]  /*38b0*/  FMUL.FTZ R107, R162, R13 ;  /* 0x0000000da26b7220 */ /* 0x000fe40000410000 */
[----:B------:R-:W-:Y:S02]  /*38c0*/  FFMA.FTZ R119, R108, R119, 1 ;  /* 0x3f8000006c777423 */ /* 0x000fe40000010077 */
[----:B------:R-:W-:-:S02]  /*38d0*/  FMUL.FTZ R107, R80, R107 ;  /* 0x0000006b506b7220 */ /* 0x000fc40000410000 */
[----:B------:R-:W-:Y:S02]  /*38e0*/  FMUL.FTZ R134, R81, R134 ;  /* 0x0000008651867220 */ /* 0x000fe40000410000 */
[----:B------:R-:W-:Y:S02]  /*38f0*/  FMUL.FTZ R107, R107, R130 ;  /* 0x000000826b6b7220 */ /* 0x000fe40000410000 */
[----:B------:R-:W-:Y:S01]  /*3900*/  FMUL.FTZ R130, R134, R119 ;  /* 0x0000007786827220 */ /* 0x000fe20000410000 */
[----:B------:R-:W-:Y:S01]  /*3910*/  F2FP.BF16.PACK_AB R119, R16, R15 ;  /* 0x0000000f1077723e */ /* 0x000fe200000010ff */
[----:B-1----:R-:W-:Y:S01]  /*3920*/  FADD.FTZ R16, -R35, 1 ;  /* 0x3f80000023107421 */ /* 0x002fe20000010100 */
[----:B------:R-:W-:Y:S01]  /*3930*/  BAR.SYNC.DEFER_BLOCKING 0x0 ;  /* 0x0000000000007b1d */ /* 0x000fe20000010000 */
[----:B------:R-:W-:Y:S02]  /*3940*/  PRMT R160, RZ, 0x5410, R160 ;  /* 0x00005410ffa07816 */ /* 0x000fe400000000a0 */
[----:B------:R-:W-:Y:S01]  /*3950*/  FFMA.FTZ R134, R37, R16, 1 ;  /* 0x3f80000025867423 */ /* 0x000fe20000010010 */
[----:B------:R-:W-:-:S02]  /*3960*/  PRMT R158, RZ, 0x5410, R158 ;  /* 0x00005410ff9e7816 */ /* 0x000fc4000000009e */
[----:B-----5:R-:W-:Y:S02]  /*3970*/  PRMT R15, RZ, 0x5410, R124 ;  /* 0x00005410ff0f7816 */ /* 0x020fe4000000007c */
[----:B------:R-:W-:Y:S01]  /*3980*/  PRMT R16, RZ, 0x5410, R123 ;  /* 0x00005410ff107816 */ /* 0x000fe2000000007b */
[----:B------:R-:W-:Y:S02]  /*3990*/  FADD.FTZ R121, -R34, 1 ;  /* 0x3f80000022797421 */ /* 0x000fe40000010100 */
[----:B------:R-:W-:Y:S02]  /*39a0*/  FMUL.FTZ R124, R160, R15 ;  /* 0x0000000fa07c7220 */ /* 0x000fe40000410000 */
[----:B------:R-:W-:Y:S02]  /*39b0*/  FMUL.FTZ R123, R158, R16 ;  /* 0x000000109e7b7220 */ /* 0x000fe40000410000 */
[----:B------:R-:W-:Y:S02]  /*39c0*/  FFMA.FTZ R146, R36, R121, 1 ;  /* 0x3f80000024927423 */ /* 0x000fe40000010079 */
[----:B------:R-:W-:-:S02]  /*39d0*/  FMUL.FTZ R121, R35, R124 ;  /* 0x0000007c23797220 */ /* 0x000fc40000410000 */
[----:B------:R-:W-:Y:S01]  /*39e0*/  FMUL.FTZ R123, R34, R123 ;  /* 0x0000007b227b7220 */ /* 0x000fe20000410000 */
[----:B------:R-:W-:Y:S01]  /*39f0*/  F2FP.BF16.PACK_AB R19, R104, R19 ;  /* 0x000000136813723e */ /* 0x000fe200000010ff */
[----:B------:R-:W-:Y:S02]  /*3a00*/  FMUL.FTZ R121, R121, R134 ;  /* 0x0000008679797220 */ /* 0x000fe40000410000 */
[----:B------:R-:W-:Y:S01]  /*3a10*/  FMUL.FTZ R124, R123, R146 ;  /* 0x000000927b7c7220 */ /* 0x000fe20000410000 */
[----:B------:R-:W-:Y:S02]  /*3a20*/  F2FP.BF16.PACK_AB R22, R22, R23 ;  /* 0x000000171616723e */ /* 0x000fe400000010ff */
[----:B------:R-:W-:Y:S02]  /*3a30*/  PRMT R104, R119, 0x7632, R104 ;  /* 0x0000763277687816 */ /* 0x000fe40000000068 */
[----:B------:R-:W-:Y:S02]  /*3a40*/  PRMT R23, R19, 0x7632, R23 ;  /* 0x0000763213177816 */ /* 0x000fe40000000017 */
[----:B------:R-:W-:-:S02]  /*3a50*/  ISETP.NE.AND P6, PT, R95, RZ, PT ;  /* 0x000000ff5f00720c */ /* 0x000fc40003fc5270 */
[----:B------:R-:W-:Y:S02]  /*3a60*/  F2FP.BF16.PACK_AB R33, R106, R33 ;  /* 0x000000216a21723e */ /* 0x000fe400000010ff */
[----:B------:R-:W-:Y:S02]  /*3a70*/  F2FP.BF16.PACK_AB R103, R120, R103 ;  /* 0x000000677867723e */ /* 0x000fe400000010ff */
[----:B------:R-:W-:Y:S02]  /*3a80*/  F2FP.BF16.PACK_AB R105, R122, R105 ;  /* 0x000000697a69723e */ /* 0x000fe400000010ff */
[----:B------:R-:W-:Y:S02]  /*3a90*/  F2FP.BF16.PACK_AB R107, R130, R107 ;  /* 0x0000006b826b723e */ /* 0x000fe400000010ff */
[----:B------:R-:W-:Y:S01]  /*3aa0*/  F2FP.BF16.PACK_AB R121, R124, R121 ;  /* 0x000000797c79723e */ /* 0x000fe200000010ff */
[----:B------:R0:W-:Y:S01]  /*3ab0*/  STS.U16 [R52+0x2], R104 ;  /* 0x0000026834007388 */ /* 0x0001e20000000400 */
[----:B------:R-:W-:-:S02]  /*3ac0*/  PRMT R123, R22, 0x7632, R123 ;  /* 0x00007632167b7816 */ /* 0x000fc4000000007b */
        /* <DEDUP_REMOVED lines=49> */
[----:B------:R-:W-:Y:S01]  /*3de0*/  FMUL.FTZ R17, R17, R18 ;  /* 0x0000001211117220 */ /* 0x000fe20000410000 */
[----:B0-----:R-:W-:-:S13]  /*3df0*/  ISETP.GE.AND P0, PT, R78, R125, PT ;  /* 0x0000007d4e00720c */ /* 0x001fda0003f06270 */
[----:B------:R-:W-:Y:S05]  /*3e00*/  @P0 BRA `(.L_x_974) ;  /* 0x000000c000000947 */ /* 0x000fea0003800000 */
[----:B-1----:R-:W-:Y:S01]  /*3e10*/  IMAD.U32 R18, RZ, RZ, UR12 ;  /* 0x0000000cff127e24 */ /* 0x002fe2000f8e00ff */
        /* <DEDUP_REMOVED lines=11> */
.L_x_974:
[----:B-1----:R-:W-:Y:S05]  /*3ed0*/  BSYNC B0 ;  /* 0x0000000000007941 */ /* 0x002fea0003800000 */
.L_x_973:
[----:B------:R-:W-:Y:S01]  /*3ee0*/  ULDC.64 UR8, c[0x0][0x2f0] ;  /* 0x0000bc0000087ab9 */ /* 0x000fe20000000a00 */
[----:B------:R-:W-:Y:S01]  /*3ef0*/  LEA R18, P0, R78, c[0x0][0x338], 0x1 ;  /* 0x0000ce004e127a11 */ /* 0x000fe200078008ff */
[----:B------:R-:W-:Y:S01]  /*3f00*/  UMOV UR35, UR36 ;  /* 0x0000002400237c82 */ /* 0x000fe20008000000 */
[----:B------:R-:W-:Y:S01]  /*3f10*/  ISETP.GE.AND P2, PT, R92, R125, PT ;  /* 0x0000007d5c00720c */ /* 0x000fe20003f46270 */
[----:B------:R-:W-:Y:S01]  /*3f20*/  UIMAD.WIDE.U32 UR34, UR11, UR8, UR34 ;  /* 0x000000080b2272a5 */ /* 0x000fe2000f8e0022 */
[----:B------:R-:W-:Y:S01]  /*3f30*/  FMUL.FTZ R24, R24, R141 ;  /* 0x0000008d18187220 */ /* 0x000fe20000410000 */
[----:B------:R-:W-:Y:S01]  /*3f40*/  UIMAD UR37, UR10, UR8, URZ ;  /* 0x000000080a2572a4 */ /* 0x000fe2000f8e023f */
[----:B------:R-:W-:Y:S01]  /*3f50*/  FMUL.FTZ R25, R25, R138 ;  /* 0x0000008a19197220 */ /* 0x000fe20000410000 */
[----:B------:R-:W-:Y:S01]  /*3f60*/  UIADD3 UR8, UP0, UR29, UR34, URZ ;  /* 0x000000221d087290 */ /* 0x000fe2000ff1e03f */
[-C--:B------:R-:W-:Y:S01]  /*3f70*/  ISETP.GE.AND P3, PT, R88, R125.reuse, PT ;  /* 0x0000007d5800720c */ /* 0x080fe20003f66270 */
[----:B------:R-:W-:Y:S01]  /*3f80*/  UIMAD UR9, UR11, UR9, UR37 ;  /* 0x000000090b0972a4 */ /* 0x000fe2000f8e0225 */
[----:B------:R-:W-:Y:S01]  /*3f90*/  ISETP.GE.AND P4, PT, R77, R125, PT ;  /* 0x0000007d4d00720c */ /* 0x000fe20003f86270 */
[----:B------:R-:W-:Y:S01]  /*3fa0*/  FMUL.FTZ R149, R97, R17 ;  /* 0x0000001161957220 */ /* 0x000fe20000410000 */
[----:B------:R-:W-:Y:S01]  /*3fb0*/  ISETP.GE.AND P5, PT, R76, R125, PT ;  /* 0x0000007d4c00720c */ /* 0x000fe20003fa6270 */
[----:B------:R-:W-:Y:S01]  /*3fc0*/  IMAD.U32 R19, RZ, RZ, UR8 ;  /* 0x00000008ff137e24 */ /* 0x000fe2000f8e00ff */
[----:B------:R-:W-:Y:S01]  /*3fd0*/  UIADD3.X UR34, UR38, UR9, UR35, UP0, !UPT ;  /* 0x0000000926227290 */ /* 0x000fe200087fe423 */
[----:B0-----:R-:W-:Y:S01]  /*3fe0*/  IMAD.U32 R22, RZ, RZ, UR8 ;  /* 0x00000008ff167e24 */ /* 0x001fe2000f8e00ff */
[----:B------:R-:W-:Y:S01]  /*3ff0*/  STL [R1+0x20], R149 ;  /* 0x0000209501007387 */ /* 0x000fe20000100800 */
[----:B------:R-:W-:Y:S01]  /*4000*/  FMUL.FTZ R26, R26, R135 ;  /* 0x000000871a1a7220 */ /* 0x000fe20000410000 */
[----:B------:R-:W-:Y:S01]  /*4010*/  LEA R18, P1, R19, R18, 0x1 ;  /* 0x0000001213127211 */ /* 0x000fe200078208ff */
[----:B------:R-:W-:Y:S01]  /*4020*/  FMUL.FTZ R27, R27, R129 ;  /* 0x000000811b1b7220 */ /* 0x000fe20000410000 */
[----:B------:R-:W-:Y:S01]  /*4030*/  LEA.HI.X R19, R78, c[0x0][0x33c], R79, 0x1, P0 ;  /* 0x0000cf004e137a11 */ /* 0x000fe200000f0c4f */
[----:B------:R-:W-:Y:S01]  /*4040*/  IMAD.U32 R23, RZ, RZ, UR34 ;  /* 0x00000022ff177e24 */ /* 0x000fe2000f8e00ff */
[----:B------:R-:W-:Y:S01]  /*4050*/  ISETP.GE.AND P0, PT, R93, R125, PT ;  /* 0x0000007d5d00720c */ /* 0x000fe20003f06270 */
[----:B------:R-:W-:Y:S01]  /*4060*/  FMUL.FTZ R28, R28, R128 ;  /* 0x000000801c1c7220 */ /* 0x000fe20000410000 */
[----:B------:R-:W-:Y:S01]  /*4070*/  PRMT R102, RZ, 0x5410, R102 ;  /* 0x00005410ff667816 */ /* 0x000fe20000000066 */
        /* <DEDUP_REMOVED lines=14> */
[----:B------:R-:W-:Y:S01]  /*4160*/  FMUL.FTZ R29, R29, R127 ;  /* 0x0000007f1d1d7220 */ /* 0x000fe20000410000 */
[----:B------:R-:W-:Y:S01]  /*4170*/  STL [R1+0x1c], R96 ;  /* 0x00001c6001007387 */ /* 0x000fe20000100800 */
[----:B------:R-:W-:Y:S01]  /*4180*/  FMUL.FTZ R147, R85, R25 ;  /* 0x0000001955937220 */ /* 0x000fe20000410000 */
[----:B------:R-:W-:Y:S01]  /*4190*/  PRMT R98, RZ, 0x5410, R98 ;  /* 0x00005410ff627816 */ /* 0x000fe20000000062 */
[----:B------:R-:W-:Y:S01]  /*41a0*/  FMUL.FTZ R84, R84, R26 ;  /* 0x0000001a54547220 */ /* 0x000fe20000410000 */
[----:B------:R-:W-:Y:S01]  /*41b0*/  @!P1 STG.E.U16 [R18.64+-0xf00], R134 ;  /* 0xfff1008612009986 */ /* 0x000fe2000c101528 */
[----:B------:R-:W-:Y:S01]  /*41c0*/  ISETP.GE.AND P1, PT, R75, R125, PT ;  /* 0x0000007d4b00720c */ /* 0x000fe20003f26270 */
[----:B------:R-:W-:-:S02]  /*41d0*/  FMUL.FTZ R146, R83, R27 ;  /* 0x0000001b53927220 */ /* 0x000fc40000410000 */
[----:B------:R-:W-:Y:S01]  /*41e0*/  STL [R1+0x18], R148 ;  /* 0x0000189401007387 */ /* 0x000fe20000100800 */
[----:B------:R-:W-:Y:S02]  /*41f0*/  FMUL.FTZ R82, R82, R28 ;  /* 0x0000001c52527220 */ /* 0x000fe40000410000 */
[----:B------:R-:W-:Y:S01]  /*4200*/  FMUL.FTZ R20, R20, R29 ;  /* 0x0000001d14147220 */ /* 0x000fe20000410000 */
[----:B------:R-:W-:Y:S01]  /*4210*/  @!P0 STG.E.U16 [R18.64+-0xec0], R119 ;  /* 0xfff1407712008986 */ /* 0x000fe2000c101528 */
[----:B------:R-:W-:Y:S01]  /*4220*/  ISETP.GE.AND P0, PT, R74, R125, PT ;  /* 0x0000007d4a00720c */ /* 0x000fe20003f06270 */
[----:B------:R-:W-:Y:S02]  /*4230*/  FMUL.FTZ R80, R109, R80 ;  /* 0x000000506d507220 */ /* 0x000fe40000410000 */
[----:B------:R-:W-:Y:S01]  /*4240*/  STL [R1+0x14], R86 ;  /* 0x0000145601007387 */ /* 0x000fe20000100800 */
[----:B------:R-:W-:Y:S02]  /*4250*/  FMUL.FTZ R81, R108, R81 ;  /* 0x000000516c517220 */ /* 0x000fe40000410000 */
[----:B------:R-:W-:Y:S01]  /*4260*/  FMUL.FTZ R108, R37, R35 ;  /* 0x00000023256c7220 */ /* 0x000fe20000410000 */
[----:B------:R-:W-:Y:S01]  /*4270*/  STL [R1+0x10], R147 ;  /* 0x0000109301007387 */ /* 0x000fe20000100800 */
[----:B------:R-:W-:Y:S01]  /*4280*/  FMUL.FTZ R109, R36, R34 ;  /* 0x00000022246d7220 */ /* 0x000fe20000410000 */
[----:B------:R-:W-:Y:S01]  /*4290*/  PRMT R34, RZ, 0x5410, R45 ;  /* 0x00005410ff227816 */ /* 0x000fe2000000002d */
[----:B------:R-:W-:Y:S01]  /*42a0*/  FMUL.FTZ R30, R30, R126 ;  /* 0x0000007e1e1e7220 */ /* 0x000fe20000410000 */
[----:B------:R-:W-:Y:S01]  /*42b0*/  STL [R1+0xc], R84 ;  /* 0x00000c5401007387 */ /* 0x000fe20000100800 */
[----:B------:R-:W-:Y:S01]  /*42c0*/  PRMT R35, RZ, 0x5410, R44 ;  /* 0x00005410ff237816 */ /* 0x000fe2000000002c */
[----:B------:R-:W-:Y:S01]  /*42d0*/  FMUL.FTZ R31, R31, R111 ;  /* 0x0000006f1f1f7220 */ /* 0x000fe20000410000 */
[----:B------:R-:W-:Y:S01]  /*42e0*/  PRMT R36, RZ, 0x5410, R43 ;  /* 0x00005410ff247816 */ /* 0x000fe2000000002b */
[----:B------:R-:W-:Y:S01]  /*42f0*/  STL [R1+0x8], R146 ;  /* 0x0000089201007387 */ /* 0x000fe20000100800 */
[----:B------:R-:W-:Y:S01]  /*4300*/  PRMT R37, RZ, 0x5410, R42 ;  /* 0x00005410ff257816 */ /* 0x000fe2000000002a */
[----:B------:R-:W-:-:S02]  /*4310*/  FMUL.FTZ R32, R32, R110 ;  /* 0x0000006e20207220 */ /* 0x000fc40000410000 */
[----:B------:R-:W-:Y:S01]  /*4320*/  @!P2 STG.E.U16 [R18.64+-0xe80], R120 ;  /* 0xfff180781200a986 */ /* 0x000fe2000c101528 */
[-C--:B------:R-:W-:Y:S01]  /*4330*/  ISETP.GE.AND P2, PT, R94, R125.reuse, PT ;  /* 0x0000007d5e00720c */ /* 0x080fe20003f46270 */
[----:B------:R-:W-:Y:S02]  /*4340*/  FADD.FTZ R45, R99, UR5 ;  /* 0x00000005632d7e21 */ /* 0x000fe40008010000 */
[----:B------:R-:W-:Y:S01]  /*4350*/  STL [R1+0x4], R82 ;  /* 0x0000045201007387 */ /* 0x000fe20000100800 */
[----:B------:R-:W-:Y:S02]  /*4360*/  FADD.FTZ R44, R98, UR5 ;  /* 0x00000005622c7e21 */ /* 0x000fe40008010000 */
[----:B------:R-:W-:Y:S01]  /*4370*/  FADD.FTZ R37, R37, UR5 ;  /* 0x0000000525257e21 */ /* 0x000fe20008010000 */
        /* <DEDUP_REMOVED lines=12> */
[----:B------:R0:W-:Y:S01]  /*4440*/  @!P0 STG.E.U16 [R18.64+-0xd40], R103 ;  /* 0xfff2c06712008986 */ /* 0x0001e2000c101528 */
[----:B------:R-:W-:Y:S01]  /*4450*/  ISETP.NE.U32.AND P0, PT, RZ, c[0x0][0x270], PT ;  /* 0x00009c00ff007a0c */ /* 0x000fe20003f05070 */
[----:B------:R-:W-:Y:S02]  /*4460*/  FMUL.FTZ R161, R161, R81 ;  /* 0x00000051a1a17220 */ /* 0x000fe40000410000 */
[----:B------:R-:W-:Y:S01]  /*4470*/  STL [R1], R20 ;  /* 0x0000001401007387 */ /* 0x000fe20000100800 */
[----:B------:R-:W-:Y:S01]  /*4480*/  ISETP.NE.AND.EX P0, PT, RZ, c[0x0][0x274], PT, P0 ;  /* 0x00009d00ff007a0c */ /* 0x000fe20003f05300 */
[----:B------:R-:W-:Y:S02]  /*4490*/  FMUL.FTZ R160, R160, R108 ;  /* 0x0000006ca0a07220 */ /* 0x000fe40000410000 */
[----:B------:R1:W-:Y:S01]  /*44a0*/  @!P2 STG.E.U16 [R18.64+-0xfc0], R33 ;  /* 0xfff040211200a986 */ /* 0x0003e2000c101528 */
[----:B------:R-:W-:-:S03]  /*44b0*/  FMUL.FTZ R158, R158, R109 ;  /* 0x0000006d9e9e7220 */ /* 0x000fc60000410000 */
[----:B------:R2:W-:Y:S01]  /*44c0*/  @!P4 STG.E.U16 [R18.64+-0xd00], R104 ;  /* 0xfff300681200c986 */ /* 0x0005e2000c101528 */
[----:B0-----:R-:W-:-:S03]  /*44d0*/  PRMT R103, RZ, 0x5410, R41 ;  /* 0x00005410ff677816 */ /* 0x001fc60000000029 */
[----:B------:R0:W-:Y:S04]  /*44e0*/  @!P5 STG.E.U16 [R18.64+-0xcc0], R105 ;  /* 0xfff340691200d986 */ /* 0x0001e8000c101528 */
[----:B------:R3:W-:Y:S01]  /*44f0*/  @!P1 STG.E.U16 [R18.64+-0xc80], R106 ;  /* 0xfff3806a12009986 */ /* 0x0007e2000c101528 */
[----:B-1----:R-:W-:Y:S01]  /*4500*/  PRMT R33, RZ, 0x5410, R46 ;  /* 0x00005410ff217816 */ /* 0x002fe2000000002e */
[----:B------:R-:W-:Y:S02]  /*4510*/  FADD.FTZ R46, R100, UR5 ;  /* 0x00000005642e7e21 */ /* 0x000fe40008010000 */
[----:B------:R1:W-:Y:S01]  /*4520*/  @!P3 STG.E.U16 [R18.64+-0xc40], R107 ;  /* 0xfff3c06b1200b986 */ /* 0x0003e2000c101528 */
[----:B--2---:R-:W-:Y:S01]  /*4530*/  PRMT R104, RZ, 0x5410, R40 ;  /* 0x00005410ff687816 */ /* 0x004fe20000000028 */
[----:B------:R-:W-:Y:S01]  /*4540*/  FADD.FTZ R41, R33, UR5 ;  /* 0x0000000521297e21 */ /* 0x000fe20008010000 */
[----:B0-----:R-:W-:Y:S01]  /*4550*/  PRMT R105, RZ, 0x5410, R39 ;  /* 0x00005410ff697816 */ /* 0x001fe20000000027 */
[----:B------:R-:W-:-:S02]  /*4560*/  FADD.FTZ R40, R34, UR5 ;  /* 0x0000000522287e21 */ /* 0x000fc40008010000 */
[----:B------:R-:W-:Y:S01]  /*4570*/  FADD.FTZ R39, R35, UR5 ;  /* 0x0000000523277e21 */ /* 0x000fe20008010000 */
[----:B---3--:R-:W-:Y:S01]  /*4580*/  PRMT R106, RZ, 0x5410, R38 ;  /* 0x00005410ff6a7816 */ /* 0x008fe20000000026 */
[----:B------:R-:W-:Y:S02]  /*4590*/  FADD.FTZ R38, R36, UR5 ;  /* 0x0000000524267e21 */ /* 0x000fe40008010000 */
[----:B------:R-:W-:Y:S01]  /*45a0*/  FADD.FTZ R36, R103, UR5 ;  /* 0x0000000567247e21 */ /* 0x000fe20008010000 */
[----:B-1----:R-:W-:Y:S01]  /*45b0*/  PRMT R18, RZ, 0x5410, R48 ;  /* 0x00005410ff127816 */ /* 0x002fe20000000030 */
[----:B------:R-:W-:Y:S01]  /*45c0*/  FADD.FTZ R48, R102, UR5 ;  /* 0x0000000566307e21 */ /* 0x000fe20008010000 */
[----:B------:R-:W-:Y:S01]  /*45d0*/  PRMT R19, RZ, 0x5410, R47 ;  /* 0x00005410ff137816 */ /* 0x000fe2000000002f */
[----:B------:R-:W-:Y:S02]  /*45e0*/  FADD.FTZ R47, R101, UR5 ;  /* 0x00000005652f7e21 */ /* 0x000fe40008010000 */
[----:B------:R-:W-:-:S02]  /*45f0*/  FADD.FTZ R43, R18, UR5 ;  /* 0x00000005122b7e21 */ /* 0x000fc40008010000 */
[----:B------:R-:W-:Y:S02]  /*4600*/  FADD.FTZ R42, R19, UR5 ;  /* 0x00000005132a7e21 */ /* 0x000fe40008010000 */
[----:B------:R-:W-:Y:S02]  /*4610*/  FADD.FTZ R35, R104, UR5 ;  /* 0x0000000568237e21 */ /* 0x000fe40008010000 */
[----:B------:R-:W-:Y:S02]  /*4620*/  FADD.FTZ R34, R105, UR5 ;  /* 0x0000000569227e21 */ /* 0x000fe40008010000 */
[----:B------:R-:W-:Y:S01]  /*4630*/  FADD.FTZ R33, R106, UR5 ;  /* 0x000000056a217e21 */ /* 0x000fe20008010000 */
[----:B------:R-:W-:Y:S05]  /*4640*/  @!P0 BRA `(.L_x_975) ;  /* 0x000008a000008947 */ /* 0x000fea0003800000 */
[----:B------:R-:W-:Y:S01]  /*4650*/  BAR.SYNC.DEFER_BLOCKING 0x0 ;  /* 0x0000000000007b1d */ /* 0x000fe20000010000 */
[----:B------:R-:W-:Y:S02]  /*4660*/  FMUL.FTZ R0, R17, R0 ;  /* 0x0000000011007220 */ /* 0x000fe40000410000 */
[----:B------:R-:W-:-:S02]  /*4670*/  FMUL.FTZ R17, R22, R2 ;  /* 0x0000000216117220 */ /* 0x000fc40000410000 */
        /* <DEDUP_REMOVED lines=19> */
[----:B------:R0:W-:Y:S01]  /*47b0*/  STS.U16 [R52], R0 ;  /* 0x0000000034007388 */ /* 0x0001e20000000400 */
[----:B------:R-:W-:Y:S01]  /*47c0*/  FMUL.FTZ R13, R80, R13 ;  /* 0x0000000d500d7220 */ /* 0x000fe20000410000 */
[----:B------:R-:W-:Y:S01]  /*47d0*/  F2FP.BF16.PACK_AB R7, R8, R7 ;  /* 0x000000070807723e */ /* 0x000fe200000010ff */
[----:B------:R-:W-:Y:S01]  /*47e0*/  FMUL.FTZ R14, R81, R14 ;  /* 0x0000000e510e7220 */ /* 0x000fe20000410000 */
[----:B------:R-:W-:Y:S01]  /*47f0*/  F2FP.BF16.PACK_AB R11, R12, R11 ;  /* 0x0000000b0c0b723e */ /* 0x000fe200000010ff */
[----:B------:R-:W-:Y:S01]  /*4800*/  FMUL.FTZ R15, R108, R15 ;  /* 0x0000000f6c0f7220 */ /* 0x000fe20000410000 */
[----:B------:R1:W-:Y:S01]  /*4810*/  STS.U16 [R52+0x2], R26 ;  /* 0x0000021a34007388 */ /* 0x0003e20000000400 */
[----:B------:R-:W-:Y:S01]  /*4820*/  FMUL.FTZ R16, R109, R16 ;  /* 0x000000106d107220 */ /* 0x000fe20000410000 */
[----:B------:R-:W-:Y:S01]  /*4830*/  F2FP.BF16.PACK_AB R13, R14, R13 ;  /* 0x0000000d0e0d723e */ /* 0x000fe200000010ff */
[----:B------:R-:W-:Y:S01]  /*4840*/  BSSY B0, `(.L_x_976) ;  /* 0x000003f000007945 */ /* 0x000fe20003800000 */
[----:B0-----:R-:W-:Y:S01]  /*4850*/  PRMT R0, R9, 0x7632, R0 ;  /* 0x0000763209007816 */ /* 0x001fe20000000000 */
[----:B------:R0:W-:Y:S01]  /*4860*/  STS.U16 [R52+0x4], R3 ;  /* 0x0000040334007388 */ /* 0x0001e20000000400 */
[----:B------:R-:W-:-:S03]  /*4870*/  F2FP.BF16.PACK_AB R15, R16, R15 ;  /* 0x0000000f100f723e */ /* 0x000fc600000010ff */
[----:B------:R2:W-:Y:S01]  /*4880*/  STS.U16 [R52+0x6], R2 ;  /* 0x0000060234007388 */ /* 0x0005e20000000400 */
[----:B-1----:R-:W-:Y:S02]  /*4890*/  PRMT R26, R7, 0x7632, R26 ;  /* 0x00007632071a7816 */ /* 0x002fe4000000001a */
[----:B------:R-:W-:Y:S01]  /*48a0*/  PRMT R6, R15, 0x7632, R6 ;  /* 0x000076320f067816 */ /* 0x000fe20000000006 */
[----:B------:R1:W-:Y:S01]  /*48b0*/  STS.U16 [R52+0x8], R5 ;  /* 0x0000080534007388 */ /* 0x0003e20000000400 */
[----:B0-----:R-:W-:-:S03]  /*48c0*/  PRMT R3, R13, 0x7610, R3 ;  /* 0x000076100d037816 */ /* 0x001fc60000000003 */
[----:B------:R0:W-:Y:S01]  /*48d0*/  STS.U16 [R52+0xa], R4 ;  /* 0x00000a0434007388 */ /* 0x0001e20000000400 */
[----:B--2---:R-:W-:-:S03]  /*48e0*/  PRMT R2, R11, 0x7632, R2 ;  /* 0x000076320b027816 */ /* 0x004fc60000000002 */
[----:B------:R2:W-:Y:S01]  /*48f0*/  STS.U16 [R52+0x12], R0 ;  /* 0x0000120034007388 */ /* 0x0005e20000000400 */
[----:B-1----:R-:W-:-:S03]  /*4900*/  PRMT R5, R15, 0x7610, R5 ;  /* 0x000076100f057816 */ /* 0x002fc60000000005 */
[----:B------:R-:W-:Y:S01]  /*4910*/  STS.U16 [R52+0xc], R7 ;  /* 0x00000c0734007388 */ /* 0x000fe20000000400 */
[----:B0-----:R-:W-:-:S03]  /*4920*/  PRMT R4, R13, 0x7632, R4 ;  /* 0x000076320d047816 */ /* 0x001fc60000000004 */
[----:B------:R-:W-:Y:S01]  /*4930*/  STS.U16 [R52+0xe], R26 ;  /* 0x00000e1a34007388 */ /* 0x000fe20000000400 */
[----:B--2---:R-:W-:Y:S01]  /*4940*/  IMAD.U32 R0, RZ, RZ, UR7 ;  /* 0x00000007ff007e24 */ /* 0x004fe2000f8e00ff */
        /* <DEDUP_REMOVED lines=46> */
.L_x_977:
[----:B------:R-:W-:Y:S05]  /*4c30*/  BSYNC B0 ;  /* 0x0000000000007941 */ /* 0x000fea0003800000 */
.L_x_976:
[----:B------:R-:W-:Y:S01]  /*4c40*/  ULDC.64 UR8, c[0x0][0x218] ;  /* 0x0000860000087ab9 */ /* 0x000fe20000000a00 */
[----:B0-----:R-:W-:Y:S01]  /*4c50*/  LEA R2, P0, R78, c[0x0][0x270], 0x1 ;  /* 0x00009c004e027a11 */ /* 0x001fe200078008ff */
        /* <DEDUP_REMOVED lines=13> */
[----:B------:R-:W-:Y:S01]  /*4d30*/  IMAD.U32 R4, RZ, RZ, UR34 ;  /* 0x00000022ff047e24 */ /* 0x000fe2000f8e00ff */
[----:B------:R-:W-:-:S04]  /*4d40*/  LEA R2, P3, R3, R2, 0x1 ;  /* 0x0000000203027211 */ /* 0x000fc800078608ff */
        /* <DEDUP_REMOVED lines=26> */
.L_x_975:
[----:B0-----:R-:W2:Y:S01]  /*4ef0*/  LDL.LU R2, [R1+0x7c] ;  /* 0x00007c0001027983 */ /* 0x001ea20000300800 */
[----:B------:R-:W-:Y:S01]  /*4f00*/  PRMT R0, RZ, 0x5410, R140 ;  /* 0x00005410ff007816 */ /* 0x000fe2000000008c */
[----:B------:R-:W-:Y:S01]  /*4f10*/  IMAD.MOV.U32 R138, RZ, RZ, RZ ;  /* 0x000000ffff8a7224 */ /* 0x000fe200078e00ff */
[----:B------:R-:W-:Y:S01]  /*4f20*/  PRMT R3, RZ, 0x5410, R139 ;  /* 0x00005410ff037816 */ /* 0x000fe2000000008b */
[----:B------:R-:W-:Y:S01]  /*4f30*/  IMAD.MOV.U32 R157, RZ, RZ, RZ ;  /* 0x000000ffff9d7224 */ /* 0x000fe200078e00ff */
[----:B------:R-:W-:Y:S01]  /*4f40*/  CS2R R154, SRZ ;  /* 0x00000000009a7805 */ /* 0x000fe2000001ff00 */
[----:B------:R-:W-:Y:S01]  /*4f50*/  CS2R R152, SRZ ;  /* 0x0000000000987805 */ /* 0x000fe2000001ff00 */
[----:B------:R-:W-:Y:S01]  /*4f60*/  CS2R R150, SRZ ;  /* 0x0000000000967805 */ /* 0x000fe2000001ff00 */
[----:B------:R-:W-:Y:S01]  /*4f70*/  CS2R R144, SRZ ;  /* 0x0000000000907805 */ /* 0x000fe2000001ff00 */
[----:B------:R-:W-:Y:S01]  /*4f80*/  CS2R R142, SRZ ;  /* 0x00000000008e7805 */ /* 0x000fe2000001ff00 */
[----:B------:R-:W-:Y:S01]  /*4f90*/  BAR.SYNC.DEFER_BLOCKING 0x0 ;  /* 0x0000000000007b1d */ /* 0x000fe20000010000 */
[----:B--2---:R-:W-:Y:S01]  /*4fa0*/  FFMA.FTZ R0, R149, R0, R2 ;  /* 0x0000000095007223 */ /* 0x004fe20000010002 */
[----:B------:R-:W-:-:S03]  /*4fb0*/  PRMT R2, RZ, 0x5410, R115 ;  /* 0x00005410ff027816 */ /* 0x000fc60000000073 */
[----:B------:R-:W-:Y:S01]  /*4fc0*/  FFMA.FTZ R0, R96, R3, R0 ;  /* 0x0000000360007223 */ /* 0x000fe20000010000 */
[----:B------:R-:W-:-:S05]  /*4fd0*/  PRMT R3, RZ, 0x5410, R137 ;  /* 0x00005410ff037816 */ /* 0x000fca0000000089 */
        /* <DEDUP_REMOVED lines=25> */
[----:B------:R-:W-:Y:S02]  /*5170*/  PRMT R0, RZ, 0x5410, R49 ;  /* 0x00005410ff007816 */ /* 0x000fe40000000031 */
[----:B------:R-:W-:-:S03]  /*5180*/  ISETP.GE.AND P0, PT, R2, 0x1, PT ;  /* 0x000000010200780c */ /* 0x000fc60003f06270 */
[----:B------:R-:W-:Y:S02]  /*5190*/  FFMA.FTZ R2, R158, R0, R3 ;  /* 0x000000009e027223 */ /* 0x000fe40000010003 */
[----:B------:R-:W-:Y:S02]  /*51a0*/  FMUL.FTZ R0, R149, UR4 ;  /* 0x0000000495007c20 */ /* 0x000fe40008410000 */
[----:B------:R-:W-:Y:S01]  /*51b0*/  FMUL.FTZ R3, R96, UR4 ;  /* 0x0000000460037c20 */ /* 0x000fe20008410000 */
[----:B------:R0:W-:Y:S04]  /*51c0*/  STL [R1+0x7c], R2 ;  /* 0x00007c0201007387 */ /* 0x0001e80000100800 */
[----:B------:R1:W-:Y:S04]  /*51d0*/  STL [R1+0x60], R0 ;  /* 0x0000600001007387 */ /* 0x0003e80000100800 */
[----:B------:R2:W-:Y:S01]  /*51e0*/  STL [R1+0x5c], R3 ;  /* 0x00005c0301007387 */ /* 0x0005e20000100800 */
[----:B0-----:R-:W-:-:S02]  /*51f0*/  FMUL.FTZ R2, R148, UR4 ;  /* 0x0000000494027c20 */ /* 0x001fc40008410000 */
[----:B------:R-:W-:Y:S01]  /*5200*/  CS2R R148, SRZ ;  /* 0x0000000000947805 */ /* 0x000fe2000001ff00 */
[----:B-1----:R-:W-:Y:S02]  /*5210*/  FMUL.FTZ R0, R86, UR4 ;  /* 0x0000000456007c20 */ /* 0x002fe40008410000 */
[----:B------:R0:W-:Y:S01]  /*5220*/  STL [R1+0x58], R2 ;  /* 0x0000580201007387 */ /* 0x0001e20000100800 */
[----:B--2---:R-:W-:-:S03]  /*5230*/  FMUL.FTZ R3, R147, UR4 ;  /* 0x0000000493037c20 */ /* 0x004fc60008410000 */
[----:B------:R1:W-:Y:S04]  /*5240*/  STL [R1+0x54], R0 ;  /* 0x0000540001007387 */ /* 0x0003e80000100800 */
[----:B------:R2:W-:Y:S01]  /*5250*/  STL [R1+0x50], R3 ;  /* 0x0000500301007387 */ /* 0x0005e20000100800 */
[----:B0-----:R-:W-:Y:S02]  /*5260*/  FMUL.FTZ R2, R84, UR4 ;  /* 0x0000000454027c20 */ /* 0x001fe40008410000 */
[----:B-1----:R-:W-:-:S03]  /*5270*/  FMUL.FTZ R0, R146, UR4 ;  /* 0x0000000492007c20 */ /* 0x002fc60008410000 */
[----:B------:R0:W-:Y:S01]  /*5280*/  STL [R1+0x4c], R2 ;  /* 0x00004c0201007387 */ /* 0x0001e20000100800 */
[----:B------:R-:W-:Y:S01]  /*5290*/  CS2R R146, SRZ ;  /* 0x0000000000927805 */ /* 0x000fe2000001ff00 */
[----:B--2---:R-:W-:Y:S02]  /*52a0*/  FMUL.FTZ R3, R82, UR4 ;  /* 0x0000000452037c20 */ /* 0x004fe40008410000 */
        /* <DEDUP_REMOVED lines=16> */
[----:B------:R2:W-:Y:S04]  /*53b0*/  STL [R1+0x28], R2 ;  /* 0x0000280201007387 */ /* 0x0005e80000100800 */
[----:B------:R2:W-:Y:S01]  /*53c0*/  STL [R1+0x24], R0 ;  /* 0x0000240001007387 */ /* 0x0005e20000100800 */
[----:B------:R-:W-:Y:S05]  /*53d0*/  @!P0 BRA `(.L_x_978) ;  /* 0x00004f8000008947 */ /* 0x000fea0003800000 */
[----:B------:R-:W-:Y:S01]  /*53e0*/  UIADD3 UR39, UR26, -0x1, URZ ;  /* 0xffffffff1a277890 */ /* 0x000fe2000fffe03f */
[----:B------:R-:W-:Y:S01]  /*53f0*/  HFMA2.MMA R138, -RZ, RZ, 0, 0 ;  /* 0x00000000ff8a7435 */ /* 0x000fe200000001ff */
[----:B------:R-:W-:Y:S02]  /*5400*/  UMOV UR8, URZ ;  /* 0x0000003f00087c82 */ /* 0x000fe40008000000 */
[----:B------:R-:W-:Y:S02]  /*5410*/  ULEA.HI UR7, UR39, UR39, URZ, 0x1 ;  /* 0x0000002727077291 */ /* 0x000fe4000f8f083f */
[----:B------:R-:W-:-:S02]  /*5420*/  UMOV UR9, URZ ;  /* 0x0000003f00097c82 */ /* 0x000fc40008000000 */
[----:B------:R-:W-:-:S04]  /*5430*/  ULOP3.LUT UR7, UR7, 0xfffffe, URZ, 0xc0, !UPT ;  /* 0x00fffffe07077892 */ /* 0x000fc8000f8ec03f */
[----:B------:R-:W-:-:S03]  /*5440*/  UIADD3 UR39, UR39, -UR7, URZ ;  /* 0x8000000727277290 */ /* 0x000fc6000fffe03f */
[----:B------:R-:W-:Y:S02]  /*5450*/  UMOV UR7, URZ ;  /* 0x0000003f00077c82 */ /* 0x000fe40008000000 */
.L_x_1026:
[----:B------:R-:W-:Y:S01]  /*5460*/  USHF.R.S32.HI UR42, URZ, 0x1f, UR7 ;  /* 0x0000001f3f2a7899 */ /* 0x000fe20008011407 */
[----:B--2---:R-:W-:Y:S01]  /*5470*/  IMAD.U32 R3, RZ, RZ, UR7 ;  /* 0x00000007ff037e24 */ /* 0x004fe2000f8e00ff */
[----:B------:R-:W-:Y:S01]  /*5480*/  ULDC.64 UR34, c[0x0][0x1a0] ;  /* 0x0000680000227ab9 */ /* 0x000fe20000000a00 */
[----:B------:R-:W-:Y:S01]  /*5490*/  PRMT R7, RZ, 0x7610, R7 ;  /* 0x00007610ff077816 */ /* 0x000fe20000000007 */
[----:B------:R-:W-:Y:S01]  /*54a0*/  ULDC UR43, c[0x0][0x168] ;  /* 0x00005a00002b7ab9 */ /* 0x000fe20000000800 */
[----:B------:R-:W-:Y:S01]  /*54b0*/  IMAD.WIDE.U32 R2, R3, c[0x0][0x1a0], R78 ;  /* 0x0000680003027a25 */ /* 0x000fe200078e004e */
[----:B------:R-:W-:Y:S01]  /*54c0*/  UIMAD UR34, UR42, UR34, URZ ;  /* 0x000000222a2272a4 */ /* 0x000fe2000f8e023f */
[----:B------:R-:W-:Y:S01]  /*54d0*/  PRMT R0, RZ, 0x7610, R0 ;  /* 0x00007610ff007816 */ /* 0x000fe20000000000 */
[----:B------:R-:W-:Y:S01]  /*54e0*/  UIADD3 UR43, -UR27, UR43, URZ ;  /* 0x0000002b1b2b7290 */ /* 0x000fe2000fffe13f */
[----:B------:R-:W-:Y:S01]  /*54f0*/  PRMT R9, RZ, 0x7610, R9 ;  /* 0x00007610ff097816 */ /* 0x000fe20000000009 */
[----:B------:R-:W-:Y:S01]  /*5500*/  UIMAD UR34, UR7, UR35, UR34 ;  /* 0x00000023072272a4 */ /* 0x000fe2000f8e0222 */
[----:B------:R-:W-:-:S02]  /*5510*/  LEA R4, P0, R2, UR22, 0x1 ;  /* 0x0000001602047c11 */ /* 0x000fc4000f8008ff */
[----:B------:R-:W-:Y:S02]  /*5520*/  PRMT R6, RZ, 0x7610, R6 ;  /* 0x00007610ff067816 */ /* 0x000fe40000000006 */
[----:B------:R-:W-:Y:S02]  /*5530*/  ISETP.GE.AND P1, PT, R78, UR43, PT ;  /* 0x0000002b4e007c0c */ /* 0x000fe4000bf26270 */
[----:B------:R-:W-:Y:S02]  /*5540*/  ISETP.GE.AND P2, PT, R94, UR43, PT ;  /* 0x0000002b5e007c0c */ /* 0x000fe4000bf46270 */
[----:B------:R-:W-:Y:S02]  /*5550*/  ISETP.GE.AND P3, PT, R93, UR43, PT ;  /* 0x0000002b5d007c0c */ /* 0x000fe4000bf66270 */
[----:B------:R-:W-:Y:S02]  /*5560*/  ISETP.GE.AND P4, PT, R92, UR43, PT ;  /* 0x0000002b5c007c0c */ /* 0x000fe4000bf86270 */
[----:B------:R-:W-:Y:S01]  /*5570*/  IADD3 R3, R3, UR34, RZ ;  /* 0x0000002203037c10 */ /* 0x000fe2000fffe0ff */
[----:B------:R-:W-:Y:S01]  /*5580*/  ULDC.64 UR34, c[0x0][0x180] ;  /* 0x0000600000227ab9 */ /* 0x000fe20000000a00 */
[----:B------:R-:W-:-:S02]  /*5590*/  ISETP.GE.AND P5, PT, R91, UR43, PT ;  /* 0x0000002b5b007c0c */ /* 0x000fc4000bfa6270 */
[----:B------:R-:W-:Y:S02]  /*55a0*/  LEA.HI.X R5, R2, UR23, R3, 0x1, P0 ;  /* 0x0000001702057c11 */ /* 0x000fe400080f0c03 */
[----:B------:R-:W-:Y:S02]  /*55b0*/  ISETP.GE.AND P0, PT, R90, UR43, PT ;  /* 0x0000002b5a007c0c */ /* 0x000fe4000bf06270 */
[----:B------:R-:W-:Y:S01]  /*55c0*/  PRMT R11, RZ, 0x7610, R11 ;  /* 0x00007610ff0b7816 */ /* 0x000fe2000000000b */
[----:B------:R0:W2:Y:S01]  /*55d0*/  @!P1 LDG.E.U16 R7, [R4.64] ;  /* 0x0000002804079981 */ /* 0x0000a2000c1e1500 */
[----:B------:R-:W-:Y:S02]  /*55e0*/  ISETP.GE.AND P1, PT, R89, UR43, PT ;  /* 0x0000002b59007c0c */ /* 0x000fe4000bf26270 */
[----:B------:R-:W-:Y:S01]  /*55f0*/  PRMT R8, RZ, 0x7610, R8 ;  /* 0x00007610ff087816 */ /* 0x000fe20000000008 */
[----:B------:R0:W3:Y:S01]  /*5600*/  @!P2 LDG.E.U16 R0, [R4.64+0x40] ;  /* 0x000040280400a981 */ /* 0x0000e2000c1e1500 */
[----:B------:R-:W-:-:S02]  /*5610*/  ISETP.GE.AND P2, PT, R88, UR43, PT ;  /* 0x0000002b58007c0c */ /* 0x000fc4000bf46270 */
[----:B------:R-:W-:Y:S01]  /*5620*/  PRMT R13, RZ, 0x7610, R13 ;  /* 0x00007610ff0d7816 */ /* 0x000fe2000000000d */
[----:B------:R0:W4:Y:S01]  /*5630*/  @!P3 LDG.E.U16 R9, [R4.64+0x80] ;  /* 0x000080280409b981 */ /* 0x000122000c1e1500 */
[----:B------:R-:W-:Y:S02]  /*5640*/  ISETP.GE.AND P3, PT, R77, UR43, PT ;  /* 0x0000002b4d007c0c */ /* 0x000fe4000bf66270 */
[----:B------:R-:W-:Y:S01]  /*5650*/  PRMT R10, RZ, 0x7610, R10 ;  /* 0x00007610ff0a7816 */ /* 0x000fe2000000000a */
[----:B------:R0:W5:Y:S01]  /*5660*/  @!P4 LDG.E.U16 R6, [R4.64+0xc0] ;  /* 0x0000c0280406c981 */ /* 0x000162000c1e1500 */
[----:B------:R-:W-:Y:S02]  /*5670*/  ISETP.GE.AND P4, PT, R76, UR43, PT ;  /* 0x0000002b4c007c0c */ /* 0x000fe4000bf86270 */
[----:B------:R-:W-:Y:S01]  /*5680*/  PRMT R15, RZ, 0x7610, R15 ;  /* 0x00007610ff0f7816 */ /* 0x000fe2000000000f */
[----:B------:R0:W5:Y:S01]  /*5690*/  @!P5 LDG.E.U16 R11, [R4.64+0x100] ;  /* 0x00010028040bd981 */ /* 0x000162000c1e1500 */
[----:B------:R-:W-:-:S02]  /*56a0*/  PRMT R12, RZ, 0x7610, R12 ;  /* 0x00007610ff0c7816 */ /* 0x000fc4000000000c */
[----:B------:R-:W-:Y:S01]  /*56b0*/  ISETP.GE.AND P5, PT, R75, UR43, PT ;  /* 0x0000002b4b007c0c */ /* 0x000fe2000bfa6270 */
        /* <DEDUP_REMOVED lines=31> */
[----:B------:R-:W-:Y:S02]  /*58b0*/  ULEA UR34, UP0, UR36, UR34, 0x2 ;  /* 0x0000002224227291 */ /* 0x000fe4000f80103f */
[----:B------:R-:W-:-:S04]  /*58c0*/  UIADD3 UR37, UR37, UR46, URZ ;  /* 0x0000002e25257290 */ /* 0x000fc8000fffe03f */
[----:B------:R-:W-:Y:S01]  /*58d0*/  ULEA.HI.X UR35, UR36, UR35, UR37, 0x2, UP0 ;  /* 0x0000002324237291 */ /* 0x000fe200080f1425 */
[----:B------:R-:W-:-:S05]  /*58e0*/  IMAD.U32 R2, RZ, RZ, UR34 ;  /* 0x00000022ff027e24 */ /* 0x000fca000f8e00ff */
[----:B------:R-:W-:Y:S01]  /*58f0*/  IMAD.U32 R3, RZ, RZ, UR35 ;  /* 0x00000023ff037e24 */ /* 0x000fe2000f8e00ff */
[----:B------:R-:W-:Y:S01]  /*5900*/  ULDC.64 UR34, c[0x0][0x1c0] ;  /* 0x0000700000227ab9 */ /* 0x000fe20000000a00 */
[----:B0-----:R-:W-:Y:S01]  /*5910*/  IMAD.U32 R5, RZ, RZ, UR7 ;  /* 0x00000007ff057e24 */ /* 0x001fe2000f8e00ff */
[----:B------:R-:W-:Y:S02]  /*5920*/  UIMAD UR34, UR42, UR34, URZ ;  /* 0x000000222a2272a4 */ /* 0x000fe4000f8e023f */
[----:B------:R0:W5:Y:S02]  /*5930*/  LDG.E R29, [R2.64] ;  /* 0x00000028021d7981 */ /* 0x000164000c1e1900 */
[----:B------:R-:W-:Y:S01]  /*5940*/  UIMAD UR34, UR7, UR35, UR34 ;  /* 0x00000023072272a4 */ /* 0x000fe2000f8e0222 */
[----:B0-----:R-:W-:Y:S01]  /*5950*/  IMAD.WIDE.U32 R2, R5, c[0x0][0x1c0], R78 ;  /* 0x0000700005027a25 */ /* 0x001fe200078e004e */
[----:B------:R-:W-:-:S04]  /*5960*/  ISETP.GE.AND P3, PT, R78, UR43, PT ;  /* 0x0000002b4e007c0c */ /* 0x000fc8000bf66270 */
[----:B------:R-:W-:Y:S02]  /*5970*/  LEA R4, P0, R2, UR24, 0x1 ;  /* 0x0000001802047c11 */ /* 0x000fe4000f8008ff */
[----:B------:R-:W-:-:S04]  /*5980*/  IADD3 R5, R3, UR34, RZ ;  /* 0x0000002203057c10 */ /* 0x000fc8000fffe0ff */
[----:B------:R-:W-:Y:S02]  /*5990*/  LEA.HI.X R5, R2, UR25, R5, 0x1, P0 ;  /* 0x0000001902057c11 */ /* 0x000fe400080f0c05 */
[----:B------:R-:W-:Y:S02]  /*59a0*/  ISETP.GE.AND P0, PT, R94, UR43, PT ;  /* 0x0000002b5e007c0c */ /* 0x000fe4000bf06270 */
[----:B------:R-:W-:Y:S02]  /*59b0*/  ISETP.GE.AND P1, PT, R92, UR43, PT ;  /* 0x0000002b5c007c0c */ /* 0x000fe4000bf26270 */
[----:B------:R-:W-:Y:S02]  /*59c0*/  ISETP.GE.AND P2, PT, R93, UR43, PT ;  /* 0x0000002b5d007c0c */ /* 0x000fe4000bf46270 */
[----:B------:R-:W-:Y:S02]  /*59d0*/  PRMT R85, RZ, 0x7610, R85 ;  /* 0x00007610ff557816 */ /* 0x000fe40000000055 */
[----:B------:R-:W-:-:S02]  /*59e0*/  PRMT R28, RZ, 0x7610, R28 ;  /* 0x00007610ff1c7816 */ /* 0x000fc4000000001c */
[----:B------:R-:W-:Y:S02]  /*59f0*/  ISETP.GE.AND P5, PT, R91, UR43, PT ;  /* 0x0000002b5b007c0c */ /* 0x000fe4000bfa6270 */
[----:B------:R-:W-:Y:S02]  /*5a00*/  PRMT R26, RZ, 0x7610, R26 ;  /* 0x00007610ff1a7816 */ /* 0x000fe4000000001a */
[----:B------:R-:W-:Y:S02]  /*5a10*/  PRMT R83, RZ, 0x7610, R83 ;  /* 0x00007610ff537816 */ /* 0x000fe40000000053 */
        /* <DEDUP_REMOVED lines=27> */
[----:B------:R2:W3:Y:S01]  /*5bd0*/  @!P3 LDG.E.U16 R85, [R4.64] ;  /* 0x000000280455b981 */ /* 0x0004e2000c1e1500 */
        /* <DEDUP_REMOVED lines=19> */
[----:B0-----:R-:W-:Y:S01]  /*5d10*/  PRMT R21, RZ, 0x7610, R21 ;  /* 0x00007610ff157816 */ /* 0x001fe20000000015 */
[----:B------:R2:W5:Y:S01]  /*5d20*/  @!P5 LDG.E.U16 R23, [R4.64+0x280] ;  /* 0x000280280417d981 */ /* 0x000562000c1e1500 */
[----:B------:R-:W-:Y:S02]  /*5d30*/  PRMT R14, RZ, 0x7610, R14 ;  /* 0x00007610ff0e7816 */ /* 0x000fe4000000000e */
[----:B------:R-:W-:Y:S01]  /*5d40*/  PRMT R19, RZ, 0x7610, R19 ;  /* 0x00007610ff137816 */ /* 0x000fe20000000013 */
[----:B------:R2:W5:Y:S04]  /*5d50*/  @!P4 LDG.E.U16 R22, [R4.64+0x2c0] ;  /* 0x0002c0280416c981 */ /* 0x000568000c1e1500 */
[----:B------:R2:W5:Y:S04]  /*5d60*/  @!P3 LDG.E.U16 R21, [R4.64+0x300] ;  /* 0x000300280415b981 */ /* 0x000568000c1e1500 */
[----:B------:R2:W5:Y:S04]  /*5d70*/  @!P0 LDG.E.U16 R14, [R4.64+0x340] ;  /* 0x00034028040e8981 */ /* 0x000568000c1e1500 */
[----:B------:R2:W5:Y:S04]  /*5d80*/  @!P1 LDG.E.U16 R19, [R4.64+0x380] ;  /* 0x0003802804139981 */ /* 0x000568000c1e1500 */
[----:B------:R2:W5:Y:S04]  /*5d90*/  @!P2 LDG.E.U16 R20, [R4.64+0x3c0] ;  /* 0x0003c0280414a981 */ /* 0x000568000c1e1500 */
[----:B------:R-:W0:Y:S01]  /*5da0*/  S2R R84, SR_LANEID ;  /* 0x0000000000547919 */ /* 0x000e220000000000 */
[----:B------:R-:W1:Y:S01]  /*5db0*/  R2UR UR43, R29 ;  /* 0x000000001d2b73c2 */ /* 0x000e6200000e0000 */
[----:B------:R-:W-:-:S02]  /*5dc0*/  ISETP.NE.AND P1, PT, R95, RZ, PT ;  /* 0x000000ff5f00720c */ /* 0x000fc40003f25270 */
[----:B------:R-:W-:Y:S04]  /*5dd0*/  LDS.U16 R16, [R52+0x2] ;  /* 0x0000020034107984 */ /* 0x000fe80000000400 */
[----:B------:R-:W-:Y:S04]  /*5de0*/  LDS.U16 R12, [R52+0x8] ;  /* 0x00000800340c7984 */ /* 0x000fe80000000400 */
[----:B------:R-:W-:Y:S04]  /*5df0*/  LDS.U16 R10, [R52+0xc] ;  /* 0x00000c00340a7984 */ /* 0x000fe80000000400 */
[----:B------:R-:W-:Y:S04]  /*5e00*/  LDS.U16 R8, [R52+0x10] ;  /* 0x0000100034087984 */ /* 0x000fe80000000400 */
[----:B------:R-:W-:Y:S01]  /*5e10*/  LDS.U16 R6, [R52+0x14] ;  /* 0x0000140034067984 */ /* 0x000fe20000000400 */
[----:B0-----:R-:W-:-:S03]  /*5e20*/  IMAD.IADD R0, R69, 0x1, R84 ;  /* 0x0000000145007824 */ /* 0x001fc600078e0254 */
[----:B--2---:R-:W-:Y:S02]  /*5e30*/  LDS.U16 R4, [R52+0x16] ;  /* 0x0000160034047984 */ /* 0x004fe40000000400 */
[C---:B------:R-:W-:Y:S02]  /*5e40*/  IADD3 R17, R0.reuse, 0x20, RZ ;  /* 0x0000002000117810 */ /* 0x040fe40007ffe0ff */
[----:B------:R-:W-:Y:S01]  /*5e50*/  LDS.U16 R2, [R52+0x1a] ;  /* 0x00001a0034027984 */ /* 0x000fe20000000400 */
[C---:B------:R-:W-:Y:S02]  /*5e60*/  IADD3 R15, R0.reuse, 0x40, RZ ;  /* 0x00000040000f7810 */ /* 0x040fe40007ffe0ff */
[C---:B------:R-:W-:Y:S02]  /*5e70*/  IADD3 R65, R0.reuse, 0x60, RZ ;  /* 0x0000006000417810 */ /* 0x040fe40007ffe0ff */
[C---:B------:R-:W-:Y:S02]  /*5e80*/  IADD3 R13, R0.reuse, 0x80, RZ ;  /* 0x00000080000d7810 */ /* 0x040fe40007ffe0ff */
[----:B------:R-:W-:-:S02]  /*5e90*/  IADD3 R63, R0, 0xa0, RZ ;  /* 0x000000a0003f7810 */ /* 0x000fc40007ffe0ff */
[CC--:B------:R-:W-:Y:S02]  /*5ea0*/  LEA.HI.SX32 R68, R0.reuse, R0.reuse, 0x1b ;  /* 0x0000000000447211 */ /* 0x0c0fe400078fdaff */
[-C--:B------:R-:W-:Y:S02]  /*5eb0*/  LEA.HI.SX32 R17, R17, R0.reuse, 0x1b ;  /* 0x0000000011117211 */ /* 0x080fe400078fdaff */
[C---:B------:R-:W-:Y:S02]  /*5ec0*/  IADD3 R11, R0.reuse, 0xc0, RZ ;  /* 0x000000c0000b7810 */ /* 0x040fe40007ffe0ff */
[----:B------:R-:W-:Y:S01]  /*5ed0*/  LEA.HI.SX32 R15, R15, R0, 0x1b ;  /* 0x000000000f0f7211 */ /* 0x000fe200078fdaff */
[----:B-1----:R-:W-:Y:S01]  /*5ee0*/  IMAD.U32 R18, RZ, RZ, UR43 ;  /* 0x0000002bff127e24 */ /* 0x002fe2000f8e00ff */
[C---:B------:R-:W-:Y:S02]  /*5ef0*/  IADD3 R3, R0.reuse, 0x1c0, RZ ;  /* 0x000001c000037810 */ /* 0x040fe40007ffe0ff */
[----:B------:R-:W-:-:S02]  /*5f00*/  IADD3 R7, R0, 0x180, RZ ;  /* 0x0000018000077810 */ /* 0x000fc40007ffe0ff */
[C---:B------:R-:W-:Y:S02]  /*5f10*/  IADD3 R9, R0.reuse, 0x140, RZ ;  /* 0x0000014000097810 */ /* 0x040fe40007ffe0ff */
[C---:B------:R-:W-:Y:S02]  /*5f20*/  IADD3 R5, R0.reuse, 0x100, RZ ;  /* 0x0000010000057810 */ /* 0x040fe40007ffe0ff */
[----:B------:R-:W-:Y:S02]  /*5f30*/  LEA.HI.SX32 R65, R65, R0, 0x1b ;  /* 0x0000000041417211 */ /* 0x000fe400078fdaff */
[C---:B------:R-:W-:Y:S02]  /*5f40*/  IADD3 R53, R0.reuse, 0x1e0, RZ ;  /* 0x000001e000357810 */ /* 0x040fe40007ffe0ff */
[C---:B------:R-:W-:Y:S02]  /*5f50*/  IADD3 R55, R0.reuse, 0x1a0, RZ ;  /* 0x000001a000377810 */ /* 0x040fe40007ffe0ff */
[----:B------:R-:W-:-:S02]  /*5f60*/  IADD3 R57, R0, 0x160, RZ ;  /* 0x0000016000397810 */ /* 0x000fc40007ffe0ff */
[C---:B------:R-:W-:Y:S02]  /*5f70*/  IADD3 R59, R0.reuse, 0x120, RZ ;  /* 0x00000120003b7810 */ /* 0x040fe40007ffe0ff */
[----:B------:R-:W-:Y:S02]  /*5f80*/  IADD3 R61, R0, 0xe0, RZ ;  /* 0x000000e0003d7810 */ /* 0x000fe40007ffe0ff */
[-C--:B------:R-:W-:Y:S01]  /*5f90*/  LEA.HI.SX32 R64, R13, R0.reuse, 0x1b ;  /* 0x000000000d407211 */ /* 0x080fe200078fdaff */
[----:B------:R-:W-:Y:S01]  /*5fa0*/  IMAD.SHL.U32 R67, R17, 0x2, RZ ;  /* 0x0000000211437824 */ /* 0x000fe200078e00ff */
[-C--:B------:R-:W-:Y:S02]  /*5fb0*/  LEA.HI.SX32 R63, R63, R0.reuse, 0x1b ;  /* 0x000000003f3f7211 */ /* 0x080fe400078fdaff */
[----:B------:R-:W-:Y:S01]  /*5fc0*/  SHF.L.U32 R68, R68, 0x1, RZ ;  /* 0x0000000144447819 */ /* 0x000fe200000006ff */
[----:B------:R-:W-:Y:S01]  /*5fd0*/  IMAD.SHL.U32 R66, R15, 0x2, RZ ;  /* 0x000000020f427824 */ /* 0x000fe200078e00ff */
[-C--:B------:R-:W-:Y:S01]  /*5fe0*/  LEA.HI.SX32 R62, R11, R0.reuse, 0x1b ;  /* 0x000000000b3e7211 */ /* 0x080fe200078fdaff */
[----:B------:R-:W-:Y:S01]  /*5ff0*/  FMUL.FTZ R18, R18, 1.4426950216293334961 ;  /* 0x3fb8aa3b12127820 */ /* 0x000fe20000410000 */
[-C--:B------:R-:W-:Y:S01]  /*6000*/  LEA.HI.SX32 R53, R53, R0.reuse, 0x1b ;  /* 0x0000000035357211 */ /* 0x080fe200078fdaff */
[----:B------:R-:W-:Y:S01]  /*6010*/  IMAD.SHL.U32 R65, R65, 0x2, RZ ;  /* 0x0000000241417824 */ /* 0x000fe200078e00ff */
        /* <DEDUP_REMOVED lines=17> */
[----:B------:R-:W-:-:S03]  /*6130*/  FMUL.FTZ R134, R48, R18 ;  /* 0x0000001230867220 */ /* 0x000fc60000410000 */
[----:B------:R-:W0:Y:S01]  /*6140*/  LDS.U16 R7, [R52+0x12] ;  /* 0x0000120034077984 */ /* 0x000e220000000400 */
[----:B------:R-:W-:-:S03]  /*6150*/  SHF.L.U32 R61, R61, 0x1, RZ ;  /* 0x000000013d3d7819 */ /* 0x000fc600000006ff */
[----:B------:R-:W0:Y:S04]  /*6160*/  LDS.U16 R3, [R52+0x18] ;  /* 0x0000180034037984 */ /* 0x000e280000000400 */
[----:B------:R1:W0:Y:S01]  /*6170*/  LDS.U16 R0, [R52+0x1c] ;  /* 0x00001c0034007984 */ /* 0x0002220000000400 */
[----:B------:R-:W-:Y:S02]  /*6180*/  IMAD.SHL.U32 R60, R60, 0x2, RZ ;  /* 0x000000023c3c7824 */ /* 0x000fe400078e00ff */
[----:B------:R-:W-:Y:S01]  /*6190*/  IMAD.SHL.U32 R59, R59, 0x2, RZ ;  /* 0x000000023b3b7824 */ /* 0x000fe200078e00ff */
[----:B------:R-:W0:Y:S01]  /*61a0*/  MUFU.EX2 R134, R134 ;  /* 0x0000008600867308 */ /* 0x000e220000000800 */
[----:B------:R-:W-:Y:S02]  /*61b0*/  IMAD.SHL.U32 R58, R58, 0x2, RZ ;  /* 0x000000023a3a7824 */ /* 0x000fe400078e00ff */
[----:B-1----:R-:W-:-:S02]  /*61c0*/  FMUL.FTZ R52, R43, R18 ;  /* 0x000000122b347220 */ /* 0x002fc40000410000 */
[----:B------:R-:W-:Y:S01]  /*61d0*/  IMAD.SHL.U32 R57, R57, 0x2, RZ ;  /* 0x0000000239397824 */ /* 0x000fe200078e00ff */
[----:B------:R-:W-:Y:S01]  /*61e0*/  SHF.L.U32 R55, R55, 0x1, RZ ;  /* 0x0000000137377819 */ /* 0x000fe200000006ff */
[----:B------:R-:W-:Y:S02]  /*61f0*/  IMAD.SHL.U32 R56, R56, 0x2, RZ ;  /* 0x0000000238387824 */ /* 0x000fe400078e00ff */
[----:B------:R-:W-:Y:S02]  /*6200*/  IMAD.SHL.U32 R54, R54, 0x2, RZ ;  /* 0x0000000236367824 */ /* 0x000fe400078e00ff */
[----:B------:R-:W-:Y:S01]  /*6210*/  IMAD.SHL.U32 R53, R53, 0x2, RZ ;  /* 0x0000000235357824 */ /* 0x000fe200078e00ff */
[----:B------:R-:W-:Y:S01]  /*6220*/  ISETP.NE.AND P0, PT, R95, 0x7f, PT ;  /* 0x0000007f5f00780c */ /* 0x000fe20003f05270 */
[-C--:B------:R-:W-:Y:S02]  /*6230*/  FMUL.FTZ R32, R47, R18.reuse ;  /* 0x000000122f207220 */ /* 0x080fe40000410000 */
[----:B------:R-:W-:-:S02]  /*6240*/  FMUL.FTZ R31, R46, R18 ;  /* 0x000000122e1f7220 */ /* 0x000fc40000410000 */
[-C--:B------:R-:W-:Y:S02]  /*6250*/  FMUL.FTZ R30, R45, R18.reuse ;  /* 0x000000122d1e7220 */ /* 0x080fe40000410000 */
[----:B------:R-:W1:Y:S01]  /*6260*/  MUFU.EX2 R32, R32 ;  /* 0x0000002000207308 */ /* 0x000e620000000800 */
[----:B------:R-:W-:-:S07]  /*6270*/  FMUL.FTZ R29, R44, R18 ;  /* 0x000000122c1d7220 */ /* 0x000fce0000410000 */
[----:B------:R-:W0:Y:S01]  /*6280*/  MUFU.EX2 R31, R31 ;  /* 0x0000001f001f7308 */ /* 0x000e220000000800 */
[----:B------:R-:W-:-:S07]  /*6290*/  PRMT R135, RZ, 0x5410, R140 ;  /* 0x00005410ff877816 */ /* 0x000fce000000008c */
[----:B------:R-:W0:Y:S01]  /*62a0*/  MUFU.EX2 R30, R30 ;  /* 0x0000001e001e7308 */ /* 0x000e220000000800 */
[----:B------:R-:W-:Y:S02]  /*62b0*/  PRMT R86, RZ, 0x5410, R139 ;  /* 0x00005410ff567816 */ /* 0x000fe4000000008b */
[----:B------:R-:W-:-:S05]  /*62c0*/  PRMT R87, RZ, 0x5410, R137 ;  /* 0x00005410ff577816 */ /* 0x000fca0000000089 */
[----:B------:R-:W0:Y:S01]  /*62d0*/  MUFU.EX2 R29, R29 ;  /* 0x0000001d001d7308 */ /* 0x000e220000000800 */
[----:B---3--:R-:W-:Y:S04]  /*62e0*/  STS.U16 [R68+0x1080], R85 ;  /* 0x0010805544007388 */ /* 0x008fe80000000400 */
[----:B----4-:R3:W-:Y:S04]  /*62f0*/  STS.U16 [R67+0x10c0], R28 ;  /* 0x0010c01c43007388 */ /* 0x0107e80000000400 */
[----:B-----5:R-:W-:Y:S04]  /*6300*/  STS.U16 [R66+0x1100], R83 ;  /* 0x0011005342007388 */ /* 0x020fe80000000400 */
[----:B------:R-:W-:Y:S04]  /*6310*/  STS.U16 [R65+0x1140], R26 ;  /* 0x0011401a41007388 */ /* 0x000fe80000000400 */
[----:B------:R-:W-:Y:S01]  /*6320*/  STS.U16 [R64+0x1180], R27 ;  /* 0x0011801b40007388 */ /* 0x000fe20000000400 */
[----:B---3--:R3:W4:Y:S03]  /*6330*/  MUFU.EX2 R28, R52 ;  /* 0x00000034001c7308 */ /* 0x0087260000000800 */
[----:B------:R-:W-:Y:S04]  /*6340*/  STS.U16 [R63+0x11c0], R82 ;  /* 0x0011c0523f007388 */ /* 0x000fe80000000400 */
[----:B------:R-:W-:Y:S01]  /*6350*/  STS.U16 [R62+0x1200], R81 ;  /* 0x001200513e007388 */ /* 0x000fe20000000400 */
[----:B---3--:R-:W-:-:S03]  /*6360*/  IMAD R52, R84, 0x10, R69 ;  /* 0x0000001054347824 */ /* 0x008fc600078e0245 */
[----:B------:R3:W-:Y:S04]  /*6370*/  STS.U16 [R61+0x1240], R24 ;  /* 0x001240183d007388 */ /* 0x0007e80000000400 */
[----:B------:R-:W-:Y:S01]  /*6380*/  STS.U16 [R60+0x1280], R25 ;  /* 0x001280193c007388 */ /* 0x000fe20000000400 */
[----:B---3--:R-:W-:-:S03]  /*6390*/  IMAD.U32 R24, RZ, RZ, UR39 ;  /* 0x00000027ff187e24 */ /* 0x008fc6000f8e00ff */
[----:B------:R-:W-:Y:S01]  /*63a0*/  STS.U16 [R59+0x12c0], R80 ;  /* 0x0012c0503b007388 */ /* 0x000fe20000000400 */
[----:B------:R-:W-:-:S03]  /*63b0*/  LEA.HI.SX32 R52, R52, R52, 0x1b ;  /* 0x0000003434347211 */ /* 0x000fc600078fdaff */
[----:B------:R3:W-:Y:S01]  /*63c0*/  STS.U16 [R58+0x1300], R23 ;  /* 0x001300173a007388 */ /* 0x0007e20000000400 */
[----:B------:R-:W-:-:S03]  /*63d0*/  SHF.L.U32 R52, R52, 0x1, RZ ;  /* 0x0000000134347819 */ /* 0x000fc600000006ff */
[----:B------:R-:W-:Y:S01]  /*63e0*/  STS.U16 [R57+0x1340], R22 ;  /* 0x0013401639007388 */ /* 0x000fe20000000400 */
[----:B---3--:R-:W-:Y:S02]  /*63f0*/  LEA R23, R24, UR7, 0x8 ;  /* 0x0000000718177c11 */ /* 0x008fe4000f8e40ff */
[----:B------:R-:W-:Y:S01]  /*6400*/  @P1 IADD3 R23, R95, 0x200, RZ ;  /* 0x000002005f171810 */ /* 0x000fe20007ffe0ff */
[----:B------:R-:W-:Y:S04]  /*6410*/  STS.U16 [R56+0x1380], R21 ;  /* 0x0013801538007388 */ /* 0x000fe80000000400 */
[----:B------:R3:W-:Y:S04]  /*6420*/  STS.U16 [R55+0x13c0], R14 ;  /* 0x0013c00e37007388 */ /* 0x0007e80000000400 */
[----:B------:R-:W-:Y:S04]  /*6430*/  STS.U16 [R54+0x1400], R19 ;  /* 0x0014001336007388 */ /* 0x000fe80000000400 */
[----:B------:R5:W-:Y:S01]  /*6440*/  STS.U16 [R53+0x1440], R20 ;  /* 0x0014401435007388 */ /* 0x000be20000000400 */
[----:B------:R-:W-:-:S06]  /*6450*/  NOP ;  /* 0x0000000000007918 */ /* 0x000fcc0000000000 */
[----:B---3--:R-:W-:Y:S01]  /*6460*/  IMAD.SHL.U32 R14, R23, 0x4, RZ ;  /* 0x00000004170e7824 */ /* 0x008fe200078e00ff */
[----:B------:R3:W0:Y:S04]  /*6470*/  LDS.U16 R96, [R52+0x1080] ;  /* 0x0010800034607984 */ /* 0x0006280000000400 */
[----:B------:R3:W0:Y:S04]  /*6480*/  LDS.U16 R97, [R52+0x1082] ;  /* 0x0010820034617984 */ /* 0x0006280000000400 */
        /* <DEDUP_REMOVED lines=15> */
[----:B------:R-:W-:Y:S01]  /*6580*/  BAR.SYNC.DEFER_BLOCKING 0x0 ;  /* 0x0000000000007b1d */ /* 0x000fe20000010000 */
[----:B------:R-:W-:-:S02]  /*6590*/  FMUL.FTZ R83, R42, R18 ;  /* 0x000000122a537220 */ /* 0x000fc40000410000 */
[-C--:B------:R-:W-:Y:S02]  /*65a0*/  FMUL.FTZ R26, R41, R18.reuse ;  /* 0x00000012291a7220 */ /* 0x080fe40000410000 */
[-C--:B------:R-:W-:Y:S02]  /*65b0*/  FMUL.FTZ R25, R40, R18.reuse ;  /* 0x0000001228197220 */ /* 0x080fe40000410000 */
[-C--:B------:R-:W-:Y:S01]  /*65c0*/  FMUL.FTZ R24, R39, R18.reuse ;  /* 0x0000001227187220 */ /* 0x080fe20000410000 */
[----:B------:R3:W0:Y:S01]  /*65d0*/  @P0 LDS R14, [R95.X4+0x7554] ;  /* 0x007554005f0e0984 */ /* 0x0006220000004800 */
[-C--:B------:R-:W-:Y:S02]  /*65e0*/  FMUL.FTZ R23, R38, R18.reuse ;  /* 0x0000001226177220 */ /* 0x080fe40000410000 */
[-C--:B------:R-:W-:Y:S02]  /*65f0*/  FMUL.FTZ R22, R37, R18.reuse ;  /* 0x0000001225167220 */ /* 0x080fe40000410000 */
[----:B------:R-:W-:-:S02]  /*6600*/  FMUL.FTZ R21, R36, R18 ;  /* 0x0000001224157220 */ /* 0x000fc40000410000 */
[-C--:B-----5:R-:W-:Y:S02]  /*6610*/  FMUL.FTZ R20, R35, R18.reuse ;  /* 0x0000001223147220 */ /* 0x0a0fe40000410000 */
[-C--:B------:R-:W-:Y:S02]  /*6620*/  FMUL.FTZ R19, R34, R18.reuse ;  /* 0x0000001222137220 */ /* 0x080fe40000410000 */
[----:B------:R-:W-:Y:S01]  /*6630*/  FMUL.FTZ R18, R33, R18 ;  /* 0x0000001221127220 */ /* 0x000fe20000410000 */
[----:B------:R3:W0:Y:S01]  /*6640*/  MUFU.EX2 R27, R83 ;  /* 0x00000053001b7308 */ /* 0x0006220000000800 */
[----:B-1----:R-:W-:-:S07]  /*6650*/  FMUL.FTZ R80, R134, R32 ;  /* 0x0000002086507220 */ /* 0x002fce0000410000 */
[----:B------:R-:W1:Y:S01]  /*6660*/  MUFU.EX2 R26, R26 ;  /* 0x0000001a001a7308 */ /* 0x000e620000000800 */
[----:B------:R-:W-:-:S07]  /*6670*/  PRMT R119, RZ, 0x5410, R136 ;  /* 0x00005410ff777816 */ /* 0x000fce0000000088 */
[----:B------:R-:W0:Y:S01]  /*6680*/  MUFU.EX2 R25, R25 ;  /* 0x0000001900197308 */ /* 0x000e220000000800 */
        /* <DEDUP_REMOVED lines=22> */
[----:B------:R-:W-:Y:S02]  /*67f0*/  PRMT R131, RZ, 0x5410, R49 ;  /* 0x00005410ff837816 */ /* 0x000fe40000000031 */
[----:B------:R-:W-:-:S02]  /*6800*/  PRMT R17, RZ, 0x5410, R17 ;  /* 0x00005410ff117816 */ /* 0x000fc40000000011 */
[----:B------:R-:W-:Y:S02]  /*6810*/  PRMT R16, RZ, 0x5410, R16 ;  /* 0x00005410ff107816 */ /* 0x000fe40000000010 */
[----:B------:R-:W-:Y:S01]  /*6820*/  PRMT R15, RZ, 0x5410, R15 ;  /* 0x00005410ff0f7816 */ /* 0x000fe2000000000f */
[----:B------:R-:W-:Y:S01]  /*6830*/  BSSY B0, `(.L_x_979) ;  /* 0x000001e000007945 */ /* 0x000fe20003800000 */
        /* <DEDUP_REMOVED lines=16> */
[----:B------:R-:W-:Y:S01]  /*6940*/  FMUL.FTZ R87, R15, R87 ;  /* 0x000000570f577220 */ /* 0x000fe20000410000 */
[----:B------:R-:W-:Y:S05]  /*6950*/  @P0 BRA `(.L_x_980) ;  /* 0x000000b000000947 */ /* 0x000fea0003800000 */
[----:B01234-:R-:W-:Y:S01]  /*6960*/  ULDC UR35, c[0x0][0x174] ;  /* 0x00005d0000237ab9 */ /* 0x01ffe20000000800 */
        /* <DEDUP_REMOVED lines=9> */
[----:B------:R0:W1:Y:S02]  /*6a00*/  @P0 LDS R14, [R81.X4+0x6d50] ;  /* 0x006d5000510e0984 */ /* 0x0000640000004800 */
.L_x_980:
[----:B01234-:R-:W-:Y:S05]  /*6a10*/  BSYNC B0 ;  /* 0x0000000000007941 */ /* 0x01ffea0003800000 */
.L_x_979:
        /* <DEDUP_REMOVED lines=26> */
[----:B------:R0:W-:Y:S01]  /*6bc0*/  STL [R1+0x80], R14 ;  /* 0x0000800e01007387 */ /* 0x0001e20000100800 */
[----:B------:R-:W-:Y:S01]  /*6bd0*/  FFMA.FTZ R81, R27, R81, R122 ;  /* 0x000000511b517223 */ /* 0x000fe2000001007a */
[----:B------:R-:W-:Y:S01]  /*6be0*/  UISETP.GE.AND UP0, UPT, UR26, 0x2, UPT ;  /* 0x000000021a00788c */ /* 0x000fe2000bf06270 */
[----:B------:R-:W-:Y:S01]  /*6bf0*/  FMUL.FTZ R80, R26, R80 ;  /* 0x000000501a507220 */ /* 0x000fe20000410000 */
[----:B------:R-:W-:Y:S01]  /*6c00*/  LOP3.LUT R82, R95, 0x1f, RZ, 0xc0, !PT ;  /* 0x0000001f5f527812 */ /* 0x000fe200078ec0ff */
[----:B------:R-:W-:Y:S01]  /*6c10*/  FMUL.FTZ R124, R8, R124 ;  /* 0x0000007c087c7220 */ /* 0x000fe20000410000 */
[----:B------:R-:W-:Y:S01]  /*6c20*/  PRMT R96, RZ, 0x5410, R96 ;  /* 0x00005410ff607816 */ /* 0x000fe20000000060 */
[----:B------:R-:W-:Y:S01]  /*6c30*/  FFMA.FTZ R81, R26, R81, R123 ;  /* 0x000000511a517223 */ /* 0x000fe2000001007b */
[----:B------:R-:W-:Y:S01]  /*6c40*/  PLOP3.LUT P0, PT, PT, PT, UP0, 0x80, 0x0 ;  /* 0x000000000000781c */ /* 0x000fe20003f0f008 */
[----:B------:R-:W-:Y:S01]  /*6c50*/  FMUL.FTZ R80, R25, R80 ;  /* 0x0000005019507220 */ /* 0x000fe20000410000 */
[----:B0-----:R-:W-:Y:S01]  /*6c60*/  LEA.HI R14, R95, R95, RZ, 0x1e ;  /* 0x0000005f5f0e7211 */ /* 0x001fe200078ff0ff */
[----:B------:R-:W-:Y:S01]  /*6c70*/  FMUL.FTZ R125, R7, R125 ;  /* 0x0000007d077d7220 */ /* 0x000fe20000410000 */
[----:B------:R-:W-:Y:S01]  /*6c80*/  ISETP.NE.OR P0, PT, R82, RZ, !P0 ;  /* 0x000000ff5200720c */ /* 0x000fe20004705670 */
[----:B------:R-:W-:Y:S01]  /*6c90*/  FFMA.FTZ R81, R25, R81, R124 ;  /* 0x0000005119517223 */ /* 0x000fe2000001007c */
[----:B------:R-:W2:Y:S01]  /*6ca0*/  LDL R159, [R1+0x10] ;  /* 0x00001000019f7983 */ /* 0x000ea20000100800 */
[----:B------:R-:W-:-:S02]  /*6cb0*/  FMUL.FTZ R80, R24, R80 ;  /* 0x0000005018507220 */ /* 0x000fc40000410000 */
[----:B------:R-:W-:Y:S01]  /*6cc0*/  FMUL.FTZ R126, R6, R126 ;  /* 0x0000007e067e7220 */ /* 0x000fe20000410000 */
[----:B------:R-:W3:Y:S01]  /*6cd0*/  LDL R156, [R1+0xc] ;  /* 0x00000c00019c7983 */ /* 0x000ee20000100800 */
[----:B------:R-:W-:Y:S02]  /*6ce0*/  FFMA.FTZ R81, R24, R81, R125 ;  /* 0x0000005118517223 */ /* 0x000fe4000001007d */
[C---:B------:R-:W-:Y:S01]  /*6cf0*/  FMUL.FTZ R80, R23.reuse, R80 ;  /* 0x0000005017507220 */ /* 0x040fe20000410000 */
[----:B------:R-:W4:Y:S01]  /*6d00*/  LDL R141, [R1+0x8] ;  /* 0x00000800018d7983 */ /* 0x000f220000100800 */
[----:B------:R-:W-:Y:S02]  /*6d10*/  FMUL.FTZ R127, R4, R127 ;  /* 0x0000007f047f7220 */ /* 0x000fe40000410000 */
[----:B------:R-:W-:Y:S01]  /*6d20*/  FFMA.FTZ R81, R23, R81, R126 ;  /* 0x0000005117517223 */ /* 0x000fe2000001007e */
[----:B------:R-:W2:Y:S01]  /*6d30*/  LDL R85, [R1+0x4] ;  /* 0x0000040001557983 */ /* 0x000ea20000100800 */
[----:B------:R-:W-:-:S02]  /*6d40*/  FMUL.FTZ R80, R22, R80 ;  /* 0x0000005016507220 */ /* 0x000fc40000410000 */
[----:B------:R-:W-:Y:S01]  /*6d50*/  FMUL.FTZ R128, R3, R128 ;  /* 0x0000008003807220 */ /* 0x000fe20000410000 */
[----:B------:R-:W2:Y:S01]  /*6d60*/  LDL R84, [R1] ;  /* 0x0000000001547983 */ /* 0x000ea20000100800 */
[----:B------:R-:W-:Y:S02]  /*6d70*/  FFMA.FTZ R81, R22, R81, R127 ;  /* 0x0000005116517223 */ /* 0x000fe4000001007f */
[----:B------:R-:W-:Y:S02]  /*6d80*/  FMUL.FTZ R129, R2, R129 ;  /* 0x0000008102817220 */ /* 0x000fe40000410000 */
[C---:B------:R-:W-:Y:S02]  /*6d90*/  FMUL.FTZ R80, R21.reuse, R80 ;  /* 0x0000005015507220 */ /* 0x040fe40000410000 */
[----:B------:R-:W-:Y:S02]  /*6da0*/  FFMA.FTZ R81, R21, R81, R128 ;  /* 0x0000005115517223 */ /* 0x000fe40000010080 */
[----:B------:R-:W-:-:S02]  /*6db0*/  FMUL.FTZ R130, R0, R130 ;  /* 0x0000008200827220 */ /* 0x000fc40000410000 */
[C---:B------:R-:W-:Y:S02]  /*6dc0*/  FMUL.FTZ R80, R20.reuse, R80 ;  /* 0x0000005014507220 */ /* 0x040fe40000410000 */
[----:B------:R-:W-:Y:S02]  /*6dd0*/  FFMA.FTZ R81, R20, R81, R129 ;  /* 0x0000005114517223 */ /* 0x000fe40000010081 */
[----:B------:R-:W-:Y:S02]  /*6de0*/  FMUL.FTZ R131, R5, R131 ;  /* 0x0000008305837220 */ /* 0x000fe40000410000 */
[C---:B------:R-:W-:Y:S02]  /*6df0*/  FMUL.FTZ R80, R19.reuse, R80 ;  /* 0x0000005013507220 */ /* 0x040fe40000410000 */
[----:B------:R-:W-:Y:S02]  /*6e00*/  FFMA.FTZ R81, R19, R81, R130 ;  /* 0x0000005113517223 */ /* 0x000fe40000010082 */
[----:B------:R-:W-:-:S02]  /*6e10*/  FMUL.FTZ R80, R18, R80 ;  /* 0x0000005012507220 */ /* 0x000fc40000410000 */
[----:B------:R-:W-:-:S05]  /*6e20*/  FFMA.FTZ R81, R18, R81, R131 ;  /* 0x0000005112517223 */ /* 0x000fca0000010083 */
[----:B------:R0:W-:Y:S04]  /*6e30*/  STS.64 [R14.X8+0x6340], R80 ;  /* 0x006340500e007388 */ /* 0x0001e80000008a00 */
[----:B0-----:R-:W2:Y:S01]  /*6e40*/  LDL R14, [R1+0x20] ;  /* 0x00002000010e7983 */ /* 0x001ea20000100800 */
[----:B------:R-:W-:Y:S02]  /*6e50*/  IMAD.U32 R80, RZ, RZ, UR26 ;  /* 0x0000001aff507e24 */ /* 0x000fe4000f8e00ff */
[----:B------:R-:W-:-:S03]  /*6e60*/  IMAD.MOV.U32 R81, RZ, RZ, c[0x0][0x16c] ;  /* 0x00005b00ff517624 */ /* 0x000fc600078e00ff */
[----:B------:R-:W-:Y:S01]  /*6e70*/  @!P0 IADD3 R80, R80, -0x2, RZ ;  /* 0xfffffffe50508810 */ /* 0x000fe20007ffe0ff */
[----:B------:R-:W-:-:S04]  /*6e80*/  IMAD.MOV.U32 R82, RZ, RZ, 0x8 ;  /* 0x00000008ff527424 */ /* 0x000fc800078e00ff */
[----:B------:R-:W-:Y:S01]  /*6e90*/  @!P0 IMAD R80, R80, R81, UR7 ;  /* 0x0000000750508e24 */ /* 0x000fe2000f8e0251 */
[----:B------:R-:W-:-:S03]  /*6ea0*/  HFMA2.MMA R81, -RZ, RZ, 0, 0 ;  /* 0x00000000ff517435 */ /* 0x000fc600000001ff */
[----:B------:R-:W-:-:S04]  /*6eb0*/  @!P0 IMAD.WIDE R82, R80, R82, UR44 ;  /* 0x0000002c50528e25 */ /* 0x000fc8000f8e0252 */
[----:B------:R-:W-:-:S06]  /*6ec0*/  IMAD.MOV.U32 R80, RZ, RZ, 0x3f800000 ;  /* 0x3f800000ff507424 */ /* 0x000fcc00078e00ff */
[----:B------:R0:W5:Y:S01]  /*6ed0*/  @!P0 LDG.E.64 R80, [R82.64] ;  /* 0x0000002852508981 */ /* 0x000162000c1e1b00 */
[----:B------:R-:W-:-:S03]  /*6ee0*/  ISETP.GT.U32.AND P0, PT, R95, 0x1f, PT ;  /* 0x0000001f5f00780c */ /* 0x000fc60003f04070 */
[----:B------:R-:W3:Y:S04]  /*6ef0*/  LDL R95, [R1+0x1c] ;  /* 0x00001c00015f7983 */ /* 0x000ee80000100800 */
[----:B0-----:R-:W4:Y:S04]  /*6f00*/  LDL R82, [R1+0x18] ;  /* 0x0000180001527983 */ /* 0x001f280000100800 */
[----:B------:R-:W4:Y:S01]  /*6f10*/  LDL R83, [R1+0x14] ;  /* 0x0000140001537983 */ /* 0x000f220000100800 */
[----:B------:R-:W-:Y:S02]  /*6f20*/  PRMT R97, RZ, 0x5410, R97 ;  /* 0x00005410ff617816 */ /* 0x000fe40000000061 */
[----:B------:R-:W-:-:S02]  /*6f30*/  PRMT R98, RZ, 0x5410, R98 ;  /* 0x00005410ff627816 */ /* 0x000fc40000000062 */
[----:B------:R-:W-:Y:S02]  /*6f40*/  PRMT R99, RZ, 0x5410, R99 ;  /* 0x00005410ff637816 */ /* 0x000fe40000000063 */
[----:B------:R-:W-:Y:S01]  /*6f50*/  PRMT R100, RZ, 0x5410, R100 ;  /* 0x00005410ff647816 */ /* 0x000fe20000000064 */
[----:B--2---:R-:W-:Y:S02]  /*6f60*/  FMUL.FTZ R96, R14, R96 ;  /* 0x000000600e607220 */ /* 0x004fe40000410000 */
[----:B------:R0:W5:Y:S01]  /*6f70*/  LDL.LU R14, [R1+0x80] ;  /* 0x00008000010e7983 */ /* 0x0001620000300800 */
[----:B------:R-:W-:Y:S02]  /*6f80*/  PRMT R101, RZ, 0x5410, R101 ;  /* 0x00005410ff657816 */ /* 0x000fe40000000065 */
[----:B------:R-:W-:Y:S02]  /*6f90*/  PRMT R102, RZ, 0x5410, R102 ;  /* 0x00005410ff667816 */ /* 0x000fe40000000066 */
[----:B------:R-:W-:-:S02]  /*6fa0*/  PRMT R103, RZ, 0x5410, R103 ;  /* 0x00005410ff677816 */ /* 0x000fc40000000067 */
[----:B------:R-:W-:Y:S02]  /*6fb0*/  PRMT R104, RZ, 0x5410, R104 ;  /* 0x00005410ff687816 */ /* 0x000fe40000000068 */
[----:B------:R-:W-:Y:S02]  /*6fc0*/  PRMT R105, RZ, 0x5410, R105 ;  /* 0x00005410ff697816 */ /* 0x000fe40000000069 */
[----:B------:R-:W-:Y:S01]  /*6fd0*/  PRMT R106, RZ, 0x5410, R106 ;  /* 0x00005410ff6a7816 */ /* 0x000fe2000000006a */
[----:B---3--:R-:W-:Y:S02]  /*6fe0*/  FMUL.FTZ R97, R95, R97 ;  /* 0x000000615f617220 */ /* 0x008fe40000410000 */
[----:B------:R-:W1:Y:S01]  /*6ff0*/  S2R R95, SR_TID.X ;  /* 0x00000000005f7919 */ /* 0x000e620000002100 */
[----:B------:R-:W-:Y:S02]  /*7000*/  PRMT R107, RZ, 0x5410, R107 ;  /* 0x00005410ff6b7816 */ /* 0x000fe4000000006b */
[----:B------:R-:W-:-:S02]  /*7010*/  PRMT R108, RZ, 0x5410, R108 ;  /* 0x00005410ff6c7816 */ /* 0x000fc4000000006c */
[----:B------:R-:W-:Y:S02]  /*7020*/  PRMT R109, RZ, 0x5410, R109 ;  /* 0x00005410ff6d7816 */ /* 0x000fe4000000006d */
[----:B------:R-:W-:Y:S02]  /*7030*/  PRMT R110, RZ, 0x5410, R110 ;  /* 0x00005410ff6e7816 */ /* 0x000fe4000000006e */
[----:B------:R-:W-:Y:S01]  /*7040*/  PRMT R111, RZ, 0x5410, R111 ;  /* 0x00005410ff6f7816 */ /* 0x000fe2000000006f */
[----:B------:R-:W-:Y:S01]  /*7050*/  BSSY B0, `(.L_x_981) ;  /* 0x0000057000007945 */ /* 0x000fe20003800000 */
[----:B----4-:R-:W-:Y:S02]  /*7060*/  FMUL.FTZ R98, R82, R98 ;  /* 0x0000006252627220 */ /* 0x010fe40000410000 */
        /* <DEDUP_REMOVED lines=15> */
[----:B01----:R-:W-:-:S05]  /*7160*/  IMAD R159, R95, 0x28, RZ ;  /* 0x000000285f9f7824 */ /* 0x003fca00078e02ff */
        /* <DEDUP_REMOVED lines=12> */
.L_x_1038:
        /* <DEDUP_REMOVED lines=23> */
.L_x_1039:
[----:B------:R-:W3:Y:S02]  /*73a0*/  S2R R83, SR_LANEID ;  /* 0x0000000000537919 */ /* 0x000ee40000000000 */
[----:B---3--:R-:W-:-:S13]  /*73b0*/  ISETP.GE.AND P0, PT, R83, 0x10, PT ;  /* 0x000000105300780c */ /* 0x008fda0003f06270 */
[-C--:B01----:R-:W-:Y:S02]  /*73c0*/  @P0 FFMA.FTZ R85, R82, R141.reuse, R85 ;  /* 0x0000008d52550223 */ /* 0x083fe40000010055 */
[----:B--2---:R-:W-:Y:S01]  /*73d0*/  @P0 FMUL.FTZ R141, R156, R141 ;  /* 0x0000008d9c8d0220 */ /* 0x004fe20000410000 */
[----:B------:R-:W-:Y:S05]  /*73e0*/  BRA.CONV ~URZ, `(.L_x_985) ;  /* 0x000000437f007947 */ /* 0x000fea000b800000 */
[----:B------:R-:W-:Y:S01]  /*73f0*/  IMAD.MOV.U32 R82, RZ, RZ, R141 ;  /* 0x000000ffff527224 */ /* 0x000fe200078e008d */
[----:B------:R-:W-:Y:S01]  /*7400*/  MOV R83, 0x7430 ;  /* 0x0000743000537802 */ /* 0x000fe20000000f00 */
[----:B------:R-:W-:Y:S02]  /*7410*/  IMAD.MOV.U32 R84, RZ, RZ, 0x1f ;  /* 0x0000001fff547424 */ /* 0x000fe400078e00ff */
[----:B-----5:R-:W-:Y:S05]  /*7420*/  CALL.REL.NOINC `($__internal_40_$__cuda_sm70_shflsync_idx_p) ;  /* 0x0000571000007944 */ /* 0x020fea0003c00000 */
.L_x_985:
[----:B------:R-:W-:Y:S05]  /*7430*/  BRA.CONV ~URZ, `(.L_x_986) ;  /* 0x000000437f007947 */ /* 0x000fea000b800000 */
[----:B------:R-:W-:Y:S01]  /*7440*/  IMAD.MOV.U32 R82, RZ, RZ, R85 ;  /* 0x000000ffff527224 */ /* 0x000fe200078e0055 */
[----:B------:R-:W-:Y:S01]  /*7450*/  MOV R83, 0x7480 ;  /* 0x0000748000537802 */ /* 0x000fe20000000f00 */
[----:B-1----:R-:W-:Y:S02]  /*7460*/  IMAD.MOV.U32 R84, RZ, RZ, 0x1f ;  /* 0x0000001fff547424 */ /* 0x002fe400078e00ff */
[----:B0-2--5:R-:W-:Y:S05]  /*7470*/  CALL.REL.NOINC `($__internal_40_$__cuda_sm70_shflsync_idx_p) ;  /* 0x000056c000007944 */ /* 0x025fea0003c00000 */
.L_x_986:
[----:B------:R-:W-:Y:S05]  /*7480*/  BRA.DIV ~URZ, `(.L_x_987) ;  /* 0x00004f027f007947 */ /* 0x000fea000b800000 */
[----:B-----5:R-:W3:Y:S04]  /*7490*/  SHFL.IDX PT, R80, R80, RZ, 0x1f ;  /* 0x00001fff50507589 */ /* 0x020ee800000e0000 */
[----:B------:R-:W4:Y:S04]  /*74a0*/  SHFL.IDX PT, R81, R81, RZ, 0x1f ;  /* 0x00001fff51517589 */ /* 0x000f2800000e0000 */
[----:B------:R-:W0:Y:S04]  /*74b0*/  SHFL.UP PT, R141, R141, 0x1, RZ ;  /* 0x042000008d8d7989 */ /* 0x000e2800000e00ff */
[----:B------:R-:W2:Y:S02]  /*74c0*/  SHFL.UP PT, R85, R85, 0x1, RZ ;  /* 0x0420000055557989 */ /* 0x000ea400000e00ff */
.L_x_1040:
        /* <DEDUP_REMOVED lines=15> */
.L_x_982:
[----:B01----:R-:W-:Y:S05]  /*75c0*/  BSYNC B0 ;  /* 0x0000000000007941 */ /* 0x003fea0003800000 */
.L_x_981:
[----:B------:R-:W-:Y:S01]  /*75d0*/  WARPSYNC 0xffffffff ;  /* 0xffffffff00007948 */ /* 0x000fe20003800000 */
[----:B------:R-:W-:Y:S01]  /*75e0*/  BAR.SYNC.DEFER_BLOCKING 0x0 ;  /* 0x0000000000007b1d */ /* 0x000fe20000010000 */
[C---:B------:R-:W-:Y:S01]  /*75f0*/  LEA.HI R85, R95.reuse, R95, RZ, 0x1e ;  /* 0x0000005f5f557211 */ /* 0x040fe200078ff0ff */
[C---:B--2--5:R-:W-:Y:S01]  /*7600*/  FMUL.FTZ R82, R18.reuse, R14 ;  /* 0x0000000e12527220 */ /* 0x064fe20000410000 */
[----:B------:R-:W-:Y:S01]  /*7610*/  LOP3.LUT R156, R95, 0x1f, RZ, 0xc0, !PT ;  /* 0x0000001f5f9c7812 */ /* 0x000fe200078ec0ff */
[----:B------:R-:W-:Y:S01]  /*7620*/  FFMA.FTZ R83, R18, R111, R110 ;  /* 0x0000006f12537223 */ /* 0x000fe2000001006e */
[----:B------:R-:W-:Y:S01]  /*7630*/  MOV R84, UR7 ;  /* 0x0000000700547c02 */ /* 0x000fe20008000f00 */
        /* <DEDUP_REMOVED lines=75> */
.L_x_1041:
        /* <DEDUP_REMOVED lines=26> */
.L_x_1042:
        /* <DEDUP_REMOVED lines=20> */
.L_x_989:
[----:B01----:R-:W-:Y:S05]  /*7dd0*/  BSYNC B0 ;  /* 0x0000000000007941 */ /* 0x003fea0003800000 */
.L_x_988:
        /* <DEDUP_REMOVED lines=20> */
[----:B------:R-:W-:-:S04]  /*7f20*/  FFMA.FTZ R26, R26, R25, R102 ;  /* 0x000000191a1a7223 */ /* 0x000fc80000010066 */
[----:B------:R-:W-:Y:S02]  /*7f30*/  FFMA.FTZ R27, R27, R26, R101 ;  /* 0x0000001a1b1b7223 */ /* 0x000fe40000010065 */
[----:B------:R-:W-:Y:S01]  /*7f40*/  IMAD.U32 R14, RZ, RZ, UR7 ;  /* 0x00000007ff0e7e24 */ /* 0x000fe2000f8e00ff */
[----:B------:R-:W-:Y:S01]  /*7f50*/  PRMT R19, RZ, 0x5410, R139 ;  /* 0x00005410ff137816 */ /* 0x000fe2000000008b */
[----:B------:R-:W-:Y:S01]  /*7f60*/  FFMA.FTZ R28, R28, R27, R100 ;  /* 0x0000001b1c1c7223 */ /* 0x000fe20000010064 */
[----:B------:R-:W-:Y:S02]  /*7f70*/  PRMT R82, RZ, 0x5410, R137 ;  /* 0x00005410ff527816 */ /* 0x000fe40000000089 */
[----:B------:R-:W-:Y:S01]  /*7f80*/  PRMT R83, RZ, 0x5410, R136 ;  /* 0x00005410ff537816 */ /* 0x000fe20000000088 */
[----:B------:R-:W-:Y:S01]  /*7f90*/  FFMA.FTZ R29, R29, R28, R99 ;  /* 0x0000001c1d1d7223 */ /* 0x000fe20000010063 */
[----:B------:R0:W-:Y:S03]  /*7fa0*/  @!P0 STS.64 [R14.X8+0x7750], R80 ;  /* 0x007750500e008388 */ /* 0x0001e60000008a00 */
[----:B------:R-:W-:Y:S01]  /*7fb0*/  FFMA.FTZ R20, R30, R29, R98 ;  /* 0x0000001d1e147223 */ /* 0x000fe20000010062 */
[----:B------:R-:W5:Y:S03]  /*7fc0*/  LDL.LU R101, [R1+0x44] ;  /* 0x0000440001657983 */ /* 0x000f660000300800 */
[----:B------:R-:W-:Y:S01]  /*7fd0*/  FFMA.FTZ R31, R31, R20, R97 ;  /* 0x000000141f1f7223 */ /* 0x000fe20000010061 */
[----:B0-----:R-:W-:-:S03]  /*7fe0*/  PRMT R14, RZ, 0x5410, R140 ;  /* 0x00005410ff0e7816 */ /* 0x001fc6000000008c */
[----:B------:R-:W-:Y:S02]  /*7ff0*/  FFMA.FTZ R98, R32, R31, R96 ;  /* 0x0000001f20627223 */ /* 0x000fe40000010060 */
[C---:B------:R-:W-:Y:S02]  /*8000*/  FMUL.FTZ R18, R48.reuse, R14 ;  /* 0x0000000e30127220 */ /* 0x040fe40000410000 */
[----:B------:R-:W-:Y:S02]  /*8010*/  FMUL.FTZ R21, R47, R19 ;  /* 0x000000132f157220 */ /* 0x000fe40000410000 */
[----:B------:R-:W-:Y:S02]  /*8020*/  FFMA.FTZ R18, R17, -R18, R134 ;  /* 0x8000001211127223 */ /* 0x000fe40000010086 */
[----:B------:R-:W-:Y:S02]  /*8030*/  FMUL.FTZ R30, R48, R98 ;  /* 0x00000062301e7220 */ /* 0x000fe40000410000 */
[----:B------:R-:W-:-:S02]  /*8040*/  FFMA.FTZ R21, R16, -R21, R135 ;  /* 0x8000001510157223 */ /* 0x000fc40000010087 */
[----:B------:R-:W-:Y:S02]  /*8050*/  FMUL.FTZ R84, R46, R82 ;  /* 0x000000522e547220 */ /* 0x000fe40000410000 */
[----:B------:R-:W-:Y:S02]  /*8060*/  FMUL.FTZ R32, R47, R31 ;  /* 0x0000001f2f207220 */ /* 0x000fe40000410000 */
[----:B------:R-:W-:Y:S02]  /*8070*/  FFMA.FTZ R96, R18, R30, RZ ;  /* 0x0000001e12607223 */ /* 0x000fe400000100ff */
[----:B------:R-:W-:Y:S02]  /*8080*/  FMUL.FTZ R87, R44, R86 ;  /* 0x000000562c577220 */ /* 0x000fe40000410000 */
[----:B------:R-:W-:Y:S02]  /*8090*/  FMUL.FTZ R85, R45, R83 ;  /* 0x000000532d557220 */ /* 0x000fe40000410000 */
[----:B------:R-:W-:-:S02]  /*80a0*/  FFMA.FTZ R84, R15, -R84, R141 ;  /* 0x800000540f547223 */ /* 0x000fc4000001008d */
[----:B------:R-:W-:Y:S02]  /*80b0*/  FFMA.FTZ R96, R21, R32, R96 ;  /* 0x0000002015607223 */ /* 0x000fe40000010060 */
[----:B------:R-:W-:Y:S02]  /*80c0*/  FMUL.FTZ R80, R46, R20 ;  /* 0x000000142e507220 */ /* 0x000fe40000410000 */
[C---:B------:R-:W-:Y:S02]  /*80d0*/  FFMA.FTZ R87, R12.reuse, -R87, R120 ;  /* 0x800000570c577223 */ /* 0x040fe40000010078 */
[----:B------:R-:W-:Y:S02]  /*80e0*/  FMUL.FTZ R81, R12, R28 ;  /* 0x0000001c0c517220 */ /* 0x000fe40000410000 */
[----:B------:R-:W-:Y:S02]  /*80f0*/  FFMA.FTZ R85, R13, -R85, R119 ;  /* 0x800000550d557223 */ /* 0x000fe40000010077 */
[----:B------:R-:W-:-:S02]  /*8100*/  FFMA.FTZ R96, R84, R80, R96 ;  /* 0x0000005054607223 */ /* 0x000fc40000010060 */
[----:B------:R-:W-:Y:S02]  /*8110*/  FMUL.FTZ R12, R45, R29 ;  /* 0x0000001d2d0c7220 */ /* 0x000fe40000410000 */
[----:B------:R-:W-:Y:S02]  /*8120*/  FMUL.FTZ R97, R28, UR43 ;  /* 0x0000002b1c617c20 */ /* 0x000fe40008410000 */
[----:B------:R-:W-:Y:S02]  /*8130*/  FMUL.FTZ R28, R44, R28 ;  /* 0x0000001c2c1c7220 */ /* 0x000fe40000410000 */
[----:B------:R-:W-:Y:S02]  /*8140*/  FFMA.FTZ R96, R85, R12, R96 ;  /* 0x0000000c55607223 */ /* 0x000fe40000010060 */
[C---:B------:R-:W-:Y:S02]  /*8150*/  FMUL.FTZ R97, R87.reuse, R97 ;  /* 0x0000006157617220 */ /* 0x040fe40000410000 */
[----:B------:R-:W-:-:S02]  /*8160*/  FFMA.FTZ R96, R87, R28, R96 ;  /* 0x0000001c57607223 */ /* 0x000fc40000010060 */
[----:B------:R-:W-:Y:S02]  /*8170*/  FMUL.FTZ R28, R86, R28 ;  /* 0x0000001c561c7220 */ /* 0x000fe40000410000 */
[-C--:B----4-:R-:W-:Y:S02]  /*8180*/  FFMA.FTZ R106, R44, R81.reuse, R106 ;  /* 0x000000512c6a7223 */ /* 0x090fe4000001006a */
[----:B------:R-:W-:Y:S01]  /*8190*/  FFMA.FTZ R81, R86, R81, R97 ;  /* 0x0000005156517223 */ /* 0x000fe20000010061 */
[----:B------:R-:W-:Y:S02]  /*81a0*/  PRMT R86, RZ, 0x5410, R132 ;  /* 0x00005410ff567816 */ /* 0x000fe40000000084 */
[----:B------:R-:W-:Y:S03]  /*81b0*/  STL [R1+0x50], R106 ;  /* 0x0000506a01007387 */ /* 0x000fe60000100800 */
[----:B------:R-:W-:Y:S01]  /*81c0*/  FMUL.FTZ R87, R43, R86 ;  /* 0x000000562b577220 */ /* 0x000fe20000410000 */
[----:B------:R-:W4:Y:S01]  /*81d0*/  LDL.LU R102, [R1+0x40] ;  /* 0x0000400001667983 */ /* 0x000f220000300800 */
[----:B------:R-:W-:-:S02]  /*81e0*/  FMUL.FTZ R97, R27, UR43 ;  /* 0x0000002b1b617c20 */ /* 0x000fc40008410000 */
[C---:B------:R-:W-:Y:S02]  /*81f0*/  FFMA.FTZ R87, R11.reuse, -R87, R121 ;  /* 0x800000570b577223 */ /* 0x040fe40000010079 */
[----:B------:R-:W-:Y:S02]  /*8200*/  FMUL.FTZ R11, R11, R27 ;  /* 0x0000001b0b0b7220 */ /* 0x000fe40000410000 */
[----:B------:R-:W-:Y:S02]  /*8210*/  FMUL.FTZ R99, R87, R97 ;  /* 0x0000006157637220 */ /* 0x000fe40000410000 */
[C---:B--2---:R-:W-:Y:S02]  /*8220*/  FFMA.FTZ R159, R43.reuse, R11, R159 ;  /* 0x0000000b2b9f7223 */ /* 0x044fe4000001009f */
[----:B------:R-:W-:Y:S02]  /*8230*/  FMUL.FTZ R97, R43, R27 ;  /* 0x0000001b2b617220 */ /* 0x000fe40000410000 */
[C---:B------:R-:W-:Y:S01]  /*8240*/  FFMA.FTZ R27, R86.reuse, R11, R99 ;  /* 0x0000000b561b7223 */ /* 0x040fe20000010063 */
[----:B------:R-:W-:Y:S04]  /*8250*/  STL [R1+0x4c], R159 ;  /* 0x00004c9f01007387 */ /* 0x000fe80000100800 */
[----:B------:R-:W2:Y:S01]  /*8260*/  LDL.LU R99, [R1+0x3c] ;  /* 0x00003c0001637983 */ /* 0x000ea20000300800 */
[-C--:B------:R-:W-:Y:S01]  /*8270*/  FMUL.FTZ R11, R86, R97.reuse ;  /* 0x00000061560b7220 */ /* 0x080fe20000410000 */
[----:B------:R-:W-:Y:S01]  /*8280*/  PRMT R86, RZ, 0x5410, R118 ;  /* 0x00005410ff567816 */ /* 0x000fe20000000076 */
[----:B------:R-:W-:-:S04]  /*8290*/  FFMA.FTZ R96, R87, R97, R96 ;  /* 0x0000006157607223 */ /* 0x000fc80000010060 */
[----:B------:R-:W-:Y:S02]  /*82a0*/  FMUL.FTZ R87, R42, R86 ;  /* 0x000000562a577220 */ /* 0x000fe40000410000 */
[----:B------:R-:W-:Y:S02]  /*82b0*/  FMUL.FTZ R97, R26, UR43 ;  /* 0x0000002b1a617c20 */ /* 0x000fe40008410000 */
[C---:B------:R-:W-:Y:S02]  /*82c0*/  FFMA.FTZ R87, R10.reuse, -R87, R122 ;  /* 0x800000570a577223 */ /* 0x040fe4000001007a */
[-C--:B------:R-:W-:Y:S02]  /*82d0*/  FMUL.FTZ R10, R10, R26.reuse ;  /* 0x0000001a0a0a7220 */ /* 0x080fe40000410000 */
[----:B------:R-:W-:Y:S02]  /*82e0*/  FMUL.FTZ R97, R87, R97 ;  /* 0x0000006157617220 */ /* 0x000fe40000410000 */
[----:B------:R-:W-:-:S02]  /*82f0*/  FMUL.FTZ R26, R42, R26 ;  /* 0x0000001a2a1a7220 */ /* 0x000fc40000410000 */
[-C--:B---3--:R-:W-:Y:S02]  /*8300*/  FFMA.FTZ R156, R42, R10.reuse, R156 ;  /* 0x0000000a2a9c7223 */ /* 0x088fe4000001009c */
[C---:B------:R-:W-:Y:S02]  /*8310*/  FFMA.FTZ R100, R86.reuse, R10, R97 ;  /* 0x0000000a56647223 */ /* 0x040fe40000010061 */
        /* <DEDUP_REMOVED lines=13> */
[----:B------:R-:W-:Y:S01]  /*83f0*/  PRMT R25, RZ, 0x5410, R116 ;  /* 0x00005410ff197816 */ /* 0x000fe20000000074 */
[----:B------:R-:W-:Y:S04]  /*8400*/  STL [R1+0x48], R156 ;  /* 0x0000489c01007387 */ /* 0x000fe80000100800 */
[----:B------:R-:W-:Y:S01]  /*8410*/  FMUL.FTZ R26, R40, R25 ;  /* 0x00000019281a7220 */ /* 0x000fe20000410000 */
[----:B------:R0:W-:Y:S01]  /*8420*/  STL [R1+0x44], R101 ;  /* 0x0000446501007387 */ /* 0x0001e20000100800 */
[----:B------:R-:W-:-:S02]  /*8430*/  FMUL.FTZ R86, R24, UR43 ;  /* 0x0000002b18567c20 */ /* 0x000fc40008410000 */
[C---:B------:R-:W-:Y:S02]  /*8440*/  FFMA.FTZ R26, R8.reuse, -R26, R124 ;  /* 0x8000001a081a7223 */ /* 0x040fe4000001007c */
[----:B------:R-:W-:Y:S02]  /*8450*/  FMUL.FTZ R8, R8, R24 ;  /* 0x0000001808087220 */ /* 0x000fe40000410000 */
[----:B------:R-:W-:Y:S01]  /*8460*/  FMUL.FTZ R86, R26, R86 ;  /* 0x000000561a567220 */ /* 0x000fe20000410000 */
[----:B0-----:R-:W3:Y:S01]  /*8470*/  LDL.LU R101, [R1+0x38] ;  /* 0x0000380001657983 */ /* 0x001ee20000300800 */
[----:B------:R-:W-:Y:S02]  /*8480*/  FMUL.FTZ R24, R40, R24 ;  /* 0x0000001828187220 */ /* 0x000fe40000410000 */
[----:B------:R-:W-:Y:S02]  /*8490*/  FFMA.FTZ R87, R25, R8, R86 ;  /* 0x0000000819577223 */ /* 0x000fe40000010056 */
[----:B------:R-:W-:-:S02]  /*84a0*/  FFMA.FTZ R96, R26, R24, R96 ;  /* 0x000000181a607223 */ /* 0x000fc40000010060 */
[----:B----4-:R-:W-:Y:S02]  /*84b0*/  FFMA.FTZ R102, R40, R8, R102 ;  /* 0x0000000828667223 */ /* 0x010fe40000010066 */
[----:B------:R-:W-:Y:S01]  /*84c0*/  FMUL.FTZ R8, R25, R24 ;  /* 0x0000001819087220 */ /* 0x000fe20000410000 */
[----:B------:R-:W-:-:S05]  /*84d0*/  PRMT R24, RZ, 0x5410, R115 ;  /* 0x00005410ff187816 */ /* 0x000fca0000000073 */
[----:B------:R-:W-:-:S04]  /*84e0*/  FMUL.FTZ R25, R39, R24 ;  /* 0x0000001827197220 */ /* 0x000fc80000410000 */
[C---:B------:R-:W-:Y:S02]  /*84f0*/  FFMA.FTZ R25, R7.reuse, -R25, R125 ;  /* 0x8000001907197223 */ /* 0x040fe4000001007d */
[----:B------:R-:W-:Y:S01]  /*8500*/  FMUL.FTZ R7, R7, R23 ;  /* 0x0000001707077220 */ /* 0x000fe20000410000 */
[----:B------:R0:W-:Y:S03]  /*8510*/  STL [R1+0x40], R102 ;  /* 0x0000406601007387 */ /* 0x0001e60000100800 */
[----:B--2---:R-:W-:Y:S01]  /*8520*/  FFMA.FTZ R99, R39, R7, R99 ;  /* 0x0000000727637223 */ /* 0x004fe20000010063 */
[----:B0-----:R-:W2:Y:S04]  /*8530*/  LDL.LU R102, [R1+0x34] ;  /* 0x0000340001667983 */ /* 0x001ea80000300800 */
[----:B------:R0:W-:Y:S04]  /*8540*/  STL [R1+0x3c], R99 ;  /* 0x00003c6301007387 */ /* 0x0001e80000100800 */
[----:B0-----:R-:W4:Y:S01]  /*8550*/  LDL.LU R99, [R1+0x30] ;  /* 0x0000300001637983 */ /* 0x001f220000300800 */
[----:B------:R-:W-:-:S02]  /*8560*/  FMUL.FTZ R26, R23, UR43 ;  /* 0x0000002b171a7c20 */ /* 0x000fc40008410000 */
[----:B------:R-:W-:Y:S02]  /*8570*/  FMUL.FTZ R23, R39, R23 ;  /* 0x0000001727177220 */ /* 0x000fe40000410000 */
[----:B------:R-:W-:-:S04]  /*8580*/  FMUL.FTZ R26, R25, R26 ;  /* 0x0000001a191a7220 */ /* 0x000fc80000410000 */
[C---:B------:R-:W-:Y:S02]  /*8590*/  FFMA.FTZ R26, R24.reuse, R7, R26 ;  /* 0x00000007181a7223 */ /* 0x040fe4000001001a */
[-C--:B------:R-:W-:Y:S01]  /*85a0*/  FFMA.FTZ R7, R25, R23.reuse, R96 ;  /* 0x0000001719077223 */ /* 0x080fe20000010060 */
[----:B------:R-:W-:Y:S01]  /*85b0*/  PRMT R25, RZ, 0x5410, R114 ;  /* 0x00005410ff197816 */ /* 0x000fe20000000072 */
[----:B------:R-:W-:-:S04]  /*85c0*/  FMUL.FTZ R24, R24, R23 ;  /* 0x0000001718187220 */ /* 0x000fc80000410000 */
[----:B------:R-:W-:-:S04]  /*85d0*/  FMUL.FTZ R23, R38, R25 ;  /* 0x0000001926177220 */ /* 0x000fc80000410000 */
[C---:B------:R-:W-:Y:S02]  /*85e0*/  FFMA.FTZ R23, R6.reuse, -R23, R126 ;  /* 0x8000001706177223 */ /* 0x040fe4000001007e */
[----:B------:R-:W-:Y:S02]  /*85f0*/  FMUL.FTZ R6, R6, R22 ;  /* 0x0000001606067220 */ /* 0x000fe40000410000 */
[----:B------:R-:W-:-:S04]  /*8600*/  FMUL.FTZ R86, R22, UR43 ;  /* 0x0000002b16567c20 */ /* 0x000fc80008410000 */
[----:B------:R-:W-:Y:S02]  /*8610*/  FMUL.FTZ R86, R23, R86 ;  /* 0x0000005617567220 */ /* 0x000fe40000410000 */
[----:B------:R-:W-:Y:S01]  /*8620*/  FADD.FTZ R151, R26, R151 ;  /* 0x000000971a977221 */ /* 0x000fe20000010000 */
[----:B------:R-:W-:Y:S01]  /*8630*/  PRMT R26, RZ, 0x5410, R113 ;  /* 0x00005410ff1a7816 */ /* 0x000fe20000000071 */
[-C--:B------:R-:W-:Y:S02]  /*8640*/  FFMA.FTZ R86, R25, R6.reuse, R86 ;  /* 0x0000000619567223 */ /* 0x080fe40000010056 */
[----:B---3--:R-:W-:-:S05]  /*8650*/  FFMA.FTZ R101, R38, R6, R101 ;  /* 0x0000000626657223 */ /* 0x008fca0000010065 */
[----:B------:R0:W-:Y:S01]  /*8660*/  STL [R1+0x38], R101 ;  /* 0x0000386501007387 */ /* 0x0001e20000100800 */
[----:B------:R-:W-:-:S03]  /*8670*/  FADD.FTZ R150, R87, R150 ;  /* 0x0000009657967221 */ /* 0x000fc60000010000 */
[----:B0-----:R-:W3:Y:S01]  /*8680*/  LDL.LU R101, [R1+0x2c] ;  /* 0x00002c0001657983 */ /* 0x001ee20000300800 */
[----:B------:R-:W-:Y:S01]  /*8690*/  PRMT R87, RZ, 0x5410, R112 ;  /* 0x00005410ff577816 */ /* 0x000fe20000000070 */
[----:B------:R-:W-:Y:S02]  /*86a0*/  FADD.FTZ R152, R86, R152 ;  /* 0x0000009856987221 */ /* 0x000fe40000010000 */
[----:B------:R-:W-:Y:S01]  /*86b0*/  FMUL.FTZ R86, R37, R26 ;  /* 0x0000001a25567220 */ /* 0x000fe20000410000 */
[----:B------:R-:W5:Y:S01]  /*86c0*/  LDL.LU R103, [R1+0x28] ;  /* 0x0000280001677983 */ /* 0x000f620000300800 */
[----:B------:R-:W-:Y:S02]  /*86d0*/  FMUL.FTZ R96, R36, R87 ;  /* 0x0000005724607220 */ /* 0x000fe40000410000 */
[----:B------:R-:W-:Y:S02]  /*86e0*/  FFMA.FTZ R86, R4, -R86, R127 ;  /* 0x8000005604567223 */ /* 0x000fe4000001007f */
[----:B------:R-:W-:-:S02]  /*86f0*/  FMUL.FTZ R6, R107, UR43 ;  /* 0x0000002b6b067c20 */ /* 0x000fc40008410000 */
[----:B------:R-:W-:Y:S02]  /*8700*/  FMUL.FTZ R4, R4, R107 ;  /* 0x0000006b04047220 */ /* 0x000fe40000410000 */
[C---:B------:R-:W-:Y:S02]  /*8710*/  FFMA.FTZ R96, R3.reuse, -R96, R128 ;  /* 0x8000006003607223 */ /* 0x040fe40000010080 */
[----:B------:R-:W-:Y:S02]  /*8720*/  FMUL.FTZ R6, R86, R6 ;  /* 0x0000000656067220 */ /* 0x000fe40000410000 */
[----:B------:R-:W-:Y:S02]  /*8730*/  FMUL.FTZ R3, R3, R108 ;  /* 0x0000006c03037220 */ /* 0x000fe40000410000 */
[----:B------:R-:W-:-:S04]  /*8740*/  FFMA.FTZ R6, R26, R4, R6 ;  /* 0x000000041a067223 */ /* 0x000fc80000010006 */
[----:B------:R-:W-:Y:S02]  /*8750*/  FADD.FTZ R153, R6, R153 ;  /* 0x0000009906997221 */ /* 0x000fe40000010000 */
[----:B--2---:R-:W-:Y:S02]  /*8760*/  FFMA.FTZ R102, R37, R4, R102 ;  /* 0x0000000425667223 */ /* 0x004fe40000010066 */
[----:B------:R-:W-:-:S03]  /*8770*/  FMUL.FTZ R4, R108, UR43 ;  /* 0x0000002b6c047c20 */ /* 0x000fc60008410000 */
[----:B------:R0:W-:Y:S01]  /*8780*/  STL [R1+0x34], R102 ;  /* 0x0000346601007387 */ /* 0x0001e20000100800 */
[----:B------:R-:W-:Y:S02]  /*8790*/  FMUL.FTZ R4, R96, R4 ;  /* 0x0000000460047220 */ /* 0x000fe40000410000 */
[-C--:B----4-:R-:W-:Y:S01]  /*87a0*/  FFMA.FTZ R99, R36, R3.reuse, R99 ;  /* 0x0000000324637223 */ /* 0x090fe20000010063 */
[----:B0-----:R-:W2:Y:S04]  /*87b0*/  LDL.LU R102, [R1+0x24] ;  /* 0x0000240001667983 */ /* 0x001ea80000300800 */
[----:B------:R0:W-:Y:S04]  /*87c0*/  STL [R1+0x30], R99 ;  /* 0x0000306301007387 */ /* 0x0001e80000100800 */
[----:B------:R-:W4:Y:S01]  /*87d0*/  LDL.LU R6, [R1+0x54] ;  /* 0x0000540001067983 */ /* 0x000f220000300800 */
[----:B------:R-:W-:-:S04]  /*87e0*/  FFMA.FTZ R4, R87, R3, R4 ;  /* 0x0000000357047223 */ /* 0x000fc80000010004 */
[----:B------:R-:W-:Y:S02]  /*87f0*/  FADD.FTZ R154, R4, R154 ;  /* 0x0000009a049a7221 */ /* 0x000fe40000010000 */
[----:B------:R-:W4:Y:S01]  /*8800*/  LDL.LU R4, [R1+0x58] ;  /* 0x0000580001047983 */ /* 0x000f220000300800 */
[----:B0-----:R-:W-:Y:S01]  /*8810*/  PRMT R99, RZ, 0x5410, R51 ;  /* 0x00005410ff637816 */ /* 0x001fe20000000033 */
[----:B------:R-:W-:-:S04]  /*8820*/  FADD.FTZ R149, R97, R149 ;  /* 0x0000009561957221 */ /* 0x000fc80000010000 */
[----:B------:R-:W-:-:S04]  /*8830*/  FMUL.FTZ R97, R35, R99 ;  /* 0x0000006323617220 */ /* 0x000fc80000410000 */
[C---:B------:R-:W-:Y:S02]  /*8840*/  FFMA.FTZ R97, R2.reuse, -R97, R129 ;  /* 0x8000006102617223 */ /* 0x040fe40000010081 */
[----:B------:R-:W-:Y:S02]  /*8850*/  FMUL.FTZ R2, R2, R109 ;  /* 0x0000006d02027220 */ /* 0x000fe40000410000 */
[----:B------:R-:W-:Y:S01]  /*8860*/  FADD.FTZ R148, R100, R148 ;  /* 0x0000009464947221 */ /* 0x000fe20000010000 */
[----:B------:R-:W-:Y:S01]  /*8870*/  PRMT R100, RZ, 0x5410, R50 ;  /* 0x00005410ff647816 */ /* 0x000fe20000000032 */
[----:B------:R-:W-:-:S04]  /*8880*/  FMUL.FTZ R3, R109, UR43 ;  /* 0x0000002b6d037c20 */ /* 0x000fc80008410000 */
[----:B------:R-:W-:-:S04]  /*8890*/  FMUL.FTZ R3, R97, R3 ;  /* 0x0000000361037220 */ /* 0x000fc80000410000 */
[-C--:B------:R-:W-:Y:S02]  /*88a0*/  FFMA.FTZ R3, R99, R2.reuse, R3 ;  /* 0x0000000263037223 */ /* 0x080fe40000010003 */
[----:B---3--:R-:W-:-:S05]  /*88b0*/  FFMA.FTZ R101, R35, R2, R101 ;  /* 0x0000000223657223 */ /* 0x008fca0000010065 */
[----:B------:R0:W-:Y:S01]  /*88c0*/  STL [R1+0x2c], R101 ;  /* 0x00002c6501007387 */ /* 0x0001e20000100800 */
[----:B------:R-:W-:Y:S02]  /*88d0*/  FMUL.FTZ R2, R110, UR43 ;  /* 0x0000002b6e027c20 */ /* 0x000fe40008410000 */
[----:B0-----:R-:W-:-:S04]  /*88e0*/  FMUL.FTZ R101, R34, R100 ;  /* 0x0000006422657220 */ /* 0x001fc80000410000 */
[C---:B------:R-:W-:Y:S02]  /*88f0*/  FFMA.FTZ R101, R0.reuse, -R101, R130 ;  /* 0x8000006500657223 */ /* 0x040fe40000010082 */
[----:B------:R-:W-:Y:S02]  /*8900*/  FMUL.FTZ R0, R0, R110 ;  /* 0x0000006e00007220 */ /* 0x000fe40000410000 */
[----:B------:R-:W-:-:S04]  /*8910*/  FMUL.FTZ R2, R101, R2 ;  /* 0x0000000265027220 */ /* 0x000fc80000410000 */
[----:B------:R-:W-:Y:S02]  /*8920*/  FFMA.FTZ R2, R100, R0, R2 ;  /* 0x0000000064027223 */ /* 0x000fe40000010002 */
[----:B------:R-:W-:Y:S02]  /*8930*/  FMUL.FTZ R13, R13, R29 ;  /* 0x0000001d0d0d7220 */ /* 0x000fe40000410000 */
[----:B------:R-:W-:Y:S02]  /*8940*/  FMUL.FTZ R29, R29, UR43 ;  /* 0x0000002b1d1d7c20 */ /* 0x000fe40008410000 */
[----:B------:R-:W-:Y:S01]  /*8950*/  FADD.FTZ R157, R2, R157 ;  /* 0x0000009d029d7221 */ /* 0x000fe20000010000 */
[----:B------:R-:W-:Y:S01]  /*8960*/  PRMT R2, RZ, 0x5410, R49 ;  /* 0x00005410ff027816 */ /* 0x000fe20000000031 */
[----:B------:R-:W-:Y:S02]  /*8970*/  FMUL.FTZ R15, R15, R20 ;  /* 0x000000140f0f7220 */ /* 0x000fe40000410000 */
[----:B------:R-:W-:-:S02]  /*8980*/  FMUL.FTZ R20, R20, UR43 ;  /* 0x0000002b14147c20 */ /* 0x000fc40008410000 */
[----:B------:R-:W-:Y:S02]  /*8990*/  FMUL.FTZ R85, R85, R29 ;  /* 0x0000001d55557220 */ /* 0x000fe40000410000 */
[----:B-----5:R-:W-:Y:S02]  /*89a0*/  FFMA.FTZ R103, R34, R0, R103 ;  /* 0x0000000022677223 */ /* 0x020fe40000010067 */
[----:B------:R-:W-:Y:S02]  /*89b0*/  FMUL.FTZ R0, R33, R2 ;  /* 0x0000000221007220 */ /* 0x000fe40000410000 */
[----:B------:R-:W-:Y:S02]  /*89c0*/  FMUL.FTZ R20, R84, R20 ;  /* 0x0000001454147220 */ /* 0x000fe40000410000 */
[----:B------:R-:W-:Y:S02]  /*89d0*/  FADD.FTZ R155, R3, R155 ;  /* 0x0000009b039b7221 */ /* 0x000fe40000010000 */
[----:B------:R-:W-:-:S02]  /*89e0*/  FFMA.FTZ R0, R5, -R0, R131 ;  /* 0x8000000005007223 */ /* 0x000fc40000010083 */
[----:B------:R-:W-:Y:S02]  /*89f0*/  FMUL.FTZ R3, R111, UR43 ;  /* 0x0000002b6f037c20 */ /* 0x000fe40008410000 */
[----:B------:R-:W-:Y:S02]  /*8a00*/  FMUL.FTZ R5, R5, R111 ;  /* 0x0000006f05057220 */ /* 0x000fe40000410000 */
[----:B------:R-:W-:Y:S02]  /*8a10*/  FMUL.FTZ R3, R0, R3 ;  /* 0x0000000300037220 */ /* 0x000fe40000410000 */
[----:B------:R-:W-:Y:S01]  /*8a20*/  FMUL.FTZ R111, R33, R111 ;  /* 0x0000006f216f7220 */ /* 0x000fe20000410000 */
[----:B------:R-:W-:Y:S01]  /*8a30*/  STL [R1+0x28], R103 ;  /* 0x0000286701007387 */ /* 0x000fe20000100800 */
[----:B------:R-:W-:Y:S02]  /*8a40*/  FFMA.FTZ R3, R2, R5, R3 ;  /* 0x0000000502037223 */ /* 0x000fe40000010003 */
[----:B------:R-:W-:-:S02]  /*8a50*/  FMUL.FTZ R22, R38, R22 ;  /* 0x0000001626167220 */ /* 0x000fc40000410000 */
[----:B------:R-:W-:Y:S02]  /*8a60*/  FADD.FTZ R147, R27, R147 ;  /* 0x000000931b937221 */ /* 0x000fe40000010000 */
[----:B------:R-:W-:Y:S02]  /*8a70*/  FADD.FTZ R138, R3, R138 ;  /* 0x0000008a038a7221 */ /* 0x000fe40000010000 */
[----:B------:R-:W-:Y:S02]  /*8a80*/  FMUL.FTZ R107, R37, R107 ;  /* 0x0000006b256b7220 */ /* 0x000fe40000410000 */
[----:B------:R-:W-:Y:S02]  /*8a90*/  FFMA.FTZ R7, R23, R22, R7 ;  /* 0x0000001617077223 */ /* 0x000fe40000010007 */
[----:B------:R-:W-:Y:S02]  /*8aa0*/  FMUL.FTZ R30, R14, R30 ;  /* 0x0000001e0e1e7220 */ /* 0x000fe40000410000 */
[----:B------:R-:W-:-:S02]  /*8ab0*/  FMUL.FTZ R32, R19, R32 ;  /* 0x0000002013207220 */ /* 0x000fc40000410000 */
[----:B------:R-:W-:Y:S02]  /*8ac0*/  FMUL.FTZ R80, R82, R80 ;  /* 0x0000005052507220 */ /* 0x000fe40000410000 */
[----:B------:R-:W-:Y:S02]  /*8ad0*/  FMUL.FTZ R108, R36, R108 ;  /* 0x0000006c246c7220 */ /* 0x000fe40000410000 */
[----:B------:R-:W-:Y:S02]  /*8ae0*/  FFMA.FTZ R7, R86, R107, R7 ;  /* 0x0000006b56077223 */ /* 0x000fe40000010007 */
[----:B------:R-:W-:Y:S02]  /*8af0*/  FMUL.FTZ R109, R35, R109 ;  /* 0x0000006d236d7220 */ /* 0x000fe40000410000 */
[----:B------:R-:W-:Y:S02]  /*8b00*/  FFMA.FTZ R7, R96, R108, R7 ;  /* 0x0000006c60077223 */ /* 0x000fe40000010007 */
[----:B--2---:R-:W-:-:S02]  /*8b10*/  FFMA.FTZ R102, R33, R5, R102 ;  /* 0x0000000521667223 */ /* 0x004fc40000010066 */
[-C--:B----4-:R-:W-:Y:S02]  /*8b20*/  FFMA.FTZ R6, R45, R13.reuse, R6 ;  /* 0x0000000d2d067223 */ /* 0x090fe40000010006 */
[C---:B------:R-:W-:Y:S02]  /*8b30*/  FFMA.FTZ R13, R83.reuse, R13, R85 ;  /* 0x0000000d530d7223 */ /* 0x040fe40000010055 */
[----:B------:R-:W-:Y:S02]  /*8b40*/  FMUL.FTZ R83, R83, R12 ;  /* 0x0000000c53537220 */ /* 0x000fe40000410000 */
[----:B------:R-:W-:Y:S02]  /*8b50*/  FFMA.FTZ R12, R82, R15, R20 ;  /* 0x0000000f520c7223 */ /* 0x000fe40000010014 */
[----:B------:R-:W-:Y:S02]  /*8b60*/  FMUL.FTZ R20, R16, R31 ;  /* 0x0000001f10147220 */ /* 0x000fe40000410000 */
[----:B------:R-:W-:-:S02]  /*8b70*/  FMUL.FTZ R16, R31, UR43 ;  /* 0x0000002b1f107c20 */ /* 0x000fc40008410000 */
[----:B------:R-:W-:Y:S02]  /*8b80*/  FFMA.FTZ R4, R46, R15, R4 ;  /* 0x0000000f2e047223 */ /* 0x000fe40000010004 */
[----:B------:R-:W-:Y:S02]  /*8b90*/  FMUL.FTZ R16, R21, R16 ;  /* 0x0000001015107220 */ /* 0x000fe40000410000 */
[----:B------:R-:W-:Y:S01]  /*8ba0*/  IMAD.SHL.U32 R21, R95, 0x10, RZ ;  /* 0x000000105f157824 */ /* 0x000fe200078e00ff */
[----:B------:R-:W-:Y:S01]  /*8bb0*/  STL [R1+0x24], R102 ;  /* 0x0000246601007387 */ /* 0x000fe20000100800 */
[----:B------:R-:W-:-:S03]  /*8bc0*/  FMUL.FTZ R5, R2, R111 ;  /* 0x0000006f02057220 */ /* 0x000fc60000410000 */
[----:B------:R0:W-:Y:S01]  /*8bd0*/  STL [R1+0x54], R6 ;  /* 0x0000540601007387 */ /* 0x0001e20000100800 */
[C---:B------:R-:W-:Y:S02]  /*8be0*/  IADD3 R2, R21.reuse, 0x1, RZ ;  /* 0x0000000115027810 */ /* 0x040fe40007ffe0ff */
[----:B------:R-:W-:Y:S01]  /*8bf0*/  IADD3 R3, R21, 0x2, RZ ;  /* 0x0000000215037810 */ /* 0x000fe20007ffe0ff */
[----:B------:R-:W2:Y:S04]  /*8c00*/  LDL R29, [R1+0x20] ;  /* 0x00002000011d7983 */ /* 0x000ea80000100800 */
[----:B------:R-:W3:Y:S01]  /*8c10*/  LDL R27, [R1+0x1c] ;  /* 0x00001c00011b7983 */ /* 0x000ee20000100800 */
[----:B------:R-:W-:-:S03]  /*8c20*/  LEA.HI.SX32 R2, R2, R21, 0x1b ;  /* 0x0000001502027211 */ /* 0x000fc600078fdaff */
[----:B------:R1:W-:Y:S01]  /*8c30*/  STL [R1+0x58], R4 ;  /* 0x0000580401007387 */ /* 0x0003e20000100800 */
[-C--:B0-----:R-:W-:Y:S02]  /*8c40*/  LEA.HI.SX32 R6, R21, R21.reuse, 0x1b ;  /* 0x0000001515067211 */ /* 0x081fe400078fdaff */
[-C--:B------:R-:W-:Y:S02]  /*8c50*/  LEA.HI.SX32 R3, R3, R21.reuse, 0x1b ;  /* 0x0000001503037211 */ /* 0x080fe400078fdaff */
[----:B-1----:R-:W-:Y:S01]  /*8c60*/  IADD3 R4, R21, 0x3, RZ ;  /* 0x0000000315047810 */ /* 0x002fe20007ffe0ff */
[----:B------:R-:W-:Y:S03]  /*8c70*/  STS [R6.X4+0x2100], R30 ;  /* 0x0021001e06007388 */ /* 0x000fe60000004800 */
[----:B------:R-:W-:Y:S01]  /*8c80*/  LEA.HI.SX32 R4, R4, R21, 0x1b ;  /* 0x0000001504047211 */ /* 0x000fe200078fdaff */
[----:B------:R-:W-:Y:S01]  /*8c90*/  STS [R2.X4+0x2104], R32 ;  /* 0x0021042002007388 */ /* 0x000fe20000004800 */
[----:B------:R-:W-:-:S03]  /*8ca0*/  FMUL.FTZ R15, R34, R110 ;  /* 0x0000006e220f7220 */ /* 0x000fc60000410000 */
[----:B------:R-:W-:Y:S04]  /*8cb0*/  STS [R3.X4+0x2108], R80 ;  /* 0x0021085003007388 */ /* 0x000fe80000004800 */
[----:B------:R-:W-:Y:S04]  /*8cc0*/  STS [R4.X4+0x210c], R83 ;  /* 0x00210c5304007388 */ /* 0x000fe80000004800 */
[----:B------:R0:W-:Y:S01]  /*8cd0*/  STS [R6.X4+0x2120], R8 ;  /* 0x0021200806007388 */ /* 0x0001e20000004800 */
[----:B------:R-:W-:-:S03]  /*8ce0*/  FMUL.FTZ R100, R100, R15 ;  /* 0x0000000f64647220 */ /* 0x000fc60000410000 */
[----:B------:R1:W-:Y:S04]  /*8cf0*/  STS [R6.X4+0x211c], R9 ;  /* 0x00211c0906007388 */ /* 0x0003e80000004800 */
[----:B------:R-:W4:Y:S01]  /*8d00*/  LDL R110, [R1+0x18] ;  /* 0x00001800016e7983 */ /* 0x000f220000100800 */
[----:B0-----:R-:W-:-:S03]  /*8d10*/  FFMA.FTZ R8, R97, R109, R7 ;  /* 0x0000006d61087223 */ /* 0x001fc60000010007 */
[----:B------:R0:W-:Y:S01]  /*8d20*/  STS [R6.X4+0x2138], R100 ;  /* 0x0021386406007388 */ /* 0x0001e20000004800 */
[----:B------:R-:W-:-:S03]  /*8d30*/  FFMA.FTZ R15, R101, R15, R8 ;  /* 0x0000000f650f7223 */ /* 0x000fc60000010008 */
[----:B-1----:R-:W5:Y:S04]  /*8d40*/  LDL R9, [R1+0xc] ;  /* 0x00000c0001097983 */ /* 0x002f680000100800 */
[----:B------:R-:W5:Y:S04]  /*8d50*/  LDL R8, [R1+0x8] ;  /* 0x0000080001087983 */ /* 0x000f680000100800 */
[----:B0-----:R-:W5:Y:S04]  /*8d60*/  LDL R100, [R1+0x14] ;  /* 0x0000140001647983 */ /* 0x001f680000100800 */
[----:B------:R-:W5:Y:S04]  /*8d70*/  LDL R7, [R1+0x4] ;  /* 0x0000040001077983 */ /* 0x000f680000100800 */
[----:B------:R0:W-:Y:S04]  /*8d80*/  STS [R6.X4+0x213c], R5 ;  /* 0x00213c0506007388 */ /* 0x0001e80000004800 */
[----:B0-----:R-:W5:Y:S04]  /*8d90*/  LDL R5, [R1] ;  /* 0x0000000001057983 */ /* 0x001f680000100800 */
[----:B------:R0:W-:Y:S04]  /*8da0*/  STS [R6.X4+0x2114], R11 ;  /* 0x0021140b06007388 */ /* 0x0001e80000004800 */
[----:B0-----:R-:W5:Y:S01]  /*8db0*/  LDL R11, [R1+0x10] ;  /* 0x00001000010b7983 */ /* 0x001f620000100800 */
[----:B------:R-:W-:-:S02]  /*8dc0*/  FMUL.FTZ R25, R25, R22 ;  /* 0x0000001619197220 */ /* 0x000fc40000410000 */
[----:B------:R-:W-:Y:S02]  /*8dd0*/  FMUL.FTZ R26, R26, R107 ;  /* 0x0000006b1a1a7220 */ /* 0x000fe40000410000 */
[----:B------:R-:W-:Y:S02]  /*8de0*/  FMUL.FTZ R87, R87, R108 ;  /* 0x0000006c57577220 */ /* 0x000fe40000410000 */
[----:B------:R-:W-:Y:S01]  /*8df0*/  FMUL.FTZ R99, R99, R109 ;  /* 0x0000006d63637220 */ /* 0x000fe20000410000 */
[----:B------:R-:W-:Y:S04]  /*8e00*/  STS [R6.X4+0x2110], R28 ;  /* 0x0021101c06007388 */ /* 0x000fe80000004800 */
[----:B------:R-:W-:Y:S04]  /*8e10*/  STS [R6.X4+0x2118], R10 ;  /* 0x0021180a06007388 */ /* 0x000fe80000004800 */
[----:B------:R-:W-:Y:S04]  /*8e20*/  STS [R6.X4+0x2124], R24 ;  /* 0x0021241806007388 */ /* 0x000fe80000004800 */
[----:B------:R-:W-:Y:S04]  /*8e30*/  STS [R6.X4+0x2128], R25 ;  /* 0x0021281906007388 */ /* 0x000fe80000004800 */
[----:B------:R-:W-:Y:S04]  /*8e40*/  STS [R6.X4+0x212c], R26 ;  /* 0x00212c1a06007388 */ /* 0x000fe80000004800 */
[----:B------:R-:W-:Y:S04]  /*8e50*/  STS [R6.X4+0x2130], R87 ;  /* 0x0021305706007388 */ /* 0x000fe80000004800 */
[----:B------:R0:W-:Y:S01]  /*8e60*/  STS [R6.X4+0x2134], R99 ;  /* 0x0021346306007388 */ /* 0x0001e20000004800 */
[----:B------:R-:W-:-:S02]  /*8e70*/  IADD3 R109, R95, 0x100, RZ ;  /* 0x000001005f6d7810 */ /* 0x000fc40007ffe0ff */
[C---:B------:R-:W-:Y:S02]  /*8e80*/  IADD3 R108, R95.reuse, 0x180, RZ ;  /* 0x000001805f6c7810 */ /* 0x040fe40007ffe0ff */
[C---:B------:R-:W-:Y:S02]  /*8e90*/  IADD3 R106, R95.reuse, 0x200, RZ ;  /* 0x000002005f6a7810 */ /* 0x040fe40007ffe0ff */
[C---:B------:R-:W-:Y:S02]  /*8ea0*/  IADD3 R105, R95.reuse, 0x280, RZ ;  /* 0x000002805f697810 */ /* 0x040fe40007ffe0ff */
[C---:B------:R-:W-:Y:S02]  /*8eb0*/  IADD3 R104, R95.reuse, 0x300, RZ ;  /* 0x000003005f687810 */ /* 0x040fe40007ffe0ff */
[C---:B0-----:R-:W-:Y:S02]  /*8ec0*/  IADD3 R99, R95.reuse, 0x80, RZ ;  /* 0x000000805f637810 */ /* 0x041fe40007ffe0ff */
        /* <DEDUP_REMOVED lines=8> */
[C---:B------:R-:W-:Y:S02]  /*8f50*/  IADD3 R83, R95.reuse, 0x780, RZ ;  /* 0x000007805f537810 */ /* 0x040fe40007ffe0ff */
[-C--:B------:R-:W-:Y:S01]  /*8f60*/  LEA.HI.SX32 R10, R95, R95.reuse, 0x1b ;  /* 0x0000005f5f0a7211 */ /* 0x080fe200078fdaff */
[----:B------:R-:W-:Y:S01]  /*8f70*/  BAR.SYNC.DEFER_BLOCKING 0x0 ;  /* 0x0000000000007b1d */ /* 0x000fe20000010000 */
[-C--:B------:R-:W-:Y:S02]  /*8f80*/  LEA.HI.SX32 R99, R99, R95.reuse, 0x1b ;  /* 0x0000005f63637211 */ /* 0x080fe400078fdaff */
[-C--:B------:R-:W-:Y:S02]  /*8f90*/  LEA.HI.SX32 R109, R109, R95.reuse, 0x1b ;  /* 0x0000005f6d6d7211 */ /* 0x080fe400078fdaff */
[----:B------:R-:W-:-:S02]  /*8fa0*/  LEA.HI.SX32 R108, R108, R95, 0x1b ;  /* 0x0000005f6c6c7211 */ /* 0x000fc400078fdaff */
[-C--:B------:R-:W-:Y:S02]  /*8fb0*/  LEA.HI.SX32 R106, R106, R95.reuse, 0x1b ;  /* 0x0000005f6a6a7211 */ /* 0x080fe400078fdaff */
[-C--:B------:R-:W-:Y:S02]  /*8fc0*/  LEA.HI.SX32 R105, R105, R95.reuse, 0x1b ;  /* 0x0000005f69697211 */ /* 0x080fe400078fdaff */
[-C--:B------:R-:W-:Y:S02]  /*8fd0*/  LEA.HI.SX32 R104, R104, R95.reuse, 0x1b ;  /* 0x0000005f68687211 */ /* 0x080fe400078fdaff */
[-C--:B------:R-:W-:Y:S02]  /*8fe0*/  LEA.HI.SX32 R103, R103, R95.reuse, 0x1b ;  /* 0x0000005f67677211 */ /* 0x080fe400078fdaff */
[-C--:B------:R-:W-:Y:S02]  /*8ff0*/  LEA.HI.SX32 R102, R102, R95.reuse, 0x1b ;  /* 0x0000005f66667211 */ /* 0x080fe400078fdaff */
[----:B------:R-:W-:-:S02]  /*9000*/  LEA.HI.SX32 R101, R101, R95, 0x1b ;  /* 0x0000005f65657211 */ /* 0x000fc400078fdaff */
[-C--:B------:R-:W-:Y:S02]  /*9010*/  LEA.HI.SX32 R96, R96, R95.reuse, 0x1b ;  /* 0x0000005f60607211 */ /* 0x080fe400078fdaff */
[-C--:B------:R-:W-:Y:S02]  /*9020*/  LEA.HI.SX32 R87, R87, R95.reuse, 0x1b ;  /* 0x0000005f57577211 */ /* 0x080fe400078fdaff */
[-C--:B------:R-:W-:Y:S01]  /*9030*/  LEA.HI.SX32 R86, R86, R95.reuse, 0x1b ;  /* 0x0000005f56567211 */ /* 0x080fe200078fdaff */
[----:B------:R-:W-:Y:S01]  /*9040*/  FADD.FTZ R146, R81, R146 ;  /* 0x0000009251927221 */ /* 0x000fe20000010000 */
[-C--:B------:R-:W-:Y:S01]  /*9050*/  LEA.HI.SX32 R85, R85, R95.reuse, 0x1b ;  /* 0x0000005f55557211 */ /* 0x080fe200078fdaff */
[----:B------:R-:W0:Y:S01]  /*9060*/  LDS R107, [R10.X4+0x2100] ;  /* 0x002100000a6b7984 */ /* 0x000e220000004800 */
[-C--:B------:R-:W-:Y:S02]  /*9070*/  LEA.HI.SX32 R84, R84, R95.reuse, 0x1b ;  /* 0x0000005f54547211 */ /* 0x080fe400078fdaff */
[----:B------:R-:W-:Y:S01]  /*9080*/  LEA.HI.SX32 R83, R83, R95, 0x1b ;  /* 0x0000005f53537211 */ /* 0x000fe200078fdaff */
[----:B------:R-:W1:Y:S01]  /*9090*/  LDS R97, [R99.X4+0x2300] ;  /* 0x0023000063617984 */ /* 0x000e620000004800 */
[----:B------:R-:W-:-:S03]  /*90a0*/  UIMAD UR34, UR13, UR34, URZ ;  /* 0x000000220d2272a4 */ /* 0x000fc6000f8e023f */
        /* <DEDUP_REMOVED lines=11> */
[----:B------:R-:W0:Y:S01]  /*9160*/  LDS R82, [R83.X4+0x3f00] ;  /* 0x003f000053527984 */ /* 0x000e220000004800 */
[----:B------:R-:W-:-:S02]  /*9170*/  UIMAD UR34, UR12, UR35, UR34 ;  /* 0x000000230c2272a4 */ /* 0x000fc4000f8e0222 */
[----:B------:R-:W-:-:S04]  /*9180*/  UIMAD UR36, UR13, UR36, URZ ;  /* 0x000000240d2472a4 */ /* 0x000fc8000f8e023f */
[----:B------:R-:W-:Y:S01]  /*9190*/  UIMAD UR36, UR12, UR37, UR36 ;  /* 0x000000250c2472a4 */ /* 0x000fe2000f8e0224 */
        /* <DEDUP_REMOVED lines=8> */
[----:B--2---:R-:W-:Y:S02]  /*9220*/  FMUL.FTZ R134, R29, R134 ;  /* 0x000000861d867220 */ /* 0x004fe40000410000 */
[----:B------:R-:W2:Y:S01]  /*9230*/  LDS R29, [R101.X4+0x3300] ;  /* 0x00330000651d7984 */ /* 0x000ea20000004800 */
[----:B---3--:R-:W-:-:S03]  /*9240*/  FMUL.FTZ R135, R27, R135 ;  /* 0x000000871b877220 */ /* 0x008fc60000410000 */
[----:B------:R-:W3:Y:S04]  /*9250*/  LDS R27, [R103.X4+0x2f00] ;  /* 0x002f0000671b7984 */ /* 0x000ee80000004800 */
[----:B------:R-:W-:Y:S04]  /*9260*/  STS [R6.X4+0x4200], R134 ;  /* 0x0042008606007388 */ /* 0x000fe80000004800 */
[----:B------:R0:W-:Y:S02]  /*9270*/  STS [R2.X4+0x4204], R135 ;  /* 0x0042048702007388 */ /* 0x0001e40000004800 */
[----:B0-----:R-:W-:Y:S01]  /*9280*/  MOV R2, UR12 ;  /* 0x0000000c00027c02 */ /* 0x001fe20008000f00 */
[----:B----4-:R-:W-:-:S02]  /*9290*/  FMUL.FTZ R141, R110, R141 ;  /* 0x0000008d6e8d7220 */ /* 0x010fc40000410000 */
[----:B-----5:R-:W-:Y:S02]  /*92a0*/  FMUL.FTZ R121, R9, R121 ;  /* 0x0000007909797220 */ /* 0x020fe40000410000 */
[----:B------:R-:W-:Y:S02]  /*92b0*/  IMAD.MOV.U32 R9, RZ, RZ, RZ ;  /* 0x000000ffff097224 */ /* 0x000fe400078e00ff */
[----:B------:R-:W-:Y:S02]  /*92c0*/  FMUL.FTZ R122, R8, R122 ;  /* 0x0000007a087a7220 */ /* 0x000fe40000410000 */
[----:B------:R-:W-:Y:S01]  /*92d0*/  IMAD.MOV.U32 R8, RZ, RZ, R95 ;  /* 0x000000ffff087224 */ /* 0x000fe200078e005f */
[----:B------:R0:W-:Y:S01]  /*92e0*/  STS [R3.X4+0x4208], R141 ;  /* 0x0042088d03007388 */ /* 0x0001e20000004800 */
[----:B------:R-:W-:Y:S02]  /*92f0*/  FMUL.FTZ R119, R100, R119 ;  /* 0x0000007764777220 */ /* 0x000fe40000410000 */
[----:B0-----:R-:W-:-:S05]  /*9300*/  IMAD.WIDE.U32 R2, R2, c[0x0][0x298], R8 ;  /* 0x0000a60002027a25 */ /* 0x001fca00078e0008 */
[----:B------:R-:W-:Y:S01]  /*9310*/  IADD3 R3, R3, UR34, RZ ;  /* 0x0000002203037c10 */ /* 0x000fe2000fffe0ff */
[----:B------:R-:W-:Y:S01]  /*9320*/  ULDC.64 UR34, c[0x0][0x2a0] ;  /* 0x0000a80000227ab9 */ /* 0x000fe20000000a00 */
[----:B------:R-:W-:Y:S01]  /*9330*/  FMUL.FTZ R123, R7, R123 ;  /* 0x0000007b077b7220 */ /* 0x000fe20000410000 */
[----:B------:R-:W-:Y:S01]  /*9340*/  UIMAD UR34, UR15, UR34, URZ ;  /* 0x000000220f2272a4 */ /* 0x000fe2000f8e023f */
[----:B------:R-:W-:Y:S01]  /*9350*/  IMAD.U32 R7, RZ, RZ, UR14 ;  /* 0x0000000eff077e24 */ /* 0x000fe2000f8e00ff */
[----:B------:R0:W-:Y:S02]  /*9360*/  STS [R4.X4+0x420c], R119 ;  /* 0x00420c7704007388 */ /* 0x0001e40000004800 */
[----:B------:R-:W-:Y:S01]  /*9370*/  UIMAD UR34, UR14, UR35, UR34 ;  /* 0x000000230e2272a4 */ /* 0x000fe2000f8e0222 */
[----:B------:R-:W-:Y:S01]  /*9380*/  IMAD.WIDE.U32 R2, R7, c[0x0][0x2a0], R2 ;  /* 0x0000a80007027a25 */ /* 0x000fe200078e0002 */
[----:B------:R-:W-:-:S03]  /*9390*/  MOV R100, UR27 ;  /* 0x0000001b00647c02 */ /* 0x000fc60008000f00 */
[----:B------:R-:W-:Y:S02]  /*93a0*/  FMUL.FTZ R124, R5, R124 ;  /* 0x0000007c057c7220 */ /* 0x000fe40000410000 */
[----:B0-----:R-:W-:Y:S01]  /*93b0*/  IMAD.U32 R4, RZ, RZ, UR12 ;  /* 0x0000000cff047e24 */ /* 0x001fe2000f8e00ff */
[----:B------:R-:W-:-:S03]  /*93c0*/  IADD3 R110, R3, UR34, RZ ;  /* 0x00000022036e7c10 */ /* 0x000fc6000fffe0ff */
[----:B------:R-:W-:Y:S01]  /*93d0*/  IMAD.WIDE.U32 R4, R4, c[0x0][0x2b8], R8 ;  /* 0x0000ae0004047a25 */ /* 0x000fe200078e0008 */
[----:B------:R-:W-:Y:S02]  /*93e0*/  IADD3 R8, P0, R2, UR27, RZ ;  /* 0x0000001b02087c10 */ /* 0x000fe4000ff1e0ff */
[----:B------:R-:W-:Y:S02]  /*93f0*/  IADD3 R100, -R100, c[0x0][0x168], -R95 ;  /* 0x00005a0064647a10 */ /* 0x000fe40007ffe95f */
[----:B------:R-:W-:Y:S01]  /*9400*/  IADD3 R5, R5, UR36, RZ ;  /* 0x0000002405057c10 */ /* 0x000fe2000fffe0ff */
[----:B------:R-:W-:Y:S01]  /*9410*/  ULDC.64 UR36, c[0x0][0x2c0] ;  /* 0x0000b00000247ab9 */ /* 0x000fe20000000a00 */
[----:B------:R-:W-:Y:S01]  /*9420*/  IADD3.X R9, R110, UR28, RZ, P0, !PT ;  /* 0x0000001c6e097c10 */ /* 0x000fe200087fe4ff */
[----:B------:R-:W-:Y:S01]  /*9430*/  UIMAD UR36, UR15, UR36, URZ ;  /* 0x000000240f2472a4 */ /* 0x000fe2000f8e023f */
[----:B------:R-:W-:Y:S01]  /*9440*/  ISETP.GE.AND P0, PT, R100, 0x1, PT ;  /* 0x000000016400780c */ /* 0x000fe20003f06270 */
[----:B------:R-:W-:-:S02]  /*9450*/  IMAD.U32 R7, RZ, RZ, UR14 ;  /* 0x0000000eff077e24 */ /* 0x000fc4000f8e00ff */
[----:B------:R-:W-:Y:S01]  /*9460*/  FMUL.FTZ R120, R11, R120 ;  /* 0x000000780b787220 */ /* 0x000fe20000410000 */
[----:B------:R-:W-:Y:S01]  /*9470*/  UIMAD UR36, UR14, UR37, UR36 ;  /* 0x000000250e2472a4 */ /* 0x000fe2000f8e0224 */
[----:B------:R-:W-:Y:S01]  /*9480*/  IMAD.WIDE.U32 R4, R7, c[0x0][0x2c0], R4 ;  /* 0x0000b00007047a25 */ /* 0x000fe200078e0004 */
[----:B------:R-:W-:Y:S01]  /*9490*/  STS [R6.X4+0x4214], R121 ;  /* 0x0042147906007388 */ /* 0x000fe20000004800 */
[----:B------:R-:W-:Y:S03]  /*94a0*/  BSSY B0, `(.L_x_992) ;  /* 0x0000026000007945 */ /* 0x000fe60003800000 */
[----:B------:R-:W-:Y:S01]  /*94b0*/  STS [R6.X4+0x4210], R120 ;  /* 0x0042107806007388 */ /* 0x000fe20000004800 */
[----:B------:R-:W-:-:S03]  /*94c0*/  IADD3 R111, R5, UR36, RZ ;  /* 0x00000024056f7c10 */ /* 0x000fc6000fffe0ff */
        /* <DEDUP_REMOVED lines=9> */
[----:B------:R0:W-:Y:S01]  /*9560*/  STS [R6.X4+0x423c], R131 ;  /* 0x00423c8306007388 */ /* 0x0001e20000004800 */
[----:B------:R-:W-:-:S02]  /*9570*/  FMUL.FTZ R17, R17, R98 ;  /* 0x0000006211117220 */ /* 0x000fc40000410000 */
[----:B------:R-:W-:Y:S01]  /*9580*/  FMUL.FTZ R98, R98, UR43 ;  /* 0x0000002b62627c20 */ /* 0x000fe20008410000 */
[----:B------:R-:W-:Y:S01]  /*9590*/  BAR.SYNC.DEFER_BLOCKING 0x0 ;  /* 0x0000000000007b1d */ /* 0x000fe20000010000 */
[----:B0-----:R-:W-:-:S04]  /*95a0*/  IADD3 R6, P1, R4, UR27, RZ ;  /* 0x0000001b04067c10 */ /* 0x001fc8000ff3e0ff */
[----:B------:R-:W-:Y:S01]  /*95b0*/  IADD3.X R7, R111, UR28, RZ, P1, !PT ;  /* 0x0000001c6f077c10 */ /* 0x000fe20008ffe4ff */
[----:B------:R-:W-:Y:S05]  /*95c0*/  @!P0 BRA `(.L_x_993) ;  /* 0x0000013000008947 */ /* 0x000fea0003800000 */
[----:B-123--:R0:W1:Y:S01]  /*95d0*/  LDS R119, [R10.X4+0x4200] ;  /* 0x004200000a777984 */ /* 0x00e0620000004800 */
[----:B------:R-:W-:Y:S01]  /*95e0*/  ULDC.64 UR34, c[0x0][0x2b0] ;  /* 0x0000ac0000227ab9 */ /* 0x000fe20000000a00 */
[----:B------:R-:W-:Y:S01]  /*95f0*/  IMAD.U32 R11, RZ, RZ, UR7 ;  /* 0x00000007ff0b7e24 */ /* 0x000fe2000f8e00ff */
[----:B------:R-:W-:-:S03]  /*9600*/  UIMAD UR34, UR42, UR34, URZ ;  /* 0x000000222a2272a4 */ /* 0x000fc6000f8e023f */
[----:B------:R-:W-:Y:S01]  /*9610*/  IMAD.WIDE.U32 R8, R11, c[0x0][0x2b0], R8 ;  /* 0x0000ac000b087a25 */ /* 0x000fe200078e0008 */
[----:B------:R-:W-:-:S04]  /*9620*/  UIMAD UR34, UR7, UR35, UR34 ;  /* 0x00000023072272a4 */ /* 0x000fc8000f8e0222 */
[C---:B0-----:R-:W-:Y:S02]  /*9630*/  LEA R10, P0, R8.reuse, c[0x0][0x318], 0x2 ;  /* 0x0000c600080a7a11 */ /* 0x041fe400078010ff */
[----:B------:R-:W-:Y:S01]  /*9640*/  IADD3 R9, R9, UR34, RZ ;  /* 0x0000002209097c10 */ /* 0x000fe2000fffe0ff */
[----:B------:R-:W-:Y:S02]  /*9650*/  ULDC.64 UR34, c[0x0][0x2d0] ;  /* 0x0000b40000227ab9 */ /* 0x000fe40000000a00 */
[----:B------:R-:W-:Y:S01]  /*9660*/  UIMAD UR34, UR42, UR34, URZ ;  /* 0x000000222a2272a4 */ /* 0x000fe2000f8e023f */
[----:B------:R-:W-:Y:S01]  /*9670*/  LEA.HI.X R11, R8, c[0x0][0x31c], R9, 0x2, P0 ;  /* 0x0000c700080b7a11 */ /* 0x000fe200000f1409 */
[----:B------:R-:W-:Y:S02]  /*9680*/  IMAD.U32 R8, RZ, RZ, UR7 ;  /* 0x00000007ff087e24 */ /* 0x000fe4000f8e00ff */
[----:B------:R-:W-:Y:S02]  /*9690*/  UIMAD UR34, UR7, UR35, UR34 ;  /* 0x00000023072272a4 */ /* 0x000fe4000f8e0222 */
[----:B------:R-:W-:Y:S01]  /*96a0*/  IMAD.WIDE.U32 R6, R8, c[0x0][0x2d0], R6 ;  /* 0x0000b40008067a25 */ /* 0x000fe200078e0006 */
[----:B------:R0:W-:Y:S04]  /*96b0*/  RED.E.ADD.F32.FTZ.RN.STRONG.GPU [R10.64], R107 ;  /* 0x0000006b0a00798e */ /* 0x0001e8000c10e7a8 */
[----:B------:R-:W-:-:S02]  /*96c0*/  LEA R8, P0, R6, c[0x0][0x320], 0x2 ;  /* 0x0000c80006087a11 */ /* 0x000fc400078010ff */
[----:B------:R-:W-:-:S04]  /*96d0*/  IADD3 R7, R7, UR34, RZ ;  /* 0x0000002207077c10 */ /* 0x000fc8000fffe0ff */
[----:B------:R-:W-:-:S05]  /*96e0*/  LEA.HI.X R9, R6, c[0x0][0x324], R7, 0x2, P0 ;  /* 0x0000c90006097a11 */ /* 0x000fca00000f1407 */
[----:B-1----:R0:W-:Y:S02]  /*96f0*/  RED.E.ADD.F32.FTZ.RN.STRONG.GPU [R8.64], R119 ;  /* 0x000000770800798e */ /* 0x0021e4000c10e7a8 */
.L_x_993:
[----:B-123--:R-:W-:Y:S05]  /*9700*/  BSYNC B0 ;  /* 0x0000000000007941 */ /* 0x00efea0003800000 */
.L_x_992:
[----:B------:R-:W1:Y:S01]  /*9710*/  LDS R99, [R99.X4+0x4400] ;  /* 0x0044000063637984 */ /* 0x000e620000004800 */
[----:B0-----:R-:W-:Y:S01]  /*9720*/  LEA R8, P0, R2, c[0x0][0x318], 0x2 ;  /* 0x0000c60002087a11 */ /* 0x001fe200078010ff */
[----:B------:R-:W-:Y:S01]  /*9730*/  ULDC UR34, c[0x0][0x174] ;  /* 0x00005d0000227ab9 */ /* 0x000fe20000000800 */
[----:B------:R-:W-:Y:S01]  /*9740*/  LEA R6, P1, R4, c[0x0][0x320], 0x2 ;  /* 0x0000c80004067a11 */ /* 0x000fe200078210ff */
[----:B------:R-:W-:Y:S01]  /*9750*/  UIADD3 UR34, UR6, -UR34, URZ ;  /* 0x8000002206227290 */ /* 0x000fe2000fffe03f */
[----:B------:R-:W-:Y:S01]  /*9760*/  LEA.HI.X R9, R2, c[0x0][0x31c], R110, 0x2, P0 ;  /* 0x0000c70002097a11 */ /* 0x000fe200000f146e */
[----:B------:R-:W-:Y:S01]  /*9770*/  USHF.L.U64.HI UR42, UR8, 0x2, UR9 ;  /* 0x00000002082a7899 */ /* 0x000fe20008010209 */
[----:B------:R-:W-:Y:S01]  /*9780*/  ISETP.GE.AND P0, PT, R100, 0x81, PT ;  /* 0x000000816400780c */ /* 0x000fe20003f06270 */
[----:B------:R-:W-:Y:S01]  /*9790*/  UIMAD UR43, UR34, -0x800, URZ ;  /* 0xfffff800222b78a4 */ /* 0x000fe2000f8e023f */
[----:B------:R-:W-:Y:S01]  /*97a0*/  LEA.HI.X R7, R4, c[0x0][0x324], R111, 0x2, P1 ;  /* 0x0000c90004077a11 */ /* 0x000fe200008f146f */
[----:B------:R-:W-:Y:S01]  /*97b0*/  ULDC.64 UR36, c[0x0][0x2d0] ;  /* 0x0000b40000247ab9 */ /* 0x000fe20000000a00 */
[----:B------:R-:W-:Y:S01]  /*97c0*/  BSSY B0, `(.L_x_994) ;  /* 0x0000014000007945 */ /* 0x000fe20003800000 */
[----:B------:R-:W-:-:S02]  /*97d0*/  ULDC.64 UR34, c[0x0][0x2b0] ;  /* 0x0000ac0000227ab9 */ /* 0x000fc40000000a00 */
[----:B------:R-:W-:Y:S01]  /*97e0*/  USHF.L.U32 UR46, UR8, 0x2, URZ ;  /* 0x00000002082e7899 */ /* 0x000fe2000800063f */
[----:B------:R-:W-:Y:S01]  /*97f0*/  IMAD.U32 R4, RZ, RZ, UR43 ;  /* 0x0000002bff047e24 */ /* 0x000fe2000f8e00ff */
[----:B------:R-:W-:Y:S01]  /*9800*/  UIMAD UR34, UR42, UR34, URZ ;  /* 0x000000222a2272a4 */ /* 0x000fe2000f8e023f */
[----:B------:R-:W-:Y:S01]  /*9810*/  IMAD.U32 R2, RZ, RZ, UR43 ;  /* 0x0000002bff027e24 */ /* 0x000fe2000f8e00ff */
[----:B------:R-:W-:Y:S01]  /*9820*/  UIMAD UR36, UR42, UR36, URZ ;  /* 0x000000242a2472a4 */ /* 0x000fe2000f8e023f */
[----:B------:R-:W-:Y:S01]  /*9830*/  IMAD.WIDE R4, R4, 0x4, R8 ;  /* 0x0000000404047825 */ /* 0x000fe200078e0208 */
[----:B------:R-:W-:Y:S02]  /*9840*/  UIMAD UR34, UR46, UR35, UR34 ;  /* 0x000000232e2272a4 */ /* 0x000fe4000f8e0222 */
[----:B------:R-:W-:Y:S01]  /*9850*/  UIMAD UR36, UR46, UR37, UR36 ;  /* 0x000000252e2472a4 */ /* 0x000fe2000f8e0224 */
[----:B------:R-:W-:Y:S01]  /*9860*/  IMAD.WIDE R2, R2, 0x4, R6 ;  /* 0x0000000402027825 */ /* 0x000fe200078e0206 */
[----:B------:R-:W-:Y:S05]  /*9870*/  @!P0 BRA `(.L_x_995) ;  /* 0x0000008000008947 */ /* 0x000fea0003800000 */
[----:B------:R-:W-:-:S04]  /*9880*/  IMAD.U32 R10, RZ, RZ, UR46 ;  /* 0x0000002eff0a7e24 */ /* 0x000fc8000f8e00ff */
[----:B------:R-:W-:-:S05]  /*9890*/  IMAD.WIDE.U32 R4, R10, c[0x0][0x2b0], R4 ;  /* 0x0000ac000a047a25 */ /* 0x000fca00078e0004 */
[----:B------:R-:W-:-:S05]  /*98a0*/  IADD3 R5, R5, UR34, RZ ;  /* 0x0000002205057c10 */ /* 0x000fca000fffe0ff */
[----:B------:R0:W-:Y:S02]  /*98b0*/  RED.E.ADD.F32.FTZ.RN.STRONG.GPU [R4.64+-0x1e00], R97 ;  /* 0xffe200610400798e */ /* 0x0001e4000c10e7a8 */
[----:B0-----:R-:W-:-:S05]  /*98c0*/  MOV R4, UR46 ;  /* 0x0000002e00047c02 */ /* 0x001fca0008000f00 */
[----:B------:R-:W-:-:S05]  /*98d0*/  IMAD.WIDE.U32 R2, R4, c[0x0][0x2d0], R2 ;  /* 0x0000b40004027a25 */ /* 0x000fca00078e0002 */
[----:B------:R-:W-:-:S05]  /*98e0*/  IADD3 R3, R3, UR36, RZ ;  /* 0x0000002403037c10 */ /* 0x000fca000fffe0ff */
[----:B-1----:R0:W-:Y:S02]  /*98f0*/  RED.E.ADD.F32.FTZ.RN.STRONG.GPU [R2.64+-0x1e00], R99 ;  /* 0xffe200630200798e */ /* 0x0021e4000c10e7a8 */
.L_x_995:
[----:B------:R-:W-:Y:S05]  /*9900*/  BSYNC B0 ;  /* 0x0000000000007941 */ /* 0x000fea0003800000 */
.L_x_994:
[----:B------:R-:W2:Y:S01]  /*9910*/  LDS R109, [R109.X4+0x4600] ;  /* 0x004600006d6d7984 */ /* 0x000ea20000004800 */
[----:B------:R-:W-:Y:S01]  /*9920*/  USHF.L.U32 UR35, UR29, 0x2, URZ ;  /* 0x000000021d237899 */ /* 0x000fe2000800063f */
[C---:B------:R-:W-:Y:S01]  /*9930*/  ISETP.GE.AND P6, PT, R100.reuse, 0x101, PT ;  /* 0x000001016400780c */ /* 0x040fe20003fc6270 */
[----:B------:R-:W-:Y:S01]  /*9940*/  USHF.L.U64.HI UR37, UR29, 0x2, UR38 ;  /* 0x000000021d257899 */ /* 0x000fe20008010226 */
[----:B------:R-:W-:Y:S01]  /*9950*/  BSSY B0, `(.L_x_996) ;  /* 0x0000015000007945 */ /* 0x000fe20003800000 */
[----:B------:R-:W-:Y:S01]  /*9960*/  FADD.FTZ R0, R15, R0 ;  /* 0x000000000f007221 */ /* 0x000fe20000010000 */
[----:B------:R-:W-:Y:S02]  /*9970*/  ISETP.GE.AND P2, PT, R100, 0x281, PT ;  /* 0x000002816400780c */ /* 0x000fe40003f46270 */
[----:B0-----:R-:W-:Y:S02]  /*9980*/  IADD3 R2, P0, R8, UR35, RZ ;  /* 0x0000002308027c10 */ /* 0x001fe4000ff1e0ff */
[----:B------:R-:W-:Y:S01]  /*9990*/  IADD3 R4, P1, R6, UR35, RZ ;  /* 0x0000002306047c10 */ /* 0x000fe2000ff3e0ff */
[----:B------:R-:W-:Y:S01]  /*99a0*/  IMAD.U32 R6, RZ, RZ, UR46 ;  /* 0x0000002eff067e24 */ /* 0x000fe2000f8e00ff */
[----:B------:R-:W-:-:S02]  /*99b0*/  IADD3.X R3, R9, UR37, RZ, P0, !PT ;  /* 0x0000002509037c10 */ /* 0x000fc400087fe4ff */
[----:B------:R-:W-:Y:S01]  /*99c0*/  IADD3.X R5, R7, UR37, RZ, P1, !PT ;  /* 0x0000002507057c10 */ /* 0x000fe20008ffe4ff */
[----:B------:R-:W-:Y:S01]  /*99d0*/  IMAD.U32 R7, RZ, RZ, UR46 ;  /* 0x0000002eff077e24 */ /* 0x000fe2000f8e00ff */
[----:B------:R-:W-:Y:S01]  /*99e0*/  ISETP.GE.AND P0, PT, R100, 0x181, PT ;  /* 0x000001816400780c */ /* 0x000fe20003f06270 */
[----:B------:R-:W-:Y:S01]  /*99f0*/  IMAD.WIDE.U32 R2, R6, c[0x0][0x2b0], R2 ;  /* 0x0000ac0006027a25 */ /* 0x000fe200078e0002 */
[C---:B------:R-:W-:Y:S02]  /*9a00*/  ISETP.GE.AND P1, PT, R100.reuse, 0x201, PT ;  /* 0x000002016400780c */ /* 0x040fe40003f26270 */
[C---:B------:R-:W-:Y:S01]  /*9a10*/  ISETP.GE.AND P3, PT, R100.reuse, 0x301, PT ;  /* 0x000003016400780c */ /* 0x040fe20003f66270 */
[----:B------:R-:W-:Y:S01]  /*9a20*/  IMAD.WIDE.U32 R4, R7, c[0x0][0x2d0], R4 ;  /* 0x0000b40007047a25 */ /* 0x000fe200078e0004 */
[----:B------:R-:W-:Y:S02]  /*9a30*/  IADD3 R3, R3, UR34, RZ ;  /* 0x0000002203037c10 */ /* 0x000fe4000fffe0ff */
[----:B------:R-:W-:-:S02]  /*9a40*/  ISETP.GE.AND P4, PT, R100, 0x381, PT ;  /* 0x000003816400780c */ /* 0x000fc40003f86270 */
[----:B------:R-:W-:Y:S02]  /*9a50*/  IADD3 R5, R5, UR36, RZ ;  /* 0x0000002405057c10 */ /* 0x000fe4000fffe0ff */
[----:B------:R-:W-:Y:S01]  /*9a60*/  ISETP.GE.AND P5, PT, R100, 0x401, PT ;  /* 0x000004016400780c */ /* 0x000fe20003fa6270 */
[----:B------:R-:W-:Y:S07]  /*9a70*/  @!P6 BRA `(.L_x_997) ;  /* 0x000000200000e947 */ /* 0x000fee0003800000 */
[----:B------:R0:W-:Y:S04]  /*9a80*/  RED.E.ADD.F32.FTZ.RN.STRONG.GPU [R2.64+-0x1c00], R22 ;  /* 0xffe400160200798e */ /* 0x0001e8000c10e7a8 */
[----:B--2---:R0:W-:Y:S02]  /*9a90*/  RED.E.ADD.F32.FTZ.RN.STRONG.GPU [R4.64+-0x1c00], R109 ;  /* 0xffe4006d0400798e */ /* 0x0041e4000c10e7a8 */
.L_x_997:
[----:B------:R-:W-:Y:S05]  /*9aa0*/  BSYNC B0 ;  /* 0x0000000000007941 */ /* 0x000fea0003800000 */
.L_x_996:
[----:B------:R-:W3:Y:S01]  /*9ab0*/  LDS R108, [R108.X4+0x4800] ;  /* 0x004800006c6c7984 */ /* 0x000ee20000004800 */
[----:B------:R-:W-:Y:S01]  /*9ac0*/  BSSY B0, `(.L_x_998) ;  /* 0x0000004000007945 */ /* 0x000fe20003800000 */
[----:B------:R-:W-:Y:S05]  /*9ad0*/  @!P0 BRA `(.L_x_999) ;  /* 0x0000002000008947 */ /* 0x000fea0003800000 */
[----:B------:R4:W-:Y:S04]  /*9ae0*/  RED.E.ADD.F32.FTZ.RN.STRONG.GPU [R2.64+-0x1a00], R23 ;  /* 0xffe600170200798e */ /* 0x0009e8000c10e7a8 */
[----:B---3--:R4:W-:Y:S02]  /*9af0*/  RED.E.ADD.F32.FTZ.RN.STRONG.GPU [R4.64+-0x1a00], R108 ;  /* 0xffe6006c0400798e */ /* 0x0089e4000c10e7a8 */
.L_x_999:
[----:B------:R-:W-:Y:S05]  /*9b00*/  BSYNC B0 ;  /* 0x0000000000007941 */ /* 0x000fea0003800000 */
.L_x_998:
[----:B------:R0:W4:Y:S01]  /*9b10*/  LDS R7, [R106.X4+0x4a00] ;  /* 0x004a00006a077984 */ /* 0x0001220000004800 */
[----:B------:R-:W-:Y:S01]  /*9b20*/  BSSY B0, `(.L_x_1000) ;  /* 0x0000004000007945 */ /* 0x000fe20003800000 */
[----:B------:R-:W-:Y:S05]  /*9b30*/  @!P1 BRA `(.L_x_1001) ;  /* 0x0000002000009947 */ /* 0x000fea0003800000 */
[----:B------:R0:W-:Y:S04]  /*9b40*/  RED.E.ADD.F32.FTZ.RN.STRONG.GPU [R2.64+-0x1800], R24 ;  /* 0xffe800180200798e */ /* 0x0001e8000c10e7a8 */
[----:B----4-:R0:W-:Y:S02]  /*9b50*/  RED.E.ADD.F32.FTZ.RN.STRONG.GPU [R4.64+-0x1800], R7 ;  /* 0xffe800070400798e */ /* 0x0101e4000c10e7a8 */
.L_x_1001:
[----:B------:R-:W-:Y:S05]  /*9b60*/  BSYNC B0 ;  /* 0x0000000000007941 */ /* 0x000fea0003800000 */
.L_x_1000:
[----:B------:R-:W0:Y:S01]  /*9b70*/  LDS R105, [R105.X4+0x4c00] ;  /* 0x004c000069697984 */ /* 0x000e220000004800 */
[----:B------:R-:W-:Y:S01]  /*9b80*/  BSSY B0, `(.L_x_1002) ;  /* 0x0000004000007945 */ /* 0x000fe20003800000 */
[----:B------:R-:W-:Y:S05]  /*9b90*/  @!P2 BRA `(.L_x_1003) ;  /* 0x000000200000a947 */ /* 0x000fea0003800000 */
[----:B------:R4:W-:Y:S04]  /*9ba0*/  RED.E.ADD.F32.FTZ.RN.STRONG.GPU [R2.64+-0x1600], R25 ;  /* 0xffea00190200798e */ /* 0x0009e8000c10e7a8 */
[----:B0-----:R4:W-:Y:S02]  /*9bb0*/  RED.E.ADD.F32.FTZ.RN.STRONG.GPU [R4.64+-0x1600], R105 ;  /* 0xffea00690400798e */ /* 0x0019e4000c10e7a8 */
.L_x_1003:
[----:B------:R-:W-:Y:S05]  /*9bc0*/  BSYNC B0 ;  /* 0x0000000000007941 */ /* 0x000fea0003800000 */
.L_x_1002:
[----:B0---4-:R0:W4:Y:S01]  /*9bd0*/  LDS R7, [R104.X4+0x4e00] ;  /* 0x004e000068077984 */ /* 0x0111220000004800 */
[----:B------:R-:W-:Y:S01]  /*9be0*/  BSSY B0, `(.L_x_1004) ;  /* 0x0000004000007945 */ /* 0x000fe20003800000 */
[----:B------:R-:W-:Y:S05]  /*9bf0*/  @!P3 BRA `(.L_x_1005) ;  /* 0x000000200000b947 */ /* 0x000fea0003800000 */
[----:B------:R0:W-:Y:S04]  /*9c00*/  RED.E.ADD.F32.FTZ.RN.STRONG.GPU [R2.64+-0x1400], R26 ;  /* 0xffec001a0200798e */ /* 0x0001e8000c10e7a8 */
[----:B----4-:R0:W-:Y:S02]  /*9c10*/  RED.E.ADD.F32.FTZ.RN.STRONG.GPU [R4.64+-0x1400], R7 ;  /* 0xffec00070400798e */ /* 0x0101e4000c10e7a8 */
.L_x_1005:
[----:B------:R-:W-:Y:S05]  /*9c20*/  BSYNC B0 ;  /* 0x0000000000007941 */ /* 0x000fea0003800000 */
.L_x_1004:
[----:B------:R-:W0:Y:S01]  /*9c30*/  LDS R103, [R103.X4+0x5000] ;  /* 0x0050000067677984 */ /* 0x000e220000004800 */
[----:B------:R-:W-:Y:S01]  /*9c40*/  BSSY B0, `(.L_x_1006) ;  /* 0x0000004000007945 */ /* 0x000fe20003800000 */
[----:B------:R-:W-:Y:S05]  /*9c50*/  @!P4 BRA `(.L_x_1007) ;  /* 0x000000200000c947 */ /* 0x000fea0003800000 */
[----:B------:R4:W-:Y:S04]  /*9c60*/  RED.E.ADD.F32.FTZ.RN.STRONG.GPU [R2.64+-0x1200], R27 ;  /* 0xffee001b0200798e */ /* 0x0009e8000c10e7a8 */
[----:B0-----:R4:W-:Y:S02]  /*9c70*/  RED.E.ADD.F32.FTZ.RN.STRONG.GPU [R4.64+-0x1200], R103 ;  /* 0xffee00670400798e */ /* 0x0019e4000c10e7a8 */
.L_x_1007:
[----:B------:R-:W-:Y:S05]  /*9c80*/  BSYNC B0 ;  /* 0x0000000000007941 */ /* 0x000fea0003800000 */
.L_x_1006:
[----:B0---4-:R0:W4:Y:S01]  /*9c90*/  LDS R7, [R102.X4+0x5200] ;  /* 0x0052000066077984 */ /* 0x0111220000004800 */
[----:B------:R-:W-:Y:S01]  /*9ca0*/  BSSY B0, `(.L_x_1008) ;  /* 0x0000004000007945 */ /* 0x000fe20003800000 */
[----:B------:R-:W-:Y:S05]  /*9cb0*/  @!P5 BRA `(.L_x_1009) ;  /* 0x000000200000d947 */ /* 0x000fea0003800000 */
[----:B------:R0:W-:Y:S04]  /*9cc0*/  RED.E.ADD.F32.FTZ.RN.STRONG.GPU [R2.64+-0x1000], R28 ;  /* 0xfff0001c0200798e */ /* 0x0001e8000c10e7a8 */
[----:B----4-:R0:W-:Y:S02]  /*9cd0*/  RED.E.ADD.F32.FTZ.RN.STRONG.GPU [R4.64+-0x1000], R7 ;  /* 0xfff000070400798e */ /* 0x0101e4000c10e7a8 */
.L_x_1009:
[----:B------:R-:W-:Y:S05]  /*9ce0*/  BSYNC B0 ;  /* 0x0000000000007941 */ /* 0x000fea0003800000 */
.L_x_1008:
[----:B------:R-:W0:Y:S01]  /*9cf0*/  LDS R101, [R101.X4+0x5400] ;  /* 0x0054000065657984 */ /* 0x000e220000004800 */
        /* <DEDUP_REMOVED lines=10> */
[----:B0-----:R4:W-:Y:S02]  /*9da0*/  RED.E.ADD.F32.FTZ.RN.STRONG.GPU [R4.64+-0xe00], R101 ;  /* 0xfff200650400798e */ /* 0x0019e4000c10e7a8 */
.L_x_1011:
[----:B------:R-:W-:Y:S05]  /*9db0*/  BSYNC B0 ;  /* 0x0000000000007941 */ /* 0x000fea0003800000 */
.L_x_1010:
[----:B0---4-:R0:W4:Y:S01]  /*9dc0*/  LDS R7, [R96.X4+0x5600] ;  /* 0x0056000060077984 */ /* 0x0111220000004800 */
[----:B------:R-:W-:Y:S01]  /*9dd0*/  BSSY B0, `(.L_x_1012) ;  /* 0x0000004000007945 */ /* 0x000fe20003800000 */
[----:B------:R-:W-:Y:S05]  /*9de0*/  @!P0 BRA `(.L_x_1013) ;  /* 0x0000002000008947 */ /* 0x000fea0003800000 */
[----:B------:R0:W-:Y:S04]  /*9df0*/  RED.E.ADD.F32.FTZ.RN.STRONG.GPU [R2.64+-0xc00], R30 ;  /* 0xfff4001e0200798e */ /* 0x0001e8000c10e7a8 */
[----:B----4-:R0:W-:Y:S02]  /*9e00*/  RED.E.ADD.F32.FTZ.RN.STRONG.GPU [R4.64+-0xc00], R7 ;  /* 0xfff400070400798e */ /* 0x0101e4000c10e7a8 */
.L_x_1013:
[----:B------:R-:W-:Y:S05]  /*9e10*/  BSYNC B0 ;  /* 0x0000000000007941 */ /* 0x000fea0003800000 */
.L_x_1012:
[----:B------:R-:W0:Y:S01]  /*9e20*/  LDS R87, [R87.X4+0x5800] ;  /* 0x0058000057577984 */ /* 0x000e220000004800 */
[----:B------:R-:W-:Y:S01]  /*9e30*/  BSSY B0, `(.L_x_1014) ;  /* 0x0000004000007945 */ /* 0x000fe20003800000 */
[----:B------:R-:W-:Y:S05]  /*9e40*/  @!P1 BRA `(.L_x_1015) ;  /* 0x0000002000009947 */ /* 0x000fea0003800000 */
[----:B------:R4:W-:Y:S04]  /*9e50*/  RED.E.ADD.F32.FTZ.RN.STRONG.GPU [R2.64+-0xa00], R31 ;  /* 0xfff6001f0200798e */ /* 0x0009e8000c10e7a8 */
[----:B0-----:R4:W-:Y:S02]  /*9e60*/  RED.E.ADD.F32.FTZ.RN.STRONG.GPU [R4.64+-0xa00], R87 ;  /* 0xfff600570400798e */ /* 0x0019e4000c10e7a8 */
.L_x_1015:
[----:B------:R-:W-:Y:S05]  /*9e70*/  BSYNC B0 ;  /* 0x0000000000007941 */ /* 0x000fea0003800000 */
.L_x_1014:
[----:B0---4-:R0:W4:Y:S01]  /*9e80*/  LDS R7, [R86.X4+0x5a00] ;  /* 0x005a000056077984 */ /* 0x0111220000004800 */
[----:B------:R-:W-:Y:S01]  /*9e90*/  BSSY B0, `(.L_x_1016) ;  /* 0x0000004000007945 */ /* 0x000fe20003800000 */
[----:B------:R-:W-:Y:S05]  /*9ea0*/  @!P2 BRA `(.L_x_1017) ;  /* 0x000000200000a947 */ /* 0x000fea0003800000 */
[----:B------:R0:W-:Y:S04]  /*9eb0*/  RED.E.ADD.F32.FTZ.RN.STRONG.GPU [R2.64+-0x800], R32 ;  /* 0xfff800200200798e */ /* 0x0001e8000c10e7a8 */
[----:B----4-:R0:W-:Y:S02]  /*9ec0*/  RED.E.ADD.F32.FTZ.RN.STRONG.GPU [R4.64+-0x800], R7 ;  /* 0xfff800070400798e */ /* 0x0101e4000c10e7a8 */
.L_x_1017:
[----:B------:R-:W-:Y:S05]  /*9ed0*/  BSYNC B0 ;  /* 0x0000000000007941 */ /* 0x000fea0003800000 */
.L_x_1016:
[----:B------:R-:W0:Y:S01]  /*9ee0*/  LDS R85, [R85.X4+0x5c00] ;  /* 0x005c000055557984 */ /* 0x000e220000004800 */
[----:B------:R-:W-:Y:S01]  /*9ef0*/  BSSY B0, `(.L_x_1018) ;  /* 0x0000004000007945 */ /* 0x000fe20003800000 */
[----:B------:R-:W-:Y:S05]  /*9f00*/  @!P3 BRA `(.L_x_1019) ;  /* 0x000000200000b947 */ /* 0x000fea0003800000 */
[----:B------:R4:W-:Y:S04]  /*9f10*/  RED.E.ADD.F32.FTZ.RN.STRONG.GPU [R2.64+-0x600], R80 ;  /* 0xfffa00500200798e */ /* 0x0009e8000c10e7a8 */
[----:B0-----:R4:W-:Y:S02]  /*9f20*/  RED.E.ADD.F32.FTZ.RN.STRONG.GPU [R4.64+-0x600], R85 ;  /* 0xfffa00550400798e */ /* 0x0019e4000c10e7a8 */
.L_x_1019:
[----:B------:R-:W-:Y:S05]  /*9f30*/  BSYNC B0 ;  /* 0x0000000000007941 */ /* 0x000fea0003800000 */
.L_x_1018:
[----:B0---4-:R0:W4:Y:S01]  /*9f40*/  LDS R7, [R84.X4+0x5e00] ;  /* 0x005e000054077984 */ /* 0x0111220000004800 */
[----:B------:R-:W-:Y:S01]  /*9f50*/  BSSY B0, `(.L_x_1020) ;  /* 0x0000004000007945 */ /* 0x000fe20003800000 */
[----:B------:R-:W-:Y:S05]  /*9f60*/  @!P4 BRA `(.L_x_1021) ;  /* 0x000000200000c947 */ /* 0x000fea0003800000 */
[----:B------:R0:W-:Y:S04]  /*9f70*/  RED.E.ADD.F32.FTZ.RN.STRONG.GPU [R2.64+-0x400], R81 ;  /* 0xfffc00510200798e */ /* 0x0001e8000c10e7a8 */
[----:B----4-:R0:W-:Y:S02]  /*9f80*/  RED.E.ADD.F32.FTZ.RN.STRONG.GPU [R4.64+-0x400], R7 ;  /* 0xfffc00070400798e */ /* 0x0101e4000c10e7a8 */
.L_x_1021:
[----:B------:R-:W-:Y:S05]  /*9f90*/  BSYNC B0 ;  /* 0x0000000000007941 */ /* 0x000fea0003800000 */
.L_x_1020:
[----:B------:R-:W0:Y:S01]  /*9fa0*/  LDS R83, [R83.X4+0x6000] ;  /* 0x0060000053537984 */ /* 0x000e220000004800 */
[----:B------:R-:W-:Y:S01]  /*9fb0*/  BSSY B0, `(.L_x_1022) ;  /* 0x0000004000007945 */ /* 0x000fe20003800000 */
[----:B------:R-:W-:Y:S05]  /*9fc0*/  @!P5 BRA `(.L_x_1023) ;  /* 0x000000200000d947 */ /* 0x000fea0003800000 */
[----:B------:R4:W-:Y:S04]  /*9fd0*/  RED.E.ADD.F32.FTZ.RN.STRONG.GPU [R2.64+-0x200], R82 ;  /* 0xfffe00520200798e */ /* 0x0009e8000c10e7a8 */
[----:B0-----:R4:W-:Y:S02]  /*9fe0*/  RED.E.ADD.F32.FTZ.RN.STRONG.GPU [R4.64+-0x200], R83 ;  /* 0xfffe00530400798e */ /* 0x0019e4000c10e7a8 */
.L_x_1023:
[----:B------:R-:W-:Y:S05]  /*9ff0*/  BSYNC B0 ;  /* 0x0000000000007941 */ /* 0x000fea0003800000 */
.L_x_1022:
[----:B------:R-:W5:Y:S04]  /*a000*/  LDL.LU R8, [R1+0x5c] ;  /* 0x00005c0001087983 */ /* 0x000f680000300800 */
[----:B----4-:R-:W4:Y:S01]  /*a010*/  LDL.LU R6, [R1+0x60] ;  /* 0x0000600001067983 */ /* 0x010f220000300800 */
[----:B------:R-:W-:Y:S01]  /*a020*/  SHF.R.S32.HI R9, RZ, 0x1f, R95 ;  /* 0x0000001fff097819 */ /* 0x000fe2000001145f */
[----:B------:R-:W-:Y:S01]  /*a030*/  FMUL.FTZ R98, R18, R98 ;  /* 0x0000006212627220 */ /* 0x000fe20000410000 */
[----:B------:R-:W-:Y:S01]  /*a040*/  ISETP.NE.AND P2, PT, R95, RZ, PT ;  /* 0x000000ff5f00720c */ /* 0x000fe20003f45270 */
[----:B0-----:R-:W0:Y:S01]  /*a050*/  SHFL.DOWN P0, R3, R0, 0x1, 0x1f ;  /* 0x08201f0000037f89 */ /* 0x001e220000000000 */
[----:B------:R-:W-:Y:S01]  /*a060*/  LEA.HI R9, R9, R95, RZ, 0x5 ;  /* 0x0000005f09097211 */ /* 0x000fe200078f28ff */
[----:B------:R-:W-:Y:S01]  /*a070*/  FFMA.FTZ R16, R19, R20, R16 ;  /* 0x0000001413107223 */ /* 0x000fe20000010010 */
[----:B------:R-:W-:Y:S01]  /*a080*/  BSSY B0, `(.L_x_1024) ;  /* 0x0000025000007945 */ /* 0x000fe20003800000 */
[----:B------:R-:W3:Y:S01]  /*a090*/  S2R R10, SR_LANEID ;  /* 0x00000000000a7919 */ /* 0x000ee20000000000 */
[----:B------:R-:W-:Y:S01]  /*a0a0*/  SHF.R.S32.HI R9, RZ, 0x5, R9 ;  /* 0x00000005ff097819 */ /* 0x000fe20000011409 */
[----:B------:R-:W-:-:S02]  /*a0b0*/  FADD.FTZ R145, R13, R145 ;  /* 0x000000910d917221 */ /* 0x000fc40000010000 */
[----:B------:R-:W-:Y:S02]  /*a0c0*/  FADD.FTZ R144, R12, R144 ;  /* 0x000000900c907221 */ /* 0x000fe40000010000 */
[----:B------:R-:W-:Y:S02]  /*a0d0*/  FADD.FTZ R143, R16, R143 ;  /* 0x0000008f108f7221 */ /* 0x000fe40000010000 */
[----:B0-----:R-:W-:-:S05]  /*a0e0*/  @P0 FADD R3, R0, R3 ;  /* 0x0000000300030221 */ /* 0x001fca0000000000 */
[----:B------:R-:W0:Y:S02]  /*a0f0*/  SHFL.DOWN P0, R2, R3, 0x2, 0x1f ;  /* 0x08401f0003027f89 */ /* 0x000e240000000000 */
[----:B0-----:R-:W-:Y:S02]  /*a100*/  @P0 FADD R2, R3, R2 ;  /* 0x0000000203020221 */ /* 0x001fe40000000000 */
[----:B------:R-:W-:-:S03]  /*a110*/  FFMA.FTZ R3, R14, R17, R98 ;  /* 0x000000110e037223 */ /* 0x000fc60000010062 */
[----:B------:R-:W0:Y:S01]  /*a120*/  SHFL.DOWN P0, R5, R2, 0x4, 0x1f ;  /* 0x08801f0002057f89 */ /* 0x000e220000000000 */
[----:B------:R-:W-:Y:S02]  /*a130*/  FADD.FTZ R142, R3, R142 ;  /* 0x0000008e038e7221 */ /* 0x000fe40000010000 */
[----:B0-----:R-:W-:-:S05]  /*a140*/  @P0 FADD R5, R2, R5 ;  /* 0x0000000502050221 */ /* 0x001fca0000000000 */
[----:B------:R-:W0:Y:S02]  /*a150*/  SHFL.DOWN P0, R4, R5, 0x8, 0x1f ;  /* 0x09001f0005047f89 */ /* 0x000e240000000000 */
[----:B0-----:R-:W-:Y:S01]  /*a160*/  @P0 FADD R4, R5, R4 ;  /* 0x0000000405040221 */ /* 0x001fe20000000000 */
[----:B---3--:R-:W-:-:S04]  /*a170*/  ISETP.NE.AND P0, PT, R10, RZ, PT ;  /* 0x000000ff0a00720c */ /* 0x008fc80003f05270 */
[----:B------:R-:W0:Y:S02]  /*a180*/  SHFL.DOWN P1, R7, R4, 0x10, 0x1f ;  /* 0x0a001f0004077f89 */ /* 0x000e240000020000 */
[----:B0-----:R-:W-:-:S07]  /*a190*/  @P1 FADD R7, R4, R7 ;  /* 0x0000000704071221 */ /* 0x001fce0000000000 */
[----:B------:R0:W-:Y:S01]  /*a1a0*/  @!P0 STS [R9.X4+0x6304], R7 ;  /* 0x0063040709008388 */ /* 0x0001e20000004800 */
[----:B-----5:R-:W-:Y:S02]  /*a1b0*/  FFMA.FTZ R8, R47, R20, R8 ;  /* 0x000000142f087223 */ /* 0x020fe40000010008 */
[----:B----4-:R-:W-:-:S03]  /*a1c0*/  FFMA.FTZ R6, R48, R17, R6 ;  /* 0x0000001130067223 */ /* 0x010fc60000010006 */
        /* <DEDUP_REMOVED lines=8> */
[----:B------:R-:W3:Y:S03]  /*a250*/  LDS R5, [0x6310] ;  /* 0x00631000ff057984 */ /* 0x000ee60000000800 */
[----:B------:R-:W-:-:S13]  /*a260*/  PLOP3.LUT P0, PT, PT, PT, UP0, 0x80, 0x0 ;  /* 0x000000000000781c */ /* 0x000fda0003f0f008 */
[----:B------:R-:W4:Y:S01]  /*a270*/  @P0 LDS R0, [UR34+0x7f50] ;  /* 0x007f5022ff000984 */ /* 0x000f220008000800 */
[----:B0-----:R-:W-:-:S04]  /*a280*/  FADD.FTZ R2, R7, R2 ;  /* 0x0000000207027221 */ /* 0x001fc80000010000 */
[----:B------:R-:W-:-:S04]  /*a290*/  FADD.FTZ R2, R3, R2 ;  /* 0x0000000203027221 */ /* 0x000fc80000010000 */
[----:B---3--:R-:W-:-:S04]  /*a2a0*/  FADD.FTZ R7, R2, R5 ;  /* 0x0000000502077221 */ /* 0x008fc80000010000 */
[----:B----4-:R-:W-:-:S05]  /*a2b0*/  @P0 FADD.FTZ R7, R7, R0 ;  /* 0x0000000007070221 */ /* 0x010fca0000010000 */
[----:B------:R0:W-:Y:S02]  /*a2c0*/  STS [UR34+0x7f50], R7 ;  /* 0x007f5007ff007988 */ /* 0x0001e40008000822 */
.L_x_1025:
[----:B0-----:R-:W-:Y:S05]  /*a2d0*/  BSYNC B0 ;  /* 0x0000000000007941 */ /* 0x001fea0003800000 */
.L_x_1024:
[----:B------:R-:W-:Y:S02]  /*a2e0*/  UIADD3 UR7, UR7, 0x1, URZ ;  /* 0x0000000107077890 */ /* 0x000fe4000fffe03f */
[----:B------:R-:W-:Y:S02]  /*a2f0*/  ULDC UR34, c[0x0][0x16c] ;  /* 0x00005b0000227ab9 */ /* 0x000fe40000000800 */
[----:B------:R-:W-:Y:S02]  /*a300*/  UISETP.GE.AND UP0, UPT, UR7, UR34, UPT ;  /* 0x000000220700728c */ /* 0x000fe4000bf06270 */
[----:B------:R-:W-:-:S04]  /*a310*/  UIADD3 UR8, UP1, UR8, 0x1, URZ ;  /* 0x0000000108087890 */ /* 0x000fc8000ff3e03f */
[----:B------:R-:W-:Y:S01]  /*a320*/  PLOP3.LUT P0, PT, PT, PT, UP0, 0x80, 0x0 ;  /* 0x000000000000781c */ /* 0x000fe20003f0f008 */
[----:B------:R-:W-:-:S12]  /*a330*/  UIADD3.X UR9, URZ, UR9, URZ, UP1, !UPT ;  /* 0x000000093f097290 */ /* 0x000fd80008ffe43f */
[----:B-12---:R-:W-:Y:S01]  /*a340*/  @P0 CALL.REL.NOINC `(.L_x_978) ;  /* 0x0000001000000944 */ /* 0x006fe20003c00000 */
[----:B------:R-:W-:Y:S05]  /*a350*/  BRA `(.L_x_1026) ;  /* 0xffffb10000007947 */ /* 0x000fea000383ffff */
.L_x_978:
[----:B------:R-:W3:Y:S01]  /*a360*/  LDL.LU R25, [R1+0x54] ;  /* 0x0000540001197983 */ /* 0x000ee20000300800 */
[----:B------:R-:W-:-:S03]  /*a370*/  ULDC UR39, c[0x0][0x168] ;  /* 0x00005a0000277ab9 */ /* 0x000fc60000000800 */
[----:B------:R-:W-:Y:S06]  /*a380*/  BAR.SYNC.DEFER_BLOCKING 0x0 ;  /* 0x0000000000007b1d */ /* 0x000fec0000010000 */
[----:B------:R-:W3:Y:S01]  /*a390*/  LDL.LU R24, [R1+0x58] ;  /* 0x0000580001187983 */ /* 0x000ee20000300800 */
[----:B------:R-:W-:Y:S01]  /*a3a0*/  ISETP.NE.AND P6, PT, R95, RZ, PT ;  /* 0x000000ff5f00720c */ /* 0x000fe20003fc5270 */
[----:B------:R-:W-:Y:S02]  /*a3b0*/  ULDC.64 UR8, c[0x0][0x2d8] ;  /* 0x0000b60000087ab9 */ /* 0x000fe40000000a00 */
[----:B------:R-:W4:Y:S01]  /*a3c0*/  LDL.LU R23, [R1+0x4c] ;  /* 0x00004c0001177983 */ /* 0x000f220000300800 */
[----:B------:R-:W-:-:S03]  /*a3d0*/  ULDC.64 UR36, c[0x0][0x2f8] ;  /* 0x0000be0000247ab9 */ /* 0x000fc60000000a00 */
[----:B------:R-:W4:Y:S04]  /*a3e0*/  LDL.LU R22, [R1+0x50] ;  /* 0x0000500001167983 */ /* 0x000f280000300800 */
[----:B--2---:R-:W2:Y:S04]  /*a3f0*/  LDL.LU R20, [R1+0x44] ;  /* 0x0000440001147983 */ /* 0x004ea80000300800 */
[----:B------:R-:W2:Y:S04]  /*a400*/  LDL.LU R19, [R1+0x48] ;  /* 0x0000480001137983 */ /* 0x000ea80000300800 */
        /* <DEDUP_REMOVED lines=10> */
[----:B------:R0:W5:Y:S01]  /*a4b0*/  LDL.64 R42, [R1+0x68] ;  /* 0x00006800012a7983 */ /* 0x0001620000100a00 */
[----:B------:R-:W-:-:S02]  /*a4c0*/  UIADD3 UR39, -UR27, UR39, URZ ;  /* 0x000000271b277290 */ /* 0x000fc4000fffe13f */
[----:B------:R-:W-:Y:S02]  /*a4d0*/  UIMAD UR7, UR13, UR8, URZ ;  /* 0x000000080d0772a4 */ /* 0x000fe4000f8e023f */
[----:B------:R-:W-:Y:S02]  /*a4e0*/  UIMAD.WIDE.U32 UR34, UR12, UR8, URZ ;  /* 0x000000080c2272a5 */ /* 0x000fe4000f8e003f */
[----:B------:R-:W-:Y:S02]  /*a4f0*/  UIMAD UR28, UR13, UR36, URZ ;  /* 0x000000240d1c72a4 */ /* 0x000fe4000f8e023f */
[----:B------:R-:W-:Y:S01]  /*a500*/  UIMAD UR27, UR12, UR9, UR7 ;  /* 0x000000090c1b72a4 */ /* 0x000fe2000f8e0207 */
[----:B------:R-:W-:Y:S01]  /*a510*/  BSSY B0, `(.L_x_1027) ;  /* 0x000004f000007945 */ /* 0x000fe20003800000 */
[----:B------:R-:W-:Y:S02]  /*a520*/  UIMAD.WIDE.U32 UR8, UR12, UR36, URZ ;  /* 0x000000240c0872a5 */ /* 0x000fe4000f8e003f */
[----:B------:R-:W-:-:S02]  /*a530*/  UIMAD UR28, UR12, UR37, UR28 ;  /* 0x000000250c1c72a4 */ /* 0x000fc4000f8e021c */
[----:B------:R-:W-:Y:S01]  /*a540*/  UIADD3 UR7, UR35, UR27, URZ ;  /* 0x0000001b23077290 */ /* 0x000fe2000fffe03f */
[----:B---3--:R-:W-:-:S04]  /*a550*/  F2FP.BF16.PACK_AB R2, R25, R24 ;  /* 0x000000181902723e */ /* 0x008fc800000010ff */
[C---:B------:R-:W-:Y:S02]  /*a560*/  PRMT R5, R2.reuse, 0x7610, R5 ;  /* 0x0000761002057816 */ /* 0x040fe40000000005 */
[----:B------:R-:W-:Y:S02]  /*a570*/  PRMT R6, R2, 0x7632, R6 ;  /* 0x0000763202067816 */ /* 0x000fe40000000006 */
[----:B----4-:R-:W-:Y:S01]  /*a580*/  F2FP.BF16.PACK_AB R3, R23, R22 ;  /* 0x000000161703723e */ /* 0x010fe200000010ff */
[----:B------:R1:W-:Y:S03]  /*a590*/  STS.U16 [R52+0x4], R5 ;  /* 0x0000040534007388 */ /* 0x0003e60000000400 */
[C---:B------:R-:W-:Y:S01]  /*a5a0*/  PRMT R8, R3.reuse, 0x7632, R8 ;  /* 0x0000763203087816 */ /* 0x040fe20000000008 */
[----:B------:R-:W-:Y:S01]  /*a5b0*/  STS.U16 [R52+0x6], R6 ;  /* 0x0000060634007388 */ /* 0x000fe20000000400 */
[----:B------:R-:W-:-:S03]  /*a5c0*/  PRMT R7, R3, 0x7610, R7 ;  /* 0x0000761003077816 */ /* 0x000fc60000000007 */
[----:B------:R-:W-:Y:S04]  /*a5d0*/  STS.U16 [R52+0xa], R8 ;  /* 0x00000a0834007388 */ /* 0x000fe80000000400 */
[----:B------:R-:W-:Y:S01]  /*a5e0*/  STS.U16 [R52+0x8], R7 ;  /* 0x0000080734007388 */ /* 0x000fe20000000400 */
[----:B--2---:R-:W-:-:S04]  /*a5f0*/  F2FP.BF16.PACK_AB R2, R18, R17 ;  /* 0x000000111202723e */ /* 0x004fc800000010ff */
[----:B------:R-:W-:Y:S02]  /*a600*/  PRMT R10, R2, 0x7632, R10 ;  /* 0x00007632020a7816 */ /* 0x000fe4000000000a */
[----:B------:R-:W-:-:S03]  /*a610*/  F2FP.BF16.PACK_AB R3, R16, R15 ;  /* 0x0000000f1003723e */ /* 0x000fc600000010ff */
[----:B------:R-:W-:Y:S01]  /*a620*/  STS.U16 [R52+0x12], R10 ;  /* 0x0000120a34007388 */ /* 0x000fe20000000400 */
[----:B-1----:R-:W-:-:S03]  /*a630*/  PRMT R5, R3, 0x7632, R5 ;  /* 0x0000763203057816 */ /* 0x002fc60000000005 */
[----:B------:R-:W-:Y:S01]  /*a640*/  STS.U16 [R52+0x14], R3 ;  /* 0x0000140334007388 */ /* 0x000fe20000000400 */
[----:B------:R-:W-:-:S04]  /*a650*/  F2FP.BF16.PACK_AB R0, R28, R27 ;  /* 0x0000001b1c00723e */ /* 0x000fc800000010ff */
[C---:B------:R-:W-:Y:S02]  /*a660*/  PRMT R26, R0.reuse, 0x7610, R26 ;  /* 0x00007610001a7816 */ /* 0x040fe4000000001a */
[----:B------:R-:W-:Y:S02]  /*a670*/  PRMT R4, R0, 0x7632, R4 ;  /* 0x0000763200047816 */ /* 0x000fe40000000004 */
[----:B------:R-:W-:Y:S01]  /*a680*/  F2FP.BF16.PACK_AB R0, R20, R19 ;  /* 0x000000131400723e */ /* 0x000fe200000010ff */
[----:B------:R1:W-:Y:S03]  /*a690*/  STS.U16 [R52], R26 ;  /* 0x0000001a34007388 */ /* 0x0003e60000000400 */
[C---:B------:R-:W-:Y:S01]  /*a6a0*/  PRMT R9, R0.reuse, 0x7632, R9 ;  /* 0x0000763200097816 */ /* 0x040fe20000000009 */
[----:B------:R2:W-:Y:S04]  /*a6b0*/  STS.U16 [R52+0x2], R4 ;  /* 0x0000020434007388 */ /* 0x0005e80000000400 */
[----:B------:R-:W-:Y:S01]  /*a6c0*/  STS.U16 [R52+0xe], R9 ;  /* 0x00000e0934007388 */ /* 0x000fe20000000400 */
[----:B-1----:R-:W-:-:S02]  /*a6d0*/  PRMT R26, R0, 0x7610, R26 ;  /* 0x00007610001a7816 */ /* 0x002fc4000000001a */
[----:B------:R-:W-:Y:S02]  /*a6e0*/  F2FP.BF16.PACK_AB R0, R14, R13 ;  /* 0x0000000d0e00723e */ /* 0x000fe400000010ff */
[----:B--2---:R-:W-:Y:S01]  /*a6f0*/  PRMT R4, R2, 0x7610, R4 ;  /* 0x0000761002047816 */ /* 0x004fe20000000004 */
[----:B------:R1:W-:Y:S01]  /*a700*/  STS.U16 [R52+0xc], R26 ;  /* 0x00000c1a34007388 */ /* 0x0003e20000000400 */
[----:B------:R-:W-:Y:S02]  /*a710*/  F2FP.BF16.PACK_AB R2, R12, R11 ;  /* 0x0000000b0c02723e */ /* 0x000fe400000010ff */
[C---:B------:R-:W-:Y:S01]  /*a720*/  PRMT R6, R0.reuse, 0x7610, R6 ;  /* 0x0000761000067816 */ /* 0x040fe20000000006 */
[----:B------:R-:W-:Y:S01]  /*a730*/  STS.U16 [R52+0x10], R4 ;  /* 0x0000100434007388 */ /* 0x000fe20000000400 */
[----:B------:R-:W-:Y:S01]  /*a740*/  PRMT R8, R0, 0x7632, R8 ;  /* 0x0000763200087816 */ /* 0x000fe20000000008 */
[----:B------:R-:W-:Y:S01]  /*a750*/  IMAD.U32 R0, RZ, RZ, UR39 ;  /* 0x00000027ff007e24 */ /* 0x000fe2000f8e00ff */
[----:B-1----:R-:W-:Y:S01]  /*a760*/  PRMT R26, R2, 0x7632, R26 ;  /* 0x00007632021a7816 */ /* 0x002fe2000000001a */
        /* <DEDUP_REMOVED lines=24> */
[----:B------:R-:W1:Y:S02]  /*a8f0*/  LDS R41, [0x1080] ;  /* 0x00108000ff297984 */ /* 0x000e640000000800 */
[----:B-1----:R-:W-:-:S13]  /*a900*/  ISETP.GE.AND P0, PT, R78, R41, PT ;  /* 0x000000294e00720c */ /* 0x002fda0003f06270 */
[----:B------:R-:W-:Y:S05]  /*a910*/  @P0 BRA `(.L_x_1028) ;  /* 0x000000e000000947 */ /* 0x000fea0003800000 */
[----:B0----5:R-:W-:Y:S01]  /*a920*/  MOV R3, R43 ;  /* 0x0000002b00037202 */ /* 0x021fe20000000f00 */
        /* <DEDUP_REMOVED lines=13> */
.L_x_1028:
[----:B0-----:R-:W-:Y:S05]  /*aa00*/  BSYNC B0 ;  /* 0x0000000000007941 */ /* 0x001fea0003800000 */
.L_x_1027:
[----:B------:R-:W2:Y:S01]  /*aa10*/  LDL.LU R6, [R1+0x78] ;  /* 0x0000780001067983 */ /* 0x000ea20000300800 */
        /* <DEDUP_REMOVED lines=12> */
[----:B------:R-:W0:Y:S01]  /*aae0*/  S2R R7, SR_LANEID ;  /* 0x0000000000077919 */ /* 0x000e220000000000 */
[----:B------:R-:W-:Y:S01]  /*aaf0*/  ISETP.GE.AND P5, PT, R75, R41, PT ;  /* 0x000000294b00720c */ /* 0x000fe20003fa6270 */
[----:B------:R-:W-:Y:S01]  /*ab00*/  UIADD3.X UR34, UR38, UR34, UR35, UP0, !UPT ;  /* 0x0000002226227290 */ /* 0x000fe200087fe423 */
[----:B------:R-:W-:Y:S01]  /*ab10*/  IMAD.U32 R4, RZ, RZ, UR7 ;  /* 0x00000007ff047e24 */ /* 0x000fe2000f8e00ff */
[----:B------:R-:W-:Y:S01]  /*ab20*/  LOP3.LUT R21, R21, 0xfffffe00, RZ, 0xc0, !PT ;  /* 0xfffffe0015157812 */ /* 0x000fe200078ec0ff */
[----:B------:R-:W-:Y:S01]  /*ab30*/  UIADD3 UR7, UR9, UR28, URZ ;  /* 0x0000001c09077290 */ /* 0x000fe2000fffe03f */
[----:B------:R-:W-:Y:S02]  /*ab40*/  BSSY B0, `(.L_x_1029) ;  /* 0x00000a3000007945 */ /* 0x000fe40003800000 */
[----:B------:R-:W-:Y:S01]  /*ab50*/  IMAD.U32 R5, RZ, RZ, UR34 ;  /* 0x00000022ff057e24 */ /* 0x000fe2000f8e00ff */
[----:B------:R-:W-:-:S04]  /*ab60*/  LEA R2, P2, R4, R2, 0x1 ;  /* 0x0000000204027211 */ /* 0x000fc800078408ff */
[----:B------:R-:W-:Y:S02]  /*ab70*/  LEA.HI.X R3, R4, R3, R5, 0x1, P2 ;  /* 0x0000000304037211 */ /* 0x000fe400010f0c05 */
[----:B------:R-:W-:-:S03]  /*ab80*/  ISETP.GE.AND P2, PT, R90, R41, PT ;  /* 0x000000295a00720c */ /* 0x000fc60003f46270 */
[----:B------:R1:W-:Y:S01]  /*ab90*/  @!P0 STG.E.U16 [R2.64+-0xf80], R11 ;  /* 0xfff0800b02008986 */ /* 0x0003e2000c101528 */
[----:B------:R-:W-:-:S03]  /*aba0*/  ISETP.GE.AND P0, PT, R88, R41, PT ;  /* 0x000000295800720c */ /* 0x000fc60003f06270 */
[----:B------:R3:W-:Y:S01]  /*abb0*/  @!P1 STG.E.U16 [R2.64+-0xf40], R13 ;  /* 0xfff0c00d02009986 */ /* 0x0007e2000c101528 */
[-C--:B------:R-:W-:Y:S01]  /*abc0*/  ISETP.GE.AND P1, PT, R89, R41.reuse, PT ;  /* 0x000000295900720c */ /* 0x080fe20003f26270 */
[----:B0-----:R-:W-:Y:S02]  /*abd0*/  IMAD R22, R7, 0x10, R21 ;  /* 0x0000001007167824 */ /* 0x001fe400078e0215 */
[----:B------:R0:W-:Y:S01]  /*abe0*/  @!P3 STG.E.U16 [R2.64+-0xf00], R15 ;  /* 0xfff1000f0200b986 */ /* 0x0001e2000c101528 */
[-C--:B------:R-:W-:Y:S02]  /*abf0*/  ISETP.GE.AND P3, PT, R77, R41.reuse, PT ;  /* 0x000000294d00720c */ /* 0x080fe40003f66270 */
[C---:B------:R-:W-:Y:S01]  /*ac00*/  IADD3 R5, R22.reuse, 0x1, RZ ;  /* 0x0000000116057810 */ /* 0x040fe20007ffe0ff */
[----:B------:R4:W-:Y:S01]  /*ac10*/  @!P2 STG.E.U16 [R2.64+-0xec0], R17 ;  /* 0xfff140110200a986 */ /* 0x0009e2000c101528 */
[-C--:B------:R-:W-:Y:S02]  /*ac20*/  ISETP.GE.AND P2, PT, R73, R41.reuse, PT ;  /* 0x000000294900720c */ /* 0x080fe40003f46270 */
[----:B------:R-:W-:Y:S01]  /*ac30*/  IADD3 R7, R22, 0x2, RZ ;  /* 0x0000000216077810 */ /* 0x000fe20007ffe0ff */
[----:B------:R-:W-:Y:S01]  /*ac40*/  @!P0 STG.E.U16 [R2.64+-0xe40], R23 ;  /* 0xfff1c01702008986 */ /* 0x000fe2000c101528 */
[----:B------:R-:W-:-:S02]  /*ac50*/  ISETP.GE.AND P0, PT, R94, R41, PT ;  /* 0x000000295e00720c */ /* 0x000fc40003f06270 */
[----:B------:R-:W-:Y:S01]  /*ac60*/  IADD3 R8, R22, 0x3, RZ ;  /* 0x0000000316087810 */ /* 0x000fe20007ffe0ff */
[----:B------:R0:W-:Y:S01]  /*ac70*/  @!P1 STG.E.U16 [R2.64+-0xe80], R19 ;  /* 0xfff1801302009986 */ /* 0x0001e2000c101528 */
[-C--:B------:R-:W-:Y:S02]  /*ac80*/  ISETP.GE.AND P1, PT, R74, R41.reuse, PT ;  /* 0x000000294a00720c */ /* 0x080fe40003f26270 */
[----:B------:R-:W-:Y:S01]  /*ac90*/  IADD3 R10, R22, 0x4, RZ ;  /* 0x00000004160a7810 */ /* 0x000fe20007ffe0ff */
[----:B------:R-:W-:Y:S01]  /*aca0*/  @!P3 STG.E.U16 [R2.64+-0xe00], R25 ;  /* 0xfff200190200b986 */ /* 0x000fe2000c101528 */
[-C--:B------:R-:W-:Y:S02]  /*acb0*/  ISETP.GE.AND P3, PT, R72, R41.reuse, PT ;  /* 0x000000294800720c */ /* 0x080fe40003f66270 */
[----:B-1----:R-:W-:Y:S01]  /*acc0*/  IADD3 R11, R22, 0x5, RZ ;  /* 0x00000005160b7810 */ /* 0x002fe20007ffe0ff */
[----:B------:R-:W-:Y:S01]  /*acd0*/  @!P4 STG.E.U16 [R2.64+-0xdc0], R27 ;  /* 0xfff2401b0200c986 */ /* 0x000fe2000c101528 */
[----:B------:R-:W-:-:S02]  /*ace0*/  ISETP.GE.AND P4, PT, R71, R41, PT ;  /* 0x000000294700720c */ /* 0x000fc40003f86270 */
[----:B------:R-:W-:Y:S01]  /*acf0*/  IADD3 R12, R22, 0x6, RZ ;  /* 0x00000006160c7810 */ /* 0x000fe20007ffe0ff */
[----:B------:R-:W-:Y:S01]  /*ad00*/  @!P5 STG.E.U16 [R2.64+-0xd80], R29 ;  /* 0xfff2801d0200d986 */ /* 0x000fe2000c101528 */
[----:B------:R-:W-:Y:S02]  /*ad10*/  ISETP.GE.AND P5, PT, R70, R41, PT ;  /* 0x000000294600720c */ /* 0x000fe40003fa6270 */
[-C--:B------:R-:W-:Y:S01]  /*ad20*/  LEA.HI.SX32 R7, R7, R22.reuse, 0x1b ;  /* 0x0000001607077211 */ /* 0x080fe200078fdaff */
[----:B------:R-:W-:Y:S01]  /*ad30*/  @!P1 STG.E.U16 [R2.64+-0xd40], R31 ;  /* 0xfff2c01f02009986 */ /* 0x000fe2000c101528 */
[----:B------:R-:W-:Y:S02]  /*ad40*/  LEA.HI.SX32 R8, R8, R22, 0x1b ;  /* 0x0000001608087211 */ /* 0x000fe400078fdaff */
[C---:B---3--:R-:W-:Y:S01]  /*ad50*/  IADD3 R13, R22.reuse, 0x7, RZ ;  /* 0x00000007160d7810 */ /* 0x048fe20007ffe0ff */
[----:B------:R-:W-:Y:S01]  /*ad60*/  @!P2 STG.E.U16 [R2.64+-0xd00], R33 ;  /* 0xfff300210200a986 */ /* 0x000fe2000c101528 */
[----:B------:R-:W-:Y:S01]  /*ad70*/  IADD3 R14, R22, 0x8, RZ ;  /* 0x00000008160e7810 */ /* 0x000fe20007ffe0ff */
[----:B------:R-:W-:Y:S01]  /*ad80*/  IMAD.SHL.U32 R8, R8, 0x2, RZ ;  /* 0x0000000208087824 */ /* 0x000fe200078e00ff */
[C---:B0-----:R-:W-:Y:S01]  /*ad90*/  IADD3 R15, R22.reuse, 0x9, RZ ;  /* 0x00000009160f7810 */ /* 0x041fe20007ffe0ff */
[----:B------:R-:W-:Y:S01]  /*ada0*/  @!P3 STG.E.U16 [R2.64+-0xcc0], R35 ;  /* 0xfff340230200b986 */ /* 0x000fe2000c101528 */
[----:B------:R-:W-:-:S02]  /*adb0*/  IADD3 R16, R22, 0xa, RZ ;  /* 0x0000000a16107810 */ /* 0x000fc40007ffe0ff */
[C---:B----4-:R-:W-:Y:S01]  /*adc0*/  IADD3 R17, R22.reuse, 0xb, RZ ;  /* 0x0000000b16117810 */ /* 0x050fe20007ffe0ff */
[----:B------:R-:W-:Y:S01]  /*add0*/  @!P4 STG.E.U16 [R2.64+-0xc80], R37 ;  /* 0xfff380250200c986 */ /* 0x000fe2000c101528 */
[C---:B------:R-:W-:Y:S02]  /*ade0*/  IADD3 R18, R22.reuse, 0xc, RZ ;  /* 0x0000000c16127810 */ /* 0x040fe40007ffe0ff */
[C---:B------:R-:W-:Y:S01]  /*adf0*/  IADD3 R19, R22.reuse, 0xd, RZ ;  /* 0x0000000d16137810 */ /* 0x040fe20007ffe0ff */
[----:B------:R-:W-:Y:S01]  /*ae00*/  @!P0 STG.E.U16 [R2.64+-0xfc0], R9 ;  /* 0xfff0400902008986 */ /* 0x000fe2000c101528 */
[C---:B------:R-:W-:Y:S02]  /*ae10*/  IADD3 R20, R22.reuse, 0xe, RZ ;  /* 0x0000000e16147810 */ /* 0x040fe40007ffe0ff */
[----:B------:R-:W-:Y:S01]  /*ae20*/  IADD3 R21, R22, 0xf, RZ ;  /* 0x0000000f16157810 */ /* 0x000fe20007ffe0ff */
[----:B------:R0:W-:Y:S01]  /*ae30*/  @!P5 STG.E.U16 [R2.64+-0xc40], R39 ;  /* 0xfff3c0270200d986 */ /* 0x0001e2000c101528 */
[----:B------:R-:W-:-:S02]  /*ae40*/  LEA.HI.SX32 R10, R10, R22, 0x1b ;  /* 0x000000160a0a7211 */ /* 0x000fc400078fdaff */
[-C--:B------:R-:W-:Y:S02]  /*ae50*/  LEA.HI.SX32 R11, R11, R22.reuse, 0x1b ;  /* 0x000000160b0b7211 */ /* 0x080fe400078fdaff */
[-C--:B------:R-:W-:Y:S01]  /*ae60*/  LEA.HI.SX32 R12, R12, R22.reuse, 0x1b ;  /* 0x000000160c0c7211 */ /* 0x080fe200078fdaff */
[----:B------:R-:W-:Y:S01]  /*ae70*/  IMAD.SHL.U32 R10, R10, 0x2, RZ ;  /* 0x000000020a0a7824 */ /* 0x000fe200078e00ff */
[----:B------:R-:W-:Y:S01]  /*ae80*/  SHF.L.U32 R7, R7, 0x1, RZ ;  /* 0x0000000107077819 */ /* 0x000fe200000006ff */
[----:B------:R-:W-:Y:S01]  /*ae90*/  IMAD.SHL.U32 R11, R11, 0x2, RZ ;  /* 0x000000020b0b7824 */ /* 0x000fe200078e00ff */
[-C--:B------:R-:W-:Y:S01]  /*aea0*/  LEA.HI.SX32 R13, R13, R22.reuse, 0x1b ;  /* 0x000000160d0d7211 */ /* 0x080fe200078fdaff */
[----:B------:R-:W-:Y:S01]  /*aeb0*/  IMAD.SHL.U32 R12, R12, 0x2, RZ ;  /* 0x000000020c0c7824 */ /* 0x000fe200078e00ff */
[----:B------:R-:W-:Y:S02]  /*aec0*/  LEA.HI.SX32 R14, R14, R22, 0x1b ;  /* 0x000000160e0e7211 */ /* 0x000fe400078fdaff */
[----:B0-----:R-:W-:Y:S01]  /*aed0*/  F2FP.BF16.PACK_AB R2, R147, R146 ;  /* 0x000000929302723e */ /* 0x001fe200000010ff */
[----:B------:R-:W-:Y:S01]  /*aee0*/  IMAD.SHL.U32 R13, R13, 0x2, RZ ;  /* 0x000000020d0d7824 */ /* 0x000fe200078e00ff */
[----:B------:R-:W-:-:S02]  /*aef0*/  LEA.HI.SX32 R15, R15, R22, 0x1b ;  /* 0x000000160f0f7211 */ /* 0x000fc400078fdaff */
[-C--:B------:R-:W-:Y:S02]  /*af00*/  LEA.HI.SX32 R16, R16, R22.reuse, 0x1b ;  /* 0x0000001610107211 */ /* 0x080fe400078fdaff */
        /* <DEDUP_REMOVED lines=10> */
[----:B------:R-:W-:-:S02]  /*afb0*/  F2FP.BF16.PACK_AB R3, R149, R148 ;  /* 0x000000949503723e */ /* 0x000fc400000010ff */
[----:B------:R-:W-:Y:S01]  /*afc0*/  PRMT R23, R2, 0x7632, R23 ;  /* 0x0000763202177816 */ /* 0x000fe20000000017 */
[----:B------:R-:W-:Y:S01]  /*afd0*/  IMAD.SHL.U32 R21, R21, 0x2, RZ ;  /* 0x0000000215157824 */ /* 0x000fe200078e00ff */
[----:B------:R-:W-:Y:S02]  /*afe0*/  SHF.L.U32 R14, R14, 0x1, RZ ;  /* 0x000000010e0e7819 */ /* 0x000fe400000006ff */
[----:B------:R-:W-:Y:S01]  /*aff0*/  SHF.L.U32 R20, R20, 0x1, RZ ;  /* 0x0000000114147819 */ /* 0x000fe200000006ff */
[----:B--2---:R-:W-:Y:S01]  /*b000*/  FADD.FTZ R4, R142, R6 ;  /* 0x000000068e047221 */ /* 0x004fe20000010000 */
[----:B------:R-:W-:Y:S02]  /*b010*/  LEA.HI.SX32 R6, R5, R22, 0x1b ;  /* 0x0000001605067211 */ /* 0x000fe400078fdaff */
[----:B------:R-:W-:Y:S01]  /*b020*/  F2FP.BF16.PACK_AB R142, R143, R142 ;  /* 0x0000008e8f8e723e */ /* 0x000fe200000010ff */
[----:B------:R-:W-:Y:S01]  /*b030*/  BAR.SYNC.DEFER_BLOCKING 0x0 ;  /* 0x0000000000007b1d */ /* 0x000fe20000010000 */
[----:B------:R-:W-:Y:S01]  /*b040*/  FADD.FTZ R5, R4, R143 ;  /* 0x0000008f04057221 */ /* 0x000fe20000010000 */
[----:B------:R-:W-:Y:S01]  /*b050*/  PRMT R22, R2, 0x7610, R22 ;  /* 0x0000761002167816 */ /* 0x000fe20000000016 */
[----:B------:R-:W-:Y:S01]  /*b060*/  IMAD.SHL.U32 R6, R6, 0x2, RZ ;  /* 0x0000000206067824 */ /* 0x000fe200078e00ff */
[----:B------:R-:W-:Y:S01]  /*b070*/  F2FP.BF16.PACK_AB R2, R151, R150 ;  /* 0x000000969702723e */ /* 0x000fe200000010ff */
[----:B------:R-:W-:Y:S01]  /*b080*/  FADD.FTZ R4, R5, R144 ;  /* 0x0000009005047221 */ /* 0x000fe20000010000 */
[----:B------:R-:W-:-:S02]  /*b090*/  F2FP.BF16.PACK_AB R144, R145, R144 ;  /* 0x000000909190723e */ /* 0x000fc400000010ff */
[----:B------:R-:W-:Y:S01]  /*b0a0*/  PRMT R24, R2, 0x7632, R24 ;  /* 0x0000763202187816 */ /* 0x000fe20000000018 */
[----:B------:R-:W-:Y:S01]  /*b0b0*/  FADD.FTZ R5, R4, R145 ;  /* 0x0000009104057221 */ /* 0x000fe20000010000 */
[----:B------:R-:W-:Y:S02]  /*b0c0*/  PRMT R4, R142, 0x7632, R4 ;  /* 0x000076328e047816 */ /* 0x000fe40000000004 */
[----:B------:R-:W-:Y:S01]  /*b0d0*/  PRMT R9, R144, 0x7632, R9 ;  /* 0x0000763290097816 */ /* 0x000fe20000000009 */
[----:B------:R-:W-:-:S04]  /*b0e0*/  FADD.FTZ R146, R5, R146 ;  /* 0x0000009205927221 */ /* 0x000fc80000010000 */
[----:B------:R-:W-:-:S04]  /*b0f0*/  FADD.FTZ R147, R146, R147 ;  /* 0x0000009392937221 */ /* 0x000fc80000010000 */
[----:B------:R-:W-:Y:S01]  /*b100*/  FADD.FTZ R148, R147, R148 ;  /* 0x0000009493947221 */ /* 0x000fe20000010000 */
[----:B------:R-:W-:Y:S03]  /*b110*/  STS.U16 [R52], R142 ;  /* 0x0000008e34007388 */ /* 0x000fe60000000400 */
[----:B------:R-:W-:Y:S01]  /*b120*/  FADD.FTZ R149, R148, R149 ;  /* 0x0000009594957221 */ /* 0x000fe20000010000 */
[----:B------:R0:W-:Y:S03]  /*b130*/  STS.U16 [R6+0x2], R4 ;  /* 0x0000020406007388 */ /* 0x0001e60000000400 */
[----:B------:R-:W-:Y:S01]  /*b140*/  FADD.FTZ R150, R149, R150 ;  /* 0x0000009695967221 */ /* 0x000fe20000010000 */
[----:B------:R1:W-:Y:S03]  /*b150*/  STS.U16 [R7+0x4], R144 ;  /* 0x0000049007007388 */ /* 0x0003e60000000400 */
[----:B------:R-:W-:Y:S01]  /*b160*/  FADD.FTZ R151, R150, R151 ;  /* 0x0000009796977221 */ /* 0x000fe20000010000 */
[----:B------:R2:W-:Y:S01]  /*b170*/  STS.U16 [R8+0x6], R9 ;  /* 0x0000060908007388 */ /* 0x0005e20000000400 */
[----:B0-----:R-:W-:-:S02]  /*b180*/  F2FP.BF16.PACK_AB R4, R153, R152 ;  /* 0x000000989904723e */ /* 0x001fc400000010ff */
[----:B------:R-:W-:Y:S01]  /*b190*/  FADD.FTZ R152, R151, R152 ;  /* 0x0000009897987221 */ /* 0x000fe20000010000 */
[----:B------:R-:W-:Y:S01]  /*b1a0*/  PRMT R6, R3, 0x7632, R6 ;  /* 0x0000763203067816 */ /* 0x000fe20000000006 */
[----:B------:R0:W-:Y:S01]  /*b1b0*/  STS.U16 [R10+0x8], R22 ;  /* 0x000008160a007388 */ /* 0x0001e20000000400 */
[----:B-1----:R-:W-:Y:S01]  /*b1c0*/  PRMT R7, R2, 0x7610, R7 ;  /* 0x0000761002077816 */ /* 0x002fe20000000007 */
[----:B------:R-:W-:Y:S01]  /*b1d0*/  FADD.FTZ R153, R152, R153 ;  /* 0x0000009998997221 */ /* 0x000fe20000010000 */
[----:B------:R-:W-:Y:S01]  /*b1e0*/  F2FP.BF16.PACK_AB R2, R155, R154 ;  /* 0x0000009a9b02723e */ /* 0x000fe200000010ff */
[----:B------:R-:W-:Y:S01]  /*b1f0*/  STS.U16 [R11+0xa], R23 ;  /* 0x00000a170b007388 */ /* 0x000fe20000000400 */
[----:B--2---:R-:W-:Y:S01]  /*b200*/  PRMT R8, R4, 0x7632, R8 ;  /* 0x0000763204087816 */ /* 0x004fe20000000008 */
[----:B------:R-:W-:Y:S02]  /*b210*/  FADD.FTZ R154, R153, R154 ;  /* 0x0000009a999a7221 */ /* 0x000fe40000010000 */
[----:B------:R1:W-:Y:S01]  /*b220*/  STS.U16 [R12+0xc], R3 ;  /* 0x00000c030c007388 */ /* 0x0003e20000000400 */
[----:B0-----:R-:W-:Y:S01]  /*b230*/  PRMT R10, R2, 0x7632, R10 ;  /* 0x00007632020a7816 */ /* 0x001fe2000000000a */
[----:B------:R-:W-:-:S02]  /*b240*/  FADD.FTZ R154, R154, R155 ;  /* 0x0000009b9a9a7221 */ /* 0x000fc40000010000 */
[----:B------:R-:W-:Y:S04]  /*b250*/  STS.U16 [R13+0xe], R6 ;  /* 0x00000e060d007388 */ /* 0x000fe80000000400 */
[----:B------:R-:W-:Y:S01]  /*b260*/  STS.U16 [R14+0x10], R7 ;  /* 0x000010070e007388 */ /* 0x000fe20000000400 */
[----:B-1----:R-:W-:Y:S01]  /*b270*/  F2FP.BF16.PACK_AB R3, R138, R157 ;  /* 0x0000009d8a03723e */ /* 0x002fe200000010ff */
[----:B------:R-:W-:Y:S02]  /*b280*/  FADD.FTZ R157, R154, R157 ;  /* 0x0000009d9a9d7221 */ /* 0x000fe40000010000 */
[----:B------:R-:W-:Y:S01]  /*b290*/  STS.U16 [R15+0x12], R24 ;  /* 0x000012180f007388 */ /* 0x000fe20000000400 */
[----:B------:R-:W-:-:S03]  /*b2a0*/  PRMT R12, R3, 0x7632, R12 ;  /* 0x00007632030c7816 */ /* 0x000fc6000000000c */
        /* <DEDUP_REMOVED lines=25> */
[----:B0-----:R-:W-:-:S05]  /*b440*/  FADD.FTZ R0, R157, R138 ;  /* 0x0000008a9d007221 */ /* 0x001fca0000010000 */
        /* <DEDUP_REMOVED lines=10> */
[----:B------:R-:W-:-:S04]  /*b4f0*/  IMAD.WIDE.U32 R2, R5, c[0x0][0x2f8], R2 ;  /* 0x0000be0005027a25 */ /* 0x000fc800078e0002 */
[----:B------:R-:W-:Y:S01]  /*b500*/  IMAD.U32 R5, RZ, RZ, UR11 ;  /* 0x0000000bff057e24 */ /* 0x000fe2000f8e00ff */
[----:B------:R-:W-:-:S05]  /*b510*/  IADD3 R3, R3, UR28, RZ ;  /* 0x0000001c03037c10 */ /* 0x000fca000fffe0ff */
[----:B------:R-:W-:-:S05]  /*b520*/  IMAD.WIDE.U32 R2, R5, c[0x0][0x300], R2 ;  /* 0x0000c00005027a25 */ /* 0x000fca00078e0002 */
[----:B------:R-:W-:Y:S02]  /*b530*/  IADD3 R3, R3, UR34, RZ ;  /* 0x0000002203037c10 */ /* 0x000fe4000fffe0ff */
[----:B------:R-:W-:-:S04]  /*b540*/  LEA R4, P0, R2, c[0x0][0x340], 0x1 ;  /* 0x0000d00002047a11 */ /* 0x000fc800078008ff */
[----:B------:R-:W-:-:S05]  /*b550*/  LEA.HI.X R5, R2, c[0x0][0x344], R3, 0x1, P0 ;  /* 0x0000d10002057a11 */ /* 0x000fca00000f0c03 */
[----:B------:R0:W-:Y:S04]  /*b560*/  STG.E.U16 [R4.64], R7 ;  /* 0x0000000704007986 */ /* 0x0001e8000c101528 */
.L_x_1030:
[----:B------:R-:W-:Y:S05]  /*b570*/  BSYNC B0 ;  /* 0x0000000000007941 */ /* 0x000fea0003800000 */
.L_x_1029:
        /* <DEDUP_REMOVED lines=12> */
[----:B------:R-:W-:Y:S01]  /*b640*/  ISETP.GE.AND P6, PT, R88, R23, PT ;  /* 0x000000175800720c */ /* 0x000fe20003fc6270 */
[----:B------:R-:W-:-:S02]  /*b650*/  UIADD3 UR22, UP1, UR22, -0x1000, URZ ;  /* 0xfffff00016167890 */ /* 0x000fc4000ff3e03f */
[----:B------:R-:W-:Y:S01]  /*b660*/  UIADD3.X UR8, UR38, UR8, UR9, UP0, !UPT ;  /* 0x0000000826087290 */ /* 0x000fe200087fe409 */
[----:B------:R-:W-:Y:S01]  /*b670*/  MOV R3, UR29 ;  /* 0x0000001d00037c02 */ /* 0x000fe20008000f00 */
[----:B------:R-:W-:Y:S02]  /*b680*/  UISETP.GT.AND UP0, UPT, UR26, 0x1, UPT ;  /* 0x000000011a00788c */ /* 0x000fe4000bf04270 */
[----:B------:R-:W-:Y:S02]  /*b690*/  UIADD3 UR24, UP2, UR24, -0x1000, URZ ;  /* 0xfffff00018187890 */ /* 0x000fe4000ff5e03f */
[----:B0-----:R-:W-:Y:S01]  /*b6a0*/  IMAD.U32 R4, RZ, RZ, UR8 ;  /* 0x00000008ff047e24 */ /* 0x001fe2000f8e00ff */
[----:B------:R-:W-:Y:S02]  /*b6b0*/  UIADD3 UR16, UP3, UR16, -0x1000, URZ ;  /* 0xfffff00010107890 */ /* 0x000fe4000ff7e03f */
[----:B------:R-:W-:Y:S02]  /*b6c0*/  UIADD3 UR18, UP4, UR18, -0x1000, URZ ;  /* 0xfffff00012127890 */ /* 0x000fe4000ff9e03f */
[----:B------:R-:W-:-:S02]  /*b6d0*/  UIADD3 UR20, UP5, UR20, -0x1000, URZ ;  /* 0xfffff00014147890 */ /* 0x000fc4000ffbe03f */
[----:B------:R-:W-:Y:S02]  /*b6e0*/  UIADD3 UR6, UR6, 0x1, URZ ;  /* 0x0000000106067890 */ /* 0x000fe4000fffe03f */
[----:B------:R-:W-:Y:S02]  /*b6f0*/  UIADD3.X UR23, UR23, -0x1, URZ, UP1, !UPT ;  /* 0xffffffff17177890 */ /* 0x000fe40008ffe43f */
[----:B------:R-:W-:Y:S02]  /*b700*/  UIADD3.X UR25, UR25, -0x1, URZ, UP2, !UPT ;  /* 0xffffffff19197890 */ /* 0x000fe400097fe43f */
[----:B------:R-:W-:Y:S02]  /*b710*/  UIADD3.X UR17, UR17, -0x1, URZ, UP3, !UPT ;  /* 0xffffffff11117890 */ /* 0x000fe40009ffe43f */
[----:B------:R-:W-:Y:S02]  /*b720*/  UIADD3.X UR19, UR19, -0x1, URZ, UP4, !UPT ;  /* 0xffffffff13137890 */ /* 0x000fe4000a7fe43f */
[----:B------:R-:W-:Y:S01]  /*b730*/  UIADD3.X UR21, UR21, -0x1, URZ, UP5, !UPT ;  /* 0xffffffff15157890 */ /* 0x000fe2000affe43f */
[----:B--2---:R-:W-:-:S04]  /*b740*/  IADD3 R2, P0, R2, -0xfc0, RZ ;  /* 0xfffff04002027810 */ /* 0x004fc80007f1e0ff */
[----:B---3--:R-:W-:Y:S02]  /*b750*/  IADD3.X R0, R0, -0x1, RZ, P0, !PT ;  /* 0xffffffff00007810 */ /* 0x008fe400007fe4ff */
[----:B------:R-:W-:-:S04]  /*b760*/  IADD3 R2, P0, R2, c[0x0][0x340], RZ ;  /* 0x0000d00002027a10 */ /* 0x000fc80007f1e0ff */
[----:B------:R-:W-:Y:S02]  /*b770*/  IADD3.X R0, R0, c[0x0][0x344], RZ, P0, !PT ;  /* 0x0000d10000007a10 */ /* 0x000fe400007fe4ff */
[----:B------:R-:W-:Y:S02]  /*b780*/  ISETP.GE.AND P0, PT, R94, R23, PT ;  /* 0x000000175e00720c */ /* 0x000fe40003f06270 */
[----:B------:R-:W-:-:S04]  /*b790*/  LEA R2, P2, R3, R2, 0x1 ;  /* 0x0000000203027211 */ /* 0x000fc800078408ff */
[----:B------:R-:W-:Y:S02]  /*b7a0*/  LEA.HI.X R3, R3, R0, R4, 0x1, P2 ;  /* 0x0000000003037211 */ /* 0x000fe400010f0c04 */
[----:B------:R-:W-:-:S03]  /*b7b0*/  ISETP.GE.AND P2, PT, R92, R23, PT ;  /* 0x000000175c00720c */ /* 0x000fc60003f46270 */
[----:B------:R0:W-:Y:S01]  /*b7c0*/  @!P1 STG.E.U16 [R2.64+0x40], R9 ;  /* 0x0000400902009986 */ /* 0x0001e2000c101528 */
        /* <DEDUP_REMOVED lines=25> */
.L_x_972:
        /* <DEDUP_REMOVED lines=35> */
.L_x_1033:
[----:B-1----:R-:W-:Y:S05]  /*bb90*/  BSYNC B0 ;  /* 0x0000000000007941 */ /* 0x002fea0003800000 */
.L_x_1032:
        /* <DEDUP_REMOVED lines=32> */
[----:B------:R-:W-:Y:S01]  /*bda0*/  HFMA2.MMA R7, -RZ, RZ, 0, 0 ;  /* 0x00000000ff077435 */ /* 0x000fe200000001ff */
[----:B------:R-:W-:Y:S05]  /*bdb0*/  BRA `(.L_x_1036) ;  /* 0x0000001000007947 */ /* 0x000fea0003800000 */
.L_x_1035:
[----:B------:R-:W3:Y:S02]  /*bdc0*/  S2R R7, SR_TID.X ;  /* 0x0000000000077919 */ /* 0x000ee40000002100 */
.L_x_1036:
[----:B-1----:R-:W-:Y:S05]  /*bdd0*/  BSYNC B0 ;  /* 0x0000000000007941 */ /* 0x002fea0003800000 */
.L_x_1034:
[----:B---3--:R-:W-:-:S13]  /*bde0*/  ISETP.GE.AND P0, PT, R7, c[0x0][0x16c], PT ;  /* 0x00005b0007007a0c */ /* 0x008fda0003f06270 */
[----:B------:R-:W-:Y:S05]  /*bdf0*/  @P0 EXIT ;  /* 0x000000000000094d */ /* 0x000fea0003800000 */
[----:B------:R-:W-:Y:S02]  /*be00*/  ULDC.64 UR6, c[0x0][0x288] ;  /* 0x0000a20000067ab9 */ /* 0x000fe40000000a00 */
[----:B------:R-:W-:Y:S02]  /*be10*/  UIMAD UR10, UR10, UR6, URZ ;  /* 0x000000060a0a72a4 */ /* 0x000fe4000f8e023f */
[----:B0-2---:R-:W-:Y:S02]  /*be20*/  UIMAD.WIDE.U32 UR4, UR11, UR6, URZ ;  /* 0x000000060b0472a5 */ /* 0x005fe4000f8e003f */
[----:B------:R-:W-:-:S04]  /*be30*/  UIMAD UR6, UR11, UR7, UR10 ;  /* 0x000000070b0672a4 */ /* 0x000fc8000f8e020a */
[----:B------:R-:W-:Y:S02]  /*be40*/  UIADD3 UR6, UR5, UR6, URZ ;  /* 0x0000000605067290 */ /* 0x000fe4000fffe03f */
.L_x_1037:
[----:B0-----:R0:W1:Y:S01]  /*be50*/  LDS R9, [R7.X4+0x7f50] ;  /* 0x007f500007097984 */ /* 0x0010620000004800 */
[----:B------:R-:W-:Y:S01]  /*be60*/  SHF.R.S32.HI R0, RZ, 0x1f, R7 ;  /* 0x0000001fff007819 */ /* 0x000fe20000011407 */
[----:B------:R-:W-:Y:S02]  /*be70*/  IMAD.U32 R4, RZ, RZ, UR4 ;  /* 0x00000004ff047e24 */ /* 0x000fe4000f8e00ff */
[----:B------:R-:W-:Y:S02]  /*be80*/  IMAD.U32 R3, RZ, RZ, UR6 ;  /* 0x00000006ff037e24 */ /* 0x000fe4000f8e00ff */
[----:B------:R-:W-:Y:S02]  /*be90*/  IMAD R0, R0, c[0x0][0x290], RZ ;  /* 0x0000a40000007a24 */ /* 0x000fe400078e02ff */
[----:B------:R-:W-:Y:S02]  /*bea0*/  IMAD.MOV.U32 R2, RZ, RZ, R4 ;  /* 0x000000ffff027224 */ /* 0x000fe400078e0004 */
[----:B------:R-:W-:Y:S01]  /*beb0*/  IMAD.U32 R5, RZ, RZ, UR5 ;  /* 0x00000005ff057e24 */ /* 0x000fe2000f8e00ff */
[----:B------:R-:W-:Y:S01]  /*bec0*/  YIELD ;  /* 0x0000000000007946 */ /* 0x000fe20003800000 */
        /* <DEDUP_REMOVED lines=10> */
.L_x_983:
[----:B------:R-:W-:Y:S01]  /*bf70*/  MOV R83, R141 ;  /* 0x0000008d00537202 */ /* 0x000fe20000000f00 */
[----:B------:R-:W-:Y:S01]  /*bf80*/  IMAD.MOV.U32 R84, RZ, RZ, 0x1 ;  /* 0x00000001ff547424 */ /* 0x000fe200078e00ff */
[----:B------:R-:W-:-:S02]  /*bf90*/  MOV R82, 0xbfb0 ;  /* 0x0000bfb000527802 */ /* 0x000fc40000000f00 */
[----:B-----5:R-:W-:Y:S05]  /*bfa0*/  CALL.REL.NOINC `($__internal_41_$__cuda_sm70_shflsync_up) ;  /* 0x00000c3000007944 */ /* 0x020fea0003c00000 */
[----:B------:R-:W-:Y:S01]  /*bfb0*/  IMAD.MOV.U32 R156, RZ, RZ, R84 ;  /* 0x000000ffff9c7224 */ /* 0x000fe200078e0054 */
[----:B--2---:R-:W-:Y:S05]  /*bfc0*/  BRA `(.L_x_1038) ;  /* 0xffffb26000007947 */ /* 0x004fea000383ffff */
.L_x_984:
[----:B------:R-:W-:Y:S01]  /*bfd0*/  IMAD.MOV.U32 R83, RZ, RZ, R85 ;  /* 0x000000ffff537224 */ /* 0x000fe200078e0055 */
[----:B------:R-:W-:Y:S01]  /*bfe0*/  MOV R82, 0xc010 ;  /* 0x0000c01000527802 */ /* 0x000fe20000000f00 */
[----:B------:R-:W-:-:S02]  /*bff0*/  IMAD.MOV.U32 R84, RZ, RZ, 0x1 ;  /* 0x00000001ff547424 */ /* 0x000fc400078e00ff */
[----:B01---5:R-:W-:Y:S05]  /*c000*/  CALL.REL.NOINC `($__internal_41_$__cuda_sm70_shflsync_up) ;  /* 0x00000bd000007944 */ /* 0x023fea0003c00000 */
        /* <DEDUP_REMOVED lines=9> */
[----:B--2---:R-:W-:Y:S05]  /*c0a0*/  CALL.REL.NOINC `($__internal_41_$__cuda_sm70_shflsync_up) ;  /* 0x00000b3000007944 */ /* 0x004fea0003c00000 */
[----:B------:R-:W-:Y:S01]  /*c0b0*/  IMAD.MOV.U32 R156, RZ, RZ, R84 ;  /* 0x000000ffff9c7224 */ /* 0x000fe200078e0054 */
[----:B------:R-:W-:Y:S01]  /*c0c0*/  MOV R82, 0xc100 ;  /* 0x0000c10000527802 */ /* 0x000fe20000000f00 */
[----:B------:R-:W-:Y:S02]  /*c0d0*/  IMAD.MOV.U32 R83, RZ, RZ, R85 ;  /* 0x000000ffff537224 */ /* 0x000fe400078e0055 */
[----:B------:R-:W-:-:S02]  /*c0e0*/  IMAD.MOV.U32 R84, RZ, RZ, 0x2 ;  /* 0x00000002ff547424 */ /* 0x000fc400078e00ff */
[----:B--2---:R-:W-:Y:S05]  /*c0f0*/  CALL.REL.NOINC `($__internal_41_$__cuda_sm70_shflsync_up) ;  /* 0x00000ae000007944 */ /* 0x004fea0003c00000 */
[----:B------:R-:W0:Y:S02]  /*c100*/  S2R R82, SR_LANEID ;  /* 0x0000000000527919 */ /* 0x000e240000000000 */
[----:B0-----:R-:W-:-:S02]  /*c110*/  ISETP.GE.AND P0, PT, R82, 0x2, PT ;  /* 0x000000025200780c */ /* 0x001fc40003f06270 */
[----:B------:R-:W-:-:S11]  /*c120*/  MOV R82, 0xc180 ;  /* 0x0000c18000527802 */ /* 0x000fd60000000f00 */
[----:B------:R-:W-:Y:S02]  /*c130*/  @P0 FFMA.FTZ R85, R141, R84, R85 ;  /* 0x000000548d550223 */ /* 0x000fe40000010055 */
[----:B------:R-:W-:Y:S02]  /*c140*/  @P0 FMUL.FTZ R141, R156, R141 ;  /* 0x0000008d9c8d0220 */ /* 0x000fe40000410000 */
[----:B------:R-:W-:Y:S02]  /*c150*/  IMAD.MOV.U32 R84, RZ, RZ, 0x4 ;  /* 0x00000004ff547424 */ /* 0x000fe400078e00ff */
[----:B------:R-:W-:Y:S02]  /*c160*/  IMAD.MOV.U32 R83, RZ, RZ, R141 ;  /* 0x000000ffff537224 */ /* 0x000fe400078e008d */
[----:B--2---:R-:W-:Y:S05]  /*c170*/  CALL.REL.NOINC `($__internal_41_$__cuda_sm70_shflsync_up) ;  /* 0x00000a6000007944 */ /* 0x004fea0003c00000 */
[----:B------:R-:W-:Y:S01]  /*c180*/  MOV R156, R84 ;  /* 0x00000054009c7202 */ /* 0x000fe20000000f00 */
[----:B------:R-:W-:Y:S01]  /*c190*/  IMAD.MOV.U32 R83, RZ, RZ, R85 ;  /* 0x000000ffff537224 */ /* 0x000fe200078e0055 */
[----:B------:R-:W-:Y:S01]  /*c1a0*/  MOV R82, 0xc1d0 ;  /* 0x0000c1d000527802 */ /* 0x000fe20000000f00 */
[----:B------:R-:W-:Y:S02]  /*c1b0*/  IMAD.MOV.U32 R84, RZ, RZ, 0x4 ;  /* 0x00000004ff547424 */ /* 0x000fe400078e00ff */
        /* <DEDUP_REMOVED lines=9> */
[----:B------:R-:W-:Y:S01]  /*c250*/  IMAD.MOV.U32 R156, RZ, RZ, R84 ;  /* 0x000000ffff9c7224 */ /* 0x000fe200078e0054 */
[----:B------:R-:W-:Y:S01]  /*c260*/  MOV R83, R85 ;  /* 0x0000005500537202 */ /* 0x000fe20000000f00 */
[----:B------:R-:W-:Y:S01]  /*c270*/  IMAD.MOV.U32 R84, RZ, RZ, 0x8 ;  /* 0x00000008ff547424 */ /* 0x000fe200078e00ff */
[----:B------:R-:W-:Y:S02]  /*c280*/  MOV R82, 0xc2a0 ;  /* 0x0000c2a000527802 */ /* 0x000fe40000000f00 */
        /* <DEDUP_REMOVED lines=10> */
[----:B------:R-:W-:Y:S01]  /*c330*/  HFMA2.MMA R84, -RZ, RZ, 0, 9.5367431640625e-07 ;  /* 0x00000010ff547435 */ /* 0x000fe200000001ff */
[----:B------:R-:W-:Y:S01]  /*c340*/  IMAD.MOV.U32 R83, RZ, RZ, R85 ;  /* 0x000000ffff537224 */ /* 0x000fe200078e0055 */
[----:B------:R-:W-:-:S04]  /*c350*/  MOV R82, 0xc370 ;  /* 0x0000c37000527802 */ /* 0x000fc80000000f00 */
[----:B--2---:R-:W-:Y:S05]  /*c360*/  CALL.REL.NOINC `($__internal_41_$__cuda_sm70_shflsync_up) ;  /* 0x0000087000007944 */ /* 0x004fea0003c00000 */
[----:B------:R-:W-:Y:S01]  /*c370*/  IMAD.MOV.U32 R82, RZ, RZ, R84 ;  /* 0x000000ffff527224 */ /* 0x000fe200078e0054 */
[----:B--2---:R-:W-:Y:S05]  /*c380*/  BRA `(.L_x_1039) ;  /* 0xffffb01000007947 */ /* 0x004fea000383ffff */
.L_x_987:
[----:B------:R-:W-:Y:S01]  /*c390*/  IMAD.MOV.U32 R83, RZ, RZ, R141 ;  /* 0x000000ffff537224 */ /* 0x000fe200078e008d */
[----:B------:R-:W-:Y:S01]  /*c3a0*/  MOV R82, 0xc3d0 ;  /* 0x0000c3d000527802 */ /* 0x000fe20000000f00 */
[----:B-1----:R-:W-:-:S02]  /*c3b0*/  IMAD.MOV.U32 R84, RZ, RZ, 0x1 ;  /* 0x00000001ff547424 */ /* 0x002fc400078e00ff */
[----:B0-2--5:R-:W-:Y:S05]  /*c3c0*/  CALL.REL.NOINC `($__internal_41_$__cuda_sm70_shflsync_up) ;  /* 0x0000081000007944 */ /* 0x025fea0003c00000 */
[----:B------:R-:W-:Y:S01]  /*c3d0*/  IMAD.MOV.U32 R141, RZ, RZ, R84 ;  /* 0x000000ffff8d7224 */ /* 0x000fe200078e0054 */
[----:B------:R-:W-:Y:S01]  /*c3e0*/  MOV R84, 0x1 ;  /* 0x0000000100547802 */ /* 0x000fe20000000f00 */
[----:B------:R-:W-:Y:S01]  /*c3f0*/  IMAD.MOV.U32 R83, RZ, RZ, R85 ;  /* 0x000000ffff537224 */ /* 0x000fe200078e0055 */
[----:B------:R-:W-:-:S02]  /*c400*/  MOV R82, 0xc420 ;  /* 0x0000c42000527802 */ /* 0x000fc40000000f00 */
[----:B--2---:R-:W-:Y:S05]  /*c410*/  CALL.REL.NOINC `($__internal_41_$__cuda_sm70_shflsync_up) ;  /* 0x000007c000007944 */ /* 0x004fea0003c00000 */
[----:B------:R-:W-:Y:S01]  /*c420*/  IMAD.MOV.U32 R85, RZ, RZ, R84 ;  /* 0x000000ffff557224 */ /* 0x000fe200078e0054 */
[----:B------:R-:W-:Y:S01]  /*c430*/  MOV R83, 0xc470 ;  /* 0x0000c47000537802 */ /* 0x000fe20000000f00 */
[----:B------:R-:W-:-:S02]  /*c440*/  IMAD.MOV.U32 R82, RZ, RZ, R80 ;  /* 0x000000ffff527224 */ /* 0x000fc400078e0050 */
[----:B------:R-:W-:Y:S02]  /*c450*/  IMAD.MOV.U32 R84, RZ, RZ, RZ ;  /* 0x000000ffff547224 */ /* 0x000fe400078e00ff */
[----:B--2---:R-:W-:Y:S05]  /*c460*/  CALL.REL.NOINC `($__internal_40_$__cuda_sm70_shflsync_idx_p) ;  /* 0x000006d000007944 */ /* 0x004fea0003c00000 */
[----:B-1----:R-:W-:Y:S01]  /*c470*/  IMAD.MOV.U32 R80, RZ, RZ, R84 ;  /* 0x000000ffff507224 */ /* 0x002fe200078e0054 */
[----:B------:R-:W-:Y:S01]  /*c480*/  HFMA2.MMA R84, -RZ, RZ, 0, 0 ;  /* 0x00000000ff547435 */ /* 0x000fe200000001ff */
[----:B------:R-:W-:Y:S01]  /*c490*/  IMAD.MOV.U32 R82, RZ, RZ, R81 ;  /* 0x000000ffff527224 */ /* 0x000fe200078e0051 */
[----:B------:R-:W-:-:S04]  /*c4a0*/  MOV R83, 0xc4c0 ;  /* 0x0000c4c000537802 */ /* 0x000fc80000000f00 */
[----:B0-2--5:R-:W-:Y:S05]  /*c4b0*/  CALL.REL.NOINC `($__internal_40_$__cuda_sm70_shflsync_idx_p) ;  /* 0x0000068000007944 */ /* 0x025fea0003c00000 */
[----:B-1----:R-:W-:Y:S01]  /*c4c0*/  IMAD.MOV.U32 R81, RZ, RZ, R84 ;  /* 0x000000ffff517224 */ /* 0x002fe200078e0054 */
[----:B0-2--5:R-:W-:Y:S05]  /*c4d0*/  BRA `(.L_x_1040) ;  /* 0xffffaff000007947 */ /* 0x025fea000383ffff */
.L_x_990:
[----:B------:R-:W-:Y:S01]  /*c4e0*/  IMAD.MOV.U32 R83, RZ, RZ, R85 ;  /* 0x000000ffff537224 */ /* 0x000fe200078e0055 */
[----:B------:R-:W-:Y:S01]  /*c4f0*/  MOV R82, 0xc520 ;  /* 0x0000c52000527802 */ /* 0x000fe20000000f00 */
[----:B------:R-:W-:Y:S02]  /*c500*/  IMAD.MOV.U32 R84, RZ, RZ, 0x1 ;  /* 0x00000001ff547424 */ /* 0x000fe400078e00ff */
[----:B------:R-:W-:Y:S05]  /*c510*/  CALL.REL.NOINC `($__internal_39_$__cuda_sm70_shflsync_down) ;  /* 0x0000059000007944 */ /* 0x000fea0003c00000 */
[----:B-1----:R-:W-:Y:S01]  /*c520*/  IMAD.MOV.U32 R87, RZ, RZ, R84 ;  /* 0x000000ffff577224 */ /* 0x002fe200078e0054 */
[----:B0-2--5:R-:W-:Y:S05]  /*c530*/  BRA `(.L_x_1041) ;  /* 0xffffb5b000007947 */ /* 0x025fea000383ffff */
.L_x_991:
[----:B------:R-:W-:Y:S01]  /*c540*/  IMAD.MOV.U32 R83, RZ, RZ, R86 ;  /* 0x000000ffff537224 */ /* 0x000fe200078e0056 */
[----:B------:R-:W-:Y:S02]  /*c550*/  MOV R84, 0x1 ;  /* 0x0000000100547802 */ /* 0x000fe40000000f00 */
[----:B------:R-:W-:-:S02]  /*c560*/  MOV R82, 0xc580 ;  /* 0x0000c58000527802 */ /* 0x000fc40000000f00 */
[----:B01----:R-:W-:Y:S05]  /*c570*/  CALL.REL.NOINC `($__internal_39_$__cuda_sm70_shflsync_down) ;  /* 0x0000053000007944 */ /* 0x003fea0003c00000 */
[C---:B------:R-:W-:Y:S02]  /*c580*/  FMUL.FTZ R87, R85.reuse, R87 ;  /* 0x0000005755577220 */ /* 0x040fe40000410000 */
[----:B-1----:R-:W-:-:S02]  /*c590*/  FFMA.FTZ R82, R85, R84, R86 ;  /* 0x0000005455527223 */ /* 0x002fc40000010056 */
[----:B------:R-:W-:Y:S01]  /*c5a0*/  IMAD.MOV.U32 R84, RZ, RZ, 0x2 ;  /* 0x00000002ff547424 */ /* 0x000fe200078e00ff */
[----:B------:R-:W-:Y:S02]  /*c5b0*/  FSEL R85, R85, R87, !P4 ;  /* 0x0000005755557208 */ /* 0x000fe40006000000 */
[----:B------:R-:W-:Y:S02]  /*c5c0*/  FSEL R86, R86, R82, !P4 ;  /* 0x0000005256567208 */ /* 0x000fe40006000000 */
[----:B------:R-:W-:Y:S01]  /*c5d0*/  MOV R82, 0xc600 ;  /* 0x0000c60000527802 */ /* 0x000fe20000000f00 */
[----:B------:R-:W-:Y:S02]  /*c5e0*/  IMAD.MOV.U32 R83, RZ, RZ, R85 ;  /* 0x000000ffff537224 */ /* 0x000fe400078e0055 */
[----:B0-2--5:R-:W-:Y:S05]  /*c5f0*/  CALL.REL.NOINC `($__internal_39_$__cuda_sm70_shflsync_down) ;  /* 0x000004b000007944 */ /* 0x025fea0003c00000 */
[----:B-1----:R-:W-:Y:S01]  /*c600*/  IMAD.MOV.U32 R87, RZ, RZ, R84 ;  /* 0x000000ffff577224 */ /* 0x002fe200078e0054 */
[----:B------:R-:W-:Y:S01]  /*c610*/  MOV R82, 0xc650 ;  /* 0x0000c65000527802 */ /* 0x000fe20000000f00 */
[----:B------:R-:W-:Y:S02]  /*c620*/  IMAD.MOV.U32 R83, RZ, RZ, R86 ;  /* 0x000000ffff537224 */ /* 0x000fe400078e0056 */
[----:B------:R-:W-:-:S02]  /*c630*/  IMAD.MOV.U32 R84, RZ, RZ, 0x2 ;  /* 0x00000002ff547424 */ /* 0x000fc400078e00ff */
[----:B0-2--5:R-:W-:Y:S05]  /*c640*/  CALL.REL.NOINC `($__internal_39_$__cuda_sm70_shflsync_down) ;  /* 0x0000046000007944 */ /* 0x025fea0003c00000 */
[----:B-1----:R-:W-:Y:S01]  /*c650*/  @!P3 FFMA.FTZ R86, R85, R84, R86 ;  /* 0x000000545556b223 */ /* 0x002fe20000010056 */
[----:B------:R-:W-:Y:S01]  /*c660*/  HFMA2.MMA R84, -RZ, RZ, 0, 2.384185791015625e-07 ;  /* 0x00000004ff547435 */ /* 0x000fe200000001ff */
[----:B------:R-:W-:Y:S01]  /*c670*/  @!P3 FMUL.FTZ R85, R87, R85 ;  /* 0x000000555755b220 */ /* 0x000fe20000410000 */
[----:B------:R-:W-:-:S03]  /*c680*/  MOV R82, 0xc6b0 ;  /* 0x0000c6b000527802 */ /* 0x000fc60000000f00 */
[----:B------:R-:W-:Y:S02]  /*c690*/  IMAD.MOV.U32 R83, RZ, RZ, R85 ;  /* 0x000000ffff537224 */ /* 0x000fe400078e0055 */
[----:B0-2--5:R-:W-:Y:S05]  /*c6a0*/  CALL.REL.NOINC `($__internal_39_$__cuda_sm70_shflsync_down) ;  /* 0x0000040000007944 */ /* 0x025fea0003c00000 */
[----:B-1----:R-:W-:Y:S01]  /*c6b0*/  IMAD.MOV.U32 R87, RZ, RZ, R84 ;  /* 0x000000ffff577224 */ /* 0x002fe200078e0054 */
[----:B------:R-:W-:Y:S01]  /*c6c0*/  MOV R82, 0xc700 ;  /* 0x0000c70000527802 */ /* 0x000fe20000000f00 */
[----:B------:R-:W-:Y:S02]  /*c6d0*/  IMAD.MOV.U32 R83, RZ, RZ, R86 ;  /* 0x000000ffff537224 */ /* 0x000fe400078e0056 */
[----:B------:R-:W-:Y:S02]  /*c6e0*/  IMAD.MOV.U32 R84, RZ, RZ, 0x4 ;  /* 0x00000004ff547424 */ /* 0x000fe400078e00ff */
[----:B0-2--5:R-:W-:Y:S05]  /*c6f0*/  CALL.REL.NOINC `($__internal_39_$__cuda_sm70_shflsync_down) ;  /* 0x000003b000007944 */ /* 0x025fea0003c00000 */
[----:B-1----:R-:W-:Y:S01]  /*c700*/  @!P2 FFMA.FTZ R86, R85, R84, R86 ;  /* 0x000000545556a223 */ /* 0x002fe20000010056 */
[----:B------:R-:W-:Y:S01]  /*c710*/  MOV R82, 0xc780 ;  /* 0x0000c78000527802 */ /* 0x000fe20000000f00 */
[----:B------:R-:W-:Y:S02]  /*c720*/  @!P2 FMUL.FTZ R85, R87, R85 ;  /* 0x000000555755a220 */ /* 0x000fe40000410000 */
[----:B------:R-:W-:Y:S02]  /*c730*/  IMAD.MOV.U32 R87, RZ, RZ, R86 ;  /* 0x000000ffff577224 */ /* 0x000fe400078e0056 */
[----:B------:R-:W-:Y:S01]  /*c740*/  IMAD.MOV.U32 R84, RZ, RZ, 0x8 ;  /* 0x00000008ff547424 */ /* 0x000fe200078e00ff */
[----:B------:R-:W-:-:S05]  /*c750*/  MOV R86, R85 ;  /* 0x0000005500567202 */ /* 0x000fca0000000f00 */
        /* <DEDUP_REMOVED lines=10> */
[----:B------:R-:W-:Y:S01]  /*c800*/  IMAD.MOV.U32 R84, RZ, RZ, 0x10 ;  /* 0x00000010ff547424 */ /* 0x000fe200078e00ff */
[----:B------:R-:W-:Y:S01]  /*c810*/  MOV R85, R87 ;  /* 0x0000005700557202 */ /* 0x000fe20000000f00 */
[----:B------:R-:W-:-:S02]  /*c820*/  IMAD.MOV.U32 R83, RZ, RZ, R86 ;  /* 0x000000ffff537224 */ /* 0x000fc400078e0056 */
[----:B0-2--5:R-:W-:Y:S05]  /*c830*/  CALL.REL.NOINC `($__internal_39_$__cuda_sm70_shflsync_down) ;  /* 0x0000027000007944 */ /* 0x025fea0003c00000 */
[----:B-1----:R-:W-:Y:S01]  /*c840*/  IMAD.MOV.U32 R87, RZ, RZ, R84 ;  /* 0x000000ffff577224 */ /* 0x002fe200078e0054 */
[----:B------:R-:W-:Y:S01]  /*c850*/  MOV R82, 0xc890 ;  /* 0x0000c89000527802 */ /* 0x000fe20000000f00 */
[----:B------:R-:W-:-:S02]  /*c860*/  IMAD.MOV.U32 R83, RZ, RZ, R85 ;  /* 0x000000ffff537224 */ /* 0x000fc400078e0055 */
[----:B------:R-:W-:Y:S02]  /*c870*/  IMAD.MOV.U32 R84, RZ, RZ, 0x10 ;  /* 0x00000010ff547424 */ /* 0x000fe400078e00ff */
[----:B0-2--5:R-:W-:Y:S05]  /*c880*/  CALL.REL.NOINC `($__internal_39_$__cuda_sm70_shflsync_down) ;  /* 0x0000022000007944 */ /* 0x025fea0003c00000 */
[----:B-1----:R-:W-:Y:S01]  /*c890*/  @!P0 FFMA.FTZ R85, R86, R84, R85 ;  /* 0x0000005456558223 */ /* 0x002fe20000010055 */
[----:B------:R-:W-:Y:S01]  /*c8a0*/  HFMA2.MMA R84, -RZ, RZ, 0, 0 ;  /* 0x00000000ff547435 */ /* 0x000fe200000001ff */
[----:B------:R-:W-:Y:S01]  /*c8b0*/  @!P0 FMUL.FTZ R86, R87, R86 ;  /* 0x0000005657568220 */ /* 0x000fe20000410000 */
[----:B------:R-:W-:-:S03]  /*c8c0*/  MOV R83, 0xc8f0 ;  /* 0x0000c8f000537802 */ /* 0x000fc60000000f00 */
[----:B------:R-:W-:Y:S02]  /*c8d0*/  IMAD.MOV.U32 R82, RZ, RZ, R86 ;  /* 0x000000ffff527224 */ /* 0x000fe400078e0056 */
[----:B0-2--5:R-:W-:Y:S05]  /*c8e0*/  CALL.REL.NOINC `($__internal_40_$__cuda_sm70_shflsync_idx_p) ;  /* 0x0000025000007944 */ /* 0x025fea0003c00000 */
[----:B-1----:R-:W-:Y:S01]  /*c8f0*/  IMAD.MOV.U32 R87, RZ, RZ, R84 ;  /* 0x000000ffff577224 */ /* 0x002fe200078e0054 */
[----:B------:R-:W-:Y:S01]  /*c900*/  MOV R83, 0xc940 ;  /* 0x0000c94000537802 */ /* 0x000fe20000000f00 */
[----:B------:R-:W-:Y:S02]  /*c910*/  IMAD.MOV.U32 R82, RZ, RZ, R85 ;  /* 0x000000ffff527224 */ /* 0x000fe400078e0055 */
[----:B------:R-:W-:Y:S02]  /*c920*/  IMAD.MOV.U32 R84, RZ, RZ, RZ ;  /* 0x000000ffff547224 */ /* 0x000fe400078e00ff */
[----:B0-2--5:R-:W-:Y:S05]  /*c930*/  CALL.REL.NOINC `($__internal_40_$__cuda_sm70_shflsync_idx_p) ;  /* 0x0000020000007944 */ /* 0x025fea0003c00000 */
[----:B-1----:R-:W-:Y:S01]  /*c940*/  IMAD.MOV.U32 R156, RZ, RZ, R84 ;  /* 0x000000ffff9c7224 */ /* 0x002fe200078e0054 */
[----:B------:R-:W-:Y:S01]  /*c950*/  MOV R83, R86 ;  /* 0x0000005600537202 */ /* 0x000fe20000000f00 */
[----:B------:R-:W-:Y:S01]  /*c960*/  IMAD.MOV.U32 R84, RZ, RZ, 0x1 ;  /* 0x00000001ff547424 */ /* 0x000fe200078e00ff */
[----:B------:R-:W-:Y:S02]  /*c970*/  MOV R82, 0xc990 ;  /* 0x0000c99000527802 */ /* 0x000fe40000000f00 */
[----:B0-2--5:R-:W-:Y:S05]  /*c980*/  CALL.REL.NOINC `($__internal_39_$__cuda_sm70_shflsync_down) ;  /* 0x0000012000007944 */ /* 0x025fea0003c00000 */
[----:B-1----:R-:W-:Y:S01]  /*c990*/  IMAD.MOV.U32 R159, RZ, RZ, R84 ;  /* 0x000000ffff9f7224 */ /* 0x002fe200078e0054 */
[----:B------:R-:W-:Y:S01]  /*c9a0*/  MOV R82, 0xc9e0 ;  /* 0x0000c9e000527802 */ /* 0x000fe20000000f00 */
[----:B------:R-:W-:Y:S02]  /*c9b0*/  IMAD.MOV.U32 R83, RZ, RZ, R85 ;  /* 0x000000ffff537224 */ /* 0x000fe400078e0055 */
[----:B------:R-:W-:-:S02]  /*c9c0*/  IMAD.MOV.U32 R84, RZ, RZ, 0x1 ;  /* 0x00000001ff547424 */ /* 0x000fc400078e00ff */
[----:B0-2--5:R-:W-:Y:S05]  /*c9d0*/  CALL.REL.NOINC `($__internal_39_$__cuda_sm70_shflsync_down) ;  /* 0x000000d000007944 */ /* 0x025fea0003c00000 */
[----:B-1----:R-:W-:Y:S01]  /*c9e0*/  IMAD.MOV.U32 R86, RZ, RZ, R84 ;  /* 0x000000ffff567224 */ /* 0x002fe200078e0054 */
[----:B------:R-:W-:Y:S01]  /*c9f0*/  MOV R85, R159 ;  /* 0x0000009f00557202 */ /* 0x000fe20000000f00 */
[----:B------:R-:W-:Y:S01]  /*ca00*/  IMAD.MOV.U32 R82, RZ, RZ, R80 ;  /* 0x000000ffff527224 */ /* 0x000fe200078e0050 */
[----:B------:R-:W-:Y:S01]  /*ca10*/  MOV R83, 0xca40 ;  /* 0x0000ca4000537802 */ /* 0x000fe20000000f00 */
[----:B------:R-:W-:-:S02]  /*ca20*/  IMAD.MOV.U32 R84, RZ, RZ, RZ ;  /* 0x000000ffff547224 */ /* 0x000fc400078e00ff */
[----:B0-2--5:R-:W-:Y:S05]  /*ca30*/  CALL.REL.NOINC `($__internal_40_$__cuda_sm70_shflsync_idx_p) ;  /* 0x0000010000007944 */ /* 0x025fea0003c00000 */
[----:B-1----:R-:W-:Y:S01]  /*ca40*/  IMAD.MOV.U32 R159, RZ, RZ, R84 ;  /* 0x000000ffff9f7224 */ /* 0x002fe200078e0054 */
[----:B------:R-:W-:Y:S01]  /*ca50*/  MOV R83, 0xca90 ;  /* 0x0000ca9000537802 */ /* 0x000fe20000000f00 */
[----:B------:R-:W-:-:S02]  /*ca60*/  IMAD.MOV.U32 R82, RZ, RZ, R81 ;  /* 0x000000ffff527224 */ /* 0x000fc400078e0051 */
[----:B------:R-:W-:Y:S02]  /*ca70*/  IMAD.MOV.U32 R84, RZ, RZ, RZ ;  /* 0x000000ffff547224 */ /* 0x000fe400078e00ff */
[----:B0-2--5:R-:W-:Y:S05]  /*ca80*/  CALL.REL.NOINC `($__internal_40_$__cuda_sm70_shflsync_idx_p) ;  /* 0x000000b000007944 */ /* 0x025fea0003c00000 */
[----:B-1----:R-:W-:Y:S01]  /*ca90*/  MOV R83, R84 ;  /* 0x0000005400537202 */ /* 0x002fe20000000f00 */
[----:B0-2--5:R-:W-:Y:S05]  /*caa0*/  BRA `(.L_x_1042) ;  /* 0xffffb1e000007947 */ /* 0x025fea000383ffff */
        .weak           $__internal_39_$__cuda_sm70_shflsync_down
        .type           $__internal_39_$__cuda_sm70_shflsync_down,@function
        .size           $__internal_39_$__cuda_sm70_shflsync_down,($__internal_40_$__cuda_sm70_shflsync_idx_p - $__internal_39_$__cuda_sm70_shflsync_down)
$__internal_39_$__cuda_sm70_shflsync_down:
[----:B------:R0:W-:Y:S01]  /*cab0*/  STL [R1+0x80], R0 ;  /* 0x0000800001007387 */ /* 0x0001e20000100800 */
[----:B------:R-:W-:Y:S02]  /*cac0*/  IMAD.MOV.U32 R95, RZ, RZ, 0x1f ;  /* 0x0000001fff5f7424 */ /* 0x000fe400078e00ff */
[----:B0-----:R-:W-:-:S04]  /*cad0*/  IMAD.MOV.U32 R0, RZ, RZ, -0x1 ;  /* 0xffffffffff007424 */ /* 0x001fc800078e00ff */
[----:B------:R-:W-:Y:S04]  /*cae0*/  WARPSYNC R0 ;  /* 0x0000000000007348 */ /* 0x000fe80003800000 */
[----:B------:R0:W1:Y:S04]  /*caf0*/  SHFL.DOWN PT, R84, R83, R84, R95 ;  /* 0x0800005453547389 */ /* 0x00006800000e005f */
[----:B0-----:R0:W5:Y:S01]  /*cb00*/  LDL.LU R0, [R1+0x80] ;  /* 0x0000800001007983 */ /* 0x0011620000300800 */
[----:B------:R-:W-:-:S03]  /*cb10*/  IMAD.MOV.U32 R83, RZ, RZ, 0x0 ;  /* 0x00000000ff537424 */ /* 0x000fc600078e00ff */
[----:B------:R-:W2:Y:S01]  /*cb20*/  S2R R95, SR_TID.X ;  /* 0x00000000005f7919 */ /* 0x000ea20000002100 */
[----:B------:R-:W-:Y:S05]  /*cb30*/  RET.REL.NODEC R82 `(_Z25selective_scan_bwd_kernelI32Selective_Scan_bwd_kernel_traitsILi128ELi16ELb0ELb1ELb1ELb0ELb1EN3c108BFloat16EfEEv12SSMParamsBwd) ;  /* 0xffff34c052007950 */ /* 0x000fea0003c3ffff */
        .weak           $__internal_40_$__cuda_sm70_shflsync_idx_p
        .type           $__internal_40_$__cuda_sm70_shflsync_idx_p,@function
        .size           $__internal_40_$__cuda_sm70_shflsync_idx_p,($__internal_41_$__cuda_sm70_shflsync_up - $__internal_40_$__cuda_sm70_shflsync_idx_p)
$__internal_40_$__cuda_sm70_shflsync_idx_p:
        /* <DEDUP_REMOVED lines=9> */
[----:B------:R-:W-:Y:S05]  /*cbd0*/  RET.REL.NODEC R82 `(_Z25selective_scan_bwd_kernelI32Selective_Scan_bwd_kernel_traitsILi128ELi16ELb0ELb1ELb1ELb0ELb1EN3c108BFloat16EfEEv12SSMParamsBwd) ;  /* 0xffff342052007950 */ /* 0x000fea0003c3ffff */
        .weak           $__internal_41_$__cuda_sm70_shflsync_up
        .type           $__internal_41_$__cuda_sm70_shflsync_up,@function
        .size           $__internal_41_$__cuda_sm70_shflsync_up,(.L_x_8853 - $__internal_41_$__cuda_sm70_shflsync_up)
$__internal_41_$__cuda_sm70_shflsync_up:
[----:B------:R-:W-:Y:S02]  /*cbe0*/  IMAD.MOV.U32 R159, RZ, RZ, -0x1 ;  /* 0xffffffffff9f7424 */ /* 0x000fe400078e00ff */
[----:B------:R-:W-:Y:S02]  /*cbf0*/  IMAD.MOV.U32 R95, RZ, RZ, RZ ;  /* 0x000000ffff5f7224 */ /* 0x000fe400078e00ff */
[----:B------:R-:W-:Y:S04]  /*cc00*/  WARPSYNC R159 ;  /* 0x0000009f00007348 */ /* 0x000fe80003800000 */
[----:B------:R0:W1:Y:S04]  /*cc10*/  SHFL.UP PT, R84, R83, R84, R95 ;  /* 0x0400005453547389 */ /* 0x00006800000e005f */
[----:B0-----:R-:W0:Y:S01]  /*cc20*/  S2R R159, SR_TID.X ;  /* 0x00000000009f7919 */ /* 0x001e220000002100 */
[----:B------:R-:W-:-:S03]  /*cc30*/  IMAD.MOV.U32 R83, RZ, RZ, 0x0 ;  /* 0x00000000ff537424 */ /* 0x000fc600078e00ff */
[----:B------:R-:W2:Y:S01]  /*cc40*/  S2R R95, SR_TID.X ;  /* 0x00000000005f7919 */ /* 0x000ea20000002100 */
[----:B0-----:R-:W-:Y:S01]  /*cc50*/  IMAD R159, R159, 0x28, RZ ;  /* 0x000000289f9f7824 */ /* 0x001fe200078e02ff */
[----:B-1----:R-:W-:Y:S06]  /*cc60*/  RET.REL.NODEC R82 `(_Z25selective_scan_bwd_kernelI32Selective_Scan_bwd_kernel_traitsILi128ELi16ELb0ELb1ELb1ELb0ELb1EN3c108BFloat16EfEEv12SSMParamsBwd) ;  /* 0xffff339052007950 */ /* 0x002fec0003c3ffff */
.L_x_1043:
        /* <DEDUP_REMOVED lines=9> */
.L_x_8853:


//--------------------- .text._Z25selective_scan_bwd_kernelI32Selective_Scan_bwd_kernel_traitsILi128ELi16ELb0ELb1ELb1ELb1ELb0EN3c108BFloat16EfEEv12SSMParamsBwd --------------------------
	.section	.text._Z25selective_scan_bwd_kernelI32Selective_Scan_bwd_kernel_traitsILi128ELi16ELb0ELb1ELb1ELb1ELb0EN3c108BFloat16EfEEv12SSMParamsBwd,"ax",@progbits
	.sectioninfo	@"SHI_REGISTERS=168"
	.align	128
        .global         _Z25selective_scan_bwd_kernelI32Selective_Scan_bwd_kernel_traitsILi128ELi16ELb0ELb1ELb1ELb1ELb0EN3c108BFloat16EfEEv12SSMParamsBwd
        .type           _Z25selective_scan_bwd_kernelI32Selective_Scan_bwd_kernel_traitsILi128ELi16ELb0ELb1ELb1ELb1ELb0EN3c108BFloat16EfEEv12SSMParamsBwd,@function
        .size           _Z25selective_scan_bwd_kernelI32Selective_Scan_bwd_kernel_traitsILi128ELi16ELb0ELb1ELb1ELb1ELb0EN3c108BFloat16EfEEv12SSMParamsBwd,(.L_x_8856 - _Z25selective_scan_bwd_kernelI32Selective_Scan_bwd_kernel_traitsILi128ELi16ELb0ELb1ELb1ELb1ELb0EN3c108BFloat16EfEEv12SSMParamsBwd)
        .other          _Z25selective_scan_bwd_kernelI32Selective_Scan_bwd_kernel_traitsILi128ELi16ELb0ELb1ELb1ELb1ELb0EN3c108BFloat16EfEEv12SSMParamsBwd,@"STO_CUDA_ENTRY STV_DEFAULT"
_Z25selective_scan_bwd_kernelI32Selective_Scan_bwd_kernel_traitsILi128ELi16ELb0ELb1ELb1ELb1ELb0EN3c108BFloat16EfEEv12SSMParamsBwd:
.text._Z25selective_scan_bwd_kernelI32Selective_Scan_bwd_kernel_traitsILi128ELi16ELb0ELb1ELb1ELb1ELb0EN3c108BFloat16EfEEv12SSMParamsBwd:
        /* <DEDUP_REMOVED lines=184> */
.L_x_1130:
        /* <DEDUP_REMOVED lines=79> */
[C---:B------:R-:W-:Y:S02]  /*1070*/  IADD3 R25, R18.reuse, 0x20, RZ ;  /* 0x0000002012197810 */ /* 0x040fe40007ffe0ff */
[----:B------:R-:W-:Y:S02]  /*1080*/  ISETP.GE.AND P0, PT, R27, UR7, PT ;  /* 0x000000071b007c0c */ /* 0x000fe4000bf06270 */
[C---:B------:R-:W-:Y:S02]  /*1090*/  IADD3 R27, R18.reuse, 0x40, RZ ;  /* 0x00000040121b7810 */ /* 0x040fe40007ffe0ff */
[----:B-1----:R-:W-:-:S02]  /*10a0*/  IADD3 R3, R18, 0x60, RZ ;  /* 0x0000006012037810 */ /* 0x002fc40007ffe0ff */
[CC--:B------:R-:W-:Y:S02]  /*10b0*/  LEA.HI.SX32 R93, R18.reuse, R18.reuse, 0x1b ;  /* 0x00000012125d7211 */ /* 0x0c0fe400078fdaff */
[C---:B------:R-:W-:Y:S02]  /*10c0*/  IADD3 R29, R18.reuse, 0x80, RZ ;  /* 0x00000080121d7810 */ /* 0x040fe40007ffe0ff */
[----:B------:R-:W-:Y:S02]  /*10d0*/  LEA.HI.SX32 R25, R25, R18, 0x1b ;  /* 0x0000001219197211 */ /* 0x000fe400078fdaff */
[C---:B------:R-:W-:Y:S02]  /*10e0*/  IADD3 R31, R18.reuse, 0xa0, RZ ;  /* 0x000000a0121f7810 */ /* 0x040fe40007ffe0ff */
[C---:B------:R-:W-:Y:S02]  /*10f0*/  IADD3 R33, R18.reuse, 0xc0, RZ ;  /* 0x000000c012217810 */ /* 0x040fe40007ffe0ff */
[----:B------:R-:W-:-:S02]  /*1100*/  IADD3 R35, R18, 0xe0, RZ ;  /* 0x000000e012237810 */ /* 0x000fc40007ffe0ff */
[-C--:B------:R-:W-:Y:S02]  /*1110*/  LEA.HI.SX32 R27, R27, R18.reuse, 0x1b ;  /* 0x000000121b1b7211 */ /* 0x080fe400078fdaff */
[-C--:B------:R-:W-:Y:S01]  /*1120*/  LEA.HI.SX32 R3, R3, R18.reuse, 0x1b ;  /* 0x0000001203037211 */ /* 0x080fe200078fdaff */
[----:B------:R-:W-:Y:S01]  /*1130*/  IMAD.SHL.U32 R93, R93, 0x2, RZ ;  /* 0x000000025d5d7824 */ /* 0x000fe200078e00ff */
[----:B------:R-:W-:Y:S01]  /*1140*/  LEA.HI.SX32 R29, R29, R18, 0x1b ;  /* 0x000000121d1d7211 */ /* 0x000fe200078fdaff */
[----:B------:R-:W-:Y:S01]  /*1150*/  IMAD.SHL.U32 R92, R25, 0x2, RZ ;  /* 0x00000002195c7824 */ /* 0x000fe200078e00ff */
[----:B------:R-:W-:Y:S02]  /*1160*/  ISETP.GE.AND P3, PT, R22, UR7, PT ;  /* 0x0000000716007c0c */ /* 0x000fe4000bf66270 */
[C---:B------:R-:W-:Y:S02]  /*1170*/  IADD3 R37, R18.reuse, 0x100, RZ ;  /* 0x0000010012257810 */ /* 0x040fe40007ffe0ff */
[----:B------:R-:W-:-:S02]  /*1180*/  IADD3 R39, R18, 0x120, RZ ;  /* 0x0000012012277810 */ /* 0x000fc40007ffe0ff */
[----:B------:R-:W-:Y:S02]  /*1190*/  LOP3.LUT R20, R20, 0xffffff7f, RZ, 0xc0, !PT ;  /* 0xffffff7f14147812 */ /* 0x000fe400078ec0ff */
        /* <DEDUP_REMOVED lines=13> */
[----:B------:R-:W-:Y:S02]  /*1270*/  @P2 LOP3.LUT R20, R20, 0x80, RZ, 0xfc, !PT ;  /* 0x0000008014142812 */ /* 0x000fe400078efcff */
[----:B------:R-:W-:-:S02]  /*1280*/  LEA.HI.SX32 R41, R41, R18, 0x1b ;  /* 0x0000001229297211 */ /* 0x000fc400078fdaff */
[----:B------:R-:W-:Y:S01]  /*1290*/  SHF.L.U32 R76, R31, 0x1, RZ ;  /* 0x000000011f4c7819 */ /* 0x000fe200000006ff */
[----:B------:R-:W-:Y:S01]  /*12a0*/  IMAD.SHL.U32 R74, R35, 0x2, RZ ;  /* 0x00000002234a7824 */ /* 0x000fe200078e00ff */
[----:B------:R-:W-:Y:S01]  /*12b0*/  IADD3 R49, R18, 0x1c0, RZ ;  /* 0x000001c012317810 */ /* 0x000fe20007ffe0ff */
[----:B------:R-:W-:Y:S01]  /*12c0*/  IMAD R5, R94, 0x10, R5 ;  /* 0x000000105e057824 */ /* 0x000fe200078e0205 */
[----:B------:R-:W-:Y:S02]  /*12d0*/  IADD3 R51, R18, 0x1e0, RZ ;  /* 0x000001e012337810 */ /* 0x000fe40007ffe0ff */
[-C--:B------:R-:W-:Y:S02]  /*12e0*/  LEA.HI.SX32 R43, R43, R18.reuse, 0x1b ;  /* 0x000000122b2b7211 */ /* 0x080fe400078fdaff */
[----:B------:R-:W-:Y:S01]  /*12f0*/  LEA.HI.SX32 R45, R45, R18, 0x1b ;  /* 0x000000122d2d7211 */ /* 0x000fe200078fdaff */
[----:B------:R-:W-:Y:S01]  /*1300*/  IMAD.SHL.U32 R72, R39, 0x2, RZ ;  /* 0x0000000227487824 */ /* 0x000fe200078e00ff */
[----:B------:R-:W-:-:S02]  /*1310*/  ISETP.GE.AND P5, PT, R24, UR7, PT ;  /* 0x0000000718007c0c */ /* 0x000fc4000bfa6270 */
[-C--:B------:R-:W-:Y:S02]  /*1320*/  LEA.HI.SX32 R47, R47, R18.reuse, 0x1b ;  /* 0x000000122f2f7211 */ /* 0x080fe400078fdaff */
[----:B------:R-:W-:Y:S01]  /*1330*/  SHF.L.U32 R73, R37, 0x1, RZ ;  /* 0x0000000125497819 */ /* 0x000fe200000006ff */
[----:B------:R-:W-:Y:S01]  /*1340*/  IMAD.SHL.U32 R71, R41, 0x2, RZ ;  /* 0x0000000229477824 */ /* 0x000fe200078e00ff */
[----:B------:R-:W-:Y:S02]  /*1350*/  LOP3.LUT R20, R20, 0xffffffbf, RZ, 0xc0, !PT ;  /* 0xffffffbf14147812 */ /* 0x000fe400078ec0ff */
[-C--:B------:R-:W-:Y:S02]  /*1360*/  LEA.HI.SX32 R49, R49, R18.reuse, 0x1b ;  /* 0x0000001231317211 */ /* 0x080fe400078fdaff */
[----:B------:R-:W-:Y:S01]  /*1370*/  LEA.HI.SX32 R51, R51, R18, 0x1b ;  /* 0x0000001233337211 */ /* 0x000fe200078fdaff */
[----:B------:R-:W-:Y:S01]  /*1380*/  IMAD.SHL.U32 R69, R45, 0x2, RZ ;  /* 0x000000022d457824 */ /* 0x000fe200078e00ff */
[----:B------:R-:W-:Y:S01]  /*1390*/  SHF.L.U32 R70, R43, 0x1, RZ ;  /* 0x000000012b467819 */ /* 0x000fe200000006ff */
[----:B------:R-:W-:Y:S01]  /*13a0*/  IMAD.SHL.U32 R68, R47, 0x2, RZ ;  /* 0x000000022f447824 */ /* 0x000fe200078e00ff */
[----:B------:R-:W-:-:S02]  /*13b0*/  LEA.HI.SX32 R5, R5, R5, 0x1b ;  /* 0x0000000505057211 */ /* 0x000fc400078fdaff */
[----:B------:R-:W-:Y:S01]  /*13c0*/  @P3 LOP3.LUT R20, R20, 0x40, RZ, 0xfc, !PT ;  /* 0x0000004014143812 */ /* 0x000fe200078efcff */
[----:B------:R-:W-:Y:S01]  /*13d0*/  IMAD.SHL.U32 R66, R51, 0x2, RZ ;  /* 0x0000000233427824 */ /* 0x000fe200078e00ff */
[----:B------:R-:W-:Y:S01]  /*13e0*/  SHF.L.U32 R67, R49, 0x1, RZ ;  /* 0x0000000131437819 */ /* 0x000fe200000006ff */
[----:B------:R-:W-:Y:S01]  /*13f0*/  IMAD.SHL.U32 R65, R5, 0x2, RZ ;  /* 0x0000000205417824 */ /* 0x000fe200078e00ff */
[----:B------:R-:W-:-:S04]  /*1400*/  LOP3.LUT R20, R20, 0xffffffdf, RZ, 0xc0, !PT ;  /* 0xffffffdf14147812 */ /* 0x000fc800078ec0ff */
        /* <DEDUP_REMOVED lines=14> */
[----:B------:R-:W-:Y:S02]  /*14f0*/  LOP3.LUT R20, R20, 0xfffffffd, RZ, 0xc0, !PT ;  /* 0xfffffffd14147812 */ /* 0x000fe400078ec0ff */
[----:B------:R-:W-:Y:S02]  /*1500*/  PRMT R3, RZ, 0x7610, R3 ;  /* 0x00007610ff037816 */ /* 0x000fe40000000003 */
[----:B------:R-:W-:Y:S01]  /*1510*/  PRMT R2, RZ, 0x7610, R2 ;  /* 0x00007610ff027816 */ /* 0x000fe20000000002 */
[----:B----4-:R-:W-:Y:S04]  /*1520*/  STS.U16 [R93], R0 ;  /* 0x000000005d007388 */ /* 0x010fe80000000400 */
[----:B-----5:R-:W-:Y:S04]  /*1530*/  STS.U16 [R92+0x40], R7 ;  /* 0x000040075c007388 */ /* 0x020fe80000000400 */
[----:B--2---:R-:W-:Y:S04]  /*1540*/  STS.U16 [R91+0x80], R4 ;  /* 0x000080045b007388 */ /* 0x004fe80000000400 */
[----:B---3--:R-:W-:Y:S04]  /*1550*/  STS.U16 [R90+0xc0], R9 ;  /* 0x0000c0095a007388 */ /* 0x008fe80000000400 */
[----:B------:R1:W-:Y:S04]  /*1560*/  STS.U16 [R77+0x100], R6 ;  /* 0x000100064d007388 */ /* 0x0003e80000000400 */
[----:B------:R-:W-:Y:S04]  /*1570*/  STS.U16 [R76+0x140], R11 ;  /* 0x0001400b4c007388 */ /* 0x000fe80000000400 */
[----:B------:R-:W-:Y:S04]  /*1580*/  STS.U16 [R75+0x180], R8 ;  /* 0x000180084b007388 */ /* 0x000fe80000000400 */
[----:B------:R2:W-:Y:S04]  /*1590*/  STS.U16 [R74+0x1c0], R13 ;  /* 0x0001c00d4a007388 */ /* 0x0005e80000000400 */
[----:B------:R-:W-:Y:S04]  /*15a0*/  STS.U16 [R73+0x200], R10 ;  /* 0x0002000a49007388 */ /* 0x000fe80000000400 */
        /* <DEDUP_REMOVED lines=25> */
[----:B-1----:R-:W-:-:S02]  /*1740*/  PRMT R6, RZ, 0x7610, R6 ;  /* 0x00007610ff067816 */ /* 0x002fc40000000006 */
[----:B--2---:R-:W-:-:S04]  /*1750*/  PRMT R13, RZ, 0x7610, R13 ;  /* 0x00007610ff0d7816 */ /* 0x004fc8000000000d */
[----:B------:R-:W2:Y:S01]  /*1760*/  @!P0 LDG.E.U16 R6, [R80.64+0x180] ;  /* 0x0001801c50068981 */ /* 0x000ea2000c1e1500 */
[----:B------:R-:W-:Y:S02]  /*1770*/  ISETP.GE.AND P0, PT, R28, UR7, PT ;  /* 0x000000071c007c0c */ /* 0x000fe4000bf06270 */
[----:B------:R-:W-:Y:S01]  /*1780*/  PRMT R8, RZ, 0x7610, R8 ;  /* 0x00007610ff087816 */ /* 0x000fe20000000008 */
[----:B------:R-:W2:Y:S01]  /*1790*/  @!P2 LDG.E.U16 R3, [R80.64+0x40] ;  /* 0x0000401c5003a981 */ /* 0x000ea2000c1e1500 */
[----:B------:R-:W-:Y:S02]  /*17a0*/  PRMT R0, RZ, 0x7610, R0 ;  /* 0x00007610ff007816 */ /* 0x000fe40000000000 */
[----:B------:R-:W-:Y:S01]  /*17b0*/  PRMT R9, RZ, 0x7610, R9 ;  /* 0x00007610ff097816 */ /* 0x000fe20000000009 */
[----:B------:R-:W2:Y:S06]  /*17c0*/  @!P3 LDG.E.U16 R2, [R80.64+0x80] ;  /* 0x0000801c5002b981 */ /* 0x000eac000c1e1500 */
[----:B------:R-:W-:Y:S01]  /*17d0*/  @P0 LOP3.LUT R20, R20, 0x2, RZ, 0xfc, !PT ;  /* 0x0000000214140812 */ /* 0x000fe200078efcff */
[----:B------:R-:W2:Y:S01]  /*17e0*/  @!P0 LDG.E.U16 R13, [R80.64+0x1c0] ;  /* 0x0001c01c500d8981 */ /* 0x000ea2000c1e1500 */
[----:B------:R-:W-:-:S02]  /*17f0*/  ISETP.GE.AND P0, PT, R30, UR7, PT ;  /* 0x000000071e007c0c */ /* 0x000fc4000bf06270 */
[----:B------:R-:W-:Y:S01]  /*1800*/  LOP3.LUT R20, R20, 0xfffffffe, RZ, 0xc0, !PT ;  /* 0xfffffffe14147812 */ /* 0x000fe200078ec0ff */
[----:B------:R-:W2:Y:S01]  /*1810*/  @!P1 LDG.E.U16 R0, [R80.64] ;  /* 0x0000001c50009981 */ /* 0x000ea2000c1e1500 */
        /* <DEDUP_REMOVED lines=12> */
[----:B------:R-:W-:Y:S02]  /*18e0*/  ISETP.GE.AND P5, PT, R42, UR7, PT ;  /* 0x000000072a007c0c */ /* 0x000fe4000bfa6270 */
[----:B------:R-:W-:Y:S02]  /*18f0*/  ISETP.GE.AND P6, PT, R44, UR7, PT ;  /* 0x000000072c007c0c */ /* 0x000fe4000bfc6270 */
[----:B---3--:R-:W-:-:S02]  /*1900*/  PRMT R15, RZ, 0x7610, R15 ;  /* 0x00007610ff0f7816 */ /* 0x008fc4000000000f */
[----:B----4-:R-:W-:Y:S02]  /*1910*/  PRMT R12, RZ, 0x7610, R12 ;  /* 0x00007610ff0c7816 */ /* 0x010fe4000000000c */
[----:B-----5:R-:W-:Y:S02]  /*1920*/  PRMT R17, RZ, 0x7610, R17 ;  /* 0x00007610ff117816 */ /* 0x020fe40000000011 */
[----:B0-----:R-:W-:Y:S01]  /*1930*/  PRMT R14, RZ, 0x7610, R14 ;  /* 0x00007610ff0e7816 */ /* 0x001fe2000000000e */
[----:B------:R-:W3:Y:S01]  /*1940*/  @!P0 LDG.E.U16 R15, [R80.64+0x240] ;  /* 0x0002401c500f8981 */ /* 0x000ee2000c1e1500 */
[----:B------:R-:W-:Y:S02]  /*1950*/  PRMT R19, RZ, 0x7610, R19 ;  /* 0x00007610ff137816 */ /* 0x000fe40000000013 */
[----:B------:R-:W-:Y:S01]  /*1960*/  PRMT R16, RZ, 0x7610, R16 ;  /* 0x00007610ff107816 */ /* 0x000fe20000000010 */
[----:B------:R-:W4:Y:S01]  /*1970*/  @!P1 LDG.E.U16 R12, [R80.64+0x280] ;  /* 0x0002801c500c9981 */ /* 0x000f22000c1e1500 */
[----:B------:R-:W-:-:S03]  /*1980*/  PRMT R23, RZ, 0x7610, R23 ;  /* 0x00007610ff177816 */ /* 0x000fc60000000017 */
[----:B------:R-:W5:Y:S04]  /*1990*/  @!P2 LDG.E.U16 R17, [R80.64+0x2c0] ;  /* 0x0002c01c5011a981 */ /* 0x000f68000c1e1500 */
[----:B------:R-:W5:Y:S04]  /*19a0*/  @!P3 LDG.E.U16 R14, [R80.64+0x300] ;  /* 0x0003001c500eb981 */ /* 0x000f68000c1e1500 */
        /* <DEDUP_REMOVED lines=42> */
[----:B------:R0:W-:Y:S04]  /*1c50*/  STS.U16 [R68+0x340], R19 ;  /* 0x0003401344007388 */ /* 0x0001e80000000400 */
[----:B------:R-:W-:Y:S04]  /*1c60*/  STS.U16 [R67+0x380], R16 ;  /* 0x0003801043007388 */ /* 0x000fe80000000400 */
[----:B------:R1:W-:Y:S01]  /*1c70*/  STS.U16 [R66+0x3c0], R23 ;  /* 0x0003c01742007388 */ /* 0x0003e20000000400 */
[----:B------:R-:W-:-:S06]  /*1c80*/  NOP ;  /* 0x0000000000007918 */ /* 0x000fcc0000000000 */
[----:B------:R-:W2:Y:S04]  /*1c90*/  LDS.U16 R12, [R65] ;  /* 0x00000000410c7984 */ /* 0x000ea80000000400 */
[----:B------:R-:W3:Y:S04]  /*1ca0*/  LDS.U16 R13, [R65+0x2] ;  /* 0x00000200410d7984 */ /* 0x000ee80000000400 */
[----:B------:R-:W4:Y:S04]  /*1cb0*/  LDS.U16 R15, [R65+0x4] ;  /* 0x00000400410f7984 */ /* 0x000f280000000400 */
[----:B------:R-:W2:Y:S04]  /*1cc0*/  LDS.U16 R17, [R65+0x6] ;  /* 0x0000060041117984 */ /* 0x000ea80000000400 */
[----:B------:R-:W0:Y:S04]  /*1cd0*/  LDS.U16 R14, [R65+0x8] ;  /* 0x00000800410e7984 */ /* 0x000e280000000400 */
        /* <DEDUP_REMOVED lines=16> */
[----:B------:R0:W5:Y:S01]  /*1de0*/  @!P3 LDG.E.U16 R32, [R10.64+0x300] ;  /* 0x0003001c0a20b981 */ /* 0x000162000c1e1500 */
[----:B-1----:R-:W-:-:S03]  /*1df0*/  PRMT R23, RZ, 0x7610, R23 ;  /* 0x00007610ff177816 */ /* 0x002fc60000000017 */
[----:B------:R0:W5:Y:S04]  /*1e00*/  @!P4 LDG.E.U16 R33, [R10.64+0x340] ;  /* 0x0003401c0a21c981 */ /* 0x000168000c1e1500 */
[----:B------:R0:W5:Y:S04]  /*1e10*/  @!P5 LDG.E.U16 R34, [R10.64+0x380] ;  /* 0x0003801c0a22d981 */ /* 0x000168000c1e1500 */
[----:B------:R0:W5:Y:S01]  /*1e20*/  @!P0 LDG.E.U16 R19, [R10.64+0x40] ;  /* 0x0000401c0a138981 */ /* 0x000162000c1e1500 */
[----:B------:R-:W-:-:S03]  /*1e30*/  ISETP.NE.AND P0, PT, R24, RZ, PT ;  /* 0x000000ff1800720c */ /* 0x000fc60003f05270 */
[----:B------:R0:W5:Y:S10]  /*1e40*/  @!P6 LDG.E.U16 R35, [R10.64+0x3c0] ;  /* 0x0003c01c0a23e981 */ /* 0x000174000c1e1500 */
        /* <DEDUP_REMOVED lines=17> */
[----:B------:R-:W-:Y:S02]  /*1f60*/  PRMT R29, RZ, 0x7610, R29 ;  /* 0x00007610ff1d7816 */ /* 0x000fe4000000001d */
[----:B------:R-:W-:-:S06]  /*1f70*/  PRMT R30, RZ, 0x7610, R30 ;  /* 0x00007610ff1e7816 */ /* 0x000fcc000000001e */
[----:B------:R0:W5:Y:S04]  /*1f80*/  @!P1 LDG.E.U16 R30, [R10.64+0x280] ;  /* 0x0002801c0a1e9981 */ /* 0x000168000c1e1500 */
[----:B------:R0:W5:Y:S01]  /*1f90*/  @!P0 LDG.E.U16 R28, [R10.64+0x200] ;  /* 0x0002001c0a1c8981 */ /* 0x000162000c1e1500 */
[----:B------:R-:W-:Y:S02]  /*1fa0*/  ISETP.NE.AND P0, PT, R31, RZ, PT ;  /* 0x000000ff1f00720c */ /* 0x000fe40003f05270 */
[----:B------:R-:W-:-:S06]  /*1fb0*/  PRMT R31, RZ, 0x7610, R31 ;  /* 0x00007610ff1f7816 */ /* 0x000fcc000000001f */
[----:B------:R0:W5:Y:S05]  /*1fc0*/  @!P2 LDG.E.U16 R31, [R10.64+0x2c0] ;  /* 0x0002c01c0a1fa981 */ /* 0x00016a000c1e1500 */
[----:B------:R0:W5:Y:S02]  /*1fd0*/  @!P0 LDG.E.U16 R29, [R10.64+0x240] ;  /* 0x0002401c0a1d8981 */ /* 0x000164000c1e1500 */
[----:B0-----:R-:W-:Y:S02]  /*1fe0*/  PRMT R10, RZ, 0x5410, R143 ;  /* 0x00005410ff0a7816 */ /* 0x001fe4000000008f */
[----:B--2---:R-:W-:-:S05]  /*1ff0*/  PRMT R12, RZ, 0x5410, R12 ;  /* 0x00005410ff0c7816 */ /* 0x004fca000000000c */
[----:B------:R-:W-:-:S05]  /*2000*/  FADD.FTZ R64, R12, UR4 ;  /* 0x000000040c407e21 */ /* 0x000fca0008010000 */
[----:B------:R-:W-:Y:S02]  /*2010*/  FSETP.GTU.FTZ.AND P4, PT, R64, 20, PT ;  /* 0x41a000004000780b */ /* 0x000fe40003f9c000 */
[----:B---3--:R-:W-:Y:S02]  /*2020*/  PRMT R13, RZ, 0x5410, R13 ;  /* 0x00005410ff0d7816 */ /* 0x008fe4000000000d */
[----:B----4-:R-:W-:Y:S02]  /*2030*/  PRMT R15, RZ, 0x5410, R15 ;  /* 0x00005410ff0f7816 */ /* 0x010fe4000000000f */
[----:B------:R-:W-:Y:S02]  /*2040*/  PRMT R17, RZ, 0x5410, R17 ;  /* 0x00005410ff117816 */ /* 0x000fe40000000011 */
        /* <DEDUP_REMOVED lines=71> */
[----:B------:R-:W-:-:S03]  /*24c0*/  PRMT R151, RZ, 0x5410, R151 ;  /* 0x00005410ff977816 */ /* 0x000fc60000000097 */
[----:B------:R-:W-:Y:S01]  /*24d0*/  FFMA.FTZ R10, R152, R10, R11 ;  /* 0x0000000a980a7223 */ /* 0x000fe2000001000b */
[----:B------:R-:W-:Y:S02]  /*24e0*/  PRMT R11, RZ, 0x5410, R132 ;  /* 0x00005410ff0b7816 */ /* 0x000fe40000000084 */
[----:B------:R-:W-:-:S03]  /*24f0*/  ISETP.GE.AND P5, PT, R19, 0x1, PT ;  /* 0x000000011300780c */ /* 0x000fc60003fa6270 */
[----:B------:R-:W-:Y:S01]  /*2500*/  FFMA.FTZ R13, R151, R11, R10 ;  /* 0x0000000b970d7223 */ /* 0x000fe2000001000a */
[----:B------:R-:W-:Y:S05]  /*2510*/  @P4 BRA `(.L_x_1046) ;  /* 0x000001f000004947 */ /* 0x000fea0003800000 */
[----:B-123--:R-:W-:Y:S01]  /*2520*/  FMUL.FTZ R64, R64, 1.4426950216293334961 ;  /* 0x3fb8aa3b40407820 */ /* 0x00efe20000410000 */
[----:B------:R-:W-:Y:S01]  /*2530*/  HFMA2.MMA R15, -RZ, RZ, 1.625, 0 ;  /* 0x3e800000ff0f7435 */ /* 0x000fe200000001ff */
[----:B------:R-:W-:Y:S02]  /*2540*/  IMAD.MOV.U32 R14, RZ, RZ, 0x3d39bf78 ;  /* 0x3d39bf78ff0e7424 */ /* 0x000fe400078e00ff */
        /* <DEDUP_REMOVED lines=28> */
.L_x_1046:
[----:B-123--:R-:W-:Y:S05]  /*2710*/  BSYNC B0 ;  /* 0x0000000000007941 */ /* 0x00efea0003800000 */
.L_x_1045:
        /* <DEDUP_REMOVED lines=39> */
.L_x_1048:
[----:B------:R-:W-:Y:S05]  /*2990*/  BSYNC B0 ;  /* 0x0000000000007941 */ /* 0x000fea0003800000 */
.L_x_1047:
        /* <DEDUP_REMOVED lines=8> */
[----:B------:R-:W-:Y:S02]  /*2a20*/  FMUL.FTZ R62, R62, 1.4426950216293334961 ;  /* 0x3fb8aa3b3e3e7820 */ /* 0x000fe40000410000 */
[----:B------:R-:W-:-:S02]  /*2a30*/  IMAD.MOV.U32 R15, RZ, RZ, 0x3e800000 ;  /* 0x3e800000ff0f7424 */ /* 0x000fc400078e00ff */
        /* <DEDUP_REMOVED lines=29> */
.L_x_1050:
[----:B------:R-:W-:Y:S05]  /*2c10*/  BSYNC B0 ;  /* 0x0000000000007941 */ /* 0x000fea0003800000 */
.L_x_1049:
        /* <DEDUP_REMOVED lines=10> */
[----:B------:R-:W-:-:S02]  /*2cc0*/  IMAD.MOV.U32 R11, RZ, RZ, 0x3d39bf78 ;  /* 0x3d39bf78ff0b7424 */ /* 0x000fc400078e00ff */
        /* <DEDUP_REMOVED lines=28> */
.L_x_1052:
[----:B------:R-:W-:Y:S05]  /*2e90*/  BSYNC B0 ;  /* 0x0000000000007941 */ /* 0x000fea0003800000 */
.L_x_1051:
        /* <DEDUP_REMOVED lines=39> */
.L_x_1054:
[----:B------:R-:W-:Y:S05]  /*3110*/  BSYNC B0 ;  /* 0x0000000000007941 */ /* 0x000fea0003800000 */
.L_x_1053:
        /* <DEDUP_REMOVED lines=39> */
.L_x_1056:
[----:B------:R-:W-:Y:S05]  /*3390*/  BSYNC B0 ;  /* 0x0000000000007941 */ /* 0x000fea0003800000 */
.L_x_1055:
        /* <DEDUP_REMOVED lines=39> */
.L_x_1058:
[----:B------:R-:W-:Y:S05]  /*3610*/  BSYNC B0 ;  /* 0x0000000000007941 */ /* 0x000fea0003800000 */
.L_x_1057:
[----:B------:R-:W-:Y:S01]  /*3620*/  PRMT R4, RZ, 0x5410, R112 ;  /* 0x00005410ff047816 */ /* 0x000fe20000000070 */
[----:B------:R-:W-:Y:S01]  /*3630*/  BSSY B0, `(.L_x_1059) ;  /* 0x0000028000007945 */ /* 0x000fe20003800000 */
[----:B------:R-:W-:Y:S01]  /*3640*/  PRMT R144, RZ, 0x5410, R144 ;  /* 0x00005410ff907816 */ /* 0x000fe20000000090 */
[----:B------:R-:W-:Y:S01]  /*3650*/  IMAD.MOV.U32 R51, RZ, RZ, RZ ;  /* 0x000000ffff337224 */ /* 0x000fe200078e00ff */
        /* <DEDUP_REMOVED lines=37> */
.L_x_1060:
[----:B------:R-:W-:Y:S05]  /*38b0*/  BSYNC B0 ;  /* 0x0000000000007941 */ /* 0x000fea0003800000 */
.L_x_1059:
        /* <DEDUP_REMOVED lines=8> */
[----:B------:R-:W-:Y:S01]  /*3940*/  MOV R7, 0x3e800000 ;  /* 0x3e80000000077802 */ /* 0x000fe20000000f00 */
[----:B------:R-:W-:Y:S02]  /*3950*/  IMAD.MOV.U32 R6, RZ, RZ, 0x3d39bf78 ;  /* 0x3d39bf78ff067424 */ /* 0x000fe400078e00ff */
[----:B------:R-:W1:Y:S02]  /*3960*/  MUFU.EX2 R5, R56 ;  /* 0x0000003800057308 */ /* 0x000e640000000800 */
[C---:B-1----:R-:W-:Y:S01]  /*3970*/  FADD.FTZ.RZ R2, R5.reuse, 1 ;  /* 0x3f80000005027421 */ /* 0x042fe2000001c000 */
[----:B------:R-:W-:-:S04]  /*3980*/  ISETP.GE.U32.AND P2, PT, R5, 0x7f800000, PT ;  /* 0x7f8000000500780c */ /* 0x000fc80003f46070 */
[----:B------:R-:W-:-:S04]  /*3990*/  IADD3 R2, R2, -0x3f400000, RZ ;  /* 0xc0c0000002027810 */ /* 0x000fc80007ffe0ff */
[----:B------:R-:W-:-:S04]  /*39a0*/  LOP3.LUT R2, R2, 0xff800000, RZ, 0xc0, !PT ;  /* 0xff80000002027812 */ /* 0x000fc800078ec0ff */
[----:B0-----:R-:W-:Y:S01]  /*39b0*/  IADD3 R4, -R2, 0x40800000, RZ ;  /* 0x4080000002047810 */ /* 0x001fe20007ffe1ff */
        /* <DEDUP_REMOVED lines=22> */
.L_x_1062:
[----:B------:R-:W-:Y:S05]  /*3b20*/  BSYNC B0 ;  /* 0x0000000000007941 */ /* 0x000fea0003800000 */
.L_x_1061:
[----:B------:R-:W-:Y:S01]  /*3b30*/  PRMT R0, RZ, 0x5410, R0 ;  /* 0x00005410ff007816 */ /* 0x000fe20000000000 */
[----:B------:R-:W-:Y:S01]  /*3b40*/  BSSY B0, `(.L_x_1063) ;  /* 0x0000026000007945 */ /* 0x000fe20003800000 */
[----:B------:R-:W-:Y:S01]  /*3b50*/  FSETP.GTU.FTZ.AND P2, PT, R45, 20, PT ;  /* 0x41a000002d00780b */ /* 0x000fe20003f5c000 */
[----:B------:R-:W-:Y:S01]  /*3b60*/  IMAD.MOV.U32 R44, RZ, RZ, RZ ;  /* 0x000000ffff2c7224 */ /* 0x000fe200078e00ff */
[----:B------:R-:W-:Y:S01]  /*3b70*/  CS2R R42, SRZ ;  /* 0x00000000002a7805 */ /* 0x000fe2000001ff00 */
[----:B------:R-:W-:Y:S02]  /*3b80*/  IMAD.MOV.U32 R41, RZ, RZ, RZ ;  /* 0x000000ffff297224 */ /* 0x000fe400078e00ff */
[----:B------:R-:W-:Y:S01]  /*3b90*/  FADD.FTZ R40, R0, UR4 ;  /* 0x0000000400287e21 */ /* 0x000fe20008010000 */
[----:B------:R-:W-:Y:S05]  /*3ba0*/  @P1 BRA `(.L_x_1064) ;  /* 0x000001f000001947 */ /* 0x000fea0003800000 */
[----:B------:R-:W-:Y:S01]  /*3bb0*/  FMUL.FTZ R55, R55, 1.4426950216293334961 ;  /* 0x3fb8aa3b37377820 */ /* 0x000fe20000410000 */
[----:B0-----:R-:W-:Y:S01]  /*3bc0*/  HFMA2.MMA R4, -RZ, RZ, 1.625, 0 ;  /* 0x3e800000ff047435 */ /* 0x001fe200000001ff */
        /* <DEDUP_REMOVED lines=29> */
.L_x_1064:
[----:B------:R-:W-:Y:S05]  /*3da0*/  BSYNC B0 ;  /* 0x0000000000007941 */ /* 0x000fea0003800000 */
.L_x_1063:
        /* <DEDUP_REMOVED lines=8> */
[----:B0-----:R-:W-:Y:S02]  /*3e30*/  IMAD.MOV.U32 R4, RZ, RZ, 0x3e800000 ;  /* 0x3e800000ff047424 */ /* 0x001fe400078e00ff */
        /* <DEDUP_REMOVED lines=28> */
.L_x_1066:
[----:B------:R-:W-:Y:S05]  /*4000*/  BSYNC B0 ;  /* 0x0000000000007941 */ /* 0x000fea0003800000 */
.L_x_1065:
[----:B------:R-:W-:Y:S01]  /*4010*/  BSSY B0, `(.L_x_1067) ;  /* 0x0000021000007945 */ /* 0x000fe20003800000 */
[----:B------:R-:W-:Y:S05]  /*4020*/  @P6 BRA `(.L_x_1068) ;  /* 0x000001f000006947 */ /* 0x000fea0003800000 */
[----:B------:R-:W-:Y:S02]  /*4030*/  FMUL.FTZ R53, R53, 1.4426950216293334961 ;  /* 0x3fb8aa3b35357820 */ /* 0x000fe40000410000 */
[----:B0-----:R-:W-:Y:S02]  /*4040*/  IMAD.MOV.U32 R4, RZ, RZ, 0x3e800000 ;  /* 0x3e800000ff047424 */ /* 0x001fe400078e00ff */
        /* <DEDUP_REMOVED lines=29> */
.L_x_1068:
[----:B------:R-:W-:Y:S05]  /*4220*/  BSYNC B0 ;  /* 0x0000000000007941 */ /* 0x000fea0003800000 */
.L_x_1067:
[----:B------:R-:W-:Y:S01]  /*4230*/  BSSY B0, `(.L_x_1069) ;  /* 0x0000021000007945 */ /* 0x000fe20003800000 */
[----:B------:R-:W-:Y:S05]  /*4240*/  @P4 BRA `(.L_x_1070) ;  /* 0x000001f000004947 */ /* 0x000fea0003800000 */
[----:B------:R-:W-:Y:S01]  /*4250*/  FMUL.FTZ R52, R52, 1.4426950216293334961 ;  /* 0x3fb8aa3b34347820 */ /* 0x000fe20000410000 */
[----:B0-----:R-:W-:Y:S01]  /*4260*/  HFMA2.MMA R4, -RZ, RZ, 1.625, 0 ;  /* 0x3e800000ff047435 */ /* 0x001fe200000001ff */
[----:B------:R-:W-:Y:S02]  /*4270*/  IMAD.MOV.U32 R7, RZ, RZ, 0x3d39bf78 ;  /* 0x3d39bf78ff077424 */ /* 0x000fe400078e00ff */
        /* <DEDUP_REMOVED lines=28> */
.L_x_1070:
[----:B------:R-:W-:Y:S05]  /*4440*/  BSYNC B0 ;  /* 0x0000000000007941 */ /* 0x000fea0003800000 */
.L_x_1069:
[----:B------:R-:W-:Y:S01]  /*4450*/  BSSY B0, `(.L_x_1071) ;  /* 0x0000021000007945 */ /* 0x000fe20003800000 */
        /* <DEDUP_REMOVED lines=32> */
.L_x_1072:
[----:B------:R-:W-:Y:S05]  /*4660*/  BSYNC B0 ;  /* 0x0000000000007941 */ /* 0x000fea0003800000 */
.L_x_1071:
        /* <DEDUP_REMOVED lines=33> */
.L_x_1074:
[----:B------:R-:W-:Y:S05]  /*4880*/  BSYNC B0 ;  /* 0x0000000000007941 */ /* 0x000fea0003800000 */
.L_x_1073:
        /* <DEDUP_REMOVED lines=33> */
.L_x_1076:
[----:B------:R-:W-:Y:S05]  /*4aa0*/  BSYNC B0 ;  /* 0x0000000000007941 */ /* 0x000fea0003800000 */
.L_x_1075:
[----:B------:R-:W-:Y:S01]  /*4ab0*/  FMUL.FTZ R3, R161, UR5 ;  /* 0x00000005a1037c20 */ /* 0x000fe20008410000 */
[----:B------:R-:W-:Y:S01]  /*4ac0*/  BAR.SYNC.DEFER_BLOCKING 0x0 ;  /* 0x0000000000007b1d */ /* 0x000fe20000010000 */
[----:B------:R-:W-:Y:S02]  /*4ad0*/  FMUL.FTZ R2, R160, UR5 ;  /* 0x00000005a0027c20 */ /* 0x000fe40008410000 */
[----:B------:R-:W-:Y:S02]  /*4ae0*/  FMUL.FTZ R0, R158, UR5 ;  /* 0x000000059e007c20 */ /* 0x000fe40008410000 */
[----:B------:R-:W-:Y:S01]  /*4af0*/  IMAD.MOV.U32 R33, RZ, RZ, RZ ;  /* 0x000000ffff217224 */ /* 0x000fe200078e00ff */
[----:B------:R1:W-:Y:S01]  /*4b00*/  STL [R1+0x2c], R3 ;  /* 0x00002c0301007387 */ /* 0x0003e20000100800 */
[----:B------:R-:W-:Y:S02]  /*4b10*/  FMUL.FTZ R165, R147, UR5 ;  /* 0x0000000593a57c20 */ /* 0x000fe40008410000 */
[----:B------:R-:W-:Y:S01]  /*4b20*/  FMUL.FTZ R164, R146, UR5 ;  /* 0x0000000592a47c20 */ /* 0x000fe20008410000 */
[----:B------:R2:W-:Y:S01]  /*4b30*/  STL [R1+0x28], R2 ;  /* 0x0000280201007387 */ /* 0x0005e20000100800 */
[----:B------:R-:W-:-:S02]  /*4b40*/  FMUL.FTZ R163, R145, UR5 ;  /* 0x0000000591a37c20 */ /* 0x000fc40008410000 */
[----:B------:R-:W-:Y:S01]  /*4b50*/  FMUL.FTZ R162, R144, UR5 ;  /* 0x0000000590a27c20 */ /* 0x000fe20008410000 */
[----:B------:R3:W-:Y:S01]  /*4b60*/  STL [R1+0x24], R0 ;  /* 0x0000240001007387 */ /* 0x0007e20000100800 */
[----:B-1----:R-:W-:Y:S02]  /*4b70*/  FMUL.FTZ R3, R157, UR5 ;  /* 0x000000059d037c20 */ /* 0x002fe40008410000 */
[----:B--2---:R-:W-:-:S03]  /*4b80*/  FMUL.FTZ R2, R155, UR5 ;  /* 0x000000059b027c20 */ /* 0x004fc60008410000 */
[----:B------:R1:W-:Y:S01]  /*4b90*/  STL [R1+0x20], R3 ;  /* 0x0000200301007387 */ /* 0x0003e20000100800 */
[----:B---3--:R-:W-:-:S03]  /*4ba0*/  FMUL.FTZ R0, R154, UR5 ;  /* 0x000000059a007c20 */ /* 0x008fc60008410000 */
[----:B------:R2:W-:Y:S04]  /*4bb0*/  STL [R1+0x1c], R2 ;  /* 0x00001c0201007387 */ /* 0x0005e80000100800 */
        /* <DEDUP_REMOVED lines=12> */
[----:B------:R1:W-:Y:S01]  /*4c80*/  STL [R1], R0 ;  /* 0x0000000001007387 */ /* 0x0003e20000100800 */
[----:B------:R-:W-:Y:S05]  /*4c90*/  @!P5 BRA `(.L_x_1077) ;  /* 0x00004ef00000d947 */ /* 0x000fea0003800000 */
[----:B------:R-:W-:Y:S01]  /*4ca0*/  UIADD3 UR39, UR27, -0x1, URZ ;  /* 0xffffffff1b277890 */ /* 0x000fe2000fffe03f */
[----:B------:R-:W-:Y:S01]  /*4cb0*/  HFMA2.MMA R44, -RZ, RZ, 0, 0 ;  /* 0x00000000ff2c7435 */ /* 0x000fe200000001ff */
[----:B------:R-:W-:Y:S01]  /*4cc0*/  IMAD.MOV.U32 R51, RZ, RZ, RZ ;  /* 0x000000ffff337224 */ /* 0x000fe200078e00ff */
[----:B------:R-:W-:Y:S01]  /*4cd0*/  CS2R R48, SRZ ;  /* 0x0000000000307805 */ /* 0x000fe2000001ff00 */
[----:B------:R-:W-:Y:S01]  /*4ce0*/  ULEA.HI UR9, UR39, UR39, URZ, 0x1 ;  /* 0x0000002727097291 */ /* 0x000fe2000f8f083f */
[----:B------:R-:W-:Y:S01]  /*4cf0*/  CS2R R46, SRZ ;  /* 0x00000000002e7805 */ /* 0x000fe2000001ff00 */
[----:B------:R-:W-:Y:S01]  /*4d00*/  CS2R R42, SRZ ;  /* 0x00000000002a7805 */ /* 0x000fe2000001ff00 */
[----:B------:R-:W-:Y:S01]  /*4d10*/  IMAD.MOV.U32 R41, RZ, RZ, RZ ;  /* 0x000000ffff297224 */ /* 0x000fe200078e00ff */
        /* <DEDUP_REMOVED lines=9> */
.L_x_1125:
[----:B------:R-:W-:Y:S01]  /*4db0*/  USHF.R.S32.HI UR42, URZ, 0x1f, UR7 ;  /* 0x0000001f3f2a7899 */ /* 0x000fe20008011407 */
[--C-:B------:R-:W-:Y:S01]  /*4dc0*/  SHF.R.S32.HI R79, RZ, 0x1f, R78.reuse ;  /* 0x0000001fff4f7819 */ /* 0x100fe2000001144e */
[----:B------:R-:W-:Y:S01]  /*4dd0*/  ULDC.64 UR34, c[0x0][0x1a0] ;  /* 0x0000680000227ab9 */ /* 0x000fe20000000a00 */
[----:B-1----:R-:W-:Y:S01]  /*4de0*/  MOV R3, UR7 ;  /* 0x0000000700037c02 */ /* 0x002fe20008000f00 */
[----:B------:R-:W-:Y:S01]  /*4df0*/  ULDC UR43, c[0x0][0x168] ;  /* 0x00005a00002b7ab9 */ /* 0x000fe20000000800 */
[C---:B------:R-:W-:Y:S01]  /*4e00*/  LOP3.LUT R20, R78.reuse, 0x20, RZ, 0xfc, !PT ;  /* 0x000000204e147812 */ /* 0x040fe200078efcff */
[----:B------:R-:W-:Y:S01]  /*4e10*/  UIMAD UR34, UR42, UR34, URZ ;  /* 0x000000222a2272a4 */ /* 0x000fe2000f8e023f */
[C---:B------:R-:W-:Y:S01]  /*4e20*/  LOP3.LUT R22, R78.reuse, 0x40, RZ, 0xfc, !PT ;  /* 0x000000404e167812 */ /* 0x040fe200078efcff */
[----:B------:R-:W-:Y:S01]  /*4e30*/  UIADD3 UR43, -UR38, UR43, URZ ;  /* 0x0000002b262b7290 */ /* 0x000fe2000fffe13f */
[----:B------:R-:W-:Y:S01]  /*4e40*/  IMAD.WIDE.U32 R2, R3, c[0x0][0x1a0], R78 ;  /* 0x0000680003027a25 */ /* 0x000fe200078e004e */
[----:B------:R-:W-:Y:S01]  /*4e50*/  UIMAD UR34, UR7, UR35, UR34 ;  /* 0x00000023072272a4 */ /* 0x000fe2000f8e0222 */
[----:B------:R-:W-:-:S02]  /*4e60*/  LOP3.LUT R23, R78, 0x60, RZ, 0xfc, !PT ;  /* 0x000000604e177812 */ /* 0x000fc400078efcff */
[----:B------:R-:W-:Y:S02]  /*4e70*/  PRMT R0, RZ, 0x7610, R0 ;  /* 0x00007610ff007816 */ /* 0x000fe40000000000 */
[----:B------:R-:W-:Y:S02]  /*4e80*/  ISETP.GE.AND P2, PT, R78, UR43, PT ;  /* 0x0000002b4e007c0c */ /* 0x000fe4000bf46270 */
[----:B------:R-:W-:Y:S02]  /*4e90*/  ISETP.GE.AND P1, PT, R20, UR43, PT ;  /* 0x0000002b14007c0c */ /* 0x000fe4000bf26270 */
[----:B------:R-:W-:Y:S01]  /*4ea0*/  IADD3 R3, R3, UR34, RZ ;  /* 0x0000002203037c10 */ /* 0x000fe2000fffe0ff */
[----:B------:R-:W-:Y:S01]  /*4eb0*/  ULDC.64 UR34, c[0x0][0x180] ;  /* 0x0000600000227ab9 */ /* 0x000fe20000000a00 */
[----:B0-----:R-:W-:Y:S02]  /*4ec0*/  LEA R4, P0, R2, UR23, 0x1 ;  /* 0x0000001702047c11 */ /* 0x001fe4000f8008ff */
        /* <DEDUP_REMOVED lines=71> */
[----:B------:R-:W-:Y:S01]  /*5340*/  IMAD.U32 R3, RZ, RZ, UR35 ;  /* 0x00000023ff037e24 */ /* 0x000fe2000f8e00ff */
[----:B------:R-:W-:Y:S01]  /*5350*/  ULDC.64 UR34, c[0x0][0x1c0] ;  /* 0x0000700000227ab9 */ /* 0x000fe20000000a00 */
[----:B0-----:R-:W-:-:S03]  /*5360*/  MOV R5, UR7 ;  /* 0x0000000700057c02 */ /* 0x001fc60008000f00 */
[----:B------:R0:W5:Y:S01]  /*5370*/  LDG.E R29, [R2.64] ;  /* 0x0000001c021d7981 */ /* 0x000162000c1e1900 */
[----:B------:R-:W-:Y:S01]  /*5380*/  UIMAD UR34, UR42, UR34, URZ ;  /* 0x000000222a2272a4 */ /* 0x000fe2000f8e023f */
[----:B------:R-:W-:-:S03]  /*5390*/  ISETP.GE.AND P0, PT, R20, UR43, PT ;  /* 0x0000002b14007c0c */ /* 0x000fc6000bf06270 */
[----:B------:R-:W-:Y:S01]  /*53a0*/  UIMAD UR34, UR7, UR35, UR34 ;  /* 0x00000023072272a4 */ /* 0x000fe2000f8e0222 */
[----:B------:R-:W-:Y:S01]  /*53b0*/  ISETP.GE.AND P1, PT, R22, UR43, PT ;  /* 0x0000002b16007c0c */ /* 0x000fe2000bf26270 */
[----:B0-----:R-:W-:Y:S01]  /*53c0*/  IMAD.WIDE.U32 R2, R5, c[0x0][0x1c0], R78 ;  /* 0x0000700005027a25 */ /* 0x001fe200078e004e */
[----:B------:R-:W-:-:S04]  /*53d0*/  ISETP.GE.AND P2, PT, R23, UR43, PT ;  /* 0x0000002b17007c0c */ /* 0x000fc8000bf46270 */
[----:B------:R-:W-:Y:S02]  /*53e0*/  IADD3 R5, R3, UR34, RZ ;  /* 0x0000002203057c10 */ /* 0x000fe4000fffe0ff */
[----:B------:R-:W-:Y:S02]  /*53f0*/  LEA R4, P6, R2, UR25, 0x1 ;  /* 0x0000001902047c11 */ /* 0x000fe4000f8c08ff */
[----:B------:R-:W-:Y:S02]  /*5400*/  ISETP.GE.AND P5, PT, R24, UR43, PT ;  /* 0x0000002b18007c0c */ /* 0x000fe4000bfa6270 */
[----:B------:R-:W-:Y:S02]  /*5410*/  PRMT R87, RZ, 0x7610, R87 ;  /* 0x00007610ff577816 */ /* 0x000fe40000000057 */
[----:B------:R-:W-:Y:S02]  /*5420*/  LEA.HI.X R5, R2, UR26, R5, 0x1, P6 ;  /* 0x0000001a02057c11 */ /* 0x000fe4000b0f0c05 */
[----:B------:R-:W-:-:S02]  /*5430*/  PRMT R28, RZ, 0x7610, R28 ;  /* 0x00007610ff1c7816 */ /* 0x000fc4000000001c */
[----:B------:R-:W-:Y:S02]  /*5440*/  ISETP.GE.AND P6, PT, R78, UR43, PT ;  /* 0x0000002b4e007c0c */ /* 0x000fe4000bfc6270 */
        /* <DEDUP_REMOVED lines=29> */
[----:B------:R-:W-:-:S03]  /*5620*/  ISETP.GE.AND P0, PT, R27, UR43, PT ;  /* 0x0000002b1b007c0c */ /* 0x000fc6000bf06270 */
[----:B------:R2:W4:Y:S01]  /*5630*/  @!P1 LDG.E.U16 R28, [R4.64+0x80] ;  /* 0x0000801c041c9981 */ /* 0x000522000c1e1500 */
[----:B------:R-:W-:Y:S02]  /*5640*/  ISETP.GE.AND P1, PT, R30, UR43, PT ;  /* 0x0000002b1e007c0c */ /* 0x000fe4000bf26270 */
[----:B------:R-:W-:Y:S01]  /*5650*/  PRMT R72, RZ, 0x7610, R72 ;  /* 0x00007610ff487816 */ /* 0x000fe20000000048 */
[----:B------:R2:W5:Y:S01]  /*5660*/  @!P2 LDG.E.U16 R85, [R4.64+0xc0] ;  /* 0x0000c01c0455a981 */ /* 0x000562000c1e1500 */
[----:B------:R-:W-:Y:S02]  /*5670*/  ISETP.GE.AND P2, PT, R31, UR43, PT ;  /* 0x0000002b1f007c0c */ /* 0x000fe4000bf46270 */
[----:B------:R-:W-:Y:S01]  /*5680*/  PRMT R27, RZ, 0x7610, R27 ;  /* 0x00007610ff1b7816 */ /* 0x000fe2000000001b */
[----:B------:R2:W3:Y:S01]  /*5690*/  @!P5 LDG.E.U16 R70, [R4.64+0x100] ;  /* 0x0001001c0446d981 */ /* 0x0004e2000c1e1500 */
[----:B------:R-:W-:Y:S02]  /*56a0*/  ISETP.GE.AND P5, PT, R32, UR43, PT ;  /* 0x0000002b20007c0c */ /* 0x000fe4000bfa6270 */
[----:B-1----:R-:W-:Y:S01]  /*56b0*/  PRMT R67, RZ, 0x7610, R67 ;  /* 0x00007610ff437816 */ /* 0x002fe20000000043 */
[----:B------:R2:W3:Y:S04]  /*56c0*/  @!P6 LDG.E.U16 R72, [R4.64] ;  /* 0x0000001c0448e981 */ /* 0x0004e8000c1e1500 */
        /* <DEDUP_REMOVED lines=18> */
[----:B------:R1:W2:Y:S01]  /*57f0*/  R2UR UR43, R29 ;  /* 0x000000001d2b73c2 */ /* 0x0002a200000e0000 */
        /* <DEDUP_REMOVED lines=11> */
[C---:B-1----:R-:W-:Y:S02]  /*58b0*/  IADD3 R29, R0.reuse, 0x80, RZ ;  /* 0x00000080001d7810 */ /* 0x042fe40007ffe0ff */
[CC--:B------:R-:W-:Y:S01]  /*58c0*/  LEA.HI.SX32 R2, R0.reuse, R0.reuse, 0x1b ;  /* 0x0000000000027211 */ /* 0x0c0fe200078fdaff */
[----:B--2---:R-:W-:Y:S01]  /*58d0*/  LDS.U16 R4, [R65+0x18] ;  /* 0x0000180041047984 */ /* 0x004fe20000000400 */
[----:B------:R-:W-:Y:S02]  /*58e0*/  LEA.HI.SX32 R92, R93, R0, 0x1b ;  /* 0x000000005d5c7211 */ /* 0x000fe400078fdaff */
[C---:B------:R-:W-:Y:S02]  /*58f0*/  IADD3 R15, R0.reuse, 0xc0, RZ ;  /* 0x000000c0000f7810 */ /* 0x040fe40007ffe0ff */
[----:B------:R-:W-:-:S02]  /*5900*/  IADD3 R17, R0, 0xa0, RZ ;  /* 0x000000a000117810 */ /* 0x000fc40007ffe0ff */
[C---:B------:R-:W-:Y:S02]  /*5910*/  IADD3 R3, R0.reuse, 0x1a0, RZ ;  /* 0x000001a000037810 */ /* 0x040fe40007ffe0ff */
[C---:B------:R-:W-:Y:S02]  /*5920*/  IADD3 R7, R0.reuse, 0x1e0, RZ ;  /* 0x000001e000077810 */ /* 0x040fe40007ffe0ff */
[C---:B------:R-:W-:Y:S02]  /*5930*/  IADD3 R9, R0.reuse, 0x1c0, RZ ;  /* 0x000001c000097810 */ /* 0x040fe40007ffe0ff */
[C---:B------:R-:W-:Y:S02]  /*5940*/  IADD3 R11, R0.reuse, 0x160, RZ ;  /* 0x00000160000b7810 */ /* 0x040fe40007ffe0ff */
[----:B------:R-:W-:Y:S02]  /*5950*/  MOV R18, UR43 ;  /* 0x0000002b00127c02 */ /* 0x000fe40008000f00 */
[----:B------:R-:W-:-:S02]  /*5960*/  IADD3 R5, R0, 0x120, RZ ;  /* 0x0000012000057810 */ /* 0x000fc40007ffe0ff */
[----:B------:R-:W-:Y:S02]  /*5970*/  IADD3 R13, R0, 0xe0, RZ ;  /* 0x000000e0000d7810 */ /* 0x000fe40007ffe0ff */
[-C--:B------:R-:W-:Y:S02]  /*5980*/  LEA.HI.SX32 R89, R89, R0.reuse, 0x1b ;  /* 0x0000000059597211 */ /* 0x080fe400078fdaff */
[----:B------:R-:W-:Y:S01]  /*5990*/  LEA.HI.SX32 R91, R91, R0, 0x1b ;  /* 0x000000005b5b7211 */ /* 0x000fe200078fdaff */
[----:B------:R-:W-:Y:S01]  /*59a0*/  IMAD.SHL.U32 R93, R2, 0x2, RZ ;  /* 0x00000002025d7824 */ /* 0x000fe200078e00ff */
[C---:B------:R-:W-:Y:S02]  /*59b0*/  IADD3 R69, R0.reuse, 0x180, RZ ;  /* 0x0000018000457810 */ /* 0x040fe40007ffe0ff */
[C---:B------:R-:W-:Y:S02]  /*59c0*/  IADD3 R71, R0.reuse, 0x140, RZ ;  /* 0x0000014000477810 */ /* 0x040fe40007ffe0ff */
[----:B------:R-:W-:-:S02]  /*59d0*/  IADD3 R73, R0, 0x100, RZ ;  /* 0x0000010000497810 */ /* 0x000fc40007ffe0ff */
[-C--:B------:R-:W-:Y:S01]  /*59e0*/  LEA.HI.SX32 R77, R29, R0.reuse, 0x1b ;  /* 0x000000001d4d7211 */ /* 0x080fe200078fdaff */
[----:B------:R-:W-:Y:S01]  /*59f0*/  IMAD.SHL.U32 R92, R92, 0x2, RZ ;  /* 0x000000025c5c7824 */ /* 0x000fe200078e00ff */
[-C--:B------:R-:W-:Y:S02]  /*5a00*/  LEA.HI.SX32 R75, R15, R0.reuse, 0x1b ;  /* 0x000000000f4b7211 */ /* 0x080fe400078fdaff */
[-C--:B------:R-:W-:Y:S01]  /*5a10*/  LEA.HI.SX32 R76, R17, R0.reuse, 0x1b ;  /* 0x00000000114c7211 */ /* 0x080fe200078fdaff */
[----:B------:R-:W-:Y:S01]  /*5a20*/  FMUL.FTZ R18, R18, 1.4426950216293334961 ;  /* 0x3fb8aa3b12127820 */ /* 0x000fe20000410000 */
[-C--:B------:R-:W-:Y:S01]  /*5a30*/  LEA.HI.SX32 R74, R13, R0.reuse, 0x1b ;  /* 0x000000000d4a7211 */ /* 0x080fe200078fdaff */
[----:B------:R-:W-:Y:S01]  /*5a40*/  IMAD.SHL.U32 R90, R89, 0x2, RZ ;  /* 0x00000002595a7824 */ /* 0x000fe200078e00ff */
[----:B------:R-:W-:Y:S01]  /*5a50*/  SHF.L.U32 R91, R91, 0x1, RZ ;  /* 0x000000015b5b7819 */ /* 0x000fe200000006ff */
        /* <DEDUP_REMOVED lines=11> */
[-C--:B------:R-:W-:Y:S02]  /*5b10*/  LEA.HI.SX32 R86, R5, R0.reuse, 0x1b ;  /* 0x0000000005567211 */ /* 0x080fe400078fdaff */
[----:B------:R-:W-:Y:S01]  /*5b20*/  LEA.HI.SX32 R73, R73, R0, 0x1b ;  /* 0x0000000049497211 */ /* 0x000fe200078fdaff */
[----:B------:R-:W0:Y:S01]  /*5b30*/  LDS.U16 R9, [R65+0xe] ;  /* 0x00000e0041097984 */ /* 0x000e220000000400 */
[----:B------:R-:W-:Y:S01]  /*5b40*/  SHF.L.U32 R76, R76, 0x1, RZ ;  /* 0x000000014c4c7819 */ /* 0x000fe200000006ff */
[----:B------:R-:W-:-:S02]  /*5b50*/  IMAD.SHL.U32 R75, R75, 0x2, RZ ;  /* 0x000000024b4b7824 */ /* 0x000fc400078e00ff */
[----:B------:R-:W0:Y:S01]  /*5b60*/  LDS.U16 R0, [R65+0x1e] ;  /* 0x00001e0041007984 */ /* 0x000e220000000400 */
[----:B------:R-:W-:-:S03]  /*5b70*/  ISETP.NE.AND P1, PT, R95, RZ, PT ;  /* 0x000000ff5f00720c */ /* 0x000fc60003f25270 */
[----:B------:R-:W0:Y:S01]  /*5b80*/  LDS.U16 R7, [R65+0x12] ;  /* 0x0000120041077984 */ /* 0x000e220000000400 */
[----:B------:R-:W-:-:S03]  /*5b90*/  FMUL.FTZ R134, R18, R64 ;  /* 0x0000004012867220 */ /* 0x000fc60000410000 */
[----:B------:R-:W0:Y:S01]  /*5ba0*/  LDS.U16 R5, [R65+0x16] ;  /* 0x0000160041057984 */ /* 0x000e220000000400 */
[----:B------:R-:W-:-:S03]  /*5bb0*/  IMAD.SHL.U32 R74, R74, 0x2, RZ ;  /* 0x000000024a4a7824 */ /* 0x000fc600078e00ff */
[----:B------:R-:W0:Y:S04]  /*5bc0*/  LDS.U16 R3, [R65+0x1a] ;  /* 0x00001a0041037984 */ /* 0x000e280000000400 */
[----:B------:R1:W0:Y:S01]  /*5bd0*/  LDS.U16 R2, [R65+0x1c] ;  /* 0x00001c0041027984 */ /* 0x0002220000000400 */
[----:B------:R-:W-:Y:S01]  /*5be0*/  SHF.L.U32 R73, R73, 0x1, RZ ;  /* 0x0000000149497819 */ /* 0x000fe200000006ff */
[----:B------:R-:W-:Y:S01]  /*5bf0*/  IMAD.SHL.U32 R71, R71, 0x2, RZ ;  /* 0x0000000247477824 */ /* 0x000fe200078e00ff */
[----:B------:R-:W0:Y:S01]  /*5c00*/  MUFU.EX2 R134, R134 ;  /* 0x0000008600867308 */ /* 0x000e220000000800 */
[----:B------:R-:W-:Y:S01]  /*5c10*/  LEA R21, R94, R21, 0x4 ;  /* 0x000000155e157211 */ /* 0x000fe200078e20ff */
[----:B-1----:R-:W-:Y:S02]  /*5c20*/  FMUL.FTZ R65, R18, R59 ;  /* 0x0000003b12417220 */ /* 0x002fe40000410000 */
[----:B------:R-:W-:-:S02]  /*5c30*/  IMAD.SHL.U32 R69, R69, 0x2, RZ ;  /* 0x0000000245457824 */ /* 0x000fc400078e00ff */
[----:B------:R-:W-:Y:S02]  /*5c40*/  IMAD.SHL.U32 R68, R68, 0x2, RZ ;  /* 0x0000000244447824 */ /* 0x000fe400078e00ff */
[----:B------:R-:W-:Y:S01]  /*5c50*/  IMAD.SHL.U32 R66, R66, 0x2, RZ ;  /* 0x0000000242427824 */ /* 0x000fe200078e00ff */
[----:B------:R-:W-:Y:S01]  /*5c60*/  ISETP.NE.AND P0, PT, R95, 0x7f, PT ;  /* 0x0000007f5f00780c */ /* 0x000fe20003f05270 */
[C---:B------:R-:W-:Y:S02]  /*5c70*/  FMUL.FTZ R32, R18.reuse, R63 ;  /* 0x0000003f12207220 */ /* 0x040fe40000410000 */
[C---:B------:R-:W-:Y:S02]  /*5c80*/  FMUL.FTZ R31, R18.reuse, R62 ;  /* 0x0000003e121f7220 */ /* 0x040fe40000410000 */
[C---:B------:R-:W-:Y:S02]  /*5c90*/  FMUL.FTZ R30, R18.reuse, R61 ;  /* 0x0000003d121e7220 */ /* 0x040fe40000410000 */
[----:B------:R-:W1:Y:S01]  /*5ca0*/  MUFU.EX2 R32, R32 ;  /* 0x0000002000207308 */ /* 0x000e620000000800 */
[----:B------:R-:W-:-:S07]  /*5cb0*/  FMUL.FTZ R29, R18, R60 ;  /* 0x0000003c121d7220 */ /* 0x000fce0000410000 */
[----:B------:R-:W0:Y:S01]  /*5cc0*/  MUFU.EX2 R31, R31 ;  /* 0x0000001f001f7308 */ /* 0x000e220000000800 */
[----:B------:R-:W-:Y:S02]  /*5cd0*/  PRMT R135, RZ, 0x5410, R143 ;  /* 0x00005410ff877816 */ /* 0x000fe4000000008f */
[----:B------:R-:W-:Y:S02]  /*5ce0*/  PRMT R88, RZ, 0x5410, R142 ;  /* 0x00005410ff587816 */ /* 0x000fe4000000008e */
[----:B------:R-:W-:-:S03]  /*5cf0*/  PRMT R89, RZ, 0x5410, R140 ;  /* 0x00005410ff597816 */ /* 0x000fc6000000008c */
[----:B------:R-:W0:Y:S01]  /*5d00*/  MUFU.EX2 R30, R30 ;  /* 0x0000001e001e7308 */ /* 0x000e220000000800 */
[----:B------:R-:W-:-:S07]  /*5d10*/  PRMT R127, RZ, 0x5410, R116 ;  /* 0x00005410ff7f7816 */ /* 0x000fce0000000074 */
[----:B------:R-:W1:Y:S01]  /*5d20*/  MUFU.EX2 R29, R29 ;  /* 0x0000001d001d7308 */ /* 0x000e620000000800 */
[----:B------:R-:W-:Y:S01]  /*5d30*/  PRMT R128, RZ, 0x5410, R115 ;  /* 0x00005410ff807816 */ /* 0x000fe20000000073 */
[----:B------:R-:W-:Y:S01]  /*5d40*/  FMUL.FTZ R135, R135, R64 ;  /* 0x0000004087877220 */ /* 0x000fe20000410000 */
[----:B------:R-:W-:Y:S01]  /*5d50*/  PRMT R129, RZ, 0x5410, R114 ;  /* 0x00005410ff817816 */ /* 0x000fe20000000072 */
[----:B------:R-:W-:Y:S01]  /*5d60*/  FMUL.FTZ R88, R88, R63 ;  /* 0x0000003f58587220 */ /* 0x000fe20000410000 */
[----:B------:R-:W-:Y:S01]  /*5d70*/  PRMT R130, RZ, 0x5410, R113 ;  /* 0x00005410ff827816 */ /* 0x000fe20000000071 */
[----:B------:R-:W-:Y:S01]  /*5d80*/  FMUL.FTZ R89, R89, R62 ;  /* 0x0000003e59597220 */ /* 0x000fe20000410000 */
[----:B------:R-:W-:Y:S02]  /*5d90*/  PRMT R131, RZ, 0x5410, R112 ;  /* 0x00005410ff837816 */ /* 0x000fe40000000070 */
[----:B0-----:R-:W-:Y:S02]  /*5da0*/  PRMT R17, RZ, 0x5410, R17 ;  /* 0x00005410ff117816 */ /* 0x001fe40000000011 */
[----:B------:R-:W-:-:S02]  /*5db0*/  PRMT R16, RZ, 0x5410, R16 ;  /* 0x00005410ff107816 */ /* 0x000fc40000000010 */
[----:B------:R-:W-:Y:S01]  /*5dc0*/  PRMT R15, RZ, 0x5410, R15 ;  /* 0x00005410ff0f7816 */ /* 0x000fe2000000000f */
[----:B------:R-:W-:Y:S01]  /*5dd0*/  BSSY B0, `(.L_x_1078) ;  /* 0x0000069000007945 */ /* 0x000fe20003800000 */
[----:B------:R-:W-:Y:S02]  /*5de0*/  FMUL.FTZ R127, R127, R53 ;  /* 0x000000357f7f7220 */ /* 0x000fe40000410000 */
        /* <DEDUP_REMOVED lines=8> */
[----:B0-----:R-:W-:-:S03]  /*5e70*/  IMAD.SHL.U32 R72, R86, 0x2, RZ ;  /* 0x0000000256487824 */ /* 0x001fc600078e00ff */
[----:B------:R0:W-:Y:S04]  /*5e80*/  STS.U16 [R77+0x1180], R70 ;  /* 0x001180464d007388 */ /* 0x0001e80000000400 */
[----:B------:R-:W-:Y:S04]  /*5e90*/  STS.U16 [R76+0x11c0], R27 ;  /* 0x0011c01b4c007388 */ /* 0x000fe80000000400 */
[----:B------:R-:W-:Y:S04]  /*5ea0*/  STS.U16 [R75+0x1200], R26 ;  /* 0x0012001a4b007388 */ /* 0x000fe80000000400 */
[----:B------:R-:W-:Y:S04]  /*5eb0*/  STS.U16 [R74+0x1240], R83 ;  /* 0x001240534a007388 */ /* 0x000fe80000000400 */
[----:B------:R4:W-:Y:S01]  /*5ec0*/  STS.U16 [R73+0x1280], R24 ;  /* 0x0012801849007388 */ /* 0x0009e20000000400 */
[----:B---3--:R3:W1:Y:S01]  /*5ed0*/  MUFU.EX2 R28, R65 ;  /* 0x00000041001c7308 */ /* 0x0086620000000800 */
[----:B0-----:R-:W-:-:S02]  /*5ee0*/  SHF.L.U32 R70, R84, 0x1, RZ ;  /* 0x0000000154467819 */ /* 0x001fc400000006ff */
[----:B------:R0:W-:Y:S01]  /*5ef0*/  STS.U16 [R72+0x12c0], R67 ;  /* 0x0012c04348007388 */ /* 0x0001e20000000400 */
[----:B----4-:R-:W-:-:S03]  /*5f00*/  MOV R24, UR39 ;  /* 0x0000002700187c02 */ /* 0x010fc60008000f00 */
        /* <DEDUP_REMOVED lines=35> */
[----:B---3--:R-:W-:Y:S02]  /*6140*/  PRMT R19, RZ, 0x5410, R132 ;  /* 0x00005410ff137816 */ /* 0x008fe40000000084 */
[----:B------:R-:W-:-:S03]  /*6150*/  PRMT R20, RZ, 0x5410, R137 ;  /* 0x00005410ff147816 */ /* 0x000fc60000000089 */
[----:B------:R-:W-:Y:S01]  /*6160*/  FMUL.FTZ R124, R19, R56 ;  /* 0x00000038137c7220 */ /* 0x000fe20000410000 */
[----:B------:R-:W-:Y:S01]  /*6170*/  PRMT R19, RZ, 0x5410, R117 ;  /* 0x00005410ff137816 */ /* 0x000fe20000000075 */
[----:B------:R-:W-:Y:S01]  /*6180*/  FMUL.FTZ R121, R20, R59 ;  /* 0x0000003b14797220 */ /* 0x000fe20000410000 */
[----:B------:R0:W3:Y:S03]  /*6190*/  @P0 LDS R14, [R95.X4+0x7554] ;  /* 0x007554005f0e0984 */ /* 0x0000e60000004800 */
[----:B------:R-:W-:Y:S02]  /*61a0*/  FMUL.FTZ R126, R19, R54 ;  /* 0x00000036137e7220 */ /* 0x000fe40000410000 */
[C---:B------:R-:W-:Y:S02]  /*61b0*/  FMUL.FTZ R85, R18.reuse, R58 ;  /* 0x0000003a12557220 */ /* 0x040fe40000410000 */
[----:B------:R-:W-:-:S02]  /*61c0*/  FMUL.FTZ R26, R18, R57 ;  /* 0x00000039121a7220 */ /* 0x000fc40000410000 */
[C---:B------:R-:W-:Y:S02]  /*61d0*/  FMUL.FTZ R82, R18.reuse, R56 ;  /* 0x0000003812527220 */ /* 0x040fe40000410000 */
[C---:B------:R-:W-:Y:S02]  /*61e0*/  FMUL.FTZ R24, R18.reuse, R55 ;  /* 0x0000003712187220 */ /* 0x040fe40000410000 */
[C---:B------:R-:W-:Y:S02]  /*61f0*/  FMUL.FTZ R23, R18.reuse, R54 ;  /* 0x0000003612177220 */ /* 0x040fe40000410000 */
[C---:B------:R-:W-:Y:S02]  /*6200*/  FMUL.FTZ R22, R18.reuse, R53 ;  /* 0x0000003512167220 */ /* 0x040fe40000410000 */
[C---:B-----5:R-:W-:Y:S02]  /*6210*/  FMUL.FTZ R21, R18.reuse, R52 ;  /* 0x0000003412157220 */ /* 0x060fe40000410000 */
[----:B------:R-:W-:-:S02]  /*6220*/  FMUL.FTZ R20, R18, R50 ;  /* 0x0000003212147220 */ /* 0x000fc40000410000 */
[C---:B------:R-:W-:Y:S02]  /*6230*/  FMUL.FTZ R19, R18.reuse, R45 ;  /* 0x0000002d12137220 */ /* 0x040fe40000410000 */
[----:B------:R-:W-:Y:S01]  /*6240*/  FMUL.FTZ R18, R18, R40 ;  /* 0x0000002812127220 */ /* 0x000fe20000410000 */
[----:B------:R-:W0:Y:S01]  /*6250*/  MUFU.EX2 R26, R26 ;  /* 0x0000001a001a7308 */ /* 0x000e220000000800 */
[----:B------:R-:W-:-:S07]  /*6260*/  PRMT R83, RZ, 0x5410, R136 ;  /* 0x00005410ff537816 */ /* 0x000fce0000000088 */
[----:B------:R-:W0:Y:S08]  /*6270*/  MUFU.EX2 R24, R24 ;  /* 0x0000001800187308 */ /* 0x000e300000000800 */
[----:B------:R-:W0:Y:S08]  /*6280*/  MUFU.EX2 R23, R23 ;  /* 0x0000001700177308 */ /* 0x000e300000000800 */
[----:B------:R-:W0:Y:S08]  /*6290*/  MUFU.EX2 R22, R22 ;  /* 0x0000001600167308 */ /* 0x000e300000000800 */
[----:B------:R-:W0:Y:S08]  /*62a0*/  MUFU.EX2 R21, R21 ;  /* 0x0000001500157308 */ /* 0x000e300000000800 */
[----:B------:R-:W0:Y:S08]  /*62b0*/  MUFU.EX2 R20, R20 ;  /* 0x0000001400147308 */ /* 0x000e300000000800 */
[----:B------:R-:W0:Y:S08]  /*62c0*/  MUFU.EX2 R19, R19 ;  /* 0x0000001300137308 */ /* 0x000e300000000800 */
[----:B------:R-:W0:Y:S08]  /*62d0*/  MUFU.EX2 R18, R18 ;  /* 0x0000001200127308 */ /* 0x000e300000000800 */
[----:B------:R5:W0:Y:S02]  /*62e0*/  MUFU.EX2 R25, R82 ;  /* 0x0000005200197308 */ /* 0x000a240000000800 */
[----:B-----5:R-:W-:-:S06]  /*62f0*/  PRMT R82, RZ, 0x5410, R139 ;  /* 0x00005410ff527816 */ /* 0x020fcc000000008b */
[----:B------:R5:W0:Y:S01]  /*6300*/  MUFU.EX2 R27, R85 ;  /* 0x00000055001b7308 */ /* 0x000a220000000800 */
[----:B------:R-:W-:Y:S02]  /*6310*/  FMUL.FTZ R119, R82, R61 ;  /* 0x0000003d52777220 */ /* 0x000fe40000410000 */
[----:B-1----:R-:W-:Y:S01]  /*6320*/  FMUL.FTZ R82, R134, R32 ;  /* 0x0000002086527220 */ /* 0x002fe20000410000 */
[----:B-----5:R-:W-:Y:S01]  /*6330*/  PRMT R85, RZ, 0x5410, R138 ;  /* 0x00005410ff557816 */ /* 0x020fe2000000008a */
[----:B------:R-:W-:Y:S02]  /*6340*/  FMUL.FTZ R122, R83, R58 ;  /* 0x0000003a537a7220 */ /* 0x000fe40000410000 */
[----:B------:R-:W-:Y:S02]  /*6350*/  FMUL.FTZ R82, R31, R82 ;  /* 0x000000521f527220 */ /* 0x000fe40000410000 */
[----:B------:R-:W-:Y:S02]  /*6360*/  FMUL.FTZ R120, R85, R60 ;  /* 0x0000003c55787220 */ /* 0x000fe40000410000 */
[----:B------:R-:W-:-:S02]  /*6370*/  FMUL.FTZ R135, R17, R135 ;  /* 0x0000008711877220 */ /* 0x000fc40000410000 */
[----:B------:R-:W-:Y:S02]  /*6380*/  FMUL.FTZ R88, R16, R88 ;  /* 0x0000005810587220 */ /* 0x000fe40000410000 */
[----:B------:R-:W-:Y:S01]  /*6390*/  FMUL.FTZ R89, R15, R89 ;  /* 0x000000590f597220 */ /* 0x000fe20000410000 */
[----:B------:R-:W-:Y:S05]  /*63a0*/  @P0 BRA `(.L_x_1079) ;  /* 0x000000b000000947 */ /* 0x000fea0003800000 */
[----:B0-234-:R-:W-:Y:S01]  /*63b0*/  ULDC UR35, c[0x0][0x174] ;  /* 0x00005d0000237ab9 */ /* 0x01dfe20000000800 */
[----:B------:R-:W-:Y:S01]  /*63c0*/  HFMA2.MMA R14, -RZ, RZ, 1.875, 0 ;  /* 0x3f800000ff0e7435 */ /* 0x000fe200000001ff */
        /* <DEDUP_REMOVED lines=9> */
.L_x_1079:
[----:B0-234-:R-:W-:Y:S05]  /*6460*/  BSYNC B0 ;  /* 0x0000000000007941 */ /* 0x01dfea0003800000 */
.L_x_1078:
        /* <DEDUP_REMOVED lines=64> */
[----:B------:R-:W-:Y:S01]  /*6870*/  @!P0 IMAD.WIDE R84, R82, R84, UR40 ;  /* 0x0000002852548e25 */ /* 0x000fe2000f8e0254 */
[----:B------:R-:W-:-:S10]  /*6880*/  HFMA2.MMA R82, -RZ, RZ, 1.875, 0 ;  /* 0x3f800000ff527435 */ /* 0x000fd400000001ff */
        /* <DEDUP_REMOVED lines=50> */
.L_x_1137:
        /* <DEDUP_REMOVED lines=22> */
.L_x_1138:
[----:B------:R-:W-:-:S13]  /*6d10*/  ISETP.GE.AND P0, PT, R94, 0x10, PT ;  /* 0x000000105e00780c */ /* 0x000fda0003f06270 */
[-C--:B0-2---:R-:W-:Y:S02]  /*6d20*/  @P0 FFMA.FTZ R87, R84, R141.reuse, R87 ;  /* 0x0000008d54570223 */ /* 0x085fe40000010057 */
[----:B---3--:R-:W-:Y:S01]  /*6d30*/  @P0 FMUL.FTZ R141, R156, R141 ;  /* 0x0000008d9c8d0220 */ /* 0x008fe20000410000 */
[----:B------:R-:W-:Y:S05]  /*6d40*/  BRA.CONV ~URZ, `(.L_x_1084) ;  /* 0x000000437f007947 */ /* 0x000fea000b800000 */
[----:B------:R-:W-:Y:S01]  /*6d50*/  IMAD.MOV.U32 R84, RZ, RZ, R141 ;  /* 0x000000ffff547224 */ /* 0x000fe200078e008d */
[----:B------:R-:W-:Y:S01]  /*6d60*/  MOV R85, 0x6d90 ;  /* 0x00006d9000557802 */ /* 0x000fe20000000f00 */
[----:B------:R-:W-:Y:S02]  /*6d70*/  IMAD.MOV.U32 R86, RZ, RZ, 0x1f ;  /* 0x0000001fff567424 */ /* 0x000fe400078e00ff */
[----:B-1---5:R-:W-:Y:S05]  /*6d80*/  CALL.REL.NOINC `($__internal_43_$__cuda_sm70_shflsync_idx_p) ;  /* 0x0000634000007944 */ /* 0x022fea0003c00000 */
.L_x_1084:
[----:B------:R-:W-:Y:S05]  /*6d90*/  BRA.CONV ~URZ, `(.L_x_1085) ;  /* 0x000000437f007947 */ /* 0x000fea000b800000 */
[----:B------:R-:W-:Y:S01]  /*6da0*/  MOV R84, R87 ;  /* 0x0000005700547202 */ /* 0x000fe20000000f00 */
[----:B-1----:R-:W-:Y:S01]  /*6db0*/  IMAD.MOV.U32 R86, RZ, RZ, 0x1f ;  /* 0x0000001fff567424 */ /* 0x002fe200078e00ff */
[----:B------:R-:W-:Y:S02]  /*6dc0*/  MOV R85, 0x6de0 ;  /* 0x00006de000557802 */ /* 0x000fe40000000f00 */
[----:B0-2--5:R-:W-:Y:S05]  /*6dd0*/  CALL.REL.NOINC `($__internal_43_$__cuda_sm70_shflsync_idx_p) ;  /* 0x000062f000007944 */ /* 0x025fea0003c00000 */
.L_x_1085:
[----:B------:R-:W-:Y:S05]  /*6de0*/  BRA.DIV ~URZ, `(.L_x_1086) ;  /* 0x00005b427f007947 */ /* 0x000fea000b800000 */
[----:B-----5:R-:W3:Y:S04]  /*6df0*/  SHFL.IDX PT, R82, R82, RZ, 0x1f ;  /* 0x00001fff52527589 */ /* 0x020ee800000e0000 */
[----:B------:R-:W4:Y:S04]  /*6e00*/  SHFL.IDX PT, R83, R83, RZ, 0x1f ;  /* 0x00001fff53537589 */ /* 0x000f2800000e0000 */
[----:B------:R-:W2:Y:S04]  /*6e10*/  SHFL.UP PT, R141, R141, 0x1, RZ ;  /* 0x042000008d8d7989 */ /* 0x000ea800000e00ff */
[----:B------:R-:W1:Y:S02]  /*6e20*/  SHFL.UP PT, R87, R87, 0x1, RZ ;  /* 0x0420000057577989 */ /* 0x000e6400000e00ff */
.L_x_1139:
        /* <DEDUP_REMOVED lines=15> */
.L_x_1081:
[----:B0-----:R-:W-:Y:S05]  /*6f20*/  BSYNC B0 ;  /* 0x0000000000007941 */ /* 0x001fea0003800000 */
.L_x_1080:
[----:B------:R-:W-:Y:S01]  /*6f30*/  WARPSYNC 0xffffffff ;  /* 0xffffffff00007948 */ /* 0x000fe20003800000 */
[----:B------:R-:W-:Y:S01]  /*6f40*/  BAR.SYNC.DEFER_BLOCKING 0x0 ;  /* 0x0000000000007b1d */ /* 0x000fe20000010000 */
[C---:B------:R-:W-:Y:S01]  /*6f50*/  LEA.HI R87, R95.reuse, R95, RZ, 0x1e ;  /* 0x0000005f5f577211 */ /* 0x040fe200078ff0ff */
        /* <DEDUP_REMOVED lines=78> */
.L_x_1140:
        /* <DEDUP_REMOVED lines=26> */
.L_x_1141:
        /* <DEDUP_REMOVED lines=20> */
.L_x_1088:
[----:B01----:R-:W-:Y:S05]  /*7720*/  BSYNC B0 ;  /* 0x0000000000007941 */ /* 0x003fea0003800000 */
.L_x_1087:
        /* <DEDUP_REMOVED lines=19> */
[----:B------:R-:W-:Y:S02]  /*7860*/  FFMA.FTZ R25, R25, R24, R103 ;  /* 0x0000001819197223 */ /* 0x000fe40000010067 */
[----:B------:R-:W-:Y:S01]  /*7870*/  IMAD.U32 R14, RZ, RZ, UR7 ;  /* 0x00000007ff0e7e24 */ /* 0x000fe2000f8e00ff */
[----:B------:R-:W5:Y:S01]  /*7880*/  LDL.LU R103, [R1+0x10] ;  /* 0x0000100001677983 */ /* 0x000f620000300800 */
[----:B------:R-:W-:-:S04]  /*7890*/  FFMA.FTZ R26, R26, R25, R102 ;  /* 0x000000191a1a7223 */ /* 0x000fc80000010066 */
[----:B------:R-:W-:Y:S01]  /*78a0*/  FFMA.FTZ R27, R27, R26, R101 ;  /* 0x0000001a1b1b7223 */ /* 0x000fe20000010065 */
[----:B------:R0:W-:Y:S03]  /*78b0*/  @!P0 STS.64 [R14.X8+0x7750], R82 ;  /* 0x007750520e008388 */ /* 0x0001e60000008a00 */
[----:B------:R-:W-:-:S04]  /*78c0*/  FFMA.FTZ R100, R28, R27, R100 ;  /* 0x0000001b1c647223 */ /* 0x000fc80000010064 */
[-C--:B0-----:R-:W-:Y:S02]  /*78d0*/  FMUL.FTZ R82, R12, R100.reuse ;  /* 0x000000640c527220 */ /* 0x081fe40000410000 */
[----:B------:R-:W-:Y:S01]  /*78e0*/  FFMA.FTZ R29, R29, R100, R99 ;  /* 0x000000641d1d7223 */ /* 0x000fe20000010063 */
[----:B------:R-:W-:-:S03]  /*78f0*/  PRMT R14, RZ, 0x5410, R143 ;  /* 0x00005410ff0e7816 */ /* 0x000fc6000000008f */
[----:B------:R-:W-:Y:S01]  /*7900*/  FFMA.FTZ R20, R30, R29, R98 ;  /* 0x0000001d1e147223 */ /* 0x000fe20000010062 */
[----:B------:R-:W-:-:S03]  /*7910*/  PRMT R18, RZ, 0x5410, R142 ;  /* 0x00005410ff127816 */ /* 0x000fc6000000008e */
[----:B------:R-:W-:Y:S02]  /*7920*/  FFMA.FTZ R31, R31, R20, R97 ;  /* 0x000000141f1f7223 */ /* 0x000fe40000010061 */
[-C--:B------:R-:W-:Y:S02]  /*7930*/  FMUL.FTZ R19, R14, R64.reuse ;  /* 0x000000400e137220 */ /* 0x080fe40000410000 */
[----:B------:R-:W-:Y:S01]  /*7940*/  FFMA.FTZ R98, R32, R31, R96 ;  /* 0x0000001f20627223 */ /* 0x000fe20000010060 */
[----:B------:R-:W-:Y:S01]  /*7950*/  PRMT R84, RZ, 0x5410, R139 ;  /* 0x00005410ff547816 */ /* 0x000fe2000000008b */
[----:B------:R-:W-:Y:S01]  /*7960*/  FMUL.FTZ R21, R18, R63 ;  /* 0x0000003f12157220 */ /* 0x000fe20000410000 */
[----:B------:R-:W-:Y:S01]  /*7970*/  PRMT R83, RZ, 0x5410, R140 ;  /* 0x00005410ff537816 */ /* 0x000fe2000000008c */
[----:B------:R-:W-:Y:S02]  /*7980*/  FFMA.FTZ R19, R17, -R19, R134 ;  /* 0x8000001311137223 */ /* 0x000fe40000010086 */
[----:B------:R-:W-:-:S02]  /*7990*/  FMUL.FTZ R28, R98, R64 ;  /* 0x00000040621c7220 */ /* 0x000fc40000410000 */
[----:B------:R-:W-:Y:S02]  /*79a0*/  FMUL.FTZ R32, R84, R61 ;  /* 0x0000003d54207220 */ /* 0x000fe40000410000 */
[----:B------:R-:W-:Y:S02]  /*79b0*/  FFMA.FTZ R21, R16, -R21, R135 ;  /* 0x8000001510157223 */ /* 0x000fe40000010087 */
[----:B------:R-:W-:Y:S02]  /*79c0*/  FMUL.FTZ R86, R83, R62 ;  /* 0x0000003e53567220 */ /* 0x000fe40000410000 */
[----:B------:R-:W-:Y:S02]  /*79d0*/  FMUL.FTZ R30, R31, R63 ;  /* 0x0000003f1f1e7220 */ /* 0x000fe40000410000 */
[----:B------:R-:W-:Y:S02]  /*79e0*/  FFMA.FTZ R96, R19, R28, RZ ;  /* 0x0000001c13607223 */ /* 0x000fe400000100ff */
[----:B------:R-:W-:-:S02]  /*79f0*/  FFMA.FTZ R89, R13, -R32, R119 ;  /* 0x800000200d597223 */ /* 0x000fc40000010077 */
[----:B------:R-:W-:Y:S02]  /*7a00*/  FFMA.FTZ R86, R15, -R86, R141 ;  /* 0x800000560f567223 */ /* 0x000fe4000001008d */
[----:B------:R-:W-:Y:S02]  /*7a10*/  FFMA.FTZ R96, R21, R30, R96 ;  /* 0x0000001e15607223 */ /* 0x000fe40000010060 */
[----:B------:R-:W-:Y:S02]  /*7a20*/  FMUL.FTZ R32, R20, R62 ;  /* 0x0000003e14207220 */ /* 0x000fe40000410000 */
[----:B------:R-:W-:Y:S02]  /*7a30*/  FMUL.FTZ R88, R87, R60 ;  /* 0x0000003c57587220 */ /* 0x000fe40000410000 */
[----:B------:R-:W-:Y:S02]  /*7a40*/  FFMA.FTZ R96, R86, R32, R96 ;  /* 0x0000002056607223 */ /* 0x000fe40000010060 */
[----:B------:R-:W-:-:S02]  /*7a50*/  FMUL.FTZ R85, R29, R61 ;  /* 0x0000003d1d557220 */ /* 0x000fc40000410000 */
[----:B----4-:R-:W-:-:S05]  /*7a60*/  FFMA.FTZ R106, R82, R60, R106 ;  /* 0x0000003c526a7223 */ /* 0x010fca000001006a */
[----:B------:R-:W-:Y:S04]  /*7a70*/  STL [R1+0x1c], R106 ;  /* 0x00001c6a01007387 */ /* 0x000fe80000100800 */
[----:B------:R-:W4:Y:S01]  /*7a80*/  LDL.LU R101, [R1+0xc] ;  /* 0x00000c0001657983 */ /* 0x000f220000300800 */
[----:B------:R-:W-:Y:S02]  /*7a90*/  FFMA.FTZ R88, R12, -R88, R120 ;  /* 0x800000580c587223 */ /* 0x000fe40000010078 */
[C---:B------:R-:W-:Y:S02]  /*7aa0*/  FMUL.FTZ R97, R100.reuse, UR43 ;  /* 0x0000002b64617c20 */ /* 0x040fe40008410000 */
[----:B------:R-:W-:Y:S02]  /*7ab0*/  FMUL.FTZ R12, R100, R60 ;  /* 0x0000003c640c7220 */ /* 0x000fe40000410000 */
[----:B------:R-:W-:-:S02]  /*7ac0*/  FFMA.FTZ R96, R89, R85, R96 ;  /* 0x0000005559607223 */ /* 0x000fc40000010060 */
[C---:B------:R-:W-:Y:S02]  /*7ad0*/  FMUL.FTZ R97, R88.reuse, R97 ;  /* 0x0000006158617220 */ /* 0x040fe40000410000 */
[----:B------:R-:W-:Y:S02]  /*7ae0*/  FFMA.FTZ R96, R88, R12, R96 ;  /* 0x0000000c58607223 */ /* 0x000fe40000010060 */
[C---:B------:R-:W-:Y:S02]  /*7af0*/  FFMA.FTZ R82, R87.reuse, R82, R97 ;  /* 0x0000005257527223 */ /* 0x040fe40000010061 */
[----:B------:R-:W-:Y:S01]  /*7b00*/  FMUL.FTZ R12, R87, R12 ;  /* 0x0000000c570c7220 */ /* 0x000fe20000410000 */
[----:B------:R-:W-:Y:S01]  /*7b10*/  PRMT R87, RZ, 0x5410, R137 ;  /* 0x00005410ff577816 */ /* 0x000fe20000000089 */
[----:B------:R-:W-:-:S04]  /*7b20*/  FMUL.FTZ R97, R27, UR43 ;  /* 0x0000002b1b617c20 */ /* 0x000fc80008410000 */
[----:B------:R-:W-:-:S04]  /*7b30*/  FMUL.FTZ R88, R87, R59 ;  /* 0x0000003b57587220 */ /* 0x000fc80000410000 */
[C---:B------:R-:W-:Y:S02]  /*7b40*/  FFMA.FTZ R88, R11.reuse, -R88, R121 ;  /* 0x800000580b587223 */ /* 0x040fe40000010079 */
[----:B------:R-:W-:Y:S02]  /*7b50*/  FMUL.FTZ R11, R11, R27 ;  /* 0x0000001b0b0b7220 */ /* 0x000fe40000410000 */
[----:B------:R-:W-:Y:S02]  /*7b60*/  FMUL.FTZ R97, R88, R97 ;  /* 0x0000006158617220 */ /* 0x000fe40000410000 */
[-C--:B------:R-:W-:Y:S02]  /*7b70*/  FMUL.FTZ R27, R27, R59.reuse ;  /* 0x0000003b1b1b7220 */ /* 0x080fe40000410000 */
[----:B--2---:R-:W-:Y:S02]  /*7b80*/  FFMA.FTZ R159, R11, R59, R159 ;  /* 0x0000003b0b9f7223 */ /* 0x004fe4000001009f */
        /* <DEDUP_REMOVED lines=10> */
[----:B---3--:R-:W-:Y:S02]  /*7c30*/  FFMA.FTZ R156, R10, R58, R156 ;  /* 0x0000003a0a9c7223 */ /* 0x008fe4000001009c */
[----:B------:R-:W-:-:S02]  /*7c40*/  FFMA.FTZ R100, R27, R10, R88 ;  /* 0x0000000a1b647223 */ /* 0x000fc40000010058 */
[-C--:B------:R-:W-:Y:S02]  /*7c50*/  FFMA.FTZ R87, R87, R26.reuse, R96 ;  /* 0x0000001a57577223 */ /* 0x080fe40000010060 */
[----:B------:R-:W-:Y:S01]  /*7c60*/  FMUL.FTZ R10, R27, R26 ;  /* 0x0000001a1b0a7220 */ /* 0x000fe20000410000 */
[----:B------:R-:W-:Y:S01]  /*7c70*/  PRMT R26, RZ, 0x5410, R133 ;  /* 0x00005410ff1a7816 */ /* 0x000fe20000000085 */
[----:B------:R-:W-:-:S04]  /*7c80*/  FMUL.FTZ R88, R25, UR43 ;  /* 0x0000002b19587c20 */ /* 0x000fc80008410000 */
[----:B------:R-:W-:Y:S01]  /*7c90*/  FMUL.FTZ R27, R26, R57 ;  /* 0x000000391a1b7220 */ /* 0x000fe20000410000 */
[----:B------:R-:W-:Y:S03]  /*7ca0*/  STL [R1+0x18], R159 ;  /* 0x0000189f01007387 */ /* 0x000fe60000100800 */
[C---:B------:R-:W-:Y:S01]  /*7cb0*/  FFMA.FTZ R27, R9.reuse, -R27, R123 ;  /* 0x8000001b091b7223 */ /* 0x040fe2000001007b */
[----:B------:R-:W2:Y:S01]  /*7cc0*/  LDL.LU R102, [R1+0x8] ;  /* 0x0000080001667983 */ /* 0x000ea20000300800 */
[----:B------:R-:W-:Y:S02]  /*7cd0*/  FMUL.FTZ R9, R9, R25 ;  /* 0x0000001909097220 */ /* 0x000fe40000410000 */
[----:B------:R-:W-:Y:S01]  /*7ce0*/  FMUL.FTZ R88, R27, R88 ;  /* 0x000000581b587220 */ /* 0x000fe20000410000 */
[----:B------:R-:W-:Y:S01]  /*7cf0*/  STL [R1+0x14], R156 ;  /* 0x0000149c01007387 */ /* 0x000fe20000100800 */
[----:B------:R-:W-:-:S03]  /*7d00*/  FMUL.FTZ R25, R25, R57 ;  /* 0x0000003919197220 */ /* 0x000fc60000410000 */
[----:B------:R-:W3:Y:S01]  /*7d10*/  LDL.LU R97, [R1+0x4] ;  /* 0x0000040001617983 */ /* 0x000ee20000300800 */
[----:B-----5:R-:W-:Y:S02]  /*7d20*/  FFMA.FTZ R103, R9, R57, R103 ;  /* 0x0000003909677223 */ /* 0x020fe40000010067 */
[C---:B------:R-:W-:Y:S02]  /*7d30*/  FFMA.FTZ R96, R26.reuse, R9, R88 ;  /* 0x000000091a607223 */ /* 0x040fe40000010058 */
[-C--:B------:R-:W-:Y:S02]  /*7d40*/  FFMA.FTZ R87, R27, R25.reuse, R87 ;  /* 0x000000191b577223 */ /* 0x080fe40000010057 */
[----:B------:R-:W-:Y:S01]  /*7d50*/  FMUL.FTZ R9, R26, R25 ;  /* 0x000000191a097220 */ /* 0x000fe20000410000 */
[----:B------:R-:W-:-:S05]  /*7d60*/  PRMT R25, RZ, 0x5410, R132 ;  /* 0x00005410ff197816 */ /* 0x000fca0000000084 */
[----:B------:R-:W-:-:S04]  /*7d70*/  FMUL.FTZ R26, R25, R56 ;  /* 0x00000038191a7220 */ /* 0x000fc80000410000 */
[C---:B------:R-:W-:Y:S02]  /*7d80*/  FFMA.FTZ R26, R8.reuse, -R26, R124 ;  /* 0x8000001a081a7223 */ /* 0x040fe4000001007c */
[----:B------:R-:W-:Y:S01]  /*7d90*/  FMUL.FTZ R8, R8, R24 ;  /* 0x0000001808087220 */ /* 0x000fe20000410000 */
[----:B------:R-:W-:Y:S03]  /*7da0*/  STL [R1+0x10], R103 ;  /* 0x0000106701007387 */ /* 0x000fe60000100800 */
[----:B----4-:R-:W-:-:S05]  /*7db0*/  FFMA.FTZ R101, R8, R56, R101 ;  /* 0x0000003808657223 */ /* 0x010fca0000010065 */
[----:B------:R0:W-:Y:S04]  /*7dc0*/  STL [R1+0xc], R101 ;  /* 0x00000c6501007387 */ /* 0x0001e80000100800 */
[----:B0-----:R-:W4:Y:S01]  /*7dd0*/  LDL.LU R101, [R1] ;  /* 0x0000000001657983 */ /* 0x001f220000300800 */
        /* <DEDUP_REMOVED lines=14> */
[----:B------:R-:W-:-:S05]  /*7ec0*/  PRMT R87, RZ, 0x5410, R117 ;  /* 0x00005410ff577816 */ /* 0x000fca0000000075 */
[----:B------:R-:W-:-:S04]  /*7ed0*/  FMUL.FTZ R88, R87, R54 ;  /* 0x0000003657587220 */ /* 0x000fc80000410000 */
[C---:B------:R-:W-:Y:S02]  /*7ee0*/  FFMA.FTZ R88, R6.reuse, -R88, R126 ;  /* 0x8000005806587223 */ /* 0x040fe4000001007e */
[----:B------:R-:W-:Y:S02]  /*7ef0*/  FMUL.FTZ R6, R6, R22 ;  /* 0x0000001606067220 */ /* 0x000fe40000410000 */
[----:B------:R-:W-:Y:S02]  /*7f00*/  FADD.FTZ R42, R8, R42 ;  /* 0x0000002a082a7221 */ /* 0x000fe40000010000 */
[----:B------:R-:W-:Y:S02]  /*7f10*/  FADD.FTZ R41, R96, R41 ;  /* 0x0000002960297221 */ /* 0x000fe40000010000 */
[----:B--2---:R-:W-:Y:S02]  /*7f20*/  FFMA.FTZ R102, R7, R55, R102 ;  /* 0x0000003707667223 */ /* 0x004fe40000010066 */
[----:B---3--:R-:W-:-:S03]  /*7f30*/  FFMA.FTZ R97, R6, R54, R97 ;  /* 0x0000003606617223 */ /* 0x008fc60000010061 */
[----:B------:R-:W-:Y:S04]  /*7f40*/  STL [R1+0x8], R102 ;  /* 0x0000086601007387 */ /* 0x000fe80000100800 */
[----:B------:R0:W-:Y:S04]  /*7f50*/  STL [R1+0x4], R97 ;  /* 0x0000046101007387 */ /* 0x0001e80000100800 */
[----:B------:R-:W2:Y:S01]  /*7f60*/  LDL.LU R8, [R1+0x20] ;  /* 0x0000200001087983 */ /* 0x000ea20000300800 */
[----:B------:R-:W-:-:S05]  /*7f70*/  PRMT R96, RZ, 0x5410, R116 ;  /* 0x00005410ff607816 */ /* 0x000fca0000000074 */
[----:B0-----:R-:W-:-:S04]  /*7f80*/  FMUL.FTZ R97, R96, R53 ;  /* 0x0000003560617220 */ /* 0x001fc80000410000 */
[C---:B------:R-:W-:Y:S02]  /*7f90*/  FFMA.FTZ R97, R5.reuse, -R97, R127 ;  /* 0x8000006105617223 */ /* 0x040fe4000001007f */
[----:B------:R-:W-:-:S04]  /*7fa0*/  FMUL.FTZ R5, R5, R107 ;  /* 0x0000006b05057220 */ /* 0x000fc80000410000 */
[----:B----4-:R-:W-:-:S05]  /*7fb0*/  FFMA.FTZ R101, R5, R53, R101 ;  /* 0x0000003505657223 */ /* 0x010fca0000010065 */
[----:B------:R0:W-:Y:S04]  /*7fc0*/  STL [R1], R101 ;  /* 0x0000006501007387 */ /* 0x0001e80000100800 */
[----:B0-----:R-:W3:Y:S01]  /*7fd0*/  LDL.LU R101, [R1+0x24] ;  /* 0x0000240001657983 */ /* 0x001ee20000300800 */
[----:B------:R-:W-:-:S04]  /*7fe0*/  FMUL.FTZ R7, R22, UR43 ;  /* 0x0000002b16077c20 */ /* 0x000fc80008410000 */
[----:B------:R-:W-:-:S04]  /*7ff0*/  FMUL.FTZ R7, R88, R7 ;  /* 0x0000000758077220 */ /* 0x000fc80000410000 */
[----:B------:R-:W-:Y:S02]  /*8000*/  FFMA.FTZ R7, R87, R6, R7 ;  /* 0x0000000657077223 */ /* 0x000fe40000010007 */
[----:B------:R-:W-:-:S04]  /*8010*/  FMUL.FTZ R6, R107, UR43 ;  /* 0x0000002b6b067c20 */ /* 0x000fc80008410000 */
[----:B------:R-:W-:-:S04]  /*8020*/  FMUL.FTZ R6, R97, R6 ;  /* 0x0000000661067220 */ /* 0x000fc80000410000 */
        /* <DEDUP_REMOVED lines=9> */
[----:B------:R-:W-:Y:S02]  /*80c0*/  FFMA.FTZ R165, R4, R52, R165 ;  /* 0x0000003404a57223 */ /* 0x000fe400000100a5 */
        /* <DEDUP_REMOVED lines=11> */
[----:B------:R-:W-:Y:S02]  /*8180*/  FFMA.FTZ R164, R3, R50, R164 ;  /* 0x0000003203a47223 */ /* 0x000fe400000100a4 */
        /* <DEDUP_REMOVED lines=11> */
[----:B------:R-:W-:Y:S02]  /*8240*/  FMUL.FTZ R7, R86, R7 ;  /* 0x0000000756077220 */ /* 0x000fe40000410000 */
[----:B--2---:R-:W-:Y:S02]  /*8250*/  FFMA.FTZ R8, R6, R61, R8 ;  /* 0x0000003d06087223 */ /* 0x004fe40000010008 */
[----:B------:R-:W-:Y:S01]  /*8260*/  FFMA.FTZ R6, R84, R6, R89 ;  /* 0x0000000654067223 */ /* 0x000fe20000010059 */
[----:B------:R-:W-:Y:S01]  /*8270*/  PRMT R89, RZ, 0x5410, R112 ;  /* 0x00005410ff597816 */ /* 0x000fe20000000070 */
[----:B------:R-:W-:-:S04]  /*8280*/  FFMA.FTZ R7, R15, R2, R7 ;  /* 0x000000020f077223 */ /* 0x000fc80000010007 */
[----:B------:R-:W-:Y:S02]  /*8290*/  FADD.FTZ R49, R7, R49 ;  /* 0x0000003107317221 */ /* 0x000fe40000010000 */
[----:B------:R-:W-:Y:S01]  /*82a0*/  FMUL.FTZ R7, R89, R40 ;  /* 0x0000002859077220 */ /* 0x000fe20000410000 */
[----:B------:R0:W-:Y:S01]  /*82b0*/  STL [R1+0x20], R8 ;  /* 0x0000200801007387 */ /* 0x0001e20000100800 */
[----:B------:R-:W-:Y:S02]  /*82c0*/  FFMA.FTZ R163, R2, R45, R163 ;  /* 0x0000002d02a37223 */ /* 0x000fe400000100a3 */
[----:B------:R-:W-:Y:S02]  /*82d0*/  FFMA.FTZ R7, R0, -R7, R131 ;  /* 0x8000000700077223 */ /* 0x000fe40000010083 */
[----:B------:R-:W-:Y:S02]  /*82e0*/  FMUL.FTZ R20, R16, R31 ;  /* 0x0000001f10147220 */ /* 0x000fe40000410000 */
[----:B------:R-:W-:-:S02]  /*82f0*/  FMUL.FTZ R2, R0, R111 ;  /* 0x0000006f00027220 */ /* 0x000fc40000410000 */
[----:B0-----:R-:W-:Y:S02]  /*8300*/  FMUL.FTZ R8, R111, UR43 ;  /* 0x0000002b6f087c20 */ /* 0x001fe40008410000 */
[----:B------:R-:W-:Y:S02]  /*8310*/  FMUL.FTZ R16, R31, UR43 ;  /* 0x0000002b1f107c20 */ /* 0x000fe40008410000 */
[----:B------:R-:W-:Y:S02]  /*8320*/  FMUL.FTZ R0, R7, R8 ;  /* 0x0000000807007220 */ /* 0x000fe40000410000 */
[----:B------:R-:W-:Y:S02]  /*8330*/  FMUL.FTZ R16, R21, R16 ;  /* 0x0000001015107220 */ /* 0x000fe40000410000 */
[----:B------:R-:W-:Y:S02]  /*8340*/  FFMA.FTZ R0, R89, R2, R0 ;  /* 0x0000000259007223 */ /* 0x000fe40000010000 */
[----:B------:R-:W-:-:S02]  /*8350*/  IMAD.SHL.U32 R21, R95, 0x10, RZ ;  /* 0x000000105f157824 */ /* 0x000fc400078e00ff */
[----:B------:R-:W-:Y:S02]  /*8360*/  FFMA.FTZ R162, R2, R40, R162 ;  /* 0x0000002802a27223 */ /* 0x000fe400000100a2 */
[----:B------:R-:W-:Y:S01]  /*8370*/  FADD.FTZ R51, R0, R51 ;  /* 0x0000003300337221 */ /* 0x000fe20000010000 */
[----:B------:R-:W-:Y:S01]  /*8380*/  IADD3 R2, R21, 0x1, RZ ;  /* 0x0000000115027810 */ /* 0x000fe20007ffe0ff */
[----:B------:R-:W-:Y:S01]  /*8390*/  FFMA.FTZ R0, R83, R3, R4 ;  /* 0x0000000353007223 */ /* 0x000fe20000010004 */
[C---:B------:R-:W-:Y:S01]  /*83a0*/  IADD3 R4, R21.reuse, 0x3, RZ ;  /* 0x0000000315047810 */ /* 0x040fe20007ffe0ff */
[----:B------:R-:W-:Y:S01]  /*83b0*/  FMUL.FTZ R28, R14, R28 ;  /* 0x0000001c0e1c7220 */ /* 0x000fe20000410000 */
[-C--:B------:R-:W-:Y:S01]  /*83c0*/  LEA.HI.SX32 R8, R21, R21.reuse, 0x1b ;  /* 0x0000001515087211 */ /* 0x080fe200078fdaff */
[----:B------:R-:W-:Y:S01]  /*83d0*/  FMUL.FTZ R30, R18, R30 ;  /* 0x0000001e121e7220 */ /* 0x000fe20000410000 */
[-C--:B------:R-:W-:Y:S01]  /*83e0*/  LEA.HI.SX32 R2, R2, R21.reuse, 0x1b ;  /* 0x0000001502027211 */ /* 0x080fe200078fdaff */
[----:B------:R-:W-:Y:S01]  /*83f0*/  FMUL.FTZ R32, R83, R32 ;  /* 0x0000002053207220 */ /* 0x000fe20000410000 */
[----:B------:R-:W-:Y:S01]  /*8400*/  LEA.HI.SX32 R4, R4, R21, 0x1b ;  /* 0x0000001504047211 */ /* 0x000fe200078fdaff */
[----:B------:R-:W-:Y:S01]  /*8410*/  FMUL.FTZ R84, R84, R85 ;  /* 0x0000005554547220 */ /* 0x000fe20000410000 */
[----:B------:R0:W-:Y:S01]  /*8420*/  STS [R8.X4+0x2100], R28 ;  /* 0x0021001c08007388 */ /* 0x0001e20000004800 */
[----:B------:R-:W-:-:S03]  /*8430*/  FMUL.FTZ R23, R23, R55 ;  /* 0x0000003717177220 */ /* 0x000fc60000410000 */
[----:B------:R1:W-:Y:S01]  /*8440*/  STS [R2.X4+0x2104], R30 ;  /* 0x0021041e02007388 */ /* 0x0003e20000004800 */
[----:B------:R-:W-:Y:S02]  /*8450*/  FMUL.FTZ R111, R111, R40 ;  /* 0x000000286f6f7220 */ /* 0x000fe40000410000 */
        /* <DEDUP_REMOVED lines=8> */
[----:B------:R-:W-:Y:S02]  /*84e0*/  FMUL.FTZ R5, R5, R108 ;  /* 0x0000006c05057220 */ /* 0x000fe40000410000 */
[----:B------:R-:W-:-:S04]  /*84f0*/  FFMA.FTZ R22, R88, R22, R23 ;  /* 0x0000001658167223 */ /* 0x000fc80000010017 */
[----:B------:R-:W-:-:S04]  /*8500*/  FFMA.FTZ R97, R97, R107, R22 ;  /* 0x0000006b61617223 */ /* 0x000fc80000010016 */
[----:B------:R-:W-:Y:S01]  /*8510*/  FFMA.FTZ R100, R100, R108, R97 ;  /* 0x0000006c64647223 */ /* 0x000fe20000010061 */
[C---:B------:R-:W-:Y:S02]  /*8520*/  IADD3 R24, R95.reuse, 0x100, RZ ;  /* 0x000001005f187810 */ /* 0x040fe40007ffe0ff */
[C---:B------:R-:W-:Y:S02]  /*8530*/  IADD3 R108, R95.reuse, 0x180, RZ ;  /* 0x000001805f6c7810 */ /* 0x040fe40007ffe0ff */
[C---:B------:R-:W-:Y:S02]  /*8540*/  IADD3 R106, R95.reuse, 0x280, RZ ;  /* 0x000002805f6a7810 */ /* 0x040fe40007ffe0ff */
[C---:B------:R-:W-:Y:S02]  /*8550*/  IADD3 R26, R95.reuse, 0x300, RZ ;  /* 0x000003005f1a7810 */ /* 0x040fe40007ffe0ff */
[C---:B------:R-:W-:Y:S02]  /*8560*/  IADD3 R104, R95.reuse, 0x380, RZ ;  /* 0x000003805f687810 */ /* 0x040fe40007ffe0ff */
[----:B------:R-:W-:-:S02]  /*8570*/  IADD3 R102, R95, 0x400, RZ ;  /* 0x000004005f667810 */ /* 0x000fc40007ffe0ff */
[C---:B0-----:R-:W-:Y:S02]  /*8580*/  IADD3 R28, R95.reuse, 0x480, RZ ;  /* 0x000004805f1c7810 */ /* 0x041fe40007ffe0ff */
[C---:B-1----:R-:W-:Y:S02]  /*8590*/  IADD3 R30, R95.reuse, 0x580, RZ ;  /* 0x000005805f1e7810 */ /* 0x042fe40007ffe0ff */
[C---:B------:R-:W-:Y:S02]  /*85a0*/  IADD3 R88, R95.reuse, 0x600, RZ ;  /* 0x000006005f587810 */ /* 0x040fe40007ffe0ff */
[----:B------:R-:W-:Y:S01]  /*85b0*/  IADD3 R22, R95, 0x680, RZ ;  /* 0x000006805f167810 */ /* 0x000fe20007ffe0ff */
[----:B------:R-:W-:Y:S01]  /*85c0*/  FMUL.FTZ R134, R161, R134 ;  /* 0x00000086a1867220 */ /* 0x000fe20000410000 */
[-C--:B------:R-:W-:Y:S02]  /*85d0*/  LEA.HI.SX32 R108, R108, R95.reuse, 0x1b ;  /* 0x0000005f6c6c7211 */ /* 0x080fe400078fdaff */
[----:B------:R-:W-:-:S02]  /*85e0*/  LEA.HI.SX32 R106, R106, R95, 0x1b ;  /* 0x0000005f6a6a7211 */ /* 0x000fc400078fdaff */
[-C--:B------:R-:W-:Y:S02]  /*85f0*/  LEA.HI.SX32 R105, R26, R95.reuse, 0x1b ;  /* 0x0000005f1a697211 */ /* 0x080fe400078fdaff */
[-C--:B------:R-:W-:Y:S02]  /*8600*/  LEA.HI.SX32 R104, R104, R95.reuse, 0x1b ;  /* 0x0000005f68687211 */ /* 0x080fe400078fdaff */
[-C--:B------:R-:W-:Y:S02]  /*8610*/  LEA.HI.SX32 R102, R102, R95.reuse, 0x1b ;  /* 0x0000005f66667211 */ /* 0x080fe400078fdaff */
[----:B------:R-:W-:Y:S01]  /*8620*/  LEA.HI.SX32 R88, R88, R95, 0x1b ;  /* 0x0000005f58587211 */ /* 0x000fe200078fdaff */
[----:B------:R-:W-:Y:S02]  /*8630*/  FMUL.FTZ R135, R160, R135 ;  /* 0x00000087a0877220 */ /* 0x000fe40000410000 */
[----:B------:R-:W-:Y:S02]  /*8640*/  FMUL.FTZ R141, R158, R141 ;  /* 0x0000008d9e8d7220 */ /* 0x000fe40000410000 */
[----:B------:R-:W-:-:S02]  /*8650*/  FADD.FTZ R37, R82, R37 ;  /* 0x0000002552257221 */ /* 0x000fc40000010000 */
[----:B------:R-:W-:Y:S01]  /*8660*/  FMUL.FTZ R119, R157, R119 ;  /* 0x000000779d777220 */ /* 0x000fe20000410000 */
[----:B------:R-:W-:-:S04]  /*8670*/  UIMAD UR34, UR13, UR34, URZ ;  /* 0x000000220d2272a4 */ /* 0x000fc8000f8e023f */
[----:B------:R-:W-:Y:S02]  /*8680*/  UIMAD UR34, UR14, UR35, UR34 ;  /* 0x000000230e2272a4 */ /* 0x000fe4000f8e0222 */
[----:B------:R-:W-:-:S04]  /*8690*/  UIMAD UR36, UR13, UR36, URZ ;  /* 0x000000240d2472a4 */ /* 0x000fc8000f8e023f */
[----:B------:R-:W-:Y:S01]  /*86a0*/  UIMAD UR36, UR14, UR37, UR36 ;  /* 0x000000250e2472a4 */ /* 0x000fe2000f8e0224 */
[----:B------:R-:W-:Y:S01]  /*86b0*/  FADD.FTZ R38, R99, R38 ;  /* 0x0000002663267221 */ /* 0x000fe20000010000 */
[----:B------:R-:W-:Y:S01]  /*86c0*/  MOV R99, UR11 ;  /* 0x0000000b00637c02 */ /* 0x000fe20008000f00 */
[----:B---3--:R-:W-:Y:S01]  /*86d0*/  FFMA.FTZ R101, R3, R62, R101 ;  /* 0x0000003e03657223 */ /* 0x008fe20000010065 */
[----:B------:R-:W-:-:S04]  /*86e0*/  IADD3 R3, R21, 0x2, RZ ;  /* 0x0000000215037810 */ /* 0x000fc80007ffe0ff */
[----:B------:R-:W-:-:S05]  /*86f0*/  LEA.HI.SX32 R3, R3, R21, 0x1b ;  /* 0x0000001503037211 */ /* 0x000fca00078fdaff */
[----:B------:R-:W-:Y:S04]  /*8700*/  STS [R3.X4+0x2108], R32 ;  /* 0x0021082003007388 */ /* 0x000fe80000004800 */
[----:B------:R-:W-:Y:S04]  /*8710*/  STS [R4.X4+0x210c], R84 ;  /* 0x00210c5404007388 */ /* 0x000fe80000004800 */
[----:B------:R0:W-:Y:S04]  /*8720*/  STS [R8.X4+0x2118], R10 ;  /* 0x0021180a08007388 */ /* 0x0001e80000004800 */
[----:B------:R1:W-:Y:S01]  /*8730*/  STS [R8.X4+0x2114], R11 ;  /* 0x0021140b08007388 */ /* 0x0003e20000004800 */
[----:B0-----:R-:W-:-:S03]  /*8740*/  FMUL.FTZ R10, R109, R50 ;  /* 0x000000326d0a7220 */ /* 0x001fc60000410000 */
[----:B------:R0:W-:Y:S01]  /*8750*/  STS [R8.X4+0x211c], R9 ;  /* 0x00211c0908007388 */ /* 0x0001e20000004800 */
[----:B-1----:R-:W-:Y:S02]  /*8760*/  FMUL.FTZ R11, R96, R107 ;  /* 0x0000006b600b7220 */ /* 0x002fe40000410000 */
[----:B------:R-:W-:Y:S02]  /*8770*/  FMUL.FTZ R13, R13, R10 ;  /* 0x0000000a0d0d7220 */ /* 0x000fe40000410000 */
[----:B0-----:R-:W-:Y:S01]  /*8780*/  FMUL.FTZ R9, R15, R110 ;  /* 0x0000006e0f097220 */ /* 0x001fe20000410000 */
[----:B------:R0:W-:Y:S04]  /*8790*/  STS [R8.X4+0x2110], R12 ;  /* 0x0021100c08007388 */ /* 0x0001e80000004800 */
        /* <DEDUP_REMOVED lines=8> */
[----:B------:R-:W-:Y:S01]  /*8820*/  BAR.SYNC.DEFER_BLOCKING 0x0 ;  /* 0x0000000000007b1d */ /* 0x000fe20000010000 */
[----:B------:R-:W-:Y:S01]  /*8830*/  FFMA.FTZ R15, R29, R10, R100 ;  /* 0x0000000a1d0f7223 */ /* 0x000fe20000010064 */
[----:B------:R-:W-:-:S02]  /*8840*/  IADD3 R100, R95, 0x80, RZ ;  /* 0x000000805f647810 */ /* 0x000fc40007ffe0ff */
[C---:B------:R-:W-:Y:S01]  /*8850*/  IADD3 R32, R95.reuse, 0x200, RZ ;  /* 0x000002005f207810 */ /* 0x040fe20007ffe0ff */
[----:B------:R-:W-:Y:S01]  /*8860*/  FFMA.FTZ R15, R86, R110, R15 ;  /* 0x0000006e560f7223 */ /* 0x000fe2000001000f */
[C---:B------:R-:W-:Y:S02]  /*8870*/  IADD3 R96, R95.reuse, 0x500, RZ ;  /* 0x000005005f607810 */ /* 0x040fe40007ffe0ff */
[C---:B------:R-:W-:Y:S02]  /*8880*/  IADD3 R86, R95.reuse, 0x700, RZ ;  /* 0x000007005f567810 */ /* 0x040fe40007ffe0ff */
[C---:B------:R-:W-:Y:S01]  /*8890*/  IADD3 R10, R95.reuse, 0x780, RZ ;  /* 0x000007805f0a7810 */ /* 0x040fe20007ffe0ff */
[----:B------:R1:W-:Y:S01]  /*88a0*/  STL [R1+0x24], R101 ;  /* 0x0000246501007387 */ /* 0x0003e20000100800 */
[-C--:B0-----:R-:W-:Y:S02]  /*88b0*/  LEA.HI.SX32 R12, R95, R95.reuse, 0x1b ;  /* 0x0000005f5f0c7211 */ /* 0x081fe400078fdaff */
[----:B------:R-:W-:-:S02]  /*88c0*/  LEA.HI.SX32 R100, R100, R95, 0x1b ;  /* 0x0000005f64647211 */ /* 0x000fc400078fdaff */
[-C--:B------:R-:W-:Y:S02]  /*88d0*/  LEA.HI.SX32 R109, R24, R95.reuse, 0x1b ;  /* 0x0000005f186d7211 */ /* 0x080fe400078fdaff */
[-C--:B------:R-:W-:Y:S02]  /*88e0*/  LEA.HI.SX32 R107, R32, R95.reuse, 0x1b ;  /* 0x0000005f206b7211 */ /* 0x080fe400078fdaff */
[-C--:B------:R-:W-:Y:S02]  /*88f0*/  LEA.HI.SX32 R96, R96, R95.reuse, 0x1b ;  /* 0x0000005f60607211 */ /* 0x080fe400078fdaff */
[-C--:B-1----:R-:W-:Y:S02]  /*8900*/  LEA.HI.SX32 R101, R28, R95.reuse, 0x1b ;  /* 0x0000005f1c657211 */ /* 0x082fe400078fdaff */
[-C--:B------:R-:W-:Y:S01]  /*8910*/  LEA.HI.SX32 R89, R30, R95.reuse, 0x1b ;  /* 0x0000005f1e597211 */ /* 0x080fe200078fdaff */
[----:B------:R-:W0:Y:S01]  /*8920*/  LDS R103, [R12.X4+0x2100] ;  /* 0x002100000c677984 */ /* 0x000e220000004800 */
[----:B------:R-:W-:-:S02]  /*8930*/  LEA.HI.SX32 R87, R22, R95, 0x1b ;  /* 0x0000005f16577211 */ /* 0x000fc400078fdaff */
[-C--:B------:R-:W-:Y:S01]  /*8940*/  LEA.HI.SX32 R86, R86, R95.reuse, 0x1b ;  /* 0x0000005f56567211 */ /* 0x080fe200078fdaff */
[----:B------:R-:W1:Y:S01]  /*8950*/  LDS R97, [R100.X4+0x2300] ;  /* 0x0023000064617984 */ /* 0x000e620000004800 */
[----:B------:R-:W-:Y:S01]  /*8960*/  LEA.HI.SX32 R85, R10, R95, 0x1b ;  /* 0x0000005f0a557211 */ /* 0x000fe200078fdaff */
[----:B------:R-:W-:Y:S02]  /*8970*/  FMUL.FTZ R5, R155, R120 ;  /* 0x000000789b057220 */ /* 0x000fe40000410000 */
[----:B------:R-:W2:Y:S04]  /*8980*/  LDS R22, [R109.X4+0x2500] ;  /* 0x002500006d167984 */ /* 0x000ea80000004800 */
[----:B------:R-:W3:Y:S04]  /*8990*/  LDS R23, [R108.X4+0x2700] ;  /* 0x002700006c177984 */ /* 0x000ee80000004800 */
[----:B------:R-:W4:Y:S04]  /*89a0*/  LDS R24, [R107.X4+0x2900] ;  /* 0x002900006b187984 */ /* 0x000f280000004800 */
        /* <DEDUP_REMOVED lines=14> */
[----:B------:R-:W-:Y:S04]  /*8a90*/  STS [R4.X4+0x420c], R119 ;  /* 0x00420c7704007388 */ /* 0x000fe80000004800 */
[----:B------:R1:W-:Y:S01]  /*8aa0*/  STS [R8.X4+0x4210], R5 ;  /* 0x0042100508007388 */ /* 0x0003e20000004800 */
[----:B-----5:R-:W-:Y:S01]  /*8ab0*/  MOV R3, UR14 ;  /* 0x0000000e00037c02 */ /* 0x020fe20008000f00 */
[----:B-1----:R-:W-:Y:S01]  /*8ac0*/  HFMA2.MMA R5, -RZ, RZ, 0, 0 ;  /* 0x00000000ff057435 */ /* 0x002fe200000001ff */
[----:B------:R-:W-:-:S02]  /*8ad0*/  IMAD.MOV.U32 R4, RZ, RZ, R95 ;  /* 0x000000ffff047224 */ /* 0x000fc400078e005f */
[----:B------:R-:W-:-:S07]  /*8ae0*/  IMAD.U32 R13, RZ, RZ, UR14 ;  /* 0x0000000eff0d7e24 */ /* 0x000fce000f8e00ff */
[----:B------:R-:W-:-:S05]  /*8af0*/  IMAD.WIDE.U32 R2, R3, c[0x0][0x298], R4 ;  /* 0x0000a60003027a25 */ /* 0x000fca00078e0004 */
[----:B------:R-:W-:Y:S01]  /*8b00*/  IADD3 R3, R3, UR34, RZ ;  /* 0x0000002203037c10 */ /* 0x000fe2000fffe0ff */
[----:B------:R-:W-:Y:S01]  /*8b10*/  ULDC.64 UR34, c[0x0][0x2a0] ;  /* 0x0000a80000227ab9 */ /* 0x000fe20000000a00 */
[----:B------:R-:W-:Y:S01]  /*8b20*/  IMAD.WIDE.U32 R4, R13, c[0x0][0x2b8], R4 ;  /* 0x0000ae000d047a25 */ /* 0x000fe200078e0004 */
[----:B------:R-:W-:-:S03]  /*8b30*/  UIMAD UR34, UR10, UR34, URZ ;  /* 0x000000220a2272a4 */ /* 0x000fc6000f8e023f */
[----:B------:R-:W-:Y:S02]  /*8b40*/  IMAD.U32 R13, RZ, RZ, UR11 ;  /* 0x0000000bff0d7e24 */ /* 0x000fe4000f8e00ff */
[----:B------:R-:W-:Y:S01]  /*8b50*/  FMUL.FTZ R11, R151, R124 ;  /* 0x0000007c970b7220 */ /* 0x000fe20000410000 */
[----:B------:R-:W-:Y:S01]  /*8b60*/  UIMAD UR34, UR11, UR35, UR34 ;  /* 0x000000230b2272a4 */ /* 0x000fe2000f8e0222 */
[----:B------:R-:W-:Y:S01]  /*8b70*/  IADD3 R5, R5, UR36, RZ ;  /* 0x0000002405057c10 */ /* 0x000fe2000fffe0ff */
[----:B------:R-:W-:Y:S01]  /*8b80*/  IMAD.WIDE.U32 R2, R13, c[0x0][0x2a0], R2 ;  /* 0x0000a8000d027a25 */ /* 0x000fe200078e0002 */
[----:B------:R-:W-:Y:S01]  /*8b90*/  USHF.R.S32.HI UR35, URZ, 0x1f, UR38 ;  /* 0x0000001f3f237899 */ /* 0x000fe20008011426 */
[----:B------:R1:W-:Y:S01]  /*8ba0*/  STS [R8.X4+0x4220], R11 ;  /* 0x0042200b08007388 */ /* 0x0003e20000004800 */
[----:B------:R-:W-:Y:S01]  /*8bb0*/  ULDC.64 UR36, c[0x0][0x2c0] ;  /* 0x0000b00000247ab9 */ /* 0x000fe20000000a00 */
[----:B------:R-:W-:Y:S01]  /*8bc0*/  IMAD.U32 R120, RZ, RZ, UR38 ;  /* 0x00000026ff787e24 */ /* 0x000fe2000f8e00ff */
[----:B------:R-:W-:Y:S01]  /*8bd0*/  IADD3 R110, R3, UR34, RZ ;  /* 0x00000022036e7c10 */ /* 0x000fe2000fffe0ff */
[----:B------:R-:W-:Y:S01]  /*8be0*/  IMAD.WIDE.U32 R4, R99, c[0x0][0x2c0], R4 ;  /* 0x0000b00063047a25 */ /* 0x000fe200078e0004 */
[----:B------:R-:W-:-:S02]  /*8bf0*/  IADD3 R10, P0, R2, UR38, RZ ;  /* 0x00000026020a7c10 */ /* 0x000fc4000ff1e0ff */
[----:B------:R-:W-:Y:S01]  /*8c00*/  IADD3 R99, -R120, c[0x0][0x168], -R95 ;  /* 0x00005a0078637a10 */ /* 0x000fe20007ffe95f */
[----:B-1----:R-:W-:Y:S02]  /*8c10*/  FMUL.FTZ R11, R147, R128 ;  /* 0x00000080930b7220 */ /* 0x002fe40000410000 */
[----:B------:R-:W-:Y:S01]  /*8c20*/  FMUL.FTZ R9, R153, R122 ;  /* 0x0000007a99097220 */ /* 0x000fe20000410000 */
[----:B------:R-:W-:Y:S02]  /*8c30*/  UIMAD UR36, UR10, UR36, URZ ;  /* 0x000000240a2472a4 */ /* 0x000fe4000f8e023f */
        /* <DEDUP_REMOVED lines=10> */
[----:B-----5:R-:W-:Y:S02]  /*8ce0*/  FMUL.FTZ R9, R149, R126 ;  /* 0x0000007e95097220 */ /* 0x020fe40000410000 */
[----:B------:R-:W-:Y:S02]  /*8cf0*/  FMUL.FTZ R13, R145, R130 ;  /* 0x00000082910d7220 */ /* 0x000fe40000410000 */
[----:B------:R-:W-:Y:S01]  /*8d00*/  FMUL.FTZ R131, R144, R131 ;  /* 0x0000008390837220 */ /* 0x000fe20000410000 */
[----:B------:R-:W-:Y:S01]  /*8d10*/  STS [R8.X4+0x4214], R121 ;  /* 0x0042147908007388 */ /* 0x000fe20000004800 */
[----:B------:R-:W-:Y:S01]  /*8d20*/  FMUL.FTZ R7, R7, R111 ;  /* 0x0000006f07077220 */ /* 0x000fe20000410000 */
[----:B------:R-:W-:-:S02]  /*8d30*/  IADD3 R111, R5, UR36, RZ ;  /* 0x00000024056f7c10 */ /* 0x000fc4000fffe0ff */
[----:B------:R-:W-:Y:S04]  /*8d40*/  STS [R8.X4+0x421c], R123 ;  /* 0x00421c7b08007388 */ /* 0x000fe80000004800 */
        /* <DEDUP_REMOVED lines=13> */
[----:B0-234-:R0:W1:Y:S01]  /*8e20*/  LDS R119, [R12.X4+0x4200] ;  /* 0x004200000c777984 */ /* 0x01d0620000004800 */
[----:B------:R-:W-:Y:S01]  /*8e30*/  ULDC.64 UR34, c[0x0][0x2b0] ;  /* 0x0000ac0000227ab9 */ /* 0x000fe20000000a00 */
[----:B------:R-:W-:Y:S01]  /*8e40*/  MOV R13, UR7 ;  /* 0x00000007000d7c02 */ /* 0x000fe20008000f00 */
[----:B------:R-:W-:-:S04]  /*8e50*/  UIMAD UR34, UR42, UR34, URZ ;  /* 0x000000222a2272a4 */ /* 0x000fc8000f8e023f */
[----:B------:R-:W-:Y:S01]  /*8e60*/  UIMAD UR34, UR7, UR35, UR34 ;  /* 0x00000023072272a4 */ /* 0x000fe2000f8e0222 */
[----:B0-----:R-:W-:-:S05]  /*8e70*/  IMAD.WIDE.U32 R12, R13, c[0x0][0x2b0], R10 ;  /* 0x0000ac000d0c7a25 */ /* 0x001fca00078e000a */
[----:B------:R-:W-:Y:S01]  /*8e80*/  IADD3 R11, R13, UR34, RZ ;  /* 0x000000220d0b7c10 */ /* 0x000fe2000fffe0ff */
[----:B------:R-:W-:Y:S01]  /*8e90*/  ULDC.64 UR34, c[0x0][0x2d0] ;  /* 0x0000b40000227ab9 */ /* 0x000fe20000000a00 */
[----:B------:R-:W-:Y:S01]  /*8ea0*/  IMAD.U32 R13, RZ, RZ, UR7 ;  /* 0x00000007ff0d7e24 */ /* 0x000fe2000f8e00ff */
[----:B------:R-:W-:Y:S01]  /*8eb0*/  UIMAD UR34, UR42, UR34, URZ ;  /* 0x000000222a2272a4 */ /* 0x000fe2000f8e023f */
[C---:B------:R-:W-:Y:S02]  /*8ec0*/  LEA R10, P0, R12.reuse, c[0x0][0x318], 0x2 ;  /* 0x0000c6000c0a7a11 */ /* 0x040fe400078010ff */
[----:B------:R-:W-:Y:S01]  /*8ed0*/  IMAD.WIDE.U32 R8, R13, c[0x0][0x2d0], R8 ;  /* 0x0000b4000d087a25 */ /* 0x000fe200078e0008 */
[----:B------:R-:W-:Y:S01]  /*8ee0*/  UIMAD UR34, UR7, UR35, UR34 ;  /* 0x00000023072272a4 */ /* 0x000fe2000f8e0222 */
[----:B------:R-:W-:-:S03]  /*8ef0*/  LEA.HI.X R11, R12, c[0x0][0x31c], R11, 0x2, P0 ;  /* 0x0000c7000c0b7a11 */ /* 0x000fc600000f140b */
[C---:B------:R-:W-:Y:S02]  /*8f00*/  LEA R12, P0, R8.reuse, c[0x0][0x320], 0x2 ;  /* 0x0000c800080c7a11 */ /* 0x040fe400078010ff */
[----:B------:R-:W-:Y:S01]  /*8f10*/  IADD3 R9, R9, UR34, RZ ;  /* 0x0000002209097c10 */ /* 0x000fe2000fffe0ff */
[----:B------:R0:W-:Y:S03]  /*8f20*/  RED.E.ADD.F32.FTZ.RN.STRONG.GPU [R10.64], R103 ;  /* 0x000000670a00798e */ /* 0x0001e6000c10e79c */
[----:B------:R-:W-:-:S05]  /*8f30*/  LEA.HI.X R13, R8, c[0x0][0x324], R9, 0x2, P0 ;  /* 0x0000c900080d7a11 */ /* 0x000fca00000f1409 */
[----:B-1----:R0:W-:Y:S02]  /*8f40*/  RED.E.ADD.F32.FTZ.RN.STRONG.GPU [R12.64], R119 ;  /* 0x000000770c00798e */ /* 0x0021e4000c10e79c */
.L_x_1092:
[----:B0-234-:R-:W-:Y:S05]  /*8f50*/  BSYNC B0 ;  /* 0x0000000000007941 */ /* 0x01dfea0003800000 */
.L_x_1091:
[----:B------:R0:W1:Y:S01]  /*8f60*/  LDS R5, [R100.X4+0x4400] ;  /* 0x0044000064057984 */ /* 0x0000620000004800 */
        /* <DEDUP_REMOVED lines=17> */
[----:B0-----:R-:W-:Y:S01]  /*9080*/  MOV R3, UR37 ;  /* 0x0000002500037c02 */ /* 0x001fe20008000f00 */
[----:B------:R-:W-:-:S04]  /*9090*/  IMAD.U32 R13, RZ, RZ, UR43 ;  /* 0x0000002bff0d7e24 */ /* 0x000fc8000f8e00ff */
[----:B------:R-:W-:-:S06]  /*90a0*/  IMAD.WIDE R2, R3, 0x4, R8 ;  /* 0x0000000403027825 */ /* 0x000fcc00078e0208 */
[----:B------:R-:W-:Y:S01]  /*90b0*/  IMAD.WIDE.U32 R2, R13, c[0x0][0x2b0], R2 ;  /* 0x0000ac000d027a25 */ /* 0x000fe200078e0002 */
[----:B------:R-:W-:-:S04]  /*90c0*/  MOV R13, UR37 ;  /* 0x00000025000d7c02 */ /* 0x000fc80008000f00 */
[----:B------:R-:W-:-:S05]  /*90d0*/  IADD3 R3, R3, UR36, RZ ;  /* 0x0000002403037c10 */ /* 0x000fca000fffe0ff */
[----:B------:R0:W-:Y:S02]  /*90e0*/  RED.E.ADD.F32.FTZ.RN.STRONG.GPU [R2.64+-0x1e00], R97 ;  /* 0xffe200610200798e */ /* 0x0001e4000c10e79c */
[----:B0-----:R-:W-:-:S04]  /*90f0*/  IMAD.WIDE R2, R13, 0x4, R10 ;  /* 0x000000040d027825 */ /* 0x001fc800078e020a */
[----:B------:R-:W-:-:S04]  /*9100*/  IMAD.U32 R13, RZ, RZ, UR43 ;  /* 0x0000002bff0d7e24 */ /* 0x000fc8000f8e00ff */
[----:B------:R-:W-:-:S05]  /*9110*/  IMAD.WIDE.U32 R2, R13, c[0x0][0x2d0], R2 ;  /* 0x0000b4000d027a25 */ /* 0x000fca00078e0002 */
[----:B------:R-:W-:-:S05]  /*9120*/  IADD3 R3, R3, UR35, RZ ;  /* 0x0000002303037c10 */ /* 0x000fca000fffe0ff */
[----:B-1----:R0:W-:Y:S02]  /*9130*/  RED.E.ADD.F32.FTZ.RN.STRONG.GPU [R2.64+-0x1e00], R5 ;  /* 0xffe200050200798e */ /* 0x0021e4000c10e79c */
.L_x_1094:
[----:B0-----:R-:W-:Y:S05]  /*9140*/  BSYNC B0 ;  /* 0x0000000000007941 */ /* 0x001fea0003800000 */
.L_x_1093:
[----:B------:R-:W0:Y:S01]  /*9150*/  LDS R109, [R109.X4+0x4600] ;  /* 0x004600006d6d7984 */ /* 0x000e220000004800 */
[----:B------:R-:W-:Y:S01]  /*9160*/  USHF.L.U32 UR42, UR37, 0x2, URZ ;  /* 0x00000002252a7899 */ /* 0x000fe2000800063f */
[----:B------:R-:W-:Y:S01]  /*9170*/  ISETP.GE.AND P6, PT, R99, 0x101, PT ;  /* 0x000001016300780c */ /* 0x000fe20003fc6270 */
[----:B------:R-:W-:Y:S01]  /*9180*/  USHF.L.U64.HI UR34, UR37, 0x2, UR34 ;  /* 0x0000000225227899 */ /* 0x000fe20008010222 */
[----:B------:R-:W-:Y:S01]  /*9190*/  BSSY B0, `(.L_x_1095) ;  /* 0x0000015000007945 */ /* 0x000fe20003800000 */
[----:B------:R-:W-:Y:S01]  /*91a0*/  FADD.FTZ R7, R15, R7 ;  /* 0x000000070f077221 */ /* 0x000fe20000010000 */
[----:B------:R-:W-:Y:S02]  /*91b0*/  ISETP.GE.AND P2, PT, R99, 0x281, PT ;  /* 0x000002816300780c */ /* 0x000fe40003f46270 */
[----:B------:R-:W-:Y:S02]  /*91c0*/  IADD3 R2, P0, R8, UR42, RZ ;  /* 0x0000002a08027c10 */ /* 0x000fe4000ff1e0ff */
[----:B------:R-:W-:-:S02]  /*91d0*/  IADD3 R4, P1, R10, UR42, RZ ;  /* 0x0000002a0a047c10 */ /* 0x000fc4000ff3e0ff */
[----:B------:R-:W-:Y:S02]  /*91e0*/  IADD3.X R3, R9, UR34, RZ, P0, !PT ;  /* 0x0000002209037c10 */ /* 0x000fe400087fe4ff */
[----:B------:R-:W-:Y:S02]  /*91f0*/  MOV R9, UR43 ;  /* 0x0000002b00097c02 */ /* 0x000fe40008000f00 */
[----:B-1----:R-:W-:Y:S01]  /*9200*/  IADD3.X R5, R11, UR34, RZ, P1, !PT ;  /* 0x000000220b057c10 */ /* 0x002fe20008ffe4ff */
[----:B------:R-:W-:Y:S01]  /*9210*/  IMAD.U32 R11, RZ, RZ, UR43 ;  /* 0x0000002bff0b7e24 */ /* 0x000fe2000f8e00ff */
[----:B------:R-:W-:Y:S01]  /*9220*/  ISETP.GE.AND P0, PT, R99, 0x181, PT ;  /* 0x000001816300780c */ /* 0x000fe20003f06270 */
[----:B------:R-:W-:Y:S01]  /*9230*/  IMAD.WIDE.U32 R2, R9, c[0x0][0x2b0], R2 ;  /* 0x0000ac0009027a25 */ /* 0x000fe200078e0002 */
[C---:B------:R-:W-:Y:S02]  /*9240*/  ISETP.GE.AND P1, PT, R99.reuse, 0x201, PT ;  /* 0x000002016300780c */ /* 0x040fe40003f26270 */
[----:B------:R-:W-:Y:S01]  /*9250*/  ISETP.GE.AND P3, PT, R99, 0x301, PT ;  /* 0x000003016300780c */ /* 0x000fe20003f66270 */
[----:B------:R-:W-:Y:S01]  /*9260*/  IMAD.WIDE.U32 R4, R11, c[0x0][0x2d0], R4 ;  /* 0x0000b4000b047a25 */ /* 0x000fe200078e0004 */
[----:B------:R-:W-:-:S02]  /*9270*/  IADD3 R3, R3, UR36, RZ ;  /* 0x0000002403037c10 */ /* 0x000fc4000fffe0ff */
[----:B------:R-:W-:Y:S02]  /*9280*/  ISETP.GE.AND P4, PT, R99, 0x381, PT ;  /* 0x000003816300780c */ /* 0x000fe40003f86270 */
[----:B------:R-:W-:Y:S02]  /*9290*/  IADD3 R5, R5, UR35, RZ ;  /* 0x0000002305057c10 */ /* 0x000fe4000fffe0ff */
[----:B------:R-:W-:Y:S01]  /*92a0*/  ISETP.GE.AND P5, PT, R99, 0x401, PT ;  /* 0x000004016300780c */ /* 0x000fe20003fa6270 */
[----:B------:R-:W-:Y:S07]  /*92b0*/  @!P6 BRA `(.L_x_1096) ;  /* 0x000000200000e947 */ /* 0x000fee0003800000 */
[----:B------:R1:W-:Y:S04]  /*92c0*/  RED.E.ADD.F32.FTZ.RN.STRONG.GPU [R2.64+-0x1c00], R22 ;  /* 0xffe400160200798e */ /* 0x0003e8000c10e79c */
[----:B0-----:R1:W-:Y:S02]  /*92d0*/  RED.E.ADD.F32.FTZ.RN.STRONG.GPU [R4.64+-0x1c00], R109 ;  /* 0xffe4006d0400798e */ /* 0x0013e4000c10e79c */
.L_x_1096:
[----:B------:R-:W-:Y:S05]  /*92e0*/  BSYNC B0 ;  /* 0x0000000000007941 */ /* 0x000fea0003800000 */
.L_x_1095:
[----:B------:R2:W3:Y:S01]  /*92f0*/  LDS R9, [R108.X4+0x4800] ;  /* 0x004800006c097984 */ /* 0x0004e20000004800 */
[----:B------:R-:W-:Y:S01]  /*9300*/  BSSY B0, `(.L_x_1097) ;  /* 0x0000004000007945 */ /* 0x000fe20003800000 */
[----:B------:R-:W-:Y:S05]  /*9310*/  @!P0 BRA `(.L_x_1098) ;  /* 0x0000002000008947 */ /* 0x000fea0003800000 */
[----:B------:R4:W-:Y:S04]  /*9320*/  RED.E.ADD.F32.FTZ.RN.STRONG.GPU [R2.64+-0x1a00], R23 ;  /* 0xffe600170200798e */ /* 0x0009e8000c10e79c */
[----:B---3--:R4:W-:Y:S02]  /*9330*/  RED.E.ADD.F32.FTZ.RN.STRONG.GPU [R4.64+-0x1a00], R9 ;  /* 0xffe600090400798e */ /* 0x0089e4000c10e79c */
.L_x_1098:
[----:B------:R-:W-:Y:S05]  /*9340*/  BSYNC B0 ;  /* 0x0000000000007941 */ /* 0x000fea0003800000 */
.L_x_1097:
[----:B------:R-:W1:Y:S01]  /*9350*/  LDS R107, [R107.X4+0x4a00] ;  /* 0x004a00006b6b7984 */ /* 0x000e620000004800 */
[----:B------:R-:W-:Y:S01]  /*9360*/  BSSY B0, `(.L_x_1099) ;  /* 0x0000004000007945 */ /* 0x000fe20003800000 */
[----:B------:R-:W-:Y:S05]  /*9370*/  @!P1 BRA `(.L_x_1100) ;  /* 0x0000002000009947 */ /* 0x000fea0003800000 */
[----:B------:R2:W-:Y:S04]  /*9380*/  RED.E.ADD.F32.FTZ.RN.STRONG.GPU [R2.64+-0x1800], R24 ;  /* 0xffe800180200798e */ /* 0x0005e8000c10e79c */
[----:B-1----:R2:W-:Y:S02]  /*9390*/  RED.E.ADD.F32.FTZ.RN.STRONG.GPU [R4.64+-0x1800], R107 ;  /* 0xffe8006b0400798e */ /* 0x0025e4000c10e79c */
.L_x_1100:
[----:B------:R-:W-:Y:S05]  /*93a0*/  BSYNC B0 ;  /* 0x0000000000007941 */ /* 0x000fea0003800000 */
.L_x_1099:
[----:B---34-:R3:W4:Y:S01]  /*93b0*/  LDS R9, [R106.X4+0x4c00] ;  /* 0x004c00006a097984 */ /* 0x0187220000004800 */
[----:B------:R-:W-:Y:S01]  /*93c0*/  BSSY B0, `(.L_x_1101) ;  /* 0x0000004000007945 */ /* 0x000fe20003800000 */
[----:B------:R-:W-:Y:S05]  /*93d0*/  @!P2 BRA `(.L_x_1102) ;  /* 0x000000200000a947 */ /* 0x000fea0003800000 */
[----:B------:R2:W-:Y:S04]  /*93e0*/  RED.E.ADD.F32.FTZ.RN.STRONG.GPU [R2.64+-0x1600], R25 ;  /* 0xffea00190200798e */ /* 0x0005e8000c10e79c */
[----:B----4-:R2:W-:Y:S02]  /*93f0*/  RED.E.ADD.F32.FTZ.RN.STRONG.GPU [R4.64+-0x1600], R9 ;  /* 0xffea00090400798e */ /* 0x0105e4000c10e79c */
.L_x_1102:
[----:B------:R-:W-:Y:S05]  /*9400*/  BSYNC B0 ;  /* 0x0000000000007941 */ /* 0x000fea0003800000 */
.L_x_1101:
[----:B------:R-:W2:Y:S01]  /*9410*/  LDS R105, [R105.X4+0x4e00] ;  /* 0x004e000069697984 */ /* 0x000ea20000004800 */
[----:B------:R-:W-:Y:S01]  /*9420*/  BSSY B0, `(.L_x_1103) ;  /* 0x0000004000007945 */ /* 0x000fe20003800000 */
[----:B------:R-:W-:Y:S05]  /*9430*/  @!P3 BRA `(.L_x_1104) ;  /* 0x000000200000b947 */ /* 0x000fea0003800000 */
[----:B------:R3:W-:Y:S04]  /*9440*/  RED.E.ADD.F32.FTZ.RN.STRONG.GPU [R2.64+-0x1400], R26 ;  /* 0xffec001a0200798e */ /* 0x0007e8000c10e79c */
[----:B--2---:R3:W-:Y:S02]  /*9450*/  RED.E.ADD.F32.FTZ.RN.STRONG.GPU [R4.64+-0x1400], R105 ;  /* 0xffec00690400798e */ /* 0x0047e4000c10e79c */
.L_x_1104:
[----:B------:R-:W-:Y:S05]  /*9460*/  BSYNC B0 ;  /* 0x0000000000007941 */ /* 0x000fea0003800000 */
.L_x_1103:
[----:B--2-4-:R2:W4:Y:S01]  /*9470*/  LDS R9, [R104.X4+0x5000] ;  /* 0x0050000068097984 */ /* 0x0145220000004800 */
[----:B------:R-:W-:Y:S01]  /*9480*/  BSSY B0, `(.L_x_1105) ;  /* 0x0000004000007945 */ /* 0x000fe20003800000 */
[----:B------:R-:W-:Y:S05]  /*9490*/  @!P4 BRA `(.L_x_1106) ;  /* 0x000000200000c947 */ /* 0x000fea0003800000 */
[----:B------:R2:W-:Y:S04]  /*94a0*/  RED.E.ADD.F32.FTZ.RN.STRONG.GPU [R2.64+-0x1200], R27 ;  /* 0xffee001b0200798e */ /* 0x0005e8000c10e79c */
[----:B----4-:R2:W-:Y:S02]  /*94b0*/  RED.E.ADD.F32.FTZ.RN.STRONG.GPU [R4.64+-0x1200], R9 ;  /* 0xffee00090400798e */ /* 0x0105e4000c10e79c */
.L_x_1106:
[----:B------:R-:W-:Y:S05]  /*94c0*/  BSYNC B0 ;  /* 0x0000000000007941 */ /* 0x000fea0003800000 */
.L_x_1105:
[----:B--2-4-:R2:W4:Y:S01]  /*94d0*/  LDS R9, [R102.X4+0x5200] ;  /* 0x0052000066097984 */ /* 0x0145220000004800 */
[----:B------:R-:W-:Y:S01]  /*94e0*/  BSSY B0, `(.L_x_1107) ;  /* 0x0000004000007945 */ /* 0x000fe20003800000 */
[----:B------:R-:W-:Y:S05]  /*94f0*/  @!P5 BRA `(.L_x_1108) ;  /* 0x000000200000d947 */ /* 0x000fea0003800000 */
[----:B------:R2:W-:Y:S04]  /*9500*/  RED.E.ADD.F32.FTZ.RN.STRONG.GPU [R2.64+-0x1000], R28 ;  /* 0xfff0001c0200798e */ /* 0x0005e8000c10e79c */
[----:B----4-:R2:W-:Y:S02]  /*9510*/  RED.E.ADD.F32.FTZ.RN.STRONG.GPU [R4.64+-0x1000], R9 ;  /* 0xfff000090400798e */ /* 0x0105e4000c10e79c */
.L_x_1108:
[----:B------:R-:W-:Y:S05]  /*9520*/  BSYNC B0 ;  /* 0x0000000000007941 */ /* 0x000fea0003800000 */
.L_x_1107:
        /* <DEDUP_REMOVED lines=12> */
.L_x_1110:
[----:B------:R-:W-:Y:S05]  /*95f0*/  BSYNC B0 ;  /* 0x0000000000007941 */ /* 0x000fea0003800000 */
.L_x_1109:
[----:B--2-4-:R2:W4:Y:S01]  /*9600*/  LDS R9, [R96.X4+0x5600] ;  /* 0x0056000060097984 */ /* 0x0145220000004800 */
[----:B------:R-:W-:Y:S01]  /*9610*/  BSSY B0, `(.L_x_1111) ;  /* 0x0000004000007945 */ /* 0x000fe20003800000 */
[----:B------:R-:W-:Y:S05]  /*9620*/  @!P0 BRA `(.L_x_1112) ;  /* 0x0000002000008947 */ /* 0x000fea0003800000 */
[----:B------:R2:W-:Y:S04]  /*9630*/  RED.E.ADD.F32.FTZ.RN.STRONG.GPU [R2.64+-0xc00], R30 ;  /* 0xfff4001e0200798e */ /* 0x0005e8000c10e79c */
[----:B----4-:R2:W-:Y:S02]  /*9640*/  RED.E.ADD.F32.FTZ.RN.STRONG.GPU [R4.64+-0xc00], R9 ;  /* 0xfff400090400798e */ /* 0x0105e4000c10e79c */
.L_x_1112:
[----:B------:R-:W-:Y:S05]  /*9650*/  BSYNC B0 ;  /* 0x0000000000007941 */ /* 0x000fea0003800000 */
.L_x_1111:
[----:B------:R-:W2:Y:S01]  /*9660*/  LDS R89, [R89.X4+0x5800] ;  /* 0x0058000059597984 */ /* 0x000ea20000004800 */
[----:B------:R-:W-:Y:S01]  /*9670*/  BSSY B0, `(.L_x_1113) ;  /* 0x0000004000007945 */ /* 0x000fe20003800000 */
[----:B------:R-:W-:Y:S05]  /*9680*/  @!P1 BRA `(.L_x_1114) ;  /* 0x0000002000009947 */ /* 0x000fea0003800000 */
[----:B------:R3:W-:Y:S04]  /*9690*/  RED.E.ADD.F32.FTZ.RN.STRONG.GPU [R2.64+-0xa00], R31 ;  /* 0xfff6001f0200798e */ /* 0x0007e8000c10e79c */
[----:B--2---:R3:W-:Y:S02]  /*96a0*/  RED.E.ADD.F32.FTZ.RN.STRONG.GPU [R4.64+-0xa00], R89 ;  /* 0xfff600590400798e */ /* 0x0047e4000c10e79c */
.L_x_1114:
[----:B------:R-:W-:Y:S05]  /*96b0*/  BSYNC B0 ;  /* 0x0000000000007941 */ /* 0x000fea0003800000 */
.L_x_1113:
[----:B--2-4-:R2:W4:Y:S01]  /*96c0*/  LDS R9, [R88.X4+0x5a00] ;  /* 0x005a000058097984 */ /* 0x0145220000004800 */
[----:B------:R-:W-:Y:S01]  /*96d0*/  BSSY B0, `(.L_x_1115) ;  /* 0x0000004000007945 */ /* 0x000fe20003800000 */
[----:B------:R-:W-:Y:S05]  /*96e0*/  @!P2 BRA `(.L_x_1116) ;  /* 0x000000200000a947 */ /* 0x000fea0003800000 */
[----:B------:R2:W-:Y:S04]  /*96f0*/  RED.E.ADD.F32.FTZ.RN.STRONG.GPU [R2.64+-0x800], R32 ;  /* 0xfff800200200798e */ /* 0x0005e8000c10e79c */
[----:B----4-:R2:W-:Y:S02]  /*9700*/  RED.E.ADD.F32.FTZ.RN.STRONG.GPU [R4.64+-0x800], R9 ;  /* 0xfff800090400798e */ /* 0x0105e4000c10e79c */
.L_x_1116:
[----:B------:R-:W-:Y:S05]  /*9710*/  BSYNC B0 ;  /* 0x0000000000007941 */ /* 0x000fea0003800000 */
.L_x_1115:
[----:B------:R-:W2:Y:S01]  /*9720*/  LDS R87, [R87.X4+0x5c00] ;  /* 0x005c000057577984 */ /* 0x000ea20000004800 */
[----:B------:R-:W-:Y:S01]  /*9730*/  BSSY B0, `(.L_x_1117) ;  /* 0x0000004000007945 */ /* 0x000fe20003800000 */
[----:B------:R-:W-:Y:S05]  /*9740*/  @!P3 BRA `(.L_x_1118) ;  /* 0x000000200000b947 */ /* 0x000fea0003800000 */
[----:B------:R3:W-:Y:S04]  /*9750*/  RED.E.ADD.F32.FTZ.RN.STRONG.GPU [R2.64+-0x600], R82 ;  /* 0xfffa00520200798e */ /* 0x0007e8000c10e79c */
[----:B--2---:R3:W-:Y:S02]  /*9760*/  RED.E.ADD.F32.FTZ.RN.STRONG.GPU [R4.64+-0x600], R87 ;  /* 0xfffa00570400798e */ /* 0x0047e4000c10e79c */
.L_x_1118:
[----:B------:R-:W-:Y:S05]  /*9770*/  BSYNC B0 ;  /* 0x0000000000007941 */ /* 0x000fea0003800000 */
.L_x_1117:
[----:B--2-4-:R2:W4:Y:S01]  /*9780*/  LDS R9, [R86.X4+0x5e00] ;  /* 0x005e000056097984 */ /* 0x0145220000004800 */
[----:B------:R-:W-:Y:S01]  /*9790*/  BSSY B0, `(.L_x_1119) ;  /* 0x0000004000007945 */ /* 0x000fe20003800000 */
[----:B------:R-:W-:Y:S05]  /*97a0*/  @!P4 BRA `(.L_x_1120) ;  /* 0x000000200000c947 */ /* 0x000fea0003800000 */
[----:B------:R2:W-:Y:S04]  /*97b0*/  RED.E.ADD.F32.FTZ.RN.STRONG.GPU [R2.64+-0x400], R83 ;  /* 0xfffc00530200798e */ /* 0x0005e8000c10e79c */
[----:B----4-:R2:W-:Y:S02]  /*97c0*/  RED.E.ADD.F32.FTZ.RN.STRONG.GPU [R4.64+-0x400], R9 ;  /* 0xfffc00090400798e */ /* 0x0105e4000c10e79c */
.L_x_1120:
[----:B------:R-:W-:Y:S05]  /*97d0*/  BSYNC B0 ;  /* 0x0000000000007941 */ /* 0x000fea0003800000 */
.L_x_1119:
[----:B------:R-:W2:Y:S01]  /*97e0*/  LDS R85, [R85.X4+0x6000] ;  /* 0x0060000055557984 */ /* 0x000ea20000004800 */
[----:B------:R-:W-:Y:S01]  /*97f0*/  BSSY B0, `(.L_x_1121) ;  /* 0x0000004000007945 */ /* 0x000fe20003800000 */
[----:B------:R-:W-:Y:S05]  /*9800*/  @!P5 BRA `(.L_x_1122) ;  /* 0x000000200000d947 */ /* 0x000fea0003800000 */
[----:B------:R3:W-:Y:S04]  /*9810*/  RED.E.ADD.F32.FTZ.RN.STRONG.GPU [R2.64+-0x200], R84 ;  /* 0xfffe00540200798e */ /* 0x0007e8000c10e79c */
[----:B--2---:R3:W-:Y:S02]  /*9820*/  RED.E.ADD.F32.FTZ.RN.STRONG.GPU [R4.64+-0x200], R85 ;  /* 0xfffe00550400798e */ /* 0x0047e4000c10e79c */
.L_x_1122:
[----:B------:R-:W-:Y:S05]  /*9830*/  BSYNC B0 ;  /* 0x0000000000007941 */ /* 0x000fea0003800000 */
.L_x_1121:
[----:B------:R-:W5:Y:S04]  /*9840*/  LDL.LU R10, [R1+0x28] ;  /* 0x00002800010a7983 */ /* 0x000f680000300800 */
[----:B--2-4-:R-:W2:Y:S01]  /*9850*/  LDL.LU R9, [R1+0x2c] ;  /* 0x00002c0001097983 */ /* 0x014ea20000300800 */
[----:B------:R-:W-:Y:S01]  /*9860*/  SHF.R.S32.HI R11, RZ, 0x1f, R95 ;  /* 0x0000001fff0b7819 */ /* 0x000fe2000001145f */
[----:B------:R-:W-:Y:S01]  /*9870*/  FMUL.FTZ R98, R19, R98 ;  /* 0x0000006213627220 */ /* 0x000fe20000410000 */
[----:B------:R-:W-:Y:S01]  /*9880*/  ISETP.NE.AND P2, PT, R95, RZ, PT ;  /* 0x000000ff5f00720c */ /* 0x000fe20003f45270 */
[----:B-1-3--:R-:W1:Y:S01]  /*9890*/  SHFL.DOWN P0, R2, R7, 0x1, 0x1f ;  /* 0x08201f0007027f89 */ /* 0x00ae620000000000 */
[----:B------:R-:W-:Y:S01]  /*98a0*/  LEA.HI R11, R11, R95, RZ, 0x5 ;  /* 0x0000005f0b0b7211 */ /* 0x000fe200078f28ff */
[----:B------:R-:W-:Y:S01]  /*98b0*/  FFMA.FTZ R98, R14, R17, R98 ;  /* 0x000000110e627223 */ /* 0x000fe20000010062 */
[----:B------:R-:W-:Y:S01]  /*98c0*/  BSSY B0, `(.L_x_1123) ;  /* 0x0000024000007945 */ /* 0x000fe20003800000 */
[----:B------:R-:W-:Y:S01]  /*98d0*/  FADD.FTZ R36, R6, R36 ;  /* 0x0000002406247221 */ /* 0x000fe20000010000 */
[----:B------:R-:W-:Y:S01]  /*98e0*/  SHF.R.S32.HI R11, RZ, 0x5, R11 ;  /* 0x00000005ff0b7819 */ /* 0x000fe2000001140b */
[----:B------:R-:W-:-:S02]  /*98f0*/  FADD.FTZ R35, R0, R35 ;  /* 0x0000002300237221 */ /* 0x000fc40000010000 */
[----:B------:R-:W-:Y:S02]  /*9900*/  FADD.FTZ R33, R98, R33 ;  /* 0x0000002162217221 */ /* 0x000fe40000010000 */
[----:B-1----:R-:W-:-:S05]  /*9910*/  @P0 FADD R2, R7, R2 ;  /* 0x0000000207020221 */ /* 0x002fca0000000000 */
[----:B------:R-:W1:Y:S02]  /*9920*/  SHFL.DOWN P0, R3, R2, 0x2, 0x1f ;  /* 0x08401f0002037f89 */ /* 0x000e640000000000 */
[----:B-1----:R-:W-:-:S05]  /*9930*/  @P0 FADD R3, R2, R3 ;  /* 0x0000000302030221 */ /* 0x002fca0000000000 */
[----:B------:R-:W1:Y:S02]  /*9940*/  SHFL.DOWN P0, R4, R3, 0x4, 0x1f ;  /* 0x08801f0003047f89 */ /* 0x000e640000000000 */
[----:B-1----:R-:W-:Y:S02]  /*9950*/  @P0 FADD R4, R3, R4 ;  /* 0x0000000403040221 */ /* 0x002fe40000000000 */
[----:B------:R-:W-:-:S03]  /*9960*/  FFMA.FTZ R3, R18, R20, R16 ;  /* 0x0000001412037223 */ /* 0x000fc60000010010 */
[----:B------:R-:W1:Y:S01]  /*9970*/  SHFL.DOWN P0, R5, R4, 0x8, 0x1f ;  /* 0x09001f0004057f89 */ /* 0x000e620000000000 */
[----:B------:R-:W-:Y:S02]  /*9980*/  FADD.FTZ R34, R3, R34 ;  /* 0x0000002203227221 */ /* 0x000fe40000010000 */
[----:B-1----:R-:W-:Y:S01]  /*9990*/  @P0 FADD R5, R4, R5 ;  /* 0x0000000504050221 */ /* 0x002fe20000000000 */
[----:B------:R-:W-:-:S04]  /*99a0*/  ISETP.NE.AND P0, PT, R94, RZ, PT ;  /* 0x000000ff5e00720c */ /* 0x000fc80003f05270 */
[----:B------:R-:W1:Y:S02]  /*99b0*/  SHFL.DOWN P1, R8, R5, 0x10, 0x1f ;  /* 0x0a001f0005087f89 */ /* 0x000e640000020000 */
[----:B-1----:R-:W-:-:S07]  /*99c0*/  @P1 FADD R8, R5, R8 ;  /* 0x0000000805081221 */ /* 0x002fce0000000000 */
[----:B------:R1:W-:Y:S01]  /*99d0*/  @!P0 STS [R11.X4+0x6304], R8 ;  /* 0x006304080b008388 */ /* 0x0003e20000004800 */
[----:B-----5:R-:W-:Y:S02]  /*99e0*/  FFMA.FTZ R10, R20, R63, R10 ;  /* 0x0000003f140a7223 */ /* 0x020fe4000001000a */
[----:B--2---:R-:W-:-:S03]  /*99f0*/  FFMA.FTZ R9, R17, R64, R9 ;  /* 0x0000004011097223 */ /* 0x004fc60000010009 */
[----:B------:R1:W-:Y:S04]  /*9a00*/  STL [R1+0x28], R10 ;  /* 0x0000280a01007387 */ /* 0x0003e80000100800 */
[----:B------:R1:W-:Y:S04]  /*9a10*/  STL [R1+0x2c], R9 ;  /* 0x00002c0901007387 */ /* 0x0003e80000100800 */
[----:B------:R-:W-:Y:S06]  /*9a20*/  BAR.SYNC.DEFER_BLOCKING 0x0 ;  /* 0x0000000000007b1d */ /* 0x000fec0000010000 */
[----:B------:R-:W-:Y:S05]  /*9a30*/  @P2 BRA `(.L_x_1124) ;  /* 0x000000c000002947 */ /* 0x000fea0003800000 */
[----:B-1----:R-:W-:Y:S01]  /*9a40*/  ULDC UR34, c[0x0][0x174] ;  /* 0x00005d0000227ab9 */ /* 0x002fe20000000800 */
[----:B------:R-:W1:Y:S01]  /*9a50*/  LDS.64 R2, [0x6308] ;  /* 0x00630800ff027984 */ /* 0x000e620000000a00 */
[----:B------:R-:W-:-:S02]  /*9a60*/  UISETP.NE.AND UP0, UPT, UR27, UR34, UPT ;  /* 0x000000221b00728c */ /* 0x000fc4000bf05270 */
[----:B------:R-:W-:Y:S01]  /*9a70*/  USHF.L.U32 UR34, UR7, 0x2, URZ ;  /* 0x0000000207227899 */ /* 0x000fe2000800063f */
[----:B------:R-:W2:Y:S03]  /*9a80*/  LDS R5, [0x6310] ;  /* 0x00631000ff057984 */ /* 0x000ea60000000800 */
[----:B------:R-:W-:-:S13]  /*9a90*/  PLOP3.LUT P0, PT, PT, PT, UP0, 0x80, 0x0 ;  /* 0x000000000000781c */ /* 0x000fda0003f0f008 */
[----:B------:R-:W3:Y:S01]  /*9aa0*/  @P0 LDS R7, [UR34+0x7f50] ;  /* 0x007f5022ff070984 */ /* 0x000ee20008000800 */
[----:B-1----:R-:W-:-:S04]  /*9ab0*/  FADD.FTZ R2, R8, R2 ;  /* 0x0000000208027221 */ /* 0x002fc80000010000 */
[----:B------:R-:W-:-:S04]  /*9ac0*/  FADD.FTZ R2, R3, R2 ;  /* 0x0000000203027221 */ /* 0x000fc80000010000 */
[----:B--2---:R-:W-:-:S04]  /*9ad0*/  FADD.FTZ R8, R2, R5 ;  /* 0x0000000502087221 */ /* 0x004fc80000010000 */
[----:B---3--:R-:W-:-:S05]  /*9ae0*/  @P0 FADD.FTZ R8, R8, R7 ;  /* 0x0000000708080221 */ /* 0x008fca0000010000 */
[----:B------:R1:W-:Y:S02]  /*9af0*/  STS [UR34+0x7f50], R8 ;  /* 0x007f5008ff007988 */ /* 0x0003e40008000822 */
.L_x_1124:
[----:B-1----:R-:W-:Y:S05]  /*9b00*/  BSYNC B0 ;  /* 0x0000000000007941 */ /* 0x002fea0003800000 */
.L_x_1123:
        /* <DEDUP_REMOVED lines=8> */
.L_x_1077:
[----:B------:R-:W-:Y:S01]  /*9b90*/  BAR.SYNC.DEFER_BLOCKING 0x0 ;  /* 0x0000000000007b1d */ /* 0x000fe20000010000 */
[----:B------:R-:W-:-:S05]  /*9ba0*/  LOP3.LUT R14, R78, 0x20, RZ, 0xfc, !PT ;  /* 0x000000204e0e7812 */ /* 0x000fca00078efcff */
[----:B------:R-:W-:Y:S01]  /*9bb0*/  ULDC UR42, c[0x0][0x168] ;  /* 0x00005a00002a7ab9 */ /* 0x000fe20000000800 */
[----:B------:R-:W2:Y:S01]  /*9bc0*/  LDL.LU R84, [R1+0xc] ;  /* 0x00000c0001547983 */ /* 0x000ea20000300800 */
[----:B------:R-:W-:Y:S01]  /*9bd0*/  UIADD3 UR42, -UR38, UR42, URZ ;  /* 0x0000002a262a7290 */ /* 0x000fe2000fffe13f */
[C---:B------:R-:W-:Y:S01]  /*9be0*/  LOP3.LUT R15, R78.reuse, 0x40, RZ, 0xfc, !PT ;  /* 0x000000404e0f7812 */ /* 0x040fe200078efcff */
[----:B------:R-:W-:Y:S01]  /*9bf0*/  ULDC.64 UR8, c[0x0][0x2d8] ;  /* 0x0000b60000087ab9 */ /* 0x000fe20000000a00 */
[C---:B-1----:R-:W-:Y:S01]  /*9c00*/  LOP3.LUT R0, R78.reuse, 0x60, RZ, 0xfc, !PT ;  /* 0x000000604e007812 */ /* 0x042fe200078efcff */
[----:B------:R-:W2:Y:S01]  /*9c10*/  LDL.LU R85, [R1+0x8] ;  /* 0x0000080001557983 */ /* 0x000ea20000300800 */
[----:B------:R-:W-:Y:S01]  /*9c20*/  PRMT R16, RZ, 0x7610, R16 ;  /* 0x00007610ff107816 */ /* 0x000fe20000000010 */
[----:B------:R-:W-:Y:S01]  /*9c30*/  ULDC.64 UR36, c[0x0][0x2f8] ;  /* 0x0000be0000247ab9 */ /* 0x000fe20000000a00 */
[----:B------:R-:W-:Y:S01]  /*9c40*/  ISETP.GE.AND P2, PT, R78, UR42, PT ;  /* 0x0000002a4e007c0c */ /* 0x000fe2000bf46270 */
[----:B------:R-:W3:Y:S01]  /*9c50*/  LDL.LU R86, [R1+0x14] ;  /* 0x0000140001567983 */ /* 0x000ee20000300800 */
[----:B------:R-:W-:-:S02]  /*9c60*/  ISETP.GE.AND P1, PT, R14, UR42, PT ;  /* 0x0000002a0e007c0c */ /* 0x000fc4000bf26270 */
[C---:B------:R-:W-:Y:S01]  /*9c70*/  LOP3.LUT R2, R78.reuse, 0x80, RZ, 0xfc, !PT ;  /* 0x000000804e027812 */ /* 0x040fe200078efcff */
[----:B------:R-:W3:Y:S01]  /*9c80*/  LDL.LU R87, [R1+0x10] ;  /* 0x0000100001577983 */ /* 0x000ee20000300800 */
[----:B------:R-:W-:Y:S02]  /*9c90*/  PRMT R17, RZ, 0x7610, R17 ;  /* 0x00007610ff117816 */ /* 0x000fe40000000011 */
[C---:B------:R-:W-:Y:S01]  /*9ca0*/  LOP3.LUT R3, R78.reuse, 0xa0, RZ, 0xfc, !PT ;  /* 0x000000a04e037812 */ /* 0x040fe200078efcff */
[----:B------:R-:W4:Y:S01]  /*9cb0*/  LDL.LU R88, [R1+0x1c] ;  /* 0x00001c0001587983 */ /* 0x000f220000300800 */
[C---:B0-----:R-:W-:Y:S02]  /*9cc0*/  LOP3.LUT R4, R78.reuse, 0xc0, RZ, 0xfc, !PT ;  /* 0x000000c04e047812 */ /* 0x041fe400078efcff */
[----:B------:R-:W-:Y:S01]  /*9cd0*/  ISETP.GE.AND P0, PT, R15, UR42, PT ;  /* 0x0000002a0f007c0c */ /* 0x000fe2000bf06270 */
[----:B------:R-:W5:Y:S01]  /*9ce0*/  @!P2 LDG.E.U16 R16, [R80.64] ;  /* 0x0000001c5010a981 */ /* 0x000f62000c1e1500 */
[----:B------:R-:W-:-:S02]  /*9cf0*/  LOP3.LUT R5, R78, 0xe0, RZ, 0xfc, !PT ;  /* 0x000000e04e057812 */ /* 0x000fc400078efcff */
[----:B------:R-:W-:Y:S01]  /*9d00*/  ISETP.GE.AND P4, PT, R0, UR42, PT ;  /* 0x0000002a00007c0c */ /* 0x000fe2000bf86270 */
[----:B------:R-:W2:Y:S01]  /*9d10*/  @!P1 LDG.E.U16 R17, [R80.64+0x40] ;  /* 0x0000401c50119981 */ /* 0x000ea2000c1e1500 */
[----:B------:R-:W-:Y:S02]  /*9d20*/  LOP3.LUT R6, R78, 0x100, RZ, 0xfc, !PT ;  /* 0x000001004e067812 */ /* 0x000fe400078efcff */
[----:B------:R-:W-:Y:S01]  /*9d30*/  ISETP.GE.AND P6, PT, R2, UR42, PT ;  /* 0x0000002a02007c0c */ /* 0x000fe2000bfc6270 */
[----:B------:R-:W4:Y:S01]  /*9d40*/  LDL.LU R89, [R1+0x18] ;  /* 0x0000180001597983 */ /* 0x000f220000300800 */
[----:B------:R-:W-:Y:S02]  /*9d50*/  ISETP.GE.AND P5, PT, R3, UR42, PT ;  /* 0x0000002a03007c0c */ /* 0x000fe4000bfa6270 */
[----:B------:R-:W-:Y:S01]  /*9d60*/  ISETP.GE.AND P3, PT, R4, UR42, PT ;  /* 0x0000002a04007c0c */ /* 0x000fe2000bf66270 */
[----:B------:R-:W3:Y:S01]  /*9d70*/  LDL.LU R83, [R1] ;  /* 0x0000000001537983 */ /* 0x000ee20000300800 */
[----:B------:R-:W-:-:S02]  /*9d80*/  ISETP.GE.AND P2, PT, R5, UR42, PT ;  /* 0x0000002a05007c0c */ /* 0x000fc4000bf46270 */
[----:B------:R-:W-:Y:S01]  /*9d90*/  ISETP.GE.AND P1, PT, R6, UR42, PT ;  /* 0x0000002a06007c0c */ /* 0x000fe2000bf26270 */
[----:B------:R-:W3:Y:S01]  /*9da0*/  LDL.LU R82, [R1+0x4] ;  /* 0x0000040001527983 */ /* 0x000ee20000300800 */
[----:B------:R-:W-:Y:S02]  /*9db0*/  PRMT R18, RZ, 0x7610, R18 ;  /* 0x00007610ff127816 */ /* 0x000fe40000000012 */
[----:B------:R-:W-:Y:S01]  /*9dc0*/  PRMT R19, RZ, 0x7610, R19 ;  /* 0x00007610ff137816 */ /* 0x000fe20000000013 */
[----:B------:R-:W3:Y:S01]  /*9dd0*/  LDL.LU R96, [R1+0x24] ;  /* 0x0000240001607983 */ /* 0x000ee20000300800 */
[----:B------:R-:W-:Y:S02]  /*9de0*/  PRMT R20, RZ, 0x7610, R20 ;  /* 0x00007610ff147816 */ /* 0x000fe40000000014 */
[----:B------:R-:W-:Y:S01]  /*9df0*/  PRMT R23, RZ, 0x7610, R23 ;  /* 0x00007610ff177816 */ /* 0x000fe20000000017 */
[----:B------:R-:W3:Y:S01]  /*9e00*/  @!P0 LDG.E.U16 R18, [R80.64+0x80] ;  /* 0x0000801c50128981 */ /* 0x000ee2000c1e1500 */
[----:B------:R-:W-:-:S02]  /*9e10*/  LOP3.LUT R7, R78, 0x120, RZ, 0xfc, !PT ;  /* 0x000001204e077812 */ /* 0x000fc400078efcff */
[----:B------:R-:W-:Y:S01]  /*9e20*/  PRMT R22, RZ, 0x7610, R22 ;  /* 0x00007610ff167816 */ /* 0x000fe20000000016 */
[----:B------:R-:W4:Y:S01]  /*9e30*/  @!P4 LDG.E.U16 R19, [R80.64+0xc0] ;  /* 0x0000c01c5013c981 */ /* 0x000f22000c1e1500 */
[C---:B------:R-:W-:Y:S02]  /*9e40*/  LOP3.LUT R8, R78.reuse, 0x140, RZ, 0xfc, !PT ;  /* 0x000001404e087812 */ /* 0x040fe400078efcff */
[----:B------:R-:W-:Y:S01]  /*9e50*/  PRMT R25, RZ, 0x7610, R25 ;  /* 0x00007610ff197816 */ /* 0x000fe20000000019 */
[----:B------:R-:W4:Y:S01]  /*9e60*/  @!P6 LDG.E.U16 R20, [R80.64+0x100] ;  /* 0x0001001c5014e981 */ /* 0x000f22000c1e1500 */
[C---:B------:R-:W-:Y:S02]  /*9e70*/  LOP3.LUT R9, R78.reuse, 0x160, RZ, 0xfc, !PT ;  /* 0x000001604e097812 */ /* 0x040fe400078efcff */
[----:B------:R-:W-:Y:S01]  /*9e80*/  PRMT R24, RZ, 0x7610, R24 ;  /* 0x00007610ff187816 */ /* 0x000fe20000000018 */
[----:B------:R-:W4:Y:S01]  /*9e90*/  @!P5 LDG.E.U16 R23, [R80.64+0x140] ;  /* 0x0001401c5017d981 */ /* 0x000f22000c1e1500 */
[----:B------:R-:W-:-:S02]  /*9ea0*/  LOP3.LUT R10, R78, 0x180, RZ, 0xfc, !PT ;  /* 0x000001804e0a7812 */ /* 0x000fc400078efcff */
[C---:B------:R-:W-:Y:S01]  /*9eb0*/  LOP3.LUT R11, R78.reuse, 0x1a0, RZ, 0xfc, !PT ;  /* 0x000001a04e0b7812 */ /* 0x040fe200078efcff */
[----:B------:R-:W4:Y:S01]  /*9ec0*/  @!P3 LDG.E.U16 R22, [R80.64+0x180] ;  /* 0x0001801c5016b981 */ /* 0x000f22000c1e1500 */
[----:B------:R-:W-:Y:S02]  /*9ed0*/  ISETP.GE.AND P0, PT, R7, UR42, PT ;  /* 0x0000002a07007c0c */ /* 0x000fe4000bf06270 */
[----:B------:R-:W-:Y:S01]  /*9ee0*/  LOP3.LUT R12, R78, 0x1c0, RZ, 0xfc, !PT ;  /* 0x000001c04e0c7812 */ /* 0x000fe200078efcff */
[----:B------:R-:W4:Y:S01]  /*9ef0*/  @!P2 LDG.E.U16 R25, [R80.64+0x1c0] ;  /* 0x0001c01c5019a981 */ /* 0x000f22000c1e1500 */
[----:B------:R-:W-:Y:S02]  /*9f00*/  ISETP.GE.AND P4, PT, R8, UR42, PT ;  /* 0x0000002a08007c0c */ /* 0x000fe4000bf86270 */
[----:B------:R-:W-:Y:S01]  /*9f10*/  LOP3.LUT R13, R78, 0x1e0, RZ, 0xfc, !PT ;  /* 0x000001e04e0d7812 */ /* 0x000fe200078efcff */
[----:B------:R-:W4:Y:S01]  /*9f20*/  @!P1 LDG.E.U16 R24, [R80.64+0x200] ;  /* 0x0002001c50189981 */ /* 0x000f22000c1e1500 */
[----:B------:R-:W-:-:S02]  /*9f30*/  ISETP.GE.AND P6, PT, R9, UR42, PT ;  /* 0x0000002a09007c0c */ /* 0x000fc4000bfc6270 */
[----:B------:R-:W-:Y:S01]  /*9f40*/  ISETP.GE.AND P5, PT, R10, UR42, PT ;  /* 0x0000002a0a007c0c */ /* 0x000fe2000bfa6270 */
[----:B------:R-:W4:Y:S01]  /*9f50*/  LDL.LU R97, [R1+0x20] ;  /* 0x0000200001617983 */ /* 0x000f220000300800 */
[----:B------:R-:W-:Y:S02]  /*9f60*/  ISETP.GE.AND P3, PT, R11, UR42, PT ;  /* 0x0000002a0b007c0c */ /* 0x000fe4000bf66270 */
[----:B------:R-:W-:Y:S01]  /*9f70*/  ISETP.GE.AND P2, PT, R12, UR42, PT ;  /* 0x0000002a0c007c0c */ /* 0x000fe2000bf46270 */
[----:B------:R-:W4:Y:S01]  /*9f80*/  LDL.LU R98, [R1+0x2c] ;  /* 0x00002c0001627983 */ /* 0x000f220000300800 */
[----:B------:R-:W-:Y:S02]  /*9f90*/  ISETP.GE.AND P1, PT, R13, UR42, PT ;  /* 0x0000002a0d007c0c */ /* 0x000fe4000bf26270 */
[----:B------:R-:W-:Y:S01]  /*9fa0*/  PRMT R27, RZ, 0x7610, R27 ;  /* 0x00007610ff1b7816 */ /* 0x000fe2000000001b */
[----:B------:R-:W4:Y:S01]  /*9fb0*/  LDL.LU R99, [R1+0x28] ;  /* 0x0000280001637983 */ /* 0x000f220000300800 */
[----:B------:R-:W-:-:S02]  /*9fc0*/  PRMT R26, RZ, 0x7610, R26 ;  /* 0x00007610ff1a7816 */ /* 0x000fc4000000001a */
[----:B------:R-:W-:Y:S02]  /*9fd0*/  PRMT R29, RZ, 0x7610, R29 ;  /* 0x00007610ff1d7816 */ /* 0x000fe4000000001d */
[----:B------:R-:W-:Y:S01]  /*9fe0*/  PRMT R28, RZ, 0x7610, R28 ;  /* 0x00007610ff1c7816 */ /* 0x000fe2000000001c */
[----:B------:R-:W4:Y:S01]  /*9ff0*/  @!P0 LDG.E.U16 R27, [R80.64+0x240] ;  /* 0x0002401c501b8981 */ /* 0x000f22000c1e1500 */
[----:B------:R-:W-:Y:S02]  /*a000*/  PRMT R31, RZ, 0x7610, R31 ;  /* 0x00007610ff1f7816 */ /* 0x000fe4000000001f */
[----:B------:R-:W-:Y:S01]  /*a010*/  PRMT R30, RZ, 0x7610, R30 ;  /* 0x00007610ff1e7816 */ /* 0x000fe2000000001e */
[----:B------:R-:W4:Y:S01]  /*a020*/  @!P4 LDG.E.U16 R26, [R80.64+0x280] ;  /* 0x0002801c501ac981 */ /* 0x000f22000c1e1500 */
[----:B------:R-:W-:-:S03]  /*a030*/  PRMT R45, RZ, 0x7610, R45 ;  /* 0x00007610ff2d7816 */ /* 0x000fc6000000002d */
[----:B------:R-:W4:Y:S04]  /*a040*/  @!P6 LDG.E.U16 R29, [R80.64+0x2c0] ;  /* 0x0002c01c501de981 */ /* 0x000f28000c1e1500 */
[----:B------:R-:W4:Y:S04]  /*a050*/  @!P5 LDG.E.U16 R28, [R80.64+0x300] ;  /* 0x0003001c501cd981 */ /* 0x000f28000c1e1500 */
[----:B------:R-:W4:Y:S04]  /*a060*/  @!P3 LDG.E.U16 R31, [R80.64+0x340] ;  /* 0x0003401c501fb981 */ /* 0x000f28000c1e1500 */
[----:B------:R-:W4:Y:S04]  /*a070*/  @!P2 LDG.E.U16 R30, [R80.64+0x380] ;  /* 0x0003801c501ea981 */ /* 0x000f28000c1e1500 */
[----:B------:R-:W4:Y:S01]  /*a080*/  @!P1 LDG.E.U16 R45, [R80.64+0x3c0] ;  /* 0x0003c01c502d9981 */ /* 0x000f22000c1e1500 */
[----:B------:R-:W-:-:S04]  /*a090*/  LOP3.LUT R21, R21, 0xfffffe00, RZ, 0xc0, !PT ;  /* 0xfffffe0015157812 */ /* 0x000fc800078ec0ff */
[----:B------:R-:W-:-:S04]  /*a0a0*/  LEA R64, R94, R21, 0x4 ;  /* 0x000000155e407211 */ /* 0x000fc800078e20ff */
[----:B------:R-:W-:Y:S01]  /*a0b0*/  IADD3 R21, R64, 0x1, RZ ;  /* 0x0000000140157810 */ /* 0x000fe20007ffe0ff */
[----:B-----5:R-:W-:Y:S04]  /*a0c0*/  STS.U16 [R93], R16 ;  /* 0x000000105d007388 */ /* 0x020fe80000000400 */
        /* <DEDUP_REMOVED lines=29> */
[----:B------:R-:W-:-:S03]  /*a2a0*/  FSETP.GTU.FTZ.AND P4, PT, R20, 20, PT ;  /* 0x41a000001400780b */ /* 0x000fc60003f9c000 */
[----:B------:R-:W-:Y:S02]  /*a2b0*/  FADD.FTZ R24, R17, UR4 ;  /* 0x0000000411187e21 */ /* 0x000fe40008010000 */
[----:B------:R-:W1:Y:S04]  /*a2c0*/  LDS.U16 R17, [R65+0xa] ;  /* 0x00000a0041117984 */ /* 0x000e680000000400 */
[----:B------:R-:W-:-:S06]  /*a2d0*/  @!P0 FMUL.FTZ R25, R25, -1.4426950216293334961 ;  /* 0xbfb8aa3b19198820 */ /* 0x000fcc0000410000 */
[----:B------:R-:W2:Y:S01]  /*a2e0*/  @!P0 MUFU.EX2 R25, R25 ;  /* 0x0000001900198308 */ /* 0x000ea20000000800 */
[----:B------:R-:W-:Y:S01]  /*a2f0*/  FSETP.GTU.FTZ.AND P5, PT, R24, 20, PT ;  /* 0x41a000001800780b */ /* 0x000fe20003fbc000 */
[----:B------:R-:W-:Y:S01]  /*a300*/  @!P4 FMUL.FTZ R20, R20, -1.4426950216293334961 ;  /* 0xbfb8aa3b1414c820 */ /* 0x000fe20000410000 */
[----:B---3--:R-:W-:-:S05]  /*a310*/  PRMT R19, RZ, 0x5410, R19 ;  /* 0x00005410ff137816 */ /* 0x008fca0000000013 */
[----:B------:R3:W-:Y:S02]  /*a320*/  @!P4 MUFU.EX2 R23, R20 ;  /* 0x000000140017c308 */ /* 0x0007e40000000800 */
[----:B---3--:R-:W3:Y:S01]  /*a330*/  LDS.U16 R20, [R65+0x10] ;  /* 0x0000100041147984 */ /* 0x008ee20000000400 */
[----:B--2---:R-:W-:-:S03]  /*a340*/  @!P0 FADD.FTZ R25, R25, 1 ;  /* 0x3f80000019198421 */ /* 0x004fc60000010000 */
[----:B------:R-:W-:Y:S01]  /*a350*/  @!P5 FMUL.FTZ R24, R24, -1.4426950216293334961 ;  /* 0xbfb8aa3b1818d820 */ /* 0x000fe20000410000 */
[----:B0-----:R-:W-:Y:S01]  /*a360*/  PRMT R16, RZ, 0x5410, R16 ;  /* 0x00005410ff107816 */ /* 0x001fe20000000010 */
[----:B------:R-:W0:Y:S01]  /*a370*/  @!P0 MUFU.RCP R30, R25 ;  /* 0x00000019001e8308 */ /* 0x000e220000001000 */
[----:B------:R-:W-:Y:S02]  /*a380*/  FADD.FTZ R26, R19, UR4 ;  /* 0x00000004131a7e21 */ /* 0x000fe40008010000 */
[----:B------:R-:W2:Y:S01]  /*a390*/  LDS.U16 R19, [R65+0xe] ;  /* 0x00000e0041137984 */ /* 0x000ea20000000400 */
[----:B------:R-:W-:Y:S01]  /*a3a0*/  FADD.FTZ R16, R16, UR4 ;  /* 0x0000000410107e21 */ /* 0x000fe20008010000 */
[----:B------:R-:W-:-:S03]  /*a3b0*/  PRMT R22, RZ, 0x5410, R22 ;  /* 0x00005410ff167816 */ /* 0x000fc60000000016 */
[----:B------:R-:W4:Y:S01]  /*a3c0*/  @!P5 MUFU.EX2 R24, R24 ;  /* 0x000000180018d308 */ /* 0x000f220000000800 */
[----:B------:R-:W-:Y:S01]  /*a3d0*/  FSETP.GTU.FTZ.AND P2, PT, R16, 20, PT ;  /* 0x41a000001000780b */ /* 0x000fe20003f5c000 */
[----:B------:R-:W-:Y:S01]  /*a3e0*/  FADD.FTZ R22, R22, UR4 ;  /* 0x0000000416167e21 */ /* 0x000fe20008010000 */
[----:B-1----:R-:W-:Y:S01]  /*a3f0*/  PRMT R17, RZ, 0x5410, R17 ;  /* 0x00005410ff117816 */ /* 0x002fe20000000011 */
[----:B0-----:R-:W-:-:S03]  /*a400*/  @!P0 FMUL.FTZ R35, R35, R30 ;  /* 0x0000001e23238220 */ /* 0x001fc60000410000 */
[----:B------:R-:W-:Y:S01]  /*a410*/  FSETP.GTU.FTZ.AND P0, PT, R22, 20, PT ;  /* 0x41a000001600780b */ /* 0x000fe20003f1c000 */
[----:B------:R-:W-:-:S06]  /*a420*/  @!P4 FADD.FTZ R23, R23, 1 ;  /* 0x3f8000001717c421 */ /* 0x000fcc0000010000 */
[----:B------:R-:W-:Y:S02]  /*a430*/  @!P2 FMUL.FTZ R16, R16, -1.4426950216293334961 ;  /* 0xbfb8aa3b1010a820 */ /* 0x000fe40000410000 */
[----:B----4-:R-:W-:Y:S01]  /*a440*/  @!P5 FADD.FTZ R24, R24, 1 ;  /* 0x3f8000001818d421 */ /* 0x010fe20000010000 */
[----:B------:R-:W-:Y:S01]  /*a450*/  @!P4 MUFU.RCP R28, R23 ;  /* 0x00000017001cc308 */ /* 0x000fe20000001000 */
[----:B------:R-:W-:-:S07]  /*a460*/  FADD.FTZ R17, R17, UR4 ;  /* 0x0000000411117e21 */ /* 0x000fce0008010000 */
[----:B------:R-:W0:Y:S01]  /*a470*/  @!P5 MUFU.RCP R27, R24 ;  /* 0x00000018001bd308 */ /* 0x000e220000001000 */
[----:B------:R-:W-:Y:S01]  /*a480*/  @!P0 FMUL.FTZ R22, R22, -1.4426950216293334961 ;  /* 0xbfb8aa3b16168820 */ /* 0x000fe20000410000 */
[----:B------:R-:W-:Y:S02]  /*a490*/  FSETP.GTU.FTZ.AND P3, PT, R17, 20, PT ;  /* 0x41a000001100780b */ /* 0x000fe40003f7c000 */
[----:B---3--:R-:W-:-:S04]  /*a4a0*/  PRMT R20, RZ, 0x5410, R20 ;  /* 0x00005410ff147816 */ /* 0x008fc80000000014 */
[----:B------:R-:W1:Y:S01]  /*a4b0*/  @!P2 MUFU.EX2 R16, R16 ;  /* 0x000000100010a308 */ /* 0x000e620000000800 */
[----:B------:R-:W-:Y:S01]  /*a4c0*/  PRMT R18, RZ, 0x5410, R18 ;  /* 0x00005410ff127816 */ /* 0x000fe20000000012 */
[----:B------:R-:W-:-:S06]  /*a4d0*/  FADD.FTZ R20, R20, UR4 ;  /* 0x0000000414147e21 */ /* 0x000fcc0008010000 */
[----:B------:R-:W3:Y:S01]  /*a4e0*/  @!P0 MUFU.EX2 R22, R22 ;  /* 0x0000001600168308 */ /* 0x000ee20000000800 */
[----:B------:R-:W-:Y:S01]  /*a4f0*/  FADD.FTZ R18, R18, UR4 ;  /* 0x0000000412127e21 */ /* 0x000fe20008010000 */
[----:B--2---:R-:W-:Y:S01]  /*a500*/  PRMT R19, RZ, 0x5410, R19 ;  /* 0x00005410ff137816 */ /* 0x004fe20000000013 */
[----:B0-----:R-:W-:Y:S01]  /*a510*/  @!P5 FMUL.FTZ R34, R34, R27 ;  /* 0x0000001b2222d220 */ /* 0x001fe20000410000 */
[----:B------:R-:W-:Y:S01]  /*a520*/  FSETP.GTU.FTZ.AND P5, PT, R20, 20, PT ;  /* 0x41a000001400780b */ /* 0x000fe20003fbc000 */
[----:B------:R-:W-:Y:S01]  /*a530*/  @!P4 FMUL.FTZ R33, R33, R28 ;  /* 0x0000001c2121c220 */ /* 0x000fe20000410000 */
[----:B------:R-:W-:Y:S01]  /*a540*/  FSETP.GTU.FTZ.AND P4, PT, R18, 20, PT ;  /* 0x41a000001200780b */ /* 0x000fe20003f9c000 */
[----:B------:R-:W-:Y:S02]  /*a550*/  @!P3 FMUL.FTZ R17, R17, -1.4426950216293334961 ;  /* 0xbfb8aa3b1111b820 */ /* 0x000fe40000410000 */
[----:B-1----:R-:W-:Y:S02]  /*a560*/  @!P2 FADD.FTZ R16, R16, 1 ;  /* 0x3f8000001010a421 */ /* 0x002fe40000010000 */
[----:B------:R-:W-:-:S02]  /*a570*/  FADD.FTZ R19, R19, UR4 ;  /* 0x0000000413137e21 */ /* 0x000fc40008010000 */
[----:B------:R0:W-:Y:S01]  /*a580*/  @!P2 MUFU.RCP R58, R16 ;  /* 0x00000010003aa308 */ /* 0x0001e20000001000 */
[----:B---3--:R-:W-:Y:S02]  /*a590*/  @!P0 FADD.FTZ R22, R22, 1 ;  /* 0x3f80000016168421 */ /* 0x008fe40000010000 */
[----:B------:R-:W-:-:S05]  /*a5a0*/  FSETP.GTU.FTZ.AND P6, PT, R19, 20, PT ;  /* 0x41a000001300780b */ /* 0x000fca0003fdc000 */
[----:B------:R-:W1:Y:S01]  /*a5b0*/  @!P3 MUFU.EX2 R17, R17 ;  /* 0x000000110011b308 */ /* 0x000e620000000800 */
[----:B0-----:R-:W-:Y:S01]  /*a5c0*/  IADD3 R16, R64, 0x5, RZ ;  /* 0x0000000540107810 */ /* 0x001fe20007ffe0ff */
[----:B------:R-:W-:-:S03]  /*a5d0*/  @!P5 FMUL.FTZ R20, R20, -1.4426950216293334961 ;  /* 0xbfb8aa3b1414d820 */ /* 0x000fc60000410000 */
[----:B------:R-:W-:Y:S01]  /*a5e0*/  LEA.HI.SX32 R29, R16, R64, 0x1b ;  /* 0x00000040101d7211 */ /* 0x000fe200078fdaff */
[----:B------:R-:W-:Y:S02]  /*a5f0*/  @!P4 FMUL.FTZ R18, R18, -1.4426950216293334961 ;  /* 0xbfb8aa3b1212c820 */ /* 0x000fe40000410000 */
[----:B------:R-:W0:Y:S01]  /*a600*/  @!P0 MUFU.RCP R16, R22 ;  /* 0x0000001600108308 */ /* 0x000e220000001000 */
[----:B------:R-:W-:Y:S01]  /*a610*/  FSETP.GTU.FTZ.AND P1, PT, R26, 20, PT ;  /* 0x41a000001a00780b */ /* 0x000fe20003f3c000 */
[----:B------:R-:W-:-:S06]  /*a620*/  @!P6 FMUL.FTZ R19, R19, -1.4426950216293334961 ;  /* 0xbfb8aa3b1313e820 */ /* 0x000fcc0000410000 */
[----:B------:R-:W2:Y:S01]  /*a630*/  @!P5 MUFU.EX2 R20, R20 ;  /* 0x000000140014d308 */ /* 0x000ea20000000800 */
[----:B-1----:R-:W-:-:S07]  /*a640*/  @!P3 FADD.FTZ R17, R17, 1 ;  /* 0x3f8000001111b421 */ /* 0x002fce0000010000 */
[----:B------:R-:W1:Y:S01]  /*a650*/  @!P4 MUFU.EX2 R18, R18 ;  /* 0x000000120012c308 */ /* 0x000e620000000800 */
[----:B0-----:R-:W-:Y:S02]  /*a660*/  @!P0 FMUL.FTZ R43, R43, R16 ;  /* 0x000000102b2b8220 */ /* 0x001fe40000410000 */
[----:B------:R-:W0:Y:S05]  /*a670*/  LDS.U16 R16, [R65+0x14] ;  /* 0x0000140041107984 */ /* 0x000e2a0000000400 */
[----:B------:R3:W-:Y:S01]  /*a680*/  @!P3 MUFU.RCP R59, R17 ;  /* 0x00000011003bb308 */ /* 0x0007e20000001000 */
[----:B------:R-:W-:-:S07]  /*a690*/  @!P1 FMUL.FTZ R26, R26, -1.4426950216293334961 ;  /* 0xbfb8aa3b1a1a9820 */ /* 0x000fce0000410000 */
[----:B------:R-:W4:Y:S01]  /*a6a0*/  @!P6 MUFU.EX2 R19, R19 ;  /* 0x000000130013e308 */ /* 0x000f220000000800 */
[----:B---3--:R-:W-:Y:S01]  /*a6b0*/  IADD3 R17, R64, 0x8, RZ ;  /* 0x0000000840117810 */ /* 0x008fe20007ffe0ff */
[----:B--2---:R-:W-:-:S03]  /*a6c0*/  @!P5 FADD.FTZ R20, R20, 1 ;  /* 0x3f8000001414d421 */ /* 0x004fc60000010000 */
[-C--:B------:R-:W-:Y:S02]  /*a6d0*/  LEA.HI.SX32 R40, R17, R64.reuse, 0x1b ;  /* 0x0000004011287211 */ /* 0x080fe400078fdaff */
[----:B------:R-:W2:Y:S01]  /*a6e0*/  LDS.U16 R17, [R65+0x16] ;  /* 0x0000160041117984 */ /* 0x000ea20000000400 */
[----:B-1----:R-:W-:Y:S01]  /*a6f0*/  @!P4 FADD.FTZ R18, R18, 1 ;  /* 0x3f8000001212c421 */ /* 0x002fe20000010000 */
[----:B------:R-:W-:Y:S01]  /*a700*/  LEA.HI.SX32 R24, R21, R64, 0x1b ;  /* 0x0000004015187211 */ /* 0x000fe200078fdaff */
[----:B------:R-:W1:Y:S08]  /*a710*/  @!P1 MUFU.EX2 R26, R26 ;  /* 0x0000001a001a9308 */ /* 0x000e700000000800 */
[----:B------:R3:W5:Y:S01]  /*a720*/  @!P5 MUFU.RCP R21, R20 ;  /* 0x000000140015d308 */ /* 0x0007620000001000 */
[----:B----4-:R-:W-:-:S07]  /*a730*/  @!P6 FADD.FTZ R19, R19, 1 ;  /* 0x3f8000001313e421 */ /* 0x010fce0000010000 */
[----:B------:R4:W-:Y:S01]  /*a740*/  @!P4 MUFU.RCP R60, R18 ;  /* 0x00000012003cc308 */ /* 0x0009e20000001000 */
[----:B-1----:R-:W-:Y:S01]  /*a750*/  @!P1 FADD.FTZ R26, R26, 1 ;  /* 0x3f8000001a1a9421 */ /* 0x002fe20000010000 */
[----:B---3--:R-:W-:Y:S01]  /*a760*/  LDS.U16 R20, [R65+0x1c] ;  /* 0x00001c0041147984 */ /* 0x008fe20000000400 */
[----:B----4-:R-:W-:-:S04]  /*a770*/  IADD3 R18, R64, 0xd, RZ ;  /* 0x0000000d40127810 */ /* 0x010fc80007ffe0ff */
[----:B------:R-:W-:Y:S02]  /*a780*/  LEA.HI.SX32 R54, R18, R64, 0x1b ;  /* 0x0000004012367211 */ /* 0x000fe400078fdaff */
[----:B------:R-:W1:Y:S01]  /*a790*/  LDS.U16 R18, [R65+0x18] ;  /* 0x0000180041127984 */ /* 0x000e620000000400 */
[----:B------:R3:W-:Y:S01]  /*a7a0*/  @!P6 MUFU.RCP R62, R19 ;  /* 0x00000013003ee308 */ /* 0x0007e20000001000 */
[----:B-----5:R-:W-:Y:S02]  /*a7b0*/  @!P5 FMUL.FTZ R42, R42, R21 ;  /* 0x000000152a2ad220 */ /* 0x020fe40000410000 */
[----:B------:R-:W-:Y:S04]  /*a7c0*/  LDS.U16 R21, [R65+0x1e] ;  /* 0x00001e0041157984 */ /* 0x000fe80000000400 */
[----:B---3--:R-:W3:Y:S01]  /*a7d0*/  LDS.U16 R19, [R65+0x1a] ;  /* 0x00001a0041137984 */ /* 0x008ee20000000400 */
[----:B------:R4:W5:Y:S01]  /*a7e0*/  @!P1 MUFU.RCP R57, R26 ;  /* 0x0000001a00399308 */ /* 0x0009620000001000 */
[----:B------:R-:W-:-:S02]  /*a7f0*/  IADD3 R23, R64, 0x2, RZ ;  /* 0x0000000240177810 */ /* 0x000fc40007ffe0ff */
[C---:B------:R-:W-:Y:S02]  /*a800*/  IADD3 R27, R64.reuse, 0x3, RZ ;  /* 0x00000003401b7810 */ /* 0x040fe40007ffe0ff */
[----:B0-----:R-:W-:Y:S02]  /*a810*/  PRMT R16, RZ, 0x5410, R16 ;  /* 0x00005410ff107816 */ /* 0x001fe40000000010 */
[C---:B------:R-:W-:Y:S02]  /*a820*/  IADD3 R31, R64.reuse, 0x7, RZ ;  /* 0x00000007401f7810 */ /* 0x040fe40007ffe0ff */
[----:B------:R-:W-:Y:S01]  /*a830*/  F2FP.BF16.PACK_AB R22, R99, R98 ;  /* 0x000000626316723e */ /* 0x000fe200000010ff */
[----:B------:R-:W-:Y:S01]  /*a840*/  BAR.SYNC.DEFER_BLOCKING 0x0 ;  /* 0x0000000000007b1d */ /* 0x000fe20000010000 */
[----:B----4-:R-:W-:Y:S01]  /*a850*/  IADD3 R26, R64, 0x4, RZ ;  /* 0x00000004401a7810 */ /* 0x010fe20007ffe0ff */
[----:B------:R-:W-:Y:S01]  /*a860*/  FADD.FTZ R16, R16, UR4 ;  /* 0x0000000410107e21 */ /* 0x000fe20008010000 */
[----:B------:R-:W-:-:S02]  /*a870*/  LEA.HI.SX32 R25, R23, R64, 0x1b ;  /* 0x0000004017197211 */ /* 0x000fc400078fdaff */
[-C--:B------:R-:W-:Y:S02]  /*a880*/  LEA.HI.SX32 R27, R27, R64.reuse, 0x1b ;  /* 0x000000401b1b7211 */ /* 0x080fe400078fdaff */
[----:B--2---:R-:W-:Y:S01]  /*a890*/  PRMT R17, RZ, 0x5410, R17 ;  /* 0x00005410ff117816 */ /* 0x004fe20000000011 */
[----:B-----5:R-:W-:Y:S01]  /*a8a0*/  @!P1 FMUL.FTZ R36, R36, R57 ;  /* 0x0000003924249220 */ /* 0x020fe20000410000 */
[----:B------:R-:W-:Y:S02]  /*a8b0*/  LEA.HI.SX32 R32, R31, R64, 0x1b ;  /* 0x000000401f207211 */ /* 0x000fe400078fdaff */
[----:B------:R-:W-:Y:S02]  /*a8c0*/  F2FP.BF16.PACK_AB R23, R97, R96 ;  /* 0x000000606117723e */ /* 0x000fe400000010ff */
[----:B------:R-:W-:Y:S02]  /*a8d0*/  IADD3 R30, R64, 0x6, RZ ;  /* 0x00000006401e7810 */ /* 0x000fe40007ffe0ff */
[----:B------:R-:W-:Y:S01]  /*a8e0*/  PRMT R31, R22, 0x7610, R31 ;  /* 0x00007610161f7816 */ /* 0x000fe2000000001f */
[----:B------:R-:W-:Y:S01]  /*a8f0*/  @!P2 FMUL.FTZ R37, R37, R58 ;  /* 0x0000003a2525a220 */ /* 0x000fe20000410000 */
[----:B------:R-:W-:Y:S01]  /*a900*/  LEA.HI.SX32 R28, R26, R64, 0x1b ;  /* 0x000000401a1c7211 */ /* 0x000fe200078fdaff */
[----:B------:R-:W-:Y:S01]  /*a910*/  @!P3 FMUL.FTZ R38, R38, R59 ;  /* 0x0000003b2626b220 */ /* 0x000fe20000410000 */
[----:B------:R-:W-:Y:S01]  /*a920*/  PRMT R57, R22, 0x7632, R57 ;  /* 0x0000763216397816 */ /* 0x000fe20000000039 */
[----:B------:R-:W-:Y:S01]  /*a930*/  IMAD.SHL.U32 R22, R24, 0x2, RZ ;  /* 0x0000000218167824 */ /* 0x000fe200078e00ff */
[----:B------:R-:W-:Y:S01]  /*a940*/  IADD3 R45, R64, 0x9, RZ ;  /* 0x00000009402d7810 */ /* 0x000fe20007ffe0ff */
[----:B------:R-:W-:Y:S01]  /*a950*/  IMAD.SHL.U32 R24, R27, 0x2, RZ ;  /* 0x000000021b187824 */ /* 0x000fe200078e00ff */
[----:B------:R-:W-:Y:S01]  /*a960*/  F2FP.BF16.PACK_AB R26, R89, R88 ;  /* 0x00000058591a723e */ /* 0x000fe200000010ff */
[----:B------:R-:W-:Y:S01]  /*a970*/  FADD.FTZ R17, R17, UR4 ;  /* 0x0000000411117e21 */ /* 0x000fe20008010000 */
[----:B------:R-:W-:-:S02]  /*a980*/  PRMT R58, R23, 0x7610, R58 ;  /* 0x00007610173a7816 */ /* 0x000fc4000000003a */
[----:B------:R-:W-:Y:S01]  /*a990*/  PRMT R59, R23, 0x7632, R59 ;  /* 0x00007632173b7816 */ /* 0x000fe2000000003b */
[----:B------:R-:W-:Y:S01]  /*a9a0*/  @!P4 FMUL.FTZ R39, R39, R60 ;  /* 0x0000003c2727c220 */ /* 0x000fe20000410000 */
[----:B------:R-:W-:Y:S01]  /*a9b0*/  IADD3 R50, R64, 0xa, RZ ;  /* 0x0000000a40327810 */ /* 0x000fe20007ffe0ff */
[----:B------:R0:W-:Y:S01]  /*a9c0*/  STS.U16 [R65], R31 ;  /* 0x0000001f41007388 */ /* 0x0001e20000000400 */
[----:B------:R-:W-:Y:S02]  /*a9d0*/  LEA.HI.SX32 R30, R30, R64, 0x1b ;  /* 0x000000401e1e7211 */ /* 0x000fe400078fdaff */
[----:B------:R-:W-:Y:S02]  /*a9e0*/  SHF.L.U32 R23, R25, 0x1, RZ ;  /* 0x0000000119177819 */ /* 0x000fe400000006ff */
[----:B------:R-:W-:Y:S02]  /*a9f0*/  F2FP.BF16.PACK_AB R27, R87, R86 ;  /* 0x00000056571b723e */ /* 0x000fe400000010ff */
[----:B------:R-:W-:-:S02]  /*aa00*/  FSETP.GTU.FTZ.AND P0, PT, R16, 20, PT ;  /* 0x41a000001000780b */ /* 0x000fc40003f1c000 */
[----:B------:R-:W-:Y:S01]  /*aa10*/  IADD3 R52, R64, 0xb, RZ ;  /* 0x0000000b40347810 */ /* 0x000fe20007ffe0ff */
[----:B------:R-:W-:Y:S01]  /*aa20*/  @!P6 FMUL.FTZ R41, R41, R62 ;  /* 0x0000003e2929e220 */ /* 0x000fe20000410000 */
[----:B------:R-:W-:Y:S01]  /*aa30*/  LEA.HI.SX32 R45, R45, R64, 0x1b ;  /* 0x000000402d2d7211 */ /* 0x000fe200078fdaff */
[----:B------:R-:W-:Y:S01]  /*aa40*/  IMAD.SHL.U32 R29, R29, 0x2, RZ ;  /* 0x000000021d1d7824 */ /* 0x000fe200078e00ff */
[----:B------:R-:W-:Y:S02]  /*aa50*/  PRMT R60, R26, 0x7610, R60 ;  /* 0x000076101a3c7816 */ /* 0x000fe4000000003c */
[----:B------:R-:W-:Y:S02]  /*aa60*/  SHF.L.U32 R25, R28, 0x1, RZ ;  /* 0x000000011c197819 */ /* 0x000fe400000006ff */
[----:B0-----:R-:W-:Y:S01]  /*aa70*/  F2FP.BF16.PACK_AB R31, R85, R84 ;  /* 0x00000054551f723e */ /* 0x001fe200000010ff */
[----:B------:R0:W-:Y:S01]  /*aa80*/  STS.U16 [R22+0x2], R57 ;  /* 0x0000023916007388 */ /* 0x0001e20000000400 */
[----:B------:R-:W-:-:S02]  /*aa90*/  IADD3 R55, R64, 0xe, RZ ;  /* 0x0000000e40377810 */ /* 0x000fc40007ffe0ff */
[----:B------:R-:W-:Y:S01]  /*aaa0*/  PRMT R61, R26, 0x7632, R61 ;  /* 0x000076321a3d7816 */ /* 0x000fe2000000003d */
[----:B------:R2:W-:Y:S01]  /*aab0*/  STS.U16 [R23+0x4], R58 ;  /* 0x0000043a17007388 */ /* 0x0005e20000000400 */
[----:B------:R-:W-:Y:S01]  /*aac0*/  LEA.HI.SX32 R50, R50, R64, 0x1b ;  /* 0x0000004032327211 */ /* 0x000fe200078fdaff */
[----:B------:R-:W-:Y:S01]  /*aad0*/  IMAD.SHL.U32 R28, R32, 0x2, RZ ;  /* 0x00000002201c7824 */ /* 0x000fe200078e00ff */
[----:B------:R-:W-:Y:S02]  /*aae0*/  PRMT R62, R27, 0x7610, R62 ;  /* 0x000076101b3e7816 */ /* 0x000fe4000000003e */
[----:B------:R-:W-:Y:S02]  /*aaf0*/  SHF.L.U32 R26, R30, 0x1, RZ ;  /* 0x000000011e1a7819 */ /* 0x000fe400000006ff */
[----:B------:R-:W-:Y:S01]  /*ab00*/  FSETP.GTU.FTZ.AND P1, PT, R17, 20, PT ;  /* 0x41a000001100780b */ /* 0x000fe20003f3c000 */
[----:B------:R4:W-:Y:S01]  /*ab10*/  STS.U16 [R24+0x6], R59 ;  /* 0x0000063b18007388 */ /* 0x0009e20000000400 */
[----:B------:R-:W-:-:S02]  /*ab20*/  IADD3 R53, R64, 0xc, RZ ;  /* 0x0000000c40357810 */ /* 0x000fc40007ffe0ff */
[-C--:B------:R-:W-:Y:S02]  /*ab30*/  LEA.HI.SX32 R52, R52, R64.reuse, 0x1b ;  /* 0x0000004034347211 */ /* 0x080fe400078fdaff */
[----:B------:R-:W-:Y:S01]  /*ab40*/  PRMT R63, R27, 0x7632, R63 ;  /* 0x000076321b3f7816 */ /* 0x000fe2000000003f */
[----:B------:R-:W-:Y:S01]  /*ab50*/  STS.U16 [R25+0x8], R60 ;  /* 0x0000083c19007388 */ /* 0x000fe20000000400 */
[----:B------:R-:W-:Y:S02]  /*ab60*/  IADD3 R56, R64, 0xf, RZ ;  /* 0x0000000f40387810 */ /* 0x000fe40007ffe0ff */
[C---:B0-----:R-:W-:Y:S02]  /*ab70*/  PRMT R57, R31.reuse, 0x7610, R57 ;  /* 0x000076101f397816 */ /* 0x041fe40000000039 */
[----:B------:R-:W-:Y:S02]  /*ab80*/  SHF.L.U32 R30, R40, 0x1, RZ ;  /* 0x00000001281e7819 */ /* 0x000fe400000006ff */
[----:B--2---:R-:W-:Y:S01]  /*ab90*/  PRMT R58, R31, 0x7632, R58 ;  /* 0x000076321f3a7816 */ /* 0x004fe2000000003a */
[----:B------:R-:W-:Y:S01]  /*aba0*/  IMAD.SHL.U32 R31, R45, 0x2, RZ ;  /* 0x000000022d1f7824 */ /* 0x000fe200078e00ff */
[----:B------:R-:W-:Y:S01]  /*abb0*/  LEA.HI.SX32 R55, R55, R64, 0x1b ;  /* 0x0000004037377211 */ /* 0x000fe200078fdaff */
[----:B------:R-:W-:Y:S01]  /*abc0*/  STS.U16 [R29+0xa], R61 ;  /* 0x00000a3d1d007388 */ /* 0x000fe20000000400 */
[----:B-1----:R-:W-:-:S02]  /*abd0*/  PRMT R18, RZ, 0x5410, R18 ;  /* 0x00005410ff127816 */ /* 0x002fc40000000012 */
[----:B------:R-:W-:Y:S01]  /*abe0*/  F2FP.BF16.PACK_AB R27, R83, R82 ;  /* 0x00000052531b723e */ /* 0x000fe200000010ff */
[----:B------:R-:W-:Y:S01]  /*abf0*/  STS.U16 [R26+0xc], R62 ;  /* 0x00000c3e1a007388 */ /* 0x000fe20000000400 */
[----:B------:R-:W-:Y:S01]  /*ac00*/  SHF.L.U32 R32, R50, 0x1, RZ ;  /* 0x0000000132207819 */ /* 0x000fe200000006ff */
[----:B------:R-:W-:Y:S01]  /*ac10*/  IMAD.SHL.U32 R40, R52, 0x2, RZ ;  /* 0x0000000234287824 */ /* 0x000fe200078e00ff */
[-C--:B------:R-:W-:Y:S01]  /*ac20*/  LEA.HI.SX32 R53, R53, R64.reuse, 0x1b ;  /* 0x0000004035357211 */ /* 0x080fe200078fdaff */
[----:B------:R-:W-:Y:S01]  /*ac30*/  STS.U16 [R28+0xe], R63 ;  /* 0x00000e3f1c007388 */ /* 0x000fe20000000400 */
[----:B------:R-:W-:Y:S02]  /*ac40*/  LEA.HI.SX32 R56, R56, R64, 0x1b ;  /* 0x0000004038387211 */ /* 0x000fe400078fdaff */
[----:B------:R-:W-:Y:S01]  /*ac50*/  F2FP.BF16.PACK_AB R164, R164, R165 ;  /* 0x000000a5a4a4723e */ /* 0x000fe200000010ff */
[----:B------:R0:W-:Y:S01]  /*ac60*/  STS.U16 [R30+0x10], R57 ;  /* 0x000010391e007388 */ /* 0x0001e20000000400 */
[----:B------:R-:W-:Y:S01]  /*ac70*/  SHF.L.U32 R52, R55, 0x1, RZ ;  /* 0x0000000137347819 */ /* 0x000fe200000006ff */
[----:B------:R-:W-:Y:S01]  /*ac80*/  FADD.FTZ R55, R18, UR4 ;  /* 0x0000000412377e21 */ /* 0x000fe20008010000 */
[----:B------:R-:W-:Y:S01]  /*ac90*/  ISETP.NE.AND P6, PT, R95, RZ, PT ;  /* 0x000000ff5f00720c */ /* 0x000fe20003fc5270 */
[----:B------:R-:W-:Y:S01]  /*aca0*/  STS.U16 [R31+0x12], R58 ;  /* 0x0000123a1f007388 */ /* 0x000fe20000000400 */
[----:B---3--:R-:W-:Y:S01]  /*acb0*/  PRMT R19, RZ, 0x5410, R19 ;  /* 0x00005410ff137816 */ /* 0x008fe20000000013 */
[----:B------:R-:W-:Y:S01]  /*acc0*/  IMAD.SHL.U32 R50, R54, 0x2, RZ ;  /* 0x0000000236327824 */ /* 0x000fe200078e00ff */
[----:B----4-:R-:W-:Y:S01]  /*acd0*/  PRMT R59, R27, 0x7632, R59 ;  /* 0x000076321b3b7816 */ /* 0x010fe2000000003b */
[----:B------:R1:W-:Y:S01]  /*ace0*/  STS.U16 [R32+0x14], R27 ;  /* 0x0000141b20007388 */ /* 0x0003e20000000400 */
[----:B------:R-:W-:Y:S01]  /*acf0*/  F2FP.BF16.PACK_AB R162, R162, R163 ;  /* 0x000000a3a2a2723e */ /* 0x000fe200000010ff */
[----:B------:R-:W-:Y:S01]  /*ad00*/  @!P0 FMUL.FTZ R18, R16, -1.4426950216293334961 ;  /* 0xbfb8aa3b10128820 */ /* 0x000fe20000410000 */
[----:B------:R-:W-:Y:S01]  /*ad10*/  SHF.L.U32 R45, R53, 0x1, RZ ;  /* 0x00000001352d7819 */ /* 0x000fe200000006ff */
[----:B------:R-:W-:Y:S01]  /*ad20*/  IMAD.SHL.U32 R53, R56, 0x2, RZ ;  /* 0x0000000238357824 */ /* 0x000fe200078e00ff */
[----:B0-----:R-:W-:-:S02]  /*ad30*/  PRMT R57, R164, 0x7632, R57 ;  /* 0x00007632a4397816 */ /* 0x001fc40000000039 */
[----:B------:R-:W-:Y:S02]  /*ad40*/  IADD3 R16, P4, R78, UR38, RZ ;  /* 0x000000264e107c10 */ /* 0x000fe4000ff9e0ff */
[----:B------:R-:W-:Y:S02]  /*ad50*/  MOV R54, UR38 ;  /* 0x0000002600367c02 */ /* 0x000fe40008000f00 */
[----:B-1----:R-:W-:Y:S01]  /*ad60*/  SHF.R.S32.HI R27, RZ, 0x1f, R78 ;  /* 0x0000001fff1b7819 */ /* 0x002fe2000001144e */
[----:B------:R-:W-:Y:S01]  /*ad70*/  FADD.FTZ R56, R19, UR4 ;  /* 0x0000000413387e21 */ /* 0x000fe20008010000 */
[----:B------:R-:W-:Y:S01]  /*ad80*/  PRMT R60, R162, 0x7632, R60 ;  /* 0x00007632a23c7816 */ /* 0x000fe2000000003c */
[----:B------:R-:W-:Y:S01]  /*ad90*/  STS.U16 [R40+0x16], R59 ;  /* 0x0000163b28007388 */ /* 0x000fe20000000400 */
[----:B------:R-:W-:Y:S01]  /*ada0*/  @!P1 FMUL.FTZ R19, R17, -1.4426950216293334961 ;  /* 0xbfb8aa3b11139820 */ /* 0x000fe20000410000 */
[----:B------:R-:W-:Y:S01]  /*adb0*/  LEA.HI.X.SX32 R17, R54, R27, 0x1, P4 ;  /* 0x0000001b36117211 */ /* 0x000fe200020f0eff */
[----:B------:R-:W-:Y:S01]  /*adc0*/  IMAD.U32 R54, RZ, RZ, UR42 ;  /* 0x0000002aff367e24 */ /* 0x000fe2000f8e00ff */
        /* <DEDUP_REMOVED lines=25> */
[----:B------:R-:W-:Y:S02]  /*af60*/  PRMT R20, RZ, 0x5410, R20 ;  /* 0x00005410ff147816 */ /* 0x000fe40000000014 */
[----:B------:R-:W-:Y:S01]  /*af70*/  PRMT R21, RZ, 0x5410, R21 ;  /* 0x00005410ff157816 */ /* 0x000fe20000000015 */
[----:B------:R-:W1:Y:S02]  /*af80*/  LDS R111, [0x1080] ;  /* 0x00108000ff6f7984 */ /* 0x000e640000000800 */
[----:B------:R-:W-:Y:S02]  /*af90*/  FADD.FTZ R58, R20, UR4 ;  /* 0x00000004143a7e21 */ /* 0x000fe40008010000 */
[----:B0-----:R-:W-:Y:S02]  /*afa0*/  FADD.FTZ R60, R21, UR4 ;  /* 0x00000004153c7e21 */ /* 0x001fe40008010000 */
        /* <DEDUP_REMOVED lines=18> */
[----:B------:R-:W-:Y:S02]  /*b0d0*/  UIMAD UR38, UR13, UR36, URZ ;  /* 0x000000240d2672a4 */ /* 0x000fe4000f8e023f */
[----:B------:R-:W-:-:S05]  /*b0e0*/  UIMAD.WIDE.U32 UR34, UR14, UR8, URZ ;  /* 0x000000080e2272a5 */ /* 0x000fca000f8e003f */
[----:B------:R2:W3:Y:S01]  /*b0f0*/  @!P0 MUFU.RCP R113, R18 ;  /* 0x0000001200718308 */ /* 0x0004e20000001000 */
[----:B------:R-:W-:-:S07]  /*b100*/  UIMAD UR7, UR14, UR9, UR7 ;  /* 0x000000090e0772a4 */ /* 0x000fce000f8e0207 */
        /* <DEDUP_REMOVED lines=9> */
[----:B--234-:R-:W-:Y:S01]  /*b1a0*/  MOV R19, UR14 ;  /* 0x0000000e00137c02 */ /* 0x01cfe20008000f00 */
        /* <DEDUP_REMOVED lines=11> */
.L_x_1127:
[----:B---34-:R-:W-:Y:S05]  /*b260*/  BSYNC B0 ;  /* 0x0000000000007941 */ /* 0x018fea0003800000 */
.L_x_1126:
[----:B0-----:R-:W3:Y:S01]  /*b270*/  LDL.LU R57, [R1+0x30] ;  /* 0x0000300001397983 */ /* 0x001ee20000300800 */
[----:B------:R-:W-:Y:S01]  /*b280*/  ULDC.64 UR36, c[0x0][0x2e0] ;  /* 0x0000b80000247ab9 */ /* 0x000fe20000000a00 */
[----:B-1----:R-:W-:Y:S01]  /*b290*/  @!P5 FADD.FTZ R56, R56, 1 ;  /* 0x3f8000003838d421 */ /* 0x002fe20000010000 */
[----:B------:R-:W-:Y:S01]  /*b2a0*/  UMOV UR35, UR38 ;  /* 0x0000002600237c82 */ /* 0x000fe20008000000 */
[----:B------:R-:W-:Y:S01]  /*b2b0*/  @!P0 FMUL.FTZ R44, R44, R113 ;  /* 0x000000712c2c8220 */ /* 0x000fe20000410000 */
[----:B------:R-:W-:Y:S01]  /*b2c0*/  UIMAD UR42, UR15, UR36, URZ ;  /* 0x000000240f2a72a4 */ /* 0x000fe2000f8e023f */
[----:B--2---:R-:W-:Y:S01]  /*b2d0*/  LEA R18, P0, R78, c[0x0][0x330], 0x1 ;  /* 0x0000cc004e127a11 */ /* 0x004fe200078008ff */
[----:B------:R-:W-:Y:S01]  /*b2e0*/  UIMAD UR7, UR6, -0x800, UR12 ;  /* 0xfffff800060778a4 */ /* 0x000fe2000f8e020c */
        /* <DEDUP_REMOVED lines=49> */
[----:B------:R0:W-:Y:S02]  /*b600*/  @!P1 STG.E.U16 [R18.64+-0xc40], R109 ;  /* 0xfff3c06d12009986 */ /* 0x0001e4000c10151c */
[----:B0-----:R-:W-:-:S02]  /*b610*/  F2FP.BF16.PACK_AB R18, R41, R39 ;  /* 0x000000272912723e */ /* 0x001fc400000010ff */
[----:B------:R-:W-:-:S04]  /*b620*/  F2FP.BF16.PACK_AB R19, R43, R42 ;  /* 0x0000002a2b13723e */ /* 0x000fc800000010ff */
[----:B------:R-:W-:Y:S01]  /*b630*/  PRMT R56, R19, 0x7632, R56 ;  /* 0x0000763213387816 */ /* 0x000fe20000000038 */
[----:B---3--:R-:W-:Y:S01]  /*b640*/  FADD.FTZ R21, R33, R57 ;  /* 0x0000003921157221 */ /* 0x008fe20000010000 */
[----:B------:R-:W-:Y:S01]  /*b650*/  F2FP.BF16.PACK_AB R33, R34, R33 ;  /* 0x000000212221723e */ /* 0x000fe200000010ff */
[----:B------:R-:W-:Y:S02]  /*b660*/  BAR.SYNC.DEFER_BLOCKING 0x0 ;  /* 0x0000000000007b1d */ /* 0x000fe40000010000 */
[--C-:B------:R-:W-:Y:S01]  /*b670*/  FADD.FTZ R20, R21, R34.reuse ;  /* 0x0000002215147221 */ /* 0x100fe20000010000 */
[----:B------:R-:W-:-:S03]  /*b680*/  PRMT R34, R33, 0x7632, R34 ;  /* 0x0000763221227816 */ /* 0x000fc60000000022 */
[----:B------:R-:W-:Y:S01]  /*b690*/  FADD.FTZ R21, R20, R35 ;  /* 0x0000002314157221 */ /* 0x000fe20000010000 */
[----:B------:R-:W-:-:S03]  /*b6a0*/  F2FP.BF16.PACK_AB R35, R36, R35 ;  /* 0x000000232423723e */ /* 0x000fc600000010ff */
[--C-:B------:R-:W-:Y:S01]  /*b6b0*/  FADD.FTZ R20, R21, R36.reuse ;  /* 0x0000002415147221 */ /* 0x100fe20000010000 */
        /* <DEDUP_REMOVED lines=11> */
[----:B------:R-:W-:Y:S01]  /*b770*/  STS.U16 [R23+0x4], R35 ;  /* 0x0000042317007388 */ /* 0x000fe20000000400 */
[----:B0-----:R-:W-:-:S02]  /*b780*/  PRMT R33, R18, 0x7610, R33 ;  /* 0x0000761012217816 */ /* 0x001fc40000000021 */
[----:B------:R-:W-:Y:S01]  /*b790*/  FADD.FTZ R43, R42, R43 ;  /* 0x0000002b2a2b7221 */ /* 0x000fe20000010000 */
[----:B------:R0:W-:Y:S01]  /*b7a0*/  STS.U16 [R24+0x6], R36 ;  /* 0x0000062418007388 */ /* 0x0001e20000000400 */
[----:B-1----:R-:W-:Y:S02]  /*b7b0*/  PRMT R22, R18, 0x7632, R22 ;  /* 0x0000763212167816 */ /* 0x002fe40000000016 */
[----:B------:R-:W-:Y:S01]  /*b7c0*/  FADD.FTZ R43, R43, R44 ;  /* 0x0000002c2b2b7221 */ /* 0x000fe20000010000 */
[----:B------:R-:W-:Y:S01]  /*b7d0*/  PRMT R34, R19, 0x7610, R34 ;  /* 0x0000761013227816 */ /* 0x000fe20000000022 */
[----:B------:R-:W-:Y:S01]  /*b7e0*/  STS.U16 [R25+0x8], R37 ;  /* 0x0000082519007388 */ /* 0x000fe20000000400 */
[----:B------:R-:W-:Y:S01]  /*b7f0*/  F2FP.BF16.PACK_AB R18, R48, R47 ;  /* 0x0000002f3012723e */ /* 0x000fe200000010ff */
[----:B------:R-:W-:Y:S01]  /*b800*/  FADD.FTZ R46, R43, R46 ;  /* 0x0000002e2b2e7221 */ /* 0x000fe20000010000 */
[----:B------:R-:W-:Y:S01]  /*b810*/  F2FP.BF16.PACK_AB R19, R51, R49 ;  /* 0x000000313313723e */ /* 0x000fe200000010ff */
[----:B------:R-:W-:Y:S01]  /*b820*/  STS.U16 [R29+0xa], R55 ;  /* 0x00000a371d007388 */ /* 0x000fe20000000400 */
[----:B0-----:R-:W-:Y:S01]  /*b830*/  PRMT R24, R20, 0x7632, R24 ;  /* 0x0000763214187816 */ /* 0x001fe20000000018 */
[----:B------:R-:W-:Y:S01]  /*b840*/  FADD.FTZ R47, R46, R47 ;  /* 0x0000002f2e2f7221 */ /* 0x000fe20000010000 */
[----:B------:R-:W-:Y:S01]  /*b850*/  PRMT R35, R18, 0x7632, R35 ;  /* 0x0000763212237816 */ /* 0x000fe20000000023 */
[----:B------:R0:W-:Y:S02]  /*b860*/  STS.U16 [R26+0xc], R33 ;  /* 0x00000c211a007388 */ /* 0x0001e40000000400 */
[----:B------:R-:W-:-:S02]  /*b870*/  FADD.FTZ R48, R47, R48 ;  /* 0x000000302f307221 */ /* 0x000fc40000010000 */
[----:B------:R-:W-:Y:S02]  /*b880*/  STS.U16 [R28+0xe], R22 ;  /* 0x00000e161c007388 */ /* 0x000fe40000000400 */
[----:B------:R-:W-:Y:S02]  /*b890*/  FADD.FTZ R48, R48, R49 ;  /* 0x0000003130307221 */ /* 0x000fe40000010000 */
[----:B------:R-:W-:Y:S01]  /*b8a0*/  STS.U16 [R30+0x10], R34 ;  /* 0x000010221e007388 */ /* 0x000fe20000000400 */
[----:B0-----:R-:W-:-:S03]  /*b8b0*/  PRMT R26, R19, 0x7632, R26 ;  /* 0x00007632131a7816 */ /* 0x001fc6000000001a */
[----:B------:R-:W-:Y:S04]  /*b8c0*/  STS.U16 [R31+0x12], R56 ;  /* 0x000012381f007388 */ /* 0x000fe80000000400 */
[----:B------:R0:W-:Y:S04]  /*b8d0*/  STS.U16 [R32+0x14], R20 ;  /* 0x0000141420007388 */ /* 0x0001e80000000400 */
[----:B------:R-:W-:Y:S04]  /*b8e0*/  STS.U16 [R40+0x16], R24 ;  /* 0x0000161828007388 */ /* 0x000fe80000000400 */
[----:B------:R1:W-:Y:S01]  /*b8f0*/  STS.U16 [R45+0x18], R18 ;  /* 0x000018122d007388 */ /* 0x0003e20000000400 */
[----:B0-----:R-:W-:-:S03]  /*b900*/  IADD3 R20, P1, R78, -0x7e0, RZ ;  /* 0xfffff8204e147810 */ /* 0x001fc60007f3e0ff */
[----:B------:R-:W-:Y:S01]  /*b910*/  STS.U16 [R50+0x1a], R35 ;  /* 0x00001a2332007388 */ /* 0x000fe20000000400 */
[----:B------:R-:W-:-:S03]  /*b920*/  IADD3.X R27, R27, -0x1, RZ, P1, !PT ;  /* 0xffffffff1b1b7810 */ /* 0x000fc60000ffe4ff */
[----:B------:R-:W-:Y:S01]  /*b930*/  STS.U16 [R52+0x1c], R19 ;  /* 0x00001c1334007388 */ /* 0x000fe20000000400 */
[----:B-1----:R-:W-:-:S03]  /*b940*/  FADD.FTZ R18, R48, R51 ;  /* 0x0000003330127221 */ /* 0x002fc60000010000 */
        /* <DEDUP_REMOVED lines=36> */
.L_x_1129:
[----:B------:R-:W-:Y:S05]  /*bb90*/  BSYNC B0 ;  /* 0x0000000000007941 */ /* 0x000fea0003800000 */
.L_x_1128:
[----:B------:R-:W-:Y:S01]  /*bba0*/  ULDC.64 UR34, c[0x0][0x300] ;  /* 0x0000c00000227ab9 */ /* 0x000fe20000000a00 */
[----:B------:R-:W-:Y:S01]  /*bbb0*/  LEA R16, P0, R20, c[0x0][0x340], 0x1 ;  /* 0x0000d00014107a11 */ /* 0x000fe200078008ff */
[----:B------:R-:W-:Y:S01]  /*bbc0*/  UMOV UR9, UR36 ;  /* 0x0000002400097c82 */ /* 0x000fe20008000000 */
[-C--:B------:R-:W-:Y:S01]  /*bbd0*/  ISETP.GE.AND P3, PT, R14, R53.reuse, PT ;  /* 0x000000350e00720c */ /* 0x080fe20003f66270 */
[----:B------:R-:W-:Y:S01]  /*bbe0*/  UIMAD.WIDE.U32 UR8, UR16, UR34, UR8 ;  /* 0x00000022100872a5 */ /* 0x000fe2000f8e0008 */
[-C--:B------:R-:W-:Y:S01]  /*bbf0*/  ISETP.GE.AND P4, PT, R15, R53.reuse, PT ;  /* 0x000000350f00720c */ /* 0x080fe20003f86270 */
[----:B------:R-:W-:Y:S01]  /*bc00*/  UIMAD UR34, UR15, UR34, URZ ;  /* 0x000000220f2272a4 */ /* 0x000fe2000f8e023f */
[----:B------:R-:W-:Y:S01]  /*bc10*/  LEA.HI.X R15, R20, c[0x0][0x344], R27, 0x1, P0 ;  /* 0x0000d100140f7a11 */ /* 0x000fe200000f0c1b */
        /* <DEDUP_REMOVED lines=12> */
[----:B------:R-:W-:Y:S01]  /*bce0*/  IMAD.U32 R16, RZ, RZ, UR8 ;  /* 0x00000008ff107e24 */ /* 0x000fe2000f8e00ff */
[----:B------:R-:W-:-:S02]  /*bcf0*/  UIADD3 UR19, UP3, UR19, -0x1000, URZ ;  /* 0xfffff00013137890 */ /* 0x000fc4000ff7e03f */
[----:B------:R-:W-:Y:S02]  /*bd00*/  UIADD3 UR17, UP4, UR17, -0x1000, URZ ;  /* 0xfffff00011117890 */ /* 0x000fe4000ff9e03f */
[----:B------:R-:W-:Y:S01]  /*bd10*/  LEA.HI.X R15, R17, R15, R16, 0x1, P0 ;  /* 0x0000000f110f7211 */ /* 0x000fe200000f0c10 */
[----:B------:R-:W-:Y:S01]  /*bd20*/  UIADD3 UR21, UP5, UR21, -0x1000, URZ ;  /* 0xfffff00015157890 */ /* 0x000fe2000ffbe03f */
[-C--:B------:R-:W-:Y:S01]  /*bd30*/  ISETP.GE.AND P0, PT, R3, R53.reuse, PT ;  /* 0x000000350300720c */ /* 0x080fe20003f06270 */
[----:B------:R-:W-:Y:S02]  /*bd40*/  UIADD3 UR6, UR6, 0x1, URZ ;  /* 0x0000000106067890 */ /* 0x000fe4000fffe03f */
        /* <DEDUP_REMOVED lines=29> */
[----:B01----:R-:W-:Y:S01]  /*bf20*/  @!P0 CALL.REL.NOINC `(.L_x_1044) ;  /* 0x0000001000008944 */ /* 0x003fe20003c00000 */
[----:B------:R-:W-:Y:S05]  /*bf30*/  BRA `(.L_x_1130) ;  /* 0xffff4c4000007947 */ /* 0x000fea000383ffff */
.L_x_1044:
        /* <DEDUP_REMOVED lines=35> */
.L_x_1132:
[----:B-1----:R-:W-:Y:S05]  /*c170*/  BSYNC B0 ;  /* 0x0000000000007941 */ /* 0x002fea0003800000 */
.L_x_1131:
        /* <DEDUP_REMOVED lines=34> */
.L_x_1134:
[----:B------:R-:W3:Y:S02]  /*c3a0*/  S2R R7, SR_TID.X ;  /* 0x0000000000077919 */ /* 0x000ee40000002100 */
.L_x_1135:
[----:B-1----:R-:W-:Y:S05]  /*c3b0*/  BSYNC B0 ;  /* 0x0000000000007941 */ /* 0x002fea0003800000 */
.L_x_1133:
[----:B---3--:R-:W-:-:S13]  /*c3c0*/  ISETP.GE.AND P0, PT, R7, c[0x0][0x16c], PT ;  /* 0x00005b0007007a0c */ /* 0x008fda0003f06270 */
[----:B------:R-:W-:Y:S05]  /*c3d0*/  @P0 EXIT ;  /* 0x000000000000094d */ /* 0x000fea0003800000 */
[----:B------:R-:W-:Y:S02]  /*c3e0*/  ULDC.64 UR6, c[0x0][0x288] ;  /* 0x0000a20000067ab9 */ /* 0x000fe40000000a00 */
[----:B------:R-:W-:Y:S02]  /*c3f0*/  UIMAD UR15, UR15, UR6, URZ ;  /* 0x000000060f0f72a4 */ /* 0x000fe4000f8e023f */
[----:B0-2---:R-:W-:Y:S02]  /*c400*/  UIMAD.WIDE.U32 UR4, UR16, UR6, URZ ;  /* 0x00000006100472a5 */ /* 0x005fe4000f8e003f */
[----:B------:R-:W-:-:S04]  /*c410*/  UIMAD UR6, UR16, UR7, UR15 ;  /* 0x00000007100672a4 */ /* 0x000fc8000f8e020f */
[----:B------:R-:W-:-:S04]  /*c420*/  UIADD3 UR6, UR5, UR6, URZ ;  /* 0x0000000605067290 */ /* 0x000fc8000fffe03f */
.L_x_1136:
[----:B0-----:R0:W1:Y:S01]  /*c430*/  LDS R9, [R7.X4+0x7f50] ;  /* 0x007f500007097984 */ /* 0x0010620000004800 */
[----:B------:R-:W-:Y:S01]  /*c440*/  SHF.R.S32.HI R0, RZ, 0x1f, R7 ;  /* 0x0000001fff007819 */ /* 0x000fe20000011407 */
[----:B------:R-:W-:Y:S01]  /*c450*/  IMAD.U32 R3, RZ, RZ, UR6 ;  /* 0x00000006ff037e24 */ /* 0x000fe2000f8e00ff */
[----:B------:R-:W-:Y:S01]  /*c460*/  MOV R4, UR4 ;  /* 0x0000000400047c02 */ /* 0x000fe20008000f00 */
[----:B------:R-:W-:Y:S01]  /*c470*/  IMAD.U32 R5, RZ, RZ, UR5 ;  /* 0x00000005ff057e24 */ /* 0x000fe2000f8e00ff */
[----:B------:R-:W-:Y:S01]  /*c480*/  YIELD ;  /* 0x0000000000007946 */ /* 0x000fe20003800000 */
[----:B------:R-:W-:Y:S01]  /*c490*/  IMAD R0, R0, c[0x0][0x290], RZ ;  /* 0x0000a40000007a24 */ /* 0x000fe200078e02ff */
[----:B------:R-:W-:-:S03]  /*c4a0*/  MOV R2, R4 ;  /* 0x0000000400027202 */ /* 0x000fc60000000f00 */
[C---:B------:R-:W-:Y:S02]  /*c4b0*/  IMAD R5, R7.reuse, c[0x0][0x294], R0 ;  /* 0x0000a50007057a24 */ /* 0x040fe400078e0200 */
        /* <DEDUP_REMOVED lines=9> */
.L_x_1082:
[----:B------:R-:W-:Y:S01]  /*c550*/  MOV R85, R141 ;  /* 0x0000008d00557202 */ /* 0x000fe20000000f00 */
[----:B------:R-:W-:Y:S01]  /*c560*/  IMAD.MOV.U32 R86, RZ, RZ, 0x1 ;  /* 0x00000001ff567424 */ /* 0x000fe200078e00ff */
[----:B------:R-:W-:-:S02]  /*c570*/  MOV R84, 0xc590 ;  /* 0x0000c59000547802 */ /* 0x000fc40000000f00 */
[----:B-1---5:R-:W-:Y:S05]  /*c580*/  CALL.REL.NOINC `($__internal_44_$__cuda_sm70_shflsync_up) ;  /* 0x00000bd000007944 */ /* 0x022fea0003c00000 */
[----:B-1----:R-:W-:Y:S01]  /*c590*/  MOV R156, R86 ;  /* 0x00000056009c7202 */ /* 0x002fe20000000f00 */
[----:B0-2---:R-:W-:Y:S05]  /*c5a0*/  BRA `(.L_x_1137) ;  /* 0xffffa60000007947 */ /* 0x005fea000383ffff */
.L_x_1083:
[----:B------:R-:W-:Y:S01]  /*c5b0*/  HFMA2.MMA R86, -RZ, RZ, 0, 5.9604644775390625e-08 ;  /* 0x00000001ff567435 */ /* 0x000fe200000001ff */
[----:B------:R-:W-:Y:S01]  /*c5c0*/  IMAD.MOV.U32 R85, RZ, RZ, R87 ;  /* 0x000000ffff557224 */ /* 0x000fe200078e0057 */
[----:B------:R-:W-:-:S04]  /*c5d0*/  MOV R84, 0xc5f0 ;  /* 0x0000c5f000547802 */ /* 0x000fc80000000f00 */
[----:B012--5:R-:W-:Y:S05]  /*c5e0*/  CALL.REL.NOINC `($__internal_44_$__cuda_sm70_shflsync_up) ;  /* 0x00000b7000007944 */ /* 0x027fea0003c00000 */
[C---:B------:R-:W-:Y:S01]  /*c5f0*/  FMUL.FTZ R156, R141.reuse, R156 ;  /* 0x0000009c8d9c7220 */ /* 0x040fe20000410000 */
[----:B--2---:R-:W-:Y:S01]  /*c600*/  ISETP.GE.AND P0, PT, R94, 0x1, PT ;  /* 0x000000015e00780c */ /* 0x004fe20003f06270 */
[----:B-1----:R-:W-:-:S02]  /*c610*/  FFMA.FTZ R84, R141, R86, R87 ;  /* 0x000000568d547223 */ /* 0x002fc40000010057 */
[----:B------:R-:W-:Y:S01]  /*c620*/  IMAD.MOV.U32 R86, RZ, RZ, 0x2 ;  /* 0x00000002ff567424 */ /* 0x000fe200078e00ff */
[----:B------:R-:W-:Y:S02]  /*c630*/  FSEL R141, R141, R156, !P0 ;  /* 0x0000009c8d8d7208 */ /* 0x000fe40004000000 */
[----:B------:R-:W-:Y:S02]  /*c640*/  FSEL R87, R87, R84, !P0 ;  /* 0x0000005457577208 */ /* 0x000fe40004000000 */
[----:B------:R-:W-:Y:S02]  /*c650*/  MOV R85, R141 ;  /* 0x0000008d00557202 */ /* 0x000fe40000000f00 */
[----:B------:R-:W-:Y:S02]  /*c660*/  MOV R84, 0xc680 ;  /* 0x0000c68000547802 */ /* 0x000fe40000000f00 */
[----:B0-----:R-:W-:Y:S05]  /*c670*/  CALL.REL.NOINC `($__internal_44_$__cuda_sm70_shflsync_up) ;  /* 0x00000ae000007944 */ /* 0x001fea0003c00000 */
[----:B-1----:R-:W-:Y:S01]  /*c680*/  IMAD.MOV.U32 R156, RZ, RZ, R86 ;  /* 0x000000ffff9c7224 */ /* 0x002fe200078e0056 */
[----:B------:R-:W-:Y:S01]  /*c690*/  MOV R85, R87 ;  /* 0x0000005700557202 */ /* 0x000fe20000000f00 */
[----:B------:R-:W-:Y:S01]  /*c6a0*/  IMAD.MOV.U32 R86, RZ, RZ, 0x2 ;  /* 0x00000002ff567424 */ /* 0x000fe200078e00ff */
[----:B------:R-:W-:-:S02]  /*c6b0*/  MOV R84, 0xc6d0 ;  /* 0x0000c6d000547802 */ /* 0x000fc40000000f00 */
[----:B0-2---:R-:W-:Y:S05]  /*c6c0*/  CALL.REL.NOINC `($__internal_44_$__cuda_sm70_shflsync_up) ;  /* 0x00000a9000007944 */ /* 0x005fea0003c00000 */
[----:B--2---:R-:W-:Y:S02]  /*c6d0*/  ISETP.GE.AND P0, PT, R94, 0x2, PT ;  /* 0x000000025e00780c */ /* 0x004fe40003f06270 */
[----:B------:R-:W-:-:S11]  /*c6e0*/  MOV R84, 0xc740 ;  /* 0x0000c74000547802 */ /* 0x000fd60000000f00 */
[----:B-1----:R-:W-:Y:S01]  /*c6f0*/  @P0 FFMA.FTZ R87, R141, R86, R87 ;  /* 0x000000568d570223 */ /* 0x002fe20000010057 */
[----:B------:R-:W-:Y:S01]  /*c700*/  HFMA2.MMA R86, -RZ, RZ, 0, 2.384185791015625e-07 ;  /* 0x00000004ff567435 */ /* 0x000fe200000001ff */
[----:B------:R-:W-:-:S04]  /*c710*/  @P0 FMUL.FTZ R141, R156, R141 ;  /* 0x0000008d9c8d0220 */ /* 0x000fc80000410000 */
[----:B------:R-:W-:Y:S02]  /*c720*/  IMAD.MOV.U32 R85, RZ, RZ, R141 ;  /* 0x000000ffff557224 */ /* 0x000fe400078e008d */
[----:B0-----:R-:W-:Y:S05]  /*c730*/  CALL.REL.NOINC `($__internal_44_$__cuda_sm70_shflsync_up) ;  /* 0x00000a2000007944 */ /* 0x001fea0003c00000 */
[----:B-1----:R-:W-:Y:S01]  /*c740*/  MOV R156, R86 ;  /* 0x00000056009c7202 */ /* 0x002fe20000000f00 */
[----:B------:R-:W-:Y:S01]  /*c750*/  HFMA2.MMA R86, -RZ, RZ, 0, 2.384185791015625e-07 ;  /* 0x00000004ff567435 */ /* 0x000fe200000001ff */
[----:B------:R-:W-:Y:S01]  /*c760*/  IMAD.MOV.U32 R85, RZ, RZ, R87 ;  /* 0x000000ffff557224 */ /* 0x000fe200078e0057 */
[----:B------:R-:W-:-:S04]  /*c770*/  MOV R84, 0xc790 ;  /* 0x0000c79000547802 */ /* 0x000fc80000000f00 */
[----:B0-2---:R-:W-:Y:S05]  /*c780*/  CALL.REL.NOINC `($__internal_44_$__cuda_sm70_shflsync_up) ;  /* 0x000009d000007944 */ /* 0x005fea0003c00000 */
[----:B--2---:R-:W-:Y:S02]  /*c790*/  ISETP.GE.AND P0, PT, R94, 0x4, PT ;  /* 0x000000045e00780c */ /* 0x004fe40003f06270 */
[----:B------:R-:W-:-:S11]  /*c7a0*/  MOV R84, 0xc800 ;  /* 0x0000c80000547802 */ /* 0x000fd60000000f00 */
[----:B-1----:R-:W-:Y:S02]  /*c7b0*/  @P0 FFMA.FTZ R87, R141, R86, R87 ;  /* 0x000000568d570223 */ /* 0x002fe40000010057 */
[----:B------:R-:W-:Y:S02]  /*c7c0*/  @P0 FMUL.FTZ R141, R156, R141 ;  /* 0x0000008d9c8d0220 */ /* 0x000fe40000410000 */
[----:B------:R-:W-:-:S03]  /*c7d0*/  IMAD.MOV.U32 R86, RZ, RZ, 0x8 ;  /* 0x00000008ff567424 */ /* 0x000fc600078e00ff */
[----:B------:R-:W-:Y:S02]  /*c7e0*/  MOV R85, R141 ;  /* 0x0000008d00557202 */ /* 0x000fe40000000f00 */
[----:B0-----:R-:W-:Y:S05]  /*c7f0*/  CALL.REL.NOINC `($__internal_44_$__cuda_sm70_shflsync_up) ;  /* 0x0000096000007944 */ /* 0x001fea0003c00000 */
[----:B-1----:R-:W-:Y:S01]  /*c800*/  IMAD.MOV.U32 R156, RZ, RZ, R86 ;  /* 0x000000ffff9c7224 */ /* 0x002fe200078e0056 */
[----:B------:R-:W-:Y:S01]  /*c810*/  MOV R85, R87 ;  /* 0x0000005700557202 */ /* 0x000fe20000000f00 */
[----:B------:R-:W-:Y:S01]  /*c820*/  IMAD.MOV.U32 R86, RZ, RZ, 0x8 ;  /* 0x00000008ff567424 */ /* 0x000fe200078e00ff */
[----:B------:R-:W-:Y:S02]  /*c830*/  MOV R84, 0xc850 ;  /* 0x0000c85000547802 */ /* 0x000fe40000000f00 */
        /* <DEDUP_REMOVED lines=8> */
[----:B-1----:R-:W-:Y:S01]  /*c8c0*/  MOV R156, R86 ;  /* 0x00000056009c7202 */ /* 0x002fe20000000f00 */
[----:B------:R-:W-:Y:S01]  /*c8d0*/  HFMA2.MMA R86, -RZ, RZ, 0, 9.5367431640625e-07 ;  /* 0x00000010ff567435 */ /* 0x000fe200000001ff */
[----:B------:R-:W-:Y:S01]  /*c8e0*/  IMAD.MOV.U32 R85, RZ, RZ, R87 ;  /* 0x000000ffff557224 */ /* 0x000fe200078e0057 */
[----:B------:R-:W-:-:S04]  /*c8f0*/  MOV R84, 0xc910 ;  /* 0x0000c91000547802 */ /* 0x000fc80000000f00 */
[----:B0-2---:R-:W-:Y:S05]  /*c900*/  CALL.REL.NOINC `($__internal_44_$__cuda_sm70_shflsync_up) ;  /* 0x0000085000007944 */ /* 0x005fea0003c00000 */
[----:B-1----:R-:W-:Y:S01]  /*c910*/  IMAD.MOV.U32 R84, RZ, RZ, R86 ;  /* 0x000000ffff547224 */ /* 0x002fe200078e0056 */
[----:B0-2---:R-:W-:Y:S05]  /*c920*/  BRA `(.L_x_1138) ;  /* 0xffffa3e000007947 */ /* 0x005fea000383ffff */
.L_x_1086:
[----:B------:R-:W-:Y:S01]  /*c930*/  MOV R85, R141 ;  /* 0x0000008d00557202 */ /* 0x000fe20000000f00 */
[----:B-1----:R-:W-:Y:S01]  /*c940*/  IMAD.MOV.U32 R86, RZ, RZ, 0x1 ;  /* 0x00000001ff567424 */ /* 0x002fe200078e00ff */
[----:B------:R-:W-:Y:S02]  /*c950*/  MOV R84, 0xc970 ;  /* 0x0000c97000547802 */ /* 0x000fe40000000f00 */
[----:B0-2--5:R-:W-:Y:S05]  /*c960*/  CALL.REL.NOINC `($__internal_44_$__cuda_sm70_shflsync_up) ;  /* 0x000007f000007944 */ /* 0x025fea0003c00000 */
[----:B-1----:R-:W-:Y:S01]  /*c970*/  MOV R141, R86 ;  /* 0x00000056008d7202 */ /* 0x002fe20000000f00 */
[----:B------:R-:W-:Y:S01]  /*c980*/  HFMA2.MMA R86, -RZ, RZ, 0, 5.9604644775390625e-08 ;  /* 0x00000001ff567435 */ /* 0x000fe200000001ff */
[----:B------:R-:W-:Y:S01]  /*c990*/  IMAD.MOV.U32 R85, RZ, RZ, R87 ;  /* 0x000000ffff557224 */ /* 0x000fe200078e0057 */
[----:B------:R-:W-:-:S04]  /*c9a0*/  MOV R84, 0xc9c0 ;  /* 0x0000c9c000547802 */ /* 0x000fc80000000f00 */
[----:B0-2---:R-:W-:Y:S05]  /*c9b0*/  CALL.REL.NOINC `($__internal_44_$__cuda_sm70_shflsync_up) ;  /* 0x000007a000007944 */ /* 0x005fea0003c00000 */
[----:B-1----:R-:W-:Y:S01]  /*c9c0*/  IMAD.MOV.U32 R87, RZ, RZ, R86 ;  /* 0x000000ffff577224 */ /* 0x002fe200078e0056 */
[----:B------:R-:W-:Y:S01]  /*c9d0*/  MOV R84, R82 ;  /* 0x0000005200547202 */ /* 0x000fe20000000f00 */
[----:B------:R-:W-:Y:S01]  /*c9e0*/  IMAD.MOV.U32 R86, RZ, RZ, RZ ;  /* 0x000000ffff567224 */ /* 0x000fe200078e00ff */
[----:B------:R-:W-:-:S02]  /*c9f0*/  MOV R85, 0xca10 ;  /* 0x0000ca1000557802 */ /* 0x000fc40000000f00 */
[----:B0-2---:R-:W-:Y:S05]  /*ca00*/  CALL.REL.NOINC `($__internal_43_$__cuda_sm70_shflsync_idx_p) ;  /* 0x000006c000007944 */ /* 0x005fea0003c00000 */
[----:B-1----:R-:W-:Y:S01]  /*ca10*/  IMAD.MOV.U32 R82, RZ, RZ, R86 ;  /* 0x000000ffff527224 */ /* 0x002fe200078e0056 */
[----:B------:R-:W-:Y:S01]  /*ca20*/  HFMA2.MMA R86, -RZ, RZ, 0, 0 ;  /* 0x00000000ff567435 */ /* 0x000fe200000001ff */
[----:B------:R-:W-:-:S02]  /*ca30*/  MOV R84, R83 ;  /* 0x0000005300547202 */ /* 0x000fc40000000f00 */
[----:B------:R-:W-:-:S03]  /*ca40*/  MOV R85, 0xca60 ;  /* 0x0000ca6000557802 */ /* 0x000fc60000000f00 */
[----:B0-2---:R-:W-:Y:S05]  /*ca50*/  CALL.REL.NOINC `($__internal_43_$__cuda_sm70_shflsync_idx_p) ;  /* 0x0000067000007944 */ /* 0x005fea0003c00000 */
[----:B-1----:R-:W-:Y:S01]  /*ca60*/  IMAD.MOV.U32 R83, RZ, RZ, R86 ;  /* 0x000000ffff537224 */ /* 0x002fe200078e0056 */
[----:B0-2---:R-:W-:Y:S05]  /*ca70*/  BRA `(.L_x_1139) ;  /* 0xffffa3b000007947 */ /* 0x005fea000383ffff */
.L_x_1089:
[----:B------:R-:W-:Y:S01]  /*ca80*/  MOV R85, R87 ;  /* 0x0000005700557202 */ /* 0x000fe20000000f00 */
[----:B------:R-:W-:Y:S01]  /*ca90*/  IMAD.MOV.U32 R86, RZ, RZ, 0x1 ;  /* 0x00000001ff567424 */ /* 0x000fe200078e00ff */
[----:B------:R-:W-:Y:S02]  /*caa0*/  MOV R84, 0xcac0 ;  /* 0x0000cac000547802 */ /* 0x000fe40000000f00 */
[----:B------:R-:W-:Y:S05]  /*cab0*/  CALL.REL.NOINC `($__internal_42_$__cuda_sm70_shflsync_down) ;  /* 0x0000059000007944 */ /* 0x000fea0003c00000 */
[----:B-1----:R-:W-:Y:S01]  /*cac0*/  MOV R89, R86 ;  /* 0x0000005600597202 */ /* 0x002fe20000000f00 */
[----:B0-2---:R-:W-:Y:S05]  /*cad0*/  BRA `(.L_x_1140) ;  /* 0xffffa96000007947 */ /* 0x005fea000383ffff */
.L_x_1090:
[----:B------:R-:W-:Y:S01]  /*cae0*/  HFMA2.MMA R86, -RZ, RZ, 0, 5.9604644775390625e-08 ;  /* 0x00000001ff567435 */ /* 0x000fe200000001ff */
[----:B------:R-:W-:Y:S01]  /*caf0*/  IMAD.MOV.U32 R85, RZ, RZ, R88 ;  /* 0x000000ffff557224 */ /* 0x000fe200078e0058 */
[----:B------:R-:W-:-:S04]  /*cb00*/  MOV R84, 0xcb20 ;  /* 0x0000cb2000547802 */ /* 0x000fc80000000f00 */
[----:B01----:R-:W-:Y:S05]  /*cb10*/  CALL.REL.NOINC `($__internal_42_$__cuda_sm70_shflsync_down) ;  /* 0x0000053000007944 */ /* 0x003fea0003c00000 */
[C---:B------:R-:W-:Y:S02]  /*cb20*/  FMUL.FTZ R89, R87.reuse, R89 ;  /* 0x0000005957597220 */ /* 0x040fe40000410000 */
[C---:B-1----:R-:W-:Y:S02]  /*cb30*/  FFMA.FTZ R84, R87.reuse, R86, R88 ;  /* 0x0000005657547223 */ /* 0x042fe40000010058 */
[----:B------:R-:W-:Y:S01]  /*cb40*/  IMAD.MOV.U32 R86, RZ, RZ, 0x2 ;  /* 0x00000002ff567424 */ /* 0x000fe200078e00ff */
[----:B------:R-:W-:-:S02]  /*cb50*/  FSEL R87, R87, R89, !P4 ;  /* 0x0000005957577208 */ /* 0x000fc40006000000 */
[----:B------:R-:W-:Y:S02]  /*cb60*/  FSEL R88, R88, R84, !P4 ;  /* 0x0000005458587208 */ /* 0x000fe40006000000 */
[----:B------:R-:W-:Y:S02]  /*cb70*/  MOV R85, R87 ;  /* 0x0000005700557202 */ /* 0x000fe40000000f00 */
[----:B------:R-:W-:Y:S02]  /*cb80*/  MOV R84, 0xcba0 ;  /* 0x0000cba000547802 */ /* 0x000fe40000000f00 */
[----:B0-2---:R-:W-:Y:S05]  /*cb90*/  CALL.REL.NOINC `($__internal_42_$__cuda_sm70_shflsync_down) ;  /* 0x000004b000007944 */ /* 0x005fea0003c00000 */
[----:B-1----:R-:W-:Y:S01]  /*cba0*/  IMAD.MOV.U32 R89, RZ, RZ, R86 ;  /* 0x000000ffff597224 */ /* 0x002fe200078e0056 */
[----:B------:R-:W-:Y:S01]  /*cbb0*/  MOV R85, R88 ;  /* 0x0000005800557202 */ /* 0x000fe20000000f00 */
[----:B------:R-:W-:Y:S01]  /*cbc0*/  IMAD.MOV.U32 R86, RZ, RZ, 0x2 ;  /* 0x00000002ff567424 */ /* 0x000fe200078e00ff */
[----:B------:R-:W-:Y:S02]  /*cbd0*/  MOV R84, 0xcbf0 ;  /* 0x0000cbf000547802 */ /* 0x000fe40000000f00 */
[----:B0-2---:R-:W-:Y:S05]  /*cbe0*/  CALL.REL.NOINC `($__internal_42_$__cuda_sm70_shflsync_down) ;  /* 0x0000046000007944 */ /* 0x005fea0003c00000 */
[----:B-1----:R-:W-:Y:S01]  /*cbf0*/  @!P3 FFMA.FTZ R88, R87, R86, R88 ;  /* 0x000000565758b223 */ /* 0x002fe20000010058 */
[----:B------:R-:W-:Y:S01]  /*cc00*/  HFMA2.MMA R86, -RZ, RZ, 0, 2.384185791015625e-07 ;  /* 0x00000004ff567435 */ /* 0x000fe200000001ff */
[----:B------:R-:W-:Y:S01]  /*cc10*/  @!P3 FMUL.FTZ R87, R89, R87 ;  /* 0x000000575957b220 */ /* 0x000fe20000410000 */
[----:B------:R-:W-:-:S03]  /*cc20*/  MOV R84, 0xcc50 ;  /* 0x0000cc5000547802 */ /* 0x000fc60000000f00 */
[----:B------:R-:W-:Y:S02]  /*cc30*/  IMAD.MOV.U32 R85, RZ, RZ, R87 ;  /* 0x000000ffff557224 */ /* 0x000fe400078e0057 */
[----:B0-2---:R-:W-:Y:S05]  /*cc40*/  CALL.REL.NOINC `($__internal_42_$__cuda_sm70_shflsync_down) ;  /* 0x0000040000007944 */ /* 0x005fea0003c00000 */
[----:B-1----:R-:W-:Y:S01]  /*cc50*/  MOV R89, R86 ;  /* 0x0000005600597202 */ /* 0x002fe20000000f00 */
[----:B------:R-:W-:Y:S01]  /*cc60*/  HFMA2.MMA R86, -RZ, RZ, 0, 2.384185791015625e-07 ;  /* 0x00000004ff567435 */ /* 0x000fe200000001ff */
[----:B------:R-:W-:Y:S01]  /*cc70*/  IMAD.MOV.U32 R85, RZ, RZ, R88 ;  /* 0x000000ffff557224 */ /* 0x000fe200078e0058 */
[----:B------:R-:W-:-:S04]  /*cc80*/  MOV R84, 0xcca0 ;  /* 0x0000cca000547802 */ /* 0x000fc80000000f00 */
[----:B0-2---:R-:W-:Y:S05]  /*cc90*/  CALL.REL.NOINC `($__internal_42_$__cuda_sm70_shflsync_down) ;  /* 0x000003b000007944 */ /* 0x005fea0003c00000 */
[----:B-1----:R-:W-:Y:S01]  /*cca0*/  @!P2 FFMA.FTZ R88, R87, R86, R88 ;  /* 0x000000565758a223 */ /* 0x002fe20000010058 */
[----:B------:R-:W-:Y:S01]  /*ccb0*/  MOV R84, 0xcd20 ;  /* 0x0000cd2000547802 */ /* 0x000fe20000000f00 */
[----:B------:R-:W-:Y:S02]  /*ccc0*/  @!P2 FMUL.FTZ R87, R89, R87 ;  /* 0x000000575957a220 */ /* 0x000fe40000410000 */
[----:B------:R-:W-:Y:S02]  /*ccd0*/  IMAD.MOV.U32 R89, RZ, RZ, R88 ;  /* 0x000000ffff597224 */ /* 0x000fe400078e0058 */
[----:B------:R-:W-:Y:S01]  /*cce0*/  IMAD.MOV.U32 R86, RZ, RZ, 0x8 ;  /* 0x00000008ff567424 */ /* 0x000fe200078e00ff */
[----:B------:R-:W-:-:S04]  /*ccf0*/  MOV R88, R87 ;  /* 0x0000005700587202 */ /* 0x000fc80000000f00 */
[----:B------:R-:W-:Y:S02]  /*cd00*/  MOV R85, R88 ;  /* 0x0000005800557202 */ /* 0x000fe40000000f00 */
[----:B0-2---:R-:W-:Y:S05]  /*cd10*/  CALL.REL.NOINC `($__internal_42_$__cuda_sm70_shflsync_down) ;  /* 0x0000033000007944 */ /* 0x005fea0003c00000 */
[----:B-1----:R-:W-:Y:S01]  /*cd20*/  IMAD.MOV.U32 R87, RZ, RZ, R86 ;  /* 0x000000ffff577224 */ /* 0x002fe200078e0056 */
[----:B------:R-:W-:Y:S01]  /*cd30*/  MOV R85, R89 ;  /* 0x0000005900557202 */ /* 0x000fe20000000f00 */
[----:B------:R-:W-:Y:S01]  /*cd40*/  IMAD.MOV.U32 R86, RZ, RZ, 0x8 ;  /* 0x00000008ff567424 */ /* 0x000fe200078e00ff */
[----:B------:R-:W-:Y:S02]  /*cd50*/  MOV R84, 0xcd70 ;  /* 0x0000cd7000547802 */ /* 0x000fe40000000f00 */
[----:B0-2---:R-:W-:Y:S05]  /*cd60*/  CALL.REL.NOINC `($__internal_42_$__cuda_sm70_shflsync_down) ;  /* 0x000002e000007944 */ /* 0x005fea0003c00000 */
[----:B-1----:R-:W-:Y:S01]  /*cd70*/  @!P1 FFMA.FTZ R89, R88, R86, R89 ;  /* 0x0000005658599223 */ /* 0x002fe20000010059 */
[----:B------:R-:W-:Y:S01]  /*cd80*/  MOV R84, 0xcde0 ;  /* 0x0000cde000547802 */ /* 0x000fe20000000f00 */
[----:B------:R-:W-:Y:S02]  /*cd90*/  @!P1 FMUL.FTZ R88, R87, R88 ;  /* 0x0000005857589220 */ /* 0x000fe40000410000 */
[----:B------:R-:W-:Y:S01]  /*cda0*/  IMAD.MOV.U32 R86, RZ, RZ, 0x10 ;  /* 0x00000010ff567424 */ /* 0x000fe200078e00ff */
[----:B------:R-:W-:Y:S02]  /*cdb0*/  MOV R87, R89 ;  /* 0x0000005900577202 */ /* 0x000fe40000000f00 */
[----:B------:R-:W-:-:S02]  /*cdc0*/  MOV R85, R88 ;  /* 0x0000005800557202 */ /* 0x000fc40000000f00 */
[----:B0-2---:R-:W-:Y:S05]  /*cdd0*/  CALL.REL.NOINC `($__internal_42_$__cuda_sm70_shflsync_down) ;  /* 0x0000027000007944 */ /* 0x005fea0003c00000 */
[----:B-1----:R-:W-:Y:S01]  /*cde0*/  IMAD.MOV.U32 R89, RZ, RZ, R86 ;  /* 0x000000ffff597224 */ /* 0x002fe200078e0056 */
[----:B------:R-:W-:Y:S01]  /*cdf0*/  MOV R85, R87 ;  /* 0x0000005700557202 */ /* 0x000fe20000000f00 */
[----:B------:R-:W-:Y:S01]  /*ce00*/  IMAD.MOV.U32 R86, RZ, RZ, 0x10 ;  /* 0x00000010ff567424 */ /* 0x000fe200078e00ff */
[----:B------:R-:W-:-:S02]  /*ce10*/  MOV R84, 0xce30 ;  /* 0x0000ce3000547802 */ /* 0x000fc40000000f00 */
[----:B0-2---:R-:W-:Y:S05]  /*ce20*/  CALL.REL.NOINC `($__internal_42_$__cuda_sm70_shflsync_down) ;  /* 0x0000022000007944 */ /* 0x005fea0003c00000 */
[----:B-1----:R-:W-:Y:S01]  /*ce30*/  @!P0 FFMA.FTZ R87, R88, R86, R87 ;  /* 0x0000005658578223 */ /* 0x002fe20000010057 */
[----:B------:R-:W-:Y:S01]  /*ce40*/  HFMA2.MMA R86, -RZ, RZ, 0, 0 ;  /* 0x00000000ff567435 */ /* 0x000fe200000001ff */
[----:B------:R-:W-:Y:S01]  /*ce50*/  @!P0 FMUL.FTZ R88, R89, R88 ;  /* 0x0000005859588220 */ /* 0x000fe20000410000 */
[----:B------:R-:W-:-:S03]  /*ce60*/  MOV R85, 0xce90 ;  /* 0x0000ce9000557802 */ /* 0x000fc60000000f00 */
[----:B------:R-:W-:Y:S02]  /*ce70*/  IMAD.MOV.U32 R84, RZ, RZ, R88 ;  /* 0x000000ffff547224 */ /* 0x000fe400078e0058 */
[----:B0-2---:R-:W-:Y:S05]  /*ce80*/  CALL.REL.NOINC `($__internal_43_$__cuda_sm70_shflsync_idx_p) ;  /* 0x0000024000007944 */ /* 0x005fea0003c00000 */
[----:B-1----:R-:W-:Y:S01]  /*ce90*/  MOV R89, R86 ;  /* 0x0000005600597202 */ /* 0x002fe20000000f00 */
[----:B------:R-:W-:Y:S01]  /*cea0*/  HFMA2.MMA R86, -RZ, RZ, 0, 0 ;  /* 0x00000000ff567435 */ /* 0x000fe200000001ff */
[----:B------:R-:W-:Y:S01]  /*ceb0*/  IMAD.MOV.U32 R84, RZ, RZ, R87 ;  /* 0x000000ffff547224 */ /* 0x000fe200078e0057 */
[----:B------:R-:W-:-:S04]  /*cec0*/  MOV R85, 0xcee0 ;  /* 0x0000cee000557802 */ /* 0x000fc80000000f00 */
[----:B0-2---:R-:W-:Y:S05]  /*ced0*/  CALL.REL.NOINC `($__internal_43_$__cuda_sm70_shflsync_idx_p) ;  /* 0x000001f000007944 */ /* 0x005fea0003c00000 */
[----:B-1----:R-:W-:Y:S01]  /*cee0*/  IMAD.MOV.U32 R156, RZ, RZ, R86 ;  /* 0x000000ffff9c7224 */ /* 0x002fe200078e0056 */
[----:B------:R-:W-:Y:S01]  /*cef0*/  MOV R85, R88 ;  /* 0x0000005800557202 */ /* 0x000fe20000000f00 */
[----:B------:R-:W-:Y:S01]  /*cf00*/  IMAD.MOV.U32 R86, RZ, RZ, 0x1 ;  /* 0x00000001ff567424 */ /* 0x000fe200078e00ff */
[----:B------:R-:W-:Y:S02]  /*cf10*/  MOV R84, 0xcf30 ;  /* 0x0000cf3000547802 */ /* 0x000fe40000000f00 */
[----:B0-2---:R-:W-:Y:S05]  /*cf20*/  CALL.REL.NOINC `($__internal_42_$__cuda_sm70_shflsync_down) ;  /* 0x0000012000007944 */ /* 0x005fea0003c00000 */
[----:B-1----:R-:W-:Y:S01]  /*cf30*/  MOV R159, R86 ;  /* 0x00000056009f7202 */ /* 0x002fe20000000f00 */
[----:B------:R-:W-:Y:S01]  /*cf40*/  HFMA2.MMA R86, -RZ, RZ, 0, 5.9604644775390625e-08 ;  /* 0x00000001ff567435 */ /* 0x000fe200000001ff */
[----:B------:R-:W-:Y:S01]  /*cf50*/  IMAD.MOV.U32 R85, RZ, RZ, R87 ;  /* 0x000000ffff557224 */ /* 0x000fe200078e0057 */
[----:B------:R-:W-:-:S04]  /*cf60*/  MOV R84, 0xcf80 ;  /* 0x0000cf8000547802 */ /* 0x000fc80000000f00 */
[----:B0-2---:R-:W-:Y:S05]  /*cf70*/  CALL.REL.NOINC `($__internal_42_$__cuda_sm70_shflsync_down) ;  /* 0x000000d000007944 */ /* 0x005fea0003c00000 */
[----:B-1----:R-:W-:Y:S01]  /*cf80*/  IMAD.MOV.U32 R88, RZ, RZ, R86 ;  /* 0x000000ffff587224 */ /* 0x002fe200078e0056 */
[----:B------:R-:W-:Y:S01]  /*cf90*/  HFMA2.MMA R86, -RZ, RZ, 0, 0 ;  /* 0x00000000ff567435 */ /* 0x000fe200000001ff */
[----:B------:R-:W-:Y:S01]  /*cfa0*/  MOV R87, R159 ;  /* 0x0000009f00577202 */ /* 0x000fe20000000f00 */
[----:B------:R-:W-:Y:S01]  /*cfb0*/  IMAD.MOV.U32 R84, RZ, RZ, R82 ;  /* 0x000000ffff547224 */ /* 0x000fe200078e0052 */
[----:B------:R-:W-:-:S03]  /*cfc0*/  MOV R85, 0xcfe0 ;  /* 0x0000cfe000557802 */ /* 0x000fc60000000f00 */
[----:B0-2---:R-:W-:Y:S05]  /*cfd0*/  CALL.REL.NOINC `($__internal_43_$__cuda_sm70_shflsync_idx_p) ;  /* 0x000000f000007944 */ /* 0x005fea0003c00000 */
[----:B-1----:R-:W-:Y:S01]  /*cfe0*/  IMAD.MOV.U32 R159, RZ, RZ, R86 ;  /* 0x000000ffff9f7224 */ /* 0x002fe200078e0056 */
[----:B------:R-:W-:Y:S01]  /*cff0*/  MOV R84, R83 ;  /* 0x0000005300547202 */ /* 0x000fe20000000f00 */
[----:B------:R-:W-:Y:S01]  /*d000*/  IMAD.MOV.U32 R86, RZ, RZ, RZ ;  /* 0x000000ffff567224 */ /* 0x000fe200078e00ff */
[----:B------:R-:W-:-:S02]  /*d010*/  MOV R85, 0xd030 ;  /* 0x0000d03000557802 */ /* 0x000fc40000000f00 */
[----:B0-2---:R-:W-:Y:S05]  /*d020*/  CALL.REL.NOINC `($__internal_43_$__cuda_sm70_shflsync_idx_p) ;  /* 0x000000a000007944 */ /* 0x005fea0003c00000 */
[----:B-1----:R-:W-:Y:S01]  /*d030*/  MOV R85, R86 ;  /* 0x0000005600557202 */ /* 0x002fe20000000f00 */
[----:B0-2---:R-:W-:Y:S05]  /*d040*/  BRA `(.L_x_1141) ;  /* 0xffffa59000007947 */ /* 0x005fea000383ffff */
        .weak           $__internal_42_$__cuda_sm70_shflsync_down
        .type           $__internal_42_$__cuda_sm70_shflsync_down,@function
        .size           $__internal_42_$__cuda_sm70_shflsync_down,($__internal_43_$__cuda_sm70_shflsync_idx_p - $__internal_42_$__cuda_sm70_shflsync_down)
$__internal_42_$__cuda_sm70_shflsync_down:
[----:B------:R-:W-:Y:S01]  /*d050*/  HFMA2.MMA R94, -RZ, RZ, 0, 1.847743988037109375e-06 ;  /* 0x0000001fff5e7435 */ /* 0x000fe200000001ff */
[----:B------:R-:W-:-:S04]  /*d060*/  IMAD.MOV.U32 R95, RZ, RZ, -0x1 ;  /* 0xffffffffff5f7424 */ /* 0x000fc800078e00ff */
[----:B------:R-:W-:Y:S04]  /*d070*/  WARPSYNC R95 ;  /* 0x0000005f00007348 */ /* 0x000fe80003800000 */
[----:B------:R0:W1:Y:S04]  /*d080*/  SHFL.DOWN PT, R86, R85, R86, R94 ;  /* 0x0800005655567389 */ /* 0x00006800000e005e */
[----:B0-----:R-:W0:Y:S01]  /*d090*/  S2R R95, SR_TID.X ;  /* 0x00000000005f7919 */ /* 0x001e220000002100 */
[----:B------:R-:W-:-:S03]  /*d0a0*/  IMAD.MOV.U32 R85, RZ, RZ, 0x0 ;  /* 0x00000000ff557424 */ /* 0x000fc600078e00ff */
[----:B------:R-:W2:Y:S01]  /*d0b0*/  S2R R94, SR_LANEID ;  /* 0x00000000005e7919 */ /* 0x000ea20000000000 */
[----:B------:R-:W-:Y:S05]  /*d0c0*/  RET.REL.NODEC R84 `(_Z25selective_scan_bwd_kernelI32Selective_Scan_bwd_kernel_traitsILi128ELi16ELb0ELb1ELb1ELb1ELb0EN3c108BFloat16EfEEv12SSMParamsBwd) ;  /* 0xffff2f3054007950 */ /* 0x000fea0003c3ffff */
        .weak           $__internal_43_$__cuda_sm70_shflsync_idx_p
        .type           $__internal_43_$__cuda_sm70_shflsync_idx_p,@function
        .size           $__internal_43_$__cuda_sm70_shflsync_idx_p,($__internal_44_$__cuda_sm70_shflsync_up - $__internal_43_$__cuda_sm70_shflsync_idx_p)
$__internal_43_$__cuda_sm70_shflsync_idx_p:
[----:B------:R-:W-:Y:S01]  /*d0d0*/  MOV R95, 0xffffffff ;  /* 0xffffffff005f7802 */ /* 0x000fe20000000f00 */
[----:B------:R-:W-:-:S03]  /*d0e0*/  IMAD.MOV.U32 R94, RZ, RZ, 0x1f ;  /* 0x0000001fff5e7424 */ /* 0x000fc600078e00ff */
[----:B------:R-:W-:Y:S04]  /*d0f0*/  WARPSYNC R95 ;  /* 0x0000005f00007348 */ /* 0x000fe80003800000 */
[----:B------:R0:W1:Y:S04]  /*d100*/  SHFL.IDX PT, R86, R84, R86, R94 ;  /* 0x0000005654567389 */ /* 0x00006800000e005e */
[----:B0-----:R-:W0:Y:S01]  /*d110*/  S2R R95, SR_TID.X ;  /* 0x00000000005f7919 */ /* 0x001e220000002100 */
[----:B------:R-:W-:Y:S01]  /*d120*/  MOV R84, R85 ;  /* 0x0000005500547202 */ /* 0x000fe20000000f00 */
[----:B------:R-:W-:-:S02]  /*d130*/  IMAD.MOV.U32 R85, RZ, RZ, 0x0 ;  /* 0x00000000ff557424 */ /* 0x000fc400078e00ff */
[----:B------:R-:W2:Y:S02]  /*d140*/  S2R R94, SR_LANEID ;  /* 0x00000000005e7919 */ /* 0x000ea40000000000 */
[----:B------:R-:W-:Y:S05]  /*d150*/  RET.REL.NODEC R84 `(_Z25selective_scan_bwd_kernelI32Selective_Scan_bwd_kernel_traitsILi128ELi16ELb0ELb1ELb1ELb1ELb0EN3c108BFloat16EfEEv12SSMParamsBwd) ;  /* 0xffff2ea054007950 */ /* 0x000fea0003c3ffff */
        .weak           $__internal_44_$__cuda_sm70_shflsync_up
        .type           $__internal_44_$__cuda_sm70_shflsync_up,@function
        .size           $__internal_44_$__cuda_sm70_shflsync_up,(.L_x_8856 - $__internal_44_$__cuda_sm70_shflsync_up)
$__internal_44_$__cuda_sm70_shflsync_up:
[----:B------:R-:W-:Y:S01]  /*d160*/  MOV R95, 0xffffffff ;  /* 0xffffffff005f7802 */ /* 0x000fe20000000f00 */
[----:B------:R-:W-:-:S03]  /*d170*/  IMAD.MOV.U32 R94, RZ, RZ, RZ ;  /* 0x000000ffff5e7224 */ /* 0x000fc600078e00ff */
[----:B------:R-:W-:Y:S04]  /*d180*/  WARPSYNC R95 ;  /* 0x0000005f00007348 */ /* 0x000fe80003800000 */
[----:B------:R0:W1:Y:S04]  /*d190*/  SHFL.UP PT, R86, R85, R86, R94 ;  /* 0x0400005655567389 */ /* 0x00006800000e005e */
[----:B0-----:R-:W0:Y:S01]  /*d1a0*/  S2R R95, SR_TID.X ;  /* 0x00000000005f7919 */ /* 0x001e220000002100 */
[----:B------:R-:W-:-:S03]  /*d1b0*/  HFMA2.MMA R85, -RZ, RZ, 0, 0 ;  /* 0x00000000ff557435 */ /* 0x000fc600000001ff */
[----:B------:R-:W2:Y:S03]  /*d1c0*/  S2R R94, SR_LANEID ;  /* 0x00000000005e7919 */ /* 0x000ea60000000000 */
[----:B------:R-:W-:Y:S05]  /*d1d0*/  RET.REL.NODEC R84 `(_Z25selective_scan_bwd_kernelI32Selective_Scan_bwd_kernel_traitsILi128ELi16ELb0ELb1ELb1ELb1ELb0EN3c108BFloat16EfEEv12SSMParamsBwd) ;  /* 0xffff2e2054007950 */ /* 0x000fea0003c3ffff */
.L_x_1142:
        /* <DEDUP_REMOVED lines=10> */
.L_x_8856:


//--------------------- .text._Z25selective_scan_bwd_kernelI32Selective_Scan_bwd_kernel_traitsILi128ELi16ELb0ELb1ELb1ELb1ELb1EN3c108BFloat16EfEEv12SSMParamsBwd --------------------------
	.section	.text._Z25selective_scan_bwd_kernelI32Selective_Scan_bwd_kernel_traitsILi128ELi16ELb0ELb1ELb1ELb1ELb1EN3c108BFloat16EfEEv12SSMParamsBwd,"ax",@progbits
	.sectioninfo	@"SHI_REGISTERS=168"
	.align	128
        .global         _Z25selective_scan_bwd_kernelI32Selective_Scan_bwd_kernel_traitsILi128ELi16ELb0ELb1ELb1ELb1ELb1EN3c108BFloat16EfEEv12SSMParamsBwd
        .type           _Z25selective_scan_bwd_kernelI32Selective_Scan_bwd_kernel_traitsILi128ELi16ELb0ELb1ELb1ELb1ELb1EN3c108BFloat16EfEEv12SSMParamsBwd,@function
        .size           _Z25selective_scan_bwd_kernelI32Selective_Scan_bwd_kernel_traitsILi128ELi16ELb0ELb1ELb1ELb1ELb1EN3c108BFloat16EfEEv12SSMParamsBwd,(.L_x_8859 - _Z25selective_scan_bwd_kernelI32Selective_Scan_bwd_kernel_traitsILi128ELi16ELb0ELb1ELb1ELb1ELb1EN3c108BFloat16EfEEv12SSMParamsBwd)
        .other          _Z25selective_scan_bwd_kernelI32Selective_Scan_bwd_kernel_traitsILi128ELi16ELb0ELb1ELb1ELb1ELb1EN3c108BFloat16EfEEv12SSMParamsBwd,@"STO_CUDA_ENTRY STV_DEFAULT"
_Z25selective_scan_bwd_kernelI32Selective_Scan_bwd_kernel_traitsILi128ELi16ELb0ELb1ELb1ELb1ELb1EN3c108BFloat16EfEEv12SSMParamsBwd:
.text._Z25selective_scan_bwd_kernelI32Selective_Scan_bwd_kernel_traitsILi128ELi16ELb0ELb1ELb1ELb1ELb1EN3c108BFloat16EfEEv12SSMParamsBwd:
        /* <DEDUP_REMOVED lines=177> */
[----:B------:R-:W-:Y:S01]  /*0b10*/  UMOV UR6, URZ ;  /* 0x0000003f00067c82 */ /* 0x000fe20008000000 */
[----:B---3--:R-:W-:Y:S02]  /*0b20*/  SHF.L.U32 R0, R95, 0x4, RZ ;  /* 0x000000045f007819 */ /* 0x008fe400000006ff */
[----:B-1----:R-:W-:Y:S02]  /*0b30*/  SHF.R.S32.HI R2, RZ, 0x1f, R95 ;  /* 0x0000001fff027819 */ /* 0x002fe4000001145f */
[----:B------:R-:W-:-:S02]  /*0b40*/  LOP3.LUT R0, R0, 0xfffffe00, RZ, 0xc0, !PT ;  /* 0xfffffe0000007812 */ /* 0x000fc400078ec0ff */
[----:B------:R-:W-:Y:S02]  /*0b50*/  LEA.HI R2, R2, R95, RZ, 0x5 ;  /* 0x0000005f02027211 */ /* 0x000fe400078f28ff */
[----:B------:R-:W-:Y:S02]  /*0b60*/  LOP3.LUT R78, R0, 0x1f, R95, 0xf8, !PT ;  /* 0x0000001f004e7812 */ /* 0x000fe400078ef85f */
[----:B------:R-:W-:Y:S02]  /*0b70*/  SHF.R.S32.HI R0, RZ, 0x5, R2 ;  /* 0x00000005ff007819 */ /* 0x000fe40000011402 */
[----:B------:R-:W-:Y:S02]  /*0b80*/  SHF.R.S32.HI R79, RZ, 0x1f, R78 ;  /* 0x0000001fff4f7819 */ /* 0x000fe4000001144e */
        /* <DEDUP_REMOVED lines=14> */
[----:B----4-:R-:W-:Y:S02]  /*0c70*/  LOP3.LUT R136, R78, 0x1e0, RZ, 0xfc, !PT ;  /* 0x000001e04e887812 */ /* 0x010fe400078efcff */
.L_x_1234:
        /* <DEDUP_REMOVED lines=13> */
[----:B------:R-:W-:Y:S02]  /*0d50*/  ISETP.GE.AND P2, PT, R78, UR7, PT ;  /* 0x000000074e007c0c */ /* 0x000fe4000bf46270 */
[----:B------:R-:W-:Y:S02]  /*0d60*/  ISETP.GE.AND P1, PT, R93, UR7, PT ;  /* 0x000000075d007c0c */ /* 0x000fe4000bf26270 */
[----:B------:R-:W-:Y:S02]  /*0d70*/  ISETP.GE.AND P0, PT, R92, UR7, PT ;  /* 0x000000075c007c0c */ /* 0x000fe4000bf06270 */
[----:B------:R-:W-:-:S02]  /*0d80*/  ISETP.GE.AND P4, PT, R91, UR7, PT ;  /* 0x000000075b007c0c */ /* 0x000fc4000bf86270 */
[----:B------:R-:W-:Y:S02]  /*0d90*/  ISETP.GE.AND P6, PT, R90, UR7, PT ;  /* 0x000000075a007c0c */ /* 0x000fe4000bfc6270 */
[----:B------:R-:W-:Y:S02]  /*0da0*/  ISETP.GE.AND P5, PT, R89, UR7, PT ;  /* 0x0000000759007c0c */ /* 0x000fe4000bfa6270 */
[----:B------:R-:W-:Y:S01]  /*0db0*/  ISETP.GE.AND P3, PT, R88, UR7, PT ;  /* 0x0000000758007c0c */ /* 0x000fe2000bf66270 */
[----:B------:R1:W3:Y:S01]  /*0dc0*/  @!P2 LDG.E.U16 R0, [R2.64] ;  /* 0x000000280200a981 */ /* 0x0002e2000c1e1500 */
[----:B------:R-:W-:Y:S02]  /*0dd0*/  ISETP.GE.AND P2, PT, R77, UR7, PT ;  /* 0x000000074d007c0c */ /* 0x000fe4000bf46270 */
[----:B------:R-:W-:Y:S01]  /*0de0*/  PRMT R9, RZ, 0x7610, R9 ;  /* 0x00007610ff097816 */ /* 0x000fe20000000009 */
[----:B------:R1:W4:Y:S01]  /*0df0*/  @!P1 LDG.E.U16 R5, [R2.64+0x40] ;  /* 0x0000402802059981 */ /* 0x000322000c1e1500 */
[----:B------:R-:W-:-:S02]  /*0e00*/  ISETP.GE.AND P1, PT, R76, UR7, PT ;  /* 0x000000074c007c0c */ /* 0x000fc4000bf26270 */
[----:B------:R-:W-:Y:S01]  /*0e10*/  PRMT R8, RZ, 0x7610, R8 ;  /* 0x00007610ff087816 */ /* 0x000fe20000000008 */
[----:B------:R1:W5:Y:S01]  /*0e20*/  @!P0 LDG.E.U16 R4, [R2.64+0x80] ;  /* 0x0000802802048981 */ /* 0x000362000c1e1500 */
[----:B------:R-:W-:Y:S02]  /*0e30*/  PRMT R11, RZ, 0x7610, R11 ;  /* 0x00007610ff0b7816 */ /* 0x000fe4000000000b */
[----:B------:R-:W-:Y:S01]  /*0e40*/  PRMT R10, RZ, 0x7610, R10 ;  /* 0x00007610ff0a7816 */ /* 0x000fe2000000000a */
[----:B--2---:R1:W2:Y:S01]  /*0e50*/  @!P4 LDG.E.U16 R7, [R2.64+0xc0] ;  /* 0x0000c0280207c981 */ /* 0x0042a2000c1e1500 */
[----:B------:R-:W-:Y:S02]  /*0e60*/  ISETP.GE.AND P0, PT, R75, UR7, PT ;  /* 0x000000074b007c0c */ /* 0x000fe4000bf06270 */
[----:B------:R-:W-:Y:S01]  /*0e70*/  ISETP.GE.AND P4, PT, R132, UR7, PT ;  /* 0x0000000784007c0c */ /* 0x000fe2000bf86270 */
[----:B------:R1:W2:Y:S01]  /*0e80*/  @!P6 LDG.E.U16 R6, [R2.64+0x100] ;  /* 0x000100280206e981 */ /* 0x0002a2000c1e1500 */
[----:B------:R-:W-:-:S02]  /*0e90*/  ISETP.GE.AND P6, PT, R133, UR7, PT ;  /* 0x0000000785007c0c */ /* 0x000fc4000bfc6270 */
[----:B------:R-:W-:Y:S01]  /*0ea0*/  PRMT R13, RZ, 0x7610, R13 ;  /* 0x00007610ff0d7816 */ /* 0x000fe2000000000d */
[----:B------:R1:W2:Y:S01]  /*0eb0*/  @!P5 LDG.E.U16 R9, [R2.64+0x140] ;  /* 0x000140280209d981 */ /* 0x0002a2000c1e1500 */
[----:B------:R-:W-:Y:S02]  /*0ec0*/  ISETP.GE.AND P5, PT, R139, UR7, PT ;  /* 0x000000078b007c0c */ /* 0x000fe4000bfa6270 */
[----:B------:R-:W-:Y:S01]  /*0ed0*/  PRMT R12, RZ, 0x7610, R12 ;  /* 0x00007610ff0c7816 */ /* 0x000fe2000000000c */
[----:B------:R1:W2:Y:S01]  /*0ee0*/  @!P3 LDG.E.U16 R8, [R2.64+0x180] ;  /* 0x000180280208b981 */ /* 0x0002a2000c1e1500 */
[----:B------:R-:W-:-:S03]  /*0ef0*/  ISETP.GE.AND P3, PT, R138, UR7, PT ;  /* 0x000000078a007c0c */ /* 0x000fc6000bf66270 */
[----:B------:R1:W2:Y:S01]  /*0f00*/  @!P2 LDG.E.U16 R11, [R2.64+0x1c0] ;  /* 0x0001c028020ba981 */ /* 0x0002a2000c1e1500 */
[----:B------:R-:W-:-:S03]  /*0f10*/  ISETP.GE.AND P2, PT, R137, UR7, PT ;  /* 0x0000000789007c0c */ /* 0x000fc6000bf46270 */
[----:B------:R1:W2:Y:S01]  /*0f20*/  @!P1 LDG.E.U16 R10, [R2.64+0x200] ;  /* 0x00020028020a9981 */ /* 0x0002a2000c1e1500 */
[----:B------:R-:W-:Y:S02]  /*0f30*/  ISETP.GE.AND P1, PT, R136, UR7, PT ;  /* 0x0000000788007c0c */ /* 0x000fe4000bf26270 */
[----:B------:R-:W-:Y:S01]  /*0f40*/  PRMT R15, RZ, 0x7610, R15 ;  /* 0x00007610ff0f7816 */ /* 0x000fe2000000000f */
[----:B------:R1:W2:Y:S01]  /*0f50*/  @!P0 LDG.E.U16 R13, [R2.64+0x240] ;  /* 0x00024028020d8981 */ /* 0x0002a2000c1e1500 */
[----:B------:R-:W-:Y:S02]  /*0f60*/  PRMT R14, RZ, 0x7610, R14 ;  /* 0x00007610ff0e7816 */ /* 0x000fe4000000000e */
[----:B------:R-:W-:Y:S01]  /*0f70*/  PRMT R17, RZ, 0x7610, R17 ;  /* 0x00007610ff117816 */ /* 0x000fe20000000011 */
[----:B------:R1:W2:Y:S01]  /*0f80*/  @!P4 LDG.E.U16 R12, [R2.64+0x280] ;  /* 0x00028028020cc981 */ /* 0x0002a2000c1e1500 */
[----:B------:R-:W-:Y:S02]  /*0f90*/  PRMT R16, RZ, 0x7610, R16 ;  /* 0x00007610ff107816 */ /* 0x000fe40000000010 */
[----:B------:R-:W-:Y:S01]  /*0fa0*/  PRMT R19, RZ, 0x7610, R19 ;  /* 0x00007610ff137816 */ /* 0x000fe20000000013 */
[----:B------:R1:W2:Y:S04]  /*0fb0*/  @!P6 LDG.E.U16 R15, [R2.64+0x2c0] ;  /* 0x0002c028020fe981 */ /* 0x0002a8000c1e1500 */
[----:B------:R1:W2:Y:S04]  /*0fc0*/  @!P5 LDG.E.U16 R14, [R2.64+0x300] ;  /* 0x00030028020ed981 */ /* 0x0002a8000c1e1500 */
[----:B------:R1:W2:Y:S04]  /*0fd0*/  @!P3 LDG.E.U16 R17, [R2.64+0x340] ;  /* 0x000340280211b981 */ /* 0x0002a8000c1e1500 */
[----:B------:R1:W2:Y:S04]  /*0fe0*/  @!P2 LDG.E.U16 R16, [R2.64+0x380] ;  /* 0x000380280210a981 */ /* 0x0002a8000c1e1500 */
[----:B------:R1:W2:Y:S01]  /*0ff0*/  @!P1 LDG.E.U16 R19, [R2.64+0x3c0] ;  /* 0x0003c02802139981 */ /* 0x0002a2000c1e1500 */
[----:B------:R-:W-:-:S05]  /*1000*/  IMAD.SHL.U32 R74, R95, 0x10, RZ ;  /* 0x000000105f4a7824 */ /* 0x000fca00078e00ff */
        /* <DEDUP_REMOVED lines=11> */
[C---:B-1----:R-:W-:Y:S02]  /*10c0*/  IADD3 R3, R18.reuse, 0xe0, RZ ;  /* 0x000000e012037810 */ /* 0x042fe40007ffe0ff */
        /* <DEDUP_REMOVED lines=36> */
[----:B------:R-:W-:Y:S01]  /*1310*/  SHF.L.U32 R58, R47, 0x1, RZ ;  /* 0x000000012f3a7819 */ /* 0x000fe200000006ff */
[C---:B------:R-:W-:Y:S01]  /*1320*/  IMAD.SHL.U32 R38, R78.reuse, 0x2, RZ ;  /* 0x000000024e267824 */ /* 0x040fe200078e00ff */
[----:B------:R-:W-:-:S04]  /*1330*/  SHF.L.U64.HI R36, R78, 0x1, R79 ;  /* 0x000000014e247819 */ /* 0x000fc8000001024f */
[----:B------:R-:W-:-:S04]  /*1340*/  IADD3 R142, P0, R38, UR18, RZ ;  /* 0x00000012268e7c10 */ /* 0x000fc8000ff1e0ff */
[----:B------:R-:W-:Y:S02]  /*1350*/  IADD3.X R143, R36, UR19, RZ, P0, !PT ;  /* 0x00000013248f7c10 */ /* 0x000fe400087fe4ff */
[----:B------:R-:W-:Y:S02]  /*1360*/  ISETP.GE.AND P0, PT, R93, UR7, PT ;  /* 0x000000075d007c0c */ /* 0x000fe4000bf06270 */
[----:B------:R-:W-:Y:S02]  /*1370*/  PRMT R33, RZ, 0x7610, R33 ;  /* 0x00007610ff217816 */ /* 0x000fe40000000021 */
[----:B------:R-:W-:Y:S02]  /*1380*/  PRMT R39, RZ, 0x7610, R39 ;  /* 0x00007610ff277816 */ /* 0x000fe40000000027 */
[----:B------:R-:W-:Y:S02]  /*1390*/  LEA R2, P1, R78, UR20, 0x1 ;  /* 0x000000144e027c11 */ /* 0x000fe4000f8208ff */
        /* <DEDUP_REMOVED lines=12> */
[----:B---3--:R1:W-:Y:S04]  /*1460*/  STS.U16 [R73], R0 ;  /* 0x0000000049007388 */ /* 0x0083e80000000400 */
[----:B----4-:R3:W-:Y:S04]  /*1470*/  STS.U16 [R72+0x40], R5 ;  /* 0x0000400548007388 */ /* 0x0107e80000000400 */
[----:B-----5:R-:W-:Y:S04]  /*1480*/  STS.U16 [R71+0x80], R4 ;  /* 0x0000800447007388 */ /* 0x020fe80000000400 */
[----:B--2---:R2:W-:Y:S04]  /*1490*/  STS.U16 [R70+0xc0], R7 ;  /* 0x0000c00746007388 */ /* 0x0045e80000000400 */
[----:B------:R-:W-:Y:S04]  /*14a0*/  STS.U16 [R69+0x100], R6 ;  /* 0x0001000645007388 */ /* 0x000fe80000000400 */
[----:B------:R4:W-:Y:S04]  /*14b0*/  STS.U16 [R68+0x140], R9 ;  /* 0x0001400944007388 */ /* 0x0009e80000000400 */
[----:B------:R-:W-:Y:S04]  /*14c0*/  STS.U16 [R67+0x180], R8 ;  /* 0x0001800843007388 */ /* 0x000fe80000000400 */
[----:B------:R5:W-:Y:S01]  /*14d0*/  STS.U16 [R66+0x1c0], R11 ;  /* 0x0001c00b42007388 */ /* 0x000be20000000400 */
[----:B-1----:R-:W-:-:S03]  /*14e0*/  IMAD R0, R94, 0x10, R74 ;  /* 0x000000105e007824 */ /* 0x002fc600078e024a */
[----:B------:R-:W-:Y:S04]  /*14f0*/  STS.U16 [R65+0x200], R10 ;  /* 0x0002000a41007388 */ /* 0x000fe80000000400 */
[----:B------:R1:W-:Y:S04]  /*1500*/  STS.U16 [R64+0x240], R13 ;  /* 0x0002400d40007388 */ /* 0x0003e80000000400 */
[----:B------:R-:W-:Y:S04]  /*1510*/  STS.U16 [R63+0x280], R12 ;  /* 0x0002800c3f007388 */ /* 0x000fe80000000400 */
[----:B------:R0:W-:Y:S04]  /*1520*/  STS.U16 [R62+0x2c0], R15 ;  /* 0x0002c00f3e007388 */ /* 0x0001e80000000400 */
[----:B------:R-:W-:Y:S01]  /*1530*/  STS.U16 [R61+0x300], R14 ;  /* 0x0003000e3d007388 */ /* 0x000fe20000000400 */
[----:B------:R-:W-:-:S03]  /*1540*/  IADD3 R3, R0, 0x1, RZ ;  /* 0x0000000100037810 */ /* 0x000fc60007ffe0ff */
[----:B------:R0:W-:Y:S01]  /*1550*/  STS.U16 [R60+0x340], R17 ;  /* 0x000340113c007388 */ /* 0x0001e20000000400 */
[----:B---3--:R-:W-:-:S03]  /*1560*/  IADD3 R5, R0, 0x2, RZ ;  /* 0x0000000200057810 */ /* 0x008fc60007ffe0ff */
[----:B------:R-:W-:Y:S01]  /*1570*/  STS.U16 [R59+0x380], R16 ;  /* 0x000380103b007388 */ /* 0x000fe20000000400 */
[C---:B--2---:R-:W-:Y:S02]  /*1580*/  IADD3 R7, R0.reuse, 0x3, RZ ;  /* 0x0000000300077810 */ /* 0x044fe40007ffe0ff */
[C---:B----4-:R-:W-:Y:S01]  /*1590*/  IADD3 R9, R0.reuse, 0x4, RZ ;  /* 0x0000000400097810 */ /* 0x050fe20007ffe0ff */
[----:B------:R2:W-:Y:S01]  /*15a0*/  STS.U16 [R58+0x3c0], R19 ;  /* 0x0003c0133a007388 */ /* 0x0005e20000000400 */
[C---:B-----5:R-:W-:Y:S02]  /*15b0*/  IADD3 R11, R0.reuse, 0x5, RZ ;  /* 0x00000005000b7810 */ /* 0x060fe40007ffe0ff */
[C---:B-1----:R-:W-:Y:S02]  /*15c0*/  IADD3 R13, R0.reuse, 0x6, RZ ;  /* 0x00000006000d7810 */ /* 0x042fe40007ffe0ff */
[C---:B0-----:R-:W-:Y:S02]  /*15d0*/  IADD3 R15, R0.reuse, 0x7, RZ ;  /* 0x00000007000f7810 */ /* 0x041fe40007ffe0ff */
[----:B------:R-:W-:-:S02]  /*15e0*/  IADD3 R17, R0, 0x8, RZ ;  /* 0x0000000800117810 */ /* 0x000fc40007ffe0ff */
[C---:B------:R-:W-:Y:S02]  /*15f0*/  IADD3 R21, R0.reuse, 0xa, RZ ;  /* 0x0000000a00157810 */ /* 0x040fe40007ffe0ff */
[C---:B--2---:R-:W-:Y:S02]  /*1600*/  IADD3 R19, R0.reuse, 0x9, RZ ;  /* 0x0000000900137810 */ /* 0x044fe40007ffe0ff */
[C---:B------:R-:W-:Y:S02]  /*1610*/  IADD3 R23, R0.reuse, 0xb, RZ ;  /* 0x0000000b00177810 */ /* 0x040fe40007ffe0ff */
[C---:B------:R-:W-:Y:S02]  /*1620*/  IADD3 R25, R0.reuse, 0xc, RZ ;  /* 0x0000000c00197810 */ /* 0x040fe40007ffe0ff */
[C---:B------:R-:W-:Y:S02]  /*1630*/  IADD3 R27, R0.reuse, 0xd, RZ ;  /* 0x0000000d001b7810 */ /* 0x040fe40007ffe0ff */
[----:B------:R-:W-:-:S02]  /*1640*/  IADD3 R29, R0, 0xe, RZ ;  /* 0x0000000e001d7810 */ /* 0x000fc40007ffe0ff */
[----:B------:R-:W-:Y:S02]  /*1650*/  IADD3 R31, R0, 0xf, RZ ;  /* 0x0000000f001f7810 */ /* 0x000fe40007ffe0ff */
[-C--:B------:R-:W-:Y:S02]  /*1660*/  LEA.HI.SX32 R118, R3, R0.reuse, 0x1b ;  /* 0x0000000003767211 */ /* 0x080fe400078fdaff */
[-C--:B------:R-:W-:Y:S02]  /*1670*/  LEA.HI.SX32 R5, R5, R0.reuse, 0x1b ;  /* 0x0000000005057211 */ /* 0x080fe400078fdaff */
        /* <DEDUP_REMOVED lines=13> */
[----:B------:R-:W-:Y:S01]  /*1750*/  LEA.HI.SX32 R0, R0, R0, 0x1b ;  /* 0x0000000000007211 */ /* 0x000fe200078fdaff */
[----:B------:R-:W-:Y:S01]  /*1760*/  IMAD.SHL.U32 R118, R118, 0x2, RZ ;  /* 0x0000000276767824 */ /* 0x000fe200078e00ff */
[----:B------:R-:W-:Y:S01]  /*1770*/  SHF.L.U32 R116, R7, 0x1, RZ ;  /* 0x0000000107747819 */ /* 0x000fe200000006ff */
        /* <DEDUP_REMOVED lines=11> */
[----:B------:R-:W-:-:S06]  /*1830*/  NOP ;  /* 0x0000000000007918 */ /* 0x000fcc0000000000 */
[----:B------:R-:W-:Y:S01]  /*1840*/  IMAD.SHL.U32 R53, R23, 0x2, RZ ;  /* 0x0000000217357824 */ /* 0x000fe200078e00ff */
[----:B------:R-:W0:Y:S01]  /*1850*/  LDS.U16 R152, [R57] ;  /* 0x0000000039987984 */ /* 0x000e220000000400 */
[----:B------:R-:W-:Y:S02]  /*1860*/  IMAD.SHL.U32 R51, R27, 0x2, RZ ;  /* 0x000000021b337824 */ /* 0x000fe400078e00ff */
[----:B------:R-:W-:Y:S01]  /*1870*/  IMAD.SHL.U32 R50, R29, 0x2, RZ ;  /* 0x000000021d327824 */ /* 0x000fe200078e00ff */
[----:B------:R-:W1:Y:S04]  /*1880*/  LDS.U16 R151, [R118+0x2] ;  /* 0x0000020076977984 */ /* 0x000e680000000400 */
        /* <DEDUP_REMOVED lines=15> */
[----:B------:R-:W-:-:S02]  /*1980*/  LEA.HI.X R3, R78, UR21, R79, 0x1, P1 ;  /* 0x000000154e037c11 */ /* 0x000fc400088f0c4f */
[----:B------:R-:W-:-:S03]  /*1990*/  ISETP.GE.AND P1, PT, R78, UR7, PT ;  /* 0x000000074e007c0c */ /* 0x000fc6000bf26270 */
[----:B------:R-:W2:Y:S01]  /*19a0*/  @!P0 LDG.E.U16 R33, [R142.64+0x40] ;  /* 0x000040288e218981 */ /* 0x000ea2000c1e1500 */
[----:B------:R-:W-:Y:S02]  /*19b0*/  ISETP.GE.AND P0, PT, R77, UR7, PT ;  /* 0x000000074d007c0c */ /* 0x000fe4000bf06270 */
[----:B------:R-:W-:Y:S01]  /*19c0*/  PRMT R12, RZ, 0x7610, R12 ;  /* 0x00007610ff0c7816 */ /* 0x000fe2000000000c */
[----:B------:R-:W3:Y:S01]  /*19d0*/  @!P3 LDG.E.U16 R35, [R142.64+0xc0] ;  /* 0x0000c0288e23b981 */ /* 0x000ee2000c1e1500 */
[----:B------:R-:W-:Y:S02]  /*19e0*/  PRMT R4, RZ, 0x7610, R4 ;  /* 0x00007610ff047816 */ /* 0x000fe40000000004 */
[----:B------:R-:W-:Y:S01]  /*19f0*/  PRMT R6, RZ, 0x7610, R6 ;  /* 0x00007610ff067816 */ /* 0x000fe20000000006 */
[----:B------:R-:W4:Y:S06]  /*1a00*/  @!P6 LDG.E.U16 R37, [R142.64+0x140] ;  /* 0x000140288e25e981 */ /* 0x000f2c000c1e1500 */
[----:B------:R-:W5:Y:S01]  /*1a10*/  @!P0 LDG.E.U16 R39, [R142.64+0x1c0] ;  /* 0x0001c0288e278981 */ /* 0x000f62000c1e1500 */
[----:B------:R-:W-:-:S02]  /*1a20*/  ISETP.GE.AND P0, PT, R76, UR7, PT ;  /* 0x000000074c007c0c */ /* 0x000fc4000bf06270 */
[----:B------:R-:W-:Y:S01]  /*1a30*/  PRMT R10, RZ, 0x7610, R10 ;  /* 0x00007610ff0a7816 */ /* 0x000fe2000000000a */
[----:B------:R-:W2:Y:S01]  /*1a40*/  @!P1 LDG.E.U16 R4, [R142.64] ;  /* 0x000000288e049981 */ /* 0x000ea2000c1e1500 */
[----:B------:R-:W-:Y:S02]  /*1a50*/  PRMT R8, RZ, 0x7610, R8 ;  /* 0x00007610ff087816 */ /* 0x000fe40000000008 */
[----:B------:R-:W-:Y:S01]  /*1a60*/  ISETP.GE.AND P1, PT, R132, UR7, PT ;  /* 0x0000000784007c0c */ /* 0x000fe2000bf26270 */
[----:B------:R-:W3:Y:S01]  /*1a70*/  @!P2 LDG.E.U16 R6, [R142.64+0x80] ;  /* 0x000080288e06a981 */ /* 0x000ee2000c1e1500 */
[----:B------:R-:W-:Y:S02]  /*1a80*/  ISETP.GE.AND P2, PT, R133, UR7, PT ;  /* 0x0000000785007c0c */ /* 0x000fe4000bf46270 */
[----:B------:R-:W-:Y:S01]  /*1a90*/  ISETP.GE.AND P3, PT, R139, UR7, PT ;  /* 0x000000078b007c0c */ /* 0x000fe2000bf66270 */
[----:B------:R-:W3:Y:S04]  /*1aa0*/  @!P4 LDG.E.U16 R10, [R142.64+0x180] ;  /* 0x000180288e0ac981 */ /* 0x000ee8000c1e1500 */
[----:B------:R-:W4:Y:S01]  /*1ab0*/  @!P0 LDG.E.U16 R12, [R142.64+0x200] ;  /* 0x000200288e0c8981 */ /* 0x000f22000c1e1500 */
[----:B------:R-:W-:-:S02]  /*1ac0*/  ISETP.GE.AND P0, PT, R75, UR7, PT ;  /* 0x000000074b007c0c */ /* 0x000fc4000bf06270 */
[----:B------:R-:W-:Y:S01]  /*1ad0*/  ISETP.GE.AND P4, PT, R138, UR7, PT ;  /* 0x000000078a007c0c */ /* 0x000fe2000bf86270 */
[----:B------:R-:W4:Y:S01]  /*1ae0*/  @!P5 LDG.E.U16 R8, [R142.64+0x100] ;  /* 0x000100288e08d981 */ /* 0x000f22000c1e1500 */
[----:B------:R-:W-:Y:S02]  /*1af0*/  ISETP.GE.AND P5, PT, R137, UR7, PT ;  /* 0x0000000789007c0c */ /* 0x000fe4000bfa6270 */
[----:B------:R-:W-:Y:S01]  /*1b00*/  ISETP.GE.AND P6, PT, R136, UR7, PT ;  /* 0x0000000788007c0c */ /* 0x000fe2000bfc6270 */
[----:B------:R-:W5:Y:S01]  /*1b10*/  @!P2 LDG.E.U16 R43, [R142.64+0x2c0] ;  /* 0x0002c0288e2ba981 */ /* 0x000f62000c1e1500 */
[----:B------:R-:W-:Y:S02]  /*1b20*/  PRMT R14, RZ, 0x7610, R14 ;  /* 0x00007610ff0e7816 */ /* 0x000fe4000000000e */
[----:B------:R-:W-:-:S03]  /*1b30*/  PRMT R16, RZ, 0x7610, R16 ;  /* 0x00007610ff107816 */ /* 0x000fc60000000010 */
[----:B------:R-:W5:Y:S04]  /*1b40*/  @!P0 LDG.E.U16 R41, [R142.64+0x240] ;  /* 0x000240288e298981 */ /* 0x000f68000c1e1500 */
        /* <DEDUP_REMOVED lines=23> */
[----:B------:R2:W-:Y:S04]  /*1cc0*/  STS.U16 [R72+0x40], R33 ;  /* 0x0000402148007388 */ /* 0x0005e80000000400 */
[----:B---3--:R-:W-:Y:S04]  /*1cd0*/  STS.U16 [R71+0x80], R6 ;  /* 0x0000800647007388 */ /* 0x008fe80000000400 */
[----:B------:R-:W-:Y:S04]  /*1ce0*/  STS.U16 [R70+0xc0], R35 ;  /* 0x0000c02346007388 */ /* 0x000fe80000000400 */
[----:B----4-:R-:W-:Y:S04]  /*1cf0*/  STS.U16 [R69+0x100], R8 ;  /* 0x0001000845007388 */ /* 0x010fe80000000400 */
        /* <DEDUP_REMOVED lines=12> */
[----:B------:R-:W3:Y:S04]  /*1dc0*/  LDS.U16 R10, [R57] ;  /* 0x00000000390a7984 */ /* 0x000ee80000000400 */
[----:B------:R-:W4:Y:S04]  /*1dd0*/  LDS.U16 R11, [R118+0x2] ;  /* 0x00000200760b7984 */ /* 0x000f280000000400 */
[----:B------:R-:W2:Y:S04]  /*1de0*/  LDS.U16 R12, [R117+0x4] ;  /* 0x00000400750c7984 */ /* 0x000ea80000000400 */
[----:B------:R-:W0:Y:S04]  /*1df0*/  LDS.U16 R13, [R116+0x6] ;  /* 0x00000600740d7984 */ /* 0x000e280000000400 */
[----:B------:R-:W0:Y:S04]  /*1e00*/  LDS.U16 R14, [R115+0x8] ;  /* 0x00000800730e7984 */ /* 0x000e280000000400 */
[----:B------:R-:W0:Y:S04]  /*1e10*/  LDS.U16 R15, [R114+0xa] ;  /* 0x00000a00720f7984 */ /* 0x000e280000000400 */
[----:B------:R-:W0:Y:S04]  /*1e20*/  LDS.U16 R16, [R113+0xc] ;  /* 0x00000c0071107984 */ /* 0x000e280000000400 */
        /* <DEDUP_REMOVED lines=13> */
[----:B------:R-:W-:Y:S02]  /*1f00*/  ISETP.GE.AND P1, PT, R91, UR7, PT ;  /* 0x000000075b007c0c */ /* 0x000fe4000bf26270 */
[----:B--2---:R-:W-:Y:S01]  /*1f10*/  PRMT R33, RZ, 0x7610, R33 ;  /* 0x00007610ff217816 */ /* 0x004fe20000000021 */
[----:B------:R-:W2:Y:S04]  /*1f20*/  @!P3 LDG.E.U16 R32, [R2.64+0x300] ;  /* 0x000300280220b981 */ /* 0x000ea8000c1e1500 */
[----:B------:R-:W2:Y:S04]  /*1f30*/  @!P4 LDG.E.U16 R31, [R2.64+0x340] ;  /* 0x00034028021fc981 */ /* 0x000ea8000c1e1500 */
[----:B------:R-:W2:Y:S01]  /*1f40*/  @!P0 LDG.E.U16 R22, [R2.64+0x80] ;  /* 0x0000802802168981 */ /* 0x000ea2000c1e1500 */
[----:B------:R-:W-:-:S03]  /*1f50*/  ISETP.GE.AND P0, PT, R90, UR7, PT ;  /* 0x000000075a007c0c */ /* 0x000fc6000bf06270 */
[----:B------:R-:W2:Y:S01]  /*1f60*/  @!P1 LDG.E.U16 R21, [R2.64+0xc0] ;  /* 0x0000c02802159981 */ /* 0x000ea2000c1e1500 */
[----:B------:R-:W-:-:S03]  /*1f70*/  ISETP.GE.AND P1, PT, R89, UR7, PT ;  /* 0x0000000759007c0c */ /* 0x000fc6000bf26270 */
[----:B------:R-:W2:Y:S04]  /*1f80*/  @!P5 LDG.E.U16 R34, [R2.64+0x380] ;  /* 0x000380280222d981 */ /* 0x000ea8000c1e1500 */
[----:B------:R-:W2:Y:S04]  /*1f90*/  @!P6 LDG.E.U16 R33, [R2.64+0x3c0] ;  /* 0x0003c0280221e981 */ /* 0x000ea8000c1e1500 */
[----:B------:R-:W2:Y:S01]  /*1fa0*/  @!P0 LDG.E.U16 R24, [R2.64+0x100] ;  /* 0x0001002802188981 */ /* 0x000ea2000c1e1500 */
[----:B------:R-:W-:-:S03]  /*1fb0*/  ISETP.GE.AND P0, PT, R88, UR7, PT ;  /* 0x0000000758007c0c */ /* 0x000fc6000bf06270 */
[----:B------:R-:W2:Y:S01]  /*1fc0*/  @!P1 LDG.E.U16 R23, [R2.64+0x140] ;  /* 0x0001402802179981 */ /* 0x000ea2000c1e1500 */
[----:B------:R-:W-:-:S09]  /*1fd0*/  ISETP.GE.AND P1, PT, R77, UR7, PT ;  /* 0x000000074d007c0c */ /* 0x000fd2000bf26270 */
[----:B------:R-:W2:Y:S01]  /*1fe0*/  @!P0 LDG.E.U16 R26, [R2.64+0x180] ;  /* 0x00018028021a8981 */ /* 0x000ea2000c1e1500 */
[----:B------:R-:W-:-:S03]  /*1ff0*/  ISETP.GE.AND P0, PT, R76, UR7, PT ;  /* 0x000000074c007c0c */ /* 0x000fc6000bf06270 */
[----:B------:R-:W2:Y:S01]  /*2000*/  @!P1 LDG.E.U16 R25, [R2.64+0x1c0] ;  /* 0x0001c02802199981 */ /* 0x000ea2000c1e1500 */
[----:B------:R-:W-:-:S09]  /*2010*/  ISETP.NE.AND P1, PT, R27, RZ, PT ;  /* 0x000000ff1b00720c */ /* 0x000fd20003f25270 */
[----:B------:R-:W2:Y:S01]  /*2020*/  @!P0 LDG.E.U16 R28, [R2.64+0x200] ;  /* 0x00020028021c8981 */ /* 0x000ea2000c1e1500 */
[----:B------:R-:W-:Y:S02]  /*2030*/  ISETP.NE.AND P0, PT, R29, RZ, PT ;  /* 0x000000ff1d00720c */ /* 0x000fe40003f05270 */
[----:B------:R-:W-:Y:S01]  /*2040*/  PRMT R27, RZ, 0x7610, R27 ;  /* 0x00007610ff1b7816 */ /* 0x000fe2000000001b */
[----:B------:R-:W2:Y:S01]  /*2050*/  @!P1 LDG.E.U16 R30, [R2.64+0x280] ;  /* 0x00028028021e9981 */ /* 0x000ea2000c1e1500 */
[----:B------:R-:W-:-:S06]  /*2060*/  PRMT R29, RZ, 0x7610, R29 ;  /* 0x00007610ff1d7816 */ /* 0x000fcc000000001d */
[----:B------:R-:W2:Y:S04]  /*2070*/  @!P2 LDG.E.U16 R29, [R2.64+0x2c0] ;  /* 0x0002c028021da981 */ /* 0x000ea8000c1e1500 */
[----:B------:R-:W2:Y:S04]  /*2080*/  @!P0 LDG.E.U16 R27, [R2.64+0x240] ;  /* 0x00024028021b8981 */ /* 0x000ea8000c1e1500 */
[----:B------:R1:W-:Y:S04]  /*2090*/  STL [R1+0xb8], R36 ;  /* 0x0000b82401007387 */ /* 0x0003e80000100800 */
[----:B------:R2:W-:Y:S04]  /*20a0*/  STL [R1+0xbc], R38 ;  /* 0x0000bc2601007387 */ /* 0x0005e80000100800 */
[----:B0-----:R0:W-:Y:S04]  /*20b0*/  STL [R1+0x68], R152 ;  /* 0x0000689801007387 */ /* 0x0011e80000100800 */
[----:B-1----:R0:W-:Y:S01]  /*20c0*/  STL [R1+0x64], R151 ;  /* 0x0000649701007387 */ /* 0x0021e20000100800 */
[----:B---3--:R-:W-:-:S03]  /*20d0*/  PRMT R10, RZ, 0x5410, R10 ;  /* 0x00005410ff0a7816 */ /* 0x008fc6000000000a */
[----:B------:R0:W-:Y:S04]  /*20e0*/  STL [R1+0x20], R150 ;  /* 0x0000209601007387 */ /* 0x0001e80000100800 */
[----:B------:R0:W-:Y:S04]  /*20f0*/  STL [R1+0x1c], R149 ;  /* 0x00001c9501007387 */ /* 0x0001e80000100800 */
[----:B------:R0:W-:Y:S04]  /*2100*/  STL [R1+0x18], R148 ;  /* 0x0000189401007387 */ /* 0x0001e80000100800 */
[----:B------:R0:W-:Y:S04]  /*2110*/  STL [R1+0x14], R147 ;  /* 0x0000149301007387 */ /* 0x0001e80000100800 */
[----:B------:R0:W-:Y:S01]  /*2120*/  STL [R1+0x10], R146 ;  /* 0x0000109201007387 */ /* 0x0001e20000100800 */
[----:B------:R-:W-:-:S03]  /*2130*/  FADD.FTZ R48, R10, UR5 ;  /* 0x000000050a307e21 */ /* 0x000fc60008010000 */
[----:B------:R0:W-:Y:S04]  /*2140*/  STL [R1+0xc], R145 ;  /* 0x00000c9101007387 */ /* 0x0001e80000100800 */
[----:B------:R0:W-:Y:S04]  /*2150*/  STL [R1+0x8], R144 ;  /* 0x0000089001007387 */ /* 0x0001e80000100800 */
[----:B------:R0:W-:Y:S04]  /*2160*/  STL [R1+0x4], R141 ;  /* 0x0000048d01007387 */ /* 0x0001e80000100800 */
[----:B------:R0:W-:Y:S01]  /*2170*/  STL [R1], R140 ;  /* 0x0000008c01007387 */ /* 0x0001e20000100800 */
[----:B------:R-:W-:-:S02]  /*2180*/  FSETP.GTU.FTZ.AND P2, PT, R48, 20, PT ;  /* 0x41a000003000780b */ /* 0x000fc40003f5c000 */
[----:B----4-:R-:W-:Y:S02]  /*2190*/  PRMT R11, RZ, 0x5410, R11 ;  /* 0x00005410ff0b7816 */ /* 0x010fe4000000000b */
[----:B------:R-:W-:Y:S02]  /*21a0*/  PRMT R12, RZ, 0x5410, R12 ;  /* 0x00005410ff0c7816 */ /* 0x000fe4000000000c */
[----:B------:R-:W-:Y:S02]  /*21b0*/  PRMT R13, RZ, 0x5410, R13 ;  /* 0x00005410ff0d7816 */ /* 0x000fe4000000000d */
        /* <DEDUP_REMOVED lines=8> */
[----:B------:R-:W-:Y:S02]  /*2240*/  FADD.FTZ R43, R15, UR5 ;  /* 0x000000050f2b7e21 */ /* 0x000fe40008010000 */
[----:B------:R-:W-:Y:S01]  /*2250*/  FADD.FTZ R42, R16, UR5 ;  /* 0x00000005102a7e21 */ /* 0x000fe20008010000 */
[----:B------:R-:W-:Y:S01]  /*2260*/  BSSY B0, `(.L_x_1144) ;  /* 0x0000039000007945 */ /* 0x000fe20003800000 */
[----:B------:R-:W-:Y:S01]  /*2270*/  FSETP.GTU.FTZ.AND P3, PT, R47, 20, PT ;  /* 0x41a000002f00780b */ /* 0x000fe20003f7c000 */
[----:B------:R-:W-:Y:S01]  /*2280*/  FADD.FTZ R41, R17, UR5 ;  /* 0x0000000511297e21 */ /* 0x000fe20008010000 */
[----:B------:R-:W-:-:S02]  /*2290*/  FSETP.GTU.FTZ.AND P4, PT, R46, 20, PT ;  /* 0x41a000002e00780b */ /* 0x000fc40003f9c000 */
[----:B------:R-:W-:Y:S02]  /*22a0*/  FSETP.GTU.FTZ.AND P5, PT, R45, 20, PT ;  /* 0x41a000002d00780b */ /* 0x000fe40003fbc000 */
[----:B------:R-:W-:Y:S02]  /*22b0*/  FSETP.GTU.FTZ.AND P6, PT, R44, 20, PT ;  /* 0x41a000002c00780b */ /* 0x000fe40003fdc000 */
[----:B------:R-:W-:Y:S02]  /*22c0*/  FSETP.GTU.FTZ.AND P0, PT, R43, 20, PT ;  /* 0x41a000002b00780b */ /* 0x000fe40003f1c000 */
[----:B------:R-:W-:Y:S01]  /*22d0*/  FSETP.GTU.FTZ.AND P1, PT, R42, 20, PT ;  /* 0x41a000002a00780b */ /* 0x000fe20003f3c000 */
[----:B-----5:R0:W-:Y:S04]  /*22e0*/  STS.U16 [R73], R20 ;  /* 0x0000001449007388 */ /* 0x0201e80000000400 */
[----:B------:R0:W-:Y:S04]  /*22f0*/  STS.U16 [R72+0x40], R19 ;  /* 0x0000401348007388 */ /* 0x0001e80000000400 */
        /* <DEDUP_REMOVED lines=16> */
[----:B------:R-:W-:Y:S01]  /*2400*/  FMUL.FTZ R48, R48, 1.4426950216293334961 ;  /* 0x3fb8aa3b30307820 */ /* 0x000fe20000410000 */
[----:B------:R-:W-:Y:S01]  /*2410*/  HFMA2.MMA R12, -RZ, RZ, 1.3056640625, -1.8671875 ;  /* 0x3d39bf78ff0c7435 */ /* 0x000fe200000001ff */
        /* <DEDUP_REMOVED lines=29> */
.L_x_1145:
[----:B------:R-:W-:Y:S05]  /*25f0*/  BSYNC B0 ;  /* 0x0000000000007941 */ /* 0x000fea0003800000 */
.L_x_1144:
        /* <DEDUP_REMOVED lines=36> */
.L_x_1147:
[----:B------:R-:W-:Y:S05]  /*2840*/  BSYNC B0 ;  /* 0x0000000000007941 */ /* 0x000fea0003800000 */
.L_x_1146:
        /* <DEDUP_REMOVED lines=36> */
.L_x_1149:
[----:B------:R-:W-:Y:S05]  /*2a90*/  BSYNC B0 ;  /* 0x0000000000007941 */ /* 0x000fea0003800000 */
.L_x_1148:
[----:B------:R-:W-:Y:S01]  /*2aa0*/  PRMT R8, RZ, 0x5410, R8 ;  /* 0x00005410ff087816 */ /* 0x000fe20000000008 */
[----:B------:R-:W-:Y:S01]  /*2ab0*/  BSSY B0, `(.L_x_1150) ;  /* 0x0000023000007945 */ /* 0x000fe20003800000 */
[----:B------:R-:W-:-:S03]  /*2ac0*/  FSETP.GTU.FTZ.AND P4, PT, R39, 20, PT ;  /* 0x41a000002700780b */ /* 0x000fc60003f9c000 */
[----:B------:R-:W-:Y:S01]  /*2ad0*/  FADD.FTZ R38, R8, UR5 ;  /* 0x0000000508267e21 */ /* 0x000fe20008010000 */
        /* <DEDUP_REMOVED lines=32> */
.L_x_1151:
[----:B------:R-:W-:Y:S05]  /*2ce0*/  BSYNC B0 ;  /* 0x0000000000007941 */ /* 0x000fea0003800000 */
.L_x_1150:
        /* <DEDUP_REMOVED lines=36> */
.L_x_1153:
[----:B------:R-:W-:Y:S05]  /*2f30*/  BSYNC B0 ;  /* 0x0000000000007941 */ /* 0x000fea0003800000 */
.L_x_1152:
        /* <DEDUP_REMOVED lines=36> */
.L_x_1155:
[----:B------:R-:W-:Y:S05]  /*3180*/  BSYNC B0 ;  /* 0x0000000000007941 */ /* 0x000fea0003800000 */
.L_x_1154:
        /* <DEDUP_REMOVED lines=36> */
.L_x_1157:
[----:B------:R-:W-:Y:S05]  /*33d0*/  BSYNC B0 ;  /* 0x0000000000007941 */ /* 0x000fea0003800000 */
.L_x_1156:
        /* <DEDUP_REMOVED lines=36> */
.L_x_1159:
[----:B------:R-:W-:Y:S05]  /*3620*/  BSYNC B0 ;  /* 0x0000000000007941 */ /* 0x000fea0003800000 */
.L_x_1158:
        /* <DEDUP_REMOVED lines=36> */
.L_x_1161:
[----:B------:R-:W-:Y:S05]  /*3870*/  BSYNC B0 ;  /* 0x0000000000007941 */ /* 0x000fea0003800000 */
.L_x_1160:
[----:B------:R-:W-:Y:S01]  /*3880*/  USHF.R.S32.HI UR28, URZ, 0x1f, UR27 ;  /* 0x0000001f3f1c7899 */ /* 0x000fe2000801141b */
[----:B------:R-:W-:Y:S01]  /*3890*/  BSSY B0, `(.L_x_1162) ;  /* 0x0000022000007945 */ /* 0x000fe20003800000 */
[----:B------:R-:W-:Y:S01]  /*38a0*/  FSETP.GTU.FTZ.AND P3, PT, R33, 20, PT ;  /* 0x41a000002100780b */ /* 0x000fe20003f7c000 */
[----:B------:R-:W-:Y:S07]  /*38b0*/  @P4 BRA `(.L_x_1163) ;  /* 0x000001f000004947 */ /* 0x000fee0003800000 */
        /* <DEDUP_REMOVED lines=31> */
.L_x_1163:
[----:B------:R-:W-:Y:S05]  /*3ab0*/  BSYNC B0 ;  /* 0x0000000000007941 */ /* 0x000fea0003800000 */
.L_x_1162:
        /* <DEDUP_REMOVED lines=33> */
.L_x_1165:
[----:B------:R-:W-:Y:S05]  /*3cd0*/  BSYNC B0 ;  /* 0x0000000000007941 */ /* 0x000fea0003800000 */
.L_x_1164:
        /* <DEDUP_REMOVED lines=33> */
.L_x_1167:
[----:B------:R-:W-:Y:S05]  /*3ef0*/  BSYNC B0 ;  /* 0x0000000000007941 */ /* 0x000fea0003800000 */
.L_x_1166:
        /* <DEDUP_REMOVED lines=33> */
.L_x_1169:
[----:B------:R-:W-:Y:S05]  /*4110*/  BSYNC B0 ;  /* 0x0000000000007941 */ /* 0x000fea0003800000 */
.L_x_1168:
        /* <DEDUP_REMOVED lines=33> */
.L_x_1171:
[----:B------:R-:W-:Y:S05]  /*4330*/  BSYNC B0 ;  /* 0x0000000000007941 */ /* 0x000fea0003800000 */
.L_x_1170:
        /* <DEDUP_REMOVED lines=33> */
.L_x_1173:
[----:B------:R-:W-:Y:S05]  /*4550*/  BSYNC B0 ;  /* 0x0000000000007941 */ /* 0x000fea0003800000 */
.L_x_1172:
        /* <DEDUP_REMOVED lines=33> */
.L_x_1175:
[----:B------:R-:W-:Y:S05]  /*4770*/  BSYNC B0 ;  /* 0x0000000000007941 */ /* 0x000fea0003800000 */
.L_x_1174:
[C---:B------:R-:W-:Y:S01]  /*4780*/  ISETP.GE.AND P0, PT, R78.reuse, UR7, PT ;  /* 0x000000074e007c0c */ /* 0x040fe2000bf06270 */
[----:B------:R-:W-:Y:S01]  /*4790*/  ULDC.64 UR34, c[0x0][0x1f0] ;  /* 0x00007c0000227ab9 */ /* 0x000fe20000000a00 */
[----:B------:R-:W-:Y:S01]  /*47a0*/  MOV R4, UR27 ;  /* 0x0000001b00047c02 */ /* 0x000fe20008000f00 */
[----:B------:R-:W-:Y:S01]  /*47b0*/  UIMAD.WIDE.U32 UR38, UR12, UR34, URZ ;  /* 0x000000220c2672a5 */ /* 0x000fe2000f8e003f */
[----:B------:R-:W-:Y:S01]  /*47c0*/  MOV R7, UR12 ;  /* 0x0000000c00077c02 */ /* 0x000fe20008000f00 */
[----:B------:R-:W-:Y:S01]  /*47d0*/  UIMAD UR34, UR13, UR34, URZ ;  /* 0x000000220d2272a4 */ /* 0x000fe2000f8e023f */
[----:B------:R-:W-:Y:S01]  /*47e0*/  IMAD.U32 R5, RZ, RZ, UR28 ;  /* 0x0000001cff057e24 */ /* 0x000fe2000f8e00ff */
[----:B------:R-:W-:Y:S01]  /*47f0*/  ULDC.64 UR8, c[0x0][0x200] ;  /* 0x0000800000087ab9 */ /* 0x000fe20000000a00 */
[----:B------:R-:W-:Y:S01]  /*4800*/  MOV R3, UR28 ;  /* 0x0000001c00037c02 */ /* 0x000fe20008000f00 */
[----:B------:R-:W-:Y:S01]  /*4810*/  UIMAD UR42, UR12, UR35, UR34 ;  /* 0x000000230c2a72a4 */ /* 0x000fe2000f8e0222 */
[----:B------:R-:W-:Y:S01]  /*4820*/  IMAD.U32 R2, RZ, RZ, UR27 ;  /* 0x0000001bff027e24 */ /* 0x000fe2000f8e00ff */
[----:B------:R-:W-:Y:S01]  /*4830*/  UIMAD UR29, UR13, UR8, URZ ;  /* 0x000000080d1d72a4 */ /* 0x000fe2000f8e023f */
[----:B------:R-:W-:Y:S01]  /*4840*/  IMAD.U32 R9, RZ, RZ, UR12 ;  /* 0x0000000cff097e24 */ /* 0x000fe2000f8e00ff */
[----:B------:R-:W-:Y:S01]  /*4850*/  UIMAD.WIDE.U32 UR36, UR12, UR8, URZ ;  /* 0x000000080c2472a5 */ /* 0x000fe2000f8e003f */
[----:B------:R-:W-:Y:S01]  /*4860*/  @!P0 IMAD.WIDE.U32 R4, R7, c[0x0][0x1f0], R4 ;  /* 0x00007c0007048a25 */ /* 0x000fe200078e0004 */
[----:B------:R-:W-:Y:S01]  /*4870*/  UIMAD UR46, UR12, UR9, UR29 ;  /* 0x000000090c2e72a4 */ /* 0x000fe2000f8e021d */
[----:B------:R-:W-:Y:S01]  /*4880*/  MOV R7, UR11 ;  /* 0x0000000b00077c02 */ /* 0x000fe20008000f00 */
[----:B------:R-:W-:Y:S01]  /*4890*/  ULDC.64 UR34, c[0x0][0x208] ;  /* 0x0000820000227ab9 */ /* 0x000fe20000000a00 */
[----:B------:R-:W-:Y:S01]  /*48a0*/  @!P0 IMAD.WIDE.U32 R2, R9, c[0x0][0x200], R2 ;  /* 0x0000800009028a25 */ /* 0x000fe200078e0002 */
[----:B------:R-:W-:Y:S01]  /*48b0*/  @!P0 IADD3 R5, R5, UR42, RZ ;  /* 0x0000002a05058c10 */ /* 0x000fe2000fffe0ff */
[----:B------:R-:W-:Y:S01]  /*48c0*/  ULDC.64 UR8, c[0x0][0x1f8] ;  /* 0x00007e0000087ab9 */ /* 0x000fe20000000a00 */
[----:B------:R-:W-:Y:S01]  /*48d0*/  LDS.U16 R107, [R57] ;  /* 0x00000000396b7984 */ /* 0x000fe20000000400 */
[----:B------:R-:W-:Y:S01]  /*48e0*/  ULDC UR29, c[0x0][0x174] ;  /* 0x00005d00001d7ab9 */ /* 0x000fe20000000800 */
[----:B------:R-:W-:Y:S01]  /*48f0*/  @!P0 IADD3 R3, R3, UR46, RZ ;  /* 0x0000002e03038c10 */ /* 0x000fe2000fffe0ff */
[----:B------:R-:W-:Y:S01]  /*4900*/  UIMAD UR43, UR10, UR8, URZ ;  /* 0x000000080a2b72a4 */ /* 0x000fe2000f8e023f */
[----:B------:R-:W-:Y:S01]  /*4910*/  @!P0 IMAD.WIDE.U32 R4, R7, c[0x0][0x1f8], R4 ;  /* 0x00007e0007048a25 */ /* 0x000fe200078e0004 */
[----:B------:R-:W-:Y:S01]  /*4920*/  UIADD3 UR29, UR6, -UR29, URZ ;  /* 0x8000001d061d7290 */ /* 0x000fe2000fffe03f */
[----:B------:R-:W-:Y:S01]  /*4930*/  LDS.U16 R106, [R118+0x2] ;  /* 0x00000200766a7984 */ /* 0x000fe20000000400 */
[----:B------:R-:W-:Y:S01]  /*4940*/  UIADD3 UR37, UR37, UR46, URZ ;  /* 0x0000002e25257290 */ /* 0x000fe2000fffe03f */
[----:B------:R-:W-:Y:S01]  /*4950*/  IMAD.U32 R9, RZ, RZ, UR11 ;  /* 0x0000000bff097e24 */ /* 0x000fe2000f8e00ff */
[----:B------:R-:W-:Y:S01]  /*4960*/  UIMAD UR43, UR11, UR9, UR43 ;  /* 0x000000090b2b72a4 */ /* 0x000fe2000f8e022b */
[C---:B------:R-:W-:Y:S01]  /*4970*/  @!P0 IADD3 R7, P1, R78.reuse, R4, RZ ;  /* 0x000000044e078210 */ /* 0x040fe20007f3e0ff */
[----:B------:R-:W-:Y:S01]  /*4980*/  UIMAD UR47, UR10, UR34, URZ ;  /* 0x000000220a2f72a4 */ /* 0x000fe2000f8e023f */
[----:B------:R-:W-:Y:S01]  /*4990*/  @!P0 IMAD.WIDE.U32 R2, R9, c[0x0][0x208], R2 ;  /* 0x0000820009028a25 */ /* 0x000fe200078e0002 */
[----:B------:R-:W-:Y:S01]  /*49a0*/  UIMAD UR29, UR29, -0x800, URZ ;  /* 0xfffff8001d1d78a4 */ /* 0x000fe2000f8e023f */
[----:B------:R-:W-:Y:S01]  /*49b0*/  LDS.U16 R105, [R117+0x4] ;  /* 0x0000040075697984 */ /* 0x000fe20000000400 */
[----:B------:R-:W-:Y:S01]  /*49c0*/  UIMAD.WIDE.U32 UR36, UR11, UR34, UR36 ;  /* 0x000000220b2472a5 */ /* 0x000fe2000f8e0024 */
[C---:B------:R-:W-:Y:S01]  /*49d0*/  @!P0 IADD3.X R12, R79.reuse, UR43, R5, P1, !PT ;  /* 0x0000002b4f0c8c10 */ /* 0x040fe20008ffe405 */
[----:B------:R-:W-:Y:S01]  /*49e0*/  UIADD3 UR39, UR39, UR42, URZ ;  /* 0x0000002a27277290 */ /* 0x000fe2000fffe03f */
[----:B------:R-:W-:Y:S01]  /*49f0*/  LDS.U16 R104, [R116+0x6] ;  /* 0x0000060074687984 */ /* 0x000fe20000000400 */
[----:B------:R-:W-:Y:S01]  /*4a00*/  UIMAD UR35, UR11, UR35, UR47 ;  /* 0x000000230b2372a4 */ /* 0x000fe2000f8e022f */
[C---:B------:R-:W-:Y:S01]  /*4a10*/  @!P0 IADD3 R5, P2, R78.reuse, R2, RZ ;  /* 0x000000024e058210 */ /* 0x040fe20007f5e0ff */
[----:B------:R-:W-:Y:S01]  /*4a20*/  UIADD3 UR34, UP1, UR29, UR36, URZ ;  /* 0x000000241d227290 */ /* 0x000fe2000ff3e03f */
[----:B------:R-:W-:Y:S01]  /*4a30*/  LDS.U16 R103, [R115+0x8] ;  /* 0x0000080073677984 */ /* 0x000fe20000000400 */
[----:B------:R-:W-:Y:S01]  /*4a40*/  UIMAD.WIDE.U32 UR8, UR11, UR8, UR38 ;  /* 0x000000080b0872a5 */ /* 0x000fe2000f8e0026 */
[C---:B------:R-:W-:Y:S01]  /*4a50*/  LEA R4, P1, R78.reuse, c[0x0][0x268], 0x1 ;  /* 0x00009a004e047a11 */ /* 0x040fe200078208ff */
[----:B------:R-:W-:Y:S01]  /*4a60*/  USHF.R.S32.HI UR38, URZ, 0x1f, UR29 ;  /* 0x0000001f3f267899 */ /* 0x000fe2000801141d */
[----:B------:R-:W-:Y:S01]  /*4a70*/  LDS.U16 R102, [R114+0xa] ;  /* 0x00000a0072667984 */ /* 0x000fe20000000400 */
[----:B------:R-:W-:Y:S01]  /*4a80*/  UIADD3 UR39, UP0, UR29, UR8, URZ ;  /* 0x000000081d277290 */ /* 0x000fe2000ff1e03f */
[----:B------:R-:W-:Y:S01]  /*4a90*/  @!P0 IADD3.X R10, R79, UR35, R3, P2, !PT ;  /* 0x000000234f0a8c10 */ /* 0x000fe200097fe403 */
[----:B------:R-:W-:Y:S01]  /*4aa0*/  UIADD3.X UR36, UR38, UR35, UR37, UP1, !UPT ;  /* 0x0000002326247290 */ /* 0x000fe20008ffe425 */
[----:B------:R-:W-:Y:S01]  /*4ab0*/  LDS.U16 R101, [R113+0xc] ;  /* 0x00000c0071657984 */ /* 0x000fe20000000400 */
[C---:B------:R-:W-:Y:S01]  /*4ac0*/  LEA R0, P3, R78.reuse, c[0x0][0x258], 0x1 ;  /* 0x000096004e007a11 */ /* 0x040fe200078608ff */
[----:B------:R-:W-:Y:S01]  /*4ad0*/  UIADD3.X UR8, UR38, UR43, UR9, UP0, !UPT ;  /* 0x0000002b26087290 */ /* 0x000fe200087fe409 */
[----:B------:R-:W-:Y:S01]  /*4ae0*/  MOV R9, UR34 ;  /* 0x0000002200097c02 */ /* 0x000fe20008000f00 */
[----:B------:R-:W-:Y:S01]  /*4af0*/  LDS.U16 R100, [R112+0xe] ;  /* 0x00000e0070647984 */ /* 0x000fe20000000400 */
[--C-:B------:R-:W-:Y:S01]  /*4b00*/  LEA.HI.X R3, R78, c[0x0][0x26c], R79.reuse, 0x1, P1 ;  /* 0x00009b004e037a11 */ /* 0x100fe200008f0c4f */
[----:B------:R-:W-:Y:S01]  /*4b10*/  IMAD.U32 R11, RZ, RZ, UR39 ;  /* 0x00000027ff0b7e24 */ /* 0x000fe2000f8e00ff */
[----:B------:R-:W-:Y:S01]  /*4b20*/  @!P0 LEA R8, P1, R7, c[0x0][0x268], 0x1 ;  /* 0x00009a0007088a11 */ /* 0x000fe200078208ff */
[----:B------:R-:W-:Y:S01]  /*4b30*/  LDS.U16 R99, [R56+0x10] ;  /* 0x0000100038637984 */ /* 0x000fe20000000400 */
[----:B------:R-:W-:Y:S01]  /*4b40*/  LEA R2, P4, R9, R0, 0x1 ;  /* 0x0000000009027211 */ /* 0x000fe200078808ff */
[----:B------:R-:W-:Y:S01]  /*4b50*/  IMAD.U32 R14, RZ, RZ, UR8 ;  /* 0x00000008ff0e7e24 */ /* 0x000fe2000f8e00ff */
[----:B------:R-:W-:Y:S01]  /*4b60*/  @!P0 LEA.HI.X R9, R7, c[0x0][0x26c], R12, 0x1, P1 ;  /* 0x00009b0007098a11 */ /* 0x000fe200008f0c0c */
[----:B------:R-:W-:Y:S04]  /*4b70*/  LDS.U16 R98, [R55+0x12] ;  /* 0x0000120037627984 */ /* 0x000fe80000000400 */
        /* <DEDUP_REMOVED lines=9> */
[----:B------:R-:W-:Y:S02]  /*4c10*/  @!P0 LEA R6, P3, R5, c[0x0][0x258], 0x1 ;  /* 0x0000960005068a11 */ /* 0x000fe400078608ff */
[----:B------:R-:W-:Y:S02]  /*4c20*/  LEA R4, P2, R11, R4, 0x1 ;  /* 0x000000040b047211 */ /* 0x000fe400078408ff */
[----:B------:R-:W-:Y:S02]  /*4c30*/  @!P0 LEA.HI.X R7, R5, c[0x0][0x25c], R10, 0x1, P3 ;  /* 0x0000970005078a11 */ /* 0x000fe400018f0c0a */
[----:B------:R-:W-:Y:S02]  /*4c40*/  PRMT R12, RZ, 0x7610, R12 ;  /* 0x00007610ff0c7816 */ /* 0x000fe4000000000c */
[----:B------:R-:W-:Y:S01]  /*4c50*/  LEA.HI.X R5, R11, R3, R14, 0x1, P2 ;  /* 0x000000030b057211 */ /* 0x000fe200010f0c0e */
[----:B------:R-:W-:Y:S01]  /*4c60*/  BAR.SYNC.DEFER_BLOCKING 0x0 ;  /* 0x0000000000007b1d */ /* 0x000fe20000010000 */
[----:B------:R-:W-:-:S02]  /*4c70*/  PRMT R17, RZ, 0x7610, R17 ;  /* 0x00007610ff117816 */ /* 0x000fc40000000011 */
[----:B------:R-:W-:Y:S02]  /*4c80*/  PRMT R16, RZ, 0x7610, R16 ;  /* 0x00007610ff107816 */ /* 0x000fe40000000010 */
[----:B------:R-:W-:Y:S02]  /*4c90*/  MOV R15, UR34 ;  /* 0x00000022000f7c02 */ /* 0x000fe40008000f00 */
[----:B------:R-:W-:Y:S02]  /*4ca0*/  MOV R13, UR36 ;  /* 0x00000024000d7c02 */ /* 0x000fe40008000f00 */
[----:B------:R-:W-:Y:S02]  /*4cb0*/  ISETP.GE.AND P2, PT, R92, UR7, PT ;  /* 0x000000075c007c0c */ /* 0x000fe4000bf46270 */
[----:B------:R-:W-:Y:S01]  /*4cc0*/  LEA.HI.X R3, R15, R0, R13, 0x1, P4 ;  /* 0x000000000f037211 */ /* 0x000fe200020f0c0d */
[----:B------:R0:W2:Y:S01]  /*4cd0*/  @!P1 LDG.E.U16 R12, [R4.64+-0xf00] ;  /* 0xfff10028040c9981 */ /* 0x0000a2000c1e1500 */
[----:B------:R-:W-:-:S02]  /*4ce0*/  ISETP.GE.AND P1, PT, R77, UR7, PT ;  /* 0x000000074d007c0c */ /* 0x000fc4000bf26270 */
[----:B------:R-:W-:Y:S02]  /*4cf0*/  ISETP.GE.AND P3, PT, R91, UR7, PT ;  /* 0x000000075b007c0c */ /* 0x000fe4000bf66270 */
[----:B------:R-:W-:Y:S02]  /*4d00*/  ISETP.GE.AND P5, PT, R88, UR7, PT ;  /* 0x0000000758007c0c */ /* 0x000fe4000bfa6270 */
[----:B------:R-:W-:Y:S02]  /*4d10*/  ISETP.GE.AND P6, PT, R89, UR7, PT ;  /* 0x0000000759007c0c */ /* 0x000fe4000bfc6270 */
[----:B------:R-:W-:Y:S02]  /*4d20*/  PRMT R19, RZ, 0x7610, R19 ;  /* 0x00007610ff137816 */ /* 0x000fe40000000013 */
[----:B------:R-:W-:Y:S02]  /*4d30*/  PRMT R10, RZ, 0x7610, R10 ;  /* 0x00007610ff0a7816 */ /* 0x000fe4000000000a */
[----:B------:R-:W-:Y:S01]  /*4d40*/  PRMT R11, RZ, 0x7610, R11 ;  /* 0x00007610ff0b7816 */ /* 0x000fe2000000000b */
[----:B------:R0:W3:Y:S01]  /*4d50*/  @!P1 LDG.E.U16 R17, [R4.64+-0xe40] ;  /* 0xfff1c02804119981 */ /* 0x0000e2000c1e1500 */
[----:B------:R-:W-:-:S02]  /*4d60*/  ISETP.GE.AND P1, PT, R76, UR7, PT ;  /* 0x000000074c007c0c */ /* 0x000fc4000bf26270 */
[----:B------:R-:W-:Y:S01]  /*4d70*/  ISETP.GE.AND P4, PT, R93, UR7, PT ;  /* 0x000000075d007c0c */ /* 0x000fe2000bf86270 */
[----:B------:R0:W4:Y:S01]  /*4d80*/  @!P2 LDG.E.U16 R10, [R4.64+-0xf80] ;  /* 0xfff08028040aa981 */ /* 0x000122000c1e1500 */
[----:B------:R-:W-:-:S09]  /*4d90*/  PRMT R0, RZ, 0x7610, R0 ;  /* 0x00007610ff007816 */ /* 0x000fd20000000000 */
[----:B------:R0:W5:Y:S01]  /*4da0*/  @!P1 LDG.E.U16 R16, [R4.64+-0xe00] ;  /* 0xfff2002804109981 */ /* 0x000162000c1e1500 */
[----:B------:R-:W-:Y:S02]  /*4db0*/  ISETP.GE.AND P1, PT, R75, UR7, PT ;  /* 0x000000074b007c0c */ /* 0x000fe4000bf26270 */
[----:B------:R-:W-:Y:S01]  /*4dc0*/  PRMT R13, RZ, 0x7610, R13 ;  /* 0x00007610ff0d7816 */ /* 0x000fe2000000000d */
[----:B------:R0:W2:Y:S01]  /*4dd0*/  @!P4 LDG.E.U16 R11, [R4.64+-0xfc0] ;  /* 0xfff04028040bc981 */ /* 0x0000a2000c1e1500 */
[----:B------:R-:W-:Y:S02]  /*4de0*/  PRMT R14, RZ, 0x7610, R14 ;  /* 0x00007610ff0e7816 */ /* 0x000fe4000000000e */
[----:B------:R-:W-:Y:S01]  /*4df0*/  PRMT R15, RZ, 0x7610, R15 ;  /* 0x00007610ff0f7816 */ /* 0x000fe2000000000f */
[----:B------:R1:W2:Y:S01]  /*4e00*/  @!P0 LDG.E.U16 R0, [R8.64] ;  /* 0x0000002808008981 */ /* 0x0002a2000c1e1500 */
[----:B------:R-:W-:Y:S02]  /*4e10*/  ISETP.GE.AND P2, PT, R133, UR7, PT ;  /* 0x0000000785007c0c */ /* 0x000fe4000bf46270 */
[----:B------:R-:W-:Y:S01]  /*4e20*/  PRMT R18, RZ, 0x7610, R18 ;  /* 0x00007610ff127816 */ /* 0x000fe20000000012 */
[----:B------:R0:W3:Y:S01]  /*4e30*/  @!P3 LDG.E.U16 R13, [R4.64+-0xf40] ;  /* 0xfff0c028040db981 */ /* 0x0000e2000c1e1500 */
[----:B------:R-:W-:-:S02]  /*4e40*/  ISETP.GE.AND P3, PT, R139, UR7, PT ;  /* 0x000000078b007c0c */ /* 0x000fc4000bf66270 */
[----:B------:R-:W-:Y:S01]  /*4e50*/  PRMT R21, RZ, 0x7610, R21 ;  /* 0x00007610ff157816 */ /* 0x000fe20000000015 */
[----:B------:R0:W3:Y:S01]  /*4e60*/  @!P1 LDG.E.U16 R19, [R4.64+-0xdc0] ;  /* 0xfff2402804139981 */ /* 0x0000e2000c1e1500 */
[----:B------:R-:W-:Y:S02]  /*4e70*/  ISETP.GE.AND P1, PT, R132, UR7, PT ;  /* 0x0000000784007c0c */ /* 0x000fe4000bf26270 */
[----:B------:R-:W-:Y:S01]  /*4e80*/  ISETP.GE.AND P4, PT, R138, UR7, PT ;  /* 0x000000078a007c0c */ /* 0x000fe2000bf86270 */
[----:B------:R0:W3:Y:S01]  /*4e90*/  @!P5 LDG.E.U16 R14, [R4.64+-0xe80] ;  /* 0xfff18028040ed981 */ /* 0x0000e2000c1e1500 */
[----:B------:R-:W-:Y:S02]  /*4ea0*/  ISETP.GE.AND P5, PT, R137, UR7, PT ;  /* 0x0000000789007c0c */ /* 0x000fe4000bfa6270 */
[----:B-1----:R-:W-:Y:S01]  /*4eb0*/  PRMT R8, RZ, 0x7610, R8 ;  /* 0x00007610ff087816 */ /* 0x002fe20000000008 */
[----:B------:R0:W5:Y:S01]  /*4ec0*/  @!P6 LDG.E.U16 R15, [R4.64+-0xec0] ;  /* 0xfff14028040fe981 */ /* 0x000162000c1e1500 */
[----:B------:R-:W-:-:S02]  /*4ed0*/  ISETP.GE.AND P6, PT, R136, UR7, PT ;  /* 0x0000000788007c0c */ /* 0x000fc4000bfc6270 */
[----:B------:R-:W-:Y:S01]  /*4ee0*/  PRMT R9, RZ, 0x7610, R9 ;  /* 0x00007610ff097816 */ /* 0x000fe20000000009 */
[----:B------:R0:W5:Y:S01]  /*4ef0*/  @!P3 LDG.E.U16 R18, [R4.64+-0xd00] ;  /* 0xfff300280412b981 */ /* 0x000162000c1e1500 */
[----:B------:R-:W-:Y:S02]  /*4f00*/  PRMT R20, RZ, 0x7610, R20 ;  /* 0x00007610ff147816 */ /* 0x000fe40000000014 */
[----:B------:R-:W-:Y:S01]  /*4f10*/  PRMT R23, RZ, 0x7610, R23 ;  /* 0x00007610ff177816 */ /* 0x000fe20000000017 */
        /* <DEDUP_REMOVED lines=16> */
[----:B0-----:R-:W-:Y:S02]  /*5020*/  PRMT R5, RZ, 0x7610, R5 ;  /* 0x00007610ff057816 */ /* 0x001fe40000000005 */
[----:B------:R-:W-:Y:S01]  /*5030*/  PRMT R108, RZ, 0x7610, R108 ;  /* 0x00007610ff6c7816 */ /* 0x000fe2000000006c */
[----:B--2---:R-:W-:Y:S04]  /*5040*/  STS.U16 [R73], R0 ;  /* 0x0000000049007388 */ /* 0x004fe80000000400 */
[----:B------:R-:W-:Y:S04]  /*5050*/  STS.U16 [R72+0x40], R11 ;  /* 0x0000400b48007388 */ /* 0x000fe80000000400 */
[----:B----4-:R-:W-:Y:S04]  /*5060*/  STS.U16 [R71+0x80], R10 ;  /* 0x0000800a47007388 */ /* 0x010fe80000000400 */
        /* <DEDUP_REMOVED lines=17> */
[----:B------:R-:W-:Y:S04]  /*5180*/  LDS.U16 R24, [R116+0x6] ;  /* 0x0000060074187984 */ /* 0x000fe80000000400 */
[----:B------:R-:W-:Y:S04]  /*5190*/  LDS.U16 R22, [R115+0x8] ;  /* 0x0000080073167984 */ /* 0x000fe80000000400 */
[----:B------:R-:W-:Y:S04]  /*51a0*/  LDS.U16 R8, [R114+0xa] ;  /* 0x00000a0072087984 */ /* 0x000fe80000000400 */
[----:B------:R-:W-:Y:S04]  /*51b0*/  LDS.U16 R18, [R113+0xc] ;  /* 0x00000c0071127984 */ /* 0x000fe80000000400 */
[----:B------:R-:W-:Y:S04]  /*51c0*/  LDS.U16 R16, [R112+0xe] ;  /* 0x00000e0070107984 */ /* 0x000fe80000000400 */
[----:B------:R-:W-:Y:S04]  /*51d0*/  LDS.U16 R14, [R56+0x10] ;  /* 0x00001000380e7984 */ /* 0x000fe80000000400 */
[----:B------:R-:W4:Y:S04]  /*51e0*/  LDS.U16 R12, [R55+0x12] ;  /* 0x00001200370c7984 */ /* 0x000f280000000400 */
[----:B------:R-:W-:Y:S04]  /*51f0*/  LDS.U16 R10, [R54+0x14] ;  /* 0x00001400360a7984 */ /* 0x000fe80000000400 */
[----:B------:R-:W2:Y:S04]  /*5200*/  LDS.U16 R32, [R53+0x16] ;  /* 0x0000160035207984 */ /* 0x000ea80000000400 */
[----:B------:R-:W-:Y:S04]  /*5210*/  LDS.U16 R80, [R52+0x18] ;  /* 0x0000180034507984 */ /* 0x000fe80000000400 */
[----:B------:R-:W0:Y:S04]  /*5220*/  LDS.U16 R81, [R51+0x1a] ;  /* 0x00001a0033517984 */ /* 0x000e280000000400 */
[----:B------:R-:W1:Y:S04]  /*5230*/  LDS.U16 R82, [R50+0x1c] ;  /* 0x00001c0032527984 */ /* 0x000e680000000400 */
[----:B------:R-:W-:Y:S04]  /*5240*/  LDS.U16 R83, [R49+0x1e] ;  /* 0x00001e0031537984 */ /* 0x000fe80000000400 */
[----:B------:R-:W-:Y:S06]  /*5250*/  BAR.SYNC.DEFER_BLOCKING 0x0 ;  /* 0x0000000000007b1d */ /* 0x000fec0000010000 */
[----:B------:R1:W5:Y:S01]  /*5260*/  @!P0 LDG.E.U16 R126, [R6.64] ;  /* 0x00000028067e8981 */ /* 0x000362000c1e1500 */
[----:B------:R-:W-:-:S03]  /*5270*/  ISETP.GE.AND P0, PT, R92, UR7, PT ;  /* 0x000000075c007c0c */ /* 0x000fc6000bf06270 */
[----:B------:R1:W5:Y:S01]  /*5280*/  @!P1 LDG.E.U16 R29, [R2.64+-0xfc0] ;  /* 0xfff04028021d9981 */ /* 0x000362000c1e1500 */
[----:B------:R-:W-:Y:S02]  /*5290*/  ISETP.GE.AND P1, PT, R91, UR7, PT ;  /* 0x000000075b007c0c */ /* 0x000fe4000bf26270 */
[----:B0-----:R-:W-:Y:S01]  /*52a0*/  PRMT R23, RZ, 0x7610, R23 ;  /* 0x00007610ff177816 */ /* 0x001fe20000000017 */
[----:B------:R0:W5:Y:S01]  /*52b0*/  @!P4 LDG.E.U16 R5, [R2.64+-0xcc0] ;  /* 0xfff340280205c981 */ /* 0x000162000c1e1500 */
[----:B------:R-:W-:Y:S02]  /*52c0*/  PRMT R21, RZ, 0x7610, R21 ;  /* 0x00007610ff157816 */ /* 0x000fe40000000015 */
[----:B------:R-:W-:Y:S01]  /*52d0*/  PRMT R19, RZ, 0x7610, R19 ;  /* 0x00007610ff137816 */ /* 0x000fe20000000013 */
[----:B------:R0:W5:Y:S04]  /*52e0*/  @!P5 LDG.E.U16 R108, [R2.64+-0xc80] ;  /* 0xfff38028026cd981 */ /* 0x000168000c1e1500 */
[----:B------:R0:W5:Y:S01]  /*52f0*/  @!P0 LDG.E.U16 R128, [R2.64+-0xf80] ;  /* 0xfff0802802808981 */ /* 0x000162000c1e1500 */
[----:B------:R-:W-:-:S03]  /*5300*/  ISETP.GE.AND P0, PT, R90, UR7, PT ;  /* 0x000000075a007c0c */ /* 0x000fc6000bf06270 */
[----:B------:R0:W5:Y:S01]  /*5310*/  @!P1 LDG.E.U16 R25, [R2.64+-0xf40] ;  /* 0xfff0c02802199981 */ /* 0x000162000c1e1500 */
[----:B------:R-:W-:Y:S02]  /*5320*/  ISETP.GE.AND P1, PT, R89, UR7, PT ;  /* 0x0000000759007c0c */ /* 0x000fe4000bf26270 */
[----:B-1----:R-:W-:Y:S01]  /*5330*/  PRMT R7, RZ, 0x7610, R7 ;  /* 0x00007610ff077816 */ /* 0x002fe20000000007 */
[----:B------:R0:W5:Y:S01]  /*5340*/  @!P2 LDG.E.U16 R21, [R2.64+-0xd40] ;  /* 0xfff2c0280215a981 */ /* 0x000162000c1e1500 */
[----:B------:R-:W-:-:S03]  /*5350*/  PRMT R6, RZ, 0x7610, R6 ;  /* 0x00007610ff067816 */ /* 0x000fc60000000006 */
        /* <DEDUP_REMOVED lines=9> */
[----:B------:R-:W-:-:S09]  /*53f0*/  ISETP.NE.AND P1, PT, R31, RZ, PT ;  /* 0x000000ff1f00720c */ /* 0x000fd20003f25270 */
[----:B------:R0:W5:Y:S01]  /*5400*/  @!P0 LDG.E.U16 R110, [R2.64+-0xe00] ;  /* 0xfff20028026e8981 */ /* 0x000162000c1e1500 */
[----:B------:R-:W-:-:S03]  /*5410*/  ISETP.GE.AND P0, PT, R75, UR7, PT ;  /* 0x000000074b007c0c */ /* 0x000fc6000bf06270 */
[----:B------:R0:W5:Y:S10]  /*5420*/  @!P1 LDG.E.U16 R120, [R2.64+-0xd80] ;  /* 0xfff2802802789981 */ /* 0x000174000c1e1500 */
[----:B------:R0:W5:Y:S01]  /*5430*/  @!P0 LDG.E.U16 R23, [R2.64+-0xdc0] ;  /* 0xfff2402802178981 */ /* 0x000162000c1e1500 */
[----:B------:R-:W-:-:S05]  /*5440*/  PRMT R30, RZ, 0x5410, R30 ;  /* 0x00005410ff1e7816 */ /* 0x000fca000000001e */
[----:B------:R-:W-:Y:S01]  /*5450*/  FMUL.FTZ R4, R30, -1.4426950216293334961 ;  /* 0xbfb8aa3b1e047820 */ /* 0x000fe20000410000 */
[----:B--2---:R-:W-:-:S05]  /*5460*/  PRMT R28, RZ, 0x5410, R28 ;  /* 0x00005410ff1c7816 */ /* 0x004fca000000001c */
[----:B------:R-:W0:Y:S01]  /*5470*/  MUFU.EX2 R4, R4 ;  /* 0x0000000400047308 */ /* 0x000e220000000800 */
[----:B------:R-:W-:Y:S01]  /*5480*/  FMUL.FTZ R0, R28, -1.4426950216293334961 ;  /* 0xbfb8aa3b1c007820 */ /* 0x000fe20000410000 */
[----:B---3--:R-:W-:Y:S02]  /*5490*/  PRMT R26, RZ, 0x5410, R26 ;  /* 0x00005410ff1a7816 */ /* 0x008fe4000000001a */
[----:B----4-:R-:W-:Y:S02]  /*54a0*/  PRMT R12, RZ, 0x5410, R12 ;  /* 0x00005410ff0c7816 */ /* 0x010fe4000000000c */
[----:B------:R-:W-:Y:S01]  /*54b0*/  PRMT R24, RZ, 0x5410, R24 ;  /* 0x00005410ff187816 */ /* 0x000fe20000000018 */
[----:B------:R-:W-:Y:S01]  /*54c0*/  FMUL.FTZ R17, R26, -1.4426950216293334961 ;  /* 0xbfb8aa3b1a117820 */ /* 0x000fe20000410000 */
[----:B------:R-:W-:Y:S01]  /*54d0*/  MUFU.EX2 R0, R0 ;  /* 0x0000000000007308 */ /* 0x000fe20000000800 */
[----:B------:R-:W-:Y:S02]  /*54e0*/  PRMT R32, RZ, 0x5410, R32 ;  /* 0x00005410ff207816 */ /* 0x000fe40000000020 */
[----:B------:R-:W-:Y:S01]  /*54f0*/  FMUL.FTZ R15, R24, -1.4426950216293334961 ;  /* 0xbfb8aa3b180f7820 */ /* 0x000fe20000410000 */
[----:B------:R-:W-:-:S04]  /*5500*/  PRMT R10, RZ, 0x5410, R10 ;  /* 0x00005410ff0a7816 */ /* 0x000fc8000000000a */
[----:B------:R-:W1:Y:S01]  /*5510*/  MUFU.EX2 R17, R17 ;  /* 0x0000001100117308 */ /* 0x000e620000000800 */
[----:B0-----:R-:W-:Y:S01]  /*5520*/  FADD.FTZ R3, R4, 1 ;  /* 0x3f80000004037421 */ /* 0x001fe20000010000 */
[----:B------:R-:W-:-:S06]  /*5530*/  PRMT R22, RZ, 0x5410, R22 ;  /* 0x00005410ff167816 */ /* 0x000fcc0000000016 */
[----:B------:R-:W0:Y:S01]  /*5540*/  MUFU.EX2 R15, R15 ;  /* 0x0000000f000f7308 */ /* 0x000e220000000800 */
[----:B------:R-:W-:Y:S01]  /*5550*/  FMUL.FTZ R13, R22, -1.4426950216293334961 ;  /* 0xbfb8aa3b160d7820 */ /* 0x000fe20000410000 */
[----:B------:R-:W-:-:S06]  /*5560*/  PRMT R20, RZ, 0x5410, R8 ;  /* 0x00005410ff147816 */ /* 0x000fcc0000000008 */
[----:B------:R-:W-:Y:S01]  /*5570*/  MUFU.RCP R3, R3 ;  /* 0x0000000300037308 */ /* 0x000fe20000001000 */
[----:B-1----:R-:W-:Y:S01]  /*5580*/  FADD.FTZ R17, R17, 1 ;  /* 0x3f80000011117421 */ /* 0x002fe20000010000 */
[----:B------:R-:W-:Y:S01]  /*5590*/  PRMT R107, RZ, 0x5410, R107 ;  /* 0x00005410ff6b7816 */ /* 0x000fe2000000006b */
[----:B------:R-:W-:-:S05]  /*55a0*/  FMUL.FTZ R11, R20, -1.4426950216293334961 ;  /* 0xbfb8aa3b140b7820 */ /* 0x000fca0000410000 */
[----:B------:R-:W1:Y:S01]  /*55b0*/  MUFU.EX2 R13, R13 ;  /* 0x0000000d000d7308 */ /* 0x000e620000000800 */
[----:B0-----:R-:W-:Y:S01]  /*55c0*/  FADD.FTZ R15, R15, 1 ;  /* 0x3f8000000f0f7421 */ /* 0x001fe20000010000 */
[----:B------:R-:W-:-:S06]  /*55d0*/  PRMT R106, RZ, 0x5410, R106 ;  /* 0x00005410ff6a7816 */ /* 0x000fcc000000006a */
[----:B------:R-:W-:Y:S01]  /*55e0*/  MUFU.RCP R17, R17 ;  /* 0x0000001100117308 */ /* 0x000fe20000001000 */
[----:B------:R-:W-:-:S07]  /*55f0*/  PRMT R81, RZ, 0x5410, R81 ;  /* 0x00005410ff517816 */ /* 0x000fce0000000051 */
[----:B------:R-:W0:Y:S01]  /*5600*/  MUFU.EX2 R11, R11 ;  /* 0x0000000b000b7308 */ /* 0x000e220000000800 */
[----:B------:R-:W-:Y:S01]  /*5610*/  PRMT R18, RZ, 0x5410, R18 ;  /* 0x00005410ff127816 */ /* 0x000fe20000000012 */
[----:B-1----:R-:W-:-:S06]  /*5620*/  FADD.FTZ R13, R13, 1 ;  /* 0x3f8000000d0d7421 */ /* 0x002fcc0000010000 */
[----:B------:R-:W-:Y:S01]  /*5630*/  MUFU.RCP R15, R15 ;  /* 0x0000000f000f7308 */ /* 0x000fe20000001000 */
[----:B------:R-:W-:Y:S02]  /*5640*/  PRMT R16, RZ, 0x5410, R16 ;  /* 0x00005410ff107816 */ /* 0x000fe40000000010 */
[----:B------:R-:W-:Y:S01]  /*5650*/  PRMT R105, RZ, 0x5410, R105 ;  /* 0x00005410ff697816 */ /* 0x000fe20000000069 */
[----:B------:R-:W-:Y:S02]  /*5660*/  FMUL.FTZ R9, R18, -1.4426950216293334961 ;  /* 0xbfb8aa3b12097820 */ /* 0x000fe40000410000 */
[----:B------:R-:W-:Y:S02]  /*5670*/  FMUL.FTZ R8, R16, -1.4426950216293334961 ;  /* 0xbfb8aa3b10087820 */ /* 0x000fe40000410000 */
[----:B------:R-:W-:Y:S01]  /*5680*/  MUFU.RCP R13, R13 ;  /* 0x0000000d000d7308 */ /* 0x000fe20000001000 */
[----:B0-----:R-:W-:Y:S01]  /*5690*/  FADD.FTZ R11, R11, 1 ;  /* 0x3f8000000b0b7421 */ /* 0x001fe20000010000 */
[----:B------:R-:W-:-:S06]  /*56a0*/  PRMT R104, RZ, 0x5410, R104 ;  /* 0x00005410ff687816 */ /* 0x000fcc0000000068 */
[----:B------:R-:W0:Y:S01]  /*56b0*/  MUFU.EX2 R9, R9 ;  /* 0x0000000900097308 */ /* 0x000e220000000800 */
[----:B------:R-:W-:-:S07]  /*56c0*/  PRMT R103, RZ, 0x5410, R103 ;  /* 0x00005410ff677816 */ /* 0x000fce0000000067 */
[----:B------:R-:W-:Y:S01]  /*56d0*/  MUFU.EX2 R8, R8 ;  /* 0x0000000800087308 */ /* 0x000fe20000000800 */
[----:B------:R-:W-:-:S07]  /*56e0*/  PRMT R14, RZ, 0x5410, R14 ;  /* 0x00005410ff0e7816 */ /* 0x000fce000000000e */
[----:B------:R-:W-:Y:S01]  /*56f0*/  MUFU.RCP R11, R11 ;  /* 0x0000000b000b7308 */ /* 0x000fe20000001000 */
[----:B------:R-:W-:Y:S01]  /*5700*/  FMUL.FTZ R2, R14, -1.4426950216293334961 ;  /* 0xbfb8aa3b0e027820 */ /* 0x000fe20000410000 */
[----:B------:R-:W-:Y:S01]  /*5710*/  PRMT R102, RZ, 0x5410, R102 ;  /* 0x00005410ff667816 */ /* 0x000fe20000000066 */
[----:B0-----:R-:W-:-:S05]  /*5720*/  FADD.FTZ R9, R9, 1 ;  /* 0x3f80000009097421 */ /* 0x001fca0000010000 */
[----:B------:R-:W-:Y:S01]  /*5730*/  MUFU.EX2 R2, R2 ;  /* 0x0000000200027308 */ /* 0x000fe20000000800 */
[----:B-----5:R-:W-:Y:S04]  /*5740*/  STS.U16 [R73], R126 ;  /* 0x0000007e49007388 */ /* 0x020fe80000000400 */
        /* <DEDUP_REMOVED lines=9> */
[----:B------:R-:W-:Y:S04]  /*57e0*/  STS.U16 [R63+0x280], R120 ;  /* 0x000280783f007388 */ /* 0x000fe80000000400 */
[----:B------:R2:W-:Y:S04]  /*57f0*/  STS.U16 [R62+0x2c0], R21 ;  /* 0x0002c0153e007388 */ /* 0x0005e80000000400 */
[----:B------:R-:W-:Y:S04]  /*5800*/  STS.U16 [R61+0x300], R6 ;  /* 0x000300063d007388 */ /* 0x000fe80000000400 */
[----:B------:R-:W-:Y:S04]  /*5810*/  STS.U16 [R60+0x340], R5 ;  /* 0x000340053c007388 */ /* 0x000fe80000000400 */
[----:B------:R-:W-:Y:S04]  /*5820*/  STS.U16 [R59+0x380], R108 ;  /* 0x0003806c3b007388 */ /* 0x000fe80000000400 */
[----:B------:R3:W-:Y:S01]  /*5830*/  STS.U16 [R58+0x3c0], R19 ;  /* 0x0003c0133a007388 */ /* 0x0007e20000000400 */
[----:B------:R-:W-:-:S06]  /*5840*/  NOP ;  /* 0x0000000000007918 */ /* 0x000fcc0000000000 */
[----:B------:R-:W4:Y:S04]  /*5850*/  LDS.U16 R31, [R57] ;  /* 0x00000000391f7984 */ /* 0x000f280000000400 */
[----:B------:R-:W5:Y:S04]  /*5860*/  LDS.U16 R29, [R118+0x2] ;  /* 0x00000200761d7984 */ /* 0x000f680000000400 */
[----:B------:R-:W5:Y:S01]  /*5870*/  LDS.U16 R27, [R117+0x4] ;  /* 0x00000400751b7984 */ /* 0x000f620000000400 */
[----:B0-----:R-:W-:Y:S02]  /*5880*/  FMUL.FTZ R25, R12, -1.4426950216293334961 ;  /* 0xbfb8aa3b0c197820 */ /* 0x001fe40000410000 */
[----:B-1----:R-:W-:Y:S01]  /*5890*/  FMUL.FTZ R23, R32, -1.4426950216293334961 ;  /* 0xbfb8aa3b20177820 */ /* 0x002fe20000410000 */
[----:B------:R-:W-:Y:S01]  /*58a0*/  MUFU.RCP R9, R9 ;  /* 0x0000000900097308 */ /* 0x000fe20000001000 */
[----:B--2---:R-:W-:Y:S01]  /*58b0*/  FMUL.FTZ R21, R10, -1.4426950216293334961 ;  /* 0xbfb8aa3b0a157820 */ /* 0x004fe20000410000 */
[----:B------:R-:W-:Y:S01]  /*58c0*/  PRMT R101, RZ, 0x5410, R101 ;  /* 0x00005410ff657816 */ /* 0x000fe20000000065 */
[----:B---3--:R-:W-:Y:S01]  /*58d0*/  FADD.FTZ R19, -R3, 1 ;  /* 0x3f80000003137421 */ /* 0x008fe20000010100 */
[----:B------:R-:W-:Y:S01]  /*58e0*/  PRMT R100, RZ, 0x5410, R100 ;  /* 0x00005410ff647816 */ /* 0x000fe20000000064 */
[----:B------:R-:W-:Y:S01]  /*58f0*/  FMUL.FTZ R110, R81, -1.4426950216293334961 ;  /* 0xbfb8aa3b516e7820 */ /* 0x000fe20000410000 */
[----:B------:R-:W-:Y:S01]  /*5900*/  PRMT R82, RZ, 0x5410, R82 ;  /* 0x00005410ff527816 */ /* 0x000fe20000000052 */
[----:B------:R-:W-:Y:S01]  /*5910*/  LDS.U16 R127, [R50+0x1c] ;  /* 0x00001c00327f7984 */ /* 0x000fe20000000400 */
[----:B------:R0:W-:Y:S03]  /*5920*/  MUFU.EX2 R7, R25 ;  /* 0x0000001900077308 */ /* 0x0001e60000000800 */
[----:B0-----:R-:W0:Y:S05]  /*5930*/  LDS.U16 R25, [R116+0x6] ;  /* 0x0000060074197984 */ /* 0x001e2a0000000400 */
[----:B------:R1:W-:Y:S08]  /*5940*/  MUFU.EX2 R6, R21 ;  /* 0x0000001500067308 */ /* 0x0003f00000000800 */
[----:B------:R2:W-:Y:S01]  /*5950*/  MUFU.EX2 R5, R23 ;  /* 0x0000001700057308 */ /* 0x0005e20000000800 */
[----:B-1----:R-:W-:Y:S01]  /*5960*/  FADD.FTZ R21, R0, 1 ;  /* 0x3f80000000157421 */ /* 0x002fe20000010000 */
[----:B----4-:R-:W-:Y:S01]  /*5970*/  PRMT R31, RZ, 0x5410, R31 ;  /* 0x00005410ff1f7816 */ /* 0x010fe2000000001f */
[----:B--2---:R-:W1:Y:S05]  /*5980*/  LDS.U16 R23, [R115+0x8] ;  /* 0x0000080073177984 */ /* 0x004e6a0000000400 */
[----:B------:R2:W3:Y:S01]  /*5990*/  MUFU.RCP R109, R21 ;  /* 0x00000015006d7308 */ /* 0x0004e20000001000 */
[----:B------:R-:W-:Y:S01]  /*59a0*/  FMUL.FTZ R0, R107, R31 ;  /* 0x0000001f6b007220 */ /* 0x000fe20000410000 */
[----:B--2---:R-:W2:Y:S01]  /*59b0*/  LDS.U16 R21, [R114+0xa] ;  /* 0x00000a0072157984 */ /* 0x004ea20000000400 */
[----:B------:R-:W-:Y:S01]  /*59c0*/  FFMA.FTZ R19, R30, R19, 1 ;  /* 0x3f8000001e137423 */ /* 0x000fe20000010013 */
[----:B-----5:R-:W-:Y:S01]  /*59d0*/  PRMT R29, RZ, 0x5410, R29 ;  /* 0x00005410ff1d7816 */ /* 0x020fe2000000001d */
[----:B------:R-:W-:Y:S01]  /*59e0*/  FMUL.FTZ R0, R3, R0 ;  /* 0x0000000003007220 */ /* 0x000fe20000410000 */
[----:B------:R-:W-:-:S03]  /*59f0*/  PRMT R27, RZ, 0x5410, R27 ;  /* 0x00005410ff1b7816 */ /* 0x000fc6000000001b */
[----:B------:R-:W-:Y:S02]  /*5a00*/  FMUL.FTZ R0, R0, R19 ;  /* 0x0000001300007220 */ /* 0x000fe40000410000 */
[C---:B---3--:R-:W-:Y:S02]  /*5a10*/  FADD.FTZ R19, -R109.reuse, 1 ;  /* 0x3f8000006d137421 */ /* 0x048fe40000010100 */
[----:B------:R-:W-:Y:S02]  /*5a20*/  FMUL.FTZ R108, R106, R29 ;  /* 0x0000001d6a6c7220 */ /* 0x000fe40000410000 */
[----:B------:R-:W-:Y:S02]  /*5a30*/  FFMA.FTZ R19, R28, R19, 1 ;  /* 0x3f8000001c137423 */ /* 0x000fe40000010013 */
[----:B------:R-:W-:Y:S02]  /*5a40*/  FMUL.FTZ R30, R30, R3 ;  /* 0x000000031e1e7220 */ /* 0x000fe40000410000 */
[----:B------:R-:W-:Y:S01]  /*5a50*/  FMUL.FTZ R28, R28, R109 ;  /* 0x0000006d1c1c7220 */ /* 0x000fe20000410000 */
[----:B------:R3:W-:Y:S01]  /*5a60*/  MUFU.EX2 R3, R110 ;  /* 0x0000006e00037308 */ /* 0x0007e20000000800 */
[----:B------:R-:W-:-:S02]  /*5a70*/  FMUL.FTZ R108, R109, R108 ;  /* 0x0000006c6d6c7220 */ /* 0x000fc40000410000 */
[----:B------:R-:W-:Y:S02]  /*5a80*/  FADD.FTZ R109, -R17, 1 ;  /* 0x3f800000116d7421 */ /* 0x000fe40000010100 */
[----:B---3--:R-:W-:Y:S02]  /*5a90*/  FMUL.FTZ R110, R105, R27 ;  /* 0x0000001b696e7220 */ /* 0x008fe40000410000 */
[C---:B------:R-:W-:Y:S02]  /*5aa0*/  FFMA.FTZ R109, R26.reuse, R109, 1 ;  /* 0x3f8000001a6d7423 */ /* 0x040fe4000001006d */
[----:B------:R-:W-:Y:S02]  /*5ab0*/  FMUL.FTZ R26, R26, R17 ;  /* 0x000000111a1a7220 */ /* 0x000fe40000410000 */
[----:B------:R-:W-:Y:S01]  /*5ac0*/  FMUL.FTZ R110, R17, R110 ;  /* 0x0000006e116e7220 */ /* 0x000fe20000410000 */
[----:B0-----:R-:W-:Y:S01]  /*5ad0*/  PRMT R25, RZ, 0x5410, R25 ;  /* 0x00005410ff197816 */ /* 0x001fe20000000019 */
[----:B------:R-:W-:-:S02]  /*5ae0*/  FADD.FTZ R17, -R15, 1 ;  /* 0x3f8000000f117421 */ /* 0x000fc40000010100 */
[----:B------:R-:W-:Y:S02]  /*5af0*/  FMUL.FTZ R125, R108, R19 ;  /* 0x000000136c7d7220 */ /* 0x000fe40000410000 */
[----:B------:R-:W0:Y:S01]  /*5b00*/  LDS.U16 R19, [R113+0xc] ;  /* 0x00000c0071137984 */ /* 0x000e220000000400 */
[----:B------:R-:W-:Y:S01]  /*5b10*/  FFMA.FTZ R120, R24, R17, 1 ;  /* 0x3f80000018787423 */ /* 0x000fe20000010011 */
[----:B-1----:R-:W-:Y:S01]  /*5b20*/  PRMT R23, RZ, 0x5410, R23 ;  /* 0x00005410ff177816 */ /* 0x002fe20000000017 */
[----:B------:R-:W-:Y:S01]  /*5b30*/  FMUL.FTZ R108, R104, R25 ;  /* 0x00000019686c7220 */ /* 0x000fe20000410000 */
[----:B------:R-:W1:Y:S01]  /*5b40*/  LDS.U16 R17, [R112+0xe] ;  /* 0x00000e0070117984 */ /* 0x000e620000000400 */
[----:B------:R-:W-:Y:S02]  /*5b50*/  FMUL.FTZ R24, R24, R15 ;  /* 0x0000000f18187220 */ /* 0x000fe40000410000 */
[----:B------:R-:W-:Y:S02]  /*5b60*/  FMUL.FTZ R119, R15, R108 ;  /* 0x0000006c0f777220 */ /* 0x000fe40000410000 */
[----:B------:R-:W-:Y:S01]  /*5b70*/  FADD.FTZ R15, -R13, 1 ;  /* 0x3f8000000d0f7421 */ /* 0x000fe20000010100 */
[----:B--2---:R-:W-:Y:S01]  /*5b80*/  PRMT R21, RZ, 0x5410, R21 ;  /* 0x00005410ff157816 */ /* 0x004fe20000000015 */
[----:B------:R-:W-:-:S02]  /*5b90*/  FMUL.FTZ R108, R103, R23 ;  /* 0x00000017676c7220 */ /* 0x000fc40000410000 */
[----:B------:R-:W-:Y:S02]  /*5ba0*/  FFMA.FTZ R121, R22, R15, 1 ;  /* 0x3f80000016797423 */ /* 0x000fe4000001000f */
[----:B------:R-:W-:Y:S01]  /*5bb0*/  FMUL.FTZ R111, R110, R109 ;  /* 0x0000006d6e6f7220 */ /* 0x000fe20000410000 */
[----:B------:R-:W2:Y:S01]  /*5bc0*/  LDS.U16 R15, [R56+0x10] ;  /* 0x00001000380f7984 */ /* 0x000ea20000000400 */
[----:B------:R-:W-:Y:S02]  /*5bd0*/  FMUL.FTZ R22, R22, R13 ;  /* 0x0000000d16167220 */ /* 0x000fe40000410000 */
[----:B------:R-:W-:Y:S02]  /*5be0*/  FMUL.FTZ R108, R13, R108 ;  /* 0x0000006c0d6c7220 */ /* 0x000fe40000410000 */
[----:B------:R-:W-:Y:S02]  /*5bf0*/  FADD.FTZ R109, R8, 1 ;  /* 0x3f800000086d7421 */ /* 0x000fe40000010000 */
[----:B------:R-:W-:-:S02]  /*5c00*/  FADD.FTZ R13, -R11, 1 ;  /* 0x3f8000000b0d7421 */ /* 0x000fc40000010100 */
[----:B------:R-:W-:Y:S02]  /*5c10*/  FMUL.FTZ R8, R102, R21 ;  /* 0x0000001566087220 */ /* 0x000fe40000410000 */
[----:B------:R-:W-:Y:S02]  /*5c20*/  FFMA.FTZ R13, R20, R13, 1 ;  /* 0x3f800000140d7423 */ /* 0x000fe4000001000d */
[----:B------:R-:W-:Y:S02]  /*5c30*/  FMUL.FTZ R8, R11, R8 ;  /* 0x000000080b087220 */ /* 0x000fe40000410000 */
[----:B------:R-:W-:Y:S02]  /*5c40*/  FMUL.FTZ R120, R119, R120 ;  /* 0x0000007877787220 */ /* 0x000fe40000410000 */
[----:B------:R-:W-:Y:S02]  /*5c50*/  FMUL.FTZ R119, R8, R13 ;  /* 0x0000000d08777220 */ /* 0x000fe40000410000 */
[----:B------:R-:W3:Y:S01]  /*5c60*/  LDS.U16 R13, [R55+0x12] ;  /* 0x00001200370d7984 */ /* 0x000ee20000000400 */
[----:B------:R-:W4:Y:S01]  /*5c70*/  MUFU.RCP R109, R109 ;  /* 0x0000006d006d7308 */ /* 0x000f220000001000 */
[----:B------:R-:W-:-:S02]  /*5c80*/  FMUL.FTZ R110, R108, R121 ;  /* 0x000000796c6e7220 */ /* 0x000fc40000410000 */
[----:B------:R-:W-:Y:S02]  /*5c90*/  FMUL.FTZ R20, R20, R11 ;  /* 0x0000000b14147220 */ /* 0x000fe40000410000 */
[----:B------:R-:W-:Y:S02]  /*5ca0*/  FADD.FTZ R121, R2, 1 ;  /* 0x3f80000002797421 */ /* 0x000fe40000010000 */
[----:B------:R-:W-:Y:S01]  /*5cb0*/  FADD.FTZ R11, -R9, 1 ;  /* 0x3f800000090b7421 */ /* 0x000fe20000010100 */
[----:B0-----:R-:W-:-:S03]  /*5cc0*/  PRMT R19, RZ, 0x5410, R19 ;  /* 0x00005410ff137816 */ /* 0x001fc60000000013 */
[----:B------:R-:W0:Y:S01]  /*5cd0*/  MUFU.RCP R121, R121 ;  /* 0x0000007900797308 */ /* 0x000e220000001000 */
[C---:B------:R-:W-:Y:S02]  /*5ce0*/  FFMA.FTZ R8, R18.reuse, R11, 1 ;  /* 0x3f80000012087423 */ /* 0x040fe4000001000b */
[----:B------:R-:W5:Y:S01]  /*5cf0*/  LDS.U16 R11, [R54+0x14] ;  /* 0x00001400360b7984 */ /* 0x000f620000000400 */
[----:B-1----:R-:W-:Y:S01]  /*5d00*/  PRMT R17, RZ, 0x5410, R17 ;  /* 0x00005410ff117816 */ /* 0x002fe20000000011 */
[----:B------:R-:W-:Y:S02]  /*5d10*/  FMUL.FTZ R2, R101, R19 ;  /* 0x0000001365027220 */ /* 0x000fe40000410000 */
[----:B----4-:R-:W-:Y:S02]  /*5d20*/  FADD.FTZ R123, -R109, 1 ;  /* 0x3f8000006d7b7421 */ /* 0x010fe40000010100 */
[----:B------:R-:W-:Y:S02]  /*5d30*/  FMUL.FTZ R18, R18, R9 ;  /* 0x0000000912127220 */ /* 0x000fe40000410000 */
[----:B------:R-:W-:-:S02]  /*5d40*/  FMUL.FTZ R108, R100, R17 ;  /* 0x00000011646c7220 */ /* 0x000fc40000410000 */
[----:B------:R-:W-:Y:S02]  /*5d50*/  FADD.FTZ R7, R7, 1 ;  /* 0x3f80000007077421 */ /* 0x000fe40000010000 */
[----:B------:R-:W-:Y:S02]  /*5d60*/  FMUL.FTZ R9, R9, R2 ;  /* 0x0000000209097220 */ /* 0x000fe40000410000 */
[C---:B------:R-:W-:Y:S02]  /*5d70*/  FFMA.FTZ R123, R16.reuse, R123, 1 ;  /* 0x3f800000107b7423 */ /* 0x040fe4000001007b */
[----:B------:R-:W-:Y:S02]  /*5d80*/  FMUL.FTZ R16, R16, R109 ;  /* 0x0000006d10107220 */ /* 0x000fe40000410000 */
[----:B------:R-:W-:Y:S01]  /*5d90*/  FMUL.FTZ R108, R109, R108 ;  /* 0x0000006c6d6c7220 */ /* 0x000fe20000410000 */
[----:B------:R-:W1:Y:S01]  /*5da0*/  MUFU.RCP R7, R7 ;  /* 0x0000000700077308 */ /* 0x000e620000001000 */
[----:B------:R-:W-:Y:S01]  /*5db0*/  FMUL.FTZ R109, R9, R8 ;  /* 0x00000008096d7220 */ /* 0x000fe20000410000 */
[----:B------:R-:W-:Y:S01]  /*5dc0*/  PRMT R99, RZ, 0x5410, R99 ;  /* 0x00005410ff637816 */ /* 0x000fe20000000063 */
[----:B0-----:R-:W-:Y:S01]  /*5dd0*/  FADD.FTZ R9, -R121, 1 ;  /* 0x3f80000079097421 */ /* 0x001fe20000010100 */
[----:B--2---:R-:W-:Y:S01]  /*5de0*/  PRMT R15, RZ, 0x5410, R15 ;  /* 0x00005410ff0f7816 */ /* 0x004fe2000000000f */
[----:B------:R-:W-:-:S02]  /*5df0*/  FMUL.FTZ R124, R82, -1.4426950216293334961 ;  /* 0xbfb8aa3b527c7820 */ /* 0x000fc40000410000 */
[----:B------:R-:W-:Y:S02]  /*5e00*/  FMUL.FTZ R122, R108, R123 ;  /* 0x0000007b6c7a7220 */ /* 0x000fe40000410000 */
[C---:B------:R-:W-:Y:S02]  /*5e10*/  FFMA.FTZ R123, R14.reuse, R9, 1 ;  /* 0x3f8000000e7b7423 */ /* 0x040fe40000010009 */
[----:B------:R-:W-:Y:S01]  /*5e20*/  FMUL.FTZ R8, R99, R15 ;  /* 0x0000000f63087220 */ /* 0x000fe20000410000 */
[----:B------:R-:W0:Y:S01]  /*5e30*/  LDS.U16 R9, [R53+0x16] ;  /* 0x0000160035097984 */ /* 0x000e220000000400 */
[----:B------:R2:W-:Y:S01]  /*5e40*/  MUFU.EX2 R2, R124 ;  /* 0x0000007c00027308 */ /* 0x0005e20000000800 */
[----:B------:R-:W-:Y:S01]  /*5e50*/  PRMT R98, RZ, 0x5410, R98 ;  /* 0x00005410ff627816 */ /* 0x000fe20000000062 */
[----:B------:R-:W-:Y:S01]  /*5e60*/  FMUL.FTZ R8, R121, R8 ;  /* 0x0000000879087220 */ /* 0x000fe20000410000 */
[----:B---3--:R-:W-:Y:S01]  /*5e70*/  PRMT R13, RZ, 0x5410, R13 ;  /* 0x00005410ff0d7816 */ /* 0x008fe2000000000d */
[----:B------:R-:W-:-:S02]  /*5e80*/  FMUL.FTZ R14, R14, R121 ;  /* 0x000000790e0e7220 */ /* 0x000fc40000410000 */
[----:B--2---:R-:W-:Y:S02]  /*5e90*/  FADD.FTZ R124, R6, 1 ;  /* 0x3f800000067c7421 */ /* 0x004fe40000010000 */
[----:B------:R-:W-:Y:S02]  /*5ea0*/  FMUL.FTZ R108, R8, R123 ;  /* 0x0000007b086c7220 */ /* 0x000fe40000410000 */
[----:B------:R2:W3:Y:S01]  /*5eb0*/  MUFU.RCP R121, R124 ;  /* 0x0000007c00797308 */ /* 0x0004e20000001000 */
[----:B------:R-:W-:Y:S02]  /*5ec0*/  FADD.FTZ R135, R5, 1 ;  /* 0x3f80000005877421 */ /* 0x000fe40000010000 */
[----:B------:R-:W-:Y:S01]  /*5ed0*/  FMUL.FTZ R8, R98, R13 ;  /* 0x0000000d62087220 */ /* 0x000fe20000410000 */
[----:B------:R-:W-:Y:S01]  /*5ee0*/  PRMT R80, RZ, 0x5410, R80 ;  /* 0x00005410ff507816 */ /* 0x000fe20000000050 */
[----:B-1----:R-:W-:-:S04]  /*5ef0*/  FADD.FTZ R5, -R7, 1 ;  /* 0x3f80000007057421 */ /* 0x002fc80000010100 */
[C---:B------:R-:W-:Y:S02]  /*5f00*/  FFMA.FTZ R5, R12.reuse, R5, 1 ;  /* 0x3f8000000c057423 */ /* 0x040fe40000010005 */
[----:B--2---:R-:W-:Y:S02]  /*5f10*/  FMUL.FTZ R124, R7, R8 ;  /* 0x00000008077c7220 */ /* 0x004fe40000410000 */
[----:B------:R-:W-:Y:S01]  /*5f20*/  FMUL.FTZ R12, R12, R7 ;  /* 0x000000070c0c7220 */ /* 0x000fe20000410000 */
[----:B------:R-:W1:Y:S01]  /*5f30*/  LDS.U16 R8, [R52+0x18] ;  /* 0x0000180034087984 */ /* 0x000e620000000400 */
[----:B------:R-:W-:-:S03]  /*5f40*/  FMUL.FTZ R4, R80, -1.4426950216293334961 ;  /* 0xbfb8aa3b50047820 */ /* 0x000fc60000410000 */
[----:B------:R-:W2:Y:S01]  /*5f50*/  LDS.U16 R7, [R51+0x1a] ;  /* 0x00001a0033077984 */ /* 0x000ea20000000400 */
[----:B------:R-:W-:Y:S02]  /*5f60*/  PRMT R97, RZ, 0x5410, R97 ;  /* 0x00005410ff617816 */ /* 0x000fe40000000061 */
[----:B-----5:R-:W-:Y:S01]  /*5f70*/  PRMT R11, RZ, 0x5410, R11 ;  /* 0x00005410ff0b7816 */ /* 0x020fe2000000000b */
[----:B------:R-:W4:Y:S01]  /*5f80*/  MUFU.EX2 R4, R4 ;  /* 0x0000000400047308 */ /* 0x000f220000000800 */
[----:B---3--:R-:W-:Y:S01]  /*5f90*/  FADD.FTZ R123, -R121, 1 ;  /* 0x3f800000797b7421 */ /* 0x008fe20000010100 */
[----:B------:R-:W-:Y:S02]  /*5fa0*/  PRMT R83, RZ, 0x5410, R83 ;  /* 0x00005410ff537816 */ /* 0x000fe40000000053 */
[----:B------:R-:W-:Y:S02]  /*5fb0*/  FMUL.FTZ R126, R97, R11 ;  /* 0x0000000b617e7220 */ /* 0x000fe40000410000 */
[----:B------:R-:W-:-:S02]  /*5fc0*/  FFMA.FTZ R128, R10, R123, 1 ;  /* 0x3f8000000a807423 */ /* 0x000fc4000001007b */
[----:B------:R-:W3:Y:S01]  /*5fd0*/  MUFU.RCP R135, R135 ;  /* 0x0000008700877308 */ /* 0x000ee20000001000 */
[----:B------:R-:W-:Y:S02]  /*5fe0*/  FMUL.FTZ R10, R10, R121 ;  /* 0x000000790a0a7220 */ /* 0x000fe40000410000 */
[----:B------:R-:W-:Y:S02]  /*5ff0*/  FMUL.FTZ R123, R121, R126 ;  /* 0x0000007e797b7220 */ /* 0x000fe40000410000 */
[----:B------:R-:W-:Y:S02]  /*6000*/  FMUL.FTZ R121, R124, R5 ;  /* 0x000000057c797220 */ /* 0x000fe40000410000 */
[----:B------:R-:W5:Y:S01]  /*6010*/  LDS.U16 R124, [R49+0x1e] ;  /* 0x00001e00317c7984 */ /* 0x000f620000000400 */
[----:B------:R-:W-:Y:S02]  /*6020*/  FMUL.FTZ R6, R83, -1.4426950216293334961 ;  /* 0xbfb8aa3b53067820 */ /* 0x000fe40000410000 */
[----:B----4-:R-:W-:Y:S01]  /*6030*/  FADD.FTZ R129, R4, 1 ;  /* 0x3f80000004817421 */ /* 0x010fe20000010000 */
[----:B------:R-:W-:Y:S01]  /*6040*/  PRMT R96, RZ, 0x5410, R96 ;  /* 0x00005410ff607816 */ /* 0x000fe20000000060 */
[----:B------:R-:W-:-:S02]  /*6050*/  FADD.FTZ R4, R3, 1 ;  /* 0x3f80000003047421 */ /* 0x000fc40000010000 */
[----:B------:R-:W4:Y:S01]  /*6060*/  MUFU.EX2 R6, R6 ;  /* 0x0000000600067308 */ /* 0x000f220000000800 */
[----:B0-----:R-:W-:Y:S01]  /*6070*/  PRMT R9, RZ, 0x5410, R9 ;  /* 0x00005410ff097816 */ /* 0x001fe20000000009 */
[----:B---3--:R-:W-:-:S04]  /*6080*/  FADD.FTZ R3, -R135, 1 ;  /* 0x3f80000087037421 */ /* 0x008fc80000010100 */
[----:B------:R-:W-:Y:S02]  /*6090*/  FMUL.FTZ R126, R96, R9 ;  /* 0x00000009607e7220 */ /* 0x000fe40000410000 */
[----:B------:R-:W0:Y:S01]  /*60a0*/  MUFU.RCP R5, R129 ;  /* 0x0000008100057308 */ /* 0x000e220000001000 */
[----:B------:R-:W-:Y:S02]  /*60b0*/  FFMA.FTZ R3, R32, R3, 1 ;  /* 0x3f80000020037423 */ /* 0x000fe40000010003 */
[----:B------:R-:W-:-:S05]  /*60c0*/  FMUL.FTZ R126, R135, R126 ;  /* 0x0000007e877e7220 */ /* 0x000fca0000410000 */
[----:B------:R-:W3:Y:S01]  /*60d0*/  MUFU.RCP R4, R4 ;  /* 0x0000000400047308 */ /* 0x000ee20000001000 */
[----:B------:R-:W-:Y:S02]  /*60e0*/  FADD.FTZ R131, R2, 1 ;  /* 0x3f80000002837421 */ /* 0x000fe40000010000 */
[----:B------:R-:W-:Y:S02]  /*60f0*/  FMUL.FTZ R126, R126, R3 ;  /* 0x000000037e7e7220 */ /* 0x000fe40000410000 */
[----:B----4-:R-:W-:Y:S01]  /*6100*/  FADD.FTZ R2, R6, 1 ;  /* 0x3f80000006027421 */ /* 0x010fe20000010000 */
[----:B------:R-:W-:Y:S02]  /*6110*/  PRMT R87, RZ, 0x5410, R87 ;  /* 0x00005410ff577816 */ /* 0x000fe40000000057 */
[----:B------:R4:W5:Y:S01]  /*6120*/  MUFU.RCP R3, R131 ;  /* 0x0000008300037308 */ /* 0x0009620000001000 */
[----:B-1----:R-:W-:Y:S02]  /*6130*/  PRMT R8, RZ, 0x5410, R8 ;  /* 0x00005410ff087816 */ /* 0x002fe40000000008 */
[----:B------:R-:W-:-:S02]  /*6140*/  PRMT R86, RZ, 0x5410, R86 ;  /* 0x00005410ff567816 */ /* 0x000fc40000000056 */
[----:B--2---:R-:W-:Y:S01]  /*6150*/  PRMT R7, RZ, 0x5410, R7 ;  /* 0x00005410ff077816 */ /* 0x004fe20000000007 */
[----:B0-----:R-:W-:Y:S02]  /*6160*/  FADD.FTZ R129, -R5, 1 ;  /* 0x3f80000005817421 */ /* 0x001fe40000010100 */
[----:B------:R-:W0:Y:S01]  /*6170*/  MUFU.RCP R2, R2 ;  /* 0x0000000200027308 */ /* 0x000e220000001000 */
[----:B------:R-:W-:Y:S02]  /*6180*/  FMUL.FTZ R6, R87, R8 ;  /* 0x0000000857067220 */ /* 0x000fe40000410000 */
[----:B---3--:R-:W-:Y:S02]  /*6190*/  FADD.FTZ R130, -R4, 1 ;  /* 0x3f80000004827421 */ /* 0x008fe40000010100 */
[----:B----4-:R-:W-:Y:S02]  /*61a0*/  FMUL.FTZ R131, R86, R7 ;  /* 0x0000000756837220 */ /* 0x010fe40000410000 */
[----:B------:R-:W-:-:S02]  /*61b0*/  FMUL.FTZ R123, R123, R128 ;  /* 0x000000807b7b7220 */ /* 0x000fc40000410000 */
[----:B------:R-:W-:Y:S02]  /*61c0*/  FFMA.FTZ R128, R80, R129, 1 ;  /* 0x3f80000050807423 */ /* 0x000fe40000010081 */
[----:B------:R-:W-:Y:S02]  /*61d0*/  FMUL.FTZ R129, R5, R6 ;  /* 0x0000000605817220 */ /* 0x000fe40000410000 */
[----:B------:R-:W-:Y:S02]  /*61e0*/  FFMA.FTZ R130, R81, R130, 1 ;  /* 0x3f80000051827423 */ /* 0x000fe40000010082 */
[----:B------:R-:W-:Y:S01]  /*61f0*/  FMUL.FTZ R131, R4, R131 ;  /* 0x0000008304837220 */ /* 0x000fe20000410000 */
[----:B------:R-:W-:Y:S01]  /*6200*/  F2FP.BF16.PACK_AB R125, R125, R0 ;  /* 0x000000007d7d723e */ /* 0x000fe200000010ff */
[----:B------:R-:W-:Y:S01]  /*6210*/  BAR.SYNC.DEFER_BLOCKING 0x0 ;  /* 0x0000000000007b1d */ /* 0x000fe20000010000 */
[----:B------:R-:W-:Y:S01]  /*6220*/  FMUL.FTZ R128, R129, R128 ;  /* 0x0000008081807220 */ /* 0x000fe20000410000 */
[----:B------:R-:W-:Y:S01]  /*6230*/  PRMT R85, RZ, 0x5410, R85 ;  /* 0x00005410ff557816 */ /* 0x000fe20000000055 */
[----:B------:R-:W-:Y:S01]  /*6240*/  FMUL.FTZ R129, R131, R130 ;  /* 0x0000008283817220 */ /* 0x000fe20000410000 */
[----:B------:R-:W-:Y:S01]  /*6250*/  PRMT R6, RZ, 0x5410, R127 ;  /* 0x00005410ff067816 */ /* 0x000fe2000000007f */
[----:B-----5:R-:W-:Y:S01]  /*6260*/  FADD.FTZ R131, -R3, 1 ;  /* 0x3f80000003837421 */ /* 0x020fe20000010100 */
[----:B------:R-:W-:-:S02]  /*6270*/  PRMT R84, RZ, 0x5410, R84 ;  /* 0x00005410ff547816 */ /* 0x000fc40000000054 */
[----:B------:R-:W-:Y:S01]  /*6280*/  PRMT R0, RZ, 0x5410, R124 ;  /* 0x00005410ff007816 */ /* 0x000fe2000000007c */
[----:B------:R-:W-:Y:S02]  /*6290*/  FFMA.FTZ R130, R82, R131, 1 ;  /* 0x3f80000052827423 */ /* 0x000fe40000010083 */
[----:B------:R-:W-:Y:S01]  /*62a0*/  FMUL.FTZ R124, R85, R6 ;  /* 0x00000006557c7220 */ /* 0x000fe20000410000 */
[----:B------:R-:W-:Y:S01]  /*62b0*/  F2FP.BF16.PACK_AB R111, R120, R111 ;  /* 0x0000006f786f723e */ /* 0x000fe200000010ff */
[----:B0-----:R-:W-:Y:S02]  /*62c0*/  FADD.FTZ R134, -R2, 1 ;  /* 0x3f80000002867421 */ /* 0x001fe40000010100 */
[----:B------:R-:W-:Y:S01]  /*62d0*/  FMUL.FTZ R131, R84, R0 ;  /* 0x0000000054837220 */ /* 0x000fe20000410000 */
[----:B------:R-:W-:Y:S01]  /*62e0*/  PRMT R120, R125, 0x7632, R120 ;  /* 0x000076327d787816 */ /* 0x000fe20000000078 */
[----:B------:R-:W-:Y:S01]  /*62f0*/  FMUL.FTZ R127, R3, R124 ;  /* 0x0000007c037f7220 */ /* 0x000fe20000410000 */
[----:B------:R-:W-:Y:S01]  /*6300*/  F2FP.BF16.PACK_AB R110, R119, R110 ;  /* 0x0000006e776e723e */ /* 0x000fe200000010ff */
[----:B------:R-:W-:Y:S01]  /*6310*/  FFMA.FTZ R134, R83, R134, 1 ;  /* 0x3f80000053867423 */ /* 0x000fe20000010086 */
[----:B------:R-:W-:Y:S01]  /*6320*/  F2FP.BF16.PACK_AB R109, R122, R109 ;  /* 0x0000006d7a6d723e */ /* 0x000fe200000010ff */
[----:B------:R-:W-:Y:S01]  /*6330*/  FMUL.FTZ R131, R2, R131 ;  /* 0x0000008302837220 */ /* 0x000fe20000410000 */
[----:B------:R-:W-:Y:S01]  /*6340*/  PRMT R119, R111, 0x7632, R119 ;  /* 0x000076326f777816 */ /* 0x000fe20000000077 */
[----:B------:R-:W-:Y:S01]  /*6350*/  FMUL.FTZ R130, R127, R130 ;  /* 0x000000827f827220 */ /* 0x000fe20000410000 */
[----:B------:R-:W-:Y:S01]  /*6360*/  STS.U16 [R57], R125 ;  /* 0x0000007d39007388 */ /* 0x000fe20000000400 */
[----:B------:R-:W-:Y:S01]  /*6370*/  PRMT R122, R110, 0x7632, R122 ;  /* 0x000076326e7a7816 */ /* 0x000fe2000000007a */
[----:B------:R-:W-:Y:S01]  /*6380*/  FMUL.FTZ R127, R131, R134 ;  /* 0x00000086837f7220 */ /* 0x000fe20000410000 */
[----:B------:R-:W-:Y:S01]  /*6390*/  F2FP.BF16.PACK_AB R108, R121, R108 ;  /* 0x0000006c796c723e */ /* 0x000fe200000010ff */
[----:B------:R0:W-:Y:S01]  /*63a0*/  STS.U16 [R118+0x2], R120 ;  /* 0x0000027876007388 */ /* 0x0001e20000000400 */
[----:B------:R-:W-:-:S03]  /*63b0*/  F2FP.BF16.PACK_AB R123, R126, R123 ;  /* 0x0000007b7e7b723e */ /* 0x000fc600000010ff */
[----:B------:R1:W-:Y:S01]  /*63c0*/  STS.U16 [R117+0x4], R111 ;  /* 0x0000046f75007388 */ /* 0x0003e20000000400 */
[----:B------:R-:W-:-:S03]  /*63d0*/  F2FP.BF16.PACK_AB R128, R129, R128 ;  /* 0x000000808180723e */ /* 0x000fc600000010ff */
[----:B------:R-:W-:Y:S01]  /*63e0*/  STS.U16 [R116+0x6], R119 ;  /* 0x0000067774007388 */ /* 0x000fe20000000400 */
[----:B0-----:R-:W-:-:S03]  /*63f0*/  PRMT R120, R109, 0x7632, R120 ;  /* 0x000076326d787816 */ /* 0x001fc60000000078 */
[----:B------:R0:W-:Y:S01]  /*6400*/  STS.U16 [R115+0x8], R110 ;  /* 0x0000086e73007388 */ /* 0x0001e20000000400 */
[----:B------:R-:W-:Y:S02]  /*6410*/  ISETP.NE.AND P6, PT, R95, RZ, PT ;  /* 0x000000ff5f00720c */ /* 0x000fe40003fc5270 */
[----:B-1----:R-:W-:Y:S01]  /*6420*/  PRMT R111, R108, 0x7632, R111 ;  /* 0x000076326c6f7816 */ /* 0x002fe2000000006f */
[----:B------:R-:W-:Y:S01]  /*6430*/  STS.U16 [R114+0xa], R122 ;  /* 0x00000a7a72007388 */ /* 0x000fe20000000400 */
[----:B------:R-:W-:-:S03]  /*6440*/  F2FP.BF16.PACK_AB R127, R127, R130 ;  /* 0x000000827f7f723e */ /* 0x000fc600000010ff */
[----:B------:R-:W-:Y:S01]  /*6450*/  STS.U16 [R113+0xc], R109 ;  /* 0x00000c6d71007388 */ /* 0x000fe20000000400 */
[----:B0-----:R-:W-:-:S03]  /*6460*/  PRMT R110, R123, 0x7632, R110 ;  /* 0x000076327b6e7816 */ /* 0x001fc6000000006e */
[----:B------:R-:W-:Y:S01]  /*6470*/  STS.U16 [R112+0xe], R120 ;  /* 0x00000e7870007388 */ /* 0x000fe20000000400 */
[----:B------:R-:W-:-:S03]  /*6480*/  PRMT R119, R128, 0x7632, R119 ;  /* 0x0000763280777816 */ /* 0x000fc60000000077 */
[----:B------:R-:W-:Y:S01]  /*6490*/  STS.U16 [R56+0x10], R108 ;  /* 0x0000106c38007388 */ /* 0x000fe20000000400 */
[----:B------:R-:W-:-:S03]  /*64a0*/  PRMT R121, R127, 0x7632, R121 ;  /* 0x000076327f797816 */ /* 0x000fc60000000079 */
[----:B------:R-:W-:Y:S01]  /*64b0*/  STS.U16 [R55+0x12], R111 ;  /* 0x0000126f37007388 */ /* 0x000fe20000000400 */
[----:B------:R-:W-:-:S03]  /*64c0*/  IMAD.U32 R134, RZ, RZ, UR7 ;  /* 0x00000007ff867e24 */ /* 0x000fc6000f8e00ff */
        /* <DEDUP_REMOVED lines=35> */
[----:B------:R-:W-:Y:S02]  /*6700*/  FMUL.FTZ R80, R80, R5 ;  /* 0x0000000550507220 */ /* 0x000fe40000410000 */
[----:B------:R-:W-:Y:S01]  /*6710*/  FMUL.FTZ R81, R81, R4 ;  /* 0x0000000451517220 */ /* 0x000fe20000410000 */
[----:B0-----:R-:W-:Y:S01]  /*6720*/  ISETP.GE.AND P0, PT, R78, R130, PT ;  /* 0x000000824e00720c */ /* 0x001fe20003f06270 */
[----:B------:R-:W-:Y:S02]  /*6730*/  FMUL.FTZ R82, R82, R3 ;  /* 0x0000000352527220 */ /* 0x000fe40000410000 */
[----:B------:R-:W-:-:S10]  /*6740*/  FMUL.FTZ R83, R83, R2 ;  /* 0x0000000253537220 */ /* 0x000fd40000410000 */
        /* <DEDUP_REMOVED lines=13> */
.L_x_1177:
[----:B-1----:R-:W-:Y:S05]  /*6820*/  BSYNC B0 ;  /* 0x0000000000007941 */ /* 0x002fea0003800000 */
.L_x_1176:
[----:B------:R-:W-:Y:S01]  /*6830*/  ULDC.64 UR8, c[0x0][0x2f0] ;  /* 0x0000bc0000087ab9 */ /* 0x000fe20000000a00 */
[----:B0-----:R-:W-:Y:S01]  /*6840*/  LEA R2, P3, R78, c[0x0][0x338], 0x1 ;  /* 0x0000ce004e027a11 */ /* 0x001fe200078608ff */
        /* <DEDUP_REMOVED lines=12> */
[----:B------:R-:W-:Y:S01]  /*6910*/  MOV R3, UR36 ;  /* 0x0000002400037c02 */ /* 0x000fe20008000f00 */
[----:B------:R-:W-:Y:S01]  /*6920*/  IMAD.U32 R4, RZ, RZ, UR36 ;  /* 0x00000024ff047e24 */ /* 0x000fe2000f8e00ff */
[----:B------:R0:W-:Y:S01]  /*6930*/  STL [R1+0x60], R107 ;  /* 0x0000606b01007387 */ /* 0x0001e20000100800 */
        /* <DEDUP_REMOVED lines=8> */
[----:B------:R0:W-:Y:S01]  /*69c0*/  STL [R1+0x5c], R106 ;  /* 0x00005c6a01007387 */ /* 0x0001e20000100800 */
[----:B------:R-:W-:Y:S01]  /*69d0*/  LEA.HI.X R3, R4, R3, R5, 0x1, P4 ;  /* 0x0000000304037211 */ /* 0x000fe200020f0c05 */
[----:B------:R-:W-:Y:S01]  /*69e0*/  FMUL.FTZ R101, R101, R18 ;  /* 0x0000001265657220 */ /* 0x000fe20000410000 */
[----:B------:R-:W-:Y:S01]  /*69f0*/  ISETP.GE.AND P4, PT, R75, R130, PT ;  /* 0x000000824b00720c */ /* 0x000fe20003f86270 */
[----:B------:R0:W-:Y:S01]  /*6a00*/  STL [R1+0x58], R105 ;  /* 0x0000586901007387 */ /* 0x0001e20000100800 */
[----:B------:R-:W-:-:S02]  /*6a10*/  FMUL.FTZ R100, R100, R16 ;  /* 0x0000001064647220 */ /* 0x000fc40000410000 */
[----:B------:R-:W-:Y:S01]  /*6a20*/  FMUL.FTZ R99, R99, R14 ;  /* 0x0000000e63637220 */ /* 0x000fe20000410000 */
[----:B------:R0:W-:Y:S01]  /*6a30*/  @!P0 STG.E.U16 [R2.64+-0xf80], R109 ;  /* 0xfff0806d02008986 */ /* 0x0001e2000c101528 */
[----:B------:R-:W-:Y:S01]  /*6a40*/  ISETP.GE.AND P0, PT, R89, R130, PT ;  /* 0x000000825900720c */ /* 0x000fe20003f06270 */
        /* <DEDUP_REMOVED lines=20> */
[----:B------:R-:W-:-:S03]  /*6b90*/  ISETP.GE.AND P4, PT, R139, R130, PT ;  /* 0x000000828b00720c */ /* 0x000fc60003f86270 */
[----:B------:R0:W-:Y:S01]  /*6ba0*/  @!P5 STG.E.U16 [R2.64+-0xd80], R124 ;  /* 0xfff2807c0200d986 */ /* 0x0001e2000c101528 */
[----:B------:R-:W-:-:S03]  /*6bb0*/  ISETP.GE.AND P5, PT, R138, R130, PT ;  /* 0x000000828a00720c */ /* 0x000fc60003fa6270 */
[----:B------:R0:W-:Y:S04]  /*6bc0*/  STL [R1+0x54], R104 ;  /* 0x0000546801007387 */ /* 0x0001e80000100800 */
        /* <DEDUP_REMOVED lines=11> */
[----:B------:R0:W-:Y:S01]  /*6c80*/  @!P0 STG.E.U16 [R2.64+-0xd40], R125 ;  /* 0xfff2c07d02008986 */ /* 0x0001e2000c101528 */
[----:B------:R-:W-:-:S03]  /*6c90*/  ISETP.NE.U32.AND P0, PT, RZ, c[0x0][0x270], PT ;  /* 0x00009c00ff007a0c */ /* 0x000fc60003f05070 */
[----:B------:R0:W-:Y:S01]  /*6ca0*/  @!P4 STG.E.U16 [R2.64+-0xd00], R126 ;  /* 0xfff3007e0200c986 */ /* 0x0001e2000c101528 */
[----:B------:R-:W-:-:S03]  /*6cb0*/  ISETP.NE.AND.EX P0, PT, RZ, c[0x0][0x274], PT, P0 ;  /* 0x00009d00ff007a0c */ /* 0x000fc60003f05300 */
[----:B------:R0:W-:Y:S04]  /*6cc0*/  @!P5 STG.E.U16 [R2.64+-0xcc0], R127 ;  /* 0xfff3407f0200d986 */ /* 0x0001e8000c101528 */
[----:B------:R0:W-:Y:S04]  /*6cd0*/  @!P1 STG.E.U16 [R2.64+-0xc80], R128 ;  /* 0xfff3808002009986 */ /* 0x0001e8000c101528 */
[----:B------:R0:W-:Y:S04]  /*6ce0*/  @!P2 STG.E.U16 [R2.64+-0xfc0], R108 ;  /* 0xfff0406c0200a986 */ /* 0x0001e8000c101528 */
[----:B------:R0:W-:Y:S04]  /*6cf0*/  @!P3 STG.E.U16 [R2.64+-0xc40], R129 ;  /* 0xfff3c0810200b986 */ /* 0x0001e8000c101528 */
[----:B------:R0:W-:Y:S01]  /*6d00*/  STL [R1+0x28], R131 ;  /* 0x0000288301007387 */ /* 0x0001e20000100800 */
        /* <DEDUP_REMOVED lines=17> */
[----:B0-----:R-:W-:Y:S01]  /*6e20*/  PRMT R2, R25, 0x7632, R2 ;  /* 0x0000763219027816 */ /* 0x001fe20000000002 */
[----:B------:R-:W-:Y:S01]  /*6e30*/  FMUL.FTZ R13, R12, R13 ;  /* 0x0000000d0c0d7220 */ /* 0x000fe20000410000 */
[----:B------:R-:W-:Y:S01]  /*6e40*/  F2FP.BF16.PACK_AB R17, R17, R18 ;  /* 0x000000121111723e */ /* 0x000fe200000010ff */
[----:B------:R-:W-:Y:S01]  /*6e50*/  FMUL.FTZ R83, R83, R0 ;  /* 0x0000000053537220 */ /* 0x000fe20000410000 */
[----:B------:R-:W-:Y:S01]  /*6e60*/  PRMT R0, R29, 0x7632, R0 ;  /* 0x000076321d007816 */ /* 0x000fe20000000000 */
[----:B------:R-:W-:Y:S01]  /*6e70*/  FMUL.FTZ R10, R10, R11 ;  /* 0x0000000b0a0a7220 */ /* 0x000fe20000410000 */
[----:B------:R-:W-:Y:S01]  /*6e80*/  STS.U16 [R57], R29 ;  /* 0x0000001d39007388 */ /* 0x000fe20000000400 */
[----:B------:R-:W-:Y:S01]  /*6e90*/  FMUL.FTZ R9, R32, R9 ;  /* 0x0000000920097220 */ /* 0x000fe20000410000 */
[----:B------:R-:W-:Y:S01]  /*6ea0*/  PRMT R3, R21, 0x7632, R3 ;  /* 0x0000763215037816 */ /* 0x000fe20000000003 */
[----:B------:R-:W-:Y:S01]  /*6eb0*/  FMUL.FTZ R8, R80, R8 ;  /* 0x0000000850087220 */ /* 0x000fe20000410000 */
[----:B------:R-:W-:Y:S01]  /*6ec0*/  F2FP.BF16.PACK_AB R13, R13, R14 ;  /* 0x0000000e0d0d723e */ /* 0x000fe200000010ff */
[----:B------:R-:W-:Y:S01]  /*6ed0*/  FMUL.FTZ R7, R81, R7 ;  /* 0x0000000751077220 */ /* 0x000fe20000410000 */
[----:B------:R0:W-:Y:S01]  /*6ee0*/  STS.U16 [R118+0x2], R0 ;  /* 0x0000020076007388 */ /* 0x0001e20000000400 */
[----:B------:R-:W-:Y:S01]  /*6ef0*/  FMUL.FTZ R6, R82, R6 ;  /* 0x0000000652067220 */ /* 0x000fe20000410000 */
[----:B------:R-:W-:-:S02]  /*6f00*/  PRMT R4, R17, 0x7632, R4 ;  /* 0x0000763211047816 */ /* 0x000fc40000000004 */
[----:B------:R-:W-:Y:S01]  /*6f10*/  STS.U16 [R117+0x4], R25 ;  /* 0x0000041975007388 */ /* 0x000fe20000000400 */
[----:B------:R-:W-:Y:S02]  /*6f20*/  F2FP.BF16.PACK_AB R9, R9, R10 ;  /* 0x0000000a0909723e */ /* 0x000fe400000010ff */
[----:B------:R-:W-:Y:S01]  /*6f30*/  F2FP.BF16.PACK_AB R7, R7, R8 ;  /* 0x000000080707723e */ /* 0x000fe200000010ff */
[----:B------:R1:W-:Y:S01]  /*6f40*/  STS.U16 [R116+0x6], R2 ;  /* 0x0000060274007388 */ /* 0x0003e20000000400 */
[----:B------:R-:W-:Y:S02]  /*6f50*/  F2FP.BF16.PACK_AB R6, R83, R6 ;  /* 0x000000065306723e */ /* 0x000fe400000010ff */
[----:B0-----:R-:W-:Y:S01]  /*6f60*/  PRMT R0, R13, 0x7632, R0 ;  /* 0x000076320d007816 */ /* 0x001fe20000000000 */
[----:B------:R-:W-:Y:S01]  /*6f70*/  STS.U16 [R115+0x8], R21 ;  /* 0x0000081573007388 */ /* 0x000fe20000000400 */
[C---:B------:R-:W-:Y:S02]  /*6f80*/  PRMT R26, R7.reuse, 0x7610, R26 ;  /* 0x00007610071a7816 */ /* 0x040fe4000000001a */
[----:B------:R-:W-:Y:S01]  /*6f90*/  PRMT R5, R7, 0x7632, R5 ;  /* 0x0000763207057816 */ /* 0x000fe20000000005 */
[----:B------:R0:W-:Y:S01]  /*6fa0*/  STS.U16 [R114+0xa], R3 ;  /* 0x00000a0372007388 */ /* 0x0001e20000000400 */
[----:B-1----:R-:W-:Y:S01]  /*6fb0*/  IMAD.U32 R2, RZ, RZ, UR7 ;  /* 0x00000007ff027e24 */ /* 0x002fe2000f8e00ff */
[----:B------:R-:W-:-:S02]  /*6fc0*/  UIMAD UR7, UR13, UR8, URZ ;  /* 0x000000080d0772a4 */ /* 0x000fc4000f8e023f */
[----:B------:R-:W-:Y:S02]  /*6fd0*/  STS.U16 [R113+0xc], R17 ;  /* 0x00000c1171007388 */ /* 0x000fe40000000400 */
[----:B------:R-:W-:Y:S02]  /*6fe0*/  UIMAD UR36, UR12, UR9, UR7 ;  /* 0x000000090c2472a4 */ /* 0x000fe4000f8e0207 */
[----:B------:R1:W-:Y:S01]  /*6ff0*/  STS.U16 [R112+0xe], R4 ;  /* 0x00000e0470007388 */ /* 0x0003e20000000400 */
[----:B0-----:R-:W-:Y:S01]  /*7000*/  PRMT R3, R9, 0x7632, R3 ;  /* 0x0000763209037816 */ /* 0x001fe20000000003 */
[----:B------:R-:W-:Y:S02]  /*7010*/  UIADD3 UR7, UR35, UR36, URZ ;  /* 0x0000002423077290 */ /* 0x000fe4000fffe03f */
        /* <DEDUP_REMOVED lines=45> */
.L_x_1180:
[----:B------:R-:W-:Y:S05]  /*72f0*/  BSYNC B0 ;  /* 0x0000000000007941 */ /* 0x000fea0003800000 */
.L_x_1179:
        /* <DEDUP_REMOVED lines=14> */
[----:B------:R-:W-:-:S04]  /*73e0*/  MOV R4, UR7 ;  /* 0x0000000700047c02 */ /* 0x000fc80008000f00 */
        /* <DEDUP_REMOVED lines=28> */
.L_x_1178:
[----:B0-----:R-:W2:Y:S01]  /*75b0*/  LDL.LU R2, [R1+0xc4] ;  /* 0x0000c40001027983 */ /* 0x001ea20000300800 */
[----:B------:R-:W-:Y:S01]  /*75c0*/  PRMT R0, RZ, 0x5410, R152 ;  /* 0x00005410ff007816 */ /* 0x000fe20000000098 */
[----:B------:R-:W-:Y:S01]  /*75d0*/  HFMA2.MMA R158, -RZ, RZ, 0, 0 ;  /* 0x00000000ff9e7435 */ /* 0x000fe200000001ff */
[----:B------:R-:W-:Y:S01]  /*75e0*/  PRMT R3, RZ, 0x5410, R151 ;  /* 0x00005410ff037816 */ /* 0x000fe20000000097 */
[----:B------:R-:W-:Y:S01]  /*75f0*/  IMAD.MOV.U32 R160, RZ, RZ, RZ ;  /* 0x000000ffffa07224 */ /* 0x000fe200078e00ff */
[----:B------:R-:W-:Y:S01]  /*7600*/  CS2R R154, SRZ ;  /* 0x00000000009a7805 */ /* 0x000fe2000001ff00 */
[----:B------:R-:W-:Y:S01]  /*7610*/  IMAD.MOV.U32 R157, RZ, RZ, RZ ;  /* 0x000000ffff9d7224 */ /* 0x000fe200078e00ff */
[----:B------:R-:W-:Y:S01]  /*7620*/  CS2R R152, SRZ ;  /* 0x0000000000987805 */ /* 0x000fe2000001ff00 */
[----:B------:R-:W-:Y:S01]  /*7630*/  BAR.SYNC.DEFER_BLOCKING 0x0 ;  /* 0x0000000000007b1d */ /* 0x000fe20000010000 */
[----:B--2---:R-:W-:Y:S01]  /*7640*/  FFMA.FTZ R0, R107, R0, R2 ;  /* 0x000000006b007223 */ /* 0x004fe20000010002 */
[----:B------:R-:W-:-:S03]  /*7650*/  MOV R2, c[0x0][0x16c] ;  /* 0x00005b0000027a02 */ /* 0x000fc60000000f00 */
[----:B------:R-:W-:Y:S01]  /*7660*/  FFMA.FTZ R0, R106, R3, R0 ;  /* 0x000000036a007223 */ /* 0x000fe20000010000 */
[----:B------:R-:W-:Y:S02]  /*7670*/  PRMT R3, RZ, 0x5410, R150 ;  /* 0x00005410ff037816 */ /* 0x000fe40000000096 */
[----:B------:R-:W-:Y:S01]  /*7680*/  ISETP.GE.AND P0, PT, R2, 0x1, PT ;  /* 0x000000010200780c */ /* 0x000fe20003f06270 */
[----:B------:R-:W-:Y:S02]  /*7690*/  CS2R R150, SRZ ;  /* 0x0000000000967805 */ /* 0x000fe4000001ff00 */
[----:B------:R-:W-:Y:S01]  /*76a0*/  FFMA.FTZ R0, R105, R3, R0 ;  /* 0x0000000369007223 */ /* 0x000fe20000010000 */
[----:B------:R-:W-:-:S05]  /*76b0*/  PRMT R3, RZ, 0x5410, R149 ;  /* 0x00005410ff037816 */ /* 0x000fca0000000095 */
[----:B------:R-:W-:Y:S01]  /*76c0*/  FFMA.FTZ R0, R104, R3, R0 ;  /* 0x0000000368007223 */ /* 0x000fe20000010000 */
[----:B------:R-:W-:Y:S02]  /*76d0*/  PRMT R3, RZ, 0x5410, R148 ;  /* 0x00005410ff037816 */ /* 0x000fe40000000094 */
[----:B------:R-:W-:-:S03]  /*76e0*/  CS2R R148, SRZ ;  /* 0x0000000000947805 */ /* 0x000fc6000001ff00 */
        /* <DEDUP_REMOVED lines=11> */
[----:B------:R-:W-:Y:S02]  /*77a0*/  PRMT R3, RZ, 0x5410, R141 ;  /* 0x00005410ff037816 */ /* 0x000fe4000000008d */
[----:B------:R-:W-:-:S03]  /*77b0*/  MOV R141, RZ ;  /* 0x000000ff008d7202 */ /* 0x000fc60000000f00 */
        /* <DEDUP_REMOVED lines=12> */
[----:B------:R-:W-:Y:S02]  /*7880*/  FFMA.FTZ R2, R84, R3, R0 ;  /* 0x0000000354027223 */ /* 0x000fe40000010000 */
[----:B------:R-:W-:Y:S02]  /*7890*/  FMUL.FTZ R0, R107, UR4 ;  /* 0x000000046b007c20 */ /* 0x000fe40008410000 */
[----:B------:R-:W-:Y:S01]  /*78a0*/  FMUL.FTZ R3, R106, UR4 ;  /* 0x000000046a037c20 */ /* 0x000fe20008410000 */
[----:B------:R0:W-:Y:S04]  /*78b0*/  STL [R1+0xc4], R2 ;  /* 0x0000c40201007387 */ /* 0x0001e80000100800 */
[----:B------:R1:W-:Y:S04]  /*78c0*/  STL [R1+0xa8], R0 ;  /* 0x0000a80001007387 */ /* 0x0003e80000100800 */
[----:B------:R2:W-:Y:S01]  /*78d0*/  STL [R1+0xa4], R3 ;  /* 0x0000a40301007387 */ /* 0x0005e20000100800 */
[----:B0-----:R-:W-:-:S02]  /*78e0*/  FMUL.FTZ R2, R105, UR4 ;  /* 0x0000000469027c20 */ /* 0x001fc40008410000 */
        /* <DEDUP_REMOVED lines=29> */
[----:B------:R-:W-:Y:S01]  /*7ac0*/  IMAD.MOV.U32 R160, RZ, RZ, RZ ;  /* 0x000000ffffa07224 */ /* 0x000fe200078e00ff */
[----:B------:R-:W-:Y:S01]  /*7ad0*/  MOV R158, RZ ;  /* 0x000000ff009e7202 */ /* 0x000fe20000000f00 */
[----:B------:R-:W-:Y:S01]  /*7ae0*/  IMAD.MOV.U32 R157, RZ, RZ, RZ ;  /* 0x000000ffff9d7224 */ /* 0x000fe200078e00ff */
        /* <DEDUP_REMOVED lines=8> */
[----:B------:R-:W-:Y:S01]  /*7b70*/  MOV R141, RZ ;  /* 0x000000ff008d7202 */ /* 0x000fe20000000f00 */
[----:B------:R-:W-:-:S02]  /*7b80*/  UIADD3 UR39, UR39, -UR9, URZ ;  /* 0x8000000927277290 */ /* 0x000fc4000fffe03f */
[----:B------:R-:W-:Y:S02]  /*7b90*/  UMOV UR7, URZ ;  /* 0x0000003f00077c82 */ /* 0x000fe40008000000 */
[----:B------:R-:W-:Y:S02]  /*7ba0*/  UMOV UR8, URZ ;  /* 0x0000003f00087c82 */ /* 0x000fe40008000000 */
[----:B------:R-:W-:Y:S02]  /*7bb0*/  UMOV UR9, URZ ;  /* 0x0000003f00097c82 */ /* 0x000fe40008000000 */
.L_x_1229:
[----:B------:R-:W-:Y:S01]  /*7bc0*/  USHF.R.S32.HI UR42, URZ, 0x1f, UR7 ;  /* 0x0000001f3f2a7899 */ /* 0x000fe20008011407 */
[----:B------:R-:W3:Y:S01]  /*7bd0*/  LDL R125, [R1+0x68] ;  /* 0x00006800017d7983 */ /* 0x000ee20000100800 */
[----:B------:R-:W-:Y:S02]  /*7be0*/  ULDC.64 UR34, c[0x0][0x1a0] ;  /* 0x0000680000227ab9 */ /* 0x000fe40000000a00 */
[----:B------:R-:W-:Y:S01]  /*7bf0*/  ULDC UR43, c[0x0][0x168] ;  /* 0x00005a00002b7ab9 */ /* 0x000fe20000000800 */
[----:B--2---:R-:W-:Y:S01]  /*7c00*/  IMAD.U32 R3, RZ, RZ, UR7 ;  /* 0x00000007ff037e24 */ /* 0x004fe2000f8e00ff */
[----:B------:R-:W-:Y:S01]  /*7c10*/  UIMAD UR34, UR42, UR34, URZ ;  /* 0x000000222a2272a4 */ /* 0x000fe2000f8e023f */
[----:B------:R-:W2:Y:S01]  /*7c20*/  LDL R86, [R1+0x64] ;  /* 0x0000640001567983 */ /* 0x000ea20000100800 */
[----:B------:R-:W-:Y:S01]  /*7c30*/  UIADD3 UR43, -UR27, UR43, URZ ;  /* 0x0000002b1b2b7290 */ /* 0x000fe2000fffe13f */
[----:B------:R-:W-:Y:S01]  /*7c40*/  IMAD.WIDE.U32 R2, R3, c[0x0][0x1a0], R78 ;  /* 0x0000680003027a25 */ /* 0x000fe200078e004e */
[----:B------:R-:W-:Y:S01]  /*7c50*/  UIMAD UR34, UR7, UR35, UR34 ;  /* 0x00000023072272a4 */ /* 0x000fe2000f8e0222 */
[----:B------:R-:W4:Y:S03]  /*7c60*/  LDL R87, [R1+0x20] ;  /* 0x0000200001577983 */ /* 0x000f260000100800 */
[----:B------:R-:W-:Y:S01]  /*7c70*/  ISETP.GE.AND P1, PT, R78, UR43, PT ;  /* 0x0000002b4e007c0c */ /* 0x000fe2000bf26270 */
[----:B------:R-:W5:Y:S01]  /*7c80*/  LDL R119, [R1+0x1c] ;  /* 0x00001c0001777983 */ /* 0x000f620000100800 */
[----:B------:R-:W-:-:S02]  /*7c90*/  ISETP.GE.AND P2, PT, R93, UR43, PT ;  /* 0x0000002b5d007c0c */ /* 0x000fc4000bf46270 */
[----:B------:R-:W-:Y:S01]  /*7ca0*/  ISETP.GE.AND P3, PT, R92, UR43, PT ;  /* 0x0000002b5c007c0c */ /* 0x000fe2000bf66270 */
[----:B------:R-:W2:Y:S01]  /*7cb0*/  LDL R120, [R1+0x18] ;  /* 0x0000180001787983 */ /* 0x000ea20000100800 */
[----:B------:R-:W-:Y:S02]  /*7cc0*/  ISETP.GE.AND P4, PT, R91, UR43, PT ;  /* 0x0000002b5b007c0c */ /* 0x000fe4000bf86270 */
[C---:B------:R-:W-:Y:S01]  /*7cd0*/  LEA R4, P0, R2.reuse, UR22, 0x1 ;  /* 0x0000001602047c11 */ /* 0x040fe2000f8008ff */
[----:B------:R-:W2:Y:S01]  /*7ce0*/  LDL R121, [R1+0x14] ;  /* 0x0000140001797983 */ /* 0x000ea20000100800 */
[----:B------:R-:W-:Y:S01]  /*7cf0*/  IADD3 R3, R3, UR34, RZ ;  /* 0x0000002203037c10 */ /* 0x000fe2000fffe0ff */
[----:B------:R-:W-:Y:S01]  /*7d00*/  ULDC.64 UR34, c[0x0][0x180] ;  /* 0x0000600000227ab9 */ /* 0x000fe20000000a00 */
[----:B------:R-:W-:Y:S01]  /*7d10*/  PRMT R6, RZ, 0x7610, R6 ;  /* 0x00007610ff067816 */ /* 0x000fe20000000006 */
[----:B------:R-:W2:Y:S01]  /*7d20*/  LDL R122, [R1+0x10] ;  /* 0x00001000017a7983 */ /* 0x000ea20000100800 */
[----:B------:R-:W-:-:S02]  /*7d30*/  LEA.HI.X R5, R2, UR23, R3, 0x1, P0 ;  /* 0x0000001702057c11 */ /* 0x000fc400080f0c03 */
[----:B------:R-:W-:Y:S01]  /*7d40*/  PRMT R7, RZ, 0x7610, R7 ;  /* 0x00007610ff077816 */ /* 0x000fe20000000007 */
[----:B------:R-:W2:Y:S01]  /*7d50*/  LDL R123, [R1+0xc] ;  /* 0x00000c00017b7983 */ /* 0x000ea20000100800 */
[----:B------:R-:W-:Y:S02]  /*7d60*/  PRMT R8, RZ, 0x7610, R8 ;  /* 0x00007610ff087816 */ /* 0x000fe40000000008 */
[----:B------:R-:W-:Y:S01]  /*7d70*/  PRMT R9, RZ, 0x7610, R9 ;  /* 0x00007610ff097816 */ /* 0x000fe20000000009 */
[----:B------:R0:W2:Y:S01]  /*7d80*/  @!P1 LDG.E.U16 R6, [R4.64] ;  /* 0x0000002804069981 */ /* 0x0000a2000c1e1500 */
[----:B------:R-:W-:Y:S02]  /*7d90*/  ISETP.GE.AND P5, PT, R90, UR43, PT ;  /* 0x0000002b5a007c0c */ /* 0x000fe4000bfa6270 */
[----:B------:R-:W-:Y:S01]  /*7da0*/  ISETP.GE.AND P0, PT, R89, UR43, PT ;  /* 0x0000002b59007c0c */ /* 0x000fe2000bf06270 */
[----:B------:R0:W3:Y:S01]  /*7db0*/  @!P2 LDG.E.U16 R7, [R4.64+0x40] ;  /* 0x000040280407a981 */ /* 0x0000e2000c1e1500 */
[----:B------:R-:W-:-:S02]  /*7dc0*/  ISETP.GE.AND P1, PT, R88, UR43, PT ;  /* 0x0000002b58007c0c */ /* 0x000fc4000bf26270 */
[----:B------:R-:W-:Y:S01]  /*7dd0*/  ISETP.GE.AND P2, PT, R77, UR43, PT ;  /* 0x0000002b4d007c0c */ /* 0x000fe2000bf46270 */
[----:B------:R0:W4:Y:S01]  /*7de0*/  @!P3 LDG.E.U16 R8, [R4.64+0x80] ;  /* 0x000080280408b981 */ /* 0x000122000c1e1500 */
[----:B------:R-:W-:-:S03]  /*7df0*/  ISETP.GE.AND P3, PT, R76, UR43, PT ;  /* 0x0000002b4c007c0c */ /* 0x000fc6000bf66270 */
[----:B------:R0:W5:Y:S01]  /*7e00*/  @!P4 LDG.E.U16 R9, [R4.64+0xc0] ;  /* 0x0000c0280409c981 */ /* 0x000162000c1e1500 */
[----:B------:R-:W-:Y:S02]  /*7e10*/  ISETP.GE.AND P4, PT, R75, UR43, PT ;  /* 0x0000002b4b007c0c */ /* 0x000fe4000bf86270 */
[----:B------:R-:W-:Y:S01]  /*7e20*/  PRMT R10, RZ, 0x7610, R10 ;  /* 0x00007610ff0a7816 */ /* 0x000fe2000000000a */
[----:B------:R-:W5:Y:S01]  /*7e30*/  LDL R124, [R1+0x8] ;  /* 0x00000800017c7983 */ /* 0x000f620000100800 */
[----:B------:R-:W-:Y:S02]  /*7e40*/  PRMT R11, RZ, 0x7610, R11 ;  /* 0x00007610ff0b7816 */ /* 0x000fe4000000000b */
[----:B------:R-:W-:Y:S01]  /*7e50*/  PRMT R12, RZ, 0x7610, R12 ;  /* 0x00007610ff0c7816 */ /* 0x000fe2000000000c */
[----:B------:R-:W5:Y:S01]  /*7e60*/  LDL R85, [R1+0x4] ;  /* 0x0000040001557983 */ /* 0x000f620000100800 */
[----:B------:R-:W-:Y:S02]  /*7e70*/  PRMT R13, RZ, 0x7610, R13 ;  /* 0x00007610ff0d7816 */ /* 0x000fe4000000000d */
        /* <DEDUP_REMOVED lines=15> */
[----:B------:R-:W5:Y:S01]  /*7f70*/  LDL R84, [R1] ;  /* 0x0000000001547983 */ /* 0x000f620000100800 */
        /* <DEDUP_REMOVED lines=23> */
[----:B------:R-:W-:Y:S02]  /*80f0*/  MOV R2, UR34 ;  /* 0x0000002200027c02 */ /* 0x000fe40008000f00 */
[----:B0-----:R-:W-:-:S03]  /*8100*/  MOV R5, UR7 ;  /* 0x0000000700057c02 */ /* 0x001fc60008000f00 */
[----:B------:R-:W-:Y:S01]  /*8110*/  IMAD.U32 R3, RZ, RZ, UR35 ;  /* 0x00000023ff037e24 */ /* 0x000fe2000f8e00ff */
[----:B------:R-:W-:Y:S02]  /*8120*/  ULDC.64 UR34, c[0x0][0x1c0] ;  /* 0x0000700000227ab9 */ /* 0x000fe40000000a00 */
        /* <DEDUP_REMOVED lines=24> */
[----:B-----5:R0:W-:Y:S04]  /*82b0*/  STS.U16 [R70+0xc0], R9 ;  /* 0x0000c00946007388 */ /* 0x0201e80000000400 */
[----:B------:R1:W-:Y:S04]  /*82c0*/  STS.U16 [R69+0x100], R10 ;  /* 0x0001000a45007388 */ /* 0x0003e80000000400 */
[----:B------:R-:W-:Y:S04]  /*82d0*/  STS.U16 [R68+0x140], R11 ;  /* 0x0001400b44007388 */ /* 0x000fe80000000400 */
[----:B------:R-:W-:Y:S04]  /*82e0*/  STS.U16 [R67+0x180], R12 ;  /* 0x0001800c43007388 */ /* 0x000fe80000000400 */
[----:B------:R2:W-:Y:S01]  /*82f0*/  STS.U16 [R66+0x1c0], R13 ;  /* 0x0001c00d42007388 */ /* 0x0005e20000000400 */
[----:B0-----:R-:W-:-:S03]  /*8300*/  PRMT R70, RZ, 0x7610, R70 ;  /* 0x00007610ff467816 */ /* 0x001fc60000000046 */
[----:B------:R0:W-:Y:S01]  /*8310*/  STS.U16 [R65+0x200], R14 ;  /* 0x0002000e41007388 */ /* 0x0001e20000000400 */
[----:B-1----:R-:W-:-:S03]  /*8320*/  PRMT R69, RZ, 0x7610, R69 ;  /* 0x00007610ff457816 */ /* 0x002fc60000000045 */
        /* <DEDUP_REMOVED lines=8> */
[----:B------:R4:W5:Y:S01]  /*83b0*/  @!P3 LDG.E.U16 R70, [R4.64] ;  /* 0x000000280446b981 */ /* 0x000962000c1e1500 */
[----:B------:R-:W-:-:S03]  /*83c0*/  ISETP.GE.AND P3, PT, R88, UR43, PT ;  /* 0x0000002b58007c0c */ /* 0x000fc6000bf66270 */
[----:B------:R4:W5:Y:S01]  /*83d0*/  @!P0 LDG.E.U16 R69, [R4.64+0x40] ;  /* 0x0000402804458981 */ /* 0x000962000c1e1500 */
[----:B------:R-:W-:Y:S02]  /*83e0*/  ISETP.GE.AND P0, PT, R77, UR43, PT ;  /* 0x0000002b4d007c0c */ /* 0x000fe4000bf06270 */
[----:B--2---:R-:W-:Y:S01]  /*83f0*/  PRMT R66, RZ, 0x7610, R66 ;  /* 0x00007610ff427816 */ /* 0x004fe20000000042 */
[----:B------:R4:W2:Y:S01]  /*8400*/  @!P2 LDG.E.U16 R29, [R4.64+0x80] ;  /* 0x00008028041da981 */ /* 0x0008a2000c1e1500 */
[----:B0-----:R-:W-:Y:S02]  /*8410*/  PRMT R65, RZ, 0x7610, R65 ;  /* 0x00007610ff417816 */ /* 0x001fe40000000041 */
[----:B------:R-:W-:Y:S01]  /*8420*/  ISETP.GE.AND P2, PT, R76, UR43, PT ;  /* 0x0000002b4c007c0c */ /* 0x000fe2000bf46270 */
        /* <DEDUP_REMOVED lines=9> */
[----:B------:R-:W-:Y:S02]  /*84c0*/  ISETP.GE.AND P0, PT, R138, UR43, PT ;  /* 0x0000002b8a007c0c */ /* 0x000fe4000bf06270 */
[----:B-1----:R-:W-:Y:S01]  /*84d0*/  PRMT R20, RZ, 0x7610, R20 ;  /* 0x00007610ff147816 */ /* 0x002fe20000000014 */
[----:B------:R4:W2:Y:S01]  /*84e0*/  @!P2 LDG.E.U16 R25, [R4.64+0x200] ;  /* 0x000200280419a981 */ /* 0x0008a2000c1e1500 */
[----:B---3--:R-:W-:-:S03]  /*84f0*/  PRMT R21, RZ, 0x7610, R21 ;  /* 0x00007610ff157816 */ /* 0x008fc60000000015 */
[----:B------:R4:W3:Y:S01]  /*8500*/  @!P1 LDG.E.U16 R26, [R4.64+0x240] ;  /* 0x00024028041a9981 */ /* 0x0008e2000c1e1500 */
[----:B------:R-:W-:-:S03]  /*8510*/  ISETP.GE.AND P1, PT, R137, UR43, PT ;  /* 0x0000002b89007c0c */ /* 0x000fc6000bf26270 */
[----:B------:R4:W3:Y:S01]  /*8520*/  @!P5 LDG.E.U16 R23, [R4.64+0x280] ;  /* 0x000280280417d981 */ /* 0x0008e2000c1e1500 */
[----:B------:R-:W-:-:S03]  /*8530*/  ISETP.GE.AND P2, PT, R136, UR43, PT ;  /* 0x0000002b88007c0c */ /* 0x000fc6000bf46270 */
[----:B------:R4:W3:Y:S04]  /*8540*/  @!P4 LDG.E.U16 R22, [R4.64+0x2c0] ;  /* 0x0002c0280416c981 */ /* 0x0008e8000c1e1500 */
[----:B------:R4:W3:Y:S04]  /*8550*/  @!P3 LDG.E.U16 R20, [R4.64+0x300] ;  /* 0x000300280414b981 */ /* 0x0008e8000c1e1500 */
[----:B------:R4:W3:Y:S01]  /*8560*/  @!P0 LDG.E.U16 R21, [R4.64+0x340] ;  /* 0x0003402804158981 */ /* 0x0008e2000c1e1500 */
[----:B------:R-:W-:Y:S02]  /*8570*/  PRMT R14, RZ, 0x7610, R14 ;  /* 0x00007610ff0e7816 */ /* 0x000fe4000000000e */
[----:B------:R-:W-:Y:S01]  /*8580*/  PRMT R19, RZ, 0x7610, R19 ;  /* 0x00007610ff137816 */ /* 0x000fe20000000013 */
[----:B------:R-:W-:Y:S01]  /*8590*/  IMAD.IADD R2, R74, 0x1, R94 ;  /* 0x000000014a027824 */ /* 0x000fe200078e025e */
[----:B------:R-:W-:Y:S04]  /*85a0*/  LDS.U16 R16, [R118+0x2] ;  /* 0x0000020076107984 */ /* 0x000fe80000000400 */
[----:B------:R4:W3:Y:S04]  /*85b0*/  @!P1 LDG.E.U16 R14, [R4.64+0x380] ;  /* 0x00038028040e9981 */ /* 0x0008e8000c1e1500 */
[----:B------:R4:W3:Y:S01]  /*85c0*/  @!P2 LDG.E.U16 R19, [R4.64+0x3c0] ;  /* 0x0003c0280413a981 */ /* 0x0008e2000c1e1500 */
[----:B------:R0:W1:Y:S01]  /*85d0*/  R2UR UR43, R0 ;  /* 0x00000000002b73c2 */ /* 0x00006200000e0000 */
[----:B------:R-:W-:-:S02]  /*85e0*/  IADD3 R3, R2, 0x40, RZ ;  /* 0x0000004002037810 */ /* 0x000fc40007ffe0ff */
[CC--:B------:R-:W-:Y:S01]  /*85f0*/  LEA.HI.SX32 R73, R2.reuse, R2.reuse, 0x1b ;  /* 0x0000000202497211 */ /* 0x0c0fe200078fdaff */
[----:B------:R-:W-:Y:S04]  /*8600*/  LDS.U16 R12, [R115+0x8] ;  /* 0x00000800730c7984 */ /* 0x000fe80000000400 */
[----:B------:R-:W-:Y:S01]  /*8610*/  LDS.U16 R10, [R113+0xc] ;  /* 0x00000c00710a7984 */ /* 0x000fe20000000400 */
[C---:B----4-:R-:W-:Y:S02]  /*8620*/  IADD3 R5, R2.reuse, 0x20, RZ ;  /* 0x0000002002057810 */ /* 0x050fe40007ffe0ff */
[----:B------:R-:W-:Y:S01]  /*8630*/  IADD3 R17, R2, 0x1e0, RZ ;  /* 0x000001e002117810 */ /* 0x000fe20007ffe0ff */
[----:B------:R-:W-:Y:S01]  /*8640*/  LDS.U16 R8, [R56+0x10] ;  /* 0x0000100038087984 */ /* 0x000fe20000000400 */
[----:B------:R-:W-:-:S02]  /*8650*/  LEA.HI.SX32 R5, R5, R2, 0x1b ;  /* 0x0000000205057211 */ /* 0x000fc400078fdaff */
[C---:B------:R-:W-:Y:S01]  /*8660*/  IADD3 R15, R2.reuse, 0x160, RZ ;  /* 0x00000160020f7810 */ /* 0x040fe20007ffe0ff */
[----:B------:R-:W-:Y:S01]  /*8670*/  LDS.U16 R6, [R54+0x14] ;  /* 0x0000140036067984 */ /* 0x000fe20000000400 */
[C---:B------:R-:W-:Y:S02]  /*8680*/  IADD3 R13, R2.reuse, 0x120, RZ ;  /* 0x00000120020d7810 */ /* 0x040fe40007ffe0ff */
[C---:B------:R-:W-:Y:S01]  /*8690*/  IADD3 R11, R2.reuse, 0x100, RZ ;  /* 0x00000100020b7810 */ /* 0x040fe20007ffe0ff */
[----:B------:R-:W-:Y:S01]  /*86a0*/  LDS.U16 R4, [R52+0x18] ;  /* 0x0000180034047984 */ /* 0x000fe20000000400 */
[C---:B------:R-:W-:Y:S02]  /*86b0*/  IADD3 R9, R2.reuse, 0xa0, RZ ;  /* 0x000000a002097810 */ /* 0x040fe40007ffe0ff */
[C---:B------:R-:W-:Y:S01]  /*86c0*/  IADD3 R7, R2.reuse, 0x80, RZ ;  /* 0x0000008002077810 */ /* 0x040fe20007ffe0ff */
[----:B0-----:R-:W-:Y:S01]  /*86d0*/  LDS.U16 R0, [R49+0x1e] ;  /* 0x00001e0031007984 */ /* 0x001fe20000000400 */
[----:B------:R-:W-:-:S02]  /*86e0*/  IADD3 R83, R2, 0x60, RZ ;  /* 0x0000006002537810 */ /* 0x000fc40007ffe0ff */
[----:B------:R-:W-:Y:S01]  /*86f0*/  LEA.HI.SX32 R3, R3, R2, 0x1b ;  /* 0x0000000203037211 */ /* 0x000fe200078fdaff */
[----:B------:R-:W-:Y:S01]  /*8700*/  IMAD.SHL.U32 R73, R73, 0x2, RZ ;  /* 0x0000000249497824 */ /* 0x000fe200078e00ff */
[C---:B------:R-:W-:Y:S02]  /*8710*/  IADD3 R59, R2.reuse, 0x1c0, RZ ;  /* 0x000001c0023b7810 */ /* 0x040fe40007ffe0ff */
[C---:B------:R-:W-:Y:S02]  /*8720*/  IADD3 R31, R2.reuse, 0x1a0, RZ ;  /* 0x000001a0021f7810 */ /* 0x040fe40007ffe0ff */
[C---:B------:R-:W-:Y:S02]  /*8730*/  IADD3 R61, R2.reuse, 0x180, RZ ;  /* 0x00000180023d7810 */ /* 0x040fe40007ffe0ff */
[C---:B------:R-:W-:Y:S02]  /*8740*/  IADD3 R63, R2.reuse, 0x140, RZ ;  /* 0x00000140023f7810 */ /* 0x040fe40007ffe0ff */
[----:B------:R-:W-:-:S02]  /*8750*/  IADD3 R81, R2, 0xe0, RZ ;  /* 0x000000e002517810 */ /* 0x000fc40007ffe0ff */
[----:B------:R-:W-:Y:S02]  /*8760*/  IADD3 R67, R2, 0xc0, RZ ;  /* 0x000000c002437810 */ /* 0x000fe40007ffe0ff */
[----:B------:R-:W-:Y:S01]  /*8770*/  SHF.L.U32 R72, R5, 0x1, RZ ;  /* 0x0000000105487819 */ /* 0x000fe200000006ff */
[----:B------:R-:W-:Y:S01]  /*8780*/  IMAD.SHL.U32 R71, R3, 0x2, RZ ;  /* 0x0000000203477824 */ /* 0x000fe200078e00ff */
[-C--:B------:R-:W-:Y:S01]  /*8790*/  LEA.HI.SX32 R82, R7, R2.reuse, 0x1b ;  /* 0x0000000207527211 */ /* 0x080fe200078fdaff */
[----:B------:R-:W-:Y:S01]  /*87a0*/  LDS.U16 R5, [R53+0x16] ;  /* 0x0000160035057984 */ /* 0x000fe20000000400 */
[-C--:B------:R-:W-:Y:S02]  /*87b0*/  LEA.HI.SX32 R83, R83, R2.reuse, 0x1b ;  /* 0x0000000253537211 */ /* 0x080fe400078fdaff */
[-C--:B------:R-:W-:Y:S01]  /*87c0*/  LEA.HI.SX32 R58, R17, R2.reuse, 0x1b ;  /* 0x00000002113a7211 */ /* 0x080fe200078fdaff */
[----:B------:R-:W-:Y:S01]  /*87d0*/  LDS.U16 R7, [R55+0x12] ;  /* 0x0000120037077984 */ /* 0x000fe20000000400 */
[----:B------:R-:W-:-:S02]  /*87e0*/  LEA.HI.SX32 R59, R59, R2, 0x1b ;  /* 0x000000023b3b7211 */ /* 0x000fc400078fdaff */
[-C--:B------:R-:W-:Y:S01]  /*87f0*/  LEA.HI.SX32 R60, R31, R2.reuse, 0x1b ;  /* 0x000000021f3c7211 */ /* 0x080fe200078fdaff */
[----:B------:R-:W0:Y:S01]  /*8800*/  LDS.U16 R17, [R57] ;  /* 0x0000000039117984 */ /* 0x000e220000000400 */
[-C--:B------:R-:W-:Y:S02]  /*8810*/  LEA.HI.SX32 R61, R61, R2.reuse, 0x1b ;  /* 0x000000023d3d7211 */ /* 0x080fe400078fdaff */
[-C--:B------:R-:W-:Y:S01]  /*8820*/  LEA.HI.SX32 R62, R15, R2.reuse, 0x1b ;  /* 0x000000020f3e7211 */ /* 0x080fe200078fdaff */
[----:B------:R-:W-:Y:S01]  /*8830*/  LDS.U16 R3, [R51+0x1a] ;  /* 0x00001a0033037984 */ /* 0x000fe20000000400 */
[-C--:B------:R-:W-:Y:S02]  /*8840*/  LEA.HI.SX32 R63, R63, R2.reuse, 0x1b ;  /* 0x000000023f3f7211 */ /* 0x080fe400078fdaff */
[-C--:B------:R-:W-:Y:S01]  /*8850*/  LEA.HI.SX32 R64, R13, R2.reuse, 0x1b ;  /* 0x000000020d407211 */ /* 0x080fe200078fdaff */
[----:B------:R-:W4:Y:S01]  /*8860*/  LDS.U16 R15, [R117+0x4] ;  /* 0x00000400750f7984 */ /* 0x000f220000000400 */
[----:B------:R-:W-:-:S02]  /*8870*/  LEA.HI.SX32 R80, R11, R2, 0x1b ;  /* 0x000000020b507211 */ /* 0x000fc400078fdaff */
[-C--:B------:R-:W-:Y:S01]  /*8880*/  LEA.HI.SX32 R81, R81, R2.reuse, 0x1b ;  /* 0x0000000251517211 */ /* 0x080fe200078fdaff */
[----:B------:R-:W0:Y:S01]  /*8890*/  LDS.U16 R13, [R116+0x6] ;  /* 0x00000600740d7984 */ /* 0x000e220000000400 */
[-C--:B------:R-:W-:Y:S02]  /*88a0*/  LEA.HI.SX32 R67, R67, R2.reuse, 0x1b ;  /* 0x0000000243437211 */ /* 0x080fe400078fdaff */
[----:B------:R-:W-:Y:S01]  /*88b0*/  LEA.HI.SX32 R68, R9, R2, 0x1b ;  /* 0x0000000209447211 */ /* 0x000fe200078fdaff */
[----:B------:R-:W0:Y:S04]  /*88c0*/  LDS.U16 R11, [R114+0xa] ;  /* 0x00000a00720b7984 */ /* 0x000e280000000400 */
[----:B------:R-:W0:Y:S04]  /*88d0*/  LDS.U16 R9, [R112+0xe] ;  /* 0x00000e0070097984 */ /* 0x000e280000000400 */
[----:B------:R-:W0:Y:S01]  /*88e0*/  LDS.U16 R2, [R50+0x1c] ;  /* 0x00001c0032027984 */ /* 0x000e220000000400 */
[----:B------:R-:W-:Y:S01]  /*88f0*/  SHF.L.U32 R68, R68, 0x1, RZ ;  /* 0x0000000144447819 */ /* 0x000fe200000006ff */
[----:B------:R-:W-:Y:S01]  /*8900*/  IMAD.SHL.U32 R67, R67, 0x2, RZ ;  /* 0x0000000243437824 */ /* 0x000fe200078e00ff */
[----:B-1----:R-:W-:Y:S01]  /*8910*/  MOV R18, UR43 ;  /* 0x0000002b00127c02 */ /* 0x002fe20008000f00 */
[----:B------:R-:W-:Y:S01]  /*8920*/  IMAD.SHL.U32 R63, R63, 0x2, RZ ;  /* 0x000000023f3f7824 */ /* 0x000fe200078e00ff */
[----:B------:R-:W-:-:S03]  /*8930*/  SHF.L.U32 R64, R64, 0x1, RZ ;  /* 0x0000000140407819 */ /* 0x000fc600000006ff */
[----:B------:R-:W-:Y:S01]  /*8940*/  FMUL.FTZ R18, R18, 1.4426950216293334961 ;  /* 0x3fb8aa3b12127820 */ /* 0x000fe20000410000 */
[----:B------:R-:W-:Y:S01]  /*8950*/  SHF.L.U32 R62, R62, 0x1, RZ ;  /* 0x000000013e3e7819 */ /* 0x000fe200000006ff */
[----:B------:R-:W-:Y:S01]  /*8960*/  IMAD.SHL.U32 R61, R61, 0x2, RZ ;  /* 0x000000023d3d7824 */ /* 0x000fe200078e00ff */
[----:B------:R-:W-:Y:S01]  /*8970*/  ISETP.NE.AND P1, PT, R95, RZ, PT ;  /* 0x000000ff5f00720c */ /* 0x000fe20003f25270 */
[----:B------:R-:W-:Y:S01]  /*8980*/  FMUL.FTZ R134, R18, R48 ;  /* 0x0000003012867220 */ /* 0x000fe20000410000 */
[----:B------:R-:W-:-:S05]  /*8990*/  SHF.L.U32 R60, R60, 0x1, RZ ;  /* 0x000000013c3c7819 */ /* 0x000fca00000006ff */
[----:B------:R-:W1:Y:S01]  /*89a0*/  MUFU.EX2 R134, R134 ;  /* 0x0000008600867308 */ /* 0x000e620000000800 */
[----:B------:R-:W-:Y:S02]  /*89b0*/  SHF.L.U32 R59, R59, 0x1, RZ ;  /* 0x000000013b3b7819 */ /* 0x000fe400000006ff */
[----:B------:R-:W-:Y:S02]  /*89c0*/  SHF.L.U32 R58, R58, 0x1, RZ ;  /* 0x000000013a3a7819 */ /* 0x000fe400000006ff */
[----:B------:R-:W-:Y:S01]  /*89d0*/  ISETP.NE.AND P0, PT, R95, 0x7f, PT ;  /* 0x0000007f5f00780c */ /* 0x000fe20003f05270 */
[C---:B------:R-:W-:Y:S02]  /*89e0*/  FMUL.FTZ R32, R18.reuse, R47 ;  /* 0x0000002f12207220 */ /* 0x040fe40000410000 */
[C---:B------:R-:W-:Y:S02]  /*89f0*/  FMUL.FTZ R31, R18.reuse, R46 ;  /* 0x0000002e121f7220 */ /* 0x040fe40000410000 */
[----:B------:R-:W-:-:S02]  /*8a00*/  FMUL.FTZ R30, R18, R45 ;  /* 0x0000002d121e7220 */ /* 0x000fc40000410000 */
[----:B------:R-:W0:Y:S08]  /*8a10*/  MUFU.EX2 R32, R32 ;  /* 0x0000002000207308 */ /* 0x000e300000000800 */
[----:B------:R-:W0:Y:S01]  /*8a20*/  MUFU.EX2 R31, R31 ;  /* 0x0000001f001f7308 */ /* 0x000e220000000800 */
[----:B------:R-:W-:-:S07]  /*8a30*/  PRMT R135, RZ, 0x5410, R125 ;  /* 0x00005410ff877816 */ /* 0x000fce000000007d */
[----:B------:R-:W0:Y:S01]  /*8a40*/  MUFU.EX2 R30, R30 ;  /* 0x0000001e001e7308 */ /* 0x000e220000000800 */
[----:B------:R-:W-:Y:S02]  /*8a50*/  PRMT R86, RZ, 0x5410, R86 ;  /* 0x00005410ff567816 */ /* 0x000fe40000000056 */
        /* <DEDUP_REMOVED lines=9> */
[----:B------:R-:W-:Y:S02]  /*8af0*/  PRMT R124, RZ, 0x5410, R124 ;  /* 0x00005410ff7c7816 */ /* 0x000fe4000000007c */
[----:B------:R-:W-:Y:S02]  /*8b00*/  PRMT R125, RZ, 0x5410, R85 ;  /* 0x00005410ff7d7816 */ /* 0x000fe40000000055 */
[----:B------:R-:W-:Y:S01]  /*8b10*/  PRMT R126, RZ, 0x5410, R84 ;  /* 0x00005410ff7e7816 */ /* 0x000fe20000000054 */
[----:B-----5:R5:W-:Y:S04]  /*8b20*/  STS.U16 [R73+0x1080], R70 ;  /* 0x0010804649007388 */ /* 0x020be80000000400 */
[----:B------:R0:W-:Y:S01]  /*8b30*/  STS.U16 [R72+0x10c0], R69 ;  /* 0x0010c04548007388 */ /* 0x0001e20000000400 */
[----:B-----5:R-:W-:-:S03]  /*8b40*/  SHF.L.U32 R70, R83, 0x1, RZ ;  /* 0x0000000153467819 */ /* 0x020fc600000006ff */
[----:B--2---:R-:W-:Y:S01]  /*8b50*/  STS.U16 [R71+0x1100], R29 ;  /* 0x0011001d47007388 */ /* 0x004fe20000000400 */
[----:B0-----:R-:W-:-:S03]  /*8b60*/  IMAD.SHL.U32 R69, R82, 0x2, RZ ;  /* 0x0000000252457824 */ /* 0x001fc600078e00ff */
[----:B------:R-:W-:Y:S04]  /*8b70*/  STS.U16 [R70+0x1140], R27 ;  /* 0x0011401b46007388 */ /* 0x000fe80000000400 */
[----:B------:R0:W-:Y:S04]  /*8b80*/  STS.U16 [R69+0x1180], R66 ;  /* 0x0011804245007388 */ /* 0x0001e80000000400 */
[----:B------:R-:W-:Y:S04]  /*8b90*/  STS.U16 [R68+0x11c0], R28 ;  /* 0x0011c01c44007388 */ /* 0x000fe80000000400 */
[----:B------:R2:W-:Y:S01]  /*8ba0*/  STS.U16 [R67+0x1200], R65 ;  /* 0x0012004143007388 */ /* 0x0005e20000000400 */
[----:B0-----:R-:W-:Y:S01]  /*8bb0*/  SHF.L.U32 R66, R81, 0x1, RZ ;  /* 0x0000000151427819 */ /* 0x001fe200000006ff */
[----:B--2---:R-:W-:-:S04]  /*8bc0*/  IMAD.SHL.U32 R65, R80, 0x2, RZ ;  /* 0x0000000250417824 */ /* 0x004fc800078e00ff */
[----:B------:R-:W-:Y:S04]  /*8bd0*/  STS.U16 [R66+0x1240], R24 ;  /* 0x0012401842007388 */ /* 0x000fe80000000400 */
[----:B------:R-:W-:Y:S04]  /*8be0*/  STS.U16 [R65+0x1280], R25 ;  /* 0x0012801941007388 */ /* 0x000fe80000000400 */
[----:B---3--:R-:W-:Y:S04]  /*8bf0*/  STS.U16 [R64+0x12c0], R26 ;  /* 0x0012c01a40007388 */ /* 0x008fe80000000400 */
[----:B------:R-:W-:Y:S04]  /*8c00*/  STS.U16 [R63+0x1300], R23 ;  /* 0x001300173f007388 */ /* 0x000fe80000000400 */
[----:B------:R-:W-:Y:S04]  /*8c10*/  STS.U16 [R62+0x1340], R22 ;  /* 0x001340163e007388 */ /* 0x000fe80000000400 */
[----:B------:R0:W-:Y:S04]  /*8c20*/  STS.U16 [R61+0x1380], R20 ;  /* 0x001380143d007388 */ /* 0x0001e80000000400 */
[----:B------:R2:W-:Y:S01]  /*8c30*/  STS.U16 [R60+0x13c0], R21 ;  /* 0x0013c0153c007388 */ /* 0x0005e20000000400 */
[----:B0-----:R-:W-:-:S02]  /*8c40*/  IMAD.U32 R20, RZ, RZ, UR39 ;  /* 0x00000027ff147e24 */ /* 0x001fc4000f8e00ff */
[----:B--2---:R-:W-:-:S03]  /*8c50*/  IMAD R21, R94, 0x10, R74 ;  /* 0x000000105e157824 */ /* 0x004fc600078e024a */
[----:B------:R-:W-:Y:S02]  /*8c60*/  LEA R20, R20, UR7, 0x8 ;  /* 0x0000000714147c11 */ /* 0x000fe4000f8e40ff */
[----:B------:R-:W-:Y:S02]  /*8c70*/  @P1 IADD3 R20, R95, 0x200, RZ ;  /* 0x000002005f141810 */ /* 0x000fe40007ffe0ff */
[----:B------:R-:W-:Y:S01]  /*8c80*/  LEA.HI.SX32 R21, R21, R21, 0x1b ;  /* 0x0000001515157211 */ /* 0x000fe200078fdaff */
[----:B------:R0:W-:Y:S03]  /*8c90*/  STS.U16 [R59+0x1400], R14 ;  /* 0x0014000e3b007388 */ /* 0x0001e60000000400 */
[----:B------:R-:W-:Y:S01]  /*8ca0*/  SHF.L.U32 R57, R21, 0x1, RZ ;  /* 0x0000000115397819 */ /* 0x000fe200000006ff */
[----:B------:R2:W-:Y:S01]  /*8cb0*/  STS.U16 [R58+0x1440], R19 ;  /* 0x001440133a007388 */ /* 0x0005e20000000400 */
[----:B------:R-:W-:-:S06]  /*8cc0*/  NOP ;  /* 0x0000000000007918 */ /* 0x000fcc0000000000 */
[----:B0-----:R-:W-:Y:S01]  /*8cd0*/  IMAD.SHL.U32 R14, R20, 0x4, RZ ;  /* 0x00000004140e7824 */ /* 0x001fe200078e00ff */
[----:B------:R0:W3:Y:S04]  /*8ce0*/  LDS.U16 R96, [R57+0x1080] ;  /* 0x0010800039607984 */ /* 0x0000e80000000400 */
        /* <DEDUP_REMOVED lines=15> */
[----:B-1----:R1:W-:Y:S04]  /*8de0*/  STS [R14+0x6d50], R134 ;  /* 0x006d50860e007388 */ /* 0x0023e80000000800 */
[----:B------:R-:W-:Y:S01]  /*8df0*/  BAR.SYNC.DEFER_BLOCKING 0x0 ;  /* 0x0000000000007b1d */ /* 0x000fe20000010000 */
[----:B------:R-:W-:-:S02]  /*8e00*/  FMUL.FTZ R27, R18, R43 ;  /* 0x0000002b121b7220 */ /* 0x000fc40000410000 */
[C---:B------:R-:W-:Y:S02]  /*8e10*/  FMUL.FTZ R29, R18.reuse, R44 ;  /* 0x0000002c121d7220 */ /* 0x040fe40000410000 */
[C---:B------:R-:W-:Y:S01]  /*8e20*/  FMUL.FTZ R26, R18.reuse, R41 ;  /* 0x00000029121a7220 */ /* 0x040fe20000410000 */
[----:B------:R5:W0:Y:S01]  /*8e30*/  MUFU.EX2 R28, R27 ;  /* 0x0000001b001c7308 */ /* 0x000a220000000800 */
[C---:B------:R-:W-:Y:S01]  /*8e40*/  FMUL.FTZ R25, R18.reuse, R40 ;  /* 0x0000002812197220 */ /* 0x040fe20000410000 */
[----:B------:R1:W0:Y:S01]  /*8e50*/  @P0 LDS R14, [R95.X4+0x7554] ;  /* 0x007554005f0e0984 */ /* 0x0002220000004800 */
[C---:B-----5:R-:W-:Y:S02]  /*8e60*/  FMUL.FTZ R27, R18.reuse, R42 ;  /* 0x0000002a121b7220 */ /* 0x060fe40000410000 */
[C---:B------:R-:W-:Y:S02]  /*8e70*/  FMUL.FTZ R24, R18.reuse, R39 ;  /* 0x0000002712187220 */ /* 0x040fe40000410000 */
[----:B------:R-:W-:-:S02]  /*8e80*/  FMUL.FTZ R23, R18, R38 ;  /* 0x0000002612177220 */ /* 0x000fc40000410000 */
[C---:B------:R-:W-:Y:S02]  /*8e90*/  FMUL.FTZ R22, R18.reuse, R37 ;  /* 0x0000002512167220 */ /* 0x040fe40000410000 */
[C---:B------:R-:W-:Y:S02]  /*8ea0*/  FMUL.FTZ R21, R18.reuse, R36 ;  /* 0x0000002412157220 */ /* 0x040fe40000410000 */
[C---:B------:R-:W-:Y:S02]  /*8eb0*/  FMUL.FTZ R20, R18.reuse, R35 ;  /* 0x0000002312147220 */ /* 0x040fe40000410000 */
[C---:B--2---:R-:W-:Y:S02]  /*8ec0*/  FMUL.FTZ R19, R18.reuse, R34 ;  /* 0x0000002212137220 */ /* 0x044fe40000410000 */
[----:B------:R-:W-:Y:S01]  /*8ed0*/  FMUL.FTZ R18, R18, R33 ;  /* 0x0000002112127220 */ /* 0x000fe20000410000 */
[----:B------:R-:W2:Y:S01]  /*8ee0*/  MUFU.EX2 R29, R29 ;  /* 0x0000001d001d7308 */ /* 0x000ea20000000800 */
[----:B------:R-:W-:-:S07]  /*8ef0*/  FMUL.FTZ R80, R134, R32 ;  /* 0x0000002086507220 */ /* 0x000fce0000410000 */
        /* <DEDUP_REMOVED lines=15> */
[----:B----4-:R-:W-:-:S07]  /*8ff0*/  PRMT R15, RZ, 0x5410, R15 ;  /* 0x00005410ff0f7816 */ /* 0x010fce000000000f */
[----:B------:R-:W4:Y:S08]  /*9000*/  MUFU.EX2 R19, R19 ;  /* 0x0000001300137308 */ /* 0x000f300000000800 */
[----:B------:R-:W0:Y:S01]  /*9010*/  MUFU.EX2 R18, R18 ;  /* 0x0000001200127308 */ /* 0x000e220000000800 */
[----:B------:R-:W-:Y:S01]  /*9020*/  FMUL.FTZ R80, R31, R80 ;  /* 0x000000501f507220 */ /* 0x000fe20000410000 */
[----:B------:R-:W-:Y:S01]  /*9030*/  BSSY B0, `(.L_x_1182) ;  /* 0x000001e000007945 */ /* 0x000fe20003800000 */
        /* <DEDUP_REMOVED lines=29> */
.L_x_1183:
[----:B01234-:R-:W-:Y:S05]  /*9210*/  BSYNC B0 ;  /* 0x0000000000007941 */ /* 0x01ffea0003800000 */
.L_x_1182:
        /* <DEDUP_REMOVED lines=30> */
[----:B------:R1:W-:Y:S01]  /*9400*/  STL [R1+0xd8], R33 ;  /* 0x0000d82101007387 */ /* 0x0003e20000100800 */
[----:B------:R-:W-:Y:S01]  /*9410*/  FMUL.FTZ R124, R8, R124 ;  /* 0x0000007c087c7220 */ /* 0x000fe20000410000 */
[----:B------:R-:W-:Y:S01]  /*9420*/  LOP3.LUT R82, R95, 0x1f, RZ, 0xc0, !PT ;  /* 0x0000001f5f527812 */ /* 0x000fe200078ec0ff */
[----:B------:R-:W-:Y:S01]  /*9430*/  FFMA.FTZ R81, R26, R81, R123 ;  /* 0x000000511a517223 */ /* 0x000fe2000001007b */
[----:B------:R-:W-:Y:S01]  /*9440*/  STL [R1+0xd4], R17 ;  /* 0x0000d41101007387 */ /* 0x000fe20000100800 */
[----:B------:R-:W-:Y:S01]  /*9450*/  FMUL.FTZ R80, R25, R80 ;  /* 0x0000005019507220 */ /* 0x000fe20000410000 */
[----:B------:R-:W-:Y:S01]  /*9460*/  PLOP3.LUT P0, PT, PT, PT, UP0, 0x80, 0x0 ;  /* 0x000000000000781c */ /* 0x000fe20003f0f008 */
[----:B------:R-:W-:Y:S01]  /*9470*/  FMUL.FTZ R125, R7, R125 ;  /* 0x0000007d077d7220 */ /* 0x000fe20000410000 */
[----:B------:R-:W-:Y:S01]  /*9480*/  STL [R1+0xd0], R16 ;  /* 0x0000d01001007387 */ /* 0x000fe20000100800 */
[----:B------:R-:W-:Y:S01]  /*9490*/  FFMA.FTZ R81, R25, R81, R124 ;  /* 0x0000005119517223 */ /* 0x000fe2000001007c */
[----:B------:R-:W-:Y:S01]  /*94a0*/  ISETP.NE.OR P0, PT, R82, RZ, !P0 ;  /* 0x000000ff5200720c */ /* 0x000fe20004705670 */
[----:B------:R-:W-:Y:S01]  /*94b0*/  FMUL.FTZ R80, R24, R80 ;  /* 0x0000005018507220 */ /* 0x000fe20000410000 */
[----:B------:R-:W-:Y:S01]  /*94c0*/  STL [R1+0xcc], R15 ;  /* 0x0000cc0f01007387 */ /* 0x000fe20000100800 */
[----:B------:R-:W-:-:S02]  /*94d0*/  FMUL.FTZ R126, R6, R126 ;  /* 0x0000007e067e7220 */ /* 0x000fc40000410000 */
[----:B------:R-:W-:Y:S01]  /*94e0*/  FFMA.FTZ R81, R24, R81, R125 ;  /* 0x0000005118517223 */ /* 0x000fe2000001007d */
[----:B------:R2:W-:Y:S01]  /*94f0*/  STL [R1+0xc8], R14 ;  /* 0x0000c80e01007387 */ /* 0x0005e20000100800 */
[----:B------:R-:W-:Y:S02]  /*9500*/  FMUL.FTZ R80, R23, R80 ;  /* 0x0000005017507220 */ /* 0x000fe40000410000 */
[----:B------:R-:W-:Y:S01]  /*9510*/  FMUL.FTZ R127, R5, R127 ;  /* 0x0000007f057f7220 */ /* 0x000fe20000410000 */
[----:B0-----:R-:W3:Y:S01]  /*9520*/  LDL R34, [R1+0x60] ;  /* 0x0000600001227983 */ /* 0x001ee20000100800 */
[----:B------:R-:W-:Y:S02]  /*9530*/  FFMA.FTZ R81, R23, R81, R126 ;  /* 0x0000005117517223 */ /* 0x000fe4000001007e */
[----:B------:R-:W-:Y:S01]  /*9540*/  FMUL.FTZ R80, R22, R80 ;  /* 0x0000005016507220 */ /* 0x000fe20000410000 */
[----:B-1----:R-:W4:Y:S01]  /*9550*/  LDL R33, [R1+0x5c] ;  /* 0x00005c0001217983 */ /* 0x002f220000100800 */
[----:B------:R-:W-:Y:S01]  /*9560*/  FMUL.FTZ R128, R4, R128 ;  /* 0x0000008004807220 */ /* 0x000fe20000410000 */
[----:B--2---:R-:W-:Y:S01]  /*9570*/  LEA.HI R14, R95, R95, RZ, 0x1e ;  /* 0x0000005f5f0e7211 */ /* 0x004fe200078ff0ff */
[----:B------:R-:W-:Y:S01]  /*9580*/  FFMA.FTZ R81, R22, R81, R127 ;  /* 0x0000005116517223 */ /* 0x000fe2000001007f */
[----:B------:R-:W2:Y:S01]  /*9590*/  LDL R17, [R1+0x58] ;  /* 0x0000580001117983 */ /* 0x000ea20000100800 */
[----:B------:R-:W-:-:S02]  /*95a0*/  FMUL.FTZ R129, R3, R129 ;  /* 0x0000008103817220 */ /* 0x000fc40000410000 */
[C---:B------:R-:W-:Y:S01]  /*95b0*/  FMUL.FTZ R80, R21.reuse, R80 ;  /* 0x0000005015507220 */ /* 0x040fe20000410000 */
[----:B------:R-:W2:Y:S01]  /*95c0*/  LDL R16, [R1+0x54] ;  /* 0x0000540001107983 */ /* 0x000ea20000100800 */
[----:B------:R-:W-:Y:S02]  /*95d0*/  FFMA.FTZ R81, R21, R81, R128 ;  /* 0x0000005115517223 */ /* 0x000fe40000010080 */
[----:B------:R-:W-:Y:S01]  /*95e0*/  FMUL.FTZ R130, R2, R130 ;  /* 0x0000008202827220 */ /* 0x000fe20000410000 */
[----:B------:R-:W2:Y:S01]  /*95f0*/  LDL R15, [R1+0x50] ;  /* 0x00005000010f7983 */ /* 0x000ea20000100800 */
[C---:B------:R-:W-:Y:S02]  /*9600*/  FMUL.FTZ R80, R20.reuse, R80 ;  /* 0x0000005014507220 */ /* 0x040fe40000410000 */
[----:B------:R-:W-:Y:S01]  /*9610*/  FFMA.FTZ R81, R20, R81, R129 ;  /* 0x0000005114517223 */ /* 0x000fe20000010081 */
[----:B------:R-:W2:Y:S01]  /*9620*/  LDL R94, [R1+0x44] ;  /* 0x00004400015e7983 */ /* 0x000ea20000100800 */
[----:B------:R-:W-:-:S02]  /*9630*/  FMUL.FTZ R131, R0, R131 ;  /* 0x0000008300837220 */ /* 0x000fc40000410000 */
[C---:B------:R-:W-:Y:S01]  /*9640*/  FMUL.FTZ R80, R19.reuse, R80 ;  /* 0x0000005013507220 */ /* 0x040fe20000410000 */
[----:B------:R-:W-:Y:S01]  /*9650*/  PRMT R96, RZ, 0x5410, R96 ;  /* 0x00005410ff607816 */ /* 0x000fe20000000060 */
[----:B------:R-:W-:Y:S01]  /*9660*/  FFMA.FTZ R81, R19, R81, R130 ;  /* 0x0000005113517223 */ /* 0x000fe20000010082 */
[----:B------:R-:W-:Y:S01]  /*9670*/  PRMT R97, RZ, 0x5410, R97 ;  /* 0x00005410ff617816 */ /* 0x000fe20000000061 */
[C---:B------:R-:W-:Y:S01]  /*9680*/  FMUL.FTZ R80, R18.reuse, R80 ;  /* 0x0000005012507220 */ /* 0x040fe20000410000 */
[----:B------:R-:W2:Y:S01]  /*9690*/  LDL R74, [R1+0x40] ;  /* 0x00004000014a7983 */ /* 0x000ea20000100800 */
[----:B------:R-:W-:Y:S02]  /*96a0*/  FFMA.FTZ R81, R18, R81, R131 ;  /* 0x0000005112517223 */ /* 0x000fe40000010083 */
[----:B------:R-:W-:Y:S01]  /*96b0*/  IMAD.MOV.U32 R82, RZ, RZ, 0x8 ;  /* 0x00000008ff527424 */ /* 0x000fe200078e00ff */
[----:B------:R-:W-:Y:S01]  /*96c0*/  PRMT R98, RZ, 0x5410, R98 ;  /* 0x00005410ff627816 */ /* 0x000fe20000000062 */
[----:B------:R-:W2:Y:S04]  /*96d0*/  LDL R159, [R1+0x34] ;  /* 0x00003400019f7983 */ /* 0x000ea80000100800 */
[----:B------:R0:W-:Y:S01]  /*96e0*/  STS.64 [R14.X8+0x6340], R80 ;  /* 0x006340500e007388 */ /* 0x0001e20000008a00 */
[----:B------:R-:W-:-:S02]  /*96f0*/  PRMT R99, RZ, 0x5410, R99 ;  /* 0x00005410ff637816 */ /* 0x000fc40000000063 */
[----:B------:R-:W-:Y:S01]  /*9700*/  PRMT R100, RZ, 0x5410, R100 ;  /* 0x00005410ff647816 */ /* 0x000fe20000000064 */
[----:B------:R-:W2:Y:S01]  /*9710*/  LDL R156, [R1+0x30] ;  /* 0x00003000019c7983 */ /* 0x000ea20000100800 */
[----:B------:R-:W-:-:S03]  /*9720*/  PRMT R101, RZ, 0x5410, R101 ;  /* 0x00005410ff657816 */ /* 0x000fc60000000065 */
[----:B------:R-:W2:Y:S04]  /*9730*/  LDL R140, [R1+0x2c] ;  /* 0x00002c00018c7983 */ /* 0x000ea80000100800 */
[----:B0-----:R-:W2:Y:S01]  /*9740*/  LDL R14, [R1+0x4c] ;  /* 0x00004c00010e7983 */ /* 0x001ea20000100800 */
[----:B------:R-:W-:Y:S01]  /*9750*/  IMAD.U32 R80, RZ, RZ, UR26 ;  /* 0x0000001aff507e24 */ /* 0x000fe2000f8e00ff */
[----:B------:R-:W-:Y:S02]  /*9760*/  MOV R81, c[0x0][0x16c] ;  /* 0x00005b0000517a02 */ /* 0x000fe40000000f00 */
[----:B------:R-:W2:Y:S02]  /*9770*/  LDL R85, [R1+0x28] ;  /* 0x0000280001557983 */ /* 0x000ea40000100800 */
[----:B------:R-:W-:-:S02]  /*9780*/  @!P0 IADD3 R80, R80, -0x2, RZ ;  /* 0xfffffffe50508810 */ /* 0x000fc40007ffe0ff */
[----:B------:R-:W2:Y:S03]  /*9790*/  LDL R84, [R1+0x24] ;  /* 0x0000240001547983 */ /* 0x000ea60000100800 */
[----:B------:R-:W-:Y:S01]  /*97a0*/  @!P0 IMAD R80, R80, R81, UR7 ;  /* 0x0000000750508e24 */ /* 0x000fe2000f8e0251 */
[----:B------:R-:W-:-:S03]  /*97b0*/  HFMA2.MMA R81, -RZ, RZ, 0, 0 ;  /* 0x00000000ff517435 */ /* 0x000fc600000001ff */
[----:B------:R-:W-:-:S04]  /*97c0*/  @!P0 IMAD.WIDE R82, R80, R82, UR44 ;  /* 0x0000002c50528e25 */ /* 0x000fc8000f8e0252 */
[----:B------:R-:W-:-:S06]  /*97d0*/  IMAD.MOV.U32 R80, RZ, RZ, 0x3f800000 ;  /* 0x3f800000ff507424 */ /* 0x000fcc00078e00ff */
[----:B------:R0:W5:Y:S01]  /*97e0*/  @!P0 LDG.E.64 R80, [R82.64] ;  /* 0x0000002852508981 */ /* 0x000162000c1e1b00 */
[----:B------:R-:W-:-:S03]  /*97f0*/  ISETP.GT.U32.AND P0, PT, R95, 0x1f, PT ;  /* 0x0000001f5f00780c */ /* 0x000fc60003f04070 */
[----:B------:R-:W2:Y:S04]  /*9800*/  LDL R95, [R1+0x48] ;  /* 0x00004800015f7983 */ /* 0x000ea80000100800 */
[----:B0-----:R-:W2:Y:S04]  /*9810*/  LDL R82, [R1+0x3c] ;  /* 0x00003c0001527983 */ /* 0x001ea80000100800 */
[----:B------:R-:W2:Y:S01]  /*9820*/  LDL R83, [R1+0x38] ;  /* 0x0000380001537983 */ /* 0x000ea20000100800 */
[----:B------:R-:W-:Y:S02]  /*9830*/  PRMT R102, RZ, 0x5410, R102 ;  /* 0x00005410ff667816 */ /* 0x000fe40000000066 */
[----:B------:R-:W-:-:S02]  /*9840*/  PRMT R103, RZ, 0x5410, R103 ;  /* 0x00005410ff677816 */ /* 0x000fc40000000067 */
[----:B------:R-:W-:Y:S02]  /*9850*/  PRMT R104, RZ, 0x5410, R104 ;  /* 0x00005410ff687816 */ /* 0x000fe40000000068 */
[----:B------:R-:W-:Y:S02]  /*9860*/  PRMT R105, RZ, 0x5410, R105 ;  /* 0x00005410ff697816 */ /* 0x000fe40000000069 */
[----:B------:R-:W-:Y:S02]  /*9870*/  PRMT R106, RZ, 0x5410, R106 ;  /* 0x00005410ff6a7816 */ /* 0x000fe4000000006a */
[----:B------:R-:W-:Y:S01]  /*9880*/  PRMT R107, RZ, 0x5410, R107 ;  /* 0x00005410ff6b7816 */ /* 0x000fe2000000006b */
[----:B---3--:R-:W-:Y:S02]  /*9890*/  FMUL.FTZ R96, R34, R96 ;  /* 0x0000006022607220 */ /* 0x008fe40000410000 */
[----:B------:R0:W5:Y:S01]  /*98a0*/  LDL.LU R34, [R1+0xdc] ;  /* 0x0000dc0001227983 */ /* 0x0001620000300800 */
[----:B----4-:R-:W-:-:S03]  /*98b0*/  FMUL.FTZ R97, R33, R97 ;  /* 0x0000006121617220 */ /* 0x010fc60000410000 */
[----:B------:R0:W5:Y:S01]  /*98c0*/  LDL.LU R33, [R1+0xd8] ;  /* 0x0000d80001217983 */ /* 0x0001620000300800 */
[----:B--2---:R-:W-:-:S03]  /*98d0*/  FMUL.FTZ R98, R17, R98 ;  /* 0x0000006211627220 */ /* 0x004fc60000410000 */
[----:B------:R0:W5:Y:S01]  /*98e0*/  LDL.LU R17, [R1+0xd4] ;  /* 0x0000d40001117983 */ /* 0x0001620000300800 */
[----:B------:R-:W-:-:S03]  /*98f0*/  FMUL.FTZ R99, R16, R99 ;  /* 0x0000006310637220 */ /* 0x000fc60000410000 */
[----:B------:R0:W5:Y:S01]  /*9900*/  LDL.LU R16, [R1+0xd0] ;  /* 0x0000d00001107983 */ /* 0x0001620000300800 */
[----:B------:R-:W-:-:S03]  /*9910*/  FMUL.FTZ R100, R15, R100 ;  /* 0x000000640f647220 */ /* 0x000fc60000410000 */
[----:B------:R0:W5:Y:S01]  /*9920*/  LDL.LU R15, [R1+0xcc] ;  /* 0x0000cc00010f7983 */ /* 0x0001620000300800 */
[----:B------:R-:W-:-:S03]  /*9930*/  FMUL.FTZ R101, R14, R101 ;  /* 0x000000650e657220 */ /* 0x000fc60000410000 */
[----:B------:R0:W5:Y:S01]  /*9940*/  LDL.LU R14, [R1+0xc8] ;  /* 0x0000c800010e7983 */ /* 0x0001620000300800 */
[----:B------:R-:W-:-:S03]  /*9950*/  FMUL.FTZ R103, R94, R103 ;  /* 0x000000675e677220 */ /* 0x000fc60000410000 */
[----:B------:R-:W1:Y:S01]  /*9960*/  S2R R94, SR_LANEID ;  /* 0x00000000005e7919 */ /* 0x000e620000000000 */
[----:B------:R-:W-:-:S03]  /*9970*/  FMUL.FTZ R102, R95, R102 ;  /* 0x000000665f667220 */ /* 0x000fc60000410000 */
[----:B------:R-:W2:Y:S01]  /*9980*/  S2R R95, SR_TID.X ;  /* 0x00000000005f7919 */ /* 0x000ea20000002100 */
[----:B------:R-:W-:Y:S01]  /*9990*/  PRMT R108, RZ, 0x5410, R108 ;  /* 0x00005410ff6c7816 */ /* 0x000fe2000000006c */
[----:B------:R-:W-:Y:S01]  /*99a0*/  FMUL.FTZ R104, R74, R104 ;  /* 0x000000684a687220 */ /* 0x000fe20000410000 */
[----:B------:R-:W-:Y:S02]  /*99b0*/  PRMT R109, RZ, 0x5410, R109 ;  /* 0x00005410ff6d7816 */ /* 0x000fe4000000006d */
[----:B------:R-:W-:Y:S02]  /*99c0*/  PRMT R110, RZ, 0x5410, R110 ;  /* 0x00005410ff6e7816 */ /* 0x000fe4000000006e */
[----:B------:R-:W-:Y:S01]  /*99d0*/  PRMT R111, RZ, 0x5410, R111 ;  /* 0x00005410ff6f7816 */ /* 0x000fe2000000006f */
[----:B------:R-:W-:Y:S01]  /*99e0*/  BSSY B0, `(.L_x_1184) ;  /* 0x0000050000007945 */ /* 0x000fe20003800000 */
[----:B------:R-:W-:Y:S02]  /*99f0*/  FMUL.FTZ R105, R82, R105 ;  /* 0x0000006952697220 */ /* 0x000fe40000410000 */
[----:B------:R-:W-:-:S02]  /*9a00*/  FMUL.FTZ R106, R83, R106 ;  /* 0x0000006a536a7220 */ /* 0x000fc40000410000 */
[----:B------:R-:W-:Y:S02]  /*9a10*/  FMUL.FTZ R107, R159, R107 ;  /* 0x0000006b9f6b7220 */ /* 0x000fe40000410000 */
[----:B------:R-:W-:Y:S02]  /*9a20*/  FMUL.FTZ R108, R156, R108 ;  /* 0x0000006c9c6c7220 */ /* 0x000fe40000410000 */
[----:B------:R-:W-:Y:S02]  /*9a30*/  FMUL.FTZ R109, R140, R109 ;  /* 0x0000006d8c6d7220 */ /* 0x000fe40000410000 */
[----:B------:R-:W-:Y:S01]  /*9a40*/  FMUL.FTZ R110, R85, R110 ;  /* 0x0000006e556e7220 */ /* 0x000fe20000410000 */
[----:B--2---:R-:W-:Y:S01]  /*9a50*/  SHF.L.U32 R74, R95, 0x4, RZ ;  /* 0x000000045f4a7819 */ /* 0x004fe200000006ff */
[----:B------:R-:W-:-:S03]  /*9a60*/  FMUL.FTZ R111, R84, R111 ;  /* 0x0000006f546f7220 */ /* 0x000fc60000410000 */
[----:B------:R-:W-:Y:S01]  /*9a70*/  LOP3.LUT R74, R74, 0xfffffe00, RZ, 0xc0, !PT ;  /* 0xfffffe004a4a7812 */ /* 0x000fe200078ec0ff */
        /* <DEDUP_REMOVED lines=15> */
.L_x_1241:
        /* <DEDUP_REMOVED lines=22> */
.L_x_1242:
[----:B------:R-:W-:-:S13]  /*9cd0*/  ISETP.GE.AND P0, PT, R94, 0x10, PT ;  /* 0x000000105e00780c */ /* 0x000fda0003f06270 */
[-C--:B01----:R-:W-:Y:S02]  /*9ce0*/  @P0 FFMA.FTZ R85, R82, R140.reuse, R85 ;  /* 0x0000008c52550223 */ /* 0x083fe40000010055 */
[----:B--2---:R-:W-:Y:S01]  /*9cf0*/  @P0 FMUL.FTZ R140, R156, R140 ;  /* 0x0000008c9c8c0220 */ /* 0x004fe20000410000 */
[----:B------:R-:W-:Y:S05]  /*9d00*/  BRA.CONV ~URZ, `(.L_x_1188) ;  /* 0x000000437f007947 */ /* 0x000fea000b800000 */
[----:B------:R-:W-:Y:S01]  /*9d10*/  IMAD.MOV.U32 R82, RZ, RZ, R140 ;  /* 0x000000ffff527224 */ /* 0x000fe200078e008c */
[----:B------:R-:W-:Y:S02]  /*9d20*/  MOV R84, 0x1f ;  /* 0x0000001f00547802 */ /* 0x000fe40000000f00 */
[----:B------:R-:W-:Y:S02]  /*9d30*/  MOV R83, 0x9d50 ;  /* 0x00009d5000537802 */ /* 0x000fe40000000f00 */
[----:B-----5:R-:W-:Y:S05]  /*9d40*/  CALL.REL.NOINC `($__internal_46_$__cuda_sm70_shflsync_idx_p) ;  /* 0x0000622000007944 */ /* 0x020fea0003c00000 */
.L_x_1188:
[----:B------:R-:W-:Y:S05]  /*9d50*/  BRA.CONV ~URZ, `(.L_x_1189) ;  /* 0x000000437f007947 */ /* 0x000fea000b800000 */
[----:B-1----:R-:W-:Y:S01]  /*9d60*/  HFMA2.MMA R84, -RZ, RZ, 0, 1.847743988037109375e-06 ;  /* 0x0000001fff547435 */ /* 0x002fe200000001ff */
[----:B------:R-:W-:Y:S01]  /*9d70*/  IMAD.MOV.U32 R82, RZ, RZ, R85 ;  /* 0x000000ffff527224 */ /* 0x000fe200078e0055 */
[----:B------:R-:W-:-:S04]  /*9d80*/  MOV R83, 0x9da0 ;  /* 0x00009da000537802 */ /* 0x000fc80000000f00 */
[----:B0----5:R-:W-:Y:S05]  /*9d90*/  CALL.REL.NOINC `($__internal_46_$__cuda_sm70_shflsync_idx_p) ;  /* 0x000061d000007944 */ /* 0x021fea0003c00000 */
.L_x_1189:
[----:B------:R-:W-:Y:S05]  /*9da0*/  BRA.DIV ~URZ, `(.L_x_1190) ;  /* 0x00005a127f007947 */ /* 0x000fea000b800000 */
[----:B-----5:R-:W2:Y:S04]  /*9db0*/  SHFL.IDX PT, R80, R80, RZ, 0x1f ;  /* 0x00001fff50507589 */ /* 0x020ea800000e0000 */
[----:B------:R-:W3:Y:S04]  /*9dc0*/  SHFL.IDX PT, R81, R81, RZ, 0x1f ;  /* 0x00001fff51517589 */ /* 0x000ee800000e0000 */
[----:B------:R-:W4:Y:S04]  /*9dd0*/  SHFL.UP PT, R140, R140, 0x1, RZ ;  /* 0x042000008c8c7989 */ /* 0x000f2800000e00ff */
[----:B------:R-:W1:Y:S02]  /*9de0*/  SHFL.UP PT, R85, R85, 0x1, RZ ;  /* 0x0420000055557989 */ /* 0x000e6400000e00ff */
.L_x_1243:
[----:B------:R-:W5:Y:S01]  /*9df0*/  LDS.64 R82, [R159+0x6340] ;  /* 0x006340009f527984 */ /* 0x000f620000000a00 */
[----:B-1-34-:R-:W-:-:S02]  /*9e00*/  @P1 FFMA.FTZ R81, R81, R140, R85 ;  /* 0x0000008c51511223 */ /* 0x01afc40000010055 */
[----:B--2---:R-:W-:-:S05]  /*9e10*/  @P1 FMUL.FTZ R80, R80, R140 ;  /* 0x0000008c50501220 */ /* 0x004fca0000410000 */
        /* <DEDUP_REMOVED lines=12> */
.L_x_1185:
[----:B01----:R-:W-:Y:S05]  /*9ee0*/  BSYNC B0 ;  /* 0x0000000000007941 */ /* 0x003fea0003800000 */
.L_x_1184:
[----:B------:R-:W-:Y:S01]  /*9ef0*/  WARPSYNC 0xffffffff ;  /* 0xffffffff00007948 */ /* 0x000fe20003800000 */
[----:B------:R-:W-:Y:S01]  /*9f00*/  BAR.SYNC.DEFER_BLOCKING 0x0 ;  /* 0x0000000000007b1d */ /* 0x000fe20000010000 */
[C---:B------:R-:W-:Y:S01]  /*9f10*/  LEA.HI R85, R95.reuse, R95, RZ, 0x1e ;  /* 0x0000005f5f557211 */ /* 0x040fe200078ff0ff */
[C---:B--2--5:R-:W-:Y:S01]  /*9f20*/  FMUL.FTZ R82, R18.reuse, R14 ;  /* 0x0000000e12527220 */ /* 0x064fe20000410000 */
[----:B------:R-:W-:Y:S01]  /*9f30*/  LOP3.LUT R156, R95, 0x1f, RZ, 0xc0, !PT ;  /* 0x0000001f5f9c7812 */ /* 0x000fe200078ec0ff */
[----:B------:R-:W-:Y:S01]  /*9f40*/  FFMA.FTZ R83, R18, R111, R110 ;  /* 0x0000006f12537223 */ /* 0x000fe2000001006e */
[----:B------:R-:W-:Y:S01]  /*9f50*/  HFMA2.MMA R81, -RZ, RZ, 0, 0 ;  /* 0x00000000ff517435 */ /* 0x000fe200000001ff */
        /* <DEDUP_REMOVED lines=26> */
[C---:B------:R-:W-:Y:S02]  /*a100*/  FMUL.FTZ R82, R29.reuse, R82 ;  /* 0x000000521d527220 */ /* 0x040fe40000410000 */
[----:B------:R-:W-:-:S02]  /*a110*/  FFMA.FTZ R83, R29, R83, R99 ;  /* 0x000000531d537223 */ /* 0x000fc40000010063 */
[----:B------:R-:W-:Y:S02]  /*a120*/  IMAD.U32 R84, RZ, RZ, UR7 ;  /* 0x00000007ff547e24 */ /* 0x000fe4000f8e00ff */
        /* <DEDUP_REMOVED lines=46> */
.L_x_1244:
        /* <DEDUP_REMOVED lines=26> */
.L_x_1245:
        /* <DEDUP_REMOVED lines=20> */
.L_x_1192:
[----:B01----:R-:W-:Y:S05]  /*a6f0*/  BSYNC B0 ;  /* 0x0000000000007941 */ /* 0x003fea0003800000 */
.L_x_1191:
[----:B------:R-:W-:Y:S01]  /*a700*/  WARPSYNC 0xffffffff ;  /* 0xffffffff00007948 */ /* 0x000fe20003800000 */
[----:B------:R-:W-:Y:S01]  /*a710*/  BAR.SYNC.DEFER_BLOCKING 0x0 ;  /* 0x0000000000007b1d */ /* 0x000fe20000010000 */
[----:B------:R-:W-:-:S05]  /*a720*/  LEA.HI R82, R95, R95, RZ, 0x1e ;  /* 0x0000005f5f527211 */ /* 0x000fca00078ff0ff */
[----:B------:R-:W2:Y:S04]  /*a730*/  LDL R87, [R1+0x68] ;  /* 0x0000680001577983 */ /* 0x000ea80000100800 */
[----:B------:R-:W3:Y:S04]  /*a740*/  LDL R86, [R1+0x64] ;  /* 0x0000640001567983 */ /* 0x000ee80000100800 */
[----:B------:R-:W4:Y:S04]  /*a750*/  LDL R85, [R1+0x20] ;  /* 0x0000200001557983 */ /* 0x000f280000100800 */
[----:B------:R-:W5:Y:S04]  /*a760*/  LDL R84, [R1+0x1c] ;  /* 0x00001c0001547983 */ /* 0x000f680000100800 */
[----:B------:R-:W5:Y:S01]  /*a770*/  LDL R83, [R1+0x18] ;  /* 0x0000180001537983 */ /* 0x000f620000100800 */
[----:B------:R-:W-:Y:S01]  /*a780*/  ISETP.NE.AND P0, PT, R95, RZ, PT ;  /* 0x000000ff5f00720c */ /* 0x000fe20003f05270 */
[----:B------:R-:W-:-:S02]  /*a790*/  ULDC.64 UR34, c[0x0][0x298] ;  /* 0x0000a60000227ab9 */ /* 0x000fc40000000a00 */
[----:B------:R-:W0:Y:S01]  /*a7a0*/  LDS R82, [R82.X8+0x6854] ;  /* 0x0068540052527984 */ /* 0x000e220000008800 */
[----:B------:R-:W-:Y:S01]  /*a7b0*/  ULDC.64 UR36, c[0x0][0x2b8] ;  /* 0x0000ae0000247ab9 */ /* 0x000fe20000000a00 */
[----:B0-----:R-:W-:-:S04]  /*a7c0*/  FFMA.FTZ R111, R82, R14, R111 ;  /* 0x0000000e526f7223 */ /* 0x001fc8000001006f */
        /* <DEDUP_REMOVED lines=9> */
[----:B------:R-:W-:Y:S02]  /*a860*/  FFMA.FTZ R27, R27, R26, R101 ;  /* 0x0000001a1b1b7223 */ /* 0x000fe40000010065 */
[----:B------:R-:W5:Y:S02]  /*a870*/  LDL.LU R101, [R1+0x98] ;  /* 0x0000980001657983 */ /* 0x000f640000300800 */
[----:B------:R-:W-:Y:S02]  /*a880*/  FFMA.FTZ R28, R28, R27, R100 ;  /* 0x0000001b1c1c7223 */ /* 0x000fe40000010064 */
[----:B------:R-:W5:Y:S04]  /*a890*/  LDL R100, [R1+0x14] ;  /* 0x0000140001647983 */ /* 0x000f680000100800 */
[----:B------:R-:W5:Y:S04]  /*a8a0*/  LDL.LU R104, [R1+0x94] ;  /* 0x0000940001687983 */ /* 0x000f680000300800 */
[----:B------:R-:W5:Y:S04]  /*a8b0*/  LDL R102, [R1+0x10] ;  /* 0x0000100001667983 */ /* 0x000f680000100800 */
[----:B------:R-:W5:Y:S01]  /*a8c0*/  LDL.LU R106, [R1+0x90] ;  /* 0x00009000016a7983 */ /* 0x000f620000300800 */
[----:B------:R-:W-:-:S02]  /*a8d0*/  FFMA.FTZ R29, R29, R28, R99 ;  /* 0x0000001c1d1d7223 */ /* 0x000fc40000010063 */
[----:B------:R-:W-:Y:S01]  /*a8e0*/  IMAD.U32 R14, RZ, RZ, UR7 ;  /* 0x00000007ff0e7e24 */ /* 0x000fe2000f8e00ff */
[----:B------:R-:W5:Y:S01]  /*a8f0*/  LDL R103, [R1+0xc] ;  /* 0x00000c0001677983 */ /* 0x000f620000100800 */
[----:B------:R-:W-:-:S03]  /*a900*/  FFMA.FTZ R30, R30, R29, R98 ;  /* 0x0000001d1e1e7223 */ /* 0x000fc60000010062 */
[----:B------:R0:W-:Y:S01]  /*a910*/  @!P0 STS.64 [R14.X8+0x7750], R80 ;  /* 0x007750500e008388 */ /* 0x0001e20000008a00 */
[----:B------:R-:W-:-:S04]  /*a920*/  FFMA.FTZ R97, R31, R30, R97 ;  /* 0x0000001e1f617223 */ /* 0x000fc80000010061 */
[----:B------:R-:W-:-:S04]  /*a930*/  FFMA.FTZ R96, R32, R97, R96 ;  /* 0x0000006120607223 */ /* 0x000fc80000010060 */
[----:B------:R-:W-:Y:S02]  /*a940*/  FMUL.FTZ R31, R96, R48 ;  /* 0x00000030601f7220 */ /* 0x000fe40000410000 */
[----:B------:R-:W-:Y:S02]  /*a950*/  FMUL.FTZ R32, R97, R47 ;  /* 0x0000002f61207220 */ /* 0x000fe40000410000 */
[----:B0-----:R-:W-:Y:S02]  /*a960*/  FMUL.FTZ R80, R30, R46 ;  /* 0x0000002e1e507220 */ /* 0x001fe40000410000 */
[----:B------:R-:W-:Y:S01]  /*a970*/  FMUL.FTZ R99, R28, UR43 ;  /* 0x0000002b1c637c20 */ /* 0x000fe20008410000 */
[----:B--2---:R-:W-:Y:S02]  /*a980*/  PRMT R14, RZ, 0x5410, R87 ;  /* 0x00005410ff0e7816 */ /* 0x004fe40000000057 */
[----:B---3--:R-:W-:-:S03]  /*a990*/  PRMT R20, RZ, 0x5410, R86 ;  /* 0x00005410ff147816 */ /* 0x008fc60000000056 */
[----:B------:R-:W-:Y:S01]  /*a9a0*/  FMUL.FTZ R19, R14, R48 ;  /* 0x000000300e137220 */ /* 0x000fe20000410000 */
[----:B----4-:R-:W-:Y:S01]  /*a9b0*/  PRMT R81, RZ, 0x5410, R85 ;  /* 0x00005410ff517816 */ /* 0x010fe20000000055 */
[----:B------:R-:W-:Y:S02]  /*a9c0*/  FMUL.FTZ R18, R20, R47 ;  /* 0x0000002f14127220 */ /* 0x000fe40000410000 */
[----:B------:R-:W-:Y:S01]  /*a9d0*/  FFMA.FTZ R19, R17, -R19, R134 ;  /* 0x8000001311137223 */ /* 0x000fe20000010086 */
[----:B-----5:R-:W-:Y:S01]  /*a9e0*/  PRMT R82, RZ, 0x5410, R84 ;  /* 0x00005410ff527816 */ /* 0x020fe20000000054 */
[----:B------:R-:W-:Y:S02]  /*a9f0*/  FFMA.FTZ R18, R16, -R18, R135 ;  /* 0x8000001210127223 */ /* 0x000fe40000010087 */
[----:B------:R-:W-:Y:S01]  /*aa00*/  FMUL.FTZ R84, R81, R46 ;  /* 0x0000002e51547220 */ /* 0x000fe20000410000 */
[----:B------:R-:W-:Y:S01]  /*aa10*/  PRMT R86, RZ, 0x5410, R83 ;  /* 0x00005410ff567816 */ /* 0x000fe20000000053 */
[----:B------:R-:W-:-:S02]  /*aa20*/  FFMA.FTZ R98, R19, R31, RZ ;  /* 0x0000001f13627223 */ /* 0x000fc400000100ff */
[----:B------:R-:W-:Y:S02]  /*aa30*/  FMUL.FTZ R85, R82, R45 ;  /* 0x0000002d52557220 */ /* 0x000fe40000410000 */
[----:B------:R-:W-:Y:S02]  /*aa40*/  FFMA.FTZ R84, R15, -R84, R140 ;  /* 0x800000540f547223 */ /* 0x000fe4000001008c */
[----:B------:R-:W-:Y:S02]  /*aa50*/  FFMA.FTZ R98, R18, R32, R98 ;  /* 0x0000002012627223 */ /* 0x000fe40000010062 */
[----:B------:R-:W-:Y:S02]  /*aa60*/  FMUL.FTZ R87, R86, R44 ;  /* 0x0000002c56577220 */ /* 0x000fe40000410000 */
[----:B------:R-:W-:Y:S02]  /*aa70*/  FFMA.FTZ R85, R13, -R85, R119 ;  /* 0x800000550d557223 */ /* 0x000fe40000010077 */
[----:B------:R-:W-:-:S02]  /*aa80*/  FFMA.FTZ R98, R84, R80, R98 ;  /* 0x0000005054627223 */ /* 0x000fc40000010062 */
[----:B------:R-:W-:Y:S02]  /*aa90*/  FMUL.FTZ R83, R29, R45 ;  /* 0x0000002d1d537220 */ /* 0x000fe40000410000 */
[C---:B------:R-:W-:Y:S02]  /*aaa0*/  FFMA.FTZ R87, R12.reuse, -R87, R120 ;  /* 0x800000570c577223 */ /* 0x040fe40000010078 */
[----:B------:R-:W-:Y:S02]  /*aab0*/  FMUL.FTZ R12, R12, R28 ;  /* 0x0000001c0c0c7220 */ /* 0x000fe40000410000 */
[----:B------:R-:W-:Y:S02]  /*aac0*/  FMUL.FTZ R28, R28, R44 ;  /* 0x0000002c1c1c7220 */ /* 0x000fe40000410000 */
[----:B------:R-:W-:Y:S02]  /*aad0*/  FFMA.FTZ R98, R85, R83, R98 ;  /* 0x0000005355627223 */ /* 0x000fe40000010062 */
[----:B------:R-:W-:-:S02]  /*aae0*/  FMUL.FTZ R99, R87, R99 ;  /* 0x0000006357637220 */ /* 0x000fc40000410000 */
[-C--:B------:R-:W-:Y:S02]  /*aaf0*/  FFMA.FTZ R98, R87, R28.reuse, R98 ;  /* 0x0000001c57627223 */ /* 0x080fe40000010062 */
[----:B------:R-:W-:Y:S02]  /*ab00*/  FMUL.FTZ R28, R86, R28 ;  /* 0x0000001c561c7220 */ /* 0x000fe40000410000 */
[----:B------:R-:W-:Y:S02]  /*ab10*/  FFMA.FTZ R101, R12, R44, R101 ;  /* 0x0000002c0c657223 */ /* 0x000fe40000010065 */
[----:B------:R-:W-:Y:S01]  /*ab20*/  FFMA.FTZ R12, R86, R12, R99 ;  /* 0x0000000c560c7223 */ /* 0x000fe20000010063 */
[----:B------:R-:W-:Y:S02]  /*ab30*/  PRMT R86, RZ, 0x5410, R100 ;  /* 0x00005410ff567816 */ /* 0x000fe40000000064 */
[----:B------:R0:W-:Y:S04]  /*ab40*/  STL [R1+0x98], R101 ;  /* 0x0000986501007387 */ /* 0x0001e80000100800 */
[----:B------:R-:W2:Y:S01]  /*ab50*/  LDL.LU R105, [R1+0x8c] ;  /* 0x00008c0001697983 */ /* 0x000ea20000300800 */
[----:B------:R-:W-:-:S02]  /*ab60*/  FMUL.FTZ R87, R86, R43 ;  /* 0x0000002b56577220 */ /* 0x000fc40000410000 */
[----:B------:R-:W-:Y:S01]  /*ab70*/  FMUL.FTZ R99, R27, UR43 ;  /* 0x0000002b1b637c20 */ /* 0x000fe20008410000 */
[----:B0-----:R-:W3:Y:S01]  /*ab80*/  LDL R101, [R1+0x8] ;  /* 0x0000080001657983 */ /* 0x001ee20000100800 */
[C---:B------:R-:W-:Y:S02]  /*ab90*/  FFMA.FTZ R87, R11.reuse, -R87, R121 ;  /* 0x800000570b577223 */ /* 0x040fe40000010079 */
[----:B------:R-:W-:Y:S02]  /*aba0*/  FMUL.FTZ R11, R11, R27 ;  /* 0x0000001b0b0b7220 */ /* 0x000fe40000410000 */
[----:B------:R-:W-:Y:S02]  /*abb0*/  FMUL.FTZ R100, R87, R99 ;  /* 0x0000006357647220 */ /* 0x000fe40000410000 */
[-C--:B------:R-:W-:Y:S02]  /*abc0*/  FMUL.FTZ R99, R27, R43.reuse ;  /* 0x0000002b1b637220 */ /* 0x080fe40000410000 */
[----:B------:R-:W-:-:S02]  /*abd0*/  FFMA.FTZ R104, R11, R43, R104 ;  /* 0x0000002b0b687223 */ /* 0x000fc40000010068 */
[C---:B------:R-:W-:Y:S02]  /*abe0*/  FFMA.FTZ R27, R86.reuse, R11, R100 ;  /* 0x0000000b561b7223 */ /* 0x040fe40000010064 */
[-C--:B------:R-:W-:Y:S01]  /*abf0*/  FMUL.FTZ R11, R86, R99.reuse ;  /* 0x00000063560b7220 */ /* 0x080fe20000410000 */
[----:B------:R-:W-:Y:S01]  /*ac00*/  PRMT R86, RZ, 0x5410, R102 ;  /* 0x00005410ff567816 */ /* 0x000fe20000000066 */
[----:B------:R0:W-:Y:S01]  /*ac10*/  STL [R1+0x94], R104 ;  /* 0x0000946801007387 */ /* 0x0001e20000100800 */
[----:B------:R-:W-:-:S03]  /*ac20*/  FFMA.FTZ R98, R87, R99, R98 ;  /* 0x0000006357627223 */ /* 0x000fc60000010062 */
[----:B------:R-:W4:Y:S01]  /*ac30*/  LDL.LU R102, [R1+0x88] ;  /* 0x0000880001667983 */ /* 0x000f220000300800 */
[----:B------:R-:W-:-:S03]  /*ac40*/  FMUL.FTZ R99, R86, R42 ;  /* 0x0000002a56637220 */ /* 0x000fc60000410000 */
[----:B0-----:R-:W5:Y:S01]  /*ac50*/  LDL R104, [R1+0x4] ;  /* 0x0000040001687983 */ /* 0x001f620000100800 */
[C---:B------:R-:W-:Y:S02]  /*ac60*/  FFMA.FTZ R99, R10.reuse, -R99, R122 ;  /* 0x800000630a637223 */ /* 0x040fe4000001007a */
[----:B------:R-:W-:-:S04]  /*ac70*/  FMUL.FTZ R10, R10, R26 ;  /* 0x0000001a0a0a7220 */ /* 0x000fc80000410000 */
[----:B------:R-:W-:-:S05]  /*ac80*/  FFMA.FTZ R106, R10, R42, R106 ;  /* 0x0000002a0a6a7223 */ /* 0x000fca000001006a */
[----:B------:R-:W-:Y:S04]  /*ac90*/  STL [R1+0x90], R106 ;  /* 0x0000906a01007387 */ /* 0x000fe80000100800 */
[----:B------:R-:W5:Y:S01]  /*aca0*/  LDL.LU R100, [R1+0x84] ;  /* 0x0000840001647983 */ /* 0x000f620000300800 */
[C---:B------:R-:W-:Y:S02]  /*acb0*/  FMUL.FTZ R87, R26.reuse, UR43 ;  /* 0x0000002b1a577c20 */ /* 0x040fe40008410000 */
[----:B------:R-:W-:Y:S02]  /*acc0*/  FMUL.FTZ R26, R26, R42 ;  /* 0x0000002a1a1a7220 */ /* 0x000fe40000410000 */
[C---:B------:R-:W-:Y:S02]  /*acd0*/  FMUL.FTZ R87, R99.reuse, R87 ;  /* 0x0000005763577220 */ /* 0x040fe40000410000 */
[----:B------:R-:W-:-:S02]  /*ace0*/  FFMA.FTZ R98, R99, R26, R98 ;  /* 0x0000001a63627223 */ /* 0x000fc40000010062 */
[C---:B------:R-:W-:Y:S02]  /*acf0*/  FFMA.FTZ R87, R86.reuse, R10, R87 ;  /* 0x0000000a56577223 */ /* 0x040fe40000010057 */
[----:B------:R-:W-:Y:S01]  /*ad00*/  FMUL.FTZ R10, R86, R26 ;  /* 0x0000001a560a7220 */ /* 0x000fe20000410000 */
[----:B------:R-:W-:Y:S01]  /*ad10*/  PRMT R26, RZ, 0x5410, R103 ;  /* 0x00005410ff1a7816 */ /* 0x000fe20000000067 */
[----:B------:R-:W-:Y:S01]  /*ad20*/  FMUL.FTZ R99, R25, UR43 ;  /* 0x0000002b19637c20 */ /* 0x000fe20008410000 */
[----:B------:R-:W5:Y:S03]  /*ad30*/  LDL R103, [R1] ;  /* 0x0000000001677983 */ /* 0x000f660000100800 */
[----:B------:R-:W-:-:S04]  /*ad40*/  FMUL.FTZ R86, R26, R41 ;  /* 0x000000291a567220 */ /* 0x000fc80000410000 */
[C---:B------:R-:W-:Y:S02]  /*ad50*/  FFMA.FTZ R86, R9.reuse, -R86, R123 ;  /* 0x8000005609567223 */ /* 0x040fe4000001007b */
[----:B------:R-:W-:Y:S02]  /*ad60*/  FMUL.FTZ R9, R9, R25 ;  /* 0x0000001909097220 */ /* 0x000fe40000410000 */
[----:B------:R-:W-:Y:S02]  /*ad70*/  FMUL.FTZ R99, R86, R99 ;  /* 0x0000006356637220 */ /* 0x000fe40000410000 */
[----:B------:R-:W-:Y:S02]  /*ad80*/  FMUL.FTZ R25, R25, R41 ;  /* 0x0000002919197220 */ /* 0x000fe40000410000 */
[----:B------:R-:W-:Y:S02]  /*ad90*/  FFMA.FTZ R99, R26, R9, R99 ;  /* 0x000000091a637223 */ /* 0x000fe40000010063 */
[----:B------:R-:W-:-:S02]  /*ada0*/  FFMA.FTZ R86, R86, R25, R98 ;  /* 0x0000001956567223 */ /* 0x000fc40000010062 */
[----:B------:R-:W-:Y:S02]  /*adb0*/  FMUL.FTZ R98, R24, UR43 ;  /* 0x0000002b18627c20 */ /* 0x000fe40008410000 */
[----:B--2---:R-:W-:Y:S02]  /*adc0*/  FFMA.FTZ R105, R9, R41, R105 ;  /* 0x0000002909697223 */ /* 0x004fe40000010069 */
[----:B------:R-:W-:Y:S01]  /*add0*/  FMUL.FTZ R9, R26, R25 ;  /* 0x000000191a097220 */ /* 0x000fe20000410000 */
[----:B---3--:R-:W-:Y:S02]  /*ade0*/  PRMT R25, RZ, 0x5410, R101 ;  /* 0x00005410ff197816 */ /* 0x008fe40000000065 */
[----:B------:R-:W-:Y:S03]  /*adf0*/  STL [R1+0x8c], R105 ;  /* 0x00008c6901007387 */ /* 0x000fe60000100800 */
[----:B------:R-:W-:Y:S01]  /*ae00*/  FMUL.FTZ R26, R25, R40 ;  /* 0x00000028191a7220 */ /* 0x000fe20000410000 */
[----:B------:R-:W2:Y:S03]  /*ae10*/  LDL.LU R101, [R1+0x80] ;  /* 0x0000800001657983 */ /* 0x000ea60000300800 */
[----:B------:R-:W-:-:S02]  /*ae20*/  FFMA.FTZ R26, R8, -R26, R124 ;  /* 0x8000001a081a7223 */ /* 0x000fc4000001007c */
[----:B------:R-:W-:Y:S02]  /*ae30*/  FMUL.FTZ R8, R8, R24 ;  /* 0x0000001808087220 */ /* 0x000fe40000410000 */
[----:B------:R-:W-:Y:S02]  /*ae40*/  FMUL.FTZ R98, R26, R98 ;  /* 0x000000621a627220 */ /* 0x000fe40000410000 */
[----:B------:R-:W-:Y:S02]  /*ae50*/  FMUL.FTZ R24, R24, R40 ;  /* 0x0000002818187220 */ /* 0x000fe40000410000 */
[----:B------:R-:W-:Y:S02]  /*ae60*/  FFMA.FTZ R98, R25, R8, R98 ;  /* 0x0000000819627223 */ /* 0x000fe40000010062 */
[----:B----4-:R-:W-:Y:S02]  /*ae70*/  FFMA.FTZ R102, R8, R40, R102 ;  /* 0x0000002808667223 */ /* 0x010fe40000010066 */
[----:B------:R-:W-:-:S02]  /*ae80*/  FFMA.FTZ R86, R26, R24, R86 ;  /* 0x000000181a567223 */ /* 0x000fc40000010056 */
[----:B------:R-:W-:Y:S01]  /*ae90*/  FMUL.FTZ R8, R25, R24 ;  /* 0x0000001819087220 */ /* 0x000fe20000410000 */
[----:B-----5:R-:W-:Y:S01]  /*aea0*/  PRMT R24, RZ, 0x5410, R104 ;  /* 0x00005410ff187816 */ /* 0x020fe20000000068 */
[----:B------:R0:W-:Y:S04]  /*aeb0*/  STL [R1+0x88], R102 ;  /* 0x0000886601007387 */ /* 0x0001e80000100800 */
[----:B------:R-:W-:Y:S01]  /*aec0*/  FMUL.FTZ R25, R24, R39 ;  /* 0x0000002718197220 */ /* 0x000fe20000410000 */
[----:B0-----:R-:W3:Y:S03]  /*aed0*/  LDL.LU R102, [R1+0x7c] ;  /* 0x00007c0001667983 */ /* 0x001ee60000300800 */
[----:B------:R-:W-:-:S02]  /*aee0*/  FFMA.FTZ R25, R7, -R25, R125 ;  /* 0x8000001907197223 */ /* 0x000fc4000001007d */
[----:B------:R-:W-:-:S04]  /*aef0*/  FMUL.FTZ R7, R7, R23 ;  /* 0x0000001707077220 */ /* 0x000fc80000410000 */
[----:B------:R-:W-:-:S05]  /*af00*/  FFMA.FTZ R100, R7, R39, R100 ;  /* 0x0000002707647223 */ /* 0x000fca0000010064 */
[----:B------:R0:W-:Y:S04]  /*af10*/  STL [R1+0x84], R100 ;  /* 0x0000846401007387 */ /* 0x0001e80000100800 */
[----:B0-----:R-:W4:Y:S01]  /*af20*/  LDL.LU R100, [R1+0x78] ;  /* 0x0000780001647983 */ /* 0x001f220000300800 */
[C---:B------:R-:W-:Y:S02]  /*af30*/  FMUL.FTZ R26, R23.reuse, UR43 ;  /* 0x0000002b171a7c20 */ /* 0x040fe40008410000 */
[----:B------:R-:W-:Y:S02]  /*af40*/  FMUL.FTZ R23, R23, R39 ;  /* 0x0000002717177220 */ /* 0x000fe40000410000 */
[----:B------:R-:W-:-:S04]  /*af50*/  FMUL.FTZ R26, R25, R26 ;  /* 0x0000001a191a7220 */ /* 0x000fc80000410000 */
[C---:B------:R-:W-:Y:S02]  /*af60*/  FFMA.FTZ R26, R24.reuse, R7, R26 ;  /* 0x00000007181a7223 */ /* 0x040fe4000001001a */
[-C--:B------:R-:W-:Y:S01]  /*af70*/  FFMA.FTZ R7, R25, R23.reuse, R86 ;  /* 0x0000001719077223 */ /* 0x080fe20000010056 */
[----:B------:R-:W-:Y:S01]  /*af80*/  PRMT R25, RZ, 0x5410, R103 ;  /* 0x00005410ff197816 */ /* 0x000fe20000000067 */
[----:B------:R-:W-:-:S04]  /*af90*/  FMUL.FTZ R24, R24, R23 ;  /* 0x0000001718187220 */ /* 0x000fc80000410000 */
[----:B------:R-:W-:Y:S02]  /*afa0*/  FMUL.FTZ R23, R25, R38 ;  /* 0x0000002619177220 */ /* 0x000fe40000410000 */
[----:B------:R-:W-:Y:S02]  /*afb0*/  FMUL.FTZ R86, R22, UR43 ;  /* 0x0000002b16567c20 */ /* 0x000fe40008410000 */
[C---:B------:R-:W-:Y:S02]  /*afc0*/  FFMA.FTZ R23, R6.reuse, -R23, R126 ;  /* 0x8000001706177223 */ /* 0x040fe4000001007e */
[----:B------:R-:W-:Y:S02]  /*afd0*/  FMUL.FTZ R6, R6, R22 ;  /* 0x0000001606067220 */ /* 0x000fe40000410000 */
[----:B------:R-:W-:Y:S02]  /*afe0*/  FMUL.FTZ R86, R23, R86 ;  /* 0x0000005617567220 */ /* 0x000fe40000410000 */
[----:B------:R-:W-:Y:S01]  /*aff0*/  FADD.FTZ R152, R26, R152 ;  /* 0x000000981a987221 */ /* 0x000fe20000010000 */
[----:B------:R-:W-:Y:S01]  /*b000*/  PRMT R26, RZ, 0x5410, R165 ;  /* 0x00005410ff1a7816 */ /* 0x000fe200000000a5 */
[----:B------:R-:W-:-:S04]  /*b010*/  FFMA.FTZ R86, R25, R6, R86 ;  /* 0x0000000619567223 */ /* 0x000fc80000010056 */
[----:B------:R-:W-:Y:S02]  /*b020*/  FADD.FTZ R153, R86, R153 ;  /* 0x0000009956997221 */ /* 0x000fe40000010000 */
[----:B------:R-:W-:-:S04]  /*b030*/  FMUL.FTZ R86, R26, R37 ;  /* 0x000000251a567220 */ /* 0x000fc80000410000 */
[C---:B------:R-:W-:Y:S02]  /*b040*/  FFMA.FTZ R86, R5.reuse, -R86, R127 ;  /* 0x8000005605567223 */ /* 0x040fe4000001007f */
[----:B------:R-:W-:Y:S02]  /*b050*/  FMUL.FTZ R5, R5, R21 ;  /* 0x0000001505057220 */ /* 0x000fe40000410000 */
[----:B------:R-:W-:Y:S02]  /*b060*/  FADD.FTZ R151, R98, R151 ;  /* 0x0000009762977221 */ /* 0x000fe40000010000 */
[----:B--2---:R-:W-:-:S05]  /*b070*/  FFMA.FTZ R101, R6, R38, R101 ;  /* 0x0000002606657223 */ /* 0x004fca0000010065 */
[----:B------:R0:W-:Y:S01]  /*b080*/  STL [R1+0x80], R101 ;  /* 0x0000806501007387 */ /* 0x0001e20000100800 */
[----:B------:R-:W-:-:S03]  /*b090*/  FMUL.FTZ R6, R21, UR43 ;  /* 0x0000002b15067c20 */ /* 0x000fc60008410000 */
[----:B0-----:R-:W2:Y:S01]  /*b0a0*/  LDL.LU R101, [R1+0x74] ;  /* 0x0000740001657983 */ /* 0x001ea20000300800 */
[----:B------:R-:W-:-:S03]  /*b0b0*/  FMUL.FTZ R6, R86, R6 ;  /* 0x0000000656067220 */ /* 0x000fc60000410000 */
[----:B------:R-:W5:Y:S01]  /*b0c0*/  LDL.LU R104, [R1+0x70] ;  /* 0x0000700001687983 */ /* 0x000f620000300800 */
[----:B------:R-:W-:Y:S02]  /*b0d0*/  FFMA.FTZ R6, R26, R5, R6 ;  /* 0x000000051a067223 */ /* 0x000fe40000010006 */
[----:B---3--:R-:W-:Y:S01]  /*b0e0*/  FFMA.FTZ R102, R5, R37, R102 ;  /* 0x0000002505667223 */ /* 0x008fe20000010066 */
[----:B------:R-:W-:-:S05]  /*b0f0*/  PRMT R5, RZ, 0x5410, R164 ;  /* 0x00005410ff057816 */ /* 0x000fca00000000a4 */
[----:B------:R-:W-:-:S04]  /*b100*/  FMUL.FTZ R98, R5, R36 ;  /* 0x0000002405627220 */ /* 0x000fc80000410000 */
[C---:B------:R-:W-:Y:S02]  /*b110*/  FFMA.FTZ R98, R4.reuse, -R98, R128 ;  /* 0x8000006204627223 */ /* 0x040fe40000010080 */
[----:B------:R-:W-:Y:S01]  /*b120*/  FMUL.FTZ R4, R4, R108 ;  /* 0x0000006c04047220 */ /* 0x000fe20000410000 */
[----:B------:R0:W-:Y:S04]  /*b130*/  STL [R1+0x7c], R102 ;  /* 0x00007c6601007387 */ /* 0x0001e80000100800 */
[----:B------:R-:W3:Y:S01]  /*b140*/  LDL.LU R103, [R1+0x6c] ;  /* 0x00006c0001677983 */ /* 0x000ee20000300800 */
[----:B----4-:R-:W-:-:S05]  /*b150*/  FFMA.FTZ R100, R4, R36, R100 ;  /* 0x0000002404647223 */ /* 0x010fca0000010064 */
[----:B------:R1:W-:Y:S04]  /*b160*/  STL [R1+0x78], R100 ;  /* 0x0000786401007387 */ /* 0x0003e80000100800 */
[----:B0-----:R-:W4:Y:S01]  /*b170*/  LDL.LU R102, [R1+0x9c] ;  /* 0x00009c0001667983 */ /* 0x001f220000300800 */
[----:B------:R-:W-:Y:S02]  /*b180*/  FADD.FTZ R154, R6, R154 ;  /* 0x0000009a069a7221 */ /* 0x000fe40000010000 */
[----:B------:R-:W-:-:S04]  /*b190*/  FMUL.FTZ R6, R108, UR43 ;  /* 0x0000002b6c067c20 */ /* 0x000fc80008410000 */
[----:B------:R-:W-:-:S04]  /*b1a0*/  FMUL.FTZ R6, R98, R6 ;  /* 0x0000000662067220 */ /* 0x000fc80000410000 */
[----:B------:R-:W-:-:S04]  /*b1b0*/  FFMA.FTZ R6, R5, R4, R6 ;  /* 0x0000000405067223 */ /* 0x000fc80000010006 */
[----:B------:R-:W-:Y:S02]  /*b1c0*/  FADD.FTZ R155, R6, R155 ;  /* 0x0000009b069b7221 */ /* 0x000fe40000010000 */
[----:B------:R-:W4:Y:S01]  /*b1d0*/  LDL.LU R6, [R1+0xa0] ;  /* 0x0000a00001067983 */ /* 0x000f220000300800 */
[----:B-1----:R-:W-:Y:S01]  /*b1e0*/  PRMT R100, RZ, 0x5410, R163 ;  /* 0x00005410ff647816 */ /* 0x002fe200000000a3 */
[----:B------:R-:W-:-:S04]  /*b1f0*/  FADD.FTZ R150, R99, R150 ;  /* 0x0000009663967221 */ /* 0x000fc80000010000 */
[----:B------:R-:W-:-:S04]  /*b200*/  FMUL.FTZ R99, R100, R35 ;  /* 0x0000002364637220 */ /* 0x000fc80000410000 */
[C---:B------:R-:W-:Y:S02]  /*b210*/  FFMA.FTZ R99, R3.reuse, -R99, R129 ;  /* 0x8000006303637223 */ /* 0x040fe40000010081 */
[----:B------:R-:W-:Y:S02]  /*b220*/  FMUL.FTZ R3, R3, R109 ;  /* 0x0000006d03037220 */ /* 0x000fe40000410000 */
[----:B------:R-:W-:Y:S01]  /*b230*/  FADD.FTZ R149, R87, R149 ;  /* 0x0000009557957221 */ /* 0x000fe20000010000 */
[----:B------:R-:W-:Y:S01]  /*b240*/  PRMT R87, RZ, 0x5410, R162 ;  /* 0x00005410ff577816 */ /* 0x000fe200000000a2 */
[----:B------:R-:W-:-:S04]  /*b250*/  FMUL.FTZ R4, R109, UR43 ;  /* 0x0000002b6d047c20 */ /* 0x000fc80008410000 */
[----:B------:R-:W-:Y:S02]  /*b260*/  FMUL.FTZ R4, R99, R4 ;  /* 0x0000000463047220 */ /* 0x000fe40000410000 */
[----:B------:R-:W-:Y:S02]  /*b270*/  FMUL.FTZ R13, R13, R29 ;  /* 0x0000001d0d0d7220 */ /* 0x000fe40000410000 */
[----:B------:R-:W-:Y:S02]  /*b280*/  FFMA.FTZ R4, R100, R3, R4 ;  /* 0x0000000364047223 */ /* 0x000fe40000010004 */
[----:B------:R-:W-:-:S04]  /*b290*/  FMUL.FTZ R29, R29, UR43 ;  /* 0x0000002b1d1d7c20 */ /* 0x000fc80008410000 */
[----:B------:R-:W-:Y:S01]  /*b2a0*/  FMUL.FTZ R85, R85, R29 ;  /* 0x0000001d55557220 */ /* 0x000fe20000410000 */
[----:B------:R-:W-:Y:S01]  /*b2b0*/  PRMT R29, RZ, 0x5410, R161 ;  /* 0x00005410ff1d7816 */ /* 0x000fe200000000a1 */
[----:B------:R-:W-:Y:S02]  /*b2c0*/  FMUL.FTZ R22, R22, R38 ;  /* 0x0000002616167220 */ /* 0x000fe40000410000 */
[----:B------:R-:W-:Y:S02]  /*b2d0*/  FMUL.FTZ R21, R21, R37 ;  /* 0x0000002515157220 */ /* 0x000fe40000410000 */
[----:B------:R-:W-:Y:S02]  /*b2e0*/  FFMA.FTZ R7, R23, R22, R7 ;  /* 0x0000001617077223 */ /* 0x000fe40000010007 */
[----:B------:R-:W-:Y:S01]  /*b2f0*/  FADD.FTZ R157, R4, R157 ;  /* 0x0000009d049d7221 */ /* 0x000fe20000010000 */
[----:B------:R-:W-:Y:S01]  /*b300*/  SHF.L.U32 R4, R95, 0x4, RZ ;  /* 0x000000045f047819 */ /* 0x000fe200000006ff */
[----:B------:R-:W-:-:S02]  /*b310*/  FMUL.FTZ R108, R108, R36 ;  /* 0x000000246c6c7220 */ /* 0x000fc40000410000 */
[----:B------:R-:W-:Y:S02]  /*b320*/  FFMA.FTZ R7, R86, R21, R7 ;  /* 0x0000001556077223 */ /* 0x000fe40000010007 */
[----:B------:R-:W-:Y:S02]  /*b330*/  FMUL.FTZ R109, R109, R35 ;  /* 0x000000236d6d7220 */ /* 0x000fe40000410000 */
[----:B------:R-:W-:Y:S02]  /*b340*/  FFMA.FTZ R7, R98, R108, R7 ;  /* 0x0000006c62077223 */ /* 0x000fe40000010007 */
[----:B------:R-:W-:Y:S01]  /*b350*/  FADD.FTZ R148, R27, R148 ;  /* 0x000000941b947221 */ /* 0x000fe20000010000 */
[----:B------:R-:W-:Y:S01]  /*b360*/  IADD3 R27, R4, 0x3, RZ ;  /* 0x00000003041b7810 */ /* 0x000fe20007ffe0ff */
[----:B------:R-:W-:Y:S02]  /*b370*/  FADD.FTZ R147, R12, R147 ;  /* 0x000000930c937221 */ /* 0x000fe40000010000 */
[----:B------:R-:W-:-:S02]  /*b380*/  FMUL.FTZ R31, R14, R31 ;  /* 0x0000001f0e1f7220 */ /* 0x000fc40000410000 */
[----:B------:R-:W-:Y:S02]  /*b390*/  FMUL.FTZ R12, R110, R34 ;  /* 0x000000226e0c7220 */ /* 0x000fe40000410000 */
[----:B------:R-:W-:Y:S02]  /*b3a0*/  FFMA.FTZ R7, R99, R109, R7 ;  /* 0x0000006d63077223 */ /* 0x000fe40000010007 */
[----:B------:R-:W-:Y:S02]  /*b3b0*/  FMUL.FTZ R32, R20, R32 ;  /* 0x0000002014207220 */ /* 0x000fe40000410000 */
[----:B------:R-:W-:Y:S02]  /*b3c0*/  FMUL.FTZ R80, R81, R80 ;  /* 0x0000005051507220 */ /* 0x000fe40000410000 */
[----:B--2---:R-:W-:-:S05]  /*b3d0*/  FFMA.FTZ R101, R3, R35, R101 ;  /* 0x0000002303657223 */ /* 0x004fca0000010065 */
[----:B------:R0:W-:Y:S01]  /*b3e0*/  STL [R1+0x74], R101 ;  /* 0x0000746501007387 */ /* 0x0001e20000100800 */
[----:B------:R-:W-:Y:S02]  /*b3f0*/  FMUL.FTZ R3, R110, UR43 ;  /* 0x0000002b6e037c20 */ /* 0x000fe40008410000 */
[----:B0-----:R-:W-:-:S04]  /*b400*/  FMUL.FTZ R101, R87, R34 ;  /* 0x0000002257657220 */ /* 0x001fc80000410000 */
[C---:B------:R-:W-:Y:S02]  /*b410*/  FFMA.FTZ R101, R2.reuse, -R101, R130 ;  /* 0x8000006502657223 */ /* 0x040fe40000010082 */
[----:B------:R-:W-:Y:S02]  /*b420*/  FMUL.FTZ R2, R2, R110 ;  /* 0x0000006e02027220 */ /* 0x000fe40000410000 */
[----:B------:R-:W-:Y:S02]  /*b430*/  FMUL.FTZ R3, R101, R3 ;  /* 0x0000000365037220 */ /* 0x000fe40000410000 */
[----:B-----5:R-:W-:Y:S02]  /*b440*/  FFMA.FTZ R104, R2, R34, R104 ;  /* 0x0000002202687223 */ /* 0x020fe40000010068 */
[----:B------:R-:W-:Y:S02]  /*b450*/  FFMA.FTZ R3, R87, R2, R3 ;  /* 0x0000000257037223 */ /* 0x000fe40000010003 */
[----:B------:R-:W-:-:S02]  /*b460*/  FMUL.FTZ R2, R29, R33 ;  /* 0x000000211d027220 */ /* 0x000fc40000410000 */
[----:B------:R-:W-:Y:S02]  /*b470*/  FADD.FTZ R158, R3, R158 ;  /* 0x0000009e039e7221 */ /* 0x000fe40000010000 */
[C---:B------:R-:W-:Y:S02]  /*b480*/  FFMA.FTZ R2, R0.reuse, -R2, R131 ;  /* 0x8000000200027223 */ /* 0x040fe40000010083 */
[C---:B------:R-:W-:Y:S02]  /*b490*/  FMUL.FTZ R3, R111.reuse, UR43 ;  /* 0x0000002b6f037c20 */ /* 0x040fe40008410000 */
[----:B------:R-:W-:Y:S02]  /*b4a0*/  FMUL.FTZ R0, R0, R111 ;  /* 0x0000006f00007220 */ /* 0x000fe40000410000 */
[----:B------:R-:W-:Y:S02]  /*b4b0*/  FMUL.FTZ R3, R2, R3 ;  /* 0x0000000302037220 */ /* 0x000fe40000410000 */
[----:B------:R-:W-:-:S02]  /*b4c0*/  FMUL.FTZ R111, R111, R33 ;  /* 0x000000216f6f7220 */ /* 0x000fc40000410000 */
[----:B---3--:R-:W-:Y:S02]  /*b4d0*/  FFMA.FTZ R103, R0, R33, R103 ;  /* 0x0000002100677223 */ /* 0x008fe40000010067 */
[----:B------:R-:W-:Y:S02]  /*b4e0*/  FFMA.FTZ R3, R29, R0, R3 ;  /* 0x000000001d037223 */ /* 0x000fe40000010003 */
[----:B------:R-:W-:Y:S02]  /*b4f0*/  FMUL.FTZ R0, R2, R111 ;  /* 0x0000006f02007220 */ /* 0x000fe40000410000 */
[----:B------:R-:W-:Y:S02]  /*b500*/  FMUL.FTZ R2, R15, R30 ;  /* 0x0000001e0f027220 */ /* 0x000fe40000410000 */
[----:B----4-:R-:W-:Y:S02]  /*b510*/  FFMA.FTZ R102, R13, R45, R102 ;  /* 0x0000002d0d667223 */ /* 0x010fe40000010066 */
[----:B------:R-:W-:Y:S01]  /*b520*/  FMUL.FTZ R30, R30, UR43 ;  /* 0x0000002b1e1e7c20 */ /* 0x000fe20008410000 */
[----:B------:R-:W-:Y:S01]  /*b530*/  STL [R1+0x70], R104 ;  /* 0x0000706801007387 */ /* 0x000fe20000100800 */
[----:B------:R-:W-:-:S02]  /*b540*/  FFMA.FTZ R15, R82, R13, R85 ;  /* 0x0000000d520f7223 */ /* 0x000fc40000010055 */
[----:B------:R-:W-:Y:S01]  /*b550*/  FMUL.FTZ R30, R84, R30 ;  /* 0x0000001e541e7220 */ /* 0x000fe20000410000 */
[----:B------:R-:W-:Y:S01]  /*b560*/  STL [R1+0x6c], R103 ;  /* 0x00006c6701007387 */ /* 0x000fe20000100800 */
[----:B------:R-:W-:-:S03]  /*b570*/  FMUL.FTZ R82, R82, R83 ;  /* 0x0000005352527220 */ /* 0x000fc60000410000 */
[----:B------:R-:W-:Y:S04]  /*b580*/  STL [R1+0x9c], R102 ;  /* 0x00009c6601007387 */ /* 0x000fe80000100800 */
[----:B------:R-:W2:Y:S04]  /*b590*/  LDL R84, [R1+0x60] ;  /* 0x0000600001547983 */ /* 0x000ea80000100800 */
[----:B------:R-:W3:Y:S01]  /*b5a0*/  LDL R83, [R1+0x5c] ;  /* 0x00005c0001537983 */ /* 0x000ee20000100800 */
[----:B------:R-:W-:Y:S02]  /*b5b0*/  FFMA.FTZ R6, R2, R46, R6 ;  /* 0x0000002e02067223 */ /* 0x000fe40000010006 */
[----:B------:R-:W-:Y:S01]  /*b5c0*/  FFMA.FTZ R13, R81, R2, R30 ;  /* 0x00000002510d7223 */ /* 0x000fe2000001001e */
[C---:B------:R-:W-:Y:S01]  /*b5d0*/  IADD3 R2, R4.reuse, 0x1, RZ ;  /* 0x0000000104027810 */ /* 0x040fe20007ffe0ff */
[----:B------:R-:W-:Y:S01]  /*b5e0*/  FADD.FTZ R160, R3, R160 ;  /* 0x000000a003a07221 */ /* 0x000fe20000010000 */
[----:B------:R-:W-:Y:S01]  /*b5f0*/  IADD3 R3, R4, 0x2, RZ ;  /* 0x0000000204037810 */ /* 0x000fe20007ffe0ff */
[----:B------:R0:W-:Y:S01]  /*b600*/  STL [R1+0xa0], R6 ;  /* 0x0000a00601007387 */ /* 0x0001e20000100800 */
[----:B------:R-:W-:-:S02]  /*b610*/  LEA.HI.SX32 R2, R2, R4, 0x1b ;  /* 0x0000000402027211 */ /* 0x000fc400078fdaff */
[----:B------:R-:W-:Y:S01]  /*b620*/  LEA.HI.SX32 R3, R3, R4, 0x1b ;  /* 0x0000000403037211 */ /* 0x000fe200078fdaff */
[----:B------:R-:W-:Y:S01]  /*b630*/  FMUL.FTZ R87, R87, R12 ;  /* 0x0000000c57577220 */ /* 0x000fe20000410000 */
[----:B------:R-:W4:Y:S01]  /*b640*/  LDL R98, [R1+0x54] ;  /* 0x0000540001627983 */ /* 0x000f220000100800 */
[-C--:B0-----:R-:W-:Y:S01]  /*b650*/  LEA.HI.SX32 R6, R4, R4.reuse, 0x1b ;  /* 0x0000000404067211 */ /* 0x081fe200078fdaff */
[----:B------:R-:W-:Y:S01]  /*b660*/  FMUL.FTZ R29, R29, R111 ;  /* 0x0000006f1d1d7220 */ /* 0x000fe20000410000 */
[----:B------:R-:W-:Y:S01]  /*b670*/  LEA.HI.SX32 R4, R27, R4, 0x1b ;  /* 0x000000041b047211 */ /* 0x000fe200078fdaff */
[----:B------:R-:W-:Y:S02]  /*b680*/  FFMA.FTZ R12, R101, R12, R7 ;  /* 0x0000000c650c7223 */ /* 0x000fe40000010007 */
[----:B------:R-:W-:Y:S01]  /*b690*/  FMUL.FTZ R25, R25, R22 ;  /* 0x0000001619197220 */ /* 0x000fe20000410000 */
[----:B------:R-:W-:Y:S04]  /*b6a0*/  STS [R6.X4+0x2100], R31 ;  /* 0x0021001f06007388 */ /* 0x000fe80000004800 */
[----:B------:R-:W-:Y:S04]  /*b6b0*/  STS [R2.X4+0x2104], R32 ;  /* 0x0021042002007388 */ /* 0x000fe80000004800 */
[----:B------:R-:W5:Y:S04]  /*b6c0*/  LDL R7, [R1+0x50] ;  /* 0x0000500001077983 */ /* 0x000f680000100800 */
[----:B------:R-:W-:Y:S04]  /*b6d0*/  STS [R3.X4+0x2108], R80 ;  /* 0x0021085003007388 */ /* 0x000fe80000004800 */
[----:B------:R-:W-:Y:S04]  /*b6e0*/  STS [R4.X4+0x210c], R82 ;  /* 0x00210c5204007388 */ /* 0x000fe80000004800 */
[----:B------:R0:W-:Y:S01]  /*b6f0*/  STS [R6.X4+0x2114], R11 ;  /* 0x0021140b06007388 */ /* 0x0001e20000004800 */
[----:B------:R-:W-:-:S02]  /*b700*/  FMUL.FTZ R26, R26, R21 ;  /* 0x000000151a1a7220 */ /* 0x000fc40000410000 */
[----:B------:R-:W-:Y:S02]  /*b710*/  FMUL.FTZ R5, R5, R108 ;  /* 0x0000006c05057220 */ /* 0x000fe40000410000 */
[----:B------:R-:W-:Y:S01]  /*b720*/  FMUL.FTZ R100, R100, R109 ;  /* 0x0000006d64647220 */ /* 0x000fe20000410000 */
[C---:B------:R-:W-:Y:S01]  /*b730*/  IADD3 R107, R95.reuse, 0x200, RZ ;  /* 0x000002005f6b7810 */ /* 0x040fe20007ffe0ff */
[----:B------:R-:W4:Y:S04]  /*b740*/  LDL R159, [R1+0x58] ;  /* 0x00005800019f7983 */ /* 0x000f280000100800 */
[----:B0-----:R-:W4:Y:S04]  /*b750*/  LDL R11, [R1+0x40] ;  /* 0x00004000010b7983 */ /* 0x001f280000100800 */
[----:B------:R-:W-:Y:S04]  /*b760*/  STS [R6.X4+0x2110], R28 ;  /* 0x0021101c06007388 */ /* 0x000fe80000004800 */
[----:B------:R-:W-:Y:S04]  /*b770*/  STS [R6.X4+0x2118], R10 ;  /* 0x0021180a06007388 */ /* 0x000fe80000004800 */
[----:B------:R0:W-:Y:S04]  /*b780*/  STS [R6.X4+0x211c], R9 ;  /* 0x00211c0906007388 */ /* 0x0001e80000004800 */
[----:B------:R-:W-:Y:S04]  /*b790*/  STS [R6.X4+0x2120], R8 ;  /* 0x0021200806007388 */ /* 0x000fe80000004800 */
[----:B------:R-:W-:Y:S04]  /*b7a0*/  STS [R6.X4+0x2124], R24 ;  /* 0x0021241806007388 */ /* 0x000fe80000004800 */
[----:B------:R-:W-:Y:S04]  /*b7b0*/  STS [R6.X4+0x2128], R25 ;  /* 0x0021281906007388 */ /* 0x000fe80000004800 */
[----:B------:R-:W-:Y:S04]  /*b7c0*/  STS [R6.X4+0x212c], R26 ;  /* 0x00212c1a06007388 */ /* 0x000fe80000004800 */
[----:B------:R-:W-:Y:S04]  /*b7d0*/  STS [R6.X4+0x2130], R5 ;  /* 0x0021300506007388 */ /* 0x000fe80000004800 */
[----:B------:R-:W-:Y:S04]  /*b7e0*/  STS [R6.X4+0x2134], R100 ;  /* 0x0021346406007388 */ /* 0x000fe80000004800 */
[----:B------:R1:W-:Y:S04]  /*b7f0*/  STS [R6.X4+0x2138], R87 ;  /* 0x0021385706007388 */ /* 0x0003e80000004800 */
[----:B------:R-:W-:Y:S01]  /*b800*/  STS [R6.X4+0x213c], R29 ;  /* 0x00213c1d06007388 */ /* 0x000fe20000004800 */
[----:B------:R-:W-:-:S02]  /*b810*/  IADD3 R109, R95, 0x100, RZ ;  /* 0x000001005f6d7810 */ /* 0x000fc40007ffe0ff */
[C---:B------:R-:W-:Y:S01]  /*b820*/  IADD3 R108, R95.reuse, 0x180, RZ ;  /* 0x000001805f6c7810 */ /* 0x040fe20007ffe0ff */
[----:B0-----:R-:W4:Y:S01]  /*b830*/  LDL R9, [R1+0x3c] ;  /* 0x00003c0001097983 */ /* 0x001f220000100800 */
[C---:B------:R-:W-:Y:S02]  /*b840*/  IADD3 R106, R95.reuse, 0x280, RZ ;  /* 0x000002805f6a7810 */ /* 0x040fe40007ffe0ff */
[C---:B-1----:R-:W-:Y:S01]  /*b850*/  IADD3 R87, R95.reuse, 0x80, RZ ;  /* 0x000000805f577810 */ /* 0x042fe20007ffe0ff */
[----:B------:R-:W4:Y:S01]  /*b860*/  LDL R8, [R1+0x38] ;  /* 0x0000380001087983 */ /* 0x000f220000100800 */
[C---:B------:R-:W-:Y:S02]  /*b870*/  IADD3 R105, R95.reuse, 0x300, RZ ;  /* 0x000003005f697810 */ /* 0x040fe40007ffe0ff */
[C---:B------:R-:W-:Y:S01]  /*b880*/  IADD3 R103, R95.reuse, 0x380, RZ ;  /* 0x000003805f677810 */ /* 0x040fe20007ffe0ff */
[----:B------:R-:W4:Y:S01]  /*b890*/  LDL R5, [R1+0x34] ;  /* 0x0000340001057983 */ /* 0x000f220000100800 */
[----:B------:R-:W-:-:S02]  /*b8a0*/  IADD3 R102, R95, 0x400, RZ ;  /* 0x000004005f667810 */ /* 0x000fc40007ffe0ff */
[C---:B------:R-:W-:Y:S01]  /*b8b0*/  IADD3 R101, R95.reuse, 0x480, RZ ;  /* 0x000004805f657810 */ /* 0x040fe20007ffe0ff */
[----:B------:R-:W4:Y:S01]  /*b8c0*/  LDL R156, [R1+0x4c] ;  /* 0x00004c00019c7983 */ /* 0x000f220000100800 */
[C---:B------:R-:W-:Y:S02]  /*b8d0*/  IADD3 R100, R95.reuse, 0x500, RZ ;  /* 0x000005005f647810 */ /* 0x040fe40007ffe0ff */
[C---:B------:R-:W-:Y:S01]  /*b8e0*/  IADD3 R99, R95.reuse, 0x580, RZ ;  /* 0x000005805f637810 */ /* 0x040fe20007ffe0ff */
[----:B------:R-:W4:Y:S01]  /*b8f0*/  LDL R111, [R1+0x48] ;  /* 0x00004800016f7983 */ /* 0x000f220000100800 */
[C---:B------:R-:W-:Y:S02]  /*b900*/  IADD3 R86, R95.reuse, 0x600, RZ ;  /* 0x000006005f567810 */ /* 0x040fe40007ffe0ff */
[C---:B------:R-:W-:Y:S01]  /*b910*/  IADD3 R82, R95.reuse, 0x780, RZ ;  /* 0x000007805f527810 */ /* 0x040fe20007ffe0ff */
[----:B------:R-:W4:Y:S01]  /*b920*/  LDL R110, [R1+0x44] ;  /* 0x00004400016e7983 */ /* 0x000f220000100800 */
[----:B------:R-:W-:-:S03]  /*b930*/  LEA.HI.SX32 R10, R95, R95, 0x1b ;  /* 0x0000005f5f0a7211 */ /* 0x000fc600078fdaff */
[----:B------:R-:W-:Y:S01]  /*b940*/  BAR.SYNC.DEFER_BLOCKING 0x0 ;  /* 0x0000000000007b1d */ /* 0x000fe20000010000 */
        /* <DEDUP_REMOVED lines=11> */
[-C--:B------:R-:W-:Y:S01]  /*ba00*/  LEA.HI.SX32 R86, R86, R95.reuse, 0x1b ;  /* 0x0000005f56567211 */ /* 0x080fe200078fdaff */
[----:B------:R-:W0:Y:S01]  /*ba10*/  LDS R104, [R10.X4+0x2100] ;  /* 0x002100000a687984 */ /* 0x000e220000004800 */
[----:B------:R-:W-:-:S03]  /*ba20*/  LEA.HI.SX32 R82, R82, R95, 0x1b ;  /* 0x0000005f52527211 */ /* 0x000fc600078fdaff */
[----:B------:R-:W1:Y:S04]  /*ba30*/  LDS R85, [R87.X4+0x2300] ;  /* 0x0023000057557984 */ /* 0x000e680000004800 */
        /* <DEDUP_REMOVED lines=12> */
[----:B--2---:R-:W-:Y:S01]  /*bb00*/  FMUL.FTZ R134, R84, R134 ;  /* 0x0000008654867220 */ /* 0x004fe20000410000 */
[----:B------:R-:W-:Y:S01]  /*bb10*/  IADD3 R84, R95, 0x680, RZ ;  /* 0x000006805f547810 */ /* 0x000fe20007ffe0ff */
[----:B---3--:R-:W-:Y:S01]  /*bb20*/  FMUL.FTZ R135, R83, R135 ;  /* 0x0000008753877220 */ /* 0x008fe20000410000 */
[----:B------:R-:W-:-:S02]  /*bb30*/  IADD3 R83, R95, 0x700, RZ ;  /* 0x000007005f537810 */ /* 0x000fc40007ffe0ff */
[-C--:B------:R-:W-:Y:S02]  /*bb40*/  LEA.HI.SX32 R84, R84, R95.reuse, 0x1b ;  /* 0x0000005f54547211 */ /* 0x080fe400078fdaff */
[----:B------:R-:W-:-:S03]  /*bb50*/  LEA.HI.SX32 R83, R83, R95, 0x1b ;  /* 0x0000005f53537211 */ /* 0x000fc600078fdaff */
[----:B------:R-:W2:Y:S04]  /*bb60*/  LDS R32, [R84.X4+0x3b00] ;  /* 0x003b000054207984 */ /* 0x000ea80000004800 */
[----:B------:R-:W3:Y:S04]  /*bb70*/  LDS R80, [R83.X4+0x3d00] ;  /* 0x003d000053507984 */ /* 0x000ee80000004800 */
[----:B------:R-:W-:Y:S04]  /*bb80*/  STS [R6.X4+0x4200], R134 ;  /* 0x0042008606007388 */ /* 0x000fe80000004800 */
[----:B------:R0:W-:Y:S04]  /*bb90*/  STS [R2.X4+0x4204], R135 ;  /* 0x0042048702007388 */ /* 0x0001e80000004800 */
[----:B0-----:R-:W2:Y:S01]  /*bba0*/  LDL R2, [R1+0x30] ;  /* 0x0000300001027983 */ /* 0x001ea20000100800 */
[----:B-----5:R-:W-:-:S03]  /*bbb0*/  FMUL.FTZ R120, R7, R120 ;  /* 0x0000007807787220 */ /* 0x020fc60000410000 */
[----:B------:R-:W5:Y:S01]  /*bbc0*/  LDL R7, [R1+0x28] ;  /* 0x0000280001077983 */ /* 0x000f620000100800 */
[----:B----4-:R-:W-:-:S03]  /*bbd0*/  FMUL.FTZ R119, R98, R119 ;  /* 0x0000007762777220 */ /* 0x010fc60000410000 */
[----:B------:R-:W4:Y:S01]  /*bbe0*/  LDL R98, [R1+0x2c] ;  /* 0x00002c0001627983 */ /* 0x000f220000100800 */
[----:B------:R-:W-:-:S03]  /*bbf0*/  FMUL.FTZ R124, R11, R124 ;  /* 0x0000007c0b7c7220 */ /* 0x000fc60000410000 */
[----:B------:R-:W3:Y:S01]  /*bc00*/  LDL R11, [R1+0x24] ;  /* 0x00002400010b7983 */ /* 0x000ee20000100800 */
[----:B------:R-:W-:Y:S01]  /*bc10*/  FMUL.FTZ R140, R159, R140 ;  /* 0x0000008c9f8c7220 */ /* 0x000fe20000410000 */
[----:B------:R-:W-:-:S04]  /*bc20*/  UIMAD UR34, UR13, UR34, URZ ;  /* 0x000000220d2272a4 */ /* 0x000fc8000f8e023f */
[----:B------:R-:W-:Y:S01]  /*bc30*/  STS [R3.X4+0x4208], R140 ;  /* 0x0042088c03007388 */ /* 0x000fe20000004800 */
[----:B------:R-:W-:Y:S02]  /*bc40*/  UIMAD UR34, UR12, UR35, UR34 ;  /* 0x000000230c2272a4 */ /* 0x000fe4000f8e0222 */
[----:B------:R-:W-:Y:S01]  /*bc50*/  UIMAD UR36, UR13, UR36, URZ ;  /* 0x000000240d2472a4 */ /* 0x000fe2000f8e023f */
[----:B------:R0:W-:Y:S03]  /*bc60*/  STS [R4.X4+0x420c], R119 ;  /* 0x00420c7704007388 */ /* 0x0001e60000004800 */
[----:B------:R-:W-:Y:S01]  /*bc70*/  UIMAD UR36, UR12, UR37, UR36 ;  /* 0x000000250c2472a4 */ /* 0x000fe2000f8e0224 */
[----:B0-----:R-:W-:Y:S01]  /*bc80*/  MOV R4, UR12 ;  /* 0x0000000c00047c02 */ /* 0x001fe20008000f00 */
[----:B------:R-:W-:Y:S01]  /*bc90*/  FMUL.FTZ R125, R9, R125 ;  /* 0x0000007d097d7220 */ /* 0x000fe20000410000 */
[----:B------:R-:W-:Y:S01]  /*bca0*/  HFMA2.MMA R9, -RZ, RZ, 0, 0 ;  /* 0x00000000ff097435 */ /* 0x000fe200000001ff */
[----:B------:R-:W-:-:S02]  /*bcb0*/  FMUL.FTZ R126, R8, R126 ;  /* 0x0000007e087e7220 */ /* 0x000fc40000410000 */
[----:B------:R-:W-:Y:S02]  /*bcc0*/  IMAD.MOV.U32 R8, RZ, RZ, R95 ;  /* 0x000000ffff087224 */ /* 0x000fe400078e005f */
[----:B------:R-:W-:-:S05]  /*bcd0*/  FMUL.FTZ R127, R5, R127 ;  /* 0x0000007f057f7220 */ /* 0x000fca0000410000 */
[----:B------:R-:W-:-:S04]  /*bce0*/  IMAD.WIDE.U32 R4, R4, c[0x0][0x2b8], R8 ;  /* 0x0000ae0004047a25 */ /* 0x000fc800078e0008 */
[----:B------:R-:W-:Y:S02]  /*bcf0*/  FMUL.FTZ R121, R156, R121 ;  /* 0x000000799c797220 */ /* 0x000fe40000410000 */
[----:B------:R-:W-:Y:S02]  /*bd00*/  FMUL.FTZ R122, R111, R122 ;  /* 0x0000007a6f7a7220 */ /* 0x000fe40000410000 */
[----:B------:R-:W-:Y:S01]  /*bd10*/  FMUL.FTZ R123, R110, R123 ;  /* 0x0000007b6e7b7220 */ /* 0x000fe20000410000 */
[----:B------:R-:W-:Y:S01]  /*bd20*/  IADD3 R5, R5, UR36, RZ ;  /* 0x0000002405057c10 */ /* 0x000fe2000fffe0ff */
[----:B------:R-:W-:Y:S01]  /*bd30*/  STS [R6.X4+0x4210], R120 ;  /* 0x0042107806007388 */ /* 0x000fe20000004800 */
[----:B------:R-:W-:-:S03]  /*bd40*/  ULDC.64 UR36, c[0x0][0x2c0] ;  /* 0x0000b00000247ab9 */ /* 0x000fc60000000a00 */
[----:B------:R-:W-:Y:S04]  /*bd50*/  STS [R6.X4+0x4214], R121 ;  /* 0x0042147906007388 */ /* 0x000fe80000004800 */
[----:B------:R-:W-:Y:S04]  /*bd60*/  STS [R6.X4+0x4218], R122 ;  /* 0x0042187a06007388 */ /* 0x000fe80000004800 */
[----:B------:R-:W-:Y:S04]  /*bd70*/  STS [R6.X4+0x421c], R123 ;  /* 0x00421c7b06007388 */ /* 0x000fe80000004800 */
[----:B------:R-:W-:Y:S04]  /*bd80*/  STS [R6.X4+0x4220], R124 ;  /* 0x0042207c06007388 */ /* 0x000fe80000004800 */
[----:B------:R-:W-:Y:S04]  /*bd90*/  STS [R6.X4+0x4224], R125 ;  /* 0x0042247d06007388 */ /* 0x000fe80000004800 */
[----:B------:R-:W-:Y:S04]  /*bda0*/  STS [R6.X4+0x4228], R126 ;  /* 0x0042287e06007388 */ /* 0x000fe80000004800 */
[----:B------:R-:W-:Y:S01]  /*bdb0*/  STS [R6.X4+0x422c], R127 ;  /* 0x00422c7f06007388 */ /* 0x000fe20000004800 */
[----:B------:R-:W-:-:S04]  /*bdc0*/  UIMAD UR36, UR15, UR36, URZ ;  /* 0x000000240f2472a4 */ /* 0x000fc8000f8e023f */
[----:B------:R-:W-:Y:S01]  /*bdd0*/  UIMAD UR36, UR14, UR37, UR36 ;  /* 0x000000250e2472a4 */ /* 0x000fe2000f8e0224 */
[----:B------:R-:W-:Y:S01]  /*bde0*/  BSSY B0, `(.L_x_1195) ;  /* 0x0000035000007945 */ /* 0x000fe20003800000 */
[----:B------:R-:W-:Y:S02]  /*bdf0*/  FMUL.FTZ R16, R16, R97 ;  /* 0x0000006110107220 */ /* 0x000fe40000410000 */
[----:B------:R-:W-:Y:S02]  /*be00*/  FMUL.FTZ R17, R17, R96 ;  /* 0x0000006011117220 */ /* 0x000fe40000410000 */
[----:B------:R-:W-:Y:S02]  /*be10*/  FMUL.FTZ R97, R97, UR43 ;  /* 0x0000002b61617c20 */ /* 0x000fe40008410000 */
[----:B------:R-:W-:Y:S02]  /*be20*/  FMUL.FTZ R96, R96, UR43 ;  /* 0x0000002b60607c20 */ /* 0x000fe40008410000 */
[----:B--2---:R-:W-:-:S02]  /*be30*/  FMUL.FTZ R128, R2, R128 ;  /* 0x0000008002807220 */ /* 0x004fc40000410000 */
[----:B------:R-:W-:-:S04]  /*be40*/  IMAD.U32 R2, RZ, RZ, UR12 ;  /* 0x0000000cff027e24 */ /* 0x000fc8000f8e00ff */
[----:B------:R-:W-:-:S05]  /*be50*/  IMAD.WIDE.U32 R2, R2, c[0x0][0x298], R8 ;  /* 0x0000a60002027a25 */ /* 0x000fca00078e0008 */
[----:B------:R-:W-:Y:S01]  /*be60*/  IADD3 R3, R3, UR34, RZ ;  /* 0x0000002203037c10 */ /* 0x000fe2000fffe0ff */
[----:B------:R-:W-:Y:S01]  /*be70*/  ULDC.64 UR34, c[0x0][0x2a0] ;  /* 0x0000a80000227ab9 */ /* 0x000fe20000000a00 */
[----:B-----5:R-:W-:Y:S01]  /*be80*/  FMUL.FTZ R130, R7, R130 ;  /* 0x0000008207827220 */ /* 0x020fe20000410000 */
[----:B------:R-:W-:Y:S01]  /*be90*/  UIMAD UR34, UR15, UR34, URZ ;  /* 0x000000220f2272a4 */ /* 0x000fe2000f8e023f */
[----:B------:R-:W-:Y:S02]  /*bea0*/  IMAD.U32 R7, RZ, RZ, UR14 ;  /* 0x0000000eff077e24 */ /* 0x000fe4000f8e00ff */
[----:B----4-:R-:W-:Y:S01]  /*beb0*/  FMUL.FTZ R129, R98, R129 ;  /* 0x0000008162817220 */ /* 0x010fe20000410000 */
[----:B------:R-:W-:Y:S01]  /*bec0*/  UIMAD UR34, UR14, UR35, UR34 ;  /* 0x000000230e2272a4 */ /* 0x000fe2000f8e0222 */
[----:B------:R-:W-:Y:S01]  /*bed0*/  IMAD.WIDE.U32 R2, R7, c[0x0][0x2a0], R2 ;  /* 0x0000a80007027a25 */ /* 0x000fe200078e0002 */
[----:B------:R-:W-:-:S03]  /*bee0*/  MOV R7, UR14 ;  /* 0x0000000e00077c02 */ /* 0x000fc60008000f00 */
[----:B------:R-:W-:Y:S02]  /*bef0*/  IMAD.U32 R98, RZ, RZ, UR27 ;  /* 0x0000001bff627e24 */ /* 0x000fe4000f8e00ff */
[----:B---3--:R-:W-:Y:S01]  /*bf00*/  FMUL.FTZ R131, R11, R131 ;  /* 0x000000830b837220 */ /* 0x008fe20000410000 */
[----:B------:R-:W-:Y:S01]  /*bf10*/  STS [R6.X4+0x4230], R128 ;  /* 0x0042308006007388 */ /* 0x000fe20000004800 */
[----:B------:R-:W-:-:S03]  /*bf20*/  IADD3 R111, R3, UR34, RZ ;  /* 0x00000022036f7c10 */ /* 0x000fc6000fffe0ff */
[----:B------:R-:W-:Y:S01]  /*bf30*/  STS [R6.X4+0x4234], R129 ;  /* 0x0042348106007388 */ /* 0x000fe20000004800 */
[----:B------:R-:W-:-:S03]  /*bf40*/  IADD3 R98, -R98, c[0x0][0x168], -R95 ;  /* 0x00005a0062627a10 */ /* 0x000fc60007ffe95f */
[----:B------:R-:W-:Y:S04]  /*bf50*/  STS [R6.X4+0x4238], R130 ;  /* 0x0042388206007388 */ /* 0x000fe80000004800 */
[----:B------:R0:W-:Y:S01]  /*bf60*/  STS [R6.X4+0x423c], R131 ;  /* 0x00423c8306007388 */ /* 0x0001e20000004800 */
[----:B------:R-:W-:-:S03]  /*bf70*/  IMAD.WIDE.U32 R4, R7, c[0x0][0x2c0], R4 ;  /* 0x0000b00007047a25 */ /* 0x000fc600078e0004 */
[----:B------:R-:W-:Y:S01]  /*bf80*/  BAR.SYNC.DEFER_BLOCKING 0x0 ;  /* 0x0000000000007b1d */ /* 0x000fe20000010000 */
[----:B0-----:R-:W-:-:S04]  /*bf90*/  IADD3 R6, P0, R2, UR27, RZ ;  /* 0x0000001b02067c10 */ /* 0x001fc8000ff1e0ff */
[----:B------:R-:W-:Y:S02]  /*bfa0*/  IADD3.X R7, R111, UR28, RZ, P0, !PT ;  /* 0x0000001c6f077c10 */ /* 0x000fe400087fe4ff */
[----:B------:R-:W-:Y:S02]  /*bfb0*/  ISETP.GE.AND P0, PT, R98, 0x1, PT ;  /* 0x000000016200780c */ /* 0x000fe40003f06270 */
[----:B------:R-:W-:Y:S02]  /*bfc0*/  IADD3 R110, R5, UR36, RZ ;  /* 0x00000024056e7c10 */ /* 0x000fe4000fffe0ff */
[----:B------:R-:W-:-:S04]  /*bfd0*/  IADD3 R8, P1, R4, UR27, RZ ;  /* 0x0000001b04087c10 */ /* 0x000fc8000ff3e0ff */
[----:B------:R-:W-:-:S05]  /*bfe0*/  IADD3.X R9, R110, UR28, RZ, P1, !PT ;  /* 0x0000001c6e097c10 */ /* 0x000fca0008ffe4ff */
[----:B------:R-:W-:Y:S05]  /*bff0*/  @!P0 BRA `(.L_x_1196) ;  /* 0x0000013000008947 */ /* 0x000fea0003800000 */
[----:B-1----:R0:W1:Y:S01]  /*c000*/  LDS R119, [R10.X4+0x4200] ;  /* 0x004200000a777984 */ /* 0x0020620000004800 */
[----:B------:R-:W-:Y:S01]  /*c010*/  ULDC.64 UR34, c[0x0][0x2b0] ;  /* 0x0000ac0000227ab9 */ /* 0x000fe20000000a00 */
[----:B------:R-:W-:Y:S01]  /*c020*/  MOV R11, UR7 ;  /* 0x00000007000b7c02 */ /* 0x000fe20008000f00 */
[----:B------:R-:W-:-:S04]  /*c030*/  UIMAD UR34, UR42, UR34, URZ ;  /* 0x000000222a2272a4 */ /* 0x000fc8000f8e023f */
[----:B------:R-:W-:Y:S01]  /*c040*/  UIMAD UR34, UR7, UR35, UR34 ;  /* 0x00000023072272a4 */ /* 0x000fe2000f8e0222 */
[----:B------:R-:W-:-:S05]  /*c050*/  IMAD.WIDE.U32 R6, R11, c[0x0][0x2b0], R6 ;  /* 0x0000ac000b067a25 */ /* 0x000fca00078e0006 */
        /* <DEDUP_REMOVED lines=13> */
.L_x_1196:
[----:B-1----:R-:W-:Y:S05]  /*c130*/  BSYNC B0 ;  /* 0x0000000000007941 */ /* 0x002fea0003800000 */
.L_x_1195:
[----:B------:R-:W1:Y:S01]  /*c140*/  LDS R87, [R87.X4+0x4400] ;  /* 0x0044000057577984 */ /* 0x000e620000004800 */
[C---:B0-----:R-:W-:Y:S01]  /*c150*/  LEA R6, P0, R2.reuse, c[0x0][0x318], 0x2 ;  /* 0x0000c60002067a11 */ /* 0x041fe200078010ff */
[----:B------:R-:W-:Y:S01]  /*c160*/  ULDC UR34, c[0x0][0x174] ;  /* 0x00005d0000227ab9 */ /* 0x000fe20000000800 */
[----:B------:R-:W-:Y:S01]  /*c170*/  BSSY B0, `(.L_x_1197) ;  /* 0x000001c000007945 */ /* 0x000fe20003800000 */
[----:B------:R-:W-:Y:S01]  /*c180*/  UIADD3 UR34, UR6, -UR34, URZ ;  /* 0x8000002206227290 */ /* 0x000fe2000fffe03f */
[----:B------:R-:W-:Y:S01]  /*c190*/  LEA.HI.X R7, R2, c[0x0][0x31c], R111, 0x2, P0 ;  /* 0x0000c70002077a11 */ /* 0x000fe200000f146f */
[----:B------:R-:W-:Y:S01]  /*c1a0*/  USHF.L.U64.HI UR42, UR8, 0x2, UR9 ;  /* 0x00000002082a7899 */ /* 0x000fe20008010209 */
[C---:B------:R-:W-:Y:S01]  /*c1b0*/  LEA R2, P0, R4.reuse, c[0x0][0x320], 0x2 ;  /* 0x0000c80004027a11 */ /* 0x040fe200078010ff */
[----:B------:R-:W-:Y:S02]  /*c1c0*/  UIMAD UR43, UR34, -0x800, URZ ;  /* 0xfffff800222b78a4 */ /* 0x000fe4000f8e023f */
[----:B------:R-:W-:Y:S01]  /*c1d0*/  ULDC.64 UR36, c[0x0][0x2d0] ;  /* 0x0000b40000247ab9 */ /* 0x000fe20000000a00 */
[----:B------:R-:W-:Y:S01]  /*c1e0*/  LEA.HI.X R3, R4, c[0x0][0x324], R110, 0x2, P0 ;  /* 0x0000c90004037a11 */ /* 0x000fe200000f146e */
[----:B------:R-:W-:Y:S01]  /*c1f0*/  ULDC.64 UR34, c[0x0][0x2b0] ;  /* 0x0000ac0000227ab9 */ /* 0x000fe20000000a00 */
[----:B------:R-:W-:Y:S01]  /*c200*/  ISETP.GE.AND P0, PT, R98, 0x81, PT ;  /* 0x000000816200780c */ /* 0x000fe20003f06270 */
[----:B------:R-:W-:Y:S01]  /*c210*/  USHF.L.U32 UR46, UR8, 0x2, URZ ;  /* 0x00000002082e7899 */ /* 0x000fe2000800063f */
[----:B------:R-:W-:Y:S01]  /*c220*/  MOV R8, UR43 ;  /* 0x0000002b00087c02 */ /* 0x000fe20008000f00 */
[----:B------:R-:W-:Y:S01]  /*c230*/  UIMAD UR34, UR42, UR34, URZ ;  /* 0x000000222a2272a4 */ /* 0x000fe2000f8e023f */
[----:B------:R-:W-:Y:S01]  /*c240*/  IMAD.U32 R4, RZ, RZ, UR43 ;  /* 0x0000002bff047e24 */ /* 0x000fe2000f8e00ff */
[----:B------:R-:W-:-:S02]  /*c250*/  UIMAD UR36, UR42, UR36, URZ ;  /* 0x000000242a2472a4 */ /* 0x000fc4000f8e023f */
[----:B------:R-:W-:Y:S01]  /*c260*/  UIMAD UR34, UR46, UR35, UR34 ;  /* 0x000000232e2272a4 */ /* 0x000fe2000f8e0222 */
[----:B------:R-:W-:Y:S01]  /*c270*/  IMAD.WIDE R8, R8, 0x4, R6 ;  /* 0x0000000408087825 */ /* 0x000fe200078e0206 */
[----:B------:R-:W-:-:S03]  /*c280*/  UIMAD UR36, UR46, UR37, UR36 ;  /* 0x000000252e2472a4 */ /* 0x000fc6000f8e0224 */
[----:B------:R-:W-:Y:S01]  /*c290*/  IMAD.WIDE R4, R4, 0x4, R2 ;  /* 0x0000000404047825 */ /* 0x000fe200078e0202 */
[----:B------:R-:W-:Y:S05]  /*c2a0*/  @!P0 BRA `(.L_x_1198) ;  /* 0x0000008000008947 */ /* 0x000fea0003800000 */
[----:B------:R-:W-:-:S05]  /*c2b0*/  MOV R10, UR46 ;  /* 0x0000002e000a7c02 */ /* 0x000fca0008000f00 */
[----:B------:R-:W-:-:S05]  /*c2c0*/  IMAD.WIDE.U32 R8, R10, c[0x0][0x2b0], R8 ;  /* 0x0000ac000a087a25 */ /* 0x000fca00078e0008 */
[----:B------:R-:W-:-:S05]  /*c2d0*/  IADD3 R9, R9, UR34, RZ ;  /* 0x0000002209097c10 */ /* 0x000fca000fffe0ff */
[----:B------:R0:W-:Y:S02]  /*c2e0*/  RED.E.ADD.F32.FTZ.RN.STRONG.GPU [R8.64+-0x1e00], R85 ;  /* 0xffe200550800798e */ /* 0x0001e4000c10e7a8 */
[----:B0-----:R-:W-:-:S04]  /*c2f0*/  IMAD.U32 R8, RZ, RZ, UR46 ;  /* 0x0000002eff087e24 */ /* 0x001fc8000f8e00ff */
[----:B------:R-:W-:-:S05]  /*c300*/  IMAD.WIDE.U32 R4, R8, c[0x0][0x2d0], R4 ;  /* 0x0000b40008047a25 */ /* 0x000fca00078e0004 */
[----:B------:R-:W-:-:S05]  /*c310*/  IADD3 R5, R5, UR36, RZ ;  /* 0x0000002405057c10 */ /* 0x000fca000fffe0ff */
[----:B-1----:R0:W-:Y:S02]  /*c320*/  RED.E.ADD.F32.FTZ.RN.STRONG.GPU [R4.64+-0x1e00], R87 ;  /* 0xffe200570400798e */ /* 0x0021e4000c10e7a8 */
.L_x_1198:
[----:B------:R-:W-:Y:S05]  /*c330*/  BSYNC B0 ;  /* 0x0000000000007941 */ /* 0x000fea0003800000 */
.L_x_1197:
[----:B------:R-:W2:Y:S01]  /*c340*/  LDS R109, [R109.X4+0x4600] ;  /* 0x004600006d6d7984 */ /* 0x000ea20000004800 */
[----:B------:R-:W-:Y:S01]  /*c350*/  USHF.L.U32 UR35, UR29, 0x2, URZ ;  /* 0x000000021d237899 */ /* 0x000fe2000800063f */
[----:B------:R-:W-:Y:S01]  /*c360*/  ISETP.GE.AND P6, PT, R98, 0x101, PT ;  /* 0x000001016200780c */ /* 0x000fe20003fc6270 */
[----:B------:R-:W-:Y:S01]  /*c370*/  USHF.L.U64.HI UR37, UR29, 0x2, UR38 ;  /* 0x000000021d257899 */ /* 0x000fe20008010226 */
[----:B------:R-:W-:Y:S01]  /*c380*/  BSSY B0, `(.L_x_1199) ;  /* 0x0000015000007945 */ /* 0x000fe20003800000 */
[----:B------:R-:W-:Y:S01]  /*c390*/  FADD.FTZ R0, R12, R0 ;  /* 0x000000000c007221 */ /* 0x000fe20000010000 */
[----:B------:R-:W-:Y:S02]  /*c3a0*/  ISETP.GE.AND P2, PT, R98, 0x281, PT ;  /* 0x000002816200780c */ /* 0x000fe40003f46270 */
[----:B0-----:R-:W-:Y:S02]  /*c3b0*/  IADD3 R4, P0, R6, UR35, RZ ;  /* 0x0000002306047c10 */ /* 0x001fe4000ff1e0ff */
[----:B------:R-:W-:-:S02]  /*c3c0*/  IADD3 R2, P1, R2, UR35, RZ ;  /* 0x0000002302027c10 */ /* 0x000fc4000ff3e0ff */
[----:B------:R-:W-:Y:S01]  /*c3d0*/  IADD3.X R5, R7, UR37, RZ, P0, !PT ;  /* 0x0000002507057c10 */ /* 0x000fe200087fe4ff */
[----:B------:R-:W-:Y:S01]  /*c3e0*/  IMAD.U32 R7, RZ, RZ, UR46 ;  /* 0x0000002eff077e24 */ /* 0x000fe2000f8e00ff */
[----:B------:R-:W-:Y:S02]  /*c3f0*/  MOV R6, UR46 ;  /* 0x0000002e00067c02 */ /* 0x000fe40008000f00 */
[----:B------:R-:W-:Y:S02]  /*c400*/  IADD3.X R3, R3, UR37, RZ, P1, !PT ;  /* 0x0000002503037c10 */ /* 0x000fe40008ffe4ff */
[----:B------:R-:W-:Y:S01]  /*c410*/  ISETP.GE.AND P0, PT, R98, 0x181, PT ;  /* 0x000001816200780c */ /* 0x000fe20003f06270 */
        /* <DEDUP_REMOVED lines=10> */
[----:B--2---:R0:W-:Y:S02]  /*c4c0*/  RED.E.ADD.F32.FTZ.RN.STRONG.GPU [R2.64+-0x1c00], R109 ;  /* 0xffe4006d0200798e */ /* 0x0041e4000c10e7a8 */
.L_x_1200:
[----:B------:R-:W-:Y:S05]  /*c4d0*/  BSYNC B0 ;  /* 0x0000000000007941 */ /* 0x000fea0003800000 */
.L_x_1199:
[----:B------:R-:W3:Y:S01]  /*c4e0*/  LDS R108, [R108.X4+0x4800] ;  /* 0x004800006c6c7984 */ /* 0x000ee20000004800 */
[----:B------:R-:W-:Y:S01]  /*c4f0*/  BSSY B0, `(.L_x_1201) ;  /* 0x0000004000007945 */ /* 0x000fe20003800000 */
[----:B------:R-:W-:Y:S05]  /*c500*/  @!P0 BRA `(.L_x_1202) ;  /* 0x0000002000008947 */ /* 0x000fea0003800000 */
[----:B------:R4:W-:Y:S04]  /*c510*/  RED.E.ADD.F32.FTZ.RN.STRONG.GPU [R4.64+-0x1a00], R22 ;  /* 0xffe600160400798e */ /* 0x0009e8000c10e7a8 */
[----:B---3--:R4:W-:Y:S02]  /*c520*/  RED.E.ADD.F32.FTZ.RN.STRONG.GPU [R2.64+-0x1a00], R108 ;  /* 0xffe6006c0200798e */ /* 0x0089e4000c10e7a8 */
.L_x_1202:
[----:B------:R-:W-:Y:S05]  /*c530*/  BSYNC B0 ;  /* 0x0000000000007941 */ /* 0x000fea0003800000 */
.L_x_1201:
[----:B------:R-:W0:Y:S01]  /*c540*/  LDS R107, [R107.X4+0x4a00] ;  /* 0x004a00006b6b7984 */ /* 0x000e220000004800 */
[----:B------:R-:W-:Y:S01]  /*c550*/  BSSY B0, `(.L_x_1203) ;  /* 0x0000004000007945 */ /* 0x000fe20003800000 */
[----:B------:R-:W-:Y:S05]  /*c560*/  @!P1 BRA `(.L_x_1204) ;  /* 0x0000002000009947 */ /* 0x000fea0003800000 */
[----:B------:R4:W-:Y:S04]  /*c570*/  RED.E.ADD.F32.FTZ.RN.STRONG.GPU [R4.64+-0x1800], R23 ;  /* 0xffe800170400798e */ /* 0x0009e8000c10e7a8 */
[----:B0-----:R4:W-:Y:S02]  /*c580*/  RED.E.ADD.F32.FTZ.RN.STRONG.GPU [R2.64+-0x1800], R107 ;  /* 0xffe8006b0200798e */ /* 0x0019e4000c10e7a8 */
.L_x_1204:
[----:B------:R-:W-:Y:S05]  /*c590*/  BSYNC B0 ;  /* 0x0000000000007941 */ /* 0x000fea0003800000 */
.L_x_1203:
[----:B------:R-:W4:Y:S01]  /*c5a0*/  LDS R106, [R106.X4+0x4c00] ;  /* 0x004c00006a6a7984 */ /* 0x000f220000004800 */
[----:B------:R-:W-:Y:S01]  /*c5b0*/  BSSY B0, `(.L_x_1205) ;  /* 0x0000004000007945 */ /* 0x000fe20003800000 */
[----:B------:R-:W-:Y:S05]  /*c5c0*/  @!P2 BRA `(.L_x_1206) ;  /* 0x000000200000a947 */ /* 0x000fea0003800000 */
[----:B------:R4:W-:Y:S04]  /*c5d0*/  RED.E.ADD.F32.FTZ.RN.STRONG.GPU [R4.64+-0x1600], R24 ;  /* 0xffea00180400798e */ /* 0x0009e8000c10e7a8 */
[----:B----4-:R4:W-:Y:S02]  /*c5e0*/  RED.E.ADD.F32.FTZ.RN.STRONG.GPU [R2.64+-0x1600], R106 ;  /* 0xffea006a0200798e */ /* 0x0109e4000c10e7a8 */
.L_x_1206:
[----:B------:R-:W-:Y:S05]  /*c5f0*/  BSYNC B0 ;  /* 0x0000000000007941 */ /* 0x000fea0003800000 */
.L_x_1205:
[----:B------:R-:W4:Y:S01]  /*c600*/  LDS R105, [R105.X4+0x4e00] ;  /* 0x004e000069697984 */ /* 0x000f220000004800 */
[----:B------:R-:W-:Y:S01]  /*c610*/  BSSY B0, `(.L_x_1207) ;  /* 0x0000004000007945 */ /* 0x000fe20003800000 */
[----:B------:R-:W-:Y:S05]  /*c620*/  @!P3 BRA `(.L_x_1208) ;  /* 0x000000200000b947 */ /* 0x000fea0003800000 */
[----:B------:R4:W-:Y:S04]  /*c630*/  RED.E.ADD.F32.FTZ.RN.STRONG.GPU [R4.64+-0x1400], R25 ;  /* 0xffec00190400798e */ /* 0x0009e8000c10e7a8 */
[----:B----4-:R4:W-:Y:S02]  /*c640*/  RED.E.ADD.F32.FTZ.RN.STRONG.GPU [R2.64+-0x1400], R105 ;  /* 0xffec00690200798e */ /* 0x0109e4000c10e7a8 */
.L_x_1208:
[----:B------:R-:W-:Y:S05]  /*c650*/  BSYNC B0 ;  /* 0x0000000000007941 */ /* 0x000fea0003800000 */
.L_x_1207:
[----:B------:R-:W4:Y:S01]  /*c660*/  LDS R103, [R103.X4+0x5000] ;  /* 0x0050000067677984 */ /* 0x000f220000004800 */
[----:B------:R-:W-:Y:S01]  /*c670*/  BSSY B0, `(.L_x_1209) ;  /* 0x0000004000007945 */ /* 0x000fe20003800000 */
[----:B------:R-:W-:Y:S05]  /*c680*/  @!P4 BRA `(.L_x_1210) ;  /* 0x000000200000c947 */ /* 0x000fea0003800000 */
[----:B------:R4:W-:Y:S04]  /*c690*/  RED.E.ADD.F32.FTZ.RN.STRONG.GPU [R4.64+-0x1200], R26 ;  /* 0xffee001a0400798e */ /* 0x0009e8000c10e7a8 */
[----:B----4-:R4:W-:Y:S02]  /*c6a0*/  RED.E.ADD.F32.FTZ.RN.STRONG.GPU [R2.64+-0x1200], R103 ;  /* 0xffee00670200798e */ /* 0x0109e4000c10e7a8 */
.L_x_1210:
[----:B------:R-:W-:Y:S05]  /*c6b0*/  BSYNC B0 ;  /* 0x0000000000007941 */ /* 0x000fea0003800000 */
.L_x_1209:
[----:B------:R-:W4:Y:S01]  /*c6c0*/  LDS R102, [R102.X4+0x5200] ;  /* 0x0052000066667984 */ /* 0x000f220000004800 */
[----:B------:R-:W-:Y:S01]  /*c6d0*/  BSSY B0, `(.L_x_1211) ;  /* 0x0000004000007945 */ /* 0x000fe20003800000 */
[----:B------:R-:W-:Y:S05]  /*c6e0*/  @!P5 BRA `(.L_x_1212) ;  /* 0x000000200000d947 */ /* 0x000fea0003800000 */
[----:B------:R4:W-:Y:S04]  /*c6f0*/  RED.E.ADD.F32.FTZ.RN.STRONG.GPU [R4.64+-0x1000], R27 ;  /* 0xfff0001b0400798e */ /* 0x0009e8000c10e7a8 */
[----:B----4-:R4:W-:Y:S02]  /*c700*/  RED.E.ADD.F32.FTZ.RN.STRONG.GPU [R2.64+-0x1000], R102 ;  /* 0xfff000660200798e */ /* 0x0109e4000c10e7a8 */
.L_x_1212:
[----:B------:R-:W-:Y:S05]  /*c710*/  BSYNC B0 ;  /* 0x0000000000007941 */ /* 0x000fea0003800000 */
.L_x_1211:
[----:B------:R-:W4:Y:S01]  /*c720*/  LDS R101, [R101.X4+0x5400] ;  /* 0x0054000065657984 */ /* 0x000f220000004800 */
        /* <DEDUP_REMOVED lines=10> */
[----:B----4-:R4:W-:Y:S02]  /*c7d0*/  RED.E.ADD.F32.FTZ.RN.STRONG.GPU [R2.64+-0xe00], R101 ;  /* 0xfff200650200798e */ /* 0x0109e4000c10e7a8 */
.L_x_1214:
[----:B------:R-:W-:Y:S05]  /*c7e0*/  BSYNC B0 ;  /* 0x0000000000007941 */ /* 0x000fea0003800000 */
.L_x_1213:
[----:B------:R-:W4:Y:S01]  /*c7f0*/  LDS R100, [R100.X4+0x5600] ;  /* 0x0056000064647984 */ /* 0x000f220000004800 */
[----:B------:R-:W-:Y:S01]  /*c800*/  BSSY B0, `(.L_x_1215) ;  /* 0x0000004000007945 */ /* 0x000fe20003800000 */
[----:B------:R-:W-:Y:S05]  /*c810*/  @!P0 BRA `(.L_x_1216) ;  /* 0x0000002000008947 */ /* 0x000fea0003800000 */
[----:B------:R4:W-:Y:S04]  /*c820*/  RED.E.ADD.F32.FTZ.RN.STRONG.GPU [R4.64+-0xc00], R29 ;  /* 0xfff4001d0400798e */ /* 0x0009e8000c10e7a8 */
[----:B----4-:R4:W-:Y:S02]  /*c830*/  RED.E.ADD.F32.FTZ.RN.STRONG.GPU [R2.64+-0xc00], R100 ;  /* 0xfff400640200798e */ /* 0x0109e4000c10e7a8 */
.L_x_1216:
[----:B------:R-:W-:Y:S05]  /*c840*/  BSYNC B0 ;  /* 0x0000000000007941 */ /* 0x000fea0003800000 */
.L_x_1215:
[----:B------:R-:W4:Y:S01]  /*c850*/  LDS R99, [R99.X4+0x5800] ;  /* 0x0058000063637984 */ /* 0x000f220000004800 */
[----:B------:R-:W-:Y:S01]  /*c860*/  BSSY B0, `(.L_x_1217) ;  /* 0x0000004000007945 */ /* 0x000fe20003800000 */
[----:B------:R-:W-:Y:S05]  /*c870*/  @!P1 BRA `(.L_x_1218) ;  /* 0x0000002000009947 */ /* 0x000fea0003800000 */
[----:B------:R4:W-:Y:S04]  /*c880*/  RED.E.ADD.F32.FTZ.RN.STRONG.GPU [R4.64+-0xa00], R30 ;  /* 0xfff6001e0400798e */ /* 0x0009e8000c10e7a8 */
[----:B----4-:R4:W-:Y:S02]  /*c890*/  RED.E.ADD.F32.FTZ.RN.STRONG.GPU [R2.64+-0xa00], R99 ;  /* 0xfff600630200798e */ /* 0x0109e4000c10e7a8 */
.L_x_1218:
[----:B------:R-:W-:Y:S05]  /*c8a0*/  BSYNC B0 ;  /* 0x0000000000007941 */ /* 0x000fea0003800000 */
.L_x_1217:
[----:B------:R4:W3:Y:S01]  /*c8b0*/  LDS R7, [R86.X4+0x5a00] ;  /* 0x005a000056077984 */ /* 0x0008e20000004800 */
[----:B------:R-:W-:Y:S01]  /*c8c0*/  BSSY B0, `(.L_x_1219) ;  /* 0x0000004000007945 */ /* 0x000fe20003800000 */
[----:B------:R-:W-:Y:S05]  /*c8d0*/  @!P2 BRA `(.L_x_1220) ;  /* 0x000000200000a947 */ /* 0x000fea0003800000 */
[----:B------:R4:W-:Y:S04]  /*c8e0*/  RED.E.ADD.F32.FTZ.RN.STRONG.GPU [R4.64+-0x800], R31 ;  /* 0xfff8001f0400798e */ /* 0x0009e8000c10e7a8 */
[----:B---3--:R4:W-:Y:S02]  /*c8f0*/  RED.E.ADD.F32.FTZ.RN.STRONG.GPU [R2.64+-0x800], R7 ;  /* 0xfff800070200798e */ /* 0x0089e4000c10e7a8 */
.L_x_1220:
[----:B------:R-:W-:Y:S05]  /*c900*/  BSYNC B0 ;  /* 0x0000000000007941 */ /* 0x000fea0003800000 */
.L_x_1219:
[----:B---34-:R3:W4:Y:S01]  /*c910*/  LDS R7, [R84.X4+0x5c00] ;  /* 0x005c000054077984 */ /* 0x0187220000004800 */
[----:B------:R-:W-:Y:S01]  /*c920*/  BSSY B0, `(.L_x_1221) ;  /* 0x0000004000007945 */ /* 0x000fe20003800000 */
[----:B------:R-:W-:Y:S05]  /*c930*/  @!P3 BRA `(.L_x_1222) ;  /* 0x000000200000b947 */ /* 0x000fea0003800000 */
[----:B------:R3:W-:Y:S04]  /*c940*/  RED.E.ADD.F32.FTZ.RN.STRONG.GPU [R4.64+-0x600], R32 ;  /* 0xfffa00200400798e */ /* 0x0007e8000c10e7a8 */
[----:B----4-:R3:W-:Y:S02]  /*c950*/  RED.E.ADD.F32.FTZ.RN.STRONG.GPU [R2.64+-0x600], R7 ;  /* 0xfffa00070200798e */ /* 0x0107e4000c10e7a8 */
.L_x_1222:
[----:B------:R-:W-:Y:S05]  /*c960*/  BSYNC B0 ;  /* 0x0000000000007941 */ /* 0x000fea0003800000 */
.L_x_1221:
[----:B------:R-:W3:Y:S01]  /*c970*/  LDS R83, [R83.X4+0x5e00] ;  /* 0x005e000053537984 */ /* 0x000ee20000004800 */
[----:B------:R-:W-:Y:S01]  /*c980*/  BSSY B0, `(.L_x_1223) ;  /* 0x0000004000007945 */ /* 0x000fe20003800000 */
[----:B------:R-:W-:Y:S05]  /*c990*/  @!P4 BRA `(.L_x_1224) ;  /* 0x000000200000c947 */ /* 0x000fea0003800000 */
[----:B------:R4:W-:Y:S04]  /*c9a0*/  RED.E.ADD.F32.FTZ.RN.STRONG.GPU [R4.64+-0x400], R80 ;  /* 0xfffc00500400798e */ /* 0x0009e8000c10e7a8 */
[----:B---3--:R4:W-:Y:S02]  /*c9b0*/  RED.E.ADD.F32.FTZ.RN.STRONG.GPU [R2.64+-0x400], R83 ;  /* 0xfffc00530200798e */ /* 0x0089e4000c10e7a8 */
.L_x_1224:
[----:B------:R-:W-:Y:S05]  /*c9c0*/  BSYNC B0 ;  /* 0x0000000000007941 */ /* 0x000fea0003800000 */
.L_x_1223:
[----:B---34-:R3:W4:Y:S01]  /*c9d0*/  LDS R7, [R82.X4+0x6000] ;  /* 0x0060000052077984 */ /* 0x0187220000004800 */
[----:B------:R-:W-:Y:S01]  /*c9e0*/  BSSY B0, `(.L_x_1225) ;  /* 0x0000004000007945 */ /* 0x000fe20003800000 */
[----:B------:R-:W-:Y:S05]  /*c9f0*/  @!P5 BRA `(.L_x_1226) ;  /* 0x000000200000d947 */ /* 0x000fea0003800000 */
[----:B------:R3:W-:Y:S04]  /*ca00*/  RED.E.ADD.F32.FTZ.RN.STRONG.GPU [R4.64+-0x200], R81 ;  /* 0xfffe00510400798e */ /* 0x0007e8000c10e7a8 */
[----:B----4-:R3:W-:Y:S02]  /*ca10*/  RED.E.ADD.F32.FTZ.RN.STRONG.GPU [R2.64+-0x200], R7 ;  /* 0xfffe00070200798e */ /* 0x0107e4000c10e7a8 */
.L_x_1226:
[----:B------:R-:W-:Y:S05]  /*ca20*/  BSYNC B0 ;  /* 0x0000000000007941 */ /* 0x000fea0003800000 */
.L_x_1225:
[----:B------:R-:W5:Y:S04]  /*ca30*/  LDL.LU R8, [R1+0xa4] ;  /* 0x0000a40001087983 */ /* 0x000f680000300800 */
[----:B---3--:R-:W3:Y:S01]  /*ca40*/  LDL.LU R6, [R1+0xa8] ;  /* 0x0000a80001067983 */ /* 0x008ee20000300800 */
[----:B------:R-:W-:Y:S01]  /*ca50*/  SHF.R.S32.HI R9, RZ, 0x1f, R95 ;  /* 0x0000001fff097819 */ /* 0x000fe2000001145f */
[----:B------:R-:W-:Y:S01]  /*ca60*/  FMUL.FTZ R97, R18, R97 ;  /* 0x0000006112617220 */ /* 0x000fe20000410000 */
[----:B------:R-:W-:Y:S01]  /*ca70*/  ISETP.NE.AND P2, PT, R95, RZ, PT ;  /* 0x000000ff5f00720c */ /* 0x000fe20003f45270 */
[----:B0-----:R-:W0:Y:S01]  /*ca80*/  SHFL.DOWN P0, R3, R0, 0x1, 0x1f ;  /* 0x08201f0000037f89 */ /* 0x001e220000000000 */
[----:B------:R-:W-:Y:S01]  /*ca90*/  LEA.HI R9, R9, R95, RZ, 0x5 ;  /* 0x0000005f09097211 */ /* 0x000fe200078f28ff */
[----:B------:R-:W-:Y:S01]  /*caa0*/  FMUL.FTZ R96, R19, R96 ;  /* 0x0000006013607220 */ /* 0x000fe20000410000 */
[----:B------:R-:W-:Y:S01]  /*cab0*/  BSSY B0, `(.L_x_1227) ;  /* 0x0000025000007945 */ /* 0x000fe20003800000 */
[----:B------:R-:W-:Y:S01]  /*cac0*/  FFMA.FTZ R97, R20, R16, R97 ;  /* 0x0000001014617223 */ /* 0x000fe20000010061 */
[----:B------:R-:W-:Y:S01]  /*cad0*/  SHF.R.S32.HI R9, RZ, 0x5, R9 ;  /* 0x00000005ff097819 */ /* 0x000fe20000011409 */
[----:B------:R-:W-:-:S02]  /*cae0*/  FFMA.FTZ R96, R14, R17, R96 ;  /* 0x000000110e607223 */ /* 0x000fc40000010060 */
[----:B------:R-:W-:Y:S02]  /*caf0*/  FADD.FTZ R146, R15, R146 ;  /* 0x000000920f927221 */ /* 0x000fe40000010000 */
[----:B------:R-:W-:Y:S02]  /*cb00*/  FADD.FTZ R145, R13, R145 ;  /* 0x000000910d917221 */ /* 0x000fe40000010000 */
[----:B------:R-:W-:Y:S02]  /*cb10*/  FADD.FTZ R144, R97, R144 ;  /* 0x0000009061907221 */ /* 0x000fe40000010000 */
[----:B------:R-:W-:Y:S02]  /*cb20*/  FADD.FTZ R141, R96, R141 ;  /* 0x0000008d608d7221 */ /* 0x000fe40000010000 */
        /* <DEDUP_REMOVED lines=8> */
[----:B----4-:R-:W0:Y:S02]  /*cbb0*/  SHFL.DOWN P1, R7, R4, 0x10, 0x1f ;  /* 0x0a001f0004077f89 */ /* 0x010e240000020000 */
[----:B0-----:R-:W-:-:S07]  /*cbc0*/  @P1 FADD R7, R4, R7 ;  /* 0x0000000704071221 */ /* 0x001fce0000000000 */
[----:B------:R0:W-:Y:S01]  /*cbd0*/  @!P0 STS [R9.X4+0x6304], R7 ;  /* 0x0063040709008388 */ /* 0x0001e20000004800 */
[----:B-----5:R-:W-:Y:S02]  /*cbe0*/  FFMA.FTZ R8, R16, R47, R8 ;  /* 0x0000002f10087223 */ /* 0x020fe40000010008 */
[----:B---3--:R-:W-:-:S03]  /*cbf0*/  FFMA.FTZ R6, R17, R48, R6 ;  /* 0x0000003011067223 */ /* 0x008fc60000010006 */
        /* <DEDUP_REMOVED lines=16> */
.L_x_1228:
[----:B0-----:R-:W-:Y:S05]  /*cd00*/  BSYNC B0 ;  /* 0x0000000000007941 */ /* 0x001fea0003800000 */
.L_x_1227:
        /* <DEDUP_REMOVED lines=8> */
.L_x_1181:
[----:B------:R-:W-:Y:S06]  /*cd90*/  BAR.SYNC.DEFER_BLOCKING 0x0 ;  /* 0x0000000000007b1d */ /* 0x000fec0000010000 */
[----:B------:R-:W-:Y:S01]  /*cda0*/  ULDC UR39, c[0x0][0x168] ;  /* 0x00005a0000277ab9 */ /* 0x000fe20000000800 */
[----:B------:R-:W3:Y:S01]  /*cdb0*/  LDL.LU R20, [R1+0xa0] ;  /* 0x0000a00001147983 */ /* 0x000ee20000300800 */
[----:B------:R-:W-:Y:S01]  /*cdc0*/  UIADD3 UR39, -UR27, UR39, URZ ;  /* 0x000000271b277290 */ /* 0x000fe2000fffe13f */
[----:B--2---:R-:W-:Y:S01]  /*cdd0*/  PRMT R0, RZ, 0x7610, R0 ;  /* 0x00007610ff007816 */ /* 0x004fe20000000000 */
[----:B------:R-:W-:Y:S01]  /*cde0*/  ULDC.64 UR8, c[0x0][0x2d8] ;  /* 0x0000b60000087ab9 */ /* 0x000fe20000000a00 */
[----:B------:R-:W-:Y:S01]  /*cdf0*/  PRMT R3, RZ, 0x7610, R3 ;  /* 0x00007610ff037816 */ /* 0x000fe20000000003 */
[----:B------:R-:W3:Y:S01]  /*ce00*/  LDL.LU R21, [R1+0x9c] ;  /* 0x00009c0001157983 */ /* 0x000ee20000300800 */
[----:B------:R-:W-:Y:S01]  /*ce10*/  PRMT R2, RZ, 0x7610, R2 ;  /* 0x00007610ff027816 */ /* 0x000fe20000000002 */
[----:B------:R-:W-:Y:S01]  /*ce20*/  ULDC.64 UR36, c[0x0][0x2f8] ;  /* 0x0000be0000247ab9 */ /* 0x000fe20000000a00 */
[----:B------:R-:W-:Y:S01]  /*ce30*/  ISETP.GE.AND P1, PT, R78, UR39, PT ;  /* 0x000000274e007c0c */ /* 0x000fe2000bf26270 */
[----:B------:R-:W2:Y:S01]  /*ce40*/  LDL.LU R22, [R1+0xa8] ;  /* 0x0000a80001167983 */ /* 0x000ea20000300800 */
[----:B------:R-:W-:-:S02]  /*ce50*/  ISETP.GE.AND P2, PT, R93, UR39, PT ;  /* 0x000000275d007c0c */ /* 0x000fc4000bf46270 */
[----:B------:R-:W-:Y:S01]  /*ce60*/  ISETP.GE.AND P3, PT, R92, UR39, PT ;  /* 0x000000275c007c0c */ /* 0x000fe2000bf66270 */
[----:B------:R-:W2:Y:S01]  /*ce70*/  LDL.LU R23, [R1+0xa4] ;  /* 0x0000a40001177983 */ /* 0x000ea20000300800 */
[----:B------:R-:W-:Y:S02]  /*ce80*/  ISETP.GE.AND P4, PT, R91, UR39, PT ;  /* 0x000000275b007c0c */ /* 0x000fe4000bf86270 */
[----:B------:R-:W-:Y:S01]  /*ce90*/  PRMT R5, RZ, 0x7610, R5 ;  /* 0x00007610ff057816 */ /* 0x000fe20000000005 */
[----:B------:R-:W4:Y:S01]  /*cea0*/  LDL.LU R19, [R1+0x94] ;  /* 0x0000940001137983 */ /* 0x000f220000300800 */
[----:B------:R-:W-:Y:S02]  /*ceb0*/  ISETP.GE.AND P5, PT, R90, UR39, PT ;  /* 0x000000275a007c0c */ /* 0x000fe4000bfa6270 */
[----:B------:R-:W-:Y:S01]  /*cec0*/  ISETP.GE.AND P0, PT, R89, UR39, PT ;  /* 0x0000002759007c0c */ /* 0x000fe2000bf06270 */
[----:B------:R-:W2:Y:S01]  /*ced0*/  @!P1 LDG.E.U16 R0, [R142.64] ;  /* 0x000000288e009981 */ /* 0x000ea2000c1e1500 */
[----:B------:R-:W-:-:S03]  /*cee0*/  ISETP.GE.AND P1, PT, R88, UR39, PT ;  /* 0x0000002758007c0c */ /* 0x000fc6000bf26270 */
[----:B------:R-:W3:Y:S01]  /*cef0*/  @!P2 LDG.E.U16 R3, [R142.64+0x40] ;  /* 0x000040288e03a981 */ /* 0x000ee2000c1e1500 */
[----:B------:R-:W-:-:S03]  /*cf00*/  ISETP.GE.AND P2, PT, R77, UR39, PT ;  /* 0x000000274d007c0c */ /* 0x000fc6000bf46270 */
[----:B------:R-:W4:Y:S01]  /*cf10*/  @!P3 LDG.E.U16 R2, [R142.64+0x80] ;  /* 0x000080288e02b981 */ /* 0x000f22000c1e1500 */
[----:B------:R-:W-:-:S03]  /*cf20*/  ISETP.GE.AND P3, PT, R76, UR39, PT ;  /* 0x000000274c007c0c */ /* 0x000fc6000bf66270 */
[----:B------:R-:W4:Y:S01]  /*cf30*/  @!P4 LDG.E.U16 R5, [R142.64+0xc0] ;  /* 0x0000c0288e05c981 */ /* 0x000f22000c1e1500 */
[----:B------:R-:W-:Y:S02]  /*cf40*/  ISETP.GE.AND P4, PT, R75, UR39, PT ;  /* 0x000000274b007c0c */ /* 0x000fe4000bf86270 */
[----:B------:R-:W-:Y:S01]  /*cf50*/  PRMT R4, RZ, 0x7610, R4 ;  /* 0x00007610ff047816 */ /* 0x000fe20000000004 */
[----:B------:R-:W4:Y:S01]  /*cf60*/  LDL.LU R18, [R1+0x98] ;  /* 0x0000980001127983 */ /* 0x000f220000300800 */
[----:B------:R-:W-:Y:S02]  /*cf70*/  PRMT R7, RZ, 0x7610, R7 ;  /* 0x00007610ff077816 */ /* 0x000fe40000000007 */
[----:B------:R-:W-:Y:S01]  /*cf80*/  PRMT R6, RZ, 0x7610, R6 ;  /* 0x00007610ff067816 */ /* 0x000fe20000000006 */
[----:B------:R-:W4:Y:S01]  /*cf90*/  LDL.LU R30, [R1+0x8c] ;  /* 0x00008c00011e7983 */ /* 0x000f220000300800 */
[----:B------:R-:W-:Y:S02]  /*cfa0*/  PRMT R9, RZ, 0x7610, R9 ;  /* 0x00007610ff097816 */ /* 0x000fe40000000009 */
[----:B------:R-:W-:Y:S01]  /*cfb0*/  PRMT R8, RZ, 0x7610, R8 ;  /* 0x00007610ff087816 */ /* 0x000fe20000000008 */
[----:B------:R-:W4:Y:S01]  /*cfc0*/  @!P5 LDG.E.U16 R4, [R142.64+0x100] ;  /* 0x000100288e04d981 */ /* 0x000f22000c1e1500 */
[----:B------:R-:W-:-:S02]  /*cfd0*/  PRMT R11, RZ, 0x7610, R11 ;  /* 0x00007610ff0b7816 */ /* 0x000fc4000000000b */
[----:B------:R-:W-:Y:S01]  /*cfe0*/  ISETP.GE.AND P5, PT, R132, UR39, PT ;  /* 0x0000002784007c0c */ /* 0x000fe2000bfa6270 */
[----:B------:R-:W4:Y:S01]  /*cff0*/  @!P0 LDG.E.U16 R7, [R142.64+0x140] ;  /* 0x000140288e078981 */ /* 0x000f22000c1e1500 */
[----:B------:R-:W-:-:S03]  /*d000*/  ISETP.GE.AND P0, PT, R133, UR39, PT ;  /* 0x0000002785007c0c */ /* 0x000fc6000bf06270 */
[----:B------:R-:W4:Y:S01]  /*d010*/  @!P1 LDG.E.U16 R6, [R142.64+0x180] ;  /* 0x000180288e069981 */ /* 0x000f22000c1e1500 */
[----:B------:R-:W-:-:S03]  /*d020*/  ISETP.GE.AND P1, PT, R139, UR39, PT ;  /* 0x000000278b007c0c */ /* 0x000fc6000bf26270 */
[----:B------:R-:W4:Y:S01]  /*d030*/  @!P2 LDG.E.U16 R9, [R142.64+0x1c0] ;  /* 0x0001c0288e09a981 */ /* 0x000f22000c1e1500 */
        /* <DEDUP_REMOVED lines=18> */
[----:B------:R-:W4:Y:S04]  /*d160*/  @!P4 LDG.E.U16 R17, [R142.64+0x3c0] ;  /* 0x0003c0288e11c981 */ /* 0x000f28000c1e1500 */
[----:B------:R-:W4:Y:S04]  /*d170*/  LDL.LU R24, [R1+0x88] ;  /* 0x0000880001187983 */ /* 0x000f280000300800 */
        /* <DEDUP_REMOVED lines=18> */
[----:B------:R-:W1:Y:S04]  /*d2a0*/  LDS.U16 R2, [R118+0x2] ;  /* 0x0000020076027984 */ /* 0x000e680000000400 */
[----:B------:R-:W2:Y:S04]  /*d2b0*/  LDS.U16 R0, [R57] ;  /* 0x0000000039007984 */ /* 0x000ea80000000400 */
        /* <DEDUP_REMOVED lines=14> */
[----:B------:R-:W-:Y:S01]  /*d3a0*/  FSETP.GTU.FTZ.AND P1, PT, R4, 20, PT ;  /* 0x41a000000400780b */ /* 0x000fe20003f3c000 */
[----:B------:R-:W-:Y:S02]  /*d3b0*/  @!P5 FMUL.FTZ R6, R2, -1.4426950216293334961 ;  /* 0xbfb8aa3b0206d820 */ /* 0x000fe40000410000 */
[----:B------:R-:W-:Y:S01]  /*d3c0*/  LDS.U16 R2, [R114+0xa] ;  /* 0x00000a0072027984 */ /* 0x000fe20000000400 */
[----:B------:R-:W-:Y:S01]  /*d3d0*/  @!P2 FMUL.FTZ R5, R0, -1.4426950216293334961 ;  /* 0xbfb8aa3b0005a820 */ /* 0x000fe20000410000 */
[----:B------:R1:W2:Y:S02]  /*d3e0*/  @!P5 MUFU.EX2 R8, R6 ;  /* 0x000000060008d308 */ /* 0x0002a40000000800 */
[----:B------:R-:W3:Y:S04]  /*d3f0*/  LDS.U16 R0, [R115+0x8] ;  /* 0x0000080073007984 */ /* 0x000ee80000000400 */
[----:B-1----:R-:W1:Y:S02]  /*d400*/  LDS.U16 R6, [R55+0x12] ;  /* 0x0000120037067984 */ /* 0x002e640000000400 */
[----:B------:R-:W4:Y:S01]  /*d410*/  @!P2 MUFU.EX2 R5, R5 ;  /* 0x000000050005a308 */ /* 0x000f220000000800 */
[----:B------:R-:W-:-:S02]  /*d420*/  @!P1 FMUL.FTZ R10, R4, -1.4426950216293334961 ;  /* 0xbfb8aa3b040a9820 */ /* 0x000fc40000410000 */
[----:B------:R-:W1:Y:S05]  /*d430*/  LDS.U16 R4, [R112+0xe] ;  /* 0x00000e0070047984 */ /* 0x000e6a0000000400 */
[----:B------:R-:W0:Y:S01]  /*d440*/  @!P1 MUFU.EX2 R10, R10 ;  /* 0x0000000a000a9308 */ /* 0x000e220000000800 */
[----:B--2---:R-:W-:Y:S02]  /*d450*/  @!P5 FADD.FTZ R8, R8, 1 ;  /* 0x3f8000000808d421 */ /* 0x004fe40000010000 */
[----:B----4-:R-:W-:-:S05]  /*d460*/  @!P2 FADD.FTZ R7, R5, 1 ;  /* 0x3f8000000507a421 */ /* 0x010fca0000010000 */
[----:B------:R2:W-:Y:S01]  /*d470*/  @!P5 MUFU.RCP R11, R8 ;  /* 0x00000008000bd308 */ /* 0x0005e20000001000 */
[----:B------:R-:W4:Y:S07]  /*d480*/  LDS.U16 R5, [R56+0x10] ;  /* 0x0000100038057984 */ /* 0x000f2e0000000400 */
[----:B------:R-:W1:Y:S01]  /*d490*/  @!P2 MUFU.RCP R12, R7 ;  /* 0x00000007000ca308 */ /* 0x000e620000001000 */
[----:B0-----:R-:W-:Y:S01]  /*d4a0*/  @!P1 FADD.FTZ R10, R10, 1 ;  /* 0x3f8000000a0a9421 */ /* 0x001fe20000010000 */
[----:B------:R-:W-:-:S06]  /*d4b0*/  PRMT R3, RZ, 0x5410, R3 ;  /* 0x00005410ff037816 */ /* 0x000fcc0000000003 */
[----:B------:R-:W0:Y:S01]  /*d4c0*/  @!P1 MUFU.RCP R7, R10 ;  /* 0x0000000a00079308 */ /* 0x000e220000001000 */
[----:B--2---:R-:W-:Y:S01]  /*d4d0*/  FADD.FTZ R8, R3, UR5 ;  /* 0x0000000503087e21 */ /* 0x004fe20008010000 */
[----:B---3--:R-:W-:-:S06]  /*d4e0*/  PRMT R0, RZ, 0x5410, R0 ;  /* 0x00005410ff007816 */ /* 0x008fcc0000000000 */
[----:B------:R-:W2:Y:S01]  /*d4f0*/  @!P4 MUFU.EX2 R9, R9 ;  /* 0x000000090009c308 */ /* 0x000ea20000000800 */
[----:B-1----:R-:W-:Y:S01]  /*d500*/  PRMT R6, RZ, 0x5410, R6 ;  /* 0x00005410ff067816 */ /* 0x002fe20000000006 */
[----:B------:R-:W-:Y:S01]  /*d510*/  @!P2 FMUL.FTZ R141, R141, R12 ;  /* 0x0000000c8d8da220 */ /* 0x000fe20000410000 */
[----:B------:R-:W-:Y:S01]  /*d520*/  FSETP.GTU.FTZ.AND P2, PT, R8, 20, PT ;  /* 0x41a000000800780b */ /* 0x000fe20003f5c000 */
[----:B------:R-:W-:Y:S02]  /*d530*/  FADD.FTZ R0, R0, UR5 ;  /* 0x0000000500007e21 */ /* 0x000fe40008010000 */
[----:B------:R-:W-:Y:S02]  /*d540*/  @!P5 FMUL.FTZ R144, R144, R11 ;  /* 0x0000000b9090d220 */ /* 0x000fe40000410000 */
[----:B------:R-:W-:Y:S01]  /*d550*/  FADD.FTZ R11, R6, UR5 ;  /* 0x00000005060b7e21 */ /* 0x000fe20008010000 */
[----:B------:R-:W-:Y:S01]  /*d560*/  FSETP.GTU.FTZ.AND P0, PT, R0, 20, PT ;  /* 0x41a000000000780b */ /* 0x000fe20003f1c000 */
[----:B0-----:R-:W-:Y:S01]  /*d570*/  @!P1 FMUL.FTZ R146, R146, R7 ;  /* 0x0000000792929220 */ /* 0x001fe20000410000 */
[----:B------:R-:W-:-:S02]  /*d580*/  PRMT R4, RZ, 0x5410, R4 ;  /* 0x00005410ff047816 */ /* 0x000fc40000000004 */
[----:B------:R-:W-:Y:S01]  /*d590*/  FSETP.GTU.FTZ.AND P1, PT, R11, 20, PT ;  /* 0x41a000000b00780b */ /* 0x000fe20003f3c000 */
[----:B--2---:R-:W-:Y:S01]  /*d5a0*/  @!P4 FADD.FTZ R9, R9, 1 ;  /* 0x3f8000000909c421 */ /* 0x004fe20000010000 */
[----:B------:R-:W-:-:S03]  /*d5b0*/  PRMT R2, RZ, 0x5410, R2 ;  /* 0x00005410ff027816 */ /* 0x000fc60000000002 */
[----:B------:R0:W-:Y:S02]  /*d5c0*/  @!P4 MUFU.RCP R14, R9 ;  /* 0x00000009000ec308 */ /* 0x0001e40000001000 */
[----:B------:R-:W-:Y:S02]  /*d5d0*/  FADD.FTZ R2, R2, UR5 ;  /* 0x0000000502027e21 */ /* 0x000fe40008010000 */
[----:B0-----:R-:W-:Y:S02]  /*d5e0*/  FADD.FTZ R9, R4, UR5 ;  /* 0x0000000504097e21 */ /* 0x001fe40008010000 */
[----:B------:R-:W-:Y:S02]  /*d5f0*/  @!P2 FMUL.FTZ R4, R8, -1.4426950216293334961 ;  /* 0xbfb8aa3b0804a820 */ /* 0x000fe40000410000 */
[----:B------:R-:W-:Y:S02]  /*d600*/  @!P0 FMUL.FTZ R0, R0, -1.4426950216293334961 ;  /* 0xbfb8aa3b00008820 */ /* 0x000fe40000410000 */
[----:B------:R-:W-:-:S02]  /*d610*/  @!P1 FMUL.FTZ R7, R11, -1.4426950216293334961 ;  /* 0xbfb8aa3b0b079820 */ /* 0x000fc40000410000 */
[----:B------:R-:W0:Y:S01]  /*d620*/  @!P2 MUFU.EX2 R4, R4 ;  /* 0x000000040004a308 */ /* 0x000e220000000800 */
[----:B------:R-:W-:-:S07]  /*d630*/  FSETP.GTU.FTZ.AND P3, PT, R2, 20, PT ;  /* 0x41a000000200780b */ /* 0x000fce0003f7c000 */
[----:B------:R-:W1:Y:S08]  /*d640*/  @!P0 MUFU.EX2 R0, R0 ;  /* 0x0000000000008308 */ /* 0x000e700000000800 */
[----:B------:R-:W2:Y:S01]  /*d650*/  @!P1 MUFU.EX2 R7, R7 ;  /* 0x0000000700079308 */ /* 0x000ea20000000800 */
[----:B0-----:R-:W-:Y:S02]  /*d660*/  @!P2 FADD.FTZ R4, R4, 1 ;  /* 0x3f8000000404a421 */ /* 0x001fe40000010000 */
[----:B------:R-:W-:-:S05]  /*d670*/  @!P3 FMUL.FTZ R2, R2, -1.4426950216293334961 ;  /* 0xbfb8aa3b0202b820 */ /* 0x000fca0000410000 */
[----:B------:R1:W-:Y:S08]  /*d680*/  @!P3 MUFU.EX2 R3, R2 ;  /* 0x000000020003b308 */ /* 0x0003f00000000800 */
[----:B------:R-:W0:Y:S01]  /*d690*/  @!P2 MUFU.RCP R4, R4 ;  /* 0x000000040004a308 */ /* 0x000e220000001000 */
[----:B-1----:R-:W-:Y:S02]  /*d6a0*/  @!P0 FADD.FTZ R2, R0, 1 ;  /* 0x3f80000000028421 */ /* 0x002fe40000010000 */
[----:B--2---:R-:W-:Y:S01]  /*d6b0*/  @!P1 FADD.FTZ R7, R7, 1 ;  /* 0x3f80000007079421 */ /* 0x004fe20000010000 */
[----:B----4-:R-:W-:Y:S01]  /*d6c0*/  PRMT R5, RZ, 0x5410, R5 ;  /* 0x00005410ff057816 */ /* 0x010fe20000000005 */
[----:B------:R-:W-:Y:S01]  /*d6d0*/  @!P4 FMUL.FTZ R145, R145, R14 ;  /* 0x0000000e9191c220 */ /* 0x000fe20000410000 */
[----:B------:R-:W-:Y:S01]  /*d6e0*/  FSETP.GTU.FTZ.AND P5, PT, R9, 20, PT ;  /* 0x41a000000900780b */ /* 0x000fe20003fbc000 */
[----:B------:R-:W1:Y:S01]  /*d6f0*/  LDS.U16 R0, [R54+0x14] ;  /* 0x0000140036007984 */ /* 0x000e620000000400 */
[----:B------:R-:W2:Y:S08]  /*d700*/  @!P0 MUFU.RCP R8, R2 ;  /* 0x0000000200088308 */ /* 0x000eb00000001000 */
[----:B------:R-:W3:Y:S01]  /*d710*/  @!P1 MUFU.RCP R7, R7 ;  /* 0x0000000700079308 */ /* 0x000ee20000001000 */
[----:B0-----:R-:W-:Y:S01]  /*d720*/  @!P2 FMUL.FTZ R149, R149, R4 ;  /* 0x000000049595a220 */ /* 0x001fe20000410000 */
[----:B------:R-:W-:Y:S01]  /*d730*/  F2FP.BF16.PACK_AB R4, R23, R22 ;  /* 0x000000161704723e */ /* 0x000fe200000010ff */
[----:B------:R-:W-:Y:S01]  /*d740*/  FADD.FTZ R10, R5, UR5 ;  /* 0x00000005050a7e21 */ /* 0x000fe20008010000 */
[----:B------:R-:W4:Y:S04]  /*d750*/  LDL.LU R23, [R1+0x7c] ;  /* 0x00007c0001177983 */ /* 0x000f280000300800 */
[----:B------:R-:W4:Y:S01]  /*d760*/  LDL.LU R22, [R1+0x80] ;  /* 0x0000800001167983 */ /* 0x000f220000300800 */
[----:B--2---:R-:W-:Y:S01]  /*d770*/  @!P0 FMUL.FTZ R147, R147, R8 ;  /* 0x0000000893938220 */ /* 0x004fe20000410000 */
[----:B------:R-:W-:-:S02]  /*d780*/  F2FP.BF16.PACK_AB R8, R21, R20 ;  /* 0x000000141508723e */ /* 0x000fc400000010ff */
[----:B------:R-:W2:Y:S01]  /*d790*/  LDL.LU R21, [R1+0x74] ;  /* 0x0000740001157983 */ /* 0x000ea20000300800 */
[----:B---3--:R-:W-:-:S03]  /*d7a0*/  @!P1 FMUL.FTZ R152, R152, R7 ;  /* 0x0000000798989220 */ /* 0x008fc60000410000 */
[----:B------:R-:W2:Y:S01]  /*d7b0*/  LDL.LU R20, [R1+0x78] ;  /* 0x0000780001147983 */ /* 0x000ea20000300800 */
[----:B------:R-:W-:-:S03]  /*d7c0*/  F2FP.BF16.PACK_AB R7, R19, R18 ;  /* 0x000000121307723e */ /* 0x000fc600000010ff */
[----:B------:R-:W3:Y:S04]  /*d7d0*/  LDL.LU R19, [R1+0x6c] ;  /* 0x00006c0001137983 */ /* 0x000ee80000300800 */
[----:B------:R-:W3:Y:S04]  /*d7e0*/  LDL.LU R18, [R1+0x70] ;  /* 0x0000700001127983 */ /* 0x000ee80000300800 */
[----:B------:R0:W5:Y:S01]  /*d7f0*/  LDL.64 R42, [R1+0xb0] ;  /* 0x0000b000012a7983 */ /* 0x0001620000100a00 */
[----:B------:R-:W-:Y:S01]  /*d800*/  FSETP.GTU.FTZ.AND P4, PT, R10, 20, PT ;  /* 0x41a000000a00780b */ /* 0x000fe20003f9c000 */
[----:B------:R-:W-:-:S02]  /*d810*/  @!P5 FMUL.FTZ R5, R9, -1.4426950216293334961 ;  /* 0xbfb8aa3b0905d820 */ /* 0x000fc40000410000 */
[----:B------:R-:W-:Y:S01]  /*d820*/  @!P3 FADD.FTZ R3, R3, 1 ;  /* 0x3f8000000303b421 */ /* 0x000fe20000010000 */
[----:B------:R-:W0:Y:S03]  /*d830*/  LDS.U16 R2, [R53+0x16] ;  /* 0x0000160035027984 */ /* 0x000e260000000400 */
[----:B------:R-:W1:Y:S06]  /*d840*/  @!P5 MUFU.EX2 R5, R5 ;  /* 0x000000050005d308 */ /* 0x000e6c0000000800 */
[----:B------:R-:W-:-:S06]  /*d850*/  @!P4 FMUL.FTZ R6, R10, -1.4426950216293334961 ;  /* 0xbfb8aa3b0a06c820 */ /* 0x000fcc0000410000 */
[----:B------:R-:W0:Y:S01]  /*d860*/  @!P4 MUFU.EX2 R6, R6 ;  /* 0x000000060006c308 */ /* 0x000e220000000800 */
[----:B-1----:R-:W-:-:S07]  /*d870*/  @!P5 FADD.FTZ R5, R5, 1 ;  /* 0x3f8000000505d421 */ /* 0x002fce0000010000 */
[----:B------:R-:W1:Y:S01]  /*d880*/  @!P3 MUFU.RCP R3, R3 ;  /* 0x000000030003b308 */ /* 0x000e620000001000 */
[----:B0-----:R-:W-:-:S07]  /*d890*/  @!P4 FADD.FTZ R6, R6, 1 ;  /* 0x3f8000000606c421 */ /* 0x001fce0000010000 */
[----:B------:R-:W0:Y:S01]  /*d8a0*/  @!P5 MUFU.RCP R5, R5 ;  /* 0x000000050005d308 */ /* 0x000e220000001000 */
[----:B------:R-:W-:-:S07]  /*d8b0*/  PRMT R9, R4, 0x7610, R9 ;  /* 0x0000761004097816 */ /* 0x000fce0000000009 */
[----:B------:R-:W0:Y:S01]  /*d8c0*/  @!P4 MUFU.RCP R6, R6 ;  /* 0x000000060006c308 */ /* 0x000e220000001000 */
[----:B------:R-:W-:Y:S02]  /*d8d0*/  PRMT R10, R4, 0x7632, R10 ;  /* 0x00007632040a7816 */ /* 0x000fe4000000000a */
[----:B------:R-:W0:Y:S01]  /*d8e0*/  LDS.U16 R4, [R51+0x1a] ;  /* 0x00001a0033047984 */ /* 0x000e220000000400 */
[----:B-1----:R-:W-:-:S03]  /*d8f0*/  @!P3 FMUL.FTZ R148, R148, R3 ;  /* 0x000000039494b220 */ /* 0x002fc60000410000 */
[----:B------:R-:W1:Y:S01]  /*d900*/  LDS.U16 R3, [R52+0x18] ;  /* 0x0000180034037984 */ /* 0x000e620000000400 */
[----:B0-----:R-:W-:-:S03]  /*d910*/  @!P5 FMUL.FTZ R150, R150, R5 ;  /* 0x000000059696d220 */ /* 0x001fc60000410000 */
[----:B------:R-:W0:Y:S01]  /*d920*/  LDS.U16 R5, [R50+0x1c] ;  /* 0x00001c0032057984 */ /* 0x000e220000000400 */
[----:B------:R-:W-:-:S03]  /*d930*/  @!P4 FMUL.FTZ R151, R151, R6 ;  /* 0x000000069797c220 */ /* 0x000fc60000410000 */
[----:B------:R-:W0:Y:S04]  /*d940*/  LDS.U16 R6, [R49+0x1e] ;  /* 0x00001e0031067984 */ /* 0x000e280000000400 */
[----:B------:R-:W-:Y:S01]  /*d950*/  BAR.SYNC.DEFER_BLOCKING 0x0 ;  /* 0x0000000000007b1d */ /* 0x000fe20000010000 */
[C---:B------:R-:W-:Y:S02]  /*d960*/  PRMT R13, R7.reuse, 0x7610, R13 ;  /* 0x00007610070d7816 */ /* 0x040fe4000000000d */
[----:B------:R-:W-:Y:S02]  /*d970*/  PRMT R14, R7, 0x7632, R14 ;  /* 0x00007632070e7816 */ /* 0x000fe4000000000e */
[----:B------:R-:W-:Y:S02]  /*d980*/  F2FP.BF16.PACK_AB R7, R30, R29 ;  /* 0x0000001d1e07723e */ /* 0x000fe400000010ff */
[----:B------:R-:W-:-:S02]  /*d990*/  PRMT R0, RZ, 0x5410, R0 ;  /* 0x00005410ff007816 */ /* 0x000fc40000000000 */
[----:B------:R-:W-:Y:S02]  /*d9a0*/  PRMT R2, RZ, 0x5410, R2 ;  /* 0x00005410ff027816 */ /* 0x000fe40000000002 */
[C---:B------:R-:W-:Y:S02]  /*d9b0*/  PRMT R11, R8.reuse, 0x7610, R11 ;  /* 0x00007610080b7816 */ /* 0x040fe4000000000b */
[----:B------:R-:W-:Y:S01]  /*d9c0*/  PRMT R12, R8, 0x7632, R12 ;  /* 0x00007632080c7816 */ /* 0x000fe2000000000c */
[----:B------:R-:W-:Y:S01]  /*d9d0*/  FADD.FTZ R8, R0, UR5 ;  /* 0x0000000500087e21 */ /* 0x000fe20008010000 */
[C---:B------:R-:W-:Y:S02]  /*d9e0*/  PRMT R15, R7.reuse, 0x7610, R15 ;  /* 0x00007610070f7816 */ /* 0x040fe4000000000f */
[----:B------:R-:W-:Y:S02]  /*d9f0*/  PRMT R16, R7, 0x7632, R16 ;  /* 0x0000763207107816 */ /* 0x000fe40000000010 */
[----:B------:R-:W-:Y:S01]  /*da00*/  F2FP.BF16.PACK_AB R7, R25, R24 ;  /* 0x000000181907723e */ /* 0x000fe200000010ff */
[----:B------:R1:W-:Y:S03]  /*da10*/  STS.U16 [R57], R9 ;  /* 0x0000000939007388 */ /* 0x0003e60000000400 */
[----:B------:R-:W-:Y:S01]  /*da20*/  PRMT R28, R7, 0x7610, R28 ;  /* 0x00007610071c7816 */ /* 0x000fe2000000001c */
[----:B------:R-:W-:Y:S01]  /*da30*/  STS.U16 [R118+0x2], R10 ;  /* 0x0000020a76007388 */ /* 0x000fe20000000400 */
[----:B------:R-:W-:-:S03]  /*da40*/  FSETP.GTU.FTZ.AND P5, PT, R8, 20, PT ;  /* 0x41a000000800780b */ /* 0x000fc60003fbc000 */
[----:B------:R0:W-:Y:S01]  /*da50*/  STS.U16 [R117+0x4], R11 ;  /* 0x0000040b75007388 */ /* 0x0001e20000000400 */
[----:B-1----:R-:W-:-:S03]  /*da60*/  FADD.FTZ R9, R2, UR5 ;  /* 0x0000000502097e21 */ /* 0x002fc60008010000 */
[----:B------:R-:W-:Y:S01]  /*da70*/  STS.U16 [R116+0x6], R12 ;  /* 0x0000060c74007388 */ /* 0x000fe20000000400 */
[----:B------:R-:W-:-:S03]  /*da80*/  PRMT R4, RZ, 0x5410, R4 ;  /* 0x00005410ff047816 */ /* 0x000fc60000000004 */
[----:B------:R-:W-:Y:S01]  /*da90*/  STS.U16 [R115+0x8], R13 ;  /* 0x0000080d73007388 */ /* 0x000fe20000000400 */
[----:B0-----:R-:W-:-:S03]  /*daa0*/  PRMT R11, R7, 0x7632, R11 ;  /* 0x00007632070b7816 */ /* 0x001fc6000000000b */
[----:B------:R-:W-:Y:S01]  /*dab0*/  STS.U16 [R114+0xa], R14 ;  /* 0x00000a0e72007388 */ /* 0x000fe20000000400 */
[----:B------:R-:W-:-:S03]  /*dac0*/  FSETP.GTU.FTZ.AND P4, PT, R9, 20, PT ;  /* 0x41a000000900780b */ /* 0x000fc60003f9c000 */
[----:B------:R-:W-:Y:S04]  /*dad0*/  STS.U16 [R113+0xc], R15 ;  /* 0x00000c0f71007388 */ /* 0x000fe80000000400 */
[----:B------:R-:W-:Y:S04]  /*dae0*/  STS.U16 [R112+0xe], R16 ;  /* 0x00000e1070007388 */ /* 0x000fe80000000400 */
[----:B------:R-:W-:Y:S04]  /*daf0*/  STS.U16 [R56+0x10], R28 ;  /* 0x0000101c38007388 */ /* 0x000fe80000000400 */
[----:B------:R0:W-:Y:S01]  /*db00*/  STS.U16 [R55+0x12], R11 ;  /* 0x0000120b37007388 */ /* 0x0001e20000000400 */
[----:B------:R-:W-:-:S02]  /*db10*/  PRMT R3, RZ, 0x5410, R3 ;  /* 0x00005410ff037816 */ /* 0x000fc40000000003 */
[----:B------:R-:W-:Y:S01]  /*db20*/  ISETP.NE.AND P6, PT, R95, RZ, PT ;  /* 0x000000ff5f00720c */ /* 0x000fe20003fc5270 */
[----:B0-----:R-:W-:Y:S02]  /*db30*/  FADD.FTZ R11, R4, UR5 ;  /* 0x00000005040b7e21 */ /* 0x001fe40008010000 */
[----:B------:R-:W-:-:S03]  /*db40*/  FADD.FTZ R10, R3, UR5 ;  /* 0x00000005030a7e21 */ /* 0x000fc60008010000 */
[----:B------:R-:W-:Y:S01]  /*db50*/  FSETP.GTU.FTZ.AND P0, PT, R11, 20, PT ;  /* 0x41a000000b00780b */ /* 0x000fe20003f1c000 */
[----:B------:R-:W-:Y:S01]  /*db60*/  @!P4 FMUL.FTZ R3, R9, -1.4426950216293334961 ;  /* 0xbfb8aa3b0903c820 */ /* 0x000fe20000410000 */
[----:B------:R-:W-:Y:S02]  /*db70*/  PRMT R5, RZ, 0x5410, R5 ;  /* 0x00005410ff057816 */ /* 0x000fe40000000005 */
[C---:B------:R-:W-:Y:S02]  /*db80*/  FSETP.GTU.FTZ.AND P3, PT, R10.reuse, 20, PT ;  /* 0x41a000000a00780b */ /* 0x040fe40003f7c000 */
[----:B------:R-:W-:Y:S01]  /*db90*/  PRMT R6, RZ, 0x5410, R6 ;  /* 0x00005410ff067816 */ /* 0x000fe20000000006 */
[----:B------:R-:W0:Y:S10]  /*dba0*/  @!P4 MUFU.EX2 R3, R3 ;  /* 0x000000030003c308 */ /* 0x000e340000000800 */
[----:B------:R-:W-:-:S02]  /*dbb0*/  @!P3 FMUL.FTZ R4, R10, -1.4426950216293334961 ;  /* 0xbfb8aa3b0a04b820 */ /* 0x000fc40000410000 */
[----:B------:R-:W-:-:S04]  /*dbc0*/  FADD.FTZ R10, R6, UR5 ;  /* 0x00000005060a7e21 */ /* 0x000fc80008010000 */
[----:B------:R-:W1:Y:S01]  /*dbd0*/  @!P3 MUFU.EX2 R4, R4 ;  /* 0x000000040004b308 */ /* 0x000e620000000800 */
[----:B------:R-:W-:Y:S01]  /*dbe0*/  FSETP.GTU.FTZ.AND P2, PT, R10, 20, PT ;  /* 0x41a000000a00780b */ /* 0x000fe20003f5c000 */
[----:B0-----:R-:W-:Y:S01]  /*dbf0*/  @!P4 FADD.FTZ R3, R3, 1 ;  /* 0x3f8000000303c421 */ /* 0x001fe20000010000 */
[----:B------:R-:W-:-:S05]  /*dc00*/  UIMAD UR7, UR13, UR8, URZ ;  /* 0x000000080d0772a4 */ /* 0x000fca000f8e023f */
[----:B------:R-:W-:Y:S01]  /*dc10*/  @!P4 MUFU.RCP R3, R3 ;  /* 0x000000030003c308 */ /* 0x000fe20000001000 */
[----:B-1----:R-:W-:-:S07]  /*dc20*/  @!P3 FADD.FTZ R4, R4, 1 ;  /* 0x3f8000000404b421 */ /* 0x002fce0000010000 */
[----:B------:R-:W-:Y:S01]  /*dc30*/  @!P3 MUFU.RCP R4, R4 ;  /* 0x000000040004b308 */ /* 0x000fe20000001000 */
[----:B------:R-:W-:Y:S01]  /*dc40*/  UIMAD UR27, UR12, UR9, UR7 ;  /* 0x000000090c1b72a4 */ /* 0x000fe2000f8e0207 */
[----:B----4-:R-:W-:-:S04]  /*dc50*/  F2FP.BF16.PACK_AB R0, R23, R22 ;  /* 0x000000161700723e */ /* 0x010fc800000010ff */
[C---:B------:R-:W-:Y:S02]  /*dc60*/  PRMT R27, R0.reuse, 0x7610, R27 ;  /* 0x00007610001b7816 */ /* 0x040fe4000000001b */
[----:B------:R-:W-:Y:S01]  /*dc70*/  PRMT R12, R0, 0x7632, R12 ;  /* 0x00007632000c7816 */ /* 0x000fe2000000000c */
[----:B------:R-:W-:Y:S01]  /*dc80*/  @!P5 FMUL.FTZ R0, R8, -1.4426950216293334961 ;  /* 0xbfb8aa3b0800d820 */ /* 0x000fe20000410000 */
[----:B--2---:R-:W-:Y:S01]  /*dc90*/  F2FP.BF16.PACK_AB R7, R21, R20 ;  /* 0x000000141507723e */ /* 0x004fe200000010ff */
[----:B------:R-:W-:Y:S03]  /*dca0*/  STS.U16 [R54+0x14], R27 ;  /* 0x0000141b36007388 */ /* 0x000fe60000000400 */
[C---:B------:R-:W-:Y:S01]  /*dcb0*/  PRMT R26, R7.reuse, 0x7610, R26 ;  /* 0x00007610071a7816 */ /* 0x040fe2000000001a */
[----:B------:R0:W-:Y:S01]  /*dcc0*/  STS.U16 [R53+0x16], R12 ;  /* 0x0000160c35007388 */ /* 0x0001e20000000400 */
[----:B------:R-:W-:-:S02]  /*dcd0*/  PRMT R9, R7, 0x7632, R9 ;  /* 0x0000763207097816 */ /* 0x000fc40000000009 */
[----:B---3--:R-:W-:Y:S01]  /*dce0*/  F2FP.BF16.PACK_AB R8, R19, R18 ;  /* 0x000000121308723e */ /* 0x008fe200000010ff */
[----:B------:R1:W2:Y:S01]  /*dcf0*/  @!P5 MUFU.EX2 R2, R0 ;  /* 0x000000000002d308 */ /* 0x0002a20000000800 */
[----:B------:R-:W-:Y:S02]  /*dd00*/  STS.U16 [R52+0x18], R26 ;  /* 0x0000181a34007388 */ /* 0x000fe40000000400 */
[----:B0-----:R-:W-:Y:S02]  /*dd10*/  PRMT R12, R8, 0x7632, R12 ;  /* 0x00007632080c7816 */ /* 0x001fe4000000000c */
[----:B------:R-:W-:Y:S01]  /*dd20*/  STS.U16 [R51+0x1a], R9 ;  /* 0x00001a0933007388 */ /* 0x000fe20000000400 */
[----:B-1----:R-:W-:Y:S01]  /*dd30*/  MOV R0, UR39 ;  /* 0x0000002700007c02 */ /* 0x002fe20008000f00 */
[----:B------:R-:W-:Y:S02]  /*dd40*/  FADD.FTZ R7, R5, UR5 ;  /* 0x0000000505077e21 */ /* 0x000fe40008010000 */
[----:B------:R-:W-:Y:S01]  /*dd50*/  STS.U16 [R50+0x1c], R8 ;  /* 0x00001c0832007388 */ /* 0x000fe20000000400 */
[----:B------:R-:W-:-:S03]  /*dd60*/  @!P0 FMUL.FTZ R5, R11, -1.4426950216293334961 ;  /* 0xbfb8aa3b0b058820 */ /* 0x000fc60000410000 */
        /* <DEDUP_REMOVED lines=20> */
[----:B------:R-:W-:Y:S01]  /*deb0*/  FSETP.GTU.FTZ.AND P1, PT, R7, 20, PT ;  /* 0x41a000000700780b */ /* 0x000fe20003f3c000 */
[----:B--2---:R-:W-:-:S04]  /*dec0*/  @!P5 FADD.FTZ R2, R2, 1 ;  /* 0x3f8000000202d421 */ /* 0x004fc80000010000 */
[----:B------:R-:W0:Y:S08]  /*ded0*/  LDS R8, [0x1080] ;  /* 0x00108000ff087984 */ /* 0x000e300000000800 */
[----:B------:R-:W-:Y:S01]  /*dee0*/  @!P1 FMUL.FTZ R6, R7, -1.4426950216293334961 ;  /* 0xbfb8aa3b07069820 */ /* 0x000fe20000410000 */
[----:B------:R-:W1:Y:S08]  /*def0*/  @!P0 MUFU.EX2 R5, R5 ;  /* 0x0000000500058308 */ /* 0x000e700000000800 */
[----:B------:R-:W2:Y:S08]  /*df00*/  @!P1 MUFU.EX2 R6, R6 ;  /* 0x0000000600069308 */ /* 0x000eb00000000800 */
[----:B------:R-:W3:Y:S01]  /*df10*/  @!P5 MUFU.RCP R2, R2 ;  /* 0x000000020002d308 */ /* 0x000ee20000001000 */
[----:B------:R-:W-:-:S02]  /*df20*/  @!P2 FMUL.FTZ R7, R10, -1.4426950216293334961 ;  /* 0xbfb8aa3b0a07a820 */ /* 0x000fc40000410000 */
[----:B-1----:R-:W-:Y:S02]  /*df30*/  @!P0 FADD.FTZ R5, R5, 1 ;  /* 0x3f80000005058421 */ /* 0x002fe40000010000 */
[----:B--2---:R-:W-:-:S03]  /*df40*/  @!P1 FADD.FTZ R6, R6, 1 ;  /* 0x3f80000006069421 */ /* 0x004fc60000010000 */
[----:B------:R-:W1:Y:S01]  /*df50*/  @!P2 MUFU.EX2 R7, R7 ;  /* 0x000000070007a308 */ /* 0x000e620000000800 */
[----:B---3--:R-:W-:-:S07]  /*df60*/  @!P5 FMUL.FTZ R153, R153, R2 ;  /* 0x000000029999d220 */ /* 0x008fce0000410000 */
[----:B------:R2:W3:Y:S01]  /*df70*/  @!P0 MUFU.RCP R10, R5 ;  /* 0x00000005000a8308 */ /* 0x0004e20000001000 */
[----:B0-----:R-:W-:-:S07]  /*df80*/  ISETP.GE.AND P5, PT, R78, R8, PT ;  /* 0x000000084e00720c */ /* 0x001fce0003fa6270 */
[----:B------:R2:W0:Y:S01]  /*df90*/  @!P1 MUFU.RCP R41, R6 ;  /* 0x0000000600299308 */ /* 0x0004220000001000 */
[----:B------:R-:W-:Y:S02]  /*dfa0*/  UIMAD UR7, UR13, UR36, URZ ;  /* 0x000000240d0772a4 */ /* 0x000fe4000f8e023f */
[----:B------:R-:W-:Y:S01]  /*dfb0*/  UIMAD.WIDE.U32 UR34, UR12, UR8, URZ ;  /* 0x000000080c2272a5 */ /* 0x000fe2000f8e003f */
[----:B------:R-:W-:Y:S01]  /*dfc0*/  BSSY B0, `(.L_x_1230) ;  /* 0x0000015000007945 */ /* 0x000fe20003800000 */
[----:B------:R-:W-:Y:S02]  /*dfd0*/  UIMAD UR28, UR12, UR37, UR7 ;  /* 0x000000250c1c72a4 */ /* 0x000fe4000f8e0207 */
[----:B------:R-:W-:Y:S02]  /*dfe0*/  UIMAD.WIDE.U32 UR8, UR12, UR36, URZ ;  /* 0x000000240c0872a5 */ /* 0x000fe4000f8e003f */
[----:B------:R-:W-:Y:S01]  /*dff0*/  UIADD3 UR7, UR35, UR27, URZ ;  /* 0x0000001b23077290 */ /* 0x000fe2000fffe03f */
[----:B------:R-:W-:-:S02]  /*e000*/  @!P4 FMUL.FTZ R154, R154, R3 ;  /* 0x000000039a9ac220 */ /* 0x000fc40000410000 */
[----:B------:R-:W-:Y:S01]  /*e010*/  @!P3 FMUL.FTZ R155, R155, R4 ;  /* 0x000000049b9bb220 */ /* 0x000fe20000410000 */
[----:B------:R-:W-:Y:S05]  /*e020*/  @P5 BRA `(.L_x_1231) ;  /* 0x000000e000005947 */ /* 0x000fea0003800000 */
[----:B-123-5:R-:W-:Y:S01]  /*e030*/  MOV R2, R42 ;  /* 0x0000002a00027202 */ /* 0x02efe20000000f00 */
        /* <DEDUP_REMOVED lines=13> */
.L_x_1231:
[----:B-123--:R-:W-:Y:S05]  /*e110*/  BSYNC B0 ;  /* 0x0000000000007941 */ /* 0x00efea0003800000 */
.L_x_1230:
[----:B------:R-:W2:Y:S01]  /*e120*/  LDL.LU R14, [R1+0xc0] ;  /* 0x0000c000010e7983 */ /* 0x000ea20000300800 */
[----:B------:R-:W-:Y:S01]  /*e130*/  ULDC.64 UR36, c[0x0][0x2e0] ;  /* 0x0000b80000247ab9 */ /* 0x000fe20000000a00 */
[----:B------:R-:W-:Y:S01]  /*e140*/  @!P2 FADD.FTZ R7, R7, 1 ;  /* 0x3f8000000707a421 */ /* 0x000fe20000010000 */
[----:B------:R-:W-:Y:S01]  /*e150*/  UMOV UR35, UR7 ;  /* 0x0000000700237c82 */ /* 0x000fe20008000000 */
[----:B------:R-:W-:Y:S01]  /*e160*/  LEA R2, P3, R78, c[0x0][0x330], 0x1 ;  /* 0x0000cc004e027a11 */ /* 0x000fe200078608ff */
[----:B------:R-:W-:Y:S01]  /*e170*/  UIMAD.WIDE.U32 UR34, UR11, UR36, UR34 ;  /* 0x000000240b2272a5 */ /* 0x000fe2000f8e0022 */
[----:B------:R-:W-:Y:S01]  /*e180*/  @!P0 FMUL.FTZ R157, R157, R10 ;  /* 0x0000000a9d9d8220 */ /* 0x000fe20000410000 */
[----:B------:R-:W-:Y:S01]  /*e190*/  UIMAD UR36, UR10, UR36, URZ ;  /* 0x000000240a2472a4 */ /* 0x000fe2000f8e023f */
[----:B------:R-:W1:Y:S01]  /*e1a0*/  @!P2 MUFU.RCP R7, R7 ;  /* 0x000000070007a308 */ /* 0x000e620000001000 */
[----:B------:R-:W-:Y:S01]  /*e1b0*/  UIADD3 UR7, UP0, UR29, UR34, URZ ;  /* 0x000000221d077290 */ /* 0x000fe2000ff1e03f */
[----:B0-----:R-:W-:Y:S01]  /*e1c0*/  @!P1 FMUL.FTZ R158, R158, R41 ;  /* 0x000000299e9e9220 */ /* 0x001fe20000410000 */
[----:B------:R-:W-:Y:S01]  /*e1d0*/  UIMAD UR34, UR11, UR37, UR36 ;  /* 0x000000250b2272a4 */ /* 0x000fe2000f8e0224 */
[-C--:B------:R-:W-:Y:S01]  /*e1e0*/  ISETP.GE.AND P5, PT, R92, R8.reuse, PT ;  /* 0x000000085c00720c */ /* 0x080fe20003fa6270 */
[----:B------:R-:W-:Y:S01]  /*e1f0*/  BSSY B0, `(.L_x_1232) ;  /* 0x000007f000007945 */ /* 0x000fe20003800000 */
[-C--:B------:R-:W-:Y:S01]  /*e200*/  ISETP.GE.AND P0, PT, R91, R8.reuse, PT ;  /* 0x000000085b00720c */ /* 0x080fe20003f06270 */
[----:B------:R-:W-:Y:S01]  /*e210*/  UIADD3.X UR34, UR38, UR34, UR35, UP0, !UPT ;  /* 0x0000002226227290 */ /* 0x000fe200087fe423 */
[----:B------:R-:W-:Y:S01]  /*e220*/  IMAD.U32 R4, RZ, RZ, UR7 ;  /* 0x00000007ff047e24 */ /* 0x000fe2000f8e00ff */
[----:B------:R-:W-:Y:S01]  /*e230*/  ISETP.GE.AND P1, PT, R90, R8, PT ;  /* 0x000000085a00720c */ /* 0x000fe20003f26270 */
[----:B------:R-:W-:Y:S01]  /*e240*/  UIADD3 UR7, UR9, UR28, URZ ;  /* 0x0000001c09077290 */ /* 0x000fe2000fffe03f */
[----:B------:R-:W-:-:S02]  /*e250*/  LEA.HI.X R3, R78, c[0x0][0x334], R79, 0x1, P3 ;  /* 0x0000cd004e037a11 */ /* 0x000fc400018f0c4f */
[----:B------:R-:W-:Y:S02]  /*e260*/  LEA R2, P3, R4, R2, 0x1 ;  /* 0x0000000204027211 */ /* 0x000fe400078608ff */
[----:B------:R-:W-:Y:S01]  /*e270*/  MOV R5, UR34 ;  /* 0x0000002200057c02 */ /* 0x000fe20008000f00 */
[----:B-1----:R-:W-:Y:S01]  /*e280*/  @!P2 FMUL.FTZ R160, R160, R7 ;  /* 0x00000007a0a0a220 */ /* 0x002fe20000410000 */
        /* <DEDUP_REMOVED lines=29> */
[----:B------:R-:W-:Y:S02]  /*e460*/  F2FP.BF16.PACK_AB R2, R150, R149 ;  /* 0x000000959602723e */ /* 0x000fe400000010ff */
[C---:B------:R-:W-:Y:S02]  /*e470*/  PRMT R8, R3.reuse, 0x7610, R8 ;  /* 0x0000761003087816 */ /* 0x040fe40000000008 */
[----:B------:R-:W-:Y:S02]  /*e480*/  PRMT R9, R3, 0x7632, R9 ;  /* 0x0000763203097816 */ /* 0x000fe40000000009 */
[----:B------:R-:W-:Y:S02]  /*e490*/  F2FP.BF16.PACK_AB R3, R152, R151 ;  /* 0x000000979803723e */ /* 0x000fe400000010ff */
[----:B------:R-:W-:Y:S02]  /*e4a0*/  PRMT R10, R2, 0x7610, R10 ;  /* 0x00007610020a7816 */ /* 0x000fe4000000000a */
[----:B------:R-:W-:-:S02]  /*e4b0*/  PRMT R28, R3, 0x7610, R28 ;  /* 0x00007610031c7816 */ /* 0x000fc4000000001c */
[----:B------:R-:W-:Y:S02]  /*e4c0*/  PRMT R11, R3, 0x7632, R11 ;  /* 0x00007632030b7816 */ /* 0x000fe4000000000b */
[----:B------:R-:W-:Y:S01]  /*e4d0*/  F2FP.BF16.PACK_AB R3, R160, R158 ;  /* 0x0000009ea003723e */ /* 0x000fe200000010ff */
[----:B--2---:R-:W-:Y:S01]  /*e4e0*/  FADD.FTZ R5, R141, R14 ;  /* 0x0000000e8d057221 */ /* 0x004fe20000010000 */
[----:B------:R-:W-:Y:S01]  /*e4f0*/  F2FP.BF16.PACK_AB R141, R144, R141 ;  /* 0x0000008d908d723e */ /* 0x000fe200000010ff */
[----:B------:R-:W-:Y:S02]  /*e500*/  BAR.SYNC.DEFER_BLOCKING 0x0 ;  /* 0x0000000000007b1d */ /* 0x000fe40000010000 */
[----:B------:R-:W-:Y:S01]  /*e510*/  FADD.FTZ R4, R5, R144 ;  /* 0x0000009005047221 */ /* 0x000fe20000010000 */
[----:B------:R-:W-:-:S03]  /*e520*/  PRMT R6, R141, 0x7632, R6 ;  /* 0x000076328d067816 */ /* 0x000fc60000000006 */
[----:B------:R-:W-:Y:S01]  /*e530*/  FADD.FTZ R5, R4, R145 ;  /* 0x0000009104057221 */ /* 0x000fe20000010000 */
[----:B------:R-:W-:-:S03]  /*e540*/  F2FP.BF16.PACK_AB R145, R146, R145 ;  /* 0x000000919291723e */ /* 0x000fc600000010ff */
[----:B------:R-:W-:Y:S01]  /*e550*/  FADD.FTZ R4, R5, R146 ;  /* 0x0000009205047221 */ /* 0x000fe20000010000 */
[----:B------:R-:W-:Y:S02]  /*e560*/  PRMT R7, R145, 0x7632, R7 ;  /* 0x0000763291077816 */ /* 0x000fe40000000007 */
[----:B------:R-:W-:Y:S01]  /*e570*/  F2FP.BF16.PACK_AB R5, R154, R153 ;  /* 0x000000999a05723e */ /* 0x000fe200000010ff */
[----:B------:R-:W-:-:S04]  /*e580*/  FADD.FTZ R147, R4, R147 ;  /* 0x0000009304937221 */ /* 0x000fc80000010000 */
[----:B------:R-:W-:-:S04]  /*e590*/  FADD.FTZ R148, R147, R148 ;  /* 0x0000009493947221 */ /* 0x000fc80000010000 */
[----:B------:R-:W-:Y:S01]  /*e5a0*/  FADD.FTZ R149, R148, R149 ;  /* 0x0000009594957221 */ /* 0x000fe20000010000 */
[----:B------:R-:W-:Y:S03]  /*e5b0*/  STS.U16 [R57], R141 ;  /* 0x0000008d39007388 */ /* 0x000fe60000000400 */
[----:B------:R-:W-:Y:S01]  /*e5c0*/  FADD.FTZ R150, R149, R150 ;  /* 0x0000009695967221 */ /* 0x000fe20000010000 */
[----:B------:R0:W-:Y:S03]  /*e5d0*/  STS.U16 [R118+0x2], R6 ;  /* 0x0000020676007388 */ /* 0x0001e60000000400 */
[----:B------:R-:W-:Y:S01]  /*e5e0*/  FADD.FTZ R151, R150, R151 ;  /* 0x0000009796977221 */ /* 0x000fe20000010000 */
[----:B------:R-:W-:Y:S03]  /*e5f0*/  STS.U16 [R117+0x4], R145 ;  /* 0x0000049175007388 */ /* 0x000fe60000000400 */
[----:B------:R-:W-:Y:S01]  /*e600*/  FADD.FTZ R152, R151, R152 ;  /* 0x0000009897987221 */ /* 0x000fe20000010000 */
[----:B------:R-:W-:Y:S01]  /*e610*/  STS.U16 [R116+0x6], R7 ;  /* 0x0000060774007388 */ /* 0x000fe20000000400 */
[----:B0-----:R-:W-:-:S02]  /*e620*/  PRMT R6, R2, 0x7632, R6 ;  /* 0x0000763202067816 */ /* 0x001fc40000000006 */
[----:B------:R-:W-:Y:S01]  /*e630*/  FADD.FTZ R153, R152, R153 ;  /* 0x0000009998997221 */ /* 0x000fe20000010000 */
[----:B------:R0:W-:Y:S01]  /*e640*/  STS.U16 [R115+0x8], R8 ;  /* 0x0000080873007388 */ /* 0x0001e20000000400 */
[----:B------:R-:W-:Y:S02]  /*e650*/  F2FP.BF16.PACK_AB R2, R157, R155 ;  /* 0x0000009b9d02723e */ /* 0x000fe400000010ff */
[----:B------:R-:W-:Y:S01]  /*e660*/  FADD.FTZ R154, R153, R154 ;  /* 0x0000009a999a7221 */ /* 0x000fe20000010000 */
[----:B------:R-:W-:Y:S01]  /*e670*/  STS.U16 [R114+0xa], R9 ;  /* 0x00000a0972007388 */ /* 0x000fe20000000400 */
[----:B------:R-:W-:Y:S02]  /*e680*/  PRMT R12, R2, 0x7632, R12 ;  /* 0x00007632020c7816 */ /* 0x000fe4000000000c */
[----:B------:R-:W-:Y:S01]  /*e690*/  FADD.FTZ R154, R154, R155 ;  /* 0x0000009b9a9a7221 */ /* 0x000fe20000010000 */
[----:B------:R1:W-:Y:S01]  /*e6a0*/  STS.U16 [R113+0xc], R10 ;  /* 0x00000c0a71007388 */ /* 0x0003e20000000400 */
[----:B0-----:R-:W-:-:S02]  /*e6b0*/  PRMT R8, R5, 0x7632, R8 ;  /* 0x0000763205087816 */ /* 0x001fc40000000008 */
[----:B------:R-:W-:Y:S01]  /*e6c0*/  FADD.FTZ R157, R154, R157 ;  /* 0x0000009d9a9d7221 */ /* 0x000fe20000010000 */
[----:B------:R-:W-:Y:S03]  /*e6d0*/  STS.U16 [R112+0xe], R6 ;  /* 0x00000e0670007388 */ /* 0x000fe60000000400 */
[----:B------:R-:W-:Y:S01]  /*e6e0*/  FADD.FTZ R157, R157, R158 ;  /* 0x0000009e9d9d7221 */ /* 0x000fe20000010000 */
        /* <DEDUP_REMOVED lines=47> */
.L_x_1233:
[----:B------:R-:W-:Y:S05]  /*e9e0*/  BSYNC B0 ;  /* 0x0000000000007941 */ /* 0x000fea0003800000 */
.L_x_1232:
        /* <DEDUP_REMOVED lines=15> */
[----:B------:R-:W-:Y:S01]  /*eae0*/  IMAD.U32 R3, RZ, RZ, UR29 ;  /* 0x0000001dff037e24 */ /* 0x000fe2000f8e00ff */
[----:B------:R-:W-:Y:S02]  /*eaf0*/  UISETP.GT.AND UP0, UPT, UR26, 0x1, UPT ;  /* 0x000000011a00788c */ /* 0x000fe4000bf04270 */
[----:B------:R-:W-:Y:S02]  /*eb00*/  UIADD3 UR24, UP2, UR24, -0x1000, URZ ;  /* 0xfffff00018187890 */ /* 0x000fe4000ff5e03f */
[----:B0-----:R-:W-:Y:S01]  /*eb10*/  MOV R4, UR8 ;  /* 0x0000000800047c02 */ /* 0x001fe20008000f00 */
        /* <DEDUP_REMOVED lines=43> */
.L_x_1143:
        /* <DEDUP_REMOVED lines=35> */
.L_x_1236:
[----:B-1----:R-:W-:Y:S05]  /*f000*/  BSYNC B0 ;  /* 0x0000000000007941 */ /* 0x002fea0003800000 */
.L_x_1235:
        /* <DEDUP_REMOVED lines=34> */
.L_x_1238:
[----:B------:R-:W3:Y:S02]  /*f230*/  S2R R7, SR_TID.X ;  /* 0x0000000000077919 */ /* 0x000ee40000002100 */
.L_x_1239:
[----:B-1----:R-:W-:Y:S05]  /*f240*/  BSYNC B0 ;  /* 0x0000000000007941 */ /* 0x002fea0003800000 */
.L_x_1237:
[----:B---3--:R-:W-:-:S13]  /*f250*/  ISETP.GE.AND P0, PT, R7, c[0x0][0x16c], PT ;  /* 0x00005b0007007a0c */ /* 0x008fda0003f06270 */
[----:B------:R-:W-:Y:S05]  /*f260*/  @P0 EXIT ;  /* 0x000000000000094d */ /* 0x000fea0003800000 */
[----:B------:R-:W-:Y:S02]  /*f270*/  ULDC.64 UR6, c[0x0][0x288] ;  /* 0x0000a20000067ab9 */ /* 0x000fe40000000a00 */
[----:B------:R-:W-:Y:S02]  /*f280*/  UIMAD UR10, UR10, UR6, URZ ;  /* 0x000000060a0a72a4 */ /* 0x000fe4000f8e023f */
[----:B0-2---:R-:W-:Y:S02]  /*f290*/  UIMAD.WIDE.U32 UR4, UR11, UR6, URZ ;  /* 0x000000060b0472a5 */ /* 0x005fe4000f8e003f */
[----:B------:R-:W-:-:S04]  /*f2a0*/  UIMAD UR6, UR11, UR7, UR10 ;  /* 0x000000070b0672a4 */ /* 0x000fc8000f8e020a */
[----:B------:R-:W-:-:S03]  /*f2b0*/  UIADD3 UR6, UR5, UR6, URZ ;  /* 0x0000000605067290 */ /* 0x000fc6000fffe03f */
.L_x_1240:
[----:B0-----:R0:W1:Y:S01]  /*f2c0*/  LDS R9, [R7.X4+0x7f50] ;  /* 0x007f500007097984 */ /* 0x0010620000004800 */
[----:B------:R-:W-:Y:S01]  /*f2d0*/  SHF.R.S32.HI R0, RZ, 0x1f, R7 ;  /* 0x0000001fff007819 */ /* 0x000fe20000011407 */
[----:B------:R-:W-:Y:S01]  /*f2e0*/  IMAD.U32 R4, RZ, RZ, UR4 ;  /* 0x00000004ff047e24 */ /* 0x000fe2000f8e00ff */
[----:B------:R-:W-:Y:S02]  /*f2f0*/  MOV R3, UR6 ;  /* 0x0000000600037c02 */ /* 0x000fe40008000f00 */
[----:B------:R-:W-:Y:S01]  /*f300*/  MOV R5, UR5 ;  /* 0x0000000500057c02 */ /* 0x000fe20008000f00 */
[----:B------:R-:W-:Y:S01]  /*f310*/  IMAD R0, R0, c[0x0][0x290], RZ ;  /* 0x0000a40000007a24 */ /* 0x000fe200078e02ff */
[----:B------:R-:W-:Y:S01]  /*f320*/  YIELD ;  /* 0x0000000000007946 */ /* 0x000fe20003800000 */
[----:B------:R-:W-:Y:S02]  /*f330*/  IMAD.MOV.U32 R2, RZ, RZ, R4 ;  /* 0x000000ffff027224 */ /* 0x000fe400078e0004 */
[----:B------:R-:W-:-:S02]  /*f340*/  IMAD R5, R7, c[0x0][0x294], R0 ;  /* 0x0000a50007057a24 */ /* 0x000fc400078e0200 */
[C---:B------:R-:W-:Y:S01]  /*f350*/  IMAD.WIDE.U32 R2, R7.reuse, c[0x0][0x290], R2 ;  /* 0x0000a40007027a25 */ /* 0x040fe200078e0002 */
[----:B0-----:R-:W-:-:S04]  /*f360*/  IADD3 R7, R7, c[0x0][0x0], RZ ;  /* 0x0000000007077a10 */ /* 0x001fc80007ffe0ff */
[----:B------:R-:W-:Y:S02]  /*f370*/  IADD3 R3, R3, R5, RZ ;  /* 0x0000000503037210 */ /* 0x000fe40007ffe0ff */
[----:B------:R-:W-:-:S04]  /*f380*/  LEA R4, P0, R2, c[0x0][0x310], 0x2 ;  /* 0x0000c40002047a11 */ /* 0x000fc800078010ff */
[----:B------:R-:W-:Y:S02]  /*f390*/  LEA.HI.X R5, R2, c[0x0][0x314], R3, 0x2, P0 ;  /* 0x0000c50002057a11 */ /* 0x000fe400000f1403 */
[----:B------:R-:W-:-:S03]  /*f3a0*/  ISETP.GE.AND P0, PT, R7, c[0x0][0x16c], PT ;  /* 0x00005b0007007a0c */ /* 0x000fc60003f06270 */
[----:B-1----:R0:W-:Y:S10]  /*f3b0*/  RED.E.ADD.F32.FTZ.RN.STRONG.GPU [R4.64], R9 ;  /* 0x000000090400798e */ /* 0x0021f4000c10e7a8 */
[----:B------:R-:W-:Y:S05]  /*f3c0*/  @!P0 BRA `(.L_x_1240) ;  /* 0xfffffef000008947 */ /* 0x000fea000383ffff */
[----:B------:R-:W-:Y:S05]  /*f3d0*/  EXIT ;  /* 0x000000000000794d */ /* 0x000fea0003800000 */
.L_x_1186:
[----:B------:R-:W-:Y:S01]  /*f3e0*/  HFMA2.MMA R84, -RZ, RZ, 0, 5.9604644775390625e-08 ;  /* 0x00000001ff547435 */ /* 0x000fe200000001ff */
[----:B------:R-:W-:Y:S01]  /*f3f0*/  IMAD.MOV.U32 R83, RZ, RZ, R140 ;  /* 0x000000ffff537224 */ /* 0x000fe200078e008c */
[----:B------:R-:W-:-:S04]  /*f400*/  MOV R82, 0xf420 ;  /* 0x0000f42000527802 */ /* 0x000fc80000000f00 */
[----:B-----5:R-:W-:Y:S05]  /*f410*/  CALL.REL.NOINC `($__internal_47_$__cuda_sm70_shflsync_up) ;  /* 0x00000bf000007944 */ /* 0x020fea0003c00000 */
[----:B-1----:R-:W-:Y:S01]  /*f420*/  IMAD.MOV.U32 R156, RZ, RZ, R84 ;  /* 0x000000ffff9c7224 */ /* 0x002fe200078e0054 */
[----:B0-----:R-:W-:Y:S05]  /*f430*/  BRA `(.L_x_1241) ;  /* 0xffffa73000007947 */ /* 0x001fea000383ffff */
.L_x_1187:
[----:B------:R-:W-:Y:S01]  /*f440*/  MOV R83, R85 ;  /* 0x0000005500537202 */ /* 0x000fe20000000f00 */
[----:B------:R-:W-:Y:S01]  /*f450*/  IMAD.MOV.U32 R84, RZ, RZ, 0x1 ;  /* 0x00000001ff547424 */ /* 0x000fe200078e00ff */
[----:B------:R-:W-:-:S02]  /*f460*/  MOV R82, 0xf480 ;  /* 0x0000f48000527802 */ /* 0x000fc40000000f00 */
[----:B01---5:R-:W-:Y:S05]  /*f470*/  CALL.REL.NOINC `($__internal_47_$__cuda_sm70_shflsync_up) ;  /* 0x00000b9000007944 */ /* 0x023fea0003c00000 */
[----:B------:R-:W-:Y:S01]  /*f480*/  FMUL.FTZ R156, R140, R156 ;  /* 0x0000009c8c9c7220 */ /* 0x000fe20000410000 */
[----:B0-----:R-:W-:Y:S01]  /*f490*/  ISETP.GE.AND P0, PT, R94, 0x1, PT ;  /* 0x000000015e00780c */ /* 0x001fe20003f06270 */
[----:B-1----:R-:W-:Y:S01]  /*f4a0*/  FFMA.FTZ R82, R140, R84, R85 ;  /* 0x000000548c527223 */ /* 0x002fe20000010055 */
[----:B------:R-:W-:-:S02]  /*f4b0*/  HFMA2.MMA R84, -RZ, RZ, 0, 1.1920928955078125e-07 ;  /* 0x00000002ff547435 */ /* 0x000fc400000001ff */
[----:B------:R-:W-:Y:S02]  /*f4c0*/  FSEL R140, R140, R156, !P0 ;  /* 0x0000009c8c8c7208 */ /* 0x000fe40004000000 */
[----:B------:R-:W-:Y:S02]  /*f4d0*/  FSEL R85, R85, R82, !P0 ;  /* 0x0000005255557208 */ /* 0x000fe40004000000 */
[----:B------:R-:W-:Y:S01]  /*f4e0*/  MOV R82, 0xf510 ;  /* 0x0000f51000527802 */ /* 0x000fe20000000f00 */
[----:B------:R-:W-:Y:S02]  /*f4f0*/  IMAD.MOV.U32 R83, RZ, RZ, R140 ;  /* 0x000000ffff537224 */ /* 0x000fe400078e008c */
[----:B------:R-:W-:Y:S05]  /*f500*/  CALL.REL.NOINC `($__internal_47_$__cuda_sm70_shflsync_up) ;  /* 0x00000b0000007944 */ /* 0x000fea0003c00000 */
[----:B-1----:R-:W-:Y:S01]  /*f510*/  MOV R156, R84 ;  /* 0x00000054009c7202 */ /* 0x002fe20000000f00 */
[----:B------:R-:W-:Y:S01]  /*f520*/  HFMA2.MMA R84, -RZ, RZ, 0, 1.1920928955078125e-07 ;  /* 0x00000002ff547435 */ /* 0x000fe200000001ff */
[----:B------:R-:W-:Y:S01]  /*f530*/  IMAD.MOV.U32 R83, RZ, RZ, R85 ;  /* 0x000000ffff537224 */ /* 0x000fe200078e0055 */
[----:B------:R-:W-:-:S04]  /*f540*/  MOV R82, 0xf560 ;  /* 0x0000f56000527802 */ /* 0x000fc80000000f00 */
[----:B0-----:R-:W-:Y:S05]  /*f550*/  CALL.REL.NOINC `($__internal_47_$__cuda_sm70_shflsync_up) ;  /* 0x00000ab000007944 */ /* 0x001fea0003c00000 */
[----:B0-----:R-:W-:Y:S02]  /*f560*/  ISETP.GE.AND P0, PT, R94, 0x2, PT ;  /* 0x000000025e00780c */ /* 0x001fe40003f06270 */
[----:B------:R-:W-:-:S11]  /*f570*/  MOV R82, 0xf5d0 ;  /* 0x0000f5d000527802 */ /* 0x000fd60000000f00 */
[----:B-1----:R-:W-:Y:S02]  /*f580*/  @P0 FFMA.FTZ R85, R140, R84, R85 ;  /* 0x000000548c550223 */ /* 0x002fe40000010055 */
[----:B------:R-:W-:Y:S02]  /*f590*/  @P0 FMUL.FTZ R140, R156, R140 ;  /* 0x0000008c9c8c0220 */ /* 0x000fe40000410000 */
[----:B------:R-:W-:-:S03]  /*f5a0*/  IMAD.MOV.U32 R84, RZ, RZ, 0x4 ;  /* 0x00000004ff547424 */ /* 0x000fc600078e00ff */
[----:B------:R-:W-:Y:S02]  /*f5b0*/  MOV R83, R140 ;  /* 0x0000008c00537202 */ /* 0x000fe40000000f00 */
[----:B------:R-:W-:Y:S05]  /*f5c0*/  CALL.REL.NOINC `($__internal_47_$__cuda_sm70_shflsync_up) ;  /* 0x00000a4000007944 */ /* 0x000fea0003c00000 */
[----:B-1----:R-:W-:Y:S01]  /*f5d0*/  IMAD.MOV.U32 R156, RZ, RZ, R84 ;  /* 0x000000ffff9c7224 */ /* 0x002fe200078e0054 */
[----:B------:R-:W-:Y:S01]  /*f5e0*/  MOV R83, R85 ;  /* 0x0000005500537202 */ /* 0x000fe20000000f00 */
[----:B------:R-:W-:Y:S01]  /*f5f0*/  IMAD.MOV.U32 R84, RZ, RZ, 0x4 ;  /* 0x00000004ff547424 */ /* 0x000fe200078e00ff */
[----:B------:R-:W-:Y:S02]  /*f600*/  MOV R82, 0xf620 ;  /* 0x0000f62000527802 */ /* 0x000fe40000000f00 */
[----:B0-----:R-:W-:Y:S05]  /*f610*/  CALL.REL.NOINC `($__internal_47_$__cuda_sm70_shflsync_up) ;  /* 0x000009f000007944 */ /* 0x001fea0003c00000 */
[----:B0-----:R-:W-:Y:S02]  /*f620*/  ISETP.GE.AND P0, PT, R94, 0x4, PT ;  /* 0x000000045e00780c */ /* 0x001fe40003f06270 */
[----:B------:R-:W-:-:S11]  /*f630*/  MOV R82, 0xf690 ;  /* 0x0000f69000527802 */ /* 0x000fd60000000f00 */
[----:B-1----:R-:W-:Y:S01]  /*f640*/  @P0 FFMA.FTZ R85, R140, R84, R85 ;  /* 0x000000548c550223 */ /* 0x002fe20000010055 */
[----:B------:R-:W-:Y:S01]  /*f650*/  HFMA2.MMA R84, -RZ, RZ, 0, 4.76837158203125e-07 ;  /* 0x00000008ff547435 */ /* 0x000fe200000001ff */
[----:B------:R-:W-:-:S04]  /*f660*/  @P0 FMUL.FTZ R140, R156, R140 ;  /* 0x0000008c9c8c0220 */ /* 0x000fc80000410000 */
[----:B------:R-:W-:Y:S02]  /*f670*/  IMAD.MOV.U32 R83, RZ, RZ, R140 ;  /* 0x000000ffff537224 */ /* 0x000fe400078e008c */
[----:B------:R-:W-:Y:S05]  /*f680*/  CALL.REL.NOINC `($__internal_47_$__cuda_sm70_shflsync_up) ;  /* 0x0000098000007944 */ /* 0x000fea0003c00000 */
[----:B-1----:R-:W-:Y:S01]  /*f690*/  MOV R156, R84 ;  /* 0x00000054009c7202 */ /* 0x002fe20000000f00 */
[----:B------:R-:W-:Y:S01]  /*f6a0*/  HFMA2.MMA R84, -RZ, RZ, 0, 4.76837158203125e-07 ;  /* 0x00000008ff547435 */ /* 0x000fe200000001ff */
[----:B------:R-:W-:Y:S01]  /*f6b0*/  IMAD.MOV.U32 R83, RZ, RZ, R85 ;  /* 0x000000ffff537224 */ /* 0x000fe200078e0055 */
[----:B------:R-:W-:-:S04]  /*f6c0*/  MOV R82, 0xf6e0 ;  /* 0x0000f6e000527802 */ /* 0x000fc80000000f00 */
[----:B0-----:R-:W-:Y:S05]  /*f6d0*/  CALL.REL.NOINC `($__internal_47_$__cuda_sm70_shflsync_up) ;  /* 0x0000093000007944 */ /* 0x001fea0003c00000 */
[----:B0-----:R-:W-:Y:S02]  /*f6e0*/  ISETP.GE.AND P0, PT, R94, 0x8, PT ;  /* 0x000000085e00780c */ /* 0x001fe40003f06270 */
[----:B------:R-:W-:-:S11]  /*f6f0*/  MOV R82, 0xf750 ;  /* 0x0000f75000527802 */ /* 0x000fd60000000f00 */
[----:B-1----:R-:W-:Y:S01]  /*f700*/  @P0 FFMA.FTZ R85, R140, R84, R85 ;  /* 0x000000548c550223 */ /* 0x002fe20000010055 */
[----:B------:R-:W-:Y:S01]  /*f710*/  MOV R84, 0x10 ;  /* 0x0000001000547802 */ /* 0x000fe20000000f00 */
[----:B------:R-:W-:-:S04]  /*f720*/  @P0 FMUL.FTZ R140, R156, R140 ;  /* 0x0000008c9c8c0220 */ /* 0x000fc80000410000 */
[----:B------:R-:W-:Y:S02]  /*f730*/  IMAD.MOV.U32 R83, RZ, RZ, R140 ;  /* 0x000000ffff537224 */ /* 0x000fe400078e008c */
[----:B------:R-:W-:Y:S05]  /*f740*/  CALL.REL.NOINC `($__internal_47_$__cuda_sm70_shflsync_up) ;  /* 0x000008c000007944 */ /* 0x000fea0003c00000 */
[----:B-1----:R-:W-:Y:S01]  /*f750*/  IMAD.MOV.U32 R156, RZ, RZ, R84 ;  /* 0x000000ffff9c7224 */ /* 0x002fe200078e0054 */
[----:B------:R-:W-:Y:S01]  /*f760*/  MOV R83, R85 ;  /* 0x0000005500537202 */ /* 0x000fe20000000f00 */
[----:B------:R-:W-:Y:S01]  /*f770*/  IMAD.MOV.U32 R84, RZ, RZ, 0x10 ;  /* 0x00000010ff547424 */ /* 0x000fe200078e00ff */
[----:B------:R-:W-:Y:S02]  /*f780*/  MOV R82, 0xf7a0 ;  /* 0x0000f7a000527802 */ /* 0x000fe40000000f00 */
[----:B0-----:R-:W-:Y:S05]  /*f790*/  CALL.REL.NOINC `($__internal_47_$__cuda_sm70_shflsync_up) ;  /* 0x0000087000007944 */ /* 0x001fea0003c00000 */
[----:B-1----:R-:W-:Y:S01]  /*f7a0*/  MOV R82, R84 ;  /* 0x0000005400527202 */ /* 0x002fe20000000f00 */
[----:B0-----:R-:W-:Y:S05]  /*f7b0*/  BRA `(.L_x_1242) ;  /* 0xffffa51000007947 */ /* 0x001fea000383ffff */
.L_x_1190:
[----:B-1----:R-:W-:Y:S01]  /*f7c0*/  HFMA2.MMA R84, -RZ, RZ, 0, 5.9604644775390625e-08 ;  /* 0x00000001ff547435 */ /* 0x002fe200000001ff */
[----:B------:R-:W-:Y:S01]  /*f7d0*/  IMAD.MOV.U32 R83, RZ, RZ, R140 ;  /* 0x000000ffff537224 */ /* 0x000fe200078e008c */
[----:B------:R-:W-:-:S04]  /*f7e0*/  MOV R82, 0xf800 ;  /* 0x0000f80000527802 */ /* 0x000fc80000000f00 */
[----:B0----5:R-:W-:Y:S05]  /*f7f0*/  CALL.REL.NOINC `($__internal_47_$__cuda_sm70_shflsync_up) ;  /* 0x0000081000007944 */ /* 0x021fea0003c00000 */
[----:B-1----:R-:W-:Y:S01]  /*f800*/  IMAD.MOV.U32 R140, RZ, RZ, R84 ;  /* 0x000000ffff8c7224 */ /* 0x002fe200078e0054 */
[----:B------:R-:W-:Y:S01]  /*f810*/  MOV R83, R85 ;  /* 0x0000005500537202 */ /* 0x000fe20000000f00 */
[----:B------:R-:W-:Y:S01]  /*f820*/  IMAD.MOV.U32 R84, RZ, RZ, 0x1 ;  /* 0x00000001ff547424 */ /* 0x000fe200078e00ff */
[----:B------:R-:W-:Y:S02]  /*f830*/  MOV R82, 0xf850 ;  /* 0x0000f85000527802 */ /* 0x000fe40000000f00 */
[----:B0-----:R-:W-:Y:S05]  /*f840*/  CALL.REL.NOINC `($__internal_47_$__cuda_sm70_shflsync_up) ;  /* 0x000007c000007944 */ /* 0x001fea0003c00000 */
[----:B-1----:R-:W-:Y:S01]  /*f850*/  MOV R85, R84 ;  /* 0x0000005400557202 */ /* 0x002fe20000000f00 */
[----:B------:R-:W-:Y:S01]  /*f860*/  HFMA2.MMA R84, -RZ, RZ, 0, 0 ;  /* 0x00000000ff547435 */ /* 0x000fe200000001ff */
[----:B------:R-:W-:Y:S01]  /*f870*/  IMAD.MOV.U32 R82, RZ, RZ, R80 ;  /* 0x000000ffff527224 */ /* 0x000fe200078e0050 */
[----:B------:R-:W-:-:S04]  /*f880*/  MOV R83, 0xf8a0 ;  /* 0x0000f8a000537802 */ /* 0x000fc80000000f00 */
[----:B0-----:R-:W-:Y:S05]  /*f890*/  CALL.REL.NOINC `($__internal_46_$__cuda_sm70_shflsync_idx_p) ;  /* 0x000006d000007944 */ /* 0x001fea0003c00000 */
[----:B-1----:R-:W-:Y:S01]  /*f8a0*/  MOV R80, R84 ;  /* 0x0000005400507202 */ /* 0x002fe20000000f00 */
[----:B------:R-:W-:Y:S01]  /*f8b0*/  IMAD.MOV.U32 R82, RZ, RZ, R81 ;  /* 0x000000ffff527224 */ /* 0x000fe200078e0051 */
[----:B------:R-:W-:Y:S01]  /*f8c0*/  MOV R83, 0xf8f0 ;  /* 0x0000f8f000537802 */ /* 0x000fe20000000f00 */
[----:B------:R-:W-:-:S02]  /*f8d0*/  IMAD.MOV.U32 R84, RZ, RZ, RZ ;  /* 0x000000ffff547224 */ /* 0x000fc400078e00ff */
[----:B0-----:R-:W-:Y:S05]  /*f8e0*/  CALL.REL.NOINC `($__internal_46_$__cuda_sm70_shflsync_idx_p) ;  /* 0x0000068000007944 */ /* 0x001fea0003c00000 */
[----:B-1----:R-:W-:Y:S01]  /*f8f0*/  MOV R81, R84 ;  /* 0x0000005400517202 */ /* 0x002fe20000000f00 */
[----:B0-----:R-:W-:Y:S05]  /*f900*/  BRA `(.L_x_1243) ;  /* 0xffffa4e000007947 */ /* 0x001fea000383ffff */
.L_x_1193:
[----:B------:R-:W-:Y:S01]  /*f910*/  HFMA2.MMA R84, -RZ, RZ, 0, 5.9604644775390625e-08 ;  /* 0x00000001ff547435 */ /* 0x000fe200000001ff */
[----:B------:R-:W-:Y:S01]  /*f920*/  IMAD.MOV.U32 R83, RZ, RZ, R85 ;  /* 0x000000ffff537224 */ /* 0x000fe200078e0055 */
[----:B------:R-:W-:-:S04]  /*f930*/  MOV R82, 0xf950 ;  /* 0x0000f95000527802 */ /* 0x000fc80000000f00 */
[----:B------:R-:W-:Y:S05]  /*f940*/  CALL.REL.NOINC `($__internal_45_$__cuda_sm70_shflsync_down) ;  /* 0x0000059000007944 */ /* 0x000fea0003c00000 */
[----:B-1----:R-:W-:Y:S01]  /*f950*/  IMAD.MOV.U32 R87, RZ, RZ, R84 ;  /* 0x000000ffff577224 */ /* 0x002fe200078e0054 */
[----:B0-----:R-:W-:Y:S05]  /*f960*/  BRA `(.L_x_1244) ;  /* 0xffffaaa000007947 */ /* 0x001fea000383ffff */
.L_x_1194:
[----:B------:R-:W-:Y:S01]  /*f970*/  MOV R83, R86 ;  /* 0x0000005600537202 */ /* 0x000fe20000000f00 */
[----:B------:R-:W-:Y:S01]  /*f980*/  IMAD.MOV.U32 R84, RZ, RZ, 0x1 ;  /* 0x00000001ff547424 */ /* 0x000fe200078e00ff */
[----:B------:R-:W-:-:S02]  /*f990*/  MOV R82, 0xf9b0 ;  /* 0x0000f9b000527802 */ /* 0x000fc40000000f00 */
[----:B01----:R-:W-:Y:S05]  /*f9a0*/  CALL.REL.NOINC `($__internal_45_$__cuda_sm70_shflsync_down) ;  /* 0x0000053000007944 */ /* 0x003fea0003c00000 */
[C---:B------:R-:W-:Y:S02]  /*f9b0*/  FMUL.FTZ R87, R85.reuse, R87 ;  /* 0x0000005755577220 */ /* 0x040fe40000410000 */
[----:B-1----:R-:W-:Y:S01]  /*f9c0*/  FFMA.FTZ R82, R85, R84, R86 ;  /* 0x0000005455527223 */ /* 0x002fe20000010056 */
[----:B------:R-:W-:-:S02]  /*f9d0*/  HFMA2.MMA R84, -RZ, RZ, 0, 1.1920928955078125e-07 ;  /* 0x00000002ff547435 */ /* 0x000fc400000001ff */
[----:B------:R-:W-:Y:S02]  /*f9e0*/  FSEL R85, R85, R87, !P4 ;  /* 0x0000005755557208 */ /* 0x000fe40006000000 */
[----:B------:R-:W-:Y:S02]  /*f9f0*/  FSEL R86, R86, R82, !P4 ;  /* 0x0000005256567208 */ /* 0x000fe40006000000 */
[----:B------:R-:W-:Y:S01]  /*fa00*/  MOV R82, 0xfa30 ;  /* 0x0000fa3000527802 */ /* 0x000fe20000000f00 */
[----:B------:R-:W-:Y:S02]  /*fa10*/  IMAD.MOV.U32 R83, RZ, RZ, R85 ;  /* 0x000000ffff537224 */ /* 0x000fe400078e0055 */
[----:B0-----:R-:W-:Y:S05]  /*fa20*/  CALL.REL.NOINC `($__internal_45_$__cuda_sm70_shflsync_down) ;  /* 0x000004b000007944 */ /* 0x001fea0003c00000 */
[----:B-1----:R-:W-:Y:S01]  /*fa30*/  MOV R87, R84 ;  /* 0x0000005400577202 */ /* 0x002fe20000000f00 */
[----:B------:R-:W-:Y:S01]  /*fa40*/  HFMA2.MMA R84, -RZ, RZ, 0, 1.1920928955078125e-07 ;  /* 0x00000002ff547435 */ /* 0x000fe200000001ff */
[----:B------:R-:W-:Y:S01]  /*fa50*/  IMAD.MOV.U32 R83, RZ, RZ, R86 ;  /* 0x000000ffff537224 */ /* 0x000fe200078e0056 */
[----:B------:R-:W-:-:S04]  /*fa60*/  MOV R82, 0xfa80 ;  /* 0x0000fa8000527802 */ /* 0x000fc80000000f00 */
[----:B0-----:R-:W-:Y:S05]  /*fa70*/  CALL.REL.NOINC `($__internal_45_$__cuda_sm70_shflsync_down) ;  /* 0x0000046000007944 */ /* 0x001fea0003c00000 */
[----:B-1----:R-:W-:Y:S01]  /*fa80*/  @!P3 FFMA.FTZ R86, R85, R84, R86 ;  /* 0x000000545556b223 */ /* 0x002fe20000010056 */
[----:B------:R-:W-:Y:S01]  /*fa90*/  MOV R82, 0xfae0 ;  /* 0x0000fae000527802 */ /* 0x000fe20000000f00 */
[----:B------:R-:W-:-:S02]  /*faa0*/  @!P3 FMUL.FTZ R85, R87, R85 ;  /* 0x000000555755b220 */ /* 0x000fc40000410000 */
[----:B------:R-:W-:-:S03]  /*fab0*/  IMAD.MOV.U32 R84, RZ, RZ, 0x4 ;  /* 0x00000004ff547424 */ /* 0x000fc600078e00ff */
[----:B------:R-:W-:Y:S02]  /*fac0*/  MOV R83, R85 ;  /* 0x0000005500537202 */ /* 0x000fe40000000f00 */
[----:B0-----:R-:W-:Y:S05]  /*fad0*/  CALL.REL.NOINC `($__internal_45_$__cuda_sm70_shflsync_down) ;  /* 0x0000040000007944 */ /* 0x001fea0003c00000 */
[----:B-1----:R-:W-:Y:S01]  /*fae0*/  IMAD.MOV.U32 R87, RZ, RZ, R84 ;  /* 0x000000ffff577224 */ /* 0x002fe200078e0054 */
[----:B------:R-:W-:Y:S01]  /*faf0*/  MOV R83, R86 ;  /* 0x0000005600537202 */ /* 0x000fe20000000f00 */
[----:B------:R-:W-:Y:S01]  /*fb00*/  IMAD.MOV.U32 R84, RZ, RZ, 0x4 ;  /* 0x00000004ff547424 */ /* 0x000fe200078e00ff */
[----:B------:R-:W-:Y:S02]  /*fb10*/  MOV R82, 0xfb30 ;  /* 0x0000fb3000527802 */ /* 0x000fe40000000f00 */
[----:B0-----:R-:W-:Y:S05]  /*fb20*/  CALL.REL.NOINC `($__internal_45_$__cuda_sm70_shflsync_down) ;  /* 0x000003b000007944 */ /* 0x001fea0003c00000 */
[----:B-1----:R-:W-:Y:S01]  /*fb30*/  @!P2 FFMA.FTZ R86, R85, R84, R86 ;  /* 0x000000545556a223 */ /* 0x002fe20000010056 */
[----:B------:R-:W-:Y:S01]  /*fb40*/  HFMA2.MMA R84, -RZ, RZ, 0, 4.76837158203125e-07 ;  /* 0x00000008ff547435 */ /* 0x000fe200000001ff */
[----:B------:R-:W-:Y:S01]  /*fb50*/  @!P2 FMUL.FTZ R85, R87, R85 ;  /* 0x000000555755a220 */ /* 0x000fe20000410000 */
[----:B------:R-:W-:Y:S02]  /*fb60*/  MOV R82, 0xfbb0 ;  /* 0x0000fbb000527802 */ /* 0x000fe40000000f00 */
[----:B------:R-:W-:Y:S01]  /*fb70*/  MOV R87, R86 ;  /* 0x0000005600577202 */ /* 0x000fe20000000f00 */
[----:B------:R-:W-:-:S04]  /*fb80*/  IMAD.MOV.U32 R86, RZ, RZ, R85 ;  /* 0x000000ffff567224 */ /* 0x000fc800078e0055 */
[----:B------:R-:W-:Y:S02]  /*fb90*/  IMAD.MOV.U32 R83, RZ, RZ, R86 ;  /* 0x000000ffff537224 */ /* 0x000fe400078e0056 */
[----:B0-----:R-:W-:Y:S05]  /*fba0*/  CALL.REL.NOINC `($__internal_45_$__cuda_sm70_shflsync_down) ;  /* 0x0000033000007944 */ /* 0x001fea0003c00000 */
[----:B-1----:R-:W-:Y:S01]  /*fbb0*/  MOV R85, R84 ;  /* 0x0000005400557202 */ /* 0x002fe20000000f00 */
[----:B------:R-:W-:Y:S01]  /*fbc0*/  HFMA2.MMA R84, -RZ, RZ, 0, 4.76837158203125e-07 ;  /* 0x00000008ff547435 */ /* 0x000fe200000001ff */
[----:B------:R-:W-:Y:S01]  /*fbd0*/  IMAD.MOV.U32 R83, RZ, RZ, R87 ;  /* 0x000000ffff537224 */ /* 0x000fe200078e0057 */
[----:B------:R-:W-:-:S04]  /*fbe0*/  MOV R82, 0xfc00 ;  /* 0x0000fc0000527802 */ /* 0x000fc80000000f00 */
[----:B0-----:R-:W-:Y:S05]  /*fbf0*/  CALL.REL.NOINC `($__internal_45_$__cuda_sm70_shflsync_down) ;  /* 0x000002e000007944 */ /* 0x001fea0003c00000 */
[----:B-1----:R-:W-:Y:S01]  /*fc00*/  @!P1 FFMA.FTZ R87, R86, R84, R87 ;  /* 0x0000005456579223 */ /* 0x002fe20000010057 */
[----:B------:R-:W-:Y:S01]  /*fc10*/  MOV R84, 0x10 ;  /* 0x0000001000547802 */ /* 0x000fe20000000f00 */
[----:B------:R-:W-:Y:S01]  /*fc20*/  @!P1 FMUL.FTZ R86, R85, R86 ;  /* 0x0000005655569220 */ /* 0x000fe20000410000 */
[----:B------:R-:W-:Y:S01]  /*fc30*/  MOV R82, 0xfc70 ;  /* 0x0000fc7000527802 */ /* 0x000fe20000000f00 */
[----:B------:R-:W-:Y:S02]  /*fc40*/  IMAD.MOV.U32 R85, RZ, RZ, R87 ;  /* 0x000000ffff557224 */ /* 0x000fe400078e0057 */
[----:B------:R-:W-:Y:S02]  /*fc50*/  IMAD.MOV.U32 R83, RZ, RZ, R86 ;  /* 0x000000ffff537224 */ /* 0x000fe400078e0056 */
[----:B0-----:R-:W-:Y:S05]  /*fc60*/  CALL.REL.NOINC `($__internal_45_$__cuda_sm70_shflsync_down) ;  /* 0x0000027000007944 */ /* 0x001fea0003c00000 */
[----:B-1----:R-:W-:Y:S01]  /*fc70*/  MOV R87, R84 ;  /* 0x0000005400577202 */ /* 0x002fe20000000f00 */
[----:B------:R-:W-:Y:S01]  /*fc80*/  HFMA2.MMA R84, -RZ, RZ, 0, 9.5367431640625e-07 ;  /* 0x00000010ff547435 */ /* 0x000fe200000001ff */
[----:B------:R-:W-:Y:S01]  /*fc90*/  IMAD.MOV.U32 R83, RZ, RZ, R85 ;  /* 0x000000ffff537224 */ /* 0x000fe200078e0055 */
[----:B------:R-:W-:-:S04]  /*fca0*/  MOV R82, 0xfcc0 ;  /* 0x0000fcc000527802 */ /* 0x000fc80000000f00 */
[----:B0-----:R-:W-:Y:S05]  /*fcb0*/  CALL.REL.NOINC `($__internal_45_$__cuda_sm70_shflsync_down) ;  /* 0x0000022000007944 */ /* 0x001fea0003c00000 */
[----:B-1----:R-:W-:Y:S01]  /*fcc0*/  @!P0 FFMA.FTZ R85, R86, R84, R85 ;  /* 0x0000005456558223 */ /* 0x002fe20000010055 */
[----:B------:R-:W-:Y:S01]  /*fcd0*/  MOV R83, 0xfd20 ;  /* 0x0000fd2000537802 */ /* 0x000fe20000000f00 */
[----:B------:R-:W-:-:S02]  /*fce0*/  @!P0 FMUL.FTZ R86, R87, R86 ;  /* 0x0000005657568220 */ /* 0x000fc40000410000 */
[----:B------:R-:W-:-:S03]  /*fcf0*/  IMAD.MOV.U32 R84, RZ, RZ, RZ ;  /* 0x000000ffff547224 */ /* 0x000fc600078e00ff */
[----:B------:R-:W-:Y:S02]  /*fd00*/  MOV R82, R86 ;  /* 0x0000005600527202 */ /* 0x000fe40000000f00 */
[----:B0-----:R-:W-:Y:S05]  /*fd10*/  CALL.REL.NOINC `($__internal_46_$__cuda_sm70_shflsync_idx_p) ;  /* 0x0000025000007944 */ /* 0x001fea0003c00000 */
[----:B-1----:R-:W-:Y:S01]  /*fd20*/  IMAD.MOV.U32 R87, RZ, RZ, R84 ;  /* 0x000000ffff577224 */ /* 0x002fe200078e0054 */
[----:B------:R-:W-:Y:S01]  /*fd30*/  MOV R82, R85 ;  /* 0x0000005500527202 */ /* 0x000fe20000000f00 */
[----:B------:R-:W-:Y:S01]  /*fd40*/  IMAD.MOV.U32 R84, RZ, RZ, RZ ;  /* 0x000000ffff547224 */ /* 0x000fe200078e00ff */
[----:B------:R-:W-:Y:S02]  /*fd50*/  MOV R83, 0xfd70 ;  /* 0x0000fd7000537802 */ /* 0x000fe40000000f00 */
[----:B0-----:R-:W-:Y:S05]  /*fd60*/  CALL.REL.NOINC `($__internal_46_$__cuda_sm70_shflsync_idx_p) ;  /* 0x0000020000007944 */ /* 0x001fea0003c00000 */
[----:B-1----:R-:W-:Y:S01]  /*fd70*/  MOV R156, R84 ;  /* 0x00000054009c7202 */ /* 0x002fe20000000f00 */
[----:B------:R-:W-:Y:S01]  /*fd80*/  HFMA2.MMA R84, -RZ, RZ, 0, 5.9604644775390625e-08 ;  /* 0x00000001ff547435 */ /* 0x000fe200000001ff */
[----:B------:R-:W-:Y:S01]  /*fd90*/  IMAD.MOV.U32 R83, RZ, RZ, R86 ;  /* 0x000000ffff537224 */ /* 0x000fe200078e0056 */
[----:B------:R-:W-:-:S04]  /*fda0*/  MOV R82, 0xfdc0 ;  /* 0x0000fdc000527802 */ /* 0x000fc80000000f00 */
[----:B0-----:R-:W-:Y:S05]  /*fdb0*/  CALL.REL.NOINC `($__internal_45_$__cuda_sm70_shflsync_down) ;  /* 0x0000012000007944 */ /* 0x001fea0003c00000 */
[----:B-1----:R-:W-:Y:S01]  /*fdc0*/  IMAD.MOV.U32 R159, RZ, RZ, R84 ;  /* 0x000000ffff9f7224 */ /* 0x002fe200078e0054 */
[----:B------:R-:W-:Y:S01]  /*fdd0*/  MOV R83, R85 ;  /* 0x0000005500537202 */ /* 0x000fe20000000f00 */
[----:B------:R-:W-:Y:S01]  /*fde0*/  IMAD.MOV.U32 R84, RZ, RZ, 0x1 ;  /* 0x00000001ff547424 */ /* 0x000fe200078e00ff */
[----:B------:R-:W-:Y:S02]  /*fdf0*/  MOV R82, 0xfe10 ;  /* 0x0000fe1000527802 */ /* 0x000fe40000000f00 */
[----:B0-----:R-:W-:Y:S05]  /*fe00*/  CALL.REL.NOINC `($__internal_45_$__cuda_sm70_shflsync_down) ;  /* 0x000000d000007944 */ /* 0x001fea0003c00000 */
[----:B-1----:R-:W-:Y:S01]  /*fe10*/  MOV R86, R84 ;  /* 0x0000005400567202 */ /* 0x002fe20000000f00 */
[----:B------:R-:W-:Y:S01]  /*fe20*/  IMAD.MOV.U32 R85, RZ, RZ, R159 ;  /* 0x000000ffff557224 */ /* 0x000fe200078e009f */
[----:B------:R-:W-:Y:S01]  /*fe30*/  MOV R82, R80 ;  /* 0x0000005000527202 */ /* 0x000fe20000000f00 */
[----:B------:R-:W-:Y:S01]  /*fe40*/  IMAD.MOV.U32 R84, RZ, RZ, RZ ;  /* 0x000000ffff547224 */ /* 0x000fe200078e00ff */
[----:B------:R-:W-:-:S02]  /*fe50*/  MOV R83, 0xfe70 ;  /* 0x0000fe7000537802 */ /* 0x000fc40000000f00 */
[----:B0-----:R-:W-:Y:S05]  /*fe60*/  CALL.REL.NOINC `($__internal_46_$__cuda_sm70_shflsync_idx_p) ;  /* 0x0000010000007944 */ /* 0x001fea0003c00000 */
[----:B-1----:R-:W-:Y:S01]  /*fe70*/  MOV R159, R84 ;  /* 0x00000054009f7202 */ /* 0x002fe20000000f00 */
[----:B------:R-:W-:Y:S01]  /*fe80*/  HFMA2.MMA R84, -RZ, RZ, 0, 0 ;  /* 0x00000000ff547435 */ /* 0x000fe200000001ff */
[----:B------:R-:W-:Y:S01]  /*fe90*/  IMAD.MOV.U32 R82, RZ, RZ, R81 ;  /* 0x000000ffff527224 */ /* 0x000fe200078e0051 */
[----:B------:R-:W-:-:S04]  /*fea0*/  MOV R83, 0xfec0 ;  /* 0x0000fec000537802 */ /* 0x000fc80000000f00 */
[----:B0-----:R-:W-:Y:S05]  /*feb0*/  CALL.REL.NOINC `($__internal_46_$__cuda_sm70_shflsync_idx_p) ;  /* 0x000000b000007944 */ /* 0x001fea0003c00000 */
[----:B-1----:R-:W-:Y:S01]  /*fec0*/  IMAD.MOV.U32 R83, RZ, RZ, R84 ;  /* 0x000000ffff537224 */ /* 0x002fe200078e0054 */
[----:B0-----:R-:W-:Y:S05]  /*fed0*/  BRA `(.L_x_1245) ;  /* 0xffffa6d000007947 */ /* 0x001fea000383ffff */
        .weak           $__internal_45_$__cuda_sm70_shflsync_down
        .type           $__internal_45_$__cuda_sm70_shflsync_down,@function
        .size           $__internal_45_$__cuda_sm70_shflsync_down,($__internal_46_$__cuda_sm70_shflsync_idx_p - $__internal_45_$__cuda_sm70_shflsync_down)
$__internal_45_$__cuda_sm70_shflsync_down:
[----:B------:R-:W-:Y:S01]  /*fee0*/  MOV R94, 0xffffffff ;  /* 0xffffffff005e7802 */ /* 0x000fe20000000f00 */
[----:B------:R-:W-:-:S03]  /*fef0*/  IMAD.MOV.U32 R74, RZ, RZ, 0x1f ;  /* 0x0000001fff4a7424 */ /* 0x000fc600078e00ff */
[----:B------:R-:W-:Y:S04]  /*ff00*/  WARPSYNC R94 ;  /* 0x0000005e00007348 */ /* 0x000fe80003800000 */
[----:B------:R0:W1:Y:S04]  /*ff10*/  SHFL.DOWN PT, R84, R83, R84, R74 ;  /* 0x0800005453547389 */ /* 0x00006800000e004a */
[----:B0-----:R-:W0:Y:S01]  /*ff20*/  S2R R94, SR_LANEID ;  /* 0x00000000005e7919 */ /* 0x001e220000000000 */
[----:B------:R-:W-:Y:S01]  /*ff30*/  IMAD.MOV.U32 R83, RZ, RZ, 0x0 ;  /* 0x00000000ff537424 */ /* 0x000fe200078e00ff */
[----:B------:R-:W-:-:S04]  /*ff40*/  SHF.L.U32 R74, R95, 0x4, RZ ;  /* 0x000000045f4a7819 */ /* 0x000fc800000006ff */
[----:B------:R-:W-:Y:S01]  /*ff50*/  LOP3.LUT R74, R74, 0xfffffe00, RZ, 0xc0, !PT ;  /* 0xfffffe004a4a7812 */ /* 0x000fe200078ec0ff */
[----:B------:R-:W-:Y:S06]  /*ff60*/  RET.REL.NODEC R82 `(_Z25selective_scan_bwd_kernelI32Selective_Scan_bwd_kernel_traitsILi128ELi16ELb0ELb1ELb1ELb1ELb1EN3c108BFloat16EfEEv12SSMParamsBwd) ;  /* 0xffff009052007950 */ /* 0x000fec0003c3ffff */
        .weak           $__internal_46_$__cuda_sm70_shflsync_idx_p
        .type           $__internal_46_$__cuda_sm70_shflsync_idx_p,@function
        .size           $__internal_46_$__cuda_sm70_shflsync_idx_p,($__internal_47_$__cuda_sm70_shflsync_up - $__internal_46_$__cuda_sm70_shflsync_idx_p)
$__internal_46_$__cuda_sm70_shflsync_idx_p:
[----:B------:R-:W-:Y:S01]  /*ff70*/  MOV R94, 0xffffffff ;  /* 0xffffffff005e7802 */ /* 0x000fe20000000f00 */
[----:B------:R-:W-:-:S03]  /*ff80*/  IMAD.MOV.U32 R74, RZ, RZ, 0x1f ;  /* 0x0000001fff4a7424 */ /* 0x000fc600078e00ff */
[----:B------:R-:W-:Y:S04]  /*ff90*/  WARPSYNC R94 ;  /* 0x0000005e00007348 */ /* 0x000fe80003800000 */
[----:B------:R0:W1:Y:S04]  /*ffa0*/  SHFL.IDX PT, R84, R82, R84, R74 ;  /* 0x0000005452547389 */ /* 0x00006800000e004a */
[----:B0-----:R-:W0:Y:S01]  /*ffb0*/  S2R R94, SR_LANEID ;  /* 0x00000000005e7919 */ /* 0x001e220000000000 */
[----:B------:R-:W-:Y:S01]  /*ffc0*/  IMAD.MOV.U32 R82, RZ, RZ, R83 ;  /* 0x000000ffff527224 */ /* 0x000fe200078e0053 */
[----:B------:R-:W-:Y:S01]  /*ffd0*/  HFMA2.MMA R83, -RZ, RZ, 0, 0 ;  /* 0x00000000ff537435 */ /* 0x000fe200000001ff */
[----:B------:R-:W-:-:S04]  /*ffe0*/  SHF.L.U32 R74, R95, 0x4, RZ ;  /* 0x000000045f4a7819 */ /* 0x000fc800000006ff */
[----:B------:R-:W-:Y:S01]  /*fff0*/  LOP3.LUT R74, R74, 0xfffffe00, RZ, 0xc0, !PT ;  /* 0xfffffe004a4a7812 */ /* 0x000fe200078ec0ff */
[----:B------:R-:W-:Y:S06]  /*10000*/  RET.REL.NODEC R82 `(_Z25selective_scan_bwd_kernelI32Selective_Scan_bwd_kernel_traitsILi128ELi16ELb0ELb1ELb1ELb1ELb1EN3c108BFloat16EfEEv12SSMParamsBwd) ;  /* 0xfffefff052007950 */ /* 0x000fec0003c3ffff */
        .weak           $__internal_47_$__cuda_sm70_shflsync_up
        .type           $__internal_47_$__cuda_sm70_shflsync_up,@function
        .size           $__internal_47_$__cuda_sm70_shflsync_up,(.L_x_8859 - $__internal_47_$__cuda_sm70_shflsync_up)
$__internal_47_$__cuda_sm70_shflsync_up:
[----:B------:R-:W-:Y:S01]  /*10010*/  IMAD.MOV.U32 R94, RZ, RZ, -0x1 ;  /* 0xffffffffff5e7424 */ /* 0x000fe200078e00ff */
[----:B------:R-:W-:-:S03]  /*10020*/  MOV R74, RZ ;  /* 0x000000ff004a7202 */ /* 0x000fc60000000f00 */
[----:B------:R-:W-:Y:S04]  /*10030*/  WARPSYNC R94 ;  /* 0x0000005e00007348 */ /* 0x000fe80003800000 */
[----:B------:R0:W1:Y:S04]  /*10040*/  SHFL.UP PT, R84, R83, R84, R74 ;  /* 0x0400005453547389 */ /* 0x00006800000e004a */
[----:B0-----:R-:W0:Y:S01]  /*10050*/  S2R R94, SR_LANEID ;  /* 0x00000000005e7919 */ /* 0x001e220000000000 */
[----:B------:R-:W-:Y:S01]  /*10060*/  HFMA2.MMA R83, -RZ, RZ, 0, 0 ;  /* 0x00000000ff537435 */ /* 0x000fe200000001ff */
[----:B------:R-:W-:-:S05]  /*10070*/  IMAD.SHL.U32 R74, R95, 0x10, RZ ;  /* 0x000000105f4a7824 */ /* 0x000fca00078e00ff */
[----:B------:R-:W-:Y:S01]  /*10080*/  LOP3.LUT R74, R74, 0xfffffe00, RZ, 0xc0, !PT ;  /* 0xfffffe004a4a7812 */ /* 0x000fe200078ec0ff */
[----:B------:R-:W-:Y:S06]  /*10090*/  RET.REL.NODEC R82 `(_Z25selective_scan_bwd_kernelI32Selective_Scan_bwd_kernel_traitsILi128ELi16ELb0ELb1ELb1ELb1ELb1EN3c108BFloat16EfEEv12SSMParamsBwd) ;  /* 0xfffeff6052007950 */ /* 0x000fec0003c3ffff */
.L_x_1246:
        /* <DEDUP_REMOVED lines=14> */
.L_x_8859:


//--------------------- .text._Z25selective_scan_bwd_kernelI32Selective_Scan_bwd_kernel_traitsILi128ELi16ELb1ELb0ELb0ELb0ELb0EN3c108BFloat16EfEEv12SSMParamsBwd --------------------------
	.section	.text._Z25selective_scan_bwd_kernelI32Selective_Scan_bwd_kernel_traitsILi128ELi16ELb1ELb0ELb0ELb0ELb0EN3c108BFloat16EfEEv12SSMParamsBwd,"ax",@progbits
	.sectioninfo	@"SHI_REGISTERS=166"
	.align	128
        .global         _Z25selective_scan_bwd_kernelI32Selective_Scan_bwd_kernel_traitsILi128ELi16ELb1ELb0ELb0ELb0ELb0EN3c108BFloat16EfEEv12SSMParamsBwd
        .type           _Z25selective_scan_bwd_kernelI32Selective_Scan_bwd_kernel_traitsILi128ELi16ELb1ELb0ELb0ELb0ELb0EN3c108BFloat16EfEEv12SSMParamsBwd,@function
        .size           _Z25selective_scan_bwd_kernelI32Selective_Scan_bwd_kernel_traitsILi128ELi16ELb1ELb0ELb0ELb0ELb0EN3c108BFloat16EfEEv12SSMParamsBwd,(.L_x_8862 - _Z25selective_scan_bwd_kernelI32Selective_Scan_bwd_kernel_traitsILi128ELi16ELb1ELb0ELb0ELb0ELb0EN3c108BFloat16EfEEv12SSMParamsBwd)
        .other          _Z25selective_scan_bwd_kernelI32Selective_Scan_bwd_kernel_traitsILi128ELi16ELb1ELb0ELb0ELb0ELb0EN3c108BFloat16EfEEv12SSMParamsBwd,@"STO_CUDA_ENTRY STV_DEFAULT"
_Z25selective_scan_bwd_kernelI32Selective_Scan_bwd_kernel_traitsILi128ELi16ELb1ELb0ELb0ELb0ELb0EN3c108BFloat16EfEEv12SSMParamsBwd:
.text._Z25selective_scan_bwd_kernelI32Selective_Scan_bwd_kernel_traitsILi128ELi16ELb1ELb0ELb0ELb0ELb0EN3c108BFloat16EfEEv12SSMParamsBwd:
[----:B------:R-:W-:Y:S02]  /*0000*/  MOV R1, c[0x0][0x28] ;  /* 0x00000a0000017a02 */ /* 0x000fe40000000f00 */
[----:B------:R-:W0:Y:S01]  /*0010*/  S2R R29, SR_CTAID.Y ;  /* 0x00000000001d7919 */ /* 0x000e220000002600 */
[----:B------:R-:W-:Y:S01]  /*0020*/  ISETP.NE.U32.AND P1, PT, RZ, c[0x0][0x238], PT ;  /* 0x00008e00ff007a0c */ /* 0x000fe20003f25070 */
[----:B------:R-:W-:Y:S01]  /*0030*/  ULDC.64 UR6, c[0x0][0x118] ;  /* 0x0000460000067ab9 */ /* 0x000fe20000000a00 */
[----:B------:R-:W-:Y:S02]  /*0040*/  ISETP.NE.U32.AND P2, PT, RZ, c[0x0][0x250], PT ;  /* 0x00009400ff007a0c */ /* 0x000fe40003f45070 */
[----:B------:R-:W-:Y:S02]  /*0050*/  ISETP.NE.AND.EX P1, PT, RZ, c[0x0][0x23c], PT, P1 ;  /* 0x00008f00ff007a0c */ /* 0x000fe40003f25310 */
[----:B------:R-:W-:Y:S02]  /*0060*/  ISETP.NE.AND.EX P2, PT, RZ, c[0x0][0x254], PT, P2 ;  /* 0x00009500ff007a0c */ /* 0x000fe40003f45320 */
[----:B0-----:R-:W-:-:S09]  /*0070*/  SHF.R.S32.HI R28, RZ, 0x1f, R29 ;  /* 0x0000001fff1c7819 */ /* 0x001fd2000001141d */
[C---:B------:R-:W-:Y:S02]  /*0080*/  @P1 LEA R4, P0, R29.reuse, c[0x0][0x238], 0x2 ;  /* 0x00008e001d041a11 */ /* 0x040fe400078010ff */
[C---:B------:R-:W-:Y:S02]  /*0090*/  @P2 LEA R6, P3, R29.reuse, c[0x0][0x250], 0x2 ;  /* 0x000094001d062a11 */ /* 0x040fe400078610ff */
[C-C-:B------:R-:W-:Y:S02]  /*00a0*/  @P1 LEA.HI.X R5, R29.reuse, c[0x0][0x23c], R28.reuse, 0x2, P0 ;  /* 0x00008f001d051a11 */ /* 0x140fe400000f141c */
[----:B------:R-:W-:-:S03]  /*00b0*/  @P2 LEA.HI.X R7, R29, c[0x0][0x254], R28, 0x2, P3 ;  /* 0x000095001d072a11 */ /* 0x000fc600018f141c */
[----:B------:R0:W2:Y:S04]  /*00c0*/  @P1 LDG.E R0, [R4.64] ;  /* 0x0000000604001981 */ /* 0x0000a8000c1e1900 */
[----:B------:R1:W3:Y:S01]  /*00d0*/  @P2 LDG.E R8, [R6.64] ;  /* 0x0000000606082981 */ /* 0x0002e2000c1e1900 */
[----:B------:R-:W-:Y:S01]  /*00e0*/  MOV R12, c[0x0][0x174] ;  /* 0x00005d00000c7a02 */ /* 0x000fe20000000f00 */
[C---:B------:R-:W-:Y:S01]  /*00f0*/  IMAD R10, R28.reuse, c[0x0][0x1d8], RZ ;  /* 0x000076001c0a7a24 */ /* 0x040fe200078e02ff */
[----:B------:R-:W-:Y:S01]  /*0100*/  UMOV UR4, URZ ;  /* 0x0000003f00047c82 */ /* 0x000fe20008000000 */
[----:B------:R-:W4:Y:S01]  /*0110*/  S2R R26, SR_CTAID.X ;  /* 0x00000000001a7919 */ /* 0x000f220000002500 */
[----:B------:R-:W-:Y:S01]  /*0120*/  IMAD R14, R28, c[0x0][0x280], RZ ;  /* 0x0000a0001c0e7a24 */ /* 0x000fe200078e02ff */
[----:B------:R-:W-:Y:S01]  /*0130*/  ISETP.GE.AND P5, PT, R12, 0x1, PT ;  /* 0x000000010c00780c */ /* 0x000fe20003fa6270 */
[----:B------:R-:W-:Y:S01]  /*0140*/  UMOV UR5, URZ ;  /* 0x0000003f00057c82 */ /* 0x000fe20008000000 */
[----:B------:R-:W-:Y:S01]  /*0150*/  CS2R R132, SRZ ;  /* 0x0000000000847805 */ /* 0x000fe2000001ff00 */
[----:B------:R-:W-:Y:S01]  /*0160*/  IMAD R14, R29, c[0x0][0x284], R14 ;  /* 0x0000a1001d0e7a24 */ /* 0x000fe200078e020e */
[----:B------:R-:W-:Y:S01]  /*0170*/  CS2R R130, SRZ ;  /* 0x0000000000827805 */ /* 0x000fe2000001ff00 */
[----:B------:R-:W-:Y:S01]  /*0180*/  HFMA2.MMA R22, -RZ, RZ, 0, 0 ;  /* 0x00000000ff167435 */ /* 0x000fe200000001ff */
[----:B------:R-:W-:-:S02]  /*0190*/  MOV R27, RZ ;  /* 0x000000ff001b7202 */ /* 0x000fc40000000f00 */
[----:B----4-:R-:W-:Y:S01]  /*01a0*/  SHF.R.S32.HI R24, RZ, 0x1f, R26 ;  /* 0x0000001fff187819 */ /* 0x010fe2000001141a */
[----:B------:R-:W-:-:S04]  /*01b0*/  IMAD.WIDE.U32 R2, R26, c[0x0][0x1d0], RZ ;  /* 0x000074001a027a25 */ /* 0x000fc800078e00ff */
[C---:B------:R-:W-:Y:S02]  /*01c0*/  IMAD R9, R24.reuse, c[0x0][0x1d0], RZ ;  /* 0x0000740018097a24 */ /* 0x040fe400078e02ff */
[----:B------:R-:W-:Y:S02]  /*01d0*/  IMAD R11, R24, c[0x0][0x1e0], RZ ;  /* 0x00007800180b7a24 */ /* 0x000fe400078e02ff */
[----:B------:R-:W-:Y:S02]  /*01e0*/  IMAD R9, R26, c[0x0][0x1d4], R9 ;  /* 0x000075001a097a24 */ /* 0x000fe400078e0209 */
[----:B------:R-:W-:Y:S02]  /*01f0*/  IMAD R15, R24, c[0x0][0x278], RZ ;  /* 0x00009e00180f7a24 */ /* 0x000fe400078e02ff */
[----:B0-----:R-:W-:Y:S01]  /*0200*/  IMAD.WIDE.U32 R4, R26, c[0x0][0x1e0], RZ ;  /* 0x000078001a047a25 */ /* 0x001fe200078e00ff */
[----:B------:R-:W-:Y:S02]  /*0210*/  IADD3 R3, R3, R9, RZ ;  /* 0x0000000903037210 */ /* 0x000fe40007ffe0ff */
[----:B------:R-:W-:Y:S01]  /*0220*/  LEA R9, R12, 0xfffff800, 0xb ;  /* 0xfffff8000c097811 */ /* 0x000fe200078e58ff */
[----:B------:R-:W-:-:S02]  /*0230*/  IMAD R13, R26, c[0x0][0x1e4], R11 ;  /* 0x000079001a0d7a24 */ /* 0x000fc400078e020b */
[----:B------:R-:W-:Y:S01]  /*0240*/  IMAD.WIDE.U32 R2, R29, c[0x0][0x1d8], R2 ;  /* 0x000076001d027a25 */ /* 0x000fe200078e0002 */
[----:B------:R-:W-:Y:S02]  /*0250*/  SHF.R.S32.HI R11, RZ, 0x1f, R9 ;  /* 0x0000001fff0b7819 */ /* 0x000fe40000011409 */
[----:B------:R-:W-:Y:S01]  /*0260*/  IADD3 R5, R5, R13, RZ ;  /* 0x0000000d05057210 */ /* 0x000fe20007ffe0ff */
[----:B-1----:R-:W-:-:S04]  /*0270*/  IMAD.WIDE.U32 R6, R26, c[0x0][0x278], RZ ;  /* 0x00009e001a067a25 */ /* 0x002fc800078e00ff */
[----:B------:R-:W-:Y:S02]  /*0280*/  IMAD R15, R26, c[0x0][0x27c], R15 ;  /* 0x00009f001a0f7a24 */ /* 0x000fe400078e020f */
[----:B------:R-:W-:Y:S01]  /*0290*/  IMAD R13, R29, c[0x0][0x1dc], R10 ;  /* 0x000077001d0d7a24 */ /* 0x000fe200078e020a */
[----:B------:R-:W-:Y:S01]  /*02a0*/  IADD3 R10, P0, R9, R2, RZ ;  /* 0x00000002090a7210 */ /* 0x000fe20007f1e0ff */
[----:B------:R-:W-:Y:S01]  /*02b0*/  IMAD R12, R28, c[0x0][0x1e8], RZ ;  /* 0x00007a001c0c7a24 */ /* 0x000fe200078e02ff */
[----:B------:R-:W-:Y:S02]  /*02c0*/  IADD3 R7, R7, R15, RZ ;  /* 0x0000000f07077210 */ /* 0x000fe40007ffe0ff */
[----:B------:R-:W-:Y:S01]  /*02d0*/  IADD3.X R13, R11, R3, R13, P0, !PT ;  /* 0x000000030b0d7210 */ /* 0x000fe200007fe40d */
[----:B------:R-:W-:Y:S01]  /*02e0*/  IMAD.WIDE.U32 R2, R29, c[0x0][0x1e8], R4 ;  /* 0x00007a001d027a25 */ /* 0x000fe200078e0004 */
[----:B------:R-:W-:-:S03]  /*02f0*/  ISETP.NE.U32.AND P0, PT, RZ, c[0x0][0x260], PT ;  /* 0x00009800ff007a0c */ /* 0x000fc60003f05070 */
[----:B------:R-:W-:Y:S01]  /*0300*/  IMAD.WIDE.U32 R4, R29, c[0x0][0x280], R6 ;  /* 0x0000a0001d047a25 */ /* 0x000fe200078e0006 */
[----:B------:R-:W-:Y:S02]  /*0310*/  IADD3 R7, P6, R9, R2, RZ ;  /* 0x0000000209077210 */ /* 0x000fe40007fde0ff */
[----:B------:R-:W-:Y:S01]  /*0320*/  ISETP.NE.AND.EX P0, PT, RZ, c[0x0][0x264], PT, P0 ;  /* 0x00009900ff007a0c */ /* 0x000fe20003f05300 */
[----:B------:R-:W-:Y:S01]  /*0330*/  IMAD R12, R29, c[0x0][0x1ec], R12 ;  /* 0x00007b001d0c7a24 */ /* 0x000fe200078e020c */
[----:B------:R-:W-:Y:S02]  /*0340*/  IADD3 R4, P3, R9, R4, RZ ;  /* 0x0000000409047210 */ /* 0x000fe40007f7e0ff */
[C---:B------:R-:W-:Y:S02]  /*0350*/  LEA R9, P4, R10.reuse, c[0x0][0x240], 0x1 ;  /* 0x000090000a097a11 */ /* 0x040fe400078808ff */
[----:B------:R-:W-:Y:S02]  /*0360*/  IADD3.X R5, R11, R5, R14, P3, !PT ;  /* 0x000000050b057210 */ /* 0x000fe40001ffe40e */
[----:B------:R-:W-:-:S02]  /*0370*/  LEA.HI.X R10, R10, c[0x0][0x244], R13, 0x1, P4 ;  /* 0x000091000a0a7a11 */ /* 0x000fc400020f0c0d */
[----:B------:R-:W-:Y:S02]  /*0380*/  ISETP.NE.U32.AND P3, PT, RZ, c[0x0][0x328], PT ;  /* 0x0000ca00ff007a0c */ /* 0x000fe40003f65070 */
[----:B------:R-:W-:Y:S02]  /*0390*/  ISETP.NE.U32.AND P4, PT, RZ, c[0x0][0x348], PT ;  /* 0x0000d200ff007a0c */ /* 0x000fe40003f85070 */
[----:B------:R-:W-:Y:S02]  /*03a0*/  IADD3.X R2, R11, R3, R12, P6, !PT ;  /* 0x000000030b027210 */ /* 0x000fe400037fe40c */
[----:B------:R-:W-:Y:S02]  /*03b0*/  LEA R6, P6, R7, c[0x0][0x248], 0x1 ;  /* 0x0000920007067a11 */ /* 0x000fe400078c08ff */
[----:B------:R-:W-:Y:S02]  /*03c0*/  ISETP.NE.AND.EX P3, PT, RZ, c[0x0][0x32c], PT, P3 ;  /* 0x0000cb00ff007a0c */ /* 0x000fe40003f65330 */
[----:B------:R-:W-:-:S02]  /*03d0*/  ISETP.NE.AND.EX P4, PT, RZ, c[0x0][0x34c], PT, P4 ;  /* 0x0000d300ff007a0c */ /* 0x000fc40003f85340 */
[----:B------:R-:W-:Y:S01]  /*03e0*/  LEA.HI.X R7, R7, c[0x0][0x24c], R2, 0x1, P6 ;  /* 0x0000930007077a11 */ /* 0x000fe200030f0c02 */
[----:B------:R-:W-:Y:S01]  /*03f0*/  @P0 IMAD R2, R26, c[0x0][0x164], R29 ;  /* 0x000059001a020a24 */ /* 0x000fe200078e021d */
[----:B------:R-:W-:Y:S02]  /*0400*/  @P0 MOV R135, 0x8 ;  /* 0x0000000800870802 */ /* 0x000fe40000000f00 */
[----:B------:R-:W-:Y:S01]  /*0410*/  LEA R3, P6, R4, c[0x0][0x308], 0x1 ;  /* 0x0000c20004037a11 */ /* 0x000fe200078c08ff */
[----:B------:R-:W-:-:S03]  /*0420*/  @P0 IMAD R2, R2, c[0x0][0x174], RZ ;  /* 0x00005d0002020a24 */ /* 0x000fc600078e02ff */
[----:B------:R-:W-:Y:S01]  /*0430*/  LEA.HI.X R4, R4, c[0x0][0x30c], R5, 0x1, P6 ;  /* 0x0000c30004047a11 */ /* 0x000fe200030f0c05 */
[----:B------:R-:W-:-:S04]  /*0440*/  @P0 IMAD R2, R2, c[0x0][0x16c], RZ ;  /* 0x00005b0002020a24 */ /* 0x000fc800078e02ff */
[----:B------:R-:W-:Y:S02]  /*0450*/  @P0 IMAD.WIDE R134, R2, R135, c[0x0][0x260] ;  /* 0x0000980002860625 */ /* 0x000fe400078e0287 */
[----:B------:R-:W-:Y:S01]  /*0460*/  @!P0 CS2R R134, SRZ ;  /* 0x0000000000868805 */ /* 0x000fe2000001ff00 */
[----:B--2---:R0:W1:Y:S01]  /*0470*/  @P1 R2UR UR4, R0 ;  /* 0x00000000000413c2 */ /* 0x00406200000e0000 */
[----:B------:R-:W-:-:S04]  /*0480*/  @P3 LEA R132, P1, R29, c[0x0][0x328], 0x2 ;  /* 0x0000ca001d843a11 */ /* 0x000fc800078210ff */
[----:B------:R-:W-:-:S03]  /*0490*/  @P3 LEA.HI.X R133, R29, c[0x0][0x32c], R28, 0x2, P1 ;  /* 0x0000cb001d853a11 */ /* 0x000fc600008f141c */
[----:B---3--:R0:W2:Y:S01]  /*04a0*/  @P2 R2UR UR5, R8 ;  /* 0x00000000080523c2 */ /* 0x0080a200000e0000 */
[----:B------:R-:W-:-:S04]  /*04b0*/  @P4 LEA R130, P2, R29, c[0x0][0x348], 0x2 ;  /* 0x0000d2001d824a11 */ /* 0x000fc800078410ff */
[----:B------:R-:W-:Y:S01]  /*04c0*/  @P4 LEA.HI.X R131, R29, c[0x0][0x34c], R28, 0x2, P2 ;  /* 0x0000d3001d834a11 */ /* 0x000fe200010f141c */
[----:B------:R-:W-:Y:S05]  /*04d0*/  @!P5 BRA `(.L_x_1247) ;  /* 0x000036a00000d947 */ /* 0x000fea0003800000 */
[----:B------:R-:W3:Y:S01]  /*04e0*/  S2R R25, SR_TID.X ;  /* 0x0000000000197919 */ /* 0x000ee20000002100 */
[----:B------:R4:W0:Y:S01]  /*04f0*/  R2UR UR12, R9 ;  /* 0x00000000090c73c2 */ /* 0x00082200000e0000 */
[----:B------:R-:W-:Y:S02]  /*0500*/  MOV R21, c[0x0][0x174] ;  /* 0x00005d0000157a02 */ /* 0x000fe40000000f00 */
[----:B------:R-:W2:Y:S01]  /*0510*/  S2R R23, SR_LANEID ;  /* 0x0000000000177919 */ /* 0x000ea20000000000 */
[----:B------:R-:W-:Y:S02]  /*0520*/  MOV R27, RZ ;  /* 0x000000ff001b7202 */ /* 0x000fe40000000f00 */
[----:B------:R-:W-:Y:S02]  /*0530*/  MOV R22, RZ ;  /* 0x000000ff00167202 */ /* 0x000fe40000000f00 */
[----:B------:R4:W1:Y:S08]  /*0540*/  R2UR UR13, R10 ;  /* 0x000000000a0d73c2 */ /* 0x00087000000e0000 */
[----:B------:R4:W0:Y:S02]  /*0550*/  R2UR UR10, R6 ;  /* 0x00000000060a73c2 */ /* 0x00082400000e0000 */
[----:B0--3--:R-:W-:-:S06]  /*0560*/  SHF.R.S32.HI R0, RZ, 0x1f, R25 ;  /* 0x0000001fff007819 */ /* 0x009fcc0000011419 */
[----:B------:R4:W0:Y:S01]  /*0570*/  R2UR UR11, R7 ;  /* 0x00000000070b73c2 */ /* 0x00082200000e0000 */
[----:B------:R-:W-:Y:S02]  /*0580*/  SHF.L.U32 R20, R25, 0x1, RZ ;  /* 0x0000000119147819 */ /* 0x000fe400000006ff */
[----:B------:R-:W-:Y:S02]  /*0590*/  LEA.HI R0, R0, R25, RZ, 0x5 ;  /* 0x0000001900007211 */ /* 0x000fe400078f28ff */
[----:B------:R-:W-:Y:S02]  /*05a0*/  LOP3.LUT R20, R20, 0xffffffc0, RZ, 0xc0, !PT ;  /* 0xffffffc014147812 */ /* 0x000fe400078ec0ff */
[----:B------:R-:W-:Y:S01]  /*05b0*/  SHF.R.S32.HI R19, RZ, 0x5, R0 ;  /* 0x00000005ff137819 */ /* 0x000fe20000011400 */
[----:B------:R4:W3:Y:S08]  /*05c0*/  R2UR UR8, R3 ;  /* 0x00000000030873c2 */ /* 0x0008f000000e0000 */
[----:B-12---:R4:W0:Y:S02]  /*05d0*/  R2UR UR9, R4 ;  /* 0x00000000040973c2 */ /* 0x00682400000e0000 */
.L_x_1265:
[----:B------:R-:W-:Y:S01]  /*05e0*/  BAR.SYNC.DEFER_BLOCKING 0x0 ;  /* 0x0000000000007b1d */ /* 0x000fe20000010000 */
[----:B------:R-:W-:-:S02]  /*05f0*/  MOV R2, UR12 ;  /* 0x0000000c00027c02 */ /* 0x000fc40008000f00 */
[----:B----4-:R-:W-:Y:S02]  /*0600*/  MOV R3, UR13 ;  /* 0x0000000d00037c02 */ /* 0x010fe40008000f00 */
[----:B------:R-:W-:-:S05]  /*0610*/  LOP3.LUT R18, R20, 0x1f, R25, 0xf8, !PT ;  /* 0x0000001f14127812 */ /* 0x000fca00078ef819 */
[----:B------:R-:W-:-:S05]  /*0620*/  IMAD.WIDE R2, R18, 0x10, R2 ;  /* 0x0000001012027825 */ /* 0x000fca00078e0202 */
[----:B------:R-:W2:Y:S04]  /*0630*/  LDG.E.128 R4, [R2.64] ;  /* 0x0000000602047981 */ /* 0x000ea8000c1e1d00 */
[----:B------:R-:W4:Y:S01]  /*0640*/  LDG.E.128 R12, [R2.64+0x200] ;  /* 0x00020006020c7981 */ /* 0x000f22000c1e1d00 */
[-C--:B------:R-:W-:Y:S02]  /*0650*/  IADD3 R16, R20, R23.reuse, RZ ;  /* 0x0000001714107210 */ /* 0x080fe40007ffe0ff */
[----:B------:R-:W-:Y:S02]  /*0660*/  MOV R8, UR10 ;  /* 0x0000000a00087c02 */ /* 0x000fe40008000f00 */
[----:B------:R-:W-:Y:S02]  /*0670*/  IADD3 R0, R16, R23, RZ ;  /* 0x0000001710007210 */ /* 0x000fe40007ffe0ff */
[----:B0-----:R-:W-:-:S05]  /*0680*/  MOV R9, UR11 ;  /* 0x0000000b00097c02 */ /* 0x001fca0008000f00 */
[----:B------:R-:W-:Y:S01]  /*0690*/  IMAD.WIDE R8, R18, 0x10, R8 ;  /* 0x0000001012087825 */ /* 0x000fe200078e0208 */
[----:B--2---:R-:W-:Y:S04]  /*06a0*/  STS.128 [R16.X16], R4 ;  /* 0x0000000410007388 */ /* 0x004fe8000000cc00 */
[----:B----4-:R-:W-:Y:S01]  /*06b0*/  STS.128 [R16.X16+0x200], R12 ;  /* 0x0002000c10007388 */ /* 0x010fe2000000cc00 */
[----:B------:R-:W-:-:S06]  /*06c0*/  NOP ;  /* 0x0000000000007918 */ /* 0x000fcc0000000000 */
[----:B------:R-:W-:Y:S04]  /*06d0*/  LDS.128 R40, [R0.X16] ;  /* 0x0000000000287984 */ /* 0x000fe8000000cc00 */
[----:B------:R-:W-:Y:S04]  /*06e0*/  LDS.128 R44, [R0.X16+0x10] ;  /* 0x00001000002c7984 */ /* 0x000fe8000000cc00 */
[----:B------:R-:W-:Y:S06]  /*06f0*/  BAR.SYNC.DEFER_BLOCKING 0x0 ;  /* 0x0000000000007b1d */ /* 0x000fec0000010000 */
[----:B------:R-:W2:Y:S04]  /*0700*/  LDG.E.128 R32, [R8.64] ;  /* 0x0000000608207981 */ /* 0x000ea8000c1e1d00 */
[----:B------:R-:W4:Y:S01]  /*0710*/  LDG.E.128 R36, [R8.64+0x200] ;  /* 0x0002000608247981 */ /* 0x000f22000c1e1d00 */
[----:B---3--:R-:W-:-:S02]  /*0720*/  MOV R2, UR8 ;  /* 0x0000000800027c02 */ /* 0x008fc40008000f00 */
[----:B------:R-:W-:-:S05]  /*0730*/  MOV R3, UR9 ;  /* 0x0000000900037c02 */ /* 0x000fca0008000f00 */
[----:B------:R-:W-:Y:S01]  /*0740*/  IMAD.WIDE R2, R18, 0x10, R2 ;  /* 0x0000001012027825 */ /* 0x000fe200078e0202 */
[----:B--2---:R-:W-:Y:S04]  /*0750*/  STS.128 [R16.X16], R32 ;  /* 0x0000002010007388 */ /* 0x004fe8000000cc00 */
[----:B----4-:R-:W-:Y:S01]  /*0760*/  STS.128 [R16.X16+0x200], R36 ;  /* 0x0002002410007388 */ /* 0x010fe2000000cc00 */
[----:B------:R-:W-:-:S06]  /*0770*/  NOP ;  /* 0x0000000000007918 */ /* 0x000fcc0000000000 */
[----:B------:R-:W0:Y:S04]  /*0780*/  LDS.128 R4, [R0.X16] ;  /* 0x0000000000047984 */ /* 0x000e28000000cc00 */
[----:B------:R-:W1:Y:S04]  /*0790*/  LDS.128 R48, [R0.X16+0x10] ;  /* 0x0000100000307984 */ /* 0x000e68000000cc00 */
[----:B------:R-:W-:Y:S06]  /*07a0*/  BAR.SYNC.DEFER_BLOCKING 0x0 ;  /* 0x0000000000007b1d */ /* 0x000fec0000010000 */
[----:B------:R-:W2:Y:S04]  /*07b0*/  LDG.E.128 R52, [R2.64] ;  /* 0x0000000602347981 */ /* 0x000ea8000c1e1d00 */
[----:B------:R-:W3:Y:S01]  /*07c0*/  LDG.E.128 R56, [R2.64+0x200] ;  /* 0x0002000602387981 */ /* 0x000ee2000c1e1d00 */
[----:B0-----:R-:W-:-:S02]  /*07d0*/  PRMT R96, RZ, 0x5410, R4 ;  /* 0x00005410ff607816 */ /* 0x001fc40000000004 */
[----:B------:R-:W-:Y:S02]  /*07e0*/  PRMT R95, RZ, 0x7610, R4 ;  /* 0x00007610ff5f7816 */ /* 0x000fe40000000004 */
[--C-:B------:R-:W-:Y:S02]  /*07f0*/  PRMT R94, RZ, 0x5410, R5.reuse ;  /* 0x00005410ff5e7816 */ /* 0x100fe40000000005 */
[----:B------:R-:W-:Y:S02]  /*0800*/  PRMT R93, RZ, 0x7610, R5 ;  /* 0x00007610ff5d7816 */ /* 0x000fe40000000005 */
[--C-:B------:R-:W-:Y:S01]  /*0810*/  PRMT R92, RZ, 0x5410, R6.reuse ;  /* 0x00005410ff5c7816 */ /* 0x100fe20000000006 */
[----:B------:R-:W-:Y:S01]  /*0820*/  CS2R R4, SRZ ;  /* 0x0000000000047805 */ /* 0x000fe2000001ff00 */
[----:B------:R-:W-:Y:S02]  /*0830*/  PRMT R85, RZ, 0x7610, R6 ;  /* 0x00007610ff557816 */ /* 0x000fe40000000006 */
[----:B------:R-:W-:-:S02]  /*0840*/  PRMT R84, RZ, 0x5410, R7 ;  /* 0x00005410ff547816 */ /* 0x000fc40000000007 */
[----:B------:R-:W-:Y:S02]  /*0850*/  PRMT R83, RZ, 0x7610, R7 ;  /* 0x00007610ff537816 */ /* 0x000fe40000000007 */
[----:B------:R-:W-:Y:S01]  /*0860*/  CS2R R6, SRZ ;  /* 0x0000000000067805 */ /* 0x000fe2000001ff00 */
[--C-:B-1----:R-:W-:Y:S02]  /*0870*/  PRMT R82, RZ, 0x5410, R48.reuse ;  /* 0x00005410ff527816 */ /* 0x102fe40000000030 */
[----:B------:R-:W-:Y:S02]  /*0880*/  PRMT R81, RZ, 0x7610, R48 ;  /* 0x00007610ff517816 */ /* 0x000fe40000000030 */
[--C-:B------:R-:W-:Y:S02]  /*0890*/  PRMT R80, RZ, 0x5410, R49.reuse ;  /* 0x00005410ff507816 */ /* 0x100fe40000000031 */
[----:B------:R-:W-:Y:S02]  /*08a0*/  PRMT R79, RZ, 0x7610, R49 ;  /* 0x00007610ff4f7816 */ /* 0x000fe40000000031 */
[----:B------:R-:W-:-:S02]  /*08b0*/  PRMT R78, RZ, 0x5410, R50 ;  /* 0x00005410ff4e7816 */ /* 0x000fc40000000032 */
[----:B------:R-:W-:Y:S02]  /*08c0*/  PRMT R77, RZ, 0x7610, R50 ;  /* 0x00007610ff4d7816 */ /* 0x000fe40000000032 */
[--C-:B------:R-:W-:Y:S02]  /*08d0*/  PRMT R76, RZ, 0x5410, R51.reuse ;  /* 0x00005410ff4c7816 */ /* 0x100fe40000000033 */
[----:B------:R-:W-:Y:S01]  /*08e0*/  PRMT R75, RZ, 0x7610, R51 ;  /* 0x00007610ff4b7816 */ /* 0x000fe20000000033 */
[----:B--2---:R-:W-:Y:S04]  /*08f0*/  STS.128 [R16.X16], R52 ;  /* 0x0000003410007388 */ /* 0x004fe8000000cc00 */
[----:B---3--:R-:W-:Y:S01]  /*0900*/  STS.128 [R16.X16+0x200], R56 ;  /* 0x0002003810007388 */ /* 0x008fe2000000cc00 */
[----:B------:R-:W-:-:S06]  /*0910*/  NOP ;  /* 0x0000000000007918 */ /* 0x000fcc0000000000 */
[----:B------:R-:W0:Y:S04]  /*0920*/  LDS.128 R12, [R0.X16] ;  /* 0x00000000000c7984 */ /* 0x000e28000000cc00 */
[----:B------:R1:W2:Y:S02]  /*0930*/  LDS.128 R8, [R0.X16+0x10] ;  /* 0x0000100000087984 */ /* 0x0002a4000000cc00 */
[----:B-1----:R-:W-:Y:S02]  /*0940*/  PRMT R0, RZ, 0x5410, R40 ;  /* 0x00005410ff007816 */ /* 0x002fe40000000028 */
[--C-:B0-----:R-:W-:Y:S02]  /*0950*/  PRMT R57, RZ, 0x5410, R12.reuse ;  /* 0x00005410ff397816 */ /* 0x101fe4000000000c */
[----:B------:R-:W-:-:S02]  /*0960*/  PRMT R56, RZ, 0x7610, R12 ;  /* 0x00007610ff387816 */ /* 0x000fc4000000000c */
[--C-:B------:R-:W-:Y:S01]  /*0970*/  PRMT R55, RZ, 0x5410, R13.reuse ;  /* 0x00005410ff377816 */ /* 0x100fe2000000000d */
[C---:B------:R-:W-:Y:S01]  /*0980*/  FFMA.FTZ R17, R57.reuse, R0, R22 ;  /* 0x0000000039117223 */ /* 0x040fe20000010016 */
[----:B------:R-:W-:Y:S01]  /*0990*/  PRMT R0, RZ, 0x7610, R40 ;  /* 0x00007610ff007816 */ /* 0x000fe20000000028 */
[----:B------:R-:W-:Y:S01]  /*09a0*/  FMUL.FTZ R67, R57, UR4 ;  /* 0x0000000439437c20 */ /* 0x000fe20008410000 */
[----:B------:R-:W-:Y:S01]  /*09b0*/  PRMT R54, RZ, 0x7610, R13 ;  /* 0x00007610ff367816 */ /* 0x000fe2000000000d */
[C---:B------:R-:W-:Y:S01]  /*09c0*/  FMUL.FTZ R66, R56.reuse, UR4 ;  /* 0x0000000438427c20 */ /* 0x040fe20008410000 */
[--C-:B------:R-:W-:Y:S01]  /*09d0*/  PRMT R53, RZ, 0x5410, R14.reuse ;  /* 0x00005410ff357816 */ /* 0x100fe2000000000e */
[----:B------:R-:W-:Y:S01]  /*09e0*/  FFMA.FTZ R2, R56, R0, R17 ;  /* 0x0000000038027223 */ /* 0x000fe20000010011 */
[----:B------:R-:W-:Y:S01]  /*09f0*/  PRMT R0, RZ, 0x5410, R41 ;  /* 0x00005410ff007816 */ /* 0x000fe20000000029 */
[----:B------:R-:W-:Y:S01]  /*0a00*/  HFMA2.MMA R17, -RZ, RZ, 0, 0 ;  /* 0x00000000ff117435 */ /* 0x000fe200000001ff */
[----:B------:R-:W-:Y:S01]  /*0a10*/  PRMT R52, RZ, 0x7610, R14 ;  /* 0x00007610ff347816 */ /* 0x000fe2000000000e */
[----:B------:R-:W-:Y:S01]  /*0a20*/  CS2R R12, SRZ ;  /* 0x00000000000c7805 */ /* 0x000fe2000001ff00 */
[----:B------:R-:W-:Y:S01]  /*0a30*/  PRMT R39, RZ, 0x5410, R15 ;  /* 0x00005410ff277816 */ /* 0x000fe2000000000f */
[C---:B------:R-:W-:Y:S01]  /*0a40*/  FFMA.FTZ R3, R55.reuse, R0, R2 ;  /* 0x0000000037037223 */ /* 0x040fe20000010002 */
[----:B------:R-:W-:Y:S01]  /*0a50*/  PRMT R0, RZ, 0x7610, R41 ;  /* 0x00007610ff007816 */ /* 0x000fe20000000029 */
[----:B------:R-:W-:Y:S01]  /*0a60*/  FMUL.FTZ R69, R55, UR4 ;  /* 0x0000000437457c20 */ /* 0x000fe20008410000 */
[----:B------:R-:W-:Y:S01]  /*0a70*/  PRMT R2, RZ, 0x5410, R42 ;  /* 0x00005410ff027816 */ /* 0x000fe2000000002a */
[C---:B------:R-:W-:Y:S01]  /*0a80*/  FMUL.FTZ R68, R54.reuse, UR4 ;  /* 0x0000000436447c20 */ /* 0x040fe20008410000 */
[----:B------:R-:W-:Y:S01]  /*0a90*/  PRMT R38, RZ, 0x7610, R15 ;  /* 0x00007610ff267816 */ /* 0x000fe2000000000f */
[----:B------:R-:W-:Y:S01]  /*0aa0*/  FFMA.FTZ R0, R54, R0, R3 ;  /* 0x0000000036007223 */ /* 0x000fe20000010003 */
[--C-:B--2---:R-:W-:Y:S01]  /*0ab0*/  PRMT R37, RZ, 0x5410, R8.reuse ;  /* 0x00005410ff257816 */ /* 0x104fe20000000008 */
        /* <DEDUP_REMOVED lines=9> */
[----:B------:R-:W-:Y:S01]  /*0b50*/  PRMT R34, RZ, 0x7610, R9 ;  /* 0x00007610ff227816 */ /* 0x000fe20000000009 */
[C---:B------:R-:W-:Y:S01]  /*0b60*/  FMUL.FTZ R73, R39.reuse, UR4 ;  /* 0x0000000427497c20 */ /* 0x040fe20008410000 */
[----:B------:R-:W-:Y:S01]  /*0b70*/  PRMT R33, RZ, 0x5410, R10 ;  /* 0x00005410ff217816 */ /* 0x000fe2000000000a */
[----:B------:R-:W-:Y:S01]  /*0b80*/  FFMA.FTZ R3, R39, R2, R0 ;  /* 0x0000000227037223 */ /* 0x000fe20000010000 */
[----:B------:R-:W-:Y:S01]  /*0b90*/  PRMT R0, RZ, 0x7610, R43 ;  /* 0x00007610ff007816 */ /* 0x000fe2000000002b */
[C---:B------:R-:W-:Y:S01]  /*0ba0*/  FMUL.FTZ R72, R38.reuse, UR4 ;  /* 0x0000000426487c20 */ /* 0x040fe20008410000 */
[----:B------:R-:W-:Y:S01]  /*0bb0*/  PRMT R2, RZ, 0x5410, R44 ;  /* 0x00005410ff027816 */ /* 0x000fe2000000002c */
[C---:B------:R-:W-:Y:S01]  /*0bc0*/  FMUL.FTZ R65, R37.reuse, UR4 ;  /* 0x0000000425417c20 */ /* 0x040fe20008410000 */
[----:B------:R-:W-:Y:S01]  /*0bd0*/  MOV R8, c[0x0][0x16c] ;  /* 0x00005b0000087a02 */ /* 0x000fe20000000f00 */
[----:B------:R-:W-:Y:S01]  /*0be0*/  FFMA.FTZ R0, R38, R0, R3 ;  /* 0x0000000026007223 */ /* 0x000fe20000010003 */
[----:B------:R-:W-:Y:S01]  /*0bf0*/  PRMT R32, RZ, 0x7610, R10 ;  /* 0x00007610ff207816 */ /* 0x000fe2000000000a */
[----:B------:R-:W-:Y:S01]  /*0c00*/  FMUL.FTZ R64, R36, UR4 ;  /* 0x0000000424407c20 */ /* 0x000fe20008410000 */
[----:B------:R-:W-:Y:S01]  /*0c10*/  ISETP.GE.AND P0, PT, R8, 0x1, PT ;  /* 0x000000010800780c */ /* 0x000fe20003f06270 */
[----:B------:R-:W-:Y:S01]  /*0c20*/  FFMA.FTZ R3, R37, R2, R0 ;  /* 0x0000000225037223 */ /* 0x000fe20000010000 */
[----:B------:R-:W-:Y:S01]  /*0c30*/  PRMT R0, RZ, 0x7610, R44 ;  /* 0x00007610ff007816 */ /* 0x000fe2000000002c */
[----:B------:R-:W-:Y:S01]  /*0c40*/  CS2R R8, SRZ ;  /* 0x0000000000087805 */ /* 0x000fe2000001ff00 */
[----:B------:R-:W-:Y:S01]  /*0c50*/  PRMT R2, RZ, 0x5410, R45 ;  /* 0x00005410ff027816 */ /* 0x000fe2000000002d */
[C---:B------:R-:W-:Y:S01]  /*0c60*/  FMUL.FTZ R63, R35.reuse, UR4 ;  /* 0x00000004233f7c20 */ /* 0x040fe20008410000 */
[----:B------:R-:W-:Y:S01]  /*0c70*/  PRMT R31, RZ, 0x5410, R11 ;  /* 0x00005410ff1f7816 */ /* 0x000fe2000000000b */
[----:B------:R-:W-:Y:S01]  /*0c80*/  FFMA.FTZ R0, R36, R0, R3 ;  /* 0x0000000024007223 */ /* 0x000fe20000010003 */
[----:B------:R-:W-:Y:S01]  /*0c90*/  PRMT R30, RZ, 0x7610, R11 ;  /* 0x00007610ff1e7816 */ /* 0x000fe2000000000b */
[----:B------:R-:W-:Y:S01]  /*0ca0*/  FMUL.FTZ R62, R34, UR4 ;  /* 0x00000004223e7c20 */ /* 0x000fe20008410000 */
[----:B------:R-:W-:Y:S01]  /*0cb0*/  PRMT R22, RZ, 0x7610, R47 ;  /* 0x00007610ff167816 */ /* 0x000fe2000000002f */
[----:B------:R-:W-:Y:S01]  /*0cc0*/  FFMA.FTZ R3, R35, R2, R0 ;  /* 0x0000000223037223 */ /* 0x000fe20000010000 */
[----:B------:R-:W-:Y:S01]  /*0cd0*/  PRMT R0, RZ, 0x7610, R45 ;  /* 0x00007610ff007816 */ /* 0x000fe2000000002d */
[----:B------:R-:W-:Y:S01]  /*0ce0*/  CS2R R10, SRZ ;  /* 0x00000000000a7805 */ /* 0x000fe2000001ff00 */
[----:B------:R-:W-:Y:S01]  /*0cf0*/  PRMT R2, RZ, 0x5410, R46 ;  /* 0x00005410ff027816 */ /* 0x000fe2000000002e */
[----:B------:R-:W-:-:S02]  /*0d00*/  FMUL.FTZ R61, R33, UR4 ;  /* 0x00000004213d7c20 */ /* 0x000fc40008410000 */
[----:B------:R-:W-:Y:S02]  /*0d10*/  FFMA.FTZ R0, R34, R0, R3 ;  /* 0x0000000022007223 */ /* 0x000fe40000010003 */
[----:B------:R-:W-:Y:S02]  /*0d20*/  FMUL.FTZ R60, R32, UR4 ;  /* 0x00000004203c7c20 */ /* 0x000fe40008410000 */
[----:B------:R-:W-:Y:S01]  /*0d30*/  FFMA.FTZ R3, R33, R2, R0 ;  /* 0x0000000221037223 */ /* 0x000fe20000010000 */
[----:B------:R-:W-:Y:S01]  /*0d40*/  PRMT R0, RZ, 0x7610, R46 ;  /* 0x00007610ff007816 */ /* 0x000fe2000000002e */
[----:B------:R-:W-:Y:S01]  /*0d50*/  FMUL.FTZ R59, R31, UR4 ;  /* 0x000000041f3b7c20 */ /* 0x000fe20008410000 */
[----:B------:R-:W-:Y:S01]  /*0d60*/  PRMT R2, RZ, 0x5410, R47 ;  /* 0x00005410ff027816 */ /* 0x000fe2000000002f */
[----:B------:R-:W-:Y:S02]  /*0d70*/  FMUL.FTZ R58, R30, UR4 ;  /* 0x000000041e3a7c20 */ /* 0x000fe40008410000 */
[----:B------:R-:W-:-:S04]  /*0d80*/  FFMA.FTZ R0, R32, R0, R3 ;  /* 0x0000000020007223 */ /* 0x000fc80000010003 */
[----:B------:R-:W-:Y:S01]  /*0d90*/  FFMA.FTZ R3, R31, R2, R0 ;  /* 0x000000021f037223 */ /* 0x000fe20000010000 */
[----:B------:R-:W-:-:S03]  /*0da0*/  MOV R0, RZ ;  /* 0x000000ff00007202 */ /* 0x000fc60000000f00 */
[----:B------:R-:W-:Y:S02]  /*0db0*/  FFMA.FTZ R22, R30, R22, R3 ;  /* 0x000000161e167223 */ /* 0x000fe40000010003 */
[----:B------:R-:W-:Y:S01]  /*0dc0*/  CS2R R2, SRZ ;  /* 0x0000000000027805 */ /* 0x000fe2000001ff00 */
[----:B------:R-:W-:Y:S06]  /*0dd0*/  BAR.SYNC.DEFER_BLOCKING 0x0 ;  /* 0x0000000000007b1d */ /* 0x000fec0000010000 */
[----:B------:R-:W-:Y:S05]  /*0de0*/  @!P0 BRA `(.L_x_1248) ;  /* 0x0000285000008947 */ /* 0x000fea0003800000 */
[----:B------:R-:W-:Y:S01]  /*0df0*/  FADD.FTZ R96, R96, UR5 ;  /* 0x0000000560607e21 */ /* 0x000fe20008010000 */
[----:B------:R-:W-:Y:S01]  /*0e00*/  MOV R74, RZ ;  /* 0x000000ff004a7202 */ /* 0x000fe20000000f00 */
[----:B------:R-:W-:Y:S01]  /*0e10*/  FADD.FTZ R95, R95, UR5 ;  /* 0x000000055f5f7e21 */ /* 0x000fe20008010000 */
[----:B------:R-:W-:Y:S01]  /*0e20*/  MOV R17, RZ ;  /* 0x000000ff00117202 */ /* 0x000fe20000000f00 */
[----:B------:R-:W-:Y:S01]  /*0e30*/  FADD.FTZ R94, R94, UR5 ;  /* 0x000000055e5e7e21 */ /* 0x000fe20008010000 */
[----:B------:R-:W-:Y:S01]  /*0e40*/  CS2R R14, SRZ ;  /* 0x00000000000e7805 */ /* 0x000fe2000001ff00 */
        /* <DEDUP_REMOVED lines=13> */
[----:B------:R-:W-:Y:S01]  /*0f20*/  MOV R0, RZ ;  /* 0x000000ff00007202 */ /* 0x000fe20000000f00 */
[----:B------:R-:W-:-:S02]  /*0f30*/  FADD.FTZ R80, R80, UR5 ;  /* 0x0000000550507e21 */ /* 0x000fc40008010000 */
[----:B------:R-:W-:Y:S02]  /*0f40*/  FADD.FTZ R79, R79, UR5 ;  /* 0x000000054f4f7e21 */ /* 0x000fe40008010000 */
[----:B------:R-:W-:Y:S02]  /*0f50*/  FADD.FTZ R78, R78, UR5 ;  /* 0x000000054e4e7e21 */ /* 0x000fe40008010000 */
[----:B------:R-:W-:Y:S02]  /*0f60*/  FADD.FTZ R77, R77, UR5 ;  /* 0x000000054d4d7e21 */ /* 0x000fe40008010000 */
[----:B------:R-:W-:Y:S02]  /*0f70*/  FADD.FTZ R76, R76, UR5 ;  /* 0x000000054c4c7e21 */ /* 0x000fe40008010000 */
[----:B------:R-:W-:Y:S02]  /*0f80*/  FADD.FTZ R75, R75, UR5 ;  /* 0x000000054b4b7e21 */ /* 0x000fe40008010000 */
.L_x_1264:
[----:B------:R-:W-:Y:S01]  /*0f90*/  IMAD R50, R28, c[0x0][0x180], RZ ;  /* 0x000060001c327a24 */ /* 0x000fe200078e02ff */
[----:B------:R-:W-:Y:S01]  /*0fa0*/  SHF.R.S32.HI R90, RZ, 0x1f, R74 ;  /* 0x0000001fff5a7819 */ /* 0x000fe2000001144a */
[----:B------:R-:W-:-:S04]  /*0fb0*/  IMAD.WIDE.U32 R48, R29, c[0x0][0x180], RZ ;  /* 0x000060001d307a25 */ /* 0x000fc800078e00ff */
[----:B------:R-:W-:Y:S02]  /*0fc0*/  IMAD R51, R29, c[0x0][0x184], R50 ;  /* 0x000061001d337a24 */ /* 0x000fe400078e0232 */
[----:B------:R-:W-:-:S03]  /*0fd0*/  IMAD R87, R90, c[0x0][0x188], RZ ;  /* 0x000062005a577a24 */ /* 0x000fc600078e02ff */
[----:B------:R-:W-:Y:S01]  /*0fe0*/  IADD3 R49, R49, R51, RZ ;  /* 0x0000003331317210 */ /* 0x000fe20007ffe0ff */
[----:B------:R-:W-:-:S04]  /*0ff0*/  IMAD R87, R74, c[0x0][0x18c], R87 ;  /* 0x000063004a577a24 */ /* 0x000fc800078e0257 */
[----:B------:R-:W-:-:S05]  /*1000*/  IMAD.WIDE.U32 R48, R74, c[0x0][0x188], R48 ;  /* 0x000062004a307a25 */ /* 0x000fca00078e0030 */
[----:B------:R-:W-:Y:S02]  /*1010*/  IADD3 R49, R49, R87, RZ ;  /* 0x0000005731317210 */ /* 0x000fe40007ffe0ff */
[----:B------:R-:W-:-:S04]  /*1020*/  LEA R50, P0, R48, c[0x0][0x220], 0x2 ;  /* 0x0000880030327a11 */ /* 0x000fc800078010ff */
[----:B------:R-:W-:-:S05]  /*1030*/  LEA.HI.X R51, R48, c[0x0][0x224], R49, 0x2, P0 ;  /* 0x0000890030337a11 */ /* 0x000fca00000f1431 */
[----:B------:R0:W2:Y:S01]  /*1040*/  LDG.E R50, [R50.64] ;  /* 0x0000000632327981 */ /* 0x0000a2000c1e1900 */
[----:B------:R-:W-:Y:S01]  /*1050*/  IADD3 R86, R21, -0x1, RZ ;  /* 0xffffffff15567810 */ /* 0x000fe20007ffe0ff */
[C---:B------:R-:W-:Y:S01]  /*1060*/  IMAD R98, R28.reuse, c[0x0][0x198], RZ ;  /* 0x000066001c627a24 */ /* 0x040fe200078e02ff */
[----:B------:R-:W-:Y:S01]  /*1070*/  ISETP.NE.AND P1, PT, R25, RZ, PT ;  /* 0x000000ff1900720c */ /* 0x000fe20003f25270 */
[----:B------:R-:W-:Y:S01]  /*1080*/  IMAD R100, R28, c[0x0][0x1b8], RZ ;  /* 0x00006e001c647a24 */ /* 0x000fe200078e02ff */
[----:B------:R-:W-:Y:S01]  /*1090*/  LEA.HI R87, R86, R86, RZ, 0x1 ;  /* 0x0000005656577211 */ /* 0x000fe200078f08ff */
[----:B------:R-:W-:Y:S01]  /*10a0*/  IMAD.WIDE.U32 R88, R29, c[0x0][0x198], RZ ;  /* 0x000066001d587a25 */ /* 0x000fe200078e00ff */
[----:B------:R-:W-:Y:S02]  /*10b0*/  LOP3.LUT P0, RZ, R25, 0x1f, RZ, 0xc0, !PT ;  /* 0x0000001f19ff7812 */ /* 0x000fe4000780c0ff */
[----:B------:R-:W-:Y:S01]  /*10c0*/  LOP3.LUT R87, R87, 0xfffffe, RZ, 0xc0, !PT ;  /* 0x00fffffe57577812 */ /* 0x000fe200078ec0ff */
[----:B------:R-:W-:Y:S01]  /*10d0*/  IMAD R91, R29, c[0x0][0x19c], R98 ;  /* 0x000067001d5b7a24 */ /* 0x000fe200078e0262 */
[----:B------:R-:W-:Y:S01]  /*10e0*/  ISETP.LT.OR P0, PT, R21, 0x2, P0 ;  /* 0x000000021500780c */ /* 0x000fe20000701670 */
[----:B------:R-:W-:-:S03]  /*10f0*/  IMAD.WIDE.U32 R48, R29, c[0x0][0x1b8], RZ ;  /* 0x00006e001d307a25 */ /* 0x000fc600078e00ff */
[----:B------:R-:W-:Y:S01]  /*1100*/  IADD3 R89, R89, R91, RZ ;  /* 0x0000005b59597210 */ /* 0x000fe20007ffe0ff */
[----:B------:R-:W-:Y:S01]  /*1110*/  IMAD R97, R29, c[0x0][0x1bc], R100 ;  /* 0x00006f001d617a24 */ /* 0x000fe200078e0264 */
[----:B------:R-:W-:Y:S01]  /*1120*/  IADD3 R91, R86, -R87, RZ ;  /* 0x80000057565b7210 */ /* 0x000fe20007ffe0ff */
[C---:B0-----:R-:W-:Y:S02]  /*1130*/  IMAD R51, R90.reuse, c[0x0][0x1a0], RZ ;  /* 0x000068005a337a24 */ /* 0x041fe400078e02ff */
[----:B------:R-:W-:Y:S01]  /*1140*/  IMAD R87, R90, c[0x0][0x1c0], RZ ;  /* 0x000070005a577a24 */ /* 0x000fe200078e02ff */
[----:B------:R-:W-:Y:S01]  /*1150*/  IADD3 R49, R49, R97, RZ ;  /* 0x0000006131317210 */ /* 0x000fe20007ffe0ff */
[C---:B------:R-:W-:Y:S01]  /*1160*/  IMAD R51, R74.reuse, c[0x0][0x1a4], R51 ;  /* 0x000069004a337a24 */ /* 0x040fe200078e0233 */
[----:B------:R-:W-:Y:S01]  /*1170*/  IADD3 R97, R25, 0x200, RZ ;  /* 0x0000020019617810 */ /* 0x000fe20007ffe0ff */
[----:B------:R-:W-:Y:S01]  /*1180*/  IMAD.WIDE.U32 R88, R74, c[0x0][0x1a0], R88 ;  /* 0x000068004a587a25 */ /* 0x000fe200078e0058 */
[----:B------:R-:W-:-:S03]  /*1190*/  @!P1 LEA R97, R91, R74, 0x8 ;  /* 0x0000004a5b619211 */ /* 0x000fc600078e40ff */
[C---:B------:R-:W-:Y:S01]  /*11a0*/  IMAD R87, R74.reuse, c[0x0][0x1c4], R87 ;  /* 0x000071004a577a24 */ /* 0x040fe200078e0257 */
[----:B------:R-:W-:Y:S01]  /*11b0*/  IADD3 R51, R89, R51, RZ ;  /* 0x0000003359337210 */ /* 0x000fe20007ffe0ff */
[----:B------:R-:W-:Y:S01]  /*11c0*/  IMAD.WIDE.U32 R48, R74, c[0x0][0x1c0], R48 ;  /* 0x000070004a307a25 */ /* 0x000fe200078e0030 */
[----:B------:R-:W-:-:S04]  /*11d0*/  LEA R86, P2, R88, c[0x0][0x228], 0x2 ;  /* 0x00008a0058567a11 */ /* 0x000fc800078410ff */
[----:B------:R-:W-:Y:S02]  /*11e0*/  IADD3 R49, R49, R87, RZ ;  /* 0x0000005731317210 */ /* 0x000fe40007ffe0ff */
[----:B------:R-:W-:-:S05]  /*11f0*/  LEA.HI.X R87, R88, c[0x0][0x22c], R51, 0x2, P2 ;  /* 0x00008b0058577a11 */ /* 0x000fca00010f1433 */
[----:B------:R0:W3:Y:S01]  /*1200*/  LDG.E R86, [R86.64] ;  /* 0x0000000656567981 */ /* 0x0000e2000c1e1900 */
[----:B------:R-:W-:Y:S02]  /*1210*/  SHF.L.U32 R97, R97, 0x2, RZ ;  /* 0x0000000261617819 */ /* 0x000fe400000006ff */
[--C-:B------:R-:W-:Y:S02]  /*1220*/  PRMT R151, RZ, 0x5410, R40.reuse ;  /* 0x00005410ff977816 */ /* 0x100fe40000000028 */
[----:B------:R-:W-:Y:S02]  /*1230*/  PRMT R150, RZ, 0x7610, R40 ;  /* 0x00007610ff967816 */ /* 0x000fe40000000028 */
[----:B------:R-:W-:Y:S01]  /*1240*/  PRMT R149, RZ, 0x5410, R41 ;  /* 0x00005410ff957816 */ /* 0x000fe20000000029 */
[----:B--2---:R1:W2:Y:S02]  /*1250*/  R2UR UR14, R50 ;  /* 0x00000000320e73c2 */ /* 0x0042a400000e0000 */
[----:B-1----:R-:W-:-:S04]  /*1260*/  LEA R50, P3, R48, c[0x0][0x230], 0x2 ;  /* 0x00008c0030327a11 */ /* 0x002fc800078610ff */
[----:B------:R-:W-:Y:S02]  /*1270*/  LEA.HI.X R51, R48, c[0x0][0x234], R49, 0x2, P3 ;  /* 0x00008d0030337a11 */ /* 0x000fe400018f1431 */
[----:B------:R-:W-:-:S04]  /*1280*/  @!P0 IADD3 R49, R21, -0x2, RZ ;  /* 0xfffffffe15318810 */ /* 0x000fc80007ffe0ff */
[----:B------:R1:W3:Y:S01]  /*1290*/  LDG.E R51, [R50.64] ;  /* 0x0000000632337981 */ /* 0x0002e2000c1e1900 */
[----:B--2---:R-:W-:-:S05]  /*12a0*/  MOV R90, UR14 ;  /* 0x0000000e005a7c02 */ /* 0x004fca0008000f00 */
[----:B------:R-:W-:-:S04]  /*12b0*/  FMUL.FTZ R90, R90, 1.4426950216293334961 ;  /* 0x3fb8aa3b5a5a7820 */ /* 0x000fc80000410000 */
[----:B------:R-:W-:-:S06]  /*12c0*/  FMUL.FTZ R152, R96, R90 ;  /* 0x0000005a60987220 */ /* 0x000fcc0000410000 */
[----:B------:R-:W2:Y:S01]  /*12d0*/  MUFU.EX2 R152, R152 ;  /* 0x0000009800987308 */ /* 0x000ea20000000800 */
[-C--:B------:R-:W-:Y:S02]  /*12e0*/  FMUL.FTZ R113, R95, R90.reuse ;  /* 0x0000005a5f717220 */ /* 0x080fe40000410000 */
[-C--:B------:R-:W-:Y:S02]  /*12f0*/  FMUL.FTZ R112, R94, R90.reuse ;  /* 0x0000005a5e707220 */ /* 0x080fe40000410000 */
[----:B------:R-:W-:-:S03]  /*1300*/  FMUL.FTZ R111, R93, R90 ;  /* 0x0000005a5d6f7220 */ /* 0x000fc60000410000 */
[----:B------:R-:W0:Y:S01]  /*1310*/  MUFU.EX2 R113, R113 ;  /* 0x0000007100717308 */ /* 0x000e220000000800 */
[----:B--2---:R2:W-:Y:S07]  /*1320*/  STS [R97+0x1ae0], R152 ;  /* 0x001ae09861007388 */ /* 0x0045ee0000000800 */
[----:B------:R-:W4:Y:S01]  /*1330*/  MUFU.EX2 R112, R112 ;  /* 0x0000007000707308 */ /* 0x000f220000000800 */
[-C--:B------:R-:W-:Y:S02]  /*1340*/  FMUL.FTZ R110, R92, R90.reuse ;  /* 0x0000005a5c6e7220 */ /* 0x080fe40000410000 */
[----:B------:R-:W-:Y:S01]  /*1350*/  @!P0 IMAD R89, R49, c[0x0][0x16c], R74 ;  /* 0x00005b0031598a24 */ /* 0x000fe200078e024a */
[----:B------:R-:W-:Y:S01]  /*1360*/  HFMA2.MMA R49, -RZ, RZ, 0, 0 ;  /* 0x00000000ff317435 */ /* 0x000fe200000001ff */
[----:B------:R-:W-:-:S03]  /*1370*/  FMUL.FTZ R109, R85, R90 ;  /* 0x0000005a556d7220 */ /* 0x000fc60000410000 */
[----:B------:R-:W1:Y:S01]  /*1380*/  MUFU.EX2 R111, R111 ;  /* 0x0000006f006f7308 */ /* 0x000e620000000800 */
[----:B------:R-:W-:Y:S01]  /*1390*/  MOV R48, 0x3f800000 ;  /* 0x3f80000000307802 */ /* 0x000fe20000000f00 */
[----:B------:R-:W-:Y:S02]  /*13a0*/  FMUL.FTZ R151, R96, R151 ;  /* 0x0000009760977220 */ /* 0x000fe40000410000 */
[----:B------:R-:W-:Y:S02]  /*13b0*/  FMUL.FTZ R150, R95, R150 ;  /* 0x000000965f967220 */ /* 0x000fe40000410000 */
[----:B------:R-:W-:Y:S01]  /*13c0*/  @!P0 IMAD.WIDE R88, R89, 0x8, R134 ;  /* 0x0000000859588825 */ /* 0x000fe200078e0286 */
[----:B------:R-:W-:Y:S01]  /*13d0*/  BAR.SYNC.DEFER_BLOCKING 0x0 ;  /* 0x0000000000007b1d */ /* 0x000fe20000010000 */
[----:B------:R-:W-:Y:S02]  /*13e0*/  PRMT R148, RZ, 0x7610, R41 ;  /* 0x00007610ff947816 */ /* 0x000fe40000000029 */
[----:B------:R-:W-:-:S03]  /*13f0*/  FMUL.FTZ R108, R84, R90 ;  /* 0x0000005a546c7220 */ /* 0x000fc60000410000 */
[----:B------:R-:W2:Y:S01]  /*1400*/  MUFU.EX2 R110, R110 ;  /* 0x0000006e006e7308 */ /* 0x000ea20000000800 */
[----:B0-----:R-:W-:Y:S02]  /*1410*/  FMUL.FTZ R87, R152, R113 ;  /* 0x0000007198577220 */ /* 0x001fe40000410000 */
[----:B------:R-:W-:Y:S02]  /*1420*/  FMUL.FTZ R149, R94, R149 ;  /* 0x000000955e957220 */ /* 0x000fe40000410000 */
[----:B-1----:R-:W-:-:S03]  /*1430*/  FFMA.FTZ R50, R151, R113, R150 ;  /* 0x0000007197327223 */ /* 0x002fc60000010096 */
[----:B------:R-:W0:Y:S01]  /*1440*/  MUFU.EX2 R109, R109 ;  /* 0x0000006d006d7308 */ /* 0x000e220000000800 */
[----:B------:R-:W-:Y:S01]  /*1450*/  FMUL.FTZ R107, R83, R90 ;  /* 0x0000005a536b7220 */ /* 0x000fe20000410000 */
[----:B------:R-:W-:Y:S01]  /*1460*/  PRMT R147, RZ, 0x5410, R42 ;  /* 0x00005410ff937816 */ /* 0x000fe2000000002a */
[----:B------:R-:W-:Y:S02]  /*1470*/  FMUL.FTZ R148, R93, R148 ;  /* 0x000000945d947220 */ /* 0x000fe40000410000 */
[----:B----4-:R-:W-:-:S03]  /*1480*/  FFMA.FTZ R50, R112, R50, R149 ;  /* 0x0000003270327223 */ /* 0x010fc60000010095 */
[----:B------:R-:W1:Y:S01]  /*1490*/  MUFU.EX2 R108, R108 ;  /* 0x0000006c006c7308 */ /* 0x000e620000000800 */
[----:B------:R4:W5:Y:S01]  /*14a0*/  @!P0 LDG.E.64 R48, [R88.64] ;  /* 0x0000000658308981 */ /* 0x000962000c1e1b00 */
[----:B------:R-:W-:Y:S01]  /*14b0*/  FMUL.FTZ R106, R82, R90 ;  /* 0x0000005a526a7220 */ /* 0x000fe20000410000 */
[----:B------:R-:W-:Y:S01]  /*14c0*/  ISETP.NE.AND P0, PT, R25, 0x7f, PT ;  /* 0x0000007f1900780c */ /* 0x000fe20003f05270 */
[----:B------:R-:W-:Y:S01]  /*14d0*/  FMUL.FTZ R147, R92, R147 ;  /* 0x000000935c937220 */ /* 0x000fe20000410000 */
[----:B------:R-:W-:Y:S01]  /*14e0*/  PRMT R142, RZ, 0x7610, R42 ;  /* 0x00007610ff8e7816 */ /* 0x000fe2000000002a */
[----:B------:R-:W-:Y:S02]  /*14f0*/  FFMA.FTZ R50, R111, R50, R148 ;  /* 0x000000326f327223 */ /* 0x000fe40000010094 */
[----:B------:R-:W0:Y:S01]  /*1500*/  MUFU.EX2 R107, R107 ;  /* 0x0000006b006b7308 */ /* 0x000e220000000800 */
[----:B----4-:R-:W-:Y:S02]  /*1510*/  FMUL.FTZ R88, R112, R87 ;  /* 0x0000005770587220 */ /* 0x010fe40000410000 */
[----:B------:R-:W-:-:S02]  /*1520*/  FMUL.FTZ R105, R81, R90 ;  /* 0x0000005a51697220 */ /* 0x000fc40000410000 */
[----:B------:R-:W-:-:S03]  /*1530*/  FMUL.FTZ R87, R111, R88 ;  /* 0x000000586f577220 */ /* 0x000fc60000410000 */
[----:B------:R-:W4:Y:S01]  /*1540*/  MUFU.EX2 R106, R106 ;  /* 0x0000006a006a7308 */ /* 0x000f220000000800 */
[--C-:B------:R-:W-:Y:S01]  /*1550*/  PRMT R143, RZ, 0x5410, R43.reuse ;  /* 0x00005410ff8f7816 */ /* 0x100fe2000000002b */
[----:B------:R-:W-:Y:S01]  /*1560*/  FMUL.FTZ R142, R85, R142 ;  /* 0x0000008e558e7220 */ /* 0x000fe20000410000 */
[----:B------:R-:W-:Y:S01]  /*1570*/  PRMT R144, RZ, 0x7610, R43 ;  /* 0x00007610ff907816 */ /* 0x000fe2000000002b */
[C---:B--2---:R-:W-:Y:S01]  /*1580*/  FMUL.FTZ R88, R110.reuse, R87 ;  /* 0x000000576e587220 */ /* 0x044fe20000410000 */
[----:B------:R-:W-:Y:S01]  /*1590*/  PRMT R145, RZ, 0x5410, R44 ;  /* 0x00005410ff917816 */ /* 0x000fe2000000002c */
[----:B------:R-:W-:Y:S01]  /*15a0*/  FFMA.FTZ R50, R110, R50, R147 ;  /* 0x000000326e327223 */ /* 0x000fe20000010093 */
[----:B------:R2:W2:Y:S01]  /*15b0*/  @P0 LDS R98, [R25.X4+0x22e4] ;  /* 0x0022e40019620984 */ /* 0x0004a20000004800 */
[----:B------:R-:W-:Y:S01]  /*15c0*/  FMUL.FTZ R104, R80, R90 ;  /* 0x0000005a50687220 */ /* 0x000fe20000410000 */
[----:B------:R-:W4:Y:S01]  /*15d0*/  MUFU.EX2 R105, R105 ;  /* 0x0000006900697308 */ /* 0x000f220000000800 */
[----:B0-----:R-:W-:-:S02]  /*15e0*/  FMUL.FTZ R87, R109, R88 ;  /* 0x000000586d577220 */ /* 0x001fc40000410000 */
[----:B------:R-:W-:Y:S02]  /*15f0*/  FMUL.FTZ R143, R84, R143 ;  /* 0x0000008f548f7220 */ /* 0x000fe40000410000 */
[----:B------:R-:W-:Y:S02]  /*1600*/  FFMA.FTZ R50, R109, R50, R142 ;  /* 0x000000326d327223 */ /* 0x000fe4000001008e */
[----:B------:R-:W-:Y:S01]  /*1610*/  FMUL.FTZ R103, R79, R90 ;  /* 0x0000005a4f677220 */ /* 0x000fe20000410000 */
[----:B------:R-:W0:Y:S01]  /*1620*/  MUFU.EX2 R104, R104 ;  /* 0x0000006800687308 */ /* 0x000e220000000800 */
[C---:B-1----:R-:W-:Y:S02]  /*1630*/  FMUL.FTZ R88, R108.reuse, R87 ;  /* 0x000000576c587220 */ /* 0x042fe40000410000 */
[----:B------:R-:W-:Y:S02]  /*1640*/  FMUL.FTZ R144, R83, R144 ;  /* 0x0000009053907220 */ /* 0x000fe40000410000 */
[----:B------:R-:W-:-:S02]  /*1650*/  FFMA.FTZ R50, R108, R50, R143 ;  /* 0x000000326c327223 */ /* 0x000fc4000001008f */
[----:B------:R-:W-:Y:S01]  /*1660*/  FMUL.FTZ R102, R78, R90 ;  /* 0x0000005a4e667220 */ /* 0x000fe20000410000 */
[----:B------:R-:W-:Y:S01]  /*1670*/  PRMT R146, RZ, 0x7610, R44 ;  /* 0x00007610ff927816 */ /* 0x000fe2000000002c */
[----:B------:R-:W1:Y:S01]  /*1680*/  MUFU.EX2 R103, R103 ;  /* 0x0000006700677308 */ /* 0x000e620000000800 */
[C---:B------:R-:W-:Y:S02]  /*1690*/  FMUL.FTZ R87, R107.reuse, R88 ;  /* 0x000000586b577220 */ /* 0x040fe40000410000 */
[----:B------:R-:W-:Y:S02]  /*16a0*/  FMUL.FTZ R145, R82, R145 ;  /* 0x0000009152917220 */ /* 0x000fe40000410000 */
[----:B------:R-:W-:Y:S02]  /*16b0*/  FFMA.FTZ R50, R107, R50, R144 ;  /* 0x000000326b327223 */ /* 0x000fe40000010090 */
[----:B------:R-:W-:Y:S01]  /*16c0*/  FMUL.FTZ R101, R77, R90 ;  /* 0x0000005a4d657220 */ /* 0x000fe20000410000 */
[----:B------:R-:W-:Y:S01]  /*16d0*/  PRMT R137, RZ, 0x5410, R45 ;  /* 0x00005410ff897816 */ /* 0x000fe2000000002d */
[----:B------:R-:W0:Y:S01]  /*16e0*/  MUFU.EX2 R102, R102 ;  /* 0x0000006600667308 */ /* 0x000e220000000800 */
[----:B----4-:R-:W-:-:S02]  /*16f0*/  FMUL.FTZ R88, R106, R87 ;  /* 0x000000576a587220 */ /* 0x010fc40000410000 */
[----:B------:R-:W-:Y:S02]  /*1700*/  FMUL.FTZ R146, R81, R146 ;  /* 0x0000009251927220 */ /* 0x000fe40000410000 */
[----:B------:R-:W-:Y:S02]  /*1710*/  FFMA.FTZ R50, R106, R50, R145 ;  /* 0x000000326a327223 */ /* 0x000fe40000010091 */
        /* <DEDUP_REMOVED lines=8> */
[----:B------:R-:W2:Y:S01]  /*17a0*/  MUFU.EX2 R100, R100 ;  /* 0x0000006400647308 */ /* 0x000ea20000000800 */
[----:B0-----:R-:W-:-:S02]  /*17b0*/  FMUL.FTZ R88, R104, R87 ;  /* 0x0000005768587220 */ /* 0x001fc40000410000 */
[----:B------:R-:W-:Y:S02]  /*17c0*/  FMUL.FTZ R136, R79, R136 ;  /* 0x000000884f887220 */ /* 0x000fe40000410000 */
[----:B------:R-:W-:Y:S01]  /*17d0*/  FFMA.FTZ R50, R104, R50, R137 ;  /* 0x0000003268327223 */ /* 0x000fe20000010089 */
[----:B------:R-:W-:Y:S01]  /*17e0*/  PRMT R138, RZ, 0x7610, R46 ;  /* 0x00007610ff8a7816 */ /* 0x000fe2000000002e */
[C---:B-1----:R-:W-:Y:S01]  /*17f0*/  FMUL.FTZ R87, R103.reuse, R88 ;  /* 0x0000005867577220 */ /* 0x042fe20000410000 */
[----:B------:R-:W0:Y:S01]  /*1800*/  MUFU.EX2 R99, R99 ;  /* 0x0000006300637308 */ /* 0x000e220000000800 */
[----:B------:R-:W-:Y:S02]  /*1810*/  FMUL.FTZ R139, R78, R139 ;  /* 0x0000008b4e8b7220 */ /* 0x000fe40000410000 */
[----:B------:R-:W-:Y:S01]  /*1820*/  FFMA.FTZ R50, R103, R50, R136 ;  /* 0x0000003267327223 */ /* 0x000fe20000010088 */
[----:B------:R-:W-:Y:S01]  /*1830*/  PRMT R141, RZ, 0x5410, R47 ;  /* 0x00005410ff8d7816 */ /* 0x000fe2000000002f */
[----:B------:R-:W-:-:S02]  /*1840*/  FMUL.FTZ R88, R102, R87 ;  /* 0x0000005766587220 */ /* 0x000fc40000410000 */
[----:B------:R-:W-:Y:S02]  /*1850*/  FMUL.FTZ R138, R77, R138 ;  /* 0x0000008a4d8a7220 */ /* 0x000fe40000410000 */
[----:B------:R-:W-:Y:S01]  /*1860*/  FFMA.FTZ R50, R102, R50, R139 ;  /* 0x0000003266327223 */ /* 0x000fe2000001008b */
[----:B------:R-:W-:Y:S01]  /*1870*/  PRMT R140, RZ, 0x7610, R47 ;  /* 0x00007610ff8c7816 */ /* 0x000fe2000000002f */
[C---:B----4-:R-:W-:Y:S02]  /*1880*/  FMUL.FTZ R87, R101.reuse, R88 ;  /* 0x0000005865577220 */ /* 0x050fe40000410000 */
[----:B------:R-:W-:Y:S02]  /*1890*/  FMUL.FTZ R141, R76, R141 ;  /* 0x0000008d4c8d7220 */ /* 0x000fe40000410000 */
[----:B------:R-:W-:Y:S02]  /*18a0*/  FFMA.FTZ R50, R101, R50, R138 ;  /* 0x0000003265327223 */ /* 0x000fe4000001008a */
[----:B--2---:R-:W-:Y:S01]  /*18b0*/  FMUL.FTZ R88, R100, R87 ;  /* 0x0000005764587220 */ /* 0x004fe20000410000 */
[----:B------:R-:W-:Y:S01]  /*18c0*/  BSSY B0, `(.L_x_1249) ;  /* 0x000000f000007945 */ /* 0x000fe20003800000 */
[----:B------:R-:W-:-:S02]  /*18d0*/  FMUL.FTZ R140, R75, R140 ;  /* 0x0000008c4b8c7220 */ /* 0x000fc40000410000 */
[----:B------:R-:W-:Y:S01]  /*18e0*/  FFMA.FTZ R87, R100, R50, R141 ;  /* 0x0000003264577223 */ /* 0x000fe2000001008d */
[----:B------:R-:W-:Y:S01]  /*18f0*/  LEA.HI R97, R25, R25, RZ, 0x1e ;  /* 0x0000001919617211 */ /* 0x000fe200078ff0ff */
[C---:B0-----:R-:W-:Y:S02]  /*1900*/  FMUL.FTZ R50, R99.reuse, R88 ;  /* 0x0000005863327220 */ /* 0x041fe40000410000 */
[----:B---3--:R-:W-:Y:S02]  /*1910*/  FMUL.FTZ R86, R86, R51 ;  /* 0x0000003356567220 */ /* 0x008fe40000410000 */
[----:B------:R-:W-:Y:S01]  /*1920*/  FFMA.FTZ R51, R99, R87, R140 ;  /* 0x0000005763337223 */ /* 0x000fe2000001008c */
[----:B------:R-:W-:Y:S05]  /*1930*/  @P0 BRA `(.L_x_1250) ;  /* 0x0000007000000947 */ /* 0x000fea0003800000 */
[----:B------:R-:W-:Y:S02]  /*1940*/  ISETP.NE.AND P0, PT, R21, c[0x0][0x174], PT ;  /* 0x00005d0015007a0c */ /* 0x000fe40003f05270 */
[----:B------:R-:W-:-:S11]  /*1950*/  MOV R98, 0x3f800000 ;  /* 0x3f80000000627802 */ /* 0x000fd60000000f00 */
[----:B------:R-:W-:-:S04]  /*1960*/  @P0 LEA.HI R87, R21, R21, RZ, 0x1 ;  /* 0x0000001515570211 */ /* 0x000fc800078f08ff */
[----:B------:R-:W-:-:S04]  /*1970*/  @P0 LOP3.LUT R88, R87, 0xfffffe, RZ, 0xc0, !PT ;  /* 0x00fffffe57580812 */ /* 0x000fc800078ec0ff */
[----:B------:R-:W-:-:S04]  /*1980*/  @P0 IADD3 R87, -R88, R21, RZ ;  /* 0x0000001558570210 */ /* 0x000fc80007ffe1ff */
[----:B------:R-:W-:-:S05]  /*1990*/  @P0 LEA R87, R87, R74, 0x8 ;  /* 0x0000004a57570211 */ /* 0x000fca00078e40ff */
[----:B------:R0:W1:Y:S02]  /*19a0*/  @P0 LDS R98, [R87.X4+0x1ae0] ;  /* 0x001ae00057620984 */ /* 0x0000640000004800 */
.L_x_1250:
[----:B------:R-:W-:Y:S05]  /*19b0*/  BSYNC B0 ;  /* 0x0000000000007941 */ /* 0x000fea0003800000 */
.L_x_1249:
        /* <DEDUP_REMOVED lines=23> */
[----:B0-----:R-:W0:Y:S04]  /*1b30*/  LDS.64 R86, [R153+0x10d8] ;  /* 0x0010d80099567984 */ /* 0x001e280000000a00 */
[----:B------:R-:W2:Y:S04]  /*1b40*/  LDS.64 R88, [R153+0x10e0] ;  /* 0x0010e00099587984 */ /* 0x000ea80000000a00 */
[----:B------:R-:W3:Y:S01]  /*1b50*/  LDS.64 R90, [R153+0x10e8] ;  /* 0x0010e800995a7984 */ /* 0x000ee20000000a00 */
[----:B0-----:R-:W-:-:S02]  /*1b60*/  FFMA.FTZ R87, R51, R86, R87 ;  /* 0x0000005633577223 */ /* 0x001fc40000010057 */
[----:B------:R-:W-:Y:S02]  /*1b70*/  FMUL.FTZ R51, R50, R86 ;  /* 0x0000005632337220 */ /* 0x000fe40000410000 */
[C---:B--2---:R-:W-:Y:S02]  /*1b80*/  FFMA.FTZ R87, R88.reuse, R87, R89 ;  /* 0x0000005758577223 */ /* 0x044fe40000010059 */
[----:B------:R-:W-:Y:S02]  /*1b90*/  FMUL.FTZ R51, R88, R51 ;  /* 0x0000003358337220 */ /* 0x000fe40000410000 */
[C---:B---3--:R-:W-:Y:S02]  /*1ba0*/  FFMA.FTZ R91, R90.reuse, R87, R91 ;  /* 0x000000575a5b7223 */ /* 0x048fe4000001005b */
[----:B------:R-:W-:Y:S01]  /*1bb0*/  FMUL.FTZ R90, R90, R51 ;  /* 0x000000335a5a7220 */ /* 0x000fe20000410000 */
[----:B------:R-:W-:Y:S05]  /*1bc0*/  BRA.DIV ~URZ, `(.L_x_1253) ;  /* 0x000028a27f007947 */ /* 0x000fea000b800000 */
[----:B------:R0:W2:Y:S02]  /*1bd0*/  SHFL.UP PT, R155, R90, 0x1, RZ ;  /* 0x042000005a9b7989 */ /* 0x0000a400000e00ff */
.L_x_1272:
        /* <DEDUP_REMOVED lines=21> */
[----:B------:R-:W-:-:S03]  /*1d30*/  MOV R155, R91 ;  /* 0x0000005b009b7202 */ /* 0x000fc60000000f00 */
[----:B------:R0:W3:Y:S01]  /*1d40*/  SHFL.UP PT, R156, R90, 0x10, RZ ;  /* 0x060000005a9c7989 */ /* 0x0000e200000e00ff */
[----:B------:R-:W-:-:S03]  /*1d50*/  MOV R154, R90 ;  /* 0x0000005a009a7202 */ /* 0x000fc60000000f00 */
.L_x_1273:
[----:B------:R-:W-:Y:S02]  /*1d60*/  ISETP.GE.AND P0, PT, R23, 0x10, PT ;  /* 0x000000101700780c */ /* 0x000fe40003f06270 */
[----:B------:R-:W-:-:S11]  /*1d70*/  MOV R89, R154 ;  /* 0x0000009a00597202 */ /* 0x000fd60000000f00 */
[-C--:B--2---:R-:W-:Y:S02]  /*1d80*/  @P0 FFMA.FTZ R155, R86, R89.reuse, R155 ;  /* 0x00000059569b0223 */ /* 0x084fe4000001009b */
[----:B---3--:R-:W-:Y:S01]  /*1d90*/  @P0 FMUL.FTZ R89, R156, R89 ;  /* 0x000000599c590220 */ /* 0x008fe20000410000 */
[----:B------:R-:W-:Y:S05]  /*1da0*/  BRA.CONV ~URZ, `(.L_x_1255) ;  /* 0x000000637f007947 */ /* 0x000fea000b800000 */
[----:B------:R-:W-:Y:S01]  /*1db0*/  HFMA2.MMA R50, -RZ, RZ, 0, 1.847743988037109375e-06 ;  /* 0x0000001fff327435 */ /* 0x000fe200000001ff */
[----:B------:R-:W-:Y:S02]  /*1dc0*/  MOV R88, R89 ;  /* 0x0000005900587202 */ /* 0x000fe40000000f00 */
[----:B------:R-:W-:Y:S02]  /*1dd0*/  MOV R87, 0x1f ;  /* 0x0000001f00577802 */ /* 0x000fe40000000f00 */
[----:B------:R-:W-:Y:S02]  /*1de0*/  MOV R51, 0xffffffff ;  /* 0xffffffff00337802 */ /* 0x000fe40000000f00 */
[----:B------:R-:W-:-:S02]  /*1df0*/  MOV R86, 0x1e10 ;  /* 0x00001e1000567802 */ /* 0x000fc40000000f00 */
[----:B01---5:R-:W-:Y:S05]  /*1e00*/  CALL.REL.NOINC `($__internal_49_$__cuda_sm70_shflsync_idx_p) ;  /* 0x0000354000007944 */ /* 0x023fea0003c00000 */
.L_x_1255:
[----:B------:R-:W-:Y:S05]  /*1e10*/  BRA.CONV ~URZ, `(.L_x_1256) ;  /* 0x000000637f007947 */ /* 0x000fea000b800000 */
[----:B-1----:R-:W-:Y:S01]  /*1e20*/  HFMA2.MMA R50, -RZ, RZ, 0, 1.847743988037109375e-06 ;  /* 0x0000001fff327435 */ /* 0x002fe200000001ff */
[----:B0-----:R-:W-:-:S02]  /*1e30*/  MOV R88, R155 ;  /* 0x0000009b00587202 */ /* 0x001fc40000000f00 */
[----:B------:R-:W-:Y:S02]  /*1e40*/  MOV R87, 0x1f ;  /* 0x0000001f00577802 */ /* 0x000fe40000000f00 */
[----:B------:R-:W-:Y:S02]  /*1e50*/  MOV R51, 0xffffffff ;  /* 0xffffffff00337802 */ /* 0x000fe40000000f00 */
[----:B------:R-:W-:Y:S02]  /*1e60*/  MOV R86, 0x1e80 ;  /* 0x00001e8000567802 */ /* 0x000fe40000000f00 */
[----:B-----5:R-:W-:Y:S05]  /*1e70*/  CALL.REL.NOINC `($__internal_49_$__cuda_sm70_shflsync_idx_p) ;  /* 0x000034d000007944 */ /* 0x020fea0003c00000 */
.L_x_1256:
[----:B------:R-:W-:Y:S05]  /*1e80*/  BRA.DIV ~URZ, `(.L_x_1257) ;  /* 0x00002b127f007947 */ /* 0x000fea000b800000 */
[----:B-----5:R2:W3:Y:S04]  /*1e90*/  SHFL.IDX PT, R156, R48, RZ, 0x1f ;  /* 0x00001fff309c7589 */ /* 0x0204e800000e0000 */
[----:B0-----:R2:W0:Y:S04]  /*1ea0*/  SHFL.IDX PT, R87, R49, RZ, 0x1f ;  /* 0x00001fff31577589 */ /* 0x00142800000e0000 */
[----:B------:R2:W4:Y:S04]  /*1eb0*/  SHFL.UP PT, R154, R89, 0x1, RZ ;  /* 0x04200000599a7989 */ /* 0x00052800000e00ff */
[----:B------:R-:W1:Y:S02]  /*1ec0*/  SHFL.UP PT, R155, R155, 0x1, RZ ;  /* 0x042000009b9b7989 */ /* 0x000e6400000e00ff */
.L_x_1274:
[----:B-1----:R-:W1:Y:S01]  /*1ed0*/  LDS.64 R50, [R153+0x10d0] ;  /* 0x0010d00099327984 */ /* 0x002e620000000a00 */
[----:B---3--:R-:W-:Y:S01]  /*1ee0*/  MOV R86, R156 ;  /* 0x0000009c00567202 */ /* 0x008fe20000000f00 */
[----:B0---4-:R-:W-:-:S02]  /*1ef0*/  @P1 FFMA.FTZ R87, R87, R154, R155 ;  /* 0x0000009a57571223 */ /* 0x011fc4000001009b */
[----:B--2---:R-:W0:Y:S02]  /*1f00*/  LDS.64 R88, [R153+0x10d8] ;  /* 0x0010d80099587984 */ /* 0x004e240000000a00 */
[----:B------:R-:W-:Y:S02]  /*1f10*/  @P1 FMUL.FTZ R86, R86, R154 ;  /* 0x0000009a56561220 */ /* 0x000fe40000410000 */
[----:B------:R-:W2:Y:S04]  /*1f20*/  LDS.64 R48, [R153+0x10e0] ;  /* 0x0010e00099307984 */ /* 0x000ea80000000a00 */
[----:B------:R3:W-:Y:S01]  /*1f30*/  STS.64 [R153+0x10d0], R86 ;  /* 0x0010d05699007388 */ /* 0x0007e20000000a00 */
[C---:B-1----:R-:W-:Y:S02]  /*1f40*/  FFMA.FTZ R51, R50.reuse, R87, R51 ;  /* 0x0000005732337223 */ /* 0x042fe40000010033 */
[----:B------:R-:W-:-:S02]  /*1f50*/  FMUL.FTZ R50, R50, R86 ;  /* 0x0000005632327220 */ /* 0x000fc40000410000 */
[C---:B0-----:R-:W-:Y:S02]  /*1f60*/  FFMA.FTZ R89, R88.reuse, R51, R89 ;  /* 0x0000003358597223 */ /* 0x041fe40000010059 */
[----:B------:R-:W-:Y:S01]  /*1f70*/  FMUL.FTZ R88, R88, R50 ;  /* 0x0000003258587220 */ /* 0x000fe20000410000 */
[----:B------:R3:W-:Y:S01]  /*1f80*/  STS.64 [R153+0x10d8], R50 ;  /* 0x0010d83299007388 */ /* 0x0007e20000000a00 */
[C---:B--2---:R-:W-:Y:S02]  /*1f90*/  FFMA.FTZ R49, R48.reuse, R89, R49 ;  /* 0x0000005930317223 */ /* 0x044fe40000010031 */
[----:B------:R-:W-:Y:S01]  /*1fa0*/  FMUL.FTZ R48, R48, R88 ;  /* 0x0000005830307220 */ /* 0x000fe20000410000 */
[----:B------:R3:W-:Y:S04]  /*1fb0*/  STS.64 [R153+0x10e0], R88 ;  /* 0x0010e05899007388 */ /* 0x0007e80000000a00 */
[----:B------:R3:W-:Y:S02]  /*1fc0*/  STS.64 [R153+0x10e8], R48 ;  /* 0x0010e83099007388 */ /* 0x0007e40000000a00 */
.L_x_1252:
[----:B--2---:R-:W-:Y:S05]  /*1fd0*/  BSYNC B0 ;  /* 0x0000000000007941 */ /* 0x004fea0003800000 */
.L_x_1251:
[----:B------:R-:W-:Y:S01]  /*1fe0*/  WARPSYNC 0xffffffff ;  /* 0xffffffff00007948 */ /* 0x000fe20003800000 */
[----:B------:R-:W-:Y:S01]  /*1ff0*/  BAR.SYNC.DEFER_BLOCKING 0x0 ;  /* 0x0000000000007b1d */ /* 0x000fe20000010000 */
[----:B-1-3--:R-:W-:Y:S01]  /*2000*/  FMUL.FTZ R51, R99, R98 ;  /* 0x0000006263337220 */ /* 0x00afe20000410000 */
[----:B------:R-:W-:Y:S01]  /*2010*/  LOP3.LUT P0, RZ, R25, 0x1f, RZ, 0xc0, !PT ;  /* 0x0000001f19ff7812 */ /* 0x000fe2000780c0ff */
[----:B-----5:R-:W-:-:S02]  /*2020*/  FFMA.FTZ R49, R99, R125, R124 ;  /* 0x0000007d63317223 */ /* 0x020fc4000001007c */
[C---:B------:R-:W-:Y:S01]  /*2030*/  FMUL.FTZ R50, R100.reuse, R51 ;  /* 0x0000003364327220 */ /* 0x040fe20000410000 */
[----:B------:R-:W-:Y:S01]  /*2040*/  ISETP.GE.OR P0, PT, R21, c[0x0][0x174], P0 ;  /* 0x00005d0015007a0c */ /* 0x000fe20000706670 */
[----:B------:R-:W-:Y:S01]  /*2050*/  FFMA.FTZ R49, R100, R49, R123 ;  /* 0x0000003164317223 */ /* 0x000fe2000001007b */
[----:B------:R-:W-:Y:S01]  /*2060*/  BSSY B0, `(.L_x_1258) ;  /* 0x0000074000007945 */ /* 0x000fe20003800000 */
[C---:B------:R-:W-:Y:S02]  /*2070*/  FMUL.FTZ R51, R101.reuse, R50 ;  /* 0x0000003265337220 */ /* 0x040fe40000410000 */
[----:B------:R-:W-:Y:S02]  /*2080*/  FFMA.FTZ R49, R101, R49, R122 ;  /* 0x0000003165317223 */ /* 0x000fe4000001007a */
[C---:B------:R-:W-:Y:S02]  /*2090*/  FMUL.FTZ R50, R102.reuse, R51 ;  /* 0x0000003366327220 */ /* 0x040fe40000410000 */
[----:B------:R-:W-:-:S02]  /*20a0*/  FFMA.FTZ R49, R102, R49, R121 ;  /* 0x0000003166317223 */ /* 0x000fc40000010079 */
[C---:B------:R-:W-:Y:S02]  /*20b0*/  FMUL.FTZ R51, R103.reuse, R50 ;  /* 0x0000003267337220 */ /* 0x040fe40000410000 */
[----:B------:R-:W-:-:S04]  /*20c0*/  FFMA.FTZ R49, R103, R49, R120 ;  /* 0x0000003167317223 */ /* 0x000fc80000010078 */
[----:B------:R-:W-:Y:S01]  /*20d0*/  FFMA.FTZ R49, R104, R49, R119 ;  /* 0x0000003168317223 */ /* 0x000fe20000010077 */
[----:B------:R-:W1:Y:S03]  /*20e0*/  LDS R48, [R97.X8+0x10d4] ;  /* 0x0010d40061307984 */ /* 0x000e660000008800 */
[----:B------:R-:W-:-:S04]  /*20f0*/  FFMA.FTZ R49, R105, R49, R118 ;  /* 0x0000003169317223 */ /* 0x000fc80000010076 */
[----:B------:R-:W-:Y:S02]  /*2100*/  FFMA.FTZ R49, R106, R49, R117 ;  /* 0x000000316a317223 */ /* 0x000fe40000010075 */
[----:B-1----:R-:W-:Y:S02]  /*2110*/  FFMA.FTZ R151, R152, R48, R151 ;  /* 0x0000003098977223 */ /* 0x002fe40000010097 */
[----:B------:R-:W-:Y:S02]  /*2120*/  FMUL.FTZ R48, R104, R51 ;  /* 0x0000003368307220 */ /* 0x000fe40000410000 */
[----:B------:R-:W-:Y:S02]  /*2130*/  FFMA.FTZ R150, R113, R151, R150 ;  /* 0x0000009771967223 */ /* 0x000fe40000010096 */
[----:B------:R-:W-:Y:S02]  /*2140*/  FMUL.FTZ R51, R105, R48 ;  /* 0x0000003069337220 */ /* 0x000fe40000410000 */
[----:B------:R-:W-:-:S02]  /*2150*/  FFMA.FTZ R149, R112, R150, R149 ;  /* 0x0000009670957223 */ /* 0x000fc40000010095 */
[----:B------:R-:W-:Y:S02]  /*2160*/  FMUL.FTZ R48, R106, R51 ;  /* 0x000000336a307220 */ /* 0x000fe40000410000 */
[----:B------:R-:W-:Y:S02]  /*2170*/  FFMA.FTZ R148, R111, R149, R148 ;  /* 0x000000956f947223 */ /* 0x000fe40000010094 */
[C---:B------:R-:W-:Y:S02]  /*2180*/  FMUL.FTZ R51, R107.reuse, R48 ;  /* 0x000000306b337220 */ /* 0x040fe40000410000 */
[----:B------:R-:W-:Y:S02]  /*2190*/  FFMA.FTZ R147, R110, R148, R147 ;  /* 0x000000946e937223 */ /* 0x000fe40000010093 */
[----:B------:R-:W-:Y:S01]  /*21a0*/  FFMA.FTZ R48, R107, R49, R116 ;  /* 0x000000316b307223 */ /* 0x000fe20000010074 */
[----:B------:R-:W-:Y:S01]  /*21b0*/  HFMA2.MMA R49, -RZ, RZ, 0, 0 ;  /* 0x00000000ff317435 */ /* 0x000fe200000001ff */
[----:B------:R-:W-:-:S02]  /*21c0*/  FFMA.FTZ R142, R109, R147, R142 ;  /* 0x000000936d8e7223 */ /* 0x000fc4000001008e */
[C---:B------:R-:W-:Y:S02]  /*21d0*/  FMUL.FTZ R50, R108.reuse, R51 ;  /* 0x000000336c327220 */ /* 0x040fe40000410000 */
[C---:B------:R-:W-:Y:S02]  /*21e0*/  FFMA.FTZ R143, R108.reuse, R142, R143 ;  /* 0x0000008e6c8f7223 */ /* 0x040fe4000001008f */
[----:B------:R-:W-:Y:S01]  /*21f0*/  FFMA.FTZ R51, R108, R48, R115 ;  /* 0x000000306c337223 */ /* 0x000fe20000010073 */
[----:B------:R-:W-:Y:S01]  /*2200*/  MOV R48, 0x3f800000 ;  /* 0x3f80000000307802 */ /* 0x000fe20000000f00 */
[----:B------:R-:W-:Y:S02]  /*2210*/  FFMA.FTZ R144, R107, R143, R144 ;  /* 0x0000008f6b907223 */ /* 0x000fe40000010090 */
[C---:B0-----:R-:W-:Y:S02]  /*2220*/  FMUL.FTZ R87, R109.reuse, R50 ;  /* 0x000000326d577220 */ /* 0x041fe40000410000 */
[----:B------:R-:W-:Y:S01]  /*2230*/  FFMA.FTZ R145, R106, R144, R145 ;  /* 0x000000906a917223 */ /* 0x000fe20000010091 */
[----:B------:R0:W1:Y:S01]  /*2240*/  @!P0 LDS.64 R48, [R74.X8+0x24e0] ;  /* 0x0024e0004a308984 */ /* 0x0000620000008a00 */
[----:B------:R-:W-:Y:S01]  /*2250*/  FFMA.FTZ R51, R109, R51, R114 ;  /* 0x000000336d337223 */ /* 0x000fe20000010072 */
[----:B------:R-:W-:Y:S01]  /*2260*/  ISETP.GT.U32.AND P0, PT, R25, 0x1f, PT ;  /* 0x0000001f1900780c */ /* 0x000fe20003f04070 */
        /* <DEDUP_REMOVED lines=12> */
[----:B------:R-:W-:-:S03]  /*2330*/  FFMA.FTZ R138, R101, R139, R138 ;  /* 0x0000008b658a7223 */ /* 0x000fc6000001008a */
[----:B------:R0:W-:Y:S01]  /*2340*/  STS.64 [R97.X8+0x15e0], R50 ;  /* 0x0015e03261007388 */ /* 0x0001e20000008a00 */
[----:B------:R-:W-:-:S04]  /*2350*/  FFMA.FTZ R141, R100, R138, R141 ;  /* 0x0000008a648d7223 */ /* 0x000fc8000001008d */
[----:B------:R-:W-:Y:S01]  /*2360*/  FFMA.FTZ R140, R99, R141, R140 ;  /* 0x0000008d638c7223 */ /* 0x000fe2000001008c */
[----:B------:R-:W-:Y:S06]  /*2370*/  BAR.SYNC.DEFER_BLOCKING 0x0 ;  /* 0x0000000000007b1d */ /* 0x000fec0000010000 */
[----:B------:R-:W-:Y:S05]  /*2380*/  @P0 BRA `(.L_x_1259) ;  /* 0x0000041000000947 */ /* 0x000fea0003800000 */
[C---:B01----:R-:W-:Y:S01]  /*2390*/  IMAD R153, R25.reuse, 0x28, RZ ;  /* 0x0000002819997824 */ /* 0x043fe200078e02ff */
[----:B------:R-:W-:-:S04]  /*23a0*/  LOP3.LUT R152, R25, 0x1f, RZ, 0xc0, !PT ;  /* 0x0000001f19987812 */ /* 0x000fc800078ec0ff */
[----:B------:R-:W-:Y:S01]  /*23b0*/  LDS.64 R50, [R153+0x15f0] ;  /* 0x0015f00099327984 */ /* 0x000fe20000000a00 */
[C---:B------:R-:W-:Y:S02]  /*23c0*/  ISETP.GE.U32.AND P0, PT, R152.reuse, 0x10, PT ;  /* 0x000000109800780c */ /* 0x040fe40003f06070 */
[C---:B------:R-:W-:Y:S01]  /*23d0*/  ISETP.GE.U32.AND P1, PT, R152.reuse, 0x18, PT ;  /* 0x000000189800780c */ /* 0x040fe20003f26070 */
[----:B------:R-:W0:Y:S01]  /*23e0*/  LDS.64 R86, [R153+0x15f8] ;  /* 0x0015f80099567984 */ /* 0x000e220000000a00 */
[C---:B------:R-:W-:Y:S02]  /*23f0*/  ISETP.GE.U32.AND P2, PT, R152.reuse, 0x1c, PT ;  /* 0x0000001c9800780c */ /* 0x040fe40003f46070 */
[C---:B------:R-:W-:Y:S01]  /*2400*/  ISETP.GE.U32.AND P3, PT, R152.reuse, 0x1e, PT ;  /* 0x0000001e9800780c */ /* 0x040fe20003f66070 */
[----:B------:R-:W1:Y:S01]  /*2410*/  LDS.64 R88, [R153+0x15e8] ;  /* 0x0015e80099587984 */ /* 0x000e620000000a00 */
[----:B------:R-:W-:-:S03]  /*2420*/  ISETP.NE.AND P4, PT, R152, 0x1f, PT ;  /* 0x0000001f9800780c */ /* 0x000fc60003f85270 */
[----:B------:R-:W2:Y:S01]  /*2430*/  LDS.64 R90, [R153+0x15e0] ;  /* 0x0015e000995a7984 */ /* 0x000ea20000000a00 */
[C---:B0-----:R-:W-:Y:S02]  /*2440*/  FFMA.FTZ R87, R50.reuse, R87, R51 ;  /* 0x0000005732577223 */ /* 0x041fe40000010033 */
[----:B------:R-:W-:Y:S02]  /*2450*/  FMUL.FTZ R51, R50, R86 ;  /* 0x0000005632337220 */ /* 0x000fe40000410000 */
[C---:B-1----:R-:W-:Y:S02]  /*2460*/  FFMA.FTZ R87, R88.reuse, R87, R89 ;  /* 0x0000005758577223 */ /* 0x042fe40000010059 */
[----:B------:R-:W-:Y:S02]  /*2470*/  FMUL.FTZ R51, R88, R51 ;  /* 0x0000003358337220 */ /* 0x000fe40000410000 */
[C---:B--2---:R-:W-:Y:S02]  /*2480*/  FFMA.FTZ R91, R90.reuse, R87, R91 ;  /* 0x000000575a5b7223 */ /* 0x044fe4000001005b */
[----:B------:R-:W-:Y:S01]  /*2490*/  FMUL.FTZ R90, R90, R51 ;  /* 0x000000335a5a7220 */ /* 0x000fe20000410000 */
[----:B------:R-:W-:Y:S05]  /*24a0*/  BRA.DIV ~URZ, `(.L_x_1260) ;  /* 0x000026b27f007947 */ /* 0x000fea000b800000 */
[----:B------:R0:W1:Y:S02]  /*24b0*/  SHFL.DOWN PT, R89, R90, 0x1, 0x1f ;  /* 0x08201f005a597f89 */ /* 0x00006400000e0000 */
.L_x_1275:
[----:B------:R-:W-:Y:S05]  /*24c0*/  BRA.DIV ~URZ, `(.L_x_1261) ;  /* 0x000027127f007947 */ /* 0x000fea000b800000 */
[----:B------:R-:W2:Y:S04]  /*24d0*/  SHFL.DOWN PT, R50, R91, 0x1, 0x1f ;  /* 0x08201f005b327f89 */ /* 0x000ea800000e0000 */
[----:B------:R-:W-:Y:S01]  /*24e0*/  SHFL.IDX PT, R156, R48, RZ, 0x1f ;  /* 0x00001fff309c7589 */ /* 0x000fe200000e0000 */
[----:B--2---:R-:W-:-:S02]  /*24f0*/  @P4 FFMA.FTZ R91, R90, R50, R91 ;  /* 0x000000325a5b4223 */ /* 0x004fc4000001005b */
[----:B01----:R-:W-:Y:S02]  /*2500*/  @P4 FMUL.FTZ R90, R90, R89 ;  /* 0x000000595a5a4220 */ /* 0x003fe40000410000 */
        /* <DEDUP_REMOVED lines=21> */
.L_x_1276:
[C---:B------:R-:W-:Y:S01]  /*2660*/  IMAD R157, R25.reuse, 0x28, RZ ;  /* 0x00000028199d7824 */ /* 0x040fe200078e02ff */
[----:B------:R-:W-:Y:S01]  /*2670*/  ISETP.NE.AND P0, PT, R25, 0x1f, PT ;  /* 0x0000001f1900780c */ /* 0x000fe20003f05270 */
[----:B-1-3--:R-:W-:Y:S01]  /*2680*/  FFMA.FTZ R49, R49, R152, R153 ;  /* 0x0000009831317223 */ /* 0x00afe20000010099 */
[----:B------:R-:W-:Y:S01]  /*2690*/  MOV R88, R156 ;  /* 0x0000009c00587202 */ /* 0x000fe20000000f00 */
[----:B------:R-:W-:Y:S01]  /*26a0*/  FMUL.FTZ R48, R48, R152 ;  /* 0x0000009830307220 */ /* 0x000fe20000410000 */
[----:B0-----:R-:W0:Y:S04]  /*26b0*/  LDS.64 R90, [R157+0x15f8] ;  /* 0x0015f8009d5a7984 */ /* 0x001e280000000a00 */
[----:B------:R-:W1:Y:S04]  /*26c0*/  LDS.64 R86, [R157+0x15f0] ;  /* 0x0015f0009d567984 */ /* 0x000e680000000a00 */
[----:B------:R-:W3:Y:S01]  /*26d0*/  LDS.64 R50, [R157+0x15e8] ;  /* 0x0015e8009d327984 */ /* 0x000ee20000000a00 */
[----:B--2-4-:R-:W-:-:S02]  /*26e0*/  @P0 FFMA.FTZ R89, R89, R154, R155 ;  /* 0x0000009a59590223 */ /* 0x014fc4000001009b */
[----:B------:R-:W-:-:S05]  /*26f0*/  @P0 FMUL.FTZ R88, R88, R154 ;  /* 0x0000009a58580220 */ /* 0x000fca0000410000 */
[----:B------:R2:W-:Y:S01]  /*2700*/  STS.64 [R157+0x15f8], R88 ;  /* 0x0015f8589d007388 */ /* 0x0005e20000000a00 */
[C---:B0-----:R-:W-:Y:S02]  /*2710*/  FFMA.FTZ R91, R90.reuse, R89, R91 ;  /* 0x000000595a5b7223 */ /* 0x041fe4000001005b */
[----:B------:R-:W-:Y:S02]  /*2720*/  FMUL.FTZ R90, R90, R88 ;  /* 0x000000585a5a7220 */ /* 0x000fe40000410000 */
[C---:B-1----:R-:W-:Y:S02]  /*2730*/  FFMA.FTZ R87, R86.reuse, R91, R87 ;  /* 0x0000005b56577223 */ /* 0x042fe40000010057 */
[----:B------:R-:W-:Y:S01]  /*2740*/  FMUL.FTZ R86, R86, R90 ;  /* 0x0000005a56567220 */ /* 0x000fe20000410000 */
[----:B------:R2:W-:Y:S01]  /*2750*/  STS.64 [R157+0x15f0], R90 ;  /* 0x0015f05a9d007388 */ /* 0x0005e20000000a00 */
[C---:B---3--:R-:W-:Y:S02]  /*2760*/  FFMA.FTZ R51, R50.reuse, R87, R51 ;  /* 0x0000005732337223 */ /* 0x048fe40000010033 */
[----:B------:R-:W-:Y:S01]  /*2770*/  FMUL.FTZ R50, R50, R86 ;  /* 0x0000005632327220 */ /* 0x000fe20000410000 */
[----:B------:R2:W-:Y:S04]  /*2780*/  STS.64 [R157+0x15e8], R86 ;  /* 0x0015e8569d007388 */ /* 0x0005e80000000a00 */
[----:B------:R2:W-:Y:S02]  /*2790*/  STS.64 [R157+0x15e0], R50 ;  /* 0x0015e0329d007388 */ /* 0x0005e40000000a00 */
.L_x_1259:
[----:B01----:R-:W-:Y:S05]  /*27a0*/  BSYNC B0 ;  /* 0x0000000000007941 */ /* 0x003fea0003800000 */
.L_x_1258:
[----:B------:R-:W-:Y:S01]  /*27b0*/  WARPSYNC 0xffffffff ;  /* 0xffffffff00007948 */ /* 0x000fe20003800000 */
[----:B------:R-:W-:Y:S01]  /*27c0*/  BAR.SYNC.DEFER_BLOCKING 0x0 ;  /* 0x0000000000007b1d */ /* 0x000fe20000010000 */
[----:B--2---:R-:W-:Y:S01]  /*27d0*/  FFMA.FTZ R51, R57, R151, RZ ;  /* 0x0000009739337223 */ /* 0x004fe200000100ff */
[----:B------:R-:W-:-:S02]  /*27e0*/  PRMT R88, RZ, 0x5410, R41 ;  /* 0x00005410ff587816 */ /* 0x000fc40000000029 */
[----:B------:R-:W-:Y:S01]  /*27f0*/  PRMT R89, RZ, 0x7610, R41 ;  /* 0x00007610ff597816 */ /* 0x000fe20000000029 */
[----:B------:R-:W-:Y:S01]  /*2800*/  FFMA.FTZ R50, R56, R150, R51 ;  /* 0x0000009638327223 */ /* 0x000fe20000010033 */
[----:B------:R-:W-:Y:S01]  /*2810*/  PRMT R86, RZ, 0x5410, R42 ;  /* 0x00005410ff567816 */ /* 0x000fe2000000002a */
[----:B------:R-:W-:Y:S01]  /*2820*/  BSSY B0, `(.L_x_1262) ;  /* 0x00000dd000007945 */ /* 0x000fe20003800000 */
[----:B------:R-:W-:Y:S01]  /*2830*/  ISETP.GT.AND P0, PT, R23, 0x1e, PT ;  /* 0x0000001e1700780c */ /* 0x000fe20003f04270 */
[----:B------:R-:W-:Y:S01]  /*2840*/  FFMA.FTZ R51, R55, R149, R50 ;  /* 0x0000009537337223 */ /* 0x000fe20000010032 */
[----:B------:R-:W-:Y:S01]  /*2850*/  PRMT R158, RZ, 0x5410, R47 ;  /* 0x00005410ff9e7816 */ /* 0x000fe2000000002f */
[----:B------:R-:W-:Y:S01]  /*2860*/  FFMA.FTZ R149, -R94, R88, R149 ;  /* 0x000000585e957223 */ /* 0x000fe20000010195 */
[----:B------:R-:W-:Y:S01]  /*2870*/  PRMT R159, RZ, 0x7610, R47 ;  /* 0x00007610ff9f7816 */ /* 0x000fe2000000002f */
[----:B------:R-:W-:Y:S01]  /*2880*/  FFMA.FTZ R50, R54, R148, R51 ;  /* 0x0000009436327223 */ /* 0x000fe20000010033 */
[----:B------:R-:W-:Y:S01]  /*2890*/  ISETP.GT.AND P1, PT, R23, 0x1d, PT ;  /* 0x0000001d1700780c */ /* 0x000fe20003f24270 */
[----:B------:R-:W-:Y:S01]  /*28a0*/  FFMA.FTZ R148, -R93, R89, R148 ;  /* 0x000000595d947223 */ /* 0x000fe20000010194 */
[----:B------:R-:W-:Y:S01]  /*28b0*/  ISETP.GT.AND P2, PT, R23, 0x1b, PT ;  /* 0x0000001b1700780c */ /* 0x000fe20003f44270 */
[----:B------:R-:W-:Y:S01]  /*28c0*/  FFMA.FTZ R51, R53, R147, R50 ;  /* 0x0000009335337223 */ /* 0x000fe20000010032 */
[----:B------:R-:W-:Y:S01]  /*28d0*/  ISETP.NE.AND P3, PT, R25, RZ, PT ;  /* 0x000000ff1900720c */ /* 0x000fe20003f65270 */
[----:B------:R-:W-:-:S02]  /*28e0*/  FFMA.FTZ R147, -R92, R86, R147 ;  /* 0x000000565c937223 */ /* 0x000fc40000010193 */
[----:B------:R-:W-:Y:S02]  /*28f0*/  FFMA.FTZ R50, R52, R142, R51 ;  /* 0x0000008e34327223 */ /* 0x000fe40000010033 */
[----:B------:R-:W-:Y:S01]  /*2900*/  FFMA.FTZ R157, -R76, R158, R141 ;  /* 0x0000009e4c9d7223 */ /* 0x000fe2000001018d */
[----:B------:R-:W0:Y:S01]  /*2910*/  LDS R97, [R97.X8+0x15e4] ;  /* 0x0015e40061617984 */ /* 0x000e220000008800 */
[----:B------:R-:W-:-:S04]  /*2920*/  FFMA.FTZ R51, R39, R143, R50 ;  /* 0x0000008f27337223 */ /* 0x000fc80000010032 */
[----:B------:R-:W-:Y:S02]  /*2930*/  FFMA.FTZ R50, R38, R144, R51 ;  /* 0x0000009026327223 */ /* 0x000fe40000010033 */
[----:B------:R1:W-:Y:S02]  /*2940*/  @!P3 STS.64 [R74.X8+0x24e0], R48 ;  /* 0x0024e0304a00b388 */ /* 0x0003e40000008a00 */
[----:B------:R-:W-:-:S04]  /*2950*/  FFMA.FTZ R51, R37, R145, R50 ;  /* 0x0000009125337223 */ /* 0x000fc80000010032 */
[----:B------:R-:W-:Y:S01]  /*2960*/  FFMA.FTZ R50, R36, R146, R51 ;  /* 0x0000009224327223 */ /* 0x000fe20000010033 */
[----:B------:R-:W-:-:S03]  /*2970*/  PRMT R51, RZ, 0x7610, R40 ;  /* 0x00007610ff337816 */ /* 0x000fc60000000028 */
[----:B------:R-:W-:Y:S01]  /*2980*/  FFMA.FTZ R87, R35, R137, R50 ;  /* 0x0000008923577223 */ /* 0x000fe20000010032 */
[----:B------:R-:W-:Y:S01]  /*2990*/  PRMT R50, RZ, 0x5410, R40 ;  /* 0x00005410ff327816 */ /* 0x000fe20000000028 */
[----:B------:R-:W-:Y:S02]  /*29a0*/  FFMA.FTZ R150, -R95, R51, R150 ;  /* 0x000000335f967223 */ /* 0x000fe40000010196 */
[----:B------:R-:W-:Y:S02]  /*29b0*/  FFMA.FTZ R90, R34, R136, R87 ;  /* 0x00000088225a7223 */ /* 0x000fe40000010057 */
[----:B------:R-:W-:Y:S02]  /*29c0*/  FFMA.FTZ R151, -R96, R50, R151 ;  /* 0x0000003260977223 */ /* 0x000fe40000010197 */
[----:B------:R-:W-:Y:S02]  /*29d0*/  FFMA.FTZ R87, R33, R139, R90 ;  /* 0x0000008b21577223 */ /* 0x000fe4000001005a */
[----:B0-----:R-:W-:-:S04]  /*29e0*/  FFMA.FTZ R98, R97, R98, R125 ;  /* 0x0000006261627223 */ /* 0x001fc8000001007d */
[----:B------:R-:W-:-:S04]  /*29f0*/  FFMA.FTZ R99, R99, R98, R124 ;  /* 0x0000006263637223 */ /* 0x000fc8000001007c */
[-C--:B------:R-:W-:Y:S02]  /*2a00*/  FFMA.FTZ R100, R100, R99.reuse, R123 ;  /* 0x0000006364647223 */ /* 0x080fe4000001007b */
[----:B------:R-:W-:Y:S02]  /*2a10*/  FMUL.FTZ R160, R76, R99 ;  /* 0x000000634ca07220 */ /* 0x000fe40000410000 */
[----:B------:R-:W-:Y:S02]  /*2a20*/  FFMA.FTZ R101, R101, R100, R122 ;  /* 0x0000006465657223 */ /* 0x000fe4000001007a */
[----:B------:R-:W-:Y:S02]  /*2a30*/  FADD.FTZ R59, R160, R59 ;  /* 0x0000003ba03b7221 */ /* 0x000fe40000010000 */
[-C--:B------:R-:W-:Y:S02]  /*2a40*/  FFMA.FTZ R102, R102, R101.reuse, R121 ;  /* 0x0000006566667223 */ /* 0x080fe40000010079 */
[----:B------:R-:W-:-:S02]  /*2a50*/  FMUL.FTZ R154, R78, R101 ;  /* 0x000000654e9a7220 */ /* 0x000fc40000410000 */
[----:B------:R-:W-:Y:S02]  /*2a60*/  FFMA.FTZ R103, R103, R102, R120 ;  /* 0x0000006667677223 */ /* 0x000fe40000010078 */
[----:B-1----:R-:W-:Y:S02]  /*2a70*/  FMUL.FTZ R48, R101, UR14 ;  /* 0x0000000e65307c20 */ /* 0x002fe40008410000 */
[----:B------:R-:W-:Y:S02]  /*2a80*/  FFMA.FTZ R104, R104, R103, R119 ;  /* 0x0000006768687223 */ /* 0x000fe40000010077 */
[----:B------:R-:W-:Y:S02]  /*2a90*/  FMUL.FTZ R49, R102, UR14 ;  /* 0x0000000e66317c20 */ /* 0x000fe40008410000 */
[-C--:B------:R-:W-:Y:S02]  /*2aa0*/  FFMA.FTZ R105, R105, R104.reuse, R118 ;  /* 0x0000006869697223 */ /* 0x080fe40000010076 */
[----:B------:R-:W-:-:S02]  /*2ab0*/  FMUL.FTZ R125, R81, R104 ;  /* 0x00000068517d7220 */ /* 0x000fc40000410000 */
[-C--:B------:R-:W-:Y:S02]  /*2ac0*/  FFMA.FTZ R106, R106, R105.reuse, R117 ;  /* 0x000000696a6a7223 */ /* 0x080fe40000010075 */
[----:B------:R-:W-:Y:S02]  /*2ad0*/  FMUL.FTZ R124, R82, R105 ;  /* 0x00000069527c7220 */ /* 0x000fe40000410000 */
[-C--:B------:R-:W-:Y:S02]  /*2ae0*/  FFMA.FTZ R107, R107, R106.reuse, R116 ;  /* 0x0000006a6b6b7223 */ /* 0x080fe40000010074 */
[----:B------:R-:W-:Y:S02]  /*2af0*/  FMUL.FTZ R121, R83, R106 ;  /* 0x0000006a53797220 */ /* 0x000fe40000410000 */
[-C--:B------:R-:W-:Y:S02]  /*2b00*/  FFMA.FTZ R108, R108, R107.reuse, R115 ;  /* 0x0000006b6c6c7223 */ /* 0x080fe40000010073 */
[----:B------:R-:W-:-:S02]  /*2b10*/  FMUL.FTZ R120, R84, R107 ;  /* 0x0000006b54787220 */ /* 0x000fc40000410000 */
[----:B------:R-:W-:Y:S02]  /*2b20*/  FFMA.FTZ R109, R109, R108, R114 ;  /* 0x0000006c6d6d7223 */ /* 0x000fe40000010072 */
[----:B------:R-:W-:Y:S02]  /*2b30*/  FFMA.FTZ R114, R32, R138, R87 ;  /* 0x0000008a20727223 */ /* 0x000fe40000010057 */
[----:B------:R-:W-:Y:S02]  /*2b40*/  FFMA.FTZ R110, R110, R109, R127 ;  /* 0x0000006d6e6e7223 */ /* 0x000fe4000001007f */
[----:B------:R-:W-:Y:S02]  /*2b50*/  FFMA.FTZ R97, R31, R141, R114 ;  /* 0x0000008d1f617223 */ /* 0x000fe40000010072 */
[----:B------:R-:W-:Y:S02]  /*2b60*/  FFMA.FTZ R111, R111, R110, R126 ;  /* 0x0000006e6f6f7223 */ /* 0x000fe4000001007e */
[----:B------:R-:W-:-:S02]  /*2b70*/  FMUL.FTZ R116, R92, R109 ;  /* 0x0000006d5c747220 */ /* 0x000fc40000410000 */
[-C--:B------:R-:W-:Y:S02]  /*2b80*/  FFMA.FTZ R112, R112, R111.reuse, R129 ;  /* 0x0000006f70707223 */ /* 0x080fe40000010081 */
[----:B------:R-:W-:Y:S02]  /*2b90*/  FMUL.FTZ R114, R94, R111 ;  /* 0x0000006f5e727220 */ /* 0x000fe40000410000 */
[-C--:B------:R-:W-:Y:S02]  /*2ba0*/  FFMA.FTZ R113, R113, R112.reuse, R128 ;  /* 0x0000007071717223 */ /* 0x080fe40000010080 */
[----:B------:R-:W-:Y:S02]  /*2bb0*/  FMUL.FTZ R91, R95, R112 ;  /* 0x000000705f5b7220 */ /* 0x000fe40000410000 */
[----:B------:R-:W-:Y:S02]  /*2bc0*/  FMUL.FTZ R90, R96, R113 ;  /* 0x00000071605a7220 */ /* 0x000fe40000410000 */
[----:B------:R-:W-:-:S02]  /*2bd0*/  FMUL.FTZ R128, R80, R103 ;  /* 0x0000006750807220 */ /* 0x000fc40000410000 */
[----:B------:R-:W-:Y:S02]  /*2be0*/  FFMA.FTZ R87, R90, R151, RZ ;  /* 0x000000975a577223 */ /* 0x000fe400000100ff */
[----:B------:R-:W-:Y:S02]  /*2bf0*/  FMUL.FTZ R141, R75, R98 ;  /* 0x000000624b8d7220 */ /* 0x000fe40000410000 */
[----:B------:R-:W-:Y:S02]  /*2c00*/  FFMA.FTZ R115, R91, R150, R87 ;  /* 0x000000965b737223 */ /* 0x000fe40000010057 */
[----:B------:R-:W-:Y:S02]  /*2c10*/  FFMA.FTZ R87, R30, R140, R97 ;  /* 0x0000008c1e577223 */ /* 0x000fe40000010061 */
[----:B------:R-:W-:Y:S02]  /*2c20*/  FMUL.FTZ R97, R93, R110 ;  /* 0x0000006e5d617220 */ /* 0x000fe40000410000 */
[----:B------:R-:W-:Y:S01]  /*2c30*/  FFMA.FTZ R117, R114, R149, R115 ;  /* 0x0000009572757223 */ /* 0x000fe20000010073 */
[----:B------:R-:W-:Y:S01]  /*2c40*/  PRMT R115, RZ, 0x7610, R42 ;  /* 0x00007610ff737816 */ /* 0x000fe2000000002a */
[----:B------:R-:W0:Y:S01]  /*2c50*/  SHFL.DOWN PT, R152, R87, 0x1, 0x1f ;  /* 0x08201f0057987f89 */ /* 0x000e2200000e0000 */
[----:B------:R-:W-:-:S02]  /*2c60*/  FFMA.FTZ R140, -R75, R159, R140 ;  /* 0x0000009f4b8c7223 */ /* 0x000fc4000001018c */
[----:B------:R-:W-:Y:S02]  /*2c70*/  FFMA.FTZ R118, R97, R148, R117 ;  /* 0x0000009461767223 */ /* 0x000fe40000010075 */
[C---:B------:R-:W-:Y:S02]  /*2c80*/  FFMA.FTZ R142, -R85.reuse, R115, R142 ;  /* 0x00000073558e7223 */ /* 0x040fe4000001018e */
[----:B------:R-:W-:Y:S01]  /*2c90*/  FFMA.FTZ R119, R116, R147, R118 ;  /* 0x0000009374777223 */ /* 0x000fe20000010076 */
[----:B------:R-:W-:Y:S01]  /*2ca0*/  PRMT R118, RZ, 0x5410, R43 ;  /* 0x00005410ff767816 */ /* 0x000fe2000000002b */
[----:B------:R-:W-:Y:S02]  /*2cb0*/  FMUL.FTZ R117, R85, R108 ;  /* 0x0000006c55757220 */ /* 0x000fe40000410000 */
[----:B------:R-:W-:Y:S02]  /*2cc0*/  FADD.FTZ R58, R141, R58 ;  /* 0x0000003a8d3a7221 */ /* 0x000fe40000010000 */
[----:B------:R-:W-:Y:S01]  /*2cd0*/  FFMA.FTZ R122, R117, R142, R119 ;  /* 0x0000008e757a7223 */ /* 0x000fe20000010077 */
[----:B------:R-:W-:Y:S01]  /*2ce0*/  PRMT R119, RZ, 0x7610, R43 ;  /* 0x00007610ff777816 */ /* 0x000fe2000000002b */
[----:B------:R-:W-:-:S02]  /*2cf0*/  FFMA.FTZ R143, -R84, R118, R143 ;  /* 0x00000076548f7223 */ /* 0x000fc4000001018f */
[----:B------:R-:W-:Y:S02]  /*2d00*/  FADD.FTZ R61, R154, R61 ;  /* 0x0000003d9a3d7221 */ /* 0x000fe40000010000 */
[----:B------:R-:W-:Y:S01]  /*2d10*/  FFMA.FTZ R123, R120, R143, R122 ;  /* 0x0000008f787b7223 */ /* 0x000fe2000001007a */
[----:B------:R-:W-:Y:S01]  /*2d20*/  PRMT R122, RZ, 0x5410, R44 ;  /* 0x00005410ff7a7816 */ /* 0x000fe2000000002c */
[----:B------:R-:W-:Y:S02]  /*2d30*/  FFMA.FTZ R144, -R83, R119, R144 ;  /* 0x0000007753907223 */ /* 0x000fe40000010190 */
[----:B------:R-:W-:Y:S02]  /*2d40*/  FADD.FTZ R63, R128, R63 ;  /* 0x0000003f803f7221 */ /* 0x000fe40000010000 */
[----:B------:R-:W-:Y:S01]  /*2d50*/  FFMA.FTZ R126, R121, R144, R123 ;  /* 0x00000090797e7223 */ /* 0x000fe2000001007b */
[----:B------:R-:W-:Y:S01]  /*2d60*/  PRMT R123, RZ, 0x7610, R44 ;  /* 0x00007610ff7b7816 */ /* 0x000fe2000000002c */
[----:B------:R-:W-:-:S02]  /*2d70*/  FFMA.FTZ R145, -R82, R122, R145 ;  /* 0x0000007a52917223 */ /* 0x000fc40000010191 */
[----:B0-----:R-:W-:Y:S01]  /*2d80*/  @!P0 FADD.FTZ R87, R87, R152 ;  /* 0x0000009857578221 */ /* 0x001fe20000010000 */
[----:B------:R-:W-:Y:S01]  /*2d90*/  PRMT R152, RZ, 0x5410, R46 ;  /* 0x00005410ff987816 */ /* 0x000fe2000000002e */
[----:B------:R-:W-:Y:S01]  /*2da0*/  FFMA.FTZ R127, R124, R145, R126 ;  /* 0x000000917c7f7223 */ /* 0x000fe2000001007e */
[----:B------:R-:W-:Y:S01]  /*2db0*/  PRMT R126, RZ, 0x5410, R45 ;  /* 0x00005410ff7e7816 */ /* 0x000fe2000000002d */
[----:B------:R-:W-:Y:S01]  /*2dc0*/  FFMA.FTZ R146, -R81, R123, R146 ;  /* 0x0000007b51927223 */ /* 0x000fe20000010192 */
[----:B------:R-:W0:Y:S01]  /*2dd0*/  SHFL.DOWN PT, R162, R87, 0x2, 0x1f ;  /* 0x08401f0057a27f89 */ /* 0x000e2200000e0000 */
[----:B------:R-:W-:Y:S02]  /*2de0*/  FFMA.FTZ R139, -R78, R152, R139 ;  /* 0x000000984e8b7223 */ /* 0x000fe4000001018b */
[----:B------:R-:W-:Y:S01]  /*2df0*/  FFMA.FTZ R129, R125, R146, R127 ;  /* 0x000000927d817223 */ /* 0x000fe2000001007f */
[----:B------:R-:W-:Y:S01]  /*2e00*/  PRMT R127, RZ, 0x7610, R45 ;  /* 0x00007610ff7f7816 */ /* 0x000fe2000000002d */
[----:B------:R-:W-:-:S02]  /*2e10*/  FFMA.FTZ R137, -R80, R126, R137 ;  /* 0x0000007e50897223 */ /* 0x000fc40000010189 */
[----:B------:R-:W-:Y:S02]  /*2e20*/  FMUL.FTZ R48, R139, R48 ;  /* 0x000000308b307220 */ /* 0x000fe40000410000 */
[----:B------:R-:W-:Y:S02]  /*2e30*/  FFMA.FTZ R153, R128, R137, R129 ;  /* 0x0000008980997223 */ /* 0x000fe40000010081 */
[C---:B------:R-:W-:Y:S02]  /*2e40*/  FFMA.FTZ R136, -R79.reuse, R127, R136 ;  /* 0x0000007f4f887223 */ /* 0x040fe40000010188 */
[----:B------:R-:W-:Y:S02]  /*2e50*/  FMUL.FTZ R129, R79, R102 ;  /* 0x000000664f817220 */ /* 0x000fe40000410000 */
[----:B------:R-:W-:Y:S02]  /*2e60*/  FFMA.FTZ R101, R152, R101, R48 ;  /* 0x0000006598657223 */ /* 0x000fe40000010030 */
[----:B------:R-:W-:Y:S01]  /*2e70*/  FFMA.FTZ R156, R129, R136, R153 ;  /* 0x00000088819c7223 */ /* 0x000fe20000010099 */
[----:B------:R-:W-:Y:S01]  /*2e80*/  PRMT R153, RZ, 0x7610, R46 ;  /* 0x00007610ff997816 */ /* 0x000fe2000000002e */
[----:B------:R-:W-:-:S02]  /*2e90*/  FMUL.FTZ R49, R136, R49 ;  /* 0x0000003188317220 */ /* 0x000fc40000410000 */
[----:B------:R-:W-:Y:S02]  /*2ea0*/  FMUL.FTZ R48, R103, UR14 ;  /* 0x0000000e67307c20 */ /* 0x000fe40008410000 */
[C---:B------:R-:W-:Y:S02]  /*2eb0*/  FFMA.FTZ R155, -R77.reuse, R153, R138 ;  /* 0x000000994d9b7223 */ /* 0x040fe4000001018a */
[----:B------:R-:W-:Y:S02]  /*2ec0*/  FFMA.FTZ R138, R154, R139, R156 ;  /* 0x0000008b9a8a7223 */ /* 0x000fe4000001009c */
[----:B------:R-:W-:Y:S02]  /*2ed0*/  FMUL.FTZ R156, R77, R100 ;  /* 0x000000644d9c7220 */ /* 0x000fe40000410000 */
[----:B0-----:R-:W-:Y:S02]  /*2ee0*/  @!P1 FADD.FTZ R87, R87, R162 ;  /* 0x000000a257579221 */ /* 0x001fe40000010000 */
[----:B------:R-:W-:-:S02]  /*2ef0*/  FFMA.FTZ R138, R156, R155, R138 ;  /* 0x0000009b9c8a7223 */ /* 0x000fc4000001008a */
[----:B------:R-:W-:Y:S01]  /*2f00*/  FFMA.FTZ R102, R127, R102, R49 ;  /* 0x000000667f667223 */ /* 0x000fe20000010031 */
[----:B------:R-:W0:Y:S01]  /*2f10*/  SHFL.DOWN PT, R162, R87, 0x4, 0x1f ;  /* 0x08801f0057a27f89 */ /* 0x000e2200000e0000 */
[----:B------:R-:W-:Y:S02]  /*2f20*/  FFMA.FTZ R138, R160, R157, R138 ;  /* 0x0000009da08a7223 */ /* 0x000fe4000001008a */
[----:B------:R-:W-:Y:S02]  /*2f30*/  FMUL.FTZ R48, R137, R48 ;  /* 0x0000003089307220 */ /* 0x000fe40000410000 */
[----:B------:R-:W-:Y:S02]  /*2f40*/  FFMA.FTZ R138, R141, R140, R138 ;  /* 0x0000008c8d8a7223 */ /* 0x000fe4000001008a */
[----:B------:R-:W-:Y:S02]  /*2f50*/  FMUL.FTZ R49, R104, UR14 ;  /* 0x0000000e68317c20 */ /* 0x000fe40008410000 */
[----:B------:R-:W-:Y:S01]  /*2f60*/  FFMA.FTZ R103, R126, R103, R48 ;  /* 0x000000677e677223 */ /* 0x000fe20000010030 */
[----:B------:R-:W1:Y:S01]  /*2f70*/  SHFL.DOWN PT, R161, R138, 0x1, 0x1f ;  /* 0x08201f008aa17f89 */ /* 0x000e6200000e0000 */
[----:B------:R-:W-:-:S02]  /*2f80*/  FMUL.FTZ R49, R146, R49 ;  /* 0x0000003192317220 */ /* 0x000fc40000410000 */
[----:B------:R-:W-:Y:S02]  /*2f90*/  FMUL.FTZ R48, R105, UR14 ;  /* 0x0000000e69307c20 */ /* 0x000fe40008410000 */
[----:B------:R-:W-:Y:S02]  /*2fa0*/  FFMA.FTZ R104, R123, R104, R49 ;  /* 0x000000687b687223 */ /* 0x000fe40000010031 */
[----:B------:R-:W-:Y:S02]  /*2fb0*/  FMUL.FTZ R48, R145, R48 ;  /* 0x0000003091307220 */ /* 0x000fe40000410000 */
[----:B------:R-:W-:Y:S02]  /*2fc0*/  FMUL.FTZ R49, R106, UR14 ;  /* 0x0000000e6a317c20 */ /* 0x000fe40008410000 */
[----:B------:R-:W-:Y:S02]  /*2fd0*/  FFMA.FTZ R105, R122, R105, R48 ;  /* 0x000000697a697223 */ /* 0x000fe40000010030 */
[----:B------:R-:W-:-:S02]  /*2fe0*/  FMUL.FTZ R49, R144, R49 ;  /* 0x0000003190317220 */ /* 0x000fc40000410000 */
[----:B0-----:R-:W-:Y:S02]  /*2ff0*/  @!P2 FADD.FTZ R87, R87, R162 ;  /* 0x000000a25757a221 */ /* 0x001fe40000010000 */
[----:B------:R-:W-:Y:S02]  /*3000*/  FMUL.FTZ R48, R107, UR14 ;  /* 0x0000000e6b307c20 */ /* 0x000fe40008410000 */
[----:B------:R-:W-:Y:S02]  /*3010*/  FFMA.FTZ R106, R119, R106, R49 ;  /* 0x0000006a776a7223 */ /* 0x000fe40000010031 */
[----:B------:R-:W-:Y:S02]  /*3020*/  FMUL.FTZ R48, R143, R48 ;  /* 0x000000308f307220 */ /* 0x000fe40000410000 */
[----:B------:R-:W-:Y:S02]  /*3030*/  FMUL.FTZ R49, R108, UR14 ;  /* 0x0000000e6c317c20 */ /* 0x000fe40008410000 */
[----:B-1----:R-:W-:Y:S01]  /*3040*/  @!P0 FADD.FTZ R138, R138, R161 ;  /* 0x000000a18a8a8221 */ /* 0x002fe20000010000 */
[----:B------:R-:W-:Y:S01]  /*3050*/  ISETP.GT.AND P0, PT, R23, 0x17, PT ;  /* 0x000000171700780c */ /* 0x000fe20003f04270 */
[----:B------:R-:W-:-:S02]  /*3060*/  FMUL.FTZ R161, R98, UR14 ;  /* 0x0000000e62a17c20 */ /* 0x000fc40008410000 */
[----:B------:R-:W-:Y:S01]  /*3070*/  FFMA.FTZ R107, R118, R107, R48 ;  /* 0x0000006b766b7223 */ /* 0x000fe20000010030 */
[----:B------:R-:W0:Y:S01]  /*3080*/  SHFL.DOWN PT, R163, R138, 0x2, 0x1f ;  /* 0x08401f008aa37f89 */ /* 0x000e2200000e0000 */
[----:B------:R-:W-:Y:S02]  /*3090*/  FMUL.FTZ R161, R140, R161 ;  /* 0x000000a18ca17220 */ /* 0x000fe40000410000 */
[----:B------:R-:W-:Y:S01]  /*30a0*/  FMUL.FTZ R49, R142, R49 ;  /* 0x000000318e317220 */ /* 0x000fe20000410000 */
[----:B------:R-:W1:Y:S01]  /*30b0*/  SHFL.DOWN PT, R140, R87, 0x8, 0x1f ;  /* 0x09001f00578c7f89 */ /* 0x000e6200000e0000 */
[----:B------:R-:W-:Y:S02]  /*30c0*/  FFMA.FTZ R98, R159, R98, R161 ;  /* 0x000000629f627223 */ /* 0x000fe400000100a1 */
[----:B------:R-:W-:Y:S02]  /*30d0*/  FMUL.FTZ R48, R109, UR14 ;  /* 0x0000000e6d307c20 */ /* 0x000fe40008410000 */
[----:B------:R-:W-:-:S02]  /*30e0*/  FFMA.FTZ R108, R115, R108, R49 ;  /* 0x0000006c736c7223 */ /* 0x000fc40000010031 */
[----:B------:R-:W-:Y:S02]  /*30f0*/  FMUL.FTZ R48, R147, R48 ;  /* 0x0000003093307220 */ /* 0x000fe40000410000 */
[----:B------:R-:W-:Y:S02]  /*3100*/  FMUL.FTZ R49, R110, UR14 ;  /* 0x0000000e6e317c20 */ /* 0x000fe40008410000 */
[----:B------:R-:W-:Y:S02]  /*3110*/  FFMA.FTZ R109, R86, R109, R48 ;  /* 0x0000006d566d7223 */ /* 0x000fe40000010030 */
[----:B------:R-:W-:Y:S02]  /*3120*/  FMUL.FTZ R49, R148, R49 ;  /* 0x0000003194317220 */ /* 0x000fe40000410000 */
[----:B------:R-:W-:Y:S02]  /*3130*/  FMUL.FTZ R48, R111, UR14 ;  /* 0x0000000e6f307c20 */ /* 0x000fe40008410000 */
[----:B------:R-:W-:-:S02]  /*3140*/  FFMA.FTZ R110, R89, R110, R49 ;  /* 0x0000006e596e7223 */ /* 0x000fc40000010031 */
[----:B------:R-:W-:Y:S02]  /*3150*/  FMUL.FTZ R149, R149, R48 ;  /* 0x0000003095957220 */ /* 0x000fe40000410000 */
[----:B0-----:R-:W-:Y:S01]  /*3160*/  @!P1 FADD.FTZ R138, R138, R163 ;  /* 0x000000a38a8a9221 */ /* 0x001fe20000010000 */
[----:B------:R-:W-:Y:S01]  /*3170*/  ISETP.GT.AND P1, PT, R23, 0xf, PT ;  /* 0x0000000f1700780c */ /* 0x000fe20003f24270 */
[----:B------:R-:W-:Y:S02]  /*3180*/  FMUL.FTZ R49, R112, UR14 ;  /* 0x0000000e70317c20 */ /* 0x000fe40008410000 */
[----:B-1----:R-:W-:Y:S01]  /*3190*/  @!P0 FADD.FTZ R87, R87, R140 ;  /* 0x0000008c57578221 */ /* 0x002fe20000010000 */
[----:B------:R-:W0:Y:S01]  /*31a0*/  SHFL.DOWN PT, R159, R138, 0x4, 0x1f ;  /* 0x08801f008a9f7f89 */ /* 0x000e2200000e0000 */
[----:B------:R-:W-:Y:S02]  /*31b0*/  FMUL.FTZ R140, R99, UR14 ;  /* 0x0000000e638c7c20 */ /* 0x000fe40008410000 */
[----:B------:R-:W-:Y:S01]  /*31c0*/  FMUL.FTZ R48, R113, UR14 ;  /* 0x0000000e71307c20 */ /* 0x000fe20008410000 */
[----:B------:R-:W1:Y:S01]  /*31d0*/  SHFL.DOWN PT, R162, R87, 0x10, 0x1f ;  /* 0x0a001f0057a27f89 */ /* 0x000e6200000e0000 */
[----:B------:R-:W-:-:S02]  /*31e0*/  FMUL.FTZ R157, R157, R140 ;  /* 0x0000008c9d9d7220 */ /* 0x000fc40000410000 */
[----:B------:R-:W-:Y:S02]  /*31f0*/  FMUL.FTZ R140, R100, UR14 ;  /* 0x0000000e648c7c20 */ /* 0x000fe40008410000 */
[----:B------:R-:W-:Y:S02]  /*3200*/  FFMA.FTZ R157, R158, R99, R157 ;  /* 0x000000639e9d7223 */ /* 0x000fe4000001009d */
[----:B------:R-:W-:Y:S02]  /*3210*/  FMUL.FTZ R140, R155, R140 ;  /* 0x0000008c9b8c7220 */ /* 0x000fe40000410000 */
[----:B------:R-:W-:Y:S02]  /*3220*/  FMUL.FTZ R49, R150, R49 ;  /* 0x0000003196317220 */ /* 0x000fe40000410000 */
[----:B------:R-:W-:Y:S02]  /*3230*/  FMUL.FTZ R48, R151, R48 ;  /* 0x0000003097307220 */ /* 0x000fe40000410000 */
[----:B------:R-:W-:-:S02]  /*3240*/  FFMA.FTZ R140, R153, R100, R140 ;  /* 0x00000064998c7223 */ /* 0x000fc4000001008c */
[----:B------:R-:W-:Y:S02]  /*3250*/  FFMA.FTZ R149, R88, R111, R149 ;  /* 0x0000006f58957223 */ /* 0x000fe40000010095 */
[----:B------:R-:W-:Y:S02]  /*3260*/  FFMA.FTZ R112, R51, R112, R49 ;  /* 0x0000007033707223 */ /* 0x000fe40000010031 */
[----:B------:R-:W-:Y:S02]  /*3270*/  FFMA.FTZ R113, R50, R113, R48 ;  /* 0x0000007132717223 */ /* 0x000fe40000010030 */
[----:B0-----:R-:W-:Y:S02]  /*3280*/  @!P2 FADD.FTZ R138, R138, R159 ;  /* 0x0000009f8a8aa221 */ /* 0x001fe40000010000 */
[----:B------:R-:W-:Y:S02]  /*3290*/  FADD.FTZ R60, R156, R60 ;  /* 0x0000003c9c3c7221 */ /* 0x000fe40000010000 */
[----:B-1----:R-:W-:Y:S01]  /*32a0*/  @!P1 FADD.FTZ R87, R87, R162 ;  /* 0x000000a257579221 */ /* 0x002fe20000010000 */
[----:B------:R-:W0:Y:S01]  /*32b0*/  SHFL.DOWN PT, R99, R138, 0x8, 0x1f ;  /* 0x09001f008a637f89 */ /* 0x000e2200000e0000 */
        /* <DEDUP_REMOVED lines=12> */
[----:B0-----:R-:W-:Y:S01]  /*3380*/  @!P0 FADD.FTZ R138, R138, R99 ;  /* 0x000000638a8a8221 */ /* 0x001fe20000010000 */
[----:B------:R-:W-:Y:S01]  /*3390*/  ISETP.NE.AND P0, PT, R23, RZ, PT ;  /* 0x000000ff1700720c */ /* 0x000fe20003f05270 */
[----:B------:R-:W-:-:S02]  /*33a0*/  FADD.FTZ R8, R105, R8 ;  /* 0x0000000869087221 */ /* 0x000fc40000010000 */
[----:B------:R-:W-:Y:S01]  /*33b0*/  FADD.FTZ R70, R117, R70 ;  /* 0x0000004675467221 */ /* 0x000fe20000010000 */
[----:B------:R-:W0:Y:S01]  /*33c0*/  SHFL.DOWN PT, R99, R138, 0x10, 0x1f ;  /* 0x0a001f008a637f89 */ /* 0x000e2200000e0000 */
        /* <DEDUP_REMOVED lines=13> */
[----:B------:R-:W-:-:S03]  /*34a0*/  FADD.FTZ R0, R113, R0 ;  /* 0x0000000071007221 */ /* 0x000fc60000010000 */
[----:B------:R-:W-:-:S05]  /*34b0*/  MOV R86, R138 ;  /* 0x0000008a00567202 */ /* 0x000fca0000000f00 */
[----:B------:R0:W-:Y:S04]  /*34c0*/  @!P0 STS.64 [R19.X8+0x1098], R86 ;  /* 0x0010985613008388 */ /* 0x0001e80000008a00 */
[----:B------:R-:W-:Y:S06]  /*34d0*/  BAR.SYNC.DEFER_BLOCKING 0x0 ;  /* 0x0000000000007b1d */ /* 0x000fec0000010000 */
[----:B------:R-:W-:Y:S05]  /*34e0*/  @P3 BRA `(.L_x_1263) ;  /* 0x0000010000003947 */ /* 0x000fea0003800000 */
[----:B------:R-:W-:Y:S01]  /*34f0*/  ISETP.NE.AND P0, PT, R21, c[0x0][0x174], PT ;  /* 0x00005d0015007a0c */ /* 0x000fe20003f05270 */
[----:B------:R-:W1:Y:S01]  /*3500*/  LDS.128 R48, [0x10a0] ;  /* 0x0010a000ff307984 */ /* 0x000e620000000c00 */
[----:B------:R-:W-:-:S03]  /*3510*/  SHF.L.U32 R97, R74, 0x2, RZ ;  /* 0x000000024a617819 */ /* 0x000fc600000006ff */
[----:B------:R-:W2:Y:S08]  /*3520*/  LDS.64 R88, [0x10b0] ;  /* 0x0010b000ff587984 */ /* 0x000eb00000000a00 */
[----:B------:R-:W3:Y:S04]  /*3530*/  @P0 LDS R98, [R97+0x30e0] ;  /* 0x0030e00061620984 */ /* 0x000ee80000000800 */
[----:B------:R-:W4:Y:S01]  /*3540*/  @P0 LDS R91, [R97+0x2ce0] ;  /* 0x002ce000615b0984 */ /* 0x000f220000000800 */
[----:B-1----:R-:W-:-:S02]  /*3550*/  FADD.FTZ R90, R87, R49 ;  /* 0x00000031575a7221 */ /* 0x002fc40000010000 */
[----:B------:R-:W-:Y:S02]  /*3560*/  FADD.FTZ R49, R86, R48 ;  /* 0x0000003056317221 */ /* 0x000fe40000010000 */
[----:B------:R-:W-:Y:S02]  /*3570*/  FADD.FTZ R90, R51, R90 ;  /* 0x0000005a335a7221 */ /* 0x000fe40000010000 */
[----:B------:R-:W-:Y:S02]  /*3580*/  FADD.FTZ R49, R50, R49 ;  /* 0x0000003132317221 */ /* 0x000fe40000010000 */
[----:B0-2---:R-:W-:Y:S02]  /*3590*/  FADD.FTZ R87, R90, R89 ;  /* 0x000000595a577221 */ /* 0x005fe40000010000 */
[----:B------:R-:W-:Y:S02]  /*35a0*/  FADD.FTZ R86, R49, R88 ;  /* 0x0000005831567221 */ /* 0x000fe40000010000 */
[----:B---3--:R-:W-:-:S02]  /*35b0*/  @P0 FADD.FTZ R87, R87, R98 ;  /* 0x0000006257570221 */ /* 0x008fc40000010000 */
[----:B----4-:R-:W-:-:S03]  /*35c0*/  @P0 FADD.FTZ R86, R86, R91 ;  /* 0x0000005b56560221 */ /* 0x010fc60000010000 */
[----:B------:R0:W-:Y:S04]  /*35d0*/  STS [R97+0x30e0], R87 ;  /* 0x0030e05761007388 */ /* 0x0001e80000000800 */
[----:B------:R0:W-:Y:S02]  /*35e0*/  STS [R97+0x2ce0], R86 ;  /* 0x002ce05661007388 */ /* 0x0001e40000000800 */
.L_x_1263:
[----:B------:R-:W-:Y:S05]  /*35f0*/  BSYNC B0 ;  /* 0x0000000000007941 */ /* 0x000fea0003800000 */
.L_x_1262:
[----:B------:R-:W-:-:S04]  /*3600*/  IADD3 R74, R74, 0x1, RZ ;  /* 0x000000014a4a7810 */ /* 0x000fc80007ffe0ff */
[----:B------:R-:W-:-:S13]  /*3610*/  ISETP.GE.AND P0, PT, R74, c[0x0][0x16c], PT ;  /* 0x00005b004a007a0c */ /* 0x000fda0003f06270 */
[----:B0-----:R-:W-:Y:S01]  /*3620*/  @P0 CALL.REL.NOINC `(.L_x_1248) ;  /* 0x0000001000000944 */ /* 0x001fe20003c00000 */
[----:B------:R-:W-:Y:S05]  /*3630*/  BRA `(.L_x_1264) ;  /* 0xffffd95000007947 */ /* 0x000fea000383ffff */
.L_x_1248:
[----:B------:R-:W-:Y:S01]  /*3640*/  BAR.SYNC.DEFER_BLOCKING 0x0 ;  /* 0x0000000000007b1d */ /* 0x000fe20000010000 */
[----:B------:R-:W-:Y:S01]  /*3650*/  F2FP.BF16.PACK_AB R59, R58, R59 ;  /* 0x0000003b3a3b723e */ /* 0x000fe200000010ff */
[----:B------:R-:W-:Y:S01]  /*3660*/  IMAD R31, R24, c[0x0][0x2d8], RZ ;  /* 0x0000b600181f7a24 */ /* 0x000fe200078e02ff */
[----:B------:R-:W-:Y:S01]  /*3670*/  F2FP.BF16.PACK_AB R35, R72, R73 ;  /* 0x000000494823723e */ /* 0x000fe200000010ff */
[----:B------:R-:W-:Y:S01]  /*3680*/  UIADD3 UR8, UP0, UR8, -0x1000, URZ ;  /* 0xfffff00008087890 */ /* 0x000fe2000ff1e03f */
[----:B------:R-:W-:Y:S01]  /*3690*/  F2FP.BF16.PACK_AB R34, R70, R71 ;  /* 0x000000474622723e */ /* 0x000fe200000010ff */
[----:B------:R-:W-:Y:S01]  /*36a0*/  IMAD R45, R26, c[0x0][0x2dc], R31 ;  /* 0x0000b7001a2d7a24 */ /* 0x000fe200078e021f */
[----:B------:R-:W-:Y:S01]  /*36b0*/  F2FP.BF16.PACK_AB R33, R68, R69 ;  /* 0x000000454421723e */ /* 0x000fe200000010ff */
[----:B------:R-:W-:Y:S01]  /*36c0*/  UIADD3 UR10, UP1, UR10, -0x1000, URZ ;  /* 0xfffff0000a0a7890 */ /* 0x000fe2000ff3e03f */
[----:B------:R-:W-:Y:S01]  /*36d0*/  F2FP.BF16.PACK_AB R32, R66, R67 ;  /* 0x000000434220723e */ /* 0x000fe200000010ff */
[----:B------:R-:W-:Y:S01]  /*36e0*/  UIADD3 UR12, UP2, UR12, -0x1000, URZ ;  /* 0xfffff0000c0c7890 */ /* 0x000fe2000ff5e03f */
[----:B------:R-:W-:Y:S01]  /*36f0*/  F2FP.BF16.PACK_AB R58, R60, R61 ;  /* 0x0000003d3c3a723e */ /* 0x000fe200000010ff */
[----:B------:R-:W-:Y:S01]  /*3700*/  UIADD3.X UR9, UR9, -0x1, URZ, UP0, !UPT ;  /* 0xffffffff09097890 */ /* 0x000fe200087fe43f */
[----:B------:R-:W-:Y:S01]  /*3710*/  F2FP.BF16.PACK_AB R57, R62, R63 ;  /* 0x0000003f3e39723e */ /* 0x000fe200000010ff */
[----:B------:R-:W-:Y:S01]  /*3720*/  UIADD3.X UR11, UR11, -0x1, URZ, UP1, !UPT ;  /* 0xffffffff0b0b7890 */ /* 0x000fe20008ffe43f */
[----:B------:R-:W-:Y:S01]  /*3730*/  LEA R50, R23, R20, 0x1 ;  /* 0x0000001417327211 */ /* 0x000fe200078e08ff */
[----:B------:R-:W-:Y:S01]  /*3740*/  UIADD3.X UR13, UR13, -0x1, URZ, UP2, !UPT ;  /* 0xffffffff0d0d7890 */ /* 0x000fe200097fe43f */
[----:B------:R-:W-:-:S02]  /*3750*/  F2FP.BF16.PACK_AB R56, R64, R65 ;  /* 0x000000414038723e */ /* 0x000fc400000010ff */
[----:B------:R-:W-:Y:S02]  /*3760*/  IADD3 R51, R21, -0x1, RZ ;  /* 0xffffffff15337810 */ /* 0x000fe40007ffe0ff */
[----:B------:R-:W-:Y:S02]  /*3770*/  F2FP.BF16.PACK_AB R53, R5, R2 ;  /* 0x000000020535723e */ /* 0x000fe400000010ff */
[----:B------:R-:W-:Y:S01]  /*3780*/  SHF.L.U32 R48, R51, 0xb, RZ ;  /* 0x0000000b33307819 */ /* 0x000fe200000006ff */
[----:B------:R0:W-:Y:S01]  /*3790*/  STS.128 [R50.X16], R32 ;  /* 0x0000002032007388 */ /* 0x0001e2000000cc00 */
[----:B------:R-:W-:Y:S02]  /*37a0*/  F2FP.BF16.PACK_AB R52, R3, R0 ;  /* 0x000000000334723e */ /* 0x000fe400000010ff */
[----:B------:R-:W-:Y:S01]  /*37b0*/  SHF.R.S32.HI R49, RZ, 0x1f, R48 ;  /* 0x0000001fff317819 */ /* 0x000fe20000011430 */
[----:B------:R1:W-:Y:S01]  /*37c0*/  STS.128 [R50.X16+0x10], R56 ;  /* 0x0000103832007388 */ /* 0x0003e2000000cc00 */
[----:B------:R-:W-:-:S06]  /*37d0*/  NOP ;  /* 0x0000000000007918 */ /* 0x000fcc0000000000 */
[----:B------:R-:W2:Y:S01]  /*37e0*/  LDS.128 R36, [R16.X16] ;  /* 0x0000000010247984 */ /* 0x000ea2000000cc00 */
[----:B------:R-:W-:Y:S01]  /*37f0*/  IMAD.WIDE.U32 R30, R26, c[0x0][0x2d8], R48 ;  /* 0x0000b6001a1e7a25 */ /* 0x000fe200078e0030 */
[----:B------:R-:W-:Y:S02]  /*3800*/  F2FP.BF16.PACK_AB R55, R9, R6 ;  /* 0x000000060937723e */ /* 0x000fe400000010ff */
[----:B------:R-:W3:Y:S01]  /*3810*/  LDS.128 R40, [R16.X16+0x200] ;  /* 0x0002000010287984 */ /* 0x000ee2000000cc00 */
[----:B0-----:R-:W-:Y:S01]  /*3820*/  IMAD R34, R28, c[0x0][0x2e0], RZ ;  /* 0x0000b8001c227a24 */ /* 0x001fe200078e02ff */
[----:B------:R-:W-:Y:S01]  /*3830*/  IADD3 R31, R31, R45, RZ ;  /* 0x0000002d1f1f7210 */ /* 0x000fe20007ffe0ff */
[----:B------:R-:W-:Y:S01]  /*3840*/  FADD.FTZ R32, R27, R0 ;  /* 0x000000001b207221 */ /* 0x000fe20000010000 */
[----:B------:R-:W-:Y:S01]  /*3850*/  F2FP.BF16.PACK_AB R54, R7, R4 ;  /* 0x000000040736723e */ /* 0x000fe200000010ff */
[----:B------:R-:W-:Y:S01]  /*3860*/  IMAD R33, R29, c[0x0][0x2e4], R34 ;  /* 0x0000b9001d217a24 */ /* 0x000fe200078e0222 */
[----:B-1----:R-:W-:Y:S01]  /*3870*/  F2FP.BF16.PACK_AB R59, R17, R14 ;  /* 0x0000000e113b723e */ /* 0x002fe200000010ff */
[----:B------:R-:W-:Y:S01]  /*3880*/  IMAD.WIDE.U32 R30, R29, c[0x0][0x2e0], R30 ;  /* 0x0000b8001d1e7a25 */ /* 0x000fe200078e001e */
[----:B------:R-:W-:-:S02]  /*3890*/  F2FP.BF16.PACK_AB R58, R15, R12 ;  /* 0x0000000c0f3a723e */ /* 0x000fc400000010ff */
[----:B------:R-:W-:Y:S01]  /*38a0*/  F2FP.BF16.PACK_AB R57, R13, R10 ;  /* 0x0000000a0d39723e */ /* 0x000fe200000010ff */
[----:B------:R-:W-:Y:S01]  /*38b0*/  FADD.FTZ R27, R32, R3 ;  /* 0x00000003201b7221 */ /* 0x000fe20000010000 */
[----:B------:R-:W-:Y:S01]  /*38c0*/  IADD3 R31, R31, R33, RZ ;  /* 0x000000211f1f7210 */ /* 0x000fe20007ffe0ff */
[----:B------:R-:W-:Y:S01]  /*38d0*/  IMAD.WIDE.U32 R48, R26, c[0x0][0x2f8], R48 ;  /* 0x0000be001a307a25 */ /* 0x000fe200078e0030 */
[C---:B------:R-:W-:Y:S02]  /*38e0*/  LEA R32, P0, R30.reuse, c[0x0][0x330], 0x1 ;  /* 0x0000cc001e207a11 */ /* 0x040fe400078008ff */
[----:B------:R-:W-:Y:S01]  /*38f0*/  F2FP.BF16.PACK_AB R56, R11, R8 ;  /* 0x000000080b38723e */ /* 0x000fe200000010ff */
[----:B------:R-:W-:Y:S01]  /*3900*/  FADD.FTZ R34, R27, R2 ;  /* 0x000000021b227221 */ /* 0x000fe20000010000 */
[----:B------:R-:W-:Y:S01]  /*3910*/  LEA.HI.X R33, R30, c[0x0][0x334], R31, 0x1, P0 ;  /* 0x0000cd001e217a11 */ /* 0x000fe200000f0c1f */
[----:B------:R-:W-:Y:S02]  /*3920*/  IMAD R0, R28, c[0x0][0x300], RZ ;  /* 0x0000c0001c007a24 */ /* 0x000fe400078e02ff */
[----:B------:R-:W-:-:S02]  /*3930*/  FADD.FTZ R27, R34, R5 ;  /* 0x00000005221b7221 */ /* 0x000fc40000010000 */
[----:B------:R-:W-:-:S04]  /*3940*/  IMAD.WIDE R2, R18, 0x10, R32 ;  /* 0x0000001012027825 */ /* 0x000fc800078e0220 */
[----:B------:R-:W-:Y:S02]  /*3950*/  IMAD R5, R24, c[0x0][0x2f8], RZ ;  /* 0x0000be0018057a24 */ /* 0x000fe400078e02ff */
[----:B------:R-:W-:Y:S02]  /*3960*/  FADD.FTZ R4, R27, R4 ;  /* 0x000000041b047221 */ /* 0x000fe40000010000 */
[----:B------:R-:W-:Y:S02]  /*3970*/  IMAD R5, R26, c[0x0][0x2fc], R5 ;  /* 0x0000bf001a057a24 */ /* 0x000fe400078e0205 */
[----:B------:R-:W-:Y:S01]  /*3980*/  FADD.FTZ R7, R4, R7 ;  /* 0x0000000704077221 */ /* 0x000fe20000010000 */
[----:B--2---:R-:W-:Y:S02]  /*3990*/  STG.E.128 [R2.64], R36 ;  /* 0x0000002402007986 */ /* 0x004fe4000c101d06 */
[----:B------:R-:W-:Y:S01]  /*39a0*/  IADD3 R49, R49, R5, RZ ;  /* 0x0000000531317210 */ /* 0x000fe20007ffe0ff */
[----:B------:R-:W-:Y:S01]  /*39b0*/  IMAD R5, R29, c[0x0][0x304], R0 ;  /* 0x0000c1001d057a24 */ /* 0x000fe200078e0200 */
[----:B---3--:R0:W-:Y:S01]  /*39c0*/  STG.E.128 [R2.64+0x200], R40 ;  /* 0x0002002802007986 */ /* 0x0081e2000c101d06 */
[----:B------:R-:W-:-:S03]  /*39d0*/  FADD.FTZ R6, R7, R6 ;  /* 0x0000000607067221 */ /* 0x000fc60000010000 */
[----:B------:R-:W-:Y:S01]  /*39e0*/  BAR.SYNC.DEFER_BLOCKING 0x0 ;  /* 0x0000000000007b1d */ /* 0x000fe20000010000 */
[----:B------:R-:W-:-:S04]  /*39f0*/  FADD.FTZ R9, R6, R9 ;  /* 0x0000000906097221 */ /* 0x000fc80000010000 */
[----:B------:R-:W-:-:S04]  /*3a00*/  FADD.FTZ R8, R9, R8 ;  /* 0x0000000809087221 */ /* 0x000fc80000010000 */
[----:B------:R-:W-:-:S04]  /*3a10*/  FADD.FTZ R11, R8, R11 ;  /* 0x0000000b080b7221 */ /* 0x000fc80000010000 */
[----:B------:R-:W-:Y:S02]  /*3a20*/  FADD.FTZ R10, R11, R10 ;  /* 0x0000000a0b0a7221 */ /* 0x000fe40000010000 */
[----:B0-----:R-:W-:-:S04]  /*3a30*/  IMAD.WIDE.U32 R2, R29, c[0x0][0x300], R48 ;  /* 0x0000c0001d027a25 */ /* 0x001fc800078e0030 */
[----:B------:R-:W-:Y:S01]  /*3a40*/  FADD.FTZ R13, R10, R13 ;  /* 0x0000000d0a0d7221 */ /* 0x000fe20000010000 */
[----:B------:R-:W-:Y:S02]  /*3a50*/  IADD3 R3, R3, R5, RZ ;  /* 0x0000000503037210 */ /* 0x000fe40007ffe0ff */
[C---:B------:R-:W-:Y:S01]  /*3a60*/  LEA R4, P0, R2.reuse, c[0x0][0x340], 0x1 ;  /* 0x0000d00002047a11 */ /* 0x040fe200078008ff */
[----:B------:R-:W-:Y:S01]  /*3a70*/  FADD.FTZ R12, R13, R12 ;  /* 0x0000000c0d0c7221 */ /* 0x000fe20000010000 */
[----:B------:R-:W-:Y:S02]  /*3a80*/  STS.128 [R50.X16], R52 ;  /* 0x0000003432007388 */ /* 0x000fe4000000cc00 */
[----:B------:R-:W-:Y:S01]  /*3a90*/  LEA.HI.X R5, R2, c[0x0][0x344], R3, 0x1, P0 ;  /* 0x0000d10002057a11 */ /* 0x000fe200000f0c03 */
[----:B------:R-:W-:Y:S01]  /*3aa0*/  FADD.FTZ R15, R12, R15 ;  /* 0x0000000f0c0f7221 */ /* 0x000fe20000010000 */
[----:B------:R-:W-:Y:S01]  /*3ab0*/  STS.128 [R50.X16+0x10], R56 ;  /* 0x0000103832007388 */ /* 0x000fe2000000cc00 */
[----:B------:R-:W-:-:S06]  /*3ac0*/  NOP ;  /* 0x0000000000007918 */ /* 0x000fcc0000000000 */
[----:B------:R-:W0:Y:S01]  /*3ad0*/  LDS.128 R32, [R16.X16] ;  /* 0x0000000010207984 */ /* 0x000e22000000cc00 */
[----:B------:R-:W-:Y:S01]  /*3ae0*/  IMAD.WIDE R2, R18, 0x10, R4 ;  /* 0x0000001012027825 */ /* 0x000fe200078e0204 */
[----:B------:R-:W-:Y:S02]  /*3af0*/  ISETP.GT.AND P0, PT, R21, 0x1, PT ;  /* 0x000000011500780c */ /* 0x000fe40003f04270 */
[----:B------:R-:W1:Y:S01]  /*3b00*/  LDS.128 R44, [R16.X16+0x200] ;  /* 0x00020000102c7984 */ /* 0x000e62000000cc00 */
[----:B------:R-:W-:Y:S01]  /*3b10*/  FADD.FTZ R14, R15, R14 ;  /* 0x0000000e0f0e7221 */ /* 0x000fe20000010000 */
[----:B------:R-:W-:-:S03]  /*3b20*/  MOV R21, R51 ;  /* 0x0000003300157202 */ /* 0x000fc60000000f00 */
[----:B------:R-:W-:Y:S01]  /*3b30*/  FADD.FTZ R27, R14, R17 ;  /* 0x000000110e1b7221 */ /* 0x000fe20000010000 */
[----:B0-----:R0:W-:Y:S04]  /*3b40*/  STG.E.128 [R2.64], R32 ;  /* 0x0000002002007986 */ /* 0x0011e8000c101d06 */
[----:B-1----:R0:W-:Y:S02]  /*3b50*/  STG.E.128 [R2.64+0x200], R44 ;  /* 0x0002002c02007986 */ /* 0x0021e4000c101d06 */
[----:B0-----:R-:W-:Y:S01]  /*3b60*/  @!P0 CALL.REL.NOINC `(.L_x_1247) ;  /* 0x0000001000008944 */ /* 0x001fe20003c00000 */
[----:B------:R-:W-:Y:S05]  /*3b70*/  BRA `(.L_x_1265) ;  /* 0xffffca6000007947 */ /* 0x000fea000383ffff */
.L_x_1247:
[----:B------:R-:W-:Y:S02]  /*3b80*/  ISETP.NE.U32.AND P0, PT, RZ, c[0x0][0x328], PT ;  /* 0x0000ca00ff007a0c */ /* 0x000fe40003f05070 */
[----:B------:R-:W-:Y:S02]  /*3b90*/  ISETP.NE.U32.AND P2, PT, RZ, c[0x0][0x348], PT ;  /* 0x0000d200ff007a0c */ /* 0x000fe40003f45070 */
[----:B------:R-:W-:-:S02]  /*3ba0*/  ISETP.NE.AND.EX P1, PT, RZ, c[0x0][0x32c], PT, P0 ;  /* 0x0000cb00ff007a0c */ /* 0x000fc40003f25300 */
        /* <DEDUP_REMOVED lines=26> */
[----:B------:R-:W-:-:S04]  /*3d50*/  @!P1 FADD.FTZ R2, R3, R2 ;  /* 0x0000000203029221 */ /* 0x000fc80000010000 */
[----:B---3--:R-:W-:-:S05]  /*3d60*/  @!P1 FADD.FTZ R7, R2, R5 ;  /* 0x0000000502079221 */ /* 0x008fca0000010000 */
[----:B------:R0:W-:Y:S02]  /*3d70*/  RED.E.ADD.F32.FTZ.RN.STRONG.GPU [R132.64], R7 ;  /* 0x000000078400798e */ /* 0x0001e4000c10e786 */
.L_x_1267:
[----:B0-----:R-:W-:Y:S05]  /*3d80*/  BSYNC B0 ;  /* 0x0000000000007941 */ /* 0x001fea0003800000 */
.L_x_1266:
[----:B------:R-:W-:Y:S01]  /*3d90*/  BSSY B0, `(.L_x_1268) ;  /* 0x0000020000007945 */ /* 0x000fe20003800000 */
[----:B------:R-:W-:Y:S05]  /*3da0*/  @!P0 BRA `(.L_x_1269) ;  /* 0x000001d000008947 */ /* 0x000fea0003800000 */
[----:B------:R-:W-:Y:S06]  /*3db0*/  BAR.SYNC.DEFER_BLOCKING 0x0 ;  /* 0x0000000000007b1d */ /* 0x000fec0000010000 */
[----:B0-----:R-:W0:Y:S04]  /*3dc0*/  SHFL.DOWN P0, R0, R27, 0x1, 0x1f ;  /* 0x08201f001b007f89 */ /* 0x001e280000000000 */
        /* <DEDUP_REMOVED lines=24> */
[----:B------:R0:W-:Y:S01]  /*3f50*/  RED.E.ADD.F32.FTZ.RN.STRONG.GPU [R130.64], R4 ;  /* 0x000000048200798e */ /* 0x0001e2000c10e786 */
[----:B------:R-:W-:Y:S01]  /*3f60*/  HFMA2.MMA R21, -RZ, RZ, 0, 0 ;  /* 0x00000000ff157435 */ /* 0x000fe200000001ff */
[----:B------:R-:W-:Y:S05]  /*3f70*/  BRA `(.L_x_1270) ;  /* 0x0000001000007947 */ /* 0x000fea0003800000 */
.L_x_1269:
[----:B------:R-:W3:Y:S02]  /*3f80*/  S2R R21, SR_TID.X ;  /* 0x0000000000157919 */ /* 0x000ee40000002100 */
.L_x_1270:
[----:B0-----:R-:W-:Y:S05]  /*3f90*/  BSYNC B0 ;  /* 0x0000000000007941 */ /* 0x001fea0003800000 */
.L_x_1268:
[----:B---3--:R-:W-:-:S13]  /*3fa0*/  ISETP.GE.AND P0, PT, R21, c[0x0][0x16c], PT ;  /* 0x00005b0015007a0c */ /* 0x008fda0003f06270 */
[----:B------:R-:W-:Y:S05]  /*3fb0*/  @P0 EXIT ;  /* 0x000000000000094d */ /* 0x000fea0003800000 */
[C---:B------:R-:W-:Y:S02]  /*3fc0*/  IMAD R0, R28.reuse, c[0x0][0x2c8], RZ ;  /* 0x0000b2001c007a24 */ /* 0x040fe400078e02ff */
[C---:B------:R-:W-:Y:S02]  /*3fd0*/  IMAD R8, R28.reuse, c[0x0][0x2a8], RZ ;  /* 0x0000aa001c087a24 */ /* 0x040fe400078e02ff */
[C---:B------:R-:W-:Y:S02]  /*3fe0*/  IMAD R10, R28.reuse, c[0x0][0x288], RZ ;  /* 0x0000a2001c0a7a24 */ /* 0x040fe400078e02ff */
[C---:B------:R-:W-:Y:S02]  /*3ff0*/  IMAD R12, R28.reuse, c[0x0][0x198], RZ ;  /* 0x000066001c0c7a24 */ /* 0x040fe400078e02ff */
[----:B------:R-:W-:Y:S02]  /*4000*/  IMAD R28, R28, c[0x0][0x1b8], RZ ;  /* 0x00006e001c1c7a24 */ /* 0x000fe400078e02ff */
[----:B------:R-:W-:-:S04]  /*4010*/  IMAD.WIDE.U32 R2, R29, c[0x0][0x2c8], RZ ;  /* 0x0000b2001d027a25 */ /* 0x000fc800078e00ff */
[----:B------:R-:W-:-:S04]  /*4020*/  IMAD.WIDE.U32 R4, R29, c[0x0][0x2a8], RZ ;  /* 0x0000aa001d047a25 */ /* 0x000fc800078e00ff */
[----:B------:R-:W-:-:S04]  /*4030*/  IMAD.WIDE.U32 R6, R29, c[0x0][0x288], RZ ;  /* 0x0000a2001d067a25 */ /* 0x000fc800078e00ff */
[----:B------:R-:W-:-:S04]  /*4040*/  IMAD.WIDE.U32 R16, R29, c[0x0][0x198], RZ ;  /* 0x000066001d107a25 */ /* 0x000fc800078e00ff */
[C---:B------:R-:W-:Y:S02]  /*4050*/  IMAD R31, R29.reuse, c[0x0][0x2cc], R0 ;  /* 0x0000b3001d1f7a24 */ /* 0x040fe400078e0200 */
[C---:B------:R-:W-:Y:S02]  /*4060*/  IMAD R9, R29.reuse, c[0x0][0x2ac], R8 ;  /* 0x0000ab001d097a24 */ /* 0x040fe400078e0208 */
[----:B------:R-:W-:Y:S01]  /*4070*/  IMAD R27, R29, c[0x0][0x28c], R10 ;  /* 0x0000a3001d1b7a24 */ /* 0x000fe200078e020a */
[----:B------:R-:W-:Y:S01]  /*4080*/  IADD3 R31, R3, R31, RZ ;  /* 0x0000001f031f7210 */ /* 0x000fe20007ffe0ff */
[C---:B------:R-:W-:Y:S02]  /*4090*/  IMAD R11, R29.reuse, c[0x0][0x19c], R12 ;  /* 0x000067001d0b7a24 */ /* 0x040fe400078e020c */
[----:B------:R-:W-:Y:S01]  /*40a0*/  IMAD R13, R29, c[0x0][0x1bc], R28 ;  /* 0x00006f001d0d7a24 */ /* 0x000fe200078e021c */
[----:B------:R-:W-:Y:S01]  /*40b0*/  IADD3 R27, R7, R27, RZ ;  /* 0x0000001b071b7210 */ /* 0x000fe20007ffe0ff */
[----:B------:R-:W-:Y:S01]  /*40c0*/  IMAD.WIDE.U32 R18, R29, c[0x0][0x1b8], RZ ;  /* 0x00006e001d127a25 */ /* 0x000fe200078e00ff */
[----:B------:R-:W-:-:S02]  /*40d0*/  IADD3 R29, R5, R9, RZ ;  /* 0x00000009051d7210 */ /* 0x000fc40007ffe0ff */
[----:B------:R-:W-:Y:S02]  /*40e0*/  IADD3 R37, R17, R11, RZ ;  /* 0x0000000b11257210 */ /* 0x000fe40007ffe0ff */
[----:B------:R-:W-:Y:S02]  /*40f0*/  IADD3 R39, R19, R13, RZ ;  /* 0x0000000d13277210 */ /* 0x000fe40007ffe0ff */
.L_x_1271:
[----:B0-----:R-:W0:Y:S01]  /*4100*/  LDS R23, [R21.X4+0x2ce0] ;  /* 0x002ce00015177984 */ /* 0x001e220000004800 */
[----:B------:R-:W-:Y:S01]  /*4110*/  SHF.R.S32.HI R20, RZ, 0x1f, R21 ;  /* 0x0000001fff147819 */ /* 0x000fe20000011415 */
[----:B------:R-:W-:Y:S01]  /*4120*/  YIELD ;  /* 0x0000000000007946 */ /* 0x000fe20003800000 */
[----:B------:R-:W-:Y:S01]  /*4130*/  MOV R10, R18 ;  /* 0x00000012000a7202 */ /* 0x000fe20000000f00 */
[----:B------:R-:W3:Y:S01]  /*4140*/  LDS R25, [R21.X4+0x30e0] ;  /* 0x0030e00015197984 */ /* 0x000ee20000004800 */
[----:B------:R-:W-:Y:S01]  /*4150*/  MOV R11, R39 ;  /* 0x00000027000b7202 */ /* 0x000fe20000000f00 */
[C---:B------:R-:W-:Y:S01]  /*4160*/  IMAD R0, R20.reuse, c[0x0][0x290], RZ ;  /* 0x0000a40014007a24 */ /* 0x040fe200078e02ff */
[----:B------:R-:W-:Y:S01]  /*4170*/  MOV R8, R6 ;  /* 0x0000000600087202 */ /* 0x000fe20000000f00 */
[----:B------:R-:W-:Y:S01]  /*4180*/  IMAD R14, R20, c[0x0][0x1c0], RZ ;  /* 0x00007000140e7a24 */ /* 0x000fe200078e02ff */
[----:B------:R-:W-:Y:S01]  /*4190*/  MOV R9, R27 ;  /* 0x0000001b00097202 */ /* 0x000fe20000000f00 */
[----:B------:R-:W-:-:S04]  /*41a0*/  IMAD.WIDE.U32 R12, R21, c[0x0][0x1c0], R10 ;  /* 0x00007000150c7a25 */ /* 0x000fc800078e000a */
[----:B------:R-:W-:-:S04]  /*41b0*/  IMAD.WIDE.U32 R8, R21, c[0x0][0x290], R8 ;  /* 0x0000a40015087a25 */ /* 0x000fc800078e0008 */
[C---:B------:R-:W-:Y:S01]  /*41c0*/  IMAD R11, R21.reuse, c[0x0][0x294], R0 ;  /* 0x0000a500150b7a24 */ /* 0x040fe200078e0200 */
[----:B------:R-:W-:Y:S01]  /*41d0*/  LEA R10, P0, R8, c[0x0][0x310], 0x2 ;  /* 0x0000c400080a7a11 */ /* 0x000fe200078010ff */
[----:B------:R-:W-:Y:S01]  /*41e0*/  IMAD R15, R21, c[0x0][0x1c4], R14 ;  /* 0x00007100150f7a24 */ /* 0x000fe200078e020e */
[----:B------:R-:W-:Y:S02]  /*41f0*/  LEA R14, P1, R12, c[0x0][0x230], 0x2 ;  /* 0x00008c000c0e7a11 */ /* 0x000fe400078210ff */
[----:B------:R-:W-:Y:S02]  /*4200*/  IADD3 R11, R9, R11, RZ ;  /* 0x0000000b090b7210 */ /* 0x000fe40007ffe0ff */
[----:B------:R-:W-:Y:S02]  /*4210*/  IADD3 R9, R13, R15, RZ ;  /* 0x0000000f0d097210 */ /* 0x000fe40007ffe0ff */
[----:B------:R-:W-:Y:S02]  /*4220*/  LEA.HI.X R11, R8, c[0x0][0x314], R11, 0x2, P0 ;  /* 0x0000c500080b7a11 */ /* 0x000fe400000f140b */
[----:B------:R-:W-:-:S03]  /*4230*/  LEA.HI.X R15, R12, c[0x0][0x234], R9, 0x2, P1 ;  /* 0x00008d000c0f7a11 */ /* 0x000fc600008f1409 */
[----:B0-----:R0:W-:Y:S04]  /*4240*/  RED.E.ADD.F32.FTZ.RN.STRONG.GPU [R10.64], R23 ;  /* 0x000000170a00798e */ /* 0x0011e8000c10e786 */
[----:B------:R4:W3:Y:S01]  /*4250*/  LDG.E R0, [R14.64] ;  /* 0x000000060e007981 */ /* 0x0008e2000c1e1900 */
[----:B------:R-:W-:Y:S01]  /*4260*/  MOV R8, R4 ;  /* 0x0000000400087202 */ /* 0x000fe20000000f00 */
[C---:B------:R-:W-:Y:S01]  /*4270*/  IMAD R22, R20.reuse, c[0x0][0x2b0], RZ ;  /* 0x0000ac0014167a24 */ /* 0x040fe200078e02ff */
[----:B------:R-:W-:Y:S01]  /*4280*/  MOV R9, R29 ;  /* 0x0000001d00097202 */ /* 0x000fe20000000f00 */
[----:B------:R-:W-:Y:S02]  /*4290*/  IMAD R24, R20, c[0x0][0x1a0], RZ ;  /* 0x0000680014187a24 */ /* 0x000fe400078e02ff */
[C---:B------:R-:W-:Y:S01]  /*42a0*/  IMAD R33, R21.reuse, c[0x0][0x2b4], R22 ;  /* 0x0000ad0015217a24 */ /* 0x040fe200078e0216 */
[----:B0-----:R-:W-:Y:S01]  /*42b0*/  MOV R10, R16 ;  /* 0x00000010000a7202 */ /* 0x001fe20000000f00 */
[----:B------:R-:W-:Y:S01]  /*42c0*/  IMAD.WIDE.U32 R8, R21, c[0x0][0x2b0], R8 ;  /* 0x0000ac0015087a25 */ /* 0x000fe200078e0008 */
[----:B------:R-:W-:-:S03]  /*42d0*/  MOV R11, R37 ;  /* 0x00000025000b7202 */ /* 0x000fc60000000f00 */
[C---:B------:R-:W-:Y:S02]  /*42e0*/  IMAD R35, R21.reuse, c[0x0][0x1a4], R24 ;  /* 0x0000690015237a24 */ /* 0x040fe400078e0218 */
[----:B------:R-:W-:Y:S01]  /*42f0*/  IMAD.WIDE.U32 R12, R21, c[0x0][0x1a0], R10 ;  /* 0x00006800150c7a25 */ /* 0x000fe200078e000a */
[----:B------:R-:W-:Y:S02]  /*4300*/  LEA R10, P0, R8, c[0x0][0x318], 0x2 ;  /* 0x0000c600080a7a11 */ /* 0x000fe400078010ff */
[----:B------:R-:W-:Y:S02]  /*4310*/  IADD3 R11, R9, R33, RZ ;  /* 0x00000021090b7210 */ /* 0x000fe40007ffe0ff */
[----:B----4-:R-:W-:Y:S02]  /*4320*/  LEA R14, P1, R12, c[0x0][0x228], 0x2 ;  /* 0x00008a000c0e7a11 */ /* 0x010fe400078210ff */
[----:B------:R-:W-:Y:S02]  /*4330*/  IADD3 R9, R13, R35, RZ ;  /* 0x000000230d097210 */ /* 0x000fe40007ffe0ff */
[----:B------:R-:W-:-:S02]  /*4340*/  LEA.HI.X R11, R8, c[0x0][0x31c], R11, 0x2, P0 ;  /* 0x0000c700080b7a11 */ /* 0x000fc400000f140b */
[----:B------:R-:W-:Y:S01]  /*4350*/  LEA.HI.X R15, R12, c[0x0][0x22c], R9, 0x2, P1 ;  /* 0x00008b000c0f7a11 */ /* 0x000fe200008f1409 */
[----:B---3--:R-:W-:-:S05]  /*4360*/  FMUL.FTZ R23, R0, R25 ;  /* 0x0000001900177220 */ /* 0x008fca0000410000 */
[----:B------:R0:W-:Y:S04]  /*4370*/  RED.E.ADD.F32.FTZ.RN.STRONG.GPU [R10.64], R23 ;  /* 0x000000170a00798e */ /* 0x0001e8000c10e786 */
[----:B------:R-:W3:Y:S01]  /*4380*/  LDG.E R14, [R14.64] ;  /* 0x000000060e0e7981 */ /* 0x000ee2000c1e1900 */
[----:B------:R-:W-:Y:S01]  /*4390*/  MOV R8, R2 ;  /* 0x0000000200087202 */ /* 0x000fe20000000f00 */
[----:B------:R-:W-:Y:S01]  /*43a0*/  IMAD R20, R20, c[0x0][0x2d0], RZ ;  /* 0x0000b40014147a24 */ /* 0x000fe200078e02ff */
[----:B------:R-:W-:-:S03]  /*43b0*/  MOV R9, R31 ;  /* 0x0000001f00097202 */ /* 0x000fc60000000f00 */
[C---:B------:R-:W-:Y:S02]  /*43c0*/  IMAD R13, R21.reuse, c[0x0][0x2d4], R20 ;  /* 0x0000b500150d7a24 */ /* 0x040fe400078e0214 */
[C---:B------:R-:W-:Y:S01]  /*43d0*/  IMAD.WIDE.U32 R8, R21.reuse, c[0x0][0x2d0], R8 ;  /* 0x0000b40015087a25 */ /* 0x040fe200078e0008 */
[----:B------:R-:W-:-:S04]  /*43e0*/  IADD3 R21, R21, c[0x0][0x0], RZ ;  /* 0x0000000015157a10 */ /* 0x000fc80007ffe0ff */
[----:B------:R-:W-:Y:S02]  /*43f0*/  LEA R12, P0, R8, c[0x0][0x320], 0x2 ;  /* 0x0000c800080c7a11 */ /* 0x000fe400078010ff */
[----:B------:R-:W-:-:S04]  /*4400*/  IADD3 R9, R9, R13, RZ ;  /* 0x0000000d09097210 */ /* 0x000fc80007ffe0ff */
[----:B------:R-:W-:Y:S02]  /*4410*/  LEA.HI.X R13, R8, c[0x0][0x324], R9, 0x2, P0 ;  /* 0x0000c900080d7a11 */ /* 0x000fe400000f1409 */
[----:B------:R-:W-:Y:S01]  /*4420*/  ISETP.GE.AND P0, PT, R21, c[0x0][0x16c], PT ;  /* 0x00005b0015007a0c */ /* 0x000fe20003f06270 */
[----:B---3--:R-:W-:-:S05]  /*4430*/  FMUL.FTZ R25, R25, R14 ;  /* 0x0000000e19197220 */ /* 0x008fca0000410000 */
[----:B------:R0:W-:Y:S07]  /*4440*/  RED.E.ADD.F32.FTZ.RN.STRONG.GPU [R12.64], R25 ;  /* 0x000000190c00798e */ /* 0x0001ee000c10e786 */
[----:B------:R-:W-:Y:S05]  /*4450*/  @!P0 BRA `(.L_x_1271) ;  /* 0xfffffca000008947 */ /* 0x000fea000383ffff */
[----:B------:R-:W-:Y:S05]  /*4460*/  EXIT ;  /* 0x000000000000794d */ /* 0x000fea0003800000 */
.L_x_1253:
[----:B------:R-:W-:Y:S01]  /*4470*/  HFMA2.MMA R86, -RZ, RZ, 0, 5.9604644775390625e-08 ;  /* 0x00000001ff567435 */ /* 0x000fe200000001ff */
[----:B------:R-:W-:Y:S02]  /*4480*/  MOV R89, R90 ;  /* 0x0000005a00597202 */ /* 0x000fe40000000f00 */
[----:B------:R-:W-:-:S02]  /*4490*/  MOV R88, RZ ;  /* 0x000000ff00587202 */ /* 0x000fc40000000f00 */
[----:B------:R-:W-:Y:S02]  /*44a0*/  MOV R87, 0xffffffff ;  /* 0xffffffff00577802 */ /* 0x000fe40000000f00 */
[----:B------:R-:W-:Y:S02]  /*44b0*/  MOV R50, 0x44d0 ;  /* 0x000044d000327802 */ /* 0x000fe40000000f00 */
[----:B-1---5:R-:W-:Y:S05]  /*44c0*/  CALL.REL.NOINC `($__internal_50_$__cuda_sm70_shflsync_up) ;  /* 0x00000ed000007944 */ /* 0x022fea0003c00000 */
[----:B-1----:R-:W-:Y:S01]  /*44d0*/  MOV R155, R86 ;  /* 0x00000056009b7202 */ /* 0x002fe20000000f00 */
[----:B0-----:R-:W-:Y:S05]  /*44e0*/  BRA `(.L_x_1272) ;  /* 0xffffd6f000007947 */ /* 0x001fea000383ffff */
.L_x_1254:
[----:B------:R-:W-:Y:S01]  /*44f0*/  HFMA2.MMA R86, -RZ, RZ, 0, 5.9604644775390625e-08 ;  /* 0x00000001ff567435 */ /* 0x000fe200000001ff */
[----:B------:R-:W-:Y:S02]  /*4500*/  MOV R89, R91 ;  /* 0x0000005b00597202 */ /* 0x000fe40000000f00 */
[----:B------:R-:W-:Y:S02]  /*4510*/  MOV R88, RZ ;  /* 0x000000ff00587202 */ /* 0x000fe40000000f00 */
[----:B------:R-:W-:Y:S02]  /*4520*/  MOV R87, 0xffffffff ;  /* 0xffffffff00577802 */ /* 0x000fe40000000f00 */
[----:B------:R-:W-:-:S02]  /*4530*/  MOV R50, 0x4550 ;  /* 0x0000455000327802 */ /* 0x000fc40000000f00 */
[----:B012--5:R-:W-:Y:S05]  /*4540*/  CALL.REL.NOINC `($__internal_50_$__cuda_sm70_shflsync_up) ;  /* 0x00000e5000007944 */ /* 0x027fea0003c00000 */
[C---:B------:R-:W-:Y:S01]  /*4550*/  FMUL.FTZ R155, R90.reuse, R155 ;  /* 0x0000009b5a9b7220 */ /* 0x040fe20000410000 */
[----:B------:R-:W-:Y:S01]  /*4560*/  ISETP.GE.AND P0, PT, R23, 0x1, PT ;  /* 0x000000011700780c */ /* 0x000fe20003f06270 */
[----:B-1----:R-:W-:Y:S01]  /*4570*/  FFMA.FTZ R50, R90, R86, R91 ;  /* 0x000000565a327223 */ /* 0x002fe2000001005b */
[----:B------:R-:W-:Y:S01]  /*4580*/  HFMA2.MMA R86, -RZ, RZ, 0, 1.1920928955078125e-07 ;  /* 0x00000002ff567435 */ /* 0x000fe200000001ff */
[----:B0-----:R-:W-:-:S02]  /*4590*/  MOV R88, RZ ;  /* 0x000000ff00587202 */ /* 0x001fc40000000f00 */
[----:B------:R-:W-:Y:S02]  /*45a0*/  FSEL R155, R90, R155, !P0 ;  /* 0x0000009b5a9b7208 */ /* 0x000fe40004000000 */
[----:B------:R-:W-:Y:S02]  /*45b0*/  FSEL R91, R91, R50, !P0 ;  /* 0x000000325b5b7208 */ /* 0x000fe40004000000 */
[----:B------:R-:W-:Y:S02]  /*45c0*/  MOV R87, 0xffffffff ;  /* 0xffffffff00577802 */ /* 0x000fe40000000f00 */
[----:B------:R-:W-:Y:S02]  /*45d0*/  MOV R89, R155 ;  /* 0x0000009b00597202 */ /* 0x000fe40000000f00 */
[----:B------:R-:W-:Y:S02]  /*45e0*/  MOV R50, 0x4600 ;  /* 0x0000460000327802 */ /* 0x000fe40000000f00 */
[----:B------:R-:W-:Y:S05]  /*45f0*/  CALL.REL.NOINC `($__internal_50_$__cuda_sm70_shflsync_up) ;  /* 0x00000da000007944 */ /* 0x000fea0003c00000 */
[----:B-1----:R-:W-:Y:S01]  /*4600*/  MOV R90, R86 ;  /* 0x00000056005a7202 */ /* 0x002fe20000000f00 */
[----:B------:R-:W-:Y:S01]  /*4610*/  HFMA2.MMA R86, -RZ, RZ, 0, 1.1920928955078125e-07 ;  /* 0x00000002ff567435 */ /* 0x000fe200000001ff */
[----:B0-----:R-:W-:-:S02]  /*4620*/  MOV R89, R91 ;  /* 0x0000005b00597202 */ /* 0x001fc40000000f00 */
[----:B------:R-:W-:Y:S02]  /*4630*/  MOV R88, RZ ;  /* 0x000000ff00587202 */ /* 0x000fe40000000f00 */
[----:B------:R-:W-:Y:S02]  /*4640*/  MOV R87, 0xffffffff ;  /* 0xffffffff00577802 */ /* 0x000fe40000000f00 */
[----:B------:R-:W-:Y:S02]  /*4650*/  MOV R50, 0x4670 ;  /* 0x0000467000327802 */ /* 0x000fe40000000f00 */
[----:B------:R-:W-:Y:S05]  /*4660*/  CALL.REL.NOINC `($__internal_50_$__cuda_sm70_shflsync_up) ;  /* 0x00000d3000007944 */ /* 0x000fea0003c00000 */
[----:B------:R-:W-:Y:S02]  /*4670*/  ISETP.GE.AND P0, PT, R23, 0x2, PT ;  /* 0x000000021700780c */ /* 0x000fe40003f06270 */
[----:B0-----:R-:W-:Y:S02]  /*4680*/  MOV R88, RZ ;  /* 0x000000ff00587202 */ /* 0x001fe40000000f00 */
[----:B------:R-:W-:Y:S02]  /*4690*/  MOV R87, 0xffffffff ;  /* 0xffffffff00577802 */ /* 0x000fe40000000f00 */
[----:B------:R-:W-:-:S07]  /*46a0*/  MOV R50, 0x4700 ;  /* 0x0000470000327802 */ /* 0x000fce0000000f00 */
[----:B-1----:R-:W-:Y:S01]  /*46b0*/  @P0 FFMA.FTZ R91, R155, R86, R91 ;  /* 0x000000569b5b0223 */ /* 0x002fe2000001005b */
[----:B------:R-:W-:Y:S01]  /*46c0*/  HFMA2.MMA R86, -RZ, RZ, 0, 2.384185791015625e-07 ;  /* 0x00000004ff567435 */ /* 0x000fe200000001ff */
[----:B------:R-:W-:-:S05]  /*46d0*/  @P0 FMUL.FTZ R155, R90, R155 ;  /* 0x0000009b5a9b0220 */ /* 0x000fca0000410000 */
[----:B------:R-:W-:Y:S02]  /*46e0*/  MOV R89, R155 ;  /* 0x0000009b00597202 */ /* 0x000fe40000000f00 */
[----:B------:R-:W-:Y:S05]  /*46f0*/  CALL.REL.NOINC `($__internal_50_$__cuda_sm70_shflsync_up) ;  /* 0x00000ca000007944 */ /* 0x000fea0003c00000 */
[----:B-1----:R-:W-:Y:S01]  /*4700*/  MOV R90, R86 ;  /* 0x00000056005a7202 */ /* 0x002fe20000000f00 */
[----:B------:R-:W-:Y:S01]  /*4710*/  HFMA2.MMA R86, -RZ, RZ, 0, 2.384185791015625e-07 ;  /* 0x00000004ff567435 */ /* 0x000fe200000001ff */
[----:B0-----:R-:W-:Y:S02]  /*4720*/  MOV R89, R91 ;  /* 0x0000005b00597202 */ /* 0x001fe40000000f00 */
[----:B------:R-:W-:Y:S02]  /*4730*/  MOV R88, RZ ;  /* 0x000000ff00587202 */ /* 0x000fe40000000f00 */
[----:B------:R-:W-:Y:S02]  /*4740*/  MOV R87, 0xffffffff ;  /* 0xffffffff00577802 */ /* 0x000fe40000000f00 */
[----:B------:R-:W-:Y:S02]  /*4750*/  MOV R50, 0x4770 ;  /* 0x0000477000327802 */ /* 0x000fe40000000f00 */
[----:B------:R-:W-:Y:S05]  /*4760*/  CALL.REL.NOINC `($__internal_50_$__cuda_sm70_shflsync_up) ;  /* 0x00000c3000007944 */ /* 0x000fea0003c00000 */
[----:B------:R-:W-:Y:S02]  /*4770*/  ISETP.GE.AND P0, PT, R23, 0x4, PT ;  /* 0x000000041700780c */ /* 0x000fe40003f06270 */
[----:B0-----:R-:W-:-:S02]  /*4780*/  MOV R88, RZ ;  /* 0x000000ff00587202 */ /* 0x001fc40000000f00 */
[----:B------:R-:W-:Y:S02]  /*4790*/  MOV R87, 0xffffffff ;  /* 0xffffffff00577802 */ /* 0x000fe40000000f00 */
[----:B------:R-:W-:-:S07]  /*47a0*/  MOV R50, 0x4800 ;  /* 0x0000480000327802 */ /* 0x000fce0000000f00 */
[----:B-1----:R-:W-:Y:S01]  /*47b0*/  @P0 FFMA.FTZ R91, R155, R86, R91 ;  /* 0x000000569b5b0223 */ /* 0x002fe2000001005b */
[----:B------:R-:W-:Y:S01]  /*47c0*/  HFMA2.MMA R86, -RZ, RZ, 0, 4.76837158203125e-07 ;  /* 0x00000008ff567435 */ /* 0x000fe200000001ff */
[----:B------:R-:W-:-:S05]  /*47d0*/  @P0 FMUL.FTZ R155, R90, R155 ;  /* 0x0000009b5a9b0220 */ /* 0x000fca0000410000 */
[----:B------:R-:W-:Y:S02]  /*47e0*/  MOV R89, R155 ;  /* 0x0000009b00597202 */ /* 0x000fe40000000f00 */
[----:B------:R-:W-:Y:S05]  /*47f0*/  CALL.REL.NOINC `($__internal_50_$__cuda_sm70_shflsync_up) ;  /* 0x00000ba000007944 */ /* 0x000fea0003c00000 */
[----:B-1----:R-:W-:Y:S01]  /*4800*/  MOV R90, R86 ;  /* 0x00000056005a7202 */ /* 0x002fe20000000f00 */
[----:B------:R-:W-:Y:S01]  /*4810*/  HFMA2.MMA R86, -RZ, RZ, 0, 4.76837158203125e-07 ;  /* 0x00000008ff567435 */ /* 0x000fe200000001ff */
        /* <DEDUP_REMOVED lines=10> */
[----:B------:R-:W-:Y:S01]  /*48c0*/  HFMA2.MMA R86, -RZ, RZ, 0, 9.5367431640625e-07 ;  /* 0x00000010ff567435 */ /* 0x000fe200000001ff */
[----:B------:R-:W-:-:S05]  /*48d0*/  @P0 FMUL.FTZ R155, R90, R155 ;  /* 0x0000009b5a9b0220 */ /* 0x000fca0000410000 */
[-C--:B------:R-:W-:Y:S02]  /*48e0*/  MOV R154, R155.reuse ;  /* 0x0000009b009a7202 */ /* 0x080fe40000000f00 */
[----:B------:R-:W-:Y:S02]  /*48f0*/  MOV R89, R155 ;  /* 0x0000009b00597202 */ /* 0x000fe40000000f00 */
[----:B------:R-:W-:Y:S02]  /*4900*/  MOV R155, R91 ;  /* 0x0000005b009b7202 */ /* 0x000fe40000000f00 */
[----:B------:R-:W-:Y:S05]  /*4910*/  CALL.REL.NOINC `($__internal_50_$__cuda_sm70_shflsync_up) ;  /* 0x00000a8000007944 */ /* 0x000fea0003c00000 */
[----:B-1----:R-:W-:Y:S01]  /*4920*/  MOV R156, R86 ;  /* 0x00000056009c7202 */ /* 0x002fe20000000f00 */
[----:B------:R-:W-:Y:S01]  /*4930*/  HFMA2.MMA R86, -RZ, RZ, 0, 9.5367431640625e-07 ;  /* 0x00000010ff567435 */ /* 0x000fe200000001ff */
[----:B0-----:R-:W-:Y:S02]  /*4940*/  MOV R89, R91 ;  /* 0x0000005b00597202 */ /* 0x001fe40000000f00 */
[----:B------:R-:W-:Y:S02]  /*4950*/  MOV R88, RZ ;  /* 0x000000ff00587202 */ /* 0x000fe40000000f00 */
[----:B------:R-:W-:-:S02]  /*4960*/  MOV R87, 0xffffffff ;  /* 0xffffffff00577802 */ /* 0x000fc40000000f00 */
[----:B------:R-:W-:Y:S02]  /*4970*/  MOV R50, 0x4990 ;  /* 0x0000499000327802 */ /* 0x000fe40000000f00 */
[----:B------:R-:W-:Y:S05]  /*4980*/  CALL.REL.NOINC `($__internal_50_$__cuda_sm70_shflsync_up) ;  /* 0x00000a1000007944 */ /* 0x000fea0003c00000 */
[----:B01----:R-:W-:Y:S05]  /*4990*/  BRA `(.L_x_1273) ;  /* 0xffffd3c000007947 */ /* 0x003fea000383ffff */
.L_x_1257:
[----:B------:R-:W-:Y:S01]  /*49a0*/  HFMA2.MMA R86, -RZ, RZ, 0, 5.9604644775390625e-08 ;  /* 0x00000001ff567435 */ /* 0x000fe200000001ff */
[----:B0-----:R-:W-:Y:S02]  /*49b0*/  MOV R88, RZ ;  /* 0x000000ff00587202 */ /* 0x001fe40000000f00 */
[----:B------:R-:W-:Y:S02]  /*49c0*/  MOV R87, 0xffffffff ;  /* 0xffffffff00577802 */ /* 0x000fe40000000f00 */
[----:B-1----:R-:W-:Y:S02]  /*49d0*/  MOV R50, 0x49f0 ;  /* 0x000049f000327802 */ /* 0x002fe40000000f00 */
[----:B-----5:R-:W-:Y:S05]  /*49e0*/  CALL.REL.NOINC `($__internal_50_$__cuda_sm70_shflsync_up) ;  /* 0x000009b000007944 */ /* 0x020fea0003c00000 */
[----:B-1----:R-:W-:Y:S01]  /*49f0*/  MOV R154, R86 ;  /* 0x00000056009a7202 */ /* 0x002fe20000000f00 */
[----:B------:R-:W-:Y:S01]  /*4a00*/  HFMA2.MMA R86, -RZ, RZ, 0, 5.9604644775390625e-08 ;  /* 0x00000001ff567435 */ /* 0x000fe200000001ff */
[----:B0-----:R-:W-:Y:S02]  /*4a10*/  MOV R89, R155 ;  /* 0x0000009b00597202 */ /* 0x001fe40000000f00 */
[----:B------:R-:W-:Y:S02]  /*4a20*/  MOV R88, RZ ;  /* 0x000000ff00587202 */ /* 0x000fe40000000f00 */
[----:B------:R-:W-:-:S02]  /*4a30*/  MOV R87, 0xffffffff ;  /* 0xffffffff00577802 */ /* 0x000fc40000000f00 */
[----:B------:R-:W-:Y:S02]  /*4a40*/  MOV R50, 0x4a60 ;  /* 0x00004a6000327802 */ /* 0x000fe40000000f00 */
[----:B------:R-:W-:Y:S05]  /*4a50*/  CALL.REL.NOINC `($__internal_50_$__cuda_sm70_shflsync_up) ;  /* 0x0000094000007944 */ /* 0x000fea0003c00000 */
[----:B0-----:R-:W-:Y:S01]  /*4a60*/  HFMA2.MMA R87, -RZ, RZ, 0, 0 ;  /* 0x00000000ff577435 */ /* 0x001fe200000001ff */
[----:B-1----:R-:W-:Y:S02]  /*4a70*/  MOV R155, R86 ;  /* 0x00000056009b7202 */ /* 0x002fe40000000f00 */
[----:B------:R-:W-:Y:S02]  /*4a80*/  MOV R88, R48 ;  /* 0x0000003000587202 */ /* 0x000fe40000000f00 */
[----:B------:R-:W-:Y:S02]  /*4a90*/  MOV R50, 0x1f ;  /* 0x0000001f00327802 */ /* 0x000fe40000000f00 */
[----:B------:R-:W-:Y:S02]  /*4aa0*/  MOV R51, 0xffffffff ;  /* 0xffffffff00337802 */ /* 0x000fe40000000f00 */
[----:B------:R-:W-:Y:S02]  /*4ab0*/  MOV R86, 0x4ad0 ;  /* 0x00004ad000567802 */ /* 0x000fe40000000f00 */
[----:B------:R-:W-:Y:S05]  /*4ac0*/  CALL.REL.NOINC `($__internal_49_$__cuda_sm70_shflsync_idx_p) ;  /* 0x0000088000007944 */ /* 0x000fea0003c00000 */
[----:B0-----:R-:W-:Y:S01]  /*4ad0*/  HFMA2.MMA R87, -RZ, RZ, 0, 0 ;  /* 0x00000000ff577435 */ /* 0x001fe200000001ff */
[----:B-1----:R-:W-:-:S02]  /*4ae0*/  MOV R156, R50 ;  /* 0x00000032009c7202 */ /* 0x002fc40000000f00 */
[----:B------:R-:W-:Y:S02]  /*4af0*/  MOV R88, R49 ;  /* 0x0000003100587202 */ /* 0x000fe40000000f00 */
[----:B------:R-:W-:Y:S02]  /*4b00*/  MOV R50, 0x1f ;  /* 0x0000001f00327802 */ /* 0x000fe40000000f00 */
[----:B------:R-:W-:Y:S02]  /*4b10*/  MOV R51, 0xffffffff ;  /* 0xffffffff00337802 */ /* 0x000fe40000000f00 */
[----:B------:R-:W-:Y:S02]  /*4b20*/  MOV R86, 0x4b40 ;  /* 0x00004b4000567802 */ /* 0x000fe40000000f00 */
[----:B------:R-:W-:Y:S05]  /*4b30*/  CALL.REL.NOINC `($__internal_49_$__cuda_sm70_shflsync_idx_p) ;  /* 0x0000081000007944 */ /* 0x000fea0003c00000 */
[----:B01----:R-:W-:Y:S01]  /*4b40*/  MOV R87, R50 ;  /* 0x0000003200577202 */ /* 0x003fe20000000f00 */
[----:B------:R-:W-:Y:S05]  /*4b50*/  BRA `(.L_x_1274) ;  /* 0xffffd37000007947 */ /* 0x000fea000383ffff */
.L_x_1260:
[----:B------:R-:W-:Y:S01]  /*4b60*/  HFMA2.MMA R155, -RZ, RZ, 0, 5.9604644775390625e-08 ;  /* 0x00000001ff9b7435 */ /* 0x000fe200000001ff */
[----:B------:R-:W-:Y:S02]  /*4b70*/  MOV R88, R90 ;  /* 0x0000005a00587202 */ /* 0x000fe40000000f00 */
[----:B------:R-:W-:-:S02]  /*4b80*/  MOV R87, 0x1f ;  /* 0x0000001f00577802 */ /* 0x000fc40000000f00 */
[----:B------:R-:W-:Y:S02]  /*4b90*/  MOV R86, 0xffffffff ;  /* 0xffffffff00567802 */ /* 0x000fe40000000f00 */
[----:B------:R-:W-:Y:S02]  /*4ba0*/  MOV R50, 0x4bc0 ;  /* 0x00004bc000327802 */ /* 0x000fe40000000f00 */
[----:B------:R-:W-:Y:S05]  /*4bb0*/  CALL.REL.NOINC `($__internal_48_$__cuda_sm70_shflsync_down) ;  /* 0x0000075000007944 */ /* 0x000fea0003c00000 */
[----:B-1----:R-:W-:Y:S01]  /*4bc0*/  MOV R89, R155 ;  /* 0x0000009b00597202 */ /* 0x002fe20000000f00 */
[----:B0-----:R-:W-:Y:S05]  /*4bd0*/  BRA `(.L_x_1275) ;  /* 0xffffd8e000007947 */ /* 0x001fea000383ffff */
.L_x_1261:
[----:B------:R-:W-:Y:S01]  /*4be0*/  HFMA2.MMA R155, -RZ, RZ, 0, 5.9604644775390625e-08 ;  /* 0x00000001ff9b7435 */ /* 0x000fe200000001ff */
[----:B------:R-:W-:Y:S02]  /*4bf0*/  MOV R88, R91 ;  /* 0x0000005b00587202 */ /* 0x000fe40000000f00 */
[----:B------:R-:W-:Y:S02]  /*4c00*/  MOV R87, 0x1f ;  /* 0x0000001f00577802 */ /* 0x000fe40000000f00 */
[----:B------:R-:W-:Y:S02]  /*4c10*/  MOV R86, 0xffffffff ;  /* 0xffffffff00567802 */ /* 0x000fe40000000f00 */
[----:B------:R-:W-:-:S02]  /*4c20*/  MOV R50, 0x4c40 ;  /* 0x00004c4000327802 */ /* 0x000fc40000000f00 */
[----:B01----:R-:W-:Y:S05]  /*4c30*/  CALL.REL.NOINC `($__internal_48_$__cuda_sm70_shflsync_down) ;  /* 0x000006d000007944 */ /* 0x003fea0003c00000 */
[C---:B------:R-:W-:Y:S01]  /*4c40*/  FMUL.FTZ R51, R90.reuse, R89 ;  /* 0x000000595a337220 */ /* 0x040fe20000410000 */
[----:B0-----:R-:W-:Y:S01]  /*4c50*/  MOV R87, 0x1f ;  /* 0x0000001f00577802 */ /* 0x001fe20000000f00 */
[----:B-1----:R-:W-:Y:S01]  /*4c60*/  FFMA.FTZ R50, R90, R155, R91 ;  /* 0x0000009b5a327223 */ /* 0x002fe2000001005b */
[----:B------:R-:W-:Y:S01]  /*4c70*/  HFMA2.MMA R155, -RZ, RZ, 0, 1.1920928955078125e-07 ;  /* 0x00000002ff9b7435 */ /* 0x000fe200000001ff */
[----:B------:R-:W-:-:S02]  /*4c80*/  MOV R86, 0xffffffff ;  /* 0xffffffff00567802 */ /* 0x000fc40000000f00 */
[----:B------:R-:W-:Y:S02]  /*4c90*/  FSEL R152, R90, R51, !P4 ;  /* 0x000000335a987208 */ /* 0x000fe40006000000 */
[----:B------:R-:W-:Y:S02]  /*4ca0*/  FSEL R90, R91, R50, !P4 ;  /* 0x000000325b5a7208 */ /* 0x000fe40006000000 */
[----:B------:R-:W-:Y:S02]  /*4cb0*/  MOV R88, R152 ;  /* 0x0000009800587202 */ /* 0x000fe40000000f00 */
[----:B------:R-:W-:Y:S02]  /*4cc0*/  MOV R50, 0x4ce0 ;  /* 0x00004ce000327802 */ /* 0x000fe40000000f00 */
[----:B------:R-:W-:Y:S05]  /*4cd0*/  CALL.REL.NOINC `($__internal_48_$__cuda_sm70_shflsync_down) ;  /* 0x0000063000007944 */ /* 0x000fea0003c00000 */
[----:B-1----:R-:W-:Y:S01]  /*4ce0*/  MOV R89, R155 ;  /* 0x0000009b00597202 */ /* 0x002fe20000000f00 */
[----:B------:R-:W-:Y:S01]  /*4cf0*/  HFMA2.MMA R155, -RZ, RZ, 0, 1.1920928955078125e-07 ;  /* 0x00000002ff9b7435 */ /* 0x000fe200000001ff */
[----:B0-----:R-:W-:Y:S02]  /*4d00*/  MOV R88, R90 ;  /* 0x0000005a00587202 */ /* 0x001fe40000000f00 */
[----:B------:R-:W-:-:S02]  /*4d10*/  MOV R87, 0x1f ;  /* 0x0000001f00577802 */ /* 0x000fc40000000f00 */
[----:B------:R-:W-:Y:S02]  /*4d20*/  MOV R86, 0xffffffff ;  /* 0xffffffff00567802 */ /* 0x000fe40000000f00 */
[----:B------:R-:W-:Y:S02]  /*4d30*/  MOV R50, 0x4d50 ;  /* 0x00004d5000327802 */ /* 0x000fe40000000f00 */
[----:B------:R-:W-:Y:S05]  /*4d40*/  CALL.REL.NOINC `($__internal_48_$__cuda_sm70_shflsync_down) ;  /* 0x000005c000007944 */ /* 0x000fea0003c00000 */
[----:B-1----:R-:W-:Y:S01]  /*4d50*/  @!P3 FFMA.FTZ R90, R152, R155, R90 ;  /* 0x0000009b985ab223 */ /* 0x002fe2000001005a */
[----:B------:R-:W-:Y:S01]  /*4d60*/  HFMA2.MMA R155, -RZ, RZ, 0, 2.384185791015625e-07 ;  /* 0x00000004ff9b7435 */ /* 0x000fe200000001ff */
[----:B------:R-:W-:Y:S01]  /*4d70*/  @!P3 FMUL.FTZ R152, R89, R152 ;  /* 0x000000985998b220 */ /* 0x000fe20000410000 */
[----:B0-----:R-:W-:Y:S02]  /*4d80*/  MOV R87, 0x1f ;  /* 0x0000001f00577802 */ /* 0x001fe40000000f00 */
[----:B------:R-:W-:Y:S02]  /*4d90*/  MOV R86, 0xffffffff ;  /* 0xffffffff00567802 */ /* 0x000fe40000000f00 */
[----:B------:R-:W-:Y:S02]  /*4da0*/  MOV R88, R152 ;  /* 0x0000009800587202 */ /* 0x000fe40000000f00 */
[----:B------:R-:W-:-:S02]  /*4db0*/  MOV R50, 0x4dd0 ;  /* 0x00004dd000327802 */ /* 0x000fc40000000f00 */
[----:B------:R-:W-:Y:S05]  /*4dc0*/  CALL.REL.NOINC `($__internal_48_$__cuda_sm70_shflsync_down) ;  /* 0x0000054000007944 */ /* 0x000fea0003c00000 */
[----:B-1----:R-:W-:Y:S01]  /*4dd0*/  MOV R89, R155 ;  /* 0x0000009b00597202 */ /* 0x002fe20000000f00 */
[----:B------:R-:W-:Y:S01]  /*4de0*/  HFMA2.MMA R155, -RZ, RZ, 0, 2.384185791015625e-07 ;  /* 0x00000004ff9b7435 */ /* 0x000fe200000001ff */
[----:B0-----:R-:W-:-:S02]  /*4df0*/  MOV R88, R90 ;  /* 0x0000005a00587202 */ /* 0x001fc40000000f00 */
[----:B------:R-:W-:Y:S02]  /*4e00*/  MOV R87, 0x1f ;  /* 0x0000001f00577802 */ /* 0x000fe40000000f00 */
[----:B------:R-:W-:Y:S02]  /*4e10*/  MOV R86, 0xffffffff ;  /* 0xffffffff00567802 */ /* 0x000fe40000000f00 */
[----:B------:R-:W-:Y:S02]  /*4e20*/  MOV R50, 0x4e40 ;  /* 0x00004e4000327802 */ /* 0x000fe40000000f00 */
[----:B------:R-:W-:Y:S05]  /*4e30*/  CALL.REL.NOINC `($__internal_48_$__cuda_sm70_shflsync_down) ;  /* 0x000004d000007944 */ /* 0x000fea0003c00000 */
[----:B-1----:R-:W-:Y:S01]  /*4e40*/  @!P2 FFMA.FTZ R90, R152, R155, R90 ;  /* 0x0000009b985aa223 */ /* 0x002fe2000001005a */
[----:B------:R-:W-:Y:S01]  /*4e50*/  HFMA2.MMA R155, -RZ, RZ, 0, 4.76837158203125e-07 ;  /* 0x00000008ff9b7435 */ /* 0x000fe200000001ff */
[----:B------:R-:W-:Y:S01]  /*4e60*/  @!P2 FMUL.FTZ R152, R89, R152 ;  /* 0x000000985998a220 */ /* 0x000fe20000410000 */
[----:B0-----:R-:W-:Y:S02]  /*4e70*/  MOV R87, 0x1f ;  /* 0x0000001f00577802 */ /* 0x001fe40000000f00 */
[----:B------:R-:W-:Y:S02]  /*4e80*/  MOV R86, 0xffffffff ;  /* 0xffffffff00567802 */ /* 0x000fe40000000f00 */
[----:B------:R-:W-:-:S02]  /*4e90*/  MOV R88, R152 ;  /* 0x0000009800587202 */ /* 0x000fc40000000f00 */
[----:B------:R-:W-:Y:S02]  /*4ea0*/  MOV R50, 0x4ec0 ;  /* 0x00004ec000327802 */ /* 0x000fe40000000f00 */
[----:B------:R-:W-:Y:S05]  /*4eb0*/  CALL.REL.NOINC `($__internal_48_$__cuda_sm70_shflsync_down) ;  /* 0x0000045000007944 */ /* 0x000fea0003c00000 */
[----:B-1----:R-:W-:Y:S01]  /*4ec0*/  MOV R89, R155 ;  /* 0x0000009b00597202 */ /* 0x002fe20000000f00 */
[----:B------:R-:W-:Y:S01]  /*4ed0*/  HFMA2.MMA R155, -RZ, RZ, 0, 4.76837158203125e-07 ;  /* 0x00000008ff9b7435 */ /* 0x000fe200000001ff */
[----:B0-----:R-:W-:Y:S02]  /*4ee0*/  MOV R88, R90 ;  /* 0x0000005a00587202 */ /* 0x001fe40000000f00 */
[----:B------:R-:W-:Y:S02]  /*4ef0*/  MOV R87, 0x1f ;  /* 0x0000001f00577802 */ /* 0x000fe40000000f00 */
[----:B------:R-:W-:Y:S02]  /*4f00*/  MOV R86, 0xffffffff ;  /* 0xffffffff00567802 */ /* 0x000fe40000000f00 */
[----:B------:R-:W-:Y:S02]  /*4f10*/  MOV R50, 0x4f30 ;  /* 0x00004f3000327802 */ /* 0x000fe40000000f00 */
[----:B------:R-:W-:Y:S05]  /*4f20*/  CALL.REL.NOINC `($__internal_48_$__cuda_sm70_shflsync_down) ;  /* 0x000003e000007944 */ /* 0x000fea0003c00000 */
[----:B-1----:R-:W-:Y:S01]  /*4f30*/  @!P1 FFMA.FTZ R90, R152, R155, R90 ;  /* 0x0000009b985a9223 */ /* 0x002fe2000001005a */
[----:B------:R-:W-:Y:S01]  /*4f40*/  HFMA2.MMA R155, -RZ, RZ, 0, 9.5367431640625e-07 ;  /* 0x00000010ff9b7435 */ /* 0x000fe200000001ff */
[----:B------:R-:W-:Y:S01]  /*4f50*/  @!P1 FMUL.FTZ R152, R89, R152 ;  /* 0x0000009859989220 */ /* 0x000fe20000410000 */
[----:B0-----:R-:W-:Y:S01]  /*4f60*/  HFMA2.MMA R87, -RZ, RZ, 0, 1.847743988037109375e-06 ;  /* 0x0000001fff577435 */ /* 0x001fe200000001ff */
[----:B------:R-:W-:-:S02]  /*4f70*/  MOV R86, 0xffffffff ;  /* 0xffffffff00567802 */ /* 0x000fc40000000f00 */
[----:B------:R-:W-:Y:S02]  /*4f80*/  MOV R154, R90 ;  /* 0x0000005a009a7202 */ /* 0x000fe40000000f00 */
[----:B------:R-:W-:Y:S02]  /*4f90*/  MOV R89, R152 ;  /* 0x0000009800597202 */ /* 0x000fe40000000f00 */
[----:B------:R-:W-:Y:S02]  /*4fa0*/  MOV R50, 0x4fd0 ;  /* 0x00004fd000327802 */ /* 0x000fe40000000f00 */
[----:B------:R-:W-:Y:S02]  /*4fb0*/  MOV R88, R89 ;  /* 0x0000005900587202 */ /* 0x000fe40000000f00 */
[----:B------:R-:W-:Y:S05]  /*4fc0*/  CALL.REL.NOINC `($__internal_48_$__cuda_sm70_shflsync_down) ;  /* 0x0000034000007944 */ /* 0x000fea0003c00000 */
[----:B-1----:R-:W-:Y:S01]  /*4fd0*/  MOV R90, R155 ;  /* 0x0000009b005a7202 */ /* 0x002fe20000000f00 */
[----:B------:R-:W-:Y:S01]  /*4fe0*/  HFMA2.MMA R155, -RZ, RZ, 0, 9.5367431640625e-07 ;  /* 0x00000010ff9b7435 */ /* 0x000fe200000001ff */
[----:B0-----:R-:W-:Y:S02]  /*4ff0*/  MOV R88, R154 ;  /* 0x0000009a00587202 */ /* 0x001fe40000000f00 */
[----:B------:R-:W-:-:S02]  /*5000*/  MOV R87, 0x1f ;  /* 0x0000001f00577802 */ /* 0x000fc40000000f00 */
[----:B------:R-:W-:Y:S02]  /*5010*/  MOV R86, 0xffffffff ;  /* 0xffffffff00567802 */ /* 0x000fe40000000f00 */
[----:B------:R-:W-:Y:S02]  /*5020*/  MOV R50, 0x5040 ;  /* 0x0000504000327802 */ /* 0x000fe40000000f00 */
[----:B------:R-:W-:Y:S05]  /*5030*/  CALL.REL.NOINC `($__internal_48_$__cuda_sm70_shflsync_down) ;  /* 0x000002d000007944 */ /* 0x000fea0003c00000 */
[----:B-1----:R-:W-:Y:S01]  /*5040*/  @!P0 FFMA.FTZ R154, R89, R155, R154 ;  /* 0x0000009b599a8223 */ /* 0x002fe2000001009a */
[----:B0-----:R-:W-:Y:S01]  /*5050*/  HFMA2.MMA R87, -RZ, RZ, 0, 0 ;  /* 0x00000000ff577435 */ /* 0x001fe200000001ff */
[----:B------:R-:W-:Y:S01]  /*5060*/  @!P0 FMUL.FTZ R89, R90, R89 ;  /* 0x000000595a598220 */ /* 0x000fe20000410000 */
[----:B------:R-:W-:Y:S02]  /*5070*/  MOV R50, 0x1f ;  /* 0x0000001f00327802 */ /* 0x000fe40000000f00 */
[----:B------:R-:W-:Y:S02]  /*5080*/  MOV R51, 0xffffffff ;  /* 0xffffffff00337802 */ /* 0x000fe40000000f00 */
[----:B------:R-:W-:Y:S02]  /*5090*/  MOV R88, R89 ;  /* 0x0000005900587202 */ /* 0x000fe40000000f00 */
[----:B------:R-:W-:-:S02]  /*50a0*/  MOV R86, 0x50c0 ;  /* 0x000050c000567802 */ /* 0x000fc40000000f00 */
        /* <DEDUP_REMOVED lines=8> */
[----:B------:R-:W-:Y:S01]  /*5130*/  HFMA2.MMA R155, -RZ, RZ, 0, 5.9604644775390625e-08 ;  /* 0x00000001ff9b7435 */ /* 0x000fe200000001ff */
[----:B-1----:R-:W-:Y:S02]  /*5140*/  MOV R153, R50 ;  /* 0x0000003200997202 */ /* 0x002fe40000000f00 */
[----:B0-----:R-:W-:Y:S02]  /*5150*/  MOV R88, R89 ;  /* 0x0000005900587202 */ /* 0x001fe40000000f00 */
[----:B------:R-:W-:-:S02]  /*5160*/  MOV R87, 0x1f ;  /* 0x0000001f00577802 */ /* 0x000fc40000000f00 */
[----:B------:R-:W-:Y:S02]  /*5170*/  MOV R86, 0xffffffff ;  /* 0xffffffff00567802 */ /* 0x000fe40000000f00 */
[----:B------:R-:W-:Y:S02]  /*5180*/  MOV R50, 0x51a0 ;  /* 0x000051a000327802 */ /* 0x000fe40000000f00 */
[----:B------:R-:W-:Y:S05]  /*5190*/  CALL.REL.NOINC `($__internal_48_$__cuda_sm70_shflsync_down) ;  /* 0x0000017000007944 */ /* 0x000fea0003c00000 */
[----:B-1----:R-:W-:Y:S01]  /*51a0*/  MOV R89, R155 ;  /* 0x0000009b00597202 */ /* 0x002fe20000000f00 */
[----:B------:R-:W-:Y:S01]  /*51b0*/  HFMA2.MMA R155, -RZ, RZ, 0, 5.9604644775390625e-08 ;  /* 0x00000001ff9b7435 */ /* 0x000fe200000001ff */
[----:B0-----:R-:W-:Y:S02]  /*51c0*/  MOV R88, R154 ;  /* 0x0000009a00587202 */ /* 0x001fe40000000f00 */
[----:B------:R-:W-:Y:S02]  /*51d0*/  MOV R87, 0x1f ;  /* 0x0000001f00577802 */ /* 0x000fe40000000f00 */
[----:B------:R-:W-:Y:S02]  /*51e0*/  MOV R86, 0xffffffff ;  /* 0xffffffff00567802 */ /* 0x000fe40000000f00 */
[----:B------:R-:W-:-:S02]  /*51f0*/  MOV R50, 0x5210 ;  /* 0x0000521000327802 */ /* 0x000fc40000000f00 */
[----:B------:R-:W-:Y:S05]  /*5200*/  CALL.REL.NOINC `($__internal_48_$__cuda_sm70_shflsync_down) ;  /* 0x0000010000007944 */ /* 0x000fea0003c00000 */
[----:B0-----:R-:W-:Y:S01]  /*5210*/  HFMA2.MMA R87, -RZ, RZ, 0, 0 ;  /* 0x00000000ff577435 */ /* 0x001fe200000001ff */
[----:B------:R-:W-:-:S02]  /*5220*/  MOV R154, R89 ;  /* 0x00000059009a7202 */ /* 0x000fc40000000f00 */
[----:B------:R-:W-:Y:S02]  /*5230*/  MOV R88, R48 ;  /* 0x0000003000587202 */ /* 0x000fe40000000f00 */
[----:B------:R-:W-:Y:S02]  /*5240*/  MOV R50, 0x1f ;  /* 0x0000001f00327802 */ /* 0x000fe40000000f00 */
[----:B------:R-:W-:Y:S02]  /*5250*/  MOV R51, 0xffffffff ;  /* 0xffffffff00337802 */ /* 0x000fe40000000f00 */
[----:B------:R-:W-:Y:S02]  /*5260*/  MOV R86, 0x5280 ;  /* 0x0000528000567802 */ /* 0x000fe40000000f00 */
[----:B-1----:R-:W-:Y:S05]  /*5270*/  CALL.REL.NOINC `($__internal_49_$__cuda_sm70_shflsync_idx_p) ;  /* 0x000000d000007944 */ /* 0x002fea0003c00000 */
[----:B0-----:R-:W-:Y:S01]  /*5280*/  HFMA2.MMA R87, -RZ, RZ, 0, 0 ;  /* 0x00000000ff577435 */ /* 0x001fe200000001ff */
[----:B-1----:R-:W-:Y:S02]  /*5290*/  MOV R156, R50 ;  /* 0x00000032009c7202 */ /* 0x002fe40000000f00 */
[----:B------:R-:W-:Y:S02]  /*52a0*/  MOV R88, R49 ;  /* 0x0000003100587202 */ /* 0x000fe40000000f00 */
[----:B------:R-:W-:-:S02]  /*52b0*/  MOV R50, 0x1f ;  /* 0x0000001f00327802 */ /* 0x000fc40000000f00 */
[----:B------:R-:W-:Y:S02]  /*52c0*/  MOV R51, 0xffffffff ;  /* 0xffffffff00337802 */ /* 0x000fe40000000f00 */
[----:B------:R-:W-:Y:S02]  /*52d0*/  MOV R86, 0x52f0 ;  /* 0x000052f000567802 */ /* 0x000fe40000000f00 */
[----:B------:R-:W-:Y:S05]  /*52e0*/  CALL.REL.NOINC `($__internal_49_$__cuda_sm70_shflsync_idx_p) ;  /* 0x0000006000007944 */ /* 0x000fea0003c00000 */
[----:B-1----:R-:W-:Y:S01]  /*52f0*/  MOV R89, R50 ;  /* 0x0000003200597202 */ /* 0x002fe20000000f00 */
[----:B0-----:R-:W-:Y:S05]  /*5300*/  BRA `(.L_x_1276) ;  /* 0xffffd35000007947 */ /* 0x001fea000383ffff */
        .weak           $__internal_48_$__cuda_sm70_shflsync_down
        .type           $__internal_48_$__cuda_sm70_shflsync_down,@function
        .size           $__internal_48_$__cuda_sm70_shflsync_down,($__internal_49_$__cuda_sm70_shflsync_idx_p - $__internal_48_$__cuda_sm70_shflsync_down)
$__internal_48_$__cuda_sm70_shflsync_down:
[----:B------:R-:W-:Y:S01]  /*5310*/  HFMA2.MMA R51, -RZ, RZ, 0, 0 ;  /* 0x00000000ff337435 */ /* 0x000fe200000001ff */
[----:B------:R-:W-:Y:S04]  /*5320*/  WARPSYNC R86 ;  /* 0x0000005600007348 */ /* 0x000fe80003800000 */
[----:B------:R0:W1:Y:S01]  /*5330*/  SHFL.DOWN PT, R155, R88, R155, R87 ;  /* 0x0800009b589b7389 */ /* 0x00006200000e0057 */
[----:B------:R-:W-:Y:S05]  /*5340*/  RET.REL.NODEC R50 `(_Z25selective_scan_bwd_kernelI32Selective_Scan_bwd_kernel_traitsILi128ELi16ELb1ELb0ELb0ELb0ELb0EN3c108BFloat16EfEEv12SSMParamsBwd) ;  /* 0xffffacb032007950 */ /* 0x000fea0003c3ffff */
        .weak           $__internal_49_$__cuda_sm70_shflsync_idx_p
        .type           $__internal_49_$__cuda_sm70_shflsync_idx_p,@function
        .size           $__internal_49_$__cuda_sm70_shflsync_idx_p,($__internal_50_$__cuda_sm70_shflsync_up - $__internal_49_$__cuda_sm70_shflsync_idx_p)
$__internal_49_$__cuda_sm70_shflsync_idx_p:
[----:B------:R-:W-:Y:S01]  /*5350*/  HFMA2.MMA R91, -RZ, RZ, 0, 0 ;  /* 0x00000000ff5b7435 */ /* 0x000fe200000001ff */
[----:B------:R-:W-:Y:S01]  /*5360*/  MOV R90, R86 ;  /* 0x00000056005a7202 */ /* 0x000fe20000000f00 */
[----:B------:R-:W-:Y:S04]  /*5370*/  WARPSYNC R51 ;  /* 0x0000003300007348 */ /* 0x000fe80003800000 */
[----:B------:R0:W1:Y:S01]  /*5380*/  SHFL.IDX PT, R50, R88, R87, R50 ;  /* 0x0000005758327389 */ /* 0x00006200000e0032 */
[----:B------:R-:W-:Y:S05]  /*5390*/  RET.REL.NODEC R90 `(_Z25selective_scan_bwd_kernelI32Selective_Scan_bwd_kernel_traitsILi128ELi16ELb1ELb0ELb0ELb0ELb0EN3c108BFloat16EfEEv12SSMParamsBwd) ;  /* 0xffffac605a007950 */ /* 0x000fea0003c3ffff */
        .weak           $__internal_50_$__cuda_sm70_shflsync_up
        .type           $__internal_50_$__cuda_sm70_shflsync_up,@function
        .size           $__internal_50_$__cuda_sm70_shflsync_up,(.L_x_8862 - $__internal_50_$__cuda_sm70_shflsync_up)
$__internal_50_$__cuda_sm70_shflsync_up:
[----:B------:R-:W-:Y:S01]  /*53a0*/  MOV R51, 0x0 ;  /* 0x0000000000337802 */ /* 0x000fe20000000f00 */
[----:B------:R-:W-:Y:S04]  /*53b0*/  WARPSYNC R87 ;  /* 0x0000005700007348 */ /* 0x000fe80003800000 */
[----:B------:R0:W1:Y:S01]  /*53c0*/  SHFL.UP PT, R86, R89, R86, R88 ;  /* 0x0400005659567389 */ /* 0x00006200000e0058 */
[----:B------:R-:W-:Y:S05]  /*53d0*/  RET.REL.NODEC R50 `(_Z25selective_scan_bwd_kernelI32Selective_Scan_bwd_kernel_traitsILi128ELi16ELb1ELb0ELb0ELb0ELb0EN3c108BFloat16EfEEv12SSMParamsBwd) ;  /* 0xffffac2032007950 */ /* 0x000fea0003c3ffff */
.L_x_1277:
        /* <DEDUP_REMOVED lines=10> */
.L_x_8862:


//--------------------- .text._Z25selective_scan_bwd_kernelI32Selective_Scan_bwd_kernel_traitsILi128ELi16ELb1ELb0ELb0ELb0ELb1EN3c108BFloat16EfEEv12SSMParamsBwd --------------------------
	.section	.text._Z25selective_scan_bwd_kernelI32Selective_Scan_bwd_kernel_traitsILi128ELi16ELb1ELb0ELb0ELb0ELb1EN3c108BFloat16EfEEv12SSMParamsBwd,"ax",@progbits
	.sectioninfo	@"SHI_REGISTERS=167"
	.align	128
        .global         _Z25selective_scan_bwd_kernelI32Selective_Scan_bwd_kernel_traitsILi128ELi16ELb1ELb0ELb0ELb0ELb1EN3c108BFloat16EfEEv12SSMParamsBwd
        .type           _Z25selective_scan_bwd_kernelI32Selective_Scan_bwd_kernel_traitsILi128ELi16ELb1ELb0ELb0ELb0ELb1EN3c108BFloat16EfEEv12SSMParamsBwd,@function
        .size           _Z25selective_scan_bwd_kernelI32Selective_Scan_bwd_kernel_traitsILi128ELi16ELb1ELb0ELb0ELb0ELb1EN3c108BFloat16EfEEv12SSMParamsBwd,(.L_x_8865 - _Z25selective_scan_bwd_kernelI32Selective_Scan_bwd_kernel_traitsILi128ELi16ELb1ELb0ELb0ELb0ELb1EN3c108BFloat16EfEEv12SSMParamsBwd)
        .other          _Z25selective_scan_bwd_kernelI32Selective_Scan_bwd_kernel_traitsILi128ELi16ELb1ELb0ELb0ELb0ELb1EN3c108BFloat16EfEEv12SSMParamsBwd,@"STO_CUDA_ENTRY STV_DEFAULT"
_Z25selective_scan_bwd_kernelI32Selective_Scan_bwd_kernel_traitsILi128ELi16ELb1ELb0ELb0ELb0ELb1EN3c108BFloat16EfEEv12SSMParamsBwd:
.text._Z25selective_scan_bwd_kernelI32Selective_Scan_bwd_kernel_traitsILi128ELi16ELb1ELb0ELb0ELb0ELb1EN3c108BFloat16EfEEv12SSMParamsBwd:
        /* <DEDUP_REMOVED lines=15> */
[----:B------:R-:W-:Y:S01]  /*00f0*/  UMOV UR4, URZ ;  /* 0x0000003f00047c82 */ /* 0x000fe20008000000 */
[----:B------:R-:W-:Y:S01]  /*0100*/  CS2R R136, SRZ ;  /* 0x0000000000887805 */ /* 0x000fe2000001ff00 */
[----:B------:R-:W4:Y:S01]  /*0110*/  S2R R36, SR_CTAID.X ;  /* 0x0000000000247919 */ /* 0x000f220000002500 */
[----:B------:R-:W-:Y:S01]  /*0120*/  ISETP.GE.AND P5, PT, R10, 0x1, PT ;  /* 0x000000010a00780c */ /* 0x000fe20003fa6270 */
[----:B------:R-:W-:Y:S01]  /*0130*/  UMOV UR5, URZ ;  /* 0x0000003f00057c82 */ /* 0x000fe20008000000 */
[----:B------:R-:W-:Y:S01]  /*0140*/  CS2R R134, SRZ ;  /* 0x0000000000867805 */ /* 0x000fe2000001ff00 */
[----:B------:R-:W-:Y:S01]  /*0150*/  HFMA2.MMA R33, -RZ, RZ, 0, 0 ;  /* 0x00000000ff217435 */ /* 0x000fe200000001ff */
[----:B------:R-:W-:-:S02]  /*0160*/  MOV R31, RZ ;  /* 0x000000ff001f7202 */ /* 0x000fc40000000f00 */
[----:B----4-:R-:W-:Y:S01]  /*0170*/  SHF.R.S32.HI R35, RZ, 0x1f, R36 ;  /* 0x0000001fff237819 */ /* 0x010fe20000011424 */
[----:B------:R-:W-:-:S04]  /*0180*/  IMAD.WIDE.U32 R2, R36, c[0x0][0x1d0], RZ ;  /* 0x0000740024027a25 */ /* 0x000fc800078e00ff */
[C---:B------:R-:W-:Y:S02]  /*0190*/  IMAD R9, R35.reuse, c[0x0][0x1d0], RZ ;  /* 0x0000740023097a24 */ /* 0x040fe400078e02ff */
[C---:B------:R-:W-:Y:S02]  /*01a0*/  IMAD R13, R35.reuse, c[0x0][0x278], RZ ;  /* 0x00009e00230d7a24 */ /* 0x040fe400078e02ff */
[C---:B------:R-:W-:Y:S02]  /*01b0*/  IMAD R9, R36.reuse, c[0x0][0x1d4], R9 ;  /* 0x0000750024097a24 */ /* 0x040fe400078e0209 */
[----:B------:R-:W-:Y:S02]  /*01c0*/  IMAD R11, R35, c[0x0][0x1e0], RZ ;  /* 0x00007800230b7a24 */ /* 0x000fe400078e02ff */
[C---:B------:R-:W-:Y:S01]  /*01d0*/  IMAD R17, R36.reuse, c[0x0][0x27c], R13 ;  /* 0x00009f0024117a24 */ /* 0x040fe200078e020d */
[----:B------:R-:W-:Y:S01]  /*01e0*/  IADD3 R3, R3, R9, RZ ;  /* 0x0000000903037210 */ /* 0x000fe20007ffe0ff */
[----:B0-----:R-:W-:Y:S01]  /*01f0*/  IMAD.WIDE.U32 R4, R36, c[0x0][0x1e0], RZ ;  /* 0x0000780024047a25 */ /* 0x001fe200078e00ff */
[----:B------:R-:W-:-:S03]  /*0200*/  LEA R9, R10, 0xfffff800, 0xb ;  /* 0xfffff8000a097811 */ /* 0x000fc600078e58ff */
[----:B------:R-:W-:Y:S01]  /*0210*/  IMAD R15, R36, c[0x0][0x1e4], R11 ;  /* 0x00007900240f7a24 */ /* 0x000fe200078e020b */
[----:B------:R-:W-:Y:S01]  /*0220*/  SHF.R.S32.HI R11, RZ, 0x1f, R9 ;  /* 0x0000001fff0b7819 */ /* 0x000fe20000011409 */
[----:B------:R-:W-:Y:S02]  /*0230*/  IMAD R13, R37, c[0x0][0x1d8], RZ ;  /* 0x00007600250d7a24 */ /* 0x000fe400078e02ff */
[----:B------:R-:W-:Y:S01]  /*0240*/  IMAD.WIDE.U32 R2, R38, c[0x0][0x1d8], R2 ;  /* 0x0000760026027a25 */ /* 0x000fe200078e0002 */
[----:B------:R-:W-:-:S03]  /*0250*/  IADD3 R5, R5, R15, RZ ;  /* 0x0000000f05057210 */ /* 0x000fc60007ffe0ff */
[----:B-1----:R-:W-:Y:S01]  /*0260*/  IMAD.WIDE.U32 R6, R36, c[0x0][0x278], RZ ;  /* 0x00009e0024067a25 */ /* 0x002fe200078e00ff */
[----:B------:R-:W-:-:S03]  /*0270*/  IADD3 R12, P0, R9, R2, RZ ;  /* 0x00000002090c7210 */ /* 0x000fc60007f1e0ff */
[----:B------:R-:W-:Y:S01]  /*0280*/  IMAD R13, R38, c[0x0][0x1dc], R13 ;  /* 0x00007700260d7a24 */ /* 0x000fe200078e020d */
[----:B------:R-:W-:Y:S01]  /*0290*/  IADD3 R7, R7, R17, RZ ;  /* 0x0000001107077210 */ /* 0x000fe20007ffe0ff */
[C---:B------:R-:W-:Y:S01]  /*02a0*/  IMAD R15, R37.reuse, c[0x0][0x1e8], RZ ;  /* 0x00007a00250f7a24 */ /* 0x040fe200078e02ff */
[----:B------:R-:W-:Y:S01]  /*02b0*/  LEA R10, P4, R12, c[0x0][0x240], 0x1 ;  /* 0x000090000c0a7a11 */ /* 0x000fe200078808ff */
[----:B------:R-:W-:Y:S01]  /*02c0*/  IMAD R17, R37, c[0x0][0x280], RZ ;  /* 0x0000a00025117a24 */ /* 0x000fe200078e02ff */
[----:B------:R-:W-:Y:S01]  /*02d0*/  IADD3.X R13, R11, R3, R13, P0, !PT ;  /* 0x000000030b0d7210 */ /* 0x000fe200007fe40d */
[----:B------:R-:W-:Y:S01]  /*02e0*/  IMAD.WIDE.U32 R2, R38, c[0x0][0x1e8], R4 ;  /* 0x00007a0026027a25 */ /* 0x000fe200078e0004 */
[----:B------:R-:W-:-:S03]  /*02f0*/  ISETP.NE.U32.AND P0, PT, RZ, c[0x0][0x260], PT ;  /* 0x00009800ff007a0c */ /* 0x000fc60003f05070 */
[C---:B------:R-:W-:Y:S01]  /*0300*/  IMAD.WIDE.U32 R4, R38.reuse, c[0x0][0x280], R6 ;  /* 0x0000a00026047a25 */ /* 0x040fe200078e0006 */
[C---:B------:R-:W-:Y:S02]  /*0310*/  IADD3 R7, P6, R9.reuse, R2, RZ ;  /* 0x0000000209077210 */ /* 0x040fe40007fde0ff */
[----:B------:R-:W-:Y:S01]  /*0320*/  ISETP.NE.AND.EX P0, PT, RZ, c[0x0][0x264], PT, P0 ;  /* 0x00009900ff007a0c */ /* 0x000fe20003f05300 */
[C---:B------:R-:W-:Y:S01]  /*0330*/  IMAD R15, R38.reuse, c[0x0][0x1ec], R15 ;  /* 0x00007b00260f7a24 */ /* 0x040fe200078e020f */
[----:B------:R-:W-:Y:S01]  /*0340*/  IADD3 R9, P3, R9, R4, RZ ;  /* 0x0000000409097210 */ /* 0x000fe20007f7e0ff */
[----:B------:R-:W-:-:S03]  /*0350*/  IMAD R6, R38, c[0x0][0x284], R17 ;  /* 0x0000a10026067a24 */ /* 0x000fc600078e0211 */
[C---:B------:R-:W-:Y:S02]  /*0360*/  IADD3.X R2, R11.reuse, R3, R15, P6, !PT ;  /* 0x000000030b027210 */ /* 0x040fe400037fe40f */
[----:B------:R-:W-:Y:S02]  /*0370*/  IADD3.X R6, R11, R5, R6, P3, !PT ;  /* 0x000000050b067210 */ /* 0x000fe40001ffe406 */
[----:B------:R-:W-:Y:S02]  /*0380*/  LEA.HI.X R11, R12, c[0x0][0x244], R13, 0x1, P4 ;  /* 0x000091000c0b7a11 */ /* 0x000fe400020f0c0d */
[----:B------:R-:W-:Y:S02]  /*0390*/  ISETP.NE.U32.AND P3, PT, RZ, c[0x0][0x328], PT ;  /* 0x0000ca00ff007a0c */ /* 0x000fe40003f65070 */
[----:B------:R-:W-:Y:S02]  /*03a0*/  ISETP.NE.U32.AND P4, PT, RZ, c[0x0][0x348], PT ;  /* 0x0000d200ff007a0c */ /* 0x000fe40003f85070 */
[----:B------:R-:W-:-:S02]  /*03b0*/  LEA R5, P6, R7, c[0x0][0x248], 0x1 ;  /* 0x0000920007057a11 */ /* 0x000fc400078c08ff */
[----:B------:R-:W-:Y:S02]  /*03c0*/  ISETP.NE.AND.EX P3, PT, RZ, c[0x0][0x32c], PT, P3 ;  /* 0x0000cb00ff007a0c */ /* 0x000fe40003f65330 */
[----:B------:R-:W-:Y:S02]  /*03d0*/  ISETP.NE.AND.EX P4, PT, RZ, c[0x0][0x34c], PT, P4 ;  /* 0x0000d300ff007a0c */ /* 0x000fe40003f85340 */
[----:B------:R-:W-:Y:S01]  /*03e0*/  LEA.HI.X R7, R7, c[0x0][0x24c], R2, 0x1, P6 ;  /* 0x0000930007077a11 */ /* 0x000fe200030f0c02 */
[----:B------:R-:W-:Y:S01]  /*03f0*/  @P0 IMAD R2, R36, c[0x0][0x164], R38 ;  /* 0x0000590024020a24 */ /* 0x000fe200078e0226 */
[----:B------:R-:W-:Y:S02]  /*0400*/  @P0 MOV R155, 0x8 ;  /* 0x00000008009b0802 */ /* 0x000fe40000000f00 */
[----:B------:R-:W-:Y:S01]  /*0410*/  LEA R4, P6, R9, c[0x0][0x308], 0x1 ;  /* 0x0000c20009047a11 */ /* 0x000fe200078c08ff */
[----:B------:R-:W-:-:S04]  /*0420*/  @P0 IMAD R2, R2, c[0x0][0x174], RZ ;  /* 0x00005d0002020a24 */ /* 0x000fc800078e02ff */
[----:B------:R-:W-:-:S04]  /*0430*/  @P0 IMAD R2, R2, c[0x0][0x16c], RZ ;  /* 0x00005b0002020a24 */ /* 0x000fc800078e02ff */
[----:B------:R-:W-:Y:S02]  /*0440*/  @P0 IMAD.WIDE R154, R2, R155, c[0x0][0x260] ;  /* 0x00009800029a0625 */ /* 0x000fe400078e029b */
[----:B------:R-:W-:Y:S01]  /*0450*/  @!P0 CS2R R154, SRZ ;  /* 0x00000000009a8805 */ /* 0x000fe2000001ff00 */
[----:B--2---:R0:W1:Y:S01]  /*0460*/  @P1 R2UR UR4, R0 ;  /* 0x00000000000413c2 */ /* 0x00406200000e0000 */
[----:B------:R-:W-:-:S04]  /*0470*/  @P3 LEA R136, P1, R38, c[0x0][0x328], 0x2 ;  /* 0x0000ca0026883a11 */ /* 0x000fc800078210ff */
[----:B------:R-:W-:-:S03]  /*0480*/  @P3 LEA.HI.X R137, R38, c[0x0][0x32c], R37, 0x2, P1 ;  /* 0x0000cb0026893a11 */ /* 0x000fc600008f1425 */
[----:B---3--:R2:W3:Y:S01]  /*0490*/  @P2 R2UR UR5, R8 ;  /* 0x00000000080523c2 */ /* 0x0084e200000e0000 */
[C---:B------:R-:W-:Y:S02]  /*04a0*/  @P4 LEA R134, P2, R38.reuse, c[0x0][0x348], 0x2 ;  /* 0x0000d20026864a11 */ /* 0x040fe400078410ff */
[----:B0-----:R-:W-:Y:S02]  /*04b0*/  LEA.HI.X R0, R9, c[0x0][0x30c], R6, 0x1, P6 ;  /* 0x0000c30009007a11 */ /* 0x001fe400030f0c06 */
[----:B------:R-:W-:Y:S01]  /*04c0*/  @P4 LEA.HI.X R135, R38, c[0x0][0x34c], R37, 0x2, P2 ;  /* 0x0000d30026874a11 */ /* 0x000fe200010f1425 */
[----:B------:R-:W-:Y:S05]  /*04d0*/  @!P5 BRA `(.L_x_1278) ;  /* 0x000049f00000d947 */ /* 0x000fea0003800000 */
[----:B------:R-:W0:Y:S01]  /*04e0*/  S2R R34, SR_TID.X ;  /* 0x0000000000227919 */ /* 0x000e220000002100 */
[----:B------:R4:W2:Y:S01]  /*04f0*/  R2UR UR12, R10 ;  /* 0x000000000a0c73c2 */ /* 0x0008a200000e0000 */
[----:B------:R-:W-:Y:S02]  /*0500*/  MOV R30, c[0x0][0x174] ;  /* 0x00005d00001e7a02 */ /* 0x000fe40000000f00 */
[----:B------:R-:W3:Y:S01]  /*0510*/  S2R R32, SR_LANEID ;  /* 0x0000000000207919 */ /* 0x000ee20000000000 */
[----:B------:R-:W-:-:S02]  /*0520*/  MOV R31, RZ ;  /* 0x000000ff001f7202 */ /* 0x000fc40000000f00 */
[----:B------:R-:W-:Y:S02]  /*0530*/  MOV R33, RZ ;  /* 0x000000ff00217202 */ /* 0x000fe40000000f00 */
[----:B------:R4:W1:Y:S08]  /*0540*/  R2UR UR13, R11 ;  /* 0x000000000b0d73c2 */ /* 0x00087000000e0000 */
[----:B------:R4:W1:Y:S01]  /*0550*/  R2UR UR10, R5 ;  /* 0x00000000050a73c2 */ /* 0x00086200000e0000 */
[----:B0-----:R-:W-:-:S07]  /*0560*/  SHF.R.S32.HI R3, RZ, 0x1f, R34 ;  /* 0x0000001fff037819 */ /* 0x001fce0000011422 */
[----:B------:R4:W0:Y:S01]  /*0570*/  R2UR UR11, R7 ;  /* 0x00000000070b73c2 */ /* 0x00082200000e0000 */
[----:B------:R-:W-:Y:S02]  /*0580*/  SHF.L.U32 R29, R34, 0x1, RZ ;  /* 0x00000001221d7819 */ /* 0x000fe400000006ff */
[----:B------:R-:W-:Y:S02]  /*0590*/  LEA.HI R3, R3, R34, RZ, 0x5 ;  /* 0x0000002203037211 */ /* 0x000fe400078f28ff */
[----:B------:R-:W-:Y:S02]  /*05a0*/  LOP3.LUT R29, R29, 0xffffffc0, RZ, 0xc0, !PT ;  /* 0xffffffc01d1d7812 */ /* 0x000fe400078ec0ff */
[----:B------:R-:W-:Y:S01]  /*05b0*/  SHF.R.S32.HI R28, RZ, 0x5, R3 ;  /* 0x00000005ff1c7819 */ /* 0x000fe20000011403 */
[----:B------:R4:W0:Y:S08]  /*05c0*/  R2UR UR8, R4 ;  /* 0x00000000040873c2 */ /* 0x00083000000e0000 */
[----:B-123--:R4:W0:Y:S02]  /*05d0*/  R2UR UR9, R0 ;  /* 0x00000000000973c2 */ /* 0x00e82400000e0000 */
.L_x_1297:
[----:B------:R-:W-:Y:S01]  /*05e0*/  BAR.SYNC.DEFER_BLOCKING 0x0 ;  /* 0x0000000000007b1d */ /* 0x000fe20000010000 */
[----:B------:R-:W-:-:S02]  /*05f0*/  MOV R2, UR12 ;  /* 0x0000000c00027c02 */ /* 0x000fc40008000f00 */
[----:B------:R-:W-:Y:S02]  /*0600*/  MOV R3, UR13 ;  /* 0x0000000d00037c02 */ /* 0x000fe40008000f00 */
[----:B------:R-:W-:-:S05]  /*0610*/  LOP3.LUT R27, R29, 0x1f, R34, 0xf8, !PT ;  /* 0x0000001f1d1b7812 */ /* 0x000fca00078ef822 */
[----:B------:R-:W-:-:S05]  /*0620*/  IMAD.WIDE R2, R27, 0x10, R2 ;  /* 0x000000101b027825 */ /* 0x000fca00078e0202 */
[----:B----4-:R-:W2:Y:S04]  /*0630*/  LDG.E.128 R4, [R2.64] ;  /* 0x0000000602047981 */ /* 0x010ea8000c1e1d00 */
[----:B------:R-:W3:Y:S01]  /*0640*/  LDG.E.128 R8, [R2.64+0x200] ;  /* 0x0002000602087981 */ /* 0x000ee2000c1e1d00 */
[-C--:B------:R-:W-:Y:S02]  /*0650*/  IADD3 R26, R29, R32.reuse, RZ ;  /* 0x000000201d1a7210 */ /* 0x080fe40007ffe0ff */
[----:B------:R-:W-:Y:S02]  /*0660*/  MOV R12, UR10 ;  /* 0x0000000a000c7c02 */ /* 0x000fe40008000f00 */
[----:B------:R-:W-:Y:S02]  /*0670*/  IADD3 R24, R26, R32, RZ ;  /* 0x000000201a187210 */ /* 0x000fe40007ffe0ff */
[----:B0-----:R-:W-:-:S05]  /*0680*/  MOV R13, UR11 ;  /* 0x0000000b000d7c02 */ /* 0x001fca0008000f00 */
[----:B------:R-:W-:Y:S01]  /*0690*/  IMAD.WIDE R12, R27, 0x10, R12 ;  /* 0x000000101b0c7825 */ /* 0x000fe200078e020c */
[----:B--2---:R-:W-:Y:S04]  /*06a0*/  STS.128 [R26.X16], R4 ;  /* 0x000000041a007388 */ /* 0x004fe8000000cc00 */
[----:B---3--:R-:W-:Y:S01]  /*06b0*/  STS.128 [R26.X16+0x200], R8 ;  /* 0x000200081a007388 */ /* 0x008fe2000000cc00 */
[----:B------:R-:W-:-:S06]  /*06c0*/  NOP ;  /* 0x0000000000007918 */ /* 0x000fcc0000000000 */
[----:B------:R-:W-:Y:S04]  /*06d0*/  LDS.128 R40, [R24.X16] ;  /* 0x0000000018287984 */ /* 0x000fe8000000cc00 */
[----:B------:R-:W-:Y:S04]  /*06e0*/  LDS.128 R44, [R24.X16+0x10] ;  /* 0x00001000182c7984 */ /* 0x000fe8000000cc00 */
[----:B------:R-:W-:Y:S06]  /*06f0*/  BAR.SYNC.DEFER_BLOCKING 0x0 ;  /* 0x0000000000007b1d */ /* 0x000fec0000010000 */
[----:B------:R-:W2:Y:S04]  /*0700*/  LDG.E.128 R16, [R12.64] ;  /* 0x000000060c107981 */ /* 0x000ea8000c1e1d00 */
[----:B------:R-:W3:Y:S01]  /*0710*/  LDG.E.128 R20, [R12.64+0x200] ;  /* 0x000200060c147981 */ /* 0x000ee2000c1e1d00 */
[----:B------:R-:W-:-:S02]  /*0720*/  MOV R2, UR8 ;  /* 0x0000000800027c02 */ /* 0x000fc40008000f00 */
[----:B------:R-:W-:-:S05]  /*0730*/  MOV R3, UR9 ;  /* 0x0000000900037c02 */ /* 0x000fca0008000f00 */
[----:B------:R-:W-:Y:S01]  /*0740*/  IMAD.WIDE R2, R27, 0x10, R2 ;  /* 0x000000101b027825 */ /* 0x000fe200078e0202 */
[----:B--2---:R-:W-:Y:S04]  /*0750*/  STS.128 [R26.X16], R16 ;  /* 0x000000101a007388 */ /* 0x004fe8000000cc00 */
[----:B---3--:R0:W-:Y:S01]  /*0760*/  STS.128 [R26.X16+0x200], R20 ;  /* 0x000200141a007388 */ /* 0x0081e2000000cc00 */
[----:B------:R-:W-:-:S06]  /*0770*/  NOP ;  /* 0x0000000000007918 */ /* 0x000fcc0000000000 */
[----:B------:R-:W-:Y:S04]  /*0780*/  LDS.128 R8, [R24.X16] ;  /* 0x0000000018087984 */ /* 0x000fe8000000cc00 */
[----:B------:R-:W-:Y:S04]  /*0790*/  LDS.128 R4, [R24.X16+0x10] ;  /* 0x0000100018047984 */ /* 0x000fe8000000cc00 */
[----:B------:R-:W-:Y:S06]  /*07a0*/  BAR.SYNC.DEFER_BLOCKING 0x0 ;  /* 0x0000000000007b1d */ /* 0x000fec0000010000 */
[----:B------:R1:W2:Y:S04]  /*07b0*/  LDG.E.128 R48, [R2.64] ;  /* 0x0000000602307981 */ /* 0x0002a8000c1e1d00 */
[----:B------:R1:W3:Y:S01]  /*07c0*/  LDG.E.128 R56, [R2.64+0x200] ;  /* 0x0002000602387981 */ /* 0x0002e2000c1e1d00 */
[----:B------:R-:W-:Y:S01]  /*07d0*/  LEA R132, R30, 0xfffff800, 0xb ;  /* 0xfffff8001e847811 */ /* 0x000fe200078e58ff */
[----:B------:R-:W-:-:S03]  /*07e0*/  IMAD R13, R35, c[0x0][0x1f0], RZ ;  /* 0x00007c00230d7a24 */ /* 0x000fc600078e02ff */
[----:B------:R-:W-:Y:S01]  /*07f0*/  SHF.R.S32.HI R133, RZ, 0x1f, R132 ;  /* 0x0000001fff857819 */ /* 0x000fe20000011484 */
[----:B------:R-:W-:-:S04]  /*0800*/  IMAD R15, R36, c[0x0][0x1f4], R13 ;  /* 0x00007d00240f7a24 */ /* 0x000fc800078e020d */
[----:B------:R-:W-:-:S05]  /*0810*/  IMAD.WIDE.U32 R12, R36, c[0x0][0x1f0], R132 ;  /* 0x00007c00240c7a25 */ /* 0x000fca00078e0084 */
[----:B------:R-:W-:Y:S01]  /*0820*/  IADD3 R13, R13, R15, RZ ;  /* 0x0000000f0d0d7210 */ /* 0x000fe20007ffe0ff */
[----:B------:R-:W-:-:S04]  /*0830*/  IMAD R15, R37, c[0x0][0x1f8], RZ ;  /* 0x00007e00250f7a24 */ /* 0x000fc800078e02ff */
[C---:B------:R-:W-:Y:S02]  /*0840*/  IMAD R15, R38.reuse, c[0x0][0x1fc], R15 ;  /* 0x00007f00260f7a24 */ /* 0x040fe400078e020f */
[----:B------:R-:W-:-:S05]  /*0850*/  IMAD.WIDE.U32 R12, R38, c[0x0][0x1f8], R12 ;  /* 0x00007e00260c7a25 */ /* 0x000fca00078e000c */
[----:B-1----:R-:W-:Y:S02]  /*0860*/  IADD3 R3, R13, R15, RZ ;  /* 0x0000000f0d037210 */ /* 0x002fe40007ffe0ff */
[----:B------:R-:W-:-:S04]  /*0870*/  LEA R2, P0, R12, c[0x0][0x268], 0x1 ;  /* 0x00009a000c027a11 */ /* 0x000fc800078008ff */
[----:B------:R-:W-:-:S05]  /*0880*/  LEA.HI.X R3, R12, c[0x0][0x26c], R3, 0x1, P0 ;  /* 0x00009b000c037a11 */ /* 0x000fca00000f0c03 */
[----:B------:R-:W-:Y:S01]  /*0890*/  IMAD.WIDE R2, R27, 0x10, R2 ;  /* 0x000000101b027825 */ /* 0x000fe200078e0202 */
[----:B--2---:R1:W-:Y:S04]  /*08a0*/  STS.128 [R26.X16], R48 ;  /* 0x000000301a007388 */ /* 0x0043e8000000cc00 */
[----:B---3--:R-:W-:Y:S01]  /*08b0*/  STS.128 [R26.X16+0x200], R56 ;  /* 0x000200381a007388 */ /* 0x008fe2000000cc00 */
[----:B------:R-:W-:-:S06]  /*08c0*/  NOP ;  /* 0x0000000000007918 */ /* 0x000fcc0000000000 */
[----:B------:R-:W-:Y:S04]  /*08d0*/  LDS.128 R52, [R24.X16] ;  /* 0x0000000018347984 */ /* 0x000fe8000000cc00 */
[----:B------:R-:W-:Y:S04]  /*08e0*/  LDS.128 R16, [R24.X16+0x10] ;  /* 0x0000100018107984 */ /* 0x000fe8000000cc00 */
[----:B------:R-:W-:Y:S06]  /*08f0*/  BAR.SYNC.DEFER_BLOCKING 0x0 ;  /* 0x0000000000007b1d */ /* 0x000fec0000010000 */
[----:B------:R2:W3:Y:S04]  /*0900*/  LDG.E.128 R60, [R2.64] ;  /* 0x00000006023c7981 */ /* 0x0004e8000c1e1d00 */
[----:B------:R2:W4:Y:S01]  /*0910*/  LDG.E.128 R64, [R2.64+0x200] ;  /* 0x0002000602407981 */ /* 0x000522000c1e1d00 */
[----:B------:R-:W-:-:S04]  /*0920*/  IMAD R13, R35, c[0x0][0x200], RZ ;  /* 0x00008000230d7a24 */ /* 0x000fc800078e02ff */
[C---:B------:R-:W-:Y:S02]  /*0930*/  IMAD R15, R36.reuse, c[0x0][0x204], R13 ;  /* 0x00008100240f7a24 */ /* 0x040fe400078e020d */
[----:B------:R-:W-:-:S05]  /*0940*/  IMAD.WIDE.U32 R12, R36, c[0x0][0x200], R132 ;  /* 0x00008000240c7a25 */ /* 0x000fca00078e0084 */
[----:B------:R-:W-:Y:S01]  /*0950*/  IADD3 R13, R13, R15, RZ ;  /* 0x0000000f0d0d7210 */ /* 0x000fe20007ffe0ff */
[----:B------:R-:W-:-:S04]  /*0960*/  IMAD R15, R37, c[0x0][0x208], RZ ;  /* 0x00008200250f7a24 */ /* 0x000fc800078e02ff */
[C---:B------:R-:W-:Y:S02]  /*0970*/  IMAD R15, R38.reuse, c[0x0][0x20c], R15 ;  /* 0x00008300260f7a24 */ /* 0x040fe400078e020f */
[----:B------:R-:W-:-:S05]  /*0980*/  IMAD.WIDE.U32 R12, R38, c[0x0][0x208], R12 ;  /* 0x00008200260c7a25 */ /* 0x000fca00078e000c */
[----:B------:R-:W-:Y:S02]  /*0990*/  IADD3 R13, R13, R15, RZ ;  /* 0x0000000f0d0d7210 */ /* 0x000fe40007ffe0ff */
[----:B------:R-:W-:-:S04]  /*09a0*/  LEA R14, P0, R12, c[0x0][0x258], 0x1 ;  /* 0x000096000c0e7a11 */ /* 0x000fc800078008ff */
[----:B------:R-:W-:-:S05]  /*09b0*/  LEA.HI.X R15, R12, c[0x0][0x25c], R13, 0x1, P0 ;  /* 0x000097000c0f7a11 */ /* 0x000fca00000f0c0d */
[----:B--2---:R-:W-:Y:S01]  /*09c0*/  IMAD.WIDE R2, R27, 0x10, R14 ;  /* 0x000000101b027825 */ /* 0x004fe200078e020e */
[----:B---3--:R-:W-:Y:S04]  /*09d0*/  STS.128 [R26.X16], R60 ;  /* 0x0000003c1a007388 */ /* 0x008fe8000000cc00 */
[----:B----4-:R-:W-:Y:S01]  /*09e0*/  STS.128 [R26.X16+0x200], R64 ;  /* 0x000200401a007388 */ /* 0x010fe2000000cc00 */
[----:B------:R-:W-:-:S06]  /*09f0*/  NOP ;  /* 0x0000000000007918 */ /* 0x000fcc0000000000 */
[----:B------:R-:W2:Y:S04]  /*0a00*/  LDS.128 R56, [R24.X16] ;  /* 0x0000000018387984 */ /* 0x000ea8000000cc00 */
[----:B------:R-:W3:Y:S04]  /*0a10*/  LDS.128 R12, [R24.X16+0x10] ;  /* 0x00001000180c7984 */ /* 0x000ee8000000cc00 */
[----:B------:R-:W-:Y:S06]  /*0a20*/  BAR.SYNC.DEFER_BLOCKING 0x0 ;  /* 0x0000000000007b1d */ /* 0x000fec0000010000 */
[----:B0-----:R0:W4:Y:S04]  /*0a30*/  LDG.E.128 R20, [R2.64+0x200] ;  /* 0x0002000602147981 */ /* 0x001128000c1e1d00 */
[----:B-1----:R0:W5:Y:S01]  /*0a40*/  LDG.E.128 R48, [R2.64] ;  /* 0x0000000602307981 */ /* 0x002162000c1e1d00 */
[----:B--2---:R-:W-:-:S02]  /*0a50*/  PRMT R0, RZ, 0x5410, R56 ;  /* 0x00005410ff007816 */ /* 0x004fc40000000038 */
[----:B------:R-:W-:-:S03]  /*0a60*/  PRMT R56, RZ, 0x7610, R56 ;  /* 0x00007610ff387816 */ /* 0x000fc60000000038 */
[----:B------:R-:W-:Y:S01]  /*0a70*/  FMUL.FTZ R25, R0, -1.4426950216293334961 ;  /* 0xbfb8aa3b00197820 */ /* 0x000fe20000410000 */
[----:B------:R-:W-:Y:S01]  /*0a80*/  PRMT R60, RZ, 0x5410, R57 ;  /* 0x00005410ff3c7816 */ /* 0x000fe20000000039 */
[----:B------:R-:W-:-:S04]  /*0a90*/  FMUL.FTZ R39, R56, -1.4426950216293334961 ;  /* 0xbfb8aa3b38277820 */ /* 0x000fc80000410000 */
[----:B------:R-:W1:Y:S01]  /*0aa0*/  MUFU.EX2 R25, R25 ;  /* 0x0000001900197308 */ /* 0x000e620000000800 */
[----:B------:R-:W-:Y:S01]  /*0ab0*/  FMUL.FTZ R61, R60, -1.4426950216293334961 ;  /* 0xbfb8aa3b3c3d7820 */ /* 0x000fe20000410000 */
[----:B------:R-:W-:Y:S02]  /*0ac0*/  PRMT R69, RZ, 0x7610, R58 ;  /* 0x00007610ff457816 */ /* 0x000fe4000000003a */
[----:B------:R-:W-:-:S04]  /*0ad0*/  PRMT R63, RZ, 0x7610, R57 ;  /* 0x00007610ff3f7816 */ /* 0x000fc80000000039 */
[----:B------:R-:W2:Y:S01]  /*0ae0*/  MUFU.EX2 R39, R39 ;  /* 0x0000002700277308 */ /* 0x000ea20000000800 */
[----:B------:R-:W-:Y:S01]  /*0af0*/  FMUL.FTZ R57, R69, -1.4426950216293334961 ;  /* 0xbfb8aa3b45397820 */ /* 0x000fe20000410000 */
[----:B------:R-:W-:Y:S01]  /*0b00*/  PRMT R66, RZ, 0x5410, R58 ;  /* 0x00005410ff427816 */ /* 0x000fe2000000003a */
[----:B0-----:R-:W-:-:S05]  /*0b10*/  FMUL.FTZ R2, R63, -1.4426950216293334961 ;  /* 0xbfb8aa3b3f027820 */ /* 0x001fca0000410000 */
[----:B------:R-:W0:Y:S01]  /*0b20*/  MUFU.EX2 R62, R61 ;  /* 0x0000003d003e7308 */ /* 0x000e220000000800 */
[----:B-1----:R-:W-:Y:S02]  /*0b30*/  FADD.FTZ R25, R25, 1 ;  /* 0x3f80000019197421 */ /* 0x002fe40000010000 */
[----:B------:R-:W-:-:S05]  /*0b40*/  FMUL.FTZ R3, R66, -1.4426950216293334961 ;  /* 0xbfb8aa3b42037820 */ /* 0x000fca0000410000 */
[----:B------:R1:W-:Y:S01]  /*0b50*/  MUFU.EX2 R70, R57 ;  /* 0x0000003900467308 */ /* 0x0003e20000000800 */
[----:B--2---:R-:W-:-:S07]  /*0b60*/  FADD.FTZ R39, R39, 1 ;  /* 0x3f80000027277421 */ /* 0x004fce0000010000 */
[----:B------:R-:W2:Y:S01]  /*0b70*/  MUFU.EX2 R64, R2 ;  /* 0x0000000200407308 */ /* 0x000ea20000000800 */
[----:B-1----:R-:W-:-:S07]  /*0b80*/  PRMT R57, RZ, 0x5410, R59 ;  /* 0x00005410ff397816 */ /* 0x002fce000000003b */
[----:B------:R-:W1:Y:S01]  /*0b90*/  MUFU.RCP R87, R25 ;  /* 0x0000001900577308 */ /* 0x000e620000001000 */
[----:B------:R-:W-:Y:S01]  /*0ba0*/  FMUL.FTZ R58, R57, -1.4426950216293334961 ;  /* 0xbfb8aa3b393a7820 */ /* 0x000fe20000410000 */
[--C-:B---3--:R-:W-:Y:S01]  /*0bb0*/  PRMT R61, RZ, 0x5410, R12.reuse ;  /* 0x00005410ff3d7816 */ /* 0x108fe2000000000c */
[----:B0-----:R-:W-:Y:S01]  /*0bc0*/  FADD.FTZ R62, R62, 1 ;  /* 0x3f8000003e3e7421 */ /* 0x001fe20000010000 */
[----:B------:R-:W-:-:S04]  /*0bd0*/  PRMT R12, RZ, 0x7610, R12 ;  /* 0x00007610ff0c7816 */ /* 0x000fc8000000000c */
[----:B------:R-:W0:Y:S01]  /*0be0*/  MUFU.EX2 R65, R3 ;  /* 0x0000000300417308 */ /* 0x000e220000000800 */
[----:B------:R-:W-:-:S07]  /*0bf0*/  FMUL.FTZ R67, R12, -1.4426950216293334961 ;  /* 0xbfb8aa3b0c437820 */ /* 0x000fce0000410000 */
[----:B------:R3:W-:Y:S01]  /*0c00*/  MUFU.EX2 R82, R58 ;  /* 0x0000003a00527308 */ /* 0x0007e20000000800 */
[----:B--2---:R-:W-:-:S07]  /*0c10*/  FADD.FTZ R64, R64, 1 ;  /* 0x3f80000040407421 */ /* 0x004fce0000010000 */
[----:B------:R-:W2:Y:S01]  /*0c20*/  MUFU.RCP R97, R39 ;  /* 0x0000002700617308 */ /* 0x000ea20000001000 */
[----:B---3--:R-:W-:Y:S01]  /*0c30*/  PRMT R58, RZ, 0x7610, R59 ;  /* 0x00007610ff3a7816 */ /* 0x008fe2000000003b */
[----:B------:R-:W-:-:S04]  /*0c40*/  IMAD R71, R35, c[0x0][0x2e8], RZ ;  /* 0x0000ba0023477a24 */ /* 0x000fc800078e02ff */
[----:B------:R-:W-:Y:S02]  /*0c50*/  FMUL.FTZ R2, R58, -1.4426950216293334961 ;  /* 0xbfb8aa3b3a027820 */ /* 0x000fe40000410000 */
[----:B------:R-:W3:Y:S01]  /*0c60*/  MUFU.RCP R99, R62 ;  /* 0x0000003e00637308 */ /* 0x000ee20000001000 */
[----:B-1----:R-:W-:Y:S01]  /*0c70*/  FADD.FTZ R101, -R87, 1 ;  /* 0x3f80000057657421 */ /* 0x002fe20000010100 */
[--C-:B------:R-:W-:Y:S02]  /*0c80*/  PRMT R90, RZ, 0x5410, R53.reuse ;  /* 0x00005410ff5a7816 */ /* 0x100fe40000000035 */
[----:B------:R-:W-:Y:S01]  /*0c90*/  PRMT R91, RZ, 0x7610, R53 ;  /* 0x00007610ff5b7816 */ /* 0x000fe20000000035 */
[----:B------:R-:W-:-:S03]  /*0ca0*/  FMUL.FTZ R53, R0, R87 ;  /* 0x0000005700357220 */ /* 0x000fc60000410000 */
[----:B------:R1:W-:Y:S01]  /*0cb0*/  MUFU.EX2 R84, R67 ;  /* 0x0000004300547308 */ /* 0x0003e20000000800 */
[----:B------:R-:W-:Y:S01]  /*0cc0*/  FMUL.FTZ R3, R61, -1.4426950216293334961 ;  /* 0xbfb8aa3b3d037820 */ /* 0x000fe20000410000 */
[----:B------:R-:W-:Y:S01]  /*0cd0*/  PRMT R72, RZ, 0x5410, R13 ;  /* 0x00005410ff487816 */ /* 0x000fe2000000000d */
[----:B------:R-:W-:Y:S01]  /*0ce0*/  IMAD R75, R36, c[0x0][0x2ec], R71 ;  /* 0x0000bb00244b7a24 */ /* 0x000fe200078e0247 */
[----:B------:R-:W-:Y:S01]  /*0cf0*/  PRMT R71, RZ, 0x7610, R13 ;  /* 0x00007610ff477816 */ /* 0x000fe2000000000d */
[----:B------:R-:W-:-:S03]  /*0d00*/  FFMA.FTZ R101, R0, R101, 1 ;  /* 0x3f80000000657423 */ /* 0x000fc60000010065 */
[----:B------:R-:W3:Y:S01]  /*0d10*/  MUFU.EX2 R59, R2 ;  /* 0x00000002003b7308 */ /* 0x000ee20000000800 */
[----:B-1----:R-:W-:Y:S01]  /*0d20*/  PRMT R67, RZ, 0x5410, R52 ;  /* 0x00005410ff437816 */ /* 0x002fe20000000034 */
[----:B0-----:R-:W-:Y:S01]  /*0d30*/  FADD.FTZ R65, R65, 1 ;  /* 0x3f80000041417421 */ /* 0x001fe20000010000 */
[----:B------:R-:W-:Y:S02]  /*0d40*/  MOV R13, c[0x0][0x16c] ;  /* 0x00005b00000d7a02 */ /* 0x000fe40000000f00 */
[----:B------:R-:W-:-:S03]  /*0d50*/  PRMT R0, RZ, 0x5410, R40 ;  /* 0x00005410ff007816 */ /* 0x000fc60000000028 */
[----:B------:R-:W0:Y:S01]  /*0d60*/  MUFU.RCP R104, R64 ;  /* 0x0000004000687308 */ /* 0x000e220000001000 */
[----:B------:R-:W-:Y:S01]  /*0d70*/  FMUL.FTZ R98, R67, R53 ;  /* 0x0000003543627220 */ /* 0x000fe20000410000 */
[----:B------:R-:W-:Y:S01]  /*0d80*/  PRMT R68, RZ, 0x7610, R52 ;  /* 0x00007610ff447816 */ /* 0x000fe20000000034 */
[----:B--2---:R-:W-:Y:S01]  /*0d90*/  FMUL.FTZ R52, R56, R97 ;  /* 0x0000006138347220 */ /* 0x004fe20000410000 */
[----:B------:R-:W-:Y:S01]  /*0da0*/  ISETP.GE.AND P1, PT, R13, 0x1, PT ;  /* 0x000000010d00780c */ /* 0x000fe20003f26270 */
[----:B------:R-:W-:-:S03]  /*0db0*/  FADD.FTZ R70, R70, 1 ;  /* 0x3f80000046467421 */ /* 0x000fc60000010000 */
[----:B------:R1:W-:Y:S01]  /*0dc0*/  MUFU.EX2 R83, R3 ;  /* 0x0000000300537308 */ /* 0x0003e20000000800 */
[----:B------:R-:W-:Y:S02]  /*0dd0*/  FADD.FTZ R13, -R97, 1 ;  /* 0x3f800000610d7421 */ /* 0x000fe40000010100 */
[----:B------:R-:W-:Y:S01]  /*0de0*/  FFMA.FTZ R33, R98, R0, R33 ;  /* 0x0000000062217223 */ /* 0x000fe20000010021 */
[----:B------:R-:W-:-:S04]  /*0df0*/  PRMT R0, RZ, 0x7610, R40 ;  /* 0x00007610ff007816 */ /* 0x000fc80000000028 */
[----:B------:R-:W2:Y:S01]  /*0e00*/  MUFU.RCP R107, R65 ;  /* 0x00000041006b7308 */ /* 0x000ea20000001000 */
[----:B-1----:R-:W-:Y:S01]  /*0e10*/  IMAD.WIDE.U32 R2, R36, c[0x0][0x2e8], R132 ;  /* 0x0000ba0024027a25 */ /* 0x002fe200078e0084 */
[----:B------:R-:W-:-:S03]  /*0e20*/  PRMT R89, RZ, 0x5410, R54 ;  /* 0x00005410ff597816 */ /* 0x000fc60000000036 */
[----:B------:R-:W-:Y:S01]  /*0e30*/  FMUL.FTZ R96, R68, R52 ;  /* 0x0000003444607220 */ /* 0x000fe20000410000 */
[----:B------:R-:W-:Y:S01]  /*0e40*/  IADD3 R3, R3, R75, RZ ;  /* 0x0000004b03037210 */ /* 0x000fe20007ffe0ff */
[----:B---3--:R-:W-:Y:S01]  /*0e50*/  FMUL.FTZ R39, R60, R99 ;  /* 0x000000633c277220 */ /* 0x008fe20000410000 */
[----:B------:R-:W1:Y:S01]  /*0e60*/  MUFU.RCP R108, R70 ;  /* 0x00000046006c7308 */ /* 0x000e620000001000 */
[----:B------:R-:W-:Y:S01]  /*0e70*/  PRMT R86, RZ, 0x7610, R54 ;  /* 0x00007610ff567816 */ /* 0x000fe20000000036 */
[----:B------:R-:W-:Y:S01]  /*0e80*/  FFMA.FTZ R102, R56, R13, 1 ;  /* 0x3f80000038667423 */ /* 0x000fe2000001000d */
[--C-:B------:R-:W-:Y:S01]  /*0e90*/  PRMT R75, RZ, 0x5410, R55.reuse ;  /* 0x00005410ff4b7816 */ /* 0x100fe20000000037 */
[----:B------:R-:W-:Y:S01]  /*0ea0*/  FADD.FTZ R82, R82, 1 ;  /* 0x3f80000052527421 */ /* 0x000fe20000010000 */
[----:B------:R-:W-:Y:S01]  /*0eb0*/  PRMT R88, RZ, 0x7610, R55 ;  /* 0x00007610ff587816 */ /* 0x000fe20000000037 */
[----:B------:R-:W-:Y:S01]  /*0ec0*/  FMUL.FTZ R95, R90, R39 ;  /* 0x000000275a5f7220 */ /* 0x000fe20000410000 */
[----:B------:R-:W-:-:S02]  /*0ed0*/  PRMT R54, RZ, 0x5410, R16 ;  /* 0x00005410ff367816 */ /* 0x000fc40000000010 */
[----:B------:R-:W-:Y:S01]  /*0ee0*/  PRMT R55, RZ, 0x7610, R16 ;  /* 0x00007610ff377816 */ /* 0x000fe20000000010 */
[----:B------:R-:W-:Y:S01]  /*0ef0*/  FFMA.FTZ R16, R96, R0, R33 ;  /* 0x0000000060107223 */ /* 0x000fe20000010021 */
[--C-:B------:R-:W-:Y:S01]  /*0f00*/  PRMT R13, RZ, 0x5410, R41.reuse ;  /* 0x00005410ff0d7816 */ /* 0x100fe20000000029 */
[----:B------:R-:W-:Y:S01]  /*0f10*/  FADD.FTZ R59, R59, 1 ;  /* 0x3f8000003b3b7421 */ /* 0x000fe20000010000 */
[----:B------:R-:W-:Y:S01]  /*0f20*/  MUFU.RCP R110, R82 ;  /* 0x00000052006e7308 */ /* 0x000fe20000001000 */
[----:B0-----:R-:W-:Y:S02]  /*0f30*/  FMUL.FTZ R25, R63, R104 ;  /* 0x000000683f197220 */ /* 0x001fe40000410000 */
[----:B------:R-:W-:Y:S02]  /*0f40*/  FADD.FTZ R0, -R104, 1 ;  /* 0x3f80000068007421 */ /* 0x000fe40000010100 */
[----:B------:R-:W-:Y:S01]  /*0f50*/  FFMA.FTZ R13, R95, R13, R16 ;  /* 0x0000000d5f0d7223 */ /* 0x000fe20000010010 */
[----:B------:R-:W-:Y:S01]  /*0f60*/  PRMT R16, RZ, 0x7610, R41 ;  /* 0x00007610ff107816 */ /* 0x000fe20000000029 */
[----:B------:R-:W-:Y:S01]  /*0f70*/  FMUL.FTZ R94, R91, R25 ;  /* 0x000000195b5e7220 */ /* 0x000fe20000410000 */
[----:B------:R-:W-:Y:S01]  /*0f80*/  MUFU.RCP R111, R59 ;  /* 0x0000003b006f7308 */ /* 0x000fe20000001000 */
[----:B------:R-:W-:-:S02]  /*0f90*/  FFMA.FTZ R105, R63, R0, 1 ;  /* 0x3f8000003f697423 */ /* 0x000fc40000010000 */
[----:B--2---:R-:W-:Y:S02]  /*0fa0*/  FMUL.FTZ R0, R66, R107 ;  /* 0x0000006b42007220 */ /* 0x004fe40000410000 */
[----:B------:R-:W-:Y:S01]  /*0fb0*/  FFMA.FTZ R16, R94, R16, R13 ;  /* 0x000000105e107223 */ /* 0x000fe2000001000d */
[----:B------:R-:W-:Y:S01]  /*0fc0*/  PRMT R13, RZ, 0x5410, R42 ;  /* 0x00005410ff0d7816 */ /* 0x000fe2000000002a */
[----:B------:R-:W-:Y:S02]  /*0fd0*/  FMUL.FTZ R93, R89, R0 ;  /* 0x00000000595d7220 */ /* 0x000fe40000410000 */
[----:B-1----:R-:W-:Y:S02]  /*0fe0*/  FMUL.FTZ R56, R69, R108 ;  /* 0x0000006c45387220 */ /* 0x002fe40000410000 */
[----:B------:R-:W-:Y:S02]  /*0ff0*/  FADD.FTZ R83, R83, 1 ;  /* 0x3f80000053537421 */ /* 0x000fe40000010000 */
[----:B------:R-:W-:-:S02]  /*1000*/  FADD.FTZ R103, -R99, 1 ;  /* 0x3f80000063677421 */ /* 0x000fc40000010100 */
[----:B------:R-:W-:Y:S02]  /*1010*/  FFMA.FTZ R13, R93, R13, R16 ;  /* 0x0000000d5d0d7223 */ /* 0x000fe40000010010 */
[----:B------:R-:W-:Y:S01]  /*1020*/  FMUL.FTZ R92, R86, R56 ;  /* 0x00000038565c7220 */ /* 0x000fe20000410000 */
[----:B------:R-:W0:Y:S01]  /*1030*/  MUFU.RCP R106, R83 ;  /* 0x00000053006a7308 */ /* 0x000e220000001000 */
[----:B------:R-:W-:Y:S02]  /*1040*/  FFMA.FTZ R103, R60, R103, 1 ;  /* 0x3f8000003c677423 */ /* 0x000fe40000010067 */
[----:B------:R-:W-:Y:S02]  /*1050*/  FADD.FTZ R84, R84, 1 ;  /* 0x3f80000054547421 */ /* 0x000fe40000010000 */
[----:B------:R-:W-:Y:S01]  /*1060*/  FADD.FTZ R112, -R108, 1 ;  /* 0x3f8000006c707421 */ /* 0x000fe20000010100 */
[--C-:B------:R-:W-:Y:S02]  /*1070*/  PRMT R81, RZ, 0x5410, R17.reuse ;  /* 0x00005410ff517816 */ /* 0x100fe40000000011 */
[----:B------:R-:W-:Y:S01]  /*1080*/  PRMT R80, RZ, 0x7610, R17 ;  /* 0x00007610ff507816 */ /* 0x000fe20000000011 */
[----:B------:R-:W-:Y:S01]  /*1090*/  FFMA.FTZ R112, R69, R112, 1 ;  /* 0x3f80000045707423 */ /* 0x000fe20000010070 */
[----:B------:R-:W-:-:S02]  /*10a0*/  PRMT R79, RZ, 0x5410, R18 ;  /* 0x00005410ff4f7816 */ /* 0x000fc40000000012 */
[----:B------:R-:W-:Y:S02]  /*10b0*/  PRMT R78, RZ, 0x7610, R18 ;  /* 0x00007610ff4e7816 */ /* 0x000fe40000000012 */
[--C-:B------:R-:W-:Y:S02]  /*10c0*/  PRMT R77, RZ, 0x5410, R19.reuse ;  /* 0x00005410ff4d7816 */ /* 0x100fe40000000013 */
[----:B------:R-:W-:Y:S02]  /*10d0*/  PRMT R76, RZ, 0x7610, R19 ;  /* 0x00007610ff4c7816 */ /* 0x000fe40000000013 */
[----:B------:R-:W-:Y:S01]  /*10e0*/  PRMT R69, RZ, 0x7610, R14 ;  /* 0x00007610ff457816 */ /* 0x000fe2000000000e */
[----:B0-----:R-:W-:Y:S01]  /*10f0*/  FMUL.FTZ R59, R61, R106 ;  /* 0x0000006a3d3b7220 */ /* 0x001fe20000410000 */
[----:B------:R-:W-:-:S03]  /*1100*/  PRMT R70, RZ, 0x5410, R15 ;  /* 0x00005410ff467816 */ /* 0x000fc6000000000f */
[----:B------:R-:W-:Y:S01]  /*1110*/  FMUL.FTZ R83, R54, R59 ;  /* 0x0000003b36537220 */ /* 0x000fe20000410000 */
[----:B------:R-:W-:Y:S01]  /*1120*/  PRMT R100, RZ, 0x7610, R44 ;  /* 0x00007610ff647816 */ /* 0x000fe2000000002c */
[----:B------:R-:W-:Y:S02]  /*1130*/  FMUL.FTZ R74, R72, -1.4426950216293334961 ;  /* 0xbfb8aa3b484a7820 */ /* 0x000fe40000410000 */
[----:B------:R-:W-:-:S04]  /*1140*/  FMUL.FTZ R73, R71, -1.4426950216293334961 ;  /* 0xbfb8aa3b47497820 */ /* 0x000fc80000410000 */
[----:B------:R-:W0:Y:S01]  /*1150*/  MUFU.EX2 R74, R74 ;  /* 0x0000004a004a7308 */ /* 0x000e220000000800 */
[----:B------:R-:W-:-:S07]  /*1160*/  FADD.FTZ R109, -R107, 1 ;  /* 0x3f8000006b6d7421 */ /* 0x000fce0000010100 */
[----:B------:R-:W1:Y:S01]  /*1170*/  MUFU.EX2 R73, R73 ;  /* 0x0000004900497308 */ /* 0x000e620000000800 */
[----:B------:R-:W-:Y:S02]  /*1180*/  FFMA.FTZ R109, R66, R109, 1 ;  /* 0x3f800000426d7423 */ /* 0x000fe4000001006d */
[----:B0-----:R-:W-:Y:S02]  /*1190*/  FADD.FTZ R74, R74, 1 ;  /* 0x3f8000004a4a7421 */ /* 0x001fe40000010000 */
[----:B-1----:R-:W-:Y:S01]  /*11a0*/  FADD.FTZ R73, R73, 1 ;  /* 0x3f80000049497421 */ /* 0x002fe20000010000 */
[----:B----4-:R0:W-:Y:S04]  /*11b0*/  STS.128 [R26.X16+0x200], R20 ;  /* 0x000200141a007388 */ /* 0x0101e8000000cc00 */
[----:B-----5:R1:W-:Y:S01]  /*11c0*/  STS.128 [R26.X16], R48 ;  /* 0x000000301a007388 */ /* 0x0203e2000000cc00 */
[----:B------:R-:W-:-:S06]  /*11d0*/  NOP ;  /* 0x0000000000007918 */ /* 0x000fcc0000000000 */
[----:B------:R-:W2:Y:S01]  /*11e0*/  LDS.128 R16, [R24.X16] ;  /* 0x0000000018107984 */ /* 0x000ea2000000cc00 */
[----:B0-----:R-:W-:Y:S01]  /*11f0*/  PRMT R20, RZ, 0x7610, R42 ;  /* 0x00007610ff147816 */ /* 0x001fe2000000002a */
[----:B-1----:R-:W-:-:S04]  /*1200*/  FADD.FTZ R48, -R110, 1 ;  /* 0x3f8000006e307421 */ /* 0x002fc80000010100 */
[----:B------:R-:W-:Y:S02]  /*1210*/  FFMA.FTZ R60, R92, R20, R13 ;  /* 0x000000145c3c7223 */ /* 0x000fe4000001000d */
[----:B------:R-:W-:Y:S01]  /*1220*/  FADD.FTZ R13, -R111, 1 ;  /* 0x3f8000006f0d7421 */ /* 0x000fe20000010100 */
[----:B------:R0:W1:Y:S01]  /*1230*/  MUFU.RCP R21, R84 ;  /* 0x0000005400157308 */ /* 0x0000620000001000 */
[C---:B------:R-:W-:Y:S02]  /*1240*/  FFMA.FTZ R49, R57.reuse, R48, 1 ;  /* 0x3f80000039317423 */ /* 0x040fe40000010030 */
[----:B------:R-:W-:Y:S02]  /*1250*/  FMUL.FTZ R57, R57, R110 ;  /* 0x0000006e39397220 */ /* 0x000fe40000410000 */
[----:B------:R-:W-:Y:S01]  /*1260*/  FFMA.FTZ R50, R58, R13, 1 ;  /* 0x3f8000003a327423 */ /* 0x000fe2000001000d */
[----:B------:R-:W-:Y:S01]  /*1270*/  PRMT R13, RZ, 0x5410, R43 ;  /* 0x00005410ff0d7816 */ /* 0x000fe2000000002b */
[----:B------:R-:W-:-:S02]  /*1280*/  FMUL.FTZ R85, R75, R57 ;  /* 0x000000394b557220 */ /* 0x000fc40000410000 */
[----:B------:R-:W-:Y:S02]  /*1290*/  FMUL.FTZ R58, R58, R111 ;  /* 0x0000006f3a3a7220 */ /* 0x000fe40000410000 */
[----:B------:R-:W-:Y:S01]  /*12a0*/  FFMA.FTZ R33, R85, R13, R60 ;  /* 0x0000000d55217223 */ /* 0x000fe2000001003c */
[----:B------:R-:W-:Y:S01]  /*12b0*/  PRMT R20, RZ, 0x5410, R14 ;  /* 0x00005410ff147816 */ /* 0x000fe2000000000e */
[----:B------:R-:W-:Y:S01]  /*12c0*/  FMUL.FTZ R13, R69, -1.4426950216293334961 ;  /* 0xbfb8aa3b450d7820 */ /* 0x000fe20000410000 */
[----:B------:R-:W-:Y:S01]  /*12d0*/  PRMT R22, RZ, 0x7610, R43 ;  /* 0x00007610ff167816 */ /* 0x000fe2000000002b */
[----:B0-----:R-:W-:Y:S02]  /*12e0*/  FMUL.FTZ R84, R88, R58 ;  /* 0x0000003a58547220 */ /* 0x001fe40000410000 */
[----:B------:R0:W-:Y:S01]  /*12f0*/  MUFU.EX2 R113, R13 ;  /* 0x0000000d00717308 */ /* 0x0001e20000000800 */
[----:B------:R-:W-:Y:S02]  /*1300*/  FMUL.FTZ R23, R20, -1.4426950216293334961 ;  /* 0xbfb8aa3b14177820 */ /* 0x000fe40000410000 */
[----:B------:R-:W-:-:S02]  /*1310*/  FFMA.FTZ R14, R84, R22, R33 ;  /* 0x00000016540e7223 */ /* 0x000fc40000010021 */
[----:B-1----:R-:W-:Y:S01]  /*1320*/  FMUL.FTZ R60, R12, R21 ;  /* 0x000000150c3c7220 */ /* 0x002fe20000410000 */
[----:B0-----:R-:W-:Y:S02]  /*1330*/  PRMT R13, RZ, 0x5410, R44 ;  /* 0x00005410ff0d7816 */ /* 0x001fe4000000002c */
[----:B------:R0:W1:Y:S01]  /*1340*/  MUFU.EX2 R51, R23 ;  /* 0x0000001700337308 */ /* 0x0000620000000800 */
[----:B------:R-:W-:Y:S01]  /*1350*/  PRMT R33, RZ, 0x7610, R15 ;  /* 0x00007610ff217816 */ /* 0x000fe2000000000f */
[----:B------:R-:W-:Y:S02]  /*1360*/  FMUL.FTZ R82, R55, R60 ;  /* 0x0000003c37527220 */ /* 0x000fe40000410000 */
[----:B------:R-:W-:Y:S02]  /*1370*/  FFMA.FTZ R15, R83, R13, R14 ;  /* 0x0000000d530f7223 */ /* 0x000fe4000001000e */
[----:B0-----:R-:W-:Y:S02]  /*1380*/  FADD.FTZ R23, -R21, 1 ;  /* 0x3f80000015177421 */ /* 0x001fe40000010100 */
[----:B------:R-:W-:-:S02]  /*1390*/  FFMA.FTZ R100, R82, R100, R15 ;  /* 0x0000006452647223 */ /* 0x000fc4000001000f */
[----:B------:R-:W-:Y:S02]  /*13a0*/  FFMA.FTZ R23, R12, R23, 1 ;  /* 0x3f8000000c177423 */ /* 0x000fe40000010017 */
[----:B------:R0:W3:Y:S01]  /*13b0*/  LDS.128 R12, [R24.X16+0x10] ;  /* 0x00001000180c7984 */ /* 0x0000e2000000cc00 */
[----:B------:R-:W-:-:S04]  /*13c0*/  FADD.FTZ R22, -R106, 1 ;  /* 0x3f8000006a167421 */ /* 0x000fc80000010100 */
[----:B------:R-:W-:Y:S02]  /*13d0*/  FFMA.FTZ R22, R61, R22, 1 ;  /* 0x3f8000003d167423 */ /* 0x000fe40000010016 */
[----:B------:R-:W-:Y:S02]  /*13e0*/  FMUL.FTZ R61, R70, -1.4426950216293334961 ;  /* 0xbfb8aa3b463d7820 */ /* 0x000fe40000410000 */
[----:B------:R-:W-:Y:S01]  /*13f0*/  FMUL.FTZ R48, R33, -1.4426950216293334961 ;  /* 0xbfb8aa3b21307820 */ /* 0x000fe20000410000 */
[----:B--2---:R-:W-:Y:S01]  /*1400*/  PRMT R62, RZ, 0x5410, R16 ;  /* 0x00005410ff3e7816 */ /* 0x004fe20000000010 */
[----:B------:R2:W4:Y:S01]  /*1410*/  MUFU.EX2 R115, R61 ;  /* 0x0000003d00737308 */ /* 0x0005220000000800 */
[----:B------:R-:W-:Y:S02]  /*1420*/  PRMT R66, RZ, 0x7610, R17 ;  /* 0x00007610ff427816 */ /* 0x000fe40000000011 */
[--C-:B------:R-:W-:Y:S02]  /*1430*/  PRMT R63, RZ, 0x5410, R18.reuse ;  /* 0x00005410ff3f7816 */ /* 0x100fe40000000012 */
[----:B------:R-:W-:-:S02]  /*1440*/  PRMT R65, RZ, 0x7610, R18 ;  /* 0x00007610ff417816 */ /* 0x000fc40000000012 */
[----:B--2---:R-:W-:Y:S01]  /*1450*/  PRMT R61, RZ, 0x7610, R16 ;  /* 0x00007610ff3d7816 */ /* 0x004fe20000000010 */
[----:B------:R-:W2:Y:S01]  /*1460*/  MUFU.EX2 R48, R48 ;  /* 0x0000003000307308 */ /* 0x000ea20000000800 */
[----:B------:R-:W-:-:S03]  /*1470*/  FMUL.FTZ R16, R67, R62 ;  /* 0x0000003e43107220 */ /* 0x000fc60000410000 */
[----:B------:R-:W-:Y:S01]  /*1480*/  FMUL.FTZ R18, R68, R61 ;  /* 0x0000003d44127220 */ /* 0x000fe20000410000 */
[--C-:B------:R-:W-:Y:S01]  /*1490*/  PRMT R68, RZ, 0x5410, R19.reuse ;  /* 0x00005410ff447816 */ /* 0x100fe20000000013 */
[----:B------:R-:W-:Y:S01]  /*14a0*/  FMUL.FTZ R16, R87, R16 ;  /* 0x0000001057107220 */ /* 0x000fe20000410000 */
[----:B------:R-:W-:Y:S01]  /*14b0*/  PRMT R67, RZ, 0x7610, R19 ;  /* 0x00007610ff437816 */ /* 0x000fe20000000013 */
[----:B------:R-:W-:Y:S01]  /*14c0*/  FMUL.FTZ R97, R97, R18 ;  /* 0x0000001261617220 */ /* 0x000fe20000410000 */
[----:B------:R-:W5:Y:S01]  /*14d0*/  MUFU.RCP R19, R74 ;  /* 0x0000004a00137308 */ /* 0x000f620000001000 */
[----:B------:R-:W-:Y:S01]  /*14e0*/  FMUL.FTZ R91, R91, R66 ;  /* 0x000000425b5b7220 */ /* 0x000fe20000410000 */
[----:B------:R-:W-:Y:S01]  /*14f0*/  PRMT R64, RZ, 0x5410, R17 ;  /* 0x00005410ff407816 */ /* 0x000fe20000000011 */
[----:B------:R-:W-:Y:S02]  /*1500*/  FMUL.FTZ R18, R89, R63 ;  /* 0x0000003f59127220 */ /* 0x000fe40000410000 */
[----:B------:R-:W-:-:S02]  /*1510*/  FMUL.FTZ R101, R16, R101 ;  /* 0x0000006510657220 */ /* 0x000fc40000410000 */
[----:B------:R-:W-:Y:S02]  /*1520*/  FMUL.FTZ R104, R104, R91 ;  /* 0x0000005b68687220 */ /* 0x000fe40000410000 */
[----:B------:R-:W-:Y:S01]  /*1530*/  FMUL.FTZ R16, R97, R102 ;  /* 0x0000006661107220 */ /* 0x000fe20000410000 */
[----:B------:R2:W3:Y:S01]  /*1540*/  MUFU.RCP R114, R73 ;  /* 0x0000004900727308 */ /* 0x0004e20000001000 */
[----:B-1----:R-:W-:Y:S02]  /*1550*/  FADD.FTZ R51, R51, 1 ;  /* 0x3f80000033337421 */ /* 0x002fe40000010000 */
[----:B----4-:R-:W-:Y:S02]  /*1560*/  FADD.FTZ R97, R115, 1 ;  /* 0x3f80000073617421 */ /* 0x010fe40000010000 */
[----:B------:R-:W-:Y:S02]  /*1570*/  FMUL.FTZ R90, R90, R64 ;  /* 0x000000405a5a7220 */ /* 0x000fe40000410000 */
[----:B0-----:R-:W-:-:S02]  /*1580*/  FMUL.FTZ R24, R107, R18 ;  /* 0x000000126b187220 */ /* 0x001fc40000410000 */
[----:B------:R-:W-:Y:S02]  /*1590*/  FMUL.FTZ R18, R104, R105 ;  /* 0x0000006968127220 */ /* 0x000fe40000410000 */
[----:B--2---:R-:W-:Y:S01]  /*15a0*/  FADD.FTZ R104, R48, 1 ;  /* 0x3f80000030687421 */ /* 0x004fe20000010000 */
[----:B------:R-:W0:Y:S01]  /*15b0*/  MUFU.RCP R51, R51 ;  /* 0x0000003300337308 */ /* 0x000e220000001000 */
[----:B------:R-:W-:Y:S02]  /*15c0*/  FMUL.FTZ R90, R99, R90 ;  /* 0x0000005a635a7220 */ /* 0x000fe40000410000 */
[----:B------:R-:W-:Y:S02]  /*15d0*/  FADD.FTZ R102, R113, 1 ;  /* 0x3f80000071667421 */ /* 0x000fe40000010000 */
[----:B------:R-:W-:Y:S01]  /*15e0*/  FMUL.FTZ R17, R86, R65 ;  /* 0x0000004156117220 */ /* 0x000fe20000410000 */
[----:B---3--:R-:W-:Y:S01]  /*15f0*/  PRMT R86, RZ, 0x5410, R13 ;  /* 0x00005410ff567816 */ /* 0x008fe2000000000d */
[----:B------:R-:W-:Y:S01]  /*1600*/  FMUL.FTZ R88, R88, R67 ;  /* 0x0000004358587220 */ /* 0x000fe20000410000 */
[----:B------:R-:W1:Y:S01]  /*1610*/  MUFU.RCP R97, R97 ;  /* 0x0000006100617308 */ /* 0x000e620000001000 */
[----:B------:R-:W-:Y:S01]  /*1620*/  FMUL.FTZ R75, R75, R68 ;  /* 0x000000444b4b7220 */ /* 0x000fe20000410000 */
[--C-:B------:R-:W-:Y:S01]  /*1630*/  PRMT R89, RZ, 0x7610, R15.reuse ;  /* 0x00007610ff597816 */ /* 0x100fe2000000000f */
[----:B------:R-:W-:Y:S01]  /*1640*/  FMUL.FTZ R103, R90, R103 ;  /* 0x000000675a677220 */ /* 0x000fe20000410000 */
[----:B------:R-:W-:Y:S01]  /*1650*/  PRMT R90, RZ, 0x5410, R15 ;  /* 0x00005410ff5a7816 */ /* 0x000fe2000000000f */
[----:B------:R-:W-:Y:S01]  /*1660*/  FMUL.FTZ R111, R111, R88 ;  /* 0x000000586f6f7220 */ /* 0x000fe20000410000 */
[--C-:B------:R-:W-:Y:S01]  /*1670*/  PRMT R88, RZ, 0x5410, R14.reuse ;  /* 0x00005410ff587816 */ /* 0x100fe2000000000e */
[----:B------:R-:W-:Y:S01]  /*1680*/  FMUL.FTZ R110, R110, R75 ;  /* 0x0000004b6e6e7220 */ /* 0x000fe20000410000 */
[----:B------:R-:W2:Y:S01]  /*1690*/  MUFU.RCP R104, R104 ;  /* 0x0000006800687308 */ /* 0x000ea20000001000 */
[----:B------:R-:W-:Y:S01]  /*16a0*/  PRMT R87, RZ, 0x7610, R14 ;  /* 0x00007610ff577816 */ /* 0x000fe2000000000e */
[----:B-----5:R-:W-:Y:S01]  /*16b0*/  FADD.FTZ R15, -R19, 1 ;  /* 0x3f800000130f7421 */ /* 0x020fe20000010100 */
[----:B------:R-:W-:Y:S01]  /*16c0*/  PRMT R74, RZ, 0x7610, R12 ;  /* 0x00007610ff4a7816 */ /* 0x000fe2000000000c */
[----:B------:R-:W-:Y:S01]  /*16d0*/  FMUL.FTZ R14, R81, R86 ;  /* 0x00000056510e7220 */ /* 0x000fe20000410000 */
[----:B------:R-:W-:-:S03]  /*16e0*/  PRMT R75, RZ, 0x7610, R13 ;  /* 0x00007610ff4b7816 */ /* 0x000fc6000000000d */
[----:B------:R-:W3:Y:S01]  /*16f0*/  MUFU.RCP R102, R102 ;  /* 0x0000006600667308 */ /* 0x000ee20000001000 */
[----:B------:R-:W-:Y:S01]  /*1700*/  PRMT R73, RZ, 0x5410, R12 ;  /* 0x00005410ff497816 */ /* 0x000fe2000000000c */
[C---:B------:R-:W-:Y:S02]  /*1710*/  FFMA.FTZ R15, R72.reuse, R15, 1 ;  /* 0x3f800000480f7423 */ /* 0x040fe4000001000f */
[----:B------:R-:W-:Y:S02]  /*1720*/  FMUL.FTZ R72, R72, R19 ;  /* 0x0000001348487220 */ /* 0x000fe40000410000 */
[----:B------:R-:W-:Y:S02]  /*1730*/  FMUL.FTZ R14, R19, R14 ;  /* 0x0000000e130e7220 */ /* 0x000fe40000410000 */
[----:B------:R-:W-:Y:S02]  /*1740*/  FMUL.FTZ R12, R55, R74 ;  /* 0x0000004a370c7220 */ /* 0x000fe40000410000 */
[----:B------:R-:W-:-:S02]  /*1750*/  FADD.FTZ R48, -R114, 1 ;  /* 0x3f80000072307421 */ /* 0x000fc40000010100 */
[----:B------:R-:W-:Y:S02]  /*1760*/  FMUL.FTZ R19, R80, R75 ;  /* 0x0000004b50137220 */ /* 0x000fe40000410000 */
[----:B------:R-:W-:Y:S02]  /*1770*/  FMUL.FTZ R13, R54, R73 ;  /* 0x00000049360d7220 */ /* 0x000fe40000410000 */
[----:B------:R-:W-:Y:S02]  /*1780*/  FMUL.FTZ R12, R21, R12 ;  /* 0x0000000c150c7220 */ /* 0x000fe40000410000 */
[----:B------:R-:W-:Y:S02]  /*1790*/  FFMA.FTZ R48, R71, R48, 1 ;  /* 0x3f80000047307423 */ /* 0x000fe40000010030 */
[----:B------:R-:W-:Y:S02]  /*17a0*/  FMUL.FTZ R19, R114, R19 ;  /* 0x0000001372137220 */ /* 0x000fe40000410000 */
[----:B------:R-:W-:-:S02]  /*17b0*/  FMUL.FTZ R14, R14, R15 ;  /* 0x0000000f0e0e7220 */ /* 0x000fc40000410000 */
[----:B------:R-:W-:Y:S02]  /*17c0*/  FMUL.FTZ R13, R106, R13 ;  /* 0x0000000d6a0d7220 */ /* 0x000fe40000410000 */
[----:B0-----:R-:W-:Y:S02]  /*17d0*/  FADD.FTZ R21, -R51, 1 ;  /* 0x3f80000033157421 */ /* 0x001fe40000010100 */
[----:B------:R-:W-:Y:S02]  /*17e0*/  FMUL.FTZ R54, R79, R88 ;  /* 0x000000584f367220 */ /* 0x000fe40000410000 */
[----:B-1----:R-:W-:Y:S02]  /*17f0*/  FADD.FTZ R15, -R97, 1 ;  /* 0x3f800000610f7421 */ /* 0x002fe40000010100 */
[----:B------:R-:W-:Y:S02]  /*1800*/  FMUL.FTZ R12, R12, R23 ;  /* 0x000000170c0c7220 */ /* 0x000fe40000410000 */
[----:B------:R-:W-:-:S02]  /*1810*/  FMUL.FTZ R19, R19, R48 ;  /* 0x0000003013137220 */ /* 0x000fc40000410000 */
[C---:B------:R-:W-:Y:S02]  /*1820*/  FFMA.FTZ R21, R20.reuse, R21, 1 ;  /* 0x3f80000014157423 */ /* 0x040fe40000010015 */
[----:B------:R-:W-:Y:S02]  /*1830*/  FMUL.FTZ R91, R20, R51 ;  /* 0x00000033145b7220 */ /* 0x000fe40000410000 */
[----:B------:R-:W-:Y:S02]  /*1840*/  FMUL.FTZ R54, R51, R54 ;  /* 0x0000003633367220 */ /* 0x000fe40000410000 */
[----:B------:R-:W-:Y:S02]  /*1850*/  FMUL.FTZ R13, R13, R22 ;  /* 0x000000160d0d7220 */ /* 0x000fe40000410000 */
[----:B--2---:R-:W-:Y:S02]  /*1860*/  FADD.FTZ R48, -R104, 1 ;  /* 0x3f80000068307421 */ /* 0x004fe40000010100 */
[----:B------:R-:W-:-:S02]  /*1870*/  FFMA.FTZ R23, R70, R15, 1 ;  /* 0x3f80000046177423 */ /* 0x000fc4000001000f */
[----:B---3--:R-:W-:Y:S02]  /*1880*/  FADD.FTZ R20, -R102, 1 ;  /* 0x3f80000066147421 */ /* 0x008fe40000010100 */
[----:B------:R-:W-:Y:S02]  /*1890*/  FMUL.FTZ R15, R78, R87 ;  /* 0x000000574e0f7220 */ /* 0x000fe40000410000 */
[----:B------:R-:W-:Y:S02]  /*18a0*/  FMUL.FTZ R22, R77, R90 ;  /* 0x0000005a4d167220 */ /* 0x000fe40000410000 */
[----:B------:R-:W-:Y:S02]  /*18b0*/  FMUL.FTZ R51, R76, R89 ;  /* 0x000000594c337220 */ /* 0x000fe40000410000 */
[----:B------:R-:W-:Y:S02]  /*18c0*/  FMUL.FTZ R17, R108, R17 ;  /* 0x000000116c117220 */ /* 0x000fe40000410000 */
[----:B------:R-:W-:-:S02]  /*18d0*/  FFMA.FTZ R55, R33, R48, 1 ;  /* 0x3f80000021377423 */ /* 0x000fc40000010030 */
[----:B------:R-:W-:Y:S02]  /*18e0*/  FFMA.FTZ R20, R69, R20, 1 ;  /* 0x3f80000045147423 */ /* 0x000fe40000010014 */
        /* <DEDUP_REMOVED lines=11> */
[----:B------:R-:W-:Y:S01]  /*19a0*/  F2FP.BF16.PACK_AB R48, R12, R13 ;  /* 0x0000000d0c30723e */ /* 0x000fe200000010ff */
[----:B------:R-:W-:Y:S01]  /*19b0*/  IMAD R13, R37, c[0x0][0x2f0], RZ ;  /* 0x0000bc00250d7a24 */ /* 0x000fe200078e02ff */
[----:B------:R-:W-:-:S02]  /*19c0*/  F2FP.BF16.PACK_AB R22, R17, R24 ;  /* 0x000000181116723e */ /* 0x000fc400000010ff */
[----:B------:R-:W-:Y:S01]  /*19d0*/  F2FP.BF16.PACK_AB R23, R50, R49 ;  /* 0x000000313217723e */ /* 0x000fe200000010ff */
[----:B------:R-:W-:Y:S01]  /*19e0*/  IMAD R13, R38, c[0x0][0x2f4], R13 ;  /* 0x0000bd00260d7a24 */ /* 0x000fe200078e020d */
[----:B------:R-:W-:Y:S01]  /*19f0*/  F2FP.BF16.PACK_AB R20, R16, R101 ;  /* 0x000000651014723e */ /* 0x000fe200000010ff */
[----:B------:R-:W-:Y:S01]  /*1a00*/  IMAD.WIDE.U32 R2, R38, c[0x0][0x2f0], R2 ;  /* 0x0000bc0026027a25 */ /* 0x000fe200078e0002 */
[----:B------:R-:W-:Y:S02]  /*1a10*/  F2FP.BF16.PACK_AB R21, R18, R103 ;  /* 0x000000671215723e */ /* 0x000fe400000010ff */
[----:B------:R-:W-:Y:S01]  /*1a20*/  F2FP.BF16.PACK_AB R49, R19, R14 ;  /* 0x0000000e1331723e */ /* 0x000fe200000010ff */
[----:B------:R-:W-:Y:S01]  /*1a30*/  BAR.SYNC.DEFER_BLOCKING 0x0 ;  /* 0x0000000000007b1d */ /* 0x000fe20000010000 */
[----:B------:R-:W-:Y:S02]  /*1a40*/  F2FP.BF16.PACK_AB R50, R15, R54 ;  /* 0x000000360f32723e */ /* 0x000fe400000010ff */
[----:B------:R-:W-:-:S02]  /*1a50*/  F2FP.BF16.PACK_AB R51, R106, R51 ;  /* 0x000000336a33723e */ /* 0x000fc400000010ff */
[----:B------:R-:W-:Y:S01]  /*1a60*/  LEA R24, R32, R29, 0x1 ;  /* 0x0000001d20187211 */ /* 0x000fe200078e08ff */
[----:B------:R-:W-:Y:S01]  /*1a70*/  FMUL.FTZ R81, R81, R72 ;  /* 0x0000004851517220 */ /* 0x000fe20000410000 */
[----:B------:R-:W-:Y:S02]  /*1a80*/  PRMT R12, RZ, 0x5410, R45 ;  /* 0x00005410ff0c7816 */ /* 0x000fe4000000002d */
[----:B------:R-:W-:-:S03]  /*1a90*/  IADD3 R3, R3, R13, RZ ;  /* 0x0000000d03037210 */ /* 0x000fc60007ffe0ff */
[----:B------:R-:W-:Y:S01]  /*1aa0*/  FFMA.FTZ R99, R81, R12, R100 ;  /* 0x0000000c51637223 */ /* 0x000fe20000010064 */
[----:B------:R0:W-:Y:S04]  /*1ab0*/  STS.128 [R24.X16], R20 ;  /* 0x0000001418007388 */ /* 0x0001e8000000cc00 */
[----:B------:R1:W-:Y:S01]  /*1ac0*/  STS.128 [R24.X16+0x10], R48 ;  /* 0x0000103018007388 */ /* 0x0003e2000000cc00 */
[----:B------:R-:W-:-:S06]  /*1ad0*/  NOP ;  /* 0x0000000000007918 */ /* 0x000fcc0000000000 */
[----:B------:R-:W2:Y:S04]  /*1ae0*/  LDS.128 R12, [R26.X16] ;  /* 0x000000001a0c7984 */ /* 0x000ea8000000cc00 */
[----:B------:R-:W3:Y:S01]  /*1af0*/  LDS.128 R16, [R26.X16+0x200] ;  /* 0x000200001a107984 */ /* 0x000ee2000000cc00 */
[----:B------:R-:W-:-:S04]  /*1b00*/  LEA R54, P0, R2, c[0x0][0x338], 0x1 ;  /* 0x0000ce0002367a11 */ /* 0x000fc800078008ff */
[----:B------:R-:W-:Y:S01]  /*1b10*/  LEA.HI.X R55, R2, c[0x0][0x33c], R3, 0x1, P0 ;  /* 0x0000cf0002377a11 */ /* 0x000fe200000f0c03 */
[----:B------:R-:W-:Y:S01]  /*1b20*/  FMUL.FTZ R71, R71, R114 ;  /* 0x0000007247477220 */ /* 0x000fe20000410000 */
[----:B------:R-:W-:-:S03]  /*1b30*/  PRMT R2, RZ, 0x7610, R45 ;  /* 0x00007610ff027816 */ /* 0x000fc6000000002d */
[----:B------:R-:W-:Y:S01]  /*1b40*/  IMAD.WIDE R54, R27, 0x10, R54 ;  /* 0x000000101b367825 */ /* 0x000fe200078e0236 */
[----:B------:R-:W-:-:S03]  /*1b50*/  ISETP.NE.U32.AND P0, PT, RZ, c[0x0][0x270], PT ;  /* 0x00009c00ff007a0c */ /* 0x000fc60003f05070 */
[----:B------:R-:W-:Y:S01]  /*1b60*/  FMUL.FTZ R80, R80, R71 ;  /* 0x0000004750507220 */ /* 0x000fe20000410000 */
[----:B------:R-:W-:Y:S01]  /*1b70*/  PRMT R3, RZ, 0x5410, R46 ;  /* 0x00005410ff037816 */ /* 0x000fe2000000002e */
[----:B------:R-:W-:Y:S02]  /*1b80*/  FMUL.FTZ R79, R79, R91 ;  /* 0x0000005b4f4f7220 */ /* 0x000fe40000410000 */
[----:B------:R-:W-:Y:S02]  /*1b90*/  FFMA.FTZ R2, R80, R2, R99 ;  /* 0x0000000250027223 */ /* 0x000fe40000010063 */
[----:B0-----:R-:W-:Y:S01]  /*1ba0*/  FMUL.FTZ R20, R69, R102 ;  /* 0x0000006645147220 */ /* 0x001fe20000410000 */
[--C-:B-1----:R-:W-:Y:S02]  /*1bb0*/  PRMT R50, RZ, 0x5410, R8.reuse ;  /* 0x00005410ff327816 */ /* 0x102fe40000000008 */
[----:B------:R-:W-:Y:S02]  /*1bc0*/  PRMT R51, RZ, 0x7610, R8 ;  /* 0x00007610ff337816 */ /* 0x000fe40000000008 */
[----:B------:R-:W-:Y:S01]  /*1bd0*/  ISETP.NE.AND.EX P0, PT, RZ, c[0x0][0x274], PT, P0 ;  /* 0x00009d00ff007a0c */ /* 0x000fe20003f05300 */
[----:B------:R-:W-:Y:S01]  /*1be0*/  FFMA.FTZ R23, R79, R3, R2 ;  /* 0x000000034f177223 */ /* 0x000fe20000010002 */
[----:B------:R-:W-:Y:S01]  /*1bf0*/  PRMT R8, RZ, 0x7610, R46 ;  /* 0x00007610ff087816 */ /* 0x000fe2000000002e */
[----:B------:R-:W-:Y:S01]  /*1c00*/  FMUL.FTZ R78, R78, R20 ;  /* 0x000000144e4e7220 */ /* 0x000fe20000410000 */
[----:B--2---:R0:W-:Y:S04]  /*1c10*/  STG.E.128 [R54.64], R12 ;  /* 0x0000000c36007986 */ /* 0x0041e8000c101d06 */
[----:B---3--:R0:W-:Y:S01]  /*1c20*/  STG.E.128 [R54.64+0x200], R16 ;  /* 0x0002001036007986 */ /* 0x0081e2000c101d06 */
[----:B------:R-:W-:Y:S01]  /*1c30*/  FMUL.FTZ R21, R70, R97 ;  /* 0x0000006146157220 */ /* 0x000fe20000410000 */
[----:B------:R-:W-:-:S02]  /*1c40*/  PRMT R48, RZ, 0x5410, R9 ;  /* 0x00005410ff307816 */ /* 0x000fc40000000009 */
[----:B------:R-:W-:Y:S02]  /*1c50*/  PRMT R49, RZ, 0x7610, R9 ;  /* 0x00007610ff317816 */ /* 0x000fe40000000009 */
[--C-:B------:R-:W-:Y:S02]  /*1c60*/  PRMT R2, RZ, 0x5410, R10.reuse ;  /* 0x00005410ff027816 */ /* 0x100fe4000000000a */
[----:B------:R-:W-:Y:S01]  /*1c70*/  PRMT R70, RZ, 0x7610, R10 ;  /* 0x00007610ff467816 */ /* 0x000fe2000000000a */
[----:B------:R-:W-:Y:S01]  /*1c80*/  FFMA.FTZ R10, R78, R8, R23 ;  /* 0x000000084e0a7223 */ /* 0x000fe20000010017 */
[--C-:B------:R-:W-:Y:S01]  /*1c90*/  PRMT R9, RZ, 0x5410, R47.reuse ;  /* 0x00005410ff097816 */ /* 0x100fe2000000002f */
[----:B------:R-:W-:Y:S02]  /*1ca0*/  FMUL.FTZ R77, R77, R21 ;  /* 0x000000154d4d7220 */ /* 0x000fe40000410000 */
[----:B------:R-:W-:Y:S01]  /*1cb0*/  FMUL.FTZ R8, R33, R104 ;  /* 0x0000006821087220 */ /* 0x000fe20000410000 */
[----:B------:R-:W-:Y:S01]  /*1cc0*/  PRMT R33, RZ, 0x7610, R47 ;  /* 0x00007610ff217816 */ /* 0x000fe2000000002f */
[----:B------:R-:W-:-:S02]  /*1cd0*/  FFMA.FTZ R9, R77, R9, R10 ;  /* 0x000000094d097223 */ /* 0x000fc4000001000a */
[----:B------:R-:W-:Y:S01]  /*1ce0*/  FMUL.FTZ R76, R76, R8 ;  /* 0x000000084c4c7220 */ /* 0x000fe20000410000 */
[--C-:B------:R-:W-:Y:S02]  /*1cf0*/  PRMT R69, RZ, 0x5410, R11.reuse ;  /* 0x00005410ff457816 */ /* 0x100fe4000000000b */
[----:B------:R-:W-:Y:S01]  /*1d00*/  PRMT R3, RZ, 0x7610, R11 ;  /* 0x00007610ff037816 */ /* 0x000fe2000000000b */
[----:B------:R-:W-:Y:S01]  /*1d10*/  FFMA.FTZ R33, R76, R33, R9 ;  /* 0x000000214c217223 */ /* 0x000fe20000010009 */
[--C-:B------:R-:W-:Y:S02]  /*1d20*/  PRMT R104, RZ, 0x5410, R4.reuse ;  /* 0x00005410ff687816 */ /* 0x100fe40000000004 */
[----:B------:R-:W-:Y:S02]  /*1d30*/  PRMT R105, RZ, 0x7610, R4 ;  /* 0x00007610ff697816 */ /* 0x000fe40000000004 */
[--C-:B------:R-:W-:Y:S02]  /*1d40*/  PRMT R102, RZ, 0x5410, R5.reuse ;  /* 0x00005410ff667816 */ /* 0x100fe40000000005 */
[----:B------:R-:W-:-:S02]  /*1d50*/  PRMT R103, RZ, 0x7610, R5 ;  /* 0x00007610ff677816 */ /* 0x000fc40000000005 */
[--C-:B------:R-:W-:Y:S02]  /*1d60*/  PRMT R97, RZ, 0x5410, R6.reuse ;  /* 0x00005410ff617816 */ /* 0x100fe40000000006 */
[----:B------:R-:W-:Y:S02]  /*1d70*/  PRMT R99, RZ, 0x7610, R6 ;  /* 0x00007610ff637816 */ /* 0x000fe40000000006 */
[--C-:B------:R-:W-:Y:S02]  /*1d80*/  PRMT R100, RZ, 0x5410, R7.reuse ;  /* 0x00005410ff647816 */ /* 0x100fe40000000007 */
[----:B------:R-:W-:Y:S01]  /*1d90*/  PRMT R101, RZ, 0x7610, R7 ;  /* 0x00007610ff657816 */ /* 0x000fe20000000007 */
[----:B------:R-:W-:Y:S05]  /*1da0*/  @!P0 BRA `(.L_x_1279) ;  /* 0x000002b000008947 */ /* 0x000fea0003800000 */
[----:B0-----:R-:W-:Y:S01]  /*1db0*/  BAR.SYNC.DEFER_BLOCKING 0x0 ;  /* 0x0000000000007b1d */ /* 0x001fe20000010000 */
[----:B------:R-:W-:Y:S02]  /*1dc0*/  FMUL.FTZ R6, R0, R63 ;  /* 0x0000003f00067220 */ /* 0x000fe40000410000 */
[----:B------:R-:W-:-:S02]  /*1dd0*/  FMUL.FTZ R11, R21, R90 ;  /* 0x0000005a150b7220 */ /* 0x000fc40000410000 */
[----:B------:R-:W-:Y:S02]  /*1de0*/  FMUL.FTZ R8, R8, R89 ;  /* 0x0000005908087220 */ /* 0x000fe40000410000 */
[----:B------:R-:W-:Y:S02]  /*1df0*/  FMUL.FTZ R4, R53, R62 ;  /* 0x0000003e35047220 */ /* 0x000fe40000410000 */
[----:B------:R-:W-:Y:S01]  /*1e00*/  FMUL.FTZ R61, R52, R61 ;  /* 0x0000003d343d7220 */ /* 0x000fe20000410000 */
[----:B------:R-:W-:Y:S01]  /*1e10*/  F2FP.BF16.PACK_AB R11, R8, R11 ;  /* 0x0000000b080b723e */ /* 0x000fe200000010ff */
[----:B------:R-:W-:Y:S02]  /*1e20*/  FMUL.FTZ R5, R39, R64 ;  /* 0x0000004027057220 */ /* 0x000fe40000410000 */
[----:B------:R-:W-:Y:S01]  /*1e30*/  FMUL.FTZ R66, R25, R66 ;  /* 0x0000004219427220 */ /* 0x000fe20000410000 */
[----:B------:R-:W-:Y:S01]  /*1e40*/  F2FP.BF16.PACK_AB R4, R61, R4 ;  /* 0x000000043d04723e */ /* 0x000fe200000010ff */
[----:B------:R-:W-:-:S02]  /*1e50*/  FMUL.FTZ R65, R56, R65 ;  /* 0x0000004138417220 */ /* 0x000fc40000410000 */
[----:B------:R-:W-:Y:S01]  /*1e60*/  FMUL.FTZ R7, R57, R68 ;  /* 0x0000004439077220 */ /* 0x000fe20000410000 */
[----:B------:R-:W-:Y:S01]  /*1e70*/  F2FP.BF16.PACK_AB R5, R66, R5 ;  /* 0x000000054205723e */ /* 0x000fe200000010ff */
[----:B------:R-:W-:Y:S01]  /*1e80*/  FMUL.FTZ R58, R58, R67 ;  /* 0x000000433a3a7220 */ /* 0x000fe20000410000 */
[----:B------:R-:W-:Y:S01]  /*1e90*/  F2FP.BF16.PACK_AB R6, R65, R6 ;  /* 0x000000064106723e */ /* 0x000fe200000010ff */
[----:B------:R-:W-:Y:S02]  /*1ea0*/  FMUL.FTZ R59, R59, R73 ;  /* 0x000000493b3b7220 */ /* 0x000fe40000410000 */
[----:B------:R-:W-:Y:S01]  /*1eb0*/  FMUL.FTZ R60, R60, R74 ;  /* 0x0000004a3c3c7220 */ /* 0x000fe20000410000 */
[----:B------:R-:W-:Y:S01]  /*1ec0*/  F2FP.BF16.PACK_AB R7, R58, R7 ;  /* 0x000000073a07723e */ /* 0x000fe200000010ff */
[----:B------:R-:W-:Y:S02]  /*1ed0*/  FMUL.FTZ R9, R72, R86 ;  /* 0x0000005648097220 */ /* 0x000fe40000410000 */
[----:B------:R-:W-:Y:S01]  /*1ee0*/  FMUL.FTZ R0, R71, R75 ;  /* 0x0000004b47007220 */ /* 0x000fe20000410000 */
[----:B------:R-:W-:Y:S01]  /*1ef0*/  F2FP.BF16.PACK_AB R8, R60, R59 ;  /* 0x0000003b3c08723e */ /* 0x000fe200000010ff */
[----:B------:R-:W-:Y:S01]  /*1f00*/  FMUL.FTZ R10, R91, R88 ;  /* 0x000000585b0a7220 */ /* 0x000fe20000410000 */
[----:B------:R0:W-:Y:S01]  /*1f10*/  STS.128 [R24.X16], R4 ;  /* 0x0000000418007388 */ /* 0x0001e2000000cc00 */
[----:B------:R-:W-:Y:S01]  /*1f20*/  FMUL.FTZ R87, R20, R87 ;  /* 0x0000005714577220 */ /* 0x000fe20000410000 */
[----:B------:R-:W-:Y:S01]  /*1f30*/  F2FP.BF16.PACK_AB R9, R0, R9 ;  /* 0x000000090009723e */ /* 0x000fe200000010ff */
[----:B------:R-:W-:-:S02]  /*1f40*/  IMAD R23, R35, c[0x0][0x210], RZ ;  /* 0x0000840023177a24 */ /* 0x000fc400078e02ff */
[----:B------:R-:W-:Y:S01]  /*1f50*/  IMAD.WIDE.U32 R20, R36, c[0x0][0x210], R132 ;  /* 0x0000840024147a25 */ /* 0x000fe200078e0084 */
[----:B------:R-:W-:-:S03]  /*1f60*/  F2FP.BF16.PACK_AB R10, R87, R10 ;  /* 0x0000000a570a723e */ /* 0x000fc600000010ff */
[----:B------:R-:W-:Y:S02]  /*1f70*/  IMAD R23, R36, c[0x0][0x214], R23 ;  /* 0x0000850024177a24 */ /* 0x000fe400078e0217 */
[----:B------:R-:W-:Y:S01]  /*1f80*/  STS.128 [R24.X16+0x10], R8 ;  /* 0x0000100818007388 */ /* 0x000fe2000000cc00 */
[----:B------:R-:W-:-:S06]  /*1f90*/  NOP ;  /* 0x0000000000007918 */ /* 0x000fcc0000000000 */
[----:B------:R-:W1:Y:S01]  /*1fa0*/  LDS.128 R12, [R26.X16] ;  /* 0x000000001a0c7984 */ /* 0x000e62000000cc00 */
[----:B------:R-:W-:Y:S01]  /*1fb0*/  IADD3 R21, R21, R23, RZ ;  /* 0x0000001715157210 */ /* 0x000fe20007ffe0ff */
[----:B------:R-:W-:Y:S02]  /*1fc0*/  IMAD R23, R37, c[0x0][0x218], RZ ;  /* 0x0000860025177a24 */ /* 0x000fe400078e02ff */
[----:B------:R-:W2:Y:S02]  /*1fd0*/  LDS.128 R16, [R26.X16+0x200] ;  /* 0x000200001a107984 */ /* 0x000ea4000000cc00 */
[C---:B------:R-:W-:Y:S02]  /*1fe0*/  IMAD R23, R38.reuse, c[0x0][0x21c], R23 ;  /* 0x0000870026177a24 */ /* 0x040fe400078e0217 */
[----:B0-----:R-:W-:-:S05]  /*1ff0*/  IMAD.WIDE.U32 R4, R38, c[0x0][0x218], R20 ;  /* 0x0000860026047a25 */ /* 0x001fca00078e0014 */
[----:B------:R-:W-:Y:S02]  /*2000*/  IADD3 R5, R5, R23, RZ ;  /* 0x0000001705057210 */ /* 0x000fe40007ffe0ff */
[----:B------:R-:W-:-:S04]  /*2010*/  LEA R6, P0, R4, c[0x0][0x270], 0x1 ;  /* 0x00009c0004067a11 */ /* 0x000fc800078008ff */
[----:B------:R-:W-:-:S05]  /*2020*/  LEA.HI.X R7, R4, c[0x0][0x274], R5, 0x1, P0 ;  /* 0x00009d0004077a11 */ /* 0x000fca00000f0c05 */
[----:B------:R-:W-:-:S05]  /*2030*/  IMAD.WIDE R4, R27, 0x10, R6 ;  /* 0x000000101b047825 */ /* 0x000fca00078e0206 */
[----:B-1----:R0:W-:Y:S04]  /*2040*/  STG.E.128 [R4.64], R12 ;  /* 0x0000000c04007986 */ /* 0x0021e8000c101d06 */
[----:B--2---:R0:W-:Y:S02]  /*2050*/  STG.E.128 [R4.64+0x200], R16 ;  /* 0x0002001004007986 */ /* 0x0041e4000c101d06 */
.L_x_1279:
[----:B0-----:R-:W-:Y:S01]  /*2060*/  BAR.SYNC.DEFER_BLOCKING 0x0 ;  /* 0x0000000000007b1d */ /* 0x001fe20000010000 */
[----:B------:R-:W-:Y:S01]  /*2070*/  HFMA2.MMA R25, -RZ, RZ, 0, 0 ;  /* 0x00000000ff197435 */ /* 0x000fe200000001ff */
[----:B------:R-:W-:Y:S01]  /*2080*/  FADD.FTZ R71, R2, UR5 ;  /* 0x0000000502477e21 */ /* 0x000fe20008010000 */
[----:B------:R-:W-:Y:S01]  /*2090*/  CS2R R22, SRZ ;  /* 0x0000000000167805 */ /* 0x000fe2000001ff00 */
[----:B------:R-:W-:Y:S01]  /*20a0*/  FADD.FTZ R68, R3, UR5 ;  /* 0x0000000503447e21 */ /* 0x000fe20008010000 */
[----:B------:R-:W-:Y:S01]  /*20b0*/  CS2R R20, SRZ ;  /* 0x0000000000147805 */ /* 0x000fe2000001ff00 */
[----:B------:R-:W-:Y:S01]  /*20c0*/  CS2R R18, SRZ ;  /* 0x0000000000127805 */ /* 0x000fe2000001ff00 */
[----:B------:R-:W-:Y:S01]  /*20d0*/  CS2R R16, SRZ ;  /* 0x0000000000107805 */ /* 0x000fe2000001ff00 */
[----:B------:R-:W-:Y:S01]  /*20e0*/  CS2R R14, SRZ ;  /* 0x00000000000e7805 */ /* 0x000fe2000001ff00 */
[----:B------:R-:W-:Y:S01]  /*20f0*/  CS2R R12, SRZ ;  /* 0x00000000000c7805 */ /* 0x000fe2000001ff00 */
[----:B------:R-:W-:Y:S01]  /*2100*/  CS2R R10, SRZ ;  /* 0x00000000000a7805 */ /* 0x000fe2000001ff00 */
[----:B------:R-:W-:Y:S01]  /*2110*/  MOV R8, RZ ;  /* 0x000000ff00087202 */ /* 0x000fe20000000f00 */
        /* <DEDUP_REMOVED lines=31> */
[----:B------:R-:W-:Y:S02]  /*2310*/  MOV R57, RZ ;  /* 0x000000ff00397202 */ /* 0x000fe40000000f00 */
[----:B------:R-:W-:-:S02]  /*2320*/  MOV R25, RZ ;  /* 0x000000ff00197202 */ /* 0x000fc40000000f00 */
.L_x_1296:
        /* <DEDUP_REMOVED lines=11> */
[----:B------:R-:W2:Y:S01]  /*23e0*/  LDG.E R50, [R50.64] ;  /* 0x0000000632327981 */ /* 0x000ea2000c1e1900 */
[C---:B------:R-:W-:Y:S01]  /*23f0*/  IMAD R87, R37.reuse, c[0x0][0x198], RZ ;  /* 0x0000660025577a24 */ /* 0x040fe200078e02ff */
[----:B------:R-:W-:Y:S01]  /*2400*/  IADD3 R86, R30, -0x1, RZ ;  /* 0xffffffff1e567810 */ /* 0x000fe20007ffe0ff */
[----:B------:R-:W-:Y:S01]  /*2410*/  IMAD R97, R37, c[0x0][0x1b8], RZ ;  /* 0x00006e0025617a24 */ /* 0x000fe200078e02ff */
[----:B------:R-:W-:Y:S01]  /*2420*/  ISETP.NE.AND P1, PT, R34, RZ, PT ;  /* 0x000000ff2200720c */ /* 0x000fe20003f25270 */
[----:B------:R-:W-:Y:S01]  /*2430*/  IMAD R91, R38, c[0x0][0x19c], R87 ;  /* 0x00006700265b7a24 */ /* 0x000fe200078e0257 */
[----:B------:R-:W-:Y:S01]  /*2440*/  LEA.HI R87, R86, R86, RZ, 0x1 ;  /* 0x0000005656577211 */ /* 0x000fe200078f08ff */
[----:B------:R-:W-:Y:S01]  /*2450*/  IMAD.WIDE.U32 R88, R38, c[0x0][0x198], RZ ;  /* 0x0000660026587a25 */ /* 0x000fe200078e00ff */
[----:B------:R-:W-:Y:S02]  /*2460*/  LOP3.LUT P0, RZ, R34, 0x1f, RZ, 0xc0, !PT ;  /* 0x0000001f22ff7812 */ /* 0x000fe4000780c0ff */
[----:B------:R-:W-:Y:S01]  /*2470*/  LOP3.LUT R87, R87, 0xfffffe, RZ, 0xc0, !PT ;  /* 0x00fffffe57577812 */ /* 0x000fe200078ec0ff */
[----:B------:R-:W-:Y:S01]  /*2480*/  IMAD.WIDE.U32 R48, R38, c[0x0][0x1b8], RZ ;  /* 0x00006e0026307a25 */ /* 0x000fe200078e00ff */
[----:B------:R-:W-:-:S02]  /*2490*/  IADD3 R89, R89, R91, RZ ;  /* 0x0000005b59597210 */ /* 0x000fc40007ffe0ff */
[----:B------:R-:W-:Y:S01]  /*24a0*/  IADD3 R100, R86, -R87, RZ ;  /* 0x8000005756647210 */ /* 0x000fe20007ffe0ff */
[----:B------:R-:W-:Y:S01]  /*24b0*/  IMAD R97, R38, c[0x0][0x1bc], R97 ;  /* 0x00006f0026617a24 */ /* 0x000fe200078e0261 */
[----:B------:R-:W-:Y:S01]  /*24c0*/  IADD3 R91, R34, 0x200, RZ ;  /* 0x00000200225b7810 */ /* 0x000fe20007ffe0ff */
[----:B------:R-:W-:Y:S01]  /*24d0*/  IMAD.WIDE.U32 R88, R57, c[0x0][0x1a0], R88 ;  /* 0x0000680039587a25 */ /* 0x000fe200078e0058 */
[----:B------:R-:W-:Y:S02]  /*24e0*/  @!P1 LEA R91, R100, R57, 0x8 ;  /* 0x00000039645b9211 */ /* 0x000fe400078e40ff */
[----:B------:R-:W-:Y:S02]  /*24f0*/  IADD3 R49, R49, R97, RZ ;  /* 0x0000006131317210 */ /* 0x000fe40007ffe0ff */
[----:B------:R-:W-:-:S03]  /*2500*/  ISETP.LT.OR P0, PT, R30, 0x2, P0 ;  /* 0x000000021e00780c */ /* 0x000fc60000701670 */
[----:B------:R-:W-:Y:S01]  /*2510*/  IMAD.WIDE.U32 R48, R57, c[0x0][0x1c0], R48 ;  /* 0x0000700039307a25 */ /* 0x000fe200078e0030 */
[----:B------:R-:W-:Y:S01]  /*2520*/  SHF.L.U32 R100, R91, 0x2, RZ ;  /* 0x000000025b647819 */ /* 0x000fe200000006ff */
[----:B--2---:R0:W1:Y:S02]  /*2530*/  R2UR UR14, R50 ;  /* 0x00000000320e73c2 */ /* 0x00406400000e0000 */
[C---:B0-----:R-:W-:Y:S02]  /*2540*/  IMAD R50, R90.reuse, c[0x0][0x1a0], RZ ;  /* 0x000068005a327a24 */ /* 0x041fe400078e02ff */
[----:B------:R-:W-:Y:S02]  /*2550*/  IMAD R90, R90, c[0x0][0x1c0], RZ ;  /* 0x000070005a5a7a24 */ /* 0x000fe400078e02ff */
[C---:B------:R-:W-:Y:S01]  /*2560*/  IMAD R51, R57.reuse, c[0x0][0x1a4], R50 ;  /* 0x0000690039337a24 */ /* 0x040fe200078e0232 */
[----:B------:R-:W-:Y:S01]  /*2570*/  LEA R50, P3, R48, c[0x0][0x230], 0x2 ;  /* 0x00008c0030327a11 */ /* 0x000fe200078610ff */
[----:B------:R-:W-:-:S03]  /*2580*/  IMAD R87, R57, c[0x0][0x1c4], R90 ;  /* 0x0000710039577a24 */ /* 0x000fc600078e025a */
[----:B------:R-:W-:Y:S02]  /*2590*/  IADD3 R51, R89, R51, RZ ;  /* 0x0000003359337210 */ /* 0x000fe40007ffe0ff */
[----:B------:R-:W-:Y:S02]  /*25a0*/  IADD3 R49, R49, R87, RZ ;  /* 0x0000005731317210 */ /* 0x000fe40007ffe0ff */
[----:B-1----:R-:W-:-:S05]  /*25b0*/  MOV R86, UR14 ;  /* 0x0000000e00567c02 */ /* 0x002fca0008000f00 */
[----:B------:R-:W-:Y:S01]  /*25c0*/  FMUL.FTZ R90, R86, 1.4426950216293334961 ;  /* 0x3fb8aa3b565a7820 */ /* 0x000fe20000410000 */
[----:B------:R-:W-:-:S03]  /*25d0*/  LEA R86, P2, R88, c[0x0][0x228], 0x2 ;  /* 0x00008a0058567a11 */ /* 0x000fc600078410ff */
[-C--:B------:R-:W-:Y:S01]  /*25e0*/  FMUL.FTZ R153, R75, R90.reuse ;  /* 0x0000005a4b997220 */ /* 0x080fe20000410000 */
[----:B------:R-:W-:Y:S02]  /*25f0*/  LEA.HI.X R87, R88, c[0x0][0x22c], R51, 0x2, P2 ;  /* 0x00008b0058577a11 */ /* 0x000fe400010f1433 */
[----:B------:R-:W-:Y:S01]  /*2600*/  LEA.HI.X R51, R48, c[0x0][0x234], R49, 0x2, P3 ;  /* 0x00008d0030337a11 */ /* 0x000fe200018f1431 */
[-C--:B------:R-:W-:Y:S01]  /*2610*/  FMUL.FTZ R114, R74, R90.reuse ;  /* 0x0000005a4a727220 */ /* 0x080fe20000410000 */
[----:B------:R-:W-:Y:S01]  /*2620*/  @!P0 IADD3 R48, R30, -0x2, RZ ;  /* 0xfffffffe1e308810 */ /* 0x000fe20007ffe0ff */
[----:B------:R0:W2:Y:S01]  /*2630*/  LDG.E R86, [R86.64] ;  /* 0x0000000656567981 */ /* 0x0000a2000c1e1900 */
[----:B------:R-:W1:Y:S03]  /*2640*/  MUFU.EX2 R153, R153 ;  /* 0x0000009900997308 */ /* 0x000e660000000800 */
[----:B------:R3:W2:Y:S01]  /*2650*/  LDG.E R51, [R50.64] ;  /* 0x0000000632337981 */ /* 0x0006a2000c1e1900 */
[----:B------:R-:W-:-:S03]  /*2660*/  FMUL.FTZ R113, R73, R90 ;  /* 0x0000005a49717220 */ /* 0x000fc60000410000 */
[----:B-1----:R1:W-:Y:S01]  /*2670*/  STS [R100+0x1ae0], R153 ;  /* 0x001ae09964007388 */ /* 0x0023e20000000800 */
[----:B------:R-:W3:Y:S01]  /*2680*/  MUFU.EX2 R114, R114 ;  /* 0x0000007200727308 */ /* 0x000ee20000000800 */
[-C--:B------:R-:W-:Y:S01]  /*2690*/  FMUL.FTZ R112, R72, R90.reuse ;  /* 0x0000005a48707220 */ /* 0x080fe20000410000 */
[----:B------:R-:W-:Y:S01]  /*26a0*/  HFMA2.MMA R49, -RZ, RZ, 0, 0 ;  /* 0x00000000ff317435 */ /* 0x000fe200000001ff */
[----:B------:R-:W-:Y:S02]  /*26b0*/  @!P0 IMAD R89, R48, c[0x0][0x16c], R57 ;  /* 0x00005b0030598a24 */ /* 0x000fe400078e0239 */
[----:B------:R-:W-:-:S03]  /*26c0*/  FMUL.FTZ R111, R71, R90 ;  /* 0x0000005a476f7220 */ /* 0x000fc60000410000 */
[----:B------:R-:W4:Y:S01]  /*26d0*/  MUFU.EX2 R113, R113 ;  /* 0x0000007100717308 */ /* 0x000f220000000800 */
[--C-:B------:R-:W-:Y:S02]  /*26e0*/  PRMT R152, RZ, 0x5410, R40.reuse ;  /* 0x00005410ff987816 */ /* 0x100fe40000000028 */
[----:B------:R-:W-:Y:S01]  /*26f0*/  PRMT R151, RZ, 0x7610, R40 ;  /* 0x00007610ff977816 */ /* 0x000fe20000000028 */
[----:B------:R-:W-:Y:S01]  /*2700*/  @!P0 IMAD.WIDE R88, R89, 0x8, R154 ;  /* 0x0000000859588825 */ /* 0x000fe200078e029a */
[----:B------:R-:W-:Y:S01]  /*2710*/  MOV R48, 0x3f800000 ;  /* 0x3f80000000307802 */ /* 0x000fe20000000f00 */
[----:B------:R-:W-:Y:S02]  /*2720*/  BAR.SYNC.DEFER_BLOCKING 0x0 ;  /* 0x0000000000007b1d */ /* 0x000fe40000010000 */
[----:B------:R-:W-:-:S04]  /*2730*/  FMUL.FTZ R110, R70, R90 ;  /* 0x0000005a466e7220 */ /* 0x000fc80000410000 */
[----:B------:R-:W0:Y:S01]  /*2740*/  MUFU.EX2 R112, R112 ;  /* 0x0000007000707308 */ /* 0x000e220000000800 */
[--C-:B------:R-:W-:Y:S01]  /*2750*/  PRMT R150, RZ, 0x5410, R41.reuse ;  /* 0x00005410ff967816 */ /* 0x100fe20000000029 */
[----:B------:R-:W-:Y:S02]  /*2760*/  FMUL.FTZ R152, R75, R152 ;  /* 0x000000984b987220 */ /* 0x000fe40000410000 */
[----:B------:R-:W-:Y:S02]  /*2770*/  FMUL.FTZ R151, R74, R151 ;  /* 0x000000974a977220 */ /* 0x000fe40000410000 */
[----:B------:R-:W-:Y:S02]  /*2780*/  FMUL.FTZ R109, R69, R90 ;  /* 0x0000005a456d7220 */ /* 0x000fe40000410000 */
[----:B------:R-:W0:Y:S01]  /*2790*/  MUFU.EX2 R111, R111 ;  /* 0x0000006f006f7308 */ /* 0x000e220000000800 */
[----:B------:R-:W-:Y:S01]  /*27a0*/  PRMT R149, RZ, 0x7610, R41 ;  /* 0x00007610ff957816 */ /* 0x000fe20000000029 */
[----:B------:R-:W-:-:S02]  /*27b0*/  FMUL.FTZ R150, R73, R150 ;  /* 0x0000009649967220 */ /* 0x000fc40000410000 */
[----:B---3--:R-:W-:Y:S02]  /*27c0*/  FFMA.FTZ R50, R152, R114, R151 ;  /* 0x0000007298327223 */ /* 0x008fe40000010097 */
[----:B------:R-:W-:Y:S02]  /*27d0*/  FMUL.FTZ R108, R68, R90 ;  /* 0x0000005a446c7220 */ /* 0x000fe40000410000 */
[----:B------:R-:W3:Y:S01]  /*27e0*/  MUFU.EX2 R110, R110 ;  /* 0x0000006e006e7308 */ /* 0x000ee20000000800 */
[----:B------:R0:W5:Y:S01]  /*27f0*/  @!P0 LDG.E.64 R48, [R88.64] ;  /* 0x0000000658308981 */ /* 0x000162000c1e1b00 */
[----:B------:R-:W-:Y:S01]  /*2800*/  PRMT R148, RZ, 0x5410, R42 ;  /* 0x00005410ff947816 */ /* 0x000fe2000000002a */
[----:B------:R-:W-:Y:S02]  /*2810*/  FMUL.FTZ R149, R72, R149 ;  /* 0x0000009548957220 */ /* 0x000fe40000410000 */
[----:B----4-:R-:W-:-:S03]  /*2820*/  FFMA.FTZ R50, R113, R50, R150 ;  /* 0x0000003271327223 */ /* 0x010fc60000010096 */
[----:B------:R-:W4:Y:S01]  /*2830*/  MUFU.EX2 R109, R109 ;  /* 0x0000006d006d7308 */ /* 0x000f220000000800 */
[----:B0-----:R-:W-:Y:S02]  /*2840*/  FMUL.FTZ R88, R153, R114 ;  /* 0x0000007299587220 */ /* 0x001fe40000410000 */
[----:B------:R-:W-:Y:S02]  /*2850*/  FMUL.FTZ R107, R67, R90 ;  /* 0x0000005a436b7220 */ /* 0x000fe40000410000 */
[----:B------:R-:W-:-:S03]  /*2860*/  FMUL.FTZ R87, R113, R88 ;  /* 0x0000005871577220 */ /* 0x000fc60000410000 */
[----:B------:R-:W0:Y:S01]  /*2870*/  MUFU.EX2 R108, R108 ;  /* 0x0000006c006c7308 */ /* 0x000e220000000800 */
[----:B------:R-:W-:Y:S01]  /*2880*/  ISETP.NE.AND P0, PT, R34, 0x7f, PT ;  /* 0x0000007f2200780c */ /* 0x000fe20003f05270 */
[----:B------:R-:W-:Y:S01]  /*2890*/  FMUL.FTZ R148, R71, R148 ;  /* 0x0000009447947220 */ /* 0x000fe20000410000 */
[----:B------:R-:W-:Y:S01]  /*28a0*/  PRMT R143, RZ, 0x7610, R42 ;  /* 0x00007610ff8f7816 */ /* 0x000fe2000000002a */
[C---:B------:R-:W-:Y:S02]  /*28b0*/  FMUL.FTZ R88, R112.reuse, R87 ;  /* 0x0000005770587220 */ /* 0x040fe40000410000 */
[----:B------:R-:W-:Y:S02]  /*28c0*/  FFMA.FTZ R50, R112, R50, R149 ;  /* 0x0000003270327223 */ /* 0x000fe40000010095 */
[----:B------:R-:W-:Y:S01]  /*28d0*/  FMUL.FTZ R106, R66, R90 ;  /* 0x0000005a426a7220 */ /* 0x000fe20000410000 */
[----:B------:R-:W0:Y:S01]  /*28e0*/  MUFU.EX2 R107, R107 ;  /* 0x0000006b006b7308 */ /* 0x000e220000000800 */
[----:B------:R-:W-:Y:S01]  /*28f0*/  PRMT R144, RZ, 0x5410, R43 ;  /* 0x00005410ff907816 */ /* 0x000fe2000000002b */
[----:B------:R-:W-:-:S02]  /*2900*/  FMUL.FTZ R87, R111, R88 ;  /* 0x000000586f577220 */ /* 0x000fc40000410000 */
[----:B------:R-:W-:Y:S01]  /*2910*/  FMUL.FTZ R143, R70, R143 ;  /* 0x0000008f468f7220 */ /* 0x000fe20000410000 */
[----:B------:R-:W-:Y:S01]  /*2920*/  PRMT R145, RZ, 0x7610, R43 ;  /* 0x00007610ff917816 */ /* 0x000fe2000000002b */
[----:B------:R-:W-:Y:S01]  /*2930*/  FFMA.FTZ R50, R111, R50, R148 ;  /* 0x000000326f327223 */ /* 0x000fe20000010094 */
[----:B------:R-:W-:Y:S01]  /*2940*/  PRMT R146, RZ, 0x5410, R44 ;  /* 0x00005410ff927816 */ /* 0x000fe2000000002c */
[----:B------:R-:W-:Y:S01]  /*2950*/  FMUL.FTZ R105, R65, R90 ;  /* 0x0000005a41697220 */ /* 0x000fe20000410000 */
[----:B------:R-:W0:Y:S01]  /*2960*/  MUFU.EX2 R106, R106 ;  /* 0x0000006a006a7308 */ /* 0x000e220000000800 */
[C---:B---3--:R-:W-:Y:S01]  /*2970*/  FMUL.FTZ R88, R110.reuse, R87 ;  /* 0x000000576e587220 */ /* 0x048fe20000410000 */
[----:B------:R3:W1:Y:S01]  /*2980*/  @P0 LDS R99, [R34.X4+0x22e4] ;  /* 0x0022e40022630984 */ /* 0x0006620000004800 */
[----:B------:R-:W-:Y:S02]  /*2990*/  FMUL.FTZ R144, R69, R144 ;  /* 0x0000009045907220 */ /* 0x000fe40000410000 */
[----:B------:R-:W-:-:S02]  /*29a0*/  FFMA.FTZ R50, R110, R50, R143 ;  /* 0x000000326e327223 */ /* 0x000fc4000001008f */
[----:B------:R-:W-:Y:S01]  /*29b0*/  FMUL.FTZ R104, R64, R90 ;  /* 0x0000005a40687220 */ /* 0x000fe20000410000 */
[----:B------:R-:W1:Y:S01]  /*29c0*/  MUFU.EX2 R105, R105 ;  /* 0x0000006900697308 */ /* 0x000e620000000800 */
[C---:B----4-:R-:W-:Y:S02]  /*29d0*/  FMUL.FTZ R87, R109.reuse, R88 ;  /* 0x000000586d577220 */ /* 0x050fe40000410000 */
[----:B------:R-:W-:Y:S02]  /*29e0*/  FMUL.FTZ R145, R68, R145 ;  /* 0x0000009144917220 */ /* 0x000fe40000410000 */
[----:B------:R-:W-:Y:S02]  /*29f0*/  FFMA.FTZ R50, R109, R50, R144 ;  /* 0x000000326d327223 */ /* 0x000fe40000010090 */
[----:B------:R-:W-:Y:S01]  /*2a00*/  FMUL.FTZ R103, R63, R90 ;  /* 0x0000005a3f677220 */ /* 0x000fe20000410000 */
[----:B------:R-:W-:Y:S01]  /*2a10*/  PRMT R147, RZ, 0x7610, R44 ;  /* 0x00007610ff937816 */ /* 0x000fe2000000002c */
[----:B------:R-:W4:Y:S01]  /*2a20*/  MUFU.EX2 R104, R104 ;  /* 0x0000006800687308 */ /* 0x000f220000000800 */
[----:B0-----:R-:W-:-:S02]  /*2a30*/  FMUL.FTZ R88, R108, R87 ;  /* 0x000000576c587220 */ /* 0x001fc40000410000 */
[----:B------:R-:W-:Y:S02]  /*2a40*/  FMUL.FTZ R146, R67, R146 ;  /* 0x0000009243927220 */ /* 0x000fe40000410000 */
[----:B------:R-:W-:Y:S02]  /*2a50*/  FFMA.FTZ R50, R108, R50, R145 ;  /* 0x000000326c327223 */ /* 0x000fe40000010091 */
[----:B------:R-:W-:Y:S01]  /*2a60*/  FMUL.FTZ R102, R62, R90 ;  /* 0x0000005a3e667220 */ /* 0x000fe20000410000 */
[----:B------:R-:W-:Y:S01]  /*2a70*/  PRMT R138, RZ, 0x5410, R45 ;  /* 0x00005410ff8a7816 */ /* 0x000fe2000000002d */
[----:B------:R-:W0:Y:S01]  /*2a80*/  MUFU.EX2 R103, R103 ;  /* 0x0000006700677308 */ /* 0x000e220000000800 */
[C---:B------:R-:W-:Y:S02]  /*2a90*/  FMUL.FTZ R87, R107.reuse, R88 ;  /* 0x000000586b577220 */ /* 0x040fe40000410000 */
[----:B------:R-:W-:Y:S02]  /*2aa0*/  FMUL.FTZ R147, R66, R147 ;  /* 0x0000009342937220 */ /* 0x000fe40000410000 */
[----:B------:R-:W-:-:S02]  /*2ab0*/  FFMA.FTZ R50, R107, R50, R146 ;  /* 0x000000326b327223 */ /* 0x000fc40000010092 */
[----:B------:R-:W-:Y:S01]  /*2ac0*/  FMUL.FTZ R101, R61, R90 ;  /* 0x0000005a3d657220 */ /* 0x000fe20000410000 */
[----:B------:R-:W-:Y:S01]  /*2ad0*/  PRMT R131, RZ, 0x7610, R45 ;  /* 0x00007610ff837816 */ /* 0x000fe2000000002d */
[----:B------:R-:W0:Y:S01]  /*2ae0*/  MUFU.EX2 R102, R102 ;  /* 0x0000006600667308 */ /* 0x000e220000000800 */
[C---:B------:R-:W-:Y:S02]  /*2af0*/  FMUL.FTZ R88, R106.reuse, R87 ;  /* 0x000000576a587220 */ /* 0x040fe40000410000 */
[----:B------:R-:W-:Y:S02]  /*2b00*/  FMUL.FTZ R138, R65, R138 ;  /* 0x0000008a418a7220 */ /* 0x000fe40000410000 */
[----:B------:R-:W-:Y:S01]  /*2b10*/  FFMA.FTZ R50, R106, R50, R147 ;  /* 0x000000326a327223 */ /* 0x000fe20000010093 */
[----:B------:R-:W-:Y:S01]  /*2b20*/  PRMT R140, RZ, 0x5410, R46 ;  /* 0x00005410ff8c7816 */ /* 0x000fe2000000002e */
[----:B-1----:R-:W-:Y:S01]  /*2b30*/  FMUL.FTZ R100, R60, R90 ;  /* 0x0000005a3c647220 */ /* 0x002fe20000410000 */
[----:B------:R-:W1:Y:S01]  /*2b40*/  MUFU.EX2 R101, R101 ;  /* 0x0000006500657308 */ /* 0x000e620000000800 */
[----:B------:R-:W-:-:S02]  /*2b50*/  FMUL.FTZ R87, R105, R88 ;  /* 0x0000005869577220 */ /* 0x000fc40000410000 */
[----:B------:R-:W-:Y:S02]  /*2b60*/  FMUL.FTZ R131, R64, R131 ;  /* 0x0000008340837220 */ /* 0x000fe40000410000 */
[----:B------:R-:W-:Y:S01]  /*2b70*/  FFMA.FTZ R50, R105, R50, R138 ;  /* 0x0000003269327223 */ /* 0x000fe2000001008a */
[----:B------:R-:W-:Y:S01]  /*2b80*/  PRMT R139, RZ, 0x7610, R46 ;  /* 0x00007610ff8b7816 */ /* 0x000fe2000000002e */
[C---:B----4-:R-:W-:Y:S01]  /*2b90*/  FMUL.FTZ R88, R104.reuse, R87 ;  /* 0x0000005768587220 */ /* 0x050fe20000410000 */
[----:B------:R-:W4:Y:S01]  /*2ba0*/  MUFU.EX2 R100, R100 ;  /* 0x0000006400647308 */ /* 0x000f220000000800 */
[----:B------:R-:W-:Y:S02]  /*2bb0*/  FMUL.FTZ R140, R63, R140 ;  /* 0x0000008c3f8c7220 */ /* 0x000fe40000410000 */
[----:B------:R-:W-:Y:S01]  /*2bc0*/  FFMA.FTZ R50, R104, R50, R131 ;  /* 0x0000003268327223 */ /* 0x000fe20000010083 */
[----:B------:R-:W-:Y:S01]  /*2bd0*/  PRMT R142, RZ, 0x5410, R47 ;  /* 0x00005410ff8e7816 */ /* 0x000fe2000000002f */
[----:B0-----:R-:W-:-:S02]  /*2be0*/  FMUL.FTZ R87, R103, R88 ;  /* 0x0000005867577220 */ /* 0x001fc40000410000 */
[----:B------:R-:W-:Y:S02]  /*2bf0*/  FMUL.FTZ R139, R62, R139 ;  /* 0x0000008b3e8b7220 */ /* 0x000fe40000410000 */
[----:B------:R-:W-:Y:S01]  /*2c00*/  FFMA.FTZ R50, R103, R50, R140 ;  /* 0x0000003267327223 */ /* 0x000fe2000001008c */
[----:B------:R-:W-:Y:S01]  /*2c10*/  PRMT R141, RZ, 0x7610, R47 ;  /* 0x00007610ff8d7816 */ /* 0x000fe2000000002f */
[C---:B------:R-:W-:Y:S02]  /*2c20*/  FMUL.FTZ R88, R102.reuse, R87 ;  /* 0x0000005766587220 */ /* 0x040fe40000410000 */
[----:B------:R-:W-:Y:S02]  /*2c30*/  FMUL.FTZ R142, R61, R142 ;  /* 0x0000008e3d8e7220 */ /* 0x000fe40000410000 */
[----:B------:R-:W-:Y:S02]  /*2c40*/  FFMA.FTZ R50, R102, R50, R139 ;  /* 0x0000003266327223 */ /* 0x000fe4000001008b */
[----:B-1----:R-:W-:Y:S01]  /*2c50*/  FMUL.FTZ R89, R101, R88 ;  /* 0x0000005865597220 */ /* 0x002fe20000410000 */
[----:B------:R-:W-:Y:S01]  /*2c60*/  BSSY B0, `(.L_x_1281) ;  /* 0x000000f000007945 */ /* 0x000fe20003800000 */
[----:B------:R-:W-:-:S02]  /*2c70*/  FMUL.FTZ R141, R60, R141 ;  /* 0x0000008d3c8d7220 */ /* 0x000fc40000410000 */
[----:B------:R-:W-:Y:S01]  /*2c80*/  FFMA.FTZ R88, R101, R50, R142 ;  /* 0x0000003265587223 */ /* 0x000fe2000001008e */
[----:B------:R-:W-:Y:S01]  /*2c90*/  LEA.HI R97, R34, R34, RZ, 0x1e ;  /* 0x0000002222617211 */ /* 0x000fe200078ff0ff */
[----:B----4-:R-:W-:Y:S02]  /*2ca0*/  FMUL.FTZ R50, R100, R89 ;  /* 0x0000005964327220 */ /* 0x010fe40000410000 */
[----:B--2---:R-:W-:Y:S02]  /*2cb0*/  FMUL.FTZ R87, R86, R51 ;  /* 0x0000003356577220 */ /* 0x004fe40000410000 */
[----:B------:R-:W-:Y:S01]  /*2cc0*/  FFMA.FTZ R51, R100, R88, R141 ;  /* 0x0000005864337223 */ /* 0x000fe2000001008d */
[----:B------:R-:W-:Y:S05]  /*2cd0*/  @P0 BRA `(.L_x_1282) ;  /* 0x0000007000000947 */ /* 0x000fea0003800000 */
[----:B---3--:R-:W-:Y:S02]  /*2ce0*/  ISETP.NE.AND P0, PT, R30, c[0x0][0x174], PT ;  /* 0x00005d001e007a0c */ /* 0x008fe40003f05270 */
[----:B------:R-:W-:-:S11]  /*2cf0*/  MOV R99, 0x3f800000 ;  /* 0x3f80000000637802 */ /* 0x000fd60000000f00 */
[----:B------:R-:W-:-:S04]  /*2d00*/  @P0 LEA.HI R86, R30, R30, RZ, 0x1 ;  /* 0x0000001e1e560211 */ /* 0x000fc800078f08ff */
[----:B------:R-:W-:-:S04]  /*2d10*/  @P0 LOP3.LUT R89, R86, 0xfffffe, RZ, 0xc0, !PT ;  /* 0x00fffffe56590812 */ /* 0x000fc800078ec0ff */
[----:B------:R-:W-:-:S04]  /*2d20*/  @P0 IADD3 R86, -R89, R30, RZ ;  /* 0x0000001e59560210 */ /* 0x000fc80007ffe1ff */
[----:B------:R-:W-:-:S05]  /*2d30*/  @P0 LEA R86, R86, R57, 0x8 ;  /* 0x0000003956560211 */ /* 0x000fca00078e40ff */
[----:B------:R0:W1:Y:S02]  /*2d40*/  @P0 LDS R99, [R86.X4+0x1ae0] ;  /* 0x001ae00056630984 */ /* 0x0000640000004800 */
.L_x_1282:
[----:B---3--:R-:W-:Y:S05]  /*2d50*/  BSYNC B0 ;  /* 0x0000000000007941 */ /* 0x008fea0003800000 */
.L_x_1281:
        /* <DEDUP_REMOVED lines=34> */
.L_x_1304:
        /* <DEDUP_REMOVED lines=21> */
[----:B------:R0:W3:Y:S01]  /*30d0*/  SHFL.UP PT, R157, R90, 0x10, RZ ;  /* 0x060000005a9d7989 */ /* 0x0000e200000e00ff */
[----:B------:R-:W-:-:S03]  /*30e0*/  MOV R158, R90 ;  /* 0x0000005a009e7202 */ /* 0x000fc60000000f00 */
.L_x_1305:
[----:B------:R-:W-:-:S13]  /*30f0*/  ISETP.GE.AND P0, PT, R32, 0x10, PT ;  /* 0x000000102000780c */ /* 0x000fda0003f06270 */
[-C--:B0-2---:R-:W-:Y:S02]  /*3100*/  @P0 FFMA.FTZ R91, R86, R158.reuse, R91 ;  /* 0x0000009e565b0223 */ /* 0x085fe4000001005b */
[----:B---3--:R-:W-:Y:S01]  /*3110*/  @P0 FMUL.FTZ R158, R157, R158 ;  /* 0x0000009e9d9e0220 */ /* 0x008fe20000410000 */
[----:B------:R-:W-:Y:S05]  /*3120*/  BRA.CONV ~URZ, `(.L_x_1287) ;  /* 0x000000637f007947 */ /* 0x000fea000b800000 */
[----:B------:R-:W-:Y:S01]  /*3130*/  HFMA2.MMA R51, -RZ, RZ, 0, 1.847743988037109375e-06 ;  /* 0x0000001fff337435 */ /* 0x000fe200000001ff */
[----:B------:R-:W-:Y:S02]  /*3140*/  MOV R88, R158 ;  /* 0x0000009e00587202 */ /* 0x000fe40000000f00 */
[----:B------:R-:W-:Y:S02]  /*3150*/  MOV R87, 0x1f ;  /* 0x0000001f00577802 */ /* 0x000fe40000000f00 */
[----:B------:R-:W-:Y:S02]  /*3160*/  MOV R50, 0xffffffff ;  /* 0xffffffff00327802 */ /* 0x000fe40000000f00 */
[----:B------:R-:W-:-:S02]  /*3170*/  MOV R86, 0x3190 ;  /* 0x0000319000567802 */ /* 0x000fc40000000f00 */
[----:B-1---5:R-:W-:Y:S05]  /*3180*/  CALL.REL.NOINC `($__internal_52_$__cuda_sm70_shflsync_idx_p) ;  /* 0x0000350000007944 */ /* 0x022fea0003c00000 */
.L_x_1287:
[----:B------:R-:W-:Y:S05]  /*3190*/  BRA.CONV ~URZ, `(.L_x_1288) ;  /* 0x000000637f007947 */ /* 0x000fea000b800000 */
[----:B-1----:R-:W-:Y:S01]  /*31a0*/  HFMA2.MMA R51, -RZ, RZ, 0, 1.847743988037109375e-06 ;  /* 0x0000001fff337435 */ /* 0x002fe200000001ff */
[----:B0-----:R-:W-:-:S02]  /*31b0*/  MOV R88, R91 ;  /* 0x0000005b00587202 */ /* 0x001fc40000000f00 */
[----:B------:R-:W-:Y:S02]  /*31c0*/  MOV R87, 0x1f ;  /* 0x0000001f00577802 */ /* 0x000fe40000000f00 */
[----:B------:R-:W-:Y:S02]  /*31d0*/  MOV R50, 0xffffffff ;  /* 0xffffffff00327802 */ /* 0x000fe40000000f00 */
[----:B------:R-:W-:Y:S02]  /*31e0*/  MOV R86, 0x3200 ;  /* 0x0000320000567802 */ /* 0x000fe40000000f00 */
[----:B-----5:R-:W-:Y:S05]  /*31f0*/  CALL.REL.NOINC `($__internal_52_$__cuda_sm70_shflsync_idx_p) ;  /* 0x0000349000007944 */ /* 0x020fea0003c00000 */
.L_x_1288:
[----:B------:R-:W-:Y:S05]  /*3200*/  BRA.DIV ~URZ, `(.L_x_1289) ;  /* 0x00002ad27f007947 */ /* 0x000fea000b800000 */
[----:B-----5:R2:W3:Y:S04]  /*3210*/  SHFL.IDX PT, R157, R48, RZ, 0x1f ;  /* 0x00001fff309d7589 */ /* 0x0204e800000e0000 */
[----:B0-----:R2:W0:Y:S04]  /*3220*/  SHFL.IDX PT, R87, R49, RZ, 0x1f ;  /* 0x00001fff31577589 */ /* 0x00142800000e0000 */
[----:B------:R2:W4:Y:S04]  /*3230*/  SHFL.UP PT, R90, R158, 0x1, RZ ;  /* 0x042000009e5a7989 */ /* 0x00052800000e00ff */
[----:B------:R-:W1:Y:S02]  /*3240*/  SHFL.UP PT, R91, R91, 0x1, RZ ;  /* 0x042000005b5b7989 */ /* 0x000e6400000e00ff */
.L_x_1306:
[----:B------:R-:W5:Y:S01]  /*3250*/  LDS.64 R88, [R156+0x10d0] ;  /* 0x0010d0009c587984 */ /* 0x000f620000000a00 */
[----:B---3--:R-:W-:Y:S01]  /*3260*/  MOV R86, R157 ;  /* 0x0000009d00567202 */ /* 0x008fe20000000f00 */
[----:B01--4-:R-:W-:-:S02]  /*3270*/  @P1 FFMA.FTZ R87, R87, R90, R91 ;  /* 0x0000005a57571223 */ /* 0x013fc4000001005b */
[----:B------:R-:W0:Y:S02]  /*3280*/  LDS.64 R50, [R156+0x10d8] ;  /* 0x0010d8009c327984 */ /* 0x000e240000000a00 */
[----:B------:R-:W-:Y:S02]  /*3290*/  @P1 FMUL.FTZ R86, R86, R90 ;  /* 0x0000005a56561220 */ /* 0x000fe40000410000 */
[----:B--2---:R-:W1:Y:S04]  /*32a0*/  LDS.64 R48, [R156+0x10e0] ;  /* 0x0010e0009c307984 */ /* 0x004e680000000a00 */
[----:B------:R2:W-:Y:S01]  /*32b0*/  STS.64 [R156+0x10d0], R86 ;  /* 0x0010d0569c007388 */ /* 0x0005e20000000a00 */
[C---:B-----5:R-:W-:Y:S02]  /*32c0*/  FFMA.FTZ R89, R88.reuse, R87, R89 ;  /* 0x0000005758597223 */ /* 0x060fe40000010059 */
[----:B------:R-:W-:-:S02]  /*32d0*/  FMUL.FTZ R88, R88, R86 ;  /* 0x0000005658587220 */ /* 0x000fc40000410000 */
[C---:B0-----:R-:W-:Y:S02]  /*32e0*/  FFMA.FTZ R51, R50.reuse, R89, R51 ;  /* 0x0000005932337223 */ /* 0x041fe40000010033 */
[----:B------:R-:W-:Y:S01]  /*32f0*/  FMUL.FTZ R50, R50, R88 ;  /* 0x0000005832327220 */ /* 0x000fe20000410000 */
[----:B------:R2:W-:Y:S01]  /*3300*/  STS.64 [R156+0x10d8], R88 ;  /* 0x0010d8589c007388 */ /* 0x0005e20000000a00 */
[C---:B-1----:R-:W-:Y:S02]  /*3310*/  FFMA.FTZ R49, R48.reuse, R51, R49 ;  /* 0x0000003330317223 */ /* 0x042fe40000010031 */
[----:B------:R-:W-:Y:S01]  /*3320*/  FMUL.FTZ R48, R48, R50 ;  /* 0x0000003230307220 */ /* 0x000fe20000410000 */
[----:B------:R2:W-:Y:S04]  /*3330*/  STS.64 [R156+0x10e0], R50 ;  /* 0x0010e0329c007388 */ /* 0x0005e80000000a00 */
[----:B------:R2:W-:Y:S02]  /*3340*/  STS.64 [R156+0x10e8], R48 ;  /* 0x0010e8309c007388 */ /* 0x0005e40000000a00 */
.L_x_1284:
[----:B--2---:R-:W-:Y:S05]  /*3350*/  BSYNC B0 ;  /* 0x0000000000007941 */ /* 0x004fea0003800000 */
.L_x_1283:
[----:B------:R-:W-:Y:S01]  /*3360*/  WARPSYNC 0xffffffff ;  /* 0xffffffff00007948 */ /* 0x000fe20003800000 */
[----:B------:R-:W-:Y:S01]  /*3370*/  BAR.SYNC.DEFER_BLOCKING 0x0 ;  /* 0x0000000000007b1d */ /* 0x000fe20000010000 */
[----:B-1----:R-:W-:Y:S01]  /*3380*/  FMUL.FTZ R50, R100, R99 ;  /* 0x0000006364327220 */ /* 0x002fe20000410000 */
        /* <DEDUP_REMOVED lines=11> */
[----:B------:R-:W-:Y:S02]  /*3440*/  FFMA.FTZ R49, R104, R49, R119 ;  /* 0x0000003168317223 */ /* 0x000fe40000010077 */
[C---:B------:R-:W-:Y:S02]  /*3450*/  FMUL.FTZ R51, R105.reuse, R50 ;  /* 0x0000003269337220 */ /* 0x040fe40000410000 */
[----:B------:R-:W-:Y:S01]  /*3460*/  FFMA.FTZ R49, R105, R49, R120 ;  /* 0x0000003169317223 */ /* 0x000fe20000010078 */
[----:B------:R-:W1:Y:S03]  /*3470*/  LDS R48, [R97.X8+0x10d4] ;  /* 0x0010d40061307984 */ /* 0x000e660000008800 */
[----:B------:R-:W-:-:S04]  /*3480*/  FFMA.FTZ R49, R106, R49, R117 ;  /* 0x000000316a317223 */ /* 0x000fc80000010075 */
[----:B------:R-:W-:-:S04]  /*3490*/  FFMA.FTZ R49, R107, R49, R118 ;  /* 0x000000316b317223 */ /* 0x000fc80000010076 */
[----:B------:R-:W-:Y:S01]  /*34a0*/  FFMA.FTZ R50, R108, R49, R115 ;  /* 0x000000316c327223 */ /* 0x000fe20000010073 */
[----:B------:R-:W-:-:S03]  /*34b0*/  HFMA2.MMA R49, -RZ, RZ, 0, 0 ;  /* 0x00000000ff317435 */ /* 0x000fc600000001ff */
[----:B------:R-:W-:-:S04]  /*34c0*/  FFMA.FTZ R50, R109, R50, R116 ;  /* 0x000000326d327223 */ /* 0x000fc80000010074 */
[----:B------:R-:W-:-:S04]  /*34d0*/  FFMA.FTZ R50, R110, R50, R125 ;  /* 0x000000326e327223 */ /* 0x000fc8000001007d */
        /* <DEDUP_REMOVED lines=9> */
[----:B------:R-:W-:Y:S01]  /*3570*/  FMUL.FTZ R51, R109, R48 ;  /* 0x000000306d337220 */ /* 0x000fe20000410000 */
[----:B------:R-:W-:Y:S01]  /*3580*/  MOV R48, 0x3f800000 ;  /* 0x3f80000000307802 */ /* 0x000fe20000000f00 */
[C---:B------:R-:W-:Y:S02]  /*3590*/  FFMA.FTZ R148, R111.reuse, R149, R148 ;  /* 0x000000956f947223 */ /* 0x040fe40000010094 */
[C---:B0-----:R-:W-:Y:S02]  /*35a0*/  FMUL.FTZ R86, R110.reuse, R51 ;  /* 0x000000336e567220 */ /* 0x041fe40000410000 */
[----:B------:R-:W-:Y:S01]  /*35b0*/  FFMA.FTZ R143, R110, R148, R143 ;  /* 0x000000946e8f7223 */ /* 0x000fe2000001008f */
[----:B------:R0:W1:Y:S01]  /*35c0*/  @!P0 LDS.64 R48, [R57.X8+0x24e0] ;  /* 0x0024e00039308984 */ /* 0x0000620000008a00 */
[----:B------:R-:W-:Y:S01]  /*35d0*/  FMUL.FTZ R51, R111, R86 ;  /* 0x000000566f337220 */ /* 0x000fe20000410000 */
[----:B------:R-:W-:Y:S01]  /*35e0*/  ISETP.GT.U32.AND P0, PT, R34, 0x1f, PT ;  /* 0x0000001f2200780c */ /* 0x000fe20003f04070 */
[----:B------:R-:W-:-:S02]  /*35f0*/  FFMA.FTZ R144, R109, R143, R144 ;  /* 0x0000008f6d907223 */ /* 0x000fc40000010090 */
[----:B------:R-:W-:Y:S02]  /*3600*/  FMUL.FTZ R86, R112, R51 ;  /* 0x0000003370567220 */ /* 0x000fe40000410000 */
[----:B------:R-:W-:Y:S02]  /*3610*/  FFMA.FTZ R145, R108, R144, R145 ;  /* 0x000000906c917223 */ /* 0x000fe40000010091 */
[----:B------:R-:W-:Y:S02]  /*3620*/  FMUL.FTZ R51, R113, R86 ;  /* 0x0000005671337220 */ /* 0x000fe40000410000 */
[----:B------:R-:W-:Y:S02]  /*3630*/  FFMA.FTZ R146, R107, R145, R146 ;  /* 0x000000916b927223 */ /* 0x000fe40000010092 */
[----:B------:R-:W-:Y:S02]  /*3640*/  FFMA.FTZ R86, R113, R50, R130 ;  /* 0x0000003271567223 */ /* 0x000fe40000010082 */
[----:B------:R-:W-:-:S02]  /*3650*/  FFMA.FTZ R147, R106, R146, R147 ;  /* 0x000000926a937223 */ /* 0x000fc40000010093 */
[C---:B------:R-:W-:Y:S02]  /*3660*/  FMUL.FTZ R50, R114.reuse, R51 ;  /* 0x0000003372327220 */ /* 0x040fe40000410000 */
[----:B------:R-:W-:Y:S02]  /*3670*/  FFMA.FTZ R138, R105, R147, R138 ;  /* 0x00000093698a7223 */ /* 0x000fe4000001008a */
[----:B------:R-:W-:Y:S02]  /*3680*/  FFMA.FTZ R51, R114, R86, R129 ;  /* 0x0000005672337223 */ /* 0x000fe40000010081 */
[----:B------:R-:W-:-:S03]  /*3690*/  FFMA.FTZ R131, R104, R138, R131 ;  /* 0x0000008a68837223 */ /* 0x000fc60000010083 */
[----:B------:R0:W-:Y:S01]  /*36a0*/  STS.64 [R97.X8+0x15e0], R50 ;  /* 0x0015e03261007388 */ /* 0x0001e20000008a00 */
        /* <DEDUP_REMOVED lines=8> */
[----:B------:R-:W0:Y:S04]  /*3730*/  LDS.64 R86, [R153+0x15f8] ;  /* 0x0015f80099567984 */ /* 0x000e280000000a00 */
[----:B------:R-:W1:Y:S04]  /*3740*/  LDS.64 R88, [R153+0x15e8] ;  /* 0x0015e80099587984 */ /* 0x000e680000000a00 */
[----:B------:R-:W2:Y:S01]  /*3750*/  LDS.64 R90, [R153+0x15e0] ;  /* 0x0015e000995a7984 */ /* 0x000ea20000000a00 */
[----:B0-----:R-:W-:-:S02]  /*3760*/  FFMA.FTZ R87, R50, R87, R51 ;  /* 0x0000005732577223 */ /* 0x001fc40000010033 */
[----:B------:R-:W-:Y:S01]  /*3770*/  FMUL.FTZ R51, R50, R86 ;  /* 0x0000005632337220 */ /* 0x000fe20000410000 */
[----:B------:R-:W-:Y:S01]  /*3780*/  LOP3.LUT R50, R34, 0x1f, RZ, 0xc0, !PT ;  /* 0x0000001f22327812 */ /* 0x000fe200078ec0ff */
[C---:B-1----:R-:W-:Y:S02]  /*3790*/  FFMA.FTZ R87, R88.reuse, R87, R89 ;  /* 0x0000005758577223 */ /* 0x042fe40000010059 */
[----:B------:R-:W-:Y:S01]  /*37a0*/  FMUL.FTZ R51, R88, R51 ;  /* 0x0000003358337220 */ /* 0x000fe20000410000 */
[----:B------:R-:W-:Y:S01]  /*37b0*/  ISETP.GE.U32.AND P0, PT, R50, 0x10, PT ;  /* 0x000000103200780c */ /* 0x000fe20003f06070 */
[----:B--2---:R-:W-:Y:S01]  /*37c0*/  FFMA.FTZ R91, R90, R87, R91 ;  /* 0x000000575a5b7223 */ /* 0x004fe2000001005b */
[----:B------:R-:W-:Y:S01]  /*37d0*/  ISETP.GE.U32.AND P1, PT, R50, 0x18, PT ;  /* 0x000000183200780c */ /* 0x000fe20003f26070 */
[----:B------:R-:W-:Y:S01]  /*37e0*/  FMUL.FTZ R90, R90, R51 ;  /* 0x000000335a5a7220 */ /* 0x000fe20000410000 */
[C---:B------:R-:W-:Y:S02]  /*37f0*/  ISETP.GE.U32.AND P2, PT, R50.reuse, 0x1c, PT ;  /* 0x0000001c3200780c */ /* 0x040fe40003f46070 */
[----:B------:R-:W-:-:S02]  /*3800*/  ISETP.GE.U32.AND P3, PT, R50, 0x1e, PT ;  /* 0x0000001e3200780c */ /* 0x000fc40003f66070 */
[----:B------:R-:W-:Y:S01]  /*3810*/  ISETP.NE.AND P4, PT, R50, 0x1f, PT ;  /* 0x0000001f3200780c */ /* 0x000fe20003f85270 */
[----:B------:R-:W-:Y:S10]  /*3820*/  BRA.DIV ~URZ, `(.L_x_1292) ;  /* 0x000026827f007947 */ /* 0x000ff4000b800000 */
[----:B------:R0:W1:Y:S02]  /*3830*/  SHFL.DOWN PT, R89, R90, 0x1, 0x1f ;  /* 0x08201f005a597f89 */ /* 0x00006400000e0000 */
.L_x_1307:
[----:B------:R-:W-:Y:S05]  /*3840*/  BRA.DIV ~URZ, `(.L_x_1293) ;  /* 0x000026e27f007947 */ /* 0x000fea000b800000 */
[----:B------:R-:W2:Y:S04]  /*3850*/  SHFL.DOWN PT, R50, R91, 0x1, 0x1f ;  /* 0x08201f005b327f89 */ /* 0x000ea800000e0000 */
[----:B------:R-:W-:Y:S01]  /*3860*/  SHFL.IDX PT, R160, R48, RZ, 0x1f ;  /* 0x00001fff30a07589 */ /* 0x000fe200000e0000 */
[C---:B--2---:R-:W-:Y:S02]  /*3870*/  @P4 FFMA.FTZ R91, R90.reuse, R50, R91 ;  /* 0x000000325a5b4223 */ /* 0x044fe4000001005b */
        /* <DEDUP_REMOVED lines=22> */
.L_x_1308:
[C---:B------:R-:W-:Y:S01]  /*39e0*/  IMAD R159, R34.reuse, 0x28, RZ ;  /* 0x00000028229f7824 */ /* 0x040fe200078e02ff */
[----:B------:R-:W-:Y:S01]  /*39f0*/  ISETP.NE.AND P0, PT, R34, 0x1f, PT ;  /* 0x0000001f2200780c */ /* 0x000fe20003f05270 */
[-C--:B-1-3--:R-:W-:Y:S01]  /*3a00*/  FFMA.FTZ R49, R49, R153.reuse, R156 ;  /* 0x0000009931317223 */ /* 0x08afe2000001009c */
        /* <DEDUP_REMOVED lines=17> */
.L_x_1291:
[----:B01----:R-:W-:Y:S05]  /*3b20*/  BSYNC B0 ;  /* 0x0000000000007941 */ /* 0x003fea0003800000 */
.L_x_1290:
[----:B------:R-:W-:Y:S01]  /*3b30*/  WARPSYNC 0xffffffff ;  /* 0xffffffff00007948 */ /* 0x000fe20003800000 */
[----:B------:R-:W-:Y:S01]  /*3b40*/  BAR.SYNC.DEFER_BLOCKING 0x0 ;  /* 0x0000000000007b1d */ /* 0x000fe20000010000 */
[----:B------:R-:W-:Y:S01]  /*3b50*/  ISETP.NE.AND P2, PT, R34, RZ, PT ;  /* 0x000000ff2200720c */ /* 0x000fe20003f45270 */
[----:B--2---:R-:W-:Y:S01]  /*3b60*/  FFMA.FTZ R50, R98, R152, RZ ;  /* 0x0000009862327223 */ /* 0x004fe200000100ff */
[----:B------:R-:W-:-:S02]  /*3b70*/  PRMT R51, RZ, 0x5410, R41 ;  /* 0x00005410ff337816 */ /* 0x000fc40000000029 */
[----:B------:R-:W-:Y:S01]  /*3b80*/  PRMT R87, RZ, 0x5410, R42 ;  /* 0x00005410ff577816 */ /* 0x000fe2000000002a */
[----:B------:R-:W-:Y:S01]  /*3b90*/  FFMA.FTZ R88, R96, R151, R50 ;  /* 0x0000009760587223 */ /* 0x000fe20000010032 */
[----:B------:R-:W-:Y:S01]  /*3ba0*/  PRMT R50, RZ, 0x7610, R41 ;  /* 0x00007610ff327816 */ /* 0x000fe20000000029 */
[----:B------:R-:W-:Y:S01]  /*3bb0*/  BSSY B0, `(.L_x_1294) ;  /* 0x00000dd000007945 */ /* 0x000fe20003800000 */
[----:B------:R-:W-:Y:S01]  /*3bc0*/  PRMT R86, RZ, 0x7610, R42 ;  /* 0x00007610ff567816 */ /* 0x000fe2000000002a */
[----:B------:R-:W-:Y:S01]  /*3bd0*/  FFMA.FTZ R88, R95, R150, R88 ;  /* 0x000000965f587223 */ /* 0x000fe20000010058 */
[--C-:B------:R-:W-:Y:S01]  /*3be0*/  PRMT R91, RZ, 0x5410, R43.reuse ;  /* 0x00005410ff5b7816 */ /* 0x100fe2000000002b */
[----:B------:R-:W-:Y:S01]  /*3bf0*/  FFMA.FTZ R150, -R73, R51, R150 ;  /* 0x0000003349967223 */ /* 0x000fe20000010196 */
[----:B------:R-:W-:Y:S01]  /*3c00*/  PRMT R90, RZ, 0x7610, R43 ;  /* 0x00007610ff5a7816 */ /* 0x000fe2000000002b */
[----:B------:R-:W-:Y:S01]  /*3c10*/  FFMA.FTZ R88, R94, R149, R88 ;  /* 0x000000955e587223 */ /* 0x000fe20000010058 */
[----:B------:R-:W-:Y:S01]  /*3c20*/  PRMT R156, RZ, 0x7610, R46 ;  /* 0x00007610ff9c7816 */ /* 0x000fe2000000002e */
[----:B------:R-:W-:Y:S01]  /*3c30*/  FFMA.FTZ R149, -R72, R50, R149 ;  /* 0x0000003248957223 */ /* 0x000fe20000010195 */
[----:B------:R-:W-:Y:S01]  /*3c40*/  PRMT R161, RZ, 0x5410, R47 ;  /* 0x00005410ffa17816 */ /* 0x000fe2000000002f */
[----:B------:R-:W-:Y:S01]  /*3c50*/  FFMA.FTZ R88, R93, R148, R88 ;  /* 0x000000945d587223 */ /* 0x000fe20000010058 */
[C---:B------:R-:W-:Y:S01]  /*3c60*/  ISETP.GT.AND P0, PT, R32.reuse, 0x1e, PT ;  /* 0x0000001e2000780c */ /* 0x040fe20003f04270 */
[----:B------:R-:W-:Y:S01]  /*3c70*/  FFMA.FTZ R148, -R71, R87, R148 ;  /* 0x0000005747947223 */ /* 0x000fe20000010194 */
[----:B------:R-:W-:Y:S01]  /*3c80*/  ISETP.GT.AND P1, PT, R32, 0x17, PT ;  /* 0x000000172000780c */ /* 0x000fe20003f24270 */
[----:B------:R-:W-:Y:S01]  /*3c90*/  FFMA.FTZ R162, -R61, R161, R142 ;  /* 0x000000a13da27223 */ /* 0x000fe2000001018e */
[----:B------:R-:W0:Y:S04]  /*3ca0*/  LDS R97, [R97.X8+0x15e4] ;  /* 0x0015e40061617984 */ /* 0x000e280000008800 */
[----:B------:R1:W-:Y:S02]  /*3cb0*/  @!P2 STS.64 [R57.X8+0x24e0], R48 ;  /* 0x0024e0303900a388 */ /* 0x0003e40000008a00 */
[----:B-1----:R-:W-:-:S02]  /*3cc0*/  PRMT R49, RZ, 0x5410, R40 ;  /* 0x00005410ff317816 */ /* 0x002fc40000000028 */
[----:B------:R-:W-:-:S03]  /*3cd0*/  PRMT R48, RZ, 0x7610, R40 ;  /* 0x00007610ff307816 */ /* 0x000fc60000000028 */
[----:B------:R-:W-:Y:S02]  /*3ce0*/  FFMA.FTZ R152, -R75, R49, R152 ;  /* 0x000000314b987223 */ /* 0x000fe40000010198 */
[----:B------:R-:W-:Y:S02]  /*3cf0*/  FFMA.FTZ R151, -R74, R48, R151 ;  /* 0x000000304a977223 */ /* 0x000fe40000010197 */
[----:B0-----:R-:W-:Y:S01]  /*3d00*/  FFMA.FTZ R99, R97, R99, R126 ;  /* 0x0000006361637223 */ /* 0x001fe2000001007e */
[----:B------:R-:W-:Y:S01]  /*3d10*/  PRMT R97, RZ, 0x5410, R44 ;  /* 0x00005410ff617816 */ /* 0x000fe2000000002c */
[----:B------:R-:W-:Y:S02]  /*3d20*/  FFMA.FTZ R126, -R68, R90, R145 ;  /* 0x0000005a447e7223 */ /* 0x000fe40000010191 */
[----:B------:R-:W-:-:S04]  /*3d30*/  FFMA.FTZ R100, R100, R99, R123 ;  /* 0x0000006364647223 */ /* 0x000fc8000001007b */
[----:B------:R-:W-:Y:S02]  /*3d40*/  FFMA.FTZ R101, R101, R100, R124 ;  /* 0x0000006465657223 */ /* 0x000fe4000001007c */
[----:B------:R-:W-:Y:S02]  /*3d50*/  FMUL.FTZ R163, R100, UR14 ;  /* 0x0000000e64a37c20 */ /* 0x000fe40008410000 */
[----:B------:R-:W-:Y:S02]  /*3d60*/  FFMA.FTZ R102, R102, R101, R121 ;  /* 0x0000006566667223 */ /* 0x000fe40000010079 */
[----:B------:R-:W-:Y:S02]  /*3d70*/  FMUL.FTZ R160, R162, R163 ;  /* 0x000000a3a2a07220 */ /* 0x000fe40000410000 */
[----:B------:R-:W-:Y:S02]  /*3d80*/  FFMA.FTZ R103, R103, R102, R122 ;  /* 0x0000006667677223 */ /* 0x000fe4000001007a */
[----:B------:R-:W-:-:S02]  /*3d90*/  FFMA.FTZ R160, R161, R100, R160 ;  /* 0x00000064a1a07223 */ /* 0x000fc400000100a0 */
[----:B------:R-:W-:Y:S02]  /*3da0*/  FFMA.FTZ R104, R104, R103, R119 ;  /* 0x0000006768687223 */ /* 0x000fe40000010077 */
[----:B------:R-:W-:Y:S02]  /*3db0*/  FADD.FTZ R11, R160, R11 ;  /* 0x0000000ba00b7221 */ /* 0x000fe40000010000 */
[----:B------:R-:W-:-:S04]  /*3dc0*/  FFMA.FTZ R105, R105, R104, R120 ;  /* 0x0000006869697223 */ /* 0x000fc80000010078 */
[----:B------:R-:W-:Y:S02]  /*3dd0*/  FFMA.FTZ R106, R106, R105, R117 ;  /* 0x000000696a6a7223 */ /* 0x000fe40000010075 */
[----:B------:R-:W-:Y:S02]  /*3de0*/  FFMA.FTZ R117, R92, R143, R88 ;  /* 0x0000008f5c757223 */ /* 0x000fe40000010058 */
[----:B------:R-:W-:Y:S01]  /*3df0*/  FFMA.FTZ R107, R107, R106, R118 ;  /* 0x0000006a6b6b7223 */ /* 0x000fe20000010076 */
[----:B------:R-:W-:Y:S01]  /*3e00*/  PRMT R118, RZ, 0x7610, R45 ;  /* 0x00007610ff767816 */ /* 0x000fe2000000002d */
[----:B------:R-:W-:Y:S02]  /*3e10*/  FFMA.FTZ R120, R85, R144, R117 ;  /* 0x0000009055787223 */ /* 0x000fe40000010075 */
[----:B------:R-:W-:Y:S01]  /*3e20*/  FFMA.FTZ R108, R108, R107, R115 ;  /* 0x0000006b6c6c7223 */ /* 0x000fe20000010073 */
[----:B------:R-:W-:Y:S01]  /*3e30*/  PRMT R115, RZ, 0x5410, R45 ;  /* 0x00005410ff737816 */ /* 0x000fe2000000002d */
[----:B------:R-:W-:Y:S01]  /*3e40*/  FFMA.FTZ R122, R84, R145, R120 ;  /* 0x00000091547a7223 */ /* 0x000fe20000010078 */
[----:B------:R-:W-:Y:S01]  /*3e50*/  PRMT R145, RZ, 0x5410, R46 ;  /* 0x00005410ff917816 */ /* 0x000fe2000000002e */
[----:B------:R-:W-:Y:S01]  /*3e60*/  FFMA.FTZ R109, R109, R108, R116 ;  /* 0x0000006c6d6d7223 */ /* 0x000fe20000010074 */
[----:B------:R-:W-:Y:S01]  /*3e70*/  PRMT R116, RZ, 0x7610, R44 ;  /* 0x00007610ff747816 */ /* 0x000fe2000000002c */
[----:B------:R-:W-:-:S02]  /*3e80*/  FFMA.FTZ R122, R83, R146, R122 ;  /* 0x00000092537a7223 */ /* 0x000fc4000001007a */
[----:B------:R-:W-:Y:S02]  /*3e90*/  FFMA.FTZ R110, R110, R109, R125 ;  /* 0x0000006d6e6e7223 */ /* 0x000fe4000001007d */
[----:B------:R-:W-:Y:S02]  /*3ea0*/  FFMA.FTZ R124, R82, R147, R122 ;  /* 0x00000093527c7223 */ /* 0x000fe4000001007a */
[----:B------:R-:W-:Y:S02]  /*3eb0*/  FFMA.FTZ R111, R111, R110, R128 ;  /* 0x0000006e6f6f7223 */ /* 0x000fe40000010080 */
[----:B------:R-:W-:Y:S02]  /*3ec0*/  FFMA.FTZ R143, -R70, R86, R143 ;  /* 0x00000056468f7223 */ /* 0x000fe4000001018f */
[-C--:B------:R-:W-:Y:S02]  /*3ed0*/  FFMA.FTZ R112, R112, R111.reuse, R127 ;  /* 0x0000006f70707223 */ /* 0x080fe4000001007f */
        /* <DEDUP_REMOVED lines=8> */
[----:B------:R-:W-:Y:S02]  /*3f60*/  FFMA.FTZ R127, R81, R138, R124 ;  /* 0x0000008a517f7223 */ /* 0x000fe4000001007c */
[----:B------:R-:W-:Y:S02]  /*3f70*/  FFMA.FTZ R119, R88, R151, R119 ;  /* 0x0000009758777223 */ /* 0x000fe40000010077 */
[----:B------:R-:W-:Y:S02]  /*3f80*/  FMUL.FTZ R124, R69, R108 ;  /* 0x0000006c457c7220 */ /* 0x000fe40000410000 */
[----:B------:R-:W-:Y:S02]  /*3f90*/  FFMA.FTZ R121, R117, R150, R119 ;  /* 0x0000009675797223 */ /* 0x000fe40000010077 */
[----:B------:R-:W-:-:S02]  /*3fa0*/  FMUL.FTZ R119, R71, R110 ;  /* 0x0000006e47777220 */ /* 0x000fc40000410000 */
[----:B------:R-:W-:Y:S02]  /*3fb0*/  FFMA.FTZ R121, R120, R149, R121 ;  /* 0x0000009578797223 */ /* 0x000fe40000010079 */
[----:B------:R-:W-:Y:S02]  /*3fc0*/  FFMA.FTZ R129, R80, R131, R127 ;  /* 0x0000008350817223 */ /* 0x000fe4000001007f */
[----:B------:R-:W-:Y:S02]  /*3fd0*/  FFMA.FTZ R123, R119, R148, R121 ;  /* 0x00000094777b7223 */ /* 0x000fe40000010079 */
[----:B------:R-:W-:Y:S02]  /*3fe0*/  FFMA.FTZ R121, -R69, R91, R144 ;  /* 0x0000005b45797223 */ /* 0x000fe40000010190 */
[----:B------:R-:W-:Y:S02]  /*3ff0*/  FFMA.FTZ R125, R122, R143, R123 ;  /* 0x0000008f7a7d7223 */ /* 0x000fe4000001007b */
[----:B------:R-:W-:-:S02]  /*4000*/  FMUL.FTZ R123, R68, R107 ;  /* 0x0000006b447b7220 */ /* 0x000fc40000410000 */
[----:B------:R-:W-:Y:S02]  /*4010*/  FFMA.FTZ R127, R124, R121, R125 ;  /* 0x000000797c7f7223 */ /* 0x000fe4000001007d */
[----:B------:R-:W-:Y:S02]  /*4020*/  FFMA.FTZ R144, R79, R140, R129 ;  /* 0x0000008c4f907223 */ /* 0x000fe40000010081 */
[C---:B------:R-:W-:Y:S02]  /*4030*/  FFMA.FTZ R125, -R67.reuse, R97, R146 ;  /* 0x00000061437d7223 */ /* 0x040fe40000010192 */
[----:B------:R-:W-:Y:S02]  /*4040*/  FMUL.FTZ R128, R67, R106 ;  /* 0x0000006a43807220 */ /* 0x000fe40000410000 */
[----:B------:R-:W-:Y:S02]  /*4050*/  FFMA.FTZ R129, R123, R126, R127 ;  /* 0x0000007e7b817223 */ /* 0x000fe4000001007f */
[----:B------:R-:W-:-:S02]  /*4060*/  FFMA.FTZ R144, R78, R139, R144 ;  /* 0x0000008b4e907223 */ /* 0x000fc40000010090 */
[C---:B------:R-:W-:Y:S02]  /*4070*/  FFMA.FTZ R130, -R66.reuse, R116, R147 ;  /* 0x0000007442827223 */ /* 0x040fe40000010193 */
[----:B------:R-:W-:Y:S02]  /*4080*/  FMUL.FTZ R127, R66, R105 ;  /* 0x00000069427f7220 */ /* 0x000fe40000410000 */
[----:B------:R-:W-:Y:S02]  /*4090*/  FFMA.FTZ R129, R128, R125, R129 ;  /* 0x0000007d80817223 */ /* 0x000fe40000010081 */
[----:B------:R-:W-:Y:S02]  /*40a0*/  FFMA.FTZ R147, R77, R142, R144 ;  /* 0x0000008e4d937223 */ /* 0x000fe40000010090 */
[----:B------:R-:W-:Y:S02]  /*40b0*/  FFMA.FTZ R144, R127, R130, R129 ;  /* 0x000000827f907223 */ /* 0x000fe40000010081 */
[----:B------:R-:W-:-:S02]  /*40c0*/  FFMA.FTZ R138, -R65, R115, R138 ;  /* 0x00000073418a7223 */ /* 0x000fc4000001018a */
[----:B------:R-:W-:Y:S02]  /*40d0*/  FMUL.FTZ R129, R65, R104 ;  /* 0x0000006841817220 */ /* 0x000fe40000410000 */
[C---:B------:R-:W-:Y:S02]  /*40e0*/  FFMA.FTZ R131, -R64.reuse, R118, R131 ;  /* 0x0000007640837223 */ /* 0x040fe40000010183 */
[----:B------:R-:W-:Y:S02]  /*40f0*/  FFMA.FTZ R153, R129, R138, R144 ;  /* 0x0000008a81997223 */ /* 0x000fe40000010090 */
[----:B------:R-:W-:Y:S02]  /*4100*/  FMUL.FTZ R144, R64, R103 ;  /* 0x0000006740907220 */ /* 0x000fe40000410000 */
[----:B------:R-:W-:Y:S02]  /*4110*/  FFMA.FTZ R146, -R63, R145, R140 ;  /* 0x000000913f927223 */ /* 0x000fe4000001018c */
[----:B------:R-:W-:-:S02]  /*4120*/  FFMA.FTZ R140, R76, R141, R147 ;  /* 0x0000008d4c8c7223 */ /* 0x000fc40000010093 */
[----:B------:R-:W-:Y:S02]  /*4130*/  FFMA.FTZ R147, -R62, R156, R139 ;  /* 0x0000009c3e937223 */ /* 0x000fe4000001018b */
[----:B------:R-:W-:Y:S01]  /*4140*/  FFMA.FTZ R153, R144, R131, R153 ;  /* 0x0000008390997223 */ /* 0x000fe20000010099 */
[----:B------:R-:W0:Y:S01]  /*4150*/  SHFL.DOWN PT, R157, R140, 0x1, 0x1f ;  /* 0x08201f008c9d7f89 */ /* 0x000e2200000e0000 */
[----:B------:R-:W-:Y:S02]  /*4160*/  FMUL.FTZ R139, R63, R102 ;  /* 0x000000663f8b7220 */ /* 0x000fe40000410000 */
[----:B------:R-:W-:Y:S02]  /*4170*/  FMUL.FTZ R142, R61, R100 ;  /* 0x000000643d8e7220 */ /* 0x000fe40000410000 */
[----:B------:R-:W-:Y:S02]  /*4180*/  FFMA.FTZ R158, R139, R146, R153 ;  /* 0x000000928b9e7223 */ /* 0x000fe40000010099 */
[----:B------:R-:W-:-:S02]  /*4190*/  FMUL.FTZ R153, R62, R101 ;  /* 0x000000653e997220 */ /* 0x000fc40000410000 */
[C---:B------:R-:W-:Y:S02]  /*41a0*/  FADD.FTZ R3, R142.reuse, R3 ;  /* 0x000000038e037221 */ /* 0x040fe40000010000 */
[C---:B------:R-:W-:Y:S01]  /*41b0*/  FFMA.FTZ R159, R153.reuse, R147, R158 ;  /* 0x00000093999f7223 */ /* 0x040fe2000001009e */
[----:B------:R-:W-:Y:S01]  /*41c0*/  PRMT R158, RZ, 0x7610, R47 ;  /* 0x00007610ff9e7816 */ /* 0x000fe2000000002f */
[----:B------:R-:W-:Y:S02]  /*41d0*/  FADD.FTZ R2, R153, R2 ;  /* 0x0000000299027221 */ /* 0x000fe40000010000 */
[----:B------:R-:W-:Y:S02]  /*41e0*/  FFMA.FTZ R163, R142, R162, R159 ;  /* 0x000000a28ea37223 */ /* 0x000fe4000001009f */
[C---:B------:R-:W-:Y:S02]  /*41f0*/  FFMA.FTZ R162, -R60.reuse, R158, R141 ;  /* 0x0000009e3ca27223 */ /* 0x040fe4000001018d */
[----:B------:R-:W-:-:S02]  /*4200*/  FMUL.FTZ R159, R60, R99 ;  /* 0x000000633c9f7220 */ /* 0x000fc40000410000 */
[----:B------:R-:W-:Y:S02]  /*4210*/  FADD.FTZ R5, R139, R5 ;  /* 0x000000058b057221 */ /* 0x000fe40000010000 */
[C---:B------:R-:W-:Y:S02]  /*4220*/  FFMA.FTZ R141, R159.reuse, R162, R163 ;  /* 0x000000a29f8d7223 */ /* 0x040fe400000100a3 */
[----:B0-----:R-:W-:Y:S02]  /*4230*/  @!P0 FADD.FTZ R140, R140, R157 ;  /* 0x0000009d8c8c8221 */ /* 0x001fe40000010000 */
[----:B------:R-:W-:Y:S01]  /*4240*/  FADD.FTZ R0, R159, R0 ;  /* 0x000000009f007221 */ /* 0x000fe20000010000 */
        /* <DEDUP_REMOVED lines=15> */
[----:B------:R-:W-:-:S04]  /*4340*/  ISETP.GT.AND P0, PT, R32, 0x1d, PT ;  /* 0x0000001d2000780c */ /* 0x000fc80003f04270 */
[----:B------:R-:W0:Y:S09]  /*4350*/  SHFL.DOWN PT, R164, R141, 0x2, 0x1f ;  /* 0x08401f008da47f89 */ /* 0x000e3200000e0000 */
[----:B-1----:R-:W-:-:S05]  /*4360*/  @!P0 FADD.FTZ R140, R140, R157 ;  /* 0x0000009d8c8c8221 */ /* 0x002fca0000010000 */
[----:B------:R-:W1:Y:S01]  /*4370*/  SHFL.DOWN PT, R157, R140, 0x4, 0x1f ;  /* 0x08801f008c9d7f89 */ /* 0x000e6200000e0000 */
[----:B0-----:R-:W-:Y:S01]  /*4380*/  @!P0 FADD.FTZ R141, R141, R164 ;  /* 0x000000a48d8d8221 */ /* 0x001fe20000010000 */
[----:B------:R-:W-:-:S04]  /*4390*/  ISETP.GT.AND P0, PT, R32, 0x1b, PT ;  /* 0x0000001b2000780c */ /* 0x000fc80003f04270 */
[----:B------:R-:W0:Y:S09]  /*43a0*/  SHFL.DOWN PT, R100, R141, 0x4, 0x1f ;  /* 0x08801f008d647f89 */ /* 0x000e3200000e0000 */
[----:B-1----:R-:W-:-:S05]  /*43b0*/  @!P0 FADD.FTZ R140, R140, R157 ;  /* 0x0000009d8c8c8221 */ /* 0x002fca0000010000 */
[----:B------:R-:W1:Y:S01]  /*43c0*/  SHFL.DOWN PT, R157, R140, 0x8, 0x1f ;  /* 0x09001f008c9d7f89 */ /* 0x000e6200000e0000 */
[----:B0-----:R-:W-:Y:S01]  /*43d0*/  @!P0 FADD.FTZ R141, R141, R100 ;  /* 0x000000648d8d8221 */ /* 0x001fe20000010000 */
[----:B------:R-:W-:Y:S01]  /*43e0*/  ISETP.GT.AND P0, PT, R32, 0xf, PT ;  /* 0x0000000f2000780c */ /* 0x000fe20003f04270 */
[----:B------:R-:W-:-:S03]  /*43f0*/  FMUL.FTZ R100, R103, UR14 ;  /* 0x0000000e67647c20 */ /* 0x000fc60008410000 */
[----:B------:R-:W0:Y:S01]  /*4400*/  SHFL.DOWN PT, R142, R141, 0x8, 0x1f ;  /* 0x09001f008d8e7f89 */ /* 0x000e2200000e0000 */
[----:B------:R-:W-:-:S04]  /*4410*/  FMUL.FTZ R100, R131, R100 ;  /* 0x0000006483647220 */ /* 0x000fc80000410000 */
[----:B------:R-:W-:Y:S02]  /*4420*/  FFMA.FTZ R103, R118, R103, R100 ;  /* 0x0000006776677223 */ /* 0x000fe40000010064 */
[----:B------:R-:W-:Y:S02]  /*4430*/  FMUL.FTZ R100, R106, UR14 ;  /* 0x0000000e6a647c20 */ /* 0x000fe40008410000 */
[----:B-1----:R-:W-:Y:S02]  /*4440*/  @!P1 FADD.FTZ R140, R140, R157 ;  /* 0x0000009d8c8c9221 */ /* 0x002fe40000010000 */
[----:B------:R-:W-:Y:S02]  /*4450*/  FMUL.FTZ R157, R99, UR14 ;  /* 0x0000000e639d7c20 */ /* 0x000fe40008410000 */
[----:B------:R-:W-:Y:S02]  /*4460*/  FMUL.FTZ R100, R125, R100 ;  /* 0x000000647d647220 */ /* 0x000fe40000410000 */
[----:B------:R-:W-:-:S02]  /*4470*/  FMUL.FTZ R157, R162, R157 ;  /* 0x0000009da29d7220 */ /* 0x000fc40000410000 */
[----:B------:R-:W-:Y:S02]  /*4480*/  FMUL.FTZ R162, R101, UR14 ;  /* 0x0000000e65a27c20 */ /* 0x000fe40008410000 */
[----:B------:R-:W-:Y:S02]  /*4490*/  FFMA.FTZ R157, R158, R99, R157 ;  /* 0x000000639e9d7223 */ /* 0x000fe4000001009d */
[----:B------:R-:W-:Y:S02]  /*44a0*/  FMUL.FTZ R99, R102, UR14 ;  /* 0x0000000e66637c20 */ /* 0x000fe40008410000 */
[----:B------:R-:W-:Y:S02]  /*44b0*/  FMUL.FTZ R162, R147, R162 ;  /* 0x000000a293a27220 */ /* 0x000fe40000410000 */
[----:B------:R-:W-:Y:S01]  /*44c0*/  FMUL.FTZ R99, R146, R99 ;  /* 0x0000006392637220 */ /* 0x000fe20000410000 */
[----:B------:R-:W1:Y:S01]  /*44d0*/  SHFL.DOWN PT, R147, R140, 0x10, 0x1f ;  /* 0x0a001f008c937f89 */ /* 0x000e6200000e0000 */
[----:B0-----:R-:W-:Y:S01]  /*44e0*/  @!P1 FADD.FTZ R141, R141, R142 ;  /* 0x0000008e8d8d9221 */ /* 0x001fe20000010000 */
[----:B------:R-:W-:Y:S01]  /*44f0*/  ISETP.NE.AND P1, PT, R32, RZ, PT ;  /* 0x000000ff2000720c */ /* 0x000fe20003f25270 */
[----:B------:R-:W-:-:S02]  /*4500*/  FFMA.FTZ R102, R145, R102, R99 ;  /* 0x0000006691667223 */ /* 0x000fc40000010063 */
[----:B------:R-:W-:Y:S02]  /*4510*/  FMUL.FTZ R99, R104, UR14 ;  /* 0x0000000e68637c20 */ /* 0x000fe40008410000 */
[----:B------:R-:W-:Y:S02]  /*4520*/  FADD.FTZ R13, R102, R13 ;  /* 0x0000000d660d7221 */ /* 0x000fe40000010000 */
[----:B------:R-:W-:Y:S01]  /*4530*/  FMUL.FTZ R138, R138, R99 ;  /* 0x000000638a8a7220 */ /* 0x000fe20000410000 */
[----:B------:R-:W0:Y:S01]  /*4540*/  SHFL.DOWN PT, R102, R141, 0x10, 0x1f ;  /* 0x0a001f008d667f89 */ /* 0x000e2200000e0000 */
[----:B------:R-:W-:Y:S02]  /*4550*/  FMUL.FTZ R99, R105, UR14 ;  /* 0x0000000e69637c20 */ /* 0x000fe40008410000 */
[----:B------:R-:W-:Y:S02]  /*4560*/  FFMA.FTZ R106, R97, R106, R100 ;  /* 0x0000006a616a7223 */ /* 0x000fe40000010064 */
[----:B------:R-:W-:-:S02]  /*4570*/  FMUL.FTZ R99, R130, R99 ;  /* 0x0000006382637220 */ /* 0x000fc40000410000 */
[----:B------:R-:W-:Y:S02]  /*4580*/  FMUL.FTZ R100, R108, UR14 ;  /* 0x0000000e6c647c20 */ /* 0x000fe40008410000 */
[----:B------:R-:W-:Y:S02]  /*4590*/  FFMA.FTZ R105, R116, R105, R99 ;  /* 0x0000006974697223 */ /* 0x000fe40000010063 */
[----:B------:R-:W-:Y:S02]  /*45a0*/  FMUL.FTZ R99, R107, UR14 ;  /* 0x0000000e6b637c20 */ /* 0x000fe40008410000 */
[----:B------:R-:W-:Y:S02]  /*45b0*/  FMUL.FTZ R100, R121, R100 ;  /* 0x0000006479647220 */ /* 0x000fe40000410000 */
[----:B------:R-:W-:Y:S02]  /*45c0*/  FMUL.FTZ R99, R126, R99 ;  /* 0x000000637e637220 */ /* 0x000fe40000410000 */
[----:B------:R-:W-:-:S02]  /*45d0*/  FFMA.FTZ R108, R91, R108, R100 ;  /* 0x0000006c5b6c7223 */ /* 0x000fc40000010064 */
[----:B------:R-:W-:Y:S02]  /*45e0*/  FFMA.FTZ R99, R90, R107, R99 ;  /* 0x0000006b5a637223 */ /* 0x000fe40000010063 */
[----:B------:R-:W-:Y:S02]  /*45f0*/  FMUL.FTZ R90, R109, UR14 ;  /* 0x0000000e6d5a7c20 */ /* 0x000fe40008410000 */
[----:B------:R-:W-:Y:S02]  /*4600*/  FMUL.FTZ R91, R110, UR14 ;  /* 0x0000000e6e5b7c20 */ /* 0x000fe40008410000 */
[----:B------:R-:W-:Y:S02]  /*4610*/  FMUL.FTZ R90, R143, R90 ;  /* 0x0000005a8f5a7220 */ /* 0x000fe40000410000 */
[----:B------:R-:W-:Y:S02]  /*4620*/  FMUL.FTZ R91, R148, R91 ;  /* 0x0000005b945b7220 */ /* 0x000fe40000410000 */
[----:B------:R-:W-:-:S02]  /*4630*/  FFMA.FTZ R100, R86, R109, R90 ;  /* 0x0000006d56647223 */ /* 0x000fc4000001005a */
[----:B------:R-:W-:Y:S02]  /*4640*/  FMUL.FTZ R90, R111, UR14 ;  /* 0x0000000e6f5a7c20 */ /* 0x000fe40008410000 */
[----:B------:R-:W-:Y:S02]  /*4650*/  FFMA.FTZ R97, R87, R110, R91 ;  /* 0x0000006e57617223 */ /* 0x000fe4000001005b */
[----:B------:R-:W-:Y:S02]  /*4660*/  FMUL.FTZ R90, R149, R90 ;  /* 0x0000005a955a7220 */ /* 0x000fe40000410000 */
[----:B------:R-:W-:Y:S02]  /*4670*/  FMUL.FTZ R91, R112, UR14 ;  /* 0x0000000e705b7c20 */ /* 0x000fe40008410000 */
[----:B-1----:R-:W-:Y:S02]  /*4680*/  @!P0 FADD.FTZ R140, R140, R147 ;  /* 0x000000938c8c8221 */ /* 0x002fe40000010000 */
[----:B0-----:R-:W-:-:S02]  /*4690*/  @!P0 FADD.FTZ R141, R141, R102 ;  /* 0x000000668d8d8221 */ /* 0x001fc40000010000 */
[----:B------:R-:W-:Y:S01]  /*46a0*/  FFMA.FTZ R90, R50, R111, R90 ;  /* 0x0000006f325a7223 */ /* 0x000fe2000001005a */
[----:B------:R-:W-:Y:S01]  /*46b0*/  MOV R87, R140 ;  /* 0x0000008c00577202 */ /* 0x000fe20000000f00 */
[----:B------:R-:W-:Y:S01]  /*46c0*/  FMUL.FTZ R150, R150, R91 ;  /* 0x0000005b96967220 */ /* 0x000fe20000410000 */
[----:B------:R-:W-:Y:S01]  /*46d0*/  MOV R86, R141 ;  /* 0x0000008d00567202 */ /* 0x000fe20000000f00 */
[----:B------:R-:W-:Y:S02]  /*46e0*/  FMUL.FTZ R50, R113, UR14 ;  /* 0x0000000e71327c20 */ /* 0x000fe40008410000 */
[----:B------:R-:W-:Y:S02]  /*46f0*/  FMUL.FTZ R91, R114, UR14 ;  /* 0x0000000e725b7c20 */ /* 0x000fe40008410000 */
[----:B------:R-:W-:Y:S01]  /*4700*/  FMUL.FTZ R50, R151, R50 ;  /* 0x0000003297327220 */ /* 0x000fe20000410000 */
[----:B------:R0:W-:Y:S01]  /*4710*/  @!P1 STS.64 [R28.X8+0x1098], R86 ;  /* 0x001098561c009388 */ /* 0x0001e20000008a00 */
[----:B------:R-:W-:-:S02]  /*4720*/  FMUL.FTZ R91, R152, R91 ;  /* 0x0000005b985b7220 */ /* 0x000fc40000410000 */
[----:B------:R-:W-:Y:S02]  /*4730*/  FFMA.FTZ R101, R156, R101, R162 ;  /* 0x000000659c657223 */ /* 0x000fe400000100a2 */
[----:B------:R-:W-:Y:S02]  /*4740*/  FFMA.FTZ R138, R115, R104, R138 ;  /* 0x00000068738a7223 */ /* 0x000fe4000001008a */
[----:B------:R-:W-:Y:S02]  /*4750*/  FFMA.FTZ R51, R51, R112, R150 ;  /* 0x0000007033337223 */ /* 0x000fe40000010096 */
[----:B------:R-:W-:Y:S02]  /*4760*/  FFMA.FTZ R50, R48, R113, R50 ;  /* 0x0000007130327223 */ /* 0x000fe40000010032 */
[----:B------:R-:W-:Y:S02]  /*4770*/  FFMA.FTZ R91, R49, R114, R91 ;  /* 0x00000072315b7223 */ /* 0x000fe4000001005b */
        /* <DEDUP_REMOVED lines=13> */
[----:B------:R-:W-:Y:S01]  /*4850*/  FADD.FTZ R18, R91, R18 ;  /* 0x000000125b127221 */ /* 0x000fe20000010000 */
[----:B------:R-:W-:Y:S06]  /*4860*/  BAR.SYNC.DEFER_BLOCKING 0x0 ;  /* 0x0000000000007b1d */ /* 0x000fec0000010000 */
[----:B------:R-:W-:Y:S05]  /*4870*/  @P2 BRA `(.L_x_1295) ;  /* 0x0000010000002947 */ /* 0x000fea0003800000 */
[----:B0-----:R-:W-:Y:S01]  /*4880*/  ISETP.NE.AND P0, PT, R30, c[0x0][0x174], PT ;  /* 0x00005d001e007a0c */ /* 0x001fe20003f05270 */
[----:B------:R-:W0:Y:S01]  /*4890*/  LDS.128 R48, [0x10a0] ;  /* 0x0010a000ff307984 */ /* 0x000e220000000c00 */
[----:B------:R-:W-:-:S03]  /*48a0*/  SHF.L.U32 R97, R57, 0x2, RZ ;  /* 0x0000000239617819 */ /* 0x000fc600000006ff */
[----:B------:R-:W1:Y:S08]  /*48b0*/  LDS.64 R88, [0x10b0] ;  /* 0x0010b000ff587984 */ /* 0x000e700000000a00 */
[----:B------:R-:W2:Y:S04]  /*48c0*/  @P0 LDS R100, [R97+0x30e0] ;  /* 0x0030e00061640984 */ /* 0x000ea80000000800 */
[----:B------:R-:W3:Y:S01]  /*48d0*/  @P0 LDS R91, [R97+0x2ce0] ;  /* 0x002ce000615b0984 */ /* 0x000ee20000000800 */
[----:B0-----:R-:W-:-:S02]  /*48e0*/  FADD.FTZ R90, R87, R49 ;  /* 0x00000031575a7221 */ /* 0x001fc40000010000 */
[----:B------:R-:W-:Y:S02]  /*48f0*/  FADD.FTZ R49, R86, R48 ;  /* 0x0000003056317221 */ /* 0x000fe40000010000 */
[----:B------:R-:W-:Y:S02]  /*4900*/  FADD.FTZ R90, R51, R90 ;  /* 0x0000005a335a7221 */ /* 0x000fe40000010000 */
[----:B------:R-:W-:Y:S02]  /*4910*/  FADD.FTZ R49, R50, R49 ;  /* 0x0000003132317221 */ /* 0x000fe40000010000 */
[----:B-1----:R-:W-:Y:S02]  /*4920*/  FADD.FTZ R87, R90, R89 ;  /* 0x000000595a577221 */ /* 0x002fe40000010000 */
[----:B------:R-:W-:Y:S02]  /*4930*/  FADD.FTZ R86, R49, R88 ;  /* 0x0000005831567221 */ /* 0x000fe40000010000 */
[----:B--2---:R-:W-:-:S02]  /*4940*/  @P0 FADD.FTZ R87, R87, R100 ;  /* 0x0000006457570221 */ /* 0x004fc40000010000 */
[----:B---3--:R-:W-:-:S03]  /*4950*/  @P0 FADD.FTZ R86, R86, R91 ;  /* 0x0000005b56560221 */ /* 0x008fc60000010000 */
[----:B------:R0:W-:Y:S04]  /*4960*/  STS [R97+0x30e0], R87 ;  /* 0x0030e05761007388 */ /* 0x0001e80000000800 */
[----:B------:R0:W-:Y:S02]  /*4970*/  STS [R97+0x2ce0], R86 ;  /* 0x002ce05661007388 */ /* 0x0001e40000000800 */
.L_x_1295:
[----:B0-----:R-:W-:Y:S05]  /*4980*/  BSYNC B0 ;  /* 0x0000000000007941 */ /* 0x001fea0003800000 */
.L_x_1294:
[----:B------:R-:W-:-:S04]  /*4990*/  IADD3 R57, R57, 0x1, RZ ;  /* 0x0000000139397810 */ /* 0x000fc80007ffe0ff */
[----:B------:R-:W-:-:S13]  /*49a0*/  ISETP.GE.AND P0, PT, R57, c[0x0][0x16c], PT ;  /* 0x00005b0039007a0c */ /* 0x000fda0003f06270 */
[----:B------:R-:W-:Y:S01]  /*49b0*/  @P0 CALL.REL.NOINC `(.L_x_1280) ;  /* 0x0000001000000944 */ /* 0x000fe20003c00000 */
[----:B------:R-:W-:Y:S05]  /*49c0*/  BRA `(.L_x_1296) ;  /* 0xffffd96000007947 */ /* 0x000fea000383ffff */
.L_x_1280:
[----:B------:R-:W-:Y:S01]  /*49d0*/  BAR.SYNC.DEFER_BLOCKING 0x0 ;  /* 0x0000000000007b1d */ /* 0x000fe20000010000 */
[----:B------:R-:W-:Y:S01]  /*49e0*/  F2FP.BF16.PACK_AB R43, R58, R59 ;  /* 0x0000003b3a2b723e */ /* 0x000fe200000010ff */
[----:B------:R-:W-:Y:S01]  /*49f0*/  UIADD3 UR12, UP0, UR12, -0x1000, URZ ;  /* 0xfffff0000c0c7890 */ /* 0x000fe2000ff1e03f */
[----:B------:R-:W-:Y:S01]  /*4a00*/  F2FP.BF16.PACK_AB R42, R55, R56 ;  /* 0x00000038372a723e */ /* 0x000fe200000010ff */
[----:B------:R-:W-:Y:S01]  /*4a10*/  UIADD3 UR10, UP1, UR10, -0x1000, URZ ;  /* 0xfffff0000a0a7890 */ /* 0x000fe2000ff3e03f */
[----:B------:R-:W-:Y:S01]  /*4a20*/  F2FP.BF16.PACK_AB R41, R53, R54 ;  /* 0x000000363529723e */ /* 0x000fe200000010ff */
[----:B------:R-:W-:Y:S01]  /*4a30*/  UIADD3 UR8, UP2, UR8, -0x1000, URZ ;  /* 0xfffff00008087890 */ /* 0x000fe2000ff5e03f */
[----:B------:R-:W-:Y:S01]  /*4a40*/  F2FP.BF16.PACK_AB R40, R39, R52 ;  /* 0x000000342728723e */ /* 0x000fe200000010ff */
[----:B------:R-:W-:Y:S01]  /*4a50*/  UIADD3.X UR13, UR13, -0x1, URZ, UP0, !UPT ;  /* 0xffffffff0d0d7890 */ /* 0x000fe200087fe43f */
[----:B------:R-:W-:Y:S01]  /*4a60*/  F2FP.BF16.PACK_AB R47, R0, R3 ;  /* 0x00000003002f723e */ /* 0x000fe200000010ff */
[----:B------:R-:W-:Y:S01]  /*4a70*/  IMAD R3, R35, c[0x0][0x2d8], RZ ;  /* 0x0000b60023037a24 */ /* 0x000fe200078e02ff */
[----:B------:R-:W-:Y:S01]  /*4a80*/  F2FP.BF16.PACK_AB R46, R2, R5 ;  /* 0x00000005022e723e */ /* 0x000fe200000010ff */
[----:B------:R-:W-:Y:S01]  /*4a90*/  FADD.FTZ R0, R31, R18 ;  /* 0x000000121f007221 */ /* 0x000fe20000010000 */
[----:B------:R-:W-:Y:S01]  /*4aa0*/  F2FP.BF16.PACK_AB R45, R4, R7 ;  /* 0x00000007042d723e */ /* 0x000fe200000010ff */
[----:B------:R-:W-:Y:S01]  /*4ab0*/  UIADD3.X UR11, UR11, -0x1, URZ, UP1, !UPT ;  /* 0xffffffff0b0b7890 */ /* 0x000fe20008ffe43f */
[----:B------:R-:W-:Y:S01]  /*4ac0*/  F2FP.BF16.PACK_AB R44, R6, R9 ;  /* 0x00000009062c723e */ /* 0x000fe200000010ff */
[C---:B------:R-:W-:Y:S01]  /*4ad0*/  IMAD R9, R36.reuse, c[0x0][0x2dc], R3 ;  /* 0x0000b70024097a24 */ /* 0x040fe200078e0203 */
[----:B------:R-:W-:Y:S01]  /*4ae0*/  F2FP.BF16.PACK_AB R52, R21, R18 ;  /* 0x000000121534723e */ /* 0x000fe200000010ff */
[----:B------:R-:W-:Y:S01]  /*4af0*/  IMAD.WIDE.U32 R2, R36, c[0x0][0x2d8], R132 ;  /* 0x0000b60024027a25 */ /* 0x000fe200078e0084 */
[----:B------:R-:W-:Y:S01]  /*4b00*/  F2FP.BF16.PACK_AB R53, R23, R20 ;  /* 0x000000141735723e */ /* 0x000fe200000010ff */
[----:B------:R-:W-:Y:S01]  /*4b10*/  UIADD3.X UR9, UR9, -0x1, URZ, UP2, !UPT ;  /* 0xffffffff09097890 */ /* 0x000fe200097fe43f */
[----:B------:R-:W-:-:S02]  /*4b20*/  F2FP.BF16.PACK_AB R55, R16, R19 ;  /* 0x000000131037723e */ /* 0x000fc400000010ff */
[----:B------:R-:W-:Y:S01]  /*4b30*/  IADD3 R3, R3, R9, RZ ;  /* 0x0000000903037210 */ /* 0x000fe20007ffe0ff */
[----:B------:R0:W-:Y:S01]  /*4b40*/  STS.128 [R24.X16], R40 ;  /* 0x0000002818007388 */ /* 0x0001e2000000cc00 */
[----:B------:R-:W-:Y:S01]  /*4b50*/  IMAD R9, R37, c[0x0][0x2e0], RZ ;  /* 0x0000b80025097a24 */ /* 0x000fe200078e02ff */
[----:B------:R-:W-:Y:S02]  /*4b60*/  F2FP.BF16.PACK_AB R54, R25, R22 ;  /* 0x000000161936723e */ /* 0x000fe400000010ff */
[----:B------:R-:W-:Y:S01]  /*4b70*/  STS.128 [R24.X16+0x10], R44 ;  /* 0x0000102c18007388 */ /* 0x000fe2000000cc00 */
[----:B------:R-:W-:-:S06]  /*4b80*/  NOP ;  /* 0x0000000000007918 */ /* 0x000fcc0000000000 */
[----:B------:R-:W1:Y:S01]  /*4b90*/  LDS.128 R4, [R26.X16] ;  /* 0x000000001a047984 */ /* 0x000e62000000cc00 */
[----:B------:R-:W-:Y:S01]  /*4ba0*/  IMAD R9, R38, c[0x0][0x2e4], R9 ;  /* 0x0000b90026097a24 */ /* 0x000fe200078e0209 */
[----:B------:R-:W-:Y:S01]  /*4bb0*/  F2FP.BF16.PACK_AB R59, R8, R11 ;  /* 0x0000000b083b723e */ /* 0x000fe200000010ff */
[----:B------:R-:W-:Y:S01]  /*4bc0*/  IMAD.WIDE.U32 R2, R38, c[0x0][0x2e0], R2 ;  /* 0x0000b80026027a25 */ /* 0x000fe200078e0002 */
[----:B------:R-:W2:Y:S01]  /*4bd0*/  LDS.128 R48, [R26.X16+0x200] ;  /* 0x000200001a307984 */ /* 0x000ea2000000cc00 */
[----:B------:R-:W-:Y:S02]  /*4be0*/  F2FP.BF16.PACK_AB R58, R10, R13 ;  /* 0x0000000d0a3a723e */ /* 0x000fe400000010ff */
[----:B------:R-:W-:Y:S02]  /*4bf0*/  F2FP.BF16.PACK_AB R57, R12, R15 ;  /* 0x0000000f0c39723e */ /* 0x000fe400000010ff */
[----:B------:R-:W-:Y:S01]  /*4c00*/  IADD3 R9, R3, R9, RZ ;  /* 0x0000000903097210 */ /* 0x000fe20007ffe0ff */
[----:B------:R-:W-:Y:S01]  /*4c10*/  FADD.FTZ R3, R0, R21 ;  /* 0x0000001500037221 */ /* 0x000fe20000010000 */
[----:B0-----:R-:W-:-:S02]  /*4c20*/  LEA R40, P0, R2, c[0x0][0x330], 0x1 ;  /* 0x0000cc0002287a11 */ /* 0x001fc400078008ff */
[----:B------:R-:W-:Y:S01]  /*4c30*/  F2FP.BF16.PACK_AB R56, R14, R17 ;  /* 0x000000110e38723e */ /* 0x000fe200000010ff */
[----:B------:R-:W-:Y:S01]  /*4c40*/  FADD.FTZ R0, R3, R20 ;  /* 0x0000001403007221 */ /* 0x000fe20000010000 */
[----:B------:R-:W-:Y:S01]  /*4c50*/  LEA.HI.X R41, R2, c[0x0][0x334], R9, 0x1, P0 ;  /* 0x0000cd0002297a11 */ /* 0x000fe200000f0c09 */
[----:B------:R-:W-:Y:S02]  /*4c60*/  IMAD R9, R35, c[0x0][0x2f8], RZ ;  /* 0x0000be0023097a24 */ /* 0x000fe400078e02ff */
[----:B------:R-:W-:-:S04]  /*4c70*/  IMAD.WIDE.U32 R20, R36, c[0x0][0x2f8], R132 ;  /* 0x0000be0024147a25 */ /* 0x000fc800078e0084 */
[----:B------:R-:W-:-:S04]  /*4c80*/  IMAD.WIDE R2, R27, 0x10, R40 ;  /* 0x000000101b027825 */ /* 0x000fc800078e0228 */
[----:B------:R-:W-:Y:S02]  /*4c90*/  IMAD R9, R36, c[0x0][0x2fc], R9 ;  /* 0x0000bf0024097a24 */ /* 0x000fe400078e0209 */
[----:B------:R-:W-:-:S03]  /*4ca0*/  FADD.FTZ R23, R0, R23 ;  /* 0x0000001700177221 */ /* 0x000fc60000010000 */
[----:B------:R-:W-:Y:S01]  /*4cb0*/  IADD3 R21, R21, R9, RZ ;  /* 0x0000000915157210 */ /* 0x000fe20007ffe0ff */
[----:B------:R-:W-:-:S04]  /*4cc0*/  FADD.FTZ R22, R23, R22 ;  /* 0x0000001617167221 */ /* 0x000fc80000010000 */
[----:B------:R-:W-:Y:S01]  /*4cd0*/  FADD.FTZ R22, R22, R25 ;  /* 0x0000001916167221 */ /* 0x000fe20000010000 */
[----:B-1----:R-:W-:Y:S03]  /*4ce0*/  STG.E.128 [R2.64], R4 ;  /* 0x0000000402007986 */ /* 0x002fe6000c101d06 */
[----:B------:R-:W-:Y:S01]  /*4cf0*/  FADD.FTZ R19, R22, R19 ;  /* 0x0000001316137221 */ /* 0x000fe20000010000 */
[----:B--2---:R0:W-:Y:S03]  /*4d00*/  STG.E.128 [R2.64+0x200], R48 ;  /* 0x0002003002007986 */ /* 0x0041e6000c101d06 */
[----:B------:R-:W-:Y:S01]  /*4d10*/  FADD.FTZ R16, R19, R16 ;  /* 0x0000001013107221 */ /* 0x000fe20000010000 */
[----:B------:R-:W-:Y:S03]  /*4d20*/  BAR.SYNC.DEFER_BLOCKING 0x0 ;  /* 0x0000000000007b1d */ /* 0x000fe60000010000 */
[----:B------:R-:W-:-:S04]  /*4d30*/  FADD.FTZ R17, R16, R17 ;  /* 0x0000001110117221 */ /* 0x000fc80000010000 */
[----:B------:R-:W-:-:S04]  /*4d40*/  FADD.FTZ R14, R17, R14 ;  /* 0x0000000e110e7221 */ /* 0x000fc80000010000 */
[----:B------:R-:W-:-:S04]  /*4d50*/  FADD.FTZ R15, R14, R15 ;  /* 0x0000000f0e0f7221 */ /* 0x000fc80000010000 */
[----:B------:R-:W-:Y:S02]  /*4d60*/  FADD.FTZ R12, R15, R12 ;  /* 0x0000000c0f0c7221 */ /* 0x000fe40000010000 */
[----:B0-----:R-:W-:Y:S02]  /*4d70*/  IMAD R3, R37, c[0x0][0x300], RZ ;  /* 0x0000c00025037a24 */ /* 0x001fe400078e02ff */
[----:B------:R-:W-:Y:S02]  /*4d80*/  FADD.FTZ R13, R12, R13 ;  /* 0x0000000d0c0d7221 */ /* 0x000fe40000010000 */
[C---:B------:R-:W-:Y:S02]  /*4d90*/  IMAD R5, R38.reuse, c[0x0][0x304], R3 ;  /* 0x0000c10026057a24 */ /* 0x040fe400078e0203 */
[----:B------:R-:W-:Y:S01]  /*4da0*/  IMAD.WIDE.U32 R2, R38, c[0x0][0x300], R20 ;  /* 0x0000c00026027a25 */ /* 0x000fe200078e0014 */
[----:B------:R-:W-:Y:S03]  /*4db0*/  STS.128 [R24.X16], R52 ;  /* 0x0000003418007388 */ /* 0x000fe6000000cc00 */
[----:B------:R-:W-:Y:S01]  /*4dc0*/  FADD.FTZ R10, R13, R10 ;  /* 0x0000000a0d0a7221 */ /* 0x000fe20000010000 */
[----:B------:R-:W-:Y:S01]  /*4dd0*/  IADD3 R3, R3, R5, RZ ;  /* 0x0000000503037210 */ /* 0x000fe20007ffe0ff */
[----:B------:R-:W-:Y:S01]  /*4de0*/  STS.128 [R24.X16+0x10], R56 ;  /* 0x0000103818007388 */ /* 0x000fe2000000cc00 */
[----:B------:R-:W-:-:S06]  /*4df0*/  NOP ;  /* 0x0000000000007918 */ /* 0x000fcc0000000000 */
[----:B------:R-:W0:Y:S01]  /*4e00*/  LDS.128 R40, [R26.X16] ;  /* 0x000000001a287984 */ /* 0x000e22000000cc00 */
[----:B------:R-:W-:Y:S01]  /*4e10*/  LEA R4, P0, R2, c[0x0][0x340], 0x1 ;  /* 0x0000d00002047a11 */ /* 0x000fe200078008ff */
[----:B------:R-:W-:Y:S02]  /*4e20*/  FADD.FTZ R11, R10, R11 ;  /* 0x0000000b0a0b7221 */ /* 0x000fe40000010000 */
[----:B------:R-:W1:Y:S01]  /*4e30*/  LDS.128 R44, [R26.X16+0x200] ;  /* 0x000200001a2c7984 */ /* 0x000e62000000cc00 */
[----:B------:R-:W-:Y:S01]  /*4e40*/  LEA.HI.X R5, R2, c[0x0][0x344], R3, 0x1, P0 ;  /* 0x0000d10002057a11 */ /* 0x000fe200000f0c03 */
[----:B------:R-:W-:Y:S01]  /*4e50*/  FADD.FTZ R31, R11, R8 ;  /* 0x000000080b1f7221 */ /* 0x000fe20000010000 */
[C---:B------:R-:W-:Y:S02]  /*4e60*/  ISETP.GT.AND P0, PT, R30.reuse, 0x1, PT ;  /* 0x000000011e00780c */ /* 0x040fe40003f04270 */
[----:B------:R-:W-:Y:S01]  /*4e70*/  IADD3 R30, R30, -0x1, RZ ;  /* 0xffffffff1e1e7810 */ /* 0x000fe20007ffe0ff */
[----:B------:R-:W-:-:S05]  /*4e80*/  IMAD.WIDE R2, R27, 0x10, R4 ;  /* 0x000000101b027825 */ /* 0x000fca00078e0204 */
[----:B0-----:R0:W-:Y:S04]  /*4e90*/  STG.E.128 [R2.64], R40 ;  /* 0x0000002802007986 */ /* 0x0011e8000c101d06 */
[----:B-1----:R0:W-:Y:S02]  /*4ea0*/  STG.E.128 [R2.64+0x200], R44 ;  /* 0x0002002c02007986 */ /* 0x0021e4000c101d06 */
[----:B0-----:R-:W-:Y:S01]  /*4eb0*/  @!P0 CALL.REL.NOINC `(.L_x_1278) ;  /* 0x0000001000008944 */ /* 0x001fe20003c00000 */
[----:B------:R-:W-:Y:S05]  /*4ec0*/  BRA `(.L_x_1297) ;  /* 0xffffb71000007947 */ /* 0x000fea000383ffff */
.L_x_1278:
[----:B------:R-:W-:Y:S02]  /*4ed0*/  ISETP.NE.U32.AND P0, PT, RZ, c[0x0][0x328], PT ;  /* 0x0000ca00ff007a0c */ /* 0x000fe40003f05070 */
[----:B------:R-:W-:Y:S02]  /*4ee0*/  ISETP.NE.U32.AND P2, PT, RZ, c[0x0][0x348], PT ;  /* 0x0000d200ff007a0c */ /* 0x000fe40003f45070 */
[----:B------:R-:W-:-:S02]  /*4ef0*/  ISETP.NE.AND.EX P1, PT, RZ, c[0x0][0x32c], PT, P0 ;  /* 0x0000cb00ff007a0c */ /* 0x000fc40003f25300 */
[----:B------:R-:W-:-:S11]  /*4f00*/  ISETP.NE.AND.EX P0, PT, RZ, c[0x0][0x34c], PT, P2 ;  /* 0x0000d300ff007a0c */ /* 0x000fd60003f05320 */
[----:B------:R-:W-:Y:S05]  /*4f10*/  @!P1 BRA `(.L_x_1298) ;  /* 0x000001c000009947 */ /* 0x000fea0003800000 */
[----:B------:R-:W0:Y:S01]  /*4f20*/  SHFL.DOWN P1, R0, R33, 0x1, 0x1f ;  /* 0x08201f0021007f89 */ /* 0x000e220000020000 */
[----:B------:R-:W-:Y:S03]  /*4f30*/  BSSY B0, `(.L_x_1298) ;  /* 0x000001a000007945 */ /* 0x000fe60003800000 */
[----:B------:R-:W4:Y:S04]  /*4f40*/  S2R R6, SR_LANEID ;  /* 0x0000000000067919 */ /* 0x000f280000000000 */
[----:B------:R-:W5:Y:S01]  /*4f50*/  S2R R7, SR_TID.X ;  /* 0x0000000000077919 */ /* 0x000f620000002100 */
[----:B0-----:R-:W-:Y:S01]  /*4f60*/  @P1 FADD R0, R0, R33 ;  /* 0x0000002100001221 */ /* 0x001fe20000000000 */
[----:B----4-:R-:W-:-:S04]  /*4f70*/  ISETP.NE.AND P2, PT, R6, RZ, PT ;  /* 0x000000ff0600720c */ /* 0x010fc80003f45270 */
[----:B------:R-:W0:Y:S09]  /*4f80*/  SHFL.DOWN P1, R3, R0, 0x2, 0x1f ;  /* 0x08401f0000037f89 */ /* 0x000e320000020000 */
        /* <DEDUP_REMOVED lines=15> */
[----:B------:R-:W4:Y:S01]  /*5080*/  @!P1 LDS R5, [0x10a0] ;  /* 0x0010a000ff059984 */ /* 0x000f220000000800 */
[----:B0-----:R-:W-:-:S04]  /*5090*/  @!P1 FADD.FTZ R2, R4, R2 ;  /* 0x0000000204029221 */ /* 0x001fc80000010000 */
[----:B------:R-:W-:-:S04]  /*50a0*/  @!P1 FADD.FTZ R2, R3, R2 ;  /* 0x0000000203029221 */ /* 0x000fc80000010000 */
[----:B----4-:R-:W-:-:S05]  /*50b0*/  @!P1 FADD.FTZ R4, R2, R5 ;  /* 0x0000000502049221 */ /* 0x010fca0000010000 */
[----:B------:R0:W-:Y:S02]  /*50c0*/  RED.E.ADD.F32.FTZ.RN.STRONG.GPU [R136.64], R4 ;  /* 0x000000048800798e */ /* 0x0001e4000c10e786 */
.L_x_1299:
[----:B0-----:R-:W-:Y:S05]  /*50d0*/  BSYNC B0 ;  /* 0x0000000000007941 */ /* 0x001fea0003800000 */
.L_x_1298:
[----:B------:R-:W-:Y:S01]  /*50e0*/  BSSY B0, `(.L_x_1300) ;  /* 0x0000020000007945 */ /* 0x000fe20003800000 */
[----:B------:R-:W-:Y:S05]  /*50f0*/  @!P0 BRA `(.L_x_1301) ;  /* 0x000001d000008947 */ /* 0x000fea0003800000 */
[----:B------:R-:W-:Y:S06]  /*5100*/  BAR.SYNC.DEFER_BLOCKING 0x0 ;  /* 0x0000000000007b1d */ /* 0x000fec0000010000 */
[----:B------:R-:W0:Y:S04]  /*5110*/  SHFL.DOWN P0, R0, R31, 0x1, 0x1f ;  /* 0x08201f001f007f89 */ /* 0x000e280000000000 */
        /* <DEDUP_REMOVED lines=24> */
[----:B------:R0:W-:Y:S01]  /*52a0*/  RED.E.ADD.F32.FTZ.RN.STRONG.GPU [R134.64], R4 ;  /* 0x000000048600798e */ /* 0x0001e2000c10e786 */
[----:B------:R-:W-:Y:S01]  /*52b0*/  HFMA2.MMA R19, -RZ, RZ, 0, 0 ;  /* 0x00000000ff137435 */ /* 0x000fe200000001ff */
[----:B------:R-:W-:Y:S05]  /*52c0*/  BRA `(.L_x_1302) ;  /* 0x0000001000007947 */ /* 0x000fea0003800000 */
.L_x_1301:
[----:B------:R-:W0:Y:S02]  /*52d0*/  S2R R19, SR_TID.X ;  /* 0x0000000000137919 */ /* 0x000e240000002100 */
.L_x_1302:
[----:B0-----:R-:W-:Y:S05]  /*52e0*/  BSYNC B0 ;  /* 0x0000000000007941 */ /* 0x001fea0003800000 */
.L_x_1300:
[----:B------:R-:W-:-:S13]  /*52f0*/  ISETP.GE.AND P0, PT, R19, c[0x0][0x16c], PT ;  /* 0x00005b0013007a0c */ /* 0x000fda0003f06270 */
        /* <DEDUP_REMOVED lines=12> */
[C---:B------:R-:W-:Y:S01]  /*53c0*/  IMAD R13, R38.reuse, c[0x0][0x28c], R13 ;  /* 0x0000a300260d7a24 */ /* 0x040fe200078e020d */
[----:B------:R-:W-:Y:S01]  /*53d0*/  IADD3 R29, R3, R9, RZ ;  /* 0x00000009031d7210 */ /* 0x000fe20007ffe0ff */
[C---:B------:R-:W-:Y:S01]  /*53e0*/  IMAD R15, R38.reuse, c[0x0][0x19c], R15 ;  /* 0x00006700260f7a24 */ /* 0x040fe200078e020f */
[----:B------:R-:W-:Y:S01]  /*53f0*/  IADD3 R27, R5, R11, RZ ;  /* 0x0000000b051b7210 */ /* 0x000fe20007ffe0ff */
[C---:B------:R-:W-:Y:S01]  /*5400*/  IMAD R37, R38.reuse, c[0x0][0x1bc], R37 ;  /* 0x00006f0026257a24 */ /* 0x040fe200078e0225 */
[----:B------:R-:W-:Y:S01]  /*5410*/  IADD3 R25, R7, R13, RZ ;  /* 0x0000000d07197210 */ /* 0x000fe20007ffe0ff */
[----:B------:R-:W-:Y:S01]  /*5420*/  IMAD.WIDE.U32 R38, R38, c[0x0][0x1b8], RZ ;  /* 0x00006e0026267a25 */ /* 0x000fe200078e00ff */
[----:B------:R-:W-:-:S04]  /*5430*/  IADD3 R35, R17, R15, RZ ;  /* 0x0000000f11237210 */ /* 0x000fc80007ffe0ff */
[----:B------:R-:W-:Y:S02]  /*5440*/  IADD3 R37, R39, R37, RZ ;  /* 0x0000002527257210 */ /* 0x000fe40007ffe0ff */
.L_x_1303:
[----:B0-----:R-:W0:Y:S01]  /*5450*/  LDS R21, [R19.X4+0x2ce0] ;  /* 0x002ce00013157984 */ /* 0x001e220000004800 */
[----:B------:R-:W-:Y:S01]  /*5460*/  SHF.R.S32.HI R18, RZ, 0x1f, R19 ;  /* 0x0000001fff127819 */ /* 0x000fe20000011413 */
[----:B------:R-:W-:Y:S01]  /*5470*/  YIELD ;  /* 0x0000000000007946 */ /* 0x000fe20003800000 */
[----:B------:R-:W-:Y:S01]  /*5480*/  MOV R10, R38 ;  /* 0x00000026000a7202 */ /* 0x000fe20000000f00 */
[----:B------:R-:W4:Y:S01]  /*5490*/  LDS R23, [R19.X4+0x30e0] ;  /* 0x0030e00013177984 */ /* 0x000f220000004800 */
[----:B------:R-:W-:Y:S01]  /*54a0*/  MOV R11, R37 ;  /* 0x00000025000b7202 */ /* 0x000fe20000000f00 */
[C---:B------:R-:W-:Y:S01]  /*54b0*/  IMAD R0, R18.reuse, c[0x0][0x290], RZ ;  /* 0x0000a40012007a24 */ /* 0x040fe200078e02ff */
[----:B--2---:R-:W-:Y:S01]  /*54c0*/  MOV R8, R6 ;  /* 0x0000000600087202 */ /* 0x004fe20000000f00 */
        /* <DEDUP_REMOVED lines=13> */
[----:B------:R2:W4:Y:S01]  /*55a0*/  LDG.E R0, [R14.64] ;  /* 0x000000060e007981 */ /* 0x000522000c1e1900 */
        /* <DEDUP_REMOVED lines=12> */
[----:B--2---:R-:W-:Y:S02]  /*5670*/  LEA R14, P1, R12, c[0x0][0x228], 0x2 ;  /* 0x00008a000c0e7a11 */ /* 0x004fe400078210ff */
[----:B------:R-:W-:Y:S02]  /*5680*/  IADD3 R9, R13, R33, RZ ;  /* 0x000000210d097210 */ /* 0x000fe40007ffe0ff */
[----:B------:R-:W-:-:S02]  /*5690*/  LEA.HI.X R11, R8, c[0x0][0x31c], R11, 0x2, P0 ;  /* 0x0000c700080b7a11 */ /* 0x000fc400000f140b */
[----:B------:R-:W-:Y:S01]  /*56a0*/  LEA.HI.X R15, R12, c[0x0][0x22c], R9, 0x2, P1 ;  /* 0x00008b000c0f7a11 */ /* 0x000fe200008f1409 */
[----:B----4-:R-:W-:-:S05]  /*56b0*/  FMUL.FTZ R21, R0, R23 ;  /* 0x0000001700157220 */ /* 0x010fca0000410000 */
[----:B------:R0:W-:Y:S04]  /*56c0*/  RED.E.ADD.F32.FTZ.RN.STRONG.GPU [R10.64], R21 ;  /* 0x000000150a00798e */ /* 0x0001e8000c10e786 */
[----:B------:R-:W2:Y:S01]  /*56d0*/  LDG.E R14, [R14.64] ;  /* 0x000000060e0e7981 */ /* 0x000ea2000c1e1900 */
        /* <DEDUP_REMOVED lines=10> */
[----:B--2---:R-:W-:-:S05]  /*5780*/  FMUL.FTZ R23, R23, R14 ;  /* 0x0000000e17177220 */ /* 0x004fca0000410000 */
[----:B------:R0:W-:Y:S07]  /*5790*/  RED.E.ADD.F32.FTZ.RN.STRONG.GPU [R12.64], R23 ;  /* 0x000000170c00798e */ /* 0x0001ee000c10e786 */
[----:B------:R-:W-:Y:S05]  /*57a0*/  @!P0 BRA `(.L_x_1303) ;  /* 0xfffffca000008947 */ /* 0x000fea000383ffff */
[----:B------:R-:W-:Y:S05]  /*57b0*/  EXIT ;  /* 0x000000000000794d */ /* 0x000fea0003800000 */
.L_x_1285:
[----:B------:R-:W-:Y:S01]  /*57c0*/  HFMA2.MMA R88, -RZ, RZ, 0, 5.9604644775390625e-08 ;  /* 0x00000001ff587435 */ /* 0x000fe200000001ff */
[----:B------:R-:W-:Y:S02]  /*57d0*/  MOV R89, R90 ;  /* 0x0000005a00597202 */ /* 0x000fe40000000f00 */
[----:B------:R-:W-:-:S02]  /*57e0*/  MOV R87, RZ ;  /* 0x000000ff00577202 */ /* 0x000fc40000000f00 */
[----:B------:R-:W-:Y:S02]  /*57f0*/  MOV R86, 0xffffffff ;  /* 0xffffffff00567802 */ /* 0x000fe40000000f00 */
[----:B------:R-:W-:Y:S02]  /*5800*/  MOV R50, 0x5820 ;  /* 0x0000582000327802 */ /* 0x000fe40000000f00 */
[----:B-1---5:R-:W-:Y:S05]  /*5810*/  CALL.REL.NOINC `($__internal_53_$__cuda_sm70_shflsync_up) ;  /* 0x00000ec000007944 */ /* 0x022fea0003c00000 */
[----:B-1----:R-:W-:Y:S01]  /*5820*/  MOV R157, R86 ;  /* 0x00000056009d7202 */ /* 0x002fe20000000f00 */
[----:B0-----:R-:W-:Y:S05]  /*5830*/  BRA `(.L_x_1304) ;  /* 0xffffd74000007947 */ /* 0x001fea000383ffff */
.L_x_1286:
[----:B------:R-:W-:Y:S01]  /*5840*/  HFMA2.MMA R88, -RZ, RZ, 0, 5.9604644775390625e-08 ;  /* 0x00000001ff587435 */ /* 0x000fe200000001ff */
[----:B------:R-:W-:Y:S02]  /*5850*/  MOV R89, R91 ;  /* 0x0000005b00597202 */ /* 0x000fe40000000f00 */
[----:B------:R-:W-:Y:S02]  /*5860*/  MOV R87, RZ ;  /* 0x000000ff00577202 */ /* 0x000fe40000000f00 */
[----:B------:R-:W-:Y:S02]  /*5870*/  MOV R86, 0xffffffff ;  /* 0xffffffff00567802 */ /* 0x000fe40000000f00 */
[----:B------:R-:W-:-:S02]  /*5880*/  MOV R50, 0x58a0 ;  /* 0x000058a000327802 */ /* 0x000fc40000000f00 */
[----:B012--5:R-:W-:Y:S05]  /*5890*/  CALL.REL.NOINC `($__internal_53_$__cuda_sm70_shflsync_up) ;  /* 0x00000e4000007944 */ /* 0x027fea0003c00000 */
[----:B------:R-:W-:Y:S01]  /*58a0*/  FMUL.FTZ R157, R90, R157 ;  /* 0x0000009d5a9d7220 */ /* 0x000fe20000410000 */
[----:B------:R-:W-:Y:S01]  /*58b0*/  ISETP.GE.AND P0, PT, R32, 0x1, PT ;  /* 0x000000012000780c */ /* 0x000fe20003f06270 */
[----:B-1----:R-:W-:Y:S01]  /*58c0*/  FFMA.FTZ R50, R90, R86, R91 ;  /* 0x000000565a327223 */ /* 0x002fe2000001005b */
[----:B0-----:R-:W-:Y:S01]  /*58d0*/  HFMA2.MMA R88, -RZ, RZ, 0, 1.1920928955078125e-07 ;  /* 0x00000002ff587435 */ /* 0x001fe200000001ff */
[----:B------:R-:W-:-:S02]  /*58e0*/  MOV R87, RZ ;  /* 0x000000ff00577202 */ /* 0x000fc40000000f00 */
[----:B------:R-:W-:Y:S02]  /*58f0*/  FSEL R157, R90, R157, !P0 ;  /* 0x0000009d5a9d7208 */ /* 0x000fe40004000000 */
[----:B------:R-:W-:Y:S02]  /*5900*/  FSEL R91, R91, R50, !P0 ;  /* 0x000000325b5b7208 */ /* 0x000fe40004000000 */
[----:B------:R-:W-:Y:S02]  /*5910*/  MOV R86, 0xffffffff ;  /* 0xffffffff00567802 */ /* 0x000fe40000000f00 */
[----:B------:R-:W-:Y:S02]  /*5920*/  MOV R89, R157 ;  /* 0x0000009d00597202 */ /* 0x000fe40000000f00 */
[----:B------:R-:W-:Y:S02]  /*5930*/  MOV R50, 0x5950 ;  /* 0x0000595000327802 */ /* 0x000fe40000000f00 */
[----:B------:R-:W-:Y:S05]  /*5940*/  CALL.REL.NOINC `($__internal_53_$__cuda_sm70_shflsync_up) ;  /* 0x00000d9000007944 */ /* 0x000fea0003c00000 */
[----:B0-----:R-:W-:Y:S01]  /*5950*/  HFMA2.MMA R88, -RZ, RZ, 0, 1.1920928955078125e-07 ;  /* 0x00000002ff587435 */ /* 0x001fe200000001ff */
[----:B-1----:R-:W-:Y:S02]  /*5960*/  MOV R90, R86 ;  /* 0x00000056005a7202 */ /* 0x002fe40000000f00 */
[----:B------:R-:W-:-:S02]  /*5970*/  MOV R89, R91 ;  /* 0x0000005b00597202 */ /* 0x000fc40000000f00 */
[----:B------:R-:W-:Y:S02]  /*5980*/  MOV R87, RZ ;  /* 0x000000ff00577202 */ /* 0x000fe40000000f00 */
[----:B------:R-:W-:Y:S02]  /*5990*/  MOV R86, 0xffffffff ;  /* 0xffffffff00567802 */ /* 0x000fe40000000f00 */
[----:B------:R-:W-:Y:S02]  /*59a0*/  MOV R50, 0x59c0 ;  /* 0x000059c000327802 */ /* 0x000fe40000000f00 */
[----:B------:R-:W-:Y:S05]  /*59b0*/  CALL.REL.NOINC `($__internal_53_$__cuda_sm70_shflsync_up) ;  /* 0x00000d2000007944 */ /* 0x000fea0003c00000 */
[----:B------:R-:W-:Y:S01]  /*59c0*/  ISETP.GE.AND P0, PT, R32, 0x2, PT ;  /* 0x000000022000780c */ /* 0x000fe20003f06270 */
[----:B0-----:R-:W-:Y:S01]  /*59d0*/  HFMA2.MMA R88, -RZ, RZ, 0, 2.384185791015625e-07 ;  /* 0x00000004ff587435 */ /* 0x001fe200000001ff */
[----:B------:R-:W-:Y:S02]  /*59e0*/  MOV R87, RZ ;  /* 0x000000ff00577202 */ /* 0x000fe40000000f00 */
[----:B------:R-:W-:-:S09]  /*59f0*/  MOV R50, 0x5a50 ;  /* 0x00005a5000327802 */ /* 0x000fd20000000f00 */
[----:B-1----:R-:W-:Y:S01]  /*5a00*/  @P0 FFMA.FTZ R91, R157, R86, R91 ;  /* 0x000000569d5b0223 */ /* 0x002fe2000001005b */
[----:B------:R-:W-:Y:S01]  /*5a10*/  MOV R86, 0xffffffff ;  /* 0xffffffff00567802 */ /* 0x000fe20000000f00 */
[----:B------:R-:W-:-:S05]  /*5a20*/  @P0 FMUL.FTZ R157, R90, R157 ;  /* 0x0000009d5a9d0220 */ /* 0x000fca0000410000 */
[----:B------:R-:W-:Y:S02]  /*5a30*/  MOV R89, R157 ;  /* 0x0000009d00597202 */ /* 0x000fe40000000f00 */
[----:B------:R-:W-:Y:S05]  /*5a40*/  CALL.REL.NOINC `($__internal_53_$__cuda_sm70_shflsync_up) ;  /* 0x00000c9000007944 */ /* 0x000fea0003c00000 */
[----:B0-----:R-:W-:Y:S01]  /*5a50*/  HFMA2.MMA R88, -RZ, RZ, 0, 2.384185791015625e-07 ;  /* 0x00000004ff587435 */ /* 0x001fe200000001ff */
[----:B-1----:R-:W-:Y:S02]  /*5a60*/  MOV R90, R86 ;  /* 0x00000056005a7202 */ /* 0x002fe40000000f00 */
[----:B------:R-:W-:Y:S02]  /*5a70*/  MOV R89, R91 ;  /* 0x0000005b00597202 */ /* 0x000fe40000000f00 */
[----:B------:R-:W-:Y:S02]  /*5a80*/  MOV R87, RZ ;  /* 0x000000ff00577202 */ /* 0x000fe40000000f00 */
[----:B------:R-:W-:Y:S02]  /*5a90*/  MOV R86, 0xffffffff ;  /* 0xffffffff00567802 */ /* 0x000fe40000000f00 */
[----:B------:R-:W-:Y:S02]  /*5aa0*/  MOV R50, 0x5ac0 ;  /* 0x00005ac000327802 */ /* 0x000fe40000000f00 */
[----:B------:R-:W-:Y:S05]  /*5ab0*/  CALL.REL.NOINC `($__internal_53_$__cuda_sm70_shflsync_up) ;  /* 0x00000c2000007944 */ /* 0x000fea0003c00000 */
[----:B------:R-:W-:Y:S01]  /*5ac0*/  ISETP.GE.AND P0, PT, R32, 0x4, PT ;  /* 0x000000042000780c */ /* 0x000fe20003f06270 */
[----:B0-----:R-:W-:Y:S01]  /*5ad0*/  HFMA2.MMA R88, -RZ, RZ, 0, 4.76837158203125e-07 ;  /* 0x00000008ff587435 */ /* 0x001fe200000001ff */
[----:B------:R-:W-:-:S02]  /*5ae0*/  MOV R87, RZ ;  /* 0x000000ff00577202 */ /* 0x000fc40000000f00 */
[----:B------:R-:W-:-:S09]  /*5af0*/  MOV R50, 0x5b50 ;  /* 0x00005b5000327802 */ /* 0x000fd20000000f00 */
[----:B-1----:R-:W-:Y:S01]  /*5b00*/  @P0 FFMA.FTZ R91, R157, R86, R91 ;  /* 0x000000569d5b0223 */ /* 0x002fe2000001005b */
[----:B------:R-:W-:Y:S01]  /*5b10*/  MOV R86, 0xffffffff ;  /* 0xffffffff00567802 */ /* 0x000fe20000000f00 */
[----:B------:R-:W-:-:S05]  /*5b20*/  @P0 FMUL.FTZ R157, R90, R157 ;  /* 0x0000009d5a9d0220 */ /* 0x000fca0000410000 */
[----:B------:R-:W-:Y:S02]  /*5b30*/  MOV R89, R157 ;  /* 0x0000009d00597202 */ /* 0x000fe40000000f00 */
[----:B------:R-:W-:Y:S05]  /*5b40*/  CALL.REL.NOINC `($__internal_53_$__cuda_sm70_shflsync_up) ;  /* 0x00000b9000007944 */ /* 0x000fea0003c00000 */
[----:B0-----:R-:W-:Y:S01]  /*5b50*/  HFMA2.MMA R88, -RZ, RZ, 0, 4.76837158203125e-07 ;  /* 0x00000008ff587435 */ /* 0x001fe200000001ff */
[----:B-1----:R-:W-:Y:S02]  /*5b60*/  MOV R90, R86 ;  /* 0x00000056005a7202 */ /* 0x002fe40000000f00 */
[----:B------:R-:W-:Y:S02]  /*5b70*/  MOV R89, R91 ;  /* 0x0000005b00597202 */ /* 0x000fe40000000f00 */
[----:B------:R-:W-:Y:S02]  /*5b80*/  MOV R87, RZ ;  /* 0x000000ff00577202 */ /* 0x000fe40000000f00 */
[----:B------:R-:W-:Y:S02]  /*5b90*/  MOV R86, 0xffffffff ;  /* 0xffffffff00567802 */ /* 0x000fe40000000f00 */
[----:B------:R-:W-:Y:S02]  /*5ba0*/  MOV R50, 0x5bc0 ;  /* 0x00005bc000327802 */ /* 0x000fe40000000f00 */
[----:B------:R-:W-:Y:S05]  /*5bb0*/  CALL.REL.NOINC `($__internal_53_$__cuda_sm70_shflsync_up) ;  /* 0x00000b2000007944 */ /* 0x000fea0003c00000 */
[----:B------:R-:W-:Y:S01]  /*5bc0*/  ISETP.GE.AND P0, PT, R32, 0x8, PT ;  /* 0x000000082000780c */ /* 0x000fe20003f06270 */
[----:B0-----:R-:W-:Y:S01]  /*5bd0*/  HFMA2.MMA R88, -RZ, RZ, 0, 9.5367431640625e-07 ;  /* 0x00000010ff587435 */ /* 0x001fe200000001ff */
[----:B------:R-:W-:-:S02]  /*5be0*/  MOV R87, RZ ;  /* 0x000000ff00577202 */ /* 0x000fc40000000f00 */
[----:B------:R-:W-:-:S09]  /*5bf0*/  MOV R50, 0x5c60 ;  /* 0x00005c6000327802 */ /* 0x000fd20000000f00 */
[----:B-1----:R-:W-:Y:S01]  /*5c00*/  @P0 FFMA.FTZ R91, R157, R86, R91 ;  /* 0x000000569d5b0223 */ /* 0x002fe2000001005b */
[----:B------:R-:W-:Y:S01]  /*5c10*/  MOV R86, 0xffffffff ;  /* 0xffffffff00567802 */ /* 0x000fe20000000f00 */
[----:B------:R-:W-:-:S05]  /*5c20*/  @P0 FMUL.FTZ R157, R90, R157 ;  /* 0x0000009d5a9d0220 */ /* 0x000fca0000410000 */
[-C--:B------:R-:W-:Y:S02]  /*5c30*/  MOV R158, R157.reuse ;  /* 0x0000009d009e7202 */ /* 0x080fe40000000f00 */
[----:B------:R-:W-:Y:S02]  /*5c40*/  MOV R89, R157 ;  /* 0x0000009d00597202 */ /* 0x000fe40000000f00 */
[----:B------:R-:W-:Y:S05]  /*5c50*/  CALL.REL.NOINC `($__internal_53_$__cuda_sm70_shflsync_up) ;  /* 0x00000a8000007944 */ /* 0x000fea0003c00000 */
[----:B0-----:R-:W-:Y:S01]  /*5c60*/  HFMA2.MMA R88, -RZ, RZ, 0, 9.5367431640625e-07 ;  /* 0x00000010ff587435 */ /* 0x001fe200000001ff */
[----:B-1----:R-:W-:Y:S02]  /*5c70*/  MOV R157, R86 ;  /* 0x00000056009d7202 */ /* 0x002fe40000000f00 */
[----:B------:R-:W-:Y:S02]  /*5c80*/  MOV R89, R91 ;  /* 0x0000005b00597202 */ /* 0x000fe40000000f00 */
[----:B------:R-:W-:Y:S02]  /*5c90*/  MOV R87, RZ ;  /* 0x000000ff00577202 */ /* 0x000fe40000000f00 */
[----:B------:R-:W-:Y:S02]  /*5ca0*/  MOV R86, 0xffffffff ;  /* 0xffffffff00567802 */ /* 0x000fe40000000f00 */
[----:B------:R-:W-:-:S02]  /*5cb0*/  MOV R50, 0x5cd0 ;  /* 0x00005cd000327802 */ /* 0x000fc40000000f00 */
[----:B------:R-:W-:Y:S05]  /*5cc0*/  CALL.REL.NOINC `($__internal_53_$__cuda_sm70_shflsync_up) ;  /* 0x00000a1000007944 */ /* 0x000fea0003c00000 */
[----:B01----:R-:W-:Y:S05]  /*5cd0*/  BRA `(.L_x_1305) ;  /* 0xffffd41000007947 */ /* 0x003fea000383ffff */
.L_x_1289:
[----:B0-----:R-:W-:Y:S01]  /*5ce0*/  HFMA2.MMA R88, -RZ, RZ, 0, 5.9604644775390625e-08 ;  /* 0x00000001ff587435 */ /* 0x001fe200000001ff */
[----:B------:R-:W-:-:S02]  /*5cf0*/  MOV R89, R158 ;  /* 0x0000009e00597202 */ /* 0x000fc40000000f00 */
[----:B------:R-:W-:Y:S02]  /*5d00*/  MOV R87, RZ ;  /* 0x000000ff00577202 */ /* 0x000fe40000000f00 */
[----:B------:R-:W-:Y:S02]  /*5d10*/  MOV R86, 0xffffffff ;  /* 0xffffffff00567802 */ /* 0x000fe40000000f00 */
[----:B------:R-:W-:Y:S02]  /*5d20*/  MOV R50, 0x5d40 ;  /* 0x00005d4000327802 */ /* 0x000fe40000000f00 */
[----:B-1---5:R-:W-:Y:S05]  /*5d30*/  CALL.REL.NOINC `($__internal_53_$__cuda_sm70_shflsync_up) ;  /* 0x000009a000007944 */ /* 0x022fea0003c00000 */
[----:B0-----:R-:W-:Y:S01]  /*5d40*/  HFMA2.MMA R88, -RZ, RZ, 0, 5.9604644775390625e-08 ;  /* 0x00000001ff587435 */ /* 0x001fe200000001ff */
[----:B-1----:R-:W-:Y:S02]  /*5d50*/  MOV R90, R86 ;  /* 0x00000056005a7202 */ /* 0x002fe40000000f00 */
[----:B------:R-:W-:Y:S02]  /*5d60*/  MOV R89, R91 ;  /* 0x0000005b00597202 */ /* 0x000fe40000000f00 */
[----:B------:R-:W-:Y:S02]  /*5d70*/  MOV R87, RZ ;  /* 0x000000ff00577202 */ /* 0x000fe40000000f00 */
[----:B------:R-:W-:-:S02]  /*5d80*/  MOV R86, 0xffffffff ;  /* 0xffffffff00567802 */ /* 0x000fc40000000f00 */
[----:B------:R-:W-:Y:S02]  /*5d90*/  MOV R50, 0x5db0 ;  /* 0x00005db000327802 */ /* 0x000fe40000000f00 */
[----:B------:R-:W-:Y:S05]  /*5da0*/  CALL.REL.NOINC `($__internal_53_$__cuda_sm70_shflsync_up) ;  /* 0x0000093000007944 */ /* 0x000fea0003c00000 */
[----:B0-----:R-:W-:Y:S01]  /*5db0*/  HFMA2.MMA R87, -RZ, RZ, 0, 0 ;  /* 0x00000000ff577435 */ /* 0x001fe200000001ff */
[----:B-1----:R-:W-:Y:S02]  /*5dc0*/  MOV R91, R86 ;  /* 0x00000056005b7202 */ /* 0x002fe40000000f00 */
[----:B------:R-:W-:Y:S02]  /*5dd0*/  MOV R88, R48 ;  /* 0x0000003000587202 */ /* 0x000fe40000000f00 */
[----:B------:R-:W-:Y:S02]  /*5de0*/  MOV R51, 0x1f ;  /* 0x0000001f00337802 */ /* 0x000fe40000000f00 */
[----:B------:R-:W-:Y:S02]  /*5df0*/  MOV R50, 0xffffffff ;  /* 0xffffffff00327802 */ /* 0x000fe40000000f00 */
[----:B------:R-:W-:Y:S02]  /*5e00*/  MOV R86, 0x5e20 ;  /* 0x00005e2000567802 */ /* 0x000fe40000000f00 */
[----:B------:R-:W-:Y:S05]  /*5e10*/  CALL.REL.NOINC `($__internal_52_$__cuda_sm70_shflsync_idx_p) ;  /* 0x0000087000007944 */ /* 0x000fea0003c00000 */
[----:B0-----:R-:W-:Y:S01]  /*5e20*/  HFMA2.MMA R87, -RZ, RZ, 0, 0 ;  /* 0x00000000ff577435 */ /* 0x001fe200000001ff */
[----:B-1----:R-:W-:-:S02]  /*5e30*/  MOV R157, R51 ;  /* 0x00000033009d7202 */ /* 0x002fc40000000f00 */
[----:B------:R-:W-:Y:S02]  /*5e40*/  MOV R88, R49 ;  /* 0x0000003100587202 */ /* 0x000fe40000000f00 */
[----:B------:R-:W-:Y:S02]  /*5e50*/  MOV R51, 0x1f ;  /* 0x0000001f00337802 */ /* 0x000fe40000000f00 */
[----:B------:R-:W-:Y:S02]  /*5e60*/  MOV R50, 0xffffffff ;  /* 0xffffffff00327802 */ /* 0x000fe40000000f00 */
[----:B------:R-:W-:Y:S02]  /*5e70*/  MOV R86, 0x5e90 ;  /* 0x00005e9000567802 */ /* 0x000fe40000000f00 */
[----:B------:R-:W-:Y:S05]  /*5e80*/  CALL.REL.NOINC `($__internal_52_$__cuda_sm70_shflsync_idx_p) ;  /* 0x0000080000007944 */ /* 0x000fea0003c00000 */
[----:B01----:R-:W-:Y:S01]  /*5e90*/  MOV R87, R51 ;  /* 0x0000003300577202 */ /* 0x003fe20000000f00 */
[----:B------:R-:W-:Y:S05]  /*5ea0*/  BRA `(.L_x_1306) ;  /* 0xffffd3a000007947 */ /* 0x000fea000383ffff */
.L_x_1292:
[----:B------:R-:W-:Y:S01]  /*5eb0*/  HFMA2.MMA R158, -RZ, RZ, 0, 5.9604644775390625e-08 ;  /* 0x00000001ff9e7435 */ /* 0x000fe200000001ff */
[----:B------:R-:W-:Y:S02]  /*5ec0*/  MOV R157, R90 ;  /* 0x0000005a009d7202 */ /* 0x000fe40000000f00 */
[----:B------:R-:W-:-:S02]  /*5ed0*/  MOV R86, 0x1f ;  /* 0x0000001f00567802 */ /* 0x000fc40000000f00 */
[----:B------:R-:W-:Y:S02]  /*5ee0*/  MOV R87, 0xffffffff ;  /* 0xffffffff00577802 */ /* 0x000fe40000000f00 */
[----:B------:R-:W-:Y:S02]  /*5ef0*/  MOV R50, 0x5f10 ;  /* 0x00005f1000327802 */ /* 0x000fe40000000f00 */
[----:B------:R-:W-:Y:S05]  /*5f00*/  CALL.REL.NOINC `($__internal_51_$__cuda_sm70_shflsync_down) ;  /* 0x0000074000007944 */ /* 0x000fea0003c00000 */
[----:B-1----:R-:W-:Y:S01]  /*5f10*/  MOV R89, R158 ;  /* 0x0000009e00597202 */ /* 0x002fe20000000f00 */
[----:B0-----:R-:W-:Y:S05]  /*5f20*/  BRA `(.L_x_1307) ;  /* 0xffffd91000007947 */ /* 0x001fea000383ffff */
.L_x_1293:
[----:B------:R-:W-:Y:S01]  /*5f30*/  HFMA2.MMA R158, -RZ, RZ, 0, 5.9604644775390625e-08 ;  /* 0x00000001ff9e7435 */ /* 0x000fe200000001ff */
[----:B------:R-:W-:Y:S02]  /*5f40*/  MOV R157, R91 ;  /* 0x0000005b009d7202 */ /* 0x000fe40000000f00 */
[----:B------:R-:W-:Y:S02]  /*5f50*/  MOV R86, 0x1f ;  /* 0x0000001f00567802 */ /* 0x000fe40000000f00 */
[----:B------:R-:W-:Y:S02]  /*5f60*/  MOV R87, 0xffffffff ;  /* 0xffffffff00577802 */ /* 0x000fe40000000f00 */
[----:B------:R-:W-:-:S02]  /*5f70*/  MOV R50, 0x5f90 ;  /* 0x00005f9000327802 */ /* 0x000fc40000000f00 */
[----:B01----:R-:W-:Y:S05]  /*5f80*/  CALL.REL.NOINC `($__internal_51_$__cuda_sm70_shflsync_down) ;  /* 0x000006c000007944 */ /* 0x003fea0003c00000 */
        /* <DEDUP_REMOVED lines=9> */
[----:B------:R-:W-:Y:S05]  /*6020*/  CALL.REL.NOINC `($__internal_51_$__cuda_sm70_shflsync_down) ;  /* 0x0000062000007944 */ /* 0x000fea0003c00000 */
[----:B-1----:R-:W-:Y:S01]  /*6030*/  MOV R88, R158 ;  /* 0x0000009e00587202 */ /* 0x002fe20000000f00 */
[----:B------:R-:W-:Y:S01]  /*6040*/  HFMA2.MMA R158, -RZ, RZ, 0, 1.1920928955078125e-07 ;  /* 0x00000002ff9e7435 */ /* 0x000fe200000001ff */
[----:B0-----:R-:W-:Y:S02]  /*6050*/  MOV R157, R91 ;  /* 0x0000005b009d7202 */ /* 0x001fe40000000f00 */
[----:B------:R-:W-:-:S02]  /*6060*/  MOV R86, 0x1f ;  /* 0x0000001f00567802 */ /* 0x000fc40000000f00 */
[----:B------:R-:W-:Y:S02]  /*6070*/  MOV R87, 0xffffffff ;  /* 0xffffffff00577802 */ /* 0x000fe40000000f00 */
[----:B------:R-:W-:Y:S02]  /*6080*/  MOV R50, 0x60a0 ;  /* 0x000060a000327802 */ /* 0x000fe40000000f00 */
[----:B------:R-:W-:Y:S05]  /*6090*/  CALL.REL.NOINC `($__internal_51_$__cuda_sm70_shflsync_down) ;  /* 0x000005b000007944 */ /* 0x000fea0003c00000 */
[----:B-1----:R-:W-:Y:S01]  /*60a0*/  @!P3 FFMA.FTZ R91, R89, R158, R91 ;  /* 0x0000009e595bb223 */ /* 0x002fe2000001005b */
[----:B------:R-:W-:Y:S01]  /*60b0*/  HFMA2.MMA R158, -RZ, RZ, 0, 2.384185791015625e-07 ;  /* 0x00000004ff9e7435 */ /* 0x000fe200000001ff */
[----:B------:R-:W-:Y:S01]  /*60c0*/  @!P3 FMUL.FTZ R89, R88, R89 ;  /* 0x000000595859b220 */ /* 0x000fe20000410000 */
[----:B0-----:R-:W-:Y:S02]  /*60d0*/  MOV R86, 0x1f ;  /* 0x0000001f00567802 */ /* 0x001fe40000000f00 */
[----:B------:R-:W-:Y:S02]  /*60e0*/  MOV R87, 0xffffffff ;  /* 0xffffffff00577802 */ /* 0x000fe40000000f00 */
[----:B------:R-:W-:Y:S02]  /*60f0*/  MOV R157, R89 ;  /* 0x00000059009d7202 */ /* 0x000fe40000000f00 */
[----:B------:R-:W-:-:S02]  /*6100*/  MOV R50, 0x6120 ;  /* 0x0000612000327802 */ /* 0x000fc40000000f00 */
[----:B------:R-:W-:Y:S05]  /*6110*/  CALL.REL.NOINC `($__internal_51_$__cuda_sm70_shflsync_down) ;  /* 0x0000053000007944 */ /* 0x000fea0003c00000 */
[----:B-1----:R-:W-:Y:S01]  /*6120*/  MOV R88, R158 ;  /* 0x0000009e00587202 */ /* 0x002fe20000000f00 */
[----:B------:R-:W-:Y:S01]  /*6130*/  HFMA2.MMA R158, -RZ, RZ, 0, 2.384185791015625e-07 ;  /* 0x00000004ff9e7435 */ /* 0x000fe200000001ff */
[----:B0-----:R-:W-:-:S02]  /*6140*/  MOV R157, R91 ;  /* 0x0000005b009d7202 */ /* 0x001fc40000000f00 */
[----:B------:R-:W-:Y:S02]  /*6150*/  MOV R86, 0x1f ;  /* 0x0000001f00567802 */ /* 0x000fe40000000f00 */
[----:B------:R-:W-:Y:S02]  /*6160*/  MOV R87, 0xffffffff ;  /* 0xffffffff00577802 */ /* 0x000fe40000000f00 */
[----:B------:R-:W-:Y:S02]  /*6170*/  MOV R50, 0x6190 ;  /* 0x0000619000327802 */ /* 0x000fe40000000f00 */
[----:B------:R-:W-:Y:S05]  /*6180*/  CALL.REL.NOINC `($__internal_51_$__cuda_sm70_shflsync_down) ;  /* 0x000004c000007944 */ /* 0x000fea0003c00000 */
[----:B-1----:R-:W-:Y:S01]  /*6190*/  @!P2 FFMA.FTZ R91, R89, R158, R91 ;  /* 0x0000009e595ba223 */ /* 0x002fe2000001005b */
[----:B------:R-:W-:Y:S01]  /*61a0*/  HFMA2.MMA R158, -RZ, RZ, 0, 4.76837158203125e-07 ;  /* 0x00000008ff9e7435 */ /* 0x000fe200000001ff */
[----:B------:R-:W-:Y:S01]  /*61b0*/  @!P2 FMUL.FTZ R89, R88, R89 ;  /* 0x000000595859a220 */ /* 0x000fe20000410000 */
[----:B0-----:R-:W-:Y:S02]  /*61c0*/  MOV R86, 0x1f ;  /* 0x0000001f00567802 */ /* 0x001fe40000000f00 */
[----:B------:R-:W-:Y:S02]  /*61d0*/  MOV R87, 0xffffffff ;  /* 0xffffffff00577802 */ /* 0x000fe40000000f00 */
[----:B------:R-:W-:-:S02]  /*61e0*/  MOV R157, R89 ;  /* 0x00000059009d7202 */ /* 0x000fc40000000f00 */
[----:B------:R-:W-:Y:S02]  /*61f0*/  MOV R50, 0x6210 ;  /* 0x0000621000327802 */ /* 0x000fe40000000f00 */
[----:B------:R-:W-:Y:S05]  /*6200*/  CALL.REL.NOINC `($__internal_51_$__cuda_sm70_shflsync_down) ;  /* 0x0000044000007944 */ /* 0x000fea0003c00000 */
[----:B-1----:R-:W-:Y:S01]  /*6210*/  MOV R88, R158 ;  /* 0x0000009e00587202 */ /* 0x002fe20000000f00 */
[----:B------:R-:W-:Y:S01]  /*6220*/  HFMA2.MMA R158, -RZ, RZ, 0, 4.76837158203125e-07 ;  /* 0x00000008ff9e7435 */ /* 0x000fe200000001ff */
[----:B0-----:R-:W-:Y:S02]  /*6230*/  MOV R157, R91 ;  /* 0x0000005b009d7202 */ /* 0x001fe40000000f00 */
[----:B------:R-:W-:Y:S02]  /*6240*/  MOV R86, 0x1f ;  /* 0x0000001f00567802 */ /* 0x000fe40000000f00 */
[----:B------:R-:W-:Y:S02]  /*6250*/  MOV R87, 0xffffffff ;  /* 0xffffffff00577802 */ /* 0x000fe40000000f00 */
[----:B------:R-:W-:Y:S02]  /*6260*/  MOV R50, 0x6280 ;  /* 0x0000628000327802 */ /* 0x000fe40000000f00 */
[----:B------:R-:W-:Y:S05]  /*6270*/  CALL.REL.NOINC `($__internal_51_$__cuda_sm70_shflsync_down) ;  /* 0x000003d000007944 */ /* 0x000fea0003c00000 */
[----:B-1----:R-:W-:Y:S01]  /*6280*/  @!P1 FFMA.FTZ R91, R89, R158, R91 ;  /* 0x0000009e595b9223 */ /* 0x002fe2000001005b */
[----:B------:R-:W-:Y:S01]  /*6290*/  HFMA2.MMA R158, -RZ, RZ, 0, 9.5367431640625e-07 ;  /* 0x00000010ff9e7435 */ /* 0x000fe200000001ff */
[----:B------:R-:W-:Y:S01]  /*62a0*/  @!P1 FMUL.FTZ R89, R88, R89 ;  /* 0x0000005958599220 */ /* 0x000fe20000410000 */
[----:B0-----:R-:W-:-:S02]  /*62b0*/  MOV R86, 0x1f ;  /* 0x0000001f00567802 */ /* 0x001fc40000000f00 */
[----:B------:R-:W-:Y:S02]  /*62c0*/  MOV R87, 0xffffffff ;  /* 0xffffffff00577802 */ /* 0x000fe40000000f00 */
[----:B------:R-:W-:Y:S02]  /*62d0*/  MOV R90, R91 ;  /* 0x0000005b005a7202 */ /* 0x000fe40000000f00 */
[----:B------:R-:W-:Y:S02]  /*62e0*/  MOV R157, R89 ;  /* 0x00000059009d7202 */ /* 0x000fe40000000f00 */
[----:B------:R-:W-:Y:S02]  /*62f0*/  MOV R50, 0x6310 ;  /* 0x0000631000327802 */ /* 0x000fe40000000f00 */
[----:B------:R-:W-:Y:S05]  /*6300*/  CALL.REL.NOINC `($__internal_51_$__cuda_sm70_shflsync_down) ;  /* 0x0000034000007944 */ /* 0x000fea0003c00000 */
[----:B-1----:R-:W-:Y:S01]  /*6310*/  MOV R88, R158 ;  /* 0x0000009e00587202 */ /* 0x002fe20000000f00 */
[----:B------:R-:W-:Y:S01]  /*6320*/  HFMA2.MMA R158, -RZ, RZ, 0, 9.5367431640625e-07 ;  /* 0x00000010ff9e7435 */ /* 0x000fe200000001ff */
[----:B0-----:R-:W-:Y:S02]  /*6330*/  MOV R157, R90 ;  /* 0x0000005a009d7202 */ /* 0x001fe40000000f00 */
[----:B------:R-:W-:-:S02]  /*6340*/  MOV R86, 0x1f ;  /* 0x0000001f00567802 */ /* 0x000fc40000000f00 */
[----:B------:R-:W-:Y:S02]  /*6350*/  MOV R87, 0xffffffff ;  /* 0xffffffff00577802 */ /* 0x000fe40000000f00 */
[----:B------:R-:W-:Y:S02]  /*6360*/  MOV R50, 0x6380 ;  /* 0x0000638000327802 */ /* 0x000fe40000000f00 */
[----:B------:R-:W-:Y:S05]  /*6370*/  CALL.REL.NOINC `($__internal_51_$__cuda_sm70_shflsync_down) ;  /* 0x000002d000007944 */ /* 0x000fea0003c00000 */
[----:B-1----:R-:W-:Y:S01]  /*6380*/  @!P0 FFMA.FTZ R90, R89, R158, R90 ;  /* 0x0000009e595a8223 */ /* 0x002fe2000001005a */
[----:B0-----:R-:W-:Y:S01]  /*6390*/  HFMA2.MMA R87, -RZ, RZ, 0, 0 ;  /* 0x00000000ff577435 */ /* 0x001fe200000001ff */
[----:B------:R-:W-:Y:S01]  /*63a0*/  @!P0 FMUL.FTZ R89, R88, R89 ;  /* 0x0000005958598220 */ /* 0x000fe20000410000 */
[----:B------:R-:W-:Y:S02]  /*63b0*/  MOV R51, 0x1f ;  /* 0x0000001f00337802 */ /* 0x000fe40000000f00 */
[----:B------:R-:W-:Y:S02]  /*63c0*/  MOV R50, 0xffffffff ;  /* 0xffffffff00327802 */ /* 0x000fe40000000f00 */
[----:B------:R-:W-:Y:S02]  /*63d0*/  MOV R88, R89 ;  /* 0x0000005900587202 */ /* 0x000fe40000000f00 */
[----:B------:R-:W-:-:S02]  /*63e0*/  MOV R86, 0x6400 ;  /* 0x0000640000567802 */ /* 0x000fc40000000f00 */
        /* <DEDUP_REMOVED lines=8> */
[----:B------:R-:W-:Y:S01]  /*6470*/  HFMA2.MMA R158, -RZ, RZ, 0, 5.9604644775390625e-08 ;  /* 0x00000001ff9e7435 */ /* 0x000fe200000001ff */
[----:B-1----:R-:W-:Y:S02]  /*6480*/  MOV R156, R51 ;  /* 0x00000033009c7202 */ /* 0x002fe40000000f00 */
[----:B------:R-:W-:Y:S02]  /*6490*/  MOV R157, R89 ;  /* 0x00000059009d7202 */ /* 0x000fe40000000f00 */
[----:B------:R-:W-:-:S02]  /*64a0*/  MOV R86, 0x1f ;  /* 0x0000001f00567802 */ /* 0x000fc40000000f00 */
[----:B0-----:R-:W-:Y:S02]  /*64b0*/  MOV R87, 0xffffffff ;  /* 0xffffffff00577802 */ /* 0x001fe40000000f00 */
[----:B------:R-:W-:Y:S02]  /*64c0*/  MOV R50, 0x64e0 ;  /* 0x000064e000327802 */ /* 0x000fe40000000f00 */
[----:B------:R-:W-:Y:S05]  /*64d0*/  CALL.REL.NOINC `($__internal_51_$__cuda_sm70_shflsync_down) ;  /* 0x0000017000007944 */ /* 0x000fea0003c00000 */
[----:B-1----:R-:W-:Y:S01]  /*64e0*/  MOV R88, R158 ;  /* 0x0000009e00587202 */ /* 0x002fe20000000f00 */
[----:B------:R-:W-:Y:S01]  /*64f0*/  HFMA2.MMA R158, -RZ, RZ, 0, 5.9604644775390625e-08 ;  /* 0x00000001ff9e7435 */ /* 0x000fe200000001ff */
[----:B0-----:R-:W-:Y:S02]  /*6500*/  MOV R157, R90 ;  /* 0x0000005a009d7202 */ /* 0x001fe40000000f00 */
[----:B------:R-:W-:Y:S02]  /*6510*/  MOV R86, 0x1f ;  /* 0x0000001f00567802 */ /* 0x000fe40000000f00 */
[----:B------:R-:W-:Y:S02]  /*6520*/  MOV R87, 0xffffffff ;  /* 0xffffffff00577802 */ /* 0x000fe40000000f00 */
[----:B------:R-:W-:-:S02]  /*6530*/  MOV R50, 0x6550 ;  /* 0x0000655000327802 */ /* 0x000fc40000000f00 */
[----:B------:R-:W-:Y:S05]  /*6540*/  CALL.REL.NOINC `($__internal_51_$__cuda_sm70_shflsync_down) ;  /* 0x0000010000007944 */ /* 0x000fea0003c00000 */
[----:B0-----:R-:W-:Y:S01]  /*6550*/  HFMA2.MMA R87, -RZ, RZ, 0, 0 ;  /* 0x00000000ff577435 */ /* 0x001fe200000001ff */
[----:B------:R-:W-:-:S02]  /*6560*/  MOV R157, R88 ;  /* 0x00000058009d7202 */ /* 0x000fc40000000f00 */
[----:B------:R-:W-:Y:S02]  /*6570*/  MOV R88, R48 ;  /* 0x0000003000587202 */ /* 0x000fe40000000f00 */
[----:B------:R-:W-:Y:S02]  /*6580*/  MOV R51, 0x1f ;  /* 0x0000001f00337802 */ /* 0x000fe40000000f00 */
[----:B------:R-:W-:Y:S02]  /*6590*/  MOV R50, 0xffffffff ;  /* 0xffffffff00327802 */ /* 0x000fe40000000f00 */
[----:B------:R-:W-:Y:S02]  /*65a0*/  MOV R86, 0x65c0 ;  /* 0x000065c000567802 */ /* 0x000fe40000000f00 */
[----:B-1----:R-:W-:Y:S05]  /*65b0*/  CALL.REL.NOINC `($__internal_52_$__cuda_sm70_shflsync_idx_p) ;  /* 0x000000d000007944 */ /* 0x002fea0003c00000 */
[----:B0-----:R-:W-:Y:S01]  /*65c0*/  HFMA2.MMA R87, -RZ, RZ, 0, 0 ;  /* 0x00000000ff577435 */ /* 0x001fe200000001ff */
[----:B-1----:R-:W-:Y:S02]  /*65d0*/  MOV R160, R51 ;  /* 0x0000003300a07202 */ /* 0x002fe40000000f00 */
[----:B------:R-:W-:Y:S02]  /*65e0*/  MOV R88, R49 ;  /* 0x0000003100587202 */ /* 0x000fe40000000f00 */
[----:B------:R-:W-:-:S02]  /*65f0*/  MOV R51, 0x1f ;  /* 0x0000001f00337802 */ /* 0x000fc40000000f00 */
[----:B------:R-:W-:Y:S02]  /*6600*/  MOV R50, 0xffffffff ;  /* 0xffffffff00327802 */ /* 0x000fe40000000f00 */
[----:B------:R-:W-:Y:S02]  /*6610*/  MOV R86, 0x6630 ;  /* 0x0000663000567802 */ /* 0x000fe40000000f00 */
[----:B------:R-:W-:Y:S05]  /*6620*/  CALL.REL.NOINC `($__internal_52_$__cuda_sm70_shflsync_idx_p) ;  /* 0x0000006000007944 */ /* 0x000fea0003c00000 */
[----:B-1----:R-:W-:Y:S01]  /*6630*/  MOV R89, R51 ;  /* 0x0000003300597202 */ /* 0x002fe20000000f00 */
[----:B0-----:R-:W-:Y:S05]  /*6640*/  BRA `(.L_x_1308) ;  /* 0xffffd39000007947 */ /* 0x001fea000383ffff */
        .weak           $__internal_51_$__cuda_sm70_shflsync_down
        .type           $__internal_51_$__cuda_sm70_shflsync_down,@function
        .size           $__internal_51_$__cuda_sm70_shflsync_down,($__internal_52_$__cuda_sm70_shflsync_idx_p - $__internal_51_$__cuda_sm70_shflsync_down)
$__internal_51_$__cuda_sm70_shflsync_down:
[----:B------:R-:W-:Y:S01]  /*6650*/  HFMA2.MMA R51, -RZ, RZ, 0, 0 ;  /* 0x00000000ff337435 */ /* 0x000fe200000001ff */
[----:B------:R-:W-:Y:S04]  /*6660*/  WARPSYNC R87 ;  /* 0x0000005700007348 */ /* 0x000fe80003800000 */
[----:B------:R0:W1:Y:S01]  /*6670*/  SHFL.DOWN PT, R158, R157, R158, R86 ;  /* 0x0800009e9d9e7389 */ /* 0x00006200000e0056 */
[----:B------:R-:W-:Y:S05]  /*6680*/  RET.REL.NODEC R50 `(_Z25selective_scan_bwd_kernelI32Selective_Scan_bwd_kernel_traitsILi128ELi16ELb1ELb0ELb0ELb0ELb1EN3c108BFloat16EfEEv12SSMParamsBwd) ;  /* 0xffff997032007950 */ /* 0x000fea0003c3ffff */
        .weak           $__internal_52_$__cuda_sm70_shflsync_idx_p
        .type           $__internal_52_$__cuda_sm70_shflsync_idx_p,@function
        .size           $__internal_52_$__cuda_sm70_shflsync_idx_p,($__internal_53_$__cuda_sm70_shflsync_up - $__internal_52_$__cuda_sm70_shflsync_idx_p)
$__internal_52_$__cuda_sm70_shflsync_idx_p:
[----:B------:R-:W-:Y:S01]  /*6690*/  HFMA2.MMA R163, -RZ, RZ, 0, 0 ;  /* 0x00000000ffa37435 */ /* 0x000fe200000001ff */
[----:B------:R-:W-:Y:S01]  /*66a0*/  MOV R162, R86 ;  /* 0x0000005600a27202 */ /* 0x000fe20000000f00 */
[----:B------:R-:W-:Y:S04]  /*66b0*/  WARPSYNC R50 ;  /* 0x0000003200007348 */ /* 0x000fe80003800000 */
[----:B------:R0:W1:Y:S01]  /*66c0*/  SHFL.IDX PT, R51, R88, R87, R51 ;  /* 0x0000005758337389 */ /* 0x00006200000e0033 */
[----:B------:R-:W-:Y:S05]  /*66d0*/  RET.REL.NODEC R162 `(_Z25selective_scan_bwd_kernelI32Selective_Scan_bwd_kernel_traitsILi128ELi16ELb1ELb0ELb0ELb0ELb1EN3c108BFloat16EfEEv12SSMParamsBwd) ;  /* 0xffff9920a2007950 */ /* 0x000fea0003c3ffff */
        .weak           $__internal_53_$__cuda_sm70_shflsync_up
        .type           $__internal_53_$__cuda_sm70_shflsync_up,@function
        .size           $__internal_53_$__cuda_sm70_shflsync_up,(.L_x_8865 - $__internal_53_$__cuda_sm70_shflsync_up)
$__internal_53_$__cuda_sm70_shflsync_up:
[----:B------:R-:W-:Y:S01]  /*66e0*/  MOV R51, 0x0 ;  /* 0x0000000000337802 */ /* 0x000fe20000000f00 */
[----:B------:R-:W-:Y:S04]  /*66f0*/  WARPSYNC R86 ;  /* 0x0000005600007348 */ /* 0x000fe80003800000 */
[----:B------:R0:W1:Y:S01]  /*6700*/  SHFL.UP PT, R86, R89, R88, R87 ;  /* 0x0400005859567389 */ /* 0x00006200000e0057 */
[----:B------:R-:W-:Y:S05]  /*6710*/  RET.REL.NODEC R50 `(_Z25selective_scan_bwd_kernelI32Selective_Scan_bwd_kernel_traitsILi128ELi16ELb1ELb0ELb0ELb0ELb1EN3c108BFloat16EfEEv12SSMParamsBwd) ;  /* 0xffff98e032007950 */ /* 0x000fea0003c3ffff */
.L_x_1309:
        /* <DEDUP_REMOVED lines=14> */
.L_x_8865:


//--------------------- .text._Z25selective_scan_bwd_kernelI32Selective_Scan_bwd_kernel_traitsILi128ELi16ELb1ELb0ELb0ELb1ELb0EN3c108BFloat16EfEEv12SSMParamsBwd --------------------------
	.section	.text._Z25selective_scan_bwd_kernelI32Selective_Scan_bwd_kernel_traitsILi128ELi16ELb1ELb0ELb0ELb1ELb0EN3c108BFloat16EfEEv12SSMParamsBwd,"ax",@progbits
	.sectioninfo	@"SHI_REGISTERS=167"
	.align	128
        .global         _Z25selective_scan_bwd_kernelI32Selective_Scan_bwd_kernel_traitsILi128ELi16ELb1ELb0ELb0ELb1ELb0EN3c108BFloat16EfEEv12SSMParamsBwd
        .type           _Z25selective_scan_bwd_kernelI32Selective_Scan_bwd_kernel_traitsILi128ELi16ELb1ELb0ELb0ELb1ELb0EN3c108BFloat16EfEEv12SSMParamsBwd,@function
        .size           _Z25selective_scan_bwd_kernelI32Selective_Scan_bwd_kernel_traitsILi128ELi16ELb1ELb0ELb0ELb1ELb0EN3c108BFloat16EfEEv12SSMParamsBwd,(.L_x_8868 - _Z25selective_scan_bwd_kernelI32Selective_Scan_bwd_kernel_traitsILi128ELi16ELb1ELb0ELb0ELb1ELb0EN3c108BFloat16EfEEv12SSMParamsBwd)
        .other          _Z25selective_scan_bwd_kernelI32Selective_Scan_bwd_kernel_traitsILi128ELi16ELb1ELb0ELb0ELb1ELb0EN3c108BFloat16EfEEv12SSMParamsBwd,@"STO_CUDA_ENTRY STV_DEFAULT"
_Z25selective_scan_bwd_kernelI32Selective_Scan_bwd_kernel_traitsILi128ELi16ELb1ELb0ELb0ELb1ELb0EN3c108BFloat16EfEEv12SSMParamsBwd:
.text._Z25selective_scan_bwd_kernelI32Selective_Scan_bwd_kernel_traitsILi128ELi16ELb1ELb0ELb0ELb1ELb0EN3c108BFloat16EfEEv12SSMParamsBwd:
        /* <DEDUP_REMOVED lines=15> */
[----:B------:R-:W-:Y:S01]  /*00f0*/  IMAD R17, R3, c[0x0][0x1d8], RZ ;  /* 0x0000760003117a24 */ /* 0x000fe200078e02ff */
[----:B------:R-:W-:Y:S01]  /*0100*/  UMOV UR4, URZ ;  /* 0x0000003f00047c82 */ /* 0x000fe20008000000 */
[----:B------:R-:W4:Y:S01]  /*0110*/  S2R R5, SR_CTAID.X ;  /* 0x0000000000057919 */ /* 0x000f220000002500 */
[----:B------:R-:W-:Y:S01]  /*0120*/  ISETP.GE.AND P5, PT, R20, 0x1, PT ;  /* 0x000000011400780c */ /* 0x000fe20003fa6270 */
[----:B------:R-:W-:Y:S01]  /*0130*/  IMAD R17, R0, c[0x0][0x1dc], R17 ;  /* 0x0000770000117a24 */ /* 0x000fe200078e0211 */
[----:B------:R-:W-:Y:S01]  /*0140*/  UMOV UR5, URZ ;  /* 0x0000003f00057c82 */ /* 0x000fe20008000000 */
[----:B------:R-:W-:Y:S01]  /*0150*/  CS2R R132, SRZ ;  /* 0x0000000000847805 */ /* 0x000fe2000001ff00 */
[----:B------:R-:W-:Y:S01]  /*0160*/  CS2R R130, SRZ ;  /* 0x0000000000827805 */ /* 0x000fe2000001ff00 */
[----:B----4-:R-:W-:Y:S01]  /*0170*/  SHF.R.S32.HI R2, RZ, 0x1f, R5 ;  /* 0x0000001fff027819 */ /* 0x010fe20000011405 */
[----:B------:R-:W-:-:S04]  /*0180*/  IMAD.WIDE.U32 R6, R5, c[0x0][0x1d0], RZ ;  /* 0x0000740005067a25 */ /* 0x000fc800078e00ff */
[C---:B------:R-:W-:Y:S02]  /*0190*/  IMAD R14, R2.reuse, c[0x0][0x1d0], RZ ;  /* 0x00007400020e7a24 */ /* 0x040fe400078e02ff */
[C---:B------:R-:W-:Y:S02]  /*01a0*/  IMAD R16, R2.reuse, c[0x0][0x278], RZ ;  /* 0x00009e0002107a24 */ /* 0x040fe400078e02ff */
[C---:B------:R-:W-:Y:S02]  /*01b0*/  IMAD R13, R5.reuse, c[0x0][0x1d4], R14 ;  /* 0x00007500050d7a24 */ /* 0x040fe400078e020e */
        /* <DEDUP_REMOVED lines=8> */
[----:B-1----:R-:W-:Y:S01]  /*0240*/  IMAD.WIDE.U32 R10, R5, c[0x0][0x278], RZ ;  /* 0x00009e00050a7a25 */ /* 0x002fe200078e00ff */
[----:B------:R-:W-:-:S03]  /*0250*/  IADD3 R18, P0, R13, R6, RZ ;  /* 0x000000060d127210 */ /* 0x000fc60007f1e0ff */
[----:B------:R-:W-:Y:S01]  /*0260*/  IMAD R21, R5, c[0x0][0x27c], R16 ;  /* 0x00009f0005157a24 */ /* 0x000fe200078e0210 */
[----:B------:R-:W-:Y:S01]  /*0270*/  IADD3.X R19, R15, R7, R17, P0, !PT ;  /* 0x000000070f137210 */ /* 0x000fe200007fe411 */
[C---:B------:R-:W-:Y:S01]  /*0280*/  IMAD.WIDE.U32 R6, R0.reuse, c[0x0][0x1e8], R8 ;  /* 0x00007a0000067a25 */ /* 0x040fe200078e0008 */
[----:B------:R-:W-:Y:S02]  /*0290*/  ISETP.NE.U32.AND P0, PT, RZ, c[0x0][0x260], PT ;  /* 0x00009800ff007a0c */ /* 0x000fe40003f05070 */
[----:B------:R-:W-:Y:S01]  /*02a0*/  IADD3 R11, R11, R21, RZ ;  /* 0x000000150b0b7210 */ /* 0x000fe20007ffe0ff */
[C---:B------:R-:W-:Y:S01]  /*02b0*/  IMAD R17, R3.reuse, c[0x0][0x1e8], RZ ;  /* 0x00007a0003117a24 */ /* 0x040fe200078e02ff */
[----:B------:R-:W-:Y:S01]  /*02c0*/  ISETP.NE.AND.EX P0, PT, RZ, c[0x0][0x264], PT, P0 ;  /* 0x00009900ff007a0c */ /* 0x000fe20003f05300 */
[----:B------:R-:W-:Y:S01]  /*02d0*/  IMAD R21, R3, c[0x0][0x280], RZ ;  /* 0x0000a00003157a24 */ /* 0x000fe200078e02ff */
[----:B------:R-:W-:Y:S01]  /*02e0*/  IADD3 R16, P6, R13, R6, RZ ;  /* 0x000000060d107210 */ /* 0x000fe20007fde0ff */
[----:B------:R-:W-:Y:S01]  /*02f0*/  IMAD.WIDE.U32 R8, R0, c[0x0][0x280], R10 ;  /* 0x0000a00000087a25 */ /* 0x000fe200078e000a */
[----:B------:R-:W-:-:S03]  /*0300*/  HFMA2.MMA R11, -RZ, RZ, 0, 0 ;  /* 0x00000000ff0b7435 */ /* 0x000fc600000001ff */
[C---:B------:R-:W-:Y:S01]  /*0310*/  IMAD R10, R0.reuse, c[0x0][0x1ec], R17 ;  /* 0x00007b00000a7a24 */ /* 0x040fe200078e0211 */
[----:B------:R-:W-:Y:S01]  /*0320*/  IADD3 R14, P3, R13, R8, RZ ;  /* 0x000000080d0e7210 */ /* 0x000fe20007f7e0ff */
[----:B------:R-:W-:Y:S01]  /*0330*/  IMAD R21, R0, c[0x0][0x284], R21 ;  /* 0x0000a10000157a24 */ /* 0x000fe200078e0215 */
[C---:B------:R-:W-:Y:S02]  /*0340*/  LEA R17, P4, R18.reuse, c[0x0][0x240], 0x1 ;  /* 0x0000900012117a11 */ /* 0x040fe400078808ff */
[----:B------:R-:W-:Y:S01]  /*0350*/  IADD3.X R7, R15, R7, R10, P6, !PT ;  /* 0x000000070f077210 */ /* 0x000fe200037fe40a */
[----:B------:R-:W-:Y:S01]  /*0360*/  @P0 IMAD R6, R5, c[0x0][0x164], R0 ;  /* 0x0000590005060a24 */ /* 0x000fe200078e0200 */
[----:B------:R-:W-:Y:S02]  /*0370*/  IADD3.X R9, R15, R9, R21, P3, !PT ;  /* 0x000000090f097210 */ /* 0x000fe40001ffe415 */
[----:B------:R-:W-:Y:S01]  /*0380*/  LEA.HI.X R18, R18, c[0x0][0x244], R19, 0x1, P4 ;  /* 0x0000910012127a11 */ /* 0x000fe200020f0c13 */
[----:B------:R-:W-:Y:S01]  /*0390*/  @P0 IMAD R6, R6, c[0x0][0x174], RZ ;  /* 0x00005d0006060a24 */ /* 0x000fe200078e02ff */
[----:B------:R-:W-:-:S02]  /*03a0*/  ISETP.NE.U32.AND P3, PT, RZ, c[0x0][0x328], PT ;  /* 0x0000ca00ff007a0c */ /* 0x000fc40003f65070 */
[----:B------:R-:W-:Y:S01]  /*03b0*/  ISETP.NE.U32.AND P4, PT, RZ, c[0x0][0x348], PT ;  /* 0x0000d200ff007a0c */ /* 0x000fe20003f85070 */
[----:B------:R-:W-:Y:S01]  /*03c0*/  @P0 IMAD R6, R6, c[0x0][0x16c], RZ ;  /* 0x00005b0006060a24 */ /* 0x000fe200078e02ff */
[----:B------:R-:W-:Y:S02]  /*03d0*/  ISETP.NE.AND.EX P3, PT, RZ, c[0x0][0x32c], PT, P3 ;  /* 0x0000cb00ff007a0c */ /* 0x000fe40003f65330 */
[----:B------:R-:W-:Y:S02]  /*03e0*/  ISETP.NE.AND.EX P4, PT, RZ, c[0x0][0x34c], PT, P4 ;  /* 0x0000d300ff007a0c */ /* 0x000fe40003f85340 */
[C---:B------:R-:W-:Y:S02]  /*03f0*/  LEA R15, P6, R16.reuse, c[0x0][0x248], 0x1 ;  /* 0x00009200100f7a11 */ /* 0x040fe400078c08ff */
[----:B------:R-:W-:Y:S02]  /*0400*/  @P0 MOV R135, 0x8 ;  /* 0x0000000800870802 */ /* 0x000fe40000000f00 */
[----:B------:R-:W-:-:S02]  /*0410*/  LEA.HI.X R16, R16, c[0x0][0x24c], R7, 0x1, P6 ;  /* 0x0000930010107a11 */ /* 0x000fc400030f0c07 */
[----:B------:R-:W-:Y:S01]  /*0420*/  LEA R13, P6, R14, c[0x0][0x308], 0x1 ;  /* 0x0000c2000e0d7a11 */ /* 0x000fe200078c08ff */
[----:B------:R-:W-:Y:S02]  /*0430*/  @P0 IMAD.WIDE R134, R6, R135, c[0x0][0x260] ;  /* 0x0000980006860625 */ /* 0x000fe400078e0287 */
[----:B------:R-:W-:Y:S01]  /*0440*/  @!P0 CS2R R134, SRZ ;  /* 0x0000000000868805 */ /* 0x000fe2000001ff00 */
[----:B------:R-:W-:Y:S01]  /*0450*/  LEA.HI.X R14, R14, c[0x0][0x30c], R9, 0x1, P6 ;  /* 0x0000c3000e0e7a11 */ /* 0x000fe200030f0c09 */
[----:B--2---:R0:W1:Y:S01]  /*0460*/  @P1 R2UR UR4, R4 ;  /* 0x00000000040413c2 */ /* 0x00406200000e0000 */
[----:B------:R-:W-:-:S04]  /*0470*/  @P3 LEA R132, P1, R0, c[0x0][0x328], 0x2 ;  /* 0x0000ca0000843a11 */ /* 0x000fc800078210ff */
[----:B------:R-:W-:-:S03]  /*0480*/  @P3 LEA.HI.X R133, R0, c[0x0][0x32c], R3, 0x2, P1 ;  /* 0x0000cb0000853a11 */ /* 0x000fc600008f1403 */
[----:B---3--:R2:W3:Y:S01]  /*0490*/  @P2 R2UR UR5, R12 ;  /* 0x000000000c0523c2 */ /* 0x0084e200000e0000 */
[C---:B------:R-:W-:Y:S02]  /*04a0*/  @P4 LEA R130, P2, R0.reuse, c[0x0][0x348], 0x2 ;  /* 0x0000d20000824a11 */ /* 0x040fe400078410ff */
[----:B0-----:R-:W-:Y:S02]  /*04b0*/  MOV R4, RZ ;  /* 0x000000ff00047202 */ /* 0x001fe40000000f00 */
        /* <DEDUP_REMOVED lines=12> */
[----:B--2---:R-:W-:Y:S02]  /*0580*/  SHF.L.U32 R12, R6, 0x1, RZ ;  /* 0x00000001060c7819 */ /* 0x004fe400000006ff */
[----:B------:R-:W-:Y:S02]  /*0590*/  LEA.HI R10, R9, R6, RZ, 0x5 ;  /* 0x00000006090a7211 */ /* 0x000fe400078f28ff */
[----:B------:R-:W-:Y:S02]  /*05a0*/  LOP3.LUT R9, R12, 0xffffffc0, RZ, 0xc0, !PT ;  /* 0xffffffc00c097812 */ /* 0x000fe400078ec0ff */
[----:B------:R-:W-:Y:S01]  /*05b0*/  SHF.R.S32.HI R10, RZ, 0x5, R10 ;  /* 0x00000005ff0a7819 */ /* 0x000fe2000001140a */
[----:B------:R4:W2:Y:S08]  /*05c0*/  R2UR UR10, R13 ;  /* 0x000000000d0a73c2 */ /* 0x0008b000000e0000 */
[----:B-1-3--:R4:W0:Y:S02]  /*05d0*/  R2UR UR11, R14 ;  /* 0x000000000e0b73c2 */ /* 0x00a82400000e0000 */
.L_x_1360:
[----:B------:R-:W-:Y:S01]  /*05e0*/  BAR.SYNC.DEFER_BLOCKING 0x0 ;  /* 0x0000000000007b1d */ /* 0x000fe20000010000 */
[----:B----4-:R-:W-:-:S02]  /*05f0*/  MOV R14, UR12 ;  /* 0x0000000c000e7c02 */ /* 0x010fc40008000f00 */
[----:B------:R-:W-:Y:S02]  /*0600*/  MOV R15, UR13 ;  /* 0x0000000d000f7c02 */ /* 0x000fe40008000f00 */
[----:B------:R-:W-:-:S05]  /*0610*/  LOP3.LUT R13, R9, 0x1f, R6, 0xf8, !PT ;  /* 0x0000001f090d7812 */ /* 0x000fca00078ef806 */
[----:B------:R-:W-:-:S05]  /*0620*/  IMAD.WIDE R14, R13, 0x10, R14 ;  /* 0x000000100d0e7825 */ /* 0x000fca00078e020e */
[----:B------:R-:W3:Y:S04]  /*0630*/  LDG.E.128 R16, [R14.64] ;  /* 0x000000080e107981 */ /* 0x000ee8000c1e1d00 */
[----:B------:R-:W4:Y:S01]  /*0640*/  LDG.E.128 R24, [R14.64+0x200] ;  /* 0x000200080e187981 */ /* 0x000f22000c1e1d00 */
[----:B------:R-:W-:Y:S01]  /*0650*/  IADD3 R12, R9, R7, RZ ;  /* 0x00000007090c7210 */ /* 0x000fe20007ffe0ff */
[----:B------:R-:W-:-:S03]  /*0660*/  HFMA2.MMA R20, -RZ, RZ, 0, 9.5367431640625e-07 ;  /* 0x00000010ff147435 */ /* 0x000fc600000001ff */
[----:B------:R-:W-:-:S07]  /*0670*/  IADD3 R57, R12, R7, RZ ;  /* 0x000000070c397210 */ /* 0x000fce0007ffe0ff */
[----:B0-----:R-:W-:Y:S01]  /*0680*/  IMAD.WIDE R20, R13, R20, UR6 ;  /* 0x000000060d147e25 */ /* 0x001fe2000f8e0214 */
[----:B---3--:R-:W-:Y:S04]  /*0690*/  STS.128 [R12.X16], R16 ;  /* 0x000000100c007388 */ /* 0x008fe8000000cc00 */
[----:B----4-:R-:W-:Y:S01]  /*06a0*/  STS.128 [R12.X16+0x200], R24 ;  /* 0x000200180c007388 */ /* 0x010fe2000000cc00 */
[----:B------:R-:W-:-:S06]  /*06b0*/  NOP ;  /* 0x0000000000007918 */ /* 0x000fcc0000000000 */
[----:B------:R-:W0:Y:S04]  /*06c0*/  LDS.128 R44, [R57.X16] ;  /* 0x00000000392c7984 */ /* 0x000e28000000cc00 */
[----:B------:R-:W-:Y:S04]  /*06d0*/  LDS.128 R40, [R57.X16+0x10] ;  /* 0x0000100039287984 */ /* 0x000fe8000000cc00 */
[----:B------:R-:W-:Y:S06]  /*06e0*/  BAR.SYNC.DEFER_BLOCKING 0x0 ;  /* 0x0000000000007b1d */ /* 0x000fec0000010000 */
[----:B------:R-:W3:Y:S04]  /*06f0*/  LDG.E.128 R28, [R20.64] ;  /* 0x00000008141c7981 */ /* 0x000ee8000c1e1d00 */
[----:B------:R-:W4:Y:S01]  /*0700*/  LDG.E.128 R32, [R20.64+0x200] ;  /* 0x0002000814207981 */ /* 0x000f22000c1e1d00 */
[----:B--2---:R-:W-:-:S02]  /*0710*/  MOV R14, UR10 ;  /* 0x0000000a000e7c02 */ /* 0x004fc40008000f00 */
[----:B------:R-:W-:-:S05]  /*0720*/  MOV R15, UR11 ;  /* 0x0000000b000f7c02 */ /* 0x000fca0008000f00 */
[----:B------:R-:W-:Y:S01]  /*0730*/  IMAD.WIDE R14, R13, 0x10, R14 ;  /* 0x000000100d0e7825 */ /* 0x000fe200078e020e */
[----:B---3--:R-:W-:Y:S04]  /*0740*/  STS.128 [R12.X16], R28 ;  /* 0x0000001c0c007388 */ /* 0x008fe8000000cc00 */
[----:B----4-:R-:W-:Y:S01]  /*0750*/  STS.128 [R12.X16+0x200], R32 ;  /* 0x000200200c007388 */ /* 0x010fe2000000cc00 */
[----:B------:R-:W-:-:S06]  /*0760*/  NOP ;  /* 0x0000000000007918 */ /* 0x000fcc0000000000 */
[----:B------:R-:W1:Y:S04]  /*0770*/  LDS.128 R24, [R57.X16] ;  /* 0x0000000039187984 */ /* 0x000e68000000cc00 */
[----:B------:R-:W-:Y:S04]  /*0780*/  LDS.128 R16, [R57.X16+0x10] ;  /* 0x0000100039107984 */ /* 0x000fe8000000cc00 */
[----:B------:R-:W-:Y:S06]  /*0790*/  BAR.SYNC.DEFER_BLOCKING 0x0 ;  /* 0x0000000000007b1d */ /* 0x000fec0000010000 */
[----:B------:R2:W3:Y:S04]  /*07a0*/  LDG.E.128 R36, [R14.64] ;  /* 0x000000080e247981 */ /* 0x0004e8000c1e1d00 */
[----:B------:R2:W4:Y:S01]  /*07b0*/  LDG.E.128 R20, [R14.64+0x200] ;  /* 0x000200080e147981 */ /* 0x000522000c1e1d00 */
[----:B0-----:R-:W-:Y:S01]  /*07c0*/  PRMT R13, RZ, 0x5410, R44 ;  /* 0x00005410ff0d7816 */ /* 0x001fe2000000002c */
[----:B------:R-:W-:Y:S01]  /*07d0*/  BSSY B0, `(.L_x_1311) ;  /* 0x0000054000007945 */ /* 0x000fe20003800000 */
[----:B-1----:R-:W-:-:S02]  /*07e0*/  PRMT R66, RZ, 0x5410, R24 ;  /* 0x00005410ff427816 */ /* 0x002fc40000000018 */
[--C-:B------:R-:W-:Y:S02]  /*07f0*/  PRMT R64, RZ, 0x5410, R25.reuse ;  /* 0x00005410ff407816 */ /* 0x100fe40000000019 */
[----:B------:R-:W-:Y:S01]  /*0800*/  PRMT R62, RZ, 0x5410, R26 ;  /* 0x00005410ff3e7816 */ /* 0x000fe2000000001a */
[----:B------:R-:W-:Y:S01]  /*0810*/  FADD.FTZ R66, R66, UR5 ;  /* 0x0000000542427e21 */ /* 0x000fe20008010000 */
[----:B------:R-:W-:Y:S01]  /*0820*/  PRMT R24, RZ, 0x7610, R24 ;  /* 0x00007610ff187816 */ /* 0x000fe20000000018 */
[----:B------:R-:W-:Y:S01]  /*0830*/  FADD.FTZ R64, R64, UR5 ;  /* 0x0000000540407e21 */ /* 0x000fe20008010000 */
[----:B------:R-:W-:Y:S01]  /*0840*/  PRMT R25, RZ, 0x7610, R25 ;  /* 0x00007610ff197816 */ /* 0x000fe20000000019 */
[----:B------:R-:W-:Y:S01]  /*0850*/  FADD.FTZ R62, R62, UR5 ;  /* 0x000000053e3e7e21 */ /* 0x000fe20008010000 */
[----:B------:R-:W-:Y:S01]  /*0860*/  FSETP.GTU.FTZ.AND P4, PT, R66, 20, PT ;  /* 0x41a000004200780b */ /* 0x000fe20003f9c000 */
[----:B------:R-:W-:Y:S01]  /*0870*/  FADD.FTZ R65, R24, UR5 ;  /* 0x0000000518417e21 */ /* 0x000fe20008010000 */
[----:B------:R-:W-:Y:S01]  /*0880*/  PRMT R26, RZ, 0x7610, R26 ;  /* 0x00007610ff1a7816 */ /* 0x000fe2000000001a */
[----:B------:R-:W-:Y:S01]  /*0890*/  FADD.FTZ R63, R25, UR5 ;  /* 0x00000005193f7e21 */ /* 0x000fe20008010000 */
[----:B--2---:R-:W-:-:S02]  /*08a0*/  MOV R15, c[0x0][0x16c] ;  /* 0x00005b00000f7a02 */ /* 0x004fc40000000f00 */
[----:B------:R-:W-:Y:S01]  /*08b0*/  PRMT R59, RZ, 0x5410, R27 ;  /* 0x00005410ff3b7816 */ /* 0x000fe2000000001b */
[----:B------:R-:W-:Y:S01]  /*08c0*/  FADD.FTZ R61, R26, UR5 ;  /* 0x000000051a3d7e21 */ /* 0x000fe20008010000 */
[----:B------:R-:W-:Y:S02]  /*08d0*/  ISETP.GE.AND P5, PT, R15, 0x1, PT ;  /* 0x000000010f00780c */ /* 0x000fe40003fa6270 */
[----:B------:R-:W-:Y:S01]  /*08e0*/  FSETP.GTU.FTZ.AND P3, PT, R65, 20, PT ;  /* 0x41a000004100780b */ /* 0x000fe20003f7c000 */
[----:B------:R-:W-:Y:S01]  /*08f0*/  FADD.FTZ R59, R59, UR5 ;  /* 0x000000053b3b7e21 */ /* 0x000fe20008010000 */
[----:B------:R-:W-:Y:S02]  /*0900*/  FSETP.GTU.FTZ.AND P2, PT, R64, 20, PT ;  /* 0x41a000004000780b */ /* 0x000fe40003f5c000 */
[----:B------:R-:W-:Y:S02]  /*0910*/  FSETP.GTU.FTZ.AND P1, PT, R63, 20, PT ;  /* 0x41a000003f00780b */ /* 0x000fe40003f3c000 */
[----:B------:R-:W-:-:S02]  /*0920*/  FSETP.GTU.FTZ.AND P0, PT, R62, 20, PT ;  /* 0x41a000003e00780b */ /* 0x000fc40003f1c000 */
[----:B------:R-:W-:Y:S02]  /*0930*/  FSETP.GTU.FTZ.AND P6, PT, R61, 20, PT ;  /* 0x41a000003d00780b */ /* 0x000fe40003fdc000 */
[----:B------:R-:W-:Y:S01]  /*0940*/  PRMT R24, RZ, 0x5410, R40 ;  /* 0x00005410ff187816 */ /* 0x000fe20000000028 */
[----:B---3--:R-:W-:Y:S04]  /*0950*/  STS.128 [R12.X16], R36 ;  /* 0x000000240c007388 */ /* 0x008fe8000000cc00 */
[----:B----4-:R-:W-:Y:S01]  /*0960*/  STS.128 [R12.X16+0x200], R20 ;  /* 0x000200140c007388 */ /* 0x010fe2000000cc00 */
[----:B------:R-:W-:-:S06]  /*0970*/  NOP ;  /* 0x0000000000007918 */ /* 0x000fcc0000000000 */
[----:B------:R-:W0:Y:S04]  /*0980*/  LDS.128 R28, [R57.X16] ;  /* 0x00000000391c7984 */ /* 0x000e28000000cc00 */
[----:B------:R1:W2:Y:S01]  /*0990*/  LDS.128 R20, [R57.X16+0x10] ;  /* 0x0000100039147984 */ /* 0x0002a2000000cc00 */
[--C-:B0-----:R-:W-:Y:S02]  /*09a0*/  PRMT R74, RZ, 0x5410, R28.reuse ;  /* 0x00005410ff4a7816 */ /* 0x101fe4000000001c */
[----:B------:R-:W-:Y:S02]  /*09b0*/  PRMT R72, RZ, 0x7610, R28 ;  /* 0x00007610ff487816 */ /* 0x000fe4000000001c */
[----:B------:R-:W-:Y:S01]  /*09c0*/  PRMT R71, RZ, 0x5410, R29 ;  /* 0x00005410ff477816 */ /* 0x000fe2000000001d */
[----:B------:R-:W-:Y:S01]  /*09d0*/  FFMA.FTZ R13, R74, R13, R11 ;  /* 0x0000000d4a0d7223 */ /* 0x000fe2000001000b */
[----:B------:R-:W-:-:S02]  /*09e0*/  PRMT R11, RZ, 0x7610, R44 ;  /* 0x00007610ff0b7816 */ /* 0x000fc4000000002c */
[----:B------:R-:W-:Y:S02]  /*09f0*/  PRMT R70, RZ, 0x7610, R29 ;  /* 0x00007610ff467816 */ /* 0x000fe4000000001d */
[--C-:B------:R-:W-:Y:S01]  /*0a00*/  PRMT R69, RZ, 0x5410, R30.reuse ;  /* 0x00005410ff457816 */ /* 0x100fe2000000001e */
[----:B------:R-:W-:Y:S01]  /*0a10*/  FFMA.FTZ R28, R72, R11, R13 ;  /* 0x0000000b481c7223 */ /* 0x000fe2000001000d */
[--C-:B------:R-:W-:Y:S02]  /*0a20*/  PRMT R11, RZ, 0x5410, R45.reuse ;  /* 0x00005410ff0b7816 */ /* 0x100fe4000000002d */
[----:B------:R-:W-:Y:S02]  /*0a30*/  PRMT R13, RZ, 0x7610, R45 ;  /* 0x00007610ff0d7816 */ /* 0x000fe4000000002d */
[----:B------:R-:W-:Y:S01]  /*0a40*/  PRMT R68, RZ, 0x7610, R30 ;  /* 0x00007610ff447816 */ /* 0x000fe2000000001e */
[----:B------:R-:W-:Y:S01]  /*0a50*/  FFMA.FTZ R11, R71, R11, R28 ;  /* 0x0000000b470b7223 */ /* 0x000fe2000001001c */
[----:B------:R-:W-:-:S02]  /*0a60*/  PRMT R67, RZ, 0x5410, R31 ;  /* 0x00005410ff437816 */ /* 0x000fc4000000001f */
[----:B------:R-:W-:Y:S01]  /*0a70*/  PRMT R60, RZ, 0x7610, R31 ;  /* 0x00007610ff3c7816 */ /* 0x000fe2000000001f */
[----:B------:R-:W-:Y:S01]  /*0a80*/  FFMA.FTZ R14, R70, R13, R11 ;  /* 0x0000000d460e7223 */ /* 0x000fe2000001000b */
[--C-:B------:R-:W-:Y:S02]  /*0a90*/  PRMT R11, RZ, 0x5410, R46.reuse ;  /* 0x00005410ff0b7816 */ /* 0x100fe4000000002e */
[----:B------:R-:W-:-:S03]  /*0aa0*/  PRMT R13, RZ, 0x7610, R46 ;  /* 0x00007610ff0d7816 */ /* 0x000fc6000000002e */
[----:B------:R-:W-:-:S04]  /*0ab0*/  FFMA.FTZ R11, R69, R11, R14 ;  /* 0x0000000b450b7223 */ /* 0x000fc8000001000e */
[----:B------:R-:W-:Y:S01]  /*0ac0*/  FFMA.FTZ R14, R68, R13, R11 ;  /* 0x0000000d440e7223 */ /* 0x000fe2000001000b */
[--C-:B------:R-:W-:Y:S02]  /*0ad0*/  PRMT R11, RZ, 0x5410, R47.reuse ;  /* 0x00005410ff0b7816 */ /* 0x100fe4000000002f */
[----:B------:R-:W-:-:S03]  /*0ae0*/  PRMT R13, RZ, 0x7610, R47 ;  /* 0x00007610ff0d7816 */ /* 0x000fc6000000002f */
[----:B------:R-:W-:-:S04]  /*0af0*/  FFMA.FTZ R11, R67, R11, R14 ;  /* 0x0000000b430b7223 */ /* 0x000fc8000001000e */
[----:B------:R-:W-:Y:S01]  /*0b00*/  FFMA.FTZ R15, R60, R13, R11 ;  /* 0x0000000d3c0f7223 */ /* 0x000fe2000001000b */
[----:B------:R-:W-:Y:S05]  /*0b10*/  @P4 BRA `(.L_x_1312) ;  /* 0x000001f000004947 */ /* 0x000fea0003800000 */
[----:B-12---:R-:W-:Y:S01]  /*0b20*/  FMUL.FTZ R66, R66, 1.4426950216293334961 ;  /* 0x3fb8aa3b42427820 */ /* 0x006fe20000410000 */
[----:B------:R-:W-:Y:S02]  /*0b30*/  MOV R25, 0x3e800000 ;  /* 0x3e80000000197802 */ /* 0x000fe40000000f00 */
[----:B------:R-:W-:Y:S01]  /*0b40*/  MOV R26, 0x3d39bf78 ;  /* 0x3d39bf78001a7802 */ /* 0x000fe20000000f00 */
        /* <DEDUP_REMOVED lines=28> */
.L_x_1312:
[----:B-12---:R-:W-:Y:S05]  /*0d10*/  BSYNC B0 ;  /* 0x0000000000007941 */ /* 0x006fea0003800000 */
.L_x_1311:
[----:B------:R-:W-:Y:S01]  /*0d20*/  PRMT R58, RZ, 0x5410, R20 ;  /* 0x00005410ff3a7816 */ /* 0x000fe20000000014 */
[----:B------:R-:W-:Y:S01]  /*0d30*/  BSSY B0, `(.L_x_1313) ;  /* 0x0000028000007945 */ /* 0x000fe20003800000 */
[----:B------:R-:W-:Y:S02]  /*0d40*/  PRMT R27, RZ, 0x7610, R27 ;  /* 0x00007610ff1b7816 */ /* 0x000fe4000000001b */
[----:B------:R-:W-:Y:S01]  /*0d50*/  PRMT R11, RZ, 0x7610, R40 ;  /* 0x00007610ff0b7816 */ /* 0x000fe20000000028 */
[----:B------:R-:W-:Y:S01]  /*0d60*/  FFMA.FTZ R24, R58, R24, R15 ;  /* 0x000000183a187223 */ /* 0x000fe2000001000f */
[----:B------:R-:W-:Y:S01]  /*0d70*/  PRMT R77, RZ, 0x7610, R20 ;  /* 0x00007610ff4d7816 */ /* 0x000fe20000000014 */
[----:B------:R-:W-:Y:S01]  /*0d80*/  FADD.FTZ R76, R27, UR5 ;  /* 0x000000051b4c7e21 */ /* 0x000fe20008010000 */
[----:B------:R-:W-:-:S03]  /*0d90*/  FSETP.GTU.FTZ.AND P4, PT, R59, 20, PT ;  /* 0x41a000003b00780b */ /* 0x000fc60003f9c000 */
[----:B------:R-:W-:Y:S01]  /*0da0*/  FFMA.FTZ R24, R77, R11, R24 ;  /* 0x0000000b4d187223 */ /* 0x000fe20000010018 */
        /* <DEDUP_REMOVED lines=32> */
.L_x_1314:
[----:B------:R-:W-:Y:S05]  /*0fb0*/  BSYNC B0 ;  /* 0x0000000000007941 */ /* 0x000fea0003800000 */
.L_x_1313:
        /* <DEDUP_REMOVED lines=39> */
.L_x_1316:
[----:B------:R-:W-:Y:S05]  /*1230*/  BSYNC B0 ;  /* 0x0000000000007941 */ /* 0x000fea0003800000 */
.L_x_1315:
        /* <DEDUP_REMOVED lines=39> */
.L_x_1318:
[----:B------:R-:W-:Y:S05]  /*14b0*/  BSYNC B0 ;  /* 0x0000000000007941 */ /* 0x000fea0003800000 */
.L_x_1317:
        /* <DEDUP_REMOVED lines=39> */
.L_x_1320:
[----:B------:R-:W-:Y:S05]  /*1730*/  BSYNC B0 ;  /* 0x0000000000007941 */ /* 0x000fea0003800000 */
.L_x_1319:
        /* <DEDUP_REMOVED lines=39> */
.L_x_1322:
[----:B------:R-:W-:Y:S05]  /*19b0*/  BSYNC B0 ;  /* 0x0000000000007941 */ /* 0x000fea0003800000 */
.L_x_1321:
        /* <DEDUP_REMOVED lines=39> */
.L_x_1324:
[----:B------:R-:W-:Y:S05]  /*1c30*/  BSYNC B0 ;  /* 0x0000000000007941 */ /* 0x000fea0003800000 */
.L_x_1323:
        /* <DEDUP_REMOVED lines=39> */
.L_x_1326:
[----:B------:R-:W-:Y:S05]  /*1eb0*/  BSYNC B0 ;  /* 0x0000000000007941 */ /* 0x000fea0003800000 */
.L_x_1325:
[--C-:B------:R-:W-:Y:S01]  /*1ec0*/  PRMT R93, RZ, 0x5410, R19.reuse ;  /* 0x00005410ff5d7816 */ /* 0x100fe20000000013 */
[----:B------:R-:W-:Y:S01]  /*1ed0*/  BSSY B0, `(.L_x_1327) ;  /* 0x0000027000007945 */ /* 0x000fe20003800000 */
[----:B------:R-:W-:Y:S01]  /*1ee0*/  HFMA2.MMA R16, -RZ, RZ, 0, 0 ;  /* 0x00000000ff107435 */ /* 0x000fe200000001ff */
[----:B------:R-:W-:Y:S01]  /*1ef0*/  FSETP.GTU.FTZ.AND P3, PT, R94, 20, PT ;  /* 0x41a000005e00780b */ /* 0x000fe20003f7c000 */
[----:B------:R-:W-:Y:S01]  /*1f00*/  CS2R R14, SRZ ;  /* 0x00000000000e7805 */ /* 0x000fe2000001ff00 */
[----:B------:R-:W-:Y:S01]  /*1f10*/  MOV R13, RZ ;  /* 0x000000ff000d7202 */ /* 0x000fe20000000f00 */
[----:B------:R-:W-:Y:S01]  /*1f20*/  FADD.FTZ R93, R93, UR5 ;  /* 0x000000055d5d7e21 */ /* 0x000fe20008010000 */
[----:B------:R-:W-:Y:S01]  /*1f30*/  PRMT R96, RZ, 0x7610, R19 ;  /* 0x00007610ff607816 */ /* 0x000fe20000000013 */
[----:B------:R-:W-:Y:S05]  /*1f40*/  @P2 BRA `(.L_x_1328) ;  /* 0x000001f000002947 */ /* 0x000fea0003800000 */
[----:B------:R-:W-:Y:S01]  /*1f50*/  FMUL.FTZ R73, R73, 1.4426950216293334961 ;  /* 0x3fb8aa3b49497820 */ /* 0x000fe20000410000 */
        /* <DEDUP_REMOVED lines=30> */
.L_x_1328:
[----:B------:R-:W-:Y:S05]  /*2140*/  BSYNC B0 ;  /* 0x0000000000007941 */ /* 0x000fea0003800000 */
.L_x_1327:
[----:B------:R-:W-:Y:S01]  /*2150*/  BSSY B0, `(.L_x_1329) ;  /* 0x0000026000007945 */ /* 0x000fe20003800000 */
[----:B------:R-:W-:Y:S01]  /*2160*/  HFMA2.MMA R17, -RZ, RZ, 0, 0 ;  /* 0x00000000ff117435 */ /* 0x000fe200000001ff */
[----:B------:R-:W-:Y:S01]  /*2170*/  FSETP.GTU.FTZ.AND P2, PT, R93, 20, PT ;  /* 0x41a000005d00780b */ /* 0x000fe20003f5c000 */
[----:B------:R-:W-:Y:S01]  /*2180*/  CS2R R20, SRZ ;  /* 0x0000000000147805 */ /* 0x000fe2000001ff00 */
[----:B------:R-:W-:Y:S01]  /*2190*/  CS2R R18, SRZ ;  /* 0x0000000000127805 */ /* 0x000fe2000001ff00 */
[----:B------:R-:W-:Y:S01]  /*21a0*/  FADD.FTZ R96, R96, UR5 ;  /* 0x0000000560607e21 */ /* 0x000fe20008010000 */
        /* <DEDUP_REMOVED lines=32> */
.L_x_1330:
[----:B------:R-:W-:Y:S05]  /*23b0*/  BSYNC B0 ;  /* 0x0000000000007941 */ /* 0x000fea0003800000 */
.L_x_1329:
[----:B------:R-:W-:Y:S01]  /*23c0*/  BSSY B0, `(.L_x_1331) ;  /* 0x0000025000007945 */ /* 0x000fe20003800000 */
[----:B------:R-:W-:Y:S01]  /*23d0*/  FSETP.GTU.FTZ.AND P1, PT, R96, 20, PT ;  /* 0x41a000006000780b */ /* 0x000fe20003f3c000 */
[----:B------:R-:W-:Y:S01]  /*23e0*/  CS2R R22, SRZ ;  /* 0x0000000000167805 */ /* 0x000fe2000001ff00 */
[----:B------:R-:W-:Y:S01]  /*23f0*/  CS2R R24, SRZ ;  /* 0x0000000000187805 */ /* 0x000fe2000001ff00 */
[----:B------:R-:W-:Y:S01]  /*2400*/  CS2R R26, SRZ ;  /* 0x00000000001a7805 */ /* 0x000fe2000001ff00 */
        /* <DEDUP_REMOVED lines=32> */
.L_x_1332:
[----:B------:R-:W-:Y:S05]  /*2610*/  BSYNC B0 ;  /* 0x0000000000007941 */ /* 0x000fea0003800000 */
.L_x_1331:
        /* <DEDUP_REMOVED lines=33> */
.L_x_1334:
[----:B------:R-:W-:Y:S05]  /*2830*/  BSYNC B0 ;  /* 0x0000000000007941 */ /* 0x000fea0003800000 */
.L_x_1333:
        /* <DEDUP_REMOVED lines=33> */
.L_x_1336:
[----:B------:R-:W-:Y:S05]  /*2a50*/  BSYNC B0 ;  /* 0x0000000000007941 */ /* 0x000fea0003800000 */
.L_x_1335:
        /* <DEDUP_REMOVED lines=33> */
.L_x_1338:
[----:B------:R-:W-:Y:S05]  /*2c70*/  BSYNC B0 ;  /* 0x0000000000007941 */ /* 0x000fea0003800000 */
.L_x_1337:
        /* <DEDUP_REMOVED lines=33> */
.L_x_1340:
[----:B------:R-:W-:Y:S05]  /*2e90*/  BSYNC B0 ;  /* 0x0000000000007941 */ /* 0x000fea0003800000 */
.L_x_1339:
        /* <DEDUP_REMOVED lines=33> */
.L_x_1342:
[----:B------:R-:W-:Y:S05]  /*30b0*/  BSYNC B0 ;  /* 0x0000000000007941 */ /* 0x000fea0003800000 */
.L_x_1341:
[----:B------:R-:W-:Y:S01]  /*30c0*/  BAR.SYNC.DEFER_BLOCKING 0x0 ;  /* 0x0000000000007b1d */ /* 0x000fe20000010000 */
[----:B------:R-:W-:Y:S01]  /*30d0*/  HFMA2.MMA R28, -RZ, RZ, 0, 0 ;  /* 0x00000000ff1c7435 */ /* 0x000fe200000001ff */
        /* <DEDUP_REMOVED lines=19> */
.L_x_1359:
        /* <DEDUP_REMOVED lines=43> */
[----:B------:R-:W-:Y:S01]  /*34c0*/  FMUL.FTZ R152, R90, R66 ;  /* 0x000000425a987220 */ /* 0x000fe20000410000 */
[----:B------:R-:W-:Y:S02]  /*34d0*/  LEA.HI.X R87, R88, c[0x0][0x22c], R51, 0x2, P2 ;  /* 0x00008b0058577a11 */ /* 0x000fe400010f1433 */
[----:B------:R-:W-:Y:S01]  /*34e0*/  LEA.HI.X R51, R48, c[0x0][0x234], R49, 0x2, P3 ;  /* 0x00008d0030337a11 */ /* 0x000fe200018f1431 */
[----:B------:R-:W-:Y:S01]  /*34f0*/  FMUL.FTZ R113, R90, R65 ;  /* 0x000000415a717220 */ /* 0x000fe20000410000 */
[----:B------:R-:W-:Y:S01]  /*3500*/  @!P0 IADD3 R48, R8, -0x2, RZ ;  /* 0xfffffffe08308810 */ /* 0x000fe20007ffe0ff */
[----:B------:R0:W2:Y:S01]  /*3510*/  LDG.E R86, [R86.64] ;  /* 0x0000000856567981 */ /* 0x0000a2000c1e1900 */
[----:B------:R-:W1:Y:S03]  /*3520*/  MUFU.EX2 R152, R152 ;  /* 0x0000009800987308 */ /* 0x000e660000000800 */
[----:B------:R3:W2:Y:S01]  /*3530*/  LDG.E R51, [R50.64] ;  /* 0x0000000832337981 */ /* 0x0006a2000c1e1900 */
[----:B------:R-:W-:-:S03]  /*3540*/  FMUL.FTZ R112, R90, R64 ;  /* 0x000000405a707220 */ /* 0x000fc60000410000 */
[----:B-1----:R1:W-:Y:S01]  /*3550*/  STS [R91+0x1ae0], R152 ;  /* 0x001ae0985b007388 */ /* 0x0023e20000000800 */
[----:B------:R-:W3:Y:S01]  /*3560*/  MUFU.EX2 R113, R113 ;  /* 0x0000007100717308 */ /* 0x000ee20000000800 */
[----:B------:R-:W-:Y:S02]  /*3570*/  FMUL.FTZ R111, R90, R63 ;  /* 0x0000003f5a6f7220 */ /* 0x000fe40000410000 */
[----:B------:R-:W-:Y:S01]  /*3580*/  @!P0 IMAD R89, R48, c[0x0][0x16c], R95 ;  /* 0x00005b0030598a24 */ /* 0x000fe200078e025f */
[----:B------:R-:W-:Y:S01]  /*3590*/  HFMA2.MMA R48, -RZ, RZ, 1.875, 0 ;  /* 0x3f800000ff307435 */ /* 0x000fe200000001ff */
[----:B------:R-:W-:-:S03]  /*35a0*/  FMUL.FTZ R110, R90, R62 ;  /* 0x0000003e5a6e7220 */ /* 0x000fc60000410000 */
[----:B------:R-:W4:Y:S01]  /*35b0*/  MUFU.EX2 R112, R112 ;  /* 0x0000007000707308 */ /* 0x000f220000000800 */
[--C-:B------:R-:W-:Y:S02]  /*35c0*/  PRMT R151, RZ, 0x5410, R44.reuse ;  /* 0x00005410ff977816 */ /* 0x100fe4000000002c */
[----:B------:R-:W-:Y:S01]  /*35d0*/  PRMT R150, RZ, 0x7610, R44 ;  /* 0x00007610ff967816 */ /* 0x000fe2000000002c */
[----:B------:R-:W-:Y:S01]  /*35e0*/  @!P0 IMAD.WIDE R88, R89, 0x8, R134 ;  /* 0x0000000859588825 */ /* 0x000fe200078e0286 */
[----:B------:R-:W-:Y:S01]  /*35f0*/  MOV R49, RZ ;  /* 0x000000ff00317202 */ /* 0x000fe20000000f00 */
        /* <DEDUP_REMOVED lines=31> */
[----:B------:R-:W-:Y:S02]  /*37f0*/  FMUL.FTZ R142, R142, R61 ;  /* 0x0000003d8e8e7220 */ /* 0x000fe40000410000 */
[----:B------:R-:W-:Y:S02]  /*3800*/  FFMA.FTZ R50, R110, R50, R147 ;  /* 0x000000326e327223 */ /* 0x000fe40000010093 */
[----:B------:R-:W-:Y:S01]  /*3810*/  FMUL.FTZ R104, R90, R79 ;  /* 0x0000004f5a687220 */ /* 0x000fe20000410000 */
[----:B-1----:R-:W-:Y:S01]  /*3820*/  PRMT R91, RZ, 0x7610, R47 ;  /* 0x00007610ff5b7816 */ /* 0x002fe2000000002f */
[----:B------:R-:W1:Y:S01]  /*3830*/  MUFU.EX2 R105, R105 ;  /* 0x0000006900697308 */ /* 0x000e620000000800 */
[C---:B---3--:R-:W-:Y:S02]  /*3840*/  FMUL.FTZ R89, R109.reuse, R88 ;  /* 0x000000586d597220 */ /* 0x048fe40000410000 */
[----:B------:R-:W-:Y:S02]  /*3850*/  FMUL.FTZ R143, R98, R59 ;  /* 0x0000003b628f7220 */ /* 0x000fe40000410000 */
[----:B------:R-:W-:Y:S01]  /*3860*/  FFMA.FTZ R50, R109, R50, R142 ;  /* 0x000000326d327223 */ /* 0x000fe2000001008e */
[----:B------:R-:W-:Y:S01]  /*3870*/  PRMT R100, RZ, 0x5410, R40 ;  /* 0x00005410ff647816 */ /* 0x000fe20000000028 */
[----:B------:R-:W-:Y:S01]  /*3880*/  FMUL.FTZ R103, R90, R85 ;  /* 0x000000555a677220 */ /* 0x000fe20000410000 */
[----:B------:R-:W3:Y:S01]  /*3890*/  MUFU.EX2 R104, R104 ;  /* 0x0000006800687308 */ /* 0x000ee20000000800 */
[----:B----4-:R-:W-:Y:S01]  /*38a0*/  FMUL.FTZ R88, R108, R89 ;  /* 0x000000596c587220 */ /* 0x010fe20000410000 */
[----:B------:R4:W2:Y:S01]  /*38b0*/  @P0 LDS R98, [R6.X4+0x22e4] ;  /* 0x0022e40006620984 */ /* 0x0008a20000004800 */
[----:B------:R-:W-:-:S02]  /*38c0*/  FMUL.FTZ R144, R91, R76 ;  /* 0x0000004c5b907220 */ /* 0x000fc40000410000 */
[----:B------:R-:W-:Y:S02]  /*38d0*/  FFMA.FTZ R50, R108, R50, R143 ;  /* 0x000000326c327223 */ /* 0x000fe4000001008f */
[----:B------:R-:W-:Y:S01]  /*38e0*/  FMUL.FTZ R102, R90, R83 ;  /* 0x000000535a667220 */ /* 0x000fe20000410000 */
[----:B------:R-:W-:Y:S01]  /*38f0*/  PRMT R146, RZ, 0x7610, R40 ;  /* 0x00007610ff927816 */ /* 0x000fe20000000028 */
[----:B------:R-:W1:Y:S01]  /*3900*/  MUFU.EX2 R103, R103 ;  /* 0x0000006700677308 */ /* 0x000e620000000800 */
[C---:B0-----:R-:W-:Y:S02]  /*3910*/  FMUL.FTZ R89, R107.reuse, R88 ;  /* 0x000000586b597220 */ /* 0x041fe40000410000 */
[----:B------:R-:W-:Y:S02]  /*3920*/  FMUL.FTZ R145, R100, R73 ;  /* 0x0000004964917220 */ /* 0x000fe40000410000 */
[----:B------:R-:W-:Y:S02]  /*3930*/  FFMA.FTZ R50, R107, R50, R144 ;  /* 0x000000326b327223 */ /* 0x000fe40000010090 */
[----:B------:R-:W-:Y:S01]  /*3940*/  FMUL.FTZ R101, R90, R94 ;  /* 0x0000005e5a657220 */ /* 0x000fe20000410000 */
[----:B------:R-:W-:Y:S01]  /*3950*/  PRMT R114, RZ, 0x5410, R41 ;  /* 0x00005410ff727816 */ /* 0x000fe20000000029 */
[----:B------:R-:W0:Y:S01]  /*3960*/  MUFU.EX2 R102, R102 ;  /* 0x0000006600667308 */ /* 0x000e220000000800 */
[----:B------:R-:W-:-:S02]  /*3970*/  FMUL.FTZ R88, R106, R89 ;  /* 0x000000596a587220 */ /* 0x000fc40000410000 */
[----:B------:R-:W-:Y:S02]  /*3980*/  FMUL.FTZ R146, R146, R81 ;  /* 0x0000005192927220 */ /* 0x000fe40000410000 */
[----:B------:R-:W-:Y:S02]  /*3990*/  FFMA.FTZ R50, R106, R50, R145 ;  /* 0x000000326a327223 */ /* 0x000fe40000010091 */
[----:B------:R-:W-:Y:S01]  /*39a0*/  FMUL.FTZ R100, R90, R93 ;  /* 0x0000005d5a647220 */ /* 0x000fe20000410000 */
[----:B------:R-:W-:Y:S01]  /*39b0*/  PRMT R136, RZ, 0x7610, R41 ;  /* 0x00007610ff887816 */ /* 0x000fe20000000029 */
[----:B------:R-:W0:Y:S01]  /*39c0*/  MUFU.EX2 R101, R101 ;  /* 0x0000006500657308 */ /* 0x000e220000000800 */
[C---:B-1----:R-:W-:Y:S02]  /*39d0*/  FMUL.FTZ R89, R105.reuse, R88 ;  /* 0x0000005869597220 */ /* 0x042fe40000410000 */
[----:B------:R-:W-:Y:S02]  /*39e0*/  FMUL.FTZ R137, R114, R79 ;  /* 0x0000004f72897220 */ /* 0x000fe40000410000 */
[----:B------:R-:W-:Y:S01]  /*39f0*/  FFMA.FTZ R50, R105, R50, R146 ;  /* 0x0000003269327223 */ /* 0x000fe20000010092 */
[----:B------:R-:W-:Y:S01]  /*3a00*/  PRMT R116, RZ, 0x5410, R42 ;  /* 0x00005410ff747816 */ /* 0x000fe2000000002a */
[----:B------:R-:W-:Y:S01]  /*3a10*/  FMUL.FTZ R99, R90, R96 ;  /* 0x000000605a637220 */ /* 0x000fe20000410000 */
[----:B------:R-:W1:Y:S01]  /*3a20*/  MUFU.EX2 R100, R100 ;  /* 0x0000006400647308 */ /* 0x000e620000000800 */
[----:B---3--:R-:W-:-:S02]  /*3a30*/  FMUL.FTZ R88, R104, R89 ;  /* 0x0000005968587220 */ /* 0x008fc40000410000 */
[----:B------:R-:W-:Y:S02]  /*3a40*/  FMUL.FTZ R136, R136, R85 ;  /* 0x0000005588887220 */ /* 0x000fe40000410000 */
[----:B------:R-:W-:Y:S01]  /*3a50*/  FFMA.FTZ R50, R104, R50, R137 ;  /* 0x0000003268327223 */ /* 0x000fe20000010089 */
[----:B------:R-:W-:Y:S01]  /*3a60*/  PRMT R87, RZ, 0x7610, R42 ;  /* 0x00007610ff577816 */ /* 0x000fe2000000002a */
[C---:B------:R-:W-:Y:S01]  /*3a70*/  FMUL.FTZ R89, R103.reuse, R88 ;  /* 0x0000005867597220 */ /* 0x040fe20000410000 */
[----:B------:R-:W3:Y:S01]  /*3a80*/  MUFU.EX2 R99, R99 ;  /* 0x0000006300637308 */ /* 0x000ee20000000800 */
        /* <DEDUP_REMOVED lines=15> */
[C---:B---3--:R-:W-:Y:S02]  /*3b80*/  FMUL.FTZ R50, R99.reuse, R88 ;  /* 0x0000005863327220 */ /* 0x048fe40000410000 */
[----:B--2---:R-:W-:Y:S02]  /*3b90*/  FMUL.FTZ R125, R86, R51 ;  /* 0x00000033567d7220 */ /* 0x004fe40000410000 */
[----:B------:R-:W-:Y:S01]  /*3ba0*/  FFMA.FTZ R51, R99, R87, R140 ;  /* 0x0000005763337223 */ /* 0x000fe2000001008c */
[----:B------:R-:W-:Y:S05]  /*3bb0*/  @P0 BRA `(.L_x_1345) ;  /* 0x0000007000000947 */ /* 0x000fea0003800000 */
[----:B----4-:R-:W-:Y:S02]  /*3bc0*/  ISETP.NE.AND P0, PT, R8, c[0x0][0x174], PT ;  /* 0x00005d0008007a0c */ /* 0x010fe40003f05270 */
[----:B------:R-:W-:-:S11]  /*3bd0*/  MOV R98, 0x3f800000 ;  /* 0x3f80000000627802 */ /* 0x000fd60000000f00 */
[----:B------:R-:W-:-:S04]  /*3be0*/  @P0 LEA.HI R86, R8, R8, RZ, 0x1 ;  /* 0x0000000808560211 */ /* 0x000fc800078f08ff */
[----:B------:R-:W-:-:S04]  /*3bf0*/  @P0 LOP3.LUT R87, R86, 0xfffffe, RZ, 0xc0, !PT ;  /* 0x00fffffe56570812 */ /* 0x000fc800078ec0ff */
[----:B------:R-:W-:-:S04]  /*3c00*/  @P0 IADD3 R86, -R87, R8, RZ ;  /* 0x0000000857560210 */ /* 0x000fc80007ffe1ff */
[----:B------:R-:W-:-:S05]  /*3c10*/  @P0 LEA R86, R86, R95, 0x8 ;  /* 0x0000005f56560211 */ /* 0x000fca00078e40ff */
[----:B------:R0:W1:Y:S02]  /*3c20*/  @P0 LDS R98, [R86.X4+0x1ae0] ;  /* 0x001ae00056620984 */ /* 0x0000640000004800 */
.L_x_1345:
[----:B----4-:R-:W-:Y:S05]  /*3c30*/  BSYNC B0 ;  /* 0x0000000000007941 */ /* 0x010fea0003800000 */
.L_x_1344:
        /* <DEDUP_REMOVED lines=34> */
.L_x_1367:
        /* <DEDUP_REMOVED lines=24> */
.L_x_1368:
        /* <DEDUP_REMOVED lines=10> */
[----:B01---5:R-:W-:Y:S05]  /*4080*/  CALL.REL.NOINC `($__internal_55_$__cuda_sm70_shflsync_idx_p) ;  /* 0x00003df000007944 */ /* 0x023fea0003c00000 */
.L_x_1350:
[----:B------:R-:W-:Y:S05]  /*4090*/  BRA.CONV ~URZ, `(.L_x_1351) ;  /* 0x000000637f007947 */ /* 0x000fea000b800000 */
[----:B-1----:R-:W-:Y:S01]  /*40a0*/  HFMA2.MMA R50, -RZ, RZ, 0, 1.847743988037109375e-06 ;  /* 0x0000001fff327435 */ /* 0x002fe200000001ff */
[----:B0-----:R-:W-:-:S02]  /*40b0*/  MOV R88, R155 ;  /* 0x0000009b00587202 */ /* 0x001fc40000000f00 */
[----:B------:R-:W-:Y:S02]  /*40c0*/  MOV R87, 0x1f ;  /* 0x0000001f00577802 */ /* 0x000fe40000000f00 */
[----:B------:R-:W-:Y:S02]  /*40d0*/  MOV R51, 0xffffffff ;  /* 0xffffffff00337802 */ /* 0x000fe40000000f00 */
[----:B------:R-:W-:Y:S02]  /*40e0*/  MOV R86, 0x4100 ;  /* 0x0000410000567802 */ /* 0x000fe40000000f00 */
[----:B-----5:R-:W-:Y:S05]  /*40f0*/  CALL.REL.NOINC `($__internal_55_$__cuda_sm70_shflsync_idx_p) ;  /* 0x00003d8000007944 */ /* 0x020fea0003c00000 */
.L_x_1351:
[----:B------:R-:W-:Y:S05]  /*4100*/  BRA.DIV ~URZ, `(.L_x_1352) ;  /* 0x000033c27f007947 */ /* 0x000fea000b800000 */
[----:B-----5:R2:W3:Y:S04]  /*4110*/  SHFL.IDX PT, R156, R48, RZ, 0x1f ;  /* 0x00001fff309c7589 */ /* 0x0204e800000e0000 */
[----:B0-----:R2:W0:Y:S04]  /*4120*/  SHFL.IDX PT, R87, R49, RZ, 0x1f ;  /* 0x00001fff31577589 */ /* 0x00142800000e0000 */
[----:B------:R2:W4:Y:S04]  /*4130*/  SHFL.UP PT, R154, R89, 0x1, RZ ;  /* 0x04200000599a7989 */ /* 0x00052800000e00ff */
[----:B------:R-:W1:Y:S02]  /*4140*/  SHFL.UP PT, R155, R155, 0x1, RZ ;  /* 0x042000009b9b7989 */ /* 0x000e6400000e00ff */
.L_x_1369:
        /* <DEDUP_REMOVED lines=16> */
.L_x_1347:
[----:B--2---:R-:W-:Y:S05]  /*4250*/  BSYNC B0 ;  /* 0x0000000000007941 */ /* 0x004fea0003800000 */
.L_x_1346:
[----:B------:R-:W-:Y:S01]  /*4260*/  WARPSYNC 0xffffffff ;  /* 0xffffffff00007948 */ /* 0x000fe20003800000 */
[----:B------:R-:W-:Y:S01]  /*4270*/  BAR.SYNC.DEFER_BLOCKING 0x0 ;  /* 0x0000000000007b1d */ /* 0x000fe20000010000 */
[C---:B-1-3--:R-:W-:Y:S01]  /*4280*/  FMUL.FTZ R51, R99.reuse, R98 ;  /* 0x0000006263337220 */ /* 0x04afe20000410000 */
[----:B------:R-:W-:Y:S01]  /*4290*/  LOP3.LUT P0, RZ, R6, 0x1f, RZ, 0xc0, !PT ;  /* 0x0000001f06ff7812 */ /* 0x000fe2000780c0ff */
[----:B-----5:R-:W-:-:S02]  /*42a0*/  FFMA.FTZ R49, R99, R125, R124 ;  /* 0x0000007d63317223 */ /* 0x020fc4000001007c */
[----:B------:R-:W-:Y:S01]  /*42b0*/  FMUL.FTZ R50, R100, R51 ;  /* 0x0000003364327220 */ /* 0x000fe20000410000 */
        /* <DEDUP_REMOVED lines=30> */
[C---:B------:R-:W-:Y:S02]  /*44a0*/  FMUL.FTZ R87, R109.reuse, R50 ;  /* 0x000000326d577220 */ /* 0x040fe40000410000 */
[----:B------:R-:W-:Y:S01]  /*44b0*/  FFMA.FTZ R145, R106, R143, R145 ;  /* 0x0000008f6a917223 */ /* 0x000fe20000010091 */
[----:B------:R1:W2:Y:S01]  /*44c0*/  @!P0 LDS.64 R48, [R95.X8+0x24e0] ;  /* 0x0024e0005f308984 */ /* 0x0002a20000008a00 */
        /* <DEDUP_REMOVED lines=20> */
[C---:B-12---:R-:W-:Y:S01]  /*4610*/  IMAD R140, R6.reuse, 0x28, RZ ;  /* 0x00000028068c7824 */ /* 0x046fe200078e02ff */
[----:B------:R-:W-:-:S04]  /*4620*/  LOP3.LUT R138, R6, 0x1f, RZ, 0xc0, !PT ;  /* 0x0000001f068a7812 */ /* 0x000fc800078ec0ff */
[----:B------:R-:W-:Y:S01]  /*4630*/  LDS.64 R50, [R140+0x15f0] ;  /* 0x0015f0008c327984 */ /* 0x000fe20000000a00 */
[C---:B------:R-:W-:Y:S02]  /*4640*/  ISETP.GE.U32.AND P0, PT, R138.reuse, 0x10, PT ;  /* 0x000000108a00780c */ /* 0x040fe40003f06070 */
[C---:B------:R-:W-:Y:S01]  /*4650*/  ISETP.GE.U32.AND P1, PT, R138.reuse, 0x18, PT ;  /* 0x000000188a00780c */ /* 0x040fe20003f26070 */
[----:B0-----:R-:W0:Y:S01]  /*4660*/  LDS.64 R86, [R140+0x15f8] ;  /* 0x0015f8008c567984 */ /* 0x001e220000000a00 */
        /* <DEDUP_REMOVED lines=13> */
.L_x_1370:
        /* <DEDUP_REMOVED lines=26> */
.L_x_1371:
        /* <DEDUP_REMOVED lines=20> */
.L_x_1354:
[----:B-12---:R-:W-:Y:S05]  /*4a20*/  BSYNC B0 ;  /* 0x0000000000007941 */ /* 0x006fea0003800000 */
.L_x_1353:
[----:B------:R-:W-:Y:S01]  /*4a30*/  WARPSYNC 0xffffffff ;  /* 0xffffffff00007948 */ /* 0x000fe20003800000 */
[----:B------:R-:W-:Y:S01]  /*4a40*/  BAR.SYNC.DEFER_BLOCKING 0x0 ;  /* 0x0000000000007b1d */ /* 0x000fe20000010000 */
[----:B------:R-:W-:Y:S01]  /*4a50*/  FFMA.FTZ R51, R74, R151, RZ ;  /* 0x000000974a337223 */ /* 0x000fe200000100ff */
[----:B------:R-:W-:-:S02]  /*4a60*/  PRMT R88, RZ, 0x5410, R45 ;  /* 0x00005410ff587816 */ /* 0x000fc4000000002d */
[----:B------:R-:W-:Y:S01]  /*4a70*/  PRMT R89, RZ, 0x7610, R45 ;  /* 0x00007610ff597816 */ /* 0x000fe2000000002d */
[----:B------:R-:W-:Y:S01]  /*4a80*/  FFMA.FTZ R50, R72, R150, R51 ;  /* 0x0000009648327223 */ /* 0x000fe20000010033 */
[----:B0-----:R-:W-:Y:S01]  /*4a90*/  PRMT R86, RZ, 0x5410, R46 ;  /* 0x00005410ff567816 */ /* 0x001fe2000000002e */
[----:B------:R-:W-:Y:S01]  /*4aa0*/  BSSY B0, `(.L_x_1357) ;  /* 0x00000dd000007945 */ /* 0x000fe20003800000 */
[----:B------:R-:W-:Y:S01]  /*4ab0*/  PRMT R138, RZ, 0x5410, R40 ;  /* 0x00005410ff8a7816 */ /* 0x000fe20000000028 */
[----:B------:R-:W-:Y:S01]  /*4ac0*/  FFMA.FTZ R51, R71, R149, R50 ;  /* 0x0000009547337223 */ /* 0x000fe20000010032 */
[C---:B------:R-:W-:Y:S01]  /*4ad0*/  ISETP.GT.AND P0, PT, R7.reuse, 0x1e, PT ;  /* 0x0000001e0700780c */ /* 0x040fe20003f04270 */
[----:B------:R-:W-:Y:S01]  /*4ae0*/  FFMA.FTZ R149, R88, -R64, R149 ;  /* 0x8000004058957223 */ /* 0x000fe20000010095 */
[----:B------:R-:W-:Y:S01]  /*4af0*/  PRMT R162, RZ, 0x7610, R43 ;  /* 0x00007610ffa27816 */ /* 0x000fe2000000002b */
[----:B------:R-:W-:Y:S01]  /*4b00*/  FFMA.FTZ R50, R70, R148, R51 ;  /* 0x0000009446327223 */ /* 0x000fe20000010033 */
[----:B------:R-:W-:-:S02]  /*4b10*/  ISETP.GT.AND P1, PT, R7, 0x1d, PT ;  /* 0x0000001d0700780c */ /* 0x000fc40003f24270 */
[----:B------:R-:W-:Y:S01]  /*4b20*/  ISETP.GT.AND P2, PT, R7, 0x1b, PT ;  /* 0x0000001b0700780c */ /* 0x000fe20003f44270 */
[----:B------:R-:W-:Y:S01]  /*4b30*/  FFMA.FTZ R51, R69, R147, R50 ;  /* 0x0000009345337223 */ /* 0x000fe20000010032 */
[----:B------:R-:W-:Y:S01]  /*4b40*/  PRMT R50, RZ, 0x5410, R44 ;  /* 0x00005410ff327816 */ /* 0x000fe2000000002c */
[----:B------:R-:W-:Y:S01]  /*4b50*/  FFMA.FTZ R164, R162, -R96, R153 ;  /* 0x80000060a2a47223 */ /* 0x000fe20000010099 */
[----:B------:R-:W-:Y:S01]  /*4b60*/  ISETP.NE.AND P3, PT, R6, RZ, PT ;  /* 0x000000ff0600720c */ /* 0x000fe20003f65270 */
[----:B------:R-:W-:Y:S02]  /*4b70*/  FFMA.FTZ R51, R68, R142, R51 ;  /* 0x0000008e44337223 */ /* 0x000fe40000010033 */
[----:B------:R-:W-:Y:S01]  /*4b80*/  FFMA.FTZ R151, R50, -R66, R151 ;  /* 0x8000004232977223 */ /* 0x000fe20000010097 */
[----:B------:R-:W0:Y:S01]  /*4b90*/  LDS R97, [R97.X8+0x15e4] ;  /* 0x0015e40061617984 */ /* 0x000e220000008800 */
[----:B------:R-:W-:-:S04]  /*4ba0*/  FFMA.FTZ R51, R67, R152, R51 ;  /* 0x0000009843337223 */ /* 0x000fc80000010033 */
[----:B------:R-:W-:-:S04]  /*4bb0*/  FFMA.FTZ R51, R60, R143, R51 ;  /* 0x0000008f3c337223 */ /* 0x000fc80000010033 */
[----:B------:R-:W-:Y:S01]  /*4bc0*/  FFMA.FTZ R51, R58, R145, R51 ;  /* 0x000000913a337223 */ /* 0x000fe20000010033 */
[----:B------:R1:W-:Y:S01]  /*4bd0*/  @!P3 STS.64 [R95.X8+0x24e0], R48 ;  /* 0x0024e0305f00b388 */ /* 0x0003e20000008a00 */
[----:B------:R-:W-:Y:S02]  /*4be0*/  FFMA.FTZ R145, R138, -R73, R145 ;  /* 0x800000498a917223 */ /* 0x000fe40000010091 */
[----:B------:R-:W-:-:S04]  /*4bf0*/  FFMA.FTZ R51, R77, R146, R51 ;  /* 0x000000924d337223 */ /* 0x000fc80000010033 */
[----:B------:R-:W-:Y:S01]  /*4c00*/  FFMA.FTZ R87, R75, R144, R51 ;  /* 0x000000904b577223 */ /* 0x000fe20000010033 */
[----:B------:R-:W-:-:S03]  /*4c10*/  PRMT R51, RZ, 0x7610, R44 ;  /* 0x00007610ff337816 */ /* 0x000fc6000000002c */
[----:B------:R-:W-:Y:S02]  /*4c20*/  FFMA.FTZ R87, R78, R136, R87 ;  /* 0x000000884e577223 */ /* 0x000fe40000010057 */
[----:B------:R-:W-:Y:S01]  /*4c30*/  FFMA.FTZ R91, R51, -R65, R150 ;  /* 0x80000041335b7223 */ /* 0x000fe20000010096 */
[----:B------:R-:W-:Y:S01]  /*4c40*/  PRMT R150, RZ, 0x7610, R42 ;  /* 0x00007610ff967816 */ /* 0x000fe2000000002a */
[----:B------:R-:W-:-:S04]  /*4c50*/  FFMA.FTZ R87, R80, R139, R87 ;  /* 0x0000008b50577223 */ /* 0x000fc80000010057 */
[----:B------:R-:W-:Y:S02]  /*4c60*/  FFMA.FTZ R154, R150, -R94, R137 ;  /* 0x8000005e969a7223 */ /* 0x000fe40000010089 */
[----:B0-----:R-:W-:Y:S02]  /*4c70*/  FFMA.FTZ R125, R97, R98, R125 ;  /* 0x00000062617d7223 */ /* 0x001fe4000001007d */
[----:B------:R-:W-:Y:S02]  /*4c80*/  FFMA.FTZ R97, R82, R137, R87 ;  /* 0x0000008952617223 */ /* 0x000fe40000010057 */
[----:B------:R-:W-:Y:S02]  /*4c90*/  FFMA.FTZ R124, R99, R125, R124 ;  /* 0x0000007d637c7223 */ /* 0x000fe4000001007c */
[----:B------:R-:W-:Y:S02]  /*4ca0*/  FFMA.FTZ R99, R89, -R63, R148 ;  /* 0x8000003f59637223 */ /* 0x000fe40000010094 */
[----:B------:R-:W-:-:S02]  /*4cb0*/  FFMA.FTZ R123, R100, R124, R123 ;  /* 0x0000007c647b7223 */ /* 0x000fc4000001007b */
[----:B------:R-:W-:Y:S02]  /*4cc0*/  FFMA.FTZ R100, R84, R141, R97 ;  /* 0x0000008d54647223 */ /* 0x000fe40000010061 */
        /* <DEDUP_REMOVED lines=8> */
[----:B-1----:R-:W-:Y:S02]  /*4d50*/  FMUL.FTZ R48, R122, UR14 ;  /* 0x0000000e7a307c20 */ /* 0x002fe40008410000 */
[----:B------:R-:W-:Y:S02]  /*4d60*/  FFMA.FTZ R118, R105, R104, R118 ;  /* 0x0000006869767223 */ /* 0x000fe40000010076 */
[----:B------:R-:W-:Y:S02]  /*4d70*/  FMUL.FTZ R121, R104, R81 ;  /* 0x0000005168797220 */ /* 0x000fe40000410000 */
[----:B------:R-:W-:-:S02]  /*4d80*/  FFMA.FTZ R117, R106, R118, R117 ;  /* 0x000000766a757223 */ /* 0x000fc40000010075 */
[----:B------:R-:W-:Y:S02]  /*4d90*/  FMUL.FTZ R140, R118, R73 ;  /* 0x00000049768c7220 */ /* 0x000fe40000410000 */
[----:B------:R-:W-:Y:S02]  /*4da0*/  FFMA.FTZ R116, R107, R117, R116 ;  /* 0x000000756b747223 */ /* 0x000fe40000010074 */
[----:B------:R-:W-:Y:S02]  /*4db0*/  FMUL.FTZ R49, R102, UR14 ;  /* 0x0000000e66317c20 */ /* 0x000fe40008410000 */
        /* <DEDUP_REMOVED lines=8> */
[----:B------:R-:W-:Y:S02]  /*4e40*/  FADD.FTZ R35, R158, R35 ;  /* 0x000000239e237221 */ /* 0x000fe40000010000 */
[----:B------:R-:W-:-:S02]  /*4e50*/  FFMA.FTZ R112, R112, R111, R129 ;  /* 0x0000006f70707223 */ /* 0x000fc40000010081 */
[----:B------:R-:W-:Y:S02]  /*4e60*/  FMUL.FTZ R97, R111, R64 ;  /* 0x000000406f617220 */ /* 0x000fe40000410000 */
[----:B------:R-:W-:Y:S02]  /*4e70*/  FFMA.FTZ R113, R113, R112, R128 ;  /* 0x0000007071717223 */ /* 0x000fe40000010080 */
[----:B------:R-:W-:Y:S02]  /*4e80*/  FMUL.FTZ R98, R112, R65 ;  /* 0x0000004170627220 */ /* 0x000fe40000410000 */
[----:B------:R-:W-:Y:S02]  /*4e90*/  FMUL.FTZ R90, R113, R66 ;  /* 0x00000042715a7220 */ /* 0x000fe40000410000 */
[----:B------:R-:W-:Y:S02]  /*4ea0*/  FFMA.FTZ R143, R126, -R76, R143 ;  /* 0x8000004c7e8f7223 */ /* 0x000fe4000001008f */
[----:B------:R-:W-:-:S02]  /*4eb0*/  FFMA.FTZ R87, R90, R151, RZ ;  /* 0x000000975a577223 */ /* 0x000fc400000100ff */
[----:B------:R-:W-:Y:S02]  /*4ec0*/  FMUL.FTZ R128, R117, R76 ;  /* 0x0000004c75807220 */ /* 0x000fe40000410000 */
[----:B------:R-:W-:Y:S02]  /*4ed0*/  FFMA.FTZ R106, R98, R91, R87 ;  /* 0x0000005b626a7223 */ /* 0x000fe40000010057 */
[----:B------:R-:W-:Y:S02]  /*4ee0*/  FFMA.FTZ R87, R92, R153, R100 ;  /* 0x000000995c577223 */ /* 0x000fe40000010064 */
[----:B------:R-:W-:Y:S02]  /*4ef0*/  FMUL.FTZ R100, R110, R63 ;  /* 0x0000003f6e647220 */ /* 0x000fe40000410000 */
[----:B------:R-:W-:Y:S01]  /*4f00*/  FFMA.FTZ R105, R97, R149, R106 ;  /* 0x0000009561697223 */ /* 0x000fe2000001006a */
[----:B------:R-:W0:Y:S01]  /*4f10*/  SHFL.DOWN PT, R148, R87, 0x1, 0x1f ;  /* 0x08201f0057947f89 */ /* 0x000e2200000e0000 */
[----:B------:R-:W-:-:S02]  /*4f20*/  FFMA.FTZ R106, R86, -R62, R147 ;  /* 0x8000003e566a7223 */ /* 0x000fc40000010093 */
[----:B------:R-:W-:Y:S02]  /*4f30*/  FFMA.FTZ R107, R100, R99, R105 ;  /* 0x00000063646b7223 */ /* 0x000fe40000010069 */
[----:B------:R-:W-:Y:S02]  /*4f40*/  FFMA.FTZ R105, R101, -R61, R142 ;  /* 0x8000003d65697223 */ /* 0x000fe4000001008e */
[----:B------:R-:W-:Y:S01]  /*4f50*/  FFMA.FTZ R119, R103, R106, R107 ;  /* 0x0000006a67777223 */ /* 0x000fe2000001006b */
[----:B------:R-:W-:Y:S01]  /*4f60*/  PRMT R107, RZ, 0x5410, R47 ;  /* 0x00005410ff6b7816 */ /* 0x000fe2000000002f */
[----:B------:R-:W-:Y:S02]  /*4f70*/  FMUL.FTZ R142, R120, R79 ;  /* 0x0000004f788e7220 */ /* 0x000fe40000410000 */
[----:B------:R-:W-:Y:S02]  /*4f80*/  FFMA.FTZ R119, R114, R105, R119 ;  /* 0x0000006972777223 */ /* 0x000fe40000010077 */
[----:B------:R-:W-:-:S02]  /*4f90*/  FFMA.FTZ R152, R107, -R59, R152 ;  /* 0x8000003b6b987223 */ /* 0x000fc40000010098 */
[----:B------:R-:W-:Y:S02]  /*4fa0*/  FADD.FTZ R39, R100, R39 ;  /* 0x0000002764277221 */ /* 0x000fe40000010000 */
[----:B------:R-:W-:Y:S02]  /*4fb0*/  FFMA.FTZ R119, R115, R152, R119 ;  /* 0x0000009873777223 */ /* 0x000fe40000010077 */
[----:B------:R-:W-:Y:S02]  /*4fc0*/  FMUL.FTZ R100, R112, UR14 ;  /* 0x0000000e70647c20 */ /* 0x000fe40008410000 */
[----:B------:R-:W-:Y:S01]  /*4fd0*/  FFMA.FTZ R127, R128, R143, R119 ;  /* 0x0000008f807f7223 */ /* 0x000fe20000010077 */
[----:B------:R-:W-:Y:S01]  /*4fe0*/  PRMT R119, RZ, 0x7610, R40 ;  /* 0x00007610ff777816 */ /* 0x000fe20000000028 */
[----:B------:R-:W-:Y:S02]  /*4ff0*/  FMUL.FTZ R100, R91, R100 ;  /* 0x000000645b647220 */ /* 0x000fe40000410000 */
[----:B------:R-:W-:Y:S01]  /*5000*/  FFMA.FTZ R147, R140, R145, R127 ;  /* 0x000000918c937223 */ /* 0x000fe2000001007f */
[----:B------:R-:W-:Y:S01]  /*5010*/  PRMT R127, RZ, 0x5410, R41 ;  /* 0x00005410ff7f7816 */ /* 0x000fe20000000029 */
[----:B------:R-:W-:-:S02]  /*5020*/  FFMA.FTZ R146, R119, -R81, R146 ;  /* 0x8000005177927223 */ /* 0x000fc40000010092 */
[----:B0-----:R-:W-:Y:S02]  /*5030*/  @!P0 FADD.FTZ R87, R87, R148 ;  /* 0x0000009457578221 */ /* 0x001fe40000010000 */
[----:B------:R-:W-:Y:S02]  /*5040*/  FFMA.FTZ R129, R127, -R79, R144 ;  /* 0x8000004f7f817223 */ /* 0x000fe40000010090 */
[----:B------:R-:W-:Y:S01]  /*5050*/  FFMA.FTZ R144, R121, R146, R147 ;  /* 0x0000009279907223 */ /* 0x000fe20000010093 */
[----:B------:R-:W-:Y:S01]  /*5060*/  PRMT R147, RZ, 0x7610, R41 ;  /* 0x00007610ff937816 */ /* 0x000fe20000000029 */
[----:B------:R-:W0:Y:S01]  /*5070*/  SHFL.DOWN PT, R160, R87, 0x2, 0x1f ;  /* 0x08401f0057a07f89 */ /* 0x000e2200000e0000 */
[----:B------:R-:W-:Y:S02]  /*5080*/  FFMA.FTZ R100, R51, R112, R100 ;  /* 0x0000007033647223 */ /* 0x000fe40000010064 */
[----:B------:R-:W-:Y:S01]  /*5090*/  FFMA.FTZ R148, R142, R129, R144 ;  /* 0x000000818e947223 */ /* 0x000fe20000010090 */
[----:B------:R-:W-:Y:S01]  /*50a0*/  PRMT R144, RZ, 0x5410, R42 ;  /* 0x00005410ff907816 */ /* 0x000fe2000000002a */
[----:B------:R-:W-:-:S02]  /*50b0*/  FFMA.FTZ R136, R147, -R85, R136 ;  /* 0x8000005593887223 */ /* 0x000fc40000010088 */
[----:B------:R-:W-:Y:S02]  /*50c0*/  FADD.FTZ R34, R157, R34 ;  /* 0x000000229d227221 */ /* 0x000fe40000010000 */
[----:B------:R-:W-:Y:S02]  /*50d0*/  FFMA.FTZ R156, R155, R136, R148 ;  /* 0x000000889b9c7223 */ /* 0x000fe40000010094 */
[-C--:B------:R-:W-:Y:S02]  /*50e0*/  FFMA.FTZ R139, R144, -R83.reuse, R139 ;  /* 0x80000053908b7223 */ /* 0x080fe4000001008b */
[----:B------:R-:W-:Y:S02]  /*50f0*/  FMUL.FTZ R148, R122, R83 ;  /* 0x000000537a947220 */ /* 0x000fe40000410000 */
[----:B------:R-:W-:Y:S02]  /*5100*/  FMUL.FTZ R49, R136, R49 ;  /* 0x0000003188317220 */ /* 0x000fe40000410000 */
[----:B------:R-:W-:Y:S01]  /*5110*/  FFMA.FTZ R137, R148, R139, R156 ;  /* 0x0000008b94897223 */ /* 0x000fe2000001009c */
[----:B------:R-:W-:Y:S01]  /*5120*/  PRMT R156, RZ, 0x5410, R43 ;  /* 0x00005410ff9c7816 */ /* 0x000fe2000000002b */
[----:B------:R-:W-:-:S02]  /*5130*/  FMUL.FTZ R139, R139, R48 ;  /* 0x000000308b8b7220 */ /* 0x000fc40000410000 */
[----:B------:R-:W-:Y:S02]  /*5140*/  FFMA.FTZ R137, R157, R154, R137 ;  /* 0x0000009a9d897223 */ /* 0x000fe40000010089 */
[----:B------:R-:W-:Y:S02]  /*5150*/  FFMA.FTZ R159, R156, -R93, R141 ;  /* 0x8000005d9c9f7223 */ /* 0x000fe4000001008d */
[----:B------:R-:W-:Y:S02]  /*5160*/  FMUL.FTZ R141, R125, R96 ;  /* 0x000000607d8d7220 */ /* 0x000fe40000410000 */
[----:B------:R-:W-:Y:S02]  /*5170*/  FFMA.FTZ R137, R158, R159, R137 ;  /* 0x0000009f9e897223 */ /* 0x000fe40000010089 */
[----:B0-----:R-:W-:Y:S02]  /*5180*/  @!P1 FADD.FTZ R87, R87, R160 ;  /* 0x000000a057579221 */ /* 0x001fe40000010000 */
[----:B------:R-:W-:-:S02]  /*5190*/  FFMA.FTZ R137, R141, R164, R137 ;  /* 0x000000a48d897223 */ /* 0x000fc40000010089 */
[----:B------:R-:W-:Y:S01]  /*51a0*/  FMUL.FTZ R48, R120, UR14 ;  /* 0x0000000e78307c20 */ /* 0x000fe20008410000 */
[----:B------:R-:W0:Y:S01]  /*51b0*/  SHFL.DOWN PT, R161, R87, 0x4, 0x1f ;  /* 0x08801f0057a17f89 */ /* 0x000e2200000e0000 */
[----:B------:R-:W-:Y:S02]  /*51c0*/  FFMA.FTZ R102, R147, R102, R49 ;  /* 0x0000006693667223 */ /* 0x000fe40000010031 */
[----:B------:R-:W-:Y:S01]  /*51d0*/  FMUL.FTZ R48, R129, R48 ;  /* 0x0000003081307220 */ /* 0x000fe20000410000 */
[----:B------:R-:W1:Y:S01]  /*51e0*/  SHFL.DOWN PT, R153, R137, 0x1, 0x1f ;  /* 0x08201f0089997f89 */ /* 0x000e6200000e0000 */
[----:B------:R-:W-:Y:S02]  /*51f0*/  FADD.FTZ R21, R102, R21 ;  /* 0x0000001566157221 */ /* 0x000fe40000010000 */
[----:B------:R-:W-:Y:S02]  /*5200*/  FFMA.FTZ R127, R127, R120, R48 ;  /* 0x000000787f7f7223 */ /* 0x000fe40000010030 */
[----:B------:R-:W-:-:S02]  /*5210*/  FMUL.FTZ R48, R118, UR14 ;  /* 0x0000000e76307c20 */ /* 0x000fc40008410000 */
[----:B------:R-:W-:Y:S02]  /*5220*/  FMUL.FTZ R49, R104, UR14 ;  /* 0x0000000e68317c20 */ /* 0x000fe40008410000 */
[----:B------:R-:W-:Y:S02]  /*5230*/  FMUL.FTZ R145, R145, R48 ;  /* 0x0000003091917220 */ /* 0x000fe40000410000 */
[----:B------:R-:W-:Y:S02]  /*5240*/  FMUL.FTZ R48, R117, UR14 ;  /* 0x0000000e75307c20 */ /* 0x000fe40008410000 */
[----:B------:R-:W-:Y:S02]  /*5250*/  FMUL.FTZ R49, R146, R49 ;  /* 0x0000003192317220 */ /* 0x000fe40000410000 */
[----:B------:R-:W-:Y:S02]  /*5260*/  FMUL.FTZ R48, R143, R48 ;  /* 0x000000308f307220 */ /* 0x000fe40000410000 */
[----:B------:R-:W-:-:S02]  /*5270*/  FFMA.FTZ R104, R119, R104, R49 ;  /* 0x0000006877687223 */ /* 0x000fc40000010031 */
[----:B------:R-:W-:Y:S02]  /*5280*/  FFMA.FTZ R126, R126, R117, R48 ;  /* 0x000000757e7e7223 */ /* 0x000fe40000010030 */
[----:B0-----:R-:W-:Y:S02]  /*5290*/  @!P2 FADD.FTZ R87, R87, R161 ;  /* 0x000000a15757a221 */ /* 0x001fe40000010000 */
[----:B------:R-:W-:Y:S02]  /*52a0*/  FMUL.FTZ R48, R108, UR14 ;  /* 0x0000000e6c307c20 */ /* 0x000fe40008410000 */
[----:B-1----:R-:W-:Y:S01]  /*52b0*/  @!P0 FADD.FTZ R137, R137, R153 ;  /* 0x0000009989898221 */ /* 0x002fe20000010000 */
[----:B------:R-:W-:Y:S01]  /*52c0*/  ISETP.GT.AND P0, PT, R7, 0x17, PT ;  /* 0x000000170700780c */ /* 0x000fe20003f04270 */
[----:B------:R-:W-:Y:S02]  /*52d0*/  FMUL.FTZ R153, R125, UR14 ;  /* 0x0000000e7d997c20 */ /* 0x000fe40008410000 */
[----:B------:R-:W-:Y:S01]  /*52e0*/  FMUL.FTZ R49, R116, UR14 ;  /* 0x0000000e74317c20 */ /* 0x000fe20008410000 */
[----:B------:R-:W0:Y:S01]  /*52f0*/  SHFL.DOWN PT, R160, R137, 0x2, 0x1f ;  /* 0x08401f0089a07f89 */ /* 0x000e2200000e0000 */
[----:B------:R-:W-:-:S02]  /*5300*/  FMUL.FTZ R153, R164, R153 ;  /* 0x00000099a4997220 */ /* 0x000fc40000410000 */
[----:B------:R-:W-:Y:S01]  /*5310*/  FMUL.FTZ R48, R105, R48 ;  /* 0x0000003069307220 */ /* 0x000fe20000410000 */
[----:B------:R-:W1:Y:S01]  /*5320*/  SHFL.DOWN PT, R164, R87, 0x8, 0x1f ;  /* 0x09001f0057a47f89 */ /* 0x000e6200000e0000 */
[----:B------:R-:W-:Y:S02]  /*5330*/  FFMA.FTZ R125, R162, R125, R153 ;  /* 0x0000007da27d7223 */ /* 0x000fe40000010099 */
[----:B------:R-:W-:Y:S02]  /*5340*/  FMUL.FTZ R153, R123, UR14 ;  /* 0x0000000e7b997c20 */ /* 0x000fe40008410000 */
[----:B------:R-:W-:Y:S02]  /*5350*/  FMUL.FTZ R49, R152, R49 ;  /* 0x0000003198317220 */ /* 0x000fe40000410000 */
[----:B------:R-:W-:Y:S02]  /*5360*/  FMUL.FTZ R153, R154, R153 ;  /* 0x000000999a997220 */ /* 0x000fe40000410000 */
[----:B------:R-:W-:-:S02]  /*5370*/  FFMA.FTZ R108, R101, R108, R48 ;  /* 0x0000006c656c7223 */ /* 0x000fc40000010030 */
[----:B------:R-:W-:Y:S02]  /*5380*/  FFMA.FTZ R153, R150, R123, R153 ;  /* 0x0000007b96997223 */ /* 0x000fe40000010099 */
[----:B------:R-:W-:Y:S02]  /*5390*/  FMUL.FTZ R48, R110, UR14 ;  /* 0x0000000e6e307c20 */ /* 0x000fe40008410000 */
[----:B------:R-:W-:Y:S02]  /*53a0*/  FFMA.FTZ R107, R107, R116, R49 ;  /* 0x000000746b6b7223 */ /* 0x000fe40000010031 */
[----:B------:R-:W-:Y:S02]  /*53b0*/  FMUL.FTZ R49, R109, UR14 ;  /* 0x0000000e6d317c20 */ /* 0x000fe40008410000 */
[----:B------:R-:W-:Y:S02]  /*53c0*/  FMUL.FTZ R99, R99, R48 ;  /* 0x0000003063637220 */ /* 0x000fe40000410000 */
[----:B0-----:R-:W-:Y:S01]  /*53d0*/  @!P1 FADD.FTZ R137, R137, R160 ;  /* 0x000000a089899221 */ /* 0x001fe20000010000 */
[----:B------:R-:W-:Y:S01]  /*53e0*/  ISETP.GT.AND P1, PT, R7, 0xf, PT ;  /* 0x0000000f0700780c */ /* 0x000fe20003f24270 */
[----:B------:R-:W-:-:S02]  /*53f0*/  FMUL.FTZ R160, R124, UR14 ;  /* 0x0000000e7ca07c20 */ /* 0x000fc40008410000 */
[----:B-1----:R-:W-:Y:S01]  /*5400*/  @!P0 FADD.FTZ R87, R87, R164 ;  /* 0x000000a457578221 */ /* 0x002fe20000010000 */
[----:B------:R-:W0:Y:S01]  /*5410*/  SHFL.DOWN PT, R162, R137, 0x4, 0x1f ;  /* 0x08801f0089a27f89 */ /* 0x000e2200000e0000 */
[----:B------:R-:W-:Y:S02]  /*5420*/  FMUL.FTZ R159, R159, R160 ;  /* 0x000000a09f9f7220 */ /* 0x000fe40000410000 */
[----:B------:R-:W-:Y:S01]  /*5430*/  FMUL.FTZ R48, R111, UR14 ;  /* 0x0000000e6f307c20 */ /* 0x000fe20008410000 */
[----:B------:R-:W1:Y:S01]  /*5440*/  SHFL.DOWN PT, R160, R87, 0x10, 0x1f ;  /* 0x0a001f0057a07f89 */ /* 0x000e6200000e0000 */
[----:B------:R-:W-:Y:S02]  /*5450*/  FMUL.FTZ R49, R106, R49 ;  /* 0x000000316a317220 */ /* 0x000fe40000410000 */
[----:B------:R-:W-:Y:S02]  /*5460*/  FMUL.FTZ R149, R149, R48 ;  /* 0x0000003095957220 */ /* 0x000fe40000410000 */
[----:B------:R-:W-:-:S02]  /*5470*/  FMUL.FTZ R48, R113, UR14 ;  /* 0x0000000e71307c20 */ /* 0x000fc40008410000 */
[----:B------:R-:W-:Y:S02]  /*5480*/  FFMA.FTZ R49, R86, R109, R49 ;  /* 0x0000006d56317223 */ /* 0x000fe40000010031 */
[----:B------:R-:W-:Y:S02]  /*5490*/  FMUL.FTZ R48, R151, R48 ;  /* 0x0000003097307220 */ /* 0x000fe40000410000 */
[----:B------:R-:W-:Y:S02]  /*54a0*/  FFMA.FTZ R124, R156, R124, R159 ;  /* 0x0000007c9c7c7223 */ /* 0x000fe4000001009f */
[----:B------:R-:W-:Y:S02]  /*54b0*/  FFMA.FTZ R122, R144, R122, R139 ;  /* 0x0000007a907a7223 */ /* 0x000fe4000001008b */
[----:B------:R-:W-:Y:S02]  /*54c0*/  FFMA.FTZ R145, R138, R118, R145 ;  /* 0x000000768a917223 */ /* 0x000fe40000010091 */
[----:B------:R-:W-:-:S02]  /*54d0*/  FFMA.FTZ R110, R89, R110, R99 ;  /* 0x0000006e596e7223 */ /* 0x000fc40000010063 */
[----:B------:R-:W-:Y:S02]  /*54e0*/  FFMA.FTZ R149, R88, R111, R149 ;  /* 0x0000006f58957223 */ /* 0x000fe40000010095 */
[----:B0-----:R-:W-:Y:S02]  /*54f0*/  @!P2 FADD.FTZ R137, R137, R162 ;  /* 0x000000a28989a221 */ /* 0x001fe40000010000 */
[----:B------:R-:W-:Y:S02]  /*5500*/  FFMA.FTZ R113, R50, R113, R48 ;  /* 0x0000007132717223 */ /* 0x000fe40000010030 */
[----:B-1----:R-:W-:Y:S01]  /*5510*/  @!P1 FADD.FTZ R87, R87, R160 ;  /* 0x000000a057579221 */ /* 0x002fe20000010000 */
[----:B------:R-:W0:Y:S01]  /*5520*/  SHFL.DOWN PT, R150, R137, 0x8, 0x1f ;  /* 0x09001f0089967f89 */ /* 0x000e2200000e0000 */
        /* <DEDUP_REMOVED lines=31> */
[----:B------:R-:W-:Y:S01]  /*5720*/  FADD.FTZ R28, R113, R28 ;  /* 0x0000001c711c7221 */ /* 0x000fe20000010000 */
        /* <DEDUP_REMOVED lines=20> */
.L_x_1358:
[----:B------:R-:W-:Y:S05]  /*5870*/  BSYNC B0 ;  /* 0x0000000000007941 */ /* 0x000fea0003800000 */
.L_x_1357:
[----:B------:R-:W-:-:S04]  /*5880*/  IADD3 R95, R95, 0x1, RZ ;  /* 0x000000015f5f7810 */ /* 0x000fc80007ffe0ff */
[----:B------:R-:W-:-:S13]  /*5890*/  ISETP.GE.AND P0, PT, R95, c[0x0][0x16c], PT ;  /* 0x00005b005f007a0c */ /* 0x000fda0003f06270 */
[----:B0-----:R-:W-:Y:S01]  /*58a0*/  @P0 CALL.REL.NOINC `(.L_x_1343) ;  /* 0x0000001000000944 */ /* 0x001fe20003c00000 */
[----:B------:R-:W-:Y:S05]  /*58b0*/  BRA `(.L_x_1359) ;  /* 0xffffd95000007947 */ /* 0x000fea000383ffff */
.L_x_1343:
[----:B------:R-:W-:Y:S01]  /*58c0*/  BAR.SYNC.DEFER_BLOCKING 0x0 ;  /* 0x0000000000007b1d */ /* 0x000fe20000010000 */
[----:B------:R-:W-:Y:S02]  /*58d0*/  LOP3.LUT R58, R9, 0x1f, R6, 0xf8, !PT ;  /* 0x0000001f093a7812 */ /* 0x000fe400078ef806 */
[----:B------:R-:W-:-:S05]  /*58e0*/  MOV R61, 0x10 ;  /* 0x00000010003d7802 */ /* 0x000fca0000000f00 */
[----:B------:R-:W-:-:S05]  /*58f0*/  IMAD.WIDE R60, R58, R61, UR6 ;  /* 0x000000063a3c7e25 */ /* 0x000fca000f8e023d */
[----:B------:R-:W2:Y:S04]  /*5900*/  LDG.E.128 R40, [R60.64] ;  /* 0x000000083c287981 */ /* 0x000ea8000c1e1d00 */
[----:B------:R-:W3:Y:S01]  /*5910*/  LDG.E.128 R44, [R60.64+0x200] ;  /* 0x000200083c2c7981 */ /* 0x000ee2000c1e1d00 */
[----:B------:R-:W-:Y:S01]  /*5920*/  IMAD R62, R2, c[0x0][0x2d8], RZ ;  /* 0x0000b600023e7a24 */ /* 0x000fe200078e02ff */
[----:B------:R-:W-:Y:S01]  /*5930*/  F2FP.BF16.PACK_AB R34, R34, R33 ;  /* 0x000000212222723e */ /* 0x000fe200000010ff */
[----:B------:R-:W-:Y:S01]  /*5940*/  IMAD R65, R3, c[0x0][0x2e0], RZ ;  /* 0x0000b80003417a24 */ /* 0x000fe200078e02ff */
[----:B------:R-:W-:Y:S01]  /*5950*/  F2FP.BF16.PACK_AB R33, R32, R31 ;  /* 0x0000001f2021723e */ /* 0x000fe200000010ff */
[----:B------:R-:W-:Y:S01]  /*5960*/  IMAD R63, R5, c[0x0][0x2dc], R62 ;  /* 0x0000b700053f7a24 */ /* 0x000fe200078e023e */
[----:B------:R-:W-:Y:S01]  /*5970*/  F2FP.BF16.PACK_AB R35, R36, R35 ;  /* 0x000000232423723e */ /* 0x000fe200000010ff */
[----:B------:R-:W-:Y:S01]  /*5980*/  IMAD R65, R0, c[0x0][0x2e4], R65 ;  /* 0x0000b90000417a24 */ /* 0x000fe200078e0241 */
[----:B------:R-:W-:Y:S01]  /*5990*/  F2FP.BF16.PACK_AB R32, R30, R29 ;  /* 0x0000001d1e20723e */ /* 0x000fe200000010ff */
[----:B------:R-:W-:-:S02]  /*59a0*/  UIADD3 UR6, UP0, UR6, -0x1000, URZ ;  /* 0xfffff00006067890 */ /* 0x000fc4000ff1e03f */
[----:B------:R-:W-:Y:S02]  /*59b0*/  UIADD3 UR12, UP1, UR12, -0x1000, URZ ;  /* 0xfffff0000c0c7890 */ /* 0x000fe4000ff3e03f */
[----:B------:R-:W-:Y:S02]  /*59c0*/  UIADD3 UR10, UP2, UR10, -0x1000, URZ ;  /* 0xfffff0000a0a7890 */ /* 0x000fe4000ff5e03f */
[----:B------:R-:W-:Y:S02]  /*59d0*/  UIADD3.X UR7, UR7, -0x1, URZ, UP0, !UPT ;  /* 0xffffffff07077890 */ /* 0x000fe400087fe43f */
[----:B------:R-:W-:Y:S02]  /*59e0*/  UIADD3.X UR13, UR13, -0x1, URZ, UP1, !UPT ;  /* 0xffffffff0d0d7890 */ /* 0x000fe40008ffe43f */
[----:B------:R-:W-:Y:S01]  /*59f0*/  UIADD3.X UR11, UR11, -0x1, URZ, UP2, !UPT ;  /* 0xffffffff0b0b7890 */ /* 0x000fe200097fe43f */
[----:B--2---:R-:W-:Y:S04]  /*5a00*/  STS.128 [R12.X16], R40 ;  /* 0x000000280c007388 */ /* 0x004fe8000000cc00 */
[----:B---3--:R-:W-:Y:S01]  /*5a10*/  STS.128 [R12.X16+0x200], R44 ;  /* 0x0002002c0c007388 */ /* 0x008fe2000000cc00 */
[----:B------:R-:W-:-:S06]  /*5a20*/  NOP ;  /* 0x0000000000007918 */ /* 0x000fcc0000000000 */
[----:B------:R-:W0:Y:S02]  /*5a30*/  LDS.128 R48, [R57.X16] ;  /* 0x0000000039307984 */ /* 0x000e24000000cc00 */
[--C-:B0-----:R-:W-:Y:S02]  /*5a40*/  PRMT R40, RZ, 0x5410, R48.reuse ;  /* 0x00005410ff287816 */ /* 0x101fe40000000030 */
[----:B------:R-:W-:-:S03]  /*5a50*/  PRMT R48, RZ, 0x7610, R48 ;  /* 0x00007610ff307816 */ /* 0x000fc60000000030 */
[----:B------:R-:W-:Y:S01]  /*5a60*/  FADD.FTZ R59, R40, UR5 ;  /* 0x00000005283b7e21 */ /* 0x000fe20008010000 */
[--C-:B------:R-:W-:Y:S01]  /*5a70*/  PRMT R40, RZ, 0x5410, R49.reuse ;  /* 0x00005410ff287816 */ /* 0x100fe20000000031 */
[----:B------:R-:W-:Y:S01]  /*5a80*/  FADD.FTZ R48, R48, UR5 ;  /* 0x0000000530307e21 */ /* 0x000fe20008010000 */
[----:B------:R-:W-:Y:S02]  /*5a90*/  PRMT R49, RZ, 0x7610, R49 ;  /* 0x00007610ff317816 */ /* 0x000fe40000000031 */
[----:B------:R-:W-:Y:S01]  /*5aa0*/  FSETP.GTU.FTZ.AND P2, PT, R59, 20, PT ;  /* 0x41a000003b00780b */ /* 0x000fe20003f5c000 */
[----:B------:R-:W-:Y:S01]  /*5ab0*/  FADD.FTZ R60, R40, UR5 ;  /* 0x00000005283c7e21 */ /* 0x000fe20008010000 */
[----:B------:R-:W-:Y:S01]  /*5ac0*/  FSETP.GTU.FTZ.AND P3, PT, R48, 20, PT ;  /* 0x41a000003000780b */ /* 0x000fe20003f7c000 */
[----:B------:R0:W1:Y:S01]  /*5ad0*/  LDS.128 R40, [R57.X16+0x10] ;  /* 0x0000100039287984 */ /* 0x000062000000cc00 */
[----:B------:R-:W-:-:S03]  /*5ae0*/  FADD.FTZ R49, R49, UR5 ;  /* 0x0000000531317e21 */ /* 0x000fc60008010000 */
[----:B------:R-:W-:Y:S01]  /*5af0*/  BAR.SYNC.DEFER_BLOCKING 0x0 ;  /* 0x0000000000007b1d */ /* 0x000fe20000010000 */
[----:B------:R-:W-:Y:S02]  /*5b00*/  FSETP.GTU.FTZ.AND P4, PT, R60, 20, PT ;  /* 0x41a000003c00780b */ /* 0x000fe40003f9c000 */
[----:B------:R-:W-:-:S03]  /*5b10*/  FSETP.GTU.FTZ.AND P5, PT, R49, 20, PT ;  /* 0x41a000003100780b */ /* 0x000fc60003fbc000 */
[----:B------:R-:W-:Y:S02]  /*5b20*/  @!P2 FMUL.FTZ R44, R59, -1.4426950216293334961 ;  /* 0xbfb8aa3b3b2ca820 */ /* 0x000fe40000410000 */
[----:B------:R-:W-:-:S04]  /*5b30*/  @!P3 FMUL.FTZ R46, R48, -1.4426950216293334961 ;  /* 0xbfb8aa3b302eb820 */ /* 0x000fc80000410000 */
[----:B------:R-:W2:Y:S02]  /*5b40*/  @!P2 MUFU.EX2 R44, R44 ;  /* 0x0000002c002ca308 */ /* 0x000ea40000000800 */
[----:B------:R-:W-:Y:S02]  /*5b50*/  @!P4 FMUL.FTZ R47, R60, -1.4426950216293334961 ;  /* 0xbfb8aa3b3c2fc820 */ /* 0x000fe40000410000 */
[----:B------:R-:W-:-:S04]  /*5b60*/  @!P5 FMUL.FTZ R48, R49, -1.4426950216293334961 ;  /* 0xbfb8aa3b3130d820 */ /* 0x000fc80000410000 */
[----:B------:R-:W3:Y:S01]  /*5b70*/  @!P3 MUFU.EX2 R46, R46 ;  /* 0x0000002e002eb308 */ /* 0x000ee20000000800 */
[----:B--2---:R-:W-:Y:S01]  /*5b80*/  @!P2 FADD.FTZ R45, R44, 1 ;  /* 0x3f8000002c2da421 */ /* 0x004fe20000010000 */
[----:B------:R-:W-:-:S06]  /*5b90*/  PRMT R44, RZ, 0x5410, R50 ;  /* 0x00005410ff2c7816 */ /* 0x000fcc0000000032 */
[----:B------:R-:W2:Y:S01]  /*5ba0*/  @!P4 MUFU.EX2 R47, R47 ;  /* 0x0000002f002fc308 */ /* 0x000ea20000000800 */
[----:B------:R-:W-:Y:S01]  /*5bb0*/  PRMT R50, RZ, 0x7610, R50 ;  /* 0x00007610ff327816 */ /* 0x000fe20000000032 */
[----:B------:R-:W-:Y:S02]  /*5bc0*/  FADD.FTZ R59, R44, UR5 ;  /* 0x000000052c3b7e21 */ /* 0x000fe40008010000 */
[----:B---3--:R-:W-:Y:S02]  /*5bd0*/  @!P3 FADD.FTZ R44, R46, 1 ;  /* 0x3f8000002e2cb421 */ /* 0x008fe40000010000 */
[----:B------:R-:W-:Y:S01]  /*5be0*/  FADD.FTZ R50, R50, UR5 ;  /* 0x0000000532327e21 */ /* 0x000fe20008010000 */
[----:B------:R-:W-:Y:S01]  /*5bf0*/  FSETP.GTU.FTZ.AND P6, PT, R59, 20, PT ;  /* 0x41a000003b00780b */ /* 0x000fe20003fdc000 */
[----:B------:R3:W-:Y:S03]  /*5c00*/  @!P3 MUFU.RCP R60, R44 ;  /* 0x0000002c003cb308 */ /* 0x0007e60000001000 */
[----:B------:R-:W-:Y:S01]  /*5c10*/  FSETP.GTU.FTZ.AND P0, PT, R50, 20, PT ;  /* 0x41a000003200780b */ /* 0x000fe20003f1c000 */
[----:B--2---:R-:W-:-:S04]  /*5c20*/  @!P4 FADD.FTZ R47, R47, 1 ;  /* 0x3f8000002f2fc421 */ /* 0x004fc80000010000 */
[----:B------:R2:W4:Y:S01]  /*5c30*/  @!P2 MUFU.RCP R49, R45 ;  /* 0x0000002d0031a308 */ /* 0x0005220000001000 */
[--C-:B---3--:R-:W-:Y:S02]  /*5c40*/  PRMT R44, RZ, 0x5410, R51.reuse ;  /* 0x00005410ff2c7816 */ /* 0x108fe40000000033 */
[----:B------:R-:W-:-:S03]  /*5c50*/  PRMT R51, RZ, 0x7610, R51 ;  /* 0x00007610ff337816 */ /* 0x000fc60000000033 */
[----:B0-----:R-:W-:Y:S02]  /*5c60*/  FADD.FTZ R57, R44, UR5 ;  /* 0x000000052c397e21 */ /* 0x001fe40008010000 */
[----:B------:R-:W0:Y:S01]  /*5c70*/  @!P5 MUFU.EX2 R48, R48 ;  /* 0x000000300030d308 */ /* 0x000e220000000800 */
[----:B--2---:R-:W-:Y:S02]  /*5c80*/  @!P6 FMUL.FTZ R45, R59, -1.4426950216293334961 ;  /* 0xbfb8aa3b3b2de820 */ /* 0x004fe40000410000 */
[----:B------:R-:W-:Y:S01]  /*5c90*/  FSETP.GTU.FTZ.AND P1, PT, R57, 20, PT ;  /* 0x41a000003900780b */ /* 0x000fe20003f3c000 */
[----:B------:R-:W-:Y:S02]  /*5ca0*/  FADD.FTZ R51, R51, UR5 ;  /* 0x0000000533337e21 */ /* 0x000fe40008010000 */
[----:B------:R-:W-:Y:S02]  /*5cb0*/  @!P0 FMUL.FTZ R44, R50, -1.4426950216293334961 ;  /* 0xbfb8aa3b322c8820 */ /* 0x000fe40000410000 */
[----:B------:R1:W-:Y:S01]  /*5cc0*/  @!P6 MUFU.EX2 R46, R45 ;  /* 0x0000002d002ee308 */ /* 0x0003e20000000800 */
[----:B----4-:R-:W-:Y:S01]  /*5cd0*/  @!P2 FMUL.FTZ R28, R28, R49 ;  /* 0x000000311c1ca220 */ /* 0x010fe20000410000 */
[----:B------:R-:W-:Y:S01]  /*5ce0*/  FSETP.GTU.FTZ.AND P2, PT, R51, 20, PT ;  /* 0x41a000003300780b */ /* 0x000fe20003f5c000 */
[----:B------:R-:W-:-:S02]  /*5cf0*/  @!P3 FMUL.FTZ R27, R27, R60 ;  /* 0x0000003c1b1bb220 */ /* 0x000fc40000410000 */
[----:B------:R-:W-:-:S03]  /*5d00*/  FADD.FTZ R4, R28, R4 ;  /* 0x000000041c047221 */ /* 0x000fc60000010000 */
[----:B------:R-:W2:Y:S01]  /*5d10*/  @!P4 MUFU.RCP R47, R47 ;  /* 0x0000002f002fc308 */ /* 0x000ea20000001000 */
[--C-:B-1----:R-:W-:Y:S01]  /*5d20*/  PRMT R45, RZ, 0x5410, R40.reuse ;  /* 0x00005410ff2d7816 */ /* 0x102fe20000000028 */
[----:B0-----:R-:W-:Y:S01]  /*5d30*/  @!P5 FADD.FTZ R48, R48, 1 ;  /* 0x3f8000003030d421 */ /* 0x001fe20000010000 */
[----:B------:R-:W-:-:S03]  /*5d40*/  PRMT R40, RZ, 0x7610, R40 ;  /* 0x00007610ff287816 */ /* 0x000fc60000000028 */
[----:B------:R-:W-:Y:S02]  /*5d50*/  FADD.FTZ R59, R45, UR5 ;  /* 0x000000052d3b7e21 */ /* 0x000fe40008010000 */
[----:B------:R0:W1:Y:S01]  /*5d60*/  @!P0 MUFU.EX2 R49, R44 ;  /* 0x0000002c00318308 */ /* 0x0000620000000800 */
[----:B------:R-:W-:Y:S02]  /*5d70*/  FADD.FTZ R60, R40, UR5 ;  /* 0x00000005283c7e21 */ /* 0x000fe40008010000 */
[----:B------:R-:W-:Y:S01]  /*5d80*/  FSETP.GTU.FTZ.AND P3, PT, R59, 20, PT ;  /* 0x41a000003b00780b */ /* 0x000fe20003f7c000 */
[----:B------:R-:W-:Y:S01]  /*5d90*/  @!P1 FMUL.FTZ R40, R57, -1.4426950216293334961 ;  /* 0xbfb8aa3b39289820 */ /* 0x000fe20000410000 */
[----:B------:R-:W-:-:S03]  /*5da0*/  IADD3 R57, R8, -0x1, RZ ;  /* 0xffffffff08397810 */ /* 0x000fc60007ffe0ff */
[----:B------:R3:W4:Y:S01]  /*5db0*/  @!P1 MUFU.EX2 R50, R40 ;  /* 0x0000002800329308 */ /* 0x0007220000000800 */
[----:B--2---:R-:W-:Y:S01]  /*5dc0*/  @!P4 FMUL.FTZ R26, R26, R47 ;  /* 0x0000002f1a1ac220 */ /* 0x004fe20000410000 */
[----:B0-----:R-:W-:Y:S01]  /*5dd0*/  SHF.L.U32 R44, R57, 0xb, RZ ;  /* 0x0000000b392c7819 */ /* 0x001fe200000006ff */
[----:B------:R-:W-:Y:S01]  /*5de0*/  @!P2 FMUL.FTZ R47, R51, -1.4426950216293334961 ;  /* 0xbfb8aa3b332fa820 */ /* 0x000fe20000410000 */
[----:B------:R-:W-:Y:S02]  /*5df0*/  FSETP.GTU.FTZ.AND P4, PT, R60, 20, PT ;  /* 0x41a000003c00780b */ /* 0x000fe40003f9c000 */
[----:B------:R-:W-:Y:S02]  /*5e00*/  SHF.R.S32.HI R45, RZ, 0x1f, R44 ;  /* 0x0000001fff2d7819 */ /* 0x000fe4000001142c */
[----:B------:R-:W0:Y:S01]  /*5e10*/  @!P5 MUFU.RCP R48, R48 ;  /* 0x000000300030d308 */ /* 0x000e220000001000 */
[----:B------:R-:W-:Y:S02]  /*5e20*/  @!P3 FMUL.FTZ R59, R59, -1.4426950216293334961 ;  /* 0xbfb8aa3b3b3bb820 */ /* 0x000fe40000410000 */
[----:B-1----:R-:W-:-:S02]  /*5e30*/  @!P0 FADD.FTZ R49, R49, 1 ;  /* 0x3f80000031318421 */ /* 0x002fc40000010000 */
[----:B---3--:R-:W-:-:S03]  /*5e40*/  @!P6 FADD.FTZ R40, R46, 1 ;  /* 0x3f8000002e28e421 */ /* 0x008fc60000010000 */
[----:B------:R1:W2:Y:S01]  /*5e50*/  @!P2 MUFU.EX2 R51, R47 ;  /* 0x0000002f0033a308 */ /* 0x0002a20000000800 */
[----:B----4-:R-:W-:Y:S02]  /*5e60*/  @!P1 FADD.FTZ R50, R50, 1 ;  /* 0x3f80000032329421 */ /* 0x010fe40000010000 */
[----:B------:R-:W-:-:S05]  /*5e70*/  @!P4 FMUL.FTZ R60, R60, -1.4426950216293334961 ;  /* 0xbfb8aa3b3c3cc820 */ /* 0x000fca0000410000 */
[----:B------:R-:W3:Y:S01]  /*5e80*/  @!P3 MUFU.EX2 R59, R59 ;  /* 0x0000003b003bb308 */ /* 0x000ee20000000800 */
[----:B-1----:R-:W-:-:S04]  /*5e90*/  IMAD.WIDE.U32 R46, R5, c[0x0][0x2d8], R44 ;  /* 0x0000b600052e7a25 */ /* 0x002fc800078e002c */
[----:B0-----:R-:W-:Y:S01]  /*5ea0*/  @!P5 FMUL.FTZ R25, R25, R48 ;  /* 0x000000301919d220 */ /* 0x001fe20000410000 */
[----:B------:R-:W-:Y:S01]  /*5eb0*/  IADD3 R47, R47, R63, RZ ;  /* 0x0000003f2f2f7210 */ /* 0x000fe20007ffe0ff */
[----:B------:R-:W-:Y:S01]  /*5ec0*/  IMAD.WIDE.U32 R44, R5, c[0x0][0x2f8], R44 ;  /* 0x0000be00052c7a25 */ /* 0x000fe200078e002c */
[----:B------:R-:W0:Y:S01]  /*5ed0*/  @!P0 MUFU.RCP R62, R49 ;  /* 0x00000031003e8308 */ /* 0x000e220000001000 */
[----:B------:R-:W-:Y:S02]  /*5ee0*/  PRMT R48, RZ, 0x7610, R41 ;  /* 0x00007610ff307816 */ /* 0x000fe40000000029 */
[----:B--2---:R-:W-:-:S03]  /*5ef0*/  @!P2 FADD.FTZ R51, R51, 1 ;  /* 0x3f8000003333a421 */ /* 0x004fc60000010000 */
[----:B------:R-:W-:Y:S02]  /*5f00*/  FADD.FTZ R48, R48, UR5 ;  /* 0x0000000530307e21 */ /* 0x000fe40008010000 */
[----:B------:R1:W2:Y:S01]  /*5f10*/  @!P6 MUFU.RCP R61, R40 ;  /* 0x00000028003de308 */ /* 0x0002a20000001000 */
[----:B---3--:R-:W-:-:S07]  /*5f20*/  @!P3 FADD.FTZ R59, R59, 1 ;  /* 0x3f8000003b3bb421 */ /* 0x008fce0000010000 */
[----:B------:R3:W4:Y:S01]  /*5f30*/  @!P1 MUFU.RCP R63, R50 ;  /* 0x00000032003f9308 */ /* 0x0007220000001000 */
[----:B-1----:R-:W-:Y:S01]  /*5f40*/  PRMT R40, RZ, 0x5410, R41 ;  /* 0x00005410ff287816 */ /* 0x002fe20000000029 */
[----:B0-----:R-:W-:Y:S01]  /*5f50*/  @!P0 FMUL.FTZ R23, R23, R62 ;  /* 0x0000003e17178220 */ /* 0x001fe20000410000 */
[----:B------:R-:W-:-:S03]  /*5f60*/  FSETP.GTU.FTZ.AND P0, PT, R48, 20, PT ;  /* 0x41a000003000780b */ /* 0x000fc60003f1c000 */
[----:B------:R-:W-:Y:S02]  /*5f70*/  FADD.FTZ R66, R40, UR5 ;  /* 0x0000000528427e21 */ /* 0x000fe40008010000 */
[----:B------:R-:W-:Y:S01]  /*5f80*/  IMAD.WIDE.U32 R40, R0, c[0x0][0x2e0], R46 ;  /* 0x0000b80000287a25 */ /* 0x000fe200078e002e */
[--C-:B------:R-:W-:Y:S01]  /*5f90*/  PRMT R47, RZ, 0x5410, R42.reuse ;  /* 0x00005410ff2f7816 */ /* 0x100fe2000000002a */
[----:B------:R0:W1:Y:S01]  /*5fa0*/  @!P2 MUFU.RCP R64, R51 ;  /* 0x000000330040a308 */ /* 0x0000620000001000 */
[----:B------:R-:W-:Y:S01]  /*5fb0*/  PRMT R42, RZ, 0x7610, R42 ;  /* 0x00007610ff2a7816 */ /* 0x000fe2000000002a */
[----:B--2---:R-:W-:Y:S01]  /*5fc0*/  @!P6 FMUL.FTZ R24, R24, R61 ;  /* 0x0000003d1818e220 */ /* 0x004fe20000410000 */
[----:B------:R-:W-:Y:S01]  /*5fd0*/  FSETP.GTU.FTZ.AND P5, PT, R66, 20, PT ;  /* 0x41a000004200780b */ /* 0x000fe20003fbc000 */
[----:B---3--:R-:W-:Y:S01]  /*5fe0*/  FADD.FTZ R50, R47, UR5 ;  /* 0x000000052f327e21 */ /* 0x008fe20008010000 */
[----:B------:R-:W-:Y:S01]  /*5ff0*/  IADD3 R49, R41, R65, RZ ;  /* 0x0000004129317210 */ /* 0x000fe20007ffe0ff */
[----:B----4-:R-:W-:Y:S01]  /*6000*/  @!P1 FMUL.FTZ R22, R22, R63 ;  /* 0x0000003f16169220 */ /* 0x010fe20000410000 */
[----:B------:R-:W-:Y:S01]  /*6010*/  LEA R46, P6, R40, c[0x0][0x330], 0x1 ;  /* 0x0000cc00282e7a11 */ /* 0x000fe200078c08ff */
[----:B------:R-:W2:Y:S01]  /*6020*/  @!P3 MUFU.RCP R59, R59 ;  /* 0x0000003b003bb308 */ /* 0x000ea20000001000 */
[----:B0-----:R-:W-:Y:S01]  /*6030*/  FADD.FTZ R51, R42, UR5 ;  /* 0x000000052a337e21 */ /* 0x001fe20008010000 */
[----:B------:R-:W-:-:S02]  /*6040*/  FSETP.GTU.FTZ.AND P1, PT, R50, 20, PT ;  /* 0x41a000003200780b */ /* 0x000fc40003f3c000 */
[----:B------:R-:W-:Y:S01]  /*6050*/  LEA.HI.X R47, R40, c[0x0][0x334], R49, 0x1, P6 ;  /* 0x0000cd00282f7a11 */ /* 0x000fe200030f0c31 */
[----:B------:R-:W-:Y:S01]  /*6060*/  @!P0 FMUL.FTZ R40, R48, -1.4426950216293334961 ;  /* 0xbfb8aa3b30288820 */ /* 0x000fe20000410000 */
[----:B------:R-:W-:Y:S02]  /*6070*/  FSETP.GTU.FTZ.AND P6, PT, R51, 20, PT ;  /* 0x41a000003300780b */ /* 0x000fe40003fdc000 */
[--C-:B------:R-:W-:Y:S01]  /*6080*/  PRMT R42, RZ, 0x5410, R43.reuse ;  /* 0x00005410ff2a7816 */ /* 0x100fe2000000002b */
[----:B------:R-:W-:Y:S01]  /*6090*/  @!P5 FMUL.FTZ R41, R66, -1.4426950216293334961 ;  /* 0xbfb8aa3b4229d820 */ /* 0x000fe20000410000 */
[----:B------:R-:W-:Y:S01]  /*60a0*/  PRMT R43, RZ, 0x7610, R43 ;  /* 0x00007610ff2b7816 */ /* 0x000fe2000000002b */
[----:B-1----:R-:W-:Y:S01]  /*60b0*/  @!P2 FMUL.FTZ R17, R17, R64 ;  /* 0x000000401111a220 */ /* 0x002fe20000410000 */
[----:B------:R0:W1:Y:S01]  /*60c0*/  @!P0 MUFU.EX2 R49, R40 ;  /* 0x0000002800318308 */ /* 0x0000620000000800 */
[----:B------:R-:W-:Y:S02]  /*60d0*/  FADD.FTZ R48, R42, UR5 ;  /* 0x000000052a307e21 */ /* 0x000fe40008010000 */
[----:B------:R-:W-:Y:S01]  /*60e0*/  FADD.FTZ R43, R43, UR5 ;  /* 0x000000052b2b7e21 */ /* 0x000fe20008010000 */
[----:B------:R-:W-:Y:S01]  /*60f0*/  F2FP.BF16.PACK_AB R63, R17, R22 ;  /* 0x00000016113f723e */ /* 0x000fe200000010ff */
[----:B--2---:R-:W-:Y:S01]  /*6100*/  @!P3 FMUL.FTZ R18, R18, R59 ;  /* 0x0000003b1212b220 */ /* 0x004fe20000410000 */
[----:B------:R-:W-:Y:S01]  /*6110*/  FSETP.GTU.FTZ.AND P2, PT, R48, 20, PT ;  /* 0x41a000003000780b */ /* 0x000fe20003f5c000 */
[----:B------:R-:W-:Y:S01]  /*6120*/  @!P6 FMUL.FTZ R51, R51, -1.4426950216293334961 ;  /* 0xbfb8aa3b3333e820 */ /* 0x000fe20000410000 */
[----:B------:R-:W2:Y:S01]  /*6130*/  @!P5 MUFU.EX2 R41, R41 ;  /* 0x000000290029d308 */ /* 0x000ea20000000800 */
[----:B------:R-:W-:Y:S01]  /*6140*/  @!P1 FMUL.FTZ R42, R50, -1.4426950216293334961 ;  /* 0xbfb8aa3b322a9820 */ /* 0x000fe20000410000 */
[----:B------:R-:W-:Y:S01]  /*6150*/  FSETP.GTU.FTZ.AND P3, PT, R43, 20, PT ;  /* 0x41a000002b00780b */ /* 0x000fe20003f7c000 */
[----:B------:R-:W-:Y:S01]  /*6160*/  IMAD.WIDE R46, R58, 0x10, R46 ;  /* 0x000000103a2e7825 */ /* 0x000fe200078e022e */
[----:B0-----:R-:W-:-:S04]  /*6170*/  F2FP.BF16.PACK_AB R40, R37, R38 ;  /* 0x000000262528723e */ /* 0x001fc800000010ff */
[----:B------:R0:W3:Y:S01]  /*6180*/  @!P1 MUFU.EX2 R50, R42 ;  /* 0x0000002a00329308 */ /* 0x0000e20000000800 */
[----:B-1----:R-:W-:Y:S02]  /*6190*/  @!P0 FADD.FTZ R49, R49, 1 ;  /* 0x3f80000031318421 */ /* 0x002fe40000010000 */
[----:B------:R-:W-:-:S04]  /*61a0*/  @!P2 FMUL.FTZ R59, R48, -1.4426950216293334961 ;  /* 0xbfb8aa3b303ba820 */ /* 0x000fc80000410000 */
[----:B------:R-:W-:Y:S01]  /*61b0*/  @!P3 FMUL.FTZ R61, R43, -1.4426950216293334961 ;  /* 0xbfb8aa3b2b3db820 */ /* 0x000fe20000410000 */
[----:B------:R-:W1:Y:S01]  /*61c0*/  @!P6 MUFU.EX2 R51, R51 ;  /* 0x000000330033e308 */ /* 0x000e620000000800 */
[----:B--2---:R-:W-:Y:S01]  /*61d0*/  @!P5 FADD.FTZ R48, R41, 1 ;  /* 0x3f8000002930d421 */ /* 0x004fe20000010000 */
[----:B------:R-:W-:Y:S02]  /*61e0*/  F2FP.BF16.PACK_AB R41, R39, R52 ;  /* 0x000000342729723e */ /* 0x000fe400000010ff */
[----:B------:R-:W-:Y:S02]  /*61f0*/  F2FP.BF16.PACK_AB R43, R55, R56 ;  /* 0x00000038372b723e */ /* 0x000fe400000010ff */
[----:B0-----:R-:W-:Y:S02]  /*6200*/  F2FP.BF16.PACK_AB R42, R53, R54 ;  /* 0x00000036352a723e */ /* 0x001fe400000010ff */
[----:B------:R-:W-:Y:S01]  /*6210*/  LEA R52, R7, R9, 0x1 ;  /* 0x0000000907347211 */ /* 0x000fe200078e08ff */
[----:B------:R-:W0:Y:S01]  /*6220*/  @!P5 MUFU.RCP R55, R48 ;  /* 0x000000300037d308 */ /* 0x000e220000001000 */
[----:B---3--:R-:W-:-:S03]  /*6230*/  @!P1 FADD.FTZ R29, R50, 1 ;  /* 0x3f800000321d9421 */ /* 0x008fc60000010000 */
[----:B------:R2:W-:Y:S01]  /*6240*/  STS.128 [R52.X16], R40 ;  /* 0x0000002834007388 */ /* 0x0005e2000000cc00 */
[----:B-1----:R-:W-:-:S03]  /*6250*/  @!P6 FADD.FTZ R30, R51, 1 ;  /* 0x3f800000331ee421 */ /* 0x002fc60000010000 */
[----:B------:R-:W-:Y:S01]  /*6260*/  STS.128 [R52.X16+0x10], R32 ;  /* 0x0000102034007388 */ /* 0x000fe2000000cc00 */
[----:B------:R1:W3:Y:S01]  /*6270*/  @!P0 MUFU.RCP R54, R49 ;  /* 0x0000003100368308 */ /* 0x0002e20000001000 */
[----:B------:R-:W-:-:S06]  /*6280*/  NOP ;  /* 0x0000000000007918 */ /* 0x000fcc0000000000 */
[----:B------:R-:W4:Y:S01]  /*6290*/  LDS.128 R36, [R12.X16] ;  /* 0x000000000c247984 */ /* 0x000f22000000cc00 */
[----:B------:R-:W5:Y:S01]  /*62a0*/  @!P4 MUFU.EX2 R60, R60 ;  /* 0x0000003c003cc308 */ /* 0x000f620000000800 */
[----:B0-----:R-:W-:Y:S02]  /*62b0*/  @!P5 FMUL.FTZ R20, R20, R55 ;  /* 0x000000371414d220 */ /* 0x001fe40000410000 */
[----:B-1----:R-:W0:Y:S01]  /*62c0*/  LDS.128 R48, [R12.X16+0x200] ;  /* 0x000200000c307984 */ /* 0x002e22000000cc00 */
[----:B--2---:R-:W-:Y:S02]  /*62d0*/  FADD.FTZ R41, R4, R27 ;  /* 0x0000001b04297221 */ /* 0x004fe40000010000 */
[----:B------:R-:W-:Y:S02]  /*62e0*/  IMAD R4, R2, c[0x0][0x2f8], RZ ;  /* 0x0000be0002047a24 */ /* 0x000fe400078e02ff */
[----:B------:R-:W1:Y:S01]  /*62f0*/  @!P3 MUFU.EX2 R61, R61 ;  /* 0x0000003d003db308 */ /* 0x000e620000000800 */
[----:B---3--:R-:W-:-:S05]  /*6300*/  @!P0 FMUL.FTZ R21, R21, R54 ;  /* 0x0000003615158220 */ /* 0x008fca0000410000 */
[----:B------:R-:W-:Y:S02]  /*6310*/  F2FP.BF16.PACK_AB R65, R21, R20 ;  /* 0x000000141541723e */ /* 0x000fe400000010ff */
[----:B------:R-:W2:Y:S01]  /*6320*/  @!P2 MUFU.EX2 R59, R59 ;  /* 0x0000003b003ba308 */ /* 0x000ea20000000800 */
[----:B-----5:R-:W-:Y:S02]  /*6330*/  @!P4 FADD.FTZ R60, R60, 1 ;  /* 0x3f8000003c3cc421 */ /* 0x020fe40000010000 */
[----:B-1----:R-:W-:-:S05]  /*6340*/  @!P3 FADD.FTZ R61, R61, 1 ;  /* 0x3f8000003d3db421 */ /* 0x002fca0000010000 */
[----:B------:R-:W1:Y:S01]  /*6350*/  @!P4 MUFU.RCP R60, R60 ;  /* 0x0000003c003cc308 */ /* 0x000e620000001000 */
[----:B--2---:R-:W-:-:S07]  /*6360*/  @!P2 FADD.FTZ R59, R59, 1 ;  /* 0x3f8000003b3ba421 */ /* 0x004fce0000010000 */
[----:B------:R-:W2:Y:S01]  /*6370*/  @!P1 MUFU.RCP R56, R29 ;  /* 0x0000001d00389308 */ /* 0x000ea20000001000 */
[----:B----4-:R-:W-:Y:S07]  /*6380*/  STG.E.128 [R46.64], R36 ;  /* 0x000000242e007986 */ /* 0x010fee000c101d08 */
[----:B------:R-:W3:Y:S01]  /*6390*/  @!P6 MUFU.RCP R31, R30 ;  /* 0x0000001e001fe308 */ /* 0x000ee20000001000 */
[----:B-1----:R-:W-:Y:S01]  /*63a0*/  @!P4 FMUL.FTZ R19, R19, R60 ;  /* 0x0000003c1313c220 */ /* 0x002fe20000410000 */
[----:B0-----:R-:W-:Y:S01]  /*63b0*/  STG.E.128 [R46.64+0x200], R48 ;  /* 0x000200302e007986 */ /* 0x001fe2000c101d08 */
[----:B------:R-:W-:Y:S01]  /*63c0*/  F2FP.BF16.PACK_AB R60, R27, R28 ;  /* 0x0000001c1b3c723e */ /* 0x000fe200000010ff */
[----:B------:R-:W-:-:S02]  /*63d0*/  IMAD R27, R5, c[0x0][0x2fc], R4 ;  /* 0x0000bf00051b7a24 */ /* 0x000fc400078e0204 */
[----:B------:R-:W-:Y:S02]  /*63e0*/  F2FP.BF16.PACK_AB R64, R19, R18 ;  /* 0x000000121340723e */ /* 0x000fe400000010ff */
[----:B------:R-:W0:Y:S01]  /*63f0*/  @!P2 MUFU.RCP R62, R59 ;  /* 0x0000003b003ea308 */ /* 0x000e220000001000 */
[----:B--2---:R-:W-:Y:S01]  /*6400*/  @!P1 FMUL.FTZ R13, R13, R56 ;  /* 0x000000380d0d9220 */ /* 0x004fe20000410000 */
[----:B------:R-:W-:-:S06]  /*6410*/  IADD3 R45, R45, R27, RZ ;  /* 0x0000001b2d2d7210 */ /* 0x000fcc0007ffe0ff */
[----:B------:R-:W1:Y:S01]  /*6420*/  @!P3 MUFU.RCP R61, R61 ;  /* 0x0000003d003db308 */ /* 0x000e620000001000 */
[----:B---3--:R-:W-:Y:S01]  /*6430*/  @!P6 FMUL.FTZ R14, R14, R31 ;  /* 0x0000001f0e0ee220 */ /* 0x008fe20000410000 */
[----:B------:R-:W-:Y:S04]  /*6440*/  BAR.SYNC.DEFER_BLOCKING 0x0 ;  /* 0x0000000000007b1d */ /* 0x000fe80000010000 */
[----:B------:R-:W-:Y:S01]  /*6450*/  F2FP.BF16.PACK_AB R66, R14, R13 ;  /* 0x0000000d0e42723e */ /* 0x000fe200000010ff */
[----:B0-----:R-:W-:Y:S01]  /*6460*/  @!P2 FMUL.FTZ R15, R15, R62 ;  /* 0x0000003e0f0fa220 */ /* 0x001fe20000410000 */
[----:B------:R-:W-:Y:S01]  /*6470*/  F2FP.BF16.PACK_AB R62, R23, R24 ;  /* 0x00000018173e723e */ /* 0x000fe200000010ff */
[----:B-1----:R-:W-:Y:S01]  /*6480*/  @!P3 FMUL.FTZ R16, R16, R61 ;  /* 0x0000003d1010b220 */ /* 0x002fe20000410000 */
[----:B------:R-:W-:Y:S01]  /*6490*/  F2FP.BF16.PACK_AB R61, R25, R26 ;  /* 0x0000001a193d723e */ /* 0x000fe200000010ff */
[----:B------:R-:W-:-:S03]  /*64a0*/  FADD.FTZ R26, R41, R26 ;  /* 0x0000001a291a7221 */ /* 0x000fc60000010000 */
[----:B------:R-:W-:Y:S01]  /*64b0*/  F2FP.BF16.PACK_AB R67, R16, R15 ;  /* 0x0000000f1043723e */ /* 0x000fe200000010ff */
[----:B------:R-:W-:Y:S01]  /*64c0*/  FADD.FTZ R25, R26, R25 ;  /* 0x000000191a197221 */ /* 0x000fe20000010000 */
[----:B------:R-:W-:Y:S03]  /*64d0*/  STS.128 [R52.X16], R60 ;  /* 0x0000003c34007388 */ /* 0x000fe6000000cc00 */
[----:B------:R-:W-:Y:S02]  /*64e0*/  FADD.FTZ R24, R25, R24 ;  /* 0x0000001819187221 */ /* 0x000fe40000010000 */
[----:B------:R-:W-:Y:S01]  /*64f0*/  IMAD R25, R3, c[0x0][0x300], RZ ;  /* 0x0000c00003197a24 */ /* 0x000fe200078e02ff */
[----:B------:R-:W-:Y:S01]  /*6500*/  STS.128 [R52.X16+0x10], R64 ;  /* 0x0000104034007388 */ /* 0x000fe2000000cc00 */
[----:B------:R-:W-:-:S06]  /*6510*/  NOP ;  /* 0x0000000000007918 */ /* 0x000fcc0000000000 */
[----:B------:R-:W0:Y:S01]  /*6520*/  LDS.128 R28, [R12.X16] ;  /* 0x000000000c1c7984 */ /* 0x000e22000000cc00 */
[----:B------:R-:W-:Y:S02]  /*6530*/  FADD.FTZ R23, R24, R23 ;  /* 0x0000001718177221 */ /* 0x000fe40000010000 */
[C---:B------:R-:W-:Y:S01]  /*6540*/  IMAD R27, R0.reuse, c[0x0][0x304], R25 ;  /* 0x0000c100001b7a24 */ /* 0x040fe200078e0219 */
[----:B------:R-:W1:Y:S01]  /*6550*/  LDS.128 R32, [R12.X16+0x200] ;  /* 0x000200000c207984 */ /* 0x000e62000000cc00 */
[----:B------:R-:W-:-:S04]  /*6560*/  IMAD.WIDE.U32 R24, R0, c[0x0][0x300], R44 ;  /* 0x0000c00000187a25 */ /* 0x000fc800078e002c */
[----:B------:R-:W-:Y:S01]  /*6570*/  FADD.FTZ R4, R23, R22 ;  /* 0x0000001617047221 */ /* 0x000fe20000010000 */
[----:B------:R-:W-:Y:S02]  /*6580*/  IADD3 R23, R25, R27, RZ ;  /* 0x0000001b19177210 */ /* 0x000fe40007ffe0ff */
[----:B------:R-:W-:Y:S01]  /*6590*/  LEA R22, P0, R24, c[0x0][0x340], 0x1 ;  /* 0x0000d00018167a11 */ /* 0x000fe200078008ff */
[----:B------:R-:W-:-:S03]  /*65a0*/  FADD.FTZ R17, R4, R17 ;  /* 0x0000001104117221 */ /* 0x000fc60000010000 */
[----:B------:R-:W-:Y:S01]  /*65b0*/  LEA.HI.X R23, R24, c[0x0][0x344], R23, 0x1, P0 ;  /* 0x0000d10018177a11 */ /* 0x000fe200000f0c17 */
[----:B------:R-:W-:Y:S01]  /*65c0*/  FADD.FTZ R18, R17, R18 ;  /* 0x0000001211127221 */ /* 0x000fe20000010000 */
[----:B------:R-:W-:Y:S02]  /*65d0*/  ISETP.GT.AND P0, PT, R8, 0x1, PT ;  /* 0x000000010800780c */ /* 0x000fe40003f04270 */
[----:B------:R-:W-:Y:S01]  /*65e0*/  MOV R8, R57 ;  /* 0x0000003900087202 */ /* 0x000fe20000000f00 */
[----:B------:R-:W-:-:S04]  /*65f0*/  IMAD.WIDE R58, R58, 0x10, R22 ;  /* 0x000000103a3a7825 */ /* 0x000fc800078e0216 */
[----:B------:R-:W-:-:S04]  /*6600*/  FADD.FTZ R19, R18, R19 ;  /* 0x0000001312137221 */ /* 0x000fc80000010000 */
[----:B------:R-:W-:-:S04]  /*6610*/  FADD.FTZ R20, R19, R20 ;  /* 0x0000001413147221 */ /* 0x000fc80000010000 */
[----:B------:R-:W-:-:S04]  /*6620*/  FADD.FTZ R20, R20, R21 ;  /* 0x0000001514147221 */ /* 0x000fc80000010000 */
[----:B------:R-:W-:Y:S01]  /*6630*/  FADD.FTZ R13, R20, R13 ;  /* 0x0000000d140d7221 */ /* 0x000fe20000010000 */
[----:B0-----:R0:W-:Y:S03]  /*6640*/  STG.E.128 [R58.64], R28 ;  /* 0x0000001c3a007986 */ /* 0x0011e6000c101d08 */
[----:B------:R-:W-:Y:S01]  /*6650*/  FADD.FTZ R14, R13, R14 ;  /* 0x0000000e0d0e7221 */ /* 0x000fe20000010000 */
[----:B-1----:R0:W-:Y:S03]  /*6660*/  STG.E.128 [R58.64+0x200], R32 ;  /* 0x000200203a007986 */ /* 0x0021e6000c101d08 */
[----:B------:R-:W-:-:S04]  /*6670*/  FADD.FTZ R15, R14, R15 ;  /* 0x0000000f0e0f7221 */ /* 0x000fc80000010000 */
[----:B------:R-:W-:Y:S01]  /*6680*/  FADD.FTZ R4, R15, R16 ;  /* 0x000000100f047221 */ /* 0x000fe20000010000 */
[----:B0-----:R-:W-:Y:S01]  /*6690*/  @!P0 CALL.REL.NOINC `(.L_x_1310) ;  /* 0x0000001000008944 */ /* 0x001fe20003c00000 */
[----:B------:R-:W-:Y:S05]  /*66a0*/  BRA `(.L_x_1360) ;  /* 0xffff9f3000007947 */ /* 0x000fea000383ffff */
.L_x_1310:
[----:B------:R-:W-:Y:S02]  /*66b0*/  ISETP.NE.U32.AND P0, PT, RZ, c[0x0][0x328], PT ;  /* 0x0000ca00ff007a0c */ /* 0x000fe40003f05070 */
[----:B------:R-:W-:Y:S02]  /*66c0*/  ISETP.NE.U32.AND P2, PT, RZ, c[0x0][0x348], PT ;  /* 0x0000d200ff007a0c */ /* 0x000fe40003f45070 */
[----:B------:R-:W-:Y:S02]  /*66d0*/  ISETP.NE.AND.EX P1, PT, RZ, c[0x0][0x32c], PT, P0 ;  /* 0x0000cb00ff007a0c */ /* 0x000fe40003f25300 */
        /* <DEDUP_REMOVED lines=29> */
.L_x_1362:
[----:B0-----:R-:W-:Y:S05]  /*68b0*/  BSYNC B0 ;  /* 0x0000000000007941 */ /* 0x001fea0003800000 */
.L_x_1361:
        /* <DEDUP_REMOVED lines=31> */
.L_x_1364:
[----:B------:R-:W0:Y:S02]  /*6ab0*/  S2R R21, SR_TID.X ;  /* 0x0000000000157919 */ /* 0x000e240000002100 */
.L_x_1365:
[----:B0-----:R-:W-:Y:S05]  /*6ac0*/  BSYNC B0 ;  /* 0x0000000000007941 */ /* 0x001fea0003800000 */
.L_x_1363:
[----:B------:R-:W-:-:S13]  /*6ad0*/  ISETP.GE.AND P0, PT, R21, c[0x0][0x16c], PT ;  /* 0x00005b0015007a0c */ /* 0x000fda0003f06270 */
[----:B------:R-:W-:Y:S05]  /*6ae0*/  @P0 EXIT ;  /* 0x000000000000094d */ /* 0x000fea0003800000 */
[C---:B------:R-:W-:Y:S02]  /*6af0*/  IMAD R19, R3.reuse, c[0x0][0x1b8], RZ ;  /* 0x00006e0003137a24 */ /* 0x040fe400078e02ff */
[C---:B------:R-:W-:Y:S02]  /*6b00*/  IMAD R9, R3.reuse, c[0x0][0x2c8], RZ ;  /* 0x0000b20003097a24 */ /* 0x040fe400078e02ff */
[C---:B------:R-:W-:Y:S02]  /*6b10*/  IMAD R11, R3.reuse, c[0x0][0x2a8], RZ ;  /* 0x0000aa00030b7a24 */ /* 0x040fe400078e02ff */
[C---:B------:R-:W-:Y:S02]  /*6b20*/  IMAD R13, R3.reuse, c[0x0][0x288], RZ ;  /* 0x0000a200030d7a24 */ /* 0x040fe400078e02ff */
[----:B------:R-:W-:Y:S02]  /*6b30*/  IMAD R15, R3, c[0x0][0x198], RZ ;  /* 0x00006600030f7a24 */ /* 0x000fe400078e02ff */
[----:B------:R-:W-:-:S02]  /*6b40*/  IMAD R23, R0, c[0x0][0x1bc], R19 ;  /* 0x00006f0000177a24 */ /* 0x000fc400078e0213 */
        /* <DEDUP_REMOVED lines=10> */
[----:B------:R-:W-:Y:S01]  /*6bf0*/  IMAD.WIDE.U32 R18, R0, c[0x0][0x1b8], RZ ;  /* 0x00006e0000127a25 */ /* 0x000fe200078e00ff */
[----:B------:R-:W-:Y:S02]  /*6c00*/  IADD3 R27, R7, R13, RZ ;  /* 0x0000000d071b7210 */ /* 0x000fe40007ffe0ff */
[----:B------:R-:W-:-:S02]  /*6c10*/  IADD3 R37, R17, R15, RZ ;  /* 0x0000000f11257210 */ /* 0x000fc40007ffe0ff */
[----:B------:R-:W-:Y:S02]  /*6c20*/  IADD3 R39, R19, R23, RZ ;  /* 0x0000001713277210 */ /* 0x000fe40007ffe0ff */
.L_x_1366:
[----:B0-----:R-:W0:Y:S01]  /*6c30*/  LDS R23, [R21.X4+0x2ce0] ;  /* 0x002ce00015177984 */ /* 0x001e220000004800 */
[----:B------:R-:W-:Y:S01]  /*6c40*/  SHF.R.S32.HI R20, RZ, 0x1f, R21 ;  /* 0x0000001fff147819 */ /* 0x000fe20000011415 */
[----:B------:R-:W-:Y:S01]  /*6c50*/  YIELD ;  /* 0x0000000000007946 */ /* 0x000fe20003800000 */
[----:B------:R-:W-:Y:S01]  /*6c60*/  MOV R10, R18 ;  /* 0x00000012000a7202 */ /* 0x000fe20000000f00 */
[----:B------:R-:W4:Y:S01]  /*6c70*/  LDS R25, [R21.X4+0x30e0] ;  /* 0x0030e00015197984 */ /* 0x000f220000004800 */
[----:B------:R-:W-:Y:S01]  /*6c80*/  MOV R11, R39 ;  /* 0x00000027000b7202 */ /* 0x000fe20000000f00 */
[C---:B------:R-:W-:Y:S01]  /*6c90*/  IMAD R0, R20.reuse, c[0x0][0x290], RZ ;  /* 0x0000a40014007a24 */ /* 0x040fe200078e02ff */
[----:B------:R-:W-:Y:S01]  /*6ca0*/  MOV R8, R6 ;  /* 0x0000000600087202 */ /* 0x000fe20000000f00 */
[----:B------:R-:W-:Y:S01]  /*6cb0*/  IMAD R14, R20, c[0x0][0x1c0], RZ ;  /* 0x00007000140e7a24 */ /* 0x000fe200078e02ff */
[----:B------:R-:W-:Y:S01]  /*6cc0*/  MOV R9, R27 ;  /* 0x0000001b00097202 */ /* 0x000fe20000000f00 */
[----:B--2---:R-:W-:-:S04]  /*6cd0*/  IMAD.WIDE.U32 R12, R21, c[0x0][0x1c0], R10 ;  /* 0x00007000150c7a25 */ /* 0x004fc800078e000a */
        /* <DEDUP_REMOVED lines=44> */
.L_x_1348:
[----:B------:R-:W-:Y:S01]  /*6fa0*/  HFMA2.MMA R86, -RZ, RZ, 0, 5.9604644775390625e-08 ;  /* 0x00000001ff567435 */ /* 0x000fe200000001ff */
[----:B------:R-:W-:Y:S02]  /*6fb0*/  MOV R89, R90 ;  /* 0x0000005a00597202 */ /* 0x000fe40000000f00 */
[----:B------:R-:W-:-:S02]  /*6fc0*/  MOV R88, RZ ;  /* 0x000000ff00587202 */ /* 0x000fc40000000f00 */
[----:B------:R-:W-:Y:S02]  /*6fd0*/  MOV R87, 0xffffffff ;  /* 0xffffffff00577802 */ /* 0x000fe40000000f00 */
[----:B------:R-:W-:Y:S02]  /*6fe0*/  MOV R50, 0x7000 ;  /* 0x0000700000327802 */ /* 0x000fe40000000f00 */
[----:B-1---5:R-:W-:Y:S05]  /*6ff0*/  CALL.REL.NOINC `($__internal_56_$__cuda_sm70_shflsync_up) ;  /* 0x00000ed000007944 */ /* 0x022fea0003c00000 */
[----:B-1----:R-:W-:Y:S01]  /*7000*/  MOV R155, R86 ;  /* 0x00000056009b7202 */ /* 0x002fe20000000f00 */
[----:B0-----:R-:W-:Y:S05]  /*7010*/  BRA `(.L_x_1367) ;  /* 0xffffce4000007947 */ /* 0x001fea000383ffff */
.L_x_1349:
[----:B------:R-:W-:Y:S01]  /*7020*/  HFMA2.MMA R86, -RZ, RZ, 0, 5.9604644775390625e-08 ;  /* 0x00000001ff567435 */ /* 0x000fe200000001ff */
[----:B------:R-:W-:Y:S02]  /*7030*/  MOV R89, R91 ;  /* 0x0000005b00597202 */ /* 0x000fe40000000f00 */
[----:B------:R-:W-:Y:S02]  /*7040*/  MOV R88, RZ ;  /* 0x000000ff00587202 */ /* 0x000fe40000000f00 */
[----:B------:R-:W-:Y:S02]  /*7050*/  MOV R87, 0xffffffff ;  /* 0xffffffff00577802 */ /* 0x000fe40000000f00 */
[----:B------:R-:W-:-:S02]  /*7060*/  MOV R50, 0x7080 ;  /* 0x0000708000327802 */ /* 0x000fc40000000f00 */
[----:B012--5:R-:W-:Y:S05]  /*7070*/  CALL.REL.NOINC `($__internal_56_$__cuda_sm70_shflsync_up) ;  /* 0x00000e5000007944 */ /* 0x027fea0003c00000 */
        /* <DEDUP_REMOVED lines=10> */
[----:B------:R-:W-:Y:S05]  /*7120*/  CALL.REL.NOINC `($__internal_56_$__cuda_sm70_shflsync_up) ;  /* 0x00000da000007944 */ /* 0x000fea0003c00000 */
[----:B-1----:R-:W-:Y:S01]  /*7130*/  MOV R90, R86 ;  /* 0x00000056005a7202 */ /* 0x002fe20000000f00 */
[----:B------:R-:W-:Y:S01]  /*7140*/  HFMA2.MMA R86, -RZ, RZ, 0, 1.1920928955078125e-07 ;  /* 0x00000002ff567435 */ /* 0x000fe200000001ff */
[----:B0-----:R-:W-:-:S02]  /*7150*/  MOV R89, R91 ;  /* 0x0000005b00597202 */ /* 0x001fc40000000f00 */
[----:B------:R-:W-:Y:S02]  /*7160*/  MOV R88, RZ ;  /* 0x000000ff00587202 */ /* 0x000fe40000000f00 */
[----:B------:R-:W-:Y:S02]  /*7170*/  MOV R87, 0xffffffff ;  /* 0xffffffff00577802 */ /* 0x000fe40000000f00 */
[----:B------:R-:W-:Y:S02]  /*7180*/  MOV R50, 0x71a0 ;  /* 0x000071a000327802 */ /* 0x000fe40000000f00 */
[----:B------:R-:W-:Y:S05]  /*7190*/  CALL.REL.NOINC `($__internal_56_$__cuda_sm70_shflsync_up) ;  /* 0x00000d3000007944 */ /* 0x000fea0003c00000 */
        /* <DEDUP_REMOVED lines=8> */
[----:B------:R-:W-:Y:S05]  /*7220*/  CALL.REL.NOINC `($__internal_56_$__cuda_sm70_shflsync_up) ;  /* 0x00000ca000007944 */ /* 0x000fea0003c00000 */
[----:B-1----:R-:W-:Y:S01]  /*7230*/  MOV R90, R86 ;  /* 0x00000056005a7202 */ /* 0x002fe20000000f00 */
[----:B------:R-:W-:Y:S01]  /*7240*/  HFMA2.MMA R86, -RZ, RZ, 0, 2.384185791015625e-07 ;  /* 0x00000004ff567435 */ /* 0x000fe200000001ff */
[----:B0-----:R-:W-:Y:S02]  /*7250*/  MOV R89, R91 ;  /* 0x0000005b00597202 */ /* 0x001fe40000000f00 */
[----:B------:R-:W-:Y:S02]  /*7260*/  MOV R88, RZ ;  /* 0x000000ff00587202 */ /* 0x000fe40000000f00 */
[----:B------:R-:W-:Y:S02]  /*7270*/  MOV R87, 0xffffffff ;  /* 0xffffffff00577802 */ /* 0x000fe40000000f00 */
[----:B------:R-:W-:Y:S02]  /*7280*/  MOV R50, 0x72a0 ;  /* 0x000072a000327802 */ /* 0x000fe40000000f00 */
[----:B------:R-:W-:Y:S05]  /*7290*/  CALL.REL.NOINC `($__internal_56_$__cuda_sm70_shflsync_up) ;  /* 0x00000c3000007944 */ /* 0x000fea0003c00000 */
        /* <DEDUP_REMOVED lines=8> */
[----:B------:R-:W-:Y:S05]  /*7320*/  CALL.REL.NOINC `($__internal_56_$__cuda_sm70_shflsync_up) ;  /* 0x00000ba000007944 */ /* 0x000fea0003c00000 */
[----:B-1----:R-:W-:Y:S01]  /*7330*/  MOV R90, R86 ;  /* 0x00000056005a7202 */ /* 0x002fe20000000f00 */
[----:B------:R-:W-:Y:S01]  /*7340*/  HFMA2.MMA R86, -RZ, RZ, 0, 4.76837158203125e-07 ;  /* 0x00000008ff567435 */ /* 0x000fe200000001ff */
        /* <DEDUP_REMOVED lines=15> */
[----:B------:R-:W-:Y:S05]  /*7440*/  CALL.REL.NOINC `($__internal_56_$__cuda_sm70_shflsync_up) ;  /* 0x00000a8000007944 */ /* 0x000fea0003c00000 */
[----:B-1----:R-:W-:Y:S01]  /*7450*/  MOV R156, R86 ;  /* 0x00000056009c7202 */ /* 0x002fe20000000f00 */
[----:B------:R-:W-:Y:S01]  /*7460*/  HFMA2.MMA R86, -RZ, RZ, 0, 9.5367431640625e-07 ;  /* 0x00000010ff567435 */ /* 0x000fe200000001ff */
[----:B0-----:R-:W-:Y:S02]  /*7470*/  MOV R89, R91 ;  /* 0x0000005b00597202 */ /* 0x001fe40000000f00 */
[----:B------:R-:W-:Y:S02]  /*7480*/  MOV R88, RZ ;  /* 0x000000ff00587202 */ /* 0x000fe40000000f00 */
[----:B------:R-:W-:-:S02]  /*7490*/  MOV R87, 0xffffffff ;  /* 0xffffffff00577802 */ /* 0x000fc40000000f00 */
[----:B------:R-:W-:Y:S02]  /*74a0*/  MOV R50, 0x74c0 ;  /* 0x000074c000327802 */ /* 0x000fe40000000f00 */
[----:B------:R-:W-:Y:S05]  /*74b0*/  CALL.REL.NOINC `($__internal_56_$__cuda_sm70_shflsync_up) ;  /* 0x00000a1000007944 */ /* 0x000fea0003c00000 */
[----:B01----:R-:W-:Y:S05]  /*74c0*/  BRA `(.L_x_1368) ;  /* 0xffffcb1000007947 */ /* 0x003fea000383ffff */
.L_x_1352:
[----:B------:R-:W-:Y:S01]  /*74d0*/  HFMA2.MMA R86, -RZ, RZ, 0, 5.9604644775390625e-08 ;  /* 0x00000001ff567435 */ /* 0x000fe200000001ff */
[----:B0-----:R-:W-:Y:S02]  /*74e0*/  MOV R88, RZ ;  /* 0x000000ff00587202 */ /* 0x001fe40000000f00 */
[----:B------:R-:W-:Y:S02]  /*74f0*/  MOV R87, 0xffffffff ;  /* 0xffffffff00577802 */ /* 0x000fe40000000f00 */
[----:B-1----:R-:W-:Y:S02]  /*7500*/  MOV R50, 0x7520 ;  /* 0x0000752000327802 */ /* 0x002fe40000000f00 */
[----:B-----5:R-:W-:Y:S05]  /*7510*/  CALL.REL.NOINC `($__internal_56_$__cuda_sm70_shflsync_up) ;  /* 0x000009b000007944 */ /* 0x020fea0003c00000 */
[----:B-1----:R-:W-:Y:S01]  /*7520*/  MOV R154, R86 ;  /* 0x00000056009a7202 */ /* 0x002fe20000000f00 */
[----:B------:R-:W-:Y:S01]  /*7530*/  HFMA2.MMA R86, -RZ, RZ, 0, 5.9604644775390625e-08 ;  /* 0x00000001ff567435 */ /* 0x000fe200000001ff */
[----:B0-----:R-:W-:Y:S02]  /*7540*/  MOV R89, R155 ;  /* 0x0000009b00597202 */ /* 0x001fe40000000f00 */
[----:B------:R-:W-:Y:S02]  /*7550*/  MOV R88, RZ ;  /* 0x000000ff00587202 */ /* 0x000fe40000000f00 */
[----:B------:R-:W-:-:S02]  /*7560*/  MOV R87, 0xffffffff ;  /* 0xffffffff00577802 */ /* 0x000fc40000000f00 */
[----:B------:R-:W-:Y:S02]  /*7570*/  MOV R50, 0x7590 ;  /* 0x0000759000327802 */ /* 0x000fe40000000f00 */
[----:B------:R-:W-:Y:S05]  /*7580*/  CALL.REL.NOINC `($__internal_56_$__cuda_sm70_shflsync_up) ;  /* 0x0000094000007944 */ /* 0x000fea0003c00000 */
[----:B0-----:R-:W-:Y:S01]  /*7590*/  HFMA2.MMA R87, -RZ, RZ, 0, 0 ;  /* 0x00000000ff577435 */ /* 0x001fe200000001ff */
[----:B-1----:R-:W-:Y:S02]  /*75a0*/  MOV R155, R86 ;  /* 0x00000056009b7202 */ /* 0x002fe40000000f00 */
[----:B------:R-:W-:Y:S02]  /*75b0*/  MOV R88, R48 ;  /* 0x0000003000587202 */ /* 0x000fe40000000f00 */
[----:B------:R-:W-:Y:S02]  /*75c0*/  MOV R50, 0x1f ;  /* 0x0000001f00327802 */ /* 0x000fe40000000f00 */
[----:B------:R-:W-:Y:S02]  /*75d0*/  MOV R51, 0xffffffff ;  /* 0xffffffff00337802 */ /* 0x000fe40000000f00 */
[----:B------:R-:W-:Y:S02]  /*75e0*/  MOV R86, 0x7600 ;  /* 0x0000760000567802 */ /* 0x000fe40000000f00 */
[----:B------:R-:W-:Y:S05]  /*75f0*/  CALL.REL.NOINC `($__internal_55_$__cuda_sm70_shflsync_idx_p) ;  /* 0x0000088000007944 */ /* 0x000fea0003c00000 */
[----:B0-----:R-:W-:Y:S01]  /*7600*/  HFMA2.MMA R87, -RZ, RZ, 0, 0 ;  /* 0x00000000ff577435 */ /* 0x001fe200000001ff */
[----:B-1----:R-:W-:-:S02]  /*7610*/  MOV R156, R50 ;  /* 0x00000032009c7202 */ /* 0x002fc40000000f00 */
[----:B------:R-:W-:Y:S02]  /*7620*/  MOV R88, R49 ;  /* 0x0000003100587202 */ /* 0x000fe40000000f00 */
[----:B------:R-:W-:Y:S02]  /*7630*/  MOV R50, 0x1f ;  /* 0x0000001f00327802 */ /* 0x000fe40000000f00 */
[----:B------:R-:W-:Y:S02]  /*7640*/  MOV R51, 0xffffffff ;  /* 0xffffffff00337802 */ /* 0x000fe40000000f00 */
[----:B------:R-:W-:Y:S02]  /*7650*/  MOV R86, 0x7670 ;  /* 0x0000767000567802 */ /* 0x000fe40000000f00 */
[----:B------:R-:W-:Y:S05]  /*7660*/  CALL.REL.NOINC `($__internal_55_$__cuda_sm70_shflsync_idx_p) ;  /* 0x0000081000007944 */ /* 0x000fea0003c00000 */
[----:B01----:R-:W-:Y:S01]  /*7670*/  MOV R87, R50 ;  /* 0x0000003200577202 */ /* 0x003fe20000000f00 */
[----:B------:R-:W-:Y:S05]  /*7680*/  BRA `(.L_x_1369) ;  /* 0xffffcac000007947 */ /* 0x000fea000383ffff */
.L_x_1355:
[----:B------:R-:W-:Y:S01]  /*7690*/  HFMA2.MMA R155, -RZ, RZ, 0, 5.9604644775390625e-08 ;  /* 0x00000001ff9b7435 */ /* 0x000fe200000001ff */
[----:B------:R-:W-:Y:S02]  /*76a0*/  MOV R88, R90 ;  /* 0x0000005a00587202 */ /* 0x000fe40000000f00 */
[----:B------:R-:W-:-:S02]  /*76b0*/  MOV R87, 0x1f ;  /* 0x0000001f00577802 */ /* 0x000fc40000000f00 */
[----:B------:R-:W-:Y:S02]  /*76c0*/  MOV R86, 0xffffffff ;  /* 0xffffffff00567802 */ /* 0x000fe40000000f00 */
[----:B------:R-:W-:Y:S02]  /*76d0*/  MOV R50, 0x76f0 ;  /* 0x000076f000327802 */ /* 0x000fe40000000f00 */
[----:B------:R-:W-:Y:S05]  /*76e0*/  CALL.REL.NOINC `($__internal_54_$__cuda_sm70_shflsync_down) ;  /* 0x0000075000007944 */ /* 0x000fea0003c00000 */
[----:B-1----:R-:W-:Y:S01]  /*76f0*/  MOV R89, R155 ;  /* 0x0000009b00597202 */ /* 0x002fe20000000f00 */
[----:B0-----:R-:W-:Y:S05]  /*7700*/  BRA `(.L_x_1370) ;  /* 0xffffd03000007947 */ /* 0x001fea000383ffff */
.L_x_1356:
[----:B------:R-:W-:Y:S01]  /*7710*/  HFMA2.MMA R155, -RZ, RZ, 0, 5.9604644775390625e-08 ;  /* 0x00000001ff9b7435 */ /* 0x000fe200000001ff */
[----:B------:R-:W-:Y:S02]  /*7720*/  MOV R88, R91 ;  /* 0x0000005b00587202 */ /* 0x000fe40000000f00 */
[----:B------:R-:W-:Y:S02]  /*7730*/  MOV R87, 0x1f ;  /* 0x0000001f00577802 */ /* 0x000fe40000000f00 */
[----:B------:R-:W-:Y:S02]  /*7740*/  MOV R86, 0xffffffff ;  /* 0xffffffff00567802 */ /* 0x000fe40000000f00 */
[----:B------:R-:W-:-:S02]  /*7750*/  MOV R50, 0x7770 ;  /* 0x0000777000327802 */ /* 0x000fc40000000f00 */
[----:B01----:R-:W-:Y:S05]  /*7760*/  CALL.REL.NOINC `($__internal_54_$__cuda_sm70_shflsync_down) ;  /* 0x000006d000007944 */ /* 0x003fea0003c00000 */
        /* <DEDUP_REMOVED lines=9> */
[----:B------:R-:W-:Y:S05]  /*7800*/  CALL.REL.NOINC `($__internal_54_$__cuda_sm70_shflsync_down) ;  /* 0x0000063000007944 */ /* 0x000fea0003c00000 */
[----:B-1----:R-:W-:Y:S01]  /*7810*/  MOV R89, R155 ;  /* 0x0000009b00597202 */ /* 0x002fe20000000f00 */
[----:B------:R-:W-:Y:S01]  /*7820*/  HFMA2.MMA R155, -RZ, RZ, 0, 1.1920928955078125e-07 ;  /* 0x00000002ff9b7435 */ /* 0x000fe200000001ff */
[----:B0-----:R-:W-:Y:S02]  /*7830*/  MOV R88, R90 ;  /* 0x0000005a00587202 */ /* 0x001fe40000000f00 */
[----:B------:R-:W-:-:S02]  /*7840*/  MOV R87, 0x1f ;  /* 0x0000001f00577802 */ /* 0x000fc40000000f00 */
[----:B------:R-:W-:Y:S02]  /*7850*/  MOV R86, 0xffffffff ;  /* 0xffffffff00567802 */ /* 0x000fe40000000f00 */
[----:B------:R-:W-:Y:S02]  /*7860*/  MOV R50, 0x7880 ;  /* 0x0000788000327802 */ /* 0x000fe40000000f00 */
[----:B------:R-:W-:Y:S05]  /*7870*/  CALL.REL.NOINC `($__internal_54_$__cuda_sm70_shflsync_down) ;  /* 0x000005c000007944 */ /* 0x000fea0003c00000 */
[----:B-1----:R-:W-:Y:S01]  /*7880*/  @!P3 FFMA.FTZ R90, R138, R155, R90 ;  /* 0x0000009b8a5ab223 */ /* 0x002fe2000001005a */
[----:B------:R-:W-:Y:S01]  /*7890*/  HFMA2.MMA R155, -RZ, RZ, 0, 2.384185791015625e-07 ;  /* 0x00000004ff9b7435 */ /* 0x000fe200000001ff */
[----:B------:R-:W-:Y:S01]  /*78a0*/  @!P3 FMUL.FTZ R138, R89, R138 ;  /* 0x0000008a598ab220 */ /* 0x000fe20000410000 */
[----:B0-----:R-:W-:Y:S02]  /*78b0*/  MOV R87, 0x1f ;  /* 0x0000001f00577802 */ /* 0x001fe40000000f00 */
[----:B------:R-:W-:Y:S02]  /*78c0*/  MOV R86, 0xffffffff ;  /* 0xffffffff00567802 */ /* 0x000fe40000000f00 */
[----:B------:R-:W-:Y:S02]  /*78d0*/  MOV R88, R138 ;  /* 0x0000008a00587202 */ /* 0x000fe40000000f00 */
[----:B------:R-:W-:-:S02]  /*78e0*/  MOV R50, 0x7900 ;  /* 0x0000790000327802 */ /* 0x000fc40000000f00 */
[----:B------:R-:W-:Y:S05]  /*78f0*/  CALL.REL.NOINC `($__internal_54_$__cuda_sm70_shflsync_down) ;  /* 0x0000054000007944 */ /* 0x000fea0003c00000 */
[----:B-1----:R-:W-:Y:S01]  /*7900*/  MOV R89, R155 ;  /* 0x0000009b00597202 */ /* 0x002fe20000000f00 */
[----:B------:R-:W-:Y:S01]  /*7910*/  HFMA2.MMA R155, -RZ, RZ, 0, 2.384185791015625e-07 ;  /* 0x00000004ff9b7435 */ /* 0x000fe200000001ff */
[----:B0-----:R-:W-:-:S02]  /*7920*/  MOV R88, R90 ;  /* 0x0000005a00587202 */ /* 0x001fc40000000f00 */
[----:B------:R-:W-:Y:S02]  /*7930*/  MOV R87, 0x1f ;  /* 0x0000001f00577802 */ /* 0x000fe40000000f00 */
[----:B------:R-:W-:Y:S02]  /*7940*/  MOV R86, 0xffffffff ;  /* 0xffffffff00567802 */ /* 0x000fe40000000f00 */
[----:B------:R-:W-:Y:S02]  /*7950*/  MOV R50, 0x7970 ;  /* 0x0000797000327802 */ /* 0x000fe40000000f00 */
[----:B------:R-:W-:Y:S05]  /*7960*/  CALL.REL.NOINC `($__internal_54_$__cuda_sm70_shflsync_down) ;  /* 0x000004d000007944 */ /* 0x000fea0003c00000 */
[----:B-1----:R-:W-:Y:S01]  /*7970*/  @!P2 FFMA.FTZ R90, R138, R155, R90 ;  /* 0x0000009b8a5aa223 */ /* 0x002fe2000001005a */
[----:B------:R-:W-:Y:S01]  /*7980*/  HFMA2.MMA R155, -RZ, RZ, 0, 4.76837158203125e-07 ;  /* 0x00000008ff9b7435 */ /* 0x000fe200000001ff */
[----:B------:R-:W-:Y:S01]  /*7990*/  @!P2 FMUL.FTZ R138, R89, R138 ;  /* 0x0000008a598aa220 */ /* 0x000fe20000410000 */
[----:B0-----:R-:W-:Y:S02]  /*79a0*/  MOV R87, 0x1f ;  /* 0x0000001f00577802 */ /* 0x001fe40000000f00 */
[----:B------:R-:W-:Y:S02]  /*79b0*/  MOV R86, 0xffffffff ;  /* 0xffffffff00567802 */ /* 0x000fe40000000f00 */
[----:B------:R-:W-:-:S02]  /*79c0*/  MOV R88, R138 ;  /* 0x0000008a00587202 */ /* 0x000fc40000000f00 */
[----:B------:R-:W-:Y:S02]  /*79d0*/  MOV R50, 0x79f0 ;  /* 0x000079f000327802 */ /* 0x000fe40000000f00 */
[----:B------:R-:W-:Y:S05]  /*79e0*/  CALL.REL.NOINC `($__internal_54_$__cuda_sm70_shflsync_down) ;  /* 0x0000045000007944 */ /* 0x000fea0003c00000 */
[----:B-1----:R-:W-:Y:S01]  /*79f0*/  MOV R89, R155 ;  /* 0x0000009b00597202 */ /* 0x002fe20000000f00 */
[----:B------:R-:W-:Y:S01]  /*7a00*/  HFMA2.MMA R155, -RZ, RZ, 0, 4.76837158203125e-07 ;  /* 0x00000008ff9b7435 */ /* 0x000fe200000001ff */
[----:B0-----:R-:W-:Y:S02]  /*7a10*/  MOV R88, R90 ;  /* 0x0000005a00587202 */ /* 0x001fe40000000f00 */
[----:B------:R-:W-:Y:S02]  /*7a20*/  MOV R87, 0x1f ;  /* 0x0000001f00577802 */ /* 0x000fe40000000f00 */
[----:B------:R-:W-:Y:S02]  /*7a30*/  MOV R86, 0xffffffff ;  /* 0xffffffff00567802 */ /* 0x000fe40000000f00 */
[----:B------:R-:W-:Y:S02]  /*7a40*/  MOV R50, 0x7a60 ;  /* 0x00007a6000327802 */ /* 0x000fe40000000f00 */
[----:B------:R-:W-:Y:S05]  /*7a50*/  CALL.REL.NOINC `($__internal_54_$__cuda_sm70_shflsync_down) ;  /* 0x000003e000007944 */ /* 0x000fea0003c00000 */
        /* <DEDUP_REMOVED lines=9> */
[----:B------:R-:W-:Y:S05]  /*7af0*/  CALL.REL.NOINC `($__internal_54_$__cuda_sm70_shflsync_down) ;  /* 0x0000034000007944 */ /* 0x000fea0003c00000 */
[----:B-1----:R-:W-:Y:S01]  /*7b00*/  MOV R90, R155 ;  /* 0x0000009b005a7202 */ /* 0x002fe20000000f00 */
[----:B------:R-:W-:Y:S01]  /*7b10*/  HFMA2.MMA R155, -RZ, RZ, 0, 9.5367431640625e-07 ;  /* 0x00000010ff9b7435 */ /* 0x000fe200000001ff */
[----:B0-----:R-:W-:Y:S02]  /*7b20*/  MOV R88, R154 ;  /* 0x0000009a00587202 */ /* 0x001fe40000000f00 */
[----:B------:R-:W-:-:S02]  /*7b30*/  MOV R87, 0x1f ;  /* 0x0000001f00577802 */ /* 0x000fc40000000f00 */
[----:B------:R-:W-:Y:S02]  /*7b40*/  MOV R86, 0xffffffff ;  /* 0xffffffff00567802 */ /* 0x000fe40000000f00 */
[----:B------:R-:W-:Y:S02]  /*7b50*/  MOV R50, 0x7b70 ;  /* 0x00007b7000327802 */ /* 0x000fe40000000f00 */
[----:B------:R-:W-:Y:S05]  /*7b60*/  CALL.REL.NOINC `($__internal_54_$__cuda_sm70_shflsync_down) ;  /* 0x000002d000007944 */ /* 0x000fea0003c00000 */
[----:B-1----:R-:W-:Y:S01]  /*7b70*/  @!P0 FFMA.FTZ R154, R89, R155, R154 ;  /* 0x0000009b599a8223 */ /* 0x002fe2000001009a */
[----:B0-----:R-:W-:Y:S01]  /*7b80*/  HFMA2.MMA R87, -RZ, RZ, 0, 0 ;  /* 0x00000000ff577435 */ /* 0x001fe200000001ff */
[----:B------:R-:W-:Y:S01]  /*7b90*/  @!P0 FMUL.FTZ R89, R90, R89 ;  /* 0x000000595a598220 */ /* 0x000fe20000410000 */
[----:B------:R-:W-:Y:S02]  /*7ba0*/  MOV R50, 0x1f ;  /* 0x0000001f00327802 */ /* 0x000fe40000000f00 */
[----:B------:R-:W-:Y:S02]  /*7bb0*/  MOV R51, 0xffffffff ;  /* 0xffffffff00337802 */ /* 0x000fe40000000f00 */
[----:B------:R-:W-:Y:S02]  /*7bc0*/  MOV R88, R89 ;  /* 0x0000005900587202 */ /* 0x000fe40000000f00 */
[----:B------:R-:W-:-:S02]  /*7bd0*/  MOV R86, 0x7bf0 ;  /* 0x00007bf000567802 */ /* 0x000fc40000000f00 */
        /* <DEDUP_REMOVED lines=8> */
[----:B------:R-:W-:Y:S01]  /*7c60*/  HFMA2.MMA R155, -RZ, RZ, 0, 5.9604644775390625e-08 ;  /* 0x00000001ff9b7435 */ /* 0x000fe200000001ff */
[----:B-1----:R-:W-:Y:S02]  /*7c70*/  MOV R140, R50 ;  /* 0x00000032008c7202 */ /* 0x002fe40000000f00 */
[----:B0-----:R-:W-:Y:S02]  /*7c80*/  MOV R88, R89 ;  /* 0x0000005900587202 */ /* 0x001fe40000000f00 */
[----:B------:R-:W-:-:S02]  /*7c90*/  MOV R87, 0x1f ;  /* 0x0000001f00577802 */ /* 0x000fc40000000f00 */
[----:B------:R-:W-:Y:S02]  /*7ca0*/  MOV R86, 0xffffffff ;  /* 0xffffffff00567802 */ /* 0x000fe40000000f00 */
[----:B------:R-:W-:Y:S02]  /*7cb0*/  MOV R50, 0x7cd0 ;  /* 0x00007cd000327802 */ /* 0x000fe40000000f00 */
[----:B------:R-:W-:Y:S05]  /*7cc0*/  CALL.REL.NOINC `($__internal_54_$__cuda_sm70_shflsync_down) ;  /* 0x0000017000007944 */ /* 0x000fea0003c00000 */
[----:B-1----:R-:W-:Y:S01]  /*7cd0*/  MOV R89, R155 ;  /* 0x0000009b00597202 */ /* 0x002fe20000000f00 */
[----:B------:R-:W-:Y:S01]  /*7ce0*/  HFMA2.MMA R155, -RZ, RZ, 0, 5.9604644775390625e-08 ;  /* 0x00000001ff9b7435 */ /* 0x000fe200000001ff */
[----:B0-----:R-:W-:Y:S02]  /*7cf0*/  MOV R88, R154 ;  /* 0x0000009a00587202 */ /* 0x001fe40000000f00 */
[----:B------:R-:W-:Y:S02]  /*7d00*/  MOV R87, 0x1f ;  /* 0x0000001f00577802 */ /* 0x000fe40000000f00 */
[----:B------:R-:W-:Y:S02]  /*7d10*/  MOV R86, 0xffffffff ;  /* 0xffffffff00567802 */ /* 0x000fe40000000f00 */
[----:B------:R-:W-:-:S02]  /*7d20*/  MOV R50, 0x7d40 ;  /* 0x00007d4000327802 */ /* 0x000fc40000000f00 */
[----:B------:R-:W-:Y:S05]  /*7d30*/  CALL.REL.NOINC `($__internal_54_$__cuda_sm70_shflsync_down) ;  /* 0x0000010000007944 */ /* 0x000fea0003c00000 */
[----:B0-----:R-:W-:Y:S01]  /*7d40*/  HFMA2.MMA R87, -RZ, RZ, 0, 0 ;  /* 0x00000000ff577435 */ /* 0x001fe200000001ff */
[----:B------:R-:W-:-:S02]  /*7d50*/  MOV R154, R89 ;  /* 0x00000059009a7202 */ /* 0x000fc40000000f00 */
[----:B------:R-:W-:Y:S02]  /*7d60*/  MOV R88, R48 ;  /* 0x0000003000587202 */ /* 0x000fe40000000f00 */
[----:B------:R-:W-:Y:S02]  /*7d70*/  MOV R50, 0x1f ;  /* 0x0000001f00327802 */ /* 0x000fe40000000f00 */
[----:B------:R-:W-:Y:S02]  /*7d80*/  MOV R51, 0xffffffff ;  /* 0xffffffff00337802 */ /* 0x000fe40000000f00 */
[----:B------:R-:W-:Y:S02]  /*7d90*/  MOV R86, 0x7db0 ;  /* 0x00007db000567802 */ /* 0x000fe40000000f00 */
[----:B-1----:R-:W-:Y:S05]  /*7da0*/  CALL.REL.NOINC `($__internal_55_$__cuda_sm70_shflsync_idx_p) ;  /* 0x000000d000007944 */ /* 0x002fea0003c00000 */
[----:B0-----:R-:W-:Y:S01]  /*7db0*/  HFMA2.MMA R87, -RZ, RZ, 0, 0 ;  /* 0x00000000ff577435 */ /* 0x001fe200000001ff */
[----:B-1----:R-:W-:Y:S02]  /*7dc0*/  MOV R156, R50 ;  /* 0x00000032009c7202 */ /* 0x002fe40000000f00 */
[----:B------:R-:W-:Y:S02]  /*7dd0*/  MOV R88, R49 ;  /* 0x0000003100587202 */ /* 0x000fe40000000f00 */
[----:B------:R-:W-:-:S02]  /*7de0*/  MOV R50, 0x1f ;  /* 0x0000001f00327802 */ /* 0x000fc40000000f00 */
[----:B------:R-:W-:Y:S02]  /*7df0*/  MOV R51, 0xffffffff ;  /* 0xffffffff00337802 */ /* 0x000fe40000000f00 */
[----:B------:R-:W-:Y:S02]  /*7e00*/  MOV R86, 0x7e20 ;  /* 0x00007e2000567802 */ /* 0x000fe40000000f00 */
[----:B------:R-:W-:Y:S05]  /*7e10*/  CALL.REL.NOINC `($__internal_55_$__cuda_sm70_shflsync_idx_p) ;  /* 0x0000006000007944 */ /* 0x000fea0003c00000 */
[----:B-1----:R-:W-:Y:S01]  /*7e20*/  MOV R89, R50 ;  /* 0x0000003200597202 */ /* 0x002fe20000000f00 */
[----:B0-----:R-:W-:Y:S05]  /*7e30*/  BRA `(.L_x_1371) ;  /* 0xffffcaa000007947 */ /* 0x001fea000383ffff */
        .weak           $__internal_54_$__cuda_sm70_shflsync_down
        .type           $__internal_54_$__cuda_sm70_shflsync_down,@function
        .size           $__internal_54_$__cuda_sm70_shflsync_down,($__internal_55_$__cuda_sm70_shflsync_idx_p - $__internal_54_$__cuda_sm70_shflsync_down)
$__internal_54_$__cuda_sm70_shflsync_down:
[----:B------:R-:W-:Y:S01]  /*7e40*/  HFMA2.MMA R51, -RZ, RZ, 0, 0 ;  /* 0x00000000ff337435 */ /* 0x000fe200000001ff */
[----:B------:R-:W-:Y:S04]  /*7e50*/  WARPSYNC R86 ;  /* 0x0000005600007348 */ /* 0x000fe80003800000 */
[----:B------:R0:W1:Y:S01]  /*7e60*/  SHFL.DOWN PT, R155, R88, R155, R87 ;  /* 0x0800009b589b7389 */ /* 0x00006200000e0057 */
[----:B------:R-:W-:Y:S05]  /*7e70*/  RET.REL.NODEC R50 `(_Z25selective_scan_bwd_kernelI32Selective_Scan_bwd_kernel_traitsILi128ELi16ELb1ELb0ELb0ELb1ELb0EN3c108BFloat16EfEEv12SSMParamsBwd) ;  /* 0xffff818032007950 */ /* 0x000fea0003c3ffff */
        .weak           $__internal_55_$__cuda_sm70_shflsync_idx_p
        .type           $__internal_55_$__cuda_sm70_shflsync_idx_p,@function
        .size           $__internal_55_$__cuda_sm70_shflsync_idx_p,($__internal_56_$__cuda_sm70_shflsync_up - $__internal_55_$__cuda_sm70_shflsync_idx_p)
$__internal_55_$__cuda_sm70_shflsync_idx_p:
[----:B------:R-:W-:Y:S01]  /*7e80*/  HFMA2.MMA R91, -RZ, RZ, 0, 0 ;  /* 0x00000000ff5b7435 */ /* 0x000fe200000001ff */
[----:B------:R-:W-:Y:S01]  /*7e90*/  MOV R90, R86 ;  /* 0x00000056005a7202 */ /* 0x000fe20000000f00 */
[----:B------:R-:W-:Y:S04]  /*7ea0*/  WARPSYNC R51 ;  /* 0x0000003300007348 */ /* 0x000fe80003800000 */
[----:B------:R0:W1:Y:S01]  /*7eb0*/  SHFL.IDX PT, R50, R88, R87, R50 ;  /* 0x0000005758327389 */ /* 0x00006200000e0032 */
[----:B------:R-:W-:Y:S05]  /*7ec0*/  RET.REL.NODEC R90 `(_Z25selective_scan_bwd_kernelI32Selective_Scan_bwd_kernel_traitsILi128ELi16ELb1ELb0ELb0ELb1ELb0EN3c108BFloat16EfEEv12SSMParamsBwd) ;  /* 0xffff81305a007950 */ /* 0x000fea0003c3ffff */
        .weak           $__internal_56_$__cuda_sm70_shflsync_up
        .type           $__internal_56_$__cuda_sm70_shflsync_up,@function
        .size           $__internal_56_$__cuda_sm70_shflsync_up,(.L_x_8868 - $__internal_56_$__cuda_sm70_shflsync_up)
$__internal_56_$__cuda_sm70_shflsync_up:
[----:B------:R-:W-:Y:S01]  /*7ed0*/  MOV R51, 0x0 ;  /* 0x0000000000337802 */ /* 0x000fe20000000f00 */
[----:B------:R-:W-:Y:S04]  /*7ee0*/  WARPSYNC R87 ;  /* 0x0000005700007348 */ /* 0x000fe80003800000 */
[----:B------:R0:W1:Y:S01]  /*7ef0*/  SHFL.UP PT, R86, R89, R86, R88 ;  /* 0x0400005659567389 */ /* 0x00006200000e0058 */
[----:B------:R-:W-:Y:S05]  /*7f00*/  RET.REL.NODEC R50 `(_Z25selective_scan_bwd_kernelI32Selective_Scan_bwd_kernel_traitsILi128ELi16ELb1ELb0ELb0ELb1ELb0EN3c108BFloat16EfEEv12SSMParamsBwd) ;  /* 0xffff80f032007950 */ /* 0x000fea0003c3ffff */
.L_x_1372:
        /* <DEDUP_REMOVED lines=15> */
.L_x_8868:


//--------------------- .text._Z25selective_scan_bwd_kernelI32Selective_Scan_bwd_kernel_traitsILi128ELi16ELb1ELb0ELb0ELb1ELb1EN3c108BFloat16EfEEv12SSMParamsBwd --------------------------
	.section	.text._Z25selective_scan_bwd_kernelI32Selective_Scan_bwd_kernel_traitsILi128ELi16ELb1ELb0ELb0ELb1ELb1EN3c108BFloat16EfEEv12SSMParamsBwd,"ax",@progbits
	.sectioninfo	@"SHI_REGISTERS=168"
	.align	128
        .global         _Z25selective_scan_bwd_kernelI32Selective_Scan_bwd_kernel_traitsILi128ELi16ELb1ELb0ELb0ELb1ELb1EN3c108BFloat16EfEEv12SSMParamsBwd
        .type           _Z25selective_scan_bwd_kernelI32Selective_Scan_bwd_kernel_traitsILi128ELi16ELb1ELb0ELb0ELb1ELb1EN3c108BFloat16EfEEv12SSMParamsBwd,@function
        .size           _Z25selective_scan_bwd_kernelI32Selective_Scan_bwd_kernel_traitsILi128ELi16ELb1ELb0ELb0ELb1ELb1EN3c108BFloat16EfEEv12SSMParamsBwd,(.L_x_8871 - _Z25selective_scan_bwd_kernelI32Selective_Scan_bwd_kernel_traitsILi128ELi16ELb1ELb0ELb0ELb1ELb1EN3c108BFloat16EfEEv12SSMParamsBwd)
        .other          _Z25selective_scan_bwd_kernelI32Selective_Scan_bwd_kernel_traitsILi128ELi16ELb1ELb0ELb0ELb1ELb1EN3c108BFloat16EfEEv12SSMParamsBwd,@"STO_CUDA_ENTRY STV_DEFAULT"
_Z25selective_scan_bwd_kernelI32Selective_Scan_bwd_kernel_traitsILi128ELi16ELb1ELb0ELb0ELb1ELb1EN3c108BFloat16EfEEv12SSMParamsBwd:
.text._Z25selective_scan_bwd_kernelI32Selective_Scan_bwd_kernel_traitsILi128ELi16ELb1ELb0ELb0ELb1ELb1EN3c108BFloat16EfEEv12SSMParamsBwd:
[----:B------:R-:W-:Y:S02]  /*0000*/  MOV R1, c[0x0][0x28] ;  /* 0x00000a0000017a02 */ /* 0x000fe40000000f00 */
[----:B------:R-:W0:Y:S01]  /*0010*/  S2R R158, SR_CTAID.X ;  /* 0x00000000009e7919 */ /* 0x000e220000002500 */
[----:B------:R-:W-:Y:S01]  /*0020*/  ISETP.NE.U32.AND P0, PT, RZ, c[0x0][0x238], PT ;  /* 0x00008e00ff007a0c */ /* 0x000fe20003f05070 */
[----:B------:R-:W-:Y:S01]  /*0030*/  HFMA2.MMA R138, -RZ, RZ, 0, 0 ;  /* 0x00000000ff8a7435 */ /* 0x000fe200000001ff */
[----:B------:R-:W-:Y:S01]  /*0040*/  ISETP.NE.U32.AND P1, PT, RZ, c[0x0][0x250], PT ;  /* 0x00009400ff007a0c */ /* 0x000fe20003f25070 */
[----:B------:R-:W1:Y:S01]  /*0050*/  S2R R148, SR_CTAID.Y ;  /* 0x0000000000947919 */ /* 0x000e620000002600 */
[----:B------:R-:W-:Y:S01]  /*0060*/  ISETP.NE.AND.EX P0, PT, RZ, c[0x0][0x23c], PT, P0 ;  /* 0x00008f00ff007a0c */ /* 0x000fe20003f05300 */
[----:B------:R-:W-:Y:S01]  /*0070*/  ULDC.64 UR4, c[0x0][0x118] ;  /* 0x0000460000047ab9 */ /* 0x000fe20000000a00 */
[----:B------:R-:W-:Y:S02]  /*0080*/  ISETP.NE.AND.EX P1, PT, RZ, c[0x0][0x254], PT, P1 ;  /* 0x00009500ff007a0c */ /* 0x000fe40003f25310 */
[----:B------:R-:W-:Y:S02]  /*0090*/  MOV R118, RZ ;  /* 0x000000ff00767202 */ /* 0x000fe40000000f00 */
[----:B0-----:R-:W-:-:S02]  /*00a0*/  SHF.R.S32.HI R159, RZ, 0x1f, R158 ;  /* 0x0000001fff9f7819 */ /* 0x001fc4000001149e */
[----:B-1----:R-:W-:-:S03]  /*00b0*/  SHF.R.S32.HI R149, RZ, 0x1f, R148 ;  /* 0x0000001fff957819 */ /* 0x002fc60000011494 */
[C---:B------:R-:W-:Y:S02]  /*00c0*/  IMAD R5, R159.reuse, c[0x0][0x1d0], RZ ;  /* 0x000074009f057a24 */ /* 0x040fe400078e02ff */
[C---:B------:R-:W-:Y:S01]  /*00d0*/  @P0 LEA R6, P2, R148.reuse, c[0x0][0x238], 0x2 ;  /* 0x00008e0094060a11 */ /* 0x040fe200078410ff */
[----:B------:R-:W-:Y:S01]  /*00e0*/  IMAD R13, R159, c[0x0][0x1e0], RZ ;  /* 0x000078009f0d7a24 */ /* 0x000fe200078e02ff */
[----:B------:R-:W-:Y:S01]  /*00f0*/  @P1 LEA R8, P3, R148, c[0x0][0x250], 0x2 ;  /* 0x0000940094081a11 */ /* 0x000fe200078610ff */
[----:B------:R-:W-:Y:S01]  /*0100*/  IMAD R11, R158, c[0x0][0x1d4], R5 ;  /* 0x000075009e0b7a24 */ /* 0x000fe200078e0205 */
[--C-:B------:R-:W-:Y:S01]  /*0110*/  @P0 LEA.HI.X R7, R148, c[0x0][0x23c], R149.reuse, 0x2, P2 ;  /* 0x00008f0094070a11 */ /* 0x100fe200010f1495 */
[----:B------:R-:W-:Y:S01]  /*0120*/  IMAD.WIDE.U32 R2, R158, c[0x0][0x1d0], RZ ;  /* 0x000074009e027a25 */ /* 0x000fe200078e00ff */
[----:B------:R-:W-:-:S03]  /*0130*/  @P1 LEA.HI.X R9, R148, c[0x0][0x254], R149, 0x2, P3 ;  /* 0x0000950094091a11 */ /* 0x000fc600018f1495 */
[----:B------:R-:W-:Y:S01]  /*0140*/  IMAD R15, R159, c[0x0][0x278], RZ ;  /* 0x00009e009f0f7a24 */ /* 0x000fe200078e02ff */
[----:B------:R0:W5:Y:S01]  /*0150*/  @P0 LDG.E R138, [R6.64] ;  /* 0x00000004068a0981 */ /* 0x000162000c1e1900 */
[----:B------:R-:W-:-:S04]  /*0160*/  IMAD.WIDE.U32 R4, R158, c[0x0][0x1e0], RZ ;  /* 0x000078009e047a25 */ /* 0x000fc800078e00ff */
[C---:B------:R-:W-:Y:S01]  /*0170*/  IMAD R13, R158.reuse, c[0x0][0x1e4], R13 ;  /* 0x000079009e0d7a24 */ /* 0x040fe200078e020d */
[----:B------:R-:W-:Y:S01]  /*0180*/  IADD3 R3, R3, R11, RZ ;  /* 0x0000000b03037210 */ /* 0x000fe20007ffe0ff */
[C---:B------:R-:W-:Y:S01]  /*0190*/  IMAD R15, R158.reuse, c[0x0][0x27c], R15 ;  /* 0x00009f009e0f7a24 */ /* 0x040fe200078e020f */
[----:B------:R-:W-:Y:S01]  /*01a0*/  MOV R0, c[0x0][0x174] ;  /* 0x00005d0000007a02 */ /* 0x000fe20000000f00 */
[----:B------:R1:W5:Y:S01]  /*01b0*/  @P1 LDG.E R118, [R8.64] ;  /* 0x0000000408761981 */ /* 0x000362000c1e1900 */
[----:B0-----:R-:W-:Y:S01]  /*01c0*/  IMAD.WIDE.U32 R6, R158, c[0x0][0x278], RZ ;  /* 0x00009e009e067a25 */ /* 0x001fe200078e00ff */
[----:B------:R-:W-:Y:S01]  /*01d0*/  IADD3 R5, R5, R13, RZ ;  /* 0x0000000d05057210 */ /* 0x000fe20007ffe0ff */
[----:B------:R-:W-:Y:S01]  /*01e0*/  CS2R R164, SRZ ;  /* 0x0000000000a47805 */ /* 0x000fe2000001ff00 */
[----:B------:R-:W-:Y:S01]  /*01f0*/  ISETP.NE.U32.AND P0, PT, RZ, c[0x0][0x260], PT ;  /* 0x00009800ff007a0c */ /* 0x000fe20003f05070 */
[----:B------:R-:W-:Y:S01]  /*0200*/  IMAD R13, R149, c[0x0][0x1d8], RZ ;  /* 0x00007600950d7a24 */ /* 0x000fe200078e02ff */
[----:B------:R-:W-:Y:S01]  /*0210*/  IADD3 R7, R7, R15, RZ ;  /* 0x0000000f07077210 */ /* 0x000fe20007ffe0ff */
[----:B------:R-:W-:Y:S01]  /*0220*/  IMAD R15, R149, c[0x0][0x1e8], RZ ;  /* 0x00007a00950f7a24 */ /* 0x000fe200078e02ff */
[----:B------:R-:W-:Y:S01]  /*0230*/  ISETP.NE.AND.EX P0, PT, RZ, c[0x0][0x264], PT, P0 ;  /* 0x00009900ff007a0c */ /* 0x000fe20003f05300 */
[----:B------:R-:W-:Y:S01]  /*0240*/  IMAD.WIDE.U32 R2, R148, c[0x0][0x1d8], R2 ;  /* 0x0000760094027a25 */ /* 0x000fe200078e0002 */
[C---:B-1----:R-:W-:Y:S01]  /*0250*/  LEA R9, R0.reuse, 0xfffff800, 0xb ;  /* 0xfffff80000097811 */ /* 0x042fe200078e58ff */
[----:B------:R-:W-:Y:S01]  /*0260*/  CS2R R162, SRZ ;  /* 0x0000000000a27805 */ /* 0x000fe2000001ff00 */
[----:B------:R-:W-:Y:S01]  /*0270*/  ISETP.GE.AND P3, PT, R0, 0x1, PT ;  /* 0x000000010000780c */ /* 0x000fe20003f66270 */
[C---:B------:R-:W-:Y:S01]  /*0280*/  IMAD.WIDE.U32 R4, R148.reuse, c[0x0][0x1e8], R4 ;  /* 0x00007a0094047a25 */ /* 0x040fe200078e0004 */
[----:B------:R-:W-:Y:S01]  /*0290*/  SHF.R.S32.HI R11, RZ, 0x1f, R9 ;  /* 0x0000001fff0b7819 */ /* 0x000fe20000011409 */
[----:B------:R-:W-:Y:S01]  /*02a0*/  HFMA2.MMA R155, -RZ, RZ, 0, 0 ;  /* 0x00000000ff9b7435 */ /* 0x000fe200000001ff */
[C---:B------:R-:W-:Y:S01]  /*02b0*/  IADD3 R151, P1, R9.reuse, R2, RZ ;  /* 0x0000000209977210 */ /* 0x040fe20007f3e0ff */
[C---:B------:R-:W-:Y:S01]  /*02c0*/  IMAD R13, R148.reuse, c[0x0][0x1dc], R13 ;  /* 0x00007700940d7a24 */ /* 0x040fe200078e020d */
[----:B------:R-:W-:Y:S01]  /*02d0*/  IADD3 R147, P2, R9, R4, RZ ;  /* 0x0000000409937210 */ /* 0x000fe20007f5e0ff */
[C---:B------:R-:W-:Y:S01]  /*02e0*/  IMAD R15, R148.reuse, c[0x0][0x1ec], R15 ;  /* 0x00007b00940f7a24 */ /* 0x040fe200078e020f */
[----:B------:R-:W-:Y:S01]  /*02f0*/  MOV R156, RZ ;  /* 0x000000ff009c7202 */ /* 0x000fe20000000f00 */
[----:B------:R-:W-:Y:S01]  /*0300*/  IMAD R17, R149, c[0x0][0x280], RZ ;  /* 0x0000a00095117a24 */ /* 0x000fe200078e02ff */
[C---:B------:R-:W-:Y:S01]  /*0310*/  IADD3.X R2, R11.reuse, R3, R13, P1, !PT ;  /* 0x000000030b027210 */ /* 0x040fe20000ffe40d */
[----:B------:R-:W-:Y:S01]  /*0320*/  IMAD.WIDE.U32 R6, R148, c[0x0][0x280], R6 ;  /* 0x0000a00094067a25 */ /* 0x000fe200078e0006 */
[----:B------:R-:W-:-:S02]  /*0330*/  IADD3.X R4, R11, R5, R15, P2, !PT ;  /* 0x000000050b047210 */ /* 0x000fc400017fe40f */
[----:B------:R-:W-:Y:S01]  /*0340*/  ISETP.NE.U32.AND P1, PT, RZ, c[0x0][0x328], PT ;  /* 0x0000ca00ff007a0c */ /* 0x000fe20003f25070 */
[----:B------:R-:W-:Y:S01]  /*0350*/  IMAD R17, R148, c[0x0][0x284], R17 ;  /* 0x0000a10094117a24 */ /* 0x000fe200078e0211 */
[----:B------:R-:W-:Y:S01]  /*0360*/  ISETP.NE.U32.AND P2, PT, RZ, c[0x0][0x348], PT ;  /* 0x0000d200ff007a0c */ /* 0x000fe20003f45070 */
[----:B------:R-:W-:Y:S01]  /*0370*/  @P0 IMAD R0, R158, c[0x0][0x164], R148 ;  /* 0x000059009e000a24 */ /* 0x000fe200078e0294 */
[----:B------:R-:W-:Y:S02]  /*0380*/  ISETP.NE.AND.EX P1, PT, RZ, c[0x0][0x32c], PT, P1 ;  /* 0x0000cb00ff007a0c */ /* 0x000fe40003f25310 */
[----:B------:R-:W-:Y:S01]  /*0390*/  ISETP.NE.AND.EX P2, PT, RZ, c[0x0][0x34c], PT, P2 ;  /* 0x0000d300ff007a0c */ /* 0x000fe20003f45320 */
[----:B------:R-:W-:Y:S01]  /*03a0*/  @P0 IMAD R0, R0, c[0x0][0x174], RZ ;  /* 0x00005d0000000a24 */ /* 0x000fe200078e02ff */
[----:B------:R-:W-:Y:S02]  /*03b0*/  IADD3 R9, P4, R9, R6, RZ ;  /* 0x0000000609097210 */ /* 0x000fe40007f9e0ff */
[----:B------:R-:W-:Y:S01]  /*03c0*/  LEA R146, P5, R147, c[0x0][0x248], 0x1 ;  /* 0x0000920093927a11 */ /* 0x000fe200078a08ff */
[----:B------:R-:W-:Y:S01]  /*03d0*/  @P0 IMAD R0, R0, c[0x0][0x16c], RZ ;  /* 0x00005b0000000a24 */ /* 0x000fe200078e02ff */
[----:B------:R-:W-:-:S02]  /*03e0*/  IADD3.X R6, R11, R7, R17, P4, !PT ;  /* 0x000000070b067210 */ /* 0x000fc400027fe411 */
[C---:B------:R-:W-:Y:S02]  /*03f0*/  LEA R152, P4, R151.reuse, c[0x0][0x240], 0x1 ;  /* 0x0000900097987a11 */ /* 0x040fe400078808ff */
[----:B------:R-:W-:Y:S02]  /*0400*/  @P0 MOV R121, 0x8 ;  /* 0x0000000800790802 */ /* 0x000fe40000000f00 */
[----:B------:R-:W-:Y:S02]  /*0410*/  LEA.HI.X R151, R151, c[0x0][0x244], R2, 0x1, P4 ;  /* 0x0000910097977a11 */ /* 0x000fe400020f0c02 */
[----:B------:R-:W-:Y:S01]  /*0420*/  LEA.HI.X R147, R147, c[0x0][0x24c], R4, 0x1, P5 ;  /* 0x0000930093937a11 */ /* 0x000fe200028f0c04 */
[----:B------:R-:W-:Y:S01]  /*0430*/  @P0 IMAD.WIDE R120, R0, R121, c[0x0][0x260] ;  /* 0x0000980000780625 */ /* 0x000fe200078e0279 */
[----:B------:R-:W-:Y:S01]  /*0440*/  LEA R154, P6, R9, c[0x0][0x308], 0x1 ;  /* 0x0000c200099a7a11 */ /* 0x000fe200078c08ff */
[----:B------:R-:W-:Y:S01]  /*0450*/  @!P0 CS2R R120, SRZ ;  /* 0x0000000000788805 */ /* 0x000fe2000001ff00 */
[----:B------:R-:W-:-:S02]  /*0460*/  @P1 LEA R164, P4, R148, c[0x0][0x328], 0x2 ;  /* 0x0000ca0094a41a11 */ /* 0x000fc400078810ff */
[C---:B------:R-:W-:Y:S02]  /*0470*/  @P2 LEA R162, P5, R148.reuse, c[0x0][0x348], 0x2 ;  /* 0x0000d20094a22a11 */ /* 0x040fe400078a10ff */
[----:B------:R-:W-:Y:S02]  /*0480*/  LEA.HI.X R153, R9, c[0x0][0x30c], R6, 0x1, P6 ;  /* 0x0000c30009997a11 */ /* 0x000fe400030f0c06 */
[C-C-:B------:R-:W-:Y:S02]  /*0490*/  @P1 LEA.HI.X R165, R148.reuse, c[0x0][0x32c], R149.reuse, 0x2, P4 ;  /* 0x0000cb0094a51a11 */ /* 0x140fe400020f1495 */
[----:B------:R-:W-:Y:S01]  /*04a0*/  @P2 LEA.HI.X R163, R148, c[0x0][0x34c], R149, 0x2, P5 ;  /* 0x0000d30094a32a11 */ /* 0x000fe200028f1495 */
[----:B------:R-:W-:Y:S05]  /*04b0*/  @!P3 BRA `(.L_x_1373) ;  /* 0x000075000000b947 */ /* 0x000fea0003800000 */
[----:B------:R-:W0:Y:S01]  /*04c0*/  S2R R119, SR_TID.X ;  /* 0x0000000000777919 */ /* 0x000e220000002100 */
[----:B------:R-:W-:Y:S02]  /*04d0*/  MOV R74, c[0x0][0x174] ;  /* 0x00005d00004a7a02 */ /* 0x000fe40000000f00 */
[----:B------:R-:W-:Y:S01]  /*04e0*/  MOV R156, RZ ;  /* 0x000000ff009c7202 */ /* 0x000fe20000000f00 */
[----:B------:R-:W1:Y:S01]  /*04f0*/  S2R R142, SR_LANEID ;  /* 0x00000000008e7919 */ /* 0x000e620000000000 */
[----:B------:R-:W-:-:S02]  /*0500*/  MOV R155, RZ ;  /* 0x000000ff009b7202 */ /* 0x000fc40000000f00 */
[----:B0-----:R-:W-:Y:S02]  /*0510*/  SHF.R.S32.HI R0, RZ, 0x1f, R119 ;  /* 0x0000001fff007819 */ /* 0x001fe40000011477 */
[----:B------:R-:W-:Y:S02]  /*0520*/  SHF.L.U32 R144, R119, 0x1, RZ ;  /* 0x0000000177907819 */ /* 0x000fe400000006ff */
[----:B------:R-:W-:Y:S02]  /*0530*/  LEA.HI R0, R0, R119, RZ, 0x5 ;  /* 0x0000007700007211 */ /* 0x000fe400078f28ff */
[----:B------:R-:W-:Y:S02]  /*0540*/  LOP3.LUT R144, R144, 0xffffffc0, RZ, 0xc0, !PT ;  /* 0xffffffc090907812 */ /* 0x000fe400078ec0ff */
[----:B-1----:R-:W-:Y:S02]  /*0550*/  SHF.R.S32.HI R139, RZ, 0x5, R0 ;  /* 0x00000005ff8b7819 */ /* 0x002fe40000011400 */
.L_x_1424:
[----:B------:R-:W-:Y:S01]  /*0560*/  BAR.SYNC.DEFER_BLOCKING 0x0 ;  /* 0x0000000000007b1d */ /* 0x000fe20000010000 */
[----:B------:R-:W-:Y:S02]  /*0570*/  LOP3.LUT R29, R144, 0x1f, R119, 0xf8, !PT ;  /* 0x0000001f901d7812 */ /* 0x000fe400078ef877 */
[----:B------:R-:W-:-:S05]  /*0580*/  MOV R150, R152 ;  /* 0x0000009800967202 */ /* 0x000fca0000000f00 */
[----:B------:R-:W-:-:S05]  /*0590*/  IMAD.WIDE R2, R29, 0x10, R150 ;  /* 0x000000101d027825 */ /* 0x000fca00078e0296 */
[----:B------:R-:W2:Y:S04]  /*05a0*/  LDG.E.128 R4, [R2.64] ;  /* 0x0000000402047981 */ /* 0x000ea8000c1e1d00 */
[----:B------:R-:W3:Y:S01]  /*05b0*/  LDG.E.128 R8, [R2.64+0x200] ;  /* 0x0002000402087981 */ /* 0x000ee2000c1e1d00 */
[----:B------:R-:W-:Y:S01]  /*05c0*/  IADD3 R145, R144, R142, RZ ;  /* 0x0000008e90917210 */ /* 0x000fe20007ffe0ff */
[----:B------:R-:W-:-:S03]  /*05d0*/  IMAD.WIDE R12, R29, 0x10, R146 ;  /* 0x000000101d0c7825 */ /* 0x000fc600078e0292 */
[----:B------:R-:W-:Y:S01]  /*05e0*/  IADD3 R150, R145, R142, RZ ;  /* 0x0000008e91967210 */ /* 0x000fe20007ffe0ff */
        /* <DEDUP_REMOVED lines=8> */
[----:B------:R-:W-:-:S02]  /*0670*/  MOV R2, R154 ;  /* 0x0000009a00027202 */ /* 0x000fc40000000f00 */
[----:B------:R-:W-:-:S05]  /*0680*/  MOV R3, R153 ;  /* 0x0000009900037202 */ /* 0x000fca0000000f00 */
[----:B------:R-:W-:Y:S01]  /*0690*/  IMAD.WIDE R14, R29, 0x10, R2 ;  /* 0x000000101d0e7825 */ /* 0x000fe200078e0202 */
[----:B--2---:R-:W-:Y:S04]  /*06a0*/  STS.128 [R145.X16], R16 ;  /* 0x0000001091007388 */ /* 0x004fe8000000cc00 */
[----:B---3--:R-:W-:Y:S01]  /*06b0*/  STS.128 [R145.X16+0x200], R20 ;  /* 0x0002001491007388 */ /* 0x008fe2000000cc00 */
[----:B------:R-:W-:-:S06]  /*06c0*/  NOP ;  /* 0x0000000000007918 */ /* 0x000fcc0000000000 */
[----:B------:R-:W0:Y:S04]  /*06d0*/  LDS.128 R8, [R150.X16] ;  /* 0x0000000096087984 */ /* 0x000e28000000cc00 */
[----:B------:R-:W1:Y:S04]  /*06e0*/  LDS.128 R4, [R150.X16+0x10] ;  /* 0x0000100096047984 */ /* 0x000e68000000cc00 */
[----:B------:R-:W-:Y:S06]  /*06f0*/  BAR.SYNC.DEFER_BLOCKING 0x0 ;  /* 0x0000000000007b1d */ /* 0x000fec0000010000 */
[----:B------:R2:W3:Y:S04]  /*0700*/  LDG.E.128 R24, [R14.64] ;  /* 0x000000040e187981 */ /* 0x0004e8000c1e1d00 */
[----:B------:R2:W4:Y:S01]  /*0710*/  LDG.E.128 R32, [R14.64+0x200] ;  /* 0x000200040e207981 */ /* 0x000522000c1e1d00 */
[----:B------:R-:W-:Y:S01]  /*0720*/  LEA R2, R74, 0xfffff800, 0xb ;  /* 0xfffff8004a027811 */ /* 0x000fe200078e58ff */
[----:B------:R-:W-:Y:S01]  /*0730*/  IMAD R13, R159, c[0x0][0x1f0], RZ ;  /* 0x00007c009f0d7a24 */ /* 0x000fe200078e02ff */
[----:B------:R-:W-:Y:S01]  /*0740*/  BSSY B0, `(.L_x_1374) ;  /* 0x0000047000007945 */ /* 0x000fe20003800000 */
[----:B0-----:R-:W-:-:S02]  /*0750*/  PRMT R73, RZ, 0x5410, R8 ;  /* 0x00005410ff497816 */ /* 0x001fc40000000008 */
[----:B------:R-:W-:Y:S01]  /*0760*/  SHF.R.S32.HI R3, RZ, 0x1f, R2 ;  /* 0x0000001fff037819 */ /* 0x000fe20000011402 */
[C---:B------:R-:W-:Y:S01]  /*0770*/  IMAD R17, R158.reuse, c[0x0][0x1f4], R13 ;  /* 0x00007d009e117a24 */ /* 0x040fe200078e020d */
[--C-:B------:R-:W-:Y:S01]  /*0780*/  PRMT R71, RZ, 0x5410, R9.reuse ;  /* 0x00005410ff477816 */ /* 0x100fe20000000009 */
[----:B-----5:R-:W-:Y:S01]  /*0790*/  FADD.FTZ R73, R73, R118 ;  /* 0x0000007649497221 */ /* 0x020fe20000010000 */
[----:B------:R-:W-:Y:S01]  /*07a0*/  PRMT R9, RZ, 0x7610, R9 ;  /* 0x00007610ff097816 */ /* 0x000fe20000000009 */
[----:B------:R-:W-:Y:S01]  /*07b0*/  IMAD.WIDE.U32 R12, R158, c[0x0][0x1f0], R2 ;  /* 0x00007c009e0c7a25 */ /* 0x000fe200078e0002 */
[----:B------:R-:W-:Y:S02]  /*07c0*/  PRMT R69, RZ, 0x5410, R10 ;  /* 0x00005410ff457816 */ /* 0x000fe4000000000a */
[----:B------:R-:W-:Y:S01]  /*07d0*/  FSETP.GTU.FTZ.AND P2, PT, R73, 20, PT ;  /* 0x41a000004900780b */ /* 0x000fe20003f5c000 */
[--C-:B------:R-:W-:Y:S01]  /*07e0*/  FADD.FTZ R71, R71, R118.reuse ;  /* 0x0000007647477221 */ /* 0x100fe20000010000 */
[----:B------:R-:W-:Y:S01]  /*07f0*/  IADD3 R13, R13, R17, RZ ;  /* 0x000000110d0d7210 */ /* 0x000fe20007ffe0ff */
[----:B------:R-:W-:Y:S01]  /*0800*/  IMAD R17, R149, c[0x0][0x1f8], RZ ;  /* 0x00007e0095117a24 */ /* 0x000fe200078e02ff */
[--C-:B------:R-:W-:Y:S01]  /*0810*/  PRMT R67, RZ, 0x5410, R11.reuse ;  /* 0x00005410ff437816 */ /* 0x100fe2000000000b */
[----:B------:R-:W-:Y:S01]  /*0820*/  FADD.FTZ R70, R9, R118 ;  /* 0x0000007609467221 */ /* 0x000fe20000010000 */
[----:B------:R-:W-:Y:S01]  /*0830*/  PRMT R11, RZ, 0x7610, R11 ;  /* 0x00007610ff0b7816 */ /* 0x000fe2000000000b */
[C---:B------:R-:W-:Y:S01]  /*0840*/  IMAD R31, R148.reuse, c[0x0][0x1fc], R17 ;  /* 0x00007f00941f7a24 */ /* 0x040fe200078e0211 */
[----:B------:R-:W-:Y:S01]  /*0850*/  FSETP.GTU.FTZ.AND P4, PT, R71, 20, PT ;  /* 0x41a000004700780b */ /* 0x000fe20003f9c000 */
[----:B--2---:R-:W-:Y:S01]  /*0860*/  IMAD.WIDE.U32 R14, R148, c[0x0][0x1f8], R12 ;  /* 0x00007e00940e7a25 */ /* 0x004fe200078e000c */
[----:B------:R-:W-:-:S03]  /*0870*/  FSETP.GTU.FTZ.AND P5, PT, R70, 20, PT ;  /* 0x41a000004600780b */ /* 0x000fc60003fbc000 */
[--C-:B------:R-:W-:Y:S01]  /*0880*/  FADD.FTZ R69, R69, R118.reuse ;  /* 0x0000007645457221 */ /* 0x100fe20000010000 */
[----:B------:R-:W-:Y:S01]  /*0890*/  IADD3 R13, R15, R31, RZ ;  /* 0x0000001f0f0d7210 */ /* 0x000fe20007ffe0ff */
[----:B------:R-:W-:Y:S01]  /*08a0*/  FADD.FTZ R67, R67, R118 ;  /* 0x0000007643437221 */ /* 0x000fe20000010000 */
[----:B------:R-:W-:Y:S01]  /*08b0*/  PRMT R15, RZ, 0x7610, R8 ;  /* 0x00007610ff0f7816 */ /* 0x000fe20000000008 */
[--C-:B------:R-:W-:Y:S01]  /*08c0*/  FADD.FTZ R66, R11, R118.reuse ;  /* 0x000000760b427221 */ /* 0x100fe20000010000 */
[C---:B------:R-:W-:Y:S02]  /*08d0*/  LEA R12, P0, R14.reuse, c[0x0][0x268], 0x1 ;  /* 0x00009a000e0c7a11 */ /* 0x040fe400078008ff */
[----:B------:R-:W-:Y:S01]  /*08e0*/  FSETP.GTU.FTZ.AND P6, PT, R69, 20, PT ;  /* 0x41a000004500780b */ /* 0x000fe20003fdc000 */
[----:B------:R-:W-:Y:S01]  /*08f0*/  FADD.FTZ R72, R15, R118 ;  /* 0x000000760f487221 */ /* 0x000fe20000010000 */
[----:B------:R-:W-:Y:S02]  /*0900*/  LEA.HI.X R13, R14, c[0x0][0x26c], R13, 0x1, P0 ;  /* 0x00009b000e0d7a11 */ /* 0x000fe400000f0c0d */
[----:B------:R-:W-:-:S02]  /*0910*/  FSETP.GTU.FTZ.AND P1, PT, R67, 20, PT ;  /* 0x41a000004300780b */ /* 0x000fc40003f3c000 */
[----:B------:R-:W-:Y:S01]  /*0920*/  FSETP.GTU.FTZ.AND P3, PT, R72, 20, PT ;  /* 0x41a000004800780b */ /* 0x000fe20003f7c000 */
[----:B---3--:R0:W-:Y:S04]  /*0930*/  STS.128 [R145.X16], R24 ;  /* 0x0000001891007388 */ /* 0x0081e8000000cc00 */
[----:B----4-:R2:W-:Y:S01]  /*0940*/  STS.128 [R145.X16+0x200], R32 ;  /* 0x0002002091007388 */ /* 0x0105e2000000cc00 */
[----:B------:R-:W-:-:S06]  /*0950*/  NOP ;  /* 0x0000000000007918 */ /* 0x000fcc0000000000 */
[----:B------:R2:W3:Y:S04]  /*0960*/  LDS.128 R16, [R150.X16] ;  /* 0x0000000096107984 */ /* 0x0004e8000000cc00 */
[----:B------:R2:W4:Y:S01]  /*0970*/  LDS.128 R20, [R150.X16+0x10] ;  /* 0x0000100096147984 */ /* 0x000522000000cc00 */
[----:B0-----:R-:W-:-:S05]  /*0980*/  PRMT R25, RZ, 0x7610, R10 ;  /* 0x00007610ff197816 */ /* 0x001fca000000000a */
[----:B------:R-:W-:-:S05]  /*0990*/  FADD.FTZ R68, R25, R118 ;  /* 0x0000007619447221 */ /* 0x000fca0000010000 */
[----:B------:R-:W-:Y:S01]  /*09a0*/  FSETP.GTU.FTZ.AND P0, PT, R68, 20, PT ;  /* 0x41a000004400780b */ /* 0x000fe20003f1c000 */
[----:B------:R-:W-:Y:S07]  /*09b0*/  @P2 BRA `(.L_x_1375) ;  /* 0x000001f000002947 */ /* 0x000fee0003800000 */
[----:B-12---:R-:W-:Y:S01]  /*09c0*/  FMUL.FTZ R73, R73, 1.4426950216293334961 ;  /* 0x3fb8aa3b49497820 */ /* 0x006fe20000410000 */
        /* <DEDUP_REMOVED lines=30> */
.L_x_1375:
[----:B-12---:R-:W-:Y:S05]  /*0bb0*/  BSYNC B0 ;  /* 0x0000000000007941 */ /* 0x006fea0003800000 */
.L_x_1374:
[----:B------:R-:W-:Y:S01]  /*0bc0*/  PRMT R65, RZ, 0x5410, R4 ;  /* 0x00005410ff417816 */ /* 0x000fe20000000004 */
[----:B------:R-:W-:Y:S01]  /*0bd0*/  BSSY B0, `(.L_x_1376) ;  /* 0x0000023000007945 */ /* 0x000fe20003800000 */
[----:B------:R-:W-:-:S03]  /*0be0*/  FSETP.GTU.FTZ.AND P2, PT, R66, 20, PT ;  /* 0x41a000004200780b */ /* 0x000fc60003f5c000 */
[----:B------:R-:W-:Y:S01]  /*0bf0*/  FADD.FTZ R65, R65, R118 ;  /* 0x0000007641417221 */ /* 0x000fe20000010000 */
        /* <DEDUP_REMOVED lines=32> */
.L_x_1377:
[----:B------:R-:W-:Y:S05]  /*0e00*/  BSYNC B0 ;  /* 0x0000000000007941 */ /* 0x000fea0003800000 */
.L_x_1376:
        /* <DEDUP_REMOVED lines=36> */
.L_x_1379:
[----:B------:R-:W-:Y:S05]  /*1050*/  BSYNC B0 ;  /* 0x0000000000007941 */ /* 0x000fea0003800000 */
.L_x_1378:
        /* <DEDUP_REMOVED lines=36> */
.L_x_1381:
[----:B------:R-:W-:Y:S05]  /*12a0*/  BSYNC B0 ;  /* 0x0000000000007941 */ /* 0x000fea0003800000 */
.L_x_1380:
        /* <DEDUP_REMOVED lines=36> */
.L_x_1383:
[----:B------:R-:W-:Y:S05]  /*14f0*/  BSYNC B0 ;  /* 0x0000000000007941 */ /* 0x000fea0003800000 */
.L_x_1382:
        /* <DEDUP_REMOVED lines=36> */
.L_x_1385:
[----:B------:R-:W-:Y:S05]  /*1740*/  BSYNC B0 ;  /* 0x0000000000007941 */ /* 0x000fea0003800000 */
.L_x_1384:
        /* <DEDUP_REMOVED lines=36> */
.L_x_1387:
[----:B------:R-:W-:Y:S05]  /*1990*/  BSYNC B0 ;  /* 0x0000000000007941 */ /* 0x000fea0003800000 */
.L_x_1386:
        /* <DEDUP_REMOVED lines=36> */
.L_x_1389:
[----:B------:R-:W-:Y:S05]  /*1be0*/  BSYNC B0 ;  /* 0x0000000000007941 */ /* 0x000fea0003800000 */
.L_x_1388:
        /* <DEDUP_REMOVED lines=36> */
.L_x_1391:
[----:B------:R-:W-:Y:S05]  /*1e30*/  BSYNC B0 ;  /* 0x0000000000007941 */ /* 0x000fea0003800000 */
.L_x_1390:
[----:B------:R-:W-:Y:S01]  /*1e40*/  BSSY B0, `(.L_x_1392) ;  /* 0x0000023000007945 */ /* 0x000fe20003800000 */
[----:B------:R-:W-:Y:S01]  /*1e50*/  FSETP.GTU.FTZ.AND P3, PT, R58, 20, PT ;  /* 0x41a000003a00780b */ /* 0x000fe20003f7c000 */
[----:B------:R-:W-:Y:S01]  /*1e60*/  IMAD.WIDE R12, R29, 0x10, R12 ;  /* 0x000000101d0c7825 */ /* 0x000fe200078e020c */
[----:B------:R-:W-:Y:S06]  /*1e70*/  @P4 BRA `(.L_x_1393) ;  /* 0x000001f000004947 */ /* 0x000fec0003800000 */
        /* <DEDUP_REMOVED lines=31> */
.L_x_1393:
[----:B------:R-:W-:Y:S05]  /*2070*/  BSYNC B0 ;  /* 0x0000000000007941 */ /* 0x000fea0003800000 */
.L_x_1392:
        /* <DEDUP_REMOVED lines=33> */
.L_x_1395:
[----:B------:R-:W-:Y:S05]  /*2290*/  BSYNC B0 ;  /* 0x0000000000007941 */ /* 0x000fea0003800000 */
.L_x_1394:
        /* <DEDUP_REMOVED lines=33> */
.L_x_1397:
[----:B------:R-:W-:Y:S05]  /*24b0*/  BSYNC B0 ;  /* 0x0000000000007941 */ /* 0x000fea0003800000 */
.L_x_1396:
        /* <DEDUP_REMOVED lines=33> */
.L_x_1399:
[----:B------:R-:W-:Y:S05]  /*26d0*/  BSYNC B0 ;  /* 0x0000000000007941 */ /* 0x000fea0003800000 */
.L_x_1398:
        /* <DEDUP_REMOVED lines=33> */
.L_x_1401:
[----:B------:R-:W-:Y:S05]  /*28f0*/  BSYNC B0 ;  /* 0x0000000000007941 */ /* 0x000fea0003800000 */
.L_x_1400:
        /* <DEDUP_REMOVED lines=33> */
.L_x_1403:
[----:B------:R-:W-:Y:S05]  /*2b10*/  BSYNC B0 ;  /* 0x0000000000007941 */ /* 0x000fea0003800000 */
.L_x_1402:
        /* <DEDUP_REMOVED lines=33> */
.L_x_1405:
[----:B------:R-:W-:Y:S05]  /*2d30*/  BSYNC B0 ;  /* 0x0000000000007941 */ /* 0x000fea0003800000 */
.L_x_1404:
[----:B------:R-:W-:Y:S06]  /*2d40*/  BAR.SYNC.DEFER_BLOCKING 0x0 ;  /* 0x0000000000007b1d */ /* 0x000fec0000010000 */
[----:B------:R-:W2:Y:S04]  /*2d50*/  LDG.E.128 R4, [R12.64] ;  /* 0x000000040c047981 */ /* 0x000ea8000c1e1d00 */
[----:B------:R-:W5:Y:S01]  /*2d60*/  LDG.E.128 R8, [R12.64+0x200] ;  /* 0x000200040c087981 */ /* 0x000f62000c1e1d00 */
        /* <DEDUP_REMOVED lines=10> */
[----:B------:R-:W-:Y:S01]  /*2e10*/  IMAD.WIDE R30, R29, 0x10, R30 ;  /* 0x000000101d1e7825 */ /* 0x000fe200078e021e */
[----:B--2---:R0:W-:Y:S04]  /*2e20*/  STS.128 [R145.X16], R4 ;  /* 0x0000000491007388 */ /* 0x0041e8000000cc00 */
[----:B-----5:R-:W-:Y:S01]  /*2e30*/  STS.128 [R145.X16+0x200], R8 ;  /* 0x0002000891007388 */ /* 0x020fe2000000cc00 */
[----:B------:R-:W-:-:S06]  /*2e40*/  NOP ;  /* 0x0000000000007918 */ /* 0x000fcc0000000000 */
[----:B------:R-:W1:Y:S04]  /*2e50*/  LDS.128 R24, [R150.X16] ;  /* 0x0000000096187984 */ /* 0x000e68000000cc00 */
[----:B------:R-:W2:Y:S04]  /*2e60*/  LDS.128 R8, [R150.X16+0x10] ;  /* 0x0000100096087984 */ /* 0x000ea8000000cc00 */
[----:B------:R-:W-:Y:S06]  /*2e70*/  BAR.SYNC.DEFER_BLOCKING 0x0 ;  /* 0x0000000000007b1d */ /* 0x000fec0000010000 */
[----:B----4-:R5:W4:Y:S04]  /*2e80*/  LDG.E.128 R12, [R30.64+0x200] ;  /* 0x000200041e0c7981 */ /* 0x010b28000c1e1d00 */
[----:B0--3--:R5:W3:Y:S01]  /*2e90*/  LDG.E.128 R4, [R30.64] ;  /* 0x000000041e047981 */ /* 0x009ae2000c1e1d00 */
[----:B-1----:R-:W-:-:S02]  /*2ea0*/  PRMT R54, RZ, 0x5410, R24 ;  /* 0x00005410ff367816 */ /* 0x002fc40000000018 */
[----:B------:R-:W-:-:S03]  /*2eb0*/  PRMT R55, RZ, 0x7610, R24 ;  /* 0x00007610ff377816 */ /* 0x000fc60000000018 */
[----:B------:R-:W-:Y:S01]  /*2ec0*/  FMUL.FTZ R0, R54, -1.4426950216293334961 ;  /* 0xbfb8aa3b36007820 */ /* 0x000fe20000410000 */
[----:B------:R-:W-:Y:S01]  /*2ed0*/  PRMT R98, RZ, 0x5410, R25 ;  /* 0x00005410ff627816 */ /* 0x000fe20000000019 */
[----:B------:R-:W-:Y:S02]  /*2ee0*/  FMUL.FTZ R24, R55, -1.4426950216293334961 ;  /* 0xbfb8aa3b37187820 */ /* 0x000fe40000410000 */
[----:B------:R-:W0:Y:S02]  /*2ef0*/  MUFU.EX2 R33, R0 ;  /* 0x0000000000217308 */ /* 0x000e240000000800 */
[----:B------:R-:W-:-:S06]  /*2f00*/  FMUL.FTZ R28, R98, -1.4426950216293334961 ;  /* 0xbfb8aa3b621c7820 */ /* 0x000fcc0000410000 */
[----:B------:R-:W1:Y:S01]  /*2f10*/  MUFU.EX2 R35, R24 ;  /* 0x0000001800237308 */ /* 0x000e620000000800 */
[----:B------:R-:W-:-:S07]  /*2f20*/  PRMT R53, RZ, 0x7610, R25 ;  /* 0x00007610ff357816 */ /* 0x000fce0000000019 */
[----:B------:R-:W2:Y:S01]  /*2f30*/  MUFU.EX2 R56, R28 ;  /* 0x0000001c00387308 */ /* 0x000ea20000000800 */
[----:B------:R-:W-:Y:S01]  /*2f40*/  FMUL.FTZ R25, R53, -1.4426950216293334961 ;  /* 0xbfb8aa3b35197820 */ /* 0x000fe20000410000 */
[----:B------:R-:W-:Y:S01]  /*2f50*/  PRMT R49, RZ, 0x5410, R27 ;  /* 0x00005410ff317816 */ /* 0x000fe2000000001b */
[----:B0-----:R-:W-:Y:S01]  /*2f60*/  FADD.FTZ R33, R33, 1 ;  /* 0x3f80000021217421 */ /* 0x001fe20000010000 */
[--C-:B------:R-:W-:Y:S02]  /*2f70*/  PRMT R48, RZ, 0x5410, R26.reuse ;  /* 0x00005410ff307816 */ /* 0x100fe4000000001a */
[----:B------:R-:W-:Y:S02]  /*2f80*/  PRMT R39, RZ, 0x7610, R26 ;  /* 0x00007610ff277816 */ /* 0x000fe4000000001a */
[----:B------:R-:W0:Y:S01]  /*2f90*/  MUFU.EX2 R75, R25 ;  /* 0x00000019004b7308 */ /* 0x000e220000000800 */
[----:B-1----:R-:W-:Y:S02]  /*2fa0*/  FADD.FTZ R35, R35, 1 ;  /* 0x3f80000023237421 */ /* 0x002fe40000010000 */
[----:B------:R-:W-:-:S05]  /*2fb0*/  FMUL.FTZ R26, R49, -1.4426950216293334961 ;  /* 0xbfb8aa3b311a7820 */ /* 0x000fca0000410000 */
[----:B------:R-:W1:Y:S01]  /*2fc0*/  MUFU.RCP R89, R33 ;  /* 0x0000002100597308 */ /* 0x000e620000001000 */
[----:B--2---:R-:W-:Y:S02]  /*2fd0*/  FADD.FTZ R56, R56, 1 ;  /* 0x3f80000038387421 */ /* 0x004fe40000010000 */
[----:B------:R-:W-:Y:S02]  /*2fe0*/  FMUL.FTZ R0, R48, -1.4426950216293334961 ;  /* 0xbfb8aa3b30007820 */ /* 0x000fe40000410000 */
[----:B------:R-:W-:-:S03]  /*2ff0*/  FMUL.FTZ R24, R39, -1.4426950216293334961 ;  /* 0xbfb8aa3b27187820 */ /* 0x000fc60000410000 */
[----:B------:R-:W2:Y:S01]  /*3000*/  MUFU.RCP R94, R35 ;  /* 0x00000023005e7308 */ /* 0x000ea20000001000 */
[----:B------:R-:W-:-:S07]  /*3010*/  PRMT R28, RZ, 0x7610, R9 ;  /* 0x00007610ff1c7816 */ /* 0x000fce0000000009 */
[----:B------:R0:W-:Y:S01]  /*3020*/  MUFU.EX2 R78, R26 ;  /* 0x0000001a004e7308 */ /* 0x0001e20000000800 */
[----:B------:R-:W-:-:S07]  /*3030*/  PRMT R51, RZ, 0x7610, R27 ;  /* 0x00007610ff337816 */ /* 0x000fce000000001b */
[----:B------:R-:W1:Y:S01]  /*3040*/  MUFU.RCP R95, R56 ;  /* 0x00000038005f7308 */ /* 0x000e620000001000 */
[----:B0-----:R-:W-:Y:S01]  /*3050*/  PRMT R26, RZ, 0x5410, R9 ;  /* 0x00005410ff1a7816 */ /* 0x001fe20000000009 */
[----:B------:R-:W-:Y:S01]  /*3060*/  IMAD R9, R159, c[0x0][0x2e8], RZ ;  /* 0x0000ba009f097a24 */ /* 0x000fe200078e02ff */
[----:B------:R-:W-:-:S05]  /*3070*/  PRMT R27, RZ, 0x5410, R10 ;  /* 0x00005410ff1b7816 */ /* 0x000fca000000000a */
[----:B------:R0:W1:Y:S01]  /*3080*/  MUFU.EX2 R76, R0 ;  /* 0x00000000004c7308 */ /* 0x0000620000000800 */
[----:B------:R-:W-:Y:S01]  /*3090*/  IMAD R9, R158, c[0x0][0x2ec], R9 ;  /* 0x0000bb009e097a24 */ /* 0x000fe200078e0209 */
[----:B------:R-:W-:Y:S01]  /*30a0*/  PRMT R80, RZ, 0x5410, R16 ;  /* 0x00005410ff507816 */ /* 0x000fe20000000010 */
[----:B------:R-:W-:-:S05]  /*30b0*/  FADD.FTZ R75, R75, 1 ;  /* 0x3f8000004b4b7421 */ /* 0x000fca0000010000 */
[----:B------:R1:W2:Y:S01]  /*30c0*/  MUFU.EX2 R77, R24 ;  /* 0x00000018004d7308 */ /* 0x0002a20000000800 */
[----:B0-----:R-:W-:Y:S02]  /*30d0*/  PRMT R0, RZ, 0x7610, R10 ;  /* 0x00007610ff007816 */ /* 0x001fe4000000000a */
[----:B------:R-:W-:Y:S02]  /*30e0*/  MOV R10, c[0x0][0x16c] ;  /* 0x00005b00000a7a02 */ /* 0x000fe40000000f00 */
[----:B------:R-:W-:Y:S01]  /*30f0*/  PRMT R87, RZ, 0x5410, R17 ;  /* 0x00005410ff577816 */ /* 0x000fe20000000011 */
[----:B-1----:R-:W-:Y:S01]  /*3100*/  IMAD.WIDE.U32 R24, R158, c[0x0][0x2e8], R2 ;  /* 0x0000ba009e187a25 */ /* 0x002fe200078e0002 */
[----:B------:R-:W-:Y:S01]  /*3110*/  PRMT R91, RZ, 0x7610, R17 ;  /* 0x00007610ff5b7816 */ /* 0x000fe20000000011 */
[----:B------:R-:W0:Y:S02]  /*3120*/  MUFU.RCP R100, R75 ;  /* 0x0000004b00647308 */ /* 0x000e240000001000 */
[----:B------:R-:W-:Y:S01]  /*3130*/  FMUL.FTZ R17, R54, R89 ;  /* 0x0000005936117220 */ /* 0x000fe20000410000 */
[----:B------:R-:W-:Y:S01]  /*3140*/  IADD3 R25, R25, R9, RZ ;  /* 0x0000000919197210 */ /* 0x000fe20007ffe0ff */
[----:B------:R-:W-:Y:S01]  /*3150*/  FADD.FTZ R9, -R89, 1 ;  /* 0x3f80000059097421 */ /* 0x000fe20000010100 */
[----:B------:R-:W-:Y:S01]  /*3160*/  ISETP.GE.AND P1, PT, R10, 0x1, PT ;  /* 0x000000010a00780c */ /* 0x000fe20003f26270 */
[----:B------:R-:W-:Y:S01]  /*3170*/  FMUL.FTZ R52, R51, -1.4426950216293334961 ;  /* 0xbfb8aa3b33347820 */ /* 0x000fe20000410000 */
[--C-:B------:R-:W-:Y:S01]  /*3180*/  PRMT R90, RZ, 0x5410, R18.reuse ;  /* 0x00005410ff5a7816 */ /* 0x100fe20000000012 */
[----:B--2---:R-:W-:Y:S01]  /*3190*/  FADD.FTZ R10, -R94, 1 ;  /* 0x3f8000005e0a7421 */ /* 0x004fe20000010100 */
[----:B------:R-:W-:Y:S01]  /*31a0*/  PRMT R88, RZ, 0x7610, R18 ;  /* 0x00007610ff587816 */ /* 0x000fe20000000012 */
[----:B------:R-:W-:Y:S01]  /*31b0*/  FMUL.FTZ R57, R80, R17 ;  /* 0x0000001150397220 */ /* 0x000fe20000410000 */
[----:B------:R-:W-:-:S02]  /*31c0*/  PRMT R18, RZ, 0x5410, R44 ;  /* 0x00005410ff127816 */ /* 0x000fc4000000002c */
[----:B------:R-:W-:Y:S01]  /*31d0*/  PRMT R81, RZ, 0x7610, R16 ;  /* 0x00007610ff517816 */ /* 0x000fe20000000010 */
[C---:B------:R-:W-:Y:S02]  /*31e0*/  FMUL.FTZ R16, R55.reuse, R94 ;  /* 0x0000005e37107220 */ /* 0x040fe40000410000 */
[----:B------:R-:W-:Y:S02]  /*31f0*/  FFMA.FTZ R96, R54, R9, 1 ;  /* 0x3f80000036607423 */ /* 0x000fe40000010009 */
[----:B------:R-:W-:Y:S01]  /*3200*/  FFMA.FTZ R97, R55, R10, 1 ;  /* 0x3f80000037617423 */ /* 0x000fe2000001000a */
[----:B------:R-:W-:Y:S01]  /*3210*/  PRMT R10, RZ, 0x7610, R44 ;  /* 0x00007610ff0a7816 */ /* 0x000fe2000000002c */
[----:B------:R-:W-:Y:S01]  /*3220*/  FADD.FTZ R9, -R95, 1 ;  /* 0x3f8000005f097421 */ /* 0x000fe20000010100 */
[----:B------:R-:W1:Y:S01]  /*3230*/  MUFU.EX2 R52, R52 ;  /* 0x0000003400347308 */ /* 0x000e620000000800 */
[----:B------:R-:W-:Y:S02]  /*3240*/  FFMA.FTZ R155, R57, R18, R155 ;  /* 0x00000012399b7223 */ /* 0x000fe4000001009b */
[----:B------:R-:W-:-:S02]  /*3250*/  FMUL.FTZ R56, R81, R16 ;  /* 0x0000001051387220 */ /* 0x000fc40000410000 */
[----:B------:R-:W-:Y:S02]  /*3260*/  FMUL.FTZ R18, R98, R95 ;  /* 0x0000005f62127220 */ /* 0x000fe40000410000 */
[----:B------:R-:W-:Y:S02]  /*3270*/  FADD.FTZ R76, R76, 1 ;  /* 0x3f8000004c4c7421 */ /* 0x000fe40000010000 */
[----:B------:R-:W-:Y:S02]  /*3280*/  FADD.FTZ R77, R77, 1 ;  /* 0x3f8000004d4d7421 */ /* 0x000fe40000010000 */
[----:B------:R-:W-:Y:S01]  /*3290*/  FFMA.FTZ R98, R98, R9, 1 ;  /* 0x3f80000062627423 */ /* 0x000fe20000010009 */
[----:B------:R-:W-:Y:S01]  /*32a0*/  PRMT R9, RZ, 0x5410, R45 ;  /* 0x00005410ff097816 */ /* 0x000fe2000000002d */
[----:B------:R-:W-:Y:S01]  /*32b0*/  FFMA.FTZ R10, R56, R10, R155 ;  /* 0x0000000a380a7223 */ /* 0x000fe2000001009b */
[----:B------:R-:W2:Y:S01]  /*32c0*/  MUFU.RCP R99, R76 ;  /* 0x0000004c00637308 */ /* 0x000ea20000001000 */
[----:B------:R-:W-:-:S02]  /*32d0*/  FMUL.FTZ R55, R87, R18 ;  /* 0x0000001257377220 */ /* 0x000fc40000410000 */
[----:B------:R-:W-:Y:S01]  /*32e0*/  FADD.FTZ R78, R78, 1 ;  /* 0x3f8000004e4e7421 */ /* 0x000fe20000010000 */
[----:B-----5:R-:W-:-:S04]  /*32f0*/  PRMT R30, RZ, 0x5410, R8 ;  /* 0x00005410ff1e7816 */ /* 0x020fc80000000008 */
[----:B------:R-:W-:Y:S01]  /*3300*/  MUFU.RCP R104, R77 ;  /* 0x0000004d00687308 */ /* 0x000fe20000001000 */
[----:B------:R-:W-:Y:S01]  /*3310*/  FFMA.FTZ R9, R55, R9, R10 ;  /* 0x0000000937097223 */ /* 0x000fe2000001000a */
[--C-:B------:R-:W-:Y:S01]  /*3320*/  PRMT R37, RZ, 0x5410, R20.reuse ;  /* 0x00005410ff257816 */ /* 0x100fe20000000014 */
[----:B0-----:R-:W-:Y:S01]  /*3330*/  FADD.FTZ R10, -R100, 1 ;  /* 0x3f800000640a7421 */ /* 0x001fe20000010100 */
[----:B------:R-:W-:Y:S01]  /*3340*/  PRMT R36, RZ, 0x7610, R20 ;  /* 0x00007610ff247816 */ /* 0x000fe20000000014 */
[----:B------:R-:W-:-:S03]  /*3350*/  FMUL.FTZ R20, R53, R100 ;  /* 0x0000006435147220 */ /* 0x000fc60000410000 */
[----:B------:R-:W-:Y:S01]  /*3360*/  MUFU.RCP R106, R78 ;  /* 0x0000004e006a7308 */ /* 0x000fe20000001000 */
[----:B------:R-:W-:Y:S01]  /*3370*/  PRMT R32, RZ, 0x7610, R8 ;  /* 0x00007610ff207816 */ /* 0x000fe20000000008 */
[----:B------:R-:W-:Y:S02]  /*3380*/  FMUL.FTZ R50, R30, -1.4426950216293334961 ;  /* 0xbfb8aa3b1e327820 */ /* 0x000fe40000410000 */
[----:B------:R-:W-:Y:S01]  /*3390*/  FFMA.FTZ R101, R53, R10, 1 ;  /* 0x3f80000035657423 */ /* 0x000fe2000001000a */
[----:B------:R-:W-:Y:S01]  /*33a0*/  PRMT R10, RZ, 0x7610, R45 ;  /* 0x00007610ff0a7816 */ /* 0x000fe2000000002d */
[----:B------:R-:W-:Y:S02]  /*33b0*/  FMUL.FTZ R54, R91, R20 ;  /* 0x000000145b367220 */ /* 0x000fe40000410000 */
[----:B-1----:R-:W-:Y:S02]  /*33c0*/  FADD.FTZ R52, R52, 1 ;  /* 0x3f80000034347421 */ /* 0x002fe40000010000 */
[----:B------:R-:W-:Y:S01]  /*33d0*/  FMUL.FTZ R38, R32, -1.4426950216293334961 ;  /* 0xbfb8aa3b20267820 */ /* 0x000fe20000410000 */
[----:B------:R-:W0:Y:S01]  /*33e0*/  MUFU.EX2 R50, R50 ;  /* 0x0000003200327308 */ /* 0x000e220000000800 */
[----:B--2---:R-:W-:-:S02]  /*33f0*/  FADD.FTZ R103, -R99, 1 ;  /* 0x3f80000063677421 */ /* 0x004fc40000010100 */
[----:B------:R-:W-:-:S05]  /*3400*/  FMUL.FTZ R8, R26, -1.4426950216293334961 ;  /* 0xbfb8aa3b1a087820 */ /* 0x000fca0000410000 */
[----:B------:R-:W1:Y:S01]  /*3410*/  MUFU.RCP R108, R52 ;  /* 0x00000034006c7308 */ /* 0x000e620000001000 */
[--C-:B------:R-:W-:Y:S01]  /*3420*/  PRMT R92, RZ, 0x5410, R19.reuse ;  /* 0x00005410ff5c7816 */ /* 0x100fe20000000013 */
[----:B------:R-:W-:Y:S01]  /*3430*/  FFMA.FTZ R103, R48, R103, 1 ;  /* 0x3f80000030677423 */ /* 0x000fe20000010067 */
[----:B------:R-:W-:Y:S02]  /*3440*/  PRMT R93, RZ, 0x7610, R19 ;  /* 0x00007610ff5d7816 */ /* 0x000fe40000000013 */
[----:B------:R-:W-:-:S03]  /*3450*/  PRMT R19, RZ, 0x5410, R11 ;  /* 0x00005410ff137816 */ /* 0x000fc6000000000b */
[----:B------:R-:W2:Y:S01]  /*3460*/  MUFU.EX2 R38, R38 ;  /* 0x0000002600267308 */ /* 0x000ea20000000800 */
[----:B0-----:R-:W-:-:S07]  /*3470*/  FADD.FTZ R83, R50, 1 ;  /* 0x3f80000032537421 */ /* 0x001fce0000010000 */
[----:B------:R-:W-:Y:S01]  /*3480*/  MUFU.EX2 R8, R8 ;  /* 0x0000000800087308 */ /* 0x000fe20000000800 */
[----:B-1----:R-:W-:Y:S02]  /*3490*/  FMUL.FTZ R50, R51, R108 ;  /* 0x0000006c33327220 */ /* 0x002fe40000410000 */
[----:B--2---:R-:W-:Y:S02]  /*34a0*/  FADD.FTZ R85, R38, 1 ;  /* 0x3f80000026557421 */ /* 0x004fe40000010000 */
[----:B------:R-:W-:Y:S02]  /*34b0*/  FMUL.FTZ R38, R93, R50 ;  /* 0x000000325d267220 */ /* 0x000fe40000410000 */
[----:B------:R-:W-:Y:S02]  /*34c0*/  FMUL.FTZ R84, R28, -1.4426950216293334961 ;  /* 0xbfb8aa3b1c547820 */ /* 0x000fe40000410000 */
[----:B------:R-:W-:Y:S02]  /*34d0*/  FMUL.FTZ R34, R0, -1.4426950216293334961 ;  /* 0xbfb8aa3b00227820 */ /* 0x000fe40000410000 */
[----:B------:R-:W-:-:S02]  /*34e0*/  FMUL.FTZ R86, R19, -1.4426950216293334961 ;  /* 0xbfb8aa3b13567820 */ /* 0x000fc40000410000 */
[----:B------:R-:W0:Y:S01]  /*34f0*/  MUFU.EX2 R84, R84 ;  /* 0x0000005400547308 */ /* 0x000e220000000800 */
[----:B------:R-:W-:-:S07]  /*3500*/  FMUL.FTZ R82, R27, -1.4426950216293334961 ;  /* 0xbfb8aa3b1b527820 */ /* 0x000fce0000410000 */
[----:B------:R-:W-:Y:S08]  /*3510*/  MUFU.EX2 R34, R34 ;  /* 0x0000002200227308 */ /* 0x000ff00000000800 */
[----:B------:R-:W1:Y:S08]  /*3520*/  MUFU.EX2 R86, R86 ;  /* 0x0000005600567308 */ /* 0x000e700000000800 */
[----:B------:R-:W-:Y:S01]  /*3530*/  MUFU.EX2 R82, R82 ;  /* 0x0000005200527308 */ /* 0x000fe20000000800 */
[----:B0-----:R-:W-:-:S07]  /*3540*/  FADD.FTZ R84, R84, 1 ;  /* 0x3f80000054547421 */ /* 0x001fce0000010000 */
[----:B------:R-:W-:Y:S01]  /*3550*/  MUFU.RCP R83, R83 ;  /* 0x0000005300537308 */ /* 0x000fe20000001000 */
[----:B-1----:R-:W-:Y:S01]  /*3560*/  FADD.FTZ R86, R86, 1 ;  /* 0x3f80000056567421 */ /* 0x002fe20000010000 */
[----:B----4-:R0:W-:Y:S04]  /*3570*/  STS.128 [R145.X16+0x200], R12 ;  /* 0x0002000c91007388 */ /* 0x0101e8000000cc00 */
[----:B---3--:R-:W-:Y:S01]  /*3580*/  STS.128 [R145.X16], R4 ;  /* 0x0000000491007388 */ /* 0x008fe2000000cc00 */
[----:B------:R-:W-:-:S06]  /*3590*/  NOP ;  /* 0x0000000000007918 */ /* 0x000fcc0000000000 */
[----:B------:R-:W1:Y:S01]  /*35a0*/  LDS.128 R4, [R150.X16] ;  /* 0x0000000096047984 */ /* 0x000e62000000cc00 */
[----:B0-----:R-:W-:Y:S02]  /*35b0*/  FFMA.FTZ R12, R54, R10, R9 ;  /* 0x0000000a360c7223 */ /* 0x001fe40000010009 */
[----:B------:R-:W-:Y:S02]  /*35c0*/  FMUL.FTZ R14, R48, R99 ;  /* 0x00000063300e7220 */ /* 0x000fe40000410000 */
[----:B------:R-:W-:Y:S01]  /*35d0*/  FADD.FTZ R10, -R104, 1 ;  /* 0x3f800000680a7421 */ /* 0x000fe20000010100 */
[--C-:B------:R-:W-:Y:S01]  /*35e0*/  PRMT R9, RZ, 0x5410, R46.reuse ;  /* 0x00005410ff097816 */ /* 0x100fe2000000002e */
[----:B------:R-:W-:Y:S02]  /*35f0*/  FMUL.FTZ R53, R90, R14 ;  /* 0x0000000e5a357220 */ /* 0x000fe40000410000 */
[C---:B------:R-:W-:Y:S02]  /*3600*/  FFMA.FTZ R105, R39.reuse, R10, 1 ;  /* 0x3f80000027697423 */ /* 0x040fe4000001000a */
[----:B------:R-:W-:Y:S01]  /*3610*/  FMUL.FTZ R15, R39, R104 ;  /* 0x00000068270f7220 */ /* 0x000fe20000410000 */
[----:B------:R-:W-:Y:S01]  /*3620*/  PRMT R48, RZ, 0x7610, R11 ;  /* 0x00007610ff307816 */ /* 0x000fe2000000000b */
[----:B------:R-:W-:Y:S01]  /*3630*/  FADD.FTZ R10, -R106, 1 ;  /* 0x3f8000006a0a7421 */ /* 0x000fe20000010100 */
[----:B------:R-:W-:Y:S01]  /*3640*/  PRMT R11, RZ, 0x7610, R46 ;  /* 0x00007610ff0b7816 */ /* 0x000fe2000000002e */
[----:B------:R-:W-:-:S02]  /*3650*/  FFMA.FTZ R9, R53, R9, R12 ;  /* 0x0000000935097223 */ /* 0x000fc4000001000c */
[----:B------:R-:W-:Y:S02]  /*3660*/  FMUL.FTZ R52, R88, R15 ;  /* 0x0000000f58347220 */ /* 0x000fe40000410000 */
[C---:B------:R-:W-:Y:S02]  /*3670*/  FFMA.FTZ R107, R49.reuse, R10, 1 ;  /* 0x3f800000316b7423 */ /* 0x040fe4000001000a */
[----:B------:R-:W-:Y:S02]  /*3680*/  FMUL.FTZ R49, R49, R106 ;  /* 0x0000006a31317220 */ /* 0x000fe40000410000 */
[----:B------:R-:W-:Y:S01]  /*3690*/  FFMA.FTZ R12, R52, R11, R9 ;  /* 0x0000000b340c7223 */ /* 0x000fe20000010009 */
[----:B------:R-:W-:Y:S01]  /*36a0*/  PRMT R9, RZ, 0x5410, R47 ;  /* 0x00005410ff097816 */ /* 0x000fe2000000002f */
[----:B------:R-:W-:Y:S02]  /*36b0*/  FMUL.FTZ R39, R92, R49 ;  /* 0x000000315c277220 */ /* 0x000fe40000410000 */
[----:B------:R-:W-:-:S02]  /*36c0*/  FADD.FTZ R10, -R108, 1 ;  /* 0x3f8000006c0a7421 */ /* 0x000fc40000010100 */
[----:B------:R-:W-:Y:S01]  /*36d0*/  FFMA.FTZ R9, R39, R9, R12 ;  /* 0x0000000927097223 */ /* 0x000fe2000001000c */
[----:B------:R-:W-:Y:S01]  /*36e0*/  PRMT R12, RZ, 0x7610, R47 ;  /* 0x00007610ff0c7816 */ /* 0x000fe2000000002f */
[----:B------:R-:W-:Y:S02]  /*36f0*/  FADD.FTZ R13, R8, 1 ;  /* 0x3f800000080d7421 */ /* 0x000fe40000010000 */
[----:B------:R-:W-:Y:S02]  /*3700*/  FFMA.FTZ R109, R51, R10, 1 ;  /* 0x3f800000336d7423 */ /* 0x000fe4000001000a */
[----:B------:R-:W-:Y:S02]  /*3710*/  FFMA.FTZ R12, R38, R12, R9 ;  /* 0x0000000c260c7223 */ /* 0x000fe40000010009 */
[----:B------:R-:W0:Y:S01]  /*3720*/  LDS.128 R8, [R150.X16+0x10] ;  /* 0x0000100096087984 */ /* 0x000e22000000cc00 */
[----:B------:R-:W-:Y:S01]  /*3730*/  FMUL.FTZ R102, R48, -1.4426950216293334961 ;  /* 0xbfb8aa3b30667820 */ /* 0x000fe20000410000 */
[----:B-1----:R-:W-:-:S05]  /*3740*/  PRMT R76, RZ, 0x5410, R4 ;  /* 0x00005410ff4c7816 */ /* 0x002fca0000000004 */
[----:B------:R-:W1:Y:S01]  /*3750*/  MUFU.EX2 R102, R102 ;  /* 0x0000006600667308 */ /* 0x000e620000000800 */
[----:B------:R-:W-:Y:S01]  /*3760*/  PRMT R75, RZ, 0x7610, R4 ;  /* 0x00007610ff4b7816 */ /* 0x000fe20000000004 */
[----:B------:R-:W-:Y:S01]  /*3770*/  FMUL.FTZ R4, R80, R76 ;  /* 0x0000004c50047220 */ /* 0x000fe20000410000 */
[--C-:B------:R-:W-:Y:S02]  /*3780*/  PRMT R51, RZ, 0x5410, R5.reuse ;  /* 0x00005410ff337816 */ /* 0x100fe40000000005 */
[----:B------:R-:W-:Y:S01]  /*3790*/  PRMT R79, RZ, 0x7610, R5 ;  /* 0x00007610ff4f7816 */ /* 0x000fe20000000005 */
[----:B------:R-:W-:Y:S02]  /*37a0*/  FMUL.FTZ R5, R81, R75 ;  /* 0x0000004b51057220 */ /* 0x000fe40000410000 */
[----:B------:R-:W-:Y:S02]  /*37b0*/  FMUL.FTZ R89, R89, R4 ;  /* 0x0000000459597220 */ /* 0x000fe40000410000 */
[----:B------:R-:W-:Y:S01]  /*37c0*/  FMUL.FTZ R4, R87, R51 ;  /* 0x0000003357047220 */ /* 0x000fe20000410000 */
[----:B------:R-:W2:Y:S01]  /*37d0*/  MUFU.RCP R13, R13 ;  /* 0x0000000d000d7308 */ /* 0x000ea20000001000 */
[----:B------:R-:W-:Y:S01]  /*37e0*/  PRMT R77, RZ, 0x5410, R6 ;  /* 0x00005410ff4d7816 */ /* 0x000fe20000000006 */
[----:B------:R-:W-:-:S02]  /*37f0*/  FMUL.FTZ R94, R94, R5 ;  /* 0x000000055e5e7220 */ /* 0x000fc40000410000 */
[----:B------:R-:W-:Y:S01]  /*3800*/  FMUL.FTZ R5, R95, R4 ;  /* 0x000000045f057220 */ /* 0x000fe20000410000 */
[----:B------:R-:W-:Y:S01]  /*3810*/  PRMT R80, RZ, 0x5410, R7 ;  /* 0x00005410ff507816 */ /* 0x000fe20000000007 */
[----:B-1----:R-:W-:Y:S02]  /*3820*/  FADD.FTZ R95, R102, 1 ;  /* 0x3f800000665f7421 */ /* 0x002fe40000010000 */
[----:B------:R-:W-:Y:S01]  /*3830*/  FMUL.FTZ R91, R91, R79 ;  /* 0x0000004f5b5b7220 */ /* 0x000fe20000410000 */
[----:B------:R1:W3:Y:S01]  /*3840*/  MUFU.RCP R87, R84 ;  /* 0x0000005400577308 */ /* 0x0002e20000001000 */
[----:B------:R-:W-:Y:S01]  /*3850*/  FMUL.FTZ R90, R90, R77 ;  /* 0x0000004d5a5a7220 */ /* 0x000fe20000410000 */
[----:B------:R-:W-:Y:S01]  /*3860*/  PRMT R78, RZ, 0x7610, R6 ;  /* 0x00007610ff4e7816 */ /* 0x000fe20000000006 */
[----:B------:R-:W-:Y:S02]  /*3870*/  FMUL.FTZ R6, R100, R91 ;  /* 0x0000005b64067220 */ /* 0x000fe40000410000 */
[----:B------:R-:W-:-:S03]  /*3880*/  FADD.FTZ R82, R82, 1 ;  /* 0x3f80000052527421 */ /* 0x000fc60000010000 */
[----:B------:R-:W4:Y:S01]  /*3890*/  MUFU.RCP R85, R85 ;  /* 0x0000005500557308 */ /* 0x000f220000001000 */
[----:B-1----:R-:W-:Y:S02]  /*38a0*/  FADD.FTZ R84, R34, 1 ;  /* 0x3f80000022547421 */ /* 0x002fe40000010000 */
[----:B------:R-:W-:Y:S01]  /*38b0*/  FMUL.FTZ R4, R89, R96 ;  /* 0x0000006059047220 */ /* 0x000fe20000410000 */
[----:B------:R-:W-:Y:S01]  /*38c0*/  PRMT R81, RZ, 0x7610, R7 ;  /* 0x00007610ff517816 */ /* 0x000fe20000000007 */
[----:B------:R-:W-:Y:S02]  /*38d0*/  FMUL.FTZ R90, R99, R90 ;  /* 0x0000005a635a7220 */ /* 0x000fe40000410000 */
[----:B------:R-:W-:Y:S01]  /*38e0*/  FMUL.FTZ R91, R92, R80 ;  /* 0x000000505c5b7220 */ /* 0x000fe20000410000 */
[----:B------:R1:W5:Y:S01]  /*38f0*/  MUFU.RCP R89, R84 ;  /* 0x0000005400597308 */ /* 0x0003620000001000 */
[----:B------:R-:W-:Y:S01]  /*3900*/  PRMT R35, RZ, 0x5410, R21 ;  /* 0x00005410ff237816 */ /* 0x000fe20000000015 */
[----:B------:R-:W-:Y:S01]  /*3910*/  FMUL.FTZ R103, R90, R103 ;  /* 0x000000675a677220 */ /* 0x000fe20000410000 */
[----:B0-----:R-:W-:Y:S01]  /*3920*/  PRMT R90, RZ, 0x7610, R9 ;  /* 0x00007610ff5a7816 */ /* 0x001fe20000000009 */
[----:B------:R-:W-:-:S04]  /*3930*/  FMUL.FTZ R106, R106, R91 ;  /* 0x0000005b6a6a7220 */ /* 0x000fc80000410000 */
[----:B------:R0:W2:Y:S01]  /*3940*/  MUFU.RCP R96, R86 ;  /* 0x0000005600607308 */ /* 0x0000a20000001000 */
[--C-:B-1----:R-:W-:Y:S01]  /*3950*/  PRMT R84, RZ, 0x5410, R8.reuse ;  /* 0x00005410ff547816 */ /* 0x102fe20000000008 */
[----:B------:R-:W-:Y:S01]  /*3960*/  FMUL.FTZ R93, R93, R81 ;  /* 0x000000515d5d7220 */ /* 0x000fe20000410000 */
[----:B------:R-:W-:-:S05]  /*3970*/  PRMT R91, RZ, 0x7610, R8 ;  /* 0x00007610ff5b7816 */ /* 0x000fca0000000008 */
[----:B------:R-:W1:Y:S01]  /*3980*/  MUFU.RCP R95, R95 ;  /* 0x0000005f005f7308 */ /* 0x000e620000001000 */
[----:B0-----:R-:W-:Y:S01]  /*3990*/  PRMT R86, RZ, 0x5410, R9 ;  /* 0x00005410ff567816 */ /* 0x001fe20000000009 */
[----:B------:R-:W-:Y:S01]  /*39a0*/  FADD.FTZ R9, -R83, 1 ;  /* 0x3f80000053097421 */ /* 0x000fe20000010100 */
[----:B------:R-:W-:Y:S01]  /*39b0*/  PRMT R21, RZ, 0x7610, R21 ;  /* 0x00007610ff157816 */ /* 0x000fe20000000015 */
[----:B------:R-:W-:Y:S02]  /*39c0*/  FMUL.FTZ R8, R37, R84 ;  /* 0x0000005425087220 */ /* 0x000fe40000410000 */
[----:B------:R-:W-:Y:S02]  /*39d0*/  FMUL.FTZ R7, R88, R78 ;  /* 0x0000004e58077220 */ /* 0x000fe40000410000 */
[----:B------:R-:W0:Y:S01]  /*39e0*/  MUFU.RCP R82, R82 ;  /* 0x0000005200527308 */ /* 0x000e220000001000 */
[----:B--2---:R-:W-:Y:S02]  /*39f0*/  FADD.FTZ R99, -R13, 1 ;  /* 0x3f8000000d637421 */ /* 0x004fe40000010100 */
[----:B------:R-:W-:Y:S01]  /*3a00*/  FMUL.FTZ R100, R35, R86 ;  /* 0x0000005623647220 */ /* 0x000fe20000410000 */
[--C-:B------:R-:W-:Y:S01]  /*3a10*/  PRMT R88, RZ, 0x5410, R10.reuse ;  /* 0x00005410ff587816 */ /* 0x100fe2000000000a */
[----:B------:R-:W-:Y:S01]  /*3a20*/  FMUL.FTZ R108, R108, R93 ;  /* 0x0000005d6c6c7220 */ /* 0x000fe20000410000 */
[----:B------:R-:W-:Y:S01]  /*3a30*/  PRMT R93, RZ, 0x7610, R10 ;  /* 0x00007610ff5d7816 */ /* 0x000fe2000000000a */
[----:B------:R-:W-:Y:S01]  /*3a40*/  FMUL.FTZ R97, R94, R97 ;  /* 0x000000615e617220 */ /* 0x000fe20000410000 */
[--C-:B------:R-:W-:Y:S01]  /*3a50*/  PRMT R92, RZ, 0x5410, R11.reuse ;  /* 0x00005410ff5c7816 */ /* 0x100fe2000000000b */
[----:B------:R-:W-:Y:S01]  /*3a60*/  FMUL.FTZ R6, R6, R101 ;  /* 0x0000006506067220 */ /* 0x000fe20000410000 */
[----:B------:R-:W-:Y:S01]  /*3a70*/  PRMT R94, RZ, 0x7610, R11 ;  /* 0x00007610ff5e7816 */ /* 0x000fe2000000000b */
[----:B------:R-:W-:-:S02]  /*3a80*/  FFMA.FTZ R9, R30, R9, 1 ;  /* 0x3f8000001e097423 */ /* 0x000fc40000010009 */
[----:B------:R-:W-:Y:S02]  /*3a90*/  FMUL.FTZ R8, R83, R8 ;  /* 0x0000000853087220 */ /* 0x000fe40000410000 */
[----:B------:R-:W-:Y:S02]  /*3aa0*/  FMUL.FTZ R104, R104, R7 ;  /* 0x0000000768687220 */ /* 0x000fe40000410000 */
[----:B---3--:R-:W-:Y:S02]  /*3ab0*/  FADD.FTZ R101, -R87, 1 ;  /* 0x3f80000057657421 */ /* 0x008fe40000010100 */
[----:B------:R-:W-:Y:S02]  /*3ac0*/  FFMA.FTZ R99, R26, R99, 1 ;  /* 0x3f8000001a637423 */ /* 0x000fe40000010063 */
[----:B------:R-:W-:Y:S02]  /*3ad0*/  FMUL.FTZ R102, R21, R90 ;  /* 0x0000005a15667220 */ /* 0x000fe40000410000 */
[----:B------:R-:W-:-:S02]  /*3ae0*/  FMUL.FTZ R100, R13, R100 ;  /* 0x000000640d647220 */ /* 0x000fc40000410000 */
[----:B----4-:R-:W-:Y:S02]  /*3af0*/  FADD.FTZ R11, -R85, 1 ;  /* 0x3f800000550b7421 */ /* 0x010fe40000010100 */
[----:B------:R-:W-:Y:S01]  /*3b00*/  FMUL.FTZ R10, R36, R91 ;  /* 0x0000005b240a7220 */ /* 0x000fe20000410000 */
[--C-:B------:R-:W-:Y:S01]  /*3b10*/  PRMT R33, RZ, 0x5410, R22.reuse ;  /* 0x00005410ff217816 */ /* 0x100fe20000000016 */
[----:B------:R-:W-:Y:S01]  /*3b20*/  FMUL.FTZ R8, R8, R9 ;  /* 0x0000000908087220 */ /* 0x000fe20000410000 */
[--C-:B------:R-:W-:Y:S01]  /*3b30*/  PRMT R31, RZ, 0x5410, R23.reuse ;  /* 0x00005410ff1f7816 */ /* 0x100fe20000000017 */
[----:B------:R-:W-:Y:S01]  /*3b40*/  FMUL.FTZ R34, R104, R105 ;  /* 0x0000006968227220 */ /* 0x000fe20000410000 */
[----:B------:R-:W-:Y:S01]  /*3b50*/  PRMT R22, RZ, 0x7610, R22 ;  /* 0x00007610ff167816 */ /* 0x000fe20000000016 */
[----:B------:R-:W-:Y:S01]  /*3b60*/  FFMA.FTZ R101, R28, R101, 1 ;  /* 0x3f8000001c657423 */ /* 0x000fe20000010065 */
[----:B------:R-:W-:Y:S01]  /*3b70*/  PRMT R23, RZ, 0x7610, R23 ;  /* 0x00007610ff177816 */ /* 0x000fe20000000017 */
[----:B------:R-:W-:-:S02]  /*3b80*/  FMUL.FTZ R102, R87, R102 ;  /* 0x0000006657667220 */ /* 0x000fc40000410000 */
[----:B------:R-:W-:Y:S02]  /*3b90*/  FMUL.FTZ R9, R100, R99 ;  /* 0x0000006364097220 */ /* 0x000fe40000410000 */
[----:B------:R-:W-:Y:S02]  /*3ba0*/  FFMA.FTZ R11, R32, R11, 1 ;  /* 0x3f800000200b7423 */ /* 0x000fe4000001000b */
[----:B------:R-:W-:Y:S02]  /*3bb0*/  FMUL.FTZ R10, R85, R10 ;  /* 0x0000000a550a7220 */ /* 0x000fe40000410000 */
[----:B-----5:R-:W-:Y:S02]  /*3bc0*/  FADD.FTZ R99, -R89, 1 ;  /* 0x3f80000059637421 */ /* 0x020fe40000010100 */
[----:B------:R-:W-:Y:S02]  /*3bd0*/  FADD.FTZ R100, -R96, 1 ;  /* 0x3f80000060647421 */ /* 0x000fe40000010100 */
[----:B-1----:R-:W-:-:S02]  /*3be0*/  FADD.FTZ R105, -R95, 1 ;  /* 0x3f8000005f697421 */ /* 0x002fc40000010100 */
[----:B------:R-:W-:Y:S02]  /*3bf0*/  FMUL.FTZ R7, R106, R107 ;  /* 0x0000006b6a077220 */ /* 0x000fe40000410000 */
[----:B------:R-:W-:Y:S02]  /*3c00*/  FMUL.FTZ R102, R102, R101 ;  /* 0x0000006566667220 */ /* 0x000fe40000410000 */
[----:B------:R-:W-:Y:S02]  /*3c10*/  FMUL.FTZ R11, R10, R11 ;  /* 0x0000000b0a0b7220 */ /* 0x000fe40000410000 */
[----:B------:R-:W-:Y:S02]  /*3c20*/  FFMA.FTZ R101, R0, R99, 1 ;  /* 0x3f80000000657423 */ /* 0x000fe40000010063 */
[----:B------:R-:W-:Y:S02]  /*3c30*/  FFMA.FTZ R104, R19, R100, 1 ;  /* 0x3f80000013687423 */ /* 0x000fe40000010064 */
[----:B------:R-:W-:-:S02]  /*3c40*/  FFMA.FTZ R107, R48, R105, 1 ;  /* 0x3f800000306b7423 */ /* 0x000fc40000010069 */
[----:B0-----:R-:W-:Y:S02]  /*3c50*/  FADD.FTZ R10, -R82, 1 ;  /* 0x3f800000520a7421 */ /* 0x001fe40000010100 */
[----:B------:R-:W-:Y:S02]  /*3c60*/  FMUL.FTZ R99, R33, R88 ;  /* 0x0000005821637220 */ /* 0x000fe40000410000 */
[----:B------:R-:W-:Y:S02]  /*3c70*/  FMUL.FTZ R100, R22, R93 ;  /* 0x0000005d16647220 */ /* 0x000fe40000410000 */
[----:B------:R-:W-:Y:S02]  /*3c80*/  FMUL.FTZ R105, R31, R92 ;  /* 0x0000005c1f697220 */ /* 0x000fe40000410000 */
[----:B------:R-:W-:Y:S02]  /*3c90*/  FMUL.FTZ R106, R23, R94 ;  /* 0x0000005e176a7220 */ /* 0x000fe40000410000 */
[----:B------:R-:W-:-:S02]  /*3ca0*/  FFMA.FTZ R10, R27, R10, 1 ;  /* 0x3f8000001b0a7423 */ /* 0x000fc4000001000a */
        /* <DEDUP_REMOVED lines=10> */
[----:B------:R-:W-:Y:S02]  /*3d50*/  F2FP.BF16.PACK_AB R5, R6, R5 ;  /* 0x000000050605723e */ /* 0x000fe400000010ff */
[----:B------:R-:W-:Y:S02]  /*3d60*/  F2FP.BF16.PACK_AB R8, R11, R8 ;  /* 0x000000080b08723e */ /* 0x000fe400000010ff */
[----:B------:R-:W-:-:S02]  /*3d70*/  F2FP.BF16.PACK_AB R4, R97, R4 ;  /* 0x000000046104723e */ /* 0x000fc400000010ff */
[----:B------:R-:W-:Y:S02]  /*3d80*/  F2FP.BF16.PACK_AB R6, R34, R103 ;  /* 0x000000672206723e */ /* 0x000fe400000010ff */
[----:B------:R-:W-:Y:S02]  /*3d90*/  F2FP.BF16.PACK_AB R7, R98, R7 ;  /* 0x000000076207723e */ /* 0x000fe400000010ff */
[----:B------:R-:W-:Y:S02]  /*3da0*/  F2FP.BF16.PACK_AB R9, R102, R9 ;  /* 0x000000096609723e */ /* 0x000fe400000010ff */
[----:B------:R-:W-:Y:S02]  /*3db0*/  F2FP.BF16.PACK_AB R10, R101, R10 ;  /* 0x0000000a650a723e */ /* 0x000fe400000010ff */
[----:B------:R-:W-:Y:S01]  /*3dc0*/  LEA R157, R142, R144, 0x1 ;  /* 0x000000908e9d7211 */ /* 0x000fe200078e08ff */
[----:B------:R-:W-:Y:S01]  /*3dd0*/  BAR.SYNC.DEFER_BLOCKING 0x0 ;  /* 0x0000000000007b1d */ /* 0x000fe20000010000 */
[----:B------:R-:W-:Y:S01]  /*3de0*/  F2FP.BF16.PACK_AB R11, R107, R104 ;  /* 0x000000686b0b723e */ /* 0x000fe200000010ff */
[----:B------:R-:W-:-:S02]  /*3df0*/  FMUL.FTZ R83, R30, R83 ;  /* 0x000000531e537220 */ /* 0x000fc40000410000 */
[----:B------:R-:W-:Y:S01]  /*3e00*/  FMUL.FTZ R26, R26, R13 ;  /* 0x0000000d1a1a7220 */ /* 0x000fe20000410000 */
[----:B------:R-:W-:Y:S01]  /*3e10*/  PRMT R13, RZ, 0x5410, R40 ;  /* 0x00005410ff0d7816 */ /* 0x000fe20000000028 */
[----:B------:R-:W-:Y:S02]  /*3e20*/  FMUL.FTZ R37, R37, R83 ;  /* 0x0000005325257220 */ /* 0x000fe40000410000 */
[----:B------:R-:W-:Y:S01]  /*3e30*/  FMUL.FTZ R85, R32, R85 ;  /* 0x0000005520557220 */ /* 0x000fe20000410000 */
[----:B------:R-:W-:Y:S04]  /*3e40*/  STS.128 [R157.X16], R4 ;  /* 0x000000049d007388 */ /* 0x000fe8000000cc00 */
[----:B------:R-:W-:Y:S01]  /*3e50*/  STS.128 [R157.X16+0x10], R8 ;  /* 0x000010089d007388 */ /* 0x000fe2000000cc00 */
[----:B------:R-:W-:-:S06]  /*3e60*/  NOP ;  /* 0x0000000000007918 */ /* 0x000fcc0000000000 */
[----:B------:R-:W0:Y:S04]  /*3e70*/  LDS.128 R8, [R145.X16] ;  /* 0x0000000091087984 */ /* 0x000e28000000cc00 */
[----:B------:R-:W1:Y:S01]  /*3e80*/  LDS.128 R4, [R145.X16+0x200] ;  /* 0x0002000091047984 */ /* 0x000e62000000cc00 */
[----:B------:R-:W-:Y:S01]  /*3e90*/  FFMA.FTZ R13, R37, R13, R12 ;  /* 0x0000000d250d7223 */ /* 0x000fe2000001000c */
[----:B------:R-:W-:Y:S01]  /*3ea0*/  PRMT R12, RZ, 0x7610, R40 ;  /* 0x00007610ff0c7816 */ /* 0x000fe20000000028 */
[----:B------:R-:W-:Y:S02]  /*3eb0*/  FMUL.FTZ R36, R36, R85 ;  /* 0x0000005524247220 */ /* 0x000fe40000410000 */
[----:B------:R-:W-:Y:S02]  /*3ec0*/  FMUL.FTZ R28, R28, R87 ;  /* 0x000000571c1c7220 */ /* 0x000fe40000410000 */
[----:B------:R-:W-:-:S02]  /*3ed0*/  IMAD R87, R149, c[0x0][0x2f0], RZ ;  /* 0x0000bc0095577a24 */ /* 0x000fc400078e02ff */
[----:B------:R-:W-:Y:S01]  /*3ee0*/  FFMA.FTZ R12, R36, R12, R13 ;  /* 0x0000000c240c7223 */ /* 0x000fe2000001000d */
[----:B------:R-:W-:Y:S01]  /*3ef0*/  PRMT R13, RZ, 0x5410, R41 ;  /* 0x00005410ff0d7816 */ /* 0x000fe20000000029 */
[----:B------:R-:W-:Y:S02]  /*3f00*/  FMUL.FTZ R35, R35, R26 ;  /* 0x0000001a23237220 */ /* 0x000fe40000410000 */
[C---:B------:R-:W-:Y:S02]  /*3f10*/  IMAD R87, R148.reuse, c[0x0][0x2f4], R87 ;  /* 0x0000bd0094577a24 */ /* 0x040fe400078e0257 */
[----:B------:R-:W-:-:S04]  /*3f20*/  IMAD.WIDE.U32 R24, R148, c[0x0][0x2f0], R24 ;  /* 0x0000bc0094187a25 */ /* 0x000fc800078e0018 */
[----:B------:R-:W-:Y:S01]  /*3f30*/  FMUL.FTZ R34, R21, R28 ;  /* 0x0000001c15227220 */ /* 0x000fe20000410000 */
[----:B------:R-:W-:Y:S01]  /*3f40*/  PRMT R21, RZ, 0x7610, R41 ;  /* 0x00007610ff157816 */ /* 0x000fe20000000029 */
[----:B------:R-:W-:Y:S01]  /*3f50*/  FFMA.FTZ R13, R35, R13, R12 ;  /* 0x0000000d230d7223 */ /* 0x000fe2000001000c */
[----:B------:R-:W-:Y:S02]  /*3f60*/  IADD3 R25, R25, R87, RZ ;  /* 0x0000005719197210 */ /* 0x000fe40007ffe0ff */
[----:B------:R-:W-:Y:S01]  /*3f70*/  LEA R12, P0, R24, c[0x0][0x338], 0x1 ;  /* 0x0000ce00180c7a11 */ /* 0x000fe200078008ff */
[----:B------:R-:W-:-:S03]  /*3f80*/  FFMA.FTZ R30, R34, R21, R13 ;  /* 0x00000015221e7223 */ /* 0x000fc6000001000d */
[----:B------:R-:W-:-:S05]  /*3f90*/  LEA.HI.X R13, R24, c[0x0][0x33c], R25, 0x1, P0 ;  /* 0x0000cf00180d7a11 */ /* 0x000fca00000f0c19 */
[----:B------:R-:W-:Y:S01]  /*3fa0*/  IMAD.WIDE R12, R29, 0x10, R12 ;  /* 0x000000101d0c7825 */ /* 0x000fe200078e020c */
[----:B------:R-:W-:-:S04]  /*3fb0*/  ISETP.NE.U32.AND P0, PT, RZ, c[0x0][0x270], PT ;  /* 0x00009c00ff007a0c */ /* 0x000fc80003f05070 */
[----:B0-----:R0:W-:Y:S01]  /*3fc0*/  STG.E.128 [R12.64], R8 ;  /* 0x000000080c007986 */ /* 0x0011e2000c101d04 */
[----:B------:R-:W-:-:S03]  /*3fd0*/  FMUL.FTZ R27, R27, R82 ;  /* 0x000000521b1b7220 */ /* 0x000fc60000410000 */
[----:B-1----:R0:W-:Y:S01]  /*3fe0*/  STG.E.128 [R12.64+0x200], R4 ;  /* 0x000200040c007986 */ /* 0x0021e2000c101d04 */
[----:B------:R-:W-:Y:S01]  /*3ff0*/  FMUL.FTZ R0, R0, R89 ;  /* 0x0000005900007220 */ /* 0x000fe20000410000 */
[--C-:B------:R-:W-:Y:S01]  /*4000*/  PRMT R21, RZ, 0x5410, R42.reuse ;  /* 0x00005410ff157816 */ /* 0x100fe2000000002a */
[----:B------:R-:W-:Y:S01]  /*4010*/  FMUL.FTZ R33, R33, R27 ;  /* 0x0000001b21217220 */ /* 0x000fe20000410000 */
[----:B------:R-:W-:Y:S01]  /*4020*/  ISETP.NE.AND.EX P0, PT, RZ, c[0x0][0x274], PT, P0 ;  /* 0x00009d00ff007a0c */ /* 0x000fe20003f05300 */
[----:B------:R-:W-:Y:S01]  /*4030*/  FMUL.FTZ R32, R22, R0 ;  /* 0x0000000016207220 */ /* 0x000fe20000410000 */
[----:B------:R-:W-:Y:S01]  /*4040*/  PRMT R22, RZ, 0x7610, R42 ;  /* 0x00007610ff167816 */ /* 0x000fe2000000002a */
[----:B------:R-:W-:Y:S02]  /*4050*/  FFMA.FTZ R21, R33, R21, R30 ;  /* 0x0000001521157223 */ /* 0x000fe4000001001e */
[----:B------:R-:W-:Y:S02]  /*4060*/  FMUL.FTZ R19, R19, R96 ;  /* 0x0000006013137220 */ /* 0x000fe40000410000 */
[----:B------:R-:W-:Y:S01]  /*4070*/  FFMA.FTZ R22, R32, R22, R21 ;  /* 0x0000001620167223 */ /* 0x000fe20000010015 */
[----:B------:R-:W-:Y:S01]  /*4080*/  PRMT R21, RZ, 0x5410, R43 ;  /* 0x00005410ff157816 */ /* 0x000fe2000000002b */
[----:B------:R-:W-:-:S02]  /*4090*/  FMUL.FTZ R31, R31, R19 ;  /* 0x000000131f1f7220 */ /* 0x000fc40000410000 */
[----:B------:R-:W-:Y:S02]  /*40a0*/  FMUL.FTZ R48, R48, R95 ;  /* 0x0000005f30307220 */ /* 0x000fe40000410000 */
[----:B------:R-:W-:Y:S02]  /*40b0*/  FFMA.FTZ R21, R31, R21, R22 ;  /* 0x000000151f157223 */ /* 0x000fe40000010016 */
[----:B------:R-:W-:Y:S01]  /*40c0*/  FMUL.FTZ R30, R23, R48 ;  /* 0x00000030171e7220 */ /* 0x000fe20000410000 */
[----:B------:R-:W-:Y:S05]  /*40d0*/  @!P0 BRA `(.L_x_1406) ;  /* 0x000002b000008947 */ /* 0x000fea0003800000 */
[----:B0-----:R-:W-:Y:S01]  /*40e0*/  BAR.SYNC.DEFER_BLOCKING 0x0 ;  /* 0x0000000000007b1d */ /* 0x001fe20000010000 */
[----:B------:R-:W-:Y:S02]  /*40f0*/  FMUL.FTZ R4, R17, R76 ;  /* 0x0000004c11047220 */ /* 0x000fe40000410000 */
[----:B------:R-:W-:Y:S02]  /*4100*/  FMUL.FTZ R75, R16, R75 ;  /* 0x0000004b104b7220 */ /* 0x000fe40000410000 */
[----:B------:R-:W-:-:S02]  /*4110*/  FMUL.FTZ R5, R18, R51 ;  /* 0x0000003312057220 */ /* 0x000fc40000410000 */
        /* <DEDUP_REMOVED lines=11> */
[----:B------:R-:W-:Y:S02]  /*41d0*/  FMUL.FTZ R9, R26, R86 ;  /* 0x000000561a097220 */ /* 0x000fe40000410000 */
[----:B------:R-:W-:Y:S01]  /*41e0*/  FMUL.FTZ R28, R28, R90 ;  /* 0x0000005a1c1c7220 */ /* 0x000fe20000410000 */
[----:B------:R-:W-:Y:S01]  /*41f0*/  F2FP.BF16.PACK_AB R8, R85, R8 ;  /* 0x000000085508723e */ /* 0x000fe200000010ff */
[----:B------:R-:W-:Y:S01]  /*4200*/  FMUL.FTZ R10, R27, R88 ;  /* 0x000000581b0a7220 */ /* 0x000fe20000410000 */
[----:B------:R-:W-:Y:S01]  /*4210*/  STS.128 [R157.X16], R4 ;  /* 0x000000049d007388 */ /* 0x000fe2000000cc00 */
[----:B------:R-:W-:Y:S01]  /*4220*/  FMUL.FTZ R93, R0, R93 ;  /* 0x0000005d005d7220 */ /* 0x000fe20000410000 */
[----:B------:R-:W-:Y:S01]  /*4230*/  F2FP.BF16.PACK_AB R9, R28, R9 ;  /* 0x000000091c09723e */ /* 0x000fe200000010ff */
[----:B------:R-:W-:-:S02]  /*4240*/  FMUL.FTZ R11, R19, R92 ;  /* 0x0000005c130b7220 */ /* 0x000fc40000410000 */
[----:B------:R-:W-:Y:S01]  /*4250*/  FMUL.FTZ R48, R48, R94 ;  /* 0x0000005e30307220 */ /* 0x000fe20000410000 */
[----:B------:R-:W-:Y:S01]  /*4260*/  F2FP.BF16.PACK_AB R10, R93, R10 ;  /* 0x0000000a5d0a723e */ /* 0x000fe200000010ff */
[----:B------:R-:W-:Y:S02]  /*4270*/  IMAD R13, R159, c[0x0][0x210], RZ ;  /* 0x000084009f0d7a24 */ /* 0x000fe400078e02ff */
[----:B------:R-:W-:Y:S01]  /*4280*/  IMAD.WIDE.U32 R2, R158, c[0x0][0x210], R2 ;  /* 0x000084009e027a25 */ /* 0x000fe200078e0002 */
[----:B------:R-:W-:-:S03]  /*4290*/  F2FP.BF16.PACK_AB R11, R48, R11 ;  /* 0x0000000b300b723e */ /* 0x000fc600000010ff */
[----:B------:R-:W-:Y:S02]  /*42a0*/  IMAD R13, R158, c[0x0][0x214], R13 ;  /* 0x000085009e0d7a24 */ /* 0x000fe400078e020d */
[----:B------:R-:W-:Y:S01]  /*42b0*/  STS.128 [R157.X16+0x10], R8 ;  /* 0x000010089d007388 */ /* 0x000fe2000000cc00 */
[----:B------:R-:W-:-:S06]  /*42c0*/  NOP ;  /* 0x0000000000007918 */ /* 0x000fcc0000000000 */
[----:B------:R-:W0:Y:S01]  /*42d0*/  LDS.128 R4, [R145.X16] ;  /* 0x0000000091047984 */ /* 0x000e22000000cc00 */
[----:B------:R-:W-:Y:S01]  /*42e0*/  IADD3 R3, R3, R13, RZ ;  /* 0x0000000d03037210 */ /* 0x000fe20007ffe0ff */
[----:B------:R-:W-:Y:S02]  /*42f0*/  IMAD R13, R149, c[0x0][0x218], RZ ;  /* 0x00008600950d7a24 */ /* 0x000fe400078e02ff */
[----:B------:R-:W1:Y:S02]  /*4300*/  LDS.128 R8, [R145.X16+0x200] ;  /* 0x0002000091087984 */ /* 0x000e64000000cc00 */
[C---:B------:R-:W-:Y:S02]  /*4310*/  IMAD R13, R148.reuse, c[0x0][0x21c], R13 ;  /* 0x00008700940d7a24 */ /* 0x040fe400078e020d */
[----:B------:R-:W-:-:S05]  /*4320*/  IMAD.WIDE.U32 R2, R148, c[0x0][0x218], R2 ;  /* 0x0000860094027a25 */ /* 0x000fca00078e0002 */
[----:B------:R-:W-:Y:S02]  /*4330*/  IADD3 R3, R3, R13, RZ ;  /* 0x0000000d03037210 */ /* 0x000fe40007ffe0ff */
[----:B------:R-:W-:-:S04]  /*4340*/  LEA R12, P0, R2, c[0x0][0x270], 0x1 ;  /* 0x00009c00020c7a11 */ /* 0x000fc800078008ff */
[----:B------:R-:W-:-:S05]  /*4350*/  LEA.HI.X R13, R2, c[0x0][0x274], R3, 0x1, P0 ;  /* 0x00009d00020d7a11 */ /* 0x000fca00000f0c03 */
[----:B------:R-:W-:-:S05]  /*4360*/  IMAD.WIDE R2, R29, 0x10, R12 ;  /* 0x000000101d027825 */ /* 0x000fca00078e020c */
[----:B0-----:R0:W-:Y:S04]  /*4370*/  STG.E.128 [R2.64], R4 ;  /* 0x0000000402007986 */ /* 0x0011e8000c101d04 */
[----:B-1----:R0:W-:Y:S02]  /*4380*/  STG.E.128 [R2.64+0x200], R8 ;  /* 0x0002000802007986 */ /* 0x0021e4000c101d04 */
.L_x_1406:
[----:B0-----:R-:W-:Y:S01]  /*4390*/  PRMT R155, RZ, 0x7610, R43 ;  /* 0x00007610ff9b7816 */ /* 0x001fe2000000002b */
[----:B------:R-:W-:Y:S01]  /*43a0*/  BAR.SYNC.DEFER_BLOCKING 0x0 ;  /* 0x0000000000007b1d */ /* 0x000fe20000010000 */
[----:B------:R-:W-:Y:S01]  /*43b0*/  CS2R R28, SRZ ;  /* 0x00000000001c7805 */ /* 0x000fe2000001ff00 */
[----:B------:R-:W-:Y:S01]  /*43c0*/  CS2R R26, SRZ ;  /* 0x00000000001a7805 */ /* 0x000fe2000001ff00 */
[----:B------:R-:W-:Y:S01]  /*43d0*/  CS2R R24, SRZ ;  /* 0x0000000000187805 */ /* 0x000fe2000001ff00 */
[----:B------:R-:W-:Y:S01]  /*43e0*/  FFMA.FTZ R155, R30, R155, R21 ;  /* 0x0000009b1e9b7223 */ /* 0x000fe20000010015 */
[----:B------:R-:W-:Y:S01]  /*43f0*/  CS2R R22, SRZ ;  /* 0x0000000000167805 */ /* 0x000fe2000001ff00 */
[----:B------:R-:W-:Y:S01]  /*4400*/  CS2R R20, SRZ ;  /* 0x0000000000147805 */ /* 0x000fe2000001ff00 */
[----:B------:R-:W-:Y:S01]  /*4410*/  CS2R R18, SRZ ;  /* 0x0000000000127805 */ /* 0x000fe2000001ff00 */
[----:B------:R-:W-:Y:S01]  /*4420*/  CS2R R16, SRZ ;  /* 0x0000000000107805 */ /* 0x000fe2000001ff00 */
[----:B------:R-:W-:Y:S01]  /*4430*/  CS2R R14, SRZ ;  /* 0x00000000000e7805 */ /* 0x000fe2000001ff00 */
        /* <DEDUP_REMOVED lines=16> */
[----:B------:R-:W-:Y:S05]  /*4540*/  @!P1 BRA `(.L_x_1407) ;  /* 0x000026a000009947 */ /* 0x000fea0003800000 */
[----:B------:R-:W-:Y:S01]  /*4550*/  HFMA2.MMA R0, -RZ, RZ, 0, 0 ;  /* 0x00000000ff007435 */ /* 0x000fe200000001ff */
[----:B------:R-:W-:-:S08]  /*4560*/  MOV R29, RZ ;  /* 0x000000ff001d7202 */ /* 0x000fd00000000f00 */
.L_x_1423:
        /* <DEDUP_REMOVED lines=12> */
[C---:B------:R-:W-:Y:S01]  /*4630*/  IMAD R81, R149.reuse, c[0x0][0x198], RZ ;  /* 0x0000660095517a24 */ /* 0x040fe200078e02ff */
[----:B------:R-:W-:Y:S01]  /*4640*/  IADD3 R75, R74, -0x1, RZ ;  /* 0xffffffff4a4b7810 */ /* 0x000fe20007ffe0ff */
[----:B------:R-:W-:Y:S01]  /*4650*/  IMAD R83, R149, c[0x0][0x1b8], RZ ;  /* 0x00006e0095537a24 */ /* 0x000fe200078e02ff */
[----:B------:R-:W-:Y:S01]  /*4660*/  ISETP.NE.AND P1, PT, R119, RZ, PT ;  /* 0x000000ff7700720c */ /* 0x000fe20003f25270 */
[C---:B------:R-:W-:Y:S01]  /*4670*/  IMAD.WIDE.U32 R78, R148.reuse, c[0x0][0x198], RZ ;  /* 0x00006600944e7a25 */ /* 0x040fe200078e00ff */
[----:B------:R-:W-:Y:S02]  /*4680*/  LEA.HI R76, R75, R75, RZ, 0x1 ;  /* 0x0000004b4b4c7211 */ /* 0x000fe400078f08ff */
[----:B------:R-:W-:Y:S01]  /*4690*/  IADD3 R80, R119, 0x200, RZ ;  /* 0x0000020077507810 */ /* 0x000fe20007ffe0ff */
[----:B------:R-:W-:Y:S01]  /*46a0*/  IMAD.WIDE.U32 R48, R148, c[0x0][0x1b8], RZ ;  /* 0x00006e0094307a25 */ /* 0x000fe200078e00ff */
[----:B------:R-:W-:-:S02]  /*46b0*/  LOP3.LUT R76, R76, 0xfffffe, RZ, 0xc0, !PT ;  /* 0x00fffffe4c4c7812 */ /* 0x000fc400078ec0ff */
[----:B------:R-:W-:Y:S01]  /*46c0*/  LOP3.LUT P0, RZ, R119, 0x1f, RZ, 0xc0, !PT ;  /* 0x0000001f77ff7812 */ /* 0x000fe2000780c0ff */
[C---:B------:R-:W-:Y:S01]  /*46d0*/  IMAD R81, R148.reuse, c[0x0][0x19c], R81 ;  /* 0x0000670094517a24 */ /* 0x040fe200078e0251 */
[----:B------:R-:W-:Y:S01]  /*46e0*/  IADD3 R75, R75, -R76, RZ ;  /* 0x8000004c4b4b7210 */ /* 0x000fe20007ffe0ff */
[----:B------:R-:W-:Y:S01]  /*46f0*/  IMAD R83, R148, c[0x0][0x1bc], R83 ;  /* 0x00006f0094537a24 */ /* 0x000fe200078e0253 */
[----:B------:R-:W-:Y:S01]  /*4700*/  ISETP.LT.OR P0, PT, R74, 0x2, P0 ;  /* 0x000000024a00780c */ /* 0x000fe20000701670 */
[----:B0-----:R-:W-:Y:S01]  /*4710*/  IMAD R51, R77, c[0x0][0x1a0], RZ ;  /* 0x000068004d337a24 */ /* 0x001fe200078e02ff */
[----:B------:R-:W-:Y:S01]  /*4720*/  IADD3 R79, R79, R81, RZ ;  /* 0x000000514f4f7210 */ /* 0x000fe20007ffe0ff */
[----:B------:R-:W-:Y:S01]  /*4730*/  IMAD R77, R77, c[0x0][0x1c0], RZ ;  /* 0x000070004d4d7a24 */ /* 0x000fe200078e02ff */
[----:B------:R-:W-:Y:S01]  /*4740*/  IADD3 R49, R49, R83, RZ ;  /* 0x0000005331317210 */ /* 0x000fe20007ffe0ff */
[C---:B------:R-:W-:Y:S01]  /*4750*/  IMAD R51, R0.reuse, c[0x0][0x1a4], R51 ;  /* 0x0000690000337a24 */ /* 0x040fe200078e0233 */
[----:B------:R-:W-:Y:S01]  /*4760*/  @!P1 LEA R80, R75, R0, 0x8 ;  /* 0x000000004b509211 */ /* 0x000fe200078e40ff */
[----:B------:R-:W-:-:S04]  /*4770*/  IMAD.WIDE.U32 R78, R0, c[0x0][0x1a0], R78 ;  /* 0x00006800004e7a25 */ /* 0x000fc800078e004e */
[C---:B------:R-:W-:Y:S01]  /*4780*/  IMAD R77, R0.reuse, c[0x0][0x1c4], R77 ;  /* 0x00007100004d7a24 */ /* 0x040fe200078e024d */
[----:B------:R-:W-:Y:S01]  /*4790*/  IADD3 R51, R79, R51, RZ ;  /* 0x000000334f337210 */ /* 0x000fe20007ffe0ff */
[----:B------:R-:W-:Y:S01]  /*47a0*/  IMAD.WIDE.U32 R48, R0, c[0x0][0x1c0], R48 ;  /* 0x0000700000307a25 */ /* 0x000fe200078e0030 */
[----:B------:R-:W-:-:S04]  /*47b0*/  LEA R50, P2, R78, c[0x0][0x228], 0x2 ;  /* 0x00008a004e327a11 */ /* 0x000fc800078410ff */
[----:B------:R-:W-:Y:S02]  /*47c0*/  IADD3 R49, R49, R77, RZ ;  /* 0x0000004d31317210 */ /* 0x000fe40007ffe0ff */
[----:B------:R-:W-:Y:S02]  /*47d0*/  LEA R76, P3, R48, c[0x0][0x230], 0x2 ;  /* 0x00008c00304c7a11 */ /* 0x000fe400078610ff */
[----:B------:R-:W-:Y:S02]  /*47e0*/  LEA.HI.X R51, R78, c[0x0][0x22c], R51, 0x2, P2 ;  /* 0x00008b004e337a11 */ /* 0x000fe400010f1433 */
[----:B------:R-:W-:Y:S02]  /*47f0*/  LEA.HI.X R77, R48, c[0x0][0x234], R49, 0x2, P3 ;  /* 0x00008d00304d7a11 */ /* 0x000fe400018f1431 */
[----:B------:R-:W-:Y:S01]  /*4800*/  SHF.L.U32 R75, R80, 0x2, RZ ;  /* 0x00000002504b7819 */ /* 0x000fe200000006ff */
[----:B------:R0:W3:Y:S01]  /*4810*/  LDG.E R85, [R50.64] ;  /* 0x0000000432557981 */ /* 0x0000e2000c1e1900 */
[----:B------:R-:W-:-:S03]  /*4820*/  @!P0 IADD3 R49, R74, -0x2, RZ ;  /* 0xfffffffe4a318810 */ /* 0x000fc60007ffe0ff */
[----:B------:R1:W3:Y:S02]  /*4830*/  LDG.E R86, [R76.64] ;  /* 0x000000044c567981 */ /* 0x0002e4000c1e1900 */
[----:B------:R-:W-:Y:S01]  /*4840*/  @!P0 IMAD R49, R49, c[0x0][0x16c], R0 ;  /* 0x00005b0031318a24 */ /* 0x000fe200078e0200 */
[----:B------:R-:W-:Y:S02]  /*4850*/  MOV R83, RZ ;  /* 0x000000ff00537202 */ /* 0x000fe40000000f00 */
[----:B------:R-:W-:Y:S01]  /*4860*/  MOV R82, 0x3f800000 ;  /* 0x3f80000000527802 */ /* 0x000fe20000000f00 */
[----:B------:R-:W-:Y:S01]  /*4870*/  @!P0 IMAD.WIDE R48, R49, 0x8, R120 ;  /* 0x0000000831308825 */ /* 0x000fe200078e0278 */
        /* <DEDUP_REMOVED lines=24> */
[----:B------:R-:W-:-:S04]  /*4a00*/  FMUL.FTZ R134, R134, R61 ;  /* 0x0000003d86867220 */ /* 0x000fc80000410000 */
[----:B------:R-:W-:Y:S01]  /*4a10*/  FMUL.FTZ R135, R135, R60 ;  /* 0x0000003c87877220 */ /* 0x000fe20000410000 */
[--C-:B------:R-:W-:Y:S02]  /*4a20*/  PRMT R136, RZ, 0x5410, R43.reuse ;  /* 0x00005410ff887816 */ /* 0x100fe4000000002b */
[----:B------:R-:W-:-:S03]  /*4a30*/  PRMT R137, RZ, 0x7610, R43 ;  /* 0x00007610ff897816 */ /* 0x000fc6000000002b */
[----:B------:R-:W-:Y:S01]  /*4a40*/  FMUL.FTZ R136, R136, R59 ;  /* 0x0000003b88887220 */ /* 0x000fe20000410000 */
[----:B------:R-:W-:Y:S01]  /*4a50*/  BSSY B0, `(.L_x_1408) ;  /* 0x0000052000007945 */ /* 0x000fe20003800000 */
[----:B------:R-:W-:Y:S01]  /*4a60*/  FMUL.FTZ R137, R137, R58 ;  /* 0x0000003a89897220 */ /* 0x000fe20000410000 */
[----:B------:R-:W-:Y:S01]  /*4a70*/  LEA.HI R122, R119, R119, RZ, 0x1e ;  /* 0x00000077777a7211 */ /* 0x000fe200078ff0ff */
[----:B--2---:R-:W-:-:S04]  /*4a80*/  FMUL.FTZ R84, R97, 1.4426950216293334961 ;  /* 0x3fb8aa3b61547820 */ /* 0x004fc80000410000 */
[----:B------:R-:W-:-:S06]  /*4a90*/  FMUL.FTZ R140, R84, R73 ;  /* 0x00000049548c7220 */ /* 0x000fcc0000410000 */
[----:B------:R-:W2:Y:S01]  /*4aa0*/  MUFU.EX2 R140, R140 ;  /* 0x0000008c008c7308 */ /* 0x000ea20000000800 */
[C---:B------:R-:W-:Y:S01]  /*4ab0*/  FMUL.FTZ R96, R84.reuse, R72 ;  /* 0x0000004854607220 */ /* 0x040fe20000410000 */
[----:B--2---:R2:W-:Y:S04]  /*4ac0*/  STS [R75+0x1ae0], R140 ;  /* 0x001ae08c4b007388 */ /* 0x0045e80000000800 */
[----:B------:R-:W-:Y:S01]  /*4ad0*/  BAR.SYNC.DEFER_BLOCKING 0x0 ;  /* 0x0000000000007b1d */ /* 0x000fe20000010000 */
[C---:B------:R-:W-:Y:S02]  /*4ae0*/  FMUL.FTZ R95, R84.reuse, R71 ;  /* 0x00000047545f7220 */ /* 0x040fe40000410000 */
[----:B------:R-:W-:-:S03]  /*4af0*/  FMUL.FTZ R94, R84, R70 ;  /* 0x00000046545e7220 */ /* 0x000fc60000410000 */
[----:B------:R-:W4:Y:S01]  /*4b00*/  MUFU.EX2 R96, R96 ;  /* 0x0000006000607308 */ /* 0x000f220000000800 */
[----:B------:R-:W-:-:S07]  /*4b10*/  FMUL.FTZ R93, R84, R69 ;  /* 0x00000045545d7220 */ /* 0x000fce0000410000 */
[----:B------:R-:W0:Y:S01]  /*4b20*/  MUFU.EX2 R95, R95 ;  /* 0x0000005f005f7308 */ /* 0x000e220000000800 */
[----:B------:R-:W-:-:S07]  /*4b30*/  FMUL.FTZ R92, R84, R68 ;  /* 0x00000044545c7220 */ /* 0x000fce0000410000 */
[----:B------:R-:W0:Y:S01]  /*4b40*/  MUFU.EX2 R94, R94 ;  /* 0x0000005e005e7308 */ /* 0x000e220000000800 */
[----:B------:R1:W5:Y:S01]  /*4b50*/  @!P0 LDG.E.64 R82, [R48.64] ;  /* 0x0000000430528981 */ /* 0x000362000c1e1b00 */
[----:B------:R-:W-:Y:S01]  /*4b60*/  FMUL.FTZ R81, R84, R67 ;  /* 0x0000004354517220 */ /* 0x000fe20000410000 */
[----:B-1----:R-:W-:-:S05]  /*4b70*/  PRMT R48, RZ, 0x5410, R44 ;  /* 0x00005410ff307816 */ /* 0x002fca000000002c */
[----:B------:R-:W1:Y:S01]  /*4b80*/  MUFU.EX2 R93, R93 ;  /* 0x0000005d005d7308 */ /* 0x000e620000000800 */
[----:B------:R-:W-:Y:S02]  /*4b90*/  FMUL.FTZ R141, R48, R73 ;  /* 0x00000049308d7220 */ /* 0x000fe40000410000 */
[----:B------:R-:W-:-:S05]  /*4ba0*/  FMUL.FTZ R80, R84, R66 ;  /* 0x0000004254507220 */ /* 0x000fca0000410000 */
[----:B------:R-:W1:Y:S01]  /*4bb0*/  MUFU.EX2 R92, R92 ;  /* 0x0000005c005c7308 */ /* 0x000e620000000800 */
[----:B----4-:R-:W-:Y:S02]  /*4bc0*/  FFMA.FTZ R48, R141, R96, R123 ;  /* 0x000000608d307223 */ /* 0x010fe4000001007b */
[----:B------:R-:W-:Y:S02]  /*4bd0*/  FMUL.FTZ R79, R84, R65 ;  /* 0x00000041544f7220 */ /* 0x000fe40000410000 */
[----:B0-----:R-:W-:-:S03]  /*4be0*/  FFMA.FTZ R48, R95, R48, R124 ;  /* 0x000000305f307223 */ /* 0x001fc6000001007c */
[----:B------:R-:W0:Y:S01]  /*4bf0*/  MUFU.EX2 R81, R81 ;  /* 0x0000005100517308 */ /* 0x000e220000000800 */
[----:B------:R-:W-:Y:S02]  /*4c00*/  FFMA.FTZ R48, R94, R48, R125 ;  /* 0x000000305e307223 */ /* 0x000fe4000001007d */
[----:B------:R-:W-:-:S05]  /*4c10*/  FMUL.FTZ R78, R84, R64 ;  /* 0x00000040544e7220 */ /* 0x000fca0000410000 */
[----:B------:R-:W4:Y:S01]  /*4c20*/  MUFU.EX2 R80, R80 ;  /* 0x0000005000507308 */ /* 0x000f220000000800 */
[----:B-1----:R-:W-:Y:S02]  /*4c30*/  FFMA.FTZ R48, R93, R48, R126 ;  /* 0x000000305d307223 */ /* 0x002fe4000001007e */
[----:B------:R-:W-:-:S05]  /*4c40*/  FMUL.FTZ R77, R84, R63 ;  /* 0x0000003f544d7220 */ /* 0x000fca0000410000 */
[----:B------:R-:W1:Y:S01]  /*4c50*/  MUFU.EX2 R79, R79 ;  /* 0x0000004f004f7308 */ /* 0x000e620000000800 */
[----:B------:R-:W-:Y:S02]  /*4c60*/  FFMA.FTZ R48, R92, R48, R127 ;  /* 0x000000305c307223 */ /* 0x000fe4000001007f */
[----:B------:R-:W-:-:S05]  /*4c70*/  FMUL.FTZ R76, R84, R62 ;  /* 0x0000003e544c7220 */ /* 0x000fca0000410000 */
[----:B------:R-:W1:Y:S01]  /*4c80*/  MUFU.EX2 R78, R78 ;  /* 0x0000004e004e7308 */ /* 0x000e620000000800 */
[----:B0-----:R-:W-:Y:S02]  /*4c90*/  FFMA.FTZ R48, R81, R48, R128 ;  /* 0x0000003051307223 */ /* 0x001fe40000010080 */
[----:B--2---:R-:W-:-:S05]  /*4ca0*/  FMUL.FTZ R75, R84, R61 ;  /* 0x0000003d544b7220 */ /* 0x004fca0000410000 */
[----:B------:R-:W0:Y:S01]  /*4cb0*/  MUFU.EX2 R77, R77 ;  /* 0x0000004d004d7308 */ /* 0x000e220000000800 */
[----:B----4-:R-:W-:Y:S02]  /*4cc0*/  FFMA.FTZ R48, R80, R48, R129 ;  /* 0x0000003050307223 */ /* 0x010fe40000010081 */
[----:B------:R-:W-:-:S05]  /*4cd0*/  FMUL.FTZ R51, R84, R60 ;  /* 0x0000003c54337220 */ /* 0x000fca0000410000 */
[----:B------:R-:W2:Y:S01]  /*4ce0*/  MUFU.EX2 R76, R76 ;  /* 0x0000004c004c7308 */ /* 0x000ea20000000800 */
[----:B-1----:R-:W-:Y:S02]  /*4cf0*/  FFMA.FTZ R48, R79, R48, R130 ;  /* 0x000000304f307223 */ /* 0x002fe40000010082 */
[----:B------:R-:W-:-:S05]  /*4d00*/  FMUL.FTZ R50, R140, R96 ;  /* 0x000000608c327220 */ /* 0x000fca0000410000 */
[----:B------:R-:W1:Y:S01]  /*4d10*/  MUFU.EX2 R75, R75 ;  /* 0x0000004b004b7308 */ /* 0x000e620000000800 */
[----:B------:R-:W-:Y:S02]  /*4d20*/  FFMA.FTZ R48, R78, R48, R131 ;  /* 0x000000304e307223 */ /* 0x000fe40000010083 */
[----:B------:R-:W-:Y:S01]  /*4d30*/  FMUL.FTZ R49, R95, R50 ;  /* 0x000000325f317220 */ /* 0x000fe20000410000 */
[----:B------:R-:W-:Y:S01]  /*4d40*/  ISETP.NE.AND P0, PT, R119, 0x7f, PT ;  /* 0x0000007f7700780c */ /* 0x000fe20003f05270 */
[----:B0-----:R-:W-:-:S03]  /*4d50*/  FFMA.FTZ R48, R77, R48, R132 ;  /* 0x000000304d307223 */ /* 0x001fc60000010084 */
[----:B------:R-:W0:Y:S01]  /*4d60*/  MUFU.EX2 R51, R51 ;  /* 0x0000003300337308 */ /* 0x000e220000000800 */
[----:B------:R-:W-:Y:S02]  /*4d70*/  FMUL.FTZ R50, R94, R49 ;  /* 0x000000315e327220 */ /* 0x000fe40000410000 */
[----:B--2---:R-:W-:Y:S02]  /*4d80*/  FFMA.FTZ R48, R76, R48, R133 ;  /* 0x000000304c307223 */ /* 0x004fe40000010085 */
[----:B------:R-:W-:Y:S02]  /*4d90*/  FMUL.FTZ R49, R93, R50 ;  /* 0x000000325d317220 */ /* 0x000fe40000410000 */
[----:B-1----:R-:W-:Y:S02]  /*4da0*/  FFMA.FTZ R48, R75, R48, R134 ;  /* 0x000000304b307223 */ /* 0x002fe40000010086 */
[----:B------:R-:W-:-:S04]  /*4db0*/  FMUL.FTZ R50, R92, R49 ;  /* 0x000000315c327220 */ /* 0x000fc80000410000 */
[----:B------:R-:W-:Y:S02]  /*4dc0*/  FMUL.FTZ R49, R81, R50 ;  /* 0x0000003251317220 */ /* 0x000fe40000410000 */
[----:B0-----:R-:W-:Y:S02]  /*4dd0*/  FFMA.FTZ R89, R51, R48, R135 ;  /* 0x0000003033597223 */ /* 0x001fe40000010087 */
[----:B------:R0:W1:Y:S01]  /*4de0*/  @P0 LDS R48, [R119.X4+0x22e4] ;  /* 0x0022e40077300984 */ /* 0x0000620000004800 */
[----:B------:R-:W-:Y:S02]  /*4df0*/  FMUL.FTZ R88, R80, R49 ;  /* 0x0000003150587220 */ /* 0x000fe40000410000 */
[----:B------:R-:W-:Y:S02]  /*4e00*/  FMUL.FTZ R50, R84, R59 ;  /* 0x0000003b54327220 */ /* 0x000fe40000410000 */
[----:B------:R-:W-:-:S04]  /*4e10*/  FMUL.FTZ R49, R79, R88 ;  /* 0x000000584f317220 */ /* 0x000fc80000410000 */
[----:B------:R-:W-:Y:S02]  /*4e20*/  FMUL.FTZ R88, R78, R49 ;  /* 0x000000314e587220 */ /* 0x000fe40000410000 */
[----:B------:R-:W-:Y:S01]  /*4e30*/  FMUL.FTZ R49, R84, R58 ;  /* 0x0000003a54317220 */ /* 0x000fe20000410000 */
[----:B------:R-:W2:Y:S01]  /*4e40*/  MUFU.EX2 R50, R50 ;  /* 0x0000003200327308 */ /* 0x000ea20000000800 */
[----:B------:R-:W-:-:S04]  /*4e50*/  FMUL.FTZ R87, R77, R88 ;  /* 0x000000584d577220 */ /* 0x000fc80000410000 */
[----:B------:R-:W-:-:S03]  /*4e60*/  FMUL.FTZ R84, R76, R87 ;  /* 0x000000574c547220 */ /* 0x000fc60000410000 */
[----:B------:R-:W4:Y:S01]  /*4e70*/  MUFU.EX2 R49, R49 ;  /* 0x0000003100317308 */ /* 0x000f220000000800 */
[----:B------:R-:W-:-:S04]  /*4e80*/  FMUL.FTZ R84, R75, R84 ;  /* 0x000000544b547220 */ /* 0x000fc80000410000 */
[----:B------:R-:W-:Y:S02]  /*4e90*/  FMUL.FTZ R87, R51, R84 ;  /* 0x0000005433577220 */ /* 0x000fe40000410000 */
[C---:B--2---:R-:W-:Y:S02]  /*4ea0*/  FFMA.FTZ R88, R50.reuse, R89, R136 ;  /* 0x0000005932587223 */ /* 0x044fe40000010088 */
[----:B------:R-:W-:Y:S02]  /*4eb0*/  FMUL.FTZ R84, R50, R87 ;  /* 0x0000005732547220 */ /* 0x000fe40000410000 */
[----:B---3--:R-:W-:Y:S02]  /*4ec0*/  FMUL.FTZ R86, R85, R86 ;  /* 0x0000005655567220 */ /* 0x008fe40000410000 */
[C---:B----4-:R-:W-:Y:S02]  /*4ed0*/  FMUL.FTZ R84, R49.reuse, R84 ;  /* 0x0000005431547220 */ /* 0x050fe40000410000 */
[----:B------:R-:W-:Y:S01]  /*4ee0*/  FFMA.FTZ R85, R49, R88, R137 ;  /* 0x0000005831557223 */ /* 0x000fe20000010089 */
[----:B------:R-:W-:Y:S05]  /*4ef0*/  @P0 BRA `(.L_x_1409) ;  /* 0x0000007000000947 */ /* 0x000fea0003800000 */
[----:B0-----:R-:W-:-:S13]  /*4f00*/  ISETP.NE.AND P0, PT, R74, c[0x0][0x174], PT ;  /* 0x00005d004a007a0c */ /* 0x001fda0003f05270 */
[----:B-1----:R-:W-:-:S04]  /*4f10*/  @P0 LEA.HI R48, R74, R74, RZ, 0x1 ;  /* 0x0000004a4a300211 */ /* 0x002fc800078f08ff */
[----:B------:R-:W-:Y:S01]  /*4f20*/  @P0 LOP3.LUT R87, R48, 0xfffffe, RZ, 0xc0, !PT ;  /* 0x00fffffe30570812 */ /* 0x000fe200078ec0ff */
[----:B------:R-:W-:-:S03]  /*4f30*/  HFMA2.MMA R48, -RZ, RZ, 1.875, 0 ;  /* 0x3f800000ff307435 */ /* 0x000fc600000001ff */
[----:B------:R-:W-:-:S04]  /*4f40*/  @P0 IADD3 R87, -R87, R74, RZ ;  /* 0x0000004a57570210 */ /* 0x000fc80007ffe1ff */
[----:B------:R-:W-:-:S05]  /*4f50*/  @P0 LEA R87, R87, R0, 0x8 ;  /* 0x0000000057570211 */ /* 0x000fca00078e40ff */
[----:B------:R0:W1:Y:S02]  /*4f60*/  @P0 LDS R48, [R87.X4+0x1ae0] ;  /* 0x001ae00057300984 */ /* 0x0000640000004800 */
.L_x_1409:
[----:B0-----:R-:W-:Y:S05]  /*4f70*/  BSYNC B0 ;  /* 0x0000000000007941 */ /* 0x001fea0003800000 */
.L_x_1408:
        /* <DEDUP_REMOVED lines=23> */
[----:B------:R-:W0:Y:S04]  /*50f0*/  LDS.64 R86, [R143+0x10d8] ;  /* 0x0010d8008f567984 */ /* 0x000e280000000a00 */
        /* <DEDUP_REMOVED lines=10> */
.L_x_1431:
        /* <DEDUP_REMOVED lines=22> */
[----:B------:R0:W3:Y:S04]  /*5300*/  SHFL.UP PT, R86, R90, 0x10, RZ ;  /* 0x060000005a567989 */ /* 0x0000e800000e00ff */
.L_x_1432:
[----:B------:R-:W-:-:S13]  /*5310*/  ISETP.GE.AND P0, PT, R142, 0x10, PT ;  /* 0x000000108e00780c */ /* 0x000fda0003f06270 */
[-C--:B--2---:R-:W-:Y:S02]  /*5320*/  @P0 FFMA.FTZ R88, R87, R90.reuse, R88 ;  /* 0x0000005a57580223 */ /* 0x084fe40000010058 */
[----:B0--3--:R-:W-:Y:S01]  /*5330*/  @P0 FMUL.FTZ R90, R86, R90 ;  /* 0x0000005a565a0220 */ /* 0x009fe20000410000 */
[----:B------:R-:W-:Y:S05]  /*5340*/  BRA.CONV ~URZ, `(.L_x_1414) ;  /* 0x000000637f007947 */ /* 0x000fea000b800000 */
[----:B------:R-:W-:Y:S01]  /*5350*/  HFMA2.MMA R89, -RZ, RZ, 0, 1.847743988037109375e-06 ;  /* 0x0000001fff597435 */ /* 0x000fe200000001ff */
[----:B------:R-:W-:Y:S02]  /*5360*/  MOV R84, R90 ;  /* 0x0000005a00547202 */ /* 0x000fe40000000f00 */
[----:B------:R-:W-:Y:S02]  /*5370*/  MOV R86, 0x1f ;  /* 0x0000001f00567802 */ /* 0x000fe40000000f00 */
[----:B------:R-:W-:Y:S02]  /*5380*/  MOV R87, 0xffffffff ;  /* 0xffffffff00577802 */ /* 0x000fe40000000f00 */
[----:B------:R-:W-:-:S02]  /*5390*/  MOV R85, 0x53b0 ;  /* 0x000053b000557802 */ /* 0x000fc40000000f00 */
[----:B-1---5:R-:W-:Y:S05]  /*53a0*/  CALL.REL.NOINC `($__internal_58_$__cuda_sm70_shflsync_idx_p) ;  /* 0x00003e0000007944 */ /* 0x022fea0003c00000 */
.L_x_1414:
[----:B------:R-:W-:Y:S05]  /*53b0*/  BRA.CONV ~URZ, `(.L_x_1415) ;  /* 0x000000637f007947 */ /* 0x000fea000b800000 */
[----:B------:R-:W-:Y:S01]  /*53c0*/  HFMA2.MMA R89, -RZ, RZ, 0, 1.847743988037109375e-06 ;  /* 0x0000001fff597435 */ /* 0x000fe200000001ff */
[----:B------:R-:W-:-:S02]  /*53d0*/  MOV R84, R88 ;  /* 0x0000005800547202 */ /* 0x000fc40000000f00 */
[----:B-1----:R-:W-:Y:S02]  /*53e0*/  MOV R86, 0x1f ;  /* 0x0000001f00567802 */ /* 0x002fe40000000f00 */
[----:B------:R-:W-:Y:S02]  /*53f0*/  MOV R87, 0xffffffff ;  /* 0xffffffff00577802 */ /* 0x000fe40000000f00 */
[----:B------:R-:W-:Y:S02]  /*5400*/  MOV R85, 0x5420 ;  /* 0x0000542000557802 */ /* 0x000fe40000000f00 */
[----:B-----5:R-:W-:Y:S05]  /*5410*/  CALL.REL.NOINC `($__internal_58_$__cuda_sm70_shflsync_idx_p) ;  /* 0x00003d9000007944 */ /* 0x020fea0003c00000 */
.L_x_1415:
[----:B------:R-:W-:Y:S05]  /*5420*/  BRA.DIV ~URZ, `(.L_x_1416) ;  /* 0x000033a27f007947 */ /* 0x000fea000b800000 */
[----:B-----5:R0:W2:Y:S04]  /*5430*/  SHFL.IDX PT, R91, R82, RZ, 0x1f ;  /* 0x00001fff525b7589 */ /* 0x0200a800000e0000 */
[----:B------:R0:W3:Y:S04]  /*5440*/  SHFL.IDX PT, R87, R83, RZ, 0x1f ;  /* 0x00001fff53577589 */ /* 0x0000e800000e0000 */
[----:B------:R-:W4:Y:S04]  /*5450*/  SHFL.UP PT, R90, R90, 0x1, RZ ;  /* 0x042000005a5a7989 */ /* 0x000f2800000e00ff */
[----:B------:R-:W1:Y:S02]  /*5460*/  SHFL.UP PT, R88, R88, 0x1, RZ ;  /* 0x0420000058587989 */ /* 0x000e6400000e00ff */
.L_x_1433:
[----:B01-34-:R-:W-:Y:S01]  /*5470*/  @P1 FFMA.FTZ R87, R87, R90, R88 ;  /* 0x0000005a57571223 */ /* 0x01bfe20000010058 */
[----:B------:R-:W-:Y:S01]  /*5480*/  LDS.64 R82, [R143+0x10d8] ;  /* 0x0010d8008f527984 */ /* 0x000fe20000000a00 */
[----:B--2---:R-:W-:-:S03]  /*5490*/  MOV R86, R91 ;  /* 0x0000005b00567202 */ /* 0x004fc60000000f00 */
[----:B------:R-:W0:Y:S02]  /*54a0*/  LDS.64 R88, [R143+0x10d0] ;  /* 0x0010d0008f587984 */ /* 0x000e240000000a00 */
[----:B------:R-:W-:Y:S02]  /*54b0*/  @P1 FMUL.FTZ R86, R86, R90 ;  /* 0x0000005a56561220 */ /* 0x000fe40000410000 */
[----:B------:R-:W1:Y:S04]  /*54c0*/  LDS.64 R84, [R143+0x10e0] ;  /* 0x0010e0008f547984 */ /* 0x000e680000000a00 */
[----:B------:R2:W-:Y:S01]  /*54d0*/  STS.64 [R143+0x10d0], R86 ;  /* 0x0010d0568f007388 */ /* 0x0005e20000000a00 */
[C---:B0-----:R-:W-:Y:S02]  /*54e0*/  FFMA.FTZ R89, R88.reuse, R87, R89 ;  /* 0x0000005758597223 */ /* 0x041fe40000010059 */
[----:B------:R-:W-:-:S02]  /*54f0*/  FMUL.FTZ R88, R88, R86 ;  /* 0x0000005658587220 */ /* 0x000fc40000410000 */
[C---:B------:R-:W-:Y:S02]  /*5500*/  FFMA.FTZ R83, R82.reuse, R89, R83 ;  /* 0x0000005952537223 */ /* 0x040fe40000010053 */
[----:B------:R-:W-:Y:S01]  /*5510*/  FMUL.FTZ R82, R82, R88 ;  /* 0x0000005852527220 */ /* 0x000fe20000410000 */
[----:B------:R2:W-:Y:S01]  /*5520*/  STS.64 [R143+0x10d8], R88 ;  /* 0x0010d8588f007388 */ /* 0x0005e20000000a00 */
[C---:B-1----:R-:W-:Y:S02]  /*5530*/  FFMA.FTZ R85, R84.reuse, R83, R85 ;  /* 0x0000005354557223 */ /* 0x042fe40000010055 */
[----:B------:R-:W-:Y:S01]  /*5540*/  FMUL.FTZ R84, R84, R82 ;  /* 0x0000005254547220 */ /* 0x000fe20000410000 */
[----:B------:R2:W-:Y:S04]  /*5550*/  STS.64 [R143+0x10e0], R82 ;  /* 0x0010e0528f007388 */ /* 0x0005e80000000a00 */
[----:B------:R2:W-:Y:S02]  /*5560*/  STS.64 [R143+0x10e8], R84 ;  /* 0x0010e8548f007388 */ /* 0x0005e40000000a00 */
.L_x_1411:
[----:B0-----:R-:W-:Y:S05]  /*5570*/  BSYNC B0 ;  /* 0x0000000000007941 */ /* 0x001fea0003800000 */
.L_x_1410:
[----:B------:R-:W-:Y:S01]  /*5580*/  WARPSYNC 0xffffffff ;  /* 0xffffffff00007948 */ /* 0x000fe20003800000 */
[----:B------:R-:W-:Y:S01]  /*5590*/  BAR.SYNC.DEFER_BLOCKING 0x0 ;  /* 0x0000000000007b1d */ /* 0x000fe20000010000 */
[----:B-12--5:R-:W-:Y:S01]  /*55a0*/  FMUL.FTZ R83, R49, R48 ;  /* 0x0000003031537220 */ /* 0x026fe20000410000 */
[----:B------:R-:W-:-:S03]  /*55b0*/  LOP3.LUT P0, RZ, R119, 0x1f, RZ, 0xc0, !PT ;  /* 0x0000001f77ff7812 */ /* 0x000fc6000780c0ff */
[----:B------:R-:W-:Y:S01]  /*55c0*/  FMUL.FTZ R84, R50, R83 ;  /* 0x0000005332547220 */ /* 0x000fe20000410000 */
[----:B------:R-:W-:Y:S01]  /*55d0*/  ISETP.GE.OR P0, PT, R74, c[0x0][0x174], P0 ;  /* 0x00005d004a007a0c */ /* 0x000fe20000706670 */
[----:B------:R-:W-:Y:S02]  /*55e0*/  BSSY B0, `(.L_x_1417) ;  /* 0x0000076000007945 */ /* 0x000fe40003800000 */
        /* <DEDUP_REMOVED lines=58> */
[----:B------:R-:W-:Y:S01]  /*5990*/  FMUL.FTZ R85, R84, R86 ;  /* 0x0000005654557220 */ /* 0x000fe20000410000 */
[----:B------:R-:W-:Y:S01]  /*59a0*/  LOP3.LUT R84, R119, 0x1f, RZ, 0xc0, !PT ;  /* 0x0000001f77547812 */ /* 0x000fe200078ec0ff */
[C---:B--2---:R-:W-:Y:S02]  /*59b0*/  FFMA.FTZ R87, R88.reuse, R87, R89 ;  /* 0x0000005758577223 */ /* 0x044fe40000010059 */
        /* <DEDUP_REMOVED lines=9> */
[----:B------:R0:W2:Y:S02]  /*5a50*/  SHFL.DOWN PT, R86, R88, 0x1, 0x1f ;  /* 0x08201f0058567f89 */ /* 0x0000a400000e0000 */
.L_x_1434:
[----:B------:R-:W-:Y:S05]  /*5a60*/  BRA.DIV ~URZ, `(.L_x_1420) ;  /* 0x00002fc27f007947 */ /* 0x000fea000b800000 */
[----:B------:R-:W3:Y:S04]  /*5a70*/  SHFL.DOWN PT, R84, R141, 0x1, 0x1f ;  /* 0x08201f008d547f89 */ /* 0x000ee800000e0000 */
[----:B-1----:R-:W-:Y:S01]  /*5a80*/  SHFL.IDX PT, R143, R82, RZ, 0x1f ;  /* 0x00001fff528f7589 */ /* 0x002fe200000e0000 */
[C---:B---3--:R-:W-:Y:S02]  /*5a90*/  @P4 FFMA.FTZ R141, R88.reuse, R84, R141 ;  /* 0x00000054588d4223 */ /* 0x048fe4000001008d */
        /* <DEDUP_REMOVED lines=22> */
.L_x_1435:
[----:B------:R-:W-:Y:S01]  /*5c00*/  ISETP.NE.AND P0, PT, R119, 0x1f, PT ;  /* 0x0000001f7700780c */ /* 0x000fe20003f05270 */
[-C--:B012---:R-:W-:Y:S01]  /*5c10*/  FFMA.FTZ R83, R83, R90.reuse, R91 ;  /* 0x0000005a53537223 */ /* 0x087fe2000001005b */
[----:B------:R-:W-:Y:S01]  /*5c20*/  MOV R84, R143 ;  /* 0x0000008f00547202 */ /* 0x000fe20000000f00 */
[----:B------:R-:W-:-:S10]  /*5c30*/  FMUL.FTZ R82, R82, R90 ;  /* 0x0000005a52527220 */ /* 0x000fd40000410000 */
[-C--:B---34-:R-:W-:Y:S02]  /*5c40*/  @P0 FFMA.FTZ R85, R85, R88.reuse, R141 ;  /* 0x0000005855550223 */ /* 0x098fe4000001008d */
[----:B------:R-:W-:Y:S02]  /*5c50*/  IMAD R141, R119, 0x28, RZ ;  /* 0x00000028778d7824 */ /* 0x000fe400078e02ff */
[----:B------:R-:W-:-:S03]  /*5c60*/  @P0 FMUL.FTZ R84, R84, R88 ;  /* 0x0000005854540220 */ /* 0x000fc60000410000 */
[----:B------:R-:W0:Y:S04]  /*5c70*/  LDS.64 R88, [R141+0x15f8] ;  /* 0x0015f8008d587984 */ /* 0x000e280000000a00 */
[----:B------:R-:W1:Y:S04]  /*5c80*/  LDS.64 R86, [R141+0x15f0] ;  /* 0x0015f0008d567984 */ /* 0x000e680000000a00 */
[----:B------:R-:W-:Y:S01]  /*5c90*/  STS.64 [R141+0x15f8], R84 ;  /* 0x0015f8548d007388 */ /* 0x000fe20000000a00 */
[C---:B0-----:R-:W-:Y:S02]  /*5ca0*/  FFMA.FTZ R89, R88.reuse, R85, R89 ;  /* 0x0000005558597223 */ /* 0x041fe40000010059 */
[----:B------:R-:W-:-:S02]  /*5cb0*/  FMUL.FTZ R88, R88, R84 ;  /* 0x0000005458587220 */ /* 0x000fc40000410000 */
[C---:B-1----:R-:W-:Y:S02]  /*5cc0*/  FFMA.FTZ R87, R86.reuse, R89, R87 ;  /* 0x0000005956577223 */ /* 0x042fe40000010057 */
[----:B------:R-:W-:Y:S01]  /*5cd0*/  FMUL.FTZ R86, R86, R88 ;  /* 0x0000005856567220 */ /* 0x000fe20000410000 */
[----:B------:R-:W-:Y:S04]  /*5ce0*/  STS.64 [R141+0x15f0], R88 ;  /* 0x0015f0588d007388 */ /* 0x000fe80000000a00 */
[----:B------:R-:W0:Y:S04]  /*5cf0*/  LDS.64 R88, [R141+0x15e8] ;  /* 0x0015e8008d587984 */ /* 0x000e280000000a00 */
[----:B------:R1:W-:Y:S01]  /*5d00*/  STS.64 [R141+0x15e8], R86 ;  /* 0x0015e8568d007388 */ /* 0x0003e20000000a00 */
[----:B0-----:R-:W-:-:S02]  /*5d10*/  FFMA.FTZ R89, R88, R87, R89 ;  /* 0x0000005758597223 */ /* 0x001fc40000010059 */
[----:B------:R-:W-:-:S05]  /*5d20*/  FMUL.FTZ R88, R88, R86 ;  /* 0x0000005658587220 */ /* 0x000fca0000410000 */
[----:B------:R1:W-:Y:S02]  /*5d30*/  STS.64 [R141+0x15e0], R88 ;  /* 0x0015e0588d007388 */ /* 0x0003e40000000a00 */
.L_x_1418:
[----:B0-----:R-:W-:Y:S05]  /*5d40*/  BSYNC B0 ;  /* 0x0000000000007941 */ /* 0x001fea0003800000 */
.L_x_1417:
[----:B------:R-:W-:Y:S01]  /*5d50*/  WARPSYNC 0xffffffff ;  /* 0xffffffff00007948 */ /* 0x000fe20003800000 */
[----:B------:R-:W-:Y:S01]  /*5d60*/  BAR.SYNC.DEFER_BLOCKING 0x0 ;  /* 0x0000000000007b1d */ /* 0x000fe20000010000 */
[----:B------:R-:W-:Y:S02]  /*5d70*/  ISETP.NE.AND P2, PT, R119, RZ, PT ;  /* 0x000000ff7700720c */ /* 0x000fe40003f45270 */
[----:B-1----:R-:W-:Y:S02]  /*5d80*/  PRMT R86, RZ, 0x5410, R42 ;  /* 0x00005410ff567816 */ /* 0x002fe4000000002a */
[----:B------:R-:W-:Y:S01]  /*5d90*/  PRMT R91, RZ, 0x5410, R46 ;  /* 0x00005410ff5b7816 */ /* 0x000fe2000000002e */
[----:B------:R-:W-:Y:S01]  /*5da0*/  BSSY B0, `(.L_x_1421) ;  /* 0x00000e0000007945 */ /* 0x000fe20003800000 */
[----:B------:R-:W-:Y:S02]  /*5db0*/  PRMT R141, RZ, 0x7610, R42 ;  /* 0x00007610ff8d7816 */ /* 0x000fe4000000002a */
[----:B------:R-:W-:-:S02]  /*5dc0*/  ISETP.GT.AND P0, PT, R142, 0x1e, PT ;  /* 0x0000001e8e00780c */ /* 0x000fc40003f04270 */
[----:B------:R-:W-:Y:S01]  /*5dd0*/  ISETP.GT.AND P1, PT, R142, 0x1d, PT ;  /* 0x0000001d8e00780c */ /* 0x000fe20003f24270 */
[----:B------:R-:W0:Y:S04]  /*5de0*/  LDS R122, [R122.X8+0x15e4] ;  /* 0x0015e4007a7a7984 */ /* 0x000e280000008800 */
[----:B------:R1:W-:Y:S02]  /*5df0*/  @!P2 STS.64 [R0.X8+0x24e0], R82 ;  /* 0x0024e0520000a388 */ /* 0x0003e40000008a00 */
[----:B-1----:R-:W-:Y:S02]  /*5e00*/  PRMT R82, RZ, 0x7610, R44 ;  /* 0x00007610ff527816 */ /* 0x002fe4000000002c */
[----:B------:R-:W-:-:S03]  /*5e10*/  PRMT R83, RZ, 0x5410, R45 ;  /* 0x00005410ff537816 */ /* 0x000fc6000000002d */
[----:B------:R-:W-:Y:S02]  /*5e20*/  FFMA.FTZ R88, R82, -R72, R123 ;  /* 0x8000004852587223 */ /* 0x000fe4000001007b */
[----:B0-----:R-:W-:-:S04]  /*5e30*/  FFMA.FTZ R48, R122, R48, R113 ;  /* 0x000000307a307223 */ /* 0x001fc80000010071 */
[----:B------:R-:W-:Y:S02]  /*5e40*/  FFMA.FTZ R112, R49, R48, R112 ;  /* 0x0000003031707223 */ /* 0x000fe40000010070 */
[----:B------:R-:W-:Y:S02]  /*5e50*/  FFMA.FTZ R49, R57, R140, RZ ;  /* 0x0000008c39317223 */ /* 0x000fe400000100ff */
[----:B------:R-:W-:Y:S02]  /*5e60*/  FFMA.FTZ R50, R50, R112, R111 ;  /* 0x0000007032327223 */ /* 0x000fe4000001006f */
[----:B------:R-:W-:Y:S01]  /*5e70*/  FFMA.FTZ R49, R56, R123, R49 ;  /* 0x0000007b38317223 */ /* 0x000fe20000010031 */
[----:B------:R-:W-:Y:S01]  /*5e80*/  PRMT R123, RZ, 0x5410, R41 ;  /* 0x00005410ff7b7816 */ /* 0x000fe20000000029 */
[----:B------:R-:W-:Y:S02]  /*5e90*/  FFMA.FTZ R110, R51, R50, R110 ;  /* 0x00000032336e7223 */ /* 0x000fe4000001006e */
[----:B------:R-:W-:-:S02]  /*5ea0*/  FFMA.FTZ R49, R55, R124, R49 ;  /* 0x0000007c37317223 */ /* 0x000fc40000010031 */
[----:B------:R-:W-:Y:S01]  /*5eb0*/  FFMA.FTZ R75, R75, R110, R109 ;  /* 0x0000006e4b4b7223 */ /* 0x000fe2000001006d */
[----:B------:R-:W-:Y:S01]  /*5ec0*/  PRMT R109, RZ, 0x5410, R40 ;  /* 0x00005410ff6d7816 */ /* 0x000fe20000000028 */
[----:B------:R-:W-:Y:S02]  /*5ed0*/  FFMA.FTZ R49, R54, R125, R49 ;  /* 0x0000007d36317223 */ /* 0x000fe40000010031 */
[----:B------:R-:W-:Y:S01]  /*5ee0*/  FFMA.FTZ R76, R76, R75, R108 ;  /* 0x0000004b4c4c7223 */ /* 0x000fe2000001006c */
[----:B------:R-:W-:Y:S01]  /*5ef0*/  PRMT R108, RZ, 0x7610, R47 ;  /* 0x00007610ff6c7816 */ /* 0x000fe2000000002f */
[----:B------:R-:W-:Y:S02]  /*5f00*/  FFMA.FTZ R49, R53, R126, R49 ;  /* 0x0000007e35317223 */ /* 0x000fe40000010031 */
[----:B------:R-:W-:Y:S02]  /*5f10*/  FFMA.FTZ R77, R77, R76, R107 ;  /* 0x0000004c4d4d7223 */ /* 0x000fe4000001006b */
[----:B------:R-:W-:-:S02]  /*5f20*/  FFMA.FTZ R49, R52, R127, R49 ;  /* 0x0000007f34317223 */ /* 0x000fc40000010031 */
[----:B------:R-:W-:Y:S02]  /*5f30*/  FFMA.FTZ R78, R78, R77, R106 ;  /* 0x0000004d4e4e7223 */ /* 0x000fe4000001006a */
        /* <DEDUP_REMOVED lines=13> */
[----:B------:R-:W-:Y:S02]  /*6010*/  FFMA.FTZ R49, R86, -R61, R134 ;  /* 0x8000003d56317223 */ /* 0x000fe40000010086 */
[----:B------:R-:W-:Y:S02]  /*6020*/  FMUL.FTZ R84, R97, R110 ;  /* 0x0000006e61547220 */ /* 0x000fe40000410000 */
[----:B------:R-:W-:Y:S02]  /*6030*/  FFMA.FTZ R95, R95, R94, R99 ;  /* 0x0000005e5f5f7223 */ /* 0x000fe40000010063 */
[----:B------:R-:W-:Y:S01]  /*6040*/  FFMA.FTZ R134, R33, R134, R51 ;  /* 0x0000008621867223 */ /* 0x000fe20000010033 */
[----:B------:R-:W-:Y:S01]  /*6050*/  PRMT R51, RZ, 0x5410, R44 ;  /* 0x00005410ff337816 */ /* 0x000fe2000000002c */
[----:B------:R-:W-:Y:S01]  /*6060*/  FMUL.FTZ R85, R49, R84 ;  /* 0x0000005431557220 */ /* 0x000fe20000410000 */
[----:B------:R-:W-:Y:S01]  /*6070*/  PRMT R84, RZ, 0x7610, R45 ;  /* 0x00007610ff547816 */ /* 0x000fe2000000002d */
[----:B------:R-:W-:Y:S01]  /*6080*/  FFMA.FTZ R96, R96, R95, R98 ;  /* 0x0000005f60607223 */ /* 0x000fe20000010062 */
[----:B------:R-:W-:Y:S01]  /*6090*/  PRMT R98, RZ, 0x7610, R46 ;  /* 0x00007610ff627816 */ /* 0x000fe2000000002e */
[----:B------:R-:W-:-:S02]  /*60a0*/  FFMA.FTZ R85, R86, R110, R85 ;  /* 0x0000006e56557223 */ /* 0x000fc40000010055 */
[-C--:B------:R-:W-:Y:S02]  /*60b0*/  FFMA.FTZ R87, R51, -R73.reuse, R140 ;  /* 0x8000004933577223 */ /* 0x080fe4000001008c */
[----:B------:R-:W-:Y:S02]  /*60c0*/  FMUL.FTZ R86, R96, R73 ;  /* 0x0000004960567220 */ /* 0x000fe40000410000 */
[----:B------:R-:W-:Y:S02]  /*60d0*/  FMUL.FTZ R89, R95, R72 ;  /* 0x000000485f597220 */ /* 0x000fe40000410000 */
[----:B------:R-:W-:Y:S02]  /*60e0*/  FFMA.FTZ R99, R86, R87, RZ ;  /* 0x0000005756637223 */ /* 0x000fe400000100ff */
[-C--:B------:R-:W-:Y:S02]  /*60f0*/  FFMA.FTZ R124, R83, -R71.reuse, R124 ;  /* 0x80000047537c7223 */ /* 0x080fe4000001007c */
[----:B------:R-:W-:-:S02]  /*6100*/  FMUL.FTZ R90, R94, R71 ;  /* 0x000000475e5a7220 */ /* 0x000fc40000410000 */
[----:B------:R-:W-:Y:S02]  /*6110*/  FFMA.FTZ R101, R89, R88, R99 ;  /* 0x0000005859657223 */ /* 0x000fe40000010063 */
[-C--:B------:R-:W-:Y:S02]  /*6120*/  FFMA.FTZ R125, R84, -R70.reuse, R125 ;  /* 0x80000046547d7223 */ /* 0x080fe4000001007d */
[----:B------:R-:W-:Y:S02]  /*6130*/  FMUL.FTZ R99, R93, R70 ;  /* 0x000000465d637220 */ /* 0x000fe40000410000 */
[----:B------:R-:W-:Y:S02]  /*6140*/  FFMA.FTZ R102, R90, R124, R101 ;  /* 0x0000007c5a667223 */ /* 0x000fe40000010065 */
[-C--:B------:R-:W-:Y:S02]  /*6150*/  FFMA.FTZ R101, R91, -R69.reuse, R126 ;  /* 0x800000455b657223 */ /* 0x080fe4000001007e */
[----:B------:R-:W-:-:S02]  /*6160*/  FMUL.FTZ R100, R92, R69 ;  /* 0x000000455c647220 */ /* 0x000fc40000410000 */
[----:B------:R-:W-:Y:S02]  /*6170*/  FFMA.FTZ R103, R99, R125, R102 ;  /* 0x0000007d63677223 */ /* 0x000fe40000010066 */
[----:B------:R-:W-:Y:S02]  /*6180*/  FFMA.FTZ R133, R105, -R62, R133 ;  /* 0x8000003e69857223 */ /* 0x000fe40000010085 */
[----:B------:R-:W-:Y:S02]  /*6190*/  FMUL.FTZ R104, R97, R75 ;  /* 0x0000004b61687220 */ /* 0x000fe40000410000 */
[----:B------:R-:W-:Y:S01]  /*61a0*/  FFMA.FTZ R106, R100, R101, R103 ;  /* 0x00000065646a7223 */ /* 0x000fe20000010067 */
[----:B------:R-:W-:Y:S01]  /*61b0*/  PRMT R103, RZ, 0x5410, R47 ;  /* 0x00005410ff677816 */ /* 0x000fe2000000002f */
[----:B------:R-:W-:Y:S02]  /*61c0*/  FMUL.FTZ R104, R133, R104 ;  /* 0x0000006885687220 */ /* 0x000fe40000410000 */
[----:B------:R-:W-:-:S02]  /*61d0*/  FFMA.FTZ R127, R98, -R68, R127 ;  /* 0x80000044627f7223 */ /* 0x000fc4000001007f */
[----:B------:R-:W-:Y:S02]  /*61e0*/  FMUL.FTZ R102, R81, R68 ;  /* 0x0000004451667220 */ /* 0x000fe40000410000 */
[----:B------:R-:W-:Y:S02]  /*61f0*/  FFMA.FTZ R104, R105, R75, R104 ;  /* 0x0000004b69687223 */ /* 0x000fe40000010068 */
[----:B------:R-:W-:Y:S02]  /*6200*/  FFMA.FTZ R107, R102, R127, R106 ;  /* 0x0000007f666b7223 */ /* 0x000fe4000001006a */
[-C--:B------:R-:W-:Y:S01]  /*6210*/  FFMA.FTZ R105, R103, -R67.reuse, R128 ;  /* 0x8000004367697223 */ /* 0x080fe20000010080 */
[----:B------:R-:W-:Y:S01]  /*6220*/  PRMT R128, RZ, 0x7610, R40 ;  /* 0x00007610ff807816 */ /* 0x000fe20000000028 */
[----:B------:R-:W-:Y:S02]  /*6230*/  FMUL.FTZ R106, R80, R67 ;  /* 0x00000043506a7220 */ /* 0x000fe40000410000 */
[----:B------:R-:W-:-:S02]  /*6240*/  FFMA.FTZ R122, R108, -R66, R129 ;  /* 0x800000426c7a7223 */ /* 0x000fc40000010081 */
[----:B------:R-:W-:Y:S02]  /*6250*/  FFMA.FTZ R113, R106, R105, R107 ;  /* 0x000000696a717223 */ /* 0x000fe4000001006b */
[----:B------:R-:W-:Y:S02]  /*6260*/  FMUL.FTZ R107, R79, R66 ;  /* 0x000000424f6b7220 */ /* 0x000fe40000410000 */
[-C--:B------:R-:W-:Y:S02]  /*6270*/  FFMA.FTZ R111, R109, -R65.reuse, R130 ;  /* 0x800000416d6f7223 */ /* 0x080fe40000010082 */
[----:B------:R-:W-:Y:S02]  /*6280*/  FFMA.FTZ R113, R107, R122, R113 ;  /* 0x0000007a6b717223 */ /* 0x000fe40000010071 */
[----:B------:R-:W-:Y:S02]  /*6290*/  FMUL.FTZ R126, R78, R65 ;  /* 0x000000414e7e7220 */ /* 0x000fe40000410000 */
[----:B------:R-:W-:-:S02]  /*62a0*/  FFMA.FTZ R130, R128, -R64, R131 ;  /* 0x8000004080827223 */ /* 0x000fc40000010083 */
[----:B------:R-:W-:Y:S02]  /*62b0*/  FFMA.FTZ R129, R126, R111, R113 ;  /* 0x0000006f7e817223 */ /* 0x000fe40000010071 */
[----:B------:R-:W-:Y:S02]  /*62c0*/  FMUL.FTZ R113, R77, R64 ;  /* 0x000000404d717220 */ /* 0x000fe40000410000 */
[----:B------:R-:W-:Y:S02]  /*62d0*/  FFMA.FTZ R134, R32, R135, R134 ;  /* 0x0000008720867223 */ /* 0x000fe40000010086 */
[----:B------:R-:W-:Y:S02]  /*62e0*/  FFMA.FTZ R131, R113, R130, R129 ;  /* 0x0000008271837223 */ /* 0x000fe40000010081 */
[-C--:B------:R-:W-:Y:S02]  /*62f0*/  FFMA.FTZ R132, R123, -R63.reuse, R132 ;  /* 0x8000003f7b847223 */ /* 0x080fe40000010084 */
[----:B------:R-:W-:-:S02]  /*6300*/  FMUL.FTZ R129, R76, R63 ;  /* 0x0000003f4c817220 */ /* 0x000fc40000410000 */
[----:B------:R-:W-:Y:S02]  /*6310*/  FFMA.FTZ R134, R31, R136, R134 ;  /* 0x000000881f867223 */ /* 0x000fe40000010086 */
[----:B------:R-:W-:Y:S02]  /*6320*/  FFMA.FTZ R140, R129, R132, R131 ;  /* 0x00000084818c7223 */ /* 0x000fe40000010083 */
[----:B------:R-:W-:Y:S02]  /*6330*/  FFMA.FTZ R131, R30, R137, R134 ;  /* 0x000000891e837223 */ /* 0x000fe40000010086 */
[----:B------:R-:W-:Y:S02]  /*6340*/  FMUL.FTZ R75, R75, R62 ;  /* 0x0000003e4b4b7220 */ /* 0x000fe40000410000 */
[----:B------:R-:W-:Y:S02]  /*6350*/  FMUL.FTZ R134, R97, R50 ;  /* 0x0000003261867220 */ /* 0x000fe40000410000 */
[----:B------:R-:W-:-:S02]  /*6360*/  FFMA.FTZ R135, R141, -R60, R135 ;  /* 0x8000003c8d877223 */ /* 0x000fc40000010087 */
[----:B------:R-:W-:Y:S02]  /*6370*/  FFMA.FTZ R133, R75, R133, R140 ;  /* 0x000000854b857223 */ /* 0x000fe4000001008c */
[----:B------:R-:W-:Y:S02]  /*6380*/  FMUL.FTZ R140, R135, R134 ;  /* 0x00000086878c7220 */ /* 0x000fe40000410000 */
[----:B------:R-:W0:Y:S01]  /*6390*/  SHFL.DOWN PT, R134, R131, 0x1, 0x1f ;  /* 0x08201f0083867f89 */ /* 0x000e2200000e0000 */
[----:B------:R-:W-:Y:S02]  /*63a0*/  FMUL.FTZ R110, R110, R61 ;  /* 0x0000003d6e6e7220 */ /* 0x000fe40000410000 */
[----:B------:R-:W-:Y:S01]  /*63b0*/  FFMA.FTZ R140, R141, R50, R140 ;  /* 0x000000328d8c7223 */ /* 0x000fe2000001008c */
[----:B------:R-:W-:Y:S01]  /*63c0*/  PRMT R141, RZ, 0x5410, R43 ;  /* 0x00005410ff8d7816 */ /* 0x000fe2000000002b */
[----:B------:R-:W-:Y:S02]  /*63d0*/  FFMA.FTZ R133, R110, R49, R133 ;  /* 0x000000316e857223 */ /* 0x000fe40000010085 */
[----:B------:R-:W-:-:S02]  /*63e0*/  FMUL.FTZ R49, R97, R112 ;  /* 0x0000007061317220 */ /* 0x000fc40000410000 */
[C---:B------:R-:W-:Y:S02]  /*63f0*/  FFMA.FTZ R136, R141.reuse, -R59, R136 ;  /* 0x8000003b8d887223 */ /* 0x040fe40000010088 */
[----:B------:R-:W-:Y:S02]  /*6400*/  FMUL.FTZ R50, R50, R60 ;  /* 0x0000003c32327220 */ /* 0x000fe40000410000 */
[----:B------:R-:W-:Y:S02]  /*6410*/  FMUL.FTZ R49, R136, R49 ;  /* 0x0000003188317220 */ /* 0x000fe40000410000 */
[----:B------:R-:W-:Y:S02]  /*6420*/  FFMA.FTZ R135, R50, R135, R133 ;  /* 0x0000008732877223 */ /* 0x000fe40000010085 */
[----:B------:R-:W-:Y:S01]  /*6430*/  FFMA.FTZ R49, R141, R112, R49 ;  /* 0x000000708d317223 */ /* 0x000fe20000010031 */
[----:B------:R-:W-:Y:S01]  /*6440*/  PRMT R141, RZ, 0x7610, R43 ;  /* 0x00007610ff8d7816 */ /* 0x000fe2000000002b */
[----:B------:R-:W-:-:S02]  /*6450*/  FMUL.FTZ R133, R112, R59 ;  /* 0x0000003b70857220 */ /* 0x000fc40000410000 */
[----:B------:R-:W-:Y:S02]  /*6460*/  FADD.FTZ R28, R49, R28 ;  /* 0x0000001c311c7221 */ /* 0x000fe40000010000 */
[----:B------:R-:W-:Y:S02]  /*6470*/  FFMA.FTZ R112, R133, R136, R135 ;  /* 0x0000008885707223 */ /* 0x000fe40000010087 */
[----:B0-----:R-:W-:Y:S02]  /*6480*/  @!P0 FADD.FTZ R131, R131, R134 ;  /* 0x0000008683838221 */ /* 0x001fe40000010000 */
[-C--:B------:R-:W-:Y:S02]  /*6490*/  FFMA.FTZ R137, R141, -R58.reuse, R137 ;  /* 0x8000003a8d897223 */ /* 0x080fe40000010089 */
[----:B------:R-:W-:Y:S01]  /*64a0*/  FMUL.FTZ R135, R48, R58 ;  /* 0x0000003a30877220 */ /* 0x000fe20000410000 */
[----:B------:R-:W0:Y:S01]  /*64b0*/  SHFL.DOWN PT, R136, R131, 0x2, 0x1f ;  /* 0x08401f0083887f89 */ /* 0x000e2200000e0000 */
[----:B------:R-:W-:-:S02]  /*64c0*/  FMUL.FTZ R134, R97, R48 ;  /* 0x0000003061867220 */ /* 0x000fc40000410000 */
[----:B------:R-:W-:Y:S02]  /*64d0*/  FFMA.FTZ R112, R135, R137, R112 ;  /* 0x0000008987707223 */ /* 0x000fe40000010070 */
[----:B------:R-:W-:Y:S02]  /*64e0*/  FMUL.FTZ R134, R137, R134 ;  /* 0x0000008689867220 */ /* 0x000fe40000410000 */
[----:B------:R-:W-:Y:S01]  /*64f0*/  FADD.FTZ R3, R133, R3 ;  /* 0x0000000385037221 */ /* 0x000fe20000010000 */
[----:B------:R-:W1:Y:S01]  /*6500*/  SHFL.DOWN PT, R137, R112, 0x1, 0x1f ;  /* 0x08201f0070897f89 */ /* 0x000e6200000e0000 */
[----:B------:R-:W-:Y:S02]  /*6510*/  FFMA.FTZ R134, R141, R48, R134 ;  /* 0x000000308d867223 */ /* 0x000fe40000010086 */
[----:B------:R-:W-:Y:S02]  /*6520*/  FMUL.FTZ R49, R97, R76 ;  /* 0x0000004c61317220 */ /* 0x000fe40000410000 */
[----:B------:R-:W-:-:S02]  /*6530*/  FADD.FTZ R6, R75, R6 ;  /* 0x000000064b067221 */ /* 0x000fc40000010000 */
[----:B------:R-:W-:Y:S02]  /*6540*/  FMUL.FTZ R132, R132, R49 ;  /* 0x0000003184847220 */ /* 0x000fe40000410000 */
[----:B------:R-:W-:Y:S02]  /*6550*/  FMUL.FTZ R49, R97, R77 ;  /* 0x0000004d61317220 */ /* 0x000fe40000410000 */
[----:B------:R-:W-:Y:S02]  /*6560*/  FFMA.FTZ R123, R123, R76, R132 ;  /* 0x0000004c7b7b7223 */ /* 0x000fe40000010084 */
[----:B------:R-:W-:Y:S02]  /*6570*/  FMUL.FTZ R49, R130, R49 ;  /* 0x0000003182317220 */ /* 0x000fe40000410000 */
[----:B------:R-:W-:Y:S02]  /*6580*/  FADD.FTZ R2, R135, R2 ;  /* 0x0000000287027221 */ /* 0x000fe40000010000 */
[----:B0-----:R-:W-:-:S02]  /*6590*/  @!P1 FADD.FTZ R131, R131, R136 ;  /* 0x0000008883839221 */ /* 0x001fc40000010000 */
[----:B------:R-:W-:Y:S02]  /*65a0*/  FFMA.FTZ R128, R128, R77, R49 ;  /* 0x0000004d80807223 */ /* 0x000fe40000010031 */
[----:B------:R-:W-:Y:S01]  /*65b0*/  FMUL.FTZ R49, R97, R79 ;  /* 0x0000004f61317220 */ /* 0x000fe20000410000 */
[----:B------:R-:W0:Y:S01]  /*65c0*/  SHFL.DOWN PT, R136, R131, 0x4, 0x1f ;  /* 0x08801f0083887f89 */ /* 0x000e2200000e0000 */
[----:B------:R-:W-:Y:S02]  /*65d0*/  FADD.FTZ R4, R50, R4 ;  /* 0x0000000432047221 */ /* 0x000fe40000010000 */
[----:B-1----:R-:W-:Y:S01]  /*65e0*/  @!P0 FADD.FTZ R112, R112, R137 ;  /* 0x0000008970708221 */ /* 0x002fe20000010000 */
[----:B------:R-:W-:Y:S01]  /*65f0*/  ISETP.GT.AND P0, PT, R142, 0x1b, PT ;  /* 0x0000001b8e00780c */ /* 0x000fe20003f04270 */
[----:B------:R-:W-:Y:S02]  /*6600*/  FMUL.FTZ R49, R122, R49 ;  /* 0x000000317a317220 */ /* 0x000fe40000410000 */
[----:B------:R-:W-:Y:S01]  /*6610*/  FADD.FTZ R29, R134, R29 ;  /* 0x0000001d861d7221 */ /* 0x000fe20000010000 */
[----:B------:R-:W1:Y:S01]  /*6620*/  SHFL.DOWN PT, R137, R112, 0x2, 0x1f ;  /* 0x08401f0070897f89 */ /* 0x000e6200000e0000 */
[----:B------:R-:W-:-:S02]  /*6630*/  FFMA.FTZ R108, R108, R79, R49 ;  /* 0x0000004f6c6c7223 */ /* 0x000fc40000010031 */
[CC--:B------:R-:W-:Y:S02]  /*6640*/  FMUL.FTZ R49, R97.reuse, R94.reuse ;  /* 0x0000005e61317220 */ /* 0x0c0fe40000410000 */
[----:B------:R-:W-:Y:S02]  /*6650*/  FADD.FTZ R5, R110, R5 ;  /* 0x000000056e057221 */ /* 0x000fe40000010000 */
[----:B------:R-:W-:Y:S02]  /*6660*/  FMUL.FTZ R124, R124, R49 ;  /* 0x000000317c7c7220 */ /* 0x000fe40000410000 */
[----:B------:R-:W-:Y:S02]  /*6670*/  FMUL.FTZ R49, R97, R95 ;  /* 0x0000005f61317220 */ /* 0x000fe40000410000 */
[----:B------:R-:W-:Y:S02]  /*6680*/  FFMA.FTZ R83, R83, R94, R124 ;  /* 0x0000005e53537223 */ /* 0x000fe4000001007c */
[----:B------:R-:W-:-:S02]  /*6690*/  FMUL.FTZ R49, R88, R49 ;  /* 0x0000003158317220 */ /* 0x000fc40000410000 */
[----:B------:R-:W-:Y:S02]  /*66a0*/  FADD.FTZ R27, R140, R27 ;  /* 0x0000001b8c1b7221 */ /* 0x000fe40000010000 */
[----:B0-----:R-:W-:Y:S02]  /*66b0*/  @!P0 FADD.FTZ R131, R131, R136 ;  /* 0x0000008883838221 */ /* 0x001fe40000010000 */
[----:B------:R-:W-:Y:S02]  /*66c0*/  FFMA.FTZ R82, R82, R95, R49 ;  /* 0x0000005f52527223 */ /* 0x000fe40000010031 */
[----:B------:R-:W-:Y:S01]  /*66d0*/  FADD.FTZ R7, R129, R7 ;  /* 0x0000000781077221 */ /* 0x000fe20000010000 */
[----:B------:R-:W0:Y:S01]  /*66e0*/  SHFL.DOWN PT, R136, R131, 0x8, 0x1f ;  /* 0x09001f0083887f89 */ /* 0x000e2200000e0000 */
[----:B------:R-:W-:Y:S02]  /*66f0*/  FADD.FTZ R26, R85, R26 ;  /* 0x0000001a551a7221 */ /* 0x000fe40000010000 */
        /* <DEDUP_REMOVED lines=13> */
[----:B0-----:R-:W-:Y:S02]  /*67d0*/  @!P1 FADD.FTZ R131, R131, R136 ;  /* 0x0000008883839221 */ /* 0x001fe40000010000 */
[----:B------:R-:W-:Y:S02]  /*67e0*/  FADD.FTZ R114, R99, R114 ;  /* 0x0000007263727221 */ /* 0x000fe40000010000 */
[----:B------:R-:W-:Y:S01]  /*67f0*/  FADD.FTZ R115, R90, R115 ;  /* 0x000000735a737221 */ /* 0x000fe20000010000 */
[----:B------:R-:W0:Y:S01]  /*6800*/  SHFL.DOWN PT, R48, R131, 0x10, 0x1f ;  /* 0x0a001f0083307f89 */ /* 0x000e2200000e0000 */
[----:B------:R-:W-:-:S02]  /*6810*/  FADD.FTZ R116, R89, R116 ;  /* 0x0000007459747221 */ /* 0x000fc40000010000 */
[----:B-1----:R-:W-:Y:S01]  /*6820*/  @!P0 FADD.FTZ R112, R112, R137 ;  /* 0x0000008970708221 */ /* 0x002fe20000010000 */
[----:B------:R-:W-:Y:S01]  /*6830*/  ISETP.GT.AND P0, PT, R142, 0xf, PT ;  /* 0x0000000f8e00780c */ /* 0x000fe20003f04270 */
[----:B------:R-:W-:Y:S02]  /*6840*/  FADD.FTZ R117, R86, R117 ;  /* 0x0000007556757221 */ /* 0x000fe40000010000 */
[----:B------:R-:W-:Y:S01]  /*6850*/  FADD.FTZ R16, R83, R16 ;  /* 0x0000001053107221 */ /* 0x000fe20000010000 */
[----:B------:R-:W1:Y:S01]  /*6860*/  SHFL.DOWN PT, R133, R112, 0x8, 0x1f ;  /* 0x09001f0070857f89 */ /* 0x000e6200000e0000 */
[----:B------:R-:W-:-:S08]  /*6870*/  FADD.FTZ R15, R82, R15 ;  /* 0x0000000f520f7221 */ /* 0x000fd00000010000 */
[----:B0-----:R-:W-:Y:S02]  /*6880*/  @!P0 FADD.FTZ R131, R131, R48 ;  /* 0x0000003083838221 */ /* 0x001fe40000010000 */
[----:B------:R-:W-:-:S03]  /*6890*/  FMUL.FTZ R48, R97, R78 ;  /* 0x0000004e61307220 */ /* 0x000fc60000410000 */
[----:B------:R-:W-:Y:S01]  /*68a0*/  MOV R77, R131 ;  /* 0x00000083004d7202 */ /* 0x000fe20000000f00 */
[----:B------:R-:W-:Y:S02]  /*68b0*/  FMUL.FTZ R48, R111, R48 ;  /* 0x000000306f307220 */ /* 0x000fe40000410000 */
[----:B-1----:R-:W-:Y:S01]  /*68c0*/  @!P1 FADD.FTZ R112, R112, R133 ;  /* 0x0000008570709221 */ /* 0x002fe20000010000 */
[----:B------:R-:W-:Y:S01]  /*68d0*/  ISETP.NE.AND P1, PT, R142, RZ, PT ;  /* 0x000000ff8e00720c */ /* 0x000fe20003f25270 */
[----:B------:R-:W-:Y:S02]  /*68e0*/  FFMA.FTZ R109, R109, R78, R48 ;  /* 0x0000004e6d6d7223 */ /* 0x000fe40000010030 */
[----:B------:R-:W-:Y:S01]  /*68f0*/  FMUL.FTZ R48, R97, R80 ;  /* 0x0000005061307220 */ /* 0x000fe20000410000 */
[----:B------:R-:W0:Y:S01]  /*6900*/  SHFL.DOWN PT, R75, R112, 0x10, 0x1f ;  /* 0x0a001f00704b7f89 */ /* 0x000e2200000e0000 */
[----:B------:R-:W-:Y:S02]  /*6910*/  FADD.FTZ R22, R109, R22 ;  /* 0x000000166d167221 */ /* 0x000fe40000010000 */
[----:B------:R-:W-:-:S02]  /*6920*/  FMUL.FTZ R105, R105, R48 ;  /* 0x0000003069697220 */ /* 0x000fc40000410000 */
[-C--:B------:R-:W-:Y:S02]  /*6930*/  FMUL.FTZ R48, R97, R81.reuse ;  /* 0x0000005161307220 */ /* 0x080fe40000410000 */
[----:B------:R-:W-:Y:S02]  /*6940*/  FFMA.FTZ R105, R103, R80, R105 ;  /* 0x0000005067697223 */ /* 0x000fe40000010069 */
[----:B------:R-:W-:Y:S02]  /*6950*/  FMUL.FTZ R127, R127, R48 ;  /* 0x000000307f7f7220 */ /* 0x000fe40000410000 */
[----:B------:R-:W-:Y:S02]  /*6960*/  FMUL.FTZ R48, R97, R92 ;  /* 0x0000005c61307220 */ /* 0x000fe40000410000 */
[----:B------:R-:W-:Y:S02]  /*6970*/  FFMA.FTZ R98, R98, R81, R127 ;  /* 0x0000005162627223 */ /* 0x000fe4000001007f */
[----:B------:R-:W-:-:S02]  /*6980*/  FMUL.FTZ R48, R101, R48 ;  /* 0x0000003065307220 */ /* 0x000fc40000410000 */
[----:B------:R-:W-:Y:S02]  /*6990*/  FADD.FTZ R20, R105, R20 ;  /* 0x0000001469147221 */ /* 0x000fe40000010000 */
[----:B------:R-:W-:Y:S02]  /*69a0*/  FFMA.FTZ R91, R91, R92, R48 ;  /* 0x0000005c5b5b7223 */ /* 0x000fe40000010030 */
[----:B------:R-:W-:Y:S02]  /*69b0*/  FMUL.FTZ R48, R97, R93 ;  /* 0x0000005d61307220 */ /* 0x000fe40000410000 */
[----:B------:R-:W-:Y:S02]  /*69c0*/  FADD.FTZ R19, R98, R19 ;  /* 0x0000001362137221 */ /* 0x000fe40000010000 */
[----:B------:R-:W-:Y:S02]  /*69d0*/  FMUL.FTZ R48, R125, R48 ;  /* 0x000000307d307220 */ /* 0x000fe40000410000 */
[----:B0-----:R-:W-:-:S02]  /*69e0*/  @!P0 FADD.FTZ R112, R112, R75 ;  /* 0x0000004b70708221 */ /* 0x001fc40000010000 */
[----:B------:R-:W-:Y:S02]  /*69f0*/  FFMA.FTZ R84, R84, R93, R48 ;  /* 0x0000005d54547223 */ /* 0x000fe40000010030 */
[----:B------:R-:W-:Y:S01]  /*6a00*/  FMUL.FTZ R48, R97, R96 ;  /* 0x0000006061307220 */ /* 0x000fe20000410000 */
[----:B------:R-:W-:Y:S01]  /*6a10*/  MOV R76, R112 ;  /* 0x00000070004c7202 */ /* 0x000fe20000000f00 */
[----:B------:R-:W-:Y:S02]  /*6a20*/  FADD.FTZ R18, R91, R18 ;  /* 0x000000125b127221 */ /* 0x000fe40000010000 */
[----:B------:R-:W-:Y:S02]  /*6a30*/  FMUL.FTZ R48, R87, R48 ;  /* 0x0000003057307220 */ /* 0x000fe40000410000 */
[----:B------:R0:W-:Y:S01]  /*6a40*/  @!P1 STS.64 [R139.X8+0x1098], R76 ;  /* 0x0010984c8b009388 */ /* 0x0001e20000008a00 */
[----:B------:R-:W-:Y:S02]  /*6a50*/  FADD.FTZ R17, R84, R17 ;  /* 0x0000001154117221 */ /* 0x000fe40000010000 */
[----:B------:R-:W-:-:S04]  /*6a60*/  FFMA.FTZ R51, R51, R96, R48 ;  /* 0x0000006033337223 */ /* 0x000fc80000010030 */
        /* <DEDUP_REMOVED lines=19> */
.L_x_1422:
[----:B0-----:R-:W-:Y:S05]  /*6ba0*/  BSYNC B0 ;  /* 0x0000000000007941 */ /* 0x001fea0003800000 */
.L_x_1421:
[----:B------:R-:W-:-:S04]  /*6bb0*/  IADD3 R0, R0, 0x1, RZ ;  /* 0x0000000100007810 */ /* 0x000fc80007ffe0ff */
[----:B------:R-:W-:-:S13]  /*6bc0*/  ISETP.GE.AND P0, PT, R0, c[0x0][0x16c], PT ;  /* 0x00005b0000007a0c */ /* 0x000fda0003f06270 */
[----:B------:R-:W-:Y:S01]  /*6bd0*/  @P0 CALL.REL.NOINC `(.L_x_1407) ;  /* 0x0000001000000944 */ /* 0x000fe20003c00000 */
[----:B------:R-:W-:Y:S05]  /*6be0*/  BRA `(.L_x_1423) ;  /* 0xffffd98000007947 */ /* 0x000fea000383ffff */
.L_x_1407:
[----:B------:R-:W-:Y:S01]  /*6bf0*/  BAR.SYNC.DEFER_BLOCKING 0x0 ;  /* 0x0000000000007b1d */ /* 0x000fe20000010000 */
[----:B------:R-:W-:-:S05]  /*6c00*/  LOP3.LUT R45, R144, 0x1f, R119, 0xf8, !PT ;  /* 0x0000001f902d7812 */ /* 0x000fca00078ef877 */
[----:B------:R-:W-:-:S05]  /*6c10*/  IMAD.WIDE R30, R45, 0x10, R146 ;  /* 0x000000102d1e7825 */ /* 0x000fca00078e0292 */
[----:B------:R-:W2:Y:S04]  /*6c20*/  LDG.E.128 R32, [R30.64] ;  /* 0x000000041e207981 */ /* 0x000ea8000c1e1d00 */
[----:B------:R-:W3:Y:S01]  /*6c30*/  LDG.E.128 R36, [R30.64+0x200] ;  /* 0x000200041e247981 */ /* 0x000ee2000c1e1d00 */
[----:B------:R-:W-:-:S03]  /*6c40*/  IMAD R51, R149, c[0x0][0x2e0], RZ ;  /* 0x0000b80095337a24 */ /* 0x000fc600078e02ff */
[----:B--2---:R-:W-:Y:S04]  /*6c50*/  STS.128 [R145.X16], R32 ;  /* 0x0000002091007388 */ /* 0x004fe8000000cc00 */
[----:B---3--:R-:W-:Y:S01]  /*6c60*/  STS.128 [R145.X16+0x200], R36 ;  /* 0x0002002491007388 */ /* 0x008fe2000000cc00 */
[----:B------:R-:W-:-:S06]  /*6c70*/  NOP ;  /* 0x0000000000007918 */ /* 0x000fcc0000000000 */
[----:B------:R-:W0:Y:S04]  /*6c80*/  LDS.128 R32, [R150.X16] ;  /* 0x0000000096207984 */ /* 0x000e28000000cc00 */
[----:B------:R-:W1:Y:S01]  /*6c90*/  LDS.128 R36, [R150.X16+0x10] ;  /* 0x0000100096247984 */ /* 0x000e62000000cc00 */
[----:B0-----:R-:W-:Y:S02]  /*6ca0*/  PRMT R31, RZ, 0x5410, R32 ;  /* 0x00005410ff1f7816 */ /* 0x001fe40000000020 */
[----:B------:R-:W-:-:S03]  /*6cb0*/  PRMT R41, RZ, 0x5410, R34 ;  /* 0x00005410ff297816 */ /* 0x000fc60000000022 */
[----:B------:R-:W-:Y:S01]  /*6cc0*/  FADD.FTZ R0, R31, R118 ;  /* 0x000000761f007221 */ /* 0x000fe20000010000 */
[----:B------:R-:W-:Y:S01]  /*6cd0*/  PRMT R31, RZ, 0x7610, R32 ;  /* 0x00007610ff1f7816 */ /* 0x000fe20000000020 */
[----:B------:R-:W-:Y:S03]  /*6ce0*/  BAR.SYNC.DEFER_BLOCKING 0x0 ;  /* 0x0000000000007b1d */ /* 0x000fe60000010000 */
[----:B------:R-:W-:Y:S01]  /*6cf0*/  FSETP.GTU.FTZ.AND P2, PT, R0, 20, PT ;  /* 0x41a000000000780b */ /* 0x000fe20003f5c000 */
[--C-:B------:R-:W-:Y:S01]  /*6d00*/  FADD.FTZ R40, R31, R118.reuse ;  /* 0x000000761f287221 */ /* 0x100fe20000010000 */
[--C-:B------:R-:W-:Y:S02]  /*6d10*/  PRMT R31, RZ, 0x5410, R33.reuse ;  /* 0x00005410ff1f7816 */ /* 0x100fe40000000021 */
[----:B------:R-:W-:Y:S02]  /*6d20*/  PRMT R33, RZ, 0x7610, R33 ;  /* 0x00007610ff217816 */ /* 0x000fe40000000021 */
[----:B------:R-:W-:Y:S01]  /*6d30*/  FSETP.GTU.FTZ.AND P3, PT, R40, 20, PT ;  /* 0x41a000002800780b */ /* 0x000fe20003f7c000 */
[----:B------:R-:W-:-:S02]  /*6d40*/  FADD.FTZ R30, R31, R118 ;  /* 0x000000761f1e7221 */ /* 0x000fc40000010000 */
[----:B------:R-:W-:-:S03]  /*6d50*/  FADD.FTZ R33, R33, R118 ;  /* 0x0000007621217221 */ /* 0x000fc60000010000 */
[----:B------:R-:W-:Y:S01]  /*6d60*/  FSETP.GTU.FTZ.AND P4, PT, R30, 20, PT ;  /* 0x41a000001e00780b */ /* 0x000fe20003f9c000 */
[----:B------:R-:W-:Y:S01]  /*6d70*/  @!P2 FMUL.FTZ R0, R0, -1.4426950216293334961 ;  /* 0xbfb8aa3b0000a820 */ /* 0x000fe20000410000 */
[----:B------:R-:W-:-:S05]  /*6d80*/  FSETP.GTU.FTZ.AND P5, PT, R33, 20, PT ;  /* 0x41a000002100780b */ /* 0x000fca0003fbc000 */
[----:B------:R-:W-:Y:S01]  /*6d90*/  @!P3 FMUL.FTZ R31, R40, -1.4426950216293334961 ;  /* 0xbfb8aa3b281fb820 */ /* 0x000fe20000410000 */
[----:B------:R-:W0:Y:S01]  /*6da0*/  @!P2 MUFU.EX2 R0, R0 ;  /* 0x000000000000a308 */ /* 0x000e220000000800 */
[----:B------:R-:W-:-:S04]  /*6db0*/  FADD.FTZ R40, R41, R118 ;  /* 0x0000007629287221 */ /* 0x000fc80000010000 */
[----:B------:R-:W-:Y:S01]  /*6dc0*/  @!P4 FMUL.FTZ R32, R30, -1.4426950216293334961 ;  /* 0xbfb8aa3b1e20c820 */ /* 0x000fe20000410000 */
[----:B------:R-:W-:Y:S01]  /*6dd0*/  FSETP.GTU.FTZ.AND P6, PT, R40, 20, PT ;  /* 0x41a000002800780b */ /* 0x000fe20003fdc000 */
[----:B------:R-:W-:Y:S01]  /*6de0*/  @!P5 FMUL.FTZ R33, R33, -1.4426950216293334961 ;  /* 0xbfb8aa3b2121d820 */ /* 0x000fe20000410000 */
[----:B------:R-:W2:Y:S01]  /*6df0*/  @!P3 MUFU.EX2 R31, R31 ;  /* 0x0000001f001fb308 */ /* 0x000ea20000000800 */
[----:B0-----:R-:W-:-:S07]  /*6e00*/  @!P2 FADD.FTZ R30, R0, 1 ;  /* 0x3f800000001ea421 */ /* 0x001fce0000010000 */
[----:B------:R-:W0:Y:S01]  /*6e10*/  @!P4 MUFU.EX2 R32, R32 ;  /* 0x000000200020c308 */ /* 0x000e220000000800 */
[----:B--2---:R-:W-:Y:S01]  /*6e20*/  @!P3 FADD.FTZ R0, R31, 1 ;  /* 0x3f8000001f00b421 */ /* 0x004fe20000010000 */
[----:B------:R-:W-:-:S06]  /*6e30*/  PRMT R31, RZ, 0x7610, R34 ;  /* 0x00007610ff1f7816 */ /* 0x000fcc0000000022 */
[----:B------:R2:W3:Y:S01]  /*6e40*/  @!P2 MUFU.RCP R43, R30 ;  /* 0x0000001e002ba308 */ /* 0x0004e20000001000 */
[----:B------:R-:W-:Y:S01]  /*6e50*/  FADD.FTZ R34, R31, R118 ;  /* 0x000000761f227221 */ /* 0x000fe20000010000 */
[----:B------:R-:W-:Y:S01]  /*6e60*/  PRMT R31, RZ, 0x5410, R35 ;  /* 0x00005410ff1f7816 */ /* 0x000fe20000000023 */
[----:B0-----:R-:W-:-:S05]  /*6e70*/  @!P4 FADD.FTZ R32, R32, 1 ;  /* 0x3f8000002020c421 */ /* 0x001fca0000010000 */
[----:B------:R-:W0:Y:S01]  /*6e80*/  @!P3 MUFU.RCP R0, R0 ;  /* 0x000000000000b308 */ /* 0x000e220000001000 */
[----:B------:R-:W-:Y:S01]  /*6e90*/  FSETP.GTU.FTZ.AND P0, PT, R34, 20, PT ;  /* 0x41a000002200780b */ /* 0x000fe20003f1c000 */
[----:B------:R-:W-:Y:S01]  /*6ea0*/  FADD.FTZ R42, R31, R118 ;  /* 0x000000761f2a7221 */ /* 0x000fe20000010000 */
[----:B------:R-:W-:Y:S01]  /*6eb0*/  PRMT R31, RZ, 0x7610, R35 ;  /* 0x00007610ff1f7816 */ /* 0x000fe20000000023 */
[----:B--2---:R-:W-:-:S03]  /*6ec0*/  @!P6 FMUL.FTZ R30, R40, -1.4426950216293334961 ;  /* 0xbfb8aa3b281ee820 */ /* 0x004fc60000410000 */
[----:B------:R-:W-:Y:S01]  /*6ed0*/  FSETP.GTU.FTZ.AND P1, PT, R42, 20, PT ;  /* 0x41a000002a00780b */ /* 0x000fe20003f3c000 */
[----:B---3--:R-:W-:Y:S01]  /*6ee0*/  @!P2 FMUL.FTZ R14, R14, R43 ;  /* 0x0000002b0e0ea220 */ /* 0x008fe20000410000 */
[----:B------:R-:W-:Y:S01]  /*6ef0*/  @!P5 MUFU.EX2 R33, R33 ;  /* 0x000000210021d308 */ /* 0x000fe20000000800 */
[----:B------:R-:W-:Y:S01]  /*6f00*/  FADD.FTZ R43, R31, R118 ;  /* 0x000000761f2b7221 */ /* 0x000fe20000010000 */
[----:B-1----:R-:W-:Y:S01]  /*6f10*/  PRMT R31, RZ, 0x5410, R36 ;  /* 0x00005410ff1f7816 */ /* 0x002fe20000000024 */
[----:B------:R-:W-:-:S03]  /*6f20*/  FADD.FTZ R156, R14, R156 ;  /* 0x0000009c0e9c7221 */ /* 0x000fc60000010000 */
[----:B------:R-:W-:Y:S01]  /*6f30*/  FSETP.GTU.FTZ.AND P2, PT, R43, 20, PT ;  /* 0x41a000002b00780b */ /* 0x000fe20003f5c000 */
[----:B0-----:R-:W-:Y:S01]  /*6f40*/  @!P3 FMUL.FTZ R15, R15, R0 ;  /* 0x000000000f0fb220 */ /* 0x001fe20000410000 */
[----:B------:R0:W1:Y:S01]  /*6f50*/  @!P4 MUFU.RCP R41, R32 ;  /* 0x000000200029c308 */ /* 0x0000620000001000 */
[----:B------:R-:W-:Y:S02]  /*6f60*/  @!P0 FMUL.FTZ R0, R34, -1.4426950216293334961 ;  /* 0xbfb8aa3b22008820 */ /* 0x000fe40000410000 */
[----:B------:R-:W-:Y:S01]  /*6f70*/  FADD.FTZ R34, R31, R118 ;  /* 0x000000761f227221 */ /* 0x000fe20000010000 */
[----:B------:R-:W-:-:S04]  /*6f80*/  PRMT R31, RZ, 0x7610, R36 ;  /* 0x00007610ff1f7816 */ /* 0x000fc80000000024 */
[----:B------:R-:W-:Y:S01]  /*6f90*/  FSETP.GTU.FTZ.AND P3, PT, R34, 20, PT ;  /* 0x41a000002200780b */ /* 0x000fe20003f7c000 */
[----:B------:R2:W3:Y:S01]  /*6fa0*/  @!P0 MUFU.EX2 R40, R0 ;  /* 0x0000000000288308 */ /* 0x0004e20000000800 */
[----:B------:R-:W-:Y:S02]  /*6fb0*/  FADD.FTZ R31, R31, R118 ;  /* 0x000000761f1f7221 */ /* 0x000fe40000010000 */
[----:B0-----:R-:W-:Y:S02]  /*6fc0*/  @!P1 FMUL.FTZ R32, R42, -1.4426950216293334961 ;  /* 0xbfb8aa3b2a209820 */ /* 0x001fe40000410000 */
[----:B-1----:R-:W-:-:S03]  /*6fd0*/  @!P4 FMUL.FTZ R16, R16, R41 ;  /* 0x000000291010c220 */ /* 0x002fc60000410000 */
[----:B------:R0:W1:Y:S01]  /*6fe0*/  @!P6 MUFU.EX2 R35, R30 ;  /* 0x0000001e0023e308 */ /* 0x0000620000000800 */
[----:B------:R-:W-:Y:S01]  /*6ff0*/  @!P2 FMUL.FTZ R41, R43, -1.4426950216293334961 ;  /* 0xbfb8aa3b2b29a820 */ /* 0x000fe20000410000 */
[----:B------:R-:W-:Y:S02]  /*7000*/  FSETP.GTU.FTZ.AND P4, PT, R31, 20, PT ;  /* 0x41a000001f00780b */ /* 0x000fe40003f9c000 */
[----:B------:R-:W-:Y:S01]  /*7010*/  @!P3 FMUL.FTZ R42, R34, -1.4426950216293334961 ;  /* 0xbfb8aa3b222ab820 */ /* 0x000fe20000410000 */
[----:B--2---:R-:W-:Y:S01]  /*7020*/  IADD3 R0, R74, -0x1, RZ ;  /* 0xffffffff4a007810 */ /* 0x004fe20007ffe0ff */
[----:B------:R-:W-:Y:S02]  /*7030*/  @!P5 FADD.FTZ R34, R33, 1 ;  /* 0x3f8000002122d421 */ /* 0x000fe40000010000 */
[----:B---3--:R-:W-:Y:S01]  /*7040*/  @!P0 FADD.FTZ R40, R40, 1 ;  /* 0x3f80000028288421 */ /* 0x008fe20000010000 */
[----:B------:R2:W3:Y:S01]  /*7050*/  @!P1 MUFU.EX2 R36, R32 ;  /* 0x0000002000249308 */ /* 0x0004e20000000800 */
[----:B0-----:R-:W-:Y:S01]  /*7060*/  SHF.L.U32 R30, R0, 0xb, RZ ;  /* 0x0000000b001e7819 */ /* 0x001fe200000006ff */
[----:B------:R-:W-:-:S04]  /*7070*/  IMAD R33, R159, c[0x0][0x2d8], RZ ;  /* 0x0000b6009f217a24 */ /* 0x000fc800078e02ff */
[----:B------:R-:W-:Y:S01]  /*7080*/  @!P4 FMUL.FTZ R43, R31, -1.4426950216293334961 ;  /* 0xbfb8aa3b1f2bc820 */ /* 0x000fe20000410000 */
[--C-:B------:R-:W-:Y:S01]  /*7090*/  SHF.R.S32.HI R31, RZ, 0x1f, R30.reuse ;  /* 0x0000001fff1f7819 */ /* 0x100fe2000001141e */
[----:B------:R-:W0:Y:S01]  /*70a0*/  @!P5 MUFU.RCP R34, R34 ;  /* 0x000000220022d308 */ /* 0x000e220000001000 */
[----:B-1----:R-:W-:Y:S02]  /*70b0*/  @!P6 FADD.FTZ R35, R35, 1 ;  /* 0x3f8000002323e421 */ /* 0x002fe40000010000 */
[C---:B------:R-:W-:Y:S02]  /*70c0*/  IMAD R49, R158.reuse, c[0x0][0x2dc], R33 ;  /* 0x0000b7009e317a24 */ /* 0x040fe400078e0221 */
[----:B--2---:R-:W-:-:S03]  /*70d0*/  IMAD.WIDE.U32 R32, R158, c[0x0][0x2d8], R30 ;  /* 0x0000b6009e207a25 */ /* 0x004fc600078e001e */
[----:B------:R-:W1:Y:S01]  /*70e0*/  @!P2 MUFU.EX2 R41, R41 ;  /* 0x000000290029a308 */ /* 0x000e620000000800 */
[----:B---3--:R-:W-:Y:S01]  /*70f0*/  @!P1 FADD.FTZ R36, R36, 1 ;  /* 0x3f80000024249421 */ /* 0x008fe20000010000 */
[----:B------:R-:W-:Y:S01]  /*7100*/  IADD3 R33, R33, R49, RZ ;  /* 0x0000003121217210 */ /* 0x000fe20007ffe0ff */
[----:B------:R-:W-:-:S04]  /*7110*/  IMAD.WIDE.U32 R30, R158, c[0x0][0x2f8], R30 ;  /* 0x0000be009e1e7a25 */ /* 0x000fc800078e001e */
[----:B------:R-:W-:Y:S01]  /*7120*/  IMAD.WIDE.U32 R32, R148, c[0x0][0x2e0], R32 ;  /* 0x0000b80094207a25 */ /* 0x000fe200078e0020 */
[----:B------:R-:W2:Y:S03]  /*7130*/  @!P3 MUFU.EX2 R42, R42 ;  /* 0x0000002a002ab308 */ /* 0x000ea60000000800 */
[----:B0-----:R-:W-:-:S05]  /*7140*/  @!P5 FMUL.FTZ R17, R17, R34 ;  /* 0x000000221111d220 */ /* 0x001fca0000410000 */
[----:B------:R-:W0:Y:S01]  /*7150*/  @!P0 MUFU.RCP R40, R40 ;  /* 0x0000002800288308 */ /* 0x000e220000001000 */
[----:B-1----:R-:W-:Y:S02]  /*7160*/  @!P2 FADD.FTZ R34, R41, 1 ;  /* 0x3f8000002922a421 */ /* 0x002fe40000010000 */
[----:B------:R-:W-:-:S05]  /*7170*/  IMAD R41, R148, c[0x0][0x2e4], R51 ;  /* 0x0000b90094297a24 */ /* 0x000fca00078e0233 */
[----:B------:R1:W3:Y:S01]  /*7180*/  @!P6 MUFU.RCP R47, R35 ;  /* 0x00000023002fe308 */ /* 0x0002e20000001000 */
[----:B--2---:R-:W-:Y:S01]  /*7190*/  @!P3 FADD.FTZ R42, R42, 1 ;  /* 0x3f8000002a2ab421 */ /* 0x004fe20000010000 */
[----:B------:R-:W-:-:S06]  /*71a0*/  IADD3 R41, R33, R41, RZ ;  /* 0x0000002921297210 */ /* 0x000fcc0007ffe0ff */
[----:B------:R2:W4:Y:S01]  /*71b0*/  @!P1 MUFU.RCP R49, R36 ;  /* 0x0000002400319308 */ /* 0x0005220000001000 */
[--C-:B-1----:R-:W-:Y:S01]  /*71c0*/  PRMT R35, RZ, 0x5410, R37.reuse ;  /* 0x00005410ff237816 */ /* 0x102fe20000000025 */
[----:B0-----:R-:W-:Y:S01]  /*71d0*/  @!P0 FMUL.FTZ R19, R19, R40 ;  /* 0x0000002813138220 */ /* 0x001fe20000410000 */
[----:B------:R-:W-:-:S03]  /*71e0*/  PRMT R37, RZ, 0x7610, R37 ;  /* 0x00007610ff257816 */ /* 0x000fc60000000025 */
[----:B------:R-:W-:Y:S01]  /*71f0*/  FADD.FTZ R44, R35, R118 ;  /* 0x00000076232c7221 */ /* 0x000fe20000010000 */
[----:B------:R-:W-:Y:S01]  /*7200*/  PRMT R35, RZ, 0x5410, R38 ;  /* 0x00005410ff237816 */ /* 0x000fe20000000026 */
[--C-:B------:R-:W-:Y:S01]  /*7210*/  FADD.FTZ R46, R37, R118.reuse ;  /* 0x00000076252e7221 */ /* 0x100fe20000010000 */
[----:B------:R-:W0:Y:S01]  /*7220*/  @!P2 MUFU.RCP R34, R34 ;  /* 0x000000220022a308 */ /* 0x000e220000001000 */
[----:B---3--:R-:W-:Y:S01]  /*7230*/  @!P6 FMUL.FTZ R18, R18, R47 ;  /* 0x0000002f1212e220 */ /* 0x008fe20000410000 */
[----:B------:R-:W-:Y:S01]  /*7240*/  FSETP.GTU.FTZ.AND P5, PT, R44, 20, PT ;  /* 0x41a000002c00780b */ /* 0x000fe20003fbc000 */
[----:B--2---:R-:W-:Y:S01]  /*7250*/  FADD.FTZ R36, R35, R118 ;  /* 0x0000007623247221 */ /* 0x004fe20000010000 */
[----:B------:R-:W-:Y:S02]  /*7260*/  FSETP.GTU.FTZ.AND P0, PT, R46, 20, PT ;  /* 0x41a000002e00780b */ /* 0x000fe40003f1c000 */
[----:B------:R-:W-:Y:S01]  /*7270*/  PRMT R35, RZ, 0x7610, R38 ;  /* 0x00007610ff237816 */ /* 0x000fe20000000026 */
[----:B----4-:R-:W-:Y:S01]  /*7280*/  @!P1 FMUL.FTZ R20, R20, R49 ;  /* 0x0000003114149220 */ /* 0x010fe20000410000 */
[----:B------:R-:W1:Y:S01]  /*7290*/  @!P3 MUFU.RCP R37, R42 ;  /* 0x0000002a0025b308 */ /* 0x000e620000001000 */
[----:B------:R-:W-:-:S02]  /*72a0*/  LEA R40, P6, R32, c[0x0][0x330], 0x1 ;  /* 0x0000cc0020287a11 */ /* 0x000fc400078c08ff */
[--C-:B------:R-:W-:Y:S01]  /*72b0*/  FADD.FTZ R38, R35, R118.reuse ;  /* 0x0000007623267221 */ /* 0x100fe20000010000 */
[--C-:B------:R-:W-:Y:S02]  /*72c0*/  PRMT R35, RZ, 0x5410, R39.reuse ;  /* 0x00005410ff237816 */ /* 0x100fe40000000027 */
[----:B------:R-:W-:Y:S01]  /*72d0*/  PRMT R39, RZ, 0x7610, R39 ;  /* 0x00007610ff277816 */ /* 0x000fe20000000027 */
[----:B------:R-:W-:Y:S01]  /*72e0*/  @!P5 FMUL.FTZ R33, R44, -1.4426950216293334961 ;  /* 0xbfb8aa3b2c21d820 */ /* 0x000fe20000410000 */
[----:B------:R-:W-:Y:S01]  /*72f0*/  LEA.HI.X R41, R32, c[0x0][0x334], R41, 0x1, P6 ;  /* 0x0000cd0020297a11 */ /* 0x000fe200030f0c29 */
[----:B------:R-:W-:Y:S01]  /*7300*/  @!P0 FMUL.FTZ R32, R46, -1.4426950216293334961 ;  /* 0xbfb8aa3b2e208820 */ /* 0x000fe20000410000 */
[----:B------:R-:W-:Y:S01]  /*7310*/  FSETP.GTU.FTZ.AND P1, PT, R36, 20, PT ;  /* 0x41a000002400780b */ /* 0x000fe20003f3c000 */
[--C-:B------:R-:W-:Y:S01]  /*7320*/  FADD.FTZ R35, R35, R118.reuse ;  /* 0x0000007623237221 */ /* 0x100fe20000010000 */
[----:B------:R-:W-:Y:S01]  /*7330*/  FSETP.GTU.FTZ.AND P6, PT, R38, 20, PT ;  /* 0x41a000002600780b */ /* 0x000fe20003fdc000 */
[----:B------:R-:W-:Y:S01]  /*7340*/  FADD.FTZ R39, R39, R118 ;  /* 0x0000007627277221 */ /* 0x000fe20000010000 */
[----:B------:R-:W2:Y:S01]  /*7350*/  @!P5 MUFU.EX2 R33, R33 ;  /* 0x000000210021d308 */ /* 0x000ea20000000800 */
[----:B0-----:R-:W-:Y:S01]  /*7360*/  @!P2 FMUL.FTZ R21, R21, R34 ;  /* 0x000000221515a220 */ /* 0x001fe20000410000 */
[----:B------:R-:W-:Y:S01]  /*7370*/  FSETP.GTU.FTZ.AND P2, PT, R35, 20, PT ;  /* 0x41a000002300780b */ /* 0x000fe20003f5c000 */
[----:B-1----:R-:W-:Y:S01]  /*7380*/  @!P3 FMUL.FTZ R22, R22, R37 ;  /* 0x000000251616b220 */ /* 0x002fe20000410000 */
[----:B------:R-:W-:-:S04]  /*7390*/  FSETP.GTU.FTZ.AND P3, PT, R39, 20, PT ;  /* 0x41a000002700780b */ /* 0x000fc80003f7c000 */
[----:B------:R-:W0:Y:S01]  /*73a0*/  @!P0 MUFU.EX2 R32, R32 ;  /* 0x0000002000208308 */ /* 0x000e220000000800 */
[----:B------:R-:W-:Y:S02]  /*73b0*/  @!P1 FMUL.FTZ R34, R36, -1.4426950216293334961 ;  /* 0xbfb8aa3b24229820 */ /* 0x000fe40000410000 */
[----:B------:R-:W-:-:S04]  /*73c0*/  @!P6 FMUL.FTZ R36, R38, -1.4426950216293334961 ;  /* 0xbfb8aa3b2624e820 */ /* 0x000fc80000410000 */
[----:B------:R-:W-:Y:S01]  /*73d0*/  @!P2 FMUL.FTZ R37, R35, -1.4426950216293334961 ;  /* 0xbfb8aa3b2325a820 */ /* 0x000fe20000410000 */
[----:B------:R-:W-:Y:S01]  /*73e0*/  F2FP.BF16.PACK_AB R35, R10, R11 ;  /* 0x0000000b0a23723e */ /* 0x000fe200000010ff */
[----:B------:R-:W-:Y:S01]  /*73f0*/  @!P3 FMUL.FTZ R38, R39, -1.4426950216293334961 ;  /* 0xbfb8aa3b2726b820 */ /* 0x000fe20000410000 */
[----:B------:R1:W3:Y:S01]  /*7400*/  @!P1 MUFU.EX2 R44, R34 ;  /* 0x00000022002c9308 */ /* 0x0002e20000000800 */
[----:B--2---:R-:W-:Y:S01]  /*7410*/  @!P5 FADD.FTZ R42, R33, 1 ;  /* 0x3f800000212ad421 */ /* 0x004fe20000010000 */
[----:B------:R-:W-:Y:S02]  /*7420*/  F2FP.BF16.PACK_AB R33, R114, R115 ;  /* 0x000000737221723e */ /* 0x000fe400000010ff */
[----:B------:R-:W-:Y:S01]  /*7430*/  F2FP.BF16.PACK_AB R39, R2, R3 ;  /* 0x000000030227723e */ /* 0x000fe200000010ff */
[----:B0-----:R-:W-:Y:S01]  /*7440*/  @!P0 FADD.FTZ R10, R32, 1 ;  /* 0x3f800000200a8421 */ /* 0x001fe20000010000 */
[----:B------:R-:W-:Y:S02]  /*7450*/  F2FP.BF16.PACK_AB R32, R116, R117 ;  /* 0x000000757420723e */ /* 0x000fe400000010ff */
[----:B------:R0:W2:Y:S01]  /*7460*/  @!P6 MUFU.EX2 R46, R36 ;  /* 0x00000024002ee308 */ /* 0x0000a20000000800 */
[----:B-1----:R-:W-:-:S02]  /*7470*/  F2FP.BF16.PACK_AB R34, R12, R13 ;  /* 0x0000000d0c22723e */ /* 0x002fc400000010ff */
[----:B------:R-:W-:Y:S02]  /*7480*/  F2FP.BF16.PACK_AB R12, R15, R14 ;  /* 0x0000000e0f0c723e */ /* 0x000fe400000010ff */
[----:B------:R-:W-:Y:S01]  /*7490*/  F2FP.BF16.PACK_AB R14, R19, R18 ;  /* 0x00000012130e723e */ /* 0x000fe200000010ff */
[----:B------:R-:W-:Y:S01]  /*74a0*/  STS.128 [R157.X16], R32 ;  /* 0x000000209d007388 */ /* 0x000fe2000000cc00 */
[----:B------:R-:W-:Y:S01]  /*74b0*/  F2FP.BF16.PACK_AB R13, R17, R16 ;  /* 0x00000010110d723e */ /* 0x000fe200000010ff */
[----:B------:R1:W4:Y:S01]  /*74c0*/  @!P2 MUFU.EX2 R47, R37 ;  /* 0x00000025002fa308 */ /* 0x0003220000000800 */
[----:B0-----:R-:W-:Y:S01]  /*74d0*/  F2FP.BF16.PACK_AB R36, R8, R9 ;  /* 0x000000090824723e */ /* 0x001fe200000010ff */
[----:B---3--:R-:W-:-:S06]  /*74e0*/  @!P1 FADD.FTZ R44, R44, 1 ;  /* 0x3f8000002c2c9421 */ /* 0x008fcc0000010000 */
[----:B------:R0:W3:Y:S01]  /*74f0*/  @!P3 MUFU.EX2 R48, R38 ;  /* 0x000000260030b308 */ /* 0x0000e20000000800 */
[----:B-1----:R-:W-:Y:S01]  /*7500*/  F2FP.BF16.PACK_AB R37, R6, R7 ;  /* 0x000000070625723e */ /* 0x002fe200000010ff */
[----:B--2---:R-:W-:-:S06]  /*7510*/  @!P6 FADD.FTZ R46, R46, 1 ;  /* 0x3f8000002e2ee421 */ /* 0x004fcc0000010000 */
[----:B------:R1:W2:Y:S01]  /*7520*/  @!P0 MUFU.RCP R2, R10 ;  /* 0x0000000a00028308 */ /* 0x0002a20000001000 */
[----:B0-----:R-:W-:Y:S01]  /*7530*/  F2FP.BF16.PACK_AB R38, R4, R5 ;  /* 0x000000050426723e */ /* 0x001fe200000010ff */
[----:B----4-:R-:W-:-:S04]  /*7540*/  @!P2 FADD.FTZ R47, R47, 1 ;  /* 0x3f8000002f2fa421 */ /* 0x010fc80000010000 */
[----:B------:R0:W-:Y:S01]  /*7550*/  STS.128 [R157.X16+0x10], R36 ;  /* 0x000010249d007388 */ /* 0x0001e2000000cc00 */
[----:B------:R-:W-:-:S06]  /*7560*/  NOP ;  /* 0x0000000000007918 */ /* 0x000fcc0000000000 */
[----:B------:R-:W4:Y:S01]  /*7570*/  LDS.128 R4, [R145.X16] ;  /* 0x0000000091047984 */ /* 0x000f22000000cc00 */
[----:B------:R-:W5:Y:S01]  /*7580*/  @!P1 MUFU.RCP R3, R44 ;  /* 0x0000002c00039308 */ /* 0x000f620000001000 */
[----:B---3--:R-:W-:Y:S02]  /*7590*/  @!P3 FADD.FTZ R48, R48, 1 ;  /* 0x3f8000003030b421 */ /* 0x008fe40000010000 */
[----:B-1----:R-:W1:Y:S01]  /*75a0*/  LDS.128 R8, [R145.X16+0x200] ;  /* 0x0002000091087984 */ /* 0x002e62000000cc00 */
[----:B--2---:R-:W-:-:S04]  /*75b0*/  @!P0 FMUL.FTZ R25, R25, R2 ;  /* 0x0000000219198220 */ /* 0x004fc80000410000 */
[----:B------:R-:W2:Y:S01]  /*75c0*/  @!P4 MUFU.EX2 R43, R43 ;  /* 0x0000002b002bc308 */ /* 0x000ea20000000800 */
[----:B0-----:R-:W-:Y:S01]  /*75d0*/  FADD.FTZ R37, R156, R15 ;  /* 0x0000000f9c257221 */ /* 0x001fe20000010000 */
[----:B------:R-:W-:-:S03]  /*75e0*/  F2FP.BF16.PACK_AB R15, R21, R20 ;  /* 0x00000014150f723e */ /* 0x000fc600000010ff */
[----:B------:R-:W-:Y:S02]  /*75f0*/  FADD.FTZ R16, R37, R16 ;  /* 0x0000001025107221 */ /* 0x000fe40000010000 */
[----:B-----5:R-:W-:Y:S01]  /*7600*/  @!P1 FMUL.FTZ R26, R26, R3 ;  /* 0x000000031a1a9220 */ /* 0x020fe20000410000 */
[----:B------:R-:W0:Y:S01]  /*7610*/  @!P5 MUFU.RCP R49, R42 ;  /* 0x0000002a0031d308 */ /* 0x000e220000001000 */
[----:B------:R-:W-:Y:S01]  /*7620*/  IMAD.WIDE R2, R45, 0x10, R40 ;  /* 0x000000102d027825 */ /* 0x000fe200078e0228 */
[----:B------:R-:W-:-:S03]  /*7630*/  IADD3 R146, P1, R146, -0x1000, RZ ;  /* 0xfffff00092927810 */ /* 0x000fc60007f3e0ff */
[----:B------:R-:W-:Y:S01]  /*7640*/  FADD.FTZ R17, R16, R17 ;  /* 0x0000001110117221 */ /* 0x000fe20000010000 */
[----:B------:R-:W-:Y:S01]  /*7650*/  IADD3.X R147, R147, -0x1, RZ, P1, !PT ;  /* 0xffffffff93937810 */ /* 0x000fe20000ffe4ff */
[----:B--2---:R-:W-:Y:S01]  /*7660*/  @!P4 FADD.FTZ R43, R43, 1 ;  /* 0x3f8000002b2bc421 */ /* 0x004fe20000010000 */
[----:B------:R-:W2:Y:S01]  /*7670*/  @!P6 MUFU.RCP R46, R46 ;  /* 0x0000002e002ee308 */ /* 0x000ea20000001000 */
[----:B------:R-:W-:-:S04]  /*7680*/  FADD.FTZ R18, R17, R18 ;  /* 0x0000001211127221 */ /* 0x000fc80000010000 */
[----:B------:R-:W-:-:S03]  /*7690*/  FADD.FTZ R19, R18, R19 ;  /* 0x0000001312137221 */ /* 0x000fc60000010000 */
[----:B------:R-:W3:Y:S01]  /*76a0*/  @!P4 MUFU.RCP R50, R43 ;  /* 0x0000002b0032c308 */ /* 0x000ee20000001000 */
[----:B0-----:R-:W-:Y:S02]  /*76b0*/  @!P5 FMUL.FTZ R24, R24, R49 ;  /* 0x000000311818d220 */ /* 0x001fe40000410000 */
[----:B------:R-:W-:Y:S01]  /*76c0*/  FADD.FTZ R20, R19, R20 ;  /* 0x0000001413147221 */ /* 0x000fe20000010000 */
[----:B----4-:R-:W-:Y:S02]  /*76d0*/  STG.E.128 [R2.64], R4 ;  /* 0x0000000402007986 */ /* 0x010fe4000c101d04 */
[----:B------:R-:W-:Y:S02]  /*76e0*/  F2FP.BF16.PACK_AB R33, R25, R24 ;  /* 0x000000181921723e */ /* 0x000fe400000010ff */
[----:B------:R-:W0:Y:S01]  /*76f0*/  @!P2 MUFU.RCP R47, R47 ;  /* 0x0000002f002fa308 */ /* 0x000e220000001000 */
[----:B--2---:R-:W-:Y:S01]  /*7700*/  @!P6 FMUL.FTZ R27, R27, R46 ;  /* 0x0000002e1b1be220 */ /* 0x004fe20000410000 */
[----:B-1----:R1:W-:Y:S01]  /*7710*/  STG.E.128 [R2.64+0x200], R8 ;  /* 0x0002000802007986 */ /* 0x0023e2000c101d04 */
[----:B------:R-:W-:-:S03]  /*7720*/  FADD.FTZ R21, R20, R21 ;  /* 0x0000001514157221 */ /* 0x000fc60000010000 */
[----:B------:R-:W-:Y:S01]  /*7730*/  BAR.SYNC.DEFER_BLOCKING 0x0 ;  /* 0x0000000000007b1d */ /* 0x000fe20000010000 */
[----:B------:R-:W-:Y:S01]  /*7740*/  F2FP.BF16.PACK_AB R34, R27, R26 ;  /* 0x0000001a1b22723e */ /* 0x000fe200000010ff */
[----:B---3--:R-:W-:-:S04]  /*7750*/  @!P4 FMUL.FTZ R23, R23, R50 ;  /* 0x000000321717c220 */ /* 0x008fc80000410000 */
[----:B------:R-:W2:Y:S01]  /*7760*/  @!P3 MUFU.RCP R48, R48 ;  /* 0x000000300030b308 */ /* 0x000ea20000001000 */
[----:B------:R-:W-:Y:S01]  /*7770*/  F2FP.BF16.PACK_AB R32, R23, R22 ;  /* 0x000000161720723e */ /* 0x000fe200000010ff */
[----:B------:R-:W-:Y:S02]  /*7780*/  FADD.FTZ R22, R21, R22 ;  /* 0x0000001615167221 */ /* 0x000fe40000010000 */
[----:B0-----:R-:W-:Y:S01]  /*7790*/  @!P2 FMUL.FTZ R28, R28, R47 ;  /* 0x0000002f1c1ca220 */ /* 0x001fe20000410000 */
[----:B------:R-:W-:Y:S01]  /*77a0*/  IADD3 R154, P2, R154, -0x1000, RZ ;  /* 0xfffff0009a9a7810 */ /* 0x000fe20007f5e0ff */
[----:B------:R-:W-:Y:S02]  /*77b0*/  IMAD R47, R159, c[0x0][0x2f8], RZ ;  /* 0x0000be009f2f7a24 */ /* 0x000fe400078e02ff */
[----:B-1----:R-:W-:Y:S01]  /*77c0*/  IMAD R3, R149, c[0x0][0x300], RZ ;  /* 0x0000c00095037a24 */ /* 0x002fe200078e02ff */
[----:B------:R-:W-:Y:S01]  /*77d0*/  IADD3.X R153, R153, -0x1, RZ, P2, !PT ;  /* 0xffffffff99997810 */ /* 0x000fe200017fe4ff */
[----:B------:R-:W-:-:S02]  /*77e0*/  IMAD R47, R158, c[0x0][0x2fc], R47 ;  /* 0x0000bf009e2f7a24 */ /* 0x000fc400078e022f */
[----:B------:R-:W-:Y:S02]  /*77f0*/  IMAD R5, R148, c[0x0][0x304], R3 ;  /* 0x0000c10094057a24 */ /* 0x000fe400078e0203 */
[----:B------:R-:W-:Y:S01]  /*7800*/  FADD.FTZ R23, R22, R23 ;  /* 0x0000001716177221 */ /* 0x000fe20000010000 */
[----:B------:R-:W-:Y:S01]  /*7810*/  IADD3 R31, R31, R47, RZ ;  /* 0x0000002f1f1f7210 */ /* 0x000fe20007ffe0ff */
[----:B--2---:R-:W-:Y:S01]  /*7820*/  @!P3 FMUL.FTZ R29, R29, R48 ;  /* 0x000000301d1db220 */ /* 0x004fe20000410000 */
[----:B------:R-:W-:Y:S01]  /*7830*/  IADD3 R152, P3, R152, -0x1000, RZ ;  /* 0xfffff00098987810 */ /* 0x000fe20007f7e0ff */
[----:B------:R-:W-:Y:S01]  /*7840*/  STS.128 [R157.X16], R12 ;  /* 0x0000000c9d007388 */ /* 0x000fe2000000cc00 */
[----:B------:R-:W-:Y:S02]  /*7850*/  FADD.FTZ R24, R23, R24 ;  /* 0x0000001817187221 */ /* 0x000fe40000010000 */
[----:B------:R-:W-:Y:S01]  /*7860*/  F2FP.BF16.PACK_AB R35, R29, R28 ;  /* 0x0000001c1d23723e */ /* 0x000fe200000010ff */
[----:B------:R-:W-:Y:S01]  /*7870*/  IMAD.WIDE.U32 R2, R148, c[0x0][0x300], R30 ;  /* 0x0000c00094027a25 */ /* 0x000fe200078e001e */
[----:B------:R-:W-:-:S03]  /*7880*/  IADD3.X R151, R151, -0x1, RZ, P3, !PT ;  /* 0xffffffff97977810 */ /* 0x000fc60001ffe4ff */
[----:B------:R-:W-:Y:S01]  /*7890*/  STS.128 [R157.X16+0x10], R32 ;  /* 0x000010209d007388 */ /* 0x000fe2000000cc00 */
[----:B------:R-:W-:-:S06]  /*78a0*/  NOP ;  /* 0x0000000000007918 */ /* 0x000fcc0000000000 */
[----:B------:R-:W0:Y:S01]  /*78b0*/  LDS.128 R36, [R145.X16] ;  /* 0x0000000091247984 */ /* 0x000e22000000cc00 */
[----:B------:R-:W-:Y:S01]  /*78c0*/  IADD3 R3, R3, R5, RZ ;  /* 0x0000000503037210 */ /* 0x000fe20007ffe0ff */
[----:B------:R-:W-:Y:S01]  /*78d0*/  FADD.FTZ R25, R24, R25 ;  /* 0x0000001918197221 */ /* 0x000fe20000010000 */
[C---:B------:R-:W-:Y:S01]  /*78e0*/  LEA R4, P0, R2.reuse, c[0x0][0x340], 0x1 ;  /* 0x0000d00002047a11 */ /* 0x040fe200078008ff */
[----:B------:R-:W1:Y:S02]  /*78f0*/  LDS.128 R40, [R145.X16+0x200] ;  /* 0x0002000091287984 */ /* 0x000e64000000cc00 */
[----:B------:R-:W-:Y:S01]  /*7900*/  FADD.FTZ R26, R25, R26 ;  /* 0x0000001a191a7221 */ /* 0x000fe20000010000 */
[----:B------:R-:W-:Y:S02]  /*7910*/  LEA.HI.X R5, R2, c[0x0][0x344], R3, 0x1, P0 ;  /* 0x0000d10002057a11 */ /* 0x000fe400000f0c03 */
[----:B------:R-:W-:Y:S01]  /*7920*/  ISETP.GT.AND P0, PT, R74, 0x1, PT ;  /* 0x000000014a00780c */ /* 0x000fe20003f04270 */
[----:B------:R-:W-:Y:S01]  /*7930*/  FADD.FTZ R27, R26, R27 ;  /* 0x0000001b1a1b7221 */ /* 0x000fe20000010000 */
[----:B------:R-:W-:Y:S01]  /*7940*/  MOV R74, R0 ;  /* 0x00000000004a7202 */ /* 0x000fe20000000f00 */
[----:B------:R-:W-:-:S04]  /*7950*/  IMAD.WIDE R2, R45, 0x10, R4 ;  /* 0x000000102d027825 */ /* 0x000fc800078e0204 */
[----:B------:R-:W-:-:S04]  /*7960*/  FADD.FTZ R28, R27, R28 ;  /* 0x0000001c1b1c7221 */ /* 0x000fc80000010000 */
[----:B------:R-:W-:Y:S01]  /*7970*/  FADD.FTZ R156, R28, R29 ;  /* 0x0000001d1c9c7221 */ /* 0x000fe20000010000 */
[----:B0-----:R0:W-:Y:S04]  /*7980*/  STG.E.128 [R2.64], R36 ;  /* 0x0000002402007986 */ /* 0x0011e8000c101d04 */
[----:B-1----:R0:W-:Y:S02]  /*7990*/  STG.E.128 [R2.64+0x200], R40 ;  /* 0x0002002802007986 */ /* 0x0021e4000c101d04 */
[----:B0-----:R-:W-:Y:S01]  /*79a0*/  @!P0 CALL.REL.NOINC `(.L_x_1373) ;  /* 0x0000001000008944 */ /* 0x001fe20003c00000 */
[----:B------:R-:W-:Y:S05]  /*79b0*/  BRA `(.L_x_1424) ;  /* 0xffff8ba000007947 */ /* 0x000fea000383ffff */
.L_x_1373:
[----:B------:R-:W-:Y:S02]  /*79c0*/  ISETP.NE.U32.AND P0, PT, RZ, c[0x0][0x328], PT ;  /* 0x0000ca00ff007a0c */ /* 0x000fe40003f05070 */
[----:B------:R-:W-:Y:S02]  /*79d0*/  ISETP.NE.U32.AND P2, PT, RZ, c[0x0][0x348], PT ;  /* 0x0000d200ff007a0c */ /* 0x000fe40003f45070 */
[----:B------:R-:W-:-:S02]  /*79e0*/  ISETP.NE.AND.EX P1, PT, RZ, c[0x0][0x32c], PT, P0 ;  /* 0x0000cb00ff007a0c */ /* 0x000fc40003f25300 */
[----:B------:R-:W-:-:S11]  /*79f0*/  ISETP.NE.AND.EX P0, PT, RZ, c[0x0][0x34c], PT, P2 ;  /* 0x0000d300ff007a0c */ /* 0x000fd60003f05320 */
[----:B------:R-:W-:Y:S05]  /*7a00*/  @!P1 BRA `(.L_x_1425) ;  /* 0x000001c000009947 */ /* 0x000fea0003800000 */
[----:B------:R-:W0:Y:S01]  /*7a10*/  SHFL.DOWN P1, R0, R155, 0x1, 0x1f ;  /* 0x08201f009b007f89 */ /* 0x000e220000020000 */
[----:B------:R-:W-:Y:S03]  /*7a20*/  BSSY B0, `(.L_x_1425) ;  /* 0x000001a000007945 */ /* 0x000fe60003800000 */
[----:B------:R-:W1:Y:S04]  /*7a30*/  S2R R6, SR_LANEID ;  /* 0x0000000000067919 */ /* 0x000e680000000000 */
[----:B------:R-:W2:Y:S01]  /*7a40*/  S2R R7, SR_TID.X ;  /* 0x0000000000077919 */ /* 0x000ea20000002100 */
[----:B0-----:R-:W-:Y:S01]  /*7a50*/  @P1 FADD R0, R0, R155 ;  /* 0x0000009b00001221 */ /* 0x001fe20000000000 */
[----:B-1----:R-:W-:-:S04]  /*7a60*/  ISETP.NE.AND P2, PT, R6, RZ, PT ;  /* 0x000000ff0600720c */ /* 0x002fc80003f45270 */
[----:B------:R-:W0:Y:S09]  /*7a70*/  SHFL.DOWN P1, R3, R0, 0x2, 0x1f ;  /* 0x08401f0000037f89 */ /* 0x000e320000020000 */
[----:B--2---:R-:W-:-:S04]  /*7a80*/  @!P2 SHF.R.S32.HI R6, RZ, 0x1f, R7 ;  /* 0x0000001fff06a819 */ /* 0x004fc80000011407 */
        /* <DEDUP_REMOVED lines=14> */
[----:B------:R-:W1:Y:S01]  /*7b70*/  @!P1 LDS R5, [0x10a0] ;  /* 0x0010a000ff059984 */ /* 0x000e620000000800 */
[----:B0-----:R-:W-:-:S04]  /*7b80*/  @!P1 FADD.FTZ R2, R4, R2 ;  /* 0x0000000204029221 */ /* 0x001fc80000010000 */
[----:B------:R-:W-:-:S04]  /*7b90*/  @!P1 FADD.FTZ R2, R3, R2 ;  /* 0x0000000203029221 */ /* 0x000fc80000010000 */
[----:B-1----:R-:W-:-:S05]  /*7ba0*/  @!P1 FADD.FTZ R4, R2, R5 ;  /* 0x0000000502049221 */ /* 0x002fca0000010000 */
[----:B------:R0:W-:Y:S02]  /*7bb0*/  RED.E.ADD.F32.FTZ.RN.STRONG.GPU [R164.64], R4 ;  /* 0x00000004a400798e */ /* 0x0001e4000c10e784 */
.L_x_1426:
[----:B0-----:R-:W-:Y:S05]  /*7bc0*/  BSYNC B0 ;  /* 0x0000000000007941 */ /* 0x001fea0003800000 */
.L_x_1425:
[----:B------:R-:W-:Y:S01]  /*7bd0*/  BSSY B0, `(.L_x_1427) ;  /* 0x0000020000007945 */ /* 0x000fe20003800000 */
[----:B------:R-:W-:Y:S05]  /*7be0*/  @!P0 BRA `(.L_x_1428) ;  /* 0x000001d000008947 */ /* 0x000fea0003800000 */
[----:B------:R-:W-:Y:S06]  /*7bf0*/  BAR.SYNC.DEFER_BLOCKING 0x0 ;  /* 0x0000000000007b1d */ /* 0x000fec0000010000 */
[----:B------:R-:W0:Y:S04]  /*7c00*/  SHFL.DOWN P0, R3, R156, 0x1, 0x1f ;  /* 0x08201f009c037f89 */ /* 0x000e280000000000 */
        /* <DEDUP_REMOVED lines=24> */
[----:B------:R0:W-:Y:S01]  /*7d90*/  RED.E.ADD.F32.FTZ.RN.STRONG.GPU [R162.64], R7 ;  /* 0x00000007a200798e */ /* 0x0001e2000c10e784 */
[----:B------:R-:W-:Y:S01]  /*7da0*/  HFMA2.MMA R19, -RZ, RZ, 0, 0 ;  /* 0x00000000ff137435 */ /* 0x000fe200000001ff */
[----:B------:R-:W-:Y:S05]  /*7db0*/  BRA `(.L_x_1429) ;  /* 0x0000001000007947 */ /* 0x000fea0003800000 */
.L_x_1428:
[----:B------:R-:W0:Y:S02]  /*7dc0*/  S2R R19, SR_TID.X ;  /* 0x0000000000137919 */ /* 0x000e240000002100 */
.L_x_1429:
[----:B0-----:R-:W-:Y:S05]  /*7dd0*/  BSYNC B0 ;  /* 0x0000000000007941 */ /* 0x001fea0003800000 */
.L_x_1427:
        /* <DEDUP_REMOVED lines=22> */
.L_x_1430:
[----:B0-----:R-:W0:Y:S01]  /*7f40*/  LDS R21, [R19.X4+0x2ce0] ;  /* 0x002ce00013157984 */ /* 0x001e220000004800 */
[----:B------:R-:W-:Y:S01]  /*7f50*/  SHF.R.S32.HI R18, RZ, 0x1f, R19 ;  /* 0x0000001fff127819 */ /* 0x000fe20000011413 */
[----:B------:R-:W-:Y:S01]  /*7f60*/  YIELD ;  /* 0x0000000000007946 */ /* 0x000fe20003800000 */
[----:B------:R-:W-:Y:S01]  /*7f70*/  MOV R10, R148 ;  /* 0x00000094000a7202 */ /* 0x000fe20000000f00 */
[----:B------:R-:W1:Y:S01]  /*7f80*/  LDS R23, [R19.X4+0x30e0] ;  /* 0x0030e00013177984 */ /* 0x000e620000004800 */
        /* <DEDUP_REMOVED lines=16> */
[----:B------:R2:W1:Y:S01]  /*8090*/  LDG.E R0, [R14.64] ;  /* 0x000000040e007981 */ /* 0x000462000c1e1900 */
        /* <DEDUP_REMOVED lines=16> */
[----:B-1----:R-:W-:-:S05]  /*81a0*/  FMUL.FTZ R21, R0, R23 ;  /* 0x0000001700157220 */ /* 0x002fca0000410000 */
        /* <DEDUP_REMOVED lines=16> */
.L_x_1412:
[----:B------:R-:W-:Y:S01]  /*82b0*/  HFMA2.MMA R89, -RZ, RZ, 0, 5.9604644775390625e-08 ;  /* 0x00000001ff597435 */ /* 0x000fe200000001ff */
[----:B------:R-:W-:Y:S02]  /*82c0*/  MOV R160, R90 ;  /* 0x0000005a00a07202 */ /* 0x000fe40000000f00 */
[----:B------:R-:W-:-:S02]  /*82d0*/  MOV R85, RZ ;  /* 0x000000ff00557202 */ /* 0x000fc40000000f00 */
[----:B------:R-:W-:Y:S02]  /*82e0*/  MOV R87, 0xffffffff ;  /* 0xffffffff00577802 */ /* 0x000fe40000000f00 */
[----:B------:R-:W-:Y:S02]  /*82f0*/  MOV R84, 0x8310 ;  /* 0x0000831000547802 */ /* 0x000fe40000000f00 */
[----:B-1---5:R-:W-:Y:S05]  /*8300*/  CALL.REL.NOINC `($__internal_59_$__cuda_sm70_shflsync_up) ;  /* 0x00000ef000007944 */ /* 0x022fea0003c00000 */
[----:B-1----:R-:W-:Y:S01]  /*8310*/  MOV R86, R87 ;  /* 0x0000005700567202 */ /* 0x002fe20000000f00 */
[----:B------:R-:W-:Y:S05]  /*8320*/  BRA `(.L_x_1431) ;  /* 0xffffce7000007947 */ /* 0x000fea000383ffff */
.L_x_1413:
[----:B------:R-:W-:Y:S01]  /*8330*/  HFMA2.MMA R89, -RZ, RZ, 0, 5.9604644775390625e-08 ;  /* 0x00000001ff597435 */ /* 0x000fe200000001ff */
[----:B------:R-:W-:Y:S02]  /*8340*/  MOV R160, R91 ;  /* 0x0000005b00a07202 */ /* 0x000fe40000000f00 */
[----:B------:R-:W-:Y:S02]  /*8350*/  MOV R85, RZ ;  /* 0x000000ff00557202 */ /* 0x000fe40000000f00 */
[----:B------:R-:W-:Y:S02]  /*8360*/  MOV R87, 0xffffffff ;  /* 0xffffffff00577802 */ /* 0x000fe40000000f00 */
[----:B------:R-:W-:-:S02]  /*8370*/  MOV R84, 0x8390 ;  /* 0x0000839000547802 */ /* 0x000fc40000000f00 */
[----:B012--5:R-:W-:Y:S05]  /*8380*/  CALL.REL.NOINC `($__internal_59_$__cuda_sm70_shflsync_up) ;  /* 0x00000e7000007944 */ /* 0x027fea0003c00000 */
[----:B------:R-:W-:Y:S01]  /*8390*/  FMUL.FTZ R85, R90, R86 ;  /* 0x000000565a557220 */ /* 0x000fe20000410000 */
[----:B------:R-:W-:Y:S01]  /*83a0*/  ISETP.GE.AND P0, PT, R142, 0x1, PT ;  /* 0x000000018e00780c */ /* 0x000fe20003f06270 */
[----:B-1----:R-:W-:Y:S01]  /*83b0*/  FFMA.FTZ R84, R90, R87, R91 ;  /* 0x000000575a547223 */ /* 0x002fe2000001005b */
[----:B------:R-:W-:Y:S01]  /*83c0*/  HFMA2.MMA R89, -RZ, RZ, 0, 1.1920928955078125e-07 ;  /* 0x00000002ff597435 */ /* 0x000fe200000001ff */
[----:B------:R-:W-:-:S02]  /*83d0*/  MOV R87, 0xffffffff ;  /* 0xffffffff00577802 */ /* 0x000fc40000000f00 */
[----:B------:R-:W-:Y:S02]  /*83e0*/  FSEL R90, R90, R85, !P0 ;  /* 0x000000555a5a7208 */ /* 0x000fe40004000000 */
[----:B------:R-:W-:Y:S02]  /*83f0*/  FSEL R91, R91, R84, !P0 ;  /* 0x000000545b5b7208 */ /* 0x000fe40004000000 */
[----:B------:R-:W-:Y:S02]  /*8400*/  MOV R85, RZ ;  /* 0x000000ff00557202 */ /* 0x000fe40000000f00 */
[----:B------:R-:W-:Y:S02]  /*8410*/  MOV R160, R90 ;  /* 0x0000005a00a07202 */ /* 0x000fe40000000f00 */
[----:B------:R-:W-:Y:S02]  /*8420*/  MOV R84, 0x8440 ;  /* 0x0000844000547802 */ /* 0x000fe40000000f00 */
[----:B------:R-:W-:Y:S05]  /*8430*/  CALL.REL.NOINC `($__internal_59_$__cuda_sm70_shflsync_up) ;  /* 0x00000dc000007944 */ /* 0x000fea0003c00000 */
[----:B------:R-:W-:Y:S01]  /*8440*/  HFMA2.MMA R89, -RZ, RZ, 0, 1.1920928955078125e-07 ;  /* 0x00000002ff597435 */ /* 0x000fe200000001ff */
[----:B-1----:R-:W-:Y:S02]  /*8450*/  MOV R86, R87 ;  /* 0x0000005700567202 */ /* 0x002fe40000000f00 */
[----:B------:R-:W-:-:S02]  /*8460*/  MOV R160, R91 ;  /* 0x0000005b00a07202 */ /* 0x000fc40000000f00 */
[----:B------:R-:W-:Y:S02]  /*8470*/  MOV R85, RZ ;  /* 0x000000ff00557202 */ /* 0x000fe40000000f00 */
[----:B------:R-:W-:Y:S02]  /*8480*/  MOV R87, 0xffffffff ;  /* 0xffffffff00577802 */ /* 0x000fe40000000f00 */
[----:B------:R-:W-:Y:S02]  /*8490*/  MOV R84, 0x84b0 ;  /* 0x000084b000547802 */ /* 0x000fe40000000f00 */
[----:B------:R-:W-:Y:S05]  /*84a0*/  CALL.REL.NOINC `($__internal_59_$__cuda_sm70_shflsync_up) ;  /* 0x00000d5000007944 */ /* 0x000fea0003c00000 */
[----:B------:R-:W-:Y:S01]  /*84b0*/  ISETP.GE.AND P0, PT, R142, 0x2, PT ;  /* 0x000000028e00780c */ /* 0x000fe20003f06270 */
[----:B------:R-:W-:Y:S01]  /*84c0*/  HFMA2.MMA R89, -RZ, RZ, 0, 2.384185791015625e-07 ;  /* 0x00000004ff597435 */ /* 0x000fe200000001ff */
[----:B------:R-:W-:Y:S02]  /*84d0*/  MOV R85, RZ ;  /* 0x000000ff00557202 */ /* 0x000fe40000000f00 */
[----:B------:R-:W-:-:S09]  /*84e0*/  MOV R84, 0x8550 ;  /* 0x0000855000547802 */ /* 0x000fd20000000f00 */
[----:B-1----:R-:W-:Y:S01]  /*84f0*/  @P0 FFMA.FTZ R91, R90, R87, R91 ;  /* 0x000000575a5b0223 */ /* 0x002fe2000001005b */
[----:B------:R-:W-:Y:S01]  /*8500*/  MOV R87, 0xffffffff ;  /* 0xffffffff00577802 */ /* 0x000fe20000000f00 */
[----:B------:R-:W-:-:S03]  /*8510*/  @P0 FMUL.FTZ R90, R86, R90 ;  /* 0x0000005a565a0220 */ /* 0x000fc60000410000 */
[----:B------:R-:W-:Y:S02]  /*8520*/  MOV R88, R91 ;  /* 0x0000005b00587202 */ /* 0x000fe40000000f00 */
[----:B------:R-:W-:Y:S02]  /*8530*/  MOV R160, R90 ;  /* 0x0000005a00a07202 */ /* 0x000fe40000000f00 */
[----:B------:R-:W-:Y:S05]  /*8540*/  CALL.REL.NOINC `($__internal_59_$__cuda_sm70_shflsync_up) ;  /* 0x00000cb000007944 */ /* 0x000fea0003c00000 */
[----:B------:R-:W-:Y:S01]  /*8550*/  HFMA2.MMA R89, -RZ, RZ, 0, 2.384185791015625e-07 ;  /* 0x00000004ff597435 */ /* 0x000fe200000001ff */
[----:B-1----:R-:W-:Y:S02]  /*8560*/  MOV R86, R87 ;  /* 0x0000005700567202 */ /* 0x002fe40000000f00 */
[----:B------:R-:W-:Y:S02]  /*8570*/  MOV R160, R88 ;  /* 0x0000005800a07202 */ /* 0x000fe40000000f00 */
[----:B------:R-:W-:Y:S02]  /*8580*/  MOV R85, RZ ;  /* 0x000000ff00557202 */ /* 0x000fe40000000f00 */
[----:B------:R-:W-:Y:S02]  /*8590*/  MOV R87, 0xffffffff ;  /* 0xffffffff00577802 */ /* 0x000fe40000000f00 */
[----:B------:R-:W-:-:S02]  /*85a0*/  MOV R84, 0x85c0 ;  /* 0x000085c000547802 */ /* 0x000fc40000000f00 */
[----:B------:R-:W-:Y:S05]  /*85b0*/  CALL.REL.NOINC `($__internal_59_$__cuda_sm70_shflsync_up) ;  /* 0x00000c4000007944 */ /* 0x000fea0003c00000 */
[----:B------:R-:W-:Y:S01]  /*85c0*/  ISETP.GE.AND P0, PT, R142, 0x4, PT ;  /* 0x000000048e00780c */ /* 0x000fe20003f06270 */
[----:B------:R-:W-:Y:S01]  /*85d0*/  HFMA2.MMA R89, -RZ, RZ, 0, 4.76837158203125e-07 ;  /* 0x00000008ff597435 */ /* 0x000fe200000001ff */
[----:B------:R-:W-:-:S02]  /*85e0*/  MOV R85, RZ ;  /* 0x000000ff00557202 */ /* 0x000fc40000000f00 */
[----:B------:R-:W-:-:S09]  /*85f0*/  MOV R84, 0x8650 ;  /* 0x0000865000547802 */ /* 0x000fd20000000f00 */
[----:B-1----:R-:W-:Y:S01]  /*8600*/  @P0 FFMA.FTZ R88, R90, R87, R88 ;  /* 0x000000575a580223 */ /* 0x002fe20000010058 */
[----:B------:R-:W-:Y:S01]  /*8610*/  MOV R87, 0xffffffff ;  /* 0xffffffff00577802 */ /* 0x000fe20000000f00 */
[----:B------:R-:W-:-:S05]  /*8620*/  @P0 FMUL.FTZ R90, R86, R90 ;  /* 0x0000005a565a0220 */ /* 0x000fca0000410000 */
[----:B------:R-:W-:Y:S02]  /*8630*/  MOV R160, R90 ;  /* 0x0000005a00a07202 */ /* 0x000fe40000000f00 */
[----:B------:R-:W-:Y:S05]  /*8640*/  CALL.REL.NOINC `($__internal_59_$__cuda_sm70_shflsync_up) ;  /* 0x00000bb000007944 */ /* 0x000fea0003c00000 */
[----:B------:R-:W-:Y:S01]  /*8650*/  HFMA2.MMA R89, -RZ, RZ, 0, 4.76837158203125e-07 ;  /* 0x00000008ff597435 */ /* 0x000fe200000001ff */
[----:B-1----:R-:W-:Y:S02]  /*8660*/  MOV R86, R87 ;  /* 0x0000005700567202 */ /* 0x002fe40000000f00 */
[----:B------:R-:W-:Y:S02]  /*8670*/  MOV R160, R88 ;  /* 0x0000005800a07202 */ /* 0x000fe40000000f00 */
[----:B------:R-:W-:Y:S02]  /*8680*/  MOV R85, RZ ;  /* 0x000000ff00557202 */ /* 0x000fe40000000f00 */
[----:B------:R-:W-:Y:S02]  /*8690*/  MOV R87, 0xffffffff ;  /* 0xffffffff00577802 */ /* 0x000fe40000000f00 */
[----:B------:R-:W-:Y:S02]  /*86a0*/  MOV R84, 0x86c0 ;  /* 0x000086c000547802 */ /* 0x000fe40000000f00 */
[----:B------:R-:W-:Y:S05]  /*86b0*/  CALL.REL.NOINC `($__internal_59_$__cuda_sm70_shflsync_up) ;  /* 0x00000b4000007944 */ /* 0x000fea0003c00000 */
[----:B------:R-:W-:Y:S01]  /*86c0*/  ISETP.GE.AND P0, PT, R142, 0x8, PT ;  /* 0x000000088e00780c */ /* 0x000fe20003f06270 */
[----:B------:R-:W-:Y:S01]  /*86d0*/  HFMA2.MMA R89, -RZ, RZ, 0, 9.5367431640625e-07 ;  /* 0x00000010ff597435 */ /* 0x000fe200000001ff */
[----:B------:R-:W-:-:S02]  /*86e0*/  MOV R85, RZ ;  /* 0x000000ff00557202 */ /* 0x000fc40000000f00 */
[----:B------:R-:W-:-:S09]  /*86f0*/  MOV R84, 0x8750 ;  /* 0x0000875000547802 */ /* 0x000fd20000000f00 */
[----:B-1----:R-:W-:Y:S01]  /*8700*/  @P0 FFMA.FTZ R88, R90, R87, R88 ;  /* 0x000000575a580223 */ /* 0x002fe20000010058 */
[----:B------:R-:W-:Y:S01]  /*8710*/  MOV R87, 0xffffffff ;  /* 0xffffffff00577802 */ /* 0x000fe20000000f00 */
[----:B------:R-:W-:-:S05]  /*8720*/  @P0 FMUL.FTZ R90, R86, R90 ;  /* 0x0000005a565a0220 */ /* 0x000fca0000410000 */
[----:B------:R-:W-:Y:S02]  /*8730*/  MOV R160, R90 ;  /* 0x0000005a00a07202 */ /* 0x000fe40000000f00 */
[----:B------:R-:W-:Y:S05]  /*8740*/  CALL.REL.NOINC `($__internal_59_$__cuda_sm70_shflsync_up) ;  /* 0x00000ab000007944 */ /* 0x000fea0003c00000 */
[----:B------:R-:W-:Y:S01]  /*8750*/  HFMA2.MMA R89, -RZ, RZ, 0, 9.5367431640625e-07 ;  /* 0x00000010ff597435 */ /* 0x000fe200000001ff */
[----:B-1----:R-:W-:Y:S02]  /*8760*/  MOV R86, R87 ;  /* 0x0000005700567202 */ /* 0x002fe40000000f00 */
[----:B------:R-:W-:Y:S02]  /*8770*/  MOV R160, R88 ;  /* 0x0000005800a07202 */ /* 0x000fe40000000f00 */
[----:B------:R-:W-:Y:S02]  /*8780*/  MOV R85, RZ ;  /* 0x000000ff00557202 */ /* 0x000fe40000000f00 */
[----:B------:R-:W-:Y:S02]  /*8790*/  MOV R87, 0xffffffff ;  /* 0xffffffff00577802 */ /* 0x000fe40000000f00 */
[----:B------:R-:W-:Y:S02]  /*87a0*/  MOV R84, 0x87c0 ;  /* 0x000087c000547802 */ /* 0x000fe40000000f00 */
[----:B------:R-:W-:Y:S05]  /*87b0*/  CALL.REL.NOINC `($__internal_59_$__cuda_sm70_shflsync_up) ;  /* 0x00000a4000007944 */ /* 0x000fea0003c00000 */
[----:B-1----:R-:W-:Y:S05]  /*87c0*/  BRA `(.L_x_1432) ;  /* 0xffffcb4000007947 */ /* 0x002fea000383ffff */
.L_x_1416:
[----:B------:R-:W-:Y:S01]  /*87d0*/  HFMA2.MMA R89, -RZ, RZ, 0, 5.9604644775390625e-08 ;  /* 0x00000001ff597435 */ /* 0x000fe200000001ff */
[----:B------:R-:W-:-:S02]  /*87e0*/  MOV R160, R90 ;  /* 0x0000005a00a07202 */ /* 0x000fc40000000f00 */
[----:B------:R-:W-:Y:S02]  /*87f0*/  MOV R85, RZ ;  /* 0x000000ff00557202 */ /* 0x000fe40000000f00 */
[----:B------:R-:W-:Y:S02]  /*8800*/  MOV R87, 0xffffffff ;  /* 0xffffffff00577802 */ /* 0x000fe40000000f00 */
[----:B------:R-:W-:Y:S02]  /*8810*/  MOV R84, 0x8830 ;  /* 0x0000883000547802 */ /* 0x000fe40000000f00 */
[----:B-1---5:R-:W-:Y:S05]  /*8820*/  CALL.REL.NOINC `($__internal_59_$__cuda_sm70_shflsync_up) ;  /* 0x000009d000007944 */ /* 0x022fea0003c00000 */
[----:B------:R-:W-:Y:S01]  /*8830*/  HFMA2.MMA R89, -RZ, RZ, 0, 5.9604644775390625e-08 ;  /* 0x00000001ff597435 */ /* 0x000fe200000001ff */
[----:B-1----:R-:W-:Y:S02]  /*8840*/  MOV R86, R87 ;  /* 0x0000005700567202 */ /* 0x002fe40000000f00 */
[----:B------:R-:W-:Y:S02]  /*8850*/  MOV R160, R88 ;  /* 0x0000005800a07202 */ /* 0x000fe40000000f00 */
[----:B------:R-:W-:Y:S02]  /*8860*/  MOV R85, RZ ;  /* 0x000000ff00557202 */ /* 0x000fe40000000f00 */
[----:B------:R-:W-:-:S02]  /*8870*/  MOV R87, 0xffffffff ;  /* 0xffffffff00577802 */ /* 0x000fc40000000f00 */
[----:B------:R-:W-:Y:S02]  /*8880*/  MOV R84, 0x88a0 ;  /* 0x000088a000547802 */ /* 0x000fe40000000f00 */
[----:B------:R-:W-:Y:S05]  /*8890*/  CALL.REL.NOINC `($__internal_59_$__cuda_sm70_shflsync_up) ;  /* 0x0000096000007944 */ /* 0x000fea0003c00000 */
[----:B------:R-:W-:Y:S01]  /*88a0*/  MOV R90, R86 ;  /* 0x00000056005a7202 */ /* 0x000fe20000000f00 */
[----:B------:R-:W-:Y:S01]  /*88b0*/  HFMA2.MMA R86, -RZ, RZ, 0, 0 ;  /* 0x00000000ff567435 */ /* 0x000fe200000001ff */
[----:B-1----:R-:W-:Y:S02]  /*88c0*/  MOV R88, R87 ;  /* 0x0000005700587202 */ /* 0x002fe40000000f00 */
[----:B------:R-:W-:Y:S02]  /*88d0*/  MOV R84, R82 ;  /* 0x0000005200547202 */ /* 0x000fe40000000f00 */
[----:B------:R-:W-:Y:S02]  /*88e0*/  MOV R89, 0x1f ;  /* 0x0000001f00597802 */ /* 0x000fe40000000f00 */
[----:B------:R-:W-:Y:S02]  /*88f0*/  MOV R87, 0xffffffff ;  /* 0xffffffff00577802 */ /* 0x000fe40000000f00 */
[----:B------:R-:W-:-:S02]  /*8900*/  MOV R85, 0x8920 ;  /* 0x0000892000557802 */ /* 0x000fc40000000f00 */
[----:B------:R-:W-:Y:S05]  /*8910*/  CALL.REL.NOINC `($__internal_58_$__cuda_sm70_shflsync_idx_p) ;  /* 0x0000089000007944 */ /* 0x000fea0003c00000 */
[----:B-1----:R-:W-:Y:S01]  /*8920*/  MOV R91, R86 ;  /* 0x00000056005b7202 */ /* 0x002fe20000000f00 */
[----:B------:R-:W-:Y:S01]  /*8930*/  HFMA2.MMA R86, -RZ, RZ, 0, 0 ;  /* 0x00000000ff567435 */ /* 0x000fe200000001ff */
[----:B------:R-:W-:-:S02]  /*8940*/  MOV R84, R83 ;  /* 0x0000005300547202 */ /* 0x000fc40000000f00 */
[----:B------:R-:W-:Y:S02]  /*8950*/  MOV R89, 0x1f ;  /* 0x0000001f00597802 */ /* 0x000fe40000000f00 */
[----:B------:R-:W-:Y:S02]  /*8960*/  MOV R87, 0xffffffff ;  /* 0xffffffff00577802 */ /* 0x000fe40000000f00 */
[----:B------:R-:W-:Y:S02]  /*8970*/  MOV R85, 0x8990 ;  /* 0x0000899000557802 */ /* 0x000fe40000000f00 */
[----:B------:R-:W-:Y:S05]  /*8980*/  CALL.REL.NOINC `($__internal_58_$__cuda_sm70_shflsync_idx_p) ;  /* 0x0000082000007944 */ /* 0x000fea0003c00000 */
[----:B-1----:R-:W-:Y:S01]  /*8990*/  MOV R87, R86 ;  /* 0x0000005600577202 */ /* 0x002fe20000000f00 */
[----:B------:R-:W-:Y:S05]  /*89a0*/  BRA `(.L_x_1433) ;  /* 0xffffcac000007947 */ /* 0x000fea000383ffff */
.L_x_1419:
[----:B------:R-:W-:Y:S01]  /*89b0*/  HFMA2.MMA R89, -RZ, RZ, 0, 5.9604644775390625e-08 ;  /* 0x00000001ff597435 */ /* 0x000fe200000001ff */
[----:B------:R-:W-:Y:S02]  /*89c0*/  MOV R143, R88 ;  /* 0x00000058008f7202 */ /* 0x000fe40000000f00 */
[----:B------:R-:W-:Y:S02]  /*89d0*/  MOV R85, 0x1f ;  /* 0x0000001f00557802 */ /* 0x000fe40000000f00 */
[----:B------:R-:W-:-:S02]  /*89e0*/  MOV R87, 0xffffffff ;  /* 0xffffffff00577802 */ /* 0x000fc40000000f00 */
[----:B------:R-:W-:Y:S02]  /*89f0*/  MOV R84, 0x8a10 ;  /* 0x00008a1000547802 */ /* 0x000fe40000000f00 */
[----:B-1----:R-:W-:Y:S05]  /*8a00*/  CALL.REL.NOINC `($__internal_57_$__cuda_sm70_shflsync_down) ;  /* 0x0000076000007944 */ /* 0x002fea0003c00000 */
[----:B-1----:R-:W-:Y:S01]  /*8a10*/  MOV R86, R87 ;  /* 0x0000005700567202 */ /* 0x002fe20000000f00 */
[----:B------:R-:W-:Y:S05]  /*8a20*/  BRA `(.L_x_1434) ;  /* 0xffffd03000007947 */ /* 0x000fea000383ffff */
.L_x_1420:
[----:B------:R-:W-:Y:S01]  /*8a30*/  HFMA2.MMA R89, -RZ, RZ, 0, 5.9604644775390625e-08 ;  /* 0x00000001ff597435 */ /* 0x000fe200000001ff */
[----:B------:R-:W-:Y:S02]  /*8a40*/  MOV R143, R141 ;  /* 0x0000008d008f7202 */ /* 0x000fe40000000f00 */
[----:B------:R-:W-:Y:S02]  /*8a50*/  MOV R85, 0x1f ;  /* 0x0000001f00557802 */ /* 0x000fe40000000f00 */
[----:B------:R-:W-:Y:S02]  /*8a60*/  MOV R87, 0xffffffff ;  /* 0xffffffff00577802 */ /* 0x000fe40000000f00 */
[----:B------:R-:W-:Y:S02]  /*8a70*/  MOV R84, 0x8a90 ;  /* 0x00008a9000547802 */ /* 0x000fe40000000f00 */
[----:B012---:R-:W-:Y:S05]  /*8a80*/  CALL.REL.NOINC `($__internal_57_$__cuda_sm70_shflsync_down) ;  /* 0x000006e000007944 */ /* 0x007fea0003c00000 */
[C---:B------:R-:W-:Y:S01]  /*8a90*/  FMUL.FTZ R85, R88.reuse, R86 ;  /* 0x0000005658557220 */ /* 0x040fe20000410000 */
[----:B------:R-:W-:Y:S01]  /*8aa0*/  HFMA2.MMA R89, -RZ, RZ, 0, 1.1920928955078125e-07 ;  /* 0x00000002ff597435 */ /* 0x000fe200000001ff */
[----:B-1----:R-:W-:Y:S01]  /*8ab0*/  FFMA.FTZ R84, R88, R87, R141 ;  /* 0x0000005758547223 */ /* 0x002fe2000001008d */
[----:B------:R-:W-:-:S02]  /*8ac0*/  MOV R87, 0xffffffff ;  /* 0xffffffff00577802 */ /* 0x000fc40000000f00 */
[----:B------:R-:W-:Y:S02]  /*8ad0*/  FSEL R88, R88, R85, !P4 ;  /* 0x0000005558587208 */ /* 0x000fe40006000000 */
[----:B------:R-:W-:Y:S02]  /*8ae0*/  FSEL R86, R141, R84, !P4 ;  /* 0x000000548d567208 */ /* 0x000fe40006000000 */
[----:B------:R-:W-:Y:S02]  /*8af0*/  MOV R85, 0x1f ;  /* 0x0000001f00557802 */ /* 0x000fe40000000f00 */
[----:B------:R-:W-:Y:S02]  /*8b00*/  MOV R143, R88 ;  /* 0x00000058008f7202 */ /* 0x000fe40000000f00 */
[----:B------:R-:W-:Y:S02]  /*8b10*/  MOV R84, 0x8b30 ;  /* 0x00008b3000547802 */ /* 0x000fe40000000f00 */
[----:B------:R-:W-:Y:S05]  /*8b20*/  CALL.REL.NOINC `($__internal_57_$__cuda_sm70_shflsync_down) ;  /* 0x0000064000007944 */ /* 0x000fea0003c00000 */
[----:B------:R-:W-:Y:S01]  /*8b30*/  HFMA2.MMA R89, -RZ, RZ, 0, 1.1920928955078125e-07 ;  /* 0x00000002ff597435 */ /* 0x000fe200000001ff */
[----:B-1----:R-:W-:Y:S02]  /*8b40*/  MOV R90, R87 ;  /* 0x00000057005a7202 */ /* 0x002fe40000000f00 */
[----:B------:R-:W-:-:S02]  /*8b50*/  MOV R143, R86 ;  /* 0x00000056008f7202 */ /* 0x000fc40000000f00 */
[----:B------:R-:W-:Y:S02]  /*8b60*/  MOV R85, 0x1f ;  /* 0x0000001f00557802 */ /* 0x000fe40000000f00 */
[----:B------:R-:W-:Y:S02]  /*8b70*/  MOV R87, 0xffffffff ;  /* 0xffffffff00577802 */ /* 0x000fe40000000f00 */
[----:B------:R-:W-:Y:S02]  /*8b80*/  MOV R84, 0x8ba0 ;  /* 0x00008ba000547802 */ /* 0x000fe40000000f00 */
[----:B------:R-:W-:Y:S05]  /*8b90*/  CALL.REL.NOINC `($__internal_57_$__cuda_sm70_shflsync_down) ;  /* 0x000005d000007944 */ /* 0x000fea0003c00000 */
[----:B-1----:R-:W-:Y:S01]  /*8ba0*/  @!P3 FFMA.FTZ R86, R88, R87, R86 ;  /* 0x000000575856b223 */ /* 0x002fe20000010056 */
[----:B------:R-:W-:Y:S01]  /*8bb0*/  HFMA2.MMA R89, -RZ, RZ, 0, 2.384185791015625e-07 ;  /* 0x00000004ff597435 */ /* 0x000fe200000001ff */
[----:B------:R-:W-:Y:S01]  /*8bc0*/  @!P3 FMUL.FTZ R88, R90, R88 ;  /* 0x000000585a58b220 */ /* 0x000fe20000410000 */
[----:B------:R-:W-:Y:S02]  /*8bd0*/  MOV R85, 0x1f ;  /* 0x0000001f00557802 */ /* 0x000fe40000000f00 */
[----:B------:R-:W-:Y:S02]  /*8be0*/  MOV R87, 0xffffffff ;  /* 0xffffffff00577802 */ /* 0x000fe40000000f00 */
[----:B------:R-:W-:-:S02]  /*8bf0*/  MOV R143, R88 ;  /* 0x00000058008f7202 */ /* 0x000fc40000000f00 */
[----:B------:R-:W-:Y:S02]  /*8c00*/  MOV R84, 0x8c20 ;  /* 0x00008c2000547802 */ /* 0x000fe40000000f00 */
[----:B------:R-:W-:Y:S05]  /*8c10*/  CALL.REL.NOINC `($__internal_57_$__cuda_sm70_shflsync_down) ;  /* 0x0000055000007944 */ /* 0x000fea0003c00000 */
[----:B------:R-:W-:Y:S01]  /*8c20*/  HFMA2.MMA R89, -RZ, RZ, 0, 2.384185791015625e-07 ;  /* 0x00000004ff597435 */ /* 0x000fe200000001ff */
[----:B-1----:R-:W-:Y:S02]  /*8c30*/  MOV R90, R87 ;  /* 0x00000057005a7202 */ /* 0x002fe40000000f00 */
[----:B------:R-:W-:Y:S02]  /*8c40*/  MOV R143, R86 ;  /* 0x00000056008f7202 */ /* 0x000fe40000000f00 */
[----:B------:R-:W-:Y:S02]  /*8c50*/  MOV R85, 0x1f ;  /* 0x0000001f00557802 */ /* 0x000fe40000000f00 */
[----:B------:R-:W-:Y:S02]  /*8c60*/  MOV R87, 0xffffffff ;  /* 0xffffffff00577802 */ /* 0x000fe40000000f00 */
[----:B------:R-:W-:Y:S02]  /*8c70*/  MOV R84, 0x8c90 ;  /* 0x00008c9000547802 */ /* 0x000fe40000000f00 */
[----:B------:R-:W-:Y:S05]  /*8c80*/  CALL.REL.NOINC `($__internal_57_$__cuda_sm70_shflsync_down) ;  /* 0x000004e000007944 */ /* 0x000fea0003c00000 */
[----:B-1----:R-:W-:Y:S01]  /*8c90*/  @!P2 FFMA.FTZ R86, R88, R87, R86 ;  /* 0x000000575856a223 */ /* 0x002fe20000010056 */
[----:B------:R-:W-:Y:S01]  /*8ca0*/  HFMA2.MMA R89, -RZ, RZ, 0, 4.76837158203125e-07 ;  /* 0x00000008ff597435 */ /* 0x000fe200000001ff */
[----:B------:R-:W-:Y:S01]  /*8cb0*/  @!P2 FMUL.FTZ R88, R90, R88 ;  /* 0x000000585a58a220 */ /* 0x000fe20000410000 */
[----:B------:R-:W-:-:S02]  /*8cc0*/  MOV R85, 0x1f ;  /* 0x0000001f00557802 */ /* 0x000fc40000000f00 */
[----:B------:R-:W-:Y:S02]  /*8cd0*/  MOV R87, 0xffffffff ;  /* 0xffffffff00577802 */ /* 0x000fe40000000f00 */
[----:B------:R-:W-:Y:S02]  /*8ce0*/  MOV R141, R88 ;  /* 0x00000058008d7202 */ /* 0x000fe40000000f00 */
[----:B------:R-:W-:Y:S02]  /*8cf0*/  MOV R84, 0x8d20 ;  /* 0x00008d2000547802 */ /* 0x000fe40000000f00 */
[----:B------:R-:W-:Y:S02]  /*8d00*/  MOV R143, R141 ;  /* 0x0000008d008f7202 */ /* 0x000fe40000000f00 */
[----:B------:R-:W-:Y:S05]  /*8d10*/  CALL.REL.NOINC `($__internal_57_$__cuda_sm70_shflsync_down) ;  /* 0x0000045000007944 */ /* 0x000fea0003c00000 */
[----:B------:R-:W-:Y:S01]  /*8d20*/  HFMA2.MMA R89, -RZ, RZ, 0, 4.76837158203125e-07 ;  /* 0x00000008ff597435 */ /* 0x000fe200000001ff */
[----:B-1----:R-:W-:Y:S02]  /*8d30*/  MOV R88, R87 ;  /* 0x0000005700587202 */ /* 0x002fe40000000f00 */
[----:B------:R-:W-:Y:S02]  /*8d40*/  MOV R143, R86 ;  /* 0x00000056008f7202 */ /* 0x000fe40000000f00 */
[----:B------:R-:W-:-:S02]  /*8d50*/  MOV R85, 0x1f ;  /* 0x0000001f00557802 */ /* 0x000fc40000000f00 */
[----:B------:R-:W-:Y:S02]  /*8d60*/  MOV R87, 0xffffffff ;  /* 0xffffffff00577802 */ /* 0x000fe40000000f00 */
[----:B------:R-:W-:Y:S02]  /*8d70*/  MOV R84, 0x8d90 ;  /* 0x00008d9000547802 */ /* 0x000fe40000000f00 */
[----:B------:R-:W-:Y:S05]  /*8d80*/  CALL.REL.NOINC `($__internal_57_$__cuda_sm70_shflsync_down) ;  /* 0x000003e000007944 */ /* 0x000fea0003c00000 */
[----:B-1----:R-:W-:Y:S01]  /*8d90*/  @!P1 FFMA.FTZ R86, R141, R87, R86 ;  /* 0x000000578d569223 */ /* 0x002fe20000010056 */
[----:B------:R-:W-:Y:S01]  /*8da0*/  HFMA2.MMA R89, -RZ, RZ, 0, 9.5367431640625e-07 ;  /* 0x00000010ff597435 */ /* 0x000fe200000001ff */
[----:B------:R-:W-:Y:S01]  /*8db0*/  @!P1 FMUL.FTZ R141, R88, R141 ;  /* 0x0000008d588d9220 */ /* 0x000fe20000410000 */
[----:B------:R-:W-:Y:S02]  /*8dc0*/  MOV R85, 0x1f ;  /* 0x0000001f00557802 */ /* 0x000fe40000000f00 */
[----:B------:R-:W-:Y:S02]  /*8dd0*/  MOV R88, R86 ;  /* 0x0000005600587202 */ /* 0x000fe40000000f00 */
[----:B------:R-:W-:Y:S02]  /*8de0*/  MOV R87, 0xffffffff ;  /* 0xffffffff00577802 */ /* 0x000fe40000000f00 */
[----:B------:R-:W-:-:S02]  /*8df0*/  MOV R143, R141 ;  /* 0x0000008d008f7202 */ /* 0x000fc40000000f00 */
[----:B------:R-:W-:Y:S02]  /*8e00*/  MOV R84, 0x8e20 ;  /* 0x00008e2000547802 */ /* 0x000fe40000000f00 */
[----:B------:R-:W-:Y:S05]  /*8e10*/  CALL.REL.NOINC `($__internal_57_$__cuda_sm70_shflsync_down) ;  /* 0x0000035000007944 */ /* 0x000fea0003c00000 */
[----:B------:R-:W-:Y:S01]  /*8e20*/  HFMA2.MMA R89, -RZ, RZ, 0, 9.5367431640625e-07 ;  /* 0x00000010ff597435 */ /* 0x000fe200000001ff */
[----:B-1----:R-:W-:Y:S02]  /*8e30*/  MOV R86, R87 ;  /* 0x0000005700567202 */ /* 0x002fe40000000f00 */
[----:B------:R-:W-:Y:S02]  /*8e40*/  MOV R143, R88 ;  /* 0x00000058008f7202 */ /* 0x000fe40000000f00 */
[----:B------:R-:W-:Y:S02]  /*8e50*/  MOV R85, 0x1f ;  /* 0x0000001f00557802 */ /* 0x000fe40000000f00 */
[----:B------:R-:W-:Y:S02]  /*8e60*/  MOV R87, 0xffffffff ;  /* 0xffffffff00577802 */ /* 0x000fe40000000f00 */
[----:B------:R-:W-:Y:S02]  /*8e70*/  MOV R84, 0x8e90 ;  /* 0x00008e9000547802 */ /* 0x000fe40000000f00 */
[----:B------:R-:W-:Y:S05]  /*8e80*/  CALL.REL.NOINC `($__internal_57_$__cuda_sm70_shflsync_down) ;  /* 0x000002e000007944 */ /* 0x000fea0003c00000 */
[----:B-1----:R-:W-:Y:S01]  /*8e90*/  @!P0 FFMA.FTZ R88, R141, R87, R88 ;  /* 0x000000578d588223 */ /* 0x002fe20000010058 */
[----:B------:R-:W-:Y:S01]  /*8ea0*/  MOV R89, 0x1f ;  /* 0x0000001f00597802 */ /* 0x000fe20000000f00 */
[----:B------:R-:W-:Y:S01]  /*8eb0*/  @!P0 FMUL.FTZ R141, R86, R141 ;  /* 0x0000008d568d8220 */ /* 0x000fe20000410000 */
[----:B------:R-:W-:Y:S01]  /*8ec0*/  HFMA2.MMA R86, -RZ, RZ, 0, 0 ;  /* 0x00000000ff567435 */ /* 0x000fe200000001ff */
[----:B------:R-:W-:-:S02]  /*8ed0*/  MOV R87, 0xffffffff ;  /* 0xffffffff00577802 */ /* 0x000fc40000000f00 */
[----:B------:R-:W-:Y:S02]  /*8ee0*/  MOV R85, 0x8f10 ;  /* 0x00008f1000557802 */ /* 0x000fe40000000f00 */
[----:B------:R-:W-:Y:S02]  /*8ef0*/  MOV R84, R141 ;  /* 0x0000008d00547202 */ /* 0x000fe40000000f00 */
[----:B------:R-:W-:Y:S05]  /*8f00*/  CALL.REL.NOINC `($__internal_58_$__cuda_sm70_shflsync_idx_p) ;  /* 0x000002a000007944 */ /* 0x000fea0003c00000 */
[----:B-1----:R-:W-:Y:S01]  /*8f10*/  MOV R90, R86 ;  /* 0x00000056005a7202 */ /* 0x002fe20000000f00 */
[----:B------:R-:W-:Y:S01]  /*8f20*/  HFMA2.MMA R86, -RZ, RZ, 0, 0 ;  /* 0x00000000ff567435 */ /* 0x000fe200000001ff */
[----:B------:R-:W-:Y:S02]  /*8f30*/  MOV R84, R88 ;  /* 0x0000005800547202 */ /* 0x000fe40000000f00 */
[----:B------:R-:W-:Y:S02]  /*8f40*/  MOV R89, 0x1f ;  /* 0x0000001f00597802 */ /* 0x000fe40000000f00 */
[----:B------:R-:W-:Y:S02]  /*8f50*/  MOV R87, 0xffffffff ;  /* 0xffffffff00577802 */ /* 0x000fe40000000f00 */
[----:B------:R-:W-:-:S02]  /*8f60*/  MOV R85, 0x8f80 ;  /* 0x00008f8000557802 */ /* 0x000fc40000000f00 */
[----:B------:R-:W-:Y:S05]  /*8f70*/  CALL.REL.NOINC `($__internal_58_$__cuda_sm70_shflsync_idx_p) ;  /* 0x0000023000007944 */ /* 0x000fea0003c00000 */
[----:B------:R-:W-:Y:S01]  /*8f80*/  HFMA2.MMA R89, -RZ, RZ, 0, 5.9604644775390625e-08 ;  /* 0x00000001ff597435 */ /* 0x000fe200000001ff */
[----:B-1----:R-:W-:-:S02]  /*8f90*/  MOV R91, R86 ;  /* 0x00000056005b7202 */ /* 0x002fc40000000f00 */
[----:B------:R-:W-:Y:S02]  /*8fa0*/  MOV R143, R141 ;  /* 0x0000008d008f7202 */ /* 0x000fe40000000f00 */
[----:B------:R-:W-:Y:S02]  /*8fb0*/  MOV R85, 0x1f ;  /* 0x0000001f00557802 */ /* 0x000fe40000000f00 */
[----:B------:R-:W-:Y:S02]  /*8fc0*/  MOV R87, 0xffffffff ;  /* 0xffffffff00577802 */ /* 0x000fe40000000f00 */
[----:B------:R-:W-:Y:S02]  /*8fd0*/  MOV R84, 0x8ff0 ;  /* 0x00008ff000547802 */ /* 0x000fe40000000f00 */
[----:B------:R-:W-:Y:S05]  /*8fe0*/  CALL.REL.NOINC `($__internal_57_$__cuda_sm70_shflsync_down) ;  /* 0x0000018000007944 */ /* 0x000fea0003c00000 */
[----:B------:R-:W-:Y:S01]  /*8ff0*/  HFMA2.MMA R89, -RZ, RZ, 0, 5.9604644775390625e-08 ;  /* 0x00000001ff597435 */ /* 0x000fe200000001ff */
[----:B-1----:R-:W-:Y:S02]  /*9000*/  MOV R86, R87 ;  /* 0x0000005700567202 */ /* 0x002fe40000000f00 */
[----:B------:R-:W-:Y:S02]  /*9010*/  MOV R143, R88 ;  /* 0x00000058008f7202 */ /* 0x000fe40000000f00 */
[----:B------:R-:W-:-:S02]  /*9020*/  MOV R85, 0x1f ;  /* 0x0000001f00557802 */ /* 0x000fc40000000f00 */
[----:B------:R-:W-:Y:S02]  /*9030*/  MOV R87, 0xffffffff ;  /* 0xffffffff00577802 */ /* 0x000fe40000000f00 */
[----:B------:R-:W-:Y:S02]  /*9040*/  MOV R84, 0x9060 ;  /* 0x0000906000547802 */ /* 0x000fe40000000f00 */
[----:B------:R-:W-:Y:S05]  /*9050*/  CALL.REL.NOINC `($__internal_57_$__cuda_sm70_shflsync_down) ;  /* 0x0000011000007944 */ /* 0x000fea0003c00000 */
[----:B------:R-:W-:Y:S01]  /*9060*/  MOV R88, R86 ;  /* 0x0000005600587202 */ /* 0x000fe20000000f00 */
[----:B------:R-:W-:Y:S01]  /*9070*/  HFMA2.MMA R86, -RZ, RZ, 0, 0 ;  /* 0x00000000ff567435 */ /* 0x000fe200000001ff */
[----:B-1----:R-:W-:Y:S02]  /*9080*/  MOV R141, R87 ;  /* 0x00000057008d7202 */ /* 0x002fe40000000f00 */
[----:B------:R-:W-:Y:S02]  /*9090*/  MOV R84, R82 ;  /* 0x0000005200547202 */ /* 0x000fe40000000f00 */
[----:B------:R-:W-:Y:S02]  /*90a0*/  MOV R89, 0x1f ;  /* 0x0000001f00597802 */ /* 0x000fe40000000f00 */
[----:B------:R-:W-:-:S02]  /*90b0*/  MOV R87, 0xffffffff ;  /* 0xffffffff00577802 */ /* 0x000fc40000000f00 */
[----:B------:R-:W-:Y:S02]  /*90c0*/  MOV R85, 0x90e0 ;  /* 0x000090e000557802 */ /* 0x000fe40000000f00 */
[----:B------:R-:W-:Y:S05]  /*90d0*/  CALL.REL.NOINC `($__internal_58_$__cuda_sm70_shflsync_idx_p) ;  /* 0x000000d000007944 */ /* 0x000fea0003c00000 */
[----:B-1----:R-:W-:Y:S01]  /*90e0*/  MOV R143, R86 ;  /* 0x00000056008f7202 */ /* 0x002fe20000000f00 */
[----:B------:R-:W-:Y:S01]  /*90f0*/  HFMA2.MMA R86, -RZ, RZ, 0, 0 ;  /* 0x00000000ff567435 */ /* 0x000fe200000001ff */
[----:B------:R-:W-:Y:S02]  /*9100*/  MOV R84, R83 ;  /* 0x0000005300547202 */ /* 0x000fe40000000f00 */
[----:B------:R-:W-:Y:S02]  /*9110*/  MOV R89, 0x1f ;  /* 0x0000001f00597802 */ /* 0x000fe40000000f00 */
[----:B------:R-:W-:Y:S02]  /*9120*/  MOV R87, 0xffffffff ;  /* 0xffffffff00577802 */ /* 0x000fe40000000f00 */
[----:B------:R-:W-:Y:S02]  /*9130*/  MOV R85, 0x9150 ;  /* 0x0000915000557802 */ /* 0x000fe40000000f00 */
[----:B------:R-:W-:Y:S05]  /*9140*/  CALL.REL.NOINC `($__internal_58_$__cuda_sm70_shflsync_idx_p) ;  /* 0x0000006000007944 */ /* 0x000fea0003c00000 */
[----:B-1----:R-:W-:Y:S01]  /*9150*/  MOV R85, R86 ;  /* 0x0000005600557202 */ /* 0x002fe20000000f00 */
[----:B------:R-:W-:Y:S05]  /*9160*/  BRA `(.L_x_1435) ;  /* 0xffffca9000007947 */ /* 0x000fea000383ffff */
        .weak           $__internal_57_$__cuda_sm70_shflsync_down
        .type           $__internal_57_$__cuda_sm70_shflsync_down,@function
        .size           $__internal_57_$__cuda_sm70_shflsync_down,($__internal_58_$__cuda_sm70_shflsync_idx_p - $__internal_57_$__cuda_sm70_shflsync_down)
$__internal_57_$__cuda_sm70_shflsync_down:
[----:B------:R-:W-:Y:S04]  /*9170*/  WARPSYNC R87 ;  /* 0x0000005700007348 */ /* 0x000fe80003800000 */
[----:B------:R0:W1:Y:S02]  /*9180*/  SHFL.DOWN PT, R87, R143, R89, R85 ;  /* 0x080000598f577389 */ /* 0x00006400000e0055 */
[----:B0-----:R-:W-:-:S06]  /*9190*/  HFMA2.MMA R85, -RZ, RZ, 0, 0 ;  /* 0x00000000ff557435 */ /* 0x001fcc00000001ff */
[----:B------:R-:W-:Y:S05]  /*91a0*/  RET.REL.NODEC R84 `(_Z25selective_scan_bwd_kernelI32Selective_Scan_bwd_kernel_traitsILi128ELi16ELb1ELb0ELb0ELb1ELb1EN3c108BFloat16EfEEv12SSMParamsBwd) ;  /* 0xffff6e5054007950 */ /* 0x000fea0003c3ffff */
        .weak           $__internal_58_$__cuda_sm70_shflsync_idx_p
        .type           $__internal_58_$__cuda_sm70_shflsync_idx_p,@function
        .size           $__internal_58_$__cuda_sm70_shflsync_idx_p,($__internal_59_$__cuda_sm70_shflsync_up - $__internal_58_$__cuda_sm70_shflsync_idx_p)
$__internal_58_$__cuda_sm70_shflsync_idx_p:
[----:B------:R-:W-:Y:S04]  /*91b0*/  WARPSYNC R87 ;  /* 0x0000005700007348 */ /* 0x000fe80003800000 */
[----:B------:R0:W1:Y:S02]  /*91c0*/  SHFL.IDX PT, R86, R84, R86, R89 ;  /* 0x0000005654567389 */ /* 0x00006400000e0059 */
[----:B0-----:R-:W-:Y:S01]  /*91d0*/  MOV R84, R85 ;  /* 0x0000005500547202 */ /* 0x001fe20000000f00 */
[----:B------:R-:W-:-:S06]  /*91e0*/  HFMA2.MMA R85, -RZ, RZ, 0, 0 ;  /* 0x00000000ff557435 */ /* 0x000fcc00000001ff */
[----:B------:R-:W-:Y:S05]  /*91f0*/  RET.REL.NODEC R84 `(_Z25selective_scan_bwd_kernelI32Selective_Scan_bwd_kernel_traitsILi128ELi16ELb1ELb0ELb0ELb1ELb1EN3c108BFloat16EfEEv12SSMParamsBwd) ;  /* 0xffff6e0054007950 */ /* 0x000fea0003c3ffff */
        .weak           $__internal_59_$__cuda_sm70_shflsync_up
        .type           $__internal_59_$__cuda_sm70_shflsync_up,@function
        .size           $__internal_59_$__cuda_sm70_shflsync_up,(.L_x_8871 - $__internal_59_$__cuda_sm70_shflsync_up)
$__internal_59_$__cuda_sm70_shflsync_up:
[----:B------:R-:W-:Y:S04]  /*9200*/  WARPSYNC R87 ;  /* 0x0000005700007348 */ /* 0x000fe80003800000 */
[----:B------:R0:W1:Y:S02]  /*9210*/  SHFL.UP PT, R87, R160, R89, R85 ;  /* 0x04000059a0577389 */ /* 0x00006400000e0055 */
[----:B0-----:R-:W-:-:S04]  /*9220*/  MOV R85, 0x0 ;  /* 0x0000000000557802 */ /* 0x001fc80000000f00 */
[----:B------:R-:W-:Y:S05]  /*9230*/  RET.REL.NODEC R84 `(_Z25selective_scan_bwd_kernelI32Selective_Scan_bwd_kernel_traitsILi128ELi16ELb1ELb0ELb0ELb1ELb1EN3c108BFloat16EfEEv12SSMParamsBwd) ;  /* 0xffff6dc054007950 */ /* 0x000fea0003c3ffff */
.L_x_1436:
        /* <DEDUP_REMOVED lines=12> */
.L_x_8871:


//--------------------- .text._Z25selective_scan_bwd_kernelI32Selective_Scan_bwd_kernel_traitsILi128ELi16ELb1ELb0ELb1ELb0ELb0EN3c108BFloat16EfEEv12SSMParamsBwd --------------------------
	.section	.text._Z25selective_scan_bwd_kernelI32Selective_Scan_bwd_kernel_traitsILi128ELi16ELb1ELb0ELb1ELb0ELb0EN3c108BFloat16EfEEv12SSMParamsBwd,"ax",@progbits
	.sectioninfo	@"SHI_REGISTERS=166"
	.align	128
        .global         _Z25selective_scan_bwd_kernelI32Selective_Scan_bwd_kernel_traitsILi128ELi16ELb1ELb0ELb1ELb0ELb0EN3c108BFloat16EfEEv12SSMParamsBwd
        .type           _Z25selective_scan_bwd_kernelI32Selective_Scan_bwd_kernel_traitsILi128ELi16ELb1ELb0ELb1ELb0ELb0EN3c108BFloat16EfEEv12SSMParamsBwd,@function
        .size           _Z25selective_scan_bwd_kernelI32Selective_Scan_bwd_kernel_traitsILi128ELi16ELb1ELb0ELb1ELb0ELb0EN3c108BFloat16EfEEv12SSMParamsBwd,(.L_x_8874 - _Z25selective_scan_bwd_kernelI32Selective_Scan_bwd_kernel_traitsILi128ELi16ELb1ELb0ELb1ELb0ELb0EN3c108BFloat16EfEEv12SSMParamsBwd)
        .other          _Z25selective_scan_bwd_kernelI32Selective_Scan_bwd_kernel_traitsILi128ELi16ELb1ELb0ELb1ELb0ELb0EN3c108BFloat16EfEEv12SSMParamsBwd,@"STO_CUDA_ENTRY STV_DEFAULT"
_Z25selective_scan_bwd_kernelI32Selective_Scan_bwd_kernel_traitsILi128ELi16ELb1ELb0ELb1ELb0ELb0EN3c108BFloat16EfEEv12SSMParamsBwd:
.text._Z25selective_scan_bwd_kernelI32Selective_Scan_bwd_kernel_traitsILi128ELi16ELb1ELb0ELb1ELb0ELb0EN3c108BFloat16EfEEv12SSMParamsBwd:
        /* <DEDUP_REMOVED lines=23> */
[----:B------:R-:W-:Y:S01]  /*0170*/  MOV R3, UR5 ;  /* 0x0000000500037c02 */ /* 0x000fe20008000f00 */
[----:B------:R-:W0:Y:S01]  /*0180*/  R2UR UR33, R6 ;  /* 0x00000000062173c2 */ /* 0x000e2200000e0000 */
[----:B------:R-:W-:Y:S01]  /*0190*/  ULDC.64 UR4, c[0x0][0x260] ;  /* 0x0000980000047ab9 */ /* 0x000fe20000000a00 */
[----:B------:R-:W-:Y:S01]  /*01a0*/  MOV R5, UR7 ;  /* 0x0000000700057c02 */ /* 0x000fe20008000f00 */
[----:B------:R-:W-:-:S02]  /*01b0*/  ULDC.64 UR6, c[0x0][0x1d0] ;  /* 0x0000740000067ab9 */ /* 0x000fc40000000a00 */
[----:B------:R2:W3:Y:S04]  /*01c0*/  @P0 LDG.E R3, [R2.64] ;  /* 0x0000001e02030981 */ /* 0x0004e8000c1e1900 */
[----:B------:R-:W4:Y:S01]  /*01d0*/  @P1 LDG.E R4, [R4.64] ;  /* 0x0000001e04041981 */ /* 0x000f22000c1e1900 */
[----:B-1----:R-:W-:Y:S01]  /*01e0*/  USHF.R.S32.HI UR35, URZ, 0x1f, UR34 ;  /* 0x0000001f3f237899 */ /* 0x002fe20008011422 */
[----:B------:R-:W-:Y:S01]  /*01f0*/  HFMA2.MMA R91, -RZ, RZ, 0, 0 ;  /* 0x00000000ff5b7435 */ /* 0x000fe200000001ff */
[----:B------:R-:W-:Y:S01]  /*0200*/  UISETP.NE.U32.AND UP0, UPT, URZ, UR4, UPT ;  /* 0x000000043f00728c */ /* 0x000fe2000bf05070 */
[----:B------:R-:W-:Y:S01]  /*0210*/  MOV R89, RZ ;  /* 0x000000ff00597202 */ /* 0x000fe20000000f00 */
        /* <DEDUP_REMOVED lines=11> */
[----:B------:R-:W-:Y:S02]  /*02d0*/  UIMAD UR15, UR35, UR8, URZ ;  /* 0x00000008230f72a4 */ /* 0x000fe4000f8e023f */
[----:B------:R-:W-:Y:S02]  /*02e0*/  UISETP.NE.AND.EX UP2, UPT, URZ, UR27, UPT, UP2 ;  /* 0x0000001b3f00728c */ /* 0x000fe4000bf45320 */
[----:B------:R-:W-:Y:S01]  /*02f0*/  UIMAD.WIDE.U32 UR12, UR34, UR8, URZ ;  /* 0x00000008220c72a5 */ /* 0x000fe2000f8e003f */
[----:B0-----:R-:W2:Y:S01]  /*0300*/  MUFU.RCP R0, R0 ;  /* 0x0000000000007308 */ /* 0x001ea20000001000 */
[----:B------:R-:W-:-:S02]  /*0310*/  UIMAD.WIDE.U32 UR18, UR34, UR6, URZ ;  /* 0x00000006221272a5 */ /* 0x000fc4000f8e003f */
[----:B------:R-:W-:Y:S02]  /*0320*/  UMOV UR8, URZ ;  /* 0x0000003f00087c82 */ /* 0x000fe40008000000 */
[----:B------:R-:W-:Y:S02]  /*0330*/  @UP1 ULEA UR8, UP3, UR16, UR20, 0x2 ;  /* 0x0000001410081291 */ /* 0x000fe4000f86103f */
[----:B------:R-:W-:Y:S02]  /*0340*/  ULDC.64 UR6, c[0x0][0x1b0] ;  /* 0x00006c0000067ab9 */ /* 0x000fe40000000a00 */
[----:B------:R-:W-:Y:S02]  /*0350*/  UIMAD UR15, UR34, UR9, UR15 ;  /* 0x00000009220f72a4 */ /* 0x000fe4000f8e020f */
[----:B------:R-:W-:Y:S02]  /*0360*/  UIMAD.WIDE.U32 UR10, UR34, UR6, URZ ;  /* 0x00000006220a72a5 */ /* 0x000fe4000f8e003f */
[----:B------:R-:W-:-:S02]  /*0370*/  UIMAD UR14, UR35, UR6, URZ ;  /* 0x00000006230e72a4 */ /* 0x000fc4000f8e023f */
[----:B------:R-:W-:Y:S01]  /*0380*/  UMOV UR9, URZ ;  /* 0x0000003f00097c82 */ /* 0x000fe20008000000 */
[----:B--2---:R-:W-:Y:S01]  /*0390*/  IADD3 R2, R0, 0xffffffe, RZ ;  /* 0x0ffffffe00027810 */ /* 0x004fe20007ffe0ff */
[----:B------:R-:W-:Y:S01]  /*03a0*/  @UP1 ULEA.HI.X UR9, UR16, UR21, UR17, 0x2, UP3 ;  /* 0x0000001510091291 */ /* 0x000fe200098f1411 */
[----:B------:R-:W-:Y:S01]  /*03b0*/  IABS R0, UR16 ;  /* 0x0000001000007c13 */ /* 0x000fe20008000000 */
[----:B------:R-:W-:Y:S02]  /*03c0*/  UMOV UR6, URZ ;  /* 0x0000003f00067c82 */ /* 0x000fe40008000000 */
[----:B------:R-:W-:Y:S01]  /*03d0*/  @UP2 ULEA UR6, UP1, UR16, UR26, 0x2 ;  /* 0x0000001a10062291 */ /* 0x000fe2000f82103f */
[----:B------:R-:W0:Y:S01]  /*03e0*/  F2I.FTZ.U32.TRUNC.NTZ R2, R2 ;  /* 0x0000000200027305 */ /* 0x000e22000021f000 */
[----:B------:R-:W1:Y:S01]  /*03f0*/  R2UR UR23, R0 ;  /* 0x00000000001773c2 */ /* 0x000e6200000e0000 */
[----:B------:R-:W-:Y:S02]  /*0400*/  UIADD3 UR25, UR25, UR4, URZ ;  /* 0x0000000419197290 */ /* 0x000fe4000fffe03f */
[----:B------:R-:W-:-:S02]  /*0410*/  UIMAD UR14, UR34, UR7, UR14 ;  /* 0x00000007220e72a4 */ /* 0x000fc4000f8e020e */
[----:B------:R-:W-:Y:S02]  /*0420*/  UMOV UR4, URZ ;  /* 0x0000003f00047c82 */ /* 0x000fe40008000000 */
[----:B------:R-:W-:Y:S02]  /*0430*/  UMOV UR7, URZ ;  /* 0x0000003f00077c82 */ /* 0x000fe40008000000 */
[----:B------:R-:W-:Y:S02]  /*0440*/  @UP2 ULEA.HI.X UR7, UR16, UR27, UR17, 0x2, UP1 ;  /* 0x0000001b10072291 */ /* 0x000fe400088f1411 */
[----:B------:R-:W-:Y:S02]  /*0450*/  ULDC.64 UR20, c[0x0][0x1e8] ;  /* 0x00007a0000147ab9 */ /* 0x000fe40000000a00 */
[----:B------:R-:W-:Y:S01]  /*0460*/  ULDC.64 UR26, c[0x0][0x1d8] ;  /* 0x00007600001a7ab9 */ /* 0x000fe20000000a00 */
[----:B0-----:R-:W0:Y:S01]  /*0470*/  R2UR UR5, R2 ;  /* 0x00000000020573c2 */ /* 0x001e2200000e0000 */
[----:B------:R-:W-:-:S02]  /*0480*/  UIMAD UR36, UR17, UR20, URZ ;  /* 0x00000014112472a4 */ /* 0x000fc4000f8e023f */
[----:B------:R-:W-:Y:S02]  /*0490*/  UIADD3 UR19, UR19, UR32, URZ ;  /* 0x0000002013137290 */ /* 0x000fe4000fffe03f */
[----:B------:R-:W-:Y:S02]  /*04a0*/  UIMAD UR22, UR17, UR26, URZ ;  /* 0x0000001a111672a4 */ /* 0x000fe4000f8e023f */
[----:B------:R-:W-:Y:S02]  /*04b0*/  ULDC UR32, c[0x0][0x174] ;  /* 0x00005d0000207ab9 */ /* 0x000fe40000000800 */
[----:B------:R-:W-:Y:S02]  /*04c0*/  UIMAD.WIDE.U32 UR18, UR16, UR20, UR18 ;  /* 0x00000014101272a5 */ /* 0x000fe4000f8e0012 */
[----:B------:R-:W-:Y:S02]  /*04d0*/  UIADD3 UR13, UR13, UR15, URZ ;  /* 0x0000000f0d0d7290 */ /* 0x000fe4000fffe03f */
[----:B------:R-:W-:-:S02]  /*04e0*/  UIMAD UR22, UR16, UR27, UR22 ;  /* 0x0000001b101672a4 */ /* 0x000fc4000f8e0216 */
[----:B------:R-:W-:Y:S02]  /*04f0*/  ULDC UR37, c[0x0][0x178] ;  /* 0x00005e0000257ab9 */ /* 0x000fe40000000800 */
[----:B------:R-:W-:Y:S02]  /*0500*/  ULOP3.LUT UR27, UR16, UR37, URZ, 0x3c, !UPT ;  /* 0x00000025101b7292 */ /* 0x000fe4000f8e3c3f */
[----:B------:R-:W-:Y:S02]  /*0510*/  UIADD3 UR11, UR11, UR14, URZ ;  /* 0x0000000e0b0b7290 */ /* 0x000fe4000fffe03f */
[----:B0-----:R-:W-:-:S04]  /*0520*/  UIADD3 UR28, URZ, -UR5, URZ ;  /* 0x800000053f1c7290 */ /* 0x001fc8000fffe03f */
[----:B------:R-:W-:-:S04]  /*0530*/  UIMAD UR28, UR28, UR33, URZ ;  /* 0x000000211c1c72a4 */ /* 0x000fc8000f8e023f */
[----:B------:R-:W-:Y:S02]  /*0540*/  UIMAD.WIDE.U32 UR28, UR5, UR28, UR4 ;  /* 0x0000001c051c72a5 */ /* 0x000fe4000f8e0004 */
[----:B------:R-:W-:Y:S02]  /*0550*/  UIMAD.WIDE.U32 UR4, UR16, UR26, UR24 ;  /* 0x0000001a100472a5 */ /* 0x000fe4000f8e0018 */
[----:B-1----:R-:W-:Y:S02]  /*0560*/  UIMAD.WIDE.U32 UR24, UR29, UR23, URZ ;  /* 0x000000171d1872a5 */ /* 0x002fe4000f8e003f */
[----:B------:R-:W-:Y:S02]  /*0570*/  UIMAD UR26, UR16, UR21, UR36 ;  /* 0x00000015101a72a4 */ /* 0x000fe4000f8e0224 */
[----:B------:R-:W-:Y:S02]  /*0580*/  USHF.L.U32 UR36, UR32, 0xb, URZ ;  /* 0x0000000b20247899 */ /* 0x000fe4000800063f */
[----:B------:R-:W-:-:S02]  /*0590*/  ULDC.64 UR20, c[0x0][0x280] ;  /* 0x0000a00000147ab9 */ /* 0x000fc40000000a00 */
[----:B------:R-:W-:Y:S02]  /*05a0*/  UMOV UR28, UR25 ;  /* 0x00000019001c7c82 */ /* 0x000fe40008000000 */
[----:B------:R-:W-:Y:S02]  /*05b0*/  UIADD3 UR24, -UR28, URZ, URZ ;  /* 0x0000003f1c187290 */ /* 0x000fe4000fffe13f */
[----:B------:R-:W-:Y:S02]  /*05c0*/  UIADD3 UR15, UR36, -0x800, URZ ;  /* 0xfffff800240f7890 */ /* 0x000fe4000fffe03f */
[----:B------:R-:W-:Y:S02]  /*05d0*/  UIMAD UR23, UR33, UR24, UR23 ;  /* 0x00000018211772a4 */ /* 0x000fe4000f8e0217 */
[----:B------:R-:W-:Y:S02]  /*05e0*/  UIMAD UR24, UR17, UR20, URZ ;  /* 0x00000014111872a4 */ /* 0x000fe4000f8e023f */
[----:B------:R-:W-:-:S02]  /*05f0*/  UISETP.GT.U32.AND UP1, UPT, UR33, UR23, UPT ;  /* 0x000000172100728c */ /* 0x000fc4000bf24070 */
[----:B------:R-:W-:Y:S02]  /*0600*/  UIMAD.WIDE.U32 UR12, UR16, UR20, UR12 ;  /* 0x00000014100c72a5 */ /* 0x000fe4000f8e000c */
[----:B------:R-:W-:Y:S02]  /*0610*/  USHF.R.S32.HI UR20, URZ, 0x1f, UR15 ;  /* 0x0000001f3f147899 */ /* 0x000fe4000801140f */
[----:B------:R-:W-:Y:S02]  /*0620*/  UIADD3 UR4, UP2, UR15, UR4, URZ ;  /* 0x000000040f047290 */ /* 0x000fe4000ff5e03f */
[----:B------:R-:W-:Y:S02]  /*0630*/  UIMAD UR21, UR16, UR21, UR24 ;  /* 0x00000015101572a4 */ /* 0x000fe4000f8e0218 */
[----:B------:R-:W-:Y:S02]  /*0640*/  UIADD3.X UR5, UR20, UR5, UR22, UP2, !UPT ;  /* 0x0000000514057290 */ /* 0x000fe400097fe416 */
[----:B------:R-:W-:-:S02]  /*0650*/  @!UP1 UIADD3 UR23, UR23, -UR33, URZ ;  /* 0x8000002117179290 */ /* 0x000fc4000fffe03f */
[----:B------:R-:W-:Y:S02]  /*0660*/  ULDC.64 UR24, c[0x0][0x240] ;  /* 0x0000900000187ab9 */ /* 0x000fe40000000a00 */
[----:B------:R-:W-:Y:S02]  /*0670*/  UISETP.GE.U32.AND UP2, UPT, UR23, UR33, UPT ;  /* 0x000000211700728c */ /* 0x000fe4000bf46070 */
[----:B------:R-:W-:Y:S02]  /*0680*/  ULEA UR22, UP3, UR4, UR24, 0x1 ;  /* 0x0000001804167291 */ /* 0x000fe4000f86083f */
[----:B------:R-:W-:Y:S02]  /*0690*/  @!UP1 UIADD3 UR28, UR28, 0x1, URZ ;  /* 0x000000011c1c9890 */ /* 0x000fe4000fffe03f */
[----:B------:R-:W-:Y:S02]  /*06a0*/  ULEA.HI.X UR23, UR4, UR25, UR5, 0x1, UP3 ;  /* 0x0000001904177291 */ /* 0x000fe400098f0c05 */
[----:B------:R-:W-:-:S02]  /*06b0*/  UISETP.GE.AND UP3, UPT, UR27, URZ, UPT ;  /* 0x0000003f1b00728c */ /* 0x000fc4000bf66270 */
[----:B------:R-:W-:Y:S02]  /*06c0*/  UIADD3 UR27, UP4, UR15, UR18, URZ ;  /* 0x000000120f1b7290 */ /* 0x000fe4000ff9e03f */
[----:B------:R-:W-:Y:S02]  /*06d0*/  UISETP.NE.AND UP1, UPT, URZ, UR37, UPT ;  /* 0x000000253f00728c */ /* 0x000fe4000bf25270 */
[----:B------:R-:W-:Y:S02]  /*06e0*/  ULDC.64 UR4, c[0x0][0x248] ;  /* 0x0000920000047ab9 */ /* 0x000fe40000000a00 */
[----:B------:R-:W-:Y:S02]  /*06f0*/  UIADD3.X UR18, UR20, UR19, UR26, UP4, !UPT ;  /* 0x0000001314127290 */ /* 0x000fe4000a7fe41a */
[----:B------:R-:W-:Y:S02]  /*0700*/  @UP2 UIADD3 UR28, UR28, 0x1, URZ ;  /* 0x000000011c1c2890 */ /* 0x000fe4000fffe03f */
[----:B------:R-:W-:-:S02]  /*0710*/  ULEA UR26, UP4, UR27, UR4, 0x1 ;  /* 0x000000041b1a7291 */ /* 0x000fc4000f88083f */
[----:B------:R-:W-:Y:S02]  /*0720*/  UIADD3 UR29, UP2, UR15, UR12, URZ ;  /* 0x0000000c0f1d7290 */ /* 0x000fe4000ff5e03f */
[----:B------:R-:W-:Y:S02]  /*0730*/  ULEA.HI.X UR27, UR27, UR5, UR18, 0x1, UP4 ;  /* 0x000000051b1b7291 */ /* 0x000fe4000a0f0c12 */
[----:B------:R-:W-:Y:S02]  /*0740*/  UIADD3.X UR12, UR20, UR13, UR21, UP2, !UPT ;  /* 0x0000000d140c7290 */ /* 0x000fe400097fe415 */
[----:B------:R-:W-:Y:S02]  /*0750*/  UMOV UR18, UR28 ;  /* 0x0000001c00127c82 */ /* 0x000fe40008000000 */
[----:B------:R-:W-:Y:S02]  /*0760*/  @!UP3 UIADD3 UR18, -UR18, URZ, URZ ;  /* 0x0000003f1212b290 */ /* 0x000fe4000fffe13f */
[----:B------:R-:W-:-:S02]  /*0770*/  @!UP1 ULOP3.LUT UR18, URZ, UR37, URZ, 0x33, !UPT ;  /* 0x000000253f129292 */ /* 0x000fc4000f8e333f */
[----:B------:R-:W-:Y:S02]  /*0780*/  ULDC.64 UR4, c[0x0][0x308] ;  /* 0x0000c20000047ab9 */ /* 0x000fe40000000a00 */
[----:B------:R-:W-:Y:S02]  /*0790*/  USHF.R.S32.HI UR37, URZ, 0x1f, UR18 ;  /* 0x0000001f3f257899 */ /* 0x000fe40008011412 */
[----:B------:R-:W-:Y:S02]  /*07a0*/  ULEA UR28, UP1, UR29, UR4, 0x1 ;  /* 0x000000041d1c7291 */ /* 0x000fe4000f82083f */
[----:B------:R-:W-:Y:S02]  /*07b0*/  ULDC.64 UR24, c[0x0][0x1c8] ;  /* 0x0000720000187ab9 */ /* 0x000fe40000000a00 */
[----:B------:R-:W-:Y:S02]  /*07c0*/  UIMAD UR4, UR37, UR24, URZ ;  /* 0x00000018250472a4 */ /* 0x000fe4000f8e023f */
[----:B------:R-:W-:-:S02]  /*07d0*/  ULEA.HI.X UR29, UR29, UR5, UR12, 0x1, UP1 ;  /* 0x000000051d1d7291 */ /* 0x000fc400088f0c0c */
[----:B------:R-:W-:Y:S02]  /*07e0*/  UIMAD.WIDE.U32 UR12, UR18, UR24, UR10 ;  /* 0x00000018120c72a5 */ /* 0x000fe4000f8e000a */
[----:B------:R-:W-:Y:S02]  /*07f0*/  UIMAD UR14, UR18, UR25, UR4 ;  /* 0x00000019120e72a4 */ /* 0x000fe4000f8e0204 */
[----:B------:R-:W-:Y:S02]  /*0800*/  UIADD3 UR15, UP1, UR15, UR12, URZ ;  /* 0x0000000c0f0f7290 */ /* 0x000fe4000ff3e03f */
[----:B------:R-:W-:Y:S02]  /*0810*/  UIADD3 UR14, UR13, UR14, URZ ;  /* 0x0000000e0d0e7290 */ /* 0x000fe4000fffe03f */
[----:B------:R-:W-:Y:S02]  /*0820*/  ULDC.64 UR10, c[0x0][0x230] ;  /* 0x00008c00000a7ab9 */ /* 0x000fe40000000a00 */
[----:B------:R-:W-:-:S02]  /*0830*/  ULDC UR19, c[0x0][0x164] ;  /* 0x0000590000137ab9 */ /* 0x000fc40000000800 */
        /* <DEDUP_REMOVED lines=8> */
[----:B------:R-:W-:Y:S02]  /*08c0*/  ULEA.HI.X UR33, UR15, UR11, UR33, 0x1, UP2 ;  /* 0x0000000b0f217291 */ /* 0x000fe400090f0c21 */
[----:B------:R-:W-:Y:S02]  /*08d0*/  @UP0 UMOV UR13, 0x8 ;  /* 0x00000008000d0882 */ /* 0x000fe40000000000 */
[----:B------:R-:W-:Y:S02]  /*08e0*/  ULDC.64 UR10, c[0x0][0x260] ;  /* 0x00009800000a7ab9 */ /* 0x000fe40000000a00 */
[----:B------:R-:W-:-:S02]  /*08f0*/  @UP0 UIMAD.WIDE UR10, UR12, UR13, UR10 ;  /* 0x0000000d0c0a02a5 */ /* 0x000fc4000f8e020a */
[----:B------:R-:W-:Y:S02]  /*0900*/  UMOV UR4, URZ ;  /* 0x0000003f00047c82 */ /* 0x000fe40008000000 */
[----:B------:R-:W-:Y:S02]  /*0910*/  UMOV UR12, UR8 ;  /* 0x00000008000c7c82 */ /* 0x000fe40008000000 */
[----:B------:R-:W-:Y:S02]  /*0920*/  UMOV UR13, UR9 ;  /* 0x00000009000d7c82 */ /* 0x000fe40008000000 */
[----:B------:R-:W-:Y:S02]  /*0930*/  UMOV UR14, UR6 ;  /* 0x00000006000e7c82 */ /* 0x000fe40008000000 */
[----:B------:R-:W-:Y:S02]  /*0940*/  UMOV UR15, UR7 ;  /* 0x00000007000f7c82 */ /* 0x000fe40008000000 */
[----:B------:R-:W-:-:S02]  /*0950*/  @!UP0 UMOV UR10, URZ ;  /* 0x0000003f000a8c82 */ /* 0x000fc40008000000 */
[----:B------:R-:W-:Y:S01]  /*0960*/  @!UP0 UMOV UR11, URZ ;  /* 0x0000003f000b8c82 */ /* 0x000fe20008000000 */
[----:B---3--:R0:W1:Y:S01]  /*0970*/  @P0 R2UR UR5, R3 ;  /* 0x00000000030503c2 */ /* 0x00806200000e0000 */
[----:B------:R-:W-:-:S07]  /*0980*/  PLOP3.LUT P0, PT, PT, PT, UP1, 0x80, 0x0 ;  /* 0x000000000000781c */ /* 0x000fce0003f0f018 */
[----:B----4-:R0:W2:Y:S06]  /*0990*/  @P1 R2UR UR4, R4 ;  /* 0x00000000040413c2 */ /* 0x0100ac00000e0000 */
[----:B------:R-:W-:Y:S05]  /*09a0*/  @!P0 BRA `(.L_x_1437) ;  /* 0x00004b1000008947 */ /* 0x000fea0003800000 */
[----:B------:R-:W3:Y:S01]  /*09b0*/  S2R R90, SR_TID.X ;  /* 0x00000000005a7919 */ /* 0x000ee20000002100 */
[----:B------:R-:W-:Y:S01]  /*09c0*/  MOV R89, RZ ;  /* 0x000000ff00597202 */ /* 0x000fe20000000f00 */
[----:B------:R-:W-:Y:S01]  /*09d0*/  ULDC UR19, c[0x0][0x174] ;  /* 0x00005d0000137ab9 */ /* 0x000fe20000000800 */
[----:B------:R-:W-:Y:S01]  /*09e0*/  MOV R91, RZ ;  /* 0x000000ff005b7202 */ /* 0x000fe20000000f00 */
[----:B------:R-:W4:Y:S01]  /*09f0*/  S2R R88, SR_LANEID ;  /* 0x0000000000587919 */ /* 0x000f220000000000 */
[----:B------:R-:W-:-:S02]  /*0a00*/  UMOV UR32, UR21 ;  /* 0x0000001500207c82 */ /* 0x000fc40008000000 */
[----:B------:R-:W-:Y:S01]  /*0a10*/  UMOV UR6, URZ ;  /* 0x0000003f00067c82 */ /* 0x000fe20008000000 */
[----:B0--3--:R-:W-:-:S04]  /*0a20*/  SHF.R.S32.HI R3, RZ, 0x1f, R90 ;  /* 0x0000001fff037819 */ /* 0x009fc8000001145a */
[----:B------:R-:W-:-:S04]  /*0a30*/  LEA.HI R3, R3, R90, RZ, 0x5 ;  /* 0x0000005a03037211 */ /* 0x000fc800078f28ff */
[----:B----4-:R-:W-:Y:S02]  /*0a40*/  SHF.R.S32.HI R87, RZ, 0x5, R3 ;  /* 0x00000005ff577819 */ /* 0x010fe40000011403 */
.L_x_1488:
[----:B------:R-:W-:Y:S01]  /*0a50*/  BAR.SYNC.DEFER_BLOCKING 0x0 ;  /* 0x0000000000007b1d */ /* 0x000fe20000010000 */
[----:B------:R-:W-:Y:S02]  /*0a60*/  SHF.L.U32 R0, R90, 0x1, RZ ;  /* 0x000000015a007819 */ /* 0x000fe400000006ff */
[----:B------:R-:W-:Y:S02]  /*0a70*/  MOV R2, UR22 ;  /* 0x0000001600027c02 */ /* 0x000fe40008000f00 */
[----:B------:R-:W-:Y:S02]  /*0a80*/  LOP3.LUT R85, R0, 0xffffffc0, RZ, 0xc0, !PT ;  /* 0xffffffc000557812 */ /* 0x000fe400078ec0ff */
[----:B------:R-:W-:Y:S02]  /*0a90*/  MOV R3, UR23 ;  /* 0x0000001700037c02 */ /* 0x000fe40008000f00 */
[----:B------:R-:W-:-:S05]  /*0aa0*/  LOP3.LUT R86, R85, 0x1f, R90, 0xf8, !PT ;  /* 0x0000001f55567812 */ /* 0x000fca00078ef85a */
[----:B------:R-:W-:-:S05]  /*0ab0*/  IMAD.WIDE R2, R86, 0x10, R2 ;  /* 0x0000001056027825 */ /* 0x000fca00078e0202 */
[----:B------:R-:W3:Y:S04]  /*0ac0*/  LDG.E.128 R4, [R2.64] ;  /* 0x0000001e02047981 */ /* 0x000ee8000c1e1d00 */
[----:B------:R-:W4:Y:S01]  /*0ad0*/  LDG.E.128 R12, [R2.64+0x200] ;  /* 0x0002001e020c7981 */ /* 0x000f22000c1e1d00 */
[-C--:B------:R-:W-:Y:S02]  /*0ae0*/  IADD3 R85, R85, R88.reuse, RZ ;  /* 0x0000005855557210 */ /* 0x080fe40007ffe0ff */
[----:B------:R-:W-:Y:S02]  /*0af0*/  MOV R8, UR26 ;  /* 0x0000001a00087c02 */ /* 0x000fe40008000f00 */
[----:B------:R-:W-:Y:S02]  /*0b00*/  IADD3 R0, R85, R88, RZ ;  /* 0x0000005855007210 */ /* 0x000fe40007ffe0ff */
[----:B------:R-:W-:-:S05]  /*0b10*/  MOV R9, UR27 ;  /* 0x0000001b00097c02 */ /* 0x000fca0008000f00 */
[----:B------:R-:W-:Y:S01]  /*0b20*/  IMAD.WIDE R8, R86, 0x10, R8 ;  /* 0x0000001056087825 */ /* 0x000fe200078e0208 */
[----:B---3--:R-:W-:Y:S04]  /*0b30*/  STS.128 [R85.X16], R4 ;  /* 0x0000000455007388 */ /* 0x008fe8000000cc00 */
[----:B----4-:R-:W-:Y:S01]  /*0b40*/  STS.128 [R85.X16+0x200], R12 ;  /* 0x0002000c55007388 */ /* 0x010fe2000000cc00 */
[----:B------:R-:W-:-:S06]  /*0b50*/  NOP ;  /* 0x0000000000007918 */ /* 0x000fcc0000000000 */
[----:B------:R-:W-:Y:S04]  /*0b60*/  LDS.128 R40, [R0.X16] ;  /* 0x0000000000287984 */ /* 0x000fe8000000cc00 */
[----:B------:R-:W-:Y:S04]  /*0b70*/  LDS.128 R44, [R0.X16+0x10] ;  /* 0x00001000002c7984 */ /* 0x000fe8000000cc00 */
[----:B------:R-:W-:Y:S06]  /*0b80*/  BAR.SYNC.DEFER_BLOCKING 0x0 ;  /* 0x0000000000007b1d */ /* 0x000fec0000010000 */
[----:B------:R-:W3:Y:S04]  /*0b90*/  LDG.E.128 R16, [R8.64] ;  /* 0x0000001e08107981 */ /* 0x000ee8000c1e1d00 */
[----:B------:R-:W4:Y:S01]  /*0ba0*/  LDG.E.128 R20, [R8.64+0x200] ;  /* 0x0002001e08147981 */ /* 0x000f22000c1e1d00 */
[----:B------:R-:W-:-:S02]  /*0bb0*/  MOV R2, UR28 ;  /* 0x0000001c00027c02 */ /* 0x000fc40008000f00 */
[----:B------:R-:W-:-:S05]  /*0bc0*/  MOV R3, UR29 ;  /* 0x0000001d00037c02 */ /* 0x000fca0008000f00 */
[----:B------:R-:W-:Y:S01]  /*0bd0*/  IMAD.WIDE R2, R86, 0x10, R2 ;  /* 0x0000001056027825 */ /* 0x000fe200078e0202 */
[----:B---3--:R-:W-:Y:S04]  /*0be0*/  STS.128 [R85.X16], R16 ;  /* 0x0000001055007388 */ /* 0x008fe8000000cc00 */
[----:B----4-:R-:W-:Y:S01]  /*0bf0*/  STS.128 [R85.X16+0x200], R20 ;  /* 0x0002001455007388 */ /* 0x010fe2000000cc00 */
[----:B------:R-:W-:-:S06]  /*0c00*/  NOP ;  /* 0x0000000000007918 */ /* 0x000fcc0000000000 */
[----:B------:R-:W0:Y:S04]  /*0c10*/  LDS.128 R12, [R0.X16] ;  /* 0x00000000000c7984 */ /* 0x000e28000000cc00 */
[----:B------:R-:W3:Y:S04]  /*0c20*/  LDS.128 R4, [R0.X16+0x10] ;  /* 0x0000100000047984 */ /* 0x000ee8000000cc00 */
[----:B------:R-:W-:Y:S06]  /*0c30*/  BAR.SYNC.DEFER_BLOCKING 0x0 ;  /* 0x0000000000007b1d */ /* 0x000fec0000010000 */
[----:B------:R-:W4:Y:S04]  /*0c40*/  LDG.E.128 R24, [R2.64] ;  /* 0x0000001e02187981 */ /* 0x000f28000c1e1d00 */
[----:B------:R-:W5:Y:S01]  /*0c50*/  LDG.E.128 R28, [R2.64+0x200] ;  /* 0x0002001e021c7981 */ /* 0x000f62000c1e1d00 */
[----:B------:R-:W-:-:S02]  /*0c60*/  ISETP.LT.AND P0, PT, RZ, c[0x0][0x16c], PT ;  /* 0x00005b00ff007a0c */ /* 0x000fc40003f01270 */
[--C-:B0-----:R-:W-:Y:S02]  /*0c70*/  PRMT R68, RZ, 0x5410, R12.reuse ;  /* 0x00005410ff447816 */ /* 0x101fe4000000000c */
[----:B------:R-:W-:Y:S02]  /*0c80*/  PRMT R67, RZ, 0x7610, R12 ;  /* 0x00007610ff437816 */ /* 0x000fe4000000000c */
[--C-:B------:R-:W-:Y:S01]  /*0c90*/  PRMT R66, RZ, 0x5410, R13.reuse ;  /* 0x00005410ff427816 */ /* 0x100fe2000000000d */
[----:B--2---:R-:W-:Y:S01]  /*0ca0*/  FADD.FTZ R68, R68, UR4 ;  /* 0x0000000444447e21 */ /* 0x004fe20008010000 */
[----:B------:R-:W-:Y:S01]  /*0cb0*/  PRMT R65, RZ, 0x7610, R13 ;  /* 0x00007610ff417816 */ /* 0x000fe2000000000d */
[----:B------:R-:W-:Y:S01]  /*0cc0*/  FADD.FTZ R67, R67, UR4 ;  /* 0x0000000443437e21 */ /* 0x000fe20008010000 */
[--C-:B------:R-:W-:Y:S01]  /*0cd0*/  PRMT R64, RZ, 0x5410, R14.reuse ;  /* 0x00005410ff407816 */ /* 0x100fe2000000000e */
[----:B------:R-:W-:Y:S01]  /*0ce0*/  FADD.FTZ R66, R66, UR4 ;  /* 0x0000000442427e21 */ /* 0x000fe20008010000 */
[----:B------:R-:W-:Y:S01]  /*0cf0*/  PRMT R63, RZ, 0x7610, R14 ;  /* 0x00007610ff3f7816 */ /* 0x000fe2000000000e */
[----:B------:R-:W-:Y:S01]  /*0d00*/  FADD.FTZ R65, R65, UR4 ;  /* 0x0000000441417e21 */ /* 0x000fe20008010000 */
[--C-:B------:R-:W-:Y:S01]  /*0d10*/  PRMT R62, RZ, 0x5410, R15.reuse ;  /* 0x00005410ff3e7816 */ /* 0x100fe2000000000f */
[----:B------:R-:W-:Y:S01]  /*0d20*/  FADD.FTZ R64, R64, UR4 ;  /* 0x0000000440407e21 */ /* 0x000fe20008010000 */
[----:B------:R-:W-:Y:S01]  /*0d30*/  PRMT R61, RZ, 0x7610, R15 ;  /* 0x00007610ff3d7816 */ /* 0x000fe2000000000f */
[----:B------:R-:W-:Y:S01]  /*0d40*/  FADD.FTZ R63, R63, UR4 ;  /* 0x000000043f3f7e21 */ /* 0x000fe20008010000 */
[--C-:B---3--:R-:W-:Y:S01]  /*0d50*/  PRMT R60, RZ, 0x5410, R4.reuse ;  /* 0x00005410ff3c7816 */ /* 0x108fe20000000004 */
[----:B------:R-:W-:Y:S01]  /*0d60*/  FADD.FTZ R62, R62, UR4 ;  /* 0x000000043e3e7e21 */ /* 0x000fe20008010000 */
        /* <DEDUP_REMOVED lines=13> */
[----:B------:R-:W-:-:S02]  /*0e40*/  FADD.FTZ R35, R35, UR4 ;  /* 0x0000000423237e21 */ /* 0x000fc40008010000 */
[----:B------:R-:W-:Y:S02]  /*0e50*/  FADD.FTZ R34, R34, UR4 ;  /* 0x0000000422227e21 */ /* 0x000fe40008010000 */
[----:B------:R-:W-:Y:S01]  /*0e60*/  FADD.FTZ R32, R32, UR4 ;  /* 0x0000000420207e21 */ /* 0x000fe20008010000 */
[----:B----4-:R-:W-:Y:S04]  /*0e70*/  STS.128 [R85.X16], R24 ;  /* 0x0000001855007388 */ /* 0x010fe8000000cc00 */
[----:B-----5:R-:W-:Y:S01]  /*0e80*/  STS.128 [R85.X16+0x200], R28 ;  /* 0x0002001c55007388 */ /* 0x020fe2000000cc00 */
[----:B------:R-:W-:-:S06]  /*0e90*/  NOP ;  /* 0x0000000000007918 */ /* 0x000fcc0000000000 */
[----:B------:R-:W0:Y:S04]  /*0ea0*/  LDS.128 R16, [R0.X16] ;  /* 0x0000000000107984 */ /* 0x000e28000000cc00 */
[----:B------:R2:W3:Y:S02]  /*0eb0*/  LDS.128 R8, [R0.X16+0x10] ;  /* 0x0000100000087984 */ /* 0x0004e4000000cc00 */
[----:B--2---:R-:W-:Y:S02]  /*0ec0*/  PRMT R0, RZ, 0x5410, R40 ;  /* 0x00005410ff007816 */ /* 0x004fe40000000028 */
[--C-:B0-----:R-:W-:Y:S02]  /*0ed0*/  PRMT R84, RZ, 0x5410, R16.reuse ;  /* 0x00005410ff547816 */ /* 0x101fe40000000010 */
[----:B------:R-:W-:-:S02]  /*0ee0*/  PRMT R83, RZ, 0x7610, R16 ;  /* 0x00007610ff537816 */ /* 0x000fc40000000010 */
[----:B------:R-:W-:Y:S01]  /*0ef0*/  PRMT R82, RZ, 0x5410, R17 ;  /* 0x00005410ff527816 */ /* 0x000fe20000000011 */
[C---:B------:R-:W-:Y:S01]  /*0f00*/  FFMA.FTZ R20, R84.reuse, R0, R91 ;  /* 0x0000000054147223 */ /* 0x040fe2000001005b */
[----:B------:R-:W-:Y:S01]  /*0f10*/  PRMT R0, RZ, 0x7610, R40 ;  /* 0x00007610ff007816 */ /* 0x000fe20000000028 */
[----:B-1----:R-:W-:Y:S01]  /*0f20*/  FMUL.FTZ R33, R84, UR5 ;  /* 0x0000000554217c20 */ /* 0x002fe20008410000 */
[----:B------:R-:W-:Y:S01]  /*0f30*/  PRMT R81, RZ, 0x7610, R17 ;  /* 0x00007610ff517816 */ /* 0x000fe20000000011 */
[C---:B------:R-:W-:Y:S01]  /*0f40*/  FMUL.FTZ R30, R83.reuse, UR5 ;  /* 0x00000005531e7c20 */ /* 0x040fe20008410000 */
[----:B------:R-:W-:Y:S01]  /*0f50*/  PRMT R80, RZ, 0x5410, R18 ;  /* 0x00005410ff507816 */ /* 0x000fe20000000012 */
[----:B------:R-:W-:Y:S01]  /*0f60*/  FFMA.FTZ R3, R83, R0, R20 ;  /* 0x0000000053037223 */ /* 0x000fe20000010014 */
[----:B------:R-:W-:Y:S01]  /*0f70*/  PRMT R0, RZ, 0x5410, R41 ;  /* 0x00005410ff007816 */ /* 0x000fe20000000029 */
[C---:B------:R-:W-:Y:S01]  /*0f80*/  FMUL.FTZ R31, R82.reuse, UR5 ;  /* 0x00000005521f7c20 */ /* 0x040fe20008410000 */
[----:B------:R-:W-:Y:S01]  /*0f90*/  PRMT R79, RZ, 0x7610, R18 ;  /* 0x00007610ff4f7816 */ /* 0x000fe20000000012 */
[----:B------:R-:W-:Y:S01]  /*0fa0*/  FMUL.FTZ R28, R81, UR5 ;  /* 0x00000005511c7c20 */ /* 0x000fe20008410000 */
[----:B------:R-:W-:Y:S01]  /*0fb0*/  PRMT R78, RZ, 0x5410, R19 ;  /* 0x00005410ff4e7816 */ /* 0x000fe20000000013 */
[----:B------:R-:W-:Y:S01]  /*0fc0*/  FFMA.FTZ R2, R82, R0, R3 ;  /* 0x0000000052027223 */ /* 0x000fe20000010003 */
[----:B------:R-:W-:Y:S01]  /*0fd0*/  PRMT R0, RZ, 0x7610, R41 ;  /* 0x00007610ff007816 */ /* 0x000fe20000000029 */
[----:B------:R-:W-:Y:S01]  /*0fe0*/  FMUL.FTZ R29, R80, UR5 ;  /* 0x00000005501d7c20 */ /* 0x000fe20008410000 */
[----:B------:R-:W-:Y:S01]  /*0ff0*/  PRMT R77, RZ, 0x7610, R19 ;  /* 0x00007610ff4d7816 */ /* 0x000fe20000000013 */
[----:B------:R-:W-:Y:S01]  /*1000*/  FMUL.FTZ R26, R79, UR5 ;  /* 0x000000054f1a7c20 */ /* 0x000fe20008410000 */
[----:B---3--:R-:W-:Y:S01]  /*1010*/  PRMT R76, RZ, 0x5410, R8 ;  /* 0x00005410ff4c7816 */ /* 0x008fe20000000008 */
[----:B------:R-:W-:Y:S01]  /*1020*/  FFMA.FTZ R3, R81, R0, R2 ;  /* 0x0000000051037223 */ /* 0x000fe20000010002 */
[--C-:B------:R-:W-:Y:S01]  /*1030*/  PRMT R0, RZ, 0x5410, R42.reuse ;  /* 0x00005410ff007816 */ /* 0x100fe2000000002a */
[----:B------:R-:W-:Y:S01]  /*1040*/  FMUL.FTZ R27, R78, UR5 ;  /* 0x000000054e1b7c20 */ /* 0x000fe20008410000 */
[----:B------:R-:W-:Y:S01]  /*1050*/  PRMT R2, RZ, 0x7610, R42 ;  /* 0x00007610ff027816 */ /* 0x000fe2000000002a */
[----:B------:R-:W-:Y:S01]  /*1060*/  FMUL.FTZ R24, R77, UR5 ;  /* 0x000000054d187c20 */ /* 0x000fe20008410000 */
[----:B------:R-:W-:Y:S01]  /*1070*/  PRMT R75, RZ, 0x7610, R8 ;  /* 0x00007610ff4b7816 */ /* 0x000fe20000000008 */
[----:B------:R-:W-:Y:S01]  /*1080*/  FFMA.FTZ R0, R80, R0, R3 ;  /* 0x0000000050007223 */ /* 0x000fe20000010003 */
[--C-:B------:R-:W-:Y:S01]  /*1090*/  PRMT R74, RZ, 0x5410, R9.reuse ;  /* 0x00005410ff4a7816 */ /* 0x100fe20000000009 */
[----:B------:R-:W-:Y:S01]  /*10a0*/  FMUL.FTZ R25, R76, UR5 ;  /* 0x000000054c197c20 */ /* 0x000fe20008410000 */
[----:B------:R-:W-:Y:S01]  /*10b0*/  PRMT R73, RZ, 0x7610, R9 ;  /* 0x00007610ff497816 */ /* 0x000fe20000000009 */
[----:B------:R-:W-:Y:S01]  /*10c0*/  FFMA.FTZ R3, R79, R2, R0 ;  /* 0x000000024f037223 */ /* 0x000fe20000010000 */
[--C-:B------:R-:W-:Y:S01]  /*10d0*/  PRMT R0, RZ, 0x5410, R43.reuse ;  /* 0x00005410ff007816 */ /* 0x100fe2000000002b */
[----:B------:R-:W-:Y:S01]  /*10e0*/  FMUL.FTZ R22, R75, UR5 ;  /* 0x000000054b167c20 */ /* 0x000fe20008410000 */
[----:B------:R-:W-:Y:S01]  /*10f0*/  PRMT R2, RZ, 0x7610, R43 ;  /* 0x00007610ff027816 */ /* 0x000fe2000000002b */
[----:B------:R-:W-:Y:S01]  /*1100*/  FMUL.FTZ R23, R74, UR5 ;  /* 0x000000054a177c20 */ /* 0x000fe20008410000 */
[--C-:B------:R-:W-:Y:S01]  /*1110*/  PRMT R72, RZ, 0x5410, R10.reuse ;  /* 0x00005410ff487816 */ /* 0x100fe2000000000a */
[----:B------:R-:W-:Y:S01]  /*1120*/  FFMA.FTZ R0, R78, R0, R3 ;  /* 0x000000004e007223 */ /* 0x000fe20000010003 */
[----:B------:R-:W-:Y:S01]  /*1130*/  PRMT R71, RZ, 0x7610, R10 ;  /* 0x00007610ff477816 */ /* 0x000fe2000000000a */
[----:B------:R-:W-:Y:S01]  /*1140*/  FMUL.FTZ R20, R73, UR5 ;  /* 0x0000000549147c20 */ /* 0x000fe20008410000 */
[--C-:B------:R-:W-:Y:S01]  /*1150*/  PRMT R70, RZ, 0x5410, R11.reuse ;  /* 0x00005410ff467816 */ /* 0x100fe2000000000b */
[----:B------:R-:W-:Y:S01]  /*1160*/  FFMA.FTZ R3, R77, R2, R0 ;  /* 0x000000024d037223 */ /* 0x000fe20000010000 */
[--C-:B------:R-:W-:Y:S01]  /*1170*/  PRMT R0, RZ, 0x5410, R44.reuse ;  /* 0x00005410ff007816 */ /* 0x100fe2000000002c */
[----:B------:R-:W-:Y:S01]  /*1180*/  FMUL.FTZ R21, R72, UR5 ;  /* 0x0000000548157c20 */ /* 0x000fe20008410000 */
[----:B------:R-:W-:Y:S01]  /*1190*/  PRMT R2, RZ, 0x7610, R44 ;  /* 0x00007610ff027816 */ /* 0x000fe2000000002c */
[----:B------:R-:W-:Y:S01]  /*11a0*/  FMUL.FTZ R18, R71, UR5 ;  /* 0x0000000547127c20 */ /* 0x000fe20008410000 */
[----:B------:R-:W-:Y:S01]  /*11b0*/  PRMT R69, RZ, 0x7610, R11 ;  /* 0x00007610ff457816 */ /* 0x000fe2000000000b */
[----:B------:R-:W-:Y:S01]  /*11c0*/  FFMA.FTZ R0, R76, R0, R3 ;  /* 0x000000004c007223 */ /* 0x000fe20000010003 */
[----:B------:R-:W-:Y:S01]  /*11d0*/  PRMT R91, RZ, 0x7610, R47 ;  /* 0x00007610ff5b7816 */ /* 0x000fe2000000002f */
[----:B------:R-:W-:-:S02]  /*11e0*/  FMUL.FTZ R19, R70, UR5 ;  /* 0x0000000546137c20 */ /* 0x000fc40008410000 */
[----:B------:R-:W-:Y:S01]  /*11f0*/  FFMA.FTZ R3, R75, R2, R0 ;  /* 0x000000024b037223 */ /* 0x000fe20000010000 */
[--C-:B------:R-:W-:Y:S01]  /*1200*/  PRMT R0, RZ, 0x5410, R45.reuse ;  /* 0x00005410ff007816 */ /* 0x100fe2000000002d */
[----:B------:R-:W-:Y:S01]  /*1210*/  FMUL.FTZ R16, R69, UR5 ;  /* 0x0000000545107c20 */ /* 0x000fe20008410000 */
[----:B------:R-:W-:-:S03]  /*1220*/  PRMT R2, RZ, 0x7610, R45 ;  /* 0x00007610ff027816 */ /* 0x000fc6000000002d */
[----:B------:R-:W-:-:S04]  /*1230*/  FFMA.FTZ R0, R74, R0, R3 ;  /* 0x000000004a007223 */ /* 0x000fc80000010003 */
[----:B------:R-:W-:Y:S01]  /*1240*/  FFMA.FTZ R3, R73, R2, R0 ;  /* 0x0000000249037223 */ /* 0x000fe20000010000 */
[--C-:B------:R-:W-:Y:S02]  /*1250*/  PRMT R0, RZ, 0x5410, R46.reuse ;  /* 0x00005410ff007816 */ /* 0x100fe4000000002e */
[----:B------:R-:W-:-:S03]  /*1260*/  PRMT R2, RZ, 0x7610, R46 ;  /* 0x00007610ff027816 */ /* 0x000fc6000000002e */
[----:B------:R-:W-:-:S04]  /*1270*/  FFMA.FTZ R0, R72, R0, R3 ;  /* 0x0000000048007223 */ /* 0x000fc80000010003 */
[----:B------:R-:W-:Y:S01]  /*1280*/  FFMA.FTZ R3, R71, R2, R0 ;  /* 0x0000000247037223 */ /* 0x000fe20000010000 */
[----:B------:R-:W-:-:S05]  /*1290*/  PRMT R0, RZ, 0x5410, R47 ;  /* 0x00005410ff007816 */ /* 0x000fca000000002f */
[----:B------:R-:W-:-:S04]  /*12a0*/  FFMA.FTZ R0, R70, R0, R3 ;  /* 0x0000000046007223 */ /* 0x000fc80000010003 */
[----:B------:R-:W-:Y:S01]  /*12b0*/  FFMA.FTZ R91, R69, R91, R0 ;  /* 0x0000005b455b7223 */ /* 0x000fe20000010000 */
        /* <DEDUP_REMOVED lines=10> */
[----:B------:R-:W-:Y:S01]  /*1360*/  MOV R0, RZ ;  /* 0x000000ff00007202 */ /* 0x000fe20000000f00 */
[----:B------:R-:W-:Y:S05]  /*1370*/  BRA `(.L_x_1439) ;  /* 0x00003b0000007947 */ /* 0x000fea0003800000 */
.L_x_1438:
        /* <DEDUP_REMOVED lines=9> */
[----:B------:R-:W-:-:S02]  /*1410*/  UMOV UR7, URZ ;  /* 0x0000003f00077c82 */ /* 0x000fc40008000000 */
[----:B------:R-:W-:Y:S02]  /*1420*/  UMOV UR8, URZ ;  /* 0x0000003f00087c82 */ /* 0x000fe40008000000 */
[----:B------:R-:W-:Y:S02]  /*1430*/  UMOV UR9, URZ ;  /* 0x0000003f00097c82 */ /* 0x000fe40008000000 */
.L_x_1487:
[----:B------:R-:W-:Y:S02]  /*1440*/  ULDC.64 UR38, c[0x0][0x180] ;  /* 0x0000600000267ab9 */ /* 0x000fe40000000a00 */
[----:B------:R-:W-:Y:S02]  /*1450*/  UIMAD UR20, UR17, UR38, URZ ;  /* 0x00000026111472a4 */ /* 0x000fe4000f8e023f */
[----:B------:R-:W-:Y:S02]  /*1460*/  UIMAD.WIDE.U32 UR24, UR16, UR38, URZ ;  /* 0x00000026101872a5 */ /* 0x000fe4000f8e003f */
[----:B------:R-:W-:Y:S02]  /*1470*/  UIMAD UR39, UR16, UR39, UR20 ;  /* 0x00000027102772a4 */ /* 0x000fe4000f8e0214 */
[----:B------:R-:W-:-:S02]  /*1480*/  USHF.R.S32.HI UR38, URZ, 0x1f, UR7 ;  /* 0x0000001f3f267899 */ /* 0x000fc40008011407 */
[----:B------:R-:W-:Y:S02]  /*1490*/  ULDC.64 UR20, c[0x0][0x188] ;  /* 0x0000620000147ab9 */ /* 0x000fe40000000a00 */
[----:B------:R-:W-:Y:S02]  /*14a0*/  UIADD3 UR25, UR25, UR39, URZ ;  /* 0x0000002719197290 */ /* 0x000fe4000fffe03f */
[----:B------:R-:W-:-:S04]  /*14b0*/  UIMAD UR39, UR38, UR20, URZ ;  /* 0x00000014262772a4 */ /* 0x000fc8000f8e023f */
[----:B------:R-:W-:Y:S02]  /*14c0*/  UIMAD UR39, UR7, UR21, UR39 ;  /* 0x00000015072772a4 */ /* 0x000fe4000f8e0227 */
[----:B------:R-:W-:-:S03]  /*14d0*/  UIMAD.WIDE.U32 UR20, UR7, UR20, UR24 ;  /* 0x00000014071472a5 */ /* 0x000fc6000f8e0018 */
[----:B------:R-:W-:Y:S02]  /*14e0*/  ULDC.64 UR24, c[0x0][0x220] ;  /* 0x0000880000187ab9 */ /* 0x000fe40000000a00 */
[----:B------:R-:W-:Y:S02]  /*14f0*/  UIADD3 UR21, UR21, UR39, URZ ;  /* 0x0000002715157290 */ /* 0x000fe4000fffe03f */
[----:B------:R-:W-:-:S04]  /*1500*/  ULEA UR24, UP0, UR20, UR24, 0x2 ;  /* 0x0000001814187291 */ /* 0x000fc8000f80103f */
[----:B------:R-:W-:Y:S02]  /*1510*/  ULEA.HI.X UR25, UR20, UR25, UR21, 0x2, UP0 ;  /* 0x0000001914197291 */ /* 0x000fe400080f1415 */
[----:B------:R-:W-:-:S04]  /*1520*/  MOV R48, UR24 ;  /* 0x0000001800307c02 */ /* 0x000fc80008000f00 */
[----:B------:R-:W-:Y:S01]  /*1530*/  MOV R49, UR25 ;  /* 0x0000001900317c02 */ /* 0x000fe20008000f00 */
[----:B------:R-:W-:-:S04]  /*1540*/  ULDC.64 UR24, c[0x0][0x1c0] ;  /* 0x0000700000187ab9 */ /* 0x000fc80000000a00 */
[----:B------:R0:W2:Y:S01]  /*1550*/  LDG.E R59, [R48.64] ;  /* 0x0000001e303b7981 */ /* 0x0000a2000c1e1900 */
[----:B------:R-:W-:Y:S02]  /*1560*/  UIMAD UR39, UR38, UR24, URZ ;  /* 0x00000018262772a4 */ /* 0x000fe4000f8e023f */
[----:B------:R-:W-:Y:S02]  /*1570*/  UIMAD.WIDE.U32 UR20, UR7, UR24, URZ ;  /* 0x00000018071472a5 */ /* 0x000fe4000f8e003f */
[----:B------:R-:W-:Y:S02]  /*1580*/  UIMAD UR25, UR7, UR25, UR39 ;  /* 0x00000019071972a4 */ /* 0x000fe4000f8e0227 */
[----:B------:R-:W-:Y:S02]  /*1590*/  ULEA UR24, UP0, UR20, UR32, 0x1 ;  /* 0x0000002014187291 */ /* 0x000fe4000f80083f */
[----:B------:R-:W-:-:S04]  /*15a0*/  UIADD3 UR21, UR21, UR25, URZ ;  /* 0x0000001915157290 */ /* 0x000fc8000fffe03f */
[----:B------:R-:W-:Y:S01]  /*15b0*/  ULEA.HI.X UR20, UR20, UR33, UR21, 0x1, UP0 ;  /* 0x0000002114147291 */ /* 0x000fe200080f0c15 */
[----:B------:R-:W-:Y:S01]  /*15c0*/  MOV R56, UR24 ;  /* 0x0000001800387c02 */ /* 0x000fe20008000f00 */
[----:B------:R-:W-:-:S04]  /*15d0*/  ULDC.64 UR24, c[0x0][0x198] ;  /* 0x0000660000187ab9 */ /* 0x000fc80000000a00 */
[----:B------:R-:W-:-:S05]  /*15e0*/  MOV R57, UR20 ;  /* 0x0000001400397c02 */ /* 0x000fca0008000f00 */
[----:B------:R-:W-:-:S05]  /*15f0*/  IMAD.WIDE R56, R86, 0x10, R56 ;  /* 0x0000001056387825 */ /* 0x000fca00078e0238 */
[----:B0-----:R0:W3:Y:S04]  /*1600*/  LDG.E.128 R48, [R56.64] ;  /* 0x0000001e38307981 */ /* 0x0010e8000c1e1d00 */
[----:B------:R0:W4:Y:S01]  /*1610*/  LDG.E.128 R52, [R56.64+0x200] ;  /* 0x0002001e38347981 */ /* 0x000122000c1e1d00 */
[----:B------:R-:W-:Y:S02]  /*1620*/  UIMAD UR39, UR17, UR24, URZ ;  /* 0x00000018112772a4 */ /* 0x000fe4000f8e023f */
[----:B------:R-:W-:Y:S02]  /*1630*/  UIMAD.WIDE.U32 UR20, UR16, UR24, URZ ;  /* 0x00000018101472a5 */ /* 0x000fe4000f8e003f */
[----:B------:R-:W-:-:S03]  /*1640*/  UIMAD UR39, UR16, UR25, UR39 ;  /* 0x00000019102772a4 */ /* 0x000fc6000f8e0227 */
        /* <DEDUP_REMOVED lines=9> */
[----:B0-----:R-:W-:-:S04]  /*16e0*/  MOV R56, UR20 ;  /* 0x0000001400387c02 */ /* 0x001fc80008000f00 */
[----:B------:R-:W-:-:S05]  /*16f0*/  MOV R57, UR21 ;  /* 0x0000001500397c02 */ /* 0x000fca0008000f00 */
[----:B------:R0:W4:Y:S01]  /*1700*/  LDG.E R101, [R56.64] ;  /* 0x0000001e38657981 */ /* 0x000122000c1e1900 */
[----:B------:R-:W-:Y:S01]  /*1710*/  UIADD3 UR20, UR19, -0x1, URZ ;  /* 0xffffffff13147890 */ /* 0x000fe2000fffe03f */
[C---:B------:R-:W-:Y:S02]  /*1720*/  ISETP.NE.AND P1, PT, R90.reuse, RZ, PT ;  /* 0x000000ff5a00720c */ /* 0x040fe40003f25270 */
[----:B------:R-:W-:Y:S01]  /*1730*/  LOP3.LUT P0, RZ, R90, 0x1f, RZ, 0xc0, !PT ;  /* 0x0000001f5aff7812 */ /* 0x000fe2000780c0ff */
[----:B------:R-:W-:Y:S01]  /*1740*/  ULEA.HI UR21, UR20, UR20, URZ, 0x1 ;  /* 0x0000001414157291 */ /* 0x000fe2000f8f083f */
[----:B------:R-:W-:Y:S02]  /*1750*/  MOV R58, UR19 ;  /* 0x00000013003a7c02 */ /* 0x000fe40008000f00 */
[----:B------:R-:W-:Y:S01]  /*1760*/  MOV R92, 0x100 ;  /* 0x00000100005c7802 */ /* 0x000fe20000000f00 */
[----:B------:R-:W-:Y:S01]  /*1770*/  ULOP3.LUT UR21, UR21, 0xfffffe, URZ, 0xc0, !UPT ;  /* 0x00fffffe15157892 */ /* 0x000fe2000f8ec03f */
[----:B------:R-:W-:-:S02]  /*1780*/  ISETP.LT.OR P0, PT, R58, 0x2, P0 ;  /* 0x000000023a00780c */ /* 0x000fc40000701670 */
[----:B------:R-:W-:Y:S01]  /*1790*/  IADD3 R58, R90, 0x200, RZ ;  /* 0x000002005a3a7810 */ /* 0x000fe20007ffe0ff */
[----:B------:R-:W-:Y:S01]  /*17a0*/  UIADD3 UR21, UR20, -UR21, URZ ;  /* 0x8000001514157290 */ /* 0x000fe2000fffe03f */
[----:B0-----:R-:W-:Y:S02]  /*17b0*/  MOV R56, UR19 ;  /* 0x0000001300387c02 */ /* 0x001fe40008000f00 */
[----:B------:R-:W-:Y:S02]  /*17c0*/  MOV R99, 0x8 ;  /* 0x0000000800637802 */ /* 0x000fe40000000f00 */
[----:B------:R-:W-:Y:S02]  /*17d0*/  MOV R93, RZ ;  /* 0x000000ff005d7202 */ /* 0x000fe40000000f00 */
[----:B------:R-:W-:-:S03]  /*17e0*/  MOV R57, UR21 ;  /* 0x0000001500397c02 */ /* 0x000fc60008000f00 */
[----:B------:R-:W-:Y:S02]  /*17f0*/  @!P0 IADD3 R56, R56, -0x2, RZ ;  /* 0xfffffffe38388810 */ /* 0x000fe40007ffe0ff */
[----:B------:R-:W-:Y:S01]  /*1800*/  @!P1 IMAD R58, R57, R92, UR7 ;  /* 0x00000007393a9e24 */ /* 0x000fe2000f8e025c */
[----:B------:R-:W-:Y:S02]  /*1810*/  SHF.L.U32 R57, R90, 0x1, RZ ;  /* 0x000000015a397819 */ /* 0x000fe400000006ff */
[----:B------:R-:W-:Y:S02]  /*1820*/  MOV R92, 0x3f800000 ;  /* 0x3f800000005c7802 */ /* 0x000fe40000000f00 */
[----:B------:R-:W-:Y:S02]  /*1830*/  LOP3.LUT R57, R57, 0xffffffc0, RZ, 0xc0, !PT ;  /* 0xffffffc039397812 */ /* 0x000fe400078ec0ff */
[----:B------:R-:W-:Y:S02]  /*1840*/  SHF.L.U32 R100, R58, 0x2, RZ ;  /* 0x000000023a647819 */ /* 0x000fe400000006ff */
[----:B------:R-:W-:-:S02]  /*1850*/  IADD3 R97, R88, R88, R57 ;  /* 0x0000005858617210 */ /* 0x000fc40007ffe039 */
[--C-:B------:R-:W-:Y:S02]  /*1860*/  PRMT R155, RZ, 0x5410, R43.reuse ;  /* 0x00005410ff9b7816 */ /* 0x100fe4000000002b */
[----:B------:R-:W-:-:S03]  /*1870*/  PRMT R146, RZ, 0x7610, R43 ;  /* 0x00007610ff927816 */ /* 0x000fc6000000002b */
[----:B------:R-:W-:Y:S01]  /*1880*/  FMUL.FTZ R155, R62, R155 ;  /* 0x0000009b3e9b7220 */ /* 0x000fe20000410000 */
[--C-:B------:R-:W-:Y:S01]  /*1890*/  PRMT R153, RZ, 0x5410, R44.reuse ;  /* 0x00005410ff997816 */ /* 0x100fe2000000002c */
[----:B------:R-:W-:Y:S01]  /*18a0*/  FMUL.FTZ R146, R61, R146 ;  /* 0x000000923d927220 */ /* 0x000fe20000410000 */
        /* <DEDUP_REMOVED lines=14> */
[----:B------:R-:W-:Y:S01]  /*1990*/  BSSY B0, `(.L_x_1440) ;  /* 0x0000079000007945 */ /* 0x000fe20003800000 */
[----:B------:R-:W-:Y:S01]  /*19a0*/  FMUL.FTZ R147, R32, R147 ;  /* 0x0000009320937220 */ /* 0x000fe20000410000 */
[----:B------:R-:W-:Y:S01]  /*19b0*/  LEA.HI R122, R90, R90, RZ, 0x1e ;  /* 0x0000005a5a7a7211 */ /* 0x000fe200078ff0ff */
[----:B--2---:R0:W1:Y:S02]  /*19c0*/  R2UR UR25, R59 ;  /* 0x000000003b1973c2 */ /* 0x00406400000e0000 */
[----:B0-----:R-:W-:-:S05]  /*19d0*/  MOV R59, c[0x0][0x16c] ;  /* 0x00005b00003b7a02 */ /* 0x001fca0000000f00 */
[----:B------:R-:W-:-:S04]  /*19e0*/  @!P0 IMAD R56, R56, R59, UR7 ;  /* 0x0000000738388e24 */ /* 0x000fc8000f8e023b */
[----:B------:R-:W-:Y:S01]  /*19f0*/  @!P0 IMAD.WIDE R98, R56, R99, UR10 ;  /* 0x0000000a38628e25 */ /* 0x000fe2000f8e0263 */
[----:B-1----:R-:W-:-:S05]  /*1a00*/  MOV R105, UR25 ;  /* 0x0000001900697c02 */ /* 0x002fca0008000f00 */
[----:B------:R-:W-:Y:S01]  /*1a10*/  FMUL.FTZ R105, R105, 1.4426950216293334961 ;  /* 0x3fb8aa3b69697820 */ /* 0x000fe20000410000 */
[----:B---3--:R-:W-:Y:S03]  /*1a20*/  STS.128 [R85.X16], R48 ;  /* 0x0000003055007388 */ /* 0x008fe6000000cc00 */
[----:B------:R-:W-:Y:S01]  /*1a30*/  FMUL.FTZ R143, R68, R105 ;  /* 0x00000069448f7220 */ /* 0x000fe20000410000 */
[----:B----4-:R0:W-:Y:S01]  /*1a40*/  STS.128 [R85.X16+0x200], R52 ;  /* 0x0002003455007388 */ /* 0x0101e2000000cc00 */
[----:B------:R-:W-:-:S06]  /*1a50*/  NOP ;  /* 0x0000000000007918 */ /* 0x000fcc0000000000 */
[----:B------:R-:W1:Y:S01]  /*1a60*/  MUFU.EX2 R143, R143 ;  /* 0x0000008f008f7308 */ /* 0x000e620000000800 */
[----:B------:R-:W2:Y:S04]  /*1a70*/  LDS.128 R48, [R97.X16] ;  /* 0x0000000061307984 */ /* 0x000ea8000000cc00 */
[----:B------:R3:W4:Y:S04]  /*1a80*/  LDS.128 R56, [R97.X16+0x10] ;  /* 0x0000100061387984 */ /* 0x000728000000cc00 */
[----:B-1----:R1:W-:Y:S04]  /*1a90*/  STS [R100+0x3be0], R143 ;  /* 0x003be08f64007388 */ /* 0x0023e80000000800 */
[----:B------:R-:W-:Y:S01]  /*1aa0*/  BAR.SYNC.DEFER_BLOCKING 0x0 ;  /* 0x0000000000007b1d */ /* 0x000fe20000010000 */
[----:B------:R-:W-:-:S02]  /*1ab0*/  FMUL.FTZ R96, R67, R105 ;  /* 0x0000006943607220 */ /* 0x000fc40000410000 */
[-C--:B------:R-:W-:Y:S02]  /*1ac0*/  FMUL.FTZ R95, R66, R105.reuse ;  /* 0x00000069425f7220 */ /* 0x080fe40000410000 */
[-C--:B------:R-:W-:Y:S02]  /*1ad0*/  FMUL.FTZ R94, R65, R105.reuse ;  /* 0x00000069415e7220 */ /* 0x080fe40000410000 */
[----:B------:R-:W1:Y:S01]  /*1ae0*/  MUFU.EX2 R96, R96 ;  /* 0x0000006000607308 */ /* 0x000e620000000800 */
[-C--:B0-----:R-:W-:Y:S01]  /*1af0*/  FMUL.FTZ R53, R64, R105.reuse ;  /* 0x0000006940357220 */ /* 0x081fe20000410000 */
[----:B------:R0:W4:Y:S06]  /*1b00*/  R2UR UR38, R101 ;  /* 0x00000000652673c2 */ /* 0x00012c00000e0000 */
[----:B------:R-:W4:Y:S01]  /*1b10*/  MUFU.EX2 R95, R95 ;  /* 0x0000005f005f7308 */ /* 0x000f220000000800 */
[----:B------:R-:W-:Y:S01]  /*1b20*/  FMUL.FTZ R54, R63, R105 ;  /* 0x000000693f367220 */ /* 0x000fe20000410000 */
[----:B--2---:R-:W-:-:S02]  /*1b30*/  PRMT R52, RZ, 0x5410, R48 ;  /* 0x00005410ff347816 */ /* 0x004fc40000000030 */
[--C-:B---3--:R-:W-:Y:S01]  /*1b40*/  PRMT R97, RZ, 0x5410, R49.reuse ;  /* 0x00005410ff617816 */ /* 0x108fe20000000031 */
[----:B------:R2:W5:Y:S01]  /*1b50*/  @!P0 LDG.E.64 R92, [R98.64] ;  /* 0x0000001e625c8981 */ /* 0x000562000c1e1b00 */
[----:B0-----:R-:W-:Y:S02]  /*1b60*/  PRMT R101, RZ, 0x7610, R49 ;  /* 0x00007610ff657816 */ /* 0x001fe40000000031 */
[----:B------:R-:W0:Y:S01]  /*1b70*/  MUFU.EX2 R94, R94 ;  /* 0x0000005e005e7308 */ /* 0x000e220000000800 */
[----:B------:R-:W-:Y:S01]  /*1b80*/  PRMT R49, RZ, 0x5410, R40 ;  /* 0x00005410ff317816 */ /* 0x000fe20000000028 */
[-C--:B------:R-:W-:Y:S01]  /*1b90*/  FMUL.FTZ R114, R62, R105.reuse ;  /* 0x000000693e727220 */ /* 0x080fe20000410000 */
[--C-:B-1----:R-:W-:Y:S01]  /*1ba0*/  PRMT R100, RZ, 0x5410, R50.reuse ;  /* 0x00005410ff647816 */ /* 0x102fe20000000032 */
[----:B------:R-:W-:Y:S01]  /*1bb0*/  FMUL.FTZ R113, R61, R105 ;  /* 0x000000693d717220 */ /* 0x000fe20000410000 */
[----:B------:R-:W-:Y:S01]  /*1bc0*/  PRMT R103, RZ, 0x7610, R50 ;  /* 0x00007610ff677816 */ /* 0x000fe20000000032 */
[----:B------:R-:W-:Y:S01]  /*1bd0*/  FMUL.FTZ R152, R68, R49 ;  /* 0x0000003144987220 */ /* 0x000fe20000410000 */
[----:B------:R-:W-:Y:S01]  /*1be0*/  PRMT R50, RZ, 0x7610, R41 ;  /* 0x00007610ff327816 */ /* 0x000fe20000000029 */
[----:B------:R-:W1:Y:S01]  /*1bf0*/  MUFU.EX2 R53, R53 ;  /* 0x0000003500357308 */ /* 0x000e620000000800 */
[----:B--2---:R-:W-:Y:S01]  /*1c00*/  PRMT R99, RZ, 0x7610, R48 ;  /* 0x00007610ff637816 */ /* 0x004fe20000000030 */
[----:B------:R-:W-:Y:S01]  /*1c10*/  FMUL.FTZ R112, R60, R105 ;  /* 0x000000693c707220 */ /* 0x000fe20000410000 */
[----:B------:R-:W-:Y:S01]  /*1c20*/  PRMT R48, RZ, 0x7610, R40 ;  /* 0x00007610ff307816 */ /* 0x000fe20000000028 */
[----:B------:R-:W-:Y:S01]  /*1c30*/  FMUL.FTZ R159, R65, R50 ;  /* 0x00000032419f7220 */ /* 0x000fe20000410000 */
[--C-:B------:R-:W-:Y:S01]  /*1c40*/  PRMT R102, RZ, 0x5410, R51.reuse ;  /* 0x00005410ff667816 */ /* 0x100fe20000000033 */
[----:B------:R-:W-:Y:S01]  /*1c50*/  FMUL.FTZ R50, R143, R96 ;  /* 0x000000608f327220 */ /* 0x000fe20000410000 */
[----:B------:R-:W-:Y:S01]  /*1c60*/  PRMT R115, RZ, 0x7610, R51 ;  /* 0x00007610ff737816 */ /* 0x000fe20000000033 */
[----:B------:R-:W-:Y:S01]  /*1c70*/  FMUL.FTZ R161, R67, R48 ;  /* 0x0000003043a17220 */ /* 0x000fe20000410000 */
[----:B------:R-:W-:Y:S01]  /*1c80*/  PRMT R51, RZ, 0x5410, R41 ;  /* 0x00005410ff337816 */ /* 0x000fe20000000029 */
[----:B------:R2:W3:Y:S01]  /*1c90*/  MUFU.EX2 R98, R54 ;  /* 0x0000003600627308 */ /* 0x0004e20000000800 */
[----:B------:R-:W-:Y:S01]  /*1ca0*/  PRMT R55, RZ, 0x5410, R42 ;  /* 0x00005410ff377816 */ /* 0x000fe2000000002a */
[----:B------:R-:W-:Y:S01]  /*1cb0*/  FFMA.FTZ R48, R152, R96, R161 ;  /* 0x0000006098307223 */ /* 0x000fe200000100a1 */
[----:B------:R-:W-:Y:S01]  /*1cc0*/  ISETP.NE.AND P0, PT, R90, 0x7f, PT ;  /* 0x0000007f5a00780c */ /* 0x000fe20003f05270 */
[----:B------:R-:W-:Y:S01]  /*1cd0*/  FMUL.FTZ R150, R66, R51 ;  /* 0x0000003342967220 */ /* 0x000fe20000410000 */
[----:B----4-:R-:W-:Y:S01]  /*1ce0*/  PRMT R117, RZ, 0x7610, R56 ;  /* 0x00007610ff757816 */ /* 0x010fe20000000038 */
[C---:B------:R-:W-:Y:S01]  /*1cf0*/  FMUL.FTZ R49, R95.reuse, R50 ;  /* 0x000000325f317220 */ /* 0x040fe20000410000 */
[--C-:B------:R-:W-:Y:S01]  /*1d00*/  PRMT R116, RZ, 0x5410, R57.reuse ;  /* 0x00005410ff747816 */ /* 0x100fe20000000039 */
[----:B------:R-:W4:Y:S01]  /*1d10*/  MUFU.EX2 R114, R114 ;  /* 0x0000007200727308 */ /* 0x000f220000000800 */
[----:B------:R-:W-:Y:S01]  /*1d20*/  FFMA.FTZ R48, R95, R48, R150 ;  /* 0x000000305f307223 */ /* 0x000fe20000010096 */
[----:B--2---:R-:W-:Y:S01]  /*1d30*/  PRMT R54, RZ, 0x7610, R42 ;  /* 0x00007610ff367816 */ /* 0x004fe2000000002a */
[----:B0-----:R-:W-:Y:S01]  /*1d40*/  FMUL.FTZ R50, R94, R49 ;  /* 0x000000315e327220 */ /* 0x001fe20000410000 */
[----:B------:R-:W-:Y:S01]  /*1d50*/  PRMT R119, RZ, 0x7610, R57 ;  /* 0x00007610ff777816 */ /* 0x000fe20000000039 */
[----:B------:R-:W-:Y:S01]  /*1d60*/  FMUL.FTZ R148, R64, R55 ;  /* 0x0000003740947220 */ /* 0x000fe20000410000 */
[--C-:B------:R-:W-:Y:S01]  /*1d70*/  PRMT R118, RZ, 0x5410, R58.reuse ;  /* 0x00005410ff767816 */ /* 0x100fe2000000003a */
[----:B------:R-:W-:Y:S01]  /*1d80*/  FFMA.FTZ R48, R94, R48, R159 ;  /* 0x000000305e307223 */ /* 0x000fe2000001009f */
[----:B------:R-:W0:Y:S01]  /*1d90*/  MUFU.EX2 R113, R113 ;  /* 0x0000007100717308 */ /* 0x000e220000000800 */
[-C--:B------:R-:W-:Y:S01]  /*1da0*/  FMUL.FTZ R111, R39, R105.reuse ;  /* 0x00000069276f7220 */ /* 0x080fe20000410000 */
[----:B------:R2:W2:Y:S01]  /*1db0*/  @P0 LDS R123, [R90.X4+0x43e4] ;  /* 0x0043e4005a7b0984 */ /* 0x0004a20000004800 */
[----:B-1----:R-:W-:Y:S01]  /*1dc0*/  FMUL.FTZ R49, R53, R50 ;  /* 0x0000003235317220 */ /* 0x002fe20000410000 */
[----:B------:R-:W-:Y:S01]  /*1dd0*/  PRMT R121, RZ, 0x7610, R58 ;  /* 0x00007610ff797816 */ /* 0x000fe2000000003a */
[----:B------:R-:W-:Y:S01]  /*1de0*/  FMUL.FTZ R157, R63, R54 ;  /* 0x000000363f9d7220 */ /* 0x000fe20000410000 */
[--C-:B------:R-:W-:Y:S01]  /*1df0*/  PRMT R120, RZ, 0x5410, R59.reuse ;  /* 0x00005410ff787816 */ /* 0x100fe2000000003b */
[----:B------:R-:W-:Y:S01]  /*1e00*/  FFMA.FTZ R48, R53, R48, R148 ;  /* 0x0000003035307223 */ /* 0x000fe20000010094 */
[----:B------:R-:W1:Y:S01]  /*1e10*/  MUFU.EX2 R112, R112 ;  /* 0x0000007000707308 */ /* 0x000e620000000800 */
[----:B------:R-:W-:Y:S01]  /*1e20*/  FMUL.FTZ R110, R38, R105 ;  /* 0x00000069266e7220 */ /* 0x000fe20000410000 */
[----:B------:R-:W-:Y:S01]  /*1e30*/  PRMT R124, RZ, 0x7610, R59 ;  /* 0x00007610ff7c7816 */ /* 0x000fe2000000003b */
[----:B---3--:R-:W-:-:S02]  /*1e40*/  FMUL.FTZ R49, R98, R49 ;  /* 0x0000003162317220 */ /* 0x008fc40000410000 */
[----:B------:R-:W-:Y:S02]  /*1e50*/  FFMA.FTZ R48, R98, R48, R157 ;  /* 0x0000003062307223 */ /* 0x000fe4000001009d */
[----:B------:R-:W-:Y:S01]  /*1e60*/  FMUL.FTZ R109, R37, R105 ;  /* 0x00000069256d7220 */ /* 0x000fe20000410000 */
[----:B------:R-:W3:Y:S01]  /*1e70*/  MUFU.EX2 R111, R111 ;  /* 0x0000006f006f7308 */ /* 0x000ee20000000800 */
[C---:B----4-:R-:W-:Y:S02]  /*1e80*/  FMUL.FTZ R50, R114.reuse, R49 ;  /* 0x0000003172327220 */ /* 0x050fe40000410000 */
[----:B------:R-:W-:Y:S02]  /*1e90*/  FFMA.FTZ R48, R114, R48, R155 ;  /* 0x0000003072307223 */ /* 0x000fe4000001009b */
[----:B------:R-:W-:Y:S02]  /*1ea0*/  FMUL.FTZ R108, R36, R105 ;  /* 0x00000069246c7220 */ /* 0x000fe40000410000 */
[C---:B0-----:R-:W-:Y:S01]  /*1eb0*/  FMUL.FTZ R49, R113.reuse, R50 ;  /* 0x0000003271317220 */ /* 0x041fe20000410000 */
[----:B------:R-:W0:Y:S01]  /*1ec0*/  MUFU.EX2 R110, R110 ;  /* 0x0000006e006e7308 */ /* 0x000e220000000800 */
[----:B------:R-:W-:-:S02]  /*1ed0*/  FFMA.FTZ R48, R113, R48, R146 ;  /* 0x0000003071307223 */ /* 0x000fc40000010092 */
[----:B------:R-:W-:Y:S02]  /*1ee0*/  FMUL.FTZ R107, R35, R105 ;  /* 0x00000069236b7220 */ /* 0x000fe40000410000 */
[C---:B-1----:R-:W-:Y:S02]  /*1ef0*/  FMUL.FTZ R50, R112.reuse, R49 ;  /* 0x0000003170327220 */ /* 0x042fe40000410000 */
[----:B------:R-:W-:Y:S01]  /*1f00*/  FFMA.FTZ R48, R112, R48, R153 ;  /* 0x0000003070307223 */ /* 0x000fe20000010099 */
[----:B------:R-:W1:Y:S01]  /*1f10*/  MUFU.EX2 R109, R109 ;  /* 0x0000006d006d7308 */ /* 0x000e620000000800 */
[----:B------:R-:W-:Y:S02]  /*1f20*/  FMUL.FTZ R106, R34, R105 ;  /* 0x00000069226a7220 */ /* 0x000fe40000410000 */
[C---:B---3--:R-:W-:Y:S02]  /*1f30*/  FMUL.FTZ R49, R111.reuse, R50 ;  /* 0x000000326f317220 */ /* 0x048fe40000410000 */
[----:B------:R-:W-:-:S02]  /*1f40*/  FFMA.FTZ R48, R111, R48, R144 ;  /* 0x000000306f307223 */ /* 0x000fc40000010090 */
[----:B------:R-:W-:Y:S01]  /*1f50*/  FMUL.FTZ R104, R32, R105 ;  /* 0x0000006920687220 */ /* 0x000fe20000410000 */
[----:B------:R-:W3:Y:S01]  /*1f60*/  MUFU.EX2 R108, R108 ;  /* 0x0000006c006c7308 */ /* 0x000ee20000000800 */
[C---:B0-----:R-:W-:Y:S01]  /*1f70*/  FMUL.FTZ R50, R110.reuse, R49 ;  /* 0x000000316e327220 */ /* 0x041fe20000410000 */
[----:B------:R-:W-:Y:S01]  /*1f80*/  PRMT R105, RZ, 0x5410, R56 ;  /* 0x00005410ff697816 */ /* 0x000fe20000000038 */
[----:B------:R-:W-:-:S05]  /*1f90*/  FFMA.FTZ R48, R110, R48, R151 ;  /* 0x000000306e307223 */ /* 0x000fca0000010097 */
[----:B------:R-:W0:Y:S01]  /*1fa0*/  MUFU.EX2 R107, R107 ;  /* 0x0000006b006b7308 */ /* 0x000e220000000800 */
[C---:B-1----:R-:W-:Y:S02]  /*1fb0*/  FMUL.FTZ R49, R109.reuse, R50 ;  /* 0x000000326d317220 */ /* 0x042fe40000410000 */
[----:B------:R-:W-:-:S05]  /*1fc0*/  FFMA.FTZ R48, R109, R48, R142 ;  /* 0x000000306d307223 */ /* 0x000fca000001008e */
[----:B------:R-:W1:Y:S01]  /*1fd0*/  MUFU.EX2 R106, R106 ;  /* 0x0000006a006a7308 */ /* 0x000e620000000800 */
[C---:B---3--:R-:W-:Y:S02]  /*1fe0*/  FMUL.FTZ R50, R108.reuse, R49 ;  /* 0x000000316c327220 */ /* 0x048fe40000410000 */
[----:B------:R-:W-:-:S05]  /*1ff0*/  FFMA.FTZ R48, R108, R48, R149 ;  /* 0x000000306c307223 */ /* 0x000fca0000010095 */
[----:B------:R-:W3:Y:S01]  /*2000*/  MUFU.EX2 R104, R104 ;  /* 0x0000006800687308 */ /* 0x000ee20000000800 */
[C---:B0-----:R-:W-:Y:S02]  /*2010*/  FMUL.FTZ R49, R107.reuse, R50 ;  /* 0x000000326b317220 */ /* 0x041fe40000410000 */
[----:B------:R-:W-:Y:S02]  /*2020*/  FFMA.FTZ R48, R107, R48, R140 ;  /* 0x000000306b307223 */ /* 0x000fe4000001008c */
[C---:B-1----:R-:W-:Y:S02]  /*2030*/  FMUL.FTZ R49, R106.reuse, R49 ;  /* 0x000000316a317220 */ /* 0x042fe40000410000 */
[----:B------:R-:W-:Y:S02]  /*2040*/  FFMA.FTZ R50, R106, R48, R145 ;  /* 0x000000306a327223 */ /* 0x000fe40000010091 */
[C---:B---3--:R-:W-:Y:S02]  /*2050*/  FMUL.FTZ R48, R104.reuse, R49 ;  /* 0x0000003168307220 */ /* 0x048fe40000410000 */
[----:B------:R-:W-:Y:S01]  /*2060*/  FFMA.FTZ R49, R104, R50, R147 ;  /* 0x0000003268317223 */ /* 0x000fe20000010093 */
[----:B------:R-:W-:Y:S05]  /*2070*/  @P0 BRA `(.L_x_1441) ;  /* 0x000000a000000947 */ /* 0x000fea0003800000 */
[----:B--2---:R-:W-:Y:S01]  /*2080*/  ULDC UR20, c[0x0][0x174] ;  /* 0x00005d0000147ab9 */ /* 0x004fe20000000800 */
[----:B------:R-:W-:Y:S01]  /*2090*/  HFMA2.MMA R123, -RZ, RZ, 1.875, 0 ;  /* 0x3f800000ff7b7435 */ /* 0x000fe200000001ff */
[----:B------:R-:W-:-:S06]  /*20a0*/  UISETP.NE.AND UP0, UPT, UR19, UR20, UPT ;  /* 0x000000141300728c */ /* 0x000fcc000bf05270 */
[----:B------:R-:W-:-:S05]  /*20b0*/  PLOP3.LUT P0, PT, PT, PT, UP0, 0x80, 0x0 ;  /* 0x000000000000781c */ /* 0x000fca0003f0f008 */
[----:B------:R-:W-:-:S04]  /*20c0*/  @UP0 ULEA.HI UR20, UR19, UR19, URZ, 0x1 ;  /* 0x0000001313140291 */ /* 0x000fc8000f8f083f */
[----:B------:R-:W-:-:S04]  /*20d0*/  @UP0 ULOP3.LUT UR20, UR20, 0xfffffe, URZ, 0xc0, !UPT ;  /* 0x00fffffe14140892 */ /* 0x000fc8000f8ec03f */
[----:B------:R-:W-:-:S04]  /*20e0*/  @UP0 UIADD3 UR20, -UR20, UR19, URZ ;  /* 0x0000001314140290 */ /* 0x000fc8000fffe13f */
[----:B------:R-:W-:-:S06]  /*20f0*/  @UP0 ULEA UR20, UR20, UR7, 0x8 ;  /* 0x0000000714140291 */ /* 0x000fcc000f8e403f */
[----:B------:R-:W-:-:S05]  /*2100*/  MOV R50, UR20 ;  /* 0x0000001400327c02 */ /* 0x000fca0008000f00 */
[----:B------:R0:W1:Y:S02]  /*2110*/  @P0 LDS R123, [R50.X4+0x3be0] ;  /* 0x003be000327b0984 */ /* 0x0000640000004800 */
.L_x_1441:
[----:B--2---:R-:W-:Y:S05]  /*2120*/  BSYNC B0 ;  /* 0x0000000000007941 */ /* 0x004fea0003800000 */
.L_x_1440:
[----:B------:R-:W-:Y:S01]  /*2130*/  ISETP.GT.U32.AND P0, PT, R90, 0x1f, PT ;  /* 0x0000001f5a00780c */ /* 0x000fe20003f04070 */
[----:B------:R2:W-:Y:S01]  /*2140*/  STS.64 [R122.X8+0x31d0], R48 ;  /* 0x0031d0307a007388 */ /* 0x0005e20000008a00 */
[----:B------:R-:W-:Y:S01]  /*2150*/  FMUL.FTZ R141, R52, UR38 ;  /* 0x00000026348d7c20 */ /* 0x000fe20008410000 */
[----:B------:R-:W-:Y:S01]  /*2160*/  BSSY B0, `(.L_x_1442) ;  /* 0x000006d000007945 */ /* 0x000fe20003800000 */
[----:B------:R-:W-:Y:S02]  /*2170*/  FMUL.FTZ R138, R99, UR38 ;  /* 0x00000026638a7c20 */ /* 0x000fe40008410000 */
[----:B------:R-:W-:Y:S02]  /*2180*/  FMUL.FTZ R139, R97, UR38 ;  /* 0x00000026618b7c20 */ /* 0x000fe40008410000 */
[----:B------:R-:W-:Y:S02]  /*2190*/  FMUL.FTZ R136, R101, UR38 ;  /* 0x0000002665887c20 */ /* 0x000fe40008410000 */
[----:B------:R-:W-:-:S02]  /*21a0*/  FMUL.FTZ R137, R100, UR38 ;  /* 0x0000002664897c20 */ /* 0x000fc40008410000 */
[----:B0-----:R-:W-:Y:S02]  /*21b0*/  FMUL.FTZ R50, R103, UR38 ;  /* 0x0000002667327c20 */ /* 0x001fe40008410000 */
[----:B------:R-:W-:Y:S02]  /*21c0*/  FMUL.FTZ R51, R102, UR38 ;  /* 0x0000002666337c20 */ /* 0x000fe40008410000 */
[----:B------:R-:W-:Y:S02]  /*21d0*/  FMUL.FTZ R54, R115, UR38 ;  /* 0x0000002673367c20 */ /* 0x000fe40008410000 */
[----:B------:R-:W-:Y:S02]  /*21e0*/  FMUL.FTZ R55, R105, UR38 ;  /* 0x0000002669377c20 */ /* 0x000fe40008410000 */
[----:B--2---:R-:W-:Y:S02]  /*21f0*/  FMUL.FTZ R48, R117, UR38 ;  /* 0x0000002675307c20 */ /* 0x004fe40008410000 */
[----:B------:R-:W-:-:S02]  /*2200*/  FMUL.FTZ R49, R116, UR38 ;  /* 0x0000002674317c20 */ /* 0x000fc40008410000 */
[----:B------:R-:W-:Y:S02]  /*2210*/  FMUL.FTZ R56, R119, UR38 ;  /* 0x0000002677387c20 */ /* 0x000fe40008410000 */
[----:B------:R-:W-:Y:S02]  /*2220*/  FMUL.FTZ R57, R118, UR38 ;  /* 0x0000002676397c20 */ /* 0x000fe40008410000 */
[----:B------:R-:W-:Y:S02]  /*2230*/  FMUL.FTZ R58, R121, UR38 ;  /* 0x00000026793a7c20 */ /* 0x000fe40008410000 */
        /* <DEDUP_REMOVED lines=17> */
[----:B------:R-:W-:Y:S01]  /*2350*/  FMUL.FTZ R126, R69, R126 ;  /* 0x0000007e457e7220 */ /* 0x000fe20000410000 */
[----:B------:R-:W-:Y:S06]  /*2360*/  BAR.SYNC.DEFER_BLOCKING 0x0 ;  /* 0x0000000000007b1d */ /* 0x000fec0000010000 */
[----:B------:R-:W-:Y:S05]  /*2370*/  @P0 BRA `(.L_x_1443) ;  /* 0x000004b000000947 */ /* 0x000fea0003800000 */
[----:B------:R-:W-:-:S05]  /*2380*/  IMAD R58, R90, 0x28, RZ ;  /* 0x000000285a3a7824 */ /* 0x000fca00078e02ff */
        /* <DEDUP_REMOVED lines=12> */
.L_x_1495:
        /* <DEDUP_REMOVED lines=24> */
.L_x_1496:
[----:B------:R-:W-:-:S13]  /*25d0*/  ISETP.GE.AND P0, PT, R88, 0x10, PT ;  /* 0x000000105800780c */ /* 0x000fda0003f06270 */
[-C--:B--2---:R-:W-:Y:S02]  /*25e0*/  @P0 FFMA.FTZ R154, R50, R156.reuse, R154 ;  /* 0x0000009c329a0223 */ /* 0x084fe4000001009a */
[----:B---3--:R-:W-:Y:S01]  /*25f0*/  @P0 FMUL.FTZ R156, R59, R156 ;  /* 0x0000009c3b9c0220 */ /* 0x008fe20000410000 */
[----:B------:R-:W-:Y:S05]  /*2600*/  BRA.CONV ~URZ, `(.L_x_1446) ;  /* 0x000000637f007947 */ /* 0x000fea000b800000 */
[----:B------:R-:W-:Y:S01]  /*2610*/  HFMA2.MMA R51, -RZ, RZ, 0, 1.847743988037109375e-06 ;  /* 0x0000001fff337435 */ /* 0x000fe200000001ff */
[----:B0-----:R-:W-:Y:S02]  /*2620*/  MOV R56, R156 ;  /* 0x0000009c00387202 */ /* 0x001fe40000000f00 */
[----:B------:R-:W-:Y:S02]  /*2630*/  MOV R55, 0x1f ;  /* 0x0000001f00377802 */ /* 0x000fe40000000f00 */
[----:B------:R-:W-:Y:S02]  /*2640*/  MOV R50, 0xffffffff ;  /* 0xffffffff00327802 */ /* 0x000fe40000000f00 */
[----:B------:R-:W-:-:S02]  /*2650*/  MOV R54, 0x2670 ;  /* 0x0000267000367802 */ /* 0x000fc40000000f00 */
[----:B-1---5:R-:W-:Y:S05]  /*2660*/  CALL.REL.NOINC `($__internal_61_$__cuda_sm70_shflsync_idx_p) ;  /* 0x0000442000007944 */ /* 0x022fea0003c00000 */
.L_x_1446:
[----:B------:R-:W-:Y:S05]  /*2670*/  BRA.CONV ~URZ, `(.L_x_1447) ;  /* 0x000000637f007947 */ /* 0x000fea000b800000 */
[----:B-1----:R-:W-:Y:S01]  /*2680*/  HFMA2.MMA R51, -RZ, RZ, 0, 1.847743988037109375e-06 ;  /* 0x0000001fff337435 */ /* 0x002fe200000001ff */
[----:B0-----:R-:W-:-:S02]  /*2690*/  MOV R56, R154 ;  /* 0x0000009a00387202 */ /* 0x001fc40000000f00 */
[----:B------:R-:W-:Y:S02]  /*26a0*/  MOV R55, 0x1f ;  /* 0x0000001f00377802 */ /* 0x000fe40000000f00 */
[----:B------:R-:W-:Y:S02]  /*26b0*/  MOV R50, 0xffffffff ;  /* 0xffffffff00327802 */ /* 0x000fe40000000f00 */
[----:B------:R-:W-:Y:S02]  /*26c0*/  MOV R54, 0x26e0 ;  /* 0x000026e000367802 */ /* 0x000fe40000000f00 */
[----:B-----5:R-:W-:Y:S05]  /*26d0*/  CALL.REL.NOINC `($__internal_61_$__cuda_sm70_shflsync_idx_p) ;  /* 0x000043b000007944 */ /* 0x020fea0003c00000 */
.L_x_1447:
[----:B------:R-:W-:Y:S05]  /*26e0*/  BRA.DIV ~URZ, `(.L_x_1448) ;  /* 0x00003a027f007947 */ /* 0x000fea000b800000 */
[----:B-----5:R-:W2:Y:S04]  /*26f0*/  SHFL.IDX PT, R92, R92, RZ, 0x1f ;  /* 0x00001fff5c5c7589 */ /* 0x020ea800000e0000 */
[----:B0-----:R0:W3:Y:S04]  /*2700*/  SHFL.IDX PT, R55, R93, RZ, 0x1f ;  /* 0x00001fff5d377589 */ /* 0x0010e800000e0000 */
[----:B------:R0:W4:Y:S04]  /*2710*/  SHFL.UP PT, R59, R156, 0x1, RZ ;  /* 0x042000009c3b7989 */ /* 0x00012800000e00ff */
[----:B------:R-:W1:Y:S02]  /*2720*/  SHFL.UP PT, R154, R154, 0x1, RZ ;  /* 0x042000009a9a7989 */ /* 0x000e6400000e00ff */
.L_x_1497:
[----:B------:R-:W5:Y:S01]  /*2730*/  LDS.64 R56, [R58+0x31d0] ;  /* 0x0031d0003a387984 */ /* 0x000f620000000a00 */
[----:B--2---:R-:W-:Y:S01]  /*2740*/  MOV R54, R92 ;  /* 0x0000005c00367202 */ /* 0x004fe20000000f00 */
[----:B-1-34-:R-:W-:-:S02]  /*2750*/  @P1 FFMA.FTZ R55, R55, R59, R154 ;  /* 0x0000003b37371223 */ /* 0x01afc4000001009a */
[----:B------:R-:W1:Y:S02]  /*2760*/  LDS.64 R50, [R58+0x31d8] ;  /* 0x0031d8003a327984 */ /* 0x000e640000000a00 */
[----:B------:R-:W-:Y:S02]  /*2770*/  @P1 FMUL.FTZ R54, R54, R59 ;  /* 0x0000003b36361220 */ /* 0x000fe40000410000 */
[----:B------:R-:W2:Y:S04]  /*2780*/  LDS.64 R48, [R58+0x31e0] ;  /* 0x0031e0003a307984 */ /* 0x000ea80000000a00 */
[----:B------:R3:W-:Y:S01]  /*2790*/  STS.64 [R58+0x31d0], R54 ;  /* 0x0031d0363a007388 */ /* 0x0007e20000000a00 */
[C---:B-----5:R-:W-:Y:S02]  /*27a0*/  FFMA.FTZ R57, R56.reuse, R55, R57 ;  /* 0x0000003738397223 */ /* 0x060fe40000010039 */
[----:B------:R-:W-:-:S02]  /*27b0*/  FMUL.FTZ R56, R56, R54 ;  /* 0x0000003638387220 */ /* 0x000fc40000410000 */
[C---:B-1----:R-:W-:Y:S02]  /*27c0*/  FFMA.FTZ R51, R50.reuse, R57, R51 ;  /* 0x0000003932337223 */ /* 0x042fe40000010033 */
[----:B------:R-:W-:Y:S01]  /*27d0*/  FMUL.FTZ R50, R50, R56 ;  /* 0x0000003832327220 */ /* 0x000fe20000410000 */
[----:B------:R3:W-:Y:S01]  /*27e0*/  STS.64 [R58+0x31d8], R56 ;  /* 0x0031d8383a007388 */ /* 0x0007e20000000a00 */
[C---:B--2---:R-:W-:Y:S02]  /*27f0*/  FFMA.FTZ R49, R48.reuse, R51, R49 ;  /* 0x0000003330317223 */ /* 0x044fe40000010031 */
[----:B------:R-:W-:Y:S01]  /*2800*/  FMUL.FTZ R48, R48, R50 ;  /* 0x0000003230307220 */ /* 0x000fe20000410000 */
[----:B------:R3:W-:Y:S04]  /*2810*/  STS.64 [R58+0x31e0], R50 ;  /* 0x0031e0323a007388 */ /* 0x0007e80000000a00 */
[----:B------:R3:W-:Y:S02]  /*2820*/  STS.64 [R58+0x31e8], R48 ;  /* 0x0031e8303a007388 */ /* 0x0007e40000000a00 */
.L_x_1443:
[----:B------:R-:W-:Y:S05]  /*2830*/  BSYNC B0 ;  /* 0x0000000000007941 */ /* 0x000fea0003800000 */
.L_x_1442:
[----:B------:R-:W-:Y:S01]  /*2840*/  WARPSYNC 0xffffffff ;  /* 0xffffffff00007948 */ /* 0x000fe20003800000 */
[----:B------:R-:W-:Y:S01]  /*2850*/  BAR.SYNC.DEFER_BLOCKING 0x0 ;  /* 0x0000000000007b1d */ /* 0x000fe20000010000 */
[----:B-1-3--:R-:W-:Y:S01]  /*2860*/  FMUL.FTZ R51, R104, R123 ;  /* 0x0000007b68337220 */ /* 0x00afe20000410000 */
[----:B------:R-:W-:Y:S01]  /*2870*/  LOP3.LUT P0, RZ, R90, 0x1f, RZ, 0xc0, !PT ;  /* 0x0000001f5aff7812 */ /* 0x000fe2000780c0ff */
[----:B------:R-:W-:Y:S01]  /*2880*/  FFMA.FTZ R49, R104, R126, R127 ;  /* 0x0000007e68317223 */ /* 0x000fe2000001007f */
[----:B------:R-:W-:Y:S01]  /*2890*/  MOV R55, UR7 ;  /* 0x0000000700377c02 */ /* 0x000fe20008000f00 */
[C---:B------:R-:W-:Y:S01]  /*28a0*/  FMUL.FTZ R50, R106.reuse, R51 ;  /* 0x000000336a327220 */ /* 0x040fe20000410000 */
[----:B------:R-:W-:Y:S01]  /*28b0*/  BSSY B0, `(.L_x_1449) ;  /* 0x0000077000007945 */ /* 0x000fe20003800000 */
[----:B------:R-:W-:-:S02]  /*28c0*/  FFMA.FTZ R49, R106, R49, R125 ;  /* 0x000000316a317223 */ /* 0x000fc4000001007d */
[C---:B------:R-:W-:Y:S02]  /*28d0*/  FMUL.FTZ R51, R107.reuse, R50 ;  /* 0x000000326b337220 */ /* 0x040fe40000410000 */
[----:B------:R-:W-:Y:S02]  /*28e0*/  FFMA.FTZ R49, R107, R49, R128 ;  /* 0x000000316b317223 */ /* 0x000fe40000010080 */
[C---:B------:R-:W-:Y:S02]  /*28f0*/  FMUL.FTZ R50, R108.reuse, R51 ;  /* 0x000000336c327220 */ /* 0x040fe40000410000 */
[----:B------:R-:W-:Y:S02]  /*2900*/  FFMA.FTZ R49, R108, R49, R129 ;  /* 0x000000316c317223 */ /* 0x000fe40000010081 */
[C---:B------:R-:W-:Y:S01]  /*2910*/  FMUL.FTZ R51, R109.reuse, R50 ;  /* 0x000000326d337220 */ /* 0x040fe20000410000 */
[----:B------:R-:W-:Y:S01]  /*2920*/  MOV R50, UR19 ;  /* 0x0000001300327c02 */ /* 0x000fe20008000f00 */
[----:B------:R-:W-:-:S03]  /*2930*/  FFMA.FTZ R49, R109, R49, R130 ;  /* 0x000000316d317223 */ /* 0x000fc60000010082 */
[----:B------:R-:W-:Y:S01]  /*2940*/  ISETP.GE.OR P0, PT, R50, c[0x0][0x174], P0 ;  /* 0x00005d0032007a0c */ /* 0x000fe20000706670 */
[----:B------:R-:W-:Y:S01]  /*2950*/  FFMA.FTZ R49, R110, R49, R131 ;  /* 0x000000316e317223 */ /* 0x000fe20000010083 */
[----:B------:R-:W1:Y:S03]  /*2960*/  LDS R48, [R122.X8+0x31d4] ;  /* 0x0031d4007a307984 */ /* 0x000e660000008800 */
[----:B------:R-:W-:-:S04]  /*2970*/  FFMA.FTZ R49, R111, R49, R132 ;  /* 0x000000316f317223 */ /* 0x000fc80000010084 */
[----:B------:R-:W-:Y:S02]  /*2980*/  FFMA.FTZ R49, R112, R49, R133 ;  /* 0x0000003170317223 */ /* 0x000fe40000010085 */
[----:B-1----:R-:W-:Y:S02]  /*2990*/  FFMA.FTZ R143, R143, R48, R152 ;  /* 0x000000308f8f7223 */ /* 0x002fe40000010098 */
[----:B------:R-:W-:Y:S02]  /*29a0*/  FMUL.FTZ R48, R110, R51 ;  /* 0x000000336e307220 */ /* 0x000fe40000410000 */
[----:B-----5:R-:W-:Y:S02]  /*29b0*/  FFMA.FTZ R92, R96, R143, R161 ;  /* 0x0000008f605c7223 */ /* 0x020fe400000100a1 */
[----:B------:R-:W-:Y:S02]  /*29c0*/  FMUL.FTZ R51, R111, R48 ;  /* 0x000000306f337220 */ /* 0x000fe40000410000 */
[----:B------:R-:W-:-:S02]  /*29d0*/  FFMA.FTZ R150, R95, R92, R150 ;  /* 0x0000005c5f967223 */ /* 0x000fc40000010096 */
[----:B------:R-:W-:Y:S02]  /*29e0*/  FMUL.FTZ R48, R112, R51 ;  /* 0x0000003370307220 */ /* 0x000fe40000410000 */
[----:B------:R-:W-:Y:S02]  /*29f0*/  FFMA.FTZ R152, R94, R150, R159 ;  /* 0x000000965e987223 */ /* 0x000fe4000001009f */
[----:B------:R-:W-:Y:S02]  /*2a00*/  FMUL.FTZ R51, R113, R48 ;  /* 0x0000003071337220 */ /* 0x000fe40000410000 */
[----:B0-----:R-:W-:Y:S02]  /*2a10*/  FFMA.FTZ R93, R53, R152, R148 ;  /* 0x00000098355d7223 */ /* 0x001fe40000010094 */
        /* <DEDUP_REMOVED lines=8> */
[----:B------:R-:W-:Y:S02]  /*2aa0*/  FMUL.FTZ R54, R98, R51 ;  /* 0x0000003362367220 */ /* 0x000fe40000410000 */
        /* <DEDUP_REMOVED lines=41> */
.L_x_1498:
        /* <DEDUP_REMOVED lines=26> */
.L_x_1499:
        /* <DEDUP_REMOVED lines=20> */
.L_x_1450:
[----:B01----:R-:W-:Y:S05]  /*3020*/  BSYNC B0 ;  /* 0x0000000000007941 */ /* 0x003fea0003800000 */
.L_x_1449:
[----:B------:R-:W-:Y:S01]  /*3030*/  WARPSYNC 0xffffffff ;  /* 0xffffffff00007948 */ /* 0x000fe20003800000 */
[----:B------:R-:W-:Y:S01]  /*3040*/  BAR.SYNC.DEFER_BLOCKING 0x0 ;  /* 0x0000000000007b1d */ /* 0x000fe20000010000 */
[----:B--2---:R-:W-:Y:S01]  /*3050*/  FMUL.FTZ R51, R52, R143 ;  /* 0x0000008f34337220 */ /* 0x004fe20000410000 */
[----:B------:R-:W-:Y:S01]  /*3060*/  MOV R55, UR34 ;  /* 0x0000002200377c02 */ /* 0x000fe20008000f00 */
[----:B------:R-:W-:Y:S01]  /*3070*/  FMUL.FTZ R99, R99, R92 ;  /* 0x0000005c63637220 */ /* 0x000fe20000410000 */
[----:B------:R-:W-:Y:S01]  /*3080*/  ISETP.NE.AND P0, PT, R90, RZ, PT ;  /* 0x000000ff5a00720c */ /* 0x000fe20003f05270 */
[----:B------:R-:W-:Y:S01]  /*3090*/  FFMA.FTZ R50, R84, R51, RZ ;  /* 0x0000003354327223 */ /* 0x000fe200000100ff */
[----:B------:R-:W-:Y:S01]  /*30a0*/  HFMA2.MMA R51, -RZ, RZ, 0, 0 ;  /* 0x00000000ff337435 */ /* 0x000fe200000001ff */
[----:B------:R-:W-:Y:S01]  /*30b0*/  FMUL.FTZ R97, R97, R150 ;  /* 0x0000009661617220 */ /* 0x000fe20000410000 */
[----:B------:R-:W-:Y:S01]  /*30c0*/  ULDC.64 UR20, c[0x0][0x2b8] ;  /* 0x0000ae0000147ab9 */ /* 0x000fe20000000a00 */
[----:B------:R-:W-:Y:S01]  /*30d0*/  FFMA.FTZ R99, R83, R99, R50 ;  /* 0x0000006353637223 */ /* 0x000fe20000010032 */
[----:B------:R-:W-:Y:S01]  /*30e0*/  UIMAD UR20, UR35, UR20, URZ ;  /* 0x00000014231472a4 */ /* 0x000fe2000f8e023f */
[----:B------:R-:W-:Y:S01]  /*30f0*/  FMUL.FTZ R101, R101, R152 ;  /* 0x0000009865657220 */ /* 0x000fe20000410000 */
[----:B------:R-:W-:Y:S01]  /*3100*/  SHF.L.U32 R58, R90, 0x4, RZ ;  /* 0x000000045a3a7819 */ /* 0x000fe200000006ff */
[----:B------:R-:W-:Y:S01]  /*3110*/  FFMA.FTZ R50, R82, R97, R99 ;  /* 0x0000006152327223 */ /* 0x000fe20000010063 */
[----:B------:R-:W-:Y:S01]  /*3120*/  UIMAD UR20, UR34, UR21, UR20 ;  /* 0x00000015221472a4 */ /* 0x000fe2000f8e0214 */
[----:B------:R-:W-:Y:S01]  /*3130*/  FMUL.FTZ R100, R100, R93 ;  /* 0x0000005d64647220 */ /* 0x000fe20000410000 */
[C---:B------:R-:W-:Y:S01]  /*3140*/  IADD3 R59, R58.reuse, 0x1, RZ ;  /* 0x000000013a3b7810 */ /* 0x040fe20007ffe0ff */
[----:B------:R-:W-:Y:S01]  /*3150*/  FFMA.FTZ R101, R81, R101, R50 ;  /* 0x0000006551657223 */ /* 0x000fe20000010032 */
[----:B------:R-:W-:Y:S01]  /*3160*/  IADD3 R97, R58, 0x2, RZ ;  /* 0x000000023a617810 */ /* 0x000fe20007ffe0ff */
[----:B------:R-:W-:Y:S01]  /*3170*/  FMUL.FTZ R103, R103, R148 ;  /* 0x0000009467677220 */ /* 0x000fe20000410000 */
[----:B------:R-:W-:Y:S01]  /*3180*/  LEA.HI.SX32 R99, R59, R58, 0x1b ;  /* 0x0000003a3b637211 */ /* 0x000fe200078fdaff */
[----:B------:R-:W-:Y:S01]  /*3190*/  FFMA.FTZ R100, R80, R100, R101 ;  /* 0x0000006450647223 */ /* 0x000fe20000010065 */
[----:B------:R-:W-:Y:S01]  /*31a0*/  IADD3 R101, R58, 0x3, RZ ;  /* 0x000000033a657810 */ /* 0x000fe20007ffe0ff */
[----:B------:R-:W-:Y:S01]  /*31b0*/  FMUL.FTZ R102, R102, R155 ;  /* 0x0000009b66667220 */ /* 0x000fe20000410000 */
[----:B------:R-:W0:Y:S01]  /*31c0*/  LDS R122, [R122.X8+0x36e4] ;  /* 0x0036e4007a7a7984 */ /* 0x000e220000008800 */
[----:B------:R-:W-:Y:S01]  /*31d0*/  FFMA.FTZ R103, R79, R103, R100 ;  /* 0x000000674f677223 */ /* 0x000fe20000010064 */
[----:B------:R-:W-:Y:S01]  /*31e0*/  P2R R52, PR, RZ, 0x1 ;  /* 0x00000001ff347803 */ /* 0x000fe20000000000 */
[----:B------:R-:W-:Y:S01]  /*31f0*/  FMUL.FTZ R115, R115, R146 ;  /* 0x0000009273737220 */ /* 0x000fe20000410000 */
[----:B------:R-:W-:Y:S01]  /*3200*/  ULEA UR24, UR19, 0xfffff800, 0xb ;  /* 0xfffff80013187891 */ /* 0x000fe2000f8e583f */
[----:B------:R-:W-:Y:S01]  /*3210*/  FFMA.FTZ R102, R78, R102, R103 ;  /* 0x000000664e667223 */ /* 0x000fe20000010067 */
[----:B------:R-:W-:Y:S01]  /*3220*/  LEA.HI.SX32 R103, R101, R58, 0x1b ;  /* 0x0000003a65677211 */ /* 0x000fe200078fdaff */
[----:B------:R-:W-:Y:S01]  /*3230*/  FMUL.FTZ R105, R105, R153 ;  /* 0x0000009969697220 */ /* 0x000fe20000410000 */
[----:B------:R-:W-:Y:S01]  /*3240*/  BSSY B0, `(.L_x_1453) ;  /* 0x00000cc000007945 */ /* 0x000fe20003800000 */
[----:B------:R-:W-:-:S02]  /*3250*/  FFMA.FTZ R115, R77, R115, R102 ;  /* 0x000000734d737223 */ /* 0x000fc40000010066 */
[----:B------:R-:W-:Y:S02]  /*3260*/  FMUL.FTZ R117, R117, R144 ;  /* 0x0000009075757220 */ /* 0x000fe40000410000 */
[----:B------:R-:W-:Y:S01]  /*3270*/  FFMA.FTZ R50, R76, R105, R115 ;  /* 0x000000694c327223 */ /* 0x000fe20000010073 */
[----:B------:R-:W-:Y:S01]  /*3280*/  MOV R105, UR7 ;  /* 0x0000000700697c02 */ /* 0x000fe20008000f00 */
[----:B------:R-:W-:Y:S01]  /*3290*/  FMUL.FTZ R52, R92, UR38 ;  /* 0x000000265c347c20 */ /* 0x000fe20008410000 */
[----:B------:R-:W-:Y:S01]  /*32a0*/  PRMT R115, RZ, 0x7610, R43 ;  /* 0x00007610ff737816 */ /* 0x000fe2000000002b */
[----:B------:R-:W-:Y:S01]  /*32b0*/  FFMA.FTZ R117, R75, R117, R50 ;  /* 0x000000754b757223 */ /* 0x000fe20000010032 */
[----:B------:R-:W-:Y:S01]  /*32c0*/  MOV R50, R90 ;  /* 0x0000005a00327202 */ /* 0x000fe20000000f00 */
[----:B------:R1:W-:Y:S01]  /*32d0*/  @!P0 STS.64 [R105.X8+0x45e0], R48 ;  /* 0x0045e03069008388 */ /* 0x0003e20000008a00 */
[----:B------:R-:W-:Y:S02]  /*32e0*/  FMUL.FTZ R57, R150, UR38 ;  /* 0x0000002696397c20 */ /* 0x000fe40008410000 */
[----:B------:R-:W-:-:S02]  /*32f0*/  FMUL.FTZ R56, R83, R52 ;  /* 0x0000003453387220 */ /* 0x000fc40000410000 */
[----:B------:R-:W-:Y:S01]  /*3300*/  IMAD.WIDE.U32 R50, R55, c[0x0][0x2b8], R50 ;  /* 0x0000ae0037327a25 */ /* 0x000fe200078e0032 */
[----:B------:R-:W-:-:S03]  /*3310*/  MOV R55, UR18 ;  /* 0x0000001200377c02 */ /* 0x000fc60008000f00 */
[----:B------:R-:W-:Y:S01]  /*3320*/  FMUL.FTZ R59, R82, R57 ;  /* 0x00000039523b7220 */ /* 0x000fe20000410000 */
[----:B------:R-:W-:Y:S01]  /*3330*/  IADD3 R51, R51, UR20, RZ ;  /* 0x0000001433337c10 */ /* 0x000fe2000fffe0ff */
[----:B------:R-:W-:Y:S01]  /*3340*/  FMUL.FTZ R100, R152, UR38 ;  /* 0x0000002698647c20 */ /* 0x000fe20008410000 */
[----:B------:R-:W-:Y:S01]  /*3350*/  ULDC.64 UR20, c[0x0][0x2c0] ;  /* 0x0000b00000147ab9 */ /* 0x000fe20000000a00 */
[----:B------:R-:W-:Y:S01]  /*3360*/  FMUL.FTZ R101, R153, UR38 ;  /* 0x0000002699657c20 */ /* 0x000fe20008410000 */
[----:B------:R-:W-:Y:S01]  /*3370*/  UIMAD UR20, UR37, UR20, URZ ;  /* 0x00000014251472a4 */ /* 0x000fe2000f8e023f */
[----:B------:R-:W-:-:S03]  /*3380*/  IMAD.WIDE.U32 R50, R55, c[0x0][0x2c0], R50 ;  /* 0x0000b00037327a25 */ /* 0x000fc600078e0032 */
[----:B------:R-:W-:Y:S01]  /*3390*/  UIMAD UR20, UR18, UR21, UR20 ;  /* 0x00000015121472a4 */ /* 0x000fe2000f8e0214 */
[----:B------:R-:W-:Y:S02]  /*33a0*/  FMUL.FTZ R55, R143, UR38 ;  /* 0x000000268f377c20 */ /* 0x000fe40008410000 */
[----:B0-----:R-:W-:Y:S02]  /*33b0*/  FFMA.FTZ R123, R122, R123, R126 ;  /* 0x0000007b7a7b7223 */ /* 0x001fe4000001007e */
[----:B------:R-:W-:Y:S02]  /*33c0*/  FMUL.FTZ R55, R84, R55 ;  /* 0x0000003754377220 */ /* 0x000fe40000410000 */
[----:B------:R-:W-:Y:S01]  /*33d0*/  FFMA.FTZ R127, R104, R123, R127 ;  /* 0x0000007b687f7223 */ /* 0x000fe2000001007f */
[----:B------:R-:W-:Y:S01]  /*33e0*/  LEA.HI.SX32 R104, R97, R58, 0x1b ;  /* 0x0000003a61687211 */ /* 0x000fe200078fdaff */
[----:B------:R-:W-:Y:S01]  /*33f0*/  FMUL.FTZ R100, R81, R100 ;  /* 0x0000006451647220 */ /* 0x000fe20000410000 */
[----:B------:R-:W-:Y:S01]  /*3400*/  LEA.HI.SX32 R58, R58, R58, 0x1b ;  /* 0x0000003a3a3a7211 */ /* 0x000fe200078fdaff */
[----:B------:R-:W-:-:S02]  /*3410*/  FFMA.FTZ R106, R106, R127, R125 ;  /* 0x0000007f6a6a7223 */ /* 0x000fc4000001007d */
[----:B-1----:R-:W-:Y:S02]  /*3420*/  FMUL.FTZ R49, R127, UR25 ;  /* 0x000000197f317c20 */ /* 0x002fe40008410000 */
[----:B------:R-:W-:Y:S01]  /*3430*/  FFMA.FTZ R107, R107, R106, R128 ;  /* 0x0000006a6b6b7223 */ /* 0x000fe20000010080 */
[----:B------:R0:W-:Y:S01]  /*3440*/  STS [R58.X4+0x1090], R55 ;  /* 0x001090373a007388 */ /* 0x0001e20000004800 */
[----:B------:R-:W-:Y:S01]  /*3450*/  FMUL.FTZ R102, R123, UR25 ;  /* 0x000000197b667c20 */ /* 0x000fe20008410000 */
[----:B------:R-:W-:Y:S01]  /*3460*/  PRMT R128, RZ, 0x5410, R45 ;  /* 0x00005410ff807816 */ /* 0x000fe2000000002d */
[----:B------:R-:W-:Y:S01]  /*3470*/  FFMA.FTZ R108, R108, R107, R129 ;  /* 0x0000006b6c6c7223 */ /* 0x000fe20000010081 */
[----:B------:R-:W-:Y:S01]  /*3480*/  STS [R99.X4+0x1094], R56 ;  /* 0x0010943863007388 */ /* 0x000fe20000004800 */
[----:B------:R-:W-:Y:S01]  /*3490*/  FMUL.FTZ R97, R93, UR38 ;  /* 0x000000265d617c20 */ /* 0x000fe20008410000 */
[----:B------:R-:W-:Y:S01]  /*34a0*/  PRMT R129, RZ, 0x5410, R46 ;  /* 0x00005410ff817816 */ /* 0x000fe2000000002e */
[----:B------:R-:W-:Y:S01]  /*34b0*/  FFMA.FTZ R109, R109, R108, R130 ;  /* 0x0000006c6d6d7223 */ /* 0x000fe20000010082 */
[----:B------:R1:W-:Y:S01]  /*34c0*/  STS [R104.X4+0x1098], R59 ;  /* 0x0010983b68007388 */ /* 0x0003e20000004800 */
[----:B------:R-:W-:Y:S01]  /*34d0*/  FMUL.FTZ R97, R80, R97 ;  /* 0x0000006150617220 */ /* 0x000fe20000410000 */
[----:B0-----:R-:W-:Y:S01]  /*34e0*/  PRMT R55, RZ, 0x5410, R47 ;  /* 0x00005410ff377816 */ /* 0x001fe2000000002f */
[----:B------:R-:W-:Y:S01]  /*34f0*/  FFMA.FTZ R110, R110, R109, R131 ;  /* 0x0000006d6e6e7223 */ /* 0x000fe20000010083 */
[----:B------:R0:W-:Y:S01]  /*3500*/  STS [R103.X4+0x109c], R100 ;  /* 0x00109c6467007388 */ /* 0x0001e20000004800 */
[----:B------:R-:W-:Y:S01]  /*3510*/  FMUL.FTZ R54, R120, R145 ;  /* 0x0000009178367220 */ /* 0x000fe20000410000 */
[----:B------:R-:W-:Y:S01]  /*3520*/  PRMT R130, RZ, 0x7610, R45 ;  /* 0x00007610ff827816 */ /* 0x000fe2000000002d */
[----:B------:R-:W-:Y:S01]  /*3530*/  FFMA.FTZ R111, R111, R110, R132 ;  /* 0x0000006e6f6f7223 */ /* 0x000fe20000010084 */
[----:B------:R-:W-:Y:S01]  /*3540*/  STS [R58.X4+0x10a0], R97 ;  /* 0x0010a0613a007388 */ /* 0x000fe20000004800 */
[----:B------:R-:W-:Y:S01]  /*3550*/  FFMA.FTZ R52, -R34, R55, R145 ;  /* 0x0000003722347223 */ /* 0x000fe20000010191 */
[----:B-1----:R-:W-:Y:S01]  /*3560*/  PRMT R59, RZ, 0x7610, R47 ;  /* 0x00007610ff3b7816 */ /* 0x002fe2000000002f */
[----:B------:R-:W-:-:S02]  /*3570*/  FFMA.FTZ R112, R112, R111, R133 ;  /* 0x0000006f70707223 */ /* 0x000fc40000010085 */
[----:B------:R-:W-:Y:S02]  /*3580*/  FMUL.FTZ R48, R52, R49 ;  /* 0x0000003134307220 */ /* 0x000fe40000410000 */
[----:B------:R-:W-:Y:S02]  /*3590*/  FFMA.FTZ R113, R113, R112, R134 ;  /* 0x0000007071717223 */ /* 0x000fe40000010086 */
[----:B------:R-:W-:Y:S02]  /*35a0*/  FFMA.FTZ R55, R55, R127, R48 ;  /* 0x0000007f37377223 */ /* 0x000fe40000010030 */
[----:B------:R-:W-:Y:S02]  /*35b0*/  FFMA.FTZ R114, R114, R113, R135 ;  /* 0x0000007172727223 */ /* 0x000fe40000010087 */
[----:B------:R-:W-:Y:S02]  /*35c0*/  FMUL.FTZ R48, R148, UR38 ;  /* 0x0000002694307c20 */ /* 0x000fe40008410000 */
[----:B------:R-:W-:Y:S01]  /*35d0*/  FFMA.FTZ R137, R98, R114, R137 ;  /* 0x0000007262897223 */ /* 0x000fe20000010089 */
[----:B------:R-:W-:Y:S01]  /*35e0*/  PRMT R98, RZ, 0x7610, R46 ;  /* 0x00007610ff627816 */ /* 0x000fe2000000002e */
[----:B------:R-:W-:-:S02]  /*35f0*/  FFMA.FTZ R57, -R32, R59, R147 ;  /* 0x0000003b20397223 */ /* 0x000fc40000010193 */
[----:B------:R-:W-:Y:S02]  /*3600*/  FMUL.FTZ R49, R79, R48 ;  /* 0x000000304f317220 */ /* 0x000fe40000410000 */
[----:B0-----:R-:W-:Y:S02]  /*3610*/  FMUL.FTZ R100, R142, UR38 ;  /* 0x000000268e647c20 */ /* 0x001fe40008410000 */
[----:B------:R-:W-:Y:S01]  /*3620*/  FFMA.FTZ R136, R53, R137, R136 ;  /* 0x0000008935887223 */ /* 0x000fe20000010088 */
[----:B------:R0:W-:Y:S01]  /*3630*/  STS [R58.X4+0x10a4], R49 ;  /* 0x0010a4313a007388 */ /* 0x0001e20000004800 */
[----:B------:R-:W-:Y:S02]  /*3640*/  FMUL.FTZ R56, R57, R102 ;  /* 0x0000006639387220 */ /* 0x000fe40000410000 */
[----:B------:R-:W-:Y:S02]  /*3650*/  FFMA.FTZ R139, R94, R136, R139 ;  /* 0x000000885e8b7223 */ /* 0x000fe4000001008b */
[----:B------:R-:W-:-:S02]  /*3660*/  FMUL.FTZ R48, R144, UR38 ;  /* 0x0000002690307c20 */ /* 0x000fc40008410000 */
[----:B------:R-:W-:Y:S02]  /*3670*/  FFMA.FTZ R56, R59, R123, R56 ;  /* 0x0000007b3b387223 */ /* 0x000fe40000010038 */
[----:B------:R-:W-:Y:S02]  /*3680*/  FMUL.FTZ R94, R147, UR38 ;  /* 0x00000026935e7c20 */ /* 0x000fe40008410000 */
[----:B0-----:R-:W-:Y:S02]  /*3690*/  FMUL.FTZ R49, R73, R100 ;  /* 0x0000006449317220 */ /* 0x001fe40000410000 */
[----:B------:R-:W-:Y:S02]  /*36a0*/  FMUL.FTZ R59, R155, UR38 ;  /* 0x000000269b3b7c20 */ /* 0x000fe40008410000 */
[----:B------:R-:W-:Y:S01]  /*36b0*/  FFMA.FTZ R138, R95, R139, R138 ;  /* 0x0000008b5f8a7223 */ /* 0x000fe2000001008a */
[----:B------:R0:W-:Y:S01]  /*36c0*/  STS [R58.X4+0x10bc], R49 ;  /* 0x0010bc313a007388 */ /* 0x0001e20000004800 */
[----:B------:R-:W-:Y:S01]  /*36d0*/  FMUL.FTZ R97, R75, R48 ;  /* 0x000000304b617220 */ /* 0x000fe20000410000 */
[----:B------:R-:W-:Y:S01]  /*36e0*/  PRMT R95, RZ, 0x5410, R41 ;  /* 0x00005410ff5f7816 */ /* 0x000fe20000000029 */
[----:B------:R-:W-:-:S02]  /*36f0*/  FMUL.FTZ R102, R146, UR38 ;  /* 0x0000002692667c20 */ /* 0x000fc40008410000 */
[----:B------:R-:W-:Y:S01]  /*3700*/  FMUL.FTZ R59, R78, R59 ;  /* 0x0000003b4e3b7220 */ /* 0x000fe20000410000 */
[----:B------:R1:W-:Y:S01]  /*3710*/  STS [R58.X4+0x10b4], R97 ;  /* 0x0010b4613a007388 */ /* 0x0003e20000004800 */
[----:B------:R-:W-:Y:S02]  /*3720*/  FFMA.FTZ R141, R96, R138, R141 ;  /* 0x0000008a608d7223 */ /* 0x000fe4000001008d */
[----:B------:R-:W-:Y:S01]  /*3730*/  FMUL.FTZ R48, R140, UR38 ;  /* 0x000000268c307c20 */ /* 0x000fe20008410000 */
[----:B------:R2:W-:Y:S01]  /*3740*/  STS [R58.X4+0x10a8], R59 ;  /* 0x0010a83b3a007388 */ /* 0x0005e20000004800 */
[----:B0-----:R-:W-:Y:S01]  /*3750*/  FMUL.FTZ R49, R69, R94 ;  /* 0x0000005e45317220 */ /* 0x001fe20000410000 */
[--C-:B------:R-:W-:Y:S01]  /*3760*/  PRMT R94, RZ, 0x5410, R40.reuse ;  /* 0x00005410ff5e7816 */ /* 0x100fe20000000028 */
[----:B------:R-:W-:Y:S01]  /*3770*/  FMUL.FTZ R99, R77, R102 ;  /* 0x000000664d637220 */ /* 0x000fe20000410000 */
[----:B------:R-:W-:Y:S01]  /*3780*/  PRMT R102, RZ, 0x5410, R43 ;  /* 0x00005410ff667816 */ /* 0x000fe2000000002b */
[C---:B------:R-:W-:Y:S01]  /*3790*/  FMUL.FTZ R96, R68.reuse, R141 ;  /* 0x0000008d44607220 */ /* 0x040fe20000410000 */
[----:B-1----:R-:W-:Y:S01]  /*37a0*/  PRMT R97, RZ, 0x7610, R40 ;  /* 0x00007610ff617816 */ /* 0x002fe20000000028 */
[----:B------:R-:W-:Y:S01]  /*37b0*/  FFMA.FTZ R143, -R68, R94, R143 ;  /* 0x0000005e448f7223 */ /* 0x000fe2000001018f */
[----:B------:R0:W-:Y:S01]  /*37c0*/  STS [R58.X4+0x10ac], R99 ;  /* 0x0010ac633a007388 */ /* 0x0001e20000004800 */
[----:B------:R-:W-:-:S02]  /*37d0*/  FMUL.FTZ R103, R151, UR38 ;  /* 0x0000002697677c20 */ /* 0x000fc40008410000 */
[----:B------:R-:W-:Y:S01]  /*37e0*/  FMUL.FTZ R105, R149, UR38 ;  /* 0x0000002695697c20 */ /* 0x000fe20008410000 */
[----:B------:R-:W-:Y:S01]  /*37f0*/  STS [R58.X4+0x10cc], R49 ;  /* 0x0010cc313a007388 */ /* 0x000fe20000004800 */
[----:B------:R-:W-:Y:S02]  /*3800*/  FMUL.FTZ R145, R145, UR38 ;  /* 0x0000002691917c20 */ /* 0x000fe40008410000 */
[----:B--2---:R-:W-:Y:S02]  /*3810*/  FMUL.FTZ R59, R71, R48 ;  /* 0x00000030473b7220 */ /* 0x004fe40000410000 */
[----:B------:R-:W-:Y:S02]  /*3820*/  FMUL.FTZ R101, R76, R101 ;  /* 0x000000654c657220 */ /* 0x000fe40000410000 */
[C---:B------:R-:W-:Y:S01]  /*3830*/  FFMA.FTZ R92, -R67.reuse, R97, R92 ;  /* 0x00000061435c7223 */ /* 0x040fe2000001015c */
[----:B------:R1:W-:Y:S01]  /*3840*/  STS [R58.X4+0x10c4], R59 ;  /* 0x0010c43b3a007388 */ /* 0x0003e20000004800 */
[----:B0-----:R-:W-:-:S02]  /*3850*/  FMUL.FTZ R99, R67, R138 ;  /* 0x0000008a43637220 */ /* 0x001fc40000410000 */
[----:B------:R-:W-:Y:S01]  /*3860*/  FFMA.FTZ R48, R96, R143, RZ ;  /* 0x0000008f60307223 */ /* 0x000fe200000100ff */
[----:B------:R0:W-:Y:S01]  /*3870*/  STS [R58.X4+0x10b0], R101 ;  /* 0x0010b0653a007388 */ /* 0x0001e20000004800 */
[----:B------:R-:W-:Y:S02]  /*3880*/  FMUL.FTZ R103, R74, R103 ;  /* 0x000000674a677220 */ /* 0x000fe40000410000 */
[----:B------:R-:W-:Y:S02]  /*3890*/  FMUL.FTZ R105, R72, R105 ;  /* 0x0000006948697220 */ /* 0x000fe40000410000 */
[----:B------:R-:W-:Y:S01]  /*38a0*/  FMUL.FTZ R145, R70, R145 ;  /* 0x0000009146917220 */ /* 0x000fe20000410000 */
[----:B-1----:R-:W-:Y:S01]  /*38b0*/  PRMT R59, RZ, 0x7610, R41 ;  /* 0x00007610ff3b7816 */ /* 0x002fe20000000029 */
[----:B------:R-:W-:Y:S01]  /*38c0*/  FMUL.FTZ R116, R116, R151 ;  /* 0x0000009774747220 */ /* 0x000fe20000410000 */
[----:B------:R1:W-:Y:S01]  /*38d0*/  STS [R58.X4+0x10b8], R103 ;  /* 0x0010b8673a007388 */ /* 0x0003e20000004800 */
[----:B------:R-:W-:-:S02]  /*38e0*/  FMUL.FTZ R100, R66, R139 ;  /* 0x0000008b42647220 */ /* 0x000fc40000410000 */
[----:B0-----:R-:W-:Y:S01]  /*38f0*/  FFMA.FTZ R101, -R66, R95, R150 ;  /* 0x0000005f42657223 */ /* 0x001fe20000010196 */
[----:B------:R0:W-:Y:S01]  /*3900*/  STS [R58.X4+0x10c0], R105 ;  /* 0x0010c0693a007388 */ /* 0x0001e20000004800 */
[----:B------:R-:W-:Y:S02]  /*3910*/  FFMA.FTZ R48, R99, R92, R48 ;  /* 0x0000005c63307223 */ /* 0x000fe40000010030 */
[----:B------:R-:W-:Y:S01]  /*3920*/  FFMA.FTZ R116, R74, R116, R117 ;  /* 0x000000744a747223 */ /* 0x000fe20000010075 */
[----:B------:R2:W-:Y:S01]  /*3930*/  STS [R58.X4+0x10c8], R145 ;  /* 0x0010c8913a007388 */ /* 0x0005e20000004800 */
[----:B------:R-:W-:Y:S01]  /*3940*/  FMUL.FTZ R119, R119, R142 ;  /* 0x0000008e77777220 */ /* 0x000fe20000410000 */
[----:B-1----:R-:W-:Y:S01]  /*3950*/  PRMT R103, RZ, 0x7610, R42 ;  /* 0x00007610ff677816 */ /* 0x002fe2000000002a */
[----:B------:R-:W-:Y:S02]  /*3960*/  FFMA.FTZ R152, -R65, R59, R152 ;  /* 0x0000003b41987223 */ /* 0x000fe40000010198 */
[----:B------:R-:W-:-:S02]  /*3970*/  FFMA.FTZ R48, R100, R101, R48 ;  /* 0x0000006564307223 */ /* 0x000fc40000010030 */
[----:B0-----:R-:W-:Y:S02]  /*3980*/  FMUL.FTZ R105, R65, R136 ;  /* 0x0000008841697220 */ /* 0x001fe40000410000 */
[----:B------:R-:W-:Y:S01]  /*3990*/  FFMA.FTZ R119, R73, R119, R116 ;  /* 0x0000007749777223 */ /* 0x000fe20000010074 */
[----:B--2---:R-:W-:Y:S01]  /*39a0*/  PRMT R58, RZ, 0x5410, R42 ;  /* 0x00005410ff3a7816 */ /* 0x004fe2000000002a */
[----:B------:R-:W-:Y:S01]  /*39b0*/  FMUL.FTZ R118, R118, R149 ;  /* 0x0000009576767220 */ /* 0x000fe20000410000 */
[--C-:B------:R-:W-:Y:S01]  /*39c0*/  PRMT R116, RZ, 0x5410, R44.reuse ;  /* 0x00005410ff747816 */ /* 0x100fe2000000002c */
[C---:B------:R-:W-:Y:S02]  /*39d0*/  FMUL.FTZ R104, R64.reuse, R137 ;  /* 0x0000008940687220 */ /* 0x040fe40000410000 */
[----:B------:R-:W-:Y:S01]  /*39e0*/  FFMA.FTZ R117, -R64, R58, R93 ;  /* 0x0000003a40757223 */ /* 0x000fe2000001015d */
[----:B------:R-:W-:Y:S01]  /*39f0*/  PRMT R93, RZ, 0x7610, R44 ;  /* 0x00007610ff5d7816 */ /* 0x000fe2000000002c */
[----:B------:R-:W-:-:S02]  /*3a00*/  FFMA.FTZ R48, R105, R152, R48 ;  /* 0x0000009869307223 */ /* 0x000fc40000010030 */
[----:B------:R-:W-:Y:S02]  /*3a10*/  FFMA.FTZ R118, R72, R118, R119 ;  /* 0x0000007648767223 */ /* 0x000fe40000010077 */
[----:B------:R-:W-:Y:S02]  /*3a20*/  FMUL.FTZ R121, R121, R140 ;  /* 0x0000008c79797220 */ /* 0x000fe40000410000 */
        /* <DEDUP_REMOVED lines=8> */
[C---:B------:R-:W-:Y:S02]  /*3ab0*/  FFMA.FTZ R146, -R61.reuse, R115, R146 ;  /* 0x000000733d927223 */ /* 0x040fe40000010192 */
[----:B------:R-:W-:-:S02]  /*3ac0*/  FMUL.FTZ R121, R61, R112 ;  /* 0x000000703d797220 */ /* 0x000fc40000410000 */
[----:B------:R-:W-:Y:S02]  /*3ad0*/  FFMA.FTZ R48, R118, R155, R48 ;  /* 0x0000009b76307223 */ /* 0x000fe40000010030 */
[C---:B------:R-:W-:Y:S02]  /*3ae0*/  FFMA.FTZ R153, -R60.reuse, R116, R153 ;  /* 0x000000743c997223 */ /* 0x040fe40000010199 */
[----:B------:R-:W-:Y:S02]  /*3af0*/  FMUL.FTZ R120, R60, R111 ;  /* 0x0000006f3c787220 */ /* 0x000fe40000410000 */
[----:B------:R-:W-:Y:S02]  /*3b00*/  FFMA.FTZ R48, R121, R146, R48 ;  /* 0x0000009279307223 */ /* 0x000fe40000010030 */
[C---:B------:R-:W-:Y:S02]  /*3b10*/  FFMA.FTZ R144, -R39.reuse, R93, R144 ;  /* 0x0000005d27907223 */ /* 0x040fe40000010190 */
[----:B------:R-:W-:-:S02]  /*3b20*/  FMUL.FTZ R125, R39, R110 ;  /* 0x0000006e277d7220 */ /* 0x000fc40000410000 */
[----:B------:R-:W-:Y:S02]  /*3b30*/  FFMA.FTZ R48, R120, R153, R48 ;  /* 0x0000009978307223 */ /* 0x000fe40000010030 */
[C---:B------:R-:W-:Y:S02]  /*3b40*/  FFMA.FTZ R151, -R38.reuse, R128, R151 ;  /* 0x0000008026977223 */ /* 0x040fe40000010197 */
[----:B------:R-:W-:Y:S02]  /*3b50*/  FMUL.FTZ R122, R38, R109 ;  /* 0x0000006d267a7220 */ /* 0x000fe40000410000 */
[----:B------:R-:W-:Y:S02]  /*3b60*/  FFMA.FTZ R49, R125, R144, R48 ;  /* 0x000000907d317223 */ /* 0x000fe40000010030 */
[----:B------:R-:W-:Y:S02]  /*3b70*/  FFMA.FTZ R140, -R35, R98, R140 ;  /* 0x00000062238c7223 */ /* 0x000fe4000001018c */
[----:B------:R-:W-:-:S02]  /*3b80*/  FMUL.FTZ R53, R106, UR25 ;  /* 0x000000196a357c20 */ /* 0x000fc40008410000 */
[----:B------:R-:W-:Y:S02]  /*3b90*/  FFMA.FTZ R149, -R36, R129, R149 ;  /* 0x0000008124957223 */ /* 0x000fe40000010195 */
[----:B------:R-:W-:Y:S02]  /*3ba0*/  FMUL.FTZ R126, R107, UR25 ;  /* 0x000000196b7e7c20 */ /* 0x000fe40008410000 */
[----:B------:R-:W-:Y:S02]  /*3bb0*/  FFMA.FTZ R48, R122, R151, R49 ;  /* 0x000000977a307223 */ /* 0x000fe40000010031 */
[----:B------:R-:W-:Y:S02]  /*3bc0*/  FFMA.FTZ R142, -R37, R130, R142 ;  /* 0x00000082258e7223 */ /* 0x000fe4000001018e */
[----:B------:R-:W-:Y:S02]  /*3bd0*/  FMUL.FTZ R49, R108, UR25 ;  /* 0x000000196c317c20 */ /* 0x000fe40008410000 */
[----:B------:R-:W-:-:S02]  /*3be0*/  FMUL.FTZ R53, R140, R53 ;  /* 0x000000358c357220 */ /* 0x000fc40000410000 */
[----:B------:R-:W-:Y:S02]  /*3bf0*/  FMUL.FTZ R126, R149, R126 ;  /* 0x0000007e957e7220 */ /* 0x000fe40000410000 */
[----:B------:R-:W-:Y:S02]  /*3c00*/  FMUL.FTZ R131, R37, R108 ;  /* 0x0000006c25837220 */ /* 0x000fe40000410000 */
[----:B------:R-:W-:Y:S02]  /*3c10*/  FMUL.FTZ R49, R142, R49 ;  /* 0x000000318e317220 */ /* 0x000fe40000410000 */
[----:B------:R-:W-:Y:S02]  /*3c20*/  FFMA.FTZ R98, R98, R106, R53 ;  /* 0x0000006a62627223 */ /* 0x000fe40000010035 */
[----:B------:R-:W-:Y:S02]  /*3c30*/  FFMA.FTZ R129, R129, R107, R126 ;  /* 0x0000006b81817223 */ /* 0x000fe4000001007e */
[----:B------:R-:W-:-:S02]  /*3c40*/  FFMA.FTZ R53, R131, R142, R48 ;  /* 0x0000008e83357223 */ /* 0x000fc40000010030 */
[----:B------:R-:W-:Y:S02]  /*3c50*/  FMUL.FTZ R126, R36, R107 ;  /* 0x0000006b247e7220 */ /* 0x000fe40000410000 */
[----:B------:R-:W-:Y:S02]  /*3c60*/  FMUL.FTZ R48, R109, UR25 ;  /* 0x000000196d307c20 */ /* 0x000fe40008410000 */
[----:B------:R-:W-:Y:S01]  /*3c70*/  FFMA.FTZ R108, R130, R108, R49 ;  /* 0x0000006c826c7223 */ /* 0x000fe20000010031 */
[----:B------:R-:W-:Y:S01]  /*3c80*/  MOV R49, UR24 ;  /* 0x0000001800317c02 */ /* 0x000fe20008000f00 */
[----:B------:R-:W-:Y:S01]  /*3c90*/  FFMA.FTZ R53, R126, R149, R53 ;  /* 0x000000957e357223 */ /* 0x000fe20000010035 */
[----:B------:R-:W-:Y:S01]  /*3ca0*/  MOV R130, UR24 ;  /* 0x0000001800827c02 */ /* 0x000fe20008000f00 */
[----:B------:R-:W-:Y:S01]  /*3cb0*/  FMUL.FTZ R151, R151, R48 ;  /* 0x0000003097977220 */ /* 0x000fe20000410000 */
[----:B------:R-:W-:Y:S01]  /*3cc0*/  IADD3 R149, R51, UR20, RZ ;  /* 0x0000001433957c10 */ /* 0x000fe2000fffe0ff */
[----:B------:R-:W-:Y:S01]  /*3cd0*/  FMUL.FTZ R107, R35, R106 ;  /* 0x0000006a236b7220 */ /* 0x000fe20000410000 */
[----:B------:R-:W-:Y:S01]  /*3ce0*/  IADD3 R48, P0, R50, UR24, RZ ;  /* 0x0000001832307c10 */ /* 0x000fe2000ff1e0ff */
[----:B------:R-:W-:Y:S01]  /*3cf0*/  FMUL.FTZ R127, R34, R127 ;  /* 0x0000007f227f7220 */ /* 0x000fe20000410000 */
[----:B------:R-:W-:Y:S01]  /*3d00*/  IADD3 R106, -R49, c[0x0][0x168], -R90 ;  /* 0x00005a00316a7a10 */ /* 0x000fe20007ffe95a */
[----:B------:R-:W-:Y:S01]  /*3d10*/  FFMA.FTZ R142, R107, R140, R53 ;  /* 0x0000008c6b8e7223 */ /* 0x000fe20000010035 */
[----:B------:R-:W-:Y:S01]  /*3d20*/  LEA.HI.X.SX32 R49, R130, R149, 0x1, P0 ;  /* 0x0000009582317211 */ /* 0x000fe200000f0eff */
[----:B------:R-:W-:Y:S01]  /*3d30*/  FMUL.FTZ R53, R110, UR25 ;  /* 0x000000196e357c20 */ /* 0x000fe20008410000 */
[----:B------:R-:W-:Y:S01]  /*3d40*/  ISETP.GE.AND P0, PT, R106, 0x1, PT ;  /* 0x000000016a00780c */ /* 0x000fe20003f06270 */
[----:B------:R-:W-:-:S02]  /*3d50*/  FMUL.FTZ R124, R124, R147 ;  /* 0x000000937c7c7220 */ /* 0x000fc40000410000 */
[----:B------:R-:W-:Y:S02]  /*3d60*/  FFMA.FTZ R109, R128, R109, R151 ;  /* 0x0000006d806d7223 */ /* 0x000fe40000010097 */
[----:B------:R-:W-:Y:S02]  /*3d70*/  FMUL.FTZ R144, R144, R53 ;  /* 0x0000003590907220 */ /* 0x000fe40000410000 */
[----:B------:R-:W-:Y:S02]  /*3d80*/  FFMA.FTZ R142, R127, R52, R142 ;  /* 0x000000347f8e7223 */ /* 0x000fe4000001008e */
        /* <DEDUP_REMOVED lines=8> */
[----:B------:R-:W-:Y:S01]  /*3e10*/  FMUL.FTZ R130, R141, UR25 ;  /* 0x000000198d827c20 */ /* 0x000fe20008410000 */
[----:B------:R-:W-:Y:S06]  /*3e20*/  BAR.SYNC.DEFER_BLOCKING 0x0 ;  /* 0x0000000000007b1d */ /* 0x000fec0000010000 */
[----:B------:R-:W-:Y:S05]  /*3e30*/  @!P0 BRA `(.L_x_1454) ;  /* 0x000000c000008947 */ /* 0x000fea0003800000 */
[----:B------:R-:W-:Y:S01]  /*3e40*/  LEA.HI.SX32 R150, R90, R90, 0x1b ;  /* 0x0000005a5a967211 */ /* 0x000fe200078fdaff */
[----:B------:R-:W-:Y:S01]  /*3e50*/  USHF.R.S32.HI UR24, URZ, 0x1f, UR7 ;  /* 0x0000001f3f187899 */ /* 0x000fe20008011407 */
[----:B------:R-:W-:Y:S01]  /*3e60*/  MOV R53, UR7 ;  /* 0x0000000700357c02 */ /* 0x000fe20008000f00 */
[----:B------:R-:W-:-:S02]  /*3e70*/  ULDC.64 UR20, c[0x0][0x2d0] ;  /* 0x0000b40000147ab9 */ /* 0x000fc40000000a00 */
[----:B------:R-:W0:Y:S01]  /*3e80*/  LDS R151, [R150.X4+0x1090] ;  /* 0x0010900096977984 */ /* 0x000e220000004800 */
[----:B------:R-:W-:Y:S01]  /*3e90*/  UIMAD UR20, UR24, UR20, URZ ;  /* 0x00000014181472a4 */ /* 0x000fe2000f8e023f */
[----:B------:R-:W-:-:S03]  /*3ea0*/  IMAD.WIDE.U32 R48, R53, c[0x0][0x2d0], R48 ;  /* 0x0000b40035307a25 */ /* 0x000fc600078e0030 */
[----:B------:R-:W-:Y:S02]  /*3eb0*/  UIMAD UR20, UR7, UR21, UR20 ;  /* 0x00000015071472a4 */ /* 0x000fe4000f8e0214 */
[----:B------:R-:W-:-:S04]  /*3ec0*/  LEA R52, P0, R48, c[0x0][0x320], 0x2 ;  /* 0x0000c80030347a11 */ /* 0x000fc800078010ff */
[----:B------:R-:W-:-:S04]  /*3ed0*/  IADD3 R49, R49, UR20, RZ ;  /* 0x0000001431317c10 */ /* 0x000fc8000fffe0ff */
[----:B------:R-:W-:-:S05]  /*3ee0*/  LEA.HI.X R53, R48, c[0x0][0x324], R49, 0x2, P0 ;  /* 0x0000c90030357a11 */ /* 0x000fca00000f1431 */
[----:B0-----:R0:W-:Y:S02]  /*3ef0*/  RED.E.ADD.F32.FTZ.RN.STRONG.GPU [R52.64], R151 ;  /* 0x000000973400798e */ /* 0x0011e4000c10e79e */
.L_x_1454:
[----:B------:R-:W-:Y:S05]  /*3f00*/  BSYNC B0 ;  /* 0x0000000000007941 */ /* 0x000fea0003800000 */
.L_x_1453:
[----:B------:R-:W-:Y:S01]  /*3f10*/  UIMAD UR20, UR6, -0x800, UR36 ;  /* 0xfffff800061478a4 */ /* 0x000fe2000f8e0224 */
[----:B------:R-:W-:Y:S01]  /*3f20*/  LEA R48, P0, R50, c[0x0][0x320], 0x2 ;  /* 0x0000c80032307a11 */ /* 0x000fe200078010ff */
[----:B------:R-:W-:Y:S01]  /*3f30*/  USHF.L.U32 UR24, UR8, 0x2, URZ ;  /* 0x0000000208187899 */ /* 0x000fe2000800063f */
[----:B------:R-:W-:Y:S01]  /*3f40*/  FMUL.FTZ R123, R32, R123 ;  /* 0x0000007b207b7220 */ /* 0x000fe20000410000 */
[----:B------:R-:W-:Y:S01]  /*3f50*/  USHF.L.U64.HI UR25, UR8, 0x2, UR9 ;  /* 0x0000000208197899 */ /* 0x000fe20008010209 */
[----:B------:R-:W-:Y:S01]  /*3f60*/  LEA.HI.X R49, R50, c[0x0][0x324], R149, 0x2, P0 ;  /* 0x0000c90032317a11 */ /* 0x000fe200000f1495 */
[----:B0-----:R-:W-:Y:S01]  /*3f70*/  FMUL.FTZ R53, R69, R124 ;  /* 0x0000007c45357220 */ /* 0x001fe20000410000 */
[----:B------:R-:W-:Y:S01]  /*3f80*/  MOV R51, UR20 ;  /* 0x0000001400337c02 */ /* 0x000fe20008000f00 */
[----:B------:R-:W-:Y:S01]  /*3f90*/  ULDC.64 UR20, c[0x0][0x2d0] ;  /* 0x0000b40000147ab9 */ /* 0x000fe20000000a00 */
[----:B------:R-:W-:Y:S01]  /*3fa0*/  ISETP.GE.AND P0, PT, R106, 0x81, PT ;  /* 0x000000816a00780c */ /* 0x000fe20003f06270 */
[----:B------:R-:W-:Y:S01]  /*3fb0*/  UIMAD UR20, UR25, UR20, URZ ;  /* 0x00000014191472a4 */ /* 0x000fe2000f8e023f */
[----:B------:R-:W-:Y:S01]  /*3fc0*/  FMUL.FTZ R57, R123, R57 ;  /* 0x000000397b397220 */ /* 0x000fe20000410000 */
[----:B------:R-:W-:Y:S01]  /*3fd0*/  BSSY B0, `(.L_x_1455) ;  /* 0x0000012000007945 */ /* 0x000fe20003800000 */
[----:B------:R-:W-:Y:S01]  /*3fe0*/  IMAD.WIDE R48, R51, 0x4, R48 ;  /* 0x0000000433307825 */ /* 0x000fe200078e0230 */
[----:B------:R-:W-:Y:S01]  /*3ff0*/  MOV R51, UR24 ;  /* 0x0000001800337c02 */ /* 0x000fe20008000f00 */
[----:B------:R-:W-:-:S02]  /*4000*/  UIMAD UR20, UR24, UR21, UR20 ;  /* 0x00000015181472a4 */ /* 0x000fc4000f8e0214 */
[----:B------:R-:W-:Y:S01]  /*4010*/  FADD.FTZ R18, R107, R18 ;  /* 0x000000126b127221 */ /* 0x000fe20000010000 */
[C---:B------:R-:W-:Y:S01]  /*4020*/  IADD3 R107, R90.reuse, 0x180, RZ ;  /* 0x000001805a6b7810 */ /* 0x040fe20007ffe0ff */
[----:B------:R-:W-:Y:S01]  /*4030*/  IMAD.WIDE.U32 R48, R51, c[0x0][0x2d0], R48 ;  /* 0x0000b40033307a25 */ /* 0x000fe200078e0030 */
[----:B------:R-:W-:-:S03]  /*4040*/  IADD3 R51, R90, 0x80, RZ ;  /* 0x000000805a337810 */ /* 0x000fc60007ffe0ff */
[----:B------:R-:W-:Y:S01]  /*4050*/  FADD.FTZ R52, R142, R57 ;  /* 0x000000398e347221 */ /* 0x000fe20000010000 */
[----:B------:R-:W-:Y:S01]  /*4060*/  LEA.HI.SX32 R51, R51, R90, 0x1b ;  /* 0x0000005a33337211 */ /* 0x000fe200078fdaff */
[----:B------:R-:W-:Y:S01]  /*4070*/  FADD.FTZ R53, R54, R53 ;  /* 0x0000003536357221 */ /* 0x000fe20000010000 */
[----:B------:R-:W-:Y:S01]  /*4080*/  IADD3 R49, R49, UR20, RZ ;  /* 0x0000001431317c10 */ /* 0x000fe2000fffe0ff */
[----:B------:R-:W-:Y:S01]  /*4090*/  FADD.FTZ R16, R123, R16 ;  /* 0x000000107b107221 */ /* 0x000fe20000010000 */
[----:B------:R-:W-:Y:S01]  /*40a0*/  IADD3 R57, R90, 0x100, RZ ;  /* 0x000001005a397810 */ /* 0x000fe20007ffe0ff */
[----:B------:R-:W-:Y:S01]  /*40b0*/  FADD.FTZ R19, R127, R19 ;  /* 0x000000137f137221 */ /* 0x000fe20000010000 */
[----:B------:R-:W0:Y:S01]  /*40c0*/  LDS R51, [R51.X4+0x1290] ;  /* 0x0012900033337984 */ /* 0x000e220000004800 */
[----:B------:R-:W-:Y:S05]  /*40d0*/  @!P0 BRA `(.L_x_1456) ;  /* 0x0000001000008947 */ /* 0x000fea0003800000 */
[----:B0-----:R0:W-:Y:S02]  /*40e0*/  RED.E.ADD.F32.FTZ.RN.STRONG.GPU [R48.64+-0x1e00], R51 ;  /* 0xffe200333000798e */ /* 0x0011e4000c10e79e */
.L_x_1456:
[----:B------:R-:W-:Y:S05]  /*40f0*/  BSYNC B0 ;  /* 0x0000000000007941 */ /* 0x000fea0003800000 */
.L_x_1455:
[----:B------:R-:W-:Y:S01]  /*4100*/  LEA.HI.SX32 R57, R57, R90, 0x1b ;  /* 0x0000005a39397211 */ /* 0x000fe200078fdaff */
[----:B------:R-:W-:Y:S01]  /*4110*/  BSSY B0, `(.L_x_1457) ;  /* 0x000000d000007945 */ /* 0x000fe20003800000 */
[----:B------:R-:W-:-:S02]  /*4120*/  ISETP.GE.AND P6, PT, R106, 0x101, PT ;  /* 0x000001016a00780c */ /* 0x000fc40003fc6270 */
[----:B------:R-:W-:Y:S02]  /*4130*/  IADD3 R123, R90, 0x200, RZ ;  /* 0x000002005a7b7810 */ /* 0x000fe40007ffe0ff */
[----:B------:R-:W1:Y:S01]  /*4140*/  LDS R57, [R57.X4+0x1490] ;  /* 0x0014900039397984 */ /* 0x000e620000004800 */
[----:B------:R-:W-:Y:S02]  /*4150*/  LEA.HI.SX32 R107, R107, R90, 0x1b ;  /* 0x0000005a6b6b7211 */ /* 0x000fe400078fdaff */
[C---:B------:R-:W-:Y:S02]  /*4160*/  ISETP.GE.AND P0, PT, R106.reuse, 0x181, PT ;  /* 0x000001816a00780c */ /* 0x040fe40003f06270 */
[C---:B------:R-:W-:Y:S02]  /*4170*/  ISETP.GE.AND P1, PT, R106.reuse, 0x201, PT ;  /* 0x000002016a00780c */ /* 0x040fe40003f26270 */
[C---:B------:R-:W-:Y:S02]  /*4180*/  ISETP.GE.AND P2, PT, R106.reuse, 0x281, PT ;  /* 0x000002816a00780c */ /* 0x040fe40003f46270 */
[----:B------:R-:W-:-:S02]  /*4190*/  ISETP.GE.AND P3, PT, R106, 0x301, PT ;  /* 0x000003016a00780c */ /* 0x000fc40003f66270 */
[C---:B------:R-:W-:Y:S02]  /*41a0*/  ISETP.GE.AND P4, PT, R106.reuse, 0x381, PT ;  /* 0x000003816a00780c */ /* 0x040fe40003f86270 */
[----:B------:R-:W-:Y:S01]  /*41b0*/  ISETP.GE.AND P5, PT, R106, 0x401, PT ;  /* 0x000004016a00780c */ /* 0x000fe20003fa6270 */
[----:B------:R-:W-:Y:S10]  /*41c0*/  @!P6 BRA `(.L_x_1458) ;  /* 0x000000100000e947 */ /* 0x000ff40003800000 */
[----:B-1----:R1:W-:Y:S02]  /*41d0*/  RED.E.ADD.F32.FTZ.RN.STRONG.GPU [R48.64+-0x1c00], R57 ;  /* 0xffe400393000798e */ /* 0x0023e4000c10e79e */
.L_x_1458:
[----:B------:R-:W-:Y:S05]  /*41e0*/  BSYNC B0 ;  /* 0x0000000000007941 */ /* 0x000fea0003800000 */
.L_x_1457:
[----:B------:R-:W2:Y:S01]  /*41f0*/  LDS R107, [R107.X4+0x1690] ;  /* 0x001690006b6b7984 */ /* 0x000ea20000004800 */
[----:B------:R-:W-:Y:S01]  /*4200*/  BSSY B0, `(.L_x_1459) ;  /* 0x0000005000007945 */ /* 0x000fe20003800000 */
[----:B0-----:R-:W-:Y:S02]  /*4210*/  IADD3 R51, R90, 0x280, RZ ;  /* 0x000002805a337810 */ /* 0x001fe40007ffe0ff */
[----:B------:R-:W-:Y:S01]  /*4220*/  LEA.HI.SX32 R50, R123, R90, 0x1b ;  /* 0x0000005a7b327211 */ /* 0x000fe200078fdaff */
[----:B------:R-:W-:Y:S05]  /*4230*/  @!P0 BRA `(.L_x_1460) ;  /* 0x0000001000008947 */ /* 0x000fea0003800000 */
[----:B--2---:R0:W-:Y:S02]  /*4240*/  RED.E.ADD.F32.FTZ.RN.STRONG.GPU [R48.64+-0x1a00], R107 ;  /* 0xffe6006b3000798e */ /* 0x0041e4000c10e79e */
.L_x_1460:
[----:B------:R-:W-:Y:S05]  /*4250*/  BSYNC B0 ;  /* 0x0000000000007941 */ /* 0x000fea0003800000 */
.L_x_1459:
[----:B------:R-:W-:Y:S01]  /*4260*/  LEA.HI.SX32 R54, R51, R90, 0x1b ;  /* 0x0000005a33367211 */ /* 0x000fe200078fdaff */
[----:B------:R-:W-:Y:S01]  /*4270*/  BSSY B0, `(.L_x_1461) ;  /* 0x0000005000007945 */ /* 0x000fe20003800000 */
[----:B------:R3:W4:Y:S01]  /*4280*/  LDS R51, [R50.X4+0x1890] ;  /* 0x0018900032337984 */ /* 0x0007220000004800 */
[----:B-1----:R-:W-:Y:S01]  /*4290*/  IADD3 R57, R90, 0x300, RZ ;  /* 0x000003005a397810 */ /* 0x002fe20007ffe0ff */
[----:B------:R-:W-:Y:S05]  /*42a0*/  @!P1 BRA `(.L_x_1462) ;  /* 0x0000001000009947 */ /* 0x000fea0003800000 */
[----:B----4-:R1:W-:Y:S02]  /*42b0*/  RED.E.ADD.F32.FTZ.RN.STRONG.GPU [R48.64+-0x1800], R51 ;  /* 0xffe800333000798e */ /* 0x0103e4000c10e79e */
.L_x_1462:
[----:B------:R-:W-:Y:S05]  /*42c0*/  BSYNC B0 ;  /* 0x0000000000007941 */ /* 0x000fea0003800000 */
.L_x_1461:
[----:B-1--4-:R1:W4:Y:S01]  /*42d0*/  LDS R51, [R54.X4+0x1a90] ;  /* 0x001a900036337984 */ /* 0x0123220000004800 */
[----:B------:R-:W-:Y:S01]  /*42e0*/  BSSY B0, `(.L_x_1463) ;  /* 0x0000005000007945 */ /* 0x000fe20003800000 */
[----:B0-2---:R-:W-:-:S02]  /*42f0*/  IADD3 R107, R90, 0x380, RZ ;  /* 0x000003805a6b7810 */ /* 0x005fc40007ffe0ff */
[----:B------:R-:W-:Y:S01]  /*4300*/  LEA.HI.SX32 R57, R57, R90, 0x1b ;  /* 0x0000005a39397211 */ /* 0x000fe200078fdaff */
[----:B------:R-:W-:Y:S05]  /*4310*/  @!P2 BRA `(.L_x_1464) ;  /* 0x000000100000a947 */ /* 0x000fea0003800000 */
[----:B----4-:R0:W-:Y:S02]  /*4320*/  RED.E.ADD.F32.FTZ.RN.STRONG.GPU [R48.64+-0x1600], R51 ;  /* 0xffea00333000798e */ /* 0x0101e4000c10e79e */
.L_x_1464:
[----:B------:R-:W-:Y:S05]  /*4330*/  BSYNC B0 ;  /* 0x0000000000007941 */ /* 0x000fea0003800000 */
.L_x_1463:
[----:B------:R-:W2:Y:S01]  /*4340*/  LDS R57, [R57.X4+0x1c90] ;  /* 0x001c900039397984 */ /* 0x000ea20000004800 */
[----:B------:R-:W-:Y:S01]  /*4350*/  BSSY B0, `(.L_x_1465) ;  /* 0x0000005000007945 */ /* 0x000fe20003800000 */
[----:B0---4-:R-:W-:Y:S02]  /*4360*/  IADD3 R51, R90, 0x400, RZ ;  /* 0x000004005a337810 */ /* 0x011fe40007ffe0ff */
[----:B------:R-:W-:Y:S01]  /*4370*/  LEA.HI.SX32 R107, R107, R90, 0x1b ;  /* 0x0000005a6b6b7211 */ /* 0x000fe200078fdaff */
[----:B------:R-:W-:Y:S05]  /*4380*/  @!P3 BRA `(.L_x_1466) ;  /* 0x000000100000b947 */ /* 0x000fea0003800000 */
[----:B--2---:R0:W-:Y:S02]  /*4390*/  RED.E.ADD.F32.FTZ.RN.STRONG.GPU [R48.64+-0x1400], R57 ;  /* 0xffec00393000798e */ /* 0x0041e4000c10e79e */
.L_x_1466:
[----:B------:R-:W-:Y:S05]  /*43a0*/  BSYNC B0 ;  /* 0x0000000000007941 */ /* 0x000fea0003800000 */
.L_x_1465:
[----:B------:R-:W4:Y:S01]  /*43b0*/  LDS R107, [R107.X4+0x1e90] ;  /* 0x001e90006b6b7984 */ /* 0x000f220000004800 */
[----:B------:R-:W-:Y:S01]  /*43c0*/  BSSY B0, `(.L_x_1467) ;  /* 0x0000004000007945 */ /* 0x000fe20003800000 */
[----:B------:R-:W-:Y:S01]  /*43d0*/  LEA.HI.SX32 R51, R51, R90, 0x1b ;  /* 0x0000005a33337211 */ /* 0x000fe200078fdaff */
[----:B------:R-:W-:Y:S05]  /*43e0*/  @!P4 BRA `(.L_x_1468) ;  /* 0x000000100000c947 */ /* 0x000fea0003800000 */
[----:B----4-:R4:W-:Y:S02]  /*43f0*/  RED.E.ADD.F32.FTZ.RN.STRONG.GPU [R48.64+-0x1200], R107 ;  /* 0xffee006b3000798e */ /* 0x0109e4000c10e79e */
.L_x_1468:
[----:B------:R-:W-:Y:S05]  /*4400*/  BSYNC B0 ;  /* 0x0000000000007941 */ /* 0x000fea0003800000 */
.L_x_1467:
[----:B------:R-:W0:Y:S01]  /*4410*/  LDS R51, [R51.X4+0x2090] ;  /* 0x0020900033337984 */ /* 0x000e220000004800 */
[----:B------:R-:W-:Y:S01]  /*4420*/  BSSY B0, `(.L_x_1469) ;  /* 0x0000005000007945 */ /* 0x000fe20003800000 */
[----:B0-2---:R-:W-:-:S02]  /*4430*/  IADD3 R57, R90, 0x480, RZ ;  /* 0x000004805a397810 */ /* 0x005fc40007ffe0ff */
[----:B----4-:R-:W-:Y:S01]  /*4440*/  IADD3 R107, R90, 0x500, RZ ;  /* 0x000005005a6b7810 */ /* 0x010fe20007ffe0ff */
[----:B------:R-:W-:Y:S05]  /*4450*/  @!P5 BRA `(.L_x_1470) ;  /* 0x000000100000d947 */ /* 0x000fea0003800000 */
[----:B------:R0:W-:Y:S02]  /*4460*/  RED.E.ADD.F32.FTZ.RN.STRONG.GPU [R48.64+-0x1000], R51 ;  /* 0xfff000333000798e */ /* 0x0001e4000c10e79e */
.L_x_1470:
[----:B------:R-:W-:Y:S05]  /*4470*/  BSYNC B0 ;  /* 0x0000000000007941 */ /* 0x000fea0003800000 */
.L_x_1469:
[-C--:B------:R-:W-:Y:S01]  /*4480*/  LEA.HI.SX32 R57, R57, R90.reuse, 0x1b ;  /* 0x0000005a39397211 */ /* 0x080fe200078fdaff */
[----:B------:R-:W-:Y:S01]  /*4490*/  BSSY B0, `(.L_x_1471) ;  /* 0x000000d000007945 */ /* 0x000fe20003800000 */
[----:B------:R-:W-:Y:S02]  /*44a0*/  ISETP.GE.AND P6, PT, R106, 0x481, PT ;  /* 0x000004816a00780c */ /* 0x000fe40003fc6270 */
[----:B0-----:R-:W-:Y:S02]  /*44b0*/  IADD3 R51, R90, 0x580, RZ ;  /* 0x000005805a337810 */ /* 0x001fe40007ffe0ff */
[----:B------:R-:W0:Y:S01]  /*44c0*/  LDS R57, [R57.X4+0x2290] ;  /* 0x0022900039397984 */ /* 0x000e220000004800 */
[----:B------:R-:W-:Y:S02]  /*44d0*/  LEA.HI.SX32 R107, R107, R90, 0x1b ;  /* 0x0000005a6b6b7211 */ /* 0x000fe400078fdaff */
[----:B------:R-:W-:-:S02]  /*44e0*/  ISETP.GE.AND P0, PT, R106, 0x501, PT ;  /* 0x000005016a00780c */ /* 0x000fc40003f06270 */
[C---:B------:R-:W-:Y:S02]  /*44f0*/  ISETP.GE.AND P1, PT, R106.reuse, 0x581, PT ;  /* 0x000005816a00780c */ /* 0x040fe40003f26270 */
[C---:B------:R-:W-:Y:S02]  /*4500*/  ISETP.GE.AND P2, PT, R106.reuse, 0x601, PT ;  /* 0x000006016a00780c */ /* 0x040fe40003f46270 */
[C---:B------:R-:W-:Y:S02]  /*4510*/  ISETP.GE.AND P3, PT, R106.reuse, 0x681, PT ;  /* 0x000006816a00780c */ /* 0x040fe40003f66270 */
[C---:B------:R-:W-:Y:S02]  /*4520*/  ISETP.GE.AND P4, PT, R106.reuse, 0x701, PT ;  /* 0x000007016a00780c */ /* 0x040fe40003f86270 */
[----:B------:R-:W-:Y:S01]  /*4530*/  ISETP.GE.AND P5, PT, R106, 0x781, PT ;  /* 0x000007816a00780c */ /* 0x000fe20003fa6270 */
[----:B------:R-:W-:Y:S10]  /*4540*/  @!P6 BRA `(.L_x_1472) ;  /* 0x000000100000e947 */ /* 0x000ff40003800000 */
[----:B0-----:R0:W-:Y:S02]  /*4550*/  RED.E.ADD.F32.FTZ.RN.STRONG.GPU [R48.64+-0xe00], R57 ;  /* 0xfff200393000798e */ /* 0x0011e4000c10e79e */
.L_x_1472:
[----:B------:R-:W-:Y:S05]  /*4560*/  BSYNC B0 ;  /* 0x0000000000007941 */ /* 0x000fea0003800000 */
.L_x_1471:
[----:B------:R-:W2:Y:S01]  /*4570*/  LDS R107, [R107.X4+0x2490] ;  /* 0x002490006b6b7984 */ /* 0x000ea20000004800 */
[----:B------:R-:W-:Y:S01]  /*4580*/  BSSY B0, `(.L_x_1473) ;  /* 0x0000005000007945 */ /* 0x000fe20003800000 */
[----:B0-----:R-:W-:-:S02]  /*4590*/  IADD3 R57, R90, 0x600, RZ ;  /* 0x000006005a397810 */ /* 0x001fc40007ffe0ff */
[----:B------:R-:W-:Y:S01]  /*45a0*/  LEA.HI.SX32 R51, R51, R90, 0x1b ;  /* 0x0000005a33337211 */ /* 0x000fe200078fdaff */
[----:B------:R-:W-:Y:S05]  /*45b0*/  @!P0 BRA `(.L_x_1474) ;  /* 0x0000001000008947 */ /* 0x000fea0003800000 */
[----:B--2---:R0:W-:Y:S02]  /*45c0*/  RED.E.ADD.F32.FTZ.RN.STRONG.GPU [R48.64+-0xc00], R107 ;  /* 0xfff4006b3000798e */ /* 0x0041e4000c10e79e */
.L_x_1474:
[----:B------:R-:W-:Y:S05]  /*45d0*/  BSYNC B0 ;  /* 0x0000000000007941 */ /* 0x000fea0003800000 */
.L_x_1473:
[----:B------:R-:W4:Y:S01]  /*45e0*/  LDS R51, [R51.X4+0x2690] ;  /* 0x0026900033337984 */ /* 0x000f220000004800 */
[----:B------:R-:W-:Y:S01]  /*45f0*/  BSSY B0, `(.L_x_1475) ;  /* 0x0000005000007945 */ /* 0x000fe20003800000 */
[----:B0-2---:R-:W-:Y:S02]  /*4600*/  IADD3 R107, R90, 0x680, RZ ;  /* 0x000006805a6b7810 */ /* 0x005fe40007ffe0ff */
[----:B------:R-:W-:Y:S01]  /*4610*/  LEA.HI.SX32 R57, R57, R90, 0x1b ;  /* 0x0000005a39397211 */ /* 0x000fe200078fdaff */
[----:B------:R-:W-:Y:S05]  /*4620*/  @!P1 BRA `(.L_x_1476) ;  /* 0x0000001000009947 */ /* 0x000fea0003800000 */
[----:B----4-:R0:W-:Y:S02]  /*4630*/  RED.E.ADD.F32.FTZ.RN.STRONG.GPU [R48.64+-0xa00], R51 ;  /* 0xfff600333000798e */ /* 0x0101e4000c10e79e */
.L_x_1476:
[----:B------:R-:W-:Y:S05]  /*4640*/  BSYNC B0 ;  /* 0x0000000000007941 */ /* 0x000fea0003800000 */
.L_x_1475:
[----:B------:R-:W2:Y:S01]  /*4650*/  LDS R57, [R57.X4+0x2890] ;  /* 0x0028900039397984 */ /* 0x000ea20000004800 */
[----:B------:R-:W-:Y:S01]  /*4660*/  BSSY B0, `(.L_x_1477) ;  /* 0x0000005000007945 */ /* 0x000fe20003800000 */
[----:B0---4-:R-:W-:Y:S02]  /*4670*/  IADD3 R51, R90, 0x700, RZ ;  /* 0x000007005a337810 */ /* 0x011fe40007ffe0ff */
[----:B------:R-:W-:Y:S01]  /*4680*/  LEA.HI.SX32 R107, R107, R90, 0x1b ;  /* 0x0000005a6b6b7211 */ /* 0x000fe200078fdaff */
[----:B------:R-:W-:Y:S05]  /*4690*/  @!P2 BRA `(.L_x_1478) ;  /* 0x000000100000a947 */ /* 0x000fea0003800000 */
[----:B--2---:R0:W-:Y:S02]  /*46a0*/  RED.E.ADD.F32.FTZ.RN.STRONG.GPU [R48.64+-0x800], R57 ;  /* 0xfff800393000798e */ /* 0x0041e4000c10e79e */
.L_x_1478:
[----:B------:R-:W-:Y:S05]  /*46b0*/  BSYNC B0 ;  /* 0x0000000000007941 */ /* 0x000fea0003800000 */
.L_x_1477:
[----:B------:R-:W4:Y:S01]  /*46c0*/  LDS R107, [R107.X4+0x2a90] ;  /* 0x002a90006b6b7984 */ /* 0x000f220000004800 */
[----:B------:R-:W-:Y:S01]  /*46d0*/  BSSY B0, `(.L_x_1479) ;  /* 0x0000005000007945 */ /* 0x000fe20003800000 */
[----:B0-2---:R-:W-:-:S02]  /*46e0*/  IADD3 R57, R90, 0x780, RZ ;  /* 0x000007805a397810 */ /* 0x005fc40007ffe0ff */
[----:B------:R-:W-:Y:S01]  /*46f0*/  LEA.HI.SX32 R51, R51, R90, 0x1b ;  /* 0x0000005a33337211 */ /* 0x000fe200078fdaff */
[----:B------:R-:W-:Y:S05]  /*4700*/  @!P3 BRA `(.L_x_1480) ;  /* 0x000000100000b947 */ /* 0x000fea0003800000 */
[----:B----4-:R0:W-:Y:S02]  /*4710*/  RED.E.ADD.F32.FTZ.RN.STRONG.GPU [R48.64+-0x600], R107 ;  /* 0xfffa006b3000798e */ /* 0x0101e4000c10e79e */
.L_x_1480:
[----:B------:R-:W-:Y:S05]  /*4720*/  BSYNC B0 ;  /* 0x0000000000007941 */ /* 0x000fea0003800000 */
.L_x_1479:
[----:B------:R-:W2:Y:S01]  /*4730*/  LDS R51, [R51.X4+0x2c90] ;  /* 0x002c900033337984 */ /* 0x000ea20000004800 */
[----:B------:R-:W-:Y:S01]  /*4740*/  BSSY B0, `(.L_x_1481) ;  /* 0x0000004000007945 */ /* 0x000fe20003800000 */
[----:B------:R-:W-:Y:S01]  /*4750*/  LEA.HI.SX32 R57, R57, R90, 0x1b ;  /* 0x0000005a39397211 */ /* 0x000fe200078fdaff */
[----:B------:R-:W-:Y:S05]  /*4760*/  @!P4 BRA `(.L_x_1482) ;  /* 0x000000100000c947 */ /* 0x000fea0003800000 */
[----:B--2---:R2:W-:Y:S02]  /*4770*/  RED.E.ADD.F32.FTZ.RN.STRONG.GPU [R48.64+-0x400], R51 ;  /* 0xfffc00333000798e */ /* 0x0045e4000c10e79e */
.L_x_1482:
[----:B------:R-:W-:Y:S05]  /*4780*/  BSYNC B0 ;  /* 0x0000000000007941 */ /* 0x000fea0003800000 */
.L_x_1481:
[----:B------:R-:W0:Y:S01]  /*4790*/  LDS R57, [R57.X4+0x2e90] ;  /* 0x002e900039397984 */ /* 0x000e220000004800 */
[----:B------:R-:W-:Y:S01]  /*47a0*/  BSSY B0, `(.L_x_1483) ;  /* 0x0000003000007945 */ /* 0x000fe20003800000 */
[----:B------:R-:W-:Y:S05]  /*47b0*/  @!P5 BRA `(.L_x_1484) ;  /* 0x000000100000d947 */ /* 0x000fea0003800000 */
[----:B0-----:R0:W-:Y:S02]  /*47c0*/  RED.E.ADD.F32.FTZ.RN.STRONG.GPU [R48.64+-0x200], R57 ;  /* 0xfffe00393000798e */ /* 0x0011e4000c10e79e */
.L_x_1484:
[----:B------:R-:W-:Y:S05]  /*47d0*/  BSYNC B0 ;  /* 0x0000000000007941 */ /* 0x000fea0003800000 */
.L_x_1483:
[----:B0-2---:R-:W0:Y:S01]  /*47e0*/  SHFL.DOWN PT, R49, R52, 0x1, 0x1f ;  /* 0x08201f0034317f89 */ /* 0x005e2200000e0000 */
[C---:B------:R-:W-:Y:S01]  /*47f0*/  ISETP.GT.AND P0, PT, R88.reuse, 0x1e, PT ;  /* 0x0000001e5800780c */ /* 0x040fe20003f04270 */
[----:B------:R-:W-:Y:S01]  /*4800*/  FMUL.FTZ R140, R153, R140 ;  /* 0x0000008c998c7220 */ /* 0x000fe20000410000 */
[----:B------:R-:W-:Y:S01]  /*4810*/  ISETP.NE.AND P1, PT, R88, RZ, PT ;  /* 0x000000ff5800720c */ /* 0x000fe20003f25270 */
[----:B------:R-:W2:Y:S01]  /*4820*/  SHFL.DOWN PT, R48, R53, 0x1, 0x1f ;  /* 0x08201f0035307f89 */ /* 0x000ea200000e0000 */
[----:B------:R-:W-:Y:S01]  /*4830*/  ISETP.NE.AND P2, PT, R90, RZ, PT ;  /* 0x000000ff5a00720c */ /* 0x000fe20003f45270 */
        /* <DEDUP_REMOVED lines=9> */
[----:B------:R-:W-:Y:S02]  /*48d0*/  FFMA.FTZ R144, R93, R110, R144 ;  /* 0x0000006e5d907223 */ /* 0x000fe40000010090 */
[----:B0-----:R-:W-:Y:S02]  /*48e0*/  @!P0 FADD.FTZ R52, R52, R49 ;  /* 0x0000003134348221 */ /* 0x001fe40000010000 */
[----:B------:R-:W-:Y:S02]  /*48f0*/  FFMA.FTZ R111, R116, R111, R140 ;  /* 0x0000006f746f7223 */ /* 0x000fe4000001008c */
[----:B--2---:R-:W-:Y:S01]  /*4900*/  @!P0 FADD.FTZ R53, R53, R48 ;  /* 0x0000003035358221 */ /* 0x004fe20000010000 */
[----:B------:R-:W0:Y:S01]  /*4910*/  SHFL.DOWN PT, R49, R52, 0x2, 0x1f ;  /* 0x08401f0034317f89 */ /* 0x000e2200000e0000 */
[----:B------:R-:W-:Y:S01]  /*4920*/  ISETP.GT.AND P0, PT, R88, 0x1d, PT ;  /* 0x0000001d5800780c */ /* 0x000fe20003f04270 */
[----:B------:R-:W-:Y:S02]  /*4930*/  FFMA.FTZ R112, R115, R112, R147 ;  /* 0x0000007073707223 */ /* 0x000fe40000010093 */
[----:B------:R-:W2:Y:S01]  /*4940*/  SHFL.DOWN PT, R48, R53, 0x2, 0x1f ;  /* 0x08401f0035307f89 */ /* 0x000ea200000e0000 */
[----:B------:R-:W-:-:S02]  /*4950*/  FFMA.FTZ R113, R102, R113, R134 ;  /* 0x0000007166717223 */ /* 0x000fc40000010086 */
[----:B------:R-:W-:Y:S02]  /*4960*/  FFMA.FTZ R114, R103, R114, R145 ;  /* 0x0000007267727223 */ /* 0x000fe40000010091 */
[----:B------:R-:W-:Y:S02]  /*4970*/  FFMA.FTZ R137, R58, R137, R132 ;  /* 0x000000893a897223 */ /* 0x000fe40000010084 */
[----:B------:R-:W-:Y:S02]  /*4980*/  FFMA.FTZ R136, R59, R136, R133 ;  /* 0x000000883b887223 */ /* 0x000fe40000010085 */
[----:B------:R-:W-:Y:S02]  /*4990*/  FFMA.FTZ R95, R95, R139, R128 ;  /* 0x0000008b5f5f7223 */ /* 0x000fe40000010080 */
[----:B------:R-:W-:Y:S02]  /*49a0*/  FFMA.FTZ R138, R97, R138, R135 ;  /* 0x0000008a618a7223 */ /* 0x000fe40000010087 */
[----:B------:R-:W-:-:S02]  /*49b0*/  FFMA.FTZ R141, R94, R141, R130 ;  /* 0x0000008d5e8d7223 */ /* 0x000fc40000010082 */
[----:B------:R-:W-:Y:S02]  /*49c0*/  FADD.FTZ R17, R56, R17 ;  /* 0x0000001138117221 */ /* 0x000fe40000010000 */
[----:B------:R-:W-:Y:S02]  /*49d0*/  FADD.FTZ R21, R126, R21 ;  /* 0x000000157e157221 */ /* 0x000fe40000010000 */
[----:B------:R-:W-:Y:S02]  /*49e0*/  FADD.FTZ R14, R55, R14 ;  /* 0x0000000e370e7221 */ /* 0x000fe40000010000 */
[----:B0-----:R-:W-:Y:S02]  /*49f0*/  @!P0 FADD.FTZ R52, R52, R49 ;  /* 0x0000003134348221 */ /* 0x001fe40000010000 */
[----:B------:R-:W-:Y:S02]  /*4a00*/  FADD.FTZ R20, R131, R20 ;  /* 0x0000001483147221 */ /* 0x000fe40000010000 */
[----:B--2---:R-:W-:Y:S01]  /*4a10*/  @!P0 FADD.FTZ R53, R53, R48 ;  /* 0x0000003035358221 */ /* 0x004fe20000010000 */
[----:B------:R-:W0:Y:S01]  /*4a20*/  SHFL.DOWN PT, R49, R52, 0x4, 0x1f ;  /* 0x08801f0034317f89 */ /* 0x000e2200000e0000 */
[----:B------:R-:W-:Y:S01]  /*4a30*/  ISETP.GT.AND P0, PT, R88, 0x1b, PT ;  /* 0x0000001b5800780c */ /* 0x000fe20003f04270 */
[----:B------:R-:W-:-:S02]  /*4a40*/  FADD.FTZ R15, R98, R15 ;  /* 0x0000000f620f7221 */ /* 0x000fc40000010000 */
[----:B------:R-:W2:Y:S01]  /*4a50*/  SHFL.DOWN PT, R48, R53, 0x4, 0x1f ;  /* 0x08801f0035307f89 */ /* 0x000ea200000e0000 */
        /* <DEDUP_REMOVED lines=12> */
[----:B--2---:R-:W-:Y:S01]  /*4b20*/  @!P0 FADD.FTZ R53, R53, R48 ;  /* 0x0000003035358221 */ /* 0x004fe20000010000 */
[----:B------:R-:W0:Y:S01]  /*4b30*/  SHFL.DOWN PT, R49, R52, 0x8, 0x1f ;  /* 0x09001f0034317f89 */ /* 0x000e2200000e0000 */
[----:B------:R-:W-:Y:S01]  /*4b40*/  ISETP.GT.AND P0, PT, R88, 0x17, PT ;  /* 0x000000175800780c */ /* 0x000fe20003f04270 */
[----:B------:R-:W-:Y:S02]  /*4b50*/  FADD.FTZ R9, R112, R9 ;  /* 0x0000000970097221 */ /* 0x000fe40000010000 */
[----:B------:R-:W2:Y:S01]  /*4b60*/  SHFL.DOWN PT, R48, R53, 0x8, 0x1f ;  /* 0x09001f0035307f89 */ /* 0x000ea200000e0000 */
        /* <DEDUP_REMOVED lines=12> */
[----:B--2---:R-:W-:Y:S01]  /*4c30*/  @!P0 FADD.FTZ R53, R53, R48 ;  /* 0x0000003035358221 */ /* 0x004fe20000010000 */
[----:B------:R-:W0:Y:S01]  /*4c40*/  SHFL.DOWN PT, R49, R52, 0x10, 0x1f ;  /* 0x0a001f0034317f89 */ /* 0x000e2200000e0000 */
[----:B------:R-:W-:Y:S01]  /*4c50*/  ISETP.GT.AND P0, PT, R88, 0xf, PT ;  /* 0x0000000f5800780c */ /* 0x000fe20003f04270 */
[----:B------:R-:W-:Y:S02]  /*4c60*/  FADD.FTZ R0, R141, R0 ;  /* 0x000000008d007221 */ /* 0x000fe40000010000 */
[----:B------:R-:W2:Y:S10]  /*4c70*/  SHFL.DOWN PT, R48, R53, 0x10, 0x1f ;  /* 0x0a001f0035307f89 */ /* 0x000eb400000e0000 */
[----:B0-----:R-:W-:-:S02]  /*4c80*/  @!P0 FADD.FTZ R52, R52, R49 ;  /* 0x0000003134348221 */ /* 0x001fc40000010000 */
[----:B--2---:R-:W-:-:S05]  /*4c90*/  @!P0 FADD.FTZ R53, R53, R48 ;  /* 0x0000003035358221 */ /* 0x004fca0000010000 */
[----:B------:R0:W-:Y:S04]  /*4ca0*/  @!P1 STS.64 [R87.X8+0x3198], R52 ;  /* 0x0031983457009388 */ /* 0x0001e80000008a00 */
[----:B------:R-:W-:Y:S06]  /*4cb0*/  BAR.SYNC.DEFER_BLOCKING 0x0 ;  /* 0x0000000000007b1d */ /* 0x000fec0000010000 */
[----:B------:R-:W-:Y:S05]  /*4cc0*/  @P2 BRA `(.L_x_1486) ;  /* 0x0000012000002947 */ /* 0x000fea0003800000 */
[----:B------:R-:W-:Y:S01]  /*4cd0*/  ULDC UR20, c[0x0][0x174] ;  /* 0x00005d0000147ab9 */ /* 0x000fe20000000800 */
[----:B---3--:R-:W2:Y:S01]  /*4ce0*/  LDS.128 R48, [0x31a0] ;  /* 0x0031a000ff307984 */ /* 0x008ea20000000c00 */
[----:B------:R-:W-:-:S02]  /*4cf0*/  UISETP.NE.AND UP0, UPT, UR19, UR20, UPT ;  /* 0x000000141300728c */ /* 0x000fc4000bf05270 */
[----:B------:R-:W-:Y:S01]  /*4d00*/  USHF.L.U32 UR20, UR7, 0x2, URZ ;  /* 0x0000000207147899 */ /* 0x000fe2000800063f */
[----:B-1----:R-:W1:Y:S03]  /*4d10*/  LDS.64 R54, [0x31b0] ;  /* 0x0031b000ff367984 */ /* 0x002e660000000a00 */
[----:B------:R-:W-:-:S13]  /*4d20*/  PLOP3.LUT P0, PT, PT, PT, UP0, 0x80, 0x0 ;  /* 0x000000000000781c */ /* 0x000fda0003f0f008 */
[----:B------:R-:W3:Y:S04]  /*4d30*/  @P0 LDS R58, [UR20+0x51e0] ;  /* 0x0051e014ff3a0984 */ /* 0x000ee80008000800 */
[----:B------:R-:W5:Y:S01]  /*4d40*/  @P0 LDS R57, [UR20+0x4de0] ;  /* 0x004de014ff390984 */ /* 0x000f620008000800 */
[----:B--2---:R-:W-:Y:S02]  /*4d50*/  FADD.FTZ R56, R53, R49 ;  /* 0x0000003135387221 */ /* 0x004fe40000010000 */
[----:B------:R-:W-:Y:S02]  /*4d60*/  FADD.FTZ R49, R52, R48 ;  /* 0x0000003034317221 */ /* 0x000fe40000010000 */
[----:B------:R-:W-:Y:S02]  /*4d70*/  FADD.FTZ R56, R51, R56 ;  /* 0x0000003833387221 */ /* 0x000fe40000010000 */
[----:B------:R-:W-:-:S02]  /*4d80*/  FADD.FTZ R49, R50, R49 ;  /* 0x0000003132317221 */ /* 0x000fc40000010000 */
[----:B01----:R-:W-:Y:S02]  /*4d90*/  FADD.FTZ R53, R56, R55 ;  /* 0x0000003738357221 */ /* 0x003fe40000010000 */
[----:B------:R-:W-:Y:S02]  /*4da0*/  FADD.FTZ R52, R49, R54 ;  /* 0x0000003631347221 */ /* 0x000fe40000010000 */
[----:B---3--:R-:W-:Y:S02]  /*4db0*/  @P0 FADD.FTZ R53, R53, R58 ;  /* 0x0000003a35350221 */ /* 0x008fe40000010000 */
[----:B-----5:R-:W-:-:S03]  /*4dc0*/  @P0 FADD.FTZ R52, R52, R57 ;  /* 0x0000003934340221 */ /* 0x020fc60000010000 */
[----:B------:R0:W-:Y:S04]  /*4dd0*/  STS [UR20+0x51e0], R53 ;  /* 0x0051e035ff007988 */ /* 0x0001e80008000814 */
[----:B------:R0:W-:Y:S02]  /*4de0*/  STS [UR20+0x4de0], R52 ;  /* 0x004de034ff007988 */ /* 0x0001e40008000814 */
.L_x_1486:
[----:B------:R-:W-:Y:S05]  /*4df0*/  BSYNC B0 ;  /* 0x0000000000007941 */ /* 0x000fea0003800000 */
.L_x_1485:
[----:B------:R-:W-:Y:S02]  /*4e00*/  UIADD3 UR7, UR7, 0x1, URZ ;  /* 0x0000000107077890 */ /* 0x000fe4000fffe03f */
[----:B------:R-:W-:Y:S02]  /*4e10*/  ULDC UR20, c[0x0][0x16c] ;  /* 0x00005b0000147ab9 */ /* 0x000fe40000000800 */
[----:B------:R-:W-:Y:S02]  /*4e20*/  UISETP.GE.AND UP0, UPT, UR7, UR20, UPT ;  /* 0x000000140700728c */ /* 0x000fe4000bf06270 */
[----:B------:R-:W-:-:S04]  /*4e30*/  UIADD3 UR8, UP1, UR8, 0x1, URZ ;  /* 0x0000000108087890 */ /* 0x000fc8000ff3e03f */
[----:B------:R-:W-:Y:S01]  /*4e40*/  PLOP3.LUT P0, PT, PT, PT, UP0, 0x80, 0x0 ;  /* 0x000000000000781c */ /* 0x000fe20003f0f008 */
[----:B------:R-:W-:-:S12]  /*4e50*/  UIADD3.X UR9, URZ, UR9, URZ, UP1, !UPT ;  /* 0x000000093f097290 */ /* 0x000fd80008ffe43f */
[----:B01-34-:R-:W-:Y:S01]  /*4e60*/  @P0 CALL.REL.NOINC `(.L_x_1439) ;  /* 0x0000001000000944 */ /* 0x01bfe20003c00000 */
[----:B------:R-:W-:Y:S05]  /*4e70*/  BRA `(.L_x_1487) ;  /* 0xffffc5c000007947 */ /* 0x000fea000383ffff */
.L_x_1439:
[----:B------:R-:W-:Y:S01]  /*4e80*/  BAR.SYNC.DEFER_BLOCKING 0x0 ;  /* 0x0000000000007b1d */ /* 0x000fe20000010000 */
[----:B------:R-:W-:Y:S01]  /*4e90*/  F2FP.BF16.PACK_AB R39, R24, R27 ;  /* 0x0000001b1827723e */ /* 0x000fe200000010ff */
[----:B------:R-:W-:Y:S01]  /*4ea0*/  UIADD3 UR7, UR19, -0x1, URZ ;  /* 0xffffffff13077890 */ /* 0x000fe2000fffe03f */
[----:B------:R-:W-:Y:S01]  /*4eb0*/  SHF.L.U32 R24, R90, 0x1, RZ ;  /* 0x000000015a187819 */ /* 0x000fe200000006ff */
[----:B------:R-:W-:Y:S01]  /*4ec0*/  UIADD3 UR32, UP1, UR32, -0x1000, URZ ;  /* 0xfffff00020207890 */ /* 0x000fe2000ff3e03f */
[----:B------:R-:W-:Y:S01]  /*4ed0*/  F2FP.BF16.PACK_AB R37, R28, R31 ;  /* 0x0000001f1c25723e */ /* 0x000fe200000010ff */
[----:B------:R-:W-:Y:S01]  /*4ee0*/  USHF.L.U32 UR8, UR7, 0xb, URZ ;  /* 0x0000000b07087899 */ /* 0x000fe2000800063f */
[----:B------:R-:W-:Y:S01]  /*4ef0*/  F2FP.BF16.PACK_AB R31, R16, R19 ;  /* 0x00000013101f723e */ /* 0x000fe200000010ff */
[----:B------:R-:W-:Y:S01]  /*4f00*/  ULDC.64 UR24, c[0x0][0x2d8] ;  /* 0x0000b60000187ab9 */ /* 0x000fe20000000a00 */
[----:B------:R-:W-:Y:S01]  /*4f10*/  LOP3.LUT R19, R24, 0xffffffc0, RZ, 0xc0, !PT ;  /* 0xffffffc018137812 */ /* 0x000fe200078ec0ff */
[----:B------:R-:W-:Y:S01]  /*4f20*/  UIMAD UR20, UR35, UR24, URZ ;  /* 0x00000018231472a4 */ /* 0x000fe2000f8e023f */
[----:B------:R-:W-:Y:S01]  /*4f30*/  F2FP.BF16.PACK_AB R38, R26, R29 ;  /* 0x0000001d1a26723e */ /* 0x000fe200000010ff */
[----:B------:R-:W-:Y:S01]  /*4f40*/  USHF.R.S32.HI UR9, URZ, 0x1f, UR8 ;  /* 0x0000001f3f097899 */ /* 0x000fe20008011408 */
[----:B------:R-:W-:Y:S01]  /*4f50*/  F2FP.BF16.PACK_AB R36, R30, R33 ;  /* 0x000000211e24723e */ /* 0x000fe200000010ff */
[----:B------:R-:W-:Y:S01]  /*4f60*/  UIMAD UR38, UR34, UR25, UR20 ;  /* 0x00000019222672a4 */ /* 0x000fe2000f8e0214 */
[----:B------:R-:W-:Y:S01]  /*4f70*/  F2FP.BF16.PACK_AB R29, R20, R23 ;  /* 0x00000017141d723e */ /* 0x000fe200000010ff */
[----:B------:R-:W-:Y:S01]  /*4f80*/  UIMAD.WIDE.U32 UR24, UR34, UR24, UR8 ;  /* 0x00000018221872a5 */ /* 0x000fe2000f8e0008 */
[----:B------:R-:W-:Y:S01]  /*4f90*/  F2FP.BF16.PACK_AB R30, R18, R21 ;  /* 0x00000015121e723e */ /* 0x000fe200000010ff */
[----:B------:R-:W-:Y:S01]  /*4fa0*/  ULDC.64 UR20, c[0x0][0x2e0] ;  /* 0x0000b80000147ab9 */ /* 0x000fe20000000a00 */
[----:B------:R-:W-:Y:S01]  /*4fb0*/  LEA R20, R88, R19, 0x1 ;  /* 0x0000001358147211 */ /* 0x000fe200078e08ff */
[----:B------:R-:W-:Y:S01]  /*4fc0*/  UIADD3 UR25, UR25, UR38, URZ ;  /* 0x0000002619197290 */ /* 0x000fe2000fffe03f */
[----:B------:R-:W-:Y:S01]  /*4fd0*/  F2FP.BF16.PACK_AB R28, R22, R25 ;  /* 0x00000019161c723e */ /* 0x000fe200000010ff */
[----:B------:R-:W-:Y:S01]  /*4fe0*/  UIMAD UR38, UR17, UR20, URZ ;  /* 0x00000014112672a4 */ /* 0x000fe2000f8e023f */
[----:B------:R-:W-:Y:S01]  /*4ff0*/  FADD.FTZ R16, R89, R0 ;  /* 0x0000000059107221 */ /* 0x000fe20000010000 */
[----:B------:R0:W-:Y:S01]  /*5000*/  STS.128 [R20.X16], R36 ;  /* 0x0000002414007388 */ /* 0x0001e2000000cc00 */
[----:B------:R-:W-:-:S02]  /*5010*/  UIADD3 UR28, UP2, UR28, -0x1000, URZ ;  /* 0xfffff0001c1c7890 */ /* 0x000fc4000ff5e03f */
[----:B------:R-:W-:Y:S01]  /*5020*/  UIMAD UR38, UR16, UR21, UR38 ;  /* 0x00000015102672a4 */ /* 0x000fe2000f8e0226 */
[----:B------:R1:W-:Y:S01]  /*5030*/  STS.128 [R20.X16+0x10], R28 ;  /* 0x0000101c14007388 */ /* 0x0003e2000000cc00 */
[----:B------:R-:W-:-:S06]  /*5040*/  NOP ;  /* 0x0000000000007918 */ /* 0x000fcc0000000000 */
[----:B------:R-:W2:Y:S01]  /*5050*/  LDS.128 R24, [R85.X16] ;  /* 0x0000000055187984 */ /* 0x000ea2000000cc00 */
[----:B------:R-:W-:Y:S01]  /*5060*/  UIMAD.WIDE.U32 UR20, UR16, UR20, UR24 ;  /* 0x00000014101472a5 */ /* 0x000fe2000f8e0018 */
[----:B------:R-:W-:Y:S01]  /*5070*/  FADD.FTZ R21, R16, R3 ;  /* 0x0000000310157221 */ /* 0x000fe20000010000 */
[----:B------:R-:W-:Y:S01]  /*5080*/  UIADD3 UR26, UP3, UR26, -0x1000, URZ ;  /* 0xfffff0001a1a7890 */ /* 0x000fe2000ff7e03f */
[----:B------:R-:W3:Y:S01]  /*5090*/  LDS.128 R32, [R85.X16+0x200] ;  /* 0x0002000055207984 */ /* 0x000ee2000000cc00 */
[----:B------:R-:W-:Y:S01]  /*50a0*/  ULDC.64 UR24, c[0x0][0x330] ;  /* 0x0000cc0000187ab9 */ /* 0x000fe20000000a00 */
[----:B0-----:R-:W-:Y:S01]  /*50b0*/  F2FP.BF16.PACK_AB R39, R17, R14 ;  /* 0x0000000e1127723e */ /* 0x001fe200000010ff */
[----:B------:R-:W-:Y:S01]  /*50c0*/  UIADD3 UR21, UR21, UR38, URZ ;  /* 0x0000002615157290 */ /* 0x000fe2000fffe03f */
[----:B------:R-:W-:Y:S01]  /*50d0*/  F2FP.BF16.PACK_AB R38, R15, R12 ;  /* 0x0000000c0f26723e */ /* 0x000fe200000010ff */
[----:B------:R-:W-:Y:S01]  /*50e0*/  ULEA UR24, UP0, UR20, UR24, 0x1 ;  /* 0x0000001814187291 */ /* 0x000fe2000f80083f */
[----:B-1----:R-:W-:Y:S01]  /*50f0*/  F2FP.BF16.PACK_AB R28, R3, R0 ;  /* 0x00000000031c723e */ /* 0x002fe200000010ff */
[----:B------:R-:W-:Y:S01]  /*5100*/  ULDC.64 UR38, c[0x0][0x2f8] ;  /* 0x0000be0000267ab9 */ /* 0x000fe20000000a00 */
[----:B------:R-:W-:Y:S01]  /*5110*/  F2FP.BF16.PACK_AB R29, R5, R2 ;  /* 0x00000002051d723e */ /* 0x000fe200000010ff */
[----:B------:R-:W-:Y:S01]  /*5120*/  ULEA.HI.X UR25, UR20, UR25, UR21, 0x1, UP0 ;  /* 0x0000001914197291 */ /* 0x000fe200080f0c15 */
[----:B------:R-:W-:Y:S01]  /*5130*/  F2FP.BF16.PACK_AB R31, R9, R6 ;  /* 0x00000006091f723e */ /* 0x000fe200000010ff */
[----:B------:R-:W-:Y:S01]  /*5140*/  UIMAD UR20, UR35, UR38, URZ ;  /* 0x00000026231472a4 */ /* 0x000fe2000f8e023f */
[----:B------:R-:W-:Y:S01]  /*5150*/  MOV R18, UR24 ;  /* 0x0000001800127c02 */ /* 0x000fe20008000f00 */
[----:B------:R-:W-:Y:S01]  /*5160*/  FADD.FTZ R0, R21, R2 ;  /* 0x0000000215007221 */ /* 0x000fe20000010000 */
[----:B------:R-:W-:Y:S01]  /*5170*/  F2FP.BF16.PACK_AB R30, R7, R4 ;  /* 0x00000004071e723e */ /* 0x000fe200000010ff */
[----:B------:R-:W-:Y:S01]  /*5180*/  UIMAD UR24, UR34, UR39, UR20 ;  /* 0x00000027221872a4 */ /* 0x000fe2000f8e0214 */
[----:B------:R-:W-:Y:S01]  /*5190*/  MOV R19, UR25 ;  /* 0x0000001900137c02 */ /* 0x000fe20008000f00 */
[----:B------:R-:W-:Y:S01]  /*51a0*/  UIMAD.WIDE.U32 UR20, UR34, UR38, UR8 ;  /* 0x00000026221472a5 */ /* 0x000fe2000f8e0008 */
[----:B------:R-:W-:Y:S01]  /*51b0*/  F2FP.BF16.PACK_AB R37, R13, R10 ;  /* 0x0000000a0d25723e */ /* 0x000fe200000010ff */
[----:B------:R-:W-:Y:S01]  /*51c0*/  FADD.FTZ R5, R0, R5 ;  /* 0x0000000500057221 */ /* 0x000fe20000010000 */
[----:B------:R-:W-:Y:S01]  /*51d0*/  F2FP.BF16.PACK_AB R36, R11, R8 ;  /* 0x000000080b24723e */ /* 0x000fe200000010ff */
[----:B------:R-:W-:Y:S01]  /*51e0*/  IMAD.WIDE R18, R86, 0x10, R18 ;  /* 0x0000001056127825 */ /* 0x000fe200078e0212 */
[----:B------:R-:W-:-:S02]  /*51f0*/  ULDC.64 UR8, c[0x0][0x300] ;  /* 0x0000c00000087ab9 */ /* 0x000fc40000000a00 */
[----:B------:R-:W-:Y:S01]  /*5200*/  UIADD3 UR21, UR21, UR24, URZ ;  /* 0x0000001815157290 */ /* 0x000fe2000fffe03f */
[----:B------:R-:W-:Y:S01]  /*5210*/  FADD.FTZ R4, R5, R4 ;  /* 0x0000000405047221 */ /* 0x000fe20000010000 */
[----:B------:R-:W-:Y:S02]  /*5220*/  UIMAD UR24, UR17, UR8, URZ ;  /* 0x00000008111872a4 */ /* 0x000fe4000f8e023f */
[----:B------:R-:W-:Y:S01]  /*5230*/  ULDC.64 UR38, c[0x0][0x340] ;  /* 0x0000d00000267ab9 */ /* 0x000fe20000000a00 */
[----:B------:R-:W-:Y:S01]  /*5240*/  FADD.FTZ R7, R4, R7 ;  /* 0x0000000704077221 */ /* 0x000fe20000010000 */
[----:B------:R-:W-:Y:S02]  /*5250*/  UIMAD UR24, UR16, UR9, UR24 ;  /* 0x00000009101872a4 */ /* 0x000fe4000f8e0218 */
[----:B------:R-:W-:Y:S01]  /*5260*/  UIMAD.WIDE.U32 UR8, UR16, UR8, UR20 ;  /* 0x00000008100872a5 */ /* 0x000fe2000f8e0014 */
[----:B------:R-:W-:Y:S01]  /*5270*/  FADD.FTZ R6, R7, R6 ;  /* 0x0000000607067221 */ /* 0x000fe20000010000 */
[----:B------:R-:W-:Y:S01]  /*5280*/  UIADD3 UR22, UP4, UR22, -0x1000, URZ ;  /* 0xfffff00016167890 */ /* 0x000fe2000ff9e03f */
[----:B--2---:R-:W-:Y:S01]  /*5290*/  STG.E.128 [R18.64], R24 ;  /* 0x0000001812007986 */ /* 0x004fe2000c101d1e */
[----:B------:R-:W-:Y:S01]  /*52a0*/  UIADD3 UR20, UR9, UR24, URZ ;  /* 0x0000001809147290 */ /* 0x000fe2000fffe03f */
[----:B------:R-:W-:Y:S01]  /*52b0*/  FADD.FTZ R9, R6, R9 ;  /* 0x0000000906097221 */ /* 0x000fe20000010000 */
[----:B------:R-:W-:Y:S01]  /*52c0*/  ULEA UR9, UP0, UR8, UR38, 0x1 ;  /* 0x0000002608097291 */ /* 0x000fe2000f80083f */
[----:B---3--:R-:W-:Y:S01]  /*52d0*/  STG.E.128 [R18.64+0x200], R32 ;  /* 0x0002002012007986 */ /* 0x008fe2000c101d1e */
[----:B------:R-:W-:Y:S01]  /*52e0*/  UIADD3 UR6, UR6, 0x1, URZ ;  /* 0x0000000106067890 */ /* 0x000fe2000fffe03f */
[----:B------:R-:W-:Y:S01]  /*52f0*/  FADD.FTZ R8, R9, R8 ;  /* 0x0000000809087221 */ /* 0x000fe20000010000 */
[----:B------:R-:W-:Y:S01]  /*5300*/  ULEA.HI.X UR8, UR8, UR39, UR20, 0x1, UP0 ;  /* 0x0000002708087291 */ /* 0x000fe200080f0c14 */
[----:B------:R-:W-:Y:S01]  /*5310*/  BAR.SYNC.DEFER_BLOCKING 0x0 ;  /* 0x0000000000007b1d */ /* 0x000fe20000010000 */
[----:B------:R-:W-:Y:S01]  /*5320*/  MOV R2, UR9 ;  /* 0x0000000900027c02 */ /* 0x000fe20008000f00 */
[----:B------:R-:W-:Y:S01]  /*5330*/  FADD.FTZ R11, R8, R11 ;  /* 0x0000000b080b7221 */ /* 0x000fe20000010000 */
[----:B------:R-:W-:-:S02]  /*5340*/  UISETP.GT.AND UP0, UPT, UR19, 0x1, UPT ;  /* 0x000000011300788c */ /* 0x000fc4000bf04270 */
[----:B------:R-:W-:Y:S01]  /*5350*/  MOV R3, UR8 ;  /* 0x0000000800037c02 */ /* 0x000fe20008000f00 */
[----:B------:R-:W-:Y:S01]  /*5360*/  FADD.FTZ R10, R11, R10 ;  /* 0x0000000a0b0a7221 */ /* 0x000fe20000010000 */
[----:B------:R-:W-:Y:S02]  /*5370*/  UIADD3.X UR33, UR33, -0x1, URZ, UP1, !UPT ;  /* 0xffffffff21217890 */ /* 0x000fe40008ffe43f */
[----:B------:R-:W-:Y:S01]  /*5380*/  PLOP3.LUT P0, PT, PT, PT, UP0, 0x80, 0x0 ;  /* 0x000000000000781c */ /* 0x000fe20003f0f008 */
[----:B------:R-:W-:Y:S01]  /*5390*/  IMAD.WIDE R2, R86, 0x10, R2 ;  /* 0x0000001056027825 */ /* 0x000fe200078e0202 */
[----:B------:R-:W-:Y:S02]  /*53a0*/  UIADD3.X UR29, UR29, -0x1, URZ, UP2, !UPT ;  /* 0xffffffff1d1d7890 */ /* 0x000fe400097fe43f */
[----:B------:R-:W-:Y:S01]  /*53b0*/  UIADD3.X UR27, UR27, -0x1, URZ, UP3, !UPT ;  /* 0xffffffff1b1b7890 */ /* 0x000fe20009ffe43f */
[----:B------:R-:W-:Y:S01]  /*53c0*/  FADD.FTZ R13, R10, R13 ;  /* 0x0000000d0a0d7221 */ /* 0x000fe20000010000 */
[----:B------:R-:W-:-:S02]  /*53d0*/  UIADD3.X UR23, UR23, -0x1, URZ, UP4, !UPT ;  /* 0xffffffff17177890 */ /* 0x000fc4000a7fe43f */
[----:B------:R-:W-:Y:S01]  /*53e0*/  UMOV UR19, UR7 ;  /* 0x0000000700137c82 */ /* 0x000fe20008000000 */
[----:B------:R-:W-:-:S04]  /*53f0*/  FADD.FTZ R12, R13, R12 ;  /* 0x0000000c0d0c7221 */ /* 0x000fc80000010000 */
[----:B------:R-:W-:Y:S01]  /*5400*/  FADD.FTZ R15, R12, R15 ;  /* 0x0000000f0c0f7221 */ /* 0x000fe20000010000 */
[----:B------:R-:W-:Y:S03]  /*5410*/  STS.128 [R20.X16], R28 ;  /* 0x0000001c14007388 */ /* 0x000fe6000000cc00 */
[----:B------:R-:W-:Y:S01]  /*5420*/  FADD.FTZ R14, R15, R14 ;  /* 0x0000000e0f0e7221 */ /* 0x000fe20000010000 */
[----:B------:R-:W-:Y:S01]  /*5430*/  STS.128 [R20.X16+0x10], R36 ;  /* 0x0000102414007388 */ /* 0x000fe2000000cc00 */
[----:B------:R-:W-:-:S06]  /*5440*/  NOP ;  /* 0x0000000000007918 */ /* 0x000fcc0000000000 */
[----:B------:R-:W0:Y:S01]  /*5450*/  LDS.128 R24, [R85.X16] ;  /* 0x0000000055187984 */ /* 0x000e22000000cc00 */
[----:B------:R-:W-:-:S03]  /*5460*/  FADD.FTZ R89, R14, R17 ;  /* 0x000000110e597221 */ /* 0x000fc60000010000 */
[----:B------:R-:W1:Y:S04]  /*5470*/  LDS.128 R40, [R85.X16+0x200] ;  /* 0x0002000055287984 */ /* 0x000e68000000cc00 */
[----:B0-----:R0:W-:Y:S04]  /*5480*/  STG.E.128 [R2.64], R24 ;  /* 0x0000001802007986 */ /* 0x0011e8000c101d1e */
[----:B-1----:R0:W-:Y:S02]  /*5490*/  STG.E.128 [R2.64+0x200], R40 ;  /* 0x0002002802007986 */ /* 0x0021e4000c101d1e */
[----:B0-----:R-:W-:Y:S01]  /*54a0*/  @!P0 CALL.REL.NOINC `(.L_x_1437) ;  /* 0x0000001000008944 */ /* 0x001fe20003c00000 */
[----:B------:R-:W-:Y:S05]  /*54b0*/  BRA `(.L_x_1488) ;  /* 0xffffb59000007947 */ /* 0x000fea000383ffff */
.L_x_1437:
[----:B------:R-:W-:Y:S02]  /*54c0*/  ISETP.NE.U32.AND P0, PT, RZ, c[0x0][0x328], PT ;  /* 0x0000ca00ff007a0c */ /* 0x000fe40003f05070 */
[----:B------:R-:W-:-:S02]  /*54d0*/  ISETP.NE.U32.AND P2, PT, RZ, c[0x0][0x348], PT ;  /* 0x0000d200ff007a0c */ /* 0x000fc40003f45070 */
        /* <DEDUP_REMOVED lines=32> */
.L_x_1490:
[----:B0-----:R-:W-:Y:S05]  /*56e0*/  BSYNC B0 ;  /* 0x0000000000007941 */ /* 0x001fea0003800000 */
.L_x_1489:
        /* <DEDUP_REMOVED lines=31> */
[----:B------:R-:W-:Y:S01]  /*58e0*/  HFMA2.MMA R11, -RZ, RZ, 0, 0 ;  /* 0x00000000ff0b7435 */ /* 0x000fe200000001ff */
[----:B------:R-:W-:Y:S05]  /*58f0*/  BRA `(.L_x_1493) ;  /* 0x0000001000007947 */ /* 0x000fea0003800000 */
.L_x_1492:
[----:B------:R-:W3:Y:S02]  /*5900*/  S2R R11, SR_TID.X ;  /* 0x00000000000b7919 */ /* 0x000ee40000002100 */
.L_x_1493:
[----:B0-----:R-:W-:Y:S05]  /*5910*/  BSYNC B0 ;  /* 0x0000000000007941 */ /* 0x001fea0003800000 */
.L_x_1491:
        /* <DEDUP_REMOVED lines=8> */
[----:B-1----:R-:W-:Y:S02]  /*59a0*/  UIMAD.WIDE.U32 UR4, UR16, UR8, URZ ;  /* 0x00000008100472a5 */ /* 0x002fe4000f8e003f */
[----:B------:R-:W-:Y:S02]  /*59b0*/  UIMAD UR6, UR16, UR9, UR17 ;  /* 0x00000009100672a4 */ /* 0x000fe4000f8e0211 */
[----:B------:R-:W-:Y:S02]  /*59c0*/  UIADD3 UR7, UR11, UR7, URZ ;  /* 0x000000070b077290 */ /* 0x000fe4000fffe03f */
[----:B------:R-:W-:Y:S02]  /*59d0*/  UIADD3 UR6, UR5, UR6, URZ ;  /* 0x0000000605067290 */ /* 0x000fe4000fffe03f */
.L_x_1494:
[----:B0-----:R-:W0:Y:S01]  /*59e0*/  LDS R13, [R11.X4+0x4de0] ;  /* 0x004de0000b0d7984 */ /* 0x001e220000004800 */
[----:B------:R-:W-:Y:S02]  /*59f0*/  MOV R4, UR4 ;  /* 0x0000000400047c02 */ /* 0x000fe40008000f00 */
[----:B------:R-:W-:Y:S01]  /*5a00*/  SHF.R.S32.HI R0, RZ, 0x1f, R11 ;  /* 0x0000001fff007819 */ /* 0x000fe2000001140b */
[----:B------:R1:W2:Y:S01]  /*5a10*/  LDS R15, [R11.X4+0x51e0] ;  /* 0x0051e0000b0f7984 */ /* 0x0002a20000004800 */
[----:B------:R-:W-:-:S02]  /*5a20*/  MOV R3, UR6 ;  /* 0x0000000600037c02 */ /* 0x000fc40008000f00 */
[----:B------:R-:W-:Y:S01]  /*5a30*/  MOV R2, R4 ;  /* 0x0000000400027202 */ /* 0x000fe20000000f00 */
[C---:B------:R-:W-:Y:S01]  /*5a40*/  IMAD R4, R0.reuse, c[0x0][0x290], RZ ;  /* 0x0000a40000047a24 */ /* 0x040fe200078e02ff */
[----:B------:R-:W-:Y:S01]  /*5a50*/  MOV R8, UR10 ;  /* 0x0000000a00087c02 */ /* 0x000fe20008000f00 */
[----:B------:R-:W-:Y:S01]  /*5a60*/  IMAD R0, R0, c[0x0][0x2b0], RZ ;  /* 0x0000ac0000007a24 */ /* 0x000fe200078e02ff */
[----:B------:R-:W-:Y:S01]  /*5a70*/  MOV R5, UR5 ;  /* 0x0000000500057c02 */ /* 0x000fe20008000f00 */
[C---:B------:R-:W-:Y:S01]  /*5a80*/  IMAD.WIDE.U32 R2, R11.reuse, c[0x0][0x290], R2 ;  /* 0x0000a4000b027a25 */ /* 0x040fe200078e0002 */
[----:B------:R-:W-:Y:S02]  /*5a90*/  MOV R7, UR7 ;  /* 0x0000000700077c02 */ /* 0x000fe40008000f00 */
[----:B------:R-:W-:Y:S01]  /*5aa0*/  MOV R6, R8 ;  /* 0x0000000800067202 */ /* 0x000fe20000000f00 */
[C---:B------:R-:W-:Y:S01]  /*5ab0*/  IMAD R5, R11.reuse, c[0x0][0x294], R4 ;  /* 0x0000a5000b057a24 */ /* 0x040fe200078e0204 */
[----:B------:R-:W-:Y:S01]  /*5ac0*/  MOV R9, UR11 ;  /* 0x0000000b00097c02 */ /* 0x000fe20008000f00 */
[C---:B------:R-:W-:Y:S01]  /*5ad0*/  IMAD R9, R11.reuse, c[0x0][0x2b4], R0 ;  /* 0x0000ad000b097a24 */ /* 0x040fe200078e0200 */
[----:B------:R-:W-:Y:S01]  /*5ae0*/  LEA R4, P0, R2, c[0x0][0x310], 0x2 ;  /* 0x0000c40002047a11 */ /* 0x000fe200078010ff */
[----:B------:R-:W-:Y:S01]  /*5af0*/  IMAD.WIDE.U32 R6, R11, c[0x0][0x2b0], R6 ;  /* 0x0000ac000b067a25 */ /* 0x000fe200078e0006 */
[----:B------:R-:W-:Y:S01]  /*5b00*/  IADD3 R5, R3, R5, RZ ;  /* 0x0000000503057210 */ /* 0x000fe20007ffe0ff */
[----:B------:R-:W-:Y:S01]  /*5b10*/  YIELD ;  /* 0x0000000000007946 */ /* 0x000fe20003800000 */
        /* <DEDUP_REMOVED lines=10> */
.L_x_1444:
[----:B------:R-:W-:Y:S01]  /*5bc0*/  HFMA2.MMA R54, -RZ, RZ, 0, 5.9604644775390625e-08 ;  /* 0x00000001ff367435 */ /* 0x000fe200000001ff */
[----:B------:R-:W-:Y:S02]  /*5bd0*/  MOV R55, R56 ;  /* 0x0000003800377202 */ /* 0x000fe40000000f00 */
[----:B------:R-:W-:Y:S02]  /*5be0*/  MOV R51, RZ ;  /* 0x000000ff00337202 */ /* 0x000fe40000000f00 */
[----:B------:R-:W-:-:S02]  /*5bf0*/  MOV R50, 0xffffffff ;  /* 0xffffffff00327802 */ /* 0x000fc40000000f00 */
[----:B------:R-:W-:Y:S02]  /*5c00*/  MOV R48, 0x5c20 ;  /* 0x00005c2000307802 */ /* 0x000fe40000000f00 */
[----:B-1---5:R-:W-:Y:S05]  /*5c10*/  CALL.REL.NOINC `($__internal_62_$__cuda_sm70_shflsync_up) ;  /* 0x00000ec000007944 */ /* 0x022fea0003c00000 */
[----:B-1----:R-:W-:Y:S01]  /*5c20*/  MOV R59, R50 ;  /* 0x00000032003b7202 */ /* 0x002fe20000000f00 */
[----:B0-----:R-:W-:Y:S05]  /*5c30*/  BRA `(.L_x_1495) ;  /* 0xffffc81000007947 */ /* 0x001fea000383ffff */
.L_x_1445:
[----:B------:R-:W-:Y:S01]  /*5c40*/  HFMA2.MMA R54, -RZ, RZ, 0, 5.9604644775390625e-08 ;  /* 0x00000001ff367435 */ /* 0x000fe200000001ff */
[----:B------:R-:W-:Y:S02]  /*5c50*/  MOV R55, R57 ;  /* 0x0000003900377202 */ /* 0x000fe40000000f00 */
[----:B------:R-:W-:Y:S02]  /*5c60*/  MOV R51, RZ ;  /* 0x000000ff00337202 */ /* 0x000fe40000000f00 */
[----:B------:R-:W-:Y:S02]  /*5c70*/  MOV R50, 0xffffffff ;  /* 0xffffffff00327802 */ /* 0x000fe40000000f00 */
[----:B------:R-:W-:Y:S02]  /*5c80*/  MOV R48, 0x5ca0 ;  /* 0x00005ca000307802 */ /* 0x000fe40000000f00 */
[----:B012--5:R-:W-:Y:S05]  /*5c90*/  CALL.REL.NOINC `($__internal_62_$__cuda_sm70_shflsync_up) ;  /* 0x00000e4000007944 */ /* 0x027fea0003c00000 */
        /* <DEDUP_REMOVED lines=10> */
[----:B------:R-:W-:Y:S05]  /*5d40*/  CALL.REL.NOINC `($__internal_62_$__cuda_sm70_shflsync_up) ;  /* 0x00000d9000007944 */ /* 0x000fea0003c00000 */
[----:B0-----:R-:W-:Y:S01]  /*5d50*/  HFMA2.MMA R54, -RZ, RZ, 0, 1.1920928955078125e-07 ;  /* 0x00000002ff367435 */ /* 0x001fe200000001ff */
[----:B-1----:R-:W-:Y:S02]  /*5d60*/  MOV R56, R50 ;  /* 0x0000003200387202 */ /* 0x002fe40000000f00 */
[----:B------:R-:W-:-:S02]  /*5d70*/  MOV R55, R57 ;  /* 0x0000003900377202 */ /* 0x000fc40000000f00 */
[----:B------:R-:W-:Y:S02]  /*5d80*/  MOV R51, RZ ;  /* 0x000000ff00337202 */ /* 0x000fe40000000f00 */
[----:B------:R-:W-:Y:S02]  /*5d90*/  MOV R50, 0xffffffff ;  /* 0xffffffff00327802 */ /* 0x000fe40000000f00 */
[----:B------:R-:W-:Y:S02]  /*5da0*/  MOV R48, 0x5dc0 ;  /* 0x00005dc000307802 */ /* 0x000fe40000000f00 */
[----:B------:R-:W-:Y:S05]  /*5db0*/  CALL.REL.NOINC `($__internal_62_$__cuda_sm70_shflsync_up) ;  /* 0x00000d2000007944 */ /* 0x000fea0003c00000 */
        /* <DEDUP_REMOVED lines=8> */
[----:B------:R-:W-:Y:S05]  /*5e40*/  CALL.REL.NOINC `($__internal_62_$__cuda_sm70_shflsync_up) ;  /* 0x00000c9000007944 */ /* 0x000fea0003c00000 */
[----:B0-----:R-:W-:Y:S01]  /*5e50*/  HFMA2.MMA R54, -RZ, RZ, 0, 2.384185791015625e-07 ;  /* 0x00000004ff367435 */ /* 0x001fe200000001ff */
[----:B-1----:R-:W-:Y:S02]  /*5e60*/  MOV R56, R50 ;  /* 0x0000003200387202 */ /* 0x002fe40000000f00 */
[----:B------:R-:W-:Y:S02]  /*5e70*/  MOV R55, R57 ;  /* 0x0000003900377202 */ /* 0x000fe40000000f00 */
[----:B------:R-:W-:Y:S02]  /*5e80*/  MOV R51, RZ ;  /* 0x000000ff00337202 */ /* 0x000fe40000000f00 */
[----:B------:R-:W-:Y:S02]  /*5e90*/  MOV R50, 0xffffffff ;  /* 0xffffffff00327802 */ /* 0x000fe40000000f00 */
[----:B------:R-:W-:Y:S02]  /*5ea0*/  MOV R48, 0x5ec0 ;  /* 0x00005ec000307802 */ /* 0x000fe40000000f00 */
[----:B------:R-:W-:Y:S05]  /*5eb0*/  CALL.REL.NOINC `($__internal_62_$__cuda_sm70_shflsync_up) ;  /* 0x00000c2000007944 */ /* 0x000fea0003c00000 */
        /* <DEDUP_REMOVED lines=8> */
[----:B------:R-:W-:Y:S05]  /*5f40*/  CALL.REL.NOINC `($__internal_62_$__cuda_sm70_shflsync_up) ;  /* 0x00000b9000007944 */ /* 0x000fea0003c00000 */
[----:B0-----:R-:W-:Y:S01]  /*5f50*/  HFMA2.MMA R54, -RZ, RZ, 0, 4.76837158203125e-07 ;  /* 0x00000008ff367435 */ /* 0x001fe200000001ff */
[----:B-1----:R-:W-:Y:S02]  /*5f60*/  MOV R56, R50 ;  /* 0x0000003200387202 */ /* 0x002fe40000000f00 */
[----:B------:R-:W-:Y:S02]  /*5f70*/  MOV R55, R57 ;  /* 0x0000003900377202 */ /* 0x000fe40000000f00 */
[----:B------:R-:W-:Y:S02]  /*5f80*/  MOV R51, RZ ;  /* 0x000000ff00337202 */ /* 0x000fe40000000f00 */
[----:B------:R-:W-:Y:S02]  /*5f90*/  MOV R50, 0xffffffff ;  /* 0xffffffff00327802 */ /* 0x000fe40000000f00 */
[----:B------:R-:W-:Y:S02]  /*5fa0*/  MOV R48, 0x5fc0 ;  /* 0x00005fc000307802 */ /* 0x000fe40000000f00 */
[----:B------:R-:W-:Y:S05]  /*5fb0*/  CALL.REL.NOINC `($__internal_62_$__cuda_sm70_shflsync_up) ;  /* 0x00000b2000007944 */ /* 0x000fea0003c00000 */
[----:B------:R-:W-:Y:S01]  /*5fc0*/  ISETP.GE.AND P0, PT, R88, 0x8, PT ;  /* 0x000000085800780c */ /* 0x000fe20003f06270 */
[----:B0-----:R-:W-:Y:S01]  /*5fd0*/  HFMA2.MMA R54, -RZ, RZ, 0, 9.5367431640625e-07 ;  /* 0x00000010ff367435 */ /* 0x001fe200000001ff */
[----:B------:R-:W-:-:S02]  /*5fe0*/  MOV R51, RZ ;  /* 0x000000ff00337202 */ /* 0x000fc40000000f00 */
[----:B------:R-:W-:-:S09]  /*5ff0*/  MOV R48, 0x6070 ;  /* 0x0000607000307802 */ /* 0x000fd20000000f00 */
[----:B-1----:R-:W-:Y:S01]  /*6000*/  @P0 FFMA.FTZ R57, R59, R50, R57 ;  /* 0x000000323b390223 */ /* 0x002fe20000010039 */
[----:B------:R-:W-:Y:S01]  /*6010*/  MOV R50, 0xffffffff ;  /* 0xffffffff00327802 */ /* 0x000fe20000000f00 */
[----:B------:R-:W-:-:S03]  /*6020*/  @P0 FMUL.FTZ R59, R56, R59 ;  /* 0x0000003b383b0220 */ /* 0x000fc60000410000 */
[----:B------:R-:W-:Y:S02]  /*6030*/  MOV R154, R57 ;  /* 0x00000039009a7202 */ /* 0x000fe40000000f00 */
[-C--:B------:R-:W-:Y:S02]  /*6040*/  MOV R156, R59.reuse ;  /* 0x0000003b009c7202 */ /* 0x080fe40000000f00 */
[----:B------:R-:W-:Y:S02]  /*6050*/  MOV R55, R59 ;  /* 0x0000003b00377202 */ /* 0x000fe40000000f00 */
[----:B------:R-:W-:Y:S05]  /*6060*/  CALL.REL.NOINC `($__internal_62_$__cuda_sm70_shflsync_up) ;  /* 0x00000a7000007944 */ /* 0x000fea0003c00000 */
[----:B0-----:R-:W-:Y:S01]  /*6070*/  HFMA2.MMA R54, -RZ, RZ, 0, 9.5367431640625e-07 ;  /* 0x00000010ff367435 */ /* 0x001fe200000001ff */
[----:B-1----:R-:W-:Y:S02]  /*6080*/  MOV R59, R50 ;  /* 0x00000032003b7202 */ /* 0x002fe40000000f00 */
[----:B------:R-:W-:Y:S02]  /*6090*/  MOV R55, R57 ;  /* 0x0000003900377202 */ /* 0x000fe40000000f00 */
[----:B------:R-:W-:Y:S02]  /*60a0*/  MOV R51, RZ ;  /* 0x000000ff00337202 */ /* 0x000fe40000000f00 */
[----:B------:R-:W-:-:S02]  /*60b0*/  MOV R50, 0xffffffff ;  /* 0xffffffff00327802 */ /* 0x000fc40000000f00 */
[----:B------:R-:W-:Y:S02]  /*60c0*/  MOV R48, 0x60e0 ;  /* 0x000060e000307802 */ /* 0x000fe40000000f00 */
[----:B------:R-:W-:Y:S05]  /*60d0*/  CALL.REL.NOINC `($__internal_62_$__cuda_sm70_shflsync_up) ;  /* 0x00000a0000007944 */ /* 0x000fea0003c00000 */
[----:B01----:R-:W-:Y:S05]  /*60e0*/  BRA `(.L_x_1496) ;  /* 0xffffc4e000007947 */ /* 0x003fea000383ffff */
.L_x_1448:
[----:B------:R-:W-:Y:S01]  /*60f0*/  HFMA2.MMA R54, -RZ, RZ, 0, 5.9604644775390625e-08 ;  /* 0x00000001ff367435 */ /* 0x000fe200000001ff */
[----:B0-----:R-:W-:Y:S02]  /*6100*/  MOV R55, R156 ;  /* 0x0000009c00377202 */ /* 0x001fe40000000f00 */
[----:B-1----:R-:W-:Y:S02]  /*6110*/  MOV R51, RZ ;  /* 0x000000ff00337202 */ /* 0x002fe40000000f00 */
[----:B------:R-:W-:Y:S02]  /*6120*/  MOV R50, 0xffffffff ;  /* 0xffffffff00327802 */ /* 0x000fe40000000f00 */
[----:B------:R-:W-:Y:S02]  /*6130*/  MOV R48, 0x6150 ;  /* 0x0000615000307802 */ /* 0x000fe40000000f00 */
[----:B-----5:R-:W-:Y:S05]  /*6140*/  CALL.REL.NOINC `($__internal_62_$__cuda_sm70_shflsync_up) ;  /* 0x0000099000007944 */ /* 0x020fea0003c00000 */
[----:B0-----:R-:W-:Y:S01]  /*6150*/  HFMA2.MMA R54, -RZ, RZ, 0, 5.9604644775390625e-08 ;  /* 0x00000001ff367435 */ /* 0x001fe200000001ff */
[----:B-1----:R-:W-:Y:S02]  /*6160*/  MOV R59, R50 ;  /* 0x00000032003b7202 */ /* 0x002fe40000000f00 */
[----:B------:R-:W-:-:S02]  /*6170*/  MOV R55, R154 ;  /* 0x0000009a00377202 */ /* 0x000fc40000000f00 */
[----:B------:R-:W-:Y:S02]  /*6180*/  MOV R51, RZ ;  /* 0x000000ff00337202 */ /* 0x000fe40000000f00 */
[----:B------:R-:W-:Y:S02]  /*6190*/  MOV R50, 0xffffffff ;  /* 0xffffffff00327802 */ /* 0x000fe40000000f00 */
[----:B------:R-:W-:Y:S02]  /*61a0*/  MOV R48, 0x61c0 ;  /* 0x000061c000307802 */ /* 0x000fe40000000f00 */
[----:B------:R-:W-:Y:S05]  /*61b0*/  CALL.REL.NOINC `($__internal_62_$__cuda_sm70_shflsync_up) ;  /* 0x0000092000007944 */ /* 0x000fea0003c00000 */
[----:B0-----:R-:W-:Y:S01]  /*61c0*/  HFMA2.MMA R55, -RZ, RZ, 0, 0 ;  /* 0x00000000ff377435 */ /* 0x001fe200000001ff */
[----:B-1----:R-:W-:Y:S02]  /*61d0*/  MOV R154, R50 ;  /* 0x00000032009a7202 */ /* 0x002fe40000000f00 */
[----:B------:R-:W-:Y:S02]  /*61e0*/  MOV R56, R92 ;  /* 0x0000005c00387202 */ /* 0x000fe40000000f00 */
[----:B------:R-:W-:Y:S02]  /*61f0*/  MOV R51, 0x1f ;  /* 0x0000001f00337802 */ /* 0x000fe40000000f00 */
[----:B------:R-:W-:-:S02]  /*6200*/  MOV R50, 0xffffffff ;  /* 0xffffffff00327802 */ /* 0x000fc40000000f00 */
[----:B------:R-:W-:Y:S02]  /*6210*/  MOV R54, 0x6230 ;  /* 0x0000623000367802 */ /* 0x000fe40000000f00 */
[----:B------:R-:W-:Y:S05]  /*6220*/  CALL.REL.NOINC `($__internal_61_$__cuda_sm70_shflsync_idx_p) ;  /* 0x0000086000007944 */ /* 0x000fea0003c00000 */
[----:B0-----:R-:W-:Y:S01]  /*6230*/  HFMA2.MMA R55, -RZ, RZ, 0, 0 ;  /* 0x00000000ff377435 */ /* 0x001fe200000001ff */
[----:B-1----:R-:W-:Y:S02]  /*6240*/  MOV R92, R51 ;  /* 0x00000033005c7202 */ /* 0x002fe40000000f00 */
[----:B------:R-:W-:Y:S02]  /*6250*/  MOV R56, R93 ;  /* 0x0000005d00387202 */ /* 0x000fe40000000f00 */
[----:B------:R-:W-:Y:S02]  /*6260*/  MOV R51, 0x1f ;  /* 0x0000001f00337802 */ /* 0x000fe40000000f00 */
[----:B------:R-:W-:Y:S02]  /*6270*/  MOV R50, 0xffffffff ;  /* 0xffffffff00327802 */ /* 0x000fe40000000f00 */
[----:B------:R-:W-:Y:S02]  /*6280*/  MOV R54, 0x62a0 ;  /* 0x000062a000367802 */ /* 0x000fe40000000f00 */
[----:B------:R-:W-:Y:S05]  /*6290*/  CALL.REL.NOINC `($__internal_61_$__cuda_sm70_shflsync_idx_p) ;  /* 0x000007f000007944 */ /* 0x000fea0003c00000 */
[----:B01----:R-:W-:Y:S01]  /*62a0*/  MOV R55, R51 ;  /* 0x0000003300377202 */ /* 0x003fe20000000f00 */
[----:B------:R-:W-:Y:S05]  /*62b0*/  BRA `(.L_x_1497) ;  /* 0xffffc47000007947 */ /* 0x000fea000383ffff */
.L_x_1451:
[----:B------:R-:W-:Y:S01]  /*62c0*/  HFMA2.MMA R158, -RZ, RZ, 0, 5.9604644775390625e-08 ;  /* 0x00000001ff9e7435 */ /* 0x000fe200000001ff */
[----:B------:R-:W-:-:S02]  /*62d0*/  MOV R159, R58 ;  /* 0x0000003a009f7202 */ /* 0x000fc40000000f00 */
[----:B------:R-:W-:Y:S02]  /*62e0*/  MOV R54, 0x1f ;  /* 0x0000001f00367802 */ /* 0x000fe40000000f00 */
[----:B------:R-:W-:Y:S02]  /*62f0*/  MOV R55, 0xffffffff ;  /* 0xffffffff00377802 */ /* 0x000fe40000000f00 */
[----:B------:R-:W-:Y:S02]  /*6300*/  MOV R50, 0x6320 ;  /* 0x0000632000327802 */ /* 0x000fe40000000f00 */
[----:B------:R-:W-:Y:S05]  /*6310*/  CALL.REL.NOINC `($__internal_60_$__cuda_sm70_shflsync_down) ;  /* 0x0000073000007944 */ /* 0x000fea0003c00000 */
[----:B-1----:R-:W-:Y:S01]  /*6320*/  MOV R57, R158 ;  /* 0x0000009e00397202 */ /* 0x002fe20000000f00 */
[----:B0-----:R-:W-:Y:S05]  /*6330*/  BRA `(.L_x_1498) ;  /* 0xffffca0000007947 */ /* 0x001fea000383ffff */
.L_x_1452:
[----:B------:R-:W-:Y:S01]  /*6340*/  HFMA2.MMA R158, -RZ, RZ, 0, 5.9604644775390625e-08 ;  /* 0x00000001ff9e7435 */ /* 0x000fe200000001ff */
[----:B------:R-:W-:Y:S02]  /*6350*/  MOV R159, R59 ;  /* 0x0000003b009f7202 */ /* 0x000fe40000000f00 */
[----:B------:R-:W-:Y:S02]  /*6360*/  MOV R54, 0x1f ;  /* 0x0000001f00367802 */ /* 0x000fe40000000f00 */
[----:B------:R-:W-:-:S02]  /*6370*/  MOV R55, 0xffffffff ;  /* 0xffffffff00377802 */ /* 0x000fc40000000f00 */
[----:B------:R-:W-:Y:S02]  /*6380*/  MOV R50, 0x63a0 ;  /* 0x000063a000327802 */ /* 0x000fe40000000f00 */
[----:B01----:R-:W-:Y:S05]  /*6390*/  CALL.REL.NOINC `($__internal_60_$__cuda_sm70_shflsync_down) ;  /* 0x000006b000007944 */ /* 0x003fea0003c00000 */
[C---:B------:R-:W-:Y:S01]  /*63a0*/  FMUL.FTZ R51, R58.reuse, R57 ;  /* 0x000000393a337220 */ /* 0x040fe20000410000 */
[----:B0-----:R-:W-:Y:S01]  /*63b0*/  MOV R54, 0x1f ;  /* 0x0000001f00367802 */ /* 0x001fe20000000f00 */
[C---:B-1----:R-:W-:Y:S01]  /*63c0*/  FFMA.FTZ R50, R58.reuse, R158, R59 ;  /* 0x0000009e3a327223 */ /* 0x042fe2000001003b */
[----:B------:R-:W-:Y:S01]  /*63d0*/  HFMA2.MMA R158, -RZ, RZ, 0, 1.1920928955078125e-07 ;  /* 0x00000002ff9e7435 */ /* 0x000fe200000001ff */
[----:B------:R-:W-:Y:S02]  /*63e0*/  MOV R55, 0xffffffff ;  /* 0xffffffff00377802 */ /* 0x000fe40000000f00 */
[----:B------:R-:W-:Y:S02]  /*63f0*/  FSEL R57, R58, R51, !P4 ;  /* 0x000000333a397208 */ /* 0x000fe40006000000 */
[----:B------:R-:W-:Y:S02]  /*6400*/  FSEL R59, R59, R50, !P4 ;  /* 0x000000323b3b7208 */ /* 0x000fe40006000000 */
[----:B------:R-:W-:-:S02]  /*6410*/  MOV R159, R57 ;  /* 0x00000039009f7202 */ /* 0x000fc40000000f00 */
[----:B------:R-:W-:Y:S02]  /*6420*/  MOV R50, 0x6440 ;  /* 0x0000644000327802 */ /* 0x000fe40000000f00 */
[----:B------:R-:W-:Y:S05]  /*6430*/  CALL.REL.NOINC `($__internal_60_$__cuda_sm70_shflsync_down) ;  /* 0x0000061000007944 */ /* 0x000fea0003c00000 */
[----:B-1----:R-:W-:Y:S01]  /*6440*/  MOV R56, R158 ;  /* 0x0000009e00387202 */ /* 0x002fe20000000f00 */
[----:B------:R-:W-:Y:S01]  /*6450*/  HFMA2.MMA R158, -RZ, RZ, 0, 1.1920928955078125e-07 ;  /* 0x00000002ff9e7435 */ /* 0x000fe200000001ff */
[----:B0-----:R-:W-:Y:S02]  /*6460*/  MOV R159, R59 ;  /* 0x0000003b009f7202 */ /* 0x001fe40000000f00 */
[----:B------:R-:W-:Y:S02]  /*6470*/  MOV R54, 0x1f ;  /* 0x0000001f00367802 */ /* 0x000fe40000000f00 */
[----:B------:R-:W-:Y:S02]  /*6480*/  MOV R55, 0xffffffff ;  /* 0xffffffff00377802 */ /* 0x000fe40000000f00 */
[----:B------:R-:W-:Y:S02]  /*6490*/  MOV R50, 0x64b0 ;  /* 0x000064b000327802 */ /* 0x000fe40000000f00 */
[----:B------:R-:W-:Y:S05]  /*64a0*/  CALL.REL.NOINC `($__internal_60_$__cuda_sm70_shflsync_down) ;  /* 0x000005a000007944 */ /* 0x000fea0003c00000 */
[----:B-1----:R-:W-:Y:S01]  /*64b0*/  @!P3 FFMA.FTZ R59, R57, R158, R59 ;  /* 0x0000009e393bb223 */ /* 0x002fe2000001003b */
[----:B------:R-:W-:Y:S01]  /*64c0*/  HFMA2.MMA R158, -RZ, RZ, 0, 2.384185791015625e-07 ;  /* 0x00000004ff9e7435 */ /* 0x000fe200000001ff */
[----:B------:R-:W-:Y:S01]  /*64d0*/  @!P3 FMUL.FTZ R57, R56, R57 ;  /* 0x000000393839b220 */ /* 0x000fe20000410000 */
[----:B0-----:R-:W-:-:S02]  /*64e0*/  MOV R54, 0x1f ;  /* 0x0000001f00367802 */ /* 0x001fc40000000f00 */
[----:B------:R-:W-:Y:S02]  /*64f0*/  MOV R55, 0xffffffff ;  /* 0xffffffff00377802 */ /* 0x000fe40000000f00 */
[----:B------:R-:W-:Y:S02]  /*6500*/  MOV R159, R57 ;  /* 0x00000039009f7202 */ /* 0x000fe40000000f00 */
[----:B------:R-:W-:Y:S02]  /*6510*/  MOV R50, 0x6530 ;  /* 0x0000653000327802 */ /* 0x000fe40000000f00 */
[----:B------:R-:W-:Y:S05]  /*6520*/  CALL.REL.NOINC `($__internal_60_$__cuda_sm70_shflsync_down) ;  /* 0x0000052000007944 */ /* 0x000fea0003c00000 */
[----:B-1----:R-:W-:Y:S01]  /*6530*/  MOV R56, R158 ;  /* 0x0000009e00387202 */ /* 0x002fe20000000f00 */
[----:B------:R-:W-:Y:S01]  /*6540*/  HFMA2.MMA R158, -RZ, RZ, 0, 2.384185791015625e-07 ;  /* 0x00000004ff9e7435 */ /* 0x000fe200000001ff */
[----:B0-----:R-:W-:Y:S02]  /*6550*/  MOV R159, R59 ;  /* 0x0000003b009f7202 */ /* 0x001fe40000000f00 */
[----:B------:R-:W-:Y:S02]  /*6560*/  MOV R54, 0x1f ;  /* 0x0000001f00367802 */ /* 0x000fe40000000f00 */
[----:B------:R-:W-:-:S02]  /*6570*/  MOV R55, 0xffffffff ;  /* 0xffffffff00377802 */ /* 0x000fc40000000f00 */
[----:B------:R-:W-:Y:S02]  /*6580*/  MOV R50, 0x65a0 ;  /* 0x000065a000327802 */ /* 0x000fe40000000f00 */
[----:B------:R-:W-:Y:S05]  /*6590*/  CALL.REL.NOINC `($__internal_60_$__cuda_sm70_shflsync_down) ;  /* 0x000004b000007944 */ /* 0x000fea0003c00000 */
[----:B-1----:R-:W-:Y:S01]  /*65a0*/  @!P2 FFMA.FTZ R59, R57, R158, R59 ;  /* 0x0000009e393ba223 */ /* 0x002fe2000001003b */
[----:B------:R-:W-:Y:S01]  /*65b0*/  HFMA2.MMA R158, -RZ, RZ, 0, 4.76837158203125e-07 ;  /* 0x00000008ff9e7435 */ /* 0x000fe200000001ff */
[----:B------:R-:W-:Y:S01]  /*65c0*/  @!P2 FMUL.FTZ R57, R56, R57 ;  /* 0x000000393839a220 */ /* 0x000fe20000410000 */
[----:B0-----:R-:W-:Y:S02]  /*65d0*/  MOV R54, 0x1f ;  /* 0x0000001f00367802 */ /* 0x001fe40000000f00 */
[----:B------:R-:W-:Y:S02]  /*65e0*/  MOV R55, 0xffffffff ;  /* 0xffffffff00377802 */ /* 0x000fe40000000f00 */
[----:B------:R-:W-:Y:S02]  /*65f0*/  MOV R159, R57 ;  /* 0x00000039009f7202 */ /* 0x000fe40000000f00 */
[----:B------:R-:W-:Y:S02]  /*6600*/  MOV R50, 0x6620 ;  /* 0x0000662000327802 */ /* 0x000fe40000000f00 */
[----:B------:R-:W-:Y:S05]  /*6610*/  CALL.REL.NOINC `($__internal_60_$__cuda_sm70_shflsync_down) ;  /* 0x0000043000007944 */ /* 0x000fea0003c00000 */
[----:B-1----:R-:W-:Y:S01]  /*6620*/  MOV R56, R158 ;  /* 0x0000009e00387202 */ /* 0x002fe20000000f00 */
[----:B------:R-:W-:Y:S01]  /*6630*/  HFMA2.MMA R158, -RZ, RZ, 0, 4.76837158203125e-07 ;  /* 0x00000008ff9e7435 */ /* 0x000fe200000001ff */
[----:B0-----:R-:W-:-:S02]  /*6640*/  MOV R159, R59 ;  /* 0x0000003b009f7202 */ /* 0x001fc40000000f00 */
[----:B------:R-:W-:Y:S02]  /*6650*/  MOV R54, 0x1f ;  /* 0x0000001f00367802 */ /* 0x000fe40000000f00 */
[----:B------:R-:W-:Y:S02]  /*6660*/  MOV R55, 0xffffffff ;  /* 0xffffffff00377802 */ /* 0x000fe40000000f00 */
[----:B------:R-:W-:Y:S02]  /*6670*/  MOV R50, 0x6690 ;  /* 0x0000669000327802 */ /* 0x000fe40000000f00 */
[----:B------:R-:W-:Y:S05]  /*6680*/  CALL.REL.NOINC `($__internal_60_$__cuda_sm70_shflsync_down) ;  /* 0x000003c000007944 */ /* 0x000fea0003c00000 */
[----:B-1----:R-:W-:Y:S01]  /*6690*/  @!P1 FFMA.FTZ R59, R57, R158, R59 ;  /* 0x0000009e393b9223 */ /* 0x002fe2000001003b */
[----:B------:R-:W-:Y:S01]  /*66a0*/  HFMA2.MMA R158, -RZ, RZ, 0, 9.5367431640625e-07 ;  /* 0x00000010ff9e7435 */ /* 0x000fe200000001ff */
[----:B------:R-:W-:Y:S01]  /*66b0*/  @!P1 FMUL.FTZ R57, R56, R57 ;  /* 0x0000003938399220 */ /* 0x000fe20000410000 */
[----:B0-----:R-:W-:Y:S02]  /*66c0*/  MOV R54, 0x1f ;  /* 0x0000001f00367802 */ /* 0x001fe40000000f00 */
[----:B------:R-:W-:Y:S02]  /*66d0*/  MOV R55, 0xffffffff ;  /* 0xffffffff00377802 */ /* 0x000fe40000000f00 */
[----:B------:R-:W-:-:S02]  /*66e0*/  MOV R58, R59 ;  /* 0x0000003b003a7202 */ /* 0x000fc40000000f00 */
[----:B------:R-:W-:Y:S02]  /*66f0*/  MOV R159, R57 ;  /* 0x00000039009f7202 */ /* 0x000fe40000000f00 */
[----:B------:R-:W-:Y:S02]  /*6700*/  MOV R50, 0x6720 ;  /* 0x0000672000327802 */ /* 0x000fe40000000f00 */
[----:B------:R-:W-:Y:S05]  /*6710*/  CALL.REL.NOINC `($__internal_60_$__cuda_sm70_shflsync_down) ;  /* 0x0000033000007944 */ /* 0x000fea0003c00000 */
[----:B-1----:R-:W-:Y:S01]  /*6720*/  MOV R56, R158 ;  /* 0x0000009e00387202 */ /* 0x002fe20000000f00 */
[----:B------:R-:W-:Y:S01]  /*6730*/  HFMA2.MMA R158, -RZ, RZ, 0, 9.5367431640625e-07 ;  /* 0x00000010ff9e7435 */ /* 0x000fe200000001ff */
[----:B0-----:R-:W-:Y:S02]  /*6740*/  MOV R159, R58 ;  /* 0x0000003a009f7202 */ /* 0x001fe40000000f00 */
[----:B------:R-:W-:Y:S02]  /*6750*/  MOV R54, 0x1f ;  /* 0x0000001f00367802 */ /* 0x000fe40000000f00 */
[----:B------:R-:W-:Y:S02]  /*6760*/  MOV R55, 0xffffffff ;  /* 0xffffffff00377802 */ /* 0x000fe40000000f00 */
[----:B------:R-:W-:-:S02]  /*6770*/  MOV R50, 0x6790 ;  /* 0x0000679000327802 */ /* 0x000fc40000000f00 */
[----:B------:R-:W-:Y:S05]  /*6780*/  CALL.REL.NOINC `($__internal_60_$__cuda_sm70_shflsync_down) ;  /* 0x000002c000007944 */ /* 0x000fea0003c00000 */
[----:B-1----:R-:W-:Y:S01]  /*6790*/  @!P0 FFMA.FTZ R58, R57, R158, R58 ;  /* 0x0000009e393a8223 */ /* 0x002fe2000001003a */
[----:B0-----:R-:W-:Y:S01]  /*67a0*/  HFMA2.MMA R55, -RZ, RZ, 0, 0 ;  /* 0x00000000ff377435 */ /* 0x001fe200000001ff */
[----:B------:R-:W-:Y:S01]  /*67b0*/  @!P0 FMUL.FTZ R57, R56, R57 ;  /* 0x0000003938398220 */ /* 0x000fe20000410000 */
[----:B------:R-:W-:-:S02]  /*67c0*/  MOV R51, 0x1f ;  /* 0x0000001f00337802 */ /* 0x000fc40000000f00 */
[----:B------:R-:W-:Y:S02]  /*67d0*/  MOV R50, 0xffffffff ;  /* 0xffffffff00327802 */ /* 0x000fe40000000f00 */
[----:B------:R-:W-:Y:S02]  /*67e0*/  MOV R56, R57 ;  /* 0x0000003900387202 */ /* 0x000fe40000000f00 */
[----:B------:R-:W-:Y:S02]  /*67f0*/  MOV R54, 0x6810 ;  /* 0x0000681000367802 */ /* 0x000fe40000000f00 */
[----:B------:R-:W-:Y:S05]  /*6800*/  CALL.REL.NOINC `($__internal_61_$__cuda_sm70_shflsync_idx_p) ;  /* 0x0000028000007944 */ /* 0x000fea0003c00000 */
[----:B0-----:R-:W-:Y:S01]  /*6810*/  HFMA2.MMA R55, -RZ, RZ, 0, 0 ;  /* 0x00000000ff377435 */ /* 0x001fe200000001ff */
[----:B-1----:R-:W-:Y:S02]  /*6820*/  MOV R157, R51 ;  /* 0x00000033009d7202 */ /* 0x002fe40000000f00 */
[----:B------:R-:W-:Y:S02]  /*6830*/  MOV R56, R58 ;  /* 0x0000003a00387202 */ /* 0x000fe40000000f00 */
[----:B------:R-:W-:Y:S02]  /*6840*/  MOV R51, 0x1f ;  /* 0x0000001f00337802 */ /* 0x000fe40000000f00 */
[----:B------:R-:W-:-:S02]  /*6850*/  MOV R50, 0xffffffff ;  /* 0xffffffff00327802 */ /* 0x000fc40000000f00 */
[----:B------:R-:W-:Y:S02]  /*6860*/  MOV R54, 0x6880 ;  /* 0x0000688000367802 */ /* 0x000fe40000000f00 */
[----:B------:R-:W-:Y:S05]  /*6870*/  CALL.REL.NOINC `($__internal_61_$__cuda_sm70_shflsync_idx_p) ;  /* 0x0000021000007944 */ /* 0x000fea0003c00000 */
[----:B------:R-:W-:Y:S01]  /*6880*/  HFMA2.MMA R158, -RZ, RZ, 0, 5.9604644775390625e-08 ;  /* 0x00000001ff9e7435 */ /* 0x000fe200000001ff */
[----:B-1----:R-:W-:Y:S02]  /*6890*/  MOV R154, R51 ;  /* 0x00000033009a7202 */ /* 0x002fe40000000f00 */
[----:B------:R-:W-:Y:S02]  /*68a0*/  MOV R159, R57 ;  /* 0x00000039009f7202 */ /* 0x000fe40000000f00 */
[----:B------:R-:W-:Y:S02]  /*68b0*/  MOV R54, 0x1f ;  /* 0x0000001f00367802 */ /* 0x000fe40000000f00 */
[----:B0-----:R-:W-:Y:S02]  /*68c0*/  MOV R55, 0xffffffff ;  /* 0xffffffff00377802 */ /* 0x001fe40000000f00 */
[----:B------:R-:W-:Y:S02]  /*68d0*/  MOV R50, 0x68f0 ;  /* 0x000068f000327802 */ /* 0x000fe40000000f00 */
[----:B------:R-:W-:Y:S05]  /*68e0*/  CALL.REL.NOINC `($__internal_60_$__cuda_sm70_shflsync_down) ;  /* 0x0000016000007944 */ /* 0x000fea0003c00000 */
[----:B-1----:R-:W-:Y:S01]  /*68f0*/  MOV R156, R158 ;  /* 0x0000009e009c7202 */ /* 0x002fe20000000f00 */
[----:B------:R-:W-:Y:S01]  /*6900*/  HFMA2.MMA R158, -RZ, RZ, 0, 5.9604644775390625e-08 ;  /* 0x00000001ff9e7435 */ /* 0x000fe200000001ff */
[----:B0-----:R-:W-:-:S02]  /*6910*/  MOV R159, R58 ;  /* 0x0000003a009f7202 */ /* 0x001fc40000000f00 */
[----:B------:R-:W-:Y:S02]  /*6920*/  MOV R54, 0x1f ;  /* 0x0000001f00367802 */ /* 0x000fe40000000f00 */
[----:B------:R-:W-:Y:S02]  /*6930*/  MOV R55, 0xffffffff ;  /* 0xffffffff00377802 */ /* 0x000fe40000000f00 */
[----:B------:R-:W-:Y:S02]  /*6940*/  MOV R50, 0x6960 ;  /* 0x0000696000327802 */ /* 0x000fe40000000f00 */
[----:B------:R-:W-:Y:S05]  /*6950*/  CALL.REL.NOINC `($__internal_60_$__cuda_sm70_shflsync_down) ;  /* 0x000000f000007944 */ /* 0x000fea0003c00000 */
[----:B0-----:R-:W-:Y:S01]  /*6960*/  HFMA2.MMA R55, -RZ, RZ, 0, 0 ;  /* 0x00000000ff377435 */ /* 0x001fe200000001ff */
[----:B------:R-:W-:Y:S02]  /*6970*/  MOV R56, R48 ;  /* 0x0000003000387202 */ /* 0x000fe40000000f00 */
[----:B------:R-:W-:Y:S02]  /*6980*/  MOV R51, 0x1f ;  /* 0x0000001f00337802 */ /* 0x000fe40000000f00 */
[----:B------:R-:W-:Y:S02]  /*6990*/  MOV R50, 0xffffffff ;  /* 0xffffffff00327802 */ /* 0x000fe40000000f00 */
[----:B------:R-:W-:-:S02]  /*69a0*/  MOV R54, 0x69c0 ;  /* 0x000069c000367802 */ /* 0x000fc40000000f00 */
[----:B-1----:R-:W-:Y:S05]  /*69b0*/  CALL.REL.NOINC `($__internal_61_$__cuda_sm70_shflsync_idx_p) ;  /* 0x000000d000007944 */ /* 0x002fea0003c00000 */
[----:B0-----:R-:W-:Y:S01]  /*69c0*/  HFMA2.MMA R55, -RZ, RZ, 0, 0 ;  /* 0x00000000ff377435 */ /* 0x001fe200000001ff */
[----:B-1----:R-:W-:-:S02]  /*69d0*/  MOV R159, R51 ;  /* 0x00000033009f7202 */ /* 0x002fc40000000f00 */
[----:B------:R-:W-:Y:S02]  /*69e0*/  MOV R56, R49 ;  /* 0x0000003100387202 */ /* 0x000fe40000000f00 */
[----:B------:R-:W-:Y:S02]  /*69f0*/  MOV R51, 0x1f ;  /* 0x0000001f00337802 */ /* 0x000fe40000000f00 */
[----:B------:R-:W-:Y:S02]  /*6a00*/  MOV R50, 0xffffffff ;  /* 0xffffffff00327802 */ /* 0x000fe40000000f00 */
[----:B------:R-:W-:Y:S02]  /*6a10*/  MOV R54, 0x6a30 ;  /* 0x00006a3000367802 */ /* 0x000fe40000000f00 */
[----:B------:R-:W-:Y:S05]  /*6a20*/  CALL.REL.NOINC `($__internal_61_$__cuda_sm70_shflsync_idx_p) ;  /* 0x0000006000007944 */ /* 0x000fea0003c00000 */
[----:B-1----:R-:W-:Y:S01]  /*6a30*/  MOV R57, R51 ;  /* 0x0000003300397202 */ /* 0x002fe20000000f00 */
[----:B0-----:R-:W-:Y:S05]  /*6a40*/  BRA `(.L_x_1499) ;  /* 0xffffc49000007947 */ /* 0x001fea000383ffff */
        .weak           $__internal_60_$__cuda_sm70_shflsync_down
        .type           $__internal_60_$__cuda_sm70_shflsync_down,@function
        .size           $__internal_60_$__cuda_sm70_shflsync_down,($__internal_61_$__cuda_sm70_shflsync_idx_p - $__internal_60_$__cuda_sm70_shflsync_down)
$__internal_60_$__cuda_sm70_shflsync_down:
[----:B------:R-:W-:Y:S01]  /*6a50*/  HFMA2.MMA R51, -RZ, RZ, 0, 0 ;  /* 0x00000000ff337435 */ /* 0x000fe200000001ff */
[----:B------:R-:W-:Y:S04]  /*6a60*/  WARPSYNC R55 ;  /* 0x0000003700007348 */ /* 0x000fe80003800000 */
[----:B------:R0:W1:Y:S01]  /*6a70*/  SHFL.DOWN PT, R158, R159, R158, R54 ;  /* 0x0800009e9f9e7389 */ /* 0x00006200000e0036 */
[----:B------:R-:W-:Y:S05]  /*6a80*/  RET.REL.NODEC R50 `(_Z25selective_scan_bwd_kernelI32Selective_Scan_bwd_kernel_traitsILi128ELi16ELb1ELb0ELb1ELb0ELb0EN3c108BFloat16EfEEv12SSMParamsBwd) ;  /* 0xffff957032007950 */ /* 0x000fea0003c3ffff */
        .weak           $__internal_61_$__cuda_sm70_shflsync_idx_p
        .type           $__internal_61_$__cuda_sm70_shflsync_idx_p,@function
        .size           $__internal_61_$__cuda_sm70_shflsync_idx_p,($__internal_62_$__cuda_sm70_shflsync_up - $__internal_61_$__cuda_sm70_shflsync_idx_p)
$__internal_61_$__cuda_sm70_shflsync_idx_p:
[----:B------:R-:W-:Y:S01]  /*6a90*/  HFMA2.MMA R163, -RZ, RZ, 0, 0 ;  /* 0x00000000ffa37435 */ /* 0x000fe200000001ff */
[----:B------:R-:W-:Y:S01]  /*6aa0*/  MOV R162, R54 ;  /* 0x0000003600a27202 */ /* 0x000fe20000000f00 */
[----:B------:R-:W-:Y:S04]  /*6ab0*/  WARPSYNC R50 ;  /* 0x0000003200007348 */ /* 0x000fe80003800000 */
[----:B------:R0:W1:Y:S01]  /*6ac0*/  SHFL.IDX PT, R51, R56, R55, R51 ;  /* 0x0000003738337389 */ /* 0x00006200000e0033 */
[----:B------:R-:W-:Y:S05]  /*6ad0*/  RET.REL.NODEC R162 `(_Z25selective_scan_bwd_kernelI32Selective_Scan_bwd_kernel_traitsILi128ELi16ELb1ELb0ELb1ELb0ELb0EN3c108BFloat16EfEEv12SSMParamsBwd) ;  /* 0xffff9520a2007950 */ /* 0x000fea0003c3ffff */
        .weak           $__internal_62_$__cuda_sm70_shflsync_up
        .type           $__internal_62_$__cuda_sm70_shflsync_up,@function
        .size           $__internal_62_$__cuda_sm70_shflsync_up,(.L_x_8874 - $__internal_62_$__cuda_sm70_shflsync_up)
$__internal_62_$__cuda_sm70_shflsync_up:
[----:B------:R-:W-:Y:S01]  /*6ae0*/  MOV R49, 0x0 ;  /* 0x0000000000317802 */ /* 0x000fe20000000f00 */
[----:B------:R-:W-:Y:S04]  /*6af0*/  WARPSYNC R50 ;  /* 0x0000003200007348 */ /* 0x000fe80003800000 */
[----:B------:R0:W1:Y:S01]  /*6b00*/  SHFL.UP PT, R50, R55, R54, R51 ;  /* 0x0400003637327389 */ /* 0x00006200000e0033 */
[----:B------:R-:W-:Y:S05]  /*6b10*/  RET.REL.NODEC R48 `(_Z25selective_scan_bwd_kernelI32Selective_Scan_bwd_kernel_traitsILi128ELi16ELb1ELb0ELb1ELb0ELb0EN3c108BFloat16EfEEv12SSMParamsBwd) ;  /* 0xffff94e030007950 */ /* 0x000fea0003c3ffff */
.L_x_1500:
        /* <DEDUP_REMOVED lines=14> */
.L_x_8874:


//--------------------- .text._Z25selective_scan_bwd_kernelI32Selective_Scan_bwd_kernel_traitsILi128ELi16ELb1ELb0ELb1ELb0ELb1EN3c108BFloat16EfEEv12SSMParamsBwd --------------------------
	.section	.text._Z25selective_scan_bwd_kernelI32Selective_Scan_bwd_kernel_traitsILi128ELi16ELb1ELb0ELb1ELb0ELb1EN3c108BFloat16EfEEv12SSMParamsBwd,"ax",@progbits
	.sectioninfo	@"SHI_REGISTERS=167"
	.align	128
        .global         _Z25selective_scan_bwd_kernelI32Selective_Scan_bwd_kernel_traitsILi128ELi16ELb1ELb0ELb1ELb0ELb1EN3c108BFloat16EfEEv12SSMParamsBwd
        .type           _Z25selective_scan_bwd_kernelI32Selective_Scan_bwd_kernel_traitsILi128ELi16ELb1ELb0ELb1ELb0ELb1EN3c108BFloat16EfEEv12SSMParamsBwd,@function
        .size           _Z25selective_scan_bwd_kernelI32Selective_Scan_bwd_kernel_traitsILi128ELi16ELb1ELb0ELb1ELb0ELb1EN3c108BFloat16EfEEv12SSMParamsBwd,(.L_x_8877 - _Z25selective_scan_bwd_kernelI32Selective_Scan_bwd_kernel_traitsILi128ELi16ELb1ELb0ELb1ELb0ELb1EN3c108BFloat16EfEEv12SSMParamsBwd)
        .other          _Z25selective_scan_bwd_kernelI32Selective_Scan_bwd_kernel_traitsILi128ELi16ELb1ELb0ELb1ELb0ELb1EN3c108BFloat16EfEEv12SSMParamsBwd,@"STO_CUDA_ENTRY STV_DEFAULT"
_Z25selective_scan_bwd_kernelI32Selective_Scan_bwd_kernel_traitsILi128ELi16ELb1ELb0ELb1ELb0ELb1EN3c108BFloat16EfEEv12SSMParamsBwd:
.text._Z25selective_scan_bwd_kernelI32Selective_Scan_bwd_kernel_traitsILi128ELi16ELb1ELb0ELb1ELb0ELb1EN3c108BFloat16EfEEv12SSMParamsBwd:
        /* <DEDUP_REMOVED lines=42> */
[----:B------:R-:W-:Y:S02]  /*02a0*/  UIMAD.WIDE.U32 UR14, UR37, UR6, URZ ;  /* 0x00000006250e72a5 */ /* 0x000fe4000f8e003f */
[----:B------:R-:W-:-:S02]  /*02b0*/  UIMAD UR24, UR37, UR7, UR5 ;  /* 0x00000007251872a4 */ /* 0x000fc4000f8e0205 */
[----:B------:R-:W-:Y:S02]  /*02c0*/  UISETP.NE.U32.AND UP2, UPT, URZ, UR26, UPT ;  /* 0x0000001a3f00728c */ /* 0x000fe4000bf45070 */
[----:B------:R-:W-:Y:S02]  /*02d0*/  ULDC.64 UR6, c[0x0][0x328] ;  /* 0x0000ca0000067ab9 */ /* 0x000fe40000000a00 */
[----:B------:R-:W-:Y:S02]  /*02e0*/  UISETP.NE.U32.AND UP1, UPT, URZ, UR6, UPT ;  /* 0x000000063f00728c */ /* 0x000fe4000bf25070 */
[----:B------:R-:W-:Y:S02]  /*02f0*/  UISETP.NE.AND.EX UP2, UPT, URZ, UR27, UPT, UP2 ;  /* 0x0000001b3f00728c */ /* 0x000fe4000bf45320 */
[----:B------:R-:W-:Y:S01]  /*0300*/  UISETP.NE.AND.EX UP1, UPT, URZ, UR7, UPT, UP1 ;  /* 0x000000073f00728c */ /* 0x000fe2000bf25310 */
[----:B0-----:R-:W2:Y:S01]  /*0310*/  MUFU.RCP R0, R0 ;  /* 0x0000000000007308 */ /* 0x001ea20000001000 */
[----:B------:R-:W-:-:S02]  /*0320*/  UIMAD UR22, UR38, UR8, URZ ;  /* 0x00000008261672a4 */ /* 0x000fc4000f8e023f */
[----:B------:R-:W-:Y:S02]  /*0330*/  UIMAD.WIDE.U32 UR16, UR37, UR8, URZ ;  /* 0x00000008251072a5 */ /* 0x000fe4000f8e003f */
[----:B------:R-:W-:Y:S02]  /*0340*/  UIMAD UR22, UR37, UR9, UR22 ;  /* 0x00000009251672a4 */ /* 0x000fe4000f8e0216 */
[----:B------:R-:W-:Y:S02]  /*0350*/  UMOV UR8, URZ ;  /* 0x0000003f00087c82 */ /* 0x000fe40008000000 */
[----:B------:R-:W-:Y:S02]  /*0360*/  UMOV UR9, URZ ;  /* 0x0000003f00097c82 */ /* 0x000fe40008000000 */
[----:B------:R-:W-:Y:S02]  /*0370*/  @UP1 ULEA UR8, UP3, UR18, UR6, 0x2 ;  /* 0x0000000612081291 */ /* 0x000fe4000f86103f */
[----:B------:R-:W-:-:S02]  /*0380*/  UIMAD.WIDE.U32 UR10, UR37, UR20, URZ ;  /* 0x00000014250a72a5 */ /* 0x000fc4000f8e003f */
[----:B------:R-:W-:Y:S01]  /*0390*/  @UP1 ULEA.HI.X UR9, UR18, UR7, UR19, 0x2, UP3 ;  /* 0x0000000712091291 */ /* 0x000fe200098f1413 */
[----:B--2---:R-:W-:Y:S01]  /*03a0*/  IADD3 R2, R0, 0xffffffe, RZ ;  /* 0x0ffffffe00027810 */ /* 0x004fe20007ffe0ff */
[----:B------:R-:W-:Y:S01]  /*03b0*/  UMOV UR6, URZ ;  /* 0x0000003f00067c82 */ /* 0x000fe20008000000 */
[----:B------:R-:W-:Y:S01]  /*03c0*/  IABS R0, UR18 ;  /* 0x0000001200007c13 */ /* 0x000fe20008000000 */
[----:B------:R-:W-:Y:S02]  /*03d0*/  @UP2 ULEA UR6, UP1, UR18, UR26, 0x2 ;  /* 0x0000001a12062291 */ /* 0x000fe4000f82103f */
[----:B------:R-:W-:Y:S01]  /*03e0*/  UIADD3 UR13, UR13, UR4, URZ ;  /* 0x000000040d0d7290 */ /* 0x000fe2000fffe03f */
[----:B------:R-:W0:Y:S01]  /*03f0*/  F2I.FTZ.U32.TRUNC.NTZ R2, R2 ;  /* 0x0000000200027305 */ /* 0x000e22000021f000 */
[----:B------:R-:W1:Y:S01]  /*0400*/  R2UR UR23, R0 ;  /* 0x00000000001773c2 */ /* 0x000e6200000e0000 */
[----:B------:R-:W-:Y:S02]  /*0410*/  UIMAD UR20, UR38, UR20, URZ ;  /* 0x00000014261472a4 */ /* 0x000fe4000f8e023f */
[----:B------:R-:W-:-:S02]  /*0420*/  UMOV UR4, URZ ;  /* 0x0000003f00047c82 */ /* 0x000fc40008000000 */
[----:B------:R-:W-:Y:S02]  /*0430*/  UMOV UR7, URZ ;  /* 0x0000003f00077c82 */ /* 0x000fe40008000000 */
[----:B------:R-:W-:Y:S02]  /*0440*/  @UP2 ULEA.HI.X UR7, UR18, UR27, UR19, 0x2, UP1 ;  /* 0x0000001b12072291 */ /* 0x000fe400088f1413 */
[----:B------:R-:W-:Y:S02]  /*0450*/  UIMAD UR20, UR37, UR21, UR20 ;  /* 0x00000015251472a4 */ /* 0x000fe4000f8e0214 */
[----:B------:R-:W-:Y:S02]  /*0460*/  ULDC.64 UR26, c[0x0][0x1d8] ;  /* 0x00007600001a7ab9 */ /* 0x000fe40000000a00 */
[----:B------:R-:W-:Y:S01]  /*0470*/  UIMAD UR21, UR19, UR26, URZ ;  /* 0x0000001a131572a4 */ /* 0x000fe2000f8e023f */
[----:B0-----:R-:W0:Y:S01]  /*0480*/  R2UR UR5, R2 ;  /* 0x00000000020573c2 */ /* 0x001e2200000e0000 */
[----:B------:R-:W-:-:S02]  /*0490*/  UIADD3 UR15, UR15, UR24, URZ ;  /* 0x000000180f0f7290 */ /* 0x000fc4000fffe03f */
[----:B------:R-:W-:Y:S02]  /*04a0*/  UIMAD UR21, UR18, UR27, UR21 ;  /* 0x0000001b121572a4 */ /* 0x000fe4000f8e0215 */
[----:B------:R-:W-:Y:S02]  /*04b0*/  UIMAD.WIDE.U32 UR12, UR18, UR26, UR12 ;  /* 0x0000001a120c72a5 */ /* 0x000fe4000f8e000c */
[----:B------:R-:W-:Y:S02]  /*04c0*/  ULDC UR35, c[0x0][0x178] ;  /* 0x00005e0000237ab9 */ /* 0x000fe40000000800 */
[----:B------:R-:W-:Y:S02]  /*04d0*/  ULDC.64 UR26, c[0x0][0x1e8] ;  /* 0x00007a00001a7ab9 */ /* 0x000fe40000000a00 */
[----:B------:R-:W-:Y:S02]  /*04e0*/  UIMAD UR24, UR19, UR26, URZ ;  /* 0x0000001a131872a4 */ /* 0x000fe4000f8e023f */
[----:B------:R-:W-:-:S02]  /*04f0*/  UIMAD.WIDE.U32 UR14, UR18, UR26, UR14 ;  /* 0x0000001a120e72a5 */ /* 0x000fc4000f8e000e */
[----:B------:R-:W-:Y:S02]  /*0500*/  UIMAD UR28, UR18, UR27, UR24 ;  /* 0x0000001b121c72a4 */ /* 0x000fe4000f8e0218 */
[----:B------:R-:W-:Y:S02]  /*0510*/  ULOP3.LUT UR34, UR18, UR35, URZ, 0x3c, !UPT ;  /* 0x0000002312227292 */ /* 0x000fe4000f8e3c3f */
[----:B------:R-:W-:Y:S02]  /*0520*/  ULDC UR27, c[0x0][0x174] ;  /* 0x00005d00001b7ab9 */ /* 0x000fe40000000800 */
[----:B------:R-:W-:Y:S02]  /*0530*/  UIADD3 UR11, UR11, UR20, URZ ;  /* 0x000000140b0b7290 */ /* 0x000fe4000fffe03f */
[----:B0-----:R-:W-:-:S04]  /*0540*/  UIADD3 UR25, URZ, -UR5, URZ ;  /* 0x800000053f197290 */ /* 0x001fc8000fffe03f */
[----:B------:R-:W-:-:S04]  /*0550*/  UIMAD UR25, UR25, UR29, URZ ;  /* 0x0000001d191972a4 */ /* 0x000fc8000f8e023f */
[----:B------:R-:W-:-:S03]  /*0560*/  UIMAD.WIDE.U32 UR4, UR5, UR25, UR4 ;  /* 0x00000019050472a5 */ /* 0x000fc6000f8e0004 */
[----:B------:R-:W-:Y:S02]  /*0570*/  ULDC.64 UR24, c[0x0][0x280] ;  /* 0x0000a00000187ab9 */ /* 0x000fe40000000a00 */
[----:B-1----:R-:W-:-:S07]  /*0580*/  UIMAD.WIDE.U32 UR4, UR5, UR23, URZ ;  /* 0x00000017050472a5 */ /* 0x002fce000f8e003f */
[----:B------:R-:W-:Y:S02]  /*0590*/  UMOV UR26, UR5 ;  /* 0x00000005001a7c82 */ /* 0x000fe40008000000 */
[----:B------:R-:W-:Y:S02]  /*05a0*/  UIADD3 UR4, -UR26, URZ, URZ ;  /* 0x0000003f1a047290 */ /* 0x000fe4000fffe13f */
[----:B------:R-:W-:Y:S02]  /*05b0*/  UIADD3 UR5, UR17, UR22, URZ ;  /* 0x0000001611057290 */ /* 0x000fe4000fffe03f */
[----:B------:R-:W-:Y:S02]  /*05c0*/  UIMAD UR23, UR29, UR4, UR23 ;  /* 0x000000041d1772a4 */ /* 0x000fe4000f8e0217 */
[----:B------:R-:W-:Y:S02]  /*05d0*/  UIMAD UR4, UR19, UR24, URZ ;  /* 0x00000018130472a4 */ /* 0x000fe4000f8e023f */
[----:B------:R-:W-:-:S02]  /*05e0*/  UISETP.GT.U32.AND UP1, UPT, UR29, UR23, UPT ;  /* 0x000000171d00728c */ /* 0x000fc4000bf24070 */
[----:B------:R-:W-:Y:S02]  /*05f0*/  ULEA UR17, UR27, 0xfffff800, 0xb ;  /* 0xfffff8001b117891 */ /* 0x000fe4000f8e583f */
[----:B------:R-:W-:Y:S02]  /*0600*/  UIMAD UR22, UR18, UR25, UR4 ;  /* 0x00000019121672a4 */ /* 0x000fe4000f8e0204 */
[----:B------:R-:W-:Y:S02]  /*0610*/  UIADD3 UR25, UP2, UR17, UR12, URZ ;  /* 0x0000000c11197290 */ /* 0x000fe4000ff5e03f */
[----:B------:R-:W-:Y:S02]  /*0620*/  UMOV UR4, UR16 ;  /* 0x0000001000047c82 */ /* 0x000fe40008000000 */
[----:B------:R-:W-:Y:S02]  /*0630*/  USHF.R.S32.HI UR16, URZ, 0x1f, UR17 ;  /* 0x0000001f3f107899 */ /* 0x000fe40008011411 */
[----:B------:R-:W-:-:S02]  /*0640*/  @!UP1 UIADD3 UR23, UR23, -UR29, URZ ;  /* 0x8000001d17179290 */ /* 0x000fc4000fffe03f */
[----:B------:R-:W-:Y:S02]  /*0650*/  UIADD3.X UR21, UR16, UR13, UR21, UP2, !UPT ;  /* 0x0000000d10157290 */ /* 0x000fe400097fe415 */
[----:B------:R-:W-:Y:S02]  /*0660*/  UISETP.GE.U32.AND UP2, UPT, UR23, UR29, UPT ;  /* 0x0000001d1700728c */ /* 0x000fe4000bf46070 */
[----:B------:R-:W-:Y:S02]  /*0670*/  UIMAD.WIDE.U32 UR4, UR18, UR24, UR4 ;  /* 0x00000018120472a5 */ /* 0x000fe4000f8e0004 */
[----:B------:R-:W-:Y:S02]  /*0680*/  ULEA UR24, UP3, UR25, UR30, 0x1 ;  /* 0x0000001e19187291 */ /* 0x000fe4000f86083f */
[----:B------:R-:W-:Y:S02]  /*0690*/  @!UP1 UIADD3 UR26, UR26, 0x1, URZ ;  /* 0x000000011a1a9890 */ /* 0x000fe4000fffe03f */
[----:B------:R-:W-:-:S02]  /*06a0*/  ULEA.HI.X UR25, UR25, UR31, UR21, 0x1, UP3 ;  /* 0x0000001f19197291 */ /* 0x000fc400098f0c15 */
[----:B------:R-:W-:Y:S02]  /*06b0*/  UISETP.GE.AND UP3, UPT, UR34, URZ, UPT ;  /* 0x0000003f2200728c */ /* 0x000fe4000bf66270 */
[----:B------:R-:W-:Y:S02]  /*06c0*/  UISETP.NE.AND UP1, UPT, URZ, UR35, UPT ;  /* 0x000000233f00728c */ /* 0x000fe4000bf25270 */
[----:B------:R-:W-:Y:S02]  /*06d0*/  @UP2 UIADD3 UR26, UR26, 0x1, URZ ;  /* 0x000000011a1a2890 */ /* 0x000fe4000fffe03f */
[----:B------:R-:W-:Y:S02]  /*06e0*/  UIADD3 UR29, UP4, UR17, UR14, URZ ;  /* 0x0000000e111d7290 */ /* 0x000fe4000ff9e03f */
[----:B------:R-:W-:Y:S02]  /*06f0*/  ULDC.64 UR12, c[0x0][0x248] ;  /* 0x00009200000c7ab9 */ /* 0x000fe40000000a00 */
[----:B------:R-:W-:-:S02]  /*0700*/  UIADD3 UR4, UP2, UR17, UR4, URZ ;  /* 0x0000000411047290 */ /* 0x000fc4000ff5e03f */
[----:B------:R-:W-:Y:S02]  /*0710*/  UMOV UR20, UR26 ;  /* 0x0000001a00147c82 */ /* 0x000fe40008000000 */
[----:B------:R-:W-:Y:S02]  /*0720*/  @!UP3 UIADD3 UR20, -UR20, URZ, URZ ;  /* 0x0000003f1414b290 */ /* 0x000fe4000fffe13f */
[----:B------:R-:W-:Y:S02]  /*0730*/  @!UP1 ULOP3.LUT UR20, URZ, UR35, URZ, 0x33, !UPT ;  /* 0x000000233f149292 */ /* 0x000fe4000f8e333f */
[----:B------:R-:W-:Y:S02]  /*0740*/  UIADD3.X UR14, UR16, UR15, UR28, UP4, !UPT ;  /* 0x0000000f100e7290 */ /* 0x000fe4000a7fe41c */
[----:B------:R-:W-:Y:S02]  /*0750*/  ULEA UR28, UP4, UR29, UR12, 0x1 ;  /* 0x0000000c1d1c7291 */ /* 0x000fe4000f88083f */
[----:B------:R-:W-:-:S02]  /*0760*/  USHF.R.S32.HI UR39, URZ, 0x1f, UR20 ;  /* 0x0000001f3f277899 */ /* 0x000fc40008011414 */
[----:B------:R-:W-:Y:S02]  /*0770*/  UIADD3.X UR5, UR16, UR5, UR22, UP2, !UPT ;  /* 0x0000000510057290 */ /* 0x000fe400097fe416 */
[----:B------:R-:W-:Y:S02]  /*0780*/  ULEA.HI.X UR29, UR29, UR13, UR14, 0x1, UP4 ;  /* 0x0000000d1d1d7291 */ /* 0x000fe4000a0f0c0e */
        /* <DEDUP_REMOVED lines=39> */
[----:B------:R-:W-:Y:S01]  /*0a00*/  UMOV UR6, URZ ;  /* 0x0000003f00067c82 */ /* 0x000fe20008000000 */
[----:B0--3--:R-:W-:-:S04]  /*0a10*/  SHF.R.S32.HI R3, RZ, 0x1f, R90 ;  /* 0x0000001fff037819 */ /* 0x009fc8000001145a */
[----:B------:R-:W-:-:S04]  /*0a20*/  LEA.HI R3, R3, R90, RZ, 0x5 ;  /* 0x0000005a03037211 */ /* 0x000fc800078f28ff */
[----:B----4-:R-:W-:Y:S02]  /*0a30*/  SHF.R.S32.HI R88, RZ, 0x5, R3 ;  /* 0x00000005ff587819 */ /* 0x010fe40000011403 */
.L_x_1552:
[----:B------:R-:W-:Y:S01]  /*0a40*/  BAR.SYNC.DEFER_BLOCKING 0x0 ;  /* 0x0000000000007b1d */ /* 0x000fe20000010000 */
[----:B------:R-:W-:Y:S02]  /*0a50*/  SHF.L.U32 R74, R90, 0x1, RZ ;  /* 0x000000015a4a7819 */ /* 0x000fe400000006ff */
[----:B------:R-:W-:Y:S02]  /*0a60*/  MOV R2, UR24 ;  /* 0x0000001800027c02 */ /* 0x000fe40008000f00 */
[----:B------:R-:W-:Y:S02]  /*0a70*/  LOP3.LUT R74, R74, 0xffffffc0, RZ, 0xc0, !PT ;  /* 0xffffffc04a4a7812 */ /* 0x000fe400078ec0ff */
[----:B------:R-:W-:Y:S02]  /*0a80*/  MOV R3, UR25 ;  /* 0x0000001900037c02 */ /* 0x000fe40008000f00 */
[----:B------:R-:W-:Y:S02]  /*0a90*/  MOV R8, UR28 ;  /* 0x0000001c00087c02 */ /* 0x000fe40008000f00 */
[----:B------:R-:W-:Y:S01]  /*0aa0*/  MOV R9, UR29 ;  /* 0x0000001d00097c02 */ /* 0x000fe20008000f00 */
[----:B------:R-:W-:Y:S01]  /*0ab0*/  ULDC UR16, c[0x0][0x174] ;  /* 0x00005d0000107ab9 */ /* 0x000fe20000000800 */
[----:B------:R-:W-:Y:S01]  /*0ac0*/  LOP3.LUT R87, R74, 0x1f, R90, 0xf8, !PT ;  /* 0x0000001f4a577812 */ /* 0x000fe200078ef85a */
[----:B------:R-:W-:-:S02]  /*0ad0*/  ULDC.64 UR8, c[0x0][0x1f8] ;  /* 0x00007e0000087ab9 */ /* 0x000fc40000000a00 */
[----:B------:R-:W-:Y:S02]  /*0ae0*/  ULDC.64 UR22, c[0x0][0x1f0] ;  /* 0x00007c0000167ab9 */ /* 0x000fe40000000a00 */
[----:B------:R-:W-:-:S05]  /*0af0*/  IMAD.WIDE R2, R87, 0x10, R2 ;  /* 0x0000001057027825 */ /* 0x000fca00078e0202 */
[----:B------:R-:W3:Y:S04]  /*0b00*/  LDG.E.128 R4, [R2.64] ;  /* 0x0000002002047981 */ /* 0x000ee8000c1e1d00 */
[----:B------:R-:W4:Y:S01]  /*0b10*/  LDG.E.128 R12, [R2.64+0x200] ;  /* 0x00020020020c7981 */ /* 0x000f22000c1e1d00 */
[----:B------:R-:W-:Y:S01]  /*0b20*/  IADD3 R86, R74, R89, RZ ;  /* 0x000000594a567210 */ /* 0x000fe20007ffe0ff */
[----:B------:R-:W-:-:S03]  /*0b30*/  IMAD.WIDE R8, R87, 0x10, R8 ;  /* 0x0000001057087825 */ /* 0x000fc600078e0208 */
[----:B------:R-:W-:Y:S01]  /*0b40*/  IADD3 R34, R86, R89, RZ ;  /* 0x0000005956227210 */ /* 0x000fe20007ffe0ff */
        /* <DEDUP_REMOVED lines=11> */
[----:B---3--:R0:W-:Y:S04]  /*0c00*/  STS.128 [R86.X16], R16 ;  /* 0x0000001056007388 */ /* 0x0081e8000000cc00 */
[----:B----4-:R3:W-:Y:S01]  /*0c10*/  STS.128 [R86.X16+0x200], R20 ;  /* 0x0002001456007388 */ /* 0x0107e2000000cc00 */
[----:B------:R-:W-:-:S06]  /*0c20*/  NOP ;  /* 0x0000000000007918 */ /* 0x000fcc0000000000 */
[----:B------:R-:W-:Y:S04]  /*0c30*/  LDS.128 R48, [R34.X16] ;  /* 0x0000000022307984 */ /* 0x000fe8000000cc00 */
[----:B------:R-:W-:Y:S04]  /*0c40*/  LDS.128 R4, [R34.X16+0x10] ;  /* 0x0000100022047984 */ /* 0x000fe8000000cc00 */
[----:B------:R-:W-:Y:S06]  /*0c50*/  BAR.SYNC.DEFER_BLOCKING 0x0 ;  /* 0x0000000000007b1d */ /* 0x000fec0000010000 */
[----:B------:R4:W5:Y:S04]  /*0c60*/  LDG.E.128 R24, [R2.64] ;  /* 0x0000002002187981 */ /* 0x000968000c1e1d00 */
[----:B--2---:R4:W2:Y:S01]  /*0c70*/  LDG.E.128 R8, [R2.64+0x200] ;  /* 0x0002002002087981 */ /* 0x0048a2000c1e1d00 */
[----:B------:R-:W-:-:S02]  /*0c80*/  ULEA UR16, UR16, UR6, 0xb ;  /* 0x0000000610107291 */ /* 0x000fc4000f8e583f */
[----:B------:R-:W-:Y:S02]  /*0c90*/  UIMAD UR7, UR19, UR8, URZ ;  /* 0x00000008130772a4 */ /* 0x000fe4000f8e023f */
[----:B------:R-:W-:Y:S02]  /*0ca0*/  USHF.R.S32.HI UR17, URZ, 0x1f, UR16 ;  /* 0x0000001f3f117899 */ /* 0x000fe40008011410 */
[----:B------:R-:W-:Y:S02]  /*0cb0*/  UIMAD UR7, UR18, UR9, UR7 ;  /* 0x00000009120772a4 */ /* 0x000fe4000f8e0207 */
[----:B------:R-:W-:-:S04]  /*0cc0*/  UIMAD.WIDE.U32 UR8, UR18, UR8, UR16 ;  /* 0x00000008120872a5 */ /* 0x000fc8000f8e0010 */
        /* <DEDUP_REMOVED lines=8> */
[----:B----4-:R-:W-:Y:S01]  /*0d50*/  MOV R2, UR7 ;  /* 0x0000000700027c02 */ /* 0x010fe20008000f00 */
[----:B------:R-:W-:-:S03]  /*0d60*/  ULDC.64 UR22, c[0x0][0x200] ;  /* 0x0000800000167ab9 */ /* 0x000fc60000000a00 */
[----:B------:R-:W-:Y:S01]  /*0d70*/  MOV R3, UR8 ;  /* 0x0000000800037c02 */ /* 0x000fe20008000f00 */
[----:B------:R-:W-:-:S04]  /*0d80*/  ULDC.64 UR8, c[0x0][0x208] ;  /* 0x0000820000087ab9 */ /* 0x000fc80000000a00 */
[----:B------:R-:W-:Y:S01]  /*0d90*/  IMAD.WIDE R2, R87, 0x10, R2 ;  /* 0x0000001057027825 */ /* 0x000fe200078e0202 */
[----:B-----5:R-:W-:Y:S04]  /*0da0*/  STS.128 [R86.X16], R24 ;  /* 0x0000001856007388 */ /* 0x020fe8000000cc00 */
[----:B--2---:R-:W-:Y:S01]  /*0db0*/  STS.128 [R86.X16+0x200], R8 ;  /* 0x0002000856007388 */ /* 0x004fe2000000cc00 */
[----:B------:R-:W-:-:S06]  /*0dc0*/  NOP ;  /* 0x0000000000007918 */ /* 0x000fcc0000000000 */
[----:B------:R-:W2:Y:S04]  /*0dd0*/  LDS.128 R36, [R34.X16] ;  /* 0x0000000022247984 */ /* 0x000ea8000000cc00 */
[----:B------:R-:W-:Y:S04]  /*0de0*/  LDS.128 R12, [R34.X16+0x10] ;  /* 0x00001000220c7984 */ /* 0x000fe8000000cc00 */
[----:B------:R-:W-:Y:S06]  /*0df0*/  BAR.SYNC.DEFER_BLOCKING 0x0 ;  /* 0x0000000000007b1d */ /* 0x000fec0000010000 */
[----:B------:R4:W5:Y:S04]  /*0e00*/  LDG.E.128 R28, [R2.64+-0x1000] ;  /* 0xfff00020021c7981 */ /* 0x000968000c1e1d00 */
[----:B------:R4:W2:Y:S01]  /*0e10*/  LDG.E.128 R52, [R2.64+-0xe00] ;  /* 0xfff2002002347981 */ /* 0x0008a2000c1e1d00 */
[----:B------:R-:W-:-:S04]  /*0e20*/  UIMAD UR7, UR19, UR8, URZ ;  /* 0x00000008130772a4 */ /* 0x000fc8000f8e023f */
        /* <DEDUP_REMOVED lines=19> */
[----:B------:R-:W4:Y:S04]  /*0f60*/  LDS.128 R8, [R34.X16+0x10] ;  /* 0x0000100022087984 */ /* 0x000f28000000cc00 */
[----:B------:R-:W-:Y:S06]  /*0f70*/  BAR.SYNC.DEFER_BLOCKING 0x0 ;  /* 0x0000000000007b1d */ /* 0x000fec0000010000 */
[----:B0-----:R0:W5:Y:S04]  /*0f80*/  LDG.E.128 R16, [R2.64+-0x1000] ;  /* 0xfff0002002107981 */ /* 0x001168000c1e1d00 */
[----:B---3--:R0:W3:Y:S01]  /*0f90*/  LDG.E.128 R20, [R2.64+-0xe00] ;  /* 0xfff2002002147981 */ /* 0x0080e2000c1e1d00 */
[--C-:B------:R-:W-:Y:S01]  /*0fa0*/  PRMT R58, RZ, 0x5410, R36.reuse ;  /* 0x00005410ff3a7816 */ /* 0x100fe20000000024 */
[----:B------:R-:W-:Y:S01]  /*0fb0*/  UIMAD UR7, UR19, UR8, URZ ;  /* 0x00000008130772a4 */ /* 0x000fe2000f8e023f */
[----:B------:R-:W-:-:S02]  /*0fc0*/  PRMT R59, RZ, 0x7610, R36 ;  /* 0x00007610ff3b7816 */ /* 0x000fc40000000024 */
[--C-:B--2---:R-:W-:Y:S01]  /*0fd0*/  PRMT R35, RZ, 0x5410, R25.reuse ;  /* 0x00005410ff237816 */ /* 0x104fe20000000019 */
[----:B------:R-:W-:Y:S01]  /*0fe0*/  UIMAD UR7, UR18, UR9, UR7 ;  /* 0x00000009120772a4 */ /* 0x000fe2000f8e0207 */
[--C-:B------:R-:W-:Y:S01]  /*0ff0*/  PRMT R63, RZ, 0x5410, R26.reuse ;  /* 0x00005410ff3f7816 */ /* 0x100fe2000000001a */
[----:B------:R-:W-:Y:S01]  /*1000*/  UIMAD.WIDE.U32 UR8, UR18, UR8, UR16 ;  /* 0x00000008120872a5 */ /* 0x000fe2000f8e0010 */
[----:B------:R-:W-:Y:S01]  /*1010*/  PRMT R76, RZ, 0x7610, R26 ;  /* 0x00007610ff4c7816 */ /* 0x000fe2000000001a */
[----:B------:R-:W-:Y:S01]  /*1020*/  FMUL.FTZ R29, R35, -1.4426950216293334961 ;  /* 0xbfb8aa3b231d7820 */ /* 0x000fe20000410000 */
[--C-:B0-----:R-:W-:Y:S01]  /*1030*/  PRMT R3, RZ, 0x5410, R24.reuse ;  /* 0x00005410ff037816 */ /* 0x101fe20000000018 */
[----:B------:R-:W-:Y:S01]  /*1040*/  FMUL.FTZ R30, R63, -1.4426950216293334961 ;  /* 0xbfb8aa3b3f1e7820 */ /* 0x000fe20000410000 */
[----:B------:R-:W-:Y:S01]  /*1050*/  PRMT R24, RZ, 0x7610, R24 ;  /* 0x00007610ff187816 */ /* 0x000fe20000000018 */
[----:B------:R-:W0:Y:S01]  /*1060*/  MUFU.EX2 R56, R29 ;  /* 0x0000001d00387308 */ /* 0x000e220000000800 */
[----:B------:R-:W-:Y:S01]  /*1070*/  PRMT R2, RZ, 0x7610, R25 ;  /* 0x00007610ff027816 */ /* 0x000fe20000000019 */
[----:B------:R-:W-:Y:S01]  /*1080*/  FMUL.FTZ R0, R3, -1.4426950216293334961 ;  /* 0xbfb8aa3b03007820 */ /* 0x000fe20000410000 */
[--C-:B------:R-:W-:Y:S01]  /*1090*/  PRMT R78, RZ, 0x5410, R27.reuse ;  /* 0x00005410ff4e7816 */ /* 0x100fe2000000001b */
[----:B------:R-:W-:Y:S01]  /*10a0*/  FMUL.FTZ R28, R24, -1.4426950216293334961 ;  /* 0xbfb8aa3b181c7820 */ /* 0x000fe20000410000 */
[----:B------:R-:W-:Y:S01]  /*10b0*/  PRMT R61, RZ, 0x7610, R27 ;  /* 0x00007610ff3d7816 */ /* 0x000fe2000000001b */
[----:B------:R-:W-:Y:S01]  /*10c0*/  FMUL.FTZ R25, R2, -1.4426950216293334961 ;  /* 0xbfb8aa3b02197820 */ /* 0x000fe20000410000 */
[--C-:B----4-:R-:W-:Y:S01]  /*10d0*/  PRMT R55, RZ, 0x5410, R8.reuse ;  /* 0x00005410ff377816 */ /* 0x110fe20000000008 */
[----:B------:R-:W2:Y:S01]  /*10e0*/  MUFU.EX2 R0, R0 ;  /* 0x0000000000007308 */ /* 0x000ea20000000800 */
[----:B------:R-:W-:Y:S01]  /*10f0*/  FMUL.FTZ R26, R76, -1.4426950216293334961 ;  /* 0xbfb8aa3b4c1a7820 */ /* 0x000fe20000410000 */
[----:B------:R-:W-:Y:S01]  /*1100*/  PRMT R8, RZ, 0x7610, R8 ;  /* 0x00007610ff087816 */ /* 0x000fe20000000008 */
[----:B------:R-:W-:Y:S01]  /*1110*/  UIADD3 UR9, UR9, UR7, URZ ;  /* 0x0000000709097290 */ /* 0x000fe2000fffe03f */
[----:B------:R-:W-:Y:S01]  /*1120*/  FMUL.FTZ R27, R55, -1.4426950216293334961 ;  /* 0xbfb8aa3b371b7820 */ /* 0x000fe20000410000 */
[----:B------:R-:W-:Y:S01]  /*1130*/  PRMT R94, RZ, 0x5410, R37 ;  /* 0x00005410ff5e7816 */ /* 0x000fe20000000025 */
[----:B------:R-:W-:Y:S01]  /*1140*/  UIMAD UR7, UR38, UR22, URZ ;  /* 0x00000016260772a4 */ /* 0x000fe2000f8e023f */
[--C-:B------:R-:W-:Y:S01]  /*1150*/  PRMT R52, RZ, 0x5410, R9.reuse ;  /* 0x00005410ff347816 */ /* 0x100fe20000000009 */
[----:B------:R4:W1:Y:S01]  /*1160*/  MUFU.EX2 R33, R28 ;  /* 0x0000001c00217308 */ /* 0x0008620000000800 */
[----:B0-----:R-:W-:Y:S01]  /*1170*/  FADD.FTZ R98, R56, 1 ;  /* 0x3f80000038627421 */ /* 0x001fe20000010000 */
[----:B------:R-:W-:Y:S01]  /*1180*/  PRMT R53, RZ, 0x7610, R9 ;  /* 0x00007610ff357816 */ /* 0x000fe20000000009 */
[----:B------:R-:W-:Y:S01]  /*1190*/  UIMAD UR7, UR37, UR23, UR7 ;  /* 0x00000017250772a4 */ /* 0x000fe2000f8e0207 */
[----:B------:R-:W-:Y:S01]  /*11a0*/  PRMT R95, RZ, 0x7610, R37 ;  /* 0x00007610ff5f7816 */ /* 0x000fe20000000025 */
[----:B------:R-:W-:Y:S01]  /*11b0*/  FMUL.FTZ R60, R52, -1.4426950216293334961 ;  /* 0xbfb8aa3b343c7820 */ /* 0x000fe20000410000 */
[--C-:B------:R-:W-:Y:S01]  /*11c0*/  PRMT R9, RZ, 0x5410, R41.reuse ;  /* 0x00005410ff097816 */ /* 0x100fe20000000029 */
[----:B------:R-:W-:Y:S01]  /*11d0*/  FMUL.FTZ R54, R53, -1.4426950216293334961 ;  /* 0xbfb8aa3b35367820 */ /* 0x000fe20000410000 */
[----:B------:R0:W0:Y:S01]  /*11e0*/  MUFU.EX2 R62, R25 ;  /* 0x00000019003e7308 */ /* 0x0000220000000800 */
[----:B--2---:R-:W-:Y:S01]  /*11f0*/  FADD.FTZ R0, R0, 1 ;  /* 0x3f80000000007421 */ /* 0x004fe20000010000 */
[--C-:B------:R-:W-:Y:S01]  /*1200*/  PRMT R57, RZ, 0x5410, R12.reuse ;  /* 0x00005410ff397816 */ /* 0x100fe2000000000c */
[----:B----4-:R-:W-:Y:S01]  /*1210*/  FMUL.FTZ R28, R78, -1.4426950216293334961 ;  /* 0xbfb8aa3b4e1c7820 */ /* 0x010fe20000410000 */
[----:B------:R-:W-:Y:S01]  /*1220*/  PRMT R56, RZ, 0x7610, R12 ;  /* 0x00007610ff387816 */ /* 0x000fe2000000000c */
[----:B------:R-:W-:Y:S01]  /*1230*/  UIMAD.WIDE.U32 UR8, UR37, UR22, UR8 ;  /* 0x00000016250872a5 */ /* 0x000fe2000f8e0008 */
[----:B------:R-:W-:Y:S01]  /*1240*/  PRMT R12, RZ, 0x7610, R41 ;  /* 0x00007610ff0c7816 */ /* 0x000fe20000000029 */
[----:B-1----:R-:W-:Y:S01]  /*1250*/  FADD.FTZ R33, R33, 1 ;  /* 0x3f80000021217421 */ /* 0x002fe20000010000 */
[----:B------:R1:W2:Y:S01]  /*1260*/  MUFU.RCP R68, R0 ;  /* 0x0000000000447308 */ /* 0x0002a20000001000 */
[----:B0-----:R-:W-:Y:S01]  /*1270*/  FMUL.FTZ R25, R61, -1.4426950216293334961 ;  /* 0xbfb8aa3b3d197820 */ /* 0x001fe20000410000 */
[--C-:B------:R-:W-:Y:S01]  /*1280*/  PRMT R93, RZ, 0x5410, R38.reuse ;  /* 0x00005410ff5d7816 */ /* 0x100fe20000000026 */
[----:B------:R-:W-:Y:S01]  /*1290*/  ULDC.64 UR22, c[0x0][0x338] ;  /* 0x0000ce0000167ab9 */ /* 0x000fe20000000a00 */
[----:B------:R-:W-:Y:S01]  /*12a0*/  PRMT R67, RZ, 0x7610, R38 ;  /* 0x00007610ff437816 */ /* 0x000fe20000000026 */
[----:B------:R-:W-:Y:S01]  /*12b0*/  UIADD3 UR9, UR9, UR7, URZ ;  /* 0x0000000709097290 */ /* 0x000fe2000fffe03f */
[--C-:B------:R-:W-:Y:S01]  /*12c0*/  PRMT R66, RZ, 0x5410, R39.reuse ;  /* 0x00005410ff427816 */ /* 0x100fe20000000027 */
[----:B------:R-:W-:Y:S01]  /*12d0*/  FADD.FTZ R62, R62, 1 ;  /* 0x3f8000003e3e7421 */ /* 0x000fe20000010000 */
[----:B------:R2:W0:Y:S01]  /*12e0*/  MUFU.RCP R99, R33 ;  /* 0x0000002100637308 */ /* 0x0004220000001000 */
[----:B-1----:R-:W-:Y:S01]  /*12f0*/  PRMT R0, RZ, 0x5410, R40 ;  /* 0x00005410ff007816 */ /* 0x002fe20000000028 */
[----:B------:R-:W-:Y:S01]  /*1300*/  ULEA UR7, UP0, UR8, UR22, 0x1 ;  /* 0x0000001608077291 */ /* 0x000fe2000f80083f */
[----:B------:R-:W-:-:S02]  /*1310*/  PRMT R65, RZ, 0x7610, R39 ;  /* 0x00007610ff417816 */ /* 0x000fc40000000027 */
[--C-:B------:R-:W-:Y:S01]  /*1320*/  PRMT R75, RZ, 0x5410, R13.reuse ;  /* 0x00005410ff4b7816 */ /* 0x100fe2000000000d */
[----:B------:R-:W-:Y:S01]  /*1330*/  ULEA.HI.X UR8, UR8, UR23, UR9, 0x1, UP0 ;  /* 0x0000001708087291 */ /* 0x000fe200080f0c09 */
[----:B------:R-:W-:Y:S01]  /*1340*/  PRMT R73, RZ, 0x7610, R13 ;  /* 0x00007610ff497816 */ /* 0x000fe2000000000d */
[----:B------:R-:W1:Y:S01]  /*1350*/  MUFU.EX2 R64, R30 ;  /* 0x0000001e00407308 */ /* 0x000e620000000800 */
[C---:B--2---:R-:W-:Y:S01]  /*1360*/  FMUL.FTZ R33, R3.reuse, R68 ;  /* 0x0000004403217220 */ /* 0x044fe20000410000 */
[--C-:B------:R-:W-:Y:S01]  /*1370*/  PRMT R72, RZ, 0x5410, R14.reuse ;  /* 0x00005410ff487816 */ /* 0x100fe2000000000e */
[----:B------:R-:W-:Y:S01]  /*1380*/  FADD.FTZ R96, -R68, 1 ;  /* 0x3f80000044607421 */ /* 0x000fe20000010100 */
[----:B------:R-:W-:Y:S01]  /*1390*/  PRMT R71, RZ, 0x7610, R14 ;  /* 0x00007610ff477816 */ /* 0x000fe2000000000e */
[----:B------:R-:W-:Y:S01]  /*13a0*/  FMUL.FTZ R85, R58, R33 ;  /* 0x000000213a557220 */ /* 0x000fe20000410000 */
[--C-:B------:R-:W-:Y:S01]  /*13b0*/  PRMT R70, RZ, 0x5410, R15.reuse ;  /* 0x00005410ff467816 */ /* 0x100fe2000000000f */
[----:B------:R-:W-:Y:S01]  /*13c0*/  FFMA.FTZ R96, R3, R96, 1 ;  /* 0x3f80000003607423 */ /* 0x000fe20000010060 */
[----:B------:R2:W4:Y:S01]  /*13d0*/  MUFU.EX2 R77, R26 ;  /* 0x0000001a004d7308 */ /* 0x0005220000000800 */
[----:B0-----:R-:W-:Y:S01]  /*13e0*/  FADD.FTZ R97, -R99, 1 ;  /* 0x3f80000063617421 */ /* 0x001fe20000010100 */
[----:B------:R-:W-:Y:S01]  /*13f0*/  PRMT R69, RZ, 0x7610, R15 ;  /* 0x00007610ff457816 */ /* 0x000fe2000000000f */
[----:B------:R-:W-:Y:S01]  /*1400*/  FFMA.FTZ R3, R85, R0, R92 ;  /* 0x0000000055037223 */ /* 0x000fe2000001005c */
[----:B------:R-:W-:Y:S01]  /*1410*/  PRMT R0, RZ, 0x7610, R40 ;  /* 0x00007610ff007816 */ /* 0x000fe20000000028 */
[C---:B------:R-:W-:Y:S01]  /*1420*/  FFMA.FTZ R97, R24.reuse, R97, 1 ;  /* 0x3f80000018617423 */ /* 0x040fe20000010061 */
[----:B------:R-:W-:Y:S01]  /*1430*/  PRMT R92, RZ, 0x7610, R44 ;  /* 0x00007610ff5c7816 */ /* 0x000fe2000000002c */
[----:B------:R-:W-:Y:S01]  /*1440*/  FMUL.FTZ R24, R24, R99 ;  /* 0x0000006318187220 */ /* 0x000fe20000410000 */
[----:B------:R0:W0:Y:S01]  /*1450*/  MUFU.RCP R103, R62 ;  /* 0x0000003e00677308 */ /* 0x0000220000001000 */
[----:B-1----:R-:W-:Y:S01]  /*1460*/  FADD.FTZ R64, R64, 1 ;  /* 0x3f80000040407421 */ /* 0x002fe20000010000 */
[--C-:B------:R-:W-:Y:S01]  /*1470*/  PRMT R30, RZ, 0x5410, R49.reuse ;  /* 0x00005410ff1e7816 */ /* 0x100fe20000000031 */
[----:B------:R-:W-:Y:S01]  /*1480*/  FMUL.FTZ R84, R59, R24 ;  /* 0x000000183b547220 */ /* 0x000fe20000410000 */
[----:B------:R-:W-:Y:S01]  /*1490*/  PRMT R29, RZ, 0x7610, R49 ;  /* 0x00007610ff1d7816 */ /* 0x000fe20000000031 */
[----:B--2---:R-:W-:Y:S01]  /*14a0*/  FMUL.FTZ R26, R8, -1.4426950216293334961 ;  /* 0xbfb8aa3b081a7820 */ /* 0x004fe20000410000 */
[----:B------:R-:W-:Y:S01]  /*14b0*/  PRMT R32, RZ, 0x5410, R48 ;  /* 0x00005410ff207816 */ /* 0x000fe20000000030 */
[----:B------:R-:W-:Y:S01]  /*14c0*/  FFMA.FTZ R0, R84, R0, R3 ;  /* 0x0000000054007223 */ /* 0x000fe20000010003 */
[----:B------:R-:W1:Y:S01]  /*14d0*/  MUFU.RCP R98, R98 ;  /* 0x0000006200627308 */ /* 0x000e620000001000 */
[----:B----4-:R-:W-:Y:S01]  /*14e0*/  FADD.FTZ R77, R77, 1 ;  /* 0x3f8000004d4d7421 */ /* 0x010fe20000010000 */
[----:B0-----:R-:W-:-:S02]  /*14f0*/  PRMT R62, RZ, 0x5410, R11 ;  /* 0x00005410ff3e7816 */ /* 0x001fc4000000000b */
[----:B------:R-:W-:Y:S02]  /*1500*/  PRMT R31, RZ, 0x7610, R48 ;  /* 0x00007610ff1f7816 */ /* 0x000fe40000000030 */
[----:B------:R-:W-:Y:S02]  /*1510*/  LEA R74, R89, R74, 0x1 ;  /* 0x0000004a594a7211 */ /* 0x000fe400078e08ff */
[----:B------:R0:W2:Y:S01]  /*1520*/  MUFU.EX2 R79, R28 ;  /* 0x0000001c004f7308 */ /* 0x0000a20000000800 */
[----:B------:R-:W-:Y:S01]  /*1530*/  FADD.FTZ R101, -R103, 1 ;  /* 0x3f80000067657421 */ /* 0x000fe20000010100 */
[----:B------:R-:W-:-:S03]  /*1540*/  ISETP.NE.U32.AND P0, PT, RZ, c[0x0][0x270], PT ;  /* 0x00009c00ff007a0c */ /* 0x000fc60003f05070 */
[C---:B------:R-:W-:Y:S01]  /*1550*/  FFMA.FTZ R101, R2.reuse, R101, 1 ;  /* 0x3f80000002657423 */ /* 0x040fe20000010065 */
[----:B------:R-:W-:Y:S01]  /*1560*/  ISETP.NE.AND.EX P0, PT, RZ, c[0x0][0x274], PT, P0 ;  /* 0x00009d00ff007a0c */ /* 0x000fe20003f05300 */
[----:B------:R-:W-:Y:S01]  /*1570*/  FMUL.FTZ R2, R2, R103 ;  /* 0x0000006702027220 */ /* 0x000fe20000410000 */
[----:B------:R4:W4:Y:S01]  /*1580*/  MUFU.EX2 R80, R25 ;  /* 0x0000001900507308 */ /* 0x0009220000000800 */
[----:B-1----:R-:W-:Y:S01]  /*1590*/  FMUL.FTZ R3, R35, R98 ;  /* 0x0000006223037220 */ /* 0x002fe20000410000 */
[----:B0-----:R-:W-:Y:S01]  /*15a0*/  MOV R28, c[0x0][0x16c] ;  /* 0x00005b00001c7a02 */ /* 0x001fe20000000f00 */
[----:B------:R-:W-:Y:S02]  /*15b0*/  FMUL.FTZ R82, R95, R2 ;  /* 0x000000025f527220 */ /* 0x000fe40000410000 */
[----:B------:R-:W-:Y:S01]  /*15c0*/  FMUL.FTZ R83, R94, R3 ;  /* 0x000000035e537220 */ /* 0x000fe20000410000 */
[----:B------:R-:W-:Y:S01]  /*15d0*/  ISETP.GE.AND P1, PT, R28, 0x1, PT ;  /* 0x000000011c00780c */ /* 0x000fe20003f26270 */
[----:B------:R-:W-:Y:S01]  /*15e0*/  FADD.FTZ R100, -R98, 1 ;  /* 0x3f80000062647421 */ /* 0x000fe20000010100 */
[----:B------:R0:W1:Y:S01]  /*15f0*/  MUFU.RCP R106, R64 ;  /* 0x00000040006a7308 */ /* 0x0000620000001000 */
[----:B--2---:R-:W-:Y:S01]  /*1600*/  FADD.FTZ R79, R79, 1 ;  /* 0x3f8000004f4f7421 */ /* 0x004fe20000010000 */
[----:B----4-:R-:W-:Y:S01]  /*1610*/  PRMT R25, RZ, 0x7610, R51 ;  /* 0x00007610ff197816 */ /* 0x010fe20000000033 */
[----:B------:R-:W-:Y:S01]  /*1620*/  FFMA.FTZ R9, R83, R9, R0 ;  /* 0x0000000953097223 */ /* 0x000fe20000010000 */
[----:B------:R-:W-:Y:S01]  /*1630*/  PRMT R28, RZ, 0x5410, R50 ;  /* 0x00005410ff1c7816 */ /* 0x000fe20000000032 */
[----:B------:R-:W-:-:S02]  /*1640*/  FFMA.FTZ R100, R35, R100, 1 ;  /* 0x3f80000023647423 */ /* 0x000fc40000010064 */
[----:B------:R-:W-:Y:S01]  /*1650*/  FFMA.FTZ R12, R82, R12, R9 ;  /* 0x0000000c520c7223 */ /* 0x000fe20000010009 */
[----:B------:R2:W4:Y:S01]  /*1660*/  MUFU.EX2 R102, R27 ;  /* 0x0000001b00667308 */ /* 0x0005220000000800 */
[----:B------:R-:W-:Y:S01]  /*1670*/  FADD.FTZ R80, R80, 1 ;  /* 0x3f80000050507421 */ /* 0x000fe20000010000 */
[----:B------:R-:W-:Y:S02]  /*1680*/  PRMT R9, RZ, 0x5410, R42 ;  /* 0x00005410ff097816 */ /* 0x000fe4000000002a */
[----:B0-----:R-:W-:-:S04]  /*1690*/  PRMT R64, RZ, 0x7610, R10 ;  /* 0x00007610ff407816 */ /* 0x001fc8000000000a */
[----:B------:R-:W0:Y:S01]  /*16a0*/  MUFU.RCP R105, R77 ;  /* 0x0000004d00697308 */ /* 0x000e220000001000 */
[----:B-1----:R-:W-:Y:S01]  /*16b0*/  FMUL.FTZ R0, R63, R106 ;  /* 0x0000006a3f007220 */ /* 0x002fe20000410000 */
[----:B--2---:R-:W-:Y:S01]  /*16c0*/  PRMT R27, RZ, 0x7610, R50 ;  /* 0x00007610ff1b7816 */ /* 0x004fe20000000032 */
[----:B------:R-:W-:Y:S02]  /*16d0*/  FADD.FTZ R104, -R106, 1 ;  /* 0x3f8000006a687421 */ /* 0x000fe40000010100 */
[----:B------:R-:W-:Y:S02]  /*16e0*/  FMUL.FTZ R81, R93, R0 ;  /* 0x000000005d517220 */ /* 0x000fe40000410000 */
[----:B------:R-:W-:Y:S01]  /*16f0*/  FFMA.FTZ R104, R63, R104, 1 ;  /* 0x3f8000003f687423 */ /* 0x000fe20000010068 */
[----:B------:R1:W2:Y:S01]  /*1700*/  MUFU.EX2 R110, R26 ;  /* 0x0000001a006e7308 */ /* 0x0002a20000000800 */
[----:B----4-:R-:W-:Y:S01]  /*1710*/  FADD.FTZ R102, R102, 1 ;  /* 0x3f80000066667421 */ /* 0x010fe20000010000 */
[----:B------:R-:W-:Y:S01]  /*1720*/  PRMT R63, RZ, 0x5410, R10 ;  /* 0x00005410ff3f7816 */ /* 0x000fe2000000000a */
[----:B------:R-:W-:-:S02]  /*1730*/  FFMA.FTZ R37, R81, R9, R12 ;  /* 0x0000000951257223 */ /* 0x000fc4000001000c */
[----:B------:R-:W-:-:S03]  /*1740*/  FMUL.FTZ R10, R64, -1.4426950216293334961 ;  /* 0xbfb8aa3b400a7820 */ /* 0x000fc60000410000 */
[----:B------:R-:W4:Y:S01]  /*1750*/  MUFU.RCP R107, R79 ;  /* 0x0000004f006b7308 */ /* 0x000f220000001000 */
[----:B0-----:R-:W-:Y:S01]  /*1760*/  FMUL.FTZ R35, R76, R105 ;  /* 0x000000694c237220 */ /* 0x001fe20000410000 */
[----:B-1----:R-:W-:Y:S01]  /*1770*/  PRMT R26, RZ, 0x5410, R51 ;  /* 0x00005410ff1a7816 */ /* 0x002fe20000000033 */
[----:B------:R-:W-:-:S04]  /*1780*/  FADD.FTZ R109, -R105, 1 ;  /* 0x3f800000696d7421 */ /* 0x000fc80000010100 */
[----:B------:R-:W-:Y:S01]  /*1790*/  FFMA.FTZ R109, R76, R109, 1 ;  /* 0x3f8000004c6d7423 */ /* 0x000fe2000001006d */
[----:B------:R0:W-:Y:S01]  /*17a0*/  MUFU.RCP R108, R80 ;  /* 0x00000050006c7308 */ /* 0x0001e20000001000 */
[----:B--2---:R-:W-:-:S07]  /*17b0*/  FADD.FTZ R110, R110, 1 ;  /* 0x3f8000006e6e7421 */ /* 0x004fce0000010000 */
[----:B------:R-:W1:Y:S01]  /*17c0*/  MUFU.RCP R102, R102 ;  /* 0x0000006600667308 */ /* 0x000e620000001000 */
[----:B0-----:R-:W-:Y:S02]  /*17d0*/  FMUL.FTZ R80, R67, R35 ;  /* 0x0000002343507220 */ /* 0x001fe40000410000 */
[----:B----4-:R-:W-:Y:S02]  /*17e0*/  FADD.FTZ R9, -R107, 1 ;  /* 0x3f8000006b097421 */ /* 0x010fe40000010100 */
[----:B------:R-:W-:-:S03]  /*17f0*/  FMUL.FTZ R36, R78, R107 ;  /* 0x0000006b4e247220 */ /* 0x000fc60000410000 */
[----:B------:R-:W-:Y:S01]  /*1800*/  MUFU.EX2 R111, R10 ;  /* 0x0000000a006f7308 */ /* 0x000fe20000000800 */
[----:B------:R-:W-:Y:S02]  /*1810*/  FMUL.FTZ R79, R66, R36 ;  /* 0x00000024424f7220 */ /* 0x000fe40000410000 */
[----:B-1----:R-:W-:-:S05]  /*1820*/  FMUL.FTZ R38, R55, R102 ;  /* 0x0000006637267220 */ /* 0x002fca0000410000 */
[----:B------:R-:W0:Y:S01]  /*1830*/  MUFU.EX2 R60, R60 ;  /* 0x0000003c003c7308 */ /* 0x000e220000000800 */
[----:B------:R-:W-:-:S07]  /*1840*/  FMUL.FTZ R77, R57, R38 ;  /* 0x00000026394d7220 */ /* 0x000fce0000410000 */
[----:B------:R-:W1:Y:S01]  /*1850*/  MUFU.EX2 R54, R54 ;  /* 0x0000003600367308 */ /* 0x000e620000000800 */
[----:B0-----:R-:W-:Y:S02]  /*1860*/  FADD.FTZ R60, R60, 1 ;  /* 0x3f8000003c3c7421 */ /* 0x001fe40000010000 */
[----:B-1----:R-:W-:Y:S01]  /*1870*/  FADD.FTZ R54, R54, 1 ;  /* 0x3f80000036367421 */ /* 0x002fe20000010000 */
[----:B-----5:R0:W-:Y:S04]  /*1880*/  STS.128 [R86.X16], R16 ;  /* 0x0000001056007388 */ /* 0x0201e8000000cc00 */
[----:B---3--:R1:W-:Y:S01]  /*1890*/  STS.128 [R86.X16+0x200], R20 ;  /* 0x0002001456007388 */ /* 0x0083e2000000cc00 */
[----:B------:R-:W-:-:S06]  /*18a0*/  NOP ;  /* 0x0000000000007918 */ /* 0x000fcc0000000000 */
[----:B------:R-:W2:Y:S01]  /*18b0*/  LDS.128 R12, [R34.X16] ;  /* 0x00000000220c7984 */ /* 0x000ea2000000cc00 */
[----:B0-----:R-:W-:Y:S01]  /*18c0*/  PRMT R16, RZ, 0x7610, R42 ;  /* 0x00007610ff107816 */ /* 0x001fe2000000002a */
[----:B------:R-:W0:Y:S01]  /*18d0*/  MUFU.RCP R19, R110 ;  /* 0x0000006e00137308 */ /* 0x000e220000001000 */
[----:B-1----:R-:W-:-:S03]  /*18e0*/  FFMA.FTZ R21, R78, R9, 1 ;  /* 0x3f8000004e157423 */ /* 0x002fc60000010009 */
[----:B------:R-:W-:Y:S02]  /*18f0*/  FFMA.FTZ R18, R80, R16, R37 ;  /* 0x0000001050127223 */ /* 0x000fe40000010025 */
[----:B------:R-:W-:Y:S02]  /*1900*/  FADD.FTZ R16, -R108, 1 ;  /* 0x3f8000006c107421 */ /* 0x000fe40000010100 */
[----:B------:R-:W-:Y:S01]  /*1910*/  MUFU.RCP R23, R60 ;  /* 0x0000003c00177308 */ /* 0x000fe20000001000 */
[----:B------:R-:W-:Y:S02]  /*1920*/  FMUL.FTZ R9, R63, -1.4426950216293334961 ;  /* 0xbfb8aa3b3f097820 */ /* 0x000fe40000410000 */
[C---:B------:R-:W-:Y:S01]  /*1930*/  FFMA.FTZ R22, R61.reuse, R16, 1 ;  /* 0x3f8000003d167423 */ /* 0x040fe20000010010 */
[----:B------:R-:W-:Y:S01]  /*1940*/  PRMT R16, RZ, 0x5410, R43 ;  /* 0x00005410ff107816 */ /* 0x000fe2000000002b */
[----:B------:R-:W-:Y:S01]  /*1950*/  FMUL.FTZ R37, R61, R108 ;  /* 0x0000006c3d257220 */ /* 0x000fe20000410000 */
[----:B------:R-:W-:-:S02]  /*1960*/  PRMT R61, RZ, 0x7610, R11 ;  /* 0x00007610ff3d7816 */ /* 0x000fc4000000000b */
[----:B------:R1:W3:Y:S01]  /*1970*/  MUFU.EX2 R110, R9 ;  /* 0x00000009006e7308 */ /* 0x0002e20000000800 */
[----:B------:R-:W-:Y:S02]  /*1980*/  FFMA.FTZ R17, R79, R16, R18 ;  /* 0x000000104f117223 */ /* 0x000fe40000010012 */
[----:B------:R-:W-:Y:S02]  /*1990*/  FMUL.FTZ R78, R65, R37 ;  /* 0x00000025414e7220 */ /* 0x000fe40000410000 */
[----:B0-----:R-:W-:Y:S02]  /*19a0*/  FMUL.FTZ R39, R8, R19 ;  /* 0x0000001308277220 */ /* 0x001fe40000410000 */
[----:B------:R-:W-:Y:S01]  /*19b0*/  FADD.FTZ R16, -R102, 1 ;  /* 0x3f80000066107421 */ /* 0x000fe20000010100 */
[----:B-1----:R-:W-:Y:S01]  /*19c0*/  PRMT R9, RZ, 0x7610, R43 ;  /* 0x00007610ff097816 */ /* 0x002fe2000000002b */
[----:B------:R-:W-:Y:S02]  /*19d0*/  FMUL.FTZ R76, R56, R39 ;  /* 0x00000027384c7220 */ /* 0x000fe40000410000 */
[----:B------:R-:W-:-:S02]  /*19e0*/  FMUL.FTZ R18, R62, -1.4426950216293334961 ;  /* 0xbfb8aa3b3e127820 */ /* 0x000fc40000410000 */
[----:B------:R-:W-:Y:S01]  /*19f0*/  FFMA.FTZ R20, R78, R9, R17 ;  /* 0x000000094e147223 */ /* 0x000fe20000010011 */
[----:B------:R-:W-:Y:S01]  /*1a00*/  PRMT R9, RZ, 0x5410, R44 ;  /* 0x00005410ff097816 */ /* 0x000fe2000000002c */
[----:B------:R-:W-:Y:S01]  /*1a10*/  FADD.FTZ R17, -R19, 1 ;  /* 0x3f80000013117421 */ /* 0x000fe20000010100 */
[----:B------:R0:W1:Y:S01]  /*1a20*/  MUFU.EX2 R112, R18 ;  /* 0x0000001200707308 */ /* 0x0000620000000800 */
[----:B--2---:R-:W-:Y:S01]  /*1a30*/  PRMT R49, RZ, 0x7610, R12 ;  /* 0x00007610ff317816 */ /* 0x004fe2000000000c */
[----:B------:R-:W-:Y:S01]  /*1a40*/  FFMA.FTZ R16, R55, R16, 1 ;  /* 0x3f80000037107423 */ /* 0x000fe20000010010 */
[--C-:B------:R-:W-:Y:S01]  /*1a50*/  PRMT R48, RZ, 0x5410, R13.reuse ;  /* 0x00005410ff307816 */ /* 0x100fe2000000000d */
[----:B------:R-:W-:Y:S01]  /*1a60*/  FFMA.FTZ R9, R77, R9, R20 ;  /* 0x000000094d097223 */ /* 0x000fe20000010014 */
[----:B------:R-:W-:Y:S01]  /*1a70*/  PRMT R51, RZ, 0x7610, R13 ;  /* 0x00007610ff337816 */ /* 0x000fe2000000000d */
[----:B------:R-:W-:Y:S01]  /*1a80*/  FFMA.FTZ R17, R8, R17, 1 ;  /* 0x3f80000008117423 */ /* 0x000fe20000010011 */
[--C-:B------:R-:W-:Y:S01]  /*1a90*/  PRMT R55, RZ, 0x5410, R14.reuse ;  /* 0x00005410ff377816 */ /* 0x100fe2000000000e */
[----:B------:R-:W-:Y:S01]  /*1aa0*/  FFMA.FTZ R92, R76, R92, R9 ;  /* 0x0000005c4c5c7223 */ /* 0x000fe20000010009 */
[----:B------:R-:W-:Y:S01]  /*1ab0*/  PRMT R50, RZ, 0x7610, R14 ;  /* 0x00007610ff327816 */ /* 0x000fe2000000000e */
[----:B------:R2:W4:Y:S01]  /*1ac0*/  LDS.128 R8, [R34.X16+0x10] ;  /* 0x0000100022087984 */ /* 0x000522000000cc00 */
[----:B------:R-:W-:-:S02]  /*1ad0*/  FMUL.FTZ R20, R61, -1.4426950216293334961 ;  /* 0xbfb8aa3b3d147820 */ /* 0x000fc40000410000 */
[----:B------:R-:W-:Y:S02]  /*1ae0*/  FMUL.FTZ R93, R93, R55 ;  /* 0x000000375d5d7220 */ /* 0x000fe40000410000 */
[----:B------:R5:W1:Y:S01]  /*1af0*/  MUFU.EX2 R113, R20 ;  /* 0x0000001400717308 */ /* 0x000a620000000800 */
[----:B0-----:R-:W-:Y:S01]  /*1b00*/  FMUL.FTZ R18, R67, R50 ;  /* 0x0000003243127220 */ /* 0x001fe20000410000 */
[----:B--2---:R-:W-:Y:S01]  /*1b10*/  PRMT R34, RZ, 0x5410, R12 ;  /* 0x00005410ff227816 */ /* 0x004fe2000000000c */
[----:B------:R-:W-:Y:S01]  /*1b20*/  FMUL.FTZ R12, R59, R49 ;  /* 0x000000313b0c7220 */ /* 0x000fe20000410000 */
[--C-:B------:R-:W-:Y:S01]  /*1b30*/  PRMT R59, RZ, 0x5410, R15.reuse ;  /* 0x00005410ff3b7816 */ /* 0x100fe2000000000f */
[----:B------:R-:W-:Y:S02]  /*1b40*/  FMUL.FTZ R93, R106, R93 ;  /* 0x0000005d6a5d7220 */ /* 0x000fe40000410000 */
[----:B------:R-:W-:Y:S01]  /*1b50*/  FMUL.FTZ R13, R58, R34 ;  /* 0x000000223a0d7220 */ /* 0x000fe20000410000 */
[----:B------:R-:W-:Y:S01]  /*1b60*/  PRMT R58, RZ, 0x7610, R15 ;  /* 0x00007610ff3a7816 */ /* 0x000fe2000000000f */
[----:B------:R-:W-:-:S02]  /*1b70*/  FMUL.FTZ R15, R94, R48 ;  /* 0x000000305e0f7220 */ /* 0x000fc40000410000 */
[----:B---3--:R-:W-:Y:S02]  /*1b80*/  FADD.FTZ R94, R110, 1 ;  /* 0x3f8000006e5e7421 */ /* 0x008fe40000010000 */
[----:B------:R-:W-:Y:S02]  /*1b90*/  FMUL.FTZ R65, R65, R58 ;  /* 0x0000003a41417220 */ /* 0x000fe40000410000 */
[----:B------:R-:W-:Y:S02]  /*1ba0*/  FMUL.FTZ R66, R66, R59 ;  /* 0x0000003b42427220 */ /* 0x000fe40000410000 */
[----:B------:R-:W-:Y:S01]  /*1bb0*/  FMUL.FTZ R65, R108, R65 ;  /* 0x000000416c417220 */ /* 0x000fe20000410000 */
[----:B------:R-:W-:Y:S01]  /*1bc0*/  MUFU.RCP R94, R94 ;  /* 0x0000005e005e7308 */ /* 0x000fe20000001000 */
[----:B------:R-:W-:Y:S02]  /*1bd0*/  FMUL.FTZ R15, R98, R15 ;  /* 0x0000000f620f7220 */ /* 0x000fe40000410000 */
[----:B-----5:R-:W-:-:S02]  /*1be0*/  FMUL.FTZ R20, R105, R18 ;  /* 0x0000001269147220 */ /* 0x020fc40000410000 */
[----:B------:R-:W-:Y:S02]  /*1bf0*/  FMUL.FTZ R18, R93, R104 ;  /* 0x000000685d127220 */ /* 0x000fe40000410000 */
[----:B------:R-:W-:Y:S01]  /*1c00*/  FMUL.FTZ R66, R107, R66 ;  /* 0x000000426b427220 */ /* 0x000fe20000410000 */
[----:B------:R0:W2:Y:S01]  /*1c10*/  MUFU.RCP R98, R54 ;  /* 0x0000003600627308 */ /* 0x0000a20000001000 */
[----:B------:R-:W-:Y:S02]  /*1c20*/  FADD.FTZ R93, R111, 1 ;  /* 0x3f8000006f5d7421 */ /* 0x000fe40000010000 */
[----:B------:R-:W-:Y:S02]  /*1c30*/  FMUL.FTZ R22, R65, R22 ;  /* 0x0000001641167220 */ /* 0x000fe40000410000 */
[----:B-1----:R-:W-:Y:S02]  /*1c40*/  FADD.FTZ R112, R112, 1 ;  /* 0x3f80000070707421 */ /* 0x002fe40000010000 */
[----:B------:R-:W-:Y:S01]  /*1c50*/  FADD.FTZ R113, R113, 1 ;  /* 0x3f80000071717421 */ /* 0x000fe20000010000 */
[--C-:B----4-:R-:W-:Y:S01]  /*1c60*/  PRMT R65, RZ, 0x7610, R8.reuse ;  /* 0x00007610ff417816 */ /* 0x110fe20000000008 */
[----:B------:R-:W-:Y:S01]  /*1c70*/  FMUL.FTZ R21, R66, R21 ;  /* 0x0000001542157220 */ /* 0x000fe20000410000 */
[----:B0-----:R-:W-:Y:S01]  /*1c80*/  PRMT R54, RZ, 0x5410, R8 ;  /* 0x00005410ff367816 */ /* 0x001fe20000000008 */
[----:B------:R-:W-:Y:S01]  /*1c90*/  FMUL.FTZ R14, R95, R51 ;  /* 0x000000335f0e7220 */ /* 0x000fe20000410000 */
[--C-:B------:R-:W-:Y:S01]  /*1ca0*/  PRMT R60, RZ, 0x5410, R9.reuse ;  /* 0x00005410ff3c7816 */ /* 0x100fe20000000009 */
[----:B------:R-:W-:Y:S01]  /*1cb0*/  FMUL.FTZ R15, R15, R100 ;  /* 0x000000640f0f7220 */ /* 0x000fe20000410000 */
[----:B------:R-:W-:Y:S01]  /*1cc0*/  PRMT R66, RZ, 0x7610, R9 ;  /* 0x00007610ff427816 */ /* 0x000fe20000000009 */
[----:B------:R-:W0:Y:S01]  /*1cd0*/  MUFU.RCP R93, R93 ;  /* 0x0000005d005d7308 */ /* 0x000e220000001000 */
[----:B------:R-:W-:Y:S01]  /*1ce0*/  FMUL.FTZ R9, R57, R54 ;  /* 0x0000003639097220 */ /* 0x000fe20000410000 */
[--C-:B------:R-:W-:Y:S01]  /*1cf0*/  PRMT R57, RZ, 0x5410, R11.reuse ;  /* 0x00005410ff397816 */ /* 0x100fe2000000000b */
[----:B------:R-:W-:Y:S01]  /*1d00*/  FMUL.FTZ R8, R56, R65 ;  /* 0x0000004138087220 */ /* 0x000fe20000410000 */
[----:B------:R-:W-:Y:S01]  /*1d10*/  PRMT R56, RZ, 0x7610, R11 ;  /* 0x00007610ff387816 */ /* 0x000fe2000000000b */
[----:B------:R-:W-:Y:S01]  /*1d20*/  FMUL.FTZ R13, R68, R13 ;  /* 0x0000000d440d7220 */ /* 0x000fe20000410000 */
[--C-:B------:R-:W-:Y:S01]  /*1d30*/  PRMT R67, RZ, 0x5410, R10.reuse ;  /* 0x00005410ff437816 */ /* 0x100fe2000000000a */
[----:B------:R-:W-:Y:S01]  /*1d40*/  FADD.FTZ R11, -R23, 1 ;  /* 0x3f800000170b7421 */ /* 0x000fe20000010100 */
[----:B------:R-:W1:Y:S01]  /*1d50*/  MUFU.RCP R95, R112 ;  /* 0x00000070005f7308 */ /* 0x000e620000001000 */
[----:B------:R-:W-:Y:S01]  /*1d60*/  PRMT R68, RZ, 0x7610, R10 ;  /* 0x00007610ff447816 */ /* 0x000fe2000000000a */
[----:B------:R-:W-:-:S02]  /*1d70*/  FMUL.FTZ R10, R75, R60 ;  /* 0x0000003c4b0a7220 */ /* 0x000fc40000410000 */
[----:B------:R-:W-:Y:S02]  /*1d80*/  FFMA.FTZ R11, R52, R11, 1 ;  /* 0x3f800000340b7423 */ /* 0x000fe4000001000b */
[----:B------:R-:W-:Y:S02]  /*1d90*/  FMUL.FTZ R13, R13, R96 ;  /* 0x000000600d0d7220 */ /* 0x000fe40000410000 */
[----:B------:R-:W3:Y:S01]  /*1da0*/  MUFU.RCP R100, R113 ;  /* 0x0000007100647308 */ /* 0x000ee20000001000 */
[----:B------:R-:W-:Y:S02]  /*1db0*/  FMUL.FTZ R109, R20, R109 ;  /* 0x0000006d146d7220 */ /* 0x000fe40000410000 */
[----:B------:R-:W-:Y:S02]  /*1dc0*/  FMUL.FTZ R8, R19, R8 ;  /* 0x0000000813087220 */ /* 0x000fe40000410000 */
[----:B------:R-:W-:Y:S01]  /*1dd0*/  FMUL.FTZ R52, R52, R23 ;  /* 0x0000001734347220 */ /* 0x000fe20000410000 */
[----:B------:R-:W-:Y:S01]  /*1de0*/  F2FP.BF16.PACK_AB R18, R109, R18 ;  /* 0x000000126d12723e */ /* 0x000fe200000010ff */
[----:B------:R-:W-:-:S02]  /*1df0*/  FMUL.FTZ R10, R23, R10 ;  /* 0x0000000a170a7220 */ /* 0x000fc40000410000 */
[----:B--2---:R-:W-:Y:S02]  /*1e00*/  FADD.FTZ R20, -R98, 1 ;  /* 0x3f80000062147421 */ /* 0x004fe40000010100 */
[----:B------:R-:W-:Y:S02]  /*1e10*/  FMUL.FTZ R19, R73, R66 ;  /* 0x0000004249137220 */ /* 0x000fe40000410000 */
[----:B------:R-:W-:Y:S02]  /*1e20*/  FADD.FTZ R96, -R94, 1 ;  /* 0x3f8000005e607421 */ /* 0x000fe40000010100 */
[----:B------:R-:W-:Y:S02]  /*1e30*/  FMUL.FTZ R23, R72, R67 ;  /* 0x0000004348177220 */ /* 0x000fe40000410000 */
[----:B------:R-:W-:Y:S02]  /*1e40*/  FMUL.FTZ R9, R102, R9 ;  /* 0x0000000966097220 */ /* 0x000fe40000410000 */
[----:B------:R-:W-:-:S02]  /*1e50*/  FMUL.FTZ R12, R99, R12 ;  /* 0x0000000c630c7220 */ /* 0x000fc40000410000 */
[----:B------:R-:W-:Y:S02]  /*1e60*/  FFMA.FTZ R20, R53, R20, 1 ;  /* 0x3f80000035147423 */ /* 0x000fe40000010014 */
[----:B------:R-:W-:Y:S02]  /*1e70*/  FMUL.FTZ R19, R98, R19 ;  /* 0x0000001362137220 */ /* 0x000fe40000410000 */
[----:B------:R-:W-:Y:S02]  /*1e80*/  FFMA.FTZ R96, R63, R96, 1 ;  /* 0x3f8000003f607423 */ /* 0x000fe40000010060 */
[----:B------:R-:W-:Y:S02]  /*1e90*/  FMUL.FTZ R23, R94, R23 ;  /* 0x000000175e177220 */ /* 0x000fe40000410000 */
[----:B------:R-:W-:Y:S02]  /*1ea0*/  FMUL.FTZ R9, R9, R16 ;  /* 0x0000001009097220 */ /* 0x000fe40000410000 */
[----:B------:R-:W-:-:S02]  /*1eb0*/  FMUL.FTZ R8, R8, R17 ;  /* 0x0000001108087220 */ /* 0x000fc40000410000 */
[----:B------:R-:W-:Y:S02]  /*1ec0*/  FMUL.FTZ R10, R10, R11 ;  /* 0x0000000b0a0a7220 */ /* 0x000fe40000410000 */
[----:B------:R-:W-:Y:S02]  /*1ed0*/  FMUL.FTZ R12, R12, R97 ;  /* 0x000000610c0c7220 */ /* 0x000fe40000410000 */
[----:B------:R-:W-:Y:S02]  /*1ee0*/  FMUL.FTZ R11, R19, R20 ;  /* 0x00000014130b7220 */ /* 0x000fe40000410000 */
[----:B------:R-:W-:Y:S02]  /*1ef0*/  FMUL.FTZ R23, R23, R96 ;  /* 0x0000006017177220 */ /* 0x000fe40000410000 */
[----:B0-----:R-:W-:Y:S02]  /*1f00*/  FADD.FTZ R17, -R93, 1 ;  /* 0x3f8000005d117421 */ /* 0x001fe40000010100 */
[----:B------:R-:W-:-:S02]  /*1f10*/  FMUL.FTZ R16, R71, R68 ;  /* 0x0000004447107220 */ /* 0x000fc40000410000 */
[----:B-1----:R-:W-:Y:S02]  /*1f20*/  FADD.FTZ R19, -R95, 1 ;  /* 0x3f8000005f137421 */ /* 0x002fe40000010100 */
[----:B---3--:R-:W-:Y:S02]  /*1f30*/  FADD.FTZ R96, -R100, 1 ;  /* 0x3f80000064607421 */ /* 0x008fe40000010100 */
[----:B------:R-:W-:Y:S02]  /*1f40*/  FMUL.FTZ R20, R70, R57 ;  /* 0x0000003946147220 */ /* 0x000fe40000410000 */
[----:B------:R-:W-:Y:S02]  /*1f50*/  FMUL.FTZ R97, R69, R56 ;  /* 0x0000003845617220 */ /* 0x000fe40000410000 */
[----:B------:R-:W-:Y:S02]  /*1f60*/  FMUL.FTZ R53, R53, R98 ;  /* 0x0000006235357220 */ /* 0x000fe40000410000 */
[----:B------:R-:W-:-:S02]  /*1f70*/  FFMA.FTZ R17, R64, R17, 1 ;  /* 0x3f80000040117423 */ /* 0x000fc40000010011 */
[----:B------:R-:W-:Y:S02]  /*1f80*/  FMUL.FTZ R16, R93, R16 ;  /* 0x000000105d107220 */ /* 0x000fe40000410000 */
[----:B------:R-:W-:Y:S02]  /*1f90*/  FMUL.FTZ R14, R103, R14 ;  /* 0x0000000e670e7220 */ /* 0x000fe40000410000 */
[----:B------:R-:W-:Y:S02]  /*1fa0*/  FFMA.FTZ R19, R62, R19, 1 ;  /* 0x3f8000003e137423 */ /* 0x000fe40000010013 */
[----:B------:R-:W-:Y:S02]  /*1fb0*/  FMUL.FTZ R20, R95, R20 ;  /* 0x000000145f147220 */ /* 0x000fe40000410000 */
[----:B------:R-:W-:Y:S02]  /*1fc0*/  FFMA.FTZ R99, R61, R96, 1 ;  /* 0x3f8000003d637423 */ /* 0x000fe40000010060 */
[----:B------:R-:W-:-:S02]  /*1fd0*/  FMUL.FTZ R98, R100, R97 ;  /* 0x0000006164627220 */ /* 0x000fc40000410000 */
[----:B------:R-:W-:Y:S01]  /*1fe0*/  FMUL.FTZ R96, R16, R17 ;  /* 0x0000001110607220 */ /* 0x000fe20000410000 */
[----:B------:R-:W-:Y:S01]  /*1ff0*/  F2FP.BF16.PACK_AB R16, R12, R13 ;  /* 0x0000000d0c10723e */ /* 0x000fe200000010ff */
[----:B------:R-:W-:Y:S02]  /*2000*/  FMUL.FTZ R14, R14, R101 ;  /* 0x000000650e0e7220 */ /* 0x000fe40000410000 */
[----:B------:R-:W-:Y:S01]  /*2010*/  FMUL.FTZ R97, R20, R19 ;  /* 0x0000001314617220 */ /* 0x000fe20000410000 */
[----:B------:R-:W-:Y:S01]  /*2020*/  F2FP.BF16.PACK_AB R19, R22, R21 ;  /* 0x000000151613723e */ /* 0x000fe200000010ff */
[----:B------:R-:W-:Y:S01]  /*2030*/  FMUL.FTZ R98, R98, R99 ;  /* 0x0000006362627220 */ /* 0x000fe20000410000 */
[----:B------:R-:W-:Y:S01]  /*2040*/  F2FP.BF16.PACK_AB R22, R96, R23 ;  /* 0x000000176016723e */ /* 0x000fe200000010ff */
[----:B------:R-:W-:Y:S01]  /*2050*/  FMUL.FTZ R75, R75, R52 ;  /* 0x000000344b4b7220 */ /* 0x000fe20000410000 */
[----:B------:R-:W-:Y:S01]  /*2060*/  F2FP.BF16.PACK_AB R17, R14, R15 ;  /* 0x0000000f0e11723e */ /* 0x000fe200000010ff */
[----:B------:R-:W-:Y:S01]  /*2070*/  BAR.SYNC.DEFER_BLOCKING 0x0 ;  /* 0x0000000000007b1d */ /* 0x000fe20000010000 */
[----:B------:R-:W-:Y:S01]  /*2080*/  F2FP.BF16.PACK_AB R20, R8, R9 ;  /* 0x000000090814723e */ /* 0x000fe200000010ff */
[----:B------:R-:W-:Y:S01]  /*2090*/  FMUL.FTZ R73, R73, R53 ;  /* 0x0000003549497220 */ /* 0x000fe20000410000 */
[----:B------:R-:W-:Y:S01]  /*20a0*/  F2FP.BF16.PACK_AB R21, R11, R10 ;  /* 0x0000000a0b15723e */ /* 0x000fe200000010ff */
[----:B------:R-:W-:Y:S01]  /*20b0*/  FMUL.FTZ R63, R63, R94 ;  /* 0x0000005e3f3f7220 */ /* 0x000fe20000410000 */
[----:B------:R-:W-:Y:S01]  /*20c0*/  F2FP.BF16.PACK_AB R23, R98, R97 ;  /* 0x000000616217723e */ /* 0x000fe200000010ff */
[----:B------:R-:W-:Y:S01]  /*20d0*/  FMUL.FTZ R64, R64, R93 ;  /* 0x0000005d40407220 */ /* 0x000fe20000410000 */
[----:B------:R-:W-:Y:S01]  /*20e0*/  PRMT R8, RZ, 0x5410, R45 ;  /* 0x00005410ff087816 */ /* 0x000fe2000000002d */
[----:B------:R-:W-:Y:S01]  /*20f0*/  FMUL.FTZ R72, R72, R63 ;  /* 0x0000003f48487220 */ /* 0x000fe20000410000 */
[--C-:B------:R-:W-:Y:S01]  /*2100*/  PRMT R93, RZ, 0x5410, R6.reuse ;  /* 0x00005410ff5d7816 */ /* 0x100fe20000000006 */
[----:B------:R-:W-:Y:S01]  /*2110*/  FMUL.FTZ R71, R71, R64 ;  /* 0x0000004047477220 */ /* 0x000fe20000410000 */
[----:B------:R-:W-:Y:S01]  /*2120*/  PRMT R94, RZ, 0x7610, R6 ;  /* 0x00007610ff5e7816 */ /* 0x000fe20000000006 */
[----:B------:R-:W-:Y:S01]  /*2130*/  FFMA.FTZ R92, R75, R8, R92 ;  /* 0x000000084b5c7223 */ /* 0x000fe2000001005c */
[--C-:B------:R-:W-:Y:S01]  /*2140*/  PRMT R96, RZ, 0x7610, R7.reuse ;  /* 0x00007610ff607816 */ /* 0x100fe20000000007 */
[----:B------:R-:W-:Y:S01]  /*2150*/  FMUL.FTZ R62, R62, R95 ;  /* 0x0000005f3e3e7220 */ /* 0x000fe20000410000 */
[----:B------:R-:W-:Y:S01]  /*2160*/  PRMT R95, RZ, 0x5410, R7 ;  /* 0x00005410ff5f7816 */ /* 0x000fe20000000007 */
[----:B------:R-:W-:-:S02]  /*2170*/  FMUL.FTZ R61, R61, R100 ;  /* 0x000000643d3d7220 */ /* 0x000fc40000410000 */
[----:B------:R-:W-:Y:S02]  /*2180*/  FMUL.FTZ R70, R70, R62 ;  /* 0x0000003e46467220 */ /* 0x000fe40000410000 */
[----:B------:R-:W-:Y:S01]  /*2190*/  FMUL.FTZ R69, R69, R61 ;  /* 0x0000003d45457220 */ /* 0x000fe20000410000 */
[----:B------:R0:W-:Y:S04]  /*21a0*/  STS.128 [R74.X16], R16 ;  /* 0x000000104a007388 */ /* 0x0001e8000000cc00 */
[----:B------:R1:W-:Y:S01]  /*21b0*/  STS.128 [R74.X16+0x10], R20 ;  /* 0x000010144a007388 */ /* 0x0003e2000000cc00 */
[----:B------:R-:W-:-:S06]  /*21c0*/  NOP ;  /* 0x0000000000007918 */ /* 0x000fcc0000000000 */
[----:B------:R-:W2:Y:S04]  /*21d0*/  LDS.128 R8, [R86.X16] ;  /* 0x0000000056087984 */ /* 0x000ea8000000cc00 */
[----:B------:R-:W3:Y:S01]  /*21e0*/  LDS.128 R12, [R86.X16+0x200] ;  /* 0x00020000560c7984 */ /* 0x000ee2000000cc00 */
[----:B0-----:R-:W-:Y:S02]  /*21f0*/  PRMT R16, RZ, 0x7610, R45 ;  /* 0x00007610ff107816 */ /* 0x001fe4000000002d */
[----:B------:R-:W-:Y:S02]  /*2200*/  PRMT R18, RZ, 0x5410, R47 ;  /* 0x00005410ff127816 */ /* 0x000fe4000000002f */
[----:B-1----:R-:W-:Y:S01]  /*2210*/  PRMT R20, RZ, 0x5410, R4 ;  /* 0x00005410ff147816 */ /* 0x002fe20000000004 */
[----:B------:R-:W-:Y:S01]  /*2220*/  FFMA.FTZ R17, R73, R16, R92 ;  /* 0x0000001049117223 */ /* 0x000fe2000001005c */
[----:B------:R-:W-:-:S02]  /*2230*/  PRMT R16, RZ, 0x5410, R46 ;  /* 0x00005410ff107816 */ /* 0x000fc4000000002e */
[----:B------:R-:W-:Y:S02]  /*2240*/  PRMT R92, RZ, 0x7610, R47 ;  /* 0x00007610ff5c7816 */ /* 0x000fe4000000002f */
[----:B------:R-:W-:Y:S01]  /*2250*/  PRMT R23, RZ, 0x7610, R4 ;  /* 0x00007610ff177816 */ /* 0x000fe20000000004 */
[----:B------:R-:W-:Y:S01]  /*2260*/  FFMA.FTZ R16, R72, R16, R17 ;  /* 0x0000001048107223 */ /* 0x000fe20000010011 */
[----:B------:R-:W-:Y:S02]  /*2270*/  PRMT R17, RZ, 0x7610, R46 ;  /* 0x00007610ff117816 */ /* 0x000fe4000000002e */
[--C-:B------:R-:W-:Y:S02]  /*2280*/  PRMT R22, RZ, 0x5410, R5.reuse ;  /* 0x00005410ff167816 */ /* 0x100fe40000000005 */
[----:B------:R-:W-:Y:S01]  /*2290*/  PRMT R21, RZ, 0x7610, R5 ;  /* 0x00007610ff157816 */ /* 0x000fe20000000005 */
[----:B------:R-:W-:Y:S01]  /*22a0*/  FFMA.FTZ R19, R71, R17, R16 ;  /* 0x0000001147137223 */ /* 0x000fe20000010010 */
[----:B------:R-:W-:-:S02]  /*22b0*/  MOV R16, UR7 ;  /* 0x0000000700107c02 */ /* 0x000fc40008000f00 */
[----:B------:R-:W-:Y:S01]  /*22c0*/  MOV R17, UR8 ;  /* 0x0000000800117c02 */ /* 0x000fe20008000f00 */
[----:B------:R-:W-:-:S04]  /*22d0*/  FFMA.FTZ R18, R70, R18, R19 ;  /* 0x0000001246127223 */ /* 0x000fc80000010013 */
[----:B------:R-:W-:-:S04]  /*22e0*/  IMAD.WIDE R16, R87, 0x10, R16 ;  /* 0x0000001057107825 */ /* 0x000fc800078e0210 */
[----:B------:R-:W-:Y:S01]  /*22f0*/  FFMA.FTZ R92, R69, R92, R18 ;  /* 0x0000005c455c7223 */ /* 0x000fe20000010012 */
[----:B--2---:R0:W-:Y:S04]  /*2300*/  STG.E.128 [R16.64+-0x1000], R8 ;  /* 0xfff0000810007986 */ /* 0x0041e8000c101d20 */
[----:B---3--:R0:W-:Y:S01]  /*2310*/  STG.E.128 [R16.64+-0xe00], R12 ;  /* 0xfff2000c10007986 */ /* 0x0081e2000c101d20 */
[----:B------:R-:W-:Y:S05]  /*2320*/  @!P0 BRA `(.L_x_1502) ;  /* 0x0000030000008947 */ /* 0x000fea0003800000 */
[----:B------:R-:W-:Y:S01]  /*2330*/  BAR.SYNC.DEFER_BLOCKING 0x0 ;  /* 0x0000000000007b1d */ /* 0x000fe20000010000 */
[----:B0-----:R-:W-:Y:S02]  /*2340*/  FMUL.FTZ R13, R3, R48 ;  /* 0x00000030030d7220 */ /* 0x001fe40000410000 */
[----:B------:R-:W-:Y:S02]  /*2350*/  FMUL.FTZ R12, R33, R34 ;  /* 0x00000022210c7220 */ /* 0x000fe40000410000 */
[----:B------:R-:W-:Y:S01]  /*2360*/  FMUL.FTZ R49, R24, R49 ;  /* 0x0000003118317220 */ /* 0x000fe20000410000 */
[----:B------:R-:W-:Y:S01]  /*2370*/  ULDC.64 UR22, c[0x0][0x218] ;  /* 0x0000860000167ab9 */ /* 0x000fe20000000a00 */
[----:B------:R-:W-:Y:S01]  /*2380*/  FMUL.FTZ R2, R2, R51 ;  /* 0x0000003302027220 */ /* 0x000fe20000410000 */
[----:B------:R-:W-:Y:S01]  /*2390*/  UIMAD UR7, UR19, UR22, URZ ;  /* 0x00000016130772a4 */ /* 0x000fe2000f8e023f */
[----:B------:R-:W-:Y:S01]  /*23a0*/  FMUL.FTZ R14, R0, R55 ;  /* 0x00000037000e7220 */ /* 0x000fe20000410000 */
[----:B------:R-:W-:Y:S01]  /*23b0*/  F2FP.BF16.PACK_AB R12, R49, R12 ;  /* 0x0000000c310c723e */ /* 0x000fe200000010ff */
[----:B------:R-:W-:Y:S01]  /*23c0*/  FMUL.FTZ R35, R35, R50 ;  /* 0x0000003223237220 */ /* 0x000fe20000410000 */
[----:B------:R-:W-:Y:S01]  /*23d0*/  F2FP.BF16.PACK_AB R13, R2, R13 ;  /* 0x0000000d020d723e */ /* 0x000fe200000010ff */
[----:B------:R-:W-:Y:S01]  /*23e0*/  FMUL.FTZ R15, R36, R59 ;  /* 0x0000003b240f7220 */ /* 0x000fe20000410000 */
[----:B------:R-:W-:Y:S01]  /*23f0*/  UIMAD.WIDE.U32 UR8, UR18, UR22, UR16 ;  /* 0x00000016120872a5 */ /* 0x000fe2000f8e0010 */
[----:B------:R-:W-:Y:S01]  /*2400*/  FMUL.FTZ R58, R37, R58 ;  /* 0x0000003a253a7220 */ /* 0x000fe20000410000 */
[----:B------:R-:W-:Y:S01]  /*2410*/  F2FP.BF16.PACK_AB R14, R35, R14 ;  /* 0x0000000e230e723e */ /* 0x000fe200000010ff */
[----:B------:R-:W-:Y:S01]  /*2420*/  FMUL.FTZ R16, R38, R54 ;  /* 0x0000003626107220 */ /* 0x000fe20000410000 */
[----:B------:R-:W-:Y:S01]  /*2430*/  UIMAD UR7, UR18, UR23, UR7 ;  /* 0x00000017120772a4 */ /* 0x000fe2000f8e0207 */
[----:B------:R-:W-:Y:S01]  /*2440*/  FMUL.FTZ R39, R39, R65 ;  /* 0x0000004127277220 */ /* 0x000fe20000410000 */
[----:B------:R-:W-:Y:S01]  /*2450*/  F2FP.BF16.PACK_AB R15, R58, R15 ;  /* 0x0000000f3a0f723e */ /* 0x000fe200000010ff */
[----:B------:R-:W-:Y:S01]  /*2460*/  FMUL.FTZ R17, R52, R60 ;  /* 0x0000003c34117220 */ /* 0x000fe20000410000 */
[----:B------:R-:W-:Y:S01]  /*2470*/  ULDC.64 UR22, c[0x0][0x210] ;  /* 0x0000840000167ab9 */ /* 0x000fe20000000a00 */
[----:B------:R-:W-:Y:S01]  /*2480*/  FMUL.FTZ R66, R53, R66 ;  /* 0x0000004235427220 */ /* 0x000fe20000410000 */
[----:B------:R-:W-:Y:S01]  /*2490*/  F2FP.BF16.PACK_AB R16, R39, R16 ;  /* 0x000000102710723e */ /* 0x000fe200000010ff */
[----:B------:R-:W-:Y:S01]  /*24a0*/  FMUL.FTZ R18, R63, R67 ;  /* 0x000000433f127220 */ /* 0x000fe20000410000 */
[----:B------:R-:W-:Y:S01]  /*24b0*/  STS.128 [R74.X16], R12 ;  /* 0x0000000c4a007388 */ /* 0x000fe2000000cc00 */
[----:B------:R-:W-:Y:S01]  /*24c0*/  FMUL.FTZ R3, R64, R68 ;  /* 0x0000004440037220 */ /* 0x000fe20000410000 */
[----:B------:R-:W-:Y:S01]  /*24d0*/  F2FP.BF16.PACK_AB R17, R66, R17 ;  /* 0x000000114211723e */ /* 0x000fe200000010ff */
[----:B------:R-:W-:Y:S01]  /*24e0*/  FMUL.FTZ R19, R62, R57 ;  /* 0x000000393e137220 */ /* 0x000fe20000410000 */
[----:B------:R-:W-:Y:S01]  /*24f0*/  UIADD3 UR9, UR9, UR7, URZ ;  /* 0x0000000709097290 */ /* 0x000fe2000fffe03f */
[----:B------:R-:W-:Y:S01]  /*2500*/  FMUL.FTZ R56, R61, R56 ;  /* 0x000000383d387220 */ /* 0x000fe20000410000 */
[----:B------:R-:W-:Y:S01]  /*2510*/  F2FP.BF16.PACK_AB R18, R3, R18 ;  /* 0x000000120312723e */ /* 0x000fe200000010ff */
[----:B------:R-:W-:-:S02]  /*2520*/  UIMAD UR7, UR38, UR22, URZ ;  /* 0x00000016260772a4 */ /* 0x000fc4000f8e023f */
[----:B------:R-:W-:Y:S01]  /*2530*/  UIMAD.WIDE.U32 UR8, UR37, UR22, UR8 ;  /* 0x00000016250872a5 */ /* 0x000fe2000f8e0008 */
[----:B------:R-:W-:Y:S01]  /*2540*/  F2FP.BF16.PACK_AB R19, R56, R19 ;  /* 0x000000133813723e */ /* 0x000fe200000010ff */
[----:B------:R-:W-:-:S03]  /*2550*/  UIMAD UR7, UR37, UR23, UR7 ;  /* 0x00000017250772a4 */ /* 0x000fc6000f8e0207 */
[----:B------:R-:W-:Y:S01]  /*2560*/  ULDC.64 UR22, c[0x0][0x270] ;  /* 0x00009c0000167ab9 */ /* 0x000fe20000000a00 */
[----:B------:R-:W-:Y:S01]  /*2570*/  STS.128 [R74.X16+0x10], R16 ;  /* 0x000010104a007388 */ /* 0x000fe2000000cc00 */
[----:B------:R-:W-:-:S06]  /*2580*/  NOP ;  /* 0x0000000000007918 */ /* 0x000fcc0000000000 */
[----:B------:R-:W0:Y:S01]  /*2590*/  LDS.128 R4, [R86.X16] ;  /* 0x0000000056047984 */ /* 0x000e22000000cc00 */
[----:B------:R-:W-:Y:S02]  /*25a0*/  UIADD3 UR9, UR9, UR7, URZ ;  /* 0x0000000709097290 */ /* 0x000fe4000fffe03f */
[----:B------:R-:W-:Y:S01]  /*25b0*/  ULEA UR7, UP0, UR8, UR22, 0x1 ;  /* 0x0000001608077291 */ /* 0x000fe2000f80083f */
[----:B------:R-:W1:Y:S03]  /*25c0*/  LDS.128 R8, [R86.X16+0x200] ;  /* 0x0002000056087984 */ /* 0x000e66000000cc00 */
[----:B------:R-:W-:Y:S02]  /*25d0*/  ULEA.HI.X UR8, UR8, UR23, UR9, 0x1, UP0 ;  /* 0x0000001708087291 */ /* 0x000fe400080f0c09 */
[----:B------:R-:W-:-:S04]  /*25e0*/  MOV R2, UR7 ;  /* 0x0000000700027c02 */ /* 0x000fc80008000f00 */
[----:B------:R-:W-:-:S05]  /*25f0*/  MOV R3, UR8 ;  /* 0x0000000800037c02 */ /* 0x000fca0008000f00 */
[----:B------:R-:W-:-:S05]  /*2600*/  IMAD.WIDE R2, R87, 0x10, R2 ;  /* 0x0000001057027825 */ /* 0x000fca00078e0202 */
[----:B0-----:R0:W-:Y:S04]  /*2610*/  STG.E.128 [R2.64+-0x1000], R4 ;  /* 0xfff0000402007986 */ /* 0x0011e8000c101d20 */
[----:B-1----:R0:W-:Y:S02]  /*2620*/  STG.E.128 [R2.64+-0xe00], R8 ;  /* 0xfff2000802007986 */ /* 0x0021e4000c101d20 */
.L_x_1502:
[----:B------:R-:W-:Y:S01]  /*2630*/  BAR.SYNC.DEFER_BLOCKING 0x0 ;  /* 0x0000000000007b1d */ /* 0x000fe20000010000 */
[----:B------:R-:W-:Y:S01]  /*2640*/  HFMA2.MMA R68, -RZ, RZ, 0, 0 ;  /* 0x00000000ff447435 */ /* 0x000fe200000001ff */
[----:B------:R-:W-:Y:S01]  /*2650*/  FADD.FTZ R24, R20, UR5 ;  /* 0x0000000514187e21 */ /* 0x000fe20008010000 */
        /* <DEDUP_REMOVED lines=22> */
[----:B0-----:R-:W-:Y:S02]  /*27c0*/  FADD.FTZ R16, R96, UR5 ;  /* 0x0000000560107e21 */ /* 0x001fe40008010000 */
        /* <DEDUP_REMOVED lines=16> */
[----:B------:R-:W-:Y:S05]  /*28d0*/  @!P1 BRA `(.L_x_1503) ;  /* 0x00003ad000009947 */ /* 0x000fea0003800000 */
[----:B------:R-:W-:Y:S01]  /*28e0*/  MOV R68, RZ ;  /* 0x000000ff00447202 */ /* 0x000fe20000000f00 */
[----:B------:R-:W-:-:S02]  /*28f0*/  UMOV UR7, URZ ;  /* 0x0000003f00077c82 */ /* 0x000fc40008000000 */
[----:B------:R-:W-:Y:S02]  /*2900*/  UMOV UR8, URZ ;  /* 0x0000003f00087c82 */ /* 0x000fe40008000000 */
[----:B------:R-:W-:Y:S02]  /*2910*/  UMOV UR9, URZ ;  /* 0x0000003f00097c82 */ /* 0x000fe40008000000 */
.L_x_1551:
        /* <DEDUP_REMOVED lines=46> */
[C---:B------:R-:W-:Y:S01]  /*2c00*/  ISETP.NE.AND P1, PT, R90.reuse, RZ, PT ;  /* 0x000000ff5a00720c */ /* 0x040fe20003f25270 */
[----:B------:R-:W-:Y:S01]  /*2c10*/  HFMA2.MMA R94, -RZ, RZ, 0, 1.52587890625e-05 ;  /* 0x00000100ff5e7435 */ /* 0x000fe200000001ff */
[----:B------:R-:W-:Y:S01]  /*2c20*/  LOP3.LUT P0, RZ, R90, 0x1f, RZ, 0xc0, !PT ;  /* 0x0000001f5aff7812 */ /* 0x000fe2000780c0ff */
[----:B------:R-:W-:Y:S01]  /*2c30*/  ULEA.HI UR23, UR22, UR22, URZ, 0x1 ;  /* 0x0000001616177291 */ /* 0x000fe2000f8f083f */
[----:B------:R-:W-:Y:S01]  /*2c40*/  MOV R58, UR21 ;  /* 0x00000015003a7c02 */ /* 0x000fe20008000f00 */
[----:B------:R-:W-:Y:S01]  /*2c50*/  HFMA2.MMA R99, -RZ, RZ, 0, 4.76837158203125e-07 ;  /* 0x00000008ff637435 */ /* 0x000fe200000001ff */
[----:B------:R-:W-:Y:S01]  /*2c60*/  MOV R95, RZ ;  /* 0x000000ff005f7202 */ /* 0x000fe20000000f00 */
[----:B------:R-:W-:Y:S01]  /*2c70*/  ULOP3.LUT UR23, UR23, 0xfffffe, URZ, 0xc0, !UPT ;  /* 0x00fffffe17177892 */ /* 0x000fe2000f8ec03f */
[----:B------:R-:W-:-:S02]  /*2c80*/  ISETP.LT.OR P0, PT, R58, 0x2, P0 ;  /* 0x000000023a00780c */ /* 0x000fc40000701670 */
[----:B------:R-:W-:Y:S01]  /*2c90*/  IADD3 R58, R90, 0x200, RZ ;  /* 0x000002005a3a7810 */ /* 0x000fe20007ffe0ff */
[----:B------:R-:W-:Y:S01]  /*2ca0*/  UIADD3 UR23, UR22, -UR23, URZ ;  /* 0x8000001716177290 */ /* 0x000fe2000fffe03f */
[----:B0-----:R-:W-:-:S05]  /*2cb0*/  MOV R56, UR21 ;  /* 0x0000001500387c02 */ /* 0x001fca0008000f00 */
[----:B------:R-:W-:-:S04]  /*2cc0*/  MOV R57, UR23 ;  /* 0x0000001700397c02 */ /* 0x000fc80008000f00 */
[----:B------:R-:W-:Y:S01]  /*2cd0*/  @!P0 IADD3 R56, R56, -0x2, RZ ;  /* 0xfffffffe38388810 */ /* 0x000fe20007ffe0ff */
[----:B------:R-:W-:Y:S01]  /*2ce0*/  @!P1 IMAD R58, R57, R94, UR7 ;  /* 0x00000007393a9e24 */ /* 0x000fe2000f8e025e */
[----:B------:R-:W-:Y:S01]  /*2cf0*/  SHF.L.U32 R57, R90, 0x1, RZ ;  /* 0x000000015a397819 */ /* 0x000fe200000006ff */
[----:B------:R-:W-:-:S03]  /*2d00*/  HFMA2.MMA R94, -RZ, RZ, 1.875, 0 ;  /* 0x3f800000ff5e7435 */ /* 0x000fc600000001ff */
[----:B------:R-:W-:Y:S02]  /*2d10*/  LOP3.LUT R100, R57, 0xffffffc0, RZ, 0xc0, !PT ;  /* 0xffffffc039647812 */ /* 0x000fe400078ec0ff */
[----:B------:R-:W-:Y:S02]  /*2d20*/  SHF.L.U32 R101, R58, 0x2, RZ ;  /* 0x000000023a657819 */ /* 0x000fe400000006ff */
[----:B------:R-:W-:Y:S02]  /*2d30*/  IADD3 R100, R89, R89, R100 ;  /* 0x0000005959647210 */ /* 0x000fe40007ffe064 */
[----:B------:R-:W-:Y:S02]  /*2d40*/  PRMT R151, RZ, 0x5410, R40 ;  /* 0x00005410ff977816 */ /* 0x000fe40000000028 */
[----:B------:R-:W-:-:S03]  /*2d50*/  PRMT R147, RZ, 0x5410, R41 ;  /* 0x00005410ff937816 */ /* 0x000fc60000000029 */
[----:B------:R-:W-:Y:S01]  /*2d60*/  FMUL.FTZ R151, R32, R151 ;  /* 0x0000009720977220 */ /* 0x000fe20000410000 */
[----:B------:R-:W-:Y:S01]  /*2d70*/  PRMT R164, RZ, 0x7610, R41 ;  /* 0x00007610ffa47816 */ /* 0x000fe20000000029 */
[----:B------:R-:W-:Y:S01]  /*2d80*/  FMUL.FTZ R147, R30, R147 ;  /* 0x000000931e937220 */ /* 0x000fe20000410000 */
[----:B------:R-:W-:-:S03]  /*2d90*/  PRMT R160, RZ, 0x7610, R42 ;  /* 0x00007610ffa07816 */ /* 0x000fc6000000002a */
[----:B------:R-:W-:Y:S02]  /*2da0*/  FMUL.FTZ R164, R29, R164 ;  /* 0x000000a41da47220 */ /* 0x000fe40000410000 */
[----:B------:R-:W-:Y:S01]  /*2db0*/  FMUL.FTZ R160, R27, R160 ;  /* 0x000000a01ba07220 */ /* 0x000fe20000410000 */
        /* <DEDUP_REMOVED lines=24> */
[----:B------:R-:W1:Y:S01]  /*2f40*/  LDS.128 R48, [R100.X16] ;  /* 0x0000000064307984 */ /* 0x000e62000000cc00 */
[----:B------:R-:W2:Y:S03]  /*2f50*/  MUFU.EX2 R146, R146 ;  /* 0x0000009200927308 */ /* 0x000ea60000000800 */
[----:B------:R3:W4:Y:S01]  /*2f60*/  LDS.128 R56, [R100.X16+0x10] ;  /* 0x0000100064387984 */ /* 0x000722000000cc00 */
[----:B------:R-:W-:-:S03]  /*2f70*/  FMUL.FTZ R97, R31, R105 ;  /* 0x000000691f617220 */ /* 0x000fc60000410000 */
[----:B--2---:R2:W-:Y:S04]  /*2f80*/  STS [R101+0x3be0], R146 ;  /* 0x003be09265007388 */ /* 0x0045e80000000800 */
[----:B------:R-:W-:Y:S01]  /*2f90*/  BAR.SYNC.DEFER_BLOCKING 0x0 ;  /* 0x0000000000007b1d */ /* 0x000fe20000010000 */
[-C--:B------:R-:W-:Y:S02]  /*2fa0*/  FMUL.FTZ R96, R30, R105.reuse ;  /* 0x000000691e607220 */ /* 0x080fe40000410000 */
[----:B------:R-:W-:-:S03]  /*2fb0*/  FMUL.FTZ R93, R29, R105 ;  /* 0x000000691d5d7220 */ /* 0x000fc60000410000 */
[----:B------:R-:W2:Y:S01]  /*2fc0*/  MUFU.EX2 R97, R97 ;  /* 0x0000006100617308 */ /* 0x000ea20000000800 */
[----:B0-----:R-:W-:-:S07]  /*2fd0*/  FMUL.FTZ R53, R28, R105 ;  /* 0x000000691c357220 */ /* 0x001fce0000410000 */
[----:B------:R-:W0:Y:S01]  /*2fe0*/  MUFU.EX2 R96, R96 ;  /* 0x0000006000607308 */ /* 0x000e220000000800 */
[----:B------:R2:W0:Y:S01]  /*2ff0*/  R2UR UR36, R102 ;  /* 0x00000000662473c2 */ /* 0x00042200000e0000 */
[--C-:B-1----:R-:W-:Y:S02]  /*3000*/  PRMT R52, RZ, 0x5410, R48.reuse ;  /* 0x00005410ff347816 */ /* 0x102fe40000000030 */
[----:B---3--:R-:W-:-:S04]  /*3010*/  PRMT R100, RZ, 0x7610, R48 ;  /* 0x00007610ff647816 */ /* 0x008fc80000000030 */
[----:B------:R-:W1:Y:S01]  /*3020*/  MUFU.EX2 R93, R93 ;  /* 0x0000005d005d7308 */ /* 0x000e620000000800 */
[----:B------:R-:W-:Y:S01]  /*3030*/  PRMT R48, RZ, 0x7610, R40 ;  /* 0x00007610ff307816 */ /* 0x000fe20000000028 */
[----:B------:R3:W5:Y:S01]  /*3040*/  @!P0 LDG.E.64 R94, [R98.64] ;  /* 0x00000020625e8981 */ /* 0x000762000c1e1b00 */
[----:B--2---:R-:W-:Y:S01]  /*3050*/  PRMT R102, RZ, 0x7610, R49 ;  /* 0x00007610ff667816 */ /* 0x004fe20000000031 */
[-C--:B------:R-:W-:Y:S01]  /*3060*/  FMUL.FTZ R54, R27, R105.reuse ;  /* 0x000000691b367220 */ /* 0x080fe20000410000 */
[--C-:B------:R-:W-:Y:S01]  /*3070*/  PRMT R101, RZ, 0x5410, R50.reuse ;  /* 0x00005410ff657816 */ /* 0x100fe20000000032 */
[----:B------:R-:W-:Y:S01]  /*3080*/  FMUL.FTZ R149, R31, R48 ;  /* 0x000000301f957220 */ /* 0x000fe20000410000 */
[----:B------:R-:W-:Y:S01]  /*3090*/  PRMT R104, RZ, 0x7610, R50 ;  /* 0x00007610ff687816 */ /* 0x000fe20000000032 */
[----:B------:R-:W2:Y:S01]  /*30a0*/  MUFU.EX2 R53, R53 ;  /* 0x0000003500357308 */ /* 0x000ea20000000800 */
[----:B------:R-:W-:Y:S01]  /*30b0*/  FMUL.FTZ R115, R26, R105 ;  /* 0x000000691a737220 */ /* 0x000fe20000410000 */
[----:B------:R-:W-:Y:S01]  /*30c0*/  PRMT R50, RZ, 0x7610, R43 ;  /* 0x00007610ff327816 */ /* 0x000fe2000000002b */
[----:B------:R-:W-:Y:S01]  /*30d0*/  FFMA.FTZ R48, R151, R97, R149 ;  /* 0x0000006197307223 */ /* 0x000fe20000010095 */
[----:B---3--:R-:W-:Y:S01]  /*30e0*/  PRMT R98, RZ, 0x5410, R49 ;  /* 0x00005410ff627816 */ /* 0x008fe20000000031 */
[C---:B------:R-:W-:Y:S01]  /*30f0*/  FMUL.FTZ R114, R25.reuse, R105 ;  /* 0x0000006919727220 */ /* 0x040fe20000410000 */
[----:B------:R-:W-:Y:S01]  /*3100*/  PRMT R49, RZ, 0x5410, R42 ;  /* 0x00005410ff317816 */ /* 0x000fe2000000002a */
[----:B------:R-:W-:Y:S01]  /*3110*/  FMUL.FTZ R145, R25, R50 ;  /* 0x0000003219917220 */ /* 0x000fe20000410000 */
[----:B------:R3:W2:Y:S01]  /*3120*/  MUFU.EX2 R99, R54 ;  /* 0x0000003600637308 */ /* 0x0006a20000000800 */
[----:B0-----:R-:W-:Y:S01]  /*3130*/  FFMA.FTZ R48, R96, R48, R147 ;  /* 0x0000003060307223 */ /* 0x001fe20000010093 */
[----:B------:R-:W-:Y:S01]  /*3140*/  ISETP.NE.AND P0, PT, R90, 0x7f, PT ;  /* 0x0000007f5a00780c */ /* 0x000fe20003f05270 */
[----:B------:R-:W-:Y:S01]  /*3150*/  FMUL.FTZ R162, R28, R49 ;  /* 0x000000311ca27220 */ /* 0x000fe20000410000 */
[--C-:B------:R-:W-:Y:S01]  /*3160*/  PRMT R103, RZ, 0x5410, R51.reuse ;  /* 0x00005410ff677816 */ /* 0x100fe20000000033 */
[----:B------:R-:W-:Y:S01]  /*3170*/  FMUL.FTZ R49, R146, R97 ;  /* 0x0000006192317220 */ /* 0x000fe20000410000 */
[----:B------:R-:W-:Y:S01]  /*3180*/  PRMT R116, RZ, 0x7610, R51 ;  /* 0x00007610ff747816 */ /* 0x000fe20000000033 */
[----:B------:R-:W-:Y:S01]  /*3190*/  FMUL.FTZ R113, R24, R105 ;  /* 0x0000006918717220 */ /* 0x000fe20000410000 */
[----:B------:R-:W0:Y:S01]  /*31a0*/  MUFU.EX2 R115, R115 ;  /* 0x0000007300737308 */ /* 0x000e220000000800 */
[----:B------:R-:W-:Y:S01]  /*31b0*/  FMUL.FTZ R50, R96, R49 ;  /* 0x0000003160327220 */ /* 0x000fe20000410000 */
[----:B------:R-:W-:Y:S01]  /*31c0*/  PRMT R51, RZ, 0x5410, R43 ;  /* 0x00005410ff337816 */ /* 0x000fe2000000002b */
[C---:B-1----:R-:W-:Y:S01]  /*31d0*/  FFMA.FTZ R48, R93.reuse, R48, R164 ;  /* 0x000000305d307223 */ /* 0x042fe200000100a4 */
[--C-:B------:R-:W-:Y:S01]  /*31e0*/  PRMT R55, RZ, 0x5410, R44.reuse ;  /* 0x00005410ff377816 */ /* 0x100fe2000000002c */
[----:B------:R-:W-:Y:S01]  /*31f0*/  FMUL.FTZ R50, R93, R50 ;  /* 0x000000325d327220 */ /* 0x000fe20000410000 */
[----:B---3--:R-:W-:Y:S01]  /*3200*/  PRMT R54, RZ, 0x7610, R44 ;  /* 0x00007610ff367816 */ /* 0x008fe2000000002c */
[-C--:B------:R-:W-:Y:S01]  /*3210*/  FMUL.FTZ R112, R23, R105.reuse ;  /* 0x0000006917707220 */ /* 0x080fe20000410000 */
[----:B------:R-:W1:Y:S01]  /*3220*/  MUFU.EX2 R114, R114 ;  /* 0x0000007200727308 */ /* 0x000e620000000800 */
[C---:B--2---:R-:W-:Y:S01]  /*3230*/  FMUL.FTZ R50, R53.reuse, R50 ;  /* 0x0000003235327220 */ /* 0x044fe20000410000 */
[----:B------:R2:W3:Y:S01]  /*3240*/  @P0 LDS R124, [R90.X4+0x43e4] ;  /* 0x0043e4005a7c0984 */ /* 0x0004e20000004800 */
[----:B------:R-:W-:Y:S01]  /*3250*/  FFMA.FTZ R48, R53, R48, R162 ;  /* 0x0000003035307223 */ /* 0x000fe200000100a2 */
[--C-:B----4-:R-:W-:Y:S01]  /*3260*/  PRMT R106, RZ, 0x5410, R56.reuse ;  /* 0x00005410ff6a7816 */ /* 0x110fe20000000038 */
[----:B------:R-:W-:Y:S01]  /*3270*/  FMUL.FTZ R111, R22, R105 ;  /* 0x00000069166f7220 */ /* 0x000fe20000410000 */
[----:B------:R-:W-:Y:S01]  /*3280*/  PRMT R118, RZ, 0x7610, R56 ;  /* 0x00007610ff767816 */ /* 0x000fe20000000038 */
[----:B------:R-:W-:Y:S01]  /*3290*/  FMUL.FTZ R158, R26, R51 ;  /* 0x000000331a9e7220 */ /* 0x000fe20000410000 */
[----:B------:R-:W4:Y:S01]  /*32a0*/  MUFU.EX2 R113, R113 ;  /* 0x0000007100717308 */ /* 0x000f220000000800 */
[C---:B------:R-:W-:Y:S01]  /*32b0*/  FMUL.FTZ R50, R99.reuse, R50 ;  /* 0x0000003263327220 */ /* 0x040fe20000410000 */
[--C-:B------:R-:W-:Y:S01]  /*32c0*/  PRMT R117, RZ, 0x5410, R57.reuse ;  /* 0x00005410ff757816 */ /* 0x100fe20000000039 */
[----:B------:R-:W-:Y:S01]  /*32d0*/  FFMA.FTZ R48, R99, R48, R160 ;  /* 0x0000003063307223 */ /* 0x000fe200000100a0 */
[----:B------:R-:W-:Y:S01]  /*32e0*/  PRMT R120, RZ, 0x7610, R57 ;  /* 0x00007610ff787816 */ /* 0x000fe20000000039 */
[-C--:B------:R-:W-:Y:S01]  /*32f0*/  FMUL.FTZ R110, R21, R105.reuse ;  /* 0x00000069156e7220 */ /* 0x080fe20000410000 */
[----:B------:R-:W-:Y:S01]  /*3300*/  PRMT R119, RZ, 0x5410, R58 ;  /* 0x00005410ff777816 */ /* 0x000fe2000000003a */
[C---:B0-----:R-:W-:Y:S01]  /*3310*/  FMUL.FTZ R49, R115.reuse, R50 ;  /* 0x0000003273317220 */ /* 0x041fe20000410000 */
[----:B------:R-:W0:Y:S01]  /*3320*/  MUFU.EX2 R112, R112 ;  /* 0x0000007000707308 */ /* 0x000e220000000800 */
[----:B------:R-:W-:Y:S01]  /*3330*/  FFMA.FTZ R48, R115, R48, R158 ;  /* 0x0000003073307223 */ /* 0x000fe2000001009e */
[----:B------:R-:W-:Y:S01]  /*3340*/  PRMT R122, RZ, 0x7610, R58 ;  /* 0x00007610ff7a7816 */ /* 0x000fe2000000003a */
[----:B------:R-:W-:Y:S01]  /*3350*/  FMUL.FTZ R109, R20, R105 ;  /* 0x00000069146d7220 */ /* 0x000fe20000410000 */
[--C-:B------:R-:W-:Y:S01]  /*3360*/  PRMT R121, RZ, 0x5410, R59.reuse ;  /* 0x00005410ff797816 */ /* 0x100fe2000000003b */
[----:B------:R-:W-:Y:S01]  /*3370*/  FMUL.FTZ R156, R24, R55 ;  /* 0x00000037189c7220 */ /* 0x000fe20000410000 */
[----:B------:R-:W-:Y:S01]  /*3380*/  PRMT R125, RZ, 0x7610, R59 ;  /* 0x00007610ff7d7816 */ /* 0x000fe2000000003b */
[C---:B-1----:R-:W-:Y:S01]  /*3390*/  FMUL.FTZ R50, R114.reuse, R49 ;  /* 0x0000003172327220 */ /* 0x042fe20000410000 */
[----:B------:R-:W1:Y:S01]  /*33a0*/  MUFU.EX2 R111, R111 ;  /* 0x0000006f006f7308 */ /* 0x000e620000000800 */
[----:B------:R-:W-:-:S02]  /*33b0*/  FFMA.FTZ R48, R114, R48, R145 ;  /* 0x0000003072307223 */ /* 0x000fc40000010091 */
[-C--:B------:R-:W-:Y:S02]  /*33c0*/  FMUL.FTZ R108, R19, R105.reuse ;  /* 0x00000069136c7220 */ /* 0x080fe40000410000 */
[----:B------:R-:W-:Y:S02]  /*33d0*/  FMUL.FTZ R143, R23, R54 ;  /* 0x00000036178f7220 */ /* 0x000fe40000410000 */
[C---:B----4-:R-:W-:Y:S01]  /*33e0*/  FMUL.FTZ R49, R113.reuse, R50 ;  /* 0x0000003271317220 */ /* 0x050fe20000410000 */
[----:B------:R-:W4:Y:S01]  /*33f0*/  MUFU.EX2 R110, R110 ;  /* 0x0000006e006e7308 */ /* 0x000f220000000800 */
[----:B------:R-:W-:Y:S02]  /*3400*/  FFMA.FTZ R48, R113, R48, R156 ;  /* 0x0000003071307223 */ /* 0x000fe4000001009c */
[----:B------:R-:W-:Y:S02]  /*3410*/  FMUL.FTZ R107, R18, R105 ;  /* 0x00000069126b7220 */ /* 0x000fe40000410000 */
[----:B0-----:R-:W-:-:S02]  /*3420*/  FMUL.FTZ R50, R112, R49 ;  /* 0x0000003170327220 */ /* 0x001fc40000410000 */
[----:B------:R-:W-:Y:S01]  /*3430*/  FFMA.FTZ R48, R112, R48, R143 ;  /* 0x0000003070307223 */ /* 0x000fe2000001008f */
[----:B------:R-:W0:Y:S01]  /*3440*/  MUFU.EX2 R109, R109 ;  /* 0x0000006d006d7308 */ /* 0x000e220000000800 */
[----:B------:R-:W-:Y:S02]  /*3450*/  FMUL.FTZ R105, R16, R105 ;  /* 0x0000006910697220 */ /* 0x000fe40000410000 */
[C---:B-1----:R-:W-:Y:S02]  /*3460*/  FMUL.FTZ R49, R111.reuse, R50 ;  /* 0x000000326f317220 */ /* 0x042fe40000410000 */
[----:B------:R-:W-:-:S03]  /*3470*/  FFMA.FTZ R48, R111, R48, R154 ;  /* 0x000000306f307223 */ /* 0x000fc6000001009a */
[----:B------:R-:W1:Y:S01]  /*3480*/  MUFU.EX2 R108, R108 ;  /* 0x0000006c006c7308 */ /* 0x000e620000000800 */
[C---:B----4-:R-:W-:Y:S02]  /*3490*/  FMUL.FTZ R50, R110.reuse, R49 ;  /* 0x000000316e327220 */ /* 0x050fe40000410000 */
[----:B------:R-:W-:-:S05]  /*34a0*/  FFMA.FTZ R48, R110, R48, R141 ;  /* 0x000000306e307223 */ /* 0x000fca000001008d */
[----:B------:R-:W4:Y:S01]  /*34b0*/  MUFU.EX2 R107, R107 ;  /* 0x0000006b006b7308 */ /* 0x000f220000000800 */
[C---:B0-----:R-:W-:Y:S02]  /*34c0*/  FMUL.FTZ R49, R109.reuse, R50 ;  /* 0x000000326d317220 */ /* 0x041fe40000410000 */
[----:B------:R-:W-:-:S05]  /*34d0*/  FFMA.FTZ R48, R109, R48, R152 ;  /* 0x000000306d307223 */ /* 0x000fca0000010098 */
[----:B------:R-:W0:Y:S01]  /*34e0*/  MUFU.EX2 R105, R105 ;  /* 0x0000006900697308 */ /* 0x000e220000000800 */
[C---:B-1----:R-:W-:Y:S02]  /*34f0*/  FMUL.FTZ R50, R108.reuse, R49 ;  /* 0x000000316c327220 */ /* 0x042fe40000410000 */
[----:B------:R-:W-:Y:S02]  /*3500*/  FFMA.FTZ R48, R108, R48, R139 ;  /* 0x000000306c307223 */ /* 0x000fe4000001008b */
[C---:B----4-:R-:W-:Y:S02]  /*3510*/  FMUL.FTZ R50, R107.reuse, R50 ;  /* 0x000000326b327220 */ /* 0x050fe40000410000 */
[----:B------:R-:W-:Y:S02]  /*3520*/  FFMA.FTZ R49, R107, R48, R150 ;  /* 0x000000306b317223 */ /* 0x000fe40000010096 */
[C---:B0-----:R-:W-:Y:S02]  /*3530*/  FMUL.FTZ R48, R105.reuse, R50 ;  /* 0x0000003269307220 */ /* 0x041fe40000410000 */
[----:B------:R-:W-:Y:S01]  /*3540*/  FFMA.FTZ R49, R105, R49, R148 ;  /* 0x0000003169317223 */ /* 0x000fe20000010094 */
[----:B------:R-:W-:Y:S05]  /*3550*/  @P0 BRA `(.L_x_1505) ;  /* 0x000000a000000947 */ /* 0x000fea0003800000 */
[----:B--23--:R-:W-:Y:S01]  /*3560*/  ULDC UR22, c[0x0][0x174] ;  /* 0x00005d0000167ab9 */ /* 0x00cfe20000000800 */
[----:B------:R-:W-:Y:S01]  /*3570*/  MOV R124, 0x3f800000 ;  /* 0x3f800000007c7802 */ /* 0x000fe20000000f00 */
        /* <DEDUP_REMOVED lines=8> */
.L_x_1505:
[----:B--23--:R-:W-:Y:S05]  /*3600*/  BSYNC B0 ;  /* 0x0000000000007941 */ /* 0x00cfea0003800000 */
.L_x_1504:
        /* <DEDUP_REMOVED lines=8> */
[----:B------:R-:W-:Y:S02]  /*3690*/  FMUL.FTZ R55, R104, UR36 ;  /* 0x0000002468377c20 */ /* 0x000fe40008410000 */
[----:B0-----:R-:W-:Y:S02]  /*36a0*/  FMUL.FTZ R50, R103, UR36 ;  /* 0x0000002467327c20 */ /* 0x001fe40008410000 */
        /* <DEDUP_REMOVED lines=40> */
.L_x_1559:
        /* <DEDUP_REMOVED lines=24> */
.L_x_1560:
[----:B------:R-:W-:Y:S02]  /*3ab0*/  ISETP.GE.AND P0, PT, R89, 0x10, PT ;  /* 0x000000105900780c */ /* 0x000fe40003f06270 */
[----:B------:R-:W-:-:S11]  /*3ac0*/  MOV R153, R155 ;  /* 0x0000009b00997202 */ /* 0x000fd60000000f00 */
        /* <DEDUP_REMOVED lines=8> */
[----:B-1---5:R-:W-:Y:S05]  /*3b50*/  CALL.REL.NOINC `($__internal_64_$__cuda_sm70_shflsync_idx_p) ;  /* 0x0000443000007944 */ /* 0x022fea0003c00000 */
.L_x_1510:
[----:B------:R-:W-:Y:S05]  /*3b60*/  BRA.CONV ~URZ, `(.L_x_1511) ;  /* 0x000000637f007947 */ /* 0x000fea000b800000 */
[----:B-1----:R-:W-:Y:S01]  /*3b70*/  HFMA2.MMA R51, -RZ, RZ, 0, 1.847743988037109375e-06 ;  /* 0x0000001fff337435 */ /* 0x002fe200000001ff */
[----:B0-----:R-:W-:-:S02]  /*3b80*/  MOV R56, R59 ;  /* 0x0000003b00387202 */ /* 0x001fc40000000f00 */
[----:B------:R-:W-:Y:S02]  /*3b90*/  MOV R55, 0x1f ;  /* 0x0000001f00377802 */ /* 0x000fe40000000f00 */
[----:B------:R-:W-:Y:S02]  /*3ba0*/  MOV R50, 0xffffffff ;  /* 0xffffffff00327802 */ /* 0x000fe40000000f00 */
[----:B------:R-:W-:Y:S02]  /*3bb0*/  MOV R54, 0x3bd0 ;  /* 0x00003bd000367802 */ /* 0x000fe40000000f00 */
[----:B-----5:R-:W-:Y:S05]  /*3bc0*/  CALL.REL.NOINC `($__internal_64_$__cuda_sm70_shflsync_idx_p) ;  /* 0x000043c000007944 */ /* 0x020fea0003c00000 */
.L_x_1511:
[----:B------:R-:W-:Y:S05]  /*3bd0*/  BRA.DIV ~URZ, `(.L_x_1512) ;  /* 0x00003a027f007947 */ /* 0x000fea000b800000 */
[----:B-----5:R-:W2:Y:S04]  /*3be0*/  SHFL.IDX PT, R94, R94, RZ, 0x1f ;  /* 0x00001fff5e5e7589 */ /* 0x020ea800000e0000 */
[----:B------:R3:W4:Y:S04]  /*3bf0*/  SHFL.IDX PT, R55, R95, RZ, 0x1f ;  /* 0x00001fff5f377589 */ /* 0x00072800000e0000 */
[----:B------:R-:W0:Y:S04]  /*3c00*/  SHFL.UP PT, R153, R153, 0x1, RZ ;  /* 0x0420000099997989 */ /* 0x000e2800000e00ff */
[----:B------:R-:W1:Y:S02]  /*3c10*/  SHFL.UP PT, R59, R59, 0x1, RZ ;  /* 0x042000003b3b7989 */ /* 0x000e6400000e00ff */
.L_x_1561:
[----:B0--3--:R-:W0:Y:S01]  /*3c20*/  LDS.64 R56, [R58+0x31d0] ;  /* 0x0031d0003a387984 */ /* 0x009e220000000a00 */
[----:B--2---:R-:W-:Y:S01]  /*3c30*/  MOV R54, R94 ;  /* 0x0000005e00367202 */ /* 0x004fe20000000f00 */
[----:B-1--4-:R-:W-:-:S02]  /*3c40*/  @P1 FFMA.FTZ R55, R55, R153, R59 ;  /* 0x0000009937371223 */ /* 0x012fc4000001003b */
[----:B------:R-:W1:Y:S02]  /*3c50*/  LDS.64 R48, [R58+0x31d8] ;  /* 0x0031d8003a307984 */ /* 0x000e640000000a00 */
[----:B------:R-:W-:Y:S02]  /*3c60*/  @P1 FMUL.FTZ R54, R54, R153 ;  /* 0x0000009936361220 */ /* 0x000fe40000410000 */
[----:B------:R-:W2:Y:S04]  /*3c70*/  LDS.64 R50, [R58+0x31e0] ;  /* 0x0031e0003a327984 */ /* 0x000ea80000000a00 */
[----:B------:R3:W-:Y:S01]  /*3c80*/  STS.64 [R58+0x31d0], R54 ;  /* 0x0031d0363a007388 */ /* 0x0007e20000000a00 */
[C---:B0-----:R-:W-:Y:S02]  /*3c90*/  FFMA.FTZ R57, R56.reuse, R55, R57 ;  /* 0x0000003738397223 */ /* 0x041fe40000010039 */
        /* <DEDUP_REMOVED lines=8> */
.L_x_1507:
[----:B------:R-:W-:Y:S05]  /*3d20*/  BSYNC B0 ;  /* 0x0000000000007941 */ /* 0x000fea0003800000 */
.L_x_1506:
[----:B------:R-:W-:Y:S01]  /*3d30*/  WARPSYNC 0xffffffff ;  /* 0xffffffff00007948 */ /* 0x000fe20003800000 */
[----:B------:R-:W-:Y:S01]  /*3d40*/  BAR.SYNC.DEFER_BLOCKING 0x0 ;  /* 0x0000000000007b1d */ /* 0x000fe20000010000 */
[C---:B-1-3--:R-:W-:Y:S01]  /*3d50*/  FMUL.FTZ R50, R105.reuse, R124 ;  /* 0x0000007c69327220 */ /* 0x04afe20000410000 */
        /* <DEDUP_REMOVED lines=10> */
[C---:B------:R-:W-:Y:S02]  /*3e00*/  FMUL.FTZ R50, R110.reuse, R51 ;  /* 0x000000336e327220 */ /* 0x040fe40000410000 */
[----:B------:R-:W-:-:S02]  /*3e10*/  FFMA.FTZ R49, R110, R49, R131 ;  /* 0x000000316e317223 */ /* 0x000fc40000010083 */
[C---:B------:R-:W-:Y:S01]  /*3e20*/  FMUL.FTZ R51, R111.reuse, R50 ;  /* 0x000000326f337220 */ /* 0x040fe20000410000 */
[----:B------:R-:W-:Y:S01]  /*3e30*/  MOV R50, UR21 ;  /* 0x0000001500327c02 */ /* 0x000fe20008000f00 */
[----:B------:R-:W-:Y:S01]  /*3e40*/  FFMA.FTZ R49, R111, R49, R132 ;  /* 0x000000316f317223 */ /* 0x000fe20000010084 */
[----:B------:R-:W0:Y:S02]  /*3e50*/  LDS R48, [R123.X8+0x31d4] ;  /* 0x0031d4007b307984 */ /* 0x000e240000008800 */
[----:B------:R-:W-:Y:S01]  /*3e60*/  ISETP.GE.OR P0, PT, R50, c[0x0][0x174], P0 ;  /* 0x00005d0032007a0c */ /* 0x000fe20000706670 */
        /* <DEDUP_REMOVED lines=8> */
[----:B0-----:R-:W-:Y:S02]  /*3ef0*/  FFMA.FTZ R146, R146, R48, R151 ;  /* 0x0000003092927223 */ /* 0x001fe40000010097 */
        /* <DEDUP_REMOVED lines=8> */
[----:B------:R-:W-:Y:S02]  /*3f80*/  FFMA.FTZ R162, R53, R164, R162 ;  /* 0x000000a435a27223 */ /* 0x000fe400000100a2 */
[C---:B------:R-:W-:Y:S02]  /*3f90*/  FMUL.FTZ R54, R99.reuse, R54 ;  /* 0x0000003663367220 */ /* 0x040fe40000410000 */
[----:B------:R-:W-:Y:S01]  /*3fa0*/  FFMA.FTZ R160, R99, R162, R160 ;  /* 0x000000a263a07223 */ /* 0x000fe200000100a0 */
[----:B------:R0:W1:Y:S01]  /*3fb0*/  @!P0 LDS.64 R48, [R55.X8+0x45e0] ;  /* 0x0045e00037308984 */ /* 0x0000620000008a00 */
[----:B------:R-:W-:Y:S01]  /*3fc0*/  FMUL.FTZ R54, R53, R54 ;  /* 0x0000003635367220 */ /* 0x000fe20000410000 */
[----:B------:R-:W-:Y:S01]  /*3fd0*/  ISETP.GT.U32.AND P0, PT, R90, 0x1f, PT ;  /* 0x0000001f5a00780c */ /* 0x000fe20003f04070 */
[----:B------:R-:W-:-:S02]  /*3fe0*/  FFMA.FTZ R158, R115, R160, R158 ;  /* 0x000000a0739e7223 */ /* 0x000fc4000001009e */
[----:B------:R-:W-:Y:S02]  /*3ff0*/  FMUL.FTZ R51, R93, R54 ;  /* 0x000000365d337220 */ /* 0x000fe40000410000 */
[----:B------:R-:W-:Y:S02]  /*4000*/  FFMA.FTZ R145, R114, R158, R145 ;  /* 0x0000009e72917223 */ /* 0x000fe40000010091 */
[C---:B------:R-:W-:Y:S02]  /*4010*/  FMUL.FTZ R54, R96.reuse, R51 ;  /* 0x0000003360367220 */ /* 0x040fe40000410000 */
[----:B-----5:R-:W-:Y:S02]  /*4020*/  FFMA.FTZ R95, R113, R145, R156 ;  /* 0x00000091715f7223 */ /* 0x020fe4000001009c */
[----:B------:R-:W-:Y:S02]  /*4030*/  FFMA.FTZ R51, R96, R50, R137 ;  /* 0x0000003260337223 */ /* 0x000fe40000010089 */
[----:B------:R-:W-:-:S02]  /*4040*/  FFMA.FTZ R143, R112, R95, R143 ;  /* 0x0000005f708f7223 */ /* 0x000fc4000001008f */
[----:B------:R-:W-:Y:S02]  /*4050*/  FMUL.FTZ R50, R97, R54 ;  /* 0x0000003661327220 */ /* 0x000fe40000410000 */
        /* <DEDUP_REMOVED lines=29> */
.L_x_1562:
        /* <DEDUP_REMOVED lines=26> */
.L_x_1563:
        /* <DEDUP_REMOVED lines=20> */
.L_x_1514:
[----:B01----:R-:W-:Y:S05]  /*4510*/  BSYNC B0 ;  /* 0x0000000000007941 */ /* 0x003fea0003800000 */
.L_x_1513:
[----:B------:R-:W-:Y:S01]  /*4520*/  WARPSYNC 0xffffffff ;  /* 0xffffffff00007948 */ /* 0x000fe20003800000 */
[----:B------:R-:W-:Y:S01]  /*4530*/  BAR.SYNC.DEFER_BLOCKING 0x0 ;  /* 0x0000000000007b1d */ /* 0x000fe20000010000 */
[----:B------:R-:W-:Y:S01]  /*4540*/  FMUL.FTZ R52, R52, R146 ;  /* 0x0000009234347220 */ /* 0x000fe20000410000 */
[----:B--2---:R-:W-:Y:S01]  /*4550*/  MOV R55, UR37 ;  /* 0x0000002500377c02 */ /* 0x004fe20008000f00 */
[----:B------:R-:W-:Y:S01]  /*4560*/  FMUL.FTZ R100, R100, R149 ;  /* 0x0000009564647220 */ /* 0x000fe20000410000 */
[----:B------:R-:W-:Y:S01]  /*4570*/  MOV R50, R90 ;  /* 0x0000005a00327202 */ /* 0x000fe20000000f00 */
[----:B------:R-:W-:Y:S01]  /*4580*/  FFMA.FTZ R51, R85, R52, RZ ;  /* 0x0000003455337223 */ /* 0x000fe200000100ff */
[----:B------:R-:W-:Y:S01]  /*4590*/  ULDC.64 UR22, c[0x0][0x2b8] ;  /* 0x0000ae0000167ab9 */ /* 0x000fe20000000a00 */
[----:B------:R-:W-:Y:S01]  /*45a0*/  FMUL.FTZ R98, R98, R147 ;  /* 0x0000009362627220 */ /* 0x000fe20000410000 */
[----:B------:R-:W-:Y:S01]  /*45b0*/  UIMAD UR22, UR38, UR22, URZ ;  /* 0x00000016261672a4 */ /* 0x000fe2000f8e023f */
[----:B------:R-:W-:Y:S01]  /*45c0*/  FFMA.FTZ R100, R84, R100, R51 ;  /* 0x0000006454647223 */ /* 0x000fe20000010033 */
[----:B------:R-:W-:Y:S01]  /*45d0*/  MOV R59, UR16 ;  /* 0x00000010003b7c02 */ /* 0x000fe20008000f00 */
[----:B------:R-:W-:Y:S01]  /*45e0*/  FMUL.FTZ R102, R102, R164 ;  /* 0x000000a466667220 */ /* 0x000fe20000410000 */
[----:B------:R-:W-:Y:S01]  /*45f0*/  UIMAD UR22, UR37, UR23, UR22 ;  /* 0x00000017251672a4 */ /* 0x000fe2000f8e0216 */
[----:B------:R-:W-:Y:S01]  /*4600*/  FFMA.FTZ R51, R83, R98, R100 ;  /* 0x0000006253337223 */ /* 0x000fe20000010064 */
[----:B------:R-:W-:Y:S01]  /*4610*/  ISETP.NE.AND P2, PT, R90, RZ, PT ;  /* 0x000000ff5a00720c */ /* 0x000fe20003f45270 */
[----:B------:R-:W-:Y:S01]  /*4620*/  FMUL.FTZ R101, R101, R162 ;  /* 0x000000a265657220 */ /* 0x000fe20000410000 */
[----:B------:R-:W-:Y:S01]  /*4630*/  BSSY B0, `(.L_x_1517) ;  /* 0x00000e2000007945 */ /* 0x000fe20003800000 */
[----:B------:R-:W-:Y:S01]  /*4640*/  FFMA.FTZ R102, R82, R102, R51 ;  /* 0x0000006652667223 */ /* 0x000fe20000010033 */
[----:B------:R-:W-:Y:S01]  /*4650*/  HFMA2.MMA R51, -RZ, RZ, 0, 0 ;  /* 0x00000000ff337435 */ /* 0x000fe200000001ff */
[----:B------:R-:W-:-:S02]  /*4660*/  FMUL.FTZ R104, R104, R160 ;  /* 0x000000a068687220 */ /* 0x000fc40000410000 */
[----:B------:R-:W-:Y:S02]  /*4670*/  FFMA.FTZ R101, R81, R101, R102 ;  /* 0x0000006551657223 */ /* 0x000fe40000010066 */
[----:B------:R-:W-:Y:S01]  /*4680*/  FMUL.FTZ R103, R103, R158 ;  /* 0x0000009e67677220 */ /* 0x000fe20000410000 */
[----:B------:R-:W0:Y:S01]  /*4690*/  LDS R123, [R123.X8+0x36e4] ;  /* 0x0036e4007b7b7984 */ /* 0x000e220000008800 */
[----:B------:R-:W-:Y:S02]  /*46a0*/  FFMA.FTZ R104, R80, R104, R101 ;  /* 0x0000006850687223 */ /* 0x000fe40000010065 */
[----:B------:R-:W-:Y:S02]  /*46b0*/  FMUL.FTZ R116, R116, R145 ;  /* 0x0000009174747220 */ /* 0x000fe40000410000 */
[----:B------:R-:W-:Y:S01]  /*46c0*/  FFMA.FTZ R103, R79, R103, R104 ;  /* 0x000000674f677223 */ /* 0x000fe20000010068 */
[----:B------:R-:W-:Y:S01]  /*46d0*/  MOV R104, UR7 ;  /* 0x0000000700687c02 */ /* 0x000fe20008000f00 */
[----:B------:R-:W-:-:S02]  /*46e0*/  FMUL.FTZ R106, R106, R95 ;  /* 0x0000005f6a6a7220 */ /* 0x000fc40000410000 */
[----:B------:R-:W-:Y:S02]  /*46f0*/  FFMA.FTZ R116, R78, R116, R103 ;  /* 0x000000744e747223 */ /* 0x000fe40000010067 */
[----:B------:R-:W-:Y:S01]  /*4700*/  IMAD.WIDE.U32 R50, R55, c[0x0][0x2b8], R50 ;  /* 0x0000ae0037327a25 */ /* 0x000fe200078e0032 */
[----:B------:R1:W-:Y:S03]  /*4710*/  @!P2 STS.64 [R104.X8+0x45e0], R48 ;  /* 0x0045e0306800a388 */ /* 0x0003e60000008a00 */
[----:B------:R-:W-:Y:S01]  /*4720*/  FFMA.FTZ R55, R77, R106, R116 ;  /* 0x0000006a4d377223 */ /* 0x000fe20000010074 */
[----:B------:R-:W-:Y:S01]  /*4730*/  IADD3 R51, R51, UR22, RZ ;  /* 0x0000001633337c10 */ /* 0x000fe2000fffe0ff */
[----:B------:R-:W-:Y:S01]  /*4740*/  FMUL.FTZ R118, R118, R143 ;  /* 0x0000008f76767220 */ /* 0x000fe20000410000 */
        /* <DEDUP_REMOVED lines=8> */
[----:B------:R-:W-:Y:S01]  /*47d0*/  UIADD3 UR23, UP0, UR16, -0x800, URZ ;  /* 0xfffff80010177890 */ /* 0x000fe2000ff1e03f */
[----:B------:R-:W-:Y:S01]  /*47e0*/  IMAD.WIDE.U32 R50, R55, c[0x0][0x2c0], R50 ;  /* 0x0000b00037327a25 */ /* 0x000fe200078e0032 */
[----:B-1----:R-:W-:-:S02]  /*47f0*/  PRMT R104, RZ, 0x7610, R46 ;  /* 0x00007610ff687816 */ /* 0x002fc4000000002e */
[----:B------:R-:W-:Y:S01]  /*4800*/  PRMT R117, RZ, 0x5410, R43 ;  /* 0x00005410ff757816 */ /* 0x000fe2000000002b */
[----:B------:R-:W-:Y:S01]  /*4810*/  FFMA.FTZ R55, R73, R120, R118 ;  /* 0x0000007849377223 */ /* 0x000fe20000010076 */
[----:B------:R-:W-:Y:S01]  /*4820*/  IADD3 R57, R51, UR22, RZ ;  /* 0x0000001633397c10 */ /* 0x000fe2000fffe0ff */
[----:B------:R-:W-:Y:S01]  /*4830*/  FMUL.FTZ R119, R119, R152 ;  /* 0x0000009877777220 */ /* 0x000fe20000410000 */
[----:B------:R-:W-:Y:S01]  /*4840*/  LEA R56, P1, R50, c[0x0][0x320], 0x2 ;  /* 0x0000c80032387a11 */ /* 0x000fe200078210ff */
[----:B------:R-:W-:Y:S01]  /*4850*/  FMUL.FTZ R122, R122, R139 ;  /* 0x0000008b7a7a7220 */ /* 0x000fe20000410000 */
[----:B------:R-:W-:Y:S01]  /*4860*/  IADD3 R54, P0, R50, UR23, RZ ;  /* 0x0000001732367c10 */ /* 0x000fe2000ff1e0ff */
[----:B------:R-:W-:Y:S01]  /*4870*/  FFMA.FTZ R52, R72, R119, R55 ;  /* 0x0000007748347223 */ /* 0x000fe20000010037 */
[----:B------:R-:W-:Y:S01]  /*4880*/  LEA.HI.X R51, R50, c[0x0][0x324], R57, 0x2, P1 ;  /* 0x0000c90032337a11 */ /* 0x000fe200008f1439 */
[----:B------:R-:W-:Y:S01]  /*4890*/  FMUL.FTZ R121, R121, R150 ;  /* 0x0000009679797220 */ /* 0x000fe20000410000 */
[----:B------:R-:W-:Y:S01]  /*48a0*/  MOV R50, UR17 ;  /* 0x0000001100327c02 */ /* 0x000fe20008000f00 */
[----:B0-----:R-:W-:Y:S01]  /*48b0*/  FFMA.FTZ R127, R123, R124, R127 ;  /* 0x0000007c7b7f7223 */ /* 0x001fe2000001007f */
[----:B------:R-:W-:Y:S01]  /*48c0*/  PLOP3.LUT P1, PT, PT, PT, UP0, 0x80, 0x0 ;  /* 0x000000000000781c */ /* 0x000fe20003f2f008 */
[----:B------:R-:W-:Y:S01]  /*48d0*/  FFMA.FTZ R101, R71, R122, R52 ;  /* 0x0000007a47657223 */ /* 0x000fe20000010034 */
[----:B------:R-:W-:Y:S01]  /*48e0*/  P2R R52, PR, RZ, 0x4 ;  /* 0x00000004ff347803 */ /* 0x000fe20000000000 */
[----:B------:R-:W-:Y:S01]  /*48f0*/  FFMA.FTZ R105, R105, R127, R126 ;  /* 0x0000007f69697223 */ /* 0x000fe2000001007e */
[----:B------:R-:W-:Y:S01]  /*4900*/  IADD3.X R55, R57, -0x1, R50, P0, P1 ;  /* 0xffffffff39377810 */ /* 0x000fe200007e2432 */
[----:B------:R-:W-:Y:S01]  /*4910*/  FMUL.FTZ R52, R146, UR36 ;  /* 0x0000002492347c20 */ /* 0x000fe20008410000 */
[----:B------:R-:W-:Y:S01]  /*4920*/  LEA R50, P1, R59, R56, 0x2 ;  /* 0x000000383b327211 */ /* 0x000fe200078210ff */
[----:B------:R-:W-:Y:S01]  /*4930*/  FFMA.FTZ R128, R107, R105, R128 ;  /* 0x000000696b807223 */ /* 0x000fe20000010080 */
[----:B------:R-:W-:Y:S01]  /*4940*/  SHF.L.U32 R59, R90, 0x4, RZ ;  /* 0x000000045a3b7819 */ /* 0x000fe200000006ff */
[----:B------:R-:W-:-:S02]  /*4950*/  FMUL.FTZ R57, R149, UR36 ;  /* 0x0000002495397c20 */ /* 0x000fc40008410000 */
[----:B------:R-:W-:Y:S01]  /*4960*/  FFMA.FTZ R129, R108, R128, R129 ;  /* 0x000000806c817223 */ /* 0x000fe20000010081 */
[----:B------:R-:W-:Y:S01]  /*4970*/  IADD3 R58, R59, 0x1, RZ ;  /* 0x000000013b3a7810 */ /* 0x000fe20007ffe0ff */
[----:B------:R-:W-:Y:S01]  /*4980*/  FMUL.FTZ R56, R85, R52 ;  /* 0x0000003455387220 */ /* 0x000fe20000410000 */
[----:B------:R-:W-:Y:S01]  /*4990*/  IADD3 R94, R59, 0x2, RZ ;  /* 0x000000023b5e7810 */ /* 0x000fe20007ffe0ff */
[----:B------:R-:W-:Y:S01]  /*49a0*/  FFMA.FTZ R130, R109, R129, R130 ;  /* 0x000000816d827223 */ /* 0x000fe20000010082 */
[----:B------:R-:W-:Y:S01]  /*49b0*/  IADD3 R100, R59, 0x3, RZ ;  /* 0x000000033b647810 */ /* 0x000fe20007ffe0ff */
[----:B------:R-:W-:Y:S01]  /*49c0*/  FMUL.FTZ R57, R84, R57 ;  /* 0x0000003954397220 */ /* 0x000fe20000410000 */
[-C--:B------:R-:W-:Y:S01]  /*49d0*/  LEA.HI.SX32 R98, R58, R59.reuse, 0x1b ;  /* 0x0000003b3a627211 */ /* 0x080fe200078fdaff */
[----:B------:R-:W-:Y:S01]  /*49e0*/  FFMA.FTZ R131, R110, R130, R131 ;  /* 0x000000826e837223 */ /* 0x000fe20000010083 */
[-C--:B------:R-:W-:Y:S01]  /*49f0*/  LEA.HI.SX32 R107, R94, R59.reuse, 0x1b ;  /* 0x0000003b5e6b7211 */ /* 0x080fe200078fdaff */
[----:B------:R-:W-:Y:S01]  /*4a00*/  FMUL.FTZ R58, R147, UR36 ;  /* 0x00000024933a7c20 */ /* 0x000fe20008410000 */
[----:B------:R-:W-:Y:S01]  /*4a10*/  LEA.HI.SX32 R102, R100, R59, 0x1b ;  /* 0x0000003b64667211 */ /* 0x000fe200078fdaff */
[----:B------:R-:W-:Y:S01]  /*4a20*/  FFMA.FTZ R132, R111, R131, R132 ;  /* 0x000000836f847223 */ /* 0x000fe20000010084 */
[----:B------:R-:W-:Y:S01]  /*4a30*/  LEA.HI.SX32 R59, R59, R59, 0x1b ;  /* 0x0000003b3b3b7211 */ /* 0x000fe200078fdaff */
[----:B------:R-:W-:Y:S01]  /*4a40*/  FMUL.FTZ R49, R105, UR27 ;  /* 0x0000001b69317c20 */ /* 0x000fe20008410000 */
[----:B------:R-:W-:Y:S01]  /*4a50*/  PRMT R109, RZ, 0x7610, R47 ;  /* 0x00007610ff6d7816 */ /* 0x000fe2000000002f */
[----:B------:R-:W-:Y:S01]  /*4a60*/  FFMA.FTZ R133, R112, R132, R133 ;  /* 0x0000008470857223 */ /* 0x000fe20000010085 */
[----:B------:R-:W-:Y:S01]  /*4a70*/  PRMT R111, RZ, 0x5410, R42 ;  /* 0x00005410ff6f7816 */ /* 0x000fe2000000002a */
[----:B------:R-:W-:Y:S01]  /*4a80*/  STS [R59.X4+0x1090], R56 ;  /* 0x001090383b007388 */ /* 0x000fe20000004800 */
[----:B------:R-:W-:-:S02]  /*4a90*/  FMUL.FTZ R94, R83, R58 ;  /* 0x0000003a535e7220 */ /* 0x000fc40000410000 */
[----:B------:R-:W-:Y:S01]  /*4aa0*/  FFMA.FTZ R134, R113, R133, R134 ;  /* 0x0000008571867223 */ /* 0x000fe20000010086 */
[----:B------:R0:W-:Y:S01]  /*4ab0*/  STS [R98.X4+0x1094], R57 ;  /* 0x0010943962007388 */ /* 0x0001e20000004800 */
[----:B------:R-:W-:Y:S02]  /*4ac0*/  FFMA.FTZ R58, -R16, R109, R148 ;  /* 0x0000006d103a7223 */ /* 0x000fe40000010194 */
[----:B------:R-:W-:Y:S01]  /*4ad0*/  FMUL.FTZ R103, R127, UR27 ;  /* 0x0000001b7f677c20 */ /* 0x000fe20008410000 */
[----:B------:R1:W-:Y:S01]  /*4ae0*/  STS [R107.X4+0x1098], R94 ;  /* 0x0010985e6b007388 */ /* 0x0003e20000004800 */
[----:B------:R-:W-:Y:S02]  /*4af0*/  FFMA.FTZ R52, R70, R121, R101 ;  /* 0x0000007946347223 */ /* 0x000fe40000010065 */
[----:B------:R-:W-:Y:S02]  /*4b00*/  FFMA.FTZ R135, R114, R134, R135 ;  /* 0x0000008672877223 */ /* 0x000fe40000010087 */
[----:B------:R-:W-:Y:S01]  /*4b10*/  FMUL.FTZ R101, R164, UR36 ;  /* 0x00000024a4657c20 */ /* 0x000fe20008410000 */
[----:B0-----:R-:W-:Y:S01]  /*4b20*/  PRMT R57, RZ, 0x5410, R47 ;  /* 0x00005410ff397816 */ /* 0x001fe2000000002f */
[----:B------:R-:W-:-:S02]  /*4b30*/  FMUL.FTZ R56, R58, R103 ;  /* 0x000000673a387220 */ /* 0x000fc40000410000 */
[----:B------:R-:W-:Y:S02]  /*4b40*/  FMUL.FTZ R100, R128, UR27 ;  /* 0x0000001b80647c20 */ /* 0x000fe40008410000 */
[----:B------:R-:W-:Y:S02]  /*4b50*/  FFMA.FTZ R48, -R18, R57, R150 ;  /* 0x0000003912307223 */ /* 0x000fe40000010196 */
[----:B------:R-:W-:Y:S02]  /*4b60*/  FMUL.FTZ R103, R160, UR36 ;  /* 0x00000024a0677c20 */ /* 0x000fe40008410000 */
[----:B------:R-:W-:Y:S02]  /*4b70*/  FMUL.FTZ R98, R48, R49 ;  /* 0x0000003130627220 */ /* 0x000fe40000410000 */
[----:B------:R-:W-:Y:S02]  /*4b80*/  FFMA.FTZ R49, -R19, R104, R139 ;  /* 0x0000006813317223 */ /* 0x000fe4000001018b */
[----:B------:R-:W-:-:S02]  /*4b90*/  FFMA.FTZ R57, R57, R105, R98 ;  /* 0x0000006939397223 */ /* 0x000fc40000010062 */
[----:B------:R-:W-:Y:S02]  /*4ba0*/  FMUL.FTZ R98, R162, UR36 ;  /* 0x00000024a2627c20 */ /* 0x000fe40008410000 */
[----:B------:R-:W-:Y:S01]  /*4bb0*/  FFMA.FTZ R136, R115, R135, R136 ;  /* 0x0000008773887223 */ /* 0x000fe20000010088 */
[----:B------:R-:W-:Y:S01]  /*4bc0*/  PRMT R115, RZ, 0x7610, R42 ;  /* 0x00007610ff737816 */ /* 0x000fe2000000002a */
[----:B------:R-:W-:Y:S02]  /*4bd0*/  FMUL.FTZ R101, R82, R101 ;  /* 0x0000006552657220 */ /* 0x000fe40000410000 */
[----:B-1----:R-:W-:Y:S02]  /*4be0*/  FMUL.FTZ R107, R49, R100 ;  /* 0x00000064316b7220 */ /* 0x002fe40000410000 */
[----:B------:R-:W-:Y:S01]  /*4bf0*/  FMUL.FTZ R98, R81, R98 ;  /* 0x0000006251627220 */ /* 0x000fe20000410000 */
[----:B------:R0:W-:Y:S01]  /*4c00*/  STS [R102.X4+0x109c], R101 ;  /* 0x00109c6566007388 */ /* 0x0001e20000004800 */
[----:B------:R-:W-:-:S02]  /*4c10*/  FMUL.FTZ R100, R80, R103 ;  /* 0x0000006750647220 */ /* 0x000fc40000410000 */
[----:B------:R-:W-:Y:S01]  /*4c20*/  FMUL.FTZ R103, R143, UR36 ;  /* 0x000000248f677c20 */ /* 0x000fe20008410000 */
[----:B------:R1:W-:Y:S01]  /*4c30*/  STS [R59.X4+0x10a0], R98 ;  /* 0x0010a0623b007388 */ /* 0x0003e20000004800 */
[----:B------:R-:W-:Y:S02]  /*4c40*/  FFMA.FTZ R99, R99, R136, R138 ;  /* 0x0000008863637223 */ /* 0x000fe4000001008a */
[----:B------:R-:W-:Y:S01]  /*4c50*/  FMUL.FTZ R94, R158, UR36 ;  /* 0x000000249e5e7c20 */ /* 0x000fe20008410000 */
[----:B------:R2:W-:Y:S01]  /*4c60*/  STS [R59.X4+0x10a4], R100 ;  /* 0x0010a4643b007388 */ /* 0x0005e20000004800 */
[----:B------:R-:W-:Y:S02]  /*4c70*/  FFMA.FTZ R140, R53, R99, R140 ;  /* 0x00000063358c7223 */ /* 0x000fe4000001008c */
[----:B0-----:R-:W-:Y:S02]  /*4c80*/  FMUL.FTZ R101, R145, UR36 ;  /* 0x0000002491657c20 */ /* 0x001fe40008410000 */
[----:B------:R-:W-:-:S02]  /*4c90*/  FMUL.FTZ R102, R79, R94 ;  /* 0x0000005e4f667220 */ /* 0x000fc40000410000 */
[----:B-1----:R-:W-:Y:S01]  /*4ca0*/  FMUL.FTZ R98, R76, R103 ;  /* 0x000000674c627220 */ /* 0x002fe20000410000 */
[----:B------:R-:W-:Y:S01]  /*4cb0*/  PRMT R103, RZ, 0x5410, R46 ;  /* 0x00005410ff677816 */ /* 0x000fe2000000002e */
[----:B------:R-:W-:Y:S01]  /*4cc0*/  FFMA.FTZ R94, R104, R128, R107 ;  /* 0x00000080685e7223 */ /* 0x000fe2000001006b */
[----:B------:R-:W-:Y:S01]  /*4cd0*/  STS [R59.X4+0x10a8], R102 ;  /* 0x0010a8663b007388 */ /* 0x000fe20000004800 */
[----:B------:R-:W-:Y:S01]  /*4ce0*/  FMUL.FTZ R104, R78, R101 ;  /* 0x000000654e687220 */ /* 0x000fe20000410000 */
[----:B------:R-:W-:Y:S01]  /*4cf0*/  PRMT R107, RZ, 0x7610, R41 ;  /* 0x00007610ff6b7816 */ /* 0x000fe20000000029 */
[----:B------:R-:W-:Y:S01]  /*4d00*/  FFMA.FTZ R93, R93, R140, R142 ;  /* 0x0000008c5d5d7223 */ /* 0x000fe2000001008e */
[----:B------:R-:W-:Y:S01]  /*4d10*/  STS [R59.X4+0x10b4], R98 ;  /* 0x0010b4623b007388 */ /* 0x000fe20000004800 */
[----:B------:R-:W-:Y:S02]  /*4d20*/  FMUL.FTZ R106, R95, UR36 ;  /* 0x000000245f6a7c20 */ /* 0x000fe40008410000 */
[----:B------:R-:W-:Y:S01]  /*4d30*/  FMUL.FTZ R101, R152, UR36 ;  /* 0x0000002498657c20 */ /* 0x000fe20008410000 */
[----:B------:R0:W-:Y:S01]  /*4d40*/  STS [R59.X4+0x10ac], R104 ;  /* 0x0010ac683b007388 */ /* 0x0001e20000004800 */
[----:B------:R-:W-:-:S02]  /*4d50*/  FFMA.FTZ R152, -R20, R103, R152 ;  /* 0x0000006714987223 */ /* 0x000fc40000010198 */
[----:B------:R-:W-:Y:S02]  /*4d60*/  FMUL.FTZ R53, R129, UR27 ;  /* 0x0000001b81357c20 */ /* 0x000fe40008410000 */
[----:B------:R-:W-:Y:S02]  /*4d70*/  FFMA.FTZ R96, R96, R93, R137 ;  /* 0x0000005d60607223 */ /* 0x000fe40000010089 */
[----:B------:R-:W-:Y:S02]  /*4d80*/  FMUL.FTZ R106, R77, R106 ;  /* 0x0000006a4d6a7220 */ /* 0x000fe40000410000 */
[----:B--2---:R-:W-:Y:S02]  /*4d90*/  FMUL.FTZ R100, R141, UR36 ;  /* 0x000000248d647c20 */ /* 0x004fe40008410000 */
[----:B------:R-:W-:Y:S01]  /*4da0*/  FMUL.FTZ R108, R154, UR36 ;  /* 0x000000249a6c7c20 */ /* 0x000fe20008410000 */
[----:B------:R1:W-:Y:S01]  /*4db0*/  STS [R59.X4+0x10b0], R106 ;  /* 0x0010b06a3b007388 */ /* 0x0003e20000004800 */
[----:B0-----:R-:W-:Y:S01]  /*4dc0*/  FMUL.FTZ R104, R72, R101 ;  /* 0x0000006548687220 */ /* 0x001fe20000410000 */
[----:B------:R-:W-:Y:S01]  /*4dd0*/  PRMT R101, RZ, 0x5410, R40 ;  /* 0x00005410ff657816 */ /* 0x000fe20000000028 */
[----:B------:R-:W-:-:S02]  /*4de0*/  FMUL.FTZ R98, R152, R53 ;  /* 0x0000003598627220 */ /* 0x000fc40000410000 */
[----:B------:R-:W-:Y:S01]  /*4df0*/  FMUL.FTZ R102, R139, UR36 ;  /* 0x000000248b667c20 */ /* 0x000fe20008410000 */
[----:B------:R0:W-:Y:S01]  /*4e00*/  STS [R59.X4+0x10c0], R104 ;  /* 0x0010c0683b007388 */ /* 0x0001e20000004800 */
[----:B------:R-:W-:Y:S02]  /*4e10*/  FFMA.FTZ R97, R97, R96, R144 ;  /* 0x0000006061617223 */ /* 0x000fe40000010090 */
[----:B------:R-:W-:Y:S02]  /*4e20*/  FMUL.FTZ R100, R73, R100 ;  /* 0x0000006449647220 */ /* 0x000fe40000410000 */
[----:B------:R-:W-:Y:S02]  /*4e30*/  FMUL.FTZ R108, R75, R108 ;  /* 0x0000006c4b6c7220 */ /* 0x000fe40000410000 */
[----:B------:R-:W-:Y:S01]  /*4e40*/  FFMA.FTZ R53, R103, R129, R98 ;  /* 0x0000008167357223 */ /* 0x000fe20000010062 */
[----:B------:R-:W-:Y:S01]  /*4e50*/  PRMT R98, RZ, 0x7610, R40 ;  /* 0x00007610ff627816 */ /* 0x000fe20000000028 */
[----:B-1----:R-:W-:Y:S01]  /*4e60*/  FMUL.FTZ R106, R71, R102 ;  /* 0x00000066476a7220 */ /* 0x002fe20000410000 */
[----:B------:R1:W-:Y:S01]  /*4e70*/  STS [R59.X4+0x10bc], R100 ;  /* 0x0010bc643b007388 */ /* 0x0003e20000004800 */
[C---:B------:R-:W-:Y:S01]  /*4e80*/  FFMA.FTZ R103, -R32.reuse, R101, R146 ;  /* 0x0000006520677223 */ /* 0x040fe20000010192 */
[----:B------:R-:W-:Y:S01]  /*4e90*/  PRMT R146, RZ, 0x7610, R45 ;  /* 0x00007610ff927816 */ /* 0x000fe2000000002d */
[----:B------:R-:W-:Y:S01]  /*4ea0*/  FMUL.FTZ R102, R32, R97 ;  /* 0x0000006120667220 */ /* 0x000fe20000410000 */
[----:B------:R2:W-:Y:S01]  /*4eb0*/  STS [R59.X4+0x10b8], R108 ;  /* 0x0010b86c3b007388 */ /* 0x0005e20000004800 */
[----:B------:R-:W-:-:S02]  /*4ec0*/  FFMA.FTZ R56, R109, R127, R56 ;  /* 0x0000007f6d387223 */ /* 0x000fc40000010038 */
[C---:B0-----:R-:W-:Y:S01]  /*4ed0*/  FFMA.FTZ R104, -R31.reuse, R98, R149 ;  /* 0x000000621f687223 */ /* 0x041fe20000010195 */
[----:B------:R0:W-:Y:S01]  /*4ee0*/  STS [R59.X4+0x10c4], R106 ;  /* 0x0010c46a3b007388 */ /* 0x0001e20000004800 */
[----:B------:R-:W-:Y:S01]  /*4ef0*/  FMUL.FTZ R109, R31, R96 ;  /* 0x000000601f6d7220 */ /* 0x000fe20000410000 */
[----:B-1----:R-:W-:Y:S01]  /*4f00*/  PRMT R100, RZ, 0x5410, R41 ;  /* 0x00005410ff647816 */ /* 0x002fe20000000029 */
[C---:B------:R-:W-:Y:S02]  /*4f10*/  FFMA.FTZ R164, -R29.reuse, R107, R164 ;  /* 0x0000006b1da47223 */ /* 0x040fe400000101a4 */
[----:B------:R-:W-:Y:S02]  /*4f20*/  FMUL.FTZ R113, R29, R140 ;  /* 0x0000008c1d717220 */ /* 0x000fe40000410000 */
[----:B--2---:R-:W-:Y:S02]  /*4f30*/  FFMA.FTZ R108, R102, R103, RZ ;  /* 0x00000067666c7223 */ /* 0x004fe400000100ff */
[----:B------:R-:W-:-:S02]  /*4f40*/  FFMA.FTZ R147, -R30, R100, R147 ;  /* 0x000000641e937223 */ /* 0x000fc40000010193 */
[----:B0-----:R-:W-:Y:S02]  /*4f50*/  FMUL.FTZ R106, R30, R93 ;  /* 0x0000005d1e6a7220 */ /* 0x001fe40000410000 */
[----:B------:R-:W-:Y:S02]  /*4f60*/  FFMA.FTZ R108, R109, R104, R108 ;  /* 0x000000686d6c7223 */ /* 0x000fe4000001006c */
[----:B------:R-:W-:Y:S02]  /*4f70*/  FFMA.FTZ R119, -R28, R111, R162 ;  /* 0x0000006f1c777223 */ /* 0x000fe400000101a2 */
[----:B------:R-:W-:Y:S02]  /*4f80*/  FFMA.FTZ R112, R106, R147, R108 ;  /* 0x000000936a707223 */ /* 0x000fe4000001006c */
[----:B------:R-:W-:Y:S02]  /*4f90*/  FMUL.FTZ R108, R28, R99 ;  /* 0x000000631c6c7220 */ /* 0x000fe40000410000 */
[----:B------:R-:W-:-:S02]  /*4fa0*/  FFMA.FTZ R112, R113, R164, R112 ;  /* 0x000000a471707223 */ /* 0x000fc40000010070 */
[C---:B------:R-:W-:Y:S02]  /*4fb0*/  FFMA.FTZ R160, -R27.reuse, R115, R160 ;  /* 0x000000731ba07223 */ /* 0x040fe400000101a0 */
[----:B------:R-:W-:Y:S02]  /*4fc0*/  FMUL.FTZ R121, R27, R136 ;  /* 0x000000881b797220 */ /* 0x000fe40000410000 */
[----:B------:R-:W-:Y:S01]  /*4fd0*/  FFMA.FTZ R114, R108, R119, R112 ;  /* 0x000000776c727223 */ /* 0x000fe20000010070 */
[----:B------:R-:W-:Y:S01]  /*4fe0*/  PRMT R112, RZ, 0x7610, R43 ;  /* 0x00007610ff707816 */ /* 0x000fe2000000002b */
[C---:B------:R-:W-:Y:S02]  /*4ff0*/  FFMA.FTZ R123, -R26.reuse, R117, R158 ;  /* 0x000000751a7b7223 */ /* 0x040fe4000001019e */
[----:B------:R-:W-:Y:S02]  /*5000*/  FMUL.FTZ R116, R26, R135 ;  /* 0x000000871a747220 */ /* 0x000fe40000410000 */
[----:B------:R-:W-:Y:S01]  /*5010*/  FFMA.FTZ R118, R121, R160, R114 ;  /* 0x000000a079767223 */ /* 0x000fe20000010072 */
[----:B------:R-:W-:Y:S01]  /*5020*/  PRMT R114, RZ, 0x5410, R44 ;  /* 0x00005410ff727816 */ /* 0x000fe2000000002c */
[----:B------:R-:W-:-:S02]  /*5030*/  FMUL.FTZ R110, R125, R148 ;  /* 0x000000947d6e7220 */ /* 0x000fc40000410000 */
[C---:B------:R-:W-:Y:S01]  /*5040*/  FFMA.FTZ R120, -R25.reuse, R112, R145 ;  /* 0x0000007019787223 */ /* 0x040fe20000010191 */
[----:B------:R-:W-:Y:S01]  /*5050*/  PRMT R145, RZ, 0x5410, R45 ;  /* 0x00005410ff917816 */ /* 0x000fe2000000002d */
[----:B------:R-:W-:Y:S02]  /*5060*/  FMUL.FTZ R125, R25, R134 ;  /* 0x00000086197d7220 */ /* 0x000fe40000410000 */
[----:B------:R-:W-:Y:S01]  /*5070*/  FFMA.FTZ R124, R116, R123, R118 ;  /* 0x0000007b747c7223 */ /* 0x000fe20000010076 */
[----:B------:R-:W-:Y:S01]  /*5080*/  PRMT R118, RZ, 0x7610, R44 ;  /* 0x00007610ff767816 */ /* 0x000fe2000000002c */
[C---:B------:R-:W-:Y:S02]  /*5090*/  FFMA.FTZ R95, -R24.reuse, R114, R95 ;  /* 0x00000072185f7223 */ /* 0x040fe4000001015f */
[----:B------:R-:W-:Y:S02]  /*50a0*/  FMUL.FTZ R122, R24, R133 ;  /* 0x00000085187a7220 */ /* 0x000fe40000410000 */
[----:B------:R-:W-:-:S02]  /*50b0*/  FFMA.FTZ R124, R125, R120, R124 ;  /* 0x000000787d7c7223 */ /* 0x000fc4000001007c */
[C---:B------:R-:W-:Y:S02]  /*50c0*/  FFMA.FTZ R126, -R23.reuse, R118, R143 ;  /* 0x00000076177e7223 */ /* 0x040fe4000001018f */
[----:B------:R-:W-:Y:S02]  /*50d0*/  FMUL.FTZ R143, R23, R132 ;  /* 0x00000084178f7220 */ /* 0x000fe40000410000 */
[----:B------:R-:W-:Y:S02]  /*50e0*/  FFMA.FTZ R137, R122, R95, R124 ;  /* 0x0000005f7a897223 */ /* 0x000fe4000001007c */
[C---:B------:R-:W-:Y:S02]  /*50f0*/  FFMA.FTZ R154, -R22.reuse, R145, R154 ;  /* 0x00000091169a7223 */ /* 0x040fe4000001019a */
[----:B------:R-:W-:Y:S02]  /*5100*/  FMUL.FTZ R124, R22, R131 ;  /* 0x00000083167c7220 */ /* 0x000fe40000410000 */
[----:B------:R-:W-:-:S02]  /*5110*/  FFMA.FTZ R149, R143, R126, R137 ;  /* 0x0000007e8f957223 */ /* 0x000fc40000010089 */
[C---:B------:R-:W-:Y:S02]  /*5120*/  FFMA.FTZ R141, -R21.reuse, R146, R141 ;  /* 0x00000092158d7223 */ /* 0x040fe4000001018d */
[----:B------:R-:W-:Y:S02]  /*5130*/  FMUL.FTZ R137, R21, R130 ;  /* 0x0000008215897220 */ /* 0x000fe40000410000 */
[----:B------:R-:W-:Y:S02]  /*5140*/  FMUL.FTZ R142, R130, UR27 ;  /* 0x0000001b828e7c20 */ /* 0x000fe40008410000 */
[----:B------:R-:W-:Y:S02]  /*5150*/  FFMA.FTZ R138, R124, R154, R149 ;  /* 0x0000009a7c8a7223 */ /* 0x000fe40000010095 */
[----:B------:R-:W-:Y:S02]  /*5160*/  FMUL.FTZ R149, R141, R142 ;  /* 0x0000008e8d957220 */ /* 0x000fe40000410000 */
[----:B------:R-:W-:Y:S01]  /*5170*/  FFMA.FTZ R138, R137, R141, R138 ;  /* 0x0000008d898a7223 */ /* 0x000fe2000001008a */
[----:B------:R-:W-:Y:S01]  /*5180*/  MOV R141, UR23 ;  /* 0x00000017008d7c02 */ /* 0x000fe20008000f00 */
[----:B------:R-:W-:-:S02]  /*5190*/  FMUL.FTZ R139, R150, UR36 ;  /* 0x00000024968b7c20 */ /* 0x000fc40008410000 */
[----:B------:R-:W-:Y:S01]  /*51a0*/  FMUL.FTZ R148, R148, UR36 ;  /* 0x0000002494947c20 */ /* 0x000fe20008410000 */
[----:B------:R-:W-:Y:S01]  /*51b0*/  IADD3 R141, -R141, c[0x0][0x168], -R90 ;  /* 0x00005a008d8d7a10 */ /* 0x000fe20007ffe95a */
[----:B------:R-:W-:Y:S02]  /*51c0*/  FMUL.FTZ R144, R70, R139 ;  /* 0x0000008b46907220 */ /* 0x000fe40000410000 */
[----:B------:R-:W-:Y:S01]  /*51d0*/  FMUL.FTZ R139, R131, UR27 ;  /* 0x0000001b838b7c20 */ /* 0x000fe20008410000 */
[----:B------:R-:W-:Y:S01]  /*51e0*/  ISETP.GE.AND P0, PT, R141, 0x1, PT ;  /* 0x000000018d00780c */ /* 0x000fe20003f06270 */
[----:B------:R-:W-:Y:S01]  /*51f0*/  FMUL.FTZ R129, R20, R129 ;  /* 0x0000008114817220 */ /* 0x000fe20000410000 */
[----:B------:R-:W-:Y:S01]  /*5200*/  STS [R59.X4+0x10c8], R144 ;  /* 0x0010c8903b007388 */ /* 0x000fe20000004800 */
[----:B------:R-:W-:Y:S02]  /*5210*/  FMUL.FTZ R154, R154, R139 ;  /* 0x0000008b9a9a7220 */ /* 0x000fe40000410000 */
[----:B------:R-:W-:-:S02]  /*5220*/  FMUL.FTZ R148, R69, R148 ;  /* 0x0000009445947220 */ /* 0x000fc40000410000 */
[----:B------:R-:W-:Y:S02]  /*5230*/  FFMA.FTZ R138, R129, R152, R138 ;  /* 0x00000098818a7223 */ /* 0x000fe4000001008a */
[----:B------:R-:W-:Y:S01]  /*5240*/  FMUL.FTZ R128, R19, R128 ;  /* 0x0000008013807220 */ /* 0x000fe20000410000 */
[----:B------:R0:W-:Y:S01]  /*5250*/  STS [R59.X4+0x10cc], R148 ;  /* 0x0010cc943b007388 */ /* 0x0001e20000004800 */
[----:B------:R-:W-:Y:S02]  /*5260*/  FFMA.FTZ R130, R146, R130, R149 ;  /* 0x0000008292827223 */ /* 0x000fe40000010095 */
[----:B------:R-:W-:Y:S02]  /*5270*/  FFMA.FTZ R131, R145, R131, R154 ;  /* 0x0000008391837223 */ /* 0x000fe4000001009a */
[----:B------:R-:W-:Y:S02]  /*5280*/  FFMA.FTZ R138, R128, R49, R138 ;  /* 0x00000031808a7223 */ /* 0x000fe4000001008a */
[----:B------:R-:W-:-:S02]  /*5290*/  FMUL.FTZ R149, R132, UR27 ;  /* 0x0000001b84957c20 */ /* 0x000fc40008410000 */
[----:B------:R-:W-:Y:S02]  /*52a0*/  FMUL.FTZ R145, R18, R105 ;  /* 0x0000006912917220 */ /* 0x000fe40000410000 */
[----:B------:R-:W-:Y:S02]  /*52b0*/  FADD.FTZ R6, R143, R6 ;  /* 0x000000068f067221 */ /* 0x000fe40000010000 */
[----:B------:R-:W-:Y:S02]  /*52c0*/  FMUL.FTZ R149, R126, R149 ;  /* 0x000000957e957220 */ /* 0x000fe40000410000 */
[----:B0-----:R-:W-:Y:S02]  /*52d0*/  FFMA.FTZ R148, R145, R48, R138 ;  /* 0x0000003091947223 */ /* 0x001fe4000001008a */
        /* <DEDUP_REMOVED lines=23> */
.L_x_1518:
[----:B------:R-:W-:Y:S05]  /*5450*/  BSYNC B0 ;  /* 0x0000000000007941 */ /* 0x000fea0003800000 */
.L_x_1517:
[----:B0-----:R-:W-:Y:S01]  /*5460*/  MOV R48, UR16 ;  /* 0x0000001000307c02 */ /* 0x001fe20008000f00 */
[----:B------:R-:W-:Y:S01]  /*5470*/  USHF.L.U32 UR26, UR8, 0x2, URZ ;  /* 0x00000002081a7899 */ /* 0x000fe2000800063f */
[----:B------:R-:W-:Y:S01]  /*5480*/  MOV R49, UR17 ;  /* 0x0000001100317c02 */ /* 0x000fe20008000f00 */
[----:B------:R-:W-:Y:S01]  /*5490*/  USHF.L.U64.HI UR27, UR8, 0x2, UR9 ;  /* 0x00000002081b7899 */ /* 0x000fe20008010209 */
[----:B------:R-:W-:Y:S01]  /*54a0*/  ISETP.GE.AND P0, PT, R141, 0x81, PT ;  /* 0x000000818d00780c */ /* 0x000fe20003f06270 */
[----:B------:R-:W-:Y:S01]  /*54b0*/  ULDC.64 UR22, c[0x0][0x2d0] ;  /* 0x0000b40000167ab9 */ /* 0x000fe20000000a00 */
[----:B------:R-:W-:Y:S01]  /*54c0*/  LEA.HI.X R51, R48, R51, R49, 0x2, P1 ;  /* 0x0000003330337211 */ /* 0x000fe200008f1431 */
[----:B------:R-:W-:Y:S01]  /*54d0*/  FMUL.FTZ R49, R69, R110 ;  /* 0x0000006e45317220 */ /* 0x000fe20000410000 */
[----:B------:R-:W-:Y:S01]  /*54e0*/  UIMAD UR22, UR27, UR22, URZ ;  /* 0x000000161b1672a4 */ /* 0x000fe2000f8e023f */
[----:B------:R-:W-:Y:S01]  /*54f0*/  MOV R55, UR26 ;  /* 0x0000001a00377c02 */ /* 0x000fe20008000f00 */
[----:B------:R-:W-:Y:S01]  /*5500*/  FMUL.FTZ R127, R16, R127 ;  /* 0x0000007f107f7220 */ /* 0x000fe20000410000 */
[----:B------:R-:W-:Y:S01]  /*5510*/  BSSY B0, `(.L_x_1519) ;  /* 0x0000011000007945 */ /* 0x000fe20003800000 */
[----:B------:R-:W-:Y:S01]  /*5520*/  FADD.FTZ R48, R52, R49 ;  /* 0x0000003134307221 */ /* 0x000fe20000010000 */
[C---:B------:R-:W-:Y:S01]  /*5530*/  IADD3 R49, R90.reuse, 0x80, RZ ;  /* 0x000000805a317810 */ /* 0x040fe20007ffe0ff */
[----:B------:R-:W-:Y:S01]  /*5540*/  UIMAD UR22, UR26, UR23, UR22 ;  /* 0x000000171a1672a4 */ /* 0x000fe2000f8e0216 */
[----:B------:R-:W-:Y:S01]  /*5550*/  IMAD.WIDE.U32 R50, R55, c[0x0][0x2d0], R50 ;  /* 0x0000b40037327a25 */ /* 0x000fe200078e0032 */
[----:B------:R-:W-:-:S02]  /*5560*/  IADD3 R55, R90, 0x100, RZ ;  /* 0x000001005a377810 */ /* 0x000fc40007ffe0ff */
[----:B------:R-:W-:Y:S01]  /*5570*/  LEA.HI.SX32 R49, R49, R90, 0x1b ;  /* 0x0000005a31317211 */ /* 0x000fe200078fdaff */
[----:B------:R-:W-:Y:S01]  /*5580*/  FADD.FTZ R0, R127, R0 ;  /* 0x000000007f007221 */ /* 0x000fe20000010000 */
[----:B------:R-:W-:Y:S01]  /*5590*/  IADD3 R51, R51, UR22, RZ ;  /* 0x0000001633337c10 */ /* 0x000fe2000fffe0ff */
[----:B------:R-:W-:Y:S02]  /*55a0*/  FMUL.FTZ R127, R127, R58 ;  /* 0x0000003a7f7f7220 */ /* 0x000fe40000410000 */
[----:B------:R-:W-:Y:S01]  /*55b0*/  FADD.FTZ R3, R145, R3 ;  /* 0x0000000391037221 */ /* 0x000fe20000010000 */
[----:B------:R-:W0:Y:S01]  /*55c0*/  LDS R49, [R49.X4+0x1290] ;  /* 0x0012900031317984 */ /* 0x000e220000004800 */
[----:B------:R-:W-:Y:S01]  /*55d0*/  FADD.FTZ R52, R148, R127 ;  /* 0x0000007f94347221 */ /* 0x000fe20000010000 */
[----:B------:R-:W-:Y:S01]  /*55e0*/  IADD3 R127, R90, 0x180, RZ ;  /* 0x000001805a7f7810 */ /* 0x000fe20007ffe0ff */
[----:B------:R-:W-:Y:S01]  /*55f0*/  FADD.FTZ R2, R128, R2 ;  /* 0x0000000280027221 */ /* 0x000fe20000010000 */
[----:B------:R-:W-:Y:S05]  /*5600*/  @!P0 BRA `(.L_x_1520) ;  /* 0x0000001000008947 */ /* 0x000fea0003800000 */
[----:B0-----:R0:W-:Y:S02]  /*5610*/  RED.E.ADD.F32.FTZ.RN.STRONG.GPU [R50.64+-0x1e00], R49 ;  /* 0xffe200313200798e */ /* 0x0011e4000c10e7a0 */
.L_x_1520:
[----:B------:R-:W-:Y:S05]  /*5620*/  BSYNC B0 ;  /* 0x0000000000007941 */ /* 0x000fea0003800000 */
.L_x_1519:
[----:B------:R-:W-:Y:S01]  /*5630*/  LEA.HI.SX32 R55, R55, R90, 0x1b ;  /* 0x0000005a37377211 */ /* 0x000fe200078fdaff */
[----:B------:R-:W-:Y:S01]  /*5640*/  BSSY B0, `(.L_x_1521) ;  /* 0x000000d000007945 */ /* 0x000fe20003800000 */
[----:B------:R-:W-:-:S02]  /*5650*/  ISETP.GE.AND P6, PT, R141, 0x101, PT ;  /* 0x000001018d00780c */ /* 0x000fc40003fc6270 */
[----:B0-----:R-:W-:Y:S02]  /*5660*/  IADD3 R49, R90, 0x200, RZ ;  /* 0x000002005a317810 */ /* 0x001fe40007ffe0ff */
[----:B------:R-:W0:Y:S01]  /*5670*/  LDS R55, [R55.X4+0x1490] ;  /* 0x0014900037377984 */ /* 0x000e220000004800 */
        /* <DEDUP_REMOVED lines=8> */
[----:B0-----:R0:W-:Y:S02]  /*5700*/  RED.E.ADD.F32.FTZ.RN.STRONG.GPU [R50.64+-0x1c00], R55 ;  /* 0xffe400373200798e */ /* 0x0011e4000c10e7a0 */
.L_x_1522:
[----:B------:R-:W-:Y:S05]  /*5710*/  BSYNC B0 ;  /* 0x0000000000007941 */ /* 0x000fea0003800000 */
.L_x_1521:
[----:B------:R-:W1:Y:S01]  /*5720*/  LDS R127, [R127.X4+0x1690] ;  /* 0x001690007f7f7984 */ /* 0x000e620000004800 */
[----:B------:R-:W-:Y:S01]  /*5730*/  BSSY B0, `(.L_x_1523) ;  /* 0x0000005000007945 */ /* 0x000fe20003800000 */
[----:B0-----:R-:W-:Y:S02]  /*5740*/  IADD3 R55, R90, 0x280, RZ ;  /* 0x000002805a377810 */ /* 0x001fe40007ffe0ff */
[----:B------:R-:W-:Y:S01]  /*5750*/  LEA.HI.SX32 R49, R49, R90, 0x1b ;  /* 0x0000005a31317211 */ /* 0x000fe200078fdaff */
[----:B------:R-:W-:Y:S05]  /*5760*/  @!P0 BRA `(.L_x_1524) ;  /* 0x0000001000008947 */ /* 0x000fea0003800000 */
[----:B-1----:R0:W-:Y:S02]  /*5770*/  RED.E.ADD.F32.FTZ.RN.STRONG.GPU [R50.64+-0x1a00], R127 ;  /* 0xffe6007f3200798e */ /* 0x0021e4000c10e7a0 */
.L_x_1524:
[----:B------:R-:W-:Y:S05]  /*5780*/  BSYNC B0 ;  /* 0x0000000000007941 */ /* 0x000fea0003800000 */
.L_x_1523:
[----:B------:R-:W2:Y:S01]  /*5790*/  LDS R49, [R49.X4+0x1890] ;  /* 0x0018900031317984 */ /* 0x000ea20000004800 */
[----:B------:R-:W-:Y:S01]  /*57a0*/  BSSY B0, `(.L_x_1525) ;  /* 0x0000005000007945 */ /* 0x000fe20003800000 */
[----:B01----:R-:W-:-:S02]  /*57b0*/  IADD3 R127, R90, 0x300, RZ ;  /* 0x000003005a7f7810 */ /* 0x003fc40007ffe0ff */
[----:B------:R-:W-:Y:S01]  /*57c0*/  LEA.HI.SX32 R55, R55, R90, 0x1b ;  /* 0x0000005a37377211 */ /* 0x000fe200078fdaff */
[----:B------:R-:W-:Y:S05]  /*57d0*/  @!P1 BRA `(.L_x_1526) ;  /* 0x0000001000009947 */ /* 0x000fea0003800000 */
[----:B--2---:R0:W-:Y:S02]  /*57e0*/  RED.E.ADD.F32.FTZ.RN.STRONG.GPU [R50.64+-0x1800], R49 ;  /* 0xffe800313200798e */ /* 0x0041e4000c10e7a0 */
.L_x_1526:
[----:B------:R-:W-:Y:S05]  /*57f0*/  BSYNC B0 ;  /* 0x0000000000007941 */ /* 0x000fea0003800000 */
.L_x_1525:
[----:B------:R-:W1:Y:S01]  /*5800*/  LDS R55, [R55.X4+0x1a90] ;  /* 0x001a900037377984 */ /* 0x000e620000004800 */
[----:B------:R-:W-:Y:S01]  /*5810*/  BSSY B0, `(.L_x_1527) ;  /* 0x0000005000007945 */ /* 0x000fe20003800000 */
[----:B0-2---:R-:W-:Y:S02]  /*5820*/  IADD3 R49, R90, 0x380, RZ ;  /* 0x000003805a317810 */ /* 0x005fe40007ffe0ff */
[----:B------:R-:W-:Y:S01]  /*5830*/  LEA.HI.SX32 R127, R127, R90, 0x1b ;  /* 0x0000005a7f7f7211 */ /* 0x000fe200078fdaff */
[----:B------:R-:W-:Y:S05]  /*5840*/  @!P2 BRA `(.L_x_1528) ;  /* 0x000000100000a947 */ /* 0x000fea0003800000 */
[----:B-1----:R0:W-:Y:S02]  /*5850*/  RED.E.ADD.F32.FTZ.RN.STRONG.GPU [R50.64+-0x1600], R55 ;  /* 0xffea00373200798e */ /* 0x0021e4000c10e7a0 */
.L_x_1528:
[----:B------:R-:W-:Y:S05]  /*5860*/  BSYNC B0 ;  /* 0x0000000000007941 */ /* 0x000fea0003800000 */
.L_x_1527:
[----:B------:R-:W2:Y:S01]  /*5870*/  LDS R127, [R127.X4+0x1c90] ;  /* 0x001c90007f7f7984 */ /* 0x000ea20000004800 */
[----:B------:R-:W-:Y:S01]  /*5880*/  BSSY B0, `(.L_x_1529) ;  /* 0x0000005000007945 */ /* 0x000fe20003800000 */
[----:B01----:R-:W-:Y:S02]  /*5890*/  IADD3 R55, R90, 0x400, RZ ;  /* 0x000004005a377810 */ /* 0x003fe40007ffe0ff */
[----:B------:R-:W-:Y:S01]  /*58a0*/  LEA.HI.SX32 R49, R49, R90, 0x1b ;  /* 0x0000005a31317211 */ /* 0x000fe200078fdaff */
[----:B------:R-:W-:Y:S05]  /*58b0*/  @!P3 BRA `(.L_x_1530) ;  /* 0x000000100000b947 */ /* 0x000fea0003800000 */
[----:B--2---:R0:W-:Y:S02]  /*58c0*/  RED.E.ADD.F32.FTZ.RN.STRONG.GPU [R50.64+-0x1400], R127 ;  /* 0xffec007f3200798e */ /* 0x0041e4000c10e7a0 */
.L_x_1530:
[----:B------:R-:W-:Y:S05]  /*58d0*/  BSYNC B0 ;  /* 0x0000000000007941 */ /* 0x000fea0003800000 */
.L_x_1529:
[----:B------:R-:W1:Y:S01]  /*58e0*/  LDS R49, [R49.X4+0x1e90] ;  /* 0x001e900031317984 */ /* 0x000e620000004800 */
[----:B------:R-:W-:Y:S01]  /*58f0*/  BSSY B0, `(.L_x_1531) ;  /* 0x0000004000007945 */ /* 0x000fe20003800000 */
[----:B------:R-:W-:Y:S01]  /*5900*/  LEA.HI.SX32 R55, R55, R90, 0x1b ;  /* 0x0000005a37377211 */ /* 0x000fe200078fdaff */
[----:B------:R-:W-:Y:S05]  /*5910*/  @!P4 BRA `(.L_x_1532) ;  /* 0x000000100000c947 */ /* 0x000fea0003800000 */
[----:B-1----:R1:W-:Y:S02]  /*5920*/  RED.E.ADD.F32.FTZ.RN.STRONG.GPU [R50.64+-0x1200], R49 ;  /* 0xffee00313200798e */ /* 0x0023e4000c10e7a0 */
.L_x_1532:
[----:B------:R-:W-:Y:S05]  /*5930*/  BSYNC B0 ;  /* 0x0000000000007941 */ /* 0x000fea0003800000 */
.L_x_1531:
[----:B------:R-:W3:Y:S01]  /*5940*/  LDS R55, [R55.X4+0x2090] ;  /* 0x0020900037377984 */ /* 0x000ee20000004800 */
[----:B------:R-:W-:Y:S01]  /*5950*/  BSSY B0, `(.L_x_1533) ;  /* 0x0000005000007945 */ /* 0x000fe20003800000 */
[----:B-1----:R-:W-:-:S02]  /*5960*/  IADD3 R49, R90, 0x480, RZ ;  /* 0x000004805a317810 */ /* 0x002fc40007ffe0ff */
[----:B0-2---:R-:W-:Y:S01]  /*5970*/  IADD3 R127, R90, 0x500, RZ ;  /* 0x000005005a7f7810 */ /* 0x005fe20007ffe0ff */
[----:B------:R-:W-:Y:S05]  /*5980*/  @!P5 BRA `(.L_x_1534) ;  /* 0x000000100000d947 */ /* 0x000fea0003800000 */
[----:B---3--:R0:W-:Y:S02]  /*5990*/  RED.E.ADD.F32.FTZ.RN.STRONG.GPU [R50.64+-0x1000], R55 ;  /* 0xfff000373200798e */ /* 0x0081e4000c10e7a0 */
.L_x_1534:
[----:B------:R-:W-:Y:S05]  /*59a0*/  BSYNC B0 ;  /* 0x0000000000007941 */ /* 0x000fea0003800000 */
.L_x_1533:
[-C--:B------:R-:W-:Y:S01]  /*59b0*/  LEA.HI.SX32 R49, R49, R90.reuse, 0x1b ;  /* 0x0000005a31317211 */ /* 0x080fe200078fdaff */
[----:B------:R-:W-:Y:S01]  /*59c0*/  BSSY B0, `(.L_x_1535) ;  /* 0x000000d000007945 */ /* 0x000fe20003800000 */
[----:B------:R-:W-:Y:S02]  /*59d0*/  ISETP.GE.AND P6, PT, R141, 0x481, PT ;  /* 0x000004818d00780c */ /* 0x000fe40003fc6270 */
[----:B0--3--:R-:W-:Y:S02]  /*59e0*/  IADD3 R55, R90, 0x580, RZ ;  /* 0x000005805a377810 */ /* 0x009fe40007ffe0ff */
        /* <DEDUP_REMOVED lines=10> */
.L_x_1536:
[----:B------:R-:W-:Y:S05]  /*5a90*/  BSYNC B0 ;  /* 0x0000000000007941 */ /* 0x000fea0003800000 */
.L_x_1535:
[----:B------:R-:W1:Y:S01]  /*5aa0*/  LDS R127, [R127.X4+0x2490] ;  /* 0x002490007f7f7984 */ /* 0x000e620000004800 */
[----:B------:R-:W-:Y:S01]  /*5ab0*/  BSSY B0, `(.L_x_1537) ;  /* 0x0000005000007945 */ /* 0x000fe20003800000 */
[----:B0-----:R-:W-:-:S02]  /*5ac0*/  IADD3 R49, R90, 0x600, RZ ;  /* 0x000006005a317810 */ /* 0x001fc40007ffe0ff */
[----:B------:R-:W-:Y:S01]  /*5ad0*/  LEA.HI.SX32 R55, R55, R90, 0x1b ;  /* 0x0000005a37377211 */ /* 0x000fe200078fdaff */
[----:B------:R-:W-:Y:S05]  /*5ae0*/  @!P0 BRA `(.L_x_1538) ;  /* 0x0000001000008947 */ /* 0x000fea0003800000 */
[----:B-1----:R0:W-:Y:S02]  /*5af0*/  RED.E.ADD.F32.FTZ.RN.STRONG.GPU [R50.64+-0xc00], R127 ;  /* 0xfff4007f3200798e */ /* 0x0021e4000c10e7a0 */
.L_x_1538:
[----:B------:R-:W-:Y:S05]  /*5b00*/  BSYNC B0 ;  /* 0x0000000000007941 */ /* 0x000fea0003800000 */
.L_x_1537:
[----:B------:R-:W2:Y:S01]  /*5b10*/  LDS R55, [R55.X4+0x2690] ;  /* 0x0026900037377984 */ /* 0x000ea20000004800 */
[----:B------:R-:W-:Y:S01]  /*5b20*/  BSSY B0, `(.L_x_1539) ;  /* 0x0000005000007945 */ /* 0x000fe20003800000 */
[----:B01----:R-:W-:Y:S02]  /*5b30*/  IADD3 R127, R90, 0x680, RZ ;  /* 0x000006805a7f7810 */ /* 0x003fe40007ffe0ff */
[----:B------:R-:W-:Y:S01]  /*5b40*/  LEA.HI.SX32 R49, R49, R90, 0x1b ;  /* 0x0000005a31317211 */ /* 0x000fe200078fdaff */
[----:B------:R-:W-:Y:S05]  /*5b50*/  @!P1 BRA `(.L_x_1540) ;  /* 0x0000001000009947 */ /* 0x000fea0003800000 */
[----:B--2---:R0:W-:Y:S02]  /*5b60*/  RED.E.ADD.F32.FTZ.RN.STRONG.GPU [R50.64+-0xa00], R55 ;  /* 0xfff600373200798e */ /* 0x0041e4000c10e7a0 */
.L_x_1540:
[----:B------:R-:W-:Y:S05]  /*5b70*/  BSYNC B0 ;  /* 0x0000000000007941 */ /* 0x000fea0003800000 */
.L_x_1539:
[----:B------:R-:W1:Y:S01]  /*5b80*/  LDS R49, [R49.X4+0x2890] ;  /* 0x0028900031317984 */ /* 0x000e620000004800 */
[----:B------:R-:W-:Y:S01]  /*5b90*/  BSSY B0, `(.L_x_1541) ;  /* 0x0000005000007945 */ /* 0x000fe20003800000 */
[----:B0-2---:R-:W-:Y:S02]  /*5ba0*/  IADD3 R55, R90, 0x700, RZ ;  /* 0x000007005a377810 */ /* 0x005fe40007ffe0ff */
[----:B------:R-:W-:Y:S01]  /*5bb0*/  LEA.HI.SX32 R127, R127, R90, 0x1b ;  /* 0x0000005a7f7f7211 */ /* 0x000fe200078fdaff */
[----:B------:R-:W-:Y:S05]  /*5bc0*/  @!P2 BRA `(.L_x_1542) ;  /* 0x000000100000a947 */ /* 0x000fea0003800000 */
[----:B-1----:R0:W-:Y:S02]  /*5bd0*/  RED.E.ADD.F32.FTZ.RN.STRONG.GPU [R50.64+-0x800], R49 ;  /* 0xfff800313200798e */ /* 0x0021e4000c10e7a0 */
.L_x_1542:
[----:B------:R-:W-:Y:S05]  /*5be0*/  BSYNC B0 ;  /* 0x0000000000007941 */ /* 0x000fea0003800000 */
.L_x_1541:
[----:B------:R-:W2:Y:S01]  /*5bf0*/  LDS R127, [R127.X4+0x2a90] ;  /* 0x002a90007f7f7984 */ /* 0x000ea20000004800 */
[----:B------:R-:W-:Y:S01]  /*5c00*/  BSSY B0, `(.L_x_1543) ;  /* 0x0000005000007945 */ /* 0x000fe20003800000 */
[----:B01----:R-:W-:-:S02]  /*5c10*/  IADD3 R49, R90, 0x780, RZ ;  /* 0x000007805a317810 */ /* 0x003fc40007ffe0ff */
[----:B------:R-:W-:Y:S01]  /*5c20*/  LEA.HI.SX32 R55, R55, R90, 0x1b ;  /* 0x0000005a37377211 */ /* 0x000fe200078fdaff */
[----:B------:R-:W-:Y:S05]  /*5c30*/  @!P3 BRA `(.L_x_1544) ;  /* 0x000000100000b947 */ /* 0x000fea0003800000 */
[----:B--2---:R0:W-:Y:S02]  /*5c40*/  RED.E.ADD.F32.FTZ.RN.STRONG.GPU [R50.64+-0x600], R127 ;  /* 0xfffa007f3200798e */ /* 0x0041e4000c10e7a0 */
.L_x_1544:
[----:B------:R-:W-:Y:S05]  /*5c50*/  BSYNC B0 ;  /* 0x0000000000007941 */ /* 0x000fea0003800000 */
.L_x_1543:
[----:B------:R-:W1:Y:S01]  /*5c60*/  LDS R55, [R55.X4+0x2c90] ;  /* 0x002c900037377984 */ /* 0x000e620000004800 */
[----:B------:R-:W-:Y:S01]  /*5c70*/  BSSY B0, `(.L_x_1545) ;  /* 0x0000004000007945 */ /* 0x000fe20003800000 */
[----:B------:R-:W-:Y:S01]  /*5c80*/  LEA.HI.SX32 R49, R49, R90, 0x1b ;  /* 0x0000005a31317211 */ /* 0x000fe200078fdaff */
[----:B------:R-:W-:Y:S05]  /*5c90*/  @!P4 BRA `(.L_x_1546) ;  /* 0x000000100000c947 */ /* 0x000fea0003800000 */
[----:B-1----:R1:W-:Y:S02]  /*5ca0*/  RED.E.ADD.F32.FTZ.RN.STRONG.GPU [R50.64+-0x400], R55 ;  /* 0xfffc00373200798e */ /* 0x0023e4000c10e7a0 */
.L_x_1546:
[----:B------:R-:W-:Y:S05]  /*5cb0*/  BSYNC B0 ;  /* 0x0000000000007941 */ /* 0x000fea0003800000 */
.L_x_1545:
[----:B------:R-:W3:Y:S01]  /*5cc0*/  LDS R49, [R49.X4+0x2e90] ;  /* 0x002e900031317984 */ /* 0x000ee20000004800 */
[----:B------:R-:W-:Y:S01]  /*5cd0*/  BSSY B0, `(.L_x_1547) ;  /* 0x0000003000007945 */ /* 0x000fe20003800000 */
[----:B------:R-:W-:Y:S05]  /*5ce0*/  @!P5 BRA `(.L_x_1548) ;  /* 0x000000100000d947 */ /* 0x000fea0003800000 */
[----:B---3--:R3:W-:Y:S02]  /*5cf0*/  RED.E.ADD.F32.FTZ.RN.STRONG.GPU [R50.64+-0x200], R49 ;  /* 0xfffe00313200798e */ /* 0x0087e4000c10e7a0 */
.L_x_1548:
[----:B------:R-:W-:Y:S05]  /*5d00*/  BSYNC B0 ;  /* 0x0000000000007941 */ /* 0x000fea0003800000 */
.L_x_1547:
[----:B01-3--:R-:W0:Y:S01]  /*5d10*/  SHFL.DOWN PT, R51, R48, 0x1, 0x1f ;  /* 0x08201f0030337f89 */ /* 0x00be2200000e0000 */
[----:B------:R-:W-:Y:S01]  /*5d20*/  ISETP.GT.AND P0, PT, R89, 0x1e, PT ;  /* 0x0000001e5900780c */ /* 0x000fe20003f04270 */
[----:B------:R-:W-:Y:S01]  /*5d30*/  FADD.FTZ R36, R53, R36 ;  /* 0x0000002435247221 */ /* 0x000fe20000010000 */
[----:B------:R-:W-:Y:S01]  /*5d40*/  ISETP.NE.AND P1, PT, R89, RZ, PT ;  /* 0x000000ff5900720c */ /* 0x000fe20003f25270 */
[----:B------:R-:W1:Y:S01]  /*5d50*/  SHFL.DOWN PT, R49, R52, 0x1, 0x1f ;  /* 0x08201f0034317f89 */ /* 0x000e6200000e0000 */
        /* <DEDUP_REMOVED lines=11> */
[----:B0-----:R-:W-:Y:S02]  /*5e10*/  @!P0 FADD.FTZ R48, R48, R51 ;  /* 0x0000003330308221 */ /* 0x001fe40000010000 */
[----:B------:R-:W-:Y:S02]  /*5e20*/  FFMA.FTZ R118, R118, R132, R149 ;  /* 0x0000008476767223 */ /* 0x000fe40000010095 */
[----:B-1----:R-:W-:Y:S01]  /*5e30*/  @!P0 FADD.FTZ R52, R52, R49 ;  /* 0x0000003134348221 */ /* 0x002fe20000010000 */
[----:B------:R-:W0:Y:S01]  /*5e40*/  SHFL.DOWN PT, R51, R48, 0x2, 0x1f ;  /* 0x08401f0030337f89 */ /* 0x000e2200000e0000 */
[----:B------:R-:W-:Y:S01]  /*5e50*/  ISETP.GT.AND P0, PT, R89, 0x1d, PT ;  /* 0x0000001d5900780c */ /* 0x000fe20003f04270 */
[----:B------:R-:W-:Y:S02]  /*5e60*/  FFMA.FTZ R133, R114, R133, R146 ;  /* 0x0000008572857223 */ /* 0x000fe40000010092 */
[----:B------:R-:W1:Y:S01]  /*5e70*/  SHFL.DOWN PT, R49, R52, 0x2, 0x1f ;  /* 0x08401f0034317f89 */ /* 0x000e6200000e0000 */
        /* <DEDUP_REMOVED lines=8> */
[----:B------:R-:W-:Y:S02]  /*5f00*/  FADD.FTZ R33, R56, R33 ;  /* 0x0000002138217221 */ /* 0x000fe40000010000 */
[----:B------:R-:W-:Y:S02]  /*5f10*/  FADD.FTZ R5, R129, R5 ;  /* 0x0000000581057221 */ /* 0x000fe40000010000 */
[----:B0-----:R-:W-:Y:S02]  /*5f20*/  @!P0 FADD.FTZ R48, R48, R51 ;  /* 0x0000003330308221 */ /* 0x001fe40000010000 */
[----:B------:R-:W-:Y:S02]  /*5f30*/  FADD.FTZ R34, R57, R34 ;  /* 0x0000002239227221 */ /* 0x000fe40000010000 */
[----:B-1----:R-:W-:Y:S01]  /*5f40*/  @!P0 FADD.FTZ R52, R52, R49 ;  /* 0x0000003134348221 */ /* 0x002fe20000010000 */
[----:B------:R-:W0:Y:S01]  /*5f50*/  SHFL.DOWN PT, R51, R48, 0x4, 0x1f ;  /* 0x08801f0030337f89 */ /* 0x000e2200000e0000 */
[----:B------:R-:W-:Y:S01]  /*5f60*/  ISETP.GT.AND P0, PT, R89, 0x1b, PT ;  /* 0x0000001b5900780c */ /* 0x000fe20003f04270 */
[----:B------:R-:W-:-:S02]  /*5f70*/  FADD.FTZ R4, R137, R4 ;  /* 0x0000000489047221 */ /* 0x000fc40000010000 */
[----:B------:R-:W1:Y:S01]  /*5f80*/  SHFL.DOWN PT, R49, R52, 0x4, 0x1f ;  /* 0x08801f0034317f89 */ /* 0x000e6200000e0000 */
        /* <DEDUP_REMOVED lines=30> */
[----:B------:R-:W0:Y:S01]  /*6170*/  SHFL.DOWN PT, R51, R48, 0x10, 0x1f ;  /* 0x0a001f0030337f89 */ /* 0x000e2200000e0000 */
[----:B------:R-:W-:-:S03]  /*6180*/  ISETP.GT.AND P0, PT, R89, 0xf, PT ;  /* 0x0000000f5900780c */ /* 0x000fc60003f04270 */
[----:B------:R-:W1:Y:S10]  /*6190*/  SHFL.DOWN PT, R49, R52, 0x10, 0x1f ;  /* 0x0a001f0034317f89 */ /* 0x000e7400000e0000 */
[----:B0-----:R-:W-:-:S02]  /*61a0*/  @!P0 FADD.FTZ R48, R48, R51 ;  /* 0x0000003330308221 */ /* 0x001fc40000010000 */
[----:B-1----:R-:W-:-:S03]  /*61b0*/  @!P0 FADD.FTZ R52, R52, R49 ;  /* 0x0000003134348221 */ /* 0x002fc60000010000 */
[----:B------:R-:W-:-:S05]  /*61c0*/  MOV R53, R48 ;  /* 0x0000003000357202 */ /* 0x000fca0000000f00 */
[----:B------:R0:W-:Y:S04]  /*61d0*/  @!P1 STS.64 [R88.X8+0x3198], R52 ;  /* 0x0031983458009388 */ /* 0x0001e80000008a00 */
[----:B------:R-:W-:Y:S06]  /*61e0*/  BAR.SYNC.DEFER_BLOCKING 0x0 ;  /* 0x0000000000007b1d */ /* 0x000fec0000010000 */
[----:B------:R-:W-:Y:S05]  /*61f0*/  @P2 BRA `(.L_x_1550) ;  /* 0x0000012000002947 */ /* 0x000fea0003800000 */
[----:B------:R-:W-:Y:S01]  /*6200*/  ULDC UR22, c[0x0][0x174] ;  /* 0x00005d0000167ab9 */ /* 0x000fe20000000800 */
[----:B------:R-:W1:Y:S01]  /*6210*/  LDS.128 R48, [0x31a0] ;  /* 0x0031a000ff307984 */ /* 0x000e620000000c00 */
[----:B------:R-:W-:-:S02]  /*6220*/  UISETP.NE.AND UP0, UPT, UR21, UR22, UPT ;  /* 0x000000161500728c */ /* 0x000fc4000bf05270 */
[----:B------:R-:W-:Y:S01]  /*6230*/  USHF.L.U32 UR22, UR7, 0x2, URZ ;  /* 0x0000000207167899 */ /* 0x000fe2000800063f */
[----:B------:R-:W3:Y:S03]  /*6240*/  LDS.64 R54, [0x31b0] ;  /* 0x0031b000ff367984 */ /* 0x000ee60000000a00 */
[----:B------:R-:W-:-:S13]  /*6250*/  PLOP3.LUT P0, PT, PT, PT, UP0, 0x80, 0x0 ;  /* 0x000000000000781c */ /* 0x000fda0003f0f008 */
[----:B------:R-:W4:Y:S04]  /*6260*/  @P0 LDS R58, [UR22+0x51e0] ;  /* 0x0051e016ff3a0984 */ /* 0x000f280008000800 */
[----:B------:R-:W5:Y:S01]  /*6270*/  @P0 LDS R57, [UR22+0x4de0] ;  /* 0x004de016ff390984 */ /* 0x000f620008000800 */
[----:B-1----:R-:W-:Y:S02]  /*6280*/  FADD.FTZ R56, R53, R49 ;  /* 0x0000003135387221 */ /* 0x002fe40000010000 */
[----:B------:R-:W-:Y:S02]  /*6290*/  FADD.FTZ R49, R52, R48 ;  /* 0x0000003034317221 */ /* 0x000fe40000010000 */
[----:B------:R-:W-:Y:S02]  /*62a0*/  FADD.FTZ R56, R51, R56 ;  /* 0x0000003833387221 */ /* 0x000fe40000010000 */
[----:B------:R-:W-:-:S02]  /*62b0*/  FADD.FTZ R49, R50, R49 ;  /* 0x0000003132317221 */ /* 0x000fc40000010000 */
[----:B0--3--:R-:W-:Y:S02]  /*62c0*/  FADD.FTZ R53, R56, R55 ;  /* 0x0000003738357221 */ /* 0x009fe40000010000 */
[----:B------:R-:W-:Y:S02]  /*62d0*/  FADD.FTZ R52, R49, R54 ;  /* 0x0000003631347221 */ /* 0x000fe40000010000 */
[----:B----4-:R-:W-:Y:S02]  /*62e0*/  @P0 FADD.FTZ R53, R53, R58 ;  /* 0x0000003a35350221 */ /* 0x010fe40000010000 */
[----:B-----5:R-:W-:-:S03]  /*62f0*/  @P0 FADD.FTZ R52, R52, R57 ;  /* 0x0000003934340221 */ /* 0x020fc60000010000 */
[----:B------:R0:W-:Y:S04]  /*6300*/  STS [UR22+0x51e0], R53 ;  /* 0x0051e035ff007988 */ /* 0x0001e80008000816 */
[----:B------:R0:W-:Y:S02]  /*6310*/  STS [UR22+0x4de0], R52 ;  /* 0x004de034ff007988 */ /* 0x0001e40008000816 */
.L_x_1550:
[----:B------:R-:W-:Y:S05]  /*6320*/  BSYNC B0 ;  /* 0x0000000000007941 */ /* 0x000fea0003800000 */
.L_x_1549:
[----:B------:R-:W-:Y:S02]  /*6330*/  UIADD3 UR7, UR7, 0x1, URZ ;  /* 0x0000000107077890 */ /* 0x000fe4000fffe03f */
[----:B------:R-:W-:Y:S02]  /*6340*/  ULDC UR22, c[0x0][0x16c] ;  /* 0x00005b0000167ab9 */ /* 0x000fe40000000800 */
[----:B------:R-:W-:Y:S02]  /*6350*/  UISETP.GE.AND UP0, UPT, UR7, UR22, UPT ;  /* 0x000000160700728c */ /* 0x000fe4000bf06270 */
[----:B------:R-:W-:-:S04]  /*6360*/  UIADD3 UR8, UP1, UR8, 0x1, URZ ;  /* 0x0000000108087890 */ /* 0x000fc8000ff3e03f */
[----:B------:R-:W-:Y:S01]  /*6370*/  PLOP3.LUT P0, PT, PT, PT, UP0, 0x80, 0x0 ;  /* 0x000000000000781c */ /* 0x000fe20003f0f008 */
[----:B------:R-:W-:-:S12]  /*6380*/  UIADD3.X UR9, URZ, UR9, URZ, UP1, !UPT ;  /* 0x000000093f097290 */ /* 0x000fd80008ffe43f */
[----:B0-2---:R-:W-:Y:S01]  /*6390*/  @P0 CALL.REL.NOINC `(.L_x_1503) ;  /* 0x0000001000000944 */ /* 0x005fe20003c00000 */
[----:B------:R-:W-:Y:S05]  /*63a0*/  BRA `(.L_x_1551) ;  /* 0xffffc57000007947 */ /* 0x000fea000383ffff */
.L_x_1503:
[----:B------:R-:W-:Y:S01]  /*63b0*/  BAR.SYNC.DEFER_BLOCKING 0x0 ;  /* 0x0000000000007b1d */ /* 0x000fe20000010000 */
[----:B------:R-:W-:Y:S01]  /*63c0*/  F2FP.BF16.PACK_AB R22, R10, R13 ;  /* 0x0000000d0a16723e */ /* 0x000fe200000010ff */
[----:B------:R-:W-:Y:S01]  /*63d0*/  UIADD3 UR34, UP1, UR34, -0x1000, URZ ;  /* 0xfffff00022227890 */ /* 0x000fe2000ff3e03f */
[----:B------:R-:W-:Y:S01]  /*63e0*/  F2FP.BF16.PACK_AB R21, R12, R15 ;  /* 0x0000000f0c15723e */ /* 0x000fe200000010ff */
[----:B------:R-:W-:Y:S01]  /*63f0*/  UIADD3 UR24, UP2, UR24, -0x1000, URZ ;  /* 0xfffff00018187890 */ /* 0x000fe2000ff5e03f */
[----:B------:R-:W-:Y:S01]  /*6400*/  F2FP.BF16.PACK_AB R20, R14, R17 ;  /* 0x000000110e14723e */ /* 0x000fe200000010ff */
[----:B------:R-:W-:Y:S01]  /*6410*/  ULDC.64 UR22, c[0x0][0x2e0] ;  /* 0x0000b80000167ab9 */ /* 0x000fe20000000a00 */
[----:B------:R-:W-:Y:S01]  /*6420*/  F2FP.BF16.PACK_AB R23, R8, R11 ;  /* 0x0000000b0817723e */ /* 0x000fe200000010ff */
[----:B------:R-:W-:Y:S01]  /*6430*/  UIMAD UR7, UR19, UR22, URZ ;  /* 0x00000016130772a4 */ /* 0x000fe2000f8e023f */
[----:B------:R-:W-:Y:S01]  /*6440*/  F2FP.BF16.PACK_AB R15, R0, R3 ;  /* 0x00000003000f723e */ /* 0x000fe200000010ff */
[----:B------:R-:W-:Y:S01]  /*6450*/  UIMAD.WIDE.U32 UR8, UR18, UR22, UR16 ;  /* 0x00000016120872a5 */ /* 0x000fe2000f8e0010 */
[----:B------:R-:W-:Y:S01]  /*6460*/  F2FP.BF16.PACK_AB R14, R2, R5 ;  /* 0x00000005020e723e */ /* 0x000fe200000010ff */
[----:B------:R-:W-:Y:S01]  /*6470*/  UIMAD UR7, UR18, UR23, UR7 ;  /* 0x00000017120772a4 */ /* 0x000fe2000f8e0207 */
[----:B------:R-:W-:Y:S01]  /*6480*/  F2FP.BF16.PACK_AB R13, R4, R7 ;  /* 0x00000007040d723e */ /* 0x000fe200000010ff */
[----:B------:R-:W-:Y:S01]  /*6490*/  FADD.FTZ R0, R91, R68 ;  /* 0x000000445b007221 */ /* 0x000fe20000010000 */
[----:B------:R-:W-:Y:S01]  /*64a0*/  F2FP.BF16.PACK_AB R12, R6, R9 ;  /* 0x00000009060c723e */ /* 0x000fe200000010ff */
[----:B------:R-:W-:Y:S01]  /*64b0*/  ULDC.64 UR22, c[0x0][0x2d8] ;  /* 0x0000b60000167ab9 */ /* 0x000fe20000000a00 */
[----:B------:R-:W-:Y:S01]  /*64c0*/  F2FP.BF16.PACK_AB R68, R67, R68 ;  /* 0x000000444344723e */ /* 0x000fe200000010ff */
[----:B------:R-:W-:Y:S01]  /*64d0*/  UIADD3 UR9, UR9, UR7, URZ ;  /* 0x0000000709097290 */ /* 0x000fe2000fffe03f */
[----:B------:R-:W-:Y:S01]  /*64e0*/  FADD.FTZ R5, R0, R67 ;  /* 0x0000004300057221 */ /* 0x000fe20000010000 */
[----:B------:R-:W-:Y:S01]  /*64f0*/  UIMAD UR7, UR38, UR22, URZ ;  /* 0x00000016260772a4 */ /* 0x000fe2000f8e023f */
[----:B------:R-:W-:Y:S01]  /*6500*/  F2FP.BF16.PACK_AB R69, R65, R66 ;  /* 0x000000424145723e */ /* 0x000fe200000010ff */
[----:B------:R-:W-:Y:S01]  /*6510*/  UIMAD.WIDE.U32 UR8, UR37, UR22, UR8 ;  /* 0x00000016250872a5 */ /* 0x000fe2000f8e0008 */
[----:B------:R-:W-:Y:S01]  /*6520*/  FADD.FTZ R0, R5, R66 ;  /* 0x0000004205007221 */ /* 0x000fe20000010000 */
[----:B------:R-:W-:Y:S01]  /*6530*/  STS.128 [R74.X16], R20 ;  /* 0x000000144a007388 */ /* 0x000fe2000000cc00 */
[----:B------:R-:W-:Y:S01]  /*6540*/  UIMAD UR7, UR37, UR23, UR7 ;  /* 0x00000017250772a4 */ /* 0x000fe2000f8e0207 */
[----:B------:R-:W-:Y:S01]  /*6550*/  F2FP.BF16.PACK_AB R71, R61, R62 ;  /* 0x0000003e3d47723e */ /* 0x000fe200000010ff */
[----:B------:R-:W-:Y:S01]  /*6560*/  FADD.FTZ R65, R0, R65 ;  /* 0x0000004100417221 */ /* 0x000fe20000010000 */
[----:B------:R-:W-:Y:S01]  /*6570*/  STS.128 [R74.X16+0x10], R12 ;  /* 0x0000100c4a007388 */ /* 0x000fe2000000cc00 */
[----:B------:R-:W-:-:S06]  /*6580*/  NOP ;  /* 0x0000000000007918 */ /* 0x000fcc0000000000 */
[----:B------:R-:W0:Y:S01]  /*6590*/  LDS.128 R8, [R86.X16] ;  /* 0x0000000056087984 */ /* 0x000e22000000cc00 */
[----:B------:R-:W-:Y:S01]  /*65a0*/  ULDC.64 UR22, c[0x0][0x330] ;  /* 0x0000cc0000167ab9 */ /* 0x000fe20000000a00 */
[----:B------:R-:W-:Y:S01]  /*65b0*/  F2FP.BF16.PACK_AB R70, R63, R64 ;  /* 0x000000403f46723e */ /* 0x000fe200000010ff */
[----:B------:R-:W-:Y:S01]  /*65c0*/  UIADD3 UR9, UR9, UR7, URZ ;  /* 0x0000000709097290 */ /* 0x000fe2000fffe03f */
[----:B------:R-:W1:Y:S01]  /*65d0*/  LDS.128 R16, [R86.X16+0x200] ;  /* 0x0002000056107984 */ /* 0x000e62000000cc00 */
[----:B------:R-:W-:Y:S01]  /*65e0*/  ULEA UR7, UP0, UR8, UR22, 0x1 ;  /* 0x0000001608077291 */ /* 0x000fe2000f80083f */
[----:B------:R-:W-:Y:S01]  /*65f0*/  F2FP.BF16.PACK_AB R7, R33, R34 ;  /* 0x000000222107723e */ /* 0x000fe200000010ff */
[----:B------:R-:W-:Y:S01]  /*6600*/  FADD.FTZ R64, R65, R64 ;  /* 0x0000004041407221 */ /* 0x000fe20000010000 */
[----:B------:R-:W-:Y:S01]  /*6610*/  F2FP.BF16.PACK_AB R6, R35, R36 ;  /* 0x000000242306723e */ /* 0x000fe200000010ff */
[----:B------:R-:W-:Y:S01]  /*6620*/  ULEA.HI.X UR8, UR8, UR23, UR9, 0x1, UP0 ;  /* 0x0000001708087291 */ /* 0x000fe200080f0c09 */
[----:B------:R-:W-:Y:S01]  /*6630*/  F2FP.BF16.PACK_AB R5, R37, R38 ;  /* 0x000000262505723e */ /* 0x000fe200000010ff */
[----:B------:R-:W-:Y:S01]  /*6640*/  FADD.FTZ R63, R64, R63 ;  /* 0x0000003f403f7221 */ /* 0x000fe20000010000 */
[----:B------:R-:W-:Y:S01]  /*6650*/  MOV R2, UR7 ;  /* 0x0000000700027c02 */ /* 0x000fe20008000f00 */
[----:B------:R-:W-:Y:S01]  /*6660*/  ULDC.64 UR22, c[0x0][0x2f8] ;  /* 0x0000be0000167ab9 */ /* 0x000fe20000000a00 */
[----:B------:R-:W-:Y:S01]  /*6670*/  F2FP.BF16.PACK_AB R4, R39, R60 ;  /* 0x0000003c2704723e */ /* 0x000fe200000010ff */
[----:B------:R-:W-:Y:S01]  /*6680*/  FADD.FTZ R62, R63, R62 ;  /* 0x0000003e3f3e7221 */ /* 0x000fe20000010000 */
[----:B------:R-:W-:Y:S01]  /*6690*/  MOV R3, UR8 ;  /* 0x0000000800037c02 */ /* 0x000fe20008000f00 */
[----:B------:R-:W-:-:S02]  /*66a0*/  ULDC.64 UR8, c[0x0][0x300] ;  /* 0x0000c00000087ab9 */ /* 0x000fc40000000a00 */
[----:B------:R-:W-:Y:S01]  /*66b0*/  UIMAD UR7, UR19, UR8, URZ ;  /* 0x00000008130772a4 */ /* 0x000fe2000f8e023f */
[----:B------:R-:W-:Y:S01]  /*66c0*/  FADD.FTZ R61, R62, R61 ;  /* 0x0000003d3e3d7221 */ /* 0x000fe20000010000 */
[----:B------:R-:W-:Y:S01]  /*66d0*/  UIMAD.WIDE.U32 UR16, UR18, UR8, UR16 ;  /* 0x00000008121072a5 */ /* 0x000fe2000f8e0010 */
[----:B------:R-:W-:Y:S01]  /*66e0*/  IMAD.WIDE R2, R87, 0x10, R2 ;  /* 0x0000001057027825 */ /* 0x000fe200078e0202 */
[----:B------:R-:W-:Y:S02]  /*66f0*/  UIMAD UR7, UR18, UR9, UR7 ;  /* 0x00000009120772a4 */ /* 0x000fe4000f8e0207 */
[----:B------:R-:W-:Y:S01]  /*6700*/  UIADD3 UR28, UP3, UR28, -0x1000, URZ ;  /* 0xfffff0001c1c7890 */ /* 0x000fe2000ff7e03f */
[----:B------:R-:W-:Y:S01]  /*6710*/  FADD.FTZ R60, R61, R60 ;  /* 0x0000003c3d3c7221 */ /* 0x000fe20000010000 */
[----:B------:R-:W-:Y:S02]  /*6720*/  UIADD3 UR9, UR17, UR7, URZ ;  /* 0x0000000711097290 */ /* 0x000fe4000fffe03f */
[----:B------:R-:W-:Y:S01]  /*6730*/  UIMAD UR7, UR38, UR22, URZ ;  /* 0x00000016260772a4 */ /* 0x000fe2000f8e023f */
[----:B------:R-:W-:Y:S01]  /*6740*/  FADD.FTZ R39, R60, R39 ;  /* 0x000000273c277221 */ /* 0x000fe20000010000 */
[----:B------:R-:W-:-:S02]  /*6750*/  UMOV UR8, UR16 ;  /* 0x0000001000087c82 */ /* 0x000fc40008000000 */
[----:B------:R-:W-:Y:S01]  /*6760*/  UIMAD UR7, UR37, UR23, UR7 ;  /* 0x00000017250772a4 */ /* 0x000fe2000f8e0207 */
[----:B------:R-:W-:Y:S01]  /*6770*/  FADD.FTZ R38, R39, R38 ;  /* 0x0000002627267221 */ /* 0x000fe20000010000 */
[----:B------:R-:W-:Y:S02]  /*6780*/  UIMAD.WIDE.U32 UR8, UR37, UR22, UR8 ;  /* 0x00000016250872a5 */ /* 0x000fe4000f8e0008 */
[----:B------:R-:W-:Y:S01]  /*6790*/  ULDC.64 UR16, c[0x0][0x340] ;  /* 0x0000d00000107ab9 */ /* 0x000fe20000000a00 */
[----:B------:R-:W-:Y:S01]  /*67a0*/  FADD.FTZ R37, R38, R37 ;  /* 0x0000002526257221 */ /* 0x000fe20000010000 */
[----:B------:R-:W-:Y:S01]  /*67b0*/  UIADD3 UR9, UR9, UR7, URZ ;  /* 0x0000000709097290 */ /* 0x000fe2000fffe03f */
[----:B0-----:R-:W-:Y:S01]  /*67c0*/  STG.E.128 [R2.64+-0x1000], R8 ;  /* 0xfff0000802007986 */ /* 0x001fe2000c101d20 */
[----:B------:R-:W-:Y:S01]  /*67d0*/  ULEA UR7, UP0, UR8, UR16, 0x1 ;  /* 0x0000001008077291 */ /* 0x000fe2000f80083f */
[----:B------:R-:W-:Y:S01]  /*67e0*/  FADD.FTZ R36, R37, R36 ;  /* 0x0000002425247221 */ /* 0x000fe20000010000 */
[----:B------:R-:W-:Y:S01]  /*67f0*/  UIADD3 UR30, UP4, UR30, -0x1000, URZ ;  /* 0xfffff0001e1e7890 */ /* 0x000fe2000ff9e03f */
[----:B-1----:R0:W-:Y:S01]  /*6800*/  STG.E.128 [R2.64+-0xe00], R16 ;  /* 0xfff2001002007986 */ /* 0x0021e2000c101d20 */
[----:B------:R-:W-:Y:S01]  /*6810*/  ULEA.HI.X UR8, UR8, UR17, UR9, 0x1, UP0 ;  /* 0x0000001108087291 */ /* 0x000fe200080f0c09 */
[----:B------:R-:W-:Y:S01]  /*6820*/  FADD.FTZ R35, R36, R35 ;  /* 0x0000002324237221 */ /* 0x000fe20000010000 */
[----:B------:R-:W-:Y:S01]  /*6830*/  UISETP.GT.AND UP0, UPT, UR21, 0x1, UPT ;  /* 0x000000011500788c */ /* 0x000fe2000bf04270 */
[----:B------:R-:W-:Y:S01]  /*6840*/  BAR.SYNC.DEFER_BLOCKING 0x0 ;  /* 0x0000000000007b1d */ /* 0x000fe20000010000 */
[----:B------:R-:W-:Y:S01]  /*6850*/  UIADD3 UR6, UR6, -0x800, URZ ;  /* 0xfffff80006067890 */ /* 0x000fe2000fffe03f */
[----:B------:R-:W-:Y:S01]  /*6860*/  FADD.FTZ R34, R35, R34 ;  /* 0x0000002223227221 */ /* 0x000fe20000010000 */
[----:B------:R-:W-:-:S02]  /*6870*/  UIADD3.X UR35, UR35, -0x1, URZ, UP1, !UPT ;  /* 0xffffffff23237890 */ /* 0x000fc40008ffe43f */
[----:B------:R-:W-:Y:S01]  /*6880*/  PLOP3.LUT P0, PT, PT, PT, UP0, 0x80, 0x0 ;  /* 0x000000000000781c */ /* 0x000fe20003f0f008 */
[----:B------:R-:W-:Y:S01]  /*6890*/  UIADD3.X UR25, UR25, -0x1, URZ, UP2, !UPT ;  /* 0xffffffff19197890 */ /* 0x000fe200097fe43f */
[----:B------:R-:W-:Y:S01]  /*68a0*/  FADD.FTZ R91, R34, R33 ;  /* 0x00000021225b7221 */ /* 0x000fe20000010000 */
[----:B------:R-:W-:Y:S02]  /*68b0*/  UIADD3.X UR29, UR29, -0x1, URZ, UP3, !UPT ;  /* 0xffffffff1d1d7890 */ /* 0x000fe40009ffe43f */
[----:B------:R-:W-:Y:S01]  /*68c0*/  UIADD3.X UR31, UR31, -0x1, URZ, UP4, !UPT ;  /* 0xffffffff1f1f7890 */ /* 0x000fe2000a7fe43f */
[----:B0-----:R-:W-:Y:S01]  /*68d0*/  MOV R2, UR7 ;  /* 0x0000000700027c02 */ /* 0x001fe20008000f00 */
[----:B------:R-:W-:Y:S01]  /*68e0*/  UIADD3 UR7, UR21, -0x1, URZ ;  /* 0xffffffff15077890 */ /* 0x000fe2000fffe03f */
[----:B------:R-:W-:-:S05]  /*68f0*/  MOV R3, UR8 ;  /* 0x0000000800037c02 */ /* 0x000fca0008000f00 */
[----:B------:R-:W-:Y:S01]  /*6900*/  IMAD.WIDE R2, R87, 0x10, R2 ;  /* 0x0000001057027825 */ /* 0x000fe200078e0202 */
[----:B------:R-:W-:Y:S01]  /*6910*/  UMOV UR21, UR7 ;  /* 0x0000000700157c82 */ /* 0x000fe20008000000 */
[----:B------:R-:W-:Y:S04]  /*6920*/  STS.128 [R74.X16], R68 ;  /* 0x000000444a007388 */ /* 0x000fe8000000cc00 */
[----:B------:R-:W-:Y:S01]  /*6930*/  STS.128 [R74.X16+0x10], R4 ;  /* 0x000010044a007388 */ /* 0x000fe2000000cc00 */
[----:B------:R-:W-:-:S06]  /*6940*/  NOP ;  /* 0x0000000000007918 */ /* 0x000fcc0000000000 */
[----:B------:R-:W0:Y:S04]  /*6950*/  LDS.128 R8, [R86.X16] ;  /* 0x0000000056087984 */ /* 0x000e28000000cc00 */
[----:B------:R-:W1:Y:S04]  /*6960*/  LDS.128 R12, [R86.X16+0x200] ;  /* 0x00020000560c7984 */ /* 0x000e68000000cc00 */
[----:B0-----:R0:W-:Y:S04]  /*6970*/  STG.E.128 [R2.64+-0x1000], R8 ;  /* 0xfff0000802007986 */ /* 0x0011e8000c101d20 */
[----:B-1----:R0:W-:Y:S02]  /*6980*/  STG.E.128 [R2.64+-0xe00], R12 ;  /* 0xfff2000c02007986 */ /* 0x0021e4000c101d20 */
[----:B0-----:R-:W-:Y:S01]  /*6990*/  @!P0 CALL.REL.NOINC `(.L_x_1501) ;  /* 0x0000001000008944 */ /* 0x001fe20003c00000 */
[----:B------:R-:W-:Y:S05]  /*69a0*/  BRA `(.L_x_1552) ;  /* 0xffffa09000007947 */ /* 0x000fea000383ffff */
.L_x_1501:
[----:B------:R-:W-:Y:S02]  /*69b0*/  ISETP.NE.U32.AND P0, PT, RZ, c[0x0][0x328], PT ;  /* 0x0000ca00ff007a0c */ /* 0x000fe40003f05070 */
[----:B------:R-:W-:-:S02]  /*69c0*/  ISETP.NE.U32.AND P2, PT, RZ, c[0x0][0x348], PT ;  /* 0x0000d200ff007a0c */ /* 0x000fc40003f45070 */
        /* <DEDUP_REMOVED lines=32> */
.L_x_1554:
[----:B0-----:R-:W-:Y:S05]  /*6bd0*/  BSYNC B0 ;  /* 0x0000000000007941 */ /* 0x001fea0003800000 */
.L_x_1553:
        /* <DEDUP_REMOVED lines=33> */
.L_x_1556:
[----:B------:R-:W3:Y:S02]  /*6df0*/  S2R R11, SR_TID.X ;  /* 0x00000000000b7919 */ /* 0x000ee40000002100 */
.L_x_1557:
[----:B0-----:R-:W-:Y:S05]  /*6e00*/  BSYNC B0 ;  /* 0x0000000000007941 */ /* 0x001fea0003800000 */
.L_x_1555:
        /* <DEDUP_REMOVED lines=11> */
[----:B------:R-:W-:Y:S02]  /*6ec0*/  UIADD3 UR6, UR5, UR6, URZ ;  /* 0x0000000605067290 */ /* 0x000fe4000fffe03f */
.L_x_1558:
        /* <DEDUP_REMOVED lines=30> */
.L_x_1508:
[----:B------:R-:W-:Y:S01]  /*70b0*/  HFMA2.MMA R54, -RZ, RZ, 0, 5.9604644775390625e-08 ;  /* 0x00000001ff367435 */ /* 0x000fe200000001ff */
[----:B------:R-:W-:Y:S02]  /*70c0*/  MOV R153, R56 ;  /* 0x0000003800997202 */ /* 0x000fe40000000f00 */
[----:B------:R-:W-:Y:S02]  /*70d0*/  MOV R55, RZ ;  /* 0x000000ff00377202 */ /* 0x000fe40000000f00 */
[----:B------:R-:W-:-:S02]  /*70e0*/  MOV R50, 0xffffffff ;  /* 0xffffffff00327802 */ /* 0x000fc40000000f00 */
[----:B------:R-:W-:Y:S02]  /*70f0*/  MOV R48, 0x7110 ;  /* 0x0000711000307802 */ /* 0x000fe40000000f00 */
[----:B-1---5:R-:W-:Y:S05]  /*7100*/  CALL.REL.NOINC `($__internal_65_$__cuda_sm70_shflsync_up) ;  /* 0x00000ec000007944 */ /* 0x022fea0003c00000 */
[----:B-1----:R-:W-:Y:S01]  /*7110*/  MOV R51, R50 ;  /* 0x0000003200337202 */ /* 0x002fe20000000f00 */
[----:B0-----:R-:W-:Y:S05]  /*7120*/  BRA `(.L_x_1559) ;  /* 0xffffc80000007947 */ /* 0x001fea000383ffff */
.L_x_1509:
[----:B------:R-:W-:Y:S01]  /*7130*/  HFMA2.MMA R54, -RZ, RZ, 0, 5.9604644775390625e-08 ;  /* 0x00000001ff367435 */ /* 0x000fe200000001ff */
[----:B------:R-:W-:Y:S02]  /*7140*/  MOV R153, R57 ;  /* 0x0000003900997202 */ /* 0x000fe40000000f00 */
[----:B------:R-:W-:Y:S02]  /*7150*/  MOV R55, RZ ;  /* 0x000000ff00377202 */ /* 0x000fe40000000f00 */
[----:B------:R-:W-:Y:S02]  /*7160*/  MOV R50, 0xffffffff ;  /* 0xffffffff00327802 */ /* 0x000fe40000000f00 */
[----:B------:R-:W-:Y:S02]  /*7170*/  MOV R48, 0x7190 ;  /* 0x0000719000307802 */ /* 0x000fe40000000f00 */
[----:B012--5:R-:W-:Y:S05]  /*7180*/  CALL.REL.NOINC `($__internal_65_$__cuda_sm70_shflsync_up) ;  /* 0x00000e4000007944 */ /* 0x027fea0003c00000 */
[C---:B------:R-:W-:Y:S01]  /*7190*/  FMUL.FTZ R51, R56.reuse, R51 ;  /* 0x0000003338337220 */ /* 0x040fe20000410000 */
        /* <DEDUP_REMOVED lines=9> */
[----:B------:R-:W-:Y:S05]  /*7230*/  CALL.REL.NOINC `($__internal_65_$__cuda_sm70_shflsync_up) ;  /* 0x00000d9000007944 */ /* 0x000fea0003c00000 */
[----:B0-----:R-:W-:Y:S01]  /*7240*/  HFMA2.MMA R54, -RZ, RZ, 0, 1.1920928955078125e-07 ;  /* 0x00000002ff367435 */ /* 0x001fe200000001ff */
[----:B-1----:R-:W-:Y:S02]  /*7250*/  MOV R51, R50 ;  /* 0x0000003200337202 */ /* 0x002fe40000000f00 */
[----:B------:R-:W-:-:S02]  /*7260*/  MOV R153, R57 ;  /* 0x0000003900997202 */ /* 0x000fc40000000f00 */
[----:B------:R-:W-:Y:S02]  /*7270*/  MOV R55, RZ ;  /* 0x000000ff00377202 */ /* 0x000fe40000000f00 */
[----:B------:R-:W-:Y:S02]  /*7280*/  MOV R50, 0xffffffff ;  /* 0xffffffff00327802 */ /* 0x000fe40000000f00 */
[----:B------:R-:W-:Y:S02]  /*7290*/  MOV R48, 0x72b0 ;  /* 0x000072b000307802 */ /* 0x000fe40000000f00 */
[----:B------:R-:W-:Y:S05]  /*72a0*/  CALL.REL.NOINC `($__internal_65_$__cuda_sm70_shflsync_up) ;  /* 0x00000d2000007944 */ /* 0x000fea0003c00000 */
        /* <DEDUP_REMOVED lines=8> */
[----:B------:R-:W-:Y:S05]  /*7330*/  CALL.REL.NOINC `($__internal_65_$__cuda_sm70_shflsync_up) ;  /* 0x00000c9000007944 */ /* 0x000fea0003c00000 */
[----:B0-----:R-:W-:Y:S01]  /*7340*/  HFMA2.MMA R54, -RZ, RZ, 0, 2.384185791015625e-07 ;  /* 0x00000004ff367435 */ /* 0x001fe200000001ff */
[----:B-1----:R-:W-:Y:S02]  /*7350*/  MOV R51, R50 ;  /* 0x0000003200337202 */ /* 0x002fe40000000f00 */
[----:B------:R-:W-:Y:S02]  /*7360*/  MOV R153, R57 ;  /* 0x0000003900997202 */ /* 0x000fe40000000f00 */
[----:B------:R-:W-:Y:S02]  /*7370*/  MOV R55, RZ ;  /* 0x000000ff00377202 */ /* 0x000fe40000000f00 */
[----:B------:R-:W-:Y:S02]  /*7380*/  MOV R50, 0xffffffff ;  /* 0xffffffff00327802 */ /* 0x000fe40000000f00 */
[----:B------:R-:W-:Y:S02]  /*7390*/  MOV R48, 0x73b0 ;  /* 0x000073b000307802 */ /* 0x000fe40000000f00 */
[----:B------:R-:W-:Y:S05]  /*73a0*/  CALL.REL.NOINC `($__internal_65_$__cuda_sm70_shflsync_up) ;  /* 0x00000c2000007944 */ /* 0x000fea0003c00000 */
        /* <DEDUP_REMOVED lines=8> */
[----:B------:R-:W-:Y:S05]  /*7430*/  CALL.REL.NOINC `($__internal_65_$__cuda_sm70_shflsync_up) ;  /* 0x00000b9000007944 */ /* 0x000fea0003c00000 */
[----:B0-----:R-:W-:Y:S01]  /*7440*/  HFMA2.MMA R54, -RZ, RZ, 0, 4.76837158203125e-07 ;  /* 0x00000008ff367435 */ /* 0x001fe200000001ff */
[----:B-1----:R-:W-:Y:S02]  /*7450*/  MOV R51, R50 ;  /* 0x0000003200337202 */ /* 0x002fe40000000f00 */
[----:B------:R-:W-:Y:S02]  /*7460*/  MOV R153, R57 ;  /* 0x0000003900997202 */ /* 0x000fe40000000f00 */
[----:B------:R-:W-:Y:S02]  /*7470*/  MOV R55, RZ ;  /* 0x000000ff00377202 */ /* 0x000fe40000000f00 */
[----:B------:R-:W-:Y:S02]  /*7480*/  MOV R50, 0xffffffff ;  /* 0xffffffff00327802 */ /* 0x000fe40000000f00 */
[----:B------:R-:W-:Y:S02]  /*7490*/  MOV R48, 0x74b0 ;  /* 0x000074b000307802 */ /* 0x000fe40000000f00 */
[----:B------:R-:W-:Y:S05]  /*74a0*/  CALL.REL.NOINC `($__internal_65_$__cuda_sm70_shflsync_up) ;  /* 0x00000b2000007944 */ /* 0x000fea0003c00000 */
        /* <DEDUP_REMOVED lines=10> */
[----:B------:R-:W-:Y:S05]  /*7550*/  CALL.REL.NOINC `($__internal_65_$__cuda_sm70_shflsync_up) ;  /* 0x00000a7000007944 */ /* 0x000fea0003c00000 */
[----:B0-----:R-:W-:Y:S01]  /*7560*/  HFMA2.MMA R54, -RZ, RZ, 0, 9.5367431640625e-07 ;  /* 0x00000010ff367435 */ /* 0x001fe200000001ff */
[----:B-1----:R-:W-:Y:S02]  /*7570*/  MOV R51, R50 ;  /* 0x0000003200337202 */ /* 0x002fe40000000f00 */
[----:B------:R-:W-:Y:S02]  /*7580*/  MOV R153, R57 ;  /* 0x0000003900997202 */ /* 0x000fe40000000f00 */
[----:B------:R-:W-:Y:S02]  /*7590*/  MOV R55, RZ ;  /* 0x000000ff00377202 */ /* 0x000fe40000000f00 */
[----:B------:R-:W-:-:S02]  /*75a0*/  MOV R50, 0xffffffff ;  /* 0xffffffff00327802 */ /* 0x000fc40000000f00 */
[----:B------:R-:W-:Y:S02]  /*75b0*/  MOV R48, 0x75d0 ;  /* 0x000075d000307802 */ /* 0x000fe40000000f00 */
[----:B------:R-:W-:Y:S05]  /*75c0*/  CALL.REL.NOINC `($__internal_65_$__cuda_sm70_shflsync_up) ;  /* 0x00000a0000007944 */ /* 0x000fea0003c00000 */
[----:B01----:R-:W-:Y:S05]  /*75d0*/  BRA `(.L_x_1560) ;  /* 0xffffc4d000007947 */ /* 0x003fea000383ffff */
.L_x_1512:
[----:B------:R-:W-:Y:S01]  /*75e0*/  HFMA2.MMA R54, -RZ, RZ, 0, 5.9604644775390625e-08 ;  /* 0x00000001ff367435 */ /* 0x000fe200000001ff */
[----:B------:R-:W-:Y:S02]  /*75f0*/  MOV R55, RZ ;  /* 0x000000ff00377202 */ /* 0x000fe40000000f00 */
[----:B------:R-:W-:Y:S02]  /*7600*/  MOV R50, 0xffffffff ;  /* 0xffffffff00327802 */ /* 0x000fe40000000f00 */
[----:B------:R-:W-:Y:S02]  /*7610*/  MOV R48, 0x7630 ;  /* 0x0000763000307802 */ /* 0x000fe40000000f00 */
[----:B01---5:R-:W-:Y:S05]  /*7620*/  CALL.REL.NOINC `($__internal_65_$__cuda_sm70_shflsync_up) ;  /* 0x000009a000007944 */ /* 0x023fea0003c00000 */
[----:B0-----:R-:W-:Y:S01]  /*7630*/  HFMA2.MMA R54, -RZ, RZ, 0, 5.9604644775390625e-08 ;  /* 0x00000001ff367435 */ /* 0x001fe200000001ff */
[----:B-1----:R-:W-:Y:S02]  /*7640*/  MOV R51, R50 ;  /* 0x0000003200337202 */ /* 0x002fe40000000f00 */
[----:B------:R-:W-:Y:S02]  /*7650*/  MOV R153, R59 ;  /* 0x0000003b00997202 */ /* 0x000fe40000000f00 */
[----:B------:R-:W-:-:S02]  /*7660*/  MOV R55, RZ ;  /* 0x000000ff00377202 */ /* 0x000fc40000000f00 */
[----:B------:R-:W-:Y:S02]  /*7670*/  MOV R50, 0xffffffff ;  /* 0xffffffff00327802 */ /* 0x000fe40000000f00 */
[----:B------:R-:W-:Y:S02]  /*7680*/  MOV R48, 0x76a0 ;  /* 0x000076a000307802 */ /* 0x000fe40000000f00 */
[----:B------:R-:W-:Y:S05]  /*7690*/  CALL.REL.NOINC `($__internal_65_$__cuda_sm70_shflsync_up) ;  /* 0x0000093000007944 */ /* 0x000fea0003c00000 */
[----:B0-----:R-:W-:Y:S01]  /*76a0*/  HFMA2.MMA R55, -RZ, RZ, 0, 0 ;  /* 0x00000000ff377435 */ /* 0x001fe200000001ff */
[----:B------:R-:W-:Y:S02]  /*76b0*/  MOV R153, R51 ;  /* 0x0000003300997202 */ /* 0x000fe40000000f00 */
[----:B-1----:R-:W-:Y:S02]  /*76c0*/  MOV R59, R50 ;  /* 0x00000032003b7202 */ /* 0x002fe40000000f00 */
[----:B------:R-:W-:Y:S02]  /*76d0*/  MOV R56, R94 ;  /* 0x0000005e00387202 */ /* 0x000fe40000000f00 */
[----:B------:R-:W-:Y:S02]  /*76e0*/  MOV R51, 0x1f ;  /* 0x0000001f00337802 */ /* 0x000fe40000000f00 */
[----:B------:R-:W-:-:S02]  /*76f0*/  MOV R50, 0xffffffff ;  /* 0xffffffff00327802 */ /* 0x000fc40000000f00 */
[----:B------:R-:W-:Y:S02]  /*7700*/  MOV R54, 0x7720 ;  /* 0x0000772000367802 */ /* 0x000fe40000000f00 */
[----:B------:R-:W-:Y:S05]  /*7710*/  CALL.REL.NOINC `($__internal_64_$__cuda_sm70_shflsync_idx_p) ;  /* 0x0000087000007944 */ /* 0x000fea0003c00000 */
[----:B------:R-:W-:Y:S01]  /*7720*/  HFMA2.MMA R55, -RZ, RZ, 0, 0 ;  /* 0x00000000ff377435 */ /* 0x000fe200000001ff */
[----:B-1----:R-:W-:Y:S02]  /*7730*/  MOV R94, R51 ;  /* 0x00000033005e7202 */ /* 0x002fe40000000f00 */
[----:B------:R-:W-:Y:S02]  /*7740*/  MOV R56, R95 ;  /* 0x0000005f00387202 */ /* 0x000fe40000000f00 */
[----:B------:R-:W-:Y:S02]  /*7750*/  MOV R51, 0x1f ;  /* 0x0000001f00337802 */ /* 0x000fe40000000f00 */
[----:B------:R-:W-:Y:S02]  /*7760*/  MOV R50, 0xffffffff ;  /* 0xffffffff00327802 */ /* 0x000fe40000000f00 */
[----:B------:R-:W-:Y:S02]  /*7770*/  MOV R54, 0x7790 ;  /* 0x0000779000367802 */ /* 0x000fe40000000f00 */
[----:B------:R-:W-:Y:S05]  /*7780*/  CALL.REL.NOINC `($__internal_64_$__cuda_sm70_shflsync_idx_p) ;  /* 0x0000080000007944 */ /* 0x000fea0003c00000 */
[----:B-1----:R-:W-:Y:S01]  /*7790*/  MOV R55, R51 ;  /* 0x0000003300377202 */ /* 0x002fe20000000f00 */
[----:B------:R-:W-:Y:S05]  /*77a0*/  BRA `(.L_x_1561) ;  /* 0xffffc47000007947 */ /* 0x000fea000383ffff */
.L_x_1515:
[----:B------:R-:W-:Y:S01]  /*77b0*/  HFMA2.MMA R156, -RZ, RZ, 0, 5.9604644775390625e-08 ;  /* 0x00000001ff9c7435 */ /* 0x000fe200000001ff */
[----:B------:R-:W-:-:S02]  /*77c0*/  MOV R153, R58 ;  /* 0x0000003a00997202 */ /* 0x000fc40000000f00 */
[----:B------:R-:W-:Y:S02]  /*77d0*/  MOV R54, 0x1f ;  /* 0x0000001f00367802 */ /* 0x000fe40000000f00 */
[----:B------:R-:W-:Y:S02]  /*77e0*/  MOV R55, 0xffffffff ;  /* 0xffffffff00377802 */ /* 0x000fe40000000f00 */
[----:B------:R-:W-:Y:S02]  /*77f0*/  MOV R50, 0x7810 ;  /* 0x0000781000327802 */ /* 0x000fe40000000f00 */
[----:B------:R-:W-:Y:S05]  /*7800*/  CALL.REL.NOINC `($__internal_63_$__cuda_sm70_shflsync_down) ;  /* 0x0000074000007944 */ /* 0x000fea0003c00000 */
[----:B-1----:R-:W-:Y:S01]  /*7810*/  MOV R57, R156 ;  /* 0x0000009c00397202 */ /* 0x002fe20000000f00 */
[----:B0-----:R-:W-:Y:S05]  /*7820*/  BRA `(.L_x_1562) ;  /* 0xffffca0000007947 */ /* 0x001fea000383ffff */
.L_x_1516:
[----:B------:R-:W-:Y:S01]  /*7830*/  HFMA2.MMA R156, -RZ, RZ, 0, 5.9604644775390625e-08 ;  /* 0x00000001ff9c7435 */ /* 0x000fe200000001ff */
[----:B------:R-:W-:Y:S02]  /*7840*/  MOV R153, R59 ;  /* 0x0000003b00997202 */ /* 0x000fe40000000f00 */
[----:B------:R-:W-:Y:S02]  /*7850*/  MOV R54, 0x1f ;  /* 0x0000001f00367802 */ /* 0x000fe40000000f00 */
[----:B------:R-:W-:-:S02]  /*7860*/  MOV R55, 0xffffffff ;  /* 0xffffffff00377802 */ /* 0x000fc40000000f00 */
[----:B------:R-:W-:Y:S02]  /*7870*/  MOV R50, 0x7890 ;  /* 0x0000789000327802 */ /* 0x000fe40000000f00 */
[----:B01----:R-:W-:Y:S05]  /*7880*/  CALL.REL.NOINC `($__internal_63_$__cuda_sm70_shflsync_down) ;  /* 0x000006c000007944 */ /* 0x003fea0003c00000 */
        /* <DEDUP_REMOVED lines=9> */
[----:B------:R-:W-:Y:S05]  /*7920*/  CALL.REL.NOINC `($__internal_63_$__cuda_sm70_shflsync_down) ;  /* 0x0000062000007944 */ /* 0x000fea0003c00000 */
[----:B-1----:R-:W-:Y:S01]  /*7930*/  MOV R56, R156 ;  /* 0x0000009c00387202 */ /* 0x002fe20000000f00 */
[----:B------:R-:W-:Y:S01]  /*7940*/  HFMA2.MMA R156, -RZ, RZ, 0, 1.1920928955078125e-07 ;  /* 0x00000002ff9c7435 */ /* 0x000fe200000001ff */
[----:B0-----:R-:W-:Y:S02]  /*7950*/  MOV R153, R59 ;  /* 0x0000003b00997202 */ /* 0x001fe40000000f00 */
[----:B------:R-:W-:Y:S02]  /*7960*/  MOV R54, 0x1f ;  /* 0x0000001f00367802 */ /* 0x000fe40000000f00 */
[----:B------:R-:W-:Y:S02]  /*7970*/  MOV R55, 0xffffffff ;  /* 0xffffffff00377802 */ /* 0x000fe40000000f00 */
[----:B------:R-:W-:Y:S02]  /*7980*/  MOV R50, 0x79a0 ;  /* 0x000079a000327802 */ /* 0x000fe40000000f00 */
[----:B------:R-:W-:Y:S05]  /*7990*/  CALL.REL.NOINC `($__internal_63_$__cuda_sm70_shflsync_down) ;  /* 0x000005b000007944 */ /* 0x000fea0003c00000 */
[----:B-1----:R-:W-:Y:S01]  /*79a0*/  @!P3 FFMA.FTZ R59, R57, R156, R59 ;  /* 0x0000009c393bb223 */ /* 0x002fe2000001003b */
[----:B------:R-:W-:Y:S01]  /*79b0*/  HFMA2.MMA R156, -RZ, RZ, 0, 2.384185791015625e-07 ;  /* 0x00000004ff9c7435 */ /* 0x000fe200000001ff */
[----:B------:R-:W-:Y:S01]  /*79c0*/  @!P3 FMUL.FTZ R57, R56, R57 ;  /* 0x000000393839b220 */ /* 0x000fe20000410000 */
[----:B0-----:R-:W-:-:S02]  /*79d0*/  MOV R54, 0x1f ;  /* 0x0000001f00367802 */ /* 0x001fc40000000f00 */
[----:B------:R-:W-:Y:S02]  /*79e0*/  MOV R55, 0xffffffff ;  /* 0xffffffff00377802 */ /* 0x000fe40000000f00 */
[----:B------:R-:W-:Y:S02]  /*79f0*/  MOV R153, R57 ;  /* 0x0000003900997202 */ /* 0x000fe40000000f00 */
[----:B------:R-:W-:Y:S02]  /*7a00*/  MOV R50, 0x7a20 ;  /* 0x00007a2000327802 */ /* 0x000fe40000000f00 */
[----:B------:R-:W-:Y:S05]  /*7a10*/  CALL.REL.NOINC `($__internal_63_$__cuda_sm70_shflsync_down) ;  /* 0x0000053000007944 */ /* 0x000fea0003c00000 */
[----:B-1----:R-:W-:Y:S01]  /*7a20*/  MOV R56, R156 ;  /* 0x0000009c00387202 */ /* 0x002fe20000000f00 */
[----:B------:R-:W-:Y:S01]  /*7a30*/  HFMA2.MMA R156, -RZ, RZ, 0, 2.384185791015625e-07 ;  /* 0x00000004ff9c7435 */ /* 0x000fe200000001ff */
[----:B0-----:R-:W-:Y:S02]  /*7a40*/  MOV R153, R59 ;  /* 0x0000003b00997202 */ /* 0x001fe40000000f00 */
[----:B------:R-:W-:Y:S02]  /*7a50*/  MOV R54, 0x1f ;  /* 0x0000001f00367802 */ /* 0x000fe40000000f00 */
[----:B------:R-:W-:-:S02]  /*7a60*/  MOV R55, 0xffffffff ;  /* 0xffffffff00377802 */ /* 0x000fc40000000f00 */
[----:B------:R-:W-:Y:S02]  /*7a70*/  MOV R50, 0x7a90 ;  /* 0x00007a9000327802 */ /* 0x000fe40000000f00 */
[----:B------:R-:W-:Y:S05]  /*7a80*/  CALL.REL.NOINC `($__internal_63_$__cuda_sm70_shflsync_down) ;  /* 0x000004c000007944 */ /* 0x000fea0003c00000 */
[----:B-1----:R-:W-:Y:S01]  /*7a90*/  @!P2 FFMA.FTZ R59, R57, R156, R59 ;  /* 0x0000009c393ba223 */ /* 0x002fe2000001003b */
[----:B------:R-:W-:Y:S01]  /*7aa0*/  HFMA2.MMA R156, -RZ, RZ, 0, 4.76837158203125e-07 ;  /* 0x00000008ff9c7435 */ /* 0x000fe200000001ff */
[----:B------:R-:W-:Y:S01]  /*7ab0*/  @!P2 FMUL.FTZ R57, R56, R57 ;  /* 0x000000393839a220 */ /* 0x000fe20000410000 */
[----:B0-----:R-:W-:Y:S02]  /*7ac0*/  MOV R54, 0x1f ;  /* 0x0000001f00367802 */ /* 0x001fe40000000f00 */
[----:B------:R-:W-:Y:S02]  /*7ad0*/  MOV R55, 0xffffffff ;  /* 0xffffffff00377802 */ /* 0x000fe40000000f00 */
[----:B------:R-:W-:Y:S02]  /*7ae0*/  MOV R153, R57 ;  /* 0x0000003900997202 */ /* 0x000fe40000000f00 */
[----:B------:R-:W-:Y:S02]  /*7af0*/  MOV R50, 0x7b10 ;  /* 0x00007b1000327802 */ /* 0x000fe40000000f00 */
[----:B------:R-:W-:Y:S05]  /*7b00*/  CALL.REL.NOINC `($__internal_63_$__cuda_sm70_shflsync_down) ;  /* 0x0000044000007944 */ /* 0x000fea0003c00000 */
[----:B-1----:R-:W-:Y:S01]  /*7b10*/  MOV R56, R156 ;  /* 0x0000009c00387202 */ /* 0x002fe20000000f00 */
[----:B------:R-:W-:Y:S01]  /*7b20*/  HFMA2.MMA R156, -RZ, RZ, 0, 4.76837158203125e-07 ;  /* 0x00000008ff9c7435 */ /* 0x000fe200000001ff */
[----:B0-----:R-:W-:-:S02]  /*7b30*/  MOV R153, R59 ;  /* 0x0000003b00997202 */ /* 0x001fc40000000f00 */
[----:B------:R-:W-:Y:S02]  /*7b40*/  MOV R54, 0x1f ;  /* 0x0000001f00367802 */ /* 0x000fe40000000f00 */
[----:B------:R-:W-:Y:S02]  /*7b50*/  MOV R55, 0xffffffff ;  /* 0xffffffff00377802 */ /* 0x000fe40000000f00 */
[----:B------:R-:W-:Y:S02]  /*7b60*/  MOV R50, 0x7b80 ;  /* 0x00007b8000327802 */ /* 0x000fe40000000f00 */
[----:B------:R-:W-:Y:S05]  /*7b70*/  CALL.REL.NOINC `($__internal_63_$__cuda_sm70_shflsync_down) ;  /* 0x000003d000007944 */ /* 0x000fea0003c00000 */
[----:B-1----:R-:W-:Y:S01]  /*7b80*/  @!P1 FFMA.FTZ R59, R57, R156, R59 ;  /* 0x0000009c393b9223 */ /* 0x002fe2000001003b */
[----:B------:R-:W-:Y:S01]  /*7b90*/  HFMA2.MMA R156, -RZ, RZ, 0, 9.5367431640625e-07 ;  /* 0x00000010ff9c7435 */ /* 0x000fe200000001ff */
[----:B------:R-:W-:Y:S01]  /*7ba0*/  @!P1 FMUL.FTZ R57, R56, R57 ;  /* 0x0000003938399220 */ /* 0x000fe20000410000 */
[----:B0-----:R-:W-:Y:S02]  /*7bb0*/  MOV R54, 0x1f ;  /* 0x0000001f00367802 */ /* 0x001fe40000000f00 */
[----:B------:R-:W-:Y:S02]  /*7bc0*/  MOV R58, R59 ;  /* 0x0000003b003a7202 */ /* 0x000fe40000000f00 */
[----:B------:R-:W-:-:S02]  /*7bd0*/  MOV R55, 0xffffffff ;  /* 0xffffffff00377802 */ /* 0x000fc40000000f00 */
[----:B------:R-:W-:Y:S02]  /*7be0*/  MOV R153, R57 ;  /* 0x0000003900997202 */ /* 0x000fe40000000f00 */
[----:B------:R-:W-:Y:S02]  /*7bf0*/  MOV R50, 0x7c10 ;  /* 0x00007c1000327802 */ /* 0x000fe40000000f00 */
[----:B------:R-:W-:Y:S05]  /*7c00*/  CALL.REL.NOINC `($__internal_63_$__cuda_sm70_shflsync_down) ;  /* 0x0000034000007944 */ /* 0x000fea0003c00000 */
[----:B-1----:R-:W-:Y:S01]  /*7c10*/  MOV R56, R156 ;  /* 0x0000009c00387202 */ /* 0x002fe20000000f00 */
[----:B------:R-:W-:Y:S01]  /*7c20*/  HFMA2.MMA R156, -RZ, RZ, 0, 9.5367431640625e-07 ;  /* 0x00000010ff9c7435 */ /* 0x000fe200000001ff */
[----:B0-----:R-:W-:Y:S02]  /*7c30*/  MOV R153, R58 ;  /* 0x0000003a00997202 */ /* 0x001fe40000000f00 */
[----:B------:R-:W-:Y:S02]  /*7c40*/  MOV R54, 0x1f ;  /* 0x0000001f00367802 */ /* 0x000fe40000000f00 */
[----:B------:R-:W-:Y:S02]  /*7c50*/  MOV R55, 0xffffffff ;  /* 0xffffffff00377802 */ /* 0x000fe40000000f00 */
[----:B------:R-:W-:-:S02]  /*7c60*/  MOV R50, 0x7c80 ;  /* 0x00007c8000327802 */ /* 0x000fc40000000f00 */
[----:B------:R-:W-:Y:S05]  /*7c70*/  CALL.REL.NOINC `($__internal_63_$__cuda_sm70_shflsync_down) ;  /* 0x000002d000007944 */ /* 0x000fea0003c00000 */
[----:B-1----:R-:W-:Y:S01]  /*7c80*/  @!P0 FFMA.FTZ R58, R57, R156, R58 ;  /* 0x0000009c393a8223 */ /* 0x002fe2000001003a */
[----:B0-----:R-:W-:Y:S01]  /*7c90*/  HFMA2.MMA R55, -RZ, RZ, 0, 0 ;  /* 0x00000000ff377435 */ /* 0x001fe200000001ff */
[----:B------:R-:W-:Y:S01]  /*7ca0*/  @!P0 FMUL.FTZ R57, R56, R57 ;  /* 0x0000003938398220 */ /* 0x000fe20000410000 */
[----:B------:R-:W-:-:S02]  /*7cb0*/  MOV R51, 0x1f ;  /* 0x0000001f00337802 */ /* 0x000fc40000000f00 */
[----:B------:R-:W-:Y:S02]  /*7cc0*/  MOV R50, 0xffffffff ;  /* 0xffffffff00327802 */ /* 0x000fe40000000f00 */
[----:B------:R-:W-:Y:S02]  /*7cd0*/  MOV R56, R57 ;  /* 0x0000003900387202 */ /* 0x000fe40000000f00 */
[----:B------:R-:W-:Y:S02]  /*7ce0*/  MOV R54, 0x7d00 ;  /* 0x00007d0000367802 */ /* 0x000fe40000000f00 */
[----:B------:R-:W-:Y:S05]  /*7cf0*/  CALL.REL.NOINC `($__internal_64_$__cuda_sm70_shflsync_idx_p) ;  /* 0x0000029000007944 */ /* 0x000fea0003c00000 */
[----:B------:R-:W-:Y:S01]  /*7d00*/  HFMA2.MMA R55, -RZ, RZ, 0, 0 ;  /* 0x00000000ff377435 */ /* 0x000fe200000001ff */
[----:B-1----:R-:W-:Y:S02]  /*7d10*/  MOV R151, R51 ;  /* 0x0000003300977202 */ /* 0x002fe40000000f00 */
[----:B------:R-:W-:Y:S02]  /*7d20*/  MOV R56, R58 ;  /* 0x0000003a00387202 */ /* 0x000fe40000000f00 */
[----:B------:R-:W-:Y:S02]  /*7d30*/  MOV R51, 0x1f ;  /* 0x0000001f00337802 */ /* 0x000fe40000000f00 */
[----:B------:R-:W-:-:S02]  /*7d40*/  MOV R50, 0xffffffff ;  /* 0xffffffff00327802 */ /* 0x000fc40000000f00 */
[----:B------:R-:W-:Y:S02]  /*7d50*/  MOV R54, 0x7d70 ;  /* 0x00007d7000367802 */ /* 0x000fe40000000f00 */
[----:B------:R-:W-:Y:S05]  /*7d60*/  CALL.REL.NOINC `($__internal_64_$__cuda_sm70_shflsync_idx_p) ;  /* 0x0000022000007944 */ /* 0x000fea0003c00000 */
[----:B------:R-:W-:Y:S01]  /*7d70*/  HFMA2.MMA R156, -RZ, RZ, 0, 5.9604644775390625e-08 ;  /* 0x00000001ff9c7435 */ /* 0x000fe200000001ff */
[----:B-1----:R-:W-:Y:S02]  /*7d80*/  MOV R94, R51 ;  /* 0x00000033005e7202 */ /* 0x002fe40000000f00 */
[----:B------:R-:W-:Y:S02]  /*7d90*/  MOV R153, R57 ;  /* 0x0000003900997202 */ /* 0x000fe40000000f00 */
[----:B------:R-:W-:Y:S02]  /*7da0*/  MOV R54, 0x1f ;  /* 0x0000001f00367802 */ /* 0x000fe40000000f00 */
[----:B------:R-:W-:Y:S02]  /*7db0*/  MOV R55, 0xffffffff ;  /* 0xffffffff00377802 */ /* 0x000fe40000000f00 */
[----:B------:R-:W-:Y:S02]  /*7dc0*/  MOV R50, 0x7de0 ;  /* 0x00007de000327802 */ /* 0x000fe40000000f00 */
[----:B------:R-:W-:Y:S05]  /*7dd0*/  CALL.REL.NOINC `($__internal_63_$__cuda_sm70_shflsync_down) ;  /* 0x0000017000007944 */ /* 0x000fea0003c00000 */
[----:B-1----:R-:W-:Y:S01]  /*7de0*/  MOV R56, R156 ;  /* 0x0000009c00387202 */ /* 0x002fe20000000f00 */
[----:B------:R-:W-:Y:S01]  /*7df0*/  HFMA2.MMA R156, -RZ, RZ, 0, 5.9604644775390625e-08 ;  /* 0x00000001ff9c7435 */ /* 0x000fe200000001ff */
[----:B0-----:R-:W-:-:S02]  /*7e00*/  MOV R153, R58 ;  /* 0x0000003a00997202 */ /* 0x001fc40000000f00 */
[----:B------:R-:W-:Y:S02]  /*7e10*/  MOV R54, 0x1f ;  /* 0x0000001f00367802 */ /* 0x000fe40000000f00 */
[----:B------:R-:W-:Y:S02]  /*7e20*/  MOV R55, 0xffffffff ;  /* 0xffffffff00377802 */ /* 0x000fe40000000f00 */
[----:B------:R-:W-:Y:S02]  /*7e30*/  MOV R50, 0x7e50 ;  /* 0x00007e5000327802 */ /* 0x000fe40000000f00 */
[----:B------:R-:W-:Y:S05]  /*7e40*/  CALL.REL.NOINC `($__internal_63_$__cuda_sm70_shflsync_down) ;  /* 0x0000010000007944 */ /* 0x000fea0003c00000 */
[----:B0-----:R-:W-:Y:S01]  /*7e50*/  HFMA2.MMA R55, -RZ, RZ, 0, 0 ;  /* 0x00000000ff377435 */ /* 0x001fe200000001ff */
[----:B------:R-:W-:Y:S02]  /*7e60*/  MOV R153, R56 ;  /* 0x0000003800997202 */ /* 0x000fe40000000f00 */
[----:B------:R-:W-:Y:S02]  /*7e70*/  MOV R56, R48 ;  /* 0x0000003000387202 */ /* 0x000fe40000000f00 */
[----:B------:R-:W-:Y:S02]  /*7e80*/  MOV R51, 0x1f ;  /* 0x0000001f00337802 */ /* 0x000fe40000000f00 */
[----:B------:R-:W-:-:S02]  /*7e90*/  MOV R50, 0xffffffff ;  /* 0xffffffff00327802 */ /* 0x000fc40000000f00 */
[----:B------:R-:W-:Y:S02]  /*7ea0*/  MOV R54, 0x7ec0 ;  /* 0x00007ec000367802 */ /* 0x000fe40000000f00 */
[----:B-1----:R-:W-:Y:S05]  /*7eb0*/  CALL.REL.NOINC `($__internal_64_$__cuda_sm70_shflsync_idx_p) ;  /* 0x000000d000007944 */ /* 0x002fea0003c00000 */
        /* <DEDUP_REMOVED lines=9> */
        .weak           $__internal_63_$__cuda_sm70_shflsync_down
        .type           $__internal_63_$__cuda_sm70_shflsync_down,@function
        .size           $__internal_63_$__cuda_sm70_shflsync_down,($__internal_64_$__cuda_sm70_shflsync_idx_p - $__internal_63_$__cuda_sm70_shflsync_down)
$__internal_63_$__cuda_sm70_shflsync_down:
[----:B------:R-:W-:Y:S01]  /*7f50*/  HFMA2.MMA R51, -RZ, RZ, 0, 0 ;  /* 0x00000000ff337435 */ /* 0x000fe200000001ff */
[----:B------:R-:W-:Y:S04]  /*7f60*/  WARPSYNC R55 ;  /* 0x0000003700007348 */ /* 0x000fe80003800000 */
[----:B------:R0:W1:Y:S01]  /*7f70*/  SHFL.DOWN PT, R156, R153, R156, R54 ;  /* 0x0800009c999c7389 */ /* 0x00006200000e0036 */
[----:B------:R-:W-:Y:S05]  /*7f80*/  RET.REL.NODEC R50 `(_Z25selective_scan_bwd_kernelI32Selective_Scan_bwd_kernel_traitsILi128ELi16ELb1ELb0ELb1ELb0ELb1EN3c108BFloat16EfEEv12SSMParamsBwd) ;  /* 0xffff807032007950 */ /* 0x000fea0003c3ffff */
        .weak           $__internal_64_$__cuda_sm70_shflsync_idx_p
        .type           $__internal_64_$__cuda_sm70_shflsync_idx_p,@function
        .size           $__internal_64_$__cuda_sm70_shflsync_idx_p,($__internal_65_$__cuda_sm70_shflsync_up - $__internal_64_$__cuda_sm70_shflsync_idx_p)
$__internal_64_$__cuda_sm70_shflsync_idx_p:
[----:B------:R-:W-:Y:S04]  /*7f90*/  WARPSYNC R50 ;  /* 0x0000003200007348 */ /* 0x000fe80003800000 */
[----:B------:R0:W1:Y:S02]  /*7fa0*/  SHFL.IDX PT, R51, R56, R55, R51 ;  /* 0x0000003738337389 */ /* 0x00006400000e0033 */
[----:B0-----:R-:W-:-:S04]  /*7fb0*/  MOV R55, 0x0 ;  /* 0x0000000000377802 */ /* 0x001fc80000000f00 */
[----:B------:R-:W-:Y:S05]  /*7fc0*/  RET.REL.NODEC R54 `(_Z25selective_scan_bwd_kernelI32Selective_Scan_bwd_kernel_traitsILi128ELi16ELb1ELb0ELb1ELb0ELb1EN3c108BFloat16EfEEv12SSMParamsBwd) ;  /* 0xffff803036007950 */ /* 0x000fea0003c3ffff */
        .weak           $__internal_65_$__cuda_sm70_shflsync_up
        .type           $__internal_65_$__cuda_sm70_shflsync_up,@function
        .size           $__internal_65_$__cuda_sm70_shflsync_up,(.L_x_8877 - $__internal_65_$__cuda_sm70_shflsync_up)
$__internal_65_$__cuda_sm70_shflsync_up:
[----:B------:R-:W-:Y:S01]  /*7fd0*/  HFMA2.MMA R49, -RZ, RZ, 0, 0 ;  /* 0x00000000ff317435 */ /* 0x000fe200000001ff */
[----:B------:R-:W-:Y:S04]  /*7fe0*/  WARPSYNC R50 ;  /* 0x0000003200007348 */ /* 0x000fe80003800000 */
[----:B------:R0:W1:Y:S01]  /*7ff0*/  SHFL.UP PT, R50, R153, R54, R55 ;  /* 0x0400003699327389 */ /* 0x00006200000e0037 */
[----:B------:R-:W-:Y:S05]  /*8000*/  RET.REL.NODEC R48 `(_Z25selective_scan_bwd_kernelI32Selective_Scan_bwd_kernel_traitsILi128ELi16ELb1ELb0ELb1ELb0ELb1EN3c108BFloat16EfEEv12SSMParamsBwd) ;  /* 0xffff7ff030007950 */ /* 0x000fea0003c3ffff */
.L_x_1564:
        /* <DEDUP_REMOVED lines=15> */
.L_x_8877:


//--------------------- .text._Z25selective_scan_bwd_kernelI32Selective_Scan_bwd_kernel_traitsILi128ELi16ELb1ELb0ELb1ELb1ELb0EN3c108BFloat16EfEEv12SSMParamsBwd --------------------------
	.section	.text._Z25selective_scan_bwd_kernelI32Selective_Scan_bwd_kernel_traitsILi128ELi16ELb1ELb0ELb1ELb1ELb0EN3c108BFloat16EfEEv12SSMParamsBwd,"ax",@progbits
	.sectioninfo	@"SHI_REGISTERS=167"
	.align	128
        .global         _Z25selective_scan_bwd_kernelI32Selective_Scan_bwd_kernel_traitsILi128ELi16ELb1ELb0ELb1ELb1ELb0EN3c108BFloat16EfEEv12SSMParamsBwd
        .type           _Z25selective_scan_bwd_kernelI32Selective_Scan_bwd_kernel_traitsILi128ELi16ELb1ELb0ELb1ELb1ELb0EN3c108BFloat16EfEEv12SSMParamsBwd,@function
        .size           _Z25selective_scan_bwd_kernelI32Selective_Scan_bwd_kernel_traitsILi128ELi16ELb1ELb0ELb1ELb1ELb0EN3c108BFloat16EfEEv12SSMParamsBwd,(.L_x_8880 - _Z25selective_scan_bwd_kernelI32Selective_Scan_bwd_kernel_traitsILi128ELi16ELb1ELb0ELb1ELb1ELb0EN3c108BFloat16EfEEv12SSMParamsBwd)
        .other          _Z25selective_scan_bwd_kernelI32Selective_Scan_bwd_kernel_traitsILi128ELi16ELb1ELb0ELb1ELb1ELb0EN3c108BFloat16EfEEv12SSMParamsBwd,@"STO_CUDA_ENTRY STV_DEFAULT"
_Z25selective_scan_bwd_kernelI32Selective_Scan_bwd_kernel_traitsILi128ELi16ELb1ELb0ELb1ELb1ELb0EN3c108BFloat16EfEEv12SSMParamsBwd:
.text._Z25selective_scan_bwd_kernelI32Selective_Scan_bwd_kernel_traitsILi128ELi16ELb1ELb0ELb1ELb1ELb0EN3c108BFloat16EfEEv12SSMParamsBwd:
        /* <DEDUP_REMOVED lines=32> */
[----:B------:R-:W-:Y:S02]  /*0200*/  UISETP.NE.U32.AND UP0, UPT, URZ, UR4, UPT ;  /* 0x000000043f00728c */ /* 0x000fe4000bf05070 */
        /* <DEDUP_REMOVED lines=9> */
[----:B------:R-:W-:Y:S02]  /*02a0*/  UIADD3 UR13, UR13, UR4, URZ ;  /* 0x000000040d0d7290 */ /* 0x000fe4000fffe03f */
[----:B------:R-:W-:Y:S02]  /*02b0*/  UISETP.NE.AND.EX UP1, UPT, URZ, UR27, UPT, UP1 ;  /* 0x0000001b3f00728c */ /* 0x000fe4000bf25310 */
[----:B------:R-:W-:Y:S02]  /*02c0*/  UMOV UR4, URZ ;  /* 0x0000003f00047c82 */ /* 0x000fe40008000000 */
[----:B------:R-:W-:Y:S02]  /*02d0*/  UISETP.NE.U32.AND UP2, UPT, URZ, UR32, UPT ;  /* 0x000000203f00728c */ /* 0x000fe4000bf45070 */
[----:B------:R-:W-:Y:S01]  /*02e0*/  UIMAD UR21, UR35, UR8, URZ ;  /* 0x00000008231572a4 */ /* 0x000fe2000f8e023f */
[----:B0-----:R-:W2:Y:S01]  /*02f0*/  MUFU.RCP R0, R0 ;  /* 0x0000000000007308 */ /* 0x001ea20000001000 */
[----:B------:R-:W-:-:S02]  /*0300*/  UISETP.NE.AND.EX UP2, UPT, URZ, UR33, UPT, UP2 ;  /* 0x000000213f00728c */ /* 0x000fc4000bf45320 */
[----:B------:R-:W-:Y:S02]  /*0310*/  UIMAD.WIDE.U32 UR18, UR34, UR8, URZ ;  /* 0x00000008221272a5 */ /* 0x000fe4000f8e003f */
[----:B------:R-:W-:Y:S02]  /*0320*/  UIMAD.WIDE.U32 UR14, UR34, UR6, URZ ;  /* 0x00000006220e72a5 */ /* 0x000fe4000f8e003f */
[----:B------:R-:W-:Y:S02]  /*0330*/  UMOV UR8, URZ ;  /* 0x0000003f00087c82 */ /* 0x000fe40008000000 */
[----:B------:R-:W-:Y:S02]  /*0340*/  @UP1 ULEA UR8, UP3, UR16, UR26, 0x2 ;  /* 0x0000001a10081291 */ /* 0x000fe4000f86103f */
[----:B------:R-:W-:Y:S02]  /*0350*/  ULDC.64 UR6, c[0x0][0x1b0] ;  /* 0x00006c0000067ab9 */ /* 0x000fe40000000a00 */
[----:B------:R-:W-:-:S02]  /*0360*/  UIMAD UR21, UR34, UR9, UR21 ;  /* 0x00000009221572a4 */ /* 0x000fc4000f8e0215 */
[----:B------:R-:W-:Y:S01]  /*0370*/  UIMAD.WIDE.U32 UR10, UR34, UR6, URZ ;  /* 0x00000006220a72a5 */ /* 0x000fe2000f8e003f */
[----:B--2---:R-:W-:Y:S01]  /*0380*/  IADD3 R2, R0, 0xffffffe, RZ ;  /* 0x0ffffffe00027810 */ /* 0x004fe20007ffe0ff */
[----:B------:R-:W-:Y:S01]  /*0390*/  UIMAD UR23, UR35, UR6, URZ ;  /* 0x00000006231772a4 */ /* 0x000fe2000f8e023f */
[----:B------:R-:W-:Y:S01]  /*03a0*/  IABS R0, UR16 ;  /* 0x0000001000007c13 */ /* 0x000fe20008000000 */
[----:B------:R-:W-:Y:S02]  /*03b0*/  UMOV UR9, URZ ;  /* 0x0000003f00097c82 */ /* 0x000fe40008000000 */
[----:B------:R-:W-:Y:S01]  /*03c0*/  @UP1 ULEA.HI.X UR9, UR16, UR27, UR17, 0x2, UP3 ;  /* 0x0000001b10091291 */ /* 0x000fe200098f1411 */
[----:B------:R-:W0:Y:S01]  /*03d0*/  F2I.FTZ.U32.TRUNC.NTZ R2, R2 ;  /* 0x0000000200027305 */ /* 0x000e22000021f000 */
[----:B------:R1:W2:Y:S01]  /*03e0*/  R2UR UR22, R0 ;  /* 0x00000000001673c2 */ /* 0x0002a200000e0000 */
[----:B------:R-:W-:Y:S02]  /*03f0*/  UMOV UR6, URZ ;  /* 0x0000003f00067c82 */ /* 0x000fe40008000000 */
[----:B------:R-:W-:-:S02]  /*0400*/  @UP2 ULEA UR6, UP1, UR16, UR32, 0x2 ;  /* 0x0000002010062291 */ /* 0x000fc4000f82103f */
[----:B------:R-:W-:Y:S02]  /*0410*/  UIMAD UR23, UR34, UR7, UR23 ;  /* 0x00000007221772a4 */ /* 0x000fe4000f8e0217 */
[----:B------:R-:W-:Y:S01]  /*0420*/  ULDC.64 UR26, c[0x0][0x1d8] ;  /* 0x00007600001a7ab9 */ /* 0x000fe20000000a00 */
[----:B-1----:R-:W-:Y:S01]  /*0430*/  HFMA2.MMA R0, -RZ, RZ, 0, 0 ;  /* 0x00000000ff007435 */ /* 0x002fe200000001ff */
[----:B------:R-:W-:Y:S02]  /*0440*/  UMOV UR7, URZ ;  /* 0x0000003f00077c82 */ /* 0x000fe40008000000 */
[----:B------:R-:W-:Y:S02]  /*0450*/  @UP2 ULEA.HI.X UR7, UR16, UR33, UR17, 0x2, UP1 ;  /* 0x0000002110072291 */ /* 0x000fe400088f1411 */
[----:B------:R-:W-:Y:S01]  /*0460*/  UIMAD UR20, UR17, UR26, URZ ;  /* 0x0000001a111472a4 */ /* 0x000fe2000f8e023f */
[----:B0-----:R0:W1:Y:S01]  /*0470*/  R2UR UR5, R2 ;  /* 0x00000000020573c2 */ /* 0x00106200000e0000 */
[----:B------:R-:W-:-:S02]  /*0480*/  ULDC UR32, c[0x0][0x174] ;  /* 0x00005d0000207ab9 */ /* 0x000fc40000000800 */
[----:B------:R-:W-:Y:S02]  /*0490*/  UIADD3 UR15, UR15, UR24, URZ ;  /* 0x000000180f0f7290 */ /* 0x000fe4000fffe03f */
[----:B------:R-:W-:Y:S02]  /*04a0*/  UIMAD UR20, UR16, UR27, UR20 ;  /* 0x0000001b101472a4 */ /* 0x000fe4000f8e0214 */
[----:B------:R-:W-:Y:S01]  /*04b0*/  UIMAD.WIDE.U32 UR12, UR16, UR26, UR12 ;  /* 0x0000001a100c72a5 */ /* 0x000fe2000f8e000c */
[----:B0-----:R-:W-:Y:S01]  /*04c0*/  MOV R2, RZ ;  /* 0x000000ff00027202 */ /* 0x001fe20000000f00 */
[----:B------:R-:W-:Y:S02]  /*04d0*/  ULDC UR33, c[0x0][0x178] ;  /* 0x00005e0000217ab9 */ /* 0x000fe40000000800 */
[----:B------:R-:W-:Y:S02]  /*04e0*/  ULDC.64 UR26, c[0x0][0x1e8] ;  /* 0x00007a00001a7ab9 */ /* 0x000fe40000000a00 */
[----:B------:R-:W-:-:S02]  /*04f0*/  UIMAD UR24, UR17, UR26, URZ ;  /* 0x0000001a111872a4 */ /* 0x000fc4000f8e023f */
[----:B------:R-:W-:Y:S02]  /*0500*/  UIMAD.WIDE.U32 UR14, UR16, UR26, UR14 ;  /* 0x0000001a100e72a5 */ /* 0x000fe4000f8e000e */
[----:B------:R-:W-:Y:S02]  /*0510*/  UIMAD UR27, UR16, UR27, UR24 ;  /* 0x0000001b101b72a4 */ /* 0x000fe4000f8e0218 */
[----:B------:R-:W-:Y:S02]  /*0520*/  UIADD3 UR11, UR11, UR23, URZ ;  /* 0x000000170b0b7290 */ /* 0x000fe4000fffe03f */
[----:B-1----:R-:W-:-:S04]  /*0530*/  UIADD3 UR25, URZ, -UR5, URZ ;  /* 0x800000053f197290 */ /* 0x002fc8000fffe03f */
[----:B------:R-:W-:-:S04]  /*0540*/  UIMAD UR25, UR25, UR30, URZ ;  /* 0x0000001e191972a4 */ /* 0x000fc8000f8e023f */
[----:B------:R-:W-:-:S04]  /*0550*/  UIMAD.WIDE.U32 UR4, UR5, UR25, UR4 ;  /* 0x00000019050472a5 */ /* 0x000fc8000f8e0004 */
[----:B--2---:R-:W-:-:S07]  /*0560*/  UIMAD.WIDE.U32 UR4, UR5, UR22, URZ ;  /* 0x00000016050472a5 */ /* 0x004fce000f8e003f */
[----:B------:R-:W-:Y:S02]  /*0570*/  UMOV UR25, UR5 ;  /* 0x0000000500197c82 */ /* 0x000fe40008000000 */
[----:B------:R-:W-:Y:S02]  /*0580*/  UIADD3 UR4, -UR25, URZ, URZ ;  /* 0x0000003f19047290 */ /* 0x000fe4000fffe13f */
[----:B------:R-:W-:Y:S02]  /*0590*/  UIADD3 UR5, UR19, UR21, URZ ;  /* 0x0000001513057290 */ /* 0x000fe4000fffe03f */
[----:B------:R-:W-:Y:S02]  /*05a0*/  UIMAD UR22, UR30, UR4, UR22 ;  /* 0x000000041e1672a4 */ /* 0x000fe4000f8e0216 */
[----:B------:R-:W-:Y:S02]  /*05b0*/  ULEA UR19, UR32, 0xfffff800, 0xb ;  /* 0xfffff80020137891 */ /* 0x000fe4000f8e583f */
[----:B------:R-:W-:-:S02]  /*05c0*/  UISETP.GT.U32.AND UP1, UPT, UR30, UR22, UPT ;  /* 0x000000161e00728c */ /* 0x000fc4000bf24070 */
[----:B------:R-:W-:Y:S02]  /*05d0*/  UIMAD UR4, UR17, UR36, URZ ;  /* 0x00000024110472a4 */ /* 0x000fe4000f8e023f */
[----:B------:R-:W-:Y:S02]  /*05e0*/  USHF.R.S32.HI UR26, URZ, 0x1f, UR19 ;  /* 0x0000001f3f1a7899 */ /* 0x000fe40008011413 */
[----:B------:R-:W-:Y:S02]  /*05f0*/  UIADD3 UR21, UP2, UR19, UR12, URZ ;  /* 0x0000000c13157290 */ /* 0x000fe4000ff5e03f */
[----:B------:R-:W-:Y:S02]  /*0600*/  UIMAD UR31, UR16, UR37, UR4 ;  /* 0x00000025101f72a4 */ /* 0x000fe4000f8e0204 */
[----:B------:R-:W-:Y:S02]  /*0610*/  UIADD3.X UR12, UR26, UR13, UR20, UP2, !UPT ;  /* 0x0000000d1a0c7290 */ /* 0x000fe400097fe414 */
[----:B------:R-:W-:-:S02]  /*0620*/  @!UP1 UIADD3 UR22, UR22, -UR30, URZ ;  /* 0x8000001e16169290 */ /* 0x000fc4000fffe03f */
[----:B------:R-:W-:Y:S02]  /*0630*/  UMOV UR4, UR18 ;  /* 0x0000001200047c82 */ /* 0x000fe40008000000 */
[----:B------:R-:W-:Y:S02]  /*0640*/  UISETP.GE.U32.AND UP2, UPT, UR22, UR30, UPT ;  /* 0x0000001e1600728c */ /* 0x000fe4000bf46070 */
[----:B------:R-:W-:Y:S02]  /*0650*/  UIMAD.WIDE.U32 UR4, UR16, UR36, UR4 ;  /* 0x00000024100472a5 */ /* 0x000fe4000f8e0004 */
[----:B------:R-:W-:Y:S02]  /*0660*/  ULOP3.LUT UR18, UR16, UR33, URZ, 0x3c, !UPT ;  /* 0x0000002110127292 */ /* 0x000fe4000f8e3c3f */
[----:B------:R-:W-:Y:S02]  /*0670*/  ULDC.64 UR36, c[0x0][0x240] ;  /* 0x0000900000247ab9 */ /* 0x000fe40000000a00 */
[----:B------:R-:W-:-:S02]  /*0680*/  ULEA UR20, UP3, UR21, UR36, 0x1 ;  /* 0x0000002415147291 */ /* 0x000fc4000f86083f */
[----:B------:R-:W-:Y:S02]  /*0690*/  @!UP1 UIADD3 UR25, UR25, 0x1, URZ ;  /* 0x0000000119199890 */ /* 0x000fe4000fffe03f */
[----:B------:R-:W-:Y:S02]  /*06a0*/  ULEA.HI.X UR21, UR21, UR37, UR12, 0x1, UP3 ;  /* 0x0000002515157291 */ /* 0x000fe400098f0c0c */
[----:B------:R-:W-:Y:S02]  /*06b0*/  UISETP.GE.AND UP3, UPT, UR18, URZ, UPT ;  /* 0x0000003f1200728c */ /* 0x000fe4000bf66270 */
[----:B------:R-:W-:Y:S02]  /*06c0*/  UISETP.NE.AND UP1, UPT, URZ, UR33, UPT ;  /* 0x000000213f00728c */ /* 0x000fe4000bf25270 */
[----:B------:R-:W-:Y:S02]  /*06d0*/  @UP2 UIADD3 UR25, UR25, 0x1, URZ ;  /* 0x0000000119192890 */ /* 0x000fe4000fffe03f */
[----:B------:R-:W-:-:S02]  /*06e0*/  UIADD3 UR24, UP4, UR19, UR14, URZ ;  /* 0x0000000e13187290 */ /* 0x000fc4000ff9e03f */
[----:B------:R-:W-:Y:S02]  /*06f0*/  ULDC.64 UR12, c[0x0][0x248] ;  /* 0x00009200000c7ab9 */ /* 0x000fe40000000a00 */
[----:B------:R-:W-:Y:S02]  /*0700*/  UIADD3.X UR14, UR26, UR15, UR27, UP4, !UPT ;  /* 0x0000000f1a0e7290 */ /* 0x000fe4000a7fe41b */
[----:B------:R-:W-:Y:S02]  /*0710*/  UMOV UR18, UR25 ;  /* 0x0000001900127c82 */ /* 0x000fe40008000000 */
[----:B------:R-:W-:Y:S02]  /*0720*/  ULEA UR22, UP4, UR24, UR12, 0x1 ;  /* 0x0000000c18167291 */ /* 0x000fe4000f88083f */
[----:B------:R-:W-:Y:S02]  /*0730*/  @!UP3 UIADD3 UR18, -UR18, URZ, URZ ;  /* 0x0000003f1212b290 */ /* 0x000fe4000fffe13f */
[----:B------:R-:W-:-:S02]  /*0740*/  @!UP1 ULOP3.LUT UR18, URZ, UR33, URZ, 0x33, !UPT ;  /* 0x000000213f129292 */ /* 0x000fc4000f8e333f */
[----:B------:R-:W-:Y:S02]  /*0750*/  UIADD3 UR27, UP2, UR19, UR4, URZ ;  /* 0x00000004131b7290 */ /* 0x000fe4000ff5e03f */
[----:B------:R-:W-:Y:S02]  /*0760*/  ULEA.HI.X UR24, UR24, UR13, UR14, 0x1, UP4 ;  /* 0x0000000d18187291 */ /* 0x000fe4000a0f0c0e */
[----:B------:R-:W-:Y:S02]  /*0770*/  USHF.R.S32.HI UR36, URZ, 0x1f, UR18 ;  /* 0x0000001f3f247899 */ /* 0x000fe40008011412 */
[----:B------:R-:W-:Y:S02]  /*0780*/  ULDC.64 UR12, c[0x0][0x308] ;  /* 0x0000c200000c7ab9 */ /* 0x000fe40000000a00 */
[----:B------:R-:W-:Y:S02]  /*0790*/  UIADD3.X UR4, UR26, UR5, UR31, UP2, !UPT ;  /* 0x000000051a047290 */ /* 0x000fe400097fe41f */
[----:B------:R-:W-:-:S02]  /*07a0*/  ULEA UR25, UP1, UR27, UR12, 0x1 ;  /* 0x0000000c1b197291 */ /* 0x000fc4000f82083f */
[----:B------:R-:W-:Y:S02]  /*07b0*/  ULDC.64 UR14, c[0x0][0x1c8] ;  /* 0x00007200000e7ab9 */ /* 0x000fe40000000a00 */
[----:B------:R-:W-:Y:S02]  /*07c0*/  UIMAD UR5, UR36, UR14, URZ ;  /* 0x0000000e240572a4 */ /* 0x000fe4000f8e023f */
[----:B------:R-:W-:Y:S02]  /*07d0*/  ULEA.HI.X UR27, UR27, UR13, UR4, 0x1, UP1 ;  /* 0x0000000d1b1b7291 */ /* 0x000fe400088f0c04 */
[----:B------:R-:W-:Y:S02]  /*07e0*/  UIMAD.WIDE.U32 UR12, UR18, UR14, UR10 ;  /* 0x0000000e120c72a5 */ /* 0x000fe4000f8e000a */
[----:B------:R-:W-:Y:S02]  /*07f0*/  UIMAD UR14, UR18, UR15, UR5 ;  /* 0x0000000f120e72a4 */ /* 0x000fe4000f8e0205 */
[----:B------:R-:W-:-:S02]  /*0800*/  UIADD3 UR19, UP1, UR19, UR12, URZ ;  /* 0x0000000c13137290 */ /* 0x000fc4000ff3e03f */
[----:B------:R-:W-:Y:S02]  /*0810*/  UIADD3 UR14, UR13, UR14, URZ ;  /* 0x0000000e0d0e7290 */ /* 0x000fe4000fffe03f */
        /* <DEDUP_REMOVED lines=17> */
[----:B------:R-:W-:Y:S02]  /*0930*/  UMOV UR14, UR6 ;  /* 0x00000006000e7c82 */ /* 0x000fe40008000000 */
[----:B------:R-:W-:Y:S02]  /*0940*/  UMOV UR15, UR7 ;  /* 0x00000007000f7c82 */ /* 0x000fe40008000000 */
[----:B------:R-:W-:Y:S02]  /*0950*/  @!UP0 UMOV UR10, URZ ;  /* 0x0000003f000a8c82 */ /* 0x000fe40008000000 */
[----:B------:R-:W-:Y:S01]  /*0960*/  @!UP0 UMOV UR11, URZ ;  /* 0x0000003f000b8c82 */ /* 0x000fe20008000000 */
[----:B---3--:R0:W1:Y:S01]  /*0970*/  @P0 R2UR UR4, R3 ;  /* 0x00000000030403c2 */ /* 0x00806200000e0000 */
[----:B------:R-:W-:-:S07]  /*0980*/  PLOP3.LUT P0, PT, PT, PT, UP1, 0x80, 0x0 ;  /* 0x000000000000781c */ /* 0x000fce0003f0f018 */
[----:B----4-:R0:W2:Y:S06]  /*0990*/  @P1 R2UR UR5, R4 ;  /* 0x00000000040513c2 */ /* 0x0100ac00000e0000 */
[----:B------:R-:W-:Y:S05]  /*09a0*/  @!P0 BRA `(.L_x_1565) ;  /* 0x0000769000008947 */ /* 0x000fea0003800000 */
[----:B0-----:R-:W0:Y:S01]  /*09b0*/  S2R R4, SR_TID.X ;  /* 0x0000000000047919 */ /* 0x001e220000002100 */
[----:B------:R-:W-:Y:S01]  /*09c0*/  UMOV UR23, UR24 ;  /* 0x0000001800177c82 */ /* 0x000fe20008000000 */
[----:B------:R-:W-:Y:S01]  /*09d0*/  MOV R2, RZ ;  /* 0x000000ff00027202 */ /* 0x000fe20000000f00 */
[----:B------:R-:W-:Y:S01]  /*09e0*/  UMOV UR24, UR25 ;  /* 0x0000001900187c82 */ /* 0x000fe20008000000 */
[----:B------:R-:W3:Y:S01]  /*09f0*/  S2R R3, SR_LANEID ;  /* 0x0000000000037919 */ /* 0x000ee20000000000 */
[----:B------:R-:W-:Y:S01]  /*0a00*/  MOV R0, RZ ;  /* 0x000000ff00007202 */ /* 0x000fe20000000f00 */
[----:B------:R-:W-:-:S02]  /*0a10*/  UMOV UR25, UR27 ;  /* 0x0000001b00197c82 */ /* 0x000fc40008000000 */
[----:B------:R-:W-:Y:S02]  /*0a20*/  ULDC UR19, c[0x0][0x174] ;  /* 0x00005d0000137ab9 */ /* 0x000fe40000000800 */
[----:B------:R-:W-:Y:S02]  /*0a30*/  UMOV UR26, UR30 ;  /* 0x0000001e001a7c82 */ /* 0x000fe40008000000 */
[----:B------:R-:W-:Y:S02]  /*0a40*/  UMOV UR27, UR31 ;  /* 0x0000001f001b7c82 */ /* 0x000fe40008000000 */
[----:B------:R-:W-:Y:S01]  /*0a50*/  UMOV UR6, URZ ;  /* 0x0000003f00067c82 */ /* 0x000fe20008000000 */
[----:B0-----:R-:W-:-:S04]  /*0a60*/  SHF.R.S32.HI R5, RZ, 0x1f, R4 ;  /* 0x0000001fff057819 */ /* 0x001fc80000011404 */
[----:B------:R-:W-:-:S04]  /*0a70*/  LEA.HI R5, R5, R4, RZ, 0x5 ;  /* 0x0000000405057211 */ /* 0x000fc800078f28ff */
[----:B---3--:R-:W-:Y:S02]  /*0a80*/  SHF.R.S32.HI R5, RZ, 0x5, R5 ;  /* 0x00000005ff057819 */ /* 0x008fe40000011405 */
.L_x_1647:
        /* <DEDUP_REMOVED lines=15> */
[----:B----4-:R0:W-:Y:S01]  /*0b80*/  STS.128 [R8.X16+0x200], R16 ;  /* 0x0002001008007388 */ /* 0x0101e2000000cc00 */
[----:B------:R-:W-:-:S06]  /*0b90*/  NOP ;  /* 0x0000000000007918 */ /* 0x000fcc0000000000 */
[----:B------:R-:W3:Y:S04]  /*0ba0*/  LDS.128 R40, [R39.X16] ;  /* 0x0000000027287984 */ /* 0x000ee8000000cc00 */
[----:B------:R-:W-:Y:S04]  /*0bb0*/  LDS.128 R44, [R39.X16+0x10] ;  /* 0x00001000272c7984 */ /* 0x000fe8000000cc00 */
[----:B------:R-:W-:Y:S06]  /*0bc0*/  BAR.SYNC.DEFER_BLOCKING 0x0 ;  /* 0x0000000000007b1d */ /* 0x000fec0000010000 */
[----:B------:R-:W4:Y:S04]  /*0bd0*/  LDG.E.128 R24, [R148.64] ;  /* 0x0000001c94187981 */ /* 0x000f28000c1e1d00 */
[----:B------:R-:W5:Y:S01]  /*0be0*/  LDG.E.128 R28, [R148.64+0x200] ;  /* 0x0002001c941c7981 */ /* 0x000f62000c1e1d00 */
[----:B------:R-:W-:-:S02]  /*0bf0*/  MOV R10, UR24 ;  /* 0x00000018000a7c02 */ /* 0x000fc40008000f00 */
[----:B------:R-:W-:-:S05]  /*0c00*/  MOV R11, UR25 ;  /* 0x00000019000b7c02 */ /* 0x000fca0008000f00 */
[----:B------:R-:W-:Y:S01]  /*0c10*/  IMAD.WIDE R10, R6, 0x10, R10 ;  /* 0x00000010060a7825 */ /* 0x000fe200078e020a */
[----:B----4-:R-:W-:Y:S04]  /*0c20*/  STS.128 [R8.X16], R24 ;  /* 0x0000001808007388 */ /* 0x010fe8000000cc00 */
[----:B-----5:R-:W-:Y:S01]  /*0c30*/  STS.128 [R8.X16+0x200], R28 ;  /* 0x0002001c08007388 */ /* 0x020fe2000000cc00 */
[----:B------:R-:W-:-:S06]  /*0c40*/  NOP ;  /* 0x0000000000007918 */ /* 0x000fcc0000000000 */
[----:B------:R-:W4:Y:S04]  /*0c50*/  LDS.128 R20, [R39.X16] ;  /* 0x0000000027147984 */ /* 0x000f28000000cc00 */
[----:B------:R-:W-:Y:S04]  /*0c60*/  LDS.128 R12, [R39.X16+0x10] ;  /* 0x00001000270c7984 */ /* 0x000fe8000000cc00 */
[----:B------:R-:W-:Y:S06]  /*0c70*/  BAR.SYNC.DEFER_BLOCKING 0x0 ;  /* 0x0000000000007b1d */ /* 0x000fec0000010000 */
[----:B0-----:R-:W5:Y:S04]  /*0c80*/  LDG.E.128 R16, [R10.64] ;  /* 0x0000001c0a107981 */ /* 0x001f68000c1e1d00 */
[----:B--2---:R-:W2:Y:S01]  /*0c90*/  LDG.E.128 R32, [R10.64+0x200] ;  /* 0x0002001c0a207981 */ /* 0x004ea2000c1e1d00 */
[----:B---3--:R-:W-:Y:S01]  /*0ca0*/  PRMT R7, RZ, 0x5410, R40 ;  /* 0x00005410ff077816 */ /* 0x008fe20000000028 */
[----:B------:R-:W-:Y:S01]  /*0cb0*/  BSSY B0, `(.L_x_1566) ;  /* 0x0000054000007945 */ /* 0x000fe20003800000 */
[----:B------:R-:W-:-:S02]  /*0cc0*/  MOV R9, c[0x0][0x16c] ;  /* 0x00005b0000097a02 */ /* 0x000fc40000000f00 */
[----:B----4-:R-:W-:Y:S02]  /*0cd0*/  PRMT R78, RZ, 0x5410, R20 ;  /* 0x00005410ff4e7816 */ /* 0x010fe40000000014 */
        /* <DEDUP_REMOVED lines=11> */
[----:B------:R-:W-:-:S02]  /*0d90*/  PRMT R71, RZ, 0x5410, R23 ;  /* 0x00005410ff477816 */ /* 0x000fc40000000017 */
[----:B------:R-:W-:Y:S01]  /*0da0*/  ISETP.GE.AND P5, PT, R9, 0x1, PT ;  /* 0x000000010900780c */ /* 0x000fe20003fa6270 */
[----:B------:R-:W-:Y:S01]  /*0db0*/  FADD.FTZ R73, R22, UR5 ;  /* 0x0000000516497e21 */ /* 0x000fe20008010000 */
[----:B------:R-:W-:Y:S01]  /*0dc0*/  FSETP.GTU.FTZ.AND P3, PT, R77, 20, PT ;  /* 0x41a000004d00780b */ /* 0x000fe20003f7c000 */
[----:B------:R-:W-:Y:S01]  /*0dd0*/  FADD.FTZ R71, R71, UR5 ;  /* 0x0000000547477e21 */ /* 0x000fe20008010000 */
[----:B------:R-:W-:Y:S02]  /*0de0*/  FSETP.GTU.FTZ.AND P2, PT, R76, 20, PT ;  /* 0x41a000004c00780b */ /* 0x000fe40003f5c000 */
[----:B------:R-:W-:Y:S02]  /*0df0*/  FSETP.GTU.FTZ.AND P1, PT, R75, 20, PT ;  /* 0x41a000004b00780b */ /* 0x000fe40003f3c000 */
[----:B------:R-:W-:Y:S02]  /*0e00*/  FSETP.GTU.FTZ.AND P0, PT, R74, 20, PT ;  /* 0x41a000004a00780b */ /* 0x000fe40003f1c000 */
[----:B------:R-:W-:-:S02]  /*0e10*/  FSETP.GTU.FTZ.AND P6, PT, R73, 20, PT ;  /* 0x41a000004900780b */ /* 0x000fc40003fdc000 */
[----:B------:R-:W-:Y:S01]  /*0e20*/  PRMT R20, RZ, 0x5410, R44 ;  /* 0x00005410ff147816 */ /* 0x000fe2000000002c */
[----:B-----5:R-:W-:Y:S04]  /*0e30*/  STS.128 [R8.X16], R16 ;  /* 0x0000001008007388 */ /* 0x020fe8000000cc00 */
[----:B--2---:R-:W-:Y:S01]  /*0e40*/  STS.128 [R8.X16+0x200], R32 ;  /* 0x0002002008007388 */ /* 0x004fe2000000cc00 */
[----:B------:R-:W-:-:S06]  /*0e50*/  NOP ;  /* 0x0000000000007918 */ /* 0x000fcc0000000000 */
[----:B------:R-:W0:Y:S04]  /*0e60*/  LDS.128 R24, [R39.X16] ;  /* 0x0000000027187984 */ /* 0x000e28000000cc00 */
[----:B------:R2:W3:Y:S01]  /*0e70*/  LDS.128 R16, [R39.X16+0x10] ;  /* 0x0000100027107984 */ /* 0x0004e2000000cc00 */
        /* <DEDUP_REMOVED lines=8> */
[----:B------:R-:W-:Y:S02]  /*0f00*/  PRMT R7, RZ, 0x5410, R41 ;  /* 0x00005410ff077816 */ /* 0x000fe40000000029 */
[----:B------:R-:W-:Y:S02]  /*0f10*/  PRMT R80, RZ, 0x7610, R26 ;  /* 0x00007610ff507816 */ /* 0x000fe4000000001a */
[----:B------:R-:W-:Y:S01]  /*0f20*/  PRMT R79, RZ, 0x5410, R27 ;  /* 0x00005410ff4f7816 */ /* 0x000fe2000000001b */
[----:B------:R-:W-:Y:S01]  /*0f30*/  FFMA.FTZ R7, R83, R7, R0 ;  /* 0x0000000753077223 */ /* 0x000fe20000010000 */
[----:B------:R-:W-:-:S02]  /*0f40*/  PRMT R0, RZ, 0x7610, R41 ;  /* 0x00007610ff007816 */ /* 0x000fc40000000029 */
        /* <DEDUP_REMOVED lines=10> */
[----:B------:R-:W-:Y:S05]  /*0ff0*/  @P4 BRA `(.L_x_1567) ;  /* 0x000001f000004947 */ /* 0x000fea0003800000 */
[----:B--23--:R-:W-:Y:S01]  /*1000*/  FMUL.FTZ R78, R78, 1.4426950216293334961 ;  /* 0x3fb8aa3b4e4e7820 */ /* 0x00cfe20000410000 */
        /* <DEDUP_REMOVED lines=30> */
.L_x_1567:
[----:B--23--:R-:W-:Y:S05]  /*11f0*/  BSYNC B0 ;  /* 0x0000000000007941 */ /* 0x00cfea0003800000 */
.L_x_1566:
        /* <DEDUP_REMOVED lines=41> */
.L_x_1569:
[----:B------:R-:W-:Y:S05]  /*1490*/  BSYNC B0 ;  /* 0x0000000000007941 */ /* 0x000fea0003800000 */
.L_x_1568:
        /* <DEDUP_REMOVED lines=39> */
.L_x_1571:
[----:B------:R-:W-:Y:S05]  /*1710*/  BSYNC B0 ;  /* 0x0000000000007941 */ /* 0x000fea0003800000 */
.L_x_1570:
        /* <DEDUP_REMOVED lines=39> */
.L_x_1573:
[----:B------:R-:W-:Y:S05]  /*1990*/  BSYNC B0 ;  /* 0x0000000000007941 */ /* 0x000fea0003800000 */
.L_x_1572:
        /* <DEDUP_REMOVED lines=39> */
.L_x_1575:
[----:B------:R-:W-:Y:S05]  /*1c10*/  BSYNC B0 ;  /* 0x0000000000007941 */ /* 0x000fea0003800000 */
.L_x_1574:
        /* <DEDUP_REMOVED lines=39> */
.L_x_1577:
[----:B------:R-:W-:Y:S05]  /*1e90*/  BSYNC B0 ;  /* 0x0000000000007941 */ /* 0x000fea0003800000 */
.L_x_1576:
        /* <DEDUP_REMOVED lines=39> */
.L_x_1579:
[----:B------:R-:W-:Y:S05]  /*2110*/  BSYNC B0 ;  /* 0x0000000000007941 */ /* 0x000fea0003800000 */
.L_x_1578:
        /* <DEDUP_REMOVED lines=39> */
.L_x_1581:
[----:B------:R-:W-:Y:S05]  /*2390*/  BSYNC B0 ;  /* 0x0000000000007941 */ /* 0x000fea0003800000 */
.L_x_1580:
[--C-:B------:R-:W-:Y:S01]  /*23a0*/  PRMT R94, RZ, 0x5410, R15.reuse ;  /* 0x00005410ff5e7816 */ /* 0x100fe2000000000f */
[----:B------:R-:W-:Y:S01]  /*23b0*/  BSSY B0, `(.L_x_1582) ;  /* 0x0000028000007945 */ /* 0x000fe20003800000 */
[----:B------:R-:W-:Y:S01]  /*23c0*/  HFMA2.MMA R7, -RZ, RZ, 0, 0 ;  /* 0x00000000ff077435 */ /* 0x000fe200000001ff */
[----:B------:R-:W-:Y:S01]  /*23d0*/  FSETP.GTU.FTZ.AND P3, PT, R95, 20, PT ;  /* 0x41a000005f00780b */ /* 0x000fe20003f7c000 */
[----:B------:R-:W-:Y:S01]  /*23e0*/  HFMA2.MMA R9, -RZ, RZ, 0, 0 ;  /* 0x00000000ff097435 */ /* 0x000fe200000001ff */
[----:B------:R-:W-:Y:S01]  /*23f0*/  MOV R10, RZ ;  /* 0x000000ff000a7202 */ /* 0x000fe20000000f00 */
[----:B------:R-:W-:Y:S01]  /*2400*/  FADD.FTZ R94, R94, UR5 ;  /* 0x000000055e5e7e21 */ /* 0x000fe20008010000 */
[----:B------:R-:W-:Y:S02]  /*2410*/  MOV R12, RZ ;  /* 0x000000ff000c7202 */ /* 0x000fe40000000f00 */
[----:B------:R-:W-:Y:S01]  /*2420*/  PRMT R15, RZ, 0x7610, R15 ;  /* 0x00007610ff0f7816 */ /* 0x000fe2000000000f */
[----:B------:R-:W-:Y:S05]  /*2430*/  @P2 BRA `(.L_x_1583) ;  /* 0x000001f000002947 */ /* 0x000fea0003800000 */
[----:B------:R-:W-:Y:S01]  /*2440*/  FMUL.FTZ R66, R66, 1.4426950216293334961 ;  /* 0x3fb8aa3b42427820 */ /* 0x000fe20000410000 */
[----:B------:R-:W-:-:S02]  /*2450*/  MOV R17, 0x3e800000 ;  /* 0x3e80000000117802 */ /* 0x000fc40000000f00 */
        /* <DEDUP_REMOVED lines=29> */
.L_x_1583:
[----:B------:R-:W-:Y:S05]  /*2630*/  BSYNC B0 ;  /* 0x0000000000007941 */ /* 0x000fea0003800000 */
.L_x_1582:
[----:B------:R-:W-:Y:S01]  /*2640*/  BSSY B0, `(.L_x_1584) ;  /* 0x0000027000007945 */ /* 0x000fe20003800000 */
[----:B------:R-:W-:Y:S01]  /*2650*/  HFMA2.MMA R64, -RZ, RZ, 0, 0 ;  /* 0x00000000ff407435 */ /* 0x000fe200000001ff */
[----:B------:R-:W-:Y:S01]  /*2660*/  FSETP.GTU.FTZ.AND P2, PT, R94, 20, PT ;  /* 0x41a000005e00780b */ /* 0x000fe20003f5c000 */
[----:B------:R-:W-:Y:S01]  /*2670*/  HFMA2.MMA R35, -RZ, RZ, 0, 0 ;  /* 0x00000000ff237435 */ /* 0x000fe200000001ff */
[----:B------:R-:W-:Y:S01]  /*2680*/  CS2R R36, SRZ ;  /* 0x0000000000247805 */ /* 0x000fe2000001ff00 */
[----:B------:R-:W-:Y:S01]  /*2690*/  MOV R38, RZ ;  /* 0x000000ff00267202 */ /* 0x000fe20000000f00 */
        /* <DEDUP_REMOVED lines=33> */
.L_x_1585:
[----:B------:R-:W-:Y:S05]  /*28b0*/  BSYNC B0 ;  /* 0x0000000000007941 */ /* 0x000fea0003800000 */
.L_x_1584:
[----:B------:R-:W-:Y:S01]  /*28c0*/  BSSY B0, `(.L_x_1586) ;  /* 0x0000026000007945 */ /* 0x000fe20003800000 */
[----:B------:R-:W-:Y:S01]  /*28d0*/  HFMA2.MMA R34, -RZ, RZ, 0, 0 ;  /* 0x00000000ff227435 */ /* 0x000fe200000001ff */
[----:B------:R-:W-:Y:S01]  /*28e0*/  FSETP.GTU.FTZ.AND P1, PT, R96, 20, PT ;  /* 0x41a000006000780b */ /* 0x000fe20003f3c000 */
[----:B------:R-:W-:Y:S01]  /*28f0*/  CS2R R32, SRZ ;  /* 0x0000000000207805 */ /* 0x000fe2000001ff00 */
[----:B------:R-:W-:Y:S01]  /*2900*/  CS2R R30, SRZ ;  /* 0x00000000001e7805 */ /* 0x000fe2000001ff00 */
[----:B------:R-:W-:Y:S01]  /*2910*/  MOV R29, RZ ;  /* 0x000000ff001d7202 */ /* 0x000fe20000000f00 */
        /* <DEDUP_REMOVED lines=32> */
.L_x_1587:
[----:B------:R-:W-:Y:S05]  /*2b20*/  BSYNC B0 ;  /* 0x0000000000007941 */ /* 0x000fea0003800000 */
.L_x_1586:
        /* <DEDUP_REMOVED lines=33> */
.L_x_1589:
[----:B------:R-:W-:Y:S05]  /*2d40*/  BSYNC B0 ;  /* 0x0000000000007941 */ /* 0x000fea0003800000 */
.L_x_1588:
        /* <DEDUP_REMOVED lines=33> */
.L_x_1591:
[----:B------:R-:W-:Y:S05]  /*2f60*/  BSYNC B0 ;  /* 0x0000000000007941 */ /* 0x000fea0003800000 */
.L_x_1590:
        /* <DEDUP_REMOVED lines=33> */
.L_x_1593:
[----:B------:R-:W-:Y:S05]  /*3180*/  BSYNC B0 ;  /* 0x0000000000007941 */ /* 0x000fea0003800000 */
.L_x_1592:
        /* <DEDUP_REMOVED lines=33> */
.L_x_1595:
[----:B------:R-:W-:Y:S05]  /*33a0*/  BSYNC B0 ;  /* 0x0000000000007941 */ /* 0x000fea0003800000 */
.L_x_1594:
        /* <DEDUP_REMOVED lines=33> */
.L_x_1597:
[----:B------:R-:W-:Y:S05]  /*35c0*/  BSYNC B0 ;  /* 0x0000000000007941 */ /* 0x000fea0003800000 */
.L_x_1596:
[----:B------:R-:W-:Y:S01]  /*35d0*/  BAR.SYNC.DEFER_BLOCKING 0x0 ;  /* 0x0000000000007b1d */ /* 0x000fe20000010000 */
[----:B------:R-:W-:Y:S01]  /*35e0*/  HFMA2.MMA R27, -RZ, RZ, 0, 0 ;  /* 0x00000000ff1b7435 */ /* 0x000fe200000001ff */
[----:B-1----:R-:W-:Y:S02]  /*35f0*/  FMUL.FTZ R28, R85, UR4 ;  /* 0x00000004551c7c20 */ /* 0x002fe40008410000 */
        /* <DEDUP_REMOVED lines=20> */
.L_x_1646:
        /* <DEDUP_REMOVED lines=8> */
[----:B------:R-:W-:Y:S02]  /*37c0*/  UIMAD.WIDE.U32 UR30, UR7, UR32, UR30 ;  /* 0x00000020071e72a5 */ /* 0x000fe4000f8e001e */
[----:B------:R-:W-:-:S03]  /*37d0*/  UIMAD UR38, UR7, UR33, UR38 ;  /* 0x00000021072672a4 */ /* 0x000fc6000f8e0226 */
[----:B------:R-:W-:Y:S02]  /*37e0*/  ULDC.64 UR32, c[0x0][0x220] ;  /* 0x0000880000207ab9 */ /* 0x000fe40000000a00 */
[----:B------:R-:W-:Y:S02]  /*37f0*/  UIADD3 UR31, UR31, UR38, URZ ;  /* 0x000000261f1f7290 */ /* 0x000fe4000fffe03f */
[----:B------:R-:W-:Y:S02]  /*3800*/  ULEA UR32, UP0, UR30, UR32, 0x2 ;  /* 0x000000201e207291 */ /* 0x000fe4000f80103f */
[----:B------:R-:W-:Y:S02]  /*3810*/  ULDC.64 UR38, c[0x0][0x1c0] ;  /* 0x0000700000267ab9 */ /* 0x000fe40000000a00 */
[----:B------:R-:W-:Y:S02]  /*3820*/  ULEA.HI.X UR33, UR30, UR33, UR31, 0x2, UP0 ;  /* 0x000000211e217291 */ /* 0x000fe400080f141f */
[----:B------:R-:W-:-:S04]  /*3830*/  MOV R48, UR32 ;  /* 0x0000002000307c02 */ /* 0x000fc80008000f00 */
[----:B------:R-:W-:-:S05]  /*3840*/  MOV R49, UR33 ;  /* 0x0000002100317c02 */ /* 0x000fca0008000f00 */
[----:B------:R0:W2:Y:S01]  /*3850*/  LDG.E R59, [R48.64] ;  /* 0x0000001c303b7981 */ /* 0x0000a2000c1e1900 */
[----:B------:R-:W-:Y:S02]  /*3860*/  UIMAD UR32, UR37, UR38, URZ ;  /* 0x00000026252072a4 */ /* 0x000fe4000f8e023f */
[----:B------:R-:W-:Y:S02]  /*3870*/  UIMAD.WIDE.U32 UR30, UR7, UR38, URZ ;  /* 0x00000026071e72a5 */ /* 0x000fe4000f8e003f */
[----:B------:R-:W-:Y:S02]  /*3880*/  UIMAD UR32, UR7, UR39, UR32 ;  /* 0x00000027072072a4 */ /* 0x000fe4000f8e0220 */
[----:B------:R-:W-:Y:S02]  /*3890*/  ULEA UR33, UP0, UR30, UR26, 0x1 ;  /* 0x0000001a1e217291 */ /* 0x000fe4000f80083f */
[----:B------:R-:W-:Y:S02]  /*38a0*/  UIADD3 UR31, UR31, UR32, URZ ;  /* 0x000000201f1f7290 */ /* 0x000fe4000fffe03f */
[----:B------:R-:W-:-:S02]  /*38b0*/  ULDC.64 UR38, c[0x0][0x198] ;  /* 0x0000660000267ab9 */ /* 0x000fc40000000a00 */
[----:B------:R-:W-:Y:S01]  /*38c0*/  ULEA.HI.X UR30, UR30, UR27, UR31, 0x1, UP0 ;  /* 0x0000001b1e1e7291 */ /* 0x000fe200080f0c1f */
[----:B------:R-:W-:-:S05]  /*38d0*/  MOV R56, UR33 ;  /* 0x0000002100387c02 */ /* 0x000fca0008000f00 */
        /* <DEDUP_REMOVED lines=20> */
[C---:B------:R-:W-:Y:S01]  /*3a20*/  LOP3.LUT P0, RZ, R4.reuse, 0x1f, RZ, 0xc0, !PT ;  /* 0x0000001f04ff7812 */ /* 0x040fe2000780c0ff */
[----:B------:R-:W-:Y:S01]  /*3a30*/  HFMA2.MMA R103, -RZ, RZ, 0, 4.76837158203125e-07 ;  /* 0x00000008ff677435 */ /* 0x000fe200000001ff */
[----:B------:R-:W-:Y:S01]  /*3a40*/  MOV R58, UR19 ;  /* 0x00000013003a7c02 */ /* 0x000fe20008000f00 */
[----:B------:R-:W-:Y:S01]  /*3a50*/  ULEA.HI UR31, UR30, UR30, URZ, 0x1 ;  /* 0x0000001e1e1f7291 */ /* 0x000fe2000f8f083f */
[----:B------:R-:W-:Y:S01]  /*3a60*/  ISETP.NE.AND P1, PT, R4, RZ, PT ;  /* 0x000000ff0400720c */ /* 0x000fe20003f25270 */
[----:B------:R-:W-:Y:S01]  /*3a70*/  HFMA2.MMA R98, -RZ, RZ, 1.875, 0 ;  /* 0x3f800000ff627435 */ /* 0x000fe200000001ff */
[----:B------:R-:W-:Y:S01]  /*3a80*/  ISETP.LT.OR P0, PT, R58, 0x2, P0 ;  /* 0x000000023a00780c */ /* 0x000fe20000701670 */
[----:B------:R-:W-:Y:S01]  /*3a90*/  ULOP3.LUT UR31, UR31, 0xfffffe, URZ, 0xc0, !UPT ;  /* 0x00fffffe1f1f7892 */ /* 0x000fe2000f8ec03f */
[----:B0-----:R-:W-:-:S02]  /*3aa0*/  MOV R56, UR19 ;  /* 0x0000001300387c02 */ /* 0x001fc40008000f00 */
[----:B------:R-:W-:Y:S01]  /*3ab0*/  MOV R60, 0x100 ;  /* 0x00000100003c7802 */ /* 0x000fe20000000f00 */
[----:B------:R-:W-:Y:S01]  /*3ac0*/  UIADD3 UR31, UR30, -UR31, URZ ;  /* 0x8000001f1e1f7290 */ /* 0x000fe2000fffe03f */
[----:B------:R-:W-:Y:S02]  /*3ad0*/  IADD3 R58, R4, 0x200, RZ ;  /* 0x00000200043a7810 */ /* 0x000fe40007ffe0ff */
[----:B------:R-:W-:-:S03]  /*3ae0*/  MOV R99, RZ ;  /* 0x000000ff00637202 */ /* 0x000fc60000000f00 */
[----:B------:R-:W-:Y:S02]  /*3af0*/  MOV R57, UR31 ;  /* 0x0000001f00397c02 */ /* 0x000fe40008000f00 */
[----:B------:R-:W-:-:S03]  /*3b00*/  @!P0 IADD3 R56, R56, -0x2, RZ ;  /* 0xfffffffe38388810 */ /* 0x000fc60007ffe0ff */
[----:B------:R-:W-:-:S05]  /*3b10*/  @!P1 IMAD R58, R57, R60, UR7 ;  /* 0x00000007393a9e24 */ /* 0x000fca000f8e023c */
[----:B------:R-:W-:Y:S02]  /*3b20*/  SHF.L.U32 R105, R58, 0x2, RZ ;  /* 0x000000023a697819 */ /* 0x000fe400000006ff */
[----:B------:R-:W-:Y:S02]  /*3b30*/  PRMT R151, RZ, 0x5410, R40 ;  /* 0x00005410ff977816 */ /* 0x000fe40000000028 */
[----:B------:R-:W-:-:S03]  /*3b40*/  PRMT R145, RZ, 0x5410, R41 ;  /* 0x00005410ff917816 */ /* 0x000fc60000000029 */
[----:B------:R-:W-:Y:S01]  /*3b50*/  FMUL.FTZ R151, R151, R78 ;  /* 0x0000004e97977220 */ /* 0x000fe20000410000 */
[----:B------:R-:W-:Y:S01]  /*3b60*/  PRMT R164, RZ, 0x7610, R41 ;  /* 0x00007610ffa47816 */ /* 0x000fe20000000029 */
[----:B------:R-:W-:Y:S01]  /*3b70*/  FMUL.FTZ R145, R145, R76 ;  /* 0x0000004c91917220 */ /* 0x000fe20000410000 */
[----:B------:R-:W-:-:S03]  /*3b80*/  PRMT R160, RZ, 0x7610, R42 ;  /* 0x00007610ffa07816 */ /* 0x000fc6000000002a */
[----:B------:R-:W-:Y:S01]  /*3b90*/  FMUL.FTZ R164, R164, R75 ;  /* 0x0000004ba4a47220 */ /* 0x000fe20000410000 */
[--C-:B------:R-:W-:Y:S01]  /*3ba0*/  PRMT R158, RZ, 0x5410, R43.reuse ;  /* 0x00005410ff9e7816 */ /* 0x100fe2000000002b */
[----:B------:R-:W-:Y:S01]  /*3bb0*/  FMUL.FTZ R160, R160, R73 ;  /* 0x00000049a0a07220 */ /* 0x000fe20000410000 */
[----:B------:R-:W-:-:S03]  /*3bc0*/  PRMT R143, RZ, 0x7610, R43 ;  /* 0x00007610ff8f7816 */ /* 0x000fc6000000002b */
[----:B------:R-:W-:Y:S02]  /*3bd0*/  FMUL.FTZ R158, R158, R71 ;  /* 0x000000479e9e7220 */ /* 0x000fe40000410000 */
[----:B------:R-:W-:Y:S01]  /*3be0*/  FMUL.FTZ R143, R143, R68 ;  /* 0x000000448f8f7220 */ /* 0x000fe20000410000 */
[----:B------:R-:W-:Y:S02]  /*3bf0*/  PRMT R154, RZ, 0x5410, R45 ;  /* 0x00005410ff9a7816 */ /* 0x000fe4000000002d */
[----:B------:R-:W-:-:S03]  /*3c00*/  PRMT R152, RZ, 0x5410, R46 ;  /* 0x00005410ff987816 */ /* 0x000fc6000000002e */
[----:B------:R-:W-:Y:S02]  /*3c10*/  FMUL.FTZ R154, R154, R87 ;  /* 0x000000579a9a7220 */ /* 0x000fe40000410000 */
[----:B------:R-:W-:Y:S01]  /*3c20*/  FMUL.FTZ R152, R152, R91 ;  /* 0x0000005b98987220 */ /* 0x000fe20000410000 */
[----:B------:R-:W-:Y:S01]  /*3c30*/  BSSY B0, `(.L_x_1599) ;  /* 0x000007c000007945 */ /* 0x000fe20003800000 */
[----:B--2---:R0:W1:Y:S02]  /*3c40*/  R2UR UR33, R59 ;  /* 0x000000003b2173c2 */ /* 0x00406400000e0000 */
[----:B0-----:R-:W-:-:S05]  /*3c50*/  MOV R59, c[0x0][0x16c] ;  /* 0x00005b00003b7a02 */ /* 0x001fca0000000f00 */
[----:B------:R-:W-:-:S04]  /*3c60*/  @!P0 IMAD R56, R56, R59, UR7 ;  /* 0x0000000738388e24 */ /* 0x000fc8000f8e023b */
[----:B------:R-:W-:Y:S01]  /*3c70*/  @!P0 IMAD.WIDE R102, R56, R103, UR10 ;  /* 0x0000000a38668e25 */ /* 0x000fe2000f8e0267 */
[----:B-1----:R-:W-:-:S05]  /*3c80*/  MOV R110, UR33 ;  /* 0x00000021006e7c02 */ /* 0x002fca0008000f00 */
[----:B------:R-:W-:Y:S01]  /*3c90*/  FMUL.FTZ R110, R110, 1.4426950216293334961 ;  /* 0x3fb8aa3b6e6e7820 */ /* 0x000fe20000410000 */
[----:B---3--:R0:W-:Y:S03]  /*3ca0*/  STS.128 [R8.X16], R48 ;  /* 0x0000003008007388 */ /* 0x0081e6000000cc00 */
[----:B------:R-:W-:Y:S01]  /*3cb0*/  FMUL.FTZ R146, R110, R78 ;  /* 0x0000004e6e927220 */ /* 0x000fe20000410000 */
[----:B----4-:R1:W-:Y:S01]  /*3cc0*/  STS.128 [R8.X16+0x200], R52 ;  /* 0x0002003408007388 */ /* 0x0103e2000000cc00 */
[----:B------:R-:W-:-:S06]  /*3cd0*/  NOP ;  /* 0x0000000000007918 */ /* 0x000fcc0000000000 */
[----:B------:R-:W2:Y:S01]  /*3ce0*/  MUFU.EX2 R146, R146 ;  /* 0x0000009200927308 */ /* 0x000ea20000000800 */
[----:B------:R-:W3:Y:S04]  /*3cf0*/  LDS.128 R56, [R39.X16] ;  /* 0x0000000027387984 */ /* 0x000ee8000000cc00 */
[----:B------:R-:W4:Y:S04]  /*3d00*/  LDS.128 R60, [R39.X16+0x10] ;  /* 0x00001000273c7984 */ /* 0x000f28000000cc00 */
[----:B--2---:R3:W-:Y:S04]  /*3d10*/  STS [R105+0x3be0], R146 ;  /* 0x003be09269007388 */ /* 0x0047e80000000800 */
[----:B------:R-:W-:Y:S01]  /*3d20*/  BAR.SYNC.DEFER_BLOCKING 0x0 ;  /* 0x0000000000007b1d */ /* 0x000fe20000010000 */
[----:B------:R-:W-:-:S02]  /*3d30*/  FMUL.FTZ R101, R110, R77 ;  /* 0x0000004d6e657220 */ /* 0x000fc40000410000 */
[C---:B------:R-:W-:Y:S02]  /*3d40*/  FMUL.FTZ R100, R110.reuse, R76 ;  /* 0x0000004c6e647220 */ /* 0x040fe40000410000 */
[C---:B------:R-:W-:Y:S02]  /*3d50*/  FMUL.FTZ R97, R110.reuse, R75 ;  /* 0x0000004b6e617220 */ /* 0x040fe40000410000 */
[----:B------:R-:W2:Y:S01]  /*3d60*/  MUFU.EX2 R101, R101 ;  /* 0x0000006500657308 */ /* 0x000ea20000000800 */
[C---:B0-----:R-:W-:Y:S02]  /*3d70*/  FMUL.FTZ R50, R110.reuse, R73 ;  /* 0x000000496e327220 */ /* 0x041fe40000410000 */
[----:B------:R-:W-:-:S05]  /*3d80*/  FMUL.FTZ R49, R110, R74 ;  /* 0x0000004a6e317220 */ /* 0x000fca0000410000 */
[----:B------:R-:W0:Y:S01]  /*3d90*/  MUFU.EX2 R100, R100 ;  /* 0x0000006400647308 */ /* 0x000e220000000800 */
[----:B-1----:R-:W-:Y:S01]  /*3da0*/  PRMT R53, RZ, 0x5410, R42 ;  /* 0x00005410ff357816 */ /* 0x002fe2000000002a */
[----:B------:R1:W5:Y:S06]  /*3db0*/  @!P0 LDG.E.64 R98, [R102.64] ;  /* 0x0000001c66628981 */ /* 0x00036c000c1e1b00 */
[----:B------:R-:W1:Y:S01]  /*3dc0*/  MUFU.EX2 R97, R97 ;  /* 0x0000006100617308 */ /* 0x000e620000000800 */
[----:B------:R-:W-:Y:S01]  /*3dd0*/  FMUL.FTZ R119, R110, R71 ;  /* 0x000000476e777220 */ /* 0x000fe20000410000 */
[----:B------:R-:W-:Y:S01]  /*3de0*/  ISETP.NE.AND P0, PT, R4, 0x7f, PT ;  /* 0x0000007f0400780c */ /* 0x000fe20003f05270 */
[----:B------:R-:W-:Y:S01]  /*3df0*/  FMUL.FTZ R162, R53, R74 ;  /* 0x0000004a35a27220 */ /* 0x000fe20000410000 */
[--C-:B------:R-:W-:Y:S01]  /*3e00*/  PRMT R55, RZ, 0x5410, R44.reuse ;  /* 0x00005410ff377816 */ /* 0x100fe2000000002c */
[----:B--2---:R-:W-:Y:S01]  /*3e10*/  FMUL.FTZ R53, R146, R101 ;  /* 0x0000006592357220 */ /* 0x004fe20000410000 */
[----:B------:R-:W-:Y:S01]  /*3e20*/  PRMT R54, RZ, 0x7610, R44 ;  /* 0x00007610ff367816 */ /* 0x000fe2000000002c */
[----:B------:R-:W-:Y:S01]  /*3e30*/  FMUL.FTZ R118, R110, R68 ;  /* 0x000000446e767220 */ /* 0x000fe20000410000 */
[----:B------:R-:W2:Y:S01]  /*3e40*/  MUFU.EX2 R49, R49 ;  /* 0x0000003100317308 */ /* 0x000ea20000000800 */
[----:B0-----:R-:W-:Y:S01]  /*3e50*/  FMUL.FTZ R52, R100, R53 ;  /* 0x0000003564347220 */ /* 0x001fe20000410000 */
[--C-:B---3--:R-:W-:Y:S01]  /*3e60*/  PRMT R105, RZ, 0x5410, R58.reuse ;  /* 0x00005410ff697816 */ /* 0x108fe2000000003a */
[C---:B------:R-:W-:Y:S01]  /*3e70*/  FMUL.FTZ R117, R110.reuse, R66 ;  /* 0x000000426e757220 */ /* 0x040fe20000410000 */
[----:B------:R-:W-:Y:S01]  /*3e80*/  PRMT R108, RZ, 0x7610, R58 ;  /* 0x00007610ff6c7816 */ /* 0x000fe2000000003a */
[C---:B------:R-:W-:Y:S01]  /*3e90*/  FMUL.FTZ R116, R110.reuse, R89 ;  /* 0x000000596e747220 */ /* 0x040fe20000410000 */
[----:B------:R0:W3:Y:S01]  /*3ea0*/  R2UR UR37, R104 ;  /* 0x00000000682573c2 */ /* 0x0000e200000e0000 */
[C---:B------:R-:W-:Y:S01]  /*3eb0*/  FMUL.FTZ R115, R110.reuse, R87 ;  /* 0x000000576e737220 */ /* 0x040fe20000410000 */
[----:B-1----:R1:W4:Y:S01]  /*3ec0*/  MUFU.EX2 R103, R50 ;  /* 0x0000003200677308 */ /* 0x0023220000000800 */
[----:B------:R-:W-:Y:S01]  /*3ed0*/  FMUL.FTZ R52, R97, R52 ;  /* 0x0000003461347220 */ /* 0x000fe20000410000 */
[----:B------:R0:W3:Y:S01]  /*3ee0*/  @P0 LDS R124, [R4.X4+0x43e4] ;  /* 0x0043e400047c0984 */ /* 0x0000e20000004800 */
[C---:B------:R-:W-:Y:S01]  /*3ef0*/  FMUL.FTZ R114, R110.reuse, R93 ;  /* 0x0000005d6e727220 */ /* 0x040fe20000410000 */
[----:B------:R-:W-:Y:S01]  /*3f00*/  PRMT R58, RZ, 0x7610, R46 ;  /* 0x00007610ff3a7816 */ /* 0x000fe2000000002e */
[C---:B------:R-:W-:Y:S01]  /*3f10*/  FMUL.FTZ R113, R110.reuse, R91 ;  /* 0x0000005b6e717220 */ /* 0x040fe20000410000 */
[----:B------:R-:W-:Y:S01]  /*3f20*/  PRMT R48, RZ, 0x5410, R56 ;  /* 0x00005410ff307816 */ /* 0x000fe20000000038 */
[----:B------:R-:W-:Y:S01]  /*3f30*/  FMUL.FTZ R156, R55, R66 ;  /* 0x00000042379c7220 */ /* 0x000fe20000410000 */
[----:B------:R-:W4:Y:S01]  /*3f40*/  MUFU.EX2 R119, R119 ;  /* 0x0000007700777308 */ /* 0x000f220000000800 */
[----:B-1----:R-:W-:Y:S01]  /*3f50*/  PRMT R50, RZ, 0x7610, R40 ;  /* 0x00007610ff327816 */ /* 0x002fe20000000028 */
[----:B--2---:R-:W-:Y:S01]  /*3f60*/  FMUL.FTZ R52, R49, R52 ;  /* 0x0000003431347220 */ /* 0x004fe20000410000 */
[----:B0-----:R-:W-:Y:S01]  /*3f70*/  PRMT R104, RZ, 0x7610, R56 ;  /* 0x00007610ff687816 */ /* 0x001fe20000000038 */
[----:B------:R-:W-:Y:S01]  /*3f80*/  FMUL.FTZ R112, R110, R95 ;  /* 0x0000005f6e707220 */ /* 0x000fe20000410000 */
[----:B------:R-:W-:Y:S01]  /*3f90*/  PRMT R51, RZ, 0x7610, R47 ;  /* 0x00007610ff337816 */ /* 0x000fe2000000002f */
[----:B------:R-:W-:Y:S01]  /*3fa0*/  FMUL.FTZ R147, R50, R77 ;  /* 0x0000004d32937220 */ /* 0x000fe20000410000 */
[----:B------:R-:W-:Y:S01]  /*3fb0*/  PRMT R56, RZ, 0x7610, R45 ;  /* 0x00007610ff387816 */ /* 0x000fe2000000002d */
[----:B------:R-:W0:Y:S01]  /*3fc0*/  MUFU.EX2 R118, R118 ;  /* 0x0000007600767308 */ /* 0x000e220000000800 */
[----:B----4-:R-:W-:Y:S01]  /*3fd0*/  FMUL.FTZ R52, R103, R52 ;  /* 0x0000003467347220 */ /* 0x010fe20000410000 */
[----:B------:R-:W-:Y:S01]  /*3fe0*/  PRMT R107, RZ, 0x5410, R59 ;  /* 0x00005410ff6b7816 */ /* 0x000fe2000000003b */
[----:B------:R-:W-:Y:S01]  /*3ff0*/  FFMA.FTZ R50, R151, R101, R147 ;  /* 0x0000006597327223 */ /* 0x000fe20000010093 */
[----:B------:R-:W-:Y:S01]  /*4000*/  PRMT R120, RZ, 0x7610, R59 ;  /* 0x00007610ff787816 */ /* 0x000fe2000000003b */
[----:B------:R-:W-:Y:S01]  /*4010*/  FMUL.FTZ R141, R54, R89 ;  /* 0x00000059368d7220 */ /* 0x000fe20000410000 */
[----:B------:R-:W-:Y:S01]  /*4020*/  PRMT R102, RZ, 0x5410, R57 ;  /* 0x00005410ff667816 */ /* 0x000fe20000000039 */
[----:B------:R-:W-:Y:S01]  /*4030*/  FFMA.FTZ R50, R100, R50, R145 ;  /* 0x0000003264327223 */ /* 0x000fe20000010091 */
[----:B------:R-:W1:Y:S01]  /*4040*/  MUFU.EX2 R117, R117 ;  /* 0x0000007500757308 */ /* 0x000e620000000800 */
[----:B------:R-:W-:Y:S01]  /*4050*/  FMUL.FTZ R53, R119, R52 ;  /* 0x0000003477357220 */ /* 0x000fe20000410000 */
[----:B------:R-:W-:Y:S01]  /*4060*/  PRMT R106, RZ, 0x7610, R57 ;  /* 0x00007610ff6a7816 */ /* 0x000fe20000000039 */
[----:B------:R-:W-:Y:S01]  /*4070*/  FFMA.FTZ R50, R97, R50, R164 ;  /* 0x0000003261327223 */ /* 0x000fe200000100a4 */
[----:B------:R-:W-:Y:S01]  /*4080*/  PRMT R57, RZ, 0x5410, R47 ;  /* 0x00005410ff397816 */ /* 0x000fe2000000002f */
[----:B------:R-:W-:Y:S01]  /*4090*/  FMUL.FTZ R111, R110, R94 ;  /* 0x0000005e6e6f7220 */ /* 0x000fe20000410000 */
[----:B------:R-:W-:Y:S01]  /*40a0*/  PRMT R121, RZ, 0x7610, R60 ;  /* 0x00007610ff797816 */ /* 0x000fe2000000003c */
[----:B------:R-:W-:Y:S01]  /*40b0*/  FFMA.FTZ R50, R49, R50, R162 ;  /* 0x0000003231327223 */ /* 0x000fe200000100a2 */
[----:B------:R-:W2:Y:S01]  /*40c0*/  MUFU.EX2 R116, R116 ;  /* 0x0000007400747308 */ /* 0x000ea20000000800 */
[----:B0-----:R-:W-:Y:S01]  /*40d0*/  FMUL.FTZ R52, R118, R53 ;  /* 0x0000003576347220 */ /* 0x001fe20000410000 */
[----:B------:R-:W-:Y:S01]  /*40e0*/  PRMT R122, RZ, 0x7610, R61 ;  /* 0x00007610ff7a7816 */ /* 0x000fe2000000003d */
[----:B------:R-:W-:Y:S01]  /*40f0*/  FFMA.FTZ R50, R103, R50, R160 ;  /* 0x0000003267327223 */ /* 0x000fe200000100a0 */
[----:B------:R-:W-:Y:S01]  /*4100*/  PRMT R123, RZ, 0x7610, R62 ;  /* 0x00007610ff7b7816 */ /* 0x000fe2000000003e */
[----:B------:R-:W-:Y:S01]  /*4110*/  FMUL.FTZ R59, R58, R95 ;  /* 0x0000005f3a3b7220 */ /* 0x000fe20000410000 */
[----:B------:R-:W-:Y:S01]  /*4120*/  PRMT R125, RZ, 0x7610, R63 ;  /* 0x00007610ff7d7816 */ /* 0x000fe2000000003f */
[----:B------:R-:W-:Y:S01]  /*4130*/  FFMA.FTZ R50, R119, R50, R158 ;  /* 0x0000003277327223 */ /* 0x000fe2000001009e */
[----:B------:R-:W0:Y:S01]  /*4140*/  MUFU.EX2 R115, R115 ;  /* 0x0000007300737308 */ /* 0x000e220000000800 */
[----:B-1----:R-:W-:-:S02]  /*4150*/  FMUL.FTZ R53, R117, R52 ;  /* 0x0000003475357220 */ /* 0x002fc40000410000 */
[----:B------:R-:W-:Y:S02]  /*4160*/  FFMA.FTZ R50, R118, R50, R143 ;  /* 0x0000003276327223 */ /* 0x000fe4000001008f */
[----:B------:R-:W-:Y:S01]  /*4170*/  FMUL.FTZ R109, R110, R96 ;  /* 0x000000606e6d7220 */ /* 0x000fe20000410000 */
[----:B------:R-:W-:Y:S01]  /*4180*/  PRMT R110, RZ, 0x5410, R60 ;  /* 0x00005410ff6e7816 */ /* 0x000fe2000000003c */
[----:B------:R-:W-:Y:S01]  /*4190*/  FFMA.FTZ R50, R117, R50, R156 ;  /* 0x0000003275327223 */ /* 0x000fe2000001009c */
[----:B------:R-:W1:Y:S01]  /*41a0*/  MUFU.EX2 R114, R114 ;  /* 0x0000007200727308 */ /* 0x000e620000000800 */
[C---:B--2---:R-:W-:Y:S01]  /*41b0*/  FMUL.FTZ R52, R116.reuse, R53 ;  /* 0x0000003574347220 */ /* 0x044fe20000410000 */
[----:B------:R-:W-:Y:S01]  /*41c0*/  PRMT R60, RZ, 0x5410, R61 ;  /* 0x00005410ff3c7816 */ /* 0x000fe2000000003d */
[----:B------:R-:W-:Y:S01]  /*41d0*/  FFMA.FTZ R50, R116, R50, R141 ;  /* 0x0000003274327223 */ /* 0x000fe2000001008d */
[----:B------:R-:W-:Y:S01]  /*41e0*/  PRMT R61, RZ, 0x5410, R62 ;  /* 0x00005410ff3d7816 */ /* 0x000fe2000000003e */
[----:B------:R-:W-:Y:S01]  /*41f0*/  FMUL.FTZ R58, R51, R96 ;  /* 0x00000060333a7220 */ /* 0x000fe20000410000 */
[----:B------:R-:W-:Y:S01]  /*4200*/  PRMT R62, RZ, 0x5410, R63 ;  /* 0x00005410ff3e7816 */ /* 0x000fe2000000003f */
[----:B------:R-:W-:Y:S01]  /*4210*/  FMUL.FTZ R139, R56, R93 ;  /* 0x0000005d388b7220 */ /* 0x000fe20000410000 */
[----:B------:R-:W2:Y:S01]  /*4220*/  MUFU.EX2 R113, R113 ;  /* 0x0000007100717308 */ /* 0x000ea20000000800 */
[C---:B0-----:R-:W-:Y:S01]  /*4230*/  FMUL.FTZ R51, R115.reuse, R52 ;  /* 0x0000003473337220 */ /* 0x041fe20000410000 */
[----:B------:R-:W-:Y:S01]  /*4240*/  LEA.HI R63, R4, R4, RZ, 0x1e ;  /* 0x00000004043f7211 */ /* 0x000fe200078ff0ff */
[----:B------:R-:W-:-:S02]  /*4250*/  FFMA.FTZ R50, R115, R50, R154 ;  /* 0x0000003273327223 */ /* 0x000fc4000001009a */
[----:B------:R-:W-:-:S03]  /*4260*/  FMUL.FTZ R150, R57, R94 ;  /* 0x0000005e39967220 */ /* 0x000fc60000410000 */
[----:B------:R-:W0:Y:S01]  /*4270*/  MUFU.EX2 R112, R112 ;  /* 0x0000007000707308 */ /* 0x000e220000000800 */
[C---:B-1----:R-:W-:Y:S02]  /*4280*/  FMUL.FTZ R52, R114.reuse, R51 ;  /* 0x0000003372347220 */ /* 0x042fe40000410000 */
[----:B------:R-:W-:-:S05]  /*4290*/  FFMA.FTZ R50, R114, R50, R139 ;  /* 0x0000003272327223 */ /* 0x000fca000001008b */
[----:B------:R-:W1:Y:S01]  /*42a0*/  MUFU.EX2 R111, R111 ;  /* 0x0000006f006f7308 */ /* 0x000e620000000800 */
[C---:B--2---:R-:W-:Y:S02]  /*42b0*/  FMUL.FTZ R51, R113.reuse, R52 ;  /* 0x0000003471337220 */ /* 0x044fe40000410000 */
[----:B------:R-:W-:-:S05]  /*42c0*/  FFMA.FTZ R50, R113, R50, R152 ;  /* 0x0000003271327223 */ /* 0x000fca0000010098 */
[----:B------:R-:W2:Y:S01]  /*42d0*/  MUFU.EX2 R109, R109 ;  /* 0x0000006d006d7308 */ /* 0x000ea20000000800 */
[C---:B0-----:R-:W-:Y:S02]  /*42e0*/  FMUL.FTZ R52, R112.reuse, R51 ;  /* 0x0000003370347220 */ /* 0x041fe40000410000 */
[----:B------:R-:W-:Y:S02]  /*42f0*/  FFMA.FTZ R50, R112, R50, R59 ;  /* 0x0000003270327223 */ /* 0x000fe4000001003b */
[C---:B-1----:R-:W-:Y:S02]  /*4300*/  FMUL.FTZ R52, R111.reuse, R52 ;  /* 0x000000346f347220 */ /* 0x042fe40000410000 */
[----:B------:R-:W-:Y:S02]  /*4310*/  FFMA.FTZ R51, R111, R50, R150 ;  /* 0x000000326f337223 */ /* 0x000fe40000010096 */
[C---:B--2---:R-:W-:Y:S02]  /*4320*/  FMUL.FTZ R50, R109.reuse, R52 ;  /* 0x000000346d327220 */ /* 0x044fe40000410000 */
[----:B------:R-:W-:Y:S01]  /*4330*/  FFMA.FTZ R51, R109, R51, R58 ;  /* 0x000000336d337223 */ /* 0x000fe2000001003a */
[----:B------:R-:W-:Y:S05]  /*4340*/  @P0 BRA `(.L_x_1600) ;  /* 0x000000a000000947 */ /* 0x000fea0003800000 */
[----:B---3--:R-:W-:Y:S01]  /*4350*/  ULDC UR30, c[0x0][0x174] ;  /* 0x00005d00001e7ab9 */ /* 0x008fe20000000800 */
        /* <DEDUP_REMOVED lines=9> */
.L_x_1600:
[----:B---3--:R-:W-:Y:S05]  /*43f0*/  BSYNC B0 ;  /* 0x0000000000007941 */ /* 0x008fea0003800000 */
.L_x_1599:
        /* <DEDUP_REMOVED lines=9> */
[----:B------:R-:W-:Y:S02]  /*4490*/  FMUL.FTZ R55, R108, UR37 ;  /* 0x000000256c377c20 */ /* 0x000fe40008410000 */
[----:B0-----:R-:W-:Y:S02]  /*44a0*/  FMUL.FTZ R52, R107, UR37 ;  /* 0x000000256b347c20 */ /* 0x001fe40008410000 */
[----:B------:R-:W-:Y:S02]  /*44b0*/  FMUL.FTZ R57, R120, UR37 ;  /* 0x0000002578397c20 */ /* 0x000fe40008410000 */
[----:B------:R-:W-:Y:S02]  /*44c0*/  FMUL.FTZ R133, R110, UR37 ;  /* 0x000000256e857c20 */ /* 0x000fe40008410000 */
[----:B------:R-:W-:-:S02]  /*44d0*/  FMUL.FTZ R132, R121, UR37 ;  /* 0x0000002579847c20 */ /* 0x000fc40008410000 */
[----:B--2---:R-:W-:Y:S02]  /*44e0*/  FMUL.FTZ R50, R60, UR37 ;  /* 0x000000253c327c20 */ /* 0x004fe40008410000 */
        /* <DEDUP_REMOVED lines=35> */
.L_x_1654:
        /* <DEDUP_REMOVED lines=24> */
.L_x_1655:
        /* <DEDUP_REMOVED lines=10> */
[----:B-1---5:R-:W-:Y:S05]  /*4940*/  CALL.REL.NOINC `($__internal_67_$__cuda_sm70_shflsync_idx_p) ;  /* 0x00004ce000007944 */ /* 0x022fea0003c00000 */
.L_x_1605:
[----:B------:R-:W-:Y:S05]  /*4950*/  BRA.CONV ~URZ, `(.L_x_1606) ;  /* 0x000000637f007947 */ /* 0x000fea000b800000 */
[----:B-1----:R-:W-:Y:S01]  /*4960*/  HFMA2.MMA R53, -RZ, RZ, 0, 1.847743988037109375e-06 ;  /* 0x0000001fff357435 */ /* 0x002fe200000001ff */
[----:B0-----:R-:W-:-:S02]  /*4970*/  MOV R56, R155 ;  /* 0x0000009b00387202 */ /* 0x001fc40000000f00 */
[----:B------:R-:W-:Y:S02]  /*4980*/  MOV R55, 0x1f ;  /* 0x0000001f00377802 */ /* 0x000fe40000000f00 */
[----:B------:R-:W-:Y:S02]  /*4990*/  MOV R52, 0xffffffff ;  /* 0xffffffff00347802 */ /* 0x000fe40000000f00 */
[----:B------:R-:W-:Y:S02]  /*49a0*/  MOV R54, 0x49c0 ;  /* 0x000049c000367802 */ /* 0x000fe40000000f00 */
[----:B-----5:R-:W-:Y:S05]  /*49b0*/  CALL.REL.NOINC `($__internal_67_$__cuda_sm70_shflsync_idx_p) ;  /* 0x00004c7000007944 */ /* 0x020fea0003c00000 */
.L_x_1606:
[----:B------:R-:W-:Y:S05]  /*49c0*/  BRA.DIV ~URZ, `(.L_x_1607) ;  /* 0x000042c27f007947 */ /* 0x000fea000b800000 */
[----:B-----5:R-:W2:Y:S04]  /*49d0*/  SHFL.IDX PT, R98, R98, RZ, 0x1f ;  /* 0x00001fff62627589 */ /* 0x020ea800000e0000 */
[----:B------:R3:W4:Y:S04]  /*49e0*/  SHFL.IDX PT, R55, R99, RZ, 0x1f ;  /* 0x00001fff63377589 */ /* 0x00072800000e0000 */
[----:B------:R3:W0:Y:S04]  /*49f0*/  SHFL.UP PT, R157, R159, 0x1, RZ ;  /* 0x042000009f9d7989 */ /* 0x00062800000e00ff */
[----:B------:R-:W1:Y:S02]  /*4a00*/  SHFL.UP PT, R155, R155, 0x1, RZ ;  /* 0x042000009b9b7989 */ /* 0x000e6400000e00ff */
.L_x_1656:
[----:B0-----:R-:W0:Y:S01]  /*4a10*/  LDS.64 R56, [R153+0x31d0] ;  /* 0x0031d00099387984 */ /* 0x001e220000000a00 */
        /* <DEDUP_REMOVED lines=15> */
.L_x_1602:
[----:B------:R-:W-:Y:S05]  /*4b10*/  BSYNC B0 ;  /* 0x0000000000007941 */ /* 0x000fea0003800000 */
.L_x_1601:
[----:B------:R-:W-:Y:S01]  /*4b20*/  WARPSYNC 0xffffffff ;  /* 0xffffffff00007948 */ /* 0x000fe20003800000 */
[----:B------:R-:W-:Y:S01]  /*4b30*/  BAR.SYNC.DEFER_BLOCKING 0x0 ;  /* 0x0000000000007b1d */ /* 0x000fe20000010000 */
[C---:B-1--4-:R-:W-:Y:S01]  /*4b40*/  FMUL.FTZ R52, R109.reuse, R124 ;  /* 0x0000007c6d347220 */ /* 0x052fe20000410000 */
        /* <DEDUP_REMOVED lines=19> */
[----:B------:R-:W-:-:S04]  /*4c80*/  FFMA.FTZ R51, R118, R51, R135 ;  /* 0x0000003376337223 */ /* 0x000fc80000010087 */
[----:B------:R-:W-:Y:S01]  /*4c90*/  FFMA.FTZ R52, R119, R51, R136 ;  /* 0x0000003377347223 */ /* 0x000fe20000010088 */
[----:B------:R-:W-:-:S03]  /*4ca0*/  HFMA2.MMA R51, -RZ, RZ, 0, 0 ;  /* 0x00000000ff337435 */ /* 0x000fc600000001ff */
        /* <DEDUP_REMOVED lines=10> */
[----:B------:R-:W-:Y:S02]  /*4d50*/  FMUL.FTZ R50, R119, R50 ;  /* 0x0000003277327220 */ /* 0x000fe40000410000 */
[----:B------:R-:W-:Y:S02]  /*4d60*/  FFMA.FTZ R162, R49, R164, R162 ;  /* 0x000000a431a27223 */ /* 0x000fe400000100a2 */
[C---:B------:R-:W-:Y:S01]  /*4d70*/  FMUL.FTZ R54, R103.reuse, R50 ;  /* 0x0000003267367220 */ /* 0x040fe20000410000 */
[----:B------:R-:W-:Y:S01]  /*4d80*/  MOV R50, 0x3f800000 ;  /* 0x3f80000000327802 */ /* 0x000fe20000000f00 */
[----:B------:R-:W-:-:S02]  /*4d90*/  FFMA.FTZ R160, R103, R162, R160 ;  /* 0x000000a267a07223 */ /* 0x000fc400000100a0 */
[----:B------:R-:W-:Y:S02]  /*4da0*/  FMUL.FTZ R54, R49, R54 ;  /* 0x0000003631367220 */ /* 0x000fe40000410000 */
[----:B------:R-:W-:Y:S01]  /*4db0*/  FFMA.FTZ R158, R119, R160, R158 ;  /* 0x000000a0779e7223 */ /* 0x000fe2000001009e */
[----:B------:R0:W1:Y:S01]  /*4dc0*/  @!P0 LDS.64 R50, [R55.X8+0x45e0] ;  /* 0x0045e00037328984 */ /* 0x0000620000008a00 */
[----:B------:R-:W-:Y:S01]  /*4dd0*/  FMUL.FTZ R53, R97, R54 ;  /* 0x0000003661357220 */ /* 0x000fe20000410000 */
[----:B------:R-:W-:Y:S01]  /*4de0*/  ISETP.GT.U32.AND P0, PT, R4, 0x1f, PT ;  /* 0x0000001f0400780c */ /* 0x000fe20003f04070 */
[----:B------:R-:W-:Y:S02]  /*4df0*/  FFMA.FTZ R143, R118, R158, R143 ;  /* 0x0000009e768f7223 */ /* 0x000fe4000001008f */
[----:B------:R-:W-:Y:S02]  /*4e00*/  FMUL.FTZ R54, R100, R53 ;  /* 0x0000003564367220 */ /* 0x000fe40000410000 */
[----:B---3-5:R-:W-:-:S02]  /*4e10*/  FFMA.FTZ R99, R117, R143, R156 ;  /* 0x0000008f75637223 */ /* 0x028fc4000001009c */
[----:B------:R-:W-:Y:S02]  /*4e20*/  FFMA.FTZ R53, R100, R52, R137 ;  /* 0x0000003464357223 */ /* 0x000fe40000010089 */
[----:B------:R-:W-:Y:S02]  /*4e30*/  FFMA.FTZ R98, R116, R99, R141 ;  /* 0x0000006374627223 */ /* 0x000fe4000001008d */
        /* <DEDUP_REMOVED lines=30> */
.L_x_1657:
        /* <DEDUP_REMOVED lines=26> */
.L_x_1658:
        /* <DEDUP_REMOVED lines=20> */
.L_x_1609:
[----:B01----:R-:W-:Y:S05]  /*5300*/  BSYNC B0 ;  /* 0x0000000000007941 */ /* 0x003fea0003800000 */
.L_x_1608:
        /* <DEDUP_REMOVED lines=11> */
[----:B------:R-:W-:Y:S01]  /*53c0*/  ISETP.NE.AND P0, PT, R4, RZ, PT ;  /* 0x000000ff0400720c */ /* 0x000fe20003f05270 */
[----:B------:R-:W-:Y:S01]  /*53d0*/  FMUL.FTZ R106, R106, R164 ;  /* 0x000000a46a6a7220 */ /* 0x000fe20000410000 */
[----:B------:R-:W-:Y:S01]  /*53e0*/  UIMAD UR30, UR34, UR31, UR30 ;  /* 0x0000001f221e72a4 */ /* 0x000fe2000f8e021e */
[----:B------:R-:W-:Y:S01]  /*53f0*/  FFMA.FTZ R53, R83, R102, R104 ;  /* 0x0000006653357223 */ /* 0x000fe20000010068 */
[----:B------:R-:W-:Y:S01]  /*5400*/  MOV R57, UR18 ;  /* 0x0000001200397c02 */ /* 0x000fe20008000f00 */
[----:B------:R-:W-:Y:S01]  /*5410*/  FMUL.FTZ R105, R105, R162 ;  /* 0x000000a269697220 */ /* 0x000fe20000410000 */
[----:B------:R-:W-:Y:S01]  /*5420*/  SHF.L.U32 R56, R4, 0x4, RZ ;  /* 0x0000000404387819 */ /* 0x000fe200000006ff */
[----:B------:R-:W-:Y:S01]  /*5430*/  FFMA.FTZ R106, R82, R106, R53 ;  /* 0x0000006a526a7223 */ /* 0x000fe20000010035 */
[----:B------:R-:W-:Y:S01]  /*5440*/  HFMA2.MMA R53, -RZ, RZ, 0, 0 ;  /* 0x00000000ff357435 */ /* 0x000fe200000001ff */
[----:B------:R-:W-:Y:S01]  /*5450*/  FMUL.FTZ R108, R108, R160 ;  /* 0x000000a06c6c7220 */ /* 0x000fe20000410000 */
[----:B------:R-:W-:Y:S01]  /*5460*/  P2R R48, PR, RZ, 0x1 ;  /* 0x00000001ff307803 */ /* 0x000fe20000000000 */
[----:B------:R-:W-:Y:S01]  /*5470*/  FFMA.FTZ R105, R81, R105, R106 ;  /* 0x0000006951697223 */ /* 0x000fe2000001006a */
[----:B------:R-:W-:Y:S01]  /*5480*/  IADD3 R59, R56, 0x1, RZ ;  /* 0x00000001383b7810 */ /* 0x000fe20007ffe0ff */
[----:B------:R-:W-:Y:S01]  /*5490*/  FMUL.FTZ R107, R107, R158 ;  /* 0x0000009e6b6b7220 */ /* 0x000fe20000410000 */
[----:B------:R-:W0:Y:S01]  /*54a0*/  LDS R63, [R63.X8+0x36e4] ;  /* 0x0036e4003f3f7984 */ /* 0x000e220000008800 */
[----:B------:R-:W-:Y:S01]  /*54b0*/  FFMA.FTZ R108, R80, R108, R105 ;  /* 0x0000006c506c7223 */ /* 0x000fe20000010069 */
[----:B------:R-:W-:Y:S01]  /*54c0*/  IADD3 R105, R56, 0x3, RZ ;  /* 0x0000000338697810 */ /* 0x000fe20007ffe0ff */
        /* <DEDUP_REMOVED lines=8> */
[----:B------:R-:W-:Y:S02]  /*5550*/  FFMA.FTZ R110, R70, R110, R107 ;  /* 0x0000006e466e7223 */ /* 0x000fe4000001006b */
[----:B------:R-:W-:Y:S02]  /*5560*/  FMUL.FTZ R60, R60, R154 ;  /* 0x0000009a3c3c7220 */ /* 0x000fe40000410000 */
[----:B------:R-:W-:Y:S01]  /*5570*/  FFMA.FTZ R110, R69, R121, R110 ;  /* 0x00000079456e7223 */ /* 0x000fe2000001006e */
[----:B------:R-:W-:Y:S01]  /*5580*/  PRMT R121, RZ, 0x7610, R42 ;  /* 0x00007610ff797816 */ /* 0x000fe2000000002a */
[----:B------:R-:W-:-:S04]  /*5590*/  IMAD.WIDE.U32 R52, R55, c[0x0][0x2b8], R52 ;  /* 0x0000ae0037347a25 */ /* 0x000fc800078e0034 */
[----:B------:R-:W-:Y:S01]  /*55a0*/  FFMA.FTZ R60, R67, R60, R110 ;  /* 0x0000003c433c7223 */ /* 0x000fe2000001006e */
[----:B------:R-:W-:Y:S01]  /*55b0*/  IADD3 R53, R53, UR30, RZ ;  /* 0x0000001e35357c10 */ /* 0x000fe2000fffe0ff */
[----:B------:R-:W-:Y:S01]  /*55c0*/  FMUL.FTZ R122, R122, R139 ;  /* 0x0000008b7a7a7220 */ /* 0x000fe20000410000 */
[----:B------:R-:W-:Y:S01]  /*55d0*/  ULDC.64 UR30, c[0x0][0x2c0] ;  /* 0x0000b000001e7ab9 */ /* 0x000fe20000000a00 */
[----:B------:R-:W-:Y:S01]  /*55e0*/  FMUL.FTZ R61, R61, R152 ;  /* 0x000000983d3d7220 */ /* 0x000fe20000410000 */
[----:B------:R-:W-:Y:S01]  /*55f0*/  UIMAD UR30, UR36, UR30, URZ ;  /* 0x0000001e241e72a4 */ /* 0x000fe2000f8e023f */
[----:B------:R-:W-:Y:S02]  /*5600*/  FFMA.FTZ R55, R65, R122, R60 ;  /* 0x0000007a41377223 */ /* 0x000fe4000001003c */
[----:B------:R-:W-:Y:S01]  /*5610*/  FMUL.FTZ R123, R123, R156 ;  /* 0x0000009c7b7b7220 */ /* 0x000fe20000410000 */
[----:B------:R-:W-:Y:S01]  /*5620*/  UIMAD UR30, UR18, UR31, UR30 ;  /* 0x0000001f121e72a4 */ /* 0x000fe2000f8e021e */
[----:B------:R-:W-:Y:S01]  /*5630*/  FFMA.FTZ R55, R88, R61, R55 ;  /* 0x0000003d58377223 */ /* 0x000fe20000010037 */
[----:B------:R-:W-:Y:S01]  /*5640*/  LEA.HI.SX32 R61, R59, R56, 0x1b ;  /* 0x000000383b3d7211 */ /* 0x000fe200078fdaff */
[----:B------:R-:W-:-:S02]  /*5650*/  FMUL.FTZ R48, R146, UR37 ;  /* 0x0000002592307c20 */ /* 0x000fc40008410000 */
[----:B------:R-:W-:-:S04]  /*5660*/  IMAD.WIDE.U32 R52, R57, c[0x0][0x2c0], R52 ;  /* 0x0000b00039347a25 */ /* 0x000fc800078e0034 */
[----:B0-----:R-:W-:Y:S01]  /*5670*/  FFMA.FTZ R127, R63, R124, R127 ;  /* 0x0000007c3f7f7223 */ /* 0x001fe2000001007f */
[----:B------:R-:W-:Y:S01]  /*5680*/  IADD3 R63, R56, 0x2, RZ ;  /* 0x00000002383f7810 */ /* 0x000fe20007ffe0ff */
[----:B------:R-:W-:Y:S02]  /*5690*/  FMUL.FTZ R57, R147, UR37 ;  /* 0x0000002593397c20 */ /* 0x000fe40008410000 */
[----:B------:R-:W-:Y:S01]  /*56a0*/  FFMA.FTZ R109, R109, R127, R126 ;  /* 0x0000007f6d6d7223 */ /* 0x000fe2000001007e */
[----:B------:R-:W-:Y:S01]  /*56b0*/  LEA.HI.SX32 R63, R63, R56, 0x1b ;  /* 0x000000383f3f7211 */ /* 0x000fe200078fdaff */
[----:B------:R-:W-:Y:S01]  /*56c0*/  FFMA.FTZ R123, R86, R123, R55 ;  /* 0x0000007b567b7223 */ /* 0x000fe20000010037 */
[----:B------:R-:W-:Y:S01]  /*56d0*/  PRMT R126, RZ, 0x5410, R45 ;  /* 0x00005410ff7e7816 */ /* 0x000fe2000000002d */
[----:B------:R-:W-:Y:S02]  /*56e0*/  FFMA.FTZ R128, R111, R109, R128 ;  /* 0x0000006d6f807223 */ /* 0x000fe40000010080 */
[----:B------:R-:W-:Y:S01]  /*56f0*/  FMUL.FTZ R54, R62, R141 ;  /* 0x0000008d3e367220 */ /* 0x000fe20000410000 */
[----:B------:R-:W-:Y:S01]  /*5700*/  MOV R62, UR7 ;  /* 0x00000007003e7c02 */ /* 0x000fe20008000f00 */
[----:B------:R-:W-:-:S02]  /*5710*/  FFMA.FTZ R112, R112, R128, R129 ;  /* 0x0000008070707223 */ /* 0x000fc40000010081 */
[----:B------:R-:W-:Y:S01]  /*5720*/  FMUL.FTZ R55, R85, R48 ;  /* 0x0000003055377220 */ /* 0x000fe20000410000 */
[----:B------:R-:W-:Y:S01]  /*5730*/  LEA.HI.SX32 R48, R56, R56, 0x1b ;  /* 0x0000003838307211 */ /* 0x000fe200078fdaff */
[----:B------:R-:W-:Y:S01]  /*5740*/  FFMA.FTZ R130, R113, R112, R130 ;  /* 0x0000007071827223 */ /* 0x000fe20000010082 */
[----:B------:R-:W-:Y:S01]  /*5750*/  @!P0 STS.64 [R62.X8+0x45e0], R50 ;  /* 0x0045e0323e008388 */ /* 0x000fe20000008a00 */
[----:B------:R-:W-:Y:S01]  /*5760*/  FMUL.FTZ R56, R84, R57 ;  /* 0x0000003954387220 */ /* 0x000fe20000410000 */
[----:B------:R-:W-:Y:S01]  /*5770*/  PRMT R113, RZ, 0x5410, R42 ;  /* 0x00005410ff717816 */ /* 0x000fe2000000002a */
[----:B------:R-:W-:Y:S01]  /*5780*/  FFMA.FTZ R114, R114, R130, R131 ;  /* 0x0000008272727223 */ /* 0x000fe20000010083 */
[----:B------:R0:W-:Y:S01]  /*5790*/  STS [R48.X4+0x1090], R55 ;  /* 0x0010903730007388 */ /* 0x0001e20000004800 */
[----:B------:R-:W-:Y:S02]  /*57a0*/  FMUL.FTZ R58, R145, UR37 ;  /* 0x00000025913a7c20 */ /* 0x000fe40008410000 */
[----:B------:R-:W-:Y:S01]  /*57b0*/  FMUL.FTZ R59, R164, UR37 ;  /* 0x00000025a43b7c20 */ /* 0x000fe20008410000 */
[----:B------:R1:W-:Y:S01]  /*57c0*/  STS [R61.X4+0x1094], R56 ;  /* 0x001094383d007388 */ /* 0x0003e20000004800 */
[----:B------:R-:W-:-:S02]  /*57d0*/  FFMA.FTZ R132, R115, R114, R132 ;  /* 0x0000007273847223 */ /* 0x000fc40000010084 */
[----:B------:R-:W-:Y:S02]  /*57e0*/  FMUL.FTZ R58, R83, R58 ;  /* 0x0000003a533a7220 */ /* 0x000fe40000410000 */
[----:B------:R-:W-:Y:S01]  /*57f0*/  FMUL.FTZ R59, R82, R59 ;  /* 0x0000003b523b7220 */ /* 0x000fe20000410000 */
[----:B0-----:R-:W-:Y:S01]  /*5800*/  PRMT R55, RZ, 0x5410, R47 ;  /* 0x00005410ff377816 */ /* 0x001fe2000000002f */
[----:B------:R-:W-:Y:S01]  /*5810*/  FFMA.FTZ R133, R116, R132, R133 ;  /* 0x0000008474857223 */ /* 0x000fe20000010085 */
[----:B------:R-:W-:Y:S01]  /*5820*/  STS [R63.X4+0x1098], R58 ;  /* 0x0010983a3f007388 */ /* 0x000fe20000004800 */
[----:B------:R-:W-:Y:S01]  /*5830*/  FMUL.FTZ R60, R127, UR33 ;  /* 0x000000217f3c7c20 */ /* 0x000fe20008410000 */
[----:B-1----:R-:W-:Y:S01]  /*5840*/  PRMT R61, RZ, 0x7610, R47 ;  /* 0x00007610ff3d7816 */ /* 0x002fe2000000002f */
[----:B------:R-:W-:Y:S01]  /*5850*/  FFMA.FTZ R117, R117, R133, R134 ;  /* 0x0000008575757223 */ /* 0x000fe20000010086 */
[----:B------:R0:W-:Y:S01]  /*5860*/  STS [R102.X4+0x109c], R59 ;  /* 0x00109c3b66007388 */ /* 0x0001e20000004800 */
[----:B------:R-:W-:-:S02]  /*5870*/  FFMA.FTZ R50, R55, -R94, R141 ;  /* 0x8000005e37327223 */ /* 0x000fc4000001008d */
[----:B------:R-:W-:Y:S02]  /*5880*/  FFMA.FTZ R57, R61, -R96, R150 ;  /* 0x800000603d397223 */ /* 0x000fe40000010096 */
[----:B------:R-:W-:Y:S02]  /*5890*/  FMUL.FTZ R51, R109, UR33 ;  /* 0x000000216d337c20 */ /* 0x000fe40008410000 */
[----:B------:R-:W-:Y:S02]  /*58a0*/  FMUL.FTZ R56, R57, R60 ;  /* 0x0000003c39387220 */ /* 0x000fe40000410000 */
[----:B------:R-:W-:Y:S01]  /*58b0*/  FFMA.FTZ R118, R118, R117, R135 ;  /* 0x0000007576767223 */ /* 0x000fe20000010087 */
[----:B0-----:R-:W-:Y:S01]  /*58c0*/  PRMT R102, RZ, 0x7610, R46 ;  /* 0x00007610ff667816 */ /* 0x001fe2000000002e */
[----:B------:R-:W-:Y:S02]  /*58d0*/  FMUL.FTZ R60, R50, R51 ;  /* 0x00000033323c7220 */ /* 0x000fe40000410000 */
[----:B------:R-:W-:-:S02]  /*58e0*/  FMUL.FTZ R63, R160, UR37 ;  /* 0x00000025a03f7c20 */ /* 0x000fc40008410000 */
[----:B------:R-:W-:Y:S02]  /*58f0*/  FFMA.FTZ R51, R102, -R95, R156 ;  /* 0x8000005f66337223 */ /* 0x000fe4000001009c */
[----:B------:R-:W-:Y:S02]  /*5900*/  FMUL.FTZ R62, R128, UR33 ;  /* 0x00000021803e7c20 */ /* 0x000fe40008410000 */
[----:B------:R-:W-:Y:S02]  /*5910*/  FMUL.FTZ R58, R158, UR37 ;  /* 0x000000259e3a7c20 */ /* 0x000fe40008410000 */
[----:B------:R-:W-:Y:S02]  /*5920*/  FFMA.FTZ R136, R119, R118, R136 ;  /* 0x0000007677887223 */ /* 0x000fe40000010088 */
[----:B------:R-:W-:Y:S02]  /*5930*/  FFMA.FTZ R55, R55, R109, R60 ;  /* 0x0000006d37377223 */ /* 0x000fe4000001003c */
[----:B------:R-:W-:-:S02]  /*5940*/  FMUL.FTZ R63, R80, R63 ;  /* 0x0000003f503f7220 */ /* 0x000fc40000410000 */
[----:B------:R-:W-:Y:S02]  /*5950*/  FMUL.FTZ R60, R162, UR37 ;  /* 0x00000025a23c7c20 */ /* 0x000fe40008410000 */
[----:B------:R-:W-:Y:S01]  /*5960*/  FMUL.FTZ R105, R51, R62 ;  /* 0x0000003e33697220 */ /* 0x000fe20000410000 */
[----:B------:R0:W-:Y:S01]  /*5970*/  STS [R48.X4+0x10a4], R63 ;  /* 0x0010a43f30007388 */ /* 0x0001e20000004800 */
[----:B------:R-:W-:Y:S02]  /*5980*/  FMUL.FTZ R59, R79, R58 ;  /* 0x0000003a4f3b7220 */ /* 0x000fe40000410000 */
[----:B------:R-:W-:Y:S02]  /*5990*/  FMUL.FTZ R62, R154, UR37 ;  /* 0x000000259a3e7c20 */ /* 0x000fe40008410000 */
[----:B------:R-:W-:Y:S01]  /*59a0*/  FFMA.FTZ R103, R103, R136, R138 ;  /* 0x0000008867677223 */ /* 0x000fe2000001008a */
[----:B------:R1:W-:Y:S01]  /*59b0*/  STS [R48.X4+0x10a8], R59 ;  /* 0x0010a83b30007388 */ /* 0x0003e20000004800 */
[----:B------:R-:W-:-:S02]  /*59c0*/  FFMA.FTZ R56, R61, R127, R56 ;  /* 0x0000007f3d387223 */ /* 0x000fc40000010038 */
[----:B------:R-:W-:Y:S02]  /*59d0*/  FMUL.FTZ R61, R81, R60 ;  /* 0x0000003c513d7220 */ /* 0x000fe40000410000 */
[----:B------:R-:W-:Y:S02]  /*59e0*/  FFMA.FTZ R58, R102, R128, R105 ;  /* 0x00000080663a7223 */ /* 0x000fe40000010069 */
[----:B------:R-:W-:Y:S01]  /*59f0*/  FMUL.FTZ R105, R143, UR37 ;  /* 0x000000258f697c20 */ /* 0x000fe20008410000 */
[----:B------:R2:W-:Y:S01]  /*5a00*/  STS [R48.X4+0x10a0], R61 ;  /* 0x0010a03d30007388 */ /* 0x0005e20000004800 */
[----:B0-----:R-:W-:Y:S01]  /*5a10*/  FMUL.FTZ R63, R67, R62 ;  /* 0x0000003e433f7220 */ /* 0x001fe20000410000 */
[----:B------:R-:W-:Y:S01]  /*5a20*/  PRMT R62, RZ, 0x7610, R45 ;  /* 0x00007610ff3e7816 */ /* 0x000fe2000000002d */
[----:B------:R-:W-:Y:S02]  /*5a30*/  FMUL.FTZ R60, R98, UR37 ;  /* 0x00000025623c7c20 */ /* 0x000fe40008410000 */
[----:B------:R-:W-:Y:S01]  /*5a40*/  FFMA.FTZ R140, R49, R103, R140 ;  /* 0x00000067318c7223 */ /* 0x000fe2000001008c */
[----:B------:R0:W-:Y:S01]  /*5a50*/  STS [R48.X4+0x10b8], R63 ;  /* 0x0010b83f30007388 */ /* 0x0001e20000004800 */
[----:B-1----:R-:W-:-:S02]  /*5a60*/  FMUL.FTZ R59, R152, UR37 ;  /* 0x00000025983b7c20 */ /* 0x002fc40008410000 */
[----:B------:R-:W-:Y:S02]  /*5a70*/  FMUL.FTZ R105, R72, R105 ;  /* 0x0000006948697220 */ /* 0x000fe40000410000 */
[----:B--2---:R-:W-:Y:S02]  /*5a80*/  FMUL.FTZ R61, R69, R60 ;  /* 0x0000003c453d7220 */ /* 0x004fe40000410000 */
[----:B------:R-:W-:Y:S01]  /*5a90*/  FFMA.FTZ R97, R97, R140, R142 ;  /* 0x0000008c61617223 */ /* 0x000fe2000001008e */
[----:B------:R1:W-:Y:S01]  /*5aa0*/  STS [R48.X4+0x10ac], R105 ;  /* 0x0010ac6930007388 */ /* 0x0003e20000004800 */
[----:B------:R-:W-:Y:S02]  /*5ab0*/  FMUL.FTZ R60, R139, UR37 ;  /* 0x000000258b3c7c20 */ /* 0x000fe40008410000 */
[----:B0-----:R-:W-:Y:S01]  /*5ac0*/  FMUL.FTZ R63, R88, R59 ;  /* 0x0000003b583f7220 */ /* 0x001fe20000410000 */
[----:B------:R0:W-:Y:S01]  /*5ad0*/  STS [R48.X4+0x10b4], R61 ;  /* 0x0010b43d30007388 */ /* 0x0001e20000004800 */
[----:B------:R-:W-:-:S02]  /*5ae0*/  FFMA.FTZ R100, R100, R97, R137 ;  /* 0x0000006164647223 */ /* 0x000fc40000010089 */
[----:B------:R-:W-:Y:S01]  /*5af0*/  FFMA.FTZ R139, R62, -R93, R139 ;  /* 0x8000005d3e8b7223 */ /* 0x000fe2000001008b */
[----:B------:R2:W-:Y:S01]  /*5b00*/  STS [R48.X4+0x10c0], R63 ;  /* 0x0010c03f30007388 */ /* 0x0005e20000004800 */
[----:B------:R-:W-:Y:S02]  /*5b10*/  FFMA.FTZ R101, R101, R100, R144 ;  /* 0x0000006465657223 */ /* 0x000fe40000010090 */
[----:B-1----:R-:W-:Y:S02]  /*5b20*/  FMUL.FTZ R105, R65, R60 ;  /* 0x0000003c41697220 */ /* 0x002fe40000410000 */
[----:B------:R-:W-:Y:S01]  /*5b30*/  FMUL.FTZ R60, R130, UR33 ;  /* 0x00000021823c7c20 */ /* 0x000fe20008410000 */
[----:B0-----:R-:W-:Y:S01]  /*5b40*/  PRMT R61, RZ, 0x5410, R46 ;  /* 0x00005410ff3d7816 */ /* 0x001fe2000000002e */
[----:B------:R-:W-:Y:S01]  /*5b50*/  FMUL.FTZ R107, R99, UR37 ;  /* 0x00000025636b7c20 */ /* 0x000fe20008410000 */
[----:B------:R0:W-:Y:S01]  /*5b60*/  STS [R48.X4+0x10bc], R105 ;  /* 0x0010bc6930007388 */ /* 0x0001e20000004800 */
[----:B------:R-:W-:Y:S01]  /*5b70*/  FMUL.FTZ R59, R139, R60 ;  /* 0x0000003c8b3b7220 */ /* 0x000fe20000410000 */
[--C-:B--2---:R-:W-:Y:S01]  /*5b80*/  PRMT R63, RZ, 0x5410, R40.reuse ;  /* 0x00005410ff3f7816 */ /* 0x104fe20000000028 */
[----:B------:R-:W-:Y:S01]  /*5b90*/  FMUL.FTZ R107, R70, R107 ;  /* 0x0000006b466b7220 */ /* 0x000fe20000410000 */
[----:B------:R-:W-:Y:S01]  /*5ba0*/  PRMT R60, RZ, 0x7610, R40 ;  /* 0x00007610ff3c7816 */ /* 0x000fe20000000028 */
[----:B------:R-:W-:Y:S01]  /*5bb0*/  FFMA.FTZ R59, R62, R130, R59 ;  /* 0x000000823e3b7223 */ /* 0x000fe2000001003b */
[----:B------:R-:W-:Y:S01]  /*5bc0*/  PRMT R62, RZ, 0x5410, R41 ;  /* 0x00005410ff3e7816 */ /* 0x000fe20000000029 */
[----:B------:R-:W-:Y:S01]  /*5bd0*/  FFMA.FTZ R146, R63, -R78, R146 ;  /* 0x8000004e3f927223 */ /* 0x000fe20000010092 */
[----:B------:R1:W-:Y:S01]  /*5be0*/  STS [R48.X4+0x10b0], R107 ;  /* 0x0010b06b30007388 */ /* 0x0003e20000004800 */
[----:B------:R-:W-:-:S02]  /*5bf0*/  FFMA.FTZ R147, R60, -R77, R147 ;  /* 0x8000004d3c937223 */ /* 0x000fc40000010093 */
[----:B0-----:R-:W-:Y:S02]  /*5c00*/  FMUL.FTZ R105, R101, R78 ;  /* 0x0000004e65697220 */ /* 0x001fe40000410000 */
[----:B------:R-:W-:Y:S02]  /*5c10*/  FMUL.FTZ R102, R100, R77 ;  /* 0x0000004d64667220 */ /* 0x000fe40000410000 */
[----:B------:R-:W-:Y:S02]  /*5c20*/  FFMA.FTZ R106, R105, R146, RZ ;  /* 0x00000092696a7223 */ /* 0x000fe400000100ff */
[-C--:B------:R-:W-:Y:S01]  /*5c30*/  FFMA.FTZ R104, R62, -R76.reuse, R145 ;  /* 0x8000004c3e687223 */ /* 0x080fe20000010091 */
[----:B-1----:R-:W-:Y:S01]  /*5c40*/  PRMT R107, RZ, 0x7610, R41 ;  /* 0x00007610ff6b7816 */ /* 0x002fe20000000029 */
[----:B------:R-:W-:Y:S01]  /*5c50*/  FMUL.FTZ R111, R97, R76 ;  /* 0x0000004c616f7220 */ /* 0x000fe20000410000 */
[----:B------:R-:W-:Y:S01]  /*5c60*/  PRMT R145, RZ, 0x7610, R44 ;  /* 0x00007610ff917816 */ /* 0x000fe2000000002c */
[----:B------:R-:W-:-:S02]  /*5c70*/  FFMA.FTZ R108, R102, R147, R106 ;  /* 0x00000093666c7223 */ /* 0x000fc4000001006a */
[-C--:B------:R-:W-:Y:S02]  /*5c80*/  FFMA.FTZ R115, R107, -R75.reuse, R164 ;  /* 0x8000004b6b737223 */ /* 0x080fe400000100a4 */
[----:B------:R-:W-:Y:S02]  /*5c90*/  FMUL.FTZ R106, R140, R75 ;  /* 0x0000004b8c6a7220 */ /* 0x000fe40000410000 */
[----:B------:R-:W-:Y:S02]  /*5ca0*/  FFMA.FTZ R108, R111, R104, R108 ;  /* 0x000000686f6c7223 */ /* 0x000fe4000001006c */
[-C--:B------:R-:W-:Y:S02]  /*5cb0*/  FFMA.FTZ R162, R113, -R74.reuse, R162 ;  /* 0x8000004a71a27223 */ /* 0x080fe400000100a2 */
[----:B------:R-:W-:Y:S02]  /*5cc0*/  FMUL.FTZ R119, R103, R74 ;  /* 0x0000004a67777220 */ /* 0x000fe40000410000 */
[----:B------:R-:W-:-:S02]  /*5cd0*/  FFMA.FTZ R110, R106, R115, R108 ;  /* 0x000000736a6e7223 */ /* 0x000fc4000001006c */
[----:B------:R-:W-:Y:S01]  /*5ce0*/  FFMA.FTZ R54, R92, R54, R123 ;  /* 0x000000365c367223 */ /* 0x000fe2000001007b */
[----:B------:R-:W-:Y:S01]  /*5cf0*/  PRMT R123, RZ, 0x5410, R43 ;  /* 0x00005410ff7b7816 */ /* 0x000fe2000000002b */
[-C--:B------:R-:W-:Y:S02]  /*5d00*/  FFMA.FTZ R129, R121, -R73.reuse, R160 ;  /* 0x8000004979817223 */ /* 0x080fe400000100a0 */
[----:B------:R-:W-:Y:S02]  /*5d10*/  FMUL.FTZ R108, R136, R73 ;  /* 0x00000049886c7220 */ /* 0x000fe40000410000 */
[----:B------:R-:W-:Y:S02]  /*5d20*/  FFMA.FTZ R110, R119, R162, R110 ;  /* 0x000000a2776e7223 */ /* 0x000fe4000001006e */
[-C--:B------:R-:W-:Y:S02]  /*5d30*/  FFMA.FTZ R158, R123, -R71.reuse, R158 ;  /* 0x800000477b9e7223 */ /* 0x080fe4000001009e */
[----:B------:R-:W-:-:S02]  /*5d40*/  FMUL.FTZ R131, R118, R71 ;  /* 0x0000004776837220 */ /* 0x000fc40000410000 */
[----:B------:R-:W-:Y:S01]  /*5d50*/  FFMA.FTZ R116, R108, R129, R110 ;  /* 0x000000816c747223 */ /* 0x000fe2000001006e */
[----:B------:R-:W-:Y:S01]  /*5d60*/  PRMT R110, RZ, 0x7610, R43 ;  /* 0x00007610ff6e7816 */ /* 0x000fe2000000002b */
[----:B------:R-:W-:Y:S02]  /*5d70*/  FFMA.FTZ R152, R61, -R91, R152 ;  /* 0x8000005b3d987223 */ /* 0x000fe40000010098 */
[----:B------:R-:W-:Y:S02]  /*5d80*/  FMUL.FTZ R49, R112, UR33 ;  /* 0x0000002170317c20 */ /* 0x000fe40008410000 */
[----:B------:R-:W-:Y:S01]  /*5d90*/  FFMA.FTZ R124, R131, R158, R116 ;  /* 0x0000009e837c7223 */ /* 0x000fe20000010074 */
[----:B------:R-:W-:Y:S01]  /*5da0*/  PRMT R116, RZ, 0x5410, R44 ;  /* 0x00005410ff747816 */ /* 0x000fe2000000002c */
[----:B------:R-:W-:Y:S02]  /*5db0*/  FMUL.FTZ R49, R152, R49 ;  /* 0x0000003198317220 */ /* 0x000fe40000410000 */
[----:B------:R-:W-:-:S02]  /*5dc0*/  FFMA.FTZ R143, R110, -R68, R143 ;  /* 0x800000446e8f7223 */ /* 0x000fc4000001008f */
[----:B------:R-:W-:Y:S02]  /*5dd0*/  FMUL.FTZ R120, R117, R68 ;  /* 0x0000004475787220 */ /* 0x000fe40000410000 */
[----:B------:R-:W-:Y:S02]  /*5de0*/  FFMA.FTZ R61, R61, R112, R49 ;  /* 0x000000703d3d7223 */ /* 0x000fe40000010031 */
[-C--:B------:R-:W-:Y:S02]  /*5df0*/  FFMA.FTZ R122, R116, -R66.reuse, R99 ;  /* 0x80000042747a7223 */ /* 0x080fe40000010063 */
[----:B------:R-:W-:Y:S02]  /*5e00*/  FMUL.FTZ R49, R156, UR37 ;  /* 0x000000259c317c20 */ /* 0x000fe40008410000 */
[----:B------:R-:W-:Y:S02]  /*5e10*/  FMUL.FTZ R99, R133, R66 ;  /* 0x0000004285637220 */ /* 0x000fe40000410000 */
[----:B------:R-:W-:-:S02]  /*5e20*/  FFMA.FTZ R124, R120, R143, R124 ;  /* 0x0000008f787c7223 */ /* 0x000fc4000001007c */
[-C--:B------:R-:W-:Y:S02]  /*5e30*/  FFMA.FTZ R151, R145, -R89.reuse, R98 ;  /* 0x8000005991977223 */ /* 0x080fe40000010062 */
[----:B------:R-:W-:Y:S02]  /*5e40*/  FMUL.FTZ R98, R132, R89 ;  /* 0x0000005984627220 */ /* 0x000fe40000410000 */
[----:B------:R-:W-:Y:S02]  /*5e50*/  FFMA.FTZ R124, R99, R122, R124 ;  /* 0x0000007a637c7223 */ /* 0x000fe4000001007c */
[----:B------:R-:W-:Y:S02]  /*5e60*/  FMUL.FTZ R153, R86, R49 ;  /* 0x0000003156997220 */ /* 0x000fe40000410000 */
[----:B------:R-:W-:Y:S02]  /*5e70*/  FFMA.FTZ R154, R126, -R87, R154 ;  /* 0x800000577e9a7223 */ /* 0x000fe4000001009a */
[----:B------:R-:W-:Y:S01]  /*5e80*/  FMUL.FTZ R49, R114, UR33 ;  /* 0x0000002172317c20 */ /* 0x000fe20008410000 */
[----:B------:R-:W-:Y:S01]  /*5e90*/  STS [R48.X4+0x10c4], R153 ;  /* 0x0010c49930007388 */ /* 0x000fe20000004800 */
[----:B------:R-:W-:-:S02]  /*5ea0*/  FMUL.FTZ R141, R141, UR37 ;  /* 0x000000258d8d7c20 */ /* 0x000fc40008410000 */
[----:B------:R-:W-:Y:S02]  /*5eb0*/  FMUL.FTZ R137, R150, UR37 ;  /* 0x0000002596897c20 */ /* 0x000fe40008410000 */
[----:B------:R-:W-:Y:S02]  /*5ec0*/  FMUL.FTZ R135, R114, R87 ;  /* 0x0000005772877220 */ /* 0x000fe40000410000 */
[----:B------:R-:W-:Y:S02]  /*5ed0*/  FFMA.FTZ R124, R98, R151, R124 ;  /* 0x00000097627c7223 */ /* 0x000fe4000001007c */
[----:B------:R-:W-:Y:S02]  /*5ee0*/  FMUL.FTZ R49, R154, R49 ;  /* 0x000000319a317220 */ /* 0x000fe40000410000 */
[----:B------:R-:W-:Y:S02]  /*5ef0*/  FMUL.FTZ R141, R92, R141 ;  /* 0x0000008d5c8d7220 */ /* 0x000fe40000410000 */
[----:B------:R-:W-:-:S02]  /*5f00*/  FMUL.FTZ R155, R90, R137 ;  /* 0x000000895a9b7220 */ /* 0x000fc40000410000 */
[----:B------:R-:W-:Y:S01]  /*5f10*/  FMUL.FTZ R130, R130, R93 ;  /* 0x0000005d82827220 */ /* 0x000fe20000410000 */
[----:B------:R-:W-:Y:S01]  /*5f20*/  STS [R48.X4+0x10c8], R141 ;  /* 0x0010c88d30007388 */ /* 0x000fe20000004800 */
[----:B------:R-:W-:Y:S02]  /*5f30*/  FFMA.FTZ R124, R135, R154, R124 ;  /* 0x0000009a877c7223 */ /* 0x000fe4000001007c */
[----:B------:R-:W-:Y:S01]  /*5f40*/  FMUL.FTZ R137, R112, R91 ;  /* 0x0000005b70897220 */ /* 0x000fe20000410000 */
[----:B------:R0:W-:Y:S01]  /*5f50*/  STS [R48.X4+0x10cc], R155 ;  /* 0x0010cc9b30007388 */ /* 0x0001e20000004800 */
[----:B------:R-:W-:Y:S02]  /*5f60*/  FMUL.FTZ R112, R132, UR33 ;  /* 0x0000002184707c20 */ /* 0x000fe40008410000 */
[----:B------:R-:W-:Y:S01]  /*5f70*/  FFMA.FTZ R114, R126, R114, R49 ;  /* 0x000000727e727223 */ /* 0x000fe20000010031 */
[----:B------:R-:W-:Y:S01]  /*5f80*/  MOV R49, UR32 ;  /* 0x0000002000317c02 */ /* 0x000fe20008000f00 */
[----:B------:R-:W-:Y:S01]  /*5f90*/  FFMA.FTZ R124, R130, R139, R124 ;  /* 0x0000008b827c7223 */ /* 0x000fe2000001007c */
[----:B------:R-:W-:Y:S01]  /*5fa0*/  MOV R126, UR32 ;  /* 0x00000020007e7c02 */ /* 0x000fe20008000f00 */
[----:B------:R-:W-:Y:S01]  /*5fb0*/  FMUL.FTZ R139, R151, R112 ;  /* 0x00000070978b7220 */ /* 0x000fe20000410000 */
[----:B------:R-:W-:Y:S01]  /*5fc0*/  IADD3 R112, -R49, c[0x0][0x168], -R4 ;  /* 0x00005a0031707a10 */ /* 0x000fe20007ffe904 */
[----:B------:R-:W-:Y:S01]  /*5fd0*/  FFMA.FTZ R124, R137, R152, R124 ;  /* 0x00000098897c7223 */ /* 0x000fe2000001007c */
[----:B0-----:R-:W-:Y:S01]  /*5fe0*/  IADD3 R155, R53, UR30, RZ ;  /* 0x0000001e359b7c10 */ /* 0x001fe2000fffe0ff */
[----:B------:R-:W-:Y:S01]  /*5ff0*/  FMUL.FTZ R128, R128, R95 ;  /* 0x0000005f80807220 */ /* 0x000fe20000410000 */
[----:B------:R-:W-:Y:S01]  /*6000*/  IADD3 R48, P0, R52, UR32, RZ ;  /* 0x0000002034307c10 */ /* 0x000fe2000ff1e0ff */
[----:B------:R-:W-:-:S02]  /*6010*/  FMUL.FTZ R109, R109, R94 ;  /* 0x0000005e6d6d7220 */ /* 0x000fc40000410000 */
[----:B------:R-:W-:Y:S01]  /*6020*/  FFMA.FTZ R124, R128, R51, R124 ;  /* 0x00000033807c7223 */ /* 0x000fe2000001007c */
[----:B------:R-:W-:Y:S01]  /*6030*/  LEA.HI.X.SX32 R49, R126, R155, 0x1, P0 ;  /* 0x0000009b7e317211 */ /* 0x000fe200000f0eff */
[----:B------:R-:W-:Y:S01]  /*6040*/  FMUL.FTZ R51, R133, UR33 ;  /* 0x0000002185337c20 */ /* 0x000fe20008410000 */
[----:B------:R-:W-:Y:S01]  /*6050*/  ISETP.GE.AND P0, PT, R112, 0x1, PT ;  /* 0x000000017000780c */ /* 0x000fe20003f06270 */
[----:B------:R-:W-:Y:S02]  /*6060*/  FFMA.FTZ R139, R145, R132, R139 ;  /* 0x00000084918b7223 */ /* 0x000fe4000001008b */
[----:B------:R-:W-:Y:S02]  /*6070*/  FMUL.FTZ R132, R122, R51 ;  /* 0x000000337a847220 */ /* 0x000fe40000410000 */
[----:B------:R-:W-:Y:S02]  /*6080*/  FFMA.FTZ R138, R109, R50, R124 ;  /* 0x000000326d8a7223 */ /* 0x000fe4000001007c */
[----:B------:R-:W-:-:S02]  /*6090*/  FMUL.FTZ R125, R125, R150 ;  /* 0x000000967d7d7220 */ /* 0x000fc40000410000 */
        /* <DEDUP_REMOVED lines=22> */
.L_x_1613:
[----:B------:R-:W-:Y:S05]  /*6200*/  BSYNC B0 ;  /* 0x0000000000007941 */ /* 0x000fea0003800000 */
.L_x_1612:
[----:B------:R-:W-:Y:S01]  /*6210*/  ULDC UR30, c[0x0][0x174] ;  /* 0x00005d00001e7ab9 */ /* 0x000fe20000000800 */
[C---:B------:R-:W-:Y:S01]  /*6220*/  LEA R48, P0, R52.reuse, c[0x0][0x320], 0x2 ;  /* 0x0000c80034307a11 */ /* 0x040fe200078010ff */
[----:B------:R-:W-:Y:S01]  /*6230*/  UIADD3 UR30, UR6, -UR30, URZ ;  /* 0x8000001e061e7290 */ /* 0x000fe2000fffe03f */
[----:B0-----:R-:W-:Y:S01]  /*6240*/  FMUL.FTZ R50, R127, R96 ;  /* 0x000000607f327220 */ /* 0x001fe20000410000 */
[----:B------:R-:W-:Y:S01]  /*6250*/  USHF.L.U32 UR31, UR8, 0x2, URZ ;  /* 0x00000002081f7899 */ /* 0x000fe2000800063f */
[----:B------:R-:W-:Y:S01]  /*6260*/  LEA.HI.X R49, R52, c[0x0][0x324], R155, 0x2, P0 ;  /* 0x0000c90034317a11 */ /* 0x000fe200000f149b */
[----:B------:R-:W-:Y:S01]  /*6270*/  UIMAD UR30, UR30, -0x800, URZ ;  /* 0xfffff8001e1e78a4 */ /* 0x000fe2000f8e023f */
[----:B------:R-:W-:Y:S01]  /*6280*/  ISETP.GE.AND P0, PT, R112, 0x81, PT ;  /* 0x000000817000780c */ /* 0x000fe20003f06270 */
[----:B------:R-:W-:Y:S01]  /*6290*/  ULDC.64 UR32, c[0x0][0x2d0] ;  /* 0x0000b40000207ab9 */ /* 0x000fe20000000a00 */
[----:B------:R-:W-:Y:S01]  /*62a0*/  FMUL.FTZ R57, R50, R57 ;  /* 0x0000003932397220 */ /* 0x000fe20000410000 */
[----:B------:R-:W-:Y:S01]  /*62b0*/  BSSY B0, `(.L_x_1614) ;  /* 0x0000016000007945 */ /* 0x000fe20003800000 */
[----:B------:R-:W-:Y:S01]  /*62c0*/  FMUL.FTZ R125, R90, R125 ;  /* 0x0000007d5a7d7220 */ /* 0x000fe20000410000 */
[----:B------:R-:W-:Y:S01]  /*62d0*/  MOV R51, UR30 ;  /* 0x0000001e00337c02 */ /* 0x000fe20008000f00 */
[----:B------:R-:W-:Y:S01]  /*62e0*/  USHF.L.U64.HI UR30, UR8, 0x2, UR9 ;  /* 0x00000002081e7899 */ /* 0x000fe20008010209 */
[----:B------:R-:W-:Y:S01]  /*62f0*/  FADD.FTZ R14, R109, R14 ;  /* 0x0000000e6d0e7221 */ /* 0x000fe20000010000 */
[----:B------:R-:W-:Y:S01]  /*6300*/  IADD3 R109, R4, 0x180, RZ ;  /* 0x00000180046d7810 */ /* 0x000fe20007ffe0ff */
[----:B------:R-:W-:Y:S01]  /*6310*/  FADD.FTZ R52, R138, R57 ;  /* 0x000000398a347221 */ /* 0x000fe20000010000 */
[----:B------:R-:W-:Y:S01]  /*6320*/  UIMAD UR30, UR30, UR32, URZ ;  /* 0x000000201e1e72a4 */ /* 0x000fe2000f8e023f */
[----:B------:R-:W-:Y:S01]  /*6330*/  IMAD.WIDE R48, R51, 0x4, R48 ;  /* 0x0000000433307825 */ /* 0x000fe200078e0230 */
[----:B------:R-:W-:-:S02]  /*6340*/  MOV R51, UR31 ;  /* 0x0000001f00337c02 */ /* 0x000fc40008000f00 */
[----:B------:R-:W-:Y:S01]  /*6350*/  UIMAD UR30, UR31, UR33, UR30 ;  /* 0x000000211f1e72a4 */ /* 0x000fe2000f8e021e */
[----:B------:R-:W-:Y:S01]  /*6360*/  FADD.FTZ R53, R54, R125 ;  /* 0x0000007d36357221 */ /* 0x000fe20000010000 */
[C---:B------:R-:W-:Y:S01]  /*6370*/  IADD3 R57, R4.reuse, 0x100, RZ ;  /* 0x0000010004397810 */ /* 0x040fe20007ffe0ff */
[----:B------:R-:W-:Y:S01]  /*6380*/  IMAD.WIDE.U32 R48, R51, c[0x0][0x2d0], R48 ;  /* 0x0000b40033307a25 */ /* 0x000fe200078e0030 */
[----:B------:R-:W-:-:S03]  /*6390*/  IADD3 R51, R4, 0x80, RZ ;  /* 0x0000008004337810 */ /* 0x000fc60007ffe0ff */
[----:B------:R-:W-:Y:S01]  /*63a0*/  FADD.FTZ R11, R50, R11 ;  /* 0x0000000b320b7221 */ /* 0x000fe20000010000 */
[----:B------:R-:W-:Y:S01]  /*63b0*/  LEA.HI.SX32 R51, R51, R4, 0x1b ;  /* 0x0000000433337211 */ /* 0x000fe200078fdaff */
[----:B------:R-:W-:Y:S01]  /*63c0*/  FADD.FTZ R13, R128, R13 ;  /* 0x0000000d800d7221 */ /* 0x000fe20000010000 */
[----:B------:R-:W-:-:S04]  /*63d0*/  IADD3 R49, R49, UR30, RZ ;  /* 0x0000001e31317c10 */ /* 0x000fc8000fffe0ff */
[----:B------:R-:W0:Y:S01]  /*63e0*/  LDS R51, [R51.X4+0x1290] ;  /* 0x0012900033337984 */ /* 0x000e220000004800 */
[----:B------:R-:W-:Y:S05]  /*63f0*/  @!P0 BRA `(.L_x_1615) ;  /* 0x0000001000008947 */ /* 0x000fea0003800000 */
[----:B0-----:R0:W-:Y:S02]  /*6400*/  RED.E.ADD.F32.FTZ.RN.STRONG.GPU [R48.64+-0x1e00], R51 ;  /* 0xffe200333000798e */ /* 0x0011e4000c10e79c */
.L_x_1615:
[----:B------:R-:W-:Y:S05]  /*6410*/  BSYNC B0 ;  /* 0x0000000000007941 */ /* 0x000fea0003800000 */
.L_x_1614:
[-C--:B------:R-:W-:Y:S01]  /*6420*/  LEA.HI.SX32 R57, R57, R4.reuse, 0x1b ;  /* 0x0000000439397211 */ /* 0x080fe200078fdaff */
[----:B------:R-:W-:Y:S01]  /*6430*/  BSSY B0, `(.L_x_1616) ;  /* 0x000000d000007945 */ /* 0x000fe20003800000 */
[----:B------:R-:W-:Y:S02]  /*6440*/  ISETP.GE.AND P6, PT, R112, 0x101, PT ;  /* 0x000001017000780c */ /* 0x000fe40003fc6270 */
[----:B------:R-:W-:Y:S02]  /*6450*/  IADD3 R125, R4, 0x200, RZ ;  /* 0x00000200047d7810 */ /* 0x000fe40007ffe0ff */
[----:B------:R-:W1:Y:S01]  /*6460*/  LDS R57, [R57.X4+0x1490] ;  /* 0x0014900039397984 */ /* 0x000e620000004800 */
        /* <DEDUP_REMOVED lines=9> */
.L_x_1617:
[----:B------:R-:W-:Y:S05]  /*6500*/  BSYNC B0 ;  /* 0x0000000000007941 */ /* 0x000fea0003800000 */
.L_x_1616:
[----:B------:R-:W2:Y:S01]  /*6510*/  LDS R109, [R109.X4+0x1690] ;  /* 0x001690006d6d7984 */ /* 0x000ea20000004800 */
[----:B------:R-:W-:Y:S01]  /*6520*/  BSSY B0, `(.L_x_1618) ;  /* 0x0000005000007945 */ /* 0x000fe20003800000 */
[----:B0-----:R-:W-:-:S02]  /*6530*/  IADD3 R51, R4, 0x280, RZ ;  /* 0x0000028004337810 */ /* 0x001fc40007ffe0ff */
[----:B------:R-:W-:Y:S01]  /*6540*/  LEA.HI.SX32 R50, R125, R4, 0x1b ;  /* 0x000000047d327211 */ /* 0x000fe200078fdaff */
[----:B------:R-:W-:Y:S05]  /*6550*/  @!P0 BRA `(.L_x_1619) ;  /* 0x0000001000008947 */ /* 0x000fea0003800000 */
[----:B--2---:R0:W-:Y:S02]  /*6560*/  RED.E.ADD.F32.FTZ.RN.STRONG.GPU [R48.64+-0x1a00], R109 ;  /* 0xffe6006d3000798e */ /* 0x0041e4000c10e79c */
.L_x_1619:
[----:B------:R-:W-:Y:S05]  /*6570*/  BSYNC B0 ;  /* 0x0000000000007941 */ /* 0x000fea0003800000 */
.L_x_1618:
[----:B------:R-:W-:Y:S01]  /*6580*/  LEA.HI.SX32 R54, R51, R4, 0x1b ;  /* 0x0000000433367211 */ /* 0x000fe200078fdaff */
[----:B------:R-:W-:Y:S01]  /*6590*/  BSSY B0, `(.L_x_1620) ;  /* 0x0000005000007945 */ /* 0x000fe20003800000 */
[----:B------:R3:W4:Y:S01]  /*65a0*/  LDS R51, [R50.X4+0x1890] ;  /* 0x0018900032337984 */ /* 0x0007220000004800 */
[----:B-1----:R-:W-:Y:S01]  /*65b0*/  IADD3 R57, R4, 0x300, RZ ;  /* 0x0000030004397810 */ /* 0x002fe20007ffe0ff */
[----:B------:R-:W-:Y:S05]  /*65c0*/  @!P1 BRA `(.L_x_1621) ;  /* 0x0000001000009947 */ /* 0x000fea0003800000 */
[----:B----4-:R1:W-:Y:S02]  /*65d0*/  RED.E.ADD.F32.FTZ.RN.STRONG.GPU [R48.64+-0x1800], R51 ;  /* 0xffe800333000798e */ /* 0x0103e4000c10e79c */
.L_x_1621:
[----:B------:R-:W-:Y:S05]  /*65e0*/  BSYNC B0 ;  /* 0x0000000000007941 */ /* 0x000fea0003800000 */
.L_x_1620:
[----:B-1--4-:R1:W4:Y:S01]  /*65f0*/  LDS R51, [R54.X4+0x1a90] ;  /* 0x001a900036337984 */ /* 0x0123220000004800 */
[----:B------:R-:W-:Y:S01]  /*6600*/  BSSY B0, `(.L_x_1622) ;  /* 0x0000005000007945 */ /* 0x000fe20003800000 */
[----:B0-2---:R-:W-:Y:S02]  /*6610*/  IADD3 R109, R4, 0x380, RZ ;  /* 0x00000380046d7810 */ /* 0x005fe40007ffe0ff */
[----:B------:R-:W-:Y:S01]  /*6620*/  LEA.HI.SX32 R57, R57, R4, 0x1b ;  /* 0x0000000439397211 */ /* 0x000fe200078fdaff */
[----:B------:R-:W-:Y:S05]  /*6630*/  @!P2 BRA `(.L_x_1623) ;  /* 0x000000100000a947 */ /* 0x000fea0003800000 */
[----:B----4-:R0:W-:Y:S02]  /*6640*/  RED.E.ADD.F32.FTZ.RN.STRONG.GPU [R48.64+-0x1600], R51 ;  /* 0xffea00333000798e */ /* 0x0101e4000c10e79c */
.L_x_1623:
[----:B------:R-:W-:Y:S05]  /*6650*/  BSYNC B0 ;  /* 0x0000000000007941 */ /* 0x000fea0003800000 */
.L_x_1622:
[----:B------:R-:W2:Y:S01]  /*6660*/  LDS R57, [R57.X4+0x1c90] ;  /* 0x001c900039397984 */ /* 0x000ea20000004800 */
[----:B------:R-:W-:Y:S01]  /*6670*/  BSSY B0, `(.L_x_1624) ;  /* 0x0000005000007945 */ /* 0x000fe20003800000 */
[----:B0---4-:R-:W-:-:S02]  /*6680*/  IADD3 R51, R4, 0x400, RZ ;  /* 0x0000040004337810 */ /* 0x011fc40007ffe0ff */
[----:B------:R-:W-:Y:S01]  /*6690*/  LEA.HI.SX32 R109, R109, R4, 0x1b ;  /* 0x000000046d6d7211 */ /* 0x000fe200078fdaff */
[----:B------:R-:W-:Y:S05]  /*66a0*/  @!P3 BRA `(.L_x_1625) ;  /* 0x000000100000b947 */ /* 0x000fea0003800000 */
[----:B--2---:R0:W-:Y:S02]  /*66b0*/  RED.E.ADD.F32.FTZ.RN.STRONG.GPU [R48.64+-0x1400], R57 ;  /* 0xffec00393000798e */ /* 0x0041e4000c10e79c */
.L_x_1625:
[----:B------:R-:W-:Y:S05]  /*66c0*/  BSYNC B0 ;  /* 0x0000000000007941 */ /* 0x000fea0003800000 */
.L_x_1624:
[----:B------:R-:W4:Y:S01]  /*66d0*/  LDS R109, [R109.X4+0x1e90] ;  /* 0x001e90006d6d7984 */ /* 0x000f220000004800 */
[----:B------:R-:W-:Y:S01]  /*66e0*/  BSSY B0, `(.L_x_1626) ;  /* 0x0000004000007945 */ /* 0x000fe20003800000 */
[----:B------:R-:W-:Y:S01]  /*66f0*/  LEA.HI.SX32 R51, R51, R4, 0x1b ;  /* 0x0000000433337211 */ /* 0x000fe200078fdaff */
[----:B------:R-:W-:Y:S05]  /*6700*/  @!P4 BRA `(.L_x_1627) ;  /* 0x000000100000c947 */ /* 0x000fea0003800000 */
[----:B----4-:R4:W-:Y:S02]  /*6710*/  RED.E.ADD.F32.FTZ.RN.STRONG.GPU [R48.64+-0x1200], R109 ;  /* 0xffee006d3000798e */ /* 0x0109e4000c10e79c */
.L_x_1627:
[----:B------:R-:W-:Y:S05]  /*6720*/  BSYNC B0 ;  /* 0x0000000000007941 */ /* 0x000fea0003800000 */
.L_x_1626:
[----:B------:R-:W0:Y:S01]  /*6730*/  LDS R51, [R51.X4+0x2090] ;  /* 0x0020900033337984 */ /* 0x000e220000004800 */
[----:B------:R-:W-:Y:S01]  /*6740*/  BSSY B0, `(.L_x_1628) ;  /* 0x0000005000007945 */ /* 0x000fe20003800000 */
[C---:B0-2---:R-:W-:Y:S02]  /*6750*/  IADD3 R57, R4.reuse, 0x480, RZ ;  /* 0x0000048004397810 */ /* 0x045fe40007ffe0ff */
[----:B----4-:R-:W-:Y:S01]  /*6760*/  IADD3 R109, R4, 0x500, RZ ;  /* 0x00000500046d7810 */ /* 0x010fe20007ffe0ff */
[----:B------:R-:W-:Y:S05]  /*6770*/  @!P5 BRA `(.L_x_1629) ;  /* 0x000000100000d947 */ /* 0x000fea0003800000 */
[----:B------:R0:W-:Y:S02]  /*6780*/  RED.E.ADD.F32.FTZ.RN.STRONG.GPU [R48.64+-0x1000], R51 ;  /* 0xfff000333000798e */ /* 0x0001e4000c10e79c */
.L_x_1629:
[----:B------:R-:W-:Y:S05]  /*6790*/  BSYNC B0 ;  /* 0x0000000000007941 */ /* 0x000fea0003800000 */
.L_x_1628:
        /* <DEDUP_REMOVED lines=14> */
.L_x_1631:
[----:B------:R-:W-:Y:S05]  /*6880*/  BSYNC B0 ;  /* 0x0000000000007941 */ /* 0x000fea0003800000 */
.L_x_1630:
[----:B------:R-:W2:Y:S01]  /*6890*/  LDS R109, [R109.X4+0x2490] ;  /* 0x002490006d6d7984 */ /* 0x000ea20000004800 */
[----:B------:R-:W-:Y:S01]  /*68a0*/  BSSY B0, `(.L_x_1632) ;  /* 0x0000005000007945 */ /* 0x000fe20003800000 */
[----:B0-----:R-:W-:Y:S02]  /*68b0*/  IADD3 R57, R4, 0x600, RZ ;  /* 0x0000060004397810 */ /* 0x001fe40007ffe0ff */
[----:B------:R-:W-:Y:S01]  /*68c0*/  LEA.HI.SX32 R51, R51, R4, 0x1b ;  /* 0x0000000433337211 */ /* 0x000fe200078fdaff */
[----:B------:R-:W-:Y:S05]  /*68d0*/  @!P0 BRA `(.L_x_1633) ;  /* 0x0000001000008947 */ /* 0x000fea0003800000 */
[----:B--2---:R0:W-:Y:S02]  /*68e0*/  RED.E.ADD.F32.FTZ.RN.STRONG.GPU [R48.64+-0xc00], R109 ;  /* 0xfff4006d3000798e */ /* 0x0041e4000c10e79c */
.L_x_1633:
[----:B------:R-:W-:Y:S05]  /*68f0*/  BSYNC B0 ;  /* 0x0000000000007941 */ /* 0x000fea0003800000 */
.L_x_1632:
[----:B------:R-:W4:Y:S01]  /*6900*/  LDS R51, [R51.X4+0x2690] ;  /* 0x0026900033337984 */ /* 0x000f220000004800 */
[----:B------:R-:W-:Y:S01]  /*6910*/  BSSY B0, `(.L_x_1634) ;  /* 0x0000005000007945 */ /* 0x000fe20003800000 */
[----:B0-2---:R-:W-:-:S02]  /*6920*/  IADD3 R109, R4, 0x680, RZ ;  /* 0x00000680046d7810 */ /* 0x005fc40007ffe0ff */
[----:B------:R-:W-:Y:S01]  /*6930*/  LEA.HI.SX32 R57, R57, R4, 0x1b ;  /* 0x0000000439397211 */ /* 0x000fe200078fdaff */
[----:B------:R-:W-:Y:S05]  /*6940*/  @!P1 BRA `(.L_x_1635) ;  /* 0x0000001000009947 */ /* 0x000fea0003800000 */
[----:B----4-:R0:W-:Y:S02]  /*6950*/  RED.E.ADD.F32.FTZ.RN.STRONG.GPU [R48.64+-0xa00], R51 ;  /* 0xfff600333000798e */ /* 0x0101e4000c10e79c */
.L_x_1635:
[----:B------:R-:W-:Y:S05]  /*6960*/  BSYNC B0 ;  /* 0x0000000000007941 */ /* 0x000fea0003800000 */
.L_x_1634:
[----:B------:R-:W2:Y:S01]  /*6970*/  LDS R57, [R57.X4+0x2890] ;  /* 0x0028900039397984 */ /* 0x000ea20000004800 */
[----:B------:R-:W-:Y:S01]  /*6980*/  BSSY B0, `(.L_x_1636) ;  /* 0x0000005000007945 */ /* 0x000fe20003800000 */
[----:B0---4-:R-:W-:Y:S02]  /*6990*/  IADD3 R51, R4, 0x700, RZ ;  /* 0x0000070004337810 */ /* 0x011fe40007ffe0ff */
[----:B------:R-:W-:Y:S01]  /*69a0*/  LEA.HI.SX32 R109, R109, R4, 0x1b ;  /* 0x000000046d6d7211 */ /* 0x000fe200078fdaff */
[----:B------:R-:W-:Y:S05]  /*69b0*/  @!P2 BRA `(.L_x_1637) ;  /* 0x000000100000a947 */ /* 0x000fea0003800000 */
[----:B--2---:R0:W-:Y:S02]  /*69c0*/  RED.E.ADD.F32.FTZ.RN.STRONG.GPU [R48.64+-0x800], R57 ;  /* 0xfff800393000798e */ /* 0x0041e4000c10e79c */
.L_x_1637:
[----:B------:R-:W-:Y:S05]  /*69d0*/  BSYNC B0 ;  /* 0x0000000000007941 */ /* 0x000fea0003800000 */
.L_x_1636:
[----:B------:R-:W4:Y:S01]  /*69e0*/  LDS R109, [R109.X4+0x2a90] ;  /* 0x002a90006d6d7984 */ /* 0x000f220000004800 */
[----:B------:R-:W-:Y:S01]  /*69f0*/  BSSY B0, `(.L_x_1638) ;  /* 0x0000005000007945 */ /* 0x000fe20003800000 */
[----:B0-2---:R-:W-:Y:S02]  /*6a00*/  IADD3 R57, R4, 0x780, RZ ;  /* 0x0000078004397810 */ /* 0x005fe40007ffe0ff */
[----:B------:R-:W-:Y:S01]  /*6a10*/  LEA.HI.SX32 R51, R51, R4, 0x1b ;  /* 0x0000000433337211 */ /* 0x000fe200078fdaff */
[----:B------:R-:W-:Y:S05]  /*6a20*/  @!P3 BRA `(.L_x_1639) ;  /* 0x000000100000b947 */ /* 0x000fea0003800000 */
[----:B----4-:R0:W-:Y:S02]  /*6a30*/  RED.E.ADD.F32.FTZ.RN.STRONG.GPU [R48.64+-0x600], R109 ;  /* 0xfffa006d3000798e */ /* 0x0101e4000c10e79c */
.L_x_1639:
[----:B------:R-:W-:Y:S05]  /*6a40*/  BSYNC B0 ;  /* 0x0000000000007941 */ /* 0x000fea0003800000 */
.L_x_1638:
[----:B------:R-:W2:Y:S01]  /*6a50*/  LDS R51, [R51.X4+0x2c90] ;  /* 0x002c900033337984 */ /* 0x000ea20000004800 */
[----:B------:R-:W-:Y:S01]  /*6a60*/  BSSY B0, `(.L_x_1640) ;  /* 0x0000004000007945 */ /* 0x000fe20003800000 */
[----:B------:R-:W-:Y:S01]  /*6a70*/  LEA.HI.SX32 R57, R57, R4, 0x1b ;  /* 0x0000000439397211 */ /* 0x000fe200078fdaff */
[----:B------:R-:W-:Y:S05]  /*6a80*/  @!P4 BRA `(.L_x_1641) ;  /* 0x000000100000c947 */ /* 0x000fea0003800000 */
[----:B--2---:R2:W-:Y:S02]  /*6a90*/  RED.E.ADD.F32.FTZ.RN.STRONG.GPU [R48.64+-0x400], R51 ;  /* 0xfffc00333000798e */ /* 0x0045e4000c10e79c */
.L_x_1641:
[----:B------:R-:W-:Y:S05]  /*6aa0*/  BSYNC B0 ;  /* 0x0000000000007941 */ /* 0x000fea0003800000 */
.L_x_1640:
[----:B------:R-:W0:Y:S01]  /*6ab0*/  LDS R57, [R57.X4+0x2e90] ;  /* 0x002e900039397984 */ /* 0x000e220000004800 */
[----:B------:R-:W-:Y:S01]  /*6ac0*/  BSSY B0, `(.L_x_1642) ;  /* 0x0000003000007945 */ /* 0x000fe20003800000 */
[----:B------:R-:W-:Y:S05]  /*6ad0*/  @!P5 BRA `(.L_x_1643) ;  /* 0x000000100000d947 */ /* 0x000fea0003800000 */
[----:B0-----:R0:W-:Y:S02]  /*6ae0*/  RED.E.ADD.F32.FTZ.RN.STRONG.GPU [R48.64+-0x200], R57 ;  /* 0xfffe00393000798e */ /* 0x0011e4000c10e79c */
.L_x_1643:
[----:B------:R-:W-:Y:S05]  /*6af0*/  BSYNC B0 ;  /* 0x0000000000007941 */ /* 0x000fea0003800000 */
.L_x_1642:
[----:B0-2---:R-:W0:Y:S01]  /*6b00*/  SHFL.DOWN PT, R49, R52, 0x1, 0x1f ;  /* 0x08201f0034317f89 */ /* 0x005e2200000e0000 */
[----:B------:R-:W-:Y:S01]  /*6b10*/  ISETP.GT.AND P0, PT, R3, 0x1e, PT ;  /* 0x0000001e0300780c */ /* 0x000fe20003f04270 */
        /* <DEDUP_REMOVED lines=12> */
[----:B------:R-:W-:-:S02]  /*6be0*/  FFMA.FTZ R132, R116, R133, R132 ;  /* 0x0000008574847223 */ /* 0x000fc40000010084 */
        /* <DEDUP_REMOVED lines=13> */
[----:B------:R-:W-:Y:S02]  /*6cc0*/  FADD.FTZ R7, R56, R7 ;  /* 0x0000000738077221 */ /* 0x000fe40000010000 */
[----:B------:R-:W-:-:S02]  /*6cd0*/  FADD.FTZ R16, R137, R16 ;  /* 0x0000001089107221 */ /* 0x000fc40000010000 */
        /* <DEDUP_REMOVED lines=38> */
[----:B--2---:R-:W-:Y:S01]  /*6f40*/  @!P0 FADD.FTZ R53, R53, R48 ;  /* 0x0000003035358221 */ /* 0x004fe20000010000 */
[----:B------:R-:W-:Y:S02]  /*6f50*/  ISETP.GT.AND P0, PT, R3, 0xf, PT ;  /* 0x0000000f0300780c */ /* 0x000fe40003f04270 */
[----:B------:R-:W0:Y:S04]  /*6f60*/  SHFL.DOWN PT, R49, R52, 0x10, 0x1f ;  /* 0x0a001f0034317f89 */ /* 0x000e2800000e0000 */
[----:B------:R-:W2:Y:S07]  /*6f70*/  SHFL.DOWN PT, R48, R53, 0x10, 0x1f ;  /* 0x0a001f0035307f89 */ /* 0x000eae00000e0000 */
        /* <DEDUP_REMOVED lines=23> */
.L_x_1645:
[----:B------:R-:W-:Y:S05]  /*70f0*/  BSYNC B0 ;  /* 0x0000000000007941 */ /* 0x000fea0003800000 */
.L_x_1644:
        /* <DEDUP_REMOVED lines=8> */
.L_x_1598:
[----:B------:R-:W-:Y:S01]  /*7180*/  BAR.SYNC.DEFER_BLOCKING 0x0 ;  /* 0x0000000000007b1d */ /* 0x000fe20000010000 */
[----:B------:R-:W-:Y:S01]  /*7190*/  F2FP.BF16.PACK_AB R20, R17, R20 ;  /* 0x000000141114723e */ /* 0x000fe200000010ff */
[----:B------:R-:W-:-:S04]  /*71a0*/  UIADD3 UR7, UR19, -0x1, URZ ;  /* 0xffffffff13077890 */ /* 0x000fc8000fffe03f */
[----:B------:R-:W-:Y:S02]  /*71b0*/  ULDC.64 UR32, c[0x0][0x2d8] ;  /* 0x0000b60000207ab9 */ /* 0x000fe40000000a00 */
[----:B------:R-:W-:Y:S01]  /*71c0*/  ULDC.64 UR40, c[0x0][0x330] ;  /* 0x0000cc0000287ab9 */ /* 0x000fe20000000a00 */
[----:B------:R-:W2:Y:S04]  /*71d0*/  LDG.E.128 R40, [R148.64] ;  /* 0x0000001c94287981 */ /* 0x000ea8000c1e1d00 */
[----:B------:R-:W3:Y:S01]  /*71e0*/  LDG.E.128 R44, [R148.64+0x200] ;  /* 0x0002001c942c7981 */ /* 0x000ee2000c1e1d00 */
[----:B------:R-:W-:Y:S02]  /*71f0*/  USHF.L.U32 UR8, UR7, 0xb, URZ ;  /* 0x0000000b07087899 */ /* 0x000fe4000800063f */
[----:B------:R-:W-:-:S02]  /*7200*/  UIMAD UR30, UR35, UR32, URZ ;  /* 0x00000020231e72a4 */ /* 0x000fc4000f8e023f */
[----:B------:R-:W-:Y:S02]  /*7210*/  USHF.R.S32.HI UR9, URZ, 0x1f, UR8 ;  /* 0x0000001f3f097899 */ /* 0x000fe40008011408 */
[----:B------:R-:W-:Y:S02]  /*7220*/  UIMAD UR37, UR34, UR33, UR30 ;  /* 0x00000021222572a4 */ /* 0x000fe4000f8e021e */
[----:B------:R-:W-:Y:S02]  /*7230*/  UIMAD.WIDE.U32 UR32, UR34, UR32, UR8 ;  /* 0x00000020222072a5 */ /* 0x000fe4000f8e0008 */
[----:B------:R-:W-:Y:S02]  /*7240*/  ULDC.64 UR30, c[0x0][0x2e0] ;  /* 0x0000b800001e7ab9 */ /* 0x000fe40000000a00 */
[----:B------:R-:W-:Y:S02]  /*7250*/  UIMAD UR38, UR17, UR30, URZ ;  /* 0x0000001e112672a4 */ /* 0x000fe4000f8e023f */
[----:B------:R-:W-:-:S02]  /*7260*/  UIADD3 UR33, UR33, UR37, URZ ;  /* 0x0000002521217290 */ /* 0x000fc4000fffe03f */
[----:B------:R-:W-:Y:S02]  /*7270*/  UIMAD UR38, UR16, UR31, UR38 ;  /* 0x0000001f102672a4 */ /* 0x000fe4000f8e0226 */
[----:B------:R-:W-:Y:S02]  /*7280*/  UIMAD.WIDE.U32 UR30, UR16, UR30, UR32 ;  /* 0x0000001e101e72a5 */ /* 0x000fe4000f8e0020 */
[----:B------:R-:W-:Y:S02]  /*7290*/  UIADD3 UR22, UP1, UR22, -0x1000, URZ ;  /* 0xfffff00016167890 */ /* 0x000fe4000ff3e03f */
[----:B------:R-:W-:Y:S02]  /*72a0*/  UIADD3 UR32, UR31, UR38, URZ ;  /* 0x000000261f207290 */ /* 0x000fe4000fffe03f */
[----:B------:R-:W-:Y:S02]  /*72b0*/  ULEA UR31, UP0, UR30, UR40, 0x1 ;  /* 0x000000281e1f7291 */ /* 0x000fe4000f80083f */
[----:B------:R-:W-:-:S02]  /*72c0*/  UIADD3 UR26, UP2, UR26, -0x1000, URZ ;  /* 0xfffff0001a1a7890 */ /* 0x000fc4000ff5e03f */
[----:B------:R-:W-:Y:S02]  /*72d0*/  ULEA.HI.X UR30, UR30, UR41, UR32, 0x1, UP0 ;  /* 0x000000291e1e7291 */ /* 0x000fe400080f0c20 */
[----:B------:R-:W-:Y:S02]  /*72e0*/  UIADD3 UR20, UP3, UR20, -0x1000, URZ ;  /* 0xfffff00014147890 */ /* 0x000fe4000ff7e03f */
[----:B------:R-:W-:Y:S02]  /*72f0*/  ULDC.64 UR32, c[0x0][0x2f8] ;  /* 0x0000be0000207ab9 */ /* 0x000fe40000000a00 */
[----:B------:R-:W-:Y:S02]  /*7300*/  UIMAD.WIDE.U32 UR8, UR34, UR32, UR8 ;  /* 0x00000020220872a5 */ /* 0x000fe4000f8e0008 */
[----:B------:R-:W-:Y:S02]  /*7310*/  UIADD3 UR24, UP4, UR24, -0x1000, URZ ;  /* 0xfffff00018187890 */ /* 0x000fe4000ff9e03f */
[----:B------:R-:W-:-:S02]  /*7320*/  UIADD3 UR6, UR6, 0x1, URZ ;  /* 0x0000000106067890 */ /* 0x000fc4000fffe03f */
[----:B------:R-:W-:Y:S02]  /*7330*/  UIADD3.X UR23, UR23, -0x1, URZ, UP1, !UPT ;  /* 0xffffffff17177890 */ /* 0x000fe40008ffe43f */
        /* <DEDUP_REMOVED lines=16> */
[----:B------:R-:W-:-:S03]  /*7440*/  FADD.FTZ R49, R49, UR5 ;  /* 0x0000000531317e21 */ /* 0x000fc60008010000 */
[----:B------:R-:W-:Y:S02]  /*7450*/  FSETP.GTU.FTZ.AND P3, PT, R41, 20, PT ;  /* 0x41a000002900780b */ /* 0x000fe40003f7c000 */
[----:B------:R-:W-:-:S05]  /*7460*/  FSETP.GTU.FTZ.AND P5, PT, R49, 20, PT ;  /* 0x41a000003100780b */ /* 0x000fca0003fbc000 */
[----:B------:R-:W-:Y:S02]  /*7470*/  @!P2 FMUL.FTZ R40, R52, -1.4426950216293334961 ;  /* 0xbfb8aa3b3428a820 */ /* 0x000fe40000410000 */
[----:B------:R-:W-:Y:S02]  /*7480*/  @!P4 FMUL.FTZ R45, R48, -1.4426950216293334961 ;  /* 0xbfb8aa3b302dc820 */ /* 0x000fe40000410000 */
[----:B------:R0:W1:Y:S02]  /*7490*/  @!P2 MUFU.EX2 R44, R40 ;  /* 0x00000028002ca308 */ /* 0x0000640000000800 */
[----:B------:R-:W-:Y:S02]  /*74a0*/  @!P3 FMUL.FTZ R46, R41, -1.4426950216293334961 ;  /* 0xbfb8aa3b292eb820 */ /* 0x000fe40000410000 */
[----:B------:R-:W-:-:S04]  /*74b0*/  @!P5 FMUL.FTZ R47, R49, -1.4426950216293334961 ;  /* 0xbfb8aa3b312fd820 */ /* 0x000fc80000410000 */
[----:B------:R-:W2:Y:S01]  /*74c0*/  @!P4 MUFU.EX2 R45, R45 ;  /* 0x0000002d002dc308 */ /* 0x000ea20000000800 */
[--C-:B0-----:R-:W-:Y:S02]  /*74d0*/  PRMT R40, RZ, 0x5410, R50.reuse ;  /* 0x00005410ff287816 */ /* 0x101fe40000000032 */
[----:B------:R-:W-:-:S03]  /*74e0*/  PRMT R50, RZ, 0x7610, R50 ;  /* 0x00007610ff327816 */ /* 0x000fc60000000032 */
[----:B------:R-:W-:Y:S02]  /*74f0*/  FADD.FTZ R52, R40, UR5 ;  /* 0x0000000528347e21 */ /* 0x000fe40008010000 */
[----:B------:R0:W3:Y:S01]  /*7500*/  LDS.128 R40, [R39.X16+0x10] ;  /* 0x0000100027287984 */ /* 0x0000e2000000cc00 */
[----:B------:R-:W4:Y:S01]  /*7510*/  @!P3 MUFU.EX2 R46, R46 ;  /* 0x0000002e002eb308 */ /* 0x000f220000000800 */
[----:B-1----:R-:W-:Y:S02]  /*7520*/  @!P2 FADD.FTZ R44, R44, 1 ;  /* 0x3f8000002c2ca421 */ /* 0x002fe40000010000 */
[----:B------:R-:W-:Y:S01]  /*7530*/  BAR.SYNC.DEFER_BLOCKING 0x0 ;  /* 0x0000000000007b1d */ /* 0x000fe20000010000 */
[----:B------:R-:W-:Y:S01]  /*7540*/  FSETP.GTU.FTZ.AND P6, PT, R52, 20, PT ;  /* 0x41a000003400780b */ /* 0x000fe20003fdc000 */
[----:B------:R-:W-:Y:S02]  /*7550*/  FADD.FTZ R50, R50, UR5 ;  /* 0x0000000532327e21 */ /* 0x000fe40008010000 */
[----:B--2---:R-:W-:Y:S01]  /*7560*/  @!P4 FADD.FTZ R45, R45, 1 ;  /* 0x3f8000002d2dc421 */ /* 0x004fe20000010000 */
[--C-:B0-----:R-:W-:Y:S01]  /*7570*/  PRMT R39, RZ, 0x5410, R51.reuse ;  /* 0x00005410ff277816 */ /* 0x101fe20000000033 */
[----:B------:R-:W0:Y:S01]  /*7580*/  @!P2 MUFU.RCP R44, R44 ;  /* 0x0000002c002ca308 */ /* 0x000e220000001000 */
[----:B------:R-:W-:-:S02]  /*7590*/  PRMT R51, RZ, 0x7610, R51 ;  /* 0x00007610ff337816 */ /* 0x000fc40000000033 */
[----:B------:R-:W-:Y:S01]  /*75a0*/  FSETP.GTU.FTZ.AND P0, PT, R50, 20, PT ;  /* 0x41a000003200780b */ /* 0x000fe20003f1c000 */
[----:B------:R-:W-:Y:S02]  /*75b0*/  FADD.FTZ R49, R39, UR5 ;  /* 0x0000000527317e21 */ /* 0x000fe40008010000 */
[----:B------:R-:W-:Y:S02]  /*75c0*/  FADD.FTZ R51, R51, UR5 ;  /* 0x0000000533337e21 */ /* 0x000fe40008010000 */
[----:B----4-:R-:W-:Y:S01]  /*75d0*/  @!P3 FADD.FTZ R46, R46, 1 ;  /* 0x3f8000002e2eb421 */ /* 0x010fe20000010000 */
[----:B------:R-:W1:Y:S01]  /*75e0*/  @!P4 MUFU.RCP R45, R45 ;  /* 0x0000002d002dc308 */ /* 0x000e620000001000 */
[----:B------:R-:W-:Y:S01]  /*75f0*/  FSETP.GTU.FTZ.AND P1, PT, R49, 20, PT ;  /* 0x41a000003100780b */ /* 0x000fe20003f3c000 */
[----:B------:R-:W-:Y:S02]  /*7600*/  @!P6 FMUL.FTZ R48, R52, -1.4426950216293334961 ;  /* 0xbfb8aa3b3430e820 */ /* 0x000fe40000410000 */
[----:B0-----:R-:W-:-:S04]  /*7610*/  @!P2 FMUL.FTZ R27, R27, R44 ;  /* 0x0000002c1b1ba220 */ /* 0x001fc80000410000 */
[----:B------:R-:W0:Y:S01]  /*7620*/  @!P5 MUFU.EX2 R47, R47 ;  /* 0x0000002f002fd308 */ /* 0x000e220000000800 */
[----:B------:R-:W-:Y:S01]  /*7630*/  FSETP.GTU.FTZ.AND P2, PT, R51, 20, PT ;  /* 0x41a000003300780b */ /* 0x000fe20003f5c000 */
[----:B------:R-:W-:-:S06]  /*7640*/  @!P0 FMUL.FTZ R39, R50, -1.4426950216293334961 ;  /* 0xbfb8aa3b32278820 */ /* 0x000fcc0000410000 */
[----:B------:R-:W2:Y:S01]  /*7650*/  @!P3 MUFU.RCP R46, R46 ;  /* 0x0000002e002eb308 */ /* 0x000ea20000001000 */
[----:B-1----:R-:W-:Y:S01]  /*7660*/  @!P4 FMUL.FTZ R30, R30, R45 ;  /* 0x0000002d1e1ec220 */ /* 0x002fe20000410000 */
[--C-:B---3--:R-:W-:Y:S02]  /*7670*/  PRMT R44, RZ, 0x5410, R40.reuse ;  /* 0x00005410ff2c7816 */ /* 0x108fe40000000028 */
[----:B------:R-:W-:Y:S01]  /*7680*/  PRMT R40, RZ, 0x7610, R40 ;  /* 0x00007610ff287816 */ /* 0x000fe20000000028 */
[----:B0-----:R-:W-:-:S03]  /*7690*/  @!P5 FADD.FTZ R47, R47, 1 ;  /* 0x3f8000002f2fd421 */ /* 0x001fc60000010000 */
[----:B------:R-:W0:Y:S01]  /*76a0*/  @!P6 MUFU.EX2 R48, R48 ;  /* 0x000000300030e308 */ /* 0x000e220000000800 */
[----:B------:R-:W-:Y:S02]  /*76b0*/  FADD.FTZ R45, R44, UR5 ;  /* 0x000000052c2d7e21 */ /* 0x000fe40008010000 */
[----:B------:R-:W-:Y:S02]  /*76c0*/  @!P1 FMUL.FTZ R44, R49, -1.4426950216293334961 ;  /* 0xbfb8aa3b312c9820 */ /* 0x000fe40000410000 */
[----:B--2---:R-:W-:Y:S01]  /*76d0*/  @!P3 FMUL.FTZ R29, R29, R46 ;  /* 0x0000002e1d1db220 */ /* 0x004fe20000410000 */
[----:B------:R-:W-:Y:S01]  /*76e0*/  FSETP.GTU.FTZ.AND P3, PT, R45, 20, PT ;  /* 0x41a000002d00780b */ /* 0x000fe20003f7c000 */
[----:B------:R-:W-:Y:S01]  /*76f0*/  FADD.FTZ R46, R40, UR5 ;  /* 0x00000005282e7e21 */ /* 0x000fe20008010000 */
[--C-:B------:R-:W-:Y:S01]  /*7700*/  PRMT R40, RZ, 0x5410, R41.reuse ;  /* 0x00005410ff287816 */ /* 0x100fe20000000029 */
[----:B------:R-:W1:Y:S01]  /*7710*/  @!P5 MUFU.RCP R47, R47 ;  /* 0x0000002f002fd308 */ /* 0x000e620000001000 */
[----:B------:R-:W-:-:S02]  /*7720*/  PRMT R41, RZ, 0x7610, R41 ;  /* 0x00007610ff297816 */ /* 0x000fc40000000029 */
[----:B------:R-:W-:Y:S01]  /*7730*/  FSETP.GTU.FTZ.AND P4, PT, R46, 20, PT ;  /* 0x41a000002e00780b */ /* 0x000fe20003f9c000 */
[----:B------:R-:W-:Y:S02]  /*7740*/  FADD.FTZ R49, R40, UR5 ;  /* 0x0000000528317e21 */ /* 0x000fe40008010000 */
[----:B------:R-:W-:Y:S02]  /*7750*/  @!P2 FMUL.FTZ R40, R51, -1.4426950216293334961 ;  /* 0xbfb8aa3b3328a820 */ /* 0x000fe40000410000 */
[----:B------:R-:W2:Y:S01]  /*7760*/  @!P0 MUFU.EX2 R39, R39 ;  /* 0x0000002700278308 */ /* 0x000ea20000000800 */
[----:B0-----:R-:W-:Y:S02]  /*7770*/  @!P6 FADD.FTZ R48, R48, 1 ;  /* 0x3f8000003030e421 */ /* 0x001fe40000010000 */
[----:B------:R-:W-:Y:S02]  /*7780*/  @!P3 FMUL.FTZ R45, R45, -1.4426950216293334961 ;  /* 0xbfb8aa3b2d2db820 */ /* 0x000fe40000410000 */
[----:B------:R-:W-:-:S03]  /*7790*/  FADD.FTZ R50, R41, UR5 ;  /* 0x0000000529327e21 */ /* 0x000fc60008010000 */
[----:B------:R-:W0:Y:S01]  /*77a0*/  @!P2 MUFU.EX2 R40, R40 ;  /* 0x000000280028a308 */ /* 0x000e220000000800 */
[----:B-1----:R-:W-:Y:S01]  /*77b0*/  @!P5 FMUL.FTZ R32, R32, R47 ;  /* 0x0000002f2020d220 */ /* 0x002fe20000410000 */
[----:B------:R-:W-:Y:S01]  /*77c0*/  FSETP.GTU.FTZ.AND P5, PT, R49, 20, PT ;  /* 0x41a000003100780b */ /* 0x000fe20003fbc000 */
[----:B------:R-:W-:-:S05]  /*77d0*/  @!P4 FMUL.FTZ R46, R46, -1.4426950216293334961 ;  /* 0xbfb8aa3b2e2ec820 */ /* 0x000fca0000410000 */
[----:B------:R-:W1:Y:S01]  /*77e0*/  @!P3 MUFU.EX2 R45, R45 ;  /* 0x0000002d002db308 */ /* 0x000e620000000800 */
[----:B--2---:R-:W-:-:S06]  /*77f0*/  @!P0 FADD.FTZ R39, R39, 1 ;  /* 0x3f80000027278421 */ /* 0x004fcc0000010000 */
[----:B------:R-:W-:Y:S01]  /*7800*/  @!P5 FMUL.FTZ R47, R49, -1.4426950216293334961 ;  /* 0xbfb8aa3b312fd820 */ /* 0x000fe20000410000 */
[----:B------:R-:W2:Y:S01]  /*7810*/  @!P1 MUFU.EX2 R44, R44 ;  /* 0x0000002c002c9308 */ /* 0x000ea20000000800 */
[----:B0-----:R-:W-:-:S07]  /*7820*/  @!P2 FADD.FTZ R40, R40, 1 ;  /* 0x3f8000002828a421 */ /* 0x001fce0000010000 */
[----:B------:R-:W0:Y:S01]  /*7830*/  @!P6 MUFU.RCP R48, R48 ;  /* 0x000000300030e308 */ /* 0x000e220000001000 */
[----:B-1----:R-:W-:-:S07]  /*7840*/  @!P3 FADD.FTZ R45, R45, 1 ;  /* 0x3f8000002d2db421 */ /* 0x002fce0000010000 */
[----:B------:R1:W3:Y:S01]  /*7850*/  @!P2 MUFU.RCP R41, R40 ;  /* 0x000000280029a308 */ /* 0x0002e20000001000 */
[----:B--2---:R-:W-:-:S07]  /*7860*/  @!P1 FADD.FTZ R44, R44, 1 ;  /* 0x3f8000002c2c9421 */ /* 0x004fce0000010000 */
[----:B------:R2:W4:Y:S01]  /*7870*/  @!P0 MUFU.RCP R49, R39 ;  /* 0x0000002700318308 */ /* 0x0005220000001000 */
[----:B0-----:R-:W-:Y:S01]  /*7880*/  @!P6 FMUL.FTZ R31, R31, R48 ;  /* 0x000000301f1fe220 */ /* 0x001fe20000410000 */
[--C-:B-1----:R-:W-:Y:S02]  /*7890*/  PRMT R40, RZ, 0x5410, R43.reuse ;  /* 0x00005410ff287816 */ /* 0x102fe4000000002b */
[----:B------:R-:W-:Y:S02]  /*78a0*/  PRMT R43, RZ, 0x7610, R43 ;  /* 0x00007610ff2b7816 */ /* 0x000fe4000000002b */
[----:B------:R-:W-:Y:S02]  /*78b0*/  FSETP.GTU.FTZ.AND P6, PT, R50, 20, PT ;  /* 0x41a000003200780b */ /* 0x000fe40003fdc000 */
[----:B------:R-:W0:Y:S01]  /*78c0*/  @!P3 MUFU.RCP R48, R45 ;  /* 0x0000002d0030b308 */ /* 0x000e220000001000 */
[--C-:B--2---:R-:W-:Y:S01]  /*78d0*/  PRMT R39, RZ, 0x5410, R42.reuse ;  /* 0x00005410ff277816 */ /* 0x104fe2000000002a */
[----:B---3--:R-:W-:Y:S01]  /*78e0*/  @!P2 FMUL.FTZ R36, R36, R41 ;  /* 0x000000292424a220 */ /* 0x008fe20000410000 */
[----:B------:R-:W-:Y:S01]  /*78f0*/  PRMT R42, RZ, 0x7610, R42 ;  /* 0x00007610ff2a7816 */ /* 0x000fe2000000002a */
[----:B------:R-:W-:Y:S01]  /*7900*/  FADD.FTZ R41, R43, UR5 ;  /* 0x000000052b297e21 */ /* 0x000fe20008010000 */
[----:B------:R-:W-:Y:S01]  /*7910*/  F2FP.BF16.PACK_AB R43, R19, R22 ;  /* 0x00000016132b723e */ /* 0x000fe200000010ff */
[----:B------:R-:W-:Y:S01]  /*7920*/  FADD.FTZ R51, R39, UR5 ;  /* 0x0000000527337e21 */ /* 0x000fe20008010000 */
[----:B------:R-:W-:Y:S01]  /*7930*/  F2FP.BF16.PACK_AB R22, R13, R16 ;  /* 0x000000100d16723e */ /* 0x000fe200000010ff */
[----:B------:R-:W1:Y:S01]  /*7940*/  @!P1 MUFU.RCP R44, R44 ;  /* 0x0000002c002c9308 */ /* 0x000e620000001000 */
[----:B----4-:R-:W-:-:S02]  /*7950*/  @!P0 FMUL.FTZ R34, R34, R49 ;  /* 0x0000003122228220 */ /* 0x010fc40000410000 */
[----:B------:R-:W-:Y:S01]  /*7960*/  FSETP.GTU.FTZ.AND P0, PT, R51, 20, PT ;  /* 0x41a000003300780b */ /* 0x000fe20003f1c000 */
[----:B------:R-:W-:Y:S02]  /*7970*/  FADD.FTZ R42, R42, UR5 ;  /* 0x000000052a2a7e21 */ /* 0x000fe40008010000 */
[----:B------:R-:W-:Y:S02]  /*7980*/  FADD.FTZ R49, R40, UR5 ;  /* 0x0000000528317e21 */ /* 0x000fe40008010000 */
[----:B0-----:R-:W-:Y:S01]  /*7990*/  @!P3 FMUL.FTZ R35, R35, R48 ;  /* 0x000000302323b220 */ /* 0x001fe20000410000 */
[----:B------:R-:W-:Y:S01]  /*79a0*/  FSETP.GTU.FTZ.AND P3, PT, R41, 20, PT ;  /* 0x41a000002900780b */ /* 0x000fe20003f7c000 */
[----:B------:R-:W0:Y:S01]  /*79b0*/  @!P4 MUFU.EX2 R46, R46 ;  /* 0x0000002e002ec308 */ /* 0x000e220000000800 */
[----:B------:R-:W-:Y:S01]  /*79c0*/  FSETP.GTU.FTZ.AND P2, PT, R49, 20, PT ;  /* 0x41a000003100780b */ /* 0x000fe20003f5c000 */
[----:B------:R-:W-:Y:S02]  /*79d0*/  @!P6 FMUL.FTZ R39, R50, -1.4426950216293334961 ;  /* 0xbfb8aa3b3227e820 */ /* 0x000fe40000410000 */
[----:B-1----:R-:W-:Y:S01]  /*79e0*/  @!P1 FMUL.FTZ R33, R33, R44 ;  /* 0x0000002c21219220 */ /* 0x002fe20000410000 */
[----:B------:R-:W-:Y:S01]  /*79f0*/  FSETP.GTU.FTZ.AND P1, PT, R42, 20, PT ;  /* 0x41a000002a00780b */ /* 0x000fe20003f3c000 */
[----:B------:R-:W-:-:S02]  /*7a00*/  @!P0 FMUL.FTZ R40, R51, -1.4426950216293334961 ;  /* 0xbfb8aa3b33288820 */ /* 0x000fc40000410000 */
[----:B------:R-:W1:Y:S04]  /*7a10*/  @!P5 MUFU.EX2 R47, R47 ;  /* 0x0000002f002fd308 */ /* 0x000e680000000800 */
[----:B------:R-:W-:Y:S01]  /*7a20*/  @!P3 FMUL.FTZ R19, R41, -1.4426950216293334961 ;  /* 0xbfb8aa3b2913b820 */ /* 0x000fe20000410000 */
[----:B------:R-:W-:Y:S01]  /*7a30*/  F2FP.BF16.PACK_AB R41, R23, R26 ;  /* 0x0000001a1729723e */ /* 0x000fe200000010ff */
[----:B------:R-:W-:Y:S01]  /*7a40*/  @!P2 FMUL.FTZ R49, R49, -1.4426950216293334961 ;  /* 0xbfb8aa3b3131a820 */ /* 0x000fe20000410000 */
[----:B------:R-:W-:Y:S01]  /*7a50*/  F2FP.BF16.PACK_AB R23, R11, R14 ;  /* 0x0000000e0b17723e */ /* 0x000fe200000010ff */
[----:B0-----:R-:W-:Y:S01]  /*7a60*/  @!P4 FADD.FTZ R46, R46, 1 ;  /* 0x3f8000002e2ec421 */ /* 0x001fe20000010000 */
[----:B------:R0:W2:Y:S01]  /*7a70*/  @!P0 MUFU.EX2 R44, R40 ;  /* 0x00000028002c8308 */ /* 0x0000a20000000800 */
[----:B------:R-:W-:Y:S01]  /*7a80*/  SHF.L.U32 R11, R4, 0x1, RZ ;  /* 0x00000001040b7819 */ /* 0x000fe200000006ff */
[----:B------:R-:W-:Y:S01]  /*7a90*/  @!P1 FMUL.FTZ R45, R42, -1.4426950216293334961 ;  /* 0xbfb8aa3b2a2d9820 */ /* 0x000fe20000410000 */
[----:B------:R-:W-:-:S02]  /*7aa0*/  F2FP.BF16.PACK_AB R42, R21, R24 ;  /* 0x00000018152a723e */ /* 0x000fc400000010ff */
[----:B------:R-:W-:Y:S02]  /*7ab0*/  LOP3.LUT R24, R11, 0xffffffc0, RZ, 0xc0, !PT ;  /* 0xffffffc00b187812 */ /* 0x000fe400078ec0ff */
[----:B------:R-:W-:Y:S01]  /*7ac0*/  F2FP.BF16.PACK_AB R21, R15, R18 ;  /* 0x000000120f15723e */ /* 0x000fe200000010ff */
[----:B------:R-:W3:Y:S01]  /*7ad0*/  @!P1 MUFU.EX2 R48, R45 ;  /* 0x0000002d00309308 */ /* 0x000ee20000000800 */
[----:B0-----:R-:W-:Y:S01]  /*7ae0*/  F2FP.BF16.PACK_AB R40, R25, R28 ;  /* 0x0000001c1928723e */ /* 0x001fe200000010ff */
[----:B-1----:R-:W-:Y:S01]  /*7af0*/  @!P5 FADD.FTZ R11, R47, 1 ;  /* 0x3f8000002f0bd421 */ /* 0x002fe20000010000 */
[----:B------:R-:W-:Y:S02]  /*7b00*/  LEA R24, R3, R24, 0x1 ;  /* 0x0000001803187211 */ /* 0x000fe400078e08ff */
[----:B------:R-:W-:Y:S01]  /*7b10*/  MOV R15, UR30 ;  /* 0x0000001e000f7c02 */ /* 0x000fe20008000f00 */
[----:B------:R-:W-:Y:S01]  /*7b20*/  UIMAD UR30, UR35, UR32, URZ ;  /* 0x00000020231e72a4 */ /* 0x000fe2000f8e023f */
[----:B--2---:R-:W-:Y:S01]  /*7b30*/  @!P0 FADD.FTZ R13, R44, 1 ;  /* 0x3f8000002c0d8421 */ /* 0x004fe20000010000 */
[----:B------:R-:W-:Y:S01]  /*7b40*/  STS.128 [R24.X16], R40 ;  /* 0x0000002818007388 */ /* 0x000fe2000000cc00 */
[----:B------:R0:W-:Y:S01]  /*7b50*/  @!P3 MUFU.EX2 R14, R19 ;  /* 0x00000013000eb308 */ /* 0x0001e20000000800 */
[----:B------:R-:W-:-:S02]  /*7b60*/  UIMAD UR30, UR34, UR33, UR30 ;  /* 0x00000021221e72a4 */ /* 0x000fc4000f8e021e */
[----:B------:R1:W-:Y:S01]  /*7b70*/  STS.128 [R24.X16+0x10], R20 ;  /* 0x0000101418007388 */ /* 0x0003e2000000cc00 */
[----:B------:R-:W-:-:S06]  /*7b80*/  NOP ;  /* 0x0000000000007918 */ /* 0x000fcc0000000000 */
[----:B------:R2:W4:Y:S01]  /*7b90*/  @!P4 MUFU.RCP R25, R46 ;  /* 0x0000002e0019c308 */ /* 0x0005220000001000 */
[----:B0-----:R-:W0:Y:S01]  /*7ba0*/  LDS.128 R16, [R8.X16+0x200] ;  /* 0x0002000008107984 */ /* 0x001e22000000cc00 */
[----:B---3--:R-:W-:Y:S01]  /*7bb0*/  @!P1 FADD.FTZ R48, R48, 1 ;  /* 0x3f80000030309421 */ /* 0x008fe20000010000 */
[----:B------:R-:W-:Y:S02]  /*7bc0*/  ULDC.64 UR32, c[0x0][0x300] ;  /* 0x0000c00000207ab9 */ /* 0x000fe40000000a00 */
[----:B------:R-:W-:Y:S02]  /*7bd0*/  UIADD3 UR9, UR9, UR30, URZ ;  /* 0x0000001e09097290 */ /* 0x000fe4000fffe03f */
[----:B------:R-:W-:Y:S01]  /*7be0*/  UIMAD UR30, UR17, UR32, URZ ;  /* 0x00000020111e72a4 */ /* 0x000fe2000f8e023f */
[----:B------:R-:W3:Y:S01]  /*7bf0*/  @!P6 MUFU.EX2 R39, R39 ;  /* 0x000000270027e308 */ /* 0x000ee20000000800 */
[----:B--2---:R-:W2:Y:S01]  /*7c00*/  LDS.128 R44, [R8.X16] ;  /* 0x00000000082c7984 */ /* 0x004ea2000000cc00 */
[----:B-1----:R-:W-:Y:S01]  /*7c10*/  F2FP.BF16.PACK_AB R23, R36, R33 ;  /* 0x000000212417723e */ /* 0x002fe200000010ff */
[----:B------:R-:W-:Y:S01]  /*7c20*/  UIMAD UR30, UR16, UR33, UR30 ;  /* 0x00000021101e72a4 */ /* 0x000fe2000f8e021e */
[----:B------:R-:W-:Y:S01]  /*7c30*/  F2FP.BF16.PACK_AB R22, R34, R31 ;  /* 0x0000001f2216723e */ /* 0x000fe200000010ff */
[----:B------:R-:W-:Y:S01]  /*7c40*/  UIMAD.WIDE.U32 UR8, UR16, UR32, UR8 ;  /* 0x00000020100872a5 */ /* 0x000fe2000f8e0008 */
[----:B------:R-:W-:-:S02]  /*7c50*/  F2FP.BF16.PACK_AB R21, R32, R29 ;  /* 0x0000001d2015723e */ /* 0x000fc400000010ff */
[----:B------:R-:W1:Y:S01]  /*7c60*/  @!P2 MUFU.EX2 R49, R49 ;  /* 0x000000310031a308 */ /* 0x000e620000000800 */
[----:B----4-:R-:W-:Y:S01]  /*7c70*/  @!P4 FMUL.FTZ R38, R38, R25 ;  /* 0x000000192626c220 */ /* 0x010fe20000410000 */
[----:B------:R-:W-:Y:S02]  /*7c80*/  ULDC.64 UR32, c[0x0][0x340] ;  /* 0x0000d00000207ab9 */ /* 0x000fe40000000a00 */
[----:B------:R-:W-:Y:S02]  /*7c90*/  UIADD3 UR30, UR9, UR30, URZ ;  /* 0x0000001e091e7290 */ /* 0x000fe4000fffe03f */
[----:B------:R-:W-:Y:S01]  /*7ca0*/  F2FP.BF16.PACK_AB R40, R38, R35 ;  /* 0x000000232628723e */ /* 0x000fe200000010ff */
[----:B------:R-:W-:Y:S01]  /*7cb0*/  ULEA UR9, UP0, UR8, UR32, 0x1 ;  /* 0x0000002008097291 */ /* 0x000fe2000f80083f */
[----:B------:R4:W5:Y:S01]  /*7cc0*/  @!P5 MUFU.RCP R26, R11 ;  /* 0x0000000b001ad308 */ /* 0x0009620000001000 */
[----:B---3--:R-:W-:Y:S02]  /*7cd0*/  @!P6 FADD.FTZ R39, R39, 1 ;  /* 0x3f8000002727e421 */ /* 0x008fe40000010000 */
[----:B------:R-:W-:-:S02]  /*7ce0*/  ULEA.HI.X UR8, UR8, UR33, UR30, 0x1, UP0 ;  /* 0x0000002108087291 */ /* 0x000fc400080f0c1e */
[----:B------:R-:W-:Y:S01]  /*7cf0*/  UISETP.GT.AND UP0, UPT, UR19, 0x1, UPT ;  /* 0x000000011300788c */ /* 0x000fe2000bf04270 */
[----:B-1----:R-:W-:Y:S02]  /*7d00*/  @!P2 FADD.FTZ R49, R49, 1 ;  /* 0x3f8000003131a421 */ /* 0x002fe40000010000 */
[----:B------:R-:W1:Y:S01]  /*7d10*/  @!P6 MUFU.RCP R39, R39 ;  /* 0x000000270027e308 */ /* 0x000e620000001000 */
[----:B----4-:R-:W-:Y:S01]  /*7d20*/  @!P3 FADD.FTZ R11, R14, 1 ;  /* 0x3f8000000e0bb421 */ /* 0x010fe20000010000 */
[----:B------:R-:W-:Y:S01]  /*7d30*/  MOV R14, UR31 ;  /* 0x0000001f000e7c02 */ /* 0x000fe20008000f00 */
[----:B------:R-:W-:-:S04]  /*7d40*/  UMOV UR19, UR7 ;  /* 0x0000000700137c82 */ /* 0x000fc80008000000 */
[----:B------:R-:W-:Y:S01]  /*7d50*/  IMAD.WIDE R14, R6, 0x10, R14 ;  /* 0x00000010060e7825 */ /* 0x000fe200078e020e */
[----:B------:R-:W3:Y:S03]  /*7d60*/  @!P0 MUFU.RCP R13, R13 ;  /* 0x0000000d000d8308 */ /* 0x000ee60000001000 */
[----:B-----5:R-:W-:Y:S01]  /*7d70*/  @!P5 FMUL.FTZ R37, R37, R26 ;  /* 0x0000001a2525d220 */ /* 0x020fe20000410000 */
[----:B0-----:R-:W-:Y:S04]  /*7d80*/  STG.E.128 [R14.64+0x200], R16 ;  /* 0x000200100e007986 */ /* 0x001fe8000c101d1c */
[----:B------:R-:W0:Y:S01]  /*7d90*/  @!P1 MUFU.RCP R48, R48 ;  /* 0x0000003000309308 */ /* 0x000e220000001000 */
[----:B--2---:R2:W-:Y:S01]  /*7da0*/  STG.E.128 [R14.64], R44 ;  /* 0x0000002c0e007986 */ /* 0x0045e2000c101d1c */
[----:B-1----:R-:W-:-:S03]  /*7db0*/  @!P6 FMUL.FTZ R64, R64, R39 ;  /* 0x000000274040e220 */ /* 0x002fc60000410000 */
[----:B------:R-:W-:Y:S02]  /*7dc0*/  BAR.SYNC.DEFER_BLOCKING 0x0 ;  /* 0x0000000000007b1d */ /* 0x000fe40000010000 */
[----:B------:R-:W-:Y:S01]  /*7dd0*/  F2FP.BF16.PACK_AB R41, R64, R37 ;  /* 0x000000254029723e */ /* 0x000fe200000010ff */
[----:B---3--:R-:W-:Y:S01]  /*7de0*/  @!P0 FMUL.FTZ R12, R12, R13 ;  /* 0x0000000d0c0c8220 */ /* 0x008fe20000410000 */
[----:B------:R-:W-:Y:S02]  /*7df0*/  PLOP3.LUT P0, PT, PT, PT, UP0, 0x80, 0x0 ;  /* 0x000000000000781c */ /* 0x000fe40003f0f008 */
[----:B------:R-:W1:Y:S01]  /*7e00*/  @!P2 MUFU.RCP R49, R49 ;  /* 0x000000310031a308 */ /* 0x000e620000001000 */
[----:B0-----:R-:W-:-:S07]  /*7e10*/  @!P1 FMUL.FTZ R9, R9, R48 ;  /* 0x0000003009099220 */ /* 0x001fce0000410000 */
[----:B------:R0:W3:Y:S01]  /*7e20*/  @!P3 MUFU.RCP R20, R11 ;  /* 0x0000000b0014b308 */ /* 0x0000e20000001000 */
[----:B--2---:R-:W-:Y:S02]  /*7e30*/  MOV R14, UR9 ;  /* 0x00000009000e7c02 */ /* 0x004fe40008000f00 */
[----:B------:R-:W-:Y:S02]  /*7e40*/  F2FP.BF16.PACK_AB R42, R9, R12 ;  /* 0x0000000c092a723e */ /* 0x000fe400000010ff */
[----:B------:R-:W-:Y:S01]  /*7e50*/  MOV R15, UR8 ;  /* 0x00000008000f7c02 */ /* 0x000fe20008000f00 */
[----:B-1----:R-:W-:Y:S02]  /*7e60*/  @!P2 FMUL.FTZ R10, R10, R49 ;  /* 0x000000310a0aa220 */ /* 0x002fe40000410000 */
[----:B0-----:R-:W-:Y:S02]  /*7e70*/  FADD.FTZ R11, R27, R2 ;  /* 0x000000021b0b7221 */ /* 0x001fe40000010000 */
[----:B------:R-:W-:-:S04]  /*7e80*/  IMAD.WIDE R14, R6, 0x10, R14 ;  /* 0x00000010060e7825 */ /* 0x000fc800078e020e */
[----:B---3--:R-:W-:Y:S01]  /*7e90*/  @!P3 FMUL.FTZ R7, R7, R20 ;  /* 0x000000140707b220 */ /* 0x008fe20000410000 */
[----:B------:R-:W-:Y:S01]  /*7ea0*/  F2FP.BF16.PACK_AB R20, R30, R27 ;  /* 0x0000001b1e14723e */ /* 0x000fe200000010ff */
[----:B------:R-:W-:-:S03]  /*7eb0*/  FADD.FTZ R30, R11, R30 ;  /* 0x0000001e0b1e7221 */ /* 0x000fc60000010000 */
[----:B------:R-:W-:Y:S01]  /*7ec0*/  F2FP.BF16.PACK_AB R43, R7, R10 ;  /* 0x0000000a072b723e */ /* 0x000fe200000010ff */
[----:B------:R-:W-:Y:S01]  /*7ed0*/  STS.128 [R24.X16], R20 ;  /* 0x0000001418007388 */ /* 0x000fe2000000cc00 */
[----:B------:R-:W-:-:S03]  /*7ee0*/  FADD.FTZ R29, R30, R29 ;  /* 0x0000001d1e1d7221 */ /* 0x000fc60000010000 */
[----:B------:R-:W-:Y:S01]  /*7ef0*/  STS.128 [R24.X16+0x10], R40 ;  /* 0x0000102818007388 */ /* 0x000fe2000000cc00 */
[----:B------:R-:W-:-:S06]  /*7f00*/  NOP ;  /* 0x0000000000007918 */ /* 0x000fcc0000000000 */
[----:B------:R-:W0:Y:S01]  /*7f10*/  LDS.128 R44, [R8.X16] ;  /* 0x00000000082c7984 */ /* 0x000e22000000cc00 */
[----:B------:R-:W-:-:S03]  /*7f20*/  FADD.FTZ R32, R29, R32 ;  /* 0x000000201d207221 */ /* 0x000fc60000010000 */
[----:B------:R-:W1:Y:S01]  /*7f30*/  LDS.128 R48, [R8.X16+0x200] ;  /* 0x0002000008307984 */ /* 0x000e62000000cc00 */
[----:B------:R-:W-:-:S04]  /*7f40*/  FADD.FTZ R31, R32, R31 ;  /* 0x0000001f201f7221 */ /* 0x000fc80000010000 */
[----:B------:R-:W-:-:S04]  /*7f50*/  FADD.FTZ R34, R31, R34 ;  /* 0x000000221f227221 */ /* 0x000fc80000010000 */
[----:B------:R-:W-:-:S04]  /*7f60*/  FADD.FTZ R33, R34, R33 ;  /* 0x0000002122217221 */ /* 0x000fc80000010000 */
[----:B------:R-:W-:-:S04]  /*7f70*/  FADD.FTZ R36, R33, R36 ;  /* 0x0000002421247221 */ /* 0x000fc80000010000 */
[----:B------:R-:W-:-:S04]  /*7f80*/  FADD.FTZ R35, R36, R35 ;  /* 0x0000002324237221 */ /* 0x000fc80000010000 */
        /* <DEDUP_REMOVED lines=11> */
.L_x_1565:
        /* <DEDUP_REMOVED lines=34> */
.L_x_1649:
[----:B0-----:R-:W-:Y:S05]  /*8260*/  BSYNC B0 ;  /* 0x0000000000007941 */ /* 0x001fea0003800000 */
.L_x_1648:
        /* <DEDUP_REMOVED lines=33> */
.L_x_1651:
[----:B------:R-:W3:Y:S02]  /*8480*/  S2R R11, SR_TID.X ;  /* 0x00000000000b7919 */ /* 0x000ee40000002100 */
.L_x_1652:
[----:B0-----:R-:W-:Y:S05]  /*8490*/  BSYNC B0 ;  /* 0x0000000000007941 */ /* 0x001fea0003800000 */
.L_x_1650:
        /* <DEDUP_REMOVED lines=12> */
.L_x_1653:
        /* <DEDUP_REMOVED lines=30> */
.L_x_1603:
[----:B------:R-:W-:Y:S01]  /*8740*/  HFMA2.MMA R157, -RZ, RZ, 0, 5.9604644775390625e-08 ;  /* 0x00000001ff9d7435 */ /* 0x000fe200000001ff */
[----:B------:R-:W-:Y:S02]  /*8750*/  MOV R159, R56 ;  /* 0x00000038009f7202 */ /* 0x000fe40000000f00 */
[----:B------:R-:W-:Y:S02]  /*8760*/  MOV R55, RZ ;  /* 0x000000ff00377202 */ /* 0x000fe40000000f00 */
[----:B------:R-:W-:-:S02]  /*8770*/  MOV R53, 0xffffffff ;  /* 0xffffffff00357802 */ /* 0x000fc40000000f00 */
[----:B------:R-:W-:Y:S02]  /*8780*/  MOV R50, 0x87a0 ;  /* 0x000087a000327802 */ /* 0x000fe40000000f00 */
[----:B-1---5:R-:W-:Y:S05]  /*8790*/  CALL.REL.NOINC `($__internal_68_$__cuda_sm70_shflsync_up) ;  /* 0x00000ed000007944 */ /* 0x022fea0003c00000 */
[----:B-1----:R-:W-:Y:S01]  /*87a0*/  MOV R155, R53 ;  /* 0x00000035009b7202 */ /* 0x002fe20000000f00 */
[----:B0-----:R-:W-:Y:S05]  /*87b0*/  BRA `(.L_x_1654) ;  /* 0xffffbf6000007947 */ /* 0x001fea000383ffff */
.L_x_1604:
[----:B------:R-:W-:Y:S01]  /*87c0*/  HFMA2.MMA R157, -RZ, RZ, 0, 5.9604644775390625e-08 ;  /* 0x00000001ff9d7435 */ /* 0x000fe200000001ff */
[----:B------:R-:W-:Y:S02]  /*87d0*/  MOV R159, R57 ;  /* 0x00000039009f7202 */ /* 0x000fe40000000f00 */
[----:B------:R-:W-:Y:S02]  /*87e0*/  MOV R55, RZ ;  /* 0x000000ff00377202 */ /* 0x000fe40000000f00 */
[----:B------:R-:W-:Y:S02]  /*87f0*/  MOV R53, 0xffffffff ;  /* 0xffffffff00357802 */ /* 0x000fe40000000f00 */
[----:B------:R-:W-:Y:S02]  /*8800*/  MOV R50, 0x8820 ;  /* 0x0000882000327802 */ /* 0x000fe40000000f00 */
[----:B012--5:R-:W-:Y:S05]  /*8810*/  CALL.REL.NOINC `($__internal_68_$__cuda_sm70_shflsync_up) ;  /* 0x00000e5000007944 */ /* 0x027fea0003c00000 */
        /* <DEDUP_REMOVED lines=10> */
[----:B------:R-:W-:Y:S05]  /*88c0*/  CALL.REL.NOINC `($__internal_68_$__cuda_sm70_shflsync_up) ;  /* 0x00000da000007944 */ /* 0x000fea0003c00000 */
[----:B0-----:R-:W-:Y:S01]  /*88d0*/  HFMA2.MMA R157, -RZ, RZ, 0, 1.1920928955078125e-07 ;  /* 0x00000002ff9d7435 */ /* 0x001fe200000001ff */
[----:B-1----:R-:W-:Y:S02]  /*88e0*/  MOV R54, R53 ;  /* 0x0000003500367202 */ /* 0x002fe40000000f00 */
[----:B------:R-:W-:-:S02]  /*88f0*/  MOV R159, R52 ;  /* 0x00000034009f7202 */ /* 0x000fc40000000f00 */
[----:B------:R-:W-:Y:S02]  /*8900*/  MOV R55, RZ ;  /* 0x000000ff00377202 */ /* 0x000fe40000000f00 */
[----:B------:R-:W-:Y:S02]  /*8910*/  MOV R53, 0xffffffff ;  /* 0xffffffff00357802 */ /* 0x000fe40000000f00 */
[----:B------:R-:W-:Y:S02]  /*8920*/  MOV R50, 0x8940 ;  /* 0x0000894000327802 */ /* 0x000fe40000000f00 */
[----:B------:R-:W-:Y:S05]  /*8930*/  CALL.REL.NOINC `($__internal_68_$__cuda_sm70_shflsync_up) ;  /* 0x00000d3000007944 */ /* 0x000fea0003c00000 */
[----:B------:R-:W-:Y:S01]  /*8940*/  ISETP.GE.AND P0, PT, R3, 0x2, PT ;  /* 0x000000020300780c */ /* 0x000fe20003f06270 */
[----:B0-----:R-:W-:Y:S01]  /*8950*/  HFMA2.MMA R157, -RZ, RZ, 0, 2.384185791015625e-07 ;  /* 0x00000004ff9d7435 */ /* 0x001fe200000001ff */
[----:B------:R-:W-:Y:S02]  /*8960*/  MOV R55, RZ ;  /* 0x000000ff00377202 */ /* 0x000fe40000000f00 */
[----:B------:R-:W-:-:S09]  /*8970*/  MOV R50, 0x89f0 ;  /* 0x000089f000327802 */ /* 0x000fd20000000f00 */
[----:B-1----:R-:W-:Y:S01]  /*8980*/  @P0 FFMA.FTZ R52, R155, R53, R52 ;  /* 0x000000359b340223 */ /* 0x002fe20000010034 */
[----:B------:R-:W-:Y:S01]  /*8990*/  MOV R53, 0xffffffff ;  /* 0xffffffff00357802 */ /* 0x000fe20000000f00 */
[----:B------:R-:W-:-:S03]  /*89a0*/  @P0 FMUL.FTZ R155, R54, R155 ;  /* 0x0000009b369b0220 */ /* 0x000fc60000410000 */
[----:B------:R-:W-:Y:S02]  /*89b0*/  MOV R54, R52 ;  /* 0x0000003400367202 */ /* 0x000fe40000000f00 */
[----:B------:R-:W-:-:S04]  /*89c0*/  MOV R57, R155 ;  /* 0x0000009b00397202 */ /* 0x000fc80000000f00 */
[----:B------:R-:W-:Y:S02]  /*89d0*/  MOV R159, R57 ;  /* 0x00000039009f7202 */ /* 0x000fe40000000f00 */
[----:B------:R-:W-:Y:S05]  /*89e0*/  CALL.REL.NOINC `($__internal_68_$__cuda_sm70_shflsync_up) ;  /* 0x00000c8000007944 */ /* 0x000fea0003c00000 */
[----:B0-----:R-:W-:Y:S01]  /*89f0*/  HFMA2.MMA R157, -RZ, RZ, 0, 2.384185791015625e-07 ;  /* 0x00000004ff9d7435 */ /* 0x001fe200000001ff */
[----:B-1----:R-:W-:Y:S02]  /*8a00*/  MOV R52, R53 ;  /* 0x0000003500347202 */ /* 0x002fe40000000f00 */
[----:B------:R-:W-:Y:S02]  /*8a10*/  MOV R159, R54 ;  /* 0x00000036009f7202 */ /* 0x000fe40000000f00 */
[----:B------:R-:W-:Y:S02]  /*8a20*/  MOV R55, RZ ;  /* 0x000000ff00377202 */ /* 0x000fe40000000f00 */
[----:B------:R-:W-:Y:S02]  /*8a30*/  MOV R53, 0xffffffff ;  /* 0xffffffff00357802 */ /* 0x000fe40000000f00 */
[----:B------:R-:W-:Y:S02]  /*8a40*/  MOV R50, 0x8a60 ;  /* 0x00008a6000327802 */ /* 0x000fe40000000f00 */
[----:B------:R-:W-:Y:S05]  /*8a50*/  CALL.REL.NOINC `($__internal_68_$__cuda_sm70_shflsync_up) ;  /* 0x00000c1000007944 */ /* 0x000fea0003c00000 */
[----:B------:R-:W-:Y:S01]  /*8a60*/  ISETP.GE.AND P0, PT, R3, 0x4, PT ;  /* 0x000000040300780c */ /* 0x000fe20003f06270 */
[----:B0-----:R-:W-:Y:S01]  /*8a70*/  HFMA2.MMA R157, -RZ, RZ, 0, 4.76837158203125e-07 ;  /* 0x00000008ff9d7435 */ /* 0x001fe200000001ff */
[----:B------:R-:W-:-:S02]  /*8a80*/  MOV R55, RZ ;  /* 0x000000ff00377202 */ /* 0x000fc40000000f00 */
        /* <DEDUP_REMOVED lines=8> */
[----:B0-----:R-:W-:Y:S01]  /*8b10*/  HFMA2.MMA R157, -RZ, RZ, 0, 4.76837158203125e-07 ;  /* 0x00000008ff9d7435 */ /* 0x001fe200000001ff */
[----:B-1----:R-:W-:Y:S02]  /*8b20*/  MOV R52, R53 ;  /* 0x0000003500347202 */ /* 0x002fe40000000f00 */
[----:B------:R-:W-:Y:S02]  /*8b30*/  MOV R159, R155 ;  /* 0x0000009b009f7202 */ /* 0x000fe40000000f00 */
[----:B------:R-:W-:Y:S02]  /*8b40*/  MOV R55, RZ ;  /* 0x000000ff00377202 */ /* 0x000fe40000000f00 */
[----:B------:R-:W-:Y:S02]  /*8b50*/  MOV R53, 0xffffffff ;  /* 0xffffffff00357802 */ /* 0x000fe40000000f00 */
[----:B------:R-:W-:Y:S02]  /*8b60*/  MOV R50, 0x8b80 ;  /* 0x00008b8000327802 */ /* 0x000fe40000000f00 */
[----:B------:R-:W-:Y:S05]  /*8b70*/  CALL.REL.NOINC `($__internal_68_$__cuda_sm70_shflsync_up) ;  /* 0x00000af000007944 */ /* 0x000fea0003c00000 */
[----:B------:R-:W-:Y:S01]  /*8b80*/  ISETP.GE.AND P0, PT, R3, 0x8, PT ;  /* 0x000000080300780c */ /* 0x000fe20003f06270 */
[----:B0-----:R-:W-:Y:S01]  /*8b90*/  HFMA2.MMA R157, -RZ, RZ, 0, 9.5367431640625e-07 ;  /* 0x00000010ff9d7435 */ /* 0x001fe200000001ff */
[----:B------:R-:W-:-:S02]  /*8ba0*/  MOV R55, RZ ;  /* 0x000000ff00377202 */ /* 0x000fc40000000f00 */
[----:B------:R-:W-:-:S09]  /*8bb0*/  MOV R50, 0x8c10 ;  /* 0x00008c1000327802 */ /* 0x000fd20000000f00 */
[----:B-1----:R-:W-:Y:S01]  /*8bc0*/  @P0 FFMA.FTZ R155, R54, R53, R155 ;  /* 0x00000035369b0223 */ /* 0x002fe2000001009b */
[----:B------:R-:W-:Y:S01]  /*8bd0*/  MOV R53, 0xffffffff ;  /* 0xffffffff00357802 */ /* 0x000fe20000000f00 */
[----:B------:R-:W-:-:S05]  /*8be0*/  @P0 FMUL.FTZ R54, R52, R54 ;  /* 0x0000003634360220 */ /* 0x000fca0000410000 */
[----:B------:R-:W-:Y:S02]  /*8bf0*/  MOV R159, R54 ;  /* 0x00000036009f7202 */ /* 0x000fe40000000f00 */
[----:B------:R-:W-:Y:S05]  /*8c00*/  CALL.REL.NOINC `($__internal_68_$__cuda_sm70_shflsync_up) ;  /* 0x00000a6000007944 */ /* 0x000fea0003c00000 */
[----:B0-----:R-:W-:Y:S01]  /*8c10*/  HFMA2.MMA R157, -RZ, RZ, 0, 9.5367431640625e-07 ;  /* 0x00000010ff9d7435 */ /* 0x001fe200000001ff */
[----:B-1----:R-:W-:Y:S02]  /*8c20*/  MOV R52, R53 ;  /* 0x0000003500347202 */ /* 0x002fe40000000f00 */
[----:B------:R-:W-:Y:S02]  /*8c30*/  MOV R159, R155 ;  /* 0x0000009b009f7202 */ /* 0x000fe40000000f00 */
[----:B------:R-:W-:Y:S02]  /*8c40*/  MOV R55, RZ ;  /* 0x000000ff00377202 */ /* 0x000fe40000000f00 */
[----:B------:R-:W-:Y:S02]  /*8c50*/  MOV R53, 0xffffffff ;  /* 0xffffffff00357802 */ /* 0x000fe40000000f00 */
[----:B------:R-:W-:Y:S02]  /*8c60*/  MOV R50, 0x8c80 ;  /* 0x00008c8000327802 */ /* 0x000fe40000000f00 */
[----:B------:R-:W-:Y:S05]  /*8c70*/  CALL.REL.NOINC `($__internal_68_$__cuda_sm70_shflsync_up) ;  /* 0x000009f000007944 */ /* 0x000fea0003c00000 */
[----:B01----:R-:W-:Y:S05]  /*8c80*/  BRA `(.L_x_1655) ;  /* 0xffffbc1000007947 */ /* 0x003fea000383ffff */
.L_x_1607:
[----:B------:R-:W-:Y:S01]  /*8c90*/  HFMA2.MMA R157, -RZ, RZ, 0, 5.9604644775390625e-08 ;  /* 0x00000001ff9d7435 */ /* 0x000fe200000001ff */
[----:B------:R-:W-:-:S02]  /*8ca0*/  MOV R55, RZ ;  /* 0x000000ff00377202 */ /* 0x000fc40000000f00 */
[----:B-1----:R-:W-:Y:S02]  /*8cb0*/  MOV R53, 0xffffffff ;  /* 0xffffffff00357802 */ /* 0x002fe40000000f00 */
[----:B------:R-:W-:Y:S02]  /*8cc0*/  MOV R50, 0x8ce0 ;  /* 0x00008ce000327802 */ /* 0x000fe40000000f00 */
[----:B0----5:R-:W-:Y:S05]  /*8cd0*/  CALL.REL.NOINC `($__internal_68_$__cuda_sm70_shflsync_up) ;  /* 0x0000099000007944 */ /* 0x021fea0003c00000 */
[----:B0-----:R-:W-:Y:S01]  /*8ce0*/  HFMA2.MMA R157, -RZ, RZ, 0, 5.9604644775390625e-08 ;  /* 0x00000001ff9d7435 */ /* 0x001fe200000001ff */
[----:B-1----:R-:W-:Y:S02]  /*8cf0*/  MOV R52, R53 ;  /* 0x0000003500347202 */ /* 0x002fe40000000f00 */
[----:B------:R-:W-:Y:S02]  /*8d00*/  MOV R159, R155 ;  /* 0x0000009b009f7202 */ /* 0x000fe40000000f00 */
[----:B------:R-:W-:Y:S02]  /*8d10*/  MOV R55, RZ ;  /* 0x000000ff00377202 */ /* 0x000fe40000000f00 */
[----:B------:R-:W-:Y:S02]  /*8d20*/  MOV R53, 0xffffffff ;  /* 0xffffffff00357802 */ /* 0x000fe40000000f00 */
[----:B------:R-:W-:-:S02]  /*8d30*/  MOV R50, 0x8d50 ;  /* 0x00008d5000327802 */ /* 0x000fc40000000f00 */
[----:B------:R-:W-:Y:S05]  /*8d40*/  CALL.REL.NOINC `($__internal_68_$__cuda_sm70_shflsync_up) ;  /* 0x0000092000007944 */ /* 0x000fea0003c00000 */
[----:B0-----:R-:W-:Y:S01]  /*8d50*/  HFMA2.MMA R55, -RZ, RZ, 0, 0 ;  /* 0x00000000ff377435 */ /* 0x001fe200000001ff */
[----:B------:R-:W-:-:S02]  /*8d60*/  MOV R157, R52 ;  /* 0x00000034009d7202 */ /* 0x000fc40000000f00 */
[----:B-1----:R-:W-:Y:S02]  /*8d70*/  MOV R155, R53 ;  /* 0x00000035009b7202 */ /* 0x002fe40000000f00 */
[----:B------:R-:W-:Y:S02]  /*8d80*/  MOV R56, R98 ;  /* 0x0000006200387202 */ /* 0x000fe40000000f00 */
[----:B------:R-:W-:Y:S02]  /*8d90*/  MOV R53, 0x1f ;  /* 0x0000001f00357802 */ /* 0x000fe40000000f00 */
[----:B------:R-:W-:Y:S02]  /*8da0*/  MOV R52, 0xffffffff ;  /* 0xffffffff00347802 */ /* 0x000fe40000000f00 */
[----:B------:R-:W-:Y:S02]  /*8db0*/  MOV R54, 0x8dd0 ;  /* 0x00008dd000367802 */ /* 0x000fe40000000f00 */
[----:B------:R-:W-:Y:S05]  /*8dc0*/  CALL.REL.NOINC `($__internal_67_$__cuda_sm70_shflsync_idx_p) ;  /* 0x0000086000007944 */ /* 0x000fea0003c00000 */
[----:B------:R-:W-:Y:S01]  /*8dd0*/  HFMA2.MMA R55, -RZ, RZ, 0, 0 ;  /* 0x00000000ff377435 */ /* 0x000fe200000001ff */
[----:B-1----:R-:W-:Y:S02]  /*8de0*/  MOV R98, R53 ;  /* 0x0000003500627202 */ /* 0x002fe40000000f00 */
[----:B------:R-:W-:-:S02]  /*8df0*/  MOV R56, R99 ;  /* 0x0000006300387202 */ /* 0x000fc40000000f00 */
[----:B------:R-:W-:Y:S02]  /*8e00*/  MOV R53, 0x1f ;  /* 0x0000001f00357802 */ /* 0x000fe40000000f00 */
[----:B------:R-:W-:Y:S02]  /*8e10*/  MOV R52, 0xffffffff ;  /* 0xffffffff00347802 */ /* 0x000fe40000000f00 */
[----:B------:R-:W-:Y:S02]  /*8e20*/  MOV R54, 0x8e40 ;  /* 0x00008e4000367802 */ /* 0x000fe40000000f00 */
[----:B------:R-:W-:Y:S05]  /*8e30*/  CALL.REL.NOINC `($__internal_67_$__cuda_sm70_shflsync_idx_p) ;  /* 0x000007f000007944 */ /* 0x000fea0003c00000 */
[----:B-1----:R-:W-:Y:S01]  /*8e40*/  MOV R55, R53 ;  /* 0x0000003500377202 */ /* 0x002fe20000000f00 */
[----:B------:R-:W-:Y:S05]  /*8e50*/  BRA `(.L_x_1656) ;  /* 0xffffbbb000007947 */ /* 0x000fea000383ffff */
.L_x_1610:
[----:B------:R-:W-:Y:S01]  /*8e60*/  HFMA2.MMA R55, -RZ, RZ, 0, 5.9604644775390625e-08 ;  /* 0x00000001ff377435 */ /* 0x000fe200000001ff */
[----:B------:R-:W-:Y:S02]  /*8e70*/  MOV R56, R58 ;  /* 0x0000003a00387202 */ /* 0x000fe40000000f00 */
[----:B------:R-:W-:Y:S02]  /*8e80*/  MOV R54, 0x1f ;  /* 0x0000001f00367802 */ /* 0x000fe40000000f00 */
[----:B------:R-:W-:-:S02]  /*8e90*/  MOV R157, 0xffffffff ;  /* 0xffffffff009d7802 */ /* 0x000fc40000000f00 */
[----:B------:R-:W-:Y:S02]  /*8ea0*/  MOV R52, 0x8ec0 ;  /* 0x00008ec000347802 */ /* 0x000fe40000000f00 */
[----:B------:R-:W-:Y:S05]  /*8eb0*/  CALL.REL.NOINC `($__internal_66_$__cuda_sm70_shflsync_down) ;  /* 0x0000073000007944 */ /* 0x000fea0003c00000 */
[----:B-1----:R-:W-:Y:S01]  /*8ec0*/  MOV R57, R157 ;  /* 0x0000009d00397202 */ /* 0x002fe20000000f00 */
[----:B0-----:R-:W-:Y:S05]  /*8ed0*/  BRA `(.L_x_1657) ;  /* 0xffffc14000007947 */ /* 0x001fea000383ffff */
.L_x_1611:
[----:B------:R-:W-:Y:S01]  /*8ee0*/  HFMA2.MMA R55, -RZ, RZ, 0, 5.9604644775390625e-08 ;  /* 0x00000001ff377435 */ /* 0x000fe200000001ff */
[----:B------:R-:W-:Y:S02]  /*8ef0*/  MOV R56, R59 ;  /* 0x0000003b00387202 */ /* 0x000fe40000000f00 */
[----:B------:R-:W-:Y:S02]  /*8f00*/  MOV R54, 0x1f ;  /* 0x0000001f00367802 */ /* 0x000fe40000000f00 */
[----:B------:R-:W-:Y:S02]  /*8f10*/  MOV R157, 0xffffffff ;  /* 0xffffffff009d7802 */ /* 0x000fe40000000f00 */
[----:B------:R-:W-:Y:S02]  /*8f20*/  MOV R52, 0x8f40 ;  /* 0x00008f4000347802 */ /* 0x000fe40000000f00 */
[----:B01----:R-:W-:Y:S05]  /*8f30*/  CALL.REL.NOINC `($__internal_66_$__cuda_sm70_shflsync_down) ;  /* 0x000006b000007944 */ /* 0x003fea0003c00000 */
[C---:B------:R-:W-:Y:S01]  /*8f40*/  FMUL.FTZ R57, R58.reuse, R57 ;  /* 0x000000393a397220 */ /* 0x040fe20000410000 */
[----:B0-----:R-:W-:Y:S01]  /*8f50*/  HFMA2.MMA R55, -RZ, RZ, 0, 1.1920928955078125e-07 ;  /* 0x00000002ff377435 */ /* 0x001fe200000001ff */
[----:B-1----:R-:W-:Y:S01]  /*8f60*/  FFMA.FTZ R52, R58, R157, R59 ;  /* 0x0000009d3a347223 */ /* 0x002fe2000001003b */
[----:B------:R-:W-:-:S02]  /*8f70*/  MOV R54, 0x1f ;  /* 0x0000001f00367802 */ /* 0x000fc40000000f00 */
[----:B------:R-:W-:Y:S02]  /*8f80*/  FSEL R58, R58, R57, !P4 ;  /* 0x000000393a3a7208 */ /* 0x000fe40006000000 */
[----:B------:R-:W-:Y:S02]  /*8f90*/  FSEL R59, R59, R52, !P4 ;  /* 0x000000343b3b7208 */ /* 0x000fe40006000000 */
[----:B------:R-:W-:Y:S02]  /*8fa0*/  MOV R157, 0xffffffff ;  /* 0xffffffff009d7802 */ /* 0x000fe40000000f00 */
[----:B------:R-:W-:Y:S02]  /*8fb0*/  MOV R56, R58 ;  /* 0x0000003a00387202 */ /* 0x000fe40000000f00 */
[----:B------:R-:W-:Y:S02]  /*8fc0*/  MOV R52, 0x8fe0 ;  /* 0x00008fe000347802 */ /* 0x000fe40000000f00 */
[----:B------:R-:W-:Y:S05]  /*8fd0*/  CALL.REL.NOINC `($__internal_66_$__cuda_sm70_shflsync_down) ;  /* 0x0000061000007944 */ /* 0x000fea0003c00000 */
[----:B0-----:R-:W-:Y:S01]  /*8fe0*/  HFMA2.MMA R55, -RZ, RZ, 0, 1.1920928955078125e-07 ;  /* 0x00000002ff377435 */ /* 0x001fe200000001ff */
[----:B-1----:R-:W-:Y:S02]  /*8ff0*/  MOV R57, R157 ;  /* 0x0000009d00397202 */ /* 0x002fe40000000f00 */
[----:B------:R-:W-:-:S02]  /*9000*/  MOV R56, R59 ;  /* 0x0000003b00387202 */ /* 0x000fc40000000f00 */
[----:B------:R-:W-:Y:S02]  /*9010*/  MOV R54, 0x1f ;  /* 0x0000001f00367802 */ /* 0x000fe40000000f00 */
[----:B------:R-:W-:Y:S02]  /*9020*/  MOV R157, 0xffffffff ;  /* 0xffffffff009d7802 */ /* 0x000fe40000000f00 */
[----:B------:R-:W-:Y:S02]  /*9030*/  MOV R52, 0x9050 ;  /* 0x0000905000347802 */ /* 0x000fe40000000f00 */
[----:B------:R-:W-:Y:S05]  /*9040*/  CALL.REL.NOINC `($__internal_66_$__cuda_sm70_shflsync_down) ;  /* 0x000005a000007944 */ /* 0x000fea0003c00000 */
[----:B-1----:R-:W-:Y:S01]  /*9050*/  @!P3 FFMA.FTZ R59, R58, R157, R59 ;  /* 0x0000009d3a3bb223 */ /* 0x002fe2000001003b */
[----:B0-----:R-:W-:Y:S01]  /*9060*/  HFMA2.MMA R55, -RZ, RZ, 0, 2.384185791015625e-07 ;  /* 0x00000004ff377435 */ /* 0x001fe200000001ff */
[----:B------:R-:W-:Y:S01]  /*9070*/  @!P3 FMUL.FTZ R58, R57, R58 ;  /* 0x0000003a393ab220 */ /* 0x000fe20000410000 */
[----:B------:R-:W-:Y:S02]  /*9080*/  MOV R54, 0x1f ;  /* 0x0000001f00367802 */ /* 0x000fe40000000f00 */
[----:B------:R-:W-:Y:S02]  /*9090*/  MOV R157, 0xffffffff ;  /* 0xffffffff009d7802 */ /* 0x000fe40000000f00 */
[----:B------:R-:W-:-:S02]  /*90a0*/  MOV R56, R58 ;  /* 0x0000003a00387202 */ /* 0x000fc40000000f00 */
[----:B------:R-:W-:Y:S02]  /*90b0*/  MOV R52, 0x90d0 ;  /* 0x000090d000347802 */ /* 0x000fe40000000f00 */
[----:B------:R-:W-:Y:S05]  /*90c0*/  CALL.REL.NOINC `($__internal_66_$__cuda_sm70_shflsync_down) ;  /* 0x0000052000007944 */ /* 0x000fea0003c00000 */
[----:B0-----:R-:W-:Y:S01]  /*90d0*/  HFMA2.MMA R55, -RZ, RZ, 0, 2.384185791015625e-07 ;  /* 0x00000004ff377435 */ /* 0x001fe200000001ff */
[----:B-1----:R-:W-:Y:S02]  /*90e0*/  MOV R57, R157 ;  /* 0x0000009d00397202 */ /* 0x002fe40000000f00 */
[----:B------:R-:W-:Y:S02]  /*90f0*/  MOV R56, R59 ;  /* 0x0000003b00387202 */ /* 0x000fe40000000f00 */
[----:B------:R-:W-:Y:S02]  /*9100*/  MOV R54, 0x1f ;  /* 0x0000001f00367802 */ /* 0x000fe40000000f00 */
[----:B------:R-:W-:Y:S02]  /*9110*/  MOV R157, 0xffffffff ;  /* 0xffffffff009d7802 */ /* 0x000fe40000000f00 */
[----:B------:R-:W-:Y:S02]  /*9120*/  MOV R52, 0x9140 ;  /* 0x0000914000347802 */ /* 0x000fe40000000f00 */
[----:B------:R-:W-:Y:S05]  /*9130*/  CALL.REL.NOINC `($__internal_66_$__cuda_sm70_shflsync_down) ;  /* 0x000004b000007944 */ /* 0x000fea0003c00000 */
[----:B-1----:R-:W-:Y:S01]  /*9140*/  @!P2 FFMA.FTZ R59, R58, R157, R59 ;  /* 0x0000009d3a3ba223 */ /* 0x002fe2000001003b */
[----:B0-----:R-:W-:Y:S01]  /*9150*/  HFMA2.MMA R55, -RZ, RZ, 0, 4.76837158203125e-07 ;  /* 0x00000008ff377435 */ /* 0x001fe200000001ff */
[----:B------:R-:W-:Y:S01]  /*9160*/  @!P2 FMUL.FTZ R58, R57, R58 ;  /* 0x0000003a393aa220 */ /* 0x000fe20000410000 */
[----:B------:R-:W-:-:S02]  /*9170*/  MOV R54, 0x1f ;  /* 0x0000001f00367802 */ /* 0x000fc40000000f00 */
[----:B------:R-:W-:Y:S02]  /*9180*/  MOV R157, 0xffffffff ;  /* 0xffffffff009d7802 */ /* 0x000fe40000000f00 */
[----:B------:R-:W-:Y:S02]  /*9190*/  MOV R56, R58 ;  /* 0x0000003a00387202 */ /* 0x000fe40000000f00 */
[----:B------:R-:W-:Y:S02]  /*91a0*/  MOV R52, 0x91c0 ;  /* 0x000091c000347802 */ /* 0x000fe40000000f00 */
[----:B------:R-:W-:Y:S05]  /*91b0*/  CALL.REL.NOINC `($__internal_66_$__cuda_sm70_shflsync_down) ;  /* 0x0000043000007944 */ /* 0x000fea0003c00000 */
[----:B0-----:R-:W-:Y:S01]  /*91c0*/  HFMA2.MMA R55, -RZ, RZ, 0, 4.76837158203125e-07 ;  /* 0x00000008ff377435 */ /* 0x001fe200000001ff */
[----:B-1----:R-:W-:Y:S02]  /*91d0*/  MOV R57, R157 ;  /* 0x0000009d00397202 */ /* 0x002fe40000000f00 */
[----:B------:R-:W-:Y:S02]  /*91e0*/  MOV R56, R59 ;  /* 0x0000003b00387202 */ /* 0x000fe40000000f00 */
[----:B------:R-:W-:Y:S02]  /*91f0*/  MOV R54, 0x1f ;  /* 0x0000001f00367802 */ /* 0x000fe40000000f00 */
[----:B------:R-:W-:-:S02]  /*9200*/  MOV R157, 0xffffffff ;  /* 0xffffffff009d7802 */ /* 0x000fc40000000f00 */
[----:B------:R-:W-:Y:S02]  /*9210*/  MOV R52, 0x9230 ;  /* 0x0000923000347802 */ /* 0x000fe40000000f00 */
[----:B------:R-:W-:Y:S05]  /*9220*/  CALL.REL.NOINC `($__internal_66_$__cuda_sm70_shflsync_down) ;  /* 0x000003c000007944 */ /* 0x000fea0003c00000 */
[----:B-1----:R-:W-:Y:S01]  /*9230*/  @!P1 FFMA.FTZ R59, R58, R157, R59 ;  /* 0x0000009d3a3b9223 */ /* 0x002fe2000001003b */
[----:B0-----:R-:W-:Y:S01]  /*9240*/  HFMA2.MMA R55, -RZ, RZ, 0, 9.5367431640625e-07 ;  /* 0x00000010ff377435 */ /* 0x001fe200000001ff */
[----:B------:R-:W-:Y:S01]  /*9250*/  @!P1 FMUL.FTZ R58, R57, R58 ;  /* 0x0000003a393a9220 */ /* 0x000fe20000410000 */
[----:B------:R-:W-:Y:S02]  /*9260*/  MOV R54, 0x1f ;  /* 0x0000001f00367802 */ /* 0x000fe40000000f00 */
[----:B------:R-:W-:Y:S02]  /*9270*/  MOV R57, R59 ;  /* 0x0000003b00397202 */ /* 0x000fe40000000f00 */
[----:B------:R-:W-:Y:S02]  /*9280*/  MOV R157, 0xffffffff ;  /* 0xffffffff009d7802 */ /* 0x000fe40000000f00 */
[----:B------:R-:W-:Y:S02]  /*9290*/  MOV R56, R58 ;  /* 0x0000003a00387202 */ /* 0x000fe40000000f00 */
[----:B------:R-:W-:-:S02]  /*92a0*/  MOV R52, 0x92c0 ;  /* 0x000092c000347802 */ /* 0x000fc40000000f00 */
[----:B------:R-:W-:Y:S05]  /*92b0*/  CALL.REL.NOINC `($__internal_66_$__cuda_sm70_shflsync_down) ;  /* 0x0000033000007944 */ /* 0x000fea0003c00000 */
[----:B0-----:R-:W-:Y:S01]  /*92c0*/  HFMA2.MMA R55, -RZ, RZ, 0, 9.5367431640625e-07 ;  /* 0x00000010ff377435 */ /* 0x001fe200000001ff */
[----:B-1----:R-:W-:-:S02]  /*92d0*/  MOV R59, R157 ;  /* 0x0000009d003b7202 */ /* 0x002fc40000000f00 */
[----:B------:R-:W-:Y:S02]  /*92e0*/  MOV R56, R57 ;  /* 0x0000003900387202 */ /* 0x000fe40000000f00 */
[----:B------:R-:W-:Y:S02]  /*92f0*/  MOV R54, 0x1f ;  /* 0x0000001f00367802 */ /* 0x000fe40000000f00 */
[----:B------:R-:W-:Y:S02]  /*9300*/  MOV R157, 0xffffffff ;  /* 0xffffffff009d7802 */ /* 0x000fe40000000f00 */
[----:B------:R-:W-:Y:S02]  /*9310*/  MOV R52, 0x9330 ;  /* 0x0000933000347802 */ /* 0x000fe40000000f00 */
[----:B------:R-:W-:Y:S05]  /*9320*/  CALL.REL.NOINC `($__internal_66_$__cuda_sm70_shflsync_down) ;  /* 0x000002c000007944 */ /* 0x000fea0003c00000 */
[----:B-1----:R-:W-:Y:S01]  /*9330*/  @!P0 FFMA.FTZ R57, R58, R157, R57 ;  /* 0x0000009d3a398223 */ /* 0x002fe20000010039 */
[----:B0-----:R-:W-:Y:S01]  /*9340*/  HFMA2.MMA R55, -RZ, RZ, 0, 0 ;  /* 0x00000000ff377435 */ /* 0x001fe200000001ff */
[----:B------:R-:W-:Y:S01]  /*9350*/  @!P0 FMUL.FTZ R58, R59, R58 ;  /* 0x0000003a3b3a8220 */ /* 0x000fe20000410000 */
[----:B------:R-:W-:Y:S02]  /*9360*/  MOV R53, 0x1f ;  /* 0x0000001f00357802 */ /* 0x000fe40000000f00 */
[----:B------:R-:W-:-:S02]  /*9370*/  MOV R52, 0xffffffff ;  /* 0xffffffff00347802 */ /* 0x000fc40000000f00 */
[----:B------:R-:W-:Y:S02]  /*9380*/  MOV R56, R58 ;  /* 0x0000003a00387202 */ /* 0x000fe40000000f00 */
[----:B------:R-:W-:Y:S02]  /*9390*/  MOV R54, 0x93b0 ;  /* 0x000093b000367802 */ /* 0x000fe40000000f00 */
[----:B------:R-:W-:Y:S05]  /*93a0*/  CALL.REL.NOINC `($__internal_67_$__cuda_sm70_shflsync_idx_p) ;  /* 0x0000028000007944 */ /* 0x000fea0003c00000 */
[----:B------:R-:W-:Y:S01]  /*93b0*/  HFMA2.MMA R55, -RZ, RZ, 0, 0 ;  /* 0x00000000ff377435 */ /* 0x000fe200000001ff */
[----:B-1----:R-:W-:Y:S02]  /*93c0*/  MOV R153, R53 ;  /* 0x0000003500997202 */ /* 0x002fe40000000f00 */
[----:B------:R-:W-:Y:S02]  /*93d0*/  MOV R56, R57 ;  /* 0x0000003900387202 */ /* 0x000fe40000000f00 */
[----:B------:R-:W-:Y:S02]  /*93e0*/  MOV R53, 0x1f ;  /* 0x0000001f00357802 */ /* 0x000fe40000000f00 */
[----:B------:R-:W-:Y:S02]  /*93f0*/  MOV R52, 0xffffffff ;  /* 0xffffffff00347802 */ /* 0x000fe40000000f00 */
[----:B------:R-:W-:-:S02]  /*9400*/  MOV R54, 0x9420 ;  /* 0x0000942000367802 */ /* 0x000fc40000000f00 */
[----:B------:R-:W-:Y:S05]  /*9410*/  CALL.REL.NOINC `($__internal_67_$__cuda_sm70_shflsync_idx_p) ;  /* 0x0000021000007944 */ /* 0x000fea0003c00000 */
[----:B------:R-:W-:Y:S01]  /*9420*/  HFMA2.MMA R55, -RZ, RZ, 0, 5.9604644775390625e-08 ;  /* 0x00000001ff377435 */ /* 0x000fe200000001ff */
[----:B-1----:R-:W-:-:S02]  /*9430*/  MOV R151, R53 ;  /* 0x0000003500977202 */ /* 0x002fc40000000f00 */
[----:B------:R-:W-:Y:S02]  /*9440*/  MOV R56, R58 ;  /* 0x0000003a00387202 */ /* 0x000fe40000000f00 */
[----:B------:R-:W-:Y:S02]  /*9450*/  MOV R54, 0x1f ;  /* 0x0000001f00367802 */ /* 0x000fe40000000f00 */
[----:B------:R-:W-:Y:S02]  /*9460*/  MOV R157, 0xffffffff ;  /* 0xffffffff009d7802 */ /* 0x000fe40000000f00 */
[----:B------:R-:W-:Y:S02]  /*9470*/  MOV R52, 0x9490 ;  /* 0x0000949000347802 */ /* 0x000fe40000000f00 */
[----:B------:R-:W-:Y:S05]  /*9480*/  CALL.REL.NOINC `($__internal_66_$__cuda_sm70_shflsync_down) ;  /* 0x0000016000007944 */ /* 0x000fea0003c00000 */
[----:B0-----:R-:W-:Y:S01]  /*9490*/  HFMA2.MMA R55, -RZ, RZ, 0, 5.9604644775390625e-08 ;  /* 0x00000001ff377435 */ /* 0x001fe200000001ff */
[----:B-1----:R-:W-:Y:S02]  /*94a0*/  MOV R155, R157 ;  /* 0x0000009d009b7202 */ /* 0x002fe40000000f00 */
[----:B------:R-:W-:Y:S02]  /*94b0*/  MOV R56, R57 ;  /* 0x0000003900387202 */ /* 0x000fe40000000f00 */
[----:B------:R-:W-:-:S02]  /*94c0*/  MOV R54, 0x1f ;  /* 0x0000001f00367802 */ /* 0x000fc40000000f00 */
[----:B------:R-:W-:Y:S02]  /*94d0*/  MOV R157, 0xffffffff ;  /* 0xffffffff009d7802 */ /* 0x000fe40000000f00 */
[----:B------:R-:W-:Y:S02]  /*94e0*/  MOV R52, 0x9500 ;  /* 0x0000950000347802 */ /* 0x000fe40000000f00 */
[----:B------:R-:W-:Y:S05]  /*94f0*/  CALL.REL.NOINC `($__internal_66_$__cuda_sm70_shflsync_down) ;  /* 0x000000f000007944 */ /* 0x000fea0003c00000 */
[----:B0-----:R-:W-:Y:S01]  /*9500*/  HFMA2.MMA R55, -RZ, RZ, 0, 0 ;  /* 0x00000000ff377435 */ /* 0x001fe200000001ff */
[----:B------:R-:W-:Y:S02]  /*9510*/  MOV R56, R50 ;  /* 0x0000003200387202 */ /* 0x000fe40000000f00 */
[----:B------:R-:W-:Y:S02]  /*9520*/  MOV R53, 0x1f ;  /* 0x0000001f00357802 */ /* 0x000fe40000000f00 */
[----:B------:R-:W-:Y:S02]  /*9530*/  MOV R52, 0xffffffff ;  /* 0xffffffff00347802 */ /* 0x000fe40000000f00 */
[----:B------:R-:W-:Y:S02]  /*9540*/  MOV R54, 0x9560 ;  /* 0x0000956000367802 */ /* 0x000fe40000000f00 */
[----:B-1----:R-:W-:Y:S05]  /*9550*/  CALL.REL.NOINC `($__internal_67_$__cuda_sm70_shflsync_idx_p) ;  /* 0x000000d000007944 */ /* 0x002fea0003c00000 */
[----:B------:R-:W-:Y:S01]  /*9560*/  HFMA2.MMA R55, -RZ, RZ, 0, 0 ;  /* 0x00000000ff377435 */ /* 0x000fe200000001ff */
[----:B-1----:R-:W-:-:S02]  /*9570*/  MOV R159, R53 ;  /* 0x00000035009f7202 */ /* 0x002fc40000000f00 */
[----:B------:R-:W-:Y:S02]  /*9580*/  MOV R56, R51 ;  /* 0x0000003300387202 */ /* 0x000fe40000000f00 */
[----:B------:R-:W-:Y:S02]  /*9590*/  MOV R53, 0x1f ;  /* 0x0000001f00357802 */ /* 0x000fe40000000f00 */
[----:B------:R-:W-:Y:S02]  /*95a0*/  MOV R52, 0xffffffff ;  /* 0xffffffff00347802 */ /* 0x000fe40000000f00 */
[----:B------:R-:W-:Y:S02]  /*95b0*/  MOV R54, 0x95d0 ;  /* 0x000095d000367802 */ /* 0x000fe40000000f00 */
[----:B------:R-:W-:Y:S05]  /*95c0*/  CALL.REL.NOINC `($__internal_67_$__cuda_sm70_shflsync_idx_p) ;  /* 0x0000006000007944 */ /* 0x000fea0003c00000 */
[----:B-1----:R-:W-:Y:S01]  /*95d0*/  MOV R57, R53 ;  /* 0x0000003500397202 */ /* 0x002fe20000000f00 */
[----:B------:R-:W-:Y:S05]  /*95e0*/  BRA `(.L_x_1658) ;  /* 0xffffbbd000007947 */ /* 0x000fea000383ffff */
        .weak           $__internal_66_$__cuda_sm70_shflsync_down
        .type           $__internal_66_$__cuda_sm70_shflsync_down,@function
        .size           $__internal_66_$__cuda_sm70_shflsync_down,($__internal_67_$__cuda_sm70_shflsync_idx_p - $__internal_66_$__cuda_sm70_shflsync_down)
$__internal_66_$__cuda_sm70_shflsync_down:
[----:B------:R-:W-:Y:S01]  /*95f0*/  HFMA2.MMA R53, -RZ, RZ, 0, 0 ;  /* 0x00000000ff357435 */ /* 0x000fe200000001ff */
[----:B------:R-:W-:Y:S04]  /*9600*/  WARPSYNC R157 ;  /* 0x0000009d00007348 */ /* 0x000fe80003800000 */
[----:B------:R0:W1:Y:S01]  /*9610*/  SHFL.DOWN PT, R157, R56, R55, R54 ;  /* 0x08000037389d7389 */ /* 0x00006200000e0036 */
[----:B------:R-:W-:Y:S05]  /*9620*/  RET.REL.NODEC R52 `(_Z25selective_scan_bwd_kernelI32Selective_Scan_bwd_kernel_traitsILi128ELi16ELb1ELb0ELb1ELb1ELb0EN3c108BFloat16EfEEv12SSMParamsBwd) ;  /* 0xffff69d034007950 */ /* 0x000fea0003c3ffff */
        .weak           $__internal_67_$__cuda_sm70_shflsync_idx_p
        .type           $__internal_67_$__cuda_sm70_shflsync_idx_p,@function
        .size           $__internal_67_$__cuda_sm70_shflsync_idx_p,($__internal_68_$__cuda_sm70_shflsync_up - $__internal_67_$__cuda_sm70_shflsync_idx_p)
$__internal_67_$__cuda_sm70_shflsync_idx_p:
[----:B------:R-:W-:Y:S04]  /*9630*/  WARPSYNC R52 ;  /* 0x0000003400007348 */ /* 0x000fe80003800000 */
[----:B------:R0:W1:Y:S02]  /*9640*/  SHFL.IDX PT, R53, R56, R55, R53 ;  /* 0x0000003738357389 */ /* 0x00006400000e0035 */
[----:B0-----:R-:W-:-:S04]  /*9650*/  MOV R55, 0x0 ;  /* 0x0000000000377802 */ /* 0x001fc80000000f00 */
[----:B------:R-:W-:Y:S05]  /*9660*/  RET.REL.NODEC R54 `(_Z25selective_scan_bwd_kernelI32Selective_Scan_bwd_kernel_traitsILi128ELi16ELb1ELb0ELb1ELb1ELb0EN3c108BFloat16EfEEv12SSMParamsBwd) ;  /* 0xffff699036007950 */ /* 0x000fea0003c3ffff */
        .weak           $__internal_68_$__cuda_sm70_shflsync_up
        .type           $__internal_68_$__cuda_sm70_shflsync_up,@function
        .size           $__internal_68_$__cuda_sm70_shflsync_up,(.L_x_8880 - $__internal_68_$__cuda_sm70_shflsync_up)
$__internal_68_$__cuda_sm70_shflsync_up:
[----:B------:R-:W-:Y:S01]  /*9670*/  HFMA2.MMA R51, -RZ, RZ, 0, 0 ;  /* 0x00000000ff337435 */ /* 0x000fe200000001ff */
[----:B------:R-:W-:Y:S04]  /*9680*/  WARPSYNC R53 ;  /* 0x0000003500007348 */ /* 0x000fe80003800000 */
[----:B------:R0:W1:Y:S01]  /*9690*/  SHFL.UP PT, R53, R159, R157, R55 ;  /* 0x0400009d9f357389 */ /* 0x00006200000e0037 */
[----:B------:R-:W-:Y:S05]  /*96a0*/  RET.REL.NODEC R50 `(_Z25selective_scan_bwd_kernelI32Selective_Scan_bwd_kernel_traitsILi128ELi16ELb1ELb0ELb1ELb1ELb0EN3c108BFloat16EfEEv12SSMParamsBwd) ;  /* 0xffff695032007950 */ /* 0x000fea0003c3ffff */
.L_x_1659:
        /* <DEDUP_REMOVED lines=13> */
.L_x_8880:


//--------------------- .text._Z25selective_scan_bwd_kernelI32Selective_Scan_bwd_kernel_traitsILi128ELi16ELb1ELb0ELb1ELb1ELb1EN3c108BFloat16EfEEv12SSMParamsBwd --------------------------
	.section	.text._Z25selective_scan_bwd_kernelI32Selective_Scan_bwd_kernel_traitsILi128ELi16ELb1ELb0ELb1ELb1ELb1EN3c108BFloat16EfEEv12SSMParamsBwd,"ax",@progbits
	.sectioninfo	@"SHI_REGISTERS=168"
	.align	128
        .global         _Z25selective_scan_bwd_kernelI32Selective_Scan_bwd_kernel_traitsILi128ELi16ELb1ELb0ELb1ELb1ELb1EN3c108BFloat16EfEEv12SSMParamsBwd
        .type           _Z25selective_scan_bwd_kernelI32Selective_Scan_bwd_kernel_traitsILi128ELi16ELb1ELb0ELb1ELb1ELb1EN3c108BFloat16EfEEv12SSMParamsBwd,@function
        .size           _Z25selective_scan_bwd_kernelI32Selective_Scan_bwd_kernel_traitsILi128ELi16ELb1ELb0ELb1ELb1ELb1EN3c108BFloat16EfEEv12SSMParamsBwd,(.L_x_8883 - _Z25selective_scan_bwd_kernelI32Selective_Scan_bwd_kernel_traitsILi128ELi16ELb1ELb0ELb1ELb1ELb1EN3c108BFloat16EfEEv12SSMParamsBwd)
        .other          _Z25selective_scan_bwd_kernelI32Selective_Scan_bwd_kernel_traitsILi128ELi16ELb1ELb0ELb1ELb1ELb1EN3c108BFloat16EfEEv12SSMParamsBwd,@"STO_CUDA_ENTRY STV_DEFAULT"
_Z25selective_scan_bwd_kernelI32Selective_Scan_bwd_kernel_traitsILi128ELi16ELb1ELb0ELb1ELb1ELb1EN3c108BFloat16EfEEv12SSMParamsBwd:
.text._Z25selective_scan_bwd_kernelI32Selective_Scan_bwd_kernel_traitsILi128ELi16ELb1ELb0ELb1ELb1ELb1EN3c108BFloat16EfEEv12SSMParamsBwd:
        /* <DEDUP_REMOVED lines=63> */
[----:B------:R1:W2:Y:S01]  /*03f0*/  R2UR UR21, R0 ;  /* 0x00000000001573c2 */ /* 0x0002a200000e0000 */
[----:B------:R-:W-:Y:S02]  /*0400*/  UIMAD UR18, UR40, UR18, URZ ;  /* 0x00000012281272a4 */ /* 0x000fe4000f8e023f */
[----:B------:R-:W-:-:S02]  /*0410*/  UMOV UR4, URZ ;  /* 0x0000003f00047c82 */ /* 0x000fc40008000000 */
[----:B------:R-:W-:Y:S02]  /*0420*/  UMOV UR7, URZ ;  /* 0x0000003f00077c82 */ /* 0x000fe40008000000 */
[----:B------:R-:W-:Y:S01]  /*0430*/  @UP2 ULEA.HI.X UR7, UR24, UR27, UR25, 0x2, UP1 ;  /* 0x0000001b18072291 */ /* 0x000fe200088f1419 */
[----:B-1----:R-:W-:Y:S01]  /*0440*/  MOV R0, RZ ;  /* 0x000000ff00007202 */ /* 0x002fe20000000f00 */
        /* <DEDUP_REMOVED lines=11> */
[----:B------:R-:W-:Y:S02]  /*0500*/  ULOP3.LUT UR34, UR24, UR35, URZ, 0x3c, !UPT ;  /* 0x0000002318227292 */ /* 0x000fe4000f8e3c3f */
[----:B------:R-:W-:Y:S02]  /*0510*/  UIADD3 UR11, UR11, UR18, URZ ;  /* 0x000000120b0b7290 */ /* 0x000fe4000fffe03f */
[----:B0-----:R-:W-:-:S04]  /*0520*/  UIADD3 UR23, URZ, -UR5, URZ ;  /* 0x800000053f177290 */ /* 0x001fc8000fffe03f */
[----:B------:R-:W-:-:S04]  /*0530*/  UIMAD UR23, UR23, UR31, URZ ;  /* 0x0000001f171772a4 */ /* 0x000fc8000f8e023f */
[----:B------:R-:W-:Y:S02]  /*0540*/  UIMAD.WIDE.U32 UR4, UR5, UR23, UR4 ;  /* 0x00000017050472a5 */ /* 0x000fe4000f8e0004 */
[----:B------:R-:W-:Y:S02]  /*0550*/  UIMAD UR23, UR24, UR27, UR22 ;  /* 0x0000001b181772a4 */ /* 0x000fe4000f8e0216 */
[----:B--2---:R-:W-:Y:S02]  /*0560*/  UIMAD.WIDE.U32 UR4, UR5, UR21, URZ ;  /* 0x00000015050472a5 */ /* 0x004fe4000f8e003f */
[----:B------:R-:W-:-:S05]  /*0570*/  ULDC UR22, c[0x0][0x174] ;  /* 0x00005d0000167ab9 */ /* 0x000fca0000000800 */
        /* <DEDUP_REMOVED lines=25> */
[----:B------:R-:W-:Y:S02]  /*0710*/  ULEA UR31, UP4, UR32, UR12, 0x1 ;  /* 0x0000000c201f7291 */ /* 0x000fe4000f88083f */
[----:B------:R-:W-:Y:S02]  /*0720*/  @!UP3 UIADD3 UR26, -UR26, URZ, URZ ;  /* 0x0000003f1a1ab290 */ /* 0x000fe4000fffe13f */
[----:B------:R-:W-:Y:S02]  /*0730*/  @!UP1 ULOP3.LUT UR26, URZ, UR35, URZ, 0x33, !UPT ;  /* 0x000000233f1a9292 */ /* 0x000fe4000f8e333f */
[----:B------:R-:W-:Y:S02]  /*0740*/  UIADD3 UR34, UP2, UR17, UR4, URZ ;  /* 0x0000000411227290 */ /* 0x000fe4000ff5e03f */
[----:B------:R-:W-:-:S02]  /*0750*/  ULEA.HI.X UR32, UR32, UR13, UR14, 0x1, UP4 ;  /* 0x0000000d20207291 */ /* 0x000fc4000a0f0c0e */
[----:B------:R-:W-:Y:S02]  /*0760*/  USHF.R.S32.HI UR41, URZ, 0x1f, UR26 ;  /* 0x0000001f3f297899 */ /* 0x000fe4000801141a */
[----:B------:R-:W-:Y:S02]  /*0770*/  ULDC.64 UR12, c[0x0][0x308] ;  /* 0x0000c200000c7ab9 */ /* 0x000fe40000000a00 */
[----:B------:R-:W-:Y:S02]  /*0780*/  UIADD3.X UR4, UR16, UR5, UR20, UP2, !UPT ;  /* 0x0000000510047290 */ /* 0x000fe400097fe414 */
[----:B------:R-:W-:Y:S02]  /*0790*/  ULEA UR33, UP1, UR34, UR12, 0x1 ;  /* 0x0000000c22217291 */ /* 0x000fe4000f82083f */
[----:B------:R-:W-:Y:S02]  /*07a0*/  ULDC.64 UR14, c[0x0][0x1c8] ;  /* 0x00007200000e7ab9 */ /* 0x000fe40000000a00 */
[----:B------:R-:W-:-:S02]  /*07b0*/  UIMAD UR5, UR41, UR14, URZ ;  /* 0x0000000e290572a4 */ /* 0x000fc4000f8e023f */
[----:B------:R-:W-:Y:S02]  /*07c0*/  ULEA.HI.X UR34, UR34, UR13, UR4, 0x1, UP1 ;  /* 0x0000000d22227291 */ /* 0x000fe400088f0c04 */
[----:B------:R-:W-:Y:S02]  /*07d0*/  UIMAD.WIDE.U32 UR12, UR26, UR14, UR10 ;  /* 0x0000000e1a0c72a5 */ /* 0x000fe4000f8e000a */
[----:B------:R-:W-:Y:S02]  /*07e0*/  UIMAD UR14, UR26, UR15, UR5 ;  /* 0x0000000f1a0e72a4 */ /* 0x000fe4000f8e0205 */
        /* <DEDUP_REMOVED lines=29> */
[----:B------:R-:W-:Y:S01]  /*09c0*/  UMOV UR6, URZ ;  /* 0x0000003f00067c82 */ /* 0x000fe20008000000 */
[----:B------:R-:W-:Y:S01]  /*09d0*/  MOV R98, RZ ;  /* 0x000000ff00627202 */ /* 0x000fe20000000f00 */
[----:B0-----:R-:W0:Y:S01]  /*09e0*/  S2R R3, SR_LANEID ;  /* 0x0000000000037919 */ /* 0x001e220000000000 */
[----:B---3--:R-:W-:-:S04]  /*09f0*/  SHF.R.S32.HI R5, RZ, 0x1f, R2 ;  /* 0x0000001fff057819 */ /* 0x008fc80000011402 */
[----:B------:R-:W-:-:S04]  /*0a00*/  LEA.HI R4, R5, R2, RZ, 0x5 ;  /* 0x0000000205047211 */ /* 0x000fc800078f28ff */
[----:B0-----:R-:W-:Y:S02]  /*0a10*/  SHF.R.S32.HI R4, RZ, 0x5, R4 ;  /* 0x00000005ff047819 */ /* 0x001fe40000011404 */
.L_x_1743:
        /* <DEDUP_REMOVED lines=28> */
[----:B------:R-:W3:Y:S04]  /*0be0*/  LDS.128 R12, [R8.X16] ;  /* 0x00000000080c7984 */ /* 0x000ee8000000cc00 */
[----:B------:R-:W4:Y:S04]  /*0bf0*/  LDS.128 R24, [R8.X16+0x10] ;  /* 0x0000100008187984 */ /* 0x000f28000000cc00 */
[----:B------:R-:W-:Y:S06]  /*0c00*/  BAR.SYNC.DEFER_BLOCKING 0x0 ;  /* 0x0000000000007b1d */ /* 0x000fec0000010000 */
[----:B0-----:R0:W5:Y:S04]  /*0c10*/  LDG.E.128 R16, [R10.64] ;  /* 0x0000001c0a107981 */ /* 0x001168000c1e1d00 */
[----:B--2---:R0:W2:Y:S01]  /*0c20*/  LDG.E.128 R32, [R10.64+0x200] ;  /* 0x0002001c0a207981 */ /* 0x0040a2000c1e1d00 */
[----:B------:R-:W-:Y:S01]  /*0c30*/  ULDC UR37, c[0x0][0x174] ;  /* 0x00005d0000257ab9 */ /* 0x000fe20000000800 */
[----:B------:R-:W-:Y:S01]  /*0c40*/  BSSY B0, `(.L_x_1661) ;  /* 0x000003c000007945 */ /* 0x000fe20003800000 */
[----:B------:R-:W-:Y:S01]  /*0c50*/  UIADD3 UR37, -UR6, UR37, URZ ;  /* 0x0000002506257290 */ /* 0x000fe2000fffe13f */
[----:B---3--:R-:W-:-:S02]  /*0c60*/  PRMT R9, RZ, 0x5410, R12 ;  /* 0x00005410ff097816 */ /* 0x008fc4000000000c */
[--C-:B------:R-:W-:Y:S02]  /*0c70*/  PRMT R7, RZ, 0x5410, R15.reuse ;  /* 0x00005410ff077816 */ /* 0x100fe4000000000f */
[----:B------:R-:W-:Y:S01]  /*0c80*/  PRMT R20, RZ, 0x7610, R15 ;  /* 0x00007610ff147816 */ /* 0x000fe2000000000f */
[----:B------:R-:W-:Y:S01]  /*0c90*/  FADD.FTZ R9, R9, UR5 ;  /* 0x0000000509097e21 */ /* 0x000fe20008010000 */
[----:B0-----:R-:W-:Y:S01]  /*0ca0*/  PRMT R10, RZ, 0x7610, R12 ;  /* 0x00007610ff0a7816 */ /* 0x001fe2000000000c */
[----:B------:R-:W-:Y:S01]  /*0cb0*/  FADD.FTZ R15, R7, UR5 ;  /* 0x00000005070f7e21 */ /* 0x000fe20008010000 */
[--C-:B------:R-:W-:Y:S02]  /*0cc0*/  PRMT R11, RZ, 0x5410, R13.reuse ;  /* 0x00005410ff0b7816 */ /* 0x100fe4000000000d */
[----:B------:R-:W-:Y:S01]  /*0cd0*/  FSETP.GTU.FTZ.AND P2, PT, R9, 20, PT ;  /* 0x41a000000900780b */ /* 0x000fe20003f5c000 */
[----:B------:R-:W-:Y:S01]  /*0ce0*/  FADD.FTZ R10, R10, UR5 ;  /* 0x000000050a0a7e21 */ /* 0x000fe20008010000 */
[----:B------:R-:W-:Y:S01]  /*0cf0*/  PRMT R12, RZ, 0x7610, R13 ;  /* 0x00007610ff0c7816 */ /* 0x000fe2000000000d */
[----:B------:R-:W-:Y:S01]  /*0d00*/  FADD.FTZ R11, R11, UR5 ;  /* 0x000000050b0b7e21 */ /* 0x000fe20008010000 */
[----:B------:R-:W-:-:S02]  /*0d10*/  PRMT R13, RZ, 0x5410, R14 ;  /* 0x00005410ff0d7816 */ /* 0x000fc4000000000e */
[----:B------:R-:W-:Y:S01]  /*0d20*/  PRMT R14, RZ, 0x7610, R14 ;  /* 0x00007610ff0e7816 */ /* 0x000fe2000000000e */
[----:B------:R-:W-:Y:S01]  /*0d30*/  FADD.FTZ R12, R12, UR5 ;  /* 0x000000050c0c7e21 */ /* 0x000fe20008010000 */
[----:B------:R-:W-:Y:S01]  /*0d40*/  FSETP.GTU.FTZ.AND P3, PT, R10, 20, PT ;  /* 0x41a000000a00780b */ /* 0x000fe20003f7c000 */
[----:B------:R-:W-:Y:S01]  /*0d50*/  FADD.FTZ R13, R13, UR5 ;  /* 0x000000050d0d7e21 */ /* 0x000fe20008010000 */
[----:B------:R-:W-:Y:S01]  /*0d60*/  FSETP.GTU.FTZ.AND P4, PT, R11, 20, PT ;  /* 0x41a000000b00780b */ /* 0x000fe20003f9c000 */
[----:B------:R-:W-:Y:S01]  /*0d70*/  FADD.FTZ R14, R14, UR5 ;  /* 0x000000050e0e7e21 */ /* 0x000fe20008010000 */
[----:B------:R-:W-:Y:S02]  /*0d80*/  FSETP.GTU.FTZ.AND P5, PT, R12, 20, PT ;  /* 0x41a000000c00780b */ /* 0x000fe40003fbc000 */
[----:B------:R-:W-:Y:S02]  /*0d90*/  FSETP.GTU.FTZ.AND P6, PT, R13, 20, PT ;  /* 0x41a000000d00780b */ /* 0x000fe40003fdc000 */
[----:B------:R-:W-:-:S02]  /*0da0*/  FSETP.GTU.FTZ.AND P0, PT, R14, 20, PT ;  /* 0x41a000000e00780b */ /* 0x000fc40003f1c000 */
[----:B------:R-:W-:Y:S01]  /*0db0*/  FSETP.GTU.FTZ.AND P1, PT, R15, 20, PT ;  /* 0x41a000000f00780b */ /* 0x000fe20003f3c000 */
[----:B-----5:R0:W-:Y:S04]  /*0dc0*/  STS.128 [R6.X16], R16 ;  /* 0x0000001006007388 */ /* 0x0201e8000000cc00 */
[----:B--2---:R2:W-:Y:S01]  /*0dd0*/  STS.128 [R6.X16+0x200], R32 ;  /* 0x0002002006007388 */ /* 0x0045e2000000cc00 */
[----:B0-----:R-:W-:Y:S01]  /*0de0*/  FADD.FTZ R16, R20, UR5 ;  /* 0x0000000514107e21 */ /* 0x001fe20008010000 */
[----:B------:R-:W-:-:S06]  /*0df0*/  NOP ;  /* 0x0000000000007918 */ /* 0x000fcc0000000000 */
[----:B------:R-:W-:Y:S05]  /*0e00*/  @P2 BRA `(.L_x_1662) ;  /* 0x000001f000002947 */ /* 0x000fea0003800000 */
[----:B--2-4-:R-:W-:Y:S01]  /*0e10*/  FMUL.FTZ R9, R9, 1.4426950216293334961 ;  /* 0x3fb8aa3b09097820 */ /* 0x014fe20000410000 */
        /* <DEDUP_REMOVED lines=30> */
.L_x_1662:
[----:B--2-4-:R-:W-:Y:S05]  /*1000*/  BSYNC B0 ;  /* 0x0000000000007941 */ /* 0x014fea0003800000 */
.L_x_1661:
[----:B------:R-:W-:Y:S01]  /*1010*/  PRMT R17, RZ, 0x5410, R24 ;  /* 0x00005410ff117816 */ /* 0x000fe20000000018 */
[----:B------:R-:W-:Y:S01]  /*1020*/  BSSY B0, `(.L_x_1663) ;  /* 0x0000023000007945 */ /* 0x000fe20003800000 */
[----:B------:R-:W-:-:S03]  /*1030*/  FSETP.GTU.FTZ.AND P2, PT, R16, 20, PT ;  /* 0x41a000001000780b */ /* 0x000fc60003f5c000 */
[----:B------:R-:W-:Y:S01]  /*1040*/  FADD.FTZ R17, R17, UR5 ;  /* 0x0000000511117e21 */ /* 0x000fe20008010000 */
        /* <DEDUP_REMOVED lines=32> */
.L_x_1664:
[----:B------:R-:W-:Y:S05]  /*1250*/  BSYNC B0 ;  /* 0x0000000000007941 */ /* 0x000fea0003800000 */
.L_x_1663:
        /* <DEDUP_REMOVED lines=36> */
.L_x_1666:
[----:B------:R-:W-:Y:S05]  /*14a0*/  BSYNC B0 ;  /* 0x0000000000007941 */ /* 0x000fea0003800000 */
.L_x_1665:
        /* <DEDUP_REMOVED lines=36> */
.L_x_1668:
[----:B------:R-:W-:Y:S05]  /*16f0*/  BSYNC B0 ;  /* 0x0000000000007941 */ /* 0x000fea0003800000 */
.L_x_1667:
        /* <DEDUP_REMOVED lines=36> */
.L_x_1670:
[----:B------:R-:W-:Y:S05]  /*1940*/  BSYNC B0 ;  /* 0x0000000000007941 */ /* 0x000fea0003800000 */
.L_x_1669:
        /* <DEDUP_REMOVED lines=36> */
.L_x_1672:
[----:B------:R-:W-:Y:S05]  /*1b90*/  BSYNC B0 ;  /* 0x0000000000007941 */ /* 0x000fea0003800000 */
.L_x_1671:
        /* <DEDUP_REMOVED lines=36> */
.L_x_1674:
[----:B------:R-:W-:Y:S05]  /*1de0*/  BSYNC B0 ;  /* 0x0000000000007941 */ /* 0x000fea0003800000 */
.L_x_1673:
        /* <DEDUP_REMOVED lines=36> */
.L_x_1676:
[----:B------:R-:W-:Y:S05]  /*2030*/  BSYNC B0 ;  /* 0x0000000000007941 */ /* 0x000fea0003800000 */
.L_x_1675:
        /* <DEDUP_REMOVED lines=36> */
.L_x_1678:
[----:B------:R-:W-:Y:S05]  /*2280*/  BSYNC B0 ;  /* 0x0000000000007941 */ /* 0x000fea0003800000 */
.L_x_1677:
[----:B------:R-:W-:Y:S01]  /*2290*/  BSSY B0, `(.L_x_1679) ;  /* 0x0000022000007945 */ /* 0x000fe20003800000 */
[----:B------:R-:W-:Y:S01]  /*22a0*/  FSETP.GTU.FTZ.AND P3, PT, R24, 20, PT ;  /* 0x41a000001800780b */ /* 0x000fe20003f7c000 */
[----:B------:R-:W-:Y:S07]  /*22b0*/  @P4 BRA `(.L_x_1680) ;  /* 0x000001f000004947 */ /* 0x000fee0003800000 */
        /* <DEDUP_REMOVED lines=31> */
.L_x_1680:
[----:B------:R-:W-:Y:S05]  /*24b0*/  BSYNC B0 ;  /* 0x0000000000007941 */ /* 0x000fea0003800000 */
.L_x_1679:
        /* <DEDUP_REMOVED lines=33> */
.L_x_1682:
[----:B------:R-:W-:Y:S05]  /*26d0*/  BSYNC B0 ;  /* 0x0000000000007941 */ /* 0x000fea0003800000 */
.L_x_1681:
        /* <DEDUP_REMOVED lines=33> */
.L_x_1684:
[----:B------:R-:W-:Y:S05]  /*28f0*/  BSYNC B0 ;  /* 0x0000000000007941 */ /* 0x000fea0003800000 */
.L_x_1683:
        /* <DEDUP_REMOVED lines=33> */
.L_x_1686:
[----:B------:R-:W-:Y:S05]  /*2b10*/  BSYNC B0 ;  /* 0x0000000000007941 */ /* 0x000fea0003800000 */
.L_x_1685:
        /* <DEDUP_REMOVED lines=33> */
.L_x_1688:
[----:B------:R-:W-:Y:S05]  /*2d30*/  BSYNC B0 ;  /* 0x0000000000007941 */ /* 0x000fea0003800000 */
.L_x_1687:
        /* <DEDUP_REMOVED lines=33> */
.L_x_1690:
[----:B------:R-:W-:Y:S05]  /*2f50*/  BSYNC B0 ;  /* 0x0000000000007941 */ /* 0x000fea0003800000 */
.L_x_1689:
        /* <DEDUP_REMOVED lines=33> */
.L_x_1692:
[----:B------:R-:W-:Y:S05]  /*3170*/  BSYNC B0 ;  /* 0x0000000000007941 */ /* 0x000fea0003800000 */
.L_x_1691:
[----:B------:R-:W-:Y:S01]  /*3180*/  ULEA UR16, UR37, 0xfffff800, 0xb ;  /* 0xfffff80025107891 */ /* 0x000fe2000f8e583f */
[----:B------:R-:W0:Y:S01]  /*3190*/  LDS.128 R36, [R8.X16] ;  /* 0x0000000008247984 */ /* 0x000e22000000cc00 */
[----:B------:R-:W-:Y:S02]  /*31a0*/  ULDC.64 UR8, c[0x0][0x1f0] ;  /* 0x00007c0000087ab9 */ /* 0x000fe40000000a00 */
[----:B------:R-:W-:Y:S01]  /*31b0*/  UIMAD UR7, UR40, UR8, URZ ;  /* 0x00000008280772a4 */ /* 0x000fe2000f8e023f */
[----:B------:R-:W2:Y:S01]  /*31c0*/  LDS.128 R28, [R8.X16+0x10] ;  /* 0x00001000081c7984 */ /* 0x000ea2000000cc00 */
[----:B------:R-:W-:Y:S02]  /*31d0*/  USHF.R.S32.HI UR17, URZ, 0x1f, UR16 ;  /* 0x0000001f3f117899 */ /* 0x000fe40008011410 */
[----:B------:R-:W-:Y:S02]  /*31e0*/  UIMAD UR7, UR39, UR9, UR7 ;  /* 0x00000009270772a4 */ /* 0x000fe4000f8e0207 */
[----:B------:R-:W-:-:S02]  /*31f0*/  UIMAD.WIDE.U32 UR8, UR39, UR8, UR16 ;  /* 0x00000008270872a5 */ /* 0x000fc4000f8e0010 */
[----:B------:R-:W-:Y:S02]  /*3200*/  ULDC.64 UR18, c[0x0][0x1f8] ;  /* 0x00007e0000127ab9 */ /* 0x000fe40000000a00 */
[----:B------:R-:W-:Y:S02]  /*3210*/  UIADD3 UR9, UR9, UR7, URZ ;  /* 0x0000000709097290 */ /* 0x000fe4000fffe03f */
[----:B------:R-:W-:Y:S02]  /*3220*/  UIMAD UR7, UR25, UR18, URZ ;  /* 0x00000012190772a4 */ /* 0x000fe4000f8e023f */
[----:B------:R-:W-:Y:S02]  /*3230*/  UIMAD.WIDE.U32 UR8, UR24, UR18, UR8 ;  /* 0x00000012180872a5 */ /* 0x000fe4000f8e0008 */
[----:B------:R-:W-:Y:S02]  /*3240*/  UIMAD UR7, UR24, UR19, UR7 ;  /* 0x00000013180772a4 */ /* 0x000fe4000f8e0207 */
[----:B------:R-:W-:-:S02]  /*3250*/  ULDC.64 UR20, c[0x0][0x2f0] ;  /* 0x0000bc0000147ab9 */ /* 0x000fc40000000a00 */
[----:B------:R-:W-:Y:S02]  /*3260*/  ULDC.64 UR18, c[0x0][0x268] ;  /* 0x00009a0000127ab9 */ /* 0x000fe40000000a00 */
[----:B------:R-:W-:Y:S02]  /*3270*/  UIADD3 UR9, UR9, UR7, URZ ;  /* 0x0000000709097290 */ /* 0x000fe4000fffe03f */
[----:B------:R-:W-:-:S04]  /*3280*/  ULEA UR7, UP0, UR8, UR18, 0x1 ;  /* 0x0000001208077291 */ /* 0x000fc8000f80083f */
[----:B------:R-:W-:Y:S02]  /*3290*/  ULEA.HI.X UR8, UR8, UR19, UR9, 0x1, UP0 ;  /* 0x0000001308087291 */ /* 0x000fe400080f0c09 */
[----:B------:R-:W-:Y:S01]  /*32a0*/  MOV R26, UR7 ;  /* 0x00000007001a7c02 */ /* 0x000fe20008000f00 */
[----:B------:R-:W-:-:S03]  /*32b0*/  ULDC.64 UR18, c[0x0][0x208] ;  /* 0x0000820000127ab9 */ /* 0x000fc60000000a00 */
[----:B------:R-:W-:Y:S01]  /*32c0*/  MOV R27, UR8 ;  /* 0x00000008001b7c02 */ /* 0x000fe20008000f00 */
[----:B------:R-:W-:-:S04]  /*32d0*/  ULDC.64 UR8, c[0x0][0x200] ;  /* 0x0000800000087ab9 */ /* 0x000fc80000000a00 */
[----:B------:R-:W-:Y:S01]  /*32e0*/  IMAD.WIDE R26, R5, 0x10, R26 ;  /* 0x00000010051a7825 */ /* 0x000fe200078e021a */
[----:B------:R-:W-:Y:S06]  /*32f0*/  BAR.SYNC.DEFER_BLOCKING 0x0 ;  /* 0x0000000000007b1d */ /* 0x000fec0000010000 */
[----:B------:R3:W4:Y:S04]  /*3300*/  LDG.E.128 R64, [R26.64] ;  /* 0x0000001c1a407981 */ /* 0x000728000c1e1d00 */
[----:B------:R3:W5:Y:S01]  /*3310*/  LDG.E.128 R68, [R26.64+0x200] ;  /* 0x0002001c1a447981 */ /* 0x000762000c1e1d00 */
        /* <DEDUP_REMOVED lines=11> */
[----:B---3--:R-:W-:-:S04]  /*33d0*/  MOV R26, UR7 ;  /* 0x00000007001a7c02 */ /* 0x008fc80008000f00 */
[----:B------:R-:W-:Y:S01]  /*33e0*/  MOV R27, UR8 ;  /* 0x00000008001b7c02 */ /* 0x000fe20008000f00 */
[----:B------:R-:W-:-:S04]  /*33f0*/  ULDC.64 UR8, c[0x0][0x2e8] ;  /* 0x0000ba0000087ab9 */ /* 0x000fc80000000a00 */
[----:B------:R-:W-:Y:S01]  /*3400*/  IMAD.WIDE R26, R5, 0x10, R26 ;  /* 0x00000010051a7825 */ /* 0x000fe200078e021a */
[----:B----4-:R-:W-:Y:S04]  /*3410*/  STS.128 [R6.X16], R64 ;  /* 0x0000004006007388 */ /* 0x010fe8000000cc00 */
[----:B-----5:R2:W-:Y:S01]  /*3420*/  STS.128 [R6.X16+0x200], R68 ;  /* 0x0002004406007388 */ /* 0x0205e2000000cc00 */
[----:B------:R-:W-:-:S06]  /*3430*/  NOP ;  /* 0x0000000000007918 */ /* 0x000fcc0000000000 */
[----:B------:R-:W3:Y:S04]  /*3440*/  LDS.128 R60, [R8.X16] ;  /* 0x00000000083c7984 */ /* 0x000ee8000000cc00 */
[----:B------:R-:W5:Y:S04]  /*3450*/  LDS.128 R32, [R8.X16+0x10] ;  /* 0x0000100008207984 */ /* 0x000f68000000cc00 */
[----:B------:R-:W-:Y:S06]  /*3460*/  BAR.SYNC.DEFER_BLOCKING 0x0 ;  /* 0x0000000000007b1d */ /* 0x000fec0000010000 */
[----:B------:R5:W4:Y:S04]  /*3470*/  LDG.E.128 R48, [R26.64] ;  /* 0x0000001c1a307981 */ /* 0x000b28000c1e1d00 */
[----:B------:R5:W4:Y:S01]  /*3480*/  LDG.E.128 R52, [R26.64+0x200] ;  /* 0x0002001c1a347981 */ /* 0x000b22000c1e1d00 */
[----:B0-----:R-:W-:Y:S01]  /*3490*/  PRMT R88, RZ, 0x5410, R36 ;  /* 0x00005410ff587816 */ /* 0x001fe20000000024 */
[----:B------:R-:W-:Y:S01]  /*34a0*/  UIMAD UR7, UR40, UR8, URZ ;  /* 0x00000008280772a4 */ /* 0x000fe2000f8e023f */
[----:B--2---:R-:W-:Y:S01]  /*34b0*/  PRMT R71, RZ, 0x7610, R28 ;  /* 0x00007610ff477816 */ /* 0x004fe2000000001c */
[----:B------:R-:W-:Y:S01]  /*34c0*/  UIMAD UR18, UR25, UR20, URZ ;  /* 0x00000014191272a4 */ /* 0x000fe2000f8e023f */
[--C-:B---3--:R-:W-:Y:S01]  /*34d0*/  PRMT R72, RZ, 0x5410, R61.reuse ;  /* 0x00005410ff487816 */ /* 0x108fe2000000003d */
[----:B------:R-:W-:Y:S01]  /*34e0*/  UIMAD UR7, UR39, UR9, UR7 ;  /* 0x00000009270772a4 */ /* 0x000fe2000f8e0207 */
[----:B------:R-:W-:Y:S01]  /*34f0*/  PRMT R103, RZ, 0x7610, R61 ;  /* 0x00007610ff677816 */ /* 0x000fe2000000003d */
[----:B------:R-:W-:Y:S01]  /*3500*/  UIMAD.WIDE.U32 UR8, UR39, UR8, UR16 ;  /* 0x00000008270872a5 */ /* 0x000fe2000f8e0010 */
[----:B------:R-:W-:Y:S01]  /*3510*/  PRMT R73, RZ, 0x5410, R62 ;  /* 0x00005410ff497816 */ /* 0x000fe2000000003e */
[----:B------:R-:W-:Y:S01]  /*3520*/  FMUL.FTZ R57, R72, -1.4426950216293334961 ;  /* 0xbfb8aa3b48397820 */ /* 0x000fe20000410000 */
[--C-:B-----5:R-:W-:Y:S01]  /*3530*/  PRMT R26, RZ, 0x5410, R60.reuse ;  /* 0x00005410ff1a7816 */ /* 0x120fe2000000003c */
[----:B------:R-:W-:Y:S01]  /*3540*/  FMUL.FTZ R61, R103, -1.4426950216293334961 ;  /* 0xbfb8aa3b673d7820 */ /* 0x000fe20000410000 */
[----:B------:R-:W-:Y:S01]  /*3550*/  PRMT R27, RZ, 0x7610, R60 ;  /* 0x00007610ff1b7816 */ /* 0x000fe2000000003c */
[----:B------:R-:W-:Y:S01]  /*3560*/  UIADD3 UR9, UR9, UR7, URZ ;  /* 0x0000000709097290 */ /* 0x000fe2000fffe03f */
[----:B------:R0:W2:Y:S01]  /*3570*/  MUFU.EX2 R60, R57 ;  /* 0x00000039003c7308 */ /* 0x0000a20000000800 */
[----:B------:R-:W-:Y:S01]  /*3580*/  FMUL.FTZ R7, R26, -1.4426950216293334961 ;  /* 0xbfb8aa3b1a077820 */ /* 0x000fe20000410000 */
[----:B------:R-:W-:Y:S01]  /*3590*/  PRMT R78, RZ, 0x7610, R62 ;  /* 0x00007610ff4e7816 */ /* 0x000fe2000000003e */
[----:B------:R-:W-:Y:S01]  /*35a0*/  FMUL.FTZ R56, R27, -1.4426950216293334961 ;  /* 0xbfb8aa3b1b387820 */ /* 0x000fe20000410000 */
[--C-:B------:R-:W-:Y:S01]  /*35b0*/  PRMT R74, RZ, 0x5410, R63.reuse ;  /* 0x00005410ff4a7816 */ /* 0x100fe2000000003f */
[----:B------:R-:W-:Y:S01]  /*35c0*/  UIMAD UR18, UR24, UR21, UR18 ;  /* 0x00000015181272a4 */ /* 0x000fe2000f8e0212 */
[----:B------:R-:W-:Y:S01]  /*35d0*/  PRMT R75, RZ, 0x7610, R63 ;  /* 0x00007610ff4b7816 */ /* 0x000fe2000000003f */
[----:B------:R-:W-:Y:S01]  /*35e0*/  UIMAD.WIDE.U32 UR8, UR24, UR20, UR8 ;  /* 0x00000014180872a5 */ /* 0x000fe2000f8e0008 */
[----:B------:R3:W5:Y:S01]  /*35f0*/  MUFU.EX2 R25, R7 ;  /* 0x0000000700197308 */ /* 0x0007620000000800 */
[----:B0-----:R-:W-:Y:S01]  /*3600*/  FMUL.FTZ R57, R74, -1.4426950216293334961 ;  /* 0xbfb8aa3b4a397820 */ /* 0x001fe20000410000 */
[----:B------:R-:W-:Y:S01]  /*3610*/  PRMT R79, RZ, 0x5410, R32 ;  /* 0x00005410ff4f7816 */ /* 0x000fe20000000020 */
[----:B------:R-:W-:Y:S01]  /*3620*/  FMUL.FTZ R63, R75, -1.4426950216293334961 ;  /* 0xbfb8aa3b4b3f7820 */ /* 0x000fe20000410000 */
[----:B------:R-:W-:Y:S01]  /*3630*/  PRMT R89, RZ, 0x7610, R36 ;  /* 0x00007610ff597816 */ /* 0x000fe20000000024 */
[----:B------:R-:W-:Y:S01]  /*3640*/  ULDC.64 UR20, c[0x0][0x338] ;  /* 0x0000ce0000147ab9 */ /* 0x000fe20000000a00 */
[--C-:B------:R-:W-:Y:S01]  /*3650*/  PRMT R69, RZ, 0x5410, R29.reuse ;  /* 0x00005410ff457816 */ /* 0x100fe2000000001d */
[----:B------:R-:W-:Y:S01]  /*3660*/  UIADD3 UR9, UR9, UR18, URZ ;  /* 0x0000001209097290 */ /* 0x000fe2000fffe03f */
[----:B------:R0:W1:Y:S01]  /*3670*/  MUFU.EX2 R59, R56 ;  /* 0x00000038003b7308 */ /* 0x0000620000000800 */
[----:B---3--:R-:W-:Y:S01]  /*3680*/  FMUL.FTZ R7, R73, -1.4426950216293334961 ;  /* 0xbfb8aa3b49077820 */ /* 0x008fe20000410000 */
[----:B------:R-:W-:Y:S01]  /*3690*/  PRMT R70, RZ, 0x7610, R29 ;  /* 0x00007610ff467816 */ /* 0x000fe2000000001d */
[----:B--2---:R-:W-:Y:S01]  /*36a0*/  FADD.FTZ R101, R60, 1 ;  /* 0x3f8000003c657421 */ /* 0x004fe20000010000 */
[----:B------:R-:W-:Y:S01]  /*36b0*/  PRMT R96, RZ, 0x5410, R37 ;  /* 0x00005410ff607816 */ /* 0x000fe20000000025 */
[----:B------:R-:W-:Y:S01]  /*36c0*/  ULEA UR7, UP0, UR8, UR20, 0x1 ;  /* 0x0000001408077291 */ /* 0x000fe2000f80083f */
[----:B------:R-:W-:-:S02]  /*36d0*/  PRMT R68, RZ, 0x5410, R30 ;  /* 0x00005410ff447816 */ /* 0x000fc4000000001e */
[----:B------:R-:W2:Y:S01]  /*36e0*/  MUFU.EX2 R61, R61 ;  /* 0x0000003d003d7308 */ /* 0x000ea20000000800 */
[----:B-----5:R-:W-:Y:S01]  /*36f0*/  FADD.FTZ R25, R25, 1 ;  /* 0x3f80000019197421 */ /* 0x020fe20000010000 */
[----:B------:R-:W-:Y:S01]  /*3700*/  PRMT R67, RZ, 0x7610, R30 ;  /* 0x00007610ff437816 */ /* 0x000fe2000000001e */
[----:B0-----:R-:W-:Y:S01]  /*3710*/  FMUL.FTZ R56, R78, -1.4426950216293334961 ;  /* 0xbfb8aa3b4e387820 */ /* 0x001fe20000410000 */
[----:B------:R-:W-:Y:S01]  /*3720*/  PRMT R95, RZ, 0x7610, R37 ;  /* 0x00007610ff5f7816 */ /* 0x000fe20000000025 */
[----:B------:R-:W-:Y:S01]  /*3730*/  ULEA.HI.X UR8, UR8, UR21, UR9, 0x1, UP0 ;  /* 0x0000001508087291 */ /* 0x000fe200080f0c09 */
[----:B------:R-:W-:Y:S02]  /*3740*/  PRMT R94, RZ, 0x5410, R38 ;  /* 0x00005410ff5e7816 */ /* 0x000fe40000000026 */
[----:B------:R-:W0:Y:S01]  /*3750*/  MUFU.RCP R97, R25 ;  /* 0x0000001900617308 */ /* 0x000e220000001000 */
[----:B-1----:R-:W-:Y:S01]  /*3760*/  FADD.FTZ R59, R59, 1 ;  /* 0x3f8000003b3b7421 */ /* 0x002fe20000010000 */
[----:B------:R-:W-:-:S02]  /*3770*/  PRMT R65, RZ, 0x5410, R31 ;  /* 0x00005410ff417816 */ /* 0x000fc4000000001f */
[----:B------:R-:W-:Y:S02]  /*3780*/  PRMT R64, RZ, 0x7610, R31 ;  /* 0x00007610ff407816 */ /* 0x000fe4000000001f */
[----:B------:R-:W-:Y:S02]  /*3790*/  PRMT R93, RZ, 0x7610, R38 ;  /* 0x00007610ff5d7816 */ /* 0x000fe40000000026 */
[----:B------:R-:W1:Y:S01]  /*37a0*/  MUFU.EX2 R76, R7 ;  /* 0x00000007004c7308 */ /* 0x000e620000000800 */
[----:B--2---:R-:W-:Y:S01]  /*37b0*/  FADD.FTZ R104, R61, 1 ;  /* 0x3f8000003d687421 */ /* 0x004fe20000010000 */
[----:B------:R-:W-:Y:S02]  /*37c0*/  PRMT R84, RZ, 0x7610, R34 ;  /* 0x00007610ff547816 */ /* 0x000fe40000000022 */
[--C-:B------:R-:W-:Y:S02]  /*37d0*/  PRMT R90, RZ, 0x5410, R39.reuse ;  /* 0x00005410ff5a7816 */ /* 0x100fe40000000027 */
[----:B------:R-:W-:-:S02]  /*37e0*/  PRMT R92, RZ, 0x7610, R39 ;  /* 0x00007610ff5c7816 */ /* 0x000fc40000000027 */
[----:B------:R2:W3:Y:S01]  /*37f0*/  MUFU.EX2 R62, R56 ;  /* 0x00000038003e7308 */ /* 0x0004e20000000800 */
[----:B0-----:R-:W-:Y:S01]  /*3800*/  FADD.FTZ R99, -R97, 1 ;  /* 0x3f80000061637421 */ /* 0x001fe20000010100 */
[----:B------:R-:W-:Y:S01]  /*3810*/  PRMT R66, RZ, 0x5410, R34 ;  /* 0x00005410ff427816 */ /* 0x000fe20000000022 */
[C---:B------:R-:W-:Y:S01]  /*3820*/  FMUL.FTZ R60, R26.reuse, R97 ;  /* 0x000000611a3c7220 */ /* 0x040fe20000410000 */
[----:B------:R-:W-:Y:S01]  /*3830*/  ISETP.NE.U32.AND P0, PT, RZ, c[0x0][0x270], PT ;  /* 0x00009c00ff007a0c */ /* 0x000fe20003f05070 */
[----:B------:R-:W-:Y:S02]  /*3840*/  FFMA.FTZ R99, R26, R99, 1 ;  /* 0x3f8000001a637423 */ /* 0x000fe40000010063 */
[----:B------:R-:W-:Y:S01]  /*3850*/  FMUL.FTZ R25, R88, R60 ;  /* 0x0000003c58197220 */ /* 0x000fe20000410000 */
[----:B------:R0:W5:Y:S01]  /*3860*/  MUFU.RCP R100, R59 ;  /* 0x0000003b00647308 */ /* 0x0001620000001000 */
[----:B-1----:R-:W-:Y:S01]  /*3870*/  FADD.FTZ R76, R76, 1 ;  /* 0x3f8000004c4c7421 */ /* 0x002fe20000010000 */
[----:B--2---:R-:W-:Y:S01]  /*3880*/  PRMT R56, RZ, 0x7610, R33 ;  /* 0x00007610ff387816 */ /* 0x004fe20000000021 */
[----:B------:R-:W-:Y:S01]  /*3890*/  FMUL.FTZ R7, R79, -1.4426950216293334961 ;  /* 0xbfb8aa3b4f077820 */ /* 0x000fe20000410000 */
[----:B------:R-:W-:Y:S01]  /*38a0*/  ISETP.NE.AND.EX P0, PT, RZ, c[0x0][0x274], PT, P0 ;  /* 0x00009d00ff007a0c */ /* 0x000fe20003f05300 */
[----:B------:R-:W-:-:S02]  /*38b0*/  FMUL.FTZ R87, R66, -1.4426950216293334961 ;  /* 0xbfb8aa3b42577820 */ /* 0x000fc40000410000 */
[----:B------:R-:W-:Y:S01]  /*38c0*/  FMUL.FTZ R85, R56, -1.4426950216293334961 ;  /* 0xbfb8aa3b38557820 */ /* 0x000fe20000410000 */
[----:B------:R1:W2:Y:S01]  /*38d0*/  MUFU.EX2 R77, R57 ;  /* 0x00000039004d7308 */ /* 0x0002a20000000800 */
[----:B0-----:R-:W-:Y:S01]  /*38e0*/  PRMT R59, RZ, 0x5410, R28 ;  /* 0x00005410ff3b7816 */ /* 0x001fe2000000001c */
[----:B---3--:R-:W-:Y:S01]  /*38f0*/  FADD.FTZ R105, R62, 1 ;  /* 0x3f8000003e697421 */ /* 0x008fe20000010000 */
[----:B------:R-:W-:-:S05]  /*3900*/  PRMT R28, RZ, 0x5410, R40 ;  /* 0x00005410ff1c7816 */ /* 0x000fca0000000028 */
[----:B------:R-:W0:Y:S01]  /*3910*/  MUFU.RCP R101, R101 ;  /* 0x0000006500657308 */ /* 0x000e220000001000 */
[----:B-----5:R-:W-:Y:S01]  /*3920*/  FADD.FTZ R26, -R100, 1 ;  /* 0x3f800000641a7421 */ /* 0x020fe20000010100 */
[----:B-1----:R-:W-:Y:S01]  /*3930*/  PRMT R57, RZ, 0x7610, R32 ;  /* 0x00007610ff397816 */ /* 0x002fe20000000020 */
[----:B------:R-:W-:Y:S01]  /*3940*/  FMUL.FTZ R61, R27, R100 ;  /* 0x000000641b3d7220 */ /* 0x000fe20000410000 */
[----:B------:R-:W-:Y:S01]  /*3950*/  MOV R32, c[0x0][0x16c] ;  /* 0x00005b0000207a02 */ /* 0x000fe20000000f00 */
[----:B------:R-:W-:Y:S01]  /*3960*/  FFMA.FTZ R29, R25, R28, R98 ;  /* 0x0000001c191d7223 */ /* 0x000fe20000010062 */
[----:B------:R-:W-:Y:S01]  /*3970*/  PRMT R28, RZ, 0x7610, R40 ;  /* 0x00007610ff1c7816 */ /* 0x000fe20000000028 */
[----:B------:R-:W-:Y:S01]  /*3980*/  FFMA.FTZ R98, R27, R26, 1 ;  /* 0x3f8000001b627423 */ /* 0x000fe2000001001a */
[----:B------:R-:W1:Y:S01]  /*3990*/  MUFU.RCP R104, R104 ;  /* 0x0000006800687308 */ /* 0x000e620000001000 */
[----:B------:R-:W-:Y:S01]  /*39a0*/  FMUL.FTZ R26, R89, R61 ;  /* 0x0000003d591a7220 */ /* 0x000fe20000410000 */
[----:B------:R-:W-:Y:S01]  /*39b0*/  ISETP.GE.AND P1, PT, R32, 0x1, PT ;  /* 0x000000012000780c */ /* 0x000fe20003f26270 */
[----:B--2---:R-:W-:Y:S01]  /*39c0*/  FADD.FTZ R77, R77, 1 ;  /* 0x3f8000004d4d7421 */ /* 0x004fe20000010000 */
[----:B------:R-:W-:Y:S01]  /*39d0*/  PRMT R32, RZ, 0x5410, R42 ;  /* 0x00005410ff207816 */ /* 0x000fe2000000002a */
[----:B------:R-:W-:Y:S01]  /*39e0*/  FFMA.FTZ R28, R26, R28, R29 ;  /* 0x0000001c1a1c7223 */ /* 0x000fe2000001001d */
[----:B------:R-:W-:Y:S01]  /*39f0*/  PRMT R29, RZ, 0x5410, R41 ;  /* 0x00005410ff1d7816 */ /* 0x000fe20000000029 */
[----:B------:R-:W-:Y:S01]  /*3a00*/  FMUL.FTZ R80, R57, -1.4426950216293334961 ;  /* 0xbfb8aa3b39507820 */ /* 0x000fe20000410000 */
[----:B------:R2:W3:Y:S01]  /*3a10*/  MUFU.EX2 R81, R63 ;  /* 0x0000003f00517308 */ /* 0x0004e20000000800 */
[----:B0-----:R-:W-:-:S02]  /*3a20*/  FADD.FTZ R27, -R101, 1 ;  /* 0x3f800000651b7421 */ /* 0x001fc40000010100 */
[C---:B------:R-:W-:Y:S02]  /*3a30*/  FMUL.FTZ R62, R72.reuse, R101 ;  /* 0x00000065483e7220 */ /* 0x040fe40000410000 */
[----:B------:R-:W-:Y:S02]  /*3a40*/  FFMA.FTZ R102, R72, R27, 1 ;  /* 0x3f80000048667423 */ /* 0x000fe4000001001b */
[----:B------:R-:W-:Y:S01]  /*3a50*/  FMUL.FTZ R27, R96, R62 ;  /* 0x0000003e601b7220 */ /* 0x000fe20000410000 */
[----:B------:R-:W0:Y:S01]  /*3a60*/  MUFU.RCP R106, R76 ;  /* 0x0000004c006a7308 */ /* 0x000e220000001000 */
[----:B-1----:R-:W-:Y:S02]  /*3a70*/  FADD.FTZ R30, -R104, 1 ;  /* 0x3f800000681e7421 */ /* 0x002fe40000010100 */
[C---:B--2---:R-:W-:Y:S02]  /*3a80*/  FMUL.FTZ R63, R103.reuse, R104 ;  /* 0x00000068673f7220 */ /* 0x044fe40000410000 */
[----:B------:R-:W-:Y:S01]  /*3a90*/  FFMA.FTZ R103, R103, R30, 1 ;  /* 0x3f80000067677423 */ /* 0x000fe2000001001e */
[----:B------:R-:W-:Y:S01]  /*3aa0*/  PRMT R30, RZ, 0x7610, R41 ;  /* 0x00007610ff1e7816 */ /* 0x000fe20000000029 */
[----:B------:R-:W-:Y:S01]  /*3ab0*/  FFMA.FTZ R29, R27, R29, R28 ;  /* 0x0000001d1b1d7223 */ /* 0x000fe2000001001c */
[----:B------:R-:W1:Y:S01]  /*3ac0*/  MUFU.RCP R105, R105 ;  /* 0x0000006900697308 */ /* 0x000e620000001000 */
[----:B---3--:R-:W-:-:S02]  /*3ad0*/  FADD.FTZ R81, R81, 1 ;  /* 0x3f80000051517421 */ /* 0x008fc40000010000 */
[----:B------:R-:W-:-:S04]  /*3ae0*/  FMUL.FTZ R28, R95, R63 ;  /* 0x0000003f5f1c7220 */ /* 0x000fc80000410000 */
[----:B------:R-:W-:Y:S01]  /*3af0*/  FFMA.FTZ R30, R28, R30, R29 ;  /* 0x0000001e1c1e7223 */ /* 0x000fe2000001001d */
[----:B------:R2:W3:Y:S01]  /*3b00*/  MUFU.EX2 R82, R7 ;  /* 0x0000000700527308 */ /* 0x0004e20000000800 */
[C---:B0-----:R-:W-:Y:S02]  /*3b10*/  FMUL.FTZ R72, R73.reuse, R106 ;  /* 0x0000006a49487220 */ /* 0x041fe40000410000 */
[----:B------:R-:W-:Y:S02]  /*3b20*/  FADD.FTZ R108, -R106, 1 ;  /* 0x3f8000006a6c7421 */ /* 0x000fe40000010100 */
[----:B------:R-:W-:Y:S02]  /*3b30*/  FMUL.FTZ R29, R94, R72 ;  /* 0x000000485e1d7220 */ /* 0x000fe40000410000 */
[----:B------:R-:W-:Y:S01]  /*3b40*/  FFMA.FTZ R108, R73, R108, 1 ;  /* 0x3f800000496c7423 */ /* 0x000fe2000001006c */
[----:B------:R0:W-:Y:S01]  /*3b50*/  MUFU.RCP R107, R77 ;  /* 0x0000004d006b7308 */ /* 0x0001e20000001000 */
[----:B-1----:R-:W-:Y:S01]  /*3b60*/  FADD.FTZ R31, -R105, 1 ;  /* 0x3f800000691f7421 */ /* 0x002fe20000010100 */
[----:B--2---:R-:W-:Y:S01]  /*3b70*/  PRMT R7, RZ, 0x5410, R33 ;  /* 0x00005410ff077816 */ /* 0x004fe20000000021 */
[----:B------:R-:W-:-:S02]  /*3b80*/  FMUL.FTZ R73, R78, R105 ;  /* 0x000000694e497220 */ /* 0x000fc40000410000 */
[----:B------:R-:W-:Y:S02]  /*3b90*/  FMUL.FTZ R33, R84, -1.4426950216293334961 ;  /* 0xbfb8aa3b54217820 */ /* 0x000fe40000410000 */
[----:B------:R-:W-:Y:S01]  /*3ba0*/  FMUL.FTZ R91, R7, -1.4426950216293334961 ;  /* 0xbfb8aa3b075b7820 */ /* 0x000fe20000410000 */
[----:B------:R-:W-:Y:S01]  /*3bb0*/  MUFU.RCP R110, R81 ;  /* 0x00000051006e7308 */ /* 0x000fe20000001000 */
[----:B---3--:R-:W-:Y:S01]  /*3bc0*/  FADD.FTZ R82, R82, 1 ;  /* 0x3f80000052527421 */ /* 0x008fe20000010000 */
[----:B0-----:R-:W-:-:S06]  /*3bd0*/  PRMT R77, RZ, 0x7610, R35 ;  /* 0x00007610ff4d7816 */ /* 0x001fcc0000000023 */
[----:B------:R0:W-:Y:S08]  /*3be0*/  MUFU.EX2 R113, R33 ;  /* 0x0000002100717308 */ /* 0x0001f00000000800 */
[----:B------:R-:W-:Y:S01]  /*3bf0*/  MUFU.EX2 R80, R80 ;  /* 0x0000005000507308 */ /* 0x000fe20000000800 */
[----:B0-----:R-:W-:-:S07]  /*3c00*/  PRMT R33, RZ, 0x5410, R43 ;  /* 0x00005410ff217816 */ /* 0x001fce000000002b */
[----:B------:R-:W0:Y:S08]  /*3c10*/  MUFU.EX2 R91, R91 ;  /* 0x0000005b005b7308 */ /* 0x000e300000000800 */
[----:B------:R-:W-:Y:S08]  /*3c20*/  MUFU.EX2 R85, R85 ;  /* 0x0000005500557308 */ /* 0x000ff00000000800 */
[----:B------:R-:W1:Y:S01]  /*3c30*/  MUFU.EX2 R87, R87 ;  /* 0x0000005700577308 */ /* 0x000e620000000800 */
[----:B0-----:R-:W-:-:S07]  /*3c40*/  FADD.FTZ R91, R91, 1 ;  /* 0x3f8000005b5b7421 */ /* 0x001fce0000010000 */
[----:B------:R-:W-:Y:S01]  /*3c50*/  MUFU.RCP R114, R91 ;  /* 0x0000005b00727308 */ /* 0x000fe20000001000 */
[----:B-1----:R-:W-:-:S07]  /*3c60*/  FADD.FTZ R87, R87, 1 ;  /* 0x3f80000057577421 */ /* 0x002fce0000010000 */
[----:B------:R-:W-:Y:S01]  /*3c70*/  MUFU.RCP R87, R87 ;  /* 0x0000005700577308 */ /* 0x000fe20000001000 */
[----:B----4-:R0:W-:Y:S04]  /*3c80*/  STS.128 [R6.X16], R48 ;  /* 0x0000003006007388 */ /* 0x0101e8000000cc00 */
[----:B------:R1:W-:Y:S01]  /*3c90*/  STS.128 [R6.X16+0x200], R52 ;  /* 0x0002003406007388 */ /* 0x0003e2000000cc00 */
[----:B------:R-:W-:-:S06]  /*3ca0*/  NOP ;  /* 0x0000000000007918 */ /* 0x000fcc0000000000 */
[----:B------:R-:W2:Y:S01]  /*3cb0*/  LDS.128 R36, [R8.X16] ;  /* 0x0000000008247984 */ /* 0x000ea2000000cc00 */
[----:B0-----:R-:W-:Y:S01]  /*3cc0*/  FFMA.FTZ R49, R29, R32, R30 ;  /* 0x000000201d317223 */ /* 0x001fe2000001001e */
[----:B------:R-:W-:Y:S01]  /*3cd0*/  PRMT R32, RZ, 0x7610, R42 ;  /* 0x00007610ff207816 */ /* 0x000fe2000000002a */
[----:B------:R-:W-:Y:S02]  /*3ce0*/  FMUL.FTZ R30, R93, R73 ;  /* 0x000000495d1e7220 */ /* 0x000fe40000410000 */
[----:B-1----:R-:W-:Y:S01]  /*3cf0*/  FFMA.FTZ R55, R78, R31, 1 ;  /* 0x3f8000004e377423 */ /* 0x002fe2000001001f */
[----:B------:R-:W0:Y:S01]  /*3d00*/  MUFU.RCP R52, R82 ;  /* 0x0000005200347308 */ /* 0x000e220000001000 */
[----:B------:R-:W-:Y:S01]  /*3d10*/  FADD.FTZ R31, -R107, 1 ;  /* 0x3f8000006b1f7421 */ /* 0x000fe20000010100 */
[----:B------:R-:W-:Y:S01]  /*3d20*/  PRMT R78, RZ, 0x5410, R35 ;  /* 0x00005410ff4e7816 */ /* 0x000fe20000000023 */
[----:B------:R-:W-:Y:S01]  /*3d30*/  FFMA.FTZ R34, R30, R32, R49 ;  /* 0x000000201e227223 */ /* 0x000fe20000010031 */
[----:B------:R-:W-:Y:S01]  /*3d40*/  PRMT R35, RZ, 0x5410, R44 ;  /* 0x00005410ff237816 */ /* 0x000fe2000000002c */
[----:B------:R-:W-:-:S02]  /*3d50*/  FFMA.FTZ R109, R74, R31, 1 ;  /* 0x3f8000004a6d7423 */ /* 0x000fc4000001001f */
[----:B------:R-:W-:Y:S02]  /*3d60*/  FMUL.FTZ R74, R74, R107 ;  /* 0x0000006b4a4a7220 */ /* 0x000fe40000410000 */
[----:B------:R-:W-:Y:S02]  /*3d70*/  FADD.FTZ R32, -R110, 1 ;  /* 0x3f8000006e207421 */ /* 0x000fe40000010100 */
[----:B------:R-:W-:Y:S02]  /*3d80*/  FMUL.FTZ R31, R90, R74 ;  /* 0x0000004a5a1f7220 */ /* 0x000fe40000410000 */
[C---:B------:R-:W-:Y:S02]  /*3d90*/  FFMA.FTZ R112, R75.reuse, R32, 1 ;  /* 0x3f8000004b707423 */ /* 0x040fe40000010020 */
[----:B------:R-:W-:Y:S02]  /*3da0*/  FMUL.FTZ R75, R75, R110 ;  /* 0x0000006e4b4b7220 */ /* 0x000fe40000410000 */
[----:B------:R-:W-:Y:S01]  /*3db0*/  FFMA.FTZ R49, R31, R33, R34 ;  /* 0x000000211f317223 */ /* 0x000fe20000010022 */
[----:B------:R-:W-:Y:S01]  /*3dc0*/  PRMT R33, RZ, 0x7610, R43 ;  /* 0x00007610ff217816 */ /* 0x000fe2000000002b */
[----:B------:R-:W-:-:S02]  /*3dd0*/  FMUL.FTZ R32, R92, R75 ;  /* 0x0000004b5c207220 */ /* 0x000fc40000410000 */
[----:B0-----:R-:W-:Y:S02]  /*3de0*/  FMUL.FTZ R76, R79, R52 ;  /* 0x000000344f4c7220 */ /* 0x001fe40000410000 */
[----:B------:R-:W-:Y:S02]  /*3df0*/  FMUL.FTZ R48, R78, -1.4426950216293334961 ;  /* 0xbfb8aa3b4e307820 */ /* 0x000fe40000410000 */
[----:B------:R-:W-:Y:S02]  /*3e00*/  FFMA.FTZ R50, R32, R33, R49 ;  /* 0x0000002120327223 */ /* 0x000fe40000010031 */
[----:B------:R-:W-:Y:S01]  /*3e10*/  FMUL.FTZ R33, R59, R76 ;  /* 0x0000004c3b217220 */ /* 0x000fe20000410000 */
[----:B------:R0:W-:Y:S01]  /*3e20*/  MUFU.EX2 R115, R48 ;  /* 0x0000003000737308 */ /* 0x0001e20000000800 */
[----:B------:R-:W-:Y:S01]  /*3e30*/  FMUL.FTZ R53, R77, -1.4426950216293334961 ;  /* 0xbfb8aa3b4d357820 */ /* 0x000fe20000410000 */
[--C-:B--2---:R-:W-:Y:S01]  /*3e40*/  PRMT R81, RZ, 0x5410, R37.reuse ;  /* 0x00005410ff517816 */ /* 0x104fe20000000025 */
[----:B------:R-:W-:Y:S01]  /*3e50*/  FFMA.FTZ R35, R33, R35, R50 ;  /* 0x0000002321237223 */ /* 0x000fe20000010032 */
[----:B------:R-:W-:Y:S01]  /*3e60*/  PRMT R82, RZ, 0x7610, R37 ;  /* 0x00007610ff527816 */ /* 0x000fe20000000025 */
[----:B------:R-:W-:Y:S01]  /*3e70*/  FADD.FTZ R34, -R52, 1 ;  /* 0x3f80000034227421 */ /* 0x000fe20000010100 */
[----:B------:R-:W-:Y:S01]  /*3e80*/  PRMT R86, RZ, 0x7610, R38 ;  /* 0x00007610ff567816 */ /* 0x000fe20000000026 */
[----:B------:R-:W-:Y:S01]  /*3e90*/  FADD.FTZ R54, R80, 1 ;  /* 0x3f80000050367421 */ /* 0x000fe20000010000 */
[----:B------:R-:W1:Y:S01]  /*3ea0*/  MUFU.EX2 R53, R53 ;  /* 0x0000003500357308 */ /* 0x000e620000000800 */
[----:B0-----:R-:W0:Y:S01]  /*3eb0*/  LDS.128 R48, [R8.X16+0x10] ;  /* 0x0000100008307984 */ /* 0x001e22000000cc00 */
[--C-:B------:R-:W-:Y:S01]  /*3ec0*/  PRMT R80, RZ, 0x7610, R36.reuse ;  /* 0x00007610ff507816 */ /* 0x100fe20000000024 */
[----:B------:R-:W-:Y:S01]  /*3ed0*/  FFMA.FTZ R34, R79, R34, 1 ;  /* 0x3f8000004f227423 */ /* 0x000fe20000010022 */
[----:B------:R-:W-:Y:S01]  /*3ee0*/  PRMT R79, RZ, 0x5410, R36 ;  /* 0x00005410ff4f7816 */ /* 0x000fe20000000024 */
[----:B------:R-:W-:Y:S01]  /*3ef0*/  FMUL.FTZ R96, R96, R81 ;  /* 0x0000005160607220 */ /* 0x000fe20000410000 */
[----:B------:R-:W-:Y:S01]  /*3f00*/  PRMT R83, RZ, 0x5410, R38 ;  /* 0x00005410ff537816 */ /* 0x000fe20000000026 */
[----:B------:R-:W-:Y:S01]  /*3f10*/  FMUL.FTZ R37, R89, R80 ;  /* 0x0000005059257220 */ /* 0x000fe20000410000 */
[--C-:B------:R-:W-:Y:S01]  /*3f20*/  PRMT R89, RZ, 0x5410, R39.reuse ;  /* 0x00005410ff597816 */ /* 0x100fe20000000027 */
[----:B------:R-:W-:Y:S01]  /*3f30*/  FMUL.FTZ R36, R88, R79 ;  /* 0x0000004f58247220 */ /* 0x000fe20000410000 */
[----:B------:R-:W-:Y:S01]  /*3f40*/  PRMT R88, RZ, 0x7610, R39 ;  /* 0x00007610ff587816 */ /* 0x000fe20000000027 */
[----:B------:R-:W-:Y:S01]  /*3f50*/  FMUL.FTZ R95, R95, R82 ;  /* 0x000000525f5f7220 */ /* 0x000fe20000410000 */
[----:B------:R-:W2:Y:S01]  /*3f60*/  MUFU.RCP R54, R54 ;  /* 0x0000003600367308 */ /* 0x000ea20000001000 */
[----:B------:R-:W-:-:S02]  /*3f70*/  FMUL.FTZ R38, R93, R86 ;  /* 0x000000565d267220 */ /* 0x000fc40000410000 */
[----:B------:R-:W-:Y:S02]  /*3f80*/  FMUL.FTZ R101, R101, R96 ;  /* 0x0000006065657220 */ /* 0x000fe40000410000 */
[----:B------:R-:W-:Y:S02]  /*3f90*/  FMUL.FTZ R39, R94, R83 ;  /* 0x000000535e277220 */ /* 0x000fe40000410000 */
[----:B------:R-:W-:Y:S02]  /*3fa0*/  FMUL.FTZ R104, R104, R95 ;  /* 0x0000005f68687220 */ /* 0x000fe40000410000 */
[----:B------:R-:W-:Y:S02]  /*3fb0*/  FMUL.FTZ R94, R90, R89 ;  /* 0x000000595a5e7220 */ /* 0x000fe40000410000 */
[----:B------:R-:W-:Y:S02]  /*3fc0*/  FADD.FTZ R95, R85, 1 ;  /* 0x3f800000555f7421 */ /* 0x000fe40000010000 */
[----:B------:R-:W-:-:S02]  /*3fd0*/  FMUL.FTZ R90, R105, R38 ;  /* 0x00000026695a7220 */ /* 0x000fc40000410000 */
[----:B------:R-:W-:Y:S01]  /*3fe0*/  FMUL.FTZ R85, R92, R88 ;  /* 0x000000585c557220 */ /* 0x000fe20000410000 */
[----:B------:R3:W4:Y:S01]  /*3ff0*/  MUFU.RCP R111, R95 ;  /* 0x0000005f006f7308 */ /* 0x0007220000001000 */
[----:B------:R-:W-:Y:S02]  /*4000*/  FMUL.FTZ R38, R101, R102 ;  /* 0x0000006665267220 */ /* 0x000fe40000410000 */
[----:B------:R-:W-:Y:S02]  /*4010*/  FMUL.FTZ R36, R97, R36 ;  /* 0x0000002461247220 */ /* 0x000fe40000410000 */
[----:B-1----:R-:W-:Y:S02]  /*4020*/  FADD.FTZ R102, R53, 1 ;  /* 0x3f80000035667421 */ /* 0x002fe40000010000 */
[----:B------:R-:W-:Y:S02]  /*4030*/  FMUL.FTZ R85, R110, R85 ;  /* 0x000000556e557220 */ /* 0x000fe40000410000 */
[----:B------:R-:W-:-:S02]  /*4040*/  FMUL.FTZ R36, R36, R99 ;  /* 0x0000006324247220 */ /* 0x000fc40000410000 */
[----:B------:R-:W-:Y:S01]  /*4050*/  FADD.FTZ R97, R113, 1 ;  /* 0x3f80000071617421 */ /* 0x000fe20000010000 */
[----:B------:R-:W1:Y:S01]  /*4060*/  MUFU.RCP R102, R102 ;  /* 0x0000006600667308 */ /* 0x000e620000001000 */
[----:B------:R-:W-:Y:S01]  /*4070*/  FADD.FTZ R99, R115, 1 ;  /* 0x3f80000073637421 */ /* 0x000fe20000010000 */
[--C-:B0-----:R-:W-:Y:S01]  /*4080*/  PRMT R92, RZ, 0x5410, R49.reuse ;  /* 0x00005410ff5c7816 */ /* 0x101fe20000000031 */
[----:B------:R-:W-:Y:S01]  /*4090*/  FMUL.FTZ R103, R104, R103 ;  /* 0x0000006768677220 */ /* 0x000fe20000410000 */
[----:B------:R-:W-:Y:S01]  /*40a0*/  PRMT R93, RZ, 0x7610, R49 ;  /* 0x00007610ff5d7816 */ /* 0x000fe20000000031 */
[----:B------:R-:W-:Y:S01]  /*40b0*/  FMUL.FTZ R104, R90, R55 ;  /* 0x000000375a687220 */ /* 0x000fe20000410000 */
[--C-:B------:R-:W-:Y:S01]  /*40c0*/  PRMT R90, RZ, 0x7610, R48.reuse ;  /* 0x00007610ff5a7816 */ /* 0x100fe20000000030 */
[----:B------:R-:W-:Y:S01]  /*40d0*/  FMUL.FTZ R112, R85, R112 ;  /* 0x0000007055707220 */ /* 0x000fe20000410000 */
[----:B------:R-:W-:Y:S01]  /*40e0*/  PRMT R85, RZ, 0x5410, R48 ;  /* 0x00005410ff557816 */ /* 0x000fe20000000030 */
[----:B------:R-:W0:Y:S01]  /*40f0*/  MUFU.RCP R97, R97 ;  /* 0x0000006100617308 */ /* 0x000e220000001000 */
[----:B------:R-:W-:Y:S01]  /*4100*/  FMUL.FTZ R94, R107, R94 ;  /* 0x0000005e6b5e7220 */ /* 0x000fe20000410000 */
[--C-:B------:R-:W-:Y:S01]  /*4110*/  PRMT R91, RZ, 0x5410, R50.reuse ;  /* 0x00005410ff5b7816 */ /* 0x100fe20000000032 */
[----:B--2---:R-:W-:Y:S01]  /*4120*/  FADD.FTZ R48, -R54, 1 ;  /* 0x3f80000036307421 */ /* 0x004fe20000010100 */
[----:B------:R-:W-:Y:S01]  /*4130*/  PRMT R96, RZ, 0x7610, R50 ;  /* 0x00007610ff607816 */ /* 0x000fe20000000032 */
[----:B------:R-:W-:Y:S01]  /*4140*/  FMUL.FTZ R59, R59, R85 ;  /* 0x000000553b3b7220 */ /* 0x000fe20000410000 */
[--C-:B---3--:R-:W-:Y:S01]  /*4150*/  PRMT R95, RZ, 0x7610, R51.reuse ;  /* 0x00007610ff5f7816 */ /* 0x108fe20000000033 */
[----:B------:R-:W-:Y:S01]  /*4160*/  FMUL.FTZ R49, R71, R90 ;  /* 0x0000005a47317220 */ /* 0x000fe20000410000 */
[----:B------:R-:W2:Y:S01]  /*4170*/  MUFU.RCP R99, R99 ;  /* 0x0000006300637308 */ /* 0x000ea20000001000 */
[----:B------:R-:W-:Y:S01]  /*4180*/  FMUL.FTZ R109, R94, R109 ;  /* 0x0000006d5e6d7220 */ /* 0x000fe20000410000 */
[----:B------:R-:W-:Y:S01]  /*4190*/  PRMT R94, RZ, 0x5410, R51 ;  /* 0x00005410ff5e7816 */ /* 0x000fe20000000033 */
[----:B------:R-:W-:-:S02]  /*41a0*/  FMUL.FTZ R59, R52, R59 ;  /* 0x0000003b343b7220 */ /* 0x000fc40000410000 */
[----:B------:R-:W-:Y:S02]  /*41b0*/  FFMA.FTZ R48, R57, R48, 1 ;  /* 0x3f80000039307423 */ /* 0x000fe40000010030 */
[----:B------:R-:W-:Y:S02]  /*41c0*/  FMUL.FTZ R49, R54, R49 ;  /* 0x0000003136317220 */ /* 0x000fe40000410000 */
[----:B------:R-:W-:Y:S02]  /*41d0*/  FADD.FTZ R50, -R114, 1 ;  /* 0x3f80000072327421 */ /* 0x000fe40000010100 */
[----:B----4-:R-:W-:Y:S02]  /*41e0*/  FADD.FTZ R53, -R111, 1 ;  /* 0x3f8000006f357421 */ /* 0x010fe40000010100 */
[----:B------:R-:W-:Y:S02]  /*41f0*/  FMUL.FTZ R51, R69, R92 ;  /* 0x0000005c45337220 */ /* 0x000fe40000410000 */
[----:B------:R-:W-:-:S02]  /*4200*/  FMUL.FTZ R52, R70, R93 ;  /* 0x0000005d46347220 */ /* 0x000fc40000410000 */
[----:B------:R-:W-:Y:S02]  /*4210*/  FMUL.FTZ R37, R100, R37 ;  /* 0x0000002564257220 */ /* 0x000fe40000410000 */
[----:B------:R-:W-:Y:S02]  /*4220*/  FMUL.FTZ R49, R49, R48 ;  /* 0x0000003031317220 */ /* 0x000fe40000410000 */
[----:B------:R-:W-:Y:S02]  /*4230*/  FFMA.FTZ R50, R7, R50, 1 ;  /* 0x3f80000007327423 */ /* 0x000fe40000010032 */
[----:B------:R-:W-:Y:S02]  /*4240*/  FMUL.FTZ R51, R114, R51 ;  /* 0x0000003372337220 */ /* 0x000fe40000410000 */
[----:B------:R-:W-:Y:S02]  /*4250*/  FFMA.FTZ R53, R56, R53, 1 ;  /* 0x3f80000038357423 */ /* 0x000fe40000010035 */
[----:B------:R-:W-:-:S02]  /*4260*/  FMUL.FTZ R52, R111, R52 ;  /* 0x000000346f347220 */ /* 0x000fc40000410000 */
[----:B-1----:R-:W-:Y:S02]  /*4270*/  FADD.FTZ R48, -R102, 1 ;  /* 0x3f80000066307421 */ /* 0x002fe40000010100 */
[----:B------:R-:W-:Y:S02]  /*4280*/  FMUL.FTZ R37, R37, R98 ;  /* 0x0000006225257220 */ /* 0x000fe40000410000 */
[----:B------:R-:W-:Y:S02]  /*4290*/  FMUL.FTZ R101, R56, R111 ;  /* 0x0000006f38657220 */ /* 0x000fe40000410000 */
[----:B------:R-:W-:Y:S01]  /*42a0*/  FMUL.FTZ R98, R57, R54 ;  /* 0x0000003639627220 */ /* 0x000fe20000410000 */
[----:B------:R-:W-:Y:S01]  /*42b0*/  F2FP.BF16.PACK_AB R36, R37, R36 ;  /* 0x000000242524723e */ /* 0x000fe200000010ff */
[----:B------:R-:W-:Y:S01]  /*42c0*/  FMUL.FTZ R100, R7, R114 ;  /* 0x0000007207647220 */ /* 0x000fe20000410000 */
[----:B------:R-:W-:Y:S01]  /*42d0*/  F2FP.BF16.PACK_AB R37, R103, R38 ;  /* 0x000000266725723e */ /* 0x000fe200000010ff */
[----:B------:R-:W-:-:S02]  /*42e0*/  FMUL.FTZ R50, R51, R50 ;  /* 0x0000003233327220 */ /* 0x000fc40000410000 */
[----:B------:R-:W-:Y:S02]  /*42f0*/  FMUL.FTZ R53, R52, R53 ;  /* 0x0000003534357220 */ /* 0x000fe40000410000 */
[----:B------:R-:W-:Y:S02]  /*4300*/  FFMA.FTZ R56, R77, R48, 1 ;  /* 0x3f8000004d387423 */ /* 0x000fe40000010030 */
[----:B------:R-:W-:Y:S02]  /*4310*/  FADD.FTZ R7, -R87, 1 ;  /* 0x3f80000057077421 */ /* 0x000fe40000010100 */
[----:B0-----:R-:W-:Y:S02]  /*4320*/  FADD.FTZ R51, -R97, 1 ;  /* 0x3f80000061337421 */ /* 0x001fe40000010100 */
[----:B--2---:R-:W-:Y:S02]  /*4330*/  FADD.FTZ R55, -R99, 1 ;  /* 0x3f80000063377421 */ /* 0x004fe40000010100 */
[----:B------:R-:W-:-:S02]  /*4340*/  FMUL.FTZ R48, R68, R91 ;  /* 0x0000005b44307220 */ /* 0x000fc40000410000 */
[----:B------:R-:W-:Y:S02]  /*4350*/  FMUL.FTZ R52, R67, R96 ;  /* 0x0000006043347220 */ /* 0x000fe40000410000 */
[----:B------:R-:W-:Y:S02]  /*4360*/  FMUL.FTZ R54, R65, R94 ;  /* 0x0000005e41367220 */ /* 0x000fe40000410000 */
[----:B------:R-:W-:Y:S02]  /*4370*/  FMUL.FTZ R57, R64, R95 ;  /* 0x0000005f40397220 */ /* 0x000fe40000410000 */
[----:B------:R-:W-:Y:S02]  /*4380*/  FMUL.FTZ R39, R106, R39 ;  /* 0x000000276a277220 */ /* 0x000fe40000410000 */
[----:B------:R-:W-:Y:S02]  /*4390*/  FFMA.FTZ R7, R66, R7, 1 ;  /* 0x3f80000042077423 */ /* 0x000fe40000010007 */
        /* <DEDUP_REMOVED lines=8> */
[----:B------:R-:W-:Y:S01]  /*4420*/  FMUL.FTZ R48, R48, R7 ;  /* 0x0000000730307220 */ /* 0x000fe20000410000 */
[----:B------:R-:W-:Y:S01]  /*4430*/  F2FP.BF16.PACK_AB R38, R104, R39 ;  /* 0x000000276826723e */ /* 0x000fe200000010ff */
[----:B------:R-:W-:Y:S01]  /*4440*/  FMUL.FTZ R51, R52, R51 ;  /* 0x0000003334337220 */ /* 0x000fe20000410000 */
[----:B------:R-:W-:Y:S01]  /*4450*/  LEA R7, R3, R58, 0x1 ;  /* 0x0000003a03077211 */ /* 0x000fe200078e08ff */
[----:B------:R-:W-:Y:S01]  /*4460*/  FMUL.FTZ R54, R54, R55 ;  /* 0x0000003736367220 */ /* 0x000fe20000410000 */
[----:B------:R-:W-:Y:S01]  /*4470*/  F2FP.BF16.PACK_AB R39, R112, R109 ;  /* 0x0000006d7027723e */ /* 0x000fe200000010ff */
[----:B------:R-:W-:Y:S01]  /*4480*/  BAR.SYNC.DEFER_BLOCKING 0x0 ;  /* 0x0000000000007b1d */ /* 0x000fe20000010000 */
[----:B------:R-:W-:Y:S01]  /*4490*/  FMUL.FTZ R59, R57, R56 ;  /* 0x00000038393b7220 */ /* 0x000fe20000410000 */
[----:B------:R-:W-:Y:S01]  /*44a0*/  F2FP.BF16.PACK_AB R56, R49, R34 ;  /* 0x000000223138723e */ /* 0x000fe200000010ff */
[----:B------:R-:W-:Y:S01]  /*44b0*/  FMUL.FTZ R34, R71, R98 ;  /* 0x0000006247227220 */ /* 0x000fe20000410000 */
[----:B------:R-:W-:Y:S01]  /*44c0*/  F2FP.BF16.PACK_AB R57, R53, R50 ;  /* 0x000000323539723e */ /* 0x000fe200000010ff */
[----:B------:R-:W-:Y:S01]  /*44d0*/  FMUL.FTZ R66, R66, R87 ;  /* 0x0000005742427220 */ /* 0x000fe20000410000 */
[----:B------:R-:W-:Y:S01]  /*44e0*/  F2FP.BF16.PACK_AB R58, R51, R48 ;  /* 0x00000030333a723e */ /* 0x000fe200000010ff */
[----:B------:R-:W-:Y:S01]  /*44f0*/  FMUL.FTZ R84, R84, R97 ;  /* 0x0000006154547220 */ /* 0x000fe20000410000 */
[----:B------:R-:W-:Y:S01]  /*4500*/  F2FP.BF16.PACK_AB R59, R59, R54 ;  /* 0x000000363b3b723e */ /* 0x000fe200000010ff */
[----:B------:R-:W-:-:S02]  /*4510*/  FMUL.FTZ R78, R78, R99 ;  /* 0x000000634e4e7220 */ /* 0x000fc40000410000 */
[----:B------:R-:W-:-:S04]  /*4520*/  FMUL.FTZ R77, R77, R102 ;  /* 0x000000664d4d7220 */ /* 0x000fc80000410000 */
        /* <DEDUP_REMOVED lines=8> */
[----:B-1----:R-:W-:Y:S01]  /*45b0*/  MOV R56, UR7 ;  /* 0x0000000700387c02 */ /* 0x002fe20008000f00 */
[----:B------:R-:W-:Y:S01]  /*45c0*/  FFMA.FTZ R36, R34, R36, R35 ;  /* 0x0000002422247223 */ /* 0x000fe20000010023 */
[----:B------:R-:W-:Y:S01]  /*45d0*/  MOV R57, UR8 ;  /* 0x0000000800397c02 */ /* 0x000fe20008000f00 */
[----:B------:R-:W-:Y:S01]  /*45e0*/  FMUL.FTZ R35, R69, R100 ;  /* 0x0000006445237220 */ /* 0x000fe20000410000 */
[----:B------:R-:W-:-:S02]  /*45f0*/  PRMT R38, RZ, 0x7610, R45 ;  /* 0x00007610ff267816 */ /* 0x000fc4000000002d */
[----:B------:R-:W-:Y:S01]  /*4600*/  PRMT R39, RZ, 0x5410, R46 ;  /* 0x00005410ff277816 */ /* 0x000fe2000000002e */
[----:B------:R-:W-:Y:S01]  /*4610*/  IMAD.WIDE R56, R5, 0x10, R56 ;  /* 0x0000001005387825 */ /* 0x000fe200078e0238 */
[----:B------:R-:W-:Y:S02]  /*4620*/  PRMT R58, RZ, 0x7610, R46 ;  /* 0x00007610ff3a7816 */ /* 0x000fe4000000002e */
[----:B------:R-:W-:Y:S01]  /*4630*/  PRMT R59, RZ, 0x5410, R47 ;  /* 0x00005410ff3b7816 */ /* 0x000fe2000000002f */
[----:B------:R-:W-:Y:S02]  /*4640*/  FFMA.FTZ R37, R35, R37, R36 ;  /* 0x0000002523257223 */ /* 0x000fe40000010024 */
[----:B------:R-:W-:-:S04]  /*4650*/  FMUL.FTZ R36, R70, R101 ;  /* 0x0000006546247220 */ /* 0x000fc80000410000 */
[----:B------:R-:W-:Y:S02]  /*4660*/  FFMA.FTZ R38, R36, R38, R37 ;  /* 0x0000002624267223 */ /* 0x000fe40000010025 */
[----:B------:R-:W-:-:S04]  /*4670*/  FMUL.FTZ R37, R68, R66 ;  /* 0x0000004244257220 */ /* 0x000fc80000410000 */
[----:B------:R-:W-:Y:S02]  /*4680*/  FFMA.FTZ R39, R37, R39, R38 ;  /* 0x0000002725277223 */ /* 0x000fe40000010026 */
[----:B------:R-:W-:-:S04]  /*4690*/  FMUL.FTZ R38, R67, R84 ;  /* 0x0000005443267220 */ /* 0x000fc80000410000 */
[----:B------:R-:W-:Y:S01]  /*46a0*/  FFMA.FTZ R58, R38, R58, R39 ;  /* 0x0000003a263a7223 */ /* 0x000fe20000010027 */
[----:B--2---:R0:W-:Y:S01]  /*46b0*/  STG.E.128 [R56.64], R48 ;  /* 0x0000003038007986 */ /* 0x0041e2000c101d1c */
[----:B------:R-:W-:-:S03]  /*46c0*/  FMUL.FTZ R39, R65, R78 ;  /* 0x0000004e41277220 */ /* 0x000fc60000410000 */
[----:B---3--:R0:W-:Y:S01]  /*46d0*/  STG.E.128 [R56.64+0x200], R52 ;  /* 0x0002003438007986 */ /* 0x0081e2000c101d1c */
[----:B------:R-:W-:Y:S01]  /*46e0*/  FFMA.FTZ R65, R39, R59, R58 ;  /* 0x0000003b27417223 */ /* 0x000fe2000001003a */
[----:B------:R-:W-:Y:S05]  /*46f0*/  @!P0 BRA `(.L_x_1693) ;  /* 0x0000030000008947 */ /* 0x000fea0003800000 */
[----:B------:R-:W-:Y:S01]  /*4700*/  BAR.SYNC.DEFER_BLOCKING 0x0 ;  /* 0x0000000000007b1d */ /* 0x000fe20000010000 */
[----:B0-----:R-:W-:Y:S02]  /*4710*/  FMUL.FTZ R48, R60, R79 ;  /* 0x0000004f3c307220 */ /* 0x001fe40000410000 */
        /* <DEDUP_REMOVED lines=22> */
[----:B------:R0:W-:Y:S01]  /*4880*/  STS.128 [R7.X16], R48 ;  /* 0x0000003007007388 */ /* 0x0001e2000000cc00 */
        /* <DEDUP_REMOVED lines=13> */
[----:B------:R-:W1:Y:S01]  /*4960*/  LDS.128 R56, [R6.X16] ;  /* 0x0000000006387984 */ /* 0x000e62000000cc00 */
[----:B------:R-:W-:Y:S02]  /*4970*/  UIADD3 UR9, UR9, UR7, URZ ;  /* 0x0000000709097290 */ /* 0x000fe4000fffe03f */
[----:B------:R-:W-:Y:S01]  /*4980*/  ULEA UR7, UP0, UR8, UR18, 0x1 ;  /* 0x0000001208077291 */ /* 0x000fe2000f80083f */
[----:B------:R-:W2:Y:S03]  /*4990*/  LDS.128 R60, [R6.X16+0x200] ;  /* 0x00020000063c7984 */ /* 0x000ea6000000cc00 */
[----:B------:R-:W-:Y:S02]  /*49a0*/  ULEA.HI.X UR8, UR8, UR19, UR9, 0x1, UP0 ;  /* 0x0000001308087291 */ /* 0x000fe400080f0c09 */
[----:B0-----:R-:W-:-:S04]  /*49b0*/  MOV R48, UR7 ;  /* 0x0000000700307c02 */ /* 0x001fc80008000f00 */
[----:B------:R-:W-:-:S05]  /*49c0*/  MOV R49, UR8 ;  /* 0x0000000800317c02 */ /* 0x000fca0008000f00 */
[----:B------:R-:W-:-:S05]  /*49d0*/  IMAD.WIDE R48, R5, 0x10, R48 ;  /* 0x0000001005307825 */ /* 0x000fca00078e0230 */
[----:B-1----:R0:W-:Y:S04]  /*49e0*/  STG.E.128 [R48.64], R56 ;  /* 0x0000003830007986 */ /* 0x0021e8000c101d1c */
[----:B--2---:R0:W-:Y:S02]  /*49f0*/  STG.E.128 [R48.64+0x200], R60 ;  /* 0x0002003c30007986 */ /* 0x0041e4000c101d1c */
.L_x_1693:
[----:B------:R-:W-:Y:S01]  /*4a00*/  PRMT R98, RZ, 0x7610, R47 ;  /* 0x00007610ff627816 */ /* 0x000fe2000000002f */
[----:B------:R-:W-:Y:S01]  /*4a10*/  BAR.SYNC.DEFER_BLOCKING 0x0 ;  /* 0x0000000000007b1d */ /* 0x000fe20000010000 */
[----:B------:R-:W-:Y:S01]  /*4a20*/  HFMA2.MMA R96, -RZ, RZ, 0, 0 ;  /* 0x00000000ff607435 */ /* 0x000fe200000001ff */
        /* <DEDUP_REMOVED lines=8> */
[----:B------:R-:W-:Y:S01]  /*4ab0*/  MOV R81, RZ ;  /* 0x000000ff00517202 */ /* 0x000fe20000000f00 */
        /* <DEDUP_REMOVED lines=15> */
[----:B------:R-:W-:Y:S01]  /*4bb0*/  FMUL.FTZ R65, R64, UR4 ;  /* 0x0000000440417c20 */ /* 0x000fe20008410000 */
[----:B------:R-:W-:Y:S05]  /*4bc0*/  @!P1 BRA `(.L_x_1694) ;  /* 0x00003a9000009947 */ /* 0x000fea0003800000 */
[----:B------:R-:W-:Y:S01]  /*4bd0*/  UIADD3 UR38, UR37, -0x1, URZ ;  /* 0xffffffff25267890 */ /* 0x000fe2000fffe03f */
[----:B------:R-:W-:Y:S01]  /*4be0*/  MOV R96, RZ ;  /* 0x000000ff00607202 */ /* 0x000fe20000000f00 */
[----:B------:R-:W-:Y:S02]  /*4bf0*/  UMOV UR8, URZ ;  /* 0x0000003f00087c82 */ /* 0x000fe40008000000 */
[----:B------:R-:W-:Y:S02]  /*4c00*/  ULEA.HI UR7, UR38, UR38, URZ, 0x1 ;  /* 0x0000002626077291 */ /* 0x000fe4000f8f083f */
[----:B------:R-:W-:-:S02]  /*4c10*/  UMOV UR9, URZ ;  /* 0x0000003f00097c82 */ /* 0x000fc40008000000 */
[----:B------:R-:W-:-:S04]  /*4c20*/  ULOP3.LUT UR7, UR7, 0xfffffe, URZ, 0xc0, !UPT ;  /* 0x00fffffe07077892 */ /* 0x000fc8000f8ec03f */
[----:B------:R-:W-:-:S03]  /*4c30*/  UIADD3 UR38, UR38, -UR7, URZ ;  /* 0x8000000726267290 */ /* 0x000fc6000fffe03f */
[----:B------:R-:W-:Y:S02]  /*4c40*/  UMOV UR7, URZ ;  /* 0x0000003f00077c82 */ /* 0x000fe40008000000 */
.L_x_1742:
[----:B------:R-:W-:Y:S02]  /*4c50*/  ULDC.64 UR18, c[0x0][0x180] ;  /* 0x0000600000127ab9 */ /* 0x000fe40000000a00 */
[----:B------:R-:W-:Y:S02]  /*4c60*/  UIMAD UR22, UR25, UR18, URZ ;  /* 0x00000012191672a4 */ /* 0x000fe4000f8e023f */
[----:B------:R-:W-:Y:S02]  /*4c70*/  USHF.R.S32.HI UR42, URZ, 0x1f, UR7 ;  /* 0x0000001f3f2a7899 */ /* 0x000fe40008011407 */
[----:B------:R-:W-:Y:S02]  /*4c80*/  UIMAD UR19, UR24, UR19, UR22 ;  /* 0x00000013181372a4 */ /* 0x000fe4000f8e0216 */
[----:B------:R-:W-:Y:S02]  /*4c90*/  UIMAD.WIDE.U32 UR20, UR24, UR18, URZ ;  /* 0x00000012181472a5 */ /* 0x000fe4000f8e003f */
[----:B------:R-:W-:-:S02]  /*4ca0*/  ULDC.64 UR22, c[0x0][0x188] ;  /* 0x0000620000167ab9 */ /* 0x000fc40000000a00 */
[----:B------:R-:W-:Y:S02]  /*4cb0*/  UIMAD UR43, UR42, UR22, URZ ;  /* 0x000000162a2b72a4 */ /* 0x000fe4000f8e023f */
[----:B------:R-:W-:Y:S02]  /*4cc0*/  UIADD3 UR21, UR21, UR19, URZ ;  /* 0x0000001315157290 */ /* 0x000fe4000fffe03f */
[----:B------:R-:W-:Y:S02]  /*4cd0*/  UIMAD UR43, UR7, UR23, UR43 ;  /* 0x00000017072b72a4 */ /* 0x000fe4000f8e022b */
[----:B------:R-:W-:Y:S02]  /*4ce0*/  ULDC.64 UR18, c[0x0][0x1c0] ;  /* 0x0000700000127ab9 */ /* 0x000fe40000000a00 */
[----:B------:R-:W-:Y:S02]  /*4cf0*/  UIMAD UR44, UR42, UR18, URZ ;  /* 0x000000122a2c72a4 */ /* 0x000fe4000f8e023f */
[----:B------:R-:W-:-:S02]  /*4d00*/  UIMAD.WIDE.U32 UR22, UR7, UR22, UR20 ;  /* 0x00000016071672a5 */ /* 0x000fc4000f8e0014 */
[----:B------:R-:W-:Y:S02]  /*4d10*/  UIMAD.WIDE.U32 UR20, UR7, UR18, URZ ;  /* 0x00000012071472a5 */ /* 0x000fe4000f8e003f */
[----:B------:R-:W-:Y:S02]  /*4d20*/  UIMAD UR44, UR7, UR19, UR44 ;  /* 0x00000013072c72a4 */ /* 0x000fe4000f8e022c */
[----:B------:R-:W-:Y:S02]  /*4d30*/  UIADD3 UR43, UR23, UR43, URZ ;  /* 0x0000002b172b7290 */ /* 0x000fe4000fffe03f */
[----:B------:R-:W-:Y:S02]  /*4d40*/  ULDC.64 UR18, c[0x0][0x220] ;  /* 0x0000880000127ab9 */ /* 0x000fe40000000a00 */
[----:B------:R-:W-:Y:S02]  /*4d50*/  ULEA UR23, UP0, UR22, UR18, 0x2 ;  /* 0x0000001216177291 */ /* 0x000fe4000f80103f */
[----:B------:R-:W-:-:S02]  /*4d60*/  ULEA UR45, UP1, UR20, UR35, 0x1 ;  /* 0x00000023142d7291 */ /* 0x000fc4000f82083f */
[----:B------:R-:W-:Y:S02]  /*4d70*/  ULEA.HI.X UR19, UR22, UR19, UR43, 0x2, UP0 ;  /* 0x0000001316137291 */ /* 0x000fe400080f142b */
[----:B0-----:R-:W-:Y:S01]  /*4d80*/  MOV R58, UR23 ;  /* 0x00000017003a7c02 */ /* 0x001fe20008000f00 */
[----:B------:R-:W-:Y:S01]  /*4d90*/  UIADD3 UR18, UR21, UR44, URZ ;  /* 0x0000002c15127290 */ /* 0x000fe2000fffe03f */
[----:B------:R-:W-:Y:S02]  /*4da0*/  MOV R56, UR45 ;  /* 0x0000002d00387c02 */ /* 0x000fe40008000f00 */
[----:B------:R-:W-:Y:S01]  /*4db0*/  MOV R59, UR19 ;  /* 0x00000013003b7c02 */ /* 0x000fe20008000f00 */
[----:B------:R-:W-:-:S04]  /*4dc0*/  ULEA.HI.X UR20, UR20, UR36, UR18, 0x1, UP1 ;  /* 0x0000002414147291 */ /* 0x000fc800088f0c12 */
[----:B------:R0:W2:Y:S02]  /*4dd0*/  LDG.E R97, [R58.64] ;  /* 0x0000001c3a617981 */ /* 0x0000a4000c1e1900 */
[----:B------:R-:W-:Y:S01]  /*4de0*/  MOV R57, UR20 ;  /* 0x0000001400397c02 */ /* 0x000fe20008000f00 */
[----:B------:R-:W-:-:S04]  /*4df0*/  ULDC.64 UR20, c[0x0][0x198] ;  /* 0x0000660000147ab9 */ /* 0x000fc80000000a00 */
[----:B------:R-:W-:-:S05]  /*4e00*/  IMAD.WIDE R56, R5, 0x10, R56 ;  /* 0x0000001005387825 */ /* 0x000fca00078e0238 */
[----:B------:R1:W3:Y:S04]  /*4e10*/  LDG.E.128 R48, [R56.64] ;  /* 0x0000001c38307981 */ /* 0x0002e8000c1e1d00 */
        /* <DEDUP_REMOVED lines=13> */
[----:B-1----:R-:W-:-:S04]  /*4ef0*/  MOV R56, UR20 ;  /* 0x0000001400387c02 */ /* 0x002fc80008000f00 */
[----:B------:R-:W-:-:S05]  /*4f00*/  MOV R57, UR21 ;  /* 0x0000001500397c02 */ /* 0x000fca0008000f00 */
[----:B------:R1:W4:Y:S01]  /*4f10*/  LDG.E R99, [R56.64] ;  /* 0x0000001c38637981 */ /* 0x000322000c1e1900 */
[C---:B------:R-:W-:Y:S02]  /*4f20*/  LOP3.LUT P0, RZ, R2.reuse, 0x1f, RZ, 0xc0, !PT ;  /* 0x0000001f02ff7812 */ /* 0x040fe4000780c0ff */
[----:B0-----:R-:W-:Y:S02]  /*4f30*/  MOV R58, UR37 ;  /* 0x00000025003a7c02 */ /* 0x001fe40008000f00 */
[----:B------:R-:W-:Y:S02]  /*4f40*/  ISETP.NE.AND P1, PT, R2, RZ, PT ;  /* 0x000000ff0200720c */ /* 0x000fe40003f25270 */
[----:B------:R-:W-:Y:S01]  /*4f50*/  ISETP.LT.OR P0, PT, R58, 0x2, P0 ;  /* 0x000000023a00780c */ /* 0x000fe20000701670 */
[----:B------:R-:W-:Y:S01]  /*4f60*/  HFMA2.MMA R60, -RZ, RZ, 0, 1.52587890625e-05 ;  /* 0x00000100ff3c7435 */ /* 0x000fe200000001ff */
[----:B------:R-:W-:Y:S02]  /*4f70*/  MOV R61, UR37 ;  /* 0x00000025003d7c02 */ /* 0x000fe40008000f00 */
[----:B------:R-:W-:Y:S01]  /*4f80*/  MOV R59, UR38 ;  /* 0x00000026003b7c02 */ /* 0x000fe20008000f00 */
[----:B------:R-:W-:Y:S01]  /*4f90*/  HFMA2.MMA R109, -RZ, RZ, 0, 4.76837158203125e-07 ;  /* 0x00000008ff6d7435 */ /* 0x000fe200000001ff */
[----:B------:R-:W-:-:S02]  /*4fa0*/  MOV R63, c[0x0][0x16c] ;  /* 0x00005b00003f7a02 */ /* 0x000fc40000000f00 */
[----:B------:R-:W-:-:S03]  /*4fb0*/  IADD3 R58, R2, 0x200, RZ ;  /* 0x00000200023a7810 */ /* 0x000fc60007ffe0ff */
[----:B------:R-:W-:Y:S02]  /*4fc0*/  @!P1 IMAD R58, R59, R60, UR7 ;  /* 0x000000073b3a9e24 */ /* 0x000fe4000f8e023c */
[----:B-1----:R-:W-:-:S03]  /*4fd0*/  @!P0 IADD3 R56, R61, -0x2, RZ ;  /* 0xfffffffe3d388810 */ /* 0x002fc60007ffe0ff */
[----:B------:R-:W-:Y:S02]  /*4fe0*/  SHF.L.U32 R102, R58, 0x2, RZ ;  /* 0x000000023a667819 */ /* 0x000fe400000006ff */
[----:B------:R-:W-:-:S04]  /*4ff0*/  @!P0 IMAD R56, R56, R63, UR7 ;  /* 0x0000000738388e24 */ /* 0x000fc8000f8e023f */
[----:B------:R-:W-:Y:S01]  /*5000*/  @!P0 IMAD.WIDE R108, R56, R109, UR10 ;  /* 0x0000000a386c8e25 */ /* 0x000fe2000f8e026d */
[--C-:B------:R-:W-:Y:S02]  /*5010*/  PRMT R162, RZ, 0x5410, R40.reuse ;  /* 0x00005410ffa27816 */ /* 0x100fe40000000028 */
[----:B------:R-:W-:Y:S01]  /*5020*/  PRMT R157, RZ, 0x7610, R40 ;  /* 0x00007610ff9d7816 */ /* 0x000fe20000000028 */
[----:B------:R-:W-:Y:S01]  /*5030*/  HFMA2.MMA R100, -RZ, RZ, 1.875, 0 ;  /* 0x3f800000ff647435 */ /* 0x000fe200000001ff */
[--C-:B------:R-:W-:Y:S01]  /*5040*/  PRMT R160, RZ, 0x5410, R41.reuse ;  /* 0x00005410ffa07816 */ /* 0x100fe20000000029 */
[----:B------:R-:W-:Y:S02]  /*5050*/  FMUL.FTZ R162, R162, R9 ;  /* 0x00000009a2a27220 */ /* 0x000fe40000410000 */
[----:B------:R-:W-:Y:S01]  /*5060*/  FMUL.FTZ R157, R157, R10 ;  /* 0x0000000a9d9d7220 */ /* 0x000fe20000410000 */
[----:B------:R-:W-:Y:S01]  /*5070*/  PRMT R155, RZ, 0x7610, R41 ;  /* 0x00007610ff9b7816 */ /* 0x000fe20000000029 */
[----:B------:R-:W-:Y:S01]  /*5080*/  FMUL.FTZ R160, R160, R11 ;  /* 0x0000000ba0a07220 */ /* 0x000fe20000410000 */
[----:B------:R-:W-:-:S02]  /*5090*/  MOV R101, RZ ;  /* 0x000000ff00657202 */ /* 0x000fc40000000f00 */
[--C-:B------:R-:W-:Y:S01]  /*50a0*/  PRMT R158, RZ, 0x5410, R42.reuse ;  /* 0x00005410ff9e7816 */ /* 0x100fe2000000002a */
[----:B------:R-:W-:Y:S01]  /*50b0*/  FMUL.FTZ R155, R155, R12 ;  /* 0x0000000c9b9b7220 */ /* 0x000fe20000410000 */
[----:B------:R-:W-:-:S03]  /*50c0*/  PRMT R153, RZ, 0x7610, R42 ;  /* 0x00007610ff997816 */ /* 0x000fc6000000002a */
[----:B------:R-:W-:Y:S01]  /*50d0*/  FMUL.FTZ R158, R158, R13 ;  /* 0x0000000d9e9e7220 */ /* 0x000fe20000410000 */
[----:B------:R-:W-:Y:S01]  /*50e0*/  PRMT R156, RZ, 0x5410, R43 ;  /* 0x00005410ff9c7816 */ /* 0x000fe2000000002b */
[----:B------:R-:W-:-:S04]  /*50f0*/  FMUL.FTZ R153, R153, R14 ;  /* 0x0000000e99997220 */ /* 0x000fc80000410000 */
[----:B------:R-:W-:Y:S01]  /*5100*/  FMUL.FTZ R156, R156, R15 ;  /* 0x0000000f9c9c7220 */ /* 0x000fe20000410000 */
[----:B------:R-:W-:-:S05]  /*5110*/  PRMT R114, RZ, 0x5410, R46 ;  /* 0x00005410ff727816 */ /* 0x000fca000000002e */
[----:B------:R-:W-:Y:S01]  /*5120*/  FMUL.FTZ R145, R114, R21 ;  /* 0x0000001572917220 */ /* 0x000fe20000410000 */
[----:B------:R-:W-:Y:S01]  /*5130*/  BSSY B0, `(.L_x_1695) ;  /* 0x0000078000007945 */ /* 0x000fe20003800000 */
[----:B--2---:R-:W-:-:S04]  /*5140*/  FMUL.FTZ R113, R97, 1.4426950216293334961 ;  /* 0x3fb8aa3b61717820 */ /* 0x004fc80000410000 */
[----:B------:R-:W-:-:S06]  /*5150*/  FMUL.FTZ R143, R113, R9 ;  /* 0x00000009718f7220 */ /* 0x000fcc0000410000 */
[----:B------:R-:W0:Y:S01]  /*5160*/  MUFU.EX2 R143, R143 ;  /* 0x0000008f008f7308 */ /* 0x000e220000000800 */
[C---:B------:R-:W-:Y:S01]  /*5170*/  FMUL.FTZ R106, R113.reuse, R10 ;  /* 0x0000000a716a7220 */ /* 0x040fe20000410000 */
[----:B---3--:R-:W-:Y:S01]  /*5180*/  STS.128 [R6.X16], R48 ;  /* 0x0000003006007388 */ /* 0x008fe2000000cc00 */
[----:B------:R-:W-:-:S03]  /*5190*/  FMUL.FTZ R105, R113, R11 ;  /* 0x0000000b71697220 */ /* 0x000fc60000410000 */
[----:B----4-:R-:W-:Y:S01]  /*51a0*/  STS.128 [R6.X16+0x200], R52 ;  /* 0x0002003406007388 */ /* 0x010fe2000000cc00 */
[----:B------:R-:W-:-:S06]  /*51b0*/  NOP ;  /* 0x0000000000007918 */ /* 0x000fcc0000000000 */
[----:B------:R-:W1:Y:S01]  /*51c0*/  LDS.128 R56, [R8.X16] ;  /* 0x0000000008387984 */ /* 0x000e62000000cc00 */
[----:B------:R-:W2:Y:S03]  /*51d0*/  MUFU.EX2 R106, R106 ;  /* 0x0000006a006a7308 */ /* 0x000ea60000000800 */
[----:B------:R-:W3:Y:S04]  /*51e0*/  LDS.128 R60, [R8.X16+0x10] ;  /* 0x00001000083c7984 */ /* 0x000ee8000000cc00 */
[----:B0-----:R0:W-:Y:S01]  /*51f0*/  STS [R102+0x3be0], R143 ;  /* 0x003be08f66007388 */ /* 0x0011e20000000800 */
[----:B------:R-:W-:-:S03]  /*5200*/  FMUL.FTZ R104, R113, R12 ;  /* 0x0000000c71687220 */ /* 0x000fc60000410000 */
[----:B------:R-:W-:Y:S01]  /*5210*/  BAR.SYNC.DEFER_BLOCKING 0x0 ;  /* 0x0000000000007b1d */ /* 0x000fe20000010000 */
[----:B------:R-:W-:-:S05]  /*5220*/  FMUL.FTZ R103, R113, R13 ;  /* 0x0000000d71677220 */ /* 0x000fca0000410000 */
[----:B------:R-:W4:Y:S01]  /*5230*/  MUFU.EX2 R105, R105 ;  /* 0x0000006900697308 */ /* 0x000f220000000800 */
[----:B0-----:R-:W-:Y:S01]  /*5240*/  FMUL.FTZ R102, R113, R14 ;  /* 0x0000000e71667220 */ /* 0x001fe20000410000 */
[----:B------:R-:W-:-:S06]  /*5250*/  PRMT R51, RZ, 0x7610, R43 ;  /* 0x00007610ff337816 */ /* 0x000fcc000000002b */
[----:B------:R-:W0:Y:S01]  /*5260*/  MUFU.EX2 R104, R104 ;  /* 0x0000006800687308 */ /* 0x000e220000000800 */
[----:B------:R-:W-:Y:S02]  /*5270*/  FMUL.FTZ R111, R113, R15 ;  /* 0x0000000f716f7220 */ /* 0x000fe40000410000 */
[----:B--2---:R-:W-:-:S05]  /*5280*/  FMUL.FTZ R52, R143, R106 ;  /* 0x0000006a8f347220 */ /* 0x004fca0000410000 */
[----:B------:R-:W2:Y:S01]  /*5290*/  MUFU.EX2 R103, R103 ;  /* 0x0000006700677308 */ /* 0x000ea20000000800 */
[----:B------:R-:W-:Y:S01]  /*52a0*/  FFMA.FTZ R50, R162, R106, R157 ;  /* 0x0000006aa2327223 */ /* 0x000fe2000001009d */
[----:B------:R1:W5:Y:S01]  /*52b0*/  @!P0 LDG.E.64 R100, [R108.64] ;  /* 0x0000001c6c648981 */ /* 0x000362000c1e1b00 */
[-C--:B------:R-:W-:Y:S02]  /*52c0*/  FMUL.FTZ R121, R113, R16.reuse ;  /* 0x0000001071797220 */ /* 0x080fe40000410000 */
[----:B------:R-:W-:-:S03]  /*52d0*/  FMUL.FTZ R154, R51, R16 ;  /* 0x00000010339a7220 */ /* 0x000fc60000410000 */
[----:B------:R-:W1:Y:S01]  /*52e0*/  MUFU.EX2 R102, R102 ;  /* 0x0000006600667308 */ /* 0x000e620000000800 */
[C---:B----4-:R-:W-:Y:S02]  /*52f0*/  FMUL.FTZ R51, R105.reuse, R52 ;  /* 0x0000003469337220 */ /* 0x050fe40000410000 */
[----:B------:R-:W-:Y:S02]  /*5300*/  FFMA.FTZ R50, R105, R50, R160 ;  /* 0x0000003269327223 */ /* 0x000fe400000100a0 */
[----:B------:R-:W-:-:S03]  /*5310*/  FMUL.FTZ R120, R113, R17 ;  /* 0x0000001171787220 */ /* 0x000fc60000410000 */
[----:B------:R-:W4:Y:S01]  /*5320*/  MUFU.EX2 R111, R111 ;  /* 0x0000006f006f7308 */ /* 0x000f220000000800 */
[----:B------:R-:W-:Y:S01]  /*5330*/  ISETP.NE.AND P0, PT, R2, 0x7f, PT ;  /* 0x0000007f0200780c */ /* 0x000fe20003f05270 */
[C---:B0-----:R-:W-:Y:S02]  /*5340*/  FMUL.FTZ R52, R104.reuse, R51 ;  /* 0x0000003368347220 */ /* 0x041fe40000410000 */
[----:B------:R-:W-:Y:S02]  /*5350*/  FFMA.FTZ R50, R104, R50, R155 ;  /* 0x0000003268327223 */ /* 0x000fe4000001009b */
[----:B------:R-:W-:Y:S02]  /*5360*/  FMUL.FTZ R119, R113, R18 ;  /* 0x0000001271777220 */ /* 0x000fe40000410000 */
[----:B------:R-:W0:Y:S01]  /*5370*/  MUFU.EX2 R121, R121 ;  /* 0x0000007900797308 */ /* 0x000e220000000800 */
[C---:B--2---:R-:W-:Y:S02]  /*5380*/  FMUL.FTZ R51, R103.reuse, R52 ;  /* 0x0000003467337220 */ /* 0x044fe40000410000 */
[----:B------:R-:W-:-:S02]  /*5390*/  FFMA.FTZ R50, R103, R50, R158 ;  /* 0x0000003267327223 */ /* 0x000fc4000001009e */
[C---:B------:R-:W-:Y:S02]  /*53a0*/  FMUL.FTZ R118, R113.reuse, R19 ;  /* 0x0000001371767220 */ /* 0x040fe40000410000 */
[----:B------:R-:W-:Y:S01]  /*53b0*/  FMUL.FTZ R117, R113, R20 ;  /* 0x0000001471757220 */ /* 0x000fe20000410000 */
[----:B------:R-:W2:Y:S01]  /*53c0*/  MUFU.EX2 R120, R120 ;  /* 0x0000007800787308 */ /* 0x000ea20000000800 */
[C---:B-1----:R-:W-:Y:S01]  /*53d0*/  FMUL.FTZ R52, R102.reuse, R51 ;  /* 0x0000003366347220 */ /* 0x042fe20000410000 */
[----:B------:R-:W-:Y:S01]  /*53e0*/  PRMT R54, RZ, 0x5410, R44 ;  /* 0x00005410ff367816 */ /* 0x000fe2000000002c */
[----:B------:R-:W-:Y:S01]  /*53f0*/  FFMA.FTZ R50, R102, R50, R153 ;  /* 0x0000003266327223 */ /* 0x000fe20000010099 */
[----:B------:R1:W1:Y:S04]  /*5400*/  @P0 LDS R126, [R2.X4+0x43e4] ;  /* 0x0043e400027e0984 */ /* 0x0002680000004800 */
[----:B------:R-:W2:Y:S01]  /*5410*/  MUFU.EX2 R119, R119 ;  /* 0x0000007700777308 */ /* 0x000ea20000000800 */
[----:B----4-:R-:W-:-:S02]  /*5420*/  FMUL.FTZ R52, R111, R52 ;  /* 0x000000346f347220 */ /* 0x010fc40000410000 */
[----:B------:R-:W-:Y:S02]  /*5430*/  FFMA.FTZ R50, R111, R50, R156 ;  /* 0x000000326f327223 */ /* 0x000fe4000001009c */
[----:B------:R-:W-:-:S03]  /*5440*/  FMUL.FTZ R116, R113, R21 ;  /* 0x0000001571747220 */ /* 0x000fc60000410000 */
[----:B------:R-:W4:Y:S01]  /*5450*/  MUFU.EX2 R118, R118 ;  /* 0x0000007600767308 */ /* 0x000f220000000800 */
[----:B------:R-:W-:Y:S01]  /*5460*/  PRMT R53, RZ, 0x7610, R44 ;  /* 0x00007610ff357816 */ /* 0x000fe2000000002c */
[C---:B0-----:R-:W-:Y:S01]  /*5470*/  FMUL.FTZ R51, R121.reuse, R52 ;  /* 0x0000003479337220 */ /* 0x041fe20000410000 */
[----:B------:R0:W1:Y:S01]  /*5480*/  R2UR UR21, R99 ;  /* 0x00000000631573c2 */ /* 0x00006200000e0000 */
[----:B------:R-:W-:Y:S02]  /*5490*/  FMUL.FTZ R151, R54, R17 ;  /* 0x0000001136977220 */ /* 0x000fe40000410000 */
[----:B------:R-:W-:Y:S02]  /*54a0*/  FFMA.FTZ R50, R121, R50, R154 ;  /* 0x0000003279327223 */ /* 0x000fe4000001009a */
[----:B------:R-:W1:Y:S01]  /*54b0*/  MUFU.EX2 R117, R117 ;  /* 0x0000007500757308 */ /* 0x000e620000000800 */
[----:B------:R-:W-:Y:S01]  /*54c0*/  FMUL.FTZ R115, R113, R22 ;  /* 0x0000001671737220 */ /* 0x000fe20000410000 */
[--C-:B------:R-:W-:Y:S01]  /*54d0*/  PRMT R108, RZ, 0x7610, R56.reuse ;  /* 0x00007610ff6c7816 */ /* 0x100fe20000000038 */
[C---:B--2---:R-:W-:Y:S01]  /*54e0*/  FMUL.FTZ R52, R120.reuse, R51 ;  /* 0x0000003378347220 */ /* 0x044fe20000410000 */
[----:B0-----:R-:W-:Y:S01]  /*54f0*/  PRMT R99, RZ, 0x5410, R56 ;  /* 0x00005410ff637816 */ /* 0x001fe20000000038 */
[----:B------:R-:W-:Y:S01]  /*5500*/  FMUL.FTZ R152, R53, R18 ;  /* 0x0000001235987220 */ /* 0x000fe20000410000 */
[----:B------:R-:W-:Y:S01]  /*5510*/  PRMT R107, RZ, 0x5410, R57 ;  /* 0x00005410ff6b7816 */ /* 0x000fe20000000039 */
[----:B------:R-:W-:Y:S01]  /*5520*/  FFMA.FTZ R50, R120, R50, R151 ;  /* 0x0000003278327223 */ /* 0x000fe20000010097 */
[----:B------:R-:W-:Y:S01]  /*5530*/  PRMT R110, RZ, 0x7610, R57 ;  /* 0x00007610ff6e7816 */ /* 0x000fe20000000039 */
[----:B------:R-:W0:Y:S01]  /*5540*/  MUFU.EX2 R116, R116 ;  /* 0x0000007400747308 */ /* 0x000e220000000800 */
[----:B------:R-:W-:Y:S01]  /*5550*/  PRMT R56, RZ, 0x5410, R45 ;  /* 0x00005410ff387816 */ /* 0x000fe2000000002d */
[----:B------:R-:W-:Y:S01]  /*5560*/  FMUL.FTZ R114, R113, R23 ;  /* 0x0000001771727220 */ /* 0x000fe20000410000 */
[----:B------:R-:W-:-:S02]  /*5570*/  PRMT R57, RZ, 0x7610, R46 ;  /* 0x00007610ff397816 */ /* 0x000fc4000000002e */
[----:B------:R-:W-:Y:S01]  /*5580*/  PRMT R48, RZ, 0x5410, R47 ;  /* 0x00005410ff307816 */ /* 0x000fe2000000002f */
[C---:B------:R-:W-:Y:S01]  /*5590*/  FMUL.FTZ R51, R119.reuse, R52 ;  /* 0x0000003477337220 */ /* 0x040fe20000410000 */
[----:B------:R-:W-:Y:S01]  /*55a0*/  PRMT R55, RZ, 0x7610, R45 ;  /* 0x00007610ff377816 */ /* 0x000fe2000000002d */
[----:B------:R-:W2:Y:S01]  /*55b0*/  MUFU.EX2 R115, R115 ;  /* 0x0000007300737308 */ /* 0x000ea20000000800 */
[----:B------:R-:W-:Y:S01]  /*55c0*/  FMUL.FTZ R149, R56, R19 ;  /* 0x0000001338957220 */ /* 0x000fe20000410000 */
[----:B------:R-:W-:Y:S01]  /*55d0*/  PRMT R49, RZ, 0x7610, R47 ;  /* 0x00007610ff317816 */ /* 0x000fe2000000002f */
[----:B------:R-:W-:Y:S02]  /*55e0*/  FFMA.FTZ R50, R119, R50, R152 ;  /* 0x0000003277327223 */ /* 0x000fe40000010098 */
[----:B------:R-:W-:Y:S02]  /*55f0*/  FMUL.FTZ R148, R57, R22 ;  /* 0x0000001639947220 */ /* 0x000fe40000410000 */
[----:B------:R-:W-:Y:S01]  /*5600*/  FMUL.FTZ R57, R48, R23 ;  /* 0x0000001730397220 */ /* 0x000fe20000410000 */
[----:B------:R-:W2:Y:S01]  /*5610*/  MUFU.EX2 R114, R114 ;  /* 0x0000007200727308 */ /* 0x000ea20000000800 */
[----:B------:R-:W-:-:S02]  /*5620*/  FMUL.FTZ R113, R113, R24 ;  /* 0x0000001871717220 */ /* 0x000fc40000410000 */
[C---:B----4-:R-:W-:Y:S02]  /*5630*/  FMUL.FTZ R48, R118.reuse, R51 ;  /* 0x0000003376307220 */ /* 0x050fe40000410000 */
[----:B------:R-:W-:Y:S02]  /*5640*/  FMUL.FTZ R150, R55, R20 ;  /* 0x0000001437967220 */ /* 0x000fe40000410000 */
[----:B------:R-:W-:Y:S02]  /*5650*/  FFMA.FTZ R50, R118, R50, R149 ;  /* 0x0000003276327223 */ /* 0x000fe40000010095 */
[----:B------:R-:W-:Y:S01]  /*5660*/  FMUL.FTZ R56, R49, R24 ;  /* 0x0000001831387220 */ /* 0x000fe20000410000 */
[----:B------:R-:W4:Y:S01]  /*5670*/  MUFU.EX2 R113, R113 ;  /* 0x0000007100717308 */ /* 0x000f220000000800 */
[C---:B-1----:R-:W-:Y:S02]  /*5680*/  FMUL.FTZ R49, R117.reuse, R48 ;  /* 0x0000003075317220 */ /* 0x042fe40000410000 */
[----:B------:R-:W-:-:S02]  /*5690*/  FFMA.FTZ R50, R117, R50, R150 ;  /* 0x0000003275327223 */ /* 0x000fc40000010096 */
[C---:B0-----:R-:W-:Y:S02]  /*56a0*/  FMUL.FTZ R48, R116.reuse, R49 ;  /* 0x0000003174307220 */ /* 0x041fe40000410000 */
[----:B------:R-:W-:Y:S02]  /*56b0*/  FFMA.FTZ R50, R116, R50, R145 ;  /* 0x0000003274327223 */ /* 0x000fe40000010091 */
[C---:B--2---:R-:W-:Y:S02]  /*56c0*/  FMUL.FTZ R49, R115.reuse, R48 ;  /* 0x0000003073317220 */ /* 0x044fe40000410000 */
[----:B------:R-:W-:Y:S01]  /*56d0*/  FFMA.FTZ R50, R115, R50, R148 ;  /* 0x0000003273327223 */ /* 0x000fe20000010094 */
[--C-:B------:R-:W-:Y:S01]  /*56e0*/  PRMT R109, RZ, 0x5410, R58.reuse ;  /* 0x00005410ff6d7816 */ /* 0x100fe2000000003a */
[C---:B------:R-:W-:Y:S01]  /*56f0*/  FMUL.FTZ R48, R114.reuse, R49 ;  /* 0x0000003172307220 */ /* 0x040fe20000410000 */
[----:B------:R-:W-:Y:S01]  /*5700*/  PRMT R112, RZ, 0x7610, R58 ;  /* 0x00007610ff707816 */ /* 0x000fe2000000003a */
[----:B------:R-:W-:Y:S01]  /*5710*/  FFMA.FTZ R49, R114, R50, R57 ;  /* 0x0000003272317223 */ /* 0x000fe20000010039 */
[----:B------:R-:W-:-:S02]  /*5720*/  PRMT R58, RZ, 0x5410, R59 ;  /* 0x00005410ff3a7816 */ /* 0x000fc4000000003b */
[----:B------:R-:W-:Y:S02]  /*5730*/  PRMT R122, RZ, 0x7610, R59 ;  /* 0x00007610ff7a7816 */ /* 0x000fe4000000003b */
[--C-:B---3--:R-:W-:Y:S02]  /*5740*/  PRMT R59, RZ, 0x5410, R60.reuse ;  /* 0x00005410ff3b7816 */ /* 0x108fe4000000003c */
[----:B------:R-:W-:Y:S02]  /*5750*/  PRMT R123, RZ, 0x7610, R60 ;  /* 0x00007610ff7b7816 */ /* 0x000fe4000000003c */
[--C-:B------:R-:W-:Y:S02]  /*5760*/  PRMT R60, RZ, 0x5410, R61.reuse ;  /* 0x00005410ff3c7816 */ /* 0x100fe4000000003d */
[----:B------:R-:W-:Y:S02]  /*5770*/  PRMT R124, RZ, 0x7610, R61 ;  /* 0x00007610ff7c7816 */ /* 0x000fe4000000003d */
[----:B------:R-:W-:-:S02]  /*5780*/  PRMT R61, RZ, 0x5410, R62 ;  /* 0x00005410ff3d7816 */ /* 0x000fc4000000003e */
[----:B------:R-:W-:Y:S01]  /*5790*/  PRMT R125, RZ, 0x7610, R62 ;  /* 0x00007610ff7d7816 */ /* 0x000fe2000000003e */
[C---:B----4-:R-:W-:Y:S01]  /*57a0*/  FMUL.FTZ R48, R113.reuse, R48 ;  /* 0x0000003071307220 */ /* 0x050fe20000410000 */
[--C-:B------:R-:W-:Y:S01]  /*57b0*/  PRMT R62, RZ, 0x5410, R63.reuse ;  /* 0x00005410ff3e7816 */ /* 0x100fe2000000003f */
[----:B------:R-:W-:Y:S01]  /*57c0*/  FFMA.FTZ R49, R113, R49, R56 ;  /* 0x0000003171317223 */ /* 0x000fe20000010038 */
[----:B------:R-:W-:Y:S02]  /*57d0*/  PRMT R127, RZ, 0x7610, R63 ;  /* 0x00007610ff7f7816 */ /* 0x000fe4000000003f */
[----:B------:R-:W-:Y:S01]  /*57e0*/  LEA.HI R63, R2, R2, RZ, 0x1e ;  /* 0x00000002023f7211 */ /* 0x000fe200078ff0ff */
[----:B------:R-:W-:Y:S05]  /*57f0*/  @P0 BRA `(.L_x_1696) ;  /* 0x000000b000000947 */ /* 0x000fea0003800000 */
[----:B------:R-:W-:Y:S01]  /*5800*/  ULDC UR19, c[0x0][0x174] ;  /* 0x00005d0000137ab9 */ /* 0x000fe20000000800 */
[----:B------:R-:W-:Y:S01]  /*5810*/  MOV R126, 0x3f800000 ;  /* 0x3f800000007e7802 */ /* 0x000fe20000000f00 */
        /* <DEDUP_REMOVED lines=9> */
.L_x_1696:
[----:B------:R-:W-:Y:S05]  /*58b0*/  BSYNC B0 ;  /* 0x0000000000007941 */ /* 0x000fea0003800000 */
.L_x_1695:
[----:B------:R-:W-:Y:S01]  /*58c0*/  ISETP.GT.U32.AND P0, PT, R2, 0x1f, PT ;  /* 0x0000001f0200780c */ /* 0x000fe20003f04070 */
[----:B------:R2:W-:Y:S01]  /*58d0*/  STS.64 [R63.X8+0x31d0], R48 ;  /* 0x0031d0303f007388 */ /* 0x0005e20000008a00 */
[----:B0-----:R-:W-:Y:S01]  /*58e0*/  FMUL.FTZ R50, R99, UR21 ;  /* 0x0000001563327c20 */ /* 0x001fe20008410000 */
[----:B------:R-:W-:Y:S01]  /*58f0*/  BSSY B0, `(.L_x_1697) ;  /* 0x000006e000007945 */ /* 0x000fe20003800000 */
        /* <DEDUP_REMOVED lines=14> */
[----:B--2---:R-:W-:Y:S02]  /*59e0*/  FMUL.FTZ R49, R127, UR21 ;  /* 0x000000157f317c20 */ /* 0x004fe40008410000 */
        /* <DEDUP_REMOVED lines=31> */
.L_x_1750:
        /* <DEDUP_REMOVED lines=24> */
.L_x_1751:
[----:B------:R-:W-:Y:S02]  /*5d60*/  ISETP.GE.AND P0, PT, R3, 0x10, PT ;  /* 0x000000100300780c */ /* 0x000fe40003f06270 */
[----:B0-----:R-:W-:-:S11]  /*5d70*/  MOV R164, R163 ;  /* 0x000000a300a47202 */ /* 0x001fd60000000f00 */
        /* <DEDUP_REMOVED lines=8> */
[----:B-1---5:R-:W-:Y:S05]  /*5e00*/  CALL.REL.NOINC `($__internal_70_$__cuda_sm70_shflsync_idx_p) ;  /* 0x00004ca000007944 */ /* 0x022fea0003c00000 */
.L_x_1701:
[----:B------:R-:W-:Y:S05]  /*5e10*/  BRA.CONV ~URZ, `(.L_x_1702) ;  /* 0x000000637f007947 */ /* 0x000fea000b800000 */
[----:B-1----:R-:W-:Y:S01]  /*5e20*/  HFMA2.MMA R51, -RZ, RZ, 0, 1.847743988037109375e-06 ;  /* 0x0000001fff337435 */ /* 0x002fe200000001ff */
[----:B------:R-:W-:-:S02]  /*5e30*/  MOV R54, R164 ;  /* 0x000000a400367202 */ /* 0x000fc40000000f00 */
[----:B------:R-:W-:Y:S02]  /*5e40*/  MOV R53, 0x1f ;  /* 0x0000001f00357802 */ /* 0x000fe40000000f00 */
[----:B------:R-:W-:Y:S02]  /*5e50*/  MOV R50, 0xffffffff ;  /* 0xffffffff00327802 */ /* 0x000fe40000000f00 */
[----:B------:R-:W-:Y:S02]  /*5e60*/  MOV R52, 0x5e80 ;  /* 0x00005e8000347802 */ /* 0x000fe40000000f00 */
[----:B-----5:R-:W-:Y:S05]  /*5e70*/  CALL.REL.NOINC `($__internal_70_$__cuda_sm70_shflsync_idx_p) ;  /* 0x00004c3000007944 */ /* 0x020fea0003c00000 */
.L_x_1702:
[----:B------:R-:W-:Y:S05]  /*5e80*/  BRA.DIV ~URZ, `(.L_x_1703) ;  /* 0x000042627f007947 */ /* 0x000fea000b800000 */
[----:B-----5:R-:W0:Y:S04]  /*5e90*/  SHFL.IDX PT, R100, R100, RZ, 0x1f ;  /* 0x00001fff64647589 */ /* 0x020e2800000e0000 */
[----:B------:R2:W3:Y:S04]  /*5ea0*/  SHFL.IDX PT, R53, R101, RZ, 0x1f ;  /* 0x00001fff65357589 */ /* 0x0004e800000e0000 */
[----:B------:R-:W4:Y:S04]  /*5eb0*/  SHFL.UP PT, R161, R161, 0x1, RZ ;  /* 0x04200000a1a17989 */ /* 0x000f2800000e00ff */
[----:B------:R-:W1:Y:S02]  /*5ec0*/  SHFL.UP PT, R164, R164, 0x1, RZ ;  /* 0x04200000a4a47989 */ /* 0x000e6400000e00ff */
.L_x_1752:
[----:B--2---:R-:W2:Y:S01]  /*5ed0*/  LDS.64 R54, [R159+0x31d0] ;  /* 0x0031d0009f367984 */ /* 0x004ea20000000a00 */
[----:B0-----:R-:W-:Y:S01]  /*5ee0*/  MOV R52, R100 ;  /* 0x0000006400347202 */ /* 0x001fe20000000f00 */
[----:B-1-34-:R-:W-:-:S02]  /*5ef0*/  @P1 FFMA.FTZ R53, R53, R161, R164 ;  /* 0x000000a135351223 */ /* 0x01afc400000100a4 */
[----:B------:R-:W0:Y:S02]  /*5f00*/  LDS.64 R48, [R159+0x31d8] ;  /* 0x0031d8009f307984 */ /* 0x000e240000000a00 */
[----:B------:R-:W-:Y:S02]  /*5f10*/  @P1 FMUL.FTZ R52, R52, R161 ;  /* 0x000000a134341220 */ /* 0x000fe40000410000 */
[----:B------:R-:W1:Y:S04]  /*5f20*/  LDS.64 R50, [R159+0x31e0] ;  /* 0x0031e0009f327984 */ /* 0x000e680000000a00 */
[----:B------:R3:W-:Y:S01]  /*5f30*/  STS.64 [R159+0x31d0], R52 ;  /* 0x0031d0349f007388 */ /* 0x0007e20000000a00 */
[C---:B--2---:R-:W-:Y:S02]  /*5f40*/  FFMA.FTZ R55, R54.reuse, R53, R55 ;  /* 0x0000003536377223 */ /* 0x044fe40000010037 */
        /* <DEDUP_REMOVED lines=8> */
.L_x_1698:
[----:B------:R-:W-:Y:S05]  /*5fd0*/  BSYNC B0 ;  /* 0x0000000000007941 */ /* 0x000fea0003800000 */
.L_x_1697:
[----:B------:R-:W-:Y:S01]  /*5fe0*/  WARPSYNC 0xffffffff ;  /* 0xffffffff00007948 */ /* 0x000fe20003800000 */
[----:B------:R-:W-:Y:S01]  /*5ff0*/  BAR.SYNC.DEFER_BLOCKING 0x0 ;  /* 0x0000000000007b1d */ /* 0x000fe20000010000 */
[----:B-1-3--:R-:W-:Y:S01]  /*6000*/  FMUL.FTZ R49, R113, R126 ;  /* 0x0000007e71317220 */ /* 0x00afe20000410000 */
[----:B------:R-:W-:-:S02]  /*6010*/  LOP3.LUT P0, RZ, R2, 0x1f, RZ, 0xc0, !PT ;  /* 0x0000001f02ff7812 */ /* 0x000fc4000780c0ff */
[----:B------:R-:W-:Y:S01]  /*6020*/  MOV R51, UR37 ;  /* 0x0000002500337c02 */ /* 0x000fe20008000f00 */
[----:B------:R-:W-:Y:S01]  /*6030*/  FMUL.FTZ R50, R114, R49 ;  /* 0x0000003172327220 */ /* 0x000fe20000410000 */
[----:B------:R-:W-:Y:S01]  /*6040*/  MOV R52, UR7 ;  /* 0x0000000700347c02 */ /* 0x000fe20008000f00 */
[----:B------:R-:W-:Y:S01]  /*6050*/  BSSY B0, `(.L_x_1704) ;  /* 0x0000077000007945 */ /* 0x000fe20003800000 */
[----:B------:R-:W-:Y:S01]  /*6060*/  ISETP.GE.OR P0, PT, R51, c[0x0][0x174], P0 ;  /* 0x00005d0033007a0c */ /* 0x000fe20000706670 */
[----:B------:R-:W-:-:S04]  /*6070*/  FMUL.FTZ R49, R115, R50 ;  /* 0x0000003273317220 */ /* 0x000fc80000410000 */
[----:B------:R-:W-:-:S04]  /*6080*/  FMUL.FTZ R50, R116, R49 ;  /* 0x0000003174327220 */ /* 0x000fc80000410000 */
[----:B------:R-:W-:-:S04]  /*6090*/  FMUL.FTZ R49, R117, R50 ;  /* 0x0000003275317220 */ /* 0x000fc80000410000 */
[----:B------:R-:W-:Y:S01]  /*60a0*/  FMUL.FTZ R50, R118, R49 ;  /* 0x0000003176327220 */ /* 0x000fe20000410000 */
[----:B------:R-:W0:Y:S03]  /*60b0*/  LDS R48, [R63.X8+0x31d4] ;  /* 0x0031d4003f307984 */ /* 0x000e260000008800 */
[----:B------:R-:W-:-:S04]  /*60c0*/  FMUL.FTZ R49, R119, R50 ;  /* 0x0000003277317220 */ /* 0x000fc80000410000 */
[----:B------:R-:W-:-:S04]  /*60d0*/  FMUL.FTZ R50, R120, R49 ;  /* 0x0000003178327220 */ /* 0x000fc80000410000 */
[----:B------:R-:W-:-:S04]  /*60e0*/  FMUL.FTZ R50, R121, R50 ;  /* 0x0000003279327220 */ /* 0x000fc80000410000 */
[----:B------:R-:W-:-:S04]  /*60f0*/  FMUL.FTZ R49, R111, R50 ;  /* 0x000000326f317220 */ /* 0x000fc80000410000 */
[----:B------:R-:W-:-:S04]  /*6100*/  FMUL.FTZ R50, R102, R49 ;  /* 0x0000003166327220 */ /* 0x000fc80000410000 */
[----:B------:R-:W-:-:S04]  /*6110*/  FMUL.FTZ R49, R103, R50 ;  /* 0x0000003267317220 */ /* 0x000fc80000410000 */
[----:B------:R-:W-:-:S04]  /*6120*/  FMUL.FTZ R50, R104, R49 ;  /* 0x0000003168327220 */ /* 0x000fc80000410000 */
[----:B------:R-:W-:-:S04]  /*6130*/  FMUL.FTZ R49, R105, R50 ;  /* 0x0000003269317220 */ /* 0x000fc80000410000 */
[C---:B------:R-:W-:Y:S01]  /*6140*/  FMUL.FTZ R50, R106.reuse, R49 ;  /* 0x000000316a327220 */ /* 0x040fe20000410000 */
[----:B------:R-:W-:Y:S01]  /*6150*/  HFMA2.MMA R49, -RZ, RZ, 0, 0 ;  /* 0x00000000ff317435 */ /* 0x000fe200000001ff */
        /* <DEDUP_REMOVED lines=14> */
[----:B-----5:R-:W-:Y:S02]  /*6240*/  FFMA.FTZ R101, R121, R156, R154 ;  /* 0x0000009c79657223 */ /* 0x020fe4000001009a */
        /* <DEDUP_REMOVED lines=14> */
[----:B------:R-:W-:Y:S01]  /*6330*/  FFMA.FTZ R51, R106, R48, R141 ;  /* 0x000000306a337223 */ /* 0x000fe2000001008d */
[----:B------:R-:W-:Y:S01]  /*6340*/  MOV R48, 0x3f800000 ;  /* 0x3f80000000307802 */ /* 0x000fe20000000f00 */
[----:B------:R-:W-:-:S05]  /*6350*/  FFMA.FTZ R151, R113, R145, R56 ;  /* 0x0000009171977223 */ /* 0x000fca0000010038 */
[----:B------:R0:W1:Y:S01]  /*6360*/  @!P0 LDS.64 R48, [R52.X8+0x45e0] ;  /* 0x0045e00034308984 */ /* 0x0000620000008a00 */
[----:B------:R-:W-:-:S03]  /*6370*/  ISETP.GT.U32.AND P0, PT, R2, 0x1f, PT ;  /* 0x0000001f0200780c */ /* 0x000fc60003f04070 */
[----:B------:R0:W-:Y:S04]  /*6380*/  STS.64 [R63.X8+0x36e0], R50 ;  /* 0x0036e0323f007388 */ /* 0x0001e80000008a00 */
[----:B------:R-:W-:Y:S06]  /*6390*/  BAR.SYNC.DEFER_BLOCKING 0x0 ;  /* 0x0000000000007b1d */ /* 0x000fec0000010000 */
[----:B------:R-:W-:Y:S05]  /*63a0*/  @P0 BRA `(.L_x_1705) ;  /* 0x0000041000000947 */ /* 0x000fea0003800000 */
[----:B------:R-:W-:-:S05]  /*63b0*/  IMAD R154, R2, 0x28, RZ ;  /* 0x00000028029a7824 */ /* 0x000fca00078e02ff */
[----:B0-----:R-:W-:Y:S04]  /*63c0*/  LDS.64 R50, [R154+0x36f0] ;  /* 0x0036f0009a327984 */ /* 0x001fe80000000a00 */
        /* <DEDUP_REMOVED lines=17> */
.L_x_1753:
        /* <DEDUP_REMOVED lines=26> */
.L_x_1754:
[C---:B------:R-:W-:Y:S01]  /*6680*/  ISETP.NE.AND P0, PT, R2.reuse, 0x1f, PT ;  /* 0x0000001f0200780c */ /* 0x040fe20003f05270 */
[----:B-1-3--:R-:W-:Y:S01]  /*6690*/  FFMA.FTZ R49, R49, R159, R154 ;  /* 0x0000009f31317223 */ /* 0x00afe2000001009a */
[----:B------:R-:W-:Y:S01]  /*66a0*/  MOV R54, R161 ;  /* 0x000000a100367202 */ /* 0x000fe20000000f00 */
[----:B------:R-:W-:-:S02]  /*66b0*/  IMAD R161, R2, 0x28, RZ ;  /* 0x0000002802a17824 */ /* 0x000fc400078e02ff */
[----:B------:R-:W-:-:S03]  /*66c0*/  FMUL.FTZ R48, R48, R159 ;  /* 0x0000009f30307220 */ /* 0x000fc60000410000 */
[----:B------:R-:W-:Y:S04]  /*66d0*/  LDS.64 R50, [R161+0x36f0] ;  /* 0x0036f000a1327984 */ /* 0x000fe80000000a00 */
[----:B0-----:R-:W-:Y:S01]  /*66e0*/  LDS.64 R52, [R161+0x36e8] ;  /* 0x0036e800a1347984 */ /* 0x001fe20000000a00 */
[-C--:B--2-4-:R-:W-:Y:S02]  /*66f0*/  @P0 FFMA.FTZ R55, R55, R56.reuse, R57 ;  /* 0x0000003837370223 */ /* 0x094fe40000010039 */
[----:B------:R-:W-:Y:S02]  /*6700*/  @P0 FMUL.FTZ R54, R54, R56 ;  /* 0x0000003836360220 */ /* 0x000fe40000410000 */
        /* <DEDUP_REMOVED lines=11> */
.L_x_1705:
[----:B------:R-:W-:Y:S05]  /*67c0*/  BSYNC B0 ;  /* 0x0000000000007941 */ /* 0x000fea0003800000 */
.L_x_1704:
[----:B------:R-:W-:Y:S01]  /*67d0*/  WARPSYNC 0xffffffff ;  /* 0xffffffff00007948 */ /* 0x000fe20003800000 */
[----:B------:R-:W-:Y:S01]  /*67e0*/  BAR.SYNC.DEFER_BLOCKING 0x0 ;  /* 0x0000000000007b1d */ /* 0x000fe20000010000 */
[----:B01----:R-:W-:Y:S01]  /*67f0*/  FMUL.FTZ R50, R99, R162 ;  /* 0x000000a263327220 */ /* 0x003fe20000410000 */
        /* <DEDUP_REMOVED lines=12> */
[----:B------:R-:W-:Y:S01]  /*68c0*/  ULDC UR20, c[0x0][0x174] ;  /* 0x00005d0000147ab9 */ /* 0x000fe20000000800 */
[----:B------:R-:W-:Y:S01]  /*68d0*/  FMUL.FTZ R109, R109, R158 ;  /* 0x0000009e6d6d7220 */ /* 0x000fe20000410000 */
[----:B------:R-:W-:Y:S01]  /*68e0*/  UIADD3 UR20, -UR6, UR20, URZ ;  /* 0x0000001406147290 */ /* 0x000fe2000fffe13f */
[----:B------:R-:W-:Y:S01]  /*68f0*/  FFMA.FTZ R110, R28, R110, R107 ;  /* 0x0000006e1c6e7223 */ /* 0x000fe2000001006b */
[----:B------:R-:W-:Y:S01]  /*6900*/  UIMAD UR18, UR39, UR19, UR18 ;  /* 0x00000013271272a4 */ /* 0x000fe2000f8e0212 */
[----:B------:R-:W-:Y:S01]  /*6910*/  FMUL.FTZ R112, R112, R153 ;  /* 0x0000009970707220 */ /* 0x000fe20000410000 */
[----:B------:R-:W-:Y:S01]  /*6920*/  ULEA UR20, UR20, 0xfffff800, 0xb ;  /* 0xfffff80014147891 */ /* 0x000fe2000f8e583f */
[----:B------:R-:W-:Y:S01]  /*6930*/  FFMA.FTZ R109, R29, R109, R110 ;  /* 0x0000006d1d6d7223 */ /* 0x000fe2000001006e */
[----:B------:R-:W-:Y:S01]  /*6940*/  BSSY B0, `(.L_x_1708) ;  /* 0x00000c6000007945 */ /* 0x000fe20003800000 */
[----:B------:R-:W-:Y:S01]  /*6950*/  FMUL.FTZ R58, R58, R156 ;  /* 0x0000009c3a3a7220 */ /* 0x000fe20000410000 */
[----:B------:R-:W0:Y:S01]  /*6960*/  LDS R63, [R63.X8+0x36e4] ;  /* 0x0036e4003f3f7984 */ /* 0x000e220000008800 */
[----:B------:R-:W-:-:S02]  /*6970*/  FFMA.FTZ R112, R30, R112, R109 ;  /* 0x000000701e707223 */ /* 0x000fc4000001006d */
[----:B------:R-:W-:Y:S02]  /*6980*/  FMUL.FTZ R122, R122, R101 ;  /* 0x000000657a7a7220 */ /* 0x000fe40000410000 */
[----:B------:R-:W-:Y:S01]  /*6990*/  FFMA.FTZ R51, R31, R58, R112 ;  /* 0x0000003a1f337223 */ /* 0x000fe20000010070 */
[----:B------:R-:W-:Y:S01]  /*69a0*/  PRMT R112, RZ, 0x5410, R45 ;  /* 0x00005410ff707816 */ /* 0x000fe2000000002d */
[----:B------:R-:W-:Y:S02]  /*69b0*/  FMUL.FTZ R59, R59, R100 ;  /* 0x000000643b3b7220 */ /* 0x000fe40000410000 */
[----:B------:R-:W-:Y:S02]  /*69c0*/  FFMA.FTZ R122, R32, R122, R51 ;  /* 0x0000007a207a7223 */ /* 0x000fe40000010033 */
[----:B------:R-:W-:Y:S02]  /*69d0*/  FMUL.FTZ R123, R123, R152 ;  /* 0x000000987b7b7220 */ /* 0x000fe40000410000 */
[----:B------:R-:W-:Y:S01]  /*69e0*/  FFMA.FTZ R59, R33, R59, R122 ;  /* 0x0000003b213b7223 */ /* 0x000fe2000001007a */
[----:B------:R-:W-:Y:S01]  /*69f0*/  PRMT R122, RZ, 0x5410, R46 ;  /* 0x00005410ff7a7816 */ /* 0x000fe2000000002e */
[----:B------:R-:W-:-:S02]  /*6a00*/  FMUL.FTZ R60, R60, R149 ;  /* 0x000000953c3c7220 */ /* 0x000fc40000410000 */
[----:B------:R-:W-:Y:S01]  /*6a10*/  FFMA.FTZ R50, R34, R123, R59 ;  /* 0x0000007b22327223 */ /* 0x000fe2000001003b */
[----:B------:R-:W-:Y:S01]  /*6a20*/  PRMT R123, RZ, 0x5410, R44 ;  /* 0x00005410ff7b7816 */ /* 0x000fe2000000002c */
[----:B------:R-:W-:Y:S02]  /*6a30*/  FMUL.FTZ R124, R124, R143 ;  /* 0x0000008f7c7c7220 */ /* 0x000fe40000410000 */
[----:B------:R-:W-:Y:S01]  /*6a40*/  FFMA.FTZ R51, R35, R60, R50 ;  /* 0x0000003c23337223 */ /* 0x000fe20000010032 */
[----:B------:R-:W-:Y:S01]  /*6a50*/  P2R R50, PR, RZ, 0x1 ;  /* 0x00000001ff327803 */ /* 0x000fe20000000000 */
[----:B------:R-:W-:Y:S01]  /*6a60*/  FMUL.FTZ R61, R61, R150 ;  /* 0x000000963d3d7220 */ /* 0x000fe20000410000 */
[----:B------:R-:W-:Y:S01]  /*6a70*/  MOV R50, UR7 ;  /* 0x0000000700327c02 */ /* 0x000fe20008000f00 */
[----:B------:R-:W-:Y:S01]  /*6a80*/  FFMA.FTZ R124, R36, R124, R51 ;  /* 0x0000007c247c7223 */ /* 0x000fe20000010033 */
[----:B------:R-:W-:Y:S01]  /*6a90*/  PRMT R60, RZ, 0x7610, R41 ;  /* 0x00007610ff3c7816 */ /* 0x000fe20000000029 */
[----:B------:R-:W-:-:S02]  /*6aa0*/  FMUL.FTZ R125, R125, R148 ;  /* 0x000000947d7d7220 */ /* 0x000fc40000410000 */
[----:B------:R-:W-:Y:S01]  /*6ab0*/  FFMA.FTZ R61, R37, R61, R124 ;  /* 0x0000003d253d7223 */ /* 0x000fe2000001007c */
[----:B------:R1:W-:Y:S01]  /*6ac0*/  @!P0 STS.64 [R50.X8+0x45e0], R48 ;  /* 0x0045e03032008388 */ /* 0x0003e20000008a00 */
[----:B------:R-:W-:Y:S02]  /*6ad0*/  FMUL.FTZ R62, R62, R145 ;  /* 0x000000913e3e7220 */ /* 0x000fe40000410000 */
[----:B------:R-:W-:Y:S01]  /*6ae0*/  FFMA.FTZ R52, R38, R125, R61 ;  /* 0x0000007d26347223 */ /* 0x000fe2000001003d */
[----:B------:R-:W-:Y:S01]  /*6af0*/  PRMT R61, RZ, 0x5410, R41 ;  /* 0x00005410ff3d7816 */ /* 0x000fe20000000029 */
[----:B------:R-:W-:Y:S02]  /*6b00*/  FFMA.FTZ R51, R60, -R12, R155 ;  /* 0x8000000c3c337223 */ /* 0x000fe4000001009b */
[----:B------:R-:W-:Y:S01]  /*6b10*/  FFMA.FTZ R52, R39, R62, R52 ;  /* 0x0000003e27347223 */ /* 0x000fe20000010034 */
[----:B------:R-:W-:Y:S01]  /*6b20*/  PRMT R62, RZ, 0x7610, R40 ;  /* 0x00007610ff3e7816 */ /* 0x000fe20000000028 */
[----:B------:R-:W-:-:S02]  /*6b30*/  FFMA.FTZ R54, R61, -R11, R160 ;  /* 0x8000000b3d367223 */ /* 0x000fc400000100a0 */
[----:B0-----:R-:W-:Y:S01]  /*6b40*/  FFMA.FTZ R126, R63, R126, R128 ;  /* 0x0000007e3f7e7223 */ /* 0x001fe20000010080 */
[----:B------:R-:W-:Y:S01]  /*6b50*/  PRMT R63, RZ, 0x5410, R40 ;  /* 0x00005410ff3f7816 */ /* 0x000fe20000000028 */
[----:B------:R-:W-:Y:S02]  /*6b60*/  FFMA.FTZ R57, R62, -R10, R157 ;  /* 0x8000000a3e397223 */ /* 0x000fe4000001009d */
[----:B------:R-:W-:Y:S01]  /*6b70*/  FFMA.FTZ R130, R113, R126, R130 ;  /* 0x0000007e71827223 */ /* 0x000fe20000010082 */
[----:B------:R-:W-:Y:S01]  /*6b80*/  PRMT R113, RZ, 0x7610, R44 ;  /* 0x00007610ff717816 */ /* 0x000fe2000000002c */
[----:B------:R-:W-:Y:S02]  /*6b90*/  FFMA.FTZ R58, R63, -R9, R162 ;  /* 0x800000093f3a7223 */ /* 0x000fe400000100a2 */
[----:B------:R-:W-:Y:S01]  /*6ba0*/  FFMA.FTZ R114, R114, R130, R129 ;  /* 0x0000008272727223 */ /* 0x000fe20000010081 */
[----:B------:R-:W-:Y:S01]  /*6bb0*/  PRMT R129, RZ, 0x7610, R43 ;  /* 0x00007610ff817816 */ /* 0x000fe2000000002b */
[----:B------:R-:W-:-:S02]  /*6bc0*/  FFMA.FTZ R109, R113, -R18, R152 ;  /* 0x80000012716d7223 */ /* 0x000fc40000010098 */
[----:B------:R-:W-:Y:S02]  /*6bd0*/  FFMA.FTZ R132, R115, R114, R132 ;  /* 0x0000007273847223 */ /* 0x000fe40000010084 */
[----:B------:R-:W-:Y:S02]  /*6be0*/  FFMA.FTZ R110, R112, -R19, R149 ;  /* 0x80000013706e7223 */ /* 0x000fe40000010095 */
[-C--:B------:R-:W-:Y:S01]  /*6bf0*/  FFMA.FTZ R116, R116, R132.reuse, R131 ;  /* 0x0000008474747223 */ /* 0x080fe20000010083 */
[----:B------:R-:W-:Y:S01]  /*6c00*/  PRMT R131, RZ, 0x5410, R43 ;  /* 0x00005410ff837816 */ /* 0x000fe2000000002b */
[----:B------:R-:W-:Y:S02]  /*6c10*/  FMUL.FTZ R53, R97, R132 ;  /* 0x0000008461357220 */ /* 0x000fe40000410000 */
[----:B------:R-:W-:Y:S02]  /*6c20*/  FFMA.FTZ R134, R117, R116, R134 ;  /* 0x0000007475867223 */ /* 0x000fe40000010086 */
[----:B------:R-:W-:-:S02]  /*6c30*/  FFMA.FTZ R117, R129, -R16, R101 ;  /* 0x8000001081757223 */ /* 0x000fc40000010065 */
[----:B------:R-:W-:Y:S01]  /*6c40*/  FFMA.FTZ R118, R118, R134, R133 ;  /* 0x0000008676767223 */ /* 0x000fe20000010085 */
[----:B------:R-:W-:Y:S01]  /*6c50*/  PRMT R133, RZ, 0x5410, R42 ;  /* 0x00005410ff857816 */ /* 0x000fe2000000002a */
[----:B------:R-:W-:Y:S02]  /*6c60*/  FMUL.FTZ R107, R134, R19 ;  /* 0x00000013866b7220 */ /* 0x000fe40000410000 */
[----:B------:R-:W-:Y:S02]  /*6c70*/  FFMA.FTZ R136, R119, R118, R136 ;  /* 0x0000007677887223 */ /* 0x000fe40000010088 */
[----:B------:R-:W-:Y:S02]  /*6c80*/  FFMA.FTZ R154, R133, -R13, R158 ;  /* 0x8000000d859a7223 */ /* 0x000fe4000001009e */
[----:B------:R-:W-:Y:S02]  /*6c90*/  FFMA.FTZ R120, R120, R136, R135 ;  /* 0x0000008878787223 */ /* 0x000fe40000010087 */
[----:B------:R-:W-:-:S02]  /*6ca0*/  FMUL.FTZ R115, R136, R17 ;  /* 0x0000001188737220 */ /* 0x000fc40000410000 */
[----:B------:R-:W-:Y:S02]  /*6cb0*/  FFMA.FTZ R138, R121, R120, R138 ;  /* 0x00000078798a7223 */ /* 0x000fe4000001008a */
[----:B------:R-:W-:Y:S02]  /*6cc0*/  FFMA.FTZ R121, R164, -R14, R153 ;  /* 0x8000000ea4797223 */ /* 0x000fe40000010099 */
[----:B------:R-:W-:Y:S02]  /*6cd0*/  FFMA.FTZ R111, R111, R138, R140 ;  /* 0x0000008a6f6f7223 */ /* 0x000fe4000001008c */
[----:B------:R-:W-:Y:S02]  /*6ce0*/  FMUL.FTZ R119, R138, R15 ;  /* 0x0000000f8a777220 */ /* 0x000fe40000410000 */
[----:B------:R-:W-:Y:S02]  /*6cf0*/  FFMA.FTZ R102, R102, R111, R137 ;  /* 0x0000006f66667223 */ /* 0x000fe40000010089 */
[----:B------:R-:W-:-:S02]  /*6d00*/  FMUL.FTZ R128, R120, R16 ;  /* 0x0000001078807220 */ /* 0x000fc40000410000 */
[----:B------:R-:W-:Y:S02]  /*6d10*/  FFMA.FTZ R103, R103, R102, R142 ;  /* 0x0000006667677223 */ /* 0x000fe4000001008e */
[----:B------:R-:W-:Y:S02]  /*6d20*/  FMUL.FTZ R125, R102, R13 ;  /* 0x0000000d667d7220 */ /* 0x000fe40000410000 */
[----:B------:R-:W-:Y:S02]  /*6d30*/  FFMA.FTZ R104, R104, R103, R139 ;  /* 0x0000006768687223 */ /* 0x000fe4000001008b */
[----:B-1----:R-:W-:Y:S02]  /*6d40*/  FMUL.FTZ R50, R103, R12 ;  /* 0x0000000c67327220 */ /* 0x002fe40000410000 */
[----:B------:R-:W-:Y:S02]  /*6d50*/  FFMA.FTZ R105, R105, R104, R144 ;  /* 0x0000006869697223 */ /* 0x000fe40000010090 */
[----:B------:R-:W-:-:S02]  /*6d60*/  FMUL.FTZ R55, R104, R11 ;  /* 0x0000000b68377220 */ /* 0x000fc40000410000 */
[----:B------:R-:W-:Y:S01]  /*6d70*/  FFMA.FTZ R106, R106, R105, R141 ;  /* 0x000000696a6a7223 */ /* 0x000fe2000001008d */
[----:B------:R-:W-:Y:S01]  /*6d80*/  PRMT R141, RZ, 0x7610, R46 ;  /* 0x00007610ff8d7816 */ /* 0x000fe2000000002e */
[----:B------:R-:W-:Y:S02]  /*6d90*/  FMUL.FTZ R56, R105, R10 ;  /* 0x0000000a69387220 */ /* 0x000fe40000410000 */
[----:B------:R-:W-:Y:S02]  /*6da0*/  FMUL.FTZ R59, R106, R9 ;  /* 0x000000096a3b7220 */ /* 0x000fe40000410000 */
[----:B------:R-:W-:Y:S02]  /*6db0*/  FMUL.FTZ R144, R111, R14 ;  /* 0x0000000e6f907220 */ /* 0x000fe40000410000 */
[----:B------:R-:W-:Y:S02]  /*6dc0*/  FFMA.FTZ R48, R59, R58, RZ ;  /* 0x0000003a3b307223 */ /* 0x000fe400000100ff */
[----:B------:R-:W-:-:S02]  /*6dd0*/  FFMA.FTZ R142, R131, -R15, R156 ;  /* 0x8000000f838e7223 */ /* 0x000fc4000001009c */
        /* <DEDUP_REMOVED lines=9> */
[-C--:B------:R-:W-:Y:S02]  /*6e70*/  FMUL.FTZ R137, R132, R21.reuse ;  /* 0x0000001584897220 */ /* 0x080fe40000410000 */
[----:B------:R-:W-:Y:S02]  /*6e80*/  FFMA.FTZ R49, R119, R142, R48 ;  /* 0x0000008e77317223 */ /* 0x000fe40000010030 */
[----:B------:R-:W-:-:S02]  /*6e90*/  FFMA.FTZ R48, R122, -R21, R150 ;  /* 0x800000157a307223 */ /* 0x000fc40000010096 */
[----:B------:R-:W-:Y:S02]  /*6ea0*/  FFMA.FTZ R49, R128, R117, R49 ;  /* 0x0000007580317223 */ /* 0x000fe40000010031 */
[----:B------:R-:W-:Y:S02]  /*6eb0*/  FMUL.FTZ R53, R48, R53 ;  /* 0x0000003530357220 */ /* 0x000fe40000410000 */
[----:B------:R-:W-:Y:S02]  /*6ec0*/  FFMA.FTZ R49, R115, R140, R49 ;  /* 0x0000008c73317223 */ /* 0x000fe40000010031 */
[----:B------:R-:W-:Y:S02]  /*6ed0*/  FFMA.FTZ R122, R122, R132, R53 ;  /* 0x000000847a7a7223 */ /* 0x000fe40000010035 */
[----:B------:R-:W-:Y:S02]  /*6ee0*/  FFMA.FTZ R49, R124, R109, R49 ;  /* 0x0000006d7c317223 */ /* 0x000fe40000010031 */
[----:B------:R-:W-:-:S02]  /*6ef0*/  FFMA.FTZ R53, R99, -R20, R143 ;  /* 0x8000001463357223 */ /* 0x000fc4000001008f */
[----:B------:R-:W-:Y:S02]  /*6f00*/  FFMA.FTZ R135, R107, R110, R49 ;  /* 0x0000006e6b877223 */ /* 0x000fe40000010031 */
[----:B------:R-:W-:Y:S02]  /*6f10*/  FFMA.FTZ R49, R141, -R22, R148 ;  /* 0x800000168d317223 */ /* 0x000fe40000010094 */
[----:B------:R-:W-:Y:S02]  /*6f20*/  FFMA.FTZ R132, R108, R53, R135 ;  /* 0x000000356c847223 */ /* 0x000fe40000010087 */
[----:B------:R-:W-:Y:S02]  /*6f30*/  FMUL.FTZ R139, R49, R139 ;  /* 0x0000008b318b7220 */ /* 0x000fe40000410000 */
[----:B------:R-:W-:Y:S02]  /*6f40*/  FMUL.FTZ R162, R162, UR21 ;  /* 0x00000015a2a27c20 */ /* 0x000fe40008410000 */
        /* <DEDUP_REMOVED lines=8> */
[----:B------:R-:W-:Y:S02]  /*6fd0*/  FFMA.FTZ R139, R161, -R24, R151 ;  /* 0x80000018a18b7223 */ /* 0x000fe40000010097 */
[----:B------:R-:W-:Y:S02]  /*6fe0*/  FFMA.FTZ R132, R132, R130, R141 ;  /* 0x0000008284847223 */ /* 0x000fe4000001008d */
[----:B------:R-:W-:Y:S02]  /*6ff0*/  FMUL.FTZ R141, R97, R126 ;  /* 0x0000007e618d7220 */ /* 0x000fe40000410000 */
[----:B------:R-:W-:Y:S02]  /*7000*/  FMUL.FTZ R157, R157, UR21 ;  /* 0x000000159d9d7c20 */ /* 0x000fe40008410000 */
[----:B------:R-:W-:Y:S02]  /*7010*/  FMUL.FTZ R159, R139, R141 ;  /* 0x0000008d8b9f7220 */ /* 0x000fe40000410000 */
[----:B------:R-:W-:-:S02]  /*7020*/  FMUL.FTZ R141, R130, R23 ;  /* 0x00000017828d7220 */ /* 0x000fc40000410000 */
[----:B------:R-:W-:Y:S02]  /*7030*/  FFMA.FTZ R159, R161, R126, R159 ;  /* 0x0000007ea19f7223 */ /* 0x000fe4000001009f */
[----:B------:R-:W-:Y:S01]  /*7040*/  FFMA.FTZ R130, R141, R48, R49 ;  /* 0x000000308d827223 */ /* 0x000fe20000010031 */
[----:B------:R-:W-:Y:S01]  /*7050*/  SHF.L.U32 R48, R2, 0x4, RZ ;  /* 0x0000000402307819 */ /* 0x000fe200000006ff */
[----:B------:R-:W-:Y:S02]  /*7060*/  FMUL.FTZ R162, R25, R162 ;  /* 0x000000a219a27220 */ /* 0x000fe40000410000 */
[----:B------:R-:W-:Y:S01]  /*7070*/  FMUL.FTZ R157, R26, R157 ;  /* 0x0000009d1a9d7220 */ /* 0x000fe20000410000 */
[----:B------:R-:W-:Y:S01]  /*7080*/  IADD3 R49, R48, 0x1, RZ ;  /* 0x0000000130317810 */ /* 0x000fe20007ffe0ff */
[----:B------:R-:W-:Y:S01]  /*7090*/  FMUL.FTZ R160, R160, UR21 ;  /* 0x00000015a0a07c20 */ /* 0x000fe20008410000 */
[CC--:B------:R-:W-:Y:S01]  /*70a0*/  LEA.HI.SX32 R161, R48.reuse, R48.reuse, 0x1b ;  /* 0x0000003030a17211 */ /* 0x0c0fe200078fdaff */
[----:B------:R-:W-:Y:S01]  /*70b0*/  FMUL.FTZ R155, R155, UR21 ;  /* 0x000000159b9b7c20 */ /* 0x000fe20008410000 */
[----:B------:R-:W-:Y:S01]  /*70c0*/  LEA.HI.SX32 R49, R49, R48, 0x1b ;  /* 0x0000003031317211 */ /* 0x000fe200078fdaff */
[----:B------:R-:W-:Y:S01]  /*70d0*/  FMUL.FTZ R153, R153, UR21 ;  /* 0x0000001599997c20 */ /* 0x000fe20008410000 */
[C---:B------:R-:W-:Y:S01]  /*70e0*/  IADD3 R163, R48.reuse, 0x2, RZ ;  /* 0x0000000230a37810 */ /* 0x040fe20007ffe0ff */
[----:B------:R0:W-:Y:S01]  /*70f0*/  STS [R161.X4+0x1090], R162 ;  /* 0x001090a2a1007388 */ /* 0x0001e20000004800 */
[----:B------:R-:W-:Y:S01]  /*7100*/  IADD3 R165, R48, 0x3, RZ ;  /* 0x0000000330a57810 */ /* 0x000fe20007ffe0ff */
[----:B------:R-:W-:Y:S01]  /*7110*/  FMUL.FTZ R160, R27, R160 ;  /* 0x000000a01ba07220 */ /* 0x000fe20000410000 */
[----:B------:R-:W-:Y:S01]  /*7120*/  LEA.HI.SX32 R163, R163, R48, 0x1b ;  /* 0x00000030a3a37211 */ /* 0x000fe200078fdaff */
[----:B------:R1:W-:Y:S01]  /*7130*/  STS [R49.X4+0x1094], R157 ;  /* 0x0010949d31007388 */ /* 0x0003e20000004800 */
[----:B------:R-:W-:-:S02]  /*7140*/  FMUL.FTZ R155, R28, R155 ;  /* 0x0000009b1c9b7220 */ /* 0x000fc40000410000 */
[----:B------:R-:W-:Y:S01]  /*7150*/  FMUL.FTZ R101, R101, UR21 ;  /* 0x0000001565657c20 */ /* 0x000fe20008410000 */
[----:B------:R2:W-:Y:S01]  /*7160*/  STS [R163.X4+0x1098], R160 ;  /* 0x001098a0a3007388 */ /* 0x0005e20000004800 */
[----:B------:R-:W-:Y:S01]  /*7170*/  FMUL.FTZ R143, R143, UR21 ;  /* 0x000000158f8f7c20 */ /* 0x000fe20008410000 */
[----:B0-----:R-:W-:Y:S01]  /*7180*/  LEA.HI.SX32 R162, R165, R48, 0x1b ;  /* 0x00000030a5a27211 */ /* 0x001fe200078fdaff */
[----:B------:R-:W-:Y:S02]  /*7190*/  FMUL.FTZ R48, R30, R153 ;  /* 0x000000991e307220 */ /* 0x000fe40000410000 */
[----:B------:R-:W-:Y:S02]  /*71a0*/  FMUL.FTZ R156, R156, UR21 ;  /* 0x000000159c9c7c20 */ /* 0x000fe40008410000 */
[----:B-1----:R-:W-:Y:S01]  /*71b0*/  FMUL.FTZ R49, R152, UR21 ;  /* 0x0000001598317c20 */ /* 0x002fe20008410000 */
[----:B------:R-:W-:Y:S01]  /*71c0*/  STS [R162.X4+0x109c], R155 ;  /* 0x00109c9ba2007388 */ /* 0x000fe20000004800 */
[----:B------:R-:W-:-:S02]  /*71d0*/  FMUL.FTZ R156, R31, R156 ;  /* 0x0000009c1f9c7220 */ /* 0x000fc40000410000 */
[----:B------:R-:W-:Y:S01]  /*71e0*/  FMUL.FTZ R152, R34, R49 ;  /* 0x0000003122987220 */ /* 0x000fe20000410000 */
[----:B------:R-:W-:Y:S01]  /*71f0*/  HFMA2.MMA R49, -RZ, RZ, 0, 0 ;  /* 0x00000000ff317435 */ /* 0x000fe200000001ff */
[----:B--2---:R-:W-:Y:S01]  /*7200*/  FMUL.FTZ R160, R100, UR21 ;  /* 0x0000001564a07c20 */ /* 0x004fe20008410000 */
[----:B------:R0:W-:Y:S01]  /*7210*/  STS [R161.X4+0x10a4], R48 ;  /* 0x0010a430a1007388 */ /* 0x0001e20000004800 */
[----:B------:R-:W-:Y:S01]  /*7220*/  FMUL.FTZ R100, R32, R101 ;  /* 0x0000006520647220 */ /* 0x000fe20000410000 */
[----:B------:R-:W-:Y:S01]  /*7230*/  MOV R101, UR39 ;  /* 0x0000002700657c02 */ /* 0x000fe20008000f00 */
[----:B------:R-:W-:Y:S01]  /*7240*/  FMUL.FTZ R158, R158, UR21 ;  /* 0x000000159e9e7c20 */ /* 0x000fe20008410000 */
[----:B------:R1:W-:Y:S01]  /*7250*/  STS [R161.X4+0x10a8], R156 ;  /* 0x0010a89ca1007388 */ /* 0x0003e20000004800 */
[----:B------:R-:W-:Y:S02]  /*7260*/  FMUL.FTZ R150, R150, UR21 ;  /* 0x0000001596967c20 */ /* 0x000fe40008410000 */
[----:B------:R-:W-:Y:S01]  /*7270*/  FMUL.FTZ R158, R29, R158 ;  /* 0x0000009e1d9e7220 */ /* 0x000fe20000410000 */
[----:B------:R2:W-:Y:S01]  /*7280*/  STS [R161.X4+0x10ac], R100 ;  /* 0x0010ac64a1007388 */ /* 0x0005e20000004800 */
[----:B------:R-:W-:Y:S01]  /*7290*/  FMUL.FTZ R160, R33, R160 ;  /* 0x000000a021a07220 */ /* 0x000fe20000410000 */
[----:B0-----:R-:W-:Y:S01]  /*72a0*/  MOV R48, R2 ;  /* 0x0000000200307202 */ /* 0x001fe20000000f00 */
[----:B------:R-:W-:Y:S01]  /*72b0*/  FMUL.FTZ R150, R37, R150 ;  /* 0x0000009625967220 */ /* 0x000fe20000410000 */
[----:B------:R0:W-:Y:S01]  /*72c0*/  STS [R161.X4+0x10b4], R152 ;  /* 0x0010b498a1007388 */ /* 0x0001e20000004800 */
[----:B-1----:R-:W-:-:S02]  /*72d0*/  FMUL.FTZ R156, R149, UR21 ;  /* 0x00000015959c7c20 */ /* 0x002fc40008410000 */
[----:B------:R-:W-:Y:S01]  /*72e0*/  IMAD.WIDE.U32 R48, R101, c[0x0][0x2b8], R48 ;  /* 0x0000ae0065307a25 */ /* 0x000fe200078e0030 */
[----:B------:R-:W-:Y:S03]  /*72f0*/  STS [R161.X4+0x10a0], R158 ;  /* 0x0010a09ea1007388 */ /* 0x000fe60000004800 */
[----:B------:R-:W-:Y:S01]  /*7300*/  FMUL.FTZ R101, R148, UR21 ;  /* 0x0000001594657c20 */ /* 0x000fe20008410000 */
[----:B------:R-:W-:Y:S01]  /*7310*/  IADD3 R49, R49, UR18, RZ ;  /* 0x0000001231317c10 */ /* 0x000fe2000fffe0ff */
[----:B--2---:R-:W-:Y:S01]  /*7320*/  FMUL.FTZ R100, R36, R143 ;  /* 0x0000008f24647220 */ /* 0x004fe20000410000 */
[----:B------:R-:W-:Y:S01]  /*7330*/  MOV R143, UR26 ;  /* 0x0000001a008f7c02 */ /* 0x000fe20008000f00 */
[----:B------:R-:W-:Y:S01]  /*7340*/  FMUL.FTZ R148, R38, R101 ;  /* 0x0000006526947220 */ /* 0x000fe20000410000 */
[----:B------:R-:W-:Y:S01]  /*7350*/  MOV R101, UR20 ;  /* 0x0000001400657c02 */ /* 0x000fe20008000f00 */
[----:B------:R-:W-:Y:S01]  /*7360*/  ULDC.64 UR18, c[0x0][0x2c0] ;  /* 0x0000b00000127ab9 */ /* 0x000fe20000000a00 */
[----:B------:R-:W-:Y:S01]  /*7370*/  FMUL.FTZ R156, R35, R156 ;  /* 0x0000009c239c7220 */ /* 0x000fe20000410000 */
[----:B------:R-:W-:Y:S01]  /*7380*/  UIMAD UR18, UR41, UR18, URZ ;  /* 0x00000012291272a4 */ /* 0x000fe2000f8e023f */
[----:B------:R-:W-:Y:S01]  /*7390*/  IMAD.WIDE.U32 R48, R143, c[0x0][0x2c0], R48 ;  /* 0x0000b0008f307a25 */ /* 0x000fe200078e0030 */
[----:B------:R1:W-:Y:S02]  /*73a0*/  STS [R161.X4+0x10bc], R100 ;  /* 0x0010bc64a1007388 */ /* 0x0003e40000004800 */
[----:B------:R-:W-:Y:S01]  /*73b0*/  UIMAD UR18, UR26, UR19, UR18 ;  /* 0x000000131a1272a4 */ /* 0x000fe2000f8e0212 */
[----:B------:R-:W-:Y:S01]  /*73c0*/  FMUL.FTZ R143, R127, R151 ;  /* 0x000000977f8f7220 */ /* 0x000fe20000410000 */
[----:B------:R-:W-:Y:S01]  /*73d0*/  IADD3 R127, -R101, c[0x0][0x168], -R2 ;  /* 0x00005a00657f7a10 */ /* 0x000fe20007ffe902 */
[----:B0-----:R-:W-:Y:S01]  /*73e0*/  FMUL.FTZ R152, R145, UR21 ;  /* 0x0000001591987c20 */ /* 0x001fe20008410000 */
[----:B------:R0:W-:Y:S01]  /*73f0*/  STS [R161.X4+0x10b8], R156 ;  /* 0x0010b89ca1007388 */ /* 0x0001e20000004800 */
[----:B------:R-:W-:Y:S01]  /*7400*/  FMUL.FTZ R151, R151, UR21 ;  /* 0x0000001597977c20 */ /* 0x000fe20008410000 */
[----:B------:R-:W-:Y:S01]  /*7410*/  ISETP.GE.AND P0, PT, R127, 0x1, PT ;  /* 0x000000017f00780c */ /* 0x000fe20003f06270 */
[----:B------:R-:W-:Y:S01]  /*7420*/  FMUL.FTZ R152, R39, R152 ;  /* 0x0000009827987220 */ /* 0x000fe20000410000 */
[----:B------:R2:W-:Y:S01]  /*7430*/  STS [R161.X4+0x10b0], R160 ;  /* 0x0010b0a0a1007388 */ /* 0x0005e20000004800 */
[----:B------:R-:W-:-:S02]  /*7440*/  IADD3 R153, R49, UR18, RZ ;  /* 0x0000001231997c10 */ /* 0x000fc4000fffe0ff */
[----:B-1----:R-:W-:Y:S01]  /*7450*/  IADD3 R100, P1, R48, UR16, RZ ;  /* 0x0000001030647c10 */ /* 0x002fe2000ff3e0ff */
[----:B------:R2:W-:Y:S01]  /*7460*/  STS [R161.X4+0x10c0], R150 ;  /* 0x0010c096a1007388 */ /* 0x0005e20000004800 */
[----:B0-----:R-:W-:Y:S02]  /*7470*/  FMUL.FTZ R156, R64, R151 ;  /* 0x00000097409c7220 */ /* 0x001fe40000410000 */
[----:B------:R-:W-:Y:S01]  /*7480*/  IADD3.X R101, R153, UR17, RZ, P1, !PT ;  /* 0x0000001199657c10 */ /* 0x000fe20008ffe4ff */
[----:B------:R2:W-:Y:S04]  /*7490*/  STS [R161.X4+0x10c4], R148 ;  /* 0x0010c494a1007388 */ /* 0x0005e80000004800 */
[----:B------:R2:W-:Y:S04]  /*74a0*/  STS [R161.X4+0x10c8], R152 ;  /* 0x0010c898a1007388 */ /* 0x0005e80000004800 */
[----:B------:R2:W-:Y:S04]  /*74b0*/  STS [R161.X4+0x10cc], R156 ;  /* 0x0010cc9ca1007388 */ /* 0x0005e80000004800 */
[----:B------:R-:W-:Y:S06]  /*74c0*/  BAR.SYNC.DEFER_BLOCKING 0x0 ;  /* 0x0000000000007b1d */ /* 0x000fec0000010000 */
[----:B------:R-:W-:Y:S05]  /*74d0*/  @!P0 BRA `(.L_x_1709) ;  /* 0x000000c000008947 */ /* 0x000fea0003800000 */
[----:B--2---:R-:W-:Y:S01]  /*74e0*/  LEA.HI.SX32 R145, R2, R2, 0x1b ;  /* 0x0000000202917211 */ /* 0x004fe200078fdaff */
        /* <DEDUP_REMOVED lines=11> */
.L_x_1709:
[----:B--2---:R-:W-:Y:S05]  /*75a0*/  BSYNC B0 ;  /* 0x0000000000007941 */ /* 0x004fea0003800000 */
.L_x_1708:
[----:B------:R-:W-:Y:S01]  /*75b0*/  ULDC UR18, c[0x0][0x174] ;  /* 0x00005d0000127ab9 */ /* 0x000fe20000000800 */
[----:B------:R-:W-:Y:S01]  /*75c0*/  LEA R100, P0, R48, c[0x0][0x320], 0x2 ;  /* 0x0000c80030647a11 */ /* 0x000fe200078010ff */
[----:B------:R-:W-:Y:S01]  /*75d0*/  UIADD3 UR18, UR6, -UR18, URZ ;  /* 0x8000001206127290 */ /* 0x000fe2000fffe03f */
[----:B------:R-:W-:Y:S01]  /*75e0*/  FMUL.FTZ R126, R126, R24 ;  /* 0x000000187e7e7220 */ /* 0x000fe20000410000 */
[----:B------:R-:W-:Y:S01]  /*75f0*/  USHF.L.U32 UR20, UR8, 0x2, URZ ;  /* 0x0000000208147899 */ /* 0x000fe2000800063f */
[----:B------:R-:W-:Y:S01]  /*7600*/  LEA.HI.X R101, R48, c[0x0][0x324], R153, 0x2, P0 ;  /* 0x0000c90030657a11 */ /* 0x000fe200000f1499 */
[----:B------:R-:W-:Y:S01]  /*7610*/  UIMAD UR18, UR18, -0x800, URZ ;  /* 0xfffff800121278a4 */ /* 0x000fe2000f8e023f */
[----:B------:R-:W-:Y:S01]  /*7620*/  ISETP.GE.AND P0, PT, R127, 0x81, PT ;  /* 0x000000817f00780c */ /* 0x000fe20003f06270 */
[----:B------:R-:W-:Y:S01]  /*7630*/  USHF.L.U64.HI UR21, UR8, 0x2, UR9 ;  /* 0x0000000208157899 */ /* 0x000fe20008010209 */
[----:B------:R-:W-:Y:S01]  /*7640*/  FMUL.FTZ R143, R64, R143 ;  /* 0x0000008f408f7220 */ /* 0x000fe20000410000 */
[----:B------:R-:W-:Y:S01]  /*7650*/  BSSY B0, `(.L_x_1710) ;  /* 0x0000016000007945 */ /* 0x000fe20003800000 */
[----:B------:R-:W-:Y:S01]  /*7660*/  FMUL.FTZ R139, R126, R139 ;  /* 0x0000008b7e8b7220 */ /* 0x000fe20000410000 */
[----:B------:R-:W-:Y:S01]  /*7670*/  MOV R49, UR18 ;  /* 0x0000001200317c02 */ /* 0x000fe20008000f00 */
[----:B------:R-:W-:Y:S01]  /*7680*/  ULDC.64 UR18, c[0x0][0x2d0] ;  /* 0x0000b40000127ab9 */ /* 0x000fe20000000a00 */
[----:B------:R-:W-:Y:S01]  /*7690*/  FADD.FTZ R48, R52, R143 ;  /* 0x0000008f34307221 */ /* 0x000fe20000010000 */
[----:B------:R-:W-:Y:S01]  /*76a0*/  UIMAD UR18, UR21, UR18, URZ ;  /* 0x00000012151272a4 */ /* 0x000fe2000f8e023f */
[----:B------:R-:W-:Y:S01]  /*76b0*/  FADD.FTZ R66, R141, R66 ;  /* 0x000000428d427221 */ /* 0x000fe20000010000 */
[----:B------:R-:W-:Y:S01]  /*76c0*/  IADD3 R141, R2, 0x180, RZ ;  /* 0x00000180028d7810 */ /* 0x000fe20007ffe0ff */
        /* <DEDUP_REMOVED lines=11> */
[----:B------:R-:W1:Y:S01]  /*7780*/  LDS R49, [R49.X4+0x1290] ;  /* 0x0012900031317984 */ /* 0x000e620000004800 */
[----:B------:R-:W-:Y:S05]  /*7790*/  @!P0 BRA `(.L_x_1711) ;  /* 0x0000001000008947 */ /* 0x000fea0003800000 */
[----:B-1----:R1:W-:Y:S02]  /*77a0*/  RED.E.ADD.F32.FTZ.RN.STRONG.GPU [R100.64+-0x1e00], R49 ;  /* 0xffe200316400798e */ /* 0x0023e4000c10e79c */
.L_x_1711:
[----:B------:R-:W-:Y:S05]  /*77b0*/  BSYNC B0 ;  /* 0x0000000000007941 */ /* 0x000fea0003800000 */
.L_x_1710:
[-C--:B------:R-:W-:Y:S01]  /*77c0*/  LEA.HI.SX32 R139, R139, R2.reuse, 0x1b ;  /* 0x000000028b8b7211 */ /* 0x080fe200078fdaff */
[----:B------:R-:W-:Y:S01]  /*77d0*/  BSSY B0, `(.L_x_1712) ;  /* 0x000000d000007945 */ /* 0x000fe20003800000 */
[----:B------:R-:W-:Y:S02]  /*77e0*/  ISETP.GE.AND P6, PT, R127, 0x101, PT ;  /* 0x000001017f00780c */ /* 0x000fe40003fc6270 */
[----:B-1----:R-:W-:Y:S02]  /*77f0*/  IADD3 R49, R2, 0x200, RZ ;  /* 0x0000020002317810 */ /* 0x002fe40007ffe0ff */
        /* <DEDUP_REMOVED lines=10> */
.L_x_1713:
[----:B------:R-:W-:Y:S05]  /*78a0*/  BSYNC B0 ;  /* 0x0000000000007941 */ /* 0x000fea0003800000 */
.L_x_1712:
[----:B------:R-:W2:Y:S01]  /*78b0*/  LDS R141, [R141.X4+0x1690] ;  /* 0x001690008d8d7984 */ /* 0x000ea20000004800 */
[----:B------:R-:W-:Y:S01]  /*78c0*/  BSSY B0, `(.L_x_1714) ;  /* 0x0000005000007945 */ /* 0x000fe20003800000 */
[----:B-1----:R-:W-:-:S02]  /*78d0*/  IADD3 R139, R2, 0x280, RZ ;  /* 0x00000280028b7810 */ /* 0x002fc40007ffe0ff */
[----:B------:R-:W-:Y:S01]  /*78e0*/  LEA.HI.SX32 R49, R49, R2, 0x1b ;  /* 0x0000000231317211 */ /* 0x000fe200078fdaff */
[----:B------:R-:W-:Y:S05]  /*78f0*/  @!P0 BRA `(.L_x_1715) ;  /* 0x0000001000008947 */ /* 0x000fea0003800000 */
[----:B--2---:R1:W-:Y:S02]  /*7900*/  RED.E.ADD.F32.FTZ.RN.STRONG.GPU [R100.64+-0x1a00], R141 ;  /* 0xffe6008d6400798e */ /* 0x0043e4000c10e79c */
.L_x_1715:
[----:B------:R-:W-:Y:S05]  /*7910*/  BSYNC B0 ;  /* 0x0000000000007941 */ /* 0x000fea0003800000 */
.L_x_1714:
[----:B------:R-:W3:Y:S01]  /*7920*/  LDS R49, [R49.X4+0x1890] ;  /* 0x0018900031317984 */ /* 0x000ee20000004800 */
[----:B------:R-:W-:Y:S01]  /*7930*/  BSSY B0, `(.L_x_1716) ;  /* 0x0000005000007945 */ /* 0x000fe20003800000 */
[----:B-12---:R-:W-:Y:S02]  /*7940*/  IADD3 R141, R2, 0x300, RZ ;  /* 0x00000300028d7810 */ /* 0x006fe40007ffe0ff */
[----:B------:R-:W-:Y:S01]  /*7950*/  LEA.HI.SX32 R139, R139, R2, 0x1b ;  /* 0x000000028b8b7211 */ /* 0x000fe200078fdaff */
[----:B------:R-:W-:Y:S05]  /*7960*/  @!P1 BRA `(.L_x_1717) ;  /* 0x0000001000009947 */ /* 0x000fea0003800000 */
[----:B---3--:R1:W-:Y:S02]  /*7970*/  RED.E.ADD.F32.FTZ.RN.STRONG.GPU [R100.64+-0x1800], R49 ;  /* 0xffe800316400798e */ /* 0x0083e4000c10e79c */
.L_x_1717:
[----:B------:R-:W-:Y:S05]  /*7980*/  BSYNC B0 ;  /* 0x0000000000007941 */ /* 0x000fea0003800000 */
.L_x_1716:
[----:B------:R-:W2:Y:S01]  /*7990*/  LDS R139, [R139.X4+0x1a90] ;  /* 0x001a90008b8b7984 */ /* 0x000ea20000004800 */
[----:B------:R-:W-:Y:S01]  /*79a0*/  BSSY B0, `(.L_x_1718) ;  /* 0x0000005000007945 */ /* 0x000fe20003800000 */
[----:B-1-3--:R-:W-:Y:S02]  /*79b0*/  IADD3 R49, R2, 0x380, RZ ;  /* 0x0000038002317810 */ /* 0x00afe40007ffe0ff */
[----:B------:R-:W-:Y:S01]  /*79c0*/  LEA.HI.SX32 R141, R141, R2, 0x1b ;  /* 0x000000028d8d7211 */ /* 0x000fe200078fdaff */
[----:B------:R-:W-:Y:S05]  /*79d0*/  @!P2 BRA `(.L_x_1719) ;  /* 0x000000100000a947 */ /* 0x000fea0003800000 */
[----:B--2---:R1:W-:Y:S02]  /*79e0*/  RED.E.ADD.F32.FTZ.RN.STRONG.GPU [R100.64+-0x1600], R139 ;  /* 0xffea008b6400798e */ /* 0x0043e4000c10e79c */
.L_x_1719:
[----:B------:R-:W-:Y:S05]  /*79f0*/  BSYNC B0 ;  /* 0x0000000000007941 */ /* 0x000fea0003800000 */
.L_x_1718:
[----:B------:R-:W3:Y:S01]  /*7a00*/  LDS R141, [R141.X4+0x1c90] ;  /* 0x001c90008d8d7984 */ /* 0x000ee20000004800 */
[----:B------:R-:W-:Y:S01]  /*7a10*/  BSSY B0, `(.L_x_1720) ;  /* 0x0000005000007945 */ /* 0x000fe20003800000 */
[----:B-12---:R-:W-:-:S02]  /*7a20*/  IADD3 R139, R2, 0x400, RZ ;  /* 0x00000400028b7810 */ /* 0x006fc40007ffe0ff */
[----:B------:R-:W-:Y:S01]  /*7a30*/  LEA.HI.SX32 R49, R49, R2, 0x1b ;  /* 0x0000000231317211 */ /* 0x000fe200078fdaff */
[----:B------:R-:W-:Y:S05]  /*7a40*/  @!P3 BRA `(.L_x_1721) ;  /* 0x000000100000b947 */ /* 0x000fea0003800000 */
[----:B---3--:R1:W-:Y:S02]  /*7a50*/  RED.E.ADD.F32.FTZ.RN.STRONG.GPU [R100.64+-0x1400], R141 ;  /* 0xffec008d6400798e */ /* 0x0083e4000c10e79c */
.L_x_1721:
[----:B------:R-:W-:Y:S05]  /*7a60*/  BSYNC B0 ;  /* 0x0000000000007941 */ /* 0x000fea0003800000 */
.L_x_1720:
[----:B------:R-:W2:Y:S01]  /*7a70*/  LDS R49, [R49.X4+0x1e90] ;  /* 0x001e900031317984 */ /* 0x000ea20000004800 */
[----:B------:R-:W-:Y:S01]  /*7a80*/  BSSY B0, `(.L_x_1722) ;  /* 0x0000004000007945 */ /* 0x000fe20003800000 */
[----:B------:R-:W-:Y:S01]  /*7a90*/  LEA.HI.SX32 R139, R139, R2, 0x1b ;  /* 0x000000028b8b7211 */ /* 0x000fe200078fdaff */
[----:B------:R-:W-:Y:S05]  /*7aa0*/  @!P4 BRA `(.L_x_1723) ;  /* 0x000000100000c947 */ /* 0x000fea0003800000 */
[----:B--2---:R2:W-:Y:S02]  /*7ab0*/  RED.E.ADD.F32.FTZ.RN.STRONG.GPU [R100.64+-0x1200], R49 ;  /* 0xffee00316400798e */ /* 0x0045e4000c10e79c */
.L_x_1723:
[----:B------:R-:W-:Y:S05]  /*7ac0*/  BSYNC B0 ;  /* 0x0000000000007941 */ /* 0x000fea0003800000 */
.L_x_1722:
[----:B------:R-:W4:Y:S01]  /*7ad0*/  LDS R139, [R139.X4+0x2090] ;  /* 0x002090008b8b7984 */ /* 0x000f220000004800 */
[----:B------:R-:W-:Y:S01]  /*7ae0*/  BSSY B0, `(.L_x_1724) ;  /* 0x0000005000007945 */ /* 0x000fe20003800000 */
[C---:B--2---:R-:W-:Y:S02]  /*7af0*/  IADD3 R49, R2.reuse, 0x480, RZ ;  /* 0x0000048002317810 */ /* 0x044fe40007ffe0ff */
[----:B-1-3--:R-:W-:Y:S01]  /*7b00*/  IADD3 R141, R2, 0x500, RZ ;  /* 0x00000500028d7810 */ /* 0x00afe20007ffe0ff */
[----:B------:R-:W-:Y:S05]  /*7b10*/  @!P5 BRA `(.L_x_1725) ;  /* 0x000000100000d947 */ /* 0x000fea0003800000 */
[----:B----4-:R1:W-:Y:S02]  /*7b20*/  RED.E.ADD.F32.FTZ.RN.STRONG.GPU [R100.64+-0x1000], R139 ;  /* 0xfff0008b6400798e */ /* 0x0103e4000c10e79c */
.L_x_1725:
[----:B------:R-:W-:Y:S05]  /*7b30*/  BSYNC B0 ;  /* 0x0000000000007941 */ /* 0x000fea0003800000 */
.L_x_1724:
[----:B------:R-:W-:Y:S01]  /*7b40*/  LEA.HI.SX32 R49, R49, R2, 0x1b ;  /* 0x0000000231317211 */ /* 0x000fe200078fdaff */
[----:B------:R-:W-:Y:S01]  /*7b50*/  BSSY B0, `(.L_x_1726) ;  /* 0x000000d000007945 */ /* 0x000fe20003800000 */
[----:B------:R-:W-:-:S02]  /*7b60*/  ISETP.GE.AND P6, PT, R127, 0x481, PT ;  /* 0x000004817f00780c */ /* 0x000fc40003fc6270 */
[----:B-1--4-:R-:W-:Y:S02]  /*7b70*/  IADD3 R139, R2, 0x580, RZ ;  /* 0x00000580028b7810 */ /* 0x012fe40007ffe0ff */
        /* <DEDUP_REMOVED lines=10> */
.L_x_1727:
[----:B------:R-:W-:Y:S05]  /*7c20*/  BSYNC B0 ;  /* 0x0000000000007941 */ /* 0x000fea0003800000 */
.L_x_1726:
[----:B------:R-:W2:Y:S01]  /*7c30*/  LDS R141, [R141.X4+0x2490] ;  /* 0x002490008d8d7984 */ /* 0x000ea20000004800 */
[----:B------:R-:W-:Y:S01]  /*7c40*/  BSSY B0, `(.L_x_1728) ;  /* 0x0000005000007945 */ /* 0x000fe20003800000 */
[----:B-1----:R-:W-:Y:S02]  /*7c50*/  IADD3 R49, R2, 0x600, RZ ;  /* 0x0000060002317810 */ /* 0x002fe40007ffe0ff */
[----:B------:R-:W-:Y:S01]  /*7c60*/  LEA.HI.SX32 R139, R139, R2, 0x1b ;  /* 0x000000028b8b7211 */ /* 0x000fe200078fdaff */
[----:B------:R-:W-:Y:S05]  /*7c70*/  @!P0 BRA `(.L_x_1729) ;  /* 0x0000001000008947 */ /* 0x000fea0003800000 */
[----:B--2---:R1:W-:Y:S02]  /*7c80*/  RED.E.ADD.F32.FTZ.RN.STRONG.GPU [R100.64+-0xc00], R141 ;  /* 0xfff4008d6400798e */ /* 0x0043e4000c10e79c */
.L_x_1729:
[----:B------:R-:W-:Y:S05]  /*7c90*/  BSYNC B0 ;  /* 0x0000000000007941 */ /* 0x000fea0003800000 */
.L_x_1728:
[----:B------:R-:W3:Y:S01]  /*7ca0*/  LDS R139, [R139.X4+0x2690] ;  /* 0x002690008b8b7984 */ /* 0x000ee20000004800 */
[----:B------:R-:W-:Y:S01]  /*7cb0*/  BSSY B0, `(.L_x_1730) ;  /* 0x0000005000007945 */ /* 0x000fe20003800000 */
[----:B------:R-:W-:-:S02]  /*7cc0*/  IADD3 R127, R2, 0x680, RZ ;  /* 0x00000680027f7810 */ /* 0x000fc40007ffe0ff */
[----:B------:R-:W-:Y:S01]  /*7cd0*/  LEA.HI.SX32 R49, R49, R2, 0x1b ;  /* 0x0000000231317211 */ /* 0x000fe200078fdaff */
[----:B------:R-:W-:Y:S05]  /*7ce0*/  @!P1 BRA `(.L_x_1731) ;  /* 0x0000001000009947 */ /* 0x000fea0003800000 */
[----:B---3--:R3:W-:Y:S02]  /*7cf0*/  RED.E.ADD.F32.FTZ.RN.STRONG.GPU [R100.64+-0xa00], R139 ;  /* 0xfff6008b6400798e */ /* 0x0087e4000c10e79c */
.L_x_1731:
[----:B------:R-:W-:Y:S05]  /*7d00*/  BSYNC B0 ;  /* 0x0000000000007941 */ /* 0x000fea0003800000 */
.L_x_1730:
[----:B------:R-:W4:Y:S01]  /*7d10*/  LDS R49, [R49.X4+0x2890] ;  /* 0x0028900031317984 */ /* 0x000f220000004800 */
[----:B------:R-:W-:Y:S01]  /*7d20*/  BSSY B0, `(.L_x_1732) ;  /* 0x0000005000007945 */ /* 0x000fe20003800000 */
[----:B---3--:R-:W-:Y:S02]  /*7d30*/  IADD3 R139, R2, 0x700, RZ ;  /* 0x00000700028b7810 */ /* 0x008fe40007ffe0ff */
[----:B------:R-:W-:Y:S01]  /*7d40*/  LEA.HI.SX32 R127, R127, R2, 0x1b ;  /* 0x000000027f7f7211 */ /* 0x000fe200078fdaff */
[----:B------:R-:W-:Y:S05]  /*7d50*/  @!P2 BRA `(.L_x_1733) ;  /* 0x000000100000a947 */ /* 0x000fea0003800000 */
[----:B----4-:R3:W-:Y:S02]  /*7d60*/  RED.E.ADD.F32.FTZ.RN.STRONG.GPU [R100.64+-0x800], R49 ;  /* 0xfff800316400798e */ /* 0x0107e4000c10e79c */
.L_x_1733:
[----:B------:R-:W-:Y:S05]  /*7d70*/  BSYNC B0 ;  /* 0x0000000000007941 */ /* 0x000fea0003800000 */
.L_x_1732:
[----:B------:R-:W0:Y:S01]  /*7d80*/  LDS R127, [R127.X4+0x2a90] ;  /* 0x002a90007f7f7984 */ /* 0x000e220000004800 */
[----:B------:R-:W-:Y:S01]  /*7d90*/  BSSY B0, `(.L_x_1734) ;  /* 0x0000005000007945 */ /* 0x000fe20003800000 */
[----:B---34-:R-:W-:Y:S02]  /*7da0*/  IADD3 R49, R2, 0x780, RZ ;  /* 0x0000078002317810 */ /* 0x018fe40007ffe0ff */
[----:B------:R-:W-:Y:S01]  /*7db0*/  LEA.HI.SX32 R139, R139, R2, 0x1b ;  /* 0x000000028b8b7211 */ /* 0x000fe200078fdaff */
[----:B------:R-:W-:Y:S05]  /*7dc0*/  @!P3 BRA `(.L_x_1735) ;  /* 0x000000100000b947 */ /* 0x000fea0003800000 */
[----:B0-----:R0:W-:Y:S02]  /*7dd0*/  RED.E.ADD.F32.FTZ.RN.STRONG.GPU [R100.64+-0x600], R127 ;  /* 0xfffa007f6400798e */ /* 0x0011e4000c10e79c */
.L_x_1735:
[----:B------:R-:W-:Y:S05]  /*7de0*/  BSYNC B0 ;  /* 0x0000000000007941 */ /* 0x000fea0003800000 */
.L_x_1734:
[----:B------:R-:W3:Y:S01]  /*7df0*/  LDS R139, [R139.X4+0x2c90] ;  /* 0x002c90008b8b7984 */ /* 0x000ee20000004800 */
[----:B------:R-:W-:Y:S01]  /*7e00*/  BSSY B0, `(.L_x_1736) ;  /* 0x0000004000007945 */ /* 0x000fe20003800000 */
[----:B------:R-:W-:Y:S01]  /*7e10*/  LEA.HI.SX32 R49, R49, R2, 0x1b ;  /* 0x0000000231317211 */ /* 0x000fe200078fdaff */
[----:B------:R-:W-:Y:S05]  /*7e20*/  @!P4 BRA `(.L_x_1737) ;  /* 0x000000100000c947 */ /* 0x000fea0003800000 */
[----:B---3--:R3:W-:Y:S02]  /*7e30*/  RED.E.ADD.F32.FTZ.RN.STRONG.GPU [R100.64+-0x400], R139 ;  /* 0xfffc008b6400798e */ /* 0x0087e4000c10e79c */
.L_x_1737:
[----:B------:R-:W-:Y:S05]  /*7e40*/  BSYNC B0 ;  /* 0x0000000000007941 */ /* 0x000fea0003800000 */
.L_x_1736:
[----:B------:R-:W4:Y:S01]  /*7e50*/  LDS R49, [R49.X4+0x2e90] ;  /* 0x002e900031317984 */ /* 0x000f220000004800 */
[----:B------:R-:W-:Y:S01]  /*7e60*/  BSSY B0, `(.L_x_1738) ;  /* 0x0000003000007945 */ /* 0x000fe20003800000 */
[----:B------:R-:W-:Y:S05]  /*7e70*/  @!P5 BRA `(.L_x_1739) ;  /* 0x000000100000d947 */ /* 0x000fea0003800000 */
[----:B----4-:R4:W-:Y:S02]  /*7e80*/  RED.E.ADD.F32.FTZ.RN.STRONG.GPU [R100.64+-0x200], R49 ;  /* 0xfffe00316400798e */ /* 0x0109e4000c10e79c */
.L_x_1739:
[----:B------:R-:W-:Y:S05]  /*7e90*/  BSYNC B0 ;  /* 0x0000000000007941 */ /* 0x000fea0003800000 */
.L_x_1738:
[----:B01-34-:R-:W0:Y:S01]  /*7ea0*/  SHFL.DOWN PT, R101, R48, 0x1, 0x1f ;  /* 0x08201f0030657f89 */ /* 0x01be2200000e0000 */
[----:B------:R-:W-:Y:S01]  /*7eb0*/  ISETP.GT.AND P0, PT, R3, 0x1e, PT ;  /* 0x0000001e0300780c */ /* 0x000fe20003f04270 */
[----:B------:R-:W-:Y:S01]  /*7ec0*/  FMUL.FTZ R100, R97, R116 ;  /* 0x0000007461647220 */ /* 0x000fe20000410000 */
[----:B------:R-:W-:Y:S01]  /*7ed0*/  ISETP.NE.AND P1, PT, R3, RZ, PT ;  /* 0x000000ff0300720c */ /* 0x000fe20003f25270 */
[----:B------:R-:W1:Y:S01]  /*7ee0*/  SHFL.DOWN PT, R49, R52, 0x1, 0x1f ;  /* 0x08201f0034317f89 */ /* 0x000e6200000e0000 */
[----:B------:R-:W-:Y:S01]  /*7ef0*/  ISETP.NE.AND P2, PT, R2, RZ, PT ;  /* 0x000000ff0200720c */ /* 0x000fe20003f45270 */
[----:B------:R-:W-:Y:S01]  /*7f00*/  FMUL.FTZ R100, R53, R100 ;  /* 0x0000006435647220 */ /* 0x000fe20000410000 */
[----:B------:R-:W-:Y:S01]  /*7f10*/  BSSY B0, `(.L_x_1740) ;  /* 0x000006c000007945 */ /* 0x000fe20003800000 */
[----:B------:R-:W-:-:S02]  /*7f20*/  FADD.FTZ R69, R108, R69 ;  /* 0x000000456c457221 */ /* 0x000fc40000010000 */
[----:B------:R-:W-:Y:S02]  /*7f30*/  FFMA.FTZ R99, R99, R116, R100 ;  /* 0x0000007463637223 */ /* 0x000fe40000010064 */
[----:B------:R-:W-:Y:S02]  /*7f40*/  FMUL.FTZ R100, R97, R118 ;  /* 0x0000007661647220 */ /* 0x000fe40000410000 */
[----:B------:R-:W-:Y:S02]  /*7f50*/  FADD.FTZ R92, R99, R92 ;  /* 0x0000005c635c7221 */ /* 0x000fe40000010000 */
[----:B------:R-:W-:Y:S02]  /*7f60*/  FMUL.FTZ R100, R109, R100 ;  /* 0x000000646d647220 */ /* 0x000fe40000410000 */
[----:B------:R-:W-:Y:S02]  /*7f70*/  FADD.FTZ R96, R159, R96 ;  /* 0x000000609f607221 */ /* 0x000fe40000010000 */
[----:B------:R-:W-:-:S02]  /*7f80*/  FFMA.FTZ R113, R113, R118, R100 ;  /* 0x0000007671717223 */ /* 0x000fc40000010064 */
[----:B------:R-:W-:Y:S02]  /*7f90*/  FMUL.FTZ R100, R97, R120 ;  /* 0x0000007861647220 */ /* 0x000fe40000410000 */
[----:B0-----:R-:W-:Y:S02]  /*7fa0*/  @!P0 FADD.FTZ R48, R48, R101 ;  /* 0x0000006530308221 */ /* 0x001fe40000010000 */
[----:B------:R-:W-:Y:S02]  /*7fb0*/  FMUL.FTZ R100, R117, R100 ;  /* 0x0000006475647220 */ /* 0x000fe40000410000 */
[----:B-1----:R-:W-:Y:S01]  /*7fc0*/  @!P0 FADD.FTZ R52, R52, R49 ;  /* 0x0000003134348221 */ /* 0x002fe20000010000 */
[----:B------:R-:W0:Y:S01]  /*7fd0*/  SHFL.DOWN PT, R101, R48, 0x2, 0x1f ;  /* 0x08401f0030657f89 */ /* 0x000e2200000e0000 */
[----:B------:R-:W-:Y:S01]  /*7fe0*/  ISETP.GT.AND P0, PT, R3, 0x1d, PT ;  /* 0x0000001d0300780c */ /* 0x000fe20003f04270 */
[----:B------:R-:W-:Y:S02]  /*7ff0*/  FFMA.FTZ R129, R129, R120, R100 ;  /* 0x0000007881817223 */ /* 0x000fe40000010064 */
[----:B------:R-:W1:Y:S01]  /*8000*/  SHFL.DOWN PT, R49, R52, 0x2, 0x1f ;  /* 0x08401f0034317f89 */ /* 0x000e6200000e0000 */
[----:B------:R-:W-:-:S02]  /*8010*/  FMUL.FTZ R100, R97, R111 ;  /* 0x0000006f61647220 */ /* 0x000fc40000410000 */
[----:B------:R-:W-:Y:S02]  /*8020*/  FADD.FTZ R68, R137, R68 ;  /* 0x0000004489447221 */ /* 0x000fe40000010000 */
[----:B------:R-:W-:Y:S02]  /*8030*/  FMUL.FTZ R100, R121, R100 ;  /* 0x0000006479647220 */ /* 0x000fe40000410000 */
[----:B------:R-:W-:Y:S02]  /*8040*/  FADD.FTZ R95, R132, R95 ;  /* 0x0000005f845f7221 */ /* 0x000fe40000010000 */
[----:B------:R-:W-:Y:S02]  /*8050*/  FFMA.FTZ R111, R164, R111, R100 ;  /* 0x0000006fa46f7223 */ /* 0x000fe40000010064 */
[----:B------:R-:W-:Y:S02]  /*8060*/  FMUL.FTZ R100, R97, R103 ;  /* 0x0000006761647220 */ /* 0x000fe40000410000 */
[----:B------:R-:W-:-:S02]  /*8070*/  FADD.FTZ R94, R135, R94 ;  /* 0x0000005e875e7221 */ /* 0x000fc40000010000 */
[----:B------:R-:W-:Y:S02]  /*8080*/  FMUL.FTZ R100, R51, R100 ;  /* 0x0000006433647220 */ /* 0x000fe40000410000 */
[----:B------:R-:W-:Y:S02]  /*8090*/  FADD.FTZ R70, R107, R70 ;  /* 0x000000466b467221 */ /* 0x000fe40000010000 */
[----:B------:R-:W-:Y:S02]  /*80a0*/  FFMA.FTZ R103, R60, R103, R100 ;  /* 0x000000673c677223 */ /* 0x000fe40000010064 */
        /* <DEDUP_REMOVED lines=22> */
[----:B------:R-:W-:Y:S02]  /*8210*/  FMUL.FTZ R49, R97, R134 ;  /* 0x0000008661317220 */ /* 0x000fe40000410000 */
[----:B------:R-:W1:Y:S01]  /*8220*/  SHFL.DOWN PT, R101, R52, 0x8, 0x1f ;  /* 0x09001f0034657f89 */ /* 0x000e6200000e0000 */
[----:B------:R-:W-:Y:S02]  /*8230*/  FADD.FTZ R84, R103, R84 ;  /* 0x0000005467547221 */ /* 0x000fe40000010000 */
[----:B------:R-:W-:Y:S02]  /*8240*/  FMUL.FTZ R49, R110, R49 ;  /* 0x000000316e317220 */ /* 0x000fe40000410000 */
[----:B------:R-:W-:-:S02]  /*8250*/  FADD.FTZ R80, R59, R80 ;  /* 0x000000503b507221 */ /* 0x000fc40000010000 */
[----:B------:R-:W-:Y:S02]  /*8260*/  FFMA.FTZ R112, R112, R134, R49 ;  /* 0x0000008670707223 */ /* 0x000fe40000010031 */
[----:B------:R-:W-:Y:S02]  /*8270*/  FMUL.FTZ R49, R97, R136 ;  /* 0x0000008861317220 */ /* 0x000fe40000410000 */
[----:B------:R-:W-:Y:S02]  /*8280*/  FADD.FTZ R91, R112, R91 ;  /* 0x0000005b705b7221 */ /* 0x000fe40000010000 */
[----:B------:R-:W-:-:S04]  /*8290*/  FMUL.FTZ R49, R140, R49 ;  /* 0x000000318c317220 */ /* 0x000fc80000410000 */
[----:B------:R-:W-:Y:S02]  /*82a0*/  FFMA.FTZ R136, R123, R136, R49 ;  /* 0x000000887b887223 */ /* 0x000fe40000010031 */
[-C--:B------:R-:W-:Y:S02]  /*82b0*/  FMUL.FTZ R49, R97, R138.reuse ;  /* 0x0000008a61317220 */ /* 0x080fe40000410000 */
[----:B0-----:R-:W-:Y:S02]  /*82c0*/  @!P0 FADD.FTZ R48, R48, R127 ;  /* 0x0000007f30308221 */ /* 0x001fe40000010000 */
[----:B------:R-:W-:Y:S02]  /*82d0*/  FMUL.FTZ R49, R142, R49 ;  /* 0x000000318e317220 */ /* 0x000fe40000410000 */
[----:B-1----:R-:W-:Y:S01]  /*82e0*/  @!P0 FADD.FTZ R52, R52, R101 ;  /* 0x0000006534348221 */ /* 0x002fe20000010000 */
[----:B------:R-:W0:Y:S01]  /*82f0*/  SHFL.DOWN PT, R99, R48, 0x10, 0x1f ;  /* 0x0a001f0030637f89 */ /* 0x000e2200000e0000 */
[----:B------:R-:W-:Y:S01]  /*8300*/  ISETP.GT.AND P0, PT, R3, 0xf, PT ;  /* 0x0000000f0300780c */ /* 0x000fe20003f04270 */
[----:B------:R-:W-:-:S02]  /*8310*/  FFMA.FTZ R138, R131, R138, R49 ;  /* 0x0000008a838a7223 */ /* 0x000fc40000010031 */
[----:B------:R-:W1:Y:S01]  /*8320*/  SHFL.DOWN PT, R53, R52, 0x10, 0x1f ;  /* 0x0a001f0034357f89 */ /* 0x000e6200000e0000 */
[-C--:B------:R-:W-:Y:S02]  /*8330*/  FMUL.FTZ R49, R97, R102.reuse ;  /* 0x0000006661317220 */ /* 0x080fe40000410000 */
[----:B------:R-:W-:Y:S02]  /*8340*/  FADD.FTZ R89, R136, R89 ;  /* 0x0000005988597221 */ /* 0x000fe40000010000 */
[----:B------:R-:W-:Y:S02]  /*8350*/  FMUL.FTZ R49, R154, R49 ;  /* 0x000000319a317220 */ /* 0x000fe40000410000 */
[----:B------:R-:W-:Y:S02]  /*8360*/  FADD.FTZ R87, R138, R87 ;  /* 0x000000578a577221 */ /* 0x000fe40000010000 */
[----:B------:R-:W-:Y:S02]  /*8370*/  FFMA.FTZ R102, R133, R102, R49 ;  /* 0x0000006685667223 */ /* 0x000fe40000010031 */
[----:B------:R-:W-:-:S02]  /*8380*/  FMUL.FTZ R49, R97, R104 ;  /* 0x0000006861317220 */ /* 0x000fc40000410000 */
[----:B------:R-:W-:Y:S02]  /*8390*/  FADD.FTZ R85, R102, R85 ;  /* 0x0000005566557221 */ /* 0x000fe40000010000 */
[----:B------:R-:W-:-:S04]  /*83a0*/  FMUL.FTZ R49, R54, R49 ;  /* 0x0000003136317220 */ /* 0x000fc80000410000 */
[----:B------:R-:W-:Y:S02]  /*83b0*/  FFMA.FTZ R104, R61, R104, R49 ;  /* 0x000000683d687223 */ /* 0x000fe40000010031 */
[----:B0-----:R-:W-:Y:S02]  /*83c0*/  @!P0 FADD.FTZ R48, R48, R99 ;  /* 0x0000006330308221 */ /* 0x001fe40000010000 */
[----:B------:R-:W-:Y:S02]  /*83d0*/  FADD.FTZ R83, R104, R83 ;  /* 0x0000005368537221 */ /* 0x000fe40000010000 */
[----:B-1----:R-:W-:Y:S01]  /*83e0*/  @!P0 FADD.FTZ R52, R52, R53 ;  /* 0x0000003534348221 */ /* 0x002fe20000010000 */
[----:B------:R-:W-:Y:S01]  /*83f0*/  MOV R53, R48 ;  /* 0x0000003000357202 */ /* 0x000fe20000000f00 */
[C---:B------:R-:W-:Y:S02]  /*8400*/  FMUL.FTZ R48, R97.reuse, R105 ;  /* 0x0000006961307220 */ /* 0x040fe40000410000 */
[----:B------:R-:W-:-:S02]  /*8410*/  FMUL.FTZ R97, R97, R106 ;  /* 0x0000006a61617220 */ /* 0x000fc40000410000 */
[----:B------:R-:W-:Y:S01]  /*8420*/  FMUL.FTZ R48, R57, R48 ;  /* 0x0000003039307220 */ /* 0x000fe20000410000 */
[----:B------:R0:W-:Y:S01]  /*8430*/  @!P1 STS.64 [R4.X8+0x3198], R52 ;  /* 0x0031983404009388 */ /* 0x0001e20000008a00 */
[----:B------:R-:W-:Y:S02]  /*8440*/  FMUL.FTZ R97, R58, R97 ;  /* 0x000000613a617220 */ /* 0x000fe40000410000 */
[----:B------:R-:W-:Y:S02]  /*8450*/  FFMA.FTZ R105, R62, R105, R48 ;  /* 0x000000693e697223 */ /* 0x000fe40000010030 */
[----:B------:R-:W-:Y:S02]  /*8460*/  FFMA.FTZ R106, R63, R106, R97 ;  /* 0x0000006a3f6a7223 */ /* 0x000fe40000010061 */
[----:B------:R-:W-:Y:S02]  /*8470*/  FADD.FTZ R82, R105, R82 ;  /* 0x0000005269527221 */ /* 0x000fe40000010000 */
[----:B------:R-:W-:Y:S01]  /*8480*/  FADD.FTZ R81, R106, R81 ;  /* 0x000000516a517221 */ /* 0x000fe20000010000 */
[----:B------:R-:W-:Y:S06]  /*8490*/  BAR.SYNC.DEFER_BLOCKING 0x0 ;  /* 0x0000000000007b1d */ /* 0x000fec0000010000 */
[----:B------:R-:W-:Y:S05]  /*84a0*/  @P2 BRA `(.L_x_1741) ;  /* 0x0000012000002947 */ /* 0x000fea0003800000 */
[----:B0-----:R-:W-:Y:S01]  /*84b0*/  ULDC UR18, c[0x0][0x174] ;  /* 0x00005d0000127ab9 */ /* 0x001fe20000000800 */
[----:B------:R-:W0:Y:S01]  /*84c0*/  LDS.128 R48, [0x31a0] ;  /* 0x0031a000ff307984 */ /* 0x000e220000000c00 */
[----:B------:R-:W-:-:S02]  /*84d0*/  UISETP.NE.AND UP0, UPT, UR37, UR18, UPT ;  /* 0x000000122500728c */ /* 0x000fc4000bf05270 */
[----:B------:R-:W-:Y:S01]  /*84e0*/  USHF.L.U32 UR18, UR7, 0x2, URZ ;  /* 0x0000000207127899 */ /* 0x000fe2000800063f */
[----:B------:R-:W1:Y:S03]  /*84f0*/  LDS.64 R54, [0x31b0] ;  /* 0x0031b000ff367984 */ /* 0x000e660000000a00 */
[----:B------:R-:W-:-:S13]  /*8500*/  PLOP3.LUT P0, PT, PT, PT, UP0, 0x80, 0x0 ;  /* 0x000000000000781c */ /* 0x000fda0003f0f008 */
[----:B------:R-:W3:Y:S04]  /*8510*/  @P0 LDS R58, [UR18+0x51e0] ;  /* 0x0051e012ff3a0984 */ /* 0x000ee80008000800 */
[----:B------:R-:W4:Y:S01]  /*8520*/  @P0 LDS R57, [UR18+0x4de0] ;  /* 0x004de012ff390984 */ /* 0x000f220008000800 */
[----:B0-----:R-:W-:Y:S02]  /*8530*/  FADD.FTZ R56, R53, R49 ;  /* 0x0000003135387221 */ /* 0x001fe40000010000 */
[----:B------:R-:W-:Y:S02]  /*8540*/  FADD.FTZ R49, R52, R48 ;  /* 0x0000003034317221 */ /* 0x000fe40000010000 */
[----:B------:R-:W-:Y:S02]  /*8550*/  FADD.FTZ R56, R51, R56 ;  /* 0x0000003833387221 */ /* 0x000fe40000010000 */
[----:B------:R-:W-:-:S02]  /*8560*/  FADD.FTZ R49, R50, R49 ;  /* 0x0000003132317221 */ /* 0x000fc40000010000 */
[----:B-1----:R-:W-:Y:S02]  /*8570*/  FADD.FTZ R53, R56, R55 ;  /* 0x0000003738357221 */ /* 0x002fe40000010000 */
[----:B------:R-:W-:Y:S02]  /*8580*/  FADD.FTZ R52, R49, R54 ;  /* 0x0000003631347221 */ /* 0x000fe40000010000 */
[----:B---3--:R-:W-:Y:S02]  /*8590*/  @P0 FADD.FTZ R53, R53, R58 ;  /* 0x0000003a35350221 */ /* 0x008fe40000010000 */
[----:B----4-:R-:W-:-:S03]  /*85a0*/  @P0 FADD.FTZ R52, R52, R57 ;  /* 0x0000003934340221 */ /* 0x010fc60000010000 */
[----:B------:R0:W-:Y:S04]  /*85b0*/  STS [UR18+0x51e0], R53 ;  /* 0x0051e035ff007988 */ /* 0x0001e80008000812 */
[----:B------:R0:W-:Y:S02]  /*85c0*/  STS [UR18+0x4de0], R52 ;  /* 0x004de034ff007988 */ /* 0x0001e40008000812 */
.L_x_1741:
[----:B0-----:R-:W-:Y:S05]  /*85d0*/  BSYNC B0 ;  /* 0x0000000000007941 */ /* 0x001fea0003800000 */
.L_x_1740:
[----:B------:R-:W-:Y:S02]  /*85e0*/  UIADD3 UR7, UR7, 0x1, URZ ;  /* 0x0000000107077890 */ /* 0x000fe4000fffe03f */
[----:B------:R-:W-:Y:S02]  /*85f0*/  ULDC UR18, c[0x0][0x16c] ;  /* 0x00005b0000127ab9 */ /* 0x000fe40000000800 */
[----:B------:R-:W-:Y:S02]  /*8600*/  UISETP.GE.AND UP0, UPT, UR7, UR18, UPT ;  /* 0x000000120700728c */ /* 0x000fe4000bf06270 */
[----:B------:R-:W-:-:S04]  /*8610*/  UIADD3 UR8, UP1, UR8, 0x1, URZ ;  /* 0x0000000108087890 */ /* 0x000fc8000ff3e03f */
[----:B------:R-:W-:Y:S01]  /*8620*/  PLOP3.LUT P0, PT, PT, PT, UP0, 0x80, 0x0 ;  /* 0x000000000000781c */ /* 0x000fe20003f0f008 */
[----:B------:R-:W-:-:S12]  /*8630*/  UIADD3.X UR9, URZ, UR9, URZ, UP1, !UPT ;  /* 0x000000093f097290 */ /* 0x000fd80008ffe43f */
[----:B--2---:R-:W-:Y:S01]  /*8640*/  @P0 CALL.REL.NOINC `(.L_x_1694) ;  /* 0x0000001000000944 */ /* 0x004fe20003c00000 */
[----:B------:R-:W-:Y:S05]  /*8650*/  BRA `(.L_x_1742) ;  /* 0xffffc5f000007947 */ /* 0x000fea000383ffff */
.L_x_1694:
[----:B------:R-:W-:Y:S01]  /*8660*/  BAR.SYNC.DEFER_BLOCKING 0x0 ;  /* 0x0000000000007b1d */ /* 0x000fe20000010000 */
[----:B------:R-:W-:-:S05]  /*8670*/  F2FP.BF16.PACK_AB R72, R71, R72 ;  /* 0x000000484748723e */ /* 0x000fca00000010ff */
[----:B------:R-:W-:Y:S01]  /*8680*/  ULDC.64 UR18, c[0x0][0x2d8] ;  /* 0x0000b60000127ab9 */ /* 0x000fe20000000a00 */
[----:B------:R-:W2:Y:S04]  /*8690*/  LDG.E.128 R12, [R146.64] ;  /* 0x0000001c920c7981 */ /* 0x000ea8000c1e1d00 */
[----:B------:R-:W3:Y:S01]  /*86a0*/  LDG.E.128 R16, [R146.64+0x200] ;  /* 0x0002001c92107981 */ /* 0x000ee2000c1e1d00 */
[----:B------:R-:W-:Y:S02]  /*86b0*/  UIMAD UR7, UR40, UR18, URZ ;  /* 0x00000012280772a4 */ /* 0x000fe4000f8e023f */
[----:B------:R-:W-:Y:S02]  /*86c0*/  UIMAD.WIDE.U32 UR8, UR39, UR18, UR16 ;  /* 0x00000012270872a5 */ /* 0x000fe4000f8e0010 */
[----:B------:R-:W-:-:S02]  /*86d0*/  UIMAD UR7, UR39, UR19, UR7 ;  /* 0x00000013270772a4 */ /* 0x000fc4000f8e0207 */
[----:B------:R-:W-:Y:S02]  /*86e0*/  UIADD3 UR31, UP1, UR31, -0x1000, URZ ;  /* 0xfffff0001f1f7890 */ /* 0x000fe4000ff3e03f */
[----:B------:R-:W-:Y:S02]  /*86f0*/  ULDC.64 UR18, c[0x0][0x2e0] ;  /* 0x0000b80000127ab9 */ /* 0x000fe40000000a00 */
[----:B------:R-:W-:Y:S02]  /*8700*/  UIADD3 UR9, UR9, UR7, URZ ;  /* 0x0000000709097290 */ /* 0x000fe4000fffe03f */
[----:B------:R-:W-:Y:S02]  /*8710*/  UIMAD UR7, UR25, UR18, URZ ;  /* 0x00000012190772a4 */ /* 0x000fe4000f8e023f */
[----:B------:R-:W-:Y:S02]  /*8720*/  UIMAD.WIDE.U32 UR8, UR24, UR18, UR8 ;  /* 0x00000012180872a5 */ /* 0x000fe4000f8e0008 */
[----:B------:R-:W-:-:S02]  /*8730*/  UIMAD UR7, UR24, UR19, UR7 ;  /* 0x00000013180772a4 */ /* 0x000fc4000f8e0207 */
[----:B------:R-:W-:Y:S02]  /*8740*/  UIADD3 UR35, UP2, UR35, -0x1000, URZ ;  /* 0xfffff00023237890 */ /* 0x000fe4000ff5e03f */
[----:B------:R-:W-:Y:S02]  /*8750*/  ULDC.64 UR18, c[0x0][0x330] ;  /* 0x0000cc0000127ab9 */ /* 0x000fe40000000a00 */
[----:B------:R-:W-:Y:S02]  /*8760*/  UIADD3 UR9, UR9, UR7, URZ ;  /* 0x0000000709097290 */ /* 0x000fe4000fffe03f */
[----:B------:R-:W-:Y:S02]  /*8770*/  ULEA UR7, UP0, UR8, UR18, 0x1 ;  /* 0x0000001208077291 */ /* 0x000fe4000f80083f */
[----:B------:R-:W-:Y:S02]  /*8780*/  UIADD3 UR33, UP3, UR33, -0x1000, URZ ;  /* 0xfffff00021217890 */ /* 0x000fe4000ff7e03f */
[----:B------:R-:W-:-:S02]  /*8790*/  ULEA.HI.X UR8, UR8, UR19, UR9, 0x1, UP0 ;  /* 0x0000001308087291 */ /* 0x000fc400080f0c09 */
[----:B------:R-:W-:Y:S02]  /*87a0*/  UIADD3 UR27, UP4, UR27, -0x1000, URZ ;  /* 0xfffff0001b1b7890 */ /* 0x000fe4000ff9e03f */
[----:B------:R-:W-:Y:S02]  /*87b0*/  ULDC.64 UR18, c[0x0][0x300] ;  /* 0x0000c00000127ab9 */ /* 0x000fe40000000a00 */
[----:B------:R-:W-:Y:S02]  /*87c0*/  UIADD3 UR6, UR6, 0x1, URZ ;  /* 0x0000000106067890 */ /* 0x000fe4000fffe03f */
[----:B------:R-:W-:Y:S02]  /*87d0*/  UIADD3.X UR32, UR32, -0x1, URZ, UP1, !UPT ;  /* 0xffffffff20207890 */ /* 0x000fe40008ffe43f */
[----:B------:R-:W-:Y:S02]  /*87e0*/  UIADD3.X UR36, UR36, -0x1, URZ, UP2, !UPT ;  /* 0xffffffff24247890 */ /* 0x000fe400097fe43f */
[----:B------:R-:W-:-:S02]  /*87f0*/  UIADD3.X UR34, UR34, -0x1, URZ, UP3, !UPT ;  /* 0xffffffff22227890 */ /* 0x000fc40009ffe43f */
[----:B------:R-:W-:Y:S01]  /*8800*/  UIADD3.X UR30, UR30, -0x1, URZ, UP4, !UPT ;  /* 0xffffffff1e1e7890 */ /* 0x000fe2000a7fe43f */
[----:B--2---:R-:W-:Y:S04]  /*8810*/  STS.128 [R6.X16], R12 ;  /* 0x0000000c06007388 */ /* 0x004fe8000000cc00 */
[----:B---3--:R-:W-:Y:S01]  /*8820*/  STS.128 [R6.X16+0x200], R16 ;  /* 0x0002001006007388 */ /* 0x008fe2000000cc00 */
[----:B------:R-:W-:-:S06]  /*8830*/  NOP ;  /* 0x0000000000007918 */ /* 0x000fcc0000000000 */
[----:B------:R-:W1:Y:S02]  /*8840*/  LDS.128 R20, [R8.X16] ;  /* 0x0000000008147984 */ /* 0x000e64000000cc00 */
[--C-:B-1----:R-:W-:Y:S02]  /*8850*/  PRMT R9, RZ, 0x5410, R20.reuse ;  /* 0x00005410ff097816 */ /* 0x102fe40000000014 */
        /* <DEDUP_REMOVED lines=12> */
[----:B------:R-:W-:-:S04]  /*8920*/  @!P3 FMUL.FTZ R14, R20, -1.4426950216293334961 ;  /* 0xbfb8aa3b140eb820 */ /* 0x000fc80000410000 */
[----:B------:R-:W1:Y:S01]  /*8930*/  @!P1 MUFU.EX2 R12, R12 ;  /* 0x0000000c000c9308 */ /* 0x000e620000000800 */
[----:B------:R-:W-:Y:S02]  /*8940*/  @!P0 FMUL.FTZ R15, R9, -1.4426950216293334961 ;  /* 0xbfb8aa3b090f8820 */ /* 0x000fe40000410000 */
[----:B------:R-:W2:Y:S01]  /*8950*/  LDS.128 R8, [R8.X16+0x10] ;  /* 0x0000100008087984 */ /* 0x000ea2000000cc00 */
[----:B------:R-:W-:-:S04]  /*8960*/  @!P2 FMUL.FTZ R16, R21, -1.4426950216293334961 ;  /* 0xbfb8aa3b1510a820 */ /* 0x000fc80000410000 */
[----:B------:R-:W3:Y:S01]  /*8970*/  @!P3 MUFU.EX2 R14, R14 ;  /* 0x0000000e000eb308 */ /* 0x000ee20000000800 */
[----:B-1----:R-:W-:Y:S01]  /*8980*/  @!P1 FADD.FTZ R13, R12, 1 ;  /* 0x3f8000000c0d9421 */ /* 0x002fe20000010000 */
[----:B------:R-:W-:-:S06]  /*8990*/  PRMT R12, RZ, 0x5410, R22 ;  /* 0x00005410ff0c7816 */ /* 0x000fcc0000000016 */
[----:B------:R-:W1:Y:S01]  /*89a0*/  @!P0 MUFU.EX2 R15, R15 ;  /* 0x0000000f000f8308 */ /* 0x000e620000000800 */
[----:B------:R-:W-:Y:S01]  /*89b0*/  PRMT R22, RZ, 0x7610, R22 ;  /* 0x00007610ff167816 */ /* 0x000fe20000000016 */
[----:B------:R-:W-:Y:S02]  /*89c0*/  FADD.FTZ R19, R12, UR5 ;  /* 0x000000050c137e21 */ /* 0x000fe40008010000 */
[----:B---3--:R-:W-:-:S04]  /*89d0*/  @!P3 FADD.FTZ R12, R14, 1 ;  /* 0x3f8000000e0cb421 */ /* 0x008fc80000010000 */
[----:B------:R3:W4:Y:S01]  /*89e0*/  @!P1 MUFU.RCP R18, R13 ;  /* 0x0000000d00129308 */ /* 0x0007220000001000 */
[----:B------:R-:W-:Y:S01]  /*89f0*/  BAR.SYNC.DEFER_BLOCKING 0x0 ;  /* 0x0000000000007b1d */ /* 0x000fe20000010000 */
[----:B------:R-:W-:Y:S01]  /*8a00*/  FSETP.GTU.FTZ.AND P6, PT, R19, 20, PT ;  /* 0x41a000001300780b */ /* 0x000fe20003fdc000 */
[----:B------:R-:W-:-:S05]  /*8a10*/  FADD.FTZ R22, R22, UR5 ;  /* 0x0000000516167e21 */ /* 0x000fca0008010000 */
[----:B------:R5:W0:Y:S01]  /*8a20*/  @!P3 MUFU.RCP R17, R12 ;  /* 0x0000000c0011b308 */ /* 0x000a220000001000 */
[----:B-1----:R-:W-:Y:S01]  /*8a30*/  @!P0 FADD.FTZ R15, R15, 1 ;  /* 0x3f8000000f0f8421 */ /* 0x002fe20000010000 */
[----:B------:R-:W-:-:S05]  /*8a40*/  FSETP.GTU.FTZ.AND P5, PT, R22, 20, PT ;  /* 0x41a000001600780b */ /* 0x000fca0003fbc000 */
[----:B---3--:R-:W-:Y:S01]  /*8a50*/  @!P6 FMUL.FTZ R13, R19, -1.4426950216293334961 ;  /* 0xbfb8aa3b130de820 */ /* 0x008fe20000410000 */
[----:B------:R-:W1:Y:S01]  /*8a60*/  @!P2 MUFU.EX2 R16, R16 ;  /* 0x000000100010a308 */ /* 0x000e620000000800 */
[--C-:B-----5:R-:W-:Y:S01]  /*8a70*/  PRMT R12, RZ, 0x5410, R23.reuse ;  /* 0x00005410ff0c7816 */ /* 0x120fe20000000017 */
[----:B----4-:R-:W-:Y:S01]  /*8a80*/  @!P1 FMUL.FTZ R81, R81, R18 ;  /* 0x0000001251519220 */ /* 0x010fe20000410000 */
[--C-:B--2---:R-:W-:Y:S02]  /*8a90*/  PRMT R14, RZ, 0x5410, R8.reuse ;  /* 0x00005410ff0e7816 */ /* 0x104fe40000000008 */
[----:B------:R-:W-:Y:S01]  /*8aa0*/  PRMT R8, RZ, 0x7610, R8 ;  /* 0x00007610ff087816 */ /* 0x000fe20000000008 */
[----:B------:R-:W-:Y:S01]  /*8ab0*/  FADD.FTZ R21, R12, UR5 ;  /* 0x000000050c157e21 */ /* 0x000fe20008010000 */
[----:B------:R-:W-:Y:S01]  /*8ac0*/  PRMT R23, RZ, 0x7610, R23 ;  /* 0x00007610ff177816 */ /* 0x000fe20000000017 */
[----:B0-----:R-:W-:Y:S01]  /*8ad0*/  @!P3 FMUL.FTZ R82, R82, R17 ;  /* 0x000000115252b220 */ /* 0x001fe20000410000 */
[----:B------:R0:W2:Y:S01]  /*8ae0*/  @!P0 MUFU.RCP R20, R15 ;  /* 0x0000000f00148308 */ /* 0x0000a20000001000 */
[----:B------:R-:W-:Y:S01]  /*8af0*/  FADD.FTZ R17, R8, UR5 ;  /* 0x0000000508117e21 */ /* 0x000fe20008010000 */
[----:B------:R-:W-:Y:S01]  /*8b00*/  FSETP.GTU.FTZ.AND P4, PT, R21, 20, PT ;  /* 0x41a000001500780b */ /* 0x000fe20003f9c000 */
[----:B------:R-:W-:-:S02]  /*8b10*/  FADD.FTZ R23, R23, UR5 ;  /* 0x0000000517177e21 */ /* 0x000fc40008010000 */
[----:B------:R-:W-:Y:S02]  /*8b20*/  @!P5 FMUL.FTZ R12, R22, -1.4426950216293334961 ;  /* 0xbfb8aa3b160cd820 */ /* 0x000fe40000410000 */
[----:B-1----:R-:W-:Y:S01]  /*8b30*/  @!P2 FADD.FTZ R16, R16, 1 ;  /* 0x3f8000001010a421 */ /* 0x002fe20000010000 */
[----:B------:R-:W1:Y:S01]  /*8b40*/  @!P6 MUFU.EX2 R13, R13 ;  /* 0x0000000d000de308 */ /* 0x000e620000000800 */
[----:B0-----:R-:W-:Y:S01]  /*8b50*/  FADD.FTZ R15, R14, UR5 ;  /* 0x000000050e0f7e21 */ /* 0x001fe20008010000 */
[----:B------:R-:W-:-:S04]  /*8b60*/  FSETP.GTU.FTZ.AND P3, PT, R23, 20, PT ;  /* 0x41a000001700780b */ /* 0x000fc80003f7c000 */
[----:B------:R-:W-:Y:S01]  /*8b70*/  FSETP.GTU.FTZ.AND P1, PT, R15, 20, PT ;  /* 0x41a000000f00780b */ /* 0x000fe20003f3c000 */
[----:B------:R-:W-:Y:S01]  /*8b80*/  @!P4 FMUL.FTZ R8, R21, -1.4426950216293334961 ;  /* 0xbfb8aa3b1508c820 */ /* 0x000fe20000410000 */
[----:B------:R-:W0:Y:S01]  /*8b90*/  @!P2 MUFU.RCP R19, R16 ;  /* 0x000000100013a308 */ /* 0x000e220000001000 */
[----:B--2---:R-:W-:Y:S01]  /*8ba0*/  @!P0 FMUL.FTZ R83, R83, R20 ;  /* 0x0000001453538220 */ /* 0x004fe20000410000 */
[----:B------:R-:W-:-:S05]  /*8bb0*/  FSETP.GTU.FTZ.AND P0, PT, R17, 20, PT ;  /* 0x41a000001100780b */ /* 0x000fca0003f1c000 */
[----:B------:R-:W-:Y:S01]  /*8bc0*/  @!P3 FMUL.FTZ R14, R23, -1.4426950216293334961 ;  /* 0xbfb8aa3b170eb820 */ /* 0x000fe20000410000 */
[----:B------:R-:W2:Y:S01]  /*8bd0*/  @!P4 MUFU.EX2 R8, R8 ;  /* 0x000000080008c308 */ /* 0x000ea20000000800 */
[----:B-1----:R-:W-:Y:S02]  /*8be0*/  @!P6 FADD.FTZ R13, R13, 1 ;  /* 0x3f8000000d0de421 */ /* 0x002fe40000010000 */
[----:B------:R-:W-:-:S04]  /*8bf0*/  @!P1 FMUL.FTZ R15, R15, -1.4426950216293334961 ;  /* 0xbfb8aa3b0f0f9820 */ /* 0x000fc80000410000 */
[----:B------:R-:W-:Y:S01]  /*8c00*/  @!P0 FMUL.FTZ R17, R17, -1.4426950216293334961 ;  /* 0xbfb8aa3b11118820 */ /* 0x000fe20000410000 */
[----:B------:R-:W1:Y:S01]  /*8c10*/  @!P5 MUFU.EX2 R12, R12 ;  /* 0x0000000c000cd308 */ /* 0x000e620000000800 */
[----:B0-----:R-:W-:Y:S02]  /*8c20*/  @!P2 FMUL.FTZ R84, R84, R19 ;  /* 0x000000135454a220 */ /* 0x001fe40000410000 */
[----:B--2---:R-:W-:-:S05]  /*8c30*/  @!P4 FADD.FTZ R8, R8, 1 ;  /* 0x3f8000000808c421 */ /* 0x004fca0000010000 */
[----:B------:R-:W0:Y:S01]  /*8c40*/  @!P1 MUFU.EX2 R15, R15 ;  /* 0x0000000f000f9308 */ /* 0x000e220000000800 */
[----:B-1----:R-:W-:-:S07]  /*8c50*/  @!P5 FADD.FTZ R12, R12, 1 ;  /* 0x3f8000000c0cd421 */ /* 0x002fce0000010000 */
[----:B------:R1:W2:Y:S08]  /*8c60*/  @!P4 MUFU.RCP R20, R8 ;  /* 0x000000080014c308 */ /* 0x0002b00000001000 */
[----:B------:R-:W3:Y:S01]  /*8c70*/  @!P3 MUFU.EX2 R14, R14 ;  /* 0x0000000e000eb308 */ /* 0x000ee20000000800 */
[--C-:B-1----:R-:W-:Y:S01]  /*8c80*/  PRMT R8, RZ, 0x5410, R9.reuse ;  /* 0x00005410ff087816 */ /* 0x102fe20000000009 */
[----:B0-----:R-:W-:Y:S01]  /*8c90*/  @!P1 FADD.FTZ R15, R15, 1 ;  /* 0x3f8000000f0f9421 */ /* 0x001fe20000010000 */
[----:B------:R-:W-:-:S03]  /*8ca0*/  PRMT R9, RZ, 0x7610, R9 ;  /* 0x00007610ff097816 */ /* 0x000fc60000000009 */
[----:B------:R-:W-:Y:S01]  /*8cb0*/  FADD.FTZ R22, R8, UR5 ;  /* 0x0000000508167e21 */ /* 0x000fe20008010000 */
[--C-:B------:R-:W-:Y:S01]  /*8cc0*/  PRMT R8, RZ, 0x5410, R10.reuse ;  /* 0x00005410ff087816 */ /* 0x100fe2000000000a */
[----:B------:R-:W0:Y:S01]  /*8cd0*/  @!P6 MUFU.RCP R18, R13 ;  /* 0x0000000d0012e308 */ /* 0x000e220000001000 */
[----:B------:R-:W-:Y:S01]  /*8ce0*/  FADD.FTZ R9, R9, UR5 ;  /* 0x0000000509097e21 */ /* 0x000fe20008010000 */
[----:B------:R-:W-:Y:S01]  /*8cf0*/  PRMT R10, RZ, 0x7610, R10 ;  /* 0x00007610ff0a7816 */ /* 0x000fe2000000000a */
[----:B--2---:R-:W-:Y:S01]  /*8d00*/  @!P4 FMUL.FTZ R87, R87, R20 ;  /* 0x000000145757c220 */ /* 0x004fe20000410000 */
[----:B------:R-:W-:-:S03]  /*8d10*/  FSETP.GTU.FTZ.AND P2, PT, R22, 20, PT ;  /* 0x41a000001600780b */ /* 0x000fc60003f5c000 */
[----:B------:R-:W-:Y:S01]  /*8d20*/  FADD.FTZ R10, R10, UR5 ;  /* 0x000000050a0a7e21 */ /* 0x000fe20008010000 */
[----:B------:R-:W1:Y:S01]  /*8d30*/  @!P5 MUFU.RCP R21, R12 ;  /* 0x0000000c0015d308 */ /* 0x000e620000001000 */
[----:B---3--:R-:W-:Y:S02]  /*8d40*/  @!P3 FADD.FTZ R14, R14, 1 ;  /* 0x3f8000000e0eb421 */ /* 0x008fe40000010000 */
[----:B0-----:R-:W-:-:S05]  /*8d50*/  @!P6 FMUL.FTZ R85, R85, R18 ;  /* 0x000000125555e220 */ /* 0x001fca0000410000 */
[----:B------:R-:W0:Y:S01]  /*8d60*/  @!P1 MUFU.RCP R16, R15 ;  /* 0x0000000f00109308 */ /* 0x000e220000001000 */
[----:B------:R-:W-:Y:S01]  /*8d70*/  FADD.FTZ R18, R8, UR5 ;  /* 0x0000000508127e21 */ /* 0x000fe20008010000 */
[----:B------:R-:W-:Y:S01]  /*8d80*/  FSETP.GTU.FTZ.AND P6, PT, R9, 20, PT ;  /* 0x41a000000900780b */ /* 0x000fe20003fdc000 */
[----:B------:R-:W-:-:S03]  /*8d90*/  @!P2 FMUL.FTZ R8, R22, -1.4426950216293334961 ;  /* 0xbfb8aa3b1608a820 */ /* 0x000fc60000410000 */
[----:B------:R-:W-:Y:S01]  /*8da0*/  FSETP.GTU.FTZ.AND P4, PT, R18, 20, PT ;  /* 0x41a000001200780b */ /* 0x000fe20003f9c000 */
[----:B-1----:R-:W-:Y:S01]  /*8db0*/  @!P5 FMUL.FTZ R86, R86, R21 ;  /* 0x000000155656d220 */ /* 0x002fe20000410000 */
[----:B------:R-:W1:Y:S01]  /*8dc0*/  @!P3 MUFU.RCP R19, R14 ;  /* 0x0000000e0013b308 */ /* 0x000e620000001000 */
[----:B------:R-:W-:-:S06]  /*8dd0*/  FSETP.GTU.FTZ.AND P5, PT, R10, 20, PT ;  /* 0x41a000000a00780b */ /* 0x000fcc0003fbc000 */
[----:B------:R-:W-:Y:S01]  /*8de0*/  @!P6 FMUL.FTZ R9, R9, -1.4426950216293334961 ;  /* 0xbfb8aa3b0909e820 */ /* 0x000fe20000410000 */
[----:B------:R2:W-:Y:S01]  /*8df0*/  @!P2 MUFU.EX2 R12, R8 ;  /* 0x00000008000ca308 */ /* 0x0005e20000000800 */
[----:B0-----:R-:W-:-:S05]  /*8e00*/  @!P1 FMUL.FTZ R89, R89, R16 ;  /* 0x0000001059599220 */ /* 0x001fca0000410000 */
[----:B------:R-:W-:Y:S01]  /*8e10*/  @!P5 FMUL.FTZ R15, R10, -1.4426950216293334961 ;  /* 0xbfb8aa3b0a0fd820 */ /* 0x000fe20000410000 */
[----:B------:R-:W-:Y:S01]  /*8e20*/  F2FP.BF16.PACK_AB R10, R75, R76 ;  /* 0x0000004c4b0a723e */ /* 0x000fe200000010ff */
[----:B------:R-:W0:Y:S01]  /*8e30*/  @!P0 MUFU.EX2 R17, R17 ;  /* 0x0000001100118308 */ /* 0x000e220000000800 */
[--C-:B--2---:R-:W-:Y:S01]  /*8e40*/  PRMT R8, RZ, 0x5410, R11.reuse ;  /* 0x00005410ff087816 */ /* 0x104fe2000000000b */
[----:B-1----:R-:W-:Y:S01]  /*8e50*/  @!P3 FMUL.FTZ R88, R88, R19 ;  /* 0x000000135858b220 */ /* 0x002fe20000410000 */
[----:B------:R-:W-:Y:S02]  /*8e60*/  PRMT R11, RZ, 0x7610, R11 ;  /* 0x00007610ff0b7816 */ /* 0x000fe4000000000b */
[----:B------:R-:W-:Y:S01]  /*8e70*/  F2FP.BF16.PACK_AB R75, R65, R66 ;  /* 0x00000042414b723e */ /* 0x000fe200000010ff */
[----:B------:R-:W-:Y:S02]  /*8e80*/  FADD.FTZ R20, R8, UR5 ;  /* 0x0000000508147e21 */ /* 0x000fe40008010000 */
[----:B------:R-:W-:Y:S01]  /*8e90*/  FADD.FTZ R11, R11, UR5 ;  /* 0x000000050b0b7e21 */ /* 0x000fe20008010000 */
[----:B------:R1:W2:Y:S01]  /*8ea0*/  @!P6 MUFU.EX2 R13, R9 ;  /* 0x00000009000de308 */ /* 0x0002a20000000800 */
[----:B------:R-:W-:Y:S01]  /*8eb0*/  @!P4 FMUL.FTZ R8, R18, -1.4426950216293334961 ;  /* 0xbfb8aa3b1208c820 */ /* 0x000fe20000410000 */
[----:B------:R-:W-:-:S02]  /*8ec0*/  FSETP.GTU.FTZ.AND P3, PT, R20, 20, PT ;  /* 0x41a000001400780b */ /* 0x000fc40003f7c000 */
[----:B------:R-:W-:Y:S01]  /*8ed0*/  FSETP.GTU.FTZ.AND P1, PT, R11, 20, PT ;  /* 0x41a000000b00780b */ /* 0x000fe20003f3c000 */
[----:B0-----:R-:W-:-:S03]  /*8ee0*/  @!P0 FADD.FTZ R17, R17, 1 ;  /* 0x3f80000011118421 */ /* 0x001fc60000010000 */
[----:B------:R0:W-:Y:S01]  /*8ef0*/  @!P4 MUFU.EX2 R14, R8 ;  /* 0x00000008000ec308 */ /* 0x0001e20000000800 */
[----:B-1----:R-:W-:-:S06]  /*8f00*/  F2FP.BF16.PACK_AB R9, R77, R78 ;  /* 0x0000004e4d09723e */ /* 0x002fcc00000010ff */
[----:B------:R-:W-:Y:S01]  /*8f10*/  @!P3 FMUL.FTZ R16, R20, -1.4426950216293334961 ;  /* 0xbfb8aa3b1410b820 */ /* 0x000fe20000410000 */
[----:B------:R2:W1:Y:S01]  /*8f20*/  @!P0 MUFU.RCP R23, R17 ;  /* 0x0000001100178308 */ /* 0x0004620000001000 */
[----:B------:R-:W-:Y:S01]  /*8f30*/  @!P1 FMUL.FTZ R18, R11, -1.4426950216293334961 ;  /* 0xbfb8aa3b0b129820 */ /* 0x000fe20000410000 */
[----:B------:R-:W-:Y:S02]  /*8f40*/  F2FP.BF16.PACK_AB R11, R73, R74 ;  /* 0x0000004a490b723e */ /* 0x000fe400000010ff */
[----:B0-----:R-:W-:Y:S02]  /*8f50*/  F2FP.BF16.PACK_AB R8, R79, R80 ;  /* 0x000000504f08723e */ /* 0x001fe400000010ff */
[----:B------:R-:W-:Y:S02]  /*8f60*/  F2FP.BF16.PACK_AB R74, R67, R68 ;  /* 0x00000044434a723e */ /* 0x000fe400000010ff */
[----:B------:R-:W-:Y:S01]  /*8f70*/  F2FP.BF16.PACK_AB R73, R69, R70 ;  /* 0x000000464549723e */ /* 0x000fe200000010ff */
[----:B------:R0:W3:Y:S01]  /*8f80*/  @!P3 MUFU.EX2 R20, R16 ;  /* 0x000000100014b308 */ /* 0x0000e20000000800 */
[----:B------:R-:W-:Y:S01]  /*8f90*/  STS.128 [R7.X16], R8 ;  /* 0x0000000807007388 */ /* 0x000fe2000000cc00 */
[----:B--2---:R-:W-:-:S03]  /*8fa0*/  @!P6 FADD.FTZ R17, R13, 1 ;  /* 0x3f8000000d11e421 */ /* 0x004fc60000010000 */
[----:B------:R-:W-:Y:S01]  /*8fb0*/  STS.128 [R7.X16+0x10], R72 ;  /* 0x0000104807007388 */ /* 0x000fe2000000cc00 */
[----:B------:R-:W-:-:S06]  /*8fc0*/  NOP ;  /* 0x0000000000007918 */ /* 0x000fcc0000000000 */
[----:B------:R2:W4:Y:S01]  /*8fd0*/  @!P1 MUFU.EX2 R21, R18 ;  /* 0x0000001200159308 */ /* 0x0005220000000800 */
[----:B0-----:R-:W-:Y:S01]  /*8fe0*/  @!P2 FADD.FTZ R16, R12, 1 ;  /* 0x3f8000000c10a421 */ /* 0x001fe20000010000 */
[----:B------:R-:W0:Y:S01]  /*8ff0*/  LDS.128 R8, [R6.X16+0x200] ;  /* 0x0002000006087984 */ /* 0x000e22000000cc00 */
[----:B-1----:R-:W-:Y:S01]  /*9000*/  @!P0 FMUL.FTZ R90, R90, R23 ;  /* 0x000000175a5a8220 */ /* 0x002fe20000410000 */
[----:B------:R-:W-:Y:S01]  /*9010*/  F2FP.BF16.PACK_AB R23, R88, R87 ;  /* 0x000000575817723e */ /* 0x000fe200000010ff */
[----:B---3--:R-:W-:-:S03]  /*9020*/  @!P3 FADD.FTZ R20, R20, 1 ;  /* 0x3f8000001414b421 */ /* 0x008fc60000010000 */
[----:B------:R1:W3:Y:S01]  /*9030*/  @!P5 MUFU.EX2 R19, R15 ;  /* 0x0000000f0013d308 */ /* 0x0002e20000000800 */
[----:B--2---:R-:W-:Y:S01]  /*9040*/  @!P4 FADD.FTZ R18, R14, 1 ;  /* 0x3f8000000e12c421 */ /* 0x004fe20000010000 */
[----:B------:R-:W-:-:S06]  /*9050*/  F2FP.BF16.PACK_AB R24, R90, R89 ;  /* 0x000000595a18723e */ /* 0x000fcc00000010ff */
[----:B------:R2:W5:Y:S01]  /*9060*/  @!P2 MUFU.RCP R22, R16 ;  /* 0x000000100016a308 */ /* 0x0005620000001000 */
[----:B-1----:R-:W1:Y:S01]  /*9070*/  LDS.128 R12, [R6.X16] ;  /* 0x00000000060c7984 */ /* 0x002e62000000cc00 */
[----:B----4-:R-:W-:-:S06]  /*9080*/  @!P1 FADD.FTZ R21, R21, 1 ;  /* 0x3f80000015159421 */ /* 0x010fcc0000010000 */
[----:B------:R4:W0:Y:S01]  /*9090*/  @!P6 MUFU.RCP R25, R17 ;  /* 0x000000110019e308 */ /* 0x0008220000001000 */
[----:B--2---:R-:W-:Y:S01]  /*90a0*/  MOV R16, UR7 ;  /* 0x0000000700107c02 */ /* 0x004fe20008000f00 */
[----:B---3--:R-:W-:-:S06]  /*90b0*/  @!P5 FADD.FTZ R19, R19, 1 ;  /* 0x3f8000001313d421 */ /* 0x008fcc0000010000 */
[----:B------:R-:W2:Y:S01]  /*90c0*/  @!P4 MUFU.RCP R18, R18 ;  /* 0x000000120012c308 */ /* 0x000ea20000001000 */
[----:B----4-:R-:W-:Y:S01]  /*90d0*/  MOV R17, UR8 ;  /* 0x0000000800117c02 */ /* 0x010fe20008000f00 */
[----:B-----5:R-:W-:Y:S01]  /*90e0*/  @!P2 FMUL.FTZ R91, R91, R22 ;  /* 0x000000165b5ba220 */ /* 0x020fe20000410000 */
[----:B------:R-:W-:Y:S01]  /*90f0*/  F2FP.BF16.PACK_AB R22, R86, R85 ;  /* 0x000000555616723e */ /* 0x000fe200000010ff */
[----:B------:R-:W-:Y:S02]  /*9100*/  ULDC.64 UR8, c[0x0][0x2f8] ;  /* 0x0000be0000087ab9 */ /* 0x000fe40000000a00 */
[----:B------:R-:W-:Y:S01]  /*9110*/  IMAD.WIDE R16, R5, 0x10, R16 ;  /* 0x0000001005107825 */ /* 0x000fe200078e0210 */
[----:B------:R-:W-:Y:S01]  /*9120*/  UIMAD UR7, UR40, UR8, URZ ;  /* 0x00000008280772a4 */ /* 0x000fe2000f8e023f */
[----:B------:R-:W3:Y:S01]  /*9130*/  @!P5 MUFU.RCP R19, R19 ;  /* 0x000000130013d308 */ /* 0x000ee20000001000 */
[----:B------:R-:W-:Y:S01]  /*9140*/  UIMAD.WIDE.U32 UR16, UR39, UR8, UR16 ;  /* 0x00000008271072a5 */ /* 0x000fe2000f8e0010 */
[----:B0-----:R-:W-:Y:S01]  /*9150*/  @!P6 FMUL.FTZ R92, R92, R25 ;  /* 0x000000195c5ce220 */ /* 0x001fe20000410000 */
[----:B------:R-:W-:Y:S01]  /*9160*/  STG.E.128 [R16.64+0x200], R8 ;  /* 0x0002000810007986 */ /* 0x000fe2000c101d1c */
[----:B------:R-:W-:-:S03]  /*9170*/  UIMAD UR7, UR39, UR9, UR7 ;  /* 0x00000009270772a4 */ /* 0x000fc6000f8e0207 */
[----:B------:R-:W-:Y:S01]  /*9180*/  F2FP.BF16.PACK_AB R25, R92, R91 ;  /* 0x0000005b5c19723e */ /* 0x000fe200000010ff */
[----:B------:R-:W0:Y:S01]  /*9190*/  @!P3 MUFU.RCP R20, R20 ;  /* 0x000000140014b308 */ /* 0x000e220000001000 */
[----:B--2---:R-:W-:Y:S01]  /*91a0*/  @!P4 FMUL.FTZ R93, R93, R18 ;  /* 0x000000125d5dc220 */ /* 0x004fe20000410000 */
[----:B------:R-:W-:Y:S02]  /*91b0*/  UIADD3 UR9, UR17, UR7, URZ ;  /* 0x0000000711097290 */ /* 0x000fe4000fffe03f */
[----:B------:R-:W-:Y:S02]  /*91c0*/  UIMAD UR7, UR25, UR18, URZ ;  /* 0x00000012190772a4 */ /* 0x000fe4000f8e023f */
[----:B------:R-:W-:Y:S02]  /*91d0*/  UMOV UR8, UR16 ;  /* 0x0000001000087c82 */ /* 0x000fe40008000000 */
[----:B------:R-:W2:Y:S01]  /*91e0*/  @!P1 MUFU.RCP R21, R21 ;  /* 0x0000001500159308 */ /* 0x000ea20000001000 */
[----:B-1----:R-:W-:Y:S01]  /*91f0*/  STG.E.128 [R16.64], R12 ;  /* 0x0000000c10007986 */ /* 0x002fe2000c101d1c */
[----:B---3--:R-:W-:Y:S01]  /*9200*/  @!P5 FMUL.FTZ R94, R94, R19 ;  /* 0x000000135e5ed220 */ /* 0x008fe20000410000 */
[----:B------:R-:W-:Y:S01]  /*9210*/  UIMAD UR7, UR24, UR19, UR7 ;  /* 0x00000013180772a4 */ /* 0x000fe2000f8e0207 */
[----:B------:R-:W-:Y:S01]  /*9220*/  FADD.FTZ R19, R81, R0 ;  /* 0x0000000051137221 */ /* 0x000fe20000010000 */
[----:B------:R-:W-:Y:S01]  /*9230*/  BAR.SYNC.DEFER_BLOCKING 0x0 ;  /* 0x0000000000007b1d */ /* 0x000fe20000010000 */
[----:B------:R-:W-:Y:S01]  /*9240*/  UIMAD.WIDE.U32 UR8, UR24, UR18, UR8 ;  /* 0x00000012180872a5 */ /* 0x000fe2000f8e0008 */
[----:B------:R-:W-:Y:S01]  /*9250*/  F2FP.BF16.PACK_AB R26, R94, R93 ;  /* 0x0000005d5e1a723e */ /* 0x000fe200000010ff */
[----:B0-----:R-:W-:Y:S01]  /*9260*/  @!P3 FMUL.FTZ R95, R95, R20 ;  /* 0x000000145f5fb220 */ /* 0x001fe20000410000 */
[----:B------:R-:W-:Y:S01]  /*9270*/  F2FP.BF16.PACK_AB R20, R82, R81 ;  /* 0x000000515214723e */ /* 0x000fe200000010ff */
[----:B------:R-:W-:Y:S01]  /*9280*/  FADD.FTZ R82, R19, R82 ;  /* 0x0000005213527221 */ /* 0x000fe20000010000 */
[----:B------:R-:W-:-:S02]  /*9290*/  ULDC.64 UR16, c[0x0][0x340] ;  /* 0x0000d00000107ab9 */ /* 0x000fc40000000a00 */
[----:B------:R-:W-:Y:S02]  /*92a0*/  UIADD3 UR9, UR9, UR7, URZ ;  /* 0x0000000709097290 */ /* 0x000fe4000fffe03f */
[----:B------:R-:W-:Y:S01]  /*92b0*/  ULEA UR7, UP0, UR8, UR16, 0x1 ;  /* 0x0000001008077291 */ /* 0x000fe2000f80083f */
[----:B--2---:R-:W-:Y:S01]  /*92c0*/  @!P1 FMUL.FTZ R96, R96, R21 ;  /* 0x0000001560609220 */ /* 0x004fe20000410000 */
[----:B------:R-:W-:Y:S01]  /*92d0*/  F2FP.BF16.PACK_AB R21, R84, R83 ;  /* 0x000000535415723e */ /* 0x000fe200000010ff */
[----:B------:R-:W-:Y:S01]  /*92e0*/  FADD.FTZ R83, R82, R83 ;  /* 0x0000005352537221 */ /* 0x000fe20000010000 */
[----:B------:R-:W-:Y:S02]  /*92f0*/  ULEA.HI.X UR8, UR8, UR17, UR9, 0x1, UP0 ;  /* 0x0000001108087291 */ /* 0x000fe400080f0c09 */
[----:B------:R-:W-:Y:S01]  /*9300*/  F2FP.BF16.PACK_AB R27, R96, R95 ;  /* 0x0000005f601b723e */ /* 0x000fe200000010ff */
[----:B------:R-:W-:Y:S01]  /*9310*/  FADD.FTZ R84, R83, R84 ;  /* 0x0000005453547221 */ /* 0x000fe20000010000 */
[----:B------:R-:W-:-:S03]  /*9320*/  UISETP.GT.AND UP0, UPT, UR37, 0x1, UPT ;  /* 0x000000012500788c */ /* 0x000fc6000bf04270 */
[----:B------:R-:W-:Y:S01]  /*9330*/  FADD.FTZ R85, R84, R85 ;  /* 0x0000005554557221 */ /* 0x000fe20000010000 */
[----:B------:R-:W-:Y:S03]  /*9340*/  STS.128 [R7.X16], R20 ;  /* 0x0000001407007388 */ /* 0x000fe6000000cc00 */
[----:B------:R-:W-:Y:S01]  /*9350*/  FADD.FTZ R86, R85, R86 ;  /* 0x0000005655567221 */ /* 0x000fe20000010000 */
[----:B------:R-:W-:Y:S01]  /*9360*/  PLOP3.LUT P0, PT, PT, PT, UP0, 0x80, 0x0 ;  /* 0x000000000000781c */ /* 0x000fe20003f0f008 */
[----:B------:R0:W-:Y:S01]  /*9370*/  STS.128 [R7.X16+0x10], R24 ;  /* 0x0000101807007388 */ /* 0x0001e2000000cc00 */
[----:B------:R-:W-:-:S06]  /*9380*/  NOP ;  /* 0x0000000000007918 */ /* 0x000fcc0000000000 */
[----:B------:R-:W1:Y:S01]  /*9390*/  LDS.128 R8, [R6.X16] ;  /* 0x0000000006087984 */ /* 0x000e62000000cc00 */
[----:B------:R-:W-:-:S03]  /*93a0*/  FADD.FTZ R87, R86, R87 ;  /* 0x0000005756577221 */ /* 0x000fc60000010000 */
[----:B------:R2:W3:Y:S01]  /*93b0*/  LDS.128 R12, [R6.X16+0x200] ;  /* 0x00020000060c7984 */ /* 0x0004e2000000cc00 */
[----:B------:R-:W-:Y:S01]  /*93c0*/  FADD.FTZ R88, R87, R88 ;  /* 0x0000005857587221 */ /* 0x000fe20000010000 */
[----:B0-----:R-:W-:-:S03]  /*93d0*/  MOV R7, UR8 ;  /* 0x0000000800077c02 */ /* 0x001fc60008000f00 */
[----:B------:R-:W-:Y:S01]  /*93e0*/  FADD.FTZ R89, R88, R89 ;  /* 0x0000005958597221 */ /* 0x000fe20000010000 */
[----:B--2---:R-:W-:-:S03]  /*93f0*/  MOV R6, UR7 ;  /* 0x0000000700067c02 */ /* 0x004fc60008000f00 */
[----:B------:R-:W-:Y:S02]  /*9400*/  FADD.FTZ R90, R89, R90 ;  /* 0x0000005a595a7221 */ /* 0x000fe40000010000 */
[----:B------:R-:W-:-:S04]  /*9410*/  IMAD.WIDE R6, R5, 0x10, R6 ;  /* 0x0000001005067825 */ /* 0x000fc800078e0206 */
[----:B------:R-:W-:-:S04]  /*9420*/  FADD.FTZ R91, R90, R91 ;  /* 0x0000005b5a5b7221 */ /* 0x000fc80000010000 */
[----:B------:R-:W-:-:S04]  /*9430*/  FADD.FTZ R92, R91, R92 ;  /* 0x0000005c5b5c7221 */ /* 0x000fc80000010000 */
[----:B------:R-:W-:-:S04]  /*9440*/  FADD.FTZ R93, R92, R93 ;  /* 0x0000005d5c5d7221 */ /* 0x000fc80000010000 */
[----:B------:R-:W-:-:S04]  /*9450*/  FADD.FTZ R94, R93, R94 ;  /* 0x0000005e5d5e7221 */ /* 0x000fc80000010000 */
[----:B------:R-:W-:Y:S01]  /*9460*/  FADD.FTZ R95, R94, R95 ;  /* 0x0000005f5e5f7221 */ /* 0x000fe20000010000 */
[----:B-1----:R0:W-:Y:S03]  /*9470*/  STG.E.128 [R6.64], R8 ;  /* 0x0000000806007986 */ /* 0x0021e6000c101d1c */
[----:B------:R-:W-:Y:S01]  /*9480*/  FADD.FTZ R0, R95, R96 ;  /* 0x000000605f007221 */ /* 0x000fe20000010000 */
[----:B---3--:R0:W-:Y:S02]  /*9490*/  STG.E.128 [R6.64+0x200], R12 ;  /* 0x0002000c06007986 */ /* 0x0081e4000c101d1c */
[----:B0-----:R-:W-:Y:S01]  /*94a0*/  @!P0 CALL.REL.NOINC `(.L_x_1660) ;  /* 0x0000001000008944 */ /* 0x001fe20003c00000 */
[----:B------:R-:W-:Y:S05]  /*94b0*/  BRA `(.L_x_1743) ;  /* 0xffff756000007947 */ /* 0x000fea000383ffff */
.L_x_1660:
[----:B------:R-:W-:Y:S02]  /*94c0*/  ISETP.NE.U32.AND P0, PT, RZ, c[0x0][0x328], PT ;  /* 0x0000ca00ff007a0c */ /* 0x000fe40003f05070 */
[----:B------:R-:W-:Y:S02]  /*94d0*/  ISETP.NE.U32.AND P2, PT, RZ, c[0x0][0x348], PT ;  /* 0x0000d200ff007a0c */ /* 0x000fe40003f45070 */
[----:B------:R-:W-:-:S02]  /*94e0*/  ISETP.NE.AND.EX P1, PT, RZ, c[0x0][0x32c], PT, P0 ;  /* 0x0000cb00ff007a0c */ /* 0x000fc40003f25300 */
        /* <DEDUP_REMOVED lines=31> */
.L_x_1745:
[----:B0-----:R-:W-:Y:S05]  /*96e0*/  BSYNC B0 ;  /* 0x0000000000007941 */ /* 0x001fea0003800000 */
.L_x_1744:
        /* <DEDUP_REMOVED lines=33> */
.L_x_1747:
[----:B------:R-:W3:Y:S02]  /*9900*/  S2R R11, SR_TID.X ;  /* 0x00000000000b7919 */ /* 0x000ee40000002100 */
.L_x_1748:
[----:B0-----:R-:W-:Y:S05]  /*9910*/  BSYNC B0 ;  /* 0x0000000000007941 */ /* 0x001fea0003800000 */
.L_x_1746:
        /* <DEDUP_REMOVED lines=12> */
.L_x_1749:
        /* <DEDUP_REMOVED lines=30> */
.L_x_1699:
[----:B------:R-:W-:Y:S01]  /*9bc0*/  HFMA2.MMA R53, -RZ, RZ, 0, 5.9604644775390625e-08 ;  /* 0x00000001ff357435 */ /* 0x000fe200000001ff */
[----:B------:R-:W-:Y:S02]  /*9bd0*/  MOV R54, R164 ;  /* 0x000000a400367202 */ /* 0x000fe40000000f00 */
[----:B------:R-:W-:Y:S02]  /*9be0*/  MOV R52, RZ ;  /* 0x000000ff00347202 */ /* 0x000fe40000000f00 */
[----:B------:R-:W-:-:S02]  /*9bf0*/  MOV R51, 0xffffffff ;  /* 0xffffffff00337802 */ /* 0x000fc40000000f00 */
[----:B------:R-:W-:Y:S02]  /*9c00*/  MOV R48, 0x9c20 ;  /* 0x00009c2000307802 */ /* 0x000fe40000000f00 */
[----:B-1---5:R-:W-:Y:S05]  /*9c10*/  CALL.REL.NOINC `($__internal_71_$__cuda_sm70_shflsync_up) ;  /* 0x00000ed000007944 */ /* 0x022fea0003c00000 */
[----:B-1----:R-:W-:Y:S01]  /*9c20*/  MOV R161, R52 ;  /* 0x0000003400a17202 */ /* 0x002fe20000000f00 */
[----:B0-----:R-:W-:Y:S05]  /*9c30*/  BRA `(.L_x_1750) ;  /* 0xffffbfa000007947 */ /* 0x001fea000383ffff */
.L_x_1700:
[----:B------:R-:W-:Y:S01]  /*9c40*/  HFMA2.MMA R53, -RZ, RZ, 0, 5.9604644775390625e-08 ;  /* 0x00000001ff357435 */ /* 0x000fe200000001ff */
[----:B------:R-:W-:Y:S02]  /*9c50*/  MOV R54, R55 ;  /* 0x0000003700367202 */ /* 0x000fe40000000f00 */
[----:B------:R-:W-:Y:S02]  /*9c60*/  MOV R52, RZ ;  /* 0x000000ff00347202 */ /* 0x000fe40000000f00 */
[----:B------:R-:W-:Y:S02]  /*9c70*/  MOV R51, 0xffffffff ;  /* 0xffffffff00337802 */ /* 0x000fe40000000f00 */
[----:B------:R-:W-:Y:S02]  /*9c80*/  MOV R48, 0x9ca0 ;  /* 0x00009ca000307802 */ /* 0x000fe40000000f00 */
[----:B012--5:R-:W-:Y:S05]  /*9c90*/  CALL.REL.NOINC `($__internal_71_$__cuda_sm70_shflsync_up) ;  /* 0x00000e5000007944 */ /* 0x027fea0003c00000 */
        /* <DEDUP_REMOVED lines=10> */
[----:B------:R-:W-:Y:S05]  /*9d40*/  CALL.REL.NOINC `($__internal_71_$__cuda_sm70_shflsync_up) ;  /* 0x00000da000007944 */ /* 0x000fea0003c00000 */
[----:B0-----:R-:W-:Y:S01]  /*9d50*/  HFMA2.MMA R53, -RZ, RZ, 0, 1.1920928955078125e-07 ;  /* 0x00000002ff357435 */ /* 0x001fe200000001ff */
[----:B-1----:R-:W-:Y:S02]  /*9d60*/  MOV R161, R52 ;  /* 0x0000003400a17202 */ /* 0x002fe40000000f00 */
[----:B------:R-:W-:-:S02]  /*9d70*/  MOV R54, R55 ;  /* 0x0000003700367202 */ /* 0x000fc40000000f00 */
[----:B------:R-:W-:Y:S02]  /*9d80*/  MOV R52, RZ ;  /* 0x000000ff00347202 */ /* 0x000fe40000000f00 */
[----:B------:R-:W-:Y:S02]  /*9d90*/  MOV R51, 0xffffffff ;  /* 0xffffffff00337802 */ /* 0x000fe40000000f00 */
[----:B------:R-:W-:Y:S02]  /*9da0*/  MOV R48, 0x9dc0 ;  /* 0x00009dc000307802 */ /* 0x000fe40000000f00 */
[----:B------:R-:W-:Y:S05]  /*9db0*/  CALL.REL.NOINC `($__internal_71_$__cuda_sm70_shflsync_up) ;  /* 0x00000d3000007944 */ /* 0x000fea0003c00000 */
[----:B------:R-:W-:Y:S01]  /*9dc0*/  ISETP.GE.AND P0, PT, R3, 0x2, PT ;  /* 0x000000020300780c */ /* 0x000fe20003f06270 */
[----:B0-----:R-:W-:Y:S01]  /*9dd0*/  HFMA2.MMA R53, -RZ, RZ, 0, 2.384185791015625e-07 ;  /* 0x00000004ff357435 */ /* 0x001fe200000001ff */
[----:B------:R-:W-:Y:S02]  /*9de0*/  MOV R51, 0xffffffff ;  /* 0xffffffff00337802 */ /* 0x000fe40000000f00 */
[----:B------:R-:W-:-:S09]  /*9df0*/  MOV R48, 0x9e50 ;  /* 0x00009e5000307802 */ /* 0x000fd20000000f00 */
[----:B-1----:R-:W-:Y:S01]  /*9e00*/  @P0 FFMA.FTZ R55, R164, R52, R55 ;  /* 0x00000034a4370223 */ /* 0x002fe20000010037 */
[----:B------:R-:W-:Y:S01]  /*9e10*/  MOV R52, RZ ;  /* 0x000000ff00347202 */ /* 0x000fe20000000f00 */
[----:B------:R-:W-:-:S05]  /*9e20*/  @P0 FMUL.FTZ R164, R161, R164 ;  /* 0x000000a4a1a40220 */ /* 0x000fca0000410000 */
[----:B------:R-:W-:Y:S02]  /*9e30*/  MOV R54, R164 ;  /* 0x000000a400367202 */ /* 0x000fe40000000f00 */
[----:B------:R-:W-:Y:S05]  /*9e40*/  CALL.REL.NOINC `($__internal_71_$__cuda_sm70_shflsync_up) ;  /* 0x00000ca000007944 */ /* 0x000fea0003c00000 */
[----:B0-----:R-:W-:Y:S01]  /*9e50*/  HFMA2.MMA R53, -RZ, RZ, 0, 2.384185791015625e-07 ;  /* 0x00000004ff357435 */ /* 0x001fe200000001ff */
[----:B-1----:R-:W-:Y:S02]  /*9e60*/  MOV R161, R52 ;  /* 0x0000003400a17202 */ /* 0x002fe40000000f00 */
[----:B------:R-:W-:Y:S02]  /*9e70*/  MOV R54, R55 ;  /* 0x0000003700367202 */ /* 0x000fe40000000f00 */
[----:B------:R-:W-:Y:S02]  /*9e80*/  MOV R52, RZ ;  /* 0x000000ff00347202 */ /* 0x000fe40000000f00 */
[----:B------:R-:W-:Y:S02]  /*9e90*/  MOV R51, 0xffffffff ;  /* 0xffffffff00337802 */ /* 0x000fe40000000f00 */
[----:B------:R-:W-:Y:S02]  /*9ea0*/  MOV R48, 0x9ec0 ;  /* 0x00009ec000307802 */ /* 0x000fe40000000f00 */
[----:B------:R-:W-:Y:S05]  /*9eb0*/  CALL.REL.NOINC `($__internal_71_$__cuda_sm70_shflsync_up) ;  /* 0x00000c3000007944 */ /* 0x000fea0003c00000 */
[----:B------:R-:W-:Y:S01]  /*9ec0*/  ISETP.GE.AND P0, PT, R3, 0x4, PT ;  /* 0x000000040300780c */ /* 0x000fe20003f06270 */
[----:B0-----:R-:W-:Y:S01]  /*9ed0*/  HFMA2.MMA R53, -RZ, RZ, 0, 4.76837158203125e-07 ;  /* 0x00000008ff357435 */ /* 0x001fe200000001ff */
[----:B------:R-:W-:-:S02]  /*9ee0*/  MOV R51, 0xffffffff ;  /* 0xffffffff00337802 */ /* 0x000fc40000000f00 */
[----:B------:R-:W-:-:S09]  /*9ef0*/  MOV R48, 0x9f60 ;  /* 0x00009f6000307802 */ /* 0x000fd20000000f00 */
[----:B-1----:R-:W-:Y:S01]  /*9f00*/  @P0 FFMA.FTZ R55, R164, R52, R55 ;  /* 0x00000034a4370223 */ /* 0x002fe20000010037 */
[----:B------:R-:W-:Y:S01]  /*9f10*/  MOV R52, RZ ;  /* 0x000000ff00347202 */ /* 0x000fe20000000f00 */
[----:B------:R-:W-:-:S03]  /*9f20*/  @P0 FMUL.FTZ R164, R161, R164 ;  /* 0x000000a4a1a40220 */ /* 0x000fc60000410000 */
[----:B------:R-:W-:Y:S02]  /*9f30*/  MOV R163, R55 ;  /* 0x0000003700a37202 */ /* 0x000fe40000000f00 */
[----:B------:R-:W-:Y:S02]  /*9f40*/  MOV R54, R164 ;  /* 0x000000a400367202 */ /* 0x000fe40000000f00 */
[----:B------:R-:W-:Y:S05]  /*9f50*/  CALL.REL.NOINC `($__internal_71_$__cuda_sm70_shflsync_up) ;  /* 0x00000b9000007944 */ /* 0x000fea0003c00000 */
[----:B0-----:R-:W-:Y:S01]  /*9f60*/  HFMA2.MMA R53, -RZ, RZ, 0, 4.76837158203125e-07 ;  /* 0x00000008ff357435 */ /* 0x001fe200000001ff */
[----:B-1----:R-:W-:Y:S02]  /*9f70*/  MOV R55, R52 ;  /* 0x0000003400377202 */ /* 0x002fe40000000f00 */
[----:B------:R-:W-:Y:S02]  /*9f80*/  MOV R54, R163 ;  /* 0x000000a300367202 */ /* 0x000fe40000000f00 */
[----:B------:R-:W-:Y:S02]  /*9f90*/  MOV R52, RZ ;  /* 0x000000ff00347202 */ /* 0x000fe40000000f00 */
[----:B------:R-:W-:Y:S02]  /*9fa0*/  MOV R51, 0xffffffff ;  /* 0xffffffff00337802 */ /* 0x000fe40000000f00 */
[----:B------:R-:W-:-:S02]  /*9fb0*/  MOV R48, 0x9fd0 ;  /* 0x00009fd000307802 */ /* 0x000fc40000000f00 */
[----:B------:R-:W-:Y:S05]  /*9fc0*/  CALL.REL.NOINC `($__internal_71_$__cuda_sm70_shflsync_up) ;  /* 0x00000b2000007944 */ /* 0x000fea0003c00000 */
[----:B------:R-:W-:Y:S01]  /*9fd0*/  ISETP.GE.AND P0, PT, R3, 0x8, PT ;  /* 0x000000080300780c */ /* 0x000fe20003f06270 */
[----:B0-----:R-:W-:Y:S01]  /*9fe0*/  HFMA2.MMA R53, -RZ, RZ, 0, 9.5367431640625e-07 ;  /* 0x00000010ff357435 */ /* 0x001fe200000001ff */
[----:B------:R-:W-:-:S02]  /*9ff0*/  MOV R51, 0xffffffff ;  /* 0xffffffff00337802 */ /* 0x000fc40000000f00 */
[----:B------:R-:W-:-:S09]  /*a000*/  MOV R48, 0xa070 ;  /* 0x0000a07000307802 */ /* 0x000fd20000000f00 */
[----:B-1----:R-:W-:Y:S01]  /*a010*/  @P0 FFMA.FTZ R163, R164, R52, R163 ;  /* 0x00000034a4a30223 */ /* 0x002fe200000100a3 */
[----:B------:R-:W-:Y:S01]  /*a020*/  MOV R52, RZ ;  /* 0x000000ff00347202 */ /* 0x000fe20000000f00 */
[----:B------:R-:W-:-:S05]  /*a030*/  @P0 FMUL.FTZ R164, R55, R164 ;  /* 0x000000a437a40220 */ /* 0x000fca0000410000 */
[-C--:B------:R-:W-:Y:S02]  /*a040*/  MOV R161, R164.reuse ;  /* 0x000000a400a17202 */ /* 0x080fe40000000f00 */
[----:B------:R-:W-:Y:S02]  /*a050*/  MOV R54, R164 ;  /* 0x000000a400367202 */ /* 0x000fe40000000f00 */
[----:B------:R-:W-:Y:S05]  /*a060*/  CALL.REL.NOINC `($__internal_71_$__cuda_sm70_shflsync_up) ;  /* 0x00000a8000007944 */ /* 0x000fea0003c00000 */
[----:B0-----:R-:W-:Y:S01]  /*a070*/  HFMA2.MMA R53, -RZ, RZ, 0, 9.5367431640625e-07 ;  /* 0x00000010ff357435 */ /* 0x001fe200000001ff */
[----:B-1----:R-:W-:Y:S02]  /*a080*/  MOV R50, R52 ;  /* 0x0000003400327202 */ /* 0x002fe40000000f00 */
[----:B------:R-:W-:Y:S02]  /*a090*/  MOV R54, R163 ;  /* 0x000000a300367202 */ /* 0x000fe40000000f00 */
[----:B------:R-:W-:Y:S02]  /*a0a0*/  MOV R52, RZ ;  /* 0x000000ff00347202 */ /* 0x000fe40000000f00 */
[----:B------:R-:W-:Y:S02]  /*a0b0*/  MOV R51, 0xffffffff ;  /* 0xffffffff00337802 */ /* 0x000fe40000000f00 */
[----:B------:R-:W-:-:S02]  /*a0c0*/  MOV R48, 0xa0e0 ;  /* 0x0000a0e000307802 */ /* 0x000fc40000000f00 */
[----:B------:R-:W-:Y:S05]  /*a0d0*/  CALL.REL.NOINC `($__internal_71_$__cuda_sm70_shflsync_up) ;  /* 0x00000a1000007944 */ /* 0x000fea0003c00000 */
[----:B01----:R-:W-:Y:S05]  /*a0e0*/  BRA `(.L_x_1751) ;  /* 0xffffbc7000007947 */ /* 0x003fea000383ffff */
.L_x_1703:
[----:B------:R-:W-:Y:S01]  /*a0f0*/  HFMA2.MMA R53, -RZ, RZ, 0, 5.9604644775390625e-08 ;  /* 0x00000001ff357435 */ /* 0x000fe200000001ff */
[----:B------:R-:W-:-:S02]  /*a100*/  MOV R54, R161 ;  /* 0x000000a100367202 */ /* 0x000fc40000000f00 */
[----:B------:R-:W-:Y:S02]  /*a110*/  MOV R52, RZ ;  /* 0x000000ff00347202 */ /* 0x000fe40000000f00 */
[----:B-1----:R-:W-:Y:S02]  /*a120*/  MOV R51, 0xffffffff ;  /* 0xffffffff00337802 */ /* 0x002fe40000000f00 */
[----:B------:R-:W-:Y:S02]  /*a130*/  MOV R48, 0xa150 ;  /* 0x0000a15000307802 */ /* 0x000fe40000000f00 */
[----:B-----5:R-:W-:Y:S05]  /*a140*/  CALL.REL.NOINC `($__internal_71_$__cuda_sm70_shflsync_up) ;  /* 0x000009a000007944 */ /* 0x020fea0003c00000 */
[----:B0-----:R-:W-:Y:S01]  /*a150*/  HFMA2.MMA R53, -RZ, RZ, 0, 5.9604644775390625e-08 ;  /* 0x00000001ff357435 */ /* 0x001fe200000001ff */
[----:B-1----:R-:W-:Y:S02]  /*a160*/  MOV R161, R52 ;  /* 0x0000003400a17202 */ /* 0x002fe40000000f00 */
[----:B------:R-:W-:Y:S02]  /*a170*/  MOV R54, R164 ;  /* 0x000000a400367202 */ /* 0x000fe40000000f00 */
[----:B------:R-:W-:Y:S02]  /*a180*/  MOV R52, RZ ;  /* 0x000000ff00347202 */ /* 0x000fe40000000f00 */
[----:B------:R-:W-:-:S02]  /*a190*/  MOV R51, 0xffffffff ;  /* 0xffffffff00337802 */ /* 0x000fc40000000f00 */
[----:B------:R-:W-:Y:S02]  /*a1a0*/  MOV R48, 0xa1c0 ;  /* 0x0000a1c000307802 */ /* 0x000fe40000000f00 */
[----:B------:R-:W-:Y:S05]  /*a1b0*/  CALL.REL.NOINC `($__internal_71_$__cuda_sm70_shflsync_up) ;  /* 0x0000093000007944 */ /* 0x000fea0003c00000 */
[----:B0-----:R-:W-:Y:S01]  /*a1c0*/  HFMA2.MMA R53, -RZ, RZ, 0, 0 ;  /* 0x00000000ff357435 */ /* 0x001fe200000001ff */
[----:B-1----:R-:W-:Y:S02]  /*a1d0*/  MOV R164, R52 ;  /* 0x0000003400a47202 */ /* 0x002fe40000000f00 */
[----:B------:R-:W-:Y:S02]  /*a1e0*/  MOV R54, R100 ;  /* 0x0000006400367202 */ /* 0x000fe40000000f00 */
[----:B------:R-:W-:Y:S02]  /*a1f0*/  MOV R51, 0x1f ;  /* 0x0000001f00337802 */ /* 0x000fe40000000f00 */
[----:B------:R-:W-:Y:S02]  /*a200*/  MOV R50, 0xffffffff ;  /* 0xffffffff00327802 */ /* 0x000fe40000000f00 */
[----:B------:R-:W-:Y:S02]  /*a210*/  MOV R52, 0xa230 ;  /* 0x0000a23000347802 */ /* 0x000fe40000000f00 */
[----:B------:R-:W-:Y:S05]  /*a220*/  CALL.REL.NOINC `($__internal_70_$__cuda_sm70_shflsync_idx_p) ;  /* 0x0000088000007944 */ /* 0x000fea0003c00000 */
[----:B------:R-:W-:Y:S01]  /*a230*/  HFMA2.MMA R53, -RZ, RZ, 0, 0 ;  /* 0x00000000ff357435 */ /* 0x000fe200000001ff */
[----:B-1----:R-:W-:-:S02]  /*a240*/  MOV R100, R51 ;  /* 0x0000003300647202 */ /* 0x002fc40000000f00 */
[----:B------:R-:W-:Y:S02]  /*a250*/  MOV R54, R101 ;  /* 0x0000006500367202 */ /* 0x000fe40000000f00 */
[----:B------:R-:W-:Y:S02]  /*a260*/  MOV R51, 0x1f ;  /* 0x0000001f00337802 */ /* 0x000fe40000000f00 */
[----:B------:R-:W-:Y:S02]  /*a270*/  MOV R50, 0xffffffff ;  /* 0xffffffff00327802 */ /* 0x000fe40000000f00 */
[----:B------:R-:W-:Y:S02]  /*a280*/  MOV R52, 0xa2a0 ;  /* 0x0000a2a000347802 */ /* 0x000fe40000000f00 */
[----:B------:R-:W-:Y:S05]  /*a290*/  CALL.REL.NOINC `($__internal_70_$__cuda_sm70_shflsync_idx_p) ;  /* 0x0000081000007944 */ /* 0x000fea0003c00000 */
[----:B-1----:R-:W-:Y:S01]  /*a2a0*/  MOV R53, R51 ;  /* 0x0000003300357202 */ /* 0x002fe20000000f00 */
[----:B------:R-:W-:Y:S05]  /*a2b0*/  BRA `(.L_x_1752) ;  /* 0xffffbc1000007947 */ /* 0x000fea000383ffff */
.L_x_1706:
[----:B------:R-:W-:Y:S01]  /*a2c0*/  HFMA2.MMA R161, -RZ, RZ, 0, 5.9604644775390625e-08 ;  /* 0x00000001ffa17435 */ /* 0x000fe200000001ff */
[----:B------:R-:W-:Y:S02]  /*a2d0*/  MOV R164, R52 ;  /* 0x0000003400a47202 */ /* 0x000fe40000000f00 */
[----:B------:R-:W-:-:S02]  /*a2e0*/  MOV R54, 0x1f ;  /* 0x0000001f00367802 */ /* 0x000fc40000000f00 */
[----:B------:R-:W-:Y:S02]  /*a2f0*/  MOV R57, 0xffffffff ;  /* 0xffffffff00397802 */ /* 0x000fe40000000f00 */
[----:B------:R-:W-:Y:S02]  /*a300*/  MOV R50, 0xa320 ;  /* 0x0000a32000327802 */ /* 0x000fe40000000f00 */
[----:B-1----:R-:W-:Y:S05]  /*a310*/  CALL.REL.NOINC `($__internal_69_$__cuda_sm70_shflsync_down) ;  /* 0x0000075000007944 */ /* 0x002fea0003c00000 */
[----:B-1----:R-:W-:Y:S01]  /*a320*/  MOV R55, R57 ;  /* 0x0000003900377202 */ /* 0x002fe20000000f00 */
[----:B0-----:R-:W-:Y:S05]  /*a330*/  BRA `(.L_x_1753) ;  /* 0xffffc1a000007947 */ /* 0x001fea000383ffff */
.L_x_1707:
[----:B------:R-:W-:Y:S01]  /*a340*/  HFMA2.MMA R161, -RZ, RZ, 0, 5.9604644775390625e-08 ;  /* 0x00000001ffa17435 */ /* 0x000fe200000001ff */
[----:B------:R-:W-:Y:S02]  /*a350*/  MOV R164, R53 ;  /* 0x0000003500a47202 */ /* 0x000fe40000000f00 */
[----:B------:R-:W-:Y:S02]  /*a360*/  MOV R54, 0x1f ;  /* 0x0000001f00367802 */ /* 0x000fe40000000f00 */
[----:B------:R-:W-:Y:S02]  /*a370*/  MOV R57, 0xffffffff ;  /* 0xffffffff00397802 */ /* 0x000fe40000000f00 */
[----:B------:R-:W-:-:S02]  /*a380*/  MOV R50, 0xa3a0 ;  /* 0x0000a3a000327802 */ /* 0x000fc40000000f00 */
[----:B012---:R-:W-:Y:S05]  /*a390*/  CALL.REL.NOINC `($__internal_69_$__cuda_sm70_shflsync_down) ;  /* 0x000006d000007944 */ /* 0x007fea0003c00000 */
        /* <DEDUP_REMOVED lines=9> */
[----:B------:R-:W-:Y:S05]  /*a430*/  CALL.REL.NOINC `($__internal_69_$__cuda_sm70_shflsync_down) ;  /* 0x0000063000007944 */ /* 0x000fea0003c00000 */
[----:B0-----:R-:W-:Y:S01]  /*a440*/  HFMA2.MMA R161, -RZ, RZ, 0, 1.1920928955078125e-07 ;  /* 0x00000002ffa17435 */ /* 0x001fe200000001ff */
[----:B-1----:R-:W-:Y:S02]  /*a450*/  MOV R52, R57 ;  /* 0x0000003900347202 */ /* 0x002fe40000000f00 */
[----:B------:R-:W-:-:S02]  /*a460*/  MOV R164, R56 ;  /* 0x0000003800a47202 */ /* 0x000fc40000000f00 */
[----:B------:R-:W-:Y:S02]  /*a470*/  MOV R54, 0x1f ;  /* 0x0000001f00367802 */ /* 0x000fe40000000f00 */
[----:B------:R-:W-:Y:S02]  /*a480*/  MOV R57, 0xffffffff ;  /* 0xffffffff00397802 */ /* 0x000fe40000000f00 */
[----:B------:R-:W-:Y:S02]  /*a490*/  MOV R50, 0xa4b0 ;  /* 0x0000a4b000327802 */ /* 0x000fe40000000f00 */
[----:B------:R-:W-:Y:S05]  /*a4a0*/  CALL.REL.NOINC `($__internal_69_$__cuda_sm70_shflsync_down) ;  /* 0x000005c000007944 */ /* 0x000fea0003c00000 */
[----:B-1----:R-:W-:Y:S01]  /*a4b0*/  @!P3 FFMA.FTZ R56, R55, R57, R56 ;  /* 0x000000393738b223 */ /* 0x002fe20000010038 */
[----:B0-----:R-:W-:Y:S01]  /*a4c0*/  HFMA2.MMA R161, -RZ, RZ, 0, 2.384185791015625e-07 ;  /* 0x00000004ffa17435 */ /* 0x001fe200000001ff */
[----:B------:R-:W-:Y:S01]  /*a4d0*/  @!P3 FMUL.FTZ R55, R52, R55 ;  /* 0x000000373437b220 */ /* 0x000fe20000410000 */
[----:B------:R-:W-:Y:S02]  /*a4e0*/  MOV R54, 0x1f ;  /* 0x0000001f00367802 */ /* 0x000fe40000000f00 */
[----:B------:R-:W-:Y:S02]  /*a4f0*/  MOV R57, 0xffffffff ;  /* 0xffffffff00397802 */ /* 0x000fe40000000f00 */
[----:B------:R-:W-:-:S02]  /*a500*/  MOV R164, R55 ;  /* 0x0000003700a47202 */ /* 0x000fc40000000f00 */
[----:B------:R-:W-:Y:S02]  /*a510*/  MOV R50, 0xa530 ;  /* 0x0000a53000327802 */ /* 0x000fe40000000f00 */
[----:B------:R-:W-:Y:S05]  /*a520*/  CALL.REL.NOINC `($__internal_69_$__cuda_sm70_shflsync_down) ;  /* 0x0000054000007944 */ /* 0x000fea0003c00000 */
[----:B0-----:R-:W-:Y:S01]  /*a530*/  HFMA2.MMA R161, -RZ, RZ, 0, 2.384185791015625e-07 ;  /* 0x00000004ffa17435 */ /* 0x001fe200000001ff */
[----:B-1----:R-:W-:Y:S02]  /*a540*/  MOV R52, R57 ;  /* 0x0000003900347202 */ /* 0x002fe40000000f00 */
[----:B------:R-:W-:Y:S02]  /*a550*/  MOV R164, R56 ;  /* 0x0000003800a47202 */ /* 0x000fe40000000f00 */
[----:B------:R-:W-:Y:S02]  /*a560*/  MOV R54, 0x1f ;  /* 0x0000001f00367802 */ /* 0x000fe40000000f00 */
[----:B------:R-:W-:Y:S02]  /*a570*/  MOV R57, 0xffffffff ;  /* 0xffffffff00397802 */ /* 0x000fe40000000f00 */
[----:B------:R-:W-:Y:S02]  /*a580*/  MOV R50, 0xa5a0 ;  /* 0x0000a5a000327802 */ /* 0x000fe40000000f00 */
[----:B------:R-:W-:Y:S05]  /*a590*/  CALL.REL.NOINC `($__internal_69_$__cuda_sm70_shflsync_down) ;  /* 0x000004d000007944 */ /* 0x000fea0003c00000 */
[----:B-1----:R-:W-:Y:S01]  /*a5a0*/  @!P2 FFMA.FTZ R56, R55, R57, R56 ;  /* 0x000000393738a223 */ /* 0x002fe20000010038 */
[----:B0-----:R-:W-:Y:S01]  /*a5b0*/  HFMA2.MMA R161, -RZ, RZ, 0, 4.76837158203125e-07 ;  /* 0x00000008ffa17435 */ /* 0x001fe200000001ff */
[----:B------:R-:W-:Y:S01]  /*a5c0*/  @!P2 FMUL.FTZ R55, R52, R55 ;  /* 0x000000373437a220 */ /* 0x000fe20000410000 */
[----:B------:R-:W-:-:S02]  /*a5d0*/  MOV R54, 0x1f ;  /* 0x0000001f00367802 */ /* 0x000fc40000000f00 */
[----:B------:R-:W-:Y:S02]  /*a5e0*/  MOV R57, 0xffffffff ;  /* 0xffffffff00397802 */ /* 0x000fe40000000f00 */
[----:B------:R-:W-:Y:S02]  /*a5f0*/  MOV R53, R55 ;  /* 0x0000003700357202 */ /* 0x000fe40000000f00 */
[----:B------:R-:W-:Y:S02]  /*a600*/  MOV R50, 0xa630 ;  /* 0x0000a63000327802 */ /* 0x000fe40000000f00 */
[----:B------:R-:W-:Y:S02]  /*a610*/  MOV R164, R53 ;  /* 0x0000003500a47202 */ /* 0x000fe40000000f00 */
[----:B------:R-:W-:Y:S05]  /*a620*/  CALL.REL.NOINC `($__internal_69_$__cuda_sm70_shflsync_down) ;  /* 0x0000044000007944 */ /* 0x000fea0003c00000 */
[----:B0-----:R-:W-:Y:S01]  /*a630*/  HFMA2.MMA R161, -RZ, RZ, 0, 4.76837158203125e-07 ;  /* 0x00000008ffa17435 */ /* 0x001fe200000001ff */
[----:B-1----:R-:W-:Y:S02]  /*a640*/  MOV R52, R57 ;  /* 0x0000003900347202 */ /* 0x002fe40000000f00 */
[----:B------:R-:W-:Y:S02]  /*a650*/  MOV R164, R56 ;  /* 0x0000003800a47202 */ /* 0x000fe40000000f00 */
[----:B------:R-:W-:-:S02]  /*a660*/  MOV R54, 0x1f ;  /* 0x0000001f00367802 */ /* 0x000fc40000000f00 */
[----:B------:R-:W-:Y:S02]  /*a670*/  MOV R57, 0xffffffff ;  /* 0xffffffff00397802 */ /* 0x000fe40000000f00 */
[----:B------:R-:W-:Y:S02]  /*a680*/  MOV R50, 0xa6a0 ;  /* 0x0000a6a000327802 */ /* 0x000fe40000000f00 */
[----:B------:R-:W-:Y:S05]  /*a690*/  CALL.REL.NOINC `($__internal_69_$__cuda_sm70_shflsync_down) ;  /* 0x000003d000007944 */ /* 0x000fea0003c00000 */
[----:B-1----:R-:W-:Y:S01]  /*a6a0*/  @!P1 FFMA.FTZ R56, R53, R57, R56 ;  /* 0x0000003935389223 */ /* 0x002fe20000010038 */
[----:B0-----:R-:W-:Y:S01]  /*a6b0*/  HFMA2.MMA R161, -RZ, RZ, 0, 9.5367431640625e-07 ;  /* 0x00000010ffa17435 */ /* 0x001fe200000001ff */
[----:B------:R-:W-:Y:S01]  /*a6c0*/  @!P1 FMUL.FTZ R53, R52, R53 ;  /* 0x0000003534359220 */ /* 0x000fe20000410000 */
[----:B------:R-:W-:Y:S02]  /*a6d0*/  MOV R54, 0x1f ;  /* 0x0000001f00367802 */ /* 0x000fe40000000f00 */
[----:B------:R-:W-:Y:S02]  /*a6e0*/  MOV R55, R56 ;  /* 0x0000003800377202 */ /* 0x000fe40000000f00 */
[----:B------:R-:W-:Y:S02]  /*a6f0*/  MOV R56, R53 ;  /* 0x0000003500387202 */ /* 0x000fe40000000f00 */
[----:B------:R-:W-:-:S02]  /*a700*/  MOV R57, 0xffffffff ;  /* 0xffffffff00397802 */ /* 0x000fc40000000f00 */
[----:B------:R-:W-:Y:S02]  /*a710*/  MOV R164, R56 ;  /* 0x0000003800a47202 */ /* 0x000fe40000000f00 */
[----:B------:R-:W-:Y:S02]  /*a720*/  MOV R50, 0xa740 ;  /* 0x0000a74000327802 */ /* 0x000fe40000000f00 */
[----:B------:R-:W-:Y:S05]  /*a730*/  CALL.REL.NOINC `($__internal_69_$__cuda_sm70_shflsync_down) ;  /* 0x0000033000007944 */ /* 0x000fea0003c00000 */
[----:B0-----:R-:W-:Y:S01]  /*a740*/  HFMA2.MMA R161, -RZ, RZ, 0, 9.5367431640625e-07 ;  /* 0x00000010ffa17435 */ /* 0x001fe200000001ff */
[----:B-1----:R-:W-:Y:S02]  /*a750*/  MOV R53, R57 ;  /* 0x0000003900357202 */ /* 0x002fe40000000f00 */
[----:B------:R-:W-:Y:S02]  /*a760*/  MOV R164, R55 ;  /* 0x0000003700a47202 */ /* 0x000fe40000000f00 */
[----:B------:R-:W-:Y:S02]  /*a770*/  MOV R54, 0x1f ;  /* 0x0000001f00367802 */ /* 0x000fe40000000f00 */
[----:B------:R-:W-:Y:S02]  /*a780*/  MOV R57, 0xffffffff ;  /* 0xffffffff00397802 */ /* 0x000fe40000000f00 */
[----:B------:R-:W-:-:S02]  /*a790*/  MOV R50, 0xa7b0 ;  /* 0x0000a7b000327802 */ /* 0x000fc40000000f00 */
[----:B------:R-:W-:Y:S05]  /*a7a0*/  CALL.REL.NOINC `($__internal_69_$__cuda_sm70_shflsync_down) ;  /* 0x000002c000007944 */ /* 0x000fea0003c00000 */
[----:B-1----:R-:W-:Y:S01]  /*a7b0*/  @!P0 FFMA.FTZ R55, R56, R57, R55 ;  /* 0x0000003938378223 */ /* 0x002fe20000010037 */
[----:B------:R-:W-:Y:S01]  /*a7c0*/  MOV R51, 0x1f ;  /* 0x0000001f00337802 */ /* 0x000fe20000000f00 */
[----:B------:R-:W-:Y:S01]  /*a7d0*/  @!P0 FMUL.FTZ R56, R53, R56 ;  /* 0x0000003835388220 */ /* 0x000fe20000410000 */
[----:B------:R-:W-:Y:S01]  /*a7e0*/  HFMA2.MMA R53, -RZ, RZ, 0, 0 ;  /* 0x00000000ff357435 */ /* 0x000fe200000001ff */
[----:B------:R-:W-:-:S02]  /*a7f0*/  MOV R50, 0xffffffff ;  /* 0xffffffff00327802 */ /* 0x000fc40000000f00 */
[----:B------:R-:W-:Y:S02]  /*a800*/  MOV R52, 0xa830 ;  /* 0x0000a83000347802 */ /* 0x000fe40000000f00 */
[----:B0-----:R-:W-:Y:S02]  /*a810*/  MOV R54, R56 ;  /* 0x0000003800367202 */ /* 0x001fe40000000f00 */
[----:B------:R-:W-:Y:S05]  /*a820*/  CALL.REL.NOINC `($__internal_70_$__cuda_sm70_shflsync_idx_p) ;  /* 0x0000028000007944 */ /* 0x000fea0003c00000 */
[----:B------:R-:W-:Y:S01]  /*a830*/  HFMA2.MMA R53, -RZ, RZ, 0, 0 ;  /* 0x00000000ff357435 */ /* 0x000fe200000001ff */
[----:B-1----:R-:W-:Y:S02]  /*a840*/  MOV R159, R51 ;  /* 0x00000033009f7202 */ /* 0x002fe40000000f00 */
[----:B------:R-:W-:Y:S02]  /*a850*/  MOV R54, R55 ;  /* 0x0000003700367202 */ /* 0x000fe40000000f00 */
[----:B------:R-:W-:Y:S02]  /*a860*/  MOV R51, 0x1f ;  /* 0x0000001f00337802 */ /* 0x000fe40000000f00 */
[----:B------:R-:W-:Y:S02]  /*a870*/  MOV R50, 0xffffffff ;  /* 0xffffffff00327802 */ /* 0x000fe40000000f00 */
[----:B------:R-:W-:-:S02]  /*a880*/  MOV R52, 0xa8a0 ;  /* 0x0000a8a000347802 */ /* 0x000fc40000000f00 */
[----:B------:R-:W-:Y:S05]  /*a890*/  CALL.REL.NOINC `($__internal_70_$__cuda_sm70_shflsync_idx_p) ;  /* 0x0000021000007944 */ /* 0x000fea0003c00000 */
[----:B------:R-:W-:Y:S01]  /*a8a0*/  HFMA2.MMA R161, -RZ, RZ, 0, 5.9604644775390625e-08 ;  /* 0x00000001ffa17435 */ /* 0x000fe200000001ff */
[----:B-1----:R-:W-:-:S02]  /*a8b0*/  MOV R154, R51 ;  /* 0x00000033009a7202 */ /* 0x002fc40000000f00 */
[----:B------:R-:W-:Y:S02]  /*a8c0*/  MOV R164, R56 ;  /* 0x0000003800a47202 */ /* 0x000fe40000000f00 */
[----:B------:R-:W-:Y:S02]  /*a8d0*/  MOV R54, 0x1f ;  /* 0x0000001f00367802 */ /* 0x000fe40000000f00 */
[----:B------:R-:W-:Y:S02]  /*a8e0*/  MOV R57, 0xffffffff ;  /* 0xffffffff00397802 */ /* 0x000fe40000000f00 */
[----:B------:R-:W-:Y:S02]  /*a8f0*/  MOV R50, 0xa910 ;  /* 0x0000a91000327802 */ /* 0x000fe40000000f00 */
[----:B------:R-:W-:Y:S05]  /*a900*/  CALL.REL.NOINC `($__internal_69_$__cuda_sm70_shflsync_down) ;  /* 0x0000016000007944 */ /* 0x000fea0003c00000 */
[----:B0-----:R-:W-:Y:S01]  /*a910*/  HFMA2.MMA R161, -RZ, RZ, 0, 5.9604644775390625e-08 ;  /* 0x00000001ffa17435 */ /* 0x001fe200000001ff */
[----:B-1----:R-:W-:Y:S02]  /*a920*/  MOV R56, R57 ;  /* 0x0000003900387202 */ /* 0x002fe40000000f00 */
[----:B------:R-:W-:Y:S02]  /*a930*/  MOV R164, R55 ;  /* 0x0000003700a47202 */ /* 0x000fe40000000f00 */
[----:B------:R-:W-:-:S02]  /*a940*/  MOV R54, 0x1f ;  /* 0x0000001f00367802 */ /* 0x000fc40000000f00 */
[----:B------:R-:W-:Y:S02]  /*a950*/  MOV R57, 0xffffffff ;  /* 0xffffffff00397802 */ /* 0x000fe40000000f00 */
[----:B------:R-:W-:Y:S02]  /*a960*/  MOV R50, 0xa980 ;  /* 0x0000a98000327802 */ /* 0x000fe40000000f00 */
[----:B------:R-:W-:Y:S05]  /*a970*/  CALL.REL.NOINC `($__internal_69_$__cuda_sm70_shflsync_down) ;  /* 0x000000f000007944 */ /* 0x000fea0003c00000 */
[----:B------:R-:W-:Y:S01]  /*a980*/  HFMA2.MMA R53, -RZ, RZ, 0, 0 ;  /* 0x00000000ff357435 */ /* 0x000fe200000001ff */
[----:B0-----:R-:W-:Y:S02]  /*a990*/  MOV R54, R48 ;  /* 0x0000003000367202 */ /* 0x001fe40000000f00 */
[----:B------:R-:W-:Y:S02]  /*a9a0*/  MOV R51, 0x1f ;  /* 0x0000001f00337802 */ /* 0x000fe40000000f00 */
[----:B------:R-:W-:Y:S02]  /*a9b0*/  MOV R50, 0xffffffff ;  /* 0xffffffff00327802 */ /* 0x000fe40000000f00 */
[----:B------:R-:W-:Y:S02]  /*a9c0*/  MOV R52, 0xa9e0 ;  /* 0x0000a9e000347802 */ /* 0x000fe40000000f00 */
[----:B-1----:R-:W-:Y:S05]  /*a9d0*/  CALL.REL.NOINC `($__internal_70_$__cuda_sm70_shflsync_idx_p) ;  /* 0x000000d000007944 */ /* 0x002fea0003c00000 */
        /* <DEDUP_REMOVED lines=9> */
        .weak           $__internal_69_$__cuda_sm70_shflsync_down
        .type           $__internal_69_$__cuda_sm70_shflsync_down,@function
        .size           $__internal_69_$__cuda_sm70_shflsync_down,($__internal_70_$__cuda_sm70_shflsync_idx_p - $__internal_69_$__cuda_sm70_shflsync_down)
$__internal_69_$__cuda_sm70_shflsync_down:
[----:B------:R-:W-:Y:S01]  /*aa70*/  HFMA2.MMA R51, -RZ, RZ, 0, 0 ;  /* 0x00000000ff337435 */ /* 0x000fe200000001ff */
[----:B------:R-:W-:Y:S04]  /*aa80*/  WARPSYNC R57 ;  /* 0x0000003900007348 */ /* 0x000fe80003800000 */
[----:B------:R0:W1:Y:S01]  /*aa90*/  SHFL.DOWN PT, R57, R164, R161, R54 ;  /* 0x080000a1a4397389 */ /* 0x00006200000e0036 */
[----:B------:R-:W-:Y:S05]  /*aaa0*/  RET.REL.NODEC R50 `(_Z25selective_scan_bwd_kernelI32Selective_Scan_bwd_kernel_traitsILi128ELi16ELb1ELb0ELb1ELb1ELb1EN3c108BFloat16EfEEv12SSMParamsBwd) ;  /* 0xffff555032007950 */ /* 0x000fea0003c3ffff */
        .weak           $__internal_70_$__cuda_sm70_shflsync_idx_p
        .type           $__internal_70_$__cuda_sm70_shflsync_idx_p,@function
        .size           $__internal_70_$__cuda_sm70_shflsync_idx_p,($__internal_71_$__cuda_sm70_shflsync_up - $__internal_70_$__cuda_sm70_shflsync_idx_p)
$__internal_70_$__cuda_sm70_shflsync_idx_p:
[----:B------:R-:W-:Y:S04]  /*aab0*/  WARPSYNC R50 ;  /* 0x0000003200007348 */ /* 0x000fe80003800000 */
[----:B------:R0:W1:Y:S02]  /*aac0*/  SHFL.IDX PT, R51, R54, R53, R51 ;  /* 0x0000003536337389 */ /* 0x00006400000e0033 */
[----:B0-----:R-:W-:-:S04]  /*aad0*/  MOV R53, 0x0 ;  /* 0x0000000000357802 */ /* 0x001fc80000000f00 */
[----:B------:R-:W-:Y:S05]  /*aae0*/  RET.REL.NODEC R52 `(_Z25selective_scan_bwd_kernelI32Selective_Scan_bwd_kernel_traitsILi128ELi16ELb1ELb0ELb1ELb1ELb1EN3c108BFloat16EfEEv12SSMParamsBwd) ;  /* 0xffff551034007950 */ /* 0x000fea0003c3ffff */
        .weak           $__internal_71_$__cuda_sm70_shflsync_up
        .type           $__internal_71_$__cuda_sm70_shflsync_up,@function
        .size           $__internal_71_$__cuda_sm70_shflsync_up,(.L_x_8883 - $__internal_71_$__cuda_sm70_shflsync_up)
$__internal_71_$__cuda_sm70_shflsync_up:
[----:B------:R-:W-:Y:S01]  /*aaf0*/  HFMA2.MMA R49, -RZ, RZ, 0, 0 ;  /* 0x00000000ff317435 */ /* 0x000fe200000001ff */
[----:B------:R-:W-:Y:S04]  /*ab00*/  WARPSYNC R51 ;  /* 0x0000003300007348 */ /* 0x000fe80003800000 */
[----:B------:R0:W1:Y:S01]  /*ab10*/  SHFL.UP PT, R52, R54, R53, R52 ;  /* 0x0400003536347389 */ /* 0x00006200000e0034 */
[----:B------:R-:W-:Y:S05]  /*ab20*/  RET.REL.NODEC R48 `(_Z25selective_scan_bwd_kernelI32Selective_Scan_bwd_kernel_traitsILi128ELi16ELb1ELb0ELb1ELb1ELb1EN3c108BFloat16EfEEv12SSMParamsBwd) ;  /* 0xffff54d030007950 */ /* 0x000fea0003c3ffff */
.L_x_1755:
        /* <DEDUP_REMOVED lines=13> */
.L_x_8883:


//--------------------- .text._Z25selective_scan_bwd_kernelI32Selective_Scan_bwd_kernel_traitsILi128ELi16ELb1ELb1ELb0ELb0ELb0EN3c108BFloat16EfEEv12SSMParamsBwd --------------------------
	.section	.text._Z25selective_scan_bwd_kernelI32Selective_Scan_bwd_kernel_traitsILi128ELi16ELb1ELb1ELb0ELb0ELb0EN3c108BFloat16EfEEv12SSMParamsBwd,"ax",@progbits
	.sectioninfo	@"SHI_REGISTERS=161"
	.align	128
        .global         _Z25selective_scan_bwd_kernelI32Selective_Scan_bwd_kernel_traitsILi128ELi16ELb1ELb1ELb0ELb0ELb0EN3c108BFloat16EfEEv12SSMParamsBwd
        .type           _Z25selective_scan_bwd_kernelI32Selective_Scan_bwd_kernel_traitsILi128ELi16ELb1ELb1ELb0ELb0ELb0EN3c108BFloat16EfEEv12SSMParamsBwd,@function
        .size           _Z25selective_scan_bwd_kernelI32Selective_Scan_bwd_kernel_traitsILi128ELi16ELb1ELb1ELb0ELb0ELb0EN3c108BFloat16EfEEv12SSMParamsBwd,(.L_x_8886 - _Z25selective_scan_bwd_kernelI32Selective_Scan_bwd_kernel_traitsILi128ELi16ELb1ELb1ELb0ELb0ELb0EN3c108BFloat16EfEEv12SSMParamsBwd)
        .other          _Z25selective_scan_bwd_kernelI32Selective_Scan_bwd_kernel_traitsILi128ELi16ELb1ELb1ELb0ELb0ELb0EN3c108BFloat16EfEEv12SSMParamsBwd,@"STO_CUDA_ENTRY STV_DEFAULT"
_Z25selective_scan_bwd_kernelI32Selective_Scan_bwd_kernel_traitsILi128ELi16ELb1ELb1ELb0ELb0ELb0EN3c108BFloat16EfEEv12SSMParamsBwd:
.text._Z25selective_scan_bwd_kernelI32Selective_Scan_bwd_kernel_traitsILi128ELi16ELb1ELb1ELb0ELb0ELb0EN3c108BFloat16EfEEv12SSMParamsBwd:
[----:B------:R-:W-:Y:S02]  /*0000*/  MOV R1, c[0x0][0x28] ;  /* 0x00000a0000017a02 */ /* 0x000fe40000000f00 */
[----:B------:R-:W0:Y:S01]  /*0010*/  S2UR UR10, SR_CTAID.Y ;  /* 0x00000000000a79c3 */ /* 0x000e220000002600 */
[----:B------:R-:W-:Y:S01]  /*0020*/  ULDC.64 UR6, c[0x0][0x250] ;  /* 0x0000940000067ab9 */ /* 0x000fe20000000a00 */
[----:B------:R-:W-:Y:S01]  /*0030*/  CS2R R88, SRZ ;  /* 0x0000000000587805 */ /* 0x000fe2000001ff00 */
[----:B------:R-:W-:Y:S02]  /*0040*/  UISETP.NE.U32.AND UP1, UPT, URZ, UR6, UPT ;  /* 0x000000063f00728c */ /* 0x000fe4000bf25070 */
[----:B------:R-:W-:Y:S02]  /*0050*/  ULDC.64 UR26, c[0x0][0x118] ;  /* 0x00004600001a7ab9 */ /* 0x000fe40000000a00 */
[----:B------:R-:W-:Y:S01]  /*0060*/  UISETP.NE.AND.EX UP1, UPT, URZ, UR7, UPT, UP1 ;  /* 0x000000073f00728c */ /* 0x000fe2000bf25310 */
[----:B------:R-:W-:Y:S01]  /*0070*/  IABS R6, c[0x0][0x178] ;  /* 0x00005e0000067a13 */ /* 0x000fe20000000000 */
[----:B------:R-:W-:Y:S02]  /*0080*/  ULDC.64 UR4, c[0x0][0x238] ;  /* 0x00008e0000047ab9 */ /* 0x000fe40000000a00 */
[----:B------:R-:W-:-:S02]  /*0090*/  UISETP.NE.U32.AND UP0, UPT, URZ, UR4, UPT ;  /* 0x000000043f00728c */ /* 0x000fc4000bf05070 */
[----:B------:R-:W-:Y:S01]  /*00a0*/  PLOP3.LUT P1, PT, PT, PT, UP1, 0x80, 0x0 ;  /* 0x000000000000781c */ /* 0x000fe20003f2f018 */
[----:B------:R-:W1:Y:S01]  /*00b0*/  S2UR UR30, SR_CTAID.X ;  /* 0x00000000001e79c3 */ /* 0x000e620000002500 */
[----:B------:R-:W-:Y:S02]  /*00c0*/  UISETP.NE.AND.EX UP0, UPT, URZ, UR5, UPT, UP0 ;  /* 0x000000053f00728c */ /* 0x000fe4000bf05300 */
[----:B------:R-:W-:Y:S02]  /*00d0*/  ULDC.64 UR20, c[0x0][0x348] ;  /* 0x0000d20000147ab9 */ /* 0x000fe40000000a00 */
[----:B------:R-:W-:Y:S02]  /*00e0*/  ULDC.64 UR24, c[0x0][0x1d8] ;  /* 0x0000760000187ab9 */ /* 0x000fe40000000a00 */
[----:B------:R-:W-:Y:S01]  /*00f0*/  PLOP3.LUT P0, PT, PT, PT, UP0, 0x80, 0x0 ;  /* 0x000000000000781c */ /* 0x000fe20003f0f008 */
[----:B------:R-:W-:Y:S02]  /*0100*/  ULDC.64 UR16, c[0x0][0x190] ;  /* 0x0000640000107ab9 */ /* 0x000fe40000000a00 */
[----:B0-----:R-:W-:-:S02]  /*0110*/  USHF.R.S32.HI UR11, URZ, 0x1f, UR10 ;  /* 0x0000001f3f0b7899 */ /* 0x001fc4000801140a */
[----:B------:R-:W-:Y:S01]  /*0120*/  @UP1 ULEA UR6, UP3, UR10, UR6, 0x2 ;  /* 0x000000060a061291 */ /* 0x000fe2000f86103f */
[----:B------:R-:W0:Y:S01]  /*0130*/  R2UR UR36, R6 ;  /* 0x00000000062473c2 */ /* 0x000e2200000e0000 */
[----:B------:R-:W-:Y:S02]  /*0140*/  @UP0 ULEA UR4, UP2, UR10, UR4, 0x2 ;  /* 0x000000040a040291 */ /* 0x000fe4000f84103f */
[----:B------:R-:W-:Y:S02]  /*0150*/  @UP1 ULEA.HI.X UR7, UR10, UR7, UR11, 0x2, UP3 ;  /* 0x000000070a071291 */ /* 0x000fe400098f140b */
[----:B------:R-:W-:Y:S01]  /*0160*/  MOV R4, UR6 ;  /* 0x0000000600047c02 */ /* 0x000fe20008000f00 */
[----:B------:R-:W-:Y:S01]  /*0170*/  @UP0 ULEA.HI.X UR5, UR10, UR5, UR11, 0x2, UP2 ;  /* 0x000000050a050291 */ /* 0x000fe200090f140b */
[----:B------:R-:W-:Y:S02]  /*0180*/  MOV R2, UR4 ;  /* 0x0000000400027c02 */ /* 0x000fe40008000f00 */
[----:B------:R-:W-:Y:S01]  /*0190*/  MOV R5, UR7 ;  /* 0x0000000700057c02 */ /* 0x000fe20008000f00 */
[----:B------:R-:W-:-:S02]  /*01a0*/  ULDC.64 UR6, c[0x0][0x1d0] ;  /* 0x0000740000067ab9 */ /* 0x000fc40000000a00 */
[----:B------:R-:W-:Y:S01]  /*01b0*/  MOV R3, UR5 ;  /* 0x0000000500037c02 */ /* 0x000fe20008000f00 */
[----:B-1----:R-:W-:Y:S01]  /*01c0*/  USHF.R.S32.HI UR31, URZ, 0x1f, UR30 ;  /* 0x0000001f3f1f7899 */ /* 0x002fe2000801141e */
[----:B------:R1:W5:Y:S01]  /*01d0*/  @P1 LDG.E R88, [R4.64] ;  /* 0x0000001a04581981 */ /* 0x000362000c1e1900 */
[----:B------:R-:W-:-:S03]  /*01e0*/  ULDC.64 UR4, c[0x0][0x260] ;  /* 0x0000980000047ab9 */ /* 0x000fc60000000a00 */
[----:B------:R2:W5:Y:S01]  /*01f0*/  @P0 LDG.E R89, [R2.64] ;  /* 0x0000001a02590981 */ /* 0x000562000c1e1900 */
[----:B0-----:R-:W0:Y:S08]  /*0200*/  I2F.RP R0, UR36 ;  /* 0x0000002400007d06 */ /* 0x001e300008209400 */
[----:B0-----:R-:W2:Y:S02]  /*0210*/  MUFU.RCP R0, R0 ;  /* 0x0000000000007308 */ /* 0x001ea40000001000 */
[----:B--2---:R-:W-:-:S06]  /*0220*/  IADD3 R2, R0, 0xffffffe, RZ ;  /* 0x0ffffffe00027810 */ /* 0x004fcc0007ffe0ff */
[----:B------:R-:W0:Y:S01]  /*0230*/  F2I.FTZ.U32.TRUNC.NTZ R2, R2 ;  /* 0x0000000200027305 */ /* 0x000e22000021f000 */
[----:B------:R-:W-:Y:S02]  /*0240*/  UISETP.NE.U32.AND UP0, UPT, URZ, UR4, UPT ;  /* 0x000000043f00728c */ /* 0x000fe4000bf05070 */
[----:B------:R-:W-:Y:S01]  /*0250*/  UIMAD UR4, UR31, UR6, URZ ;  /* 0x000000061f0472a4 */ /* 0x000fe2000f8e023f */
[----:B------:R-:W-:Y:S01]  /*0260*/  IABS R0, UR10 ;  /* 0x0000000a00007c13 */ /* 0x000fe20008000000 */
[----:B------:R-:W-:Y:S01]  /*0270*/  UISETP.NE.AND.EX UP0, UPT, URZ, UR5, UPT, UP0 ;  /* 0x000000053f00728c */ /* 0x000fe2000bf05300 */
[----:B0-----:R-:W0:Y:S01]  /*0280*/  R2UR UR9, R2 ;  /* 0x00000000020973c2 */ /* 0x001e2200000e0000 */
[----:B------:R-:W-:-:S03]  /*0290*/  UIMAD UR8, UR30, UR7, UR4 ;  /* 0x000000071e0872a4 */ /* 0x000fc6000f8e0204 */
[----:B------:R-:W-:Y:S02]  /*02a0*/  ULDC.64 UR4, c[0x0][0x1e0] ;  /* 0x0000780000047ab9 */ /* 0x000fe40000000a00 */
[----:B------:R-:W-:Y:S02]  /*02b0*/  UIMAD.WIDE.U32 UR18, UR30, UR4, URZ ;  /* 0x000000041e1272a5 */ /* 0x000fe4000f8e003f */
[----:B------:R-:W2:Y:S01]  /*02c0*/  R2UR UR29, R0 ;  /* 0x00000000001d73c2 */ /* 0x000ea200000e0000 */
[----:B------:R-:W-:-:S04]  /*02d0*/  UIMAD UR4, UR31, UR4, URZ ;  /* 0x000000041f0472a4 */ /* 0x000fc8000f8e023f */
[----:B------:R-:W-:-:S03]  /*02e0*/  UIMAD UR34, UR30, UR5, UR4 ;  /* 0x000000051e2272a4 */ /* 0x000fc6000f8e0204 */
[----:B------:R-:W-:Y:S02]  /*02f0*/  ULDC.64 UR4, c[0x0][0x328] ;  /* 0x0000ca0000047ab9 */ /* 0x000fe40000000a00 */
[----:B------:R-:W-:Y:S02]  /*0300*/  UISETP.NE.U32.AND UP1, UPT, URZ, UR4, UPT ;  /* 0x000000043f00728c */ /* 0x000fe4000bf25070 */
[----:B------:R-:W-:Y:S02]  /*0310*/  UIMAD.WIDE.U32 UR22, UR30, UR6, URZ ;  /* 0x000000061e1672a5 */ /* 0x000fe4000f8e003f */
[----:B0-----:R-:W-:Y:S02]  /*0320*/  UIADD3 UR32, URZ, -UR9, URZ ;  /* 0x800000093f207290 */ /* 0x001fe4000fffe03f */
[----:B------:R-:W-:Y:S02]  /*0330*/  UISETP.NE.AND.EX UP1, UPT, URZ, UR5, UPT, UP1 ;  /* 0x000000053f00728c */ /* 0x000fe4000bf25310 */
[----:B------:R-:W-:-:S02]  /*0340*/  UISETP.NE.U32.AND UP2, UPT, URZ, UR20, UPT ;  /* 0x000000143f00728c */ /* 0x000fc4000bf45070 */
[----:B------:R-:W-:Y:S02]  /*0350*/  UIMAD UR32, UR32, UR36, URZ ;  /* 0x00000024202072a4 */ /* 0x000fe4000f8e023f */
[----:B------:R-:W-:Y:S02]  /*0360*/  UIADD3 UR23, UR23, UR8, URZ ;  /* 0x0000000817177290 */ /* 0x000fe4000fffe03f */
[----:B------:R-:W-:Y:S02]  /*0370*/  ULDC.64 UR6, c[0x0][0x278] ;  /* 0x00009e0000067ab9 */ /* 0x000fe40000000a00 */
[----:B------:R-:W-:Y:S02]  /*0380*/  UMOV UR8, URZ ;  /* 0x0000003f00087c82 */ /* 0x000fe40008000000 */
[----:B------:R-:W-:Y:S02]  /*0390*/  UISETP.NE.AND.EX UP2, UPT, URZ, UR21, UPT, UP2 ;  /* 0x000000153f00728c */ /* 0x000fe4000bf45320 */
[----:B------:R-:W-:-:S02]  /*03a0*/  UIMAD.WIDE.U32 UR32, UR9, UR32, UR8 ;  /* 0x00000020092072a5 */ /* 0x000fc4000f8e0008 */
[----:B------:R-:W-:Y:S02]  /*03b0*/  UIMAD.WIDE.U32 UR8, UR10, UR24, UR22 ;  /* 0x000000180a0872a5 */ /* 0x000fe4000f8e0016 */
[----:B------:R-:W-:Y:S02]  /*03c0*/  UIMAD UR28, UR31, UR6, URZ ;  /* 0x000000061f1c72a4 */ /* 0x000fe4000f8e023f */
[----:B------:R-:W-:Y:S02]  /*03d0*/  UIMAD.WIDE.U32 UR14, UR30, UR6, URZ ;  /* 0x000000061e0e72a5 */ /* 0x000fe4000f8e003f */
[----:B--2---:R-:W-:Y:S02]  /*03e0*/  UIMAD.WIDE.U32 UR22, UR33, UR29, URZ ;  /* 0x0000001d211672a5 */ /* 0x004fe4000f8e003f */
[----:B------:R-:W-:Y:S02]  /*03f0*/  UMOV UR6, URZ ;  /* 0x0000003f00067c82 */ /* 0x000fe40008000000 */
[----:B------:R-:W-:-:S02]  /*0400*/  @UP1 ULEA UR6, UP3, UR10, UR4, 0x2 ;  /* 0x000000040a061291 */ /* 0x000fc4000f86103f */
[----:B------:R-:W-:Y:S02]  /*0410*/  UIMAD UR28, UR30, UR7, UR28 ;  /* 0x000000071e1c72a4 */ /* 0x000fe4000f8e021c */
[----:B------:R-:W-:Y:S02]  /*0420*/  UMOV UR4, URZ ;  /* 0x0000003f00047c82 */ /* 0x000fe40008000000 */
[----:B------:R-:W-:Y:S02]  /*0430*/  UMOV UR7, URZ ;  /* 0x0000003f00077c82 */ /* 0x000fe40008000000 */
[----:B------:R-:W-:Y:S02]  /*0440*/  @UP1 ULEA.HI.X UR7, UR10, UR5, UR11, 0x2, UP3 ;  /* 0x000000050a071291 */ /* 0x000fe400098f140b */
[----:B------:R-:W-:Y:S02]  /*0450*/  @UP2 ULEA UR4, UP1, UR10, UR20, 0x2 ;  /* 0x000000140a042291 */ /* 0x000fe4000f82103f */
[----:B------:R-:W-:-:S02]  /*0460*/  UMOV UR32, UR23 ;  /* 0x0000001700207c82 */ /* 0x000fc40008000000 */
[----:B------:R-:W-:Y:S02]  /*0470*/  UIADD3 UR22, -UR32, URZ, URZ ;  /* 0x0000003f20167290 */ /* 0x000fe4000fffe13f */
[----:B------:R-:W-:Y:S02]  /*0480*/  UMOV UR5, URZ ;  /* 0x0000003f00057c82 */ /* 0x000fe40008000000 */
[----:B------:R-:W-:Y:S02]  /*0490*/  @UP2 ULEA.HI.X UR5, UR10, UR21, UR11, 0x2, UP1 ;  /* 0x000000150a052291 */ /* 0x000fe400088f140b */
[----:B------:R-:W-:Y:S02]  /*04a0*/  UIMAD UR29, UR36, UR22, UR29 ;  /* 0x00000016241d72a4 */ /* 0x000fe4000f8e021d */
[----:B------:R-:W-:Y:S02]  /*04b0*/  ULDC.64 UR20, c[0x0][0x1e8] ;  /* 0x00007a0000147ab9 */ /* 0x000fe40000000a00 */
[----:B------:R-:W-:-:S02]  /*04c0*/  UIMAD UR35, UR11, UR20, URZ ;  /* 0x000000140b2372a4 */ /* 0x000fc4000f8e023f */
[----:B------:R-:W-:Y:S02]  /*04d0*/  UIMAD.WIDE.U32 UR12, UR30, UR16, URZ ;  /* 0x000000101e0c72a5 */ /* 0x000fe4000f8e003f */
[----:B------:R-:W-:Y:S02]  /*04e0*/  UIADD3 UR19, UR19, UR34, URZ ;  /* 0x0000002213137290 */ /* 0x000fe4000fffe03f */
[----:B------:R-:W-:Y:S02]  /*04f0*/  UIMAD UR16, UR31, UR16, URZ ;  /* 0x000000101f1072a4 */ /* 0x000fe4000f8e023f */
[----:B------:R-:W-:Y:S02]  /*0500*/  ULDC UR34, c[0x0][0x174] ;  /* 0x00005d0000227ab9 */ /* 0x000fe40000000800 */
[----:B------:R-:W-:Y:S02]  /*0510*/  UISETP.GT.U32.AND UP1, UPT, UR36, UR29, UPT ;  /* 0x0000001d2400728c */ /* 0x000fe4000bf24070 */
[----:B------:R-:W-:-:S02]  /*0520*/  UIMAD UR33, UR10, UR21, UR35 ;  /* 0x000000150a2172a4 */ /* 0x000fc4000f8e0223 */
[----:B------:R-:W-:Y:S02]  /*0530*/  USHF.L.U32 UR35, UR34, 0xb, URZ ;  /* 0x0000000b22237899 */ /* 0x000fe4000800063f */
[----:B------:R-:W-:Y:S02]  /*0540*/  UIMAD UR16, UR30, UR17, UR16 ;  /* 0x000000111e1072a4 */ /* 0x000fe4000f8e0210 */
[----:B------:R-:W-:Y:S02]  /*0550*/  UIMAD UR17, UR11, UR24, URZ ;  /* 0x000000180b1172a4 */ /* 0x000fe4000f8e023f */
[----:B------:R-:W-:Y:S02]  /*0560*/  UIADD3 UR22, UR35, -0x800, URZ ;  /* 0xfffff80023167890 */ /* 0x000fe4000fffe03f */
[----:B------:R-:W-:Y:S02]  /*0570*/  UIMAD UR17, UR10, UR25, UR17 ;  /* 0x000000190a1172a4 */ /* 0x000fe4000f8e0211 */
[----:B------:R-:W-:-:S02]  /*0580*/  UIMAD.WIDE.U32 UR18, UR10, UR20, UR18 ;  /* 0x000000140a1272a5 */ /* 0x000fc4000f8e0012 */
[----:B------:R-:W-:Y:S02]  /*0590*/  USHF.R.S32.HI UR25, URZ, 0x1f, UR22 ;  /* 0x0000001f3f197899 */ /* 0x000fe40008011416 */
[----:B------:R-:W-:Y:S02]  /*05a0*/  ULDC.64 UR20, c[0x0][0x280] ;  /* 0x0000a00000147ab9 */ /* 0x000fe40000000a00 */
[----:B------:R-:W-:Y:S02]  /*05b0*/  UIADD3 UR8, UP2, UR22, UR8, URZ ;  /* 0x0000000816087290 */ /* 0x000fe4000ff5e03f */
[----:B------:R-:W-:Y:S02]  /*05c0*/  @!UP1 UIADD3 UR29, UR29, -UR36, URZ ;  /* 0x800000241d1d9290 */ /* 0x000fe4000fffe03f */
[----:B------:R-:W-:Y:S02]  /*05d0*/  UIADD3 UR15, UR15, UR28, URZ ;  /* 0x0000001c0f0f7290 */ /* 0x000fe4000fffe03f */
[----:B------:R-:W-:-:S02]  /*05e0*/  UIMAD UR23, UR11, UR20, URZ ;  /* 0x000000140b1772a4 */ /* 0x000fc4000f8e023f */
[----:B------:R-:W-:Y:S02]  /*05f0*/  UIADD3.X UR17, UR25, UR9, UR17, UP2, !UPT ;  /* 0x0000000919117290 */ /* 0x000fe400097fe411 */
[----:B------:R-:W-:Y:S02]  /*0600*/  UISETP.GE.U32.AND UP2, UPT, UR29, UR36, UPT ;  /* 0x000000241d00728c */ /* 0x000fe4000bf46070 */
[----:B------:R-:W-:Y:S02]  /*0610*/  UIMAD UR28, UR10, UR21, UR23 ;  /* 0x000000150a1c72a4 */ /* 0x000fe4000f8e0217 */
[----:B------:R-:W-:Y:S02]  /*0620*/  UIMAD.WIDE.U32 UR14, UR10, UR20, UR14 ;  /* 0x000000140a0e72a5 */ /* 0x000fe4000f8e000e */
[----:B------:R-:W-:Y:S02]  /*0630*/  ULDC UR37, c[0x0][0x178] ;  /* 0x00005e0000257ab9 */ /* 0x000fe40000000800 */
[----:B------:R-:W-:-:S02]  /*0640*/  ULDC.64 UR20, c[0x0][0x240] ;  /* 0x0000900000147ab9 */ /* 0x000fc40000000a00 */
[----:B------:R-:W-:Y:S02]  /*0650*/  ULEA UR20, UP3, UR8, UR20, 0x1 ;  /* 0x0000001408147291 */ /* 0x000fe4000f86083f */
[----:B------:R-:W-:Y:S02]  /*0660*/  ULOP3.LUT UR23, UR10, UR37, URZ, 0x3c, !UPT ;  /* 0x000000250a177292 */ /* 0x000fe4000f8e3c3f */
[----:B------:R-:W-:Y:S02]  /*0670*/  @!UP1 UIADD3 UR32, UR32, 0x1, URZ ;  /* 0x0000000120209890 */ /* 0x000fe4000fffe03f */
[----:B------:R-:W-:Y:S02]  /*0680*/  ULEA.HI.X UR21, UR8, UR21, UR17, 0x1, UP3 ;  /* 0x0000001508157291 */ /* 0x000fe400098f0c11 */
[----:B------:R-:W-:Y:S02]  /*0690*/  UISETP.GE.AND UP3, UPT, UR23, URZ, UPT ;  /* 0x0000003f1700728c */ /* 0x000fe4000bf66270 */
[----:B------:R-:W-:-:S02]  /*06a0*/  UISETP.NE.AND UP1, UPT, URZ, UR37, UPT ;  /* 0x000000253f00728c */ /* 0x000fc4000bf25270 */
[----:B------:R-:W-:Y:S02]  /*06b0*/  @UP2 UIADD3 UR32, UR32, 0x1, URZ ;  /* 0x0000000120202890 */ /* 0x000fe4000fffe03f */
[----:B------:R-:W-:Y:S02]  /*06c0*/  UIADD3 UR24, UP4, UR22, UR18, URZ ;  /* 0x0000001216187290 */ /* 0x000fe4000ff9e03f */
[----:B------:R-:W-:Y:S02]  /*06d0*/  UIADD3 UR13, UR13, UR16, URZ ;  /* 0x000000100d0d7290 */ /* 0x000fe4000fffe03f */
[----:B------:R-:W-:Y:S02]  /*06e0*/  ULDC.64 UR8, c[0x0][0x248] ;  /* 0x0000920000087ab9 */ /* 0x000fe40000000a00 */
[----:B------:R-:W-:Y:S02]  /*06f0*/  UMOV UR16, UR32 ;  /* 0x0000002000107c82 */ /* 0x000fe40008000000 */
[----:B------:R-:W-:-:S02]  /*0700*/  UIADD3.X UR18, UR25, UR19, UR33, UP4, !UPT ;  /* 0x0000001319127290 */ /* 0x000fc4000a7fe421 */
[----:B------:R-:W-:Y:S02]  /*0710*/  @!UP3 UIADD3 UR16, -UR16, URZ, URZ ;  /* 0x0000003f1010b290 */ /* 0x000fe4000fffe13f */
[----:B------:R-:W-:Y:S02]  /*0720*/  ULEA UR23, UP4, UR24, UR8, 0x1 ;  /* 0x0000000818177291 */ /* 0x000fe4000f88083f */
[----:B------:R-:W-:Y:S02]  /*0730*/  @!UP1 ULOP3.LUT UR16, URZ, UR37, URZ, 0x33, !UPT ;  /* 0x000000253f109292 */ /* 0x000fe4000f8e333f */
[----:B------:R-:W-:Y:S02]  /*0740*/  UIADD3 UR29, UP2, UR22, UR14, URZ ;  /* 0x0000000e161d7290 */ /* 0x000fe4000ff5e03f */
[----:B------:R-:W-:Y:S02]  /*0750*/  ULEA.HI.X UR24, UR24, UR9, UR18, 0x1, UP4 ;  /* 0x0000000918187291 */ /* 0x000fe4000a0f0c12 */
[----:B------:R-:W-:-:S02]  /*0760*/  USHF.R.S32.HI UR36, URZ, 0x1f, UR16 ;  /* 0x0000001f3f247899 */ /* 0x000fc40008011410 */
[----:B------:R-:W-:Y:S02]  /*0770*/  ULDC.64 UR8, c[0x0][0x308] ;  /* 0x0000c20000087ab9 */ /* 0x000fe40000000a00 */
[----:B------:R-:W-:Y:S02]  /*0780*/  UIADD3.X UR14, UR25, UR15, UR28, UP2, !UPT ;  /* 0x0000000f190e7290 */ /* 0x000fe400097fe41c */
[----:B------:R-:W-:Y:S02]  /*0790*/  ULDC.64 UR18, c[0x0][0x1a8] ;  /* 0x00006a0000127ab9 */ /* 0x000fe40000000a00 */
[----:B------:R-:W-:Y:S02]  /*07a0*/  ULEA UR28, UP1, UR29, UR8, 0x1 ;  /* 0x000000081d1c7291 */ /* 0x000fe4000f82083f */
[----:B------:R-:W-:Y:S02]  /*07b0*/  UIMAD UR8, UR36, UR18, URZ ;  /* 0x00000012240872a4 */ /* 0x000fe4000f8e023f */
[----:B------:R-:W-:-:S02]  /*07c0*/  UIMAD.WIDE.U32 UR12, UR16, UR18, UR12 ;  /* 0x00000012100c72a5 */ /* 0x000fc4000f8e000c */
[----:B------:R-:W-:Y:S02]  /*07d0*/  UIMAD UR8, UR16, UR19, UR8 ;  /* 0x00000013100872a4 */ /* 0x000fe4000f8e0208 */
[----:B------:R-:W-:Y:S02]  /*07e0*/  ULEA.HI.X UR29, UR29, UR9, UR14, 0x1, UP1 ;  /* 0x000000091d1d7291 */ /* 0x000fe400088f0c0e */
[----:B------:R-:W-:Y:S02]  /*07f0*/  UIADD3 UR22, UP1, UR22, UR12, URZ ;  /* 0x0000000c16167290 */ /* 0x000fe4000ff3e03f */
[----:B------:R-:W-:Y:S02]  /*0800*/  UIADD3 UR8, UR13, UR8, URZ ;  /* 0x000000080d087290 */ /* 0x000fe4000fffe03f */
[----:B------:R-:W-:Y:S02]  /*0810*/  ULDC UR9, c[0x0][0x164] ;  /* 0x0000590000097ab9 */ /* 0x000fe40000000800 */
[----:B------:R-:W-:-:S02]  /*0820*/  ULDC.64 UR12, c[0x0][0x228] ;  /* 0x00008a00000c7ab9 */ /* 0x000fc40000000a00 */
[----:B------:R-:W-:Y:S02]  /*0830*/  UIADD3.X UR33, UR25, UR8, URZ, UP1, !UPT ;  /* 0x0000000819217290 */ /* 0x000fe40008ffe43f */
[----:B------:R-:W-:Y:S02]  /*0840*/  @UP0 UIMAD UR8, UR30, UR9, UR10 ;  /* 0x000000091e0802a4 */ /* 0x000fe4000f8e020a */
[----:B------:R-:W-:Y:S02]  /*0850*/  ULEA UR32, UP2, UR22, UR12, 0x1 ;  /* 0x0000000c16207291 */ /* 0x000fe4000f84083f */
[----:B------:R-:W-:Y:S02]  /*0860*/  UISETP.GE.AND UP1, UPT, UR34, 0x1, UPT ;  /* 0x000000012200788c */ /* 0x000fe4000bf26270 */
[----:B------:R-:W-:Y:S02]  /*0870*/  @UP0 UIMAD UR12, UR8, UR34, URZ ;  /* 0x00000022080c02a4 */ /* 0x000fe4000f8e023f */
[----:B------:R-:W-:-:S02]  /*0880*/  ULEA.HI.X UR33, UR22, UR13, UR33, 0x1, UP2 ;  /* 0x0000000d16217291 */ /* 0x000fc400090f0c21 */
[----:B------:R-:W-:Y:S01]  /*0890*/  PLOP3.LUT P0, PT, PT, PT, UP1, 0x80, 0x0 ;  /* 0x000000000000781c */ /* 0x000fe20003f0f018 */
[----:B------:R-:W-:Y:S02]  /*08a0*/  ULDC UR13, c[0x0][0x16c] ;  /* 0x00005b00000d7ab9 */ /* 0x000fe40000000800 */
[----:B------:R-:W-:Y:S02]  /*08b0*/  @UP0 UIMAD UR12, UR12, UR13, URZ ;  /* 0x0000000d0c0c02a4 */ /* 0x000fe4000f8e023f */
[----:B------:R-:W-:Y:S02]  /*08c0*/  ULDC.64 UR8, c[0x0][0x260] ;  /* 0x0000980000087ab9 */ /* 0x000fe40000000a00 */
[----:B------:R-:W-:Y:S02]  /*08d0*/  @UP0 UMOV UR13, 0x8 ;  /* 0x00000008000d0882 */ /* 0x000fe40000000000 */
[----:B------:R-:W-:Y:S01]  /*08e0*/  @UP0 UIMAD.WIDE UR8, UR12, UR13, UR8 ;  /* 0x0000000d0c0802a5 */ /* 0x000fe2000f8e0208 */
[----:B------:R-:W-:Y:S01]  /*08f0*/  HFMA2.MMA R87, -RZ, RZ, 0, 0 ;  /* 0x00000000ff577435 */ /* 0x000fe200000001ff */
[----:B------:R-:W-:-:S02]  /*0900*/  UMOV UR14, UR4 ;  /* 0x00000004000e7c82 */ /* 0x000fc40008000000 */
[----:B------:R-:W-:Y:S02]  /*0910*/  UMOV UR12, UR6 ;  /* 0x00000006000c7c82 */ /* 0x000fe40008000000 */
[----:B------:R-:W-:Y:S02]  /*0920*/  UMOV UR13, UR7 ;  /* 0x00000007000d7c82 */ /* 0x000fe40008000000 */
[----:B------:R-:W-:Y:S02]  /*0930*/  UMOV UR15, UR5 ;  /* 0x00000005000f7c82 */ /* 0x000fe40008000000 */
[----:B------:R-:W-:Y:S02]  /*0940*/  @!UP0 UMOV UR8, URZ ;  /* 0x0000003f00088c82 */ /* 0x000fe40008000000 */
[----:B------:R-:W-:Y:S01]  /*0950*/  @!UP0 UMOV UR9, URZ ;  /* 0x0000003f00098c82 */ /* 0x000fe20008000000 */
[----:B------:R-:W-:Y:S01]  /*0960*/  MOV R85, RZ ;  /* 0x000000ff00557202 */ /* 0x000fe20000000f00 */
[----:B------:R-:W-:Y:S05]  /*0970*/  @!P0 BRA `(.L_x_1756) ;  /* 0x00004ca000008947 */ /* 0x000fea0003800000 */
[----:B-1----:R-:W0:Y:S01]  /*0980*/  S2R R86, SR_TID.X ;  /* 0x0000000000567919 */ /* 0x002e220000002100 */
[----:B------:R-:W-:Y:S01]  /*0990*/  MOV R85, RZ ;  /* 0x000000ff00557202 */ /* 0x000fe20000000f00 */
[----:B------:R-:W-:Y:S01]  /*09a0*/  UMOV UR18, UR20 ;  /* 0x0000001400127c82 */ /* 0x000fe20008000000 */
[----:B------:R-:W-:Y:S01]  /*09b0*/  MOV R87, RZ ;  /* 0x000000ff00577202 */ /* 0x000fe20000000f00 */
[----:B------:R-:W1:Y:S01]  /*09c0*/  S2R R84, SR_LANEID ;  /* 0x0000000000547919 */ /* 0x000e620000000000 */
[----:B------:R-:W-:-:S02]  /*09d0*/  UMOV UR19, UR21 ;  /* 0x0000001500137c82 */ /* 0x000fc40008000000 */
[----:B------:R-:W-:Y:S02]  /*09e0*/  UMOV UR20, UR23 ;  /* 0x0000001700147c82 */ /* 0x000fe40008000000 */
[----:B------:R-:W-:Y:S02]  /*09f0*/  UMOV UR21, UR24 ;  /* 0x0000001800157c82 */ /* 0x000fe40008000000 */
[----:B------:R-:W-:Y:S02]  /*0a00*/  ULDC UR17, c[0x0][0x174] ;  /* 0x00005d0000117ab9 */ /* 0x000fe40000000800 */
[----:B------:R-:W-:Y:S02]  /*0a10*/  UMOV UR22, UR28 ;  /* 0x0000001c00167c82 */ /* 0x000fe40008000000 */
[----:B------:R-:W-:Y:S02]  /*0a20*/  UMOV UR24, UR29 ;  /* 0x0000001d00187c82 */ /* 0x000fe40008000000 */
[----:B------:R-:W-:-:S02]  /*0a30*/  UMOV UR25, UR32 ;  /* 0x0000002000197c82 */ /* 0x000fc40008000000 */
[----:B------:R-:W-:Y:S02]  /*0a40*/  UMOV UR23, UR33 ;  /* 0x0000002100177c82 */ /* 0x000fe40008000000 */
[----:B------:R-:W-:Y:S01]  /*0a50*/  UMOV UR4, URZ ;  /* 0x0000003f00047c82 */ /* 0x000fe20008000000 */
[----:B0-----:R-:W-:-:S04]  /*0a60*/  SHF.R.S32.HI R3, RZ, 0x1f, R86 ;  /* 0x0000001fff037819 */ /* 0x001fc80000011456 */
[----:B------:R-:W-:-:S04]  /*0a70*/  LEA.HI R3, R3, R86, RZ, 0x5 ;  /* 0x0000005603037211 */ /* 0x000fc800078f28ff */
[----:B-1----:R-:W-:Y:S02]  /*0a80*/  SHF.R.S32.HI R83, RZ, 0x5, R3 ;  /* 0x00000005ff537819 */ /* 0x002fe40000011403 */
.L_x_1807:
[----:B------:R-:W-:Y:S01]  /*0a90*/  BAR.SYNC.DEFER_BLOCKING 0x0 ;  /* 0x0000000000007b1d */ /* 0x000fe20000010000 */
[----:B------:R-:W-:Y:S02]  /*0aa0*/  SHF.L.U32 R0, R86, 0x1, RZ ;  /* 0x0000000156007819 */ /* 0x000fe400000006ff */
[----:B------:R-:W-:Y:S02]  /*0ab0*/  MOV R2, UR18 ;  /* 0x0000001200027c02 */ /* 0x000fe40008000f00 */
[----:B------:R-:W-:Y:S02]  /*0ac0*/  LOP3.LUT R81, R0, 0xffffffc0, RZ, 0xc0, !PT ;  /* 0xffffffc000517812 */ /* 0x000fe400078ec0ff */
[----:B------:R-:W-:Y:S02]  /*0ad0*/  MOV R3, UR19 ;  /* 0x0000001300037c02 */ /* 0x000fe40008000f00 */
[----:B------:R-:W-:-:S05]  /*0ae0*/  LOP3.LUT R82, R81, 0x1f, R86, 0xf8, !PT ;  /* 0x0000001f51527812 */ /* 0x000fca00078ef856 */
[----:B------:R-:W-:-:S05]  /*0af0*/  IMAD.WIDE R2, R82, 0x10, R2 ;  /* 0x0000001052027825 */ /* 0x000fca00078e0202 */
[----:B------:R-:W2:Y:S04]  /*0b00*/  LDG.E.128 R4, [R2.64] ;  /* 0x0000001a02047981 */ /* 0x000ea8000c1e1d00 */
[----:B------:R-:W3:Y:S01]  /*0b10*/  LDG.E.128 R12, [R2.64+0x200] ;  /* 0x0002001a020c7981 */ /* 0x000ee2000c1e1d00 */
[-C--:B------:R-:W-:Y:S02]  /*0b20*/  IADD3 R81, R81, R84.reuse, RZ ;  /* 0x0000005451517210 */ /* 0x080fe40007ffe0ff */
[----:B------:R-:W-:Y:S02]  /*0b30*/  MOV R8, UR20 ;  /* 0x0000001400087c02 */ /* 0x000fe40008000f00 */
[----:B------:R-:W-:Y:S02]  /*0b40*/  IADD3 R0, R81, R84, RZ ;  /* 0x0000005451007210 */ /* 0x000fe40007ffe0ff */
[----:B------:R-:W-:-:S05]  /*0b50*/  MOV R9, UR21 ;  /* 0x0000001500097c02 */ /* 0x000fca0008000f00 */
        /* <DEDUP_REMOVED lines=13> */
[----:B---3--:R-:W-:Y:S01]  /*0c30*/  STS.128 [R81.X16+0x200], R20 ;  /* 0x0002001451007388 */ /* 0x008fe2000000cc00 */
[----:B------:R-:W-:-:S06]  /*0c40*/  NOP ;  /* 0x0000000000007918 */ /* 0x000fcc0000000000 */
[----:B------:R-:W0:Y:S04]  /*0c50*/  LDS.128 R12, [R0.X16] ;  /* 0x00000000000c7984 */ /* 0x000e28000000cc00 */
[----:B------:R-:W1:Y:S04]  /*0c60*/  LDS.128 R4, [R0.X16+0x10] ;  /* 0x0000100000047984 */ /* 0x000e68000000cc00 */
[----:B------:R-:W-:Y:S06]  /*0c70*/  BAR.SYNC.DEFER_BLOCKING 0x0 ;  /* 0x0000000000007b1d */ /* 0x000fec0000010000 */
[----:B------:R-:W2:Y:S04]  /*0c80*/  LDG.E.128 R24, [R2.64] ;  /* 0x0000001a02187981 */ /* 0x000ea8000c1e1d00 */
[----:B------:R-:W3:Y:S01]  /*0c90*/  LDG.E.128 R28, [R2.64+0x200] ;  /* 0x0002001a021c7981 */ /* 0x000ee2000c1e1d00 */
[----:B------:R-:W-:-:S02]  /*0ca0*/  ISETP.LT.AND P0, PT, RZ, c[0x0][0x16c], PT ;  /* 0x00005b00ff007a0c */ /* 0x000fc40003f01270 */
[----:B0-----:R-:W-:Y:S02]  /*0cb0*/  PRMT R63, RZ, 0x7610, R13 ;  /* 0x00007610ff3f7816 */ /* 0x001fe4000000000d */
[----:B------:R-:W-:Y:S02]  /*0cc0*/  PRMT R59, RZ, 0x7610, R15 ;  /* 0x00007610ff3b7816 */ /* 0x000fe4000000000f */
[----:B-1----:R-:W-:Y:S01]  /*0cd0*/  PRMT R39, RZ, 0x7610, R5 ;  /* 0x00007610ff277816 */ /* 0x002fe20000000005 */
[--C-:B-----5:R-:W-:Y:S01]  /*0ce0*/  FADD.FTZ R63, R63, R88.reuse ;  /* 0x000000583f3f7221 */ /* 0x120fe20000010000 */
[--C-:B------:R-:W-:Y:S01]  /*0cf0*/  PRMT R21, RZ, 0x5410, R7.reuse ;  /* 0x00005410ff157816 */ /* 0x100fe20000000007 */
[----:B------:R-:W-:Y:S01]  /*0d00*/  FADD.FTZ R59, R59, R88 ;  /* 0x000000583b3b7221 */ /* 0x000fe20000010000 */
[----:B------:R-:W-:Y:S01]  /*0d10*/  PRMT R65, RZ, 0x7610, R12 ;  /* 0x00007610ff417816 */ /* 0x000fe2000000000c */
[----:B------:R-:W-:Y:S01]  /*0d20*/  FADD.FTZ R39, R39, R88 ;  /* 0x0000005827277221 */ /* 0x000fe20000010000 */
[----:B------:R-:W-:Y:S01]  /*0d30*/  PRMT R61, RZ, 0x7610, R14 ;  /* 0x00007610ff3d7816 */ /* 0x000fe2000000000e */
[----:B------:R-:W-:Y:S01]  /*0d40*/  FADD.FTZ R32, R21, R88 ;  /* 0x0000005815207221 */ /* 0x000fe20000010000 */
[----:B------:R-:W-:Y:S01]  /*0d50*/  PRMT R57, RZ, 0x7610, R4 ;  /* 0x00007610ff397816 */ /* 0x000fe20000000004 */
[----:B------:R-:W-:Y:S01]  /*0d60*/  FADD.FTZ R65, R65, R88 ;  /* 0x0000005841417221 */ /* 0x000fe20000010000 */
[----:B------:R-:W-:Y:S01]  /*0d70*/  PRMT R37, RZ, 0x7610, R6 ;  /* 0x00007610ff257816 */ /* 0x000fe20000000006 */
[--C-:B------:R-:W-:Y:S01]  /*0d80*/  FADD.FTZ R61, R61, R88.reuse ;  /* 0x000000583d3d7221 */ /* 0x100fe20000010000 */
[----:B------:R-:W-:Y:S01]  /*0d90*/  PRMT R35, RZ, 0x7610, R7 ;  /* 0x00007610ff237816 */ /* 0x000fe20000000007 */
[----:B------:R-:W-:-:S02]  /*0da0*/  FADD.FTZ R57, R57, R88 ;  /* 0x0000005839397221 */ /* 0x000fc40000010000 */
[--C-:B------:R-:W-:Y:S02]  /*0db0*/  FADD.FTZ R37, R37, R88.reuse ;  /* 0x0000005825257221 */ /* 0x100fe40000010000 */
[----:B------:R-:W-:Y:S01]  /*0dc0*/  FADD.FTZ R35, R35, R88 ;  /* 0x0000005823237221 */ /* 0x000fe20000010000 */
        /* <DEDUP_REMOVED lines=8> */
[----:B------:R-:W-:Y:S01]  /*0e50*/  PRMT R78, RZ, 0x5410, R17 ;  /* 0x00005410ff4e7816 */ /* 0x000fe20000000011 */
[C---:B------:R-:W-:Y:S01]  /*0e60*/  FFMA.FTZ R20, R80.reuse, R0, R87 ;  /* 0x0000000050147223 */ /* 0x040fe20000010057 */
[----:B------:R-:W-:Y:S01]  /*0e70*/  PRMT R0, RZ, 0x7610, R40 ;  /* 0x00007610ff007816 */ /* 0x000fe20000000028 */
[-C--:B------:R-:W-:Y:S01]  /*0e80*/  FMUL.FTZ R33, R80, R89.reuse ;  /* 0x0000005950217220 */ /* 0x080fe20000410000 */
[----:B------:R-:W-:Y:S01]  /*0e90*/  PRMT R77, RZ, 0x7610, R17 ;  /* 0x00007610ff4d7816 */ /* 0x000fe20000000011 */
[CC--:B------:R-:W-:Y:S01]  /*0ea0*/  FMUL.FTZ R30, R79.reuse, R89.reuse ;  /* 0x000000594f1e7220 */ /* 0x0c0fe20000410000 */
[----:B------:R-:W-:Y:S01]  /*0eb0*/  PRMT R76, RZ, 0x5410, R18 ;  /* 0x00005410ff4c7816 */ /* 0x000fe20000000012 */
[----:B------:R-:W-:Y:S01]  /*0ec0*/  FFMA.FTZ R3, R79, R0, R20 ;  /* 0x000000004f037223 */ /* 0x000fe20000010014 */
[----:B------:R-:W-:Y:S01]  /*0ed0*/  PRMT R0, RZ, 0x5410, R41 ;  /* 0x00005410ff007816 */ /* 0x000fe20000000029 */
[CC--:B------:R-:W-:Y:S01]  /*0ee0*/  FMUL.FTZ R31, R78.reuse, R89.reuse ;  /* 0x000000594e1f7220 */ /* 0x0c0fe20000410000 */
[----:B------:R-:W-:Y:S01]  /*0ef0*/  PRMT R75, RZ, 0x7610, R18 ;  /* 0x00007610ff4b7816 */ /* 0x000fe20000000012 */
[-C--:B------:R-:W-:Y:S01]  /*0f00*/  FMUL.FTZ R28, R77, R89.reuse ;  /* 0x000000594d1c7220 */ /* 0x080fe20000410000 */
[----:B------:R-:W-:Y:S01]  /*0f10*/  PRMT R74, RZ, 0x5410, R19 ;  /* 0x00005410ff4a7816 */ /* 0x000fe20000000013 */
[----:B------:R-:W-:Y:S01]  /*0f20*/  FFMA.FTZ R2, R78, R0, R3 ;  /* 0x000000004e027223 */ /* 0x000fe20000010003 */
[----:B------:R-:W-:Y:S01]  /*0f30*/  PRMT R0, RZ, 0x7610, R41 ;  /* 0x00007610ff007816 */ /* 0x000fe20000000029 */
[-C--:B------:R-:W-:Y:S01]  /*0f40*/  FMUL.FTZ R29, R76, R89.reuse ;  /* 0x000000594c1d7220 */ /* 0x080fe20000410000 */
[----:B------:R-:W-:Y:S01]  /*0f50*/  PRMT R73, RZ, 0x7610, R19 ;  /* 0x00007610ff497816 */ /* 0x000fe20000000013 */
[-C--:B------:R-:W-:Y:S01]  /*0f60*/  FMUL.FTZ R26, R75, R89.reuse ;  /* 0x000000594b1a7220 */ /* 0x080fe20000410000 */
[----:B--2---:R-:W-:Y:S01]  /*0f70*/  PRMT R72, RZ, 0x5410, R8 ;  /* 0x00005410ff487816 */ /* 0x004fe20000000008 */
[----:B------:R-:W-:Y:S01]  /*0f80*/  FFMA.FTZ R3, R77, R0, R2 ;  /* 0x000000004d037223 */ /* 0x000fe20000010002 */
[--C-:B------:R-:W-:Y:S01]  /*0f90*/  PRMT R0, RZ, 0x5410, R42.reuse ;  /* 0x00005410ff007816 */ /* 0x100fe2000000002a */
[-C--:B------:R-:W-:Y:S01]  /*0fa0*/  FMUL.FTZ R27, R74, R89.reuse ;  /* 0x000000594a1b7220 */ /* 0x080fe20000410000 */
[----:B------:R-:W-:Y:S01]  /*0fb0*/  PRMT R2, RZ, 0x7610, R42 ;  /* 0x00007610ff027816 */ /* 0x000fe2000000002a */
[-C--:B------:R-:W-:Y:S01]  /*0fc0*/  FMUL.FTZ R24, R73, R89.reuse ;  /* 0x0000005949187220 */ /* 0x080fe20000410000 */
[----:B------:R-:W-:Y:S01]  /*0fd0*/  PRMT R71, RZ, 0x7610, R8 ;  /* 0x00007610ff477816 */ /* 0x000fe20000000008 */
[----:B------:R-:W-:Y:S01]  /*0fe0*/  FFMA.FTZ R0, R76, R0, R3 ;  /* 0x000000004c007223 */ /* 0x000fe20000010003 */
[--C-:B------:R-:W-:Y:S01]  /*0ff0*/  PRMT R70, RZ, 0x5410, R9.reuse ;  /* 0x00005410ff467816 */ /* 0x100fe20000000009 */
[-C--:B------:R-:W-:Y:S01]  /*1000*/  FMUL.FTZ R25, R72, R89.reuse ;  /* 0x0000005948197220 */ /* 0x080fe20000410000 */
[----:B------:R-:W-:Y:S01]  /*1010*/  PRMT R69, RZ, 0x7610, R9 ;  /* 0x00007610ff457816 */ /* 0x000fe20000000009 */
[----:B------:R-:W-:Y:S01]  /*1020*/  FFMA.FTZ R3, R75, R2, R0 ;  /* 0x000000024b037223 */ /* 0x000fe20000010000 */
[--C-:B------:R-:W-:Y:S01]  /*1030*/  PRMT R0, RZ, 0x5410, R43.reuse ;  /* 0x00005410ff007816 */ /* 0x100fe2000000002b */
[-C--:B------:R-:W-:Y:S01]  /*1040*/  FMUL.FTZ R22, R71, R89.reuse ;  /* 0x0000005947167220 */ /* 0x080fe20000410000 */
[----:B------:R-:W-:Y:S01]  /*1050*/  PRMT R2, RZ, 0x7610, R43 ;  /* 0x00007610ff027816 */ /* 0x000fe2000000002b */
[-C--:B------:R-:W-:Y:S01]  /*1060*/  FMUL.FTZ R23, R70, R89.reuse ;  /* 0x0000005946177220 */ /* 0x080fe20000410000 */
[--C-:B------:R-:W-:Y:S01]  /*1070*/  PRMT R68, RZ, 0x5410, R10.reuse ;  /* 0x00005410ff447816 */ /* 0x100fe2000000000a */
[----:B------:R-:W-:Y:S01]  /*1080*/  FFMA.FTZ R0, R74, R0, R3 ;  /* 0x000000004a007223 */ /* 0x000fe20000010003 */
[----:B------:R-:W-:Y:S01]  /*1090*/  PRMT R67, RZ, 0x7610, R10 ;  /* 0x00007610ff437816 */ /* 0x000fe2000000000a */
[-C--:B------:R-:W-:Y:S01]  /*10a0*/  FMUL.FTZ R20, R69, R89.reuse ;  /* 0x0000005945147220 */ /* 0x080fe20000410000 */
[----:B------:R-:W-:Y:S01]  /*10b0*/  PRMT R66, RZ, 0x5410, R11 ;  /* 0x00005410ff427816 */ /* 0x000fe2000000000b */
[----:B------:R-:W-:Y:S01]  /*10c0*/  FFMA.FTZ R3, R73, R2, R0 ;  /* 0x0000000249037223 */ /* 0x000fe20000010000 */
[--C-:B------:R-:W-:Y:S01]  /*10d0*/  PRMT R0, RZ, 0x5410, R44.reuse ;  /* 0x00005410ff007816 */ /* 0x100fe2000000002c */
[-C--:B------:R-:W-:Y:S01]  /*10e0*/  FMUL.FTZ R21, R68, R89.reuse ;  /* 0x0000005944157220 */ /* 0x080fe20000410000 */
[----:B------:R-:W-:Y:S01]  /*10f0*/  PRMT R2, RZ, 0x7610, R44 ;  /* 0x00007610ff027816 */ /* 0x000fe2000000002c */
[----:B------:R-:W-:Y:S01]  /*1100*/  FMUL.FTZ R18, R67, R89 ;  /* 0x0000005943127220 */ /* 0x000fe20000410000 */
[----:B------:R-:W-:Y:S01]  /*1110*/  PRMT R9, RZ, 0x5410, R13 ;  /* 0x00005410ff097816 */ /* 0x000fe2000000000d */
[----:B------:R-:W-:Y:S01]  /*1120*/  FFMA.FTZ R0, R72, R0, R3 ;  /* 0x0000000048007223 */ /* 0x000fe20000010003 */
[----:B------:R-:W-:-:S02]  /*1130*/  PRMT R17, RZ, 0x5410, R15 ;  /* 0x00005410ff117816 */ /* 0x000fc4000000000f */
[----:B------:R-:W-:Y:S01]  /*1140*/  PRMT R13, RZ, 0x5410, R14 ;  /* 0x00005410ff0d7816 */ /* 0x000fe2000000000e */
[----:B------:R-:W-:Y:S01]  /*1150*/  FFMA.FTZ R3, R71, R2, R0 ;  /* 0x0000000247037223 */ /* 0x000fe20000010000 */
[--C-:B------:R-:W-:Y:S01]  /*1160*/  PRMT R0, RZ, 0x5410, R45.reuse ;  /* 0x00005410ff007816 */ /* 0x100fe2000000002d */
[--C-:B------:R-:W-:Y:S01]  /*1170*/  FADD.FTZ R60, R9, R88.reuse ;  /* 0x00000058093c7221 */ /* 0x100fe20000010000 */
[----:B------:R-:W-:Y:S01]  /*1180*/  PRMT R2, RZ, 0x7610, R45 ;  /* 0x00007610ff027816 */ /* 0x000fe2000000002d */
[----:B------:R-:W-:Y:S01]  /*1190*/  FADD.FTZ R58, R13, R88 ;  /* 0x000000580d3a7221 */ /* 0x000fe20000010000 */
[----:B------:R-:W-:Y:S01]  /*11a0*/  PRMT R15, RZ, 0x5410, R4 ;  /* 0x00005410ff0f7816 */ /* 0x000fe20000000004 */
[----:B------:R-:W-:Y:S01]  /*11b0*/  FFMA.FTZ R0, R70, R0, R3 ;  /* 0x0000000046007223 */ /* 0x000fe20000010003 */
[----:B------:R-:W-:Y:S01]  /*11c0*/  PRMT R64, RZ, 0x7610, R11 ;  /* 0x00007610ff407816 */ /* 0x000fe2000000000b */
[----:B------:R-:W-:Y:S02]  /*11d0*/  FADD.FTZ R56, R17, R88 ;  /* 0x0000005811387221 */ /* 0x000fe40000010000 */
[----:B------:R-:W-:Y:S01]  /*11e0*/  FFMA.FTZ R3, R69, R2, R0 ;  /* 0x0000000245037223 */ /* 0x000fe20000010000 */
[----:B------:R-:W-:Y:S01]  /*11f0*/  PRMT R0, RZ, 0x5410, R46 ;  /* 0x00005410ff007816 */ /* 0x000fe2000000002e */
[----:B------:R-:W-:Y:S01]  /*1200*/  FADD.FTZ R38, R15, R88 ;  /* 0x000000580f267221 */ /* 0x000fe20000010000 */
[----:B------:R-:W-:Y:S01]  /*1210*/  PRMT R2, RZ, 0x7610, R46 ;  /* 0x00007610ff027816 */ /* 0x000fe2000000002e */
[----:B------:R-:W-:-:S02]  /*1220*/  FMUL.FTZ R16, R64, R89 ;  /* 0x0000005940107220 */ /* 0x000fc40000410000 */
[----:B------:R-:W-:Y:S01]  /*1230*/  FFMA.FTZ R0, R68, R0, R3 ;  /* 0x0000000044007223 */ /* 0x000fe20000010003 */
[----:B------:R-:W-:-:S03]  /*1240*/  PRMT R3, RZ, 0x5410, R12 ;  /* 0x00005410ff037816 */ /* 0x000fc6000000000c */
[----:B------:R-:W-:Y:S01]  /*1250*/  FFMA.FTZ R19, R67, R2, R0 ;  /* 0x0000000243137223 */ /* 0x000fe20000010000 */
[----:B------:R-:W-:Y:S01]  /*1260*/  PRMT R0, RZ, 0x5410, R47 ;  /* 0x00005410ff007816 */ /* 0x000fe2000000002f */
[----:B------:R-:W-:-:S04]  /*1270*/  FADD.FTZ R62, R3, R88 ;  /* 0x00000058033e7221 */ /* 0x000fc80000010000 */
[----:B------:R-:W-:Y:S01]  /*1280*/  FFMA.FTZ R87, R66, R0, R19 ;  /* 0x0000000042577223 */ /* 0x000fe20000010013 */
[----:B------:R-:W-:Y:S02]  /*1290*/  PRMT R19, RZ, 0x5410, R5 ;  /* 0x00005410ff137816 */ /* 0x000fe40000000005 */
[----:B------:R-:W-:Y:S02]  /*12a0*/  PRMT R5, RZ, 0x5410, R6 ;  /* 0x00005410ff057816 */ /* 0x000fe40000000006 */
[----:B------:R-:W-:Y:S01]  /*12b0*/  PRMT R0, RZ, 0x7610, R47 ;  /* 0x00007610ff007816 */ /* 0x000fe2000000002f */
[--C-:B------:R-:W-:Y:S02]  /*12c0*/  FADD.FTZ R36, R19, R88.reuse ;  /* 0x0000005813247221 */ /* 0x100fe40000010000 */
[----:B------:R-:W-:Y:S02]  /*12d0*/  FADD.FTZ R34, R5, R88 ;  /* 0x0000005805227221 */ /* 0x000fe40000010000 */
[----:B------:R-:W-:-:S02]  /*12e0*/  FFMA.FTZ R87, R64, R0, R87 ;  /* 0x0000000040577223 */ /* 0x000fc40000010057 */
[----:B------:R-:W-:Y:S01]  /*12f0*/  FMUL.FTZ R19, R66, R89 ;  /* 0x0000005942137220 */ /* 0x000fe20000410000 */
        /* <DEDUP_REMOVED lines=12> */
.L_x_1757:
        /* <DEDUP_REMOVED lines=12> */
.L_x_1806:
[----:B------:R-:W-:Y:S02]  /*1480*/  USHF.R.S32.HI UR34, URZ, 0x1f, UR5 ;  /* 0x0000001f3f227899 */ /* 0x000fe40008011405 */
[----:B------:R-:W-:Y:S02]  /*1490*/  ULDC.64 UR38, c[0x0][0x1a0] ;  /* 0x0000680000267ab9 */ /* 0x000fe40000000a00 */
[----:B------:R-:W-:Y:S02]  /*14a0*/  UIMAD UR32, UR34, UR38, URZ ;  /* 0x00000026222072a4 */ /* 0x000fe4000f8e023f */
[----:B------:R-:W-:Y:S02]  /*14b0*/  UIMAD.WIDE.U32 UR28, UR5, UR38, URZ ;  /* 0x00000026051c72a5 */ /* 0x000fe4000f8e003f */
[----:B------:R-:W-:-:S02]  /*14c0*/  UIMAD UR32, UR5, UR39, UR32 ;  /* 0x00000027052072a4 */ /* 0x000fc4000f8e0220 */
[----:B------:R-:W-:Y:S02]  /*14d0*/  ULEA UR33, UP0, UR28, UR25, 0x1 ;  /* 0x000000191c217291 */ /* 0x000fe4000f80083f */
[----:B------:R-:W-:Y:S02]  /*14e0*/  UIADD3 UR29, UR29, UR32, URZ ;  /* 0x000000201d1d7290 */ /* 0x000fe4000fffe03f */
[----:B------:R-:W-:Y:S02]  /*14f0*/  ULDC.64 UR38, c[0x0][0x180] ;  /* 0x0000600000267ab9 */ /* 0x000fe40000000a00 */
[----:B------:R-:W-:Y:S01]  /*1500*/  ULEA.HI.X UR28, UR28, UR23, UR29, 0x1, UP0 ;  /* 0x000000171c1c7291 */ /* 0x000fe200080f0c1d */
[----:B------:R-:W-:-:S05]  /*1510*/  MOV R90, UR33 ;  /* 0x00000021005a7c02 */ /* 0x000fca0008000f00 */
[----:B------:R-:W-:-:S05]  /*1520*/  MOV R91, UR28 ;  /* 0x0000001c005b7c02 */ /* 0x000fca0008000f00 */
[----:B------:R-:W-:-:S05]  /*1530*/  IMAD.WIDE R90, R82, 0x10, R90 ;  /* 0x00000010525a7825 */ /* 0x000fca00078e025a */
[----:B------:R0:W2:Y:S04]  /*1540*/  LDG.E.128 R48, [R90.64] ;  /* 0x0000001a5a307981 */ /* 0x0000a8000c1e1d00 */
[----:B------:R0:W3:Y:S01]  /*1550*/  LDG.E.128 R52, [R90.64+0x200] ;  /* 0x0002001a5a347981 */ /* 0x0000e2000c1e1d00 */
[----:B------:R-:W-:Y:S02]  /*1560*/  UIMAD UR32, UR11, UR38, URZ ;  /* 0x000000260b2072a4 */ /* 0x000fe4000f8e023f */
[----:B------:R-:W-:Y:S02]  /*1570*/  UIMAD.WIDE.U32 UR28, UR10, UR38, URZ ;  /* 0x000000260a1c72a5 */ /* 0x000fe4000f8e003f */
[----:B------:R-:W-:-:S03]  /*1580*/  UIMAD UR37, UR10, UR39, UR32 ;  /* 0x000000270a2572a4 */ /* 0x000fc6000f8e0220 */
[----:B------:R-:W-:Y:S02]  /*1590*/  ULDC.64 UR32, c[0x0][0x188] ;  /* 0x0000620000207ab9 */ /* 0x000fe40000000a00 */
[----:B------:R-:W-:Y:S02]  /*15a0*/  UIADD3 UR29, UR29, UR37, URZ ;  /* 0x000000251d1d7290 */ /* 0x000fe4000fffe03f */
[----:B------:R-:W-:Y:S02]  /*15b0*/  UIMAD UR37, UR34, UR32, URZ ;  /* 0x00000020222572a4 */ /* 0x000fe4000f8e023f */
[----:B------:R-:W-:Y:S02]  /*15c0*/  ULDC.64 UR38, c[0x0][0x1b8] ;  /* 0x00006e0000267ab9 */ /* 0x000fe40000000a00 */
        /* <DEDUP_REMOVED lines=9> */
[----:B------:R-:W-:Y:S02]  /*1660*/  UIMAD UR32, UR11, UR38, URZ ;  /* 0x000000260b2072a4 */ /* 0x000fe4000f8e023f */
[----:B------:R-:W-:Y:S02]  /*1670*/  UIMAD.WIDE.U32 UR28, UR10, UR38, URZ ;  /* 0x000000260a1c72a5 */ /* 0x000fe4000f8e003f */
[----:B------:R-:W-:-:S03]  /*1680*/  UIMAD UR37, UR10, UR39, UR32 ;  /* 0x000000270a2572a4 */ /* 0x000fc6000f8e0220 */
[----:B------:R-:W-:Y:S02]  /*1690*/  ULDC.64 UR32, c[0x0][0x1c0] ;  /* 0x0000700000207ab9 */ /* 0x000fe40000000a00 */
[----:B------:R-:W-:Y:S02]  /*16a0*/  UIMAD UR34, UR34, UR32, URZ ;  /* 0x00000020222272a4 */ /* 0x000fe4000f8e023f */
[----:B------:R-:W-:Y:S02]  /*16b0*/  UIADD3 UR29, UR29, UR37, URZ ;  /* 0x000000251d1d7290 */ /* 0x000fe4000fffe03f */
[----:B------:R-:W-:Y:S02]  /*16c0*/  UIMAD UR34, UR5, UR33, UR34 ;  /* 0x00000021052272a4 */ /* 0x000fe4000f8e0222 */
[----:B------:R-:W-:Y:S02]  /*16d0*/  UIMAD.WIDE.U32 UR32, UR5, UR32, UR28 ;  /* 0x00000020052072a5 */ /* 0x000fe4000f8e001c */
[----:B------:R-:W-:-:S02]  /*16e0*/  ULDC.64 UR38, c[0x0][0x230] ;  /* 0x00008c0000267ab9 */ /* 0x000fc40000000a00 */
[----:B------:R-:W-:Y:S02]  /*16f0*/  UIADD3 UR29, UR33, UR34, URZ ;  /* 0x00000022211d7290 */ /* 0x000fe4000fffe03f */
[----:B------:R-:W-:-:S04]  /*1700*/  ULEA UR28, UP0, UR32, UR38, 0x2 ;  /* 0x00000026201c7291 */ /* 0x000fc8000f80103f */
[----:B------:R-:W-:Y:S02]  /*1710*/  ULEA.HI.X UR32, UR32, UR39, UR29, 0x2, UP0 ;  /* 0x0000002720207291 */ /* 0x000fe400080f141d */
[----:B0-----:R-:W-:-:S04]  /*1720*/  MOV R90, UR28 ;  /* 0x0000001c005a7c02 */ /* 0x001fc80008000f00 */
[----:B------:R-:W-:Y:S01]  /*1730*/  MOV R91, UR32 ;  /* 0x00000020005b7c02 */ /* 0x000fe20008000f00 */
[----:B------:R-:W-:Y:S01]  /*1740*/  UIADD3 UR28, UR17, -0x1, URZ ;  /* 0xffffffff111c7890 */ /* 0x000fe2000fffe03f */
[----:B------:R-:W-:Y:S01]  /*1750*/  LOP3.LUT P0, RZ, R86, 0x1f, RZ, 0xc0, !PT ;  /* 0x0000001f56ff7812 */ /* 0x000fe2000780c0ff */
[----:B--2---:R0:W-:Y:S04]  /*1760*/  STS.128 [R81.X16], R48 ;  /* 0x0000003051007388 */ /* 0x0041e8000000cc00 */
[----:B---3--:R1:W-:Y:S01]  /*1770*/  STS.128 [R81.X16+0x200], R52 ;  /* 0x0002003451007388 */ /* 0x0083e2000000cc00 */
[----:B------:R-:W-:-:S06]  /*1780*/  NOP ;  /* 0x0000000000007918 */ /* 0x000fcc0000000000 */
[----:B------:R2:W3:Y:S01]  /*1790*/  LDG.E R98, [R90.64] ;  /* 0x0000001a5a627981 */ /* 0x0004e2000c1e1900 */
[----:B------:R-:W-:Y:S01]  /*17a0*/  MOV R93, UR17 ;  /* 0x00000011005d7c02 */ /* 0x000fe20008000f00 */
[----:B------:R-:W-:Y:S01]  /*17b0*/  ULEA.HI UR29, UR28, UR28, URZ, 0x1 ;  /* 0x0000001c1c1d7291 */ /* 0x000fe2000f8f083f */
[C---:B------:R-:W-:Y:S02]  /*17c0*/  ISETP.NE.AND P1, PT, R86.reuse, RZ, PT ;  /* 0x000000ff5600720c */ /* 0x040fe40003f25270 */
[----:B------:R-:W-:Y:S01]  /*17d0*/  ISETP.LT.OR P0, PT, R93, 0x2, P0 ;  /* 0x000000025d00780c */ /* 0x000fe20000701670 */
[----:B------:R-:W-:Y:S01]  /*17e0*/  ULOP3.LUT UR29, UR29, 0xfffffe, URZ, 0xc0, !UPT ;  /* 0x00fffffe1d1d7892 */ /* 0x000fe2000f8ec03f */
[----:B0-----:R-:W-:Y:S02]  /*17f0*/  MOV R49, UR17 ;  /* 0x0000001100317c02 */ /* 0x001fe40008000f00 */
[----:B------:R-:W-:Y:S01]  /*1800*/  SHF.L.U32 R50, R86, 0x1, RZ ;  /* 0x0000000156327819 */ /* 0x000fe200000006ff */
[----:B------:R-:W-:Y:S01]  /*1810*/  UIADD3 UR29, UR28, -UR29, URZ ;  /* 0x8000001d1c1d7290 */ /* 0x000fe2000fffe03f */
[----:B-1----:R-:W-:-:S02]  /*1820*/  MOV R53, 0x100 ;  /* 0x0000010000357802 */ /* 0x002fc40000000f00 */
[----:B------:R-:W-:Y:S02]  /*1830*/  MOV R54, c[0x0][0x16c] ;  /* 0x00005b0000367a02 */ /* 0x000fe40000000f00 */
[----:B------:R-:W-:Y:S02]  /*1840*/  LOP3.LUT R51, R50, 0xffffffc0, RZ, 0xc0, !PT ;  /* 0xffffffc032337812 */ /* 0x000fe400078ec0ff */
[----:B------:R-:W-:Y:S02]  /*1850*/  MOV R52, UR29 ;  /* 0x0000001d00347c02 */ /* 0x000fe40008000f00 */
[----:B------:R-:W-:Y:S02]  /*1860*/  @!P0 IADD3 R49, R49, -0x2, RZ ;  /* 0xfffffffe31318810 */ /* 0x000fe40007ffe0ff */
[----:B------:R-:W-:Y:S01]  /*1870*/  IADD3 R48, R86, 0x200, RZ ;  /* 0x0000020056307810 */ /* 0x000fe20007ffe0ff */
[----:B------:R-:W-:Y:S01]  /*1880*/  @!P1 IMAD R48, R52, R53, UR5 ;  /* 0x0000000534309e24 */ /* 0x000fe2000f8e0235 */
[----:B------:R-:W-:Y:S01]  /*1890*/  IADD3 R94, R84, R84, R51 ;  /* 0x00000054545e7210 */ /* 0x000fe20007ffe033 */
[----:B------:R-:W-:Y:S01]  /*18a0*/  @!P0 IMAD R49, R49, R54, UR5 ;  /* 0x0000000531318e24 */ /* 0x000fe2000f8e0236 */
[----:B--2---:R-:W-:-:S02]  /*18b0*/  MOV R91, RZ ;  /* 0x000000ff005b7202 */ /* 0x004fc40000000f00 */
[----:B------:R-:W-:Y:S01]  /*18c0*/  SHF.L.U32 R97, R48, 0x2, RZ ;  /* 0x0000000230617819 */ /* 0x000fe200000006ff */
[----:B------:R-:W-:Y:S01]  /*18d0*/  LDS.128 R52, [R94.X16+0x10] ;  /* 0x000010005e347984 */ /* 0x000fe2000000cc00 */
[----:B------:R-:W-:Y:S01]  /*18e0*/  MOV R90, 0x3f800000 ;  /* 0x3f800000005a7802 */ /* 0x000fe20000000f00 */
[----:B----4-:R0:W1:Y:S02]  /*18f0*/  R2UR UR34, R92 ;  /* 0x000000005c2273c2 */ /* 0x01006400000e0000 */
[----:B0-----:R-:W-:-:S05]  /*1900*/  MOV R92, 0x8 ;  /* 0x00000008005c7802 */ /* 0x001fca0000000f00 */
[----:B------:R-:W-:Y:S02]  /*1910*/  @!P0 IMAD.WIDE R92, R49, R92, UR8 ;  /* 0x00000008315c8e25 */ /* 0x000fe4000f8e025c */
[----:B------:R-:W0:Y:S01]  /*1920*/  LDS.128 R48, [R94.X16] ;  /* 0x000000005e307984 */ /* 0x000e22000000cc00 */
[----:B-1----:R-:W-:-:S05]  /*1930*/  MOV R121, UR34 ;  /* 0x0000002200797c02 */ /* 0x002fca0008000f00 */
[----:B------:R-:W-:-:S04]  /*1940*/  FMUL.FTZ R121, R121, 1.4426950216293334961 ;  /* 0x3fb8aa3b79797820 */ /* 0x000fc80000410000 */
[----:B------:R-:W-:-:S06]  /*1950*/  FMUL.FTZ R126, R62, R121 ;  /* 0x000000793e7e7220 */ /* 0x000fcc0000410000 */
[----:B------:R-:W1:Y:S01]  /*1960*/  MUFU.EX2 R126, R126 ;  /* 0x0000007e007e7308 */ /* 0x000e620000000800 */
[-C--:B------:R-:W-:Y:S01]  /*1970*/  FMUL.FTZ R95, R65, R121.reuse ;  /* 0x00000079415f7220 */ /* 0x080fe20000410000 */
[----:B-1----:R1:W-:Y:S04]  /*1980*/  STS [R97+0x3be0], R126 ;  /* 0x003be07e61007388 */ /* 0x0023e80000000800 */
[----:B------:R-:W-:Y:S01]  /*1990*/  BAR.SYNC.DEFER_BLOCKING 0x0 ;  /* 0x0000000000007b1d */ /* 0x000fe20000010000 */
[-C--:B------:R-:W-:Y:S01]  /*19a0*/  FMUL.FTZ R96, R60, R121.reuse ;  /* 0x000000793c607220 */ /* 0x080fe20000410000 */
[----:B0-----:R-:W-:Y:S01]  /*19b0*/  PRMT R100, RZ, 0x7610, R50 ;  /* 0x00007610ff647816 */ /* 0x001fe20000000032 */
[----:B------:R-:W-:-:S03]  /*19c0*/  FMUL.FTZ R102, R63, R121 ;  /* 0x000000793f667220 */ /* 0x000fc60000410000 */
[----:B------:R-:W0:Y:S01]  /*19d0*/  MUFU.EX2 R95, R95 ;  /* 0x0000005f005f7308 */ /* 0x000e220000000800 */
[----:B-1----:R-:W-:Y:S02]  /*19e0*/  PRMT R97, RZ, 0x5410, R50 ;  /* 0x00005410ff617816 */ /* 0x002fe40000000032 */
[--C-:B------:R-:W-:Y:S02]  /*19f0*/  PRMT R139, RZ, 0x5410, R40.reuse ;  /* 0x00005410ff8b7816 */ /* 0x100fe40000000028 */
[----:B------:R-:W-:Y:S01]  /*1a00*/  PRMT R50, RZ, 0x7610, R40 ;  /* 0x00007610ff327816 */ /* 0x000fe20000000028 */
[----:B------:R-:W-:Y:S02]  /*1a10*/  FMUL.FTZ R109, R58, R121 ;  /* 0x000000793a6d7220 */ /* 0x000fe40000410000 */
[----:B------:R-:W1:Y:S01]  /*1a20*/  MUFU.EX2 R96, R96 ;  /* 0x0000006000607308 */ /* 0x000e620000000800 */
[--C-:B------:R-:W-:Y:S02]  /*1a30*/  PRMT R99, RZ, 0x5410, R51.reuse ;  /* 0x00005410ff637816 */ /* 0x100fe40000000033 */
[----:B------:R-:W-:-:S02]  /*1a40*/  PRMT R103, RZ, 0x7610, R51 ;  /* 0x00007610ff677816 */ /* 0x000fc40000000033 */
[----:B------:R-:W-:Y:S01]  /*1a50*/  PRMT R51, RZ, 0x5410, R41 ;  /* 0x00005410ff337816 */ /* 0x000fe20000000029 */
[----:B------:R-:W-:Y:S01]  /*1a60*/  FMUL.FTZ R139, R62, R139 ;  /* 0x0000008b3e8b7220 */ /* 0x000fe20000410000 */
[----:B------:R-:W-:Y:S01]  /*1a70*/  PRMT R94, RZ, 0x7610, R48 ;  /* 0x00007610ff5e7816 */ /* 0x000fe20000000030 */
[----:B------:R-:W2:Y:S01]  /*1a80*/  MUFU.EX2 R102, R102 ;  /* 0x0000006600667308 */ /* 0x000ea20000000800 */
[--C-:B------:R-:W-:Y:S01]  /*1a90*/  PRMT R104, RZ, 0x5410, R53.reuse ;  /* 0x00005410ff687816 */ /* 0x100fe20000000035 */
[----:B------:R4:W5:Y:S01]  /*1aa0*/  @!P0 LDG.E.64 R90, [R92.64] ;  /* 0x0000001a5c5a8981 */ /* 0x000962000c1e1b00 */
[----:B------:R-:W-:Y:S01]  /*1ab0*/  PRMT R107, RZ, 0x7610, R53 ;  /* 0x00007610ff6b7816 */ /* 0x000fe20000000035 */
[----:B------:R-:W-:Y:S01]  /*1ac0*/  FMUL.FTZ R53, R65, R50 ;  /* 0x0000003241357220 */ /* 0x000fe20000410000 */
[--C-:B------:R-:W-:Y:S01]  /*1ad0*/  PRMT R101, RZ, 0x5410, R52.reuse ;  /* 0x00005410ff657816 */ /* 0x100fe20000000034 */
[----:B------:R-:W-:Y:S01]  /*1ae0*/  FMUL.FTZ R111, R61, R121 ;  /* 0x000000793d6f7220 */ /* 0x000fe20000410000 */
[----:B------:R-:W-:Y:S01]  /*1af0*/  PRMT R105, RZ, 0x7610, R52 ;  /* 0x00007610ff697816 */ /* 0x000fe20000000034 */
[----:B------:R-:W1:Y:S01]  /*1b00*/  MUFU.EX2 R109, R109 ;  /* 0x0000006d006d7308 */ /* 0x000e620000000800 */
[----:B------:R-:W-:Y:S01]  /*1b10*/  PRMT R52, RZ, 0x7610, R41 ;  /* 0x00007610ff347816 */ /* 0x000fe20000000029 */
[----:B------:R-:W-:Y:S01]  /*1b20*/  FMUL.FTZ R50, R60, R51 ;  /* 0x000000333c327220 */ /* 0x000fe20000410000 */
[----:B------:R-:W-:Y:S01]  /*1b30*/  PRMT R108, RZ, 0x5410, R55 ;  /* 0x00005410ff6c7816 */ /* 0x000fe20000000037 */
[----:B------:R-:W-:Y:S01]  /*1b40*/  FMUL.FTZ R140, R94, R53 ;  /* 0x000000355e8c7220 */ /* 0x000fe20000410000 */
[----:B----4-:R-:W-:Y:S01]  /*1b50*/  PRMT R92, RZ, 0x5410, R48 ;  /* 0x00005410ff5c7816 */ /* 0x010fe20000000030 */
[----:B------:R-:W-:Y:S01]  /*1b60*/  FMUL.FTZ R112, R56, R121 ;  /* 0x0000007938707220 */ /* 0x000fe20000410000 */
[----:B------:R-:W-:Y:S01]  /*1b70*/  PRMT R93, RZ, 0x5410, R49 ;  /* 0x00005410ff5d7816 */ /* 0x000fe20000000031 */
[----:B------:R-:W4:Y:S01]  /*1b80*/  MUFU.EX2 R111, R111 ;  /* 0x0000006f006f7308 */ /* 0x000f220000000800 */
[----:B------:R-:W-:Y:S01]  /*1b90*/  PRMT R124, RZ, 0x7610, R55 ;  /* 0x00007610ff7c7816 */ /* 0x000fe20000000037 */
[----:B------:R-:W-:Y:S01]  /*1ba0*/  FMUL.FTZ R139, R92, R139 ;  /* 0x0000008b5c8b7220 */ /* 0x000fe20000410000 */
[----:B------:R-:W-:Y:S01]  /*1bb0*/  PRMT R55, RZ, 0x5410, R42 ;  /* 0x00005410ff377816 */ /* 0x000fe2000000002a */
[----:B------:R-:W-:Y:S01]  /*1bc0*/  FMUL.FTZ R135, R93, R50 ;  /* 0x000000325d877220 */ /* 0x000fe20000410000 */
[--C-:B------:R-:W-:Y:S01]  /*1bd0*/  PRMT R106, RZ, 0x5410, R54.reuse ;  /* 0x00005410ff6a7816 */ /* 0x100fe20000000036 */
[-C--:B0-----:R-:W-:Y:S01]  /*1be0*/  FMUL.FTZ R53, R126, R95.reuse ;  /* 0x0000005f7e357220 */ /* 0x081fe20000410000 */
[----:B------:R-:W-:Y:S01]  /*1bf0*/  PRMT R110, RZ, 0x7610, R54 ;  /* 0x00007610ff6e7816 */ /* 0x000fe20000000036 */
[----:B------:R-:W-:Y:S01]  /*1c00*/  FMUL.FTZ R141, R63, R52 ;  /* 0x000000343f8d7220 */ /* 0x000fe20000410000 */
[----:B------:R-:W-:Y:S01]  /*1c10*/  PRMT R54, RZ, 0x7610, R42 ;  /* 0x00007610ff367816 */ /* 0x000fe2000000002a */
[----:B------:R-:W-:Y:S01]  /*1c20*/  FFMA.FTZ R50, R139, R95, R140 ;  /* 0x0000005f8b327223 */ /* 0x000fe2000001008c */
[----:B------:R-:W-:Y:S01]  /*1c30*/  PRMT R115, RZ, 0x5410, R43 ;  /* 0x00005410ff737816 */ /* 0x000fe2000000002b */
[----:B------:R-:W-:Y:S01]  /*1c40*/  FMUL.FTZ R113, R59, R121 ;  /* 0x000000793b717220 */ /* 0x000fe20000410000 */
[----:B------:R-:W0:Y:S01]  /*1c50*/  MUFU.EX2 R112, R112 ;  /* 0x0000007000707308 */ /* 0x000e220000000800 */
[----:B-1----:R-:W-:Y:S01]  /*1c60*/  FMUL.FTZ R53, R96, R53 ;  /* 0x0000003560357220 */ /* 0x002fe20000410000 */
[----:B------:R-:W-:Y:S01]  /*1c70*/  ISETP.NE.AND P0, PT, R86, 0x7f, PT ;  /* 0x0000007f5600780c */ /* 0x000fe20003f05270 */
[----:B------:R-:W-:Y:S01]  /*1c80*/  FMUL.FTZ R142, R58, R55 ;  /* 0x000000373a8e7220 */ /* 0x000fe20000410000 */
[----:B------:R-:W-:Y:S01]  /*1c90*/  PRMT R116, RZ, 0x7610, R46 ;  /* 0x00007610ff747816 */ /* 0x000fe2000000002e */
[----:B------:R-:W-:Y:S01]  /*1ca0*/  FFMA.FTZ R50, R96, R50, R135 ;  /* 0x0000003260327223 */ /* 0x000fe20000010087 */
[----:B------:R-:W-:Y:S01]  /*1cb0*/  PRMT R136, RZ, 0x7610, R43 ;  /* 0x00007610ff887816 */ /* 0x000fe2000000002b */
[----:B------:R-:W-:Y:S01]  /*1cc0*/  FMUL.FTZ R114, R38, R121 ;  /* 0x0000007926727220 */ /* 0x000fe20000410000 */
[----:B------:R-:W1:Y:S01]  /*1cd0*/  MUFU.EX2 R113, R113 ;  /* 0x0000007100717308 */ /* 0x000e620000000800 */
[----:B--2---:R-:W-:Y:S01]  /*1ce0*/  FMUL.FTZ R120, R102, R53 ;  /* 0x0000003566787220 */ /* 0x004fe20000410000 */
[--C-:B------:R-:W-:Y:S01]  /*1cf0*/  PRMT R117, RZ, 0x5410, R44.reuse ;  /* 0x00005410ff757816 */ /* 0x100fe2000000002c */
[----:B------:R-:W-:Y:S01]  /*1d00*/  FMUL.FTZ R55, R61, R54 ;  /* 0x000000363d377220 */ /* 0x000fe20000410000 */
[----:B------:R-:W-:Y:S01]  /*1d10*/  PRMT R134, RZ, 0x7610, R44 ;  /* 0x00007610ff867816 */ /* 0x000fe2000000002c */
[----:B------:R-:W-:Y:S01]  /*1d20*/  FMUL.FTZ R52, R56, R115 ;  /* 0x0000007338347220 */ /* 0x000fe20000410000 */
[--C-:B------:R-:W-:Y:S01]  /*1d30*/  PRMT R129, RZ, 0x5410, R45.reuse ;  /* 0x00005410ff817816 */ /* 0x100fe2000000002d */
[----:B------:R-:W-:Y:S01]  /*1d40*/  FMUL.FTZ R142, R97, R142 ;  /* 0x0000008e618e7220 */ /* 0x000fe20000410000 */
[----:B------:R-:W2:Y:S01]  /*1d50*/  MUFU.EX2 R114, R114 ;  /* 0x0000007200727308 */ /* 0x000ea20000000800 */
[----:B------:R-:W-:Y:S01]  /*1d60*/  FMUL.FTZ R115, R57, R121 ;  /* 0x0000007939737220 */ /* 0x000fe20000410000 */
[----:B------:R0:W3:Y:S01]  /*1d70*/  @P0 LDS R122, [R86.X4+0x43e4] ;  /* 0x0043e400567a0984 */ /* 0x0000e20000004800 */
[----:B------:R-:W-:Y:S01]  /*1d80*/  FMUL.FTZ R120, R109, R120 ;  /* 0x000000786d787220 */ /* 0x000fe20000410000 */
[----:B------:R-:W-:Y:S01]  /*1d90*/  PRMT R132, RZ, 0x7610, R45 ;  /* 0x00007610ff847816 */ /* 0x000fe2000000002d */
[----:B------:R-:W-:Y:S01]  /*1da0*/  FMUL.FTZ R51, R37, R116 ;  /* 0x0000007425337220 */ /* 0x000fe20000410000 */
[----:B------:R-:W-:Y:S01]  /*1db0*/  PRMT R127, RZ, 0x5410, R46 ;  /* 0x00005410ff7f7816 */ /* 0x000fe2000000002e */
[----:B------:R-:W-:Y:S01]  /*1dc0*/  FMUL.FTZ R138, R100, R55 ;  /* 0x00000037648a7220 */ /* 0x000fe20000410000 */
[----:B------:R-:W1:Y:S01]  /*1dd0*/  MUFU.EX2 R115, R115 ;  /* 0x0000007300737308 */ /* 0x000e620000000800 */
[----:B------:R-:W-:Y:S01]  /*1de0*/  FMUL.FTZ R116, R36, R121 ;  /* 0x0000007924747220 */ /* 0x000fe20000410000 */
[----:B------:R-:W-:Y:S01]  /*1df0*/  PRMT R48, RZ, 0x7610, R47 ;  /* 0x00007610ff307816 */ /* 0x000fe2000000002f */
[----:B----4-:R-:W-:Y:S01]  /*1e00*/  FMUL.FTZ R53, R111, R120 ;  /* 0x000000786f357220 */ /* 0x010fe20000410000 */
[----:B------:R-:W-:Y:S01]  /*1e10*/  BSSY B0, `(.L_x_1759) ;  /* 0x0000045000007945 */ /* 0x000fe20003800000 */
[----:B------:R-:W-:Y:S01]  /*1e20*/  FMUL.FTZ R136, R59, R136 ;  /* 0x000000883b887220 */ /* 0x000fe20000410000 */
[----:B------:R-:W-:Y:S01]  /*1e30*/  LEA.HI R123, R86, R86, RZ, 0x1e ;  /* 0x00000056567b7211 */ /* 0x000fe200078ff0ff */
[----:B------:R-:W-:Y:S01]  /*1e40*/  FMUL.FTZ R54, R38, R117 ;  /* 0x0000007526367220 */ /* 0x000fe20000410000 */
[----:B------:R-:W4:Y:S01]  /*1e50*/  MUFU.EX2 R116, R116 ;  /* 0x0000007400747308 */ /* 0x000f220000000800 */
[----:B------:R-:W-:-:S02]  /*1e60*/  FMUL.FTZ R133, R99, R52 ;  /* 0x0000003463857220 */ /* 0x000fc40000410000 */
[----:B------:R-:W-:Y:S02]  /*1e70*/  FMUL.FTZ R117, R39, R121 ;  /* 0x0000007927757220 */ /* 0x000fe40000410000 */
[----:B0-----:R-:W-:Y:S02]  /*1e80*/  FMUL.FTZ R52, R112, R53 ;  /* 0x0000003570347220 */ /* 0x001fe40000410000 */
[----:B------:R-:W-:Y:S02]  /*1e90*/  FMUL.FTZ R136, R103, R136 ;  /* 0x0000008867887220 */ /* 0x000fe40000410000 */
[----:B------:R-:W-:Y:S01]  /*1ea0*/  FMUL.FTZ R118, R34, R121 ;  /* 0x0000007922767220 */ /* 0x000fe20000410000 */
[----:B------:R-:W0:Y:S01]  /*1eb0*/  MUFU.EX2 R117, R117 ;  /* 0x0000007500757308 */ /* 0x000e220000000800 */
[----:B-1----:R-:W-:Y:S02]  /*1ec0*/  FMUL.FTZ R53, R113, R52 ;  /* 0x0000003471357220 */ /* 0x002fe40000410000 */
[----:B------:R-:W-:-:S02]  /*1ed0*/  FMUL.FTZ R134, R57, R134 ;  /* 0x0000008639867220 */ /* 0x000fc40000410000 */
[----:B------:R-:W-:Y:S02]  /*1ee0*/  FMUL.FTZ R131, R101, R54 ;  /* 0x0000003665837220 */ /* 0x000fe40000410000 */
[----:B------:R-:W-:Y:S01]  /*1ef0*/  FMUL.FTZ R119, R37, R121 ;  /* 0x0000007925777220 */ /* 0x000fe20000410000 */
[----:B------:R-:W1:Y:S01]  /*1f00*/  MUFU.EX2 R118, R118 ;  /* 0x0000007600767308 */ /* 0x000e620000000800 */
[----:B--2---:R-:W-:Y:S02]  /*1f10*/  FMUL.FTZ R52, R114, R53 ;  /* 0x0000003572347220 */ /* 0x004fe40000410000 */
[----:B------:R-:W-:Y:S02]  /*1f20*/  FMUL.FTZ R129, R36, R129 ;  /* 0x0000008124817220 */ /* 0x000fe40000410000 */
[----:B------:R-:W-:Y:S02]  /*1f30*/  FMUL.FTZ R134, R105, R134 ;  /* 0x0000008669867220 */ /* 0x000fe40000410000 */
[----:B------:R-:W-:Y:S01]  /*1f40*/  FMUL.FTZ R120, R32, R121 ;  /* 0x0000007920787220 */ /* 0x000fe20000410000 */
[----:B------:R-:W2:Y:S01]  /*1f50*/  MUFU.EX2 R119, R119 ;  /* 0x0000007700777308 */ /* 0x000ea20000000800 */
[----:B------:R-:W-:-:S02]  /*1f60*/  FMUL.FTZ R53, R115, R52 ;  /* 0x0000003473357220 */ /* 0x000fc40000410000 */
[----:B------:R-:W-:Y:S02]  /*1f70*/  FMUL.FTZ R132, R39, R132 ;  /* 0x0000008427847220 */ /* 0x000fe40000410000 */
[----:B------:R-:W-:Y:S02]  /*1f80*/  FMUL.FTZ R129, R104, R129 ;  /* 0x0000008168817220 */ /* 0x000fe40000410000 */
[----:B------:R-:W-:Y:S01]  /*1f90*/  FMUL.FTZ R121, R35, R121 ;  /* 0x0000007923797220 */ /* 0x000fe20000410000 */
[----:B------:R-:W2:Y:S01]  /*1fa0*/  MUFU.EX2 R120, R120 ;  /* 0x0000007800787308 */ /* 0x000ea20000000800 */
[----:B----4-:R-:W-:Y:S02]  /*1fb0*/  FMUL.FTZ R52, R116, R53 ;  /* 0x0000003574347220 */ /* 0x010fe40000410000 */
[----:B------:R-:W-:Y:S02]  /*1fc0*/  FMUL.FTZ R127, R34, R127 ;  /* 0x0000007f227f7220 */ /* 0x000fe40000410000 */
[----:B------:R-:W-:-:S02]  /*1fd0*/  FMUL.FTZ R132, R107, R132 ;  /* 0x000000846b847220 */ /* 0x000fc40000410000 */
[----:B0-----:R-:W-:Y:S01]  /*1fe0*/  FMUL.FTZ R53, R117, R52 ;  /* 0x0000003475357220 */ /* 0x001fe20000410000 */
[----:B------:R-:W0:Y:S01]  /*1ff0*/  MUFU.EX2 R121, R121 ;  /* 0x0000007900797308 */ /* 0x000e220000000800 */
[----:B------:R-:W-:Y:S02]  /*2000*/  FMUL.FTZ R127, R106, R127 ;  /* 0x0000007f6a7f7220 */ /* 0x000fe40000410000 */
[----:B-1----:R-:W-:Y:S02]  /*2010*/  FMUL.FTZ R52, R118, R53 ;  /* 0x0000003576347220 */ /* 0x002fe40000410000 */
[----:B------:R-:W-:Y:S02]  /*2020*/  FMUL.FTZ R130, R110, R51 ;  /* 0x000000336e827220 */ /* 0x000fe40000410000 */
[----:B------:R-:W-:-:S04]  /*2030*/  FMUL.FTZ R51, R35, R48 ;  /* 0x0000003023337220 */ /* 0x000fc80000410000 */
[----:B------:R-:W-:Y:S01]  /*2040*/  FMUL.FTZ R128, R124, R51 ;  /* 0x000000337c807220 */ /* 0x000fe20000410000 */
[----:B---3--:R1:W3:Y:S02]  /*2050*/  R2UR UR37, R98 ;  /* 0x00000000622573c2 */ /* 0x0082e400000e0000 */
[----:B-1----:R-:W-:Y:S02]  /*2060*/  PRMT R98, RZ, 0x7610, R49 ;  /* 0x00007610ff627816 */ /* 0x002fe40000000031 */
[----:B------:R-:W-:-:S03]  /*2070*/  PRMT R49, RZ, 0x5410, R47 ;  /* 0x00005410ff317816 */ /* 0x000fc6000000002f */
[----:B------:R-:W-:Y:S02]  /*2080*/  FMUL.FTZ R141, R98, R141 ;  /* 0x0000008d628d7220 */ /* 0x000fe40000410000 */
[----:B------:R-:W-:Y:S02]  /*2090*/  FMUL.FTZ R49, R32, R49 ;  /* 0x0000003120317220 */ /* 0x000fe40000410000 */
[----:B------:R-:W-:Y:S02]  /*20a0*/  FFMA.FTZ R50, R102, R50, R141 ;  /* 0x0000003266327223 */ /* 0x000fe4000001008d */
[----:B------:R-:W-:Y:S02]  /*20b0*/  FMUL.FTZ R125, R108, R49 ;  /* 0x000000316c7d7220 */ /* 0x000fe40000410000 */
[----:B------:R-:W-:Y:S02]  /*20c0*/  FFMA.FTZ R50, R109, R50, R142 ;  /* 0x000000326d327223 */ /* 0x000fe4000001008e */
[----:B--2---:R-:W-:-:S02]  /*20d0*/  FMUL.FTZ R49, R119, R52 ;  /* 0x0000003477317220 */ /* 0x004fc40000410000 */
[----:B------:R-:W-:Y:S02]  /*20e0*/  FFMA.FTZ R50, R111, R50, R138 ;  /* 0x000000326f327223 */ /* 0x000fe4000001008a */
[----:B------:R-:W-:Y:S02]  /*20f0*/  FMUL.FTZ R48, R120, R49 ;  /* 0x0000003178307220 */ /* 0x000fe40000410000 */
[----:B------:R-:W-:Y:S02]  /*2100*/  FFMA.FTZ R50, R112, R50, R133 ;  /* 0x0000003270327223 */ /* 0x000fe40000010085 */
[----:B0-----:R-:W-:Y:S02]  /*2110*/  FMUL.FTZ R48, R121, R48 ;  /* 0x0000003079307220 */ /* 0x001fe40000410000 */
        /* <DEDUP_REMOVED lines=9> */
[----:B------:R-:W-:Y:S05]  /*21b0*/  @P0 BRA `(.L_x_1760) ;  /* 0x000000a000000947 */ /* 0x000fea0003800000 */
[----:B---3--:R-:W-:Y:S01]  /*21c0*/  ULDC UR28, c[0x0][0x174] ;  /* 0x00005d00001c7ab9 */ /* 0x008fe20000000800 */
        /* <DEDUP_REMOVED lines=9> */
.L_x_1760:
[----:B---3--:R-:W-:Y:S05]  /*2260*/  BSYNC B0 ;  /* 0x0000000000007941 */ /* 0x008fea0003800000 */
.L_x_1759:
[----:B------:R-:W-:Y:S01]  /*2270*/  ISETP.GT.U32.AND P0, PT, R86, 0x1f, PT ;  /* 0x0000001f5600780c */ /* 0x000fe20003f04070 */
[----:B------:R2:W-:Y:S01]  /*2280*/  STS.64 [R123.X8+0x31d0], R48 ;  /* 0x0031d0307b007388 */ /* 0x0005e20000008a00 */
[----:B------:R-:W-:Y:S03]  /*2290*/  BSSY B0, `(.L_x_1761) ;  /* 0x0000050000007945 */ /* 0x000fe60003800000 */
[----:B------:R-:W-:Y:S08]  /*22a0*/  BAR.SYNC.DEFER_BLOCKING 0x0 ;  /* 0x0000000000007b1d */ /* 0x000ff00000010000 */
        /* <DEDUP_REMOVED lines=14> */
.L_x_1814:
        /* <DEDUP_REMOVED lines=24> */
.L_x_1815:
[----:B------:R-:W-:Y:S02]  /*2510*/  ISETP.GE.AND P0, PT, R84, 0x10, PT ;  /* 0x000000105400780c */ /* 0x000fe40003f06270 */
[----:B------:R-:W-:Y:S02]  /*2520*/  MOV R145, R50 ;  /* 0x0000003200917202 */ /* 0x000fe40000000f00 */
[----:B------:R-:W-:-:S09]  /*2530*/  MOV R143, R52 ;  /* 0x00000034008f7202 */ /* 0x000fd20000000f00 */
[-C--:B--2---:R-:W-:Y:S02]  /*2540*/  @P0 FFMA.FTZ R145, R48, R143.reuse, R145 ;  /* 0x0000008f30910223 */ /* 0x084fe40000010091 */
[----:B---3--:R-:W-:Y:S01]  /*2550*/  @P0 FMUL.FTZ R143, R53, R143 ;  /* 0x0000008f358f0220 */ /* 0x008fe20000410000 */
[----:B------:R-:W-:Y:S05]  /*2560*/  BRA.CONV ~URZ, `(.L_x_1765) ;  /* 0x000000637f007947 */ /* 0x000fea000b800000 */
[----:B------:R-:W-:Y:S01]  /*2570*/  HFMA2.MMA R55, -RZ, RZ, 0, 1.847743988037109375e-06 ;  /* 0x0000001fff377435 */ /* 0x000fe200000001ff */
[----:B------:R-:W-:Y:S02]  /*2580*/  MOV R53, R143 ;  /* 0x0000008f00357202 */ /* 0x000fe40000000f00 */
[----:B0-----:R-:W-:Y:S02]  /*2590*/  MOV R54, 0x1f ;  /* 0x0000001f00367802 */ /* 0x001fe40000000f00 */
[----:B------:R-:W-:Y:S02]  /*25a0*/  MOV R52, 0xffffffff ;  /* 0xffffffff00347802 */ /* 0x000fe40000000f00 */
[----:B------:R-:W-:-:S02]  /*25b0*/  MOV R50, 0x25d0 ;  /* 0x000025d000327802 */ /* 0x000fc40000000f00 */
[----:B-1---5:R-:W-:Y:S05]  /*25c0*/  CALL.REL.NOINC `($__internal_73_$__cuda_sm70_shflsync_idx_p) ;  /* 0x0000464000007944 */ /* 0x022fea0003c00000 */
.L_x_1765:
[----:B------:R-:W-:Y:S05]  /*25d0*/  BRA.CONV ~URZ, `(.L_x_1766) ;  /* 0x000000637f007947 */ /* 0x000fea000b800000 */
[----:B0-----:R-:W-:Y:S01]  /*25e0*/  HFMA2.MMA R55, -RZ, RZ, 0, 1.847743988037109375e-06 ;  /* 0x0000001fff377435 */ /* 0x001fe200000001ff */
[----:B------:R-:W-:-:S02]  /*25f0*/  MOV R53, R145 ;  /* 0x0000009100357202 */ /* 0x000fc40000000f00 */
[----:B------:R-:W-:Y:S02]  /*2600*/  MOV R54, 0x1f ;  /* 0x0000001f00367802 */ /* 0x000fe40000000f00 */
[----:B-1----:R-:W-:Y:S02]  /*2610*/  MOV R52, 0xffffffff ;  /* 0xffffffff00347802 */ /* 0x002fe40000000f00 */
[----:B------:R-:W-:Y:S02]  /*2620*/  MOV R50, 0x2640 ;  /* 0x0000264000327802 */ /* 0x000fe40000000f00 */
[----:B-----5:R-:W-:Y:S05]  /*2630*/  CALL.REL.NOINC `($__internal_73_$__cuda_sm70_shflsync_idx_p) ;  /* 0x000045d000007944 */ /* 0x020fea0003c00000 */
.L_x_1766:
[----:B------:R-:W-:Y:S05]  /*2640*/  BRA.DIV ~URZ, `(.L_x_1767) ;  /* 0x00003c127f007947 */ /* 0x000fea000b800000 */
[----:B-----5:R-:W2:Y:S04]  /*2650*/  SHFL.IDX PT, R90, R90, RZ, 0x1f ;  /* 0x00001fff5a5a7589 */ /* 0x020ea800000e0000 */
[----:B0-----:R0:W3:Y:S04]  /*2660*/  SHFL.IDX PT, R53, R91, RZ, 0x1f ;  /* 0x00001fff5b357589 */ /* 0x0010e800000e0000 */
[----:B------:R-:W4:Y:S04]  /*2670*/  SHFL.UP PT, R143, R143, 0x1, RZ ;  /* 0x042000008f8f7989 */ /* 0x000f2800000e00ff */
[----:B------:R0:W1:Y:S02]  /*2680*/  SHFL.UP PT, R144, R145, 0x1, RZ ;  /* 0x0420000091907989 */ /* 0x00006400000e00ff */
.L_x_1816:
[----:B------:R-:W5:Y:S01]  /*2690*/  LDS.64 R50, [R137+0x31d0] ;  /* 0x0031d00089327984 */ /* 0x000f620000000a00 */
[----:B-12---:R-:W-:Y:S01]  /*26a0*/  MOV R52, R90 ;  /* 0x0000005a00347202 */ /* 0x006fe20000000f00 */
[----:B---34-:R-:W-:-:S02]  /*26b0*/  @P1 FFMA.FTZ R53, R53, R143, R144 ;  /* 0x0000008f35351223 */ /* 0x018fc40000010090 */
        /* <DEDUP_REMOVED lines=13> */
.L_x_1762:
[----:B--2---:R-:W-:Y:S05]  /*2790*/  BSYNC B0 ;  /* 0x0000000000007941 */ /* 0x004fea0003800000 */
.L_x_1761:
[----:B------:R-:W-:Y:S01]  /*27a0*/  WARPSYNC 0xffffffff ;  /* 0xffffffff00007948 */ /* 0x000fe20003800000 */
[----:B------:R-:W-:Y:S01]  /*27b0*/  BAR.SYNC.DEFER_BLOCKING 0x0 ;  /* 0x0000000000007b1d */ /* 0x000fe20000010000 */
[----:B0--3--:R-:W-:Y:S01]  /*27c0*/  FMUL.FTZ R50, R66, UR37 ;  /* 0x0000002542327c20 */ /* 0x009fe20008410000 */
[----:B------:R-:W-:Y:S01]  /*27d0*/  LOP3.LUT P0, RZ, R86, 0x1f, RZ, 0xc0, !PT ;  /* 0x0000001f56ff7812 */ /* 0x000fe2000780c0ff */
[----:B------:R-:W-:Y:S01]  /*27e0*/  FMUL.FTZ R51, R64, UR37 ;  /* 0x0000002540337c20 */ /* 0x000fe20008410000 */
[----:B------:R-:W-:Y:S01]  /*27f0*/  MOV R54, UR5 ;  /* 0x0000000500367c02 */ /* 0x000fe20008000f00 */
[----:B------:R-:W-:Y:S01]  /*2800*/  FMUL.FTZ R49, R67, UR37 ;  /* 0x0000002543317c20 */ /* 0x000fe20008410000 */
[----:B------:R-:W-:Y:S01]  /*2810*/  BSSY B0, `(.L_x_1768) ;  /* 0x0000087000007945 */ /* 0x000fe20003800000 */
[----:B------:R-:W-:-:S02]  /*2820*/  FFMA.FTZ R51, R121, R51, R50 ;  /* 0x0000003379337223 */ /* 0x000fc40000010032 */
[----:B------:R-:W-:Y:S02]  /*2830*/  FMUL.FTZ R50, R68, UR37 ;  /* 0x0000002544327c20 */ /* 0x000fe40008410000 */
[----:B------:R-:W-:Y:S02]  /*2840*/  FFMA.FTZ R51, R120, R51, R49 ;  /* 0x0000003378337223 */ /* 0x000fe40000010031 */
[----:B------:R-:W-:Y:S02]  /*2850*/  FMUL.FTZ R49, R69, UR37 ;  /* 0x0000002545317c20 */ /* 0x000fe40008410000 */
[----:B------:R-:W-:Y:S02]  /*2860*/  FFMA.FTZ R51, R119, R51, R50 ;  /* 0x0000003377337223 */ /* 0x000fe40000010032 */
[----:B------:R-:W-:Y:S02]  /*2870*/  FMUL.FTZ R50, R70, UR37 ;  /* 0x0000002546327c20 */ /* 0x000fe40008410000 */
[----:B------:R-:W-:-:S02]  /*2880*/  FFMA.FTZ R49, R118, R51, R49 ;  /* 0x0000003376317223 */ /* 0x000fc40000010031 */
[----:B-1----:R-:W-:Y:S02]  /*2890*/  FMUL.FTZ R51, R121, R122 ;  /* 0x0000007a79337220 */ /* 0x002fe40000410000 */
[----:B------:R-:W-:Y:S01]  /*28a0*/  FFMA.FTZ R50, R117, R49, R50 ;  /* 0x0000003175327223 */ /* 0x000fe20000010032 */
[----:B------:R-:W0:Y:S01]  /*28b0*/  LDS R48, [R123.X8+0x31d4] ;  /* 0x0031d4007b307984 */ /* 0x000e220000008800 */
[----:B------:R-:W-:Y:S02]  /*28c0*/  FMUL.FTZ R49, R71, UR37 ;  /* 0x0000002547317c20 */ /* 0x000fe40008410000 */
[----:B------:R-:W-:Y:S02]  /*28d0*/  FMUL.FTZ R52, R120, R51 ;  /* 0x0000003378347220 */ /* 0x000fe40000410000 */
[----:B------:R-:W-:Y:S02]  /*28e0*/  FFMA.FTZ R49, R116, R50, R49 ;  /* 0x0000003274317223 */ /* 0x000fe40000010031 */
[----:B------:R-:W-:-:S02]  /*28f0*/  FMUL.FTZ R50, R72, UR37 ;  /* 0x0000002548327c20 */ /* 0x000fc40008410000 */
[----:B------:R-:W-:Y:S02]  /*2900*/  FMUL.FTZ R51, R119, R52 ;  /* 0x0000003477337220 */ /* 0x000fe40000410000 */
[----:B------:R-:W-:Y:S02]  /*2910*/  FFMA.FTZ R50, R115, R49, R50 ;  /* 0x0000003173327223 */ /* 0x000fe40000010032 */
[----:B------:R-:W-:Y:S02]  /*2920*/  FMUL.FTZ R49, R73, UR37 ;  /* 0x0000002549317c20 */ /* 0x000fe40008410000 */
[----:B------:R-:W-:Y:S02]  /*2930*/  FMUL.FTZ R52, R118, R51 ;  /* 0x0000003376347220 */ /* 0x000fe40000410000 */
[----:B------:R-:W-:Y:S02]  /*2940*/  FFMA.FTZ R49, R114, R50, R49 ;  /* 0x0000003272317223 */ /* 0x000fe40000010031 */
[----:B------:R-:W-:-:S02]  /*2950*/  FMUL.FTZ R50, R74, UR37 ;  /* 0x000000254a327c20 */ /* 0x000fc40008410000 */
[----:B------:R-:W-:Y:S02]  /*2960*/  FMUL.FTZ R51, R117, R52 ;  /* 0x0000003475337220 */ /* 0x000fe40000410000 */
[----:B------:R-:W-:Y:S02]  /*2970*/  FFMA.FTZ R52, R113, R49, R50 ;  /* 0x0000003171347223 */ /* 0x000fe40000010032 */
[----:B------:R-:W-:Y:S02]  /*2980*/  FMUL.FTZ R49, R75, UR37 ;  /* 0x000000254b317c20 */ /* 0x000fe40008410000 */
[----:B------:R-:W-:Y:S01]  /*2990*/  FMUL.FTZ R50, R116, R51 ;  /* 0x0000003374327220 */ /* 0x000fe20000410000 */
[----:B------:R-:W-:Y:S01]  /*29a0*/  MOV R51, UR17 ;  /* 0x0000001100337c02 */ /* 0x000fe20008000f00 */
[----:B------:R-:W-:Y:S02]  /*29b0*/  FFMA.FTZ R52, R112, R52, R49 ;  /* 0x0000003470347223 */ /* 0x000fe40000010031 */
[----:B------:R-:W-:Y:S01]  /*29c0*/  FMUL.FTZ R49, R115, R50 ;  /* 0x0000003273317220 */ /* 0x000fe20000410000 */
[----:B------:R-:W-:Y:S01]  /*29d0*/  ISETP.GE.OR P0, PT, R51, c[0x0][0x174], P0 ;  /* 0x00005d0033007a0c */ /* 0x000fe20000706670 */
[----:B------:R-:W-:-:S02]  /*29e0*/  FMUL.FTZ R51, R78, UR37 ;  /* 0x000000254e337c20 */ /* 0x000fc40008410000 */
[----:B------:R-:W-:-:S04]  /*29f0*/  FMUL.FTZ R50, R114, R49 ;  /* 0x0000003172327220 */ /* 0x000fc80000410000 */
[----:B------:R-:W-:Y:S02]  /*2a00*/  FMUL.FTZ R49, R113, R50 ;  /* 0x0000003271317220 */ /* 0x000fe40000410000 */
[----:B0-----:R-:W-:Y:S02]  /*2a10*/  FFMA.FTZ R139, R126, R48, R139 ;  /* 0x000000307e8b7223 */ /* 0x001fe4000001008b */
[----:B------:R-:W-:Y:S02]  /*2a20*/  FMUL.FTZ R48, R76, UR37 ;  /* 0x000000254c307c20 */ /* 0x000fe40008410000 */
[----:B------:R-:W-:Y:S02]  /*2a30*/  FFMA.FTZ R137, R95, R139, R140 ;  /* 0x0000008b5f897223 */ /* 0x000fe4000001008c */
[----:B------:R-:W-:Y:S02]  /*2a40*/  FFMA.FTZ R52, R111, R52, R48 ;  /* 0x000000346f347223 */ /* 0x000fe40000010030 */
[----:B------:R-:W-:-:S02]  /*2a50*/  FFMA.FTZ R135, R96, R137, R135 ;  /* 0x0000008960877223 */ /* 0x000fc40000010087 */
[----:B------:R-:W-:Y:S02]  /*2a60*/  FMUL.FTZ R48, R77, UR37 ;  /* 0x000000254d307c20 */ /* 0x000fe40008410000 */
[----:B------:R-:W-:Y:S02]  /*2a70*/  FFMA.FTZ R140, R102, R135, R141 ;  /* 0x00000087668c7223 */ /* 0x000fe4000001008d */
[C---:B------:R-:W-:Y:S02]  /*2a80*/  FFMA.FTZ R52, R109.reuse, R52, R48 ;  /* 0x000000346d347223 */ /* 0x040fe40000010030 */
[----:B------:R-:W-:Y:S02]  /*2a90*/  FFMA.FTZ R126, R109, R140, R142 ;  /* 0x0000008c6d7e7223 */ /* 0x000fe4000001008e */
[----:B------:R-:W-:Y:S01]  /*2aa0*/  FMUL.FTZ R48, R112, R49 ;  /* 0x0000003170307220 */ /* 0x000fe20000410000 */
[----:B------:R-:W-:Y:S01]  /*2ab0*/  HFMA2.MMA R49, -RZ, RZ, 0, 0 ;  /* 0x00000000ff317435 */ /* 0x000fe200000001ff */
[----:B------:R-:W-:-:S02]  /*2ac0*/  FFMA.FTZ R138, R111, R126, R138 ;  /* 0x0000007e6f8a7223 */ /* 0x000fc4000001008a */
[----:B------:R-:W-:Y:S01]  /*2ad0*/  FMUL.FTZ R50, R111, R48 ;  /* 0x000000306f327220 */ /* 0x000fe20000410000 */
        /* <DEDUP_REMOVED lines=8> */
[----:B------:R-:W-:Y:S02]  /*2b60*/  FMUL.FTZ R51, R79, UR37 ;  /* 0x000000254f337c20 */ /* 0x000fe40008410000 */
[----:B------:R-:W-:Y:S02]  /*2b70*/  FFMA.FTZ R134, R115, R131, R134 ;  /* 0x0000008373867223 */ /* 0x000fe40000010086 */
[----:B------:R-:W-:Y:S02]  /*2b80*/  FMUL.FTZ R53, R102, R53 ;  /* 0x0000003566357220 */ /* 0x000fe40000410000 */
[----:B------:R-:W-:Y:S02]  /*2b90*/  FFMA.FTZ R129, R116, R134, R129 ;  /* 0x0000008674817223 */ /* 0x000fe40000010081 */
[----:B------:R-:W-:Y:S02]  /*2ba0*/  FFMA.FTZ R51, R96, R52, R51 ;  /* 0x0000003460337223 */ /* 0x000fe40000010033 */
[----:B------:R-:W-:-:S02]  /*2bb0*/  FFMA.FTZ R132, R117, R129, R132 ;  /* 0x0000008175847223 */ /* 0x000fc40000010084 */
[----:B------:R-:W-:Y:S02]  /*2bc0*/  FMUL.FTZ R50, R80, UR37 ;  /* 0x0000002550327c20 */ /* 0x000fe40008410000 */
[----:B------:R-:W-:Y:S02]  /*2bd0*/  FMUL.FTZ R52, R96, R53 ;  /* 0x0000003560347220 */ /* 0x000fe40000410000 */
[----:B------:R-:W-:Y:S02]  /*2be0*/  FFMA.FTZ R127, R118, R132, R127 ;  /* 0x00000084767f7223 */ /* 0x000fe4000001007f */
[C---:B------:R-:W-:Y:S02]  /*2bf0*/  FFMA.FTZ R51, R95.reuse, R51, R50 ;  /* 0x000000335f337223 */ /* 0x040fe40000010032 */
[----:B------:R-:W-:Y:S02]  /*2c00*/  FMUL.FTZ R50, R95, R52 ;  /* 0x000000345f327220 */ /* 0x000fe40000410000 */
        /* <DEDUP_REMOVED lines=16> */
[----:B-----5:R-:W2:Y:S01]  /*2d10*/  LDS.64 R90, [R142+0x36e0] ;  /* 0x0036e0008e5a7984 */ /* 0x020ea20000000a00 */
        /* <DEDUP_REMOVED lines=8> */
.L_x_1817:
        /* <DEDUP_REMOVED lines=26> */
.L_x_1818:
        /* <DEDUP_REMOVED lines=20> */
.L_x_1769:
[----:B01----:R-:W-:Y:S05]  /*3080*/  BSYNC B0 ;  /* 0x0000000000007941 */ /* 0x003fea0003800000 */
.L_x_1768:
[----:B------:R-:W-:Y:S01]  /*3090*/  WARPSYNC 0xffffffff ;  /* 0xffffffff00007948 */ /* 0x000fe20003800000 */
[----:B------:R-:W-:Y:S01]  /*30a0*/  BAR.SYNC.DEFER_BLOCKING 0x0 ;  /* 0x0000000000007b1d */ /* 0x000fe20000010000 */
[----:B--2---:R-:W-:Y:S01]  /*30b0*/  FMUL.FTZ R51, R64, UR37 ;  /* 0x0000002540337c20 */ /* 0x004fe20008410000 */
[----:B------:R-:W-:Y:S01]  /*30c0*/  PRMT R55, RZ, 0x5410, R40 ;  /* 0x00005410ff377816 */ /* 0x000fe20000000028 */
[----:B------:R-:W-:Y:S01]  /*30d0*/  FMUL.FTZ R50, R66, UR37 ;  /* 0x0000002542327c20 */ /* 0x000fe20008410000 */
[----:B------:R-:W-:Y:S01]  /*30e0*/  ISETP.NE.AND P0, PT, R86, RZ, PT ;  /* 0x000000ff5600720c */ /* 0x000fe20003f05270 */
[----:B------:R-:W-:Y:S01]  /*30f0*/  FMUL.FTZ R52, R71, UR37 ;  /* 0x0000002547347c20 */ /* 0x000fe20008410000 */
[----:B------:R-:W-:Y:S01]  /*3100*/  PRMT R146, RZ, 0x7610, R46 ;  /* 0x00007610ff927816 */ /* 0x000fe2000000002e */
[----:B------:R-:W-:Y:S01]  /*3110*/  FMUL.FTZ R53, R72, UR37 ;  /* 0x0000002548357c20 */ /* 0x000fe20008410000 */
[--C-:B------:R-:W-:Y:S01]  /*3120*/  PRMT R147, RZ, 0x5410, R47.reuse ;  /* 0x00005410ff937816 */ /* 0x100fe2000000002f */
[----:B-----5:R-:W-:Y:S01]  /*3130*/  FMUL.FTZ R90, R62, R55 ;  /* 0x000000373e5a7220 */ /* 0x020fe20000410000 */
[----:B------:R-:W-:Y:S01]  /*3140*/  PRMT R150, RZ, 0x7610, R47 ;  /* 0x00007610ff967816 */ /* 0x000fe2000000002f */
[----:B------:R-:W-:Y:S01]  /*3150*/  FMUL.FTZ R91, R73, UR37 ;  /* 0x00000025495b7c20 */ /* 0x000fe20008410000 */
[----:B------:R-:W-:Y:S01]  /*3160*/  MOV R151, UR5 ;  /* 0x0000000500977c02 */ /* 0x000fe20008000f00 */
[----:B------:R-:W-:Y:S01]  /*3170*/  FMUL.FTZ R145, R37, R146 ;  /* 0x0000009225917220 */ /* 0x000fe20000410000 */
[----:B------:R-:W-:Y:S01]  /*3180*/  ULDC.64 UR28, c[0x0][0x298] ;  /* 0x0000a600001c7ab9 */ /* 0x000fe20000000a00 */
[----:B------:R-:W-:Y:S01]  /*3190*/  FMUL.FTZ R149, R79, UR37 ;  /* 0x000000254f957c20 */ /* 0x000fe20008410000 */
[----:B------:R-:W-:Y:S01]  /*31a0*/  UIMAD UR28, UR31, UR28, URZ ;  /* 0x0000001c1f1c72a4 */ /* 0x000fe2000f8e023f */
[----:B------:R-:W-:Y:S01]  /*31b0*/  BSSY B0, `(.L_x_1772) ;  /* 0x00000e6000007945 */ /* 0x000fe20003800000 */
[----:B------:R-:W-:-:S02]  /*31c0*/  ULEA UR32, UR17, 0xfffff800, 0xb ;  /* 0xfffff80011207891 */ /* 0x000fc4000f8e583f */
[----:B------:R-:W-:Y:S01]  /*31d0*/  UIMAD UR28, UR30, UR29, UR28 ;  /* 0x0000001d1e1c72a4 */ /* 0x000fe2000f8e021c */
[----:B------:R-:W0:Y:S04]  /*31e0*/  LDS R123, [R123.X8+0x36e4] ;  /* 0x0036e4007b7b7984 */ /* 0x000e280000008800 */
[----:B------:R1:W-:Y:S02]  /*31f0*/  @!P0 STS.64 [R151.X8+0x45e0], R48 ;  /* 0x0045e03097008388 */ /* 0x0003e40000008a00 */
[----:B-1----:R-:W-:-:S04]  /*3200*/  SHF.L.U32 R48, R86, 0x4, RZ ;  /* 0x0000000456307819 */ /* 0x002fc800000006ff */
[C---:B------:R-:W-:Y:S02]  /*3210*/  IADD3 R49, R48.reuse, 0x1, RZ ;  /* 0x0000000130317810 */ /* 0x040fe40007ffe0ff */
[----:B------:R-:W-:Y:S02]  /*3220*/  IADD3 R155, R48, 0x3, RZ ;  /* 0x00000003309b7810 */ /* 0x000fe40007ffe0ff */
[-C--:B------:R-:W-:Y:S02]  /*3230*/  LEA.HI.SX32 R152, R49, R48.reuse, 0x1b ;  /* 0x0000003031987211 */ /* 0x080fe400078fdaff */
[----:B------:R-:W-:Y:S01]  /*3240*/  LEA.HI.SX32 R155, R155, R48, 0x1b ;  /* 0x000000309b9b7211 */ /* 0x000fe200078fdaff */
[----:B0-----:R-:W-:Y:S02]  /*3250*/  FFMA.FTZ R122, R123, R122, R51 ;  /* 0x0000007a7b7a7223 */ /* 0x001fe40000010033 */
[----:B------:R-:W-:Y:S02]  /*3260*/  FMUL.FTZ R51, R67, UR37 ;  /* 0x0000002543337c20 */ /* 0x000fe40008410000 */
[----:B------:R-:W-:-:S02]  /*3270*/  FFMA.FTZ R121, R121, R122, R50 ;  /* 0x0000007a79797223 */ /* 0x000fc40000010032 */
[----:B------:R-:W-:Y:S02]  /*3280*/  FMUL.FTZ R50, R68, UR37 ;  /* 0x0000002544327c20 */ /* 0x000fe40008410000 */
[----:B------:R-:W-:Y:S02]  /*3290*/  FFMA.FTZ R120, R120, R121, R51 ;  /* 0x0000007978787223 */ /* 0x000fe40000010033 */
[----:B------:R-:W-:Y:S02]  /*32a0*/  FMUL.FTZ R51, R69, UR37 ;  /* 0x0000002545337c20 */ /* 0x000fe40008410000 */
[----:B------:R-:W-:Y:S02]  /*32b0*/  FFMA.FTZ R119, R119, R120, R50 ;  /* 0x0000007877777223 */ /* 0x000fe40000010032 */
[----:B------:R-:W-:Y:S02]  /*32c0*/  FMUL.FTZ R50, R70, UR37 ;  /* 0x0000002546327c20 */ /* 0x000fe40008410000 */
[----:B------:R-:W-:Y:S01]  /*32d0*/  FFMA.FTZ R118, R118, R119, R51 ;  /* 0x0000007776767223 */ /* 0x000fe20000010033 */
[----:B------:R-:W-:Y:S01]  /*32e0*/  HFMA2.MMA R51, -RZ, RZ, 0, 0 ;  /* 0x00000000ff337435 */ /* 0x000fe200000001ff */
[----:B------:R-:W-:-:S02]  /*32f0*/  FMUL.FTZ R148, R122, UR34 ;  /* 0x000000227a947c20 */ /* 0x000fc40008410000 */
[----:B------:R-:W-:Y:S02]  /*3300*/  FFMA.FTZ R123, R117, R118, R50 ;  /* 0x00000076757b7223 */ /* 0x000fe40000010032 */
[----:B------:R-:W-:Y:S02]  /*3310*/  FFMA.FTZ R50, R80, R139, RZ ;  /* 0x0000008b50327223 */ /* 0x000fe400000100ff */
[----:B------:R-:W-:Y:S02]  /*3320*/  FFMA.FTZ R52, R116, R123, R52 ;  /* 0x0000007b74347223 */ /* 0x000fe40000010034 */
[----:B------:R-:W-:Y:S01]  /*3330*/  FFMA.FTZ R54, R79, R137, R50 ;  /* 0x000000894f367223 */ /* 0x000fe20000010032 */
[----:B------:R-:W-:Y:S01]  /*3340*/  MOV R50, R86 ;  /* 0x0000005600327202 */ /* 0x000fe20000000f00 */
[----:B------:R-:W-:Y:S01]  /*3350*/  FFMA.FTZ R53, R115, R52, R53 ;  /* 0x0000003473357223 */ /* 0x000fe20000010035 */
[----:B------:R-:W-:Y:S01]  /*3360*/  MOV R115, UR30 ;  /* 0x0000001e00737c02 */ /* 0x000fe20008000f00 */
[----:B------:R-:W-:-:S02]  /*3370*/  FFMA.FTZ R139, R92, -R90, R139 ;  /* 0x8000005a5c8b7223 */ /* 0x000fc4000001008b */
[----:B------:R-:W-:Y:S01]  /*3380*/  FFMA.FTZ R90, R78, R135, R54 ;  /* 0x000000874e5a7223 */ /* 0x000fe20000010036 */
[----:B------:R-:W-:Y:S01]  /*3390*/  PRMT R54, RZ, 0x7610, R40 ;  /* 0x00007610ff367816 */ /* 0x000fe20000000028 */
[----:B------:R-:W-:-:S04]  /*33a0*/  IMAD.WIDE.U32 R50, R115, c[0x0][0x298], R50 ;  /* 0x0000a60073327a25 */ /* 0x000fc800078e0032 */
[----:B------:R-:W-:Y:S01]  /*33b0*/  FFMA.FTZ R115, R77, R140, R90 ;  /* 0x0000008c4d737223 */ /* 0x000fe2000001005a */
[----:B------:R-:W-:Y:S01]  /*33c0*/  IADD3 R51, R51, UR28, RZ ;  /* 0x0000001c33337c10 */ /* 0x000fe2000fffe0ff */
[----:B------:R-:W-:Y:S01]  /*33d0*/  FFMA.FTZ R114, R114, R53, R91 ;  /* 0x0000003572727223 */ /* 0x000fe2000001005b */
[----:B------:R-:W-:Y:S01]  /*33e0*/  PRMT R91, RZ, 0x5410, R41 ;  /* 0x00005410ff5b7816 */ /* 0x000fe20000000029 */
[----:B------:R-:W-:Y:S01]  /*33f0*/  FMUL.FTZ R116, R74, UR37 ;  /* 0x000000254a747c20 */ /* 0x000fe20008410000 */
[----:B------:R-:W-:Y:S01]  /*3400*/  ULDC.64 UR28, c[0x0][0x2a0] ;  /* 0x0000a800001c7ab9 */ /* 0x000fe20000000a00 */
[----:B------:R-:W-:Y:S01]  /*3410*/  FFMA.FTZ R90, R76, R126, R115 ;  /* 0x0000007e4c5a7223 */ /* 0x000fe20000010073 */
[----:B------:R-:W-:Y:S01]  /*3420*/  UIMAD UR28, UR36, UR28, URZ ;  /* 0x0000001c241c72a4 */ /* 0x000fe2000f8e023f */
[----:B------:R-:W-:Y:S01]  /*3430*/  FFMA.FTZ R115, R113, R114, R116 ;  /* 0x0000007271737223 */ /* 0x000fe20000010074 */
[----:B------:R-:W-:Y:S01]  /*3440*/  PRMT R113, RZ, 0x5410, R42 ;  /* 0x00005410ff717816 */ /* 0x000fe2000000002a */
[----:B------:R-:W-:Y:S01]  /*3450*/  FFMA.FTZ R116, R75, R138, R90 ;  /* 0x0000008a4b747223 */ /* 0x000fe2000001005a */
[----:B------:R-:W-:Y:S01]  /*3460*/  PRMT R90, RZ, 0x7610, R41 ;  /* 0x00007610ff5a7816 */ /* 0x000fe20000000029 */
[----:B------:R-:W-:Y:S01]  /*3470*/  FMUL.FTZ R117, R65, R54 ;  /* 0x0000003641757220 */ /* 0x000fe20000410000 */
[----:B------:R-:W-:Y:S01]  /*3480*/  UIMAD UR28, UR16, UR29, UR28 ;  /* 0x0000001d101c72a4 */ /* 0x000fe2000f8e021c */
[----:B------:R-:W-:-:S02]  /*3490*/  FMUL.FTZ R128, R60, R91 ;  /* 0x0000005b3c807220 */ /* 0x000fc40000410000 */
[----:B------:R-:W-:Y:S02]  /*34a0*/  FFMA.FTZ R137, R94, -R117, R137 ;  /* 0x800000755e897223 */ /* 0x000fe40000010089 */
[----:B------:R-:W-:Y:S02]  /*34b0*/  FMUL.FTZ R117, R63, R90 ;  /* 0x0000005a3f757220 */ /* 0x000fe40000410000 */
[----:B------:R-:W-:Y:S02]  /*34c0*/  FFMA.FTZ R135, R93, -R128, R135 ;  /* 0x800000805d877223 */ /* 0x000fe40000010087 */
[----:B------:R-:W-:Y:S02]  /*34d0*/  FFMA.FTZ R116, R74, R133, R116 ;  /* 0x000000854a747223 */ /* 0x000fe40000010074 */
[----:B------:R-:W-:Y:S02]  /*34e0*/  FMUL.FTZ R128, R75, UR37 ;  /* 0x000000254b807c20 */ /* 0x000fe40008410000 */
[----:B------:R-:W-:-:S02]  /*34f0*/  FFMA.FTZ R140, R98, -R117, R140 ;  /* 0x80000075628c7223 */ /* 0x000fc4000001008c */
[----:B------:R-:W-:Y:S02]  /*3500*/  FFMA.FTZ R117, R73, R136, R116 ;  /* 0x0000008849757223 */ /* 0x000fe40000010074 */
[----:B------:R-:W-:Y:S01]  /*3510*/  FFMA.FTZ R116, R112, R115, R128 ;  /* 0x0000007370747223 */ /* 0x000fe20000010080 */
[----:B------:R-:W-:Y:S01]  /*3520*/  PRMT R112, RZ, 0x7610, R42 ;  /* 0x00007610ff707816 */ /* 0x000fe2000000002a */
[----:B------:R-:W-:Y:S01]  /*3530*/  FFMA.FTZ R128, R72, R131, R117 ;  /* 0x0000008348807223 */ /* 0x000fe20000010075 */
[----:B------:R-:W-:Y:S01]  /*3540*/  PRMT R117, RZ, 0x5410, R43 ;  /* 0x00005410ff757816 */ /* 0x000fe2000000002b */
[----:B------:R-:W-:Y:S02]  /*3550*/  FMUL.FTZ R142, R58, R113 ;  /* 0x000000713a8e7220 */ /* 0x000fe40000410000 */
[----:B------:R-:W-:Y:S02]  /*3560*/  FMUL.FTZ R143, R61, R112 ;  /* 0x000000703d8f7220 */ /* 0x000fe40000410000 */
[----:B------:R-:W-:-:S02]  /*3570*/  FFMA.FTZ R128, R71, R134, R128 ;  /* 0x0000008647807223 */ /* 0x000fc40000010080 */
[----:B------:R-:W-:Y:S02]  /*3580*/  FFMA.FTZ R138, R100, -R143, R138 ;  /* 0x8000008f648a7223 */ /* 0x000fe4000001008a */
[----:B------:R-:W-:Y:S02]  /*3590*/  FFMA.FTZ R126, R97, -R142, R126 ;  /* 0x8000008e617e7223 */ /* 0x000fe4000001007e */
[----:B------:R-:W-:Y:S01]  /*35a0*/  FFMA.FTZ R143, R70, R129, R128 ;  /* 0x00000081468f7223 */ /* 0x000fe20000010080 */
[----:B------:R-:W-:Y:S01]  /*35b0*/  PRMT R128, RZ, 0x7610, R43 ;  /* 0x00007610ff807816 */ /* 0x000fe2000000002b */
[----:B------:R-:W-:Y:S02]  /*35c0*/  FMUL.FTZ R144, R56, R117 ;  /* 0x0000007538907220 */ /* 0x000fe40000410000 */
[----:B------:R-:W-:Y:S02]  /*35d0*/  FMUL.FTZ R142, R76, UR37 ;  /* 0x000000254c8e7c20 */ /* 0x000fe40008410000 */
[----:B------:R-:W-:-:S02]  /*35e0*/  FFMA.FTZ R143, R69, R132, R143 ;  /* 0x00000084458f7223 */ /* 0x000fc4000001008f */
[----:B------:R-:W-:Y:S02]  /*35f0*/  FFMA.FTZ R133, R99, -R144, R133 ;  /* 0x8000009063857223 */ /* 0x000fe40000010085 */
[----:B------:R-:W-:Y:S01]  /*3600*/  FFMA.FTZ R142, R111, R116, R142 ;  /* 0x000000746f8e7223 */ /* 0x000fe2000001008e */
[----:B------:R-:W-:Y:S01]  /*3610*/  P2R R111, PR, RZ, 0x1 ;  /* 0x00000001ff6f7803 */ /* 0x000fe20000000000 */
[----:B------:R-:W-:Y:S02]  /*3620*/  FMUL.FTZ R144, R59, R128 ;  /* 0x000000803b907220 */ /* 0x000fe40000410000 */
[----:B------:R-:W-:Y:S02]  /*3630*/  FMUL.FTZ R111, R77, UR37 ;  /* 0x000000254d6f7c20 */ /* 0x000fe40008410000 */
[----:B------:R-:W-:Y:S02]  /*3640*/  FFMA.FTZ R143, R68, R127, R143 ;  /* 0x0000007f448f7223 */ /* 0x000fe4000001008f */
[----:B------:R-:W-:-:S02]  /*3650*/  FFMA.FTZ R136, R103, -R144, R136 ;  /* 0x8000009067887223 */ /* 0x000fc40000010088 */
[----:B------:R-:W-:Y:S02]  /*3660*/  FFMA.FTZ R144, R110, -R145, R130 ;  /* 0x800000916e907223 */ /* 0x000fe40000010082 */
[----:B------:R-:W-:Y:S02]  /*3670*/  FFMA.FTZ R111, R109, R142, R111 ;  /* 0x0000008e6d6f7223 */ /* 0x000fe4000001006f */
[----:B------:R-:W-:Y:S02]  /*3680*/  FFMA.FTZ R130, R67, R130, R143 ;  /* 0x0000008243827223 */ /* 0x000fe4000001008f */
[----:B------:R-:W-:Y:S02]  /*3690*/  FMUL.FTZ R109, R32, R147 ;  /* 0x00000093206d7220 */ /* 0x000fe40000410000 */
[----:B------:R-:W-:Y:S02]  /*36a0*/  FMUL.FTZ R143, R78, UR37 ;  /* 0x000000254e8f7c20 */ /* 0x000fe40008410000 */
[----:B------:R-:W-:-:S02]  /*36b0*/  FMUL.FTZ R145, R35, R150 ;  /* 0x0000009623917220 */ /* 0x000fc40000410000 */
[----:B------:R-:W-:Y:S02]  /*36c0*/  FFMA.FTZ R109, R108, -R109, R125 ;  /* 0x8000006d6c6d7223 */ /* 0x000fe4000001007d */
[----:B------:R-:W-:Y:S02]  /*36d0*/  FFMA.FTZ R130, R66, R125, R130 ;  /* 0x0000007d42827223 */ /* 0x000fe40000010082 */
[----:B------:R-:W-:Y:S02]  /*36e0*/  FFMA.FTZ R125, R102, R111, R143 ;  /* 0x0000006f667d7223 */ /* 0x000fe4000001008f */
[C---:B------:R-:W-:Y:S02]  /*36f0*/  FFMA.FTZ R143, R124.reuse, -R145, R141 ;  /* 0x800000917c8f7223 */ /* 0x040fe4000001008d */
[----:B------:R-:W-:Y:S02]  /*3700*/  FMUL.FTZ R102, R124, R122 ;  /* 0x0000007a7c667220 */ /* 0x000fe40000410000 */
[----:B------:R-:W-:-:S02]  /*3710*/  FMUL.FTZ R145, R143, R148 ;  /* 0x000000948f917220 */ /* 0x000fc40000410000 */
[C---:B------:R-:W-:Y:S02]  /*3720*/  FMUL.FTZ R124, R35.reuse, R122 ;  /* 0x0000007a237c7220 */ /* 0x040fe40000410000 */
[-C--:B------:R-:W-:Y:S02]  /*3730*/  FFMA.FTZ R16, R35, R102.reuse, R16 ;  /* 0x0000006623107223 */ /* 0x080fe40000010010 */
[----:B------:R-:W-:Y:S02]  /*3740*/  FFMA.FTZ R102, R150, R102, R145 ;  /* 0x0000006696667223 */ /* 0x000fe40000010091 */
[----:B------:R-:W-:Y:S02]  /*3750*/  FMUL.FTZ R148, R121, UR34 ;  /* 0x0000002279947c20 */ /* 0x000fe40008410000 */
[----:B------:R-:W-:Y:S01]  /*3760*/  FFMA.FTZ R96, R96, R125, R149 ;  /* 0x0000007d60607223 */ /* 0x000fe20000010095 */
[----:B------:R-:W-:Y:S01]  /*3770*/  LEA.HI.SX32 R149, R48, R48, 0x1b ;  /* 0x0000003030957211 */ /* 0x000fe200078fdaff */
[----:B------:R-:W-:-:S02]  /*3780*/  FMUL.FTZ R145, R80, UR37 ;  /* 0x0000002550917c20 */ /* 0x000fc40008410000 */
[----:B------:R-:W-:Y:S02]  /*3790*/  FMUL.FTZ R122, R143, R124 ;  /* 0x0000007c8f7a7220 */ /* 0x000fe40000410000 */
[----:B------:R-:W-:Y:S02]  /*37a0*/  FMUL.FTZ R108, R108, R121 ;  /* 0x000000796c6c7220 */ /* 0x000fe40000410000 */
[----:B------:R-:W-:Y:S02]  /*37b0*/  FMUL.FTZ R143, R109, R148 ;  /* 0x000000946d8f7220 */ /* 0x000fe40000410000 */
[----:B------:R-:W-:Y:S02]  /*37c0*/  FFMA.FTZ R95, R95, R96, R145 ;  /* 0x000000605f5f7223 */ /* 0x000fe40000010091 */
[-C--:B------:R-:W-:Y:S02]  /*37d0*/  FFMA.FTZ R19, R32, R108.reuse, R19 ;  /* 0x0000006c20137223 */ /* 0x080fe40000010013 */
[----:B------:R-:W-:-:S02]  /*37e0*/  FFMA.FTZ R143, R147, R108, R143 ;  /* 0x0000006c938f7223 */ /* 0x000fc4000001008f */
[----:B------:R-:W-:Y:S02]  /*37f0*/  FMUL.FTZ R108, R62, R95 ;  /* 0x0000005f3e6c7220 */ /* 0x000fe40000410000 */
[----:B------:R-:W-:Y:S02]  /*3800*/  FMUL.FTZ R145, R120, UR34 ;  /* 0x0000002278917c20 */ /* 0x000fe40008410000 */
[----:B------:R-:W-:Y:S02]  /*3810*/  FMUL.FTZ R151, R110, R120 ;  /* 0x000000786e977220 */ /* 0x000fe40000410000 */
[----:B------:R-:W-:Y:S02]  /*3820*/  FMUL.FTZ R124, R150, R124 ;  /* 0x0000007c967c7220 */ /* 0x000fe40000410000 */
[----:B------:R-:W-:Y:S02]  /*3830*/  FMUL.FTZ R49, R65, R96 ;  /* 0x0000006041317220 */ /* 0x000fe40000410000 */
[----:B------:R-:W-:-:S02]  /*3840*/  FFMA.FTZ R110, R139, R108, RZ ;  /* 0x0000006c8b6e7223 */ /* 0x000fc400000100ff */
[----:B------:R-:W-:Y:S02]  /*3850*/  FMUL.FTZ R150, R144, R145 ;  /* 0x0000009190967220 */ /* 0x000fe40000410000 */
[----:B------:R-:W-:Y:S02]  /*3860*/  FMUL.FTZ R148, R55, R108 ;  /* 0x0000006c37947220 */ /* 0x000fe40000410000 */
[-C--:B------:R-:W-:Y:S02]  /*3870*/  FMUL.FTZ R145, R54, R49.reuse ;  /* 0x0000003136917220 */ /* 0x080fe40000410000 */
[----:B------:R-:W-:Y:S01]  /*3880*/  FFMA.FTZ R110, R137, R49, R110 ;  /* 0x00000031896e7223 */ /* 0x000fe2000001006e */
[----:B------:R-:W-:Y:S01]  /*3890*/  IADD3 R49, R48, 0x2, RZ ;  /* 0x0000000230317810 */ /* 0x000fe20007ffe0ff */
[----:B------:R-:W-:Y:S01]  /*38a0*/  FFMA.FTZ R108, R146, R151, R150 ;  /* 0x00000097926c7223 */ /* 0x000fe20000010096 */
[----:B------:R0:W-:Y:S01]  /*38b0*/  STS [R149.X4+0x1090], R148 ;  /* 0x0010909495007388 */ /* 0x0001e20000004800 */
[----:B------:R-:W-:Y:S01]  /*38c0*/  FMUL.FTZ R150, R60, R125 ;  /* 0x0000007d3c967220 */ /* 0x000fe20000410000 */
[----:B------:R-:W-:Y:S01]  /*38d0*/  LEA.HI.SX32 R153, R49, R48, 0x1b ;  /* 0x0000003031997211 */ /* 0x000fe200078fdaff */
[----:B------:R-:W-:Y:S01]  /*38e0*/  FFMA.FTZ R18, R37, R151, R18 ;  /* 0x0000009725127223 */ /* 0x000fe20000010012 */
[----:B------:R1:W-:Y:S01]  /*38f0*/  STS [R152.X4+0x1094], R145 ;  /* 0x0010949198007388 */ /* 0x0003e20000004800 */
[----:B------:R-:W-:-:S02]  /*3900*/  FMUL.FTZ R151, R63, R111 ;  /* 0x0000006f3f977220 */ /* 0x000fc40000410000 */
[----:B------:R-:W-:Y:S02]  /*3910*/  FFMA.FTZ R49, R135, R150, R110 ;  /* 0x0000009687317223 */ /* 0x000fe4000001006e */
[-C--:B------:R-:W-:Y:S02]  /*3920*/  FMUL.FTZ R48, R90, R151.reuse ;  /* 0x000000975a307220 */ /* 0x080fe40000410000 */
[----:B------:R-:W-:Y:S02]  /*3930*/  FFMA.FTZ R49, R140, R151, R49 ;  /* 0x000000978c317223 */ /* 0x000fe40000010031 */
[----:B0-----:R-:W-:Y:S01]  /*3940*/  FMUL.FTZ R148, R58, R142 ;  /* 0x0000008e3a947220 */ /* 0x001fe20000410000 */
[----:B-1----:R-:W-:Y:S01]  /*3950*/  PRMT R145, RZ, 0x5410, R44 ;  /* 0x00005410ff917816 */ /* 0x002fe2000000002c */
[----:B------:R-:W-:Y:S02]  /*3960*/  FMUL.FTZ R151, R61, R116 ;  /* 0x000000743d977220 */ /* 0x000fe40000410000 */
[----:B------:R-:W-:-:S02]  /*3970*/  FFMA.FTZ R49, R126, R148, R49 ;  /* 0x000000947e317223 */ /* 0x000fc40000010031 */
[----:B------:R-:W-:Y:S02]  /*3980*/  FMUL.FTZ R150, R91, R150 ;  /* 0x000000965b967220 */ /* 0x000fe40000410000 */
[----:B------:R-:W-:Y:S02]  /*3990*/  FMUL.FTZ R154, R56, R115 ;  /* 0x00000073389a7220 */ /* 0x000fe40000410000 */
[----:B------:R-:W-:Y:S01]  /*39a0*/  FFMA.FTZ R152, R138, R151, R49 ;  /* 0x000000978a987223 */ /* 0x000fe20000010031 */
[----:B------:R0:W-:Y:S01]  /*39b0*/  STS [R153.X4+0x1098], R150 ;  /* 0x0010989699007388 */ /* 0x0001e20000004800 */
[----:B------:R-:W-:Y:S01]  /*39c0*/  FMUL.FTZ R110, R38, R145 ;  /* 0x00000091266e7220 */ /* 0x000fe20000410000 */
[----:B------:R-:W-:Y:S01]  /*39d0*/  PRMT R49, RZ, 0x5410, R45 ;  /* 0x00005410ff317816 */ /* 0x000fe2000000002d */
[----:B------:R-:W-:Y:S01]  /*39e0*/  FMUL.FTZ R156, R117, R154 ;  /* 0x0000009a759c7220 */ /* 0x000fe20000410000 */
[----:B------:R1:W-:Y:S01]  /*39f0*/  STS [R155.X4+0x109c], R48 ;  /* 0x00109c309b007388 */ /* 0x0003e20000004800 */
[----:B------:R-:W-:Y:S01]  /*3a00*/  FFMA.FTZ R131, R101, -R110, R131 ;  /* 0x8000006e65837223 */ /* 0x000fe20000010083 */
[----:B------:R-:W-:Y:S01]  /*3a10*/  PRMT R110, RZ, 0x7610, R44 ;  /* 0x00007610ff6e7816 */ /* 0x000fe2000000002c */
[----:B------:R-:W-:Y:S01]  /*3a20*/  FMUL.FTZ R148, R113, R148 ;  /* 0x0000009471947220 */ /* 0x000fe20000410000 */
[----:B------:R-:W-:Y:S01]  /*3a30*/  STS [R149.X4+0x10a8], R156 ;  /* 0x0010a89c95007388 */ /* 0x000fe20000004800 */
[----:B0-----:R-:W-:-:S02]  /*3a40*/  FMUL.FTZ R150, R112, R151 ;  /* 0x0000009770967220 */ /* 0x001fc40000410000 */
[----:B------:R-:W-:Y:S01]  /*3a50*/  FFMA.FTZ R151, R133, R154, R152 ;  /* 0x0000009a85977223 */ /* 0x000fe20000010098 */
[----:B------:R0:W-:Y:S01]  /*3a60*/  STS [R149.X4+0x10a0], R148 ;  /* 0x0010a09495007388 */ /* 0x0001e20000004800 */
[----:B------:R-:W-:Y:S02]  /*3a70*/  FMUL.FTZ R153, R59, R114 ;  /* 0x000000723b997220 */ /* 0x000fe40000410000 */
[----:B------:R-:W-:Y:S01]  /*3a80*/  FMUL.FTZ R154, R38, R53 ;  /* 0x00000035269a7220 */ /* 0x000fe20000410000 */
[----:B------:R2:W-:Y:S01]  /*3a90*/  STS [R149.X4+0x10a4], R150 ;  /* 0x0010a49695007388 */ /* 0x0005e20000004800 */
[-C--:B-1----:R-:W-:Y:S02]  /*3aa0*/  FFMA.FTZ R48, R136, R153.reuse, R151 ;  /* 0x0000009988307223 */ /* 0x082fe40000010097 */
[----:B------:R-:W-:Y:S01]  /*3ab0*/  FMUL.FTZ R157, R57, R110 ;  /* 0x0000006e399d7220 */ /* 0x000fe20000410000 */
[----:B------:R-:W-:Y:S01]  /*3ac0*/  STS [R149.X4+0x10cc], R124 ;  /* 0x0010cc7c95007388 */ /* 0x000fe20000004800 */
[----:B------:R-:W-:Y:S01]  /*3ad0*/  FFMA.FTZ R151, R131, R154, R48 ;  /* 0x0000009a83977223 */ /* 0x000fe20000010030 */
[----:B------:R-:W-:Y:S01]  /*3ae0*/  PRMT R48, RZ, 0x7610, R45 ;  /* 0x00007610ff307816 */ /* 0x000fe2000000002d */
[----:B------:R-:W-:-:S02]  /*3af0*/  FMUL.FTZ R152, R128, R153 ;  /* 0x0000009980987220 */ /* 0x000fc40000410000 */
[----:B------:R-:W-:Y:S02]  /*3b00*/  FFMA.FTZ R134, R105, -R157, R134 ;  /* 0x8000009d69867223 */ /* 0x000fe40000010086 */
[----:B0-----:R-:W-:Y:S01]  /*3b10*/  FMUL.FTZ R148, R39, R48 ;  /* 0x0000003027947220 */ /* 0x001fe20000410000 */
[----:B------:R0:W-:Y:S01]  /*3b20*/  STS [R149.X4+0x10ac], R152 ;  /* 0x0010ac9895007388 */ /* 0x0001e20000004800 */
[----:B------:R-:W-:Y:S02]  /*3b30*/  FMUL.FTZ R153, R57, R52 ;  /* 0x0000003439997220 */ /* 0x000fe40000410000 */
[----:B------:R-:W-:Y:S02]  /*3b40*/  FFMA.FTZ R132, R107, -R148, R132 ;  /* 0x800000946b847223 */ /* 0x000fe40000010084 */
[----:B------:R-:W-:Y:S01]  /*3b50*/  FFMA.FTZ R148, R134, R153, R151 ;  /* 0x0000009986947223 */ /* 0x000fe20000010097 */
[----:B------:R-:W-:Y:S01]  /*3b60*/  PRMT R151, RZ, 0x5410, R46 ;  /* 0x00005410ff977816 */ /* 0x000fe2000000002e */
[----:B------:R-:W-:-:S02]  /*3b70*/  FMUL.FTZ R155, R36, R49 ;  /* 0x00000031249b7220 */ /* 0x000fc40000410000 */
[----:B--2---:R-:W-:Y:S01]  /*3b80*/  FMUL.FTZ R150, R110, R153 ;  /* 0x000000996e967220 */ /* 0x004fe20000410000 */
[----:B------:R-:W-:Y:S01]  /*3b90*/  MOV R153, UR16 ;  /* 0x0000001000997c02 */ /* 0x000fe20008000f00 */
[----:B0-----:R-:W-:Y:S02]  /*3ba0*/  FMUL.FTZ R152, R34, R151 ;  /* 0x0000009722987220 */ /* 0x001fe40000410000 */
[----:B------:R-:W-:Y:S01]  /*3bb0*/  FFMA.FTZ R129, R104, -R155, R129 ;  /* 0x8000009b68817223 */ /* 0x000fe20000010081 */
[----:B------:R0:W-:Y:S01]  /*3bc0*/  STS [R149.X4+0x10b4], R150 ;  /* 0x0010b49695007388 */ /* 0x0001e20000004800 */
[----:B------:R-:W-:Y:S02]  /*3bd0*/  FFMA.FTZ R127, R106, -R152, R127 ;  /* 0x800000986a7f7223 */ /* 0x000fe4000001007f */
[----:B------:R-:W-:Y:S02]  /*3be0*/  FMUL.FTZ R152, R123, UR34 ;  /* 0x000000227b987c20 */ /* 0x000fe40008410000 */
[----:B------:R-:W-:-:S02]  /*3bf0*/  FMUL.FTZ R104, R104, R123 ;  /* 0x0000007b68687220 */ /* 0x000fc40000410000 */
[----:B------:R-:W-:Y:S02]  /*3c00*/  FMUL.FTZ R152, R129, R152 ;  /* 0x0000009881987220 */ /* 0x000fe40000410000 */
[----:B------:R-:W-:-:S04]  /*3c10*/  IMAD.WIDE.U32 R50, R153, c[0x0][0x2a0], R50 ;  /* 0x0000a80099327a25 */ /* 0x000fc800078e0032 */
[----:B0-----:R-:W-:Y:S02]  /*3c20*/  FMUL.FTZ R150, R36, R123 ;  /* 0x0000007b24967220 */ /* 0x001fe40000410000 */
[C---:B------:R-:W-:Y:S02]  /*3c30*/  FFMA.FTZ R123, R49.reuse, R104, R152 ;  /* 0x00000068317b7223 */ /* 0x040fe40000010098 */
[----:B------:R-:W-:Y:S02]  /*3c40*/  FMUL.FTZ R152, R49, R150 ;  /* 0x0000009631987220 */ /* 0x000fe40000410000 */
[----:B------:R-:W-:Y:S02]  /*3c50*/  FMUL.FTZ R49, R118, UR34 ;  /* 0x0000002276317c20 */ /* 0x000fe40008410000 */
[----:B------:R-:W-:Y:S01]  /*3c60*/  FMUL.FTZ R107, R107, R118 ;  /* 0x000000766b6b7220 */ /* 0x000fe20000410000 */
[----:B------:R0:W-:Y:S01]  /*3c70*/  STS [R149.X4+0x10b8], R152 ;  /* 0x0010b89895007388 */ /* 0x0001e20000004800 */
[----:B------:R-:W-:-:S02]  /*3c80*/  FMUL.FTZ R49, R132, R49 ;  /* 0x0000003184317220 */ /* 0x000fc40000410000 */
[----:B------:R-:W-:Y:S02]  /*3c90*/  FFMA.FTZ R129, R129, R150, R148 ;  /* 0x0000009681817223 */ /* 0x000fe40000010094 */
[----:B------:R-:W-:Y:S02]  /*3ca0*/  FMUL.FTZ R153, R39, R118 ;  /* 0x0000007627997220 */ /* 0x000fe40000410000 */
[C---:B------:R-:W-:Y:S02]  /*3cb0*/  FFMA.FTZ R118, R48.reuse, R107, R49 ;  /* 0x0000006b30767223 */ /* 0x040fe40000010031 */
[-C--:B------:R-:W-:Y:S01]  /*3cc0*/  FMUL.FTZ R48, R48, R153.reuse ;  /* 0x0000009930307220 */ /* 0x080fe20000410000 */
[----:B0-----:R-:W-:Y:S01]  /*3cd0*/  MOV R152, UR32 ;  /* 0x0000002000987c02 */ /* 0x001fe20008000f00 */
[----:B------:R-:W-:Y:S01]  /*3ce0*/  FFMA.FTZ R132, R132, R153, R129 ;  /* 0x0000009984847223 */ /* 0x000fe20000010081 */
[----:B------:R-:W-:Y:S01]  /*3cf0*/  IADD3 R153, R51, UR28, RZ ;  /* 0x0000001c33997c10 */ /* 0x000fe2000fffe0ff */
[----:B------:R-:W-:Y:S01]  /*3d00*/  FMUL.FTZ R129, R37, R120 ;  /* 0x0000007825817220 */ /* 0x000fe20000410000 */
[----:B------:R0:W-:Y:S01]  /*3d10*/  STS [R149.X4+0x10bc], R48 ;  /* 0x0010bc3095007388 */ /* 0x0001e20000004800 */
[----:B------:R-:W-:Y:S01]  /*3d20*/  FMUL.FTZ R120, R32, R121 ;  /* 0x0000007920787220 */ /* 0x000fe20000410000 */
[----:B------:R-:W-:Y:S01]  /*3d30*/  MOV R121, UR32 ;  /* 0x0000002000797c02 */ /* 0x000fe20008000f00 */
[----:B------:R-:W-:-:S02]  /*3d40*/  FMUL.FTZ R148, R119, UR34 ;  /* 0x0000002277947c20 */ /* 0x000fc40008410000 */
[-C--:B------:R-:W-:Y:S01]  /*3d50*/  FMUL.FTZ R106, R106, R119.reuse ;  /* 0x000000776a6a7220 */ /* 0x080fe20000410000 */
[----:B------:R-:W-:Y:S01]  /*3d60*/  IADD3 R121, -R121, c[0x0][0x168], -R86 ;  /* 0x00005a0079797a10 */ /* 0x000fe20007ffe956 */
[----:B------:R-:W-:Y:S02]  /*3d70*/  FMUL.FTZ R148, R127, R148 ;  /* 0x000000947f947220 */ /* 0x000fe40000410000 */
[----:B------:R-:W-:Y:S01]  /*3d80*/  FMUL.FTZ R150, R34, R119 ;  /* 0x0000007722967220 */ /* 0x000fe20000410000 */
[----:B0-----:R-:W-:Y:S01]  /*3d90*/  IADD3 R48, P0, R50, UR32, RZ ;  /* 0x0000002032307c10 */ /* 0x001fe2000ff1e0ff */
[----:B------:R-:W-:Y:S02]  /*3da0*/  FMUL.FTZ R158, R145, R154 ;  /* 0x0000009a919e7220 */ /* 0x000fe40000410000 */
[C---:B------:R-:W-:Y:S01]  /*3db0*/  FFMA.FTZ R119, R151.reuse, R106, R148 ;  /* 0x0000006a97777223 */ /* 0x040fe20000010094 */
[----:B------:R-:W-:Y:S01]  /*3dc0*/  LEA.HI.X.SX32 R49, R152, R153, 0x1, P0 ;  /* 0x0000009998317211 */ /* 0x000fe200000f0eff */
[----:B------:R-:W-:Y:S01]  /*3dd0*/  FMUL.FTZ R148, R151, R150 ;  /* 0x0000009697947220 */ /* 0x000fe20000410000 */
[----:B------:R-:W-:Y:S01]  /*3de0*/  ISETP.GE.AND P0, PT, R121, 0x1, PT ;  /* 0x000000017900780c */ /* 0x000fe20003f06270 */
[----:B------:R-:W-:Y:S01]  /*3df0*/  FMUL.FTZ R146, R146, R129 ;  /* 0x0000008192927220 */ /* 0x000fe20000410000 */
[----:B------:R-:W-:Y:S01]  /*3e00*/  STS [R149.X4+0x10b0], R158 ;  /* 0x0010b09e95007388 */ /* 0x000fe20000004800 */
[----:B------:R-:W-:-:S02]  /*3e10*/  FMUL.FTZ R154, R147, R120 ;  /* 0x00000078939a7220 */ /* 0x000fc40000410000 */
[----:B------:R-:W-:Y:S01]  /*3e20*/  FFMA.FTZ R127, R127, R150, R132 ;  /* 0x000000967f7f7223 */ /* 0x000fe20000010084 */
[----:B------:R0:W-:Y:S01]  /*3e30*/  STS [R149.X4+0x10c0], R148 ;  /* 0x0010c09495007388 */ /* 0x0001e20000004800 */
[----:B------:R-:W-:Y:S02]  /*3e40*/  FMUL.FTZ R105, R105, R52 ;  /* 0x0000003469697220 */ /* 0x000fe40000410000 */
[----:B------:R-:W-:Y:S01]  /*3e50*/  FFMA.FTZ R144, R144, R129, R127 ;  /* 0x0000008190907223 */ /* 0x000fe2000001007f */
[----:B------:R1:W-:Y:S01]  /*3e60*/  STS [R149.X4+0x10c4], R146 ;  /* 0x0010c49295007388 */ /* 0x0003e20000004800 */
[----:B------:R-:W-:Y:S02]  /*3e70*/  FMUL.FTZ R127, R52, UR34 ;  /* 0x00000022347f7c20 */ /* 0x000fe40008410000 */
[----:B------:R-:W-:Y:S01]  /*3e80*/  FMUL.FTZ R152, R53, UR34 ;  /* 0x0000002235987c20 */ /* 0x000fe20008410000 */
[----:B------:R2:W-:Y:S01]  /*3e90*/  STS [R149.X4+0x10c8], R154 ;  /* 0x0010c89a95007388 */ /* 0x0005e20000004800 */
[----:B------:R-:W-:-:S02]  /*3ea0*/  FMUL.FTZ R151, R114, UR34 ;  /* 0x0000002272977c20 */ /* 0x000fc40008410000 */
[----:B0-----:R-:W-:Y:S02]  /*3eb0*/  FMUL.FTZ R148, R101, R53 ;  /* 0x0000003565947220 */ /* 0x001fe40000410000 */
[----:B------:R-:W-:Y:S02]  /*3ec0*/  FMUL.FTZ R150, R115, UR34 ;  /* 0x0000002273967c20 */ /* 0x000fe40008410000 */
[----:B------:R-:W-:Y:S02]  /*3ed0*/  FMUL.FTZ R147, R116, UR34 ;  /* 0x0000002274937c20 */ /* 0x000fe40008410000 */
[----:B------:R-:W-:Y:S02]  /*3ee0*/  FMUL.FTZ R129, R142, UR34 ;  /* 0x000000228e817c20 */ /* 0x000fe40008410000 */
[----:B------:R-:W-:Y:S02]  /*3ef0*/  FMUL.FTZ R101, R111, UR34 ;  /* 0x000000226f657c20 */ /* 0x000fe40008410000 */
[----:B-1----:R-:W-:-:S02]  /*3f00*/  FMUL.FTZ R146, R125, UR34 ;  /* 0x000000227d927c20 */ /* 0x002fc40008410000 */
[----:B------:R-:W-:Y:S02]  /*3f10*/  FMUL.FTZ R132, R96, UR34 ;  /* 0x0000002260847c20 */ /* 0x000fe40008410000 */
[----:B------:R-:W-:Y:S01]  /*3f20*/  FMUL.FTZ R124, R95, UR34 ;  /* 0x000000225f7c7c20 */ /* 0x000fe20008410000 */
        /* <DEDUP_REMOVED lines=14> */
.L_x_1773:
[----:B--2---:R-:W-:Y:S05]  /*4010*/  BSYNC B0 ;  /* 0x0000000000007941 */ /* 0x004fea0003800000 */
.L_x_1772:
[----:B------:R-:W-:Y:S01]  /*4020*/  UIMAD UR29, UR4, -0x800, UR35 ;  /* 0xfffff800041d78a4 */ /* 0x000fe2000f8e0223 */
[C---:B------:R-:W-:Y:S01]  /*4030*/  LEA R48, P0, R50.reuse, c[0x0][0x318], 0x2 ;  /* 0x0000c60032307a11 */ /* 0x040fe200078010ff */
[----:B------:R-:W-:Y:S01]  /*4040*/  USHF.L.U32 UR28, UR6, 0x2, URZ ;  /* 0x00000002061c7899 */ /* 0x000fe2000800063f */
[----:B------:R-:W-:Y:S01]  /*4050*/  FFMA.FTZ R109, R109, R120, R144 ;  /* 0x000000786d6d7223 */ /* 0x000fe20000010090 */
[----:B------:R-:W-:Y:S01]  /*4060*/  ULDC.64 UR32, c[0x0][0x2b0] ;  /* 0x0000ac0000207ab9 */ /* 0x000fe20000000a00 */
[----:B------:R-:W-:Y:S01]  /*4070*/  LEA.HI.X R49, R50, c[0x0][0x31c], R153, 0x2, P0 ;  /* 0x0000c70032317a11 */ /* 0x000fe200000f1499 */
[----:B0-----:R-:W-:Y:S01]  /*4080*/  FMUL.FTZ R53, R64, R141 ;  /* 0x0000008d40357220 */ /* 0x001fe20000410000 */
[----:B------:R-:W-:Y:S01]  /*4090*/  MOV R51, UR29 ;  /* 0x0000001d00337c02 */ /* 0x000fe20008000f00 */
[----:B------:R-:W-:Y:S01]  /*40a0*/  USHF.L.U64.HI UR29, UR6, 0x2, UR7 ;  /* 0x00000002061d7899 */ /* 0x000fe20008010207 */
[----:B------:R-:W-:Y:S01]  /*40b0*/  ISETP.GE.AND P0, PT, R121, 0x81, PT ;  /* 0x000000817900780c */ /* 0x000fe20003f06270 */
[----:B------:R-:W-:Y:S01]  /*40c0*/  BSSY B0, `(.L_x_1774) ;  /* 0x0000011000007945 */ /* 0x000fe20003800000 */
        /* <DEDUP_REMOVED lines=8> */
[C---:B------:R-:W-:Y:S02]  /*4150*/  IADD3 R51, R86.reuse, 0x80, RZ ;  /* 0x0000008056337810 */ /* 0x040fe40007ffe0ff */
[----:B------:R-:W-:Y:S01]  /*4160*/  IADD3 R141, R86, 0x180, RZ ;  /* 0x00000180568d7810 */ /* 0x000fe20007ffe0ff */
[----:B------:R-:W-:Y:S01]  /*4170*/  FADD.FTZ R17, R102, R17 ;  /* 0x0000001166117221 */ /* 0x000fe20000010000 */
[----:B------:R-:W-:Y:S02]  /*4180*/  LEA.HI.SX32 R51, R51, R86, 0x1b ;  /* 0x0000005633337211 */ /* 0x000fe400078fdaff */
[----:B------:R-:W-:-:S04]  /*4190*/  IADD3 R49, R49, UR29, RZ ;  /* 0x0000001d31317c10 */ /* 0x000fc8000fffe0ff */
[----:B------:R-:W0:Y:S01]  /*41a0*/  LDS R51, [R51.X4+0x1290] ;  /* 0x0012900033337984 */ /* 0x000e220000004800 */
[----:B------:R-:W-:Y:S05]  /*41b0*/  @!P0 BRA `(.L_x_1775) ;  /* 0x0000001000008947 */ /* 0x000fea0003800000 */
[----:B0-----:R0:W-:Y:S02]  /*41c0*/  RED.E.ADD.F32.FTZ.RN.STRONG.GPU [R48.64+-0x1e00], R51 ;  /* 0xffe200333000798e */ /* 0x0011e4000c10e79a */
.L_x_1775:
[----:B------:R-:W-:Y:S05]  /*41d0*/  BSYNC B0 ;  /* 0x0000000000007941 */ /* 0x000fea0003800000 */
.L_x_1774:
        /* <DEDUP_REMOVED lines=14> */
.L_x_1777:
[----:B------:R-:W-:Y:S05]  /*42c0*/  BSYNC B0 ;  /* 0x0000000000007941 */ /* 0x000fea0003800000 */
.L_x_1776:
[----:B------:R-:W2:Y:S01]  /*42d0*/  LDS R141, [R141.X4+0x1690] ;  /* 0x001690008d8d7984 */ /* 0x000ea20000004800 */
[----:B------:R-:W-:Y:S01]  /*42e0*/  BSSY B0, `(.L_x_1778) ;  /* 0x0000005000007945 */ /* 0x000fe20003800000 */
[----:B0-----:R-:W-:-:S02]  /*42f0*/  IADD3 R51, R86, 0x280, RZ ;  /* 0x0000028056337810 */ /* 0x001fc40007ffe0ff */
[----:B------:R-:W-:Y:S01]  /*4300*/  LEA.HI.SX32 R50, R149, R86, 0x1b ;  /* 0x0000005695327211 */ /* 0x000fe200078fdaff */
[----:B------:R-:W-:Y:S05]  /*4310*/  @!P0 BRA `(.L_x_1779) ;  /* 0x0000001000008947 */ /* 0x000fea0003800000 */
[----:B--2---:R0:W-:Y:S02]  /*4320*/  RED.E.ADD.F32.FTZ.RN.STRONG.GPU [R48.64+-0x1a00], R141 ;  /* 0xffe6008d3000798e */ /* 0x0041e4000c10e79a */
.L_x_1779:
[----:B------:R-:W-:Y:S05]  /*4330*/  BSYNC B0 ;  /* 0x0000000000007941 */ /* 0x000fea0003800000 */
.L_x_1778:
[----:B------:R-:W-:Y:S01]  /*4340*/  LEA.HI.SX32 R102, R51, R86, 0x1b ;  /* 0x0000005633667211 */ /* 0x000fe200078fdaff */
[----:B------:R-:W-:Y:S01]  /*4350*/  BSSY B0, `(.L_x_1780) ;  /* 0x0000005000007945 */ /* 0x000fe20003800000 */
[----:B------:R3:W4:Y:S01]  /*4360*/  LDS R51, [R50.X4+0x1890] ;  /* 0x0018900032337984 */ /* 0x0007220000004800 */
[----:B-1----:R-:W-:Y:S01]  /*4370*/  IADD3 R109, R86, 0x300, RZ ;  /* 0x00000300566d7810 */ /* 0x002fe20007ffe0ff */
[----:B------:R-:W-:Y:S05]  /*4380*/  @!P1 BRA `(.L_x_1781) ;  /* 0x0000001000009947 */ /* 0x000fea0003800000 */
[----:B----4-:R1:W-:Y:S02]  /*4390*/  RED.E.ADD.F32.FTZ.RN.STRONG.GPU [R48.64+-0x1800], R51 ;  /* 0xffe800333000798e */ /* 0x0103e4000c10e79a */
.L_x_1781:
[----:B------:R-:W-:Y:S05]  /*43a0*/  BSYNC B0 ;  /* 0x0000000000007941 */ /* 0x000fea0003800000 */
.L_x_1780:
[----:B-1--4-:R1:W4:Y:S01]  /*43b0*/  LDS R51, [R102.X4+0x1a90] ;  /* 0x001a900066337984 */ /* 0x0123220000004800 */
[----:B------:R-:W-:Y:S01]  /*43c0*/  BSSY B0, `(.L_x_1782) ;  /* 0x0000005000007945 */ /* 0x000fe20003800000 */
[----:B0-2---:R-:W-:Y:S02]  /*43d0*/  IADD3 R141, R86, 0x380, RZ ;  /* 0x00000380568d7810 */ /* 0x005fe40007ffe0ff */
[----:B------:R-:W-:Y:S01]  /*43e0*/  LEA.HI.SX32 R109, R109, R86, 0x1b ;  /* 0x000000566d6d7211 */ /* 0x000fe200078fdaff */
[----:B------:R-:W-:Y:S05]  /*43f0*/  @!P2 BRA `(.L_x_1783) ;  /* 0x000000100000a947 */ /* 0x000fea0003800000 */
[----:B----4-:R0:W-:Y:S02]  /*4400*/  RED.E.ADD.F32.FTZ.RN.STRONG.GPU [R48.64+-0x1600], R51 ;  /* 0xffea00333000798e */ /* 0x0101e4000c10e79a */
.L_x_1783:
[----:B------:R-:W-:Y:S05]  /*4410*/  BSYNC B0 ;  /* 0x0000000000007941 */ /* 0x000fea0003800000 */
.L_x_1782:
[----:B------:R-:W2:Y:S01]  /*4420*/  LDS R109, [R109.X4+0x1c90] ;  /* 0x001c90006d6d7984 */ /* 0x000ea20000004800 */
[----:B------:R-:W-:Y:S01]  /*4430*/  BSSY B0, `(.L_x_1784) ;  /* 0x0000005000007945 */ /* 0x000fe20003800000 */
[----:B0---4-:R-:W-:-:S02]  /*4440*/  IADD3 R51, R86, 0x400, RZ ;  /* 0x0000040056337810 */ /* 0x011fc40007ffe0ff */
[----:B------:R-:W-:Y:S01]  /*4450*/  LEA.HI.SX32 R141, R141, R86, 0x1b ;  /* 0x000000568d8d7211 */ /* 0x000fe200078fdaff */
[----:B------:R-:W-:Y:S05]  /*4460*/  @!P3 BRA `(.L_x_1785) ;  /* 0x000000100000b947 */ /* 0x000fea0003800000 */
[----:B--2---:R0:W-:Y:S02]  /*4470*/  RED.E.ADD.F32.FTZ.RN.STRONG.GPU [R48.64+-0x1400], R109 ;  /* 0xffec006d3000798e */ /* 0x0041e4000c10e79a */
.L_x_1785:
[----:B------:R-:W-:Y:S05]  /*4480*/  BSYNC B0 ;  /* 0x0000000000007941 */ /* 0x000fea0003800000 */
.L_x_1784:
[----:B------:R-:W4:Y:S01]  /*4490*/  LDS R141, [R141.X4+0x1e90] ;  /* 0x001e90008d8d7984 */ /* 0x000f220000004800 */
[----:B------:R-:W-:Y:S01]  /*44a0*/  BSSY B0, `(.L_x_1786) ;  /* 0x0000004000007945 */ /* 0x000fe20003800000 */
[----:B------:R-:W-:Y:S01]  /*44b0*/  LEA.HI.SX32 R51, R51, R86, 0x1b ;  /* 0x0000005633337211 */ /* 0x000fe200078fdaff */
[----:B------:R-:W-:Y:S05]  /*44c0*/  @!P4 BRA `(.L_x_1787) ;  /* 0x000000100000c947 */ /* 0x000fea0003800000 */
[----:B----4-:R4:W-:Y:S02]  /*44d0*/  RED.E.ADD.F32.FTZ.RN.STRONG.GPU [R48.64+-0x1200], R141 ;  /* 0xffee008d3000798e */ /* 0x0109e4000c10e79a */
.L_x_1787:
[----:B------:R-:W-:Y:S05]  /*44e0*/  BSYNC B0 ;  /* 0x0000000000007941 */ /* 0x000fea0003800000 */
.L_x_1786:
[----:B------:R-:W0:Y:S01]  /*44f0*/  LDS R51, [R51.X4+0x2090] ;  /* 0x0020900033337984 */ /* 0x000e220000004800 */
[----:B------:R-:W-:Y:S01]  /*4500*/  BSSY B0, `(.L_x_1788) ;  /* 0x0000005000007945 */ /* 0x000fe20003800000 */
[C---:B0-2---:R-:W-:Y:S02]  /*4510*/  IADD3 R109, R86.reuse, 0x480, RZ ;  /* 0x00000480566d7810 */ /* 0x045fe40007ffe0ff */
[----:B----4-:R-:W-:Y:S01]  /*4520*/  IADD3 R141, R86, 0x500, RZ ;  /* 0x00000500568d7810 */ /* 0x010fe20007ffe0ff */
[----:B------:R-:W-:Y:S05]  /*4530*/  @!P5 BRA `(.L_x_1789) ;  /* 0x000000100000d947 */ /* 0x000fea0003800000 */
[----:B------:R0:W-:Y:S02]  /*4540*/  RED.E.ADD.F32.FTZ.RN.STRONG.GPU [R48.64+-0x1000], R51 ;  /* 0xfff000333000798e */ /* 0x0001e4000c10e79a */
.L_x_1789:
[----:B------:R-:W-:Y:S05]  /*4550*/  BSYNC B0 ;  /* 0x0000000000007941 */ /* 0x000fea0003800000 */
.L_x_1788:
        /* <DEDUP_REMOVED lines=14> */
.L_x_1791:
[----:B------:R-:W-:Y:S05]  /*4640*/  BSYNC B0 ;  /* 0x0000000000007941 */ /* 0x000fea0003800000 */
.L_x_1790:
[----:B------:R-:W2:Y:S01]  /*4650*/  LDS R141, [R141.X4+0x2490] ;  /* 0x002490008d8d7984 */ /* 0x000ea20000004800 */
[----:B------:R-:W-:Y:S01]  /*4660*/  BSSY B0, `(.L_x_1792) ;  /* 0x0000005000007945 */ /* 0x000fe20003800000 */
[----:B0-----:R-:W-:Y:S02]  /*4670*/  IADD3 R109, R86, 0x600, RZ ;  /* 0x00000600566d7810 */ /* 0x001fe40007ffe0ff */
[----:B------:R-:W-:Y:S01]  /*4680*/  LEA.HI.SX32 R51, R51, R86, 0x1b ;  /* 0x0000005633337211 */ /* 0x000fe200078fdaff */
[----:B------:R-:W-:Y:S05]  /*4690*/  @!P0 BRA `(.L_x_1793) ;  /* 0x0000001000008947 */ /* 0x000fea0003800000 */
[----:B--2---:R0:W-:Y:S02]  /*46a0*/  RED.E.ADD.F32.FTZ.RN.STRONG.GPU [R48.64+-0xc00], R141 ;  /* 0xfff4008d3000798e */ /* 0x0041e4000c10e79a */
.L_x_1793:
[----:B------:R-:W-:Y:S05]  /*46b0*/  BSYNC B0 ;  /* 0x0000000000007941 */ /* 0x000fea0003800000 */
.L_x_1792:
[----:B------:R-:W4:Y:S01]  /*46c0*/  LDS R51, [R51.X4+0x2690] ;  /* 0x0026900033337984 */ /* 0x000f220000004800 */
[----:B------:R-:W-:Y:S01]  /*46d0*/  BSSY B0, `(.L_x_1794) ;  /* 0x0000005000007945 */ /* 0x000fe20003800000 */
[----:B------:R-:W-:-:S02]  /*46e0*/  IADD3 R121, R86, 0x680, RZ ;  /* 0x0000068056797810 */ /* 0x000fc40007ffe0ff */
[----:B------:R-:W-:Y:S01]  /*46f0*/  LEA.HI.SX32 R109, R109, R86, 0x1b ;  /* 0x000000566d6d7211 */ /* 0x000fe200078fdaff */
[----:B------:R-:W-:Y:S05]  /*4700*/  @!P1 BRA `(.L_x_1795) ;  /* 0x0000001000009947 */ /* 0x000fea0003800000 */
[----:B----4-:R4:W-:Y:S02]  /*4710*/  RED.E.ADD.F32.FTZ.RN.STRONG.GPU [R48.64+-0xa00], R51 ;  /* 0xfff600333000798e */ /* 0x0109e4000c10e79a */
.L_x_1795:
[----:B------:R-:W-:Y:S05]  /*4720*/  BSYNC B0 ;  /* 0x0000000000007941 */ /* 0x000fea0003800000 */
.L_x_1794:
[----:B------:R-:W0:Y:S01]  /*4730*/  LDS R109, [R109.X4+0x2890] ;  /* 0x002890006d6d7984 */ /* 0x000e220000004800 */
[----:B------:R-:W-:Y:S01]  /*4740*/  BSSY B0, `(.L_x_1796) ;  /* 0x0000005000007945 */ /* 0x000fe20003800000 */
[----:B----4-:R-:W-:Y:S02]  /*4750*/  IADD3 R51, R86, 0x700, RZ ;  /* 0x0000070056337810 */ /* 0x010fe40007ffe0ff */
[----:B------:R-:W-:Y:S01]  /*4760*/  LEA.HI.SX32 R121, R121, R86, 0x1b ;  /* 0x0000005679797211 */ /* 0x000fe200078fdaff */
[----:B------:R-:W-:Y:S05]  /*4770*/  @!P2 BRA `(.L_x_1797) ;  /* 0x000000100000a947 */ /* 0x000fea0003800000 */
[----:B0-----:R0:W-:Y:S02]  /*4780*/  RED.E.ADD.F32.FTZ.RN.STRONG.GPU [R48.64+-0x800], R109 ;  /* 0xfff8006d3000798e */ /* 0x0011e4000c10e79a */
.L_x_1797:
[----:B------:R-:W-:Y:S05]  /*4790*/  BSYNC B0 ;  /* 0x0000000000007941 */ /* 0x000fea0003800000 */
.L_x_1796:
[----:B------:R-:W4:Y:S01]  /*47a0*/  LDS R121, [R121.X4+0x2a90] ;  /* 0x002a900079797984 */ /* 0x000f220000004800 */
[----:B------:R-:W-:Y:S01]  /*47b0*/  BSSY B0, `(.L_x_1798) ;  /* 0x0000005000007945 */ /* 0x000fe20003800000 */
[----:B0-----:R-:W-:Y:S02]  /*47c0*/  IADD3 R109, R86, 0x780, RZ ;  /* 0x00000780566d7810 */ /* 0x001fe40007ffe0ff */
[----:B------:R-:W-:Y:S01]  /*47d0*/  LEA.HI.SX32 R51, R51, R86, 0x1b ;  /* 0x0000005633337211 */ /* 0x000fe200078fdaff */
[----:B------:R-:W-:Y:S05]  /*47e0*/  @!P3 BRA `(.L_x_1799) ;  /* 0x000000100000b947 */ /* 0x000fea0003800000 */
[----:B----4-:R0:W-:Y:S02]  /*47f0*/  RED.E.ADD.F32.FTZ.RN.STRONG.GPU [R48.64+-0x600], R121 ;  /* 0xfffa00793000798e */ /* 0x0101e4000c10e79a */
.L_x_1799:
[----:B------:R-:W-:Y:S05]  /*4800*/  BSYNC B0 ;  /* 0x0000000000007941 */ /* 0x000fea0003800000 */
.L_x_1798:
[----:B------:R-:W0:Y:S01]  /*4810*/  LDS R51, [R51.X4+0x2c90] ;  /* 0x002c900033337984 */ /* 0x000e220000004800 */
[----:B------:R-:W-:Y:S01]  /*4820*/  BSSY B0, `(.L_x_1800) ;  /* 0x0000004000007945 */ /* 0x000fe20003800000 */
[----:B------:R-:W-:Y:S01]  /*4830*/  LEA.HI.SX32 R109, R109, R86, 0x1b ;  /* 0x000000566d6d7211 */ /* 0x000fe200078fdaff */
[----:B------:R-:W-:Y:S05]  /*4840*/  @!P4 BRA `(.L_x_1801) ;  /* 0x000000100000c947 */ /* 0x000fea0003800000 */
[----:B0-----:R0:W-:Y:S02]  /*4850*/  RED.E.ADD.F32.FTZ.RN.STRONG.GPU [R48.64+-0x400], R51 ;  /* 0xfffc00333000798e */ /* 0x0011e4000c10e79a */
.L_x_1801:
[----:B------:R-:W-:Y:S05]  /*4860*/  BSYNC B0 ;  /* 0x0000000000007941 */ /* 0x000fea0003800000 */
.L_x_1800:
[----:B------:R-:W1:Y:S01]  /*4870*/  LDS R109, [R109.X4+0x2e90] ;  /* 0x002e90006d6d7984 */ /* 0x000e620000004800 */
[----:B------:R-:W-:Y:S01]  /*4880*/  BSSY B0, `(.L_x_1802) ;  /* 0x0000003000007945 */ /* 0x000fe20003800000 */
[----:B------:R-:W-:Y:S05]  /*4890*/  @!P5 BRA `(.L_x_1803) ;  /* 0x000000100000d947 */ /* 0x000fea0003800000 */
[----:B-1----:R1:W-:Y:S02]  /*48a0*/  RED.E.ADD.F32.FTZ.RN.STRONG.GPU [R48.64+-0x200], R109 ;  /* 0xfffe006d3000798e */ /* 0x0023e4000c10e79a */
.L_x_1803:
[----:B------:R-:W-:Y:S05]  /*48b0*/  BSYNC B0 ;  /* 0x0000000000007941 */ /* 0x000fea0003800000 */
.L_x_1802:
[----:B01----:R-:W0:Y:S01]  /*48c0*/  SHFL.DOWN PT, R48, R53, 0x1, 0x1f ;  /* 0x08201f0035307f89 */ /* 0x003e2200000e0000 */
[C---:B------:R-:W-:Y:S01]  /*48d0*/  ISETP.GT.AND P0, PT, R84.reuse, 0x1e, PT ;  /* 0x0000001e5400780c */ /* 0x040fe20003f04270 */
[----:B------:R-:W-:Y:S01]  /*48e0*/  FMUL.FTZ R150, R133, R150 ;  /* 0x0000009685967220 */ /* 0x000fe20000410000 */
        /* <DEDUP_REMOVED lines=14> */
[----:B------:R-:W-:Y:S02]  /*49d0*/  FMUL.FTZ R146, R135, R146 ;  /* 0x0000009287927220 */ /* 0x000fe40000410000 */
[----:B-1----:R-:W-:Y:S01]  /*49e0*/  @!P0 FADD.FTZ R52, R52, R49 ;  /* 0x0000003134348221 */ /* 0x002fe20000010000 */
[----:B------:R-:W0:Y:S01]  /*49f0*/  SHFL.DOWN PT, R48, R53, 0x2, 0x1f ;  /* 0x08401f0035307f89 */ /* 0x000e2200000e0000 */
[----:B------:R-:W-:Y:S01]  /*4a00*/  ISETP.GT.AND P0, PT, R84, 0x1d, PT ;  /* 0x0000001d5400780c */ /* 0x000fe20003f04270 */
[----:B------:R-:W-:Y:S02]  /*4a10*/  FMUL.FTZ R92, R92, R95 ;  /* 0x0000005f5c5c7220 */ /* 0x000fe40000410000 */
[----:B------:R-:W1:Y:S01]  /*4a20*/  SHFL.DOWN PT, R49, R52, 0x2, 0x1f ;  /* 0x08401f0034317f89 */ /* 0x000e6200000e0000 */
[----:B------:R-:W-:-:S02]  /*4a30*/  FMUL.FTZ R132, R137, R132 ;  /* 0x0000008489847220 */ /* 0x000fc40000410000 */
[----:B------:R-:W-:Y:S02]  /*4a40*/  FMUL.FTZ R124, R139, R124 ;  /* 0x0000007c8b7c7220 */ /* 0x000fe40000410000 */
[----:B------:R-:W-:Y:S02]  /*4a50*/  FFMA.FTZ R110, R110, R105, R127 ;  /* 0x000000696e6e7223 */ /* 0x000fe4000001007f */
[----:B------:R-:W-:Y:S02]  /*4a60*/  FFMA.FTZ R145, R145, R148, R152 ;  /* 0x0000009491917223 */ /* 0x000fe40000010098 */
[----:B------:R-:W-:Y:S02]  /*4a70*/  FFMA.FTZ R128, R128, R103, R151 ;  /* 0x0000006780807223 */ /* 0x000fe40000010097 */
[----:B------:R-:W-:Y:S02]  /*4a80*/  FFMA.FTZ R129, R113, R142, R129 ;  /* 0x0000008e71817223 */ /* 0x000fe40000010081 */
[----:B------:R-:W-:-:S02]  /*4a90*/  FFMA.FTZ R90, R90, R111, R101 ;  /* 0x0000006f5a5a7223 */ /* 0x000fc40000010065 */
[----:B------:R-:W-:Y:S02]  /*4aa0*/  FFMA.FTZ R55, R55, R92, R124 ;  /* 0x0000005c37377223 */ /* 0x000fe4000001007c */
[----:B------:R-:W-:Y:S02]  /*4ab0*/  FFMA.FTZ R21, R34, R106, R21 ;  /* 0x0000006a22157223 */ /* 0x000fe40000010015 */
[----:B------:R-:W-:Y:S02]  /*4ac0*/  FADD.FTZ R14, R143, R14 ;  /* 0x0000000e8f0e7221 */ /* 0x000fe40000010000 */
[----:B0-----:R-:W-:Y:S02]  /*4ad0*/  @!P0 FADD.FTZ R53, R53, R48 ;  /* 0x0000003035358221 */ /* 0x001fe40000010000 */
[----:B------:R-:W-:Y:S02]  /*4ae0*/  FFMA.FTZ R20, R39, R107, R20 ;  /* 0x0000006b27147223 */ /* 0x000fe40000010014 */
[----:B-1----:R-:W-:Y:S01]  /*4af0*/  @!P0 FADD.FTZ R52, R52, R49 ;  /* 0x0000003134348221 */ /* 0x002fe20000010000 */
[----:B------:R-:W0:Y:S01]  /*4b00*/  SHFL.DOWN PT, R48, R53, 0x4, 0x1f ;  /* 0x08801f0035307f89 */ /* 0x000e2200000e0000 */
[----:B------:R-:W-:Y:S01]  /*4b10*/  ISETP.GT.AND P0, PT, R84, 0x1b, PT ;  /* 0x0000001b5400780c */ /* 0x000fe20003f04270 */
[----:B------:R-:W-:-:S02]  /*4b20*/  FADD.FTZ R15, R108, R15 ;  /* 0x0000000f6c0f7221 */ /* 0x000fc40000010000 */
[----:B------:R-:W1:Y:S01]  /*4b30*/  SHFL.DOWN PT, R49, R52, 0x4, 0x1f ;  /* 0x08801f0034317f89 */ /* 0x000e6200000e0000 */
[----:B------:R-:W-:Y:S02]  /*4b40*/  FFMA.FTZ R23, R36, R104, R23 ;  /* 0x0000006824177223 */ /* 0x000fe40000010017 */
[----:B------:R-:W-:Y:S02]  /*4b50*/  FADD.FTZ R12, R119, R12 ;  /* 0x0000000c770c7221 */ /* 0x000fe40000010000 */
        /* <DEDUP_REMOVED lines=8> */
[----:B0-----:R-:W-:Y:S02]  /*4be0*/  @!P0 FADD.FTZ R53, R53, R48 ;  /* 0x0000003035358221 */ /* 0x001fe40000010000 */
[----:B------:R-:W-:-:S02]  /*4bf0*/  FFMA.FTZ R29, R58, R142, R29 ;  /* 0x0000008e3a1d7223 */ /* 0x000fc4000001001d */
[----:B-1----:R-:W-:Y:S01]  /*4c00*/  @!P0 FADD.FTZ R52, R52, R49 ;  /* 0x0000003134348221 */ /* 0x002fe20000010000 */
[----:B------:R-:W0:Y:S01]  /*4c10*/  SHFL.DOWN PT, R48, R53, 0x8, 0x1f ;  /* 0x09001f0035307f89 */ /* 0x000e2200000e0000 */
[----:B------:R-:W-:Y:S01]  /*4c20*/  ISETP.GT.AND P0, PT, R84, 0x17, PT ;  /* 0x000000175400780c */ /* 0x000fe20003f04270 */
[----:B------:R-:W-:Y:S02]  /*4c30*/  FFMA.FTZ R28, R63, R111, R28 ;  /* 0x0000006f3f1c7223 */ /* 0x000fe4000001001c */
[----:B------:R-:W1:Y:S01]  /*4c40*/  SHFL.DOWN PT, R49, R52, 0x8, 0x1f ;  /* 0x09001f0034317f89 */ /* 0x000e6200000e0000 */
[----:B------:R-:W-:Y:S02]  /*4c50*/  FADD.FTZ R4, R129, R4 ;  /* 0x0000000481047221 */ /* 0x000fe40000010000 */
[----:B------:R-:W-:Y:S02]  /*4c60*/  FADD.FTZ R5, R90, R5 ;  /* 0x000000055a057221 */ /* 0x000fe40000010000 */
[----:B------:R-:W-:-:S02]  /*4c70*/  FFMA.FTZ R33, R62, R92, R33 ;  /* 0x0000005c3e217223 */ /* 0x000fc40000010021 */
[----:B------:R-:W-:-:S03]  /*4c80*/  FADD.FTZ R0, R55, R0 ;  /* 0x0000000037007221 */ /* 0x000fc60000010000 */
[----:B0-----:R-:W-:Y:S02]  /*4c90*/  @!P0 FADD.FTZ R53, R53, R48 ;  /* 0x0000003035358221 */ /* 0x001fe40000010000 */
[----:B------:R-:W-:Y:S02]  /*4ca0*/  FMUL.FTZ R48, R99, R115 ;  /* 0x0000007363307220 */ /* 0x000fe40000410000 */
[----:B-1----:R-:W-:Y:S01]  /*4cb0*/  @!P0 FADD.FTZ R52, R52, R49 ;  /* 0x0000003134348221 */ /* 0x002fe20000010000 */
[----:B---3--:R-:W0:Y:S01]  /*4cc0*/  SHFL.DOWN PT, R50, R53, 0x10, 0x1f ;  /* 0x0a001f0035327f89 */ /* 0x008e2200000e0000 */
[----:B------:R-:W-:Y:S01]  /*4cd0*/  ISETP.GT.AND P0, PT, R84, 0xf, PT ;  /* 0x0000000f5400780c */ /* 0x000fe20003f04270 */
[----:B------:R-:W-:Y:S02]  /*4ce0*/  FMUL.FTZ R49, R100, R116 ;  /* 0x0000007464317220 */ /* 0x000fe40000410000 */
[----:B------:R-:W1:Y:S01]  /*4cf0*/  SHFL.DOWN PT, R51, R52, 0x10, 0x1f ;  /* 0x0a001f0034337f89 */ /* 0x000e6200000e0000 */
[----:B------:R-:W-:-:S02]  /*4d00*/  FFMA.FTZ R27, R56, R48, R27 ;  /* 0x00000030381b7223 */ /* 0x000fc4000001001b */
[----:B------:R-:W-:Y:S02]  /*4d10*/  FFMA.FTZ R117, R117, R48, R150 ;  /* 0x0000003075757223 */ /* 0x000fe40000010096 */
[-C--:B------:R-:W-:Y:S02]  /*4d20*/  FFMA.FTZ R26, R61, R49.reuse, R26 ;  /* 0x000000313d1a7223 */ /* 0x080fe4000001001a */
[----:B------:R-:W-:Y:S02]  /*4d30*/  FFMA.FTZ R112, R112, R49, R147 ;  /* 0x0000003170707223 */ /* 0x000fe40000010093 */
[----:B------:R-:W-:Y:S02]  /*4d40*/  FMUL.FTZ R48, R93, R125 ;  /* 0x0000007d5d307220 */ /* 0x000fe40000410000 */
[----:B------:R-:W-:Y:S02]  /*4d50*/  FMUL.FTZ R49, R94, R96 ;  /* 0x000000605e317220 */ /* 0x000fe40000410000 */
[----:B------:R-:W-:-:S02]  /*4d60*/  FFMA.FTZ R91, R91, R48, R146 ;  /* 0x000000305b5b7223 */ /* 0x000fc40000010092 */
[----:B------:R-:W-:Y:S02]  /*4d70*/  FFMA.FTZ R132, R54, R49, R132 ;  /* 0x0000003136847223 */ /* 0x000fe40000010084 */
[----:B------:R-:W-:Y:S02]  /*4d80*/  FADD.FTZ R6, R117, R6 ;  /* 0x0000000675067221 */ /* 0x000fe40000010000 */
[----:B------:R-:W-:Y:S02]  /*4d90*/  FADD.FTZ R7, R112, R7 ;  /* 0x0000000770077221 */ /* 0x000fe40000010000 */
[----:B0-----:R-:W-:Y:S02]  /*4da0*/  @!P0 FADD.FTZ R53, R53, R50 ;  /* 0x0000003235358221 */ /* 0x001fe40000010000 */
[----:B------:R-:W-:Y:S02]  /*4db0*/  FFMA.FTZ R31, R60, R48, R31 ;  /* 0x000000303c1f7223 */ /* 0x000fe4000001001f */
[----:B-1----:R-:W-:-:S02]  /*4dc0*/  @!P0 FADD.FTZ R52, R52, R51 ;  /* 0x0000003334348221 */ /* 0x002fc40000010000 */
[----:B------:R-:W-:Y:S02]  /*4dd0*/  FFMA.FTZ R30, R65, R49, R30 ;  /* 0x00000031411e7223 */ /* 0x000fe4000001001e */
[----:B------:R-:W-:Y:S01]  /*4de0*/  FADD.FTZ R2, R91, R2 ;  /* 0x000000025b027221 */ /* 0x000fe20000010000 */
[----:B------:R0:W-:Y:S01]  /*4df0*/  @!P1 STS.64 [R83.X8+0x3198], R52 ;  /* 0x0031983453009388 */ /* 0x0001e20000008a00 */
[----:B------:R-:W-:-:S03]  /*4e00*/  FADD.FTZ R3, R132, R3 ;  /* 0x0000000384037221 */ /* 0x000fc60000010000 */
[----:B------:R-:W-:Y:S06]  /*4e10*/  BAR.SYNC.DEFER_BLOCKING 0x0 ;  /* 0x0000000000007b1d */ /* 0x000fec0000010000 */
[----:B------:R-:W-:Y:S05]  /*4e20*/  @P2 BRA `(.L_x_1805) ;  /* 0x0000012000002947 */ /* 0x000fea0003800000 */
[----:B------:R-:W-:Y:S01]  /*4e30*/  ULDC UR28, c[0x0][0x174] ;  /* 0x00005d00001c7ab9 */ /* 0x000fe20000000800 */
[----:B------:R-:W1:Y:S01]  /*4e40*/  LDS.128 R48, [0x31a0] ;  /* 0x0031a000ff307984 */ /* 0x000e620000000c00 */
[----:B------:R-:W-:Y:S02]  /*4e50*/  UISETP.NE.AND UP0, UPT, UR17, UR28, UPT ;  /* 0x0000001c1100728c */ /* 0x000fe4000bf05270 */
[----:B------:R-:W-:Y:S01]  /*4e60*/  USHF.L.U32 UR28, UR5, 0x2, URZ ;  /* 0x00000002051c7899 */ /* 0x000fe2000800063f */
[----:B------:R-:W3:Y:S03]  /*4e70*/  LDS.64 R54, [0x31b0] ;  /* 0x0031b000ff367984 */ /* 0x000ee60000000a00 */
[----:B------:R-:W-:-:S13]  /*4e80*/  PLOP3.LUT P0, PT, PT, PT, UP0, 0x80, 0x0 ;  /* 0x000000000000781c */ /* 0x000fda0003f0f008 */
[----:B------:R-:W5:Y:S04]  /*4e90*/  @P0 LDS R92, [UR28+0x51e0] ;  /* 0x0051e01cff5c0984 */ /* 0x000f680008000800 */
[----:B------:R-:W0:Y:S01]  /*4ea0*/  @P0 LDS R91, [UR28+0x4de0] ;  /* 0x004de01cff5b0984 */ /* 0x000e220008000800 */
[----:B-1----:R-:W-:Y:S02]  /*4eb0*/  FADD.FTZ R90, R53, R49 ;  /* 0x00000031355a7221 */ /* 0x002fe40000010000 */
[----:B------:R-:W-:Y:S02]  /*4ec0*/  FADD.FTZ R49, R52, R48 ;  /* 0x0000003034317221 */ /* 0x000fe40000010000 */
[----:B------:R-:W-:Y:S02]  /*4ed0*/  FADD.FTZ R90, R51, R90 ;  /* 0x0000005a335a7221 */ /* 0x000fe40000010000 */
[----:B------:R-:W-:-:S02]  /*4ee0*/  FADD.FTZ R49, R50, R49 ;  /* 0x0000003132317221 */ /* 0x000fc40000010000 */
[----:B0--3--:R-:W-:Y:S02]  /*4ef0*/  FADD.FTZ R53, R90, R55 ;  /* 0x000000375a357221 */ /* 0x009fe40000010000 */
[----:B------:R-:W-:Y:S02]  /*4f00*/  FADD.FTZ R52, R49, R54 ;  /* 0x0000003631347221 */ /* 0x000fe40000010000 */
[----:B-----5:R-:W-:Y:S02]  /*4f10*/  @P0 FADD.FTZ R53, R53, R92 ;  /* 0x0000005c35350221 */ /* 0x020fe40000010000 */
[----:B------:R-:W-:-:S03]  /*4f20*/  @P0 FADD.FTZ R52, R52, R91 ;  /* 0x0000005b34340221 */ /* 0x000fc60000010000 */
[----:B------:R0:W-:Y:S04]  /*4f30*/  STS [UR28+0x51e0], R53 ;  /* 0x0051e035ff007988 */ /* 0x0001e8000800081c */
[----:B------:R0:W-:Y:S02]  /*4f40*/  STS [UR28+0x4de0], R52 ;  /* 0x004de034ff007988 */ /* 0x0001e4000800081c */
.L_x_1805:
[----:B------:R-:W-:Y:S05]  /*4f50*/  BSYNC B0 ;  /* 0x0000000000007941 */ /* 0x000fea0003800000 */
.L_x_1804:
[----:B------:R-:W-:Y:S02]  /*4f60*/  UIADD3 UR5, UR5, 0x1, URZ ;  /* 0x0000000105057890 */ /* 0x000fe4000fffe03f */
[----:B------:R-:W-:Y:S02]  /*4f70*/  ULDC UR28, c[0x0][0x16c] ;  /* 0x00005b00001c7ab9 */ /* 0x000fe40000000800 */
[----:B------:R-:W-:Y:S02]  /*4f80*/  UISETP.GE.AND UP0, UPT, UR5, UR28, UPT ;  /* 0x0000001c0500728c */ /* 0x000fe4000bf06270 */
[----:B------:R-:W-:-:S04]  /*4f90*/  UIADD3 UR6, UP1, UR6, 0x1, URZ ;  /* 0x0000000106067890 */ /* 0x000fc8000ff3e03f */
[----:B------:R-:W-:Y:S01]  /*4fa0*/  PLOP3.LUT P0, PT, PT, PT, UP0, 0x80, 0x0 ;  /* 0x000000000000781c */ /* 0x000fe20003f0f008 */
[----:B------:R-:W-:-:S12]  /*4fb0*/  UIADD3.X UR7, URZ, UR7, URZ, UP1, !UPT ;  /* 0x000000073f077290 */ /* 0x000fd80008ffe43f */
[----:B0-2-4-:R-:W-:Y:S01]  /*4fc0*/  @P0 CALL.REL.NOINC `(.L_x_1758) ;  /* 0x0000001000000944 */ /* 0x015fe20003c00000 */
[----:B------:R-:W-:Y:S05]  /*4fd0*/  BRA `(.L_x_1806) ;  /* 0xffffc4a000007947 */ /* 0x000fea000383ffff */
.L_x_1758:
        /* <DEDUP_REMOVED lines=18> */
[----:B------:R-:W-:Y:S01]  /*5100*/  FADD.FTZ R16, R85, R0 ;  /* 0x0000000055107221 */ /* 0x000fe20000010000 */
[----:B------:R-:W-:Y:S01]  /*5110*/  LEA R20, R84, R19, 0x1 ;  /* 0x0000001354147211 */ /* 0x000fe200078e08ff */
[----:B------:R-:W-:Y:S01]  /*5120*/  ULDC.64 UR38, c[0x0][0x2e0] ;  /* 0x0000b80000267ab9 */ /* 0x000fe20000000a00 */
[----:B------:R-:W-:Y:S01]  /*5130*/  F2FP.BF16.PACK_AB R28, R22, R25 ;  /* 0x00000019161c723e */ /* 0x000fe200000010ff */
[----:B------:R-:W-:Y:S01]  /*5140*/  UIADD3 UR29, UR29, UR32, URZ ;  /* 0x000000201d1d7290 */ /* 0x000fe2000fffe03f */
[----:B------:R-:W-:Y:S01]  /*5150*/  FADD.FTZ R21, R16, R3 ;  /* 0x0000000310157221 */ /* 0x000fe20000010000 */
[----:B------:R0:W-:Y:S01]  /*5160*/  STS.128 [R20.X16], R36 ;  /* 0x0000002414007388 */ /* 0x0001e2000000cc00 */
[----:B------:R-:W-:-:S02]  /*5170*/  UIMAD UR32, UR11, UR38, URZ ;  /* 0x000000260b2072a4 */ /* 0x000fc4000f8e023f */
[----:B------:R-:W-:Y:S01]  /*5180*/  UIMAD.WIDE.U32 UR28, UR10, UR38, UR28 ;  /* 0x000000260a1c72a5 */ /* 0x000fe2000f8e001c */
[----:B------:R1:W-:Y:S01]  /*5190*/  STS.128 [R20.X16+0x10], R28 ;  /* 0x0000101c14007388 */ /* 0x0003e2000000cc00 */
[----:B------:R-:W-:-:S06]  /*51a0*/  NOP ;  /* 0x0000000000007918 */ /* 0x000fcc0000000000 */
[----:B------:R-:W2:Y:S01]  /*51b0*/  LDS.128 R24, [R81.X16] ;  /* 0x0000000051187984 */ /* 0x000ea2000000cc00 */
[----:B------:R-:W-:Y:S02]  /*51c0*/  UIMAD UR32, UR10, UR39, UR32 ;  /* 0x000000270a2072a4 */ /* 0x000fe4000f8e0220 */
        /* <DEDUP_REMOVED lines=16> */
[----:B------:R-:W-:Y:S01]  /*52d0*/  UIMAD.WIDE.U32 UR6, UR30, UR32, UR6 ;  /* 0x000000201e0672a5 */ /* 0x000fe2000f8e0006 */
[----:B------:R-:W-:Y:S01]  /*52e0*/  MOV R19, UR28 ;  /* 0x0000001c00137c02 */ /* 0x000fe20008000f00 */
[----:B------:R-:W-:Y:S01]  /*52f0*/  UIMAD UR28, UR31, UR32, URZ ;  /* 0x000000201f1c72a4 */ /* 0x000fe2000f8e023f */
[----:B------:R-:W-:Y:S01]  /*5300*/  F2FP.BF16.PACK_AB R37, R13, R10 ;  /* 0x0000000a0d25723e */ /* 0x000fe200000010ff */
[----:B------:R-:W-:Y:S01]  /*5310*/  FADD.FTZ R4, R5, R4 ;  /* 0x0000000405047221 */ /* 0x000fe20000010000 */
[----:B------:R-:W-:Y:S01]  /*5320*/  F2FP.BF16.PACK_AB R36, R11, R8 ;  /* 0x000000080b24723e */ /* 0x000fe200000010ff */
[----:B------:R-:W-:Y:S01]  /*5330*/  IMAD.WIDE R18, R82, 0x10, R18 ;  /* 0x0000001052127825 */ /* 0x000fe200078e0212 */
[----:B------:R-:W-:-:S02]  /*5340*/  UIMAD UR28, UR30, UR33, UR28 ;  /* 0x000000211e1c72a4 */ /* 0x000fc4000f8e021c */
[----:B------:R-:W-:Y:S01]  /*5350*/  UIADD3 UR20, UP3, UR20, -0x1000, URZ ;  /* 0xfffff00014147890 */ /* 0x000fe2000ff7e03f */
[----:B------:R-:W-:Y:S01]  /*5360*/  FADD.FTZ R7, R4, R7 ;  /* 0x0000000704077221 */ /* 0x000fe20000010000 */
[----:B------:R-:W-:Y:S02]  /*5370*/  ULDC.64 UR32, c[0x0][0x300] ;  /* 0x0000c00000207ab9 */ /* 0x000fe40000000a00 */
[----:B------:R-:W-:Y:S01]  /*5380*/  UIADD3 UR7, UR7, UR28, URZ ;  /* 0x0000001c07077290 */ /* 0x000fe2000fffe03f */
[----:B------:R-:W-:Y:S01]  /*5390*/  FADD.FTZ R6, R7, R6 ;  /* 0x0000000607067221 */ /* 0x000fe20000010000 */
[----:B------:R-:W-:Y:S02]  /*53a0*/  UIMAD UR28, UR11, UR32, URZ ;  /* 0x000000200b1c72a4 */ /* 0x000fe4000f8e023f */
[----:B------:R-:W-:Y:S01]  /*53b0*/  UIMAD.WIDE.U32 UR6, UR10, UR32, UR6 ;  /* 0x000000200a0672a5 */ /* 0x000fe2000f8e0006 */
[----:B------:R-:W-:Y:S01]  /*53c0*/  FADD.FTZ R9, R6, R9 ;  /* 0x0000000906097221 */ /* 0x000fe20000010000 */
[----:B------:R-:W-:Y:S01]  /*53d0*/  UIMAD UR28, UR10, UR33, UR28 ;  /* 0x000000210a1c72a4 */ /* 0x000fe2000f8e021c */
[----:B--2---:R-:W-:Y:S02]  /*53e0*/  STG.E.128 [R18.64], R24 ;  /* 0x0000001812007986 */ /* 0x004fe4000c101d1a */
[----:B------:R-:W-:Y:S01]  /*53f0*/  ULDC.64 UR32, c[0x0][0x340] ;  /* 0x0000d00000207ab9 */ /* 0x000fe20000000a00 */
[----:B------:R-:W-:Y:S01]  /*5400*/  FADD.FTZ R8, R9, R8 ;  /* 0x0000000809087221 */ /* 0x000fe20000010000 */
[----:B------:R-:W-:Y:S01]  /*5410*/  UIADD3 UR28, UR7, UR28, URZ ;  /* 0x0000001c071c7290 */ /* 0x000fe2000fffe03f */
[----:B---3--:R-:W-:Y:S01]  /*5420*/  STG.E.128 [R18.64+0x200], R32 ;  /* 0x0002002012007986 */ /* 0x008fe2000c101d1a */
[----:B------:R-:W-:Y:S01]  /*5430*/  ULEA UR7, UP0, UR6, UR32, 0x1 ;  /* 0x0000002006077291 */ /* 0x000fe2000f80083f */
[----:B------:R-:W-:Y:S01]  /*5440*/  FADD.FTZ R11, R8, R11 ;  /* 0x0000000b080b7221 */ /* 0x000fe20000010000 */
[----:B------:R-:W-:Y:S01]  /*5450*/  UIADD3 UR18, UP4, UR18, -0x1000, URZ ;  /* 0xfffff00012127890 */ /* 0x000fe2000ff9e03f */
[----:B------:R-:W-:Y:S01]  /*5460*/  BAR.SYNC.DEFER_BLOCKING 0x0 ;  /* 0x0000000000007b1d */ /* 0x000fe20000010000 */
[----:B------:R-:W-:Y:S01]  /*5470*/  ULEA.HI.X UR6, UR6, UR33, UR28, 0x1, UP0 ;  /* 0x0000002106067291 */ /* 0x000fe200080f0c1c */
[----:B------:R-:W-:Y:S01]  /*5480*/  FADD.FTZ R10, R11, R10 ;  /* 0x0000000a0b0a7221 */ /* 0x000fe20000010000 */
[----:B------:R-:W-:Y:S01]  /*5490*/  MOV R2, UR7 ;  /* 0x0000000700027c02 */ /* 0x000fe20008000f00 */
[----:B------:R-:W-:-:S02]  /*54a0*/  UISETP.GT.AND UP0, UPT, UR17, 0x1, UPT ;  /* 0x000000011100788c */ /* 0x000fc4000bf04270 */
[----:B------:R-:W-:Y:S01]  /*54b0*/  FADD.FTZ R13, R10, R13 ;  /* 0x0000000d0a0d7221 */ /* 0x000fe20000010000 */
[----:B------:R-:W-:Y:S01]  /*54c0*/  MOV R3, UR6 ;  /* 0x0000000600037c02 */ /* 0x000fe20008000f00 */
[----:B------:R-:W-:Y:S02]  /*54d0*/  UIADD3 UR4, UR4, 0x1, URZ ;  /* 0x0000000104047890 */ /* 0x000fe4000fffe03f */
[----:B------:R-:W-:Y:S01]  /*54e0*/  PLOP3.LUT P0, PT, PT, PT, UP0, 0x80, 0x0 ;  /* 0x000000000000781c */ /* 0x000fe20003f0f008 */
[----:B------:R-:W-:Y:S01]  /*54f0*/  FADD.FTZ R12, R13, R12 ;  /* 0x0000000c0d0c7221 */ /* 0x000fe20000010000 */
[----:B------:R-:W-:Y:S01]  /*5500*/  UIADD3.X UR23, UR23, -0x1, URZ, UP1, !UPT ;  /* 0xffffffff17177890 */ /* 0x000fe20008ffe43f */
[----:B------:R-:W-:Y:S01]  /*5510*/  IMAD.WIDE R2, R82, 0x10, R2 ;  /* 0x0000001052027825 */ /* 0x000fe200078e0202 */
[----:B------:R-:W-:Y:S02]  /*5520*/  UIADD3.X UR24, UR24, -0x1, URZ, UP2, !UPT ;  /* 0xffffffff18187890 */ /* 0x000fe400097fe43f */
[----:B------:R-:W-:Y:S01]  /*5530*/  UIADD3.X UR21, UR21, -0x1, URZ, UP3, !UPT ;  /* 0xffffffff15157890 */ /* 0x000fe20009ffe43f */
[----:B------:R-:W-:Y:S01]  /*5540*/  FADD.FTZ R15, R12, R15 ;  /* 0x0000000f0c0f7221 */ /* 0x000fe20000010000 */
[----:B------:R-:W-:-:S02]  /*5550*/  UIADD3.X UR19, UR19, -0x1, URZ, UP4, !UPT ;  /* 0xffffffff13137890 */ /* 0x000fc4000a7fe43f */
[----:B------:R-:W-:Y:S01]  /*5560*/  UMOV UR17, UR5 ;  /* 0x0000000500117c82 */ /* 0x000fe20008000000 */
[----:B------:R-:W-:Y:S01]  /*5570*/  FADD.FTZ R14, R15, R14 ;  /* 0x0000000e0f0e7221 */ /* 0x000fe20000010000 */
[----:B------:R-:W-:Y:S03]  /*5580*/  STS.128 [R20.X16], R28 ;  /* 0x0000001c14007388 */ /* 0x000fe6000000cc00 */
[----:B------:R-:W-:Y:S01]  /*5590*/  FADD.FTZ R85, R14, R17 ;  /* 0x000000110e557221 */ /* 0x000fe20000010000 */
[----:B------:R-:W-:Y:S01]  /*55a0*/  STS.128 [R20.X16+0x10], R36 ;  /* 0x0000102414007388 */ /* 0x000fe2000000cc00 */
[----:B------:R-:W-:-:S06]  /*55b0*/  NOP ;  /* 0x0000000000007918 */ /* 0x000fcc0000000000 */
[----:B------:R-:W0:Y:S04]  /*55c0*/  LDS.128 R24, [R81.X16] ;  /* 0x0000000051187984 */ /* 0x000e28000000cc00 */
[----:B------:R-:W1:Y:S04]  /*55d0*/  LDS.128 R40, [R81.X16+0x200] ;  /* 0x0002000051287984 */ /* 0x000e68000000cc00 */
[----:B0-----:R0:W-:Y:S04]  /*55e0*/  STG.E.128 [R2.64], R24 ;  /* 0x0000001802007986 */ /* 0x0011e8000c101d1a */
[----:B-1----:R0:W-:Y:S02]  /*55f0*/  STG.E.128 [R2.64+0x200], R40 ;  /* 0x0002002802007986 */ /* 0x0021e4000c101d1a */
[----:B0-----:R-:W-:Y:S01]  /*5600*/  @!P0 CALL.REL.NOINC `(.L_x_1756) ;  /* 0x0000001000008944 */ /* 0x001fe20003c00000 */
[----:B------:R-:W-:Y:S05]  /*5610*/  BRA `(.L_x_1807) ;  /* 0xffffb47000007947 */ /* 0x000fea000383ffff */
.L_x_1756:
[----:B-1----:R-:W-:Y:S02]  /*5620*/  ISETP.NE.U32.AND P0, PT, RZ, c[0x0][0x328], PT ;  /* 0x0000ca00ff007a0c */ /* 0x002fe40003f05070 */
[----:B------:R-:W-:-:S02]  /*5630*/  ISETP.NE.U32.AND P2, PT, RZ, c[0x0][0x348], PT ;  /* 0x0000d200ff007a0c */ /* 0x000fc40003f45070 */
[----:B------:R-:W-:Y:S02]  /*5640*/  ISETP.NE.AND.EX P1, PT, RZ, c[0x0][0x32c], PT, P0 ;  /* 0x0000cb00ff007a0c */ /* 0x000fe40003f25300 */
        /* <DEDUP_REMOVED lines=26> */
[----:B------:R-:W-:Y:S01]  /*57f0*/  @!P1 FADD.FTZ R0, R3, R2 ;  /* 0x0000000203009221 */ /* 0x000fe20000010000 */
[----:B------:R-:W-:Y:S02]  /*5800*/  MOV R2, UR12 ;  /* 0x0000000c00027c02 */ /* 0x000fe40008000f00 */
[----:B------:R-:W-:Y:S01]  /*5810*/  MOV R3, UR13 ;  /* 0x0000000d00037c02 */ /* 0x000fe20008000f00 */
[----:B-1----:R-:W-:-:S05]  /*5820*/  @!P1 FADD.FTZ R4, R0, R5 ;  /* 0x0000000500049221 */ /* 0x002fca0000010000 */
[----:B------:R0:W-:Y:S02]  /*5830*/  RED.E.ADD.F32.FTZ.RN.STRONG.GPU [R2.64], R4 ;  /* 0x000000040200798e */ /* 0x0001e4000c10e79a */
.L_x_1809:
[----:B0-----:R-:W-:Y:S05]  /*5840*/  BSYNC B0 ;  /* 0x0000000000007941 */ /* 0x001fea0003800000 */
.L_x_1808:
        /* <DEDUP_REMOVED lines=30> */
[----:B------:R0:W-:Y:S01]  /*5a30*/  RED.E.ADD.F32.FTZ.RN.STRONG.GPU [R2.64], R4 ;  /* 0x000000040200798e */ /* 0x0001e2000c10e79a */
[----:B------:R-:W-:Y:S01]  /*5a40*/  HFMA2.MMA R11, -RZ, RZ, 0, 0 ;  /* 0x00000000ff0b7435 */ /* 0x000fe200000001ff */
[----:B------:R-:W-:Y:S05]  /*5a50*/  BRA `(.L_x_1812) ;  /* 0x0000001000007947 */ /* 0x000fea0003800000 */
.L_x_1811:
[----:B------:R-:W0:Y:S02]  /*5a60*/  S2R R11, SR_TID.X ;  /* 0x00000000000b7919 */ /* 0x000e240000002100 */
.L_x_1812:
[----:B0-----:R-:W-:Y:S05]  /*5a70*/  BSYNC B0 ;  /* 0x0000000000007941 */ /* 0x001fea0003800000 */
.L_x_1810:
[----:B------:R-:W-:-:S13]  /*5a80*/  ISETP.GE.AND P0, PT, R11, c[0x0][0x16c], PT ;  /* 0x00005b000b007a0c */ /* 0x000fda0003f06270 */
[----:B------:R-:W-:Y:S05]  /*5a90*/  @P0 EXIT ;  /* 0x000000000000094d */ /* 0x000fea0003800000 */
[----:B------:R-:W-:Y:S02]  /*5aa0*/  ULDC.64 UR6, c[0x0][0x2c8] ;  /* 0x0000b20000067ab9 */ /* 0x000fe40000000a00 */
[----:B------:R-:W-:Y:S02]  /*5ab0*/  ULDC.64 UR8, c[0x0][0x288] ;  /* 0x0000a20000087ab9 */ /* 0x000fe40000000a00 */
[----:B------:R-:W-:Y:S02]  /*5ac0*/  UIMAD UR4, UR11, UR6, URZ ;  /* 0x000000060b0472a4 */ /* 0x000fe4000f8e023f */
[----:B------:R-:W-:Y:S02]  /*5ad0*/  UIMAD UR11, UR11, UR8, URZ ;  /* 0x000000080b0b72a4 */ /* 0x000fe4000f8e023f */
[----:B------:R-:W-:Y:S02]  /*5ae0*/  UIMAD.WIDE.U32 UR12, UR10, UR6, URZ ;  /* 0x000000060a0c72a5 */ /* 0x000fe4000f8e003f */
[----:B------:R-:W-:-:S02]  /*5af0*/  UIMAD UR7, UR10, UR7, UR4 ;  /* 0x000000070a0772a4 */ /* 0x000fc4000f8e0204 */
[----:B------:R-:W-:Y:S02]  /*5b00*/  UIMAD.WIDE.U32 UR4, UR10, UR8, URZ ;  /* 0x000000080a0472a5 */ /* 0x000fe4000f8e003f */
[----:B------:R-:W-:Y:S02]  /*5b10*/  UIMAD UR6, UR10, UR9, UR11 ;  /* 0x000000090a0672a4 */ /* 0x000fe4000f8e020b */
[----:B------:R-:W-:Y:S02]  /*5b20*/  UIADD3 UR7, UR13, UR7, URZ ;  /* 0x000000070d077290 */ /* 0x000fe4000fffe03f */
[----:B------:R-:W-:Y:S02]  /*5b30*/  UIADD3 UR6, UR5, UR6, URZ ;  /* 0x0000000605067290 */ /* 0x000fe4000fffe03f */
.L_x_1813:
        /* <DEDUP_REMOVED lines=30> */
.L_x_1763:
[----:B------:R-:W-:Y:S01]  /*5d20*/  HFMA2.MMA R144, -RZ, RZ, 0, 5.9604644775390625e-08 ;  /* 0x00000001ff907435 */ /* 0x000fe200000001ff */
[----:B------:R-:W-:Y:S02]  /*5d30*/  MOV R143, R54 ;  /* 0x00000036008f7202 */ /* 0x000fe40000000f00 */
[----:B------:R-:W-:Y:S02]  /*5d40*/  MOV R55, RZ ;  /* 0x000000ff00377202 */ /* 0x000fe40000000f00 */
[----:B------:R-:W-:-:S02]  /*5d50*/  MOV R146, 0xffffffff ;  /* 0xffffffff00927802 */ /* 0x000fc40000000f00 */
[----:B------:R-:W-:Y:S02]  /*5d60*/  MOV R48, 0x5d80 ;  /* 0x00005d8000307802 */ /* 0x000fe40000000f00 */
[----:B-1---5:R-:W-:Y:S05]  /*5d70*/  CALL.REL.NOINC `($__internal_74_$__cuda_sm70_shflsync_up) ;  /* 0x00000ed000007944 */ /* 0x022fea0003c00000 */
[----:B-1----:R-:W-:Y:S01]  /*5d80*/  MOV R53, R144 ;  /* 0x0000009000357202 */ /* 0x002fe20000000f00 */
[----:B0-----:R-:W-:Y:S05]  /*5d90*/  BRA `(.L_x_1814) ;  /* 0xffffc5f000007947 */ /* 0x001fea000383ffff */
.L_x_1764:
[----:B------:R-:W-:Y:S01]  /*5da0*/  HFMA2.MMA R144, -RZ, RZ, 0, 5.9604644775390625e-08 ;  /* 0x00000001ff907435 */ /* 0x000fe200000001ff */
[----:B------:R-:W-:Y:S02]  /*5db0*/  MOV R143, R51 ;  /* 0x00000033008f7202 */ /* 0x000fe40000000f00 */
[----:B------:R-:W-:Y:S02]  /*5dc0*/  MOV R55, RZ ;  /* 0x000000ff00377202 */ /* 0x000fe40000000f00 */
[----:B------:R-:W-:Y:S02]  /*5dd0*/  MOV R146, 0xffffffff ;  /* 0xffffffff00927802 */ /* 0x000fe40000000f00 */
[----:B------:R-:W-:Y:S02]  /*5de0*/  MOV R48, 0x5e00 ;  /* 0x00005e0000307802 */ /* 0x000fe40000000f00 */
[----:B012--5:R-:W-:Y:S05]  /*5df0*/  CALL.REL.NOINC `($__internal_74_$__cuda_sm70_shflsync_up) ;  /* 0x00000e5000007944 */ /* 0x027fea0003c00000 */
[----:B------:R-:W-:Y:S01]  /*5e00*/  FMUL.FTZ R53, R54, R53 ;  /* 0x0000003536357220 */ /* 0x000fe20000410000 */
        /* <DEDUP_REMOVED lines=9> */
[----:B------:R-:W-:Y:S05]  /*5ea0*/  CALL.REL.NOINC `($__internal_74_$__cuda_sm70_shflsync_up) ;  /* 0x00000da000007944 */ /* 0x000fea0003c00000 */
[----:B-1----:R-:W-:Y:S01]  /*5eb0*/  MOV R50, R144 ;  /* 0x0000009000327202 */ /* 0x002fe20000000f00 */
[----:B------:R-:W-:Y:S01]  /*5ec0*/  HFMA2.MMA R144, -RZ, RZ, 0, 1.1920928955078125e-07 ;  /* 0x00000002ff907435 */ /* 0x000fe200000001ff */
[----:B0-----:R-:W-:-:S02]  /*5ed0*/  MOV R143, R51 ;  /* 0x00000033008f7202 */ /* 0x001fc40000000f00 */
[----:B------:R-:W-:Y:S02]  /*5ee0*/  MOV R55, RZ ;  /* 0x000000ff00377202 */ /* 0x000fe40000000f00 */
[----:B------:R-:W-:Y:S02]  /*5ef0*/  MOV R146, 0xffffffff ;  /* 0xffffffff00927802 */ /* 0x000fe40000000f00 */
[----:B------:R-:W-:Y:S02]  /*5f00*/  MOV R48, 0x5f20 ;  /* 0x00005f2000307802 */ /* 0x000fe40000000f00 */
[----:B------:R-:W-:Y:S05]  /*5f10*/  CALL.REL.NOINC `($__internal_74_$__cuda_sm70_shflsync_up) ;  /* 0x00000d3000007944 */ /* 0x000fea0003c00000 */
        /* <DEDUP_REMOVED lines=8> */
[----:B------:R-:W-:Y:S05]  /*5fa0*/  CALL.REL.NOINC `($__internal_74_$__cuda_sm70_shflsync_up) ;  /* 0x00000ca000007944 */ /* 0x000fea0003c00000 */
[----:B-1----:R-:W-:Y:S01]  /*5fb0*/  MOV R50, R144 ;  /* 0x0000009000327202 */ /* 0x002fe20000000f00 */
[----:B------:R-:W-:Y:S01]  /*5fc0*/  HFMA2.MMA R144, -RZ, RZ, 0, 2.384185791015625e-07 ;  /* 0x00000004ff907435 */ /* 0x000fe200000001ff */
[----:B0-----:R-:W-:Y:S02]  /*5fd0*/  MOV R143, R51 ;  /* 0x00000033008f7202 */ /* 0x001fe40000000f00 */
[----:B------:R-:W-:Y:S02]  /*5fe0*/  MOV R55, RZ ;  /* 0x000000ff00377202 */ /* 0x000fe40000000f00 */
[----:B------:R-:W-:Y:S02]  /*5ff0*/  MOV R146, 0xffffffff ;  /* 0xffffffff00927802 */ /* 0x000fe40000000f00 */
[----:B------:R-:W-:Y:S02]  /*6000*/  MOV R48, 0x6020 ;  /* 0x0000602000307802 */ /* 0x000fe40000000f00 */
[----:B------:R-:W-:Y:S05]  /*6010*/  CALL.REL.NOINC `($__internal_74_$__cuda_sm70_shflsync_up) ;  /* 0x00000c3000007944 */ /* 0x000fea0003c00000 */
        /* <DEDUP_REMOVED lines=8> */
[----:B------:R-:W-:Y:S05]  /*60a0*/  CALL.REL.NOINC `($__internal_74_$__cuda_sm70_shflsync_up) ;  /* 0x00000ba000007944 */ /* 0x000fea0003c00000 */
[----:B-1----:R-:W-:Y:S01]  /*60b0*/  MOV R50, R144 ;  /* 0x0000009000327202 */ /* 0x002fe20000000f00 */
[----:B------:R-:W-:Y:S01]  /*60c0*/  HFMA2.MMA R144, -RZ, RZ, 0, 4.76837158203125e-07 ;  /* 0x00000008ff907435 */ /* 0x000fe200000001ff */
        /* <DEDUP_REMOVED lines=10> */
[----:B------:R-:W-:Y:S01]  /*6170*/  HFMA2.MMA R144, -RZ, RZ, 0, 9.5367431640625e-07 ;  /* 0x00000010ff907435 */ /* 0x000fe200000001ff */
[----:B------:R-:W-:-:S03]  /*6180*/  @P0 FMUL.FTZ R53, R50, R53 ;  /* 0x0000003532350220 */ /* 0x000fc60000410000 */
[----:B------:R-:W-:Y:S02]  /*6190*/  MOV R50, R51 ;  /* 0x0000003300327202 */ /* 0x000fe40000000f00 */
[-C--:B------:R-:W-:Y:S02]  /*61a0*/  MOV R52, R53.reuse ;  /* 0x0000003500347202 */ /* 0x080fe40000000f00 */
[----:B------:R-:W-:Y:S02]  /*61b0*/  MOV R143, R53 ;  /* 0x00000035008f7202 */ /* 0x000fe40000000f00 */
[----:B------:R-:W-:Y:S05]  /*61c0*/  CALL.REL.NOINC `($__internal_74_$__cuda_sm70_shflsync_up) ;  /* 0x00000a8000007944 */ /* 0x000fea0003c00000 */
[----:B-1----:R-:W-:Y:S01]  /*61d0*/  MOV R53, R144 ;  /* 0x0000009000357202 */ /* 0x002fe20000000f00 */
[----:B------:R-:W-:Y:S01]  /*61e0*/  HFMA2.MMA R144, -RZ, RZ, 0, 9.5367431640625e-07 ;  /* 0x00000010ff907435 */ /* 0x000fe200000001ff */
[----:B0-----:R-:W-:Y:S02]  /*61f0*/  MOV R143, R51 ;  /* 0x00000033008f7202 */ /* 0x001fe40000000f00 */
[----:B------:R-:W-:Y:S02]  /*6200*/  MOV R55, RZ ;  /* 0x000000ff00377202 */ /* 0x000fe40000000f00 */
[----:B------:R-:W-:-:S02]  /*6210*/  MOV R146, 0xffffffff ;  /* 0xffffffff00927802 */ /* 0x000fc40000000f00 */
[----:B------:R-:W-:Y:S02]  /*6220*/  MOV R48, 0x6240 ;  /* 0x0000624000307802 */ /* 0x000fe40000000f00 */
[----:B------:R-:W-:Y:S05]  /*6230*/  CALL.REL.NOINC `($__internal_74_$__cuda_sm70_shflsync_up) ;  /* 0x00000a1000007944 */ /* 0x000fea0003c00000 */
[----:B-1----:R-:W-:Y:S01]  /*6240*/  MOV R48, R144 ;  /* 0x0000009000307202 */ /* 0x002fe20000000f00 */
[----:B0-----:R-:W-:Y:S05]  /*6250*/  BRA `(.L_x_1815) ;  /* 0xffffc2b000007947 */ /* 0x001fea000383ffff */
.L_x_1767:
[----:B------:R-:W-:Y:S01]  /*6260*/  HFMA2.MMA R144, -RZ, RZ, 0, 5.9604644775390625e-08 ;  /* 0x00000001ff907435 */ /* 0x000fe200000001ff */
[----:B0-----:R-:W-:Y:S02]  /*6270*/  MOV R55, RZ ;  /* 0x000000ff00377202 */ /* 0x001fe40000000f00 */
[----:B------:R-:W-:Y:S02]  /*6280*/  MOV R146, 0xffffffff ;  /* 0xffffffff00927802 */ /* 0x000fe40000000f00 */
[----:B------:R-:W-:Y:S02]  /*6290*/  MOV R48, 0x62b0 ;  /* 0x000062b000307802 */ /* 0x000fe40000000f00 */
[----:B-1---5:R-:W-:Y:S05]  /*62a0*/  CALL.REL.NOINC `($__internal_74_$__cuda_sm70_shflsync_up) ;  /* 0x000009a000007944 */ /* 0x022fea0003c00000 */
[----:B-1----:R-:W-:Y:S01]  /*62b0*/  MOV R50, R144 ;  /* 0x0000009000327202 */ /* 0x002fe20000000f00 */
[----:B------:R-:W-:Y:S01]  /*62c0*/  HFMA2.MMA R144, -RZ, RZ, 0, 5.9604644775390625e-08 ;  /* 0x00000001ff907435 */ /* 0x000fe200000001ff */
[----:B0-----:R-:W-:Y:S02]  /*62d0*/  MOV R143, R145 ;  /* 0x00000091008f7202 */ /* 0x001fe40000000f00 */
[----:B------:R-:W-:-:S02]  /*62e0*/  MOV R55, RZ ;  /* 0x000000ff00377202 */ /* 0x000fc40000000f00 */
[----:B------:R-:W-:Y:S02]  /*62f0*/  MOV R146, 0xffffffff ;  /* 0xffffffff00927802 */ /* 0x000fe40000000f00 */
[----:B------:R-:W-:Y:S02]  /*6300*/  MOV R48, 0x6320 ;  /* 0x0000632000307802 */ /* 0x000fe40000000f00 */
[----:B------:R-:W-:Y:S05]  /*6310*/  CALL.REL.NOINC `($__internal_74_$__cuda_sm70_shflsync_up) ;  /* 0x0000093000007944 */ /* 0x000fea0003c00000 */
[----:B------:R-:W-:Y:S01]  /*6320*/  HFMA2.MMA R54, -RZ, RZ, 0, 0 ;  /* 0x00000000ff367435 */ /* 0x000fe200000001ff */
[----:B0-----:R-:W-:Y:S02]  /*6330*/  MOV R143, R50 ;  /* 0x00000032008f7202 */ /* 0x001fe40000000f00 */
[----:B------:R-:W-:Y:S02]  /*6340*/  MOV R53, R90 ;  /* 0x0000005a00357202 */ /* 0x000fe40000000f00 */
[----:B------:R-:W-:Y:S02]  /*6350*/  MOV R55, 0x1f ;  /* 0x0000001f00377802 */ /* 0x000fe40000000f00 */
[----:B------:R-:W-:Y:S02]  /*6360*/  MOV R52, 0xffffffff ;  /* 0xffffffff00347802 */ /* 0x000fe40000000f00 */
[----:B------:R-:W-:-:S02]  /*6370*/  MOV R50, 0x6390 ;  /* 0x0000639000327802 */ /* 0x000fc40000000f00 */
[----:B-1----:R-:W-:Y:S05]  /*6380*/  CALL.REL.NOINC `($__internal_73_$__cuda_sm70_shflsync_idx_p) ;  /* 0x0000088000007944 */ /* 0x002fea0003c00000 */
[----:B0-----:R-:W-:Y:S01]  /*6390*/  HFMA2.MMA R54, -RZ, RZ, 0, 0 ;  /* 0x00000000ff367435 */ /* 0x001fe200000001ff */
[----:B-1----:R-:W-:-:S02]  /*63a0*/  MOV R90, R52 ;  /* 0x00000034005a7202 */ /* 0x002fc40000000f00 */
[----:B------:R-:W-:Y:S02]  /*63b0*/  MOV R53, R91 ;  /* 0x0000005b00357202 */ /* 0x000fe40000000f00 */
[----:B------:R-:W-:Y:S02]  /*63c0*/  MOV R55, 0x1f ;  /* 0x0000001f00377802 */ /* 0x000fe40000000f00 */
[----:B------:R-:W-:Y:S02]  /*63d0*/  MOV R52, 0xffffffff ;  /* 0xffffffff00347802 */ /* 0x000fe40000000f00 */
[----:B------:R-:W-:Y:S02]  /*63e0*/  MOV R50, 0x6400 ;  /* 0x0000640000327802 */ /* 0x000fe40000000f00 */
[----:B------:R-:W-:Y:S05]  /*63f0*/  CALL.REL.NOINC `($__internal_73_$__cuda_sm70_shflsync_idx_p) ;  /* 0x0000081000007944 */ /* 0x000fea0003c00000 */
[----:B01----:R-:W-:Y:S01]  /*6400*/  MOV R53, R52 ;  /* 0x0000003400357202 */ /* 0x003fe20000000f00 */
[----:B------:R-:W-:Y:S05]  /*6410*/  BRA `(.L_x_1816) ;  /* 0xffffc27000007947 */ /* 0x000fea000383ffff */
.L_x_1770:
[----:B------:R-:W-:Y:S01]  /*6420*/  HFMA2.MMA R147, -RZ, RZ, 0, 5.9604644775390625e-08 ;  /* 0x00000001ff937435 */ /* 0x000fe200000001ff */
[----:B------:R-:W-:Y:S02]  /*6430*/  MOV R54, R90 ;  /* 0x0000005a00367202 */ /* 0x000fe40000000f00 */
[----:B------:R-:W-:-:S02]  /*6440*/  MOV R142, 0x1f ;  /* 0x0000001f008e7802 */ /* 0x000fc40000000f00 */
[----:B------:R-:W-:Y:S02]  /*6450*/  MOV R149, 0xffffffff ;  /* 0xffffffff00957802 */ /* 0x000fe40000000f00 */
[----:B------:R-:W-:Y:S02]  /*6460*/  MOV R50, 0x6480 ;  /* 0x0000648000327802 */ /* 0x000fe40000000f00 */
[----:B------:R-:W-:Y:S05]  /*6470*/  CALL.REL.NOINC `($__internal_72_$__cuda_sm70_shflsync_down) ;  /* 0x0000075000007944 */ /* 0x000fea0003c00000 */
[----:B-1----:R-:W-:Y:S01]  /*6480*/  MOV R55, R142 ;  /* 0x0000008e00377202 */ /* 0x002fe20000000f00 */
[----:B0-----:R-:W-:Y:S05]  /*6490*/  BRA `(.L_x_1817) ;  /* 0xffffc90000007947 */ /* 0x001fea000383ffff */
.L_x_1771:
[----:B------:R-:W-:Y:S01]  /*64a0*/  HFMA2.MMA R147, -RZ, RZ, 0, 5.9604644775390625e-08 ;  /* 0x00000001ff937435 */ /* 0x000fe200000001ff */
[----:B------:R-:W-:Y:S02]  /*64b0*/  MOV R54, R53 ;  /* 0x0000003500367202 */ /* 0x000fe40000000f00 */
[----:B------:R-:W-:Y:S02]  /*64c0*/  MOV R142, 0x1f ;  /* 0x0000001f008e7802 */ /* 0x000fe40000000f00 */
[----:B------:R-:W-:Y:S02]  /*64d0*/  MOV R149, 0xffffffff ;  /* 0xffffffff00957802 */ /* 0x000fe40000000f00 */
[----:B------:R-:W-:-:S02]  /*64e0*/  MOV R50, 0x6500 ;  /* 0x0000650000327802 */ /* 0x000fc40000000f00 */
[----:B01----:R-:W-:Y:S05]  /*64f0*/  CALL.REL.NOINC `($__internal_72_$__cuda_sm70_shflsync_down) ;  /* 0x000006d000007944 */ /* 0x003fea0003c00000 */
        /* <DEDUP_REMOVED lines=9> */
[----:B------:R-:W-:Y:S05]  /*6590*/  CALL.REL.NOINC `($__internal_72_$__cuda_sm70_shflsync_down) ;  /* 0x0000063000007944 */ /* 0x000fea0003c00000 */
[----:B0-----:R-:W-:Y:S01]  /*65a0*/  HFMA2.MMA R147, -RZ, RZ, 0, 1.1920928955078125e-07 ;  /* 0x00000002ff937435 */ /* 0x001fe200000001ff */
[----:B-1----:R-:W-:Y:S02]  /*65b0*/  MOV R52, R142 ;  /* 0x0000008e00347202 */ /* 0x002fe40000000f00 */
[----:B------:R-:W-:-:S02]  /*65c0*/  MOV R54, R53 ;  /* 0x0000003500367202 */ /* 0x000fc40000000f00 */
[----:B------:R-:W-:Y:S02]  /*65d0*/  MOV R142, 0x1f ;  /* 0x0000001f008e7802 */ /* 0x000fe40000000f00 */
[----:B------:R-:W-:Y:S02]  /*65e0*/  MOV R149, 0xffffffff ;  /* 0xffffffff00957802 */ /* 0x000fe40000000f00 */
[----:B------:R-:W-:Y:S02]  /*65f0*/  MOV R50, 0x6610 ;  /* 0x0000661000327802 */ /* 0x000fe40000000f00 */
[----:B------:R-:W-:Y:S05]  /*6600*/  CALL.REL.NOINC `($__internal_72_$__cuda_sm70_shflsync_down) ;  /* 0x000005c000007944 */ /* 0x000fea0003c00000 */
[----:B-1----:R-:W-:Y:S01]  /*6610*/  @!P3 FFMA.FTZ R53, R55, R142, R53 ;  /* 0x0000008e3735b223 */ /* 0x002fe20000010035 */
[----:B0-----:R-:W-:Y:S01]  /*6620*/  HFMA2.MMA R147, -RZ, RZ, 0, 2.384185791015625e-07 ;  /* 0x00000004ff937435 */ /* 0x001fe200000001ff */
[----:B------:R-:W-:Y:S01]  /*6630*/  @!P3 FMUL.FTZ R55, R52, R55 ;  /* 0x000000373437b220 */ /* 0x000fe20000410000 */
[----:B------:R-:W-:Y:S02]  /*6640*/  MOV R142, 0x1f ;  /* 0x0000001f008e7802 */ /* 0x000fe40000000f00 */
[----:B------:R-:W-:Y:S02]  /*6650*/  MOV R149, 0xffffffff ;  /* 0xffffffff00957802 */ /* 0x000fe40000000f00 */
[----:B------:R-:W-:-:S02]  /*6660*/  MOV R54, R55 ;  /* 0x0000003700367202 */ /* 0x000fc40000000f00 */
[----:B------:R-:W-:Y:S02]  /*6670*/  MOV R50, 0x6690 ;  /* 0x0000669000327802 */ /* 0x000fe40000000f00 */
[----:B------:R-:W-:Y:S05]  /*6680*/  CALL.REL.NOINC `($__internal_72_$__cuda_sm70_shflsync_down) ;  /* 0x0000054000007944 */ /* 0x000fea0003c00000 */
[----:B0-----:R-:W-:Y:S01]  /*6690*/  HFMA2.MMA R147, -RZ, RZ, 0, 2.384185791015625e-07 ;  /* 0x00000004ff937435 */ /* 0x001fe200000001ff */
[----:B-1----:R-:W-:Y:S02]  /*66a0*/  MOV R52, R142 ;  /* 0x0000008e00347202 */ /* 0x002fe40000000f00 */
[----:B------:R-:W-:Y:S02]  /*66b0*/  MOV R54, R53 ;  /* 0x0000003500367202 */ /* 0x000fe40000000f00 */
[----:B------:R-:W-:Y:S02]  /*66c0*/  MOV R142, 0x1f ;  /* 0x0000001f008e7802 */ /* 0x000fe40000000f00 */
[----:B------:R-:W-:Y:S02]  /*66d0*/  MOV R149, 0xffffffff ;  /* 0xffffffff00957802 */ /* 0x000fe40000000f00 */
[----:B------:R-:W-:Y:S02]  /*66e0*/  MOV R50, 0x6700 ;  /* 0x0000670000327802 */ /* 0x000fe40000000f00 */
[----:B------:R-:W-:Y:S05]  /*66f0*/  CALL.REL.NOINC `($__internal_72_$__cuda_sm70_shflsync_down) ;  /* 0x000004d000007944 */ /* 0x000fea0003c00000 */
[----:B-1----:R-:W-:Y:S01]  /*6700*/  @!P2 FFMA.FTZ R53, R55, R142, R53 ;  /* 0x0000008e3735a223 */ /* 0x002fe20000010035 */
[----:B0-----:R-:W-:Y:S01]  /*6710*/  HFMA2.MMA R147, -RZ, RZ, 0, 4.76837158203125e-07 ;  /* 0x00000008ff937435 */ /* 0x001fe200000001ff */
[----:B------:R-:W-:Y:S01]  /*6720*/  @!P2 FMUL.FTZ R55, R52, R55 ;  /* 0x000000373437a220 */ /* 0x000fe20000410000 */
[----:B------:R-:W-:-:S02]  /*6730*/  MOV R142, 0x1f ;  /* 0x0000001f008e7802 */ /* 0x000fc40000000f00 */
[----:B------:R-:W-:Y:S02]  /*6740*/  MOV R149, 0xffffffff ;  /* 0xffffffff00957802 */ /* 0x000fe40000000f00 */
[----:B------:R-:W-:Y:S02]  /*6750*/  MOV R54, R55 ;  /* 0x0000003700367202 */ /* 0x000fe40000000f00 */
[----:B------:R-:W-:Y:S02]  /*6760*/  MOV R50, 0x6780 ;  /* 0x0000678000327802 */ /* 0x000fe40000000f00 */
[----:B------:R-:W-:Y:S05]  /*6770*/  CALL.REL.NOINC `($__internal_72_$__cuda_sm70_shflsync_down) ;  /* 0x0000045000007944 */ /* 0x000fea0003c00000 */
[----:B0-----:R-:W-:Y:S01]  /*6780*/  HFMA2.MMA R147, -RZ, RZ, 0, 4.76837158203125e-07 ;  /* 0x00000008ff937435 */ /* 0x001fe200000001ff */
[----:B-1----:R-:W-:Y:S02]  /*6790*/  MOV R52, R142 ;  /* 0x0000008e00347202 */ /* 0x002fe40000000f00 */
[----:B------:R-:W-:Y:S02]  /*67a0*/  MOV R54, R53 ;  /* 0x0000003500367202 */ /* 0x000fe40000000f00 */
[----:B------:R-:W-:Y:S02]  /*67b0*/  MOV R142, 0x1f ;  /* 0x0000001f008e7802 */ /* 0x000fe40000000f00 */
[----:B------:R-:W-:-:S02]  /*67c0*/  MOV R149, 0xffffffff ;  /* 0xffffffff00957802 */ /* 0x000fc40000000f00 */
[----:B------:R-:W-:Y:S02]  /*67d0*/  MOV R50, 0x67f0 ;  /* 0x000067f000327802 */ /* 0x000fe40000000f00 */
[----:B------:R-:W-:Y:S05]  /*67e0*/  CALL.REL.NOINC `($__internal_72_$__cuda_sm70_shflsync_down) ;  /* 0x000003e000007944 */ /* 0x000fea0003c00000 */
[----:B-1----:R-:W-:Y:S01]  /*67f0*/  @!P1 FFMA.FTZ R53, R55, R142, R53 ;  /* 0x0000008e37359223 */ /* 0x002fe20000010035 */
[----:B0-----:R-:W-:Y:S01]  /*6800*/  HFMA2.MMA R147, -RZ, RZ, 0, 9.5367431640625e-07 ;  /* 0x00000010ff937435 */ /* 0x001fe200000001ff */
[----:B------:R-:W-:Y:S01]  /*6810*/  @!P1 FMUL.FTZ R55, R52, R55 ;  /* 0x0000003734379220 */ /* 0x000fe20000410000 */
[----:B------:R-:W-:Y:S01]  /*6820*/  HFMA2.MMA R142, -RZ, RZ, 0, 1.847743988037109375e-06 ;  /* 0x0000001fff8e7435 */ /* 0x000fe200000001ff */
[----:B------:R-:W-:Y:S02]  /*6830*/  MOV R149, 0xffffffff ;  /* 0xffffffff00957802 */ /* 0x000fe40000000f00 */
[----:B------:R-:W-:Y:S02]  /*6840*/  MOV R91, R53 ;  /* 0x00000035005b7202 */ /* 0x000fe40000000f00 */
[----:B------:R-:W-:Y:S02]  /*6850*/  MOV R145, R55 ;  /* 0x0000003700917202 */ /* 0x000fe40000000f00 */
[----:B------:R-:W-:-:S02]  /*6860*/  MOV R50, 0x6890 ;  /* 0x0000689000327802 */ /* 0x000fc40000000f00 */
[----:B------:R-:W-:Y:S02]  /*6870*/  MOV R54, R145 ;  /* 0x0000009100367202 */ /* 0x000fe40000000f00 */
[----:B------:R-:W-:Y:S05]  /*6880*/  CALL.REL.NOINC `($__internal_72_$__cuda_sm70_shflsync_down) ;  /* 0x0000034000007944 */ /* 0x000fea0003c00000 */
[----:B0-----:R-:W-:Y:S01]  /*6890*/  HFMA2.MMA R147, -RZ, RZ, 0, 9.5367431640625e-07 ;  /* 0x00000010ff937435 */ /* 0x001fe200000001ff */
[----:B-1----:R-:W-:Y:S02]  /*68a0*/  MOV R52, R142 ;  /* 0x0000008e00347202 */ /* 0x002fe40000000f00 */
[----:B------:R-:W-:Y:S02]  /*68b0*/  MOV R54, R91 ;  /* 0x0000005b00367202 */ /* 0x000fe40000000f00 */
[----:B------:R-:W-:Y:S02]  /*68c0*/  MOV R142, 0x1f ;  /* 0x0000001f008e7802 */ /* 0x000fe40000000f00 */
[----:B------:R-:W-:Y:S02]  /*68d0*/  MOV R149, 0xffffffff ;  /* 0xffffffff00957802 */ /* 0x000fe40000000f00 */
[----:B------:R-:W-:Y:S02]  /*68e0*/  MOV R50, 0x6900 ;  /* 0x0000690000327802 */ /* 0x000fe40000000f00 */
[----:B------:R-:W-:Y:S05]  /*68f0*/  CALL.REL.NOINC `($__internal_72_$__cuda_sm70_shflsync_down) ;  /* 0x000002d000007944 */ /* 0x000fea0003c00000 */
[----:B-1----:R-:W-:Y:S01]  /*6900*/  @!P0 FFMA.FTZ R91, R145, R142, R91 ;  /* 0x0000008e915b8223 */ /* 0x002fe2000001005b */
[----:B0-----:R-:W-:Y:S01]  /*6910*/  HFMA2.MMA R54, -RZ, RZ, 0, 0 ;  /* 0x00000000ff367435 */ /* 0x001fe200000001ff */
[----:B------:R-:W-:Y:S01]  /*6920*/  @!P0 FMUL.FTZ R145, R52, R145 ;  /* 0x0000009134918220 */ /* 0x000fe20000410000 */
[----:B------:R-:W-:-:S02]  /*6930*/  MOV R55, 0x1f ;  /* 0x0000001f00377802 */ /* 0x000fc40000000f00 */
[----:B------:R-:W-:Y:S02]  /*6940*/  MOV R52, 0xffffffff ;  /* 0xffffffff00347802 */ /* 0x000fe40000000f00 */
[----:B------:R-:W-:Y:S02]  /*6950*/  MOV R53, R145 ;  /* 0x0000009100357202 */ /* 0x000fe40000000f00 */
[----:B------:R-:W-:Y:S02]  /*6960*/  MOV R50, 0x6980 ;  /* 0x0000698000327802 */ /* 0x000fe40000000f00 */
[----:B------:R-:W-:Y:S05]  /*6970*/  CALL.REL.NOINC `($__internal_73_$__cuda_sm70_shflsync_idx_p) ;  /* 0x0000029000007944 */ /* 0x000fea0003c00000 */
[----:B0-----:R-:W-:Y:S01]  /*6980*/  HFMA2.MMA R54, -RZ, RZ, 0, 0 ;  /* 0x00000000ff367435 */ /* 0x001fe200000001ff */
[----:B-1----:R-:W-:Y:S02]  /*6990*/  MOV R143, R52 ;  /* 0x00000034008f7202 */ /* 0x002fe40000000f00 */
[----:B------:R-:W-:Y:S02]  /*69a0*/  MOV R53, R91 ;  /* 0x0000005b00357202 */ /* 0x000fe40000000f00 */
[----:B------:R-:W-:Y:S02]  /*69b0*/  MOV R55, 0x1f ;  /* 0x0000001f00377802 */ /* 0x000fe40000000f00 */
[----:B------:R-:W-:-:S02]  /*69c0*/  MOV R52, 0xffffffff ;  /* 0xffffffff00347802 */ /* 0x000fc40000000f00 */
[----:B------:R-:W-:Y:S02]  /*69d0*/  MOV R50, 0x69f0 ;  /* 0x000069f000327802 */ /* 0x000fe40000000f00 */
[----:B------:R-:W-:Y:S05]  /*69e0*/  CALL.REL.NOINC `($__internal_73_$__cuda_sm70_shflsync_idx_p) ;  /* 0x0000022000007944 */ /* 0x000fea0003c00000 */
[----:B------:R-:W-:Y:S01]  /*69f0*/  HFMA2.MMA R147, -RZ, RZ, 0, 5.9604644775390625e-08 ;  /* 0x00000001ff937435 */ /* 0x000fe200000001ff */
[----:B-1----:R-:W-:Y:S02]  /*6a00*/  MOV R128, R52 ;  /* 0x0000003400807202 */ /* 0x002fe40000000f00 */
[----:B0-----:R-:W-:Y:S02]  /*6a10*/  MOV R54, R145 ;  /* 0x0000009100367202 */ /* 0x001fe40000000f00 */
[----:B------:R-:W-:Y:S02]  /*6a20*/  MOV R142, 0x1f ;  /* 0x0000001f008e7802 */ /* 0x000fe40000000f00 */
[----:B------:R-:W-:Y:S02]  /*6a30*/  MOV R149, 0xffffffff ;  /* 0xffffffff00957802 */ /* 0x000fe40000000f00 */
[----:B------:R-:W-:Y:S02]  /*6a40*/  MOV R50, 0x6a60 ;  /* 0x00006a6000327802 */ /* 0x000fe40000000f00 */
[----:B------:R-:W-:Y:S05]  /*6a50*/  CALL.REL.NOINC `($__internal_72_$__cuda_sm70_shflsync_down) ;  /* 0x0000017000007944 */ /* 0x000fea0003c00000 */
[----:B0-----:R-:W-:Y:S01]  /*6a60*/  HFMA2.MMA R147, -RZ, RZ, 0, 5.9604644775390625e-08 ;  /* 0x00000001ff937435 */ /* 0x001fe200000001ff */
[----:B-1----:R-:W-:-:S02]  /*6a70*/  MOV R52, R142 ;  /* 0x0000008e00347202 */ /* 0x002fc40000000f00 */
[----:B------:R-:W-:Y:S02]  /*6a80*/  MOV R54, R91 ;  /* 0x0000005b00367202 */ /* 0x000fe40000000f00 */
[----:B------:R-:W-:Y:S02]  /*6a90*/  MOV R142, 0x1f ;  /* 0x0000001f008e7802 */ /* 0x000fe40000000f00 */
[----:B------:R-:W-:Y:S02]  /*6aa0*/  MOV R149, 0xffffffff ;  /* 0xffffffff00957802 */ /* 0x000fe40000000f00 */
[----:B------:R-:W-:Y:S02]  /*6ab0*/  MOV R50, 0x6ad0 ;  /* 0x00006ad000327802 */ /* 0x000fe40000000f00 */
[----:B------:R-:W-:Y:S05]  /*6ac0*/  CALL.REL.NOINC `($__internal_72_$__cuda_sm70_shflsync_down) ;  /* 0x0000010000007944 */ /* 0x000fea0003c00000 */
[----:B0-----:R-:W-:Y:S01]  /*6ad0*/  HFMA2.MMA R54, -RZ, RZ, 0, 0 ;  /* 0x00000000ff367435 */ /* 0x001fe200000001ff */
[----:B------:R-:W-:Y:S02]  /*6ae0*/  MOV R145, R52 ;  /* 0x0000003400917202 */ /* 0x000fe40000000f00 */
[----:B------:R-:W-:Y:S02]  /*6af0*/  MOV R53, R48 ;  /* 0x0000003000357202 */ /* 0x000fe40000000f00 */
[----:B------:R-:W-:-:S02]  /*6b00*/  MOV R55, 0x1f ;  /* 0x0000001f00377802 */ /* 0x000fc40000000f00 */
[----:B------:R-:W-:Y:S02]  /*6b10*/  MOV R52, 0xffffffff ;  /* 0xffffffff00347802 */ /* 0x000fe40000000f00 */
[----:B------:R-:W-:Y:S02]  /*6b20*/  MOV R50, 0x6b40 ;  /* 0x00006b4000327802 */ /* 0x000fe40000000f00 */
[----:B-1----:R-:W-:Y:S05]  /*6b30*/  CALL.REL.NOINC `($__internal_73_$__cuda_sm70_shflsync_idx_p) ;  /* 0x000000d000007944 */ /* 0x002fea0003c00000 */
[----:B0-----:R-:W-:Y:S01]  /*6b40*/  HFMA2.MMA R54, -RZ, RZ, 0, 0 ;  /* 0x00000000ff367435 */ /* 0x001fe200000001ff */
[----:B-1----:R-:W-:Y:S02]  /*6b50*/  MOV R144, R52 ;  /* 0x0000003400907202 */ /* 0x002fe40000000f00 */
[----:B------:R-:W-:Y:S02]  /*6b60*/  MOV R53, R49 ;  /* 0x0000003100357202 */ /* 0x000fe40000000f00 */
[----:B------:R-:W-:Y:S02]  /*6b70*/  MOV R55, 0x1f ;  /* 0x0000001f00377802 */ /* 0x000fe40000000f00 */
[----:B------:R-:W-:Y:S02]  /*6b80*/  MOV R52, 0xffffffff ;  /* 0xffffffff00347802 */ /* 0x000fe40000000f00 */
[----:B------:R-:W-:-:S02]  /*6b90*/  MOV R50, 0x6bb0 ;  /* 0x00006bb000327802 */ /* 0x000fc40000000f00 */
[----:B------:R-:W-:Y:S05]  /*6ba0*/  CALL.REL.NOINC `($__internal_73_$__cuda_sm70_shflsync_idx_p) ;  /* 0x0000006000007944 */ /* 0x000fea0003c00000 */
[----:B01----:R-:W-:Y:S01]  /*6bb0*/  MOV R55, R52 ;  /* 0x0000003400377202 */ /* 0x003fe20000000f00 */
[----:B------:R-:W-:Y:S05]  /*6bc0*/  BRA `(.L_x_1818) ;  /* 0xffffc37000007947 */ /* 0x000fea000383ffff */
        .weak           $__internal_72_$__cuda_sm70_shflsync_down
        .type           $__internal_72_$__cuda_sm70_shflsync_down,@function
        .size           $__internal_72_$__cuda_sm70_shflsync_down,($__internal_73_$__cuda_sm70_shflsync_idx_p - $__internal_72_$__cuda_sm70_shflsync_down)
$__internal_72_$__cuda_sm70_shflsync_down:
[----:B------:R-:W-:Y:S01]  /*6bd0*/  HFMA2.MMA R51, -RZ, RZ, 0, 0 ;  /* 0x00000000ff337435 */ /* 0x000fe200000001ff */
[----:B------:R-:W-:Y:S04]  /*6be0*/  WARPSYNC R149 ;  /* 0x0000009500007348 */ /* 0x000fe80003800000 */
[----:B------:R0:W1:Y:S01]  /*6bf0*/  SHFL.DOWN PT, R142, R54, R147, R142 ;  /* 0x08000093368e7389 */ /* 0x00006200000e008e */
[----:B------:R-:W-:Y:S05]  /*6c00*/  RET.REL.NODEC R50 `(_Z25selective_scan_bwd_kernelI32Selective_Scan_bwd_kernel_traitsILi128ELi16ELb1ELb1ELb0ELb0ELb0EN3c108BFloat16EfEEv12SSMParamsBwd) ;  /* 0xffff93f032007950 */ /* 0x000fea0003c3ffff */
        .weak           $__internal_73_$__cuda_sm70_shflsync_idx_p
        .type           $__internal_73_$__cuda_sm70_shflsync_idx_p,@function
        .size           $__internal_73_$__cuda_sm70_shflsync_idx_p,($__internal_74_$__cuda_sm70_shflsync_up - $__internal_73_$__cuda_sm70_shflsync_idx_p)
$__internal_73_$__cuda_sm70_shflsync_idx_p:
[----:B------:R-:W-:Y:S01]  /*6c10*/  MOV R51, 0x0 ;  /* 0x0000000000337802 */ /* 0x000fe20000000f00 */
[----:B------:R-:W-:Y:S04]  /*6c20*/  WARPSYNC R52 ;  /* 0x0000003400007348 */ /* 0x000fe80003800000 */
[----:B------:R0:W1:Y:S01]  /*6c30*/  SHFL.IDX PT, R52, R53, R54, R55 ;  /* 0x0000003635347389 */ /* 0x00006200000e0037 */
[----:B------:R-:W-:Y:S05]  /*6c40*/  RET.REL.NODEC R50 `(_Z25selective_scan_bwd_kernelI32Selective_Scan_bwd_kernel_traitsILi128ELi16ELb1ELb1ELb0ELb0ELb0EN3c108BFloat16EfEEv12SSMParamsBwd) ;  /* 0xffff93b032007950 */ /* 0x000fea0003c3ffff */
        .weak           $__internal_74_$__cuda_sm70_shflsync_up
        .type           $__internal_74_$__cuda_sm70_shflsync_up,@function
        .size           $__internal_74_$__cuda_sm70_shflsync_up,(.L_x_8886 - $__internal_74_$__cuda_sm70_shflsync_up)
$__internal_74_$__cuda_sm70_shflsync_up:
[----:B------:R-:W-:Y:S01]  /*6c50*/  HFMA2.MMA R49, -RZ, RZ, 0, 0 ;  /* 0x00000000ff317435 */ /* 0x000fe200000001ff */
[----:B------:R-:W-:Y:S04]  /*6c60*/  WARPSYNC R146 ;  /* 0x0000009200007348 */ /* 0x000fe80003800000 */
[----:B------:R0:W1:Y:S01]  /*6c70*/  SHFL.UP PT, R144, R143, R144, R55 ;  /* 0x040000908f907389 */ /* 0x00006200000e0037 */
[----:B------:R-:W-:Y:S05]  /*6c80*/  RET.REL.NODEC R48 `(_Z25selective_scan_bwd_kernelI32Selective_Scan_bwd_kernel_traitsILi128ELi16ELb1ELb1ELb0ELb0ELb0EN3c108BFloat16EfEEv12SSMParamsBwd) ;  /* 0xffff937030007950 */ /* 0x000fea0003c3ffff */
.L_x_1819:
        /* <DEDUP_REMOVED lines=15> */
.L_x_8886:


//--------------------- .text._Z25selective_scan_bwd_kernelI32Selective_Scan_bwd_kernel_traitsILi128ELi16ELb1ELb1ELb0ELb0ELb1EN3c108BFloat16EfEEv12SSMParamsBwd --------------------------
	.section	.text._Z25selective_scan_bwd_kernelI32Selective_Scan_bwd_kernel_traitsILi128ELi16ELb1ELb1ELb0ELb0ELb1EN3c108BFloat16EfEEv12SSMParamsBwd,"ax",@progbits
	.sectioninfo	@"SHI_REGISTERS=167"
	.align	128
        .global         _Z25selective_scan_bwd_kernelI32Selective_Scan_bwd_kernel_traitsILi128ELi16ELb1ELb1ELb0ELb0ELb1EN3c108BFloat16EfEEv12SSMParamsBwd
        .type           _Z25selective_scan_bwd_kernelI32Selective_Scan_bwd_kernel_traitsILi128ELi16ELb1ELb1ELb0ELb0ELb1EN3c108BFloat16EfEEv12SSMParamsBwd,@function
        .size           _Z25selective_scan_bwd_kernelI32Selective_Scan_bwd_kernel_traitsILi128ELi16ELb1ELb1ELb0ELb0ELb1EN3c108BFloat16EfEEv12SSMParamsBwd,(.L_x_8889 - _Z25selective_scan_bwd_kernelI32Selective_Scan_bwd_kernel_traitsILi128ELi16ELb1ELb1ELb0ELb0ELb1EN3c108BFloat16EfEEv12SSMParamsBwd)
        .other          _Z25selective_scan_bwd_kernelI32Selective_Scan_bwd_kernel_traitsILi128ELi16ELb1ELb1ELb0ELb0ELb1EN3c108BFloat16EfEEv12SSMParamsBwd,@"STO_CUDA_ENTRY STV_DEFAULT"
_Z25selective_scan_bwd_kernelI32Selective_Scan_bwd_kernel_traitsILi128ELi16ELb1ELb1ELb0ELb0ELb1EN3c108BFloat16EfEEv12SSMParamsBwd:
.text._Z25selective_scan_bwd_kernelI32Selective_Scan_bwd_kernel_traitsILi128ELi16ELb1ELb1ELb0ELb0ELb1EN3c108BFloat16EfEEv12SSMParamsBwd:
        /* <DEDUP_REMOVED lines=81> */
[----:B------:R-:W-:Y:S02]  /*0510*/  UIADD3 UR11, UR11, UR20, URZ ;  /* 0x000000140b0b7290 */ /* 0x000fe4000fffe03f */
[----:B------:R-:W-:Y:S02]  /*0520*/  ULDC UR27, c[0x0][0x174] ;  /* 0x00005d00001b7ab9 */ /* 0x000fe40000000800 */
        /* <DEDUP_REMOVED lines=21> */
[----:B------:R-:W-:Y:S02]  /*0680*/  ULOP3.LUT UR22, UR19, UR35, URZ, 0x3c, !UPT ;  /* 0x0000002313167292 */ /* 0x000fe4000f8e3c3f */
[----:B------:R-:W-:-:S02]  /*0690*/  @!UP1 UIADD3 UR26, UR26, 0x1, URZ ;  /* 0x000000011a1a9890 */ /* 0x000fc4000fffe03f */
[----:B------:R-:W-:Y:S02]  /*06a0*/  ULEA.HI.X UR25, UR25, UR31, UR21, 0x1, UP3 ;  /* 0x0000001f19197291 */ /* 0x000fe400098f0c15 */
[----:B------:R-:W-:Y:S02]  /*06b0*/  UISETP.GE.AND UP3, UPT, UR22, URZ, UPT ;  /* 0x0000003f1600728c */ /* 0x000fe4000bf66270 */
[----:B------:R-:W-:Y:S02]  /*06c0*/  UISETP.NE.AND UP1, UPT, URZ, UR35, UPT ;  /* 0x000000233f00728c */ /* 0x000fe4000bf25270 */
[----:B------:R-:W-:Y:S02]  /*06d0*/  @UP2 UIADD3 UR26, UR26, 0x1, URZ ;  /* 0x000000011a1a2890 */ /* 0x000fe4000fffe03f */
[----:B------:R-:W-:Y:S02]  /*06e0*/  UIADD3 UR29, UP4, UR17, UR14, URZ ;  /* 0x0000000e111d7290 */ /* 0x000fe4000ff9e03f */
[----:B------:R-:W-:-:S02]  /*06f0*/  ULDC.64 UR12, c[0x0][0x248] ;  /* 0x00009200000c7ab9 */ /* 0x000fc40000000a00 */
[----:B------:R-:W-:Y:S02]  /*0700*/  UIADD3.X UR14, UR16, UR15, UR28, UP4, !UPT ;  /* 0x0000000f100e7290 */ /* 0x000fe4000a7fe41c */
[----:B------:R-:W-:Y:S02]  /*0710*/  UMOV UR22, UR26 ;  /* 0x0000001a00167c82 */ /* 0x000fe40008000000 */
[----:B------:R-:W-:Y:S02]  /*0720*/  @!UP3 UIADD3 UR22, -UR22, URZ, URZ ;  /* 0x0000003f1616b290 */ /* 0x000fe4000fffe13f */
[----:B------:R-:W-:Y:S02]  /*0730*/  @!UP1 ULOP3.LUT UR22, URZ, UR35, URZ, 0x33, !UPT ;  /* 0x000000233f169292 */ /* 0x000fe4000f8e333f */
[----:B------:R-:W-:Y:S02]  /*0740*/  ULEA UR28, UP4, UR29, UR12, 0x1 ;  /* 0x0000000c1d1c7291 */ /* 0x000fe4000f88083f */
[----:B------:R-:W-:-:S02]  /*0750*/  USHF.R.S32.HI UR39, URZ, 0x1f, UR22 ;  /* 0x0000001f3f277899 */ /* 0x000fc40008011416 */
[----:B------:R-:W-:Y:S02]  /*0760*/  UIADD3 UR4, UP2, UR17, UR4, URZ ;  /* 0x0000000411047290 */ /* 0x000fe4000ff5e03f */
[----:B------:R-:W-:Y:S02]  /*0770*/  ULDC.64 UR20, c[0x0][0x1a8] ;  /* 0x00006a0000147ab9 */ /* 0x000fe40000000a00 */
[----:B------:R-:W-:Y:S02]  /*0780*/  ULEA.HI.X UR29, UR29, UR13, UR14, 0x1, UP4 ;  /* 0x0000000d1d1d7291 */ /* 0x000fe4000a0f0c0e */
[----:B------:R-:W-:Y:S02]  /*0790*/  ULDC.64 UR30, c[0x0][0x308] ;  /* 0x0000c200001e7ab9 */ /* 0x000fe40000000a00 */
[----:B------:R-:W-:Y:S02]  /*07a0*/  UIMAD UR14, UR39, UR20, URZ ;  /* 0x00000014270e72a4 */ /* 0x000fe4000f8e023f */
[----:B------:R-:W-:-:S02]  /*07b0*/  UIADD3.X UR5, UR16, UR5, UR34, UP2, !UPT ;  /* 0x0000000510057290 */ /* 0x000fc400097fe422 */
[----:B------:R-:W-:Y:S02]  /*07c0*/  ULEA UR30, UP1, UR4, UR30, 0x1 ;  /* 0x0000001e041e7291 */ /* 0x000fe4000f82083f */
[----:B------:R-:W-:Y:S02]  /*07d0*/  UIMAD.WIDE.U32 UR12, UR22, UR20, UR10 ;  /* 0x00000014160c72a5 */ /* 0x000fe4000f8e000a */
[----:B------:R-:W-:Y:S02]  /*07e0*/  UIMAD UR14, UR22, UR21, UR14 ;  /* 0x00000015160e72a4 */ /* 0x000fe4000f8e020e */
[----:B------:R-:W-:Y:S02]  /*07f0*/  ULEA.HI.X UR31, UR4, UR31, UR5, 0x1, UP1 ;  /* 0x0000001f041f7291 */ /* 0x000fe400088f0c05 */
[----:B------:R-:W-:Y:S02]  /*0800*/  UIADD3 UR17, UP1, UR17, UR12, URZ ;  /* 0x0000000c11117290 */ /* 0x000fe4000ff3e03f */
[----:B------:R-:W-:-:S02]  /*0810*/  UIADD3 UR14, UR13, UR14, URZ ;  /* 0x0000000e0d0e7290 */ /* 0x000fc4000fffe03f */
[----:B------:R-:W-:Y:S02]  /*0820*/  ULDC.64 UR10, c[0x0][0x228] ;  /* 0x00008a00000a7ab9 */ /* 0x000fe40000000a00 */
[----:B------:R-:W-:Y:S02]  /*0830*/  ULDC UR15, c[0x0][0x164] ;  /* 0x00005900000f7ab9 */ /* 0x000fe40000000800 */
[----:B------:R-:W-:Y:S02]  /*0840*/  ULEA UR34, UP2, UR17, UR10, 0x1 ;  /* 0x0000000a11227291 */ /* 0x000fe4000f84083f */
[----:B------:R-:W-:Y:S02]  /*0850*/  UIADD3.X UR35, UR16, UR14, URZ, UP1, !UPT ;  /* 0x0000000e10237290 */ /* 0x000fe40008ffe43f */
[----:B------:R-:W-:Y:S02]  /*0860*/  @UP0 UIMAD UR10, UR38, UR15, UR19 ;  /* 0x0000000f260a02a4 */ /* 0x000fe4000f8e0213 */
[----:B------:R-:W-:-:S02]  /*0870*/  UISETP.GE.AND UP1, UPT, UR27, 0x1, UPT ;  /* 0x000000011b00788c */ /* 0x000fc4000bf26270 */
[----:B------:R-:W-:Y:S02]  /*0880*/  UMOV UR5, URZ ;  /* 0x0000003f00057c82 */ /* 0x000fe40008000000 */
[----:B------:R-:W-:Y:S02]  /*0890*/  @UP0 UIMAD UR12, UR10, UR27, URZ ;  /* 0x0000001b0a0c02a4 */ /* 0x000fe4000f8e023f */
[----:B------:R-:W-:Y:S02]  /*08a0*/  ULDC UR13, c[0x0][0x16c] ;  /* 0x00005b00000d7ab9 */ /* 0x000fe40000000800 */
[----:B------:R-:W-:Y:S02]  /*08b0*/  @UP0 UIMAD UR12, UR12, UR13, URZ ;  /* 0x0000000d0c0c02a4 */ /* 0x000fe4000f8e023f */
[----:B------:R-:W-:Y:S02]  /*08c0*/  ULEA.HI.X UR35, UR17, UR11, UR35, 0x1, UP2 ;  /* 0x0000000b11237291 */ /* 0x000fe400090f0c23 */
[----:B------:R-:W-:-:S02]  /*08d0*/  @UP0 UMOV UR13, 0x8 ;  /* 0x00000008000d0882 */ /* 0x000fc40000000000 */
[----:B------:R-:W-:Y:S02]  /*08e0*/  ULDC.64 UR10, c[0x0][0x260] ;  /* 0x00009800000a7ab9 */ /* 0x000fe40000000a00 */
[----:B------:R-:W-:Y:S02]  /*08f0*/  @UP0 UIMAD.WIDE UR10, UR12, UR13, UR10 ;  /* 0x0000000d0c0a02a5 */ /* 0x000fe4000f8e020a */
[----:B------:R-:W-:Y:S02]  /*0900*/  UMOV UR4, URZ ;  /* 0x0000003f00047c82 */ /* 0x000fe40008000000 */
[----:B------:R-:W-:Y:S02]  /*0910*/  UMOV UR12, UR8 ;  /* 0x00000008000c7c82 */ /* 0x000fe40008000000 */
[----:B------:R-:W-:Y:S02]  /*0920*/  UMOV UR13, UR9 ;  /* 0x00000009000d7c82 */ /* 0x000fe40008000000 */
[----:B------:R-:W-:-:S02]  /*0930*/  UMOV UR14, UR6 ;  /* 0x00000006000e7c82 */ /* 0x000fc40008000000 */
[----:B------:R-:W-:Y:S02]  /*0940*/  UMOV UR15, UR7 ;  /* 0x00000007000f7c82 */ /* 0x000fe40008000000 */
        /* <DEDUP_REMOVED lines=15> */
.L_x_1871:
        /* <DEDUP_REMOVED lines=91> */
[----:B------:R-:W-:Y:S01]  /*0ff0*/  PRMT R62, RZ, 0x7610, R25 ;  /* 0x00007610ff3e7816 */ /* 0x000fe20000000019 */
[----:B------:R-:W-:Y:S01]  /*1000*/  UIMAD.WIDE.U32 UR8, UR19, UR8, UR16 ;  /* 0x00000008130872a5 */ /* 0x000fe2000f8e0010 */
[----:B------:R-:W-:Y:S01]  /*1010*/  PRMT R63, RZ, 0x5410, R26 ;  /* 0x00005410ff3f7816 */ /* 0x000fe2000000001a */
[----:B------:R-:W-:Y:S01]  /*1020*/  FMUL.FTZ R28, R35, -1.4426950216293334961 ;  /* 0xbfb8aa3b231c7820 */ /* 0x000fe20000410000 */
[--C-:B0-----:R-:W-:Y:S01]  /*1030*/  PRMT R3, RZ, 0x5410, R24.reuse ;  /* 0x00005410ff037816 */ /* 0x101fe20000000018 */
[----:B------:R-:W-:Y:S01]  /*1040*/  FMUL.FTZ R25, R62, -1.4426950216293334961 ;  /* 0xbfb8aa3b3e197820 */ /* 0x000fe20000410000 */
[----:B------:R-:W-:Y:S01]  /*1050*/  PRMT R2, RZ, 0x7610, R24 ;  /* 0x00007610ff027816 */ /* 0x000fe20000000018 */
[----:B------:R0:W2:Y:S01]  /*1060*/  MUFU.EX2 R56, R28 ;  /* 0x0000001c00387308 */ /* 0x0000a20000000800 */
[----:B------:R-:W-:Y:S01]  /*1070*/  PRMT R72, RZ, 0x7610, R26 ;  /* 0x00007610ff487816 */ /* 0x000fe2000000001a */
[----:B------:R-:W-:Y:S01]  /*1080*/  FMUL.FTZ R0, R3, -1.4426950216293334961 ;  /* 0xbfb8aa3b03007820 */ /* 0x000fe20000410000 */
[--C-:B------:R-:W-:Y:S01]  /*1090*/  PRMT R74, RZ, 0x5410, R27.reuse ;  /* 0x00005410ff4a7816 */ /* 0x100fe2000000001b */
[----:B------:R-:W-:Y:S01]  /*10a0*/  FMUL.FTZ R24, R2, -1.4426950216293334961 ;  /* 0xbfb8aa3b02187820 */ /* 0x000fe20000410000 */
[----:B------:R-:W-:Y:S01]  /*10b0*/  PRMT R61, RZ, 0x7610, R27 ;  /* 0x00007610ff3d7816 */ /* 0x000fe2000000001b */
[----:B------:R-:W-:Y:S01]  /*10c0*/  FMUL.FTZ R29, R63, -1.4426950216293334961 ;  /* 0xbfb8aa3b3f1d7820 */ /* 0x000fe20000410000 */
[--C-:B----4-:R-:W-:Y:S01]  /*10d0*/  PRMT R55, RZ, 0x5410, R8.reuse ;  /* 0x00005410ff377816 */ /* 0x110fe20000000008 */
[----:B------:R-:W4:Y:S01]  /*10e0*/  MUFU.EX2 R0, R0 ;  /* 0x0000000000007308 */ /* 0x000f220000000800 */
[----:B------:R-:W-:Y:S01]  /*10f0*/  FMUL.FTZ R26, R74, -1.4426950216293334961 ;  /* 0xbfb8aa3b4a1a7820 */ /* 0x000fe20000410000 */
[----:B------:R-:W-:Y:S01]  /*1100*/  PRMT R8, RZ, 0x7610, R8 ;  /* 0x00007610ff087816 */ /* 0x000fe20000000008 */
[----:B------:R-:W-:Y:S01]  /*1110*/  FMUL.FTZ R27, R61, -1.4426950216293334961 ;  /* 0xbfb8aa3b3d1b7820 */ /* 0x000fe20000410000 */
[----:B------:R-:W-:Y:S01]  /*1120*/  PRMT R94, RZ, 0x5410, R37 ;  /* 0x00005410ff5e7816 */ /* 0x000fe20000000025 */
[----:B0-----:R-:W-:Y:S01]  /*1130*/  FMUL.FTZ R28, R55, -1.4426950216293334961 ;  /* 0xbfb8aa3b371c7820 */ /* 0x001fe20000410000 */
[--C-:B------:R-:W-:Y:S01]  /*1140*/  PRMT R52, RZ, 0x5410, R9.reuse ;  /* 0x00005410ff347816 */ /* 0x100fe20000000009 */
[----:B------:R-:W-:Y:S01]  /*1150*/  UIADD3 UR9, UR9, UR7, URZ ;  /* 0x0000000709097290 */ /* 0x000fe2000fffe03f */
[----:B------:R0:W1:Y:S01]  /*1160*/  MUFU.EX2 R32, R24 ;  /* 0x0000001800207308 */ /* 0x0000620000000800 */
[----:B--2---:R-:W-:Y:S01]  /*1170*/  FADD.FTZ R98, R56, 1 ;  /* 0x3f80000038627421 */ /* 0x004fe20000010000 */
[----:B------:R-:W-:Y:S01]  /*1180*/  PRMT R53, RZ, 0x7610, R9 ;  /* 0x00007610ff357816 */ /* 0x000fe20000000009 */
[----:B------:R-:W-:Y:S01]  /*1190*/  FMUL.FTZ R60, R52, -1.4426950216293334961 ;  /* 0xbfb8aa3b343c7820 */ /* 0x000fe20000410000 */
[----:B------:R-:W-:Y:S01]  /*11a0*/  PRMT R95, RZ, 0x7610, R37 ;  /* 0x00007610ff5f7816 */ /* 0x000fe20000000025 */
[----:B------:R-:W-:Y:S01]  /*11b0*/  UIMAD UR7, UR37, UR20, URZ ;  /* 0x00000014250772a4 */ /* 0x000fe2000f8e023f */
[--C-:B------:R-:W-:Y:S01]  /*11c0*/  PRMT R9, RZ, 0x5410, R41.reuse ;  /* 0x00005410ff097816 */ /* 0x100fe20000000029 */
[----:B------:R-:W-:Y:S01]  /*11d0*/  FMUL.FTZ R54, R53, -1.4426950216293334961 ;  /* 0xbfb8aa3b35367820 */ /* 0x000fe20000410000 */
[----:B------:R-:W2:Y:S01]  /*11e0*/  MUFU.EX2 R25, R25 ;  /* 0x0000001900197308 */ /* 0x000ea20000000800 */
[----:B----4-:R-:W-:Y:S01]  /*11f0*/  FADD.FTZ R0, R0, 1 ;  /* 0x3f80000000007421 */ /* 0x010fe20000010000 */
[--C-:B------:R-:W-:Y:S01]  /*1200*/  PRMT R57, RZ, 0x5410, R12.reuse ;  /* 0x00005410ff397816 */ /* 0x100fe2000000000c */
[----:B0-----:R-:W-:Y:S01]  /*1210*/  FMUL.FTZ R24, R72, -1.4426950216293334961 ;  /* 0xbfb8aa3b48187820 */ /* 0x001fe20000410000 */
[----:B------:R-:W-:Y:S01]  /*1220*/  PRMT R56, RZ, 0x7610, R12 ;  /* 0x00007610ff387816 */ /* 0x000fe2000000000c */
[----:B------:R-:W-:Y:S01]  /*1230*/  UIMAD UR7, UR38, UR21, UR7 ;  /* 0x00000015260772a4 */ /* 0x000fe2000f8e0207 */
[----:B------:R-:W-:Y:S01]  /*1240*/  PRMT R12, RZ, 0x7610, R41 ;  /* 0x00007610ff0c7816 */ /* 0x000fe20000000029 */
[----:B------:R-:W-:Y:S01]  /*1250*/  UIMAD.WIDE.U32 UR8, UR38, UR20, UR8 ;  /* 0x00000014260872a5 */ /* 0x000fe2000f8e0008 */
[----:B------:R0:W4:Y:S01]  /*1260*/  MUFU.RCP R92, R0 ;  /* 0x00000000005c7308 */ /* 0x0001220000001000 */
[----:B-1----:R-:W-:Y:S01]  /*1270*/  FADD.FTZ R32, R32, 1 ;  /* 0x3f80000020207421 */ /* 0x002fe20000010000 */
[--C-:B------:R-:W-:Y:S01]  /*1280*/  PRMT R93, RZ, 0x5410, R38.reuse ;  /* 0x00005410ff5d7816 */ /* 0x100fe20000000026 */
[----:B------:R-:W-:Y:S01]  /*1290*/  ULDC.64 UR20, c[0x0][0x338] ;  /* 0x0000ce0000147ab9 */ /* 0x000fe20000000a00 */
[----:B------:R-:W-:Y:S01]  /*12a0*/  PRMT R91, RZ, 0x7610, R38 ;  /* 0x00007610ff5b7816 */ /* 0x000fe20000000026 */
[----:B------:R-:W-:Y:S01]  /*12b0*/  UIADD3 UR9, UR9, UR7, URZ ;  /* 0x0000000709097290 */ /* 0x000fe2000fffe03f */
[--C-:B------:R-:W-:Y:S01]  /*12c0*/  PRMT R89, RZ, 0x5410, R39.reuse ;  /* 0x00005410ff597816 */ /* 0x100fe20000000027 */
[----:B------:R-:W-:Y:S01]  /*12d0*/  ULEA UR7, UP0, UR8, UR20, 0x1 ;  /* 0x0000001408077291 */ /* 0x000fe2000f80083f */
[----:B------:R-:W1:Y:S01]  /*12e0*/  MUFU.EX2 R65, R29 ;  /* 0x0000001d00417308 */ /* 0x000e620000000800 */
[----:B--2---:R-:W-:Y:S01]  /*12f0*/  FADD.FTZ R103, R25, 1 ;  /* 0x3f80000019677421 */ /* 0x004fe20000010000 */
[----:B0-----:R-:W-:Y:S01]  /*1300*/  PRMT R0, RZ, 0x5410, R40 ;  /* 0x00005410ff007816 */ /* 0x001fe20000000028 */
[----:B------:R-:W-:Y:S01]  /*1310*/  ULEA.HI.X UR8, UR8, UR21, UR9, 0x1, UP0 ;  /* 0x0000001508087291 */ /* 0x000fe200080f0c09 */
[----:B------:R-:W-:-:S02]  /*1320*/  PRMT R87, RZ, 0x7610, R39 ;  /* 0x00007610ff577816 */ /* 0x000fc40000000027 */
[--C-:B------:R-:W-:Y:S02]  /*1330*/  PRMT R71, RZ, 0x5410, R13.reuse ;  /* 0x00005410ff477816 */ /* 0x100fe4000000000d */
[----:B------:R0:W2:Y:S01]  /*1340*/  MUFU.RCP R99, R32 ;  /* 0x0000002000637308 */ /* 0x0000a20000001000 */
[----:B----4-:R-:W-:Y:S01]  /*1350*/  FADD.FTZ R96, -R92, 1 ;  /* 0x3f8000005c607421 */ /* 0x010fe20000010100 */
[----:B------:R-:W-:Y:S02]  /*1360*/  PRMT R69, RZ, 0x7610, R13 ;  /* 0x00007610ff457816 */ /* 0x000fe4000000000d */
[--C-:B------:R-:W-:Y:S01]  /*1370*/  PRMT R68, RZ, 0x5410, R14.reuse ;  /* 0x00005410ff447816 */ /* 0x100fe2000000000e */
[C---:B------:R-:W-:Y:S01]  /*1380*/  FFMA.FTZ R96, R3.reuse, R96, 1 ;  /* 0x3f80000003607423 */ /* 0x040fe20000010060 */
[----:B------:R-:W-:Y:S02]  /*1390*/  PRMT R67, RZ, 0x7610, R14 ;  /* 0x00007610ff437816 */ /* 0x000fe4000000000e */
[----:B------:R-:W4:Y:S01]  /*13a0*/  MUFU.EX2 R73, R24 ;  /* 0x0000001800497308 */ /* 0x000f220000000800 */
[----:B0-----:R-:W-:Y:S01]  /*13b0*/  FMUL.FTZ R32, R3, R92 ;  /* 0x0000005c03207220 */ /* 0x001fe20000410000 */
[--C-:B------:R-:W-:Y:S01]  /*13c0*/  PRMT R66, RZ, 0x5410, R15.reuse ;  /* 0x00005410ff427816 */ /* 0x100fe2000000000f */
[----:B-1----:R-:W-:Y:S01]  /*13d0*/  FADD.FTZ R65, R65, 1 ;  /* 0x3f80000041417421 */ /* 0x002fe20000010000 */
[----:B------:R-:W-:Y:S01]  /*13e0*/  PRMT R64, RZ, 0x7610, R15 ;  /* 0x00007610ff407816 */ /* 0x000fe2000000000f */
[----:B------:R-:W-:Y:S01]  /*13f0*/  FMUL.FTZ R81, R58, R32 ;  /* 0x000000203a517220 */ /* 0x000fe20000410000 */
[----:B------:R-:W-:-:S02]  /*1400*/  PRMT R31, RZ, 0x7610, R49 ;  /* 0x00007610ff1f7816 */ /* 0x000fc40000000031 */
[----:B------:R-:W0:Y:S01]  /*1410*/  MUFU.RCP R98, R98 ;  /* 0x0000006200627308 */ /* 0x000e220000001000 */
[----:B--2---:R-:W-:Y:S01]  /*1420*/  FMUL.FTZ R25, R2, R99 ;  /* 0x0000006302197220 */ /* 0x004fe20000410000 */
[----:B------:R-:W-:Y:S01]  /*1430*/  PRMT R30, RZ, 0x5410, R48 ;  /* 0x00005410ff1e7816 */ /* 0x000fe20000000030 */
[----:B------:R-:W-:Y:S01]  /*1440*/  FFMA.FTZ R3, R81, R0, R90 ;  /* 0x0000000051037223 */ /* 0x000fe2000001005a */
[----:B------:R-:W-:Y:S01]  /*1450*/  PRMT R0, RZ, 0x7610, R40 ;  /* 0x00007610ff007816 */ /* 0x000fe20000000028 */
[----:B------:R-:W-:Y:S01]  /*1460*/  FMUL.FTZ R80, R59, R25 ;  /* 0x000000193b507220 */ /* 0x000fe20000410000 */
[----:B------:R-:W-:Y:S01]  /*1470*/  PRMT R90, RZ, 0x7610, R44 ;  /* 0x00007610ff5a7816 */ /* 0x000fe2000000002c */
[----:B------:R-:W-:Y:S01]  /*1480*/  FADD.FTZ R97, -R99, 1 ;  /* 0x3f80000063617421 */ /* 0x000fe20000010100 */
[----:B------:R1:W2:Y:S01]  /*1490*/  MUFU.EX2 R75, R26 ;  /* 0x0000001a004b7308 */ /* 0x0002a20000000800 */
[----:B----4-:R-:W-:Y:S01]  /*14a0*/  FADD.FTZ R73, R73, 1 ;  /* 0x3f80000049497421 */ /* 0x010fe20000010000 */
[----:B------:R-:W-:Y:S01]  /*14b0*/  PRMT R33, RZ, 0x7610, R48 ;  /* 0x00007610ff217816 */ /* 0x000fe20000000030 */
[----:B------:R-:W-:Y:S01]  /*14c0*/  FFMA.FTZ R0, R80, R0, R3 ;  /* 0x0000000050007223 */ /* 0x000fe20000010003 */
[----:B------:R-:W-:Y:S01]  /*14d0*/  PRMT R29, RZ, 0x7610, R50 ;  /* 0x00007610ff1d7816 */ /* 0x000fe20000000032 */
[----:B------:R-:W-:Y:S01]  /*14e0*/  FMUL.FTZ R24, R8, -1.4426950216293334961 ;  /* 0xbfb8aa3b08187820 */ /* 0x000fe20000410000 */
[----:B------:R-:W-:Y:S01]  /*14f0*/  LEA R70, R85, R70, 0x1 ;  /* 0x0000004655467211 */ /* 0x000fe200078e08ff */
[----:B------:R-:W-:Y:S01]  /*1500*/  FFMA.FTZ R97, R2, R97, 1 ;  /* 0x3f80000002617423 */ /* 0x000fe20000010061 */
[----:B------:R4:W4:Y:S01]  /*1510*/  MUFU.EX2 R76, R27 ;  /* 0x0000001b004c7308 */ /* 0x0009220000000800 */
[C---:B0-----:R-:W-:Y:S01]  /*1520*/  FMUL.FTZ R3, R35.reuse, R98 ;  /* 0x0000006223037220 */ /* 0x041fe20000410000 */
[----:B-1----:R-:W-:Y:S01]  /*1530*/  MOV R26, c[0x0][0x16c] ;  /* 0x00005b00001a7a02 */ /* 0x002fe20000000f00 */
[----:B------:R-:W-:Y:S01]  /*1540*/  FADD.FTZ R100, -R98, 1 ;  /* 0x3f80000062647421 */ /* 0x000fe20000010100 */
[----:B------:R-:W-:Y:S01]  /*1550*/  ISETP.NE.U32.AND P0, PT, RZ, c[0x0][0x270], PT ;  /* 0x00009c00ff007a0c */ /* 0x000fe20003f05070 */
[----:B------:R-:W-:Y:S01]  /*1560*/  FMUL.FTZ R79, R94, R3 ;  /* 0x000000035e4f7220 */ /* 0x000fe20000410000 */
[----:B------:R-:W-:Y:S01]  /*1570*/  ISETP.GE.AND P1, PT, R26, 0x1, PT ;  /* 0x000000011a00780c */ /* 0x000fe20003f26270 */
[----:B------:R-:W-:Y:S01]  /*1580*/  FFMA.FTZ R100, R35, R100, 1 ;  /* 0x3f80000023647423 */ /* 0x000fe20000010064 */
[----:B------:R-:W0:Y:S01]  /*1590*/  MUFU.RCP R103, R103 ;  /* 0x0000006700677308 */ /* 0x000e220000001000 */
[----:B--2---:R-:W-:Y:S01]  /*15a0*/  FADD.FTZ R75, R75, 1 ;  /* 0x3f8000004b4b7421 */ /* 0x004fe20000010000 */
[----:B----4-:R-:W-:Y:S01]  /*15b0*/  PRMT R27, RZ, 0x7610, R51 ;  /* 0x00007610ff1b7816 */ /* 0x010fe20000000033 */
[----:B------:R-:W-:Y:S01]  /*15c0*/  FFMA.FTZ R9, R79, R9, R0 ;  /* 0x000000094f097223 */ /* 0x000fe20000010000 */
[----:B------:R-:W-:-:S02]  /*15d0*/  PRMT R26, RZ, 0x5410, R50 ;  /* 0x00005410ff1a7816 */ /* 0x000fc40000000032 */
[----:B------:R-:W-:Y:S02]  /*15e0*/  ISETP.NE.AND.EX P0, PT, RZ, c[0x0][0x274], PT, P0 ;  /* 0x00009d00ff007a0c */ /* 0x000fe40003f05300 */
[----:B------:R1:W2:Y:S01]  /*15f0*/  MUFU.RCP R106, R65 ;  /* 0x00000041006a7308 */ /* 0x0002a20000001000 */
[----:B------:R-:W-:-:S07]  /*1600*/  FADD.FTZ R76, R76, 1 ;  /* 0x3f8000004c4c7421 */ /* 0x000fce0000010000 */
[----:B------:R4:W4:Y:S01]  /*1610*/  MUFU.EX2 R102, R28 ;  /* 0x0000001c00667308 */ /* 0x0009220000000800 */
[C---:B0-----:R-:W-:Y:S01]  /*1620*/  FMUL.FTZ R2, R62.reuse, R103 ;  /* 0x000000673e027220 */ /* 0x041fe20000410000 */
[----:B-1----:R-:W-:Y:S01]  /*1630*/  PRMT R65, RZ, 0x7610, R10 ;  /* 0x00007610ff417816 */ /* 0x002fe2000000000a */
[----:B------:R-:W-:Y:S02]  /*1640*/  FADD.FTZ R101, -R103, 1 ;  /* 0x3f80000067657421 */ /* 0x000fe40000010100 */
[----:B------:R-:W-:Y:S02]  /*1650*/  FMUL.FTZ R78, R95, R2 ;  /* 0x000000025f4e7220 */ /* 0x000fe40000410000 */
[----:B------:R-:W-:Y:S01]  /*1660*/  FFMA.FTZ R101, R62, R101, 1 ;  /* 0x3f8000003e657423 */ /* 0x000fe20000010065 */
[----:B------:R-:W0:Y:S01]  /*1670*/  MUFU.RCP R105, R73 ;  /* 0x0000004900697308 */ /* 0x000e220000001000 */
[----:B--2---:R-:W-:Y:S01]  /*1680*/  FMUL.FTZ R0, R63, R106 ;  /* 0x0000006a3f007220 */ /* 0x004fe20000410000 */
[----:B------:R-:W-:Y:S01]  /*1690*/  PRMT R62, RZ, 0x5410, R11 ;  /* 0x00005410ff3e7816 */ /* 0x000fe2000000000b */
[----:B------:R-:W-:Y:S01]  /*16a0*/  FFMA.FTZ R12, R78, R12, R9 ;  /* 0x0000000c4e0c7223 */ /* 0x000fe20000010009 */
[----:B------:R-:W-:Y:S01]  /*16b0*/  PRMT R9, RZ, 0x5410, R42 ;  /* 0x00005410ff097816 */ /* 0x000fe2000000002a */
[----:B------:R-:W-:Y:S01]  /*16c0*/  FMUL.FTZ R77, R93, R0 ;  /* 0x000000005d4d7220 */ /* 0x000fe20000410000 */
[----:B----4-:R-:W-:Y:S01]  /*16d0*/  PRMT R28, RZ, 0x5410, R49 ;  /* 0x00005410ff1c7816 */ /* 0x010fe20000000031 */
[----:B------:R-:W-:Y:S01]  /*16e0*/  FADD.FTZ R104, -R106, 1 ;  /* 0x3f8000006a687421 */ /* 0x000fe20000010100 */
[----:B------:R1:W2:Y:S01]  /*16f0*/  MUFU.EX2 R110, R24 ;  /* 0x00000018006e7308 */ /* 0x0002a20000000800 */
[----:B------:R-:W-:-:S02]  /*1700*/  FADD.FTZ R102, R102, 1 ;  /* 0x3f80000066667421 */ /* 0x000fc40000010000 */
[----:B------:R-:W-:Y:S02]  /*1710*/  FFMA.FTZ R37, R77, R9, R12 ;  /* 0x000000094d257223 */ /* 0x000fe4000001000c */
[----:B------:R-:W-:Y:S01]  /*1720*/  FFMA.FTZ R104, R63, R104, 1 ;  /* 0x3f8000003f687423 */ /* 0x000fe20000010068 */
[----:B------:R-:W-:Y:S01]  /*1730*/  PRMT R63, RZ, 0x5410, R10 ;  /* 0x00005410ff3f7816 */ /* 0x000fe2000000000a */
[----:B------:R-:W-:Y:S01]  /*1740*/  FMUL.FTZ R10, R65, -1.4426950216293334961 ;  /* 0xbfb8aa3b410a7820 */ /* 0x000fe20000410000 */
[----:B------:R-:W4:Y:S01]  /*1750*/  MUFU.RCP R107, R75 ;  /* 0x0000004b006b7308 */ /* 0x000f220000001000 */
[----:B0-----:R-:W-:Y:S01]  /*1760*/  FMUL.FTZ R35, R72, R105 ;  /* 0x0000006948237220 */ /* 0x001fe20000410000 */
[----:B-1----:R-:W-:Y:S01]  /*1770*/  PRMT R24, RZ, 0x5410, R51 ;  /* 0x00005410ff187816 */ /* 0x002fe20000000033 */
[----:B------:R-:W-:-:S04]  /*1780*/  FADD.FTZ R109, -R105, 1 ;  /* 0x3f800000696d7421 */ /* 0x000fc80000010100 */
[----:B------:R-:W-:Y:S01]  /*1790*/  FFMA.FTZ R109, R72, R109, 1 ;  /* 0x3f800000486d7423 */ /* 0x000fe2000001006d */
[----:B------:R0:W-:Y:S01]  /*17a0*/  MUFU.RCP R108, R76 ;  /* 0x0000004c006c7308 */ /* 0x0001e20000001000 */
[----:B--2---:R-:W-:-:S07]  /*17b0*/  FADD.FTZ R38, R110, 1 ;  /* 0x3f8000006e267421 */ /* 0x004fce0000010000 */
[----:B------:R-:W-:Y:S01]  /*17c0*/  MUFU.RCP R102, R102 ;  /* 0x0000006600667308 */ /* 0x000fe20000001000 */
[----:B0-----:R-:W-:Y:S02]  /*17d0*/  FMUL.FTZ R76, R91, R35 ;  /* 0x000000235b4c7220 */ /* 0x001fe40000410000 */
[----:B----4-:R-:W-:Y:S02]  /*17e0*/  FADD.FTZ R9, -R107, 1 ;  /* 0x3f8000006b097421 */ /* 0x010fe40000010100 */
[----:B------:R-:W-:-:S03]  /*17f0*/  FMUL.FTZ R36, R74, R107 ;  /* 0x0000006b4a247220 */ /* 0x000fc60000410000 */
[----:B------:R-:W-:Y:S01]  /*1800*/  MUFU.EX2 R112, R10 ;  /* 0x0000000a00707308 */ /* 0x000fe20000000800 */
[----:B------:R-:W-:-:S07]  /*1810*/  FMUL.FTZ R75, R89, R36 ;  /* 0x00000024594b7220 */ /* 0x000fce0000410000 */
[----:B------:R-:W0:Y:S08]  /*1820*/  MUFU.EX2 R60, R60 ;  /* 0x0000003c003c7308 */ /* 0x000e300000000800 */
        /* <DEDUP_REMOVED lines=8> */
[----:B------:R0:W3:Y:S01]  /*18b0*/  MUFU.RCP R19, R38 ;  /* 0x0000002600137308 */ /* 0x0000e20000001000 */
        /* <DEDUP_REMOVED lines=8> */
[----:B------:R-:W-:Y:S01]  /*1940*/  PRMT R61, RZ, 0x7610, R11 ;  /* 0x00007610ff3d7816 */ /* 0x000fe2000000000b */
[----:B0-----:R-:W-:Y:S01]  /*1950*/  FMUL.FTZ R38, R55, R102 ;  /* 0x0000006637267220 */ /* 0x001fe20000410000 */
[----:B------:R0:W1:Y:S01]  /*1960*/  MUFU.EX2 R111, R9 ;  /* 0x00000009006f7308 */ /* 0x0000620000000800 */
[----:B------:R-:W-:-:S02]  /*1970*/  FFMA.FTZ R17, R75, R16, R18 ;  /* 0x000000104b117223 */ /* 0x000fc40000010012 */
[----:B------:R-:W-:Y:S02]  /*1980*/  FMUL.FTZ R74, R87, R37 ;  /* 0x00000025574a7220 */ /* 0x000fe40000410000 */
[----:B------:R-:W-:Y:S02]  /*1990*/  FMUL.FTZ R73, R57, R38 ;  /* 0x0000002639497220 */ /* 0x000fe40000410000 */
[----:B---3--:R-:W-:Y:S01]  /*19a0*/  FMUL.FTZ R39, R8, R19 ;  /* 0x0000001308277220 */ /* 0x008fe20000410000 */
[----:B0-----:R-:W-:Y:S01]  /*19b0*/  PRMT R9, RZ, 0x7610, R43 ;  /* 0x00007610ff097816 */ /* 0x001fe2000000002b */
[----:B------:R-:W-:Y:S02]  /*19c0*/  FMUL.FTZ R18, R62, -1.4426950216293334961 ;  /* 0xbfb8aa3b3e127820 */ /* 0x000fe40000410000 */
[----:B------:R-:W-:Y:S02]  /*19d0*/  FMUL.FTZ R72, R56, R39 ;  /* 0x0000002738487220 */ /* 0x000fe40000410000 */
[----:B------:R-:W-:Y:S01]  /*19e0*/  FFMA.FTZ R20, R74, R9, R17 ;  /* 0x000000094a147223 */ /* 0x000fe20000010011 */
[----:B------:R-:W-:Y:S01]  /*19f0*/  PRMT R9, RZ, 0x5410, R44 ;  /* 0x00005410ff097816 */ /* 0x000fe2000000002c */
[----:B------:R-:W-:Y:S01]  /*1a00*/  FADD.FTZ R17, -R19, 1 ;  /* 0x3f80000013117421 */ /* 0x000fe20000010100 */
[----:B------:R-:W-:Y:S01]  /*1a10*/  MUFU.EX2 R113, R18 ;  /* 0x0000001200717308 */ /* 0x000fe20000000800 */
[----:B------:R-:W-:Y:S01]  /*1a20*/  FADD.FTZ R16, -R102, 1 ;  /* 0x3f80000066107421 */ /* 0x000fe20000010100 */
[----:B--2---:R-:W-:Y:S01]  /*1a30*/  PRMT R49, RZ, 0x5410, R12 ;  /* 0x00005410ff317816 */ /* 0x004fe2000000000c */
[----:B------:R-:W-:Y:S01]  /*1a40*/  FFMA.FTZ R9, R73, R9, R20 ;  /* 0x0000000949097223 */ /* 0x000fe20000010014 */
[--C-:B------:R-:W-:Y:S01]  /*1a50*/  PRMT R48, RZ, 0x5410, R13.reuse ;  /* 0x00005410ff307816 */ /* 0x100fe2000000000d */
[----:B------:R-:W-:Y:S01]  /*1a60*/  FFMA.FTZ R17, R8, R17, 1 ;  /* 0x3f80000008117423 */ /* 0x000fe20000010011 */
[----:B------:R-:W-:Y:S01]  /*1a70*/  PRMT R51, RZ, 0x7610, R13 ;  /* 0x00007610ff337816 */ /* 0x000fe2000000000d */
[----:B------:R-:W-:Y:S01]  /*1a80*/  FFMA.FTZ R90, R72, R90, R9 ;  /* 0x0000005a485a7223 */ /* 0x000fe20000010009 */
[----:B------:R-:W-:Y:S01]  /*1a90*/  PRMT R50, RZ, 0x7610, R14 ;  /* 0x00007610ff327816 */ /* 0x000fe2000000000e */
[----:B------:R0:W2:Y:S01]  /*1aa0*/  LDS.128 R8, [R34.X16+0x10] ;  /* 0x0000100022087984 */ /* 0x0000a2000000cc00 */
[----:B------:R-:W-:-:S02]  /*1ab0*/  FMUL.FTZ R20, R61, -1.4426950216293334961 ;  /* 0xbfb8aa3b3d147820 */ /* 0x000fc40000410000 */
[----:B------:R-:W-:Y:S01]  /*1ac0*/  FFMA.FTZ R16, R55, R16, 1 ;  /* 0x3f80000037107423 */ /* 0x000fe20000010010 */
[----:B------:R-:W-:Y:S01]  /*1ad0*/  PRMT R55, RZ, 0x5410, R14 ;  /* 0x00005410ff377816 */ /* 0x000fe2000000000e */
[----:B------:R-:W3:Y:S01]  /*1ae0*/  MUFU.EX2 R114, R20 ;  /* 0x0000001400727308 */ /* 0x000ee20000000800 */
[----:B------:R-:W-:Y:S01]  /*1af0*/  FMUL.FTZ R13, R58, R49 ;  /* 0x000000313a0d7220 */ /* 0x000fe20000410000 */
[--C-:B------:R-:W-:Y:S01]  /*1b00*/  PRMT R58, RZ, 0x7610, R15.reuse ;  /* 0x00007610ff3a7816 */ /* 0x100fe2000000000f */
[----:B-1----:R-:W-:Y:S01]  /*1b10*/  FADD.FTZ R111, R111, 1 ;  /* 0x3f8000006f6f7421 */ /* 0x002fe20000010000 */
[----:B0-----:R-:W-:Y:S01]  /*1b20*/  PRMT R34, RZ, 0x7610, R12 ;  /* 0x00007610ff227816 */ /* 0x001fe2000000000c */
[----:B------:R-:W-:Y:S02]  /*1b30*/  FMUL.FTZ R93, R93, R55 ;  /* 0x000000375d5d7220 */ /* 0x000fe40000410000 */
[----:B------:R-:W-:Y:S02]  /*1b40*/  FMUL.FTZ R13, R92, R13 ;  /* 0x0000000d5c0d7220 */ /* 0x000fe40000410000 */
[----:B------:R-:W-:Y:S01]  /*1b50*/  FMUL.FTZ R12, R59, R34 ;  /* 0x000000223b0c7220 */ /* 0x000fe20000410000 */
[----:B------:R-:W-:Y:S01]  /*1b60*/  PRMT R59, RZ, 0x5410, R15 ;  /* 0x00005410ff3b7816 */ /* 0x000fe2000000000f */
[----:B------:R-:W-:-:S02]  /*1b70*/  FMUL.FTZ R87, R87, R58 ;  /* 0x0000003a57577220 */ /* 0x000fc40000410000 */
[----:B------:R-:W-:Y:S02]  /*1b80*/  FMUL.FTZ R15, R94, R48 ;  /* 0x000000305e0f7220 */ /* 0x000fe40000410000 */
[----:B------:R-:W-:Y:S02]  /*1b90*/  FMUL.FTZ R93, R106, R93 ;  /* 0x0000005d6a5d7220 */ /* 0x000fe40000410000 */
[----:B------:R2:W0:Y:S01]  /*1ba0*/  MUFU.RCP R106, R54 ;  /* 0x00000036006a7308 */ /* 0x0004220000001000 */
[----:B------:R-:W-:Y:S02]  /*1bb0*/  FMUL.FTZ R13, R13, R96 ;  /* 0x000000600d0d7220 */ /* 0x000fe40000410000 */
[----:B------:R-:W-:Y:S02]  /*1bc0*/  FMUL.FTZ R87, R108, R87 ;  /* 0x000000576c577220 */ /* 0x000fe40000410000 */
[----:B------:R-:W-:Y:S02]  /*1bd0*/  FMUL.FTZ R15, R98, R15 ;  /* 0x0000000f620f7220 */ /* 0x000fe40000410000 */
[----:B------:R-:W-:Y:S01]  /*1be0*/  FADD.FTZ R98, R112, 1 ;  /* 0x3f80000070627421 */ /* 0x000fe20000010000 */
[----:B------:R-:W1:Y:S01]  /*1bf0*/  MUFU.RCP R96, R111 ;  /* 0x0000006f00607308 */ /* 0x000e620000001000 */
[----:B---3--:R-:W-:-:S02]  /*1c00*/  FADD.FTZ R114, R114, 1 ;  /* 0x3f80000072727421 */ /* 0x008fc40000010000 */
[----:B------:R-:W-:Y:S02]  /*1c10*/  FADD.FTZ R113, R113, 1 ;  /* 0x3f80000071717421 */ /* 0x000fe40000010000 */
[----:B------:R-:W-:Y:S02]  /*1c20*/  FMUL.FTZ R110, R87, R110 ;  /* 0x0000006e576e7220 */ /* 0x000fe40000410000 */
[----:B------:R-:W-:Y:S01]  /*1c30*/  FMUL.FTZ R18, R91, R50 ;  /* 0x000000325b127220 */ /* 0x000fe20000410000 */
[----:B------:R-:W3:Y:S01]  /*1c40*/  MUFU.RCP R98, R98 ;  /* 0x0000006200627308 */ /* 0x000ee20000001000 */
[----:B------:R-:W-:Y:S01]  /*1c50*/  FMUL.FTZ R22, R89, R59 ;  /* 0x0000003b59167220 */ /* 0x000fe20000410000 */
[--C-:B--2---:R-:W-:Y:S01]  /*1c60*/  PRMT R54, RZ, 0x5410, R8.reuse ;  /* 0x00005410ff367816 */ /* 0x104fe20000000008 */
        /* <DEDUP_REMOVED lines=8> */
[--C-:B------:R-:W-:Y:S01]  /*1cf0*/  PRMT R57, RZ, 0x5410, R11.reuse ;  /* 0x00005410ff397816 */ /* 0x100fe2000000000b */
[----:B------:R-:W-:Y:S01]  /*1d00*/  FMUL.FTZ R56, R56, R87 ;  /* 0x0000005738387220 */ /* 0x000fe20000410000 */
[----:B------:R-:W-:Y:S01]  /*1d10*/  PRMT R91, RZ, 0x7610, R11 ;  /* 0x00007610ff5b7816 */ /* 0x000fe2000000000b */
[----:B------:R-:W-:Y:S01]  /*1d20*/  FADD.FTZ R11, -R23, 1 ;  /* 0x3f800000170b7421 */ /* 0x000fe20000010100 */
[--C-:B------:R-:W-:Y:S01]  /*1d30*/  PRMT R89, RZ, 0x5410, R10.reuse ;  /* 0x00005410ff597816 */ /* 0x100fe2000000000a */
[----:B------:R-:W-:Y:S01]  /*1d40*/  FMUL.FTZ R8, R71, R60 ;  /* 0x0000003c47087220 */ /* 0x000fe20000410000 */
[----:B------:R-:W-:Y:S01]  /*1d50*/  PRMT R94, RZ, 0x7610, R10 ;  /* 0x00007610ff5e7816 */ /* 0x000fe2000000000a */
[----:B------:R-:W4:Y:S01]  /*1d60*/  MUFU.RCP R113, R113 ;  /* 0x0000007100717308 */ /* 0x000f220000001000 */
[----:B------:R-:W-:-:S02]  /*1d70*/  FMUL.FTZ R56, R19, R56 ;  /* 0x0000003813387220 */ /* 0x000fc40000410000 */
[----:B------:R-:W-:Y:S02]  /*1d80*/  FFMA.FTZ R11, R52, R11, 1 ;  /* 0x3f800000340b7423 */ /* 0x000fe4000001000b */
[----:B------:R-:W-:Y:S02]  /*1d90*/  FMUL.FTZ R9, R102, R9 ;  /* 0x0000000966097220 */ /* 0x000fe40000410000 */
[----:B0-----:R-:W-:Y:S02]  /*1da0*/  FADD.FTZ R10, -R106, 1 ;  /* 0x3f8000006a0a7421 */ /* 0x001fe40000010100 */
[----:B------:R-:W-:Y:S02]  /*1db0*/  FMUL.FTZ R52, R52, R23 ;  /* 0x0000001734347220 */ /* 0x000fe40000410000 */
[----:B------:R-:W-:Y:S02]  /*1dc0*/  FMUL.FTZ R8, R23, R8 ;  /* 0x0000000817087220 */ /* 0x000fe40000410000 */
[----:B------:R-:W-:-:S02]  /*1dd0*/  FMUL.FTZ R19, R69, R92 ;  /* 0x0000005c45137220 */ /* 0x000fc40000410000 */
[----:B-1----:R-:W-:Y:S02]  /*1de0*/  FADD.FTZ R20, -R96, 1 ;  /* 0x3f80000060147421 */ /* 0x002fe40000010100 */
[----:B------:R-:W-:Y:S02]  /*1df0*/  FMUL.FTZ R23, R68, R89 ;  /* 0x0000005944177220 */ /* 0x000fe40000410000 */
[----:B------:R-:W-:Y:S02]  /*1e00*/  FFMA.FTZ R10, R53, R10, 1 ;  /* 0x3f800000350a7423 */ /* 0x000fe4000001000a */
        /* <DEDUP_REMOVED lines=8> */
[----:B------:R-:W-:Y:S01]  /*1e90*/  FMUL.FTZ R22, R23, R16 ;  /* 0x0000001017167220 */ /* 0x000fe20000410000 */
[----:B------:R-:W-:Y:S01]  /*1ea0*/  F2FP.BF16.PACK_AB R20, R20, R9 ;  /* 0x000000091414723e */ /* 0x000fe200000010ff */
[----:B---3--:R-:W-:-:S02]  /*1eb0*/  FADD.FTZ R10, -R98, 1 ;  /* 0x3f800000620a7421 */ /* 0x008fc40000010100 */
[----:B--2---:R-:W-:Y:S02]  /*1ec0*/  FADD.FTZ R56, -R114, 1 ;  /* 0x3f80000072387421 */ /* 0x004fe40000010100 */
[----:B------:R-:W-:Y:S02]  /*1ed0*/  FMUL.FTZ R17, R67, R94 ;  /* 0x0000005e43117220 */ /* 0x000fe40000410000 */
[----:B------:R-:W-:Y:S01]  /*1ee0*/  FMUL.FTZ R14, R95, R51 ;  /* 0x000000335f0e7220 */ /* 0x000fe20000410000 */
[----:B------:R-:W-:Y:S01]  /*1ef0*/  PRMT R95, RZ, 0x7610, R6 ;  /* 0x00007610ff5f7816 */ /* 0x000fe20000000006 */
[----:B----4-:R-:W-:Y:S02]  /*1f00*/  FADD.FTZ R19, -R113, 1 ;  /* 0x3f80000071137421 */ /* 0x010fe40000010100 */
[----:B------:R-:W-:Y:S02]  /*1f10*/  FMUL.FTZ R16, R66, R57 ;  /* 0x0000003942107220 */ /* 0x000fe40000410000 */
[----:B------:R-:W-:-:S02]  /*1f20*/  FMUL.FTZ R23, R64, R91 ;  /* 0x0000005b40177220 */ /* 0x000fc40000410000 */
[----:B------:R-:W-:Y:S02]  /*1f30*/  FMUL.FTZ R18, R93, R104 ;  /* 0x000000685d127220 */ /* 0x000fe40000410000 */
[----:B------:R-:W-:Y:S02]  /*1f40*/  FFMA.FTZ R10, R65, R10, 1 ;  /* 0x3f800000410a7423 */ /* 0x000fe4000001000a */
[----:B------:R-:W-:Y:S01]  /*1f50*/  FMUL.FTZ R17, R98, R17 ;  /* 0x0000001162117220 */ /* 0x000fe20000410000 */
[----:B------:R-:W-:Y:S01]  /*1f60*/  F2FP.BF16.PACK_AB R18, R109, R18 ;  /* 0x000000126d12723e */ /* 0x000fe200000010ff */
[----:B------:R-:W-:Y:S02]  /*1f70*/  FFMA.FTZ R93, R61, R56, 1 ;  /* 0x3f8000003d5d7423 */ /* 0x000fe40000010038 */
[----:B------:R-:W-:Y:S02]  /*1f80*/  FMUL.FTZ R12, R99, R12 ;  /* 0x0000000c630c7220 */ /* 0x000fe40000410000 */
[----:B------:R-:W-:-:S02]  /*1f90*/  FMUL.FTZ R14, R103, R14 ;  /* 0x0000000e670e7220 */ /* 0x000fc40000410000 */
[----:B------:R-:W-:Y:S02]  /*1fa0*/  FFMA.FTZ R19, R62, R19, 1 ;  /* 0x3f8000003e137423 */ /* 0x000fe40000010013 */
[----:B------:R-:W-:Y:S02]  /*1fb0*/  FMUL.FTZ R16, R113, R16 ;  /* 0x0000001071107220 */ /* 0x000fe40000410000 */
[----:B------:R-:W-:Y:S02]  /*1fc0*/  FMUL.FTZ R56, R114, R23 ;  /* 0x0000001772387220 */ /* 0x000fe40000410000 */
[----:B------:R-:W-:Y:S02]  /*1fd0*/  FMUL.FTZ R23, R17, R10 ;  /* 0x0000000a11177220 */ /* 0x000fe40000410000 */
[----:B------:R-:W-:Y:S01]  /*1fe0*/  FMUL.FTZ R12, R12, R97 ;  /* 0x000000610c0c7220 */ /* 0x000fe20000410000 */
[----:B------:R-:W-:Y:S01]  /*1ff0*/  PRMT R97, RZ, 0x7610, R7 ;  /* 0x00007610ff617816 */ /* 0x000fe20000000007 */
[----:B------:R-:W-:Y:S01]  /*2000*/  FMUL.FTZ R15, R15, R100 ;  /* 0x000000640f0f7220 */ /* 0x000fe20000410000 */
[----:B------:R-:W-:Y:S01]  /*2010*/  F2FP.BF16.PACK_AB R22, R23, R22 ;  /* 0x000000161716723e */ /* 0x000fe200000010ff */
[----:B------:R-:W-:-:S02]  /*2020*/  FMUL.FTZ R14, R14, R101 ;  /* 0x000000650e0e7220 */ /* 0x000fc40000410000 */
        /* <DEDUP_REMOVED lines=11> */
[----:B------:R-:W-:Y:S01]  /*20e0*/  PRMT R8, RZ, 0x5410, R45 ;  /* 0x00005410ff087816 */ /* 0x000fe2000000002d */
[----:B------:R-:W-:Y:S01]  /*20f0*/  FMUL.FTZ R69, R69, R53 ;  /* 0x0000003545457220 */ /* 0x000fe20000410000 */
[----:B------:R-:W-:Y:S01]  /*2100*/  PRMT R93, RZ, 0x5410, R6 ;  /* 0x00005410ff5d7816 */ /* 0x000fe20000000006 */
[----:B------:R-:W-:Y:S01]  /*2110*/  FMUL.FTZ R68, R68, R63 ;  /* 0x0000003f44447220 */ /* 0x000fe20000410000 */
[----:B------:R-:W-:Y:S01]  /*2120*/  PRMT R96, RZ, 0x5410, R7 ;  /* 0x00005410ff607816 */ /* 0x000fe20000000007 */
[----:B------:R-:W-:-:S02]  /*2130*/  FFMA.FTZ R90, R71, R8, R90 ;  /* 0x00000008475a7223 */ /* 0x000fc4000001005a */
[----:B------:R-:W-:Y:S02]  /*2140*/  FMUL.FTZ R65, R65, R98 ;  /* 0x0000006241417220 */ /* 0x000fe40000410000 */
[----:B------:R-:W-:Y:S02]  /*2150*/  FMUL.FTZ R62, R62, R113 ;  /* 0x000000713e3e7220 */ /* 0x000fe40000410000 */
[----:B------:R-:W-:Y:S02]  /*2160*/  FMUL.FTZ R67, R67, R65 ;  /* 0x0000004143437220 */ /* 0x000fe40000410000 */
[----:B------:R-:W-:Y:S02]  /*2170*/  FMUL.FTZ R66, R66, R62 ;  /* 0x0000003e42427220 */ /* 0x000fe40000410000 */
[----:B------:R-:W-:Y:S01]  /*2180*/  FMUL.FTZ R61, R61, R114 ;  /* 0x000000723d3d7220 */ /* 0x000fe20000410000 */
[----:B------:R0:W-:Y:S03]  /*2190*/  STS.128 [R70.X16], R16 ;  /* 0x0000001046007388 */ /* 0x0001e6000000cc00 */
[----:B------:R-:W-:Y:S01]  /*21a0*/  FMUL.FTZ R64, R64, R61 ;  /* 0x0000003d40407220 */ /* 0x000fe20000410000 */
        /* <DEDUP_REMOVED lines=72> */
.L_x_1821:
[----:B------:R-:W-:Y:S01]  /*2630*/  BAR.SYNC.DEFER_BLOCKING 0x0 ;  /* 0x0000000000007b1d */ /* 0x000fe20000010000 */
        /* <DEDUP_REMOVED lines=23> */
[----:B0-----:R-:W-:-:S02]  /*27b0*/  FADD.FTZ R16, R96, UR4 ;  /* 0x0000000460107e21 */ /* 0x001fc40008010000 */
        /* <DEDUP_REMOVED lines=22> */
.L_x_1870:
        /* <DEDUP_REMOVED lines=16> */
[----:B------:R-:W-:Y:S02]  /*2a20*/  ULDC.64 UR26, c[0x0][0x1a0] ;  /* 0x00006800001a7ab9 */ /* 0x000fe40000000a00 */
[----:B------:R-:W-:Y:S02]  /*2a30*/  UIMAD UR40, UR36, UR26, URZ ;  /* 0x0000001a242872a4 */ /* 0x000fe4000f8e023f */
[----:B------:R0:W2:Y:S01]  /*2a40*/  LDG.E R87, [R48.64] ;  /* 0x0000002030577981 */ /* 0x0000a2000c1e1900 */
[----:B------:R-:W-:Y:S02]  /*2a50*/  UIMAD.WIDE.U32 UR20, UR7, UR26, URZ ;  /* 0x0000001a071472a5 */ /* 0x000fe4000f8e003f */
[----:B------:R-:W-:Y:S02]  /*2a60*/  UIMAD UR27, UR7, UR27, UR40 ;  /* 0x0000001b071b72a4 */ /* 0x000fe4000f8e0228 */
[----:B------:R-:W-:-:S02]  /*2a70*/  ULEA UR26, UP0, UR20, UR34, 0x1 ;  /* 0x00000022141a7291 */ /* 0x000fc4000f80083f */
[----:B------:R-:W-:-:S04]  /*2a80*/  UIADD3 UR21, UR21, UR27, URZ ;  /* 0x0000001b15157290 */ /* 0x000fc8000fffe03f */
[----:B------:R-:W-:Y:S01]  /*2a90*/  ULEA.HI.X UR20, UR20, UR35, UR21, 0x1, UP0 ;  /* 0x0000002314147291 */ /* 0x000fe200080f0c15 */
[----:B------:R-:W-:-:S05]  /*2aa0*/  MOV R92, UR26 ;  /* 0x0000001a005c7c02 */ /* 0x000fca0008000f00 */
[----:B------:R-:W-:Y:S01]  /*2ab0*/  MOV R93, UR20 ;  /* 0x00000014005d7c02 */ /* 0x000fe20008000f00 */
[----:B------:R-:W-:-:S04]  /*2ac0*/  ULDC.64 UR20, c[0x0][0x1b8] ;  /* 0x00006e0000147ab9 */ /* 0x000fc80000000a00 */
[----:B------:R-:W-:-:S05]  /*2ad0*/  IMAD.WIDE R92, R83, 0x10, R92 ;  /* 0x00000010535c7825 */ /* 0x000fca00078e025c */
[----:B0-----:R0:W3:Y:S04]  /*2ae0*/  LDG.E.128 R48, [R92.64] ;  /* 0x000000205c307981 */ /* 0x0010e8000c1e1d00 */
[----:B------:R0:W4:Y:S01]  /*2af0*/  LDG.E.128 R52, [R92.64+0x200] ;  /* 0x000200205c347981 */ /* 0x000122000c1e1d00 */
[----:B------:R-:W-:Y:S01]  /*2b00*/  UIMAD UR40, UR18, UR20, URZ ;  /* 0x00000014122872a4 */ /* 0x000fe2000f8e023f */
[C---:B------:R-:W-:Y:S01]  /*2b10*/  LOP3.LUT P0, RZ, R86.reuse, 0x1f, RZ, 0xc0, !PT ;  /* 0x0000001f56ff7812 */ /* 0x040fe2000780c0ff */
[----:B------:R-:W-:Y:S01]  /*2b20*/  UIMAD.WIDE.U32 UR26, UR19, UR20, URZ ;  /* 0x00000014131a72a5 */ /* 0x000fe2000f8e003f */
[----:B------:R-:W-:Y:S01]  /*2b30*/  MOV R89, UR23 ;  /* 0x0000001700597c02 */ /* 0x000fe20008000f00 */
[----:B------:R-:W-:Y:S01]  /*2b40*/  UIMAD UR41, UR19, UR21, UR40 ;  /* 0x00000015132972a4 */ /* 0x000fe2000f8e0228 */
[C---:B------:R-:W-:Y:S01]  /*2b50*/  ISETP.NE.AND P1, PT, R86.reuse, RZ, PT ;  /* 0x000000ff5600720c */ /* 0x040fe20003f25270 */
[----:B------:R-:W-:Y:S01]  /*2b60*/  UIADD3 UR40, UR23, -0x1, URZ ;  /* 0xffffffff17287890 */ /* 0x000fe2000fffe03f */
[----:B------:R-:W-:Y:S01]  /*2b70*/  ISETP.LT.OR P0, PT, R89, 0x2, P0 ;  /* 0x000000025900780c */ /* 0x000fe20000701670 */
[----:B------:R-:W-:Y:S01]  /*2b80*/  ULDC.64 UR20, c[0x0][0x1c0] ;  /* 0x0000700000147ab9 */ /* 0x000fe20000000a00 */
[----:B0-----:R-:W-:Y:S01]  /*2b90*/  HFMA2.MMA R92, -RZ, RZ, 0, 1.52587890625e-05 ;  /* 0x00000100ff5c7435 */ /* 0x001fe200000001ff */
[----:B------:R-:W-:Y:S01]  /*2ba0*/  UIADD3 UR27, UR27, UR41, URZ ;  /* 0x000000291b1b7290 */ /* 0x000fe2000fffe03f */
[----:B------:R-:W-:Y:S01]  /*2bb0*/  MOV R96, c[0x0][0x16c] ;  /* 0x00005b0000607a02 */ /* 0x000fe20000000f00 */
[----:B------:R-:W-:Y:S01]  /*2bc0*/  UIMAD UR41, UR36, UR20, URZ ;  /* 0x00000014242972a4 */ /* 0x000fe2000f8e023f */
[----:B------:R-:W-:Y:S01]  /*2bd0*/  IADD3 R89, R86, 0x200, RZ ;  /* 0x0000020056597810 */ /* 0x000fe20007ffe0ff */
[----:B------:R-:W-:-:S02]  /*2be0*/  ULEA.HI UR36, UR40, UR40, URZ, 0x1 ;  /* 0x0000002828247291 */ /* 0x000fc4000f8f083f */
[----:B------:R-:W-:Y:S02]  /*2bf0*/  UIMAD UR41, UR7, UR21, UR41 ;  /* 0x00000015072972a4 */ /* 0x000fe4000f8e0229 */
[----:B------:R-:W-:Y:S02]  /*2c00*/  ULOP3.LUT UR36, UR36, 0xfffffe, URZ, 0xc0, !UPT ;  /* 0x00fffffe24247892 */ /* 0x000fe4000f8ec03f */
[----:B------:R-:W-:Y:S02]  /*2c10*/  UIMAD.WIDE.U32 UR20, UR7, UR20, UR26 ;  /* 0x00000014071472a5 */ /* 0x000fe4000f8e001a */
[----:B------:R-:W-:Y:S02]  /*2c20*/  UIADD3 UR36, UR40, -UR36, URZ ;  /* 0x8000002428247290 */ /* 0x000fe4000fffe03f */
[----:B------:R-:W-:Y:S02]  /*2c30*/  ULDC.64 UR26, c[0x0][0x230] ;  /* 0x00008c00001a7ab9 */ /* 0x000fe40000000a00 */
[----:B------:R-:W-:-:S02]  /*2c40*/  UIADD3 UR21, UR21, UR41, URZ ;  /* 0x0000002915157290 */ /* 0x000fc4000fffe03f */
[----:B------:R-:W-:Y:S01]  /*2c50*/  MOV R91, UR36 ;  /* 0x00000024005b7c02 */ /* 0x000fe20008000f00 */
[----:B------:R-:W-:-:S04]  /*2c60*/  ULEA UR26, UP0, UR20, UR26, 0x2 ;  /* 0x0000001a141a7291 */ /* 0x000fc8000f80103f */
[----:B------:R-:W-:Y:S01]  /*2c70*/  @!P1 IMAD R89, R91, R92, UR7 ;  /* 0x000000075b599e24 */ /* 0x000fe2000f8e025c */
[----:B------:R-:W-:Y:S01]  /*2c80*/  ULEA.HI.X UR27, UR20, UR27, UR21, 0x2, UP0 ;  /* 0x0000001b141b7291 */ /* 0x000fe200080f1415 */
[----:B------:R-:W-:-:S03]  /*2c90*/  MOV R94, UR26 ;  /* 0x0000001a005e7c02 */ /* 0x000fc60008000f00 */
[----:B------:R-:W-:Y:S02]  /*2ca0*/  SHF.L.U32 R91, R89, 0x2, RZ ;  /* 0x00000002595b7819 */ /* 0x000fe400000006ff */
[----:B------:R-:W-:Y:S01]  /*2cb0*/  MOV R95, UR27 ;  /* 0x0000001b005f7c02 */ /* 0x000fe20008000f00 */
[----:B------:R-:W-:Y:S01]  /*2cc0*/  HFMA2.MMA R97, -RZ, RZ, 0, 4.76837158203125e-07 ;  /* 0x00000008ff617435 */ /* 0x000fe200000001ff */
[----:B------:R-:W-:Y:S02]  /*2cd0*/  PRMT R154, RZ, 0x7610, R40 ;  /* 0x00007610ff9a7816 */ /* 0x000fe40000000028 */
[----:B------:R-:W-:-:S03]  /*2ce0*/  MOV R93, RZ ;  /* 0x000000ff005d7202 */ /* 0x000fc60000000f00 */
        /* <DEDUP_REMOVED lines=10> */
[----:B------:R-:W-:Y:S02]  /*2d90*/  PRMT R115, RZ, 0x5410, R46 ;  /* 0x00005410ff737816 */ /* 0x000fe4000000002e */
[----:B------:R-:W-:-:S03]  /*2da0*/  PRMT R114, RZ, 0x7610, R44 ;  /* 0x00007610ff727816 */ /* 0x000fc6000000002c */
[----:B------:R-:W-:Y:S01]  /*2db0*/  FMUL.FTZ R142, R18, R115 ;  /* 0x00000073128e7220 */ /* 0x000fe20000410000 */
[----:B------:R-:W-:Y:S01]  /*2dc0*/  PRMT R113, RZ, 0x5410, R45 ;  /* 0x00005410ff717816 */ /* 0x000fe2000000002d */
[----:B------:R-:W-:-:S04]  /*2dd0*/  FMUL.FTZ R147, R25, R114 ;  /* 0x0000007219937220 */ /* 0x000fc80000410000 */
[----:B------:R-:W-:Y:S01]  /*2de0*/  FMUL.FTZ R146, R20, R113 ;  /* 0x0000007114927220 */ /* 0x000fe20000410000 */
[----:B------:R-:W-:Y:S01]  /*2df0*/  PRMT R126, RZ, 0x7610, R46 ;  /* 0x00007610ff7e7816 */ /* 0x000fe2000000002e */
[----:B------:R-:W-:Y:S01]  /*2e00*/  BSSY B0, `(.L_x_1823) ;  /* 0x000008f000007945 */ /* 0x000fe20003800000 */
[----:B--2---:R0:W1:Y:S02]  /*2e10*/  R2UR UR42, R87 ;  /* 0x00000000572a73c2 */ /* 0x00406400000e0000 */
[----:B0-----:R-:W-:-:S04]  /*2e20*/  MOV R87, UR23 ;  /* 0x0000001700577c02 */ /* 0x001fc80008000f00 */
[----:B------:R-:W-:-:S05]  /*2e30*/  @!P0 IADD3 R87, R87, -0x2, RZ ;  /* 0xfffffffe57578810 */ /* 0x000fca0007ffe0ff */
[----:B------:R-:W-:Y:S01]  /*2e40*/  @!P0 IMAD R96, R87, R96, UR7 ;  /* 0x0000000757608e24 */ /* 0x000fe2000f8e0260 */
[----:B------:R-:W-:-:S04]  /*2e50*/  SHF.L.U32 R87, R86, 0x1, RZ ;  /* 0x0000000156577819 */ /* 0x000fc800000006ff */
[----:B------:R-:W-:Y:S02]  /*2e60*/  LOP3.LUT R92, R87, 0xffffffc0, RZ, 0xc0, !PT ;  /* 0xffffffc0575c7812 */ /* 0x000fe400078ec0ff */
[----:B-1----:R-:W-:Y:S02]  /*2e70*/  MOV R110, UR42 ;  /* 0x0000002a006e7c02 */ /* 0x002fe40008000f00 */
[----:B------:R-:W-:Y:S01]  /*2e80*/  IADD3 R87, R85, R85, R92 ;  /* 0x0000005555577210 */ /* 0x000fe20007ffe05c */
[----:B---3--:R-:W-:Y:S02]  /*2e90*/  STS.128 [R82.X16], R48 ;  /* 0x0000003052007388 */ /* 0x008fe4000000cc00 */
[----:B------:R-:W-:Y:S02]  /*2ea0*/  FMUL.FTZ R110, R110, 1.4426950216293334961 ;  /* 0x3fb8aa3b6e6e7820 */ /* 0x000fe40000410000 */
[----:B----4-:R-:W-:Y:S01]  /*2eb0*/  STS.128 [R82.X16+0x200], R52 ;  /* 0x0002003452007388 */ /* 0x010fe2000000cc00 */
[----:B------:R-:W-:-:S06]  /*2ec0*/  NOP ;  /* 0x0000000000007918 */ /* 0x000fcc0000000000 */
[----:B------:R-:W0:Y:S01]  /*2ed0*/  LDS.128 R48, [R87.X16] ;  /* 0x0000000057307984 */ /* 0x000e22000000cc00 */
[----:B------:R-:W-:-:S03]  /*2ee0*/  FMUL.FTZ R140, R30, R110 ;  /* 0x0000006e1e8c7220 */ /* 0x000fc60000410000 */
[----:B------:R-:W1:Y:S03]  /*2ef0*/  LDS.128 R52, [R87.X16+0x10] ;  /* 0x0000100057347984 */ /* 0x000e66000000cc00 */
[----:B------:R-:W2:Y:S01]  /*2f00*/  MUFU.EX2 R140, R140 ;  /* 0x0000008c008c7308 */ /* 0x000ea20000000800 */
[----:B------:R3:W5:Y:S01]  /*2f10*/  LDG.E R124, [R94.64] ;  /* 0x000000205e7c7981 */ /* 0x000762000c1e1900 */
[-C--:B------:R-:W-:Y:S01]  /*2f20*/  FMUL.FTZ R89, R33, R110.reuse ;  /* 0x0000006e21597220 */ /* 0x080fe20000410000 */
[----:B------:R-:W-:Y:S01]  /*2f30*/  HFMA2.MMA R92, -RZ, RZ, 1.875, 0 ;  /* 0x3f800000ff5c7435 */ /* 0x000fe200000001ff */
[-C--:B------:R-:W-:Y:S02]  /*2f40*/  FMUL.FTZ R101, R31, R110.reuse ;  /* 0x0000006e1f657220 */ /* 0x080fe40000410000 */
[----:B------:R-:W-:Y:S01]  /*2f50*/  @!P0 IMAD.WIDE R96, R96, R97, UR10 ;  /* 0x0000000a60608e25 */ /* 0x000fe2000f8e0261 */
[----:B--2---:R2:W-:Y:S04]  /*2f60*/  STS [R91+0x3be0], R140 ;  /* 0x003be08c5b007388 */ /* 0x0045e80000000800 */
[----:B------:R-:W-:Y:S01]  /*2f70*/  BAR.SYNC.DEFER_BLOCKING 0x0 ;  /* 0x0000000000007b1d */ /* 0x000fe20000010000 */
[----:B---3--:R-:W-:-:S05]  /*2f80*/  FMUL.FTZ R94, R28, R110 ;  /* 0x0000006e1c5e7220 */ /* 0x008fca0000410000 */
[----:B------:R-:W3:Y:S01]  /*2f90*/  MUFU.EX2 R89, R89 ;  /* 0x0000005900597308 */ /* 0x000ee20000000800 */
[----:B------:R-:W-:Y:S01]  /*2fa0*/  FMUL.FTZ R108, R26, R110 ;  /* 0x0000006e1a6c7220 */ /* 0x000fe20000410000 */
[----:B0-----:R-:W-:-:S06]  /*2fb0*/  PRMT R98, RZ, 0x5410, R51 ;  /* 0x00005410ff627816 */ /* 0x001fcc0000000033 */
[----:B------:R-:W0:Y:S01]  /*2fc0*/  MUFU.EX2 R94, R94 ;  /* 0x0000005e005e7308 */ /* 0x000e220000000800 */
[----:B------:R-:W-:Y:S02]  /*2fd0*/  PRMT R102, RZ, 0x7610, R51 ;  /* 0x00007610ff667816 */ /* 0x000fe40000000033 */
[----:B------:R-:W-:Y:S02]  /*2fe0*/  PRMT R51, RZ, 0x5410, R40 ;  /* 0x00005410ff337816 */ /* 0x000fe40000000028 */
[--C-:B-1----:R-:W-:Y:S02]  /*2ff0*/  PRMT R103, RZ, 0x5410, R53.reuse ;  /* 0x00005410ff677816 */ /* 0x102fe40000000035 */
[----:B------:R-:W-:Y:S01]  /*3000*/  PRMT R106, RZ, 0x7610, R53 ;  /* 0x00007610ff6a7816 */ /* 0x000fe20000000035 */
[----:B------:R-:W1:Y:S01]  /*3010*/  MUFU.EX2 R101, R101 ;  /* 0x0000006500657308 */ /* 0x000e620000000800 */
[--C-:B------:R-:W-:Y:S01]  /*3020*/  PRMT R87, RZ, 0x5410, R48.reuse ;  /* 0x00005410ff577816 */ /* 0x100fe20000000030 */
[-C--:B------:R-:W-:Y:S01]  /*3030*/  FMUL.FTZ R122, R29, R110.reuse ;  /* 0x0000006e1d7a7220 */ /* 0x080fe20000410000 */
[----:B------:R-:W-:Y:S01]  /*3040*/  PRMT R95, RZ, 0x7610, R48 ;  /* 0x00007610ff5f7816 */ /* 0x000fe20000000030 */
[----:B------:R-:W-:Y:S01]  /*3050*/  FMUL.FTZ R121, R24, R110 ;  /* 0x0000006e18797220 */ /* 0x000fe20000410000 */
[--C-:B------:R-:W-:Y:S01]  /*3060*/  PRMT R100, RZ, 0x5410, R52.reuse ;  /* 0x00005410ff647816 */ /* 0x100fe20000000034 */
[----:B------:R4:W5:Y:S01]  /*3070*/  @!P0 LDG.E.64 R92, [R96.64] ;  /* 0x00000020605c8981 */ /* 0x000962000c1e1b00 */
[----:B------:R-:W-:Y:S01]  /*3080*/  PRMT R104, RZ, 0x7610, R52 ;  /* 0x00007610ff687816 */ /* 0x000fe20000000034 */
[----:B------:R-:W-:Y:S01]  /*3090*/  FMUL.FTZ R52, R30, R51 ;  /* 0x000000331e347220 */ /* 0x000fe20000410000 */
[----:B------:R-:W-:Y:S01]  /*30a0*/  PRMT R53, RZ, 0x5410, R41 ;  /* 0x00005410ff357816 */ /* 0x000fe20000000029 */
[----:B------:R-:W0:Y:S01]  /*30b0*/  MUFU.EX2 R108, R108 ;  /* 0x0000006c006c7308 */ /* 0x000e220000000800 */
[--C-:B------:R-:W-:Y:S01]  /*30c0*/  PRMT R107, RZ, 0x5410, R55.reuse ;  /* 0x00005410ff6b7816 */ /* 0x100fe20000000037 */
[----:B------:R-:W-:Y:S01]  /*30d0*/  FMUL.FTZ R157, R87, R52 ;  /* 0x00000034579d7220 */ /* 0x000fe20000410000 */
[----:B------:R-:W-:Y:S01]  /*30e0*/  PRMT R123, RZ, 0x7610, R55 ;  /* 0x00007610ff7b7816 */ /* 0x000fe20000000037 */
[----:B------:R-:W-:Y:S01]  /*30f0*/  FMUL.FTZ R154, R95, R154 ;  /* 0x0000009a5f9a7220 */ /* 0x000fe20000410000 */
[----:B------:R-:W-:Y:S01]  /*3100*/  PRMT R55, RZ, 0x5410, R43 ;  /* 0x00005410ff377816 */ /* 0x000fe2000000002b */
[----:B------:R-:W-:Y:S01]  /*3110*/  FMUL.FTZ R120, R27, R110 ;  /* 0x0000006e1b787220 */ /* 0x000fe20000410000 */
[--C-:B--2---:R-:W-:Y:S01]  /*3120*/  PRMT R91, RZ, 0x5410, R49.reuse ;  /* 0x00005410ff5b7816 */ /* 0x104fe20000000031 */
[----:B------:R-:W2:Y:S01]  /*3130*/  MUFU.EX2 R122, R122 ;  /* 0x0000007a007a7308 */ /* 0x000ea20000000800 */
[--C-:B------:R-:W-:Y:S01]  /*3140*/  PRMT R105, RZ, 0x5410, R54.reuse ;  /* 0x00005410ff697816 */ /* 0x100fe20000000036 */
[----:B------:R-:W-:Y:S01]  /*3150*/  FMUL.FTZ R51, R24, R55 ;  /* 0x0000003718337220 */ /* 0x000fe20000410000 */
[----:B------:R-:W-:Y:S01]  /*3160*/  PRMT R109, RZ, 0x7610, R54 ;  /* 0x00007610ff6d7816 */ /* 0x000fe20000000036 */
[----:B------:R-:W-:Y:S01]  /*3170*/  FMUL.FTZ R54, R28, R53 ;  /* 0x000000351c367220 */ /* 0x000fe20000410000 */
[----:B----4-:R-:W-:Y:S01]  /*3180*/  PRMT R97, RZ, 0x7610, R49 ;  /* 0x00007610ff617816 */ /* 0x010fe20000000031 */
[-C--:B---3--:R-:W-:Y:S01]  /*3190*/  FMUL.FTZ R55, R140, R89.reuse ;  /* 0x000000598c377220 */ /* 0x088fe20000410000 */
[----:B------:R-:W-:Y:S01]  /*31a0*/  PRMT R96, RZ, 0x5410, R50 ;  /* 0x00005410ff607816 */ /* 0x000fe20000000032 */
[----:B------:R-:W-:Y:S01]  /*31b0*/  FMUL.FTZ R155, R91, R54 ;  /* 0x000000365b9b7220 */ /* 0x000fe20000410000 */
[----:B------:R-:W3:Y:S01]  /*31c0*/  MUFU.EX2 R121, R121 ;  /* 0x0000007900797308 */ /* 0x000ee20000000800 */
[----:B------:R-:W-:Y:S01]  /*31d0*/  FFMA.FTZ R52, R157, R89, R154 ;  /* 0x000000599d347223 */ /* 0x000fe2000001009a */
[----:B------:R-:W-:Y:S01]  /*31e0*/  PRMT R99, RZ, 0x7610, R50 ;  /* 0x00007610ff637816 */ /* 0x000fe20000000032 */
[----:B0-----:R-:W-:Y:S01]  /*31f0*/  FMUL.FTZ R54, R94, R55 ;  /* 0x000000375e367220 */ /* 0x001fe20000410000 */
[----:B------:R-:W-:Y:S01]  /*3200*/  ISETP.NE.AND P0, PT, R86, 0x7f, PT ;  /* 0x0000007f5600780c */ /* 0x000fe20003f05270 */
[----:B------:R-:W-:Y:S01]  /*3210*/  FMUL.FTZ R152, R97, R152 ;  /* 0x0000009861987220 */ /* 0x000fe20000410000 */
[----:B------:R-:W-:Y:S01]  /*3220*/  PRMT R50, RZ, 0x7610, R43 ;  /* 0x00007610ff327816 */ /* 0x000fe2000000002b */
[----:B------:R-:W-:Y:S01]  /*3230*/  FFMA.FTZ R52, R94, R52, R155 ;  /* 0x000000345e347223 */ /* 0x000fe2000001009b */
[----:B------:R-:W0:Y:S01]  /*3240*/  MUFU.EX2 R120, R120 ;  /* 0x0000007800787308 */ /* 0x000e220000000800 */
[----:B------:R-:W-:Y:S01]  /*3250*/  FMUL.FTZ R119, R22, R110 ;  /* 0x0000006e16777220 */ /* 0x000fe20000410000 */
[--C-:B------:R-:W-:Y:S01]  /*3260*/  PRMT R49, RZ, 0x5410, R47.reuse ;  /* 0x00005410ff317816 */ /* 0x100fe2000000002f */
[----:B-1----:R-:W-:Y:S01]  /*3270*/  FMUL.FTZ R55, R101, R54 ;  /* 0x0000003665377220 */ /* 0x002fe20000410000 */
[----:B------:R-:W-:Y:S01]  /*3280*/  PRMT R48, RZ, 0x7610, R47 ;  /* 0x00007610ff307816 */ /* 0x000fe2000000002f */
[----:B------:R-:W-:-:S02]  /*3290*/  FMUL.FTZ R153, R96, R153 ;  /* 0x0000009960997220 */ /* 0x000fc40000410000 */
[----:B------:R-:W-:Y:S01]  /*32a0*/  FFMA.FTZ R52, R101, R52, R152 ;  /* 0x0000003465347223 */ /* 0x000fe20000010098 */
[----:B------:R-:W1:Y:S01]  /*32b0*/  MUFU.EX2 R119, R119 ;  /* 0x0000007700777308 */ /* 0x000e620000000800 */
[----:B------:R-:W-:Y:S02]  /*32c0*/  FMUL.FTZ R118, R25, R110 ;  /* 0x0000006e19767220 */ /* 0x000fe40000410000 */
[C---:B------:R-:W-:Y:S02]  /*32d0*/  FMUL.FTZ R55, R108.reuse, R55 ;  /* 0x000000376c377220 */ /* 0x040fe40000410000 */
[----:B------:R-:W-:Y:S02]  /*32e0*/  FMUL.FTZ R151, R99, R112 ;  /* 0x0000007063977220 */ /* 0x000fe40000410000 */
[----:B------:R-:W-:Y:S01]  /*32f0*/  FFMA.FTZ R52, R108, R52, R153 ;  /* 0x000000346c347223 */ /* 0x000fe20000010099 */
[----:B------:R-:W4:Y:S01]  /*3300*/  MUFU.EX2 R118, R118 ;  /* 0x0000007600767308 */ /* 0x000f220000000800 */
[----:B------:R-:W-:-:S02]  /*3310*/  FMUL.FTZ R117, R20, R110 ;  /* 0x0000006e14757220 */ /* 0x000fc40000410000 */
[----:B--2---:R-:W-:Y:S02]  /*3320*/  FMUL.FTZ R54, R122, R55 ;  /* 0x000000377a367220 */ /* 0x004fe40000410000 */
[----:B------:R-:W-:Y:S02]  /*3330*/  FMUL.FTZ R149, R27, R50 ;  /* 0x000000321b957220 */ /* 0x000fe40000410000 */
[----:B------:R-:W-:Y:S01]  /*3340*/  FMUL.FTZ R150, R98, R51 ;  /* 0x0000003362967220 */ /* 0x000fe20000410000 */
[----:B------:R-:W2:Y:S01]  /*3350*/  MUFU.EX2 R117, R117 ;  /* 0x0000007500757308 */ /* 0x000ea20000000800 */
[----:B------:R-:W-:Y:S02]  /*3360*/  FFMA.FTZ R52, R122, R52, R151 ;  /* 0x000000347a347223 */ /* 0x000fe40000010097 */
[----:B------:R-:W-:Y:S02]  /*3370*/  FMUL.FTZ R116, R23, R110 ;  /* 0x0000006e17747220 */ /* 0x000fe40000410000 */
[----:B------:R-:W-:-:S02]  /*3380*/  FMUL.FTZ R53, R22, R111 ;  /* 0x0000006f16357220 */ /* 0x000fc40000410000 */
[C---:B---3--:R-:W-:Y:S01]  /*3390*/  FMUL.FTZ R51, R121.reuse, R54 ;  /* 0x0000003679337220 */ /* 0x048fe20000410000 */
[----:B------:R3:W3:Y:S01]  /*33a0*/  @P0 LDS R111, [R86.X4+0x43e4] ;  /* 0x0043e400566f0984 */ /* 0x0006e20000004800 */
[----:B------:R-:W-:Y:S01]  /*33b0*/  FMUL.FTZ R149, R102, R149 ;  /* 0x0000009566957220 */ /* 0x000fe20000410000 */
[----:B------:R-:W2:Y:S01]  /*33c0*/  MUFU.EX2 R116, R116 ;  /* 0x0000007400747308 */ /* 0x000ea20000000800 */
[----:B------:R-:W-:Y:S02]  /*33d0*/  FFMA.FTZ R52, R121, R52, R150 ;  /* 0x0000003479347223 */ /* 0x000fe40000010096 */
[----:B------:R-:W-:Y:S02]  /*33e0*/  FMUL.FTZ R115, R18, R110 ;  /* 0x0000006e12737220 */ /* 0x000fe40000410000 */
[----:B0-----:R-:W-:Y:S02]  /*33f0*/  FMUL.FTZ R54, R120, R51 ;  /* 0x0000003378367220 */ /* 0x001fe40000410000 */
[----:B------:R-:W-:-:S02]  /*3400*/  FMUL.FTZ R148, R100, R53 ;  /* 0x0000003564947220 */ /* 0x000fc40000410000 */
[----:B------:R-:W-:Y:S01]  /*3410*/  FFMA.FTZ R52, R120, R52, R149 ;  /* 0x0000003478347223 */ /* 0x000fe20000010095 */
[----:B------:R-:W0:Y:S01]  /*3420*/  MUFU.EX2 R115, R115 ;  /* 0x0000007300737308 */ /* 0x000e220000000800 */
[----:B------:R-:W-:Y:S02]  /*3430*/  FMUL.FTZ R114, R21, R110 ;  /* 0x0000006e15727220 */ /* 0x000fe40000410000 */
[C---:B-1----:R-:W-:Y:S02]  /*3440*/  FMUL.FTZ R51, R119.reuse, R54 ;  /* 0x0000003677337220 */ /* 0x042fe40000410000 */
[----:B------:R-:W-:Y:S02]  /*3450*/  FMUL.FTZ R147, R104, R147 ;  /* 0x0000009368937220 */ /* 0x000fe40000410000 */
[----:B------:R-:W-:Y:S01]  /*3460*/  FFMA.FTZ R52, R119, R52, R148 ;  /* 0x0000003477347223 */ /* 0x000fe20000010094 */
[----:B------:R-:W1:Y:S01]  /*3470*/  MUFU.EX2 R114, R114 ;  /* 0x0000007200727308 */ /* 0x000e620000000800 */
[----:B------:R-:W-:-:S02]  /*3480*/  FMUL.FTZ R113, R16, R110 ;  /* 0x0000006e10717220 */ /* 0x000fc40000410000 */
[C---:B----4-:R-:W-:Y:S02]  /*3490*/  FMUL.FTZ R54, R118.reuse, R51 ;  /* 0x0000003376367220 */ /* 0x050fe40000410000 */
[----:B------:R-:W-:Y:S02]  /*34a0*/  FMUL.FTZ R146, R103, R146 ;  /* 0x0000009267927220 */ /* 0x000fe40000410000 */
[----:B------:R-:W-:Y:S01]  /*34b0*/  FFMA.FTZ R52, R118, R52, R147 ;  /* 0x0000003476347223 */ /* 0x000fe20000010093 */
[----:B------:R-:W4:Y:S01]  /*34c0*/  MUFU.EX2 R113, R113 ;  /* 0x0000007100717308 */ /* 0x000f220000000800 */
[----:B------:R-:W-:Y:S01]  /*34d0*/  FMUL.FTZ R112, R19, R110 ;  /* 0x0000006e13707220 */ /* 0x000fe20000410000 */
[----:B------:R-:W-:Y:S01]  /*34e0*/  LEA.HI R110, R86, R86, RZ, 0x1e ;  /* 0x00000056566e7211 */ /* 0x000fe200078ff0ff */
[----:B--2---:R-:W-:Y:S02]  /*34f0*/  FMUL.FTZ R51, R117, R54 ;  /* 0x0000003675337220 */ /* 0x004fe40000410000 */
[----:B------:R-:W-:-:S02]  /*3500*/  FMUL.FTZ R141, R106, R141 ;  /* 0x0000008d6a8d7220 */ /* 0x000fc40000410000 */
[----:B------:R-:W-:Y:S01]  /*3510*/  FFMA.FTZ R52, R117, R52, R146 ;  /* 0x0000003475347223 */ /* 0x000fe20000010092 */
[----:B------:R-:W2:Y:S01]  /*3520*/  MUFU.EX2 R112, R112 ;  /* 0x0000007000707308 */ /* 0x000ea20000000800 */
[C---:B------:R-:W-:Y:S02]  /*3530*/  FMUL.FTZ R54, R116.reuse, R51 ;  /* 0x0000003374367220 */ /* 0x040fe40000410000 */
[----:B------:R-:W-:Y:S02]  /*3540*/  FMUL.FTZ R50, R21, R126 ;  /* 0x0000007e15327220 */ /* 0x000fe40000410000 */
[----:B------:R-:W-:Y:S02]  /*3550*/  FMUL.FTZ R142, R105, R142 ;  /* 0x0000008e698e7220 */ /* 0x000fe40000410000 */
[----:B------:R-:W-:Y:S02]  /*3560*/  FFMA.FTZ R52, R116, R52, R141 ;  /* 0x0000003474347223 */ /* 0x000fe4000001008d */
[----:B------:R-:W-:-:S02]  /*3570*/  FMUL.FTZ R144, R16, R49 ;  /* 0x0000003110907220 */ /* 0x000fc40000410000 */
[----:B0-----:R-:W-:Y:S02]  /*3580*/  FMUL.FTZ R49, R115, R54 ;  /* 0x0000003673317220 */ /* 0x001fe40000410000 */
[----:B------:R-:W-:Y:S02]  /*3590*/  FMUL.FTZ R143, R109, R50 ;  /* 0x000000326d8f7220 */ /* 0x000fe40000410000 */
[----:B------:R-:W-:Y:S02]  /*35a0*/  FFMA.FTZ R52, R115, R52, R142 ;  /* 0x0000003473347223 */ /* 0x000fe4000001008e */
[----:B-1----:R-:W-:Y:S02]  /*35b0*/  FMUL.FTZ R50, R114, R49 ;  /* 0x0000003172327220 */ /* 0x002fe40000410000 */
[----:B------:R-:W-:Y:S02]  /*35c0*/  FMUL.FTZ R48, R19, R48 ;  /* 0x0000003013307220 */ /* 0x000fe40000410000 */
[----:B------:R-:W-:-:S02]  /*35d0*/  FMUL.FTZ R144, R107, R144 ;  /* 0x000000906b907220 */ /* 0x000fc40000410000 */
[----:B------:R-:W-:Y:S02]  /*35e0*/  FFMA.FTZ R52, R114, R52, R143 ;  /* 0x0000003472347223 */ /* 0x000fe4000001008f */
[----:B----4-:R-:W-:Y:S02]  /*35f0*/  FMUL.FTZ R49, R113, R50 ;  /* 0x0000003271317220 */ /* 0x010fe40000410000 */
[----:B------:R-:W-:Y:S02]  /*3600*/  FMUL.FTZ R145, R123, R48 ;  /* 0x000000307b917220 */ /* 0x000fe40000410000 */
        /* <DEDUP_REMOVED lines=14> */
.L_x_1824:
[----:B---3--:R-:W-:Y:S05]  /*36f0*/  BSYNC B0 ;  /* 0x0000000000007941 */ /* 0x008fea0003800000 */
.L_x_1823:
[----:B------:R-:W-:Y:S01]  /*3700*/  ISETP.GT.U32.AND P0, PT, R86, 0x1f, PT ;  /* 0x0000001f5600780c */ /* 0x000fe20003f04070 */
[----:B------:R2:W-:Y:S01]  /*3710*/  STS.64 [R110.X8+0x31d0], R48 ;  /* 0x0031d0306e007388 */ /* 0x0005e20000008a00 */
[----:B------:R-:W-:Y:S01]  /*3720*/  BSSY B0, `(.L_x_1825) ;  /* 0x000005f000007945 */ /* 0x000fe20003800000 */
[-C--:B-----5:R-:W-:Y:S02]  /*3730*/  FMUL.FTZ R138, R81, R124.reuse ;  /* 0x0000007c518a7220 */ /* 0x0a0fe40000410000 */
        /* <DEDUP_REMOVED lines=30> */
.L_x_1878:
        /* <DEDUP_REMOVED lines=24> */
.L_x_1879:
        /* <DEDUP_REMOVED lines=10> */
[----:B-1----:R-:W-:Y:S05]  /*3b40*/  CALL.REL.NOINC `($__internal_76_$__cuda_sm70_shflsync_idx_p) ;  /* 0x0000442000007944 */ /* 0x002fea0003c00000 */
.L_x_1829:
[----:B------:R-:W-:Y:S05]  /*3b50*/  BRA.CONV ~URZ, `(.L_x_1830) ;  /* 0x000000637f007947 */ /* 0x000fea000b800000 */
[----:B-1----:R-:W-:Y:S01]  /*3b60*/  HFMA2.MMA R51, -RZ, RZ, 0, 1.847743988037109375e-06 ;  /* 0x0000001fff337435 */ /* 0x002fe200000001ff */
[----:B0-----:R-:W-:-:S02]  /*3b70*/  MOV R54, R158 ;  /* 0x0000009e00367202 */ /* 0x001fc40000000f00 */
[----:B------:R-:W-:Y:S02]  /*3b80*/  MOV R53, 0x1f ;  /* 0x0000001f00357802 */ /* 0x000fe40000000f00 */
[----:B------:R-:W-:Y:S02]  /*3b90*/  MOV R50, 0xffffffff ;  /* 0xffffffff00327802 */ /* 0x000fe40000000f00 */
[----:B------:R-:W-:Y:S02]  /*3ba0*/  MOV R52, 0x3bc0 ;  /* 0x00003bc000347802 */ /* 0x000fe40000000f00 */
[----:B------:R-:W-:Y:S05]  /*3bb0*/  CALL.REL.NOINC `($__internal_76_$__cuda_sm70_shflsync_idx_p) ;  /* 0x000043b000007944 */ /* 0x000fea0003c00000 */
.L_x_1830:
[----:B------:R-:W-:Y:S05]  /*3bc0*/  BRA.DIV ~URZ, `(.L_x_1831) ;  /* 0x000039f27f007947 */ /* 0x000fea000b800000 */
[----:B------:R-:W2:Y:S04]  /*3bd0*/  SHFL.IDX PT, R92, R92, RZ, 0x1f ;  /* 0x00001fff5c5c7589 */ /* 0x000ea800000e0000 */
[----:B0-----:R0:W3:Y:S04]  /*3be0*/  SHFL.IDX PT, R53, R93, RZ, 0x1f ;  /* 0x00001fff5d357589 */ /* 0x0010e800000e0000 */
[----:B------:R-:W4:Y:S04]  /*3bf0*/  SHFL.UP PT, R159, R159, 0x1, RZ ;  /* 0x042000009f9f7989 */ /* 0x000f2800000e00ff */
[----:B------:R-:W1:Y:S02]  /*3c00*/  SHFL.UP PT, R158, R158, 0x1, RZ ;  /* 0x042000009e9e7989 */ /* 0x000e6400000e00ff */
.L_x_1880:
[----:B0-----:R-:W0:Y:S01]  /*3c10*/  LDS.64 R54, [R156+0x31d0] ;  /* 0x0031d0009c367984 */ /* 0x001e220000000a00 */
[----:B--2---:R-:W-:Y:S01]  /*3c20*/  MOV R52, R92 ;  /* 0x0000005c00347202 */ /* 0x004fe20000000f00 */
[----:B-1-34-:R-:W-:-:S02]  /*3c30*/  @P1 FFMA.FTZ R53, R53, R159, R158 ;  /* 0x0000009f35351223 */ /* 0x01afc4000001009e */
        /* <DEDUP_REMOVED lines=13> */
.L_x_1826:
[----:B--2---:R-:W-:Y:S05]  /*3d10*/  BSYNC B0 ;  /* 0x0000000000007941 */ /* 0x004fea0003800000 */
.L_x_1825:
[----:B------:R-:W-:Y:S01]  /*3d20*/  WARPSYNC 0xffffffff ;  /* 0xffffffff00007948 */ /* 0x000fe20003800000 */
[----:B------:R-:W-:Y:S01]  /*3d30*/  BAR.SYNC.DEFER_BLOCKING 0x0 ;  /* 0x0000000000007b1d */ /* 0x000fe20000010000 */
[----:B01-3--:R-:W-:Y:S01]  /*3d40*/  FMUL.FTZ R50, R112, R111 ;  /* 0x0000006f70327220 */ /* 0x00bfe20000410000 */
        /* <DEDUP_REMOVED lines=32> */
[C---:B------:R-:W-:Y:S01]  /*3f50*/  FMUL.FTZ R51, R121.reuse, R48 ;  /* 0x0000003079337220 */ /* 0x040fe20000410000 */
        /* <DEDUP_REMOVED lines=11> */
[----:B------:R-:W-:Y:S02]  /*4010*/  FFMA.FTZ R148, R119, R149, R148 ;  /* 0x0000009577947223 */ /* 0x000fe40000010094 */
        /* <DEDUP_REMOVED lines=32> */
.L_x_1881:
        /* <DEDUP_REMOVED lines=26> */
.L_x_1882:
        /* <DEDUP_REMOVED lines=20> */
.L_x_1833:
[----:B01----:R-:W-:Y:S05]  /*4500*/  BSYNC B0 ;  /* 0x0000000000007941 */ /* 0x003fea0003800000 */
.L_x_1832:
[----:B------:R-:W-:Y:S01]  /*4510*/  WARPSYNC 0xffffffff ;  /* 0xffffffff00007948 */ /* 0x000fe20003800000 */
[----:B------:R-:W-:Y:S01]  /*4520*/  BAR.SYNC.DEFER_BLOCKING 0x0 ;  /* 0x0000000000007b1d */ /* 0x000fe20000010000 */
[----:B--2---:R-:W-:Y:S01]  /*4530*/  HFMA2.MMA R51, -RZ, RZ, 0, 0 ;  /* 0x00000000ff337435 */ /* 0x004fe200000001ff */
[----:B------:R-:W-:-:S02]  /*4540*/  MOV R53, UR38 ;  /* 0x0000002600357c02 */ /* 0x000fc40008000f00 */
[----:B------:R-:W-:Y:S02]  /*4550*/  MOV R50, R86 ;  /* 0x0000005600327202 */ /* 0x000fe40000000f00 */
[--C-:B------:R-:W-:Y:S01]  /*4560*/  PRMT R54, RZ, 0x7610, R40.reuse ;  /* 0x00007610ff367816 */ /* 0x100fe20000000028 */
[----:B------:R-:W-:Y:S01]  /*4570*/  ULDC.64 UR20, c[0x0][0x298] ;  /* 0x0000a60000147ab9 */ /* 0x000fe20000000a00 */
[----:B------:R-:W-:Y:S01]  /*4580*/  PRMT R55, RZ, 0x5410, R40 ;  /* 0x00005410ff377816 */ /* 0x000fe20000000028 */
[----:B------:R-:W-:Y:S01]  /*4590*/  UIMAD UR20, UR37, UR20, URZ ;  /* 0x00000014251472a4 */ /* 0x000fe2000f8e023f */
[----:B------:R-:W-:Y:S01]  /*45a0*/  PRMT R93, RZ, 0x5410, R41 ;  /* 0x00005410ff5d7816 */ /* 0x000fe20000000029 */
[----:B------:R-:W-:Y:S01]  /*45b0*/  IMAD.WIDE.U32 R50, R53, c[0x0][0x298], R50 ;  /* 0x0000a60035327a25 */ /* 0x000fe200078e0032 */
[----:B------:R-:W-:Y:S01]  /*45c0*/  ISETP.NE.AND P0, PT, R86, RZ, PT ;  /* 0x000000ff5600720c */ /* 0x000fe20003f05270 */
[----:B------:R-:W-:Y:S01]  /*45d0*/  UIMAD UR20, UR38, UR21, UR20 ;  /* 0x00000015261472a4 */ /* 0x000fe2000f8e0214 */
[----:B------:R-:W-:Y:S01]  /*45e0*/  MOV R155, UR22 ;  /* 0x00000016009b7c02 */ /* 0x000fe20008000f00 */
[----:B------:R-:W-:Y:S01]  /*45f0*/  FFMA.FTZ R53, R81, R140, RZ ;  /* 0x0000008c51357223 */ /* 0x000fe200000100ff */
[----:B------:R-:W-:Y:S01]  /*4600*/  BSSY B0, `(.L_x_1836) ;  /* 0x00000dd000007945 */ /* 0x000fe20003800000 */
[----:B------:R-:W-:-:S02]  /*4610*/  FMUL.FTZ R92, R33, R54 ;  /* 0x00000036215c7220 */ /* 0x000fc40000410000 */
[----:B------:R-:W-:Y:S01]  /*4620*/  FFMA.FTZ R53, R80, R154, R53 ;  /* 0x0000009a50357223 */ /* 0x000fe20000010035 */
[----:B------:R-:W-:Y:S01]  /*4630*/  IADD3 R51, R51, UR20, RZ ;  /* 0x0000001433337c10 */ /* 0x000fe2000fffe0ff */
[----:B------:R-:W-:Y:S01]  /*4640*/  FFMA.FTZ R154, R95, -R92, R154 ;  /* 0x8000005c5f9a7223 */ /* 0x000fe2000001009a */
[----:B------:R-:W-:Y:S01]  /*4650*/  PRMT R92, RZ, 0x7610, R41 ;  /* 0x00007610ff5c7816 */ /* 0x000fe20000000029 */
[----:B------:R-:W-:Y:S01]  /*4660*/  FFMA.FTZ R53, R79, R156, R53 ;  /* 0x0000009c4f357223 */ /* 0x000fe20000010035 */
[----:B------:R-:W0:Y:S01]  /*4670*/  LDS R110, [R110.X8+0x36e4] ;  /* 0x0036e4006e6e7984 */ /* 0x000e220000008800 */
[----:B------:R-:W-:Y:S01]  /*4680*/  FMUL.FTZ R52, R30, R55 ;  /* 0x000000371e347220 */ /* 0x000fe20000410000 */
[----:B------:R-:W-:Y:S01]  /*4690*/  ULDC.64 UR20, c[0x0][0x2a0] ;  /* 0x0000a80000147ab9 */ /* 0x000fe20000000a00 */
[----:B------:R-:W-:Y:S01]  /*46a0*/  IMAD.WIDE.U32 R50, R155, c[0x0][0x2a0], R50 ;  /* 0x0000a8009b327a25 */ /* 0x000fe200078e0032 */
[----:B------:R-:W-:-:S03]  /*46b0*/  UIMAD UR20, UR39, UR20, URZ ;  /* 0x00000014271472a4 */ /* 0x000fc6000f8e023f */
[----:B------:R-:W-:Y:S01]  /*46c0*/  FFMA.FTZ R140, R87, -R52, R140 ;  /* 0x80000034578c7223 */ /* 0x000fe2000001008c */
[----:B------:R-:W-:Y:S01]  /*46d0*/  UIMAD UR20, UR22, UR21, UR20 ;  /* 0x00000015161472a4 */ /* 0x000fe2000f8e0214 */
[----:B------:R-:W-:Y:S01]  /*46e0*/  FMUL.FTZ R52, R28, R93 ;  /* 0x0000005d1c347220 */ /* 0x000fe20000410000 */
[----:B------:R-:W-:-:S03]  /*46f0*/  UIADD3 UR21, UP0, UR16, -0x800, URZ ;  /* 0xfffff80010157890 */ /* 0x000fc6000ff1e03f */
[----:B------:R-:W-:Y:S02]  /*4700*/  FFMA.FTZ R156, R91, -R52, R156 ;  /* 0x800000345b9c7223 */ /* 0x000fe4000001009c */
[----:B0-----:R-:W-:Y:S01]  /*4710*/  FFMA.FTZ R124, R110, R111, R124 ;  /* 0x0000006f6e7c7223 */ /* 0x001fe2000001007c */
[----:B------:R-:W-:Y:S01]  /*4720*/  PRMT R111, RZ, 0x5410, R42 ;  /* 0x00005410ff6f7816 */ /* 0x000fe2000000002a */
[----:B------:R-:W-:Y:S02]  /*4730*/  FMUL.FTZ R110, R31, R92 ;  /* 0x0000005c1f6e7220 */ /* 0x000fe40000410000 */
[----:B------:R-:W-:Y:S02]  /*4740*/  FFMA.FTZ R112, R112, R124, R125 ;  /* 0x0000007c70707223 */ /* 0x000fe4000001007d */
[----:B------:R-:W-:Y:S02]  /*4750*/  FFMA.FTZ R110, R97, -R110, R152 ;  /* 0x8000006e616e7223 */ /* 0x000fe40000010098 */
[----:B------:R-:W-:Y:S01]  /*4760*/  FFMA.FTZ R126, R113, R112, R126 ;  /* 0x00000070717e7223 */ /* 0x000fe2000001007e */
[----:B------:R-:W-:Y:S01]  /*4770*/  PRMT R113, RZ, 0x5410, R44 ;  /* 0x00005410ff717816 */ /* 0x000fe2000000002c */
        /* <DEDUP_REMOVED lines=10> */
[----:B------:R-:W-:Y:S02]  /*4820*/  FMUL.FTZ R52, R26, R111 ;  /* 0x0000006f1a347220 */ /* 0x000fe40000410000 */
[----:B------:R-:W-:Y:S01]  /*4830*/  FFMA.FTZ R131, R118, R130, R131 ;  /* 0x0000008276837223 */ /* 0x000fe20000010083 */
[----:B------:R-:W-:Y:S01]  /*4840*/  PRMT R118, RZ, 0x7610, R43 ;  /* 0x00007610ff767816 */ /* 0x000fe2000000002b */
[----:B------:R-:W-:Y:S02]  /*4850*/  FFMA.FTZ R152, R74, R149, R152 ;  /* 0x000000954a987223 */ /* 0x000fe40000010098 */
[----:B------:R-:W-:Y:S01]  /*4860*/  FFMA.FTZ R119, R119, R131, R132 ;  /* 0x0000008377777223 */ /* 0x000fe20000010084 */
[----:B------:R-:W-:Y:S01]  /*4870*/  MOV R132, UR7 ;  /* 0x0000000700847c02 */ /* 0x000fe20008000f00 */
[----:B------:R-:W-:-:S02]  /*4880*/  FFMA.FTZ R153, R96, -R52, R153 ;  /* 0x8000003460997223 */ /* 0x000fc40000010099 */
[----:B------:R-:W-:Y:S02]  /*4890*/  FFMA.FTZ R152, R73, R148, R152 ;  /* 0x0000009449987223 */ /* 0x000fe40000010098 */
[----:B------:R-:W-:Y:S01]  /*48a0*/  FFMA.FTZ R133, R120, R119, R133 ;  /* 0x0000007778857223 */ /* 0x000fe20000010085 */
[----:B------:R-:W-:Y:S01]  /*48b0*/  PRMT R120, RZ, 0x7610, R44 ;  /* 0x00007610ff787816 */ /* 0x000fe2000000002c */
[----:B------:R-:W-:Y:S01]  /*48c0*/  FMUL.FTZ R52, R27, R118 ;  /* 0x000000761b347220 */ /* 0x000fe20000410000 */
[----:B------:R0:W-:Y:S01]  /*48d0*/  @!P0 STS.64 [R132.X8+0x45e0], R48 ;  /* 0x0045e03084008388 */ /* 0x0001e20000008a00 */
[----:B------:R-:W-:Y:S02]  /*48e0*/  FFMA.FTZ R152, R72, R147, R152 ;  /* 0x0000009348987223 */ /* 0x000fe40000010098 */
[----:B------:R-:W-:Y:S02]  /*48f0*/  FFMA.FTZ R149, R102, -R52, R149 ;  /* 0x8000003466957223 */ /* 0x000fe40000010095 */
[----:B------:R-:W-:-:S02]  /*4900*/  FMUL.FTZ R52, R25, R120 ;  /* 0x0000007819347220 */ /* 0x000fc40000410000 */
[----:B------:R-:W-:Y:S02]  /*4910*/  FMUL.FTZ R125, R22, R113 ;  /* 0x00000071167d7220 */ /* 0x000fe40000410000 */
[----:B------:R-:W-:Y:S02]  /*4920*/  FFMA.FTZ R152, R71, R146, R152 ;  /* 0x0000009247987223 */ /* 0x000fe40000010098 */
[----:B------:R-:W-:Y:S01]  /*4930*/  FFMA.FTZ R147, R104, -R52, R147 ;  /* 0x8000003468937223 */ /* 0x000fe20000010093 */
[----:B------:R-:W-:Y:S01]  /*4940*/  P2R R52, PR, RZ, 0x1 ;  /* 0x00000001ff347803 */ /* 0x000fe20000000000 */
[----:B------:R-:W-:Y:S01]  /*4950*/  FFMA.FTZ R148, R100, -R125, R148 ;  /* 0x8000007d64947223 */ /* 0x000fe20000010094 */
[----:B------:R-:W-:Y:S01]  /*4960*/  PRMT R52, RZ, 0x7610, R46 ;  /* 0x00007610ff347816 */ /* 0x000fe2000000002e */
[----:B------:R-:W-:Y:S01]  /*4970*/  FMUL.FTZ R53, R24, R117 ;  /* 0x0000007518357220 */ /* 0x000fe20000410000 */
[----:B0-----:R-:W-:Y:S01]  /*4980*/  PRMT R132, RZ, 0x7610, R47 ;  /* 0x00007610ff847816 */ /* 0x001fe2000000002f */
[----:B------:R-:W-:-:S02]  /*4990*/  FFMA.FTZ R125, R69, R141, R152 ;  /* 0x0000008d457d7223 */ /* 0x000fc40000010098 */
[----:B------:R-:W-:Y:S01]  /*49a0*/  FFMA.FTZ R150, R98, -R53, R150 ;  /* 0x8000003562967223 */ /* 0x000fe20000010096 */
[----:B------:R-:W-:Y:S01]  /*49b0*/  PRMT R53, RZ, 0x5410, R45 ;  /* 0x00005410ff357816 */ /* 0x000fe2000000002d */
[----:B------:R-:W-:Y:S02]  /*49c0*/  FFMA.FTZ R134, R121, R133, R134 ;  /* 0x0000008579867223 */ /* 0x000fe40000010086 */
[----:B------:R-:W-:Y:S02]  /*49d0*/  FFMA.FTZ R125, R68, R142, R125 ;  /* 0x0000008e447d7223 */ /* 0x000fe4000001007d */
[----:B------:R-:W-:Y:S02]  /*49e0*/  FMUL.FTZ R121, R21, R52 ;  /* 0x0000003415797220 */ /* 0x000fe40000410000 */
[----:B------:R-:W-:Y:S02]  /*49f0*/  FFMA.FTZ R125, R67, R158, R125 ;  /* 0x0000009e437d7223 */ /* 0x000fe4000001007d */
[----:B------:R-:W-:Y:S01]  /*4a00*/  FFMA.FTZ R158, R109, -R121, R158 ;  /* 0x800000796d9e7223 */ /* 0x000fe2000001009e */
[----:B------:R-:W-:Y:S01]  /*4a10*/  PRMT R121, RZ, 0x5410, R47 ;  /* 0x00005410ff797816 */ /* 0x000fe2000000002f */
[----:B------:R-:W-:-:S02]  /*4a20*/  FMUL.FTZ R127, R20, R53 ;  /* 0x00000035147f7220 */ /* 0x000fc40000410000 */
[----:B------:R-:W-:Y:S02]  /*4a30*/  FFMA.FTZ R135, R122, R134, R135 ;  /* 0x000000867a877223 */ /* 0x000fe40000010087 */
[----:B------:R-:W-:Y:S02]  /*4a40*/  FMUL.FTZ R128, R29, R116 ;  /* 0x000000741d807220 */ /* 0x000fe40000410000 */
[----:B------:R-:W-:Y:S02]  /*4a50*/  FFMA.FTZ R146, R103, -R127, R146 ;  /* 0x8000007f67927223 */ /* 0x000fe40000010092 */
[----:B------:R-:W-:Y:S01]  /*4a60*/  FFMA.FTZ R122, R108, R135, R137 ;  /* 0x000000876c7a7223 */ /* 0x000fe20000010089 */
[----:B------:R-:W-:Y:S01]  /*4a70*/  SHF.L.U32 R137, R86, 0x4, RZ ;  /* 0x0000000456897819 */ /* 0x000fe200000006ff */
[----:B------:R-:W-:Y:S02]  /*4a80*/  FMUL.FTZ R127, R16, R121 ;  /* 0x00000079107f7220 */ /* 0x000fe40000410000 */
[----:B------:R-:W-:Y:S01]  /*4a90*/  FFMA.FTZ R151, R99, -R128, R151 ;  /* 0x8000008063977223 */ /* 0x000fe20000010097 */
[----:B------:R-:W-:Y:S01]  /*4aa0*/  IADD3 R152, R137, 0x3, RZ ;  /* 0x0000000389987810 */ /* 0x000fe20007ffe0ff */
[----:B------:R-:W-:-:S02]  /*4ab0*/  FMUL.FTZ R128, R19, R132 ;  /* 0x0000008413807220 */ /* 0x000fc40000410000 */
[----:B------:R-:W-:Y:S01]  /*4ac0*/  FFMA.FTZ R101, R101, R122, R136 ;  /* 0x0000007a65657223 */ /* 0x000fe20000010088 */
[----:B------:R-:W-:Y:S01]  /*4ad0*/  LEA.HI.SX32 R136, R137, R137, 0x1b ;  /* 0x0000008989887211 */ /* 0x000fe200078fdaff */
[----:B------:R-:W-:Y:S01]  /*4ae0*/  FFMA.FTZ R108, R107, -R127, R144 ;  /* 0x8000007f6b6c7223 */ /* 0x000fe20000010090 */
[----:B------:R-:W-:Y:S01]  /*4af0*/  LEA.HI.SX32 R152, R152, R137, 0x1b ;  /* 0x0000008998987211 */ /* 0x000fe200078fdaff */
[----:B------:R-:W-:Y:S02]  /*4b00*/  FFMA.FTZ R144, R66, R144, R125 ;  /* 0x0000009042907223 */ /* 0x000fe4000001007d */
[----:B------:R-:W-:Y:S02]  /*4b10*/  FFMA.FTZ R125, R123, -R128, R145 ;  /* 0x800000807b7d7223 */ /* 0x000fe40000010091 */
[----:B------:R-:W-:Y:S02]  /*4b20*/  FMUL.FTZ R48, R124, UR42 ;  /* 0x0000002a7c307c20 */ /* 0x000fe40008410000 */
[----:B------:R-:W-:-:S02]  /*4b30*/  FMUL.FTZ R128, R19, R124 ;  /* 0x0000007c13807220 */ /* 0x000fc40000410000 */
[----:B------:R-:W-:Y:S02]  /*4b40*/  FFMA.FTZ R94, R94, R101, R139 ;  /* 0x000000655e5e7223 */ /* 0x000fe4000001008b */
[----:B------:R-:W-:Y:S02]  /*4b50*/  FMUL.FTZ R123, R123, R124 ;  /* 0x0000007c7b7b7220 */ /* 0x000fe40000410000 */
[C---:B------:R-:W-:Y:S02]  /*4b60*/  FMUL.FTZ R48, R125.reuse, R48 ;  /* 0x000000307d307220 */ /* 0x040fe40000410000 */
[----:B------:R-:W-:Y:S02]  /*4b70*/  FMUL.FTZ R49, R112, UR42 ;  /* 0x0000002a70317c20 */ /* 0x000fe40008410000 */
[----:B------:R-:W-:Y:S02]  /*4b80*/  FMUL.FTZ R124, R125, R128 ;  /* 0x000000807d7c7220 */ /* 0x000fe40000410000 */
[----:B------:R-:W-:Y:S01]  /*4b90*/  FFMA.FTZ R89, R89, R94, R138 ;  /* 0x0000005e59597223 */ /* 0x000fe2000001008a */
[----:B------:R-:W-:Y:S01]  /*4ba0*/  IADD3 R138, R137, 0x2, RZ ;  /* 0x00000002898a7810 */ /* 0x000fe20007ffe0ff */
[----:B------:R-:W-:-:S02]  /*4bb0*/  FMUL.FTZ R125, R132, R128 ;  /* 0x00000080847d7220 */ /* 0x000fc40000410000 */
[----:B------:R-:W-:Y:S01]  /*4bc0*/  FFMA.FTZ R0, R19, R123, R0 ;  /* 0x0000007b13007223 */ /* 0x000fe20000010000 */
[----:B------:R-:W-:Y:S01]  /*4bd0*/  LEA.HI.SX32 R138, R138, R137, 0x1b ;  /* 0x000000898a8a7211 */ /* 0x000fe200078fdaff */
[----:B------:R-:W-:Y:S02]  /*4be0*/  FMUL.FTZ R128, R107, R112 ;  /* 0x000000706b807220 */ /* 0x000fe40000410000 */
[----:B------:R-:W-:Y:S01]  /*4bf0*/  FFMA.FTZ R123, R132, R123, R48 ;  /* 0x0000007b847b7223 */ /* 0x000fe20000010030 */
[----:B------:R-:W-:Y:S01]  /*4c00*/  IADD3 R132, R137, 0x1, RZ ;  /* 0x0000000189847810 */ /* 0x000fe20007ffe0ff */
[----:B------:R-:W-:Y:S02]  /*4c10*/  FMUL.FTZ R49, R108, R49 ;  /* 0x000000316c317220 */ /* 0x000fe40000410000 */
[----:B------:R-:W-:Y:S01]  /*4c20*/  FMUL.FTZ R48, R30, R89 ;  /* 0x000000591e307220 */ /* 0x000fe20000410000 */
[----:B------:R-:W-:Y:S01]  /*4c30*/  LEA.HI.SX32 R139, R132, R137, 0x1b ;  /* 0x00000089848b7211 */ /* 0x000fe200078fdaff */
[----:B------:R-:W-:-:S02]  /*4c40*/  FFMA.FTZ R3, R16, R128, R3 ;  /* 0x0000008010037223 */ /* 0x000fc40000010003 */
[----:B------:R-:W-:Y:S02]  /*4c50*/  FFMA.FTZ R128, R121, R128, R49 ;  /* 0x0000008079807223 */ /* 0x000fe40000010031 */
[----:B------:R-:W-:Y:S02]  /*4c60*/  FMUL.FTZ R127, R33, R94 ;  /* 0x0000005e217f7220 */ /* 0x000fe40000410000 */
[-C--:B------:R-:W-:Y:S02]  /*4c70*/  FFMA.FTZ R49, R140, R48.reuse, RZ ;  /* 0x000000308c317223 */ /* 0x080fe400000100ff */
[----:B------:R-:W-:Y:S02]  /*4c80*/  FMUL.FTZ R107, R55, R48 ;  /* 0x00000030376b7220 */ /* 0x000fe40000410000 */
[----:B------:R-:W-:Y:S02]  /*4c90*/  FMUL.FTZ R48, R28, R101 ;  /* 0x000000651c307220 */ /* 0x000fe40000410000 */
[-C--:B------:R-:W-:Y:S01]  /*4ca0*/  FFMA.FTZ R49, R154, R127.reuse, R49 ;  /* 0x0000007f9a317223 */ /* 0x080fe20000010031 */
[----:B------:R0:W-:Y:S01]  /*4cb0*/  STS [R136.X4+0x1090], R107 ;  /* 0x0010906b88007388 */ /* 0x0001e20000004800 */
[----:B------:R-:W-:-:S02]  /*4cc0*/  FMUL.FTZ R132, R54, R127 ;  /* 0x0000007f36847220 */ /* 0x000fc40000410000 */
[-C--:B------:R-:W-:Y:S02]  /*4cd0*/  FFMA.FTZ R49, R156, R48.reuse, R49 ;  /* 0x000000309c317223 */ /* 0x080fe40000010031 */
[----:B------:R-:W-:Y:S01]  /*4ce0*/  FMUL.FTZ R137, R126, UR42 ;  /* 0x0000002a7e897c20 */ /* 0x000fe20008410000 */
[----:B------:R1:W-:Y:S01]  /*4cf0*/  STS [R139.X4+0x1094], R132 ;  /* 0x001094848b007388 */ /* 0x0003e20000004800 */
[----:B------:R-:W-:Y:S02]  /*4d00*/  FMUL.FTZ R127, R93, R48 ;  /* 0x000000305d7f7220 */ /* 0x000fe40000410000 */
[----:B------:R-:W-:Y:S02]  /*4d10*/  FMUL.FTZ R109, R109, R126 ;  /* 0x0000007e6d6d7220 */ /* 0x000fe40000410000 */
[----:B0-----:R-:W-:Y:S01]  /*4d20*/  FMUL.FTZ R107, R31, R122 ;  /* 0x0000007a1f6b7220 */ /* 0x001fe20000410000 */
[----:B------:R0:W-:Y:S01]  /*4d30*/  STS [R138.X4+0x1098], R127 ;  /* 0x0010987f8a007388 */ /* 0x0001e20000004800 */
[----:B------:R-:W-:-:S02]  /*4d40*/  FMUL.FTZ R137, R158, R137 ;  /* 0x000000899e897220 */ /* 0x000fc40000410000 */
[-C--:B------:R-:W-:Y:S02]  /*4d50*/  FFMA.FTZ R48, R110, R107.reuse, R49 ;  /* 0x0000006b6e307223 */ /* 0x080fe40000010031 */
[----:B------:R-:W-:Y:S02]  /*4d60*/  FMUL.FTZ R49, R92, R107 ;  /* 0x0000006b5c317220 */ /* 0x000fe40000410000 */
[----:B-1----:R-:W-:Y:S02]  /*4d70*/  FMUL.FTZ R132, R26, R135 ;  /* 0x000000871a847220 */ /* 0x002fe40000410000 */
[----:B------:R-:W-:Y:S01]  /*4d80*/  FFMA.FTZ R107, R52, R109, R137 ;  /* 0x0000006d346b7223 */ /* 0x000fe20000010089 */
[----:B------:R1:W-:Y:S01]  /*4d90*/  STS [R152.X4+0x109c], R49 ;  /* 0x00109c3198007388 */ /* 0x0003e20000004800 */
[----:B------:R-:W-:Y:S02]  /*4da0*/  FMUL.FTZ R137, R29, R134 ;  /* 0x000000861d897220 */ /* 0x000fe40000410000 */
[----:B------:R-:W-:Y:S01]  /*4db0*/  FFMA.FTZ R48, R153, R132, R48 ;  /* 0x0000008499307223 */ /* 0x000fe20000010030 */
[----:B------:R-:W-:Y:S01]  /*4dc0*/  STS [R136.X4+0x10cc], R125 ;  /* 0x0010cc7d88007388 */ /* 0x000fe20000004800 */
[----:B0-----:R-:W-:-:S02]  /*4dd0*/  FMUL.FTZ R138, R24, R133 ;  /* 0x00000085188a7220 */ /* 0x001fc40000410000 */
[----:B------:R-:W-:Y:S02]  /*4de0*/  FFMA.FTZ R127, R151, R137, R48 ;  /* 0x00000089977f7223 */ /* 0x000fe40000010030 */
[----:B------:R-:W-:Y:S01]  /*4df0*/  FFMA.FTZ R2, R21, R109, R2 ;  /* 0x0000006d15027223 */ /* 0x000fe20000010002 */
[----:B-1----:R-:W-:Y:S01]  /*4e00*/  PRMT R49, RZ, 0x7610, R45 ;  /* 0x00007610ff317816 */ /* 0x002fe2000000002d */
[----:B------:R-:W-:Y:S02]  /*4e10*/  FMUL.FTZ R137, R116, R137 ;  /* 0x0000008974897220 */ /* 0x000fe40000410000 */
[----:B------:R-:W-:Y:S02]  /*4e20*/  FMUL.FTZ R109, R111, R132 ;  /* 0x000000846f6d7220 */ /* 0x000fe40000410000 */
[----:B------:R-:W-:Y:S01]  /*4e30*/  FMUL.FTZ R48, R23, R49 ;  /* 0x0000003117307220 */ /* 0x000fe20000410000 */
[----:B------:R0:W-:Y:S01]  /*4e40*/  STS [R136.X4+0x10a4], R137 ;  /* 0x0010a48988007388 */ /* 0x0001e20000004800 */
[----:B------:R-:W-:-:S02]  /*4e50*/  FMUL.FTZ R139, R117, R138 ;  /* 0x0000008a758b7220 */ /* 0x000fc40000410000 */
[----:B------:R-:W-:Y:S01]  /*4e60*/  FMUL.FTZ R143, R27, R119 ;  /* 0x000000771b8f7220 */ /* 0x000fe20000410000 */
[----:B------:R1:W-:Y:S01]  /*4e70*/  STS [R136.X4+0x10a0], R109 ;  /* 0x0010a06d88007388 */ /* 0x0003e20000004800 */
[----:B------:R-:W-:Y:S02]  /*4e80*/  FFMA.FTZ R138, R150, R138, R127 ;  /* 0x0000008a968a7223 */ /* 0x000fe4000001007f */
[----:B------:R-:W-:Y:S01]  /*4e90*/  FFMA.FTZ R141, R106, -R48, R141 ;  /* 0x800000306a8d7223 */ /* 0x000fe2000001008d */
[----:B------:R2:W-:Y:S01]  /*4ea0*/  STS [R136.X4+0x10a8], R139 ;  /* 0x0010a88b88007388 */ /* 0x0005e20000004800 */
[----:B------:R-:W-:Y:S02]  /*4eb0*/  FMUL.FTZ R48, R22, R131 ;  /* 0x0000008316307220 */ /* 0x000fe40000410000 */
[-C--:B0-----:R-:W-:Y:S02]  /*4ec0*/  FMUL.FTZ R137, R118, R143.reuse ;  /* 0x0000008f76897220 */ /* 0x081fe40000410000 */
[----:B------:R-:W-:Y:S01]  /*4ed0*/  FFMA.FTZ R143, R149, R143, R138 ;  /* 0x0000008f958f7223 */ /* 0x000fe2000001008a */
[----:B-1----:R-:W-:Y:S01]  /*4ee0*/  PRMT R109, RZ, 0x5410, R46 ;  /* 0x00005410ff6d7816 */ /* 0x002fe2000000002e */
[----:B------:R-:W-:Y:S01]  /*4ef0*/  FMUL.FTZ R132, R103, R129 ;  /* 0x0000008167847220 */ /* 0x000fe20000410000 */
[----:B------:R0:W-:Y:S01]  /*4f00*/  STS [R136.X4+0x10ac], R137 ;  /* 0x0010ac8988007388 */ /* 0x0001e20000004800 */
[----:B------:R-:W-:-:S02]  /*4f10*/  FMUL.FTZ R106, R106, R115 ;  /* 0x000000736a6a7220 */ /* 0x000fc40000410000 */
[-C--:B--2---:R-:W-:Y:S02]  /*4f20*/  FMUL.FTZ R139, R113, R48.reuse ;  /* 0x00000030718b7220 */ /* 0x084fe40000410000 */
[----:B------:R-:W-:Y:S02]  /*4f30*/  FFMA.FTZ R48, R148, R48, R143 ;  /* 0x0000003094307223 */ /* 0x000fe4000001008f */
[----:B------:R-:W-:Y:S01]  /*4f40*/  FMUL.FTZ R127, R18, R109 ;  /* 0x0000006d127f7220 */ /* 0x000fe20000410000 */
[----:B------:R1:W-:Y:S01]  /*4f50*/  STS [R136.X4+0x10b0], R139 ;  /* 0x0010b08b88007388 */ /* 0x0003e20000004800 */
[----:B------:R-:W-:Y:S02]  /*4f60*/  FMUL.FTZ R143, R129, UR42 ;  /* 0x0000002a818f7c20 */ /* 0x000fe40008410000 */
[----:B0-----:R-:W-:Y:S02]  /*4f70*/  FMUL.FTZ R137, R25, R130 ;  /* 0x0000008219897220 */ /* 0x001fe40000410000 */
[----:B------:R-:W-:-:S02]  /*4f80*/  FFMA.FTZ R127, R105, -R127, R142 ;  /* 0x8000007f697f7223 */ /* 0x000fc4000001008e */
[----:B------:R-:W-:Y:S02]  /*4f90*/  FMUL.FTZ R138, R146, R143 ;  /* 0x0000008f928a7220 */ /* 0x000fe40000410000 */
[----:B------:R-:W-:Y:S01]  /*4fa0*/  FMUL.FTZ R142, R20, R129 ;  /* 0x00000081148e7220 */ /* 0x000fe20000410000 */
[----:B-1----:R-:W-:Y:S01]  /*4fb0*/  IADD3 R139, R51, UR20, RZ ;  /* 0x00000014338b7c10 */ /* 0x002fe2000fffe0ff */
[-C--:B------:R-:W-:Y:S01]  /*4fc0*/  FFMA.FTZ R103, R147, R137.reuse, R48 ;  /* 0x0000008993677223 */ /* 0x080fe20000010030 */
[----:B------:R-:W-:Y:S01]  /*4fd0*/  LEA R129, P1, R50, c[0x0][0x318], 0x2 ;  /* 0x0000c60032817a11 */ /* 0x000fe200078210ff */
[----:B------:R-:W-:Y:S01]  /*4fe0*/  FMUL.FTZ R137, R120, R137 ;  /* 0x0000008978897220 */ /* 0x000fe20000410000 */
[C---:B------:R-:W-:Y:S01]  /*4ff0*/  IADD3 R48, P0, R50.reuse, UR21, RZ ;  /* 0x0000001532307c10 */ /* 0x040fe2000ff1e0ff */
[C---:B------:R-:W-:Y:S01]  /*5000*/  FFMA.FTZ R138, R53.reuse, R132, R138 ;  /* 0x00000084358a7223 */ /* 0x040fe2000001008a */
[----:B------:R-:W-:Y:S01]  /*5010*/  LEA.HI.X R51, R50, c[0x0][0x31c], R139, 0x2, P1 ;  /* 0x0000c70032337a11 */ /* 0x000fe200008f148b */
[-C--:B------:R-:W-:Y:S01]  /*5020*/  FMUL.FTZ R53, R53, R142.reuse ;  /* 0x0000008e35357220 */ /* 0x080fe20000410000 */
[----:B------:R0:W-:Y:S01]  /*5030*/  STS [R136.X4+0x10b4], R137 ;  /* 0x0010b48988007388 */ /* 0x0001e20000004800 */
[----:B------:R-:W-:Y:S01]  /*5040*/  FFMA.FTZ R146, R146, R142, R103 ;  /* 0x0000008e92927223 */ /* 0x000fe20000010067 */
[----:B------:R-:W-:Y:S01]  /*5050*/  MOV R50, UR17 ;  /* 0x0000001100327c02 */ /* 0x000fe20008000f00 */
[----:B------:R-:W-:Y:S01]  /*5060*/  FMUL.FTZ R142, R115, UR42 ;  /* 0x0000002a738e7c20 */ /* 0x000fe20008410000 */
[----:B------:R-:W-:Y:S01]  /*5070*/  PLOP3.LUT P1, PT, PT, PT, UP0, 0x80, 0x0 ;  /* 0x000000000000781c */ /* 0x000fe20003f2f008 */
[----:B------:R-:W-:Y:S01]  /*5080*/  FMUL.FTZ R152, R23, R115 ;  /* 0x0000007317987220 */ /* 0x000fe20000410000 */
[----:B------:R1:W-:Y:S01]  /*5090*/  STS [R136.X4+0x10b8], R53 ;  /* 0x0010b83588007388 */ /* 0x0003e20000004800 */
[----:B------:R-:W-:Y:S01]  /*50a0*/  FMUL.FTZ R103, R141, R142 ;  /* 0x0000008e8d677220 */ /* 0x000fe20000410000 */
[----:B------:R-:W-:Y:S01]  /*50b0*/  MOV R142, UR16 ;  /* 0x00000010008e7c02 */ /* 0x000fe20008000f00 */
[----:B------:R-:W-:Y:S01]  /*50c0*/  FMUL.FTZ R160, R114, UR42 ;  /* 0x0000002a72a07c20 */ /* 0x000fe20008410000 */
[----:B0-----:R-:W-:Y:S01]  /*50d0*/  MOV R137, UR21 ;  /* 0x0000001500897c02 */ /* 0x001fe20008000f00 */
[----:B------:R-:W-:-:S02]  /*50e0*/  FFMA.FTZ R103, R49, R106, R103 ;  /* 0x0000006a31677223 */ /* 0x000fc40000010067 */
[----:B------:R-:W-:Y:S01]  /*50f0*/  FMUL.FTZ R115, R49, R152 ;  /* 0x0000009831737220 */ /* 0x000fe20000410000 */
[----:B------:R-:W-:Y:S01]  /*5100*/  IADD3 R137, -R137, c[0x0][0x168], -R86 ;  /* 0x00005a0089897a10 */ /* 0x000fe20007ffe956 */
[----:B------:R-:W-:Y:S01]  /*5110*/  FMUL.FTZ R160, R127, R160 ;  /* 0x000000a07fa07220 */ /* 0x000fe20000410000 */
[----:B------:R-:W-:Y:S01]  /*5120*/  IADD3.X R49, R139, -0x1, R50, P0, P1 ;  /* 0xffffffff8b317810 */ /* 0x000fe200007e2432 */
[----:B-1----:R-:W-:Y:S01]  /*5130*/  FMUL.FTZ R53, R21, R126 ;  /* 0x0000007e15357220 */ /* 0x002fe20000410000 */
[----:B------:R-:W-:Y:S01]  /*5140*/  LEA R50, P1, R142, R129, 0x2 ;  /* 0x000000818e327211 */ /* 0x000fe200078210ff */
[-C--:B------:R-:W-:Y:S01]  /*5150*/  FMUL.FTZ R142, R105, R114.reuse ;  /* 0x00000072698e7220 */ /* 0x080fe20000410000 */
[----:B------:R-:W-:Y:S01]  /*5160*/  ISETP.GE.AND P0, PT, R137, 0x1, PT ;  /* 0x000000018900780c */ /* 0x000fe20003f06270 */
[----:B------:R-:W-:Y:S01]  /*5170*/  FMUL.FTZ R114, R18, R114 ;  /* 0x0000007212727220 */ /* 0x000fe20000410000 */
[----:B------:R-:W-:Y:S01]  /*5180*/  STS [R136.X4+0x10bc], R115 ;  /* 0x0010bc7388007388 */ /* 0x000fe20000004800 */
[----:B------:R-:W-:-:S02]  /*5190*/  FMUL.FTZ R105, R16, R112 ;  /* 0x0000007010697220 */ /* 0x000fc40000410000 */
[C---:B------:R-:W-:Y:S02]  /*51a0*/  FFMA.FTZ R112, R109.reuse, R142, R160 ;  /* 0x0000008e6d707223 */ /* 0x040fe400000100a0 */
[----:B------:R-:W-:Y:S02]  /*51b0*/  FMUL.FTZ R109, R109, R114 ;  /* 0x000000726d6d7220 */ /* 0x000fe40000410000 */
[----:B------:R-:W-:Y:S02]  /*51c0*/  FMUL.FTZ R129, R52, R53 ;  /* 0x0000003534817220 */ /* 0x000fe40000410000 */
[----:B------:R-:W-:Y:S01]  /*51d0*/  FFMA.FTZ R146, R141, R152, R146 ;  /* 0x000000988d927223 */ /* 0x000fe20000010092 */
[----:B------:R-:W-:Y:S01]  /*51e0*/  STS [R136.X4+0x10c0], R109 ;  /* 0x0010c06d88007388 */ /* 0x000fe20000004800 */
[----:B------:R-:W-:Y:S02]  /*51f0*/  FMUL.FTZ R121, R121, R105 ;  /* 0x0000006979797220 */ /* 0x000fe40000410000 */
[----:B------:R-:W-:Y:S01]  /*5200*/  FFMA.FTZ R127, R127, R114, R146 ;  /* 0x000000727f7f7223 */ /* 0x000fe20000010092 */
[----:B------:R0:W-:Y:S01]  /*5210*/  STS [R136.X4+0x10c4], R129 ;  /* 0x0010c48188007388 */ /* 0x0001e20000004800 */
[----:B------:R-:W-:-:S02]  /*5220*/  FMUL.FTZ R141, R104, R130 ;  /* 0x00000082688d7220 */ /* 0x000fc40000410000 */
[----:B------:R-:W-:Y:S01]  /*5230*/  FFMA.FTZ R158, R158, R53, R127 ;  /* 0x000000359e9e7223 */ /* 0x000fe2000001007f */
[----:B------:R1:W-:Y:S01]  /*5240*/  STS [R136.X4+0x10c8], R121 ;  /* 0x0010c87988007388 */ /* 0x0003e20000004800 */
[----:B------:R-:W-:Y:S02]  /*5250*/  FMUL.FTZ R130, R130, UR42 ;  /* 0x0000002a82827c20 */ /* 0x000fe40008410000 */
[----:B------:R-:W-:Y:S02]  /*5260*/  FMUL.FTZ R139, R131, UR42 ;  /* 0x0000002a838b7c20 */ /* 0x000fe40008410000 */
[----:B------:R-:W-:Y:S02]  /*5270*/  FMUL.FTZ R126, R119, UR42 ;  /* 0x0000002a777e7c20 */ /* 0x000fe40008410000 */
[----:B0-----:R-:W-:Y:S02]  /*5280*/  FMUL.FTZ R129, R133, UR42 ;  /* 0x0000002a85817c20 */ /* 0x001fe40008410000 */
[----:B------:R-:W-:-:S02]  /*5290*/  FMUL.FTZ R114, R134, UR42 ;  /* 0x0000002a86727c20 */ /* 0x000fc40008410000 */
[----:B------:R-:W-:Y:S02]  /*52a0*/  FMUL.FTZ R104, R135, UR42 ;  /* 0x0000002a87687c20 */ /* 0x000fe40008410000 */
[----:B------:R-:W-:Y:S02]  /*52b0*/  FMUL.FTZ R127, R122, UR42 ;  /* 0x0000002a7a7f7c20 */ /* 0x000fe40008410000 */
[----:B-1----:R-:W-:Y:S02]  /*52c0*/  FMUL.FTZ R121, R101, UR42 ;  /* 0x0000002a65797c20 */ /* 0x002fe40008410000 */
        /* <DEDUP_REMOVED lines=16> */
.L_x_1837:
[----:B------:R-:W-:Y:S05]  /*53d0*/  BSYNC B0 ;  /* 0x0000000000007941 */ /* 0x000fea0003800000 */
.L_x_1836:
[----:B------:R-:W-:Y:S01]  /*53e0*/  USHF.L.U32 UR26, UR8, 0x2, URZ ;  /* 0x00000002081a7899 */ /* 0x000fe2000800063f */
[----:B------:R-:W-:Y:S01]  /*53f0*/  MOV R48, UR16 ;  /* 0x0000001000307c02 */ /* 0x000fe20008000f00 */
[----:B------:R-:W-:Y:S01]  /*5400*/  USHF.L.U64.HI UR27, UR8, 0x2, UR9 ;  /* 0x00000002081b7899 */ /* 0x000fe20008010209 */
[----:B------:R-:W-:Y:S01]  /*5410*/  MOV R49, UR17 ;  /* 0x0000001100317c02 */ /* 0x000fe20008000f00 */
[----:B------:R-:W-:Y:S01]  /*5420*/  ULDC.64 UR20, c[0x0][0x2b0] ;  /* 0x0000ac0000147ab9 */ /* 0x000fe20000000a00 */
[----:B------:R-:W-:Y:S01]  /*5430*/  ISETP.GE.AND P0, PT, R137, 0x81, PT ;  /* 0x000000818900780c */ /* 0x000fe20003f06270 */
[----:B------:R-:W-:Y:S01]  /*5440*/  UIMAD UR20, UR27, UR20, URZ ;  /* 0x000000141b1472a4 */ /* 0x000fe2000f8e023f */
[----:B------:R-:W-:Y:S01]  /*5450*/  LEA.HI.X R51, R48, R51, R49, 0x2, P1 ;  /* 0x0000003330337211 */ /* 0x000fe200008f1431 */
[----:B------:R-:W-:Y:S01]  /*5460*/  FFMA.FTZ R105, R108, R105, R158 ;  /* 0x000000696c697223 */ /* 0x000fe2000001009e */
[----:B------:R-:W-:Y:S01]  /*5470*/  MOV R49, UR26 ;  /* 0x0000001a00317c02 */ /* 0x000fe20008000f00 */
[----:B------:R-:W-:Y:S01]  /*5480*/  UIMAD UR20, UR26, UR21, UR20 ;  /* 0x000000151a1472a4 */ /* 0x000fe2000f8e0214 */
[----:B0-----:R-:W-:Y:S01]  /*5490*/  FMUL.FTZ R53, R64, R145 ;  /* 0x0000009140357220 */ /* 0x001fe20000410000 */
[----:B------:R-:W-:Y:S01]  /*54a0*/  BSSY B0, `(.L_x_1838) ;  /* 0x000000d000007945 */ /* 0x000fe20003800000 */
[----:B------:R-:W-:Y:S01]  /*54b0*/  FADD.FTZ R32, R123, R32 ;  /* 0x000000207b207221 */ /* 0x000fe20000010000 */
[C---:B------:R-:W-:Y:S01]  /*54c0*/  IADD3 R123, R86.reuse, 0x180, RZ ;  /* 0x00000180567b7810 */ /* 0x040fe20007ffe0ff */
[----:B------:R-:W-:Y:S01]  /*54d0*/  IMAD.WIDE.U32 R48, R49, c[0x0][0x2b0], R50 ;  /* 0x0000ac0031307a25 */ /* 0x000fe200078e0032 */
[----:B------:R-:W-:-:S03]  /*54e0*/  IADD3 R51, R86, 0x80, RZ ;  /* 0x0000008056337810 */ /* 0x000fc60007ffe0ff */
[----:B------:R-:W-:Y:S01]  /*54f0*/  FADD.FTZ R52, R105, R124 ;  /* 0x0000007c69347221 */ /* 0x000fe20000010000 */
[----:B------:R-:W-:Y:S01]  /*5500*/  LEA.HI.SX32 R51, R51, R86, 0x1b ;  /* 0x0000005633337211 */ /* 0x000fe200078fdaff */
[----:B------:R-:W-:Y:S01]  /*5510*/  FADD.FTZ R53, R144, R53 ;  /* 0x0000003590357221 */ /* 0x000fe20000010000 */
[----:B------:R-:W-:Y:S02]  /*5520*/  IADD3 R49, R49, UR20, RZ ;  /* 0x0000001431317c10 */ /* 0x000fe4000fffe0ff */
[----:B------:R-:W-:Y:S02]  /*5530*/  IADD3 R105, R86, 0x100, RZ ;  /* 0x0000010056697810 */ /* 0x000fe40007ffe0ff */
[----:B------:R-:W0:Y:S01]  /*5540*/  LDS R51, [R51.X4+0x1290] ;  /* 0x0012900033337984 */ /* 0x000e220000004800 */
[----:B------:R-:W-:Y:S05]  /*5550*/  @!P0 BRA `(.L_x_1839) ;  /* 0x0000001000008947 */ /* 0x000fea0003800000 */
[----:B0-----:R0:W-:Y:S02]  /*5560*/  RED.E.ADD.F32.FTZ.RN.STRONG.GPU [R48.64+-0x1e00], R51 ;  /* 0xffe200333000798e */ /* 0x0011e4000c10e7a0 */
.L_x_1839:
[----:B------:R-:W-:Y:S05]  /*5570*/  BSYNC B0 ;  /* 0x0000000000007941 */ /* 0x000fea0003800000 */
.L_x_1838:
        /* <DEDUP_REMOVED lines=14> */
.L_x_1841:
[----:B------:R-:W-:Y:S05]  /*5660*/  BSYNC B0 ;  /* 0x0000000000007941 */ /* 0x000fea0003800000 */
.L_x_1840:
[----:B------:R-:W2:Y:S01]  /*5670*/  LDS R123, [R123.X4+0x1690] ;  /* 0x001690007b7b7984 */ /* 0x000ea20000004800 */
[----:B------:R-:W-:Y:S01]  /*5680*/  BSSY B0, `(.L_x_1842) ;  /* 0x0000005000007945 */ /* 0x000fe20003800000 */
[----:B0-----:R-:W-:Y:S02]  /*5690*/  IADD3 R51, R86, 0x280, RZ ;  /* 0x0000028056337810 */ /* 0x001fe40007ffe0ff */
[----:B------:R-:W-:Y:S01]  /*56a0*/  LEA.HI.SX32 R50, R125, R86, 0x1b ;  /* 0x000000567d327211 */ /* 0x000fe200078fdaff */
[----:B------:R-:W-:Y:S05]  /*56b0*/  @!P0 BRA `(.L_x_1843) ;  /* 0x0000001000008947 */ /* 0x000fea0003800000 */
[----:B--2---:R0:W-:Y:S02]  /*56c0*/  RED.E.ADD.F32.FTZ.RN.STRONG.GPU [R48.64+-0x1a00], R123 ;  /* 0xffe6007b3000798e */ /* 0x0041e4000c10e7a0 */
.L_x_1843:
[----:B------:R-:W-:Y:S05]  /*56d0*/  BSYNC B0 ;  /* 0x0000000000007941 */ /* 0x000fea0003800000 */
.L_x_1842:
[----:B-1----:R-:W-:Y:S01]  /*56e0*/  LEA.HI.SX32 R105, R51, R86, 0x1b ;  /* 0x0000005633697211 */ /* 0x002fe200078fdaff */
[----:B------:R-:W-:Y:S01]  /*56f0*/  BSSY B0, `(.L_x_1844) ;  /* 0x0000005000007945 */ /* 0x000fe20003800000 */
[----:B------:R1:W3:Y:S01]  /*5700*/  LDS R51, [R50.X4+0x1890] ;  /* 0x0018900032337984 */ /* 0x0002e20000004800 */
[----:B0-2---:R-:W-:Y:S01]  /*5710*/  IADD3 R123, R86, 0x300, RZ ;  /* 0x00000300567b7810 */ /* 0x005fe20007ffe0ff */
[----:B------:R-:W-:Y:S05]  /*5720*/  @!P1 BRA `(.L_x_1845) ;  /* 0x0000001000009947 */ /* 0x000fea0003800000 */
[----:B---3--:R0:W-:Y:S02]  /*5730*/  RED.E.ADD.F32.FTZ.RN.STRONG.GPU [R48.64+-0x1800], R51 ;  /* 0xffe800333000798e */ /* 0x0081e4000c10e7a0 */
.L_x_1845:
[----:B------:R-:W-:Y:S05]  /*5740*/  BSYNC B0 ;  /* 0x0000000000007941 */ /* 0x000fea0003800000 */
.L_x_1844:
[----:B------:R-:W2:Y:S01]  /*5750*/  LDS R105, [R105.X4+0x1a90] ;  /* 0x001a900069697984 */ /* 0x000ea20000004800 */
[----:B------:R-:W-:Y:S01]  /*5760*/  BSSY B0, `(.L_x_1846) ;  /* 0x0000005000007945 */ /* 0x000fe20003800000 */
[----:B0--3--:R-:W-:-:S02]  /*5770*/  IADD3 R51, R86, 0x380, RZ ;  /* 0x0000038056337810 */ /* 0x009fc40007ffe0ff */
[----:B------:R-:W-:Y:S01]  /*5780*/  LEA.HI.SX32 R123, R123, R86, 0x1b ;  /* 0x000000567b7b7211 */ /* 0x000fe200078fdaff */
[----:B------:R-:W-:Y:S05]  /*5790*/  @!P2 BRA `(.L_x_1847) ;  /* 0x000000100000a947 */ /* 0x000fea0003800000 */
[----:B--2---:R0:W-:Y:S02]  /*57a0*/  RED.E.ADD.F32.FTZ.RN.STRONG.GPU [R48.64+-0x1600], R105 ;  /* 0xffea00693000798e */ /* 0x0041e4000c10e7a0 */
.L_x_1847:
[----:B------:R-:W-:Y:S05]  /*57b0*/  BSYNC B0 ;  /* 0x0000000000007941 */ /* 0x000fea0003800000 */
.L_x_1846:
[----:B------:R-:W3:Y:S01]  /*57c0*/  LDS R123, [R123.X4+0x1c90] ;  /* 0x001c90007b7b7984 */ /* 0x000ee20000004800 */
[----:B------:R-:W-:Y:S01]  /*57d0*/  BSSY B0, `(.L_x_1848) ;  /* 0x0000005000007945 */ /* 0x000fe20003800000 */
[----:B0-2---:R-:W-:Y:S02]  /*57e0*/  IADD3 R105, R86, 0x400, RZ ;  /* 0x0000040056697810 */ /* 0x005fe40007ffe0ff */
[----:B------:R-:W-:Y:S01]  /*57f0*/  LEA.HI.SX32 R51, R51, R86, 0x1b ;  /* 0x0000005633337211 */ /* 0x000fe200078fdaff */
[----:B------:R-:W-:Y:S05]  /*5800*/  @!P3 BRA `(.L_x_1849) ;  /* 0x000000100000b947 */ /* 0x000fea0003800000 */
[----:B---3--:R0:W-:Y:S02]  /*5810*/  RED.E.ADD.F32.FTZ.RN.STRONG.GPU [R48.64+-0x1400], R123 ;  /* 0xffec007b3000798e */ /* 0x0081e4000c10e7a0 */
.L_x_1849:
[----:B------:R-:W-:Y:S05]  /*5820*/  BSYNC B0 ;  /* 0x0000000000007941 */ /* 0x000fea0003800000 */
.L_x_1848:
[----:B------:R-:W2:Y:S01]  /*5830*/  LDS R51, [R51.X4+0x1e90] ;  /* 0x001e900033337984 */ /* 0x000ea20000004800 */
[----:B------:R-:W-:Y:S01]  /*5840*/  BSSY B0, `(.L_x_1850) ;  /* 0x0000004000007945 */ /* 0x000fe20003800000 */
[----:B------:R-:W-:Y:S01]  /*5850*/  LEA.HI.SX32 R105, R105, R86, 0x1b ;  /* 0x0000005669697211 */ /* 0x000fe200078fdaff */
[----:B------:R-:W-:Y:S05]  /*5860*/  @!P4 BRA `(.L_x_1851) ;  /* 0x000000100000c947 */ /* 0x000fea0003800000 */
[----:B--2---:R2:W-:Y:S02]  /*5870*/  RED.E.ADD.F32.FTZ.RN.STRONG.GPU [R48.64+-0x1200], R51 ;  /* 0xffee00333000798e */ /* 0x0045e4000c10e7a0 */
.L_x_1851:
[----:B------:R-:W-:Y:S05]  /*5880*/  BSYNC B0 ;  /* 0x0000000000007941 */ /* 0x000fea0003800000 */
.L_x_1850:
[----:B------:R-:W4:Y:S01]  /*5890*/  LDS R105, [R105.X4+0x2090] ;  /* 0x0020900069697984 */ /* 0x000f220000004800 */
[----:B------:R-:W-:Y:S01]  /*58a0*/  BSSY B0, `(.L_x_1852) ;  /* 0x0000005000007945 */ /* 0x000fe20003800000 */
[----:B--2---:R-:W-:-:S02]  /*58b0*/  IADD3 R51, R86, 0x480, RZ ;  /* 0x0000048056337810 */ /* 0x004fc40007ffe0ff */
[----:B0--3--:R-:W-:Y:S01]  /*58c0*/  IADD3 R123, R86, 0x500, RZ ;  /* 0x00000500567b7810 */ /* 0x009fe20007ffe0ff */
[----:B------:R-:W-:Y:S05]  /*58d0*/  @!P5 BRA `(.L_x_1853) ;  /* 0x000000100000d947 */ /* 0x000fea0003800000 */
[----:B----4-:R0:W-:Y:S02]  /*58e0*/  RED.E.ADD.F32.FTZ.RN.STRONG.GPU [R48.64+-0x1000], R105 ;  /* 0xfff000693000798e */ /* 0x0101e4000c10e7a0 */
.L_x_1853:
[----:B------:R-:W-:Y:S05]  /*58f0*/  BSYNC B0 ;  /* 0x0000000000007941 */ /* 0x000fea0003800000 */
.L_x_1852:
[-C--:B------:R-:W-:Y:S01]  /*5900*/  LEA.HI.SX32 R51, R51, R86.reuse, 0x1b ;  /* 0x0000005633337211 */ /* 0x080fe200078fdaff */
[----:B------:R-:W-:Y:S01]  /*5910*/  BSSY B0, `(.L_x_1854) ;  /* 0x000000d000007945 */ /* 0x000fe20003800000 */
[----:B------:R-:W-:Y:S02]  /*5920*/  ISETP.GE.AND P6, PT, R137, 0x481, PT ;  /* 0x000004818900780c */ /* 0x000fe40003fc6270 */
[----:B0---4-:R-:W-:Y:S02]  /*5930*/  IADD3 R105, R86, 0x580, RZ ;  /* 0x0000058056697810 */ /* 0x011fe40007ffe0ff */
        /* <DEDUP_REMOVED lines=10> */
.L_x_1855:
[----:B------:R-:W-:Y:S05]  /*59e0*/  BSYNC B0 ;  /* 0x0000000000007941 */ /* 0x000fea0003800000 */
.L_x_1854:
[----:B------:R-:W2:Y:S01]  /*59f0*/  LDS R123, [R123.X4+0x2490] ;  /* 0x002490007b7b7984 */ /* 0x000ea20000004800 */
[----:B------:R-:W-:Y:S01]  /*5a00*/  BSSY B0, `(.L_x_1856) ;  /* 0x0000005000007945 */ /* 0x000fe20003800000 */
[----:B0-----:R-:W-:-:S02]  /*5a10*/  IADD3 R51, R86, 0x600, RZ ;  /* 0x0000060056337810 */ /* 0x001fc40007ffe0ff */
[----:B------:R-:W-:Y:S01]  /*5a20*/  LEA.HI.SX32 R105, R105, R86, 0x1b ;  /* 0x0000005669697211 */ /* 0x000fe200078fdaff */
[----:B------:R-:W-:Y:S05]  /*5a30*/  @!P0 BRA `(.L_x_1857) ;  /* 0x0000001000008947 */ /* 0x000fea0003800000 */
[----:B--2---:R0:W-:Y:S02]  /*5a40*/  RED.E.ADD.F32.FTZ.RN.STRONG.GPU [R48.64+-0xc00], R123 ;  /* 0xfff4007b3000798e */ /* 0x0041e4000c10e7a0 */
.L_x_1857:
[----:B------:R-:W-:Y:S05]  /*5a50*/  BSYNC B0 ;  /* 0x0000000000007941 */ /* 0x000fea0003800000 */
.L_x_1856:
[----:B------:R-:W3:Y:S01]  /*5a60*/  LDS R105, [R105.X4+0x2690] ;  /* 0x0026900069697984 */ /* 0x000ee20000004800 */
[----:B------:R-:W-:Y:S01]  /*5a70*/  BSSY B0, `(.L_x_1858) ;  /* 0x0000005000007945 */ /* 0x000fe20003800000 */
[----:B0-2---:R-:W-:Y:S02]  /*5a80*/  IADD3 R123, R86, 0x680, RZ ;  /* 0x00000680567b7810 */ /* 0x005fe40007ffe0ff */
[----:B------:R-:W-:Y:S01]  /*5a90*/  LEA.HI.SX32 R51, R51, R86, 0x1b ;  /* 0x0000005633337211 */ /* 0x000fe200078fdaff */
[----:B------:R-:W-:Y:S05]  /*5aa0*/  @!P1 BRA `(.L_x_1859) ;  /* 0x0000001000009947 */ /* 0x000fea0003800000 */
[----:B---3--:R0:W-:Y:S02]  /*5ab0*/  RED.E.ADD.F32.FTZ.RN.STRONG.GPU [R48.64+-0xa00], R105 ;  /* 0xfff600693000798e */ /* 0x0081e4000c10e7a0 */
.L_x_1859:
[----:B------:R-:W-:Y:S05]  /*5ac0*/  BSYNC B0 ;  /* 0x0000000000007941 */ /* 0x000fea0003800000 */
.L_x_1858:
[----:B------:R-:W2:Y:S01]  /*5ad0*/  LDS R51, [R51.X4+0x2890] ;  /* 0x0028900033337984 */ /* 0x000ea20000004800 */
[----:B------:R-:W-:Y:S01]  /*5ae0*/  BSSY B0, `(.L_x_1860) ;  /* 0x0000005000007945 */ /* 0x000fe20003800000 */
[----:B0--3--:R-:W-:Y:S02]  /*5af0*/  IADD3 R105, R86, 0x700, RZ ;  /* 0x0000070056697810 */ /* 0x009fe40007ffe0ff */
[----:B------:R-:W-:Y:S01]  /*5b00*/  LEA.HI.SX32 R123, R123, R86, 0x1b ;  /* 0x000000567b7b7211 */ /* 0x000fe200078fdaff */
[----:B------:R-:W-:Y:S05]  /*5b10*/  @!P2 BRA `(.L_x_1861) ;  /* 0x000000100000a947 */ /* 0x000fea0003800000 */
[----:B--2---:R0:W-:Y:S02]  /*5b20*/  RED.E.ADD.F32.FTZ.RN.STRONG.GPU [R48.64+-0x800], R51 ;  /* 0xfff800333000798e */ /* 0x0041e4000c10e7a0 */
.L_x_1861:
[----:B------:R-:W-:Y:S05]  /*5b30*/  BSYNC B0 ;  /* 0x0000000000007941 */ /* 0x000fea0003800000 */
.L_x_1860:
[----:B------:R-:W3:Y:S01]  /*5b40*/  LDS R123, [R123.X4+0x2a90] ;  /* 0x002a90007b7b7984 */ /* 0x000ee20000004800 */
[----:B------:R-:W-:Y:S01]  /*5b50*/  BSSY B0, `(.L_x_1862) ;  /* 0x0000005000007945 */ /* 0x000fe20003800000 */
[----:B0-2---:R-:W-:-:S02]  /*5b60*/  IADD3 R51, R86, 0x780, RZ ;  /* 0x0000078056337810 */ /* 0x005fc40007ffe0ff */
[----:B------:R-:W-:Y:S01]  /*5b70*/  LEA.HI.SX32 R105, R105, R86, 0x1b ;  /* 0x0000005669697211 */ /* 0x000fe200078fdaff */
[----:B------:R-:W-:Y:S05]  /*5b80*/  @!P3 BRA `(.L_x_1863) ;  /* 0x000000100000b947 */ /* 0x000fea0003800000 */
[----:B---3--:R0:W-:Y:S02]  /*5b90*/  RED.E.ADD.F32.FTZ.RN.STRONG.GPU [R48.64+-0x600], R123 ;  /* 0xfffa007b3000798e */ /* 0x0081e4000c10e7a0 */
.L_x_1863:
[----:B------:R-:W-:Y:S05]  /*5ba0*/  BSYNC B0 ;  /* 0x0000000000007941 */ /* 0x000fea0003800000 */
.L_x_1862:
[----:B------:R-:W2:Y:S01]  /*5bb0*/  LDS R105, [R105.X4+0x2c90] ;  /* 0x002c900069697984 */ /* 0x000ea20000004800 */
[----:B------:R-:W-:Y:S01]  /*5bc0*/  BSSY B0, `(.L_x_1864) ;  /* 0x0000004000007945 */ /* 0x000fe20003800000 */
[----:B------:R-:W-:Y:S01]  /*5bd0*/  LEA.HI.SX32 R51, R51, R86, 0x1b ;  /* 0x0000005633337211 */ /* 0x000fe200078fdaff */
[----:B------:R-:W-:Y:S05]  /*5be0*/  @!P4 BRA `(.L_x_1865) ;  /* 0x000000100000c947 */ /* 0x000fea0003800000 */
[----:B--2---:R2:W-:Y:S02]  /*5bf0*/  RED.E.ADD.F32.FTZ.RN.STRONG.GPU [R48.64+-0x400], R105 ;  /* 0xfffc00693000798e */ /* 0x0045e4000c10e7a0 */
.L_x_1865:
[----:B------:R-:W-:Y:S05]  /*5c00*/  BSYNC B0 ;  /* 0x0000000000007941 */ /* 0x000fea0003800000 */
.L_x_1864:
[----:B------:R-:W4:Y:S01]  /*5c10*/  LDS R51, [R51.X4+0x2e90] ;  /* 0x002e900033337984 */ /* 0x000f220000004800 */
[----:B------:R-:W-:Y:S01]  /*5c20*/  BSSY B0, `(.L_x_1866) ;  /* 0x0000003000007945 */ /* 0x000fe20003800000 */
[----:B------:R-:W-:Y:S05]  /*5c30*/  @!P5 BRA `(.L_x_1867) ;  /* 0x000000100000d947 */ /* 0x000fea0003800000 */
[----:B----4-:R4:W-:Y:S02]  /*5c40*/  RED.E.ADD.F32.FTZ.RN.STRONG.GPU [R48.64+-0x200], R51 ;  /* 0xfffe00333000798e */ /* 0x0109e4000c10e7a0 */
.L_x_1867:
[----:B------:R-:W-:Y:S05]  /*5c50*/  BSYNC B0 ;  /* 0x0000000000007941 */ /* 0x000fea0003800000 */
.L_x_1866:
[----:B0-2-4-:R-:W0:Y:S01]  /*5c60*/  SHFL.DOWN PT, R48, R53, 0x1, 0x1f ;  /* 0x08201f0035307f89 */ /* 0x015e2200000e0000 */
        /* <DEDUP_REMOVED lines=8> */
[----:B------:R-:W-:Y:S02]  /*5cf0*/  FFMA.FTZ R127, R92, R97, R127 ;  /* 0x000000615c7f7223 */ /* 0x000fe4000001007f */
        /* <DEDUP_REMOVED lines=8> */
[----:B--2---:R-:W-:Y:S01]  /*5d80*/  @!P0 FADD.FTZ R52, R52, R49 ;  /* 0x0000003134348221 */ /* 0x004fe20000010000 */
[----:B------:R-:W0:Y:S01]  /*5d90*/  SHFL.DOWN PT, R48, R53, 0x2, 0x1f ;  /* 0x08401f0035307f89 */ /* 0x000e2200000e0000 */
[----:B------:R-:W-:Y:S01]  /*5da0*/  ISETP.GT.AND P0, PT, R85, 0x1d, PT ;  /* 0x0000001d5500780c */ /* 0x000fe20003f04270 */
[----:B------:R-:W-:Y:S02]  /*5db0*/  FMUL.FTZ R129, R150, R129 ;  /* 0x0000008196817220 */ /* 0x000fe40000410000 */
[----:B------:R-:W2:Y:S01]  /*5dc0*/  SHFL.DOWN PT, R49, R52, 0x2, 0x1f ;  /* 0x08401f0034317f89 */ /* 0x000ea200000e0000 */
        /* <DEDUP_REMOVED lines=11> */
[----:B------:R-:W-:Y:S02]  /*5e80*/  FFMA.FTZ R10, R29, R99, R10 ;  /* 0x000000631d0a7223 */ /* 0x000fe4000001000a */
[----:B--2---:R-:W-:Y:S01]  /*5e90*/  @!P0 FADD.FTZ R52, R52, R49 ;  /* 0x0000003134348221 */ /* 0x004fe20000010000 */
[----:B------:R-:W0:Y:S01]  /*5ea0*/  SHFL.DOWN PT, R48, R53, 0x4, 0x1f ;  /* 0x08801f0035307f89 */ /* 0x000e2200000e0000 */
[----:B------:R-:W-:Y:S01]  /*5eb0*/  ISETP.GT.AND P0, PT, R85, 0x1b, PT ;  /* 0x0000001b5500780c */ /* 0x000fe20003f04270 */
[----:B------:R-:W-:-:S02]  /*5ec0*/  FFMA.FTZ R141, R120, R141, R130 ;  /* 0x0000008d788d7223 */ /* 0x000fc40000010082 */
[----:B------:R-:W2:Y:S01]  /*5ed0*/  SHFL.DOWN PT, R49, R52, 0x4, 0x1f ;  /* 0x08801f0034317f89 */ /* 0x000ea200000e0000 */
        /* <DEDUP_REMOVED lines=8> */
[----:B------:R-:W-:Y:S02]  /*5f60*/  FFMA.FTZ R4, R23, R106, R4 ;  /* 0x0000006a17047223 */ /* 0x000fe40000010004 */
[----:B------:R-:W-:Y:S02]  /*5f70*/  FADD.FTZ R34, R107, R34 ;  /* 0x000000226b227221 */ /* 0x000fe40000010000 */
[----:B0-----:R-:W-:Y:S02]  /*5f80*/  @!P0 FADD.FTZ R53, R53, R48 ;  /* 0x0000003035358221 */ /* 0x001fe40000010000 */
[----:B------:R-:W-:-:S02]  /*5f90*/  FFMA.FTZ R7, R20, R132, R7 ;  /* 0x0000008414077223 */ /* 0x000fc40000010007 */
        /* <DEDUP_REMOVED lines=11> */
[----:B------:R-:W-:Y:S02]  /*6050*/  FFMA.FTZ R13, R26, R96, R13 ;  /* 0x000000601a0d7223 */ /* 0x000fe4000001000d */
[----:B------:R-:W-:Y:S02]  /*6060*/  FADD.FTZ R58, R99, R58 ;  /* 0x0000003a633a7221 */ /* 0x000fe40000010000 */
[----:B------:R-:W-:-:S02]  /*6070*/  FFMA.FTZ R12, R31, R97, R12 ;  /* 0x000000611f0c7223 */ /* 0x000fc4000001000c */
[----:B------:R-:W-:Y:S02]  /*6080*/  FADD.FTZ R61, R104, R61 ;  /* 0x0000003d683d7221 */ /* 0x000fe40000010000 */
[----:B0-----:R-:W-:Y:S02]  /*6090*/  @!P0 FADD.FTZ R53, R53, R48 ;  /* 0x0000003035358221 */ /* 0x001fe40000010000 */
[----:B------:R-:W-:Y:S02]  /*60a0*/  FADD.FTZ R60, R127, R60 ;  /* 0x0000003c7f3c7221 */ /* 0x000fe40000010000 */
[----:B--2---:R-:W-:Y:S01]  /*60b0*/  @!P0 FADD.FTZ R52, R52, R49 ;  /* 0x0000003134348221 */ /* 0x004fe20000010000 */
[----:B------:R-:W0:Y:S01]  /*60c0*/  SHFL.DOWN PT, R48, R53, 0x10, 0x1f ;  /* 0x0a001f0035307f89 */ /* 0x000e2200000e0000 */
[----:B------:R-:W-:Y:S01]  /*60d0*/  ISETP.GT.AND P0, PT, R85, 0xf, PT ;  /* 0x0000000f5500780c */ /* 0x000fe20003f04270 */
[----:B------:R-:W-:Y:S02]  /*60e0*/  FFMA.FTZ R14, R33, R95, R14 ;  /* 0x0000005f210e7223 */ /* 0x000fe4000001000e */
[----:B------:R-:W2:Y:S01]  /*60f0*/  SHFL.DOWN PT, R49, R52, 0x10, 0x1f ;  /* 0x0a001f0034317f89 */ /* 0x000ea200000e0000 */
[----:B------:R-:W-:-:S09]  /*6100*/  FADD.FTZ R62, R115, R62 ;  /* 0x0000003e733e7221 */ /* 0x000fd20000010000 */
[----:B0-----:R-:W-:Y:S02]  /*6110*/  @!P0 FADD.FTZ R53, R53, R48 ;  /* 0x0000003035358221 */ /* 0x001fe40000010000 */
[----:B------:R-:W-:Y:S02]  /*6120*/  FMUL.FTZ R48, R91, R101 ;  /* 0x000000655b307220 */ /* 0x000fe40000410000 */
[----:B--2---:R-:W-:Y:S02]  /*6130*/  @!P0 FADD.FTZ R52, R52, R49 ;  /* 0x0000003134348221 */ /* 0x004fe40000010000 */
[-C--:B------:R-:W-:Y:S02]  /*6140*/  FFMA.FTZ R15, R28, R48.reuse, R15 ;  /* 0x000000301c0f7223 */ /* 0x080fe4000001000f */
[----:B------:R-:W-:Y:S01]  /*6150*/  FFMA.FTZ R92, R93, R48, R121 ;  /* 0x000000305d5c7223 */ /* 0x000fe20000010079 */
[----:B------:R0:W-:Y:S01]  /*6160*/  @!P1 STS.64 [R84.X8+0x3198], R52 ;  /* 0x0031983454009388 */ /* 0x0001e20000008a00 */
[----:B------:R-:W-:-:S02]  /*6170*/  FMUL.FTZ R48, R87, R89 ;  /* 0x0000005957307220 */ /* 0x000fc40000410000 */
[----:B------:R-:W-:Y:S02]  /*6180*/  FADD.FTZ R63, R92, R63 ;  /* 0x0000003f5c3f7221 */ /* 0x000fe40000010000 */
[-C--:B-1----:R-:W-:Y:S02]  /*6190*/  FFMA.FTZ R50, R55, R48.reuse, R109 ;  /* 0x0000003037327223 */ /* 0x082fe4000001006d */
[----:B------:R-:W-:Y:S02]  /*61a0*/  FFMA.FTZ R17, R30, R48, R17 ;  /* 0x000000301e117223 */ /* 0x000fe40000010011 */
        /* <DEDUP_REMOVED lines=9> */
[----:B------:R-:W2:Y:S04]  /*6240*/  @P0 LDS R94, [UR20+0x51e0] ;  /* 0x0051e014ff5e0984 */ /* 0x000ea80008000800 */
[----:B------:R-:W4:Y:S01]  /*6250*/  @P0 LDS R87, [UR20+0x4de0] ;  /* 0x004de014ff570984 */ /* 0x000f220008000800 */
[----:B0-----:R-:W-:Y:S02]  /*6260*/  FADD.FTZ R92, R53, R49 ;  /* 0x00000031355c7221 */ /* 0x001fe40000010000 */
[----:B------:R-:W-:Y:S02]  /*6270*/  FADD.FTZ R49, R52, R48 ;  /* 0x0000003034317221 */ /* 0x000fe40000010000 */
[----:B------:R-:W-:Y:S02]  /*6280*/  FADD.FTZ R92, R51, R92 ;  /* 0x0000005c335c7221 */ /* 0x000fe40000010000 */
[----:B------:R-:W-:-:S02]  /*6290*/  FADD.FTZ R49, R50, R49 ;  /* 0x0000003132317221 */ /* 0x000fc40000010000 */
[----:B-1----:R-:W-:Y:S02]  /*62a0*/  FADD.FTZ R53, R92, R55 ;  /* 0x000000375c357221 */ /* 0x002fe40000010000 */
[----:B------:R-:W-:Y:S02]  /*62b0*/  FADD.FTZ R52, R49, R54 ;  /* 0x0000003631347221 */ /* 0x000fe40000010000 */
[----:B--2---:R-:W-:Y:S02]  /*62c0*/  @P0 FADD.FTZ R53, R53, R94 ;  /* 0x0000005e35350221 */ /* 0x004fe40000010000 */
[----:B----4-:R-:W-:-:S03]  /*62d0*/  @P0 FADD.FTZ R52, R52, R87 ;  /* 0x0000005734340221 */ /* 0x010fc60000010000 */
[----:B------:R0:W-:Y:S04]  /*62e0*/  STS [UR20+0x51e0], R53 ;  /* 0x0051e035ff007988 */ /* 0x0001e80008000814 */
[----:B------:R0:W-:Y:S02]  /*62f0*/  STS [UR20+0x4de0], R52 ;  /* 0x004de034ff007988 */ /* 0x0001e40008000814 */
.L_x_1869:
[----:B0-----:R-:W-:Y:S05]  /*6300*/  BSYNC B0 ;  /* 0x0000000000007941 */ /* 0x001fea0003800000 */
.L_x_1868:
[----:B------:R-:W-:Y:S02]  /*6310*/  UIADD3 UR7, UR7, 0x1, URZ ;  /* 0x0000000107077890 */ /* 0x000fe4000fffe03f */
[----:B------:R-:W-:Y:S02]  /*6320*/  ULDC UR20, c[0x0][0x16c] ;  /* 0x00005b0000147ab9 */ /* 0x000fe40000000800 */
[----:B------:R-:W-:Y:S02]  /*6330*/  UISETP.GE.AND UP0, UPT, UR7, UR20, UPT ;  /* 0x000000140700728c */ /* 0x000fe4000bf06270 */
[----:B------:R-:W-:-:S04]  /*6340*/  UIADD3 UR8, UP1, UR8, 0x1, URZ ;  /* 0x0000000108087890 */ /* 0x000fc8000ff3e03f */
[----:B------:R-:W-:Y:S01]  /*6350*/  PLOP3.LUT P0, PT, PT, PT, UP0, 0x80, 0x0 ;  /* 0x000000000000781c */ /* 0x000fe20003f0f008 */
[----:B------:R-:W-:-:S12]  /*6360*/  UIADD3.X UR9, URZ, UR9, URZ, UP1, !UPT ;  /* 0x000000093f097290 */ /* 0x000fd80008ffe43f */
[----:B---3--:R-:W-:Y:S01]  /*6370*/  @P0 CALL.REL.NOINC `(.L_x_1822) ;  /* 0x0000001000000944 */ /* 0x008fe20003c00000 */
[----:B------:R-:W-:Y:S05]  /*6380*/  BRA `(.L_x_1870) ;  /* 0xffffc59000007947 */ /* 0x000fea000383ffff */
.L_x_1822:
        /* <DEDUP_REMOVED lines=16> */
[----:B------:R-:W-:-:S02]  /*6490*/  ULDC.64 UR20, c[0x0][0x2d8] ;  /* 0x0000b60000147ab9 */ /* 0x000fc40000000a00 */
[----:B------:R-:W-:Y:S01]  /*64a0*/  UIADD3 UR9, UR9, UR7, URZ ;  /* 0x0000000709097290 */ /* 0x000fe2000fffe03f */
[----:B------:R-:W-:Y:S01]  /*64b0*/  FADD.FTZ R0, R5, R62 ;  /* 0x0000003e05007221 */ /* 0x000fe20000010000 */
[----:B------:R-:W-:Y:S02]  /*64c0*/  UIMAD UR7, UR37, UR20, URZ ;  /* 0x00000014250772a4 */ /* 0x000fe4000f8e023f */
[----:B------:R-:W-:Y:S01]  /*64d0*/  UIMAD.WIDE.U32 UR8, UR38, UR20, UR8 ;  /* 0x00000014260872a5 */ /* 0x000fe2000f8e0008 */
[----:B------:R-:W-:Y:S01]  /*64e0*/  FADD.FTZ R5, R0, R63 ;  /* 0x0000003f00057221 */ /* 0x000fe20000010000 */
[----:B------:R0:W-:Y:S01]  /*64f0*/  STS.128 [R70.X16], R20 ;  /* 0x0000001446007388 */ /* 0x0001e2000000cc00 */
[----:B------:R-:W-:Y:S02]  /*6500*/  UIMAD UR7, UR38, UR21, UR7 ;  /* 0x00000015260772a4 */ /* 0x000fe4000f8e0207 */
[----:B------:R-:W-:Y:S01]  /*6510*/  UIADD3 UR28, UP3, UR28, -0x1000, URZ ;  /* 0xfffff0001c1c7890 */ /* 0x000fe2000ff7e03f */
[----:B------:R1:W-:Y:S01]  /*6520*/  STS.128 [R70.X16+0x10], R12 ;  /* 0x0000100c46007388 */ /* 0x0003e2000000cc00 */
[----:B------:R-:W-:-:S06]  /*6530*/  NOP ;  /* 0x0000000000007918 */ /* 0x000fcc0000000000 */
[----:B------:R-:W2:Y:S01]  /*6540*/  LDS.128 R8, [R82.X16] ;  /* 0x0000000052087984 */ /* 0x000ea2000000cc00 */
[----:B------:R-:W-:Y:S02]  /*6550*/  ULDC.64 UR20, c[0x0][0x330] ;  /* 0x0000cc0000147ab9 */ /* 0x000fe40000000a00 */
[----:B------:R-:W-:Y:S01]  /*6560*/  UIADD3 UR9, UR9, UR7, URZ ;  /* 0x0000000709097290 */ /* 0x000fe2000fffe03f */
[----:B------:R-:W3:Y:S01]  /*6570*/  LDS.128 R16, [R82.X16+0x200] ;  /* 0x0002000052107984 */ /* 0x000ee2000000cc00 */
[----:B------:R-:W-:Y:S01]  /*6580*/  ULEA UR7, UP0, UR8, UR20, 0x1 ;  /* 0x0000001408077291 */ /* 0x000fe2000f80083f */
[----:B0-----:R-:W-:Y:S01]  /*6590*/  F2FP.BF16.PACK_AB R23, R32, R35 ;  /* 0x000000232017723e */ /* 0x001fe200000010ff */
[----:B------:R-:W-:Y:S01]  /*65a0*/  UIADD3 UR30, UP4, UR30, -0x1000, URZ ;  /* 0xfffff0001e1e7890 */ /* 0x000fe2000ff9e03f */
[----:B------:R-:W-:Y:S01]  /*65b0*/  F2FP.BF16.PACK_AB R22, R34, R37 ;  /* 0x000000252216723e */ /* 0x000fe200000010ff */
[----:B------:R-:W-:Y:S01]  /*65c0*/  ULEA.HI.X UR8, UR8, UR21, UR9, 0x1, UP0 ;  /* 0x0000001508087291 */ /* 0x000fe200080f0c09 */
[----:B-1----:R-:W-:Y:S01]  /*65d0*/  F2FP.BF16.PACK_AB R12, R62, R65 ;  /* 0x000000413e0c723e */ /* 0x002fe200000010ff */
[----:B------:R-:W-:Y:S01]  /*65e0*/  UIADD3 UR6, UR6, -0x800, URZ ;  /* 0xfffff80006067890 */ /* 0x000fe2000fffe03f */
[----:B------:R-:W-:Y:S01]  /*65f0*/  MOV R2, UR7 ;  /* 0x0000000700027c02 */ /* 0x000fe20008000f00 */
[----:B------:R-:W-:Y:S01]  /*6600*/  ULDC.64 UR20, c[0x0][0x2f8] ;  /* 0x0000be0000147ab9 */ /* 0x000fe20000000a00 */
[----:B------:R-:W-:Y:S01]  /*6610*/  F2FP.BF16.PACK_AB R13, R60, R63 ;  /* 0x0000003f3c0d723e */ /* 0x000fe200000010ff */
[----:B------:R-:W-:Y:S01]  /*6620*/  FADD.FTZ R60, R5, R60 ;  /* 0x0000003c053c7221 */ /* 0x000fe20000010000 */
[----:B------:R-:W-:Y:S01]  /*6630*/  MOV R3, UR8 ;  /* 0x0000000800037c02 */ /* 0x000fe20008000f00 */
[----:B------:R-:W-:Y:S01]  /*6640*/  ULDC.64 UR8, c[0x0][0x300] ;  /* 0x0000c00000087ab9 */ /* 0x000fe20000000a00 */
[----:B------:R-:W-:Y:S01]  /*6650*/  F2FP.BF16.PACK_AB R15, R56, R59 ;  /* 0x0000003b380f723e */ /* 0x000fe200000010ff */
[----:B------:R-:W-:Y:S01]  /*6660*/  UIMAD UR7, UR18, UR8, URZ ;  /* 0x00000008120772a4 */ /* 0x000fe2000f8e023f */
[----:B------:R-:W-:Y:S01]  /*6670*/  F2FP.BF16.PACK_AB R14, R58, R61 ;  /* 0x0000003d3a0e723e */ /* 0x000fe200000010ff */
[----:B------:R-:W-:Y:S01]  /*6680*/  IMAD.WIDE R2, R83, 0x10, R2 ;  /* 0x0000001053027825 */ /* 0x000fe200078e0202 */
[----:B------:R-:W-:Y:S01]  /*6690*/  F2FP.BF16.PACK_AB R21, R36, R39 ;  /* 0x000000272415723e */ /* 0x000fe200000010ff */
[----:B------:R-:W-:Y:S01]  /*66a0*/  UIMAD.WIDE.U32 UR16, UR19, UR8, UR16 ;  /* 0x00000008131072a5 */ /* 0x000fe2000f8e0010 */
[----:B------:R-:W-:Y:S01]  /*66b0*/  F2FP.BF16.PACK_AB R20, R38, R57 ;  /* 0x000000392614723e */ /* 0x000fe200000010ff */
[----:B------:R-:W-:Y:S01]  /*66c0*/  UIMAD UR7, UR19, UR9, UR7 ;  /* 0x00000009130772a4 */ /* 0x000fe2000f8e0207 */
[----:B------:R-:W-:Y:S01]  /*66d0*/  FADD.FTZ R61, R60, R61 ;  /* 0x0000003d3c3d7221 */ /* 0x000fe20000010000 */
[----:B------:R-:W-:-:S02]  /*66e0*/  UIADD3.X UR35, UR35, -0x1, URZ, UP1, !UPT ;  /* 0xffffffff23237890 */ /* 0x000fc40008ffe43f */
[----:B------:R-:W-:Y:S01]  /*66f0*/  UIADD3 UR9, UR17, UR7, URZ ;  /* 0x0000000711097290 */ /* 0x000fe2000fffe03f */
[----:B------:R-:W-:Y:S01]  /*6700*/  FADD.FTZ R58, R61, R58 ;  /* 0x0000003a3d3a7221 */ /* 0x000fe20000010000 */
[----:B------:R-:W-:Y:S02]  /*6710*/  UIMAD UR7, UR37, UR20, URZ ;  /* 0x00000014250772a4 */ /* 0x000fe4000f8e023f */
[----:B------:R-:W-:Y:S01]  /*6720*/  UMOV UR8, UR16 ;  /* 0x0000001000087c82 */ /* 0x000fe20008000000 */
[----:B------:R-:W-:Y:S01]  /*6730*/  FADD.FTZ R59, R58, R59 ;  /* 0x0000003b3a3b7221 */ /* 0x000fe20000010000 */
[----:B------:R-:W-:Y:S02]  /*6740*/  UIMAD UR7, UR38, UR21, UR7 ;  /* 0x00000015260772a4 */ /* 0x000fe4000f8e0207 */
[----:B------:R-:W-:Y:S01]  /*6750*/  UIMAD.WIDE.U32 UR8, UR38, UR20, UR8 ;  /* 0x00000014260872a5 */ /* 0x000fe2000f8e0008 */
[----:B------:R-:W-:Y:S01]  /*6760*/  FADD.FTZ R56, R59, R56 ;  /* 0x000000383b387221 */ /* 0x000fe20000010000 */
[----:B------:R-:W-:Y:S01]  /*6770*/  ULDC.64 UR16, c[0x0][0x340] ;  /* 0x0000d00000107ab9 */ /* 0x000fe20000000a00 */
[----:B--2---:R-:W-:Y:S01]  /*6780*/  STG.E.128 [R2.64+-0x1000], R8 ;  /* 0xfff0000802007986 */ /* 0x004fe2000c101d20 */
[----:B------:R-:W-:Y:S01]  /*6790*/  UIADD3 UR9, UR9, UR7, URZ ;  /* 0x0000000709097290 */ /* 0x000fe2000fffe03f */
[----:B------:R-:W-:Y:S01]  /*67a0*/  FADD.FTZ R57, R56, R57 ;  /* 0x0000003938397221 */ /* 0x000fe20000010000 */
[----:B------:R-:W-:Y:S01]  /*67b0*/  ULEA UR7, UP0, UR8, UR16, 0x1 ;  /* 0x0000001008077291 */ /* 0x000fe2000f80083f */
[----:B---3--:R0:W-:Y:S01]  /*67c0*/  STG.E.128 [R2.64+-0xe00], R16 ;  /* 0xfff2001002007986 */ /* 0x0081e2000c101d20 */
[----:B------:R-:W-:Y:S01]  /*67d0*/  UIADD3.X UR25, UR25, -0x1, URZ, UP2, !UPT ;  /* 0xffffffff19197890 */ /* 0x000fe200097fe43f */
[----:B------:R-:W-:Y:S01]  /*67e0*/  FADD.FTZ R38, R57, R38 ;  /* 0x0000002639267221 */ /* 0x000fe20000010000 */
[----:B------:R-:W-:Y:S01]  /*67f0*/  ULEA.HI.X UR8, UR8, UR17, UR9, 0x1, UP0 ;  /* 0x0000001108087291 */ /* 0x000fe200080f0c09 */
[----:B------:R-:W-:Y:S01]  /*6800*/  BAR.SYNC.DEFER_BLOCKING 0x0 ;  /* 0x0000000000007b1d */ /* 0x000fe20000010000 */
[----:B------:R-:W-:Y:S01]  /*6810*/  UISETP.GT.AND UP0, UPT, UR23, 0x1, UPT ;  /* 0x000000011700788c */ /* 0x000fe2000bf04270 */
[----:B------:R-:W-:Y:S01]  /*6820*/  FADD.FTZ R39, R38, R39 ;  /* 0x0000002726277221 */ /* 0x000fe20000010000 */
[----:B------:R-:W-:-:S02]  /*6830*/  UIADD3.X UR29, UR29, -0x1, URZ, UP3, !UPT ;  /* 0xffffffff1d1d7890 */ /* 0x000fc40009ffe43f */
[----:B------:R-:W-:Y:S01]  /*6840*/  UIADD3.X UR31, UR31, -0x1, URZ, UP4, !UPT ;  /* 0xffffffff1f1f7890 */ /* 0x000fe2000a7fe43f */
[----:B------:R-:W-:Y:S01]  /*6850*/  FADD.FTZ R36, R39, R36 ;  /* 0x0000002427247221 */ /* 0x000fe20000010000 */
[----:B------:R-:W-:-:S03]  /*6860*/  PLOP3.LUT P0, PT, PT, PT, UP0, 0x80, 0x0 ;  /* 0x000000000000781c */ /* 0x000fc60003f0f008 */
[----:B------:R-:W-:Y:S01]  /*6870*/  FADD.FTZ R37, R36, R37 ;  /* 0x0000002524257221 */ /* 0x000fe20000010000 */
[----:B0-----:R-:W-:Y:S01]  /*6880*/  MOV R2, UR7 ;  /* 0x0000000700027c02 */ /* 0x001fe20008000f00 */
[----:B------:R-:W-:Y:S01]  /*6890*/  UIADD3 UR7, UR23, -0x1, URZ ;  /* 0xffffffff17077890 */ /* 0x000fe2000fffe03f */
[----:B------:R-:W-:Y:S01]  /*68a0*/  MOV R3, UR8 ;  /* 0x0000000800037c02 */ /* 0x000fe20008000f00 */
[----:B------:R-:W-:-:S04]  /*68b0*/  FADD.FTZ R34, R37, R34 ;  /* 0x0000002225227221 */ /* 0x000fc80000010000 */
[----:B------:R-:W-:Y:S01]  /*68c0*/  IMAD.WIDE R2, R83, 0x10, R2 ;  /* 0x0000001053027825 */ /* 0x000fe200078e0202 */
[----:B------:R-:W-:Y:S01]  /*68d0*/  UMOV UR23, UR7 ;  /* 0x0000000700177c82 */ /* 0x000fe20008000000 */
[----:B------:R-:W-:Y:S02]  /*68e0*/  STS.128 [R70.X16], R12 ;  /* 0x0000000c46007388 */ /* 0x000fe4000000cc00 */
[----:B------:R-:W-:Y:S02]  /*68f0*/  FADD.FTZ R35, R34, R35 ;  /* 0x0000002322237221 */ /* 0x000fe40000010000 */
[----:B------:R-:W-:Y:S01]  /*6900*/  STS.128 [R70.X16+0x10], R20 ;  /* 0x0000101446007388 */ /* 0x000fe2000000cc00 */
[----:B------:R-:W-:-:S06]  /*6910*/  NOP ;  /* 0x0000000000007918 */ /* 0x000fcc0000000000 */
[----:B------:R-:W0:Y:S01]  /*6920*/  LDS.128 R8, [R82.X16] ;  /* 0x0000000052087984 */ /* 0x000e22000000cc00 */
[----:B------:R-:W-:-:S03]  /*6930*/  FADD.FTZ R88, R35, R32 ;  /* 0x0000002023587221 */ /* 0x000fc60000010000 */
[----:B------:R-:W1:Y:S04]  /*6940*/  LDS.128 R16, [R82.X16+0x200] ;  /* 0x0002000052107984 */ /* 0x000e68000000cc00 */
[----:B0-----:R0:W-:Y:S04]  /*6950*/  STG.E.128 [R2.64+-0x1000], R8 ;  /* 0xfff0000802007986 */ /* 0x0011e8000c101d20 */
[----:B-1----:R0:W-:Y:S02]  /*6960*/  STG.E.128 [R2.64+-0xe00], R16 ;  /* 0xfff2001002007986 */ /* 0x0021e4000c101d20 */
[----:B0-----:R-:W-:Y:S01]  /*6970*/  @!P0 CALL.REL.NOINC `(.L_x_1820) ;  /* 0x0000001000008944 */ /* 0x001fe20003c00000 */
[----:B------:R-:W-:Y:S05]  /*6980*/  BRA `(.L_x_1871) ;  /* 0xffffa0b000007947 */ /* 0x000fea000383ffff */
.L_x_1820:
        /* <DEDUP_REMOVED lines=34> */
.L_x_1873:
[----:B0-----:R-:W-:Y:S05]  /*6bb0*/  BSYNC B0 ;  /* 0x0000000000007941 */ /* 0x001fea0003800000 */
.L_x_1872:
        /* <DEDUP_REMOVED lines=33> */
.L_x_1875:
[----:B------:R-:W3:Y:S02]  /*6dd0*/  S2R R11, SR_TID.X ;  /* 0x00000000000b7919 */ /* 0x000ee40000002100 */
.L_x_1876:
[----:B0-----:R-:W-:Y:S05]  /*6de0*/  BSYNC B0 ;  /* 0x0000000000007941 */ /* 0x001fea0003800000 */
.L_x_1874:
        /* <DEDUP_REMOVED lines=12> */
.L_x_1877:
        /* <DEDUP_REMOVED lines=30> */
.L_x_1827:
[----:B------:R-:W-:Y:S01]  /*7090*/  HFMA2.MMA R52, -RZ, RZ, 0, 5.9604644775390625e-08 ;  /* 0x00000001ff347435 */ /* 0x000fe200000001ff */
[----:B------:R-:W-:Y:S02]  /*70a0*/  MOV R159, R54 ;  /* 0x00000036009f7202 */ /* 0x000fe40000000f00 */
[----:B------:R-:W-:Y:S02]  /*70b0*/  MOV R53, RZ ;  /* 0x000000ff00357202 */ /* 0x000fe40000000f00 */
[----:B------:R-:W-:-:S02]  /*70c0*/  MOV R50, 0xffffffff ;  /* 0xffffffff00327802 */ /* 0x000fc40000000f00 */
[----:B------:R-:W-:Y:S02]  /*70d0*/  MOV R48, 0x70f0 ;  /* 0x000070f000307802 */ /* 0x000fe40000000f00 */
[----:B-1----:R-:W-:Y:S05]  /*70e0*/  CALL.REL.NOINC `($__internal_77_$__cuda_sm70_shflsync_up) ;  /* 0x00000ed000007944 */ /* 0x002fea0003c00000 */
[----:B-1----:R-:W-:Y:S01]  /*70f0*/  MOV R51, R50 ;  /* 0x0000003200337202 */ /* 0x002fe20000000f00 */
[----:B0-----:R-:W-:Y:S05]  /*7100*/  BRA `(.L_x_1878) ;  /* 0xffffc81000007947 */ /* 0x001fea000383ffff */
.L_x_1828:
[----:B------:R-:W-:Y:S01]  /*7110*/  HFMA2.MMA R52, -RZ, RZ, 0, 5.9604644775390625e-08 ;  /* 0x00000001ff347435 */ /* 0x000fe200000001ff */
[----:B------:R-:W-:Y:S02]  /*7120*/  MOV R159, R55 ;  /* 0x00000037009f7202 */ /* 0x000fe40000000f00 */
[----:B------:R-:W-:Y:S02]  /*7130*/  MOV R53, RZ ;  /* 0x000000ff00357202 */ /* 0x000fe40000000f00 */
[----:B------:R-:W-:Y:S02]  /*7140*/  MOV R50, 0xffffffff ;  /* 0xffffffff00327802 */ /* 0x000fe40000000f00 */
[----:B------:R-:W-:Y:S02]  /*7150*/  MOV R48, 0x7170 ;  /* 0x0000717000307802 */ /* 0x000fe40000000f00 */
[----:B012---:R-:W-:Y:S05]  /*7160*/  CALL.REL.NOINC `($__internal_77_$__cuda_sm70_shflsync_up) ;  /* 0x00000e5000007944 */ /* 0x007fea0003c00000 */
        /* <DEDUP_REMOVED lines=10> */
[----:B------:R-:W-:Y:S05]  /*7210*/  CALL.REL.NOINC `($__internal_77_$__cuda_sm70_shflsync_up) ;  /* 0x00000da000007944 */ /* 0x000fea0003c00000 */
[----:B0-----:R-:W-:Y:S01]  /*7220*/  HFMA2.MMA R52, -RZ, RZ, 0, 1.1920928955078125e-07 ;  /* 0x00000002ff347435 */ /* 0x001fe200000001ff */
[----:B-1----:R-:W-:Y:S02]  /*7230*/  MOV R51, R50 ;  /* 0x0000003200337202 */ /* 0x002fe40000000f00 */
[----:B------:R-:W-:-:S02]  /*7240*/  MOV R159, R55 ;  /* 0x00000037009f7202 */ /* 0x000fc40000000f00 */
[----:B------:R-:W-:Y:S02]  /*7250*/  MOV R53, RZ ;  /* 0x000000ff00357202 */ /* 0x000fe40000000f00 */
[----:B------:R-:W-:Y:S02]  /*7260*/  MOV R50, 0xffffffff ;  /* 0xffffffff00327802 */ /* 0x000fe40000000f00 */
[----:B------:R-:W-:Y:S02]  /*7270*/  MOV R48, 0x7290 ;  /* 0x0000729000307802 */ /* 0x000fe40000000f00 */
[----:B------:R-:W-:Y:S05]  /*7280*/  CALL.REL.NOINC `($__internal_77_$__cuda_sm70_shflsync_up) ;  /* 0x00000d3000007944 */ /* 0x000fea0003c00000 */
        /* <DEDUP_REMOVED lines=8> */
[----:B------:R-:W-:Y:S05]  /*7310*/  CALL.REL.NOINC `($__internal_77_$__cuda_sm70_shflsync_up) ;  /* 0x00000ca000007944 */ /* 0x000fea0003c00000 */
[----:B0-----:R-:W-:Y:S01]  /*7320*/  HFMA2.MMA R52, -RZ, RZ, 0, 2.384185791015625e-07 ;  /* 0x00000004ff347435 */ /* 0x001fe200000001ff */
[----:B-1----:R-:W-:Y:S02]  /*7330*/  MOV R51, R50 ;  /* 0x0000003200337202 */ /* 0x002fe40000000f00 */
[----:B------:R-:W-:Y:S02]  /*7340*/  MOV R159, R55 ;  /* 0x00000037009f7202 */ /* 0x000fe40000000f00 */
[----:B------:R-:W-:Y:S02]  /*7350*/  MOV R53, RZ ;  /* 0x000000ff00357202 */ /* 0x000fe40000000f00 */
[----:B------:R-:W-:Y:S02]  /*7360*/  MOV R50, 0xffffffff ;  /* 0xffffffff00327802 */ /* 0x000fe40000000f00 */
[----:B------:R-:W-:Y:S02]  /*7370*/  MOV R48, 0x7390 ;  /* 0x0000739000307802 */ /* 0x000fe40000000f00 */
[----:B------:R-:W-:Y:S05]  /*7380*/  CALL.REL.NOINC `($__internal_77_$__cuda_sm70_shflsync_up) ;  /* 0x00000c3000007944 */ /* 0x000fea0003c00000 */
        /* <DEDUP_REMOVED lines=8> */
[----:B------:R-:W-:Y:S05]  /*7410*/  CALL.REL.NOINC `($__internal_77_$__cuda_sm70_shflsync_up) ;  /* 0x00000ba000007944 */ /* 0x000fea0003c00000 */
[----:B0-----:R-:W-:Y:S01]  /*7420*/  HFMA2.MMA R52, -RZ, RZ, 0, 4.76837158203125e-07 ;  /* 0x00000008ff347435 */ /* 0x001fe200000001ff */
[----:B-1----:R-:W-:Y:S02]  /*7430*/  MOV R51, R50 ;  /* 0x0000003200337202 */ /* 0x002fe40000000f00 */
[----:B------:R-:W-:Y:S02]  /*7440*/  MOV R159, R55 ;  /* 0x00000037009f7202 */ /* 0x000fe40000000f00 */
[----:B------:R-:W-:Y:S02]  /*7450*/  MOV R53, RZ ;  /* 0x000000ff00357202 */ /* 0x000fe40000000f00 */
[----:B------:R-:W-:Y:S02]  /*7460*/  MOV R50, 0xffffffff ;  /* 0xffffffff00327802 */ /* 0x000fe40000000f00 */
[----:B------:R-:W-:Y:S02]  /*7470*/  MOV R48, 0x7490 ;  /* 0x0000749000307802 */ /* 0x000fe40000000f00 */
[----:B------:R-:W-:Y:S05]  /*7480*/  CALL.REL.NOINC `($__internal_77_$__cuda_sm70_shflsync_up) ;  /* 0x00000b3000007944 */ /* 0x000fea0003c00000 */
        /* <DEDUP_REMOVED lines=10> */
[----:B------:R-:W-:Y:S05]  /*7530*/  CALL.REL.NOINC `($__internal_77_$__cuda_sm70_shflsync_up) ;  /* 0x00000a8000007944 */ /* 0x000fea0003c00000 */
[----:B0-----:R-:W-:Y:S01]  /*7540*/  HFMA2.MMA R52, -RZ, RZ, 0, 9.5367431640625e-07 ;  /* 0x00000010ff347435 */ /* 0x001fe200000001ff */
[----:B-1----:R-:W-:Y:S02]  /*7550*/  MOV R51, R50 ;  /* 0x0000003200337202 */ /* 0x002fe40000000f00 */
[----:B------:R-:W-:Y:S02]  /*7560*/  MOV R159, R55 ;  /* 0x00000037009f7202 */ /* 0x000fe40000000f00 */
[----:B------:R-:W-:Y:S02]  /*7570*/  MOV R53, RZ ;  /* 0x000000ff00357202 */ /* 0x000fe40000000f00 */
[----:B------:R-:W-:-:S02]  /*7580*/  MOV R50, 0xffffffff ;  /* 0xffffffff00327802 */ /* 0x000fc40000000f00 */
[----:B------:R-:W-:Y:S02]  /*7590*/  MOV R48, 0x75b0 ;  /* 0x000075b000307802 */ /* 0x000fe40000000f00 */
[----:B------:R-:W-:Y:S05]  /*75a0*/  CALL.REL.NOINC `($__internal_77_$__cuda_sm70_shflsync_up) ;  /* 0x00000a1000007944 */ /* 0x000fea0003c00000 */
[----:B01----:R-:W-:Y:S05]  /*75b0*/  BRA `(.L_x_1879) ;  /* 0xffffc4e000007947 */ /* 0x003fea000383ffff */
.L_x_1831:
[----:B------:R-:W-:Y:S01]  /*75c0*/  HFMA2.MMA R52, -RZ, RZ, 0, 5.9604644775390625e-08 ;  /* 0x00000001ff347435 */ /* 0x000fe200000001ff */
[----:B0-----:R-:W-:Y:S02]  /*75d0*/  MOV R53, RZ ;  /* 0x000000ff00357202 */ /* 0x001fe40000000f00 */
[----:B------:R-:W-:Y:S02]  /*75e0*/  MOV R50, 0xffffffff ;  /* 0xffffffff00327802 */ /* 0x000fe40000000f00 */
[----:B------:R-:W-:Y:S02]  /*75f0*/  MOV R48, 0x7610 ;  /* 0x0000761000307802 */ /* 0x000fe40000000f00 */
[----:B-1----:R-:W-:Y:S05]  /*7600*/  CALL.REL.NOINC `($__internal_77_$__cuda_sm70_shflsync_up) ;  /* 0x000009b000007944 */ /* 0x002fea0003c00000 */
[----:B0-----:R-:W-:Y:S01]  /*7610*/  HFMA2.MMA R52, -RZ, RZ, 0, 5.9604644775390625e-08 ;  /* 0x00000001ff347435 */ /* 0x001fe200000001ff */
[----:B-1----:R-:W-:Y:S02]  /*7620*/  MOV R51, R50 ;  /* 0x0000003200337202 */ /* 0x002fe40000000f00 */
[----:B------:R-:W-:Y:S02]  /*7630*/  MOV R159, R158 ;  /* 0x0000009e009f7202 */ /* 0x000fe40000000f00 */
[----:B------:R-:W-:-:S02]  /*7640*/  MOV R53, RZ ;  /* 0x000000ff00357202 */ /* 0x000fc40000000f00 */
[----:B------:R-:W-:Y:S02]  /*7650*/  MOV R50, 0xffffffff ;  /* 0xffffffff00327802 */ /* 0x000fe40000000f00 */
[----:B------:R-:W-:Y:S02]  /*7660*/  MOV R48, 0x7680 ;  /* 0x0000768000307802 */ /* 0x000fe40000000f00 */
[----:B------:R-:W-:Y:S05]  /*7670*/  CALL.REL.NOINC `($__internal_77_$__cuda_sm70_shflsync_up) ;  /* 0x0000094000007944 */ /* 0x000fea0003c00000 */
[----:B0-----:R-:W-:Y:S01]  /*7680*/  HFMA2.MMA R53, -RZ, RZ, 0, 0 ;  /* 0x00000000ff357435 */ /* 0x001fe200000001ff */
[----:B------:R-:W-:Y:S02]  /*7690*/  MOV R159, R51 ;  /* 0x00000033009f7202 */ /* 0x000fe40000000f00 */
[----:B-1----:R-:W-:Y:S02]  /*76a0*/  MOV R158, R50 ;  /* 0x00000032009e7202 */ /* 0x002fe40000000f00 */
[----:B------:R-:W-:Y:S02]  /*76b0*/  MOV R54, R92 ;  /* 0x0000005c00367202 */ /* 0x000fe40000000f00 */
[----:B------:R-:W-:Y:S02]  /*76c0*/  MOV R51, 0x1f ;  /* 0x0000001f00337802 */ /* 0x000fe40000000f00 */
[----:B------:R-:W-:-:S02]  /*76d0*/  MOV R50, 0xffffffff ;  /* 0xffffffff00327802 */ /* 0x000fc40000000f00 */
[----:B------:R-:W-:Y:S02]  /*76e0*/  MOV R52, 0x7700 ;  /* 0x0000770000347802 */ /* 0x000fe40000000f00 */
[----:B------:R-:W-:Y:S05]  /*76f0*/  CALL.REL.NOINC `($__internal_76_$__cuda_sm70_shflsync_idx_p) ;  /* 0x0000087000007944 */ /* 0x000fea0003c00000 */
[----:B0-----:R-:W-:Y:S01]  /*7700*/  HFMA2.MMA R53, -RZ, RZ, 0, 0 ;  /* 0x00000000ff357435 */ /* 0x001fe200000001ff */
[----:B-1----:R-:W-:Y:S02]  /*7710*/  MOV R92, R51 ;  /* 0x00000033005c7202 */ /* 0x002fe40000000f00 */
[----:B------:R-:W-:Y:S02]  /*7720*/  MOV R54, R93 ;  /* 0x0000005d00367202 */ /* 0x000fe40000000f00 */
[----:B------:R-:W-:Y:S02]  /*7730*/  MOV R51, 0x1f ;  /* 0x0000001f00337802 */ /* 0x000fe40000000f00 */
[----:B------:R-:W-:Y:S02]  /*7740*/  MOV R50, 0xffffffff ;  /* 0xffffffff00327802 */ /* 0x000fe40000000f00 */
[----:B------:R-:W-:Y:S02]  /*7750*/  MOV R52, 0x7770 ;  /* 0x0000777000347802 */ /* 0x000fe40000000f00 */
[----:B------:R-:W-:Y:S05]  /*7760*/  CALL.REL.NOINC `($__internal_76_$__cuda_sm70_shflsync_idx_p) ;  /* 0x0000080000007944 */ /* 0x000fea0003c00000 */
[----:B01----:R-:W-:Y:S01]  /*7770*/  MOV R53, R51 ;  /* 0x0000003300357202 */ /* 0x003fe20000000f00 */
[----:B------:R-:W-:Y:S05]  /*7780*/  BRA `(.L_x_1880) ;  /* 0xffffc48000007947 */ /* 0x000fea000383ffff */
.L_x_1834:
[----:B------:R-:W-:Y:S01]  /*7790*/  HFMA2.MMA R164, -RZ, RZ, 0, 5.9604644775390625e-08 ;  /* 0x00000001ffa47435 */ /* 0x000fe200000001ff */
[----:B------:R-:W-:-:S02]  /*77a0*/  MOV R155, R92 ;  /* 0x0000005c009b7202 */ /* 0x000fc40000000f00 */
[----:B------:R-:W-:Y:S02]  /*77b0*/  MOV R52, 0x1f ;  /* 0x0000001f00347802 */ /* 0x000fe40000000f00 */
[----:B------:R-:W-:Y:S02]  /*77c0*/  MOV R53, 0xffffffff ;  /* 0xffffffff00357802 */ /* 0x000fe40000000f00 */
[----:B------:R-:W-:Y:S02]  /*77d0*/  MOV R50, 0x77f0 ;  /* 0x000077f000327802 */ /* 0x000fe40000000f00 */
[----:B------:R-:W-:Y:S05]  /*77e0*/  CALL.REL.NOINC `($__internal_75_$__cuda_sm70_shflsync_down) ;  /* 0x0000074000007944 */ /* 0x000fea0003c00000 */
[----:B-1----:R-:W-:Y:S01]  /*77f0*/  MOV R55, R164 ;  /* 0x000000a400377202 */ /* 0x002fe20000000f00 */
[----:B0-----:R-:W-:Y:S05]  /*7800*/  BRA `(.L_x_1881) ;  /* 0xffffca1000007947 */ /* 0x001fea000383ffff */
.L_x_1835:
[----:B------:R-:W-:Y:S01]  /*7810*/  HFMA2.MMA R164, -RZ, RZ, 0, 5.9604644775390625e-08 ;  /* 0x00000001ffa47435 */ /* 0x000fe200000001ff */
[----:B------:R-:W-:Y:S02]  /*7820*/  MOV R155, R93 ;  /* 0x0000005d009b7202 */ /* 0x000fe40000000f00 */
[----:B------:R-:W-:Y:S02]  /*7830*/  MOV R52, 0x1f ;  /* 0x0000001f00347802 */ /* 0x000fe40000000f00 */
[----:B------:R-:W-:-:S02]  /*7840*/  MOV R53, 0xffffffff ;  /* 0xffffffff00357802 */ /* 0x000fc40000000f00 */
[----:B------:R-:W-:Y:S02]  /*7850*/  MOV R50, 0x7870 ;  /* 0x0000787000327802 */ /* 0x000fe40000000f00 */
[----:B01----:R-:W-:Y:S05]  /*7860*/  CALL.REL.NOINC `($__internal_75_$__cuda_sm70_shflsync_down) ;  /* 0x000006c000007944 */ /* 0x003fea0003c00000 */
        /* <DEDUP_REMOVED lines=9> */
[----:B------:R-:W-:Y:S05]  /*7900*/  CALL.REL.NOINC `($__internal_75_$__cuda_sm70_shflsync_down) ;  /* 0x0000062000007944 */ /* 0x000fea0003c00000 */
[----:B-1----:R-:W-:Y:S01]  /*7910*/  MOV R54, R164 ;  /* 0x000000a400367202 */ /* 0x002fe20000000f00 */
[----:B------:R-:W-:Y:S01]  /*7920*/  HFMA2.MMA R164, -RZ, RZ, 0, 1.1920928955078125e-07 ;  /* 0x00000002ffa47435 */ /* 0x000fe200000001ff */
[----:B0-----:R-:W-:Y:S02]  /*7930*/  MOV R155, R93 ;  /* 0x0000005d009b7202 */ /* 0x001fe40000000f00 */
[----:B------:R-:W-:Y:S02]  /*7940*/  MOV R52, 0x1f ;  /* 0x0000001f00347802 */ /* 0x000fe40000000f00 */
[----:B------:R-:W-:Y:S02]  /*7950*/  MOV R53, 0xffffffff ;  /* 0xffffffff00357802 */ /* 0x000fe40000000f00 */
[----:B------:R-:W-:Y:S02]  /*7960*/  MOV R50, 0x7980 ;  /* 0x0000798000327802 */ /* 0x000fe40000000f00 */
[----:B------:R-:W-:Y:S05]  /*7970*/  CALL.REL.NOINC `($__internal_75_$__cuda_sm70_shflsync_down) ;  /* 0x000005b000007944 */ /* 0x000fea0003c00000 */
[----:B-1----:R-:W-:Y:S01]  /*7980*/  @!P3 FFMA.FTZ R93, R55, R164, R93 ;  /* 0x000000a4375db223 */ /* 0x002fe2000001005d */
[----:B------:R-:W-:Y:S01]  /*7990*/  HFMA2.MMA R164, -RZ, RZ, 0, 2.384185791015625e-07 ;  /* 0x00000004ffa47435 */ /* 0x000fe200000001ff */
[----:B------:R-:W-:Y:S01]  /*79a0*/  @!P3 FMUL.FTZ R55, R54, R55 ;  /* 0x000000373637b220 */ /* 0x000fe20000410000 */
[----:B0-----:R-:W-:-:S02]  /*79b0*/  MOV R52, 0x1f ;  /* 0x0000001f00347802 */ /* 0x001fc40000000f00 */
[----:B------:R-:W-:Y:S02]  /*79c0*/  MOV R53, 0xffffffff ;  /* 0xffffffff00357802 */ /* 0x000fe40000000f00 */
[----:B------:R-:W-:Y:S02]  /*79d0*/  MOV R155, R55 ;  /* 0x00000037009b7202 */ /* 0x000fe40000000f00 */
[----:B------:R-:W-:Y:S02]  /*79e0*/  MOV R50, 0x7a00 ;  /* 0x00007a0000327802 */ /* 0x000fe40000000f00 */
[----:B------:R-:W-:Y:S05]  /*79f0*/  CALL.REL.NOINC `($__internal_75_$__cuda_sm70_shflsync_down) ;  /* 0x0000053000007944 */ /* 0x000fea0003c00000 */
[----:B-1----:R-:W-:Y:S01]  /*7a00*/  MOV R54, R164 ;  /* 0x000000a400367202 */ /* 0x002fe20000000f00 */
[----:B------:R-:W-:Y:S01]  /*7a10*/  HFMA2.MMA R164, -RZ, RZ, 0, 2.384185791015625e-07 ;  /* 0x00000004ffa47435 */ /* 0x000fe200000001ff */
[----:B0-----:R-:W-:Y:S02]  /*7a20*/  MOV R155, R93 ;  /* 0x0000005d009b7202 */ /* 0x001fe40000000f00 */
[----:B------:R-:W-:Y:S02]  /*7a30*/  MOV R52, 0x1f ;  /* 0x0000001f00347802 */ /* 0x000fe40000000f00 */
[----:B------:R-:W-:-:S02]  /*7a40*/  MOV R53, 0xffffffff ;  /* 0xffffffff00357802 */ /* 0x000fc40000000f00 */
[----:B------:R-:W-:Y:S02]  /*7a50*/  MOV R50, 0x7a70 ;  /* 0x00007a7000327802 */ /* 0x000fe40000000f00 */
[----:B------:R-:W-:Y:S05]  /*7a60*/  CALL.REL.NOINC `($__internal_75_$__cuda_sm70_shflsync_down) ;  /* 0x000004c000007944 */ /* 0x000fea0003c00000 */
[----:B-1----:R-:W-:Y:S01]  /*7a70*/  @!P2 FFMA.FTZ R93, R55, R164, R93 ;  /* 0x000000a4375da223 */ /* 0x002fe2000001005d */
[----:B------:R-:W-:Y:S01]  /*7a80*/  HFMA2.MMA R164, -RZ, RZ, 0, 4.76837158203125e-07 ;  /* 0x00000008ffa47435 */ /* 0x000fe200000001ff */
[----:B------:R-:W-:Y:S01]  /*7a90*/  @!P2 FMUL.FTZ R55, R54, R55 ;  /* 0x000000373637a220 */ /* 0x000fe20000410000 */
[----:B0-----:R-:W-:Y:S02]  /*7aa0*/  MOV R52, 0x1f ;  /* 0x0000001f00347802 */ /* 0x001fe40000000f00 */
[----:B------:R-:W-:Y:S02]  /*7ab0*/  MOV R53, 0xffffffff ;  /* 0xffffffff00357802 */ /* 0x000fe40000000f00 */
[----:B------:R-:W-:Y:S02]  /*7ac0*/  MOV R155, R55 ;  /* 0x00000037009b7202 */ /* 0x000fe40000000f00 */
[----:B------:R-:W-:Y:S02]  /*7ad0*/  MOV R50, 0x7af0 ;  /* 0x00007af000327802 */ /* 0x000fe40000000f00 */
[----:B------:R-:W-:Y:S05]  /*7ae0*/  CALL.REL.NOINC `($__internal_75_$__cuda_sm70_shflsync_down) ;  /* 0x0000044000007944 */ /* 0x000fea0003c00000 */
[----:B-1----:R-:W-:Y:S01]  /*7af0*/  MOV R54, R164 ;  /* 0x000000a400367202 */ /* 0x002fe20000000f00 */
[----:B------:R-:W-:Y:S01]  /*7b00*/  HFMA2.MMA R164, -RZ, RZ, 0, 4.76837158203125e-07 ;  /* 0x00000008ffa47435 */ /* 0x000fe200000001ff */
[----:B0-----:R-:W-:-:S02]  /*7b10*/  MOV R155, R93 ;  /* 0x0000005d009b7202 */ /* 0x001fc40000000f00 */
[----:B------:R-:W-:Y:S02]  /*7b20*/  MOV R52, 0x1f ;  /* 0x0000001f00347802 */ /* 0x000fe40000000f00 */
[----:B------:R-:W-:Y:S02]  /*7b30*/  MOV R53, 0xffffffff ;  /* 0xffffffff00357802 */ /* 0x000fe40000000f00 */
[----:B------:R-:W-:Y:S02]  /*7b40*/  MOV R50, 0x7b60 ;  /* 0x00007b6000327802 */ /* 0x000fe40000000f00 */
[----:B------:R-:W-:Y:S05]  /*7b50*/  CALL.REL.NOINC `($__internal_75_$__cuda_sm70_shflsync_down) ;  /* 0x000003d000007944 */ /* 0x000fea0003c00000 */
        /* <DEDUP_REMOVED lines=8> */
[----:B------:R-:W-:Y:S05]  /*7be0*/  CALL.REL.NOINC `($__internal_75_$__cuda_sm70_shflsync_down) ;  /* 0x0000034000007944 */ /* 0x000fea0003c00000 */
[----:B-1----:R-:W-:Y:S01]  /*7bf0*/  MOV R54, R164 ;  /* 0x000000a400367202 */ /* 0x002fe20000000f00 */
[----:B------:R-:W-:Y:S01]  /*7c00*/  HFMA2.MMA R164, -RZ, RZ, 0, 9.5367431640625e-07 ;  /* 0x00000010ffa47435 */ /* 0x000fe200000001ff */
[----:B0-----:R-:W-:Y:S02]  /*7c10*/  MOV R155, R92 ;  /* 0x0000005c009b7202 */ /* 0x001fe40000000f00 */
[----:B------:R-:W-:Y:S02]  /*7c20*/  MOV R52, 0x1f ;  /* 0x0000001f00347802 */ /* 0x000fe40000000f00 */
[----:B------:R-:W-:Y:S02]  /*7c30*/  MOV R53, 0xffffffff ;  /* 0xffffffff00357802 */ /* 0x000fe40000000f00 */
[----:B------:R-:W-:-:S02]  /*7c40*/  MOV R50, 0x7c60 ;  /* 0x00007c6000327802 */ /* 0x000fc40000000f00 */
[----:B------:R-:W-:Y:S05]  /*7c50*/  CALL.REL.NOINC `($__internal_75_$__cuda_sm70_shflsync_down) ;  /* 0x000002d000007944 */ /* 0x000fea0003c00000 */
[----:B-1----:R-:W-:Y:S01]  /*7c60*/  @!P0 FFMA.FTZ R92, R55, R164, R92 ;  /* 0x000000a4375c8223 */ /* 0x002fe2000001005c */
[----:B0-----:R-:W-:Y:S01]  /*7c70*/  HFMA2.MMA R53, -RZ, RZ, 0, 0 ;  /* 0x00000000ff357435 */ /* 0x001fe200000001ff */
[----:B------:R-:W-:Y:S01]  /*7c80*/  @!P0 FMUL.FTZ R55, R54, R55 ;  /* 0x0000003736378220 */ /* 0x000fe20000410000 */
[----:B------:R-:W-:-:S02]  /*7c90*/  MOV R51, 0x1f ;  /* 0x0000001f00337802 */ /* 0x000fc40000000f00 */
[----:B------:R-:W-:Y:S02]  /*7ca0*/  MOV R50, 0xffffffff ;  /* 0xffffffff00327802 */ /* 0x000fe40000000f00 */
[----:B------:R-:W-:Y:S02]  /*7cb0*/  MOV R54, R55 ;  /* 0x0000003700367202 */ /* 0x000fe40000000f00 */
[----:B------:R-:W-:Y:S02]  /*7cc0*/  MOV R52, 0x7ce0 ;  /* 0x00007ce000347802 */ /* 0x000fe40000000f00 */
[----:B------:R-:W-:Y:S05]  /*7cd0*/  CALL.REL.NOINC `($__internal_76_$__cuda_sm70_shflsync_idx_p) ;  /* 0x0000029000007944 */ /* 0x000fea0003c00000 */
[----:B0-----:R-:W-:Y:S01]  /*7ce0*/  HFMA2.MMA R53, -RZ, RZ, 0, 0 ;  /* 0x00000000ff357435 */ /* 0x001fe200000001ff */
[----:B-1----:R-:W-:Y:S02]  /*7cf0*/  MOV R143, R51 ;  /* 0x00000033008f7202 */ /* 0x002fe40000000f00 */
[----:B------:R-:W-:Y:S02]  /*7d00*/  MOV R54, R92 ;  /* 0x0000005c00367202 */ /* 0x000fe40000000f00 */
[----:B------:R-:W-:Y:S02]  /*7d10*/  MOV R51, 0x1f ;  /* 0x0000001f00337802 */ /* 0x000fe40000000f00 */
[----:B------:R-:W-:-:S02]  /*7d20*/  MOV R50, 0xffffffff ;  /* 0xffffffff00327802 */ /* 0x000fc40000000f00 */
[----:B------:R-:W-:Y:S02]  /*7d30*/  MOV R52, 0x7d50 ;  /* 0x00007d5000347802 */ /* 0x000fe40000000f00 */
[----:B------:R-:W-:Y:S05]  /*7d40*/  CALL.REL.NOINC `($__internal_76_$__cuda_sm70_shflsync_idx_p) ;  /* 0x0000022000007944 */ /* 0x000fea0003c00000 */
[----:B------:R-:W-:Y:S01]  /*7d50*/  HFMA2.MMA R164, -RZ, RZ, 0, 5.9604644775390625e-08 ;  /* 0x00000001ffa47435 */ /* 0x000fe200000001ff */
[----:B-1----:R-:W-:Y:S02]  /*7d60*/  MOV R160, R51 ;  /* 0x0000003300a07202 */ /* 0x002fe40000000f00 */
[----:B------:R-:W-:Y:S02]  /*7d70*/  MOV R155, R55 ;  /* 0x00000037009b7202 */ /* 0x000fe40000000f00 */
[----:B------:R-:W-:Y:S02]  /*7d80*/  MOV R52, 0x1f ;  /* 0x0000001f00347802 */ /* 0x000fe40000000f00 */
[----:B0-----:R-:W-:Y:S02]  /*7d90*/  MOV R53, 0xffffffff ;  /* 0xffffffff00357802 */ /* 0x001fe40000000f00 */
[----:B------:R-:W-:Y:S02]  /*7da0*/  MOV R50, 0x7dc0 ;  /* 0x00007dc000327802 */ /* 0x000fe40000000f00 */
[----:B------:R-:W-:Y:S05]  /*7db0*/  CALL.REL.NOINC `($__internal_75_$__cuda_sm70_shflsync_down) ;  /* 0x0000017000007944 */ /* 0x000fea0003c00000 */
[----:B-1----:R-:W-:Y:S01]  /*7dc0*/  MOV R54, R164 ;  /* 0x000000a400367202 */ /* 0x002fe20000000f00 */
[----:B------:R-:W-:Y:S01]  /*7dd0*/  HFMA2.MMA R164, -RZ, RZ, 0, 5.9604644775390625e-08 ;  /* 0x00000001ffa47435 */ /* 0x000fe200000001ff */
[----:B0-----:R-:W-:-:S02]  /*7de0*/  MOV R155, R92 ;  /* 0x0000005c009b7202 */ /* 0x001fc40000000f00 */
[----:B------:R-:W-:Y:S02]  /*7df0*/  MOV R52, 0x1f ;  /* 0x0000001f00347802 */ /* 0x000fe40000000f00 */
[----:B------:R-:W-:Y:S02]  /*7e00*/  MOV R53, 0xffffffff ;  /* 0xffffffff00357802 */ /* 0x000fe40000000f00 */
[----:B------:R-:W-:Y:S02]  /*7e10*/  MOV R50, 0x7e30 ;  /* 0x00007e3000327802 */ /* 0x000fe40000000f00 */
[----:B------:R-:W-:Y:S05]  /*7e20*/  CALL.REL.NOINC `($__internal_75_$__cuda_sm70_shflsync_down) ;  /* 0x0000010000007944 */ /* 0x000fea0003c00000 */
[----:B0-----:R-:W-:Y:S01]  /*7e30*/  HFMA2.MMA R53, -RZ, RZ, 0, 0 ;  /* 0x00000000ff357435 */ /* 0x001fe200000001ff */
[----:B------:R-:W-:Y:S02]  /*7e40*/  MOV R155, R54 ;  /* 0x00000036009b7202 */ /* 0x000fe40000000f00 */
[----:B------:R-:W-:Y:S02]  /*7e50*/  MOV R54, R48 ;  /* 0x0000003000367202 */ /* 0x000fe40000000f00 */
[----:B------:R-:W-:Y:S02]  /*7e60*/  MOV R51, 0x1f ;  /* 0x0000001f00337802 */ /* 0x000fe40000000f00 */
[----:B------:R-:W-:-:S02]  /*7e70*/  MOV R50, 0xffffffff ;  /* 0xffffffff00327802 */ /* 0x000fc40000000f00 */
[----:B------:R-:W-:Y:S02]  /*7e80*/  MOV R52, 0x7ea0 ;  /* 0x00007ea000347802 */ /* 0x000fe40000000f00 */
[----:B-1----:R-:W-:Y:S05]  /*7e90*/  CALL.REL.NOINC `($__internal_76_$__cuda_sm70_shflsync_idx_p) ;  /* 0x000000d000007944 */ /* 0x002fea0003c00000 */
[----:B0-----:R-:W-:Y:S01]  /*7ea0*/  HFMA2.MMA R53, -RZ, RZ, 0, 0 ;  /* 0x00000000ff357435 */ /* 0x001fe200000001ff */
[----:B-1----:R-:W-:Y:S02]  /*7eb0*/  MOV R157, R51 ;  /* 0x00000033009d7202 */ /* 0x002fe40000000f00 */
[----:B------:R-:W-:Y:S02]  /*7ec0*/  MOV R54, R49 ;  /* 0x0000003100367202 */ /* 0x000fe40000000f00 */
[----:B------:R-:W-:Y:S02]  /*7ed0*/  MOV R51, 0x1f ;  /* 0x0000001f00337802 */ /* 0x000fe40000000f00 */
[----:B------:R-:W-:Y:S02]  /*7ee0*/  MOV R50, 0xffffffff ;  /* 0xffffffff00327802 */ /* 0x000fe40000000f00 */
[----:B------:R-:W-:Y:S02]  /*7ef0*/  MOV R52, 0x7f10 ;  /* 0x00007f1000347802 */ /* 0x000fe40000000f00 */
[----:B------:R-:W-:Y:S05]  /*7f00*/  CALL.REL.NOINC `($__internal_76_$__cuda_sm70_shflsync_idx_p) ;  /* 0x0000006000007944 */ /* 0x000fea0003c00000 */
[----:B-1----:R-:W-:Y:S01]  /*7f10*/  MOV R55, R51 ;  /* 0x0000003300377202 */ /* 0x002fe20000000f00 */
[----:B0-----:R-:W-:Y:S05]  /*7f20*/  BRA `(.L_x_1882) ;  /* 0xffffc49000007947 */ /* 0x001fea000383ffff */
        .weak           $__internal_75_$__cuda_sm70_shflsync_down
        .type           $__internal_75_$__cuda_sm70_shflsync_down,@function
        .size           $__internal_75_$__cuda_sm70_shflsync_down,($__internal_76_$__cuda_sm70_shflsync_idx_p - $__internal_75_$__cuda_sm70_shflsync_down)
$__internal_75_$__cuda_sm70_shflsync_down:
[----:B------:R-:W-:Y:S01]  /*7f30*/  HFMA2.MMA R51, -RZ, RZ, 0, 0 ;  /* 0x00000000ff337435 */ /* 0x000fe200000001ff */
[----:B------:R-:W-:Y:S04]  /*7f40*/  WARPSYNC R53 ;  /* 0x0000003500007348 */ /* 0x000fe80003800000 */
[----:B------:R0:W1:Y:S01]  /*7f50*/  SHFL.DOWN PT, R164, R155, R164, R52 ;  /* 0x080000a49ba47389 */ /* 0x00006200000e0034 */
[----:B------:R-:W-:Y:S05]  /*7f60*/  RET.REL.NODEC R50 `(_Z25selective_scan_bwd_kernelI32Selective_Scan_bwd_kernel_traitsILi128ELi16ELb1ELb1ELb0ELb0ELb1EN3c108BFloat16EfEEv12SSMParamsBwd) ;  /* 0xffff809032007950 */ /* 0x000fea0003c3ffff */
        .weak           $__internal_76_$__cuda_sm70_shflsync_idx_p
        .type           $__internal_76_$__cuda_sm70_shflsync_idx_p,@function
        .size           $__internal_76_$__cuda_sm70_shflsync_idx_p,($__internal_77_$__cuda_sm70_shflsync_up - $__internal_76_$__cuda_sm70_shflsync_idx_p)
$__internal_76_$__cuda_sm70_shflsync_idx_p:
[----:B------:R-:W-:Y:S01]  /*7f70*/  HFMA2.MMA R163, -RZ, RZ, 0, 0 ;  /* 0x00000000ffa37435 */ /* 0x000fe200000001ff */
[----:B------:R-:W-:Y:S01]  /*7f80*/  MOV R162, R52 ;  /* 0x0000003400a27202 */ /* 0x000fe20000000f00 */
[----:B------:R-:W-:Y:S04]  /*7f90*/  WARPSYNC R50 ;  /* 0x0000003200007348 */ /* 0x000fe80003800000 */
[----:B------:R0:W1:Y:S01]  /*7fa0*/  SHFL.IDX PT, R51, R54, R53, R51 ;  /* 0x0000003536337389 */ /* 0x00006200000e0033 */
[----:B------:R-:W-:Y:S05]  /*7fb0*/  RET.REL.NODEC R162 `(_Z25selective_scan_bwd_kernelI32Selective_Scan_bwd_kernel_traitsILi128ELi16ELb1ELb1ELb0ELb0ELb1EN3c108BFloat16EfEEv12SSMParamsBwd) ;  /* 0xffff8040a2007950 */ /* 0x000fea0003c3ffff */
        .weak           $__internal_77_$__cuda_sm70_shflsync_up
        .type           $__internal_77_$__cuda_sm70_shflsync_up,@function
        .size           $__internal_77_$__cuda_sm70_shflsync_up,(.L_x_8889 - $__internal_77_$__cuda_sm70_shflsync_up)
$__internal_77_$__cuda_sm70_shflsync_up:
[----:B------:R-:W-:Y:S01]  /*7fc0*/  MOV R49, 0x0 ;  /* 0x0000000000317802 */ /* 0x000fe20000000f00 */
[----:B------:R-:W-:Y:S04]  /*7fd0*/  WARPSYNC R50 ;  /* 0x0000003200007348 */ /* 0x000fe80003800000 */
[----:B------:R0:W1:Y:S01]  /*7fe0*/  SHFL.UP PT, R50, R159, R52, R53 ;  /* 0x040000349f327389 */ /* 0x00006200000e0035 */
[----:B------:R-:W-:Y:S05]  /*7ff0*/  RET.REL.NODEC R48 `(_Z25selective_scan_bwd_kernelI32Selective_Scan_bwd_kernel_traitsILi128ELi16ELb1ELb1ELb0ELb0ELb1EN3c108BFloat16EfEEv12SSMParamsBwd) ;  /* 0xffff800030007950 */ /* 0x000fea0003c3ffff */
.L_x_1883:
        /* <DEDUP_REMOVED lines=16> */
.L_x_8889:


//--------------------- .text._Z25selective_scan_bwd_kernelI32Selective_Scan_bwd_kernel_traitsILi128ELi16ELb1ELb1ELb0ELb1ELb0EN3c108BFloat16EfEEv12SSMParamsBwd --------------------------
	.section	.text._Z25selective_scan_bwd_kernelI32Selective_Scan_bwd_kernel_traitsILi128ELi16ELb1ELb1ELb0ELb1ELb0EN3c108BFloat16EfEEv12SSMParamsBwd,"ax",@progbits
	.sectioninfo	@"SHI_REGISTERS=163"
	.align	128
        .global         _Z25selective_scan_bwd_kernelI32Selective_Scan_bwd_kernel_traitsILi128ELi16ELb1ELb1ELb0ELb1ELb0EN3c108BFloat16EfEEv12SSMParamsBwd
        .type           _Z25selective_scan_bwd_kernelI32Selective_Scan_bwd_kernel_traitsILi128ELi16ELb1ELb1ELb0ELb1ELb0EN3c108BFloat16EfEEv12SSMParamsBwd,@function
        .size           _Z25selective_scan_bwd_kernelI32Selective_Scan_bwd_kernel_traitsILi128ELi16ELb1ELb1ELb0ELb1ELb0EN3c108BFloat16EfEEv12SSMParamsBwd,(.L_x_8892 - _Z25selective_scan_bwd_kernelI32Selective_Scan_bwd_kernel_traitsILi128ELi16ELb1ELb1ELb0ELb1ELb0EN3c108BFloat16EfEEv12SSMParamsBwd)
        .other          _Z25selective_scan_bwd_kernelI32Selective_Scan_bwd_kernel_traitsILi128ELi16ELb1ELb1ELb0ELb1ELb0EN3c108BFloat16EfEEv12SSMParamsBwd,@"STO_CUDA_ENTRY STV_DEFAULT"
_Z25selective_scan_bwd_kernelI32Selective_Scan_bwd_kernel_traitsILi128ELi16ELb1ELb1ELb0ELb1ELb0EN3c108BFloat16EfEEv12SSMParamsBwd:
.text._Z25selective_scan_bwd_kernelI32Selective_Scan_bwd_kernel_traitsILi128ELi16ELb1ELb1ELb0ELb1ELb0EN3c108BFloat16EfEEv12SSMParamsBwd:
        /* <DEDUP_REMOVED lines=169> */
.L_x_1966:
        /* <DEDUP_REMOVED lines=118> */
.L_x_1886:
[----:B--23--:R-:W-:Y:S05]  /*11f0*/  BSYNC B0 ;  /* 0x0000000000007941 */ /* 0x00cfea0003800000 */
.L_x_1885:
        /* <DEDUP_REMOVED lines=41> */
.L_x_1888:
[----:B------:R-:W-:Y:S05]  /*1490*/  BSYNC B0 ;  /* 0x0000000000007941 */ /* 0x000fea0003800000 */
.L_x_1887:
        /* <DEDUP_REMOVED lines=39> */
.L_x_1890:
[----:B------:R-:W-:Y:S05]  /*1710*/  BSYNC B0 ;  /* 0x0000000000007941 */ /* 0x000fea0003800000 */
.L_x_1889:
        /* <DEDUP_REMOVED lines=39> */
.L_x_1892:
[----:B------:R-:W-:Y:S05]  /*1990*/  BSYNC B0 ;  /* 0x0000000000007941 */ /* 0x000fea0003800000 */
.L_x_1891:
        /* <DEDUP_REMOVED lines=39> */
.L_x_1894:
[----:B------:R-:W-:Y:S05]  /*1c10*/  BSYNC B0 ;  /* 0x0000000000007941 */ /* 0x000fea0003800000 */
.L_x_1893:
        /* <DEDUP_REMOVED lines=39> */
.L_x_1896:
[----:B------:R-:W-:Y:S05]  /*1e90*/  BSYNC B0 ;  /* 0x0000000000007941 */ /* 0x000fea0003800000 */
.L_x_1895:
        /* <DEDUP_REMOVED lines=39> */
.L_x_1898:
[----:B------:R-:W-:Y:S05]  /*2110*/  BSYNC B0 ;  /* 0x0000000000007941 */ /* 0x000fea0003800000 */
.L_x_1897:
        /* <DEDUP_REMOVED lines=39> */
.L_x_1900:
[----:B------:R-:W-:Y:S05]  /*2390*/  BSYNC B0 ;  /* 0x0000000000007941 */ /* 0x000fea0003800000 */
.L_x_1899:
        /* <DEDUP_REMOVED lines=41> */
.L_x_1902:
[----:B------:R-:W-:Y:S05]  /*2630*/  BSYNC B0 ;  /* 0x0000000000007941 */ /* 0x000fea0003800000 */
.L_x_1901:
        /* <DEDUP_REMOVED lines=39> */
.L_x_1904:
[----:B------:R-:W-:Y:S05]  /*28b0*/  BSYNC B0 ;  /* 0x0000000000007941 */ /* 0x000fea0003800000 */
.L_x_1903:
        /* <DEDUP_REMOVED lines=38> */
.L_x_1906:
[----:B------:R-:W-:Y:S05]  /*2b20*/  BSYNC B0 ;  /* 0x0000000000007941 */ /* 0x000fea0003800000 */
.L_x_1905:
        /* <DEDUP_REMOVED lines=33> */
.L_x_1908:
[----:B------:R-:W-:Y:S05]  /*2d40*/  BSYNC B0 ;  /* 0x0000000000007941 */ /* 0x000fea0003800000 */
.L_x_1907:
        /* <DEDUP_REMOVED lines=33> */
.L_x_1910:
[----:B------:R-:W-:Y:S05]  /*2f60*/  BSYNC B0 ;  /* 0x0000000000007941 */ /* 0x000fea0003800000 */
.L_x_1909:
        /* <DEDUP_REMOVED lines=33> */
.L_x_1912:
[----:B------:R-:W-:Y:S05]  /*3180*/  BSYNC B0 ;  /* 0x0000000000007941 */ /* 0x000fea0003800000 */
.L_x_1911:
        /* <DEDUP_REMOVED lines=33> */
.L_x_1914:
[----:B------:R-:W-:Y:S05]  /*33a0*/  BSYNC B0 ;  /* 0x0000000000007941 */ /* 0x000fea0003800000 */
.L_x_1913:
        /* <DEDUP_REMOVED lines=33> */
.L_x_1916:
[----:B------:R-:W-:Y:S05]  /*35c0*/  BSYNC B0 ;  /* 0x0000000000007941 */ /* 0x000fea0003800000 */
.L_x_1915:
        /* <DEDUP_REMOVED lines=23> */
.L_x_1965:
        /* <DEDUP_REMOVED lines=43> */
[----:B------:R-:W-:Y:S01]  /*39f0*/  MOV R93, UR33 ;  /* 0x00000021005d7c02 */ /* 0x000fe20008000f00 */
[----:B------:R-:W-:Y:S01]  /*3a00*/  UIADD3 UR30, UR19, -0x1, URZ ;  /* 0xffffffff131e7890 */ /* 0x000fe2000fffe03f */
[----:B------:R-:W-:Y:S02]  /*3a10*/  LOP3.LUT P0, RZ, R4, 0x1f, RZ, 0xc0, !PT ;  /* 0x0000001f04ff7812 */ /* 0x000fe4000780c0ff */
[----:B------:R-:W-:Y:S01]  /*3a20*/  MOV R89, UR19 ;  /* 0x0000001300597c02 */ /* 0x000fe20008000f00 */
[----:B--2---:R0:W-:Y:S04]  /*3a30*/  STS.128 [R8.X16], R48 ;  /* 0x0000003008007388 */ /* 0x0041e8000000cc00 */
[----:B---3--:R1:W-:Y:S01]  /*3a40*/  STS.128 [R8.X16+0x200], R52 ;  /* 0x0002003408007388 */ /* 0x0083e2000000cc00 */
[----:B------:R-:W-:-:S06]  /*3a50*/  NOP ;  /* 0x0000000000007918 */ /* 0x000fcc0000000000 */
[----:B------:R2:W3:Y:S01]  /*3a60*/  LDG.E R91, [R92.64] ;  /* 0x0000001c5c5b7981 */ /* 0x0004e2000c1e1900 */
[----:B------:R-:W-:Y:S01]  /*3a70*/  ULEA.HI UR31, UR30, UR30, URZ, 0x1 ;  /* 0x0000001e1e1f7291 */ /* 0x000fe2000f8f083f */
[----:B------:R-:W-:Y:S01]  /*3a80*/  ISETP.LT.OR P0, PT, R89, 0x2, P0 ;  /* 0x000000025900780c */ /* 0x000fe20000701670 */
[----:B------:R-:W-:Y:S01]  /*3a90*/  HFMA2.MMA R96, -RZ, RZ, 0, 4.76837158203125e-07 ;  /* 0x00000008ff607435 */ /* 0x000fe200000001ff */
[C---:B------:R-:W-:Y:S01]  /*3aa0*/  ISETP.NE.AND P1, PT, R4.reuse, RZ, PT ;  /* 0x000000ff0400720c */ /* 0x040fe20003f25270 */
[----:B------:R-:W-:Y:S01]  /*3ab0*/  ULOP3.LUT UR31, UR31, 0xfffffe, URZ, 0xc0, !UPT ;  /* 0x00fffffe1f1f7892 */ /* 0x000fe2000f8ec03f */
[----:B0-----:R-:W-:Y:S02]  /*3ac0*/  MOV R49, UR19 ;  /* 0x0000001300317c02 */ /* 0x001fe40008000f00 */
[----:B------:R-:W-:Y:S01]  /*3ad0*/  MOV R51, 0x100 ;  /* 0x0000010000337802 */ /* 0x000fe20000000f00 */
[----:B------:R-:W-:Y:S01]  /*3ae0*/  UIADD3 UR31, UR30, -UR31, URZ ;  /* 0x8000001f1e1f7290 */ /* 0x000fe2000fffe03f */
[----:B-1----:R-:W-:Y:S01]  /*3af0*/  MOV R52, c[0x0][0x16c] ;  /* 0x00005b0000347a02 */ /* 0x002fe20000000f00 */
[----:B--2---:R-:W-:Y:S01]  /*3b00*/  HFMA2.MMA R92, -RZ, RZ, 1.875, 0 ;  /* 0x3f800000ff5c7435 */ /* 0x004fe200000001ff */
[----:B------:R-:W-:-:S02]  /*3b10*/  IADD3 R48, R4, 0x200, RZ ;  /* 0x0000020004307810 */ /* 0x000fc40007ffe0ff */
[--C-:B------:R-:W-:Y:S02]  /*3b20*/  PRMT R119, RZ, 0x7610, R45.reuse ;  /* 0x00007610ff777816 */ /* 0x100fe4000000002d */
[----:B------:R-:W-:Y:S02]  /*3b30*/  MOV R50, UR31 ;  /* 0x0000001f00327c02 */ /* 0x000fe40008000f00 */
[----:B------:R-:W-:Y:S02]  /*3b40*/  @!P0 IADD3 R49, R49, -0x2, RZ ;  /* 0xfffffffe31318810 */ /* 0x000fe40007ffe0ff */
[----:B------:R-:W-:Y:S01]  /*3b50*/  PRMT R120, RZ, 0x5410, R45 ;  /* 0x00005410ff787816 */ /* 0x000fe2000000002d */
[----:B------:R-:W-:Y:S01]  /*3b60*/  @!P1 IMAD R48, R50, R51, UR7 ;  /* 0x0000000732309e24 */ /* 0x000fe2000f8e0233 */
[----:B------:R-:W-:Y:S01]  /*3b70*/  MOV R93, RZ ;  /* 0x000000ff005d7202 */ /* 0x000fe20000000f00 */
[----:B------:R-:W-:Y:S02]  /*3b80*/  @!P0 IMAD R49, R49, R52, UR7 ;  /* 0x0000000731318e24 */ /* 0x000fe4000f8e0234 */
[----:B------:R-:W-:Y:S02]  /*3b90*/  LDS.128 R52, [R56.X16+0x10] ;  /* 0x0000100038347984 */ /* 0x000fe4000000cc00 */
[----:B------:R-:W-:Y:S01]  /*3ba0*/  @!P0 IMAD.WIDE R96, R49, R96, UR10 ;  /* 0x0000000a31608e25 */ /* 0x000fe2000f8e0260 */
[----:B----4-:R0:W1:Y:S02]  /*3bb0*/  R2UR UR33, R87 ;  /* 0x00000000572173c2 */ /* 0x01006400000e0000 */
[----:B0-----:R-:W-:-:S02]  /*3bc0*/  SHF.L.U32 R87, R48, 0x2, RZ ;  /* 0x0000000230577819 */ /* 0x001fc400000006ff */
[----:B------:R-:W0:Y:S01]  /*3bd0*/  LDS.128 R48, [R56.X16] ;  /* 0x0000000038307984 */ /* 0x000e22000000cc00 */
[----:B-1----:R-:W-:-:S05]  /*3be0*/  MOV R121, UR33 ;  /* 0x0000002100797c02 */ /* 0x002fca0008000f00 */
[----:B------:R-:W-:-:S04]  /*3bf0*/  FMUL.FTZ R121, R121, 1.4426950216293334961 ;  /* 0x3fb8aa3b79797820 */ /* 0x000fc80000410000 */
[----:B------:R-:W-:-:S06]  /*3c00*/  FMUL.FTZ R126, R121, R69 ;  /* 0x00000045797e7220 */ /* 0x000fcc0000410000 */
[----:B------:R-:W1:Y:S01]  /*3c10*/  MUFU.EX2 R126, R126 ;  /* 0x0000007e007e7308 */ /* 0x000e620000000800 */
[C---:B------:R-:W-:Y:S02]  /*3c20*/  FMUL.FTZ R89, R121.reuse, R70 ;  /* 0x0000004679597220 */ /* 0x040fe40000410000 */
[C---:B------:R-:W-:Y:S02]  /*3c30*/  FMUL.FTZ R94, R121.reuse, R67 ;  /* 0x00000043795e7220 */ /* 0x040fe40000410000 */
[----:B------:R-:W-:-:S03]  /*3c40*/  FMUL.FTZ R101, R121, R68 ;  /* 0x0000004479657220 */ /* 0x000fc60000410000 */
[----:B------:R-:W2:Y:S01]  /*3c50*/  MUFU.EX2 R89, R89 ;  /* 0x0000005900597308 */ /* 0x000ea20000000800 */
[----:B------:R-:W-:Y:S01]  /*3c60*/  FMUL.FTZ R108, R121, R65 ;  /* 0x00000041796c7220 */ /* 0x000fe20000410000 */
[----:B-1----:R1:W-:Y:S06]  /*3c70*/  STS [R87+0x3be0], R126 ;  /* 0x003be07e57007388 */ /* 0x0023ec0000000800 */
[----:B------:R-:W4:Y:S01]  /*3c80*/  MUFU.EX2 R94, R94 ;  /* 0x0000005e005e7308 */ /* 0x000f220000000800 */
[----:B------:R-:W-:Y:S01]  /*3c90*/  BAR.SYNC.DEFER_BLOCKING 0x0 ;  /* 0x0000000000007b1d */ /* 0x000fe20000010000 */
[----:B0-----:R-:W-:-:S02]  /*3ca0*/  PRMT R98, RZ, 0x5410, R51 ;  /* 0x00005410ff627816 */ /* 0x001fc40000000033 */
[----:B------:R-:W-:Y:S01]  /*3cb0*/  PRMT R102, RZ, 0x7610, R51 ;  /* 0x00007610ff667816 */ /* 0x000fe20000000033 */
[C---:B------:R-:W-:Y:S01]  /*3cc0*/  FMUL.FTZ R111, R121.reuse, R66 ;  /* 0x00000042796f7220 */ /* 0x040fe20000410000 */
[----:B------:R-:W-:Y:S02]  /*3cd0*/  PRMT R51, RZ, 0x7610, R40 ;  /* 0x00007610ff337816 */ /* 0x000fe40000000028 */
[----:B------:R-:W0:Y:S01]  /*3ce0*/  MUFU.EX2 R101, R101 ;  /* 0x0000006500657308 */ /* 0x000e220000000800 */
[--C-:B------:R-:W-:Y:S02]  /*3cf0*/  PRMT R100, RZ, 0x5410, R52.reuse ;  /* 0x00005410ff647816 */ /* 0x100fe40000000034 */
[----:B------:R-:W-:Y:S01]  /*3d00*/  PRMT R104, RZ, 0x7610, R52 ;  /* 0x00007610ff687816 */ /* 0x000fe20000000034 */
[----:B------:R-:W-:Y:S01]  /*3d10*/  FMUL.FTZ R112, R121, R63 ;  /* 0x0000003f79707220 */ /* 0x000fe20000410000 */
[----:B------:R-:W-:Y:S01]  /*3d20*/  PRMT R52, RZ, 0x5410, R43 ;  /* 0x00005410ff347816 */ /* 0x000fe2000000002b */
[----:B------:R-:W-:-:S02]  /*3d30*/  FMUL.FTZ R140, R51, R70 ;  /* 0x00000046338c7220 */ /* 0x000fc40000410000 */
[----:B------:R-:W0:Y:S01]  /*3d40*/  MUFU.EX2 R108, R108 ;  /* 0x0000006c006c7308 */ /* 0x000e220000000800 */
[----:B------:R-:W-:Y:S01]  /*3d50*/  FMUL.FTZ R51, R119, R86 ;  /* 0x0000005677337220 */ /* 0x000fe20000410000 */
[--C-:B------:R-:W-:Y:S01]  /*3d60*/  PRMT R105, RZ, 0x5410, R54.reuse ;  /* 0x00005410ff697816 */ /* 0x100fe20000000036 */
[----:B--2---:R-:W-:Y:S01]  /*3d70*/  FMUL.FTZ R119, R126, R89 ;  /* 0x000000597e777220 */ /* 0x004fe20000410000 */
[----:B------:R-:W-:Y:S01]  /*3d80*/  PRMT R109, RZ, 0x7610, R54 ;  /* 0x00007610ff6d7816 */ /* 0x000fe20000000036 */
[C---:B------:R-:W-:Y:S01]  /*3d90*/  FMUL.FTZ R113, R121.reuse, R60 ;  /* 0x0000003c79717220 */ /* 0x040fe20000410000 */
[----:B------:R-:W-:Y:S02]  /*3da0*/  PRMT R54, RZ, 0x5410, R40 ;  /* 0x00005410ff367816 */ /* 0x000fe40000000028 */
[----:B------:R-:W2:Y:S01]  /*3db0*/  MUFU.EX2 R111, R111 ;  /* 0x0000006f006f7308 */ /* 0x000ea20000000800 */
[----:B------:R-:W-:Y:S01]  /*3dc0*/  FMUL.FTZ R133, R52, R63 ;  /* 0x0000003f34857220 */ /* 0x000fe20000410000 */
[--C-:B------:R-:W-:Y:S01]  /*3dd0*/  PRMT R103, RZ, 0x5410, R53.reuse ;  /* 0x00005410ff677816 */ /* 0x100fe20000000035 */
[----:B------:R-:W-:Y:S01]  /*3de0*/  FMUL.FTZ R52, R120, R79 ;  /* 0x0000004f78347220 */ /* 0x000fe20000410000 */
[----:B------:R-:W-:Y:S01]  /*3df0*/  PRMT R106, RZ, 0x7610, R53 ;  /* 0x00007610ff6a7816 */ /* 0x000fe20000000035 */
[----:B----4-:R-:W-:Y:S01]  /*3e00*/  FMUL.FTZ R120, R94, R119 ;  /* 0x000000775e787220 */ /* 0x010fe20000410000 */
[----:B------:R-:W-:Y:S01]  /*3e10*/  PRMT R53, RZ, 0x7610, R41 ;  /* 0x00007610ff357816 */ /* 0x000fe20000000029 */
[----:B------:R-:W-:Y:S01]  /*3e20*/  FMUL.FTZ R114, R121, R59 ;  /* 0x0000003b79727220 */ /* 0x000fe20000410000 */
[----:B------:R-:W4:Y:S01]  /*3e30*/  MUFU.EX2 R112, R112 ;  /* 0x0000007000707308 */ /* 0x000f220000000800 */
[--C-:B-1----:R-:W-:Y:S01]  /*3e40*/  PRMT R87, RZ, 0x5410, R48.reuse ;  /* 0x00005410ff577816 */ /* 0x102fe20000000030 */
[----:B------:R-:W-:Y:S01]  /*3e50*/  FMUL.FTZ R54, R54, R69 ;  /* 0x0000004536367220 */ /* 0x000fe20000410000 */
[----:B------:R-:W-:-:S02]  /*3e60*/  PRMT R95, RZ, 0x7610, R48 ;  /* 0x00007610ff5f7816 */ /* 0x000fc40000000030 */
[----:B------:R-:W-:Y:S02]  /*3e70*/  PRMT R116, RZ, 0x5410, R41 ;  /* 0x00005410ff747816 */ /* 0x000fe40000000029 */
[----:B------:R-:W-:Y:S01]  /*3e80*/  PRMT R115, RZ, 0x7610, R43 ;  /* 0x00007610ff737816 */ /* 0x000fe2000000002b */
[----:B------:R-:W1:Y:S01]  /*3e90*/  MUFU.EX2 R113, R113 ;  /* 0x0000007100717308 */ /* 0x000e620000000800 */
[----:B0-----:R-:W-:Y:S01]  /*3ea0*/  FMUL.FTZ R119, R101, R120 ;  /* 0x0000007865777220 */ /* 0x001fe20000410000 */
[----:B------:R-:W-:Y:S01]  /*3eb0*/  PRMT R123, RZ, 0x7610, R46 ;  /* 0x00007610ff7b7816 */ /* 0x000fe2000000002e */
[----:B------:R-:W-:Y:S01]  /*3ec0*/  FMUL.FTZ R142, R53, R68 ;  /* 0x00000044358e7220 */ /* 0x000fe20000410000 */
[----:B------:R0:W5:Y:S01]  /*3ed0*/  @!P0 LDG.E.64 R92, [R96.64] ;  /* 0x0000001c605c8981 */ /* 0x000162000c1e1b00 */
[----:B------:R-:W-:Y:S01]  /*3ee0*/  FMUL.FTZ R116, R116, R67 ;  /* 0x0000004374747220 */ /* 0x000fe20000410000 */
[--C-:B------:R-:W-:Y:S01]  /*3ef0*/  PRMT R99, RZ, 0x7610, R50.reuse ;  /* 0x00007610ff637816 */ /* 0x100fe20000000032 */
[----:B------:R-:W-:Y:S01]  /*3f00*/  FMUL.FTZ R53, R115, R60 ;  /* 0x0000003c73357220 */ /* 0x000fe20000410000 */
[----:B------:R-:W1:Y:S01]  /*3f10*/  MUFU.EX2 R114, R114 ;  /* 0x0000007200727308 */ /* 0x000e620000000800 */
[----:B------:R-:W-:Y:S01]  /*3f20*/  FMUL.FTZ R137, R87, R54 ;  /* 0x0000003657897220 */ /* 0x000fe20000410000 */
[--C-:B------:R-:W-:Y:S01]  /*3f30*/  PRMT R107, RZ, 0x5410, R55.reuse ;  /* 0x00005410ff6b7816 */ /* 0x100fe20000000037 */
[----:B------:R-:W-:Y:S01]  /*3f40*/  FMUL.FTZ R140, R95, R140 ;  /* 0x0000008c5f8c7220 */ /* 0x000fe20000410000 */
[----:B------:R-:W-:Y:S01]  /*3f50*/  PRMT R110, RZ, 0x7610, R55 ;  /* 0x00007610ff6e7816 */ /* 0x000fe20000000037 */
[----:B------:R-:W-:Y:S01]  /*3f60*/  FMUL.FTZ R115, R121, R82 ;  /* 0x0000005279737220 */ /* 0x000fe20000410000 */
[----:B0-----:R-:W-:Y:S01]  /*3f70*/  PRMT R96, RZ, 0x5410, R50 ;  /* 0x00005410ff607816 */ /* 0x001fe20000000032 */
[----:B------:R-:W-:Y:S01]  /*3f80*/  FMUL.FTZ R120, R108, R119 ;  /* 0x000000776c787220 */ /* 0x000fe20000410000 */
[----:B------:R-:W-:Y:S01]  /*3f90*/  PRMT R97, RZ, 0x7610, R49 ;  /* 0x00007610ff617816 */ /* 0x000fe20000000031 */
[----:B------:R-:W-:Y:S01]  /*3fa0*/  FFMA.FTZ R54, R137, R89, R140 ;  /* 0x0000005989367223 */ /* 0x000fe2000001008c */
[--C-:B------:R-:W-:Y:S01]  /*3fb0*/  PRMT R50, RZ, 0x5410, R42.reuse ;  /* 0x00005410ff327816 */ /* 0x100fe2000000002a */
[----:B------:R-:W-:Y:S01]  /*3fc0*/  FMUL.FTZ R130, R123, R88 ;  /* 0x000000587b827220 */ /* 0x000fe20000410000 */
[----:B------:R-:W-:Y:S01]  /*3fd0*/  PRMT R55, RZ, 0x7610, R42 ;  /* 0x00007610ff377816 */ /* 0x000fe2000000002a */
[----:B--2---:R-:W-:Y:S01]  /*3fe0*/  FMUL.FTZ R123, R111, R120 ;  /* 0x000000786f7b7220 */ /* 0x004fe20000410000 */
[----:B------:R-:W0:Y:S01]  /*3ff0*/  MUFU.EX2 R115, R115 ;  /* 0x0000007300737308 */ /* 0x000e220000000800 */
[----:B------:R-:W-:Y:S01]  /*4000*/  FMUL.FTZ R141, R50, R65 ;  /* 0x00000041328d7220 */ /* 0x000fe20000410000 */
[----:B------:R-:W-:Y:S01]  /*4010*/  ISETP.NE.AND P0, PT, R4, 0x7f, PT ;  /* 0x0000007f0400780c */ /* 0x000fe20003f05270 */
[----:B------:R-:W-:Y:S01]  /*4020*/  FMUL.FTZ R142, R97, R142 ;  /* 0x0000008e618e7220 */ /* 0x000fe20000410000 */
[----:B------:R-:W-:Y:S01]  /*4030*/  PRMT R122, RZ, 0x5410, R46 ;  /* 0x00005410ff7a7816 */ /* 0x000fe2000000002e */
[----:B----4-:R-:W-:Y:S01]  /*4040*/  FMUL.FTZ R120, R112, R123 ;  /* 0x0000007b70787220 */ /* 0x010fe20000410000 */
[--C-:B------:R-:W-:Y:S01]  /*4050*/  PRMT R118, RZ, 0x5410, R44.reuse ;  /* 0x00005410ff767816 */ /* 0x100fe2000000002c */
[----:B------:R-:W-:Y:S01]  /*4060*/  FMUL.FTZ R138, R55, R66 ;  /* 0x00000042378a7220 */ /* 0x000fe20000410000 */
[----:B------:R-:W-:Y:S01]  /*4070*/  PRMT R117, RZ, 0x7610, R44 ;  /* 0x00007610ff757816 */ /* 0x000fe2000000002c */
[----:B------:R-:W-:Y:S01]  /*4080*/  FMUL.FTZ R141, R96, R141 ;  /* 0x0000008d608d7220 */ /* 0x000fe20000410000 */
[----:B------:R-:W-:Y:S01]  /*4090*/  PRMT R48, RZ, 0x5410, R47 ;  /* 0x00005410ff307816 */ /* 0x000fe2000000002f */
[----:B------:R-:W-:Y:S01]  /*40a0*/  FMUL.FTZ R136, R102, R53 ;  /* 0x0000003566887220 */ /* 0x000fe20000410000 */
[----:B------:R-:W-:Y:S01]  /*40b0*/  BSSY B0, `(.L_x_1918) ;  /* 0x0000044000007945 */ /* 0x000fe20003800000 */
[----:B-1----:R-:W-:Y:S01]  /*40c0*/  FMUL.FTZ R53, R113, R120 ;  /* 0x0000007871357220 */ /* 0x002fe20000410000 */
[----:B------:R-:W-:Y:S01]  /*40d0*/  LEA.HI R123, R4, R4, RZ, 0x1e ;  /* 0x00000004047b7211 */ /* 0x000fe200078ff0ff */
        /* <DEDUP_REMOVED lines=8> */
[----:B0-----:R-:W-:Y:S02]  /*4160*/  FMUL.FTZ R53, R115, R122 ;  /* 0x0000007a73357220 */ /* 0x001fe40000410000 */
[----:B------:R0:W1:Y:S01]  /*4170*/  @P0 LDS R122, [R4.X4+0x43e4] ;  /* 0x0043e400047a0984 */ /* 0x0000620000004800 */
[----:B------:R-:W-:Y:S01]  /*4180*/  FMUL.FTZ R135, R100, R135 ;  /* 0x0000008764877220 */ /* 0x000fe20000410000 */
[----:B------:R-:W-:Y:S01]  /*4190*/  MUFU.EX2 R117, R117 ;  /* 0x0000007500757308 */ /* 0x000fe20000000800 */
[C---:B------:R-:W-:Y:S02]  /*41a0*/  FMUL.FTZ R119, R121.reuse, R88 ;  /* 0x0000005879777220 */ /* 0x040fe40000410000 */
[----:B------:R-:W-:Y:S02]  /*41b0*/  FMUL.FTZ R134, R104, R55 ;  /* 0x0000003768867220 */ /* 0x000fe40000410000 */
[----:B------:R-:W-:-:S02]  /*41c0*/  FMUL.FTZ R120, R121, R85 ;  /* 0x0000005579787220 */ /* 0x000fc40000410000 */
[----:B------:R-:W-:Y:S01]  /*41d0*/  FMUL.FTZ R127, R103, R52 ;  /* 0x00000034677f7220 */ /* 0x000fe20000410000 */
[----:B------:R-:W-:Y:S01]  /*41e0*/  MUFU.EX2 R119, R119 ;  /* 0x0000007700777308 */ /* 0x000fe20000000800 */
[----:B------:R-:W-:Y:S02]  /*41f0*/  FMUL.FTZ R128, R106, R51 ;  /* 0x000000336a807220 */ /* 0x000fe40000410000 */
[----:B------:R-:W-:Y:S02]  /*4200*/  FMUL.FTZ R129, R105, R50 ;  /* 0x0000003269817220 */ /* 0x000fe40000410000 */
[----:B------:R-:W-:Y:S02]  /*4210*/  FMUL.FTZ R48, R48, R85 ;  /* 0x0000005530307220 */ /* 0x000fe40000410000 */
[----:B------:R-:W-:Y:S01]  /*4220*/  FMUL.FTZ R130, R109, R130 ;  /* 0x000000826d827220 */ /* 0x000fe20000410000 */
[----:B------:R-:W-:Y:S01]  /*4230*/  MUFU.EX2 R120, R120 ;  /* 0x0000007800787308 */ /* 0x000fe20000000800 */
[----:B------:R-:W-:Y:S01]  /*4240*/  FMUL.FTZ R131, R107, R48 ;  /* 0x000000306b837220 */ /* 0x000fe20000410000 */
[----:B---3--:R2:W3:Y:S02]  /*4250*/  R2UR UR36, R91 ;  /* 0x000000005b2473c2 */ /* 0x0084e400000e0000 */
[----:B--2---:R-:W-:-:S02]  /*4260*/  PRMT R91, RZ, 0x5410, R49 ;  /* 0x00005410ff5b7816 */ /* 0x004fc40000000031 */
[----:B------:R-:W-:-:S03]  /*4270*/  PRMT R49, RZ, 0x7610, R47 ;  /* 0x00007610ff317816 */ /* 0x000fc6000000002f */
[----:B------:R-:W-:Y:S02]  /*4280*/  FMUL.FTZ R139, R91, R116 ;  /* 0x000000745b8b7220 */ /* 0x000fe40000410000 */
[----:B------:R2:W4:Y:S01]  /*4290*/  MUFU.EX2 R116, R118 ;  /* 0x0000007600747308 */ /* 0x0005220000000800 */
[----:B------:R-:W-:Y:S02]  /*42a0*/  FMUL.FTZ R49, R49, R90 ;  /* 0x0000005a31317220 */ /* 0x000fe40000410000 */
[----:B------:R-:W-:Y:S02]  /*42b0*/  FFMA.FTZ R54, R94, R54, R139 ;  /* 0x000000365e367223 */ /* 0x000fe4000001008b */
[----:B------:R-:W-:Y:S02]  /*42c0*/  FMUL.FTZ R132, R110, R49 ;  /* 0x000000316e847220 */ /* 0x000fe40000410000 */
[----:B------:R-:W-:Y:S02]  /*42d0*/  FFMA.FTZ R54, R101, R54, R142 ;  /* 0x0000003665367223 */ /* 0x000fe4000001008e */
[----:B--2---:R-:W-:-:S02]  /*42e0*/  FMUL.FTZ R118, R121, R83 ;  /* 0x0000005379767220 */ /* 0x004fc40000410000 */
[----:B------:R-:W-:Y:S02]  /*42f0*/  FFMA.FTZ R54, R108, R54, R141 ;  /* 0x000000366c367223 */ /* 0x000fe4000001008d */
[----:B------:R-:W-:Y:S02]  /*4300*/  FMUL.FTZ R121, R121, R90 ;  /* 0x0000005a79797220 */ /* 0x000fe40000410000 */
[----:B------:R-:W-:Y:S01]  /*4310*/  FFMA.FTZ R54, R111, R54, R138 ;  /* 0x000000366f367223 */ /* 0x000fe2000001008a */
[----:B------:R-:W2:Y:S01]  /*4320*/  MUFU.EX2 R118, R118 ;  /* 0x0000007600767308 */ /* 0x000ea20000000800 */
[----:B----4-:R-:W-:Y:S02]  /*4330*/  FMUL.FTZ R52, R116, R53 ;  /* 0x0000003574347220 */ /* 0x010fe40000410000 */
[----:B------:R-:W-:Y:S02]  /*4340*/  FFMA.FTZ R54, R112, R54, R133 ;  /* 0x0000003670367223 */ /* 0x000fe40000010085 */
[----:B------:R-:W-:-:S02]  /*4350*/  FMUL.FTZ R51, R117, R52 ;  /* 0x0000003475337220 */ /* 0x000fc40000410000 */
[----:B------:R-:W-:Y:S01]  /*4360*/  FFMA.FTZ R54, R113, R54, R136 ;  /* 0x0000003671367223 */ /* 0x000fe20000010088 */
[----:B------:R-:W4:Y:S03]  /*4370*/  MUFU.EX2 R121, R121 ;  /* 0x0000007900797308 */ /* 0x000f260000000800 */
[----:B------:R-:W-:-:S04]  /*4380*/  FFMA.FTZ R54, R114, R54, R135 ;  /* 0x0000003672367223 */ /* 0x000fc80000010087 */
[----:B------:R-:W-:Y:S02]  /*4390*/  FFMA.FTZ R54, R115, R54, R134 ;  /* 0x0000003673367223 */ /* 0x000fe40000010086 */
[----:B--2---:R-:W-:Y:S02]  /*43a0*/  FMUL.FTZ R50, R118, R51 ;  /* 0x0000003376327220 */ /* 0x004fe40000410000 */
[----:B------:R-:W-:Y:S02]  /*43b0*/  FFMA.FTZ R54, R116, R54, R127 ;  /* 0x0000003674367223 */ /* 0x000fe4000001007f */
[----:B------:R-:W-:Y:S02]  /*43c0*/  FMUL.FTZ R51, R119, R50 ;  /* 0x0000003277337220 */ /* 0x000fe40000410000 */
[----:B------:R-:W-:Y:S02]  /*43d0*/  FFMA.FTZ R54, R117, R54, R128 ;  /* 0x0000003675367223 */ /* 0x000fe40000010080 */
[----:B------:R-:W-:-:S02]  /*43e0*/  FMUL.FTZ R48, R120, R51 ;  /* 0x0000003378307220 */ /* 0x000fc40000410000 */
[----:B------:R-:W-:Y:S02]  /*43f0*/  FFMA.FTZ R54, R118, R54, R129 ;  /* 0x0000003676367223 */ /* 0x000fe40000010081 */
[----:B----4-:R-:W-:Y:S02]  /*4400*/  FMUL.FTZ R48, R121, R48 ;  /* 0x0000003079307220 */ /* 0x010fe40000410000 */
[----:B------:R-:W-:-:S04]  /*4410*/  FFMA.FTZ R54, R119, R54, R130 ;  /* 0x0000003677367223 */ /* 0x000fc80000010082 */
[----:B------:R-:W-:-:S04]  /*4420*/  FFMA.FTZ R49, R120, R54, R131 ;  /* 0x0000003678317223 */ /* 0x000fc80000010083 */
[----:B------:R-:W-:Y:S01]  /*4430*/  FFMA.FTZ R49, R121, R49, R132 ;  /* 0x0000003179317223 */ /* 0x000fe20000010084 */
[----:B------:R-:W-:Y:S05]  /*4440*/  @P0 BRA `(.L_x_1919) ;  /* 0x000000a000000947 */ /* 0x000fea0003800000 */
[----:B01-3--:R-:W-:Y:S01]  /*4450*/  ULDC UR30, c[0x0][0x174] ;  /* 0x00005d00001e7ab9 */ /* 0x00bfe20000000800 */
        /* <DEDUP_REMOVED lines=9> */
.L_x_1919:
[----:B01-3--:R-:W-:Y:S05]  /*44f0*/  BSYNC B0 ;  /* 0x0000000000007941 */ /* 0x00bfea0003800000 */
.L_x_1918:
[----:B------:R-:W-:Y:S01]  /*4500*/  ISETP.GT.U32.AND P0, PT, R4, 0x1f, PT ;  /* 0x0000001f0400780c */ /* 0x000fe20003f04070 */
[----:B------:R0:W-:Y:S01]  /*4510*/  STS.64 [R123.X8+0x31d0], R48 ;  /* 0x0031d0307b007388 */ /* 0x0001e20000008a00 */
[----:B------:R-:W-:Y:S03]  /*4520*/  BSSY B0, `(.L_x_1920) ;  /* 0x0000050000007945 */ /* 0x000fe60003800000 */
[----:B------:R-:W-:Y:S08]  /*4530*/  BAR.SYNC.DEFER_BLOCKING 0x0 ;  /* 0x0000000000007b1d */ /* 0x000ff00000010000 */
[----:B------:R-:W-:Y:S05]  /*4540*/  @P0 BRA `(.L_x_1921) ;  /* 0x000004d000000947 */ /* 0x000fea0003800000 */
[----:B0-----:R-:W-:-:S05]  /*4550*/  IMAD R143, R4, 0x28, RZ ;  /* 0x00000028048f7824 */ /* 0x001fca00078e02ff */
[----:B------:R-:W-:Y:S04]  /*4560*/  LDS.64 R48, [R143+0x31d0] ;  /* 0x0031d0008f307984 */ /* 0x000fe80000000a00 */
[----:B------:R-:W0:Y:S04]  /*4570*/  LDS.64 R50, [R143+0x31d8] ;  /* 0x0031d8008f327984 */ /* 0x000e280000000a00 */
[----:B------:R-:W1:Y:S04]  /*4580*/  LDS.64 R52, [R143+0x31e0] ;  /* 0x0031e0008f347984 */ /* 0x000e680000000a00 */
[----:B------:R-:W2:Y:S01]  /*4590*/  LDS.64 R54, [R143+0x31e8] ;  /* 0x0031e8008f367984 */ /* 0x000ea20000000a00 */
[----:B0-----:R-:W-:-:S02]  /*45a0*/  FFMA.FTZ R51, R49, R50, R51 ;  /* 0x0000003231337223 */ /* 0x001fc40000010033 */
[----:B------:R-:W-:Y:S02]  /*45b0*/  FMUL.FTZ R49, R48, R50 ;  /* 0x0000003230317220 */ /* 0x000fe40000410000 */
[C---:B-1----:R-:W-:Y:S02]  /*45c0*/  FFMA.FTZ R51, R52.reuse, R51, R53 ;  /* 0x0000003334337223 */ /* 0x042fe40000010035 */
[----:B------:R-:W-:Y:S02]  /*45d0*/  FMUL.FTZ R49, R52, R49 ;  /* 0x0000003134317220 */ /* 0x000fe40000410000 */
[C---:B--2---:R-:W-:Y:S02]  /*45e0*/  FFMA.FTZ R51, R54.reuse, R51, R55 ;  /* 0x0000003336337223 */ /* 0x044fe40000010037 */
[----:B------:R-:W-:Y:S01]  /*45f0*/  FMUL.FTZ R54, R54, R49 ;  /* 0x0000003136367220 */ /* 0x000fe20000410000 */
[----:B------:R-:W-:Y:S05]  /*4600*/  BRA.DIV ~URZ, `(.L_x_1922) ;  /* 0x000042427f007947 */ /* 0x000fea000b800000 */
[----:B------:R0:W1:Y:S02]  /*4610*/  SHFL.UP PT, R53, R54, 0x1, RZ ;  /* 0x0420000036357989 */ /* 0x00006400000e00ff */
.L_x_1973:
        /* <DEDUP_REMOVED lines=20> */
[----:B------:R0:W1:Y:S01]  /*4760*/  SHFL.UP PT, R48, R51, 0x10, RZ ;  /* 0x0600000033307989 */ /* 0x00006200000e00ff */
[----:B------:R-:W-:-:S03]  /*4770*/  MOV R50, R51 ;  /* 0x0000003300327202 */ /* 0x000fc60000000f00 */
[----:B------:R0:W2:Y:S01]  /*4780*/  SHFL.UP PT, R53, R54, 0x10, RZ ;  /* 0x0600000036357989 */ /* 0x0000a200000e00ff */
[----:B------:R-:W-:-:S03]  /*4790*/  MOV R52, R54 ;  /* 0x0000003600347202 */ /* 0x000fc60000000f00 */
.L_x_1974:
[----:B------:R-:W-:Y:S02]  /*47a0*/  ISETP.GE.AND P0, PT, R3, 0x10, PT ;  /* 0x000000100300780c */ /* 0x000fe40003f06270 */
[----:B------:R-:W-:Y:S02]  /*47b0*/  MOV R147, R50 ;  /* 0x0000003200937202 */ /* 0x000fe40000000f00 */
[----:B------:R-:W-:-:S09]  /*47c0*/  MOV R144, R52 ;  /* 0x0000003400907202 */ /* 0x000fd20000000f00 */
[-C--:B-1----:R-:W-:Y:S02]  /*47d0*/  @P0 FFMA.FTZ R147, R48, R144.reuse, R147 ;  /* 0x0000009030930223 */ /* 0x082fe40000010093 */
[----:B--2---:R-:W-:Y:S01]  /*47e0*/  @P0 FMUL.FTZ R144, R53, R144 ;  /* 0x0000009035900220 */ /* 0x004fe20000410000 */
[----:B------:R-:W-:Y:S05]  /*47f0*/  BRA.CONV ~URZ, `(.L_x_1924) ;  /* 0x000000637f007947 */ /* 0x000fea000b800000 */
[----:B------:R-:W-:Y:S01]  /*4800*/  HFMA2.MMA R55, -RZ, RZ, 0, 1.847743988037109375e-06 ;  /* 0x0000001fff377435 */ /* 0x000fe200000001ff */
[----:B------:R-:W-:Y:S02]  /*4810*/  MOV R53, R144 ;  /* 0x0000009000357202 */ /* 0x000fe40000000f00 */
[----:B0-----:R-:W-:Y:S02]  /*4820*/  MOV R54, 0x1f ;  /* 0x0000001f00367802 */ /* 0x001fe40000000f00 */
[----:B------:R-:W-:Y:S02]  /*4830*/  MOV R52, 0xffffffff ;  /* 0xffffffff00347802 */ /* 0x000fe40000000f00 */
[----:B------:R-:W-:-:S02]  /*4840*/  MOV R50, 0x4860 ;  /* 0x0000486000327802 */ /* 0x000fc40000000f00 */
[----:B-----5:R-:W-:Y:S05]  /*4850*/  CALL.REL.NOINC `($__internal_79_$__cuda_sm70_shflsync_idx_p) ;  /* 0x00004ef000007944 */ /* 0x020fea0003c00000 */
.L_x_1924:
[----:B------:R-:W-:Y:S05]  /*4860*/  BRA.CONV ~URZ, `(.L_x_1925) ;  /* 0x000000637f007947 */ /* 0x000fea000b800000 */
[----:B0-----:R-:W-:Y:S01]  /*4870*/  HFMA2.MMA R55, -RZ, RZ, 0, 1.847743988037109375e-06 ;  /* 0x0000001fff377435 */ /* 0x001fe200000001ff */
[----:B------:R-:W-:-:S02]  /*4880*/  MOV R53, R147 ;  /* 0x0000009300357202 */ /* 0x000fc40000000f00 */
[----:B------:R-:W-:Y:S02]  /*4890*/  MOV R54, 0x1f ;  /* 0x0000001f00367802 */ /* 0x000fe40000000f00 */
[----:B-1----:R-:W-:Y:S02]  /*48a0*/  MOV R52, 0xffffffff ;  /* 0xffffffff00347802 */ /* 0x002fe40000000f00 */
[----:B------:R-:W-:Y:S02]  /*48b0*/  MOV R50, 0x48d0 ;  /* 0x000048d000327802 */ /* 0x000fe40000000f00 */
[----:B-----5:R-:W-:Y:S05]  /*48c0*/  CALL.REL.NOINC `($__internal_79_$__cuda_sm70_shflsync_idx_p) ;  /* 0x00004e8000007944 */ /* 0x020fea0003c00000 */
.L_x_1925:
[----:B------:R-:W-:Y:S05]  /*48d0*/  BRA.DIV ~URZ, `(.L_x_1926) ;  /* 0x000044c27f007947 */ /* 0x000fea000b800000 */
[----:B-----5:R-:W2:Y:S04]  /*48e0*/  SHFL.IDX PT, R92, R92, RZ, 0x1f ;  /* 0x00001fff5c5c7589 */ /* 0x020ea800000e0000 */
[----:B0-----:R0:W3:Y:S04]  /*48f0*/  SHFL.IDX PT, R53, R93, RZ, 0x1f ;  /* 0x00001fff5d357589 */ /* 0x0010e800000e0000 */
[----:B------:R-:W4:Y:S04]  /*4900*/  SHFL.UP PT, R144, R144, 0x1, RZ ;  /* 0x0420000090907989 */ /* 0x000f2800000e00ff */
[----:B------:R0:W1:Y:S02]  /*4910*/  SHFL.UP PT, R145, R147, 0x1, RZ ;  /* 0x0420000093917989 */ /* 0x00006400000e00ff */
.L_x_1975:
        /* <DEDUP_REMOVED lines=16> */
.L_x_1921:
[----:B0-----:R-:W-:Y:S05]  /*4a20*/  BSYNC B0 ;  /* 0x0000000000007941 */ /* 0x001fea0003800000 */
.L_x_1920:
[----:B------:R-:W-:Y:S01]  /*4a30*/  WARPSYNC 0xffffffff ;  /* 0xffffffff00007948 */ /* 0x000fe20003800000 */
[----:B------:R-:W-:Y:S01]  /*4a40*/  BAR.SYNC.DEFER_BLOCKING 0x0 ;  /* 0x0000000000007b1d */ /* 0x000fe20000010000 */
[----:B---3--:R-:W-:Y:S01]  /*4a50*/  FMUL.FTZ R50, R84, UR36 ;  /* 0x0000002454327c20 */ /* 0x008fe20008410000 */
        /* <DEDUP_REMOVED lines=12> */
[----:B------:R-:W-:Y:S02]  /*4b20*/  FMUL.FTZ R51, R121, R122 ;  /* 0x0000007a79337220 */ /* 0x000fe40000410000 */
        /* <DEDUP_REMOVED lines=17> */
[----:B------:R-:W-:Y:S01]  /*4c40*/  FMUL.FTZ R49, R115, R50 ;  /* 0x0000003273317220 */ /* 0x000fe20000410000 */
[----:B------:R-:W-:-:S04]  /*4c50*/  MOV R50, UR19 ;  /* 0x0000001300327c02 */ /* 0x000fc80008000f00 */
[----:B------:R-:W-:Y:S01]  /*4c60*/  ISETP.GE.OR P0, PT, R50, c[0x0][0x174], P0 ;  /* 0x00005d0032007a0c */ /* 0x000fe20000706670 */
[----:B------:R-:W-:Y:S02]  /*4c70*/  FMUL.FTZ R50, R75, UR36 ;  /* 0x000000244b327c20 */ /* 0x000fe40008410000 */
[----:B0-----:R-:W-:Y:S02]  /*4c80*/  FFMA.FTZ R126, R126, R48, R137 ;  /* 0x000000307e7e7223 */ /* 0x001fe40000010089 */
[----:B------:R-:W-:Y:S02]  /*4c90*/  FMUL.FTZ R48, R73, UR36 ;  /* 0x0000002449307c20 */ /* 0x000fe40008410000 */
[----:B------:R-:W-:Y:S02]  /*4ca0*/  FFMA.FTZ R140, R89, R126, R140 ;  /* 0x0000007e598c7223 */ /* 0x000fe4000001008c */
[----:B------:R-:W-:Y:S02]  /*4cb0*/  FFMA.FTZ R52, R111, R52, R48 ;  /* 0x000000346f347223 */ /* 0x000fe40000010030 */
[----:B------:R-:W-:-:S02]  /*4cc0*/  FFMA.FTZ R144, R94, R140, R139 ;  /* 0x0000008c5e907223 */ /* 0x000fc4000001008b */
[----:B------:R-:W-:Y:S02]  /*4cd0*/  FMUL.FTZ R48, R114, R49 ;  /* 0x0000003172307220 */ /* 0x000fe40000410000 */
[----:B------:R-:W-:Y:S02]  /*4ce0*/  FFMA.FTZ R142, R101, R144, R142 ;  /* 0x00000090658e7223 */ /* 0x000fe4000001008e */
[----:B------:R-:W-:Y:S02]  /*4cf0*/  FMUL.FTZ R51, R113, R48 ;  /* 0x0000003071337220 */ /* 0x000fe40000410000 */
[----:B------:R-:W-:Y:S02]  /*4d00*/  FFMA.FTZ R141, R108, R142, R141 ;  /* 0x0000008e6c8d7223 */ /* 0x000fe4000001008d */
[----:B------:R-:W-:Y:S02]  /*4d10*/  FMUL.FTZ R49, R74, UR36 ;  /* 0x000000244a317c20 */ /* 0x000fe40008410000 */
[----:B------:R-:W-:-:S02]  /*4d20*/  FFMA.FTZ R138, R111, R141, R138 ;  /* 0x0000008d6f8a7223 */ /* 0x000fc4000001008a */
[C---:B------:R-:W-:Y:S02]  /*4d30*/  FMUL.FTZ R48, R112.reuse, R51 ;  /* 0x0000003370307220 */ /* 0x040fe40000410000 */
[----:B------:R-:W-:Y:S02]  /*4d40*/  FFMA.FTZ R133, R112, R138, R133 ;  /* 0x0000008a70857223 */ /* 0x000fe40000010085 */
[----:B------:R-:W-:Y:S01]  /*4d50*/  FFMA.FTZ R52, R108, R52, R49 ;  /* 0x000000346c347223 */ /* 0x000fe20000010031 */
[----:B------:R-:W-:Y:S01]  /*4d60*/  HFMA2.MMA R49, -RZ, RZ, 0, 0 ;  /* 0x00000000ff317435 */ /* 0x000fe200000001ff */
[----:B------:R-:W-:Y:S02]  /*4d70*/  FFMA.FTZ R137, R113, R133, R136 ;  /* 0x0000008571897223 */ /* 0x000fe40000010088 */
[----:B------:R-:W-:Y:S01]  /*4d80*/  FMUL.FTZ R51, R111, R48 ;  /* 0x000000306f337220 */ /* 0x000fe20000410000 */
[----:B------:R-:W-:Y:S01]  /*4d90*/  MOV R48, 0x3f800000 ;  /* 0x3f80000000307802 */ /* 0x000fe20000000f00 */
[----:B------:R-:W-:-:S02]  /*4da0*/  FFMA.FTZ R135, R114, R137, R135 ;  /* 0x0000008972877223 */ /* 0x000fc40000010087 */
[----:B------:R-:W-:Y:S02]  /*4db0*/  FFMA.FTZ R52, R101, R52, R50 ;  /* 0x0000003465347223 */ /* 0x000fe40000010032 */
[----:B------:R-:W-:Y:S01]  /*4dc0*/  FFMA.FTZ R134, R115, R135, R134 ;  /* 0x0000008773867223 */ /* 0x000fe20000010086 */
[----:B------:R0:W1:Y:S01]  /*4dd0*/  @!P0 LDS.64 R48, [R54.X8+0x45e0] ;  /* 0x0045e00036308984 */ /* 0x0000620000008a00 */
[----:B------:R-:W-:Y:S01]  /*4de0*/  FMUL.FTZ R50, R108, R51 ;  /* 0x000000336c327220 */ /* 0x000fe20000410000 */
[----:B------:R-:W-:Y:S01]  /*4df0*/  ISETP.GT.U32.AND P0, PT, R4, 0x1f, PT ;  /* 0x0000001f0400780c */ /* 0x000fe20003f04070 */
[----:B------:R-:W-:Y:S02]  /*4e00*/  FFMA.FTZ R127, R116, R134, R127 ;  /* 0x00000086747f7223 */ /* 0x000fe4000001007f */
[----:B------:R-:W-:Y:S02]  /*4e10*/  FMUL.FTZ R51, R76, UR36 ;  /* 0x000000244c337c20 */ /* 0x000fe40008410000 */
[----:B------:R-:W-:-:S02]  /*4e20*/  FMUL.FTZ R53, R101, R50 ;  /* 0x0000003265357220 */ /* 0x000fc40000410000 */
[----:B------:R-:W-:Y:S02]  /*4e30*/  FFMA.FTZ R128, R117, R127, R128 ;  /* 0x0000007f75807223 */ /* 0x000fe40000010080 */
[C---:B------:R-:W-:Y:S02]  /*4e40*/  FFMA.FTZ R51, R94.reuse, R52, R51 ;  /* 0x000000345e337223 */ /* 0x040fe40000010033 */
[----:B------:R-:W-:Y:S02]  /*4e50*/  FMUL.FTZ R50, R77, UR36 ;  /* 0x000000244d327c20 */ /* 0x000fe40008410000 */
[----:B------:R-:W-:Y:S02]  /*4e60*/  FMUL.FTZ R52, R94, R53 ;  /* 0x000000355e347220 */ /* 0x000fe40000410000 */
[----:B------:R-:W-:Y:S02]  /*4e70*/  FFMA.FTZ R129, R118, R128, R129 ;  /* 0x0000008076817223 */ /* 0x000fe40000010081 */
[----:B------:R-:W-:-:S02]  /*4e80*/  FFMA.FTZ R51, R89, R51, R50 ;  /* 0x0000003359337223 */ /* 0x000fc40000010032 */
[----:B------:R-:W-:Y:S02]  /*4e90*/  FMUL.FTZ R50, R89, R52 ;  /* 0x0000003459327220 */ /* 0x000fe40000410000 */
[----:B------:R-:W-:-:S03]  /*4ea0*/  FFMA.FTZ R130, R119, R129, R130 ;  /* 0x0000008177827223 */ /* 0x000fc60000010082 */
[----:B------:R0:W-:Y:S01]  /*4eb0*/  STS.64 [R123.X8+0x36e0], R50 ;  /* 0x0036e0327b007388 */ /* 0x0001e20000008a00 */
[----:B------:R-:W-:-:S04]  /*4ec0*/  FFMA.FTZ R131, R120, R130, R131 ;  /* 0x0000008278837223 */ /* 0x000fc80000010083 */
[----:B------:R-:W-:Y:S01]  /*4ed0*/  FFMA.FTZ R132, R121, R131, R132 ;  /* 0x0000008379847223 */ /* 0x000fe20000010084 */
[----:B------:R-:W-:Y:S06]  /*4ee0*/  BAR.SYNC.DEFER_BLOCKING 0x0 ;  /* 0x0000000000007b1d */ /* 0x000fec0000010000 */
[----:B------:R-:W-:Y:S05]  /*4ef0*/  @P0 BRA `(.L_x_1928) ;  /* 0x0000041000000947 */ /* 0x000fea0003800000 */
[C---:B0-----:R-:W-:Y:S01]  /*4f00*/  IMAD R139, R4.reuse, 0x28, RZ ;  /* 0x00000028048b7824 */ /* 0x041fe200078e02ff */
[----:B------:R-:W-:-:S04]  /*4f10*/  LOP3.LUT R136, R4, 0x1f, RZ, 0xc0, !PT ;  /* 0x0000001f04887812 */ /* 0x000fc800078ec0ff */
[----:B------:R-:W-:Y:S01]  /*4f20*/  LDS.64 R50, [R139+0x36f0] ;  /* 0x0036f0008b327984 */ /* 0x000fe20000000a00 */
[C---:B------:R-:W-:Y:S02]  /*4f30*/  ISETP.GE.U32.AND P0, PT, R136.reuse, 0x10, PT ;  /* 0x000000108800780c */ /* 0x040fe40003f06070 */
[C---:B------:R-:W-:Y:S01]  /*4f40*/  ISETP.GE.U32.AND P1, PT, R136.reuse, 0x18, PT ;  /* 0x000000188800780c */ /* 0x040fe20003f26070 */
[----:B------:R-:W0:Y:S01]  /*4f50*/  LDS.64 R52, [R139+0x36f8] ;  /* 0x0036f8008b347984 */ /* 0x000e220000000a00 */
[C---:B------:R-:W-:Y:S02]  /*4f60*/  ISETP.GE.U32.AND P2, PT, R136.reuse, 0x1c, PT ;  /* 0x0000001c8800780c */ /* 0x040fe40003f46070 */
[C---:B------:R-:W-:Y:S01]  /*4f70*/  ISETP.GE.U32.AND P3, PT, R136.reuse, 0x1e, PT ;  /* 0x0000001e8800780c */ /* 0x040fe20003f66070 */
[----:B------:R-:W2:Y:S01]  /*4f80*/  LDS.64 R54, [R139+0x36e8] ;  /* 0x0036e8008b367984 */ /* 0x000ea20000000a00 */
[----:B------:R-:W-:-:S03]  /*4f90*/  ISETP.NE.AND P4, PT, R136, 0x1f, PT ;  /* 0x0000001f8800780c */ /* 0x000fc60003f85270 */
[----:B-----5:R-:W3:Y:S01]  /*4fa0*/  LDS.64 R92, [R139+0x36e0] ;  /* 0x0036e0008b5c7984 */ /* 0x020ee20000000a00 */
[C---:B0-----:R-:W-:Y:S02]  /*4fb0*/  FFMA.FTZ R53, R50.reuse, R53, R51 ;  /* 0x0000003532357223 */ /* 0x041fe40000010033 */
[----:B------:R-:W-:Y:S02]  /*4fc0*/  FMUL.FTZ R51, R50, R52 ;  /* 0x0000003432337220 */ /* 0x000fe40000410000 */
[C---:B--2---:R-:W-:Y:S02]  /*4fd0*/  FFMA.FTZ R53, R54.reuse, R53, R55 ;  /* 0x0000003536357223 */ /* 0x044fe40000010037 */
[----:B------:R-:W-:Y:S02]  /*4fe0*/  FMUL.FTZ R51, R54, R51 ;  /* 0x0000003336337220 */ /* 0x000fe40000410000 */
[C---:B---3--:R-:W-:Y:S02]  /*4ff0*/  FFMA.FTZ R53, R92.reuse, R53, R93 ;  /* 0x000000355c357223 */ /* 0x048fe4000001005d */
[----:B------:R-:W-:Y:S01]  /*5000*/  FMUL.FTZ R92, R92, R51 ;  /* 0x000000335c5c7220 */ /* 0x000fe20000410000 */
[----:B------:R-:W-:Y:S05]  /*5010*/  BRA.DIV ~URZ, `(.L_x_1929) ;  /* 0x00003f427f007947 */ /* 0x000fea000b800000 */
[----:B------:R0:W2:Y:S02]  /*5020*/  SHFL.DOWN PT, R55, R92, 0x1, 0x1f ;  /* 0x08201f005c377f89 */ /* 0x0000a400000e0000 */
.L_x_1976:
[----:B------:R-:W-:Y:S05]  /*5030*/  BRA.DIV ~URZ, `(.L_x_1930) ;  /* 0x00003fa27f007947 */ /* 0x000fea000b800000 */
[----:B------:R-:W3:Y:S04]  /*5040*/  SHFL.DOWN PT, R50, R53, 0x1, 0x1f ;  /* 0x08201f0035327f89 */ /* 0x000ee800000e0000 */
[----:B-1----:R-:W-:Y:S01]  /*5050*/  SHFL.IDX PT, R145, R48, RZ, 0x1f ;  /* 0x00001fff30917589 */ /* 0x002fe200000e0000 */
[----:B---3--:R-:W-:-:S02]  /*5060*/  @P4 FFMA.FTZ R53, R92, R50, R53 ;  /* 0x000000325c354223 */ /* 0x008fc40000010035 */
        /* <DEDUP_REMOVED lines=22> */
.L_x_1977:
        /* <DEDUP_REMOVED lines=20> */
.L_x_1928:
[----:B0-----:R-:W-:Y:S05]  /*5310*/  BSYNC B0 ;  /* 0x0000000000007941 */ /* 0x001fea0003800000 */
.L_x_1927:
[----:B------:R-:W-:Y:S01]  /*5320*/  WARPSYNC 0xffffffff ;  /* 0xffffffff00007948 */ /* 0x000fe20003800000 */
[----:B------:R-:W-:Y:S01]  /*5330*/  BAR.SYNC.DEFER_BLOCKING 0x0 ;  /* 0x0000000000007b1d */ /* 0x000fe20000010000 */
[----:B--2---:R-:W-:Y:S01]  /*5340*/  FMUL.FTZ R50, R81, UR36 ;  /* 0x0000002451327c20 */ /* 0x004fe20008410000 */
[----:B------:R-:W-:Y:S01]  /*5350*/  PRMT R54, RZ, 0x5410, R40 ;  /* 0x00005410ff367816 */ /* 0x000fe20000000028 */
[----:B------:R-:W-:Y:S01]  /*5360*/  FMUL.FTZ R52, R84, UR36 ;  /* 0x0000002454347c20 */ /* 0x000fe20008410000 */
[----:B-----5:R-:W-:Y:S01]  /*5370*/  MOV R93, UR34 ;  /* 0x00000022005d7c02 */ /* 0x020fe20008000f00 */
[----:B------:R-:W-:Y:S01]  /*5380*/  FMUL.FTZ R51, R78, UR36 ;  /* 0x000000244e337c20 */ /* 0x000fe20008410000 */
[----:B------:R-:W-:Y:S01]  /*5390*/  ISETP.NE.AND P0, PT, R4, RZ, PT ;  /* 0x000000ff0400720c */ /* 0x000fe20003f05270 */
[----:B------:R-:W-:Y:S01]  /*53a0*/  FMUL.FTZ R53, R57, UR36 ;  /* 0x0000002439357c20 */ /* 0x000fe20008410000 */
[----:B------:R-:W-:Y:S01]  /*53b0*/  PRMT R149, RZ, 0x7610, R47 ;  /* 0x00007610ff957816 */ /* 0x000fe2000000002f */
[----:B------:R-:W-:Y:S01]  /*53c0*/  FMUL.FTZ R146, R58, UR36 ;  /* 0x000000243a927c20 */ /* 0x000fe20008410000 */
[----:B------:R-:W-:Y:S01]  /*53d0*/  MOV R151, UR7 ;  /* 0x0000000700977c02 */ /* 0x000fe20008000f00 */
[----:B------:R-:W-:Y:S01]  /*53e0*/  FMUL.FTZ R143, R61, UR36 ;  /* 0x000000243d8f7c20 */ /* 0x000fe20008410000 */
[----:B------:R-:W-:Y:S01]  /*53f0*/  ULDC.64 UR30, c[0x0][0x298] ;  /* 0x0000a600001e7ab9 */ /* 0x000fe20000000a00 */
[----:B------:R-:W-:Y:S01]  /*5400*/  FMUL.FTZ R55, R64, UR36 ;  /* 0x0000002440377c20 */ /* 0x000fe20008410000 */
[----:B------:R-:W-:Y:S01]  /*5410*/  UIMAD UR30, UR35, UR30, URZ ;  /* 0x0000001e231e72a4 */ /* 0x000fe2000f8e023f */
[----:B------:R-:W-:Y:S01]  /*5420*/  FMUL.FTZ R92, R71, UR36 ;  /* 0x00000024475c7c20 */ /* 0x000fe20008410000 */
[----:B------:R-:W-:Y:S01]  /*5430*/  ULEA UR32, UR19, 0xfffff800, 0xb ;  /* 0xfffff80013207891 */ /* 0x000fe2000f8e583f */
[----:B------:R-:W-:Y:S01]  /*5440*/  FMUL.FTZ R136, R74, UR36 ;  /* 0x000000244a887c20 */ /* 0x000fe20008410000 */
[----:B------:R-:W-:Y:S01]  /*5450*/  UIMAD UR30, UR34, UR31, UR30 ;  /* 0x0000001f221e72a4 */ /* 0x000fe2000f8e021e */
[----:B------:R-:W-:Y:S01]  /*5460*/  FMUL.FTZ R147, R149, R90 ;  /* 0x0000005a95937220 */ /* 0x000fe20000410000 */
[----:B------:R-:W-:Y:S01]  /*5470*/  BSSY B0, `(.L_x_1931) ;  /* 0x00000e3000007945 */ /* 0x000fe20003800000 */
[----:B------:R-:W0:Y:S04]  /*5480*/  LDS R139, [R123.X8+0x36e4] ;  /* 0x0036e4007b8b7984 */ /* 0x000e280000008800 */
[----:B-1----:R1:W-:Y:S01]  /*5490*/  @!P0 STS.64 [R151.X8+0x45e0], R48 ;  /* 0x0045e03097008388 */ /* 0x0023e20000008a00 */
[----:B0-----:R-:W-:-:S02]  /*54a0*/  FFMA.FTZ R139, R139, R122, R50 ;  /* 0x0000007a8b8b7223 */ /* 0x001fc40000010032 */
[----:B------:R-:W-:Y:S02]  /*54b0*/  FMUL.FTZ R122, R80, UR36 ;  /* 0x00000024507a7c20 */ /* 0x000fe40008410000 */
[-C--:B------:R-:W-:Y:S02]  /*54c0*/  FFMA.FTZ R52, R121, R139.reuse, R52 ;  /* 0x0000008b79347223 */ /* 0x080fe40000010034 */
[----:B------:R-:W-:Y:S02]  /*54d0*/  FMUL.FTZ R50, R62, UR36 ;  /* 0x000000243e327c20 */ /* 0x000fe40008410000 */
[----:B------:R-:W-:Y:S01]  /*54e0*/  FFMA.FTZ R120, R120, R52, R51 ;  /* 0x0000003478787223 */ /* 0x000fe20000010033 */
[----:B------:R-:W-:Y:S01]  /*54f0*/  HFMA2.MMA R51, -RZ, RZ, 0, 0 ;  /* 0x00000000ff337435 */ /* 0x000fe200000001ff */
[----:B------:R-:W-:Y:S02]  /*5500*/  FMUL.FTZ R148, R110, R139 ;  /* 0x0000008b6e947220 */ /* 0x000fe40000410000 */
[----:B------:R-:W-:-:S02]  /*5510*/  FFMA.FTZ R122, R119, R120, R122 ;  /* 0x00000078777a7223 */ /* 0x000fc4000001007a */
[----:B------:R-:W-:Y:S02]  /*5520*/  FMUL.FTZ R150, R139, UR33 ;  /* 0x000000218b967c20 */ /* 0x000fe40008410000 */
[----:B------:R-:W-:Y:S02]  /*5530*/  FFMA.FTZ R53, R118, R122, R53 ;  /* 0x0000007a76357223 */ /* 0x000fe40000010035 */
[----:B------:R-:W-:Y:S02]  /*5540*/  FFMA.FTZ R39, R148, R90, R39 ;  /* 0x0000005a94277223 */ /* 0x000fe40000010027 */
[----:B------:R-:W-:-:S04]  /*5550*/  FFMA.FTZ R146, R117, R53, R146 ;  /* 0x0000003575927223 */ /* 0x000fc80000010092 */
[----:B------:R-:W-:-:S04]  /*5560*/  FFMA.FTZ R143, R116, R146, R143 ;  /* 0x00000092748f7223 */ /* 0x000fc8000001008f */
[----:B------:R-:W-:Y:S01]  /*5570*/  FFMA.FTZ R119, R115, R143, R50 ;  /* 0x0000008f73777223 */ /* 0x000fe20000010032 */
[----:B------:R-:W-:Y:S01]  /*5580*/  MOV R50, R4 ;  /* 0x0000000400327202 */ /* 0x000fe20000000f00 */
[----:B------:R-:W-:Y:S02]  /*5590*/  FFMA.FTZ R115, R77, R126, RZ ;  /* 0x0000007e4d737223 */ /* 0x000fe400000100ff */
[----:B------:R-:W-:Y:S02]  /*55a0*/  FFMA.FTZ R55, R114, R119, R55 ;  /* 0x0000007772377223 */ /* 0x000fe40000010037 */
[----:B------:R-:W-:Y:S01]  /*55b0*/  IMAD.WIDE.U32 R50, R93, c[0x0][0x298], R50 ;  /* 0x0000a6005d327a25 */ /* 0x000fe200078e0032 */
[----:B------:R-:W-:-:S03]  /*55c0*/  PRMT R93, RZ, 0x7610, R40 ;  /* 0x00007610ff5d7816 */ /* 0x000fc60000000028 */
[----:B------:R-:W-:Y:S01]  /*55d0*/  FFMA.FTZ R113, R113, R55, R92 ;  /* 0x0000003771717223 */ /* 0x000fe2000001005c */
[----:B------:R-:W-:Y:S01]  /*55e0*/  IADD3 R51, R51, UR30, RZ ;  /* 0x0000001e33337c10 */ /* 0x000fe2000fffe0ff */
[----:B------:R-:W-:Y:S01]  /*55f0*/  FMUL.FTZ R92, R54, R69 ;  /* 0x00000045365c7220 */ /* 0x000fe20000410000 */
[----:B------:R-:W-:Y:S01]  /*5600*/  ULDC.64 UR30, c[0x0][0x2a0] ;  /* 0x0000a800001e7ab9 */ /* 0x000fe20000000a00 */
[----:B------:R-:W-:Y:S01]  /*5610*/  FMUL.FTZ R114, R72, UR36 ;  /* 0x0000002448727c20 */ /* 0x000fe20008410000 */
[----:B------:R-:W-:Y:S01]  /*5620*/  UIMAD UR30, UR37, UR30, URZ ;  /* 0x0000001e251e72a4 */ /* 0x000fe2000f8e023f */
[----:B------:R-:W-:Y:S01]  /*5630*/  FFMA.FTZ R126, R87, -R92, R126 ;  /* 0x8000005c577e7223 */ /* 0x000fe2000001007e */
[----:B------:R-:W-:Y:S01]  /*5640*/  PRMT R92, RZ, 0x5410, R41 ;  /* 0x00005410ff5c7816 */ /* 0x000fe20000000029 */
[----:B------:R-:W-:Y:S01]  /*5650*/  FFMA.FTZ R116, R76, R140, R115 ;  /* 0x0000008c4c747223 */ /* 0x000fe20000010073 */
[----:B------:R-:W-:Y:S01]  /*5660*/  PRMT R115, RZ, 0x7610, R41 ;  /* 0x00007610ff737816 */ /* 0x000fe20000000029 */
[----:B------:R-:W-:Y:S01]  /*5670*/  FMUL.FTZ R117, R93, R70 ;  /* 0x000000465d757220 */ /* 0x000fe20000410000 */
[----:B------:R-:W-:Y:S01]  /*5680*/  UIMAD UR30, UR18, UR31, UR30 ;  /* 0x0000001f121e72a4 */ /* 0x000fe2000f8e021e */
[----:B------:R-:W-:-:S02]  /*5690*/  FFMA.FTZ R114, R112, R113, R114 ;  /* 0x0000007170727223 */ /* 0x000fc40000010072 */
[----:B------:R-:W-:Y:S02]  /*56a0*/  FMUL.FTZ R112, R92, R67 ;  /* 0x000000435c707220 */ /* 0x000fe40000410000 */
[----:B------:R-:W-:Y:S02]  /*56b0*/  FFMA.FTZ R140, R95, -R117, R140 ;  /* 0x800000755f8c7223 */ /* 0x000fe4000001008c */
[----:B------:R-:W-:Y:S02]  /*56c0*/  FMUL.FTZ R118, R115, R68 ;  /* 0x0000004473767220 */ /* 0x000fe40000410000 */
[----:B------:R-:W-:Y:S02]  /*56d0*/  FFMA.FTZ R117, R75, R144, R116 ;  /* 0x000000904b757223 */ /* 0x000fe40000010074 */
[----:B------:R-:W-:Y:S02]  /*56e0*/  FMUL.FTZ R116, R73, UR36 ;  /* 0x0000002449747c20 */ /* 0x000fe40008410000 */
[----:B------:R-:W-:-:S02]  /*56f0*/  FFMA.FTZ R144, R91, -R112, R144 ;  /* 0x800000705b907223 */ /* 0x000fc40000010090 */
[----:B------:R-:W-:Y:S02]  /*5700*/  FFMA.FTZ R112, R97, -R118, R142 ;  /* 0x8000007661707223 */ /* 0x000fe4000001008e */
[----:B------:R-:W-:Y:S02]  /*5710*/  FFMA.FTZ R142, R74, R142, R117 ;  /* 0x0000008e4a8e7223 */ /* 0x000fe40000010075 */
[----:B------:R-:W-:Y:S01]  /*5720*/  FFMA.FTZ R117, R111, R114, R116 ;  /* 0x000000726f757223 */ /* 0x000fe20000010074 */
[----:B------:R-:W-:Y:S01]  /*5730*/  PRMT R116, RZ, 0x5410, R42 ;  /* 0x00005410ff747816 */ /* 0x000fe2000000002a */
[----:B------:R-:W-:Y:S01]  /*5740*/  FFMA.FTZ R121, R73, R141, R142 ;  /* 0x0000008d49797223 */ /* 0x000fe2000001008e */
[----:B------:R-:W-:Y:S01]  /*5750*/  PRMT R111, RZ, 0x7610, R42 ;  /* 0x00007610ff6f7816 */ /* 0x000fe2000000002a */
[----:B------:R-:W-:Y:S01]  /*5760*/  FFMA.FTZ R136, R108, R117, R136 ;  /* 0x000000756c887223 */ /* 0x000fe20000010088 */
[----:B------:R-:W-:Y:S01]  /*5770*/  PRMT R108, RZ, 0x5410, R43 ;  /* 0x00005410ff6c7816 */ /* 0x000fe2000000002b */
[----:B------:R-:W-:Y:S01]  /*5780*/  FMUL.FTZ R118, R116, R65 ;  /* 0x0000004174767220 */ /* 0x000fe20000410000 */
[----:B------:R-:W-:Y:S01]  /*5790*/  P2R R142, PR, RZ, 0x1 ;  /* 0x00000001ff8e7803 */ /* 0x000fe20000000000 */
[----:B------:R-:W-:-:S02]  /*57a0*/  FMUL.FTZ R123, R111, R66 ;  /* 0x000000426f7b7220 */ /* 0x000fc40000410000 */
[----:B------:R-:W-:Y:S02]  /*57b0*/  FFMA.FTZ R141, R96, -R118, R141 ;  /* 0x80000076608d7223 */ /* 0x000fe4000001008d */
[----:B------:R-:W-:Y:S02]  /*57c0*/  FFMA.FTZ R118, R99, -R123, R138 ;  /* 0x8000007b63767223 */ /* 0x000fe4000001008a */
[----:B------:R-:W-:Y:S01]  /*57d0*/  FFMA.FTZ R138, R72, R138, R121 ;  /* 0x0000008a488a7223 */ /* 0x000fe20000010079 */
[----:B------:R-:W-:Y:S01]  /*57e0*/  PRMT R121, RZ, 0x7610, R43 ;  /* 0x00007610ff797816 */ /* 0x000fe2000000002b */
[----:B------:R-:W-:Y:S02]  /*57f0*/  FMUL.FTZ R123, R108, R63 ;  /* 0x0000003f6c7b7220 */ /* 0x000fe40000410000 */
[----:B------:R-:W-:Y:S02]  /*5800*/  FFMA.FTZ R138, R71, R133, R138 ;  /* 0x00000085478a7223 */ /* 0x000fe4000001008a */
[----:B------:R-:W-:-:S02]  /*5810*/  FMUL.FTZ R145, R121, R60 ;  /* 0x0000003c79917220 */ /* 0x000fc40000410000 */
[----:B------:R-:W-:Y:S02]  /*5820*/  FMUL.FTZ R142, R75, UR36 ;  /* 0x000000244b8e7c20 */ /* 0x000fe40008410000 */
[----:B------:R-:W-:Y:S02]  /*5830*/  FFMA.FTZ R133, R98, -R123, R133 ;  /* 0x8000007b62857223 */ /* 0x000fe40000010085 */
[----:B------:R-:W-:Y:S02]  /*5840*/  FFMA.FTZ R123, R102, -R145, R137 ;  /* 0x80000091667b7223 */ /* 0x000fe40000010089 */
[----:B------:R-:W-:Y:S02]  /*5850*/  FFMA.FTZ R145, R64, R137, R138 ;  /* 0x0000008940917223 */ /* 0x000fe4000001008a */
[----:B------:R-:W-:Y:S01]  /*5860*/  FFMA.FTZ R138, R101, R136, R142 ;  /* 0x00000088658a7223 */ /* 0x000fe2000001008e */
[----:B------:R-:W-:Y:S01]  /*5870*/  PRMT R142, RZ, 0x5410, R44 ;  /* 0x00005410ff8e7816 */ /* 0x000fe2000000002c */
[----:B------:R-:W-:-:S02]  /*5880*/  FMUL.FTZ R137, R76, UR36 ;  /* 0x000000244c897c20 */ /* 0x000fc40008410000 */
[----:B------:R-:W-:Y:S02]  /*5890*/  FFMA.FTZ R145, R62, R135, R145 ;  /* 0x000000873e917223 */ /* 0x000fe40000010091 */
[----:B------:R-:W-:Y:S02]  /*58a0*/  FMUL.FTZ R101, R142, R59 ;  /* 0x0000003b8e657220 */ /* 0x000fe40000410000 */
[----:B------:R-:W-:Y:S02]  /*58b0*/  FFMA.FTZ R94, R94, R138, R137 ;  /* 0x0000008a5e5e7223 */ /* 0x000fe40000010089 */
[----:B------:R-:W-:Y:S02]  /*58c0*/  FMUL.FTZ R137, R77, UR36 ;  /* 0x000000244d897c20 */ /* 0x000fe40008410000 */
[----:B------:R-:W-:Y:S02]  /*58d0*/  FFMA.FTZ R101, R100, -R101, R135 ;  /* 0x8000006564657223 */ /* 0x000fe40000010087 */
[----:B------:R-:W-:Y:S01]  /*58e0*/  FFMA.FTZ R135, R110, -R147, R132 ;  /* 0x800000936e877223 */ /* 0x000fe20000010084 */
[----:B------:R-:W-:Y:S01]  /*58f0*/  SHF.L.U32 R147, R4, 0x4, RZ ;  /* 0x0000000404937819 */ /* 0x000fe200000006ff */
[----:B------:R-:W-:-:S02]  /*5900*/  FFMA.FTZ R110, R89, R94, R137 ;  /* 0x0000005e596e7223 */ /* 0x000fc40000010089 */
[----:B------:R-:W-:Y:S01]  /*5910*/  FMUL.FTZ R150, R135, R150 ;  /* 0x0000009687967220 */ /* 0x000fe20000410000 */
[C---:B------:R-:W-:Y:S01]  /*5920*/  IADD3 R152, R147.reuse, 0x1, RZ ;  /* 0x0000000193987810 */ /* 0x040fe20007ffe0ff */
[----:B-1----:R-:W-:Y:S01]  /*5930*/  FMUL.FTZ R49, R110, R69 ;  /* 0x000000456e317220 */ /* 0x002fe20000410000 */
[-C--:B------:R-:W-:Y:S01]  /*5940*/  LEA.HI.SX32 R137, R147, R147.reuse, 0x1b ;  /* 0x0000009393897211 */ /* 0x080fe200078fdaff */
[----:B------:R-:W-:Y:S01]  /*5950*/  FFMA.FTZ R148, R149, R148, R150 ;  /* 0x0000009495947223 */ /* 0x000fe20000010096 */
[----:B------:R-:W-:Y:S01]  /*5960*/  LEA.HI.SX32 R154, R152, R147, 0x1b ;  /* 0x00000093989a7211 */ /* 0x000fe200078fdaff */
[----:B------:R-:W-:Y:S01]  /*5970*/  FMUL.FTZ R152, R94, R70 ;  /* 0x000000465e987220 */ /* 0x000fe20000410000 */
[----:B------:R-:W-:Y:S01]  /*5980*/  IADD3 R156, R147, 0x3, RZ ;  /* 0x00000003939c7810 */ /* 0x000fe20007ffe0ff */
[----:B------:R-:W-:Y:S02]  /*5990*/  FFMA.FTZ R89, R126, R49, RZ ;  /* 0x000000317e597223 */ /* 0x000fe400000100ff */
[----:B------:R-:W-:Y:S01]  /*59a0*/  FMUL.FTZ R150, R139, R90 ;  /* 0x0000005a8b967220 */ /* 0x000fe20000410000 */
[----:B------:R-:W-:Y:S01]  /*59b0*/  LEA.HI.SX32 R155, R156, R147, 0x1b ;  /* 0x000000939c9b7211 */ /* 0x000fe200078fdaff */
[----:B------:R-:W-:-:S02]  /*59c0*/  FMUL.FTZ R48, R54, R49 ;  /* 0x0000003136307220 */ /* 0x000fc40000410000 */
[-C--:B------:R-:W-:Y:S02]  /*59d0*/  FMUL.FTZ R139, R93, R152.reuse ;  /* 0x000000985d8b7220 */ /* 0x080fe40000410000 */
[----:B------:R-:W-:Y:S01]  /*59e0*/  FFMA.FTZ R49, R140, R152, R89 ;  /* 0x000000988c317223 */ /* 0x000fe20000010059 */
[----:B------:R-:W-:Y:S01]  /*59f0*/  IADD3 R152, R147, 0x2, RZ ;  /* 0x0000000293987810 */ /* 0x000fe20007ffe0ff */
[-C--:B------:R-:W-:Y:S01]  /*5a00*/  FMUL.FTZ R135, R135, R150.reuse ;  /* 0x0000009687877220 */ /* 0x080fe20000410000 */
[----:B------:R0:W-:Y:S01]  /*5a10*/  STS [R137.X4+0x1090], R48 ;  /* 0x0010903089007388 */ /* 0x0001e20000004800 */
[----:B------:R-:W-:Y:S01]  /*5a20*/  FMUL.FTZ R150, R149, R150 ;  /* 0x0000009695967220 */ /* 0x000fe20000410000 */
[----:B------:R-:W-:Y:S01]  /*5a30*/  LEA.HI.SX32 R158, R152, R147, 0x1b ;  /* 0x00000093989e7211 */ /* 0x000fe200078fdaff */
[----:B------:R-:W-:Y:S01]  /*5a40*/  FMUL.FTZ R149, R138, R67 ;  /* 0x000000438a957220 */ /* 0x000fe20000410000 */
[----:B------:R1:W-:Y:S01]  /*5a50*/  STS [R154.X4+0x1094], R139 ;  /* 0x0010948b9a007388 */ /* 0x0003e20000004800 */
[----:B------:R-:W-:Y:S01]  /*5a60*/  FMUL.FTZ R152, R136, R68 ;  /* 0x0000004488987220 */ /* 0x000fe20000410000 */
[----:B------:R-:W-:Y:S01]  /*5a70*/  PRMT R89, RZ, 0x7610, R44 ;  /* 0x00007610ff597816 */ /* 0x000fe2000000002c */
[----:B------:R-:W-:-:S02]  /*5a80*/  FFMA.FTZ R151, R144, R149, R49 ;  /* 0x0000009590977223 */ /* 0x000fc40000010031 */
[----:B------:R-:W-:Y:S02]  /*5a90*/  FFMA.FTZ R153, R61, R134, R145 ;  /* 0x000000863d997223 */ /* 0x000fe40000010091 */
[-C--:B0-----:R-:W-:Y:S02]  /*5aa0*/  FMUL.FTZ R48, R115, R152.reuse ;  /* 0x0000009873307220 */ /* 0x081fe40000410000 */
[----:B------:R-:W-:Y:S02]  /*5ab0*/  FFMA.FTZ R152, R112, R152, R151 ;  /* 0x0000009870987223 */ /* 0x000fe40000010097 */
[----:B-1----:R-:W-:Y:S02]  /*5ac0*/  FMUL.FTZ R139, R117, R65 ;  /* 0x00000041758b7220 */ /* 0x002fe40000410000 */
[----:B------:R-:W-:Y:S02]  /*5ad0*/  FMUL.FTZ R154, R114, R66 ;  /* 0x00000042729a7220 */ /* 0x000fe40000410000 */
[----:B------:R-:W-:-:S02]  /*5ae0*/  FFMA.FTZ R145, R141, R139, R152 ;  /* 0x0000008b8d917223 */ /* 0x000fc40000010098 */
[----:B------:R-:W-:Y:S02]  /*5af0*/  FMUL.FTZ R149, R92, R149 ;  /* 0x000000955c957220 */ /* 0x000fe40000410000 */
[----:B------:R-:W-:Y:S02]  /*5b00*/  FMUL.FTZ R49, R89, R82 ;  /* 0x0000005259317220 */ /* 0x000fe40000410000 */
[----:B------:R-:W-:Y:S01]  /*5b10*/  FMUL.FTZ R147, R113, R63 ;  /* 0x0000003f71937220 */ /* 0x000fe20000410000 */
[----:B------:R0:W-:Y:S01]  /*5b20*/  STS [R158.X4+0x1098], R149 ;  /* 0x001098959e007388 */ /* 0x0001e20000004800 */
[----:B------:R-:W-:Y:S01]  /*5b30*/  FFMA.FTZ R156, R118, R154, R145 ;  /* 0x0000009a769c7223 */ /* 0x000fe20000010091 */
[--C-:B------:R-:W-:Y:S01]  /*5b40*/  PRMT R145, RZ, 0x7610, R45.reuse ;  /* 0x00007610ff917816 */ /* 0x100fe2000000002d */
[----:B------:R-:W-:Y:S01]  /*5b50*/  FFMA.FTZ R49, R104, -R49, R134 ;  /* 0x8000003168317223 */ /* 0x000fe20000010086 */
[----:B------:R1:W-:Y:S01]  /*5b60*/  STS [R155.X4+0x109c], R48 ;  /* 0x00109c309b007388 */ /* 0x0003e20000004800 */
[----:B------:R-:W-:Y:S01]  /*5b70*/  PRMT R134, RZ, 0x5410, R45 ;  /* 0x00005410ff867816 */ /* 0x000fe2000000002d */
[----:B------:R-:W-:-:S02]  /*5b80*/  FFMA.FTZ R156, R133, R147, R156 ;  /* 0x00000093859c7223 */ /* 0x000fc4000001009c */
[----:B------:R-:W-:Y:S01]  /*5b90*/  FMUL.FTZ R152, R116, R139 ;  /* 0x0000008b74987220 */ /* 0x000fe20000410000 */
[----:B------:R-:W-:Y:S01]  /*5ba0*/  STS [R137.X4+0x10cc], R150 ;  /* 0x0010cc9689007388 */ /* 0x000fe20000004800 */
[----:B------:R-:W-:Y:S02]  /*5bb0*/  FMUL.FTZ R160, R134, R79 ;  /* 0x0000004f86a07220 */ /* 0x000fe40000410000 */
[----:B0-----:R-:W-:Y:S01]  /*5bc0*/  FMUL.FTZ R158, R108, R147 ;  /* 0x000000936c9e7220 */ /* 0x001fe20000410000 */
[----:B------:R0:W-:Y:S01]  /*5bd0*/  STS [R137.X4+0x10a0], R152 ;  /* 0x0010a09889007388 */ /* 0x0001e20000004800 */
[----:B-1----:R-:W-:Y:S02]  /*5be0*/  FMUL.FTZ R48, R55, R60 ;  /* 0x0000003c37307220 */ /* 0x002fe40000410000 */
[----:B------:R-:W-:Y:S01]  /*5bf0*/  FMUL.FTZ R154, R111, R154 ;  /* 0x0000009a6f9a7220 */ /* 0x000fe20000410000 */
[----:B------:R-:W-:Y:S01]  /*5c00*/  STS [R137.X4+0x10a8], R158 ;  /* 0x0010a89e89007388 */ /* 0x000fe20000004800 */
[----:B------:R-:W-:-:S02]  /*5c10*/  FFMA.FTZ R156, R123, R48, R156 ;  /* 0x000000307b9c7223 */ /* 0x000fc4000001009c */
[----:B------:R-:W-:Y:S01]  /*5c20*/  FMUL.FTZ R48, R121, R48 ;  /* 0x0000003079307220 */ /* 0x000fe20000410000 */
[----:B------:R-:W-:Y:S01]  /*5c30*/  STS [R137.X4+0x10a4], R154 ;  /* 0x0010a49a89007388 */ /* 0x000fe20000004800 */
[----:B------:R-:W-:Y:S01]  /*5c40*/  FFMA.FTZ R153, R58, R127, R153 ;  /* 0x0000007f3a997223 */ /* 0x000fe20000010099 */
[----:B0-----:R-:W-:Y:S01]  /*5c50*/  PRMT R152, RZ, 0x5410, R46 ;  /* 0x00005410ff987816 */ /* 0x001fe2000000002e */
[----:B------:R-:W-:Y:S01]  /*5c60*/  FMUL.FTZ R147, R145, R86 ;  /* 0x0000005691937220 */ /* 0x000fe20000410000 */
[----:B------:R0:W-:Y:S01]  /*5c70*/  STS [R137.X4+0x10ac], R48 ;  /* 0x0010ac3089007388 */ /* 0x0001e20000004800 */
[----:B------:R-:W-:Y:S02]  /*5c80*/  FFMA.FTZ R139, R103, -R160, R127 ;  /* 0x800000a0678b7223 */ /* 0x000fe4000001007f */
[----:B------:R-:W-:Y:S02]  /*5c90*/  FMUL.FTZ R127, R119, R59 ;  /* 0x0000003b777f7220 */ /* 0x000fe40000410000 */
[----:B------:R-:W-:-:S02]  /*5ca0*/  FFMA.FTZ R153, R57, R128, R153 ;  /* 0x0000008039997223 */ /* 0x000fc40000010099 */
[----:B------:R-:W-:Y:S02]  /*5cb0*/  FFMA.FTZ R147, R106, -R147, R128 ;  /* 0x800000936a937223 */ /* 0x000fe40000010080 */
[----:B------:R-:W-:Y:S01]  /*5cc0*/  FMUL.FTZ R128, R152, R83 ;  /* 0x0000005398807220 */ /* 0x000fe20000410000 */
[----:B0-----:R-:W-:Y:S01]  /*5cd0*/  PRMT R48, RZ, 0x7610, R46 ;  /* 0x00007610ff307816 */ /* 0x001fe2000000002e */
[-C--:B------:R-:W-:Y:S02]  /*5ce0*/  FFMA.FTZ R156, R101, R127.reuse, R156 ;  /* 0x0000007f659c7223 */ /* 0x080fe4000001009c */
[----:B------:R-:W-:Y:S02]  /*5cf0*/  FMUL.FTZ R154, R143, R82 ;  /* 0x000000528f9a7220 */ /* 0x000fe40000410000 */
[----:B------:R-:W-:Y:S02]  /*5d00*/  FMUL.FTZ R160, R142, R127 ;  /* 0x0000007f8ea07220 */ /* 0x000fe40000410000 */
[----:B------:R-:W-:-:S02]  /*5d10*/  FFMA.FTZ R153, R80, R129, R153 ;  /* 0x0000008150997223 */ /* 0x000fc40000010099 */
[----:B------:R-:W-:Y:S01]  /*5d20*/  FMUL.FTZ R127, R48, R88 ;  /* 0x00000058307f7220 */ /* 0x000fe20000410000 */
[----:B------:R0:W-:Y:S01]  /*5d30*/  STS [R137.X4+0x10b0], R160 ;  /* 0x0010b0a089007388 */ /* 0x0001e20000004800 */
[----:B------:R-:W-:Y:S02]  /*5d40*/  FFMA.FTZ R149, R105, -R128, R129 ;  /* 0x8000008069957223 */ /* 0x000fe40000010081 */
[-C--:B------:R-:W-:Y:S02]  /*5d50*/  FMUL.FTZ R158, R89, R154.reuse ;  /* 0x0000009a599e7220 */ /* 0x080fe40000410000 */
[----:B------:R-:W-:Y:S02]  /*5d60*/  FMUL.FTZ R128, R143, UR33 ;  /* 0x000000218f807c20 */ /* 0x000fe40008410000 */
[----:B------:R-:W-:Y:S01]  /*5d70*/  FFMA.FTZ R156, R49, R154, R156 ;  /* 0x0000009a319c7223 */ /* 0x000fe2000001009c */
[----:B------:R-:W-:Y:S01]  /*5d80*/  PRMT R154, RZ, 0x5410, R47 ;  /* 0x00005410ff9a7816 */ /* 0x000fe2000000002f */
[----:B------:R-:W-:Y:S01]  /*5d90*/  FFMA.FTZ R153, R78, R130, R153 ;  /* 0x000000824e997223 */ /* 0x000fe20000010099 */
[----:B------:R1:W-:Y:S01]  /*5da0*/  STS [R137.X4+0x10b4], R158 ;  /* 0x0010b49e89007388 */ /* 0x0003e20000004800 */
[----:B------:R-:W-:-:S02]  /*5db0*/  FFMA.FTZ R130, R109, -R127, R130 ;  /* 0x8000007f6d827223 */ /* 0x000fc40000010082 */
[----:B------:R-:W-:Y:S02]  /*5dc0*/  FMUL.FTZ R127, R49, R128 ;  /* 0x00000080317f7220 */ /* 0x000fe40000410000 */
[----:B------:R-:W-:Y:S02]  /*5dd0*/  FMUL.FTZ R128, R146, UR33 ;  /* 0x0000002192807c20 */ /* 0x000fe40008410000 */
[----:B0-----:R-:W-:Y:S02]  /*5de0*/  FMUL.FTZ R160, R154, R85 ;  /* 0x000000559aa07220 */ /* 0x001fe40000410000 */
[----:B------:R-:W-:Y:S02]  /*5df0*/  FMUL.FTZ R103, R103, R146 ;  /* 0x0000009267677220 */ /* 0x000fe40000410000 */
[----:B------:R-:W-:Y:S02]  /*5e00*/  FMUL.FTZ R49, R146, R79 ;  /* 0x0000004f92317220 */ /* 0x000fe40000410000 */
[----:B------:R-:W-:-:S02]  /*5e10*/  FMUL.FTZ R104, R104, R143 ;  /* 0x0000008f68687220 */ /* 0x000fc40000410000 */
[----:B------:R-:W-:Y:S02]  /*5e20*/  FMUL.FTZ R129, R139, R128 ;  /* 0x000000808b817220 */ /* 0x000fe40000410000 */
[----:B------:R-:W-:Y:S02]  /*5e30*/  FMUL.FTZ R146, R53, UR33 ;  /* 0x0000002135927c20 */ /* 0x000fe40008410000 */
[----:B------:R-:W-:Y:S02]  /*5e40*/  FFMA.FTZ R128, R84, R131, R153 ;  /* 0x0000008354807223 */ /* 0x000fe40000010099 */
[----:B------:R-:W-:Y:S01]  /*5e50*/  FFMA.FTZ R143, R107, -R160, R131 ;  /* 0x800000a06b8f7223 */ /* 0x000fe20000010083 */
[----:B------:R-:W-:Y:S01]  /*5e60*/  MOV R131, UR18 ;  /* 0x0000001200837c02 */ /* 0x000fe20008000f00 */
[----:B------:R-:W-:Y:S02]  /*5e70*/  FMUL.FTZ R160, R122, UR33 ;  /* 0x000000217aa07c20 */ /* 0x000fe40008410000 */
[----:B------:R-:W-:-:S02]  /*5e80*/  FMUL.FTZ R106, R106, R53 ;  /* 0x000000356a6a7220 */ /* 0x000fc40000410000 */
[----:B------:R-:W-:Y:S02]  /*5e90*/  FMUL.FTZ R146, R147, R146 ;  /* 0x0000009293927220 */ /* 0x000fe40000410000 */
[C---:B------:R-:W-:Y:S02]  /*5ea0*/  FFMA.FTZ R129, R134.reuse, R103, R129 ;  /* 0x0000006786817223 */ /* 0x040fe40000010081 */
[-C--:B------:R-:W-:Y:S02]  /*5eb0*/  FMUL.FTZ R134, R134, R49.reuse ;  /* 0x0000003186867220 */ /* 0x080fe40000410000 */
[----:B------:R-:W-:Y:S02]  /*5ec0*/  FFMA.FTZ R156, R139, R49, R156 ;  /* 0x000000318b9c7223 */ /* 0x000fe4000001009c */
[----:B-1----:R-:W-:Y:S01]  /*5ed0*/  FMUL.FTZ R158, R53, R86 ;  /* 0x00000056359e7220 */ /* 0x002fe20000410000 */
[----:B------:R0:W-:Y:S01]  /*5ee0*/  STS [R137.X4+0x10b8], R134 ;  /* 0x0010b88689007388 */ /* 0x0001e20000004800 */
[----:B------:R-:W-:-:S04]  /*5ef0*/  IMAD.WIDE.U32 R50, R131, c[0x0][0x2a0], R50 ;  /* 0x0000a80083327a25 */ /* 0x000fc800078e0032 */
[----:B------:R-:W-:Y:S01]  /*5f00*/  FMUL.FTZ R105, R105, R122 ;  /* 0x0000007a69697220 */ /* 0x000fe20000410000 */
[----:B------:R-:W-:Y:S01]  /*5f10*/  IADD3 R151, R51, UR30, RZ ;  /* 0x0000001e33977c10 */ /* 0x000fe2000fffe0ff */
[----:B------:R-:W-:Y:S02]  /*5f20*/  FMUL.FTZ R49, R122, R83 ;  /* 0x000000537a317220 */ /* 0x000fe40000410000 */
[----:B------:R-:W-:Y:S02]  /*5f30*/  FMUL.FTZ R131, R149, R160 ;  /* 0x000000a095837220 */ /* 0x000fe40000410000 */
[----:B------:R-:W-:Y:S02]  /*5f40*/  FFMA.FTZ R122, R145, R106, R146 ;  /* 0x0000006a917a7223 */ /* 0x000fe40000010092 */
[----:B------:R-:W-:Y:S02]  /*5f50*/  FMUL.FTZ R53, R120, UR33 ;  /* 0x0000002178357c20 */ /* 0x000fe40008410000 */
[----:B------:R-:W-:-:S02]  /*5f60*/  FMUL.FTZ R146, R52, UR33 ;  /* 0x0000002134927c20 */ /* 0x000fc40008410000 */
[-C--:B------:R-:W-:Y:S02]  /*5f70*/  FFMA.FTZ R156, R147, R158.reuse, R156 ;  /* 0x0000009e939c7223 */ /* 0x080fe4000001009c */
[----:B0-----:R-:W-:Y:S01]  /*5f80*/  FMUL.FTZ R134, R145, R158 ;  /* 0x0000009e91867220 */ /* 0x001fe20000410000 */
[----:B------:R-:W-:Y:S01]  /*5f90*/  MOV R158, UR32 ;  /* 0x00000020009e7c02 */ /* 0x000fe20008000f00 */
[C---:B------:R-:W-:Y:S02]  /*5fa0*/  FFMA.FTZ R131, R152.reuse, R105, R131 ;  /* 0x0000006998837223 */ /* 0x040fe40000010083 */
[----:B------:R-:W-:Y:S01]  /*5fb0*/  FMUL.FTZ R152, R152, R49 ;  /* 0x0000003198987220 */ /* 0x000fe20000410000 */
[----:B------:R-:W-:Y:S01]  /*5fc0*/  STS [R137.X4+0x10bc], R134 ;  /* 0x0010bc8689007388 */ /* 0x000fe20000004800 */
[----:B------:R-:W-:Y:S02]  /*5fd0*/  FMUL.FTZ R107, R107, R52 ;  /* 0x000000346b6b7220 */ /* 0x000fe40000410000 */
[----:B------:R-:W-:Y:S01]  /*5fe0*/  FMUL.FTZ R109, R109, R120 ;  /* 0x000000786d6d7220 */ /* 0x000fe20000410000 */
[----:B------:R0:W-:Y:S01]  /*5ff0*/  STS [R137.X4+0x10c0], R152 ;  /* 0x0010c09889007388 */ /* 0x0001e20000004800 */
[----:B------:R-:W-:-:S02]  /*6000*/  FMUL.FTZ R53, R130, R53 ;  /* 0x0000003582357220 */ /* 0x000fc40000410000 */
[----:B------:R-:W-:Y:S02]  /*6010*/  FMUL.FTZ R145, R120, R88 ;  /* 0x0000005878917220 */ /* 0x000fe40000410000 */
[----:B------:R-:W-:Y:S02]  /*6020*/  FMUL.FTZ R139, R143, R146 ;  /* 0x000000928f8b7220 */ /* 0x000fe40000410000 */
[----:B------:R-:W-:Y:S02]  /*6030*/  FMUL.FTZ R147, R52, R85 ;  /* 0x0000005534937220 */ /* 0x000fe40000410000 */
[----:B------:R-:W-:Y:S01]  /*6040*/  FFMA.FTZ R49, R149, R49, R156 ;  /* 0x0000003195317223 */ /* 0x000fe2000001009c */
[----:B------:R-:W-:Y:S01]  /*6050*/  MOV R149, UR32 ;  /* 0x0000002000957c02 */ /* 0x000fe20008000f00 */
[C---:B------:R-:W-:Y:S02]  /*6060*/  FFMA.FTZ R120, R48.reuse, R109, R53 ;  /* 0x0000006d30787223 */ /* 0x040fe40000010035 */
[----:B------:R-:W-:Y:S01]  /*6070*/  FMUL.FTZ R52, R48, R145 ;  /* 0x0000009130347220 */ /* 0x000fe20000410000 */
[----:B------:R-:W-:Y:S01]  /*6080*/  IADD3 R48, P0, R50, UR32, RZ ;  /* 0x0000002032307c10 */ /* 0x000fe2000ff1e0ff */
[----:B------:R-:W-:-:S02]  /*6090*/  FFMA.FTZ R139, R154, R107, R139 ;  /* 0x0000006b9a8b7223 */ /* 0x000fc4000001008b */
[----:B------:R-:W-:Y:S01]  /*60a0*/  FMUL.FTZ R156, R154, R147 ;  /* 0x000000939a9c7220 */ /* 0x000fe20000410000 */
[----:B------:R-:W-:Y:S01]  /*60b0*/  STS [R137.X4+0x10c4], R52 ;  /* 0x0010c43489007388 */ /* 0x000fe20000004800 */
[----:B------:R-:W-:Y:S01]  /*60c0*/  FFMA.FTZ R154, R130, R145, R49 ;  /* 0x00000091829a7223 */ /* 0x000fe20000010031 */
[----:B------:R-:W-:Y:S01]  /*60d0*/  IADD3 R130, -R149, c[0x0][0x168], -R4 ;  /* 0x00005a0095827a10 */ /* 0x000fe20007ffe904 */
[----:B------:R-:W-:Y:S01]  /*60e0*/  FMUL.FTZ R149, R100, R119 ;  /* 0x0000007764957220 */ /* 0x000fe20000410000 */
[----:B------:R-:W-:Y:S01]  /*60f0*/  LEA.HI.X.SX32 R49, R158, R151, 0x1, P0 ;  /* 0x000000979e317211 */ /* 0x000fe200000f0eff */
[----:B------:R1:W-:Y:S01]  /*6100*/  STS [R137.X4+0x10c8], R156 ;  /* 0x0010c89c89007388 */ /* 0x0003e20000004800 */
[----:B------:R-:W-:Y:S01]  /*6110*/  ISETP.GE.AND P0, PT, R130, 0x1, PT ;  /* 0x000000018200780c */ /* 0x000fe20003f06270 */
[----:B------:R-:W-:Y:S02]  /*6120*/  FFMA.FTZ R154, R143, R147, R154 ;  /* 0x000000938f9a7223 */ /* 0x000fe4000001009a */
[----:B0-----:R-:W-:-:S02]  /*6130*/  FMUL.FTZ R152, R119, UR33 ;  /* 0x0000002177987c20 */ /* 0x001fc40008410000 */
[----:B------:R-:W-:Y:S02]  /*6140*/  FMUL.FTZ R146, R55, UR33 ;  /* 0x0000002137927c20 */ /* 0x000fe40008410000 */
[----:B------:R-:W-:Y:S02]  /*6150*/  FMUL.FTZ R134, R113, UR33 ;  /* 0x0000002171867c20 */ /* 0x000fe40008410000 */
[----:B------:R-:W-:Y:S02]  /*6160*/  FMUL.FTZ R147, R114, UR33 ;  /* 0x0000002172937c20 */ /* 0x000fe40008410000 */
[----:B------:R-:W-:Y:S02]  /*6170*/  FMUL.FTZ R100, R117, UR33 ;  /* 0x0000002175647c20 */ /* 0x000fe40008410000 */
[----:B------:R-:W-:Y:S02]  /*6180*/  FMUL.FTZ R145, R136, UR33 ;  /* 0x0000002188917c20 */ /* 0x000fe40008410000 */
[----:B------:R-:W-:-:S02]  /*6190*/  FMUL.FTZ R143, R138, UR33 ;  /* 0x000000218a8f7c20 */ /* 0x000fc40008410000 */
[----:B-1----:R-:W-:Y:S02]  /*61a0*/  FMUL.FTZ R137, R94, UR33 ;  /* 0x000000215e897c20 */ /* 0x002fe40008410000 */
        /* <DEDUP_REMOVED lines=15> */
.L_x_1932:
[----:B------:R-:W-:Y:S05]  /*62a0*/  BSYNC B0 ;  /* 0x0000000000007941 */ /* 0x000fea0003800000 */
.L_x_1931:
        /* <DEDUP_REMOVED lines=9> */
[----:B------:R-:W-:Y:S01]  /*6340*/  BSSY B0, `(.L_x_1933) ;  /* 0x0000015000007945 */ /* 0x000fe20003800000 */
[----:B------:R-:W-:Y:S01]  /*6350*/  FFMA.FTZ R38, R107, R85, R38 ;  /* 0x000000556b267223 */ /* 0x000fe20000010026 */
[----:B------:R-:W-:Y:S01]  /*6360*/  IADD3 R107, R4, 0x100, RZ ;  /* 0x00000100046b7810 */ /* 0x000fe20007ffe0ff */
[----:B------:R-:W-:Y:S01]  /*6370*/  FFMA.FTZ R37, R109, R88, R37 ;  /* 0x000000586d257223 */ /* 0x000fe20000010025 */
        /* <DEDUP_REMOVED lines=9> */
[----:B------:R-:W-:Y:S02]  /*6410*/  FADD.FTZ R52, R154, R135 ;  /* 0x000000879a347221 */ /* 0x000fe40000010000 */
[----:B------:R-:W-:Y:S01]  /*6420*/  IMAD.WIDE.U32 R48, R51, c[0x0][0x2b0], R48 ;  /* 0x0000ac0033307a25 */ /* 0x000fe200078e0030 */
[----:B------:R-:W-:-:S04]  /*6430*/  IADD3 R51, R4, 0x80, RZ ;  /* 0x0000008004337810 */ /* 0x000fc80007ffe0ff */
[----:B------:R-:W-:Y:S02]  /*6440*/  LEA.HI.SX32 R51, R51, R4, 0x1b ;  /* 0x0000000433337211 */ /* 0x000fe400078fdaff */
[----:B------:R-:W-:-:S04]  /*6450*/  IADD3 R49, R49, UR30, RZ ;  /* 0x0000001e31317c10 */ /* 0x000fc8000fffe0ff */
[----:B------:R-:W0:Y:S01]  /*6460*/  LDS R51, [R51.X4+0x1290] ;  /* 0x0012900033337984 */ /* 0x000e220000004800 */
[----:B------:R-:W-:Y:S05]  /*6470*/  @!P0 BRA `(.L_x_1934) ;  /* 0x0000001000008947 */ /* 0x000fea0003800000 */
[----:B0-----:R0:W-:Y:S02]  /*6480*/  RED.E.ADD.F32.FTZ.RN.STRONG.GPU [R48.64+-0x1e00], R51 ;  /* 0xffe200333000798e */ /* 0x0011e4000c10e79c */
.L_x_1934:
[----:B------:R-:W-:Y:S05]  /*6490*/  BSYNC B0 ;  /* 0x0000000000007941 */ /* 0x000fea0003800000 */
.L_x_1933:
        /* <DEDUP_REMOVED lines=14> */
.L_x_1936:
[----:B------:R-:W-:Y:S05]  /*6580*/  BSYNC B0 ;  /* 0x0000000000007941 */ /* 0x000fea0003800000 */
.L_x_1935:
[----:B------:R-:W2:Y:S01]  /*6590*/  LDS R109, [R109.X4+0x1690] ;  /* 0x001690006d6d7984 */ /* 0x000ea20000004800 */
[----:B------:R-:W-:Y:S01]  /*65a0*/  BSSY B0, `(.L_x_1937) ;  /* 0x0000005000007945 */ /* 0x000fe20003800000 */
[----:B0-----:R-:W-:-:S02]  /*65b0*/  IADD3 R51, R4, 0x280, RZ ;  /* 0x0000028004337810 */ /* 0x001fc40007ffe0ff */
[----:B------:R-:W-:Y:S01]  /*65c0*/  LEA.HI.SX32 R50, R135, R4, 0x1b ;  /* 0x0000000487327211 */ /* 0x000fe200078fdaff */
[----:B------:R-:W-:Y:S05]  /*65d0*/  @!P0 BRA `(.L_x_1938) ;  /* 0x0000001000008947 */ /* 0x000fea0003800000 */
[----:B--2---:R0:W-:Y:S02]  /*65e0*/  RED.E.ADD.F32.FTZ.RN.STRONG.GPU [R48.64+-0x1a00], R109 ;  /* 0xffe6006d3000798e */ /* 0x0041e4000c10e79c */
.L_x_1938:
[----:B------:R-:W-:Y:S05]  /*65f0*/  BSYNC B0 ;  /* 0x0000000000007941 */ /* 0x000fea0003800000 */
.L_x_1937:
[----:B-1----:R-:W-:Y:S01]  /*6600*/  LEA.HI.SX32 R107, R51, R4, 0x1b ;  /* 0x00000004336b7211 */ /* 0x002fe200078fdaff */
[----:B------:R-:W-:Y:S01]  /*6610*/  BSSY B0, `(.L_x_1939) ;  /* 0x0000005000007945 */ /* 0x000fe20003800000 */
[----:B------:R1:W3:Y:S01]  /*6620*/  LDS R51, [R50.X4+0x1890] ;  /* 0x0018900032337984 */ /* 0x0002e20000004800 */
[----:B0-2---:R-:W-:Y:S01]  /*6630*/  IADD3 R109, R4, 0x300, RZ ;  /* 0x00000300046d7810 */ /* 0x005fe20007ffe0ff */
[----:B------:R-:W-:Y:S05]  /*6640*/  @!P1 BRA `(.L_x_1940) ;  /* 0x0000001000009947 */ /* 0x000fea0003800000 */
[----:B---3--:R0:W-:Y:S02]  /*6650*/  RED.E.ADD.F32.FTZ.RN.STRONG.GPU [R48.64+-0x1800], R51 ;  /* 0xffe800333000798e */ /* 0x0081e4000c10e79c */
.L_x_1940:
[----:B------:R-:W-:Y:S05]  /*6660*/  BSYNC B0 ;  /* 0x0000000000007941 */ /* 0x000fea0003800000 */
.L_x_1939:
[----:B------:R-:W2:Y:S01]  /*6670*/  LDS R107, [R107.X4+0x1a90] ;  /* 0x001a90006b6b7984 */ /* 0x000ea20000004800 */
[----:B------:R-:W-:Y:S01]  /*6680*/  BSSY B0, `(.L_x_1941) ;  /* 0x0000005000007945 */ /* 0x000fe20003800000 */
[----:B0--3--:R-:W-:Y:S02]  /*6690*/  IADD3 R51, R4, 0x380, RZ ;  /* 0x0000038004337810 */ /* 0x009fe40007ffe0ff */
[----:B------:R-:W-:Y:S01]  /*66a0*/  LEA.HI.SX32 R109, R109, R4, 0x1b ;  /* 0x000000046d6d7211 */ /* 0x000fe200078fdaff */
[----:B------:R-:W-:Y:S05]  /*66b0*/  @!P2 BRA `(.L_x_1942) ;  /* 0x000000100000a947 */ /* 0x000fea0003800000 */
[----:B--2---:R0:W-:Y:S02]  /*66c0*/  RED.E.ADD.F32.FTZ.RN.STRONG.GPU [R48.64+-0x1600], R107 ;  /* 0xffea006b3000798e */ /* 0x0041e4000c10e79c */
.L_x_1942:
[----:B------:R-:W-:Y:S05]  /*66d0*/  BSYNC B0 ;  /* 0x0000000000007941 */ /* 0x000fea0003800000 */
.L_x_1941:
[----:B------:R-:W3:Y:S01]  /*66e0*/  LDS R109, [R109.X4+0x1c90] ;  /* 0x001c90006d6d7984 */ /* 0x000ee20000004800 */
[----:B------:R-:W-:Y:S01]  /*66f0*/  BSSY B0, `(.L_x_1943) ;  /* 0x0000005000007945 */ /* 0x000fe20003800000 */
[----:B0-2---:R-:W-:-:S02]  /*6700*/  IADD3 R107, R4, 0x400, RZ ;  /* 0x00000400046b7810 */ /* 0x005fc40007ffe0ff */
[----:B------:R-:W-:Y:S01]  /*6710*/  LEA.HI.SX32 R51, R51, R4, 0x1b ;  /* 0x0000000433337211 */ /* 0x000fe200078fdaff */
[----:B------:R-:W-:Y:S05]  /*6720*/  @!P3 BRA `(.L_x_1944) ;  /* 0x000000100000b947 */ /* 0x000fea0003800000 */
[----:B---3--:R0:W-:Y:S02]  /*6730*/  RED.E.ADD.F32.FTZ.RN.STRONG.GPU [R48.64+-0x1400], R109 ;  /* 0xffec006d3000798e */ /* 0x0081e4000c10e79c */
.L_x_1944:
[----:B------:R-:W-:Y:S05]  /*6740*/  BSYNC B0 ;  /* 0x0000000000007941 */ /* 0x000fea0003800000 */
.L_x_1943:
[----:B------:R-:W2:Y:S01]  /*6750*/  LDS R51, [R51.X4+0x1e90] ;  /* 0x001e900033337984 */ /* 0x000ea20000004800 */
[----:B------:R-:W-:Y:S01]  /*6760*/  BSSY B0, `(.L_x_1945) ;  /* 0x0000004000007945 */ /* 0x000fe20003800000 */
[----:B------:R-:W-:Y:S01]  /*6770*/  LEA.HI.SX32 R107, R107, R4, 0x1b ;  /* 0x000000046b6b7211 */ /* 0x000fe200078fdaff */
[----:B------:R-:W-:Y:S05]  /*6780*/  @!P4 BRA `(.L_x_1946) ;  /* 0x000000100000c947 */ /* 0x000fea0003800000 */
[----:B--2---:R2:W-:Y:S02]  /*6790*/  RED.E.ADD.F32.FTZ.RN.STRONG.GPU [R48.64+-0x1200], R51 ;  /* 0xffee00333000798e */ /* 0x0045e4000c10e79c */
.L_x_1946:
[----:B------:R-:W-:Y:S05]  /*67a0*/  BSYNC B0 ;  /* 0x0000000000007941 */ /* 0x000fea0003800000 */
.L_x_1945:
[----:B------:R-:W4:Y:S01]  /*67b0*/  LDS R107, [R107.X4+0x2090] ;  /* 0x002090006b6b7984 */ /* 0x000f220000004800 */
[----:B------:R-:W-:Y:S01]  /*67c0*/  BSSY B0, `(.L_x_1947) ;  /* 0x0000005000007945 */ /* 0x000fe20003800000 */
[C---:B--2---:R-:W-:Y:S02]  /*67d0*/  IADD3 R51, R4.reuse, 0x480, RZ ;  /* 0x0000048004337810 */ /* 0x044fe40007ffe0ff */
[----:B0--3--:R-:W-:Y:S01]  /*67e0*/  IADD3 R109, R4, 0x500, RZ ;  /* 0x00000500046d7810 */ /* 0x009fe20007ffe0ff */
[----:B------:R-:W-:Y:S05]  /*67f0*/  @!P5 BRA `(.L_x_1948) ;  /* 0x000000100000d947 */ /* 0x000fea0003800000 */
[----:B----4-:R0:W-:Y:S02]  /*6800*/  RED.E.ADD.F32.FTZ.RN.STRONG.GPU [R48.64+-0x1000], R107 ;  /* 0xfff0006b3000798e */ /* 0x0101e4000c10e79c */
.L_x_1948:
[----:B------:R-:W-:Y:S05]  /*6810*/  BSYNC B0 ;  /* 0x0000000000007941 */ /* 0x000fea0003800000 */
.L_x_1947:
[----:B------:R-:W-:Y:S01]  /*6820*/  LEA.HI.SX32 R51, R51, R4, 0x1b ;  /* 0x0000000433337211 */ /* 0x000fe200078fdaff */
[----:B------:R-:W-:Y:S01]  /*6830*/  BSSY B0, `(.L_x_1949) ;  /* 0x000000d000007945 */ /* 0x000fe20003800000 */
[----:B------:R-:W-:-:S02]  /*6840*/  ISETP.GE.AND P6, PT, R130, 0x481, PT ;  /* 0x000004818200780c */ /* 0x000fc40003fc6270 */
[----:B0---4-:R-:W-:Y:S02]  /*6850*/  IADD3 R107, R4, 0x580, RZ ;  /* 0x00000580046b7810 */ /* 0x011fe40007ffe0ff */
        /* <DEDUP_REMOVED lines=10> */
.L_x_1950:
[----:B------:R-:W-:Y:S05]  /*6900*/  BSYNC B0 ;  /* 0x0000000000007941 */ /* 0x000fea0003800000 */
.L_x_1949:
[----:B------:R-:W2:Y:S01]  /*6910*/  LDS R109, [R109.X4+0x2490] ;  /* 0x002490006d6d7984 */ /* 0x000ea20000004800 */
[----:B------:R-:W-:Y:S01]  /*6920*/  BSSY B0, `(.L_x_1951) ;  /* 0x0000005000007945 */ /* 0x000fe20003800000 */
[----:B0-----:R-:W-:Y:S02]  /*6930*/  IADD3 R51, R4, 0x600, RZ ;  /* 0x0000060004337810 */ /* 0x001fe40007ffe0ff */
[----:B------:R-:W-:Y:S01]  /*6940*/  LEA.HI.SX32 R107, R107, R4, 0x1b ;  /* 0x000000046b6b7211 */ /* 0x000fe200078fdaff */
[----:B------:R-:W-:Y:S05]  /*6950*/  @!P0 BRA `(.L_x_1952) ;  /* 0x0000001000008947 */ /* 0x000fea0003800000 */
[----:B--2---:R0:W-:Y:S02]  /*6960*/  RED.E.ADD.F32.FTZ.RN.STRONG.GPU [R48.64+-0xc00], R109 ;  /* 0xfff4006d3000798e */ /* 0x0041e4000c10e79c */
.L_x_1952:
[----:B------:R-:W-:Y:S05]  /*6970*/  BSYNC B0 ;  /* 0x0000000000007941 */ /* 0x000fea0003800000 */
.L_x_1951:
[----:B------:R-:W3:Y:S01]  /*6980*/  LDS R107, [R107.X4+0x2690] ;  /* 0x002690006b6b7984 */ /* 0x000ee20000004800 */
[----:B------:R-:W-:Y:S01]  /*6990*/  BSSY B0, `(.L_x_1953) ;  /* 0x0000005000007945 */ /* 0x000fe20003800000 */
[----:B0-2---:R-:W-:-:S02]  /*69a0*/  IADD3 R109, R4, 0x680, RZ ;  /* 0x00000680046d7810 */ /* 0x005fc40007ffe0ff */
[----:B------:R-:W-:Y:S01]  /*69b0*/  LEA.HI.SX32 R51, R51, R4, 0x1b ;  /* 0x0000000433337211 */ /* 0x000fe200078fdaff */
[----:B------:R-:W-:Y:S05]  /*69c0*/  @!P1 BRA `(.L_x_1954) ;  /* 0x0000001000009947 */ /* 0x000fea0003800000 */
[----:B---3--:R0:W-:Y:S02]  /*69d0*/  RED.E.ADD.F32.FTZ.RN.STRONG.GPU [R48.64+-0xa00], R107 ;  /* 0xfff6006b3000798e */ /* 0x0081e4000c10e79c */
.L_x_1954:
[----:B------:R-:W-:Y:S05]  /*69e0*/  BSYNC B0 ;  /* 0x0000000000007941 */ /* 0x000fea0003800000 */
.L_x_1953:
[----:B------:R-:W2:Y:S01]  /*69f0*/  LDS R51, [R51.X4+0x2890] ;  /* 0x0028900033337984 */ /* 0x000ea20000004800 */
[----:B------:R-:W-:Y:S01]  /*6a00*/  BSSY B0, `(.L_x_1955) ;  /* 0x0000005000007945 */ /* 0x000fe20003800000 */
[----:B0--3--:R-:W-:Y:S02]  /*6a10*/  IADD3 R107, R4, 0x700, RZ ;  /* 0x00000700046b7810 */ /* 0x009fe40007ffe0ff */
[----:B------:R-:W-:Y:S01]  /*6a20*/  LEA.HI.SX32 R109, R109, R4, 0x1b ;  /* 0x000000046d6d7211 */ /* 0x000fe200078fdaff */
[----:B------:R-:W-:Y:S05]  /*6a30*/  @!P2 BRA `(.L_x_1956) ;  /* 0x000000100000a947 */ /* 0x000fea0003800000 */
[----:B--2---:R0:W-:Y:S02]  /*6a40*/  RED.E.ADD.F32.FTZ.RN.STRONG.GPU [R48.64+-0x800], R51 ;  /* 0xfff800333000798e */ /* 0x0041e4000c10e79c */
.L_x_1956:
[----:B------:R-:W-:Y:S05]  /*6a50*/  BSYNC B0 ;  /* 0x0000000000007941 */ /* 0x000fea0003800000 */
.L_x_1955:
[----:B------:R-:W3:Y:S01]  /*6a60*/  LDS R109, [R109.X4+0x2a90] ;  /* 0x002a90006d6d7984 */ /* 0x000ee20000004800 */
[----:B------:R-:W-:Y:S01]  /*6a70*/  BSSY B0, `(.L_x_1957) ;  /* 0x0000005000007945 */ /* 0x000fe20003800000 */
[----:B0-2---:R-:W-:Y:S02]  /*6a80*/  IADD3 R51, R4, 0x780, RZ ;  /* 0x0000078004337810 */ /* 0x005fe40007ffe0ff */
[----:B------:R-:W-:Y:S01]  /*6a90*/  LEA.HI.SX32 R107, R107, R4, 0x1b ;  /* 0x000000046b6b7211 */ /* 0x000fe200078fdaff */
[----:B------:R-:W-:Y:S05]  /*6aa0*/  @!P3 BRA `(.L_x_1958) ;  /* 0x000000100000b947 */ /* 0x000fea0003800000 */
[----:B---3--:R0:W-:Y:S02]  /*6ab0*/  RED.E.ADD.F32.FTZ.RN.STRONG.GPU [R48.64+-0x600], R109 ;  /* 0xfffa006d3000798e */ /* 0x0081e4000c10e79c */
.L_x_1958:
[----:B------:R-:W-:Y:S05]  /*6ac0*/  BSYNC B0 ;  /* 0x0000000000007941 */ /* 0x000fea0003800000 */
.L_x_1957:
[----:B------:R-:W2:Y:S01]  /*6ad0*/  LDS R107, [R107.X4+0x2c90] ;  /* 0x002c90006b6b7984 */ /* 0x000ea20000004800 */
[----:B------:R-:W-:Y:S01]  /*6ae0*/  BSSY B0, `(.L_x_1959) ;  /* 0x0000004000007945 */ /* 0x000fe20003800000 */
[----:B------:R-:W-:Y:S01]  /*6af0*/  LEA.HI.SX32 R51, R51, R4, 0x1b ;  /* 0x0000000433337211 */ /* 0x000fe200078fdaff */
[----:B------:R-:W-:Y:S05]  /*6b00*/  @!P4 BRA `(.L_x_1960) ;  /* 0x000000100000c947 */ /* 0x000fea0003800000 */
[----:B--2---:R2:W-:Y:S02]  /*6b10*/  RED.E.ADD.F32.FTZ.RN.STRONG.GPU [R48.64+-0x400], R107 ;  /* 0xfffc006b3000798e */ /* 0x0045e4000c10e79c */
.L_x_1960:
[----:B------:R-:W-:Y:S05]  /*6b20*/  BSYNC B0 ;  /* 0x0000000000007941 */ /* 0x000fea0003800000 */
.L_x_1959:
[----:B------:R-:W4:Y:S01]  /*6b30*/  LDS R51, [R51.X4+0x2e90] ;  /* 0x002e900033337984 */ /* 0x000f220000004800 */
[----:B------:R-:W-:Y:S01]  /*6b40*/  BSSY B0, `(.L_x_1961) ;  /* 0x0000003000007945 */ /* 0x000fe20003800000 */
[----:B------:R-:W-:Y:S05]  /*6b50*/  @!P5 BRA `(.L_x_1962) ;  /* 0x000000100000d947 */ /* 0x000fea0003800000 */
[----:B----4-:R4:W-:Y:S02]  /*6b60*/  RED.E.ADD.F32.FTZ.RN.STRONG.GPU [R48.64+-0x200], R51 ;  /* 0xfffe00333000798e */ /* 0x0109e4000c10e79c */
.L_x_1962:
[----:B------:R-:W-:Y:S05]  /*6b70*/  BSYNC B0 ;  /* 0x0000000000007941 */ /* 0x000fea0003800000 */
.L_x_1961:
[----:B0-2-4-:R-:W0:Y:S01]  /*6b80*/  SHFL.DOWN PT, R48, R53, 0x1, 0x1f ;  /* 0x08201f0035307f89 */ /* 0x015e2200000e0000 */
        /* <DEDUP_REMOVED lines=27> */
[----:B------:R-:W-:Y:S02]  /*6d40*/  FFMA.FTZ R33, R104, R82, R33 ;  /* 0x0000005268217223 */ /* 0x000fe40000010021 */
        /* <DEDUP_REMOVED lines=21> */
[----:B0-----:R-:W-:Y:S02]  /*6ea0*/  @!P0 FADD.FTZ R53, R53, R48 ;  /* 0x0000003035358221 */ /* 0x001fe40000010000 */
[----:B------:R-:W-:-:S02]  /*6eb0*/  FFMA.FTZ R36, R105, R83, R36 ;  /* 0x0000005369247223 */ /* 0x000fc40000010024 */
[----:B--2---:R-:W-:Y:S01]  /*6ec0*/  @!P0 FADD.FTZ R52, R52, R49 ;  /* 0x0000003134348221 */ /* 0x004fe20000010000 */
[----:B------:R-:W0:Y:S01]  /*6ed0*/  SHFL.DOWN PT, R48, R53, 0x8, 0x1f ;  /* 0x09001f0035307f89 */ /* 0x000e2200000e0000 */
[----:B------:R-:W-:Y:S01]  /*6ee0*/  ISETP.GT.AND P0, PT, R3, 0x17, PT ;  /* 0x000000170300780c */ /* 0x000fe20003f04270 */
[----:B------:R-:W-:Y:S02]  /*6ef0*/  FADD.FTZ R10, R139, R10 ;  /* 0x0000000a8b0a7221 */ /* 0x000fe40000010000 */
[----:B------:R-:W2:Y:S01]  /*6f00*/  SHFL.DOWN PT, R49, R52, 0x8, 0x1f ;  /* 0x09001f0034317f89 */ /* 0x000ea200000e0000 */
[----:B------:R-:W-:Y:S02]  /*6f10*/  FFMA.FTZ R35, R106, R86, R35 ;  /* 0x000000566a237223 */ /* 0x000fe40000010023 */
[----:B------:R-:W-:Y:S02]  /*6f20*/  FADD.FTZ R9, R120, R9 ;  /* 0x0000000978097221 */ /* 0x000fe40000010000 */
[----:B------:R-:W-:-:S02]  /*6f30*/  FFMA.FTZ R34, R103, R79, R34 ;  /* 0x0000004f67227223 */ /* 0x000fc40000010022 */
[----:B------:R-:W-:Y:S02]  /*6f40*/  FADD.FTZ R12, R131, R12 ;  /* 0x0000000c830c7221 */ /* 0x000fe40000010000 */
[----:B------:R-:W-:Y:S02]  /*6f50*/  FADD.FTZ R11, R122, R11 ;  /* 0x0000000b7a0b7221 */ /* 0x000fe40000010000 */
[----:B------:R-:W-:Y:S02]  /*6f60*/  FADD.FTZ R14, R129, R14 ;  /* 0x0000000e810e7221 */ /* 0x000fe40000010000 */
[----:B------:R-:W-:Y:S02]  /*6f70*/  FADD.FTZ R13, R104, R13 ;  /* 0x0000000d680d7221 */ /* 0x000fe40000010000 */
[----:B------:R-:W-:Y:S02]  /*6f80*/  FFMA.FTZ R31, R102, R60, R31 ;  /* 0x0000003c661f7223 */ /* 0x000fe4000001001f */
        /* <DEDUP_REMOVED lines=8> */
[----:B------:R-:W2:Y:S01]  /*7010*/  SHFL.DOWN PT, R49, R52, 0x10, 0x1f ;  /* 0x0a001f0034317f89 */ /* 0x000ea200000e0000 */
[----:B------:R-:W-:-:S02]  /*7020*/  FADD.FTZ R20, R117, R20 ;  /* 0x0000001475147221 */ /* 0x000fc40000010000 */
[----:B------:R-:W-:Y:S02]  /*7030*/  FFMA.FTZ R26, R91, R67, R26 ;  /* 0x000000435b1a7223 */ /* 0x000fe4000001001a */
[----:B------:R-:W-:Y:S02]  /*7040*/  FADD.FTZ R19, R136, R19 ;  /* 0x0000001388137221 */ /* 0x000fe40000010000 */
[----:B------:R-:W-:Y:S02]  /*7050*/  FFMA.FTZ R24, R87, R69, R24 ;  /* 0x0000004557187223 */ /* 0x000fe40000010018 */
[----:B------:R-:W-:Y:S02]  /*7060*/  FADD.FTZ R22, R143, R22 ;  /* 0x000000168f167221 */ /* 0x000fe40000010000 */
[----:B------:R-:W-:Y:S02]  /*7070*/  FADD.FTZ R21, R94, R21 ;  /* 0x000000155e157221 */ /* 0x000fe40000010000 */
[----:B------:R-:W-:-:S02]  /*7080*/  FADD.FTZ R23, R54, R23 ;  /* 0x0000001736177221 */ /* 0x000fc40000010000 */
[----:B0-----:R-:W-:Y:S02]  /*7090*/  @!P0 FADD.FTZ R53, R53, R48 ;  /* 0x0000003035358221 */ /* 0x001fe40000010000 */
[----:B--2---:R-:W-:-:S05]  /*70a0*/  @!P0 FADD.FTZ R52, R52, R49 ;  /* 0x0000003134348221 */ /* 0x004fca0000010000 */
[----:B------:R0:W-:Y:S04]  /*70b0*/  @!P1 STS.64 [R5.X8+0x3198], R52 ;  /* 0x0031983405009388 */ /* 0x0001e80000008a00 */
[----:B------:R-:W-:Y:S06]  /*70c0*/  BAR.SYNC.DEFER_BLOCKING 0x0 ;  /* 0x0000000000007b1d */ /* 0x000fec0000010000 */
[----:B------:R-:W-:Y:S05]  /*70d0*/  @P2 BRA `(.L_x_1964) ;  /* 0x0000012000002947 */ /* 0x000fea0003800000 */
[----:B------:R-:W-:Y:S01]  /*70e0*/  ULDC UR30, c[0x0][0x174] ;  /* 0x00005d00001e7ab9 */ /* 0x000fe20000000800 */
[----:B-1----:R-:W1:Y:S01]  /*70f0*/  LDS.128 R48, [0x31a0] ;  /* 0x0031a000ff307984 */ /* 0x002e620000000c00 */
[----:B------:R-:W-:-:S02]  /*7100*/  UISETP.NE.AND UP0, UPT, UR19, UR30, UPT ;  /* 0x0000001e1300728c */ /* 0x000fc4000bf05270 */
[----:B------:R-:W-:Y:S01]  /*7110*/  USHF.L.U32 UR30, UR7, 0x2, URZ ;  /* 0x00000002071e7899 */ /* 0x000fe2000800063f */
[----:B------:R-:W2:Y:S03]  /*7120*/  LDS.64 R54, [0x31b0] ;  /* 0x0031b000ff367984 */ /* 0x000ea60000000a00 */
[----:B------:R-:W-:-:S13]  /*7130*/  PLOP3.LUT P0, PT, PT, PT, UP0, 0x80, 0x0 ;  /* 0x000000000000781c */ /* 0x000fda0003f0f008 */
[----:B------:R-:W4:Y:S04]  /*7140*/  @P0 LDS R94, [UR30+0x51e0] ;  /* 0x0051e01eff5e0984 */ /* 0x000f280008000800 */
[----:B------:R-:W5:Y:S01]  /*7150*/  @P0 LDS R87, [UR30+0x4de0] ;  /* 0x004de01eff570984 */ /* 0x000f620008000800 */
[----:B-1----:R-:W-:Y:S02]  /*7160*/  FADD.FTZ R92, R53, R49 ;  /* 0x00000031355c7221 */ /* 0x002fe40000010000 */
[----:B------:R-:W-:Y:S02]  /*7170*/  FADD.FTZ R49, R52, R48 ;  /* 0x0000003034317221 */ /* 0x000fe40000010000 */
[----:B------:R-:W-:Y:S02]  /*7180*/  FADD.FTZ R92, R51, R92 ;  /* 0x0000005c335c7221 */ /* 0x000fe40000010000 */
[----:B------:R-:W-:-:S02]  /*7190*/  FADD.FTZ R49, R50, R49 ;  /* 0x0000003132317221 */ /* 0x000fc40000010000 */
[----:B0-2---:R-:W-:Y:S02]  /*71a0*/  FADD.FTZ R53, R92, R55 ;  /* 0x000000375c357221 */ /* 0x005fe40000010000 */
[----:B------:R-:W-:Y:S02]  /*71b0*/  FADD.FTZ R52, R49, R54 ;  /* 0x0000003631347221 */ /* 0x000fe40000010000 */
[----:B----4-:R-:W-:Y:S02]  /*71c0*/  @P0 FADD.FTZ R53, R53, R94 ;  /* 0x0000005e35350221 */ /* 0x010fe40000010000 */
[----:B-----5:R-:W-:-:S03]  /*71d0*/  @P0 FADD.FTZ R52, R52, R87 ;  /* 0x0000005734340221 */ /* 0x020fc60000010000 */
[----:B------:R0:W-:Y:S04]  /*71e0*/  STS [UR30+0x51e0], R53 ;  /* 0x0051e035ff007988 */ /* 0x0001e8000800081e */
[----:B------:R0:W-:Y:S02]  /*71f0*/  STS [UR30+0x4de0], R52 ;  /* 0x004de034ff007988 */ /* 0x0001e4000800081e */
.L_x_1964:
[----:B------:R-:W-:Y:S05]  /*7200*/  BSYNC B0 ;  /* 0x0000000000007941 */ /* 0x000fea0003800000 */
.L_x_1963:
[----:B------:R-:W-:Y:S02]  /*7210*/  UIADD3 UR7, UR7, 0x1, URZ ;  /* 0x0000000107077890 */ /* 0x000fe4000fffe03f */
[----:B------:R-:W-:Y:S02]  /*7220*/  ULDC UR30, c[0x0][0x16c] ;  /* 0x00005b00001e7ab9 */ /* 0x000fe40000000800 */
[----:B------:R-:W-:Y:S02]  /*7230*/  UISETP.GE.AND UP0, UPT, UR7, UR30, UPT ;  /* 0x0000001e0700728c */ /* 0x000fe4000bf06270 */
[----:B------:R-:W-:-:S04]  /*7240*/  UIADD3 UR8, UP1, UR8, 0x1, URZ ;  /* 0x0000000108087890 */ /* 0x000fc8000ff3e03f */
[----:B------:R-:W-:Y:S01]  /*7250*/  PLOP3.LUT P0, PT, PT, PT, UP0, 0x80, 0x0 ;  /* 0x000000000000781c */ /* 0x000fe20003f0f008 */
[----:B------:R-:W-:-:S12]  /*7260*/  UIADD3.X UR9, URZ, UR9, URZ, UP1, !UPT ;  /* 0x000000093f097290 */ /* 0x000fd80008ffe43f */
[----:B01-3--:R-:W-:Y:S01]  /*7270*/  @P0 CALL.REL.NOINC `(.L_x_1917) ;  /* 0x0000001000000944 */ /* 0x00bfe20003c00000 */
[----:B------:R-:W-:Y:S05]  /*7280*/  BRA `(.L_x_1965) ;  /* 0xffffc4b000007947 */ /* 0x000fea000383ffff */
.L_x_1917:
[----:B------:R-:W-:Y:S01]  /*7290*/  BAR.SYNC.DEFER_BLOCKING 0x0 ;  /* 0x0000000000007b1d */ /* 0x000fe20000010000 */
[----:B------:R-:W-:Y:S02]  /*72a0*/  F2FP.BF16.PACK_AB R31, R31, R30 ;  /* 0x0000001e1f1f723e */ /* 0x000fe400000010ff */
[----:B------:R-:W-:Y:S01]  /*72b0*/  F2FP.BF16.PACK_AB R39, R39, R38 ;  /* 0x000000262727723e */ /* 0x000fe200000010ff */
[----:B------:R-:W-:Y:S02]  /*72c0*/  UIADD3 UR7, UR19, -0x1, URZ ;  /* 0xffffffff13077890 */ /* 0x000fe4000fffe03f */
[----:B------:R-:W-:Y:S02]  /*72d0*/  ULDC.64 UR32, c[0x0][0x2d8] ;  /* 0x0000b60000207ab9 */ /* 0x000fe40000000a00 */
[----:B------:R-:W-:Y:S01]  /*72e0*/  ULDC.64 UR40, c[0x0][0x330] ;  /* 0x0000cc0000287ab9 */ /* 0x000fe20000000a00 */
[----:B------:R-:W2:Y:S04]  /*72f0*/  LDG.E.128 R40, [R124.64] ;  /* 0x0000001c7c287981 */ /* 0x000ea8000c1e1d00 */
[----:B------:R-:W3:Y:S01]  /*7300*/  LDG.E.128 R44, [R124.64+0x200] ;  /* 0x0002001c7c2c7981 */ /* 0x000ee2000c1e1d00 */
[----:B------:R-:W-:Y:S01]  /*7310*/  F2FP.BF16.PACK_AB R30, R29, R28 ;  /* 0x0000001c1d1e723e */ /* 0x000fe200000010ff */
[----:B------:R-:W-:Y:S01]  /*7320*/  USHF.L.U32 UR8, UR7, 0xb, URZ ;  /* 0x0000000b07087899 */ /* 0x000fe2000800063f */
[----:B------:R-:W-:Y:S01]  /*7330*/  F2FP.BF16.PACK_AB R28, R25, R24 ;  /* 0x00000018191c723e */ /* 0x000fe200000010ff */
[----:B------:R-:W-:Y:S01]  /*7340*/  UIMAD UR30, UR35, UR32, URZ ;  /* 0x00000020231e72a4 */ /* 0x000fe2000f8e023f */
[----:B------:R-:W-:Y:S01]  /*7350*/  SHF.L.U32 R24, R4, 0x1, RZ ;  /* 0x0000000104187819 */ /* 0x000fe200000006ff */
[----:B------:R-:W-:Y:S01]  /*7360*/  USHF.R.S32.HI UR9, URZ, 0x1f, UR8 ;  /* 0x0000001f3f097899 */ /* 0x000fe20008011408 */
[----:B------:R-:W-:Y:S01]  /*7370*/  F2FP.BF16.PACK_AB R38, R37, R36 ;  /* 0x000000242526723e */ /* 0x000fe200000010ff */
[----:B------:R-:W-:Y:S01]  /*7380*/  UIMAD UR36, UR34, UR33, UR30 ;  /* 0x00000021222472a4 */ /* 0x000fe2000f8e021e */
[----:B------:R-:W-:Y:S01]  /*7390*/  LOP3.LUT R24, R24, 0xffffffc0, RZ, 0xc0, !PT ;  /* 0xffffffc018187812 */ /* 0x000fe200078ec0ff */
[----:B------:R-:W-:Y:S01]  /*73a0*/  UIMAD.WIDE.U32 UR32, UR34, UR32, UR8 ;  /* 0x00000020222072a5 */ /* 0x000fe2000f8e0008 */
[----:B------:R-:W-:Y:S01]  /*73b0*/  F2FP.BF16.PACK_AB R29, R27, R26 ;  /* 0x0000001a1b1d723e */ /* 0x000fe200000010ff */
[----:B------:R-:W-:Y:S01]  /*73c0*/  ULDC.64 UR30, c[0x0][0x2e0] ;  /* 0x0000b800001e7ab9 */ /* 0x000fe20000000a00 */
[----:B------:R-:W-:Y:S01]  /*73d0*/  F2FP.BF16.PACK_AB R37, R35, R34 ;  /* 0x000000222325723e */ /* 0x000fe200000010ff */
[----:B------:R-:W-:Y:S01]  /*73e0*/  UIMAD UR38, UR17, UR30, URZ ;  /* 0x0000001e112672a4 */ /* 0x000fe2000f8e023f */
[----:B------:R-:W-:Y:S01]  /*73f0*/  F2FP.BF16.PACK_AB R36, R33, R32 ;  /* 0x000000202124723e */ /* 0x000fe200000010ff */
        /* <DEDUP_REMOVED lines=42> */
[----:B------:R-:W0:Y:S01]  /*76a0*/  LDS.128 R40, [R56.X16+0x10] ;  /* 0x0000100038287984 */ /* 0x000e22000000cc00 */
[----:B------:R-:W3:Y:S01]  /*76b0*/  @!P4 MUFU.EX2 R45, R45 ;  /* 0x0000002d002dc308 */ /* 0x000ee20000000800 */
[----:B-1----:R-:W-:Y:S02]  /*76c0*/  @!P2 FADD.FTZ R44, R44, 1 ;  /* 0x3f8000002c2ca421 */ /* 0x002fe40000010000 */
[----:B------:R-:W-:Y:S01]  /*76d0*/  BAR.SYNC.DEFER_BLOCKING 0x0 ;  /* 0x0000000000007b1d */ /* 0x000fe20000010000 */
[----:B------:R-:W-:Y:S01]  /*76e0*/  FSETP.GTU.FTZ.AND P6, PT, R52, 20, PT ;  /* 0x41a000003400780b */ /* 0x000fe20003fdc000 */
[----:B------:R-:W-:Y:S02]  /*76f0*/  FADD.FTZ R53, R50, UR5 ;  /* 0x0000000532357e21 */ /* 0x000fe40008010000 */
[----:B--2---:R-:W-:-:S02]  /*7700*/  @!P3 FADD.FTZ R46, R46, 1 ;  /* 0x3f8000002e2eb421 */ /* 0x004fc40000010000 */
[----:B------:R-:W1:Y:S01]  /*7710*/  @!P5 MUFU.EX2 R47, R47 ;  /* 0x0000002f002fd308 */ /* 0x000e620000000800 */
[----:B------:R-:W-:Y:S01]  /*7720*/  FSETP.GTU.FTZ.AND P0, PT, R53, 20, PT ;  /* 0x41a000003500780b */ /* 0x000fe20003f1c000 */
[----:B---3--:R-:W-:-:S06]  /*7730*/  @!P4 FADD.FTZ R45, R45, 1 ;  /* 0x3f8000002d2dc421 */ /* 0x008fcc0000010000 */
[----:B------:R-:W2:Y:S01]  /*7740*/  @!P3 MUFU.RCP R49, R46 ;  /* 0x0000002e0031b308 */ /* 0x000ea20000001000 */
[----:B------:R-:W-:-:S07]  /*7750*/  @!P6 FMUL.FTZ R48, R52, -1.4426950216293334961 ;  /* 0xbfb8aa3b3430e820 */ /* 0x000fce0000410000 */
[----:B------:R3:W4:Y:S01]  /*7760*/  @!P2 MUFU.RCP R52, R44 ;  /* 0x0000002c0034a308 */ /* 0x0007220000001000 */
[----:B-1----:R-:W-:-:S07]  /*7770*/  @!P5 FADD.FTZ R47, R47, 1 ;  /* 0x3f8000002f2fd421 */ /* 0x002fce0000010000 */
[----:B------:R0:W1:Y:S01]  /*7780*/  @!P4 MUFU.RCP R54, R45 ;  /* 0x0000002d0036c308 */ /* 0x0000620000001000 */
[--C-:B---3--:R-:W-:Y:S01]  /*7790*/  PRMT R44, RZ, 0x5410, R51.reuse ;  /* 0x00005410ff2c7816 */ /* 0x108fe20000000033 */
[----:B--2---:R-:W-:Y:S01]  /*77a0*/  @!P3 FMUL.FTZ R22, R22, R49 ;  /* 0x000000311616b220 */ /* 0x004fe20000410000 */
[----:B------:R-:W-:-:S03]  /*77b0*/  PRMT R51, RZ, 0x7610, R51 ;  /* 0x00007610ff337816 */ /* 0x000fc60000000033 */
[----:B------:R-:W-:Y:S02]  /*77c0*/  FADD.FTZ R55, R44, UR5 ;  /* 0x000000052c377e21 */ /* 0x000fe40008010000 */
[----:B------:R-:W-:Y:S01]  /*77d0*/  FADD.FTZ R51, R51, UR5 ;  /* 0x0000000533337e21 */ /* 0x000fe20008010000 */
[--C-:B0-----:R-:W-:Y:S01]  /*77e0*/  PRMT R45, RZ, 0x5410, R40.reuse ;  /* 0x00005410ff2d7816 */ /* 0x101fe20000000028 */
[----:B----4-:R-:W-:Y:S01]  /*77f0*/  @!P2 FMUL.FTZ R23, R23, R52 ;  /* 0x000000341717a220 */ /* 0x010fe20000410000 */
[----:B------:R-:W-:Y:S01]  /*7800*/  FSETP.GTU.FTZ.AND P1, PT, R55, 20, PT ;  /* 0x41a000003700780b */ /* 0x000fe20003f3c000 */
[----:B------:R-:W0:Y:S01]  /*7810*/  @!P6 MUFU.EX2 R48, R48 ;  /* 0x000000300030e308 */ /* 0x000e220000000800 */
[----:B------:R-:W-:Y:S01]  /*7820*/  FSETP.GTU.FTZ.AND P2, PT, R51, 20, PT ;  /* 0x41a000003300780b */ /* 0x000fe20003f5c000 */
[----:B------:R-:W-:Y:S01]  /*7830*/  FADD.FTZ R46, R45, UR5 ;  /* 0x000000052d2e7e21 */ /* 0x000fe20008010000 */
[----:B------:R-:W-:Y:S01]  /*7840*/  PRMT R40, RZ, 0x7610, R40 ;  /* 0x00007610ff287816 */ /* 0x000fe20000000028 */
[----:B------:R-:W-:-:S02]  /*7850*/  @!P0 FMUL.FTZ R44, R53, -1.4426950216293334961 ;  /* 0xbfb8aa3b352c8820 */ /* 0x000fc40000410000 */
[----:B-1----:R-:W-:Y:S01]  /*7860*/  @!P4 FMUL.FTZ R21, R21, R54 ;  /* 0x000000361515c220 */ /* 0x002fe20000410000 */
[----:B------:R-:W-:Y:S01]  /*7870*/  FSETP.GTU.FTZ.AND P3, PT, R46, 20, PT ;  /* 0x41a000002e00780b */ /* 0x000fe20003f7c000 */
[----:B------:R1:W2:Y:S01]  /*7880*/  @!P5 MUFU.RCP R50, R47 ;  /* 0x0000002f0032d308 */ /* 0x0002a20000001000 */
[----:B------:R-:W-:-:S03]  /*7890*/  FADD.FTZ R2, R23, R2 ;  /* 0x0000000217027221 */ /* 0x000fc60000010000 */
[----:B------:R-:W-:-:S04]  /*78a0*/  @!P1 FMUL.FTZ R45, R55, -1.4426950216293334961 ;  /* 0xbfb8aa3b372d9820 */ /* 0x000fc80000410000 */
[----:B------:R-:W3:Y:S01]  /*78b0*/  @!P0 MUFU.EX2 R44, R44 ;  /* 0x0000002c002c8308 */ /* 0x000ee20000000800 */
[----:B-1----:R-:W-:Y:S01]  /*78c0*/  FADD.FTZ R47, R40, UR5 ;  /* 0x00000005282f7e21 */ /* 0x002fe20008010000 */
[--C-:B------:R-:W-:Y:S01]  /*78d0*/  PRMT R40, RZ, 0x5410, R41.reuse ;  /* 0x00005410ff287816 */ /* 0x100fe20000000029 */
[----:B0-----:R-:W-:Y:S01]  /*78e0*/  @!P6 FADD.FTZ R48, R48, 1 ;  /* 0x3f8000003030e421 */ /* 0x001fe20000010000 */
[----:B------:R-:W-:Y:S01]  /*78f0*/  PRMT R41, RZ, 0x7610, R41 ;  /* 0x00007610ff297816 */ /* 0x000fe20000000029 */
[----:B------:R-:W-:Y:S01]  /*7900*/  @!P3 FMUL.FTZ R46, R46, -1.4426950216293334961 ;  /* 0xbfb8aa3b2e2eb820 */ /* 0x000fe20000410000 */
[----:B------:R-:W-:Y:S01]  /*7910*/  FSETP.GTU.FTZ.AND P4, PT, R47, 20, PT ;  /* 0x41a000002f00780b */ /* 0x000fe20003f9c000 */
[----:B------:R-:W-:Y:S01]  /*7920*/  FADD.FTZ R49, R40, UR5 ;  /* 0x0000000528317e21 */ /* 0x000fe20008010000 */
[----:B------:R-:W0:Y:S01]  /*7930*/  @!P1 MUFU.EX2 R45, R45 ;  /* 0x0000002d002d9308 */ /* 0x000e220000000800 */
[----:B------:R-:W-:Y:S02]  /*7940*/  @!P2 FMUL.FTZ R40, R51, -1.4426950216293334961 ;  /* 0xbfb8aa3b3328a820 */ /* 0x000fe40000410000 */
[----:B--2---:R-:W-:Y:S01]  /*7950*/  @!P5 FMUL.FTZ R19, R19, R50 ;  /* 0x000000321313d220 */ /* 0x004fe20000410000 */
[----:B------:R-:W-:Y:S01]  /*7960*/  FSETP.GTU.FTZ.AND P5, PT, R49, 20, PT ;  /* 0x41a000003100780b */ /* 0x000fe20003fbc000 */
[----:B------:R-:W-:Y:S01]  /*7970*/  FADD.FTZ R52, R41, UR5 ;  /* 0x0000000529347e21 */ /* 0x000fe20008010000 */
[----:B------:R-:W-:-:S02]  /*7980*/  PRMT R41, RZ, 0x5410, R43 ;  /* 0x00005410ff297816 */ /* 0x000fc4000000002b */
[----:B------:R-:W1:Y:S01]  /*7990*/  @!P2 MUFU.EX2 R40, R40 ;  /* 0x000000280028a308 */ /* 0x000e620000000800 */
[----:B---3--:R-:W-:Y:S01]  /*79a0*/  @!P0 FADD.FTZ R44, R44, 1 ;  /* 0x3f8000002c2c8421 */ /* 0x008fe20000010000 */
[----:B------:R-:W-:Y:S01]  /*79b0*/  PRMT R43, RZ, 0x7610, R43 ;  /* 0x00007610ff2b7816 */ /* 0x000fe2000000002b */
[----:B------:R-:W-:-:S05]  /*79c0*/  @!P4 FMUL.FTZ R47, R47, -1.4426950216293334961 ;  /* 0xbfb8aa3b2f2fc820 */ /* 0x000fca0000410000 */
[----:B------:R-:W2:Y:S01]  /*79d0*/  @!P3 MUFU.EX2 R46, R46 ;  /* 0x0000002e002eb308 */ /* 0x000ea20000000800 */
[----:B0-----:R-:W-:Y:S02]  /*79e0*/  @!P1 FADD.FTZ R45, R45, 1 ;  /* 0x3f8000002d2d9421 */ /* 0x001fe40000010000 */
[----:B------:R-:W-:-:S05]  /*79f0*/  @!P5 FMUL.FTZ R49, R49, -1.4426950216293334961 ;  /* 0xbfb8aa3b3131d820 */ /* 0x000fca0000410000 */
[----:B------:R-:W0:Y:S01]  /*7a00*/  @!P6 MUFU.RCP R51, R48 ;  /* 0x000000300033e308 */ /* 0x000e220000001000 */
[----:B-1----:R-:W-:-:S07]  /*7a10*/  @!P2 FADD.FTZ R40, R40, 1 ;  /* 0x3f8000002828a421 */ /* 0x002fce0000010000 */
[----:B------:R-:W1:Y:S01]  /*7a20*/  @!P0 MUFU.RCP R44, R44 ;  /* 0x0000002c002c8308 */ /* 0x000e620000001000 */
[----:B--2---:R-:W-:-:S07]  /*7a30*/  @!P3 FADD.FTZ R46, R46, 1 ;  /* 0x3f8000002e2eb421 */ /* 0x004fce0000010000 */
[----:B------:R-:W2:Y:S01]  /*7a40*/  @!P1 MUFU.RCP R45, R45 ;  /* 0x0000002d002d9308 */ /* 0x000ea20000001000 */
[----:B0-----:R-:W-:Y:S01]  /*7a50*/  @!P6 FMUL.FTZ R20, R20, R51 ;  /* 0x000000331414e220 */ /* 0x001fe20000410000 */
[----:B------:R-:W-:-:S06]  /*7a60*/  FSETP.GTU.FTZ.AND P6, PT, R52, 20, PT ;  /* 0x41a000003400780b */ /* 0x000fcc0003fdc000 */
[----:B------:R0:W3:Y:S01]  /*7a70*/  @!P2 MUFU.RCP R50, R40 ;  /* 0x000000280032a308 */ /* 0x0000e20000001000 */
[----:B-1----:R-:W-:Y:S02]  /*7a80*/  @!P0 FMUL.FTZ R17, R17, R44 ;  /* 0x0000002c11118220 */ /* 0x002fe40000410000 */
[----:B------:R-:W-:-:S05]  /*7a90*/  FADD.FTZ R44, R41, UR5 ;  /* 0x00000005292c7e21 */ /* 0x000fca0008010000 */
[----:B------:R-:W1:Y:S01]  /*7aa0*/  @!P3 MUFU.RCP R51, R46 ;  /* 0x0000002e0033b308 */ /* 0x000e620000001000 */
[----:B--2---:R-:W-:Y:S01]  /*7ab0*/  @!P1 FMUL.FTZ R18, R18, R45 ;  /* 0x0000002d12129220 */ /* 0x004fe20000410000 */
[--C-:B0-----:R-:W-:Y:S01]  /*7ac0*/  PRMT R40, RZ, 0x5410, R42.reuse ;  /* 0x00005410ff287816 */ /* 0x101fe2000000002a */
[----:B------:R-:W-:Y:S01]  /*7ad0*/  FADD.FTZ R45, R43, UR5 ;  /* 0x000000052b2d7e21 */ /* 0x000fe20008010000 */
[----:B------:R-:W-:-:S03]  /*7ae0*/  PRMT R42, RZ, 0x7610, R42 ;  /* 0x00007610ff2a7816 */ /* 0x000fc6000000002a */
[----:B------:R-:W-:Y:S01]  /*7af0*/  FADD.FTZ R48, R40, UR5 ;  /* 0x0000000528307e21 */ /* 0x000fe20008010000 */
[----:B------:R-:W0:Y:S01]  /*7b00*/  @!P5 MUFU.EX2 R49, R49 ;  /* 0x000000310031d308 */ /* 0x000e220000000800 */
[----:B---3--:R-:W-:Y:S01]  /*7b10*/  @!P2 FMUL.FTZ R15, R15, R50 ;  /* 0x000000320f0fa220 */ /* 0x008fe20000410000 */
[----:B------:R-:W-:Y:S01]  /*7b20*/  FSETP.GTU.FTZ.AND P2, PT, R44, 20, PT ;  /* 0x41a000002c00780b */ /* 0x000fe20003f5c000 */
[----:B------:R-:W-:Y:S01]  /*7b30*/  FADD.FTZ R42, R42, UR5 ;  /* 0x000000052a2a7e21 */ /* 0x000fe20008010000 */
[----:B------:R-:W-:Y:S01]  /*7b40*/  FSETP.GTU.FTZ.AND P0, PT, R48, 20, PT ;  /* 0x41a000003000780b */ /* 0x000fe20003f1c000 */
[----:B------:R-:W-:Y:S02]  /*7b50*/  @!P6 FMUL.FTZ R40, R52, -1.4426950216293334961 ;  /* 0xbfb8aa3b3428e820 */ /* 0x000fe40000410000 */
[----:B-1----:R-:W-:Y:S01]  /*7b60*/  @!P3 FMUL.FTZ R16, R16, R51 ;  /* 0x000000331010b220 */ /* 0x002fe20000410000 */
[----:B------:R-:W-:Y:S01]  /*7b70*/  FSETP.GTU.FTZ.AND P3, PT, R45, 20, PT ;  /* 0x41a000002d00780b */ /* 0x000fe20003f7c000 */
[----:B------:R-:W1:Y:S01]  /*7b80*/  @!P4 MUFU.EX2 R47, R47 ;  /* 0x0000002f002fc308 */ /* 0x000e620000000800 */
[----:B------:R-:W-:-:S05]  /*7b90*/  FSETP.GTU.FTZ.AND P1, PT, R42, 20, PT ;  /* 0x41a000002a00780b */ /* 0x000fca0003f3c000 */
[----:B------:R-:W-:Y:S02]  /*7ba0*/  @!P2 FMUL.FTZ R43, R44, -1.4426950216293334961 ;  /* 0xbfb8aa3b2c2ba820 */ /* 0x000fe40000410000 */
[----:B------:R-:W-:Y:S01]  /*7bb0*/  @!P0 FMUL.FTZ R41, R48, -1.4426950216293334961 ;  /* 0xbfb8aa3b30298820 */ /* 0x000fe20000410000 */
[----:B------:R-:W2:Y:S01]  /*7bc0*/  @!P6 MUFU.EX2 R40, R40 ;  /* 0x000000280028e308 */ /* 0x000ea20000000800 */
[----:B0-----:R-:W-:Y:S02]  /*7bd0*/  @!P5 FADD.FTZ R49, R49, 1 ;  /* 0x3f8000003131d421 */ /* 0x001fe40000010000 */
[----:B------:R-:W-:Y:S01]  /*7be0*/  @!P3 FMUL.FTZ R44, R45, -1.4426950216293334961 ;  /* 0xbfb8aa3b2d2cb820 */ /* 0x000fe20000410000 */
[----:B------:R-:W-:Y:S01]  /*7bf0*/  LEA R45, R3, R24, 0x1 ;  /* 0x00000018032d7211 */ /* 0x000fe200078e08ff */
[----:B------:R-:W-:-:S03]  /*7c00*/  @!P1 FMUL.FTZ R42, R42, -1.4426950216293334961 ;  /* 0xbfb8aa3b2a2a9820 */ /* 0x000fc60000410000 */
[----:B------:R-:W0:Y:S01]  /*7c10*/  @!P0 MUFU.EX2 R41, R41 ;  /* 0x0000002900298308 */ /* 0x000e220000000800 */
[----:B-1----:R-:W-:Y:S01]  /*7c20*/  @!P4 FADD.FTZ R47, R47, 1 ;  /* 0x3f8000002f2fc421 */ /* 0x002fe20000010000 */
[----:B------:R1:W-:Y:S04]  /*7c30*/  STS.128 [R45.X16], R28 ;  /* 0x0000001c2d007388 */ /* 0x0003e8000000cc00 */
[----:B------:R3:W-:Y:S01]  /*7c40*/  STS.128 [R45.X16+0x10], R36 ;  /* 0x000010242d007388 */ /* 0x0007e2000000cc00 */
[----:B------:R-:W-:-:S06]  /*7c50*/  NOP ;  /* 0x0000000000007918 */ /* 0x000fcc0000000000 */
[----:B------:R-:W4:Y:S01]  /*7c60*/  LDS.128 R32, [R8.X16] ;  /* 0x0000000008207984 */ /* 0x000f22000000cc00 */
[----:B------:R-:W5:Y:S01]  /*7c70*/  @!P1 MUFU.EX2 R42, R42 ;  /* 0x0000002a002a9308 */ /* 0x000f620000000800 */
[----:B--2---:R-:W-:Y:S02]  /*7c80*/  @!P6 FADD.FTZ R40, R40, 1 ;  /* 0x3f8000002828e421 */ /* 0x004fe40000010000 */
[----:B------:R-:W2:Y:S01]  /*7c90*/  LDS.128 R24, [R8.X16+0x200] ;  /* 0x0002000008187984 */ /* 0x000ea2000000cc00 */
[----:B-1----:R-:W-:Y:S01]  /*7ca0*/  MOV R28, UR31 ;  /* 0x0000001f001c7c02 */ /* 0x002fe20008000f00 */
[----:B0-----:R-:W-:Y:S01]  /*7cb0*/  @!P0 FADD.FTZ R41, R41, 1 ;  /* 0x3f80000029298421 */ /* 0x001fe20000010000 */
[----:B------:R-:W-:Y:S01]  /*7cc0*/  MOV R29, UR30 ;  /* 0x0000001e001d7c02 */ /* 0x000fe20008000f00 */
[----:B------:R-:W-:Y:S01]  /*7cd0*/  UIMAD UR30, UR35, UR32, URZ ;  /* 0x00000020231e72a4 */ /* 0x000fe2000f8e023f */
[----:B------:R-:W0:Y:S01]  /*7ce0*/  @!P2 MUFU.EX2 R43, R43 ;  /* 0x0000002b002ba308 */ /* 0x000e220000000800 */
[----:B---3--:R-:W-:Y:S01]  /*7cf0*/  F2FP.BF16.PACK_AB R36, R21, R23 ;  /* 0x000000171524723e */ /* 0x008fe200000010ff */
[----:B------:R-:W-:Y:S01]  /*7d00*/  FADD.FTZ R21, R2, R21 ;  /* 0x0000001502157221 */ /* 0x000fe20000010000 */
[----:B------:R-:W-:Y:S01]  /*7d10*/  F2FP.BF16.PACK_AB R39, R15, R18 ;  /* 0x000000120f27723e */ /* 0x000fe200000010ff */
[----:B------:R-:W-:Y:S01]  /*7d20*/  IMAD.WIDE R28, R6, 0x10, R28 ;  /* 0x00000010061c7825 */ /* 0x000fe200078e021c */
[----:B------:R-:W-:Y:S01]  /*7d30*/  F2FP.BF16.PACK_AB R38, R17, R20 ;  /* 0x000000141126723e */ /* 0x000fe200000010ff */
[----:B------:R-:W-:Y:S01]  /*7d40*/  UIMAD UR30, UR34, UR33, UR30 ;  /* 0x00000021221e72a4 */ /* 0x000fe2000f8e021e */
[----:B------:R-:W-:Y:S01]  /*7d50*/  F2FP.BF16.PACK_AB R37, R19, R22 ;  /* 0x000000161325723e */ /* 0x000fe200000010ff */
[----:B------:R-:W1:Y:S01]  /*7d60*/  @!P3 MUFU.EX2 R44, R44 ;  /* 0x0000002c002cb308 */ /* 0x000e620000000800 */
[----:B-----5:R-:W-:Y:S01]  /*7d70*/  @!P1 FADD.FTZ R42, R42, 1 ;  /* 0x3f8000002a2a9421 */ /* 0x020fe20000010000 */
[----:B------:R-:W-:Y:S01]  /*7d80*/  ULDC.64 UR32, c[0x0][0x300] ;  /* 0x0000c00000207ab9 */ /* 0x000fe20000000a00 */
[----:B------:R-:W-:Y:S01]  /*7d90*/  FADD.FTZ R22, R21, R22 ;  /* 0x0000001615167221 */ /* 0x000fe20000010000 */
[----:B------:R-:W-:-:S02]  /*7da0*/  UIADD3 UR9, UR9, UR30, URZ ;  /* 0x0000001e09097290 */ /* 0x000fc4000fffe03f */
[----:B------:R-:W-:Y:S01]  /*7db0*/  UIMAD UR30, UR17, UR32, URZ ;  /* 0x00000020111e72a4 */ /* 0x000fe2000f8e023f */
[----:B------:R-:W-:Y:S01]  /*7dc0*/  FADD.FTZ R19, R22, R19 ;  /* 0x0000001316137221 */ /* 0x000fe20000010000 */
[----:B------:R-:W3:Y:S01]  /*7dd0*/  @!P4 MUFU.RCP R46, R47 ;  /* 0x0000002f002ec308 */ /* 0x000ee20000001000 */
[----:B0-----:R-:W-:Y:S01]  /*7de0*/  @!P2 FADD.FTZ R43, R43, 1 ;  /* 0x3f8000002b2ba421 */ /* 0x001fe20000010000 */
[----:B------:R-:W-:Y:S01]  /*7df0*/  UIMAD UR30, UR16, UR33, UR30 ;  /* 0x00000021101e72a4 */ /* 0x000fe2000f8e021e */
[----:B------:R-:W-:Y:S01]  /*7e00*/  FADD.FTZ R20, R19, R20 ;  /* 0x0000001413147221 */ /* 0x000fe20000010000 */
[----:B------:R-:W-:-:S03]  /*7e10*/  UIMAD.WIDE.U32 UR8, UR16, UR32, UR8 ;  /* 0x00000020100872a5 */ /* 0x000fc6000f8e0008 */
[----:B------:R-:W-:Y:S01]  /*7e20*/  ULDC.64 UR32, c[0x0][0x340] ;  /* 0x0000d00000207ab9 */ /* 0x000fe20000000a00 */
[----:B-1----:R-:W-:Y:S01]  /*7e30*/  @!P3 FADD.FTZ R44, R44, 1 ;  /* 0x3f8000002c2cb421 */ /* 0x002fe20000010000 */
[----:B------:R-:W0:Y:S01]  /*7e40*/  @!P5 MUFU.RCP R49, R49 ;  /* 0x000000310031d308 */ /* 0x000e220000001000 */
[----:B------:R-:W-:Y:S01]  /*7e50*/  UIADD3 UR30, UR9, UR30, URZ ;  /* 0x0000001e091e7290 */ /* 0x000fe2000fffe03f */
[----:B------:R-:W-:Y:S01]  /*7e60*/  FADD.FTZ R17, R20, R17 ;  /* 0x0000001114117221 */ /* 0x000fe20000010000 */
[----:B------:R-:W-:Y:S01]  /*7e70*/  ULEA UR9, UP0, UR8, UR32, 0x1 ;  /* 0x0000002008097291 */ /* 0x000fe2000f80083f */
[----:B----4-:R-:W-:Y:S01]  /*7e80*/  STG.E.128 [R28.64], R32 ;  /* 0x000000201c007986 */ /* 0x010fe2000c101d1c */
[----:B---3--:R-:W-:-:S03]  /*7e90*/  @!P4 FMUL.FTZ R13, R13, R46 ;  /* 0x0000002e0d0dc220 */ /* 0x008fc60000410000 */
[----:B------:R-:W1:Y:S01]  /*7ea0*/  @!P6 MUFU.RCP R40, R40 ;  /* 0x000000280028e308 */ /* 0x000e620000001000 */
[----:B------:R-:W-:Y:S01]  /*7eb0*/  FADD.FTZ R18, R17, R18 ;  /* 0x0000001211127221 */ /* 0x000fe20000010000 */
[----:B--2---:R-:W-:Y:S01]  /*7ec0*/  STG.E.128 [R28.64+0x200], R24 ;  /* 0x000200181c007986 */ /* 0x004fe2000c101d1c */
[----:B------:R-:W-:Y:S02]  /*7ed0*/  ULEA.HI.X UR8, UR8, UR33, UR30, 0x1, UP0 ;  /* 0x0000002108087291 */ /* 0x000fe400080f0c1e */
[----:B------:R-:W-:Y:S01]  /*7ee0*/  FADD.FTZ R15, R18, R15 ;  /* 0x0000000f120f7221 */ /* 0x000fe20000010000 */
[----:B------:R-:W-:Y:S01]  /*7ef0*/  BAR.SYNC.DEFER_BLOCKING 0x0 ;  /* 0x0000000000007b1d */ /* 0x000fe20000010000 */
[----:B------:R-:W-:Y:S01]  /*7f00*/  MOV R18, UR9 ;  /* 0x0000000900127c02 */ /* 0x000fe20008000f00 */
[----:B0-----:R-:W-:Y:S01]  /*7f10*/  @!P5 FMUL.FTZ R14, R14, R49 ;  /* 0x000000310e0ed220 */ /* 0x001fe20000410000 */
[----:B------:R-:W-:Y:S01]  /*7f20*/  MOV R19, UR8 ;  /* 0x0000000800137c02 */ /* 0x000fe20008000f00 */
[----:B------:R-:W-:Y:S01]  /*7f30*/  FADD.FTZ R2, R15, R16 ;  /* 0x000000100f027221 */ /* 0x000fe20000010000 */
[----:B------:R-:W-:Y:S01]  /*7f40*/  UISETP.GT.AND UP0, UPT, UR19, 0x1, UPT ;  /* 0x000000011300788c */ /* 0x000fe2000bf04270 */
[----:B------:R-:W0:Y:S02]  /*7f50*/  @!P0 MUFU.RCP R41, R41 ;  /* 0x0000002900298308 */ /* 0x000e240000001000 */
[----:B------:R-:W-:Y:S01]  /*7f60*/  UMOV UR19, UR7 ;  /* 0x0000000700137c82 */ /* 0x000fe20008000000 */
[----:B-1----:R-:W-:Y:S01]  /*7f70*/  @!P6 FMUL.FTZ R11, R11, R40 ;  /* 0x000000280b0be220 */ /* 0x002fe20000410000 */
[----:B------:R-:W-:Y:S01]  /*7f80*/  F2FP.BF16.PACK_AB R40, R13, R16 ;  /* 0x000000100d28723e */ /* 0x000fe200000010ff */
[----:B------:R-:W-:-:S03]  /*7f90*/  IMAD.WIDE R16, R6, 0x10, R18 ;  /* 0x0000001006107825 */ /* 0x000fc600078e0212 */
[----:B------:R-:W1:Y:S01]  /*7fa0*/  @!P1 MUFU.RCP R42, R42 ;  /* 0x0000002a002a9308 */ /* 0x000e620000001000 */
[----:B------:R-:W-:-:S07]  /*7fb0*/  FADD.FTZ R13, R2, R13 ;  /* 0x0000000d020d7221 */ /* 0x000fce0000010000 */
[----:B------:R-:W2:Y:S01]  /*7fc0*/  @!P2 MUFU.RCP R43, R43 ;  /* 0x0000002b002ba308 */ /* 0x000ea20000001000 */
[----:B0-----:R-:W-:Y:S01]  /*7fd0*/  @!P0 FMUL.FTZ R12, R12, R41 ;  /* 0x000000290c0c8220 */ /* 0x001fe20000410000 */
[----:B------:R-:W-:Y:S01]  /*7fe0*/  F2FP.BF16.PACK_AB R41, R11, R14 ;  /* 0x0000000e0b29723e */ /* 0x000fe200000010ff */
[----:B------:R-:W-:Y:S01]  /*7ff0*/  STS.128 [R45.X16], R36 ;  /* 0x000000242d007388 */ /* 0x000fe2000000cc00 */
[----:B------:R-:W-:Y:S01]  /*8000*/  FADD.FTZ R14, R13, R14 ;  /* 0x0000000e0d0e7221 */ /* 0x000fe20000010000 */
[----:B------:R-:W-:-:S03]  /*8010*/  PLOP3.LUT P0, PT, PT, PT, UP0, 0x80, 0x0 ;  /* 0x000000000000781c */ /* 0x000fc60003f0f008 */
[----:B------:R-:W0:Y:S01]  /*8020*/  @!P3 MUFU.RCP R44, R44 ;  /* 0x0000002c002cb308 */ /* 0x000e220000001000 */
[----:B-1----:R-:W-:Y:S02]  /*8030*/  @!P1 FMUL.FTZ R9, R9, R42 ;  /* 0x0000002a09099220 */ /* 0x002fe40000410000 */
[----:B------:R-:W-:-:S03]  /*8040*/  FADD.FTZ R11, R14, R11 ;  /* 0x0000000b0e0b7221 */ /* 0x000fc60000010000 */
[----:B------:R-:W-:Y:S01]  /*8050*/  F2FP.BF16.PACK_AB R42, R9, R12 ;  /* 0x0000000c092a723e */ /* 0x000fe200000010ff */
[----:B------:R-:W-:Y:S02]  /*8060*/  FADD.FTZ R12, R11, R12 ;  /* 0x0000000c0b0c7221 */ /* 0x000fe40000010000 */
[----:B--2---:R-:W-:Y:S02]  /*8070*/  @!P2 FMUL.FTZ R10, R10, R43 ;  /* 0x0000002b0a0aa220 */ /* 0x004fe40000410000 */
[----:B------:R-:W-:-:S04]  /*8080*/  FADD.FTZ R9, R12, R9 ;  /* 0x000000090c097221 */ /* 0x000fc80000010000 */
[----:B------:R-:W-:Y:S02]  /*8090*/  FADD.FTZ R2, R9, R10 ;  /* 0x0000000a09027221 */ /* 0x000fe40000010000 */
[----:B0-----:R-:W-:-:S04]  /*80a0*/  @!P3 FMUL.FTZ R7, R7, R44 ;  /* 0x0000002c0707b220 */ /* 0x001fc80000410000 */
[----:B------:R-:W-:Y:S01]  /*80b0*/  FADD.FTZ R2, R2, R7 ;  /* 0x0000000702027221 */ /* 0x000fe20000010000 */
[----:B------:R-:W-:-:S05]  /*80c0*/  F2FP.BF16.PACK_AB R43, R7, R10 ;  /* 0x0000000a072b723e */ /* 0x000fca00000010ff */
        /* <DEDUP_REMOVED lines=8> */
.L_x_1884:
        /* <DEDUP_REMOVED lines=34> */
.L_x_1968:
[----:B0-----:R-:W-:Y:S05]  /*8370*/  BSYNC B0 ;  /* 0x0000000000007941 */ /* 0x001fea0003800000 */
.L_x_1967:
        /* <DEDUP_REMOVED lines=33> */
.L_x_1970:
[----:B------:R-:W3:Y:S02]  /*8590*/  S2R R11, SR_TID.X ;  /* 0x00000000000b7919 */ /* 0x000ee40000002100 */
.L_x_1971:
[----:B0-----:R-:W-:Y:S05]  /*85a0*/  BSYNC B0 ;  /* 0x0000000000007941 */ /* 0x001fea0003800000 */
.L_x_1969:
        /* <DEDUP_REMOVED lines=12> */
.L_x_1972:
        /* <DEDUP_REMOVED lines=30> */
.L_x_1922:
[----:B------:R-:W-:Y:S01]  /*8850*/  HFMA2.MMA R145, -RZ, RZ, 0, 5.9604644775390625e-08 ;  /* 0x00000001ff917435 */ /* 0x000fe200000001ff */
[----:B------:R-:W-:Y:S02]  /*8860*/  MOV R144, R54 ;  /* 0x0000003600907202 */ /* 0x000fe40000000f00 */
[----:B------:R-:W-:Y:S02]  /*8870*/  MOV R55, RZ ;  /* 0x000000ff00377202 */ /* 0x000fe40000000f00 */
[----:B------:R-:W-:-:S02]  /*8880*/  MOV R146, 0xffffffff ;  /* 0xffffffff00927802 */ /* 0x000fc40000000f00 */
[----:B------:R-:W-:Y:S02]  /*8890*/  MOV R48, 0x88b0 ;  /* 0x000088b000307802 */ /* 0x000fe40000000f00 */
[----:B-----5:R-:W-:Y:S05]  /*88a0*/  CALL.REL.NOINC `($__internal_80_$__cuda_sm70_shflsync_up) ;  /* 0x00000ee000007944 */ /* 0x020fea0003c00000 */
[----:B-1----:R-:W-:Y:S01]  /*88b0*/  MOV R53, R145 ;  /* 0x0000009100357202 */ /* 0x002fe20000000f00 */
[----:B0-----:R-:W-:Y:S05]  /*88c0*/  BRA `(.L_x_1973) ;  /* 0xffffbd5000007947 */ /* 0x001fea000383ffff */
.L_x_1923:
[----:B------:R-:W-:Y:S01]  /*88d0*/  HFMA2.MMA R145, -RZ, RZ, 0, 5.9604644775390625e-08 ;  /* 0x00000001ff917435 */ /* 0x000fe200000001ff */
[----:B------:R-:W-:Y:S02]  /*88e0*/  MOV R144, R51 ;  /* 0x0000003300907202 */ /* 0x000fe40000000f00 */
[----:B------:R-:W-:Y:S02]  /*88f0*/  MOV R55, RZ ;  /* 0x000000ff00377202 */ /* 0x000fe40000000f00 */
[----:B------:R-:W-:Y:S02]  /*8900*/  MOV R146, 0xffffffff ;  /* 0xffffffff00927802 */ /* 0x000fe40000000f00 */
[----:B------:R-:W-:Y:S02]  /*8910*/  MOV R48, 0x8930 ;  /* 0x0000893000307802 */ /* 0x000fe40000000f00 */
[----:B01---5:R-:W-:Y:S05]  /*8920*/  CALL.REL.NOINC `($__internal_80_$__cuda_sm70_shflsync_up) ;  /* 0x00000e6000007944 */ /* 0x023fea0003c00000 */
        /* <DEDUP_REMOVED lines=10> */
[----:B------:R-:W-:Y:S05]  /*89d0*/  CALL.REL.NOINC `($__internal_80_$__cuda_sm70_shflsync_up) ;  /* 0x00000db000007944 */ /* 0x000fea0003c00000 */
[----:B-1----:R-:W-:Y:S01]  /*89e0*/  MOV R50, R145 ;  /* 0x0000009100327202 */ /* 0x002fe20000000f00 */
[----:B------:R-:W-:Y:S01]  /*89f0*/  HFMA2.MMA R145, -RZ, RZ, 0, 1.1920928955078125e-07 ;  /* 0x00000002ff917435 */ /* 0x000fe200000001ff */
[----:B0-----:R-:W-:-:S02]  /*8a00*/  MOV R144, R52 ;  /* 0x0000003400907202 */ /* 0x001fc40000000f00 */
[----:B------:R-:W-:Y:S02]  /*8a10*/  MOV R55, RZ ;  /* 0x000000ff00377202 */ /* 0x000fe40000000f00 */
[----:B------:R-:W-:Y:S02]  /*8a20*/  MOV R146, 0xffffffff ;  /* 0xffffffff00927802 */ /* 0x000fe40000000f00 */
[----:B------:R-:W-:Y:S02]  /*8a30*/  MOV R48, 0x8a50 ;  /* 0x00008a5000307802 */ /* 0x000fe40000000f00 */
[----:B------:R-:W-:Y:S05]  /*8a40*/  CALL.REL.NOINC `($__internal_80_$__cuda_sm70_shflsync_up) ;  /* 0x00000d4000007944 */ /* 0x000fea0003c00000 */
        /* <DEDUP_REMOVED lines=8> */
[----:B------:R-:W-:Y:S05]  /*8ad0*/  CALL.REL.NOINC `($__internal_80_$__cuda_sm70_shflsync_up) ;  /* 0x00000cb000007944 */ /* 0x000fea0003c00000 */
[----:B-1----:R-:W-:Y:S01]  /*8ae0*/  MOV R50, R145 ;  /* 0x0000009100327202 */ /* 0x002fe20000000f00 */
[----:B------:R-:W-:Y:S01]  /*8af0*/  HFMA2.MMA R145, -RZ, RZ, 0, 2.384185791015625e-07 ;  /* 0x00000004ff917435 */ /* 0x000fe200000001ff */
[----:B0-----:R-:W-:Y:S02]  /*8b00*/  MOV R144, R52 ;  /* 0x0000003400907202 */ /* 0x001fe40000000f00 */
[----:B------:R-:W-:Y:S02]  /*8b10*/  MOV R55, RZ ;  /* 0x000000ff00377202 */ /* 0x000fe40000000f00 */
[----:B------:R-:W-:Y:S02]  /*8b20*/  MOV R146, 0xffffffff ;  /* 0xffffffff00927802 */ /* 0x000fe40000000f00 */
[----:B------:R-:W-:Y:S02]  /*8b30*/  MOV R48, 0x8b50 ;  /* 0x00008b5000307802 */ /* 0x000fe40000000f00 */
[----:B------:R-:W-:Y:S05]  /*8b40*/  CALL.REL.NOINC `($__internal_80_$__cuda_sm70_shflsync_up) ;  /* 0x00000c4000007944 */ /* 0x000fea0003c00000 */
[----:B------:R-:W-:Y:S02]  /*8b50*/  ISETP.GE.AND P0, PT, R3, 0x4, PT ;  /* 0x000000040300780c */ /* 0x000fe40003f06270 */
[----:B0-----:R-:W-:-:S02]  /*8b60*/  MOV R55, RZ ;  /* 0x000000ff00377202 */ /* 0x001fc40000000f00 */
[----:B------:R-:W-:Y:S02]  /*8b70*/  MOV R146, 0xffffffff ;  /* 0xffffffff00927802 */ /* 0x000fe40000000f00 */
[----:B------:R-:W-:-:S07]  /*8b80*/  MOV R48, 0x8bf0 ;  /* 0x00008bf000307802 */ /* 0x000fce0000000f00 */
[----:B-1----:R-:W-:Y:S01]  /*8b90*/  @P0 FFMA.FTZ R52, R53, R145, R52 ;  /* 0x0000009135340223 */ /* 0x002fe20000010034 */
[----:B------:R-:W-:Y:S01]  /*8ba0*/  HFMA2.MMA R145, -RZ, RZ, 0, 4.76837158203125e-07 ;  /* 0x00000008ff917435 */ /* 0x000fe200000001ff */
[----:B------:R-:W-:-:S03]  /*8bb0*/  @P0 FMUL.FTZ R53, R50, R53 ;  /* 0x0000003532350220 */ /* 0x000fc60000410000 */
[----:B------:R-:W-:Y:S02]  /*8bc0*/  MOV R54, R52 ;  /* 0x0000003400367202 */ /* 0x000fe40000000f00 */
[----:B------:R-:W-:Y:S02]  /*8bd0*/  MOV R144, R53 ;  /* 0x0000003500907202 */ /* 0x000fe40000000f00 */
[----:B------:R-:W-:Y:S05]  /*8be0*/  CALL.REL.NOINC `($__internal_80_$__cuda_sm70_shflsync_up) ;  /* 0x00000ba000007944 */ /* 0x000fea0003c00000 */
[----:B-1----:R-:W-:Y:S01]  /*8bf0*/  MOV R50, R145 ;  /* 0x0000009100327202 */ /* 0x002fe20000000f00 */
[----:B------:R-:W-:Y:S01]  /*8c00*/  HFMA2.MMA R145, -RZ, RZ, 0, 4.76837158203125e-07 ;  /* 0x00000008ff917435 */ /* 0x000fe200000001ff */
[----:B0-----:R-:W-:Y:S02]  /*8c10*/  MOV R144, R54 ;  /* 0x0000003600907202 */ /* 0x001fe40000000f00 */
[----:B------:R-:W-:Y:S02]  /*8c20*/  MOV R55, RZ ;  /* 0x000000ff00377202 */ /* 0x000fe40000000f00 */
[----:B------:R-:W-:Y:S02]  /*8c30*/  MOV R146, 0xffffffff ;  /* 0xffffffff00927802 */ /* 0x000fe40000000f00 */
[----:B------:R-:W-:-:S02]  /*8c40*/  MOV R48, 0x8c60 ;  /* 0x00008c6000307802 */ /* 0x000fc40000000f00 */
[----:B------:R-:W-:Y:S05]  /*8c50*/  CALL.REL.NOINC `($__internal_80_$__cuda_sm70_shflsync_up) ;  /* 0x00000b3000007944 */ /* 0x000fea0003c00000 */
        /* <DEDUP_REMOVED lines=10> */
[----:B------:R-:W-:Y:S05]  /*8d00*/  CALL.REL.NOINC `($__internal_80_$__cuda_sm70_shflsync_up) ;  /* 0x00000a8000007944 */ /* 0x000fea0003c00000 */
[----:B-1----:R-:W-:Y:S01]  /*8d10*/  MOV R53, R145 ;  /* 0x0000009100357202 */ /* 0x002fe20000000f00 */
[----:B------:R-:W-:Y:S01]  /*8d20*/  HFMA2.MMA R145, -RZ, RZ, 0, 9.5367431640625e-07 ;  /* 0x00000010ff917435 */ /* 0x000fe200000001ff */
[----:B0-----:R-:W-:Y:S02]  /*8d30*/  MOV R144, R54 ;  /* 0x0000003600907202 */ /* 0x001fe40000000f00 */
[----:B------:R-:W-:Y:S02]  /*8d40*/  MOV R55, RZ ;  /* 0x000000ff00377202 */ /* 0x000fe40000000f00 */
[----:B------:R-:W-:-:S02]  /*8d50*/  MOV R146, 0xffffffff ;  /* 0xffffffff00927802 */ /* 0x000fc40000000f00 */
[----:B------:R-:W-:Y:S02]  /*8d60*/  MOV R48, 0x8d80 ;  /* 0x00008d8000307802 */ /* 0x000fe40000000f00 */
[----:B------:R-:W-:Y:S05]  /*8d70*/  CALL.REL.NOINC `($__internal_80_$__cuda_sm70_shflsync_up) ;  /* 0x00000a1000007944 */ /* 0x000fea0003c00000 */
[----:B-1----:R-:W-:Y:S01]  /*8d80*/  MOV R48, R145 ;  /* 0x0000009100307202 */ /* 0x002fe20000000f00 */
[----:B0-----:R-:W-:Y:S05]  /*8d90*/  BRA `(.L_x_1974) ;  /* 0xffffba0000007947 */ /* 0x001fea000383ffff */
.L_x_1926:
[----:B------:R-:W-:Y:S01]  /*8da0*/  HFMA2.MMA R145, -RZ, RZ, 0, 5.9604644775390625e-08 ;  /* 0x00000001ff917435 */ /* 0x000fe200000001ff */
[----:B0-----:R-:W-:Y:S02]  /*8db0*/  MOV R55, RZ ;  /* 0x000000ff00377202 */ /* 0x001fe40000000f00 */
[----:B------:R-:W-:Y:S02]  /*8dc0*/  MOV R146, 0xffffffff ;  /* 0xffffffff00927802 */ /* 0x000fe40000000f00 */
[----:B------:R-:W-:Y:S02]  /*8dd0*/  MOV R48, 0x8df0 ;  /* 0x00008df000307802 */ /* 0x000fe40000000f00 */
[----:B-1---5:R-:W-:Y:S05]  /*8de0*/  CALL.REL.NOINC `($__internal_80_$__cuda_sm70_shflsync_up) ;  /* 0x000009a000007944 */ /* 0x022fea0003c00000 */
[----:B-1----:R-:W-:Y:S01]  /*8df0*/  MOV R50, R145 ;  /* 0x0000009100327202 */ /* 0x002fe20000000f00 */
[----:B------:R-:W-:Y:S01]  /*8e00*/  HFMA2.MMA R145, -RZ, RZ, 0, 5.9604644775390625e-08 ;  /* 0x00000001ff917435 */ /* 0x000fe200000001ff */
[----:B0-----:R-:W-:Y:S02]  /*8e10*/  MOV R144, R147 ;  /* 0x0000009300907202 */ /* 0x001fe40000000f00 */
[----:B------:R-:W-:-:S02]  /*8e20*/  MOV R55, RZ ;  /* 0x000000ff00377202 */ /* 0x000fc40000000f00 */
[----:B------:R-:W-:Y:S02]  /*8e30*/  MOV R146, 0xffffffff ;  /* 0xffffffff00927802 */ /* 0x000fe40000000f00 */
[----:B------:R-:W-:Y:S02]  /*8e40*/  MOV R48, 0x8e60 ;  /* 0x00008e6000307802 */ /* 0x000fe40000000f00 */
[----:B------:R-:W-:Y:S05]  /*8e50*/  CALL.REL.NOINC `($__internal_80_$__cuda_sm70_shflsync_up) ;  /* 0x0000093000007944 */ /* 0x000fea0003c00000 */
[----:B------:R-:W-:Y:S01]  /*8e60*/  HFMA2.MMA R54, -RZ, RZ, 0, 0 ;  /* 0x00000000ff367435 */ /* 0x000fe200000001ff */
[----:B0-----:R-:W-:Y:S02]  /*8e70*/  MOV R144, R50 ;  /* 0x0000003200907202 */ /* 0x001fe40000000f00 */
[----:B------:R-:W-:Y:S02]  /*8e80*/  MOV R53, R92 ;  /* 0x0000005c00357202 */ /* 0x000fe40000000f00 */
[----:B------:R-:W-:Y:S02]  /*8e90*/  MOV R55, 0x1f ;  /* 0x0000001f00377802 */ /* 0x000fe40000000f00 */
[----:B------:R-:W-:Y:S02]  /*8ea0*/  MOV R52, 0xffffffff ;  /* 0xffffffff00347802 */ /* 0x000fe40000000f00 */
[----:B------:R-:W-:-:S02]  /*8eb0*/  MOV R50, 0x8ed0 ;  /* 0x00008ed000327802 */ /* 0x000fc40000000f00 */
[----:B-1----:R-:W-:Y:S05]  /*8ec0*/  CALL.REL.NOINC `($__internal_79_$__cuda_sm70_shflsync_idx_p) ;  /* 0x0000088000007944 */ /* 0x002fea0003c00000 */
[----:B0-----:R-:W-:Y:S01]  /*8ed0*/  HFMA2.MMA R54, -RZ, RZ, 0, 0 ;  /* 0x00000000ff367435 */ /* 0x001fe200000001ff */
[----:B-1----:R-:W-:-:S02]  /*8ee0*/  MOV R92, R52 ;  /* 0x00000034005c7202 */ /* 0x002fc40000000f00 */
[----:B------:R-:W-:Y:S02]  /*8ef0*/  MOV R53, R93 ;  /* 0x0000005d00357202 */ /* 0x000fe40000000f00 */
[----:B------:R-:W-:Y:S02]  /*8f00*/  MOV R55, 0x1f ;  /* 0x0000001f00377802 */ /* 0x000fe40000000f00 */
[----:B------:R-:W-:Y:S02]  /*8f10*/  MOV R52, 0xffffffff ;  /* 0xffffffff00347802 */ /* 0x000fe40000000f00 */
[----:B------:R-:W-:Y:S02]  /*8f20*/  MOV R50, 0x8f40 ;  /* 0x00008f4000327802 */ /* 0x000fe40000000f00 */
[----:B------:R-:W-:Y:S05]  /*8f30*/  CALL.REL.NOINC `($__internal_79_$__cuda_sm70_shflsync_idx_p) ;  /* 0x0000081000007944 */ /* 0x000fea0003c00000 */
[----:B01----:R-:W-:Y:S01]  /*8f40*/  MOV R53, R52 ;  /* 0x0000003400357202 */ /* 0x003fe20000000f00 */
[----:B------:R-:W-:Y:S05]  /*8f50*/  BRA `(.L_x_1975) ;  /* 0xffffb9c000007947 */ /* 0x000fea000383ffff */
.L_x_1929:
[----:B------:R-:W-:Y:S01]  /*8f60*/  HFMA2.MMA R145, -RZ, RZ, 0, 5.9604644775390625e-08 ;  /* 0x00000001ff917435 */ /* 0x000fe200000001ff */
[----:B------:R-:W-:Y:S02]  /*8f70*/  MOV R54, R92 ;  /* 0x0000005c00367202 */ /* 0x000fe40000000f00 */
[----:B------:R-:W-:-:S02]  /*8f80*/  MOV R146, 0x1f ;  /* 0x0000001f00927802 */ /* 0x000fc40000000f00 */
[----:B------:R-:W-:Y:S02]  /*8f90*/  MOV R147, 0xffffffff ;  /* 0xffffffff00937802 */ /* 0x000fe40000000f00 */
[----:B------:R-:W-:Y:S02]  /*8fa0*/  MOV R50, 0x8fc0 ;  /* 0x00008fc000327802 */ /* 0x000fe40000000f00 */
[----:B-1----:R-:W-:Y:S05]  /*8fb0*/  CALL.REL.NOINC `($__internal_78_$__cuda_sm70_shflsync_down) ;  /* 0x0000075000007944 */ /* 0x002fea0003c00000 */
[----:B-1----:R-:W-:Y:S01]  /*8fc0*/  MOV R55, R146 ;  /* 0x0000009200377202 */ /* 0x002fe20000000f00 */
[----:B0-----:R-:W-:Y:S05]  /*8fd0*/  BRA `(.L_x_1976) ;  /* 0xffffc05000007947 */ /* 0x001fea000383ffff */
.L_x_1930:
[----:B------:R-:W-:Y:S01]  /*8fe0*/  HFMA2.MMA R145, -RZ, RZ, 0, 5.9604644775390625e-08 ;  /* 0x00000001ff917435 */ /* 0x000fe200000001ff */
[----:B------:R-:W-:Y:S02]  /*8ff0*/  MOV R54, R53 ;  /* 0x0000003500367202 */ /* 0x000fe40000000f00 */
[----:B------:R-:W-:Y:S02]  /*9000*/  MOV R146, 0x1f ;  /* 0x0000001f00927802 */ /* 0x000fe40000000f00 */
[----:B------:R-:W-:Y:S02]  /*9010*/  MOV R147, 0xffffffff ;  /* 0xffffffff00937802 */ /* 0x000fe40000000f00 */
[----:B------:R-:W-:-:S02]  /*9020*/  MOV R50, 0x9040 ;  /* 0x0000904000327802 */ /* 0x000fc40000000f00 */
[----:B012---:R-:W-:Y:S05]  /*9030*/  CALL.REL.NOINC `($__internal_78_$__cuda_sm70_shflsync_down) ;  /* 0x000006d000007944 */ /* 0x007fea0003c00000 */
        /* <DEDUP_REMOVED lines=9> */
[----:B------:R-:W-:Y:S05]  /*90d0*/  CALL.REL.NOINC `($__internal_78_$__cuda_sm70_shflsync_down) ;  /* 0x0000063000007944 */ /* 0x000fea0003c00000 */
[----:B0-----:R-:W-:Y:S01]  /*90e0*/  HFMA2.MMA R145, -RZ, RZ, 0, 1.1920928955078125e-07 ;  /* 0x00000002ff917435 */ /* 0x001fe200000001ff */
[----:B-1----:R-:W-:Y:S02]  /*90f0*/  MOV R52, R146 ;  /* 0x0000009200347202 */ /* 0x002fe40000000f00 */
[----:B------:R-:W-:-:S02]  /*9100*/  MOV R54, R53 ;  /* 0x0000003500367202 */ /* 0x000fc40000000f00 */
[----:B------:R-:W-:Y:S02]  /*9110*/  MOV R146, 0x1f ;  /* 0x0000001f00927802 */ /* 0x000fe40000000f00 */
[----:B------:R-:W-:Y:S02]  /*9120*/  MOV R147, 0xffffffff ;  /* 0xffffffff00937802 */ /* 0x000fe40000000f00 */
[----:B------:R-:W-:Y:S02]  /*9130*/  MOV R50, 0x9150 ;  /* 0x0000915000327802 */ /* 0x000fe40000000f00 */
[----:B------:R-:W-:Y:S05]  /*9140*/  CALL.REL.NOINC `($__internal_78_$__cuda_sm70_shflsync_down) ;  /* 0x000005c000007944 */ /* 0x000fea0003c00000 */
[----:B-1----:R-:W-:Y:S01]  /*9150*/  @!P3 FFMA.FTZ R53, R55, R146, R53 ;  /* 0x000000923735b223 */ /* 0x002fe20000010035 */
[----:B0-----:R-:W-:Y:S01]  /*9160*/  HFMA2.MMA R145, -RZ, RZ, 0, 2.384185791015625e-07 ;  /* 0x00000004ff917435 */ /* 0x001fe200000001ff */
[----:B------:R-:W-:Y:S01]  /*9170*/  @!P3 FMUL.FTZ R55, R52, R55 ;  /* 0x000000373437b220 */ /* 0x000fe20000410000 */
[----:B------:R-:W-:Y:S02]  /*9180*/  MOV R146, 0x1f ;  /* 0x0000001f00927802 */ /* 0x000fe40000000f00 */
[----:B------:R-:W-:Y:S02]  /*9190*/  MOV R147, 0xffffffff ;  /* 0xffffffff00937802 */ /* 0x000fe40000000f00 */
[----:B------:R-:W-:-:S02]  /*91a0*/  MOV R54, R55 ;  /* 0x0000003700367202 */ /* 0x000fc40000000f00 */
[----:B------:R-:W-:Y:S02]  /*91b0*/  MOV R50, 0x91d0 ;  /* 0x000091d000327802 */ /* 0x000fe40000000f00 */
[----:B------:R-:W-:Y:S05]  /*91c0*/  CALL.REL.NOINC `($__internal_78_$__cuda_sm70_shflsync_down) ;  /* 0x0000054000007944 */ /* 0x000fea0003c00000 */
[----:B0-----:R-:W-:Y:S01]  /*91d0*/  HFMA2.MMA R145, -RZ, RZ, 0, 2.384185791015625e-07 ;  /* 0x00000004ff917435 */ /* 0x001fe200000001ff */
[----:B-1----:R-:W-:Y:S02]  /*91e0*/  MOV R52, R146 ;  /* 0x0000009200347202 */ /* 0x002fe40000000f00 */
[----:B------:R-:W-:Y:S02]  /*91f0*/  MOV R54, R53 ;  /* 0x0000003500367202 */ /* 0x000fe40000000f00 */
[----:B------:R-:W-:Y:S02]  /*9200*/  MOV R146, 0x1f ;  /* 0x0000001f00927802 */ /* 0x000fe40000000f00 */
[----:B------:R-:W-:Y:S02]  /*9210*/  MOV R147, 0xffffffff ;  /* 0xffffffff00937802 */ /* 0x000fe40000000f00 */
[----:B------:R-:W-:Y:S02]  /*9220*/  MOV R50, 0x9240 ;  /* 0x0000924000327802 */ /* 0x000fe40000000f00 */
[----:B------:R-:W-:Y:S05]  /*9230*/  CALL.REL.NOINC `($__internal_78_$__cuda_sm70_shflsync_down) ;  /* 0x000004d000007944 */ /* 0x000fea0003c00000 */
[----:B-1----:R-:W-:Y:S01]  /*9240*/  @!P2 FFMA.FTZ R53, R55, R146, R53 ;  /* 0x000000923735a223 */ /* 0x002fe20000010035 */
[----:B0-----:R-:W-:Y:S01]  /*9250*/  HFMA2.MMA R145, -RZ, RZ, 0, 4.76837158203125e-07 ;  /* 0x00000008ff917435 */ /* 0x001fe200000001ff */
[----:B------:R-:W-:Y:S01]  /*9260*/  @!P2 FMUL.FTZ R55, R52, R55 ;  /* 0x000000373437a220 */ /* 0x000fe20000410000 */
[----:B------:R-:W-:-:S02]  /*9270*/  MOV R146, 0x1f ;  /* 0x0000001f00927802 */ /* 0x000fc40000000f00 */
[----:B------:R-:W-:Y:S02]  /*9280*/  MOV R147, 0xffffffff ;  /* 0xffffffff00937802 */ /* 0x000fe40000000f00 */
[----:B------:R-:W-:Y:S02]  /*9290*/  MOV R54, R55 ;  /* 0x0000003700367202 */ /* 0x000fe40000000f00 */
[----:B------:R-:W-:Y:S02]  /*92a0*/  MOV R50, 0x92c0 ;  /* 0x000092c000327802 */ /* 0x000fe40000000f00 */
[----:B------:R-:W-:Y:S05]  /*92b0*/  CALL.REL.NOINC `($__internal_78_$__cuda_sm70_shflsync_down) ;  /* 0x0000045000007944 */ /* 0x000fea0003c00000 */
[----:B0-----:R-:W-:Y:S01]  /*92c0*/  HFMA2.MMA R145, -RZ, RZ, 0, 4.76837158203125e-07 ;  /* 0x00000008ff917435 */ /* 0x001fe200000001ff */
[----:B-1----:R-:W-:Y:S02]  /*92d0*/  MOV R52, R146 ;  /* 0x0000009200347202 */ /* 0x002fe40000000f00 */
[----:B------:R-:W-:Y:S02]  /*92e0*/  MOV R54, R53 ;  /* 0x0000003500367202 */ /* 0x000fe40000000f00 */
[----:B------:R-:W-:Y:S02]  /*92f0*/  MOV R146, 0x1f ;  /* 0x0000001f00927802 */ /* 0x000fe40000000f00 */
[----:B------:R-:W-:-:S02]  /*9300*/  MOV R147, 0xffffffff ;  /* 0xffffffff00937802 */ /* 0x000fc40000000f00 */
[----:B------:R-:W-:Y:S02]  /*9310*/  MOV R50, 0x9330 ;  /* 0x0000933000327802 */ /* 0x000fe40000000f00 */
[----:B------:R-:W-:Y:S05]  /*9320*/  CALL.REL.NOINC `($__internal_78_$__cuda_sm70_shflsync_down) ;  /* 0x000003e000007944 */ /* 0x000fea0003c00000 */
        /* <DEDUP_REMOVED lines=9> */
[----:B------:R-:W-:Y:S05]  /*93c0*/  CALL.REL.NOINC `($__internal_78_$__cuda_sm70_shflsync_down) ;  /* 0x0000034000007944 */ /* 0x000fea0003c00000 */
[----:B0-----:R-:W-:Y:S01]  /*93d0*/  HFMA2.MMA R145, -RZ, RZ, 0, 9.5367431640625e-07 ;  /* 0x00000010ff917435 */ /* 0x001fe200000001ff */
[----:B-1----:R-:W-:Y:S02]  /*93e0*/  MOV R52, R146 ;  /* 0x0000009200347202 */ /* 0x002fe40000000f00 */
[----:B------:R-:W-:Y:S02]  /*93f0*/  MOV R54, R93 ;  /* 0x0000005d00367202 */ /* 0x000fe40000000f00 */
[----:B------:R-:W-:Y:S02]  /*9400*/  MOV R146, 0x1f ;  /* 0x0000001f00927802 */ /* 0x000fe40000000f00 */
[----:B------:R-:W-:Y:S02]  /*9410*/  MOV R147, 0xffffffff ;  /* 0xffffffff00937802 */ /* 0x000fe40000000f00 */
[----:B------:R-:W-:Y:S02]  /*9420*/  MOV R50, 0x9440 ;  /* 0x0000944000327802 */ /* 0x000fe40000000f00 */
[----:B------:R-:W-:Y:S05]  /*9430*/  CALL.REL.NOINC `($__internal_78_$__cuda_sm70_shflsync_down) ;  /* 0x000002d000007944 */ /* 0x000fea0003c00000 */
[----:B-1----:R-:W-:Y:S01]  /*9440*/  @!P0 FFMA.FTZ R93, R143, R146, R93 ;  /* 0x000000928f5d8223 */ /* 0x002fe2000001005d */
[----:B0-----:R-:W-:Y:S01]  /*9450*/  HFMA2.MMA R54, -RZ, RZ, 0, 0 ;  /* 0x00000000ff367435 */ /* 0x001fe200000001ff */
[----:B------:R-:W-:Y:S01]  /*9460*/  @!P0 FMUL.FTZ R143, R52, R143 ;  /* 0x0000008f348f8220 */ /* 0x000fe20000410000 */
[----:B------:R-:W-:-:S02]  /*9470*/  MOV R55, 0x1f ;  /* 0x0000001f00377802 */ /* 0x000fc40000000f00 */
[----:B------:R-:W-:Y:S02]  /*9480*/  MOV R52, 0xffffffff ;  /* 0xffffffff00347802 */ /* 0x000fe40000000f00 */
[----:B------:R-:W-:Y:S02]  /*9490*/  MOV R53, R143 ;  /* 0x0000008f00357202 */ /* 0x000fe40000000f00 */
[----:B------:R-:W-:Y:S02]  /*94a0*/  MOV R50, 0x94c0 ;  /* 0x000094c000327802 */ /* 0x000fe40000000f00 */
[----:B------:R-:W-:Y:S05]  /*94b0*/  CALL.REL.NOINC `($__internal_79_$__cuda_sm70_shflsync_idx_p) ;  /* 0x0000029000007944 */ /* 0x000fea0003c00000 */
[----:B0-----:R-:W-:Y:S01]  /*94c0*/  HFMA2.MMA R54, -RZ, RZ, 0, 0 ;  /* 0x00000000ff367435 */ /* 0x001fe200000001ff */
[----:B-1----:R-:W-:Y:S02]  /*94d0*/  MOV R139, R52 ;  /* 0x00000034008b7202 */ /* 0x002fe40000000f00 */
[----:B------:R-:W-:Y:S02]  /*94e0*/  MOV R53, R93 ;  /* 0x0000005d00357202 */ /* 0x000fe40000000f00 */
[----:B------:R-:W-:Y:S02]  /*94f0*/  MOV R55, 0x1f ;  /* 0x0000001f00377802 */ /* 0x000fe40000000f00 */
[----:B------:R-:W-:-:S02]  /*9500*/  MOV R52, 0xffffffff ;  /* 0xffffffff00347802 */ /* 0x000fc40000000f00 */
[----:B------:R-:W-:Y:S02]  /*9510*/  MOV R50, 0x9530 ;  /* 0x0000953000327802 */ /* 0x000fe40000000f00 */
[----:B------:R-:W-:Y:S05]  /*9520*/  CALL.REL.NOINC `($__internal_79_$__cuda_sm70_shflsync_idx_p) ;  /* 0x0000022000007944 */ /* 0x000fea0003c00000 */
[----:B------:R-:W-:Y:S01]  /*9530*/  HFMA2.MMA R145, -RZ, RZ, 0, 5.9604644775390625e-08 ;  /* 0x00000001ff917435 */ /* 0x000fe200000001ff */
[----:B-1----:R-:W-:Y:S02]  /*9540*/  MOV R136, R52 ;  /* 0x0000003400887202 */ /* 0x002fe40000000f00 */
[----:B0-----:R-:W-:Y:S02]  /*9550*/  MOV R54, R143 ;  /* 0x0000008f00367202 */ /* 0x001fe40000000f00 */
[----:B------:R-:W-:Y:S02]  /*9560*/  MOV R146, 0x1f ;  /* 0x0000001f00927802 */ /* 0x000fe40000000f00 */
[----:B------:R-:W-:Y:S02]  /*9570*/  MOV R147, 0xffffffff ;  /* 0xffffffff00937802 */ /* 0x000fe40000000f00 */
[----:B------:R-:W-:Y:S02]  /*9580*/  MOV R50, 0x95a0 ;  /* 0x000095a000327802 */ /* 0x000fe40000000f00 */
[----:B------:R-:W-:Y:S05]  /*9590*/  CALL.REL.NOINC `($__internal_78_$__cuda_sm70_shflsync_down) ;  /* 0x0000017000007944 */ /* 0x000fea0003c00000 */
[----:B0-----:R-:W-:Y:S01]  /*95a0*/  HFMA2.MMA R145, -RZ, RZ, 0, 5.9604644775390625e-08 ;  /* 0x00000001ff917435 */ /* 0x001fe200000001ff */
[----:B-1----:R-:W-:-:S02]  /*95b0*/  MOV R52, R146 ;  /* 0x0000009200347202 */ /* 0x002fc40000000f00 */
[----:B------:R-:W-:Y:S02]  /*95c0*/  MOV R54, R93 ;  /* 0x0000005d00367202 */ /* 0x000fe40000000f00 */
[----:B------:R-:W-:Y:S02]  /*95d0*/  MOV R146, 0x1f ;  /* 0x0000001f00927802 */ /* 0x000fe40000000f00 */
[----:B------:R-:W-:Y:S02]  /*95e0*/  MOV R147, 0xffffffff ;  /* 0xffffffff00937802 */ /* 0x000fe40000000f00 */
[----:B------:R-:W-:Y:S02]  /*95f0*/  MOV R50, 0x9610 ;  /* 0x0000961000327802 */ /* 0x000fe40000000f00 */
[----:B------:R-:W-:Y:S05]  /*9600*/  CALL.REL.NOINC `($__internal_78_$__cuda_sm70_shflsync_down) ;  /* 0x0000010000007944 */ /* 0x000fea0003c00000 */
[----:B0-----:R-:W-:Y:S01]  /*9610*/  HFMA2.MMA R54, -RZ, RZ, 0, 0 ;  /* 0x00000000ff367435 */ /* 0x001fe200000001ff */
[----:B------:R-:W-:Y:S02]  /*9620*/  MOV R143, R52 ;  /* 0x00000034008f7202 */ /* 0x000fe40000000f00 */
[----:B------:R-:W-:Y:S02]  /*9630*/  MOV R53, R48 ;  /* 0x0000003000357202 */ /* 0x000fe40000000f00 */
[----:B------:R-:W-:-:S02]  /*9640*/  MOV R55, 0x1f ;  /* 0x0000001f00377802 */ /* 0x000fc40000000f00 */
[----:B------:R-:W-:Y:S02]  /*9650*/  MOV R52, 0xffffffff ;  /* 0xffffffff00347802 */ /* 0x000fe40000000f00 */
[----:B------:R-:W-:Y:S02]  /*9660*/  MOV R50, 0x9680 ;  /* 0x0000968000327802 */ /* 0x000fe40000000f00 */
[----:B-1----:R-:W-:Y:S05]  /*9670*/  CALL.REL.NOINC `($__internal_79_$__cuda_sm70_shflsync_idx_p) ;  /* 0x000000d000007944 */ /* 0x002fea0003c00000 */
[----:B0-----:R-:W-:Y:S01]  /*9680*/  HFMA2.MMA R54, -RZ, RZ, 0, 0 ;  /* 0x00000000ff367435 */ /* 0x001fe200000001ff */
[----:B-1----:R-:W-:Y:S02]  /*9690*/  MOV R145, R52 ;  /* 0x0000003400917202 */ /* 0x002fe40000000f00 */
[----:B------:R-:W-:Y:S02]  /*96a0*/  MOV R53, R49 ;  /* 0x0000003100357202 */ /* 0x000fe40000000f00 */
[----:B------:R-:W-:Y:S02]  /*96b0*/  MOV R55, 0x1f ;  /* 0x0000001f00377802 */ /* 0x000fe40000000f00 */
[----:B------:R-:W-:Y:S02]  /*96c0*/  MOV R52, 0xffffffff ;  /* 0xffffffff00347802 */ /* 0x000fe40000000f00 */
[----:B------:R-:W-:-:S02]  /*96d0*/  MOV R50, 0x96f0 ;  /* 0x000096f000327802 */ /* 0x000fc40000000f00 */
[----:B------:R-:W-:Y:S05]  /*96e0*/  CALL.REL.NOINC `($__internal_79_$__cuda_sm70_shflsync_idx_p) ;  /* 0x0000006000007944 */ /* 0x000fea0003c00000 */
[----:B01----:R-:W-:Y:S01]  /*96f0*/  MOV R55, R52 ;  /* 0x0000003400377202 */ /* 0x003fe20000000f00 */
[----:B------:R-:W-:Y:S05]  /*9700*/  BRA `(.L_x_1977) ;  /* 0xffffbac000007947 */ /* 0x000fea000383ffff */
        .weak           $__internal_78_$__cuda_sm70_shflsync_down
        .type           $__internal_78_$__cuda_sm70_shflsync_down,@function
        .size           $__internal_78_$__cuda_sm70_shflsync_down,($__internal_79_$__cuda_sm70_shflsync_idx_p - $__internal_78_$__cuda_sm70_shflsync_down)
$__internal_78_$__cuda_sm70_shflsync_down:
[----:B------:R-:W-:Y:S01]  /*9710*/  HFMA2.MMA R51, -RZ, RZ, 0, 0 ;  /* 0x00000000ff337435 */ /* 0x000fe200000001ff */
[----:B------:R-:W-:Y:S04]  /*9720*/  WARPSYNC R147 ;  /* 0x0000009300007348 */ /* 0x000fe80003800000 */
[----:B------:R0:W1:Y:S01]  /*9730*/  SHFL.DOWN PT, R146, R54, R145, R146 ;  /* 0x0800009136927389 */ /* 0x00006200000e0092 */
[----:B------:R-:W-:Y:S05]  /*9740*/  RET.REL.NODEC R50 `(_Z25selective_scan_bwd_kernelI32Selective_Scan_bwd_kernel_traitsILi128ELi16ELb1ELb1ELb0ELb1ELb0EN3c108BFloat16EfEEv12SSMParamsBwd) ;  /* 0xffff68b032007950 */ /* 0x000fea0003c3ffff */
        .weak           $__internal_79_$__cuda_sm70_shflsync_idx_p
        .type           $__internal_79_$__cuda_sm70_shflsync_idx_p,@function
        .size           $__internal_79_$__cuda_sm70_shflsync_idx_p,($__internal_80_$__cuda_sm70_shflsync_up - $__internal_79_$__cuda_sm70_shflsync_idx_p)
$__internal_79_$__cuda_sm70_shflsync_idx_p:
[----:B------:R-:W-:Y:S01]  /*9750*/  MOV R51, 0x0 ;  /* 0x0000000000337802 */ /* 0x000fe20000000f00 */
[----:B------:R-:W-:Y:S04]  /*9760*/  WARPSYNC R52 ;  /* 0x0000003400007348 */ /* 0x000fe80003800000 */
[----:B------:R0:W1:Y:S01]  /*9770*/  SHFL.IDX PT, R52, R53, R54, R55 ;  /* 0x0000003635347389 */ /* 0x00006200000e0037 */
[----:B------:R-:W-:Y:S05]  /*9780*/  RET.REL.NODEC R50 `(_Z25selective_scan_bwd_kernelI32Selective_Scan_bwd_kernel_traitsILi128ELi16ELb1ELb1ELb0ELb1ELb0EN3c108BFloat16EfEEv12SSMParamsBwd) ;  /* 0xffff687032007950 */ /* 0x000fea0003c3ffff */
        .weak           $__internal_80_$__cuda_sm70_shflsync_up
        .type           $__internal_80_$__cuda_sm70_shflsync_up,@function
        .size           $__internal_80_$__cuda_sm70_shflsync_up,(.L_x_8892 - $__internal_80_$__cuda_sm70_shflsync_up)
$__internal_80_$__cuda_sm70_shflsync_up:
[----:B------:R-:W-:Y:S01]  /*9790*/  HFMA2.MMA R49, -RZ, RZ, 0, 0 ;  /* 0x00000000ff317435 */ /* 0x000fe200000001ff */
[----:B------:R-:W-:Y:S04]  /*97a0*/  WARPSYNC R146 ;  /* 0x0000009200007348 */ /* 0x000fe80003800000 */
[----:B------:R0:W1:Y:S01]  /*97b0*/  SHFL.UP PT, R145, R144, R145, R55 ;  /* 0x0400009190917389 */ /* 0x00006200000e0037 */
[----:B------:R-:W-:Y:S05]  /*97c0*/  RET.REL.NODEC R48 `(_Z25selective_scan_bwd_kernelI32Selective_Scan_bwd_kernel_traitsILi128ELi16ELb1ELb1ELb0ELb1ELb0EN3c108BFloat16EfEEv12SSMParamsBwd) ;  /* 0xffff683030007950 */ /* 0x000fea0003c3ffff */
.L_x_1978:
        /* <DEDUP_REMOVED lines=11> */
.L_x_8892:


//--------------------- .text._Z25selective_scan_bwd_kernelI32Selective_Scan_bwd_kernel_traitsILi128ELi16ELb1ELb1ELb0ELb1ELb1EN3c108BFloat16EfEEv12SSMParamsBwd --------------------------
	.section	.text._Z25selective_scan_bwd_kernelI32Selective_Scan_bwd_kernel_traitsILi128ELi16ELb1ELb1ELb0ELb1ELb1EN3c108BFloat16EfEEv12SSMParamsBwd,"ax",@progbits
	.sectioninfo	@"SHI_REGISTERS=168"
	.align	128
        .global         _Z25selective_scan_bwd_kernelI32Selective_Scan_bwd_kernel_traitsILi128ELi16ELb1ELb1ELb0ELb1ELb1EN3c108BFloat16EfEEv12SSMParamsBwd
        .type           _Z25selective_scan_bwd_kernelI32Selective_Scan_bwd_kernel_traitsILi128ELi16ELb1ELb1ELb0ELb1ELb1EN3c108BFloat16EfEEv12SSMParamsBwd,@function
        .size           _Z25selective_scan_bwd_kernelI32Selective_Scan_bwd_kernel_traitsILi128ELi16ELb1ELb1ELb0ELb1ELb1EN3c108BFloat16EfEEv12SSMParamsBwd,(.L_x_8895 - _Z25selective_scan_bwd_kernelI32Selective_Scan_bwd_kernel_traitsILi128ELi16ELb1ELb1ELb0ELb1ELb1EN3c108BFloat16EfEEv12SSMParamsBwd)
        .other          _Z25selective_scan_bwd_kernelI32Selective_Scan_bwd_kernel_traitsILi128ELi16ELb1ELb1ELb0ELb1ELb1EN3c108BFloat16EfEEv12SSMParamsBwd,@"STO_CUDA_ENTRY STV_DEFAULT"
_Z25selective_scan_bwd_kernelI32Selective_Scan_bwd_kernel_traitsILi128ELi16ELb1ELb1ELb0ELb1ELb1EN3c108BFloat16EfEEv12SSMParamsBwd:
.text._Z25selective_scan_bwd_kernelI32Selective_Scan_bwd_kernel_traitsILi128ELi16ELb1ELb1ELb0ELb1ELb1EN3c108BFloat16EfEEv12SSMParamsBwd:
        /* <DEDUP_REMOVED lines=29> */
[----:B------:R2:W3:Y:S01]  /*01d0*/  @P0 LDG.E R3, [R2.64] ;  /* 0x0000001e02030981 */ /* 0x0004e2000c1e1900 */
[----:B------:R-:W-:-:S03]  /*01e0*/  ULDC.64 UR34, c[0x0][0x240] ;  /* 0x0000900000227ab9 */ /* 0x000fc60000000a00 */
[----:B------:R-:W4:Y:S01]  /*01f0*/  @P1 LDG.E R4, [R4.64] ;  /* 0x0000001e04041981 */ /* 0x000f22000c1e1900 */
[----:B-1----:R-:W-:Y:S01]  /*0200*/  USHF.R.S32.HI UR42, URZ, 0x1f, UR41 ;  /* 0x0000001f3f2a7899 */ /* 0x002fe20008011429 */
[----:B------:R-:W-:Y:S01]  /*0210*/  HFMA2.MMA R60, -RZ, RZ, 0, 0 ;  /* 0x00000000ff3c7435 */ /* 0x000fe200000001ff */
[----:B------:R-:W-:Y:S02]  /*0220*/  UISETP.NE.U32.AND UP0, UPT, URZ, UR4, UPT ;  /* 0x000000043f00728c */ /* 0x000fe4000bf05070 */
[----:B------:R-:W-:Y:S02]  /*0230*/  UIMAD UR4, UR42, UR6, URZ ;  /* 0x000000062a0472a4 */ /* 0x000fe4000f8e023f */
[----:B------:R-:W-:Y:S02]  /*0240*/  UIMAD.WIDE.U32 UR12, UR41, UR6, URZ ;  /* 0x00000006290c72a5 */ /* 0x000fe4000f8e003f */
[----:B------:R-:W-:Y:S02]  /*0250*/  UIMAD UR4, UR41, UR7, UR4 ;  /* 0x00000007290472a4 */ /* 0x000fe4000f8e0204 */
[----:B------:R-:W-:-:S02]  /*0260*/  UISETP.NE.AND.EX UP0, UPT, URZ, UR5, UPT, UP0 ;  /* 0x000000053f00728c */ /* 0x000fc4000bf05300 */
[----:B------:R-:W-:Y:S01]  /*0270*/  ULDC.64 UR6, c[0x0][0x1e0] ;  /* 0x0000780000067ab9 */ /* 0x000fe20000000a00 */
[----:B0-----:R-:W0:Y:S01]  /*0280*/  I2F.RP R0, UR24 ;  /* 0x0000001800007d06 */ /* 0x001e220008209400 */
[----:B------:R-:W-:Y:S02]  /*0290*/  UIMAD UR5, UR42, UR6, URZ ;  /* 0x000000062a0572a4 */ /* 0x000fe4000f8e023f */
[----:B------:R-:W-:Y:S02]  /*02a0*/  UIMAD.WIDE.U32 UR14, UR41, UR6, URZ ;  /* 0x00000006290e72a5 */ /* 0x000fe4000f8e003f */
[----:B------:R-:W-:Y:S02]  /*02b0*/  UIMAD UR22, UR41, UR7, UR5 ;  /* 0x00000007291672a4 */ /* 0x000fe4000f8e0205 */
[----:B------:R-:W-:Y:S02]  /*02c0*/  UISETP.NE.U32.AND UP2, UPT, URZ, UR28, UPT ;  /* 0x0000001c3f00728c */ /* 0x000fe4000bf45070 */
[----:B------:R-:W-:-:S02]  /*02d0*/  ULDC.64 UR6, c[0x0][0x328] ;  /* 0x0000ca0000067ab9 */ /* 0x000fc40000000a00 */
[----:B------:R-:W-:Y:S02]  /*02e0*/  UISETP.NE.U32.AND UP1, UPT, URZ, UR6, UPT ;  /* 0x000000063f00728c */ /* 0x000fe4000bf25070 */
[----:B------:R-:W-:Y:S02]  /*02f0*/  UISETP.NE.AND.EX UP2, UPT, URZ, UR29, UPT, UP2 ;  /* 0x0000001d3f00728c */ /* 0x000fe4000bf45320 */
[----:B------:R-:W-:Y:S01]  /*0300*/  UISETP.NE.AND.EX UP1, UPT, URZ, UR7, UPT, UP1 ;  /* 0x000000073f00728c */ /* 0x000fe2000bf25310 */
[----:B0-----:R-:W2:Y:S01]  /*0310*/  MUFU.RCP R0, R0 ;  /* 0x0000000000007308 */ /* 0x001ea20000001000 */
[----:B------:R-:W-:Y:S02]  /*0320*/  UIMAD UR20, UR42, UR8, URZ ;  /* 0x000000082a1472a4 */ /* 0x000fe4000f8e023f */
[----:B------:R-:W-:Y:S02]  /*0330*/  UIMAD.WIDE.U32 UR16, UR41, UR8, URZ ;  /* 0x00000008291072a5 */ /* 0x000fe4000f8e003f */
[----:B------:R-:W-:-:S02]  /*0340*/  UIMAD UR20, UR41, UR9, UR20 ;  /* 0x00000009291472a4 */ /* 0x000fc4000f8e0214 */
[----:B------:R-:W-:Y:S02]  /*0350*/  UMOV UR8, URZ ;  /* 0x0000003f00087c82 */ /* 0x000fe40008000000 */
[----:B------:R-:W-:Y:S02]  /*0360*/  UMOV UR9, URZ ;  /* 0x0000003f00097c82 */ /* 0x000fe40008000000 */
[----:B------:R-:W-:Y:S02]  /*0370*/  @UP1 ULEA UR8, UP3, UR26, UR6, 0x2 ;  /* 0x000000061a081291 */ /* 0x000fe4000f86103f */
[----:B------:R-:W-:Y:S02]  /*0380*/  UIMAD.WIDE.U32 UR10, UR41, UR18, URZ ;  /* 0x00000012290a72a5 */ /* 0x000fe4000f8e003f */
[----:B------:R-:W-:Y:S01]  /*0390*/  @UP1 ULEA.HI.X UR9, UR26, UR7, UR27, 0x2, UP3 ;  /* 0x000000071a091291 */ /* 0x000fe200098f141b */
[----:B--2---:R-:W-:Y:S01]  /*03a0*/  IADD3 R2, R0, 0xffffffe, RZ ;  /* 0x0ffffffe00027810 */ /* 0x004fe20007ffe0ff */
[----:B------:R-:W-:Y:S01]  /*03b0*/  UMOV UR6, URZ ;  /* 0x0000003f00067c82 */ /* 0x000fe20008000000 */
[----:B------:R-:W-:Y:S01]  /*03c0*/  IABS R0, UR26 ;  /* 0x0000001a00007c13 */ /* 0x000fe20008000000 */
[----:B------:R-:W-:-:S02]  /*03d0*/  @UP2 ULEA UR6, UP1, UR26, UR28, 0x2 ;  /* 0x0000001c1a062291 */ /* 0x000fc4000f82103f */
[----:B------:R-:W-:Y:S01]  /*03e0*/  UIADD3 UR13, UR13, UR4, URZ ;  /* 0x000000040d0d7290 */ /* 0x000fe2000fffe03f */
[----:B------:R-:W0:Y:S01]  /*03f0*/  F2I.FTZ.U32.TRUNC.NTZ R2, R2 ;  /* 0x0000000200027305 */ /* 0x000e22000021f000 */
[----:B------:R1:W2:Y:S01]  /*0400*/  R2UR UR21, R0 ;  /* 0x00000000001573c2 */ /* 0x0002a200000e0000 */
[----:B------:R-:W-:Y:S02]  /*0410*/  UIMAD UR18, UR42, UR18, URZ ;  /* 0x000000122a1272a4 */ /* 0x000fe4000f8e023f */
[----:B------:R-:W-:Y:S02]  /*0420*/  UMOV UR4, URZ ;  /* 0x0000003f00047c82 */ /* 0x000fe40008000000 */
[----:B------:R-:W-:Y:S02]  /*0430*/  UMOV UR7, URZ ;  /* 0x0000003f00077c82 */ /* 0x000fe40008000000 */
[----:B------:R-:W-:Y:S01]  /*0440*/  @UP2 ULEA.HI.X UR7, UR26, UR29, UR27, 0x2, UP1 ;  /* 0x0000001d1a072291 */ /* 0x000fe200088f141b */
[----:B-1----:R-:W-:Y:S01]  /*0450*/  MOV R0, RZ ;  /* 0x000000ff00007202 */ /* 0x002fe20000000f00 */
[----:B------:R-:W-:-:S02]  /*0460*/  UIMAD UR18, UR41, UR19, UR18 ;  /* 0x00000013291272a4 */ /* 0x000fc4000f8e0212 */
[----:B------:R-:W-:Y:S02]  /*0470*/  ULDC.64 UR28, c[0x0][0x1d8] ;  /* 0x00007600001c7ab9 */ /* 0x000fe40000000a00 */
[----:B------:R-:W-:Y:S01]  /*0480*/  UIMAD UR19, UR27, UR28, URZ ;  /* 0x0000001c1b1372a4 */ /* 0x000fe2000f8e023f */
[----:B0-----:R-:W0:Y:S01]  /*0490*/  R2UR UR5, R2 ;  /* 0x00000000020573c2 */ /* 0x001e2200000e0000 */
[----:B------:R-:W-:Y:S02]  /*04a0*/  UIADD3 UR15, UR15, UR22, URZ ;  /* 0x000000160f0f7290 */ /* 0x000fe4000fffe03f */
[----:B------:R-:W-:Y:S02]  /*04b0*/  UIMAD UR19, UR26, UR29, UR19 ;  /* 0x0000001d1a1372a4 */ /* 0x000fe4000f8e0213 */
[----:B------:R-:W-:Y:S02]  /*04c0*/  UIMAD.WIDE.U32 UR12, UR26, UR28, UR12 ;  /* 0x0000001c1a0c72a5 */ /* 0x000fe4000f8e000c */
[----:B------:R-:W-:-:S02]  /*04d0*/  ULDC UR37, c[0x0][0x178] ;  /* 0x00005e0000257ab9 */ /* 0x000fc40000000800 */
[----:B------:R-:W-:Y:S02]  /*04e0*/  ULDC.64 UR28, c[0x0][0x1e8] ;  /* 0x00007a00001c7ab9 */ /* 0x000fe40000000a00 */
[----:B------:R-:W-:Y:S02]  /*04f0*/  UIMAD UR22, UR27, UR28, URZ ;  /* 0x0000001c1b1672a4 */ /* 0x000fe4000f8e023f */
[----:B------:R-:W-:Y:S02]  /*0500*/  UIMAD.WIDE.U32 UR14, UR26, UR28, UR14 ;  /* 0x0000001c1a0e72a5 */ /* 0x000fe4000f8e000e */
        /* <DEDUP_REMOVED lines=15> */
[----:B------:R-:W-:-:S03]  /*0600*/  UIMAD UR20, UR26, UR33, UR4 ;  /* 0x000000211a1472a4 */ /* 0x000fc6000f8e0204 */
[----:B------:R-:W-:Y:S02]  /*0610*/  UMOV UR4, UR16 ;  /* 0x0000001000047c82 */ /* 0x000fe40008000000 */
[----:B------:R-:W-:Y:S02]  /*0620*/  UIMAD.WIDE.U32 UR4, UR26, UR32, UR4 ;  /* 0x000000201a0472a5 */ /* 0x000fe4000f8e0004 */
[----:B------:R-:W-:Y:S02]  /*0630*/  USHF.R.S32.HI UR16, URZ, 0x1f, UR17 ;  /* 0x0000001f3f107899 */ /* 0x000fe40008011411 */
[----:B------:R-:W-:Y:S02]  /*0640*/  UIADD3 UR32, UP2, UR17, UR12, URZ ;  /* 0x0000000c11207290 */ /* 0x000fe4000ff5e03f */
[----:B------:R-:W-:Y:S02]  /*0650*/  @!UP1 UIADD3 UR21, UR21, -UR24, URZ ;  /* 0x8000001815159290 */ /* 0x000fe4000fffe03f */
[----:B------:R-:W-:-:S02]  /*0660*/  UIADD3.X UR19, UR16, UR13, UR19, UP2, !UPT ;  /* 0x0000000d10137290 */ /* 0x000fc400097fe413 */
[----:B------:R-:W-:Y:S02]  /*0670*/  ULEA UR29, UP3, UR32, UR34, 0x1 ;  /* 0x00000022201d7291 */ /* 0x000fe4000f86083f */
[----:B------:R-:W-:Y:S02]  /*0680*/  UISETP.GE.U32.AND UP2, UPT, UR21, UR24, UPT ;  /* 0x000000181500728c */ /* 0x000fe4000bf46070 */
[----:B------:R-:W-:Y:S02]  /*0690*/  ULEA.HI.X UR32, UR32, UR35, UR19, 0x1, UP3 ;  /* 0x0000002320207291 */ /* 0x000fe400098f0c13 */
[----:B------:R-:W-:Y:S02]  /*06a0*/  UISETP.GE.AND UP3, UPT, UR25, URZ, UPT ;  /* 0x0000003f1900728c */ /* 0x000fe4000bf66270 */
[----:B------:R-:W-:Y:S02]  /*06b0*/  @!UP1 UIADD3 UR28, UR28, 0x1, URZ ;  /* 0x000000011c1c9890 */ /* 0x000fe4000fffe03f */
[----:B------:R-:W-:-:S02]  /*06c0*/  UISETP.NE.AND UP1, UPT, URZ, UR37, UPT ;  /* 0x000000253f00728c */ /* 0x000fc4000bf25270 */
[----:B------:R-:W-:Y:S02]  /*06d0*/  UIADD3 UR34, UP4, UR17, UR14, URZ ;  /* 0x0000000e11227290 */ /* 0x000fe4000ff9e03f */
[----:B------:R-:W-:Y:S02]  /*06e0*/  @UP2 UIADD3 UR28, UR28, 0x1, URZ ;  /* 0x000000011c1c2890 */ /* 0x000fe4000fffe03f */
[----:B------:R-:W-:Y:S02]  /*06f0*/  ULDC.64 UR12, c[0x0][0x248] ;  /* 0x00009200000c7ab9 */ /* 0x000fe40000000a00 */
[----:B------:R-:W-:Y:S02]  /*0700*/  UIADD3.X UR14, UR16, UR15, UR23, UP4, !UPT ;  /* 0x0000000f100e7290 */ /* 0x000fe4000a7fe417 */
[----:B------:R-:W-:Y:S02]  /*0710*/  ULEA UR33, UP4, UR34, UR12, 0x1 ;  /* 0x0000000c22217291 */ /* 0x000fe4000f88083f */
[----:B------:R-:W-:-:S02]  /*0720*/  @!UP3 UIADD3 UR28, -UR28, URZ, URZ ;  /* 0x0000003f1c1cb290 */ /* 0x000fc4000fffe13f */
[----:B------:R-:W-:Y:S02]  /*0730*/  @!UP1 ULOP3.LUT UR28, URZ, UR37, URZ, 0x33, !UPT ;  /* 0x000000253f1c9292 */ /* 0x000fe4000f8e333f */
[----:B------:R-:W-:Y:S02]  /*0740*/  UIADD3 UR36, UP2, UR17, UR4, URZ ;  /* 0x0000000411247290 */ /* 0x000fe4000ff5e03f */
        /* <DEDUP_REMOVED lines=22> */
[----:B------:R-:W-:Y:S02]  /*08b0*/  ULEA.HI.X UR38, UR17, UR11, UR38, 0x1, UP2 ;  /* 0x0000000b11267291 */ /* 0x000fe400090f0c26 */
[----:B------:R-:W-:Y:S02]  /*08c0*/  @UP0 UMOV UR13, 0x8 ;  /* 0x00000008000d0882 */ /* 0x000fe40000000000 */
[----:B------:R-:W-:Y:S02]  /*08d0*/  ULDC.64 UR10, c[0x0][0x260] ;  /* 0x00009800000a7ab9 */ /* 0x000fe40000000a00 */
[----:B------:R-:W-:Y:S02]  /*08e0*/  @UP0 UIMAD.WIDE UR10, UR12, UR13, UR10 ;  /* 0x0000000d0c0a02a5 */ /* 0x000fe4000f8e020a */
[----:B------:R-:W-:Y:S02]  /*08f0*/  UMOV UR5, URZ ;  /* 0x0000003f00057c82 */ /* 0x000fe40008000000 */
[----:B------:R-:W-:-:S02]  /*0900*/  UMOV UR12, UR8 ;  /* 0x00000008000c7c82 */ /* 0x000fc40008000000 */
[----:B------:R-:W-:Y:S02]  /*0910*/  UMOV UR13, UR9 ;  /* 0x00000009000d7c82 */ /* 0x000fe40008000000 */
        /* <DEDUP_REMOVED lines=16> */
.L_x_2062:
        /* <DEDUP_REMOVED lines=94> */
.L_x_1981:
[----:B--2-4-:R-:W-:Y:S05]  /*1000*/  BSYNC B0 ;  /* 0x0000000000007941 */ /* 0x014fea0003800000 */
.L_x_1980:
        /* <DEDUP_REMOVED lines=36> */
.L_x_1983:
[----:B------:R-:W-:Y:S05]  /*1250*/  BSYNC B0 ;  /* 0x0000000000007941 */ /* 0x000fea0003800000 */
.L_x_1982:
        /* <DEDUP_REMOVED lines=36> */
.L_x_1985:
[----:B------:R-:W-:Y:S05]  /*14a0*/  BSYNC B0 ;  /* 0x0000000000007941 */ /* 0x000fea0003800000 */
.L_x_1984:
        /* <DEDUP_REMOVED lines=36> */
.L_x_1987:
[----:B------:R-:W-:Y:S05]  /*16f0*/  BSYNC B0 ;  /* 0x0000000000007941 */ /* 0x000fea0003800000 */
.L_x_1986:
        /* <DEDUP_REMOVED lines=36> */
.L_x_1989:
[----:B------:R-:W-:Y:S05]  /*1940*/  BSYNC B0 ;  /* 0x0000000000007941 */ /* 0x000fea0003800000 */
.L_x_1988:
        /* <DEDUP_REMOVED lines=36> */
.L_x_1991:
[----:B------:R-:W-:Y:S05]  /*1b90*/  BSYNC B0 ;  /* 0x0000000000007941 */ /* 0x000fea0003800000 */
.L_x_1990:
        /* <DEDUP_REMOVED lines=36> */
.L_x_1993:
[----:B------:R-:W-:Y:S05]  /*1de0*/  BSYNC B0 ;  /* 0x0000000000007941 */ /* 0x000fea0003800000 */
.L_x_1992:
        /* <DEDUP_REMOVED lines=36> */
.L_x_1995:
[----:B------:R-:W-:Y:S05]  /*2030*/  BSYNC B0 ;  /* 0x0000000000007941 */ /* 0x000fea0003800000 */
.L_x_1994:
        /* <DEDUP_REMOVED lines=36> */
.L_x_1997:
[----:B------:R-:W-:Y:S05]  /*2280*/  BSYNC B0 ;  /* 0x0000000000007941 */ /* 0x000fea0003800000 */
.L_x_1996:
        /* <DEDUP_REMOVED lines=34> */
.L_x_1999:
[----:B------:R-:W-:Y:S05]  /*24b0*/  BSYNC B0 ;  /* 0x0000000000007941 */ /* 0x000fea0003800000 */
.L_x_1998:
        /* <DEDUP_REMOVED lines=33> */
.L_x_2001:
[----:B------:R-:W-:Y:S05]  /*26d0*/  BSYNC B0 ;  /* 0x0000000000007941 */ /* 0x000fea0003800000 */
.L_x_2000:
        /* <DEDUP_REMOVED lines=33> */
.L_x_2003:
[----:B------:R-:W-:Y:S05]  /*28f0*/  BSYNC B0 ;  /* 0x0000000000007941 */ /* 0x000fea0003800000 */
.L_x_2002:
        /* <DEDUP_REMOVED lines=33> */
.L_x_2005:
[----:B------:R-:W-:Y:S05]  /*2b10*/  BSYNC B0 ;  /* 0x0000000000007941 */ /* 0x000fea0003800000 */
.L_x_2004:
        /* <DEDUP_REMOVED lines=33> */
.L_x_2007:
[----:B------:R-:W-:Y:S05]  /*2d30*/  BSYNC B0 ;  /* 0x0000000000007941 */ /* 0x000fea0003800000 */
.L_x_2006:
        /* <DEDUP_REMOVED lines=33> */
.L_x_2009:
[----:B------:R-:W-:Y:S05]  /*2f50*/  BSYNC B0 ;  /* 0x0000000000007941 */ /* 0x000fea0003800000 */
.L_x_2008:
        /* <DEDUP_REMOVED lines=33> */
.L_x_2011:
[----:B------:R-:W-:Y:S05]  /*3170*/  BSYNC B0 ;  /* 0x0000000000007941 */ /* 0x000fea0003800000 */
.L_x_2010:
        /* <DEDUP_REMOVED lines=41> */
[----:B----4-:R2:W-:Y:S04]  /*3410*/  STS.128 [R6.X16], R68 ;  /* 0x0000004406007388 */ /* 0x0105e8000000cc00 */
[----:B-----5:R-:W-:Y:S01]  /*3420*/  STS.128 [R6.X16+0x200], R72 ;  /* 0x0002004806007388 */ /* 0x020fe2000000cc00 */
        /* <DEDUP_REMOVED lines=12> */
[--C-:B------:R-:W-:Y:S01]  /*34f0*/  PRMT R62, RZ, 0x5410, R65.reuse ;  /* 0x00005410ff3e7816 */ /* 0x100fe20000000041 */
[----:B------:R-:W-:Y:S01]  /*3500*/  UIMAD.WIDE.U32 UR8, UR41, UR8, UR16 ;  /* 0x00000008290872a5 */ /* 0x000fe2000f8e0010 */
[----:B------:R-:W-:Y:S01]  /*3510*/  PRMT R103, RZ, 0x7610, R65 ;  /* 0x00007610ff677816 */ /* 0x000fe20000000041 */
[----:B------:R-:W-:Y:S01]  /*3520*/  FMUL.FTZ R7, R98, -1.4426950216293334961 ;  /* 0xbfb8aa3b62077820 */ /* 0x000fe20000410000 */
[----:B-----5:R-:W-:Y:S01]  /*3530*/  PRMT R26, RZ, 0x7610, R64 ;  /* 0x00007610ff1a7816 */ /* 0x020fe20000000040 */
[----:B------:R-:W-:Y:S01]  /*3540*/  FMUL.FTZ R57, R62, -1.4426950216293334961 ;  /* 0xbfb8aa3b3e397820 */ /* 0x000fe20000410000 */
[--C-:B------:R-:W-:Y:S01]  /*3550*/  PRMT R73, RZ, 0x5410, R66.reuse ;  /* 0x00005410ff497816 */ /* 0x100fe20000000042 */
[----:B------:R0:W2:Y:S01]  /*3560*/  MUFU.EX2 R25, R7 ;  /* 0x0000000700197308 */ /* 0x0000a20000000800 */
[----:B------:R-:W-:Y:S01]  /*3570*/  FMUL.FTZ R27, R103, -1.4426950216293334961 ;  /* 0xbfb8aa3b671b7820 */ /* 0x000fe20000410000 */
[----:B------:R-:W-:Y:S01]  /*3580*/  PRMT R76, RZ, 0x7610, R66 ;  /* 0x00007610ff4c7816 */ /* 0x000fe20000000042 */
[----:B------:R-:W-:Y:S01]  /*3590*/  FMUL.FTZ R56, R26, -1.4426950216293334961 ;  /* 0xbfb8aa3b1a387820 */ /* 0x000fe20000410000 */
[--C-:B------:R-:W-:Y:S01]  /*35a0*/  PRMT R74, RZ, 0x5410, R67.reuse ;  /* 0x00005410ff4a7816 */ /* 0x100fe20000000043 */
[----:B------:R-:W-:Y:S01]  /*35b0*/  UIADD3 UR9, UR9, UR7, URZ ;  /* 0x0000000709097290 */ /* 0x000fe2000fffe03f */
[----:B------:R-:W-:Y:S01]  /*35c0*/  PRMT R75, RZ, 0x7610, R67 ;  /* 0x00007610ff4b7816 */ /* 0x000fe20000000043 */
[----:B------:R-:W-:Y:S01]  /*35d0*/  UIMAD UR18, UR26, UR21, UR18 ;  /* 0x000000151a1272a4 */ /* 0x000fe2000f8e0212 */
[----:B------:R3:W5:Y:S01]  /*35e0*/  MUFU.EX2 R59, R56 ;  /* 0x00000038003b7308 */ /* 0x0007620000000800 */
[----:B0-----:R-:W-:Y:S01]  /*35f0*/  FMUL.FTZ R7, R73, -1.4426950216293334961 ;  /* 0xbfb8aa3b49077820 */ /* 0x001fe20000410000 */
[----:B------:R-:W-:Y:S01]  /*3600*/  PRMT R81, RZ, 0x5410, R32 ;  /* 0x00005410ff517816 */ /* 0x000fe20000000020 */
[----:B------:R-:W-:Y:S01]  /*3610*/  FMUL.FTZ R64, R75, -1.4426950216293334961 ;  /* 0xbfb8aa3b4b407820 */ /* 0x000fe20000410000 */
[--C-:B------:R-:W-:Y:S01]  /*3620*/  PRMT R69, RZ, 0x5410, R29.reuse ;  /* 0x00005410ff457816 */ /* 0x100fe2000000001d */
[----:B------:R-:W-:Y:S01]  /*3630*/  UIMAD.WIDE.U32 UR8, UR26, UR20, UR8 ;  /* 0x000000141a0872a5 */ /* 0x000fe2000f8e0008 */
[----:B------:R-:W-:-:S02]  /*3640*/  PRMT R70, RZ, 0x7610, R29 ;  /* 0x00007610ff467816 */ /* 0x000fc4000000001d */
[----:B------:R0:W1:Y:S01]  /*3650*/  MUFU.EX2 R61, R57 ;  /* 0x00000039003d7308 */ /* 0x0000620000000800 */
[----:B--2---:R-:W-:Y:S01]  /*3660*/  FADD.FTZ R25, R25, 1 ;  /* 0x3f80000019197421 */ /* 0x004fe20000010000 */
[----:B------:R-:W-:Y:S01]  /*3670*/  PRMT R89, RZ, 0x7610, R36 ;  /* 0x00007610ff597816 */ /* 0x000fe20000000024 */
[----:B---3--:R-:W-:Y:S01]  /*3680*/  FMUL.FTZ R56, R76, -1.4426950216293334961 ;  /* 0xbfb8aa3b4c387820 */ /* 0x008fe20000410000 */
[--C-:B------:R-:W-:Y:S01]  /*3690*/  PRMT R96, RZ, 0x5410, R37.reuse ;  /* 0x00005410ff607816 */ /* 0x100fe20000000025 */
[----:B------:R-:W-:Y:S01]  /*36a0*/  ULDC.64 UR20, c[0x0][0x338] ;  /* 0x0000ce0000147ab9 */ /* 0x000fe20000000a00 */
[--C-:B------:R-:W-:Y:S01]  /*36b0*/  PRMT R68, RZ, 0x5410, R30.reuse ;  /* 0x00005410ff447816 */ /* 0x100fe2000000001e */
[----:B------:R-:W-:Y:S01]  /*36c0*/  UIADD3 UR9, UR9, UR18, URZ ;  /* 0x0000001209097290 */ /* 0x000fe2000fffe03f */
[----:B------:R-:W2:Y:S01]  /*36d0*/  MUFU.EX2 R27, R27 ;  /* 0x0000001b001b7308 */ /* 0x000ea20000000800 */
[----:B-----5:R-:W-:Y:S01]  /*36e0*/  FADD.FTZ R59, R59, 1 ;  /* 0x3f8000003b3b7421 */ /* 0x020fe20000010000 */
[----:B------:R-:W-:Y:S01]  /*36f0*/  PRMT R67, RZ, 0x7610, R30 ;  /* 0x00007610ff437816 */ /* 0x000fe2000000001e */
[----:B0-----:R-:W-:Y:S01]  /*3700*/  FMUL.FTZ R57, R74, -1.4426950216293334961 ;  /* 0xbfb8aa3b4a397820 */ /* 0x001fe20000410000 */
[----:B------:R-:W-:Y:S01]  /*3710*/  PRMT R95, RZ, 0x7610, R37 ;  /* 0x00007610ff5f7816 */ /* 0x000fe20000000025 */
[----:B------:R-:W-:Y:S01]  /*3720*/  ULEA UR7, UP0, UR8, UR20, 0x1 ;  /* 0x0000001408077291 */ /* 0x000fe2000f80083f */
[----:B------:R-:W-:-:S02]  /*3730*/  PRMT R94, RZ, 0x5410, R38 ;  /* 0x00005410ff5e7816 */ /* 0x000fc40000000026 */
[----:B------:R-:W0:Y:S01]  /*3740*/  MUFU.RCP R97, R25 ;  /* 0x0000001900617308 */ /* 0x000e220000001000 */
[----:B-1----:R-:W-:Y:S01]  /*3750*/  FADD.FTZ R101, R61, 1 ;  /* 0x3f8000003d657421 */ /* 0x002fe20000010000 */
[----:B------:R-:W-:Y:S01]  /*3760*/  PRMT R65, RZ, 0x5410, R31 ;  /* 0x00005410ff417816 */ /* 0x000fe2000000001f */
[----:B------:R-:W-:Y:S01]  /*3770*/  ULEA.HI.X UR8, UR8, UR21, UR9, 0x1, UP0 ;  /* 0x0000001508087291 */ /* 0x000fe200080f0c09 */
[----:B------:R-:W-:Y:S02]  /*3780*/  PRMT R93, RZ, 0x7610, R38 ;  /* 0x00007610ff5d7816 */ /* 0x000fe40000000026 */
[--C-:B------:R-:W-:Y:S02]  /*3790*/  PRMT R82, RZ, 0x7610, R34.reuse ;  /* 0x00007610ff527816 */ /* 0x100fe40000000022 */
[----:B------:R-:W1:Y:S01]  /*37a0*/  MUFU.EX2 R63, R7 ;  /* 0x00000007003f7308 */ /* 0x000e620000000800 */
[----:B--2---:R-:W-:Y:S01]  /*37b0*/  FADD.FTZ R104, R27, 1 ;  /* 0x3f8000001b687421 */ /* 0x004fe20000010000 */
[----:B------:R-:W-:-:S02]  /*37c0*/  PRMT R66, RZ, 0x5410, R34 ;  /* 0x00005410ff427816 */ /* 0x000fc40000000022 */
[--C-:B------:R-:W-:Y:S02]  /*37d0*/  PRMT R90, RZ, 0x5410, R39.reuse ;  /* 0x00005410ff5a7816 */ /* 0x100fe40000000027 */
[----:B------:R-:W-:Y:S01]  /*37e0*/  PRMT R92, RZ, 0x7610, R39 ;  /* 0x00007610ff5c7816 */ /* 0x000fe20000000027 */
[----:B------:R-:W-:Y:S01]  /*37f0*/  FMUL.FTZ R87, R66, -1.4426950216293334961 ;  /* 0xbfb8aa3b42577820 */ /* 0x000fe20000410000 */
[----:B------:R2:W3:Y:S01]  /*3800*/  MUFU.RCP R99, R59 ;  /* 0x0000003b00637308 */ /* 0x0004e20000001000 */
[----:B0-----:R-:W-:Y:S01]  /*3810*/  FADD.FTZ R25, -R97, 1 ;  /* 0x3f80000061197421 */ /* 0x001fe20000010100 */
[----:B------:R-:W-:Y:S01]  /*3820*/  ISETP.NE.U32.AND P0, PT, RZ, c[0x0][0x270], PT ;  /* 0x00009c00ff007a0c */ /* 0x000fe20003f05070 */
[C---:B------:R-:W-:Y:S02]  /*3830*/  FMUL.FTZ R61, R98.reuse, R97 ;  /* 0x00000061623d7220 */ /* 0x040fe40000410000 */
[----:B------:R-:W-:Y:S01]  /*3840*/  FFMA.FTZ R98, R98, R25, 1 ;  /* 0x3f80000062627423 */ /* 0x000fe20000010019 */
[----:B------:R-:W-:Y:S01]  /*3850*/  ISETP.NE.AND.EX P0, PT, RZ, c[0x0][0x274], PT, P0 ;  /* 0x00009d00ff007a0c */ /* 0x000fe20003f05300 */
[----:B------:R-:W-:Y:S01]  /*3860*/  FMUL.FTZ R25, R88, R61 ;  /* 0x0000003d58197220 */ /* 0x000fe20000410000 */
[----:B------:R0:W5:Y:S01]  /*3870*/  MUFU.EX2 R72, R56 ;  /* 0x0000003800487308 */ /* 0x0001620000000800 */
[----:B--2---:R-:W-:Y:S01]  /*3880*/  PRMT R59, RZ, 0x5410, R28 ;  /* 0x00005410ff3b7816 */ /* 0x004fe2000000001c */
[----:B-1----:R-:W-:Y:S01]  /*3890*/  FADD.FTZ R63, R63, 1 ;  /* 0x3f8000003f3f7421 */ /* 0x002fe20000010000 */
[----:B------:R-:W-:Y:S01]  /*38a0*/  PRMT R28, RZ, 0x5410, R40 ;  /* 0x00005410ff1c7816 */ /* 0x000fe20000000028 */
[----:B------:R-:W-:-:S04]  /*38b0*/  FMUL.FTZ R7, R81, -1.4426950216293334961 ;  /* 0xbfb8aa3b51077820 */ /* 0x000fc80000410000 */
[----:B------:R-:W1:Y:S01]  /*38c0*/  MUFU.RCP R101, R101 ;  /* 0x0000006500657308 */ /* 0x000e620000001000 */
[----:B---3--:R-:W-:Y:S01]  /*38d0*/  FADD.FTZ R27, -R99, 1 ;  /* 0x3f800000631b7421 */ /* 0x008fe20000010100 */
[----:B0-----:R-:W-:Y:S01]  /*38e0*/  PRMT R56, RZ, 0x7610, R33 ;  /* 0x00007610ff387816 */ /* 0x001fe20000000021 */
[----:B------:R-:W-:Y:S01]  /*38f0*/  FFMA.FTZ R29, R25, R28, R60 ;  /* 0x0000001c191d7223 */ /* 0x000fe2000001003c */
[----:B------:R-:W-:Y:S01]  /*3900*/  PRMT R28, RZ, 0x7610, R40 ;  /* 0x00007610ff1c7816 */ /* 0x000fe20000000028 */
[C---:B------:R-:W-:Y:S02]  /*3910*/  FFMA.FTZ R100, R26.reuse, R27, 1 ;  /* 0x3f8000001a647423 */ /* 0x040fe4000001001b */
[----:B------:R-:W-:Y:S01]  /*3920*/  FMUL.FTZ R60, R26, R99 ;  /* 0x000000631a3c7220 */ /* 0x000fe20000410000 */
[----:B------:R0:W2:Y:S01]  /*3930*/  MUFU.EX2 R77, R57 ;  /* 0x00000039004d7308 */ /* 0x0000a20000000800 */
[----:B-----5:R-:W-:Y:S02]  /*3940*/  FADD.FTZ R72, R72, 1 ;  /* 0x3f80000048487421 */ /* 0x020fe40000010000 */
[----:B------:R-:W-:-:S02]  /*3950*/  FMUL.FTZ R26, R89, R60 ;  /* 0x0000003c591a7220 */ /* 0x000fc40000410000 */
[----:B------:R-:W-:Y:S02]  /*3960*/  FMUL.FTZ R86, R56, -1.4426950216293334961 ;  /* 0xbfb8aa3b38567820 */ /* 0x000fe40000410000 */
[----:B------:R-:W-:Y:S01]  /*3970*/  FFMA.FTZ R28, R26, R28, R29 ;  /* 0x0000001c1a1c7223 */ /* 0x000fe2000001001d */
[----:B------:R-:W3:Y:S01]  /*3980*/  MUFU.RCP R104, R104 ;  /* 0x0000006800687308 */ /* 0x000ee20000001000 */
[----:B-1----:R-:W-:Y:S01]  /*3990*/  FADD.FTZ R27, -R101, 1 ;  /* 0x3f800000651b7421 */ /* 0x002fe20000010100 */
[----:B------:R-:W-:Y:S02]  /*39a0*/  PRMT R29, RZ, 0x5410, R41 ;  /* 0x00005410ff1d7816 */ /* 0x000fe40000000029 */
[----:B0-----:R-:W-:Y:S01]  /*39b0*/  PRMT R57, RZ, 0x7610, R32 ;  /* 0x00007610ff397816 */ /* 0x001fe20000000020 */
[C---:B------:R-:W-:Y:S01]  /*39c0*/  FFMA.FTZ R102, R62.reuse, R27, 1 ;  /* 0x3f8000003e667423 */ /* 0x040fe2000001001b */
[----:B------:R-:W-:Y:S01]  /*39d0*/  MOV R32, c[0x0][0x16c] ;  /* 0x00005b0000207a02 */ /* 0x000fe20000000f00 */
[----:B------:R-:W-:Y:S01]  /*39e0*/  FMUL.FTZ R62, R62, R101 ;  /* 0x000000653e3e7220 */ /* 0x000fe20000410000 */
[----:B------:R0:W1:Y:S01]  /*39f0*/  MUFU.EX2 R79, R64 ;  /* 0x00000040004f7308 */ /* 0x0000620000000800 */
[----:B--2---:R-:W-:Y:S01]  /*3a00*/  FADD.FTZ R77, R77, 1 ;  /* 0x3f8000004d4d7421 */ /* 0x004fe20000010000 */
[----:B------:R-:W-:Y:S01]  /*3a10*/  ISETP.GE.AND P1, PT, R32, 0x1, PT ;  /* 0x000000012000780c */ /* 0x000fe20003f26270 */
[----:B------:R-:W-:Y:S01]  /*3a20*/  FMUL.FTZ R27, R96, R62 ;  /* 0x0000003e601b7220 */ /* 0x000fe20000410000 */
[----:B------:R-:W-:Y:S01]  /*3a30*/  PRMT R32, RZ, 0x5410, R42 ;  /* 0x00005410ff207816 */ /* 0x000fe2000000002a */
[----:B------:R-:W-:-:S02]  /*3a40*/  FMUL.FTZ R78, R57, -1.4426950216293334961 ;  /* 0xbfb8aa3b394e7820 */ /* 0x000fc40000410000 */
[----:B------:R-:W-:Y:S01]  /*3a50*/  FFMA.FTZ R29, R27, R29, R28 ;  /* 0x0000001d1b1d7223 */ /* 0x000fe2000001001c */
[----:B------:R2:W5:Y:S01]  /*3a60*/  MUFU.RCP R106, R63 ;  /* 0x0000003f006a7308 */ /* 0x0005620000001000 */
[----:B---3--:R-:W-:Y:S01]  /*3a70*/  FADD.FTZ R30, -R104, 1 ;  /* 0x3f800000681e7421 */ /* 0x008fe20000010100 */
[----:B0-----:R-:W-:-:S06]  /*3a80*/  PRMT R64, RZ, 0x7610, R31 ;  /* 0x00007610ff407816 */ /* 0x001fcc000000001f */
[----:B------:R5:W0:Y:S01]  /*3a90*/  MUFU.RCP R105, R72 ;  /* 0x0000004800697308 */ /* 0x000a220000001000 */
[----:B--2---:R-:W-:Y:S02]  /*3aa0*/  FMUL.FTZ R63, R103, R104 ;  /* 0x00000068673f7220 */ /* 0x004fe40000410000 */
[----:B-1----:R-:W-:Y:S02]  /*3ab0*/  FADD.FTZ R79, R79, 1 ;  /* 0x3f8000004f4f7421 */ /* 0x002fe40000010000 */
[----:B------:R-:W-:Y:S01]  /*3ac0*/  FFMA.FTZ R103, R103, R30, 1 ;  /* 0x3f80000067677423 */ /* 0x000fe2000001001e */
[----:B------:R-:W-:Y:S01]  /*3ad0*/  PRMT R30, RZ, 0x7610, R41 ;  /* 0x00007610ff1e7816 */ /* 0x000fe20000000029 */
[----:B------:R-:W-:Y:S01]  /*3ae0*/  FMUL.FTZ R28, R95, R63 ;  /* 0x0000003f5f1c7220 */ /* 0x000fe20000410000 */
[----:B------:R1:W2:Y:S01]  /*3af0*/  MUFU.EX2 R80, R7 ;  /* 0x0000000700507308 */ /* 0x0002a20000000800 */
[----:B-----5:R-:W-:Y:S02]  /*3b00*/  FMUL.FTZ R72, R73, R106 ;  /* 0x0000006a49487220 */ /* 0x020fe40000410000 */
[----:B------:R-:W-:-:S02]  /*3b10*/  FADD.FTZ R108, -R106, 1 ;  /* 0x3f8000006a6c7421 */ /* 0x000fc40000010100 */
[----:B------:R-:W-:Y:S02]  /*3b20*/  FFMA.FTZ R30, R28, R30, R29 ;  /* 0x0000001e1c1e7223 */ /* 0x000fe4000001001d */
[----:B------:R-:W-:Y:S01]  /*3b30*/  FMUL.FTZ R29, R94, R72 ;  /* 0x000000485e1d7220 */ /* 0x000fe20000410000 */
[----:B------:R3:W-:Y:S01]  /*3b40*/  MUFU.RCP R107, R77 ;  /* 0x0000004d006b7308 */ /* 0x0007e20000001000 */
[----:B0-----:R-:W-:Y:S01]  /*3b50*/  FADD.FTZ R31, -R105, 1 ;  /* 0x3f800000691f7421 */ /* 0x001fe20000010100 */
[----:B-1----:R-:W-:Y:S01]  /*3b60*/  PRMT R7, RZ, 0x5410, R33 ;  /* 0x00005410ff077816 */ /* 0x002fe20000000021 */
[----:B------:R-:W-:Y:S02]  /*3b70*/  FFMA.FTZ R108, R73, R108, 1 ;  /* 0x3f800000496c7423 */ /* 0x000fe4000001006c */
[----:B------:R-:W-:Y:S02]  /*3b80*/  FMUL.FTZ R73, R76, R105 ;  /* 0x000000694c497220 */ /* 0x000fe40000410000 */
[----:B------:R-:W-:Y:S01]  /*3b90*/  FMUL.FTZ R33, R82, -1.4426950216293334961 ;  /* 0xbfb8aa3b52217820 */ /* 0x000fe20000410000 */
[----:B------:R0:W-:Y:S01]  /*3ba0*/  MUFU.RCP R110, R79 ;  /* 0x0000004f006e7308 */ /* 0x0001e20000001000 */
[----:B--2---:R-:W-:Y:S01]  /*3bb0*/  FADD.FTZ R80, R80, 1 ;  /* 0x3f80000050507421 */ /* 0x004fe20000010000 */
[----:B---3--:R-:W-:Y:S01]  /*3bc0*/  PRMT R77, RZ, 0x7610, R35 ;  /* 0x00007610ff4d7816 */ /* 0x008fe20000000023 */
[----:B------:R-:W-:-:S05]  /*3bd0*/  FMUL.FTZ R91, R7, -1.4426950216293334961 ;  /* 0xbfb8aa3b075b7820 */ /* 0x000fca0000410000 */
[----:B------:R1:W-:Y:S01]  /*3be0*/  MUFU.EX2 R114, R33 ;  /* 0x0000002100727308 */ /* 0x0003e20000000800 */
[----:B0-----:R-:W-:Y:S02]  /*3bf0*/  PRMT R79, RZ, 0x5410, R35 ;  /* 0x00005410ff4f7816 */ /* 0x001fe40000000023 */
[----:B------:R-:W-:-:S05]  /*3c00*/  PRMT R35, RZ, 0x5410, R44 ;  /* 0x00005410ff237816 */ /* 0x000fca000000002c */
[----:B------:R-:W-:Y:S01]  /*3c10*/  MUFU.EX2 R78, R78 ;  /* 0x0000004e004e7308 */ /* 0x000fe20000000800 */
[----:B-1----:R-:W-:-:S07]  /*3c20*/  PRMT R33, RZ, 0x5410, R43 ;  /* 0x00005410ff217816 */ /* 0x002fce000000002b */
[----:B------:R-:W-:Y:S08]  /*3c30*/  MUFU.EX2 R86, R86 ;  /* 0x0000005600567308 */ /* 0x000ff00000000800 */
[----:B------:R-:W0:Y:S08]  /*3c40*/  MUFU.EX2 R91, R91 ;  /* 0x0000005b005b7308 */ /* 0x000e300000000800 */
        /* <DEDUP_REMOVED lines=14> */
[----:B------:R-:W-:Y:S02]  /*3d30*/  FADD.FTZ R31, -R107, 1 ;  /* 0x3f8000006b1f7421 */ /* 0x000fe40000010100 */
[----:B------:R-:W-:Y:S02]  /*3d40*/  FFMA.FTZ R34, R30, R32, R49 ;  /* 0x000000201e227223 */ /* 0x000fe40000010031 */
        /* <DEDUP_REMOVED lines=13> */
[----:B------:R0:W1:Y:S01]  /*3e20*/  MUFU.EX2 R115, R48 ;  /* 0x0000003000737308 */ /* 0x0000620000000800 */
[----:B------:R-:W-:Y:S01]  /*3e30*/  FMUL.FTZ R53, R77, -1.4426950216293334961 ;  /* 0xbfb8aa3b4d357820 */ /* 0x000fe20000410000 */
[----:B--2---:R-:W-:Y:S01]  /*3e40*/  PRMT R85, RZ, 0x5410, R38 ;  /* 0x00005410ff557816 */ /* 0x004fe20000000026 */
[----:B------:R-:W-:Y:S01]  /*3e50*/  FFMA.FTZ R35, R33, R35, R50 ;  /* 0x0000002321237223 */ /* 0x000fe20000010032 */
[--C-:B------:R-:W-:Y:S01]  /*3e60*/  PRMT R83, RZ, 0x5410, R37.reuse ;  /* 0x00005410ff537816 */ /* 0x100fe20000000025 */
[----:B------:R-:W-:Y:S01]  /*3e70*/  FADD.FTZ R34, -R52, 1 ;  /* 0x3f80000034227421 */ /* 0x000fe20000010100 */
[----:B------:R-:W-:Y:S01]  /*3e80*/  PRMT R80, RZ, 0x7610, R37 ;  /* 0x00007610ff507816 */ /* 0x000fe20000000025 */
[----:B------:R-:W-:Y:S01]  /*3e90*/  FADD.FTZ R54, R78, 1 ;  /* 0x3f8000004e367421 */ /* 0x000fe20000010000 */
[--C-:B------:R-:W-:Y:S01]  /*3ea0*/  PRMT R78, RZ, 0x5410, R36.reuse ;  /* 0x00005410ff4e7816 */ /* 0x100fe20000000024 */
[----:B0-----:R-:W0:Y:S01]  /*3eb0*/  LDS.128 R48, [R8.X16+0x10] ;  /* 0x0000100008307984 */ /* 0x001e22000000cc00 */
[----:B------:R-:W2:Y:S01]  /*3ec0*/  MUFU.EX2 R53, R53 ;  /* 0x0000003500357308 */ /* 0x000ea20000000800 */
        /* <DEDUP_REMOVED lines=9> */
[----:B------:R-:W3:Y:S01]  /*3f60*/  MUFU.RCP R54, R54 ;  /* 0x0000003600367308 */ /* 0x000ee20000001000 */
[----:B------:R-:W-:-:S02]  /*3f70*/  FMUL.FTZ R97, R97, R36 ;  /* 0x0000002461617220 */ /* 0x000fc40000410000 */
[----:B------:R-:W-:Y:S02]  /*3f80*/  FMUL.FTZ R95, R95, R80 ;  /* 0x000000505f5f7220 */ /* 0x000fe40000410000 */
[----:B------:R-:W-:Y:S02]  /*3f90*/  FMUL.FTZ R39, R106, R37 ;  /* 0x000000256a277220 */ /* 0x000fe40000410000 */
[----:B------:R-:W-:Y:S02]  /*3fa0*/  FADD.FTZ R94, R86, 1 ;  /* 0x3f800000565e7421 */ /* 0x000fe40000010000 */
[----:B------:R-:W-:Y:S02]  /*3fb0*/  FMUL.FTZ R36, R93, R84 ;  /* 0x000000545d247220 */ /* 0x000fe40000410000 */
[----:B------:R-:W-:Y:S01]  /*3fc0*/  FMUL.FTZ R37, R92, R88 ;  /* 0x000000585c257220 */ /* 0x000fe20000410000 */
[----:B------:R4:W5:Y:S01]  /*3fd0*/  MUFU.RCP R113, R94 ;  /* 0x0000005e00717308 */ /* 0x0009620000001000 */
        /* <DEDUP_REMOVED lines=8> */
[----:B-1----:R-:W-:Y:S01]  /*4060*/  FADD.FTZ R100, R115, 1 ;  /* 0x3f80000073647421 */ /* 0x002fe20000010000 */
[--C-:B0-----:R-:W-:Y:S01]  /*4070*/  PRMT R93, RZ, 0x7610, R49.reuse ;  /* 0x00007610ff5d7816 */ /* 0x101fe20000000031 */
[----:B--2---:R-:W-:Y:S01]  /*4080*/  FADD.FTZ R102, R53, 1 ;  /* 0x3f80000035667421 */ /* 0x004fe20000010000 */
[----:B------:R-:W-:Y:S01]  /*4090*/  PRMT R92, RZ, 0x5410, R49 ;  /* 0x00005410ff5c7816 */ /* 0x000fe20000000031 */
[----:B------:R-:W-:Y:S01]  /*40a0*/  FMUL.FTZ R103, R104, R103 ;  /* 0x0000006768677220 */ /* 0x000fe20000410000 */
[----:B------:R-:W-:Y:S01]  /*40b0*/  PRMT R91, RZ, 0x5410, R50 ;  /* 0x00005410ff5b7816 */ /* 0x000fe20000000032 */
[----:B------:R-:W-:Y:S01]  /*40c0*/  FMUL.FTZ R104, R86, R55 ;  /* 0x0000003756687220 */ /* 0x000fe20000410000 */
[----:B------:R-:W-:Y:S01]  /*40d0*/  PRMT R86, RZ, 0x5410, R48 ;  /* 0x00005410ff567816 */ /* 0x000fe20000000030 */
[----:B------:R-:W-:Y:S01]  /*40e0*/  FMUL.FTZ R90, R107, R90 ;  /* 0x0000005a6b5a7220 */ /* 0x000fe20000410000 */
[----:B------:R-:W0:Y:S01]  /*40f0*/  MUFU.RCP R100, R100 ;  /* 0x0000006400647308 */ /* 0x000e220000001000 */
[----:B------:R-:W-:Y:S01]  /*4100*/  FMUL.FTZ R36, R97, R98 ;  /* 0x0000006261247220 */ /* 0x000fe20000410000 */
[----:B------:R-:W-:Y:S01]  /*4110*/  PRMT R96, RZ, 0x7610, R50 ;  /* 0x00007610ff607816 */ /* 0x000fe20000000032 */
[----:B------:R-:W-:Y:S01]  /*4120*/  FADD.FTZ R97, R114, 1 ;  /* 0x3f80000072617421 */ /* 0x000fe20000010000 */
[--C-:B----4-:R-:W-:Y:S01]  /*4130*/  PRMT R94, RZ, 0x5410, R51.reuse ;  /* 0x00005410ff5e7816 */ /* 0x110fe20000000033 */
[----:B------:R-:W-:Y:S01]  /*4140*/  FMUL.FTZ R109, R90, R109 ;  /* 0x0000006d5a6d7220 */ /* 0x000fe20000410000 */
[----:B------:R-:W-:Y:S01]  /*4150*/  PRMT R90, RZ, 0x7610, R48 ;  /* 0x00007610ff5a7816 */ /* 0x000fe20000000030 */
[----:B------:R-:W-:Y:S01]  /*4160*/  FMUL.FTZ R59, R59, R86 ;  /* 0x000000563b3b7220 */ /* 0x000fe20000410000 */
[----:B------:R-:W1:Y:S01]  /*4170*/  MUFU.RCP R102, R102 ;  /* 0x0000006600667308 */ /* 0x000e620000001000 */
[----:B---3--:R-:W-:Y:S01]  /*4180*/  FADD.FTZ R48, -R54, 1 ;  /* 0x3f80000036307421 */ /* 0x008fe20000010100 */
[----:B------:R-:W-:Y:S01]  /*4190*/  PRMT R95, RZ, 0x7610, R51 ;  /* 0x00007610ff5f7816 */ /* 0x000fe20000000033 */
[----:B------:R-:W-:Y:S01]  /*41a0*/  FMUL.FTZ R59, R52, R59 ;  /* 0x0000003b343b7220 */ /* 0x000fe20000410000 */
[----:B------:R-:W-:Y:S01]  /*41b0*/  F2FP.BF16.PACK_AB R36, R37, R36 ;  /* 0x000000242524723e */ /* 0x000fe200000010ff */
[----:B------:R-:W-:Y:S01]  /*41c0*/  FMUL.FTZ R49, R71, R90 ;  /* 0x0000005a47317220 */ /* 0x000fe20000410000 */
[----:B------:R-:W-:Y:S01]  /*41d0*/  F2FP.BF16.PACK_AB R37, R103, R38 ;  /* 0x000000266725723e */ /* 0x000fe200000010ff */
[----:B-----5:R-:W-:Y:S01]  /*41e0*/  FADD.FTZ R53, -R113, 1 ;  /* 0x3f80000071357421 */ /* 0x020fe20000010100 */
[----:B------:R-:W2:Y:S01]  /*41f0*/  MUFU.RCP R97, R97 ;  /* 0x0000006100617308 */ /* 0x000ea20000001000 */
[----:B------:R-:W-:-:S02]  /*4200*/  FMUL.FTZ R52, R70, R93 ;  /* 0x0000005d46347220 */ /* 0x000fc40000410000 */
[----:B------:R-:W-:Y:S02]  /*4210*/  FFMA.FTZ R48, R57, R48, 1 ;  /* 0x3f80000039307423 */ /* 0x000fe40000010030 */
[----:B------:R-:W-:Y:S02]  /*4220*/  FMUL.FTZ R49, R54, R49 ;  /* 0x0000003136317220 */ /* 0x000fe40000410000 */
[----:B------:R-:W-:Y:S02]  /*4230*/  FFMA.FTZ R53, R56, R53, 1 ;  /* 0x3f80000038357423 */ /* 0x000fe40000010035 */
[----:B------:R-:W-:Y:S02]  /*4240*/  FMUL.FTZ R52, R113, R52 ;  /* 0x0000003471347220 */ /* 0x000fe40000410000 */
[----:B------:R-:W-:Y:S02]  /*4250*/  FADD.FTZ R50, -R112, 1 ;  /* 0x3f80000070327421 */ /* 0x000fe40000010100 */
[----:B------:R-:W-:-:S02]  /*4260*/  FMUL.FTZ R51, R69, R92 ;  /* 0x0000005c45337220 */ /* 0x000fc40000410000 */
[----:B------:R-:W-:Y:S02]  /*4270*/  FMUL.FTZ R49, R49, R48 ;  /* 0x0000003031317220 */ /* 0x000fe40000410000 */
[----:B------:R-:W-:Y:S02]  /*4280*/  FMUL.FTZ R53, R52, R53 ;  /* 0x0000003534357220 */ /* 0x000fe40000410000 */
[----:B------:R-:W-:Y:S02]  /*4290*/  FFMA.FTZ R50, R7, R50, 1 ;  /* 0x3f80000007327423 */ /* 0x000fe40000010032 */
[----:B------:R-:W-:Y:S02]  /*42a0*/  FMUL.FTZ R51, R112, R51 ;  /* 0x0000003370337220 */ /* 0x000fe40000410000 */
[----:B0-----:R-:W-:Y:S02]  /*42b0*/  FADD.FTZ R48, -R100, 1 ;  /* 0x3f80000064307421 */ /* 0x001fe40000010100 */
[----:B-1----:R-:W-:-:S02]  /*42c0*/  FADD.FTZ R52, -R102, 1 ;  /* 0x3f80000066347421 */ /* 0x002fc40000010100 */
[----:B------:R-:W-:Y:S02]  /*42d0*/  FMUL.FTZ R98, R57, R54 ;  /* 0x0000003639627220 */ /* 0x000fe40000410000 */
[----:B------:R-:W-:Y:S02]  /*42e0*/  FMUL.FTZ R101, R56, R113 ;  /* 0x0000007138657220 */ /* 0x000fe40000410000 */
[----:B------:R-:W-:Y:S02]  /*42f0*/  FMUL.FTZ R99, R7, R112 ;  /* 0x0000007007637220 */ /* 0x000fe40000410000 */
[----:B------:R-:W-:Y:S02]  /*4300*/  FMUL.FTZ R50, R51, R50 ;  /* 0x0000003233327220 */ /* 0x000fe40000410000 */
[----:B------:R-:W-:Y:S02]  /*4310*/  FFMA.FTZ R54, R79, R48, 1 ;  /* 0x3f8000004f367423 */ /* 0x000fe40000010030 */
[----:B------:R-:W-:-:S02]  /*4320*/  FFMA.FTZ R56, R77, R52, 1 ;  /* 0x3f8000004d387423 */ /* 0x000fc40000010034 */
[----:B------:R-:W-:Y:S02]  /*4330*/  FADD.FTZ R7, -R87, 1 ;  /* 0x3f80000057077421 */ /* 0x000fe40000010100 */
[----:B--2---:R-:W-:Y:S02]  /*4340*/  FADD.FTZ R51, -R97, 1 ;  /* 0x3f80000061337421 */ /* 0x004fe40000010100 */
[----:B------:R-:W-:Y:S02]  /*4350*/  FMUL.FTZ R48, R68, R91 ;  /* 0x0000005b44307220 */ /* 0x000fe40000410000 */
[----:B------:R-:W-:Y:S02]  /*4360*/  FMUL.FTZ R52, R67, R96 ;  /* 0x0000006043347220 */ /* 0x000fe40000410000 */
[----:B------:R-:W-:Y:S02]  /*4370*/  FMUL.FTZ R55, R65, R94 ;  /* 0x0000005e41377220 */ /* 0x000fe40000410000 */
[----:B------:R-:W-:-:S02]  /*4380*/  FMUL.FTZ R57, R64, R95 ;  /* 0x0000005f40397220 */ /* 0x000fc40000410000 */
[----:B------:R-:W-:Y:S02]  /*4390*/  FFMA.FTZ R7, R66, R7, 1 ;  /* 0x3f80000042077423 */ /* 0x000fe40000010007 */
[----:B------:R-:W-:Y:S02]  /*43a0*/  FFMA.FTZ R51, R82, R51, 1 ;  /* 0x3f80000052337423 */ /* 0x000fe40000010033 */
[----:B------:R-:W-:Y:S02]  /*43b0*/  FMUL.FTZ R48, R87, R48 ;  /* 0x0000003057307220 */ /* 0x000fe40000410000 */
[----:B------:R-:W-:Y:S02]  /*43c0*/  FMUL.FTZ R52, R97, R52 ;  /* 0x0000003461347220 */ /* 0x000fe40000410000 */
[----:B------:R-:W-:Y:S02]  /*43d0*/  FMUL.FTZ R55, R100, R55 ;  /* 0x0000003764377220 */ /* 0x000fe40000410000 */
[----:B------:R-:W-:-:S02]  /*43e0*/  FMUL.FTZ R57, R102, R57 ;  /* 0x0000003966397220 */ /* 0x000fc40000410000 */
[----:B------:R-:W-:Y:S02]  /*43f0*/  FMUL.FTZ R39, R39, R108 ;  /* 0x0000006c27277220 */ /* 0x000fe40000410000 */
        /* <DEDUP_REMOVED lines=8> */
[----:B------:R-:W-:-:S02]  /*4480*/  FMUL.FTZ R54, R55, R54 ;  /* 0x0000003637367220 */ /* 0x000fc40000410000 */
        /* <DEDUP_REMOVED lines=8> */
[----:B------:R-:W-:Y:S02]  /*4510*/  FMUL.FTZ R79, R79, R100 ;  /* 0x000000644f4f7220 */ /* 0x000fe40000410000 */
        /* <DEDUP_REMOVED lines=78> */
.L_x_2012:
[----:B0-----:R-:W-:Y:S01]  /*4a00*/  PRMT R60, RZ, 0x7610, R47 ;  /* 0x00007610ff3c7816 */ /* 0x001fe2000000002f */
[----:B------:R-:W-:Y:S01]  /*4a10*/  BAR.SYNC.DEFER_BLOCKING 0x0 ;  /* 0x0000000000007b1d */ /* 0x000fe20000010000 */
[----:B------:R-:W-:Y:S01]  /*4a20*/  HFMA2.MMA R61, -RZ, RZ, 0, 0 ;  /* 0x00000000ff3d7435 */ /* 0x000fe200000001ff */
[----:B------:R-:W-:Y:S01]  /*4a30*/  CS2R R62, SRZ ;  /* 0x00000000003e7805 */ /* 0x000fe2000001ff00 */
[----:B------:R-:W-:Y:S01]  /*4a40*/  CS2R R66, SRZ ;  /* 0x0000000000427805 */ /* 0x000fe2000001ff00 */
[----:B------:R-:W-:Y:S01]  /*4a50*/  FFMA.FTZ R60, R64, R60, R65 ;  /* 0x0000003c403c7223 */ /* 0x000fe20000010041 */
[----:B------:R-:W-:Y:S01]  /*4a60*/  MOV R65, RZ ;  /* 0x000000ff00417202 */ /* 0x000fe20000000f00 */
[----:B------:R-:W-:Y:S01]  /*4a70*/  CS2R R68, SRZ ;  /* 0x0000000000447805 */ /* 0x000fe2000001ff00 */
[----:B------:R-:W-:Y:S01]  /*4a80*/  CS2R R70, SRZ ;  /* 0x0000000000467805 */ /* 0x000fe2000001ff00 */
[----:B------:R-:W-:Y:S01]  /*4a90*/  CS2R R72, SRZ ;  /* 0x0000000000487805 */ /* 0x000fe2000001ff00 */
[----:B------:R-:W-:Y:S01]  /*4aa0*/  CS2R R74, SRZ ;  /* 0x00000000004a7805 */ /* 0x000fe2000001ff00 */
        /* <DEDUP_REMOVED lines=26> */
.L_x_2061:
[----:B------:R-:W-:Y:S02]  /*4c50*/  ULDC.64 UR18, c[0x0][0x180] ;  /* 0x0000600000127ab9 */ /* 0x000fe40000000a00 */
[----:B------:R-:W-:Y:S02]  /*4c60*/  UIMAD UR22, UR27, UR18, URZ ;  /* 0x000000121b1672a4 */ /* 0x000fe4000f8e023f */
[----:B------:R-:W-:Y:S02]  /*4c70*/  USHF.R.S32.HI UR44, URZ, 0x1f, UR7 ;  /* 0x0000001f3f2c7899 */ /* 0x000fe40008011407 */
[----:B------:R-:W-:Y:S02]  /*4c80*/  ULDC.64 UR24, c[0x0][0x1a0] ;  /* 0x0000680000187ab9 */ /* 0x000fe40000000a00 */
[----:B------:R-:W-:Y:S02]  /*4c90*/  UIMAD.WIDE.U32 UR20, UR26, UR18, URZ ;  /* 0x000000121a1472a5 */ /* 0x000fe4000f8e003f */
[----:B------:R-:W-:-:S02]  /*4ca0*/  UIMAD UR19, UR26, UR19, UR22 ;  /* 0x000000131a1372a4 */ /* 0x000fc4000f8e0216 */
[----:B------:R-:W-:Y:S02]  /*4cb0*/  UIMAD UR46, UR44, UR24, URZ ;  /* 0x000000182c2e72a4 */ /* 0x000fe4000f8e023f */
[----:B------:R-:W-:Y:S02]  /*4cc0*/  ULDC.64 UR22, c[0x0][0x188] ;  /* 0x0000620000167ab9 */ /* 0x000fe40000000a00 */
[----:B------:R-:W-:Y:S02]  /*4cd0*/  UIADD3 UR21, UR21, UR19, URZ ;  /* 0x0000001315157290 */ /* 0x000fe4000fffe03f */
[----:B------:R-:W-:Y:S02]  /*4ce0*/  UIMAD UR45, UR44, UR22, URZ ;  /* 0x000000162c2d72a4 */ /* 0x000fe4000f8e023f */
[----:B------:R-:W-:Y:S02]  /*4cf0*/  UIMAD.WIDE.U32 UR18, UR7, UR24, URZ ;  /* 0x00000018071272a5 */ /* 0x000fe4000f8e003f */
[----:B------:R-:W-:-:S02]  /*4d00*/  UIMAD UR25, UR7, UR25, UR46 ;  /* 0x00000019071972a4 */ /* 0x000fc4000f8e022e */
[----:B------:R-:W-:Y:S02]  /*4d10*/  UIMAD UR45, UR7, UR23, UR45 ;  /* 0x00000017072d72a4 */ /* 0x000fe4000f8e022d */
[----:B------:R-:W-:Y:S02]  /*4d20*/  UIMAD.WIDE.U32 UR20, UR7, UR22, UR20 ;  /* 0x00000016071472a5 */ /* 0x000fe4000f8e0014 */
[----:B------:R-:W-:Y:S02]  /*4d30*/  ULEA UR24, UP1, UR18, UR37, 0x1 ;  /* 0x0000002512187291 */ /* 0x000fe4000f82083f */
[----:B------:R-:W-:Y:S02]  /*4d40*/  UIADD3 UR19, UR19, UR25, URZ ;  /* 0x0000001913137290 */ /* 0x000fe4000fffe03f */
[----:B------:R-:W-:Y:S02]  /*4d50*/  ULDC.64 UR22, c[0x0][0x220] ;  /* 0x0000880000167ab9 */ /* 0x000fe40000000a00 */
[----:B------:R-:W-:Y:S01]  /*4d60*/  UIADD3 UR21, UR21, UR45, URZ ;  /* 0x0000002d15157290 */ /* 0x000fe2000fffe03f */
[----:B------:R-:W-:Y:S01]  /*4d70*/  MOV R56, UR24 ;  /* 0x0000001800387c02 */ /* 0x000fe20008000f00 */
[----:B------:R-:W-:-:S02]  /*4d80*/  ULEA UR22, UP0, UR20, UR22, 0x2 ;  /* 0x0000001614167291 */ /* 0x000fc4000f80103f */
[----:B------:R-:W-:Y:S02]  /*4d90*/  ULEA.HI.X UR18, UR18, UR38, UR19, 0x1, UP1 ;  /* 0x0000002612127291 */ /* 0x000fe400088f0c13 */
[----:B------:R-:W-:Y:S02]  /*4da0*/  ULEA.HI.X UR23, UR20, UR23, UR21, 0x2, UP0 ;  /* 0x0000001714177291 */ /* 0x000fe400080f1415 */
[----:B------:R-:W-:Y:S02]  /*4db0*/  MOV R96, UR22 ;  /* 0x0000001600607c02 */ /* 0x000fe40008000f00 */
[C---:B------:R-:W-:Y:S02]  /*4dc0*/  LOP3.LUT P0, RZ, R2.reuse, 0x1f, RZ, 0xc0, !PT ;  /* 0x0000001f02ff7812 */ /* 0x040fe4000780c0ff */
[----:B------:R-:W-:Y:S02]  /*4dd0*/  MOV R58, UR39 ;  /* 0x00000027003a7c02 */ /* 0x000fe40008000f00 */
[----:B------:R-:W-:Y:S01]  /*4de0*/  ISETP.NE.AND P1, PT, R2, RZ, PT ;  /* 0x000000ff0200720c */ /* 0x000fe20003f25270 */
[----:B------:R-:W-:Y:S01]  /*4df0*/  HFMA2.MMA R59, -RZ, RZ, 0, 1.52587890625e-05 ;  /* 0x00000100ff3b7435 */ /* 0x000fe200000001ff */
[----:B------:R-:W-:Y:S01]  /*4e00*/  MOV R57, UR18 ;  /* 0x0000001200397c02 */ /* 0x000fe20008000f00 */
[----:B------:R-:W-:Y:S01]  /*4e10*/  ULDC.64 UR20, c[0x0][0x1b8] ;  /* 0x00006e0000147ab9 */ /* 0x000fe20000000a00 */
[----:B------:R-:W-:-:S03]  /*4e20*/  MOV R97, UR23 ;  /* 0x0000001700617c02 */ /* 0x000fc60008000f00 */
[----:B------:R-:W-:Y:S02]  /*4e30*/  IMAD.WIDE R56, R5, 0x10, R56 ;  /* 0x0000001005387825 */ /* 0x000fe400078e0238 */
[----:B------:R-:W2:Y:S04]  /*4e40*/  LDG.E R96, [R96.64] ;  /* 0x0000001e60607981 */ /* 0x000ea8000c1e1900 */
[----:B------:R0:W3:Y:S04]  /*4e50*/  LDG.E.128 R48, [R56.64] ;  /* 0x0000001e38307981 */ /* 0x0000e8000c1e1d00 */
[----:B------:R0:W4:Y:S01]  /*4e60*/  LDG.E.128 R52, [R56.64+0x200] ;  /* 0x0002001e38347981 */ /* 0x000122000c1e1d00 */
[----:B------:R-:W-:Y:S01]  /*4e70*/  ISETP.LT.OR P0, PT, R58, 0x2, P0 ;  /* 0x000000023a00780c */ /* 0x000fe20000701670 */
[----:B------:R-:W-:Y:S01]  /*4e80*/  HFMA2.MMA R102, -RZ, RZ, 0, 4.76837158203125e-07 ;  /* 0x00000008ff667435 */ /* 0x000fe200000001ff */
[----:B------:R-:W-:Y:S01]  /*4e90*/  MOV R58, UR40 ;  /* 0x00000028003a7c02 */ /* 0x000fe20008000f00 */
[----:B------:R-:W-:Y:S01]  /*4ea0*/  UIMAD UR22, UR27, UR20, URZ ;  /* 0x000000141b1672a4 */ /* 0x000fe2000f8e023f */
[----:B------:R-:W-:Y:S01]  /*4eb0*/  MOV R94, c[0x0][0x16c] ;  /* 0x00005b00005e7a02 */ /* 0x000fe20000000f00 */
[----:B------:R-:W-:-:S02]  /*4ec0*/  UIMAD.WIDE.U32 UR18, UR26, UR20, URZ ;  /* 0x000000141a1272a5 */ /* 0x000fc4000f8e003f */
[----:B------:R-:W-:Y:S01]  /*4ed0*/  UIMAD UR22, UR26, UR21, UR22 ;  /* 0x000000151a1672a4 */ /* 0x000fe2000f8e0216 */
[----:B0-----:R-:W-:Y:S02]  /*4ee0*/  MOV R57, UR39 ;  /* 0x0000002700397c02 */ /* 0x001fe40008000f00 */
[----:B------:R-:W-:Y:S01]  /*4ef0*/  ULDC.64 UR20, c[0x0][0x1c0] ;  /* 0x0000700000147ab9 */ /* 0x000fe20000000a00 */
[----:B------:R-:W-:Y:S01]  /*4f00*/  IADD3 R56, R2, 0x200, RZ ;  /* 0x0000020002387810 */ /* 0x000fe20007ffe0ff */
[----:B------:R-:W-:Y:S01]  /*4f10*/  @!P1 IMAD R56, R58, R59, UR7 ;  /* 0x000000073a389e24 */ /* 0x000fe2000f8e023b */
[----:B------:R-:W-:Y:S01]  /*4f20*/  @!P0 IADD3 R57, R57, -0x2, RZ ;  /* 0xfffffffe39398810 */ /* 0x000fe20007ffe0ff */
[----:B------:R-:W-:Y:S02]  /*4f30*/  UIADD3 UR19, UR19, UR22, URZ ;  /* 0x0000001613137290 */ /* 0x000fe4000fffe03f */
[----:B------:R-:W-:Y:S02]  /*4f40*/  UIMAD UR44, UR44, UR20, URZ ;  /* 0x000000142c2c72a4 */ /* 0x000fe4000f8e023f */
[----:B------:R-:W-:Y:S01]  /*4f50*/  @!P0 IMAD R57, R57, R94, UR7 ;  /* 0x0000000739398e24 */ /* 0x000fe2000f8e025e */
[----:B------:R-:W-:Y:S01]  /*4f60*/  SHF.L.U32 R106, R56, 0x2, RZ ;  /* 0x00000002386a7819 */ /* 0x000fe200000006ff */
[----:B------:R-:W-:-:S02]  /*4f70*/  UIMAD UR44, UR7, UR21, UR44 ;  /* 0x00000015072c72a4 */ /* 0x000fc4000f8e022c */
[----:B------:R-:W-:Y:S01]  /*4f80*/  @!P0 IMAD.WIDE R102, R57, R102, UR10 ;  /* 0x0000000a39668e25 */ /* 0x000fe2000f8e0266 */
[----:B------:R-:W-:-:S03]  /*4f90*/  UIMAD.WIDE.U32 UR18, UR7, UR20, UR18 ;  /* 0x00000014071272a5 */ /* 0x000fc6000f8e0012 */
[----:B------:R-:W-:Y:S02]  /*4fa0*/  ULDC.64 UR20, c[0x0][0x230] ;  /* 0x00008c0000147ab9 */ /* 0x000fe40000000a00 */
[----:B------:R-:W-:Y:S02]  /*4fb0*/  UIADD3 UR19, UR19, UR44, URZ ;  /* 0x0000002c13137290 */ /* 0x000fe4000fffe03f */
[----:B------:R-:W-:-:S04]  /*4fc0*/  ULEA UR20, UP0, UR18, UR20, 0x2 ;  /* 0x0000001412147291 */ /* 0x000fc8000f80103f */
[----:B------:R-:W-:Y:S02]  /*4fd0*/  ULEA.HI.X UR21, UR18, UR21, UR19, 0x2, UP0 ;  /* 0x0000001512157291 */ /* 0x000fe400080f1413 */
[----:B------:R-:W-:-:S04]  /*4fe0*/  MOV R98, UR20 ;  /* 0x0000001400627c02 */ /* 0x000fc80008000f00 */
[----:B------:R-:W-:Y:S01]  /*4ff0*/  MOV R99, UR21 ;  /* 0x0000001500637c02 */ /* 0x000fe20008000f00 */
[----:B------:R-:W-:Y:S01]  /*5000*/  HFMA2.MMA R94, -RZ, RZ, 1.875, 0 ;  /* 0x3f800000ff5e7435 */ /* 0x000fe200000001ff */
[--C-:B------:R-:W-:Y:S02]  /*5010*/  PRMT R154, RZ, 0x5410, R40.reuse ;  /* 0x00005410ff9a7816 */ /* 0x100fe40000000028 */
[----:B------:R-:W-:Y:S02]  /*5020*/  PRMT R165, RZ, 0x7610, R40 ;  /* 0x00007610ffa57816 */ /* 0x000fe40000000028 */
[----:B------:R-:W-:Y:S01]  /*5030*/  PRMT R152, RZ, 0x5410, R41 ;  /* 0x00005410ff987816 */ /* 0x000fe20000000029 */
[----:B------:R-:W-:Y:S01]  /*5040*/  FMUL.FTZ R154, R154, R9 ;  /* 0x000000099a9a7220 */ /* 0x000fe20000410000 */
[----:B------:R-:W-:Y:S01]  /*5050*/  MOV R95, RZ ;  /* 0x000000ff005f7202 */ /* 0x000fe20000000f00 */
[----:B------:R-:W-:Y:S02]  /*5060*/  FMUL.FTZ R165, R165, R10 ;  /* 0x0000000aa5a57220 */ /* 0x000fe40000410000 */
[----:B------:R-:W-:Y:S01]  /*5070*/  FMUL.FTZ R152, R152, R11 ;  /* 0x0000000b98987220 */ /* 0x000fe20000410000 */
[----:B------:R-:W-:-:S02]  /*5080*/  PRMT R157, RZ, 0x7610, R43 ;  /* 0x00007610ff9d7816 */ /* 0x000fc4000000002b */
[----:B------:R-:W-:-:S03]  /*5090*/  PRMT R148, RZ, 0x5410, R44 ;  /* 0x00005410ff947816 */ /* 0x000fc6000000002c */
[----:B------:R-:W-:Y:S01]  /*50a0*/  FMUL.FTZ R157, R157, R16 ;  /* 0x000000109d9d7220 */ /* 0x000fe20000410000 */
[----:B------:R-:W-:Y:S01]  /*50b0*/  PRMT R155, RZ, 0x7610, R44 ;  /* 0x00007610ff9b7816 */ /* 0x000fe2000000002c */
[----:B------:R-:W-:Y:S01]  /*50c0*/  FMUL.FTZ R148, R148, R17 ;  /* 0x0000001194947220 */ /* 0x000fe20000410000 */
[----:B------:R-:W-:-:S03]  /*50d0*/  PRMT R144, RZ, 0x5410, R45 ;  /* 0x00005410ff907816 */ /* 0x000fc6000000002d */
[----:B------:R-:W-:Y:S02]  /*50e0*/  FMUL.FTZ R155, R155, R18 ;  /* 0x000000129b9b7220 */ /* 0x000fe40000410000 */
[----:B------:R-:W-:Y:S01]  /*50f0*/  FMUL.FTZ R144, R144, R19 ;  /* 0x0000001390907220 */ /* 0x000fe20000410000 */
[----:B------:R-:W-:-:S05]  /*5100*/  PRMT R142, RZ, 0x5410, R46 ;  /* 0x00005410ff8e7816 */ /* 0x000fca000000002e */
[----:B------:R-:W-:Y:S01]  /*5110*/  FMUL.FTZ R142, R142, R21 ;  /* 0x000000158e8e7220 */ /* 0x000fe20000410000 */
[----:B------:R-:W-:Y:S01]  /*5120*/  BSSY B0, `(.L_x_2014) ;  /* 0x0000088000007945 */ /* 0x000fe20003800000 */
[----:B------:R-:W-:Y:S01]  /*5130*/  LEA.HI R125, R2, R2, RZ, 0x1e ;  /* 0x00000002027d7211 */ /* 0x000fe200078ff0ff */
[----:B--2---:R-:W-:Y:S01]  /*5140*/  FMUL.FTZ R114, R96, 1.4426950216293334961 ;  /* 0x3fb8aa3b60727820 */ /* 0x004fe20000410000 */
[----:B---3--:R-:W-:Y:S03]  /*5150*/  STS.128 [R6.X16], R48 ;  /* 0x0000003006007388 */ /* 0x008fe6000000cc00 */
[----:B------:R-:W-:Y:S01]  /*5160*/  FMUL.FTZ R149, R114, R9 ;  /* 0x0000000972957220 */ /* 0x000fe20000410000 */
[----:B----4-:R0:W-:Y:S01]  /*5170*/  STS.128 [R6.X16+0x200], R52 ;  /* 0x0002003406007388 */ /* 0x0101e2000000cc00 */
[----:B------:R-:W-:-:S06]  /*5180*/  NOP ;  /* 0x0000000000007918 */ /* 0x000fcc0000000000 */
[----:B------:R-:W1:Y:S01]  /*5190*/  LDS.128 R56, [R8.X16] ;  /* 0x0000000008387984 */ /* 0x000e62000000cc00 */
[----:B------:R-:W2:Y:S03]  /*51a0*/  MUFU.EX2 R149, R149 ;  /* 0x0000009500957308 */ /* 0x000ea60000000800 */
[----:B------:R-:W3:Y:S04]  /*51b0*/  LDS.128 R48, [R8.X16+0x10] ;  /* 0x0000100008307984 */ /* 0x000ee8000000cc00 */
[----:B------:R4:W5:Y:S01]  /*51c0*/  LDG.E R128, [R98.64] ;  /* 0x0000001e62807981 */ /* 0x000962000c1e1900 */
[----:B------:R-:W-:-:S03]  /*51d0*/  FMUL.FTZ R100, R114, R10 ;  /* 0x0000000a72647220 */ /* 0x000fc60000410000 */
[----:B--2---:R2:W-:Y:S04]  /*51e0*/  STS [R106+0x3be0], R149 ;  /* 0x003be0956a007388 */ /* 0x0045e80000000800 */
[----:B------:R-:W-:Y:S01]  /*51f0*/  BAR.SYNC.DEFER_BLOCKING 0x0 ;  /* 0x0000000000007b1d */ /* 0x000fe20000010000 */
[C---:B----4-:R-:W-:Y:S02]  /*5200*/  FMUL.FTZ R99, R114.reuse, R11 ;  /* 0x0000000b72637220 */ /* 0x050fe40000410000 */
[----:B------:R-:W-:-:S03]  /*5210*/  FMUL.FTZ R104, R114, R12 ;  /* 0x0000000c72687220 */ /* 0x000fc60000410000 */
[----:B------:R-:W4:Y:S01]  /*5220*/  MUFU.EX2 R100, R100 ;  /* 0x0000006400647308 */ /* 0x000f220000000800 */
[----:B------:R-:W-:-:S07]  /*5230*/  FMUL.FTZ R110, R114, R13 ;  /* 0x0000000d726e7220 */ /* 0x000fce0000410000 */
[----:B------:R-:W2:Y:S01]  /*5240*/  MUFU.EX2 R99, R99 ;  /* 0x0000006300637308 */ /* 0x000ea20000000800 */
[----:B------:R-:W-:Y:S01]  /*5250*/  FMUL.FTZ R124, R114, R14 ;  /* 0x0000000e727c7220 */ /* 0x000fe20000410000 */
[----:B0-----:R-:W-:Y:S02]  /*5260*/  PRMT R53, RZ, 0x7610, R42 ;  /* 0x00007610ff357816 */ /* 0x001fe4000000002a */
[--C-:B-1----:R-:W-:Y:S02]  /*5270*/  PRMT R97, RZ, 0x5410, R56.reuse ;  /* 0x00005410ff617816 */ /* 0x102fe40000000038 */
[----:B------:R-:W-:Y:S02]  /*5280*/  PRMT R98, RZ, 0x7610, R56 ;  /* 0x00007610ff627816 */ /* 0x000fe40000000038 */
[----:B------:R-:W0:Y:S01]  /*5290*/  MUFU.EX2 R104, R104 ;  /* 0x0000006800687308 */ /* 0x000e220000000800 */
[--C-:B---3--:R-:W-:Y:S02]  /*52a0*/  PRMT R112, RZ, 0x5410, R51.reuse ;  /* 0x00005410ff707816 */ /* 0x108fe40000000033 */
[----:B------:R-:W-:Y:S01]  /*52b0*/  PRMT R126, RZ, 0x7610, R51 ;  /* 0x00007610ff7e7816 */ /* 0x000fe20000000033 */
[----:B------:R-:W-:Y:S01]  /*52c0*/  FMUL.FTZ R154, R97, R154 ;  /* 0x0000009a619a7220 */ /* 0x000fe20000410000 */
[----:B------:R-:W-:Y:S01]  /*52d0*/  PRMT R101, RZ, 0x5410, R57 ;  /* 0x00005410ff657816 */ /* 0x000fe20000000039 */
[----:B------:R-:W-:Y:S01]  /*52e0*/  FMUL.FTZ R165, R98, R165 ;  /* 0x000000a562a57220 */ /* 0x000fe20000410000 */
[----:B------:R-:W-:Y:S01]  /*52f0*/  PRMT R51, RZ, 0x7610, R41 ;  /* 0x00007610ff337816 */ /* 0x000fe20000000029 */
[----:B------:R-:W1:Y:S01]  /*5300*/  MUFU.EX2 R110, R110 ;  /* 0x0000006e006e7308 */ /* 0x000e620000000800 */
[----:B------:R-:W-:Y:S01]  /*5310*/  PRMT R52, RZ, 0x5410, R43 ;  /* 0x00005410ff347816 */ /* 0x000fe2000000002b */
[-C--:B------:R-:W-:Y:S01]  /*5320*/  FMUL.FTZ R123, R114, R15.reuse ;  /* 0x0000000f727b7220 */ /* 0x080fe20000410000 */
[----:B------:R-:W-:Y:S01]  /*5330*/  PRMT R55, RZ, 0x7610, R45 ;  /* 0x00007610ff377816 */ /* 0x000fe2000000002d */
[----:B------:R3:W5:Y:S01]  /*5340*/  @!P0 LDG.E.64 R94, [R102.64] ;  /* 0x0000001e665e8981 */ /* 0x000762000c1e1b00 */
[--C-:B------:R-:W-:Y:S01]  /*5350*/  PRMT R109, RZ, 0x5410, R50.reuse ;  /* 0x00005410ff6d7816 */ /* 0x100fe20000000032 */
[----:B------:R-:W-:Y:S01]  /*5360*/  FMUL.FTZ R56, R53, R14 ;  /* 0x0000000e35387220 */ /* 0x000fe20000410000 */
[----:B------:R-:W-:Y:S01]  /*5370*/  PRMT R113, RZ, 0x7610, R50 ;  /* 0x00007610ff717816 */ /* 0x000fe20000000032 */
[----:B------:R-:W0:Y:S01]  /*5380*/  MUFU.EX2 R124, R124 ;  /* 0x0000007c007c7308 */ /* 0x000e220000000800 */
[----:B------:R-:W-:Y:S01]  /*5390*/  PRMT R50, RZ, 0x5410, R42 ;  /* 0x00005410ff327816 */ /* 0x000fe2000000002a */
[----:B----4-:R-:W-:Y:S01]  /*53a0*/  FMUL.FTZ R116, R149, R100 ;  /* 0x0000006495747220 */ /* 0x010fe20000410000 */
[--C-:B------:R-:W-:Y:S01]  /*53b0*/  PRMT R105, RZ, 0x7610, R58.reuse ;  /* 0x00007610ff697816 */ /* 0x100fe2000000003a */
[----:B------:R-:W-:Y:S01]  /*53c0*/  FMUL.FTZ R54, R51, R12 ;  /* 0x0000000c33367220 */ /* 0x000fe20000410000 */
[----:B------:R-:W-:Y:S01]  /*53d0*/  ISETP.NE.AND P0, PT, R2, 0x7f, PT ;  /* 0x0000007f0200780c */ /* 0x000fe20003f05270 */
[----:B------:R-:W-:Y:S01]  /*53e0*/  FMUL.FTZ R152, R101, R152 ;  /* 0x0000009865987220 */ /* 0x000fe20000410000 */
[----:B---3--:R-:W-:Y:S01]  /*53f0*/  PRMT R103, RZ, 0x7610, R57 ;  /* 0x00007610ff677816 */ /* 0x008fe20000000039 */
[----:B------:R-:W-:Y:S01]  /*5400*/  FFMA.FTZ R53, R154, R100, R165 ;  /* 0x000000649a357223 */ /* 0x000fe200000100a5 */
[----:B------:R-:W-:Y:S01]  /*5410*/  PRMT R102, RZ, 0x5410, R58 ;  /* 0x00005410ff667816 */ /* 0x000fe2000000003a */
[----:B------:R-:W-:Y:S01]  /*5420*/  FMUL.FTZ R122, R114, R16 ;  /* 0x00000010727a7220 */ /* 0x000fe20000410000 */
[----:B------:R-:W3:Y:S01]  /*5430*/  MUFU.EX2 R123, R123 ;  /* 0x0000007b007b7308 */ /* 0x000ee20000000800 */
[----:B------:R-:W-:Y:S01]  /*5440*/  FMUL.FTZ R51, R52, R15 ;  /* 0x0000000f34337220 */ /* 0x000fe20000410000 */
[--C-:B------:R-:W-:Y:S01]  /*5450*/  PRMT R58, RZ, 0x5410, R59.reuse ;  /* 0x00005410ff3a7816 */ /* 0x100fe2000000003b */
[----:B------:R-:W-:Y:S01]  /*5460*/  FMUL.FTZ R52, R55, R20 ;  /* 0x0000001437347220 */ /* 0x000fe20000410000 */
[----:B--2---:R-:W-:Y:S01]  /*5470*/  PRMT R106, RZ, 0x7610, R59 ;  /* 0x00007610ff6a7816 */ /* 0x004fe2000000003b */
[----:B------:R-:W-:Y:S01]  /*5480*/  FMUL.FTZ R55, R99, R116 ;  /* 0x0000007463377220 */ /* 0x000fe20000410000 */
[----:B------:R-:W-:Y:S01]  /*5490*/  PRMT R59, RZ, 0x5410, R48 ;  /* 0x00005410ff3b7816 */ /* 0x000fe20000000030 */
[----:B------:R-:W-:Y:S01]  /*54a0*/  FMUL.FTZ R161, R50, R13 ;  /* 0x0000000d32a17220 */ /* 0x000fe20000410000 */
[----:B------:R-:W2:Y:S01]  /*54b0*/  MUFU.EX2 R122, R122 ;  /* 0x0000007a007a7308 */ /* 0x000ea20000000800 */
[----:B------:R-:W-:Y:S01]  /*54c0*/  FMUL.FTZ R163, R103, R54 ;  /* 0x0000003667a37220 */ /* 0x000fe20000410000 */
[----:B------:R4:W4:Y:S01]  /*54d0*/  @P0 LDS R127, [R2.X4+0x43e4] ;  /* 0x0043e400027f0984 */ /* 0x0009220000004800 */
[----:B------:R-:W-:Y:S01]  /*54e0*/  FFMA.FTZ R53, R99, R53, R152 ;  /* 0x0000003563357223 */ /* 0x000fe20000010098 */
[----:B------:R-:W-:Y:S01]  /*54f0*/  PRMT R108, RZ, 0x7610, R48 ;  /* 0x00007610ff6c7816 */ /* 0x000fe20000000030 */
[----:B------:R-:W-:Y:S01]  /*5500*/  FMUL.FTZ R121, R114, R17 ;  /* 0x0000001172797220 */ /* 0x000fe20000410000 */
[--C-:B------:R-:W-:Y:S01]  /*5510*/  PRMT R107, RZ, 0x5410, R49.reuse ;  /* 0x00005410ff6b7816 */ /* 0x100fe20000000031 */
[----:B0-----:R-:W-:Y:S01]  /*5520*/  FMUL.FTZ R55, R104, R55 ;  /* 0x0000003768377220 */ /* 0x001fe20000410000 */
[----:B------:R-:W-:Y:S01]  /*5530*/  PRMT R111, RZ, 0x7610, R49 ;  /* 0x00007610ff6f7816 */ /* 0x000fe20000000031 */
        /* <DEDUP_REMOVED lines=12> */
[----:B------:R-:W-:Y:S02]  /*5600*/  FMUL.FTZ R54, R124, R55 ;  /* 0x000000377c367220 */ /* 0x000fe40000410000 */
[----:B------:R-:W-:Y:S02]  /*5610*/  FMUL.FTZ R150, R58, R51 ;  /* 0x000000333a967220 */ /* 0x000fe40000410000 */
[----:B------:R-:W-:Y:S01]  /*5620*/  FFMA.FTZ R53, R124, R53, R159 ;  /* 0x000000357c357223 */ /* 0x000fe2000001009f */
[----:B------:R-:W0:Y:S01]  /*5630*/  MUFU.EX2 R119, R119 ;  /* 0x0000007700777308 */ /* 0x000e220000000800 */
[----:B------:R-:W-:-:S02]  /*5640*/  FMUL.FTZ R118, R114, R20 ;  /* 0x0000001472767220 */ /* 0x000fc40000410000 */
[C---:B---3--:R-:W-:Y:S02]  /*5650*/  FMUL.FTZ R51, R123.reuse, R54 ;  /* 0x000000367b337220 */ /* 0x048fe40000410000 */
[----:B------:R-:W-:Y:S02]  /*5660*/  FMUL.FTZ R157, R106, R157 ;  /* 0x0000009d6a9d7220 */ /* 0x000fe40000410000 */
[----:B------:R-:W-:Y:S01]  /*5670*/  FFMA.FTZ R53, R123, R53, R150 ;  /* 0x000000357b357223 */ /* 0x000fe20000010096 */
[----:B------:R-:W3:Y:S01]  /*5680*/  MUFU.EX2 R118, R118 ;  /* 0x0000007600767308 */ /* 0x000ee20000000800 */
[----:B------:R-:W-:Y:S02]  /*5690*/  FMUL.FTZ R117, R114, R21 ;  /* 0x0000001572757220 */ /* 0x000fe40000410000 */
[----:B--2---:R-:W-:Y:S02]  /*56a0*/  FMUL.FTZ R54, R122, R51 ;  /* 0x000000337a367220 */ /* 0x004fe40000410000 */
[----:B------:R-:W-:-:S02]  /*56b0*/  FMUL.FTZ R148, R59, R148 ;  /* 0x000000943b947220 */ /* 0x000fc40000410000 */
[----:B------:R-:W-:Y:S01]  /*56c0*/  FFMA.FTZ R53, R122, R53, R157 ;  /* 0x000000357a357223 */ /* 0x000fe2000001009d */
[----:B------:R-:W2:Y:S01]  /*56d0*/  MUFU.EX2 R117, R117 ;  /* 0x0000007500757308 */ /* 0x000ea20000000800 */
[----:B------:R-:W-:Y:S02]  /*56e0*/  FMUL.FTZ R116, R114, R22 ;  /* 0x0000001672747220 */ /* 0x000fe40000410000 */
[C---:B0-----:R-:W-:Y:S02]  /*56f0*/  FMUL.FTZ R51, R121.reuse, R54 ;  /* 0x0000003679337220 */ /* 0x041fe40000410000 */
[----:B------:R-:W-:Y:S02]  /*5700*/  FMUL.FTZ R155, R108, R155 ;  /* 0x0000009b6c9b7220 */ /* 0x000fe40000410000 */
[----:B------:R-:W-:Y:S01]  /*5710*/  FFMA.FTZ R53, R121, R53, R148 ;  /* 0x0000003579357223 */ /* 0x000fe20000010094 */
[----:B------:R-:W0:Y:S01]  /*5720*/  MUFU.EX2 R116, R116 ;  /* 0x0000007400747308 */ /* 0x000e220000000800 */
[----:B------:R-:W-:-:S02]  /*5730*/  FMUL.FTZ R115, R114, R23 ;  /* 0x0000001772737220 */ /* 0x000fc40000410000 */
[C---:B-1----:R-:W-:Y:S02]  /*5740*/  FMUL.FTZ R54, R120.reuse, R51 ;  /* 0x0000003378367220 */ /* 0x042fe40000410000 */
[----:B------:R-:W-:Y:S02]  /*5750*/  FMUL.FTZ R144, R107, R144 ;  /* 0x000000906b907220 */ /* 0x000fe40000410000 */
[----:B------:R-:W-:Y:S01]  /*5760*/  FFMA.FTZ R53, R120, R53, R155 ;  /* 0x0000003578357223 */ /* 0x000fe2000001009b */
[----:B------:R-:W1:Y:S01]  /*5770*/  MUFU.EX2 R115, R115 ;  /* 0x0000007300737308 */ /* 0x000e620000000800 */
[----:B------:R-:W-:Y:S02]  /*5780*/  FMUL.FTZ R114, R114, R24 ;  /* 0x0000001872727220 */ /* 0x000fe40000410000 */
[----:B------:R-:W-:Y:S02]  /*5790*/  FMUL.FTZ R51, R119, R54 ;  /* 0x0000003677337220 */ /* 0x000fe40000410000 */
[----:B------:R-:W-:-:S02]  /*57a0*/  FMUL.FTZ R153, R111, R52 ;  /* 0x000000346f997220 */ /* 0x000fc40000410000 */
[----:B------:R-:W-:Y:S01]  /*57b0*/  FFMA.FTZ R53, R119, R53, R144 ;  /* 0x0000003577357223 */ /* 0x000fe20000010090 */
[----:B------:R-:W0:Y:S01]  /*57c0*/  MUFU.EX2 R114, R114 ;  /* 0x0000007200727308 */ /* 0x000e220000000800 */
[C---:B---3--:R-:W-:Y:S02]  /*57d0*/  FMUL.FTZ R52, R118.reuse, R51 ;  /* 0x0000003376347220 */ /* 0x048fe40000410000 */
[----:B------:R-:W-:Y:S02]  /*57e0*/  FMUL.FTZ R50, R57, R22 ;  /* 0x0000001639327220 */ /* 0x000fe40000410000 */
[----:B------:R-:W-:Y:S02]  /*57f0*/  FMUL.FTZ R142, R109, R142 ;  /* 0x0000008e6d8e7220 */ /* 0x000fe40000410000 */
[----:B------:R-:W-:Y:S02]  /*5800*/  FFMA.FTZ R53, R118, R53, R153 ;  /* 0x0000003576357223 */ /* 0x000fe40000010099 */
[----:B--2---:R-:W-:-:S02]  /*5810*/  FMUL.FTZ R55, R117, R52 ;  /* 0x0000003475377220 */ /* 0x004fc40000410000 */
[----:B------:R-:W-:Y:S02]  /*5820*/  FMUL.FTZ R51, R48, R23 ;  /* 0x0000001730337220 */ /* 0x000fe40000410000 */
[----:B------:R-:W-:Y:S02]  /*5830*/  FMUL.FTZ R151, R113, R50 ;  /* 0x0000003271977220 */ /* 0x000fe40000410000 */
[----:B------:R-:W-:Y:S02]  /*5840*/  FFMA.FTZ R53, R117, R53, R142 ;  /* 0x0000003575357223 */ /* 0x000fe4000001008e */
[----:B------:R-:W-:Y:S02]  /*5850*/  FMUL.FTZ R49, R49, R24 ;  /* 0x0000001831317220 */ /* 0x000fe40000410000 */
[----:B0-----:R-:W-:Y:S02]  /*5860*/  FMUL.FTZ R48, R116, R55 ;  /* 0x0000003774307220 */ /* 0x001fe40000410000 */
[----:B------:R-:W-:-:S02]  /*5870*/  FMUL.FTZ R56, R112, R51 ;  /* 0x0000003370387220 */ /* 0x000fc40000410000 */
[----:B------:R-:W-:Y:S02]  /*5880*/  FFMA.FTZ R53, R116, R53, R151 ;  /* 0x0000003574357223 */ /* 0x000fe40000010097 */
[----:B------:R-:W-:Y:S02]  /*5890*/  FMUL.FTZ R57, R126, R49 ;  /* 0x000000317e397220 */ /* 0x000fe40000410000 */
[C---:B-1----:R-:W-:Y:S02]  /*58a0*/  FMUL.FTZ R49, R115.reuse, R48 ;  /* 0x0000003073317220 */ /* 0x042fe40000410000 */
[----:B------:R-:W-:Y:S02]  /*58b0*/  FFMA.FTZ R53, R115, R53, R56 ;  /* 0x0000003573357223 */ /* 0x000fe40000010038 */
[C---:B------:R-:W-:Y:S02]  /*58c0*/  FMUL.FTZ R48, R114.reuse, R49 ;  /* 0x0000003172307220 */ /* 0x040fe40000410000 */
[----:B------:R-:W-:Y:S01]  /*58d0*/  FFMA.FTZ R49, R114, R53, R57 ;  /* 0x0000003572317223 */ /* 0x000fe20000010039 */
[----:B------:R-:W-:Y:S05]  /*58e0*/  @P0 BRA `(.L_x_2015) ;  /* 0x000000b000000947 */ /* 0x000fea0003800000 */
[----:B----4-:R-:W-:Y:S01]  /*58f0*/  ULDC UR19, c[0x0][0x174] ;  /* 0x00005d0000137ab9 */ /* 0x010fe20000000800 */
        /* <DEDUP_REMOVED lines=10> */
.L_x_2015:
[----:B----4-:R-:W-:Y:S05]  /*59a0*/  BSYNC B0 ;  /* 0x0000000000007941 */ /* 0x010fea0003800000 */
.L_x_2014:
        /* <DEDUP_REMOVED lines=34> */
.L_x_2069:
        /* <DEDUP_REMOVED lines=24> */
.L_x_2070:
[----:B------:R-:W-:Y:S02]  /*5d50*/  ISETP.GE.AND P0, PT, R3, 0x10, PT ;  /* 0x000000100300780c */ /* 0x000fe40003f06270 */
[----:B0-----:R-:W-:Y:S02]  /*5d60*/  MOV R158, R162 ;  /* 0x000000a2009e7202 */ /* 0x001fe40000000f00 */
[----:B------:R-:W-:-:S09]  /*5d70*/  MOV R49, R51 ;  /* 0x0000003300317202 */ /* 0x000fd20000000f00 */
        /* <DEDUP_REMOVED lines=8> */
[----:B-1----:R-:W-:Y:S05]  /*5e00*/  CALL.REL.NOINC `($__internal_82_$__cuda_sm70_shflsync_idx_p) ;  /* 0x00004cc000007944 */ /* 0x002fea0003c00000 */
.L_x_2020:
[----:B------:R-:W-:Y:S05]  /*5e10*/  BRA.CONV ~URZ, `(.L_x_2021) ;  /* 0x000000637f007947 */ /* 0x000fea000b800000 */
[----:B-1----:R-:W-:Y:S01]  /*5e20*/  HFMA2.MMA R51, -RZ, RZ, 0, 1.847743988037109375e-06 ;  /* 0x0000001fff337435 */ /* 0x002fe200000001ff */
[----:B------:R-:W-:-:S02]  /*5e30*/  MOV R54, R158 ;  /* 0x0000009e00367202 */ /* 0x000fc40000000f00 */
[----:B------:R-:W-:Y:S02]  /*5e40*/  MOV R53, 0x1f ;  /* 0x0000001f00357802 */ /* 0x000fe40000000f00 */
[----:B------:R-:W-:Y:S02]  /*5e50*/  MOV R50, 0xffffffff ;  /* 0xffffffff00327802 */ /* 0x000fe40000000f00 */
[----:B------:R-:W-:Y:S02]  /*5e60*/  MOV R52, 0x5e80 ;  /* 0x00005e8000347802 */ /* 0x000fe40000000f00 */
[----:B------:R-:W-:Y:S05]  /*5e70*/  CALL.REL.NOINC `($__internal_82_$__cuda_sm70_shflsync_idx_p) ;  /* 0x00004c5000007944 */ /* 0x000fea0003c00000 */
.L_x_2021:
[----:B------:R-:W-:Y:S05]  /*5e80*/  BRA.DIV ~URZ, `(.L_x_2022) ;  /* 0x000042727f007947 */ /* 0x000fea000b800000 */
[----:B------:R-:W0:Y:S04]  /*5e90*/  SHFL.IDX PT, R94, R94, RZ, 0x1f ;  /* 0x00001fff5e5e7589 */ /* 0x000e2800000e0000 */
[----:B------:R2:W3:Y:S04]  /*5ea0*/  SHFL.IDX PT, R53, R95, RZ, 0x1f ;  /* 0x00001fff5f357589 */ /* 0x0004e800000e0000 */
[----:B------:R2:W4:Y:S04]  /*5eb0*/  SHFL.UP PT, R160, R49, 0x1, RZ ;  /* 0x0420000031a07989 */ /* 0x00052800000e00ff */
[----:B------:R-:W1:Y:S02]  /*5ec0*/  SHFL.UP PT, R158, R158, 0x1, RZ ;  /* 0x042000009e9e7989 */ /* 0x000e6400000e00ff */
.L_x_2071:
[----:B------:R-:W5:Y:S01]  /*5ed0*/  LDS.64 R54, [R156+0x31d0] ;  /* 0x0031d0009c367984 */ /* 0x000f620000000a00 */
[----:B0-----:R-:W-:Y:S01]  /*5ee0*/  MOV R52, R94 ;  /* 0x0000005e00347202 */ /* 0x001fe20000000f00 */
[----:B-1-34-:R-:W-:-:S02]  /*5ef0*/  @P1 FFMA.FTZ R53, R53, R160, R158 ;  /* 0x000000a035351223 */ /* 0x01afc4000001009e */
[----:B--2---:R-:W0:Y:S02]  /*5f00*/  LDS.64 R48, [R156+0x31d8] ;  /* 0x0031d8009c307984 */ /* 0x004e240000000a00 */
[----:B------:R-:W-:Y:S02]  /*5f10*/  @P1 FMUL.FTZ R52, R52, R160 ;  /* 0x000000a034341220 */ /* 0x000fe40000410000 */
[----:B------:R-:W1:Y:S04]  /*5f20*/  LDS.64 R50, [R156+0x31e0] ;  /* 0x0031e0009c327984 */ /* 0x000e680000000a00 */
        /* <DEDUP_REMOVED lines=10> */
.L_x_2017:
[----:B--2---:R-:W-:Y:S05]  /*5fd0*/  BSYNC B0 ;  /* 0x0000000000007941 */ /* 0x004fea0003800000 */
.L_x_2016:
[----:B------:R-:W-:Y:S01]  /*5fe0*/  WARPSYNC 0xffffffff ;  /* 0xffffffff00007948 */ /* 0x000fe20003800000 */
[----:B------:R-:W-:Y:S01]  /*5ff0*/  BAR.SYNC.DEFER_BLOCKING 0x0 ;  /* 0x0000000000007b1d */ /* 0x000fe20000010000 */
[----:B01----:R-:W-:Y:S01]  /*6000*/  FMUL.FTZ R50, R114, R127 ;  /* 0x0000007f72327220 */ /* 0x003fe20000410000 */
        /* <DEDUP_REMOVED lines=19> */
[----:B------:R-:W-:Y:S01]  /*6140*/  FMUL.FTZ R50, R100, R49 ;  /* 0x0000003164327220 */ /* 0x000fe20000410000 */
        /* <DEDUP_REMOVED lines=57> */
.L_x_2072:
        /* <DEDUP_REMOVED lines=26> */
.L_x_2073:
        /* <DEDUP_REMOVED lines=20> */
.L_x_2024:
[----:B------:R-:W-:Y:S05]  /*67c0*/  BSYNC B0 ;  /* 0x0000000000007941 */ /* 0x000fea0003800000 */
.L_x_2023:
[----:B------:R-:W-:Y:S01]  /*67d0*/  WARPSYNC 0xffffffff ;  /* 0xffffffff00007948 */ /* 0x000fe20003800000 */
[----:B------:R-:W-:Y:S01]  /*67e0*/  BAR.SYNC.DEFER_BLOCKING 0x0 ;  /* 0x0000000000007b1d */ /* 0x000fe20000010000 */
[--C-:B01----:R-:W-:Y:S01]  /*67f0*/  PRMT R51, RZ, 0x7610, R40.reuse ;  /* 0x00007610ff337816 */ /* 0x103fe20000000028 */
[----:B------:R-:W-:Y:S01]  /*6800*/  FFMA.FTZ R52, R25, R154, RZ ;  /* 0x0000009a19347223 */ /* 0x000fe200000100ff */
[----:B------:R-:W-:-:S02]  /*6810*/  PRMT R50, RZ, 0x5410, R40 ;  /* 0x00005410ff327816 */ /* 0x000fc40000000028 */
[----:B------:R-:W-:Y:S01]  /*6820*/  PRMT R55, RZ, 0x7610, R41 ;  /* 0x00007610ff377816 */ /* 0x000fe20000000029 */
[----:B------:R-:W-:Y:S01]  /*6830*/  FMUL.FTZ R54, R51, R10 ;  /* 0x0000000a33367220 */ /* 0x000fe20000410000 */
[----:B------:R-:W-:Y:S01]  /*6840*/  ISETP.NE.AND P0, PT, R2, RZ, PT ;  /* 0x000000ff0200720c */ /* 0x000fe20003f05270 */
[----:B------:R-:W-:Y:S01]  /*6850*/  FFMA.FTZ R52, R26, R165, R52 ;  /* 0x000000a51a347223 */ /* 0x000fe20000010034 */
[----:B------:R-:W-:Y:S01]  /*6860*/  ULDC.64 UR18, c[0x0][0x298] ;  /* 0x0000a60000127ab9 */ /* 0x000fe20000000a00 */
[----:B------:R-:W-:Y:S01]  /*6870*/  FFMA.FTZ R165, R98, -R54, R165 ;  /* 0x8000003662a57223 */ /* 0x000fe200000100a5 */
[----:B------:R-:W-:Y:S01]  /*6880*/  PRMT R54, RZ, 0x5410, R41 ;  /* 0x00005410ff367816 */ /* 0x000fe20000000029 */
[----:B------:R-:W-:Y:S01]  /*6890*/  FMUL.FTZ R53, R50, R9 ;  /* 0x0000000932357220 */ /* 0x000fe20000410000 */
[----:B------:R-:W-:Y:S01]  /*68a0*/  UIMAD UR18, UR42, UR18, URZ ;  /* 0x000000122a1272a4 */ /* 0x000fe2000f8e023f */
[----:B------:R-:W-:Y:S01]  /*68b0*/  BSSY B0, `(.L_x_2027) ;  /* 0x00000c5000007945 */ /* 0x000fe20003800000 */
[----:B------:R-:W-:Y:S01]  /*68c0*/  ULDC UR20, c[0x0][0x174] ;  /* 0x00005d0000147ab9 */ /* 0x000fe20000000800 */
[----:B------:R-:W-:Y:S01]  /*68d0*/  FFMA.FTZ R154, R97, -R53, R154 ;  /* 0x80000035619a7223 */ /* 0x000fe2000001009a */
[----:B------:R-:W-:Y:S01]  /*68e0*/  UIADD3 UR20, -UR6, UR20, URZ ;  /* 0x0000001406147290 */ /* 0x000fe2000fffe13f */
[----:B------:R-:W-:Y:S01]  /*68f0*/  FMUL.FTZ R56, R54, R11 ;  /* 0x0000000b36387220 */ /* 0x000fe20000410000 */
[----:B------:R-:W-:Y:S01]  /*6900*/  UIMAD UR18, UR41, UR19, UR18 ;  /* 0x00000013291272a4 */ /* 0x000fe2000f8e0212 */
[----:B------:R-:W-:Y:S01]  /*6910*/  FFMA.FTZ R53, R27, R152, R52 ;  /* 0x000000981b357223 */ /* 0x000fe20000010034 */
[----:B------:R-:W-:Y:S01]  /*6920*/  ULEA UR20, UR20, 0xfffff800, 0xb ;  /* 0xfffff80014147891 */ /* 0x000fe2000f8e583f */
[----:B------:R-:W-:Y:S01]  /*6930*/  FFMA.FTZ R152, R101, -R56, R152 ;  /* 0x8000003865987223 */ /* 0x000fe20000010098 */
[----:B------:R-:W-:Y:S01]  /*6940*/  PRMT R56, RZ, 0x5410, R42 ;  /* 0x00005410ff387816 */ /* 0x000fe2000000002a */
[----:B------:R-:W0:Y:S04]  /*6950*/  LDS R125, [R125.X8+0x36e4] ;  /* 0x0036e4007d7d7984 */ /* 0x000e280000008800 */
[----:B------:R-:W-:-:S02]  /*6960*/  FMUL.FTZ R57, R56, R13 ;  /* 0x0000000d38397220 */ /* 0x000fc40000410000 */
[----:B0-----:R-:W-:Y:S01]  /*6970*/  FFMA.FTZ R127, R125, R127, R128 ;  /* 0x0000007f7d7f7223 */ /* 0x001fe20000010080 */
[----:B------:R-:W-:-:S03]  /*6980*/  PRMT R125, RZ, 0x7610, R43 ;  /* 0x00007610ff7d7816 */ /* 0x000fc6000000002b */
[----:B------:R-:W-:Y:S02]  /*6990*/  FFMA.FTZ R129, R114, R127, R129 ;  /* 0x0000007f72817223 */ /* 0x000fe40000010081 */
[----:B------:R-:W-:Y:S02]  /*69a0*/  FMUL.FTZ R114, R55, R12 ;  /* 0x0000000c37727220 */ /* 0x000fe40000410000 */
[----:B------:R-:W-:Y:S02]  /*69b0*/  FFMA.FTZ R115, R115, R129, R130 ;  /* 0x0000008173737223 */ /* 0x000fe40000010082 */
[----:B------:R-:W-:Y:S02]  /*69c0*/  FFMA.FTZ R52, R103, -R114, R163 ;  /* 0x8000007267347223 */ /* 0x000fe400000100a3 */
[----:B------:R-:W-:Y:S02]  /*69d0*/  FFMA.FTZ R116, R116, R115, R131 ;  /* 0x0000007374747223 */ /* 0x000fe40000010083 */
[----:B------:R-:W-:Y:S01]  /*69e0*/  FFMA.FTZ R114, R28, R163, R53 ;  /* 0x000000a31c727223 */ /* 0x000fe20000010035 */
[----:B------:R-:W-:Y:S01]  /*69f0*/  PRMT R53, RZ, 0x7610, R42 ;  /* 0x00007610ff357816 */ /* 0x000fe2000000002a */
[----:B------:R-:W-:-:S02]  /*6a00*/  FFMA.FTZ R117, R117, R116, R132 ;  /* 0x0000007475757223 */ /* 0x000fc40000010084 */
[----:B------:R-:W-:Y:S02]  /*6a10*/  FFMA.FTZ R114, R29, R161, R114 ;  /* 0x000000a11d727223 */ /* 0x000fe40000010072 */
[----:B------:R-:W-:Y:S01]  /*6a20*/  FFMA.FTZ R118, R118, R117, R133 ;  /* 0x0000007576767223 */ /* 0x000fe20000010085 */
[----:B------:R-:W-:Y:S01]  /*6a30*/  MOV R133, UR7 ;  /* 0x0000000700857c02 */ /* 0x000fe20008000f00 */
[----:B------:R-:W-:Y:S02]  /*6a40*/  FFMA.FTZ R161, R102, -R57, R161 ;  /* 0x8000003966a17223 */ /* 0x000fe400000100a1 */
[----:B------:R-:W-:Y:S02]  /*6a50*/  FFMA.FTZ R119, R119, R118, R134 ;  /* 0x0000007677777223 */ /* 0x000fe40000010086 */
[----:B------:R0:W-:Y:S01]  /*6a60*/  @!P0 STS.64 [R133.X8+0x45e0], R48 ;  /* 0x0045e03085008388 */ /* 0x0001e20000008a00 */
[----:B------:R-:W-:Y:S02]  /*6a70*/  FMUL.FTZ R149, R116, R21 ;  /* 0x0000001574957220 */ /* 0x000fe40000410000 */
[----:B------:R-:W-:-:S02]  /*6a80*/  FFMA.FTZ R120, R120, R119, R135 ;  /* 0x0000007778787223 */ /* 0x000fc40000010087 */
[----:B------:R-:W-:Y:S02]  /*6a90*/  FMUL.FTZ R163, R115, R22 ;  /* 0x0000001673a37220 */ /* 0x000fe40000410000 */
[----:B------:R-:W-:-:S04]  /*6aa0*/  FFMA.FTZ R121, R121, R120, R136 ;  /* 0x0000007879797223 */ /* 0x000fc80000010088 */
[----:B------:R-:W-:Y:S01]  /*6ab0*/  FFMA.FTZ R137, R122, R121, R137 ;  /* 0x000000797a897223 */ /* 0x000fe20000010089 */
[----:B0-----:R-:W-:Y:S01]  /*6ac0*/  PRMT R133, RZ, 0x7610, R45 ;  /* 0x00007610ff857816 */ /* 0x001fe2000000002d */
[----:B------:R-:W-:Y:S02]  /*6ad0*/  FMUL.FTZ R122, R53, R14 ;  /* 0x0000000e357a7220 */ /* 0x000fe40000410000 */
[----:B------:R-:W-:Y:S02]  /*6ae0*/  FFMA.FTZ R123, R123, R137, R138 ;  /* 0x000000897b7b7223 */ /* 0x000fe4000001008a */
[----:B------:R-:W-:Y:S02]  /*6af0*/  FFMA.FTZ R57, R105, -R122, R159 ;  /* 0x8000007a69397223 */ /* 0x000fe4000001009f */
[----:B------:R-:W-:Y:S01]  /*6b00*/  FFMA.FTZ R139, R124, R123, R139 ;  /* 0x0000007b7c8b7223 */ /* 0x000fe2000001008b */
[----:B------:R-:W-:Y:S01]  /*6b10*/  P2R R124, PR, RZ, 0x1 ;  /* 0x00000001ff7c7803 */ /* 0x000fe20000000000 */
        /* <DEDUP_REMOVED lines=8> */
[----:B------:R-:W-:Y:S02]  /*6ba0*/  FMUL.FTZ R131, R114, R15 ;  /* 0x0000000f72837220 */ /* 0x000fe40000410000 */
[----:B------:R-:W-:Y:S02]  /*6bb0*/  FFMA.FTZ R100, R100, R99, R145 ;  /* 0x0000006364647223 */ /* 0x000fe40000010091 */
[----:B------:R-:W-:-:S02]  /*6bc0*/  FMUL.FTZ R138, R99, R10 ;  /* 0x0000000a638a7220 */ /* 0x000fc40000410000 */
[----:B------:R-:W-:Y:S02]  /*6bd0*/  FMUL.FTZ R145, R100, R9 ;  /* 0x0000000964917220 */ /* 0x000fe40000410000 */
[----:B------:R-:W-:Y:S02]  /*6be0*/  FFMA.FTZ R159, R33, R148, R159 ;  /* 0x00000094219f7223 */ /* 0x000fe4000001009f */
[----:B------:R-:W-:Y:S02]  /*6bf0*/  FFMA.FTZ R132, R154, R145, RZ ;  /* 0x000000919a847223 */ /* 0x000fe400000100ff */
[----:B------:R-:W-:Y:S02]  /*6c00*/  FMUL.FTZ R143, R104, R11 ;  /* 0x0000000b688f7220 */ /* 0x000fe40000410000 */
[----:B------:R-:W-:Y:S02]  /*6c10*/  FFMA.FTZ R134, R165, R138, R132 ;  /* 0x0000008aa5867223 */ /* 0x000fe40000010084 */
[----:B------:R-:W-:-:S02]  /*6c20*/  FMUL.FTZ R136, R133, R20 ;  /* 0x0000001485887220 */ /* 0x000fc40000410000 */
[----:B------:R-:W-:Y:S01]  /*6c30*/  FFMA.FTZ R110, R58, -R131, R150 ;  /* 0x800000833a6e7223 */ /* 0x000fe20000010096 */
[----:B------:R-:W-:Y:S01]  /*6c40*/  PRMT R131, RZ, 0x7610, R44 ;  /* 0x00007610ff837816 */ /* 0x000fe2000000002c */
[----:B------:R-:W-:Y:S02]  /*6c50*/  FFMA.FTZ R159, R34, R155, R159 ;  /* 0x0000009b229f7223 */ /* 0x000fe4000001009f */
[----:B------:R-:W-:Y:S02]  /*6c60*/  FFMA.FTZ R49, R152, R143, R134 ;  /* 0x0000008f98317223 */ /* 0x000fe40000010086 */
[----:B------:R-:W-:Y:S01]  /*6c70*/  FFMA.FTZ R134, R111, -R136, R153 ;  /* 0x800000886f867223 */ /* 0x000fe20000010099 */
[----:B------:R-:W-:Y:S01]  /*6c80*/  PRMT R136, RZ, 0x5410, R46 ;  /* 0x00005410ff887816 */ /* 0x000fe2000000002e */
[----:B------:R-:W-:Y:S02]  /*6c90*/  FFMA.FTZ R159, R35, R144, R159 ;  /* 0x00000090239f7223 */ /* 0x000fe4000001009f */
[----:B------:R-:W-:-:S02]  /*6ca0*/  FMUL.FTZ R48, R141, R12 ;  /* 0x0000000c8d307220 */ /* 0x000fc40000410000 */
[----:B------:R-:W-:Y:S02]  /*6cb0*/  FMUL.FTZ R128, R124, R17 ;  /* 0x000000117c807220 */ /* 0x000fe40000410000 */
[----:B------:R-:W-:Y:S02]  /*6cc0*/  FMUL.FTZ R130, R131, R18 ;  /* 0x0000001283827220 */ /* 0x000fe40000410000 */
[----:B------:R-:W-:Y:S02]  /*6cd0*/  FFMA.FTZ R156, R36, R153, R159 ;  /* 0x00000099249c7223 */ /* 0x000fe4000001009f */
[----:B------:R-:W-:Y:S02]  /*6ce0*/  FFMA.FTZ R140, R52, R48, R49 ;  /* 0x00000030348c7223 */ /* 0x000fe40000010031 */
[----:B------:R-:W-:Y:S02]  /*6cf0*/  FMUL.FTZ R158, R136, R21 ;  /* 0x00000015889e7220 */ /* 0x000fe40000410000 */
[----:B------:R-:W-:-:S02]  /*6d00*/  FFMA.FTZ R148, R59, -R128, R148 ;  /* 0x800000803b947223 */ /* 0x000fc40000010094 */
[----:B------:R-:W-:Y:S02]  /*6d10*/  FMUL.FTZ R49, R139, R13 ;  /* 0x0000000d8b317220 */ /* 0x000fe40000410000 */
[----:B------:R-:W-:Y:S01]  /*6d20*/  FFMA.FTZ R128, R108, -R130, R155 ;  /* 0x800000826c807223 */ /* 0x000fe2000001009b */
[----:B------:R-:W-:Y:S01]  /*6d30*/  PRMT R130, RZ, 0x5410, R45 ;  /* 0x00005410ff827816 */ /* 0x000fe2000000002d */
[----:B------:R-:W-:Y:S02]  /*6d40*/  FFMA.FTZ R156, R37, R142, R156 ;  /* 0x0000008e259c7223 */ /* 0x000fe4000001009c */
[----:B------:R-:W-:Y:S02]  /*6d50*/  FFMA.FTZ R158, R109, -R158, R142 ;  /* 0x8000009e6d9e7223 */ /* 0x000fe4000001008e */
[----:B------:R-:W-:Y:S02]  /*6d60*/  FFMA.FTZ R140, R161, R49, R140 ;  /* 0x00000031a18c7223 */ /* 0x000fe4000001008c */
[----:B------:R-:W-:-:S02]  /*6d70*/  FMUL.FTZ R142, R123, R14 ;  /* 0x0000000e7b8e7220 */ /* 0x000fc40000410000 */
[----:B------:R-:W-:Y:S02]  /*6d80*/  FMUL.FTZ R135, R130, R19 ;  /* 0x0000001382877220 */ /* 0x000fe40000410000 */
[----:B------:R-:W-:Y:S02]  /*6d90*/  FMUL.FTZ R122, R125, R16 ;  /* 0x000000107d7a7220 */ /* 0x000fe40000410000 */
[----:B------:R-:W-:Y:S02]  /*6da0*/  FFMA.FTZ R140, R57, R142, R140 ;  /* 0x0000008e398c7223 */ /* 0x000fe4000001008c */
[----:B------:R-:W-:Y:S02]  /*6db0*/  FMUL.FTZ R153, R137, R15 ;  /* 0x0000000f89997220 */ /* 0x000fe40000410000 */
[----:B------:R-:W-:Y:S02]  /*6dc0*/  FFMA.FTZ R132, R107, -R135, R144 ;  /* 0x800000876b847223 */ /* 0x000fe40000010090 */
[----:B------:R-:W-:-:S02]  /*6dd0*/  FFMA.FTZ R122, R106, -R122, R157 ;  /* 0x8000007a6a7a7223 */ /* 0x000fc4000001009d */
[----:B------:R-:W-:Y:S02]  /*6de0*/  FFMA.FTZ R135, R110, R153, R140 ;  /* 0x000000996e877223 */ /* 0x000fe4000001008c */
[----:B------:R-:W-:Y:S02]  /*6df0*/  FMUL.FTZ R144, R121, R16 ;  /* 0x0000001079907220 */ /* 0x000fe40000410000 */
        /* <DEDUP_REMOVED lines=8> */
[----:B------:R-:W-:Y:S02]  /*6e80*/  FFMA.FTZ R157, R132, R135, R140 ;  /* 0x00000087849d7223 */ /* 0x000fe4000001008c */
[----:B------:R-:W-:-:S02]  /*6e90*/  FMUL.FTZ R140, R117, R20 ;  /* 0x00000014758c7220 */ /* 0x000fc40000410000 */
[----:B------:R-:W-:Y:S02]  /*6ea0*/  FMUL.FTZ R116, R158, R159 ;  /* 0x0000009f9e747220 */ /* 0x000fe40000410000 */
[----:B------:R-:W-:Y:S02]  /*6eb0*/  FFMA.FTZ R157, R134, R140, R157 ;  /* 0x0000008c869d7223 */ /* 0x000fe4000001009d */
[----:B------:R-:W-:Y:S02]  /*6ec0*/  FMUL.FTZ R138, R51, R138 ;  /* 0x0000008a338a7220 */ /* 0x000fe40000410000 */
[----:B------:R-:W-:Y:S01]  /*6ed0*/  FFMA.FTZ R159, R158, R149, R157 ;  /* 0x000000959e9f7223 */ /* 0x000fe2000001009d */
[----:B------:R-:W-:Y:S01]  /*6ee0*/  PRMT R158, RZ, 0x7610, R46 ;  /* 0x00007610ff9e7816 */ /* 0x000fe2000000002e */
[----:B------:R-:W-:Y:S02]  /*6ef0*/  FFMA.FTZ R157, R38, R151, R156 ;  /* 0x00000097269d7223 */ /* 0x000fe4000001009c */
[----:B------:R-:W-:-:S02]  /*6f00*/  FMUL.FTZ R143, R54, R143 ;  /* 0x0000008f368f7220 */ /* 0x000fc40000410000 */
[----:B------:R-:W-:Y:S02]  /*6f10*/  FMUL.FTZ R160, R158, R22 ;  /* 0x000000169ea07220 */ /* 0x000fe40000410000 */
[----:B------:R-:W-:Y:S02]  /*6f20*/  FMUL.FTZ R48, R55, R48 ;  /* 0x0000003037307220 */ /* 0x000fe40000410000 */
[C---:B------:R-:W-:Y:S02]  /*6f30*/  FFMA.FTZ R156, R113.reuse, -R160, R151 ;  /* 0x800000a0719c7223 */ /* 0x040fe40000010097 */
[-C--:B------:R-:W-:Y:S02]  /*6f40*/  FMUL.FTZ R151, R96, R115.reuse ;  /* 0x0000007360977220 */ /* 0x080fe40000410000 */
[----:B------:R-:W-:Y:S02]  /*6f50*/  FMUL.FTZ R113, R113, R115 ;  /* 0x0000007371717220 */ /* 0x000fe40000410000 */
[----:B------:R-:W-:-:S02]  /*6f60*/  FMUL.FTZ R115, R156, R151 ;  /* 0x000000979c737220 */ /* 0x000fc40000410000 */
[-C--:B------:R-:W-:Y:S02]  /*6f70*/  FFMA.FTZ R159, R156, R163.reuse, R159 ;  /* 0x000000a39c9f7223 */ /* 0x080fe4000001009f */
[C---:B------:R-:W-:Y:S02]  /*6f80*/  FMUL.FTZ R151, R158.reuse, R163 ;  /* 0x000000a39e977220 */ /* 0x040fe40000410000 */
[----:B------:R-:W-:Y:S01]  /*6f90*/  FFMA.FTZ R156, R158, R113, R115 ;  /* 0x000000719e9c7223 */ /* 0x000fe20000010073 */
[----:B------:R-:W-:Y:S01]  /*6fa0*/  PRMT R158, RZ, 0x5410, R47 ;  /* 0x00005410ff9e7816 */ /* 0x000fe2000000002f */
[----:B------:R-:W-:Y:S02]  /*6fb0*/  FFMA.FTZ R115, R39, R94, R157 ;  /* 0x0000005e27737223 */ /* 0x000fe4000001009d */
[----:B------:R-:W-:Y:S02]  /*6fc0*/  FMUL.FTZ R157, R112, R129 ;  /* 0x00000081709d7220 */ /* 0x000fe40000410000 */
[----:B------:R-:W-:-:S02]  /*6fd0*/  FMUL.FTZ R163, R158, R23 ;  /* 0x000000179ea37220 */ /* 0x000fc40000410000 */
[----:B------:R-:W-:Y:S02]  /*6fe0*/  FFMA.FTZ R92, R157, R23, R92 ;  /* 0x000000179d5c7223 */ /* 0x000fe4000001005c */
[----:B------:R-:W-:Y:S02]  /*6ff0*/  FFMA.FTZ R94, R112, -R163, R94 ;  /* 0x800000a3705e7223 */ /* 0x000fe4000001005e */
[----:B------:R-:W-:Y:S02]  /*7000*/  FMUL.FTZ R163, R96, R129 ;  /* 0x0000008160a37220 */ /* 0x000fe40000410000 */
[----:B------:R-:W-:Y:S02]  /*7010*/  FMUL.FTZ R112, R129, R23 ;  /* 0x0000001781707220 */ /* 0x000fe40000410000 */
[C---:B------:R-:W-:Y:S02]  /*7020*/  FMUL.FTZ R163, R94.reuse, R163 ;  /* 0x000000a35ea37220 */ /* 0x040fe40000410000 */
[----:B------:R-:W-:-:S02]  /*7030*/  FFMA.FTZ R94, R94, R112, R159 ;  /* 0x000000705e5e7223 */ /* 0x000fc4000001009f */
[C---:B------:R-:W-:Y:S01]  /*7040*/  FFMA.FTZ R129, R158.reuse, R157, R163 ;  /* 0x0000009d9e817223 */ /* 0x040fe200000100a3 */
[----:B------:R-:W-:Y:S01]  /*7050*/  PRMT R157, RZ, 0x7610, R47 ;  /* 0x00007610ff9d7816 */ /* 0x000fe2000000002f */
[----:B------:R-:W-:Y:S02]  /*7060*/  FMUL.FTZ R158, R158, R112 ;  /* 0x000000709e9e7220 */ /* 0x000fe40000410000 */
[----:B------:R-:W-:Y:S02]  /*7070*/  FMUL.FTZ R159, R96, R127 ;  /* 0x0000007f609f7220 */ /* 0x000fe40000410000 */
[----:B------:R-:W-:Y:S02]  /*7080*/  FMUL.FTZ R112, R157, R24 ;  /* 0x000000189d707220 */ /* 0x000fe40000410000 */
[----:B------:R-:W-:Y:S02]  /*7090*/  FMUL.FTZ R160, R50, R145 ;  /* 0x0000009132a07220 */ /* 0x000fe40000410000 */
[----:B------:R-:W-:-:S02]  /*70a0*/  FFMA.FTZ R112, R126, -R112, R95 ;  /* 0x800000707e707223 */ /* 0x000fc4000001005f */
[----:B------:R-:W-:Y:S02]  /*70b0*/  FMUL.FTZ R126, R126, R127 ;  /* 0x0000007f7e7e7220 */ /* 0x000fe40000410000 */
[----:B------:R-:W-:Y:S02]  /*70c0*/  FMUL.FTZ R159, R112, R159 ;  /* 0x0000009f709f7220 */ /* 0x000fe40000410000 */
[----:B------:R-:W-:Y:S02]  /*70d0*/  FFMA.FTZ R93, R126, R24, R93 ;  /* 0x000000187e5d7223 */ /* 0x000fe4000001005d */
[----:B------:R-:W-:Y:S01]  /*70e0*/  FFMA.FTZ R126, R157, R126, R159 ;  /* 0x0000007e9d7e7223 */ /* 0x000fe2000001009f */
[----:B------:R-:W-:Y:S01]  /*70f0*/  SHF.L.U32 R159, R2, 0x4, RZ ;  /* 0x00000004029f7819 */ /* 0x000fe200000006ff */
[----:B------:R-:W-:Y:S02]  /*7100*/  FMUL.FTZ R144, R125, R144 ;  /* 0x000000907d907220 */ /* 0x000fe40000410000 */
[----:B------:R-:W-:Y:S01]  /*7110*/  FMUL.FTZ R142, R53, R142 ;  /* 0x0000008e358e7220 */ /* 0x000fe20000410000 */
[----:B------:R-:W-:Y:S01]  /*7120*/  IADD3 R162, R159, 0x1, RZ ;  /* 0x000000019fa27810 */ /* 0x000fe20007ffe0ff */
[----:B------:R-:W-:Y:S01]  /*7130*/  FMUL.FTZ R150, R131, R150 ;  /* 0x0000009683967220 */ /* 0x000fe20000410000 */
[-C--:B------:R-:W-:Y:S01]  /*7140*/  LEA.HI.SX32 R145, R159, R159.reuse, 0x1b ;  /* 0x0000009f9f917211 */ /* 0x080fe200078fdaff */
[----:B------:R-:W-:Y:S01]  /*7150*/  FMUL.FTZ R140, R133, R140 ;  /* 0x0000008c858c7220 */ /* 0x000fe20000410000 */
[----:B------:R-:W-:-:S02]  /*7160*/  LEA.HI.SX32 R163, R162, R159, 0x1b ;  /* 0x0000009fa2a37211 */ /* 0x000fc400078fdaff */
[C---:B------:R-:W-:Y:S01]  /*7170*/  IADD3 R162, R159.reuse, 0x2, RZ ;  /* 0x000000029fa27810 */ /* 0x040fe20007ffe0ff */
[----:B------:R0:W-:Y:S01]  /*7180*/  STS [R145.X4+0x1090], R160 ;  /* 0x001090a091007388 */ /* 0x0001e20000004800 */
[----:B------:R-:W-:Y:S02]  /*7190*/  IADD3 R164, R159, 0x3, RZ ;  /* 0x000000039fa47810 */ /* 0x000fe40007ffe0ff */
[-C--:B------:R-:W-:Y:S01]  /*71a0*/  LEA.HI.SX32 R162, R162, R159.reuse, 0x1b ;  /* 0x0000009fa2a27211 */ /* 0x080fe200078fdaff */
[----:B------:R1:W-:Y:S01]  /*71b0*/  STS [R163.X4+0x1094], R138 ;  /* 0x0010948aa3007388 */ /* 0x0003e20000004800 */
[----:B------:R-:W-:-:S03]  /*71c0*/  LEA.HI.SX32 R159, R164, R159, 0x1b ;  /* 0x0000009fa49f7211 */ /* 0x000fc600078fdaff */
[----:B------:R2:W-:Y:S01]  /*71d0*/  STS [R162.X4+0x1098], R143 ;  /* 0x0010988fa2007388 */ /* 0x0005e20000004800 */
[----:B0-----:R-:W-:Y:S01]  /*71e0*/  FMUL.FTZ R160, R56, R49 ;  /* 0x0000003138a07220 */ /* 0x001fe20000410000 */
[----:B------:R-:W-:Y:S02]  /*71f0*/  HFMA2.MMA R49, -RZ, RZ, 0, 0 ;  /* 0x00000000ff317435 */ /* 0x000fe400000001ff */
[----:B------:R0:W-:Y:S01]  /*7200*/  STS [R159.X4+0x109c], R48 ;  /* 0x00109c309f007388 */ /* 0x0001e20000004800 */
[----:B-1----:R-:W-:-:S03]  /*7210*/  FMUL.FTZ R138, R114, R153 ;  /* 0x00000099728a7220 */ /* 0x002fc60000410000 */
[----:B------:R1:W-:Y:S01]  /*7220*/  STS [R145.X4+0x10ac], R144 ;  /* 0x0010ac9091007388 */ /* 0x0003e20000004800 */
[----:B--2---:R-:W-:Y:S01]  /*7230*/  MOV R143, UR41 ;  /* 0x00000029008f7c02 */ /* 0x004fe20008000f00 */
[----:B------:R-:W-:Y:S02]  /*7240*/  FMUL.FTZ R162, R124, R155 ;  /* 0x0000009b7ca27220 */ /* 0x000fe40000410000 */
[----:B------:R2:W-:Y:S01]  /*7250*/  STS [R145.X4+0x10a8], R138 ;  /* 0x0010a88a91007388 */ /* 0x0005e20000004800 */
[----:B0-----:R-:W-:-:S03]  /*7260*/  MOV R48, R2 ;  /* 0x0000000200307202 */ /* 0x001fc60000000f00 */
[----:B------:R-:W-:Y:S01]  /*7270*/  STS [R145.X4+0x10a4], R142 ;  /* 0x0010a48e91007388 */ /* 0x000fe20000004800 */
[----:B-1----:R-:W-:Y:S02]  /*7280*/  FMUL.FTZ R144, R136, R149 ;  /* 0x0000009588907220 */ /* 0x002fe40000410000 */
[----:B------:R-:W-:Y:S01]  /*7290*/  IMAD.WIDE.U32 R48, R143, c[0x0][0x298], R48 ;  /* 0x0000a6008f307a25 */ /* 0x000fe200078e0030 */
[----:B------:R-:W-:Y:S01]  /*72a0*/  MOV R143, UR20 ;  /* 0x00000014008f7c02 */ /* 0x000fe20008000f00 */
[----:B------:R-:W-:Y:S02]  /*72b0*/  STS [R145.X4+0x10a0], R160 ;  /* 0x0010a0a091007388 */ /* 0x000fe40000004800 */
[----:B--2---:R-:W-:Y:S01]  /*72c0*/  FMUL.FTZ R138, R130, R135 ;  /* 0x00000087828a7220 */ /* 0x004fe20000410000 */
[----:B------:R-:W-:Y:S01]  /*72d0*/  IADD3 R49, R49, UR18, RZ ;  /* 0x0000001231317c10 */ /* 0x000fe2000fffe0ff */
[----:B------:R-:W-:Y:S01]  /*72e0*/  ULDC.64 UR18, c[0x0][0x2a0] ;  /* 0x0000a80000127ab9 */ /* 0x000fe20000000a00 */
[----:B------:R-:W-:Y:S01]  /*72f0*/  MOV R135, UR28 ;  /* 0x0000001c00877c02 */ /* 0x000fe20008000f00 */
[----:B------:R-:W-:Y:S01]  /*7300*/  UIMAD UR18, UR43, UR18, URZ ;  /* 0x000000122b1272a4 */ /* 0x000fe2000f8e023f */
[----:B------:R0:W-:Y:S03]  /*7310*/  STS [R145.X4+0x10b8], R138 ;  /* 0x0010b88a91007388 */ /* 0x0001e60000004800 */
[----:B------:R-:W-:Y:S01]  /*7320*/  IMAD.WIDE.U32 R48, R135, c[0x0][0x2a0], R48 ;  /* 0x0000a80087307a25 */ /* 0x000fe200078e0030 */
[----:B------:R-:W-:Y:S01]  /*7330*/  UIMAD UR18, UR28, UR19, UR18 ;  /* 0x000000131c1272a4 */ /* 0x000fe2000f8e0212 */
[----:B------:R1:W-:Y:S02]  /*7340*/  STS [R145.X4+0x10b0], R162 ;  /* 0x0010b0a291007388 */ /* 0x0003e40000004800 */
[----:B------:R-:W-:Y:S01]  /*7350*/  FMUL.FTZ R135, R127, R24 ;  /* 0x000000187f877220 */ /* 0x000fe20000410000 */
[----:B------:R-:W-:Y:S01]  /*7360*/  IADD3 R127, -R143, c[0x0][0x168], -R2 ;  /* 0x00005a008f7f7a10 */ /* 0x000fe20007ffe902 */
[----:B------:R1:W-:Y:S01]  /*7370*/  STS [R145.X4+0x10b4], R150 ;  /* 0x0010b49691007388 */ /* 0x0003e20000004800 */
[----:B------:R-:W-:Y:S01]  /*7380*/  IADD3 R153, R49, UR18, RZ ;  /* 0x0000001231997c10 */ /* 0x000fe2000fffe0ff */
[----:B0-----:R-:W-:Y:S01]  /*7390*/  FMUL.FTZ R138, R157, R135 ;  /* 0x000000879d8a7220 */ /* 0x001fe20000410000 */
[----:B------:R-:W-:Y:S01]  /*73a0*/  ISETP.GE.AND P0, PT, R127, 0x1, PT ;  /* 0x000000017f00780c */ /* 0x000fe20003f06270 */
[----:B------:R1:W-:Y:S01]  /*73b0*/  STS [R145.X4+0x10bc], R140 ;  /* 0x0010bc8c91007388 */ /* 0x0003e20000004800 */
[----:B------:R-:W-:-:S03]  /*73c0*/  IADD3 R142, P1, R48, UR16, RZ ;  /* 0x00000010308e7c10 */ /* 0x000fc6000ff3e0ff */
[----:B------:R1:W-:Y:S01]  /*73d0*/  STS [R145.X4+0x10c0], R144 ;  /* 0x0010c09091007388 */ /* 0x0003e20000004800 */
[----:B------:R-:W-:-:S03]  /*73e0*/  IADD3.X R143, R153, UR17, RZ, P1, !PT ;  /* 0x00000011998f7c10 */ /* 0x000fc60008ffe4ff */
[----:B------:R1:W-:Y:S04]  /*73f0*/  STS [R145.X4+0x10c4], R151 ;  /* 0x0010c49791007388 */ /* 0x0003e80000004800 */
[----:B------:R1:W-:Y:S04]  /*7400*/  STS [R145.X4+0x10c8], R158 ;  /* 0x0010c89e91007388 */ /* 0x0003e80000004800 */
[----:B------:R1:W-:Y:S04]  /*7410*/  STS [R145.X4+0x10cc], R138 ;  /* 0x0010cc8a91007388 */ /* 0x0003e80000004800 */
[----:B------:R-:W-:Y:S06]  /*7420*/  BAR.SYNC.DEFER_BLOCKING 0x0 ;  /* 0x0000000000007b1d */ /* 0x000fec0000010000 */
[----:B------:R-:W-:Y:S05]  /*7430*/  @!P0 BRA `(.L_x_2028) ;  /* 0x000000c000008947 */ /* 0x000fea0003800000 */
[----:B-1----:R-:W-:Y:S01]  /*7440*/  LEA.HI.SX32 R138, R2, R2, 0x1b ;  /* 0x00000002028a7211 */ /* 0x002fe200078fdaff */
        /* <DEDUP_REMOVED lines=11> */
.L_x_2028:
[----:B-1----:R-:W-:Y:S05]  /*7500*/  BSYNC B0 ;  /* 0x0000000000007941 */ /* 0x002fea0003800000 */
.L_x_2027:
        /* <DEDUP_REMOVED lines=11> */
[----:B------:R-:W-:Y:S01]  /*75c0*/  FFMA.FTZ R91, R113, R22, R91 ;  /* 0x00000016715b7223 */ /* 0x000fe2000001005b */
[----:B------:R-:W-:Y:S01]  /*75d0*/  MOV R49, UR18 ;  /* 0x0000001200317c02 */ /* 0x000fe20008000f00 */
[----:B------:R-:W-:Y:S01]  /*75e0*/  ULDC.64 UR18, c[0x0][0x2b0] ;  /* 0x0000ac0000127ab9 */ /* 0x000fe20000000a00 */
[----:B------:R-:W-:Y:S01]  /*75f0*/  FADD.FTZ R115, R115, R48 ;  /* 0x0000003073737221 */ /* 0x000fe20000010000 */
[----:B------:R-:W-:Y:S01]  /*7600*/  UIMAD UR18, UR21, UR18, URZ ;  /* 0x00000012151272a4 */ /* 0x000fe2000f8e023f */
[----:B------:R-:W-:Y:S01]  /*7610*/  FADD.FTZ R61, R126, R61 ;  /* 0x0000003d7e3d7221 */ /* 0x000fe20000010000 */
[C---:B------:R-:W-:Y:S01]  /*7620*/  IADD3 R95, R2.reuse, 0x100, RZ ;  /* 0x00000100025f7810 */ /* 0x040fe20007ffe0ff */
[----:B------:R-:W-:Y:S01]  /*7630*/  IMAD.WIDE R142, R49, 0x4, R142 ;  /* 0x00000004318e7825 */ /* 0x000fe200078e028e */
[----:B------:R-:W-:Y:S01]  /*7640*/  MOV R49, UR20 ;  /* 0x0000001400317c02 */ /* 0x000fe20008000f00 */
[----:B------:R-:W-:Y:S01]  /*7650*/  UIMAD UR18, UR20, UR19, UR18 ;  /* 0x00000013141272a4 */ /* 0x000fe2000f8e0212 */
[----:B------:R-:W-:Y:S01]  /*7660*/  IADD3 R113, R2, 0x180, RZ ;  /* 0x0000018002717810 */ /* 0x000fe20007ffe0ff */
[----:B------:R-:W-:-:S02]  /*7670*/  FADD.FTZ R94, R94, R135 ;  /* 0x000000875e5e7221 */ /* 0x000fc40000010000 */
[----:B------:R-:W-:Y:S01]  /*7680*/  IMAD.WIDE.U32 R142, R49, c[0x0][0x2b0], R142 ;  /* 0x0000ac00318e7a25 */ /* 0x000fe200078e008e */
[----:B------:R-:W-:-:S04]  /*7690*/  IADD3 R49, R2, 0x80, RZ ;  /* 0x0000008002317810 */ /* 0x000fc80007ffe0ff */
[----:B------:R-:W-:Y:S02]  /*76a0*/  LEA.HI.SX32 R49, R49, R2, 0x1b ;  /* 0x0000000231317211 */ /* 0x000fe400078fdaff */
[----:B------:R-:W-:-:S04]  /*76b0*/  IADD3 R143, R143, UR18, RZ ;  /* 0x000000128f8f7c10 */ /* 0x000fc8000fffe0ff */
[----:B------:R-:W1:Y:S01]  /*76c0*/  LDS R49, [R49.X4+0x1290] ;  /* 0x0012900031317984 */ /* 0x000e620000004800 */
[----:B------:R-:W-:Y:S05]  /*76d0*/  @!P0 BRA `(.L_x_2030) ;  /* 0x0000001000008947 */ /* 0x000fea0003800000 */
[----:B-1----:R1:W-:Y:S02]  /*76e0*/  RED.E.ADD.F32.FTZ.RN.STRONG.GPU [R142.64+-0x1e00], R49 ;  /* 0xffe200318e00798e */ /* 0x0023e4000c10e79e */
.L_x_2030:
[----:B------:R-:W-:Y:S05]  /*76f0*/  BSYNC B0 ;  /* 0x0000000000007941 */ /* 0x000fea0003800000 */
.L_x_2029:
[-C--:B------:R-:W-:Y:S01]  /*7700*/  LEA.HI.SX32 R95, R95, R2.reuse, 0x1b ;  /* 0x000000025f5f7211 */ /* 0x080fe200078fdaff */
[----:B------:R-:W-:Y:S01]  /*7710*/  BSSY B0, `(.L_x_2031) ;  /* 0x000000d000007945 */ /* 0x000fe20003800000 */
[----:B------:R-:W-:Y:S02]  /*7720*/  ISETP.GE.AND P6, PT, R127, 0x101, PT ;  /* 0x000001017f00780c */ /* 0x000fe40003fc6270 */
[----:B------:R-:W-:Y:S02]  /*7730*/  IADD3 R135, R2, 0x200, RZ ;  /* 0x0000020002877810 */ /* 0x000fe40007ffe0ff */
[----:B------:R-:W2:Y:S01]  /*7740*/  LDS R95, [R95.X4+0x1490] ;  /* 0x001490005f5f7984 */ /* 0x000ea20000004800 */
        /* <DEDUP_REMOVED lines=8> */
[----:B--2---:R2:W-:Y:S02]  /*77d0*/  RED.E.ADD.F32.FTZ.RN.STRONG.GPU [R142.64+-0x1c00], R95 ;  /* 0xffe4005f8e00798e */ /* 0x0045e4000c10e79e */
.L_x_2032:
[----:B------:R-:W-:Y:S05]  /*77e0*/  BSYNC B0 ;  /* 0x0000000000007941 */ /* 0x000fea0003800000 */
.L_x_2031:
[----:B------:R-:W3:Y:S01]  /*77f0*/  LDS R113, [R113.X4+0x1690] ;  /* 0x0016900071717984 */ /* 0x000ee20000004800 */
[----:B------:R-:W-:Y:S01]  /*7800*/  BSSY B0, `(.L_x_2033) ;  /* 0x0000005000007945 */ /* 0x000fe20003800000 */
[----:B-1----:R-:W-:-:S02]  /*7810*/  IADD3 R49, R2, 0x280, RZ ;  /* 0x0000028002317810 */ /* 0x002fc40007ffe0ff */
[----:B------:R-:W-:Y:S01]  /*7820*/  LEA.HI.SX32 R48, R135, R2, 0x1b ;  /* 0x0000000287307211 */ /* 0x000fe200078fdaff */
[----:B------:R-:W-:Y:S05]  /*7830*/  @!P0 BRA `(.L_x_2034) ;  /* 0x0000001000008947 */ /* 0x000fea0003800000 */
[----:B---3--:R1:W-:Y:S02]  /*7840*/  RED.E.ADD.F32.FTZ.RN.STRONG.GPU [R142.64+-0x1a00], R113 ;  /* 0xffe600718e00798e */ /* 0x0083e4000c10e79e */
.L_x_2034:
[----:B------:R-:W-:Y:S05]  /*7850*/  BSYNC B0 ;  /* 0x0000000000007941 */ /* 0x000fea0003800000 */
.L_x_2033:
[----:B--2---:R-:W-:Y:S01]  /*7860*/  LEA.HI.SX32 R95, R49, R2, 0x1b ;  /* 0x00000002315f7211 */ /* 0x004fe200078fdaff */
[----:B------:R-:W-:Y:S01]  /*7870*/  BSSY B0, `(.L_x_2035) ;  /* 0x0000005000007945 */ /* 0x000fe20003800000 */
[----:B------:R2:W4:Y:S01]  /*7880*/  LDS R49, [R48.X4+0x1890] ;  /* 0x0018900030317984 */ /* 0x0005220000004800 */
[----:B-1-3--:R-:W-:Y:S01]  /*7890*/  IADD3 R113, R2, 0x300, RZ ;  /* 0x0000030002717810 */ /* 0x00afe20007ffe0ff */
[----:B------:R-:W-:Y:S05]  /*78a0*/  @!P1 BRA `(.L_x_2036) ;  /* 0x0000001000009947 */ /* 0x000fea0003800000 */
[----:B----4-:R1:W-:Y:S02]  /*78b0*/  RED.E.ADD.F32.FTZ.RN.STRONG.GPU [R142.64+-0x1800], R49 ;  /* 0xffe800318e00798e */ /* 0x0103e4000c10e79e */
.L_x_2036:
[----:B------:R-:W-:Y:S05]  /*78c0*/  BSYNC B0 ;  /* 0x0000000000007941 */ /* 0x000fea0003800000 */
.L_x_2035:
[----:B------:R-:W3:Y:S01]  /*78d0*/  LDS R95, [R95.X4+0x1a90] ;  /* 0x001a90005f5f7984 */ /* 0x000ee20000004800 */
[----:B------:R-:W-:Y:S01]  /*78e0*/  BSSY B0, `(.L_x_2037) ;  /* 0x0000005000007945 */ /* 0x000fe20003800000 */
[----:B-1--4-:R-:W-:Y:S02]  /*78f0*/  IADD3 R49, R2, 0x380, RZ ;  /* 0x0000038002317810 */ /* 0x012fe40007ffe0ff */
[----:B------:R-:W-:Y:S01]  /*7900*/  LEA.HI.SX32 R113, R113, R2, 0x1b ;  /* 0x0000000271717211 */ /* 0x000fe200078fdaff */
[----:B------:R-:W-:Y:S05]  /*7910*/  @!P2 BRA `(.L_x_2038) ;  /* 0x000000100000a947 */ /* 0x000fea0003800000 */
[----:B---3--:R1:W-:Y:S02]  /*7920*/  RED.E.ADD.F32.FTZ.RN.STRONG.GPU [R142.64+-0x1600], R95 ;  /* 0xffea005f8e00798e */ /* 0x0083e4000c10e79e */
.L_x_2038:
[----:B------:R-:W-:Y:S05]  /*7930*/  BSYNC B0 ;  /* 0x0000000000007941 */ /* 0x000fea0003800000 */
.L_x_2037:
[----:B------:R-:W4:Y:S01]  /*7940*/  LDS R113, [R113.X4+0x1c90] ;  /* 0x001c900071717984 */ /* 0x000f220000004800 */
[----:B------:R-:W-:Y:S01]  /*7950*/  BSSY B0, `(.L_x_2039) ;  /* 0x0000005000007945 */ /* 0x000fe20003800000 */
[----:B-1-3--:R-:W-:-:S02]  /*7960*/  IADD3 R95, R2, 0x400, RZ ;  /* 0x00000400025f7810 */ /* 0x00afc40007ffe0ff */
[----:B------:R-:W-:Y:S01]  /*7970*/  LEA.HI.SX32 R49, R49, R2, 0x1b ;  /* 0x0000000231317211 */ /* 0x000fe200078fdaff */
[----:B------:R-:W-:Y:S05]  /*7980*/  @!P3 BRA `(.L_x_2040) ;  /* 0x000000100000b947 */ /* 0x000fea0003800000 */
[----:B----4-:R1:W-:Y:S02]  /*7990*/  RED.E.ADD.F32.FTZ.RN.STRONG.GPU [R142.64+-0x1400], R113 ;  /* 0xffec00718e00798e */ /* 0x0103e4000c10e79e */
.L_x_2040:
[----:B------:R-:W-:Y:S05]  /*79a0*/  BSYNC B0 ;  /* 0x0000000000007941 */ /* 0x000fea0003800000 */
.L_x_2039:
[----:B------:R-:W3:Y:S01]  /*79b0*/  LDS R49, [R49.X4+0x1e90] ;  /* 0x001e900031317984 */ /* 0x000ee20000004800 */
[----:B------:R-:W-:Y:S01]  /*79c0*/  BSSY B0, `(.L_x_2041) ;  /* 0x0000004000007945 */ /* 0x000fe20003800000 */
[----:B------:R-:W-:Y:S01]  /*79d0*/  LEA.HI.SX32 R95, R95, R2, 0x1b ;  /* 0x000000025f5f7211 */ /* 0x000fe200078fdaff */
[----:B------:R-:W-:Y:S05]  /*79e0*/  @!P4 BRA `(.L_x_2042) ;  /* 0x000000100000c947 */ /* 0x000fea0003800000 */
[----:B---3--:R3:W-:Y:S02]  /*79f0*/  RED.E.ADD.F32.FTZ.RN.STRONG.GPU [R142.64+-0x1200], R49 ;  /* 0xffee00318e00798e */ /* 0x0087e4000c10e79e */
.L_x_2042:
[----:B------:R-:W-:Y:S05]  /*7a00*/  BSYNC B0 ;  /* 0x0000000000007941 */ /* 0x000fea0003800000 */
.L_x_2041:
[----:B------:R-:W0:Y:S01]  /*7a10*/  LDS R95, [R95.X4+0x2090] ;  /* 0x002090005f5f7984 */ /* 0x000e220000004800 */
[----:B------:R-:W-:Y:S01]  /*7a20*/  BSSY B0, `(.L_x_2043) ;  /* 0x0000005000007945 */ /* 0x000fe20003800000 */
[C---:B---3--:R-:W-:Y:S02]  /*7a30*/  IADD3 R49, R2.reuse, 0x480, RZ ;  /* 0x0000048002317810 */ /* 0x048fe40007ffe0ff */
[----:B-1--4-:R-:W-:Y:S01]  /*7a40*/  IADD3 R113, R2, 0x500, RZ ;  /* 0x0000050002717810 */ /* 0x012fe20007ffe0ff */
[----:B------:R-:W-:Y:S05]  /*7a50*/  @!P5 BRA `(.L_x_2044) ;  /* 0x000000100000d947 */ /* 0x000fea0003800000 */
[----:B0-----:R0:W-:Y:S02]  /*7a60*/  RED.E.ADD.F32.FTZ.RN.STRONG.GPU [R142.64+-0x1000], R95 ;  /* 0xfff0005f8e00798e */ /* 0x0011e4000c10e79e */
.L_x_2044:
[----:B------:R-:W-:Y:S05]  /*7a70*/  BSYNC B0 ;  /* 0x0000000000007941 */ /* 0x000fea0003800000 */
.L_x_2043:
        /* <DEDUP_REMOVED lines=14> */
.L_x_2046:
[----:B------:R-:W-:Y:S05]  /*7b60*/  BSYNC B0 ;  /* 0x0000000000007941 */ /* 0x000fea0003800000 */
.L_x_2045:
[----:B------:R-:W1:Y:S01]  /*7b70*/  LDS R113, [R113.X4+0x2490] ;  /* 0x0024900071717984 */ /* 0x000e620000004800 */
[----:B------:R-:W-:Y:S01]  /*7b80*/  BSSY B0, `(.L_x_2047) ;  /* 0x0000005000007945 */ /* 0x000fe20003800000 */
[----:B0-----:R-:W-:Y:S02]  /*7b90*/  IADD3 R49, R2, 0x600, RZ ;  /* 0x0000060002317810 */ /* 0x001fe40007ffe0ff */
[----:B------:R-:W-:Y:S01]  /*7ba0*/  LEA.HI.SX32 R95, R95, R2, 0x1b ;  /* 0x000000025f5f7211 */ /* 0x000fe200078fdaff */
[----:B------:R-:W-:Y:S05]  /*7bb0*/  @!P0 BRA `(.L_x_2048) ;  /* 0x0000001000008947 */ /* 0x000fea0003800000 */
[----:B-1----:R0:W-:Y:S02]  /*7bc0*/  RED.E.ADD.F32.FTZ.RN.STRONG.GPU [R142.64+-0xc00], R113 ;  /* 0xfff400718e00798e */ /* 0x0021e4000c10e79e */
.L_x_2048:
[----:B------:R-:W-:Y:S05]  /*7bd0*/  BSYNC B0 ;  /* 0x0000000000007941 */ /* 0x000fea0003800000 */
.L_x_2047:
[----:B------:R-:W3:Y:S01]  /*7be0*/  LDS R95, [R95.X4+0x2690] ;  /* 0x002690005f5f7984 */ /* 0x000ee20000004800 */
[----:B------:R-:W-:Y:S01]  /*7bf0*/  BSSY B0, `(.L_x_2049) ;  /* 0x0000005000007945 */ /* 0x000fe20003800000 */
[----:B01----:R-:W-:-:S02]  /*7c00*/  IADD3 R113, R2, 0x680, RZ ;  /* 0x0000068002717810 */ /* 0x003fc40007ffe0ff */
[----:B------:R-:W-:Y:S01]  /*7c10*/  LEA.HI.SX32 R49, R49, R2, 0x1b ;  /* 0x0000000231317211 */ /* 0x000fe200078fdaff */
[----:B------:R-:W-:Y:S05]  /*7c20*/  @!P1 BRA `(.L_x_2050) ;  /* 0x0000001000009947 */ /* 0x000fea0003800000 */
[----:B---3--:R0:W-:Y:S02]  /*7c30*/  RED.E.ADD.F32.FTZ.RN.STRONG.GPU [R142.64+-0xa00], R95 ;  /* 0xfff6005f8e00798e */ /* 0x0081e4000c10e79e */
.L_x_2050:
[----:B------:R-:W-:Y:S05]  /*7c40*/  BSYNC B0 ;  /* 0x0000000000007941 */ /* 0x000fea0003800000 */
.L_x_2049:
[----:B------:R-:W1:Y:S01]  /*7c50*/  LDS R49, [R49.X4+0x2890] ;  /* 0x0028900031317984 */ /* 0x000e620000004800 */
[----:B------:R-:W-:Y:S01]  /*7c60*/  BSSY B0, `(.L_x_2051) ;  /* 0x0000005000007945 */ /* 0x000fe20003800000 */
[----:B0--3--:R-:W-:Y:S02]  /*7c70*/  IADD3 R95, R2, 0x700, RZ ;  /* 0x00000700025f7810 */ /* 0x009fe40007ffe0ff */
[----:B------:R-:W-:Y:S01]  /*7c80*/  LEA.HI.SX32 R113, R113, R2, 0x1b ;  /* 0x0000000271717211 */ /* 0x000fe200078fdaff */
[----:B------:R-:W-:Y:S05]  /*7c90*/  @!P2 BRA `(.L_x_2052) ;  /* 0x000000100000a947 */ /* 0x000fea0003800000 */
[----:B-1----:R0:W-:Y:S02]  /*7ca0*/  RED.E.ADD.F32.FTZ.RN.STRONG.GPU [R142.64+-0x800], R49 ;  /* 0xfff800318e00798e */ /* 0x0021e4000c10e79e */
.L_x_2052:
[----:B------:R-:W-:Y:S05]  /*7cb0*/  BSYNC B0 ;  /* 0x0000000000007941 */ /* 0x000fea0003800000 */
.L_x_2051:
[----:B------:R-:W3:Y:S01]  /*7cc0*/  LDS R113, [R113.X4+0x2a90] ;  /* 0x002a900071717984 */ /* 0x000ee20000004800 */
[----:B------:R-:W-:Y:S01]  /*7cd0*/  BSSY B0, `(.L_x_2053) ;  /* 0x0000005000007945 */ /* 0x000fe20003800000 */
[----:B01----:R-:W-:Y:S02]  /*7ce0*/  IADD3 R49, R2, 0x780, RZ ;  /* 0x0000078002317810 */ /* 0x003fe40007ffe0ff */
[----:B------:R-:W-:Y:S01]  /*7cf0*/  LEA.HI.SX32 R95, R95, R2, 0x1b ;  /* 0x000000025f5f7211 */ /* 0x000fe200078fdaff */
[----:B------:R-:W-:Y:S05]  /*7d00*/  @!P3 BRA `(.L_x_2054) ;  /* 0x000000100000b947 */ /* 0x000fea0003800000 */
[----:B---3--:R0:W-:Y:S02]  /*7d10*/  RED.E.ADD.F32.FTZ.RN.STRONG.GPU [R142.64+-0x600], R113 ;  /* 0xfffa00718e00798e */ /* 0x0081e4000c10e79e */
.L_x_2054:
[----:B------:R-:W-:Y:S05]  /*7d20*/  BSYNC B0 ;  /* 0x0000000000007941 */ /* 0x000fea0003800000 */
.L_x_2053:
[----:B------:R-:W1:Y:S01]  /*7d30*/  LDS R95, [R95.X4+0x2c90] ;  /* 0x002c90005f5f7984 */ /* 0x000e620000004800 */
[----:B------:R-:W-:Y:S01]  /*7d40*/  BSSY B0, `(.L_x_2055) ;  /* 0x0000004000007945 */ /* 0x000fe20003800000 */
[----:B------:R-:W-:Y:S01]  /*7d50*/  LEA.HI.SX32 R49, R49, R2, 0x1b ;  /* 0x0000000231317211 */ /* 0x000fe200078fdaff */
[----:B------:R-:W-:Y:S05]  /*7d60*/  @!P4 BRA `(.L_x_2056) ;  /* 0x000000100000c947 */ /* 0x000fea0003800000 */
[----:B-1----:R1:W-:Y:S02]  /*7d70*/  RED.E.ADD.F32.FTZ.RN.STRONG.GPU [R142.64+-0x400], R95 ;  /* 0xfffc005f8e00798e */ /* 0x0023e4000c10e79e */
.L_x_2056:
[----:B------:R-:W-:Y:S05]  /*7d80*/  BSYNC B0 ;  /* 0x0000000000007941 */ /* 0x000fea0003800000 */
.L_x_2055:
[----:B------:R-:W4:Y:S01]  /*7d90*/  LDS R49, [R49.X4+0x2e90] ;  /* 0x002e900031317984 */ /* 0x000f220000004800 */
[----:B------:R-:W-:Y:S01]  /*7da0*/  BSSY B0, `(.L_x_2057) ;  /* 0x0000003000007945 */ /* 0x000fe20003800000 */
[----:B------:R-:W-:Y:S05]  /*7db0*/  @!P5 BRA `(.L_x_2058) ;  /* 0x000000100000d947 */ /* 0x000fea0003800000 */
[----:B----4-:R4:W-:Y:S02]  /*7dc0*/  RED.E.ADD.F32.FTZ.RN.STRONG.GPU [R142.64+-0x200], R49 ;  /* 0xfffe00318e00798e */ /* 0x0109e4000c10e79e */
.L_x_2058:
[----:B------:R-:W-:Y:S05]  /*7dd0*/  BSYNC B0 ;  /* 0x0000000000007941 */ /* 0x000fea0003800000 */
.L_x_2057:
[----:B----4-:R-:W4:Y:S01]  /*7de0*/  SHFL.DOWN PT, R49, R94, 0x1, 0x1f ;  /* 0x08201f005e317f89 */ /* 0x010f2200000e0000 */
[C---:B------:R-:W-:Y:S01]  /*7df0*/  ISETP.GT.AND P0, PT, R3.reuse, 0x1e, PT ;  /* 0x0000001e0300780c */ /* 0x040fe20003f04270 */
[-C--:B------:R-:W-:Y:S01]  /*7e00*/  FMUL.FTZ R108, R108, R119.reuse ;  /* 0x000000776c6c7220 */ /* 0x080fe20000410000 */
[----:B------:R-:W-:Y:S01]  /*7e10*/  ISETP.NE.AND P1, PT, R3, RZ, PT ;  /* 0x000000ff0300720c */ /* 0x000fe20003f25270 */
[----:B--2---:R-:W2:Y:S01]  /*7e20*/  SHFL.DOWN PT, R48, R115, 0x1, 0x1f ;  /* 0x08201f0073307f89 */ /* 0x004ea200000e0000 */
[----:B------:R-:W-:Y:S01]  /*7e30*/  FMUL.FTZ R119, R96, R119 ;  /* 0x0000007760777220 */ /* 0x000fe20000410000 */
[----:B------:R-:W-:Y:S01]  /*7e40*/  ISETP.NE.AND P2, PT, R2, RZ, PT ;  /* 0x000000ff0200720c */ /* 0x000fe20003f45270 */
[----:B------:R-:W-:Y:S01]  /*7e50*/  FMUL.FTZ R107, R107, R118 ;  /* 0x000000766b6b7220 */ /* 0x000fe20000410000 */
[----:B------:R-:W-:Y:S01]  /*7e60*/  BSSY B0, `(.L_x_2059) ;  /* 0x0000078000007945 */ /* 0x000fe20003800000 */
[----:B------:R-:W-:-:S02]  /*7e70*/  FMUL.FTZ R119, R128, R119 ;  /* 0x0000007780777220 */ /* 0x000fc40000410000 */
[----:B------:R-:W-:Y:S02]  /*7e80*/  FFMA.FTZ R87, R108, R18, R87 ;  /* 0x000000126c577223 */ /* 0x000fe40000010057 */
[----:B------:R-:W-:Y:S02]  /*7e90*/  FFMA.FTZ R108, R131, R108, R119 ;  /* 0x0000006c836c7223 */ /* 0x000fe40000010077 */
[----:B------:R-:W-:Y:S02]  /*7ea0*/  FFMA.FTZ R88, R107, R19, R88 ;  /* 0x000000136b587223 */ /* 0x000fe40000010058 */
[----:B------:R-:W-:Y:S02]  /*7eb0*/  FADD.FTZ R67, R108, R67 ;  /* 0x000000436c437221 */ /* 0x000fe40000010000 */
[----:B------:R-:W-:Y:S02]  /*7ec0*/  FMUL.FTZ R59, R59, R120 ;  /* 0x000000783b3b7220 */ /* 0x000fe40000410000 */
[----:B------:R-:W-:-:S02]  /*7ed0*/  FMUL.FTZ R106, R106, R121 ;  /* 0x000000796a6a7220 */ /* 0x000fc40000410000 */
[----:B------:R-:W-:Y:S02]  /*7ee0*/  FFMA.FTZ R86, R59, R17, R86 ;  /* 0x000000113b567223 */ /* 0x000fe40000010056 */
[----:B----4-:R-:W-:Y:S02]  /*7ef0*/  @!P0 FADD.FTZ R94, R94, R49 ;  /* 0x000000315e5e8221 */ /* 0x010fe40000010000 */
[----:B------:R-:W-:Y:S02]  /*7f00*/  FMUL.FTZ R121, R96, R121 ;  /* 0x0000007960797220 */ /* 0x000fe40000410000 */
[----:B--2---:R-:W-:Y:S01]  /*7f10*/  @!P0 FADD.FTZ R115, R115, R48 ;  /* 0x0000003073738221 */ /* 0x004fe20000010000 */
[----:B------:R-:W2:Y:S01]  /*7f20*/  SHFL.DOWN PT, R49, R94, 0x2, 0x1f ;  /* 0x08401f005e317f89 */ /* 0x000ea200000e0000 */
[----:B------:R-:W-:Y:S01]  /*7f30*/  ISETP.GT.AND P0, PT, R3, 0x1d, PT ;  /* 0x0000001d0300780c */ /* 0x000fe20003f04270 */
[----:B------:R-:W-:Y:S02]  /*7f40*/  FMUL.FTZ R101, R101, R104 ;  /* 0x0000006865657220 */ /* 0x000fe40000410000 */
[----:B------:R-:W4:Y:S01]  /*7f50*/  SHFL.DOWN PT, R48, R115, 0x2, 0x1f ;  /* 0x08401f0073307f89 */ /* 0x000f2200000e0000 */
[----:B------:R-:W-:-:S02]  /*7f60*/  FMUL.FTZ R121, R122, R121 ;  /* 0x000000797a797220 */ /* 0x000fc40000410000 */
[----:B------:R-:W-:Y:S02]  /*7f70*/  FMUL.FTZ R98, R98, R99 ;  /* 0x0000006362627220 */ /* 0x000fe40000410000 */
[----:B------:R-:W-:Y:S02]  /*7f80*/  FMUL.FTZ R97, R97, R100 ;  /* 0x0000006461617220 */ /* 0x000fe40000410000 */
[----:B------:R-:W-:Y:S02]  /*7f90*/  FFMA.FTZ R90, R109, R21, R90 ;  /* 0x000000156d5a7223 */ /* 0x000fe4000001005a */
[----:B------:R-:W-:Y:S02]  /*7fa0*/  FFMA.FTZ R85, R106, R16, R85 ;  /* 0x000000106a557223 */ /* 0x000fe40000010055 */
[----:B------:R-:W-:Y:S02]  /*7fb0*/  FFMA.FTZ R80, R101, R11, R80 ;  /* 0x0000000b65507223 */ /* 0x000fe40000010050 */
[----:B------:R-:W-:-:S02]  /*7fc0*/  FFMA.FTZ R109, R136, R109, R116 ;  /* 0x0000006d886d7223 */ /* 0x000fc40000010074 */
[----:B------:R-:W-:Y:S02]  /*7fd0*/  FFMA.FTZ R106, R125, R106, R121 ;  /* 0x0000006a7d6a7223 */ /* 0x000fe40000010079 */
[----:B------:R-:W-:Y:S02]  /*7fe0*/  FADD.FTZ R62, R129, R62 ;  /* 0x0000003e813e7221 */ /* 0x000fe40000010000 */
[----:B------:R-:W-:Y:S02]  /*7ff0*/  FADD.FTZ R63, R156, R63 ;  /* 0x0000003f9c3f7221 */ /* 0x000fe40000010000 */
[----:B--2---:R-:W-:Y:S02]  /*8000*/  @!P0 FADD.FTZ R94, R94, R49 ;  /* 0x000000315e5e8221 */ /* 0x004fe40000010000 */
[----:B------:R-:W-:Y:S02]  /*8010*/  FADD.FTZ R66, R109, R66 ;  /* 0x000000426d427221 */ /* 0x000fe40000010000 */
[----:B----4-:R-:W-:Y:S01]  /*8020*/  @!P0 FADD.FTZ R115, R115, R48 ;  /* 0x0000003073738221 */ /* 0x010fe20000010000 */
[----:B------:R-:W2:Y:S01]  /*8030*/  SHFL.DOWN PT, R49, R94, 0x4, 0x1f ;  /* 0x08801f005e317f89 */ /* 0x000ea200000e0000 */
[----:B------:R-:W-:Y:S01]  /*8040*/  ISETP.GT.AND P0, PT, R3, 0x1b, PT ;  /* 0x0000001b0300780c */ /* 0x000fe20003f04270 */
[----:B------:R-:W-:-:S02]  /*8050*/  FMUL.FTZ R48, R111, R117 ;  /* 0x000000756f307220 */ /* 0x000fc40000410000 */
[----:B------:R-:W4:Y:S01]  /*8060*/  SHFL.DOWN PT, R112, R115, 0x4, 0x1f ;  /* 0x08801f0073707f89 */ /* 0x000f2200000e0000 */
[----:B------:R-:W-:Y:S02]  /*8070*/  FMUL.FTZ R117, R96, R117 ;  /* 0x0000007560757220 */ /* 0x000fe40000410000 */
[----:B------:R-:W-:Y:S02]  /*8080*/  FFMA.FTZ R89, R48, R20, R89 ;  /* 0x0000001430597223 */ /* 0x000fe40000010059 */
[----:B------:R-:W-:Y:S02]  /*8090*/  FMUL.FTZ R117, R134, R117 ;  /* 0x0000007586757220 */ /* 0x000fe40000410000 */
[----:B------:R-:W-:Y:S02]  /*80a0*/  FADD.FTZ R69, R106, R69 ;  /* 0x000000456a457221 */ /* 0x000fe40000010000 */
[----:B------:R-:W-:Y:S02]  /*80b0*/  FFMA.FTZ R48, R133, R48, R117 ;  /* 0x0000003085307223 */ /* 0x000fe40000010075 */
[----:B------:R-:W-:-:S02]  /*80c0*/  FFMA.FTZ R79, R98, R10, R79 ;  /* 0x0000000a624f7223 */ /* 0x000fc4000001004f */
[----:B------:R-:W-:Y:S02]  /*80d0*/  FADD.FTZ R65, R48, R65 ;  /* 0x0000004130417221 */ /* 0x000fe40000010000 */
[----:B------:R-:W-:Y:S02]  /*80e0*/  FMUL.FTZ R48, R96, R123 ;  /* 0x0000007b60307220 */ /* 0x000fe40000410000 */
[----:B------:R-:W-:Y:S02]  /*80f0*/  FFMA.FTZ R78, R97, R9, R78 ;  /* 0x00000009614e7223 */ /* 0x000fe4000001004e */
[----:B------:R-:W-:Y:S02]  /*8100*/  FMUL.FTZ R57, R57, R48 ;  /* 0x0000003039397220 */ /* 0x000fe40000410000 */
[----:B--2---:R-:W-:Y:S02]  /*8110*/  @!P0 FADD.FTZ R94, R94, R49 ;  /* 0x000000315e5e8221 */ /* 0x004fe40000010000 */
[----:B------:R-:W-:-:S02]  /*8120*/  FMUL.FTZ R49, R96, R118 ;  /* 0x0000007660317220 */ /* 0x000fc40000410000 */
[----:B----4-:R-:W-:Y:S01]  /*8130*/  @!P0 FADD.FTZ R115, R115, R112 ;  /* 0x0000007073738221 */ /* 0x010fe20000010000 */
[----:B-1----:R-:W1:Y:S01]  /*8140*/  SHFL.DOWN PT, R95, R94, 0x8, 0x1f ;  /* 0x09001f005e5f7f89 */ /* 0x002e6200000e0000 */
[----:B------:R-:W-:Y:S01]  /*8150*/  ISETP.GT.AND P0, PT, R3, 0x17, PT ;  /* 0x000000170300780c */ /* 0x000fe20003f04270 */
[----:B------:R-:W-:Y:S02]  /*8160*/  FMUL.FTZ R49, R132, R49 ;  /* 0x0000003184317220 */ /* 0x000fe40000410000 */
[----:B------:R-:W2:Y:S01]  /*8170*/  SHFL.DOWN PT, R112, R115, 0x8, 0x1f ;  /* 0x09001f0073707f89 */ /* 0x000ea200000e0000 */
[----:B------:R-:W-:Y:S02]  /*8180*/  FMUL.FTZ R48, R96, R139 ;  /* 0x0000008b60307220 */ /* 0x000fe40000410000 */
[----:B------:R-:W-:Y:S02]  /*8190*/  FFMA.FTZ R107, R130, R107, R49 ;  /* 0x0000006b826b7223 */ /* 0x000fe40000010031 */
[----:B------:R-:W-:-:S02]  /*81a0*/  FMUL.FTZ R49, R96, R120 ;  /* 0x0000007860317220 */ /* 0x000fc40000410000 */
[----:B------:R-:W-:Y:S02]  /*81b0*/  FMUL.FTZ R161, R161, R48 ;  /* 0x00000030a1a17220 */ /* 0x000fe40000410000 */
[----:B------:R-:W-:Y:S02]  /*81c0*/  FMUL.FTZ R49, R148, R49 ;  /* 0x0000003194317220 */ /* 0x000fe40000410000 */
[----:B------:R-:W-:Y:S02]  /*81d0*/  FMUL.FTZ R48, R103, R141 ;  /* 0x0000008d67307220 */ /* 0x000fe40000410000 */
[----:B------:R-:W-:Y:S02]  /*81e0*/  FFMA.FTZ R59, R124, R59, R49 ;  /* 0x0000003b7c3b7223 */ /* 0x000fe40000010031 */
[-C--:B------:R-:W-:Y:S02]  /*81f0*/  FMUL.FTZ R49, R58, R137.reuse ;  /* 0x000000893a317220 */ /* 0x080fe40000410000 */
[----:B------:R-:W-:-:S02]  /*8200*/  FMUL.FTZ R137, R96, R137 ;  /* 0x0000008960897220 */ /* 0x000fc40000410000 */
[----:B------:R-:W-:Y:S02]  /*8210*/  FFMA.FTZ R84, R49, R15, R84 ;  /* 0x0000000f31547223 */ /* 0x000fe40000010054 */
[----:B-1----:R-:W-:Y:S02]  /*8220*/  @!P0 FADD.FTZ R94, R94, R95 ;  /* 0x0000005f5e5e8221 */ /* 0x002fe40000010000 */
[----:B------:R-:W-:Y:S02]  /*8230*/  FMUL.FTZ R137, R110, R137 ;  /* 0x000000896e897220 */ /* 0x000fe40000410000 */
[----:B--2---:R-:W-:Y:S01]  /*8240*/  @!P0 FADD.FTZ R115, R115, R112 ;  /* 0x0000007073738221 */ /* 0x004fe20000010000 */
[----:B------:R-:W1:Y:S01]  /*8250*/  SHFL.DOWN PT, R95, R94, 0x10, 0x1f ;  /* 0x0a001f005e5f7f89 */ /* 0x000e6200000e0000 */
[----:B------:R-:W-:Y:S01]  /*8260*/  ISETP.GT.AND P0, PT, R3, 0xf, PT ;  /* 0x0000000f0300780c */ /* 0x000fe20003f04270 */
[----:B------:R-:W-:Y:S02]  /*8270*/  FFMA.FTZ R137, R114, R49, R137 ;  /* 0x0000003172897223 */ /* 0x000fe40000010089 */
[----:B------:R-:W2:Y:S01]  /*8280*/  SHFL.DOWN PT, R108, R115, 0x10, 0x1f ;  /* 0x0a001f00736c7f89 */ /* 0x000ea200000e0000 */
[----:B------:R-:W-:-:S02]  /*8290*/  FMUL.FTZ R49, R102, R139 ;  /* 0x0000008b66317220 */ /* 0x000fc40000410000 */
[----:B------:R-:W-:Y:S02]  /*82a0*/  FMUL.FTZ R141, R96, R141 ;  /* 0x0000008d608d7220 */ /* 0x000fe40000410000 */
[----:B------:R-:W-:Y:S02]  /*82b0*/  FFMA.FTZ R82, R49, R13, R82 ;  /* 0x0000000d31527223 */ /* 0x000fe40000010052 */
[----:B------:R-:W-:Y:S02]  /*82c0*/  FFMA.FTZ R161, R56, R49, R161 ;  /* 0x0000003138a17223 */ /* 0x000fe400000100a1 */
[----:B------:R-:W-:Y:S02]  /*82d0*/  FMUL.FTZ R141, R52, R141 ;  /* 0x0000008d348d7220 */ /* 0x000fe40000410000 */
[----:B------:R-:W-:Y:S02]  /*82e0*/  FMUL.FTZ R49, R96, R104 ;  /* 0x0000006860317220 */ /* 0x000fe40000410000 */
[----:B------:R-:W-:-:S02]  /*82f0*/  FMUL.FTZ R58, R105, R123 ;  /* 0x0000007b693a7220 */ /* 0x000fc40000410000 */
[----:B------:R-:W-:Y:S02]  /*8300*/  FFMA.FTZ R81, R48, R12, R81 ;  /* 0x0000000c30517223 */ /* 0x000fe40000010051 */
[----:B------:R-:W-:Y:S02]  /*8310*/  FFMA.FTZ R56, R55, R48, R141 ;  /* 0x0000003037387223 */ /* 0x000fe4000001008d */
[----:B------:R-:W-:Y:S02]  /*8320*/  FMUL.FTZ R152, R152, R49 ;  /* 0x0000003198987220 */ /* 0x000fe40000410000 */
[----:B-1----:R-:W-:Y:S02]  /*8330*/  @!P0 FADD.FTZ R94, R94, R95 ;  /* 0x0000005f5e5e8221 */ /* 0x002fe40000010000 */
[C---:B------:R-:W-:Y:S02]  /*8340*/  FMUL.FTZ R48, R96.reuse, R99 ;  /* 0x0000006360307220 */ /* 0x040fe40000410000 */
[----:B--2---:R-:W-:Y:S01]  /*8350*/  @!P0 FADD.FTZ R115, R115, R108 ;  /* 0x0000006c73738221 */ /* 0x004fe20000010000 */
[----:B------:R-:W-:Y:S01]  /*8360*/  MOV R52, R94 ;  /* 0x0000005e00347202 */ /* 0x000fe20000000f00 */
[----:B------:R-:W-:-:S02]  /*8370*/  FMUL.FTZ R49, R96, R100 ;  /* 0x0000006460317220 */ /* 0x000fc40000410000 */
[----:B------:R-:W-:Y:S02]  /*8380*/  FFMA.FTZ R83, R58, R14, R83 ;  /* 0x0000000e3a537223 */ /* 0x000fe40000010053 */
[----:B------:R-:W-:Y:S01]  /*8390*/  FFMA.FTZ R58, R53, R58, R57 ;  /* 0x0000003a353a7223 */ /* 0x000fe20000010039 */
[----:B------:R-:W-:Y:S01]  /*83a0*/  MOV R53, R115 ;  /* 0x0000007300357202 */ /* 0x000fe20000000f00 */
[----:B------:R-:W-:Y:S02]  /*83b0*/  FMUL.FTZ R48, R165, R48 ;  /* 0x00000030a5307220 */ /* 0x000fe40000410000 */
[----:B------:R-:W-:Y:S02]  /*83c0*/  FMUL.FTZ R49, R154, R49 ;  /* 0x000000319a317220 */ /* 0x000fe40000410000 */
[----:B------:R1:W-:Y:S01]  /*83d0*/  @!P1 STS.64 [R4.X8+0x3198], R52 ;  /* 0x0031983404009388 */ /* 0x0003e20000008a00 */
[----:B------:R-:W-:Y:S02]  /*83e0*/  FFMA.FTZ R101, R54, R101, R152 ;  /* 0x0000006536657223 */ /* 0x000fe40000010098 */
[----:B------:R-:W-:-:S02]  /*83f0*/  FFMA.FTZ R48, R51, R98, R48 ;  /* 0x0000006233307223 */ /* 0x000fc40000010030 */
[----:B------:R-:W-:Y:S02]  /*8400*/  FFMA.FTZ R50, R50, R97, R49 ;  /* 0x0000006132327223 */ /* 0x000fe40000010031 */
        /* <DEDUP_REMOVED lines=8> */
[----:B------:R-:W-:Y:S01]  /*8490*/  FADD.FTZ R77, R50, R77 ;  /* 0x0000004d324d7221 */ /* 0x000fe20000010000 */
[----:B------:R-:W-:Y:S06]  /*84a0*/  BAR.SYNC.DEFER_BLOCKING 0x0 ;  /* 0x0000000000007b1d */ /* 0x000fec0000010000 */
[----:B------:R-:W-:Y:S05]  /*84b0*/  @P2 BRA `(.L_x_2060) ;  /* 0x0000012000002947 */ /* 0x000fea0003800000 */
[----:B-1----:R-:W-:Y:S01]  /*84c0*/  ULDC UR18, c[0x0][0x174] ;  /* 0x00005d0000127ab9 */ /* 0x002fe20000000800 */
[----:B------:R-:W1:Y:S01]  /*84d0*/  LDS.128 R48, [0x31a0] ;  /* 0x0031a000ff307984 */ /* 0x000e620000000c00 */
        /* <DEDUP_REMOVED lines=10> */
[----:B--2---:R-:W-:Y:S02]  /*8580*/  FADD.FTZ R53, R56, R55 ;  /* 0x0000003738357221 */ /* 0x004fe40000010000 */
[----:B------:R-:W-:Y:S02]  /*8590*/  FADD.FTZ R52, R49, R54 ;  /* 0x0000003631347221 */ /* 0x000fe40000010000 */
[----:B----4-:R-:W-:Y:S02]  /*85a0*/  @P0 FADD.FTZ R53, R53, R58 ;  /* 0x0000003a35350221 */ /* 0x010fe40000010000 */
[----:B-----5:R-:W-:-:S03]  /*85b0*/  @P0 FADD.FTZ R52, R52, R57 ;  /* 0x0000003934340221 */ /* 0x020fc60000010000 */
[----:B------:R1:W-:Y:S04]  /*85c0*/  STS [UR18+0x51e0], R53 ;  /* 0x0051e035ff007988 */ /* 0x0003e80008000812 */
[----:B------:R1:W-:Y:S02]  /*85d0*/  STS [UR18+0x4de0], R52 ;  /* 0x004de034ff007988 */ /* 0x0003e40008000812 */
.L_x_2060:
[----:B-1----:R-:W-:Y:S05]  /*85e0*/  BSYNC B0 ;  /* 0x0000000000007941 */ /* 0x002fea0003800000 */
.L_x_2059:
[----:B------:R-:W-:Y:S02]  /*85f0*/  UIADD3 UR7, UR7, 0x1, URZ ;  /* 0x0000000107077890 */ /* 0x000fe4000fffe03f */
[----:B------:R-:W-:Y:S02]  /*8600*/  ULDC UR18, c[0x0][0x16c] ;  /* 0x00005b0000127ab9 */ /* 0x000fe40000000800 */
[----:B------:R-:W-:Y:S02]  /*8610*/  UISETP.GE.AND UP0, UPT, UR7, UR18, UPT ;  /* 0x000000120700728c */ /* 0x000fe4000bf06270 */
[----:B------:R-:W-:-:S04]  /*8620*/  UIADD3 UR8, UP1, UR8, 0x1, URZ ;  /* 0x0000000108087890 */ /* 0x000fc8000ff3e03f */
[----:B------:R-:W-:Y:S01]  /*8630*/  PLOP3.LUT P0, PT, PT, PT, UP0, 0x80, 0x0 ;  /* 0x000000000000781c */ /* 0x000fe20003f0f008 */
[----:B------:R-:W-:-:S12]  /*8640*/  UIADD3.X UR9, URZ, UR9, URZ, UP1, !UPT ;  /* 0x000000093f097290 */ /* 0x000fd80008ffe43f */
[----:B0--3--:R-:W-:Y:S01]  /*8650*/  @P0 CALL.REL.NOINC `(.L_x_2013) ;  /* 0x0000001000000944 */ /* 0x009fe20003c00000 */
[----:B------:R-:W-:Y:S05]  /*8660*/  BRA `(.L_x_2061) ;  /* 0xffffc5e000007947 */ /* 0x000fea000383ffff */
.L_x_2013:
[----:B------:R-:W-:Y:S06]  /*8670*/  BAR.SYNC.DEFER_BLOCKING 0x0 ;  /* 0x0000000000007b1d */ /* 0x000fec0000010000 */
[----:B------:R-:W-:Y:S01]  /*8680*/  ULDC.64 UR18, c[0x0][0x2d8] ;  /* 0x0000b60000127ab9 */ /* 0x000fe20000000a00 */
[----:B------:R-:W2:Y:S04]  /*8690*/  LDG.E.128 R12, [R146.64] ;  /* 0x0000001e920c7981 */ /* 0x000ea8000c1e1d00 */
[----:B------:R-:W3:Y:S01]  /*86a0*/  LDG.E.128 R16, [R146.64+0x200] ;  /* 0x0002001e92107981 */ /* 0x000ee2000c1e1d00 */
[----:B------:R-:W-:-:S02]  /*86b0*/  UIMAD UR7, UR42, UR18, URZ ;  /* 0x000000122a0772a4 */ /* 0x000fc4000f8e023f */
[----:B------:R-:W-:Y:S02]  /*86c0*/  UIMAD.WIDE.U32 UR8, UR41, UR18, UR16 ;  /* 0x00000012290872a5 */ /* 0x000fe4000f8e0010 */
[----:B------:R-:W-:Y:S02]  /*86d0*/  UIMAD UR7, UR41, UR19, UR7 ;  /* 0x00000013290772a4 */ /* 0x000fe4000f8e0207 */
[----:B------:R-:W-:Y:S02]  /*86e0*/  UIADD3 UR33, UP1, UR33, -0x1000, URZ ;  /* 0xfffff00021217890 */ /* 0x000fe4000ff3e03f */
[----:B------:R-:W-:Y:S02]  /*86f0*/  ULDC.64 UR18, c[0x0][0x2e0] ;  /* 0x0000b80000127ab9 */ /* 0x000fe40000000a00 */
[----:B------:R-:W-:Y:S02]  /*8700*/  UIADD3 UR9, UR9, UR7, URZ ;  /* 0x0000000709097290 */ /* 0x000fe4000fffe03f */
[----:B------:R-:W-:-:S02]  /*8710*/  UIMAD UR7, UR27, UR18, URZ ;  /* 0x000000121b0772a4 */ /* 0x000fc4000f8e023f */
[----:B------:R-:W-:Y:S02]  /*8720*/  UIMAD.WIDE.U32 UR8, UR26, UR18, UR8 ;  /* 0x000000121a0872a5 */ /* 0x000fe4000f8e0008 */
[----:B------:R-:W-:Y:S02]  /*8730*/  UIMAD UR7, UR26, UR19, UR7 ;  /* 0x000000131a0772a4 */ /* 0x000fe4000f8e0207 */
[----:B------:R-:W-:Y:S02]  /*8740*/  UIADD3 UR37, UP2, UR37, -0x1000, URZ ;  /* 0xfffff00025257890 */ /* 0x000fe4000ff5e03f */
[----:B------:R-:W-:Y:S02]  /*8750*/  ULDC.64 UR18, c[0x0][0x330] ;  /* 0x0000cc0000127ab9 */ /* 0x000fe40000000a00 */
[----:B------:R-:W-:Y:S02]  /*8760*/  UIADD3 UR9, UR9, UR7, URZ ;  /* 0x0000000709097290 */ /* 0x000fe4000fffe03f */
[----:B------:R-:W-:-:S02]  /*8770*/  ULEA UR7, UP0, UR8, UR18, 0x1 ;  /* 0x0000001208077291 */ /* 0x000fc4000f80083f */
[----:B------:R-:W-:Y:S02]  /*8780*/  UIADD3 UR35, UP3, UR35, -0x1000, URZ ;  /* 0xfffff00023237890 */ /* 0x000fe4000ff7e03f */
[----:B------:R-:W-:Y:S02]  /*8790*/  ULEA.HI.X UR8, UR8, UR19, UR9, 0x1, UP0 ;  /* 0x0000001308087291 */ /* 0x000fe400080f0c09 */
[----:B------:R-:W-:Y:S02]  /*87a0*/  UIADD3 UR29, UP4, UR29, -0x1000, URZ ;  /* 0xfffff0001d1d7890 */ /* 0x000fe4000ff9e03f */
[----:B------:R-:W-:Y:S02]  /*87b0*/  ULDC.64 UR18, c[0x0][0x300] ;  /* 0x0000c00000127ab9 */ /* 0x000fe40000000a00 */
[----:B------:R-:W-:Y:S02]  /*87c0*/  UIADD3 UR6, UR6, 0x1, URZ ;  /* 0x0000000106067890 */ /* 0x000fe4000fffe03f */
[----:B------:R-:W-:-:S02]  /*87d0*/  UIADD3.X UR34, UR34, -0x1, URZ, UP1, !UPT ;  /* 0xffffffff22227890 */ /* 0x000fc40008ffe43f */
        /* <DEDUP_REMOVED lines=21> */
[----:B------:R-:W0:Y:S01]  /*8930*/  @!P1 MUFU.EX2 R12, R12 ;  /* 0x0000000c000c9308 */ /* 0x000e220000000800 */
[----:B------:R-:W-:Y:S02]  /*8940*/  @!P0 FMUL.FTZ R15, R9, -1.4426950216293334961 ;  /* 0xbfb8aa3b090f8820 */ /* 0x000fe40000410000 */
[----:B------:R-:W1:Y:S01]  /*8950*/  LDS.128 R8, [R8.X16+0x10] ;  /* 0x0000100008087984 */ /* 0x000e62000000cc00 */
[----:B------:R-:W-:-:S04]  /*8960*/  @!P2 FMUL.FTZ R16, R21, -1.4426950216293334961 ;  /* 0xbfb8aa3b1510a820 */ /* 0x000fc80000410000 */
[----:B------:R-:W2:Y:S01]  /*8970*/  @!P3 MUFU.EX2 R14, R14 ;  /* 0x0000000e000eb308 */ /* 0x000ea20000000800 */
[----:B0-----:R-:W-:Y:S01]  /*8980*/  @!P1 FADD.FTZ R13, R12, 1 ;  /* 0x3f8000000c0d9421 */ /* 0x001fe20000010000 */
[----:B------:R-:W-:-:S06]  /*8990*/  PRMT R12, RZ, 0x5410, R22 ;  /* 0x00005410ff0c7816 */ /* 0x000fcc0000000016 */
[----:B------:R-:W0:Y:S01]  /*89a0*/  @!P0 MUFU.EX2 R15, R15 ;  /* 0x0000000f000f8308 */ /* 0x000e220000000800 */
[----:B------:R-:W-:Y:S01]  /*89b0*/  PRMT R22, RZ, 0x7610, R22 ;  /* 0x00007610ff167816 */ /* 0x000fe20000000016 */
[----:B------:R-:W-:Y:S02]  /*89c0*/  FADD.FTZ R17, R12, UR5 ;  /* 0x000000050c117e21 */ /* 0x000fe40008010000 */
[----:B--2---:R-:W-:-:S04]  /*89d0*/  @!P3 FADD.FTZ R12, R14, 1 ;  /* 0x3f8000000e0cb421 */ /* 0x004fc80000010000 */
[----:B------:R2:W3:Y:S01]  /*89e0*/  @!P1 MUFU.RCP R18, R13 ;  /* 0x0000000d00129308 */ /* 0x0004e20000001000 */
[----:B------:R-:W-:Y:S01]  /*89f0*/  BAR.SYNC.DEFER_BLOCKING 0x0 ;  /* 0x0000000000007b1d */ /* 0x000fe20000010000 */
[----:B------:R-:W-:Y:S01]  /*8a00*/  FSETP.GTU.FTZ.AND P6, PT, R17, 20, PT ;  /* 0x41a000001100780b */ /* 0x000fe20003fdc000 */
[----:B------:R-:W-:-:S05]  /*8a10*/  FADD.FTZ R22, R22, UR5 ;  /* 0x0000000516167e21 */ /* 0x000fca0008010000 */
[----:B------:R4:W5:Y:S01]  /*8a20*/  @!P3 MUFU.RCP R14, R12 ;  /* 0x0000000c000eb308 */ /* 0x0009620000001000 */
[----:B0-----:R-:W-:Y:S01]  /*8a30*/  @!P0 FADD.FTZ R15, R15, 1 ;  /* 0x3f8000000f0f8421 */ /* 0x001fe20000010000 */
[----:B------:R-:W-:-:S05]  /*8a40*/  FSETP.GTU.FTZ.AND P5, PT, R22, 20, PT ;  /* 0x41a000001600780b */ /* 0x000fca0003fbc000 */
[----:B--2---:R-:W-:Y:S01]  /*8a50*/  @!P6 FMUL.FTZ R13, R17, -1.4426950216293334961 ;  /* 0xbfb8aa3b110de820 */ /* 0x004fe20000410000 */
[----:B------:R-:W0:Y:S01]  /*8a60*/  @!P2 MUFU.EX2 R16, R16 ;  /* 0x000000100010a308 */ /* 0x000e220000000800 */
[--C-:B----4-:R-:W-:Y:S01]  /*8a70*/  PRMT R12, RZ, 0x5410, R23.reuse ;  /* 0x00005410ff0c7816 */ /* 0x110fe20000000017 */
[----:B---3--:R-:W-:Y:S01]  /*8a80*/  @!P1 FMUL.FTZ R77, R77, R18 ;  /* 0x000000124d4d9220 */ /* 0x008fe20000410000 */
[----:B------:R-:W-:-:S03]  /*8a90*/  PRMT R23, RZ, 0x7610, R23 ;  /* 0x00007610ff177816 */ /* 0x000fc60000000017 */
[----:B------:R-:W-:Y:S02]  /*8aa0*/  FADD.FTZ R19, R12, UR5 ;  /* 0x000000050c137e21 */ /* 0x000fe40008010000 */
[----:B-----5:R-:W-:Y:S01]  /*8ab0*/  @!P3 FMUL.FTZ R75, R75, R14 ;  /* 0x0000000e4b4bb220 */ /* 0x020fe20000410000 */
[--C-:B-1----:R-:W-:Y:S01]  /*8ac0*/  PRMT R14, RZ, 0x5410, R8.reuse ;  /* 0x00005410ff0e7816 */ /* 0x102fe20000000008 */
[----:B------:R-:W-:Y:S01]  /*8ad0*/  FADD.FTZ R23, R23, UR5 ;  /* 0x0000000517177e21 */ /* 0x000fe20008010000 */
[----:B------:R-:W-:Y:S01]  /*8ae0*/  FSETP.GTU.FTZ.AND P4, PT, R19, 20, PT ;  /* 0x41a000001300780b */ /* 0x000fe20003f9c000 */
[----:B------:R-:W1:Y:S01]  /*8af0*/  @!P0 MUFU.RCP R15, R15 ;  /* 0x0000000f000f8308 */ /* 0x000e620000001000 */
[----:B------:R-:W-:Y:S01]  /*8b00*/  PRMT R8, RZ, 0x7610, R8 ;  /* 0x00007610ff087816 */ /* 0x000fe20000000008 */
[----:B------:R-:W-:Y:S01]  /*8b10*/  FADD.FTZ R17, R14, UR5 ;  /* 0x000000050e117e21 */ /* 0x000fe20008010000 */
[----:B------:R-:W-:Y:S01]  /*8b20*/  FSETP.GTU.FTZ.AND P3, PT, R23, 20, PT ;  /* 0x41a000001700780b */ /* 0x000fe20003f7c000 */
[----:B------:R-:W-:-:S02]  /*8b30*/  @!P5 FMUL.FTZ R12, R22, -1.4426950216293334961 ;  /* 0xbfb8aa3b160cd820 */ /* 0x000fc40000410000 */
[----:B------:R-:W-:Y:S01]  /*8b40*/  FADD.FTZ R18, R8, UR5 ;  /* 0x0000000508127e21 */ /* 0x000fe20008010000 */
[----:B------:R-:W-:Y:S01]  /*8b50*/  FSETP.GTU.FTZ.AND P1, PT, R17, 20, PT ;  /* 0x41a000001100780b */ /* 0x000fe20003f3c000 */
[----:B------:R-:W2:Y:S01]  /*8b60*/  @!P6 MUFU.EX2 R13, R13 ;  /* 0x0000000d000de308 */ /* 0x000ea20000000800 */
[----:B0-----:R-:W-:Y:S02]  /*8b70*/  @!P2 FADD.FTZ R16, R16, 1 ;  /* 0x3f8000001010a421 */ /* 0x001fe40000010000 */
[----:B------:R-:W-:Y:S02]  /*8b80*/  FADD.FTZ R0, R77, R0 ;  /* 0x000000004d007221 */ /* 0x000fe40000010000 */
[----:B------:R-:W-:-:S03]  /*8b90*/  @!P4 FMUL.FTZ R8, R19, -1.4426950216293334961 ;  /* 0xbfb8aa3b1308c820 */ /* 0x000fc60000410000 */
[----:B------:R-:W0:Y:S01]  /*8ba0*/  @!P5 MUFU.EX2 R12, R12 ;  /* 0x0000000c000cd308 */ /* 0x000e220000000800 */
[----:B------:R-:W-:Y:S02]  /*8bb0*/  @!P3 FMUL.FTZ R14, R23, -1.4426950216293334961 ;  /* 0xbfb8aa3b170eb820 */ /* 0x000fe40000410000 */
[----:B-1----:R-:W-:Y:S01]  /*8bc0*/  @!P0 FMUL.FTZ R76, R76, R15 ;  /* 0x0000000f4c4c8220 */ /* 0x002fe20000410000 */
[----:B------:R-:W-:Y:S01]  /*8bd0*/  FSETP.GTU.FTZ.AND P0, PT, R18, 20, PT ;  /* 0x41a000001200780b */ /* 0x000fe20003f1c000 */
[----:B------:R-:W-:-:S03]  /*8be0*/  @!P1 FMUL.FTZ R15, R17, -1.4426950216293334961 ;  /* 0xbfb8aa3b110f9820 */ /* 0x000fc60000410000 */
[----:B------:R-:W1:Y:S01]  /*8bf0*/  @!P4 MUFU.EX2 R8, R8 ;  /* 0x000000080008c308 */ /* 0x000e620000000800 */
[----:B--2---:R-:W-:-:S07]  /*8c00*/  @!P6 FADD.FTZ R13, R13, 1 ;  /* 0x3f8000000d0de421 */ /* 0x004fce0000010000 */
[----:B------:R-:W2:Y:S01]  /*8c10*/  @!P2 MUFU.RCP R16, R16 ;  /* 0x000000100010a308 */ /* 0x000ea20000001000 */
[----:B------:R-:W-:Y:S02]  /*8c20*/  @!P0 FMUL.FTZ R17, R18, -1.4426950216293334961 ;  /* 0xbfb8aa3b12118820 */ /* 0x000fe40000410000 */
[----:B0-----:R-:W-:-:S05]  /*8c30*/  @!P5 FADD.FTZ R12, R12, 1 ;  /* 0x3f8000000c0cd421 */ /* 0x001fca0000010000 */
[----:B------:R-:W0:Y:S01]  /*8c40*/  @!P3 MUFU.EX2 R14, R14 ;  /* 0x0000000e000eb308 */ /* 0x000e220000000800 */
[----:B-1----:R-:W-:-:S07]  /*8c50*/  @!P4 FADD.FTZ R8, R8, 1 ;  /* 0x3f8000000808c421 */ /* 0x002fce0000010000 */
[----:B------:R1:W3:Y:S01]  /*8c60*/  @!P4 MUFU.RCP R19, R8 ;  /* 0x000000080013c308 */ /* 0x0002e20000001000 */
[----:B--2---:R-:W-:-:S07]  /*8c70*/  @!P2 FMUL.FTZ R73, R73, R16 ;  /* 0x000000104949a220 */ /* 0x004fce0000410000 */
[----:B------:R-:W2:Y:S01]  /*8c80*/  @!P1 MUFU.EX2 R15, R15 ;  /* 0x0000000f000f9308 */ /* 0x000ea20000000800 */
        /* <DEDUP_REMOVED lines=8> */
[----:B---3--:R-:W-:Y:S01]  /*8d10*/  @!P4 FMUL.FTZ R72, R72, R19 ;  /* 0x000000134848c220 */ /* 0x008fe20000410000 */
[----:B------:R-:W-:-:S03]  /*8d20*/  FSETP.GTU.FTZ.AND P2, PT, R18, 20, PT ;  /* 0x41a000001200780b */ /* 0x000fc60003f5c000 */
[----:B------:R-:W-:Y:S01]  /*8d30*/  FADD.FTZ R10, R10, UR5 ;  /* 0x000000050a0a7e21 */ /* 0x000fe20008010000 */
[----:B------:R-:W1:Y:S01]  /*8d40*/  @!P5 MUFU.RCP R12, R12 ;  /* 0x0000000c000cd308 */ /* 0x000e620000001000 */
[----:B--2---:R-:W-:-:S07]  /*8d50*/  @!P1 FADD.FTZ R15, R15, 1 ;  /* 0x3f8000000f0f9421 */ /* 0x004fce0000010000 */
[----:B------:R-:W2:Y:S01]  /*8d60*/  @!P3 MUFU.RCP R14, R14 ;  /* 0x0000000e000eb308 */ /* 0x000ea20000001000 */
[----:B0-----:R-:W-:Y:S01]  /*8d70*/  @!P6 FMUL.FTZ R74, R74, R13 ;  /* 0x0000000d4a4ae220 */ /* 0x001fe20000410000 */
[----:B------:R-:W-:Y:S01]  /*8d80*/  FSETP.GTU.FTZ.AND P6, PT, R9, 20, PT ;  /* 0x41a000000900780b */ /* 0x000fe20003fdc000 */
[----:B------:R-:W-:Y:S02]  /*8d90*/  FADD.FTZ R13, R8, UR5 ;  /* 0x00000005080d7e21 */ /* 0x000fe40008010000 */
[----:B------:R-:W-:-:S03]  /*8da0*/  @!P2 FMUL.FTZ R8, R18, -1.4426950216293334961 ;  /* 0xbfb8aa3b1208a820 */ /* 0x000fc60000410000 */
[----:B------:R-:W0:Y:S01]  /*8db0*/  @!P1 MUFU.RCP R15, R15 ;  /* 0x0000000f000f9308 */ /* 0x000e220000001000 */
[----:B-1----:R-:W-:Y:S01]  /*8dc0*/  @!P5 FMUL.FTZ R71, R71, R12 ;  /* 0x0000000c4747d220 */ /* 0x002fe20000410000 */
[----:B------:R-:W-:Y:S02]  /*8dd0*/  FSETP.GTU.FTZ.AND P4, PT, R13, 20, PT ;  /* 0x41a000000d00780b */ /* 0x000fe40003f9c000 */
[----:B------:R-:W-:-:S03]  /*8de0*/  FSETP.GTU.FTZ.AND P5, PT, R10, 20, PT ;  /* 0x41a000000a00780b */ /* 0x000fc60003fbc000 */
[----:B------:R-:W-:Y:S01]  /*8df0*/  @!P6 FMUL.FTZ R9, R9, -1.4426950216293334961 ;  /* 0xbfb8aa3b0909e820 */ /* 0x000fe20000410000 */
[----:B------:R1:W3:Y:S01]  /*8e00*/  @!P2 MUFU.EX2 R12, R8 ;  /* 0x00000008000ca308 */ /* 0x0002e20000000800 */
[----:B--2---:R-:W-:-:S07]  /*8e10*/  @!P3 FMUL.FTZ R69, R69, R14 ;  /* 0x0000000e4545b220 */ /* 0x004fce0000410000 */
[----:B------:R-:W2:Y:S01]  /*8e20*/  @!P0 MUFU.EX2 R17, R17 ;  /* 0x0000001100118308 */ /* 0x000ea20000000800 */
[--C-:B-1----:R-:W-:Y:S01]  /*8e30*/  PRMT R8, RZ, 0x5410, R11.reuse ;  /* 0x00005410ff087816 */ /* 0x102fe2000000000b */
[----:B0-----:R-:W-:Y:S01]  /*8e40*/  @!P1 FMUL.FTZ R70, R70, R15 ;  /* 0x0000000f46469220 */ /* 0x001fe20000410000 */
[----:B------:R-:W-:Y:S02]  /*8e50*/  PRMT R11, RZ, 0x7610, R11 ;  /* 0x00007610ff0b7816 */ /* 0x000fe4000000000b */
[----:B------:R-:W-:Y:S01]  /*8e60*/  F2FP.BF16.PACK_AB R15, R93, R92 ;  /* 0x0000005c5d0f723e */ /* 0x000fe200000010ff */
[----:B------:R-:W-:Y:S02]  /*8e70*/  FADD.FTZ R14, R8, UR5 ;  /* 0x00000005080e7e21 */ /* 0x000fe40008010000 */
[----:B------:R-:W-:Y:S01]  /*8e80*/  FADD.FTZ R11, R11, UR5 ;  /* 0x000000050b0b7e21 */ /* 0x000fe20008010000 */
[----:B------:R0:W1:Y:S01]  /*8e90*/  @!P6 MUFU.EX2 R16, R9 ;  /* 0x000000090010e308 */ /* 0x0000620000000800 */
[----:B------:R-:W-:Y:S01]  /*8ea0*/  @!P4 FMUL.FTZ R8, R13, -1.4426950216293334961 ;  /* 0xbfb8aa3b0d08c820 */ /* 0x000fe20000410000 */
[----:B------:R-:W-:Y:S01]  /*8eb0*/  FSETP.GTU.FTZ.AND P3, PT, R14, 20, PT ;  /* 0x41a000000e00780b */ /* 0x000fe20003f7c000 */
[----:B------:R-:W-:Y:S01]  /*8ec0*/  @!P5 FMUL.FTZ R13, R10, -1.4426950216293334961 ;  /* 0xbfb8aa3b0a0dd820 */ /* 0x000fe20000410000 */
[----:B------:R-:W-:Y:S01]  /*8ed0*/  FSETP.GTU.FTZ.AND P1, PT, R11, 20, PT ;  /* 0x41a000000b00780b */ /* 0x000fe20003f3c000 */
[----:B---3--:R-:W-:Y:S01]  /*8ee0*/  @!P2 FADD.FTZ R20, R12, 1 ;  /* 0x3f8000000c14a421 */ /* 0x008fe20000010000 */
[----:B------:R-:W-:Y:S01]  /*8ef0*/  F2FP.BF16.PACK_AB R10, R83, R82 ;  /* 0x00000052530a723e */ /* 0x000fe200000010ff */
[----:B--2---:R-:W-:Y:S01]  /*8f00*/  @!P0 FADD.FTZ R17, R17, 1 ;  /* 0x3f80000011118421 */ /* 0x004fe20000010000 */
[----:B------:R2:W3:Y:S01]  /*8f10*/  @!P4 MUFU.EX2 R18, R8 ;  /* 0x000000080012c308 */ /* 0x0004e20000000800 */
[----:B0-----:R-:W-:-:S02]  /*8f20*/  F2FP.BF16.PACK_AB R9, R81, R80 ;  /* 0x000000505109723e */ /* 0x001fc400000010ff */
[----:B------:R-:W-:-:S04]  /*8f30*/  F2FP.BF16.PACK_AB R12, R87, R86 ;  /* 0x00000056570c723e */ /* 0x000fc800000010ff */
[----:B------:R-:W-:Y:S01]  /*8f40*/  @!P3 FMUL.FTZ R14, R14, -1.4426950216293334961 ;  /* 0xbfb8aa3b0e0eb820 */ /* 0x000fe20000410000 */
[----:B------:R0:W4:Y:S01]  /*8f50*/  @!P5 MUFU.EX2 R23, R13 ;  /* 0x0000000d0017d308 */ /* 0x0001220000000800 */
[----:B------:R-:W-:Y:S01]  /*8f60*/  @!P1 FMUL.FTZ R19, R11, -1.4426950216293334961 ;  /* 0xbfb8aa3b0b139820 */ /* 0x000fe20000410000 */
[----:B------:R-:W-:Y:S01]  /*8f70*/  F2FP.BF16.PACK_AB R11, R85, R84 ;  /* 0x00000054550b723e */ /* 0x000fe200000010ff */
[----:B-1----:R-:W-:Y:S01]  /*8f80*/  @!P6 FADD.FTZ R21, R16, 1 ;  /* 0x3f8000001015e421 */ /* 0x002fe20000010000 */
[----:B--2---:R-:W-:-:S04]  /*8f90*/  F2FP.BF16.PACK_AB R8, R79, R78 ;  /* 0x0000004e4f08723e */ /* 0x004fc800000010ff */
[----:B------:R1:W2:Y:S01]  /*8fa0*/  @!P3 MUFU.EX2 R24, R14 ;  /* 0x0000000e0018b308 */ /* 0x0002a20000000800 */
[----:B0-----:R-:W-:Y:S01]  /*8fb0*/  F2FP.BF16.PACK_AB R13, R89, R88 ;  /* 0x00000058590d723e */ /* 0x001fe200000010ff */
[----:B------:R-:W-:Y:S01]  /*8fc0*/  STS.128 [R7.X16], R8 ;  /* 0x0000000807007388 */ /* 0x000fe2000000cc00 */
[----:B---3--:R-:W-:-:S05]  /*8fd0*/  @!P4 FADD.FTZ R22, R18, 1 ;  /* 0x3f8000001216c421 */ /* 0x008fca0000010000 */
[----:B------:R-:W0:Y:S01]  /*8fe0*/  @!P1 MUFU.EX2 R25, R19 ;  /* 0x0000001300199308 */ /* 0x000e220000000800 */
[----:B-1----:R-:W-:Y:S01]  /*8ff0*/  F2FP.BF16.PACK_AB R14, R91, R90 ;  /* 0x0000005a5b0e723e */ /* 0x002fe200000010ff */
[----:B----4-:R-:W-:-:S04]  /*9000*/  @!P5 FADD.FTZ R23, R23, 1 ;  /* 0x3f8000001717d421 */ /* 0x010fc80000010000 */
[----:B------:R1:W-:Y:S01]  /*9010*/  STS.128 [R7.X16+0x10], R12 ;  /* 0x0000100c07007388 */ /* 0x0003e2000000cc00 */
[----:B------:R-:W-:-:S06]  /*9020*/  NOP ;  /* 0x0000000000007918 */ /* 0x000fcc0000000000 */
[----:B------:R3:W4:Y:S01]  /*9030*/  @!P0 MUFU.RCP R26, R17 ;  /* 0x00000011001a8308 */ /* 0x0007220000001000 */
[----:B------:R-:W5:Y:S01]  /*9040*/  LDS.128 R8, [R6.X16+0x200] ;  /* 0x0002000006087984 */ /* 0x000f62000000cc00 */
[----:B--2---:R-:W-:Y:S02]  /*9050*/  @!P3 FADD.FTZ R24, R24, 1 ;  /* 0x3f8000001818b421 */ /* 0x004fe40000010000 */
[----:B0-----:R-:W-:-:S04]  /*9060*/  @!P1 FADD.FTZ R25, R25, 1 ;  /* 0x3f80000019199421 */ /* 0x001fc80000010000 */
[----:B------:R-:W0:Y:S01]  /*9070*/  @!P2 MUFU.RCP R27, R20 ;  /* 0x00000014001ba308 */ /* 0x000e220000001000 */
[----:B---3--:R-:W2:Y:S01]  /*9080*/  LDS.128 R16, [R6.X16] ;  /* 0x0000000006107984 */ /* 0x008ea2000000cc00 */
[----:B-1----:R-:W-:Y:S02]  /*9090*/  MOV R12, UR7 ;  /* 0x00000007000c7c02 */ /* 0x002fe40008000f00 */
[----:B------:R-:W-:Y:S01]  /*90a0*/  MOV R13, UR8 ;  /* 0x00000008000d7c02 */ /* 0x000fe20008000f00 */
[----:B------:R-:W-:Y:S02]  /*90b0*/  ULDC.64 UR8, c[0x0][0x2f8] ;  /* 0x0000be0000087ab9 */ /* 0x000fe40000000a00 */
[----:B------:R-:W-:Y:S01]  /*90c0*/  UIMAD UR7, UR42, UR8, URZ ;  /* 0x000000082a0772a4 */ /* 0x000fe2000f8e023f */
[----:B------:R1:W3:Y:S01]  /*90d0*/  @!P6 MUFU.RCP R28, R21 ;  /* 0x00000015001ce308 */ /* 0x0002e20000001000 */
[----:B------:R-:W-:Y:S01]  /*90e0*/  IMAD.WIDE R12, R5, 0x10, R12 ;  /* 0x00000010050c7825 */ /* 0x000fe200078e020c */
[----:B------:R-:W-:-:S02]  /*90f0*/  UIMAD.WIDE.U32 UR16, UR41, UR8, UR16 ;  /* 0x00000008291072a5 */ /* 0x000fc4000f8e0010 */
[----:B------:R-:W-:Y:S01]  /*9100*/  UIMAD UR7, UR41, UR9, UR7 ;  /* 0x00000009290772a4 */ /* 0x000fe2000f8e0207 */
[----:B----4-:R-:W-:-:S03]  /*9110*/  @!P0 FMUL.FTZ R67, R67, R26 ;  /* 0x0000001a43438220 */ /* 0x010fc60000410000 */
[----:B------:R4:W5:Y:S01]  /*9120*/  @!P4 MUFU.RCP R29, R22 ;  /* 0x00000016001dc308 */ /* 0x0009620000001000 */
[----:B0-----:R-:W-:Y:S01]  /*9130*/  @!P2 FMUL.FTZ R68, R68, R27 ;  /* 0x0000001b4444a220 */ /* 0x001fe20000410000 */
[----:B-1----:R-:W-:Y:S01]  /*9140*/  F2FP.BF16.PACK_AB R21, R73, R76 ;  /* 0x0000004c4915723e */ /* 0x002fe200000010ff */
[----:B------:R-:W-:Y:S02]  /*9150*/  UIADD3 UR9, UR17, UR7, URZ ;  /* 0x0000000711097290 */ /* 0x000fe4000fffe03f */
[----:B------:R-:W-:Y:S02]  /*9160*/  UIMAD UR7, UR27, UR18, URZ ;  /* 0x000000121b0772a4 */ /* 0x000fe4000f8e023f */
[----:B------:R-:W-:Y:S01]  /*9170*/  UMOV UR8, UR16 ;  /* 0x0000001000087c82 */ /* 0x000fe20008000000 */
[----:B------:R0:W1:Y:S01]  /*9180*/  @!P5 MUFU.RCP R14, R23 ;  /* 0x00000017000ed308 */ /* 0x0000620000001000 */
[----:B---3--:R-:W-:Y:S01]  /*9190*/  @!P6 FMUL.FTZ R65, R65, R28 ;  /* 0x0000001c4141e220 */ /* 0x008fe20000410000 */
[----:B----4-:R-:W-:Y:S01]  /*91a0*/  F2FP.BF16.PACK_AB R22, R71, R74 ;  /* 0x0000004a4716723e */ /* 0x010fe200000010ff */
[----:B------:R-:W-:-:S02]  /*91b0*/  UIMAD UR7, UR26, UR19, UR7 ;  /* 0x000000131a0772a4 */ /* 0x000fc4000f8e0207 */
[----:B------:R-:W-:Y:S02]  /*91c0*/  UIMAD.WIDE.U32 UR8, UR26, UR18, UR8 ;  /* 0x000000121a0872a5 */ /* 0x000fe4000f8e0008 */
[----:B------:R-:W-:Y:S01]  /*91d0*/  ULDC.64 UR16, c[0x0][0x340] ;  /* 0x0000d00000107ab9 */ /* 0x000fe20000000a00 */
[----:B------:R3:W4:Y:S01]  /*91e0*/  @!P3 MUFU.RCP R15, R24 ;  /* 0x00000018000fb308 */ /* 0x0007220000001000 */
[----:B-----5:R-:W-:Y:S01]  /*91f0*/  STG.E.128 [R12.64+0x200], R8 ;  /* 0x000200080c007986 */ /* 0x020fe2000c101d1e */
[----:B------:R-:W-:Y:S01]  /*9200*/  @!P4 FMUL.FTZ R66, R66, R29 ;  /* 0x0000001d4242c220 */ /* 0x000fe20000410000 */
[----:B0-----:R-:W-:Y:S01]  /*9210*/  F2FP.BF16.PACK_AB R23, R69, R72 ;  /* 0x000000484517723e */ /* 0x001fe200000010ff */
[----:B------:R-:W-:Y:S02]  /*9220*/  UIADD3 UR9, UR9, UR7, URZ ;  /* 0x0000000709097290 */ /* 0x000fe4000fffe03f */
[----:B------:R-:W-:Y:S02]  /*9230*/  ULEA UR7, UP0, UR8, UR16, 0x1 ;  /* 0x0000001008077291 */ /* 0x000fe4000f80083f */
[----:B------:R0:W5:Y:S01]  /*9240*/  @!P1 MUFU.RCP R20, R25 ;  /* 0x0000001900149308 */ /* 0x0001620000001000 */
[----:B--2---:R-:W-:Y:S01]  /*9250*/  STG.E.128 [R12.64], R16 ;  /* 0x000000100c007986 */ /* 0x004fe2000c101d1e */
[----:B-1----:R-:W-:Y:S01]  /*9260*/  @!P5 FMUL.FTZ R63, R63, R14 ;  /* 0x0000000e3f3fd220 */ /* 0x002fe20000410000 */
[----:B---3--:R-:W-:Y:S01]  /*9270*/  F2FP.BF16.PACK_AB R24, R67, R70 ;  /* 0x000000464318723e */ /* 0x008fe200000010ff */
[----:B------:R-:W-:-:S02]  /*9280*/  ULEA.HI.X UR8, UR8, UR17, UR9, 0x1, UP0 ;  /* 0x0000001108087291 */ /* 0x000fc400080f0c09 */
[----:B------:R-:W-:Y:S01]  /*9290*/  UISETP.GT.AND UP0, UPT, UR39, 0x1, UPT ;  /* 0x000000012700788c */ /* 0x000fe2000bf04270 */
[----:B------:R-:W-:Y:S01]  /*92a0*/  F2FP.BF16.PACK_AB R26, R63, R66 ;  /* 0x000000423f1a723e */ /* 0x000fe200000010ff */
[----:B----4-:R-:W-:Y:S01]  /*92b0*/  @!P3 FMUL.FTZ R62, R62, R15 ;  /* 0x0000000f3e3eb220 */ /* 0x010fe20000410000 */
[----:B------:R-:W-:Y:S01]  /*92c0*/  BAR.SYNC.DEFER_BLOCKING 0x0 ;  /* 0x0000000000007b1d */ /* 0x000fe20000010000 */
[----:B0-----:R-:W-:Y:S02]  /*92d0*/  F2FP.BF16.PACK_AB R25, R65, R68 ;  /* 0x000000444119723e */ /* 0x001fe400000010ff */
[----:B------:R-:W-:Y:S01]  /*92e0*/  PLOP3.LUT P0, PT, PT, PT, UP0, 0x80, 0x0 ;  /* 0x000000000000781c */ /* 0x000fe20003f0f008 */
[----:B-----5:R-:W-:Y:S01]  /*92f0*/  @!P1 FMUL.FTZ R61, R61, R20 ;  /* 0x000000143d3d9220 */ /* 0x020fe20000410000 */
[----:B------:R-:W-:Y:S01]  /*9300*/  F2FP.BF16.PACK_AB R20, R75, R77 ;  /* 0x0000004d4b14723e */ /* 0x000fe200000010ff */
[----:B------:R-:W-:-:S03]  /*9310*/  FADD.FTZ R75, R0, R75 ;  /* 0x0000004b004b7221 */ /* 0x000fc60000010000 */
[----:B------:R-:W-:Y:S01]  /*9320*/  F2FP.BF16.PACK_AB R27, R61, R62 ;  /* 0x0000003e3d1b723e */ /* 0x000fe200000010ff */
[----:B------:R-:W-:-:S04]  /*9330*/  FADD.FTZ R76, R75, R76 ;  /* 0x0000004c4b4c7221 */ /* 0x000fc80000010000 */
[----:B------:R-:W-:-:S04]  /*9340*/  FADD.FTZ R73, R76, R73 ;  /* 0x000000494c497221 */ /* 0x000fc80000010000 */
[----:B------:R-:W-:Y:S01]  /*9350*/  FADD.FTZ R74, R73, R74 ;  /* 0x0000004a494a7221 */ /* 0x000fe20000010000 */
[----:B------:R-:W-:Y:S03]  /*9360*/  STS.128 [R7.X16], R20 ;  /* 0x0000001407007388 */ /* 0x000fe6000000cc00 */
[----:B------:R-:W-:Y:S01]  /*9370*/  FADD.FTZ R71, R74, R71 ;  /* 0x000000474a477221 */ /* 0x000fe20000010000 */
        /* <DEDUP_REMOVED lines=21> */
.L_x_1979:
        /* <DEDUP_REMOVED lines=34> */
.L_x_2064:
[----:B0-----:R-:W-:Y:S05]  /*96f0*/  BSYNC B0 ;  /* 0x0000000000007941 */ /* 0x001fea0003800000 */
.L_x_2063:
        /* <DEDUP_REMOVED lines=33> */
.L_x_2066:
[----:B------:R-:W3:Y:S02]  /*9910*/  S2R R11, SR_TID.X ;  /* 0x00000000000b7919 */ /* 0x000ee40000002100 */
.L_x_2067:
[----:B0-----:R-:W-:Y:S05]  /*9920*/  BSYNC B0 ;  /* 0x0000000000007941 */ /* 0x001fea0003800000 */
.L_x_2065:
        /* <DEDUP_REMOVED lines=12> */
.L_x_2068:
        /* <DEDUP_REMOVED lines=30> */
.L_x_2018:
[----:B------:R-:W-:Y:S01]  /*9bd0*/  HFMA2.MMA R54, -RZ, RZ, 0, 5.9604644775390625e-08 ;  /* 0x00000001ff367435 */ /* 0x000fe200000001ff */
[----:B------:R-:W-:Y:S02]  /*9be0*/  MOV R160, R158 ;  /* 0x0000009e00a07202 */ /* 0x000fe40000000f00 */
[----:B------:R-:W-:Y:S02]  /*9bf0*/  MOV R53, RZ ;  /* 0x000000ff00357202 */ /* 0x000fe40000000f00 */
[----:B------:R-:W-:-:S02]  /*9c00*/  MOV R52, 0xffffffff ;  /* 0xffffffff00347802 */ /* 0x000fc40000000f00 */
[----:B------:R-:W-:Y:S02]  /*9c10*/  MOV R48, 0x9c30 ;  /* 0x00009c3000307802 */ /* 0x000fe40000000f00 */
[----:B-1----:R-:W-:Y:S05]  /*9c20*/  CALL.REL.NOINC `($__internal_83_$__cuda_sm70_shflsync_up) ;  /* 0x00000ee000007944 */ /* 0x002fea0003c00000 */
[----:B-1----:R-:W-:Y:S01]  /*9c30*/  MOV R51, R53 ;  /* 0x0000003500337202 */ /* 0x002fe20000000f00 */
[----:B0-----:R-:W-:Y:S05]  /*9c40*/  BRA `(.L_x_2069) ;  /* 0xffffbf8000007947 */ /* 0x001fea000383ffff */
.L_x_2019:
[----:B------:R-:W-:Y:S01]  /*9c50*/  HFMA2.MMA R54, -RZ, RZ, 0, 5.9604644775390625e-08 ;  /* 0x00000001ff367435 */ /* 0x000fe200000001ff */
[----:B------:R-:W-:Y:S02]  /*9c60*/  MOV R160, R55 ;  /* 0x0000003700a07202 */ /* 0x000fe40000000f00 */
[----:B------:R-:W-:Y:S02]  /*9c70*/  MOV R53, RZ ;  /* 0x000000ff00357202 */ /* 0x000fe40000000f00 */
[----:B------:R-:W-:Y:S02]  /*9c80*/  MOV R52, 0xffffffff ;  /* 0xffffffff00347802 */ /* 0x000fe40000000f00 */
[----:B------:R-:W-:Y:S02]  /*9c90*/  MOV R48, 0x9cb0 ;  /* 0x00009cb000307802 */ /* 0x000fe40000000f00 */
[----:B012---:R-:W-:Y:S05]  /*9ca0*/  CALL.REL.NOINC `($__internal_83_$__cuda_sm70_shflsync_up) ;  /* 0x00000e6000007944 */ /* 0x007fea0003c00000 */
        /* <DEDUP_REMOVED lines=10> */
[----:B------:R-:W-:Y:S05]  /*9d50*/  CALL.REL.NOINC `($__internal_83_$__cuda_sm70_shflsync_up) ;  /* 0x00000db000007944 */ /* 0x000fea0003c00000 */
[----:B0-----:R-:W-:Y:S01]  /*9d60*/  HFMA2.MMA R54, -RZ, RZ, 0, 1.1920928955078125e-07 ;  /* 0x00000002ff367435 */ /* 0x001fe200000001ff */
[----:B-1----:R-:W-:Y:S02]  /*9d70*/  MOV R51, R53 ;  /* 0x0000003500337202 */ /* 0x002fe40000000f00 */
[----:B------:R-:W-:-:S02]  /*9d80*/  MOV R160, R50 ;  /* 0x0000003200a07202 */ /* 0x000fc40000000f00 */
[----:B------:R-:W-:Y:S02]  /*9d90*/  MOV R53, RZ ;  /* 0x000000ff00357202 */ /* 0x000fe40000000f00 */
[----:B------:R-:W-:Y:S02]  /*9da0*/  MOV R52, 0xffffffff ;  /* 0xffffffff00347802 */ /* 0x000fe40000000f00 */
[----:B------:R-:W-:Y:S02]  /*9db0*/  MOV R48, 0x9dd0 ;  /* 0x00009dd000307802 */ /* 0x000fe40000000f00 */
[----:B------:R-:W-:Y:S05]  /*9dc0*/  CALL.REL.NOINC `($__internal_83_$__cuda_sm70_shflsync_up) ;  /* 0x00000d4000007944 */ /* 0x000fea0003c00000 */
        /* <DEDUP_REMOVED lines=8> */
[----:B------:R-:W-:Y:S05]  /*9e50*/  CALL.REL.NOINC `($__internal_83_$__cuda_sm70_shflsync_up) ;  /* 0x00000cb000007944 */ /* 0x000fea0003c00000 */
[----:B0-----:R-:W-:Y:S01]  /*9e60*/  HFMA2.MMA R54, -RZ, RZ, 0, 2.384185791015625e-07 ;  /* 0x00000004ff367435 */ /* 0x001fe200000001ff */
[----:B-1----:R-:W-:Y:S02]  /*9e70*/  MOV R51, R53 ;  /* 0x0000003500337202 */ /* 0x002fe40000000f00 */
[----:B------:R-:W-:Y:S02]  /*9e80*/  MOV R160, R50 ;  /* 0x0000003200a07202 */ /* 0x000fe40000000f00 */
[----:B------:R-:W-:Y:S02]  /*9e90*/  MOV R53, RZ ;  /* 0x000000ff00357202 */ /* 0x000fe40000000f00 */
[----:B------:R-:W-:Y:S02]  /*9ea0*/  MOV R52, 0xffffffff ;  /* 0xffffffff00347802 */ /* 0x000fe40000000f00 */
[----:B------:R-:W-:Y:S02]  /*9eb0*/  MOV R48, 0x9ed0 ;  /* 0x00009ed000307802 */ /* 0x000fe40000000f00 */
[----:B------:R-:W-:Y:S05]  /*9ec0*/  CALL.REL.NOINC `($__internal_83_$__cuda_sm70_shflsync_up) ;  /* 0x00000c4000007944 */ /* 0x000fea0003c00000 */
        /* <DEDUP_REMOVED lines=9> */
[----:B------:R-:W-:Y:S05]  /*9f60*/  CALL.REL.NOINC `($__internal_83_$__cuda_sm70_shflsync_up) ;  /* 0x00000ba000007944 */ /* 0x000fea0003c00000 */
[----:B0-----:R-:W-:Y:S01]  /*9f70*/  HFMA2.MMA R54, -RZ, RZ, 0, 4.76837158203125e-07 ;  /* 0x00000008ff367435 */ /* 0x001fe200000001ff */
[----:B-1----:R-:W-:Y:S02]  /*9f80*/  MOV R51, R53 ;  /* 0x0000003500337202 */ /* 0x002fe40000000f00 */
[----:B------:R-:W-:Y:S02]  /*9f90*/  MOV R160, R162 ;  /* 0x000000a200a07202 */ /* 0x000fe40000000f00 */
[----:B------:R-:W-:Y:S02]  /*9fa0*/  MOV R53, RZ ;  /* 0x000000ff00357202 */ /* 0x000fe40000000f00 */
[----:B------:R-:W-:Y:S02]  /*9fb0*/  MOV R52, 0xffffffff ;  /* 0xffffffff00347802 */ /* 0x000fe40000000f00 */
[----:B------:R-:W-:-:S02]  /*9fc0*/  MOV R48, 0x9fe0 ;  /* 0x00009fe000307802 */ /* 0x000fc40000000f00 */
[----:B------:R-:W-:Y:S05]  /*9fd0*/  CALL.REL.NOINC `($__internal_83_$__cuda_sm70_shflsync_up) ;  /* 0x00000b3000007944 */ /* 0x000fea0003c00000 */
        /* <DEDUP_REMOVED lines=9> */
[----:B------:R-:W-:Y:S05]  /*a070*/  CALL.REL.NOINC `($__internal_83_$__cuda_sm70_shflsync_up) ;  /* 0x00000a9000007944 */ /* 0x000fea0003c00000 */
[----:B0-----:R-:W-:Y:S01]  /*a080*/  HFMA2.MMA R54, -RZ, RZ, 0, 9.5367431640625e-07 ;  /* 0x00000010ff367435 */ /* 0x001fe200000001ff */
[----:B-1----:R-:W-:Y:S02]  /*a090*/  MOV R50, R53 ;  /* 0x0000003500327202 */ /* 0x002fe40000000f00 */
[----:B------:R-:W-:Y:S02]  /*a0a0*/  MOV R160, R162 ;  /* 0x000000a200a07202 */ /* 0x000fe40000000f00 */
[----:B------:R-:W-:Y:S02]  /*a0b0*/  MOV R53, RZ ;  /* 0x000000ff00357202 */ /* 0x000fe40000000f00 */
[----:B------:R-:W-:Y:S02]  /*a0c0*/  MOV R52, 0xffffffff ;  /* 0xffffffff00347802 */ /* 0x000fe40000000f00 */
[----:B------:R-:W-:-:S02]  /*a0d0*/  MOV R48, 0xa0f0 ;  /* 0x0000a0f000307802 */ /* 0x000fc40000000f00 */
[----:B------:R-:W-:Y:S05]  /*a0e0*/  CALL.REL.NOINC `($__internal_83_$__cuda_sm70_shflsync_up) ;  /* 0x00000a2000007944 */ /* 0x000fea0003c00000 */
[----:B01----:R-:W-:Y:S05]  /*a0f0*/  BRA `(.L_x_2070) ;  /* 0xffffbc5000007947 */ /* 0x003fea000383ffff */
.L_x_2022:
[----:B------:R-:W-:Y:S01]  /*a100*/  HFMA2.MMA R54, -RZ, RZ, 0, 5.9604644775390625e-08 ;  /* 0x00000001ff367435 */ /* 0x000fe200000001ff */
[----:B------:R-:W-:-:S02]  /*a110*/  MOV R160, R49 ;  /* 0x0000003100a07202 */ /* 0x000fc40000000f00 */
[----:B------:R-:W-:Y:S02]  /*a120*/  MOV R53, RZ ;  /* 0x000000ff00357202 */ /* 0x000fe40000000f00 */
[----:B------:R-:W-:Y:S02]  /*a130*/  MOV R52, 0xffffffff ;  /* 0xffffffff00347802 */ /* 0x000fe40000000f00 */
[----:B------:R-:W-:Y:S02]  /*a140*/  MOV R48, 0xa160 ;  /* 0x0000a16000307802 */ /* 0x000fe40000000f00 */
[----:B-1----:R-:W-:Y:S05]  /*a150*/  CALL.REL.NOINC `($__internal_83_$__cuda_sm70_shflsync_up) ;  /* 0x000009b000007944 */ /* 0x002fea0003c00000 */
[----:B0-----:R-:W-:Y:S01]  /*a160*/  HFMA2.MMA R54, -RZ, RZ, 0, 5.9604644775390625e-08 ;  /* 0x00000001ff367435 */ /* 0x001fe200000001ff */
[----:B-1----:R-:W-:Y:S02]  /*a170*/  MOV R50, R53 ;  /* 0x0000003500327202 */ /* 0x002fe40000000f00 */
[----:B------:R-:W-:Y:S02]  /*a180*/  MOV R160, R158 ;  /* 0x0000009e00a07202 */ /* 0x000fe40000000f00 */
[----:B------:R-:W-:Y:S02]  /*a190*/  MOV R53, RZ ;  /* 0x000000ff00357202 */ /* 0x000fe40000000f00 */
[----:B------:R-:W-:-:S02]  /*a1a0*/  MOV R52, 0xffffffff ;  /* 0xffffffff00347802 */ /* 0x000fc40000000f00 */
[----:B------:R-:W-:Y:S02]  /*a1b0*/  MOV R48, 0xa1d0 ;  /* 0x0000a1d000307802 */ /* 0x000fe40000000f00 */
[----:B------:R-:W-:Y:S05]  /*a1c0*/  CALL.REL.NOINC `($__internal_83_$__cuda_sm70_shflsync_up) ;  /* 0x0000094000007944 */ /* 0x000fea0003c00000 */
[----:B-1----:R-:W-:Y:S01]  /*a1d0*/  MOV R158, R53 ;  /* 0x00000035009e7202 */ /* 0x002fe20000000f00 */
[----:B------:R-:W-:Y:S01]  /*a1e0*/  HFMA2.MMA R53, -RZ, RZ, 0, 0 ;  /* 0x00000000ff357435 */ /* 0x000fe200000001ff */
[----:B0-----:R-:W-:Y:S02]  /*a1f0*/  MOV R160, R50 ;  /* 0x0000003200a07202 */ /* 0x001fe40000000f00 */
[----:B------:R-:W-:Y:S02]  /*a200*/  MOV R54, R94 ;  /* 0x0000005e00367202 */ /* 0x000fe40000000f00 */
[----:B------:R-:W-:Y:S02]  /*a210*/  MOV R51, 0x1f ;  /* 0x0000001f00337802 */ /* 0x000fe40000000f00 */
[----:B------:R-:W-:Y:S02]  /*a220*/  MOV R50, 0xffffffff ;  /* 0xffffffff00327802 */ /* 0x000fe40000000f00 */
[----:B------:R-:W-:-:S02]  /*a230*/  MOV R52, 0xa250 ;  /* 0x0000a25000347802 */ /* 0x000fc40000000f00 */
[----:B------:R-:W-:Y:S05]  /*a240*/  CALL.REL.NOINC `($__internal_82_$__cuda_sm70_shflsync_idx_p) ;  /* 0x0000088000007944 */ /* 0x000fea0003c00000 */
[----:B------:R-:W-:Y:S01]  /*a250*/  HFMA2.MMA R53, -RZ, RZ, 0, 0 ;  /* 0x00000000ff357435 */ /* 0x000fe200000001ff */
[----:B-1----:R-:W-:-:S02]  /*a260*/  MOV R94, R51 ;  /* 0x00000033005e7202 */ /* 0x002fc40000000f00 */
[----:B------:R-:W-:Y:S02]  /*a270*/  MOV R54, R95 ;  /* 0x0000005f00367202 */ /* 0x000fe40000000f00 */
[----:B------:R-:W-:Y:S02]  /*a280*/  MOV R51, 0x1f ;  /* 0x0000001f00337802 */ /* 0x000fe40000000f00 */
[----:B------:R-:W-:Y:S02]  /*a290*/  MOV R50, 0xffffffff ;  /* 0xffffffff00327802 */ /* 0x000fe40000000f00 */
[----:B------:R-:W-:Y:S02]  /*a2a0*/  MOV R52, 0xa2c0 ;  /* 0x0000a2c000347802 */ /* 0x000fe40000000f00 */
[----:B------:R-:W-:Y:S05]  /*a2b0*/  CALL.REL.NOINC `($__internal_82_$__cuda_sm70_shflsync_idx_p) ;  /* 0x0000081000007944 */ /* 0x000fea0003c00000 */
[----:B-1----:R-:W-:Y:S01]  /*a2c0*/  MOV R53, R51 ;  /* 0x0000003300357202 */ /* 0x002fe20000000f00 */
[----:B------:R-:W-:Y:S05]  /*a2d0*/  BRA `(.L_x_2071) ;  /* 0xffffbbf000007947 */ /* 0x000fea000383ffff */
.L_x_2025:
[----:B------:R-:W-:Y:S01]  /*a2e0*/  HFMA2.MMA R158, -RZ, RZ, 0, 5.9604644775390625e-08 ;  /* 0x00000001ff9e7435 */ /* 0x000fe200000001ff */
[----:B------:R-:W-:Y:S02]  /*a2f0*/  MOV R160, R52 ;  /* 0x0000003400a07202 */ /* 0x000fe40000000f00 */
[----:B------:R-:W-:-:S02]  /*a300*/  MOV R54, 0x1f ;  /* 0x0000001f00367802 */ /* 0x000fc40000000f00 */
[----:B------:R-:W-:Y:S02]  /*a310*/  MOV R57, 0xffffffff ;  /* 0xffffffff00397802 */ /* 0x000fe40000000f00 */
[----:B------:R-:W-:Y:S02]  /*a320*/  MOV R50, 0xa340 ;  /* 0x0000a34000327802 */ /* 0x000fe40000000f00 */
[----:B-1----:R-:W-:Y:S05]  /*a330*/  CALL.REL.NOINC `($__internal_81_$__cuda_sm70_shflsync_down) ;  /* 0x0000075000007944 */ /* 0x002fea0003c00000 */
[----:B-1----:R-:W-:Y:S01]  /*a340*/  MOV R55, R57 ;  /* 0x0000003900377202 */ /* 0x002fe20000000f00 */
[----:B0-----:R-:W-:Y:S05]  /*a350*/  BRA `(.L_x_2072) ;  /* 0xffffc18000007947 */ /* 0x001fea000383ffff */
.L_x_2026:
[----:B------:R-:W-:Y:S01]  /*a360*/  HFMA2.MMA R158, -RZ, RZ, 0, 5.9604644775390625e-08 ;  /* 0x00000001ff9e7435 */ /* 0x000fe200000001ff */
[----:B------:R-:W-:Y:S02]  /*a370*/  MOV R160, R53 ;  /* 0x0000003500a07202 */ /* 0x000fe40000000f00 */
[----:B------:R-:W-:Y:S02]  /*a380*/  MOV R54, 0x1f ;  /* 0x0000001f00367802 */ /* 0x000fe40000000f00 */
[----:B------:R-:W-:Y:S02]  /*a390*/  MOV R57, 0xffffffff ;  /* 0xffffffff00397802 */ /* 0x000fe40000000f00 */
[----:B------:R-:W-:-:S02]  /*a3a0*/  MOV R50, 0xa3c0 ;  /* 0x0000a3c000327802 */ /* 0x000fc40000000f00 */
[----:B012---:R-:W-:Y:S05]  /*a3b0*/  CALL.REL.NOINC `($__internal_81_$__cuda_sm70_shflsync_down) ;  /* 0x000006d000007944 */ /* 0x007fea0003c00000 */
        /* <DEDUP_REMOVED lines=9> */
[----:B------:R-:W-:Y:S05]  /*a450*/  CALL.REL.NOINC `($__internal_81_$__cuda_sm70_shflsync_down) ;  /* 0x0000063000007944 */ /* 0x000fea0003c00000 */
[----:B0-----:R-:W-:Y:S01]  /*a460*/  HFMA2.MMA R158, -RZ, RZ, 0, 1.1920928955078125e-07 ;  /* 0x00000002ff9e7435 */ /* 0x001fe200000001ff */
[----:B-1----:R-:W-:Y:S02]  /*a470*/  MOV R52, R57 ;  /* 0x0000003900347202 */ /* 0x002fe40000000f00 */
[----:B------:R-:W-:-:S02]  /*a480*/  MOV R160, R56 ;  /* 0x0000003800a07202 */ /* 0x000fc40000000f00 */
[----:B------:R-:W-:Y:S02]  /*a490*/  MOV R54, 0x1f ;  /* 0x0000001f00367802 */ /* 0x000fe40000000f00 */
[----:B------:R-:W-:Y:S02]  /*a4a0*/  MOV R57, 0xffffffff ;  /* 0xffffffff00397802 */ /* 0x000fe40000000f00 */
[----:B------:R-:W-:Y:S02]  /*a4b0*/  MOV R50, 0xa4d0 ;  /* 0x0000a4d000327802 */ /* 0x000fe40000000f00 */
[----:B------:R-:W-:Y:S05]  /*a4c0*/  CALL.REL.NOINC `($__internal_81_$__cuda_sm70_shflsync_down) ;  /* 0x000005c000007944 */ /* 0x000fea0003c00000 */
[----:B-1----:R-:W-:Y:S01]  /*a4d0*/  @!P3 FFMA.FTZ R56, R55, R57, R56 ;  /* 0x000000393738b223 */ /* 0x002fe20000010038 */
[----:B0-----:R-:W-:Y:S01]  /*a4e0*/  HFMA2.MMA R158, -RZ, RZ, 0, 2.384185791015625e-07 ;  /* 0x00000004ff9e7435 */ /* 0x001fe200000001ff */
[----:B------:R-:W-:Y:S01]  /*a4f0*/  @!P3 FMUL.FTZ R55, R52, R55 ;  /* 0x000000373437b220 */ /* 0x000fe20000410000 */
[----:B------:R-:W-:Y:S02]  /*a500*/  MOV R54, 0x1f ;  /* 0x0000001f00367802 */ /* 0x000fe40000000f00 */
[----:B------:R-:W-:Y:S02]  /*a510*/  MOV R57, 0xffffffff ;  /* 0xffffffff00397802 */ /* 0x000fe40000000f00 */
[----:B------:R-:W-:-:S02]  /*a520*/  MOV R160, R55 ;  /* 0x0000003700a07202 */ /* 0x000fc40000000f00 */
[----:B------:R-:W-:Y:S02]  /*a530*/  MOV R50, 0xa550 ;  /* 0x0000a55000327802 */ /* 0x000fe40000000f00 */
[----:B------:R-:W-:Y:S05]  /*a540*/  CALL.REL.NOINC `($__internal_81_$__cuda_sm70_shflsync_down) ;  /* 0x0000054000007944 */ /* 0x000fea0003c00000 */
[----:B0-----:R-:W-:Y:S01]  /*a550*/  HFMA2.MMA R158, -RZ, RZ, 0, 2.384185791015625e-07 ;  /* 0x00000004ff9e7435 */ /* 0x001fe200000001ff */
[----:B-1----:R-:W-:Y:S02]  /*a560*/  MOV R52, R57 ;  /* 0x0000003900347202 */ /* 0x002fe40000000f00 */
[----:B------:R-:W-:Y:S02]  /*a570*/  MOV R160, R56 ;  /* 0x0000003800a07202 */ /* 0x000fe40000000f00 */
[----:B------:R-:W-:Y:S02]  /*a580*/  MOV R54, 0x1f ;  /* 0x0000001f00367802 */ /* 0x000fe40000000f00 */
[----:B------:R-:W-:Y:S02]  /*a590*/  MOV R57, 0xffffffff ;  /* 0xffffffff00397802 */ /* 0x000fe40000000f00 */
[----:B------:R-:W-:Y:S02]  /*a5a0*/  MOV R50, 0xa5c0 ;  /* 0x0000a5c000327802 */ /* 0x000fe40000000f00 */
[----:B------:R-:W-:Y:S05]  /*a5b0*/  CALL.REL.NOINC `($__internal_81_$__cuda_sm70_shflsync_down) ;  /* 0x000004d000007944 */ /* 0x000fea0003c00000 */
        /* <DEDUP_REMOVED lines=8> */
[----:B------:R-:W-:Y:S05]  /*a640*/  CALL.REL.NOINC `($__internal_81_$__cuda_sm70_shflsync_down) ;  /* 0x0000044000007944 */ /* 0x000fea0003c00000 */
[----:B0-----:R-:W-:Y:S01]  /*a650*/  HFMA2.MMA R158, -RZ, RZ, 0, 4.76837158203125e-07 ;  /* 0x00000008ff9e7435 */ /* 0x001fe200000001ff */
[----:B-1----:R-:W-:Y:S02]  /*a660*/  MOV R52, R57 ;  /* 0x0000003900347202 */ /* 0x002fe40000000f00 */
[----:B------:R-:W-:Y:S02]  /*a670*/  MOV R160, R56 ;  /* 0x0000003800a07202 */ /* 0x000fe40000000f00 */
[----:B------:R-:W-:-:S02]  /*a680*/  MOV R54, 0x1f ;  /* 0x0000001f00367802 */ /* 0x000fc40000000f00 */
[----:B------:R-:W-:Y:S02]  /*a690*/  MOV R57, 0xffffffff ;  /* 0xffffffff00397802 */ /* 0x000fe40000000f00 */
[----:B------:R-:W-:Y:S02]  /*a6a0*/  MOV R50, 0xa6c0 ;  /* 0x0000a6c000327802 */ /* 0x000fe40000000f00 */
[----:B------:R-:W-:Y:S05]  /*a6b0*/  CALL.REL.NOINC `($__internal_81_$__cuda_sm70_shflsync_down) ;  /* 0x000003d000007944 */ /* 0x000fea0003c00000 */
        /* <DEDUP_REMOVED lines=9> */
[----:B------:R-:W-:Y:S05]  /*a750*/  CALL.REL.NOINC `($__internal_81_$__cuda_sm70_shflsync_down) ;  /* 0x0000033000007944 */ /* 0x000fea0003c00000 */
[----:B0-----:R-:W-:Y:S01]  /*a760*/  HFMA2.MMA R158, -RZ, RZ, 0, 9.5367431640625e-07 ;  /* 0x00000010ff9e7435 */ /* 0x001fe200000001ff */
[----:B-1----:R-:W-:Y:S02]  /*a770*/  MOV R53, R57 ;  /* 0x0000003900357202 */ /* 0x002fe40000000f00 */
[----:B------:R-:W-:Y:S02]  /*a780*/  MOV R160, R55 ;  /* 0x0000003700a07202 */ /* 0x000fe40000000f00 */
[----:B------:R-:W-:Y:S02]  /*a790*/  MOV R54, 0x1f ;  /* 0x0000001f00367802 */ /* 0x000fe40000000f00 */
[----:B------:R-:W-:Y:S02]  /*a7a0*/  MOV R57, 0xffffffff ;  /* 0xffffffff00397802 */ /* 0x000fe40000000f00 */
[----:B------:R-:W-:-:S02]  /*a7b0*/  MOV R50, 0xa7d0 ;  /* 0x0000a7d000327802 */ /* 0x000fc40000000f00 */
[----:B------:R-:W-:Y:S05]  /*a7c0*/  CALL.REL.NOINC `($__internal_81_$__cuda_sm70_shflsync_down) ;  /* 0x000002c000007944 */ /* 0x000fea0003c00000 */
[----:B-1----:R-:W-:Y:S01]  /*a7d0*/  @!P0 FFMA.FTZ R55, R56, R57, R55 ;  /* 0x0000003938378223 */ /* 0x002fe20000010037 */
[----:B------:R-:W-:Y:S01]  /*a7e0*/  MOV R51, 0x1f ;  /* 0x0000001f00337802 */ /* 0x000fe20000000f00 */
[----:B------:R-:W-:Y:S01]  /*a7f0*/  @!P0 FMUL.FTZ R56, R53, R56 ;  /* 0x0000003835388220 */ /* 0x000fe20000410000 */
[----:B------:R-:W-:Y:S01]  /*a800*/  HFMA2.MMA R53, -RZ, RZ, 0, 0 ;  /* 0x00000000ff357435 */ /* 0x000fe200000001ff */
[----:B------:R-:W-:-:S02]  /*a810*/  MOV R50, 0xffffffff ;  /* 0xffffffff00327802 */ /* 0x000fc40000000f00 */
[----:B------:R-:W-:Y:S02]  /*a820*/  MOV R52, 0xa850 ;  /* 0x0000a85000347802 */ /* 0x000fe40000000f00 */
[----:B0-----:R-:W-:Y:S02]  /*a830*/  MOV R54, R56 ;  /* 0x0000003800367202 */ /* 0x001fe40000000f00 */
[----:B------:R-:W-:Y:S05]  /*a840*/  CALL.REL.NOINC `($__internal_82_$__cuda_sm70_shflsync_idx_p) ;  /* 0x0000028000007944 */ /* 0x000fea0003c00000 */
[----:B------:R-:W-:Y:S01]  /*a850*/  HFMA2.MMA R53, -RZ, RZ, 0, 0 ;  /* 0x00000000ff357435 */ /* 0x000fe200000001ff */
[----:B-1----:R-:W-:Y:S02]  /*a860*/  MOV R149, R51 ;  /* 0x0000003300957202 */ /* 0x002fe40000000f00 */
[----:B------:R-:W-:Y:S02]  /*a870*/  MOV R54, R55 ;  /* 0x0000003700367202 */ /* 0x000fe40000000f00 */
[----:B------:R-:W-:Y:S02]  /*a880*/  MOV R51, 0x1f ;  /* 0x0000001f00337802 */ /* 0x000fe40000000f00 */
[----:B------:R-:W-:Y:S02]  /*a890*/  MOV R50, 0xffffffff ;  /* 0xffffffff00327802 */ /* 0x000fe40000000f00 */
[----:B------:R-:W-:-:S02]  /*a8a0*/  MOV R52, 0xa8c0 ;  /* 0x0000a8c000347802 */ /* 0x000fc40000000f00 */
[----:B------:R-:W-:Y:S05]  /*a8b0*/  CALL.REL.NOINC `($__internal_82_$__cuda_sm70_shflsync_idx_p) ;  /* 0x0000021000007944 */ /* 0x000fea0003c00000 */
[----:B------:R-:W-:Y:S01]  /*a8c0*/  HFMA2.MMA R158, -RZ, RZ, 0, 5.9604644775390625e-08 ;  /* 0x00000001ff9e7435 */ /* 0x000fe200000001ff */
[----:B-1----:R-:W-:-:S02]  /*a8d0*/  MOV R156, R51 ;  /* 0x00000033009c7202 */ /* 0x002fc40000000f00 */
[----:B------:R-:W-:Y:S02]  /*a8e0*/  MOV R160, R56 ;  /* 0x0000003800a07202 */ /* 0x000fe40000000f00 */
[----:B------:R-:W-:Y:S02]  /*a8f0*/  MOV R54, 0x1f ;  /* 0x0000001f00367802 */ /* 0x000fe40000000f00 */
[----:B------:R-:W-:Y:S02]  /*a900*/  MOV R57, 0xffffffff ;  /* 0xffffffff00397802 */ /* 0x000fe40000000f00 */
[----:B------:R-:W-:Y:S02]  /*a910*/  MOV R50, 0xa930 ;  /* 0x0000a93000327802 */ /* 0x000fe40000000f00 */
[----:B------:R-:W-:Y:S05]  /*a920*/  CALL.REL.NOINC `($__internal_81_$__cuda_sm70_shflsync_down) ;  /* 0x0000016000007944 */ /* 0x000fea0003c00000 */
[----:B0-----:R-:W-:Y:S01]  /*a930*/  HFMA2.MMA R158, -RZ, RZ, 0, 5.9604644775390625e-08 ;  /* 0x00000001ff9e7435 */ /* 0x001fe200000001ff */
[----:B-1----:R-:W-:Y:S02]  /*a940*/  MOV R56, R57 ;  /* 0x0000003900387202 */ /* 0x002fe40000000f00 */
[----:B------:R-:W-:Y:S02]  /*a950*/  MOV R160, R55 ;  /* 0x0000003700a07202 */ /* 0x000fe40000000f00 */
[----:B------:R-:W-:-:S02]  /*a960*/  MOV R54, 0x1f ;  /* 0x0000001f00367802 */ /* 0x000fc40000000f00 */
[----:B------:R-:W-:Y:S02]  /*a970*/  MOV R57, 0xffffffff ;  /* 0xffffffff00397802 */ /* 0x000fe40000000f00 */
[----:B------:R-:W-:Y:S02]  /*a980*/  MOV R50, 0xa9a0 ;  /* 0x0000a9a000327802 */ /* 0x000fe40000000f00 */
[----:B------:R-:W-:Y:S05]  /*a990*/  CALL.REL.NOINC `($__internal_81_$__cuda_sm70_shflsync_down) ;  /* 0x000000f000007944 */ /* 0x000fea0003c00000 */
[----:B------:R-:W-:Y:S01]  /*a9a0*/  HFMA2.MMA R53, -RZ, RZ, 0, 0 ;  /* 0x00000000ff357435 */ /* 0x000fe200000001ff */
[----:B0-----:R-:W-:Y:S02]  /*a9b0*/  MOV R54, R48 ;  /* 0x0000003000367202 */ /* 0x001fe40000000f00 */
[----:B------:R-:W-:Y:S02]  /*a9c0*/  MOV R51, 0x1f ;  /* 0x0000001f00337802 */ /* 0x000fe40000000f00 */
[----:B------:R-:W-:Y:S02]  /*a9d0*/  MOV R50, 0xffffffff ;  /* 0xffffffff00327802 */ /* 0x000fe40000000f00 */
[----:B------:R-:W-:Y:S02]  /*a9e0*/  MOV R52, 0xaa00 ;  /* 0x0000aa0000347802 */ /* 0x000fe40000000f00 */
[----:B-1----:R-:W-:Y:S05]  /*a9f0*/  CALL.REL.NOINC `($__internal_82_$__cuda_sm70_shflsync_idx_p) ;  /* 0x000000d000007944 */ /* 0x002fea0003c00000 */
        /* <DEDUP_REMOVED lines=9> */
        .weak           $__internal_81_$__cuda_sm70_shflsync_down
        .type           $__internal_81_$__cuda_sm70_shflsync_down,@function
        .size           $__internal_81_$__cuda_sm70_shflsync_down,($__internal_82_$__cuda_sm70_shflsync_idx_p - $__internal_81_$__cuda_sm70_shflsync_down)
$__internal_81_$__cuda_sm70_shflsync_down:
[----:B------:R-:W-:Y:S01]  /*aa90*/  HFMA2.MMA R51, -RZ, RZ, 0, 0 ;  /* 0x00000000ff337435 */ /* 0x000fe200000001ff */
[----:B------:R-:W-:Y:S04]  /*aaa0*/  WARPSYNC R57 ;  /* 0x0000003900007348 */ /* 0x000fe80003800000 */
[----:B------:R0:W1:Y:S01]  /*aab0*/  SHFL.DOWN PT, R57, R160, R158, R54 ;  /* 0x0800009ea0397389 */ /* 0x00006200000e0036 */
[----:B------:R-:W-:Y:S05]  /*aac0*/  RET.REL.NODEC R50 `(_Z25selective_scan_bwd_kernelI32Selective_Scan_bwd_kernel_traitsILi128ELi16ELb1ELb1ELb0ELb1ELb1EN3c108BFloat16EfEEv12SSMParamsBwd) ;  /* 0xffff553032007950 */ /* 0x000fea0003c3ffff */
        .weak           $__internal_82_$__cuda_sm70_shflsync_idx_p
        .type           $__internal_82_$__cuda_sm70_shflsync_idx_p,@function
        .size           $__internal_82_$__cuda_sm70_shflsync_idx_p,($__internal_83_$__cuda_sm70_shflsync_up - $__internal_82_$__cuda_sm70_shflsync_idx_p)
$__internal_82_$__cuda_sm70_shflsync_idx_p:
[----:B------:R-:W-:Y:S04]  /*aad0*/  WARPSYNC R50 ;  /* 0x0000003200007348 */ /* 0x000fe80003800000 */
[----:B------:R0:W1:Y:S02]  /*aae0*/  SHFL.IDX PT, R51, R54, R53, R51 ;  /* 0x0000003536337389 */ /* 0x00006400000e0033 */
[----:B0-----:R-:W-:-:S04]  /*aaf0*/  MOV R53, 0x0 ;  /* 0x0000000000357802 */ /* 0x001fc80000000f00 */
[----:B------:R-:W-:Y:S05]  /*ab00*/  RET.REL.NODEC R52 `(_Z25selective_scan_bwd_kernelI32Selective_Scan_bwd_kernel_traitsILi128ELi16ELb1ELb1ELb0ELb1ELb1EN3c108BFloat16EfEEv12SSMParamsBwd) ;  /* 0xffff54f034007950 */ /* 0x000fea0003c3ffff */
        .weak           $__internal_83_$__cuda_sm70_shflsync_up
        .type           $__internal_83_$__cuda_sm70_shflsync_up,@function
        .size           $__internal_83_$__cuda_sm70_shflsync_up,(.L_x_8895 - $__internal_83_$__cuda_sm70_shflsync_up)
$__internal_83_$__cuda_sm70_shflsync_up:
[----:B------:R-:W-:Y:S01]  /*ab10*/  HFMA2.MMA R49, -RZ, RZ, 0, 0 ;  /* 0x00000000ff317435 */ /* 0x000fe200000001ff */
[----:B------:R-:W-:Y:S04]  /*ab20*/  WARPSYNC R52 ;  /* 0x0000003400007348 */ /* 0x000fe80003800000 */
[----:B------:R0:W1:Y:S01]  /*ab30*/  SHFL.UP PT, R53, R160, R54, R53 ;  /* 0x04000036a0357389 */ /* 0x00006200000e0035 */
[----:B------:R-:W-:Y:S05]  /*ab40*/  RET.REL.NODEC R48 `(_Z25selective_scan_bwd_kernelI32Selective_Scan_bwd_kernel_traitsILi128ELi16ELb1ELb1ELb0ELb1ELb1EN3c108BFloat16EfEEv12SSMParamsBwd) ;  /* 0xffff54b030007950 */ /* 0x000fea0003c3ffff */
.L_x_2074:
        /* <DEDUP_REMOVED lines=11> */
.L_x_8895:


//--------------------- .text._Z25selective_scan_bwd_kernelI32Selective_Scan_bwd_kernel_traitsILi128ELi16ELb1ELb1ELb1ELb0ELb0EN3c108BFloat16EfEEv12SSMParamsBwd --------------------------
	.section	.text._Z25selective_scan_bwd_kernelI32Selective_Scan_bwd_kernel_traitsILi128ELi16ELb1ELb1ELb1ELb0ELb0EN3c108BFloat16EfEEv12SSMParamsBwd,"ax",@progbits
	.sectioninfo	@"SHI_REGISTERS=168"
	.align	128
        .global         _Z25selective_scan_bwd_kernelI32Selective_Scan_bwd_kernel_traitsILi128ELi16ELb1ELb1ELb1ELb0ELb0EN3c108BFloat16EfEEv12SSMParamsBwd
        .type           _Z25selective_scan_bwd_kernelI32Selective_Scan_bwd_kernel_traitsILi128ELi16ELb1ELb1ELb1ELb0ELb0EN3c108BFloat16EfEEv12SSMParamsBwd,@function
        .size           _Z25selective_scan_bwd_kernelI32Selective_Scan_bwd_kernel_traitsILi128ELi16ELb1ELb1ELb1ELb0ELb0EN3c108BFloat16EfEEv12SSMParamsBwd,(.L_x_8898 - _Z25selective_scan_bwd_kernelI32Selective_Scan_bwd_kernel_traitsILi128ELi16ELb1ELb1ELb1ELb0ELb0EN3c108BFloat16EfEEv12SSMParamsBwd)
        .other          _Z25selective_scan_bwd_kernelI32Selective_Scan_bwd_kernel_traitsILi128ELi16ELb1ELb1ELb1ELb0ELb0EN3c108BFloat16EfEEv12SSMParamsBwd,@"STO_CUDA_ENTRY STV_DEFAULT"
_Z25selective_scan_bwd_kernelI32Selective_Scan_bwd_kernel_traitsILi128ELi16ELb1ELb1ELb1ELb0ELb0EN3c108BFloat16EfEEv12SSMParamsBwd:
.text._Z25selective_scan_bwd_kernelI32Selective_Scan_bwd_kernel_traitsILi128ELi16ELb1ELb1ELb1ELb0ELb0EN3c108BFloat16EfEEv12SSMParamsBwd:
        /* <DEDUP_REMOVED lines=28> */
[----:B------:R-:W-:Y:S01]  /*01c0*/  ULDC.64 UR6, c[0x0][0x1d0] ;  /* 0x0000740000067ab9 */ /* 0x000fe20000000a00 */
[----:B------:R-:W2:Y:S04]  /*01d0*/  @P0 LDG.E R2, [R2.64] ;  /* 0x0000001e02020981 */ /* 0x000ea8000c1e1900 */
[----:B------:R-:W3:Y:S01]  /*01e0*/  @P1 LDG.E R4, [R4.64] ;  /* 0x0000001e04041981 */ /* 0x000ee2000c1e1900 */
[----:B-1----:R-:W-:Y:S01]  /*01f0*/  USHF.R.S32.HI UR27, URZ, 0x1f, UR26 ;  /* 0x0000001f3f1b7899 */ /* 0x002fe2000801141a */
[----:B------:R-:W-:Y:S01]  /*0200*/  HFMA2.MMA R99, -RZ, RZ, 0, 0 ;  /* 0x00000000ff637435 */ /* 0x000fe200000001ff */
[----:B------:R-:W-:Y:S01]  /*0210*/  UISETP.NE.U32.AND UP0, UPT, URZ, UR4, UPT ;  /* 0x000000043f00728c */ /* 0x000fe2000bf05070 */
[----:B------:R-:W-:Y:S01]  /*0220*/  MOV R97, RZ ;  /* 0x000000ff00617202 */ /* 0x000fe20000000f00 */
[----:B------:R-:W-:-:S02]  /*0230*/  UIMAD UR4, UR27, UR6, URZ ;  /* 0x000000061b0472a4 */ /* 0x000fc4000f8e023f */
[----:B------:R-:W-:Y:S02]  /*0240*/  UIMAD.WIDE.U32 UR14, UR26, UR6, URZ ;  /* 0x000000061a0e72a5 */ /* 0x000fe4000f8e003f */
[----:B------:R-:W-:Y:S02]  /*0250*/  UIMAD UR4, UR26, UR7, UR4 ;  /* 0x000000071a0472a4 */ /* 0x000fe4000f8e0204 */
[----:B------:R-:W-:Y:S02]  /*0260*/  UISETP.NE.AND.EX UP0, UPT, URZ, UR5, UPT, UP0 ;  /* 0x000000053f00728c */ /* 0x000fe4000bf05300 */
[----:B------:R-:W-:Y:S02]  /*0270*/  ULDC.64 UR6, c[0x0][0x1e0] ;  /* 0x0000780000067ab9 */ /* 0x000fe40000000a00 */
[----:B------:R-:W-:Y:S01]  /*0280*/  UIMAD UR5, UR27, UR6, URZ ;  /* 0x000000061b0572a4 */ /* 0x000fe2000f8e023f */
[----:B0-----:R-:W0:Y:S01]  /*0290*/  I2F.RP R0, UR38 ;  /* 0x0000002600007d06 */ /* 0x001e220008209400 */
[----:B------:R-:W-:-:S02]  /*02a0*/  UISETP.NE.U32.AND UP1, UPT, URZ, UR24, UPT ;  /* 0x000000183f00728c */ /* 0x000fc4000bf25070 */
[----:B------:R-:W-:Y:S02]  /*02b0*/  UIMAD UR28, UR26, UR7, UR5 ;  /* 0x000000071a1c72a4 */ /* 0x000fe4000f8e0205 */
[----:B------:R-:W-:Y:S02]  /*02c0*/  UISETP.NE.AND.EX UP1, UPT, URZ, UR25, UPT, UP1 ;  /* 0x000000193f00728c */ /* 0x000fe4000bf25310 */
[----:B------:R-:W-:Y:S02]  /*02d0*/  UISETP.NE.U32.AND UP2, UPT, URZ, UR32, UPT ;  /* 0x000000203f00728c */ /* 0x000fe4000bf45070 */
[----:B------:R-:W-:Y:S02]  /*02e0*/  UMOV UR34, URZ ;  /* 0x0000003f00227c82 */ /* 0x000fe40008000000 */
[----:B------:R-:W-:Y:S02]  /*02f0*/  UISETP.NE.AND.EX UP2, UPT, URZ, UR33, UPT, UP2 ;  /* 0x000000213f00728c */ /* 0x000fe4000bf45320 */
[----:B------:R-:W-:-:S02]  /*0300*/  UMOV UR35, URZ ;  /* 0x0000003f00237c82 */ /* 0x000fc40008000000 */
[----:B------:R-:W-:Y:S01]  /*0310*/  UMOV UR36, URZ ;  /* 0x0000003f00247c82 */ /* 0x000fe20008000000 */
[----:B0-----:R-:W0:Y:S01]  /*0320*/  MUFU.RCP R0, R0 ;  /* 0x0000000000007308 */ /* 0x001e220000001000 */
[----:B------:R-:W-:Y:S02]  /*0330*/  @UP1 ULEA UR34, UP3, UR10, UR24, 0x2 ;  /* 0x000000180a221291 */ /* 0x000fe4000f86103f */
[----:B------:R-:W-:Y:S02]  /*0340*/  UIADD3 UR15, UR15, UR4, URZ ;  /* 0x000000040f0f7290 */ /* 0x000fe4000fffe03f */
[----:B------:R-:W-:Y:S02]  /*0350*/  @UP1 ULEA.HI.X UR35, UR10, UR25, UR11, 0x2, UP3 ;  /* 0x000000190a231291 */ /* 0x000fe400098f140b */
[----:B------:R-:W-:Y:S02]  /*0360*/  @UP2 ULEA UR36, UP1, UR10, UR32, 0x2 ;  /* 0x000000200a242291 */ /* 0x000fe4000f82103f */
[----:B------:R-:W-:-:S02]  /*0370*/  ULDC.64 UR24, c[0x0][0x1d8] ;  /* 0x0000760000187ab9 */ /* 0x000fc40000000a00 */
[----:B------:R-:W-:Y:S02]  /*0380*/  UMOV UR37, URZ ;  /* 0x0000003f00257c82 */ /* 0x000fe40008000000 */
[----:B------:R-:W-:Y:S02]  /*0390*/  UMOV UR4, URZ ;  /* 0x0000003f00047c82 */ /* 0x000fe40008000000 */
[----:B------:R-:W-:Y:S01]  /*03a0*/  @UP2 ULEA.HI.X UR37, UR10, UR33, UR11, 0x2, UP1 ;  /* 0x000000210a252291 */ /* 0x000fe200088f140b */
[----:B0-----:R-:W-:Y:S01]  /*03b0*/  IADD3 R0, R0, 0xffffffe, RZ ;  /* 0x0ffffffe00007810 */ /* 0x001fe20007ffe0ff */
[----:B------:R-:W-:Y:S02]  /*03c0*/  UIMAD UR22, UR11, UR24, URZ ;  /* 0x000000180b1672a4 */ /* 0x000fe4000f8e023f */
[----:B------:R-:W-:Y:S02]  /*03d0*/  UIMAD.WIDE.U32 UR14, UR10, UR24, UR14 ;  /* 0x000000180a0e72a5 */ /* 0x000fe4000f8e000e */
[----:B------:R-:W-:Y:S01]  /*03e0*/  UIMAD UR22, UR10, UR25, UR22 ;  /* 0x000000190a1672a4 */ /* 0x000fe2000f8e0216 */
[----:B------:R-:W0:Y:S01]  /*03f0*/  F2I.FTZ.U32.TRUNC.NTZ R0, R0 ;  /* 0x0000000000007305 */ /* 0x000e22000021f000 */
[----:B------:R-:W-:-:S02]  /*0400*/  UIMAD.WIDE.U32 UR16, UR26, UR6, URZ ;  /* 0x000000061a1072a5 */ /* 0x000fc4000f8e003f */
[----:B------:R-:W-:Y:S02]  /*0410*/  UIMAD UR12, UR27, UR8, URZ ;  /* 0x000000081b0c72a4 */ /* 0x000fe4000f8e023f */
[----:B------:R-:W-:Y:S02]  /*0420*/  ULDC.64 UR6, c[0x0][0x278] ;  /* 0x00009e0000067ab9 */ /* 0x000fe40000000a00 */
[----:B------:R-:W-:Y:S02]  /*0430*/  UIMAD UR23, UR27, UR6, URZ ;  /* 0x000000061b1772a4 */ /* 0x000fe4000f8e023f */
[----:B------:R-:W-:Y:S02]  /*0440*/  UIMAD UR13, UR27, UR20, URZ ;  /* 0x000000141b0d72a4 */ /* 0x000fe4000f8e023f */
[----:B------:R-:W-:Y:S02]  /*0450*/  UIMAD.WIDE.U32 UR18, UR26, UR6, URZ ;  /* 0x000000061a1272a5 */ /* 0x000fe4000f8e003f */
[----:B------:R-:W-:-:S02]  /*0460*/  UIMAD UR23, UR26, UR7, UR23 ;  /* 0x000000071a1772a4 */ /* 0x000fc4000f8e0217 */
[----:B------:R-:W-:Y:S01]  /*0470*/  UIMAD.WIDE.U32 UR6, UR26, UR8, URZ ;  /* 0x000000081a0672a5 */ /* 0x000fe2000f8e003f */
[----:B0-----:R0:W1:Y:S01]  /*0480*/  R2UR UR5, R0 ;  /* 0x00000000000573c2 */ /* 0x00106200000e0000 */
[----:B------:R-:W-:Y:S02]  /*0490*/  UIMAD UR12, UR26, UR9, UR12 ;  /* 0x000000091a0c72a4 */ /* 0x000fe4000f8e020c */
[----:B------:R-:W-:Y:S02]  /*04a0*/  UIMAD.WIDE.U32 UR8, UR26, UR20, URZ ;  /* 0x000000141a0872a5 */ /* 0x000fe4000f8e003f */
[----:B------:R-:W-:Y:S02]  /*04b0*/  UIMAD UR13, UR26, UR21, UR13 ;  /* 0x000000151a0d72a4 */ /* 0x000fe4000f8e020d */
[----:B------:R-:W-:Y:S01]  /*04c0*/  UIADD3 UR19, UR19, UR23, URZ ;  /* 0x0000001713137290 */ /* 0x000fe2000fffe03f */
[----:B0-----:R-:W-:Y:S01]  /*04d0*/  IABS R0, UR10 ;  /* 0x0000000a00007c13 */ /* 0x001fe20008000000 */
[----:B------:R-:W-:-:S02]  /*04e0*/  ULDC.64 UR20, c[0x0][0x1e8] ;  /* 0x00007a0000147ab9 */ /* 0x000fc40000000a00 */
[----:B------:R-:W-:Y:S01]  /*04f0*/  UIMAD UR39, UR11, UR20, URZ ;  /* 0x000000140b2772a4 */ /* 0x000fe2000f8e023f */
[----:B------:R-:W0:Y:S01]  /*0500*/  R2UR UR29, R0 ;  /* 0x00000000001d73c2 */ /* 0x000e2200000e0000 */
[----:B------:R-:W-:Y:S02]  /*0510*/  ULDC UR41, c[0x0][0x178] ;  /* 0x00005e0000297ab9 */ /* 0x000fe40000000800 */
[----:B------:R-:W-:Y:S02]  /*0520*/  ULOP3.LUT UR40, UR10, UR41, URZ, 0x3c, !UPT ;  /* 0x000000290a287292 */ /* 0x000fe4000f8e3c3f */
[----:B------:R-:W-:Y:S02]  /*0530*/  UIADD3 UR9, UR9, UR13, URZ ;  /* 0x0000000d09097290 */ /* 0x000fe4000fffe03f */
[----:B-1----:R-:W-:-:S04]  /*0540*/  UIADD3 UR32, URZ, -UR5, URZ ;  /* 0x800000053f207290 */ /* 0x002fc8000fffe03f */
[----:B------:R-:W-:-:S04]  /*0550*/  UIMAD UR32, UR32, UR38, URZ ;  /* 0x00000026202072a4 */ /* 0x000fc8000f8e023f */
[----:B------:R-:W-:Y:S02]  /*0560*/  UIMAD.WIDE.U32 UR32, UR5, UR32, UR4 ;  /* 0x00000020052072a5 */ /* 0x000fe4000f8e0004 */
[----:B------:R-:W-:Y:S02]  /*0570*/  UIADD3 UR5, UR17, UR28, URZ ;  /* 0x0000001c11057290 */ /* 0x000fe4000fffe03f */
[----:B0-----:R-:W-:Y:S02]  /*0580*/  UIMAD.WIDE.U32 UR24, UR33, UR29, URZ ;  /* 0x0000001d211872a5 */ /* 0x001fe4000f8e003f */
[----:B------:R-:W-:Y:S02]  /*0590*/  UMOV UR4, UR16 ;  /* 0x0000001000047c82 */ /* 0x000fe40008000000 */
[----:B------:R-:W-:Y:S02]  /*05a0*/  UIMAD UR17, UR10, UR21, UR39 ;  /* 0x000000150a1172a4 */ /* 0x000fe4000f8e0227 */
[----:B------:R-:W-:-:S02]  /*05b0*/  ULDC UR32, c[0x0][0x174] ;  /* 0x00005d0000207ab9 */ /* 0x000fc40000000800 */
[----:B------:R-:W-:Y:S02]  /*05c0*/  UMOV UR33, UR25 ;  /* 0x0000001900217c82 */ /* 0x000fe40008000000 */
[----:B------:R-:W-:Y:S02]  /*05d0*/  UIADD3 UR16, -UR33, URZ, URZ ;  /* 0x0000003f21107290 */ /* 0x000fe4000fffe13f */
[----:B------:R-:W-:Y:S02]  /*05e0*/  UIMAD.WIDE.U32 UR20, UR10, UR20, UR4 ;  /* 0x000000140a1472a5 */ /* 0x000fe4000f8e0004 */
[----:B------:R-:W-:Y:S02]  /*05f0*/  UIMAD UR29, UR38, UR16, UR29 ;  /* 0x00000010261d72a4 */ /* 0x000fe4000f8e021d */
[----:B------:R-:W-:Y:S02]  /*0600*/  ULDC.64 UR4, c[0x0][0x280] ;  /* 0x0000a00000047ab9 */ /* 0x000fe40000000a00 */
[----:B------:R-:W-:-:S02]  /*0610*/  UISETP.GT.U32.AND UP1, UPT, UR38, UR29, UPT ;  /* 0x0000001d2600728c */ /* 0x000fc4000bf24070 */
[----:B------:R-:W-:Y:S02]  /*0620*/  USHF.L.U32 UR28, UR32, 0xb, URZ ;  /* 0x0000000b201c7899 */ /* 0x000fe4000800063f */
[----:B------:R-:W-:Y:S02]  /*0630*/  UIMAD UR23, UR11, UR4, URZ ;  /* 0x000000040b1772a4 */ /* 0x000fe4000f8e023f */
[----:B------:R-:W-:Y:S02]  /*0640*/  UIADD3 UR16, UR28, -0x800, URZ ;  /* 0xfffff8001c107890 */ /* 0x000fe4000fffe03f */
[----:B------:R-:W-:Y:S02]  /*0650*/  UIMAD UR39, UR10, UR5, UR23 ;  /* 0x000000050a2772a4 */ /* 0x000fe4000f8e0217 */
[----:B------:R-:W-:Y:S02]  /*0660*/  UIMAD.WIDE.U32 UR4, UR10, UR4, UR18 ;  /* 0x000000040a0472a5 */ /* 0x000fe4000f8e0012 */
[----:B------:R-:W-:-:S02]  /*0670*/  @!UP1 UIADD3 UR29, UR29, -UR38, URZ ;  /* 0x800000261d1d9290 */ /* 0x000fc4000fffe03f */
[----:B------:R-:W-:Y:S02]  /*0680*/  USHF.R.S32.HI UR19, URZ, 0x1f, UR16 ;  /* 0x0000001f3f137899 */ /* 0x000fe40008011410 */
[----:B------:R-:W-:Y:S02]  /*0690*/  UIADD3 UR18, UP2, UR16, UR14, URZ ;  /* 0x0000000e10127290 */ /* 0x000fe4000ff5e03f */
[----:B------:R-:W-:Y:S02]  /*06a0*/  UISETP.GE.U32.AND UP3, UPT, UR29, UR38, UPT ;  /* 0x000000261d00728c */ /* 0x000fe4000bf66070 */
[----:B------:R-:W-:Y:S02]  /*06b0*/  ULDC.64 UR24, c[0x0][0x240] ;  /* 0x0000900000187ab9 */ /* 0x000fe40000000a00 */
[----:B------:R-:W-:Y:S02]  /*06c0*/  UIADD3.X UR15, UR19, UR15, UR22, UP2, !UPT ;  /* 0x0000000f130f7290 */ /* 0x000fe400097fe416 */
[----:B------:R-:W-:-:S02]  /*06d0*/  ULEA UR14, UP2, UR18, UR24, 0x1 ;  /* 0x00000018120e7291 */ /* 0x000fc4000f84083f */
[----:B------:R-:W-:Y:S02]  /*06e0*/  UIADD3 UR20, UP4, UR16, UR20, URZ ;  /* 0x0000001410147290 */ /* 0x000fe4000ff9e03f */
[----:B------:R-:W-:Y:S02]  /*06f0*/  @!UP1 UIADD3 UR33, UR33, 0x1, URZ ;  /* 0x0000000121219890 */ /* 0x000fe4000fffe03f */
[----:B------:R-:W-:Y:S02]  /*0700*/  ULEA.HI.X UR15, UR18, UR25, UR15, 0x1, UP2 ;  /* 0x00000019120f7291 */ /* 0x000fe400090f0c0f */
[----:B------:R-:W-:Y:S02]  /*0710*/  UISETP.GE.AND UP2, UPT, UR40, URZ, UPT ;  /* 0x0000003f2800728c */ /* 0x000fe4000bf46270 */
[----:B------:R-:W-:Y:S02]  /*0720*/  ULDC.64 UR22, c[0x0][0x248] ;  /* 0x0000920000167ab9 */ /* 0x000fe40000000a00 */
[----:B------:R-:W-:-:S02]  /*0730*/  UISETP.NE.AND UP1, UPT, URZ, UR41, UPT ;  /* 0x000000293f00728c */ /* 0x000fc4000bf25270 */
[----:B------:R-:W-:Y:S02]  /*0740*/  UIADD3.X UR17, UR19, UR21, UR17, UP4, !UPT ;  /* 0x0000001513117290 */ /* 0x000fe4000a7fe411 */
[----:B------:R-:W-:Y:S02]  /*0750*/  @UP3 UIADD3 UR33, UR33, 0x1, URZ ;  /* 0x0000000121213890 */ /* 0x000fe4000fffe03f */
[----:B------:R-:W-:-:S04]  /*0760*/  ULEA UR18, UP4, UR20, UR22, 0x1 ;  /* 0x0000001614127291 */ /* 0x000fc8000f88083f */
[----:B------:R-:W-:Y:S02]  /*0770*/  ULEA.HI.X UR17, UR20, UR23, UR17, 0x1, UP4 ;  /* 0x0000001714117291 */ /* 0x000fe4000a0f0c11 */
[----:B------:R-:W-:Y:S02]  /*0780*/  UIADD3 UR23, UR7, UR12, URZ ;  /* 0x0000000c07177290 */ /* 0x000fe4000fffe03f */
[----:B------:R-:W-:Y:S02]  /*0790*/  ULDC.64 UR20, c[0x0][0x308] ;  /* 0x0000c20000147ab9 */ /* 0x000fe40000000a00 */
[----:B------:R-:W-:Y:S02]  /*07a0*/  UMOV UR12, UR33 ;  /* 0x00000021000c7c82 */ /* 0x000fe40008000000 */
        /* <DEDUP_REMOVED lines=8> */
[----:B------:R-:W-:-:S03]  /*0830*/  ULEA.HI.X UR20, UR22, UR21, UR24, 0x1, UP1 ;  /* 0x0000001516147291 */ /* 0x000fc600088f0c18 */
[----:B------:R-:W-:Y:S02]  /*0840*/  UMOV UR22, UR6 ;  /* 0x0000000600167c82 */ /* 0x000fe40008000000 */
[----:B------:R-:W-:Y:S02]  /*0850*/  UIMAD.WIDE.U32 UR22, UR12, UR4, UR22 ;  /* 0x000000040c1672a5 */ /* 0x000fe4000f8e0016 */
[----:B------:R-:W-:Y:S02]  /*0860*/  UIMAD UR6, UR12, UR5, UR25 ;  /* 0x000000050c0672a4 */ /* 0x000fe4000f8e0219 */
[----:B------:R-:W-:Y:S02]  /*0870*/  UIADD3 UR21, UP1, UR16, UR22, URZ ;  /* 0x0000001610157290 */ /* 0x000fe4000ff3e03f */
[----:B------:R-:W-:Y:S02]  /*0880*/  ULDC.64 UR24, c[0x0][0x1c8] ;  /* 0x0000720000187ab9 */ /* 0x000fe40000000a00 */
[----:B------:R-:W-:-:S02]  /*0890*/  UIADD3 UR22, UR23, UR6, URZ ;  /* 0x0000000617167290 */ /* 0x000fc4000fffe03f */
[----:B------:R-:W-:Y:S02]  /*08a0*/  ULDC.64 UR4, c[0x0][0x228] ;  /* 0x00008a0000047ab9 */ /* 0x000fe40000000a00 */
[----:B------:R-:W-:Y:S02]  /*08b0*/  UIMAD UR13, UR29, UR24, URZ ;  /* 0x000000181d0d72a4 */ /* 0x000fe4000f8e023f */
[----:B------:R-:W-:Y:S02]  /*08c0*/  ULEA UR6, UP2, UR21, UR4, 0x1 ;  /* 0x0000000415067291 */ /* 0x000fe4000f84083f */
[----:B------:R-:W-:Y:S02]  /*08d0*/  UIADD3.X UR4, UR19, UR22, URZ, UP1, !UPT ;  /* 0x0000001613047290 */ /* 0x000fe40008ffe43f */
[----:B------:R-:W-:Y:S02]  /*08e0*/  UIMAD.WIDE.U32 UR22, UR12, UR24, UR8 ;  /* 0x000000180c1672a5 */ /* 0x000fe4000f8e0008 */
[----:B------:R-:W-:-:S02]  /*08f0*/  UIMAD UR13, UR12, UR25, UR13 ;  /* 0x000000190c0d72a4 */ /* 0x000fc4000f8e020d */
[----:B------:R-:W-:Y:S02]  /*0900*/  UIADD3 UR16, UP1, UR16, UR22, URZ ;  /* 0x0000001610107290 */ /* 0x000fe4000ff3e03f */
[----:B------:R-:W-:Y:S02]  /*0910*/  UIADD3 UR23, UR23, UR13, URZ ;  /* 0x0000000d17177290 */ /* 0x000fe4000fffe03f */
[----:B------:R-:W-:Y:S02]  /*0920*/  ULDC.64 UR8, c[0x0][0x230] ;  /* 0x00008c0000087ab9 */ /* 0x000fe40000000a00 */
[----:B------:R-:W-:Y:S02]  /*0930*/  ULEA.HI.X UR21, UR21, UR5, UR4, 0x1, UP2 ;  /* 0x0000000515157291 */ /* 0x000fe400090f0c04 */
[----:B------:R-:W-:Y:S02]  /*0940*/  ULDC UR24, c[0x0][0x164] ;  /* 0x0000590000187ab9 */ /* 0x000fe40000000800 */
[----:B------:R-:W-:-:S02]  /*0950*/  ULEA UR22, UP2, UR16, UR8, 0x1 ;  /* 0x0000000810167291 */ /* 0x000fc4000f84083f */
[----:B------:R-:W-:Y:S02]  /*0960*/  UIADD3.X UR23, UR19, UR23, URZ, UP1, !UPT ;  /* 0x0000001713177290 */ /* 0x000fe40008ffe43f */
[----:B------:R-:W-:Y:S02]  /*0970*/  @UP0 UIMAD UR8, UR26, UR24, UR10 ;  /* 0x000000181a0802a4 */ /* 0x000fe4000f8e020a */
[----:B------:R-:W-:Y:S02]  /*0980*/  UISETP.GE.AND UP1, UPT, UR32, 0x1, UPT ;  /* 0x000000012000788c */ /* 0x000fe4000bf26270 */
[----:B------:R-:W-:Y:S02]  /*0990*/  UMOV UR4, URZ ;  /* 0x0000003f00047c82 */ /* 0x000fe40008000000 */
[----:B------:R-:W-:Y:S02]  /*09a0*/  @UP0 UIMAD UR8, UR8, UR32, URZ ;  /* 0x00000020080802a4 */ /* 0x000fe4000f8e023f */
[----:B------:R-:W-:-:S02]  /*09b0*/  ULEA.HI.X UR23, UR16, UR9, UR23, 0x1, UP2 ;  /* 0x0000000910177291 */ /* 0x000fc400090f0c17 */
[----:B------:R-:W-:Y:S02]  /*09c0*/  ULDC.64 UR32, c[0x0][0x260] ;  /* 0x0000980000207ab9 */ /* 0x000fe40000000a00 */
[----:B------:R-:W-:Y:S02]  /*09d0*/  ULDC UR9, c[0x0][0x16c] ;  /* 0x00005b0000097ab9 */ /* 0x000fe40000000800 */
[----:B------:R-:W-:Y:S02]  /*09e0*/  @UP0 UIMAD UR8, UR8, UR9, URZ ;  /* 0x00000009080802a4 */ /* 0x000fe4000f8e023f */
[----:B------:R-:W-:Y:S02]  /*09f0*/  UMOV UR5, URZ ;  /* 0x0000003f00057c82 */ /* 0x000fe40008000000 */
[----:B------:R-:W-:Y:S02]  /*0a00*/  @UP0 UMOV UR9, 0x8 ;  /* 0x0000000800090882 */ /* 0x000fe40000000000 */
[----:B------:R-:W-:-:S07]  /*0a10*/  @UP0 UIMAD.WIDE UR32, UR8, UR9, UR32 ;  /* 0x00000009082002a5 */ /* 0x000fce000f8e0220 */
[----:B------:R-:W-:Y:S02]  /*0a20*/  @!UP0 UMOV UR32, URZ ;  /* 0x0000003f00208c82 */ /* 0x000fe40008000000 */
[----:B------:R-:W-:Y:S01]  /*0a30*/  @!UP0 UMOV UR33, URZ ;  /* 0x0000003f00218c82 */ /* 0x000fe20008000000 */
[----:B--2---:R0:W1:Y:S01]  /*0a40*/  @P0 R2UR UR4, R2 ;  /* 0x00000000020403c2 */ /* 0x00406200000e0000 */
[----:B------:R-:W-:-:S07]  /*0a50*/  PLOP3.LUT P0, PT, PT, PT, UP1, 0x80, 0x0 ;  /* 0x000000000000781c */ /* 0x000fce0003f0f018 */
[----:B---3--:R0:W2:Y:S06]  /*0a60*/  @P1 R2UR UR5, R4 ;  /* 0x00000000040513c2 */ /* 0x0080ac00000e0000 */
[----:B------:R-:W-:Y:S05]  /*0a70*/  @!P0 BRA `(.L_x_2075) ;  /* 0x0000504000008947 */ /* 0x000fea0003800000 */
[----:B------:R-:W3:Y:S01]  /*0a80*/  S2R R98, SR_TID.X ;  /* 0x0000000000627919 */ /* 0x000ee20000002100 */
[----:B------:R-:W-:Y:S01]  /*0a90*/  MOV R97, RZ ;  /* 0x000000ff00617202 */ /* 0x000fe20000000f00 */
[----:B------:R-:W-:Y:S01]  /*0aa0*/  UMOV UR19, UR20 ;  /* 0x0000001400137c82 */ /* 0x000fe20008000000 */
[----:B------:R-:W-:Y:S01]  /*0ab0*/  MOV R99, RZ ;  /* 0x000000ff00637202 */ /* 0x000fe20000000f00 */
[----:B------:R-:W4:Y:S01]  /*0ac0*/  S2R R96, SR_LANEID ;  /* 0x0000000000607919 */ /* 0x000f220000000000 */
[----:B------:R-:W-:-:S02]  /*0ad0*/  UMOV UR16, UR18 ;  /* 0x0000001200107c82 */ /* 0x000fc40008000000 */
[----:B------:R-:W-:Y:S02]  /*0ae0*/  UMOV UR20, UR6 ;  /* 0x0000000600147c82 */ /* 0x000fe40008000000 */
[----:B------:R-:W-:Y:S02]  /*0af0*/  ULDC UR13, c[0x0][0x174] ;  /* 0x00005d00000d7ab9 */ /* 0x000fe40000000800 */
[----:B------:R-:W-:Y:S02]  /*0b00*/  UMOV UR18, UR7 ;  /* 0x0000000700127c82 */ /* 0x000fe40008000000 */
[----:B------:R-:W-:Y:S01]  /*0b10*/  UMOV UR6, URZ ;  /* 0x0000003f00067c82 */ /* 0x000fe20008000000 */
[----:B---3--:R-:W-:-:S04]  /*0b20*/  SHF.R.S32.HI R3, RZ, 0x1f, R98 ;  /* 0x0000001fff037819 */ /* 0x008fc80000011462 */
[----:B------:R-:W-:-:S04]  /*0b30*/  LEA.HI R3, R3, R98, RZ, 0x5 ;  /* 0x0000006203037211 */ /* 0x000fc800078f28ff */
[----:B----4-:R-:W-:Y:S02]  /*0b40*/  SHF.R.S32.HI R95, RZ, 0x5, R3 ;  /* 0x00000005ff5f7819 */ /* 0x010fe40000011403 */
.L_x_2126:
[----:B------:R-:W-:Y:S01]  /*0b50*/  BAR.SYNC.DEFER_BLOCKING 0x0 ;  /* 0x0000000000007b1d */ /* 0x000fe20000010000 */
[----:B------:R-:W-:Y:S02]  /*0b60*/  SHF.L.U32 R0, R98, 0x1, RZ ;  /* 0x0000000162007819 */ /* 0x000fe400000006ff */
[----:B0-----:R-:W-:Y:S02]  /*0b70*/  MOV R2, UR14 ;  /* 0x0000000e00027c02 */ /* 0x001fe40008000f00 */
        /* <DEDUP_REMOVED lines=8> */
[C---:B------:R-:W-:Y:S02]  /*0c00*/  SHF.L.U32 R93, R5.reuse, 0x4, RZ ;  /* 0x00000004055d7819 */ /* 0x040fe400000006ff */
[----:B------:R-:W-:-:S02]  /*0c10*/  IADD3 R0, R5, R96, RZ ;  /* 0x0000006005007210 */ /* 0x000fc40007ffe0ff */
[----:B------:R-:W-:-:S05]  /*0c20*/  MOV R9, UR17 ;  /* 0x0000001100097c02 */ /* 0x000fca0008000f00 */
[----:B------:R-:W-:Y:S01]  /*0c30*/  IMAD.WIDE R8, R94, 0x10, R8 ;  /* 0x000000105e087825 */ /* 0x000fe200078e0208 */
[----:B---3--:R-:W-:Y:S04]  /*0c40*/  STS.128 [R93], R12 ;  /* 0x0000000c5d007388 */ /* 0x008fe80000000c00 */
[----:B----4-:R0:W-:Y:S01]  /*0c50*/  STS.128 [R93+0x200], R16 ;  /* 0x000200105d007388 */ /* 0x0101e20000000c00 */
        /* <DEDUP_REMOVED lines=9> */
[----:B---3--:R-:W-:Y:S04]  /*0cf0*/  STS.128 [R93], R20 ;  /* 0x000000145d007388 */ /* 0x008fe80000000c00 */
[----:B----4-:R-:W-:Y:S01]  /*0d00*/  STS.128 [R93+0x200], R24 ;  /* 0x000200185d007388 */ /* 0x010fe20000000c00 */
[----:B------:R-:W-:-:S06]  /*0d10*/  NOP ;  /* 0x0000000000007918 */ /* 0x000fcc0000000000 */
[----:B------:R-:W3:Y:S04]  /*0d20*/  LDS.128 R12, [R0.X16] ;  /* 0x00000000000c7984 */ /* 0x000ee8000000cc00 */
[----:B------:R-:W4:Y:S04]  /*0d30*/  LDS.128 R4, [R0.X16+0x10] ;  /* 0x0000100000047984 */ /* 0x000f28000000cc00 */
[----:B------:R-:W-:Y:S06]  /*0d40*/  BAR.SYNC.DEFER_BLOCKING 0x0 ;  /* 0x0000000000007b1d */ /* 0x000fec0000010000 */
[----:B0-----:R-:W5:Y:S04]  /*0d50*/  LDG.E.128 R16, [R2.64] ;  /* 0x0000001e02107981 */ /* 0x001f68000c1e1d00 */
[----:B--2---:R-:W2:Y:S01]  /*0d60*/  LDG.E.128 R28, [R2.64+0x200] ;  /* 0x0002001e021c7981 */ /* 0x004ea2000c1e1d00 */
[----:B------:R-:W-:-:S02]  /*0d70*/  ISETP.LT.AND P0, PT, RZ, c[0x0][0x16c], PT ;  /* 0x00005b00ff007a0c */ /* 0x000fc40003f01270 */
[--C-:B---3--:R-:W-:Y:S02]  /*0d80*/  PRMT R74, RZ, 0x5410, R12.reuse ;  /* 0x00005410ff4a7816 */ /* 0x108fe4000000000c */
[----:B------:R-:W-:Y:S02]  /*0d90*/  PRMT R77, RZ, 0x7610, R12 ;  /* 0x00007610ff4d7816 */ /* 0x000fe4000000000c */
        /* <DEDUP_REMOVED lines=12> */
[--C-:B----4-:R-:W-:Y:S01]  /*0e60*/  PRMT R66, RZ, 0x5410, R4.reuse ;  /* 0x00005410ff427816 */ /* 0x110fe20000000004 */
        /* <DEDUP_REMOVED lines=17> */
[----:B-----5:R-:W-:Y:S04]  /*0f80*/  STS.128 [R93], R16 ;  /* 0x000000105d007388 */ /* 0x020fe80000000c00 */
[----:B--2---:R-:W-:Y:S01]  /*0f90*/  STS.128 [R93+0x200], R28 ;  /* 0x0002001c5d007388 */ /* 0x004fe20000000c00 */
        /* <DEDUP_REMOVED lines=79> */
.L_x_2076:
        /* <DEDUP_REMOVED lines=12> */
.L_x_2125:
[----:B------:R-:W-:Y:S02]  /*1550*/  USHF.R.S32.HI UR40, URZ, 0x1f, UR7 ;  /* 0x0000001f3f287899 */ /* 0x000fe40008011407 */
[----:B------:R-:W-:Y:S02]  /*1560*/  ULDC.64 UR24, c[0x0][0x1a0] ;  /* 0x0000680000187ab9 */ /* 0x000fe40000000a00 */
[----:B------:R-:W-:Y:S02]  /*1570*/  UIMAD UR41, UR40, UR24, URZ ;  /* 0x00000018282972a4 */ /* 0x000fe4000f8e023f */
[----:B------:R-:W-:Y:S02]  /*1580*/  UIMAD.WIDE.U32 UR38, UR7, UR24, URZ ;  /* 0x00000018072672a5 */ /* 0x000fe4000f8e003f */
[----:B------:R-:W-:-:S02]  /*1590*/  UIMAD UR24, UR7, UR25, UR41 ;  /* 0x00000019071872a4 */ /* 0x000fc4000f8e0229 */
[----:B------:R-:W-:Y:S02]  /*15a0*/  ULEA UR25, UP0, UR38, UR20, 0x1 ;  /* 0x0000001426197291 */ /* 0x000fe4000f80083f */
[----:B------:R-:W-:-:S04]  /*15b0*/  UIADD3 UR24, UR39, UR24, URZ ;  /* 0x0000001827187290 */ /* 0x000fc8000fffe03f */
[----:B------:R-:W-:Y:S01]  /*15c0*/  ULEA.HI.X UR38, UR38, UR21, UR24, 0x1, UP0 ;  /* 0x0000001526267291 */ /* 0x000fe200080f0c18 */
[----:B------:R-:W-:-:S05]  /*15d0*/  MOV R52, UR25 ;  /* 0x0000001900347c02 */ /* 0x000fca0008000f00 */
[----:B------:R-:W-:Y:S01]  /*15e0*/  MOV R53, UR38 ;  /* 0x0000002600357c02 */ /* 0x000fe20008000f00 */
[----:B------:R-:W-:-:S04]  /*15f0*/  ULDC.64 UR38, c[0x0][0x180] ;  /* 0x0000600000267ab9 */ /* 0x000fc80000000a00 */
        /* <DEDUP_REMOVED lines=16> */
[----:B------:R-:W-:Y:S01]  /*1700*/  MOV R53, UR25 ;  /* 0x0000001900357c02 */ /* 0x000fe20008000f00 */
[----:B------:R-:W-:-:S04]  /*1710*/  ULDC.64 UR24, c[0x0][0x1c0] ;  /* 0x0000700000187ab9 */ /* 0x000fc80000000a00 */
[----:B------:R0:W4:Y:S01]  /*1720*/  LDG.E R63, [R52.64] ;  /* 0x0000001e343f7981 */ /* 0x000122000c1e1900 */
[----:B------:R-:W-:Y:S02]  /*1730*/  UIMAD UR40, UR40, UR24, URZ ;  /* 0x00000018282872a4 */ /* 0x000fe4000f8e023f */
[----:B------:R-:W-:Y:S02]  /*1740*/  UIMAD.WIDE.U32 UR38, UR7, UR24, URZ ;  /* 0x00000018072672a5 */ /* 0x000fe4000f8e003f */
[----:B------:R-:W-:Y:S02]  /*1750*/  UIMAD UR24, UR7, UR25, UR40 ;  /* 0x00000019071872a4 */ /* 0x000fe4000f8e0228 */
[----:B------:R-:W-:Y:S02]  /*1760*/  ULEA UR25, UP0, UR38, UR22, 0x1 ;  /* 0x0000001626197291 */ /* 0x000fe4000f80083f */
[----:B------:R-:W-:-:S04]  /*1770*/  UIADD3 UR24, UR39, UR24, URZ ;  /* 0x0000001827187290 */ /* 0x000fc8000fffe03f */
[----:B------:R-:W-:Y:S01]  /*1780*/  ULEA.HI.X UR38, UR38, UR23, UR24, 0x1, UP0 ;  /* 0x0000001726267291 */ /* 0x000fe200080f0c18 */
[----:B------:R-:W-:-:S05]  /*1790*/  MOV R60, UR25 ;  /* 0x00000019003c7c02 */ /* 0x000fca0008000f00 */
[----:B------:R-:W-:-:S05]  /*17a0*/  MOV R61, UR38 ;  /* 0x00000026003d7c02 */ /* 0x000fca0008000f00 */
[----:B------:R-:W-:Y:S01]  /*17b0*/  IMAD.WIDE R60, R94, 0x10, R60 ;  /* 0x000000105e3c7825 */ /* 0x000fe200078e023c */
[----:B--2---:R1:W-:Y:S04]  /*17c0*/  STS.128 [R93], R44 ;  /* 0x0000002c5d007388 */ /* 0x0043e80000000c00 */
[----:B---3--:R2:W-:Y:S01]  /*17d0*/  STS.128 [R93+0x200], R48 ;  /* 0x000200305d007388 */ /* 0x0085e20000000c00 */
[----:B------:R-:W-:-:S06]  /*17e0*/  NOP ;  /* 0x0000000000007918 */ /* 0x000fcc0000000000 */
[----:B0-----:R0:W3:Y:S04]  /*17f0*/  LDG.E.128 R52, [R60.64] ;  /* 0x0000001e3c347981 */ /* 0x0010e8000c1e1d00 */
[----:B------:R0:W3:Y:S01]  /*1800*/  LDG.E.128 R56, [R60.64+0x200] ;  /* 0x0002001e3c387981 */ /* 0x0000e2000c1e1d00 */
[C---:B------:R-:W-:Y:S01]  /*1810*/  LOP3.LUT P0, RZ, R98.reuse, 0x1f, RZ, 0xc0, !PT ;  /* 0x0000001f62ff7812 */ /* 0x040fe2000780c0ff */
[----:B------:R-:W-:Y:S01]  /*1820*/  UIADD3 UR24, UR13, -0x1, URZ ;  /* 0xffffffff0d187890 */ /* 0x000fe2000fffe03f */
[----:B------:R-:W-:Y:S01]  /*1830*/  MOV R62, UR13 ;  /* 0x0000000d003e7c02 */ /* 0x000fe20008000f00 */
[----:B------:R-:W-:Y:S01]  /*1840*/  IMAD.MOV.U32 R103, RZ, RZ, 0x8 ;  /* 0x00000008ff677424 */ /* 0x000fe200078e00ff */
[----:B------:R-:W-:Y:S01]  /*1850*/  ISETP.NE.AND P1, PT, R98, RZ, PT ;  /* 0x000000ff6200720c */ /* 0x000fe20003f25270 */
[----:B------:R-:W-:Y:S01]  /*1860*/  ULEA.HI UR25, UR24, UR24, URZ, 0x1 ;  /* 0x0000001818197291 */ /* 0x000fe2000f8f083f */
[----:B------:R-:W-:-:S02]  /*1870*/  ISETP.LT.OR P0, PT, R62, 0x2, P0 ;  /* 0x000000023e00780c */ /* 0x000fc40000701670 */
[----:B-1----:R-:W-:Y:S01]  /*1880*/  SHF.L.U32 R44, R98, 0x1, RZ ;  /* 0x00000001622c7819 */ /* 0x002fe200000006ff */
[----:B------:R-:W-:Y:S01]  /*1890*/  ULOP3.LUT UR25, UR25, 0xfffffe, URZ, 0xc0, !UPT ;  /* 0x00fffffe19197892 */ /* 0x000fe2000f8ec03f */
[----:B------:R-:W-:Y:S02]  /*18a0*/  MOV R46, UR13 ;  /* 0x0000000d002e7c02 */ /* 0x000fe40008000f00 */
[----:B------:R-:W-:Y:S01]  /*18b0*/  LOP3.LUT R45, R44, 0xffffffc0, RZ, 0xc0, !PT ;  /* 0xffffffc02c2d7812 */ /* 0x000fe200078ec0ff */
[----:B------:R-:W-:Y:S01]  /*18c0*/  UIADD3 UR25, UR24, -UR25, URZ ;  /* 0x8000001918197290 */ /* 0x000fe2000fffe03f */
[----:B------:R-:W-:Y:S02]  /*18d0*/  MOV R47, 0x100 ;  /* 0x00000100002f7802 */ /* 0x000fe40000000f00 */
[----:B0-----:R-:W-:Y:S02]  /*18e0*/  IADD3 R61, R45, R96, RZ ;  /* 0x000000602d3d7210 */ /* 0x001fe40007ffe0ff */
[----:B--2---:R-:W-:-:S02]  /*18f0*/  MOV R49, c[0x0][0x16c] ;  /* 0x00005b0000317a02 */ /* 0x004fc40000000f00 */
[----:B------:R-:W-:Y:S02]  /*1900*/  @!P0 IADD3 R44, R46, -0x2, RZ ;  /* 0xfffffffe2e2c8810 */ /* 0x000fe40007ffe0ff */
[----:B------:R-:W-:Y:S02]  /*1910*/  MOV R46, UR25 ;  /* 0x00000019002e7c02 */ /* 0x000fe40008000f00 */
[-C--:B------:R-:W-:Y:S01]  /*1920*/  IADD3 R60, R96, R96.reuse, R45 ;  /* 0x00000060603c7210 */ /* 0x080fe20007ffe02d */
[----:B------:R-:W-:Y:S01]  /*1930*/  @!P0 IMAD R102, R44, R49, UR7 ;  /* 0x000000072c668e24 */ /* 0x000fe2000f8e0231 */
[----:B------:R-:W-:Y:S01]  /*1940*/  IADD3 R62, R98, 0x200, RZ ;  /* 0x00000200623e7810 */ /* 0x000fe20007ffe0ff */
[----:B------:R-:W-:Y:S01]  /*1950*/  @!P1 IMAD R62, R46, R47, UR7 ;  /* 0x000000072e3e9e24 */ /* 0x000fe2000f8e022f */
[----:B----4-:R-:W0:Y:S01]  /*1960*/  R2UR UR40, R63 ;  /* 0x000000003f2873c2 */ /* 0x010e2200000e0000 */
[C---:B------:R-:W-:Y:S01]  /*1970*/  SHF.L.U32 R93, R61.reuse, 0x4, RZ ;  /* 0x000000043d5d7819 */ /* 0x040fe200000006ff */
[----:B------:R-:W-:Y:S01]  /*1980*/  LDS.128 R44, [R60.X16] ;  /* 0x000000003c2c7984 */ /* 0x000fe2000000cc00 */
[----:B------:R-:W-:Y:S01]  /*1990*/  IADD3 R105, R61, R96, RZ ;  /* 0x000000603d697210 */ /* 0x000fe20007ffe0ff */
[----:B------:R-:W-:Y:S01]  /*19a0*/  @!P0 IMAD.WIDE R102, R102, R103, UR32 ;  /* 0x0000002066668e25 */ /* 0x000fe2000f8e0267 */
[----:B------:R-:W-:Y:S01]  /*19b0*/  SHF.L.U32 R104, R62, 0x2, RZ ;  /* 0x000000023e687819 */ /* 0x000fe200000006ff */
[----:B------:R-:W1:Y:S01]  /*19c0*/  LDS.128 R48, [R60.X16+0x10] ;  /* 0x000010003c307984 */ /* 0x000e62000000cc00 */
[----:B------:R-:W-:-:S02]  /*19d0*/  MOV R101, RZ ;  /* 0x000000ff00657202 */ /* 0x000fc40000000f00 */
[----:B------:R-:W-:Y:S02]  /*19e0*/  MOV R100, 0x3f800000 ;  /* 0x3f80000000647802 */ /* 0x000fe40000000f00 */
[----:B0-----:R-:W-:-:S05]  /*19f0*/  MOV R118, UR40 ;  /* 0x0000002800767c02 */ /* 0x001fca0008000f00 */
[----:B------:R-:W-:-:S04]  /*1a00*/  FMUL.FTZ R118, R118, 1.4426950216293334961 ;  /* 0x3fb8aa3b76767820 */ /* 0x000fc80000410000 */
[----:B------:R-:W-:-:S06]  /*1a10*/  FMUL.FTZ R141, R74, R118 ;  /* 0x000000764a8d7220 */ /* 0x000fcc0000410000 */
[----:B------:R-:W0:Y:S01]  /*1a20*/  MUFU.EX2 R141, R141 ;  /* 0x0000008d008d7308 */ /* 0x000e220000000800 */
[-C--:B------:R-:W-:Y:S02]  /*1a30*/  FMUL.FTZ R107, R72, R118.reuse ;  /* 0x00000076486b7220 */ /* 0x080fe40000410000 */
[-C--:B------:R-:W-:Y:S01]  /*1a40*/  FMUL.FTZ R113, R75, R118.reuse ;  /* 0x000000764b717220 */ /* 0x080fe20000410000 */
[--C-:B------:R-:W-:Y:S02]  /*1a50*/  PRMT R117, RZ, 0x5410, R36.reuse ;  /* 0x00005410ff757816 */ /* 0x100fe40000000024 */
[----:B------:R-:W-:Y:S02]  /*1a60*/  PRMT R116, RZ, 0x7610, R36 ;  /* 0x00007610ff747816 */ /* 0x000fe40000000024 */
[----:B------:R-:W-:Y:S01]  /*1a70*/  MUFU.EX2 R107, R107 ;  /* 0x0000006b006b7308 */ /* 0x000fe20000000800 */
[----:B------:R-:W-:Y:S01]  /*1a80*/  FMUL.FTZ R122, R70, R118 ;  /* 0x00000076467a7220 */ /* 0x000fe20000410000 */
[----:B------:R-:W-:Y:S01]  /*1a90*/  PRMT R129, RZ, 0x5410, R37 ;  /* 0x00005410ff817816 */ /* 0x000fe20000000025 */
[----:B------:R-:W-:-:S02]  /*1aa0*/  FMUL.FTZ R117, R74, R117 ;  /* 0x000000754a757220 */ /* 0x000fc40000410000 */
[----:B------:R-:W-:-:S03]  /*1ab0*/  FMUL.FTZ R116, R77, R116 ;  /* 0x000000744d747220 */ /* 0x000fc60000410000 */
[----:B------:R-:W-:Y:S01]  /*1ac0*/  MUFU.EX2 R113, R113 ;  /* 0x0000007100717308 */ /* 0x000fe20000000800 */
[----:B-1----:R-:W-:Y:S01]  /*1ad0*/  PRMT R108, RZ, 0x7610, R48 ;  /* 0x00007610ff6c7816 */ /* 0x002fe20000000030 */
[----:B------:R-:W-:Y:S01]  /*1ae0*/  FMUL.FTZ R129, R72, R129 ;  /* 0x0000008148817220 */ /* 0x000fe20000410000 */
[--C-:B------:R-:W-:Y:S02]  /*1af0*/  PRMT R106, RZ, 0x5410, R49.reuse ;  /* 0x00005410ff6a7816 */ /* 0x100fe40000000031 */
[----:B------:R-:W-:Y:S02]  /*1b00*/  PRMT R110, RZ, 0x7610, R49 ;  /* 0x00007610ff6e7816 */ /* 0x000fe40000000031 */
[----:B------:R-:W-:Y:S01]  /*1b10*/  PRMT R154, RZ, 0x7610, R37 ;  /* 0x00007610ff9a7816 */ /* 0x000fe20000000025 */
[----:B------:R-:W-:Y:S01]  /*1b20*/  MUFU.EX2 R122, R122 ;  /* 0x0000007a007a7308 */ /* 0x000fe20000000800 */
[----:B------:R-:W-:-:S03]  /*1b30*/  PRMT R130, RZ, 0x7610, R38 ;  /* 0x00007610ff827816 */ /* 0x000fc60000000026 */
[----:B------:R-:W-:Y:S01]  /*1b40*/  FMUL.FTZ R154, R75, R154 ;  /* 0x0000009a4b9a7220 */ /* 0x000fe20000410000 */
[----:B------:R-:W-:Y:S01]  /*1b50*/  PRMT R127, RZ, 0x5410, R39 ;  /* 0x00005410ff7f7816 */ /* 0x000fe20000000027 */
[----:B------:R-:W-:Y:S01]  /*1b60*/  FMUL.FTZ R130, R73, R130 ;  /* 0x0000008249827220 */ /* 0x000fe20000410000 */
[--C-:B------:R-:W-:Y:S01]  /*1b70*/  PRMT R124, RZ, 0x7610, R43.reuse ;  /* 0x00007610ff7c7816 */ /* 0x100fe2000000002b */
[----:B------:R-:W-:Y:S01]  /*1b80*/  FMUL.FTZ R115, R69, R118 ;  /* 0x0000007645737220 */ /* 0x000fe20000410000 */
[----:B------:R-:W-:Y:S02]  /*1b90*/  PRMT R125, RZ, 0x5410, R40 ;  /* 0x00005410ff7d7816 */ /* 0x000fe40000000028 */
[----:B------:R-:W-:Y:S01]  /*1ba0*/  PRMT R131, RZ, 0x5410, R43 ;  /* 0x00005410ff837816 */ /* 0x000fe2000000002b */
[----:B------:R-:W-:Y:S01]  /*1bb0*/  FMUL.FTZ R127, R68, R127 ;  /* 0x0000007f447f7220 */ /* 0x000fe20000410000 */
[----:B------:R-:W-:Y:S01]  /*1bc0*/  PRMT R128, RZ, 0x7610, R39 ;  /* 0x00007610ff807816 */ /* 0x000fe20000000027 */
[----:B------:R-:W-:Y:S01]  /*1bd0*/  FMUL.FTZ R125, R66, R125 ;  /* 0x0000007d427d7220 */ /* 0x000fe20000410000 */
[----:B------:R-:W-:Y:S01]  /*1be0*/  MUFU.EX2 R115, R115 ;  /* 0x0000007300737308 */ /* 0x000fe20000000800 */
[----:B------:R-:W-:-:S02]  /*1bf0*/  PRMT R109, RZ, 0x5410, R50 ;  /* 0x00005410ff6d7816 */ /* 0x000fc40000000032 */
[----:B------:R-:W-:Y:S01]  /*1c00*/  FMUL.FTZ R128, R71, R128 ;  /* 0x0000008047807220 */ /* 0x000fe20000410000 */
[----:B------:R-:W-:Y:S01]  /*1c10*/  PRMT R112, RZ, 0x7610, R50 ;  /* 0x00007610ff707816 */ /* 0x000fe20000000032 */
[C---:B------:R-:W-:Y:S01]  /*1c20*/  FMUL.FTZ R132, R67.reuse, R118 ;  /* 0x0000007643847220 */ /* 0x040fe20000410000 */
[--C-:B------:R-:W-:Y:S02]  /*1c30*/  PRMT R111, RZ, 0x5410, R51.reuse ;  /* 0x00005410ff6f7816 */ /* 0x100fe40000000033 */
[----:B------:R-:W-:Y:S02]  /*1c40*/  PRMT R114, RZ, 0x7610, R51 ;  /* 0x00007610ff727816 */ /* 0x000fe40000000033 */
[--C-:B------:R-:W-:Y:S02]  /*1c50*/  PRMT R50, RZ, 0x7610, R41.reuse ;  /* 0x00007610ff327816 */ /* 0x100fe40000000029 */
[--C-:B------:R-:W-:Y:S02]  /*1c60*/  PRMT R51, RZ, 0x5410, R42.reuse ;  /* 0x00005410ff337816 */ /* 0x100fe4000000002a */
[----:B------:R-:W-:Y:S01]  /*1c70*/  PRMT R120, RZ, 0x7610, R42 ;  /* 0x00007610ff787816 */ /* 0x000fe2000000002a */
[----:B------:R-:W-:Y:S01]  /*1c80*/  FMUL.FTZ R121, R67, R50 ;  /* 0x0000003243797220 */ /* 0x000fe20000410000 */
[----:B------:R-:W-:Y:S01]  /*1c90*/  PRMT R147, RZ, 0x5410, R41 ;  /* 0x00005410ff937816 */ /* 0x000fe20000000029 */
[----:B------:R-:W-:-:S02]  /*1ca0*/  FMUL.FTZ R137, R34, R118 ;  /* 0x0000007622897220 */ /* 0x000fc40000410000 */
[----:B------:R-:W-:Y:S02]  /*1cb0*/  FMUL.FTZ R50, R34, R51 ;  /* 0x0000003322327220 */ /* 0x000fe40000410000 */
[----:B------:R-:W-:Y:S02]  /*1cc0*/  FMUL.FTZ R51, R65, R120 ;  /* 0x0000007841337220 */ /* 0x000fe40000410000 */
[----:B------:R-:W-:Y:S02]  /*1cd0*/  FMUL.FTZ R120, R32, R118 ;  /* 0x0000007620787220 */ /* 0x000fe40000410000 */
[----:B------:R-:W-:Y:S02]  /*1ce0*/  FMUL.FTZ R147, R64, R147 ;  /* 0x0000009340937220 */ /* 0x000fe40000410000 */
[----:B------:R-:W-:Y:S02]  /*1cf0*/  FMUL.FTZ R146, R110, R121 ;  /* 0x000000796e927220 */ /* 0x000fe40000410000 */
[----:B------:R-:W-:Y:S01]  /*1d00*/  FMUL.FTZ R147, R106, R147 ;  /* 0x000000936a937220 */ /* 0x000fe20000410000 */
[----:B------:R-:W-:Y:S01]  /*1d10*/  MUFU.EX2 R120, R120 ;  /* 0x0000007800787308 */ /* 0x000fe20000000800 */
[----:B------:R-:W-:-:S02]  /*1d20*/  FMUL.FTZ R145, R109, R50 ;  /* 0x000000326d917220 */ /* 0x000fc40000410000 */
[----:B------:R-:W-:Y:S01]  /*1d30*/  FMUL.FTZ R144, R112, R51 ;  /* 0x0000003370907220 */ /* 0x000fe20000410000 */
[----:B------:R-:W-:Y:S01]  /*1d40*/  BSSY B0, `(.L_x_2078) ;  /* 0x0000072000007945 */ /* 0x000fe20003800000 */
[----:B------:R-:W-:Y:S01]  /*1d50*/  LEA.HI R123, R98, R98, RZ, 0x1e ;  /* 0x00000062627b7211 */ /* 0x000fe200078ff0ff */
[----:B---3--:R-:W-:Y:S04]  /*1d60*/  STS.128 [R93+0x1080], R52 ;  /* 0x001080345d007388 */ /* 0x008fe80000000c00 */
[----:B------:R1:W-:Y:S01]  /*1d70*/  STS.128 [R93+0x1280], R56 ;  /* 0x001280385d007388 */ /* 0x0003e20000000c00 */
[----:B------:R-:W-:-:S06]  /*1d80*/  NOP ;  /* 0x0000000000007918 */ /* 0x000fcc0000000000 */
[----:B------:R-:W2:Y:S04]  /*1d90*/  LDS.128 R60, [R105.X16+0x1080] ;  /* 0x00108000693c7984 */ /* 0x000ea8000000cc00 */
[----:B------:R-:W3:Y:S04]  /*1da0*/  LDS.128 R52, [R105.X16+0x1090] ;  /* 0x0010900069347984 */ /* 0x000ee8000000cc00 */
[----:B0-----:R0:W-:Y:S04]  /*1db0*/  STS [R104+0x6d50], R141 ;  /* 0x006d508d68007388 */ /* 0x0011e80000000800 */
[----:B------:R-:W-:Y:S01]  /*1dc0*/  BAR.SYNC.DEFER_BLOCKING 0x0 ;  /* 0x0000000000007b1d */ /* 0x000fe20000010000 */
[----:B-1----:R-:W-:-:S06]  /*1dd0*/  FMUL.FTZ R58, R77, R118 ;  /* 0x000000764d3a7220 */ /* 0x002fcc0000410000 */
[----:B------:R-:W1:Y:S01]  /*1de0*/  MUFU.EX2 R58, R58 ;  /* 0x0000003a003a7308 */ /* 0x000e620000000800 */
[--C-:B------:R-:W-:Y:S02]  /*1df0*/  PRMT R56, RZ, 0x5410, R44.reuse ;  /* 0x00005410ff387816 */ /* 0x100fe4000000002c */
[----:B------:R-:W-:Y:S02]  /*1e00*/  PRMT R57, RZ, 0x7610, R44 ;  /* 0x00007610ff397816 */ /* 0x000fe4000000002c */
[----:B------:R-:W-:Y:S01]  /*1e10*/  PRMT R44, RZ, 0x5410, R45 ;  /* 0x00005410ff2c7816 */ /* 0x000fe2000000002d */
[----:B------:R-:W-:Y:S01]  /*1e20*/  FMUL.FTZ R158, R56, R117 ;  /* 0x00000075389e7220 */ /* 0x000fe20000410000 */
[----:B0-----:R-:W-:Y:S01]  /*1e30*/  PRMT R104, RZ, 0x5410, R48 ;  /* 0x00005410ff687816 */ /* 0x001fe20000000030 */
[----:B------:R-:W-:Y:S01]  /*1e40*/  FMUL.FTZ R155, R57, R116 ;  /* 0x00000074399b7220 */ /* 0x000fe20000410000 */
[----:B------:R-:W-:Y:S01]  /*1e50*/  PRMT R105, RZ, 0x7610, R47 ;  /* 0x00007610ff697816 */ /* 0x000fe2000000002f */
[----:B------:R-:W-:Y:S01]  /*1e60*/  FMUL.FTZ R156, R44, R129 ;  /* 0x000000812c9c7220 */ /* 0x000fe20000410000 */
[----:B------:R-:W-:Y:S01]  /*1e70*/  PRMT R59, RZ, 0x7610, R45 ;  /* 0x00007610ff3b7816 */ /* 0x000fe2000000002d */
[----:B------:R0:W5:Y:S01]  /*1e80*/  @!P0 LDG.E.64 R100, [R102.64] ;  /* 0x0000001e66648981 */ /* 0x000162000c1e1b00 */
[-C--:B-1----:R-:W-:Y:S01]  /*1e90*/  FMUL.FTZ R138, R141, R58.reuse ;  /* 0x0000003a8d8a7220 */ /* 0x082fe20000410000 */
[----:B------:R-:W-:Y:S01]  /*1ea0*/  PRMT R45, RZ, 0x5410, R46 ;  /* 0x00005410ff2d7816 */ /* 0x000fe2000000002e */
[----:B------:R-:W-:Y:S01]  /*1eb0*/  FFMA.FTZ R117, R158, R58, R155 ;  /* 0x0000003a9e757223 */ /* 0x000fe2000001009b */
        /* <DEDUP_REMOVED lines=8> */
[----:B0-----:R-:W-:Y:S01]  /*1f40*/  PRMT R102, RZ, 0x5410, R47 ;  /* 0x00005410ff667816 */ /* 0x001fe2000000002f */
[----:B------:R-:W0:Y:S01]  /*1f50*/  MUFU.EX2 R60, R60 ;  /* 0x0000003c003c7308 */ /* 0x000e220000000800 */
[----:B------:R-:W-:Y:S01]  /*1f60*/  PRMT R47, RZ, 0x5410, R38 ;  /* 0x00005410ff2f7816 */ /* 0x000fe20000000026 */
[----:B------:R-:W-:Y:S01]  /*1f70*/  FFMA.FTZ R129, R107, R117, R156 ;  /* 0x000000756b817223 */ /* 0x000fe2000001009c */
[--C-:B------:R-:W-:Y:S01]  /*1f80*/  PRMT R135, RZ, 0x5410, R62.reuse ;  /* 0x00005410ff877816 */ /* 0x100fe2000000003e */
[----:B------:R-:W-:Y:S01]  /*1f90*/  FMUL.FTZ R143, R113, R138 ;  /* 0x0000008a718f7220 */ /* 0x000fe20000410000 */
[----:B------:R-:W-:Y:S01]  /*1fa0*/  PRMT R136, RZ, 0x7610, R62 ;  /* 0x00007610ff887816 */ /* 0x000fe2000000003e */
[-C--:B------:R-:W-:Y:S01]  /*1fb0*/  FMUL.FTZ R62, R71, R118.reuse ;  /* 0x00000076473e7220 */ /* 0x080fe20000410000 */
[--C-:B------:R-:W-:Y:S01]  /*1fc0*/  PRMT R133, RZ, 0x5410, R63.reuse ;  /* 0x00005410ff857816 */ /* 0x100fe2000000003f */
[----:B------:R-:W1:Y:S01]  /*1fd0*/  MUFU.EX2 R61, R61 ;  /* 0x0000003d003d7308 */ /* 0x000e620000000800 */
[----:B------:R-:W-:Y:S01]  /*1fe0*/  PRMT R134, RZ, 0x7610, R63 ;  /* 0x00007610ff867816 */ /* 0x000fe2000000003f */
[----:B------:R-:W-:Y:S01]  /*1ff0*/  FMUL.FTZ R126, R70, R47 ;  /* 0x0000002f467e7220 */ /* 0x000fe20000410000 */
[----:B------:R-:W-:Y:S01]  /*2000*/  PRMT R103, RZ, 0x7610, R46 ;  /* 0x00007610ff677816 */ /* 0x000fe2000000002e */
[----:B------:R-:W-:Y:S01]  /*2010*/  FMUL.FTZ R63, R66, R118 ;  /* 0x00000076423f7220 */ /* 0x000fe20000410000 */
[----:B------:R-:W-:Y:S01]  /*2020*/  ISETP.NE.AND P0, PT, R98, 0x7f, PT ;  /* 0x0000007f6200780c */ /* 0x000fe20003f05270 */
[----:B------:R-:W-:Y:S01]  /*2030*/  FMUL.FTZ R153, R45, R126 ;  /* 0x0000007e2d997220 */ /* 0x000fe20000410000 */
[----:B------:R-:W-:Y:S01]  /*2040*/  PRMT R46, RZ, 0x7610, R40 ;  /* 0x00007610ff2e7816 */ /* 0x000fe20000000028 */
[----:B------:R-:W2:Y:S01]  /*2050*/  MUFU.EX2 R62, R62 ;  /* 0x0000003e003e7308 */ /* 0x000ea20000000800 */
[----:B------:R-:W-:Y:S01]  /*2060*/  FFMA.FTZ R129, R113, R129, R154 ;  /* 0x0000008171817223 */ /* 0x000fe2000001009a */
[----:B---3--:R-:W-:Y:S01]  /*2070*/  PRMT R50, RZ, 0x7610, R53 ;  /* 0x00007610ff327816 */ /* 0x008fe20000000035 */
[C---:B------:R-:W-:Y:S01]  /*2080*/  FMUL.FTZ R143, R122.reuse, R143 ;  /* 0x0000008f7a8f7220 */ /* 0x040fe20000410000 */
[--C-:B------:R-:W-:Y:S01]  /*2090*/  PRMT R51, RZ, 0x5410, R52.reuse ;  /* 0x00005410ff337816 */ /* 0x100fe20000000034 */
[----:B------:R-:W-:Y:S01]  /*20a0*/  FMUL.FTZ R151, R103, R130 ;  /* 0x0000008267977220 */ /* 0x000fe20000410000 */
[----:B------:R-:W-:Y:S01]  /*20b0*/  PRMT R52, RZ, 0x7610, R52 ;  /* 0x00007610ff347816 */ /* 0x000fe20000000034 */
[----:B------:R-:W-:Y:S01]  /*20c0*/  FFMA.FTZ R129, R122, R129, R153 ;  /* 0x000000817a817223 */ /* 0x000fe20000010099 */
[----:B------:R-:W3:Y:S01]  /*20d0*/  MUFU.EX2 R63, R63 ;  /* 0x0000003f003f7308 */ /* 0x000ee20000000800 */
[----:B------:R-:W-:-:S02]  /*20e0*/  FMUL.FTZ R119, R69, R46 ;  /* 0x0000002e45777220 */ /* 0x000fc40000410000 */
[----:B------:R-:W-:Y:S02]  /*20f0*/  FMUL.FTZ R47, R35, R124 ;  /* 0x0000007c232f7220 */ /* 0x000fe40000410000 */
[----:B------:R-:W-:Y:S02]  /*2100*/  FMUL.FTZ R46, R32, R131 ;  /* 0x00000083202e7220 */ /* 0x000fe40000410000 */
[-C--:B------:R-:W-:Y:S01]  /*2110*/  FMUL.FTZ R124, R65, R118.reuse ;  /* 0x00000076417c7220 */ /* 0x080fe20000410000 */
[----:B------:R-:W-:Y:S01]  /*2120*/  MUFU.EX2 R117, R132 ;  /* 0x0000008400757308 */ /* 0x000fe20000000800 */
[----:B------:R-:W-:Y:S02]  /*2130*/  FMUL.FTZ R131, R64, R118 ;  /* 0x0000007640837220 */ /* 0x000fe40000410000 */
[----:B0-----:R-:W-:Y:S02]  /*2140*/  FMUL.FTZ R130, R60, R143 ;  /* 0x0000008f3c827220 */ /* 0x001fe40000410000 */
[----:B------:R-:W-:Y:S01]  /*2150*/  FMUL.FTZ R152, R102, R127 ;  /* 0x0000007f66987220 */ /* 0x000fe20000410000 */
[----:B------:R-:W-:Y:S01]  /*2160*/  PRMT R127, RZ, 0x5410, R55 ;  /* 0x00005410ff7f7816 */ /* 0x000fe20000000037 */
[----:B------:R-:W-:Y:S01]  /*2170*/  FFMA.FTZ R129, R60, R129, R151 ;  /* 0x000000813c817223 */ /* 0x000fe20000010097 */
[----:B------:R-:W0:Y:S01]  /*2180*/  MUFU.EX2 R116, R131 ;  /* 0x0000008300747308 */ /* 0x000e220000000800 */
[----:B------:R-:W-:Y:S01]  /*2190*/  FMUL.FTZ R150, R104, R125 ;  /* 0x0000007d68967220 */ /* 0x000fe20000410000 */
[----:B------:R-:W-:Y:S01]  /*21a0*/  PRMT R55, RZ, 0x7610, R55 ;  /* 0x00007610ff377816 */ /* 0x000fe20000000037 */
[----:B------:R-:W-:-:S02]  /*21b0*/  FMUL.FTZ R148, R108, R119 ;  /* 0x000000776c947220 */ /* 0x000fc40000410000 */
[----:B-1----:R-:W-:Y:S02]  /*21c0*/  FMUL.FTZ R125, R61, R130 ;  /* 0x000000823d7d7220 */ /* 0x002fe40000410000 */
[----:B------:R-:W-:Y:S01]  /*21d0*/  FMUL.FTZ R149, R105, R128 ;  /* 0x0000008069957220 */ /* 0x000fe20000410000 */
[----:B------:R1:W-:Y:S01]  /*21e0*/  MUFU.EX2 R119, R124 ;  /* 0x0000007c00777308 */ /* 0x0003e20000000800 */
[----:B------:R-:W-:Y:S02]  /*21f0*/  FFMA.FTZ R129, R61, R129, R152 ;  /* 0x000000813d817223 */ /* 0x000fe40000010098 */
[C---:B--2---:R-:W-:Y:S01]  /*2200*/  FMUL.FTZ R128, R62.reuse, R125 ;  /* 0x0000007d3e807220 */ /* 0x044fe20000410000 */
[----:B------:R-:W-:Y:S01]  /*2210*/  PRMT R125, RZ, 0x5410, R53 ;  /* 0x00005410ff7d7816 */ /* 0x000fe20000000035 */
[----:B------:R-:W-:Y:S01]  /*2220*/  FFMA.FTZ R129, R62, R129, R149 ;  /* 0x000000813e817223 */ /* 0x000fe20000010095 */
[--C-:B------:R-:W-:Y:S01]  /*2230*/  PRMT R53, RZ, 0x5410, R54.reuse ;  /* 0x00005410ff357816 */ /* 0x100fe20000000036 */
[----:B------:R-:W-:Y:S01]  /*2240*/  FMUL.FTZ R126, R35, R118 ;  /* 0x00000076237e7220 */ /* 0x000fe20000410000 */
[----:B------:R-:W-:Y:S01]  /*2250*/  PRMT R54, RZ, 0x7610, R54 ;  /* 0x00007610ff367816 */ /* 0x000fe20000000036 */
[----:B-1----:R1:W2:Y:S01]  /*2260*/  @P0 LDS R124, [R98.X4+0x7554] ;  /* 0x00755400627c0984 */ /* 0x0022a20000004800 */
[----:B------:R-:W4:Y:S01]  /*2270*/  MUFU.EX2 R118, R137 ;  /* 0x0000008900767308 */ /* 0x000f220000000800 */
[----:B---3--:R-:W-:-:S02]  /*2280*/  FMUL.FTZ R128, R63, R128 ;  /* 0x000000803f807220 */ /* 0x008fc40000410000 */
[----:B------:R-:W-:Y:S02]  /*2290*/  FFMA.FTZ R129, R63, R129, R150 ;  /* 0x000000813f817223 */ /* 0x000fe40000010096 */
[C---:B------:R-:W-:Y:S02]  /*22a0*/  FMUL.FTZ R121, R115.reuse, R128 ;  /* 0x0000008073797220 */ /* 0x040fe40000410000 */
[----:B------:R-:W-:Y:S02]  /*22b0*/  FFMA.FTZ R129, R115, R129, R148 ;  /* 0x0000008173817223 */ /* 0x000fe40000010094 */
[----:B------:R-:W-:Y:S02]  /*22c0*/  FMUL.FTZ R143, R111, R46 ;  /* 0x0000002e6f8f7220 */ /* 0x000fe40000410000 */
[C---:B0-----:R-:W-:Y:S02]  /*22d0*/  FMUL.FTZ R46, R116.reuse, R121 ;  /* 0x00000079742e7220 */ /* 0x041fe40000410000 */
[----:B------:R-:W-:Y:S01]  /*22e0*/  FFMA.FTZ R129, R116, R129, R147 ;  /* 0x0000008174817223 */ /* 0x000fe20000010093 */
[----:B------:R-:W0:Y:S01]  /*22f0*/  MUFU.EX2 R121, R126 ;  /* 0x0000007e00797308 */ /* 0x000e220000000800 */
[----:B------:R-:W-:-:S02]  /*2300*/  FMUL.FTZ R142, R114, R47 ;  /* 0x0000002f728e7220 */ /* 0x000fc40000410000 */
[C---:B------:R-:W-:Y:S02]  /*2310*/  FMUL.FTZ R47, R117.reuse, R46 ;  /* 0x0000002e752f7220 */ /* 0x040fe40000410000 */
[----:B------:R-:W-:Y:S02]  /*2320*/  FFMA.FTZ R129, R117, R129, R146 ;  /* 0x0000008175817223 */ /* 0x000fe40000010092 */
[C---:B----4-:R-:W-:Y:S02]  /*2330*/  FMUL.FTZ R46, R118.reuse, R47 ;  /* 0x0000002f762e7220 */ /* 0x050fe40000410000 */
[----:B------:R-:W-:Y:S02]  /*2340*/  FFMA.FTZ R129, R118, R129, R145 ;  /* 0x0000008176817223 */ /* 0x000fe40000010091 */
[C---:B------:R-:W-:Y:S02]  /*2350*/  FMUL.FTZ R47, R119.reuse, R46 ;  /* 0x0000002e772f7220 */ /* 0x040fe40000410000 */
[----:B------:R-:W-:-:S02]  /*2360*/  FFMA.FTZ R129, R119, R129, R144 ;  /* 0x0000008177817223 */ /* 0x000fc40000010090 */
[C---:B------:R-:W-:Y:S02]  /*2370*/  FMUL.FTZ R46, R120.reuse, R47 ;  /* 0x0000002f782e7220 */ /* 0x040fe40000410000 */
[----:B------:R-:W-:Y:S02]  /*2380*/  FFMA.FTZ R47, R120, R129, R143 ;  /* 0x00000081782f7223 */ /* 0x000fe4000001008f */
[C---:B0-----:R-:W-:Y:S02]  /*2390*/  FMUL.FTZ R46, R121.reuse, R46 ;  /* 0x0000002e792e7220 */ /* 0x041fe40000410000 */
[----:B------:R-:W-:Y:S01]  /*23a0*/  FFMA.FTZ R47, R121, R47, R142 ;  /* 0x0000002f792f7223 */ /* 0x000fe2000001008e */
[----:B------:R-:W-:Y:S05]  /*23b0*/  @P0 BRA `(.L_x_2079) ;  /* 0x000000a000000947 */ /* 0x000fea0003800000 */
[----:B-1----:R-:W-:Y:S01]  /*23c0*/  ULDC UR24, c[0x0][0x174] ;  /* 0x00005d0000187ab9 */ /* 0x002fe20000000800 */
[----:B--2---:R-:W-:Y:S01]  /*23d0*/  HFMA2.MMA R124, -RZ, RZ, 1.875, 0 ;  /* 0x3f800000ff7c7435 */ /* 0x004fe200000001ff */
        /* <DEDUP_REMOVED lines=8> */
.L_x_2079:
[----:B-1----:R-:W-:Y:S05]  /*2460*/  BSYNC B0 ;  /* 0x0000000000007941 */ /* 0x002fea0003800000 */
.L_x_2078:
[----:B------:R-:W-:Y:S01]  /*2470*/  ISETP.GT.U32.AND P0, PT, R98, 0x1f, PT ;  /* 0x0000001f6200780c */ /* 0x000fe20003f04070 */
[----:B------:R1:W-:Y:S01]  /*2480*/  STS.64 [R123.X8+0x6340], R46 ;  /* 0x0063402e7b007388 */ /* 0x0003e20000008a00 */
[----:B------:R-:W-:Y:S01]  /*2490*/  BSSY B0, `(.L_x_2080) ;  /* 0x000005e000007945 */ /* 0x000fe20003800000 */
[----:B------:R-:W-:Y:S02]  /*24a0*/  FMUL.FTZ R130, R82, R125 ;  /* 0x0000007d52827220 */ /* 0x000fe40000410000 */
[----:B0-----:R-:W-:Y:S02]  /*24b0*/  FMUL.FTZ R126, R78, R127 ;  /* 0x0000007f4e7e7220 */ /* 0x001fe40000410000 */
        /* <DEDUP_REMOVED lines=16> */
[----:B-1----:R-:W-:-:S05]  /*25c0*/  IMAD R54, R98, 0x28, RZ ;  /* 0x0000002862367824 */ /* 0x002fca00078e02ff */
[----:B------:R-:W-:Y:S04]  /*25d0*/  LDS.64 R46, [R54+0x6340] ;  /* 0x00634000362e7984 */ /* 0x000fe80000000a00 */
[----:B------:R-:W0:Y:S04]  /*25e0*/  LDS.64 R48, [R54+0x6348] ;  /* 0x0063480036307984 */ /* 0x000e280000000a00 */
[----:B------:R-:W1:Y:S04]  /*25f0*/  LDS.64 R50, [R54+0x6350] ;  /* 0x0063500036327984 */ /* 0x000e680000000a00 */
[----:B------:R-:W3:Y:S01]  /*2600*/  LDS.64 R52, [R54+0x6358] ;  /* 0x0063580036347984 */ /* 0x000ee20000000a00 */
[----:B0-----:R-:W-:-:S02]  /*2610*/  FFMA.FTZ R49, R47, R48, R49 ;  /* 0x000000302f317223 */ /* 0x001fc40000010031 */
[----:B------:R-:W-:Y:S02]  /*2620*/  FMUL.FTZ R47, R46, R48 ;  /* 0x000000302e2f7220 */ /* 0x000fe40000410000 */
[C---:B-1----:R-:W-:Y:S02]  /*2630*/  FFMA.FTZ R49, R50.reuse, R49, R51 ;  /* 0x0000003132317223 */ /* 0x042fe40000010033 */
[----:B------:R-:W-:Y:S02]  /*2640*/  FMUL.FTZ R47, R50, R47 ;  /* 0x0000002f322f7220 */ /* 0x000fe40000410000 */
[C---:B---3--:R-:W-:Y:S02]  /*2650*/  FFMA.FTZ R53, R52.reuse, R49, R53 ;  /* 0x0000003134357223 */ /* 0x048fe40000010035 */
[----:B------:R-:W-:Y:S01]  /*2660*/  FMUL.FTZ R52, R52, R47 ;  /* 0x0000002f34347220 */ /* 0x000fe20000410000 */
[----:B------:R-:W-:Y:S05]  /*2670*/  BRA.DIV ~URZ, `(.L_x_2082) ;  /* 0x00003a327f007947 */ /* 0x000fea000b800000 */
[----:B------:R0:W1:Y:S02]  /*2680*/  SHFL.UP PT, R55, R52, 0x1, RZ ;  /* 0x0420000034377989 */ /* 0x00006400000e00ff */
.L_x_2133:
[----:B------:R-:W-:Y:S05]  /*2690*/  BRA.DIV ~URZ, `(.L_x_2083) ;  /* 0x00003a927f007947 */ /* 0x000fea000b800000 */
[----:B------:R-:W3:Y:S01]  /*26a0*/  SHFL.UP PT, R46, R53, 0x1, RZ ;  /* 0x04200000352e7989 */ /* 0x000ee200000e00ff */
[----:B------:R-:W-:-:S13]  /*26b0*/  ISETP.GE.AND P0, PT, R96, 0x1, PT ;  /* 0x000000016000780c */ /* 0x000fda0003f06270 */
[C---:B---3--:R-:W-:Y:S02]  /*26c0*/  @P0 FFMA.FTZ R53, R52.reuse, R46, R53 ;  /* 0x0000002e34350223 */ /* 0x048fe40000010035 */
        /* <DEDUP_REMOVED lines=18> */
[----:B------:R0:W3:Y:S01]  /*27f0*/  SHFL.UP PT, R55, R52, 0x10, RZ ;  /* 0x0600000034377989 */ /* 0x0000e200000e00ff */
[----:B------:R-:W-:-:S03]  /*2800*/  MOV R157, R52 ;  /* 0x00000034009d7202 */ /* 0x000fc60000000f00 */
.L_x_2134:
[----:B------:R-:W-:-:S13]  /*2810*/  ISETP.GE.AND P0, PT, R96, 0x10, PT ;  /* 0x000000106000780c */ /* 0x000fda0003f06270 */
[-C--:B-1----:R-:W-:Y:S02]  /*2820*/  @P0 FFMA.FTZ R162, R48, R157.reuse, R162 ;  /* 0x0000009d30a20223 */ /* 0x082fe400000100a2 */
[----:B---3--:R-:W-:Y:S01]  /*2830*/  @P0 FMUL.FTZ R157, R55, R157 ;  /* 0x0000009d379d0220 */ /* 0x008fe20000410000 */
[----:B------:R-:W-:Y:S05]  /*2840*/  BRA.CONV ~URZ, `(.L_x_2084) ;  /* 0x000000637f007947 */ /* 0x000fea000b800000 */
[----:B------:R-:W-:Y:S01]  /*2850*/  HFMA2.MMA R49, -RZ, RZ, 0, 1.847743988037109375e-06 ;  /* 0x0000001fff317435 */ /* 0x000fe200000001ff */
[----:B0-----:R-:W-:Y:S02]  /*2860*/  MOV R52, R157 ;  /* 0x0000009d00347202 */ /* 0x001fe40000000f00 */
[----:B------:R-:W-:Y:S02]  /*2870*/  MOV R51, 0x1f ;  /* 0x0000001f00337802 */ /* 0x000fe40000000f00 */
[----:B------:R-:W-:Y:S02]  /*2880*/  MOV R48, 0xffffffff ;  /* 0xffffffff00307802 */ /* 0x000fe40000000f00 */
[----:B------:R-:W-:-:S02]  /*2890*/  MOV R50, 0x28b0 ;  /* 0x000028b000327802 */ /* 0x000fc40000000f00 */
[----:B--2--5:R-:W-:Y:S05]  /*28a0*/  CALL.REL.NOINC `($__internal_85_$__cuda_sm70_shflsync_idx_p) ;  /* 0x000046d000007944 */ /* 0x024fea0003c00000 */
.L_x_2084:
[----:B------:R-:W-:Y:S05]  /*28b0*/  BRA.CONV ~URZ, `(.L_x_2085) ;  /* 0x000000637f007947 */ /* 0x000fea000b800000 */
[----:B-1----:R-:W-:Y:S01]  /*28c0*/  HFMA2.MMA R49, -RZ, RZ, 0, 1.847743988037109375e-06 ;  /* 0x0000001fff317435 */ /* 0x002fe200000001ff */
[----:B0-----:R-:W-:-:S02]  /*28d0*/  MOV R52, R162 ;  /* 0x000000a200347202 */ /* 0x001fc40000000f00 */
[----:B------:R-:W-:Y:S02]  /*28e0*/  MOV R51, 0x1f ;  /* 0x0000001f00337802 */ /* 0x000fe40000000f00 */
[----:B------:R-:W-:Y:S02]  /*28f0*/  MOV R48, 0xffffffff ;  /* 0xffffffff00307802 */ /* 0x000fe40000000f00 */
[----:B------:R-:W-:Y:S02]  /*2900*/  MOV R50, 0x2920 ;  /* 0x0000292000327802 */ /* 0x000fe40000000f00 */
[----:B--2--5:R-:W-:Y:S05]  /*2910*/  CALL.REL.NOINC `($__internal_85_$__cuda_sm70_shflsync_idx_p) ;  /* 0x0000466000007944 */ /* 0x024fea0003c00000 */
.L_x_2085:
[----:B------:R-:W-:Y:S05]  /*2920*/  BRA.DIV ~URZ, `(.L_x_2086) ;  /* 0x00003cb27f007947 */ /* 0x000fea000b800000 */
[----:B-----5:R-:W3:Y:S04]  /*2930*/  SHFL.IDX PT, R100, R100, RZ, 0x1f ;  /* 0x00001fff64647589 */ /* 0x020ee800000e0000 */
[----:B0-----:R0:W4:Y:S04]  /*2940*/  SHFL.IDX PT, R51, R101, RZ, 0x1f ;  /* 0x00001fff65337589 */ /* 0x00112800000e0000 */
[----:B------:R0:W2:Y:S04]  /*2950*/  SHFL.UP PT, R55, R157, 0x1, RZ ;  /* 0x042000009d377989 */ /* 0x0000a800000e00ff */
[----:B------:R-:W1:Y:S02]  /*2960*/  SHFL.UP PT, R162, R162, 0x1, RZ ;  /* 0x04200000a2a27989 */ /* 0x000e6400000e00ff */
.L_x_2135:
[----:B------:R-:W5:Y:S01]  /*2970*/  LDS.64 R52, [R54+0x6340] ;  /* 0x0063400036347984 */ /* 0x000f620000000a00 */
[----:B---3--:R-:W-:Y:S01]  /*2980*/  MOV R50, R100 ;  /* 0x0000006400327202 */ /* 0x008fe20000000f00 */
        /* <DEDUP_REMOVED lines=14> */
.L_x_2081:
[----:B-1----:R-:W-:Y:S05]  /*2a70*/  BSYNC B0 ;  /* 0x0000000000007941 */ /* 0x002fea0003800000 */
.L_x_2080:
[----:B------:R-:W-:Y:S01]  /*2a80*/  WARPSYNC 0xffffffff ;  /* 0xffffffff00007948 */ /* 0x000fe20003800000 */
[----:B------:R-:W-:Y:S01]  /*2a90*/  BAR.SYNC.DEFER_BLOCKING 0x0 ;  /* 0x0000000000007b1d */ /* 0x000fe20000010000 */
[C---:B--23--:R-:W-:Y:S01]  /*2aa0*/  FMUL.FTZ R49, R121.reuse, R124 ;  /* 0x0000007c79317220 */ /* 0x04cfe20000410000 */
        /* <DEDUP_REMOVED lines=26> */
[----:B-----5:R-:W-:Y:S02]  /*2c50*/  FFMA.FTZ R100, R58, R141, R155 ;  /* 0x0000008d3a647223 */ /* 0x020fe4000001009b */
[----:B------:R-:W-:Y:S02]  /*2c60*/  FMUL.FTZ R46, R115, R46 ;  /* 0x0000002e732e7220 */ /* 0x000fe40000410000 */
[----:B0-----:R-:W-:-:S02]  /*2c70*/  FFMA.FTZ R101, R107, R100, R156 ;  /* 0x000000646b657223 */ /* 0x001fc4000001009c */
[----:B------:R-:W-:Y:S02]  /*2c80*/  FMUL.FTZ R49, R63, R46 ;  /* 0x0000002e3f317220 */ /* 0x000fe40000410000 */
[----:B------:R-:W-:Y:S02]  /*2c90*/  FFMA.FTZ R154, R113, R101, R154 ;  /* 0x00000065719a7223 */ /* 0x000fe4000001009a */
[----:B------:R-:W-:Y:S02]  /*2ca0*/  FMUL.FTZ R46, R62, R49 ;  /* 0x000000313e2e7220 */ /* 0x000fe40000410000 */
[----:B------:R-:W-:Y:S02]  /*2cb0*/  FFMA.FTZ R153, R122, R154, R153 ;  /* 0x0000009a7a997223 */ /* 0x000fe40000010099 */
[----:B------:R-:W-:Y:S01]  /*2cc0*/  FMUL.FTZ R49, R61, R46 ;  /* 0x0000002e3d317220 */ /* 0x000fe20000410000 */
        /* <DEDUP_REMOVED lines=9> */
[----:B------:R-:W-:-:S02]  /*2d60*/  FFMA.FTZ R149, R63, R152, R150 ;  /* 0x000000983f957223 */ /* 0x000fc40000010096 */
[----:B------:R-:W-:Y:S02]  /*2d70*/  FMUL.FTZ R49, R107, R50 ;  /* 0x000000326b317220 */ /* 0x000fe40000410000 */
[----:B------:R-:W-:Y:S02]  /*2d80*/  FFMA.FTZ R148, R115, R149, R148 ;  /* 0x0000009573947223 */ /* 0x000fe40000010094 */
[----:B------:R-:W-:Y:S02]  /*2d90*/  FFMA.FTZ R50, R107, R48, R140 ;  /* 0x000000306b327223 */ /* 0x000fe4000001008c */
[----:B------:R-:W-:Y:S02]  /*2da0*/  FFMA.FTZ R147, R116, R148, R147 ;  /* 0x0000009474937223 */ /* 0x000fe40000010093 */
[----:B------:R-:W-:Y:S02]  /*2db0*/  FMUL.FTZ R48, R58, R49 ;  /* 0x000000313a307220 */ /* 0x000fe40000410000 */
[----:B------:R-:W-:-:S02]  /*2dc0*/  FFMA.FTZ R146, R117, R147, R146 ;  /* 0x0000009375927223 */ /* 0x000fc40000010092 */
[----:B------:R-:W-:Y:S02]  /*2dd0*/  FFMA.FTZ R49, R58, R50, R139 ;  /* 0x000000323a317223 */ /* 0x000fe4000001008b */
[----:B------:R-:W-:-:S03]  /*2de0*/  FFMA.FTZ R145, R118, R146, R145 ;  /* 0x0000009276917223 */ /* 0x000fc60000010091 */
[----:B------:R0:W-:Y:S01]  /*2df0*/  STS.64 [R123.X8+0x6850], R48 ;  /* 0x006850307b007388 */ /* 0x0001e20000008a00 */
        /* <DEDUP_REMOVED lines=24> */
.L_x_2136:
        /* <DEDUP_REMOVED lines=26> */
.L_x_2137:
        /* <DEDUP_REMOVED lines=20> */
.L_x_2088:
[----:B01----:R-:W-:Y:S05]  /*3260*/  BSYNC B0 ;  /* 0x0000000000007941 */ /* 0x003fea0003800000 */
.L_x_2087:
[----:B------:R-:W-:Y:S01]  /*3270*/  WARPSYNC 0xffffffff ;  /* 0xffffffff00007948 */ /* 0x000fe20003800000 */
[----:B------:R-:W-:Y:S01]  /*3280*/  BAR.SYNC.DEFER_BLOCKING 0x0 ;  /* 0x0000000000007b1d */ /* 0x000fe20000010000 */
[----:B------:R-:W-:Y:S01]  /*3290*/  ISETP.NE.AND P0, PT, R98, RZ, PT ;  /* 0x000000ff6200720c */ /* 0x000fe20003f05270 */
[----:B------:R-:W-:Y:S01]  /*32a0*/  FMUL.FTZ R162, R90, R101 ;  /* 0x000000655aa27220 */ /* 0x000fe20000410000 */
[----:B--2---:R-:W-:Y:S01]  /*32b0*/  MOV R53, UR7 ;  /* 0x0000000700357c02 */ /* 0x004fe20008000f00 */
[----:B------:R-:W-:Y:S01]  /*32c0*/  ULEA UR41, UR13, 0xfffff800, 0xb ;  /* 0xfffff8000d297891 */ /* 0x000fe2000f8e583f */
[----:B------:R-:W-:Y:S01]  /*32d0*/  P2R R48, PR, RZ, 0x1 ;  /* 0x00000001ff307803 */ /* 0x000fe20000000000 */
[----:B------:R-:W-:Y:S01]  /*32e0*/  ULDC.64 UR24, c[0x0][0x298] ;  /* 0x0000a60000187ab9 */ /* 0x000fe20000000a00 */
[----:B------:R-:W-:Y:S01]  /*32f0*/  PRMT R55, RZ, 0x5410, R38 ;  /* 0x00005410ff377816 */ /* 0x000fe20000000026 */
[----:B------:R-:W-:Y:S01]  /*3300*/  UIMAD UR24, UR27, UR24, URZ ;  /* 0x000000181b1872a4 */ /* 0x000fe2000f8e023f */
[----:B------:R-:W-:Y:S01]  /*3310*/  PRMT R157, RZ, 0x5410, R40 ;  /* 0x00005410ff9d7816 */ /* 0x000fe20000000028 */
[----:B------:R-:W-:Y:S02]  /*3320*/  BSSY B0, `(.L_x_2091) ;  /* 0x0000150000007945 */ /* 0x000fe40003800000 */
[----:B------:R-:W-:-:S02]  /*3330*/  UIMAD UR38, UR26, UR25, UR24 ;  /* 0x000000191a2672a4 */ /* 0x000fc4000f8e0218 */
[----:B------:R-:W-:Y:S01]  /*3340*/  FMUL.FTZ R142, R66, R157 ;  /* 0x0000009d428e7220 */ /* 0x000fe20000410000 */
[----:B------:R-:W-:Y:S02]  /*3350*/  ULDC.64 UR24, c[0x0][0x2b8] ;  /* 0x0000ae0000187ab9 */ /* 0x000fe40000000a00 */
[----:B------:R-:W-:Y:S01]  /*3360*/  UIMAD UR24, UR27, UR24, URZ ;  /* 0x000000181b1872a4 */ /* 0x000fe2000f8e023f */
[----:B------:R-:W-:Y:S02]  /*3370*/  FFMA.FTZ R142, R104, -R142, R149 ;  /* 0x8000008e688e7223 */ /* 0x000fe40000010095 */
[----:B------:R-:W-:Y:S01]  /*3380*/  FMUL.FTZ R149, R84, R149 ;  /* 0x0000009554957220 */ /* 0x000fe20000410000 */
[----:B------:R-:W-:Y:S01]  /*3390*/  UIMAD UR24, UR26, UR25, UR24 ;  /* 0x000000191a1872a4 */ /* 0x000fe2000f8e0218 */
[----:B------:R-:W0:Y:S04]  /*33a0*/  LDS R123, [R123.X8+0x6854] ;  /* 0x006854007b7b7984 */ /* 0x000e280000008800 */
[----:B------:R1:W-:Y:S01]  /*33b0*/  @!P0 STS.64 [R53.X8+0x7750], R46 ;  /* 0x0077502e35008388 */ /* 0x0003e20000008a00 */
[----:B0-----:R-:W-:-:S04]  /*33c0*/  FFMA.FTZ R124, R123, R124, R127 ;  /* 0x0000007c7b7c7223 */ /* 0x001fc8000001007f */
[----:B------:R-:W-:Y:S01]  /*33d0*/  FFMA.FTZ R121, R121, R124, R126 ;  /* 0x0000007c79797223 */ /* 0x000fe2000001007e */
[----:B------:R-:W-:-:S03]  /*33e0*/  PRMT R126, RZ, 0x7610, R42 ;  /* 0x00007610ff7e7816 */ /* 0x000fc6000000002a */
[----:B------:R-:W-:Y:S02]  /*33f0*/  FFMA.FTZ R120, R120, R121, R125 ;  /* 0x0000007978787223 */ /* 0x000fe4000001007d */
[----:B------:R-:W-:Y:S02]  /*3400*/  FMUL.FTZ R123, R65, R126 ;  /* 0x0000007e417b7220 */ /* 0x000fe40000410000 */
[----:B------:R-:W-:Y:S02]  /*3410*/  FFMA.FTZ R119, R119, R120, R128 ;  /* 0x0000007877777223 */ /* 0x000fe40000010080 */
[----:B------:R-:W-:Y:S02]  /*3420*/  FFMA.FTZ R123, R112, -R123, R144 ;  /* 0x8000007b707b7223 */ /* 0x000fe40000010090 */
[----:B------:R-:W-:Y:S01]  /*3430*/  FFMA.FTZ R118, R118, R119, R129 ;  /* 0x0000007776767223 */ /* 0x000fe20000010081 */
[----:B------:R-:W-:Y:S01]  /*3440*/  PRMT R129, RZ, 0x5410, R41 ;  /* 0x00005410ff817816 */ /* 0x000fe20000000029 */
[----:B------:R-:W-:-:S02]  /*3450*/  FMUL.FTZ R48, R120, UR40 ;  /* 0x0000002878307c20 */ /* 0x000fc40008410000 */
[----:B------:R-:W-:Y:S02]  /*3460*/  FFMA.FTZ R117, R117, R118, R130 ;  /* 0x0000007675757223 */ /* 0x000fe40000010082 */
[----:B------:R-:W-:Y:S02]  /*3470*/  FMUL.FTZ R128, R64, R129 ;  /* 0x0000008140807220 */ /* 0x000fe40000410000 */
[----:B------:R-:W-:Y:S02]  /*3480*/  FFMA.FTZ R116, R116, R117, R131 ;  /* 0x0000007574747223 */ /* 0x000fe40000010083 */
[----:B------:R-:W-:Y:S02]  /*3490*/  FFMA.FTZ R128, R106, -R128, R147 ;  /* 0x800000806a807223 */ /* 0x000fe40000010093 */
[----:B------:R-:W-:Y:S01]  /*34a0*/  FFMA.FTZ R49, R115, R116, R132 ;  /* 0x0000007473317223 */ /* 0x000fe20000010084 */
[----:B------:R-:W-:Y:S01]  /*34b0*/  PRMT R115, RZ, 0x5410, R42 ;  /* 0x00005410ff737816 */ /* 0x000fe2000000002a */
[----:B-1----:R-:W-:-:S02]  /*34c0*/  FMUL.FTZ R47, R117, UR40 ;  /* 0x00000028752f7c20 */ /* 0x002fc40008410000 */
[----:B------:R-:W-:Y:S01]  /*34d0*/  FFMA.FTZ R134, R63, R49, R134 ;  /* 0x000000313f867223 */ /* 0x000fe20000010086 */
[----:B------:R-:W-:Y:S01]  /*34e0*/  PRMT R63, RZ, 0x5410, R36 ;  /* 0x00005410ff3f7816 */ /* 0x000fe20000000024 */
[----:B------:R-:W-:Y:S02]  /*34f0*/  FMUL.FTZ R50, R34, R115 ;  /* 0x0000007322327220 */ /* 0x000fe40000410000 */
[----:B------:R-:W-:Y:S01]  /*3500*/  FFMA.FTZ R133, R62, R134, R133 ;  /* 0x000000863e857223 */ /* 0x000fe20000010085 */
[----:B------:R-:W-:Y:S01]  /*3510*/  PRMT R62, RZ, 0x7610, R37 ;  /* 0x00007610ff3e7816 */ /* 0x000fe20000000025 */
[----:B------:R-:W-:Y:S02]  /*3520*/  FFMA.FTZ R125, R109, -R50, R145 ;  /* 0x800000326d7d7223 */ /* 0x000fe40000010091 */
[----:B------:R-:W-:Y:S01]  /*3530*/  FFMA.FTZ R136, R61, R133, R136 ;  /* 0x000000853d887223 */ /* 0x000fe20000010088 */
[----:B------:R-:W-:Y:S01]  /*3540*/  PRMT R61, RZ, 0x5410, R37 ;  /* 0x00005410ff3d7816 */ /* 0x000fe20000000025 */
[----:B------:R-:W-:-:S02]  /*3550*/  FMUL.FTZ R50, R119, UR40 ;  /* 0x0000002877327c20 */ /* 0x000fc40008410000 */
[----:B------:R-:W-:Y:S02]  /*3560*/  FFMA.FTZ R60, R60, R136, R135 ;  /* 0x000000883c3c7223 */ /* 0x000fe40000010087 */
[----:B------:R-:W-:Y:S01]  /*3570*/  FMUL.FTZ R51, R112, R120 ;  /* 0x0000007870337220 */ /* 0x000fe20000410000 */
[----:B------:R-:W-:Y:S01]  /*3580*/  PRMT R112, RZ, 0x7610, R41 ;  /* 0x00007610ff707816 */ /* 0x000fe20000000029 */
[----:B------:R-:W-:Y:S02]  /*3590*/  FFMA.FTZ R122, R122, R60, R137 ;  /* 0x0000003c7a7a7223 */ /* 0x000fe40000010089 */
[----:B------:R-:W-:Y:S02]  /*35a0*/  FMUL.FTZ R52, R123, R48 ;  /* 0x000000307b347220 */ /* 0x000fe40000410000 */
[----:B------:R-:W-:Y:S02]  /*35b0*/  FFMA.FTZ R113, R113, R122, R138 ;  /* 0x0000007a71717223 */ /* 0x000fe4000001008a */
[----:B------:R-:W-:-:S02]  /*35c0*/  FMUL.FTZ R106, R106, R117 ;  /* 0x000000756a6a7220 */ /* 0x000fc40000410000 */
[----:B------:R-:W-:Y:S02]  /*35d0*/  FMUL.FTZ R47, R128, R47 ;  /* 0x0000002f802f7220 */ /* 0x000fe40000410000 */
[----:B------:R-:W-:Y:S02]  /*35e0*/  FMUL.FTZ R48, R109, R119 ;  /* 0x000000776d307220 */ /* 0x000fe40000410000 */
[----:B------:R-:W-:Y:S02]  /*35f0*/  FMUL.FTZ R50, R125, R50 ;  /* 0x000000327d327220 */ /* 0x000fe40000410000 */
[----:B------:R-:W-:Y:S02]  /*3600*/  FFMA.FTZ R140, R107, R113, R140 ;  /* 0x000000716b8c7223 */ /* 0x000fe4000001008c */
[-C--:B------:R-:W-:Y:S02]  /*3610*/  FFMA.FTZ R23, R64, R106.reuse, R23 ;  /* 0x0000006a40177223 */ /* 0x080fe40000010017 */
[----:B------:R-:W-:Y:S01]  /*3620*/  FFMA.FTZ R109, R129, R106, R47 ;  /* 0x0000006a816d7223 */ /* 0x000fe2000001002f */
[----:B------:R-:W-:Y:S01]  /*3630*/  PRMT R106, RZ, 0x7610, R36 ;  /* 0x00007610ff6a7816 */ /* 0x000fe20000000024 */
[----:B------:R-:W-:-:S02]  /*3640*/  FFMA.FTZ R53, R115, R48, R50 ;  /* 0x0000003073357223 */ /* 0x000fc40000010032 */
[----:B------:R-:W-:Y:S02]  /*3650*/  FMUL.FTZ R127, R67, R112 ;  /* 0x00000070437f7220 */ /* 0x000fe40000410000 */
[----:B------:R-:W-:Y:S01]  /*3660*/  FFMA.FTZ R139, R58, R140, R139 ;  /* 0x0000008c3a8b7223 */ /* 0x000fe2000001008b */
[----:B------:R-:W-:Y:S01]  /*3670*/  PRMT R58, RZ, 0x7610, R38 ;  /* 0x00007610ff3a7816 */ /* 0x000fe20000000026 */
[----:B------:R-:W-:Y:S02]  /*3680*/  FMUL.FTZ R54, R74, R63 ;  /* 0x0000003f4a367220 */ /* 0x000fe40000410000 */
[----:B------:R-:W-:Y:S02]  /*3690*/  FFMA.FTZ R52, R126, R51, R52 ;  /* 0x000000337e347223 */ /* 0x000fe40000010034 */
[----:B------:R-:W-:Y:S02]  /*36a0*/  FFMA.FTZ R127, R110, -R127, R146 ;  /* 0x8000007f6e7f7223 */ /* 0x000fe40000010092 */
[----:B------:R-:W-:-:S02]  /*36b0*/  FMUL.FTZ R46, R118, UR40 ;  /* 0x00000028762e7c20 */ /* 0x000fc40008410000 */
[----:B------:R-:W-:Y:S02]  /*36c0*/  FADD.FTZ R14, R53, R14 ;  /* 0x0000000e350e7221 */ /* 0x000fe40000010000 */
[----:B------:R-:W-:Y:S02]  /*36d0*/  FMUL.FTZ R53, R77, R106 ;  /* 0x0000006a4d357220 */ /* 0x000fe40000410000 */
[----:B------:R-:W-:Y:S02]  /*36e0*/  FFMA.FTZ R54, R56, -R54, R141 ;  /* 0x8000003638367223 */ /* 0x000fe4000001008d */
[----:B------:R-:W-:Y:S02]  /*36f0*/  FMUL.FTZ R137, R74, R139 ;  /* 0x0000008b4a897220 */ /* 0x000fe40000410000 */
[----:B------:R-:W-:Y:S02]  /*3700*/  FFMA.FTZ R18, R65, R51, R18 ;  /* 0x0000003341127223 */ /* 0x000fe40000010012 */
[----:B------:R-:W-:-:S02]  /*3710*/  FADD.FTZ R17, R52, R17 ;  /* 0x0000001134117221 */ /* 0x000fc40000010000 */
[----:B------:R-:W-:Y:S02]  /*3720*/  FMUL.FTZ R51, R110, R118 ;  /* 0x000000766e337220 */ /* 0x000fe40000410000 */
[----:B------:R-:W-:Y:S02]  /*3730*/  FMUL.FTZ R46, R127, R46 ;  /* 0x0000002e7f2e7220 */ /* 0x000fe40000410000 */
[----:B------:R-:W-:Y:S02]  /*3740*/  FMUL.FTZ R52, R72, R61 ;  /* 0x0000003d48347220 */ /* 0x000fe40000410000 */
[----:B------:R-:W-:Y:S02]  /*3750*/  FFMA.FTZ R53, R57, -R53, R100 ;  /* 0x8000003539357223 */ /* 0x000fe40000010064 */
[----:B------:R-:W-:Y:S02]  /*3760*/  FMUL.FTZ R138, R77, R140 ;  /* 0x0000008c4d8a7220 */ /* 0x000fe40000410000 */
[----:B------:R-:W-:-:S02]  /*3770*/  FFMA.FTZ R47, R54, R137, RZ ;  /* 0x00000089362f7223 */ /* 0x000fc400000100ff */
[-C--:B------:R-:W-:Y:S02]  /*3780*/  FFMA.FTZ R20, R67, R51.reuse, R20 ;  /* 0x0000003343147223 */ /* 0x080fe40000010014 */
[----:B------:R-:W-:Y:S02]  /*3790*/  FFMA.FTZ R46, R112, R51, R46 ;  /* 0x00000033702e7223 */ /* 0x000fe4000001002e */
[----:B------:R-:W-:Y:S02]  /*37a0*/  FMUL.FTZ R51, R75, R62 ;  /* 0x0000003e4b337220 */ /* 0x000fe40000410000 */
[----:B------:R-:W-:Y:S02]  /*37b0*/  FFMA.FTZ R52, R44, -R52, R101 ;  /* 0x800000342c347223 */ /* 0x000fe40000010065 */
[----:B------:R-:W-:Y:S02]  /*37c0*/  FMUL.FTZ R110, R72, R113 ;  /* 0x00000071486e7220 */ /* 0x000fe40000410000 */
[----:B------:R-:W-:-:S02]  /*37d0*/  FFMA.FTZ R47, R53, R138, R47 ;  /* 0x0000008a352f7223 */ /* 0x000fc4000001002f */
[----:B------:R-:W-:Y:S02]  /*37e0*/  FMUL.FTZ R50, R70, R55 ;  /* 0x0000003746327220 */ /* 0x000fe40000410000 */
[----:B------:R-:W-:Y:S02]  /*37f0*/  FFMA.FTZ R51, R59, -R51, R154 ;  /* 0x800000333b337223 */ /* 0x000fe4000001009a */
[----:B------:R-:W-:Y:S02]  /*3800*/  FMUL.FTZ R130, R75, R122 ;  /* 0x0000007a4b827220 */ /* 0x000fe40000410000 */
[----:B------:R-:W-:Y:S02]  /*3810*/  FFMA.FTZ R47, R52, R110, R47 ;  /* 0x0000006e342f7223 */ /* 0x000fe4000001002f */
[----:B------:R-:W-:Y:S02]  /*3820*/  FFMA.FTZ R21, R34, R48, R21 ;  /* 0x0000003022157223 */ /* 0x000fe40000010015 */
[----:B------:R-:W-:-:S02]  /*3830*/  FFMA.FTZ R50, R45, -R50, R153 ;  /* 0x800000322d327223 */ /* 0x000fc40000010099 */
[----:B------:R-:W-:Y:S02]  /*3840*/  FMUL.FTZ R135, R70, R60 ;  /* 0x0000003c46877220 */ /* 0x000fe40000410000 */
[----:B------:R-:W-:Y:S01]  /*3850*/  FFMA.FTZ R48, R51, R130, R47 ;  /* 0x0000008233307223 */ /* 0x000fe2000001002f */
[----:B------:R-:W-:Y:S01]  /*3860*/  PRMT R47, RZ, 0x5410, R39 ;  /* 0x00005410ff2f7816 */ /* 0x000fe20000000027 */
[----:B------:R-:W-:Y:S02]  /*3870*/  FMUL.FTZ R107, R73, R58 ;  /* 0x0000003a496b7220 */ /* 0x000fe40000410000 */
[----:B------:R-:W-:Y:S02]  /*3880*/  FADD.FTZ R15, R46, R15 ;  /* 0x0000000f2e0f7221 */ /* 0x000fe40000010000 */
[----:B------:R-:W-:Y:S01]  /*3890*/  FFMA.FTZ R132, R50, R135, R48 ;  /* 0x0000008732847223 */ /* 0x000fe20000010030 */
[----:B------:R-:W-:Y:S01]  /*38a0*/  PRMT R48, RZ, 0x7610, R39 ;  /* 0x00007610ff307816 */ /* 0x000fe20000000027 */
[----:B------:R-:W-:-:S02]  /*38b0*/  FFMA.FTZ R46, R103, -R107, R156 ;  /* 0x8000006b672e7223 */ /* 0x000fc4000001009c */
[----:B------:R-:W-:Y:S02]  /*38c0*/  FMUL.FTZ R131, R73, R136 ;  /* 0x0000008849837220 */ /* 0x000fe40000410000 */
[----:B------:R-:W-:Y:S02]  /*38d0*/  FMUL.FTZ R107, R68, R47 ;  /* 0x0000002f446b7220 */ /* 0x000fe40000410000 */
[----:B------:R-:W-:Y:S02]  /*38e0*/  FFMA.FTZ R150, R46, R131, R132 ;  /* 0x000000832e967223 */ /* 0x000fe40000010084 */
[----:B------:R-:W-:Y:S02]  /*38f0*/  FMUL.FTZ R160, R71, R48 ;  /* 0x0000003047a07220 */ /* 0x000fe40000410000 */
[----:B------:R-:W-:Y:S02]  /*3900*/  FFMA.FTZ R107, R102, -R107, R151 ;  /* 0x8000006b666b7223 */ /* 0x000fe40000010097 */
[----:B------:R-:W-:-:S02]  /*3910*/  FMUL.FTZ R132, R68, R133 ;  /* 0x0000008544847220 */ /* 0x000fc40000410000 */
[----:B------:R-:W-:Y:S02]  /*3920*/  FMUL.FTZ R159, R49, UR40 ;  /* 0x00000028319f7c20 */ /* 0x000fe40008410000 */
[----:B------:R-:W-:Y:S02]  /*3930*/  FFMA.FTZ R160, R105, -R160, R152 ;  /* 0x800000a069a07223 */ /* 0x000fe40000010098 */
[----:B------:R-:W-:Y:S02]  /*3940*/  FFMA.FTZ R150, R107, R132, R150 ;  /* 0x000000846b967223 */ /* 0x000fe40000010096 */
[----:B------:R-:W-:Y:S02]  /*3950*/  FMUL.FTZ R163, R71, R134 ;  /* 0x0000008647a37220 */ /* 0x000fe40000410000 */
[-C--:B------:R-:W-:Y:S02]  /*3960*/  FMUL.FTZ R104, R104, R49.reuse ;  /* 0x0000003168687220 */ /* 0x080fe40000410000 */
[----:B------:R-:W-:-:S02]  /*3970*/  FMUL.FTZ R158, R66, R49 ;  /* 0x00000031429e7220 */ /* 0x000fc40000410000 */
[----:B------:R-:W-:Y:S02]  /*3980*/  FMUL.FTZ R49, R142, R159 ;  /* 0x0000009f8e317220 */ /* 0x000fe40000410000 */
[----:B------:R-:W-:Y:S01]  /*3990*/  FFMA.FTZ R159, R160, R163, R150 ;  /* 0x000000a3a09f7223 */ /* 0x000fe20000010096 */
[----:B------:R-:W-:Y:S01]  /*39a0*/  PRMT R150, RZ, 0x7610, R40 ;  /* 0x00007610ff967816 */ /* 0x000fe20000000028 */
[----:B------:R-:W-:Y:S02]  /*39b0*/  FFMA.FTZ R25, R66, R104, R25 ;  /* 0x0000006842197223 */ /* 0x000fe40000010019 */
[----:B------:R-:W-:Y:S02]  /*39c0*/  FFMA.FTZ R142, R142, R158, R159 ;  /* 0x0000009e8e8e7223 */ /* 0x000fe4000001009f */
[----:B------:R-:W-:Y:S02]  /*39d0*/  FMUL.FTZ R159, R69, R150 ;  /* 0x00000096459f7220 */ /* 0x000fe40000410000 */
[----:B------:R-:W-:-:S02]  /*39e0*/  FFMA.FTZ R49, R157, R104, R49 ;  /* 0x000000689d317223 */ /* 0x000fc40000010031 */
[----:B------:R-:W-:Y:S02]  /*39f0*/  FFMA.FTZ R159, R108, -R159, R148 ;  /* 0x8000009f6c9f7223 */ /* 0x000fe40000010094 */
[----:B------:R-:W-:Y:S02]  /*3a00*/  FMUL.FTZ R104, R116, UR40 ;  /* 0x0000002874687c20 */ /* 0x000fe40008410000 */
[----:B------:R-:W-:Y:S02]  /*3a10*/  FMUL.FTZ R161, R108, R116 ;  /* 0x000000746ca17220 */ /* 0x000fe40000410000 */
[----:B------:R-:W-:Y:S02]  /*3a20*/  FMUL.FTZ R104, R159, R104 ;  /* 0x000000689f687220 */ /* 0x000fe40000410000 */
[-C--:B------:R-:W-:Y:S02]  /*3a30*/  FFMA.FTZ R22, R69, R161.reuse, R22 ;  /* 0x000000a145167223 */ /* 0x080fe40000010016 */
[----:B------:R-:W-:Y:S01]  /*3a40*/  FFMA.FTZ R108, R150, R161, R104 ;  /* 0x000000a1966c7223 */ /* 0x000fe20000010068 */
[----:B------:R-:W-:Y:S01]  /*3a50*/  PRMT R161, RZ, 0x5410, R43 ;  /* 0x00005410ffa17816 */ /* 0x000fe2000000002b */
[----:B------:R-:W-:-:S02]  /*3a60*/  FMUL.FTZ R157, R157, R158 ;  /* 0x0000009e9d9d7220 */ /* 0x000fc40000410000 */
[----:B------:R-:W-:Y:S02]  /*3a70*/  FMUL.FTZ R165, R121, UR40 ;  /* 0x0000002879a57c20 */ /* 0x000fe40008410000 */
[C---:B------:R-:W-:Y:S02]  /*3a80*/  FMUL.FTZ R158, R32.reuse, R161 ;  /* 0x000000a1209e7220 */ /* 0x040fe40000410000 */
[C---:B------:R-:W-:Y:S02]  /*3a90*/  FMUL.FTZ R104, R111.reuse, R121 ;  /* 0x000000796f687220 */ /* 0x040fe40000410000 */
[----:B------:R-:W-:Y:S02]  /*3aa0*/  FFMA.FTZ R158, R111, -R158, R143 ;  /* 0x8000009e6f9e7223 */ /* 0x000fe4000001008f */
[----:B------:R-:W-:Y:S02]  /*3ab0*/  FFMA.FTZ R19, R32, R104, R19 ;  /* 0x0000006820137223 */ /* 0x000fe40000010013 */
[----:B------:R-:W-:-:S02]  /*3ac0*/  FMUL.FTZ R165, R158, R165 ;  /* 0x000000a59ea57220 */ /* 0x000fc40000410000 */
[----:B------:R-:W-:Y:S02]  /*3ad0*/  FMUL.FTZ R111, R114, R124 ;  /* 0x0000007c726f7220 */ /* 0x000fe40000410000 */
[----:B------:R-:W-:Y:S02]  /*3ae0*/  FFMA.FTZ R104, R161, R104, R165 ;  /* 0x00000068a1687223 */ /* 0x000fe400000100a5 */
[----:B------:R-:W-:Y:S02]  /*3af0*/  FMUL.FTZ R165, R105, R134 ;  /* 0x0000008669a57220 */ /* 0x000fe40000410000 */
[----:B------:R-:W-:Y:S01]  /*3b00*/  FMUL.FTZ R105, R134, UR40 ;  /* 0x0000002886697c20 */ /* 0x000fe20008410000 */
[----:B------:R-:W-:Y:S01]  /*3b10*/  PRMT R134, RZ, 0x7610, R43 ;  /* 0x00007610ff867816 */ /* 0x000fe2000000002b */
[----:B------:R-:W-:Y:S02]  /*3b20*/  FADD.FTZ R3, R104, R3 ;  /* 0x0000000368037221 */ /* 0x000fe40000010000 */
[----:B------:R-:W-:-:S02]  /*3b30*/  FMUL.FTZ R104, R160, R105 ;  /* 0x00000069a0687220 */ /* 0x000fc40000410000 */
[C---:B------:R-:W-:Y:S02]  /*3b40*/  FMUL.FTZ R105, R35.reuse, R134 ;  /* 0x0000008623697220 */ /* 0x040fe40000410000 */
[----:B------:R-:W-:Y:S02]  /*3b50*/  FMUL.FTZ R160, R124, UR40 ;  /* 0x000000287ca07c20 */ /* 0x000fe40008410000 */
[----:B------:R-:W-:Y:S02]  /*3b60*/  FFMA.FTZ R105, R114, -R105, R155 ;  /* 0x8000006972697223 */ /* 0x000fe4000001009b */
[----:B------:R-:W-:Y:S02]  /*3b70*/  FMUL.FTZ R124, R35, R124 ;  /* 0x0000007c237c7220 */ /* 0x000fe40000410000 */
[----:B------:R-:W-:Y:S02]  /*3b80*/  FMUL.FTZ R160, R105, R160 ;  /* 0x000000a069a07220 */ /* 0x000fe40000410000 */
[----:B------:R-:W-:-:S02]  /*3b90*/  FFMA.FTZ R16, R35, R111, R16 ;  /* 0x0000006f23107223 */ /* 0x000fc40000010010 */
[C---:B------:R-:W-:Y:S02]  /*3ba0*/  FFMA.FTZ R160, R134.reuse, R111, R160 ;  /* 0x0000006f86a07223 */ /* 0x040fe400000100a0 */
[-C--:B------:R-:W-:Y:S02]  /*3bb0*/  FMUL.FTZ R105, R105, R124.reuse ;  /* 0x0000007c69697220 */ /* 0x080fe40000410000 */
[----:B------:R-:W-:Y:S01]  /*3bc0*/  FMUL.FTZ R111, R134, R124 ;  /* 0x0000007c866f7220 */ /* 0x000fe20000410000 */
[----:B------:R-:W-:Y:S01]  /*3bd0*/  SHF.L.U32 R124, R98, 0x4, RZ ;  /* 0x00000004627c7819 */ /* 0x000fe200000006ff */
[C---:B------:R-:W-:Y:S02]  /*3be0*/  FFMA.FTZ R104, R48.reuse, R165, R104 ;  /* 0x000000a530687223 */ /* 0x040fe40000010068 */
[----:B------:R-:W-:Y:S02]  /*3bf0*/  FMUL.FTZ R163, R48, R163 ;  /* 0x000000a330a37220 */ /* 0x000fe40000410000 */
[----:B------:R-:W-:Y:S01]  /*3c00*/  FADD.FTZ R12, R109, R12 ;  /* 0x0000000c6d0c7221 */ /* 0x000fe20000010000 */
[----:B------:R-:W-:Y:S01]  /*3c10*/  IADD3 R109, R124, 0x1, RZ ;  /* 0x000000017c6d7810 */ /* 0x000fe20007ffe0ff */
[----:B------:R-:W-:-:S02]  /*3c20*/  FMUL.FTZ R48, R102, R133 ;  /* 0x0000008566307220 */ /* 0x000fc40000410000 */
[----:B------:R-:W-:Y:S01]  /*3c30*/  FMUL.FTZ R102, R133, UR40 ;  /* 0x0000002885667c20 */ /* 0x000fe20008410000 */
[----:B------:R-:W-:Y:S01]  /*3c40*/  IADD3 R133, R124, 0x2, RZ ;  /* 0x000000027c857810 */ /* 0x000fe20007ffe0ff */
[----:B------:R-:W-:Y:S01]  /*3c50*/  FADD.FTZ R13, R108, R13 ;  /* 0x0000000d6c0d7221 */ /* 0x000fe20000010000 */
[----:B------:R-:W-:Y:S01]  /*3c60*/  LEA.HI.SX32 R108, R109, R124, 0x1b ;  /* 0x0000007c6d6c7211 */ /* 0x000fe200078fdaff */
[----:B------:R-:W-:Y:S01]  /*3c70*/  FMUL.FTZ R107, R107, R102 ;  /* 0x000000666b6b7220 */ /* 0x000fe20000410000 */
[-C--:B------:R-:W-:Y:S01]  /*3c80*/  LEA.HI.SX32 R109, R133, R124.reuse, 0x1b ;  /* 0x0000007c856d7211 */ /* 0x080fe200078fdaff */
[----:B------:R-:W-:Y:S01]  /*3c90*/  FMUL.FTZ R137, R63, R137 ;  /* 0x000000893f897220 */ /* 0x000fe20000410000 */
[----:B------:R-:W-:Y:S01]  /*3ca0*/  LEA.HI.SX32 R102, R124, R124, 0x1b ;  /* 0x0000007c7c667211 */ /* 0x000fe200078fdaff */
[----:B------:R-:W-:Y:S02]  /*3cb0*/  FMUL.FTZ R133, R106, R138 ;  /* 0x0000008a6a857220 */ /* 0x000fe40000410000 */
[----:B------:R-:W-:Y:S01]  /*3cc0*/  FFMA.FTZ R24, R71, R165, R24 ;  /* 0x000000a547187223 */ /* 0x000fe20000010018 */
[----:B------:R-:W-:Y:S01]  /*3cd0*/  IADD3 R165, R124, 0x3, RZ ;  /* 0x000000037ca57810 */ /* 0x000fe20007ffe0ff */
[----:B------:R-:W-:Y:S01]  /*3ce0*/  FMUL.FTZ R114, R61, R110 ;  /* 0x0000006e3d727220 */ /* 0x000fe20000410000 */
[----:B------:R0:W-:Y:S01]  /*3cf0*/  STS [R102.X4+0x2100], R137 ;  /* 0x0021008966007388 */ /* 0x0001e20000004800 */
[----:B------:R-:W-:Y:S01]  /*3d00*/  FMUL.FTZ R131, R58, R131 ;  /* 0x000000833a837220 */ /* 0x000fe20000410000 */
[----:B------:R-:W-:Y:S01]  /*3d10*/  LEA.HI.SX32 R110, R165, R124, 0x1b ;  /* 0x0000007ca56e7211 */ /* 0x000fe200078fdaff */
[----:B------:R-:W-:Y:S01]  /*3d20*/  FMUL.FTZ R165, R62, R130 ;  /* 0x000000823ea57220 */ /* 0x000fe20000410000 */
[----:B------:R1:W-:Y:S01]  /*3d30*/  STS [R108.X4+0x2104], R133 ;  /* 0x002104856c007388 */ /* 0x0003e20000004800 */
[----:B------:R-:W-:-:S02]  /*3d40*/  FMUL.FTZ R135, R55, R135 ;  /* 0x0000008737877220 */ /* 0x000fc40000410000 */
[C---:B------:R-:W-:Y:S01]  /*3d50*/  FFMA.FTZ R107, R47.reuse, R48, R107 ;  /* 0x000000302f6b7223 */ /* 0x040fe2000001006b */
[----:B------:R2:W-:Y:S01]  /*3d60*/  STS [R109.X4+0x2108], R114 ;  /* 0x002108726d007388 */ /* 0x0005e20000004800 */
[----:B------:R-:W-:Y:S02]  /*3d70*/  FMUL.FTZ R101, R136, UR40 ;  /* 0x0000002888657c20 */ /* 0x000fe40008410000 */
[----:B0-----:R-:W-:Y:S01]  /*3d80*/  FMUL.FTZ R137, R47, R132 ;  /* 0x000000842f897220 */ /* 0x001fe20000410000 */
[----:B------:R0:W-:Y:S01]  /*3d90*/  STS [R110.X4+0x210c], R165 ;  /* 0x00210ca56e007388 */ /* 0x0001e20000004800 */
[----:B------:R-:W-:Y:S01]  /*3da0*/  HFMA2.MMA R47, -RZ, RZ, 0, 0 ;  /* 0x00000000ff2f7435 */ /* 0x000fe200000001ff */
[----:B-1----:R-:W-:Y:S02]  /*3db0*/  FMUL.FTZ R133, R69, R116 ;  /* 0x0000007445857220 */ /* 0x002fe40000410000 */
[----:B------:R1:W-:Y:S01]  /*3dc0*/  STS [R102.X4+0x2114], R131 ;  /* 0x0021148366007388 */ /* 0x0003e20000004800 */
[----:B------:R-:W-:-:S02]  /*3dd0*/  FMUL.FTZ R116, R34, R119 ;  /* 0x0000007722747220 */ /* 0x000fc40000410000 */
[----:B--2---:R-:W-:Y:S01]  /*3de0*/  FMUL.FTZ R114, R64, R117 ;  /* 0x0000007540727220 */ /* 0x004fe20000410000 */
[----:B------:R2:W-:Y:S01]  /*3df0*/  STS [R102.X4+0x2110], R135 ;  /* 0x0021108766007388 */ /* 0x0005e20000004800 */
[-C--:B------:R-:W-:Y:S01]  /*3e00*/  FMUL.FTZ R117, R150, R133.reuse ;  /* 0x0000008596757220 */ /* 0x080fe20000410000 */
[C---:B0-----:R-:W-:Y:S01]  /*3e10*/  IADD3 R165, R98.reuse, 0x780, RZ ;  /* 0x0000078062a57810 */ /* 0x041fe20007ffe0ff */
[----:B------:R-:W-:Y:S01]  /*3e20*/  FFMA.FTZ R133, R159, R133, R142 ;  /* 0x000000859f857223 */ /* 0x000fe2000001008e */
[----:B------:R-:W-:Y:S01]  /*3e30*/  STS [R102.X4+0x2118], R137 ;  /* 0x0021188966007388 */ /* 0x000fe20000004800 */
[----:B------:R-:W-:Y:S01]  /*3e40*/  FMUL.FTZ R129, R129, R114 ;  /* 0x0000007281817220 */ /* 0x000fe20000410000 */
[----:B------:R-:W-:Y:S01]  /*3e50*/  IADD3 R159, R98, 0x700, RZ ;  /* 0x00000700629f7810 */ /* 0x000fe20007ffe0ff */
[----:B-1----:R-:W-:Y:S01]  /*3e60*/  FMUL.FTZ R131, R67, R118 ;  /* 0x0000007643837220 */ /* 0x002fe20000410000 */
[----:B------:R0:W-:Y:S01]  /*3e70*/  STS [R102.X4+0x2124], R117 ;  /* 0x0021247566007388 */ /* 0x0001e20000004800 */
[----:B------:R-:W-:Y:S01]  /*3e80*/  FFMA.FTZ R114, R128, R114, R133 ;  /* 0x0000007280727223 */ /* 0x000fe20000010085 */
[----:B------:R-:W-:Y:S01]  /*3e90*/  IADD3 R133, R98, 0x480, RZ ;  /* 0x0000048062857810 */ /* 0x000fe20007ffe0ff */
[-C--:B------:R-:W-:Y:S01]  /*3ea0*/  FMUL.FTZ R119, R112, R131.reuse ;  /* 0x0000008370777220 */ /* 0x080fe20000410000 */
[----:B------:R1:W-:Y:S01]  /*3eb0*/  STS [R102.X4+0x211c], R163 ;  /* 0x00211ca366007388 */ /* 0x0003e20000004800 */
[----:B------:R-:W-:Y:S01]  /*3ec0*/  FFMA.FTZ R114, R127, R131, R114 ;  /* 0x000000837f727223 */ /* 0x000fe20000010072 */
[----:B------:R-:W-:Y:S01]  /*3ed0*/  IADD3 R131, R98, 0x400, RZ ;  /* 0x0000040062837810 */ /* 0x000fe20007ffe0ff */
[----:B------:R-:W-:Y:S01]  /*3ee0*/  FMUL.FTZ R127, R65, R120 ;  /* 0x00000078417f7220 */ /* 0x000fe20000410000 */
[----:B------:R-:W-:Y:S01]  /*3ef0*/  STS [R102.X4+0x2120], R157 ;  /* 0x0021209d66007388 */ /* 0x000fe20000004800 */
[----:B------:R-:W-:Y:S01]  /*3f00*/  FMUL.FTZ R112, R32, R121 ;  /* 0x0000007920707220 */ /* 0x000fe20000410000 */
[----:B--2---:R-:W-:Y:S01]  /*3f10*/  IADD3 R135, R98, 0x500, RZ ;  /* 0x0000050062877810 */ /* 0x004fe20007ffe0ff */
[----:B------:R-:W-:Y:S01]  /*3f20*/  FMUL.FTZ R115, R115, R116 ;  /* 0x0000007473737220 */ /* 0x000fe20000410000 */
[----:B------:R-:W-:Y:S01]  /*3f30*/  STS [R102.X4+0x2128], R129 ;  /* 0x0021288166007388 */ /* 0x000fe20000004800 */
[----:B0-----:R-:W-:Y:S01]  /*3f40*/  FMUL.FTZ R117, R126, R127 ;  /* 0x0000007f7e757220 */ /* 0x001fe20000410000 */
[C---:B------:R-:W-:Y:S01]  /*3f50*/  IADD3 R137, R98.reuse, 0x580, RZ ;  /* 0x0000058062897810 */ /* 0x040fe20007ffe0ff */
[----:B------:R-:W-:Y:S01]  /*3f60*/  FMUL.FTZ R121, R161, R112 ;  /* 0x00000070a1797220 */ /* 0x000fe20000410000 */
[----:B------:R0:W-:Y:S01]  /*3f70*/  STS [R102.X4+0x212c], R119 ;  /* 0x00212c7766007388 */ /* 0x0001e20000004800 */
[----:B------:R-:W-:Y:S01]  /*3f80*/  FFMA.FTZ R114, R125, R116, R114 ;  /* 0x000000747d727223 */ /* 0x000fe20000010072 */
[----:B------:R-:W-:Y:S01]  /*3f90*/  IADD3 R125, R98, 0x100, RZ ;  /* 0x00000100627d7810 */ /* 0x000fe20007ffe0ff */
[----:B------:R-:W-:Y:S01]  /*3fa0*/  FMUL.FTZ R161, R92, R141 ;  /* 0x0000008d5ca17220 */ /* 0x000fe20000410000 */
[----:B------:R-:W-:Y:S01]  /*3fb0*/  STS [R102.X4+0x2130], R115 ;  /* 0x0021307366007388 */ /* 0x000fe20000004800 */
[----:B------:R-:W-:Y:S01]  /*3fc0*/  FFMA.FTZ R123, R123, R127, R114 ;  /* 0x0000007f7b7b7223 */ /* 0x000fe20000010072 */
[----:B------:R-:W-:Y:S01]  /*3fd0*/  IADD3 R127, R98, 0x280, RZ ;  /* 0x00000280627f7810 */ /* 0x000fe20007ffe0ff */
[----:B-1----:R-:W-:Y:S01]  /*3fe0*/  FMUL.FTZ R163, R91, R100 ;  /* 0x000000645ba37220 */ /* 0x002fe20000410000 */
[----:B------:R-:W-:Y:S01]  /*3ff0*/  STS [R102.X4+0x2134], R117 ;  /* 0x0021347566007388 */ /* 0x000fe20000004800 */
[----:B------:R-:W-:Y:S01]  /*4000*/  FFMA.FTZ R112, R158, R112, R123 ;  /* 0x000000709e707223 */ /* 0x000fe2000001007b */
[----:B0-----:R-:W-:Y:S01]  /*4010*/  IADD3 R119, R98, 0x180, RZ ;  /* 0x0000018062777810 */ /* 0x001fe20007ffe0ff */
[----:B------:R-:W-:Y:S01]  /*4020*/  FADD.FTZ R0, R160, R0 ;  /* 0x00000000a0007221 */ /* 0x000fe20000010000 */
[----:B------:R0:W-:Y:S01]  /*4030*/  STS [R102.X4+0x2138], R121 ;  /* 0x0021387966007388 */ /* 0x0001e20000004800 */
[C---:B------:R-:W-:Y:S01]  /*4040*/  IADD3 R123, R98.reuse, 0x80, RZ ;  /* 0x00000080627b7810 */ /* 0x040fe20007ffe0ff */
[----:B------:R-:W-:Y:S01]  /*4050*/  FADD.FTZ R10, R49, R10 ;  /* 0x0000000a310a7221 */ /* 0x000fe20000010000 */
[C---:B------:R-:W-:Y:S01]  /*4060*/  IADD3 R116, R98.reuse, 0x200, RZ ;  /* 0x0000020062747810 */ /* 0x040fe20007ffe0ff */
[----:B------:R1:W-:Y:S01]  /*4070*/  STS [R102.X4+0x213c], R111 ;  /* 0x00213c6f66007388 */ /* 0x0003e20000004800 */
[----:B------:R-:W-:Y:S01]  /*4080*/  IADD3 R129, R98, 0x300, RZ ;  /* 0x0000030062817810 */ /* 0x000fe20007ffe0ff */
[----:B------:R-:W-:Y:S01]  /*4090*/  FMUL.FTZ R101, R46, R101 ;  /* 0x000000652e657220 */ /* 0x000fe20000410000 */
[----:B------:R-:W-:Y:S01]  /*40a0*/  IADD3 R141, R98, 0x600, RZ ;  /* 0x00000600628d7810 */ /* 0x000fe20007ffe0ff */
[----:B------:R-:W-:Y:S01]  /*40b0*/  FFMA.FTZ R27, R68, R48, R27 ;  /* 0x00000030441b7223 */ /* 0x000fe2000001001b */
[----:B------:R-:W-:Y:S01]  /*40c0*/  IADD3 R157, R98, 0x680, RZ ;  /* 0x00000680629d7810 */ /* 0x000fe20007ffe0ff */
[----:B------:R-:W-:Y:S01]  /*40d0*/  FMUL.FTZ R151, R86, R151 ;  /* 0x0000009756977220 */ /* 0x000fe20000410000 */
[----:B0-----:R-:W-:Y:S01]  /*40e0*/  IADD3 R121, R98, 0x380, RZ ;  /* 0x0000038062797810 */ /* 0x001fe20007ffe0ff */
[----:B------:R-:W-:Y:S01]  /*40f0*/  FMUL.FTZ R153, R88, R153 ;  /* 0x0000009958997220 */ /* 0x000fe20000410000 */
[-C--:B------:R-:W-:Y:S01]  /*4100*/  LEA.HI.SX32 R115, R119, R98.reuse, 0x1b ;  /* 0x0000006277737211 */ /* 0x080fe200078fdaff */
[----:B------:R-:W-:Y:S01]  /*4110*/  BAR.SYNC.DEFER_BLOCKING 0x0 ;  /* 0x0000000000007b1d */ /* 0x000fe20000010000 */
[-C--:B-1----:R-:W-:Y:S01]  /*4120*/  LEA.HI.SX32 R111, R123, R98.reuse, 0x1b ;  /* 0x000000627b6f7211 */ /* 0x082fe200078fdaff */
[----:B------:R-:W-:Y:S01]  /*4130*/  FMUL.FTZ R147, R82, R147 ;  /* 0x0000009352937220 */ /* 0x000fe20000410000 */
[-C--:B------:R-:W-:Y:S01]  /*4140*/  LEA.HI.SX32 R114, R125, R98.reuse, 0x1b ;  /* 0x000000627d727211 */ /* 0x080fe200078fdaff */
[----:B------:R-:W-:Y:S01]  /*4150*/  FMUL.FTZ R155, R76, R155 ;  /* 0x0000009b4c9b7220 */ /* 0x000fe20000410000 */
[----:B------:R-:W-:Y:S01]  /*4160*/  LEA.HI.SX32 R117, R127, R98, 0x1b ;  /* 0x000000627f757211 */ /* 0x000fe200078fdaff */
[----:B------:R-:W-:Y:S01]  /*4170*/  FMUL.FTZ R103, R103, R136 ;  /* 0x0000008867677220 */ /* 0x000fe20000410000 */
[----:B------:R-:W-:Y:S01]  /*4180*/  LEA.HI.SX32 R119, R121, R98, 0x1b ;  /* 0x0000006279777211 */ /* 0x000fe200078fdaff */
[----:B------:R-:W-:Y:S01]  /*4190*/  FMUL.FTZ R136, R45, R60 ;  /* 0x0000003c2d887220 */ /* 0x000fe20000410000 */
[-C--:B------:R-:W-:Y:S01]  /*41a0*/  LEA.HI.SX32 R100, R98, R98.reuse, 0x1b ;  /* 0x0000006262647211 */ /* 0x080fe200078fdaff */
[----:B------:R-:W-:Y:S01]  /*41b0*/  FMUL.FTZ R45, R60, UR40 ;  /* 0x000000283c2d7c20 */ /* 0x000fe20008410000 */
[-C--:B------:R-:W-:Y:S01]  /*41c0*/  LEA.HI.SX32 R116, R116, R98.reuse, 0x1b ;  /* 0x0000006274747211 */ /* 0x080fe200078fdaff */
[----:B------:R-:W-:Y:S01]  /*41d0*/  FMUL.FTZ R60, R122, UR40 ;  /* 0x000000287a3c7c20 */ /* 0x000fe20008410000 */
[----:B------:R-:W-:-:S02]  /*41e0*/  LEA.HI.SX32 R118, R129, R98, 0x1b ;  /* 0x0000006281767211 */ /* 0x000fc400078fdaff */
[-C--:B------:R-:W-:Y:S02]  /*41f0*/  LEA.HI.SX32 R120, R131, R98.reuse, 0x1b ;  /* 0x0000006283787211 */ /* 0x080fe400078fdaff */
[-C--:B------:R-:W-:Y:S02]  /*4200*/  LEA.HI.SX32 R121, R133, R98.reuse, 0x1b ;  /* 0x0000006285797211 */ /* 0x080fe400078fdaff */
[-C--:B------:R-:W-:Y:S02]  /*4210*/  LEA.HI.SX32 R123, R135, R98.reuse, 0x1b ;  /* 0x00000062877b7211 */ /* 0x080fe400078fdaff */
[-C--:B------:R-:W-:Y:S02]  /*4220*/  LEA.HI.SX32 R124, R137, R98.reuse, 0x1b ;  /* 0x00000062897c7211 */ /* 0x080fe400078fdaff */
[-C--:B------:R-:W-:Y:S01]  /*4230*/  LEA.HI.SX32 R125, R141, R98.reuse, 0x1b ;  /* 0x000000628d7d7211 */ /* 0x080fe200078fdaff */
[----:B------:R-:W0:Y:S01]  /*4240*/  LDS R129, [R100.X4+0x2100] ;  /* 0x0021000064817984 */ /* 0x000e220000004800 */
[----:B------:R-:W-:-:S02]  /*4250*/  LEA.HI.SX32 R126, R157, R98, 0x1b ;  /* 0x000000629d7e7211 */ /* 0x000fc400078fdaff */
[-C--:B------:R-:W-:Y:S01]  /*4260*/  LEA.HI.SX32 R127, R159, R98.reuse, 0x1b ;  /* 0x000000629f7f7211 */ /* 0x080fe200078fdaff */
[----:B------:R-:W1:Y:S01]  /*4270*/  LDS R130, [R111.X4+0x2300] ;  /* 0x002300006f827984 */ /* 0x000e620000004800 */
[----:B------:R-:W-:Y:S01]  /*4280*/  LEA.HI.SX32 R128, R165, R98, 0x1b ;  /* 0x00000062a5807211 */ /* 0x000fe200078fdaff */
[----:B------:R-:W-:Y:S01]  /*4290*/  FMUL.FTZ R165, R89, R154 ;  /* 0x0000009a59a57220 */ /* 0x000fe20000410000 */
[----:B------:R-:W-:Y:S01]  /*42a0*/  MOV R49, UR26 ;  /* 0x0000001a00317c02 */ /* 0x000fe20008000f00 */
[----:B------:R-:W2:Y:S01]  /*42b0*/  LDS R131, [R114.X4+0x2500] ;  /* 0x0025000072837984 */ /* 0x000ea20000004800 */
[----:B------:R-:W-:-:S03]  /*42c0*/  MOV R46, R98 ;  /* 0x00000062002e7202 */ /* 0x000fc60000000f00 */
[----:B------:R-:W3:Y:S02]  /*42d0*/  LDS R132, [R115.X4+0x2700] ;  /* 0x0027000073847984 */ /* 0x000ee40000004800 */
[----:B------:R-:W-:Y:S02]  /*42e0*/  IMAD.WIDE.U32 R48, R49, c[0x0][0x298], R46 ;  /* 0x0000a60031307a25 */ /* 0x000fe400078e002e */
[----:B------:R-:W4:Y:S03]  /*42f0*/  LDS R133, [R116.X4+0x2900] ;  /* 0x0029000074857984 */ /* 0x000f260000004800 */
[----:B------:R-:W-:Y:S01]  /*4300*/  IADD3 R49, R49, UR38, RZ ;  /* 0x0000002631317c10 */ /* 0x000fe2000fffe0ff */
[----:B------:R-:W0:Y:S01]  /*4310*/  LDS R134, [R117.X4+0x2b00] ;  /* 0x002b000075867984 */ /* 0x000e220000004800 */
[----:B------:R-:W-:Y:S02]  /*4320*/  ULDC.64 UR38, c[0x0][0x2c0] ;  /* 0x0000b00000267ab9 */ /* 0x000fe40000000a00 */
[----:B------:R-:W-:Y:S01]  /*4330*/  UIMAD UR38, UR29, UR38, URZ ;  /* 0x000000261d2672a4 */ /* 0x000fe2000f8e023f */
[----:B------:R-:W0:Y:S03]  /*4340*/  LDS R135, [R118.X4+0x2d00] ;  /* 0x002d000076877984 */ /* 0x000e260000004800 */
[----:B------:R-:W-:Y:S01]  /*4350*/  UIMAD UR38, UR12, UR39, UR38 ;  /* 0x000000270c2672a4 */ /* 0x000fe2000f8e0226 */
        /* <DEDUP_REMOVED lines=9> */
[----:B------:R5:W-:Y:S04]  /*43f0*/  STS [R102.X4+0x4200], R161 ;  /* 0x004200a166007388 */ /* 0x000be80000004800 */
[----:B------:R1:W-:Y:S04]  /*4400*/  STS [R108.X4+0x4204], R163 ;  /* 0x004204a36c007388 */ /* 0x0003e80000004800 */
[----:B------:R2:W-:Y:S01]  /*4410*/  STS [R109.X4+0x4208], R162 ;  /* 0x004208a26d007388 */ /* 0x0005e20000004800 */
[----:B-----5:R-:W-:-:S03]  /*4420*/  FMUL.FTZ R161, R87, R156 ;  /* 0x0000009c57a17220 */ /* 0x020fc60000410000 */
[----:B------:R-:W-:Y:S01]  /*4430*/  STS [R110.X4+0x420c], R165 ;  /* 0x00420ca56e007388 */ /* 0x000fe20000004800 */
[----:B-1----:R-:W-:-:S03]  /*4440*/  FMUL.FTZ R163, R78, R143 ;  /* 0x0000008f4ea37220 */ /* 0x002fc60000410000 */
[----:B------:R1:W-:Y:S01]  /*4450*/  STS [R102.X4+0x4218], R151 ;  /* 0x0042189766007388 */ /* 0x0003e20000004800 */
[----:B--2---:R-:W-:-:S03]  /*4460*/  MOV R109, UR26 ;  /* 0x0000001a006d7c02 */ /* 0x004fc60008000f00 */
[----:B------:R2:W-:Y:S02]  /*4470*/  STS [R102.X4+0x4210], R153 ;  /* 0x0042109966007388 */ /* 0x0005e40000004800 */
[----:B------:R-:W-:Y:S02]  /*4480*/  IMAD.WIDE.U32 R46, R109, c[0x0][0x2b8], R46 ;  /* 0x0000ae006d2e7a25 */ /* 0x000fe400078e002e */
[----:B------:R5:W-:Y:S01]  /*4490*/  STS [R102.X4+0x4214], R161 ;  /* 0x004214a166007388 */ /* 0x000be20000004800 */
[----:B-1----:R-:W-:Y:S01]  /*44a0*/  MOV R151, UR12 ;  /* 0x0000000c00977c02 */ /* 0x002fe20008000f00 */
[----:B------:R-:W-:Y:S01]  /*44b0*/  FMUL.FTZ R109, R85, R152 ;  /* 0x00000098556d7220 */ /* 0x000fe20000410000 */
[----:B------:R-:W-:Y:S01]  /*44c0*/  IADD3 R47, R47, UR24, RZ ;  /* 0x000000182f2f7c10 */ /* 0x000fe2000fffe0ff */
[----:B------:R-:W-:Y:S01]  /*44d0*/  ULDC.64 UR24, c[0x0][0x2a0] ;  /* 0x0000a80000187ab9 */ /* 0x000fe20000000a00 */
[----:B--2---:R-:W-:Y:S01]  /*44e0*/  MOV R153, UR12 ;  /* 0x0000000c00997c02 */ /* 0x004fe20008000f00 */
[----:B------:R-:W-:Y:S01]  /*44f0*/  UIMAD UR24, UR29, UR24, URZ ;  /* 0x000000181d1872a4 */ /* 0x000fe2000f8e023f */
[----:B------:R1:W-:Y:S01]  /*4500*/  STS [R102.X4+0x421c], R109 ;  /* 0x00421c6d66007388 */ /* 0x0003e20000004800 */
[----:B------:R-:W-:-:S02]  /*4510*/  IMAD.WIDE.U32 R48, R151, c[0x0][0x2a0], R48 ;  /* 0x0000a80097307a25 */ /* 0x000fc400078e0030 */
[----:B------:R-:W-:Y:S01]  /*4520*/  UIMAD UR24, UR12, UR25, UR24 ;  /* 0x000000190c1872a4 */ /* 0x000fe2000f8e0218 */
[----:B------:R2:W-:Y:S01]  /*4530*/  STS [R102.X4+0x4220], R149 ;  /* 0x0042209566007388 */ /* 0x0005e20000004800 */
[----:B------:R-:W-:Y:S01]  /*4540*/  USHF.R.S32.HI UR25, URZ, 0x1f, UR41 ;  /* 0x0000001f3f197899 */ /* 0x000fe20008011429 */
[----:B-----5:R-:W-:Y:S01]  /*4550*/  FMUL.FTZ R161, R79, R144 ;  /* 0x000000904fa17220 */ /* 0x020fe20000410000 */
[----:B------:R-:W-:Y:S01]  /*4560*/  IADD3 R144, P0, R48, UR41, RZ ;  /* 0x0000002930907c10 */ /* 0x000fe2000ff1e0ff */
[----:B------:R-:W-:Y:S01]  /*4570*/  IMAD.WIDE.U32 R46, R153, c[0x0][0x2c0], R46 ;  /* 0x0000b000992e7a25 */ /* 0x000fe200078e002e */
[----:B------:R-:W-:Y:S03]  /*4580*/  STS [R102.X4+0x4228], R147 ;  /* 0x0042289366007388 */ /* 0x000fe60000004800 */
[----:B-1----:R-:W-:Y:S01]  /*4590*/  FMUL.FTZ R109, R81, R146 ;  /* 0x00000092516d7220 */ /* 0x002fe20000410000 */
[----:B------:R-:W-:Y:S01]  /*45a0*/  IADD3 R143, R47, UR38, RZ ;  /* 0x000000262f8f7c10 */ /* 0x000fe2000fffe0ff */
[----:B------:R-:W-:Y:S01]  /*45b0*/  FMUL.FTZ R153, R80, R145 ;  /* 0x0000009150997220 */ /* 0x000fe20000410000 */
[----:B--2---:R-:W-:Y:S01]  /*45c0*/  IADD3 R149, R49, UR24, RZ ;  /* 0x0000001831957c10 */ /* 0x004fe2000fffe0ff */
[----:B------:R-:W-:Y:S01]  /*45d0*/  FMUL.FTZ R151, R83, R148 ;  /* 0x0000009453977220 */ /* 0x000fe20000410000 */
[----:B------:R1:W-:Y:S01]  /*45e0*/  STS [R102.X4+0x422c], R109 ;  /* 0x00422c6d66007388 */ /* 0x0003e20000004800 */
[----:B------:R-:W-:Y:S01]  /*45f0*/  IADD3 R108, P1, R46, UR41, RZ ;  /* 0x000000292e6c7c10 */ /* 0x000fe2000ff3e0ff */
[----:B------:R-:W-:Y:S01]  /*4600*/  FMUL.FTZ R148, R140, UR40 ;  /* 0x000000288c947c20 */ /* 0x000fe20008410000 */
[----:B------:R-:W-:Y:S01]  /*4610*/  IADD3.X R145, R149, UR25, RZ, P0, !PT ;  /* 0x0000001995917c10 */ /* 0x000fe200087fe4ff */
[----:B------:R2:W-:Y:S04]  /*4620*/  STS [R102.X4+0x4224], R151 ;  /* 0x0042249766007388 */ /* 0x0005e80000004800 */
[----:B------:R5:W-:Y:S01]  /*4630*/  STS [R102.X4+0x4230], R153 ;  /* 0x0042309966007388 */ /* 0x000be20000004800 */
[----:B-1----:R-:W-:-:S03]  /*4640*/  MOV R109, UR41 ;  /* 0x00000029006d7c02 */ /* 0x002fc60008000f00 */
[----:B------:R1:W-:Y:S01]  /*4650*/  STS [R102.X4+0x4234], R161 ;  /* 0x004234a166007388 */ /* 0x0003e20000004800 */
[----:B------:R-:W-:Y:S01]  /*4660*/  IADD3 R110, -R109, c[0x0][0x168], -R98 ;  /* 0x00005a006d6e7a10 */ /* 0x000fe20007ffe962 */
[----:B--2---:R-:W-:Y:S02]  /*4670*/  FMUL.FTZ R151, R113, UR40 ;  /* 0x0000002871977c20 */ /* 0x004fe40008410000 */
[----:B------:R1:W-:Y:S01]  /*4680*/  STS [R102.X4+0x4238], R163 ;  /* 0x004238a366007388 */ /* 0x0003e20000004800 */
[----:B------:R-:W-:Y:S01]  /*4690*/  IADD3.X R109, R143, UR25, RZ, P1, !PT ;  /* 0x000000198f6d7c10 */ /* 0x000fe20008ffe4ff */
[----:B-----5:R-:W-:Y:S01]  /*46a0*/  FMUL.FTZ R153, R139, UR40 ;  /* 0x000000288b997c20 */ /* 0x020fe20008410000 */
[----:B------:R-:W-:Y:S01]  /*46b0*/  ISETP.GE.AND P0, PT, R110, 0x1, PT ;  /* 0x000000016e00780c */ /* 0x000fe20003f06270 */
[----:B------:R1:W-:Y:S04]  /*46c0*/  STS [R102.X4+0x423c], R155 ;  /* 0x00423c9b66007388 */ /* 0x0003e80000004800 */
[----:B------:R-:W-:Y:S08]  /*46d0*/  BAR.SYNC.DEFER_BLOCKING 0x0 ;  /* 0x0000000000007b1d */ /* 0x000ff00000010000 */
[----:B------:R-:W-:Y:S05]  /*46e0*/  @!P0 BRA `(.L_x_2092) ;  /* 0x0000013000008947 */ /* 0x000fea0003800000 */
[----:B01-34-:R-:W0:Y:S01]  /*46f0*/  LDS R155, [R100.X4+0x4200] ;  /* 0x00420000649b7984 */ /* 0x01be220000004800 */
[----:B------:R-:W-:Y:S01]  /*4700*/  USHF.R.S32.HI UR39, URZ, 0x1f, UR7 ;  /* 0x0000001f3f277899 */ /* 0x000fe20008011407 */
[----:B------:R-:W-:Y:S01]  /*4710*/  MOV R147, UR7 ;  /* 0x0000000700937c02 */ /* 0x000fe20008000f00 */
[----:B------:R-:W-:-:S02]  /*4720*/  ULDC.64 UR24, c[0x0][0x2b0] ;  /* 0x0000ac0000187ab9 */ /* 0x000fc40000000a00 */
[----:B------:R-:W-:Y:S02]  /*4730*/  UIMAD UR24, UR39, UR24, URZ ;  /* 0x00000018271872a4 */ /* 0x000fe4000f8e023f */
[C---:B------:R-:W-:Y:S02]  /*4740*/  IMAD.WIDE.U32 R144, R147.reuse, c[0x0][0x2b0], R144 ;  /* 0x0000ac0093907a25 */ /* 0x040fe400078e0090 */
[----:B------:R-:W-:Y:S02]  /*4750*/  UIMAD UR38, UR7, UR25, UR24 ;  /* 0x00000019072672a4 */ /* 0x000fe4000f8e0218 */
[----:B------:R-:W-:Y:S01]  /*4760*/  IMAD.WIDE.U32 R108, R147, c[0x0][0x2d0], R108 ;  /* 0x0000b400936c7a25 */ /* 0x000fe200078e006c */
[----:B------:R-:W-:Y:S01]  /*4770*/  ULDC.64 UR24, c[0x0][0x2d0] ;  /* 0x0000b40000187ab9 */ /* 0x000fe20000000a00 */
[----:B------:R-:W-:Y:S01]  /*4780*/  LEA R146, P0, R144, c[0x0][0x318], 0x2 ;  /* 0x0000c60090927a11 */ /* 0x000fe200078010ff */
[----:B------:R-:W-:Y:S01]  /*4790*/  UIMAD UR24, UR39, UR24, URZ ;  /* 0x00000018271872a4 */ /* 0x000fe2000f8e023f */
[----:B------:R-:W-:-:S03]  /*47a0*/  IADD3 R145, R145, UR38, RZ ;  /* 0x0000002691917c10 */ /* 0x000fc6000fffe0ff */
[----:B------:R-:W-:Y:S01]  /*47b0*/  UIMAD UR24, UR7, UR25, UR24 ;  /* 0x00000019071872a4 */ /* 0x000fe2000f8e0218 */
[----:B------:R-:W-:Y:S02]  /*47c0*/  LEA.HI.X R147, R144, c[0x0][0x31c], R145, 0x2, P0 ;  /* 0x0000c70090937a11 */ /* 0x000fe400000f1491 */
[----:B------:R-:W-:-:S03]  /*47d0*/  LEA R144, P0, R108, c[0x0][0x320], 0x2 ;  /* 0x0000c8006c907a11 */ /* 0x000fc600078010ff */
[----:B------:R-:W-:Y:S01]  /*47e0*/  IADD3 R109, R109, UR24, RZ ;  /* 0x000000186d6d7c10 */ /* 0x000fe2000fffe0ff */
[----:B------:R1:W-:Y:S03]  /*47f0*/  RED.E.ADD.F32.FTZ.RN.STRONG.GPU [R146.64], R129 ;  /* 0x000000819200798e */ /* 0x0003e6000c10e79e */
[----:B------:R-:W-:-:S05]  /*4800*/  LEA.HI.X R145, R108, c[0x0][0x324], R109, 0x2, P0 ;  /* 0x0000c9006c917a11 */ /* 0x000fca00000f146d */
[----:B0-----:R1:W-:Y:S02]  /*4810*/  RED.E.ADD.F32.FTZ.RN.STRONG.GPU [R144.64], R155 ;  /* 0x0000009b9000798e */ /* 0x0013e4000c10e79e */
.L_x_2092:
[----:B01-34-:R-:W-:Y:S05]  /*4820*/  BSYNC B0 ;  /* 0x0000000000007941 */ /* 0x01bfea0003800000 */
.L_x_2091:
[----:B------:R-:W0:Y:S01]  /*4830*/  LDS R111, [R111.X4+0x4400] ;  /* 0x004400006f6f7984 */ /* 0x000e220000004800 */
[----:B------:R-:W-:Y:S01]  /*4840*/  UIMAD UR24, UR6, -0x800, UR28 ;  /* 0xfffff800061878a4 */ /* 0x000fe2000f8e021c */
[----:B------:R-:W-:Y:S01]  /*4850*/  LEA R144, P0, R48, c[0x0][0x318], 0x2 ;  /* 0x0000c60030907a11 */ /* 0x000fe200078010ff */
[----:B------:R-:W-:Y:S01]  /*4860*/  USHF.L.U32 UR40, UR8, 0x2, URZ ;  /* 0x0000000208287899 */ /* 0x000fe2000800063f */
[----:B------:R-:W-:Y:S01]  /*4870*/  LEA R108, P1, R46, c[0x0][0x320], 0x2 ;  /* 0x0000c8002e6c7a11 */ /* 0x000fe200078210ff */
[----:B------:R-:W-:Y:S01]  /*4880*/  USHF.L.U64.HI UR41, UR8, 0x2, UR9 ;  /* 0x0000000208297899 */ /* 0x000fe20008010209 */
[----:B------:R-:W-:Y:S01]  /*4890*/  LEA.HI.X R145, R48, c[0x0][0x31c], R149, 0x2, P0 ;  /* 0x0000c70030917a11 */ /* 0x000fe200000f1495 */
[----:B------:R-:W-:Y:S01]  /*48a0*/  IMAD.U32 R47, RZ, RZ, UR24 ;  /* 0x00000018ff2f7e24 */ /* 0x000fe2000f8e00ff */
[----:B------:R-:W-:Y:S01]  /*48b0*/  LEA.HI.X R109, R46, c[0x0][0x324], R143, 0x2, P1 ;  /* 0x0000c9002e6d7a11 */ /* 0x000fe200008f148f */
[----:B------:R-:W-:Y:S01]  /*48c0*/  ULDC.64 UR38, c[0x0][0x2d0] ;  /* 0x0000b40000267ab9 */ /* 0x000fe20000000a00 */
[----:B------:R-:W-:Y:S01]  /*48d0*/  MOV R49, UR24 ;  /* 0x0000001800317c02 */ /* 0x000fe20008000f00 */
[----:B------:R-:W-:Y:S01]  /*48e0*/  ULDC.64 UR24, c[0x0][0x2b0] ;  /* 0x0000ac0000187ab9 */ /* 0x000fe20000000a00 */
[----:B------:R-:W-:Y:S01]  /*48f0*/  ISETP.GE.AND P0, PT, R110, 0x81, PT ;  /* 0x000000816e00780c */ /* 0x000fe20003f06270 */
[----:B------:R-:W-:Y:S01]  /*4900*/  IMAD.WIDE R144, R47, 0x4, R144 ;  /* 0x000000042f907825 */ /* 0x000fe200078e0290 */
[----:B------:R-:W-:Y:S01]  /*4910*/  UIMAD UR24, UR41, UR24, URZ ;  /* 0x00000018291872a4 */ /* 0x000fe2000f8e023f */
[----:B------:R-:W-:Y:S01]  /*4920*/  MOV R47, UR40 ;  /* 0x00000028002f7c02 */ /* 0x000fe20008000f00 */
[----:B------:R-:W-:Y:S01]  /*4930*/  UIMAD UR38, UR41, UR38, URZ ;  /* 0x00000026292672a4 */ /* 0x000fe2000f8e023f */
[----:B------:R-:W-:Y:S01]  /*4940*/  IMAD.WIDE R108, R49, 0x4, R108 ;  /* 0x00000004316c7825 */ /* 0x000fe200078e026c */
[----:B------:R-:W-:Y:S01]  /*4950*/  MOV R49, UR40 ;  /* 0x0000002800317c02 */ /* 0x000fe20008000f00 */
[----:B------:R-:W-:Y:S01]  /*4960*/  UIMAD UR24, UR40, UR25, UR24 ;  /* 0x00000019281872a4 */ /* 0x000fe2000f8e0218 */
[----:B------:R-:W-:Y:S01]  /*4970*/  BSSY B0, `(.L_x_2093) ;  /* 0x000000a000007945 */ /* 0x000fe20003800000 */
[----:B------:R-:W-:Y:S01]  /*4980*/  UIMAD UR38, UR40, UR39, UR38 ;  /* 0x00000027282672a4 */ /* 0x000fe2000f8e0226 */
[----:B------:R-:W-:-:S04]  /*4990*/  IMAD.WIDE.U32 R144, R47, c[0x0][0x2b0], R144 ;  /* 0x0000ac002f907a25 */ /* 0x000fc800078e0090 */
[----:B------:R-:W-:Y:S01]  /*49a0*/  IMAD.WIDE.U32 R108, R49, c[0x0][0x2d0], R108 ;  /* 0x0000b400316c7a25 */ /* 0x000fe200078e006c */
[----:B------:R-:W-:-:S03]  /*49b0*/  IADD3 R145, R145, UR24, RZ ;  /* 0x0000001891917c10 */ /* 0x000fc6000fffe0ff */
[----:B------:R-:W-:Y:S01]  /*49c0*/  FADD.FTZ R105, R112, R105 ;  /* 0x0000006970697221 */ /* 0x000fe20000010000 */
[----:B------:R-:W-:Y:S01]  /*49d0*/  IADD3 R109, R109, UR38, RZ ;  /* 0x000000266d6d7c10 */ /* 0x000fe2000fffe0ff */
[----:B------:R-:W-:Y:S05]  /*49e0*/  @!P0 BRA `(.L_x_2094) ;  /* 0x0000002000008947 */ /* 0x000fea0003800000 */
[----:B------:R1:W-:Y:S04]  /*49f0*/  RED.E.ADD.F32.FTZ.RN.STRONG.GPU [R144.64+-0x1e00], R130 ;  /* 0xffe200829000798e */ /* 0x0003e8000c10e79e */
[----:B0-----:R1:W-:Y:S02]  /*4a00*/  RED.E.ADD.F32.FTZ.RN.STRONG.GPU [R108.64+-0x1e00], R111 ;  /* 0xffe2006f6c00798e */ /* 0x0013e4000c10e79e */
.L_x_2094:
[----:B------:R-:W-:Y:S05]  /*4a10*/  BSYNC B0 ;  /* 0x0000000000007941 */ /* 0x000fea0003800000 */
.L_x_2093:
[----:B------:R2:W3:Y:S01]  /*4a20*/  LDS R47, [R114.X4+0x4600] ;  /* 0x00460000722f7984 */ /* 0x0004e20000004800 */
[C---:B------:R-:W-:Y:S01]  /*4a30*/  ISETP.GE.AND P6, PT, R110.reuse, 0x101, PT ;  /* 0x000001016e00780c */ /* 0x040fe20003fc6270 */
[----:B------:R-:W-:Y:S01]  /*4a40*/  BSSY B0, `(.L_x_2095) ;  /* 0x000000a000007945 */ /* 0x000fe20003800000 */
[C---:B------:R-:W-:Y:S02]  /*4a50*/  ISETP.GE.AND P0, PT, R110.reuse, 0x181, PT ;  /* 0x000001816e00780c */ /* 0x040fe40003f06270 */
[----:B------:R-:W-:-:S02]  /*4a60*/  ISETP.GE.AND P1, PT, R110, 0x201, PT ;  /* 0x000002016e00780c */ /* 0x000fc40003f26270 */
[C---:B------:R-:W-:Y:S02]  /*4a70*/  ISETP.GE.AND P2, PT, R110.reuse, 0x281, PT ;  /* 0x000002816e00780c */ /* 0x040fe40003f46270 */
[C---:B------:R-:W-:Y:S02]  /*4a80*/  ISETP.GE.AND P3, PT, R110.reuse, 0x301, PT ;  /* 0x000003016e00780c */ /* 0x040fe40003f66270 */
[C---:B------:R-:W-:Y:S02]  /*4a90*/  ISETP.GE.AND P4, PT, R110.reuse, 0x381, PT ;  /* 0x000003816e00780c */ /* 0x040fe40003f86270 */
[----:B------:R-:W-:Y:S01]  /*4aa0*/  ISETP.GE.AND P5, PT, R110, 0x401, PT ;  /* 0x000004016e00780c */ /* 0x000fe20003fa6270 */
[----:B------:R-:W-:Y:S07]  /*4ab0*/  @!P6 BRA `(.L_x_2096) ;  /* 0x000000200000e947 */ /* 0x000fee0003800000 */
[----:B--2---:R2:W-:Y:S04]  /*4ac0*/  RED.E.ADD.F32.FTZ.RN.STRONG.GPU [R144.64+-0x1c00], R131 ;  /* 0xffe400839000798e */ /* 0x0045e8000c10e79e */
[----:B---3--:R2:W-:Y:S02]  /*4ad0*/  RED.E.ADD.F32.FTZ.RN.STRONG.GPU [R108.64+-0x1c00], R47 ;  /* 0xffe4002f6c00798e */ /* 0x0085e4000c10e79e */
.L_x_2096:
[----:B--2---:R-:W-:Y:S05]  /*4ae0*/  BSYNC B0 ;  /* 0x0000000000007941 */ /* 0x004fea0003800000 */
.L_x_2095:
[----:B------:R-:W2:Y:S01]  /*4af0*/  LDS R115, [R115.X4+0x4800] ;  /* 0x0048000073737984 */ /* 0x000ea20000004800 */
[----:B------:R-:W-:Y:S01]  /*4b00*/  BSSY B0, `(.L_x_2097) ;  /* 0x0000004000007945 */ /* 0x000fe20003800000 */
[----:B------:R-:W-:Y:S05]  /*4b10*/  @!P0 BRA `(.L_x_2098) ;  /* 0x0000002000008947 */ /* 0x000fea0003800000 */
[----:B------:R4:W-:Y:S04]  /*4b20*/  RED.E.ADD.F32.FTZ.RN.STRONG.GPU [R144.64+-0x1a00], R132 ;  /* 0xffe600849000798e */ /* 0x0009e8000c10e79e */
[----:B--2---:R4:W-:Y:S02]  /*4b30*/  RED.E.ADD.F32.FTZ.RN.STRONG.GPU [R108.64+-0x1a00], R115 ;  /* 0xffe600736c00798e */ /* 0x0049e4000c10e79e */
.L_x_2098:
[----:B------:R-:W-:Y:S05]  /*4b40*/  BSYNC B0 ;  /* 0x0000000000007941 */ /* 0x000fea0003800000 */
.L_x_2097:
[----:B---3--:R3:W1:Y:S01]  /*4b50*/  LDS R47, [R116.X4+0x4a00] ;  /* 0x004a0000742f7984 */ /* 0x0086620000004800 */
[----:B------:R-:W-:Y:S01]  /*4b60*/  BSSY B0, `(.L_x_2099) ;  /* 0x0000004000007945 */ /* 0x000fe20003800000 */
[----:B------:R-:W-:Y:S05]  /*4b70*/  @!P1 BRA `(.L_x_2100) ;  /* 0x0000002000009947 */ /* 0x000fea0003800000 */
[----:B------:R3:W-:Y:S04]  /*4b80*/  RED.E.ADD.F32.FTZ.RN.STRONG.GPU [R144.64+-0x1800], R133 ;  /* 0xffe800859000798e */ /* 0x0007e8000c10e79e */
[----:B-1----:R3:W-:Y:S02]  /*4b90*/  RED.E.ADD.F32.FTZ.RN.STRONG.GPU [R108.64+-0x1800], R47 ;  /* 0xffe8002f6c00798e */ /* 0x0027e4000c10e79e */
.L_x_2100:
[----:B------:R-:W-:Y:S05]  /*4ba0*/  BSYNC B0 ;  /* 0x0000000000007941 */ /* 0x000fea0003800000 */
.L_x_2099:
[----:B------:R-:W3:Y:S01]  /*4bb0*/  LDS R117, [R117.X4+0x4c00] ;  /* 0x004c000075757984 */ /* 0x000ee20000004800 */
[----:B------:R-:W-:Y:S01]  /*4bc0*/  BSSY B0, `(.L_x_2101) ;  /* 0x0000004000007945 */ /* 0x000fe20003800000 */
[----:B------:R-:W-:Y:S05]  /*4bd0*/  @!P2 BRA `(.L_x_2102) ;  /* 0x000000200000a947 */ /* 0x000fea0003800000 */
[----:B------:R4:W-:Y:S04]  /*4be0*/  RED.E.ADD.F32.FTZ.RN.STRONG.GPU [R144.64+-0x1600], R134 ;  /* 0xffea00869000798e */ /* 0x0009e8000c10e79e */
[----:B---3--:R4:W-:Y:S02]  /*4bf0*/  RED.E.ADD.F32.FTZ.RN.STRONG.GPU [R108.64+-0x1600], R117 ;  /* 0xffea00756c00798e */ /* 0x0089e4000c10e79e */
.L_x_2102:
[----:B------:R-:W-:Y:S05]  /*4c00*/  BSYNC B0 ;  /* 0x0000000000007941 */ /* 0x000fea0003800000 */
.L_x_2101:
[----:B-1-3--:R1:W3:Y:S01]  /*4c10*/  LDS R47, [R118.X4+0x4e00] ;  /* 0x004e0000762f7984 */ /* 0x00a2e20000004800 */
[----:B------:R-:W-:Y:S01]  /*4c20*/  BSSY B0, `(.L_x_2103) ;  /* 0x0000004000007945 */ /* 0x000fe20003800000 */
[----:B------:R-:W-:Y:S05]  /*4c30*/  @!P3 BRA `(.L_x_2104) ;  /* 0x000000200000b947 */ /* 0x000fea0003800000 */
[----:B------:R1:W-:Y:S04]  /*4c40*/  RED.E.ADD.F32.FTZ.RN.STRONG.GPU [R144.64+-0x1400], R135 ;  /* 0xffec00879000798e */ /* 0x0003e8000c10e79e */
[----:B---3--:R1:W-:Y:S02]  /*4c50*/  RED.E.ADD.F32.FTZ.RN.STRONG.GPU [R108.64+-0x1400], R47 ;  /* 0xffec002f6c00798e */ /* 0x0083e4000c10e79e */
.L_x_2104:
[----:B------:R-:W-:Y:S05]  /*4c60*/  BSYNC B0 ;  /* 0x0000000000007941 */ /* 0x000fea0003800000 */
.L_x_2103:
[----:B------:R-:W1:Y:S01]  /*4c70*/  LDS R119, [R119.X4+0x5000] ;  /* 0x0050000077777984 */ /* 0x000e620000004800 */
[----:B------:R-:W-:Y:S01]  /*4c80*/  BSSY B0, `(.L_x_2105) ;  /* 0x0000004000007945 */ /* 0x000fe20003800000 */
[----:B------:R-:W-:Y:S05]  /*4c90*/  @!P4 BRA `(.L_x_2106) ;  /* 0x000000200000c947 */ /* 0x000fea0003800000 */
[----:B------:R4:W-:Y:S04]  /*4ca0*/  RED.E.ADD.F32.FTZ.RN.STRONG.GPU [R144.64+-0x1200], R137 ;  /* 0xffee00899000798e */ /* 0x0009e8000c10e79e */
[----:B-1----:R4:W-:Y:S02]  /*4cb0*/  RED.E.ADD.F32.FTZ.RN.STRONG.GPU [R108.64+-0x1200], R119 ;  /* 0xffee00776c00798e */ /* 0x0029e4000c10e79e */
.L_x_2106:
[----:B------:R-:W-:Y:S05]  /*4cc0*/  BSYNC B0 ;  /* 0x0000000000007941 */ /* 0x000fea0003800000 */
.L_x_2105:
[----:B-1-3--:R1:W3:Y:S01]  /*4cd0*/  LDS R47, [R120.X4+0x5200] ;  /* 0x00520000782f7984 */ /* 0x00a2e20000004800 */
[----:B------:R-:W-:Y:S01]  /*4ce0*/  BSSY B0, `(.L_x_2107) ;  /* 0x0000004000007945 */ /* 0x000fe20003800000 */
[----:B------:R-:W-:Y:S05]  /*4cf0*/  @!P5 BRA `(.L_x_2108) ;  /* 0x000000200000d947 */ /* 0x000fea0003800000 */
[----:B------:R1:W-:Y:S04]  /*4d00*/  RED.E.ADD.F32.FTZ.RN.STRONG.GPU [R144.64+-0x1000], R138 ;  /* 0xfff0008a9000798e */ /* 0x0003e8000c10e79e */
[----:B---3--:R1:W-:Y:S02]  /*4d10*/  RED.E.ADD.F32.FTZ.RN.STRONG.GPU [R108.64+-0x1000], R47 ;  /* 0xfff0002f6c00798e */ /* 0x0083e4000c10e79e */
.L_x_2108:
[----:B------:R-:W-:Y:S05]  /*4d20*/  BSYNC B0 ;  /* 0x0000000000007941 */ /* 0x000fea0003800000 */
.L_x_2107:
[----:B------:R-:W1:Y:S01]  /*4d30*/  LDS R121, [R121.X4+0x5400] ;  /* 0x0054000079797984 */ /* 0x000e620000004800 */
        /* <DEDUP_REMOVED lines=10> */
[----:B-1----:R4:W-:Y:S02]  /*4de0*/  RED.E.ADD.F32.FTZ.RN.STRONG.GPU [R108.64+-0xe00], R121 ;  /* 0xfff200796c00798e */ /* 0x0029e4000c10e79e */
.L_x_2110:
[----:B------:R-:W-:Y:S05]  /*4df0*/  BSYNC B0 ;  /* 0x0000000000007941 */ /* 0x000fea0003800000 */
.L_x_2109:
[----:B------:R-:W4:Y:S01]  /*4e00*/  LDS R123, [R123.X4+0x5600] ;  /* 0x005600007b7b7984 */ /* 0x000f220000004800 */
[----:B------:R-:W-:Y:S01]  /*4e10*/  BSSY B0, `(.L_x_2111) ;  /* 0x0000004000007945 */ /* 0x000fe20003800000 */
[----:B------:R-:W-:Y:S05]  /*4e20*/  @!P0 BRA `(.L_x_2112) ;  /* 0x0000002000008947 */ /* 0x000fea0003800000 */
[----:B------:R4:W-:Y:S04]  /*4e30*/  RED.E.ADD.F32.FTZ.RN.STRONG.GPU [R144.64+-0xc00], R142 ;  /* 0xfff4008e9000798e */ /* 0x0009e8000c10e79e */
[----:B----4-:R4:W-:Y:S02]  /*4e40*/  RED.E.ADD.F32.FTZ.RN.STRONG.GPU [R108.64+-0xc00], R123 ;  /* 0xfff4007b6c00798e */ /* 0x0109e4000c10e79e */
.L_x_2112:
[----:B------:R-:W-:Y:S05]  /*4e50*/  BSYNC B0 ;  /* 0x0000000000007941 */ /* 0x000fea0003800000 */
.L_x_2111:
[----:B-1-3--:R1:W3:Y:S01]  /*4e60*/  LDS R47, [R124.X4+0x5800] ;  /* 0x005800007c2f7984 */ /* 0x00a2e20000004800 */
[----:B------:R-:W-:Y:S01]  /*4e70*/  BSSY B0, `(.L_x_2113) ;  /* 0x0000004000007945 */ /* 0x000fe20003800000 */
[----:B------:R-:W-:Y:S05]  /*4e80*/  @!P1 BRA `(.L_x_2114) ;  /* 0x0000002000009947 */ /* 0x000fea0003800000 */
[----:B------:R1:W-:Y:S04]  /*4e90*/  RED.E.ADD.F32.FTZ.RN.STRONG.GPU [R144.64+-0xa00], R150 ;  /* 0xfff600969000798e */ /* 0x0003e8000c10e79e */
[----:B---3--:R1:W-:Y:S02]  /*4ea0*/  RED.E.ADD.F32.FTZ.RN.STRONG.GPU [R108.64+-0xa00], R47 ;  /* 0xfff6002f6c00798e */ /* 0x0083e4000c10e79e */
.L_x_2114:
[----:B------:R-:W-:Y:S05]  /*4eb0*/  BSYNC B0 ;  /* 0x0000000000007941 */ /* 0x000fea0003800000 */
.L_x_2113:
[----:B------:R-:W1:Y:S01]  /*4ec0*/  LDS R125, [R125.X4+0x5a00] ;  /* 0x005a00007d7d7984 */ /* 0x000e620000004800 */
[----:B------:R-:W-:Y:S01]  /*4ed0*/  BSSY B0, `(.L_x_2115) ;  /* 0x0000004000007945 */ /* 0x000fe20003800000 */
[----:B------:R-:W-:Y:S05]  /*4ee0*/  @!P2 BRA `(.L_x_2116) ;  /* 0x000000200000a947 */ /* 0x000fea0003800000 */
[----:B------:R4:W-:Y:S04]  /*4ef0*/  RED.E.ADD.F32.FTZ.RN.STRONG.GPU [R144.64+-0x800], R157 ;  /* 0xfff8009d9000798e */ /* 0x0009e8000c10e79e */
[----:B-1----:R4:W-:Y:S02]  /*4f00*/  RED.E.ADD.F32.FTZ.RN.STRONG.GPU [R108.64+-0x800], R125 ;  /* 0xfff8007d6c00798e */ /* 0x0029e4000c10e79e */
.L_x_2116:
[----:B------:R-:W-:Y:S05]  /*4f10*/  BSYNC B0 ;  /* 0x0000000000007941 */ /* 0x000fea0003800000 */
.L_x_2115:
[----:B-1-3--:R1:W3:Y:S01]  /*4f20*/  LDS R47, [R126.X4+0x5c00] ;  /* 0x005c00007e2f7984 */ /* 0x00a2e20000004800 */
[----:B------:R-:W-:Y:S01]  /*4f30*/  BSSY B0, `(.L_x_2117) ;  /* 0x0000004000007945 */ /* 0x000fe20003800000 */
[----:B------:R-:W-:Y:S05]  /*4f40*/  @!P3 BRA `(.L_x_2118) ;  /* 0x000000200000b947 */ /* 0x000fea0003800000 */
[----:B------:R1:W-:Y:S04]  /*4f50*/  RED.E.ADD.F32.FTZ.RN.STRONG.GPU [R144.64+-0x600], R158 ;  /* 0xfffa009e9000798e */ /* 0x0003e8000c10e79e */
[----:B---3--:R1:W-:Y:S02]  /*4f60*/  RED.E.ADD.F32.FTZ.RN.STRONG.GPU [R108.64+-0x600], R47 ;  /* 0xfffa002f6c00798e */ /* 0x0083e4000c10e79e */
.L_x_2118:
[----:B------:R-:W-:Y:S05]  /*4f70*/  BSYNC B0 ;  /* 0x0000000000007941 */ /* 0x000fea0003800000 */
.L_x_2117:
[----:B------:R-:W1:Y:S01]  /*4f80*/  LDS R127, [R127.X4+0x5e00] ;  /* 0x005e00007f7f7984 */ /* 0x000e620000004800 */
[----:B------:R-:W-:Y:S01]  /*4f90*/  BSSY B0, `(.L_x_2119) ;  /* 0x0000004000007945 */ /* 0x000fe20003800000 */
[----:B------:R-:W-:Y:S05]  /*4fa0*/  @!P4 BRA `(.L_x_2120) ;  /* 0x000000200000c947 */ /* 0x000fea0003800000 */
[----:B------:R4:W-:Y:S04]  /*4fb0*/  RED.E.ADD.F32.FTZ.RN.STRONG.GPU [R144.64+-0x400], R159 ;  /* 0xfffc009f9000798e */ /* 0x0009e8000c10e79e */
[----:B-1----:R4:W-:Y:S02]  /*4fc0*/  RED.E.ADD.F32.FTZ.RN.STRONG.GPU [R108.64+-0x400], R127 ;  /* 0xfffc007f6c00798e */ /* 0x0029e4000c10e79e */
.L_x_2120:
[----:B------:R-:W-:Y:S05]  /*4fd0*/  BSYNC B0 ;  /* 0x0000000000007941 */ /* 0x000fea0003800000 */
.L_x_2119:
[----:B-1-3--:R1:W3:Y:S01]  /*4fe0*/  LDS R47, [R128.X4+0x6000] ;  /* 0x00600000802f7984 */ /* 0x00a2e20000004800 */
[----:B------:R-:W-:Y:S01]  /*4ff0*/  BSSY B0, `(.L_x_2121) ;  /* 0x0000004000007945 */ /* 0x000fe20003800000 */
[----:B------:R-:W-:Y:S05]  /*5000*/  @!P5 BRA `(.L_x_2122) ;  /* 0x000000200000d947 */ /* 0x000fea0003800000 */
[----:B------:R1:W-:Y:S04]  /*5010*/  RED.E.ADD.F32.FTZ.RN.STRONG.GPU [R144.64+-0x200], R160 ;  /* 0xfffe00a09000798e */ /* 0x0003e8000c10e79e */
[----:B---3--:R1:W-:Y:S02]  /*5020*/  RED.E.ADD.F32.FTZ.RN.STRONG.GPU [R108.64+-0x200], R47 ;  /* 0xfffe002f6c00798e */ /* 0x0083e4000c10e79e */
.L_x_2122:
[----:B------:R-:W-:Y:S05]  /*5030*/  BSYNC B0 ;  /* 0x0000000000007941 */ /* 0x000fea0003800000 */
.L_x_2121:
[----:B------:R-:W5:Y:S01]  /*5040*/  SHFL.DOWN P0, R46, R105, 0x1, 0x1f ;  /* 0x08201f00692e7f89 */ /* 0x000f620000000000 */
        /* <DEDUP_REMOVED lines=12> */
[----:B------:R-:W-:Y:S02]  /*5110*/  FFMA.FTZ R45, R55, R136, R45 ;  /* 0x00000088372d7223 */ /* 0x000fe4000001002d */
[----:B-----5:R-:W-:Y:S02]  /*5120*/  @P0 FADD R46, R105, R46 ;  /* 0x0000002e692e0221 */ /* 0x020fe40000000000 */
[----:B------:R-:W-:Y:S02]  /*5130*/  FFMA.FTZ R60, R62, R59, R60 ;  /* 0x0000003b3e3c7223 */ /* 0x000fe4000001003c */
[----:B------:R-:W-:Y:S01]  /*5140*/  FFMA.FTZ R151, R61, R44, R151 ;  /* 0x0000002c3d977223 */ /* 0x000fe20000010097 */
[----:B-1-3--:R-:W1:Y:S01]  /*5150*/  SHFL.DOWN P0, R47, R46, 0x2, 0x1f ;  /* 0x08401f002e2f7f89 */ /* 0x00ae620000000000 */
        /* <DEDUP_REMOVED lines=10> */
[----:B------:R-:W-:Y:S02]  /*5200*/  FADD.FTZ R7, R60, R7 ;  /* 0x000000073c077221 */ /* 0x000fe40000010000 */
[----:B------:R-:W-:Y:S02]  /*5210*/  FFMA.FTZ R30, R77, R57, R30 ;  /* 0x000000394d1e7223 */ /* 0x000fe4000001001e */
[----:B-1----:R-:W-:-:S02]  /*5220*/  @P0 FADD R47, R46, R47 ;  /* 0x0000002f2e2f0221 */ /* 0x002fc40000000000 */
[----:B------:R-:W-:Y:S02]  /*5230*/  FFMA.FTZ R33, R74, R56, R33 ;  /* 0x000000384a217223 */ /* 0x000fe40000010021 */
[----:B------:R-:W-:Y:S01]  /*5240*/  FADD.FTZ R4, R151, R4 ;  /* 0x0000000497047221 */ /* 0x000fe20000010000 */
[----:B------:R-:W1:Y:S01]  /*5250*/  SHFL.DOWN P0, R48, R47, 0x4, 0x1f ;  /* 0x08801f002f307f89 */ /* 0x000e620000000000 */
[----:B------:R-:W-:Y:S02]  /*5260*/  FADD.FTZ R5, R148, R5 ;  /* 0x0000000594057221 */ /* 0x000fe40000010000 */
[----:B------:R-:W-:Y:S02]  /*5270*/  FADD.FTZ R2, R153, R2 ;  /* 0x0000000299027221 */ /* 0x000fe40000010000 */
[----:B-1----:R-:W-:-:S05]  /*5280*/  @P0 FADD R48, R47, R48 ;  /* 0x000000302f300221 */ /* 0x002fca0000000000 */
[----:B------:R-:W1:Y:S02]  /*5290*/  SHFL.DOWN P0, R49, R48, 0x8, 0x1f ;  /* 0x09001f0030317f89 */ /* 0x000e640000000000 */
[----:B-1----:R-:W-:Y:S01]  /*52a0*/  @P0 FADD R49, R48, R49 ;  /* 0x0000003130310221 */ /* 0x002fe20000000000 */
[----:B------:R-:W-:-:S04]  /*52b0*/  ISETP.NE.AND P0, PT, R96, RZ, PT ;  /* 0x000000ff6000720c */ /* 0x000fc80003f05270 */
[----:B------:R-:W1:Y:S02]  /*52c0*/  SHFL.DOWN P1, R100, R49, 0x10, 0x1f ;  /* 0x0a001f0031647f89 */ /* 0x000e640000020000 */
[----:B-1----:R-:W-:-:S07]  /*52d0*/  @P1 FADD R100, R49, R100 ;  /* 0x0000006431641221 */ /* 0x002fce0000000000 */
[----:B------:R1:W-:Y:S04]  /*52e0*/  @!P0 STS [R95.X4+0x6304], R100 ;  /* 0x006304645f008388 */ /* 0x0003e80000004800 */
[----:B------:R-:W-:Y:S06]  /*52f0*/  BAR.SYNC.DEFER_BLOCKING 0x0 ;  /* 0x0000000000007b1d */ /* 0x000fec0000010000 */
[----:B------:R-:W-:Y:S05]  /*5300*/  @P2 BRA `(.L_x_2124) ;  /* 0x000000c000002947 */ /* 0x000fea0003800000 */
[----:B-1----:R-:W-:Y:S01]  /*5310*/  ULDC UR24, c[0x0][0x174] ;  /* 0x00005d0000187ab9 */ /* 0x002fe20000000800 */
[----:B------:R-:W1:Y:S01]  /*5320*/  LDS.64 R44, [0x6308] ;  /* 0x00630800ff2c7984 */ /* 0x000e620000000a00 */
[----:B------:R-:W-:-:S02]  /*5330*/  UISETP.NE.AND UP0, UPT, UR13, UR24, UPT ;  /* 0x000000180d00728c */ /* 0x000fc4000bf05270 */
[----:B------:R-:W-:Y:S01]  /*5340*/  USHF.L.U32 UR24, UR7, 0x2, URZ ;  /* 0x0000000207187899 */ /* 0x000fe2000800063f */
[----:B------:R-:W3:Y:S03]  /*5350*/  LDS R47, [0x6310] ;  /* 0x00631000ff2f7984 */ /* 0x000ee60000000800 */
[----:B------:R-:W-:-:S13]  /*5360*/  PLOP3.LUT P0, PT, PT, PT, UP0, 0x80, 0x0 ;  /* 0x000000000000781c */ /* 0x000fda0003f0f008 */
[----:B------:R-:W5:Y:S01]  /*5370*/  @P0 LDS R49, [UR24+0x7f50] ;  /* 0x007f5018ff310984 */ /* 0x000f620008000800 */
[----:B-1----:R-:W-:-:S04]  /*5380*/  FADD.FTZ R44, R100, R44 ;  /* 0x0000002c642c7221 */ /* 0x002fc80000010000 */
[----:B------:R-:W-:-:S04]  /*5390*/  FADD.FTZ R44, R45, R44 ;  /* 0x0000002c2d2c7221 */ /* 0x000fc80000010000 */
[----:B---3--:R-:W-:-:S04]  /*53a0*/  FADD.FTZ R100, R44, R47 ;  /* 0x0000002f2c647221 */ /* 0x008fc80000010000 */
[----:B-----5:R-:W-:-:S05]  /*53b0*/  @P0 FADD.FTZ R100, R100, R49 ;  /* 0x0000003164640221 */ /* 0x020fca0000010000 */
[----:B------:R1:W-:Y:S02]  /*53c0*/  STS [UR24+0x7f50], R100 ;  /* 0x007f5064ff007988 */ /* 0x0003e40008000818 */
.L_x_2124:
[----:B-1----:R-:W-:Y:S05]  /*53d0*/  BSYNC B0 ;  /* 0x0000000000007941 */ /* 0x002fea0003800000 */
.L_x_2123:
        /* <DEDUP_REMOVED lines=8> */
.L_x_2077:
        /* <DEDUP_REMOVED lines=26> */
[----:B------:R-:W-:Y:S01]  /*5600*/  UIADD3 UR22, UP2, UR22, -0x1000, URZ ;  /* 0xfffff00016167890 */ /* 0x000fe2000ff5e03f */
[----:B------:R1:W-:Y:S01]  /*5610*/  STS.128 [R20.X16+0x10], R28 ;  /* 0x0000101c14007388 */ /* 0x0003e2000000cc00 */
[----:B------:R-:W-:-:S06]  /*5620*/  NOP ;  /* 0x0000000000007918 */ /* 0x000fcc0000000000 */
[----:B------:R-:W2:Y:S01]  /*5630*/  LDS.128 R24, [R93] ;  /* 0x000000005d187984 */ /* 0x000ea20000000c00 */
[----:B------:R-:W-:Y:S02]  /*5640*/  UIMAD UR40, UR10, UR25, UR40 ;  /* 0x000000190a2872a4 */ /* 0x000fe4000f8e0228 */
[----:B------:R-:W-:Y:S01]  /*5650*/  UIMAD.WIDE.U32 UR24, UR10, UR24, UR38 ;  /* 0x000000180a1872a5 */ /* 0x000fe2000f8e0026 */
[----:B------:R-:W3:Y:S01]  /*5660*/  LDS.128 R32, [R93+0x200] ;  /* 0x000200005d207984 */ /* 0x000ee20000000c00 */
[----:B0-----:R-:W-:Y:S01]  /*5670*/  F2FP.BF16.PACK_AB R39, R0, R3 ;  /* 0x000000030027723e */ /* 0x001fe200000010ff */
[----:B------:R-:W-:Y:S01]  /*5680*/  ULDC.64 UR38, c[0x0][0x330] ;  /* 0x0000cc0000267ab9 */ /* 0x000fe20000000a00 */
[----:B------:R-:W-:Y:S01]  /*5690*/  F2FP.BF16.PACK_AB R38, R17, R14 ;  /* 0x0000000e1126723e */ /* 0x000fe200000010ff */
[----:B------:R-:W-:Y:S01]  /*56a0*/  UIADD3 UR25, UR25, UR40, URZ ;  /* 0x0000002819197290 */ /* 0x000fe2000fffe03f */
[----:B-1----:R-:W-:Y:S01]  /*56b0*/  F2FP.BF16.PACK_AB R28, R5, R2 ;  /* 0x00000002051c723e */ /* 0x002fe200000010ff */
        /* <DEDUP_REMOVED lines=10> */
[----:B------:R-:W-:Y:S01]  /*5760*/  UIMAD UR38, UR27, UR24, URZ ;  /* 0x000000181b2672a4 */ /* 0x000fe2000f8e023f */
[----:B------:R-:W-:Y:S01]  /*5770*/  MOV R19, UR39 ;  /* 0x0000002700137c02 */ /* 0x000fe20008000f00 */
[----:B------:R-:W-:Y:S01]  /*5780*/  FADD.FTZ R6, R7, R6 ;  /* 0x0000000607067221 */ /* 0x000fe20000010000 */
[----:B------:R-:W-:Y:S01]  /*5790*/  F2FP.BF16.PACK_AB R36, R13, R10 ;  /* 0x0000000a0d24723e */ /* 0x000fe200000010ff */
[----:B------:R-:W-:-:S02]  /*57a0*/  UIMAD UR38, UR26, UR25, UR38 ;  /* 0x000000191a2672a4 */ /* 0x000fc4000f8e0226 */
[----:B------:R-:W-:Y:S01]  /*57b0*/  IMAD.WIDE R18, R94, 0x10, R18 ;  /* 0x000000105e127825 */ /* 0x000fe200078e0212 */
[----:B------:R-:W-:Y:S02]  /*57c0*/  UIMAD.WIDE.U32 UR24, UR26, UR24, UR8 ;  /* 0x000000181a1872a5 */ /* 0x000fe4000f8e0008 */
[----:B------:R-:W-:Y:S01]  /*57d0*/  UIADD3 UR18, UP3, UR18, -0x1000, URZ ;  /* 0xfffff00012127890 */ /* 0x000fe2000ff7e03f */
[----:B------:R-:W-:Y:S01]  /*57e0*/  FADD.FTZ R9, R6, R9 ;  /* 0x0000000906097221 */ /* 0x000fe20000010000 */
[----:B------:R-:W-:Y:S02]  /*57f0*/  ULDC.64 UR8, c[0x0][0x300] ;  /* 0x0000c00000087ab9 */ /* 0x000fe40000000a00 */
[----:B------:R-:W-:Y:S01]  /*5800*/  UIADD3 UR25, UR25, UR38, URZ ;  /* 0x0000002619197290 */ /* 0x000fe2000fffe03f */
[----:B------:R-:W-:Y:S01]  /*5810*/  FADD.FTZ R8, R9, R8 ;  /* 0x0000000809087221 */ /* 0x000fe20000010000 */
[----:B------:R-:W-:Y:S02]  /*5820*/  UIMAD UR38, UR11, UR8, URZ ;  /* 0x000000080b2672a4 */ /* 0x000fe4000f8e023f */
[----:B------:R-:W-:Y:S01]  /*5830*/  UIADD3 UR16, UP4, UR16, -0x1000, URZ ;  /* 0xfffff00010107890 */ /* 0x000fe2000ff9e03f */
[----:B------:R-:W-:Y:S01]  /*5840*/  FADD.FTZ R11, R8, R11 ;  /* 0x0000000b080b7221 */ /* 0x000fe20000010000 */
[----:B------:R-:W-:Y:S01]  /*5850*/  UIMAD UR38, UR10, UR9, UR38 ;  /* 0x000000090a2672a4 */ /* 0x000fe2000f8e0226 */
[----:B--2---:R-:W-:Y:S01]  /*5860*/  STG.E.128 [R18.64], R24 ;  /* 0x0000001812007986 */ /* 0x004fe2000c101d1e */
[----:B------:R-:W-:Y:S01]  /*5870*/  UIMAD.WIDE.U32 UR8, UR10, UR8, UR24 ;  /* 0x000000080a0872a5 */ /* 0x000fe2000f8e0018 */
[----:B------:R-:W-:Y:S01]  /*5880*/  FADD.FTZ R10, R11, R10 ;  /* 0x0000000a0b0a7221 */ /* 0x000fe20000010000 */
[----:B------:R-:W-:Y:S01]  /*5890*/  UIADD3 UR14, UP5, UR14, -0x1000, URZ ;  /* 0xfffff0000e0e7890 */ /* 0x000fe2000ffbe03f */
[----:B---3--:R-:W-:Y:S01]  /*58a0*/  STG.E.128 [R18.64+0x200], R32 ;  /* 0x0002002012007986 */ /* 0x008fe2000c101d1e */
[----:B------:R-:W-:Y:S01]  /*58b0*/  ULDC.64 UR24, c[0x0][0x340] ;  /* 0x0000d00000187ab9 */ /* 0x000fe20000000a00 */
[----:B------:R-:W-:Y:S01]  /*58c0*/  FADD.FTZ R13, R10, R13 ;  /* 0x0000000d0a0d7221 */ /* 0x000fe20000010000 */
[----:B------:R-:W-:Y:S01]  /*58d0*/  UIADD3 UR9, UR9, UR38, URZ ;  /* 0x0000002609097290 */ /* 0x000fe2000fffe03f */
[----:B------:R-:W-:Y:S01]  /*58e0*/  BAR.SYNC.DEFER_BLOCKING 0x0 ;  /* 0x0000000000007b1d */ /* 0x000fe20000010000 */
[----:B------:R-:W-:Y:S01]  /*58f0*/  ULEA UR24, UP0, UR8, UR24, 0x1 ;  /* 0x0000001808187291 */ /* 0x000fe2000f80083f */
[----:B------:R-:W-:Y:S01]  /*5900*/  FADD.FTZ R12, R13, R12 ;  /* 0x0000000c0d0c7221 */ /* 0x000fe20000010000 */
[----:B------:R-:W-:-:S02]  /*5910*/  UIADD3 UR6, UR6, 0x1, URZ ;  /* 0x0000000106067890 */ /* 0x000fc4000fffe03f */
[----:B------:R-:W-:Y:S01]  /*5920*/  ULEA.HI.X UR25, UR8, UR25, UR9, 0x1, UP0 ;  /* 0x0000001908197291 */ /* 0x000fe200080f0c09 */
[----:B------:R-:W-:Y:S01]  /*5930*/  FADD.FTZ R15, R12, R15 ;  /* 0x0000000f0c0f7221 */ /* 0x000fe20000010000 */
[----:B------:R-:W-:Y:S01]  /*5940*/  MOV R4, UR24 ;  /* 0x0000001800047c02 */ /* 0x000fe20008000f00 */
[----:B------:R-:W-:Y:S02]  /*5950*/  UISETP.GT.AND UP0, UPT, UR13, 0x1, UPT ;  /* 0x000000010d00788c */ /* 0x000fe4000bf04270 */
[----:B------:R-:W-:Y:S01]  /*5960*/  FADD.FTZ R14, R15, R14 ;  /* 0x0000000e0f0e7221 */ /* 0x000fe20000010000 */
[----:B------:R-:W-:Y:S01]  /*5970*/  MOV R5, UR25 ;  /* 0x0000001900057c02 */ /* 0x000fe20008000f00 */
[----:B------:R-:W-:Y:S02]  /*5980*/  UIADD3.X UR21, UR21, -0x1, URZ, UP1, !UPT ;  /* 0xffffffff15157890 */ /* 0x000fe40008ffe43f */
[----:B------:R-:W-:Y:S01]  /*5990*/  PLOP3.LUT P0, PT, PT, PT, UP0, 0x80, 0x0 ;  /* 0x000000000000781c */ /* 0x000fe20003f0f008 */
[----:B------:R-:W-:Y:S01]  /*59a0*/  FADD.FTZ R14, R14, R17 ;  /* 0x000000110e0e7221 */ /* 0x000fe20000010000 */
[----:B------:R-:W-:Y:S01]  /*59b0*/  UIADD3.X UR23, UR23, -0x1, URZ, UP2, !UPT ;  /* 0xffffffff17177890 */ /* 0x000fe200097fe43f */
[----:B------:R-:W-:Y:S01]  /*59c0*/  IMAD.WIDE R4, R94, 0x10, R4 ;  /* 0x000000105e047825 */ /* 0x000fe200078e0204 */
[----:B------:R-:W-:-:S02]  /*59d0*/  UIADD3.X UR19, UR19, -0x1, URZ, UP3, !UPT ;  /* 0xffffffff13137890 */ /* 0x000fc40009ffe43f */
[----:B------:R-:W-:Y:S01]  /*59e0*/  UIADD3.X UR17, UR17, -0x1, URZ, UP4, !UPT ;  /* 0xffffffff11117890 */ /* 0x000fe2000a7fe43f */
[----:B------:R-:W-:Y:S01]  /*59f0*/  FADD.FTZ R3, R14, R3 ;  /* 0x000000030e037221 */ /* 0x000fe20000010000 */
[----:B------:R-:W-:Y:S01]  /*5a00*/  UIADD3.X UR15, UR15, -0x1, URZ, UP5, !UPT ;  /* 0xffffffff0f0f7890 */ /* 0x000fe2000affe43f */
[----:B------:R-:W-:Y:S01]  /*5a10*/  STS.128 [R20.X16], R28 ;  /* 0x0000001c14007388 */ /* 0x000fe2000000cc00 */
[----:B------:R-:W-:Y:S01]  /*5a20*/  UMOV UR13, UR7 ;  /* 0x00000007000d7c82 */ /* 0x000fe20008000000 */
[----:B------:R-:W-:Y:S02]  /*5a30*/  FADD.FTZ R97, R3, R0 ;  /* 0x0000000003617221 */ /* 0x000fe40000010000 */
[----:B------:R-:W-:Y:S01]  /*5a40*/  STS.128 [R20.X16+0x10], R36 ;  /* 0x0000102414007388 */ /* 0x000fe2000000cc00 */
[----:B------:R-:W-:-:S06]  /*5a50*/  NOP ;  /* 0x0000000000007918 */ /* 0x000fcc0000000000 */
[----:B------:R-:W0:Y:S04]  /*5a60*/  LDS.128 R24, [R93] ;  /* 0x000000005d187984 */ /* 0x000e280000000c00 */
[----:B------:R-:W1:Y:S04]  /*5a70*/  LDS.128 R40, [R93+0x200] ;  /* 0x000200005d287984 */ /* 0x000e680000000c00 */
[----:B0-----:R0:W-:Y:S04]  /*5a80*/  STG.E.128 [R4.64], R24 ;  /* 0x0000001804007986 */ /* 0x0011e8000c101d1e */
[----:B-1----:R0:W-:Y:S02]  /*5a90*/  STG.E.128 [R4.64+0x200], R40 ;  /* 0x0002002804007986 */ /* 0x0021e4000c101d1e */
[----:B0-----:R-:W-:Y:S01]  /*5aa0*/  @!P0 CALL.REL.NOINC `(.L_x_2075) ;  /* 0x0000001000008944 */ /* 0x001fe20003c00000 */
[----:B------:R-:W-:Y:S05]  /*5ab0*/  BRA `(.L_x_2126) ;  /* 0xffffb09000007947 */ /* 0x000fea000383ffff */
.L_x_2075:
        /* <DEDUP_REMOVED lines=34> */
.L_x_2128:
[----:B0-----:R-:W-:Y:S05]  /*5ce0*/  BSYNC B0 ;  /* 0x0000000000007941 */ /* 0x001fea0003800000 */
.L_x_2127:
        /* <DEDUP_REMOVED lines=33> */
.L_x_2130:
[----:B------:R-:W3:Y:S02]  /*5f00*/  S2R R7, SR_TID.X ;  /* 0x0000000000077919 */ /* 0x000ee40000002100 */
.L_x_2131:
[----:B0-----:R-:W-:Y:S05]  /*5f10*/  BSYNC B0 ;  /* 0x0000000000007941 */ /* 0x001fea0003800000 */
.L_x_2129:
[----:B---3--:R-:W-:-:S13]  /*5f20*/  ISETP.GE.AND P0, PT, R7, c[0x0][0x16c], PT ;  /* 0x00005b0007007a0c */ /* 0x008fda0003f06270 */
[----:B------:R-:W-:Y:S05]  /*5f30*/  @P0 EXIT ;  /* 0x000000000000094d */ /* 0x000fea0003800000 */
[----:B------:R-:W-:Y:S02]  /*5f40*/  ULDC.64 UR6, c[0x0][0x288] ;  /* 0x0000a20000067ab9 */ /* 0x000fe40000000a00 */
[----:B------:R-:W-:Y:S02]  /*5f50*/  UIMAD UR11, UR11, UR6, URZ ;  /* 0x000000060b0b72a4 */ /* 0x000fe4000f8e023f */
[----:B-12---:R-:W-:Y:S02]  /*5f60*/  UIMAD.WIDE.U32 UR4, UR10, UR6, URZ ;  /* 0x000000060a0472a5 */ /* 0x006fe4000f8e003f */
[----:B------:R-:W-:-:S04]  /*5f70*/  UIMAD UR6, UR10, UR7, UR11 ;  /* 0x000000070a0672a4 */ /* 0x000fc8000f8e020b */
[----:B------:R-:W-:Y:S02]  /*5f80*/  UIADD3 UR6, UR5, UR6, URZ ;  /* 0x0000000605067290 */ /* 0x000fe4000fffe03f */
.L_x_2132:
[----:B0-----:R0:W1:Y:S01]  /*5f90*/  LDS R9, [R7.X4+0x7f50] ;  /* 0x007f500007097984 */ /* 0x0010620000004800 */
[----:B------:R-:W-:Y:S02]  /*5fa0*/  SHF.R.S32.HI R0, RZ, 0x1f, R7 ;  /* 0x0000001fff007819 */ /* 0x000fe40000011407 */
[----:B------:R-:W-:Y:S02]  /*5fb0*/  MOV R4, UR4 ;  /* 0x0000000400047c02 */ /* 0x000fe40008000f00 */
[----:B------:R-:W-:Y:S01]  /*5fc0*/  MOV R3, UR6 ;  /* 0x0000000600037c02 */ /* 0x000fe20008000f00 */
[----:B------:R-:W-:Y:S01]  /*5fd0*/  IMAD R0, R0, c[0x0][0x290], RZ ;  /* 0x0000a40000007a24 */ /* 0x000fe200078e02ff */
[----:B------:R-:W-:Y:S02]  /*5fe0*/  MOV R2, R4 ;  /* 0x0000000400027202 */ /* 0x000fe40000000f00 */
[----:B------:R-:W-:Y:S01]  /*5ff0*/  MOV R5, UR5 ;  /* 0x0000000500057c02 */ /* 0x000fe20008000f00 */
[C---:B------:R-:W-:Y:S01]  /*6000*/  IMAD R5, R7.reuse, c[0x0][0x294], R0 ;  /* 0x0000a50007057a24 */ /* 0x040fe200078e0200 */
[----:B------:R-:W-:Y:S01]  /*6010*/  YIELD ;  /* 0x0000000000007946 */ /* 0x000fe20003800000 */
        /* <DEDUP_REMOVED lines=9> */
.L_x_2082:
[----:B------:R-:W-:Y:S01]  /*60b0*/  HFMA2.MMA R50, -RZ, RZ, 0, 5.9604644775390625e-08 ;  /* 0x00000001ff327435 */ /* 0x000fe200000001ff */
[----:B------:R-:W-:-:S02]  /*60c0*/  MOV R51, R52 ;  /* 0x0000003400337202 */ /* 0x000fc40000000f00 */
[----:B------:R-:W-:Y:S02]  /*60d0*/  MOV R49, RZ ;  /* 0x000000ff00317202 */ /* 0x000fe40000000f00 */
[----:B------:R-:W-:Y:S02]  /*60e0*/  MOV R48, 0xffffffff ;  /* 0xffffffff00307802 */ /* 0x000fe40000000f00 */
[----:B------:R-:W-:Y:S02]  /*60f0*/  MOV R46, 0x6110 ;  /* 0x00006110002e7802 */ /* 0x000fe40000000f00 */
[----:B--2--5:R-:W-:Y:S05]  /*6100*/  CALL.REL.NOINC `($__internal_86_$__cuda_sm70_shflsync_up) ;  /* 0x00000ec000007944 */ /* 0x024fea0003c00000 */
[----:B-1----:R-:W-:Y:S01]  /*6110*/  MOV R55, R48 ;  /* 0x0000003000377202 */ /* 0x002fe20000000f00 */
[----:B0-----:R-:W-:Y:S05]  /*6120*/  BRA `(.L_x_2133) ;  /* 0xffffc56000007947 */ /* 0x001fea000383ffff */
.L_x_2083:
[----:B------:R-:W-:Y:S01]  /*6130*/  HFMA2.MMA R50, -RZ, RZ, 0, 5.9604644775390625e-08 ;  /* 0x00000001ff327435 */ /* 0x000fe200000001ff */
[----:B------:R-:W-:Y:S02]  /*6140*/  MOV R51, R53 ;  /* 0x0000003500337202 */ /* 0x000fe40000000f00 */
[----:B------:R-:W-:Y:S02]  /*6150*/  MOV R49, RZ ;  /* 0x000000ff00317202 */ /* 0x000fe40000000f00 */
[----:B------:R-:W-:-:S02]  /*6160*/  MOV R48, 0xffffffff ;  /* 0xffffffff00307802 */ /* 0x000fc40000000f00 */
[----:B------:R-:W-:Y:S02]  /*6170*/  MOV R46, 0x6190 ;  /* 0x00006190002e7802 */ /* 0x000fe40000000f00 */
[----:B012--5:R-:W-:Y:S05]  /*6180*/  CALL.REL.NOINC `($__internal_86_$__cuda_sm70_shflsync_up) ;  /* 0x00000e4000007944 */ /* 0x027fea0003c00000 */
[----:B------:R-:W-:Y:S01]  /*6190*/  FMUL.FTZ R55, R52, R55 ;  /* 0x0000003734377220 */ /* 0x000fe20000410000 */
[----:B------:R-:W-:Y:S01]  /*61a0*/  ISETP.GE.AND P0, PT, R96, 0x1, PT ;  /* 0x000000016000780c */ /* 0x000fe20003f06270 */
[C---:B-1----:R-:W-:Y:S01]  /*61b0*/  FFMA.FTZ R46, R52.reuse, R48, R53 ;  /* 0x00000030342e7223 */ /* 0x042fe20000010035 */
[----:B0-----:R-:W-:Y:S01]  /*61c0*/  HFMA2.MMA R50, -RZ, RZ, 0, 1.1920928955078125e-07 ;  /* 0x00000002ff327435 */ /* 0x001fe200000001ff */
[----:B------:R-:W-:Y:S02]  /*61d0*/  MOV R49, RZ ;  /* 0x000000ff00317202 */ /* 0x000fe40000000f00 */
[----:B------:R-:W-:Y:S02]  /*61e0*/  FSEL R55, R52, R55, !P0 ;  /* 0x0000003734377208 */ /* 0x000fe40004000000 */
[----:B------:R-:W-:Y:S02]  /*61f0*/  FSEL R53, R53, R46, !P0 ;  /* 0x0000002e35357208 */ /* 0x000fe40004000000 */
[----:B------:R-:W-:-:S02]  /*6200*/  MOV R48, 0xffffffff ;  /* 0xffffffff00307802 */ /* 0x000fc40000000f00 */
[----:B------:R-:W-:Y:S02]  /*6210*/  MOV R51, R55 ;  /* 0x0000003700337202 */ /* 0x000fe40000000f00 */
[----:B------:R-:W-:Y:S02]  /*6220*/  MOV R46, 0x6240 ;  /* 0x00006240002e7802 */ /* 0x000fe40000000f00 */
[----:B------:R-:W-:Y:S05]  /*6230*/  CALL.REL.NOINC `($__internal_86_$__cuda_sm70_shflsync_up) ;  /* 0x00000d9000007944 */ /* 0x000fea0003c00000 */
[----:B0-----:R-:W-:Y:S01]  /*6240*/  HFMA2.MMA R50, -RZ, RZ, 0, 1.1920928955078125e-07 ;  /* 0x00000002ff327435 */ /* 0x001fe200000001ff */
[----:B-1----:R-:W-:Y:S01]  /*6250*/  IMAD.MOV.U32 R52, RZ, RZ, R48 ;  /* 0x000000ffff347224 */ /* 0x002fe200078e0030 */
[----:B------:R-:W-:Y:S02]  /*6260*/  MOV R51, R53 ;  /* 0x0000003500337202 */ /* 0x000fe40000000f00 */
[----:B------:R-:W-:Y:S02]  /*6270*/  MOV R49, RZ ;  /* 0x000000ff00317202 */ /* 0x000fe40000000f00 */
[----:B------:R-:W-:Y:S02]  /*6280*/  MOV R48, 0xffffffff ;  /* 0xffffffff00307802 */ /* 0x000fe40000000f00 */
[----:B------:R-:W-:-:S02]  /*6290*/  MOV R46, 0x62b0 ;  /* 0x000062b0002e7802 */ /* 0x000fc40000000f00 */
[----:B------:R-:W-:Y:S05]  /*62a0*/  CALL.REL.NOINC `($__internal_86_$__cuda_sm70_shflsync_up) ;  /* 0x00000d2000007944 */ /* 0x000fea0003c00000 */
[----:B------:R-:W-:Y:S01]  /*62b0*/  ISETP.GE.AND P0, PT, R96, 0x2, PT ;  /* 0x000000026000780c */ /* 0x000fe20003f06270 */
[----:B0-----:R-:W-:Y:S01]  /*62c0*/  HFMA2.MMA R50, -RZ, RZ, 0, 2.384185791015625e-07 ;  /* 0x00000004ff327435 */ /* 0x001fe200000001ff */
[----:B------:R-:W-:-:S02]  /*62d0*/  MOV R49, RZ ;  /* 0x000000ff00317202 */ /* 0x000fc40000000f00 */
[----:B------:R-:W-:-:S09]  /*62e0*/  MOV R46, 0x6340 ;  /* 0x00006340002e7802 */ /* 0x000fd20000000f00 */
[----:B-1----:R-:W-:Y:S01]  /*62f0*/  @P0 FFMA.FTZ R53, R55, R48, R53 ;  /* 0x0000003037350223 */ /* 0x002fe20000010035 */
[----:B------:R-:W-:Y:S01]  /*6300*/  MOV R48, 0xffffffff ;  /* 0xffffffff00307802 */ /* 0x000fe20000000f00 */
[----:B------:R-:W-:-:S05]  /*6310*/  @P0 FMUL.FTZ R55, R52, R55 ;  /* 0x0000003734370220 */ /* 0x000fca0000410000 */
[----:B------:R-:W-:Y:S02]  /*6320*/  MOV R51, R55 ;  /* 0x0000003700337202 */ /* 0x000fe40000000f00 */
[----:B------:R-:W-:Y:S05]  /*6330*/  CALL.REL.NOINC `($__internal_86_$__cuda_sm70_shflsync_up) ;  /* 0x00000c9000007944 */ /* 0x000fea0003c00000 */
[----:B0-----:R-:W-:Y:S01]  /*6340*/  HFMA2.MMA R50, -RZ, RZ, 0, 2.384185791015625e-07 ;  /* 0x00000004ff327435 */ /* 0x001fe200000001ff */
[----:B-1----:R-:W-:Y:S02]  /*6350*/  MOV R52, R48 ;  /* 0x0000003000347202 */ /* 0x002fe40000000f00 */
[----:B------:R-:W-:Y:S02]  /*6360*/  MOV R51, R53 ;  /* 0x0000003500337202 */ /* 0x000fe40000000f00 */
[----:B------:R-:W-:Y:S02]  /*6370*/  MOV R49, RZ ;  /* 0x000000ff00317202 */ /* 0x000fe40000000f00 */
[----:B------:R-:W-:Y:S02]  /*6380*/  MOV R48, 0xffffffff ;  /* 0xffffffff00307802 */ /* 0x000fe40000000f00 */
[----:B------:R-:W-:Y:S02]  /*6390*/  MOV R46, 0x63b0 ;  /* 0x000063b0002e7802 */ /* 0x000fe40000000f00 */
[----:B------:R-:W-:Y:S05]  /*63a0*/  CALL.REL.NOINC `($__internal_86_$__cuda_sm70_shflsync_up) ;  /* 0x00000c2000007944 */ /* 0x000fea0003c00000 */
        /* <DEDUP_REMOVED lines=8> */
[----:B------:R-:W-:Y:S05]  /*6430*/  CALL.REL.NOINC `($__internal_86_$__cuda_sm70_shflsync_up) ;  /* 0x00000b9000007944 */ /* 0x000fea0003c00000 */
[----:B0-----:R-:W-:Y:S01]  /*6440*/  HFMA2.MMA R50, -RZ, RZ, 0, 4.76837158203125e-07 ;  /* 0x00000008ff327435 */ /* 0x001fe200000001ff */
[----:B-1----:R-:W-:Y:S02]  /*6450*/  MOV R52, R48 ;  /* 0x0000003000347202 */ /* 0x002fe40000000f00 */
[----:B------:R-:W-:Y:S02]  /*6460*/  MOV R51, R53 ;  /* 0x0000003500337202 */ /* 0x000fe40000000f00 */
[----:B------:R-:W-:Y:S02]  /*6470*/  MOV R49, RZ ;  /* 0x000000ff00317202 */ /* 0x000fe40000000f00 */
[----:B------:R-:W-:Y:S02]  /*6480*/  MOV R48, 0xffffffff ;  /* 0xffffffff00307802 */ /* 0x000fe40000000f00 */
[----:B------:R-:W-:Y:S02]  /*6490*/  MOV R46, 0x64b0 ;  /* 0x000064b0002e7802 */ /* 0x000fe40000000f00 */
[----:B------:R-:W-:Y:S05]  /*64a0*/  CALL.REL.NOINC `($__internal_86_$__cuda_sm70_shflsync_up) ;  /* 0x00000b2000007944 */ /* 0x000fea0003c00000 */
        /* <DEDUP_REMOVED lines=10> */
[----:B------:R-:W-:Y:S05]  /*6550*/  CALL.REL.NOINC `($__internal_86_$__cuda_sm70_shflsync_up) ;  /* 0x00000a7000007944 */ /* 0x000fea0003c00000 */
[----:B0-----:R-:W-:Y:S01]  /*6560*/  HFMA2.MMA R50, -RZ, RZ, 0, 9.5367431640625e-07 ;  /* 0x00000010ff327435 */ /* 0x001fe200000001ff */
[----:B-1----:R-:W-:Y:S01]  /*6570*/  MOV R55, R48 ;  /* 0x0000003000377202 */ /* 0x002fe20000000f00 */
[----:B------:R-:W-:Y:S01]  /*6580*/  IMAD.MOV.U32 R48, RZ, RZ, -0x1 ;  /* 0xffffffffff307424 */ /* 0x000fe200078e00ff */
[----:B------:R-:W-:Y:S02]  /*6590*/  MOV R51, R53 ;  /* 0x0000003500337202 */ /* 0x000fe40000000f00 */
[----:B------:R-:W-:Y:S02]  /*65a0*/  MOV R49, RZ ;  /* 0x000000ff00317202 */ /* 0x000fe40000000f00 */
[----:B------:R-:W-:-:S02]  /*65b0*/  MOV R46, 0x65d0 ;  /* 0x000065d0002e7802 */ /* 0x000fc40000000f00 */
[----:B------:R-:W-:Y:S05]  /*65c0*/  CALL.REL.NOINC `($__internal_86_$__cuda_sm70_shflsync_up) ;  /* 0x00000a0000007944 */ /* 0x000fea0003c00000 */
[----:B01----:R-:W-:Y:S05]  /*65d0*/  BRA `(.L_x_2134) ;  /* 0xffffc23000007947 */ /* 0x003fea000383ffff */
.L_x_2086:
[----:B------:R-:W-:Y:S01]  /*65e0*/  HFMA2.MMA R50, -RZ, RZ, 0, 5.9604644775390625e-08 ;  /* 0x00000001ff327435 */ /* 0x000fe200000001ff */
[----:B0-----:R-:W-:-:S02]  /*65f0*/  MOV R51, R157 ;  /* 0x0000009d00337202 */ /* 0x001fc40000000f00 */
[----:B-1----:R-:W-:Y:S02]  /*6600*/  MOV R49, RZ ;  /* 0x000000ff00317202 */ /* 0x002fe40000000f00 */
[----:B------:R-:W-:Y:S02]  /*6610*/  MOV R48, 0xffffffff ;  /* 0xffffffff00307802 */ /* 0x000fe40000000f00 */
[----:B------:R-:W-:Y:S02]  /*6620*/  MOV R46, 0x6640 ;  /* 0x00006640002e7802 */ /* 0x000fe40000000f00 */
[----:B--2--5:R-:W-:Y:S05]  /*6630*/  CALL.REL.NOINC `($__internal_86_$__cuda_sm70_shflsync_up) ;  /* 0x0000099000007944 */ /* 0x024fea0003c00000 */
[----:B0-----:R-:W-:Y:S01]  /*6640*/  HFMA2.MMA R50, -RZ, RZ, 0, 5.9604644775390625e-08 ;  /* 0x00000001ff327435 */ /* 0x001fe200000001ff */
[----:B-1----:R-:W-:Y:S02]  /*6650*/  MOV R55, R48 ;  /* 0x0000003000377202 */ /* 0x002fe40000000f00 */
[----:B------:R-:W-:Y:S02]  /*6660*/  MOV R51, R162 ;  /* 0x000000a200337202 */ /* 0x000fe40000000f00 */
[----:B------:R-:W-:Y:S02]  /*6670*/  MOV R49, RZ ;  /* 0x000000ff00317202 */ /* 0x000fe40000000f00 */
[----:B------:R-:W-:-:S02]  /*6680*/  MOV R48, 0xffffffff ;  /* 0xffffffff00307802 */ /* 0x000fc40000000f00 */
[----:B------:R-:W-:Y:S02]  /*6690*/  MOV R46, 0x66b0 ;  /* 0x000066b0002e7802 */ /* 0x000fe40000000f00 */
[----:B------:R-:W-:Y:S05]  /*66a0*/  CALL.REL.NOINC `($__internal_86_$__cuda_sm70_shflsync_up) ;  /* 0x0000092000007944 */ /* 0x000fea0003c00000 */
[----:B0-----:R-:W-:Y:S01]  /*66b0*/  HFMA2.MMA R51, -RZ, RZ, 0, 0 ;  /* 0x00000000ff337435 */ /* 0x001fe200000001ff */
[----:B-1----:R-:W-:Y:S02]  /*66c0*/  MOV R162, R48 ;  /* 0x0000003000a27202 */ /* 0x002fe40000000f00 */
[----:B------:R-:W-:Y:S02]  /*66d0*/  MOV R52, R100 ;  /* 0x0000006400347202 */ /* 0x000fe40000000f00 */
[----:B------:R-:W-:Y:S02]  /*66e0*/  MOV R49, 0x1f ;  /* 0x0000001f00317802 */ /* 0x000fe40000000f00 */
[----:B------:R-:W-:Y:S02]  /*66f0*/  MOV R48, 0xffffffff ;  /* 0xffffffff00307802 */ /* 0x000fe40000000f00 */
[----:B------:R-:W-:Y:S02]  /*6700*/  MOV R50, 0x6720 ;  /* 0x0000672000327802 */ /* 0x000fe40000000f00 */
[----:B------:R-:W-:Y:S05]  /*6710*/  CALL.REL.NOINC `($__internal_85_$__cuda_sm70_shflsync_idx_p) ;  /* 0x0000086000007944 */ /* 0x000fea0003c00000 */
[----:B0-----:R-:W-:Y:S01]  /*6720*/  HFMA2.MMA R51, -RZ, RZ, 0, 0 ;  /* 0x00000000ff337435 */ /* 0x001fe200000001ff */
[----:B-1----:R-:W-:-:S02]  /*6730*/  MOV R100, R49 ;  /* 0x0000003100647202 */ /* 0x002fc40000000f00 */
[----:B------:R-:W-:Y:S02]  /*6740*/  MOV R52, R101 ;  /* 0x0000006500347202 */ /* 0x000fe40000000f00 */
[----:B------:R-:W-:Y:S02]  /*6750*/  MOV R49, 0x1f ;  /* 0x0000001f00317802 */ /* 0x000fe40000000f00 */
[----:B------:R-:W-:Y:S02]  /*6760*/  MOV R48, 0xffffffff ;  /* 0xffffffff00307802 */ /* 0x000fe40000000f00 */
[----:B------:R-:W-:Y:S02]  /*6770*/  MOV R50, 0x6790 ;  /* 0x0000679000327802 */ /* 0x000fe40000000f00 */
[----:B------:R-:W-:Y:S05]  /*6780*/  CALL.REL.NOINC `($__internal_85_$__cuda_sm70_shflsync_idx_p) ;  /* 0x000007f000007944 */ /* 0x000fea0003c00000 */
[----:B01----:R-:W-:Y:S01]  /*6790*/  MOV R51, R49 ;  /* 0x0000003100337202 */ /* 0x003fe20000000f00 */
[----:B------:R-:W-:Y:S05]  /*67a0*/  BRA `(.L_x_2135) ;  /* 0xffffc1c000007947 */ /* 0x000fea000383ffff */
.L_x_2089:
[----:B------:R-:W-:Y:S01]  /*67b0*/  HFMA2.MMA R158, -RZ, RZ, 0, 5.9604644775390625e-08 ;  /* 0x00000001ff9e7435 */ /* 0x000fe200000001ff */
[----:B------:R-:W-:Y:S02]  /*67c0*/  MOV R159, R54 ;  /* 0x00000036009f7202 */ /* 0x000fe40000000f00 */
[----:B------:R-:W-:-:S02]  /*67d0*/  MOV R50, 0x1f ;  /* 0x0000001f00327802 */ /* 0x000fc40000000f00 */
[----:B------:R-:W-:Y:S02]  /*67e0*/  MOV R51, 0xffffffff ;  /* 0xffffffff00337802 */ /* 0x000fe40000000f00 */
[----:B------:R-:W-:Y:S02]  /*67f0*/  MOV R48, 0x6810 ;  /* 0x0000681000307802 */ /* 0x000fe40000000f00 */
[----:B------:R-:W-:Y:S05]  /*6800*/  CALL.REL.NOINC `($__internal_84_$__cuda_sm70_shflsync_down) ;  /* 0x0000073000007944 */ /* 0x000fea0003c00000 */
[----:B-1----:R-:W-:Y:S01]  /*6810*/  MOV R53, R158 ;  /* 0x0000009e00357202 */ /* 0x002fe20000000f00 */
[----:B0-----:R-:W-:Y:S05]  /*6820*/  BRA `(.L_x_2136) ;  /* 0xffffc75000007947 */ /* 0x001fea000383ffff */
.L_x_2090:
[----:B------:R-:W-:Y:S01]  /*6830*/  HFMA2.MMA R158, -RZ, RZ, 0, 5.9604644775390625e-08 ;  /* 0x00000001ff9e7435 */ /* 0x000fe200000001ff */
[----:B------:R-:W-:Y:S02]  /*6840*/  MOV R159, R55 ;  /* 0x00000037009f7202 */ /* 0x000fe40000000f00 */
[----:B------:R-:W-:Y:S02]  /*6850*/  MOV R50, 0x1f ;  /* 0x0000001f00327802 */ /* 0x000fe40000000f00 */
[----:B------:R-:W-:Y:S02]  /*6860*/  MOV R51, 0xffffffff ;  /* 0xffffffff00337802 */ /* 0x000fe40000000f00 */
[----:B------:R-:W-:-:S02]  /*6870*/  MOV R48, 0x6890 ;  /* 0x0000689000307802 */ /* 0x000fc40000000f00 */
[----:B01----:R-:W-:Y:S05]  /*6880*/  CALL.REL.NOINC `($__internal_84_$__cuda_sm70_shflsync_down) ;  /* 0x000006b000007944 */ /* 0x003fea0003c00000 */
[C---:B------:R-:W-:Y:S01]  /*6890*/  FMUL.FTZ R49, R54.reuse, R53 ;  /* 0x0000003536317220 */ /* 0x040fe20000410000 */
[----:B0-----:R-:W-:Y:S01]  /*68a0*/  MOV R50, 0x1f ;  /* 0x0000001f00327802 */ /* 0x001fe20000000f00 */
[----:B-1----:R-:W-:Y:S01]  /*68b0*/  FFMA.FTZ R48, R54, R158, R55 ;  /* 0x0000009e36307223 */ /* 0x002fe20000010037 */
[----:B------:R-:W-:Y:S01]  /*68c0*/  HFMA2.MMA R158, -RZ, RZ, 0, 1.1920928955078125e-07 ;  /* 0x00000002ff9e7435 */ /* 0x000fe200000001ff */
[----:B------:R-:W-:-:S02]  /*68d0*/  MOV R51, 0xffffffff ;  /* 0xffffffff00337802 */ /* 0x000fc40000000f00 */
[----:B------:R-:W-:Y:S02]  /*68e0*/  FSEL R53, R54, R49, !P4 ;  /* 0x0000003136357208 */ /* 0x000fe40006000000 */
[----:B------:R-:W-:Y:S02]  /*68f0*/  FSEL R55, R55, R48, !P4 ;  /* 0x0000003037377208 */ /* 0x000fe40006000000 */
[----:B------:R-:W-:Y:S01]  /*6900*/  MOV R48, 0x6930 ;  /* 0x0000693000307802 */ /* 0x000fe20000000f00 */
[----:B------:R-:W-:Y:S02]  /*6910*/  IMAD.MOV.U32 R159, RZ, RZ, R53 ;  /* 0x000000ffff9f7224 */ /* 0x000fe400078e0035 */
[----:B------:R-:W-:Y:S05]  /*6920*/  CALL.REL.NOINC `($__internal_84_$__cuda_sm70_shflsync_down) ;  /* 0x0000061000007944 */ /* 0x000fea0003c00000 */
[----:B-1----:R-:W-:Y:S01]  /*6930*/  MOV R52, R158 ;  /* 0x0000009e00347202 */ /* 0x002fe20000000f00 */
[----:B------:R-:W-:Y:S01]  /*6940*/  HFMA2.MMA R158, -RZ, RZ, 0, 1.1920928955078125e-07 ;  /* 0x00000002ff9e7435 */ /* 0x000fe200000001ff */
[----:B0-----:R-:W-:Y:S02]  /*6950*/  MOV R159, R55 ;  /* 0x00000037009f7202 */ /* 0x001fe40000000f00 */
[----:B------:R-:W-:Y:S02]  /*6960*/  MOV R50, 0x1f ;  /* 0x0000001f00327802 */ /* 0x000fe40000000f00 */
[----:B------:R-:W-:-:S02]  /*6970*/  MOV R51, 0xffffffff ;  /* 0xffffffff00337802 */ /* 0x000fc40000000f00 */
[----:B------:R-:W-:Y:S02]  /*6980*/  MOV R48, 0x69a0 ;  /* 0x000069a000307802 */ /* 0x000fe40000000f00 */
[----:B------:R-:W-:Y:S05]  /*6990*/  CALL.REL.NOINC `($__internal_84_$__cuda_sm70_shflsync_down) ;  /* 0x000005a000007944 */ /* 0x000fea0003c00000 */
[----:B-1----:R-:W-:Y:S01]  /*69a0*/  @!P3 FFMA.FTZ R55, R53, R158, R55 ;  /* 0x0000009e3537b223 */ /* 0x002fe20000010037 */
[----:B------:R-:W-:Y:S01]  /*69b0*/  HFMA2.MMA R158, -RZ, RZ, 0, 2.384185791015625e-07 ;  /* 0x00000004ff9e7435 */ /* 0x000fe200000001ff */
[----:B------:R-:W-:Y:S01]  /*69c0*/  @!P3 FMUL.FTZ R53, R52, R53 ;  /* 0x000000353435b220 */ /* 0x000fe20000410000 */
[----:B0-----:R-:W-:Y:S02]  /*69d0*/  MOV R50, 0x1f ;  /* 0x0000001f00327802 */ /* 0x001fe40000000f00 */
[----:B------:R-:W-:Y:S02]  /*69e0*/  MOV R51, 0xffffffff ;  /* 0xffffffff00337802 */ /* 0x000fe40000000f00 */
[----:B------:R-:W-:Y:S02]  /*69f0*/  MOV R159, R53 ;  /* 0x00000035009f7202 */ /* 0x000fe40000000f00 */
[----:B------:R-:W-:Y:S02]  /*6a00*/  MOV R48, 0x6a20 ;  /* 0x00006a2000307802 */ /* 0x000fe40000000f00 */
[----:B------:R-:W-:Y:S05]  /*6a10*/  CALL.REL.NOINC `($__internal_84_$__cuda_sm70_shflsync_down) ;  /* 0x0000052000007944 */ /* 0x000fea0003c00000 */
[----:B-1----:R-:W-:Y:S01]  /*6a20*/  MOV R52, R158 ;  /* 0x0000009e00347202 */ /* 0x002fe20000000f00 */
[----:B------:R-:W-:Y:S01]  /*6a30*/  HFMA2.MMA R158, -RZ, RZ, 0, 2.384185791015625e-07 ;  /* 0x00000004ff9e7435 */ /* 0x000fe200000001ff */
[----:B0-----:R-:W-:-:S02]  /*6a40*/  MOV R159, R55 ;  /* 0x00000037009f7202 */ /* 0x001fc40000000f00 */
[----:B------:R-:W-:Y:S02]  /*6a50*/  MOV R50, 0x1f ;  /* 0x0000001f00327802 */ /* 0x000fe40000000f00 */
[----:B------:R-:W-:Y:S02]  /*6a60*/  MOV R51, 0xffffffff ;  /* 0xffffffff00337802 */ /* 0x000fe40000000f00 */
[----:B------:R-:W-:Y:S02]  /*6a70*/  MOV R48, 0x6a90 ;  /* 0x00006a9000307802 */ /* 0x000fe40000000f00 */
[----:B------:R-:W-:Y:S05]  /*6a80*/  CALL.REL.NOINC `($__internal_84_$__cuda_sm70_shflsync_down) ;  /* 0x000004b000007944 */ /* 0x000fea0003c00000 */
[----:B-1----:R-:W-:Y:S01]  /*6a90*/  @!P2 FFMA.FTZ R55, R53, R158, R55 ;  /* 0x0000009e3537a223 */ /* 0x002fe20000010037 */
[----:B------:R-:W-:Y:S01]  /*6aa0*/  HFMA2.MMA R158, -RZ, RZ, 0, 4.76837158203125e-07 ;  /* 0x00000008ff9e7435 */ /* 0x000fe200000001ff */
[----:B------:R-:W-:Y:S01]  /*6ab0*/  @!P2 FMUL.FTZ R53, R52, R53 ;  /* 0x000000353435a220 */ /* 0x000fe20000410000 */
[----:B0-----:R-:W-:Y:S02]  /*6ac0*/  MOV R50, 0x1f ;  /* 0x0000001f00327802 */ /* 0x001fe40000000f00 */
[----:B------:R-:W-:Y:S02]  /*6ad0*/  MOV R51, 0xffffffff ;  /* 0xffffffff00337802 */ /* 0x000fe40000000f00 */
[----:B------:R-:W-:-:S02]  /*6ae0*/  MOV R159, R53 ;  /* 0x00000035009f7202 */ /* 0x000fc40000000f00 */
[----:B------:R-:W-:Y:S02]  /*6af0*/  MOV R48, 0x6b10 ;  /* 0x00006b1000307802 */ /* 0x000fe40000000f00 */
[----:B------:R-:W-:Y:S05]  /*6b00*/  CALL.REL.NOINC `($__internal_84_$__cuda_sm70_shflsync_down) ;  /* 0x0000043000007944 */ /* 0x000fea0003c00000 */
[----:B-1----:R-:W-:Y:S01]  /*6b10*/  MOV R52, R158 ;  /* 0x0000009e00347202 */ /* 0x002fe20000000f00 */
[----:B------:R-:W-:Y:S01]  /*6b20*/  HFMA2.MMA R158, -RZ, RZ, 0, 4.76837158203125e-07 ;  /* 0x00000008ff9e7435 */ /* 0x000fe200000001ff */
[----:B0-----:R-:W-:Y:S02]  /*6b30*/  MOV R159, R55 ;  /* 0x00000037009f7202 */ /* 0x001fe40000000f00 */
[----:B------:R-:W-:Y:S02]  /*6b40*/  MOV R50, 0x1f ;  /* 0x0000001f00327802 */ /* 0x000fe40000000f00 */
[----:B------:R-:W-:Y:S02]  /*6b50*/  MOV R51, 0xffffffff ;  /* 0xffffffff00337802 */ /* 0x000fe40000000f00 */
[----:B------:R-:W-:Y:S02]  /*6b60*/  MOV R48, 0x6b80 ;  /* 0x00006b8000307802 */ /* 0x000fe40000000f00 */
[----:B------:R-:W-:Y:S05]  /*6b70*/  CALL.REL.NOINC `($__internal_84_$__cuda_sm70_shflsync_down) ;  /* 0x000003c000007944 */ /* 0x000fea0003c00000 */
        /* <DEDUP_REMOVED lines=8> */
[----:B------:R-:W-:Y:S05]  /*6c00*/  CALL.REL.NOINC `($__internal_84_$__cuda_sm70_shflsync_down) ;  /* 0x0000033000007944 */ /* 0x000fea0003c00000 */
[----:B-1----:R-:W-:Y:S01]  /*6c10*/  MOV R52, R158 ;  /* 0x0000009e00347202 */ /* 0x002fe20000000f00 */
[----:B------:R-:W-:Y:S01]  /*6c20*/  HFMA2.MMA R158, -RZ, RZ, 0, 9.5367431640625e-07 ;  /* 0x00000010ff9e7435 */ /* 0x000fe200000001ff */
[----:B0-----:R-:W-:Y:S01]  /*6c30*/  MOV R159, R54 ;  /* 0x00000036009f7202 */ /* 0x001fe20000000f00 */
[----:B------:R-:W-:Y:S01]  /*6c40*/  IMAD.MOV.U32 R51, RZ, RZ, -0x1 ;  /* 0xffffffffff337424 */ /* 0x000fe200078e00ff */
[----:B------:R-:W-:-:S02]  /*6c50*/  MOV R50, 0x1f ;  /* 0x0000001f00327802 */ /* 0x000fc40000000f00 */
[----:B------:R-:W-:Y:S02]  /*6c60*/  MOV R48, 0x6c80 ;  /* 0x00006c8000307802 */ /* 0x000fe40000000f00 */
[----:B------:R-:W-:Y:S05]  /*6c70*/  CALL.REL.NOINC `($__internal_84_$__cuda_sm70_shflsync_down) ;  /* 0x000002c000007944 */ /* 0x000fea0003c00000 */
[----:B-1----:R-:W-:Y:S01]  /*6c80*/  @!P0 FFMA.FTZ R54, R53, R158, R54 ;  /* 0x0000009e35368223 */ /* 0x002fe20000010036 */
[----:B0-----:R-:W-:Y:S01]  /*6c90*/  HFMA2.MMA R51, -RZ, RZ, 0, 0 ;  /* 0x00000000ff337435 */ /* 0x001fe200000001ff */
[----:B------:R-:W-:Y:S01]  /*6ca0*/  @!P0 FMUL.FTZ R53, R52, R53 ;  /* 0x0000003534358220 */ /* 0x000fe20000410000 */
[----:B------:R-:W-:Y:S02]  /*6cb0*/  MOV R49, 0x1f ;  /* 0x0000001f00317802 */ /* 0x000fe40000000f00 */
[----:B------:R-:W-:Y:S02]  /*6cc0*/  MOV R48, 0xffffffff ;  /* 0xffffffff00307802 */ /* 0x000fe40000000f00 */
[----:B------:R-:W-:Y:S02]  /*6cd0*/  MOV R52, R53 ;  /* 0x0000003500347202 */ /* 0x000fe40000000f00 */
        /* <DEDUP_REMOVED lines=9> */
[----:B------:R-:W-:Y:S01]  /*6d70*/  HFMA2.MMA R158, -RZ, RZ, 0, 5.9604644775390625e-08 ;  /* 0x00000001ff9e7435 */ /* 0x000fe200000001ff */
[----:B-1----:R-:W-:Y:S02]  /*6d80*/  MOV R142, R49 ;  /* 0x00000031008e7202 */ /* 0x002fe40000000f00 */
[----:B------:R-:W-:Y:S02]  /*6d90*/  MOV R159, R53 ;  /* 0x00000035009f7202 */ /* 0x000fe40000000f00 */
[----:B------:R-:W-:-:S02]  /*6da0*/  MOV R50, 0x1f ;  /* 0x0000001f00327802 */ /* 0x000fc40000000f00 */
[----:B0-----:R-:W-:Y:S02]  /*6db0*/  MOV R51, 0xffffffff ;  /* 0xffffffff00337802 */ /* 0x001fe40000000f00 */
[----:B------:R-:W-:Y:S02]  /*6dc0*/  MOV R48, 0x6de0 ;  /* 0x00006de000307802 */ /* 0x000fe40000000f00 */
[----:B------:R-:W-:Y:S05]  /*6dd0*/  CALL.REL.NOINC `($__internal_84_$__cuda_sm70_shflsync_down) ;  /* 0x0000016000007944 */ /* 0x000fea0003c00000 */
[----:B-1----:R-:W-:Y:S01]  /*6de0*/  MOV R150, R158 ;  /* 0x0000009e00967202 */ /* 0x002fe20000000f00 */
[----:B------:R-:W-:Y:S01]  /*6df0*/  HFMA2.MMA R158, -RZ, RZ, 0, 5.9604644775390625e-08 ;  /* 0x00000001ff9e7435 */ /* 0x000fe200000001ff */
[----:B0-----:R-:W-:Y:S02]  /*6e00*/  MOV R159, R54 ;  /* 0x00000036009f7202 */ /* 0x001fe40000000f00 */
[----:B------:R-:W-:Y:S02]  /*6e10*/  MOV R50, 0x1f ;  /* 0x0000001f00327802 */ /* 0x000fe40000000f00 */
[----:B------:R-:W-:Y:S02]  /*6e20*/  MOV R51, 0xffffffff ;  /* 0xffffffff00337802 */ /* 0x000fe40000000f00 */
[----:B------:R-:W-:-:S02]  /*6e30*/  MOV R48, 0x6e50 ;  /* 0x00006e5000307802 */ /* 0x000fc40000000f00 */
[----:B------:R-:W-:Y:S05]  /*6e40*/  CALL.REL.NOINC `($__internal_84_$__cuda_sm70_shflsync_down) ;  /* 0x000000f000007944 */ /* 0x000fea0003c00000 */
[----:B0-----:R-:W-:Y:S01]  /*6e50*/  HFMA2.MMA R51, -RZ, RZ, 0, 0 ;  /* 0x00000000ff337435 */ /* 0x001fe200000001ff */
[----:B------:R-:W-:-:S02]  /*6e60*/  MOV R52, R46 ;  /* 0x0000002e00347202 */ /* 0x000fc40000000f00 */
[----:B------:R-:W-:Y:S02]  /*6e70*/  MOV R49, 0x1f ;  /* 0x0000001f00317802 */ /* 0x000fe40000000f00 */
[----:B------:R-:W-:Y:S02]  /*6e80*/  MOV R48, 0xffffffff ;  /* 0xffffffff00307802 */ /* 0x000fe40000000f00 */
[----:B------:R-:W-:Y:S02]  /*6e90*/  MOV R50, 0x6eb0 ;  /* 0x00006eb000327802 */ /* 0x000fe40000000f00 */
[----:B-1----:R-:W-:Y:S05]  /*6ea0*/  CALL.REL.NOINC `($__internal_85_$__cuda_sm70_shflsync_idx_p) ;  /* 0x000000d000007944 */ /* 0x002fea0003c00000 */
[----:B0-----:R-:W-:Y:S01]  /*6eb0*/  HFMA2.MMA R51, -RZ, RZ, 0, 0 ;  /* 0x00000000ff337435 */ /* 0x001fe200000001ff */
[----:B-1----:R-:W-:Y:S02]  /*6ec0*/  MOV R159, R49 ;  /* 0x00000031009f7202 */ /* 0x002fe40000000f00 */
[----:B------:R-:W-:Y:S02]  /*6ed0*/  MOV R52, R47 ;  /* 0x0000002f00347202 */ /* 0x000fe40000000f00 */
[----:B------:R-:W-:Y:S02]  /*6ee0*/  MOV R49, 0x1f ;  /* 0x0000001f00317802 */ /* 0x000fe40000000f00 */
[----:B------:R-:W-:-:S02]  /*6ef0*/  MOV R48, 0xffffffff ;  /* 0xffffffff00307802 */ /* 0x000fc40000000f00 */
[----:B------:R-:W-:Y:S02]  /*6f00*/  MOV R50, 0x6f20 ;  /* 0x00006f2000327802 */ /* 0x000fe40000000f00 */
[----:B------:R-:W-:Y:S05]  /*6f10*/  CALL.REL.NOINC `($__internal_85_$__cuda_sm70_shflsync_idx_p) ;  /* 0x0000006000007944 */ /* 0x000fea0003c00000 */
[----:B-1----:R-:W-:Y:S01]  /*6f20*/  MOV R53, R49 ;  /* 0x0000003100357202 */ /* 0x002fe20000000f00 */
[----:B0-----:R-:W-:Y:S05]  /*6f30*/  BRA `(.L_x_2137) ;  /* 0xffffc1e000007947 */ /* 0x001fea000383ffff */
        .weak           $__internal_84_$__cuda_sm70_shflsync_down
        .type           $__internal_84_$__cuda_sm70_shflsync_down,@function
        .size           $__internal_84_$__cuda_sm70_shflsync_down,($__internal_85_$__cuda_sm70_shflsync_idx_p - $__internal_84_$__cuda_sm70_shflsync_down)
$__internal_84_$__cuda_sm70_shflsync_down:
[----:B------:R-:W-:Y:S01]  /*6f40*/  HFMA2.MMA R49, -RZ, RZ, 0, 0 ;  /* 0x00000000ff317435 */ /* 0x000fe200000001ff */
[----:B------:R-:W-:Y:S04]  /*6f50*/  WARPSYNC R51 ;  /* 0x0000003300007348 */ /* 0x000fe80003800000 */
[----:B------:R0:W1:Y:S01]  /*6f60*/  SHFL.DOWN PT, R158, R159, R158, R50 ;  /* 0x0800009e9f9e7389 */ /* 0x00006200000e0032 */
[----:B------:R-:W-:Y:S05]  /*6f70*/  RET.REL.NODEC R48 `(_Z25selective_scan_bwd_kernelI32Selective_Scan_bwd_kernel_traitsILi128ELi16ELb1ELb1ELb1ELb0ELb0EN3c108BFloat16EfEEv12SSMParamsBwd) ;  /* 0xffff908030007950 */ /* 0x000fea0003c3ffff */
        .weak           $__internal_85_$__cuda_sm70_shflsync_idx_p
        .type           $__internal_85_$__cuda_sm70_shflsync_idx_p,@function
        .size           $__internal_85_$__cuda_sm70_shflsync_idx_p,($__internal_86_$__cuda_sm70_shflsync_up - $__internal_85_$__cuda_sm70_shflsync_idx_p)
$__internal_85_$__cuda_sm70_shflsync_idx_p:
[----:B------:R-:W-:Y:S01]  /*6f80*/  HFMA2.MMA R161, -RZ, RZ, 0, 0 ;  /* 0x00000000ffa17435 */ /* 0x000fe200000001ff */
[----:B------:R-:W-:Y:S01]  /*6f90*/  MOV R160, R50 ;  /* 0x0000003200a07202 */ /* 0x000fe20000000f00 */
[----:B------:R-:W-:Y:S04]  /*6fa0*/  WARPSYNC R48 ;  /* 0x0000003000007348 */ /* 0x000fe80003800000 */
[----:B------:R0:W1:Y:S01]  /*6fb0*/  SHFL.IDX PT, R49, R52, R51, R49 ;  /* 0x0000003334317389 */ /* 0x00006200000e0031 */
[----:B------:R-:W-:Y:S05]  /*6fc0*/  RET.REL.NODEC R160 `(_Z25selective_scan_bwd_kernelI32Selective_Scan_bwd_kernel_traitsILi128ELi16ELb1ELb1ELb1ELb0ELb0EN3c108BFloat16EfEEv12SSMParamsBwd) ;  /* 0xffff9030a0007950 */ /* 0x000fea0003c3ffff */
        .weak           $__internal_86_$__cuda_sm70_shflsync_up
        .type           $__internal_86_$__cuda_sm70_shflsync_up,@function
        .size           $__internal_86_$__cuda_sm70_shflsync_up,(.L_x_8898 - $__internal_86_$__cuda_sm70_shflsync_up)
$__internal_86_$__cuda_sm70_shflsync_up:
[----:B------:R-:W-:Y:S01]  /*6fd0*/  MOV R47, 0x0 ;  /* 0x00000000002f7802 */ /* 0x000fe20000000f00 */
[----:B------:R-:W-:Y:S04]  /*6fe0*/  WARPSYNC R48 ;  /* 0x0000003000007348 */ /* 0x000fe80003800000 */
[----:B------:R0:W1:Y:S01]  /*6ff0*/  SHFL.UP PT, R48, R51, R50, R49 ;  /* 0x0400003233307389 */ /* 0x00006200000e0031 */
[----:B------:R-:W-:Y:S05]  /*7000*/  RET.REL.NODEC R46 `(_Z25selective_scan_bwd_kernelI32Selective_Scan_bwd_kernel_traitsILi128ELi16ELb1ELb1ELb1ELb0ELb0EN3c108BFloat16EfEEv12SSMParamsBwd) ;  /* 0xffff8ff02e007950 */ /* 0x000fea0003c3ffff */
.L_x_2138:
        /* <DEDUP_REMOVED lines=15> */
.L_x_8898:


//--------------------- .text._Z25selective_scan_bwd_kernelI32Selective_Scan_bwd_kernel_traitsILi128ELi16ELb1ELb1ELb1ELb0ELb1EN3c108BFloat16EfEEv12SSMParamsBwd --------------------------
	.section	.text._Z25selective_scan_bwd_kernelI32Selective_Scan_bwd_kernel_traitsILi128ELi16ELb1ELb1ELb1ELb0ELb1EN3c108BFloat16EfEEv12SSMParamsBwd,"ax",@progbits
	.sectioninfo	@"SHI_REGISTERS=168"
	.align	128
        .global         _Z25selective_scan_bwd_kernelI32Selective_Scan_bwd_kernel_traitsILi128ELi16ELb1ELb1ELb1ELb0ELb1EN3c108BFloat16EfEEv12SSMParamsBwd
        .type           _Z25selective_scan_bwd_kernelI32Selective_Scan_bwd_kernel_traitsILi128ELi16ELb1ELb1ELb1ELb0ELb1EN3c108BFloat16EfEEv12SSMParamsBwd,@function
        .size           _Z25selective_scan_bwd_kernelI32Selective_Scan_bwd_kernel_traitsILi128ELi16ELb1ELb1ELb1ELb0ELb1EN3c108BFloat16EfEEv12SSMParamsBwd,(.L_x_8901 - _Z25selective_scan_bwd_kernelI32Selective_Scan_bwd_kernel_traitsILi128ELi16ELb1ELb1ELb1ELb0ELb1EN3c108BFloat16EfEEv12SSMParamsBwd)
        .other          _Z25selective_scan_bwd_kernelI32Selective_Scan_bwd_kernel_traitsILi128ELi16ELb1ELb1ELb1ELb0ELb1EN3c108BFloat16EfEEv12SSMParamsBwd,@"STO_CUDA_ENTRY STV_DEFAULT"
_Z25selective_scan_bwd_kernelI32Selective_Scan_bwd_kernel_traitsILi128ELi16ELb1ELb1ELb1ELb0ELb1EN3c108BFloat16EfEEv12SSMParamsBwd:
.text._Z25selective_scan_bwd_kernelI32Selective_Scan_bwd_kernel_traitsILi128ELi16ELb1ELb1ELb1ELb0ELb1EN3c108BFloat16EfEEv12SSMParamsBwd:
        /* <DEDUP_REMOVED lines=27> */
[----:B------:R-:W-:-:S02]  /*01b0*/  MOV R5, UR7 ;  /* 0x0000000700057c02 */ /* 0x000fc40008000f00 */
[----:B------:R-:W2:Y:S01]  /*01c0*/  @P0 LDG.E R2, [R2.64] ;  /* 0x0000001a02020981 */ /* 0x000ea2000c1e1900 */
[----:B0-----:R-:W0:Y:S03]  /*01d0*/  I2F.RP R0, UR32 ;  /* 0x0000002000007d06 */ /* 0x001e260008209400 */
[----:B------:R-:W3:Y:S01]  /*01e0*/  @P1 LDG.E R4, [R4.64] ;  /* 0x0000001a04041981 */ /* 0x000ee2000c1e1900 */
[----:B------:R-:W-:Y:S02]  /*01f0*/  UISETP.NE.U32.AND UP0, UPT, URZ, UR4, UPT ;  /* 0x000000043f00728c */ /* 0x000fe4000bf05070 */
[----:B-1----:R-:W-:Y:S02]  /*0200*/  USHF.R.S32.HI UR34, URZ, 0x1f, UR35 ;  /* 0x0000001f3f227899 */ /* 0x002fe40008011423 */
[----:B------:R-:W-:Y:S02]  /*0210*/  UISETP.NE.AND.EX UP0, UPT, URZ, UR5, UPT, UP0 ;  /* 0x000000053f00728c */ /* 0x000fe4000bf05300 */
[----:B------:R-:W-:-:S02]  /*0220*/  UIMAD UR5, UR34, UR28, URZ ;  /* 0x0000001c220572a4 */ /* 0x000fc4000f8e023f */
[----:B------:R-:W-:Y:S02]  /*0230*/  UIMAD.WIDE.U32 UR20, UR35, UR28, URZ ;  /* 0x0000001c231472a5 */ /* 0x000fe4000f8e003f */
[----:B------:R-:W-:Y:S02]  /*0240*/  UIMAD UR29, UR35, UR29, UR5 ;  /* 0x0000001d231d72a4 */ /* 0x000fe4000f8e0205 */
[----:B------:R-:W-:Y:S01]  /*0250*/  UISETP.NE.U32.AND UP1, UPT, URZ, UR30, UPT ;  /* 0x0000001e3f00728c */ /* 0x000fe2000bf25070 */
[----:B0-----:R-:W0:Y:S01]  /*0260*/  MUFU.RCP R0, R0 ;  /* 0x0000000000007308 */ /* 0x001e220000001000 */
[----:B------:R-:W-:Y:S02]  /*0270*/  ULDC.64 UR6, c[0x0][0x1d0] ;  /* 0x0000740000067ab9 */ /* 0x000fe40000000a00 */
[----:B------:R-:W-:Y:S02]  /*0280*/  UIMAD UR4, UR34, UR6, URZ ;  /* 0x00000006220472a4 */ /* 0x000fe4000f8e023f */
[----:B------:R-:W-:-:S02]  /*0290*/  UISETP.NE.AND.EX UP1, UPT, URZ, UR31, UPT, UP1 ;  /* 0x0000001f3f00728c */ /* 0x000fc4000bf25310 */
[----:B------:R-:W-:Y:S02]  /*02a0*/  UISETP.NE.U32.AND UP2, UPT, URZ, UR36, UPT ;  /* 0x000000243f00728c */ /* 0x000fe4000bf45070 */
[----:B------:R-:W-:Y:S02]  /*02b0*/  UIMAD.WIDE.U32 UR22, UR35, UR6, URZ ;  /* 0x00000006231672a5 */ /* 0x000fe4000f8e003f */
[----:B------:R-:W-:Y:S02]  /*02c0*/  UIMAD UR4, UR35, UR7, UR4 ;  /* 0x00000007230472a4 */ /* 0x000fe4000f8e0204 */
[----:B------:R-:W-:Y:S02]  /*02d0*/  UISETP.NE.AND.EX UP2, UPT, URZ, UR37, UPT, UP2 ;  /* 0x000000253f00728c */ /* 0x000fe4000bf45320 */
[----:B------:R-:W-:Y:S01]  /*02e0*/  ULDC.64 UR6, c[0x0][0x190] ;  /* 0x0000640000067ab9 */ /* 0x000fe20000000a00 */
[----:B0-----:R-:W-:Y:S01]  /*02f0*/  IADD3 R0, R0, 0xffffffe, RZ ;  /* 0x0ffffffe00007810 */ /* 0x001fe20007ffe0ff */
[----:B------:R-:W-:-:S02]  /*0300*/  UIMAD UR24, UR34, UR6, URZ ;  /* 0x00000006221872a4 */ /* 0x000fc4000f8e023f */
[----:B------:R-:W-:Y:S02]  /*0310*/  UIMAD.WIDE.U32 UR16, UR35, UR14, URZ ;  /* 0x0000000e231072a5 */ /* 0x000fe4000f8e003f */
[----:B------:R-:W-:Y:S01]  /*0320*/  UIMAD UR14, UR34, UR14, URZ ;  /* 0x0000000e220e72a4 */ /* 0x000fe2000f8e023f */
[----:B------:R-:W0:Y:S01]  /*0330*/  F2I.FTZ.U32.TRUNC.NTZ R0, R0 ;  /* 0x0000000000007305 */ /* 0x000e22000021f000 */
[----:B------:R-:W-:Y:S02]  /*0340*/  UMOV UR8, URZ ;  /* 0x0000003f00087c82 */ /* 0x000fe40008000000 */
[----:B------:R-:W-:Y:S02]  /*0350*/  UIMAD.WIDE.U32 UR12, UR35, UR6, URZ ;  /* 0x00000006230c72a5 */ /* 0x000fe4000f8e003f */
[----:B------:R-:W-:Y:S02]  /*0360*/  UIMAD UR24, UR35, UR7, UR24 ;  /* 0x00000007231872a4 */ /* 0x000fe4000f8e0218 */
[----:B------:R-:W-:-:S02]  /*0370*/  @UP1 ULEA UR8, UP3, UR19, UR30, 0x2 ;  /* 0x0000001e13081291 */ /* 0x000fc4000f86103f */
[----:B------:R-:W-:Y:S02]  /*0380*/  ULDC.64 UR6, c[0x0][0x1b0] ;  /* 0x00006c0000067ab9 */ /* 0x000fe40000000a00 */
[----:B------:R-:W-:Y:S02]  /*0390*/  UIMAD UR14, UR35, UR15, UR14 ;  /* 0x0000000f230e72a4 */ /* 0x000fe4000f8e020e */
[----:B------:R-:W-:Y:S02]  /*03a0*/  UIMAD.WIDE.U32 UR10, UR35, UR6, URZ ;  /* 0x00000006230a72a5 */ /* 0x000fe4000f8e003f */
[----:B------:R-:W-:Y:S01]  /*03b0*/  UIMAD UR15, UR34, UR6, URZ ;  /* 0x00000006220f72a4 */ /* 0x000fe2000f8e023f */
[----:B0-----:R0:W1:Y:S01]  /*03c0*/  R2UR UR5, R0 ;  /* 0x00000000000573c2 */ /* 0x00106200000e0000 */
[----:B------:R-:W-:Y:S02]  /*03d0*/  UMOV UR9, URZ ;  /* 0x0000003f00097c82 */ /* 0x000fe40008000000 */
[----:B------:R-:W-:-:S02]  /*03e0*/  UIADD3 UR23, UR23, UR4, URZ ;  /* 0x0000000417177290 */ /* 0x000fc4000fffe03f */
[----:B------:R-:W-:Y:S02]  /*03f0*/  @UP1 ULEA.HI.X UR9, UR19, UR31, UR18, 0x2, UP3 ;  /* 0x0000001f13091291 */ /* 0x000fe400098f1412 */
[----:B------:R-:W-:Y:S01]  /*0400*/  UMOV UR6, URZ ;  /* 0x0000003f00067c82 */ /* 0x000fe20008000000 */
[----:B0-----:R-:W-:Y:S01]  /*0410*/  IABS R0, UR19 ;  /* 0x0000001300007c13 */ /* 0x001fe20008000000 */
[----:B------:R-:W-:Y:S02]  /*0420*/  UMOV UR4, URZ ;  /* 0x0000003f00047c82 */ /* 0x000fe40008000000 */
[----:B------:R-:W-:Y:S01]  /*0430*/  @UP2 ULEA UR6, UP1, UR19, UR36, 0x2 ;  /* 0x0000002413062291 */ /* 0x000fe2000f82103f */
[----:B------:R0:W4:Y:S01]  /*0440*/  R2UR UR28, R0 ;  /* 0x00000000001c73c2 */ /* 0x00012200000e0000 */
[----:B------:R-:W-:Y:S02]  /*0450*/  UIMAD UR15, UR35, UR7, UR15 ;  /* 0x00000007230f72a4 */ /* 0x000fe4000f8e020f */
[----:B------:R-:W-:-:S02]  /*0460*/  ULDC.64 UR30, c[0x0][0x1d8] ;  /* 0x00007600001e7ab9 */ /* 0x000fc40000000a00 */
[----:B------:R-:W-:Y:S02]  /*0470*/  UMOV UR7, URZ ;  /* 0x0000003f00077c82 */ /* 0x000fe40008000000 */
[----:B------:R-:W-:Y:S01]  /*0480*/  @UP2 ULEA.HI.X UR7, UR19, UR37, UR18, 0x2, UP1 ;  /* 0x0000002513072291 */ /* 0x000fe200088f1412 */
[----:B0-----:R-:W-:Y:S01]  /*0490*/  HFMA2.MMA R0, -RZ, RZ, 0, 0 ;  /* 0x00000000ff007435 */ /* 0x001fe200000001ff */
[----:B------:R-:W-:Y:S02]  /*04a0*/  UIMAD UR25, UR18, UR30, URZ ;  /* 0x0000001e121972a4 */ /* 0x000fe4000f8e023f */
[----:B------:R-:W-:Y:S02]  /*04b0*/  ULDC.64 UR36, c[0x0][0x1e8] ;  /* 0x00007a0000247ab9 */ /* 0x000fe40000000a00 */
[----:B-1----:R-:W-:Y:S02]  /*04c0*/  UIADD3 UR33, URZ, -UR5, URZ ;  /* 0x800000053f217290 */ /* 0x002fe4000fffe03f */
[----:B------:R-:W-:-:S02]  /*04d0*/  UIMAD.WIDE.U32 UR22, UR19, UR30, UR22 ;  /* 0x0000001e131672a5 */ /* 0x000fc4000f8e0016 */
[----:B------:R-:W-:Y:S02]  /*04e0*/  UIMAD UR33, UR33, UR32, URZ ;  /* 0x00000020212172a4 */ /* 0x000fe4000f8e023f */
[----:B------:R-:W-:Y:S02]  /*04f0*/  UIMAD UR30, UR18, UR36, URZ ;  /* 0x00000024121e72a4 */ /* 0x000fe4000f8e023f */
[----:B------:R-:W-:Y:S02]  /*0500*/  UIMAD.WIDE.U32 UR4, UR5, UR33, UR4 ;  /* 0x00000021050472a5 */ /* 0x000fe4000f8e0004 */
[----:B------:R-:W-:Y:S02]  /*0510*/  UIMAD UR30, UR19, UR37, UR30 ;  /* 0x00000025131e72a4 */ /* 0x000fe4000f8e021e */
[----:B----4-:R-:W-:Y:S02]  /*0520*/  UIMAD.WIDE.U32 UR4, UR5, UR28, URZ ;  /* 0x0000001c050472a5 */ /* 0x010fe4000f8e003f */
[----:B------:R-:W-:-:S02]  /*0530*/  UIMAD UR25, UR19, UR31, UR25 ;  /* 0x0000001f131972a4 */ /* 0x000fc4000f8e0219 */
[----:B------:R-:W-:Y:S02]  /*0540*/  UIADD3 UR21, UR21, UR29, URZ ;  /* 0x0000001d15157290 */ /* 0x000fe4000fffe03f */
[----:B------:R-:W-:Y:S02]  /*0550*/  UIADD3 UR17, UR17, UR14, URZ ;  /* 0x0000000e11117290 */ /* 0x000fe4000fffe03f */
[----:B------:R-:W-:Y:S02]  /*0560*/  UMOV UR37, UR5 ;  /* 0x0000000500257c82 */ /* 0x000fe40008000000 */
[----:B------:R-:W-:Y:S02]  /*0570*/  UIADD3 UR31, -UR37, URZ, URZ ;  /* 0x0000003f251f7290 */ /* 0x000fe4000fffe13f */
[----:B------:R-:W-:Y:S02]  /*0580*/  ULDC.64 UR4, c[0x0][0x280] ;  /* 0x0000a00000047ab9 */ /* 0x000fe40000000a00 */
[----:B------:R-:W-:-:S02]  /*0590*/  UIMAD UR31, UR32, UR31, UR28 ;  /* 0x0000001f201f72a4 */ /* 0x000fc4000f8e021c */
[----:B------:R-:W-:Y:S02]  /*05a0*/  UIMAD.WIDE.U32 UR20, UR19, UR36, UR20 ;  /* 0x00000024131472a5 */ /* 0x000fe4000f8e0014 */
[----:B------:R-:W-:Y:S02]  /*05b0*/  UISETP.GT.U32.AND UP1, UPT, UR32, UR31, UPT ;  /* 0x0000001f2000728c */ /* 0x000fe4000bf24070 */
[----:B------:R-:W-:Y:S02]  /*05c0*/  ULDC UR36, c[0x0][0x174] ;  /* 0x00005d0000247ab9 */ /* 0x000fe40000000800 */
[----:B------:R-:W-:Y:S02]  /*05d0*/  UIMAD UR28, UR18, UR4, URZ ;  /* 0x00000004121c72a4 */ /* 0x000fe4000f8e023f */
[----:B------:R-:W-:Y:S02]  /*05e0*/  ULEA UR14, UR36, 0xfffff800, 0xb ;  /* 0xfffff800240e7891 */ /* 0x000fe4000f8e583f */
[----:B------:R-:W-:-:S02]  /*05f0*/  UIMAD UR38, UR19, UR5, UR28 ;  /* 0x00000005132672a4 */ /* 0x000fc4000f8e021c */
[----:B------:R-:W-:Y:S02]  /*0600*/  UIMAD.WIDE.U32 UR4, UR19, UR4, UR16 ;  /* 0x00000004130472a5 */ /* 0x000fe4000f8e0010 */
[----:B------:R-:W-:Y:S02]  /*0610*/  @!UP1 UIADD3 UR31, UR31, -UR32, URZ ;  /* 0x800000201f1f9290 */ /* 0x000fe4000fffe03f */
[----:B------:R-:W-:Y:S02]  /*0620*/  USHF.R.S32.HI UR16, URZ, 0x1f, UR14 ;  /* 0x0000001f3f107899 */ /* 0x000fe4000801140e */
[----:B------:R-:W-:Y:S02]  /*0630*/  UIADD3 UR17, UP2, UR14, UR22, URZ ;  /* 0x000000160e117290 */ /* 0x000fe4000ff5e03f */
[----:B------:R-:W-:Y:S02]  /*0640*/  UISETP.GE.U32.AND UP3, UPT, UR31, UR32, UPT ;  /* 0x000000201f00728c */ /* 0x000fe4000bf66070 */
[----:B------:R-:W-:-:S02]  /*0650*/  ULDC.64 UR28, c[0x0][0x240] ;  /* 0x00009000001c7ab9 */ /* 0x000fc40000000a00 */
[----:B------:R-:W-:Y:S02]  /*0660*/  ULDC UR39, c[0x0][0x178] ;  /* 0x00005e0000277ab9 */ /* 0x000fe40000000800 */
[----:B------:R-:W-:Y:S02]  /*0670*/  UIADD3.X UR25, UR16, UR23, UR25, UP2, !UPT ;  /* 0x0000001710197290 */ /* 0x000fe400097fe419 */
[----:B------:R-:W-:Y:S02]  /*0680*/  ULEA UR28, UP2, UR17, UR28, 0x1 ;  /* 0x0000001c111c7291 */ /* 0x000fe4000f84083f */
[----:B------:R-:W-:Y:S02]  /*0690*/  ULOP3.LUT UR33, UR19, UR39, URZ, 0x3c, !UPT ;  /* 0x0000002713217292 */ /* 0x000fe4000f8e3c3f */
[----:B------:R-:W-:Y:S02]  /*06a0*/  UIADD3 UR31, UP4, UR14, UR20, URZ ;  /* 0x000000140e1f7290 */ /* 0x000fe4000ff9e03f */
[----:B------:R-:W-:-:S02]  /*06b0*/  @!UP1 UIADD3 UR37, UR37, 0x1, URZ ;  /* 0x0000000125259890 */ /* 0x000fc4000fffe03f */
[----:B------:R-:W-:Y:S02]  /*06c0*/  ULEA.HI.X UR29, UR17, UR29, UR25, 0x1, UP2 ;  /* 0x0000001d111d7291 */ /* 0x000fe400090f0c19 */
[----:B------:R-:W-:Y:S02]  /*06d0*/  UISETP.GE.AND UP2, UPT, UR33, URZ, UPT ;  /* 0x0000003f2100728c */ /* 0x000fe4000bf46270 */
[----:B------:R-:W-:Y:S02]  /*06e0*/  UISETP.NE.AND UP1, UPT, URZ, UR39, UPT ;  /* 0x000000273f00728c */ /* 0x000fe4000bf25270 */
[----:B------:R-:W-:Y:S02]  /*06f0*/  ULDC.64 UR22, c[0x0][0x248] ;  /* 0x0000920000167ab9 */ /* 0x000fe40000000a00 */
[----:B------:R-:W-:Y:S02]  /*0700*/  UIADD3.X UR20, UR16, UR21, UR30, UP4, !UPT ;  /* 0x0000001510147290 */ /* 0x000fe4000a7fe41e */
[----:B------:R-:W-:-:S02]  /*0710*/  @UP3 UIADD3 UR37, UR37, 0x1, URZ ;  /* 0x0000000125253890 */ /* 0x000fc4000fffe03f */
[----:B------:R-:W-:Y:S02]  /*0720*/  ULEA UR30, UP4, UR31, UR22, 0x1 ;  /* 0x000000161f1e7291 */ /* 0x000fe4000f88083f */
[----:B------:R-:W-:Y:S02]  /*0730*/  UIADD3 UR13, UR13, UR24, URZ ;  /* 0x000000180d0d7290 */ /* 0x000fe4000fffe03f */
[----:B------:R-:W-:Y:S02]  /*0740*/  ULEA.HI.X UR31, UR31, UR23, UR20, 0x1, UP4 ;  /* 0x000000171f1f7291 */ /* 0x000fe4000a0f0c14 */
[----:B------:R-:W-:Y:S02]  /*0750*/  ULDC.64 UR32, c[0x0][0x308] ;  /* 0x0000c20000207ab9 */ /* 0x000fe40000000a00 */
[----:B------:R-:W-:Y:S02]  /*0760*/  UMOV UR20, UR37 ;  /* 0x0000002500147c82 */ /* 0x000fe40008000000 */
[----:B------:R-:W-:-:S02]  /*0770*/  @!UP2 UIADD3 UR20, -UR20, URZ, URZ ;  /* 0x0000003f1414a290 */ /* 0x000fc4000fffe13f */
[----:B------:R-:W-:Y:S02]  /*0780*/  @!UP1 ULOP3.LUT UR20, URZ, UR39, URZ, 0x33, !UPT ;  /* 0x000000273f149292 */ /* 0x000fe4000f8e333f */
[----:B------:R-:W-:Y:S02]  /*0790*/  UIADD3 UR17, UP2, UR14, UR4, URZ ;  /* 0x000000040e117290 */ /* 0x000fe4000ff5e03f */
[----:B------:R-:W-:Y:S02]  /*07a0*/  USHF.R.S32.HI UR37, URZ, 0x1f, UR20 ;  /* 0x0000001f3f257899 */ /* 0x000fe40008011414 */
[----:B------:R-:W-:Y:S02]  /*07b0*/  UIADD3.X UR21, UR16, UR5, UR38, UP2, !UPT ;  /* 0x0000000510157290 */ /* 0x000fe400097fe426 */
[----:B------:R-:W-:Y:S02]  /*07c0*/  ULEA UR32, UP1, UR17, UR32, 0x1 ;  /* 0x0000002011207291 */ /* 0x000fe4000f82083f */
[----:B------:R-:W-:-:S02]  /*07d0*/  ULDC.64 UR4, c[0x0][0x1a8] ;  /* 0x00006a0000047ab9 */ /* 0x000fc40000000a00 */
[----:B------:R-:W-:Y:S02]  /*07e0*/  UIMAD UR22, UR37, UR4, URZ ;  /* 0x00000004251672a4 */ /* 0x000fe4000f8e023f */
[----:B------:R-:W-:Y:S02]  /*07f0*/  UIMAD.WIDE.U32 UR12, UR20, UR4, UR12 ;  /* 0x00000004140c72a5 */ /* 0x000fe4000f8e000c */
[----:B------:R-:W-:Y:S02]  /*0800*/  UIMAD UR22, UR20, UR5, UR22 ;  /* 0x00000005141672a4 */ /* 0x000fe4000f8e0216 */
[----:B------:R-:W-:Y:S02]  /*0810*/  ULEA.HI.X UR33, UR17, UR33, UR21, 0x1, UP1 ;  /* 0x0000002111217291 */ /* 0x000fe400088f0c15 */
[----:B------:R-:W-:Y:S02]  /*0820*/  ULDC.64 UR4, c[0x0][0x1c8] ;  /* 0x0000720000047ab9 */ /* 0x000fe40000000a00 */
[----:B------:R-:W-:-:S02]  /*0830*/  UIADD3 UR11, UR11, UR15, URZ ;  /* 0x0000000f0b0b7290 */ /* 0x000fc4000fffe03f */
[----:B------:R-:W-:Y:S02]  /*0840*/  UIADD3 UR17, UP1, UR14, UR12, URZ ;  /* 0x0000000c0e117290 */ /* 0x000fe4000ff3e03f */
[----:B------:R-:W-:Y:S02]  /*0850*/  UIADD3 UR15, UR13, UR22, URZ ;  /* 0x000000160d0f7290 */ /* 0x000fe4000fffe03f */
[----:B------:R-:W-:Y:S02]  /*0860*/  UIMAD UR21, UR37, UR4, URZ ;  /* 0x00000004251572a4 */ /* 0x000fe4000f8e023f */
[----:B------:R-:W-:Y:S02]  /*0870*/  ULDC.64 UR38, c[0x0][0x228] ;  /* 0x00008a0000267ab9 */ /* 0x000fe40000000a00 */
[----:B------:R-:W-:Y:S02]  /*0880*/  UIADD3.X UR15, UR16, UR15, URZ, UP1, !UPT ;  /* 0x0000000f100f7290 */ /* 0x000fe40008ffe43f */
[----:B------:R-:W-:-:S02]  /*0890*/  UIMAD.WIDE.U32 UR12, UR20, UR4, UR10 ;  /* 0x00000004140c72a5 */ /* 0x000fc4000f8e000a */
[----:B------:R-:W-:Y:S02]  /*08a0*/  UIMAD UR21, UR20, UR5, UR21 ;  /* 0x00000005141572a4 */ /* 0x000fe4000f8e0215 */
[----:B------:R-:W-:Y:S02]  /*08b0*/  ULEA UR38, UP2, UR17, UR38, 0x1 ;  /* 0x0000002611267291 */ /* 0x000fe4000f84083f */
        /* <DEDUP_REMOVED lines=24> */
[----:B--2---:R0:W1:Y:S01]  /*0a40*/  @P0 R2UR UR5, R2 ;  /* 0x00000000020503c2 */ /* 0x00406200000e0000 */
[----:B------:R-:W-:Y:S02]  /*0a50*/  PLOP3.LUT P0, PT, PT, PT, UP1, 0x80, 0x0 ;  /* 0x000000000000781c */ /* 0x000fe40003f0f018 */
[----:B0-----:R-:W-:-:S05]  /*0a60*/  MOV R2, RZ ;  /* 0x000000ff00027202 */ /* 0x001fca0000000f00 */
[----:B---3--:R0:W2:Y:S06]  /*0a70*/  @P1 R2UR UR4, R4 ;  /* 0x00000000040413c2 */ /* 0x0080ac00000e0000 */
[----:B------:R-:W-:Y:S05]  /*0a80*/  @!P0 BRA `(.L_x_2139) ;  /* 0x000064d000008947 */ /* 0x000fea0003800000 */
[----:B0-----:R-:W0:Y:S01]  /*0a90*/  S2R R4, SR_TID.X ;  /* 0x0000000000047919 */ /* 0x001e220000002100 */
[----:B------:R-:W-:Y:S01]  /*0aa0*/  MOV R2, RZ ;  /* 0x000000ff00027202 */ /* 0x000fe20000000f00 */
[----:B------:R-:W-:Y:S01]  /*0ab0*/  ULDC UR21, c[0x0][0x174] ;  /* 0x00005d0000157ab9 */ /* 0x000fe20000000800 */
[----:B------:R-:W-:Y:S01]  /*0ac0*/  MOV R0, RZ ;  /* 0x000000ff00007202 */ /* 0x000fe20000000f00 */
[----:B------:R-:W3:Y:S01]  /*0ad0*/  S2R R3, SR_LANEID ;  /* 0x0000000000037919 */ /* 0x000ee20000000000 */
[----:B------:R-:W-:-:S02]  /*0ae0*/  UMOV UR36, UR17 ;  /* 0x0000001100247c82 */ /* 0x000fc40008000000 */
[----:B------:R-:W-:Y:S01]  /*0af0*/  UMOV UR6, URZ ;  /* 0x0000003f00067c82 */ /* 0x000fe20008000000 */
[----:B0-----:R-:W-:-:S04]  /*0b00*/  SHF.R.S32.HI R5, RZ, 0x1f, R4 ;  /* 0x0000001fff057819 */ /* 0x001fc80000011404 */
[----:B------:R-:W-:-:S04]  /*0b10*/  LEA.HI R5, R5, R4, RZ, 0x5 ;  /* 0x0000000405057211 */ /* 0x000fc800078f28ff */
[----:B---3--:R-:W-:Y:S02]  /*0b20*/  SHF.R.S32.HI R5, RZ, 0x5, R5 ;  /* 0x00000005ff057819 */ /* 0x008fe40000011405 */
.L_x_2190:
        /* <DEDUP_REMOVED lines=16> */
[C---:B------:R-:W-:Y:S02]  /*0c30*/  SHF.L.U32 R7, R44.reuse, 0x4, RZ ;  /* 0x000000042c077819 */ /* 0x040fe400000006ff */
[----:B------:R-:W-:-:S03]  /*0c40*/  IADD3 R44, R44, R3, RZ ;  /* 0x000000032c2c7210 */ /* 0x000fc60007ffe0ff */
        /* <DEDUP_REMOVED lines=17> */
[----:B------:R-:W4:Y:S04]  /*0d60*/  LDG.E.128 R48, [R8.64] ;  /* 0x0000001a08307981 */ /* 0x000f28000c1e1d00 */
[----:B------:R-:W5:Y:S01]  /*0d70*/  LDG.E.128 R56, [R8.64+0x200] ;  /* 0x0002001a08387981 */ /* 0x000f62000c1e1d00 */
[----:B------:R-:W-:-:S02]  /*0d80*/  ULEA UR16, UR16, UR6, 0xb ;  /* 0x0000000610107291 */ /* 0x000fc4000f8e583f */
[----:B------:R-:W-:Y:S02]  /*0d90*/  UIMAD UR7, UR18, UR22, URZ ;  /* 0x00000016120772a4 */ /* 0x000fe4000f8e023f */
[----:B------:R-:W-:Y:S02]  /*0da0*/  USHF.R.S32.HI UR17, URZ, 0x1f, UR16 ;  /* 0x0000001f3f117899 */ /* 0x000fe40008011410 */
[----:B------:R-:W-:Y:S02]  /*0db0*/  UIMAD UR7, UR19, UR23, UR7 ;  /* 0x00000017130772a4 */ /* 0x000fe4000f8e0207 */
[----:B------:R-:W-:-:S04]  /*0dc0*/  UIMAD.WIDE.U32 UR22, UR19, UR22, UR16 ;  /* 0x00000016131672a5 */ /* 0x000fc8000f8e0010 */
        /* <DEDUP_REMOVED lines=8> */
[----:B0-----:R-:W-:Y:S01]  /*0e50*/  MOV R16, UR22 ;  /* 0x0000001600107c02 */ /* 0x001fe20008000f00 */
[----:B------:R-:W-:-:S03]  /*0e60*/  ULDC.64 UR8, c[0x0][0x200] ;  /* 0x0000800000087ab9 */ /* 0x000fc60000000a00 */
[----:B------:R-:W-:Y:S01]  /*0e70*/  MOV R17, UR23 ;  /* 0x0000001700117c02 */ /* 0x000fe20008000f00 */
[----:B------:R-:W-:-:S04]  /*0e80*/  ULDC.64 UR22, c[0x0][0x208] ;  /* 0x0000820000167ab9 */ /* 0x000fc80000000a00 */
[----:B------:R-:W-:Y:S01]  /*0e90*/  IMAD.WIDE R16, R6, 0x10, R16 ;  /* 0x0000001006107825 */ /* 0x000fe200078e0210 */
[----:B----4-:R-:W-:Y:S04]  /*0ea0*/  STS.128 [R7], R48 ;  /* 0x0000003007007388 */ /* 0x010fe80000000c00 */
[----:B-----5:R-:W-:Y:S01]  /*0eb0*/  STS.128 [R7+0x200], R56 ;  /* 0x0002003807007388 */ /* 0x020fe20000000c00 */
[----:B------:R-:W-:-:S06]  /*0ec0*/  NOP ;  /* 0x0000000000007918 */ /* 0x000fcc0000000000 */
[----:B------:R-:W-:Y:S04]  /*0ed0*/  LDS.128 R12, [R44.X16] ;  /* 0x000000002c0c7984 */ /* 0x000fe8000000cc00 */
[----:B------:R-:W-:Y:S04]  /*0ee0*/  LDS.128 R8, [R44.X16+0x10] ;  /* 0x000010002c087984 */ /* 0x000fe8000000cc00 */
[----:B------:R-:W-:Y:S06]  /*0ef0*/  BAR.SYNC.DEFER_BLOCKING 0x0 ;  /* 0x0000000000007b1d */ /* 0x000fec0000010000 */
[----:B------:R-:W4:Y:S04]  /*0f00*/  LDG.E.128 R60, [R16.64+-0x1000] ;  /* 0xfff0001a103c7981 */ /* 0x000f28000c1e1d00 */
[----:B------:R-:W5:Y:S01]  /*0f10*/  LDG.E.128 R64, [R16.64+-0xe00] ;  /* 0xfff2001a10407981 */ /* 0x000f62000c1e1d00 */
[----:B------:R-:W-:-:S04]  /*0f20*/  UIMAD UR7, UR18, UR22, URZ ;  /* 0x00000016120772a4 */ /* 0x000fc8000f8e023f */
        /* <DEDUP_REMOVED lines=15> */
[----:B----4-:R-:W-:Y:S04]  /*1020*/  STS.128 [R7], R60 ;  /* 0x0000003c07007388 */ /* 0x010fe80000000c00 */
[----:B-----5:R-:W-:Y:S01]  /*1030*/  STS.128 [R7+0x200], R64 ;  /* 0x0002004007007388 */ /* 0x020fe20000000c00 */
[----:B------:R-:W-:-:S06]  /*1040*/  NOP ;  /* 0x0000000000007918 */ /* 0x000fcc0000000000 */
[----:B------:R-:W0:Y:S04]  /*1050*/  LDS.128 R48, [R44.X16] ;  /* 0x000000002c307984 */ /* 0x000e28000000cc00 */
[----:B------:R-:W4:Y:S04]  /*1060*/  LDS.128 R16, [R44.X16+0x10] ;  /* 0x000010002c107984 */ /* 0x000f28000000cc00 */
[----:B------:R-:W-:Y:S06]  /*1070*/  BAR.SYNC.DEFER_BLOCKING 0x0 ;  /* 0x0000000000007b1d */ /* 0x000fec0000010000 */
[----:B---3--:R3:W5:Y:S04]  /*1080*/  LDG.E.128 R32, [R46.64+-0xe00] ;  /* 0xfff2001a2e207981 */ /* 0x008768000c1e1d00 */
[----:B--2---:R3:W2:Y:S01]  /*1090*/  LDG.E.128 R28, [R46.64+-0x1000] ;  /* 0xfff0001a2e1c7981 */ /* 0x0046a2000c1e1d00 */
[----:B0-----:R-:W-:-:S02]  /*10a0*/  PRMT R53, RZ, 0x5410, R48 ;  /* 0x00005410ff357816 */ /* 0x001fc40000000030 */
[----:B------:R-:W-:-:S03]  /*10b0*/  PRMT R56, RZ, 0x7610, R48 ;  /* 0x00007610ff387816 */ /* 0x000fc60000000030 */
[----:B------:R-:W-:Y:S02]  /*10c0*/  FMUL.FTZ R45, R53, -1.4426950216293334961 ;  /* 0xbfb8aa3b352d7820 */ /* 0x000fe40000410000 */
[----:B------:R-:W-:Y:S01]  /*10d0*/  FMUL.FTZ R48, R56, -1.4426950216293334961 ;  /* 0xbfb8aa3b38307820 */ /* 0x000fe20000410000 */
[--C-:B------:R-:W-:Y:S01]  /*10e0*/  PRMT R61, RZ, 0x5410, R49.reuse ;  /* 0x00005410ff3d7816 */ /* 0x100fe20000000031 */
[----:B------:R-:W0:Y:S01]  /*10f0*/  MUFU.EX2 R54, R45 ;  /* 0x0000002d00367308 */ /* 0x000e220000000800 */
[----:B------:R-:W-:-:S03]  /*1100*/  PRMT R60, RZ, 0x7610, R49 ;  /* 0x00007610ff3c7816 */ /* 0x000fc60000000031 */
[----:B------:R-:W-:-:S04]  /*1110*/  FMUL.FTZ R57, R61, -1.4426950216293334961 ;  /* 0xbfb8aa3b3d397820 */ /* 0x000fc80000410000 */
[----:B------:R-:W1:Y:S01]  /*1120*/  MUFU.EX2 R55, R48 ;  /* 0x0000003000377308 */ /* 0x000e620000000800 */
[----:B---3--:R-:W-:Y:S01]  /*1130*/  FMUL.FTZ R46, R60, -1.4426950216293334961 ;  /* 0xbfb8aa3b3c2e7820 */ /* 0x008fe20000410000 */
[----:B------:R-:W-:-:S06]  /*1140*/  PRMT R79, RZ, 0x5410, R50 ;  /* 0x00005410ff4f7816 */ /* 0x000fcc0000000032 */
[----:B------:R-:W3:Y:S01]  /*1150*/  MUFU.EX2 R57, R57 ;  /* 0x0000003900397308 */ /* 0x000ee20000000800 */
[----:B0-----:R-:W-:Y:S02]  /*1160*/  FADD.FTZ R54, R54, 1 ;  /* 0x3f80000036367421 */ /* 0x001fe40000010000 */
[----:B------:R-:W-:-:S05]  /*1170*/  FMUL.FTZ R45, R79, -1.4426950216293334961 ;  /* 0xbfb8aa3b4f2d7820 */ /* 0x000fca0000410000 */
[----:B------:R-:W0:Y:S01]  /*1180*/  MUFU.EX2 R58, R46 ;  /* 0x0000002e003a7308 */ /* 0x000e220000000800 */
[----:B-1----:R-:W-:Y:S01]  /*1190*/  FADD.FTZ R55, R55, 1 ;  /* 0x3f80000037377421 */ /* 0x002fe20000010000 */
[----:B------:R-:W-:Y:S02]  /*11a0*/  PRMT R82, RZ, 0x5410, R51 ;  /* 0x00005410ff527816 */ /* 0x000fe40000000033 */
[----:B------:R-:W-:-:S04]  /*11b0*/  PRMT R78, RZ, 0x7610, R50 ;  /* 0x00007610ff4e7816 */ /* 0x000fc80000000032 */
[----:B------:R-:W1:Y:S01]  /*11c0*/  MUFU.RCP R90, R54 ;  /* 0x00000036005a7308 */ /* 0x000e620000001000 */
[----:B---3--:R-:W-:Y:S01]  /*11d0*/  FADD.FTZ R96, R57, 1 ;  /* 0x3f80000039607421 */ /* 0x008fe20000010000 */
[----:B------:R-:W-:-:S06]  /*11e0*/  PRMT R62, RZ, 0x7610, R51 ;  /* 0x00007610ff3e7816 */ /* 0x000fcc0000000033 */
[----:B------:R-:W3:Y:S01]  /*11f0*/  MUFU.RCP R97, R55 ;  /* 0x0000003700617308 */ /* 0x000ee20000001000 */
[----:B------:R-:W-:Y:S02]  /*1200*/  FMUL.FTZ R48, R82, -1.4426950216293334961 ;  /* 0xbfb8aa3b52307820 */ /* 0x000fe40000410000 */
[----:B------:R-:W-:-:S05]  /*1210*/  FMUL.FTZ R47, R78, -1.4426950216293334961 ;  /* 0xbfb8aa3b4e2f7820 */ /* 0x000fca0000410000 */
[----:B------:R-:W4:Y:S01]  /*1220*/  MUFU.EX2 R66, R45 ;  /* 0x0000002d00427308 */ /* 0x000f220000000800 */
[----:B0-----:R-:W-:Y:S02]  /*1230*/  FADD.FTZ R101, R58, 1 ;  /* 0x3f8000003a657421 */ /* 0x001fe40000010000 */
[----:B------:R-:W-:Y:S01]  /*1240*/  FMUL.FTZ R46, R62, -1.4426950216293334961 ;  /* 0xbfb8aa3b3e2e7820 */ /* 0x000fe20000410000 */
[----:B------:R-:W-:-:S04]  /*1250*/  PRMT R83, RZ, 0x5410, R12 ;  /* 0x00005410ff537816 */ /* 0x000fc8000000000c */
[----:B------:R-:W0:Y:S01]  /*1260*/  MUFU.EX2 R81, R48 ;  /* 0x0000003000517308 */ /* 0x000e220000000800 */
[----:B-1----:R-:W-:Y:S01]  /*1270*/  FMUL.FTZ R57, R53, R90 ;  /* 0x0000005a35397220 */ /* 0x002fe20000410000 */
[----:B------:R-:W-:Y:S01]  /*1280*/  PRMT R50, RZ, 0x7610, R8 ;  /* 0x00007610ff327816 */ /* 0x000fe20000000008 */
[----:B---3--:R-:W-:-:S05]  /*1290*/  FADD.FTZ R95, -R97, 1 ;  /* 0x3f800000615f7421 */ /* 0x008fca0000010100 */
[----:B------:R1:W3:Y:S01]  /*12a0*/  MUFU.EX2 R80, R47 ;  /* 0x0000002f00507308 */ /* 0x0002e20000000800 */
[----:B------:R-:W-:-:S07]  /*12b0*/  PRMT R68, RZ, 0x5410, R9 ;  /* 0x00005410ff447816 */ /* 0x000fce0000000009 */
[----:B------:R-:W0:Y:S01]  /*12c0*/  MUFU.RCP R96, R96 ;  /* 0x0000006000607308 */ /* 0x000e220000001000 */
[----:B-1----:R-:W-:Y:S01]  /*12d0*/  MOV R47, c[0x0][0x16c] ;  /* 0x00005b00002f7a02 */ /* 0x002fe20000000f00 */
[----:B----4-:R-:W-:Y:S01]  /*12e0*/  FADD.FTZ R66, R66, 1 ;  /* 0x3f80000042427421 */ /* 0x010fe20000010000 */
[----:B------:R-:W-:Y:S02]  /*12f0*/  PRMT R65, RZ, 0x7610, R9 ;  /* 0x00007610ff417816 */ /* 0x000fe40000000009 */
[----:B------:R-:W-:-:S03]  /*1300*/  ISETP.GE.AND P1, PT, R47, 0x1, PT ;  /* 0x000000012f00780c */ /* 0x000fc60003f26270 */
[----:B------:R-:W1:Y:S01]  /*1310*/  MUFU.EX2 R85, R46 ;  /* 0x0000002e00557308 */ /* 0x000e620000000800 */
[----:B------:R-:W-:Y:S01]  /*1320*/  PRMT R47, RZ, 0x5410, R8 ;  /* 0x00005410ff2f7816 */ /* 0x000fe20000000008 */
[----:B------:R-:W-:Y:S01]  /*1330*/  FMUL.FTZ R9, R83, R57 ;  /* 0x0000003953097220 */ /* 0x000fe20000410000 */
[----:B------:R-:W-:Y:S01]  /*1340*/  PRMT R8, RZ, 0x5410, R36 ;  /* 0x00005410ff087816 */ /* 0x000fe20000000024 */
[----:B------:R-:W-:Y:S01]  /*1350*/  FFMA.FTZ R95, R56, R95, 1 ;  /* 0x3f800000385f7423 */ /* 0x000fe2000001005f */
[----:B------:R-:W-:-:S03]  /*1360*/  PRMT R67, RZ, 0x5410, R16 ;  /* 0x00005410ff437816 */ /* 0x000fc60000000010 */
[----:B------:R-:W4:Y:S01]  /*1370*/  MUFU.RCP R101, R101 ;  /* 0x0000006500657308 */ /* 0x000f220000001000 */
[----:B------:R-:W-:Y:S01]  /*1380*/  PRMT R84, RZ, 0x7610, R12 ;  /* 0x00007610ff547816 */ /* 0x000fe2000000000c */
[----:B------:R-:W-:Y:S01]  /*1390*/  FMUL.FTZ R56, R56, R97 ;  /* 0x0000006138387220 */ /* 0x000fe20000410000 */
[----:B------:R-:W-:Y:S02]  /*13a0*/  PRMT R77, RZ, 0x7610, R16 ;  /* 0x00007610ff4d7816 */ /* 0x000fe40000000010 */
[--C-:B------:R-:W-:Y:S02]  /*13b0*/  PRMT R59, RZ, 0x5410, R11.reuse ;  /* 0x00005410ff3b7816 */ /* 0x100fe4000000000b */
[----:B------:R-:W-:Y:S01]  /*13c0*/  PRMT R58, RZ, 0x7610, R11 ;  /* 0x00007610ff3a7816 */ /* 0x000fe2000000000b */
[----:B------:R-:W1:Y:S01]  /*13d0*/  MUFU.RCP R104, R66 ;  /* 0x0000004200687308 */ /* 0x000e620000001000 */
[----:B------:R-:W-:Y:S01]  /*13e0*/  FFMA.FTZ R11, R9, R8, R0 ;  /* 0x00000008090b7223 */ /* 0x000fe20000010000 */
[----:B------:R-:W-:Y:S01]  /*13f0*/  PRMT R0, RZ, 0x7610, R36 ;  /* 0x00007610ff007816 */ /* 0x000fe20000000024 */
[----:B------:R-:W-:Y:S01]  /*1400*/  FMUL.FTZ R45, R67, -1.4426950216293334961 ;  /* 0xbfb8aa3b432d7820 */ /* 0x000fe20000410000 */
[----:B------:R-:W-:Y:S01]  /*1410*/  PRMT R92, RZ, 0x5410, R13 ;  /* 0x00005410ff5c7816 */ /* 0x000fe2000000000d */
[----:B------:R-:W-:-:S02]  /*1420*/  FMUL.FTZ R8, R84, R56 ;  /* 0x0000003854087220 */ /* 0x000fc40000410000 */
[----:B0-----:R-:W-:Y:S01]  /*1430*/  FADD.FTZ R81, R81, 1 ;  /* 0x3f80000051517421 */ /* 0x001fe20000010000 */
[----:B------:R-:W0:Y:S01]  /*1440*/  MUFU.EX2 R86, R45 ;  /* 0x0000002d00567308 */ /* 0x000e220000000800 */
[----:B------:R-:W-:Y:S02]  /*1450*/  FMUL.FTZ R16, R77, -1.4426950216293334961 ;  /* 0xbfb8aa3b4d107820 */ /* 0x000fe40000410000 */
[----:B---3--:R-:W-:Y:S02]  /*1460*/  FADD.FTZ R80, R80, 1 ;  /* 0x3f80000050507421 */ /* 0x008fe40000010000 */
[----:B------:R-:W-:Y:S01]  /*1470*/  FMUL.FTZ R55, R61, R96 ;  /* 0x000000603d377220 */ /* 0x000fe20000410000 */
[--C-:B------:R-:W-:Y:S01]  /*1480*/  PRMT R63, RZ, 0x5410, R10.reuse ;  /* 0x00005410ff3f7816 */ /* 0x100fe2000000000a */
[----:B------:R-:W-:Y:S01]  /*1490*/  FFMA.FTZ R11, R8, R0, R11 ;  /* 0x00000000080b7223 */ /* 0x000fe2000001000b */
[----:B------:R-:W-:Y:S01]  /*14a0*/  PRMT R64, RZ, 0x7610, R10 ;  /* 0x00007610ff407816 */ /* 0x000fe2000000000a */
[----:B------:R-:W3:Y:S01]  /*14b0*/  MUFU.RCP R105, R81 ;  /* 0x0000005100697308 */ /* 0x000ee20000001000 */
[----:B------:R-:W-:Y:S01]  /*14c0*/  PRMT R0, RZ, 0x5410, R37 ;  /* 0x00005410ff007816 */ /* 0x000fe20000000025 */
[----:B------:R-:W-:Y:S01]  /*14d0*/  FMUL.FTZ R10, R92, R55 ;  /* 0x000000375c0a7220 */ /* 0x000fe20000410000 */
[----:B------:R-:W-:Y:S01]  /*14e0*/  PRMT R93, RZ, 0x7610, R13 ;  /* 0x00007610ff5d7816 */ /* 0x000fe2000000000d */
[----:B-1----:R-:W-:-:S02]  /*14f0*/  FADD.FTZ R85, R85, 1 ;  /* 0x3f80000055557421 */ /* 0x002fc40000010000 */
[----:B----4-:R-:W-:Y:S02]  /*1500*/  FMUL.FTZ R54, R60, R101 ;  /* 0x000000653c367220 */ /* 0x010fe40000410000 */
[----:B------:R-:W1:Y:S01]  /*1510*/  MUFU.RCP R103, R80 ;  /* 0x0000005000677308 */ /* 0x000e620000001000 */
[----:B------:R-:W-:Y:S01]  /*1520*/  FADD.FTZ R94, -R90, 1 ;  /* 0x3f8000005a5e7421 */ /* 0x000fe20000010100 */
[----:B------:R-:W-:Y:S01]  /*1530*/  PRMT R12, RZ, 0x7610, R37 ;  /* 0x00007610ff0c7816 */ /* 0x000fe20000000025 */
[----:B------:R-:W-:Y:S01]  /*1540*/  FFMA.FTZ R0, R10, R0, R11 ;  /* 0x000000000a007223 */ /* 0x000fe2000001000b */
[----:B------:R-:W-:Y:S01]  /*1550*/  PRMT R91, RZ, 0x5410, R14 ;  /* 0x00005410ff5b7816 */ /* 0x000fe2000000000e */
[----:B------:R-:W-:-:S03]  /*1560*/  FMUL.FTZ R11, R93, R54 ;  /* 0x000000365d0b7220 */ /* 0x000fc60000410000 */
[----:B------:R-:W4:Y:S01]  /*1570*/  MUFU.EX2 R16, R16 ;  /* 0x0000001000107308 */ /* 0x000f220000000800 */
[----:B------:R-:W-:Y:S02]  /*1580*/  FFMA.FTZ R94, R53, R94, 1 ;  /* 0x3f800000355e7423 */ /* 0x000fe4000001005e */
[----:B------:R-:W-:-:S05]  /*1590*/  FMUL.FTZ R53, R79, R104 ;  /* 0x000000684f357220 */ /* 0x000fca0000410000 */
[----:B------:R-:W4:Y:S01]  /*15a0*/  MUFU.RCP R107, R85 ;  /* 0x00000055006b7308 */ /* 0x000f220000001000 */
[----:B------:R-:W-:Y:S01]  /*15b0*/  FFMA.FTZ R13, R11, R12, R0 ;  /* 0x0000000c0b0d7223 */ /* 0x000fe20000010000 */
[----:B------:R-:W-:Y:S01]  /*15c0*/  PRMT R0, RZ, 0x5410, R38 ;  /* 0x00005410ff007816 */ /* 0x000fe20000000026 */
[----:B------:R-:W-:Y:S02]  /*15d0*/  FMUL.FTZ R12, R91, R53 ;  /* 0x000000355b0c7220 */ /* 0x000fe40000410000 */
[----:B------:R-:W-:Y:S01]  /*15e0*/  FADD.FTZ R99, -R101, 1 ;  /* 0x3f80000065637421 */ /* 0x000fe20000010100 */
[--C-:B------:R-:W-:Y:S01]  /*15f0*/  PRMT R88, RZ, 0x5410, R15.reuse ;  /* 0x00005410ff587816 */ /* 0x100fe2000000000f */
[----:B0-----:R-:W-:Y:S01]  /*1600*/  FADD.FTZ R86, R86, 1 ;  /* 0x3f80000056567421 */ /* 0x001fe20000010000 */
[----:B------:R-:W-:Y:S01]  /*1610*/  PRMT R51, RZ, 0x7610, R15 ;  /* 0x00007610ff337816 */ /* 0x000fe2000000000f */
[----:B------:R-:W-:Y:S01]  /*1620*/  FFMA.FTZ R0, R12, R0, R13 ;  /* 0x000000000c007223 */ /* 0x000fe2000001000d */
[----:B------:R-:W-:Y:S01]  /*1630*/  PRMT R89, RZ, 0x7610, R14 ;  /* 0x00007610ff597816 */ /* 0x000fe2000000000e */
[----:B---3--:R-:W-:Y:S01]  /*1640*/  FADD.FTZ R15, -R105, 1 ;  /* 0x3f800000690f7421 */ /* 0x008fe20000010100 */
[----:B------:R0:W3:Y:S01]  /*1650*/  MUFU.RCP R100, R86 ;  /* 0x0000005600647308 */ /* 0x0000e20000001000 */
[----:B------:R-:W-:-:S02]  /*1660*/  FFMA.FTZ R99, R60, R99, 1 ;  /* 0x3f8000003c637423 */ /* 0x000fc40000010063 */
[----:B-1----:R-:W-:Y:S02]  /*1670*/  FADD.FTZ R13, -R103, 1 ;  /* 0x3f800000670d7421 */ /* 0x002fe40000010100 */
[----:B------:R-:W-:Y:S02]  /*1680*/  FADD.FTZ R98, -R96, 1 ;  /* 0x3f80000060627421 */ /* 0x000fe40000010100 */
[----:B------:R-:W-:Y:S02]  /*1690*/  FMUL.FTZ R60, R78, R103 ;  /* 0x000000674e3c7220 */ /* 0x000fe40000410000 */
[----:B----4-:R-:W-:Y:S01]  /*16a0*/  FADD.FTZ R16, R16, 1 ;  /* 0x3f80000010107421 */ /* 0x010fe20000010000 */
[----:B------:R-:W-:Y:S01]  /*16b0*/  PRMT R14, RZ, 0x7610, R38 ;  /* 0x00007610ff0e7816 */ /* 0x000fe20000000026 */
[----:B------:R-:W-:Y:S02]  /*16c0*/  FFMA.FTZ R109, R82, R15, 1 ;  /* 0x3f800000526d7423 */ /* 0x000fe4000001000f */
[----:B------:R-:W-:-:S02]  /*16d0*/  FFMA.FTZ R106, R78, R13, 1 ;  /* 0x3f8000004e6a7423 */ /* 0x000fc4000001000d */
[----:B------:R-:W-:Y:S01]  /*16e0*/  FADD.FTZ R15, -R107, 1 ;  /* 0x3f8000006b0f7421 */ /* 0x000fe20000010100 */
[----:B0-----:R-:W-:Y:S01]  /*16f0*/  PRMT R86, RZ, 0x5410, R18 ;  /* 0x00005410ff567816 */ /* 0x001fe20000000012 */
[----:B------:R-:W-:Y:S02]  /*1700*/  FFMA.FTZ R98, R61, R98, 1 ;  /* 0x3f8000003d627423 */ /* 0x000fe40000010062 */
[----:B------:R-:W-:Y:S01]  /*1710*/  FMUL.FTZ R13, R89, R60 ;  /* 0x0000003c590d7220 */ /* 0x000fe20000410000 */
[--C-:B------:R-:W-:Y:S01]  /*1720*/  PRMT R69, RZ, 0x5410, R20.reuse ;  /* 0x00005410ff457816 */ /* 0x100fe20000000014 */
[----:B------:R-:W-:Y:S01]  /*1730*/  FMUL.FTZ R61, R82, R105 ;  /* 0x00000069523d7220 */ /* 0x000fe20000410000 */
[----:B------:R-:W-:Y:S01]  /*1740*/  PRMT R70, RZ, 0x7610, R20 ;  /* 0x00007610ff467816 */ /* 0x000fe20000000014 */
[----:B------:R-:W-:Y:S01]  /*1750*/  FFMA.FTZ R108, R62, R15, 1 ;  /* 0x3f8000003e6c7423 */ /* 0x000fe2000001000f */
[--C-:B------:R-:W-:Y:S02]  /*1760*/  PRMT R71, RZ, 0x5410, R21.reuse ;  /* 0x00005410ff477816 */ /* 0x100fe40000000015 */
[----:B------:R-:W-:-:S02]  /*1770*/  PRMT R72, RZ, 0x7610, R21 ;  /* 0x00007610ff487816 */ /* 0x000fc40000000015 */
[--C-:B------:R-:W-:Y:S02]  /*1780*/  PRMT R73, RZ, 0x5410, R22.reuse ;  /* 0x00005410ff497816 */ /* 0x100fe40000000016 */
[----:B------:R-:W-:Y:S02]  /*1790*/  PRMT R74, RZ, 0x7610, R22 ;  /* 0x00007610ff4a7816 */ /* 0x000fe40000000016 */
[--C-:B------:R-:W-:Y:S02]  /*17a0*/  PRMT R75, RZ, 0x5410, R23.reuse ;  /* 0x00005410ff4b7816 */ /* 0x100fe40000000017 */
[----:B------:R-:W-:Y:S02]  /*17b0*/  PRMT R76, RZ, 0x7610, R23 ;  /* 0x00007610ff4c7816 */ /* 0x000fe40000000017 */
[--C-:B------:R-:W-:Y:S02]  /*17c0*/  PRMT R45, RZ, 0x5410, R17.reuse ;  /* 0x00005410ff2d7816 */ /* 0x100fe40000000011 */
[----:B------:R-:W-:Y:S01]  /*17d0*/  PRMT R46, RZ, 0x7610, R17 ;  /* 0x00007610ff2e7816 */ /* 0x000fe20000000011 */
[----:B------:R-:W-:Y:S01]  /*17e0*/  FFMA.FTZ R17, R13, R14, R0 ;  /* 0x0000000e0d117223 */ /* 0x000fe20000010000 */
[----:B------:R-:W-:Y:S01]  /*17f0*/  PRMT R15, RZ, 0x5410, R39 ;  /* 0x00005410ff0f7816 */ /* 0x000fe20000000027 */
[----:B------:R-:W-:Y:S01]  /*1800*/  FMUL.FTZ R14, R88, R61 ;  /* 0x0000003d580e7220 */ /* 0x000fe20000410000 */
[----:B------:R-:W-:Y:S01]  /*1810*/  PRMT R87, RZ, 0x7610, R18 ;  /* 0x00007610ff577816 */ /* 0x000fe20000000012 */
[----:B------:R-:W-:-:S02]  /*1820*/  FMUL.FTZ R0, R86, -1.4426950216293334961 ;  /* 0xbfb8aa3b56007820 */ /* 0x000fc40000410000 */
[----:B------:R-:W-:Y:S02]  /*1830*/  FMUL.FTZ R62, R62, R107 ;  /* 0x0000006b3e3e7220 */ /* 0x000fe40000410000 */
[----:B------:R0:W1:Y:S01]  /*1840*/  MUFU.EX2 R111, R0 ;  /* 0x00000000006f7308 */ /* 0x0000620000000800 */
[----:B---3--:R-:W-:Y:S02]  /*1850*/  FADD.FTZ R18, -R100, 1 ;  /* 0x3f80000064127421 */ /* 0x008fe40000010100 */
[C---:B------:R-:W-:Y:S01]  /*1860*/  FMUL.FTZ R66, R67.reuse, R100 ;  /* 0x0000006443427220 */ /* 0x040fe20000410000 */
[----:B0-----:R-:W-:Y:S01]  /*1870*/  PRMT R0, RZ, 0x7610, R39 ;  /* 0x00007610ff007816 */ /* 0x001fe20000000027 */
[----:B------:R-:W-:Y:S01]  /*1880*/  FFMA.FTZ R18, R67, R18, 1 ;  /* 0x3f80000043127423 */ /* 0x000fe20000010012 */
[----:B------:R-:W-:Y:S01]  /*1890*/  PRMT R85, RZ, 0x5410, R19 ;  /* 0x00005410ff557816 */ /* 0x000fe20000000013 */
[----:B------:R-:W-:Y:S02]  /*18a0*/  FMUL.FTZ R49, R45, -1.4426950216293334961 ;  /* 0xbfb8aa3b2d317820 */ /* 0x000fe40000410000 */
[----:B------:R-:W-:-:S04]  /*18b0*/  FMUL.FTZ R48, R46, -1.4426950216293334961 ;  /* 0xbfb8aa3b2e307820 */ /* 0x000fc80000410000 */
[----:B------:R-:W0:Y:S01]  /*18c0*/  MUFU.EX2 R49, R49 ;  /* 0x0000003100317308 */ /* 0x000e220000000800 */
[----:B------:R-:W-:-:S07]  /*18d0*/  FADD.FTZ R102, -R104, 1 ;  /* 0x3f80000068667421 */ /* 0x000fce0000010100 */
[----:B------:R-:W-:Y:S01]  /*18e0*/  MUFU.EX2 R48, R48 ;  /* 0x0000003000307308 */ /* 0x000fe20000000800 */
[----:B------:R-:W-:Y:S02]  /*18f0*/  FFMA.FTZ R102, R79, R102, 1 ;  /* 0x3f8000004f667423 */ /* 0x000fe40000010066 */
[----:B-1----:R-:W-:Y:S02]  /*1900*/  FADD.FTZ R111, R111, 1 ;  /* 0x3f8000006f6f7421 */ /* 0x002fe40000010000 */
[----:B0-----:R-:W-:Y:S01]  /*1910*/  FADD.FTZ R49, R49, 1 ;  /* 0x3f80000031317421 */ /* 0x001fe20000010000 */
[----:B-----5:R0:W-:Y:S04]  /*1920*/  STS.128 [R7+0x200], R32 ;  /* 0x0002002007007388 */ /* 0x0201e80000000c00 */
[----:B--2---:R1:W-:Y:S01]  /*1930*/  STS.128 [R7], R28 ;  /* 0x0000001c07007388 */ /* 0x0043e20000000c00 */
[----:B------:R-:W-:-:S06]  /*1940*/  NOP ;  /* 0x0000000000007918 */ /* 0x000fcc0000000000 */
[----:B------:R-:W2:Y:S01]  /*1950*/  LDS.128 R20, [R44.X16] ;  /* 0x000000002c147984 */ /* 0x000ea2000000cc00 */
[----:B0-----:R0:W3:Y:S01]  /*1960*/  MUFU.RCP R32, R16 ;  /* 0x0000001000207308 */ /* 0x0010e20000001000 */
[----:B-1----:R-:W-:Y:S02]  /*1970*/  FFMA.FTZ R28, R14, R15, R17 ;  /* 0x0000000f0e1c7223 */ /* 0x002fe40000010011 */
[----:B------:R-:W-:Y:S02]  /*1980*/  FMUL.FTZ R17, R87, -1.4426950216293334961 ;  /* 0xbfb8aa3b57117820 */ /* 0x000fe40000410000 */
[----:B------:R-:W-:-:S03]  /*1990*/  FMUL.FTZ R15, R51, R62 ;  /* 0x0000003e330f7220 */ /* 0x000fc60000410000 */
[----:B------:R1:W4:Y:S01]  /*19a0*/  MUFU.EX2 R112, R17 ;  /* 0x0000001100707308 */ /* 0x0003220000000800 */
[----:B0-----:R-:W-:Y:S02]  /*19b0*/  FMUL.FTZ R16, R47, R66 ;  /* 0x000000422f107220 */ /* 0x001fe40000410000 */
[----:B------:R-:W-:Y:S02]  /*19c0*/  FFMA.FTZ R29, R15, R0, R28 ;  /* 0x000000000f1d7223 */ /* 0x000fe4000001001c */
[----:B---3--:R-:W-:Y:S01]  /*19d0*/  FMUL.FTZ R67, R77, R32 ;  /* 0x000000204d437220 */ /* 0x008fe20000410000 */
[--C-:B-1----:R-:W-:Y:S01]  /*19e0*/  PRMT R17, RZ, 0x5410, R40.reuse ;  /* 0x00005410ff117816 */ /* 0x102fe20000000028 */
[----:B------:R-:W-:Y:S01]  /*19f0*/  FADD.FTZ R28, -R32, 1 ;  /* 0x3f800000201c7421 */ /* 0x000fe20000010100 */
[----:B------:R-:W-:-:S03]  /*1a00*/  PRMT R33, RZ, 0x7610, R40 ;  /* 0x00007610ff217816 */ /* 0x000fc60000000028 */
[----:B------:R-:W-:Y:S02]  /*1a10*/  FFMA.FTZ R30, R16, R17, R29 ;  /* 0x00000011101e7223 */ /* 0x000fe4000001001d */
[----:B------:R-:W-:Y:S01]  /*1a20*/  FMUL.FTZ R17, R50, R67 ;  /* 0x0000004332117220 */ /* 0x000fe20000410000 */
[----:B------:R-:W-:Y:S01]  /*1a30*/  PRMT R0, RZ, 0x7610, R19 ;  /* 0x00007610ff007816 */ /* 0x000fe20000000013 */
[----:B------:R-:W-:Y:S02]  /*1a40*/  FFMA.FTZ R19, R77, R28, 1 ;  /* 0x3f8000004d137423 */ /* 0x000fe4000001001c */
[----:B------:R-:W-:Y:S02]  /*1a50*/  FFMA.FTZ R33, R17, R33, R30 ;  /* 0x0000002111217223 */ /* 0x000fe4000001001e */
[----:B------:R0:W1:Y:S01]  /*1a60*/  LDS.128 R28, [R44.X16+0x10] ;  /* 0x000010002c1c7984 */ /* 0x000062000000cc00 */
[----:B------:R-:W-:Y:S01]  /*1a70*/  FMUL.FTZ R34, R85, -1.4426950216293334961 ;  /* 0xbfb8aa3b55227820 */ /* 0x000fe20000410000 */
[----:B--2---:R-:W-:Y:S01]  /*1a80*/  PRMT R78, RZ, 0x5410, R20 ;  /* 0x00005410ff4e7816 */ /* 0x004fe20000000014 */
[----:B------:R-:W-:Y:S01]  /*1a90*/  FMUL.FTZ R35, R0, -1.4426950216293334961 ;  /* 0xbfb8aa3b00237820 */ /* 0x000fe20000410000 */
[----:B------:R-:W-:-:S02]  /*1aa0*/  PRMT R80, RZ, 0x5410, R21 ;  /* 0x00005410ff507816 */ /* 0x000fc40000000015 */
[----:B------:R-:W-:Y:S01]  /*1ab0*/  PRMT R79, RZ, 0x7610, R21 ;  /* 0x00007610ff4f7816 */ /* 0x000fe20000000015 */
[----:B------:R-:W-:Y:S01]  /*1ac0*/  FMUL.FTZ R21, R83, R78 ;  /* 0x0000004e53157220 */ /* 0x000fe20000410000 */
[----:B------:R-:W-:Y:S01]  /*1ad0*/  PRMT R77, RZ, 0x7610, R20 ;  /* 0x00007610ff4d7816 */ /* 0x000fe20000000014 */
[----:B------:R-:W2:Y:S01]  /*1ae0*/  MUFU.EX2 R113, R34 ;  /* 0x0000002200717308 */ /* 0x000ea20000000800 */
[----:B------:R-:W-:Y:S01]  /*1af0*/  PRMT R83, RZ, 0x7610, R23 ;  /* 0x00007610ff537816 */ /* 0x000fe20000000017 */
[----:B------:R-:W-:Y:S01]  /*1b00*/  FMUL.FTZ R21, R90, R21 ;  /* 0x000000155a157220 */ /* 0x000fe20000410000 */
[----:B------:R-:W-:Y:S01]  /*1b10*/  PRMT R82, RZ, 0x5410, R22 ;  /* 0x00005410ff527816 */ /* 0x000fe20000000016 */
[----:B------:R-:W-:-:S04]  /*1b20*/  FMUL.FTZ R20, R84, R77 ;  /* 0x0000004d54147220 */ /* 0x000fc80000410000 */
[----:B------:R3:W5:Y:S01]  /*1b30*/  MUFU.EX2 R114, R35 ;  /* 0x0000002300727308 */ /* 0x0007620000000800 */
[----:B------:R-:W-:Y:S01]  /*1b40*/  PRMT R81, RZ, 0x7610, R22 ;  /* 0x00007610ff517816 */ /* 0x000fe20000000016 */
[----:B------:R-:W-:Y:S01]  /*1b50*/  FMUL.FTZ R22, R93, R79 ;  /* 0x0000004f5d167220 */ /* 0x000fe20000410000 */
[----:B------:R-:W-:Y:S01]  /*1b60*/  PRMT R84, RZ, 0x5410, R23 ;  /* 0x00005410ff547816 */ /* 0x000fe20000000017 */
[----:B0-----:R-:W-:Y:S02]  /*1b70*/  FMUL.FTZ R44, R51, R83 ;  /* 0x00000053332c7220 */ /* 0x001fe40000410000 */
[----:B------:R-:W-:Y:S02]  /*1b80*/  FMUL.FTZ R23, R92, R80 ;  /* 0x000000505c177220 */ /* 0x000fe40000410000 */
[----:B------:R-:W0:Y:S01]  /*1b90*/  MUFU.RCP R110, R49 ;  /* 0x00000031006e7308 */ /* 0x000e220000001000 */
[----:B------:R-:W-:Y:S02]  /*1ba0*/  FADD.FTZ R48, R48, 1 ;  /* 0x3f80000030307421 */ /* 0x000fe40000010000 */
[----:B------:R-:W-:-:S02]  /*1bb0*/  FMUL.FTZ R20, R97, R20 ;  /* 0x0000001461147220 */ /* 0x000fc40000410000 */
[----:B------:R-:W-:Y:S02]  /*1bc0*/  FMUL.FTZ R22, R101, R22 ;  /* 0x0000001665167220 */ /* 0x000fe40000410000 */
[----:B------:R-:W-:Y:S01]  /*1bd0*/  FMUL.FTZ R107, R107, R44 ;  /* 0x0000002c6b6b7220 */ /* 0x000fe20000410000 */
[----:B------:R-:W0:Y:S01]  /*1be0*/  MUFU.RCP R51, R48 ;  /* 0x0000003000337308 */ /* 0x000e220000001000 */
[----:B------:R-:W-:Y:S02]  /*1bf0*/  FMUL.FTZ R44, R21, R94 ;  /* 0x0000005e152c7220 */ /* 0x000fe40000410000 */
[----:B---3--:R-:W-:Y:S02]  /*1c00*/  FMUL.FTZ R35, R96, R23 ;  /* 0x0000001760237220 */ /* 0x008fe40000410000 */
[----:B------:R-:W-:Y:S02]  /*1c10*/  FMUL.FTZ R88, R88, R84 ;  /* 0x0000005458587220 */ /* 0x000fe40000410000 */
[----:B------:R-:W-:Y:S01]  /*1c20*/  FMUL.FTZ R23, R20, R95 ;  /* 0x0000005f14177220 */ /* 0x000fe20000410000 */
[----:B------:R-:W3:Y:S01]  /*1c30*/  MUFU.RCP R21, R111 ;  /* 0x0000006f00157308 */ /* 0x000ee20000001000 */
[----:B------:R-:W-:-:S02]  /*1c40*/  FMUL.FTZ R20, R22, R99 ;  /* 0x0000006316147220 */ /* 0x000fc40000410000 */
[----:B----4-:R-:W-:Y:S01]  /*1c50*/  FADD.FTZ R22, R112, 1 ;  /* 0x3f80000070167421 */ /* 0x010fe20000010000 */
[--C-:B-1----:R-:W-:Y:S01]  /*1c60*/  PRMT R90, RZ, 0x7610, R28.reuse ;  /* 0x00007610ff5a7816 */ /* 0x102fe2000000001c */
[----:B------:R-:W-:Y:S02]  /*1c70*/  FMUL.FTZ R88, R105, R88 ;  /* 0x0000005869587220 */ /* 0x000fe40000410000 */
[----:B--2---:R-:W-:Y:S02]  /*1c80*/  FADD.FTZ R113, R113, 1 ;  /* 0x3f80000071717421 */ /* 0x004fe40000010000 */
[----:B-----5:R-:W-:Y:S02]  /*1c90*/  FADD.FTZ R114, R114, 1 ;  /* 0x3f80000072727421 */ /* 0x020fe40000010000 */
[----:B------:R-:W-:Y:S01]  /*1ca0*/  FMUL.FTZ R91, R91, R82 ;  /* 0x000000525b5b7220 */ /* 0x000fe20000410000 */
[----:B------:R-:W1:Y:S01]  /*1cb0*/  MUFU.RCP R22, R22 ;  /* 0x0000001600167308 */ /* 0x000e620000001000 */
[----:B------:R-:W-:Y:S01]  /*1cc0*/  FMUL.FTZ R35, R35, R98 ;  /* 0x0000006223237220 */ /* 0x000fe20000410000 */
[--C-:B------:R-:W-:Y:S01]  /*1cd0*/  PRMT R92, RZ, 0x7610, R29.reuse ;  /* 0x00007610ff5c7816 */ /* 0x100fe2000000001d */
[----:B------:R-:W-:Y:S01]  /*1ce0*/  FMUL.FTZ R34, R89, R81 ;  /* 0x0000005159227220 */ /* 0x000fe20000410000 */
[----:B------:R-:W-:Y:S01]  /*1cf0*/  PRMT R89, RZ, 0x5410, R29 ;  /* 0x00005410ff597816 */ /* 0x000fe2000000001d */
[----:B------:R-:W-:Y:S01]  /*1d00*/  FMUL.FTZ R109, R88, R109 ;  /* 0x0000006d586d7220 */ /* 0x000fe20000410000 */
[----:B------:R-:W-:Y:S01]  /*1d10*/  PRMT R88, RZ, 0x5410, R28 ;  /* 0x00005410ff587816 */ /* 0x000fe2000000001c */
[----:B------:R-:W-:Y:S01]  /*1d20*/  FMUL.FTZ R91, R104, R91 ;  /* 0x0000005b685b7220 */ /* 0x000fe20000410000 */
[----:B------:R-:W2:Y:S01]  /*1d30*/  MUFU.RCP R98, R113 ;  /* 0x0000007100627308 */ /* 0x000ea20000001000 */
[----:B------:R-:W-:Y:S01]  /*1d40*/  PRMT R94, RZ, 0x5410, R30 ;  /* 0x00005410ff5e7816 */ /* 0x000fe2000000001e */
[----:B------:R-:W-:-:S02]  /*1d50*/  FMUL.FTZ R29, R50, R90 ;  /* 0x0000005a321d7220 */ /* 0x000fc40000410000 */
[----:B0-----:R-:W-:-:S04]  /*1d60*/  FADD.FTZ R28, -R110, 1 ;  /* 0x3f8000006e1c7421 */ /* 0x001fc80000010100 */
[----:B------:R-:W0:Y:S01]  /*1d70*/  MUFU.RCP R99, R114 ;  /* 0x0000007200637308 */ /* 0x000e220000001000 */
[----:B------:R-:W-:Y:S01]  /*1d80*/  FMUL.FTZ R102, R91, R102 ;  /* 0x000000665b667220 */ /* 0x000fe20000410000 */
[----:B------:R-:W-:Y:S01]  /*1d90*/  PRMT R91, RZ, 0x7610, R30 ;  /* 0x00007610ff5b7816 */ /* 0x000fe2000000001e */
[----:B------:R-:W-:Y:S01]  /*1da0*/  FMUL.FTZ R103, R103, R34 ;  /* 0x0000002267677220 */ /* 0x000fe20000410000 */
[--C-:B------:R-:W-:Y:S01]  /*1db0*/  PRMT R96, RZ, 0x5410, R31.reuse ;  /* 0x00005410ff607816 */ /* 0x100fe2000000001f */
[----:B------:R-:W-:Y:S01]  /*1dc0*/  FMUL.FTZ R32, R32, R29 ;  /* 0x0000001d20207220 */ /* 0x000fe20000410000 */
[----:B------:R-:W-:Y:S01]  /*1dd0*/  PRMT R93, RZ, 0x7610, R31 ;  /* 0x00007610ff5d7816 */ /* 0x000fe2000000001f */
[C---:B------:R-:W-:Y:S02]  /*1de0*/  FFMA.FTZ R28, R45.reuse, R28, 1 ;  /* 0x3f8000002d1c7423 */ /* 0x040fe4000001001c */
[----:B------:R-:W-:Y:S02]  /*1df0*/  FMUL.FTZ R95, R45, R110 ;  /* 0x0000006e2d5f7220 */ /* 0x000fe40000410000 */
[----:B------:R-:W-:-:S02]  /*1e00*/  FMUL.FTZ R47, R47, R88 ;  /* 0x000000582f2f7220 */ /* 0x000fc40000410000 */
[----:B------:R-:W-:Y:S02]  /*1e10*/  FMUL.FTZ R29, R68, R89 ;  /* 0x00000059441d7220 */ /* 0x000fe40000410000 */
[----:B------:R-:W-:Y:S02]  /*1e20*/  FADD.FTZ R31, -R51, 1 ;  /* 0x3f800000331f7421 */ /* 0x000fe40000010100 */
[----:B------:R-:W-:Y:S02]  /*1e30*/  FMUL.FTZ R30, R65, R92 ;  /* 0x0000005c411e7220 */ /* 0x000fe40000410000 */
[----:B---3--:R-:W-:Y:S02]  /*1e40*/  FADD.FTZ R45, -R21, 1 ;  /* 0x3f800000152d7421 */ /* 0x008fe40000010100 */
[----:B------:R-:W-:Y:S02]  /*1e50*/  FMUL.FTZ R34, R63, R94 ;  /* 0x0000005e3f227220 */ /* 0x000fe40000410000 */
[----:B------:R-:W-:-:S02]  /*1e60*/  FMUL.FTZ R47, R100, R47 ;  /* 0x0000002f642f7220 */ /* 0x000fc40000410000 */
[----:B------:R-:W-:Y:S02]  /*1e70*/  FMUL.FTZ R29, R110, R29 ;  /* 0x0000001d6e1d7220 */ /* 0x000fe40000410000 */
[----:B------:R-:W-:Y:S02]  /*1e80*/  FFMA.FTZ R31, R46, R31, 1 ;  /* 0x3f8000002e1f7423 */ /* 0x000fe4000001001f */
[----:B------:R-:W-:Y:S02]  /*1e90*/  FMUL.FTZ R30, R51, R30 ;  /* 0x0000001e331e7220 */ /* 0x000fe40000410000 */
[----:B------:R-:W-:Y:S02]  /*1ea0*/  FFMA.FTZ R45, R86, R45, 1 ;  /* 0x3f800000562d7423 */ /* 0x000fe4000001002d */
[----:B------:R-:W-:Y:S02]  /*1eb0*/  FMUL.FTZ R34, R21, R34 ;  /* 0x0000002215227220 */ /* 0x000fe40000410000 */
[----:B------:R-:W-:-:S02]  /*1ec0*/  FMUL.FTZ R97, R46, R51 ;  /* 0x000000332e617220 */ /* 0x000fc40000410000 */
[----:B------:R-:W-:Y:S02]  /*1ed0*/  FMUL.FTZ R18, R47, R18 ;  /* 0x000000122f127220 */ /* 0x000fe40000410000 */
[----:B------:R-:W-:Y:S02]  /*1ee0*/  FMUL.FTZ R19, R32, R19 ;  /* 0x0000001320137220 */ /* 0x000fe40000410000 */
[----:B------:R-:W-:Y:S02]  /*1ef0*/  FMUL.FTZ R28, R29, R28 ;  /* 0x0000001c1d1c7220 */ /* 0x000fe40000410000 */
[----:B------:R-:W-:Y:S02]  /*1f00*/  FMUL.FTZ R31, R30, R31 ;  /* 0x0000001f1e1f7220 */ /* 0x000fe40000410000 */
[----:B------:R-:W-:Y:S02]  /*1f10*/  FMUL.FTZ R34, R34, R45 ;  /* 0x0000002d22227220 */ /* 0x000fe40000410000 */
[----:B-1----:R-:W-:-:S02]  /*1f20*/  FADD.FTZ R30, -R22, 1 ;  /* 0x3f800000161e7421 */ /* 0x002fc40000010100 */
[----:B--2---:R-:W-:Y:S02]  /*1f30*/  FADD.FTZ R32, -R98, 1 ;  /* 0x3f80000062207421 */ /* 0x004fe40000010100 */
[----:B0-----:R-:W-:Y:S02]  /*1f40*/  FADD.FTZ R47, -R99, 1 ;  /* 0x3f800000632f7421 */ /* 0x001fe40000010100 */
[----:B------:R-:W-:Y:S02]  /*1f50*/  FMUL.FTZ R29, R64, R91 ;  /* 0x0000005b401d7220 */ /* 0x000fe40000410000 */
[----:B------:R-:W-:Y:S02]  /*1f60*/  FMUL.FTZ R45, R59, R96 ;  /* 0x000000603b2d7220 */ /* 0x000fe40000410000 */
[----:B------:R-:W-:Y:S02]  /*1f70*/  FMUL.FTZ R46, R58, R93 ;  /* 0x0000005d3a2e7220 */ /* 0x000fe40000410000 */
[----:B------:R-:W-:-:S02]  /*1f80*/  FFMA.FTZ R30, R87, R30, 1 ;  /* 0x3f800000571e7423 */ /* 0x000fc4000001001e */
[----:B------:R-:W-:Y:S02]  /*1f90*/  FFMA.FTZ R32, R85, R32, 1 ;  /* 0x3f80000055207423 */ /* 0x000fe40000010020 */
[----:B------:R-:W-:Y:S02]  /*1fa0*/  FMUL.FTZ R29, R22, R29 ;  /* 0x0000001d161d7220 */ /* 0x000fe40000410000 */
[----:B------:R-:W-:Y:S02]  /*1fb0*/  FMUL.FTZ R45, R98, R45 ;  /* 0x0000002d622d7220 */ /* 0x000fe40000410000 */
[----:B------:R-:W-:Y:S02]  /*1fc0*/  FFMA.FTZ R47, R0, R47, 1 ;  /* 0x3f800000002f7423 */ /* 0x000fe4000001002f */
        /* <DEDUP_REMOVED lines=12> */
[----:B------:R-:W-:Y:S01]  /*2090*/  F2FP.BF16.PACK_AB R50, R29, R34 ;  /* 0x000000221d32723e */ /* 0x000fe200000010ff */
[----:B------:R-:W-:Y:S01]  /*20a0*/  BAR.SYNC.DEFER_BLOCKING 0x0 ;  /* 0x0000000000007b1d */ /* 0x000fe20000010000 */
[----:B------:R-:W-:Y:S02]  /*20b0*/  F2FP.BF16.PACK_AB R51, R51, R32 ;  /* 0x000000203333723e */ /* 0x000fe400000010ff */
[----:B------:R-:W-:Y:S01]  /*20c0*/  LEA R19, R3, R52, 0x1 ;  /* 0x0000003403137211 */ /* 0x000fe200078e08ff */
[----:B------:R-:W-:Y:S01]  /*20d0*/  FMUL.FTZ R18, R68, R95 ;  /* 0x0000005f44127220 */ /* 0x000fe20000410000 */
[----:B------:R-:W-:Y:S01]  /*20e0*/  PRMT R20, RZ, 0x5410, R41 ;  /* 0x00005410ff147816 */ /* 0x000fe20000000029 */
[----:B------:R-:W-:-:S04]  /*20f0*/  UIMAD UR7, UR18, UR22, URZ ;  /* 0x00000016120772a4 */ /* 0x000fc8000f8e023f */
[----:B------:R-:W-:Y:S01]  /*2100*/  FFMA.FTZ R23, R18, R20, R33 ;  /* 0x0000001412177223 */ /* 0x000fe20000010021 */
[----:B------:R-:W-:Y:S02]  /*2110*/  UIMAD UR7, UR19, UR23, UR7 ;  /* 0x00000017130772a4 */ /* 0x000fe4000f8e0207 */
[----:B------:R-:W-:Y:S01]  /*2120*/  UIMAD.WIDE.U32 UR22, UR19, UR22, UR16 ;  /* 0x00000016131672a5 */ /* 0x000fe2000f8e0010 */
[----:B------:R0:W-:Y:S04]  /*2130*/  STS.128 [R19.X16], R44 ;  /* 0x0000002c13007388 */ /* 0x0001e8000000cc00 */
[----:B------:R1:W-:Y:S01]  /*2140*/  STS.128 [R19.X16+0x10], R48 ;  /* 0x0000103013007388 */ /* 0x0003e2000000cc00 */
[----:B------:R-:W-:-:S06]  /*2150*/  NOP ;  /* 0x0000000000007918 */ /* 0x000fcc0000000000 */
[----:B------:R-:W2:Y:S04]  /*2160*/  LDS.128 R28, [R7] ;  /* 0x00000000071c7984 */ /* 0x000ea80000000c00 */
[----:B------:R-:W3:Y:S01]  /*2170*/  LDS.128 R32, [R7+0x200] ;  /* 0x0002000007207984 */ /* 0x000ee20000000c00 */
[----:B------:R-:W-:Y:S01]  /*2180*/  UIADD3 UR23, UR23, UR7, URZ ;  /* 0x0000000717177290 */ /* 0x000fe2000fffe03f */
[----:B------:R-:W-:Y:S01]  /*2190*/  FMUL.FTZ R20, R65, R97 ;  /* 0x0000006141147220 */ /* 0x000fe20000410000 */
[----:B------:R-:W-:Y:S01]  /*21a0*/  UIMAD UR7, UR34, UR8, URZ ;  /* 0x00000008220772a4 */ /* 0x000fe2000f8e023f */
[----:B------:R-:W-:Y:S01]  /*21b0*/  FMUL.FTZ R65, R86, R21 ;  /* 0x0000001556417220 */ /* 0x000fe20000410000 */
[----:B------:R-:W-:Y:S02]  /*21c0*/  PRMT R21, RZ, 0x7610, R41 ;  /* 0x00007610ff157816 */ /* 0x000fe40000000029 */
[----:B------:R-:W-:Y:S01]  /*21d0*/  UIMAD UR7, UR35, UR9, UR7 ;  /* 0x00000009230772a4 */ /* 0x000fe2000f8e0207 */
[----:B0-----:R-:W-:Y:S01]  /*21e0*/  FMUL.FTZ R46, R87, R22 ;  /* 0x00000016572e7220 */ /* 0x001fe20000410000 */
[----:B------:R-:W-:Y:S01]  /*21f0*/  UIMAD.WIDE.U32 UR8, UR35, UR8, UR22 ;  /* 0x00000008230872a5 */ /* 0x000fe2000f8e0016 */
[----:B------:R-:W-:Y:S01]  /*2200*/  FFMA.FTZ R44, R20, R21, R23 ;  /* 0x00000015142c7223 */ /* 0x000fe20000010017 */
[----:B------:R-:W-:Y:S01]  /*2210*/  PRMT R22, RZ, 0x5410, R42 ;  /* 0x00005410ff167816 */ /* 0x000fe2000000002a */
[----:B------:R-:W-:Y:S01]  /*2220*/  ULDC.64 UR22, c[0x0][0x338] ;  /* 0x0000ce0000167ab9 */ /* 0x000fe20000000a00 */
[----:B------:R-:W-:Y:S01]  /*2230*/  FMUL.FTZ R21, R63, R65 ;  /* 0x000000413f157220 */ /* 0x000fe20000410000 */
[----:B------:R-:W-:-:S02]  /*2240*/  UIADD3 UR7, UR9, UR7, URZ ;  /* 0x0000000709077290 */ /* 0x000fc4000fffe03f */
[----:B------:R-:W-:Y:S01]  /*2250*/  ULEA UR22, UP0, UR8, UR22, 0x1 ;  /* 0x0000001608167291 */ /* 0x000fe2000f80083f */
[----:B------:R-:W-:Y:S01]  /*2260*/  FFMA.FTZ R23, R21, R22, R44 ;  /* 0x0000001615177223 */ /* 0x000fe2000001002c */
[----:B------:R-:W-:Y:S01]  /*2270*/  PRMT R44, RZ, 0x7610, R42 ;  /* 0x00007610ff2c7816 */ /* 0x000fe2000000002a */
[----:B------:R-:W-:Y:S01]  /*2280*/  FMUL.FTZ R22, R64, R46 ;  /* 0x0000002e40167220 */ /* 0x000fe20000410000 */
[----:B------:R-:W-:-:S03]  /*2290*/  ULEA.HI.X UR23, UR8, UR23, UR7, 0x1, UP0 ;  /* 0x0000001708177291 */ /* 0x000fc600080f0c07 */
[----:B-1----:R-:W-:Y:S01]  /*22a0*/  FFMA.FTZ R48, R22, R44, R23 ;  /* 0x0000002c16307223 */ /* 0x002fe20000010017 */
[----:B------:R-:W-:Y:S02]  /*22b0*/  MOV R44, UR22 ;  /* 0x00000016002c7c02 */ /* 0x000fe40008000f00 */
[----:B------:R-:W-:-:S05]  /*22c0*/  MOV R45, UR23 ;  /* 0x00000017002d7c02 */ /* 0x000fca0008000f00 */
[----:B------:R-:W-:Y:S01]  /*22d0*/  IMAD.WIDE R44, R6, 0x10, R44 ;  /* 0x00000010062c7825 */ /* 0x000fe200078e022c */
[----:B------:R-:W-:-:S04]  /*22e0*/  ISETP.NE.U32.AND P0, PT, RZ, c[0x0][0x270], PT ;  /* 0x00009c00ff007a0c */ /* 0x000fc80003f05070 */
[----:B--2---:R0:W-:Y:S04]  /*22f0*/  STG.E.128 [R44.64+-0x1000], R28 ;  /* 0xfff0001c2c007986 */ /* 0x0041e8000c101d1a */
[----:B---3--:R0:W-:Y:S01]  /*2300*/  STG.E.128 [R44.64+-0xe00], R32 ;  /* 0xfff200202c007986 */ /* 0x0081e2000c101d1a */
[----:B------:R-:W-:Y:S01]  /*2310*/  ISETP.NE.AND.EX P0, PT, RZ, c[0x0][0x274], PT, P0 ;  /* 0x00009d00ff007a0c */ /* 0x000fe20003f05300 */
[----:B------:R-:W-:Y:S02]  /*2320*/  FMUL.FTZ R47, R85, R98 ;  /* 0x00000062552f7220 */ /* 0x000fe40000410000 */
[----:B------:R-:W-:Y:S01]  /*2330*/  FMUL.FTZ R99, R0, R99 ;  /* 0x0000006300637220 */ /* 0x000fe20000410000 */
[----:B------:R-:W-:Y:S01]  /*2340*/  PRMT R0, RZ, 0x5410, R43 ;  /* 0x00005410ff007816 */ /* 0x000fe2000000002b */
[----:B------:R-:W-:Y:S01]  /*2350*/  FMUL.FTZ R23, R59, R47 ;  /* 0x0000002f3b177220 */ /* 0x000fe20000410000 */
[----:B------:R-:W-:-:S02]  /*2360*/  PRMT R52, RZ, 0x5410, R24 ;  /* 0x00005410ff347816 */ /* 0x000fc40000000018 */
[----:B------:R-:W-:Y:S01]  /*2370*/  PRMT R59, RZ, 0x7610, R24 ;  /* 0x00007610ff3b7816 */ /* 0x000fe20000000018 */
[----:B------:R-:W-:Y:S01]  /*2380*/  FFMA.FTZ R49, R23, R0, R48 ;  /* 0x0000000017317223 */ /* 0x000fe20000010030 */
[----:B------:R-:W-:Y:S01]  /*2390*/  PRMT R0, RZ, 0x7610, R43 ;  /* 0x00007610ff007816 */ /* 0x000fe2000000002b */
[----:B------:R-:W-:Y:S01]  /*23a0*/  FMUL.FTZ R24, R58, R99 ;  /* 0x000000633a187220 */ /* 0x000fe20000410000 */
[--C-:B------:R-:W-:Y:S02]  /*23b0*/  PRMT R63, RZ, 0x5410, R25.reuse ;  /* 0x00005410ff3f7816 */ /* 0x100fe40000000019 */
[----:B------:R-:W-:Y:S01]  /*23c0*/  PRMT R85, RZ, 0x7610, R25 ;  /* 0x00007610ff557816 */ /* 0x000fe20000000019 */
[----:B------:R-:W-:Y:S01]  /*23d0*/  FFMA.FTZ R0, R24, R0, R49 ;  /* 0x0000000018007223 */ /* 0x000fe20000010031 */
[--C-:B------:R-:W-:Y:S02]  /*23e0*/  PRMT R86, RZ, 0x5410, R26.reuse ;  /* 0x00005410ff567816 */ /* 0x100fe4000000001a */
[----:B------:R-:W-:-:S02]  /*23f0*/  PRMT R87, RZ, 0x7610, R26 ;  /* 0x00007610ff577816 */ /* 0x000fc4000000001a */
[--C-:B------:R-:W-:Y:S02]  /*2400*/  PRMT R58, RZ, 0x5410, R27.reuse ;  /* 0x00005410ff3a7816 */ /* 0x100fe4000000001b */
[----:B------:R-:W-:Y:S01]  /*2410*/  PRMT R98, RZ, 0x7610, R27 ;  /* 0x00007610ff627816 */ /* 0x000fe2000000001b */
[----:B------:R-:W-:Y:S05]  /*2420*/  @!P0 BRA `(.L_x_2140) ;  /* 0x0000030000008947 */ /* 0x000fea0003800000 */
[----:B0-----:R-:W-:Y:S01]  /*2430*/  BAR.SYNC.DEFER_BLOCKING 0x0 ;  /* 0x0000000000007b1d */ /* 0x001fe20000010000 */
[----:B------:R-:W-:Y:S02]  /*2440*/  FMUL.FTZ R44, R57, R78 ;  /* 0x0000004e392c7220 */ /* 0x000fe40000410000 */
        /* <DEDUP_REMOVED lines=12> */
[----:B------:R-:W-:Y:S01]  /*2510*/  UIMAD UR7, UR19, UR23, UR7 ;  /* 0x00000017130772a4 */ /* 0x000fe2000f8e0207 */
[----:B------:R-:W-:-:S02]  /*2520*/  FMUL.FTZ R48, R66, R88 ;  /* 0x0000005842307220 */ /* 0x000fc40000410000 */
[----:B------:R-:W-:Y:S01]  /*2530*/  FMUL.FTZ R67, R67, R90 ;  /* 0x0000005a43437220 */ /* 0x000fe20000410000 */
[----:B------:R-:W-:Y:S01]  /*2540*/  ULDC.64 UR22, c[0x0][0x210] ;  /* 0x0000840000167ab9 */ /* 0x000fe20000000a00 */
[----:B------:R-:W-:Y:S01]  /*2550*/  FMUL.FTZ R49, R95, R89 ;  /* 0x000000595f317220 */ /* 0x000fe20000410000 */
[----:B------:R-:W-:Y:S01]  /*2560*/  UIADD3 UR9, UR9, UR7, URZ ;  /* 0x0000000709097290 */ /* 0x000fe2000fffe03f */
[----:B------:R-:W-:Y:S01]  /*2570*/  FMUL.FTZ R92, R97, R92 ;  /* 0x0000005c615c7220 */ /* 0x000fe20000410000 */
[----:B------:R-:W-:Y:S01]  /*2580*/  F2FP.BF16.PACK_AB R48, R67, R48 ;  /* 0x000000304330723e */ /* 0x000fe200000010ff */
[----:B------:R-:W-:Y:S01]  /*2590*/  FMUL.FTZ R50, R65, R94 ;  /* 0x0000005e41327220 */ /* 0x000fe20000410000 */
[----:B------:R-:W-:Y:S01]  /*25a0*/  UIMAD UR7, UR34, UR22, URZ ;  /* 0x00000016220772a4 */ /* 0x000fe2000f8e023f */
[----:B------:R-:W-:Y:S01]  /*25b0*/  FMUL.FTZ R91, R46, R91 ;  /* 0x0000005b2e5b7220 */ /* 0x000fe20000410000 */
[----:B------:R-:W-:Y:S01]  /*25c0*/  F2FP.BF16.PACK_AB R46, R60, R53 ;  /* 0x000000353c2e723e */ /* 0x000fe200000010ff */
[----:B------:R-:W-:Y:S01]  /*25d0*/  FMUL.FTZ R51, R47, R96 ;  /* 0x000000602f337220 */ /* 0x000fe20000410000 */
[----:B------:R-:W-:Y:S01]  /*25e0*/  F2FP.BF16.PACK_AB R47, R62, R61 ;  /* 0x0000003d3e2f723e */ /* 0x000fe200000010ff */
[----:B------:R-:W-:Y:S01]  /*25f0*/  FMUL.FTZ R26, R99, R93 ;  /* 0x0000005d631a7220 */ /* 0x000fe20000410000 */
[----:B------:R-:W-:Y:S01]  /*2600*/  F2FP.BF16.PACK_AB R50, R91, R50 ;  /* 0x000000325b32723e */ /* 0x000fe200000010ff */
[----:B------:R-:W-:Y:S01]  /*2610*/  UIMAD UR7, UR35, UR23, UR7 ;  /* 0x00000017230772a4 */ /* 0x000fe2000f8e0207 */
[----:B------:R-:W-:Y:S01]  /*2620*/  F2FP.BF16.PACK_AB R49, R92, R49 ;  /* 0x000000315c31723e */ /* 0x000fe200000010ff */
[----:B------:R-:W-:Y:S01]  /*2630*/  STS.128 [R19.X16], R44 ;  /* 0x0000002c13007388 */ /* 0x000fe2000000cc00 */
[----:B------:R-:W-:Y:S01]  /*2640*/  F2FP.BF16.PACK_AB R51, R26, R51 ;  /* 0x000000331a33723e */ /* 0x000fe200000010ff */
[----:B------:R-:W-:-:S03]  /*2650*/  UIMAD.WIDE.U32 UR22, UR35, UR22, UR8 ;  /* 0x00000016231672a5 */ /* 0x000fc6000f8e0008 */
[----:B------:R-:W-:Y:S01]  /*2660*/  ULDC.64 UR8, c[0x0][0x270] ;  /* 0x00009c0000087ab9 */ /* 0x000fe20000000a00 */
[----:B------:R-:W-:Y:S01]  /*2670*/  STS.128 [R19.X16+0x10], R48 ;  /* 0x0000103013007388 */ /* 0x000fe2000000cc00 */
[----:B------:R-:W-:-:S06]  /*2680*/  NOP ;  /* 0x0000000000007918 */ /* 0x000fcc0000000000 */
[----:B------:R-:W0:Y:S01]  /*2690*/  LDS.128 R28, [R7] ;  /* 0x00000000071c7984 */ /* 0x000e220000000c00 */
[----:B------:R-:W-:Y:S02]  /*26a0*/  UIADD3 UR7, UR23, UR7, URZ ;  /* 0x0000000717077290 */ /* 0x000fe4000fffe03f */
[----:B------:R-:W-:Y:S01]  /*26b0*/  ULEA UR8, UP0, UR22, UR8, 0x1 ;  /* 0x0000000816087291 */ /* 0x000fe2000f80083f */
[----:B------:R-:W1:Y:S03]  /*26c0*/  LDS.128 R32, [R7+0x200] ;  /* 0x0002000007207984 */ /* 0x000e660000000c00 */
[----:B------:R-:W-:Y:S02]  /*26d0*/  ULEA.HI.X UR9, UR22, UR9, UR7, 0x1, UP0 ;  /* 0x0000000916097291 */ /* 0x000fe400080f0c07 */
[----:B------:R-:W-:-:S04]  /*26e0*/  MOV R26, UR8 ;  /* 0x00000008001a7c02 */ /* 0x000fc80008000f00 */
[----:B------:R-:W-:-:S05]  /*26f0*/  MOV R27, UR9 ;  /* 0x00000009001b7c02 */ /* 0x000fca0008000f00 */
[----:B------:R-:W-:-:S05]  /*2700*/  IMAD.WIDE R26, R6, 0x10, R26 ;  /* 0x00000010061a7825 */ /* 0x000fca00078e021a */
[----:B0-----:R0:W-:Y:S04]  /*2710*/  STG.E.128 [R26.64+-0x1000], R28 ;  /* 0xfff0001c1a007986 */ /* 0x0011e8000c101d1a */
[----:B-1----:R0:W-:Y:S02]  /*2720*/  STG.E.128 [R26.64+-0xe00], R32 ;  /* 0xfff200201a007986 */ /* 0x0021e4000c101d1a */
.L_x_2140:
[----:B0-----:R-:W-:Y:S01]  /*2730*/  BAR.SYNC.DEFER_BLOCKING 0x0 ;  /* 0x0000000000007b1d */ /* 0x001fe20000010000 */
[----:B------:R-:W-:Y:S01]  /*2740*/  HFMA2.MMA R25, -RZ, RZ, 0, 0 ;  /* 0x00000000ff197435 */ /* 0x000fe200000001ff */
        /* <DEDUP_REMOVED lines=41> */
[----:B------:R-:W-:Y:S01]  /*29e0*/  MOV R25, RZ ;  /* 0x000000ff00197202 */ /* 0x000fe20000000f00 */
[----:B------:R-:W-:Y:S02]  /*29f0*/  UMOV UR7, URZ ;  /* 0x0000003f00077c82 */ /* 0x000fe40008000000 */
[----:B------:R-:W-:Y:S02]  /*2a00*/  UMOV UR8, URZ ;  /* 0x0000003f00087c82 */ /* 0x000fe40008000000 */
[----:B------:R-:W-:-:S02]  /*2a10*/  UMOV UR9, URZ ;  /* 0x0000003f00097c82 */ /* 0x000fc40008000000 */
.L_x_2189:
[----:B------:R-:W-:Y:S02]  /*2a20*/  USHF.R.S32.HI UR41, URZ, 0x1f, UR7 ;  /* 0x0000001f3f297899 */ /* 0x000fe40008011407 */
[----:B------:R-:W-:-:S02]  /*2a30*/  ULDC.64 UR22, c[0x0][0x1a0] ;  /* 0x0000680000167ab9 */ /* 0x000fc40000000a00 */
[----:B------:R-:W-:Y:S02]  /*2a40*/  UIMAD UR42, UR41, UR22, URZ ;  /* 0x00000016292a72a4 */ /* 0x000fe4000f8e023f */
[----:B------:R-:W-:Y:S02]  /*2a50*/  UIMAD.WIDE.U32 UR24, UR7, UR22, URZ ;  /* 0x00000016071872a5 */ /* 0x000fe4000f8e003f */
[----:B------:R-:W-:Y:S02]  /*2a60*/  UIMAD UR22, UR7, UR23, UR42 ;  /* 0x00000017071672a4 */ /* 0x000fe4000f8e022a */
        /* <DEDUP_REMOVED lines=21> */
[----:B0-----:R-:W-:Y:S01]  /*2bc0*/  MOV R52, UR24 ;  /* 0x0000001800347c02 */ /* 0x001fe20008000f00 */
[----:B------:R-:W-:-:S03]  /*2bd0*/  ULDC.64 UR22, c[0x0][0x1c0] ;  /* 0x0000700000167ab9 */ /* 0x000fc60000000a00 */
[----:B------:R-:W-:-:S05]  /*2be0*/  MOV R53, UR25 ;  /* 0x0000001900357c02 */ /* 0x000fca0008000f00 */
        /* <DEDUP_REMOVED lines=18> */
[----:B-1----:R-:W-:Y:S01]  /*2d10*/  HFMA2.MMA R45, -RZ, RZ, 0, 1.52587890625e-05 ;  /* 0x00000100ff2d7435 */ /* 0x002fe200000001ff */
[----:B------:R-:W-:Y:S01]  /*2d20*/  ISETP.NE.AND P1, PT, R4, RZ, PT ;  /* 0x000000ff0400720c */ /* 0x000fe20003f25270 */
[----:B------:R-:W-:Y:S01]  /*2d30*/  ULEA.HI UR23, UR22, UR22, URZ, 0x1 ;  /* 0x0000001616177291 */ /* 0x000fe2000f8f083f */
[----:B------:R-:W-:Y:S01]  /*2d40*/  ISETP.LT.OR P0, PT, R62, 0x2, P0 ;  /* 0x000000023e00780c */ /* 0x000fe20000701670 */
[----:B------:R-:W-:Y:S01]  /*2d50*/  HFMA2.MMA R105, -RZ, RZ, 0, 4.76837158203125e-07 ;  /* 0x00000008ff697435 */ /* 0x000fe200000001ff */
[----:B--2---:R-:W-:Y:S01]  /*2d60*/  SHF.L.U32 R7, R4, 0x1, RZ ;  /* 0x0000000104077819 */ /* 0x004fe200000006ff */
[----:B------:R-:W-:Y:S01]  /*2d70*/  ULOP3.LUT UR23, UR23, 0xfffffe, URZ, 0xc0, !UPT ;  /* 0x00fffffe17177892 */ /* 0x000fe2000f8ec03f */
[----:B------:R-:W-:Y:S01]  /*2d80*/  MOV R44, UR21 ;  /* 0x00000015002c7c02 */ /* 0x000fe20008000f00 */
[----:B------:R-:W-:Y:S01]  /*2d90*/  HFMA2.MMA R100, -RZ, RZ, 1.875, 0 ;  /* 0x3f800000ff647435 */ /* 0x000fe200000001ff */
[----:B0-----:R-:W-:Y:S01]  /*2da0*/  LOP3.LUT R60, R7, 0xffffffc0, RZ, 0xc0, !PT ;  /* 0xffffffc0073c7812 */ /* 0x001fe200078ec0ff */
[----:B------:R-:W-:Y:S01]  /*2db0*/  UIADD3 UR23, UR22, -UR23, URZ ;  /* 0x8000001716177290 */ /* 0x000fe2000fffe03f */
[----:B------:R-:W-:-:S02]  /*2dc0*/  MOV R104, c[0x0][0x16c] ;  /* 0x00005b0000687a02 */ /* 0x000fc40000000f00 */
[-C--:B------:R-:W-:Y:S02]  /*2dd0*/  IADD3 R106, R60, R3.reuse, RZ ;  /* 0x000000033c6a7210 */ /* 0x080fe40007ffe0ff */
[----:B------:R-:W-:Y:S02]  /*2de0*/  IADD3 R60, R3, R3, R60 ;  /* 0x00000003033c7210 */ /* 0x000fe40007ffe03c */
[----:B------:R-:W-:Y:S02]  /*2df0*/  @!P0 IADD3 R7, R44, -0x2, RZ ;  /* 0xfffffffe2c078810 */ /* 0x000fe40007ffe0ff */
[----:B------:R-:W-:Y:S01]  /*2e00*/  MOV R44, UR23 ;  /* 0x00000017002c7c02 */ /* 0x000fe20008000f00 */
[----:B------:R-:W0:Y:S01]  /*2e10*/  LDS.128 R48, [R60.X16+0x10] ;  /* 0x000010003c307984 */ /* 0x000e22000000cc00 */
[----:B------:R-:W-:Y:S01]  /*2e20*/  IADD3 R62, R4, 0x200, RZ ;  /* 0x00000200043e7810 */ /* 0x000fe20007ffe0ff */
[----:B------:R-:W-:Y:S01]  /*2e30*/  @!P0 IMAD R104, R7, R104, UR7 ;  /* 0x0000000707688e24 */ /* 0x000fe2000f8e0268 */
[----:B----4-:R-:W1:Y:S01]  /*2e40*/  R2UR UR41, R63 ;  /* 0x000000003f2973c2 */ /* 0x010e6200000e0000 */
[----:B------:R-:W-:Y:S01]  /*2e50*/  @!P1 IMAD R62, R44, R45, UR7 ;  /* 0x000000072c3e9e24 */ /* 0x000fe2000f8e022d */
[C---:B------:R-:W-:Y:S01]  /*2e60*/  SHF.L.U32 R7, R106.reuse, 0x4, RZ ;  /* 0x000000046a077819 */ /* 0x040fe200000006ff */
[----:B------:R-:W2:Y:S01]  /*2e70*/  LDS.128 R44, [R60.X16] ;  /* 0x000000003c2c7984 */ /* 0x000ea2000000cc00 */
[----:B------:R-:W-:Y:S01]  /*2e80*/  IADD3 R106, R106, R3, RZ ;  /* 0x000000036a6a7210 */ /* 0x000fe20007ffe0ff */
[----:B------:R-:W-:Y:S01]  /*2e90*/  @!P0 IMAD.WIDE R104, R104, R105, UR10 ;  /* 0x0000000a68688e25 */ /* 0x000fe2000f8e0269 */
[----:B------:R-:W-:-:S02]  /*2ea0*/  SHF.L.U32 R107, R62, 0x2, RZ ;  /* 0x000000023e6b7819 */ /* 0x000fc400000006ff */
[----:B------:R-:W-:Y:S02]  /*2eb0*/  MOV R101, RZ ;  /* 0x000000ff00657202 */ /* 0x000fe40000000f00 */
[----:B-1----:R-:W-:-:S05]  /*2ec0*/  MOV R120, UR41 ;  /* 0x0000002900787c02 */ /* 0x002fca0008000f00 */
[----:B------:R-:W-:-:S04]  /*2ed0*/  FMUL.FTZ R120, R120, 1.4426950216293334961 ;  /* 0x3fb8aa3b78787820 */ /* 0x000fc80000410000 */
[----:B------:R-:W-:-:S06]  /*2ee0*/  FMUL.FTZ R142, R69, R120 ;  /* 0x00000078458e7220 */ /* 0x000fcc0000410000 */
[----:B------:R-:W-:Y:S01]  /*2ef0*/  MUFU.EX2 R142, R142 ;  /* 0x0000008e008e7308 */ /* 0x000fe20000000800 */
[-C--:B------:R-:W-:Y:S02]  /*2f00*/  FMUL.FTZ R103, R70, R120.reuse ;  /* 0x0000007846677220 */ /* 0x080fe40000410000 */
[-C--:B------:R-:W-:Y:S01]  /*2f10*/  FMUL.FTZ R110, R71, R120.reuse ;  /* 0x00000078476e7220 */ /* 0x080fe20000410000 */
[----:B0-----:R-:W-:Y:S01]  /*2f20*/  PRMT R109, RZ, 0x5410, R49 ;  /* 0x00005410ff6d7816 */ /* 0x001fe20000000031 */
[----:B------:R-:W-:-:S03]  /*2f30*/  FMUL.FTZ R116, R72, R120 ;  /* 0x0000007848747220 */ /* 0x000fc60000410000 */
[----:B------:R-:W0:Y:S01]  /*2f40*/  MUFU.EX2 R103, R103 ;  /* 0x0000006700677308 */ /* 0x000e220000000800 */
[----:B------:R-:W-:Y:S02]  /*2f50*/  PRMT R113, RZ, 0x7610, R49 ;  /* 0x00007610ff717816 */ /* 0x000fe40000000031 */
[----:B------:R-:W-:Y:S01]  /*2f60*/  PRMT R49, RZ, 0x7610, R36 ;  /* 0x00007610ff317816 */ /* 0x000fe20000000024 */
[----:B------:R-:W-:-:S04]  /*2f70*/  FMUL.FTZ R125, R73, R120 ;  /* 0x00000078497d7220 */ /* 0x000fc80000410000 */
[----:B------:R-:W1:Y:S01]  /*2f80*/  MUFU.EX2 R110, R110 ;  /* 0x0000006e006e7308 */ /* 0x000e620000000800 */
[----:B------:R-:W-:Y:S01]  /*2f90*/  PRMT R118, RZ, 0x5410, R37 ;  /* 0x00005410ff767816 */ /* 0x000fe20000000025 */
[----:B------:R-:W-:Y:S02]  /*2fa0*/  FMUL.FTZ R49, R70, R49 ;  /* 0x0000003146317220 */ /* 0x000fe40000410000 */
[----:B------:R-:W-:-:S04]  /*2fb0*/  FMUL.FTZ R124, R74, R120 ;  /* 0x000000784a7c7220 */ /* 0x000fc80000410000 */
[----:B------:R-:W4:Y:S01]  /*2fc0*/  MUFU.EX2 R116, R116 ;  /* 0x0000007400747308 */ /* 0x000f220000000800 */
[----:B------:R-:W-:Y:S01]  /*2fd0*/  PRMT R155, RZ, 0x7610, R37 ;  /* 0x00007610ff9b7816 */ /* 0x000fe20000000025 */
[----:B------:R-:W-:Y:S01]  /*2fe0*/  FMUL.FTZ R118, R71, R118 ;  /* 0x0000007647767220 */ /* 0x000fe20000410000 */
[----:B------:R-:W-:Y:S01]  /*2ff0*/  PRMT R114, RZ, 0x5410, R51 ;  /* 0x00005410ff727816 */ /* 0x000fe20000000033 */
[----:B0-----:R-:W-:-:S04]  /*3000*/  FMUL.FTZ R123, R142, R103 ;  /* 0x000000678e7b7220 */ /* 0x001fc80000410000 */
[----:B------:R-:W0:Y:S01]  /*3010*/  MUFU.EX2 R125, R125 ;  /* 0x0000007d007d7308 */ /* 0x000e220000000800 */
[----:B------:R-:W-:Y:S01]  /*3020*/  PRMT R117, RZ, 0x7610, R51 ;  /* 0x00007610ff757816 */ /* 0x000fe20000000033 */
[----:B------:R-:W-:Y:S01]  /*3030*/  FMUL.FTZ R155, R72, R155 ;  /* 0x0000009b489b7220 */ /* 0x000fe20000410000 */
[----:B------:R-:W-:Y:S02]  /*3040*/  PRMT R154, RZ, 0x5410, R38 ;  /* 0x00005410ff9a7816 */ /* 0x000fe40000000026 */
[----:B------:R-:W-:-:S03]  /*3050*/  PRMT R51, RZ, 0x7610, R40 ;  /* 0x00007610ff337816 */ /* 0x000fc60000000028 */
[----:B------:R-:W0:Y:S01]  /*3060*/  MUFU.EX2 R124, R124 ;  /* 0x0000007c007c7308 */ /* 0x000e220000000800 */
[----:B--2---:R-:W-:Y:S02]  /*3070*/  PRMT R108, RZ, 0x7610, R47 ;  /* 0x00007610ff6c7816 */ /* 0x004fe4000000002f */
[----:B------:R-:W-:Y:S01]  /*3080*/  PRMT R130, RZ, 0x5410, R42 ;  /* 0x00005410ff827816 */ /* 0x000fe2000000002a */
[----:B-1----:R-:W-:Y:S01]  /*3090*/  FMUL.FTZ R123, R110, R123 ;  /* 0x0000007b6e7b7220 */ /* 0x002fe20000410000 */
[----:B------:R-:W-:Y:S01]  /*30a0*/  PRMT R111, RZ, 0x7610, R48 ;  /* 0x00007610ff6f7816 */ /* 0x000fe20000000030 */
[----:B------:R-:W-:Y:S01]  /*30b0*/  FMUL.FTZ R154, R73, R154 ;  /* 0x0000009a499a7220 */ /* 0x000fe20000410000 */
[----:B------:R-:W-:Y:S01]  /*30c0*/  PRMT R153, RZ, 0x7610, R38 ;  /* 0x00007610ff997816 */ /* 0x000fe20000000026 */
[----:B------:R-:W-:Y:S01]  /*30d0*/  FMUL.FTZ R150, R78, R51 ;  /* 0x000000334e967220 */ /* 0x000fe20000410000 */
[----:B------:R-:W-:Y:S01]  /*30e0*/  PRMT R128, RZ, 0x5410, R39 ;  /* 0x00005410ff807816 */ /* 0x000fe20000000027 */
[----:B------:R-:W-:-:S02]  /*30f0*/  FMUL.FTZ R145, R81, R130 ;  /* 0x0000008251917220 */ /* 0x000fc40000410000 */
[----:B------:R-:W-:Y:S01]  /*3100*/  FMUL.FTZ R51, R79, R120 ;  /* 0x000000784f337220 */ /* 0x000fe20000410000 */
[--C-:B------:R-:W-:Y:S01]  /*3110*/  PRMT R112, RZ, 0x5410, R50.reuse ;  /* 0x00005410ff707816 */ /* 0x100fe20000000032 */
[----:B----4-:R-:W-:Y:S01]  /*3120*/  FMUL.FTZ R130, R116, R123 ;  /* 0x0000007b74827220 */ /* 0x010fe20000410000 */
[----:B------:R-:W-:Y:S01]  /*3130*/  PRMT R115, RZ, 0x7610, R50 ;  /* 0x00007610ff737816 */ /* 0x000fe20000000032 */
[----:B------:R-:W-:Y:S01]  /*3140*/  FMUL.FTZ R153, R74, R153 ;  /* 0x000000994a997220 */ /* 0x000fe20000410000 */
[----:B------:R-:W-:Y:S01]  /*3150*/  PRMT R50, RZ, 0x5410, R40 ;  /* 0x00005410ff327816 */ /* 0x000fe20000000028 */
[----:B------:R-:W-:Y:S01]  /*3160*/  FMUL.FTZ R128, R75, R128 ;  /* 0x000000804b807220 */ /* 0x000fe20000410000 */
[----:B------:R-:W-:-:S03]  /*3170*/  PRMT R119, RZ, 0x7610, R42 ;  /* 0x00007610ff777816 */ /* 0x000fc6000000002a */
[----:B------:R-:W-:Y:S01]  /*3180*/  FMUL.FTZ R50, R77, R50 ;  /* 0x000000324d327220 */ /* 0x000fe20000410000 */
[----:B------:R-:W-:Y:S01]  /*3190*/  PRMT R122, RZ, 0x5410, R41 ;  /* 0x00005410ff7a7816 */ /* 0x000fe20000000029 */
[----:B------:R-:W-:Y:S02]  /*31a0*/  FMUL.FTZ R146, R82, R119 ;  /* 0x0000007752927220 */ /* 0x000fe40000410000 */
[-C--:B------:R-:W-:Y:S01]  /*31b0*/  FMUL.FTZ R119, R80, R120.reuse ;  /* 0x0000007850777220 */ /* 0x080fe20000410000 */
[----:B------:R-:W-:Y:S01]  /*31c0*/  PRMT R121, RZ, 0x7610, R43 ;  /* 0x00007610ff797816 */ /* 0x000fe2000000002b */
[----:B------:R-:W-:-:S04]  /*31d0*/  FMUL.FTZ R127, R81, R120 ;  /* 0x00000078517f7220 */ /* 0x000fc80000410000 */
[----:B------:R-:W-:Y:S01]  /*31e0*/  MUFU.EX2 R119, R119 ;  /* 0x0000007700777308 */ /* 0x000fe20000000800 */
[----:B------:R-:W-:Y:S02]  /*31f0*/  FMUL.FTZ R144, R84, R121 ;  /* 0x0000007954907220 */ /* 0x000fe40000410000 */
[-C--:B------:R-:W-:Y:S02]  /*3200*/  FMUL.FTZ R121, R82, R120.reuse ;  /* 0x0000007852797220 */ /* 0x080fe40000410000 */
[----:B------:R-:W-:Y:S02]  /*3210*/  FMUL.FTZ R123, R84, R120 ;  /* 0x00000078547b7220 */ /* 0x000fe40000410000 */
[----:B------:R-:W-:Y:S02]  /*3220*/  FMUL.FTZ R150, R111, R150 ;  /* 0x000000966f967220 */ /* 0x000fe40000410000 */
[----:B------:R-:W-:Y:S01]  /*3230*/  MUFU.EX2 R121, R121 ;  /* 0x0000007900797308 */ /* 0x000fe20000000800 */
[----:B------:R-:W-:Y:S01]  /*3240*/  PRMT R132, RZ, 0x5410, R43 ;  /* 0x00005410ff847816 */ /* 0x000fe2000000002b */
[----:B------:R-:W-:-:S02]  /*3250*/  FMUL.FTZ R145, R112, R145 ;  /* 0x0000009170917220 */ /* 0x000fc40000410000 */
[----:B------:R-:W-:-:S04]  /*3260*/  FMUL.FTZ R146, R115, R146 ;  /* 0x0000009273927220 */ /* 0x000fc80000410000 */
[----:B------:R-:W-:Y:S01]  /*3270*/  MUFU.EX2 R123, R123 ;  /* 0x0000007b007b7308 */ /* 0x000fe20000000800 */
[----:B------:R-:W-:-:S04]  /*3280*/  FMUL.FTZ R143, R83, R132 ;  /* 0x00000084538f7220 */ /* 0x000fc80000410000 */
[----:B------:R-:W-:Y:S01]  /*3290*/  FMUL.FTZ R143, R114, R143 ;  /* 0x0000008f728f7220 */ /* 0x000fe20000410000 */
[----:B------:R-:W-:Y:S01]  /*32a0*/  BSSY B0, `(.L_x_2142) ;  /* 0x0000069000007945 */ /* 0x000fe20003800000 */
[----:B------:R-:W-:Y:S01]  /*32b0*/  FMUL.FTZ R144, R117, R144 ;  /* 0x0000009075907220 */ /* 0x000fe20000410000 */
[----:B------:R-:W-:Y:S01]  /*32c0*/  LEA.HI R126, R4, R4, RZ, 0x1e ;  /* 0x00000004047e7211 */ /* 0x000fe200078ff0ff */
[----:B---3--:R-:W-:Y:S04]  /*32d0*/  STS.128 [R7+0x1080], R52 ;  /* 0x0010803407007388 */ /* 0x008fe80000000c00 */
[----:B------:R1:W-:Y:S01]  /*32e0*/  STS.128 [R7+0x1280], R56 ;  /* 0x0012803807007388 */ /* 0x0003e20000000c00 */
[----:B------:R-:W-:-:S06]  /*32f0*/  NOP ;  /* 0x0000000000007918 */ /* 0x000fcc0000000000 */
[----:B------:R-:W2:Y:S04]  /*3300*/  LDS.128 R60, [R106.X16+0x1080] ;  /* 0x001080006a3c7984 */ /* 0x000ea8000000cc00 */
[----:B------:R3:W4:Y:S04]  /*3310*/  LDS.128 R52, [R106.X16+0x1090] ;  /* 0x001090006a347984 */ /* 0x000728000000cc00 */
[----:B------:R0:W-:Y:S04]  /*3320*/  STS [R107+0x6d50], R142 ;  /* 0x006d508e6b007388 */ /* 0x0001e80000000800 */
[----:B------:R-:W-:Y:S01]  /*3330*/  BAR.SYNC.DEFER_BLOCKING 0x0 ;  /* 0x0000000000007b1d */ /* 0x000fe20000010000 */
[----:B-1----:R-:W-:-:S02]  /*3340*/  PRMT R56, RZ, 0x5410, R44 ;  /* 0x00005410ff387816 */ /* 0x002fc4000000002c */
[----:B------:R-:W-:Y:S02]  /*3350*/  PRMT R58, RZ, 0x7610, R44 ;  /* 0x00007610ff3a7816 */ /* 0x000fe4000000002c */
[----:B------:R-:W-:Y:S02]  /*3360*/  PRMT R44, RZ, 0x5410, R36 ;  /* 0x00005410ff2c7816 */ /* 0x000fe40000000024 */
[----:B------:R-:W-:-:S03]  /*3370*/  PRMT R57, RZ, 0x5410, R45 ;  /* 0x00005410ff397816 */ /* 0x000fc6000000002d */
[----:B------:R-:W-:Y:S02]  /*3380*/  FMUL.FTZ R159, R69, R44 ;  /* 0x0000002c459f7220 */ /* 0x000fe40000410000 */
[----:B------:R-:W-:Y:S02]  /*3390*/  FMUL.FTZ R156, R58, R49 ;  /* 0x000000313a9c7220 */ /* 0x000fe40000410000 */
[----:B------:R-:W-:Y:S01]  /*33a0*/  FMUL.FTZ R159, R56, R159 ;  /* 0x0000009f389f7220 */ /* 0x000fe20000410000 */
[--C-:B------:R-:W-:Y:S01]  /*33b0*/  PRMT R59, RZ, 0x5410, R46.reuse ;  /* 0x00005410ff3b7816 */ /* 0x100fe2000000002e */
[----:B------:R-:W-:Y:S01]  /*33c0*/  FMUL.FTZ R157, R57, R118 ;  /* 0x00000076399d7220 */ /* 0x000fe20000410000 */
[----:B---3--:R-:W-:Y:S01]  /*33d0*/  PRMT R106, RZ, 0x7610, R46 ;  /* 0x00007610ff6a7816 */ /* 0x008fe2000000002e */
[----:B------:R-:W-:Y:S01]  /*33e0*/  FFMA.FTZ R49, R159, R103, R156 ;  /* 0x000000679f317223 */ /* 0x000fe2000001009c */
[----:B0-----:R-:W-:Y:S01]  /*33f0*/  PRMT R107, RZ, 0x5410, R48 ;  /* 0x00005410ff6b7816 */ /* 0x001fe20000000030 */
[----:B------:R0:W5:Y:S02]  /*3400*/  @!P0 LDG.E.64 R100, [R104.64] ;  /* 0x0000001a68648981 */ /* 0x000164000c1e1b00 */
[----:B------:R-:W-:Y:S01]  /*3410*/  FFMA.FTZ R49, R110, R49, R157 ;  /* 0x000000316e317223 */ /* 0x000fe2000001009d */
[----:B------:R-:W-:Y:S01]  /*3420*/  ISETP.NE.AND P0, PT, R4, 0x7f, PT ;  /* 0x0000007f0400780c */ /* 0x000fe20003f05270 */
[----:B------:R-:W-:Y:S01]  /*3430*/  FMUL.FTZ R154, R59, R154 ;  /* 0x0000009a3b9a7220 */ /* 0x000fe20000410000 */
[--C-:B--2---:R-:W-:Y:S01]  /*3440*/  PRMT R140, RZ, 0x5410, R60.reuse ;  /* 0x00005410ff8c7816 */ /* 0x104fe2000000003c */
[----:B------:R1:W-:Y:S01]  /*3450*/  MUFU.EX2 R118, R51 ;  /* 0x0000003300767308 */ /* 0x0003e20000000800 */
[----:B------:R-:W-:Y:S01]  /*3460*/  PRMT R141, RZ, 0x7610, R60 ;  /* 0x00007610ff8d7816 */ /* 0x000fe2000000003c */
[----:B------:R-:W-:Y:S01]  /*3470*/  FMUL.FTZ R60, R75, R120 ;  /* 0x000000784b3c7220 */ /* 0x000fe20000410000 */
[----:B------:R-:W-:Y:S01]  /*3480*/  PRMT R139, RZ, 0x5410, R61 ;  /* 0x00005410ff8b7816 */ /* 0x000fe2000000003d */
[----:B------:R-:W-:Y:S01]  /*3490*/  FMUL.FTZ R153, R106, R153 ;  /* 0x000000996a997220 */ /* 0x000fe20000410000 */
[----:B0-----:R-:W-:Y:S01]  /*34a0*/  PRMT R104, RZ, 0x7610, R45 ;  /* 0x00007610ff687816 */ /* 0x001fe2000000002d */
[----:B------:R-:W-:Y:S01]  /*34b0*/  FMUL.FTZ R149, R107, R50 ;  /* 0x000000326b957220 */ /* 0x000fe20000410000 */
[----:B------:R-:W-:Y:S01]  /*34c0*/  PRMT R138, RZ, 0x7610, R61 ;  /* 0x00007610ff8a7816 */ /* 0x000fe2000000003d */
[----:B------:R-:W-:Y:S01]  /*34d0*/  FMUL.FTZ R61, R76, R120 ;  /* 0x000000784c3d7220 */ /* 0x000fe20000410000 */
[----:B------:R-:W-:Y:S01]  /*34e0*/  PRMT R105, RZ, 0x5410, R47 ;  /* 0x00005410ff697816 */ /* 0x000fe2000000002f */
[----:B------:R-:W0:Y:S01]  /*34f0*/  MUFU.EX2 R60, R60 ;  /* 0x0000003c003c7308 */ /* 0x000e220000000800 */
[--C-:B------:R-:W-:Y:S01]  /*3500*/  PRMT R47, RZ, 0x5410, R63.reuse ;  /* 0x00005410ff2f7816 */ /* 0x100fe2000000003f */
[----:B------:R-:W-:Y:S01]  /*3510*/  FMUL.FTZ R155, R104, R155 ;  /* 0x0000009b689b7220 */ /* 0x000fe20000410000 */
[----:B------:R-:W-:Y:S01]  /*3520*/  PRMT R46, RZ, 0x7610, R63 ;  /* 0x00007610ff2e7816 */ /* 0x000fe2000000003f */
[----:B-1----:R-:W-:Y:S01]  /*3530*/  FMUL.FTZ R51, R125, R130 ;  /* 0x000000827d337220 */ /* 0x002fe20000410000 */
[----:B------:R-:W-:Y:S01]  /*3540*/  PRMT R63, RZ, 0x7610, R41 ;  /* 0x00007610ff3f7816 */ /* 0x000fe20000000029 */
[----:B------:R-:W-:Y:S01]  /*3550*/  FFMA.FTZ R49, R116, R49, R155 ;  /* 0x0000003174317223 */ /* 0x000fe2000001009b */
[--C-:B------:R-:W-:Y:S01]  /*3560*/  PRMT R137, RZ, 0x5410, R62.reuse ;  /* 0x00005410ff897816 */ /* 0x100fe2000000003e */
[----:B------:R-:W1:Y:S01]  /*3570*/  MUFU.EX2 R61, R61 ;  /* 0x0000003d003d7308 */ /* 0x000e620000000800 */
[----:B------:R-:W-:Y:S01]  /*3580*/  PRMT R48, RZ, 0x7610, R62 ;  /* 0x00007610ff307816 */ /* 0x000fe2000000003e */
[-C--:B------:R-:W-:Y:S01]  /*3590*/  FMUL.FTZ R62, R77, R120.reuse ;  /* 0x000000784d3e7220 */ /* 0x080fe20000410000 */
[----:B------:R-:W-:Y:S01]  /*35a0*/  PRMT R45, RZ, 0x7610, R39 ;  /* 0x00007610ff2d7816 */ /* 0x000fe20000000027 */
[----:B------:R-:W-:Y:S01]  /*35b0*/  FMUL.FTZ R148, R80, R63 ;  /* 0x0000003f50947220 */ /* 0x000fe20000410000 */
[----:B----4-:R-:W-:Y:S01]  /*35c0*/  PRMT R130, RZ, 0x5410, R54 ;  /* 0x00005410ff827816 */ /* 0x010fe20000000036 */
[----:B------:R-:W-:Y:S01]  /*35d0*/  FMUL.FTZ R63, R78, R120 ;  /* 0x000000784e3f7220 */ /* 0x000fe20000410000 */
[----:B------:R-:W-:Y:S01]  /*35e0*/  PRMT R129, RZ, 0x7610, R53 ;  /* 0x00007610ff817816 */ /* 0x000fe20000000035 */
[----:B------:R-:W2:Y:S01]  /*35f0*/  MUFU.EX2 R62, R62 ;  /* 0x0000003e003e7308 */ /* 0x000ea20000000800 */
[----:B------:R-:W-:-:S02]  /*3600*/  FFMA.FTZ R49, R125, R49, R154 ;  /* 0x000000317d317223 */ /* 0x000fc4000001009a */
[----:B------:R-:W-:Y:S02]  /*3610*/  FMUL.FTZ R51, R124, R51 ;  /* 0x000000337c337220 */ /* 0x000fe40000410000 */
[----:B------:R-:W-:Y:S02]  /*3620*/  FMUL.FTZ R45, R76, R45 ;  /* 0x0000002d4c2d7220 */ /* 0x000fe40000410000 */
[----:B------:R-:W-:Y:S01]  /*3630*/  FMUL.FTZ R151, R105, R128 ;  /* 0x0000008069977220 */ /* 0x000fe20000410000 */
[----:B------:R-:W3:Y:S01]  /*3640*/  MUFU.EX2 R63, R63 ;  /* 0x0000003f003f7308 */ /* 0x000ee20000000800 */
[----:B------:R-:W-:Y:S01]  /*3650*/  FFMA.FTZ R49, R124, R49, R153 ;  /* 0x000000317c317223 */ /* 0x000fe20000010099 */
[----:B------:R4:W4:Y:S01]  /*3660*/  @P0 LDS R128, [R4.X4+0x7554] ;  /* 0x0075540004800984 */ /* 0x0009220000004800 */
[----:B0-----:R-:W-:Y:S01]  /*3670*/  FMUL.FTZ R50, R60, R51 ;  /* 0x000000333c327220 */ /* 0x001fe20000410000 */
[----:B------:R-:W-:Y:S01]  /*3680*/  PRMT R51, RZ, 0x5410, R53 ;  /* 0x00005410ff337816 */ /* 0x000fe20000000035 */
[----:B------:R-:W-:-:S02]  /*3690*/  FMUL.FTZ R152, R108, R45 ;  /* 0x0000002d6c987220 */ /* 0x000fc40000410000 */
[----:B------:R-:W-:Y:S02]  /*36a0*/  FFMA.FTZ R49, R60, R49, R151 ;  /* 0x000000313c317223 */ /* 0x000fe40000010097 */
[----:B------:R-:W-:Y:S02]  /*36b0*/  FMUL.FTZ R44, R79, R122 ;  /* 0x0000007a4f2c7220 */ /* 0x000fe40000410000 */
[C---:B-1----:R-:W-:Y:S02]  /*36c0*/  FMUL.FTZ R45, R61.reuse, R50 ;  /* 0x000000323d2d7220 */ /* 0x042fe40000410000 */
[----:B------:R-:W-:Y:S02]  /*36d0*/  FFMA.FTZ R49, R61, R49, R152 ;  /* 0x000000313d317223 */ /* 0x000fe40000010098 */
[----:B------:R-:W-:Y:S02]  /*36e0*/  FMUL.FTZ R122, R83, R120 ;  /* 0x00000078537a7220 */ /* 0x000fe40000410000 */
[----:B------:R-:W-:Y:S01]  /*36f0*/  FMUL.FTZ R147, R109, R44 ;  /* 0x0000002c6d937220 */ /* 0x000fe20000410000 */
[----:B------:R0:W1:Y:S01]  /*3700*/  MUFU.EX2 R120, R127 ;  /* 0x0000007f00787308 */ /* 0x0000620000000800 */
[----:B--2---:R-:W-:-:S02]  /*3710*/  FMUL.FTZ R44, R62, R45 ;  /* 0x0000002d3e2c7220 */ /* 0x004fc40000410000 */
[----:B------:R-:W-:Y:S02]  /*3720*/  FFMA.FTZ R49, R62, R49, R149 ;  /* 0x000000313e317223 */ /* 0x000fe40000010095 */
[C---:B---3--:R-:W-:Y:S02]  /*3730*/  FMUL.FTZ R45, R63.reuse, R44 ;  /* 0x0000002c3f2d7220 */ /* 0x048fe40000410000 */
[----:B------:R-:W-:Y:S01]  /*3740*/  FFMA.FTZ R49, R63, R49, R150 ;  /* 0x000000313f317223 */ /* 0x000fe20000010096 */
[----:B------:R-:W2:Y:S01]  /*3750*/  MUFU.EX2 R122, R122 ;  /* 0x0000007a007a7308 */ /* 0x000ea20000000800 */
[C---:B------:R-:W-:Y:S01]  /*3760*/  FMUL.FTZ R44, R118.reuse, R45 ;  /* 0x0000002d762c7220 */ /* 0x040fe20000410000 */
[----:B0-----:R-:W-:Y:S01]  /*3770*/  PRMT R127, RZ, 0x7610, R54 ;  /* 0x00007610ff7f7816 */ /* 0x001fe20000000036 */
[----:B------:R-:W-:Y:S01]  /*3780*/  FMUL.FTZ R148, R113, R148 ;  /* 0x0000009471947220 */ /* 0x000fe20000410000 */
[----:B------:R-:W-:Y:S01]  /*3790*/  PRMT R54, RZ, 0x5410, R55 ;  /* 0x00005410ff367816 */ /* 0x000fe20000000037 */
[----:B------:R-:W-:Y:S01]  /*37a0*/  FFMA.FTZ R49, R118, R49, R147 ;  /* 0x0000003176317223 */ /* 0x000fe20000010093 */
[----:B------:R-:W-:Y:S01]  /*37b0*/  PRMT R55, RZ, 0x7610, R55 ;  /* 0x00007610ff377816 */ /* 0x000fe20000000037 */
[----:B------:R-:W-:-:S02]  /*37c0*/  FMUL.FTZ R45, R119, R44 ;  /* 0x0000002c772d7220 */ /* 0x000fc40000410000 */
[----:B------:R-:W-:Y:S01]  /*37d0*/  FFMA.FTZ R44, R119, R49, R148 ;  /* 0x00000031772c7223 */ /* 0x000fe20000010094 */
[--C-:B------:R-:W-:Y:S01]  /*37e0*/  PRMT R49, RZ, 0x5410, R52.reuse ;  /* 0x00005410ff317816 */ /* 0x100fe20000000034 */
[C---:B-1----:R-:W-:Y:S01]  /*37f0*/  FMUL.FTZ R50, R120.reuse, R45 ;  /* 0x0000002d78327220 */ /* 0x042fe20000410000 */
[----:B------:R-:W-:Y:S01]  /*3800*/  PRMT R52, RZ, 0x7610, R52 ;  /* 0x00007610ff347816 */ /* 0x000fe20000000034 */
[----:B------:R-:W-:Y:S02]  /*3810*/  FFMA.FTZ R44, R120, R44, R145 ;  /* 0x0000002c782c7223 */ /* 0x000fe40000010091 */
[C---:B------:R-:W-:Y:S02]  /*3820*/  FMUL.FTZ R45, R121.reuse, R50 ;  /* 0x00000032792d7220 */ /* 0x040fe40000410000 */
[----:B------:R-:W-:Y:S02]  /*3830*/  FFMA.FTZ R44, R121, R44, R146 ;  /* 0x0000002c792c7223 */ /* 0x000fe40000010092 */
[----:B--2---:R-:W-:-:S02]  /*3840*/  FMUL.FTZ R50, R122, R45 ;  /* 0x0000002d7a327220 */ /* 0x004fc40000410000 */
        /* <DEDUP_REMOVED lines=14> */
.L_x_2143:
[----:B----4-:R-:W-:Y:S05]  /*3930*/  BSYNC B0 ;  /* 0x0000000000007941 */ /* 0x010fea0003800000 */
.L_x_2142:
[----:B------:R-:W-:Y:S01]  /*3940*/  ISETP.GT.U32.AND P0, PT, R4, 0x1f, PT ;  /* 0x0000001f0400780c */ /* 0x000fe20003f04070 */
[----:B------:R2:W-:Y:S01]  /*3950*/  STS.64 [R126.X8+0x6340], R44 ;  /* 0x0063402c7e007388 */ /* 0x0005e20000008a00 */
[----:B------:R-:W-:Y:S01]  /*3960*/  BSSY B0, `(.L_x_2144) ;  /* 0x000005f000007945 */ /* 0x000fe20003800000 */
        /* <DEDUP_REMOVED lines=18> */
[----:B--2---:R-:W-:-:S05]  /*3a90*/  IMAD R52, R4, 0x28, RZ ;  /* 0x0000002804347824 */ /* 0x004fca00078e02ff */
[----:B------:R-:W-:Y:S04]  /*3aa0*/  LDS.64 R44, [R52+0x6340] ;  /* 0x00634000342c7984 */ /* 0x000fe80000000a00 */
[----:B------:R-:W2:Y:S04]  /*3ab0*/  LDS.64 R46, [R52+0x6348] ;  /* 0x00634800342e7984 */ /* 0x000ea80000000a00 */
[----:B------:R-:W3:Y:S04]  /*3ac0*/  LDS.64 R48, [R52+0x6350] ;  /* 0x0063500034307984 */ /* 0x000ee80000000a00 */
[----:B0-----:R-:W0:Y:S01]  /*3ad0*/  LDS.64 R50, [R52+0x6358] ;  /* 0x0063580034327984 */ /* 0x001e220000000a00 */
[----:B--2---:R-:W-:-:S02]  /*3ae0*/  FFMA.FTZ R47, R45, R46, R47 ;  /* 0x0000002e2d2f7223 */ /* 0x004fc4000001002f */
[----:B------:R-:W-:Y:S02]  /*3af0*/  FMUL.FTZ R45, R44, R46 ;  /* 0x0000002e2c2d7220 */ /* 0x000fe40000410000 */
[C---:B---3--:R-:W-:Y:S02]  /*3b00*/  FFMA.FTZ R47, R48.reuse, R47, R49 ;  /* 0x0000002f302f7223 */ /* 0x048fe40000010031 */
[----:B------:R-:W-:Y:S02]  /*3b10*/  FMUL.FTZ R45, R48, R45 ;  /* 0x0000002d302d7220 */ /* 0x000fe40000410000 */
[C---:B0-----:R-:W-:Y:S02]  /*3b20*/  FFMA.FTZ R51, R50.reuse, R47, R51 ;  /* 0x0000002f32337223 */ /* 0x041fe40000010033 */
[----:B------:R-:W-:Y:S01]  /*3b30*/  FMUL.FTZ R50, R50, R45 ;  /* 0x0000002d32327220 */ /* 0x000fe20000410000 */
[----:B------:R-:W-:Y:S05]  /*3b40*/  BRA.DIV ~URZ, `(.L_x_2146) ;  /* 0x00003a027f007947 */ /* 0x000fea000b800000 */
[----:B------:R0:W2:Y:S02]  /*3b50*/  SHFL.UP PT, R47, R50, 0x1, RZ ;  /* 0x04200000322f7989 */ /* 0x0000a400000e00ff */
.L_x_2197:
        /* <DEDUP_REMOVED lines=24> */
.L_x_2198:
        /* <DEDUP_REMOVED lines=10> */
[----:B-1---5:R-:W-:Y:S05]  /*3d80*/  CALL.REL.NOINC `($__internal_88_$__cuda_sm70_shflsync_idx_p) ;  /* 0x0000469000007944 */ /* 0x022fea0003c00000 */
.L_x_2148:
[----:B------:R-:W-:Y:S05]  /*3d90*/  BRA.CONV ~URZ, `(.L_x_2149) ;  /* 0x000000637f007947 */ /* 0x000fea000b800000 */
[----:B-1----:R-:W-:Y:S01]  /*3da0*/  HFMA2.MMA R47, -RZ, RZ, 0, 1.847743988037109375e-06 ;  /* 0x0000001fff2f7435 */ /* 0x002fe200000001ff */
[----:B0-----:R-:W-:-:S02]  /*3db0*/  MOV R50, R158 ;  /* 0x0000009e00327202 */ /* 0x001fc40000000f00 */
[----:B------:R-:W-:Y:S02]  /*3dc0*/  MOV R49, 0x1f ;  /* 0x0000001f00317802 */ /* 0x000fe40000000f00 */
[----:B------:R-:W-:Y:S02]  /*3dd0*/  MOV R46, 0xffffffff ;  /* 0xffffffff002e7802 */ /* 0x000fe40000000f00 */
[----:B------:R-:W-:Y:S02]  /*3de0*/  MOV R48, 0x3e00 ;  /* 0x00003e0000307802 */ /* 0x000fe40000000f00 */
[----:B-----5:R-:W-:Y:S05]  /*3df0*/  CALL.REL.NOINC `($__internal_88_$__cuda_sm70_shflsync_idx_p) ;  /* 0x0000462000007944 */ /* 0x020fea0003c00000 */
.L_x_2149:
[----:B------:R-:W-:Y:S05]  /*3e00*/  BRA.DIV ~URZ, `(.L_x_2150) ;  /* 0x00003c727f007947 */ /* 0x000fea000b800000 */
[----:B-----5:R-:W2:Y:S04]  /*3e10*/  SHFL.IDX PT, R100, R100, RZ, 0x1f ;  /* 0x00001fff64647589 */ /* 0x020ea800000e0000 */
[----:B0-----:R0:W3:Y:S04]  /*3e20*/  SHFL.IDX PT, R49, R101, RZ, 0x1f ;  /* 0x00001fff65317589 */ /* 0x0010e800000e0000 */
[----:B------:R-:W4:Y:S04]  /*3e30*/  SHFL.UP PT, R53, R53, 0x1, RZ ;  /* 0x0420000035357989 */ /* 0x000f2800000e00ff */
[----:B------:R-:W1:Y:S02]  /*3e40*/  SHFL.UP PT, R158, R158, 0x1, RZ ;  /* 0x042000009e9e7989 */ /* 0x000e6400000e00ff */
.L_x_2199:
        /* <DEDUP_REMOVED lines=16> */
.L_x_2145:
[----:B--2---:R-:W-:Y:S05]  /*3f50*/  BSYNC B0 ;  /* 0x0000000000007941 */ /* 0x004fea0003800000 */
.L_x_2144:
        /* <DEDUP_REMOVED lines=61> */
[----:B-12---:R-:W-:-:S05]  /*4330*/  IMAD R100, R4, 0x28, RZ ;  /* 0x0000002804647824 */ /* 0x006fca00078e02ff */
[----:B------:R-:W-:Y:S04]  /*4340*/  LDS.64 R46, [R100+0x6860] ;  /* 0x00686000642e7984 */ /* 0x000fe80000000a00 */
[----:B------:R-:W1:Y:S04]  /*4350*/  LDS.64 R48, [R100+0x6868] ;  /* 0x0068680064307984 */ /* 0x000e680000000a00 */
[----:B0-----:R-:W0:Y:S04]  /*4360*/  LDS.64 R50, [R100+0x6858] ;  /* 0x0068580064327984 */ /* 0x001e280000000a00 */
[----:B------:R-:W2:Y:S01]  /*4370*/  LDS.64 R52, [R100+0x6850] ;  /* 0x0068500064347984 */ /* 0x000ea20000000a00 */
[----:B-1----:R-:W-:-:S02]  /*4380*/  FFMA.FTZ R49, R46, R49, R47 ;  /* 0x000000312e317223 */ /* 0x002fc4000001002f */
[----:B------:R-:W-:Y:S01]  /*4390*/  FMUL.FTZ R47, R46, R48 ;  /* 0x000000302e2f7220 */ /* 0x000fe20000410000 */
[----:B------:R-:W-:Y:S01]  /*43a0*/  LOP3.LUT R46, R4, 0x1f, RZ, 0xc0, !PT ;  /* 0x0000001f042e7812 */ /* 0x000fe200078ec0ff */
[C---:B0-----:R-:W-:Y:S02]  /*43b0*/  FFMA.FTZ R49, R50.reuse, R49, R51 ;  /* 0x0000003132317223 */ /* 0x041fe40000010033 */
        /* <DEDUP_REMOVED lines=10> */
.L_x_2200:
        /* <DEDUP_REMOVED lines=26> */
.L_x_2201:
        /* <DEDUP_REMOVED lines=20> */
.L_x_2152:
[----:B-12---:R-:W-:Y:S05]  /*4740*/  BSYNC B0 ;  /* 0x0000000000007941 */ /* 0x006fea0003800000 */
.L_x_2151:
[----:B------:R-:W-:Y:S01]  /*4750*/  WARPSYNC 0xffffffff ;  /* 0xffffffff00007948 */ /* 0x000fe20003800000 */
[----:B------:R-:W-:Y:S01]  /*4760*/  BAR.SYNC.DEFER_BLOCKING 0x0 ;  /* 0x0000000000007b1d */ /* 0x000fe20000010000 */
[----:B------:R-:W-:Y:S01]  /*4770*/  ISETP.NE.AND P0, PT, R4, RZ, PT ;  /* 0x000000ff0400720c */ /* 0x000fe20003f05270 */
[----:B------:R-:W-:Y:S01]  /*4780*/  UIADD3 UR42, UP0, UR16, -0x800, URZ ;  /* 0xfffff800102a7890 */ /* 0x000fe2000ff1e03f */
[----:B------:R-:W-:-:S02]  /*4790*/  PRMT R46, RZ, 0x5410, R42 ;  /* 0x00005410ff2e7816 */ /* 0x000fc4000000002a */
[----:B------:R-:W-:Y:S01]  /*47a0*/  MOV R51, UR7 ;  /* 0x0000000700337c02 */ /* 0x000fe20008000f00 */
[----:B------:R-:W-:Y:S01]  /*47b0*/  ULDC.64 UR22, c[0x0][0x298] ;  /* 0x0000a60000167ab9 */ /* 0x000fe20000000a00 */
[----:B------:R-:W-:Y:S01]  /*47c0*/  P2R R47, PR, RZ, 0x1 ;  /* 0x00000001ff2f7803 */ /* 0x000fe20000000000 */
[----:B------:R-:W-:Y:S01]  /*47d0*/  FMUL.FTZ R47, R81, R46 ;  /* 0x0000002e512f7220 */ /* 0x000fe20000410000 */
[----:B------:R-:W-:Y:S01]  /*47e0*/  PRMT R53, RZ, 0x7610, R37 ;  /* 0x00007610ff357816 */ /* 0x000fe20000000025 */
[----:B------:R-:W-:Y:S01]  /*47f0*/  UIMAD UR22, UR34, UR22, URZ ;  /* 0x00000016221672a4 */ /* 0x000fe2000f8e023f */
[----:B------:R-:W-:Y:S01]  /*4800*/  PRMT R158, RZ, 0x5410, R40 ;  /* 0x00005410ff9e7816 */ /* 0x000fe20000000028 */
[----:B------:R-:W-:Y:S01]  /*4810*/  FFMA.FTZ R47, R112, -R47, R145 ;  /* 0x8000002f702f7223 */ /* 0x000fe20000010091 */
[----:B------:R-:W-:Y:S01]  /*4820*/  BSSY B0, `(.L_x_2155) ;  /* 0x000014f000007945 */ /* 0x000fe20003800000 */
[----:B------:R-:W-:Y:S01]  /*4830*/  UIMAD UR24, UR35, UR23, UR22 ;  /* 0x00000017231872a4 */ /* 0x000fe2000f8e0216 */
[----:B------:R-:W-:-:S02]  /*4840*/  FMUL.FTZ R145, R21, R145 ;  /* 0x0000009115917220 */ /* 0x000fc40000410000 */
[----:B------:R-:W-:Y:S01]  /*4850*/  FMUL.FTZ R156, R77, R158 ;  /* 0x0000009e4d9c7220 */ /* 0x000fe20000410000 */
[----:B------:R-:W-:Y:S02]  /*4860*/  ULDC.64 UR22, c[0x0][0x2b8] ;  /* 0x0000ae0000167ab9 */ /* 0x000fe40000000a00 */
[----:B------:R-:W-:Y:S01]  /*4870*/  UIMAD UR22, UR34, UR22, URZ ;  /* 0x00000016221672a4 */ /* 0x000fe2000f8e023f */
[----:B------:R-:W-:Y:S02]  /*4880*/  FFMA.FTZ R159, R107, -R156, R149 ;  /* 0x8000009c6b9f7223 */ /* 0x000fe40000010095 */
[----:B------:R-:W-:Y:S01]  /*4890*/  FMUL.FTZ R149, R16, R149 ;  /* 0x0000009510957220 */ /* 0x000fe20000410000 */
[----:B------:R-:W1:Y:S01]  /*48a0*/  LDS R126, [R126.X8+0x6854] ;  /* 0x006854007e7e7984 */ /* 0x000e620000008800 */
[----:B------:R-:W-:-:S03]  /*48b0*/  UIMAD UR22, UR35, UR23, UR22 ;  /* 0x00000017231672a4 */ /* 0x000fc6000f8e0216 */
[----:B------:R2:W-:Y:S02]  /*48c0*/  @!P0 STS.64 [R51.X8+0x7750], R44 ;  /* 0x0077502c33008388 */ /* 0x0005e40000008a00 */
[--C-:B--2---:R-:W-:Y:S02]  /*48d0*/  PRMT R45, RZ, 0x7610, R41.reuse ;  /* 0x00007610ff2d7816 */ /* 0x104fe40000000029 */
[----:B------:R-:W-:Y:S02]  /*48e0*/  PRMT R44, RZ, 0x5410, R41 ;  /* 0x00005410ff2c7816 */ /* 0x000fe40000000029 */
[----:B------:R-:W-:Y:S01]  /*48f0*/  PRMT R51, RZ, 0x7610, R36 ;  /* 0x00007610ff337816 */ /* 0x000fe20000000024 */
[----:B0-----:R-:W-:-:S04]  /*4900*/  FMUL.FTZ R50, R80, R45 ;  /* 0x0000002d50327220 */ /* 0x001fc80000410000 */
[----:B------:R-:W-:Y:S02]  /*4910*/  FMUL.FTZ R100, R70, R51 ;  /* 0x0000003346647220 */ /* 0x000fe40000410000 */
[----:B-1----:R-:W-:Y:S02]  /*4920*/  FFMA.FTZ R55, R126, R128, R55 ;  /* 0x000000807e377223 */ /* 0x002fe40000010037 */
[----:B------:R-:W-:Y:S02]  /*4930*/  FMUL.FTZ R126, R72, R53 ;  /* 0x00000035487e7220 */ /* 0x000fe40000410000 */
[----:B------:R-:W-:-:S04]  /*4940*/  FFMA.FTZ R54, R123, R55, R54 ;  /* 0x000000377b367223 */ /* 0x000fc80000010036 */
[----:B------:R-:W-:Y:S02]  /*4950*/  FFMA.FTZ R122, R122, R54, R127 ;  /* 0x000000367a7a7223 */ /* 0x000fe4000001007f */
[----:B------:R-:W-:Y:S02]  /*4960*/  FMUL.FTZ R165, R54, UR41 ;  /* 0x0000002936a57c20 */ /* 0x000fe40008410000 */
[----:B------:R-:W-:Y:S02]  /*4970*/  FFMA.FTZ R121, R121, R122, R130 ;  /* 0x0000007a79797223 */ /* 0x000fe40000010082 */
[----:B------:R-:W-:Y:S02]  /*4980*/  FMUL.FTZ R162, R122, UR41 ;  /* 0x000000297aa27c20 */ /* 0x000fe40008410000 */
[----:B------:R-:W-:Y:S02]  /*4990*/  FFMA.FTZ R120, R120, R121, R129 ;  /* 0x0000007978787223 */ /* 0x000fe40000010081 */
[----:B------:R-:W-:-:S02]  /*49a0*/  FMUL.FTZ R48, R121, UR41 ;  /* 0x0000002979307c20 */ /* 0x000fc40008410000 */
[----:B------:R-:W-:Y:S02]  /*49b0*/  FFMA.FTZ R132, R119, R120, R132 ;  /* 0x0000007877847223 */ /* 0x000fe40000010084 */
[----:B------:R-:W-:Y:S02]  /*49c0*/  FMUL.FTZ R49, R112, R121 ;  /* 0x0000007970317220 */ /* 0x000fe40000410000 */
[----:B------:R-:W-:Y:S02]  /*49d0*/  FFMA.FTZ R118, R118, R132, R131 ;  /* 0x0000008476767223 */ /* 0x000fe40000010083 */
[----:B------:R-:W-:Y:S02]  /*49e0*/  FMUL.FTZ R48, R47, R48 ;  /* 0x000000302f307220 */ /* 0x000fe40000410000 */
[----:B------:R-:W-:Y:S02]  /*49f0*/  FFMA.FTZ R134, R63, R118, R134 ;  /* 0x000000763f867223 */ /* 0x000fe40000010086 */
[----:B------:R-:W-:-:S02]  /*4a00*/  FFMA.FTZ R98, R81, R49, R98 ;  /* 0x0000003151627223 */ /* 0x000fc40000010062 */
[----:B------:R-:W-:Y:S02]  /*4a10*/  FFMA.FTZ R133, R62, R134, R133 ;  /* 0x000000863e857223 */ /* 0x000fe40000010085 */
[----:B------:R-:W-:Y:S02]  /*4a20*/  FMUL.FTZ R52, R113, R120 ;  /* 0x0000007871347220 */ /* 0x000fe40000410000 */
[----:B------:R-:W-:Y:S01]  /*4a30*/  FFMA.FTZ R136, R61, R133, R136 ;  /* 0x000000853d887223 */ /* 0x000fe20000010088 */
[----:B------:R-:W-:Y:S01]  /*4a40*/  PRMT R61, RZ, 0x7610, R38 ;  /* 0x00007610ff3d7816 */ /* 0x000fe20000000026 */
[----:B------:R-:W-:Y:S02]  /*4a50*/  FFMA.FTZ R95, R80, R52, R95 ;  /* 0x00000034505f7223 */ /* 0x000fe4000001005f */
[----:B------:R-:W-:Y:S02]  /*4a60*/  FFMA.FTZ R135, R60, R136, R135 ;  /* 0x000000883c877223 */ /* 0x000fe40000010087 */
[----:B------:R-:W-:-:S02]  /*4a70*/  FFMA.FTZ R60, R46, R49, R48 ;  /* 0x000000312e3c7223 */ /* 0x000fc40000010030 */
[----:B------:R-:W-:Y:S02]  /*4a80*/  FFMA.FTZ R48, R113, -R50, R148 ;  /* 0x8000003271307223 */ /* 0x000fe40000010094 */
[----:B------:R-:W-:Y:S02]  /*4a90*/  FMUL.FTZ R49, R120, UR41 ;  /* 0x0000002978317c20 */ /* 0x000fe40008410000 */
[----:B------:R-:W-:Y:S02]  /*4aa0*/  FMUL.FTZ R50, R79, R44 ;  /* 0x0000002c4f327220 */ /* 0x000fe40000410000 */
        /* <DEDUP_REMOVED lines=9> */
[----:B------:R-:W-:Y:S01]  /*4b40*/  FFMA.FTZ R112, R44, R109, R50 ;  /* 0x0000006d2c707223 */ /* 0x000fe20000010032 */
[----:B------:R-:W-:Y:S01]  /*4b50*/  PRMT R50, RZ, 0x5410, R36 ;  /* 0x00005410ff327816 */ /* 0x000fe20000000024 */
[----:B------:R-:W-:-:S02]  /*4b60*/  FFMA.FTZ R141, R110, R116, R141 ;  /* 0x000000746e8d7223 */ /* 0x000fc4000001008d */
[----:B------:R-:W-:Y:S01]  /*4b70*/  FFMA.FTZ R113, R45, R52, R113 ;  /* 0x000000342d717223 */ /* 0x000fe20000010071 */
[----:B------:R-:W-:Y:S01]  /*4b80*/  PRMT R52, RZ, 0x5410, R37 ;  /* 0x00005410ff347816 */ /* 0x000fe20000000025 */
[----:B------:R-:W-:Y:S02]  /*4b90*/  FFMA.FTZ R103, R103, R141, R140 ;  /* 0x0000008d67677223 */ /* 0x000fe4000001008c */
[C---:B------:R-:W-:Y:S02]  /*4ba0*/  FMUL.FTZ R63, R69.reuse, R50 ;  /* 0x00000032453f7220 */ /* 0x040fe40000410000 */
[----:B------:R-:W-:Y:S02]  /*4bb0*/  FMUL.FTZ R119, R69, R103 ;  /* 0x0000006745777220 */ /* 0x000fe40000410000 */
[----:B------:R-:W-:Y:S02]  /*4bc0*/  FFMA.FTZ R62, R56, -R63, R142 ;  /* 0x8000003f383e7223 */ /* 0x000fe4000001008e */
[----:B------:R-:W-:-:S02]  /*4bd0*/  FFMA.FTZ R96, R79, R109, R96 ;  /* 0x0000006d4f607223 */ /* 0x000fc40000010060 */
[----:B------:R-:W-:Y:S02]  /*4be0*/  FMUL.FTZ R110, R71, R52 ;  /* 0x00000034476e7220 */ /* 0x000fe40000410000 */
[----:B------:R-:W-:Y:S02]  /*4bf0*/  FFMA.FTZ R63, R58, -R100, R101 ;  /* 0x800000643a3f7223 */ /* 0x000fe40000010065 */
[----:B------:R-:W-:Y:S02]  /*4c00*/  FMUL.FTZ R128, R70, R141 ;  /* 0x0000008d46807220 */ /* 0x000fe40000410000 */
[----:B------:R-:W-:Y:S02]  /*4c10*/  FFMA.FTZ R109, R62, R119, RZ ;  /* 0x000000773e6d7223 */ /* 0x000fe400000100ff */
[----:B------:R-:W-:Y:S01]  /*4c20*/  FADD.FTZ R65, R60, R65 ;  /* 0x000000413c417221 */ /* 0x000fe20000010000 */
[----:B------:R-:W-:Y:S01]  /*4c30*/  PRMT R60, RZ, 0x5410, R38 ;  /* 0x00005410ff3c7816 */ /* 0x000fe20000000026 */
[----:B------:R-:W-:-:S02]  /*4c40*/  FFMA.FTZ R100, R57, -R110, R157 ;  /* 0x8000006e39647223 */ /* 0x000fc4000001009d */
[----:B------:R-:W-:Y:S02]  /*4c50*/  FMUL.FTZ R123, R71, R116 ;  /* 0x00000074477b7220 */ /* 0x000fe40000410000 */
[----:B------:R-:W-:Y:S02]  /*4c60*/  FFMA.FTZ R110, R63, R128, R109 ;  /* 0x000000803f6e7223 */ /* 0x000fe4000001006d */
[----:B------:R-:W-:Y:S02]  /*4c70*/  FFMA.FTZ R109, R104, -R126, R155 ;  /* 0x8000007e686d7223 */ /* 0x000fe4000001009b */
[----:B------:R-:W-:Y:S02]  /*4c80*/  FMUL.FTZ R127, R73, R60 ;  /* 0x0000003c497f7220 */ /* 0x000fe40000410000 */
[----:B------:R-:W-:Y:S02]  /*4c90*/  FMUL.FTZ R130, R72, R125 ;  /* 0x0000007d48827220 */ /* 0x000fe40000410000 */
[----:B------:R-:W-:-:S02]  /*4ca0*/  FFMA.FTZ R126, R100, R123, R110 ;  /* 0x0000007b647e7223 */ /* 0x000fc4000001006e */
[----:B------:R-:W-:Y:S02]  /*4cb0*/  FMUL.FTZ R131, R74, R61 ;  /* 0x0000003d4a837220 */ /* 0x000fe40000410000 */
[----:B------:R-:W-:Y:S02]  /*4cc0*/  FFMA.FTZ R110, R59, -R127, R154 ;  /* 0x8000007f3b6e7223 */ /* 0x000fe4000001009a */
[----:B------:R-:W-:Y:S02]  /*4cd0*/  FMUL.FTZ R129, R73, R124 ;  /* 0x0000007c49817220 */ /* 0x000fe40000410000 */
[----:B------:R-:W-:Y:S02]  /*4ce0*/  FFMA.FTZ R126, R109, R130, R126 ;  /* 0x000000826d7e7223 */ /* 0x000fe4000001007e */
[----:B------:R-:W-:Y:S02]  /*4cf0*/  FADD.FTZ R64, R113, R64 ;  /* 0x0000004071407221 */ /* 0x000fe40000010000 */
[----:B------:R-:W-:Y:S01]  /*4d00*/  FFMA.FTZ R127, R106, -R131, R153 ;  /* 0x800000836a7f7223 */ /* 0x000fe20000010099 */
[----:B------:R-:W-:Y:S01]  /*4d10*/  PRMT R131, RZ, 0x7610, R39 ;  /* 0x00007610ff837816 */ /* 0x000fe20000000027 */
[----:B------:R-:W-:-:S02]  /*4d20*/  FFMA.FTZ R113, R110, R129, R126 ;  /* 0x000000816e717223 */ /* 0x000fc4000001007e */
        /* <DEDUP_REMOVED lines=15> */
[-C--:B------:R-:W-:Y:S02]  /*4e20*/  FFMA.FTZ R94, R77, R107.reuse, R94 ;  /* 0x0000006b4d5e7223 */ /* 0x080fe4000001005e */
[C---:B------:R-:W-:Y:S02]  /*4e30*/  FFMA.FTZ R134, R158.reuse, R107, R134 ;  /* 0x0000006b9e867223 */ /* 0x040fe40000010086 */
[----:B------:R-:W-:Y:S02]  /*4e40*/  FMUL.FTZ R107, R158, R161 ;  /* 0x000000a19e6b7220 */ /* 0x000fe40000410000 */
[----:B------:R-:W-:-:S02]  /*4e50*/  FMUL.FTZ R158, R78, R139 ;  /* 0x0000008b4e9e7220 */ /* 0x000fc40000410000 */
        /* <DEDUP_REMOVED lines=8> */
[C---:B------:R-:W-:Y:S02]  /*4ee0*/  FMUL.FTZ R160, R115.reuse, R122 ;  /* 0x0000007a73a07220 */ /* 0x040fe40000410000 */
[----:B------:R-:W-:Y:S02]  /*4ef0*/  FADD.FTZ R35, R112, R35 ;  /* 0x0000002370237221 */ /* 0x000fe40000010000 */
[C---:B------:R-:W-:Y:S02]  /*4f00*/  FMUL.FTZ R111, R82.reuse, R161 ;  /* 0x000000a1526f7220 */ /* 0x040fe40000410000 */
[----:B------:R-:W-:Y:S02]  /*4f10*/  FFMA.FTZ R97, R82, R160, R97 ;  /* 0x000000a052617223 */ /* 0x000fe40000010061 */
[----:B------:R-:W-:-:S02]  /*4f20*/  FFMA.FTZ R111, R115, -R111, R146 ;  /* 0x8000006f736f7223 */ /* 0x000fc40000010092 */
[----:B------:R-:W-:Y:S02]  /*4f30*/  FMUL.FTZ R108, R108, R133 ;  /* 0x000000856c6c7220 */ /* 0x000fe40000410000 */
[----:B------:R-:W-:Y:S02]  /*4f40*/  FMUL.FTZ R162, R111, R162 ;  /* 0x000000a26fa27220 */ /* 0x000fe40000410000 */
[----:B------:R-:W-:Y:S02]  /*4f50*/  FMUL.FTZ R105, R105, R136 ;  /* 0x0000008869697220 */ /* 0x000fe40000410000 */
[----:B------:R-:W-:Y:S01]  /*4f60*/  FFMA.FTZ R115, R161, R160, R162 ;  /* 0x000000a0a1737223 */ /* 0x000fe200000100a2 */
[----:B------:R-:W-:Y:S01]  /*4f70*/  PRMT R160, RZ, 0x5410, R43 ;  /* 0x00005410ffa07816 */ /* 0x000fe2000000002b */
[----:B------:R-:W-:Y:S02]  /*4f80*/  FFMA.FTZ R91, R76, R108, R91 ;  /* 0x0000006c4c5b7223 */ /* 0x000fe4000001005b */
[----:B------:R-:W-:-:S02]  /*4f90*/  FADD.FTZ R66, R115, R66 ;  /* 0x0000004273427221 */ /* 0x000fc40000010000 */
[----:B------:R-:W-:Y:S02]  /*4fa0*/  FMUL.FTZ R112, R83, R160 ;  /* 0x000000a053707220 */ /* 0x000fe40000410000 */
[C---:B------:R-:W-:Y:S02]  /*4fb0*/  FMUL.FTZ R115, R114.reuse, R54 ;  /* 0x0000003672737220 */ /* 0x040fe40000410000 */
[----:B------:R-:W-:Y:S02]  /*4fc0*/  FFMA.FTZ R112, R114, -R112, R143 ;  /* 0x8000007072707223 */ /* 0x000fe4000001008f */
[----:B------:R-:W-:Y:S01]  /*4fd0*/  FMUL.FTZ R114, R133, UR41 ;  /* 0x0000002985727c20 */ /* 0x000fe20008410000 */
[----:B------:R-:W-:Y:S01]  /*4fe0*/  PRMT R133, RZ, 0x7610, R43 ;  /* 0x00007610ff857816 */ /* 0x000fe2000000002b */
[----:B------:R-:W-:Y:S02]  /*4ff0*/  FMUL.FTZ R165, R112, R165 ;  /* 0x000000a570a57220 */ /* 0x000fe40000410000 */
[----:B------:R-:W-:-:S02]  /*5000*/  FFMA.FTZ R102, R83, R115, R102 ;  /* 0x0000007353667223 */ /* 0x000fc40000010066 */
[----:B------:R-:W-:Y:S02]  /*5010*/  FFMA.FTZ R162, R160, R115, R165 ;  /* 0x00000073a0a27223 */ /* 0x000fe400000100a5 */
[----:B------:R-:W-:Y:S02]  /*5020*/  FMUL.FTZ R115, R137, R114 ;  /* 0x0000007289737220 */ /* 0x000fe40000410000 */
[----:B------:R-:W-:Y:S02]  /*5030*/  FMUL.FTZ R114, R84, R133 ;  /* 0x0000008554727220 */ /* 0x000fe40000410000 */
[----:B------:R-:W-:Y:S02]  /*5040*/  FMUL.FTZ R137, R55, UR41 ;  /* 0x0000002937897c20 */ /* 0x000fe40008410000 */
[----:B------:R-:W-:Y:S02]  /*5050*/  FFMA.FTZ R114, R117, -R114, R144 ;  /* 0x8000007275727223 */ /* 0x000fe40000010090 */
[----:B------:R-:W-:-:S02]  /*5060*/  FADD.FTZ R67, R162, R67 ;  /* 0x00000043a2437221 */ /* 0x000fc40000010000 */
[----:B------:R-:W-:Y:S02]  /*5070*/  FMUL.FTZ R162, R117, R55 ;  /* 0x0000003775a27220 */ /* 0x000fe40000410000 */
[----:B------:R-:W-:Y:S02]  /*5080*/  FMUL.FTZ R137, R114, R137 ;  /* 0x0000008972897220 */ /* 0x000fe40000410000 */
[----:B------:R-:W-:Y:S02]  /*5090*/  FMUL.FTZ R117, R84, R55 ;  /* 0x0000003754757220 */ /* 0x000fe40000410000 */
[C---:B------:R-:W-:Y:S02]  /*50a0*/  FFMA.FTZ R137, R133.reuse, R162, R137 ;  /* 0x000000a285897223 */ /* 0x040fe40000010089 */
[-C--:B------:R-:W-:Y:S02]  /*50b0*/  FMUL.FTZ R55, R114, R117.reuse ;  /* 0x0000007572377220 */ /* 0x080fe40000410000 */
[----:B------:R-:W-:-:S02]  /*50c0*/  FMUL.FTZ R133, R133, R117 ;  /* 0x0000007585857220 */ /* 0x000fc40000410000 */
[----:B------:R-:W-:Y:S02]  /*50d0*/  FMUL.FTZ R117, R136, UR41 ;  /* 0x0000002988757c20 */ /* 0x000fe40008410000 */
[----:B------:R-:W-:Y:S02]  /*50e0*/  FADD.FTZ R68, R137, R68 ;  /* 0x0000004489447221 */ /* 0x000fe40000010000 */
[----:B------:R-:W-:Y:S02]  /*50f0*/  FMUL.FTZ R117, R140, R117 ;  /* 0x000000758c757220 */ /* 0x000fe40000410000 */
[C---:B------:R-:W-:Y:S02]  /*5100*/  FMUL.FTZ R137, R138.reuse, R113 ;  /* 0x000000718a897220 */ /* 0x040fe40000410000 */
[----:B------:R-:W-:Y:S01]  /*5110*/  FFMA.FTZ R138, R138, R105, R117 ;  /* 0x000000698a8a7223 */ /* 0x000fe20000010075 */
[----:B------:R-:W-:Y:S01]  /*5120*/  SHF.L.U32 R117, R4, 0x4, RZ ;  /* 0x0000000404757819 */ /* 0x000fe200000006ff */
[----:B------:R-:W-:-:S02]  /*5130*/  FFMA.FTZ R115, R131, R108, R115 ;  /* 0x0000006c83737223 */ /* 0x000fc40000010073 */
[----:B------:R-:W-:Y:S01]  /*5140*/  FMUL.FTZ R119, R50, R119 ;  /* 0x0000007732777220 */ /* 0x000fe20000410000 */
[C---:B------:R-:W-:Y:S01]  /*5150*/  IADD3 R108, R117.reuse, 0x1, RZ ;  /* 0x00000001756c7810 */ /* 0x040fe20007ffe0ff */
[----:B------:R-:W-:Y:S01]  /*5160*/  FMUL.FTZ R118, R78, R118 ;  /* 0x000000764e767220 */ /* 0x000fe20000410000 */
[----:B------:R-:W-:Y:S01]  /*5170*/  IADD3 R114, R117, 0x2, RZ ;  /* 0x0000000275727810 */ /* 0x000fe20007ffe0ff */
[----:B------:R-:W-:Y:S01]  /*5180*/  FMUL.FTZ R128, R51, R128 ;  /* 0x0000008033807220 */ /* 0x000fe20000410000 */
[-C--:B------:R-:W-:Y:S01]  /*5190*/  LEA.HI.SX32 R113, R108, R117.reuse, 0x1b ;  /* 0x000000756c717211 */ /* 0x080fe200078fdaff */
[-C--:B------:R-:W-:Y:S01]  /*51a0*/  FMUL.FTZ R139, R139, R118.reuse ;  /* 0x000000768b8b7220 */ /* 0x080fe20000410000 */
[CC--:B------:R-:W-:Y:S01]  /*51b0*/  LEA.HI.SX32 R108, R117.reuse, R117.reuse, 0x1b ;  /* 0x00000075756c7211 */ /* 0x0c0fe200078fdaff */
[----:B------:R-:W-:Y:S01]  /*51c0*/  FFMA.FTZ R118, R158, R118, R159 ;  /* 0x000000769e767223 */ /* 0x000fe2000001009f */
[----:B------:R-:W-:Y:S01]  /*51d0*/  LEA.HI.SX32 R114, R114, R117, 0x1b ;  /* 0x0000007572727211 */ /* 0x000fe200078fdaff */
[----:B------:R-:W-:Y:S01]  /*51e0*/  FMUL.FTZ R123, R52, R123 ;  /* 0x0000007b347b7220 */ /* 0x000fe20000410000 */
[----:B------:R-:W-:Y:S01]  /*51f0*/  IADD3 R136, R117, 0x3, RZ ;  /* 0x0000000375887810 */ /* 0x000fe20007ffe0ff */
[----:B------:R0:W-:Y:S01]  /*5200*/  STS [R108.X4+0x2100], R119 ;  /* 0x002100776c007388 */ /* 0x0001e20000004800 */
[----:B------:R-:W-:Y:S01]  /*5210*/  FMUL.FTZ R120, R80, R120 ;  /* 0x0000007850787220 */ /* 0x000fe20000410000 */
[----:B------:R-:W-:Y:S01]  /*5220*/  IADD3 R159, R4, 0x700, RZ ;  /* 0x00000700049f7810 */ /* 0x000fe20007ffe0ff */
[----:B------:R-:W-:Y:S01]  /*5230*/  FMUL.FTZ R121, R81, R121 ;  /* 0x0000007951797220 */ /* 0x000fe20000410000 */
[----:B------:R-:W-:Y:S01]  /*5240*/  STS [R113.X4+0x2104], R128 ;  /* 0x0021048071007388 */ /* 0x000fe20000004800 */
[----:B------:R-:W-:Y:S01]  /*5250*/  FMUL.FTZ R122, R82, R122 ;  /* 0x0000007a527a7220 */ /* 0x000fe20000410000 */
[----:B------:R-:W-:Y:S01]  /*5260*/  LEA.HI.SX32 R117, R136, R117, 0x1b ;  /* 0x0000007588757211 */ /* 0x000fe200078fdaff */
[----:B------:R-:W-:Y:S01]  /*5270*/  FADD.FTZ R34, R163, R34 ;  /* 0x00000022a3227221 */ /* 0x000fe20000010000 */
[----:B------:R1:W-:Y:S01]  /*5280*/  STS [R114.X4+0x2108], R123 ;  /* 0x0021087b72007388 */ /* 0x0003e20000004800 */
[----:B------:R-:W-:-:S02]  /*5290*/  FMUL.FTZ R130, R53, R130 ;  /* 0x0000008235827220 */ /* 0x000fc40000410000 */
[----:B0-----:R-:W-:Y:S02]  /*52a0*/  FMUL.FTZ R119, R79, R132 ;  /* 0x000000844f777220 */ /* 0x001fe40000410000 */
[----:B------:R-:W-:Y:S01]  /*52b0*/  FMUL.FTZ R131, R131, R156 ;  /* 0x0000009c83837220 */ /* 0x000fe20000410000 */
[----:B------:R-:W-:Y:S01]  /*52c0*/  STS [R117.X4+0x210c], R130 ;  /* 0x00210c8275007388 */ /* 0x000fe20000004800 */
[----:B------:R-:W-:Y:S02]  /*52d0*/  FFMA.FTZ R49, R49, R119, R118 ;  /* 0x0000007731317223 */ /* 0x000fe40000010076 */
[----:B------:R-:W-:Y:S01]  /*52e0*/  FMUL.FTZ R129, R60, R129 ;  /* 0x000000813c817220 */ /* 0x000fe20000410000 */
[----:B------:R0:W-:Y:S01]  /*52f0*/  STS [R108.X4+0x2118], R137 ;  /* 0x002118896c007388 */ /* 0x0001e20000004800 */
[----:B-1----:R-:W-:Y:S02]  /*5300*/  FMUL.FTZ R123, R44, R119 ;  /* 0x000000772c7b7220 */ /* 0x002fe40000410000 */
[-C--:B------:R-:W-:Y:S01]  /*5310*/  FMUL.FTZ R119, R45, R120.reuse ;  /* 0x000000782d777220 */ /* 0x080fe20000410000 */
[----:B------:R1:W-:Y:S01]  /*5320*/  STS [R108.X4+0x2110], R129 ;  /* 0x002110816c007388 */ /* 0x0003e20000004800 */
[----:B------:R-:W-:-:S02]  /*5330*/  FFMA.FTZ R48, R48, R120, R49 ;  /* 0x0000007830307223 */ /* 0x000fc40000010031 */
[----:B------:R-:W-:Y:S01]  /*5340*/  FMUL.FTZ R45, R83, R54 ;  /* 0x00000036532d7220 */ /* 0x000fe20000410000 */
[----:B------:R-:W-:Y:S01]  /*5350*/  STS [R108.X4+0x211c], R131 ;  /* 0x00211c836c007388 */ /* 0x000fe20000004800 */
[-C--:B------:R-:W-:Y:S01]  /*5360*/  FFMA.FTZ R48, R47, R121.reuse, R48 ;  /* 0x000000792f307223 */ /* 0x080fe20000010030 */
[----:B0-----:R-:W-:Y:S01]  /*5370*/  IADD3 R137, R4, 0x600, RZ ;  /* 0x0000060004897810 */ /* 0x001fe20007ffe0ff */
[----:B------:R-:W-:Y:S01]  /*5380*/  FMUL.FTZ R163, R61, R126 ;  /* 0x0000007e3da37220 */ /* 0x000fe20000410000 */
[----:B------:R0:W-:Y:S01]  /*5390*/  STS [R108.X4+0x2120], R107 ;  /* 0x0021206b6c007388 */ /* 0x0001e20000004800 */
[----:B------:R-:W-:Y:S01]  /*53a0*/  FMUL.FTZ R49, R46, R121 ;  /* 0x000000792e317220 */ /* 0x000fe20000410000 */
[----:B------:R-:W-:Y:S01]  /*53b0*/  IADD3 R121, R4, 0x300, RZ ;  /* 0x0000030004797810 */ /* 0x000fe20007ffe0ff */
[-C--:B------:R-:W-:Y:S01]  /*53c0*/  FMUL.FTZ R161, R161, R122.reuse ;  /* 0x0000007aa1a17220 */ /* 0x080fe20000410000 */
[----:B------:R2:W-:Y:S01]  /*53d0*/  STS [R108.X4+0x2114], R163 ;  /* 0x002114a36c007388 */ /* 0x0005e20000004800 */
[----:B------:R-:W-:Y:S01]  /*53e0*/  FMUL.FTZ R47, R160, R45 ;  /* 0x0000002da02f7220 */ /* 0x000fe20000410000 */
[----:B-1----:R-:W-:Y:S01]  /*53f0*/  IADD3 R129, R4, 0x480, RZ ;  /* 0x0000048004817810 */ /* 0x002fe20007ffe0ff */
[----:B------:R-:W-:Y:S01]  /*5400*/  FFMA.FTZ R111, R111, R122, R48 ;  /* 0x0000007a6f6f7223 */ /* 0x000fe20000010030 */
[----:B------:R1:W-:Y:S01]  /*5410*/  STS [R108.X4+0x2124], R139 ;  /* 0x0021248b6c007388 */ /* 0x0003e20000004800 */
[----:B------:R-:W-:Y:S01]  /*5420*/  FMUL.FTZ R44, R8, R101 ;  /* 0x00000065082c7220 */ /* 0x000fe20000410000 */
[----:B------:R-:W-:Y:S01]  /*5430*/  IADD3 R101, R4, 0x80, RZ ;  /* 0x0000008004657810 */ /* 0x000fe20007ffe0ff */
[----:B------:R-:W-:Y:S01]  /*5440*/  FFMA.FTZ R112, R112, R45, R111 ;  /* 0x0000002d70707223 */ /* 0x000fe2000001006f */
[----:B------:R3:W-:Y:S01]  /*5450*/  STS [R108.X4+0x2128], R123 ;  /* 0x0021287b6c007388 */ /* 0x0007e20000004800 */
[C---:B------:R-:W-:Y:S01]  /*5460*/  IADD3 R111, R4.reuse, 0x180, RZ ;  /* 0x00000180046f7810 */ /* 0x040fe20007ffe0ff */
[----:B------:R-:W-:Y:S01]  /*5470*/  FMUL.FTZ R45, R9, R142 ;  /* 0x0000008e092d7220 */ /* 0x000fe20000410000 */
[C---:B0-----:R-:W-:Y:S01]  /*5480*/  IADD3 R107, R4.reuse, 0x100, RZ ;  /* 0x00000100046b7810 */ /* 0x041fe20007ffe0ff */
[----:B------:R0:W-:Y:S01]  /*5490*/  STS [R108.X4+0x212c], R119 ;  /* 0x00212c776c007388 */ /* 0x0001e20000004800 */
[----:B--2---:R-:W-:Y:S01]  /*54a0*/  IADD3 R163, R4, 0x200, RZ ;  /* 0x0000020004a37810 */ /* 0x004fe20007ffe0ff */
[----:B------:R-:W-:Y:S01]  /*54b0*/  FFMA.FTZ R99, R84, R162, R99 ;  /* 0x000000a254637223 */ /* 0x000fe20000010063 */
[C---:B------:R-:W-:Y:S01]  /*54c0*/  IADD3 R131, R4.reuse, 0x500, RZ ;  /* 0x0000050004837810 */ /* 0x040fe20007ffe0ff */
[----:B------:R2:W-:Y:S01]  /*54d0*/  STS [R108.X4+0x2130], R49 ;  /* 0x002130316c007388 */ /* 0x0005e20000004800 */
[C---:B-1----:R-:W-:Y:S01]  /*54e0*/  IADD3 R139, R4.reuse, 0x680, RZ ;  /* 0x00000680048b7810 */ /* 0x042fe20007ffe0ff */
[----:B------:R-:W-:Y:S01]  /*54f0*/  FMUL.FTZ R46, R135, UR41 ;  /* 0x00000029872e7c20 */ /* 0x000fe20008410000 */
[----:B---3--:R-:W-:Y:S01]  /*5500*/  IADD3 R123, R4, 0x400, RZ ;  /* 0x00000400047b7810 */ /* 0x008fe20007ffe0ff */
[----:B------:R1:W-:Y:S01]  /*5510*/  STS [R108.X4+0x2134], R161 ;  /* 0x002134a16c007388 */ /* 0x0003e20000004800 */
[-C--:B------:R-:W-:Y:S01]  /*5520*/  LEA.HI.SX32 R118, R121, R4.reuse, 0x1b ;  /* 0x0000000479767211 */ /* 0x080fe200078fdaff */
[----:B------:R-:W-:Y:S01]  /*5530*/  FMUL.FTZ R157, R10, R157 ;  /* 0x0000009d0a9d7220 */ /* 0x000fe20000410000 */
[C---:B0-----:R-:W-:Y:S01]  /*5540*/  IADD3 R119, R4.reuse, 0x280, RZ ;  /* 0x0000028004777810 */ /* 0x041fe20007ffe0ff */
[----:B------:R0:W-:Y:S01]  /*5550*/  STS [R108.X4+0x2138], R47 ;  /* 0x0021382f6c007388 */ /* 0x0001e20000004800 */
[-C--:B------:R-:W-:Y:S01]  /*5560*/  LEA.HI.SX32 R54, R107, R4.reuse, 0x1b ;  /* 0x000000046b367211 */ /* 0x080fe200078fdaff */
[----:B------:R-:W-:Y:S01]  /*5570*/  FMUL.FTZ R155, R11, R155 ;  /* 0x0000009b0b9b7220 */ /* 0x000fe20000410000 */
[-C--:B--2---:R-:W-:Y:S01]  /*5580*/  LEA.HI.SX32 R49, R101, R4.reuse, 0x1b ;  /* 0x0000000465317211 */ /* 0x084fe200078fdaff */
[----:B------:R2:W-:Y:S01]  /*5590*/  STS [R108.X4+0x213c], R133 ;  /* 0x00213c856c007388 */ /* 0x0005e20000004800 */
[-C--:B------:R-:W-:Y:S01]  /*55a0*/  LEA.HI.SX32 R101, R111, R4.reuse, 0x1b ;  /* 0x000000046f657211 */ /* 0x080fe200078fdaff */
[----:B------:R-:W-:Y:S01]  /*55b0*/  FFMA.FTZ R92, R75, R105, R92 ;  /* 0x000000694b5c7223 */ /* 0x000fe2000001005c */
[----:B-1----:R-:W-:Y:S01]  /*55c0*/  IADD3 R161, R4, 0x780, RZ ;  /* 0x0000078004a17810 */ /* 0x002fe20007ffe0ff */
[----:B------:R-:W-:Y:S01]  /*55d0*/  BAR.SYNC.DEFER_BLOCKING 0x0 ;  /* 0x0000000000007b1d */ /* 0x000fe20000010000 */
[----:B------:R-:W-:Y:S01]  /*55e0*/  LEA.HI.SX32 R111, R119, R4, 0x1b ;  /* 0x00000004776f7211 */ /* 0x000fe200078fdaff */
[----:B------:R-:W-:Y:S01]  /*55f0*/  FMUL.FTZ R105, R12, R154 ;  /* 0x0000009a0c697220 */ /* 0x000fe20000410000 */
[----:B0-----:R-:W-:Y:S01]  /*5600*/  IADD3 R47, R4, 0x380, RZ ;  /* 0x00000380042f7810 */ /* 0x001fe20007ffe0ff */
[----:B------:R-:W-:Y:S01]  /*5610*/  FMUL.FTZ R127, R127, R46 ;  /* 0x0000002e7f7f7220 */ /* 0x000fe20000410000 */
[-C--:B------:R-:W-:Y:S01]  /*5620*/  LEA.HI.SX32 R120, R123, R4.reuse, 0x1b ;  /* 0x000000047b787211 */ /* 0x080fe200078fdaff */
[----:B------:R-:W-:Y:S01]  /*5630*/  FADD.FTZ R33, R134, R33 ;  /* 0x0000002186217221 */ /* 0x000fe20000010000 */
[----:B--2---:R-:W-:Y:S01]  /*5640*/  IADD3 R133, R4, 0x580, RZ ;  /* 0x0000058004857810 */ /* 0x004fe20007ffe0ff */
[----:B------:R-:W-:Y:S01]  /*5650*/  FADD.FTZ R32, R115, R32 ;  /* 0x0000002073207221 */ /* 0x000fe20000010000 */
[-C--:B------:R-:W-:Y:S01]  /*5660*/  LEA.HI.SX32 R121, R129, R4.reuse, 0x1b ;  /* 0x0000000481797211 */ /* 0x080fe200078fdaff */
[----:B------:R-:W-:Y:S01]  /*5670*/  FMUL.FTZ R106, R106, R135 ;  /* 0x000000876a6a7220 */ /* 0x000fe20000410000 */
        /* <DEDUP_REMOVED lines=8> */
[----:B------:R-:W-:Y:S01]  /*5700*/  LEA.HI.SX32 R123, R133, R4, 0x1b ;  /* 0x00000004857b7211 */ /* 0x000fe200078fdaff */
[----:B------:R-:W-:Y:S01]  /*5710*/  FMUL.FTZ R59, R59, R124 ;  /* 0x0000007c3b3b7220 */ /* 0x000fe20000410000 */
[----:B------:R-:W-:-:S02]  /*5720*/  LEA.HI.SX32 R126, R137, R4, 0x1b ;  /* 0x00000004897e7211 */ /* 0x000fc400078fdaff */
[-C--:B------:R-:W-:Y:S01]  /*5730*/  LEA.HI.SX32 R128, R139, R4.reuse, 0x1b ;  /* 0x000000048b807211 */ /* 0x080fe200078fdaff */
[----:B------:R-:W0:Y:S01]  /*5740*/  LDS R131, [R48.X4+0x2100] ;  /* 0x0021000030837984 */ /* 0x000e220000004800 */
[-C--:B------:R-:W-:Y:S02]  /*5750*/  LEA.HI.SX32 R129, R159, R4.reuse, 0x1b ;  /* 0x000000049f817211 */ /* 0x080fe400078fdaff */
[----:B------:R-:W-:Y:S01]  /*5760*/  LEA.HI.SX32 R130, R161, R4, 0x1b ;  /* 0x00000004a1827211 */ /* 0x000fe200078fdaff */
[----:B------:R-:W1:Y:S01]  /*5770*/  LDS R132, [R49.X4+0x2300] ;  /* 0x0023000031847984 */ /* 0x000e620000004800 */
[----:B------:R-:W-:Y:S02]  /*5780*/  MOV R47, UR35 ;  /* 0x00000023002f7c02 */ /* 0x000fe40008000f00 */
[----:B------:R-:W-:Y:S01]  /*5790*/  MOV R115, UR20 ;  /* 0x0000001400737c02 */ /* 0x000fe20008000f00 */
        /* <DEDUP_REMOVED lines=16> */
[----:B------:R-:W-:Y:S01]  /*58a0*/  STS [R114.X4+0x4208], R157 ;  /* 0x0042089d72007388 */ /* 0x000fe20000004800 */
[----:B-----5:R-:W-:-:S03]  /*58b0*/  HFMA2.MMA R45, -RZ, RZ, 0, 0 ;  /* 0x00000000ff2d7435 */ /* 0x020fc600000001ff */
[----:B------:R-:W-:Y:S01]  /*58c0*/  STS [R117.X4+0x420c], R155 ;  /* 0x00420c9b75007388 */ /* 0x000fe20000004800 */
[----:B-1----:R-:W-:Y:S02]  /*58d0*/  MOV R44, R4 ;  /* 0x00000004002c7202 */ /* 0x002fe40000000f00 */
[----:B------:R-:W-:Y:S01]  /*58e0*/  MOV R113, UR35 ;  /* 0x0000002300717c02 */ /* 0x000fe20008000f00 */
[----:B------:R1:W-:Y:S03]  /*58f0*/  STS [R108.X4+0x4210], R105 ;  /* 0x004210696c007388 */ /* 0x0003e60000004800 */
[--C-:B------:R-:W-:Y:S01]  /*5900*/  IMAD.WIDE.U32 R46, R47, c[0x0][0x298], R44.reuse ;  /* 0x0000a6002f2e7a25 */ /* 0x100fe200078e002c */
[----:B------:R5:W-:Y:S03]  /*5910*/  STS [R108.X4+0x4220], R149 ;  /* 0x004220956c007388 */ /* 0x000be60000004800 */
[----:B------:R-:W-:Y:S01]  /*5920*/  IMAD.WIDE.U32 R44, R113, c[0x0][0x2b8], R44 ;  /* 0x0000ae00712c7a25 */ /* 0x000fe200078e002c */
[----:B------:R-:W-:Y:S01]  /*5930*/  IADD3 R47, R47, UR24, RZ ;  /* 0x000000182f2f7c10 */ /* 0x000fe2000fffe0ff */
[----:B------:R-:W-:Y:S01]  /*5940*/  ULDC.64 UR24, c[0x0][0x2c0] ;  /* 0x0000b00000187ab9 */ /* 0x000fe20000000a00 */
[----:B------:R-:W-:Y:S01]  /*5950*/  MOV R113, UR20 ;  /* 0x0000001400717c02 */ /* 0x000fe20008000f00 */
[----:B-1----:R-:W-:Y:S01]  /*5960*/  FMUL.FTZ R105, R15, R152 ;  /* 0x000000980f697220 */ /* 0x002fe20000410000 */
[----:B------:R-:W-:Y:S01]  /*5970*/  IADD3 R45, R45, UR22, RZ ;  /* 0x000000162d2d7c10 */ /* 0x000fe2000fffe0ff */
[----:B------:R-:W-:Y:S01]  /*5980*/  ULDC.64 UR22, c[0x0][0x2a0] ;  /* 0x0000a80000167ab9 */ /* 0x000fe20000000a00 */
[----:B------:R-:W-:Y:S01]  /*5990*/  STS [R108.X4+0x4230], R145 ;  /* 0x004230916c007388 */ /* 0x000fe20000004800 */
[----:B------:R-:W-:Y:S01]  /*59a0*/  UIMAD UR22, UR37, UR22, URZ ;  /* 0x00000016251672a4 */ /* 0x000fe2000f8e023f */
[----:B------:R-:W-:Y:S01]  /*59b0*/  IMAD.WIDE.U32 R46, R113, c[0x0][0x2a0], R46 ;  /* 0x0000a800712e7a25 */ /* 0x000fe200078e002e */
[----:B------:R-:W-:Y:S01]  /*59c0*/  UIMAD UR24, UR37, UR24, URZ ;  /* 0x00000018251872a4 */ /* 0x000fe2000f8e023f */
[----:B------:R1:W-:Y:S01]  /*59d0*/  STS [R108.X4+0x421c], R105 ;  /* 0x00421c696c007388 */ /* 0x0003e20000004800 */
[----:B------:R-:W-:Y:S01]  /*59e0*/  UIMAD UR22, UR20, UR23, UR22 ;  /* 0x00000017141672a4 */ /* 0x000fe2000f8e0216 */
[----:B------:R-:W-:Y:S01]  /*59f0*/  FMUL.FTZ R113, R17, R150 ;  /* 0x0000009611717220 */ /* 0x000fe20000410000 */
[----:B------:R-:W-:Y:S01]  /*5a00*/  UIADD3.X UR23, UR17, -0x1, URZ, UP0, !UPT ;  /* 0xffffffff11177890 */ /* 0x000fe200087fe43f */
[----:B------:R-:W-:Y:S01]  /*5a10*/  IADD3 R134, P0, R46, UR42, RZ ;  /* 0x0000002a2e867c10 */ /* 0x000fe2000ff1e0ff */
[----:B------:R-:W-:Y:S01]  /*5a20*/  UIMAD UR24, UR20, UR25, UR24 ;  /* 0x00000019141872a4 */ /* 0x000fe2000f8e0218 */
[----:B------:R-:W-:Y:S01]  /*5a30*/  IMAD.WIDE.U32 R44, R115, c[0x0][0x2c0], R44 ;  /* 0x0000b000732c7a25 */ /* 0x000fe200078e002c */
[----:B-----5:R-:W-:Y:S01]  /*5a40*/  IADD3 R149, R47, UR22, RZ ;  /* 0x000000162f957c10 */ /* 0x020fe2000fffe0ff */
[----:B------:R5:W-:Y:S02]  /*5a50*/  STS [R108.X4+0x4224], R113 ;  /* 0x004224716c007388 */ /* 0x000be40000004800 */
[----:B-1----:R-:W-:Y:S01]  /*5a60*/  FMUL.FTZ R105, R20, R148 ;  /* 0x0000009414697220 */ /* 0x002fe20000410000 */
[----:B------:R-:W-:Y:S01]  /*5a70*/  IADD3.X R135, R149, UR23, RZ, P0, !PT ;  /* 0x0000001795877c10 */ /* 0x000fe200087fe4ff */
[----:B------:R-:W-:Y:S01]  /*5a80*/  FMUL.FTZ R117, R22, R146 ;  /* 0x0000009216757220 */ /* 0x000fe20000410000 */
[----:B------:R-:W-:Y:S01]  /*5a90*/  IADD3 R114, P1, R44, UR42, RZ ;  /* 0x0000002a2c727c10 */ /* 0x000fe2000ff3e0ff */
[----:B------:R-:W-:Y:S01]  /*5aa0*/  FMUL.FTZ R145, R24, R144 ;  /* 0x0000009018917220 */ /* 0x000fe20000410000 */
[----:B------:R1:W-:Y:S01]  /*5ab0*/  STS [R108.X4+0x422c], R105 ;  /* 0x00422c696c007388 */ /* 0x0003e20000004800 */
[----:B------:R-:W-:Y:S01]  /*5ac0*/  FMUL.FTZ R146, R141, UR41 ;  /* 0x000000298d927c20 */ /* 0x000fe20008410000 */
[----:B-----5:R-:W-:-:S02]  /*5ad0*/  IADD3 R113, R45, UR24, RZ ;  /* 0x000000182d717c10 */ /* 0x020fc4000fffe0ff */
[----:B------:R-:W-:Y:S02]  /*5ae0*/  STS [R108.X4+0x4214], R153 ;  /* 0x004214996c007388 */ /* 0x000fe40000004800 */
[----:B------:R-:W-:Y:S02]  /*5af0*/  IADD3.X R115, R113, UR23, RZ, P1, !PT ;  /* 0x0000001771737c10 */ /* 0x000fe40008ffe4ff */
[----:B------:R-:W-:Y:S01]  /*5b00*/  STS [R108.X4+0x4218], R151 ;  /* 0x004218976c007388 */ /* 0x000fe20000004800 */
[----:B-1----:R-:W-:-:S03]  /*5b10*/  MOV R105, UR42 ;  /* 0x0000002a00697c02 */ /* 0x002fc60008000f00 */
[----:B------:R1:W-:Y:S01]  /*5b20*/  STS [R108.X4+0x4228], R147 ;  /* 0x004228936c007388 */ /* 0x0003e20000004800 */
[----:B------:R-:W-:-:S03]  /*5b30*/  IADD3 R105, -R105, c[0x0][0x168], -R4 ;  /* 0x00005a0069697a10 */ /* 0x000fc60007ffe904 */
[----:B------:R5:W-:Y:S01]  /*5b40*/  STS [R108.X4+0x4234], R117 ;  /* 0x004234756c007388 */ /* 0x000be20000004800 */
[----:B------:R-:W-:-:S03]  /*5b50*/  ISETP.GE.AND P0, PT, R105, 0x1, PT ;  /* 0x000000016900780c */ /* 0x000fc60003f06270 */
[----:B------:R0:W-:Y:S01]  /*5b60*/  STS [R108.X4+0x4238], R143 ;  /* 0x0042388f6c007388 */ /* 0x0001e20000004800 */
[----:B-1----:R-:W-:-:S03]  /*5b70*/  FMUL.FTZ R147, R103, UR41 ;  /* 0x0000002967937c20 */ /* 0x002fc60008410000 */
[----:B------:R1:W-:Y:S01]  /*5b80*/  STS [R108.X4+0x423c], R145 ;  /* 0x00423c916c007388 */ /* 0x0003e20000004800 */
[----:B-----5:R-:W-:Y:S02]  /*5b90*/  FMUL.FTZ R117, R124, UR41 ;  /* 0x000000297c757c20 */ /* 0x020fe40008410000 */
[----:B------:R-:W-:Y:S02]  /*5ba0*/  FMUL.FTZ R124, R125, UR41 ;  /* 0x000000297d7c7c20 */ /* 0x000fe40008410000 */
[----:B0-----:R-:W-:Y:S01]  /*5bb0*/  FMUL.FTZ R143, R116, UR41 ;  /* 0x00000029748f7c20 */ /* 0x001fe20008410000 */
[----:B------:R-:W-:Y:S06]  /*5bc0*/  BAR.SYNC.DEFER_BLOCKING 0x0 ;  /* 0x0000000000007b1d */ /* 0x000fec0000010000 */
[----:B------:R-:W-:Y:S05]  /*5bd0*/  @!P0 BRA `(.L_x_2156) ;  /* 0x0000013000008947 */ /* 0x000fea0003800000 */
[----:B-1234-:R-:W0:Y:S01]  /*5be0*/  LDS R151, [R48.X4+0x4200] ;  /* 0x0042000030977984 */ /* 0x01ee220000004800 */
        /* <DEDUP_REMOVED lines=18> */
.L_x_2156:
[----:B-1234-:R-:W-:Y:S05]  /*5d10*/  BSYNC B0 ;  /* 0x0000000000007941 */ /* 0x01efea0003800000 */
.L_x_2155:
[----:B------:R-:W0:Y:S01]  /*5d20*/  LDS R49, [R49.X4+0x4400] ;  /* 0x0044000031317984 */ /* 0x000e220000004800 */
[----:B------:R-:W-:Y:S01]  /*5d30*/  USHF.L.U64.HI UR25, UR8, 0x2, UR9 ;  /* 0x0000000208197899 */ /* 0x000fe20008010209 */
[----:B------:R-:W-:Y:S01]  /*5d40*/  LEA R47, P0, R46, c[0x0][0x318], 0x2 ;  /* 0x0000c6002e2f7a11 */ /* 0x000fe200078010ff */
[----:B------:R-:W-:Y:S01]  /*5d50*/  USHF.L.U32 UR42, UR16, 0x2, URZ ;  /* 0x00000002102a7899 */ /* 0x000fe2000800063f */
[----:B------:R-:W-:Y:S01]  /*5d60*/  LEA R45, P1, R44, c[0x0][0x320], 0x2 ;  /* 0x0000c8002c2d7a11 */ /* 0x000fe200078210ff */
[----:B------:R-:W-:Y:S01]  /*5d70*/  ULDC.64 UR22, c[0x0][0x2b0] ;  /* 0x0000ac0000167ab9 */ /* 0x000fe20000000a00 */
[----:B------:R-:W-:Y:S01]  /*5d80*/  LEA.HI.X R149, R46, c[0x0][0x31c], R149, 0x2, P0 ;  /* 0x0000c7002e957a11 */ /* 0x000fe200000f1495 */
[----:B------:R-:W-:Y:S01]  /*5d90*/  UIMAD UR22, UR25, UR22, URZ ;  /* 0x00000016191672a4 */ /* 0x000fe2000f8e023f */
[----:B------:R-:W-:Y:S01]  /*5da0*/  LEA.HI.X R113, R44, c[0x0][0x324], R113, 0x2, P1 ;  /* 0x0000c9002c717a11 */ /* 0x000fe200008f1471 */
[----:B------:R-:W-:Y:S01]  /*5db0*/  USHF.L.U64.HI UR43, UR16, 0x2, UR17 ;  /* 0x00000002102b7899 */ /* 0x000fe20008010211 */
[----:B------:R-:W-:Y:S01]  /*5dc0*/  IADD3 R46, P0, R47, UR42, RZ ;  /* 0x0000002a2f2e7c10 */ /* 0x000fe2000ff1e0ff */
[----:B------:R-:W-:Y:S01]  /*5dd0*/  USHF.L.U32 UR24, UR8, 0x2, URZ ;  /* 0x0000000208187899 */ /* 0x000fe2000800063f */
[----:B------:R-:W-:Y:S01]  /*5de0*/  IADD3 R44, P1, R45, UR42, RZ ;  /* 0x0000002a2d2c7c10 */ /* 0x000fe2000ff3e0ff */
[----:B------:R-:W-:Y:S01]  /*5df0*/  BSSY B0, `(.L_x_2157) ;  /* 0x0000012000007945 */ /* 0x000fe20003800000 */
[----:B------:R-:W-:Y:S01]  /*5e00*/  FADD.FTZ R55, R112, R55 ;  /* 0x0000003770377221 */ /* 0x000fe20000010000 */
[----:B------:R-:W-:Y:S01]  /*5e10*/  UIMAD UR41, UR24, UR23, UR22 ;  /* 0x00000017182972a4 */ /* 0x000fe2000f8e0216 */
[----:B------:R-:W-:-:S02]  /*5e20*/  IADD3.X R47, R149, UR43, RZ, P0, !PT ;  /* 0x0000002b952f7c10 */ /* 0x000fc400087fe4ff */
[----:B------:R-:W-:Y:S01]  /*5e30*/  ULDC.64 UR22, c[0x0][0x2d0] ;  /* 0x0000b40000167ab9 */ /* 0x000fe20000000a00 */
[----:B------:R-:W-:Y:S01]  /*5e40*/  ISETP.GE.AND P0, PT, R105, 0x81, PT ;  /* 0x000000816900780c */ /* 0x000fe20003f06270 */
[----:B------:R-:W-:Y:S01]  /*5e50*/  UIMAD UR22, UR25, UR22, URZ ;  /* 0x00000016191672a4 */ /* 0x000fe2000f8e023f */
[----:B------:R-:W-:Y:S02]  /*5e60*/  IADD3.X R45, R113, UR43, RZ, P1, !PT ;  /* 0x0000002b712d7c10 */ /* 0x000fe40008ffe4ff */
[----:B------:R-:W-:Y:S01]  /*5e70*/  MOV R115, UR24 ;  /* 0x0000001800737c02 */ /* 0x000fe20008000f00 */
[----:B------:R-:W-:Y:S01]  /*5e80*/  UIMAD UR22, UR24, UR23, UR22 ;  /* 0x00000017181672a4 */ /* 0x000fe2000f8e0216 */
[----:B------:R-:W-:-:S03]  /*5e90*/  MOV R113, UR24 ;  /* 0x0000001800717c02 */ /* 0x000fc60008000f00 */
[----:B------:R-:W-:-:S04]  /*5ea0*/  IMAD.WIDE.U32 R46, R115, c[0x0][0x2b0], R46 ;  /* 0x0000ac00732e7a25 */ /* 0x000fc800078e002e */
[----:B------:R-:W-:Y:S01]  /*5eb0*/  IMAD.WIDE.U32 R44, R113, c[0x0][0x2d0], R44 ;  /* 0x0000b400712c7a25 */ /* 0x000fe200078e002c */
[----:B------:R-:W-:-:S04]  /*5ec0*/  IADD3 R47, R47, UR41, RZ ;  /* 0x000000292f2f7c10 */ /* 0x000fc8000fffe0ff */
[----:B------:R-:W-:Y:S01]  /*5ed0*/  IADD3 R45, R45, UR22, RZ ;  /* 0x000000162d2d7c10 */ /* 0x000fe2000fffe0ff */
[----:B------:R-:W-:Y:S05]  /*5ee0*/  @!P0 BRA `(.L_x_2158) ;  /* 0x0000002000008947 */ /* 0x000fea0003800000 */
[----:B------:R1:W-:Y:S04]  /*5ef0*/  RED.E.ADD.F32.FTZ.RN.STRONG.GPU [R46.64+-0x1e00], R132 ;  /* 0xffe200842e00798e */ /* 0x0003e8000c10e79a */
[----:B0-----:R1:W-:Y:S02]  /*5f00*/  RED.E.ADD.F32.FTZ.RN.STRONG.GPU [R44.64+-0x1e00], R49 ;  /* 0xffe200312c00798e */ /* 0x0013e4000c10e79a */
.L_x_2158:
[----:B------:R-:W-:Y:S05]  /*5f10*/  BSYNC B0 ;  /* 0x0000000000007941 */ /* 0x000fea0003800000 */
.L_x_2157:
[----:B01----:R0:W1:Y:S01]  /*5f20*/  LDS R49, [R54.X4+0x4600] ;  /* 0x0046000036317984 */ /* 0x0030620000004800 */
        /* <DEDUP_REMOVED lines=9> */
[----:B0-----:R0:W-:Y:S04]  /*5fc0*/  RED.E.ADD.F32.FTZ.RN.STRONG.GPU [R46.64+-0x1c00], R133 ;  /* 0xffe400852e00798e */ /* 0x0011e8000c10e79a */
[----:B-1----:R0:W-:Y:S02]  /*5fd0*/  RED.E.ADD.F32.FTZ.RN.STRONG.GPU [R44.64+-0x1c00], R49 ;  /* 0xffe400312c00798e */ /* 0x0021e4000c10e79a */
.L_x_2160:
[----:B0-----:R-:W-:Y:S05]  /*5fe0*/  BSYNC B0 ;  /* 0x0000000000007941 */ /* 0x001fea0003800000 */
.L_x_2159:
[----:B------:R-:W0:Y:S01]  /*5ff0*/  LDS R101, [R101.X4+0x4800] ;  /* 0x0048000065657984 */ /* 0x000e220000004800 */
[----:B------:R-:W-:Y:S01]  /*6000*/  BSSY B0, `(.L_x_2161) ;  /* 0x0000004000007945 */ /* 0x000fe20003800000 */
[----:B------:R-:W-:Y:S05]  /*6010*/  @!P0 BRA `(.L_x_2162) ;  /* 0x0000002000008947 */ /* 0x000fea0003800000 */
[----:B------:R2:W-:Y:S04]  /*6020*/  RED.E.ADD.F32.FTZ.RN.STRONG.GPU [R46.64+-0x1a00], R136 ;  /* 0xffe600882e00798e */ /* 0x0005e8000c10e79a */
[----:B0-----:R2:W-:Y:S02]  /*6030*/  RED.E.ADD.F32.FTZ.RN.STRONG.GPU [R44.64+-0x1a00], R101 ;  /* 0xffe600652c00798e */ /* 0x0015e4000c10e79a */
.L_x_2162:
[----:B------:R-:W-:Y:S05]  /*6040*/  BSYNC B0 ;  /* 0x0000000000007941 */ /* 0x000fea0003800000 */
.L_x_2161:
[----:B------:R-:W3:Y:S01]  /*6050*/  LDS R107, [R107.X4+0x4a00] ;  /* 0x004a00006b6b7984 */ /* 0x000ee20000004800 */
[----:B------:R-:W-:Y:S01]  /*6060*/  BSSY B0, `(.L_x_2163) ;  /* 0x0000004000007945 */ /* 0x000fe20003800000 */
[----:B------:R-:W-:Y:S05]  /*6070*/  @!P1 BRA `(.L_x_2164) ;  /* 0x0000002000009947 */ /* 0x000fea0003800000 */
[----:B------:R4:W-:Y:S04]  /*6080*/  RED.E.ADD.F32.FTZ.RN.STRONG.GPU [R46.64+-0x1800], R137 ;  /* 0xffe800892e00798e */ /* 0x0009e8000c10e79a */
[----:B---3--:R4:W-:Y:S02]  /*6090*/  RED.E.ADD.F32.FTZ.RN.STRONG.GPU [R44.64+-0x1800], R107 ;  /* 0xffe8006b2c00798e */ /* 0x0089e4000c10e79a */
.L_x_2164:
[----:B------:R-:W-:Y:S05]  /*60a0*/  BSYNC B0 ;  /* 0x0000000000007941 */ /* 0x000fea0003800000 */
.L_x_2163:
[----:B------:R-:W2:Y:S01]  /*60b0*/  LDS R111, [R111.X4+0x4c00] ;  /* 0x004c00006f6f7984 */ /* 0x000ea20000004800 */
[----:B------:R-:W-:Y:S01]  /*60c0*/  BSSY B0, `(.L_x_2165) ;  /* 0x0000004000007945 */ /* 0x000fe20003800000 */
[----:B------:R-:W-:Y:S05]  /*60d0*/  @!P2 BRA `(.L_x_2166) ;  /* 0x000000200000a947 */ /* 0x000fea0003800000 */
[----:B------:R4:W-:Y:S04]  /*60e0*/  RED.E.ADD.F32.FTZ.RN.STRONG.GPU [R46.64+-0x1600], R139 ;  /* 0xffea008b2e00798e */ /* 0x0009e8000c10e79a */
[----:B--2---:R4:W-:Y:S02]  /*60f0*/  RED.E.ADD.F32.FTZ.RN.STRONG.GPU [R44.64+-0x1600], R111 ;  /* 0xffea006f2c00798e */ /* 0x0049e4000c10e79a */
.L_x_2166:
[----:B------:R-:W-:Y:S05]  /*6100*/  BSYNC B0 ;  /* 0x0000000000007941 */ /* 0x000fea0003800000 */
.L_x_2165:
[----:B-1----:R1:W4:Y:S01]  /*6110*/  LDS R49, [R118.X4+0x4e00] ;  /* 0x004e000076317984 */ /* 0x0023220000004800 */
[----:B------:R-:W-:Y:S01]  /*6120*/  BSSY B0, `(.L_x_2167) ;  /* 0x0000004000007945 */ /* 0x000fe20003800000 */
[----:B------:R-:W-:Y:S05]  /*6130*/  @!P3 BRA `(.L_x_2168) ;  /* 0x000000200000b947 */ /* 0x000fea0003800000 */
[----:B------:R1:W-:Y:S04]  /*6140*/  RED.E.ADD.F32.FTZ.RN.STRONG.GPU [R46.64+-0x1400], R140 ;  /* 0xffec008c2e00798e */ /* 0x0003e8000c10e79a */
[----:B----4-:R1:W-:Y:S02]  /*6150*/  RED.E.ADD.F32.FTZ.RN.STRONG.GPU [R44.64+-0x1400], R49 ;  /* 0xffec00312c00798e */ /* 0x0103e4000c10e79a */
.L_x_2168:
[----:B------:R-:W-:Y:S05]  /*6160*/  BSYNC B0 ;  /* 0x0000000000007941 */ /* 0x000fea0003800000 */
.L_x_2167:
[----:B------:R-:W1:Y:S01]  /*6170*/  LDS R119, [R119.X4+0x5000] ;  /* 0x0050000077777984 */ /* 0x000e620000004800 */
[----:B------:R-:W-:Y:S01]  /*6180*/  BSSY B0, `(.L_x_2169) ;  /* 0x0000004000007945 */ /* 0x000fe20003800000 */
[----:B------:R-:W-:Y:S05]  /*6190*/  @!P4 BRA `(.L_x_2170) ;  /* 0x000000200000c947 */ /* 0x000fea0003800000 */
[----:B------:R4:W-:Y:S04]  /*61a0*/  RED.E.ADD.F32.FTZ.RN.STRONG.GPU [R46.64+-0x1200], R142 ;  /* 0xffee008e2e00798e */ /* 0x0009e8000c10e79a */
[----:B-1----:R4:W-:Y:S02]  /*61b0*/  RED.E.ADD.F32.FTZ.RN.STRONG.GPU [R44.64+-0x1200], R119 ;  /* 0xffee00772c00798e */ /* 0x0029e4000c10e79a */
.L_x_2170:
[----:B------:R-:W-:Y:S05]  /*61c0*/  BSYNC B0 ;  /* 0x0000000000007941 */ /* 0x000fea0003800000 */
.L_x_2169:
[----:B-1--4-:R1:W4:Y:S01]  /*61d0*/  LDS R49, [R120.X4+0x5200] ;  /* 0x0052000078317984 */ /* 0x0123220000004800 */
[----:B------:R-:W-:Y:S01]  /*61e0*/  BSSY B0, `(.L_x_2171) ;  /* 0x0000004000007945 */ /* 0x000fe20003800000 */
[----:B------:R-:W-:Y:S05]  /*61f0*/  @!P5 BRA `(.L_x_2172) ;  /* 0x000000200000d947 */ /* 0x000fea0003800000 */
[----:B------:R1:W-:Y:S04]  /*6200*/  RED.E.ADD.F32.FTZ.RN.STRONG.GPU [R46.64+-0x1000], R156 ;  /* 0xfff0009c2e00798e */ /* 0x0003e8000c10e79a */
[----:B----4-:R1:W-:Y:S02]  /*6210*/  RED.E.ADD.F32.FTZ.RN.STRONG.GPU [R44.64+-0x1000], R49 ;  /* 0xfff000312c00798e */ /* 0x0103e4000c10e79a */
.L_x_2172:
[----:B------:R-:W-:Y:S05]  /*6220*/  BSYNC B0 ;  /* 0x0000000000007941 */ /* 0x000fea0003800000 */
.L_x_2171:
        /* <DEDUP_REMOVED lines=12> */
.L_x_2174:
[----:B------:R-:W-:Y:S05]  /*62f0*/  BSYNC B0 ;  /* 0x0000000000007941 */ /* 0x000fea0003800000 */
.L_x_2173:
[----:B-1--4-:R1:W4:Y:S01]  /*6300*/  LDS R49, [R122.X4+0x5600] ;  /* 0x005600007a317984 */ /* 0x0123220000004800 */
[----:B------:R-:W-:Y:S01]  /*6310*/  BSSY B0, `(.L_x_2175) ;  /* 0x0000004000007945 */ /* 0x000fe20003800000 */
[----:B------:R-:W-:Y:S05]  /*6320*/  @!P0 BRA `(.L_x_2176) ;  /* 0x0000002000008947 */ /* 0x000fea0003800000 */
[----:B------:R1:W-:Y:S04]  /*6330*/  RED.E.ADD.F32.FTZ.RN.STRONG.GPU [R46.64+-0xc00], R159 ;  /* 0xfff4009f2e00798e */ /* 0x0003e8000c10e79a */
[----:B----4-:R1:W-:Y:S02]  /*6340*/  RED.E.ADD.F32.FTZ.RN.STRONG.GPU [R44.64+-0xc00], R49 ;  /* 0xfff400312c00798e */ /* 0x0103e4000c10e79a */
.L_x_2176:
[----:B------:R-:W-:Y:S05]  /*6350*/  BSYNC B0 ;  /* 0x0000000000007941 */ /* 0x000fea0003800000 */
.L_x_2175:
[----:B------:R-:W1:Y:S01]  /*6360*/  LDS R123, [R123.X4+0x5800] ;  /* 0x005800007b7b7984 */ /* 0x000e620000004800 */
[----:B------:R-:W-:Y:S01]  /*6370*/  BSSY B0, `(.L_x_2177) ;  /* 0x0000004000007945 */ /* 0x000fe20003800000 */
[----:B------:R-:W-:Y:S05]  /*6380*/  @!P1 BRA `(.L_x_2178) ;  /* 0x0000002000009947 */ /* 0x000fea0003800000 */
[----:B------:R4:W-:Y:S04]  /*6390*/  RED.E.ADD.F32.FTZ.RN.STRONG.GPU [R46.64+-0xa00], R160 ;  /* 0xfff600a02e00798e */ /* 0x0009e8000c10e79a */
[----:B-1----:R4:W-:Y:S02]  /*63a0*/  RED.E.ADD.F32.FTZ.RN.STRONG.GPU [R44.64+-0xa00], R123 ;  /* 0xfff6007b2c00798e */ /* 0x0029e4000c10e79a */
.L_x_2178:
[----:B------:R-:W-:Y:S05]  /*63b0*/  BSYNC B0 ;  /* 0x0000000000007941 */ /* 0x000fea0003800000 */
.L_x_2177:
[----:B-1--4-:R1:W4:Y:S01]  /*63c0*/  LDS R49, [R126.X4+0x5a00] ;  /* 0x005a00007e317984 */ /* 0x0123220000004800 */
[----:B------:R-:W-:Y:S01]  /*63d0*/  BSSY B0, `(.L_x_2179) ;  /* 0x0000004000007945 */ /* 0x000fe20003800000 */
[----:B------:R-:W-:Y:S05]  /*63e0*/  @!P2 BRA `(.L_x_2180) ;  /* 0x000000200000a947 */ /* 0x000fea0003800000 */
[----:B------:R1:W-:Y:S04]  /*63f0*/  RED.E.ADD.F32.FTZ.RN.STRONG.GPU [R46.64+-0x800], R161 ;  /* 0xfff800a12e00798e */ /* 0x0003e8000c10e79a */
[----:B----4-:R1:W-:Y:S02]  /*6400*/  RED.E.ADD.F32.FTZ.RN.STRONG.GPU [R44.64+-0x800], R49 ;  /* 0xfff800312c00798e */ /* 0x0103e4000c10e79a */
.L_x_2180:
[----:B------:R-:W-:Y:S05]  /*6410*/  BSYNC B0 ;  /* 0x0000000000007941 */ /* 0x000fea0003800000 */
.L_x_2179:
[----:B-1--4-:R1:W4:Y:S01]  /*6420*/  LDS R49, [R128.X4+0x5c00] ;  /* 0x005c000080317984 */ /* 0x0123220000004800 */
[----:B------:R-:W-:Y:S01]  /*6430*/  BSSY B0, `(.L_x_2181) ;  /* 0x0000004000007945 */ /* 0x000fe20003800000 */
[----:B------:R-:W-:Y:S05]  /*6440*/  @!P3 BRA `(.L_x_2182) ;  /* 0x000000200000b947 */ /* 0x000fea0003800000 */
[----:B------:R1:W-:Y:S04]  /*6450*/  RED.E.ADD.F32.FTZ.RN.STRONG.GPU [R46.64+-0x600], R162 ;  /* 0xfffa00a22e00798e */ /* 0x0003e8000c10e79a */
[----:B----4-:R1:W-:Y:S02]  /*6460*/  RED.E.ADD.F32.FTZ.RN.STRONG.GPU [R44.64+-0x600], R49 ;  /* 0xfffa00312c00798e */ /* 0x0103e4000c10e79a */
.L_x_2182:
[----:B------:R-:W-:Y:S05]  /*6470*/  BSYNC B0 ;  /* 0x0000000000007941 */ /* 0x000fea0003800000 */
.L_x_2181:
[----:B------:R-:W1:Y:S01]  /*6480*/  LDS R129, [R129.X4+0x5e00] ;  /* 0x005e000081817984 */ /* 0x000e620000004800 */
[----:B------:R-:W-:Y:S01]  /*6490*/  BSSY B0, `(.L_x_2183) ;  /* 0x0000004000007945 */ /* 0x000fe20003800000 */
[----:B------:R-:W-:Y:S05]  /*64a0*/  @!P4 BRA `(.L_x_2184) ;  /* 0x000000200000c947 */ /* 0x000fea0003800000 */
[----:B------:R4:W-:Y:S04]  /*64b0*/  RED.E.ADD.F32.FTZ.RN.STRONG.GPU [R46.64+-0x400], R163 ;  /* 0xfffc00a32e00798e */ /* 0x0009e8000c10e79a */
[----:B-1----:R4:W-:Y:S02]  /*64c0*/  RED.E.ADD.F32.FTZ.RN.STRONG.GPU [R44.64+-0x400], R129 ;  /* 0xfffc00812c00798e */ /* 0x0029e4000c10e79a */
.L_x_2184:
[----:B------:R-:W-:Y:S05]  /*64d0*/  BSYNC B0 ;  /* 0x0000000000007941 */ /* 0x000fea0003800000 */
.L_x_2183:
[----:B-1--4-:R1:W4:Y:S01]  /*64e0*/  LDS R49, [R130.X4+0x6000] ;  /* 0x0060000082317984 */ /* 0x0123220000004800 */
[----:B------:R-:W-:Y:S01]  /*64f0*/  BSSY B0, `(.L_x_2185) ;  /* 0x0000004000007945 */ /* 0x000fe20003800000 */
[----:B------:R-:W-:Y:S05]  /*6500*/  @!P5 BRA `(.L_x_2186) ;  /* 0x000000200000d947 */ /* 0x000fea0003800000 */
[----:B------:R1:W-:Y:S04]  /*6510*/  RED.E.ADD.F32.FTZ.RN.STRONG.GPU [R46.64+-0x200], R164 ;  /* 0xfffe00a42e00798e */ /* 0x0003e8000c10e79a */
[----:B----4-:R1:W-:Y:S02]  /*6520*/  RED.E.ADD.F32.FTZ.RN.STRONG.GPU [R44.64+-0x200], R49 ;  /* 0xfffe00312c00798e */ /* 0x0103e4000c10e79a */
.L_x_2186:
[----:B------:R-:W-:Y:S05]  /*6530*/  BSYNC B0 ;  /* 0x0000000000007941 */ /* 0x000fea0003800000 */
.L_x_2185:
[----:B-12---:R-:W1:Y:S01]  /*6540*/  SHFL.DOWN P0, R44, R55, 0x1, 0x1f ;  /* 0x08201f00372c7f89 */ /* 0x006e620000000000 */
        /* <DEDUP_REMOVED lines=13> */
[----:B-1----:R-:W-:Y:S02]  /*6620*/  @P0 FADD R44, R55, R44 ;  /* 0x0000002c372c0221 */ /* 0x002fe40000000000 */
[----:B------:R-:W-:Y:S02]  /*6630*/  FFMA.FTZ R53, R53, R104, R124 ;  /* 0x0000006835357223 */ /* 0x000fe4000001007c */
[----:B------:R-:W-:Y:S01]  /*6640*/  FFMA.FTZ R52, R52, R57, R143 ;  /* 0x0000003934347223 */ /* 0x000fe2000001008f */
[----:B------:R-:W1:Y:S01]  /*6650*/  SHFL.DOWN P0, R45, R44, 0x2, 0x1f ;  /* 0x08401f002c2d7f89 */ /* 0x000e620000000000 */
[----:B------:R-:W-:-:S02]  /*6660*/  FFMA.FTZ R51, R51, R58, R146 ;  /* 0x0000003a33337223 */ /* 0x000fc40000010092 */
[----:B------:R-:W-:Y:S02]  /*6670*/  FFMA.FTZ R50, R50, R103, R147 ;  /* 0x0000006732327223 */ /* 0x000fe40000010093 */
        /* <DEDUP_REMOVED lines=9> */
[----:B------:R-:W-:Y:S02]  /*6710*/  FFMA.FTZ R86, R69, R103, R86 ;  /* 0x0000006745567223 */ /* 0x000fe40000010056 */
[----:B-1----:R-:W-:-:S02]  /*6720*/  @P0 FADD R45, R44, R45 ;  /* 0x0000002d2c2d0221 */ /* 0x002fc40000000000 */
[----:B------:R-:W-:Y:S02]  /*6730*/  FADD.FTZ R27, R52, R27 ;  /* 0x0000001b341b7221 */ /* 0x000fe40000010000 */
[----:B------:R-:W-:Y:S01]  /*6740*/  FADD.FTZ R26, R51, R26 ;  /* 0x0000001a331a7221 */ /* 0x000fe20000010000 */
[----:B------:R-:W1:Y:S01]  /*6750*/  SHFL.DOWN P0, R46, R45, 0x4, 0x1f ;  /* 0x08801f002d2e7f89 */ /* 0x000e620000000000 */
        /* <DEDUP_REMOVED lines=16> */
[----:B----4-:R-:W4:Y:S01]  /*6860*/  @P0 LDS R49, [UR22+0x7f50] ;  /* 0x007f5016ff310984 */ /* 0x010f220008000800 */
[----:B-1----:R-:W-:-:S04]  /*6870*/  FADD.FTZ R44, R48, R44 ;  /* 0x0000002c302c7221 */ /* 0x002fc80000010000 */
[----:B------:R-:W-:-:S04]  /*6880*/  FADD.FTZ R44, R45, R44 ;  /* 0x0000002c2d2c7221 */ /* 0x000fc80000010000 */
[----:B--2---:R-:W-:-:S04]  /*6890*/  FADD.FTZ R48, R44, R47 ;  /* 0x0000002f2c307221 */ /* 0x004fc80000010000 */
[----:B----4-:R-:W-:-:S05]  /*68a0*/  @P0 FADD.FTZ R48, R48, R49 ;  /* 0x0000003130300221 */ /* 0x010fca0000010000 */
[----:B------:R1:W-:Y:S02]  /*68b0*/  STS [UR22+0x7f50], R48 ;  /* 0x007f5030ff007988 */ /* 0x0003e40008000816 */
.L_x_2188:
[----:B-1----:R-:W-:Y:S05]  /*68c0*/  BSYNC B0 ;  /* 0x0000000000007941 */ /* 0x002fea0003800000 */
.L_x_2187:
[----:B------:R-:W-:Y:S02]  /*68d0*/  UIADD3 UR7, UR7, 0x1, URZ ;  /* 0x0000000107077890 */ /* 0x000fe4000fffe03f */
[----:B------:R-:W-:Y:S02]  /*68e0*/  ULDC UR22, c[0x0][0x16c] ;  /* 0x00005b0000167ab9 */ /* 0x000fe40000000800 */
[----:B------:R-:W-:Y:S02]  /*68f0*/  UISETP.GE.AND UP0, UPT, UR7, UR22, UPT ;  /* 0x000000160700728c */ /* 0x000fe4000bf06270 */
[----:B------:R-:W-:-:S04]  /*6900*/  UIADD3 UR8, UP1, UR8, 0x1, URZ ;  /* 0x0000000108087890 */ /* 0x000fc8000ff3e03f */
[----:B------:R-:W-:Y:S01]  /*6910*/  PLOP3.LUT P0, PT, PT, PT, UP0, 0x80, 0x0 ;  /* 0x000000000000781c */ /* 0x000fe20003f0f008 */
[----:B------:R-:W-:-:S12]  /*6920*/  UIADD3.X UR9, URZ, UR9, URZ, UP1, !UPT ;  /* 0x000000093f097290 */ /* 0x000fd80008ffe43f */
[----:B0--34-:R-:W-:Y:S01]  /*6930*/  @P0 CALL.REL.NOINC `(.L_x_2141) ;  /* 0x0000001000000944 */ /* 0x019fe20003c00000 */
[----:B------:R-:W-:Y:S05]  /*6940*/  BRA `(.L_x_2189) ;  /* 0xffffc0d000007947 */ /* 0x000fea000383ffff */
.L_x_2141:
[----:B------:R-:W-:Y:S01]  /*6950*/  BAR.SYNC.DEFER_BLOCKING 0x0 ;  /* 0x0000000000007b1d */ /* 0x000fe20000010000 */
[----:B------:R-:W-:Y:S01]  /*6960*/  F2FP.BF16.PACK_AB R90, R89, R90 ;  /* 0x0000005a595a723e */ /* 0x000fe200000010ff */
[----:B------:R-:W-:Y:S01]  /*6970*/  FADD.FTZ R11, R2, R25 ;  /* 0x00000019020b7221 */ /* 0x000fe20000010000 */
        /* <DEDUP_REMOVED lines=19> */
[----:B------:R-:W-:Y:S01]  /*6ab0*/  UIADD3 UR39, UP2, UR39, -0x1000, URZ ;  /* 0xfffff00027277890 */ /* 0x000fe2000ff5e03f */
[----:B------:R-:W-:Y:S01]  /*6ac0*/  F2FP.BF16.PACK_AB R27, R32, R31 ;  /* 0x0000001f201b723e */ /* 0x000fe200000010ff */
[----:B------:R-:W-:Y:S01]  /*6ad0*/  STS.128 [R19.X16], R88 ;  /* 0x0000005813007388 */ /* 0x000fe2000000cc00 */
[----:B------:R-:W-:Y:S01]  /*6ae0*/  UIMAD UR7, UR35, UR23, UR7 ;  /* 0x00000017230772a4 */ /* 0x000fe2000f8e0207 */
[----:B------:R-:W-:Y:S01]  /*6af0*/  F2FP.BF16.PACK_AB R26, R30, R29 ;  /* 0x0000001d1e1a723e */ /* 0x000fe200000010ff */
[----:B------:R-:W-:Y:S01]  /*6b00*/  UIMAD.WIDE.U32 UR22, UR35, UR22, UR8 ;  /* 0x00000016231672a5 */ /* 0x000fe2000f8e0008 */
[----:B------:R-:W-:Y:S01]  /*6b10*/  STS.128 [R19.X16+0x10], R96 ;  /* 0x0000106013007388 */ /* 0x000fe2000000cc00 */
[----:B------:R-:W-:-:S06]  /*6b20*/  NOP ;  /* 0x0000000000007918 */ /* 0x000fcc0000000000 */
[----:B------:R-:W0:Y:S01]  /*6b30*/  LDS.128 R12, [R7] ;  /* 0x00000000070c7984 */ /* 0x000e220000000c00 */
[----:B------:R-:W-:Y:S01]  /*6b40*/  ULDC.64 UR8, c[0x0][0x330] ;  /* 0x0000cc0000087ab9 */ /* 0x000fe20000000a00 */
[----:B------:R-:W-:Y:S01]  /*6b50*/  F2FP.BF16.PACK_AB R39, R68, R67 ;  /* 0x000000434427723e */ /* 0x000fe200000010ff */
[----:B------:R-:W-:Y:S01]  /*6b60*/  UIADD3 UR7, UR23, UR7, URZ ;  /* 0x0000000717077290 */ /* 0x000fe2000fffe03f */
[----:B------:R-:W1:Y:S01]  /*6b70*/  LDS.128 R20, [R7+0x200] ;  /* 0x0002000007147984 */ /* 0x000e620000000c00 */
        /* <DEDUP_REMOVED lines=8> */
[----:B------:R-:W-:-:S02]  /*6c00*/  UIADD3 UR28, UP3, UR28, -0x1000, URZ ;  /* 0xfffff0001c1c7890 */ /* 0x000fc4000ff7e03f */
[----:B------:R-:W-:Y:S01]  /*6c10*/  MOV R9, UR9 ;  /* 0x0000000900097c02 */ /* 0x000fe20008000f00 */
[----:B------:R-:W-:Y:S01]  /*6c20*/  ULDC.64 UR8, c[0x0][0x300] ;  /* 0x0000c00000087ab9 */ /* 0x000fe20000000a00 */
[----:B------:R-:W-:Y:S01]  /*6c30*/  FADD.FTZ R30, R29, R30 ;  /* 0x0000001e1d1e7221 */ /* 0x000fe20000010000 */
[----:B------:R-:W-:Y:S02]  /*6c40*/  UIMAD UR7, UR18, UR8, URZ ;  /* 0x00000008120772a4 */ /* 0x000fe4000f8e023f */
[----:B------:R-:W-:Y:S01]  /*6c50*/  IMAD.WIDE R8, R6, 0x10, R8 ;  /* 0x0000001006087825 */ /* 0x000fe200078e0208 */
[----:B------:R-:W-:Y:S02]  /*6c60*/  UIMAD.WIDE.U32 UR16, UR19, UR8, UR16 ;  /* 0x00000008131072a5 */ /* 0x000fe4000f8e0010 */
[----:B------:R-:W-:Y:S01]  /*6c70*/  UIMAD UR7, UR19, UR9, UR7 ;  /* 0x00000009130772a4 */ /* 0x000fe2000f8e0207 */
[----:B------:R-:W-:Y:S01]  /*6c80*/  FADD.FTZ R31, R30, R31 ;  /* 0x0000001f1e1f7221 */ /* 0x000fe20000010000 */
[----:B------:R-:W-:-:S02]  /*6c90*/  UIADD3 UR30, UP4, UR30, -0x1000, URZ ;  /* 0xfffff0001e1e7890 */ /* 0x000fc4000ff9e03f */
[----:B------:R-:W-:Y:S01]  /*6ca0*/  ULDC.64 UR8, c[0x0][0x2f8] ;  /* 0x0000be0000087ab9 */ /* 0x000fe20000000a00 */
[----:B------:R-:W-:Y:S01]  /*6cb0*/  FADD.FTZ R32, R31, R32 ;  /* 0x000000201f207221 */ /* 0x000fe20000010000 */
[----:B------:R-:W-:Y:S02]  /*6cc0*/  UIADD3 UR17, UR17, UR7, URZ ;  /* 0x0000000711117290 */ /* 0x000fe4000fffe03f */
[----:B------:R-:W-:Y:S01]  /*6cd0*/  UIMAD UR7, UR34, UR8, URZ ;  /* 0x00000008220772a4 */ /* 0x000fe2000f8e023f */
[----:B------:R-:W-:Y:S01]  /*6ce0*/  FADD.FTZ R33, R32, R33 ;  /* 0x0000002120217221 */ /* 0x000fe20000010000 */
[----:B------:R-:W-:Y:S02]  /*6cf0*/  UIADD3 UR32, UP5, UR32, -0x1000, URZ ;  /* 0xfffff00020207890 */ /* 0x000fe4000ffbe03f */
[----:B------:R-:W-:Y:S01]  /*6d00*/  UIMAD UR7, UR35, UR9, UR7 ;  /* 0x00000009230772a4 */ /* 0x000fe2000f8e0207 */
[----:B------:R-:W-:Y:S01]  /*6d10*/  FADD.FTZ R34, R33, R34 ;  /* 0x0000002221227221 */ /* 0x000fe20000010000 */
[----:B------:R-:W-:-:S02]  /*6d20*/  UIMAD.WIDE.U32 UR8, UR35, UR8, UR16 ;  /* 0x00000008230872a5 */ /* 0x000fc4000f8e0010 */
[----:B------:R-:W-:Y:S01]  /*6d30*/  UIADD3 UR6, UR6, -0x800, URZ ;  /* 0xfffff80006067890 */ /* 0x000fe2000fffe03f */
[----:B0-----:R-:W-:Y:S01]  /*6d40*/  STG.E.128 [R8.64+-0x1000], R12 ;  /* 0xfff0000c08007986 */ /* 0x001fe2000c101d1a */
[----:B------:R-:W-:Y:S01]  /*6d50*/  ULDC.64 UR16, c[0x0][0x340] ;  /* 0x0000d00000107ab9 */ /* 0x000fe20000000a00 */
[----:B------:R-:W-:Y:S01]  /*6d60*/  FADD.FTZ R35, R34, R35 ;  /* 0x0000002322237221 */ /* 0x000fe20000010000 */
[----:B------:R-:W-:Y:S01]  /*6d70*/  UIADD3 UR9, UR9, UR7, URZ ;  /* 0x0000000709097290 */ /* 0x000fe2000fffe03f */
[----:B-1----:R0:W-:Y:S01]  /*6d80*/  STG.E.128 [R8.64+-0xe00], R20 ;  /* 0xfff2001408007986 */ /* 0x0021e2000c101d1a */
[----:B------:R-:W-:Y:S01]  /*6d90*/  ULEA UR7, UP0, UR8, UR16, 0x1 ;  /* 0x0000001008077291 */ /* 0x000fe2000f80083f */
[----:B------:R-:W-:Y:S01]  /*6da0*/  FADD.FTZ R64, R35, R64 ;  /* 0x0000004023407221 */ /* 0x000fe20000010000 */
[----:B------:R-:W-:Y:S01]  /*6db0*/  UIADD3.X UR36, UR36, -0x1, URZ, UP1, !UPT ;  /* 0xffffffff24247890 */ /* 0x000fe20008ffe43f */
[----:B------:R-:W-:Y:S01]  /*6dc0*/  BAR.SYNC.DEFER_BLOCKING 0x0 ;  /* 0x0000000000007b1d */ /* 0x000fe20000010000 */
[----:B------:R-:W-:Y:S01]  /*6dd0*/  ULEA.HI.X UR8, UR8, UR17, UR9, 0x1, UP0 ;  /* 0x0000001108087291 */ /* 0x000fe200080f0c09 */
[----:B------:R-:W-:Y:S01]  /*6de0*/  FADD.FTZ R65, R64, R65 ;  /* 0x0000004140417221 */ /* 0x000fe20000010000 */
[----:B------:R-:W-:-:S02]  /*6df0*/  UISETP.GT.AND UP0, UPT, UR21, 0x1, UPT ;  /* 0x000000011500788c */ /* 0x000fc4000bf04270 */
[----:B------:R-:W-:Y:S01]  /*6e00*/  UIADD3.X UR40, UR40, -0x1, URZ, UP2, !UPT ;  /* 0xffffffff28287890 */ /* 0x000fe200097fe43f */
[----:B------:R-:W-:Y:S01]  /*6e10*/  FADD.FTZ R66, R65, R66 ;  /* 0x0000004241427221 */ /* 0x000fe20000010000 */
[----:B------:R-:W-:Y:S02]  /*6e20*/  UIADD3.X UR29, UR29, -0x1, URZ, UP3, !UPT ;  /* 0xffffffff1d1d7890 */ /* 0x000fe40009ffe43f */
[----:B------:R-:W-:Y:S01]  /*6e30*/  PLOP3.LUT P0, PT, PT, PT, UP0, 0x80, 0x0 ;  /* 0x000000000000781c */ /* 0x000fe20003f0f008 */
[----:B------:R-:W-:Y:S01]  /*6e40*/  FADD.FTZ R67, R66, R67 ;  /* 0x0000004342437221 */ /* 0x000fe20000010000 */
[----:B------:R-:W-:Y:S02]  /*6e50*/  UIADD3.X UR31, UR31, -0x1, URZ, UP4, !UPT ;  /* 0xffffffff1f1f7890 */ /* 0x000fe4000a7fe43f */
[----:B------:R-:W-:Y:S01]  /*6e60*/  UIADD3.X UR33, UR33, -0x1, URZ, UP5, !UPT ;  /* 0xffffffff21217890 */ /* 0x000fe2000affe43f */
[----:B0-----:R-:W-:Y:S01]  /*6e70*/  MOV R8, UR7 ;  /* 0x0000000700087c02 */ /* 0x001fe20008000f00 */
[----:B------:R-:W-:Y:S01]  /*6e80*/  UIADD3 UR7, UR21, -0x1, URZ ;  /* 0xffffffff15077890 */ /* 0x000fe2000fffe03f */
[----:B------:R-:W-:Y:S01]  /*6e90*/  MOV R9, UR8 ;  /* 0x0000000800097c02 */ /* 0x000fe20008000f00 */
[----:B------:R-:W-:-:S05]  /*6ea0*/  FADD.FTZ R2, R67, R68 ;  /* 0x0000004443027221 */ /* 0x000fca0000010000 */
[----:B------:R-:W-:Y:S01]  /*6eb0*/  UMOV UR21, UR7 ;  /* 0x0000000700157c82 */ /* 0x000fe20008000000 */
[----:B------:R-:W-:Y:S04]  /*6ec0*/  STS.128 [R19.X16], R24 ;  /* 0x0000001813007388 */ /* 0x000fe8000000cc00 */
[----:B------:R-:W-:Y:S01]  /*6ed0*/  STS.128 [R19.X16+0x10], R36 ;  /* 0x0000102413007388 */ /* 0x000fe2000000cc00 */
[----:B------:R-:W-:-:S06]  /*6ee0*/  NOP ;  /* 0x0000000000007918 */ /* 0x000fcc0000000000 */
[----:B------:R-:W0:Y:S04]  /*6ef0*/  LDS.128 R12, [R7] ;  /* 0x00000000070c7984 */ /* 0x000e280000000c00 */
[----:B------:R1:W2:Y:S02]  /*6f00*/  LDS.128 R20, [R7+0x200] ;  /* 0x0002000007147984 */ /* 0x0002a40000000c00 */
[----:B-1----:R-:W-:-:S05]  /*6f10*/  IMAD.WIDE R6, R6, 0x10, R8 ;  /* 0x0000001006067825 */ /* 0x002fca00078e0208 */
[----:B0-----:R0:W-:Y:S04]  /*6f20*/  STG.E.128 [R6.64+-0x1000], R12 ;  /* 0xfff0000c06007986 */ /* 0x0011e8000c101d1a */
[----:B--2---:R0:W-:Y:S02]  /*6f30*/  STG.E.128 [R6.64+-0xe00], R20 ;  /* 0xfff2001406007986 */ /* 0x0041e4000c101d1a */
[----:B0-----:R-:W-:Y:S01]  /*6f40*/  @!P0 CALL.REL.NOINC `(.L_x_2139) ;  /* 0x0000001000008944 */ /* 0x001fe20003c00000 */
[----:B------:R-:W-:Y:S05]  /*6f50*/  BRA `(.L_x_2190) ;  /* 0xffff9bd000007947 */ /* 0x000fea000383ffff */
.L_x_2139:
        /* <DEDUP_REMOVED lines=34> */
.L_x_2192:
[----:B0-----:R-:W-:Y:S05]  /*7180*/  BSYNC B0 ;  /* 0x0000000000007941 */ /* 0x001fea0003800000 */
.L_x_2191:
        /* <DEDUP_REMOVED lines=13> */
[----:B------:R-:W3:Y:S02]  /*7260*/  SHFL.DOWN P0, R5, R0, 0x4, 0x1f ;  /* 0x08801f0000057f89 */ /* 0x000ee40000000000 */
[----:B---3--:R-:W-:-:S05]  /*7270*/  @P0 FADD R5, R0, R5 ;  /* 0x0000000500050221 */ /* 0x008fca0000000000 */
[----:B0-----:R-:W0:Y:S02]  /*7280*/  SHFL.DOWN P0, R4, R5, 0x8, 0x1f ;  /* 0x09001f0005047f89 */ /* 0x001e240000000000 */
        /* <DEDUP_REMOVED lines=17> */
.L_x_2194:
[----:B------:R-:W3:Y:S02]  /*73a0*/  S2R R7, SR_TID.X ;  /* 0x0000000000077919 */ /* 0x000ee40000002100 */
.L_x_2195:
[----:B0-----:R-:W-:Y:S05]  /*73b0*/  BSYNC B0 ;  /* 0x0000000000007941 */ /* 0x001fea0003800000 */
.L_x_2193:
[----:B---3--:R-:W-:-:S13]  /*73c0*/  ISETP.GE.AND P0, PT, R7, c[0x0][0x16c], PT ;  /* 0x00005b0007007a0c */ /* 0x008fda0003f06270 */
[----:B------:R-:W-:Y:S05]  /*73d0*/  @P0 EXIT ;  /* 0x000000000000094d */ /* 0x000fea0003800000 */
[----:B------:R-:W-:Y:S02]  /*73e0*/  ULDC.64 UR6, c[0x0][0x288] ;  /* 0x0000a20000067ab9 */ /* 0x000fe40000000a00 */
[----:B------:R-:W-:Y:S02]  /*73f0*/  UIMAD UR18, UR18, UR6, URZ ;  /* 0x00000006121272a4 */ /* 0x000fe4000f8e023f */
[----:B-12---:R-:W-:Y:S02]  /*7400*/  UIMAD.WIDE.U32 UR4, UR19, UR6, URZ ;  /* 0x00000006130472a5 */ /* 0x006fe4000f8e003f */
[----:B------:R-:W-:-:S04]  /*7410*/  UIMAD UR6, UR19, UR7, UR18 ;  /* 0x00000007130672a4 */ /* 0x000fc8000f8e0212 */
[----:B------:R-:W-:Y:S02]  /*7420*/  UIADD3 UR6, UR5, UR6, URZ ;  /* 0x0000000605067290 */ /* 0x000fe4000fffe03f */
.L_x_2196:
        /* <DEDUP_REMOVED lines=18> */
.L_x_2146:
[----:B------:R-:W-:Y:S01]  /*7550*/  HFMA2.MMA R48, -RZ, RZ, 0, 5.9604644775390625e-08 ;  /* 0x00000001ff307435 */ /* 0x000fe200000001ff */
[----:B------:R-:W-:-:S02]  /*7560*/  MOV R53, R50 ;  /* 0x0000003200357202 */ /* 0x000fc40000000f00 */
[----:B------:R-:W-:Y:S02]  /*7570*/  MOV R49, RZ ;  /* 0x000000ff00317202 */ /* 0x000fe40000000f00 */
[----:B------:R-:W-:Y:S02]  /*7580*/  MOV R46, 0xffffffff ;  /* 0xffffffff002e7802 */ /* 0x000fe40000000f00 */
[----:B------:R-:W-:Y:S02]  /*7590*/  MOV R44, 0x75b0 ;  /* 0x000075b0002c7802 */ /* 0x000fe40000000f00 */
[----:B-1---5:R-:W-:Y:S05]  /*75a0*/  CALL.REL.NOINC `($__internal_89_$__cuda_sm70_shflsync_up) ;  /* 0x00000ec000007944 */ /* 0x022fea0003c00000 */
[----:B-1----:R-:W-:Y:S01]  /*75b0*/  MOV R47, R46 ;  /* 0x0000002e002f7202 */ /* 0x002fe20000000f00 */
[----:B0-----:R-:W-:Y:S05]  /*75c0*/  BRA `(.L_x_2197) ;  /* 0xffffc59000007947 */ /* 0x001fea000383ffff */
.L_x_2147:
[----:B------:R-:W-:Y:S01]  /*75d0*/  HFMA2.MMA R48, -RZ, RZ, 0, 5.9604644775390625e-08 ;  /* 0x00000001ff307435 */ /* 0x000fe200000001ff */
[----:B------:R-:W-:Y:S02]  /*75e0*/  MOV R53, R51 ;  /* 0x0000003300357202 */ /* 0x000fe40000000f00 */
[----:B------:R-:W-:Y:S02]  /*75f0*/  MOV R49, RZ ;  /* 0x000000ff00317202 */ /* 0x000fe40000000f00 */
[----:B------:R-:W-:-:S02]  /*7600*/  MOV R46, 0xffffffff ;  /* 0xffffffff002e7802 */ /* 0x000fc40000000f00 */
[----:B------:R-:W-:Y:S02]  /*7610*/  MOV R44, 0x7630 ;  /* 0x00007630002c7802 */ /* 0x000fe40000000f00 */
[----:B012--5:R-:W-:Y:S05]  /*7620*/  CALL.REL.NOINC `($__internal_89_$__cuda_sm70_shflsync_up) ;  /* 0x00000e4000007944 */ /* 0x027fea0003c00000 */
[C---:B------:R-:W-:Y:S01]  /*7630*/  FMUL.FTZ R47, R50.reuse, R47 ;  /* 0x0000002f322f7220 */ /* 0x040fe20000410000 */
        /* <DEDUP_REMOVED lines=9> */
[----:B------:R-:W-:Y:S05]  /*76d0*/  CALL.REL.NOINC `($__internal_89_$__cuda_sm70_shflsync_up) ;  /* 0x00000d9000007944 */ /* 0x000fea0003c00000 */
[----:B0-----:R-:W-:Y:S01]  /*76e0*/  HFMA2.MMA R48, -RZ, RZ, 0, 1.1920928955078125e-07 ;  /* 0x00000002ff307435 */ /* 0x001fe200000001ff */
[----:B-1----:R-:W-:Y:S02]  /*76f0*/  MOV R47, R46 ;  /* 0x0000002e002f7202 */ /* 0x002fe40000000f00 */
[----:B------:R-:W-:Y:S02]  /*7700*/  MOV R53, R51 ;  /* 0x0000003300357202 */ /* 0x000fe40000000f00 */
[----:B------:R-:W-:Y:S02]  /*7710*/  MOV R49, RZ ;  /* 0x000000ff00317202 */ /* 0x000fe40000000f00 */
[----:B------:R-:W-:Y:S02]  /*7720*/  MOV R46, 0xffffffff ;  /* 0xffffffff002e7802 */ /* 0x000fe40000000f00 */
[----:B------:R-:W-:-:S02]  /*7730*/  MOV R44, 0x7750 ;  /* 0x00007750002c7802 */ /* 0x000fc40000000f00 */
[----:B------:R-:W-:Y:S05]  /*7740*/  CALL.REL.NOINC `($__internal_89_$__cuda_sm70_shflsync_up) ;  /* 0x00000d2000007944 */ /* 0x000fea0003c00000 */
        /* <DEDUP_REMOVED lines=8> */
[----:B------:R-:W-:Y:S05]  /*77d0*/  CALL.REL.NOINC `($__internal_89_$__cuda_sm70_shflsync_up) ;  /* 0x00000c9000007944 */ /* 0x000fea0003c00000 */
[----:B0-----:R-:W-:Y:S01]  /*77e0*/  HFMA2.MMA R48, -RZ, RZ, 0, 2.384185791015625e-07 ;  /* 0x00000004ff307435 */ /* 0x001fe200000001ff */
[----:B-1----:R-:W-:Y:S02]  /*77f0*/  MOV R47, R46 ;  /* 0x0000002e002f7202 */ /* 0x002fe40000000f00 */
[----:B------:R-:W-:Y:S02]  /*7800*/  MOV R53, R51 ;  /* 0x0000003300357202 */ /* 0x000fe40000000f00 */
[----:B------:R-:W-:Y:S02]  /*7810*/  MOV R49, RZ ;  /* 0x000000ff00317202 */ /* 0x000fe40000000f00 */
[----:B------:R-:W-:Y:S02]  /*7820*/  MOV R46, 0xffffffff ;  /* 0xffffffff002e7802 */ /* 0x000fe40000000f00 */
[----:B------:R-:W-:Y:S02]  /*7830*/  MOV R44, 0x7850 ;  /* 0x00007850002c7802 */ /* 0x000fe40000000f00 */
[----:B------:R-:W-:Y:S05]  /*7840*/  CALL.REL.NOINC `($__internal_89_$__cuda_sm70_shflsync_up) ;  /* 0x00000c2000007944 */ /* 0x000fea0003c00000 */
        /* <DEDUP_REMOVED lines=8> */
[----:B------:R-:W-:Y:S05]  /*78d0*/  CALL.REL.NOINC `($__internal_89_$__cuda_sm70_shflsync_up) ;  /* 0x00000b9000007944 */ /* 0x000fea0003c00000 */
[----:B0-----:R-:W-:Y:S01]  /*78e0*/  HFMA2.MMA R48, -RZ, RZ, 0, 4.76837158203125e-07 ;  /* 0x00000008ff307435 */ /* 0x001fe200000001ff */
[----:B-1----:R-:W-:Y:S02]  /*78f0*/  MOV R47, R46 ;  /* 0x0000002e002f7202 */ /* 0x002fe40000000f00 */
[----:B------:R-:W-:Y:S02]  /*7900*/  MOV R53, R51 ;  /* 0x0000003300357202 */ /* 0x000fe40000000f00 */
[----:B------:R-:W-:Y:S02]  /*7910*/  MOV R49, RZ ;  /* 0x000000ff00317202 */ /* 0x000fe40000000f00 */
[----:B------:R-:W-:Y:S02]  /*7920*/  MOV R46, 0xffffffff ;  /* 0xffffffff002e7802 */ /* 0x000fe40000000f00 */
[----:B------:R-:W-:Y:S02]  /*7930*/  MOV R44, 0x7950 ;  /* 0x00007950002c7802 */ /* 0x000fe40000000f00 */
[----:B------:R-:W-:Y:S05]  /*7940*/  CALL.REL.NOINC `($__internal_89_$__cuda_sm70_shflsync_up) ;  /* 0x00000b2000007944 */ /* 0x000fea0003c00000 */
        /* <DEDUP_REMOVED lines=10> */
[----:B------:R-:W-:Y:S05]  /*79f0*/  CALL.REL.NOINC `($__internal_89_$__cuda_sm70_shflsync_up) ;  /* 0x00000a7000007944 */ /* 0x000fea0003c00000 */
[----:B0-----:R-:W-:Y:S01]  /*7a00*/  HFMA2.MMA R48, -RZ, RZ, 0, 9.5367431640625e-07 ;  /* 0x00000010ff307435 */ /* 0x001fe200000001ff */
[----:B-1----:R-:W-:Y:S02]  /*7a10*/  MOV R47, R46 ;  /* 0x0000002e002f7202 */ /* 0x002fe40000000f00 */
[----:B------:R-:W-:Y:S02]  /*7a20*/  MOV R53, R51 ;  /* 0x0000003300357202 */ /* 0x000fe40000000f00 */
[----:B------:R-:W-:Y:S02]  /*7a30*/  MOV R49, RZ ;  /* 0x000000ff00317202 */ /* 0x000fe40000000f00 */
[----:B------:R-:W-:-:S02]  /*7a40*/  MOV R46, 0xffffffff ;  /* 0xffffffff002e7802 */ /* 0x000fc40000000f00 */
[----:B------:R-:W-:Y:S02]  /*7a50*/  MOV R44, 0x7a70 ;  /* 0x00007a70002c7802 */ /* 0x000fe40000000f00 */
[----:B------:R-:W-:Y:S05]  /*7a60*/  CALL.REL.NOINC `($__internal_89_$__cuda_sm70_shflsync_up) ;  /* 0x00000a0000007944 */ /* 0x000fea0003c00000 */
[----:B01----:R-:W-:Y:S05]  /*7a70*/  BRA `(.L_x_2198) ;  /* 0xffffc26000007947 */ /* 0x003fea000383ffff */
.L_x_2150:
[----:B------:R-:W-:Y:S01]  /*7a80*/  HFMA2.MMA R48, -RZ, RZ, 0, 5.9604644775390625e-08 ;  /* 0x00000001ff307435 */ /* 0x000fe200000001ff */
[----:B0-----:R-:W-:Y:S02]  /*7a90*/  MOV R49, RZ ;  /* 0x000000ff00317202 */ /* 0x001fe40000000f00 */
[----:B------:R-:W-:Y:S02]  /*7aa0*/  MOV R46, 0xffffffff ;  /* 0xffffffff002e7802 */ /* 0x000fe40000000f00 */
[----:B------:R-:W-:Y:S02]  /*7ab0*/  MOV R44, 0x7ad0 ;  /* 0x00007ad0002c7802 */ /* 0x000fe40000000f00 */
[----:B-1---5:R-:W-:Y:S05]  /*7ac0*/  CALL.REL.NOINC `($__internal_89_$__cuda_sm70_shflsync_up) ;  /* 0x000009a000007944 */ /* 0x022fea0003c00000 */
[----:B0-----:R-:W-:Y:S01]  /*7ad0*/  HFMA2.MMA R48, -RZ, RZ, 0, 5.9604644775390625e-08 ;  /* 0x00000001ff307435 */ /* 0x001fe200000001ff */
[----:B-1----:R-:W-:Y:S02]  /*7ae0*/  MOV R47, R46 ;  /* 0x0000002e002f7202 */ /* 0x002fe40000000f00 */
[----:B------:R-:W-:Y:S02]  /*7af0*/  MOV R53, R158 ;  /* 0x0000009e00357202 */ /* 0x000fe40000000f00 */
[----:B------:R-:W-:-:S02]  /*7b00*/  MOV R49, RZ ;  /* 0x000000ff00317202 */ /* 0x000fc40000000f00 */
[----:B------:R-:W-:Y:S02]  /*7b10*/  MOV R46, 0xffffffff ;  /* 0xffffffff002e7802 */ /* 0x000fe40000000f00 */
[----:B------:R-:W-:Y:S02]  /*7b20*/  MOV R44, 0x7b40 ;  /* 0x00007b40002c7802 */ /* 0x000fe40000000f00 */
[----:B------:R-:W-:Y:S05]  /*7b30*/  CALL.REL.NOINC `($__internal_89_$__cuda_sm70_shflsync_up) ;  /* 0x0000093000007944 */ /* 0x000fea0003c00000 */
[----:B0-----:R-:W-:Y:S01]  /*7b40*/  HFMA2.MMA R49, -RZ, RZ, 0, 0 ;  /* 0x00000000ff317435 */ /* 0x001fe200000001ff */
[----:B------:R-:W-:Y:S02]  /*7b50*/  MOV R53, R47 ;  /* 0x0000002f00357202 */ /* 0x000fe40000000f00 */
[----:B-1----:R-:W-:Y:S02]  /*7b60*/  MOV R158, R46 ;  /* 0x0000002e009e7202 */ /* 0x002fe40000000f00 */
[----:B------:R-:W-:Y:S02]  /*7b70*/  MOV R50, R100 ;  /* 0x0000006400327202 */ /* 0x000fe40000000f00 */
[----:B------:R-:W-:Y:S02]  /*7b80*/  MOV R47, 0x1f ;  /* 0x0000001f002f7802 */ /* 0x000fe40000000f00 */
[----:B------:R-:W-:-:S02]  /*7b90*/  MOV R46, 0xffffffff ;  /* 0xffffffff002e7802 */ /* 0x000fc40000000f00 */
[----:B------:R-:W-:Y:S02]  /*7ba0*/  MOV R48, 0x7bc0 ;  /* 0x00007bc000307802 */ /* 0x000fe40000000f00 */
[----:B------:R-:W-:Y:S05]  /*7bb0*/  CALL.REL.NOINC `($__internal_88_$__cuda_sm70_shflsync_idx_p) ;  /* 0x0000086000007944 */ /* 0x000fea0003c00000 */
[----:B0-----:R-:W-:Y:S01]  /*7bc0*/  HFMA2.MMA R49, -RZ, RZ, 0, 0 ;  /* 0x00000000ff317435 */ /* 0x001fe200000001ff */
[----:B-1----:R-:W-:Y:S02]  /*7bd0*/  MOV R100, R47 ;  /* 0x0000002f00647202 */ /* 0x002fe40000000f00 */
[----:B------:R-:W-:Y:S02]  /*7be0*/  MOV R50, R101 ;  /* 0x0000006500327202 */ /* 0x000fe40000000f00 */
[----:B------:R-:W-:Y:S02]  /*7bf0*/  MOV R47, 0x1f ;  /* 0x0000001f002f7802 */ /* 0x000fe40000000f00 */
[----:B------:R-:W-:Y:S02]  /*7c00*/  MOV R46, 0xffffffff ;  /* 0xffffffff002e7802 */ /* 0x000fe40000000f00 */
[----:B------:R-:W-:Y:S02]  /*7c10*/  MOV R48, 0x7c30 ;  /* 0x00007c3000307802 */ /* 0x000fe40000000f00 */
[----:B------:R-:W-:Y:S05]  /*7c20*/  CALL.REL.NOINC `($__internal_88_$__cuda_sm70_shflsync_idx_p) ;  /* 0x000007f000007944 */ /* 0x000fea0003c00000 */
[----:B01----:R-:W-:Y:S01]  /*7c30*/  MOV R49, R47 ;  /* 0x0000002f00317202 */ /* 0x003fe20000000f00 */
[----:B------:R-:W-:Y:S05]  /*7c40*/  BRA `(.L_x_2199) ;  /* 0xffffc20000007947 */ /* 0x000fea000383ffff */
.L_x_2153:
[----:B------:R-:W-:Y:S01]  /*7c50*/  HFMA2.MMA R158, -RZ, RZ, 0, 5.9604644775390625e-08 ;  /* 0x00000001ff9e7435 */ /* 0x000fe200000001ff */
[----:B------:R-:W-:-:S02]  /*7c60*/  MOV R161, R52 ;  /* 0x0000003400a17202 */ /* 0x000fc40000000f00 */
[----:B------:R-:W-:Y:S02]  /*7c70*/  MOV R48, 0x1f ;  /* 0x0000001f00307802 */ /* 0x000fe40000000f00 */
[----:B------:R-:W-:Y:S02]  /*7c80*/  MOV R49, 0xffffffff ;  /* 0xffffffff00317802 */ /* 0x000fe40000000f00 */
[----:B------:R-:W-:Y:S02]  /*7c90*/  MOV R46, 0x7cb0 ;  /* 0x00007cb0002e7802 */ /* 0x000fe40000000f00 */
[----:B------:R-:W-:Y:S05]  /*7ca0*/  CALL.REL.NOINC `($__internal_87_$__cuda_sm70_shflsync_down) ;  /* 0x0000073000007944 */ /* 0x000fea0003c00000 */
[----:B-1----:R-:W-:Y:S01]  /*7cb0*/  MOV R51, R158 ;  /* 0x0000009e00337202 */ /* 0x002fe20000000f00 */
[----:B0-----:R-:W-:Y:S05]  /*7cc0*/  BRA `(.L_x_2200) ;  /* 0xffffc79000007947 */ /* 0x001fea000383ffff */
.L_x_2154:
[----:B------:R-:W-:Y:S01]  /*7cd0*/  HFMA2.MMA R158, -RZ, RZ, 0, 5.9604644775390625e-08 ;  /* 0x00000001ff9e7435 */ /* 0x000fe200000001ff */
[----:B------:R-:W-:Y:S02]  /*7ce0*/  MOV R161, R53 ;  /* 0x0000003500a17202 */ /* 0x000fe40000000f00 */
[----:B------:R-:W-:Y:S02]  /*7cf0*/  MOV R48, 0x1f ;  /* 0x0000001f00307802 */ /* 0x000fe40000000f00 */
[----:B------:R-:W-:-:S02]  /*7d00*/  MOV R49, 0xffffffff ;  /* 0xffffffff00317802 */ /* 0x000fc40000000f00 */
[----:B------:R-:W-:Y:S02]  /*7d10*/  MOV R46, 0x7d30 ;  /* 0x00007d30002e7802 */ /* 0x000fe40000000f00 */
[----:B01----:R-:W-:Y:S05]  /*7d20*/  CALL.REL.NOINC `($__internal_87_$__cuda_sm70_shflsync_down) ;  /* 0x000006b000007944 */ /* 0x003fea0003c00000 */
        /* <DEDUP_REMOVED lines=9> */
[----:B------:R-:W-:Y:S05]  /*7dc0*/  CALL.REL.NOINC `($__internal_87_$__cuda_sm70_shflsync_down) ;  /* 0x0000061000007944 */ /* 0x000fea0003c00000 */
[----:B-1----:R-:W-:Y:S01]  /*7dd0*/  MOV R50, R158 ;  /* 0x0000009e00327202 */ /* 0x002fe20000000f00 */
[----:B------:R-:W-:Y:S01]  /*7de0*/  HFMA2.MMA R158, -RZ, RZ, 0, 1.1920928955078125e-07 ;  /* 0x00000002ff9e7435 */ /* 0x000fe200000001ff */
[----:B0-----:R-:W-:Y:S02]  /*7df0*/  MOV R161, R53 ;  /* 0x0000003500a17202 */ /* 0x001fe40000000f00 */
[----:B------:R-:W-:Y:S02]  /*7e00*/  MOV R48, 0x1f ;  /* 0x0000001f00307802 */ /* 0x000fe40000000f00 */
[----:B------:R-:W-:Y:S02]  /*7e10*/  MOV R49, 0xffffffff ;  /* 0xffffffff00317802 */ /* 0x000fe40000000f00 */
[----:B------:R-:W-:Y:S02]  /*7e20*/  MOV R46, 0x7e40 ;  /* 0x00007e40002e7802 */ /* 0x000fe40000000f00 */
[----:B------:R-:W-:Y:S05]  /*7e30*/  CALL.REL.NOINC `($__internal_87_$__cuda_sm70_shflsync_down) ;  /* 0x000005a000007944 */ /* 0x000fea0003c00000 */
[----:B-1----:R-:W-:Y:S01]  /*7e40*/  @!P3 FFMA.FTZ R53, R51, R158, R53 ;  /* 0x0000009e3335b223 */ /* 0x002fe20000010035 */
[----:B------:R-:W-:Y:S01]  /*7e50*/  HFMA2.MMA R158, -RZ, RZ, 0, 2.384185791015625e-07 ;  /* 0x00000004ff9e7435 */ /* 0x000fe200000001ff */
[----:B------:R-:W-:Y:S01]  /*7e60*/  @!P3 FMUL.FTZ R51, R50, R51 ;  /* 0x000000333233b220 */ /* 0x000fe20000410000 */
[----:B0-----:R-:W-:-:S02]  /*7e70*/  MOV R48, 0x1f ;  /* 0x0000001f00307802 */ /* 0x001fc40000000f00 */
[----:B------:R-:W-:Y:S02]  /*7e80*/  MOV R49, 0xffffffff ;  /* 0xffffffff00317802 */ /* 0x000fe40000000f00 */
[----:B------:R-:W-:Y:S02]  /*7e90*/  MOV R161, R51 ;  /* 0x0000003300a17202 */ /* 0x000fe40000000f00 */
[----:B------:R-:W-:Y:S02]  /*7ea0*/  MOV R46, 0x7ec0 ;  /* 0x00007ec0002e7802 */ /* 0x000fe40000000f00 */
[----:B------:R-:W-:Y:S05]  /*7eb0*/  CALL.REL.NOINC `($__internal_87_$__cuda_sm70_shflsync_down) ;  /* 0x0000052000007944 */ /* 0x000fea0003c00000 */
[----:B-1----:R-:W-:Y:S01]  /*7ec0*/  MOV R50, R158 ;  /* 0x0000009e00327202 */ /* 0x002fe20000000f00 */
[----:B------:R-:W-:Y:S01]  /*7ed0*/  HFMA2.MMA R158, -RZ, RZ, 0, 2.384185791015625e-07 ;  /* 0x00000004ff9e7435 */ /* 0x000fe200000001ff */
[----:B0-----:R-:W-:Y:S02]  /*7ee0*/  MOV R161, R53 ;  /* 0x0000003500a17202 */ /* 0x001fe40000000f00 */
[----:B------:R-:W-:Y:S02]  /*7ef0*/  MOV R48, 0x1f ;  /* 0x0000001f00307802 */ /* 0x000fe40000000f00 */
[----:B------:R-:W-:-:S02]  /*7f00*/  MOV R49, 0xffffffff ;  /* 0xffffffff00317802 */ /* 0x000fc40000000f00 */
[----:B------:R-:W-:Y:S02]  /*7f10*/  MOV R46, 0x7f30 ;  /* 0x00007f30002e7802 */ /* 0x000fe40000000f00 */
[----:B------:R-:W-:Y:S05]  /*7f20*/  CALL.REL.NOINC `($__internal_87_$__cuda_sm70_shflsync_down) ;  /* 0x000004b000007944 */ /* 0x000fea0003c00000 */
[----:B-1----:R-:W-:Y:S01]  /*7f30*/  @!P2 FFMA.FTZ R53, R51, R158, R53 ;  /* 0x0000009e3335a223 */ /* 0x002fe20000010035 */
[----:B------:R-:W-:Y:S01]  /*7f40*/  HFMA2.MMA R158, -RZ, RZ, 0, 4.76837158203125e-07 ;  /* 0x00000008ff9e7435 */ /* 0x000fe200000001ff */
[----:B------:R-:W-:Y:S01]  /*7f50*/  @!P2 FMUL.FTZ R51, R50, R51 ;  /* 0x000000333233a220 */ /* 0x000fe20000410000 */
[----:B0-----:R-:W-:Y:S02]  /*7f60*/  MOV R48, 0x1f ;  /* 0x0000001f00307802 */ /* 0x001fe40000000f00 */
[----:B------:R-:W-:Y:S02]  /*7f70*/  MOV R49, 0xffffffff ;  /* 0xffffffff00317802 */ /* 0x000fe40000000f00 */
[----:B------:R-:W-:Y:S02]  /*7f80*/  MOV R161, R51 ;  /* 0x0000003300a17202 */ /* 0x000fe40000000f00 */
[----:B------:R-:W-:Y:S02]  /*7f90*/  MOV R46, 0x7fb0 ;  /* 0x00007fb0002e7802 */ /* 0x000fe40000000f00 */
[----:B------:R-:W-:Y:S05]  /*7fa0*/  CALL.REL.NOINC `($__internal_87_$__cuda_sm70_shflsync_down) ;  /* 0x0000043000007944 */ /* 0x000fea0003c00000 */
[----:B-1----:R-:W-:Y:S01]  /*7fb0*/  MOV R50, R158 ;  /* 0x0000009e00327202 */ /* 0x002fe20000000f00 */
[----:B------:R-:W-:Y:S01]  /*7fc0*/  HFMA2.MMA R158, -RZ, RZ, 0, 4.76837158203125e-07 ;  /* 0x00000008ff9e7435 */ /* 0x000fe200000001ff */
[----:B0-----:R-:W-:-:S02]  /*7fd0*/  MOV R161, R53 ;  /* 0x0000003500a17202 */ /* 0x001fc40000000f00 */
[----:B------:R-:W-:Y:S02]  /*7fe0*/  MOV R48, 0x1f ;  /* 0x0000001f00307802 */ /* 0x000fe40000000f00 */
[----:B------:R-:W-:Y:S02]  /*7ff0*/  MOV R49, 0xffffffff ;  /* 0xffffffff00317802 */ /* 0x000fe40000000f00 */
[----:B------:R-:W-:Y:S02]  /*8000*/  MOV R46, 0x8020 ;  /* 0x00008020002e7802 */ /* 0x000fe40000000f00 */
[----:B------:R-:W-:Y:S05]  /*8010*/  CALL.REL.NOINC `($__internal_87_$__cuda_sm70_shflsync_down) ;  /* 0x000003c000007944 */ /* 0x000fea0003c00000 */
        /* <DEDUP_REMOVED lines=8> */
[----:B------:R-:W-:Y:S05]  /*80a0*/  CALL.REL.NOINC `($__internal_87_$__cuda_sm70_shflsync_down) ;  /* 0x0000033000007944 */ /* 0x000fea0003c00000 */
[----:B-1----:R-:W-:Y:S01]  /*80b0*/  MOV R50, R158 ;  /* 0x0000009e00327202 */ /* 0x002fe20000000f00 */
[----:B------:R-:W-:Y:S01]  /*80c0*/  HFMA2.MMA R158, -RZ, RZ, 0, 9.5367431640625e-07 ;  /* 0x00000010ff9e7435 */ /* 0x000fe200000001ff */
[----:B0-----:R-:W-:Y:S02]  /*80d0*/  MOV R161, R52 ;  /* 0x0000003400a17202 */ /* 0x001fe40000000f00 */
[----:B------:R-:W-:Y:S02]  /*80e0*/  MOV R48, 0x1f ;  /* 0x0000001f00307802 */ /* 0x000fe40000000f00 */
[----:B------:R-:W-:Y:S02]  /*80f0*/  MOV R49, 0xffffffff ;  /* 0xffffffff00317802 */ /* 0x000fe40000000f00 */
[----:B------:R-:W-:-:S02]  /*8100*/  MOV R46, 0x8120 ;  /* 0x00008120002e7802 */ /* 0x000fc40000000f00 */
[----:B------:R-:W-:Y:S05]  /*8110*/  CALL.REL.NOINC `($__internal_87_$__cuda_sm70_shflsync_down) ;  /* 0x000002c000007944 */ /* 0x000fea0003c00000 */
[----:B-1----:R-:W-:Y:S01]  /*8120*/  @!P0 FFMA.FTZ R52, R51, R158, R52 ;  /* 0x0000009e33348223 */ /* 0x002fe20000010034 */
[----:B0-----:R-:W-:Y:S01]  /*8130*/  HFMA2.MMA R49, -RZ, RZ, 0, 0 ;  /* 0x00000000ff317435 */ /* 0x001fe200000001ff */
[----:B------:R-:W-:Y:S01]  /*8140*/  @!P0 FMUL.FTZ R51, R50, R51 ;  /* 0x0000003332338220 */ /* 0x000fe20000410000 */
[----:B------:R-:W-:-:S02]  /*8150*/  MOV R47, 0x1f ;  /* 0x0000001f002f7802 */ /* 0x000fc40000000f00 */
[----:B------:R-:W-:Y:S02]  /*8160*/  MOV R46, 0xffffffff ;  /* 0xffffffff002e7802 */ /* 0x000fe40000000f00 */
[----:B------:R-:W-:Y:S02]  /*8170*/  MOV R50, R51 ;  /* 0x0000003300327202 */ /* 0x000fe40000000f00 */
[----:B------:R-:W-:Y:S02]  /*8180*/  MOV R48, 0x81a0 ;  /* 0x000081a000307802 */ /* 0x000fe40000000f00 */
[----:B------:R-:W-:Y:S05]  /*8190*/  CALL.REL.NOINC `($__internal_88_$__cuda_sm70_shflsync_idx_p) ;  /* 0x0000028000007944 */ /* 0x000fea0003c00000 */
[----:B0-----:R-:W-:Y:S01]  /*81a0*/  HFMA2.MMA R49, -RZ, RZ, 0, 0 ;  /* 0x00000000ff317435 */ /* 0x001fe200000001ff */
[----:B-1----:R-:W-:Y:S02]  /*81b0*/  MOV R159, R47 ;  /* 0x0000002f009f7202 */ /* 0x002fe40000000f00 */
[----:B------:R-:W-:Y:S02]  /*81c0*/  MOV R50, R52 ;  /* 0x0000003400327202 */ /* 0x000fe40000000f00 */
[----:B------:R-:W-:Y:S02]  /*81d0*/  MOV R47, 0x1f ;  /* 0x0000001f002f7802 */ /* 0x000fe40000000f00 */
[----:B------:R-:W-:-:S02]  /*81e0*/  MOV R46, 0xffffffff ;  /* 0xffffffff002e7802 */ /* 0x000fc40000000f00 */
[----:B------:R-:W-:Y:S02]  /*81f0*/  MOV R48, 0x8210 ;  /* 0x0000821000307802 */ /* 0x000fe40000000f00 */
[----:B------:R-:W-:Y:S05]  /*8200*/  CALL.REL.NOINC `($__internal_88_$__cuda_sm70_shflsync_idx_p) ;  /* 0x0000021000007944 */ /* 0x000fea0003c00000 */
[----:B------:R-:W-:Y:S01]  /*8210*/  HFMA2.MMA R158, -RZ, RZ, 0, 5.9604644775390625e-08 ;  /* 0x00000001ff9e7435 */ /* 0x000fe200000001ff */
[----:B-1----:R-:W-:Y:S02]  /*8220*/  MOV R100, R47 ;  /* 0x0000002f00647202 */ /* 0x002fe40000000f00 */
[----:B------:R-:W-:Y:S02]  /*8230*/  MOV R161, R51 ;  /* 0x0000003300a17202 */ /* 0x000fe40000000f00 */
[----:B------:R-:W-:Y:S02]  /*8240*/  MOV R48, 0x1f ;  /* 0x0000001f00307802 */ /* 0x000fe40000000f00 */
[----:B0-----:R-:W-:Y:S02]  /*8250*/  MOV R49, 0xffffffff ;  /* 0xffffffff00317802 */ /* 0x001fe40000000f00 */
[----:B------:R-:W-:Y:S02]  /*8260*/  MOV R46, 0x8280 ;  /* 0x00008280002e7802 */ /* 0x000fe40000000f00 */
[----:B------:R-:W-:Y:S05]  /*8270*/  CALL.REL.NOINC `($__internal_87_$__cuda_sm70_shflsync_down) ;  /* 0x0000016000007944 */ /* 0x000fea0003c00000 */
[----:B-1----:R-:W-:Y:S01]  /*8280*/  MOV R156, R158 ;  /* 0x0000009e009c7202 */ /* 0x002fe20000000f00 */
[----:B------:R-:W-:Y:S01]  /*8290*/  HFMA2.MMA R158, -RZ, RZ, 0, 5.9604644775390625e-08 ;  /* 0x00000001ff9e7435 */ /* 0x000fe200000001ff */
[----:B0-----:R-:W-:-:S02]  /*82a0*/  MOV R161, R52 ;  /* 0x0000003400a17202 */ /* 0x001fc40000000f00 */
[----:B------:R-:W-:Y:S02]  /*82b0*/  MOV R48, 0x1f ;  /* 0x0000001f00307802 */ /* 0x000fe40000000f00 */
[----:B------:R-:W-:Y:S02]  /*82c0*/  MOV R49, 0xffffffff ;  /* 0xffffffff00317802 */ /* 0x000fe40000000f00 */
[----:B------:R-:W-:Y:S02]  /*82d0*/  MOV R46, 0x82f0 ;  /* 0x000082f0002e7802 */ /* 0x000fe40000000f00 */
[----:B------:R-:W-:Y:S05]  /*82e0*/  CALL.REL.NOINC `($__internal_87_$__cuda_sm70_shflsync_down) ;  /* 0x000000f000007944 */ /* 0x000fea0003c00000 */
[----:B0-----:R-:W-:Y:S01]  /*82f0*/  HFMA2.MMA R49, -RZ, RZ, 0, 0 ;  /* 0x00000000ff317435 */ /* 0x001fe200000001ff */
[----:B------:R-:W-:Y:S02]  /*8300*/  MOV R50, R44 ;  /* 0x0000002c00327202 */ /* 0x000fe40000000f00 */
[----:B------:R-:W-:Y:S02]  /*8310*/  MOV R47, 0x1f ;  /* 0x0000001f002f7802 */ /* 0x000fe40000000f00 */
[----:B------:R-:W-:Y:S02]  /*8320*/  MOV R46, 0xffffffff ;  /* 0xffffffff002e7802 */ /* 0x000fe40000000f00 */
[----:B------:R-:W-:-:S02]  /*8330*/  MOV R48, 0x8350 ;  /* 0x0000835000307802 */ /* 0x000fc40000000f00 */
[----:B-1----:R-:W-:Y:S05]  /*8340*/  CALL.REL.NOINC `($__internal_88_$__cuda_sm70_shflsync_idx_p) ;  /* 0x000000d000007944 */ /* 0x002fea0003c00000 */
[----:B0-----:R-:W-:Y:S01]  /*8350*/  HFMA2.MMA R49, -RZ, RZ, 0, 0 ;  /* 0x00000000ff317435 */ /* 0x001fe200000001ff */
[----:B-1----:R-:W-:-:S02]  /*8360*/  MOV R162, R47 ;  /* 0x0000002f00a27202 */ /* 0x002fc40000000f00 */
[----:B------:R-:W-:Y:S02]  /*8370*/  MOV R50, R45 ;  /* 0x0000002d00327202 */ /* 0x000fe40000000f00 */
[----:B------:R-:W-:Y:S02]  /*8380*/  MOV R47, 0x1f ;  /* 0x0000001f002f7802 */ /* 0x000fe40000000f00 */
[----:B------:R-:W-:Y:S02]  /*8390*/  MOV R46, 0xffffffff ;  /* 0xffffffff002e7802 */ /* 0x000fe40000000f00 */
[----:B------:R-:W-:Y:S02]  /*83a0*/  MOV R48, 0x83c0 ;  /* 0x000083c000307802 */ /* 0x000fe40000000f00 */
[----:B------:R-:W-:Y:S05]  /*83b0*/  CALL.REL.NOINC `($__internal_88_$__cuda_sm70_shflsync_idx_p) ;  /* 0x0000006000007944 */ /* 0x000fea0003c00000 */
[----:B-1----:R-:W-:Y:S01]  /*83c0*/  MOV R51, R47 ;  /* 0x0000002f00337202 */ /* 0x002fe20000000f00 */
[----:B0-----:R-:W-:Y:S05]  /*83d0*/  BRA `(.L_x_2201) ;  /* 0xffffc22000007947 */ /* 0x001fea000383ffff */
        .weak           $__internal_87_$__cuda_sm70_shflsync_down
        .type           $__internal_87_$__cuda_sm70_shflsync_down,@function
        .size           $__internal_87_$__cuda_sm70_shflsync_down,($__internal_88_$__cuda_sm70_shflsync_idx_p - $__internal_87_$__cuda_sm70_shflsync_down)
$__internal_87_$__cuda_sm70_shflsync_down:
[----:B------:R-:W-:Y:S01]  /*83e0*/  HFMA2.MMA R47, -RZ, RZ, 0, 0 ;  /* 0x00000000ff2f7435 */ /* 0x000fe200000001ff */
[----:B------:R-:W-:Y:S04]  /*83f0*/  WARPSYNC R49 ;  /* 0x0000003100007348 */ /* 0x000fe80003800000 */
[----:B------:R0:W1:Y:S01]  /*8400*/  SHFL.DOWN PT, R158, R161, R158, R48 ;  /* 0x0800009ea19e7389 */ /* 0x00006200000e0030 */
[----:B------:R-:W-:Y:S05]  /*8410*/  RET.REL.NODEC R46 `(_Z25selective_scan_bwd_kernelI32Selective_Scan_bwd_kernel_traitsILi128ELi16ELb1ELb1ELb1ELb0ELb1EN3c108BFloat16EfEEv12SSMParamsBwd) ;  /* 0xffff7be02e007950 */ /* 0x000fea0003c3ffff */
        .weak           $__internal_88_$__cuda_sm70_shflsync_idx_p
        .type           $__internal_88_$__cuda_sm70_shflsync_idx_p,@function
        .size           $__internal_88_$__cuda_sm70_shflsync_idx_p,($__internal_89_$__cuda_sm70_shflsync_up - $__internal_88_$__cuda_sm70_shflsync_idx_p)
$__internal_88_$__cuda_sm70_shflsync_idx_p:
[----:B------:R-:W-:Y:S01]  /*8420*/  HFMA2.MMA R161, -RZ, RZ, 0, 0 ;  /* 0x00000000ffa17435 */ /* 0x000fe200000001ff */
[----:B------:R-:W-:Y:S01]  /*8430*/  MOV R160, R48 ;  /* 0x0000003000a07202 */ /* 0x000fe20000000f00 */
[----:B------:R-:W-:Y:S04]  /*8440*/  WARPSYNC R46 ;  /* 0x0000002e00007348 */ /* 0x000fe80003800000 */
[----:B------:R0:W1:Y:S01]  /*8450*/  SHFL.IDX PT, R47, R50, R49, R47 ;  /* 0x00000031322f7389 */ /* 0x00006200000e002f */
[----:B------:R-:W-:Y:S05]  /*8460*/  RET.REL.NODEC R160 `(_Z25selective_scan_bwd_kernelI32Selective_Scan_bwd_kernel_traitsILi128ELi16ELb1ELb1ELb1ELb0ELb1EN3c108BFloat16EfEEv12SSMParamsBwd) ;  /* 0xffff7b90a0007950 */ /* 0x000fea0003c3ffff */
        .weak           $__internal_89_$__cuda_sm70_shflsync_up
        .type           $__internal_89_$__cuda_sm70_shflsync_up,@function
        .size           $__internal_89_$__cuda_sm70_shflsync_up,(.L_x_8901 - $__internal_89_$__cuda_sm70_shflsync_up)
$__internal_89_$__cuda_sm70_shflsync_up:
[----:B------:R-:W-:Y:S01]  /*8470*/  MOV R45, 0x0 ;  /* 0x00000000002d7802 */ /* 0x000fe20000000f00 */
[----:B------:R-:W-:Y:S04]  /*8480*/  WARPSYNC R46 ;  /* 0x0000002e00007348 */ /* 0x000fe80003800000 */
[----:B------:R0:W1:Y:S01]  /*8490*/  SHFL.UP PT, R46, R53, R48, R49 ;  /* 0x04000030352e7389 */ /* 0x00006200000e0031 */
[----:B------:R-:W-:Y:S05]  /*84a0*/  RET.REL.NODEC R44 `(_Z25selective_scan_bwd_kernelI32Selective_Scan_bwd_kernel_traitsILi128ELi16ELb1ELb1ELb1ELb0ELb1EN3c108BFloat16EfEEv12SSMParamsBwd) ;  /* 0xffff7b502c007950 */ /* 0x000fea0003c3ffff */
.L_x_2202:
        /* <DEDUP_REMOVED lines=13> */
.L_x_8901:


//--------------------- .text._Z25selective_scan_bwd_kernelI32Selective_Scan_bwd_kernel_traitsILi128ELi16ELb1ELb1ELb1ELb1ELb0EN3c108BFloat16EfEEv12SSMParamsBwd --------------------------
	.section	.text._Z25selective_scan_bwd_kernelI32Selective_Scan_bwd_kernel_traitsILi128ELi16ELb1ELb1ELb1ELb1ELb0EN3c108BFloat16EfEEv12SSMParamsBwd,"ax",@progbits
	.sectioninfo	@"SHI_REGISTERS=167"
	.align	128
        .global         _Z25selective_scan_bwd_kernelI32Selective_Scan_bwd_kernel_traitsILi128ELi16ELb1ELb1ELb1ELb1ELb0EN3c108BFloat16EfEEv12SSMParamsBwd
        .type           _Z25selective_scan_bwd_kernelI32Selective_Scan_bwd_kernel_traitsILi128ELi16ELb1ELb1ELb1ELb1ELb0EN3c108BFloat16EfEEv12SSMParamsBwd,@function
        .size           _Z25selective_scan_bwd_kernelI32Selective_Scan_bwd_kernel_traitsILi128ELi16ELb1ELb1ELb1ELb1ELb0EN3c108BFloat16EfEEv12SSMParamsBwd,(.L_x_8904 - _Z25selective_scan_bwd_kernelI32Selective_Scan_bwd_kernel_traitsILi128ELi16ELb1ELb1ELb1ELb1ELb0EN3c108BFloat16EfEEv12SSMParamsBwd)
        .other          _Z25selective_scan_bwd_kernelI32Selective_Scan_bwd_kernel_traitsILi128ELi16ELb1ELb1ELb1ELb1ELb0EN3c108BFloat16EfEEv12SSMParamsBwd,@"STO_CUDA_ENTRY STV_DEFAULT"
_Z25selective_scan_bwd_kernelI32Selective_Scan_bwd_kernel_traitsILi128ELi16ELb1ELb1ELb1ELb1ELb0EN3c108BFloat16EfEEv12SSMParamsBwd:
.text._Z25selective_scan_bwd_kernelI32Selective_Scan_bwd_kernel_traitsILi128ELi16ELb1ELb1ELb1ELb1ELb0EN3c108BFloat16EfEEv12SSMParamsBwd:
        /* <DEDUP_REMOVED lines=30> */
[----:B------:R3:W4:Y:S01]  /*01e0*/  @P1 LDG.E R4, [R4.64] ;  /* 0x0000002004041981 */ /* 0x000722000c1e1900 */
[----:B------:R-:W-:Y:S01]  /*01f0*/  UISETP.NE.U32.AND UP0, UPT, URZ, UR4, UPT ;  /* 0x000000043f00728c */ /* 0x000fe2000bf05070 */
[----:B------:R-:W-:Y:S01]  /*0200*/  HFMA2.MMA R7, -RZ, RZ, 0, 0 ;  /* 0x00000000ff077435 */ /* 0x000fe200000001ff */
[----:B-1----:R-:W-:Y:S02]  /*0210*/  USHF.R.S32.HI UR36, URZ, 0x1f, UR37 ;  /* 0x0000001f3f247899 */ /* 0x002fe40008011425 */
[----:B------:R-:W-:Y:S02]  /*0220*/  UISETP.NE.AND.EX UP0, UPT, URZ, UR5, UPT, UP0 ;  /* 0x000000053f00728c */ /* 0x000fe4000bf05300 */
[----:B------:R-:W-:-:S02]  /*0230*/  UIMAD UR5, UR36, UR28, URZ ;  /* 0x0000001c240572a4 */ /* 0x000fc4000f8e023f */
[----:B------:R-:W-:Y:S01]  /*0240*/  UISETP.NE.U32.AND UP1, UPT, URZ, UR24, UPT ;  /* 0x000000183f00728c */ /* 0x000fe2000bf25070 */
[----:B---3--:R-:W-:Y:S01]  /*0250*/  MOV R5, RZ ;  /* 0x000000ff00057202 */ /* 0x008fe20000000f00 */
[----:B------:R-:W-:Y:S02]  /*0260*/  UIMAD UR29, UR37, UR29, UR5 ;  /* 0x0000001d251d72a4 */ /* 0x000fe4000f8e0205 */
[----:B------:R-:W-:Y:S01]  /*0270*/  UISETP.NE.AND.EX UP1, UPT, URZ, UR25, UPT, UP1 ;  /* 0x000000193f00728c */ /* 0x000fe2000bf25310 */
[----:B0-----:R-:W0:Y:S01]  /*0280*/  MUFU.RCP R0, R0 ;  /* 0x0000000000007308 */ /* 0x001e220000001000 */
[----:B------:R-:W-:Y:S02]  /*0290*/  UMOV UR8, URZ ;  /* 0x0000003f00087c82 */ /* 0x000fe40008000000 */
[----:B------:R-:W-:Y:S02]  /*02a0*/  UMOV UR9, URZ ;  /* 0x0000003f00097c82 */ /* 0x000fe40008000000 */
[----:B------:R-:W-:-:S02]  /*02b0*/  ULDC.64 UR6, c[0x0][0x1d0] ;  /* 0x0000740000067ab9 */ /* 0x000fc40000000a00 */
[----:B------:R-:W-:-:S03]  /*02c0*/  UIMAD UR4, UR36, UR6, URZ ;  /* 0x00000006240472a4 */ /* 0x000fc6000f8e023f */
[----:B------:R-:W-:Y:S02]  /*02d0*/  @UP1 ULEA UR8, UP3, UR17, UR24, 0x2 ;  /* 0x0000001811081291 */ /* 0x000fe4000f86103f */
[----:B------:R-:W-:Y:S02]  /*02e0*/  UISETP.NE.U32.AND UP2, UPT, URZ, UR26, UPT ;  /* 0x0000001a3f00728c */ /* 0x000fe4000bf45070 */
[----:B------:R-:W-:Y:S02]  /*02f0*/  @UP1 ULEA.HI.X UR9, UR17, UR25, UR16, 0x2, UP3 ;  /* 0x0000001911091291 */ /* 0x000fe400098f1410 */
[----:B------:R-:W-:Y:S01]  /*0300*/  UIMAD.WIDE.U32 UR22, UR37, UR6, URZ ;  /* 0x00000006251672a5 */ /* 0x000fe2000f8e003f */
[----:B0-----:R-:W-:Y:S01]  /*0310*/  IADD3 R0, R0, 0xffffffe, RZ ;  /* 0x0ffffffe00007810 */ /* 0x001fe20007ffe0ff */
[----:B------:R-:W-:Y:S02]  /*0320*/  UIMAD UR4, UR37, UR7, UR4 ;  /* 0x00000007250472a4 */ /* 0x000fe4000f8e0204 */
[----:B------:R-:W-:-:S02]  /*0330*/  UISETP.NE.AND.EX UP2, UPT, URZ, UR27, UPT, UP2 ;  /* 0x0000001b3f00728c */ /* 0x000fc4000bf45320 */
[----:B------:R-:W-:Y:S01]  /*0340*/  ULDC.64 UR6, c[0x0][0x190] ;  /* 0x0000640000067ab9 */ /* 0x000fe20000000a00 */
[----:B------:R-:W0:Y:S01]  /*0350*/  F2I.FTZ.U32.TRUNC.NTZ R0, R0 ;  /* 0x0000000000007305 */ /* 0x000e22000021f000 */
[----:B------:R-:W-:Y:S02]  /*0360*/  UIMAD.WIDE.U32 UR20, UR37, UR28, URZ ;  /* 0x0000001c251472a5 */ /* 0x000fe4000f8e003f */
[----:B------:R-:W-:Y:S02]  /*0370*/  UIMAD UR28, UR36, UR6, URZ ;  /* 0x00000006241c72a4 */ /* 0x000fe4000f8e023f */
[----:B------:R-:W-:Y:S02]  /*0380*/  UIMAD.WIDE.U32 UR18, UR37, UR14, URZ ;  /* 0x0000000e251272a5 */ /* 0x000fe4000f8e003f */
[----:B------:R-:W-:Y:S02]  /*0390*/  UIMAD UR14, UR36, UR14, URZ ;  /* 0x0000000e240e72a4 */ /* 0x000fe4000f8e023f */
[----:B------:R-:W-:-:S02]  /*03a0*/  UIMAD.WIDE.U32 UR12, UR37, UR6, URZ ;  /* 0x00000006250c72a5 */ /* 0x000fc4000f8e003f */
[----:B------:R-:W-:Y:S02]  /*03b0*/  UIMAD UR28, UR37, UR7, UR28 ;  /* 0x00000007251c72a4 */ /* 0x000fe4000f8e021c */
[----:B------:R-:W-:Y:S02]  /*03c0*/  UIMAD UR14, UR37, UR15, UR14 ;  /* 0x0000000f250e72a4 */ /* 0x000fe4000f8e020e */
[----:B------:R-:W-:Y:S01]  /*03d0*/  ULDC.64 UR6, c[0x0][0x1b0] ;  /* 0x00006c0000067ab9 */ /* 0x000fe20000000a00 */
[----:B0-----:R0:W1:Y:S01]  /*03e0*/  R2UR UR5, R0 ;  /* 0x00000000000573c2 */ /* 0x00106200000e0000 */
[----:B------:R-:W-:Y:S02]  /*03f0*/  UIMAD.WIDE.U32 UR10, UR37, UR6, URZ ;  /* 0x00000006250a72a5 */ /* 0x000fe4000f8e003f */
[----:B------:R-:W-:Y:S02]  /*0400*/  UIMAD UR15, UR36, UR6, URZ ;  /* 0x00000006240f72a4 */ /* 0x000fe4000f8e023f */
[----:B------:R-:W-:-:S02]  /*0410*/  UIADD3 UR23, UR23, UR4, URZ ;  /* 0x0000000417177290 */ /* 0x000fc4000fffe03f */
[----:B------:R-:W-:Y:S01]  /*0420*/  UMOV UR6, URZ ;  /* 0x0000003f00067c82 */ /* 0x000fe20008000000 */
[----:B0-----:R-:W-:Y:S01]  /*0430*/  IABS R0, UR17 ;  /* 0x0000001100007c13 */ /* 0x001fe20008000000 */
[----:B------:R-:W-:Y:S02]  /*0440*/  @UP2 ULEA UR6, UP1, UR17, UR26, 0x2 ;  /* 0x0000001a11062291 */ /* 0x000fe4000f82103f */
[----:B------:R-:W-:Y:S01]  /*0450*/  UMOV UR4, URZ ;  /* 0x0000003f00047c82 */ /* 0x000fe20008000000 */
[----:B------:R-:W0:Y:S01]  /*0460*/  R2UR UR25, R0 ;  /* 0x00000000001973c2 */ /* 0x000e2200000e0000 */
[----:B------:R-:W-:Y:S02]  /*0470*/  UIMAD UR15, UR37, UR7, UR15 ;  /* 0x00000007250f72a4 */ /* 0x000fe4000f8e020f */
[----:B------:R-:W-:Y:S02]  /*0480*/  UIADD3 UR21, UR21, UR29, URZ ;  /* 0x0000001d15157290 */ /* 0x000fe4000fffe03f */
[----:B------:R-:W-:-:S02]  /*0490*/  UMOV UR7, URZ ;  /* 0x0000003f00077c82 */ /* 0x000fc40008000000 */
[----:B------:R-:W-:Y:S02]  /*04a0*/  @UP2 ULEA.HI.X UR7, UR17, UR27, UR16, 0x2, UP1 ;  /* 0x0000001b11072291 */ /* 0x000fe400088f1410 */
[----:B------:R-:W-:Y:S02]  /*04b0*/  ULDC UR34, c[0x0][0x174] ;  /* 0x00005d0000227ab9 */ /* 0x000fe40000000800 */
[----:B------:R-:W-:Y:S02]  /*04c0*/  ULDC.64 UR26, c[0x0][0x1d8] ;  /* 0x00007600001a7ab9 */ /* 0x000fe40000000a00 */
[----:B-1----:R-:W-:Y:S02]  /*04d0*/  UIADD3 UR30, URZ, -UR5, URZ ;  /* 0x800000053f1e7290 */ /* 0x002fe4000fffe03f */
[----:B------:R-:W-:Y:S02]  /*04e0*/  UIMAD UR24, UR16, UR26, URZ ;  /* 0x0000001a101872a4 */ /* 0x000fe4000f8e023f */
[----:B------:R-:W-:-:S02]  /*04f0*/  UIMAD UR30, UR30, UR31, URZ ;  /* 0x0000001f1e1e72a4 */ /* 0x000fc4000f8e023f */
[----:B------:R-:W-:Y:S02]  /*0500*/  UIMAD UR24, UR17, UR27, UR24 ;  /* 0x0000001b111872a4 */ /* 0x000fe4000f8e0218 */
[----:B------:R-:W-:Y:S02]  /*0510*/  UIMAD.WIDE.U32 UR4, UR5, UR30, UR4 ;  /* 0x0000001e050472a5 */ /* 0x000fe4000f8e0004 */
[----:B------:R-:W-:Y:S02]  /*0520*/  UIMAD.WIDE.U32 UR22, UR17, UR26, UR22 ;  /* 0x0000001a111672a5 */ /* 0x000fe4000f8e0016 */
[----:B0-----:R-:W-:Y:S02]  /*0530*/  UIMAD.WIDE.U32 UR4, UR5, UR25, URZ ;  /* 0x00000019050472a5 */ /* 0x001fe4000f8e003f */
[----:B------:R-:W-:Y:S02]  /*0540*/  ULDC.64 UR26, c[0x0][0x1e8] ;  /* 0x00007a00001a7ab9 */ /* 0x000fe40000000a00 */
[----:B------:R-:W-:-:S02]  /*0550*/  UIMAD UR30, UR16, UR26, URZ ;  /* 0x0000001a101e72a4 */ /* 0x000fc4000f8e023f */
[----:B------:R-:W-:Y:S02]  /*0560*/  UIMAD.WIDE.U32 UR20, UR17, UR26, UR20 ;  /* 0x0000001a111472a5 */ /* 0x000fe4000f8e0014 */
[----:B------:R-:W-:Y:S02]  /*0570*/  UMOV UR29, UR5 ;  /* 0x00000005001d7c82 */ /* 0x000fe40008000000 */
[----:B------:R-:W-:Y:S02]  /*0580*/  UIADD3 UR26, -UR29, URZ, URZ ;  /* 0x0000003f1d1a7290 */ /* 0x000fe4000fffe13f */
[----:B------:R-:W-:Y:S02]  /*0590*/  ULDC.64 UR4, c[0x0][0x280] ;  /* 0x0000a00000047ab9 */ /* 0x000fe40000000a00 */
[----:B------:R-:W-:Y:S02]  /*05a0*/  UIMAD UR25, UR31, UR26, UR25 ;  /* 0x0000001a1f1972a4 */ /* 0x000fe4000f8e0219 */
[----:B------:R-:W-:-:S02]  /*05b0*/  UIMAD UR26, UR16, UR4, URZ ;  /* 0x00000004101a72a4 */ /* 0x000fc4000f8e023f */
[----:B------:R-:W-:Y:S02]  /*05c0*/  UISETP.GT.U32.AND UP1, UPT, UR31, UR25, UPT ;  /* 0x000000191f00728c */ /* 0x000fe4000bf24070 */
[----:B------:R-:W-:Y:S02]  /*05d0*/  UIADD3 UR19, UR19, UR14, URZ ;  /* 0x0000000e13137290 */ /* 0x000fe4000fffe03f */
[----:B------:R-:W-:Y:S02]  /*05e0*/  ULEA UR14, UR34, 0xfffff800, 0xb ;  /* 0xfffff800220e7891 */ /* 0x000fe4000f8e583f */
[----:B------:R-:W-:Y:S02]  /*05f0*/  UIMAD UR35, UR17, UR5, UR26 ;  /* 0x00000005112372a4 */ /* 0x000fe4000f8e021a */
[----:B------:R-:W-:Y:S02]  /*0600*/  UIMAD.WIDE.U32 UR4, UR17, UR4, UR18 ;  /* 0x00000004110472a5 */ /* 0x000fe4000f8e0012 */
[----:B------:R-:W-:-:S02]  /*0610*/  USHF.R.S32.HI UR18, URZ, 0x1f, UR14 ;  /* 0x0000001f3f127899 */ /* 0x000fc4000801140e */
[----:B------:R-:W-:Y:S02]  /*0620*/  @!UP1 UIADD3 UR25, UR25, -UR31, URZ ;  /* 0x8000001f19199290 */ /* 0x000fe4000fffe03f */
[----:B------:R-:W-:Y:S02]  /*0630*/  UIADD3 UR19, UP2, UR14, UR22, URZ ;  /* 0x000000160e137290 */ /* 0x000fe4000ff5e03f */
[----:B------:R-:W-:Y:S02]  /*0640*/  UISETP.GE.U32.AND UP3, UPT, UR25, UR31, UPT ;  /* 0x0000001f1900728c */ /* 0x000fe4000bf66070 */
[----:B------:R-:W-:Y:S02]  /*0650*/  UIMAD UR30, UR17, UR27, UR30 ;  /* 0x0000001b111e72a4 */ /* 0x000fe4000f8e021e */
        /* <DEDUP_REMOVED lines=8> */
[----:B------:R-:W-:Y:S02]  /*06e0*/  UISETP.NE.AND UP1, UPT, URZ, UR39, UPT ;  /* 0x000000273f00728c */ /* 0x000fe4000bf25270 */
[----:B------:R-:W-:Y:S02]  /*06f0*/  @UP3 UIADD3 UR29, UR29, 0x1, URZ ;  /* 0x000000011d1d3890 */ /* 0x000fe4000fffe03f */
[----:B------:R-:W-:Y:S02]  /*0700*/  UIADD3 UR27, UP4, UR14, UR20, URZ ;  /* 0x000000140e1b7290 */ /* 0x000fe4000ff9e03f */
[----:B------:R-:W-:Y:S02]  /*0710*/  ULDC.64 UR22, c[0x0][0x248] ;  /* 0x0000920000167ab9 */ /* 0x000fe40000000a00 */
[----:B------:R-:W-:Y:S02]  /*0720*/  UIADD3.X UR30, UR18, UR21, UR30, UP4, !UPT ;  /* 0x00000015121e7290 */ /* 0x000fe4000a7fe41e */
[----:B------:R-:W-:-:S02]  /*0730*/  ULEA UR26, UP4, UR27, UR22, 0x1 ;  /* 0x000000161b1a7291 */ /* 0x000fc4000f88083f */
[----:B------:R-:W-:Y:S02]  /*0740*/  ULDC.64 UR20, c[0x0][0x308] ;  /* 0x0000c20000147ab9 */ /* 0x000fe40000000a00 */
[----:B------:R-:W-:Y:S02]  /*0750*/  UMOV UR22, UR29 ;  /* 0x0000001d00167c82 */ /* 0x000fe40008000000 */
[----:B------:R-:W-:Y:S02]  /*0760*/  @!UP2 UIADD3 UR22, -UR22, URZ, URZ ;  /* 0x0000003f1616a290 */ /* 0x000fe4000fffe13f */
[----:B------:R-:W-:Y:S02]  /*0770*/  @!UP1 ULOP3.LUT UR22, URZ, UR39, URZ, 0x33, !UPT ;  /* 0x000000273f169292 */ /* 0x000fe4000f8e333f */
[----:B------:R-:W-:Y:S02]  /*0780*/  UIADD3 UR29, UP2, UR14, UR4, URZ ;  /* 0x000000040e1d7290 */ /* 0x000fe4000ff5e03f */
[----:B------:R-:W-:-:S02]  /*0790*/  USHF.R.S32.HI UR38, URZ, 0x1f, UR22 ;  /* 0x0000001f3f267899 */ /* 0x000fc40008011416 */
[----:B------:R-:W-:Y:S02]  /*07a0*/  UIADD3.X UR19, UR18, UR5, UR35, UP2, !UPT ;  /* 0x0000000512137290 */ /* 0x000fe400097fe423 */
[----:B------:R-:W-:Y:S02]  /*07b0*/  UIADD3 UR13, UR13, UR28, URZ ;  /* 0x0000001c0d0d7290 */ /* 0x000fe4000fffe03f */
[----:B------:R-:W-:Y:S02]  /*07c0*/  ULDC.64 UR4, c[0x0][0x1a8] ;  /* 0x00006a0000047ab9 */ /* 0x000fe40000000a00 */
[----:B------:R-:W-:Y:S02]  /*07d0*/  ULEA UR28, UP1, UR29, UR20, 0x1 ;  /* 0x000000141d1c7291 */ /* 0x000fe4000f82083f */
[----:B------:R-:W-:Y:S02]  /*07e0*/  UIMAD UR20, UR38, UR4, URZ ;  /* 0x00000004261472a4 */ /* 0x000fe4000f8e023f */
[----:B------:R-:W-:-:S02]  /*07f0*/  UIMAD.WIDE.U32 UR12, UR22, UR4, UR12 ;  /* 0x00000004160c72a5 */ /* 0x000fc4000f8e000c */
[----:B------:R-:W-:Y:S02]  /*0800*/  UIMAD UR20, UR22, UR5, UR20 ;  /* 0x00000005161472a4 */ /* 0x000fe4000f8e0214 */
[----:B------:R-:W-:Y:S02]  /*0810*/  ULEA.HI.X UR29, UR29, UR21, UR19, 0x1, UP1 ;  /* 0x000000151d1d7291 */ /* 0x000fe400088f0c13 */
[----:B------:R-:W-:Y:S02]  /*0820*/  ULDC.64 UR4, c[0x0][0x1c8] ;  /* 0x0000720000047ab9 */ /* 0x000fe40000000a00 */
[----:B------:R-:W-:Y:S02]  /*0830*/  UIADD3 UR11, UR11, UR15, URZ ;  /* 0x0000000f0b0b7290 */ /* 0x000fe4000fffe03f */
[----:B------:R-:W-:Y:S02]  /*0840*/  UIADD3 UR19, UR13, UR20, URZ ;  /* 0x000000140d137290 */ /* 0x000fe4000fffe03f */
[----:B------:R-:W-:-:S02]  /*0850*/  UIMAD UR20, UR38, UR4, URZ ;  /* 0x00000004261472a4 */ /* 0x000fc4000f8e023f */
[----:B------:R-:W-:Y:S02]  /*0860*/  UIADD3 UR15, UP1, UR14, UR12, URZ ;  /* 0x0000000c0e0f7290 */ /* 0x000fe4000ff3e03f */
[----:B------:R-:W-:Y:S02]  /*0870*/  ULEA.HI.X UR27, UR27, UR23, UR30, 0x1, UP4 ;  /* 0x000000171b1b7291 */ /* 0x000fe4000a0f0c1e */
[----:B------:R-:W-:Y:S02]  /*0880*/  UIMAD.WIDE.U32 UR12, UR22, UR4, UR10 ;  /* 0x00000004160c72a5 */ /* 0x000fe4000f8e000a */
[----:B------:R-:W-:Y:S02]  /*0890*/  ULDC.64 UR30, c[0x0][0x228] ;  /* 0x00008a00001e7ab9 */ /* 0x000fe40000000a00 */
[----:B------:R-:W-:Y:S02]  /*08a0*/  UIMAD UR20, UR22, UR5, UR20 ;  /* 0x00000005161472a4 */ /* 0x000fe4000f8e0214 */
[----:B------:R-:W-:-:S02]  /*08b0*/  ULEA UR30, UP2, UR15, UR30, 0x1 ;  /* 0x0000001e0f1e7291 */ /* 0x000fc4000f84083f */
[----:B------:R-:W-:Y:S02]  /*08c0*/  UIADD3.X UR19, UR18, UR19, URZ, UP1, !UPT ;  /* 0x0000001312137290 */ /* 0x000fe40008ffe43f */
[----:B------:R-:W-:Y:S02]  /*08d0*/  UIADD3 UR14, UP1, UR14, UR12, URZ ;  /* 0x0000000c0e0e7290 */ /* 0x000fe4000ff3e03f */
[----:B------:R-:W-:Y:S02]  /*08e0*/  UIADD3 UR20, UR13, UR20, URZ ;  /* 0x000000140d147290 */ /* 0x000fe4000fffe03f */
[----:B------:R-:W-:Y:S02]  /*08f0*/  ULEA.HI.X UR31, UR15, UR31, UR19, 0x1, UP2 ;  /* 0x0000001f0f1f7291 */ /* 0x000fe400090f0c13 */
        /* <DEDUP_REMOVED lines=21> */
[----:B--2---:R0:W1:Y:S01]  /*0a50*/  @P0 R2UR UR4, R2 ;  /* 0x00000000020403c2 */ /* 0x00406200000e0000 */
[----:B------:R-:W-:-:S07]  /*0a60*/  PLOP3.LUT P0, PT, PT, PT, UP1, 0x80, 0x0 ;  /* 0x000000000000781c */ /* 0x000fce0003f0f018 */
[----:B----4-:R0:W2:Y:S06]  /*0a70*/  @P1 R2UR UR5, R4 ;  /* 0x00000000040513c2 */ /* 0x0100ac00000e0000 */
[----:B------:R-:W-:Y:S05]  /*0a80*/  @!P0 BRA `(.L_x_2203) ;  /* 0x00007b6000008947 */ /* 0x000fea0003800000 */
[----:B------:R-:W3:Y:S01]  /*0a90*/  S2R R6, SR_TID.X ;  /* 0x0000000000067919 */ /* 0x000ee20000002100 */
[----:B------:R-:W-:Y:S01]  /*0aa0*/  MOV R5, RZ ;  /* 0x000000ff00057202 */ /* 0x000fe20000000f00 */
[----:B------:R-:W-:Y:S01]  /*0ab0*/  ULDC UR23, c[0x0][0x174] ;  /* 0x00005d0000177ab9 */ /* 0x000fe20000000800 */
[----:B------:R-:W-:Y:S01]  /*0ac0*/  MOV R7, RZ ;  /* 0x000000ff00077202 */ /* 0x000fe20000000f00 */
[----:B0-----:R-:W0:Y:S01]  /*0ad0*/  S2R R4, SR_LANEID ;  /* 0x0000000000047919 */ /* 0x001e220000000000 */
[----:B------:R-:W-:-:S02]  /*0ae0*/  UMOV UR34, UR19 ;  /* 0x0000001300227c82 */ /* 0x000fc40008000000 */
[----:B------:R-:W-:Y:S01]  /*0af0*/  UMOV UR6, URZ ;  /* 0x0000003f00067c82 */ /* 0x000fe20008000000 */
[----:B---3--:R-:W-:-:S04]  /*0b00*/  SHF.R.S32.HI R3, RZ, 0x1f, R6 ;  /* 0x0000001fff037819 */ /* 0x008fc80000011406 */
[----:B------:R-:W-:-:S04]  /*0b10*/  LEA.HI R3, R3, R6, RZ, 0x5 ;  /* 0x0000000603037211 */ /* 0x000fc800078f28ff */
[----:B0-----:R-:W-:Y:S02]  /*0b20*/  SHF.R.S32.HI R3, RZ, 0x5, R3 ;  /* 0x00000005ff037819 */ /* 0x001fe40000011403 */
.L_x_2285:
        /* <DEDUP_REMOVED lines=13> */
[----:B------:R-:W-:Y:S02]  /*0c00*/  MOV R145, UR27 ;  /* 0x0000001b00917c02 */ /* 0x000fe40008000f00 */
[----:B------:R-:W-:-:S03]  /*0c10*/  SHF.L.U32 R68, R11, 0x4, RZ ;  /* 0x000000040b447819 */ /* 0x000fc600000006ff */
[----:B------:R-:W-:Y:S01]  /*0c20*/  IMAD.WIDE R144, R2, 0x10, R144 ;  /* 0x0000001002907825 */ /* 0x000fe200078e0290 */
[----:B---3--:R-:W-:Y:S04]  /*0c30*/  STS.128 [R0], R12 ;  /* 0x0000000c00007388 */ /* 0x008fe80000000c00 */
[----:B----4-:R-:W-:Y:S01]  /*0c40*/  STS.128 [R0+0x200], R16 ;  /* 0x0002001000007388 */ /* 0x010fe20000000c00 */
[----:B------:R-:W-:-:S06]  /*0c50*/  NOP ;  /* 0x0000000000007918 */ /* 0x000fcc0000000000 */
[----:B------:R-:W-:Y:S04]  /*0c60*/  LDS.128 R40, [R68] ;  /* 0x0000000044287984 */ /* 0x000fe80000000c00 */
[----:B------:R-:W-:Y:S04]  /*0c70*/  LDS.128 R36, [R68+0x10] ;  /* 0x0000100044247984 */ /* 0x000fe80000000c00 */
        /* <DEDUP_REMOVED lines=9> */
[----:B------:R-:W0:Y:S04]  /*0d10*/  LDS.128 R16, [R68] ;  /* 0x0000000044107984 */ /* 0x000e280000000c00 */
[----:B------:R-:W-:Y:S04]  /*0d20*/  LDS.128 R12, [R68+0x10] ;  /* 0x00001000440c7984 */ /* 0x000fe80000000c00 */
[----:B------:R-:W-:Y:S06]  /*0d30*/  BAR.SYNC.DEFER_BLOCKING 0x0 ;  /* 0x0000000000007b1d */ /* 0x000fec0000010000 */
[----:B------:R3:W4:Y:S04]  /*0d40*/  LDG.E.128 R28, [R8.64] ;  /* 0x00000020081c7981 */ /* 0x000728000c1e1d00 */
[----:B------:R3:W5:Y:S01]  /*0d50*/  LDG.E.128 R32, [R8.64+0x200] ;  /* 0x0002002008207981 */ /* 0x000762000c1e1d00 */
[----:B------:R-:W-:Y:S01]  /*0d60*/  BSSY B0, `(.L_x_2204) ;  /* 0x0000055000007945 */ /* 0x000fe20003800000 */
[----:B0-----:R-:W-:-:S02]  /*0d70*/  PRMT R77, RZ, 0x5410, R16 ;  /* 0x00005410ff4d7816 */ /* 0x001fc40000000010 */
[----:B------:R-:W-:Y:S02]  /*0d80*/  PRMT R16, RZ, 0x7610, R16 ;  /* 0x00007610ff107816 */ /* 0x000fe40000000010 */
[--C-:B------:R-:W-:Y:S01]  /*0d90*/  PRMT R79, RZ, 0x5410, R17.reuse ;  /* 0x00005410ff4f7816 */ /* 0x100fe20000000011 */
[----:B--2---:R-:W-:Y:S01]  /*0da0*/  FADD.FTZ R77, R77, UR5 ;  /* 0x000000054d4d7e21 */ /* 0x004fe20008010000 */
[----:B---3--:R-:W-:Y:S01]  /*0db0*/  PRMT R8, RZ, 0x5410, R40 ;  /* 0x00005410ff087816 */ /* 0x008fe20000000028 */
[----:B------:R-:W-:Y:S01]  /*0dc0*/  FADD.FTZ R76, R16, UR5 ;  /* 0x00000005104c7e21 */ /* 0x000fe20008010000 */
[--C-:B------:R-:W-:Y:S01]  /*0dd0*/  PRMT R81, RZ, 0x5410, R18.reuse ;  /* 0x00005410ff517816 */ /* 0x100fe20000000012 */
[----:B------:R-:W-:Y:S01]  /*0de0*/  FADD.FTZ R79, R79, UR5 ;  /* 0x000000054f4f7e21 */ /* 0x000fe20008010000 */
[----:B------:R-:W-:Y:S02]  /*0df0*/  FSETP.GTU.FTZ.AND P4, PT, R77, 20, PT ;  /* 0x41a000004d00780b */ /* 0x000fe40003f9c000 */
[----:B------:R-:W-:Y:S01]  /*0e00*/  PRMT R17, RZ, 0x7610, R17 ;  /* 0x00007610ff117816 */ /* 0x000fe20000000011 */
[----:B------:R-:W-:Y:S01]  /*0e10*/  FADD.FTZ R81, R81, UR5 ;  /* 0x0000000551517e21 */ /* 0x000fe20008010000 */
[----:B------:R-:W-:-:S02]  /*0e20*/  PRMT R18, RZ, 0x7610, R18 ;  /* 0x00007610ff127816 */ /* 0x000fc40000000012 */
[----:B------:R-:W-:Y:S01]  /*0e30*/  PRMT R16, RZ, 0x7610, R43 ;  /* 0x00007610ff107816 */ /* 0x000fe2000000002b */
[----:B------:R-:W-:Y:S01]  /*0e40*/  FADD.FTZ R78, R17, UR5 ;  /* 0x00000005114e7e21 */ /* 0x000fe20008010000 */
[----:B------:R-:W-:Y:S01]  /*0e50*/  PRMT R83, RZ, 0x5410, R19 ;  /* 0x00005410ff537816 */ /* 0x000fe20000000013 */
[----:B------:R-:W-:Y:S01]  /*0e60*/  FADD.FTZ R80, R18, UR5 ;  /* 0x0000000512507e21 */ /* 0x000fe20008010000 */
[----:B------:R-:W-:Y:S02]  /*0e70*/  FSETP.GTU.FTZ.AND P3, PT, R76, 20, PT ;  /* 0x41a000004c00780b */ /* 0x000fe40003f7c000 */
[----:B------:R-:W-:Y:S01]  /*0e80*/  FSETP.GTU.FTZ.AND P2, PT, R79, 20, PT ;  /* 0x41a000004f00780b */ /* 0x000fe20003f5c000 */
[----:B------:R-:W-:Y:S01]  /*0e90*/  FADD.FTZ R83, R83, UR5 ;  /* 0x0000000553537e21 */ /* 0x000fe20008010000 */
[----:B------:R-:W-:Y:S02]  /*0ea0*/  FSETP.GTU.FTZ.AND P1, PT, R78, 20, PT ;  /* 0x41a000004e00780b */ /* 0x000fe40003f3c000 */
[----:B------:R-:W-:-:S02]  /*0eb0*/  FSETP.GTU.FTZ.AND P0, PT, R81, 20, PT ;  /* 0x41a000005100780b */ /* 0x000fc40003f1c000 */
[----:B------:R-:W-:Y:S02]  /*0ec0*/  FSETP.GTU.FTZ.AND P6, PT, R80, 20, PT ;  /* 0x41a000005000780b */ /* 0x000fe40003fdc000 */
[----:B------:R-:W-:Y:S01]  /*0ed0*/  PRMT R18, RZ, 0x5410, R36 ;  /* 0x00005410ff127816 */ /* 0x000fe20000000024 */
[----:B----4-:R-:W-:Y:S04]  /*0ee0*/  STS.128 [R0], R28 ;  /* 0x0000001c00007388 */ /* 0x010fe80000000c00 */
[----:B-----5:R-:W-:Y:S01]  /*0ef0*/  STS.128 [R0+0x200], R32 ;  /* 0x0002002000007388 */ /* 0x020fe20000000c00 */
[----:B------:R-:W-:-:S06]  /*0f00*/  NOP ;  /* 0x0000000000007918 */ /* 0x000fcc0000000000 */
[----:B------:R-:W0:Y:S02]  /*0f10*/  LDS.128 R20, [R68] ;  /* 0x0000000044147984 */ /* 0x000e240000000c00 */
[--C-:B0-----:R-:W-:Y:S02]  /*0f20*/  PRMT R70, RZ, 0x5410, R20.reuse ;  /* 0x00005410ff467816 */ /* 0x101fe40000000014 */
[----:B------:R-:W-:Y:S02]  /*0f30*/  PRMT R69, RZ, 0x7610, R20 ;  /* 0x00007610ff457816 */ /* 0x000fe40000000014 */
[----:B------:R-:W-:Y:S01]  /*0f40*/  PRMT R71, RZ, 0x5410, R21 ;  /* 0x00005410ff477816 */ /* 0x000fe20000000015 */
[----:B------:R-:W-:Y:S01]  /*0f50*/  FFMA.FTZ R10, R70, R8, R7 ;  /* 0x00000008460a7223 */ /* 0x000fe20000010007 */
[----:B------:R-:W-:Y:S02]  /*0f60*/  PRMT R7, RZ, 0x7610, R40 ;  /* 0x00007610ff077816 */ /* 0x000fe40000000028 */
[----:B------:R-:W-:-:S02]  /*0f70*/  PRMT R8, RZ, 0x7610, R41 ;  /* 0x00007610ff087816 */ /* 0x000fc40000000029 */
[----:B------:R-:W-:Y:S01]  /*0f80*/  PRMT R72, RZ, 0x7610, R21 ;  /* 0x00007610ff487816 */ /* 0x000fe20000000015 */
[----:B------:R-:W-:Y:S01]  /*0f90*/  FFMA.FTZ R10, R69, R7, R10 ;  /* 0x00000007450a7223 */ /* 0x000fe2000001000a */
[----:B------:R-:W-:Y:S02]  /*0fa0*/  PRMT R7, RZ, 0x5410, R41 ;  /* 0x00005410ff077816 */ /* 0x000fe40000000029 */
[--C-:B------:R-:W-:Y:S02]  /*0fb0*/  PRMT R73, RZ, 0x5410, R22.reuse ;  /* 0x00005410ff497816 */ /* 0x100fe40000000016 */
[----:B------:R-:W-:Y:S01]  /*0fc0*/  PRMT R74, RZ, 0x7610, R22 ;  /* 0x00007610ff4a7816 */ /* 0x000fe20000000016 */
[----:B------:R-:W-:Y:S01]  /*0fd0*/  FFMA.FTZ R7, R71, R7, R10 ;  /* 0x0000000747077223 */ /* 0x000fe2000001000a */
[----:B------:R-:W-:Y:S02]  /*0fe0*/  PRMT R75, RZ, 0x5410, R23 ;  /* 0x00005410ff4b7816 */ /* 0x000fe40000000017 */
[----:B------:R-:W-:Y:S01]  /*0ff0*/  MOV R21, c[0x0][0x16c] ;  /* 0x00005b0000157a02 */ /* 0x000fe20000000f00 */
[----:B------:R-:W-:Y:S01]  /*1000*/  FFMA.FTZ R20, R72, R8, R7 ;  /* 0x0000000848147223 */ /* 0x000fe20000010007 */
[----:B------:R-:W-:Y:S01]  /*1010*/  PRMT R7, RZ, 0x5410, R42 ;  /* 0x00005410ff077816 */ /* 0x000fe2000000002a */
[----:B------:R0:W2:Y:S01]  /*1020*/  LDS.128 R8, [R68+0x10] ;  /* 0x0000100044087984 */ /* 0x0000a20000000c00 */
[----:B------:R-:W-:-:S02]  /*1030*/  PRMT R82, RZ, 0x7610, R23 ;  /* 0x00007610ff527816 */ /* 0x000fc40000000017 */
[----:B------:R-:W-:Y:S01]  /*1040*/  ISETP.GE.AND P5, PT, R21, 0x1, PT ;  /* 0x000000011500780c */ /* 0x000fe20003fa6270 */
[----:B------:R-:W-:Y:S01]  /*1050*/  FFMA.FTZ R7, R73, R7, R20 ;  /* 0x0000000749077223 */ /* 0x000fe20000010014 */
[----:B------:R-:W-:-:S05]  /*1060*/  PRMT R20, RZ, 0x7610, R42 ;  /* 0x00007610ff147816 */ /* 0x000fca000000002a */
[----:B------:R-:W-:Y:S01]  /*1070*/  FFMA.FTZ R20, R74, R20, R7 ;  /* 0x000000144a147223 */ /* 0x000fe20000010007 */
[----:B------:R-:W-:-:S05]  /*1080*/  PRMT R7, RZ, 0x5410, R43 ;  /* 0x00005410ff077816 */ /* 0x000fca000000002b */
[----:B------:R-:W-:-:S04]  /*1090*/  FFMA.FTZ R7, R75, R7, R20 ;  /* 0x000000074b077223 */ /* 0x000fc80000010014 */
[----:B------:R-:W-:Y:S01]  /*10a0*/  FFMA.FTZ R21, R82, R16, R7 ;  /* 0x0000001052157223 */ /* 0x000fe20000010007 */
[----:B------:R-:W-:Y:S05]  /*10b0*/  @P4 BRA `(.L_x_2205) ;  /* 0x000001f000004947 */ /* 0x000fea0003800000 */
[----:B0-----:R-:W-:Y:S01]  /*10c0*/  FMUL.FTZ R77, R77, 1.4426950216293334961 ;  /* 0x3fb8aa3b4d4d7820 */ /* 0x001fe20000410000 */
        /* <DEDUP_REMOVED lines=30> */
.L_x_2205:
[----:B0-----:R-:W-:Y:S05]  /*12b0*/  BSYNC B0 ;  /* 0x0000000000007941 */ /* 0x001fea0003800000 */
.L_x_2204:
[----:B--2---:R-:W-:Y:S01]  /*12c0*/  PRMT R84, RZ, 0x5410, R8 ;  /* 0x00005410ff547816 */ /* 0x004fe20000000008 */
        /* <DEDUP_REMOVED lines=40> */
.L_x_2207:
[----:B------:R-:W-:Y:S05]  /*1550*/  BSYNC B0 ;  /* 0x0000000000007941 */ /* 0x000fea0003800000 */
.L_x_2206:
        /* <DEDUP_REMOVED lines=39> */
.L_x_2209:
[----:B------:R-:W-:Y:S05]  /*17d0*/  BSYNC B0 ;  /* 0x0000000000007941 */ /* 0x000fea0003800000 */
.L_x_2208:
        /* <DEDUP_REMOVED lines=39> */
.L_x_2211:
[----:B------:R-:W-:Y:S05]  /*1a50*/  BSYNC B0 ;  /* 0x0000000000007941 */ /* 0x000fea0003800000 */
.L_x_2210:
        /* <DEDUP_REMOVED lines=39> */
.L_x_2213:
[----:B------:R-:W-:Y:S05]  /*1cd0*/  BSYNC B0 ;  /* 0x0000000000007941 */ /* 0x000fea0003800000 */
.L_x_2212:
        /* <DEDUP_REMOVED lines=39> */
.L_x_2215:
[----:B------:R-:W-:Y:S05]  /*1f50*/  BSYNC B0 ;  /* 0x0000000000007941 */ /* 0x000fea0003800000 */
.L_x_2214:
        /* <DEDUP_REMOVED lines=39> */
.L_x_2217:
[----:B------:R-:W-:Y:S05]  /*21d0*/  BSYNC B0 ;  /* 0x0000000000007941 */ /* 0x000fea0003800000 */
.L_x_2216:
        /* <DEDUP_REMOVED lines=39> */
.L_x_2219:
[----:B------:R-:W-:Y:S05]  /*2450*/  BSYNC B0 ;  /* 0x0000000000007941 */ /* 0x000fea0003800000 */
.L_x_2218:
[--C-:B------:R-:W-:Y:S01]  /*2460*/  PRMT R97, RZ, 0x5410, R15.reuse ;  /* 0x00005410ff617816 */ /* 0x100fe2000000000f */
[----:B------:R-:W-:Y:S01]  /*2470*/  BSSY B0, `(.L_x_2220) ;  /* 0x0000026000007945 */ /* 0x000fe20003800000 */
[----:B------:R-:W-:Y:S01]  /*2480*/  FSETP.GTU.FTZ.AND P3, PT, R102, 20, PT ;  /* 0x41a000006600780b */ /* 0x000fe20003f7c000 */
[----:B------:R-:W-:Y:S01]  /*2490*/  CS2R R8, SRZ ;  /* 0x0000000000087805 */ /* 0x000fe2000001ff00 */
[----:B------:R-:W-:Y:S01]  /*24a0*/  CS2R R10, SRZ ;  /* 0x00000000000a7805 */ /* 0x000fe2000001ff00 */
[----:B------:R-:W-:Y:S01]  /*24b0*/  FADD.FTZ R97, R97, UR5 ;  /* 0x0000000561617e21 */ /* 0x000fe20008010000 */
[----:B------:R-:W-:Y:S01]  /*24c0*/  PRMT R104, RZ, 0x7610, R15 ;  /* 0x00007610ff687816 */ /* 0x000fe2000000000f */
        /* <DEDUP_REMOVED lines=32> */
.L_x_2221:
[----:B------:R-:W-:Y:S05]  /*26d0*/  BSYNC B0 ;  /* 0x0000000000007941 */ /* 0x000fea0003800000 */
.L_x_2220:
        /* <DEDUP_REMOVED lines=38> */
.L_x_2223:
[----:B------:R-:W-:Y:S05]  /*2940*/  BSYNC B0 ;  /* 0x0000000000007941 */ /* 0x000fea0003800000 */
.L_x_2222:
        /* <DEDUP_REMOVED lines=38> */
.L_x_2225:
[----:B------:R-:W-:Y:S05]  /*2bb0*/  BSYNC B0 ;  /* 0x0000000000007941 */ /* 0x000fea0003800000 */
.L_x_2224:
        /* <DEDUP_REMOVED lines=33> */
.L_x_2227:
[----:B------:R-:W-:Y:S05]  /*2dd0*/  BSYNC B0 ;  /* 0x0000000000007941 */ /* 0x000fea0003800000 */
.L_x_2226:
        /* <DEDUP_REMOVED lines=33> */
.L_x_2229:
[----:B------:R-:W-:Y:S05]  /*2ff0*/  BSYNC B0 ;  /* 0x0000000000007941 */ /* 0x000fea0003800000 */
.L_x_2228:
        /* <DEDUP_REMOVED lines=33> */
.L_x_2231:
[----:B------:R-:W-:Y:S05]  /*3210*/  BSYNC B0 ;  /* 0x0000000000007941 */ /* 0x000fea0003800000 */
.L_x_2230:
        /* <DEDUP_REMOVED lines=33> */
.L_x_2233:
[----:B------:R-:W-:Y:S05]  /*3430*/  BSYNC B0 ;  /* 0x0000000000007941 */ /* 0x000fea0003800000 */
.L_x_2232:
        /* <DEDUP_REMOVED lines=33> */
.L_x_2235:
[----:B------:R-:W-:Y:S05]  /*3650*/  BSYNC B0 ;  /* 0x0000000000007941 */ /* 0x000fea0003800000 */
.L_x_2234:
        /* <DEDUP_REMOVED lines=23> */
.L_x_2284:
        /* <DEDUP_REMOVED lines=26> */
[----:B------:R-:W-:Y:S01]  /*3970*/  MOV R54, UR20 ;  /* 0x0000001400367c02 */ /* 0x000fe20008000f00 */
        /* <DEDUP_REMOVED lines=9> */
[----:B0-----:R-:W-:-:S05]  /*3a10*/  MOV R52, UR19 ;  /* 0x0000001300347c02 */ /* 0x001fca0008000f00 */
[----:B------:R-:W-:-:S05]  /*3a20*/  MOV R53, UR20 ;  /* 0x0000001400357c02 */ /* 0x000fca0008000f00 */
[----:B------:R-:W-:Y:S01]  /*3a30*/  IMAD.WIDE R60, R2, 0x10, R52 ;  /* 0x00000010023c7825 */ /* 0x000fe200078e0234 */
[----:B--2---:R-:W-:Y:S04]  /*3a40*/  STS.128 [R0], R44 ;  /* 0x0000002c00007388 */ /* 0x004fe80000000c00 */
[----:B---3--:R0:W-:Y:S01]  /*3a50*/  STS.128 [R0+0x200], R48 ;  /* 0x0002003000007388 */ /* 0x0081e20000000c00 */
[----:B------:R-:W-:-:S06]  /*3a60*/  NOP ;  /* 0x0000000000007918 */ /* 0x000fcc0000000000 */
[----:B-1----:R1:W2:Y:S04]  /*3a70*/  LDG.E.128 R52, [R60.64] ;  /* 0x000000203c347981 */ /* 0x0022a8000c1e1d00 */
[----:B------:R1:W3:Y:S01]  /*3a80*/  LDG.E.128 R56, [R60.64+0x200] ;  /* 0x000200203c387981 */ /* 0x0002e2000c1e1d00 */
[C---:B------:R-:W-:Y:S01]  /*3a90*/  LOP3.LUT P0, RZ, R6.reuse, 0x1f, RZ, 0xc0, !PT ;  /* 0x0000001f06ff7812 */ /* 0x040fe2000780c0ff */
[----:B------:R-:W-:Y:S01]  /*3aa0*/  UIADD3 UR18, UR23, -0x1, URZ ;  /* 0xffffffff17127890 */ /* 0x000fe2000fffe03f */
[----:B------:R-:W-:Y:S01]  /*3ab0*/  MOV R62, UR23 ;  /* 0x00000017003e7c02 */ /* 0x000fe20008000f00 */
[----:B------:R-:W-:Y:S01]  /*3ac0*/  HFMA2.MMA R107, -RZ, RZ, 0, 4.76837158203125e-07 ;  /* 0x00000008ff6b7435 */ /* 0x000fe200000001ff */
[----:B------:R-:W-:Y:S01]  /*3ad0*/  ISETP.NE.AND P1, PT, R6, RZ, PT ;  /* 0x000000ff0600720c */ /* 0x000fe20003f25270 */
[----:B------:R-:W-:Y:S01]  /*3ae0*/  ULEA.HI UR19, UR18, UR18, URZ, 0x1 ;  /* 0x0000001212137291 */ /* 0x000fe2000f8f083f */
[----:B------:R-:W-:Y:S01]  /*3af0*/  ISETP.LT.OR P0, PT, R62, 0x2, P0 ;  /* 0x000000023e00780c */ /* 0x000fe20000701670 */
[----:B------:R-:W-:Y:S01]  /*3b00*/  HFMA2.MMA R100, -RZ, RZ, 1.875, 0 ;  /* 0x3f800000ff647435 */ /* 0x000fe200000001ff */
[----:B0-----:R-:W-:Y:S01]  /*3b10*/  SHF.L.U32 R0, R6, 0x1, RZ ;  /* 0x0000000106007819 */ /* 0x001fe200000006ff */
[----:B------:R-:W-:Y:S01]  /*3b20*/  ULOP3.LUT UR19, UR19, 0xfffffe, URZ, 0xc0, !UPT ;  /* 0x00fffffe13137892 */ /* 0x000fe2000f8ec03f */
[----:B------:R-:W-:-:S02]  /*3b30*/  MOV R44, UR23 ;  /* 0x00000017002c7c02 */ /* 0x000fc40008000f00 */
[----:B------:R-:W-:Y:S01]  /*3b40*/  LOP3.LUT R45, R0, 0xffffffc0, RZ, 0xc0, !PT ;  /* 0xffffffc0002d7812 */ /* 0x000fe200078ec0ff */
[----:B------:R-:W-:Y:S01]  /*3b50*/  UIADD3 UR19, UR18, -UR19, URZ ;  /* 0x8000001312137290 */ /* 0x000fe2000fffe03f */
[----:B------:R-:W-:Y:S02]  /*3b60*/  MOV R47, 0x100 ;  /* 0x00000100002f7802 */ /* 0x000fe40000000f00 */
[----:B------:R-:W-:Y:S02]  /*3b70*/  IADD3 R62, R6, 0x200, RZ ;  /* 0x00000200063e7810 */ /* 0x000fe40007ffe0ff */
[----:B------:R-:W-:Y:S02]  /*3b80*/  MOV R49, c[0x0][0x16c] ;  /* 0x00005b0000317a02 */ /* 0x000fe40000000f00 */
[----:B------:R-:W-:Y:S02]  /*3b90*/  @!P0 IADD3 R0, R44, -0x2, RZ ;  /* 0xfffffffe2c008810 */ /* 0x000fe40007ffe0ff */
[----:B------:R-:W-:-:S02]  /*3ba0*/  MOV R44, UR19 ;  /* 0x00000013002c7c02 */ /* 0x000fc40008000f00 */
[-C--:B-1----:R-:W-:Y:S01]  /*3bb0*/  IADD3 R61, R45, R4.reuse, RZ ;  /* 0x000000042d3d7210 */ /* 0x082fe20007ffe0ff */
[----:B------:R-:W-:Y:S01]  /*3bc0*/  @!P0 IMAD R106, R0, R49, UR7 ;  /* 0x00000007006a8e24 */ /* 0x000fe2000f8e0231 */
[----:B----4-:R-:W0:Y:S01]  /*3bd0*/  R2UR UR39, R63 ;  /* 0x000000003f2773c2 */ /* 0x010e2200000e0000 */
[----:B------:R-:W-:Y:S01]  /*3be0*/  @!P1 IMAD R62, R44, R47, UR7 ;  /* 0x000000072c3e9e24 */ /* 0x000fe2000f8e022f */
[----:B------:R-:W-:Y:S01]  /*3bf0*/  LDS.128 R48, [R68+0x10] ;  /* 0x0000100044307984 */ /* 0x000fe20000000c00 */
[C---:B------:R-:W-:Y:S01]  /*3c00*/  SHF.L.U32 R0, R61.reuse, 0x4, RZ ;  /* 0x000000043d007819 */ /* 0x040fe200000006ff */
[----:B------:R-:W-:Y:S01]  /*3c10*/  @!P0 IMAD.WIDE R106, R106, R107, UR10 ;  /* 0x0000000a6a6a8e25 */ /* 0x000fe2000f8e026b */
[----:B------:R-:W-:Y:S01]  /*3c20*/  IADD3 R61, R61, R4, RZ ;  /* 0x000000043d3d7210 */ /* 0x000fe20007ffe0ff */
[----:B------:R1:W4:Y:S01]  /*3c30*/  LDS.128 R44, [R68] ;  /* 0x00000000442c7984 */ /* 0x0003220000000c00 */
[----:B------:R-:W-:Y:S02]  /*3c40*/  SHF.L.U32 R108, R62, 0x2, RZ ;  /* 0x000000023e6c7819 */ /* 0x000fe400000006ff */
[----:B------:R-:W-:-:S02]  /*3c50*/  MOV R101, RZ ;  /* 0x000000ff00657202 */ /* 0x000fc40000000f00 */
[----:B-1----:R-:W-:Y:S02]  /*3c60*/  SHF.L.U32 R68, R61, 0x4, RZ ;  /* 0x000000043d447819 */ /* 0x002fe400000006ff */
[----:B0-----:R-:W-:-:S05]  /*3c70*/  MOV R119, UR39 ;  /* 0x0000002700777c02 */ /* 0x001fca0008000f00 */
[----:B------:R-:W-:-:S04]  /*3c80*/  FMUL.FTZ R119, R119, 1.4426950216293334961 ;  /* 0x3fb8aa3b77777820 */ /* 0x000fc80000410000 */
[----:B------:R-:W-:-:S06]  /*3c90*/  FMUL.FTZ R143, R119, R77 ;  /* 0x0000004d778f7220 */ /* 0x000fcc0000410000 */
[----:B------:R-:W0:Y:S01]  /*3ca0*/  MUFU.EX2 R143, R143 ;  /* 0x0000008f008f7308 */ /* 0x000e220000000800 */
[C---:B------:R-:W-:Y:S02]  /*3cb0*/  FMUL.FTZ R105, R119.reuse, R79 ;  /* 0x0000004f77697220 */ /* 0x040fe40000410000 */
[C---:B------:R-:W-:Y:S01]  /*3cc0*/  FMUL.FTZ R112, R119.reuse, R78 ;  /* 0x0000004e77707220 */ /* 0x040fe20000410000 */
[----:B------:R-:W-:Y:S02]  /*3cd0*/  PRMT R158, RZ, 0x5410, R40 ;  /* 0x00005410ff9e7816 */ /* 0x000fe40000000028 */
[----:B----4-:R-:W-:Y:S02]  /*3ce0*/  PRMT R103, RZ, 0x7610, R45 ;  /* 0x00007610ff677816 */ /* 0x010fe4000000002d */
[----:B------:R-:W-:Y:S01]  /*3cf0*/  MUFU.EX2 R105, R105 ;  /* 0x0000006900697308 */ /* 0x000fe20000000800 */
[C---:B------:R-:W-:Y:S01]  /*3d00*/  FMUL.FTZ R128, R119.reuse, R81 ;  /* 0x0000005177807220 */ /* 0x040fe20000410000 */
[----:B------:R-:W-:Y:S01]  /*3d10*/  PRMT R111, RZ, 0x7610, R48 ;  /* 0x00007610ff6f7816 */ /* 0x000fe20000000030 */
[----:B------:R-:W-:Y:S01]  /*3d20*/  FMUL.FTZ R158, R158, R77 ;  /* 0x0000004d9e9e7220 */ /* 0x000fe20000410000 */
[----:B------:R-:W-:Y:S01]  /*3d30*/  PRMT R132, RZ, 0x5410, R39 ;  /* 0x00005410ff847816 */ /* 0x000fe20000000027 */
[----:B------:R-:W-:-:S03]  /*3d40*/  FMUL.FTZ R127, R119, R80 ;  /* 0x00000050777f7220 */ /* 0x000fc60000410000 */
[----:B------:R-:W-:Y:S01]  /*3d50*/  MUFU.EX2 R112, R112 ;  /* 0x0000007000707308 */ /* 0x000fe20000000800 */
[----:B------:R-:W-:Y:S02]  /*3d60*/  PRMT R109, RZ, 0x7610, R47 ;  /* 0x00007610ff6d7816 */ /* 0x000fe4000000002f */
[--C-:B------:R-:W-:Y:S02]  /*3d70*/  PRMT R110, RZ, 0x5410, R49.reuse ;  /* 0x00005410ff6e7816 */ /* 0x100fe40000000031 */
[----:B------:R-:W-:Y:S01]  /*3d80*/  PRMT R114, RZ, 0x7610, R49 ;  /* 0x00007610ff727816 */ /* 0x000fe20000000031 */
[----:B------:R-:W-:Y:S02]  /*3d90*/  FMUL.FTZ R126, R119, R83 ;  /* 0x00000053777e7220 */ /* 0x000fe40000410000 */
[----:B------:R-:W-:Y:S01]  /*3da0*/  MUFU.EX2 R128, R128 ;  /* 0x0000008000807308 */ /* 0x000fe20000000800 */
[--C-:B------:R-:W-:Y:S02]  /*3db0*/  PRMT R113, RZ, 0x5410, R50.reuse ;  /* 0x00005410ff717816 */ /* 0x100fe40000000032 */
[----:B------:R-:W-:-:S02]  /*3dc0*/  PRMT R116, RZ, 0x7610, R50 ;  /* 0x00007610ff747816 */ /* 0x000fc40000000032 */
[----:B------:R-:W-:Y:S01]  /*3dd0*/  PRMT R120, RZ, 0x5410, R42 ;  /* 0x00005410ff787816 */ /* 0x000fe2000000002a */
[C---:B------:R-:W-:Y:S02]  /*3de0*/  FMUL.FTZ R125, R119.reuse, R86 ;  /* 0x00000056777d7220 */ /* 0x040fe40000410000 */
[----:B------:R-:W-:Y:S01]  /*3df0*/  MUFU.EX2 R127, R127 ;  /* 0x0000007f007f7308 */ /* 0x000fe20000000800 */
[--C-:B------:R-:W-:Y:S02]  /*3e00*/  PRMT R115, RZ, 0x5410, R51.reuse ;  /* 0x00005410ff737816 */ /* 0x100fe40000000033 */
[----:B------:R-:W-:Y:S01]  /*3e10*/  PRMT R129, RZ, 0x7610, R51 ;  /* 0x00007610ff817816 */ /* 0x000fe20000000033 */
[----:B------:R-:W-:Y:S01]  /*3e20*/  FMUL.FTZ R120, R120, R81 ;  /* 0x0000005178787220 */ /* 0x000fe20000410000 */
[----:B------:R-:W-:Y:S02]  /*3e30*/  PRMT R99, RZ, 0x5410, R46 ;  /* 0x00005410ff637816 */ /* 0x000fe4000000002e */
[----:B------:R-:W-:Y:S01]  /*3e40*/  PRMT R51, RZ, 0x7610, R42 ;  /* 0x00007610ff337816 */ /* 0x000fe2000000002a */
[----:B------:R-:W-:Y:S01]  /*3e50*/  MUFU.EX2 R126, R126 ;  /* 0x0000007e007e7308 */ /* 0x000fe20000000800 */
[----:B------:R-:W-:Y:S01]  /*3e60*/  PRMT R117, RZ, 0x7610, R43 ;  /* 0x00007610ff757816 */ /* 0x000fe2000000002b */
[----:B------:R-:W-:Y:S01]  /*3e70*/  FMUL.FTZ R124, R119, R89 ;  /* 0x00000059777c7220 */ /* 0x000fe20000410000 */
[----:B------:R-:W-:Y:S01]  /*3e80*/  PRMT R118, RZ, 0x5410, R36 ;  /* 0x00005410ff767816 */ /* 0x000fe20000000024 */
[----:B------:R-:W-:-:S02]  /*3e90*/  FMUL.FTZ R154, R51, R80 ;  /* 0x00000050339a7220 */ /* 0x000fc40000410000 */
[----:B------:R-:W-:Y:S02]  /*3ea0*/  FMUL.FTZ R152, R117, R86 ;  /* 0x0000005675987220 */ /* 0x000fe40000410000 */
[----:B------:R-:W-:Y:S01]  /*3eb0*/  MUFU.EX2 R125, R125 ;  /* 0x0000007d007d7308 */ /* 0x000fe20000000800 */
[----:B------:R-:W-:Y:S02]  /*3ec0*/  FMUL.FTZ R157, R99, R120 ;  /* 0x00000078639d7220 */ /* 0x000fe40000410000 */
[----:B------:R-:W-:Y:S02]  /*3ed0*/  FMUL.FTZ R117, R119, R90 ;  /* 0x0000005a77757220 */ /* 0x000fe40000410000 */
[----:B------:R-:W-:-:S03]  /*3ee0*/  FMUL.FTZ R153, R118, R89 ;  /* 0x0000005976997220 */ /* 0x000fc60000410000 */
[----:B------:R-:W-:Y:S01]  /*3ef0*/  MUFU.EX2 R124, R124 ;  /* 0x0000007c007c7308 */ /* 0x000fe20000000800 */
[C---:B------:R-:W-:Y:S01]  /*3f00*/  FMUL.FTZ R118, R119.reuse, R93 ;  /* 0x0000005d77767220 */ /* 0x040fe20000410000 */
[----:B------:R-:W-:Y:S02]  /*3f10*/  PRMT R121, RZ, 0x7610, R36 ;  /* 0x00007610ff797816 */ /* 0x000fe40000000024 */
[--C-:B------:R-:W-:Y:S02]  /*3f20*/  PRMT R122, RZ, 0x5410, R37.reuse ;  /* 0x00005410ff7a7816 */ /* 0x100fe40000000025 */
[----:B------:R-:W-:Y:S02]  /*3f30*/  PRMT R123, RZ, 0x7610, R37 ;  /* 0x00007610ff7b7816 */ /* 0x000fe40000000025 */
[----:B------:R-:W-:Y:S01]  /*3f40*/  MUFU.EX2 R117, R117 ;  /* 0x0000007500757308 */ /* 0x000fe20000000800 */
[--C-:B------:R-:W-:Y:S01]  /*3f50*/  PRMT R130, RZ, 0x5410, R38.reuse ;  /* 0x00005410ff827816 */ /* 0x100fe20000000026 */
[----:B------:R-:W-:Y:S01]  /*3f60*/  FMUL.FTZ R51, R119, R98 ;  /* 0x0000006277337220 */ /* 0x000fe20000410000 */
[----:B------:R-:W-:Y:S01]  /*3f70*/  PRMT R131, RZ, 0x7610, R38 ;  /* 0x00007610ff837816 */ /* 0x000fe20000000026 */
[----:B------:R-:W-:-:S02]  /*3f80*/  FMUL.FTZ R152, R109, R152 ;  /* 0x000000986d987220 */ /* 0x000fc40000410000 */
[----:B------:R-:W-:Y:S02]  /*3f90*/  FMUL.FTZ R150, R121, R90 ;  /* 0x0000005a79967220 */ /* 0x000fe40000410000 */
[----:B------:R-:W-:Y:S01]  /*3fa0*/  MUFU.EX2 R118, R118 ;  /* 0x0000007600767308 */ /* 0x000fe20000000800 */
[----:B------:R-:W-:Y:S02]  /*3fb0*/  FMUL.FTZ R151, R122, R93 ;  /* 0x0000005d7a977220 */ /* 0x000fe40000410000 */
[C---:B------:R-:W-:Y:S02]  /*3fc0*/  FMUL.FTZ R121, R119.reuse, R102 ;  /* 0x0000006677797220 */ /* 0x040fe40000410000 */
[----:B------:R-:W-:Y:S02]  /*3fd0*/  FMUL.FTZ R122, R119, R97 ;  /* 0x00000061777a7220 */ /* 0x000fe40000410000 */
[----:B------:R-:W-:Y:S02]  /*3fe0*/  FMUL.FTZ R150, R111, R150 ;  /* 0x000000966f967220 */ /* 0x000fe40000410000 */
[----:B------:R-:W-:Y:S01]  /*3ff0*/  MUFU.EX2 R121, R121 ;  /* 0x0000007900797308 */ /* 0x000fe20000000800 */
[----:B------:R-:W-:-:S07]  /*4000*/  FMUL.FTZ R151, R110, R151 ;  /* 0x000000976e977220 */ /* 0x000fce0000410000 */
[----:B------:R-:W-:Y:S01]  /*4010*/  MUFU.EX2 R122, R122 ;  /* 0x0000007a007a7308 */ /* 0x000fe20000000800 */
[----:B------:R-:W-:-:S05]  /*4020*/  PRMT R133, RZ, 0x7610, R39 ;  /* 0x00007610ff857816 */ /* 0x000fca0000000027 */
[----:B------:R-:W-:Y:S01]  /*4030*/  FMUL.FTZ R142, R133, R104 ;  /* 0x00000068858e7220 */ /* 0x000fe20000410000 */
[----:B------:R-:W-:Y:S03]  /*4040*/  BSSY B0, `(.L_x_2237) ;  /* 0x0000062000007945 */ /* 0x000fe60003800000 */
[----:B------:R-:W-:Y:S01]  /*4050*/  FMUL.FTZ R142, R129, R142 ;  /* 0x0000008e818e7220 */ /* 0x000fe20000410000 */
[----:B--2---:R-:W-:Y:S04]  /*4060*/  STS.128 [R0+0x1080], R52 ;  /* 0x0010803400007388 */ /* 0x004fe80000000c00 */
[----:B---3--:R1:W-:Y:S01]  /*4070*/  STS.128 [R0+0x1280], R56 ;  /* 0x0012803800007388 */ /* 0x0083e20000000c00 */
[----:B------:R-:W-:-:S06]  /*4080*/  NOP ;  /* 0x0000000000007918 */ /* 0x000fcc0000000000 */
[----:B------:R-:W2:Y:S04]  /*4090*/  LDS.128 R60, [R68+0x1080] ;  /* 0x00108000443c7984 */ /* 0x000ea80000000c00 */
[----:B------:R-:W3:Y:S04]  /*40a0*/  LDS.128 R52, [R68+0x1090] ;  /* 0x0010900044347984 */ /* 0x000ee80000000c00 */
[----:B0-----:R0:W-:Y:S04]  /*40b0*/  STS [R108+0x6d50], R143 ;  /* 0x006d508f6c007388 */ /* 0x0011e80000000800 */
[----:B------:R-:W-:Y:S01]  /*40c0*/  BAR.SYNC.DEFER_BLOCKING 0x0 ;  /* 0x0000000000007b1d */ /* 0x000fe20000010000 */
[----:B-1----:R-:W-:Y:S01]  /*40d0*/  FMUL.FTZ R56, R119, R76 ;  /* 0x0000004c77387220 */ /* 0x002fe20000410000 */
[----:B------:R-:W-:-:S05]  /*40e0*/  PRMT R58, RZ, 0x5410, R45 ;  /* 0x00005410ff3a7816 */ /* 0x000fca000000002d */
[----:B------:R-:W1:Y:S01]  /*40f0*/  MUFU.EX2 R56, R56 ;  /* 0x0000003800387308 */ /* 0x000e620000000800 */
[----:B------:R-:W-:Y:S02]  /*4100*/  PRMT R45, RZ, 0x7610, R40 ;  /* 0x00007610ff2d7816 */ /* 0x000fe40000000028 */
[--C-:B------:R-:W-:Y:S02]  /*4110*/  PRMT R57, RZ, 0x5410, R44.reuse ;  /* 0x00005410ff397816 */ /* 0x100fe4000000002c */
[----:B------:R-:W-:Y:S02]  /*4120*/  PRMT R59, RZ, 0x7610, R44 ;  /* 0x00007610ff3b7816 */ /* 0x000fe4000000002c */
[----:B0-----:R-:W-:Y:S01]  /*4130*/  PRMT R108, RZ, 0x5410, R48 ;  /* 0x00005410ff6c7816 */ /* 0x001fe20000000030 */
[----:B------:R-:W-:Y:S01]  /*4140*/  FMUL.FTZ R48, R45, R76 ;  /* 0x0000004c2d307220 */ /* 0x000fe20000410000 */
[----:B------:R-:W-:Y:S01]  /*4150*/  PRMT R44, RZ, 0x5410, R41 ;  /* 0x00005410ff2c7816 */ /* 0x000fe20000000029 */
[----:B------:R-:W-:-:S02]  /*4160*/  FMUL.FTZ R158, R57, R158 ;  /* 0x0000009e399e7220 */ /* 0x000fc40000410000 */
[----:B------:R-:W-:Y:S02]  /*4170*/  FMUL.FTZ R161, R59, R48 ;  /* 0x000000303ba17220 */ /* 0x000fe40000410000 */
[----:B------:R-:W-:Y:S01]  /*4180*/  FMUL.FTZ R49, R44, R79 ;  /* 0x0000004f2c317220 */ /* 0x000fe20000410000 */
[----:B------:R0:W5:Y:S01]  /*4190*/  @!P0 LDG.E.64 R100, [R106.64] ;  /* 0x000000206a648981 */ /* 0x000162000c1e1b00 */
[----:B------:R-:W-:Y:S01]  /*41a0*/  FMUL.FTZ R44, R132, R97 ;  /* 0x00000061842c7220 */ /* 0x000fe20000410000 */
[----:B------:R-:W-:Y:S01]  /*41b0*/  ISETP.NE.AND P0, PT, R6, 0x7f, PT ;  /* 0x0000007f0600780c */ /* 0x000fe20003f05270 */
[-C--:B-1----:R-:W-:Y:S01]  /*41c0*/  FMUL.FTZ R132, R143, R56.reuse ;  /* 0x000000388f847220 */ /* 0x082fe20000410000 */
[--C-:B--2---:R-:W-:Y:S01]  /*41d0*/  PRMT R138, RZ, 0x5410, R62.reuse ;  /* 0x00005410ff8a7816 */ /* 0x104fe2000000003e */
[----:B------:R-:W-:Y:S01]  /*41e0*/  FMUL.FTZ R156, R58, R49 ;  /* 0x000000313a9c7220 */ /* 0x000fe20000410000 */
[----:B------:R-:W-:Y:S01]  /*41f0*/  PRMT R135, RZ, 0x7610, R62 ;  /* 0x00007610ff877816 */ /* 0x000fe2000000003e */
[----:B------:R-:W-:Y:S01]  /*4200*/  FFMA.FTZ R48, R158, R56, R161 ;  /* 0x000000389e307223 */ /* 0x000fe200000100a1 */
[----:B------:R-:W-:Y:S01]  /*4210*/  PRMT R141, RZ, 0x5410, R60 ;  /* 0x00005410ff8d7816 */ /* 0x000fe2000000003c */
[C---:B------:R-:W-:Y:S01]  /*4220*/  FMUL.FTZ R49, R105.reuse, R132 ;  /* 0x0000008469317220 */ /* 0x040fe20000410000 */
[----:B0-----:R-:W-:Y:S01]  /*4230*/  PRMT R106, RZ, 0x5410, R47 ;  /* 0x00005410ff6a7816 */ /* 0x001fe2000000002f */
[----:B------:R-:W-:Y:S01]  /*4240*/  FFMA.FTZ R48, R105, R48, R156 ;  /* 0x0000003069307223 */ /* 0x000fe2000001009c */
[----:B------:R-:W-:Y:S01]  /*4250*/  PRMT R47, RZ, 0x7610, R41 ;  /* 0x00007610ff2f7816 */ /* 0x000fe20000000029 */
[----:B------:R-:W-:Y:S01]  /*4260*/  FMUL.FTZ R49, R112, R49 ;  /* 0x0000003170317220 */ /* 0x000fe20000410000 */
[----:B------:R-:W-:Y:S01]  /*4270*/  PRMT R107, RZ, 0x7610, R46 ;  /* 0x00007610ff6b7816 */ /* 0x000fe2000000002e */
[----:B------:R0:W1:Y:S01]  /*4280*/  @P0 LDS R62, [R6.X4+0x7554] ;  /* 0x00755400063e0984 */ /* 0x0000620000004800 */
[----:B------:R-:W-:Y:S01]  /*4290*/  PRMT R46, RZ, 0x5410, R43 ;  /* 0x00005410ff2e7816 */ /* 0x000fe2000000002b */
[----:B------:R-:W-:Y:S01]  /*42a0*/  FMUL.FTZ R50, R47, R78 ;  /* 0x0000004e2f327220 */ /* 0x000fe20000410000 */
[----:B------:R-:W-:Y:S01]  /*42b0*/  PRMT R140, RZ, 0x7610, R60 ;  /* 0x00007610ff8c7816 */ /* 0x000fe2000000003c */
[----:B------:R-:W-:Y:S01]  /*42c0*/  FMUL.FTZ R154, R107, R154 ;  /* 0x0000009a6b9a7220 */ /* 0x000fe20000410000 */
[----:B------:R-:W-:Y:S01]  /*42d0*/  PRMT R137, RZ, 0x7610, R61 ;  /* 0x00007610ff897816 */ /* 0x000fe2000000003d */
[----:B------:R-:W-:Y:S01]  /*42e0*/  FMUL.FTZ R159, R103, R50 ;  /* 0x00000032679f7220 */ /* 0x000fe20000410000 */
[--C-:B------:R-:W-:Y:S01]  /*42f0*/  PRMT R136, RZ, 0x5410, R63.reuse ;  /* 0x00005410ff887816 */ /* 0x100fe2000000003f */
[----:B------:R-:W-:Y:S01]  /*4300*/  FMUL.FTZ R50, R128, R49 ;  /* 0x0000003180327220 */ /* 0x000fe20000410000 */
[----:B------:R-:W-:Y:S01]  /*4310*/  PRMT R133, RZ, 0x7610, R63 ;  /* 0x00007610ff857816 */ /* 0x000fe2000000003f */
[----:B------:R-:W-:Y:S01]  /*4320*/  FFMA.FTZ R48, R112, R48, R159 ;  /* 0x0000003070307223 */ /* 0x000fe2000001009f */
[----:B------:R-:W-:Y:S01]  /*4330*/  LEA.HI R60, R6, R6, RZ, 0x1e ;  /* 0x00000006063c7211 */ /* 0x000fe200078ff0ff */
[----:B------:R-:W-:-:S02]  /*4340*/  FMUL.FTZ R155, R46, R83 ;  /* 0x000000532e9b7220 */ /* 0x000fc40000410000 */
[----:B------:R-:W-:Y:S02]  /*4350*/  FFMA.FTZ R48, R128, R48, R157 ;  /* 0x0000003080307223 */ /* 0x000fe4000001009d */
[C---:B------:R-:W-:Y:S02]  /*4360*/  FMUL.FTZ R49, R127.reuse, R50 ;  /* 0x000000327f317220 */ /* 0x040fe40000410000 */
[----:B------:R-:W-:Y:S02]  /*4370*/  FMUL.FTZ R155, R106, R155 ;  /* 0x0000009b6a9b7220 */ /* 0x000fe40000410000 */
[----:B------:R-:W-:Y:S02]  /*4380*/  FFMA.FTZ R48, R127, R48, R154 ;  /* 0x000000307f307223 */ /* 0x000fe4000001009a */
[C---:B------:R-:W-:Y:S02]  /*4390*/  FMUL.FTZ R50, R126.reuse, R49 ;  /* 0x000000317e327220 */ /* 0x040fe40000410000 */
[----:B------:R-:W-:-:S02]  /*43a0*/  FFMA.FTZ R48, R126, R48, R155 ;  /* 0x000000307e307223 */ /* 0x000fc4000001009b */
[----:B------:R-:W-:Y:S02]  /*43b0*/  FMUL.FTZ R47, R123, R98 ;  /* 0x000000627b2f7220 */ /* 0x000fe40000410000 */
[-C--:B------:R-:W-:Y:S02]  /*43c0*/  FMUL.FTZ R46, R130, R95.reuse ;  /* 0x0000005f822e7220 */ /* 0x080fe40000410000 */
[C---:B------:R-:W-:Y:S02]  /*43d0*/  FMUL.FTZ R130, R119.reuse, R95 ;  /* 0x0000005f77827220 */ /* 0x040fe40000410000 */
[----:B------:R-:W-:Y:S02]  /*43e0*/  FMUL.FTZ R123, R119, R104 ;  /* 0x00000068777b7220 */ /* 0x000fe40000410000 */
[----:B------:R-:W2:Y:S01]  /*43f0*/  MUFU.EX2 R119, R51 ;  /* 0x0000003300777308 */ /* 0x000ea20000000800 */
[----:B------:R-:W-:Y:S02]  /*4400*/  FMUL.FTZ R49, R125, R50 ;  /* 0x000000327d317220 */ /* 0x000fe40000410000 */
[----:B------:R-:W-:-:S02]  /*4410*/  FMUL.FTZ R153, R108, R153 ;  /* 0x000000996c997220 */ /* 0x000fc40000410000 */
[----:B------:R-:W-:Y:S02]  /*4420*/  FFMA.FTZ R48, R125, R48, R152 ;  /* 0x000000307d307223 */ /* 0x000fe40000010098 */
[----:B------:R-:W-:Y:S01]  /*4430*/  FMUL.FTZ R45, R131, R102 ;  /* 0x00000066832d7220 */ /* 0x000fe20000410000 */
[----:B------:R-:W4:Y:S01]  /*4440*/  MUFU.EX2 R120, R130 ;  /* 0x0000008200787308 */ /* 0x000f220000000800 */
[----:B------:R-:W-:Y:S02]  /*4450*/  FMUL.FTZ R149, R113, R46 ;  /* 0x0000002e71957220 */ /* 0x000fe40000410000 */
[C---:B------:R-:W-:Y:S02]  /*4460*/  FMUL.FTZ R46, R124.reuse, R49 ;  /* 0x000000317c2e7220 */ /* 0x040fe40000410000 */
[----:B------:R-:W-:Y:S02]  /*4470*/  FFMA.FTZ R48, R124, R48, R153 ;  /* 0x000000307c307223 */ /* 0x000fe40000010099 */
[----:B------:R-:W-:Y:S01]  /*4480*/  FMUL.FTZ R146, R116, R45 ;  /* 0x0000002d74927220 */ /* 0x000fe20000410000 */
[----:B------:R-:W0:Y:S01]  /*4490*/  MUFU.EX2 R123, R123 ;  /* 0x0000007b007b7308 */ /* 0x000e220000000800 */
[C---:B------:R-:W-:Y:S01]  /*44a0*/  FMUL.FTZ R45, R117.reuse, R46 ;  /* 0x0000002e752d7220 */ /* 0x040fe20000410000 */
[----:B------:R-:W-:Y:S01]  /*44b0*/  PRMT R46, RZ, 0x5410, R61 ;  /* 0x00005410ff2e7816 */ /* 0x000fe2000000003d */
[----:B------:R-:W-:-:S02]  /*44c0*/  FFMA.FTZ R48, R117, R48, R150 ;  /* 0x0000003075307223 */ /* 0x000fc40000010096 */
[----:B------:R-:W-:Y:S02]  /*44d0*/  FMUL.FTZ R147, R115, R44 ;  /* 0x0000002c73937220 */ /* 0x000fe40000410000 */
[----:B------:R-:W-:Y:S02]  /*44e0*/  FMUL.FTZ R44, R118, R45 ;  /* 0x0000002d762c7220 */ /* 0x000fe40000410000 */
[----:B------:R-:W-:Y:S02]  /*44f0*/  FMUL.FTZ R148, R114, R47 ;  /* 0x0000002f72947220 */ /* 0x000fe40000410000 */
[----:B------:R-:W-:Y:S02]  /*4500*/  FFMA.FTZ R48, R118, R48, R151 ;  /* 0x0000003076307223 */ /* 0x000fe40000010097 */
[C---:B--2---:R-:W-:Y:S02]  /*4510*/  FMUL.FTZ R45, R119.reuse, R44 ;  /* 0x0000002c772d7220 */ /* 0x044fe40000410000 */
[----:B------:R-:W-:-:S02]  /*4520*/  FFMA.FTZ R48, R119, R48, R148 ;  /* 0x0000003077307223 */ /* 0x000fc40000010094 */
[C---:B----4-:R-:W-:Y:S02]  /*4530*/  FMUL.FTZ R44, R120.reuse, R45 ;  /* 0x0000002d782c7220 */ /* 0x050fe40000410000 */
[----:B------:R-:W-:Y:S02]  /*4540*/  FFMA.FTZ R48, R120, R48, R149 ;  /* 0x0000003078307223 */ /* 0x000fe40000010095 */
[C---:B------:R-:W-:Y:S02]  /*4550*/  FMUL.FTZ R45, R121.reuse, R44 ;  /* 0x0000002c792d7220 */ /* 0x040fe40000410000 */
[----:B------:R-:W-:Y:S02]  /*4560*/  FFMA.FTZ R48, R121, R48, R146 ;  /* 0x0000003079307223 */ /* 0x000fe40000010092 */
[C---:B------:R-:W-:Y:S02]  /*4570*/  FMUL.FTZ R44, R122.reuse, R45 ;  /* 0x0000002d7a2c7220 */ /* 0x040fe40000410000 */
[----:B------:R-:W-:-:S02]  /*4580*/  FFMA.FTZ R45, R122, R48, R147 ;  /* 0x000000307a2d7223 */ /* 0x000fc40000010093 */
[C---:B0-----:R-:W-:Y:S02]  /*4590*/  FMUL.FTZ R44, R123.reuse, R44 ;  /* 0x0000002c7b2c7220 */ /* 0x041fe40000410000 */
[----:B------:R-:W-:Y:S01]  /*45a0*/  FFMA.FTZ R45, R123, R45, R142 ;  /* 0x0000002d7b2d7223 */ /* 0x000fe2000001008e */
[----:B------:R-:W-:Y:S05]  /*45b0*/  @P0 BRA `(.L_x_2238) ;  /* 0x000000a000000947 */ /* 0x000fea0003800000 */
[----:B-1-3--:R-:W-:Y:S01]  /*45c0*/  ULDC UR18, c[0x0][0x174] ;  /* 0x00005d0000127ab9 */ /* 0x00afe20000000800 */
        /* <DEDUP_REMOVED lines=9> */
.L_x_2238:
[----:B-1-3--:R-:W-:Y:S05]  /*4660*/  BSYNC B0 ;  /* 0x0000000000007941 */ /* 0x00afea0003800000 */
.L_x_2237:
[----:B------:R-:W-:Y:S01]  /*4670*/  ISETP.GT.U32.AND P0, PT, R6, 0x1f, PT ;  /* 0x0000001f0600780c */ /* 0x000fe20003f04070 */
[----:B------:R1:W-:Y:S01]  /*4680*/  STS.64 [R60.X8+0x6340], R44 ;  /* 0x0063402c3c007388 */ /* 0x0003e20000008a00 */
[----:B0-----:R-:W-:Y:S01]  /*4690*/  PRMT R47, RZ, 0x5410, R55 ;  /* 0x00005410ff2f7816 */ /* 0x001fe20000000037 */
[----:B------:R-:W-:Y:S01]  /*46a0*/  BSSY B0, `(.L_x_2239) ;  /* 0x0000066000007945 */ /* 0x000fe20003800000 */
[--C-:B------:R-:W-:Y:S01]  /*46b0*/  PRMT R132, RZ, 0x5410, R53.reuse ;  /* 0x00005410ff847816 */ /* 0x100fe20000000035 */
        /* <DEDUP_REMOVED lines=8> */
[----:B------:R-:W-:Y:S01]  /*4740*/  FMUL.FTZ R138, R73, R138 ;  /* 0x0000008a498a7220 */ /* 0x000fe20000410000 */
[--C-:B-1----:R-:W-:Y:S01]  /*4750*/  PRMT R45, RZ, 0x5410, R52.reuse ;  /* 0x00005410ff2d7816 */ /* 0x102fe20000000034 */
        /* <DEDUP_REMOVED lines=27> */
.L_x_2292:
        /* <DEDUP_REMOVED lines=24> */
.L_x_2293:
[----:B------:R-:W-:Y:S02]  /*4a90*/  ISETP.GE.AND P0, PT, R4, 0x10, PT ;  /* 0x000000100400780c */ /* 0x000fe40003f06270 */
[----:B------:R-:W-:-:S11]  /*4aa0*/  MOV R164, R48 ;  /* 0x0000003000a47202 */ /* 0x000fd60000000f00 */
[-C--:B-1----:R-:W-:Y:S02]  /*4ab0*/  @P0 FFMA.FTZ R160, R47, R164.reuse, R160 ;  /* 0x000000a42fa00223 */ /* 0x082fe400000100a0 */
[----:B--2---:R-:W-:Y:S01]  /*4ac0*/  @P0 FMUL.FTZ R164, R46, R164 ;  /* 0x000000a42ea40220 */ /* 0x004fe20000410000 */
[----:B------:R-:W-:Y:S05]  /*4ad0*/  BRA.CONV ~URZ, `(.L_x_2243) ;  /* 0x000000637f007947 */ /* 0x000fea000b800000 */
[----:B------:R-:W-:Y:S01]  /*4ae0*/  HFMA2.MMA R47, -RZ, RZ, 0, 1.847743988037109375e-06 ;  /* 0x0000001fff2f7435 */ /* 0x000fe200000001ff */
[----:B0-----:R-:W-:Y:S02]  /*4af0*/  MOV R50, R164 ;  /* 0x000000a400327202 */ /* 0x001fe40000000f00 */
[----:B------:R-:W-:Y:S02]  /*4b00*/  MOV R49, 0x1f ;  /* 0x0000001f00317802 */ /* 0x000fe40000000f00 */
[----:B------:R-:W-:Y:S02]  /*4b10*/  MOV R46, 0xffffffff ;  /* 0xffffffff002e7802 */ /* 0x000fe40000000f00 */
[----:B------:R-:W-:-:S02]  /*4b20*/  MOV R48, 0x4b40 ;  /* 0x00004b4000307802 */ /* 0x000fc40000000f00 */
[----:B-----5:R-:W-:Y:S05]  /*4b30*/  CALL.REL.NOINC `($__internal_91_$__cuda_sm70_shflsync_idx_p) ;  /* 0x00004f6000007944 */ /* 0x020fea0003c00000 */
.L_x_2243:
[----:B------:R-:W-:Y:S05]  /*4b40*/  BRA.CONV ~URZ, `(.L_x_2244) ;  /* 0x000000637f007947 */ /* 0x000fea000b800000 */
[----:B-1----:R-:W-:Y:S01]  /*4b50*/  HFMA2.MMA R47, -RZ, RZ, 0, 1.847743988037109375e-06 ;  /* 0x0000001fff2f7435 */ /* 0x002fe200000001ff */
[----:B0-----:R-:W-:-:S02]  /*4b60*/  MOV R50, R160 ;  /* 0x000000a000327202 */ /* 0x001fc40000000f00 */
[----:B------:R-:W-:Y:S02]  /*4b70*/  MOV R49, 0x1f ;  /* 0x0000001f00317802 */ /* 0x000fe40000000f00 */
[----:B------:R-:W-:Y:S02]  /*4b80*/  MOV R46, 0xffffffff ;  /* 0xffffffff002e7802 */ /* 0x000fe40000000f00 */
[----:B------:R-:W-:Y:S02]  /*4b90*/  MOV R48, 0x4bb0 ;  /* 0x00004bb000307802 */ /* 0x000fe40000000f00 */
[----:B-----5:R-:W-:Y:S05]  /*4ba0*/  CALL.REL.NOINC `($__internal_91_$__cuda_sm70_shflsync_idx_p) ;  /* 0x00004ef000007944 */ /* 0x020fea0003c00000 */
.L_x_2244:
[----:B------:R-:W-:Y:S05]  /*4bb0*/  BRA.DIV ~URZ, `(.L_x_2245) ;  /* 0x000045527f007947 */ /* 0x000fea000b800000 */
[----:B-----5:R-:W2:Y:S04]  /*4bc0*/  SHFL.IDX PT, R100, R100, RZ, 0x1f ;  /* 0x00001fff64647589 */ /* 0x020ea800000e0000 */
[----:B0-----:R0:W3:Y:S04]  /*4bd0*/  SHFL.IDX PT, R49, R101, RZ, 0x1f ;  /* 0x00001fff65317589 */ /* 0x0010e800000e0000 */
[----:B------:R0:W4:Y:S04]  /*4be0*/  SHFL.UP PT, R53, R164, 0x1, RZ ;  /* 0x04200000a4357989 */ /* 0x00012800000e00ff */
[----:B------:R-:W1:Y:S02]  /*4bf0*/  SHFL.UP PT, R160, R160, 0x1, RZ ;  /* 0x04200000a0a07989 */ /* 0x000e6400000e00ff */
.L_x_2294:
        /* <DEDUP_REMOVED lines=16> */
.L_x_2240:
[----:B------:R-:W-:Y:S05]  /*4d00*/  BSYNC B0 ;  /* 0x0000000000007941 */ /* 0x000fea0003800000 */
.L_x_2239:
[----:B------:R-:W-:Y:S01]  /*4d10*/  WARPSYNC 0xffffffff ;  /* 0xffffffff00007948 */ /* 0x000fe20003800000 */
[----:B------:R-:W-:Y:S01]  /*4d20*/  BAR.SYNC.DEFER_BLOCKING 0x0 ;  /* 0x0000000000007b1d */ /* 0x000fe20000010000 */
[C---:B---3--:R-:W-:Y:S01]  /*4d30*/  FMUL.FTZ R47, R123.reuse, R62 ;  /* 0x0000003e7b2f7220 */ /* 0x048fe20000410000 */
        /* <DEDUP_REMOVED lines=33> */
[----:B------:R-:W-:Y:S02]  /*4f50*/  FMUL.FTZ R44, R126, R47 ;  /* 0x0000002f7e2c7220 */ /* 0x000fe40000410000 */
[----:B------:R-:W-:-:S02]  /*4f60*/  FFMA.FTZ R154, R127, R158, R154 ;  /* 0x0000009e7f9a7223 */ /* 0x000fc4000001009a */
[----:B------:R-:W-:Y:S01]  /*4f70*/  FMUL.FTZ R47, R127, R44 ;  /* 0x0000002c7f2f7220 */ /* 0x000fe20000410000 */
[----:B------:R-:W-:Y:S01]  /*4f80*/  MOV R44, 0x3f800000 ;  /* 0x3f800000002c7802 */ /* 0x000fe20000000f00 */
[----:B------:R-:W-:Y:S02]  /*4f90*/  FFMA.FTZ R155, R126, R154, R155 ;  /* 0x0000009a7e9b7223 */ /* 0x000fe4000001009b */
[----:B------:R-:W-:Y:S02]  /*4fa0*/  FMUL.FTZ R47, R128, R47 ;  /* 0x0000002f802f7220 */ /* 0x000fe40000410000 */
[----:B------:R-:W-:Y:S01]  /*4fb0*/  FFMA.FTZ R152, R125, R155, R152 ;  /* 0x0000009b7d987223 */ /* 0x000fe20000010098 */
[----:B------:R1:W2:Y:S01]  /*4fc0*/  @!P0 LDS.64 R44, [R49.X8+0x7750] ;  /* 0x00775000312c8984 */ /* 0x0002a20000008a00 */
[----:B------:R-:W-:Y:S01]  /*4fd0*/  FMUL.FTZ R48, R112, R47 ;  /* 0x0000002f70307220 */ /* 0x000fe20000410000 */
[----:B------:R-:W-:Y:S01]  /*4fe0*/  ISETP.GT.U32.AND P0, PT, R6, 0x1f, PT ;  /* 0x0000001f0600780c */ /* 0x000fe20003f04070 */
[----:B------:R-:W-:-:S02]  /*4ff0*/  FFMA.FTZ R153, R124, R152, R153 ;  /* 0x000000987c997223 */ /* 0x000fc40000010099 */
[----:B------:R-:W-:Y:S02]  /*5000*/  FMUL.FTZ R47, R105, R48 ;  /* 0x00000030692f7220 */ /* 0x000fe40000410000 */
[----:B------:R-:W-:Y:S02]  /*5010*/  FFMA.FTZ R150, R117, R153, R150 ;  /* 0x0000009975967223 */ /* 0x000fe40000010096 */
[----:B------:R-:W-:Y:S02]  /*5020*/  FFMA.FTZ R48, R105, R46, R140 ;  /* 0x0000002e69307223 */ /* 0x000fe4000001008c */
[----:B------:R-:W-:Y:S02]  /*5030*/  FFMA.FTZ R151, R118, R150, R151 ;  /* 0x0000009676977223 */ /* 0x000fe40000010097 */
[----:B------:R-:W-:Y:S02]  /*5040*/  FMUL.FTZ R46, R56, R47 ;  /* 0x0000002f382e7220 */ /* 0x000fe40000410000 */
[----:B0-----:R-:W-:-:S02]  /*5050*/  FFMA.FTZ R101, R119, R151, R148 ;  /* 0x0000009777657223 */ /* 0x001fc40000010094 */
        /* <DEDUP_REMOVED lines=27> */
.L_x_2295:
[----:B------:R-:W-:Y:S05]  /*5210*/  BRA.DIV ~URZ, `(.L_x_2249) ;  /* 0x000041327f007947 */ /* 0x000fea000b800000 */
[----:B------:R-:W3:Y:S04]  /*5220*/  SHFL.DOWN PT, R46, R53, 0x1, 0x1f ;  /* 0x08201f00352e7f89 */ /* 0x000ee800000e0000 */
[----:B--2---:R-:W-:Y:S01]  /*5230*/  SHFL.IDX PT, R164, R44, RZ, 0x1f ;  /* 0x00001fff2ca47589 */ /* 0x004fe200000e0000 */
[C---:B---3--:R-:W-:Y:S02]  /*5240*/  @P4 FFMA.FTZ R53, R52.reuse, R46, R53 ;  /* 0x0000002e34354223 */ /* 0x048fe40000010035 */
        /* <DEDUP_REMOVED lines=22> */
.L_x_2296:
        /* <DEDUP_REMOVED lines=20> */
.L_x_2247:
[----:B-1----:R-:W-:Y:S05]  /*54f0*/  BSYNC B0 ;  /* 0x0000000000007941 */ /* 0x002fea0003800000 */
.L_x_2246:
[----:B------:R-:W-:Y:S01]  /*5500*/  WARPSYNC 0xffffffff ;  /* 0xffffffff00007948 */ /* 0x000fe20003800000 */
[----:B------:R-:W-:Y:S01]  /*5510*/  BAR.SYNC.DEFER_BLOCKING 0x0 ;  /* 0x0000000000007b1d */ /* 0x000fe20000010000 */
[----:B------:R-:W-:Y:S01]  /*5520*/  ISETP.NE.AND P0, PT, R6, RZ, PT ;  /* 0x000000ff0600720c */ /* 0x000fe20003f05270 */
[----:B------:R-:W-:Y:S01]  /*5530*/  ULEA UR40, UR23, 0xfffff800, 0xb ;  /* 0xfffff80017287891 */ /* 0x000fe2000f8e583f */
[----:B--2---:R-:W-:-:S02]  /*5540*/  PRMT R48, RZ, 0x5410, R40 ;  /* 0x00005410ff307816 */ /* 0x004fc40000000028 */
[----:B------:R-:W-:Y:S01]  /*5550*/  MOV R46, UR7 ;  /* 0x00000007002e7c02 */ /* 0x000fe20008000f00 */
[----:B------:R-:W-:Y:S01]  /*5560*/  ULDC.64 UR18, c[0x0][0x298] ;  /* 0x0000a60000127ab9 */ /* 0x000fe20000000a00 */
[----:B------:R-:W-:Y:S01]  /*5570*/  PRMT R49, RZ, 0x7610, R40 ;  /* 0x00007610ff317816 */ /* 0x000fe20000000028 */
[----:B------:R-:W-:Y:S01]  /*5580*/  UIMAD UR18, UR36, UR18, URZ ;  /* 0x00000012241272a4 */ /* 0x000fe2000f8e023f */
[--C-:B------:R-:W-:Y:S01]  /*5590*/  PRMT R50, RZ, 0x5410, R41.reuse ;  /* 0x00005410ff327816 */ /* 0x100fe20000000029 */
[----:B------:R-:W-:Y:S01]  /*55a0*/  BSSY B0, `(.L_x_2250) ;  /* 0x0000154000007945 */ /* 0x000fe20003800000 */
[----:B------:R-:W-:Y:S01]  /*55b0*/  PRMT R52, RZ, 0x5410, R42 ;  /* 0x00005410ff347816 */ /* 0x000fe2000000002a */
[----:B------:R-:W-:Y:S01]  /*55c0*/  UIMAD UR20, UR37, UR19, UR18 ;  /* 0x00000013251472a4 */ /* 0x000fe2000f8e0212 */
[----:B------:R-:W-:Y:S01]  /*55d0*/  P2R R47, PR, RZ, 0x1 ;  /* 0x00000001ff2f7803 */ /* 0x000fe20000000000 */
[----:B------:R-:W-:Y:S01]  /*55e0*/  FMUL.FTZ R47, R49, R76 ;  /* 0x0000004c312f7220 */ /* 0x000fe20000410000 */
[----:B------:R-:W-:Y:S01]  /*55f0*/  PRMT R51, RZ, 0x7610, R41 ;  /* 0x00007610ff337816 */ /* 0x000fe20000000029 */
[----:B------:R-:W-:Y:S01]  /*5600*/  ULDC.64 UR18, c[0x0][0x2b8] ;  /* 0x0000ae0000127ab9 */ /* 0x000fe20000000a00 */
[----:B------:R-:W-:Y:S01]  /*5610*/  PRMT R162, RZ, 0x5410, R36 ;  /* 0x00005410ffa27816 */ /* 0x000fe20000000024 */
[----:B------:R-:W-:-:S04]  /*5620*/  UIMAD UR18, UR36, UR18, URZ ;  /* 0x00000012241272a4 */ /* 0x000fc8000f8e023f */
[----:B------:R-:W-:Y:S01]  /*5630*/  FMUL.FTZ R146, R162, R89 ;  /* 0x00000059a2927220 */ /* 0x000fe20000410000 */
[----:B------:R-:W-:Y:S01]  /*5640*/  UIMAD UR18, UR37, UR19, UR18 ;  /* 0x00000013251272a4 */ /* 0x000fe2000f8e0212 */
[----:B------:R-:W0:Y:S02]  /*5650*/  LDS R60, [R60.X8+0x6854] ;  /* 0x006854003c3c7984 */ /* 0x000e240000008800 */
[----:B------:R-:W-:Y:S02]  /*5660*/  FFMA.FTZ R146, R108, -R146, R153 ;  /* 0x800000926c927223 */ /* 0x000fe40000010099 */
[----:B------:R1:W-:Y:S01]  /*5670*/  @!P0 STS.64 [R46.X8+0x7750], R44 ;  /* 0x0077502c2e008388 */ /* 0x0003e20000008a00 */
[----:B------:R-:W-:Y:S01]  /*5680*/  FMUL.FTZ R153, R84, R153 ;  /* 0x0000009954997220 */ /* 0x000fe20000410000 */
[----:B-1----:R-:W-:Y:S01]  /*5690*/  PRMT R46, RZ, 0x5410, R37 ;  /* 0x00005410ff2e7816 */ /* 0x002fe20000000025 */
[----:B0-----:R-:W-:Y:S02]  /*56a0*/  FFMA.FTZ R55, R60, R62, R55 ;  /* 0x0000003e3c377223 */ /* 0x001fe40000010037 */
[----:B------:R-:W-:-:S02]  /*56b0*/  FMUL.FTZ R60, R48, R77 ;  /* 0x0000004d303c7220 */ /* 0x000fc40000410000 */
[----:B------:R-:W-:Y:S01]  /*56c0*/  FFMA.FTZ R54, R123, R55, R54 ;  /* 0x000000377b367223 */ /* 0x000fe20000010036 */
[----:B------:R-:W-:Y:S01]  /*56d0*/  PRMT R123, RZ, 0x7610, R42 ;  /* 0x00007610ff7b7816 */ /* 0x000fe2000000002a */
[----:B------:R-:W-:Y:S02]  /*56e0*/  FFMA.FTZ R53, R57, -R60, R143 ;  /* 0x8000003c39357223 */ /* 0x000fe4000001008f */
[----:B------:R-:W-:Y:S02]  /*56f0*/  FFMA.FTZ R61, R122, R54, R61 ;  /* 0x000000367a3d7223 */ /* 0x000fe4000001003d */
[----:B------:R-:W-:Y:S02]  /*5700*/  FMUL.FTZ R122, R52, R81 ;  /* 0x00000051347a7220 */ /* 0x000fe40000410000 */
[----:B------:R-:W-:Y:S02]  /*5710*/  FFMA.FTZ R130, R121, R61, R130 ;  /* 0x0000003d79827223 */ /* 0x000fe40000010082 */
[----:B------:R-:W-:-:S02]  /*5720*/  FMUL.FTZ R121, R50, R79 ;  /* 0x0000004f32797220 */ /* 0x000fc40000410000 */
[----:B------:R-:W-:Y:S02]  /*5730*/  FFMA.FTZ R63, R120, R130, R63 ;  /* 0x00000082783f7223 */ /* 0x000fe4000001003f */
[----:B------:R-:W-:Y:S02]  /*5740*/  FFMA.FTZ R60, R59, -R47, R100 ;  /* 0x8000002f3b3c7223 */ /* 0x000fe40000010064 */
[----:B------:R-:W-:Y:S02]  /*5750*/  FFMA.FTZ R119, R119, R63, R132 ;  /* 0x0000003f77777223 */ /* 0x000fe40000010084 */
[----:B------:R-:W-:Y:S02]  /*5760*/  FFMA.FTZ R62, R58, -R121, R156 ;  /* 0x800000793a3e7223 */ /* 0x000fe4000001009c */
[----:B------:R-:W-:Y:S02]  /*5770*/  FFMA.FTZ R118, R118, R119, R131 ;  /* 0x0000007776767223 */ /* 0x000fe40000010083 */
[----:B------:R-:W-:-:S02]  /*5780*/  FMUL.FTZ R131, R46, R93 ;  /* 0x0000005d2e837220 */ /* 0x000fc40000410000 */
[----:B------:R-:W-:Y:S01]  /*5790*/  FFMA.FTZ R117, R117, R118, R134 ;  /* 0x0000007675757223 */ /* 0x000fe20000010086 */
[----:B------:R-:W-:Y:S01]  /*57a0*/  PRMT R134, RZ, 0x5410, R43 ;  /* 0x00005410ff867816 */ /* 0x000fe2000000002b */
[----:B------:R-:W-:Y:S02]  /*57b0*/  FFMA.FTZ R121, R99, -R122, R158 ;  /* 0x8000007a63797223 */ /* 0x000fe4000001009e */
[----:B------:R-:W-:Y:S02]  /*57c0*/  FFMA.FTZ R124, R124, R117, R133 ;  /* 0x000000757c7c7223 */ /* 0x000fe40000010085 */
[----:B------:R-:W-:Y:S02]  /*57d0*/  FFMA.FTZ R122, R110, -R131, R151 ;  /* 0x800000836e7a7223 */ /* 0x000fe40000010097 */
[----:B------:R-:W-:Y:S02]  /*57e0*/  FFMA.FTZ R125, R125, R124, R136 ;  /* 0x0000007c7d7d7223 */ /* 0x000fe40000010088 */
[----:B------:R-:W-:-:S02]  /*57f0*/  FMUL.FTZ R120, R51, R78 ;  /* 0x0000004e33787220 */ /* 0x000fc40000410000 */
[----:B------:R-:W-:Y:S02]  /*5800*/  FFMA.FTZ R126, R126, R125, R135 ;  /* 0x0000007d7e7e7223 */ /* 0x000fe40000010087 */
[----:B------:R-:W-:Y:S02]  /*5810*/  FMUL.FTZ R135, R119, UR39 ;  /* 0x0000002777877c20 */ /* 0x000fe40008410000 */
[----:B------:R-:W-:Y:S02]  /*5820*/  FFMA.FTZ R138, R127, R126, R138 ;  /* 0x0000007e7f8a7223 */ /* 0x000fe4000001008a */
[----:B------:R-:W-:Y:S02]  /*5830*/  FFMA.FTZ R120, R103, -R120, R159 ;  /* 0x8000007867787223 */ /* 0x000fe4000001009f */
[----:B------:R-:W-:Y:S02]  /*5840*/  FFMA.FTZ R128, R128, R138, R137 ;  /* 0x0000008a80807223 */ /* 0x000fe40000010089 */
[----:B------:R-:W-:-:S02]  /*5850*/  FMUL.FTZ R133, R110, R119 ;  /* 0x000000776e857220 */ /* 0x000fc40000410000 */
[----:B------:R-:W-:Y:S02]  /*5860*/  FFMA.FTZ R112, R112, R128, R139 ;  /* 0x0000008070707223 */ /* 0x000fe4000001008b */
[----:B------:R-:W-:Y:S02]  /*5870*/  FMUL.FTZ R135, R122, R135 ;  /* 0x000000877a877220 */ /* 0x000fe40000410000 */
[----:B------:R-:W-:Y:S02]  /*5880*/  FFMA.FTZ R105, R105, R112, R140 ;  /* 0x0000007069697223 */ /* 0x000fe4000001008c */
[----:B------:R-:W-:Y:S02]  /*5890*/  FMUL.FTZ R47, R112, R79 ;  /* 0x0000004f702f7220 */ /* 0x000fe40000410000 */
[----:B------:R-:W-:Y:S02]  /*58a0*/  FFMA.FTZ R56, R56, R105, R141 ;  /* 0x0000006938387223 */ /* 0x000fe4000001008d */
[----:B------:R-:W-:-:S02]  /*58b0*/  FMUL.FTZ R44, R105, R76 ;  /* 0x0000004c692c7220 */ /* 0x000fc40000410000 */
[----:B------:R-:W-:Y:S02]  /*58c0*/  FMUL.FTZ R45, R56, R77 ;  /* 0x0000004d382d7220 */ /* 0x000fe40000410000 */
[----:B------:R-:W-:Y:S02]  /*58d0*/  FMUL.FTZ R136, R123, R80 ;  /* 0x000000507b887220 */ /* 0x000fe40000410000 */
[----:B------:R-:W-:Y:S02]  /*58e0*/  FFMA.FTZ R127, R53, R45, RZ ;  /* 0x0000002d357f7223 */ /* 0x000fe400000100ff */
[----:B------:R-:W-:Y:S02]  /*58f0*/  FMUL.FTZ R132, R138, R81 ;  /* 0x000000518a847220 */ /* 0x000fe40000410000 */
[----:B------:R-:W-:Y:S02]  /*5900*/  FFMA.FTZ R131, R60, R44, R127 ;  /* 0x0000002c3c837223 */ /* 0x000fe4000001007f */
[----:B------:R-:W-:-:S02]  /*5910*/  FMUL.FTZ R127, R128, R78 ;  /* 0x0000004e807f7220 */ /* 0x000fc40000410000 */
[----:B------:R-:W-:Y:S02]  /*5920*/  FFMA.FTZ R131, R62, R47, R131 ;  /* 0x0000002f3e837223 */ /* 0x000fe40000010083 */
[----:B------:R-:W-:Y:S02]  /*5930*/  FFMA.FTZ R34, R133, R93, R34 ;  /* 0x0000005d85227223 */ /* 0x000fe40000010022 */
[----:B------:R-:W-:Y:S02]  /*5940*/  FFMA.FTZ R131, R120, R127, R131 ;  /* 0x0000007f78837223 */ /* 0x000fe40000010083 */
[----:B------:R-:W-:Y:S01]  /*5950*/  FFMA.FTZ R160, R46, R133, R135 ;  /* 0x000000852ea07223 */ /* 0x000fe20000010087 */
[----:B------:R-:W-:Y:S01]  /*5960*/  PRMT R135, RZ, 0x7610, R43 ;  /* 0x00007610ff877816 */ /* 0x000fe2000000002b */
[----:B------:R-:W-:Y:S02]  /*5970*/  FFMA.FTZ R133, R107, -R136, R154 ;  /* 0x800000886b857223 */ /* 0x000fe4000001009a */
[----:B------:R-:W-:-:S02]  /*5980*/  FFMA.FTZ R131, R121, R132, R131 ;  /* 0x0000008479837223 */ /* 0x000fc40000010083 */
[----:B------:R-:W-:Y:S02]  /*5990*/  FMUL.FTZ R110, R126, R80 ;  /* 0x000000507e6e7220 */ /* 0x000fe40000410000 */
[-C--:B------:R-:W-:Y:S02]  /*59a0*/  FMUL.FTZ R136, R134, R83.reuse ;  /* 0x0000005386887220 */ /* 0x080fe40000410000 */
[----:B------:R-:W-:Y:S02]  /*59b0*/  FFMA.FTZ R137, R133, R110, R131 ;  /* 0x0000006e85897223 */ /* 0x000fe40000010083 */
[----:B------:R-:W-:Y:S02]  /*59c0*/  FMUL.FTZ R161, R135, R86 ;  /* 0x0000005687a17220 */ /* 0x000fe40000410000 */
[----:B------:R-:W-:Y:S02]  /*59d0*/  FFMA.FTZ R136, R106, -R136, R155 ;  /* 0x800000886a887223 */ /* 0x000fe4000001009b */
[----:B------:R-:W-:-:S02]  /*59e0*/  FMUL.FTZ R131, R125, R83 ;  /* 0x000000537d837220 */ /* 0x000fc40000410000 */
[----:B------:R-:W-:Y:S02]  /*59f0*/  FMUL.FTZ R139, R108, R117 ;  /* 0x000000756c8b7220 */ /* 0x000fe40000410000 */
[----:B------:R-:W-:Y:S02]  /*5a00*/  FFMA.FTZ R161, R109, -R161, R152 ;  /* 0x800000a16da17223 */ /* 0x000fe40000010098 */
[----:B------:R-:W-:Y:S02]  /*5a10*/  FFMA.FTZ R137, R136, R131, R137 ;  /* 0x0000008388897223 */ /* 0x000fe40000010089 */
[----:B------:R-:W-:Y:S02]  /*5a20*/  FMUL.FTZ R108, R124, R86 ;  /* 0x000000567c6c7220 */ /* 0x000fe40000410000 */
[C---:B------:R-:W-:Y:S02]  /*5a30*/  FMUL.FTZ R141, R117.reuse, UR39 ;  /* 0x00000027758d7c20 */ /* 0x040fe40008410000 */
[----:B------:R-:W-:-:S02]  /*5a40*/  FMUL.FTZ R117, R117, R89 ;  /* 0x0000005975757220 */ /* 0x000fc40000410000 */
[----:B------:R-:W-:Y:S02]  /*5a50*/  FFMA.FTZ R137, R161, R108, R137 ;  /* 0x0000006ca1897223 */ /* 0x000fe40000010089 */
[C---:B------:R-:W-:Y:S02]  /*5a60*/  FMUL.FTZ R140, R146.reuse, R141 ;  /* 0x0000008d928c7220 */ /* 0x040fe40000410000 */
[----:B------:R-:W-:Y:S01]  /*5a70*/  FFMA.FTZ R146, R146, R117, R137 ;  /* 0x0000007592927223 */ /* 0x000fe20000010089 */
[----:B------:R-:W-:Y:S01]  /*5a80*/  PRMT R137, RZ, 0x7610, R36 ;  /* 0x00007610ff897816 */ /* 0x000fe20000000024 */
[----:B------:R-:W-:Y:S02]  /*5a90*/  FFMA.FTZ R32, R139, R89, R32 ;  /* 0x000000598b207223 */ /* 0x000fe40000010020 */
[----:B------:R-:W-:Y:S02]  /*5aa0*/  FFMA.FTZ R140, R162, R139, R140 ;  /* 0x0000008ba28c7223 */ /* 0x000fe4000001008c */
[----:B------:R-:W-:-:S02]  /*5ab0*/  FMUL.FTZ R139, R137, R90 ;  /* 0x0000005a898b7220 */ /* 0x000fc40000410000 */
[----:B------:R-:W-:Y:S02]  /*5ac0*/  FMUL.FTZ R117, R162, R117 ;  /* 0x00000075a2757220 */ /* 0x000fe40000410000 */
[C---:B------:R-:W-:Y:S02]  /*5ad0*/  FFMA.FTZ R139, R111.reuse, -R139, R150 ;  /* 0x8000008b6f8b7223 */ /* 0x040fe40000010096 */
[----:B------:R-:W-:Y:S01]  /*5ae0*/  FMUL.FTZ R162, R111, R118 ;  /* 0x000000766fa27220 */ /* 0x000fe20000410000 */
[----:B------:R-:W-:Y:S01]  /*5af0*/  PRMT R111, RZ, 0x7610, R37 ;  /* 0x00007610ff6f7816 */ /* 0x000fe20000000025 */
[----:B------:R-:W-:Y:S02]  /*5b00*/  FMUL.FTZ R164, R118, UR39 ;  /* 0x0000002776a47c20 */ /* 0x000fe40008410000 */
[----:B------:R-:W-:Y:S02]  /*5b10*/  FFMA.FTZ R33, R162, R90, R33 ;  /* 0x0000005aa2217223 */ /* 0x000fe40000010021 */
[----:B------:R-:W-:-:S02]  /*5b20*/  FMUL.FTZ R157, R139, R164 ;  /* 0x000000a48b9d7220 */ /* 0x000fc40000410000 */
[----:B------:R-:W-:Y:S02]  /*5b30*/  FMUL.FTZ R141, R111, R98 ;  /* 0x000000626f8d7220 */ /* 0x000fe40000410000 */
[----:B------:R-:W-:Y:S02]  /*5b40*/  FFMA.FTZ R157, R137, R162, R157 ;  /* 0x000000a2899d7223 */ /* 0x000fe4000001009d */
[C---:B------:R-:W-:Y:S02]  /*5b50*/  FFMA.FTZ R141, R114.reuse, -R141, R101 ;  /* 0x8000008d728d7223 */ /* 0x040fe40000010065 */
[----:B------:R-:W-:Y:S02]  /*5b60*/  FMUL.FTZ R162, R63, UR39 ;  /* 0x000000273fa27c20 */ /* 0x000fe40008410000 */
[----:B------:R-:W-:Y:S02]  /*5b70*/  FMUL.FTZ R114, R114, R63 ;  /* 0x0000003f72727220 */ /* 0x000fe40000410000 */
[----:B------:R-:W-:-:S02]  /*5b80*/  FMUL.FTZ R162, R141, R162 ;  /* 0x000000a28da27220 */ /* 0x000fc40000410000 */
[----:B------:R-:W-:Y:S02]  /*5b90*/  FFMA.FTZ R35, R114, R98, R35 ;  /* 0x0000006272237223 */ /* 0x000fe40000010023 */
[----:B------:R-:W-:Y:S01]  /*5ba0*/  FFMA.FTZ R163, R111, R114, R162 ;  /* 0x000000726fa37223 */ /* 0x000fe200000100a2 */
[----:B------:R-:W-:Y:S01]  /*5bb0*/  PRMT R114, RZ, 0x5410, R38 ;  /* 0x00005410ff727816 */ /* 0x000fe20000000026 */
[----:B------:R-:W-:Y:S02]  /*5bc0*/  FADD.FTZ R13, R160, R13 ;  /* 0x0000000da00d7221 */ /* 0x000fe40000010000 */
[----:B------:R-:W-:Y:S02]  /*5bd0*/  FADD.FTZ R12, R163, R12 ;  /* 0x0000000ca30c7221 */ /* 0x000fe40000010000 */
[----:B------:R-:W-:Y:S02]  /*5be0*/  FMUL.FTZ R160, R114, R95 ;  /* 0x0000005f72a07220 */ /* 0x000fe40000410000 */
[----:B------:R-:W-:-:S02]  /*5bf0*/  FMUL.FTZ R163, R130, UR39 ;  /* 0x0000002782a37c20 */ /* 0x000fc40008410000 */
        /* <DEDUP_REMOVED lines=8> */
[----:B------:R-:W-:Y:S02]  /*5c80*/  FMUL.FTZ R109, R113, R102 ;  /* 0x00000066716d7220 */ /* 0x000fe40000410000 */
[----:B------:R-:W-:Y:S02]  /*5c90*/  FMUL.FTZ R164, R61, UR39 ;  /* 0x000000273da47c20 */ /* 0x000fe40008410000 */
[C---:B------:R-:W-:Y:S02]  /*5ca0*/  FFMA.FTZ R109, R116.reuse, -R109, R149 ;  /* 0x8000006d746d7223 */ /* 0x040fe40000010095 */
[----:B------:R-:W-:Y:S02]  /*5cb0*/  FMUL.FTZ R116, R116, R61 ;  /* 0x0000003d74747220 */ /* 0x000fe40000410000 */
[----:B------:R-:W-:-:S02]  /*5cc0*/  FMUL.FTZ R164, R109, R164 ;  /* 0x000000a46da47220 */ /* 0x000fc40000410000 */
[----:B------:R-:W-:Y:S02]  /*5cd0*/  FMUL.FTZ R124, R124, UR39 ;  /* 0x000000277c7c7c20 */ /* 0x000fe40008410000 */
[----:B------:R-:W-:Y:S02]  /*5ce0*/  FFMA.FTZ R65, R116, R102, R65 ;  /* 0x0000006674417223 */ /* 0x000fe40000010041 */
[----:B------:R-:W-:Y:S01]  /*5cf0*/  FFMA.FTZ R163, R113, R116, R164 ;  /* 0x0000007471a37223 */ /* 0x000fe200000100a4 */
[----:B------:R-:W-:Y:S01]  /*5d00*/  PRMT R116, RZ, 0x5410, R39 ;  /* 0x00005410ff747816 */ /* 0x000fe20000000027 */
[----:B------:R-:W-:Y:S02]  /*5d10*/  FMUL.FTZ R124, R161, R124 ;  /* 0x0000007ca17c7220 */ /* 0x000fe40000410000 */
[----:B------:R-:W-:Y:S02]  /*5d20*/  FMUL.FTZ R161, R106, R125 ;  /* 0x0000007d6aa17220 */ /* 0x000fe40000410000 */
[----:B------:R-:W-:-:S02]  /*5d30*/  FMUL.FTZ R125, R125, UR39 ;  /* 0x000000277d7d7c20 */ /* 0x000fc40008410000 */
[----:B------:R-:W-:Y:S02]  /*5d40*/  FMUL.FTZ R106, R116, R97 ;  /* 0x00000061746a7220 */ /* 0x000fe40000410000 */
[----:B------:R-:W-:Y:S02]  /*5d50*/  FMUL.FTZ R136, R136, R125 ;  /* 0x0000007d88887220 */ /* 0x000fe40000410000 */
[C---:B------:R-:W-:Y:S02]  /*5d60*/  FFMA.FTZ R106, R115.reuse, -R106, R147 ;  /* 0x8000006a736a7223 */ /* 0x040fe40000010093 */
[----:B------:R-:W-:Y:S02]  /*5d70*/  FMUL.FTZ R125, R54, UR39 ;  /* 0x00000027367d7c20 */ /* 0x000fe40008410000 */
[----:B------:R-:W-:Y:S02]  /*5d80*/  FMUL.FTZ R115, R115, R54 ;  /* 0x0000003673737220 */ /* 0x000fe40000410000 */
[----:B------:R-:W-:-:S02]  /*5d90*/  FMUL.FTZ R125, R106, R125 ;  /* 0x0000007d6a7d7220 */ /* 0x000fc40000410000 */
[----:B------:R-:W-:Y:S02]  /*5da0*/  FFMA.FTZ R66, R115, R97, R66 ;  /* 0x0000006173427223 */ /* 0x000fe40000010042 */
[----:B------:R-:W-:Y:S01]  /*5db0*/  FFMA.FTZ R164, R116, R115, R125 ;  /* 0x0000007374a47223 */ /* 0x000fe2000001007d */
[----:B------:R-:W-:Y:S01]  /*5dc0*/  PRMT R125, RZ, 0x7610, R39 ;  /* 0x00007610ff7d7816 */ /* 0x000fe20000000027 */
[----:B------:R-:W-:Y:S02]  /*5dd0*/  FFMA.FTZ R115, R135, R162, R124 ;  /* 0x000000a287737223 */ /* 0x000fe4000001007c */
[----:B------:R-:W-:Y:S02]  /*5de0*/  FFMA.FTZ R31, R162, R86, R31 ;  /* 0x00000056a21f7223 */ /* 0x000fe4000001001f */
[----:B------:R-:W-:Y:S02]  /*5df0*/  FMUL.FTZ R124, R125, R104 ;  /* 0x000000687d7c7220 */ /* 0x000fe40000410000 */
[----:B------:R-:W-:-:S02]  /*5e00*/  FADD.FTZ R10, R163, R10 ;  /* 0x0000000aa30a7221 */ /* 0x000fc40000010000 */
[C---:B------:R-:W-:Y:S02]  /*5e10*/  FFMA.FTZ R124, R129.reuse, -R124, R142 ;  /* 0x8000007c817c7223 */ /* 0x040fe4000001008e */
[----:B------:R-:W-:Y:S02]  /*5e20*/  FMUL.FTZ R162, R129, R55 ;  /* 0x0000003781a27220 */ /* 0x000fe40000410000 */
[C---:B------:R-:W-:Y:S02]  /*5e30*/  FMUL.FTZ R163, R55.reuse, UR39 ;  /* 0x0000002737a37c20 */ /* 0x040fe40008410000 */
[----:B------:R-:W-:Y:S02]  /*5e40*/  FMUL.FTZ R129, R55, R104 ;  /* 0x0000006837817220 */ /* 0x000fe40000410000 */
[C---:B------:R-:W-:Y:S02]  /*5e50*/  FMUL.FTZ R163, R124.reuse, R163 ;  /* 0x000000a37ca37220 */ /* 0x040fe40000410000 */
[----:B------:R-:W-:-:S02]  /*5e60*/  FMUL.FTZ R55, R124, R129 ;  /* 0x000000817c377220 */ /* 0x000fc40000410000 */
[----:B------:R-:W-:Y:S01]  /*5e70*/  FADD.FTZ R14, R157, R14 ;  /* 0x0000000e9d0e7221 */ /* 0x000fe20000010000 */
[----:B------:R-:W-:Y:S01]  /*5e80*/  SHF.L.U32 R157, R6, 0x4, RZ ;  /* 0x00000004069d7819 */ /* 0x000fe200000006ff */
[----:B------:R-:W-:Y:S02]  /*5e90*/  FMUL.FTZ R124, R107, R126 ;  /* 0x0000007e6b7c7220 */ /* 0x000fe40000410000 */
[----:B------:R-:W-:Y:S02]  /*5ea0*/  FMUL.FTZ R126, R126, UR39 ;  /* 0x000000277e7e7c20 */ /* 0x000fe40008410000 */
[----:B------:R-:W-:Y:S02]  /*5eb0*/  FMUL.FTZ R135, R135, R108 ;  /* 0x0000006c87877220 */ /* 0x000fe40000410000 */
[C---:B------:R-:W-:Y:S02]  /*5ec0*/  FFMA.FTZ R108, R134.reuse, R161, R136 ;  /* 0x000000a1866c7223 */ /* 0x040fe40000010088 */
[----:B------:R-:W-:Y:S01]  /*5ed0*/  FMUL.FTZ R131, R134, R131 ;  /* 0x0000008386837220 */ /* 0x000fe20000410000 */
[----:B------:R-:W-:Y:S01]  /*5ee0*/  IADD3 R134, R157, 0x2, RZ ;  /* 0x000000029d867810 */ /* 0x000fe20007ffe0ff */
[----:B------:R-:W-:Y:S01]  /*5ef0*/  FMUL.FTZ R133, R133, R126 ;  /* 0x0000007e85857220 */ /* 0x000fe20000410000 */
[----:B------:R-:W-:Y:S01]  /*5f00*/  IADD3 R126, R157, 0x1, RZ ;  /* 0x000000019d7e7810 */ /* 0x000fe20007ffe0ff */
[----:B------:R-:W-:-:S02]  /*5f10*/  FFMA.FTZ R163, R125, R162, R163 ;  /* 0x000000a27da37223 */ /* 0x000fc400000100a3 */
[----:B------:R-:W-:Y:S01]  /*5f20*/  FMUL.FTZ R129, R125, R129 ;  /* 0x000000817d817220 */ /* 0x000fe20000410000 */
[-C--:B------:R-:W-:Y:S01]  /*5f30*/  LEA.HI.SX32 R125, R134, R157.reuse, 0x1b ;  /* 0x0000009d867d7211 */ /* 0x080fe200078fdaff */
[----:B------:R-:W-:Y:S01]  /*5f40*/  FMUL.FTZ R134, R49, R44 ;  /* 0x0000002c31867220 */ /* 0x000fe20000410000 */
[-C--:B------:R-:W-:Y:S01]  /*5f50*/  LEA.HI.SX32 R107, R126, R157.reuse, 0x1b ;  /* 0x0000009d7e6b7211 */ /* 0x080fe200078fdaff */
[----:B------:R-:W-:Y:S01]  /*5f60*/  FMUL.FTZ R118, R118, R90 ;  /* 0x0000005a76767220 */ /* 0x000fe20000410000 */
[C---:B------:R-:W-:Y:S01]  /*5f70*/  LEA.HI.SX32 R126, R157.reuse, R157, 0x1b ;  /* 0x0000009d9d7e7211 */ /* 0x040fe200078fdaff */
[----:B------:R-:W-:Y:S01]  /*5f80*/  FMUL.FTZ R45, R48, R45 ;  /* 0x0000002d302d7220 */ /* 0x000fe20000410000 */
[----:B------:R-:W-:Y:S01]  /*5f90*/  IADD3 R44, R157, 0x3, RZ ;  /* 0x000000039d2c7810 */ /* 0x000fe20007ffe0ff */
[----:B------:R-:W-:Y:S02]  /*5fa0*/  FMUL.FTZ R119, R119, R93 ;  /* 0x0000005d77777220 */ /* 0x000fe40000410000 */
[----:B------:R-:W-:Y:S01]  /*5fb0*/  FMUL.FTZ R136, R50, R47 ;  /* 0x0000002f32887220 */ /* 0x000fe20000410000 */
[----:B------:R-:W-:Y:S01]  /*5fc0*/  LEA.HI.SX32 R44, R44, R157, 0x1b ;  /* 0x0000009d2c2c7211 */ /* 0x000fe200078fdaff */
[----:B------:R-:W-:Y:S01]  /*5fd0*/  FFMA.FTZ R139, R139, R118, R146 ;  /* 0x000000768b8b7223 */ /* 0x000fe20000010092 */
[----:B------:R0:W-:Y:S01]  /*5fe0*/  STS [R126.X4+0x2100], R45 ;  /* 0x0021002d7e007388 */ /* 0x0001e20000004800 */
[----:B------:R-:W-:-:S02]  /*5ff0*/  FMUL.FTZ R127, R51, R127 ;  /* 0x0000007f337f7220 */ /* 0x000fc40000410000 */
[----:B------:R-:W-:Y:S01]  /*6000*/  FMUL.FTZ R47, R52, R132 ;  /* 0x00000084342f7220 */ /* 0x000fe20000410000 */
[----:B------:R-:W-:Y:S01]  /*6010*/  STS [R107.X4+0x2104], R134 ;  /* 0x002104866b007388 */ /* 0x000fe20000004800 */
[-C--:B------:R-:W-:Y:S01]  /*6020*/  FFMA.FTZ R122, R122, R119.reuse, R139 ;  /* 0x000000777a7a7223 */ /* 0x080fe2000001008b */
[----:B------:R-:W-:Y:S01]  /*6030*/  IADD3 R139, R6, 0x700, RZ ;  /* 0x00000700068b7810 */ /* 0x000fe20007ffe0ff */
[----:B------:R-:W-:Y:S01]  /*6040*/  FMUL.FTZ R157, R123, R110 ;  /* 0x0000006e7b9d7220 */ /* 0x000fe20000410000 */
[----:B------:R-:W-:Y:S01]  /*6050*/  STS [R125.X4+0x2108], R136 ;  /* 0x002108887d007388 */ /* 0x000fe20000004800 */
[----:B------:R-:W-:Y:S02]  /*6060*/  FMUL.FTZ R137, R137, R118 ;  /* 0x0000007689897220 */ /* 0x000fe40000410000 */
[----:B0-----:R-:W-:Y:S01]  /*6070*/  FMUL.FTZ R45, R46, R119 ;  /* 0x000000772e2d7220 */ /* 0x001fe20000410000 */
[----:B------:R0:W-:Y:S01]  /*6080*/  STS [R44.X4+0x210c], R127 ;  /* 0x00210c7f2c007388 */ /* 0x0001e20000004800 */
[----:B------:R-:W-:Y:S01]  /*6090*/  FMUL.FTZ R46, R63, R98 ;  /* 0x000000623f2e7220 */ /* 0x000fe20000410000 */
[----:B------:R-:W-:Y:S01]  /*60a0*/  IADD3 R119, R6, 0x400, RZ ;  /* 0x0000040006777810 */ /* 0x000fe20007ffe0ff */
[----:B------:R-:W-:Y:S01]  /*60b0*/  FMUL.FTZ R63, R54, R97 ;  /* 0x00000061363f7220 */ /* 0x000fe20000410000 */
[----:B------:R1:W-:Y:S01]  /*60c0*/  STS [R126.X4+0x2110], R47 ;  /* 0x0021102f7e007388 */ /* 0x0003e20000004800 */
[----:B------:R-:W-:Y:S01]  /*60d0*/  FMUL.FTZ R111, R111, R46 ;  /* 0x0000002e6f6f7220 */ /* 0x000fe20000410000 */
[C---:B------:R-:W-:Y:S01]  /*60e0*/  LEA.HI.SX32 R54, R6.reuse, R6, 0x1b ;  /* 0x0000000606367211 */ /* 0x040fe200078fdaff */
[----:B------:R-:W-:Y:S01]  /*60f0*/  FFMA.FTZ R141, R141, R46, R122 ;  /* 0x0000002e8d8d7223 */ /* 0x000fe2000001007a */
[----:B------:R-:W-:Y:S01]  /*6100*/  STS [R126.X4+0x2114], R157 ;  /* 0x0021149d7e007388 */ /* 0x000fe20000004800 */
[----:B------:R-:W-:Y:S01]  /*6110*/  FMUL.FTZ R46, R61, R102 ;  /* 0x000000663d2e7220 */ /* 0x000fe20000410000 */
[----:B0-----:R-:W-:Y:S01]  /*6120*/  IADD3 R127, R6, 0x480, RZ ;  /* 0x00000480067f7810 */ /* 0x001fe20007ffe0ff */
[----:B------:R-:W-:Y:S01]  /*6130*/  FFMA.FTZ R67, R162, R104, R67 ;  /* 0x00000068a2437223 */ /* 0x000fe20000010043 */
[----:B------:R0:W-:Y:S01]  /*6140*/  STS [R126.X4+0x2118], R131 ;  /* 0x002118837e007388 */ /* 0x0001e20000004800 */
[----:B------:R-:W-:-:S02]  /*6150*/  FMUL.FTZ R113, R113, R46 ;  /* 0x0000002e71717220 */ /* 0x000fc40000410000 */
[----:B-1----:R-:W-:Y:S01]  /*6160*/  FMUL.FTZ R47, R130, R95 ;  /* 0x0000005f822f7220 */ /* 0x002fe20000410000 */
[----:B------:R1:W-:Y:S01]  /*6170*/  STS [R126.X4+0x211c], R135 ;  /* 0x00211c877e007388 */ /* 0x0003e20000004800 */
[----:B------:R-:W-:Y:S02]  /*6180*/  FADD.FTZ R8, R163, R8 ;  /* 0x00000008a3087221 */ /* 0x000fe40000010000 */
[-C--:B------:R-:W-:Y:S01]  /*6190*/  FMUL.FTZ R61, R114, R47.reuse ;  /* 0x0000002f723d7220 */ /* 0x080fe20000410000 */
[----:B------:R2:W-:Y:S01]  /*61a0*/  STS [R126.X4+0x2120], R117 ;  /* 0x002120757e007388 */ /* 0x0005e20000004800 */
[----:B------:R-:W-:Y:S01]  /*61b0*/  FFMA.FTZ R160, R160, R47, R141 ;  /* 0x0000002fa0a07223 */ /* 0x000fe2000001008d */
[----:B0-----:R-:W-:Y:S01]  /*61c0*/  IADD3 R131, R6, 0x580, RZ ;  /* 0x0000058006837810 */ /* 0x001fe20007ffe0ff */
[-C--:B------:R-:W-:Y:S01]  /*61d0*/  FMUL.FTZ R47, R116, R63.reuse ;  /* 0x0000003f742f7220 */ /* 0x080fe20000410000 */
[----:B------:R0:W-:Y:S01]  /*61e0*/  STS [R126.X4+0x2124], R137 ;  /* 0x002124897e007388 */ /* 0x0001e20000004800 */
[----:B------:R-:W-:Y:S01]  /*61f0*/  FFMA.FTZ R109, R109, R46, R160 ;  /* 0x0000002e6d6d7223 */ /* 0x000fe200000100a0 */
[----:B-1----:R-:W-:Y:S01]  /*6200*/  IADD3 R135, R6, 0x600, RZ ;  /* 0x0000060006877810 */ /* 0x002fe20007ffe0ff */
[----:B------:R-:W-:Y:S01]  /*6210*/  FMUL.FTZ R46, R69, R100 ;  /* 0x00000064452e7220 */ /* 0x000fe20000410000 */
[----:B------:R1:W-:Y:S01]  /*6220*/  STS [R126.X4+0x2128], R45 ;  /* 0x0021282d7e007388 */ /* 0x0003e20000004800 */
[----:B------:R-:W-:Y:S01]  /*6230*/  FFMA.FTZ R106, R106, R63, R109 ;  /* 0x0000003f6a6a7223 */ /* 0x000fe2000001006d */
[C---:B------:R-:W-:Y:S01]  /*6240*/  IADD3 R63, R6.reuse, 0x80, RZ ;  /* 0x00000080063f7810 */ /* 0x040fe20007ffe0ff */
[----:B------:R-:W-:Y:S01]  /*6250*/  FFMA.FTZ R30, R161, R83, R30 ;  /* 0x00000053a11e7223 */ /* 0x000fe2000001001e */
[----:B------:R3:W-:Y:S01]  /*6260*/  STS [R126.X4+0x212c], R111 ;  /* 0x00212c6f7e007388 */ /* 0x0007e20000004800 */
[C---:B--2---:R-:W-:Y:S01]  /*6270*/  IADD3 R117, R6.reuse, 0x280, RZ ;  /* 0x0000028006757810 */ /* 0x044fe20007ffe0ff */
[----:B------:R-:W-:Y:S01]  /*6280*/  FMUL.FTZ R156, R71, R156 ;  /* 0x0000009c479c7220 */ /* 0x000fe20000410000 */
[C---:B------:R-:W-:Y:S01]  /*6290*/  IADD3 R109, R6.reuse, 0x100, RZ ;  /* 0x00000100066d7810 */ /* 0x040fe20007ffe0ff */
[----:B------:R2:W-:Y:S01]  /*62a0*/  STS [R126.X4+0x2130], R61 ;  /* 0x0021303d7e007388 */ /* 0x0005e20000004800 */
[----:B0-----:R-:W-:Y:S01]  /*62b0*/  IADD3 R137, R6, 0x680, RZ ;  /* 0x0000068006897810 */ /* 0x001fe20007ffe0ff */
[----:B-1----:R-:W-:Y:S01]  /*62c0*/  FMUL.FTZ R45, R70, R143 ;  /* 0x0000008f462d7220 */ /* 0x002fe20000410000 */
[C---:B------:R-:W-:Y:S01]  /*62d0*/  IADD3 R143, R6.reuse, 0x200, RZ ;  /* 0x00000200068f7810 */ /* 0x040fe20007ffe0ff */
[----:B------:R0:W-:Y:S01]  /*62e0*/  STS [R126.X4+0x2134], R113 ;  /* 0x002134717e007388 */ /* 0x0001e20000004800 */
[----:B------:R-:W-:Y:S01]  /*62f0*/  IADD3 R141, R6, 0x780, RZ ;  /* 0x00000780068d7810 */ /* 0x000fe20007ffe0ff */
[----:B------:R-:W-:Y:S01]  /*6300*/  FMUL.FTZ R159, R72, R159 ;  /* 0x0000009f489f7220 */ /* 0x000fe20000410000 */
[C---:B---3--:R-:W-:Y:S01]  /*6310*/  IADD3 R111, R6.reuse, 0x180, RZ ;  /* 0x00000180066f7810 */ /* 0x048fe20007ffe0ff */
[----:B------:R1:W-:Y:S01]  /*6320*/  STS [R126.X4+0x2138], R47 ;  /* 0x0021382f7e007388 */ /* 0x0003e20000004800 */
[-C--:B------:R-:W-:Y:S01]  /*6330*/  LEA.HI.SX32 R110, R117, R6.reuse, 0x1b ;  /* 0x00000006756e7211 */ /* 0x080fe200078fdaff */
[----:B------:R-:W-:Y:S01]  /*6340*/  FADD.FTZ R16, R115, R16 ;  /* 0x0000001073107221 */ /* 0x000fe20000010000 */
[-C--:B--2---:R-:W-:Y:S01]  /*6350*/  LEA.HI.SX32 R61, R63, R6.reuse, 0x1b ;  /* 0x000000063f3d7211 */ /* 0x084fe200078fdaff */
[----:B------:R2:W-:Y:S01]  /*6360*/  STS [R126.X4+0x213c], R129 ;  /* 0x00213c817e007388 */ /* 0x0005e20000004800 */
[----:B------:R-:W-:Y:S01]  /*6370*/  LEA.HI.SX32 R100, R111, R6, 0x1b ;  /* 0x000000066f647211 */ /* 0x000fe200078fdaff */
[----:B------:R-:W-:Y:S01]  /*6380*/  FMUL.FTZ R115, R73, R158 ;  /* 0x0000009e49737220 */ /* 0x000fe20000410000 */
[C---:B0-----:R-:W-:Y:S01]  /*6390*/  IADD3 R113, R6.reuse, 0x300, RZ ;  /* 0x0000030006717810 */ /* 0x041fe20007ffe0ff */
[----:B------:R-:W-:Y:S01]  /*63a0*/  BAR.SYNC.DEFER_BLOCKING 0x0 ;  /* 0x0000000000007b1d */ /* 0x000fe20000010000 */
[----:B------:R-:W-:Y:S01]  /*63b0*/  LEA.HI.SX32 R63, R109, R6, 0x1b ;  /* 0x000000066d3f7211 */ /* 0x000fe200078fdaff */
[----:B------:R-:W-:Y:S01]  /*63c0*/  FFMA.FTZ R133, R123, R124, R133 ;  /* 0x0000007c7b857223 */ /* 0x000fe20000010085 */
[----:B-1----:R-:W-:Y:S01]  /*63d0*/  IADD3 R47, R6, 0x380, RZ ;  /* 0x00000380062f7810 */ /* 0x002fe20007ffe0ff */
[----:B------:R-:W-:Y:S01]  /*63e0*/  FMUL.FTZ R123, R74, R154 ;  /* 0x0000009a4a7b7220 */ /* 0x000fe20000410000 */
[-C--:B------:R-:W-:Y:S01]  /*63f0*/  LEA.HI.SX32 R111, R113, R6.reuse, 0x1b ;  /* 0x00000006716f7211 */ /* 0x080fe200078fdaff */
[----:B------:R-:W-:Y:S01]  /*6400*/  FMUL.FTZ R155, R75, R155 ;  /* 0x0000009b4b9b7220 */ /* 0x000fe20000410000 */
[----:B--2---:R-:W-:Y:S01]  /*6410*/  IADD3 R129, R6, 0x500, RZ ;  /* 0x0000050006817810 */ /* 0x004fe20007ffe0ff */
[----:B------:R-:W-:Y:S01]  /*6420*/  FMUL.FTZ R151, R87, R151 ;  /* 0x0000009757977220 */ /* 0x000fe20000410000 */
[-C--:B------:R-:W-:Y:S01]  /*6430*/  LEA.HI.SX32 R114, R119, R6.reuse, 0x1b ;  /* 0x0000000677727211 */ /* 0x080fe200078fdaff */
[----:B------:R-:W-:Y:S01]  /*6440*/  FMUL.FTZ R101, R88, R101 ;  /* 0x0000006558657220 */ /* 0x000fe20000410000 */
[-C--:B------:R-:W-:Y:S01]  /*6450*/  LEA.HI.SX32 R116, R127, R6.reuse, 0x1b ;  /* 0x000000067f747211 */ /* 0x080fe200078fdaff */
[----:B------:R-:W-:Y:S01]  /*6460*/  FMUL.FTZ R147, R96, R147 ;  /* 0x0000009360937220 */ /* 0x000fe20000410000 */
[----:B------:R-:W-:Y:S01]  /*6470*/  LEA.HI.SX32 R117, R129, R6, 0x1b ;  /* 0x0000000681757211 */ /* 0x000fe200078fdaff */
[----:B------:R-:W-:Y:S01]  /*6480*/  FFMA.FTZ R29, R124, R80, R29 ;  /* 0x000000507c1d7223 */ /* 0x000fe2000001001d */
[-C--:B------:R-:W-:Y:S01]  /*6490*/  LEA.HI.SX32 R109, R143, R6.reuse, 0x1b ;  /* 0x000000068f6d7211 */ /* 0x080fe200078fdaff */
[----:B------:R-:W-:Y:S01]  /*64a0*/  FADD.FTZ R15, R140, R15 ;  /* 0x0000000f8c0f7221 */ /* 0x000fe20000010000 */
[----:B------:R-:W-:Y:S01]  /*64b0*/  LEA.HI.SX32 R113, R47, R6, 0x1b ;  /* 0x000000062f717211 */ /* 0x000fe200078fdaff */
[----:B------:R-:W-:Y:S01]  /*64c0*/  FMUL.FTZ R99, R99, R138 ;  /* 0x0000008a63637220 */ /* 0x000fe20000410000 */
[-C--:B------:R-:W-:Y:S01]  /*64d0*/  LEA.HI.SX32 R118, R131, R6.reuse, 0x1b ;  /* 0x0000000683767211 */ /* 0x080fe200078fdaff */
[----:B------:R-:W-:Y:S01]  /*64e0*/  FADD.FTZ R9, R164, R9 ;  /* 0x00000009a4097221 */ /* 0x000fe20000010000 */
[-C--:B------:R-:W-:Y:S01]  /*64f0*/  LEA.HI.SX32 R119, R135, R6.reuse, 0x1b ;  /* 0x0000000687777211 */ /* 0x080fe200078fdaff */
[----:B------:R-:W-:Y:S01]  /*6500*/  FMUL.FTZ R138, R138, UR39 ;  /* 0x000000278a8a7c20 */ /* 0x000fe20008410000 */
[-C--:B------:R-:W-:Y:S01]  /*6510*/  LEA.HI.SX32 R122, R137, R6.reuse, 0x1b ;  /* 0x00000006897a7211 */ /* 0x080fe200078fdaff */
[----:B------:R-:W0:Y:S01]  /*6520*/  LDS R130, [R54.X4+0x2100] ;  /* 0x0021000036827984 */ /* 0x000e220000004800 */
[-C--:B------:R-:W-:Y:S01]  /*6530*/  LEA.HI.SX32 R127, R139, R6.reuse, 0x1b ;  /* 0x000000068b7f7211 */ /* 0x080fe200078fdaff */
[----:B------:R-:W-:Y:S01]  /*6540*/  FMUL.FTZ R140, R56, UR39 ;  /* 0x00000027388c7c20 */ /* 0x000fe20008410000 */
[----:B------:R-:W-:Y:S01]  /*6550*/  LEA.HI.SX32 R129, R141, R6, 0x1b ;  /* 0x000000068d817211 */ /* 0x000fe200078fdaff */
[----:B------:R-:W1:Y:S01]  /*6560*/  LDS R131, [R61.X4+0x2300] ;  /* 0x002300003d837984 */ /* 0x000e620000004800 */
[----:B------:R-:W-:-:S03]  /*6570*/  MOV R47, UR37 ;  /* 0x00000025002f7c02 */ /* 0x000fc60008000f00 */
        /* <DEDUP_REMOVED lines=18> */
[----:B------:R5:W-:Y:S01]  /*66a0*/  STS [R44.X4+0x420c], R159 ;  /* 0x00420c9f2c007388 */ /* 0x000be20000004800 */
[----:B-1----:R-:W-:-:S03]  /*66b0*/  MOV R107, UR37 ;  /* 0x00000025006b7c02 */ /* 0x002fc60008000f00 */
[----:B------:R1:W-:Y:S04]  /*66c0*/  STS [R126.X4+0x4210], R115 ;  /* 0x004210737e007388 */ /* 0x0003e80000004800 */
[----:B------:R2:W-:Y:S01]  /*66d0*/  STS [R126.X4+0x4214], R123 ;  /* 0x0042147b7e007388 */ /* 0x0005e20000004800 */
[----:B-----5:R-:W-:-:S03]  /*66e0*/  MOV R44, R6 ;  /* 0x00000006002c7202 */ /* 0x020fc60000000f00 */
[----:B------:R-:W-:Y:S01]  /*66f0*/  STS [R126.X4+0x4218], R155 ;  /* 0x0042189b7e007388 */ /* 0x000fe20000004800 */
[----:B-1----:R-:W-:Y:S01]  /*6700*/  MOV R115, UR22 ;  /* 0x0000001600737c02 */ /* 0x002fe20008000f00 */
[--C-:B------:R-:W-:Y:S02]  /*6710*/  IMAD.WIDE.U32 R46, R47, c[0x0][0x298], R44.reuse ;  /* 0x0000a6002f2e7a25 */ /* 0x100fe400078e002c */
[----:B------:R-:W-:Y:S01]  /*6720*/  STS [R126.X4+0x4228], R151 ;  /* 0x004228977e007388 */ /* 0x000fe20000004800 */
[----:B--2---:R-:W-:Y:S01]  /*6730*/  MOV R123, UR22 ;  /* 0x00000016007b7c02 */ /* 0x004fe20008000f00 */
[----:B------:R-:W-:Y:S01]  /*6740*/  IMAD.WIDE.U32 R44, R107, c[0x0][0x2b8], R44 ;  /* 0x0000ae006b2c7a25 */ /* 0x000fe200078e002c */
[----:B------:R-:W-:Y:S01]  /*6750*/  IADD3 R47, R47, UR20, RZ ;  /* 0x000000142f2f7c10 */ /* 0x000fe2000fffe0ff */
[----:B------:R-:W-:Y:S01]  /*6760*/  ULDC.64 UR20, c[0x0][0x2c0] ;  /* 0x0000b00000147ab9 */ /* 0x000fe20000000a00 */
[----:B------:R-:W-:Y:S01]  /*6770*/  STS [R126.X4+0x422c], R101 ;  /* 0x00422c657e007388 */ /* 0x000fe20000004800 */
[----:B------:R-:W-:Y:S01]  /*6780*/  FMUL.FTZ R107, R82, R152 ;  /* 0x00000098526b7220 */ /* 0x000fe20000410000 */
[----:B------:R-:W-:Y:S01]  /*6790*/  IADD3 R45, R45, UR18, RZ ;  /* 0x000000122d2d7c10 */ /* 0x000fe2000fffe0ff */
[----:B------:R-:W-:Y:S01]  /*67a0*/  ULDC.64 UR18, c[0x0][0x2a0] ;  /* 0x0000a80000127ab9 */ /* 0x000fe20000000a00 */
[----:B------:R-:W-:Y:S01]  /*67b0*/  IMAD.WIDE.U32 R46, R115, c[0x0][0x2a0], R46 ;  /* 0x0000a800732e7a25 */ /* 0x000fe200078e002e */
[----:B------:R-:W-:Y:S01]  /*67c0*/  UIMAD UR18, UR38, UR18, URZ ;  /* 0x00000012261272a4 */ /* 0x000fe2000f8e023f */
[----:B------:R1:W-:Y:S01]  /*67d0*/  STS [R126.X4+0x421c], R107 ;  /* 0x00421c6b7e007388 */ /* 0x0003e20000004800 */
[----:B------:R-:W-:Y:S01]  /*67e0*/  UIMAD UR20, UR38, UR20, URZ ;  /* 0x00000014261472a4 */ /* 0x000fe2000f8e023f */
[----:B------:R-:W-:Y:S01]  /*67f0*/  FMUL.FTZ R115, R85, R150 ;  /* 0x0000009655737220 */ /* 0x000fe20000410000 */
[----:B------:R-:W-:Y:S01]  /*6800*/  UIMAD UR18, UR22, UR19, UR18 ;  /* 0x00000013161272a4 */ /* 0x000fe2000f8e0212 */
[----:B------:R-:W-:Y:S01]  /*6810*/  IMAD.WIDE.U32 R44, R123, c[0x0][0x2c0], R44 ;  /* 0x0000b0007b2c7a25 */ /* 0x000fe200078e002c */
[----:B------:R-:W-:Y:S01]  /*6820*/  USHF.R.S32.HI UR19, URZ, 0x1f, UR40 ;  /* 0x0000001f3f137899 */ /* 0x000fe20008011428 */
[----:B------:R2:W-:Y:S01]  /*6830*/  STS [R126.X4+0x4220], R153 ;  /* 0x004220997e007388 */ /* 0x0005e20000004800 */
[----:B------:R-:W-:Y:S01]  /*6840*/  UIMAD UR20, UR22, UR21, UR20 ;  /* 0x00000015161472a4 */ /* 0x000fe2000f8e0214 */
[----:B------:R-:W-:Y:S01]  /*6850*/  FMUL.FTZ R123, R91, R148 ;  /* 0x000000945b7b7220 */ /* 0x000fe20000410000 */
[----:B------:R-:W-:Y:S01]  /*6860*/  IADD3 R148, P0, R46, UR40, RZ ;  /* 0x000000282e947c10 */ /* 0x000fe2000ff1e0ff */
[----:B------:R5:W-:Y:S01]  /*6870*/  STS [R126.X4+0x4224], R115 ;  /* 0x004224737e007388 */ /* 0x000be20000004800 */
[----:B-1----:R-:W-:Y:S01]  /*6880*/  IADD3 R107, R47, UR18, RZ ;  /* 0x000000122f6b7c10 */ /* 0x002fe2000fffe0ff */
[----:B------:R-:W-:Y:S01]  /*6890*/  FMUL.FTZ R155, R92, R149 ;  /* 0x000000955c9b7220 */ /* 0x000fe20000410000 */
[----:B------:R-:W-:Y:S01]  /*68a0*/  IADD3 R101, R45, UR20, RZ ;  /* 0x000000142d657c10 */ /* 0x000fe2000fffe0ff */
[----:B------:R-:W-:Y:S01]  /*68b0*/  FMUL.FTZ R151, R94, R142 ;  /* 0x0000008e5e977220 */ /* 0x000fe20000410000 */
[----:B------:R-:W-:Y:S01]  /*68c0*/  IADD3.X R149, R107, UR19, RZ, P0, !PT ;  /* 0x000000136b957c10 */ /* 0x000fe200087fe4ff */
[----:B------:R1:W-:Y:S01]  /*68d0*/  STS [R126.X4+0x4230], R123 ;  /* 0x0042307b7e007388 */ /* 0x0003e20000004800 */
[----:B------:R-:W-:Y:S01]  /*68e0*/  IADD3 R124, P1, R44, UR40, RZ ;  /* 0x000000282c7c7c10 */ /* 0x000fe2000ff3e0ff */
[----:B--2---:R-:W-:Y:S01]  /*68f0*/  FMUL.FTZ R153, R105, UR39 ;  /* 0x0000002769997c20 */ /* 0x004fe20008410000 */
[----:B-----5:R-:W-:Y:S01]  /*6900*/  MOV R115, UR40 ;  /* 0x0000002800737c02 */ /* 0x020fe20008000f00 */
[----:B------:R-:W-:Y:S01]  /*6910*/  STS [R126.X4+0x4234], R155 ;  /* 0x0042349b7e007388 */ /* 0x000fe20000004800 */
[----:B------:R-:W-:-:S02]  /*6920*/  IADD3.X R125, R101, UR19, RZ, P1, !PT ;  /* 0x00000013657d7c10 */ /* 0x000fc40008ffe4ff */
[----:B------:R-:W-:Y:S01]  /*6930*/  IADD3 R115, -R115, c[0x0][0x168], -R6 ;  /* 0x00005a0073737a10 */ /* 0x000fe20007ffe906 */
[----:B------:R2:W-:Y:S01]  /*6940*/  STS [R126.X4+0x4238], R147 ;  /* 0x004238937e007388 */ /* 0x0005e20000004800 */
[----:B-1----:R-:W-:Y:S02]  /*6950*/  FMUL.FTZ R123, R128, UR39 ;  /* 0x00000027807b7c20 */ /* 0x002fe40008410000 */
[----:B------:R-:W-:Y:S01]  /*6960*/  ISETP.GE.AND P0, PT, R115, 0x1, PT ;  /* 0x000000017300780c */ /* 0x000fe20003f06270 */
[----:B------:R1:W-:Y:S01]  /*6970*/  STS [R126.X4+0x423c], R151 ;  /* 0x00423c977e007388 */ /* 0x0003e20000004800 */
[----:B--2---:R-:W-:-:S03]  /*6980*/  FMUL.FTZ R147, R112, UR39 ;  /* 0x0000002770937c20 */ /* 0x004fc60008410000 */
        /* <DEDUP_REMOVED lines=21> */
.L_x_2251:
[----:B01-34-:R-:W-:Y:S05]  /*6ae0*/  BSYNC B0 ;  /* 0x0000000000007941 */ /* 0x01bfea0003800000 */
.L_x_2250:
[----:B------:R-:W0:Y:S01]  /*6af0*/  LDS R61, [R61.X4+0x4400] ;  /* 0x004400003d3d7984 */ /* 0x000e220000004800 */
[----:B------:R-:W-:Y:S01]  /*6b00*/  ULDC UR18, c[0x0][0x174] ;  /* 0x00005d0000127ab9 */ /* 0x000fe20000000800 */
[----:B------:R-:W-:Y:S01]  /*6b10*/  LEA R148, P0, R46, c[0x0][0x318], 0x2 ;  /* 0x0000c6002e947a11 */ /* 0x000fe200078010ff */
[----:B------:R-:W-:Y:S01]  /*6b20*/  UIADD3 UR18, UR6, -UR18, URZ ;  /* 0x8000001206127290 */ /* 0x000fe2000fffe03f */
[----:B------:R-:W-:Y:S01]  /*6b30*/  LEA R124, P1, R44, c[0x0][0x320], 0x2 ;  /* 0x0000c8002c7c7a11 */ /* 0x000fe200078210ff */
[----:B------:R-:W-:Y:S01]  /*6b40*/  USHF.L.U32 UR39, UR8, 0x2, URZ ;  /* 0x0000000208277899 */ /* 0x000fe2000800063f */
[----:B------:R-:W-:Y:S01]  /*6b50*/  LEA.HI.X R149, R46, c[0x0][0x31c], R107, 0x2, P0 ;  /* 0x0000c7002e957a11 */ /* 0x000fe200000f146b */
[----:B------:R-:W-:Y:S01]  /*6b60*/  UIMAD UR18, UR18, -0x800, URZ ;  /* 0xfffff800121278a4 */ /* 0x000fe2000f8e023f */
[----:B------:R-:W-:Y:S01]  /*6b70*/  LEA.HI.X R125, R44, c[0x0][0x324], R101, 0x2, P1 ;  /* 0x0000c9002c7d7a11 */ /* 0x000fe200008f1465 */
[----:B------:R-:W-:Y:S01]  /*6b80*/  USHF.L.U64.HI UR40, UR8, 0x2, UR9 ;  /* 0x0000000208287899 */ /* 0x000fe20008010209 */
[----:B------:R-:W-:Y:S01]  /*6b90*/  ISETP.GE.AND P0, PT, R115, 0x81, PT ;  /* 0x000000817300780c */ /* 0x000fe20003f06270 */
[----:B------:R-:W-:Y:S01]  /*6ba0*/  ULDC.64 UR20, c[0x0][0x2d0] ;  /* 0x0000b40000147ab9 */ /* 0x000fe20000000a00 */
[----:B------:R-:W-:Y:S01]  /*6bb0*/  BSSY B0, `(.L_x_2252) ;  /* 0x0000014000007945 */ /* 0x000fe20003800000 */
[----:B------:R-:W-:Y:S01]  /*6bc0*/  MOV R45, UR18 ;  /* 0x00000012002d7c02 */ /* 0x000fe20008000f00 */
[----:B------:R-:W-:Y:S01]  /*6bd0*/  UIMAD UR20, UR40, UR20, URZ ;  /* 0x00000014281472a4 */ /* 0x000fe2000f8e023f */
[----:B------:R-:W-:Y:S01]  /*6be0*/  MOV R47, UR18 ;  /* 0x00000012002f7c02 */ /* 0x000fe20008000f00 */
[----:B------:R-:W-:Y:S01]  /*6bf0*/  ULDC.64 UR18, c[0x0][0x2b0] ;  /* 0x0000ac0000127ab9 */ /* 0x000fe20000000a00 */
[----:B------:R-:W-:Y:S01]  /*6c00*/  FADD.FTZ R55, R106, R55 ;  /* 0x000000376a377221 */ /* 0x000fe20000010000 */
[----:B------:R-:W-:Y:S01]  /*6c10*/  UIMAD UR18, UR40, UR18, URZ ;  /* 0x00000012281272a4 */ /* 0x000fe2000f8e023f */
[----:B------:R-:W-:Y:S01]  /*6c20*/  IMAD.WIDE R148, R45, 0x4, R148 ;  /* 0x000000042d947825 */ /* 0x000fe200078e0294 */
[----:B------:R-:W-:Y:S01]  /*6c30*/  MOV R45, UR39 ;  /* 0x00000027002d7c02 */ /* 0x000fe20008000f00 */
[----:B------:R-:W-:-:S02]  /*6c40*/  UIMAD UR20, UR39, UR21, UR20 ;  /* 0x00000015271472a4 */ /* 0x000fc4000f8e0214 */
[----:B------:R-:W-:Y:S01]  /*6c50*/  IMAD.WIDE R124, R47, 0x4, R124 ;  /* 0x000000042f7c7825 */ /* 0x000fe200078e027c */
[----:B------:R-:W-:Y:S01]  /*6c60*/  MOV R47, UR39 ;  /* 0x00000027002f7c02 */ /* 0x000fe20008000f00 */
[----:B------:R-:W-:Y:S02]  /*6c70*/  UIMAD UR18, UR39, UR19, UR18 ;  /* 0x00000013271272a4 */ /* 0x000fe4000f8e0212 */
[----:B------:R-:W-:-:S04]  /*6c80*/  IMAD.WIDE.U32 R148, R45, c[0x0][0x2b0], R148 ;  /* 0x0000ac002d947a25 */ /* 0x000fc800078e0094 */
[----:B------:R-:W-:Y:S01]  /*6c90*/  IMAD.WIDE.U32 R124, R47, c[0x0][0x2d0], R124 ;  /* 0x0000b4002f7c7a25 */ /* 0x000fe200078e007c */
[----:B------:R-:W-:-:S04]  /*6ca0*/  IADD3 R149, R149, UR18, RZ ;  /* 0x0000001295957c10 */ /* 0x000fc8000fffe0ff */
[----:B------:R-:W-:Y:S01]  /*6cb0*/  IADD3 R125, R125, UR20, RZ ;  /* 0x000000147d7d7c10 */ /* 0x000fe2000fffe0ff */
[----:B------:R-:W-:Y:S05]  /*6cc0*/  @!P0 BRA `(.L_x_2253) ;  /* 0x0000002000008947 */ /* 0x000fea0003800000 */
[----:B------:R1:W-:Y:S04]  /*6cd0*/  RED.E.ADD.F32.FTZ.RN.STRONG.GPU [R148.64+-0x1e00], R131 ;  /* 0xffe200839400798e */ /* 0x0003e8000c10e7a0 */
[----:B0-----:R1:W-:Y:S02]  /*6ce0*/  RED.E.ADD.F32.FTZ.RN.STRONG.GPU [R124.64+-0x1e00], R61 ;  /* 0xffe2003d7c00798e */ /* 0x0013e4000c10e7a0 */
.L_x_2253:
[----:B------:R-:W-:Y:S05]  /*6cf0*/  BSYNC B0 ;  /* 0x0000000000007941 */ /* 0x000fea0003800000 */
.L_x_2252:
[----:B------:R-:W2:Y:S01]  /*6d00*/  LDS R63, [R63.X4+0x4600] ;  /* 0x004600003f3f7984 */ /* 0x000ea20000004800 */
        /* <DEDUP_REMOVED lines=9> */
[----:B------:R3:W-:Y:S04]  /*6da0*/  RED.E.ADD.F32.FTZ.RN.STRONG.GPU [R148.64+-0x1c00], R132 ;  /* 0xffe400849400798e */ /* 0x0007e8000c10e7a0 */
[----:B--2---:R3:W-:Y:S02]  /*6db0*/  RED.E.ADD.F32.FTZ.RN.STRONG.GPU [R124.64+-0x1c00], R63 ;  /* 0xffe4003f7c00798e */ /* 0x0047e4000c10e7a0 */
.L_x_2255:
[----:B------:R-:W-:Y:S05]  /*6dc0*/  BSYNC B0 ;  /* 0x0000000000007941 */ /* 0x000fea0003800000 */
.L_x_2254:
[----:B------:R4:W1:Y:S01]  /*6dd0*/  LDS R45, [R100.X4+0x4800] ;  /* 0x00480000642d7984 */ /* 0x0008620000004800 */
[----:B------:R-:W-:Y:S01]  /*6de0*/  BSSY B0, `(.L_x_2256) ;  /* 0x0000004000007945 */ /* 0x000fe20003800000 */
[----:B------:R-:W-:Y:S05]  /*6df0*/  @!P0 BRA `(.L_x_2257) ;  /* 0x0000002000008947 */ /* 0x000fea0003800000 */
[----:B------:R3:W-:Y:S04]  /*6e00*/  RED.E.ADD.F32.FTZ.RN.STRONG.GPU [R148.64+-0x1a00], R134 ;  /* 0xffe600869400798e */ /* 0x0007e8000c10e7a0 */
[----:B-1----:R3:W-:Y:S02]  /*6e10*/  RED.E.ADD.F32.FTZ.RN.STRONG.GPU [R124.64+-0x1a00], R45 ;  /* 0xffe6002d7c00798e */ /* 0x0027e4000c10e7a0 */
.L_x_2257:
[----:B------:R-:W-:Y:S05]  /*6e20*/  BSYNC B0 ;  /* 0x0000000000007941 */ /* 0x000fea0003800000 */
.L_x_2256:
[----:B------:R-:W3:Y:S01]  /*6e30*/  LDS R109, [R109.X4+0x4a00] ;  /* 0x004a00006d6d7984 */ /* 0x000ee20000004800 */
[----:B------:R-:W-:Y:S01]  /*6e40*/  BSSY B0, `(.L_x_2258) ;  /* 0x0000004000007945 */ /* 0x000fe20003800000 */
[----:B------:R-:W-:Y:S05]  /*6e50*/  @!P1 BRA `(.L_x_2259) ;  /* 0x0000002000009947 */ /* 0x000fea0003800000 */
[----:B------:R4:W-:Y:S04]  /*6e60*/  RED.E.ADD.F32.FTZ.RN.STRONG.GPU [R148.64+-0x1800], R135 ;  /* 0xffe800879400798e */ /* 0x0009e8000c10e7a0 */
[----:B---3--:R4:W-:Y:S02]  /*6e70*/  RED.E.ADD.F32.FTZ.RN.STRONG.GPU [R124.64+-0x1800], R109 ;  /* 0xffe8006d7c00798e */ /* 0x0089e4000c10e7a0 */
.L_x_2259:
[----:B------:R-:W-:Y:S05]  /*6e80*/  BSYNC B0 ;  /* 0x0000000000007941 */ /* 0x000fea0003800000 */
.L_x_2258:
[----:B-1-3--:R1:W3:Y:S01]  /*6e90*/  LDS R45, [R110.X4+0x4c00] ;  /* 0x004c00006e2d7984 */ /* 0x00a2e20000004800 */
[----:B------:R-:W-:Y:S01]  /*6ea0*/  BSSY B0, `(.L_x_2260) ;  /* 0x0000004000007945 */ /* 0x000fe20003800000 */
[----:B------:R-:W-:Y:S05]  /*6eb0*/  @!P2 BRA `(.L_x_2261) ;  /* 0x000000200000a947 */ /* 0x000fea0003800000 */
[----:B------:R1:W-:Y:S04]  /*6ec0*/  RED.E.ADD.F32.FTZ.RN.STRONG.GPU [R148.64+-0x1600], R136 ;  /* 0xffea00889400798e */ /* 0x0003e8000c10e7a0 */
[----:B---3--:R1:W-:Y:S02]  /*6ed0*/  RED.E.ADD.F32.FTZ.RN.STRONG.GPU [R124.64+-0x1600], R45 ;  /* 0xffea002d7c00798e */ /* 0x0083e4000c10e7a0 */
.L_x_2261:
[----:B------:R-:W-:Y:S05]  /*6ee0*/  BSYNC B0 ;  /* 0x0000000000007941 */ /* 0x000fea0003800000 */
.L_x_2260:
[----:B------:R-:W1:Y:S01]  /*6ef0*/  LDS R111, [R111.X4+0x4e00] ;  /* 0x004e00006f6f7984 */ /* 0x000e620000004800 */
[----:B------:R-:W-:Y:S01]  /*6f00*/  BSSY B0, `(.L_x_2262) ;  /* 0x0000004000007945 */ /* 0x000fe20003800000 */
[----:B------:R-:W-:Y:S05]  /*6f10*/  @!P3 BRA `(.L_x_2263) ;  /* 0x000000200000b947 */ /* 0x000fea0003800000 */
[----:B------:R4:W-:Y:S04]  /*6f20*/  RED.E.ADD.F32.FTZ.RN.STRONG.GPU [R148.64+-0x1400], R137 ;  /* 0xffec00899400798e */ /* 0x0009e8000c10e7a0 */
[----:B-1----:R4:W-:Y:S02]  /*6f30*/  RED.E.ADD.F32.FTZ.RN.STRONG.GPU [R124.64+-0x1400], R111 ;  /* 0xffec006f7c00798e */ /* 0x0029e4000c10e7a0 */
.L_x_2263:
[----:B------:R-:W-:Y:S05]  /*6f40*/  BSYNC B0 ;  /* 0x0000000000007941 */ /* 0x000fea0003800000 */
.L_x_2262:
[----:B------:R-:W4:Y:S01]  /*6f50*/  LDS R113, [R113.X4+0x5000] ;  /* 0x0050000071717984 */ /* 0x000f220000004800 */
[----:B------:R-:W-:Y:S01]  /*6f60*/  BSSY B0, `(.L_x_2264) ;  /* 0x0000004000007945 */ /* 0x000fe20003800000 */
[----:B------:R-:W-:Y:S05]  /*6f70*/  @!P4 BRA `(.L_x_2265) ;  /* 0x000000200000c947 */ /* 0x000fea0003800000 */
[----:B------:R4:W-:Y:S04]  /*6f80*/  RED.E.ADD.F32.FTZ.RN.STRONG.GPU [R148.64+-0x1200], R139 ;  /* 0xffee008b9400798e */ /* 0x0009e8000c10e7a0 */
[----:B----4-:R4:W-:Y:S02]  /*6f90*/  RED.E.ADD.F32.FTZ.RN.STRONG.GPU [R124.64+-0x1200], R113 ;  /* 0xffee00717c00798e */ /* 0x0109e4000c10e7a0 */
.L_x_2265:
[----:B------:R-:W-:Y:S05]  /*6fa0*/  BSYNC B0 ;  /* 0x0000000000007941 */ /* 0x000fea0003800000 */
.L_x_2264:
[----:B-1-3--:R1:W3:Y:S01]  /*6fb0*/  LDS R45, [R114.X4+0x5200] ;  /* 0x00520000722d7984 */ /* 0x00a2e20000004800 */
[----:B------:R-:W-:Y:S01]  /*6fc0*/  BSSY B0, `(.L_x_2266) ;  /* 0x0000004000007945 */ /* 0x000fe20003800000 */
[----:B------:R-:W-:Y:S05]  /*6fd0*/  @!P5 BRA `(.L_x_2267) ;  /* 0x000000200000d947 */ /* 0x000fea0003800000 */
[----:B------:R1:W-:Y:S04]  /*6fe0*/  RED.E.ADD.F32.FTZ.RN.STRONG.GPU [R148.64+-0x1000], R141 ;  /* 0xfff0008d9400798e */ /* 0x0003e8000c10e7a0 */
[----:B---3--:R1:W-:Y:S02]  /*6ff0*/  RED.E.ADD.F32.FTZ.RN.STRONG.GPU [R124.64+-0x1000], R45 ;  /* 0xfff0002d7c00798e */ /* 0x0083e4000c10e7a0 */
.L_x_2267:
[----:B------:R-:W-:Y:S05]  /*7000*/  BSYNC B0 ;  /* 0x0000000000007941 */ /* 0x000fea0003800000 */
.L_x_2266:
[----:B-1-3--:R1:W3:Y:S01]  /*7010*/  LDS R45, [R116.X4+0x5400] ;  /* 0x00540000742d7984 */ /* 0x00a2e20000004800 */
        /* <DEDUP_REMOVED lines=9> */
[----:B-1----:R1:W-:Y:S04]  /*70b0*/  RED.E.ADD.F32.FTZ.RN.STRONG.GPU [R148.64+-0xe00], R143 ;  /* 0xfff2008f9400798e */ /* 0x0023e8000c10e7a0 */
[----:B---3--:R1:W-:Y:S02]  /*70c0*/  RED.E.ADD.F32.FTZ.RN.STRONG.GPU [R124.64+-0xe00], R45 ;  /* 0xfff2002d7c00798e */ /* 0x0083e4000c10e7a0 */
.L_x_2269:
[----:B-1----:R-:W-:Y:S05]  /*70d0*/  BSYNC B0 ;  /* 0x0000000000007941 */ /* 0x002fea0003800000 */
.L_x_2268:
[----:B------:R-:W1:Y:S01]  /*70e0*/  LDS R117, [R117.X4+0x5600] ;  /* 0x0056000075757984 */ /* 0x000e620000004800 */
[----:B------:R-:W-:Y:S01]  /*70f0*/  BSSY B0, `(.L_x_2270) ;  /* 0x0000004000007945 */ /* 0x000fe20003800000 */
[----:B------:R-:W-:Y:S05]  /*7100*/  @!P0 BRA `(.L_x_2271) ;  /* 0x0000002000008947 */ /* 0x000fea0003800000 */
[----:B------:R4:W-:Y:S04]  /*7110*/  RED.E.ADD.F32.FTZ.RN.STRONG.GPU [R148.64+-0xc00], R146 ;  /* 0xfff400929400798e */ /* 0x0009e8000c10e7a0 */
[----:B-1----:R4:W-:Y:S02]  /*7120*/  RED.E.ADD.F32.FTZ.RN.STRONG.GPU [R124.64+-0xc00], R117 ;  /* 0xfff400757c00798e */ /* 0x0029e4000c10e7a0 */
.L_x_2271:
[----:B------:R-:W-:Y:S05]  /*7130*/  BSYNC B0 ;  /* 0x0000000000007941 */ /* 0x000fea0003800000 */
.L_x_2270:
[----:B---3--:R3:W4:Y:S01]  /*7140*/  LDS R45, [R118.X4+0x5800] ;  /* 0x00580000762d7984 */ /* 0x0087220000004800 */
[----:B------:R-:W-:Y:S01]  /*7150*/  BSSY B0, `(.L_x_2272) ;  /* 0x0000004000007945 */ /* 0x000fe20003800000 */
[----:B------:R-:W-:Y:S05]  /*7160*/  @!P1 BRA `(.L_x_2273) ;  /* 0x0000002000009947 */ /* 0x000fea0003800000 */
[----:B------:R3:W-:Y:S04]  /*7170*/  RED.E.ADD.F32.FTZ.RN.STRONG.GPU [R148.64+-0xa00], R157 ;  /* 0xfff6009d9400798e */ /* 0x0007e8000c10e7a0 */
[----:B----4-:R3:W-:Y:S02]  /*7180*/  RED.E.ADD.F32.FTZ.RN.STRONG.GPU [R124.64+-0xa00], R45 ;  /* 0xfff6002d7c00798e */ /* 0x0107e4000c10e7a0 */
.L_x_2273:
[----:B------:R-:W-:Y:S05]  /*7190*/  BSYNC B0 ;  /* 0x0000000000007941 */ /* 0x000fea0003800000 */
.L_x_2272:
[----:B------:R-:W3:Y:S01]  /*71a0*/  LDS R119, [R119.X4+0x5a00] ;  /* 0x005a000077777984 */ /* 0x000ee20000004800 */
[----:B------:R-:W-:Y:S01]  /*71b0*/  BSSY B0, `(.L_x_2274) ;  /* 0x0000004000007945 */ /* 0x000fe20003800000 */
[----:B------:R-:W-:Y:S05]  /*71c0*/  @!P2 BRA `(.L_x_2275) ;  /* 0x000000200000a947 */ /* 0x000fea0003800000 */
[----:B------:R4:W-:Y:S04]  /*71d0*/  RED.E.ADD.F32.FTZ.RN.STRONG.GPU [R148.64+-0x800], R160 ;  /* 0xfff800a09400798e */ /* 0x0009e8000c10e7a0 */
[----:B---3--:R4:W-:Y:S02]  /*71e0*/  RED.E.ADD.F32.FTZ.RN.STRONG.GPU [R124.64+-0x800], R119 ;  /* 0xfff800777c00798e */ /* 0x0089e4000c10e7a0 */
.L_x_2275:
[----:B------:R-:W-:Y:S05]  /*71f0*/  BSYNC B0 ;  /* 0x0000000000007941 */ /* 0x000fea0003800000 */
.L_x_2274:
[----:B---34-:R3:W4:Y:S01]  /*7200*/  LDS R45, [R122.X4+0x5c00] ;  /* 0x005c00007a2d7984 */ /* 0x0187220000004800 */
[----:B------:R-:W-:Y:S01]  /*7210*/  BSSY B0, `(.L_x_2276) ;  /* 0x0000004000007945 */ /* 0x000fe20003800000 */
[----:B------:R-:W-:Y:S05]  /*7220*/  @!P3 BRA `(.L_x_2277) ;  /* 0x000000200000b947 */ /* 0x000fea0003800000 */
[----:B------:R3:W-:Y:S04]  /*7230*/  RED.E.ADD.F32.FTZ.RN.STRONG.GPU [R148.64+-0x600], R161 ;  /* 0xfffa00a19400798e */ /* 0x0007e8000c10e7a0 */
[----:B----4-:R3:W-:Y:S02]  /*7240*/  RED.E.ADD.F32.FTZ.RN.STRONG.GPU [R124.64+-0x600], R45 ;  /* 0xfffa002d7c00798e */ /* 0x0107e4000c10e7a0 */
.L_x_2277:
[----:B------:R-:W-:Y:S05]  /*7250*/  BSYNC B0 ;  /* 0x0000000000007941 */ /* 0x000fea0003800000 */
.L_x_2276:
[----:B------:R-:W3:Y:S01]  /*7260*/  LDS R127, [R127.X4+0x5e00] ;  /* 0x005e00007f7f7984 */ /* 0x000ee20000004800 */
[----:B------:R-:W-:Y:S01]  /*7270*/  BSSY B0, `(.L_x_2278) ;  /* 0x0000004000007945 */ /* 0x000fe20003800000 */
[----:B------:R-:W-:Y:S05]  /*7280*/  @!P4 BRA `(.L_x_2279) ;  /* 0x000000200000c947 */ /* 0x000fea0003800000 */
[----:B------:R4:W-:Y:S04]  /*7290*/  RED.E.ADD.F32.FTZ.RN.STRONG.GPU [R148.64+-0x400], R162 ;  /* 0xfffc00a29400798e */ /* 0x0009e8000c10e7a0 */
[----:B---3--:R4:W-:Y:S02]  /*72a0*/  RED.E.ADD.F32.FTZ.RN.STRONG.GPU [R124.64+-0x400], R127 ;  /* 0xfffc007f7c00798e */ /* 0x0089e4000c10e7a0 */
.L_x_2279:
[----:B------:R-:W-:Y:S05]  /*72b0*/  BSYNC B0 ;  /* 0x0000000000007941 */ /* 0x000fea0003800000 */
.L_x_2278:
[----:B------:R-:W4:Y:S01]  /*72c0*/  LDS R129, [R129.X4+0x6000] ;  /* 0x0060000081817984 */ /* 0x000f220000004800 */
[----:B------:R-:W-:Y:S01]  /*72d0*/  BSSY B0, `(.L_x_2280) ;  /* 0x0000004000007945 */ /* 0x000fe20003800000 */
[----:B------:R-:W-:Y:S05]  /*72e0*/  @!P5 BRA `(.L_x_2281) ;  /* 0x000000200000d947 */ /* 0x000fea0003800000 */
[----:B------:R4:W-:Y:S04]  /*72f0*/  RED.E.ADD.F32.FTZ.RN.STRONG.GPU [R148.64+-0x200], R163 ;  /* 0xfffe00a39400798e */ /* 0x0009e8000c10e7a0 */
[----:B----4-:R4:W-:Y:S02]  /*7300*/  RED.E.ADD.F32.FTZ.RN.STRONG.GPU [R124.64+-0x200], R129 ;  /* 0xfffe00817c00798e */ /* 0x0109e4000c10e7a0 */
.L_x_2281:
[----:B------:R-:W-:Y:S05]  /*7310*/  BSYNC B0 ;  /* 0x0000000000007941 */ /* 0x000fea0003800000 */
.L_x_2280:
        /* <DEDUP_REMOVED lines=13> */
[----:B------:R-:W-:Y:S02]  /*73f0*/  FADD.FTZ R17, R108, R17 ;  /* 0x000000116c117221 */ /* 0x000fe40000010000 */
[----:B-----5:R-:W-:Y:S02]  /*7400*/  @P0 FADD R44, R55, R44 ;  /* 0x0000002c372c0221 */ /* 0x020fe40000000000 */
[----:B------:R-:W-:Y:S02]  /*7410*/  FFMA.FTZ R28, R99, R81, R28 ;  /* 0x00000051631c7223 */ /* 0x000fe4000001001c */
[----:B------:R-:W-:Y:S01]  /*7420*/  FADD.FTZ R18, R133, R18 ;  /* 0x0000001285127221 */ /* 0x000fe20000010000 */
[----:B---34-:R-:W3:Y:S01]  /*7430*/  SHFL.DOWN P0, R45, R44, 0x2, 0x1f ;  /* 0x08401f002c2d7f89 */ /* 0x018ee20000000000 */
[----:B------:R-:W-:-:S02]  /*7440*/  FFMA.FTZ R27, R128, R78, R27 ;  /* 0x0000004e801b7223 */ /* 0x000fc4000001001b */
[----:B------:R-:W-:Y:S02]  /*7450*/  FADD.FTZ R19, R138, R19 ;  /* 0x000000138a137221 */ /* 0x000fe40000010000 */
[----:B------:R-:W-:Y:S02]  /*7460*/  FADD.FTZ R20, R123, R20 ;  /* 0x000000147b147221 */ /* 0x000fe40000010000 */
[----:B------:R-:W-:Y:S02]  /*7470*/  FFMA.FTZ R24, R57, R77, R24 ;  /* 0x0000004d39187223 */ /* 0x000fe40000010018 */
[----:B------:R-:W-:Y:S02]  /*7480*/  FADD.FTZ R23, R140, R23 ;  /* 0x000000178c177221 */ /* 0x000fe40000010000 */
[----:B---3--:R-:W-:Y:S02]  /*7490*/  @P0 FADD R45, R44, R45 ;  /* 0x0000002d2c2d0221 */ /* 0x008fe40000000000 */
[----:B------:R-:W-:-:S03]  /*74a0*/  FMUL.FTZ R44, R59, R105 ;  /* 0x000000693b2c7220 */ /* 0x000fc60000410000 */
[----:B------:R-:W3:Y:S01]  /*74b0*/  SHFL.DOWN P0, R46, R45, 0x4, 0x1f ;  /* 0x08801f002d2e7f89 */ /* 0x000ee20000000000 */
[----:B------:R-:W-:Y:S02]  /*74c0*/  FFMA.FTZ R153, R49, R44, R153 ;  /* 0x0000002c31997223 */ /* 0x000fe40000010099 */
        /* <DEDUP_REMOVED lines=8> */
[----:B---3--:R-:W-:Y:S01]  /*7550*/  @P0 FADD R47, R46, R47 ;  /* 0x0000002f2e2f0221 */ /* 0x008fe20000000000 */
[----:B------:R-:W-:-:S04]  /*7560*/  ISETP.NE.AND P0, PT, R4, RZ, PT ;  /* 0x000000ff0400720c */ /* 0x000fc80003f05270 */
[----:B------:R-:W3:Y:S02]  /*7570*/  SHFL.DOWN P1, R54, R47, 0x10, 0x1f ;  /* 0x0a001f002f367f89 */ /* 0x000ee40000020000 */
[----:B---3--:R-:W-:-:S07]  /*7580*/  @P1 FADD R54, R47, R54 ;  /* 0x000000362f361221 */ /* 0x008fce0000000000 */
[----:B------:R3:W-:Y:S04]  /*7590*/  @!P0 STS [R3.X4+0x6304], R54 ;  /* 0x0063043603008388 */ /* 0x0007e80000004800 */
[----:B------:R-:W-:Y:S06]  /*75a0*/  BAR.SYNC.DEFER_BLOCKING 0x0 ;  /* 0x0000000000007b1d */ /* 0x000fec0000010000 */
[----:B------:R-:W-:Y:S05]  /*75b0*/  @P2 BRA `(.L_x_2283) ;  /* 0x000000c000002947 */ /* 0x000fea0003800000 */
[----:B---3--:R-:W-:Y:S01]  /*75c0*/  ULDC UR18, c[0x0][0x174] ;  /* 0x00005d0000127ab9 */ /* 0x008fe20000000800 */
[----:B------:R-:W3:Y:S01]  /*75d0*/  LDS.64 R44, [0x6308] ;  /* 0x00630800ff2c7984 */ /* 0x000ee20000000a00 */
[----:B------:R-:W-:-:S02]  /*75e0*/  UISETP.NE.AND UP0, UPT, UR23, UR18, UPT ;  /* 0x000000121700728c */ /* 0x000fc4000bf05270 */
[----:B------:R-:W-:Y:S01]  /*75f0*/  USHF.L.U32 UR18, UR7, 0x2, URZ ;  /* 0x0000000207127899 */ /* 0x000fe2000800063f */
[----:B------:R-:W4:Y:S03]  /*7600*/  LDS R47, [0x6310] ;  /* 0x00631000ff2f7984 */ /* 0x000f260000000800 */
[----:B------:R-:W-:-:S13]  /*7610*/  PLOP3.LUT P0, PT, PT, PT, UP0, 0x80, 0x0 ;  /* 0x000000000000781c */ /* 0x000fda0003f0f008 */
[----:B------:R-:W5:Y:S01]  /*7620*/  @P0 LDS R49, [UR18+0x7f50] ;  /* 0x007f5012ff310984 */ /* 0x000f620008000800 */
[----:B---3--:R-:W-:-:S04]  /*7630*/  FADD.FTZ R44, R54, R44 ;  /* 0x0000002c362c7221 */ /* 0x008fc80000010000 */
[----:B------:R-:W-:-:S04]  /*7640*/  FADD.FTZ R44, R45, R44 ;  /* 0x0000002c2d2c7221 */ /* 0x000fc80000010000 */
[----:B----4-:R-:W-:-:S04]  /*7650*/  FADD.FTZ R54, R44, R47 ;  /* 0x0000002f2c367221 */ /* 0x010fc80000010000 */
[----:B-----5:R-:W-:-:S05]  /*7660*/  @P0 FADD.FTZ R54, R54, R49 ;  /* 0x0000003136360221 */ /* 0x020fca0000010000 */
[----:B------:R3:W-:Y:S02]  /*7670*/  STS [UR18+0x7f50], R54 ;  /* 0x007f5036ff007988 */ /* 0x0007e40008000812 */
.L_x_2283:
[----:B---3--:R-:W-:Y:S05]  /*7680*/  BSYNC B0 ;  /* 0x0000000000007941 */ /* 0x008fea0003800000 */
.L_x_2282:
        /* <DEDUP_REMOVED lines=8> */
.L_x_2236:
        /* <DEDUP_REMOVED lines=19> */
[----:B------:R-:W-:-:S02]  /*7840*/  ULDC.64 UR18, c[0x0][0x2e0] ;  /* 0x0000b80000127ab9 */ /* 0x000fc40000000a00 */
[----:B------:R-:W-:Y:S02]  /*7850*/  UIADD3 UR21, UR21, UR39, URZ ;  /* 0x0000002715157290 */ /* 0x000fe4000fffe03f */
[----:B------:R-:W-:Y:S02]  /*7860*/  UIMAD UR39, UR16, UR18, URZ ;  /* 0x00000012102772a4 */ /* 0x000fe4000f8e023f */
[----:B------:R-:W-:Y:S02]  /*7870*/  UIADD3 UR26, UP1, UR26, -0x1000, URZ ;  /* 0xfffff0001a1a7890 */ /* 0x000fe4000ff3e03f */
[----:B------:R-:W-:Y:S02]  /*7880*/  UIMAD UR39, UR17, UR19, UR39 ;  /* 0x00000013112772a4 */ /* 0x000fe4000f8e0227 */
[----:B------:R-:W-:Y:S02]  /*7890*/  UIMAD.WIDE.U32 UR18, UR17, UR18, UR20 ;  /* 0x00000012111272a5 */ /* 0x000fe4000f8e0014 */
[----:B------:R-:W-:-:S02]  /*78a0*/  UIADD3 UR30, UP2, UR30, -0x1000, URZ ;  /* 0xfffff0001e1e7890 */ /* 0x000fc4000ff5e03f */
[----:B------:R-:W-:Y:S02]  /*78b0*/  ULDC.64 UR20, c[0x0][0x330] ;  /* 0x0000cc0000147ab9 */ /* 0x000fe40000000a00 */
[----:B------:R-:W-:Y:S02]  /*78c0*/  UIADD3 UR19, UR19, UR39, URZ ;  /* 0x0000002713137290 */ /* 0x000fe4000fffe03f */
[----:B------:R-:W-:Y:S02]  /*78d0*/  ULEA UR20, UP0, UR18, UR20, 0x1 ;  /* 0x0000001412147291 */ /* 0x000fe4000f80083f */
[----:B------:R-:W-:Y:S02]  /*78e0*/  UIADD3 UR34, UP3, UR34, -0x1000, URZ ;  /* 0xfffff00022227890 */ /* 0x000fe4000ff7e03f */
[----:B------:R-:W-:Y:S02]  /*78f0*/  ULEA.HI.X UR21, UR18, UR21, UR19, 0x1, UP0 ;  /* 0x0000001512157291 */ /* 0x000fe400080f0c13 */
[----:B------:R-:W-:Y:S01]  /*7900*/  MOV R32, UR20 ;  /* 0x0000001400207c02 */ /* 0x000fe20008000f00 */
[----:B------:R-:W-:-:S02]  /*7910*/  UIMAD UR18, UR36, UR40, URZ ;  /* 0x00000028241272a4 */ /* 0x000fc4000f8e023f */
[----:B------:R-:W-:Y:S01]  /*7920*/  UIADD3 UR24, UP4, UR24, -0x1000, URZ ;  /* 0xfffff00018187890 */ /* 0x000fe2000ff9e03f */
[----:B------:R-:W-:Y:S01]  /*7930*/  MOV R33, UR21 ;  /* 0x0000001500217c02 */ /* 0x000fe20008000f00 */
[----:B------:R-:W-:Y:S02]  /*7940*/  UIMAD UR20, UR37, UR41, UR18 ;  /* 0x00000029251472a4 */ /* 0x000fe4000f8e0212 */
[----:B------:R-:W-:Y:S02]  /*7950*/  UIMAD.WIDE.U32 UR18, UR37, UR40, UR8 ;  /* 0x00000028251272a5 */ /* 0x000fe4000f8e0008 */
[----:B------:R-:W-:Y:S01]  /*7960*/  IMAD.WIDE R32, R2, 0x10, R32 ;  /* 0x0000001002207825 */ /* 0x000fe200078e0220 */
[----:B------:R-:W-:Y:S02]  /*7970*/  ULDC.64 UR8, c[0x0][0x300] ;  /* 0x0000c00000087ab9 */ /* 0x000fe40000000a00 */
[----:B------:R-:W-:Y:S02]  /*7980*/  UIADD3 UR19, UR19, UR20, URZ ;  /* 0x0000001413137290 */ /* 0x000fe4000fffe03f */
[----:B------:R-:W-:-:S02]  /*7990*/  UIMAD UR20, UR16, UR8, URZ ;  /* 0x00000008101472a4 */ /* 0x000fc4000f8e023f */
[----:B------:R-:W-:Y:S02]  /*79a0*/  UIADD3 UR28, UP5, UR28, -0x1000, URZ ;  /* 0xfffff0001c1c7890 */ /* 0x000fe4000ffbe03f */
[----:B------:R-:W-:Y:S02]  /*79b0*/  UIMAD UR20, UR17, UR9, UR20 ;  /* 0x00000009111472a4 */ /* 0x000fe4000f8e0214 */
[----:B------:R-:W-:Y:S02]  /*79c0*/  UIMAD.WIDE.U32 UR8, UR17, UR8, UR18 ;  /* 0x00000008110872a5 */ /* 0x000fe4000f8e0012 */
[----:B------:R-:W-:Y:S02]  /*79d0*/  UIADD3 UR6, UR6, 0x1, URZ ;  /* 0x0000000106067890 */ /* 0x000fe4000fffe03f */
[----:B------:R-:W-:Y:S02]  /*79e0*/  ULDC.64 UR18, c[0x0][0x340] ;  /* 0x0000d00000127ab9 */ /* 0x000fe40000000a00 */
[----:B------:R-:W-:-:S02]  /*79f0*/  UIADD3 UR9, UR9, UR20, URZ ;  /* 0x0000001409097290 */ /* 0x000fc4000fffe03f */
[----:B------:R-:W-:Y:S02]  /*7a00*/  ULEA UR18, UP0, UR8, UR18, 0x1 ;  /* 0x0000001208127291 */ /* 0x000fe4000f80083f */
[----:B------:R-:W-:Y:S02]  /*7a10*/  UIADD3.X UR27, UR27, -0x1, URZ, UP1, !UPT ;  /* 0xffffffff1b1b7890 */ /* 0x000fe40008ffe43f */
[----:B------:R-:W-:Y:S02]  /*7a20*/  ULEA.HI.X UR19, UR8, UR19, UR9, 0x1, UP0 ;  /* 0x0000001308137291 */ /* 0x000fe400080f0c09 */
[----:B------:R-:W-:Y:S02]  /*7a30*/  UISETP.GT.AND UP0, UPT, UR23, 0x1, UPT ;  /* 0x000000011700788c */ /* 0x000fe4000bf04270 */
[----:B------:R-:W-:Y:S02]  /*7a40*/  UIADD3.X UR31, UR31, -0x1, URZ, UP2, !UPT ;  /* 0xffffffff1f1f7890 */ /* 0x000fe400097fe43f */
[----:B------:R-:W-:-:S02]  /*7a50*/  UIADD3.X UR35, UR35, -0x1, URZ, UP3, !UPT ;  /* 0xffffffff23237890 */ /* 0x000fc40009ffe43f */
[----:B------:R-:W-:Y:S02]  /*7a60*/  UIADD3.X UR25, UR25, -0x1, URZ, UP4, !UPT ;  /* 0xffffffff19197890 */ /* 0x000fe4000a7fe43f */
[----:B------:R-:W-:Y:S02]  /*7a70*/  UIADD3.X UR29, UR29, -0x1, URZ, UP5, !UPT ;  /* 0xffffffff1d1d7890 */ /* 0x000fe4000affe43f */
[----:B------:R-:W-:Y:S01]  /*7a80*/  UMOV UR23, UR7 ;  /* 0x0000000700177c82 */ /* 0x000fe20008000000 */
[----:B--2---:R-:W-:Y:S04]  /*7a90*/  STS.128 [R0], R36 ;  /* 0x0000002400007388 */ /* 0x004fe80000000c00 */
[----:B---3--:R-:W-:Y:S01]  /*7aa0*/  STS.128 [R0+0x200], R40 ;  /* 0x0002002800007388 */ /* 0x008fe20000000c00 */
[----:B------:R-:W-:-:S06]  /*7ab0*/  NOP ;  /* 0x0000000000007918 */ /* 0x000fcc0000000000 */
[----:B------:R-:W0:Y:S02]  /*7ac0*/  LDS.128 R44, [R68] ;  /* 0x00000000442c7984 */ /* 0x000e240000000c00 */
        /* <DEDUP_REMOVED lines=21> */
[----:B------:R-:W0:Y:S01]  /*7c20*/  LDS.128 R36, [R68+0x10] ;  /* 0x0000100044247984 */ /* 0x000e220000000c00 */
[----:B------:R-:W3:Y:S01]  /*7c30*/  @!P3 MUFU.EX2 R42, R42 ;  /* 0x0000002a002ab308 */ /* 0x000ee20000000800 */
[----:B------:R-:W-:Y:S02]  /*7c40*/  FADD.FTZ R46, R46, UR5 ;  /* 0x000000052e2e7e21 */ /* 0x000fe40008010000 */
[----:B------:R-:W-:Y:S01]  /*7c50*/  BAR.SYNC.DEFER_BLOCKING 0x0 ;  /* 0x0000000000007b1d */ /* 0x000fe20000010000 */
[----:B------:R-:W-:Y:S01]  /*7c60*/  FSETP.GTU.FTZ.AND P6, PT, R48, 20, PT ;  /* 0x41a000003000780b */ /* 0x000fe20003fdc000 */
[----:B-1----:R-:W-:Y:S01]  /*7c70*/  @!P2 FADD.FTZ R40, R40, 1 ;  /* 0x3f8000002828a421 */ /* 0x002fe20000010000 */
[----:B------:R-:W-:Y:S01]  /*7c80*/  FSETP.GTU.FTZ.AND P0, PT, R46, 20, PT ;  /* 0x41a000002e00780b */ /* 0x000fe20003f1c000 */
[----:B--2---:R-:W-:-:S02]  /*7c90*/  @!P4 FADD.FTZ R41, R41, 1 ;  /* 0x3f8000002929c421 */ /* 0x004fc40000010000 */
[----:B------:R-:W1:Y:S01]  /*7ca0*/  @!P5 MUFU.EX2 R43, R43 ;  /* 0x0000002b002bd308 */ /* 0x000e620000000800 */
[----:B---3--:R-:W-:-:S07]  /*7cb0*/  @!P3 FADD.FTZ R42, R42, 1 ;  /* 0x3f8000002a2ab421 */ /* 0x008fce0000010000 */
[----:B------:R-:W2:Y:S01]  /*7cc0*/  @!P4 MUFU.RCP R41, R41 ;  /* 0x000000290029c308 */ /* 0x000ea20000001000 */
[----:B------:R-:W-:-:S07]  /*7cd0*/  @!P6 FMUL.FTZ R44, R48, -1.4426950216293334961 ;  /* 0xbfb8aa3b302ce820 */ /* 0x000fce0000410000 */
[----:B------:R3:W4:Y:S01]  /*7ce0*/  @!P2 MUFU.RCP R48, R40 ;  /* 0x000000280030a308 */ /* 0x0007220000001000 */
[----:B-1----:R-:W-:-:S07]  /*7cf0*/  @!P5 FADD.FTZ R43, R43, 1 ;  /* 0x3f8000002b2bd421 */ /* 0x002fce0000010000 */
[----:B------:R-:W1:Y:S01]  /*7d00*/  @!P3 MUFU.RCP R42, R42 ;  /* 0x0000002a002ab308 */ /* 0x000e620000001000 */
[--C-:B---3--:R-:W-:Y:S01]  /*7d10*/  PRMT R40, RZ, 0x5410, R47.reuse ;  /* 0x00005410ff287816 */ /* 0x108fe2000000002f */
[----:B--2---:R-:W-:Y:S01]  /*7d20*/  @!P4 FMUL.FTZ R22, R22, R41 ;  /* 0x000000291616c220 */ /* 0x004fe20000410000 */
[----:B------:R-:W-:-:S03]  /*7d30*/  PRMT R47, RZ, 0x7610, R47 ;  /* 0x00007610ff2f7816 */ /* 0x000fc6000000002f */
[----:B------:R-:W-:Y:S01]  /*7d40*/  FADD.FTZ R45, R40, UR5 ;  /* 0x00000005282d7e21 */ /* 0x000fe20008010000 */
[--C-:B0-----:R-:W-:Y:S01]  /*7d50*/  PRMT R41, RZ, 0x5410, R36.reuse ;  /* 0x00005410ff297816 */ /* 0x101fe20000000024 */
[----:B------:R-:W-:Y:S01]  /*7d60*/  @!P0 FMUL.FTZ R40, R46, -1.4426950216293334961 ;  /* 0xbfb8aa3b2e288820 */ /* 0x000fe20000410000 */
[----:B------:R-:W-:Y:S01]  /*7d70*/  PRMT R36, RZ, 0x7610, R36 ;  /* 0x00007610ff247816 */ /* 0x000fe20000000024 */
[----:B------:R-:W-:Y:S01]  /*7d80*/  FADD.FTZ R47, R47, UR5 ;  /* 0x000000052f2f7e21 */ /* 0x000fe20008010000 */
[----:B------:R-:W-:Y:S01]  /*7d90*/  FSETP.GTU.FTZ.AND P1, PT, R45, 20, PT ;  /* 0x41a000002d00780b */ /* 0x000fe20003f3c000 */
[----:B------:R-:W-:Y:S01]  /*7da0*/  FADD.FTZ R46, R41, UR5 ;  /* 0x00000005292e7e21 */ /* 0x000fe20008010000 */
[----:B------:R-:W0:Y:S01]  /*7db0*/  @!P5 MUFU.RCP R43, R43 ;  /* 0x0000002b002bd308 */ /* 0x000e220000001000 */
[----:B----4-:R-:W-:Y:S01]  /*7dc0*/  @!P2 FMUL.FTZ R23, R23, R48 ;  /* 0x000000301717a220 */ /* 0x010fe20000410000 */
[----:B------:R-:W-:Y:S01]  /*7dd0*/  FSETP.GTU.FTZ.AND P2, PT, R47, 20, PT ;  /* 0x41a000002f00780b */ /* 0x000fe20003f5c000 */
[----:B-1----:R-:W-:Y:S01]  /*7de0*/  @!P3 FMUL.FTZ R21, R21, R42 ;  /* 0x0000002a1515b220 */ /* 0x002fe20000410000 */
[----:B------:R-:W-:Y:S01]  /*7df0*/  FSETP.GTU.FTZ.AND P3, PT, R46, 20, PT ;  /* 0x41a000002e00780b */ /* 0x000fe20003f7c000 */
[----:B------:R-:W-:-:S03]  /*7e00*/  FADD.FTZ R5, R23, R5 ;  /* 0x0000000517057221 */ /* 0x000fc60000010000 */
[----:B------:R-:W1:Y:S03]  /*7e10*/  @!P0 MUFU.EX2 R40, R40 ;  /* 0x0000002800288308 */ /* 0x000e660000000800 */
[----:B------:R-:W-:Y:S02]  /*7e20*/  @!P1 FMUL.FTZ R41, R45, -1.4426950216293334961 ;  /* 0xbfb8aa3b2d299820 */ /* 0x000fe40000410000 */
[----:B------:R-:W-:Y:S01]  /*7e30*/  FADD.FTZ R45, R36, UR5 ;  /* 0x00000005242d7e21 */ /* 0x000fe20008010000 */
[--C-:B------:R-:W-:Y:S01]  /*7e40*/  PRMT R36, RZ, 0x5410, R37.reuse ;  /* 0x00005410ff247816 */ /* 0x100fe20000000025 */
[----:B0-----:R-:W-:Y:S02]  /*7e50*/  @!P5 FMUL.FTZ R20, R20, R43 ;  /* 0x0000002b1414d220 */ /* 0x001fe40000410000 */
[----:B------:R-:W0:Y:S01]  /*7e60*/  @!P1 MUFU.EX2 R41, R41 ;  /* 0x0000002900299308 */ /* 0x000e220000000800 */
[----:B------:R-:W-:Y:S01]  /*7e70*/  @!P3 FMUL.FTZ R42, R46, -1.4426950216293334961 ;  /* 0xbfb8aa3b2e2ab820 */ /* 0x000fe20000410000 */
[----:B------:R-:W-:Y:S01]  /*7e80*/  FSETP.GTU.FTZ.AND P4, PT, R45, 20, PT ;  /* 0x41a000002d00780b */ /* 0x000fe20003f9c000 */
[----:B------:R-:W-:Y:S01]  /*7e90*/  FADD.FTZ R48, R36, UR5 ;  /* 0x0000000524307e21 */ /* 0x000fe20008010000 */
[----:B------:R-:W-:Y:S01]  /*7ea0*/  PRMT R37, RZ, 0x7610, R37 ;  /* 0x00007610ff257816 */ /* 0x000fe20000000025 */
[----:B------:R-:W-:-:S02]  /*7eb0*/  @!P2 FMUL.FTZ R36, R47, -1.4426950216293334961 ;  /* 0xbfb8aa3b2f24a820 */ /* 0x000fc40000410000 */
[----:B-1----:R-:W-:Y:S01]  /*7ec0*/  @!P0 FADD.FTZ R40, R40, 1 ;  /* 0x3f80000028288421 */ /* 0x002fe20000010000 */
[----:B------:R-:W1:Y:S01]  /*7ed0*/  @!P3 MUFU.EX2 R42, R42 ;  /* 0x0000002a002ab308 */ /* 0x000e620000000800 */
[----:B------:R-:W-:-:S06]  /*7ee0*/  FSETP.GTU.FTZ.AND P5, PT, R48, 20, PT ;  /* 0x41a000003000780b */ /* 0x000fcc0003fbc000 */
[----:B------:R-:W-:Y:S01]  /*7ef0*/  @!P4 FMUL.FTZ R43, R45, -1.4426950216293334961 ;  /* 0xbfb8aa3b2d2bc820 */ /* 0x000fe20000410000 */
[----:B------:R-:W2:Y:S01]  /*7f00*/  @!P2 MUFU.EX2 R36, R36 ;  /* 0x000000240024a308 */ /* 0x000ea20000000800 */
[----:B0-----:R-:W-:-:S05]  /*7f10*/  @!P1 FADD.FTZ R41, R41, 1 ;  /* 0x3f80000029299421 */ /* 0x001fca0000010000 */
[----:B------:R-:W-:Y:S02]  /*7f20*/  @!P5 FMUL.FTZ R45, R48, -1.4426950216293334961 ;  /* 0xbfb8aa3b302dd820 */ /* 0x000fe40000410000 */
[----:B-1----:R-:W-:Y:S01]  /*7f30*/  @!P3 FADD.FTZ R42, R42, 1 ;  /* 0x3f8000002a2ab421 */ /* 0x002fe20000010000 */
[----:B------:R-:W0:Y:S01]  /*7f40*/  @!P6 MUFU.EX2 R44, R44 ;  /* 0x0000002c002ce308 */ /* 0x000e220000000800 */
[----:B------:R-:W-:Y:S01]  /*7f50*/  FADD.FTZ R48, R37, UR5 ;  /* 0x0000000525307e21 */ /* 0x000fe20008010000 */
[--C-:B------:R-:W-:Y:S02]  /*7f60*/  PRMT R37, RZ, 0x5410, R39.reuse ;  /* 0x00005410ff257816 */ /* 0x100fe40000000027 */
[----:B------:R-:W-:Y:S01]  /*7f70*/  PRMT R39, RZ, 0x7610, R39 ;  /* 0x00007610ff277816 */ /* 0x000fe20000000027 */
[----:B--2---:R-:W-:-:S03]  /*7f80*/  @!P2 FADD.FTZ R36, R36, 1 ;  /* 0x3f8000002424a421 */ /* 0x004fc60000010000 */
[----:B------:R-:W1:Y:S08]  /*7f90*/  @!P3 MUFU.RCP R42, R42 ;  /* 0x0000002a002ab308 */ /* 0x000e700000001000 */
[----:B------:R2:W3:Y:S01]  /*7fa0*/  @!P2 MUFU.RCP R49, R36 ;  /* 0x000000240031a308 */ /* 0x0004e20000001000 */
[----:B0-----:R-:W-:-:S07]  /*7fb0*/  @!P6 FADD.FTZ R44, R44, 1 ;  /* 0x3f8000002c2ce421 */ /* 0x001fce0000010000 */
[----:B------:R0:W4:Y:S01]  /*7fc0*/  @!P0 MUFU.RCP R47, R40 ;  /* 0x00000028002f8308 */ /* 0x0001220000001000 */
[----:B-1----:R-:W-:Y:S01]  /*7fd0*/  @!P3 FMUL.FTZ R15, R15, R42 ;  /* 0x0000002a0f0fb220 */ /* 0x002fe20000410000 */
[----:B------:R-:W-:Y:S02]  /*7fe0*/  SHF.L.U32 R42, R6, 0x1, RZ ;  /* 0x00000001062a7819 */ /* 0x000fe400000006ff */
[--C-:B--2---:R-:W-:Y:S02]  /*7ff0*/  PRMT R36, RZ, 0x5410, R38.reuse ;  /* 0x00005410ff247816 */ /* 0x104fe40000000026 */
[----:B------:R-:W-:Y:S02]  /*8000*/  PRMT R38, RZ, 0x7610, R38 ;  /* 0x00007610ff267816 */ /* 0x000fe40000000026 */
[----:B------:R1:W2:Y:S01]  /*8010*/  @!P1 MUFU.RCP R46, R41 ;  /* 0x00000029002e9308 */ /* 0x0002a20000001000 */
[----:B0-----:R-:W-:Y:S02]  /*8020*/  FADD.FTZ R40, R37, UR5 ;  /* 0x0000000525287e21 */ /* 0x001fe40008010000 */
[----:B---3--:R-:W-:-:S02]  /*8030*/  @!P2 FMUL.FTZ R16, R16, R49 ;  /* 0x000000311010a220 */ /* 0x008fc40000410000 */
[----:B------:R-:W-:Y:S01]  /*8040*/  FADD.FTZ R38, R38, UR5 ;  /* 0x0000000526267e21 */ /* 0x000fe20008010000 */
[----:B------:R-:W-:Y:S02]  /*8050*/  FSETP.GTU.FTZ.AND P2, PT, R40, 20, PT ;  /* 0x41a000002800780b */ /* 0x000fe40003f5c000 */
[----:B------:R-:W0:Y:S01]  /*8060*/  @!P6 MUFU.RCP R44, R44 ;  /* 0x0000002c002ce308 */ /* 0x000e220000001000 */
[----:B-1----:R-:W-:Y:S02]  /*8070*/  FADD.FTZ R41, R39, UR5 ;  /* 0x0000000527297e21 */ /* 0x002fe40008010000 */
[----:B----4-:R-:W-:-:S03]  /*8080*/  @!P0 FMUL.FTZ R18, R18, R47 ;  /* 0x0000002f12128220 */ /* 0x010fc60000410000 */
[----:B------:R-:W-:Y:S01]  /*8090*/  FSETP.GTU.FTZ.AND P3, PT, R41, 20, PT ;  /* 0x41a000002900780b */ /* 0x000fe20003f7c000 */
[----:B--2---:R-:W-:Y:S01]  /*80a0*/  @!P1 FMUL.FTZ R17, R17, R46 ;  /* 0x0000002e11119220 */ /* 0x004fe20000410000 */
[----:B------:R-:W-:Y:S01]  /*80b0*/  FSETP.GTU.FTZ.AND P1, PT, R38, 20, PT ;  /* 0x41a000002600780b */ /* 0x000fe20003f3c000 */
[----:B------:R-:W1:Y:S02]  /*80c0*/  @!P4 MUFU.EX2 R43, R43 ;  /* 0x0000002b002bc308 */ /* 0x000e640000000800 */
[----:B------:R-:W-:Y:S02]  /*80d0*/  @!P2 FMUL.FTZ R39, R40, -1.4426950216293334961 ;  /* 0xbfb8aa3b2827a820 */ /* 0x000fe40000410000 */
[----:B0-----:R-:W-:Y:S01]  /*80e0*/  @!P6 FMUL.FTZ R19, R19, R44 ;  /* 0x0000002c1313e220 */ /* 0x001fe20000410000 */
[----:B------:R-:W-:Y:S01]  /*80f0*/  FSETP.GTU.FTZ.AND P6, PT, R48, 20, PT ;  /* 0x41a000003000780b */ /* 0x000fe20003fdc000 */
[----:B------:R-:W-:Y:S02]  /*8100*/  FADD.FTZ R44, R36, UR5 ;  /* 0x00000005242c7e21 */ /* 0x000fe40008010000 */
[----:B------:R-:W0:Y:S02]  /*8110*/  @!P5 MUFU.EX2 R45, R45 ;  /* 0x0000002d002dd308 */ /* 0x000e240000000800 */
[----:B------:R-:W-:Y:S01]  /*8120*/  @!P3 FMUL.FTZ R40, R41, -1.4426950216293334961 ;  /* 0xbfb8aa3b2928b820 */ /* 0x000fe20000410000 */
[----:B------:R-:W-:Y:S01]  /*8130*/  LOP3.LUT R41, R42, 0xffffffc0, RZ, 0xc0, !PT ;  /* 0xffffffc02a297812 */ /* 0x000fe200078ec0ff */
[----:B------:R-:W-:Y:S01]  /*8140*/  @!P1 FMUL.FTZ R38, R38, -1.4426950216293334961 ;  /* 0xbfb8aa3b26269820 */ /* 0x000fe20000410000 */
[----:B------:R-:W-:-:S02]  /*8150*/  FSETP.GTU.FTZ.AND P0, PT, R44, 20, PT ;  /* 0x41a000002c00780b */ /* 0x000fc40003f1c000 */
[----:B------:R-:W-:Y:S01]  /*8160*/  LEA R41, R4, R41, 0x1 ;  /* 0x0000002904297211 */ /* 0x000fe200078e08ff */
[----:B-1----:R-:W-:Y:S01]  /*8170*/  @!P4 FADD.FTZ R43, R43, 1 ;  /* 0x3f8000002b2bc421 */ /* 0x002fe20000010000 */
[----:B------:R-:W1:Y:S03]  /*8180*/  @!P2 MUFU.EX2 R39, R39 ;  /* 0x000000270027a308 */ /* 0x000e660000000800 */
[----:B------:R-:W-:Y:S01]  /*8190*/  STS.128 [R41.X16], R28 ;  /* 0x0000001c29007388 */ /* 0x000fe2000000cc00 */
[----:B------:R-:W-:-:S03]  /*81a0*/  @!P6 FMUL.FTZ R36, R48, -1.4426950216293334961 ;  /* 0xbfb8aa3b3024e820 */ /* 0x000fc60000410000 */
[----:B------:R-:W-:Y:S01]  /*81b0*/  STS.128 [R41.X16+0x10], R64 ;  /* 0x0000104029007388 */ /* 0x000fe2000000cc00 */
[----:B------:R-:W-:-:S06]  /*81c0*/  NOP ;  /* 0x0000000000007918 */ /* 0x000fcc0000000000 */
[----:B------:R-:W2:Y:S01]  /*81d0*/  LDS.128 R28, [R0] ;  /* 0x00000000001c7984 */ /* 0x000ea20000000c00 */
[----:B------:R-:W-:Y:S01]  /*81e0*/  @!P0 FMUL.FTZ R37, R44, -1.4426950216293334961 ;  /* 0xbfb8aa3b2c258820 */ /* 0x000fe20000410000 */
[----:B------:R-:W3:Y:S01]  /*81f0*/  @!P6 MUFU.EX2 R36, R36 ;  /* 0x000000240024e308 */ /* 0x000ee20000000800 */
[----:B0-----:R-:W-:Y:S01]  /*8200*/  @!P5 FADD.FTZ R45, R45, 1 ;  /* 0x3f8000002d2dd421 */ /* 0x001fe20000010000 */
[----:B------:R-:W0:Y:S01]  /*8210*/  LDS.128 R24, [R0+0x200] ;  /* 0x0002000000187984 */ /* 0x000e220000000c00 */
[----:B-1----:R-:W-:-:S05]  /*8220*/  @!P2 FADD.FTZ R39, R39, 1 ;  /* 0x3f8000002727a421 */ /* 0x002fca0000010000 */
[----:B------:R-:W1:Y:S08]  /*8230*/  @!P0 MUFU.EX2 R37, R37 ;  /* 0x0000002500258308 */ /* 0x000e700000000800 */
[----:B------:R-:W4:Y:S01]  /*8240*/  @!P1 MUFU.EX2 R38, R38 ;  /* 0x0000002600269308 */ /* 0x000f220000000800 */
[----:B---3--:R-:W-:-:S07]  /*8250*/  @!P6 FADD.FTZ R36, R36, 1 ;  /* 0x3f8000002424e421 */ /* 0x008fce0000010000 */
[----:B------:R-:W3:Y:S01]  /*8260*/  @!P3 MUFU.EX2 R40, R40 ;  /* 0x000000280028b308 */ /* 0x000ee20000000800 */
[----:B-1----:R-:W-:Y:S02]  /*8270*/  @!P0 FADD.FTZ R37, R37, 1 ;  /* 0x3f80000025258421 */ /* 0x002fe40000010000 */
[----:B----4-:R-:W-:-:S05]  /*8280*/  @!P1 FADD.FTZ R38, R38, 1 ;  /* 0x3f80000026269421 */ /* 0x010fca0000010000 */
[----:B------:R-:W1:Y:S01]  /*8290*/  @!P5 MUFU.RCP R34, R45 ;  /* 0x0000002d0022d308 */ /* 0x000e620000001000 */
[----:B--2---:R-:W-:Y:S01]  /*82a0*/  STG.E.128 [R32.64], R28 ;  /* 0x0000001c20007986 */ /* 0x004fe2000c101d20 */
[----:B---3--:R-:W-:-:S06]  /*82b0*/  @!P3 FADD.FTZ R40, R40, 1 ;  /* 0x3f8000002828b421 */ /* 0x008fcc0000010000 */
[----:B------:R-:W2:Y:S01]  /*82c0*/  @!P6 MUFU.RCP R35, R36 ;  /* 0x000000240023e308 */ /* 0x000ea20000001000 */
[----:B0-----:R-:W-:Y:S07]  /*82d0*/  STG.E.128 [R32.64+0x200], R24 ;  /* 0x0002001820007986 */ /* 0x001fee000c101d20 */
[----:B------:R-:W0:Y:S01]  /*82e0*/  @!P0 MUFU.RCP R42, R37 ;  /* 0x00000025002a8308 */ /* 0x000e220000001000 */
[----:B-1----:R-:W-:Y:S02]  /*82f0*/  @!P5 FMUL.FTZ R13, R13, R34 ;  /* 0x000000220d0dd220 */ /* 0x002fe40000410000 */
[----:B------:R-:W-:-:S04]  /*8300*/  FADD.FTZ R34, R5, R22 ;  /* 0x0000001605227221 */ /* 0x000fc80000010000 */
[----:B------:R-:W-:Y:S01]  /*8310*/  FADD.FTZ R5, R34, R21 ;  /* 0x0000001522057221 */ /* 0x000fe20000010000 */
[----:B------:R-:W1:Y:S01]  /*8320*/  @!P4 MUFU.RCP R43, R43 ;  /* 0x0000002b002bc308 */ /* 0x000e620000001000 */
[----:B--2---:R-:W-:-:S07]  /*8330*/  @!P6 FMUL.FTZ R12, R12, R35 ;  /* 0x000000230c0ce220 */ /* 0x004fce0000410000 */
[----:B------:R2:W3:Y:S01]  /*8340*/  @!P1 MUFU.RCP R45, R38 ;  /* 0x00000026002d9308 */ /* 0x0004e20000001000 */
[----:B0-----:R-:W-:Y:S01]  /*8350*/  @!P0 FMUL.FTZ R11, R11, R42 ;  /* 0x0000002a0b0b8220 */ /* 0x001fe20000410000 */
[----:B------:R-:W-:Y:S01]  /*8360*/  BAR.SYNC.DEFER_BLOCKING 0x0 ;  /* 0x0000000000007b1d */ /* 0x000fe20000010000 */
[----:B------:R-:W-:-:S05]  /*8370*/  PLOP3.LUT P0, PT, PT, PT, UP0, 0x80, 0x0 ;  /* 0x000000000000781c */ /* 0x000fca0003f0f008 */
[----:B------:R0:W4:Y:S01]  /*8380*/  @!P2 MUFU.RCP R36, R39 ;  /* 0x000000270024a308 */ /* 0x0001220000001000 */
[----:B-1----:R-:W-:Y:S01]  /*8390*/  @!P4 FMUL.FTZ R14, R14, R43 ;  /* 0x0000002b0e0ec220 */ /* 0x002fe20000410000 */
[----:B--2---:R-:W-:-:S04]  /*83a0*/  F2FP.BF16.PACK_AB R38, R18, R19 ;  /* 0x000000131226723e */ /* 0x004fc800000010ff */
[----:B------:R-:W-:Y:S02]  /*83b0*/  F2FP.BF16.PACK_AB R44, R14, R15 ;  /* 0x0000000f0e2c723e */ /* 0x000fe400000010ff */
[----:B------:R-:W1:Y:S01]  /*83c0*/  @!P3 MUFU.RCP R37, R40 ;  /* 0x000000280025b308 */ /* 0x000e620000001000 */
[----:B---3--:R-:W-:Y:S01]  /*83d0*/  @!P1 FMUL.FTZ R10, R10, R45 ;  /* 0x0000002d0a0a9220 */ /* 0x008fe20000410000 */
[----:B0-----:R-:W-:Y:S02]  /*83e0*/  F2FP.BF16.PACK_AB R39, R16, R17 ;  /* 0x000000111027723e */ /* 0x001fe400000010ff */
[----:B------:R-:W-:Y:S02]  /*83f0*/  F2FP.BF16.PACK_AB R45, R12, R13 ;  /* 0x0000000d0c2d723e */ /* 0x000fe400000010ff */
[----:B------:R-:W-:Y:S01]  /*8400*/  F2FP.BF16.PACK_AB R46, R10, R11 ;  /* 0x0000000b0a2e723e */ /* 0x000fe200000010ff */
[----:B----4-:R-:W-:Y:S01]  /*8410*/  @!P2 FMUL.FTZ R9, R9, R36 ;  /* 0x000000240909a220 */ /* 0x010fe20000410000 */
[----:B------:R-:W-:Y:S01]  /*8420*/  F2FP.BF16.PACK_AB R36, R22, R23 ;  /* 0x000000171624723e */ /* 0x000fe200000010ff */
[----:B-1----:R-:W-:Y:S01]  /*8430*/  @!P3 FMUL.FTZ R8, R8, R37 ;  /* 0x000000250808b220 */ /* 0x002fe20000410000 */
[----:B------:R-:W-:Y:S01]  /*8440*/  F2FP.BF16.PACK_AB R37, R20, R21 ;  /* 0x000000151425723e */ /* 0x000fe200000010ff */
[----:B------:R-:W-:-:S03]  /*8450*/  FADD.FTZ R20, R5, R20 ;  /* 0x0000001405147221 */ /* 0x000fc60000010000 */
[----:B------:R-:W-:Y:S01]  /*8460*/  F2FP.BF16.PACK_AB R47, R8, R9 ;  /* 0x00000009082f723e */ /* 0x000fe200000010ff */
[----:B------:R-:W-:Y:S01]  /*8470*/  STS.128 [R41.X16], R36 ;  /* 0x0000002429007388 */ /* 0x000fe2000000cc00 */
[----:B------:R-:W-:-:S03]  /*8480*/  FADD.FTZ R19, R20, R19 ;  /* 0x0000001314137221 */ /* 0x000fc60000010000 */
[----:B------:R-:W-:Y:S01]  /*8490*/  STS.128 [R41.X16+0x10], R44 ;  /* 0x0000102c29007388 */ /* 0x000fe2000000cc00 */
[----:B------:R-:W-:-:S06]  /*84a0*/  NOP ;  /* 0x0000000000007918 */ /* 0x000fcc0000000000 */
[----:B------:R-:W0:Y:S01]  /*84b0*/  LDS.128 R28, [R0] ;  /* 0x00000000001c7984 */ /* 0x000e220000000c00 */
[----:B------:R-:W-:-:S03]  /*84c0*/  FADD.FTZ R18, R19, R18 ;  /* 0x0000001213127221 */ /* 0x000fc60000010000 */
[----:B------:R1:W2:Y:S01]  /*84d0*/  LDS.128 R48, [R0+0x200] ;  /* 0x0002000000307984 */ /* 0x0002a20000000c00 */
[----:B------:R-:W-:-:S04]  /*84e0*/  FADD.FTZ R17, R18, R17 ;  /* 0x0000001112117221 */ /* 0x000fc80000010000 */
[----:B------:R-:W-:Y:S01]  /*84f0*/  FADD.FTZ R16, R17, R16 ;  /* 0x0000001011107221 */ /* 0x000fe20000010000 */
[----:B------:R-:W-:-:S03]  /*8500*/  MOV R17, UR19 ;  /* 0x0000001300117c02 */ /* 0x000fc60008000f00 */
[----:B------:R-:W-:Y:S01]  /*8510*/  FADD.FTZ R15, R16, R15 ;  /* 0x0000000f100f7221 */ /* 0x000fe20000010000 */
[----:B------:R-:W-:-:S03]  /*8520*/  MOV R16, UR18 ;  /* 0x0000001200107c02 */ /* 0x000fc60008000f00 */
[----:B-1----:R-:W-:Y:S02]  /*8530*/  FADD.FTZ R0, R15, R14 ;  /* 0x0000000e0f007221 */ /* 0x002fe40000010000 */
[----:B------:R-:W-:-:S04]  /*8540*/  IMAD.WIDE R14, R2, 0x10, R16 ;  /* 0x00000010020e7825 */ /* 0x000fc800078e0210 */
[----:B------:R-:W-:-:S04]  /*8550*/  FADD.FTZ R13, R0, R13 ;  /* 0x0000000d000d7221 */ /* 0x000fc80000010000 */
[----:B------:R-:W-:-:S04]  /*8560*/  FADD.FTZ R12, R13, R12 ;  /* 0x0000000c0d0c7221 */ /* 0x000fc80000010000 */
[----:B------:R-:W-:-:S04]  /*8570*/  FADD.FTZ R11, R12, R11 ;  /* 0x0000000b0c0b7221 */ /* 0x000fc80000010000 */
[----:B------:R-:W-:-:S04]  /*8580*/  FADD.FTZ R10, R11, R10 ;  /* 0x0000000a0b0a7221 */ /* 0x000fc80000010000 */
[----:B------:R-:W-:Y:S01]  /*8590*/  FADD.FTZ R5, R10, R9 ;  /* 0x000000090a057221 */ /* 0x000fe20000010000 */
[----:B0-----:R0:W-:Y:S03]  /*85a0*/  STG.E.128 [R14.64], R28 ;  /* 0x0000001c0e007986 */ /* 0x0011e6000c101d20 */
[----:B------:R-:W-:Y:S01]  /*85b0*/  FADD.FTZ R5, R5, R8 ;  /* 0x0000000805057221 */ /* 0x000fe20000010000 */
[----:B--2---:R0:W-:Y:S02]  /*85c0*/  STG.E.128 [R14.64+0x200], R48 ;  /* 0x000200300e007986 */ /* 0x0041e4000c101d20 */
[----:B0-----:R-:W-:Y:S01]  /*85d0*/  @!P0 CALL.REL.NOINC `(.L_x_2203) ;  /* 0x0000001000008944 */ /* 0x001fe20003c00000 */
[----:B------:R-:W-:Y:S05]  /*85e0*/  BRA `(.L_x_2285) ;  /* 0xffff854000007947 */ /* 0x000fea000383ffff */
.L_x_2203:
        /* <DEDUP_REMOVED lines=34> */
.L_x_2287:
[----:B0-----:R-:W-:Y:S05]  /*8810*/  BSYNC B0 ;  /* 0x0000000000007941 */ /* 0x001fea0003800000 */
.L_x_2286:
        /* <DEDUP_REMOVED lines=33> */
.L_x_2289:
[----:B------:R-:W3:Y:S02]  /*8a30*/  S2R R7, SR_TID.X ;  /* 0x0000000000077919 */ /* 0x000ee40000002100 */
.L_x_2290:
[----:B0-----:R-:W-:Y:S05]  /*8a40*/  BSYNC B0 ;  /* 0x0000000000007941 */ /* 0x001fea0003800000 */
.L_x_2288:
[----:B---3--:R-:W-:-:S13]  /*8a50*/  ISETP.GE.AND P0, PT, R7, c[0x0][0x16c], PT ;  /* 0x00005b0007007a0c */ /* 0x008fda0003f06270 */
[----:B------:R-:W-:Y:S05]  /*8a60*/  @P0 EXIT ;  /* 0x000000000000094d */ /* 0x000fea0003800000 */
[----:B------:R-:W-:Y:S02]  /*8a70*/  ULDC.64 UR6, c[0x0][0x288] ;  /* 0x0000a20000067ab9 */ /* 0x000fe40000000a00 */
[----:B------:R-:W-:Y:S02]  /*8a80*/  UIMAD UR16, UR16, UR6, URZ ;  /* 0x00000006101072a4 */ /* 0x000fe4000f8e023f */
[----:B-12---:R-:W-:Y:S02]  /*8a90*/  UIMAD.WIDE.U32 UR4, UR17, UR6, URZ ;  /* 0x00000006110472a5 */ /* 0x006fe4000f8e003f */
[----:B------:R-:W-:-:S04]  /*8aa0*/  UIMAD UR6, UR17, UR7, UR16 ;  /* 0x00000007110672a4 */ /* 0x000fc8000f8e0210 */
[----:B------:R-:W-:Y:S02]  /*8ab0*/  UIADD3 UR6, UR5, UR6, URZ ;  /* 0x0000000605067290 */ /* 0x000fe4000fffe03f */
.L_x_2291:
        /* <DEDUP_REMOVED lines=18> */
.L_x_2241:
[----:B------:R-:W-:Y:S01]  /*8be0*/  HFMA2.MMA R49, -RZ, RZ, 0, 5.9604644775390625e-08 ;  /* 0x00000001ff317435 */ /* 0x000fe200000001ff */
[----:B------:R-:W-:-:S02]  /*8bf0*/  MOV R164, R50 ;  /* 0x0000003200a47202 */ /* 0x000fc40000000f00 */
[----:B------:R-:W-:Y:S02]  /*8c00*/  MOV R162, RZ ;  /* 0x000000ff00a27202 */ /* 0x000fe40000000f00 */
[----:B------:R-:W-:Y:S02]  /*8c10*/  MOV R47, 0xffffffff ;  /* 0xffffffff002f7802 */ /* 0x000fe40000000f00 */
[----:B------:R-:W-:Y:S02]  /*8c20*/  MOV R44, 0x8c40 ;  /* 0x00008c40002c7802 */ /* 0x000fe40000000f00 */
[----:B-----5:R-:W-:Y:S05]  /*8c30*/  CALL.REL.NOINC `($__internal_92_$__cuda_sm70_shflsync_up) ;  /* 0x00000eb000007944 */ /* 0x020fea0003c00000 */
[----:B-1----:R-:W-:Y:S01]  /*8c40*/  MOV R53, R47 ;  /* 0x0000002f00357202 */ /* 0x002fe20000000f00 */
[----:B0-----:R-:W-:Y:S05]  /*8c50*/  BRA `(.L_x_2292) ;  /* 0xffffbcb000007947 */ /* 0x001fea000383ffff */
.L_x_2242:
[----:B------:R-:W-:Y:S01]  /*8c60*/  HFMA2.MMA R49, -RZ, RZ, 0, 5.9604644775390625e-08 ;  /* 0x00000001ff317435 */ /* 0x000fe200000001ff */
[----:B------:R-:W-:Y:S02]  /*8c70*/  MOV R164, R51 ;  /* 0x0000003300a47202 */ /* 0x000fe40000000f00 */
[----:B------:R-:W-:Y:S02]  /*8c80*/  MOV R162, RZ ;  /* 0x000000ff00a27202 */ /* 0x000fe40000000f00 */
[----:B------:R-:W-:-:S02]  /*8c90*/  MOV R47, 0xffffffff ;  /* 0xffffffff002f7802 */ /* 0x000fc40000000f00 */
[----:B------:R-:W-:Y:S02]  /*8ca0*/  MOV R44, 0x8cc0 ;  /* 0x00008cc0002c7802 */ /* 0x000fe40000000f00 */
[----:B01---5:R-:W-:Y:S05]  /*8cb0*/  CALL.REL.NOINC `($__internal_92_$__cuda_sm70_shflsync_up) ;  /* 0x00000e3000007944 */ /* 0x023fea0003c00000 */
        /* <DEDUP_REMOVED lines=10> */
[----:B------:R-:W-:Y:S05]  /*8d60*/  CALL.REL.NOINC `($__internal_92_$__cuda_sm70_shflsync_up) ;  /* 0x00000d8000007944 */ /* 0x000fea0003c00000 */
[----:B0-----:R-:W-:Y:S01]  /*8d70*/  HFMA2.MMA R49, -RZ, RZ, 0, 1.1920928955078125e-07 ;  /* 0x00000002ff317435 */ /* 0x001fe200000001ff */
[----:B-1----:R-:W-:Y:S02]  /*8d80*/  MOV R48, R47 ;  /* 0x0000002f00307202 */ /* 0x002fe40000000f00 */
[----:B------:R-:W-:Y:S02]  /*8d90*/  MOV R164, R46 ;  /* 0x0000002e00a47202 */ /* 0x000fe40000000f00 */
[----:B------:R-:W-:Y:S02]  /*8da0*/  MOV R162, RZ ;  /* 0x000000ff00a27202 */ /* 0x000fe40000000f00 */
[----:B------:R-:W-:Y:S02]  /*8db0*/  MOV R47, 0xffffffff ;  /* 0xffffffff002f7802 */ /* 0x000fe40000000f00 */
[----:B------:R-:W-:-:S02]  /*8dc0*/  MOV R44, 0x8de0 ;  /* 0x00008de0002c7802 */ /* 0x000fc40000000f00 */
[----:B------:R-:W-:Y:S05]  /*8dd0*/  CALL.REL.NOINC `($__internal_92_$__cuda_sm70_shflsync_up) ;  /* 0x00000d1000007944 */ /* 0x000fea0003c00000 */
[----:B------:R-:W-:Y:S01]  /*8de0*/  ISETP.GE.AND P0, PT, R4, 0x2, PT ;  /* 0x000000020400780c */ /* 0x000fe20003f06270 */
[----:B0-----:R-:W-:Y:S01]  /*8df0*/  HFMA2.MMA R49, -RZ, RZ, 0, 2.384185791015625e-07 ;  /* 0x00000004ff317435 */ /* 0x001fe200000001ff */
[----:B------:R-:W-:-:S02]  /*8e00*/  MOV R162, RZ ;  /* 0x000000ff00a27202 */ /* 0x000fc40000000f00 */
[----:B------:R-:W-:-:S09]  /*8e10*/  MOV R44, 0x8e80 ;  /* 0x00008e80002c7802 */ /* 0x000fd20000000f00 */
[----:B-1----:R-:W-:Y:S01]  /*8e20*/  @P0 FFMA.FTZ R46, R53, R47, R46 ;  /* 0x0000002f352e0223 */ /* 0x002fe2000001002e */
[----:B------:R-:W-:Y:S01]  /*8e30*/  MOV R47, 0xffffffff ;  /* 0xffffffff002f7802 */ /* 0x000fe20000000f00 */
[----:B------:R-:W-:-:S03]  /*8e40*/  @P0 FMUL.FTZ R53, R48, R53 ;  /* 0x0000003530350220 */ /* 0x000fc60000410000 */
[----:B------:R-:W-:Y:S02]  /*8e50*/  MOV R160, R46 ;  /* 0x0000002e00a07202 */ /* 0x000fe40000000f00 */
[----:B------:R-:W-:Y:S02]  /*8e60*/  MOV R164, R53 ;  /* 0x0000003500a47202 */ /* 0x000fe40000000f00 */
[----:B------:R-:W-:Y:S05]  /*8e70*/  CALL.REL.NOINC `($__internal_92_$__cuda_sm70_shflsync_up) ;  /* 0x00000c7000007944 */ /* 0x000fea0003c00000 */
[----:B0-----:R-:W-:Y:S01]  /*8e80*/  HFMA2.MMA R49, -RZ, RZ, 0, 2.384185791015625e-07 ;  /* 0x00000004ff317435 */ /* 0x001fe200000001ff */
[----:B-1----:R-:W-:Y:S02]  /*8e90*/  MOV R46, R47 ;  /* 0x0000002f002e7202 */ /* 0x002fe40000000f00 */
[----:B------:R-:W-:Y:S02]  /*8ea0*/  MOV R164, R160 ;  /* 0x000000a000a47202 */ /* 0x000fe40000000f00 */
[----:B------:R-:W-:Y:S02]  /*8eb0*/  MOV R162, RZ ;  /* 0x000000ff00a27202 */ /* 0x000fe40000000f00 */
[----:B------:R-:W-:Y:S02]  /*8ec0*/  MOV R47, 0xffffffff ;  /* 0xffffffff002f7802 */ /* 0x000fe40000000f00 */
[----:B------:R-:W-:-:S02]  /*8ed0*/  MOV R44, 0x8ef0 ;  /* 0x00008ef0002c7802 */ /* 0x000fc40000000f00 */
[----:B------:R-:W-:Y:S05]  /*8ee0*/  CALL.REL.NOINC `($__internal_92_$__cuda_sm70_shflsync_up) ;  /* 0x00000c0000007944 */ /* 0x000fea0003c00000 */
        /* <DEDUP_REMOVED lines=8> */
[----:B------:R-:W-:Y:S05]  /*8f70*/  CALL.REL.NOINC `($__internal_92_$__cuda_sm70_shflsync_up) ;  /* 0x00000b7000007944 */ /* 0x000fea0003c00000 */
[----:B0-----:R-:W-:Y:S01]  /*8f80*/  HFMA2.MMA R49, -RZ, RZ, 0, 4.76837158203125e-07 ;  /* 0x00000008ff317435 */ /* 0x001fe200000001ff */
[----:B-1----:R-:W-:Y:S02]  /*8f90*/  MOV R46, R47 ;  /* 0x0000002f002e7202 */ /* 0x002fe40000000f00 */
[----:B------:R-:W-:Y:S02]  /*8fa0*/  MOV R164, R160 ;  /* 0x000000a000a47202 */ /* 0x000fe40000000f00 */
[----:B------:R-:W-:Y:S02]  /*8fb0*/  MOV R162, RZ ;  /* 0x000000ff00a27202 */ /* 0x000fe40000000f00 */
[----:B------:R-:W-:Y:S02]  /*8fc0*/  MOV R47, 0xffffffff ;  /* 0xffffffff002f7802 */ /* 0x000fe40000000f00 */
[----:B------:R-:W-:Y:S02]  /*8fd0*/  MOV R44, 0x8ff0 ;  /* 0x00008ff0002c7802 */ /* 0x000fe40000000f00 */
[----:B------:R-:W-:Y:S05]  /*8fe0*/  CALL.REL.NOINC `($__internal_92_$__cuda_sm70_shflsync_up) ;  /* 0x00000b0000007944 */ /* 0x000fea0003c00000 */
        /* <DEDUP_REMOVED lines=9> */
[----:B------:R-:W-:Y:S05]  /*9080*/  CALL.REL.NOINC `($__internal_92_$__cuda_sm70_shflsync_up) ;  /* 0x00000a6000007944 */ /* 0x000fea0003c00000 */
[----:B0-----:R-:W-:Y:S01]  /*9090*/  HFMA2.MMA R49, -RZ, RZ, 0, 9.5367431640625e-07 ;  /* 0x00000010ff317435 */ /* 0x001fe200000001ff */
[----:B-1----:R-:W-:Y:S02]  /*90a0*/  MOV R46, R47 ;  /* 0x0000002f002e7202 */ /* 0x002fe40000000f00 */
[----:B------:R-:W-:Y:S02]  /*90b0*/  MOV R164, R160 ;  /* 0x000000a000a47202 */ /* 0x000fe40000000f00 */
[----:B------:R-:W-:Y:S02]  /*90c0*/  MOV R162, RZ ;  /* 0x000000ff00a27202 */ /* 0x000fe40000000f00 */
[----:B------:R-:W-:Y:S02]  /*90d0*/  MOV R47, 0xffffffff ;  /* 0xffffffff002f7802 */ /* 0x000fe40000000f00 */
[----:B------:R-:W-:-:S02]  /*90e0*/  MOV R44, 0x9100 ;  /* 0x00009100002c7802 */ /* 0x000fc40000000f00 */
[----:B------:R-:W-:Y:S05]  /*90f0*/  CALL.REL.NOINC `($__internal_92_$__cuda_sm70_shflsync_up) ;  /* 0x000009f000007944 */ /* 0x000fea0003c00000 */
[----:B01----:R-:W-:Y:S05]  /*9100*/  BRA `(.L_x_2293) ;  /* 0xffffb98000007947 */ /* 0x003fea000383ffff */
.L_x_2245:
[----:B0-----:R-:W-:Y:S01]  /*9110*/  HFMA2.MMA R49, -RZ, RZ, 0, 5.9604644775390625e-08 ;  /* 0x00000001ff317435 */ /* 0x001fe200000001ff */
[----:B------:R-:W-:-:S02]  /*9120*/  MOV R162, RZ ;  /* 0x000000ff00a27202 */ /* 0x000fc40000000f00 */
[----:B-1----:R-:W-:Y:S02]  /*9130*/  MOV R47, 0xffffffff ;  /* 0xffffffff002f7802 */ /* 0x002fe40000000f00 */
[----:B------:R-:W-:Y:S02]  /*9140*/  MOV R44, 0x9160 ;  /* 0x00009160002c7802 */ /* 0x000fe40000000f00 */
[----:B-----5:R-:W-:Y:S05]  /*9150*/  CALL.REL.NOINC `($__internal_92_$__cuda_sm70_shflsync_up) ;  /* 0x0000099000007944 */ /* 0x020fea0003c00000 */
[----:B0-----:R-:W-:Y:S01]  /*9160*/  HFMA2.MMA R49, -RZ, RZ, 0, 5.9604644775390625e-08 ;  /* 0x00000001ff317435 */ /* 0x001fe200000001ff */
[----:B-1----:R-:W-:Y:S02]  /*9170*/  MOV R53, R47 ;  /* 0x0000002f00357202 */ /* 0x002fe40000000f00 */
[----:B------:R-:W-:Y:S02]  /*9180*/  MOV R164, R160 ;  /* 0x000000a000a47202 */ /* 0x000fe40000000f00 */
[----:B------:R-:W-:Y:S02]  /*9190*/  MOV R162, RZ ;  /* 0x000000ff00a27202 */ /* 0x000fe40000000f00 */
[----:B------:R-:W-:Y:S02]  /*91a0*/  MOV R47, 0xffffffff ;  /* 0xffffffff002f7802 */ /* 0x000fe40000000f00 */
[----:B------:R-:W-:-:S02]  /*91b0*/  MOV R44, 0x91d0 ;  /* 0x000091d0002c7802 */ /* 0x000fc40000000f00 */
[----:B------:R-:W-:Y:S05]  /*91c0*/  CALL.REL.NOINC `($__internal_92_$__cuda_sm70_shflsync_up) ;  /* 0x0000092000007944 */ /* 0x000fea0003c00000 */
[----:B0-----:R-:W-:Y:S01]  /*91d0*/  HFMA2.MMA R49, -RZ, RZ, 0, 0 ;  /* 0x00000000ff317435 */ /* 0x001fe200000001ff */
[----:B-1----:R-:W-:-:S02]  /*91e0*/  MOV R160, R47 ;  /* 0x0000002f00a07202 */ /* 0x002fc40000000f00 */
[----:B------:R-:W-:Y:S02]  /*91f0*/  MOV R50, R100 ;  /* 0x0000006400327202 */ /* 0x000fe40000000f00 */
[----:B------:R-:W-:Y:S02]  /*9200*/  MOV R47, 0x1f ;  /* 0x0000001f002f7802 */ /* 0x000fe40000000f00 */
[----:B------:R-:W-:Y:S02]  /*9210*/  MOV R46, 0xffffffff ;  /* 0xffffffff002e7802 */ /* 0x000fe40000000f00 */
[----:B------:R-:W-:Y:S02]  /*9220*/  MOV R48, 0x9240 ;  /* 0x0000924000307802 */ /* 0x000fe40000000f00 */
[----:B------:R-:W-:Y:S05]  /*9230*/  CALL.REL.NOINC `($__internal_91_$__cuda_sm70_shflsync_idx_p) ;  /* 0x0000086000007944 */ /* 0x000fea0003c00000 */
[----:B0-----:R-:W-:Y:S01]  /*9240*/  HFMA2.MMA R49, -RZ, RZ, 0, 0 ;  /* 0x00000000ff317435 */ /* 0x001fe200000001ff */
[----:B-1----:R-:W-:Y:S02]  /*9250*/  MOV R100, R47 ;  /* 0x0000002f00647202 */ /* 0x002fe40000000f00 */
[----:B------:R-:W-:Y:S02]  /*9260*/  MOV R50, R101 ;  /* 0x0000006500327202 */ /* 0x000fe40000000f00 */
[----:B------:R-:W-:-:S02]  /*9270*/  MOV R47, 0x1f ;  /* 0x0000001f002f7802 */ /* 0x000fc40000000f00 */
[----:B------:R-:W-:Y:S02]  /*9280*/  MOV R46, 0xffffffff ;  /* 0xffffffff002e7802 */ /* 0x000fe40000000f00 */
[----:B------:R-:W-:Y:S02]  /*9290*/  MOV R48, 0x92b0 ;  /* 0x000092b000307802 */ /* 0x000fe40000000f00 */
[----:B------:R-:W-:Y:S05]  /*92a0*/  CALL.REL.NOINC `($__internal_91_$__cuda_sm70_shflsync_idx_p) ;  /* 0x000007f000007944 */ /* 0x000fea0003c00000 */
[----:B01----:R-:W-:Y:S01]  /*92b0*/  MOV R49, R47 ;  /* 0x0000002f00317202 */ /* 0x003fe20000000f00 */
[----:B------:R-:W-:Y:S05]  /*92c0*/  BRA `(.L_x_2294) ;  /* 0xffffb93000007947 */ /* 0x000fea000383ffff */
.L_x_2248:
[----:B------:R-:W-:Y:S01]  /*92d0*/  HFMA2.MMA R49, -RZ, RZ, 0, 5.9604644775390625e-08 ;  /* 0x00000001ff317435 */ /* 0x000fe200000001ff */
[----:B------:R-:W-:Y:S02]  /*92e0*/  MOV R50, R52 ;  /* 0x0000003400327202 */ /* 0x000fe40000000f00 */
[----:B------:R-:W-:Y:S02]  /*92f0*/  MOV R48, 0x1f ;  /* 0x0000001f00307802 */ /* 0x000fe40000000f00 */
[----:B------:R-:W-:Y:S02]  /*9300*/  MOV R161, 0xffffffff ;  /* 0xffffffff00a17802 */ /* 0x000fe40000000f00 */
[----:B------:R-:W-:-:S02]  /*9310*/  MOV R46, 0x9330 ;  /* 0x00009330002e7802 */ /* 0x000fc40000000f00 */
[----:B--2---:R-:W-:Y:S05]  /*9320*/  CALL.REL.NOINC `($__internal_90_$__cuda_sm70_shflsync_down) ;  /* 0x0000073000007944 */ /* 0x004fea0003c00000 */
[----:B-1----:R-:W-:Y:S01]  /*9330*/  MOV R51, R161 ;  /* 0x000000a100337202 */ /* 0x002fe20000000f00 */
[----:B0-----:R-:W-:Y:S05]  /*9340*/  BRA `(.L_x_2295) ;  /* 0xffffbec000007947 */ /* 0x001fea000383ffff */
.L_x_2249:
[----:B------:R-:W-:Y:S01]  /*9350*/  HFMA2.MMA R49, -RZ, RZ, 0, 5.9604644775390625e-08 ;  /* 0x00000001ff317435 */ /* 0x000fe200000001ff */
[----:B------:R-:W-:-:S02]  /*9360*/  MOV R50, R53 ;  /* 0x0000003500327202 */ /* 0x000fc40000000f00 */
[----:B------:R-:W-:Y:S02]  /*9370*/  MOV R48, 0x1f ;  /* 0x0000001f00307802 */ /* 0x000fe40000000f00 */
[----:B------:R-:W-:Y:S02]  /*9380*/  MOV R161, 0xffffffff ;  /* 0xffffffff00a17802 */ /* 0x000fe40000000f00 */
[----:B------:R-:W-:Y:S02]  /*9390*/  MOV R46, 0x93b0 ;  /* 0x000093b0002e7802 */ /* 0x000fe40000000f00 */
[----:B012---:R-:W-:Y:S05]  /*93a0*/  CALL.REL.NOINC `($__internal_90_$__cuda_sm70_shflsync_down) ;  /* 0x000006b000007944 */ /* 0x007fea0003c00000 */
[C---:B------:R-:W-:Y:S01]  /*93b0*/  FMUL.FTZ R51, R52.reuse, R51 ;  /* 0x0000003334337220 */ /* 0x040fe20000410000 */
[----:B0-----:R-:W-:Y:S01]  /*93c0*/  HFMA2.MMA R49, -RZ, RZ, 0, 1.1920928955078125e-07 ;  /* 0x00000002ff317435 */ /* 0x001fe200000001ff */
[C---:B-1----:R-:W-:Y:S01]  /*93d0*/  FFMA.FTZ R46, R52.reuse, R161, R53 ;  /* 0x000000a1342e7223 */ /* 0x042fe20000010035 */
[----:B------:R-:W-:Y:S02]  /*93e0*/  MOV R48, 0x1f ;  /* 0x0000001f00307802 */ /* 0x000fe40000000f00 */
[----:B------:R-:W-:Y:S02]  /*93f0*/  FSEL R52, R52, R51, !P4 ;  /* 0x0000003334347208 */ /* 0x000fe40006000000 */
[----:B------:R-:W-:-:S02]  /*9400*/  FSEL R146, R53, R46, !P4 ;  /* 0x0000002e35927208 */ /* 0x000fc40006000000 */
[----:B------:R-:W-:Y:S02]  /*9410*/  MOV R161, 0xffffffff ;  /* 0xffffffff00a17802 */ /* 0x000fe40000000f00 */
[----:B------:R-:W-:Y:S02]  /*9420*/  MOV R50, R52 ;  /* 0x0000003400327202 */ /* 0x000fe40000000f00 */
[----:B------:R-:W-:Y:S02]  /*9430*/  MOV R46, 0x9450 ;  /* 0x00009450002e7802 */ /* 0x000fe40000000f00 */
[----:B------:R-:W-:Y:S05]  /*9440*/  CALL.REL.NOINC `($__internal_90_$__cuda_sm70_shflsync_down) ;  /* 0x0000061000007944 */ /* 0x000fea0003c00000 */
[----:B0-----:R-:W-:Y:S01]  /*9450*/  HFMA2.MMA R49, -RZ, RZ, 0, 1.1920928955078125e-07 ;  /* 0x00000002ff317435 */ /* 0x001fe200000001ff */
[----:B-1----:R-:W-:Y:S02]  /*9460*/  MOV R51, R161 ;  /* 0x000000a100337202 */ /* 0x002fe40000000f00 */
[----:B------:R-:W-:Y:S02]  /*9470*/  MOV R50, R146 ;  /* 0x0000009200327202 */ /* 0x000fe40000000f00 */
[----:B------:R-:W-:Y:S02]  /*9480*/  MOV R48, 0x1f ;  /* 0x0000001f00307802 */ /* 0x000fe40000000f00 */
[----:B------:R-:W-:-:S02]  /*9490*/  MOV R161, 0xffffffff ;  /* 0xffffffff00a17802 */ /* 0x000fc40000000f00 */
[----:B------:R-:W-:Y:S02]  /*94a0*/  MOV R46, 0x94c0 ;  /* 0x000094c0002e7802 */ /* 0x000fe40000000f00 */
[----:B------:R-:W-:Y:S05]  /*94b0*/  CALL.REL.NOINC `($__internal_90_$__cuda_sm70_shflsync_down) ;  /* 0x000005a000007944 */ /* 0x000fea0003c00000 */
[----:B-1----:R-:W-:Y:S01]  /*94c0*/  @!P3 FFMA.FTZ R146, R52, R161, R146 ;  /* 0x000000a13492b223 */ /* 0x002fe20000010092 */
[----:B0-----:R-:W-:Y:S01]  /*94d0*/  HFMA2.MMA R49, -RZ, RZ, 0, 2.384185791015625e-07 ;  /* 0x00000004ff317435 */ /* 0x001fe200000001ff */
[----:B------:R-:W-:Y:S01]  /*94e0*/  @!P3 FMUL.FTZ R52, R51, R52 ;  /* 0x000000343334b220 */ /* 0x000fe20000410000 */
[----:B------:R-:W-:Y:S02]  /*94f0*/  MOV R48, 0x1f ;  /* 0x0000001f00307802 */ /* 0x000fe40000000f00 */
[----:B------:R-:W-:Y:S02]  /*9500*/  MOV R161, 0xffffffff ;  /* 0xffffffff00a17802 */ /* 0x000fe40000000f00 */
[----:B------:R-:W-:Y:S02]  /*9510*/  MOV R50, R52 ;  /* 0x0000003400327202 */ /* 0x000fe40000000f00 */
[----:B------:R-:W-:Y:S02]  /*9520*/  MOV R46, 0x9540 ;  /* 0x00009540002e7802 */ /* 0x000fe40000000f00 */
[----:B------:R-:W-:Y:S05]  /*9530*/  CALL.REL.NOINC `($__internal_90_$__cuda_sm70_shflsync_down) ;  /* 0x0000052000007944 */ /* 0x000fea0003c00000 */
[----:B0-----:R-:W-:Y:S01]  /*9540*/  HFMA2.MMA R49, -RZ, RZ, 0, 2.384185791015625e-07 ;  /* 0x00000004ff317435 */ /* 0x001fe200000001ff */
[----:B-1----:R-:W-:-:S02]  /*9550*/  MOV R51, R161 ;  /* 0x000000a100337202 */ /* 0x002fc40000000f00 */
[----:B------:R-:W-:Y:S02]  /*9560*/  MOV R50, R146 ;  /* 0x0000009200327202 */ /* 0x000fe40000000f00 */
[----:B------:R-:W-:Y:S02]  /*9570*/  MOV R48, 0x1f ;  /* 0x0000001f00307802 */ /* 0x000fe40000000f00 */
[----:B------:R-:W-:Y:S02]  /*9580*/  MOV R161, 0xffffffff ;  /* 0xffffffff00a17802 */ /* 0x000fe40000000f00 */
[----:B------:R-:W-:Y:S02]  /*9590*/  MOV R46, 0x95b0 ;  /* 0x000095b0002e7802 */ /* 0x000fe40000000f00 */
[----:B------:R-:W-:Y:S05]  /*95a0*/  CALL.REL.NOINC `($__internal_90_$__cuda_sm70_shflsync_down) ;  /* 0x000004b000007944 */ /* 0x000fea0003c00000 */
[----:B-1----:R-:W-:Y:S01]  /*95b0*/  @!P2 FFMA.FTZ R146, R52, R161, R146 ;  /* 0x000000a13492a223 */ /* 0x002fe20000010092 */
[----:B0-----:R-:W-:Y:S01]  /*95c0*/  HFMA2.MMA R49, -RZ, RZ, 0, 4.76837158203125e-07 ;  /* 0x00000008ff317435 */ /* 0x001fe200000001ff */
[----:B------:R-:W-:Y:S01]  /*95d0*/  @!P2 FMUL.FTZ R52, R51, R52 ;  /* 0x000000343334a220 */ /* 0x000fe20000410000 */
[----:B------:R-:W-:Y:S02]  /*95e0*/  MOV R48, 0x1f ;  /* 0x0000001f00307802 */ /* 0x000fe40000000f00 */
[----:B------:R-:W-:-:S02]  /*95f0*/  MOV R161, 0xffffffff ;  /* 0xffffffff00a17802 */ /* 0x000fc40000000f00 */
[----:B------:R-:W-:Y:S02]  /*9600*/  MOV R50, R52 ;  /* 0x0000003400327202 */ /* 0x000fe40000000f00 */
[----:B------:R-:W-:Y:S02]  /*9610*/  MOV R46, 0x9630 ;  /* 0x00009630002e7802 */ /* 0x000fe40000000f00 */
[----:B------:R-:W-:Y:S05]  /*9620*/  CALL.REL.NOINC `($__internal_90_$__cuda_sm70_shflsync_down) ;  /* 0x0000043000007944 */ /* 0x000fea0003c00000 */
[----:B0-----:R-:W-:Y:S01]  /*9630*/  HFMA2.MMA R49, -RZ, RZ, 0, 4.76837158203125e-07 ;  /* 0x00000008ff317435 */ /* 0x001fe200000001ff */
[----:B-1----:R-:W-:Y:S02]  /*9640*/  MOV R51, R161 ;  /* 0x000000a100337202 */ /* 0x002fe40000000f00 */
[----:B------:R-:W-:Y:S02]  /*9650*/  MOV R50, R146 ;  /* 0x0000009200327202 */ /* 0x000fe40000000f00 */
[----:B------:R-:W-:Y:S02]  /*9660*/  MOV R48, 0x1f ;  /* 0x0000001f00307802 */ /* 0x000fe40000000f00 */
[----:B------:R-:W-:Y:S02]  /*9670*/  MOV R161, 0xffffffff ;  /* 0xffffffff00a17802 */ /* 0x000fe40000000f00 */
[----:B------:R-:W-:-:S02]  /*9680*/  MOV R46, 0x96a0 ;  /* 0x000096a0002e7802 */ /* 0x000fc40000000f00 */
[----:B------:R-:W-:Y:S05]  /*9690*/  CALL.REL.NOINC `($__internal_90_$__cuda_sm70_shflsync_down) ;  /* 0x000003c000007944 */ /* 0x000fea0003c00000 */
[----:B-1----:R-:W-:Y:S01]  /*96a0*/  @!P1 FFMA.FTZ R146, R52, R161, R146 ;  /* 0x000000a134929223 */ /* 0x002fe20000010092 */
[----:B0-----:R-:W-:Y:S01]  /*96b0*/  HFMA2.MMA R49, -RZ, RZ, 0, 9.5367431640625e-07 ;  /* 0x00000010ff317435 */ /* 0x001fe200000001ff */
[----:B------:R-:W-:Y:S01]  /*96c0*/  @!P1 FMUL.FTZ R52, R51, R52 ;  /* 0x0000003433349220 */ /* 0x000fe20000410000 */
[----:B------:R-:W-:-:S02]  /*96d0*/  MOV R48, 0x1f ;  /* 0x0000001f00307802 */ /* 0x000fc40000000f00 */
[----:B------:R-:W-:Y:S02]  /*96e0*/  MOV R51, R146 ;  /* 0x0000009200337202 */ /* 0x000fe40000000f00 */
[----:B------:R-:W-:Y:S02]  /*96f0*/  MOV R161, 0xffffffff ;  /* 0xffffffff00a17802 */ /* 0x000fe40000000f00 */
[----:B------:R-:W-:Y:S02]  /*9700*/  MOV R50, R52 ;  /* 0x0000003400327202 */ /* 0x000fe40000000f00 */
[----:B------:R-:W-:Y:S02]  /*9710*/  MOV R46, 0x9730 ;  /* 0x00009730002e7802 */ /* 0x000fe40000000f00 */
[----:B------:R-:W-:Y:S05]  /*9720*/  CALL.REL.NOINC `($__internal_90_$__cuda_sm70_shflsync_down) ;  /* 0x0000033000007944 */ /* 0x000fea0003c00000 */
[----:B0-----:R-:W-:Y:S01]  /*9730*/  HFMA2.MMA R49, -RZ, RZ, 0, 9.5367431640625e-07 ;  /* 0x00000010ff317435 */ /* 0x001fe200000001ff */
[----:B-1----:R-:W-:Y:S02]  /*9740*/  MOV R53, R161 ;  /* 0x000000a100357202 */ /* 0x002fe40000000f00 */
[----:B------:R-:W-:Y:S02]  /*9750*/  MOV R50, R51 ;  /* 0x0000003300327202 */ /* 0x000fe40000000f00 */
[----:B------:R-:W-:-:S02]  /*9760*/  MOV R48, 0x1f ;  /* 0x0000001f00307802 */ /* 0x000fc40000000f00 */
[----:B------:R-:W-:Y:S02]  /*9770*/  MOV R161, 0xffffffff ;  /* 0xffffffff00a17802 */ /* 0x000fe40000000f00 */
[----:B------:R-:W-:Y:S02]  /*9780*/  MOV R46, 0x97a0 ;  /* 0x000097a0002e7802 */ /* 0x000fe40000000f00 */
[----:B------:R-:W-:Y:S05]  /*9790*/  CALL.REL.NOINC `($__internal_90_$__cuda_sm70_shflsync_down) ;  /* 0x000002c000007944 */ /* 0x000fea0003c00000 */
[----:B-1----:R-:W-:Y:S01]  /*97a0*/  @!P0 FFMA.FTZ R51, R52, R161, R51 ;  /* 0x000000a134338223 */ /* 0x002fe20000010033 */
[----:B0-----:R-:W-:Y:S01]  /*97b0*/  HFMA2.MMA R49, -RZ, RZ, 0, 0 ;  /* 0x00000000ff317435 */ /* 0x001fe200000001ff */
[----:B------:R-:W-:Y:S01]  /*97c0*/  @!P0 FMUL.FTZ R52, R53, R52 ;  /* 0x0000003435348220 */ /* 0x000fe20000410000 */
[----:B------:R-:W-:Y:S02]  /*97d0*/  MOV R47, 0x1f ;  /* 0x0000001f002f7802 */ /* 0x000fe40000000f00 */
[----:B------:R-:W-:Y:S02]  /*97e0*/  MOV R46, 0xffffffff ;  /* 0xffffffff002e7802 */ /* 0x000fe40000000f00 */
[----:B------:R-:W-:Y:S02]  /*97f0*/  MOV R50, R52 ;  /* 0x0000003400327202 */ /* 0x000fe40000000f00 */
[----:B------:R-:W-:-:S02]  /*9800*/  MOV R48, 0x9820 ;  /* 0x0000982000307802 */ /* 0x000fc40000000f00 */
[----:B------:R-:W-:Y:S05]  /*9810*/  CALL.REL.NOINC `($__internal_91_$__cuda_sm70_shflsync_idx_p) ;  /* 0x0000028000007944 */ /* 0x000fea0003c00000 */
[----:B0-----:R-:W-:Y:S01]  /*9820*/  HFMA2.MMA R49, -RZ, RZ, 0, 0 ;  /* 0x00000000ff317435 */ /* 0x001fe200000001ff */
[----:B-1----:R-:W-:-:S02]  /*9830*/  MOV R157, R47 ;  /* 0x0000002f009d7202 */ /* 0x002fc40000000f00 */
[----:B------:R-:W-:Y:S02]  /*9840*/  MOV R50, R51 ;  /* 0x0000003300327202 */ /* 0x000fe40000000f00 */
[----:B------:R-:W-:Y:S02]  /*9850*/  MOV R47, 0x1f ;  /* 0x0000001f002f7802 */ /* 0x000fe40000000f00 */
[----:B------:R-:W-:Y:S02]  /*9860*/  MOV R46, 0xffffffff ;  /* 0xffffffff002e7802 */ /* 0x000fe40000000f00 */
[----:B------:R-:W-:Y:S02]  /*9870*/  MOV R48, 0x9890 ;  /* 0x0000989000307802 */ /* 0x000fe40000000f00 */
[----:B------:R-:W-:Y:S05]  /*9880*/  CALL.REL.NOINC `($__internal_91_$__cuda_sm70_shflsync_idx_p) ;  /* 0x0000021000007944 */ /* 0x000fea0003c00000 */
[----:B0-----:R-:W-:Y:S01]  /*9890*/  HFMA2.MMA R49, -RZ, RZ, 0, 5.9604644775390625e-08 ;  /* 0x00000001ff317435 */ /* 0x001fe200000001ff */
[----:B-1----:R-:W-:Y:S02]  /*98a0*/  MOV R146, R47 ;  /* 0x0000002f00927202 */ /* 0x002fe40000000f00 */
[----:B------:R-:W-:Y:S02]  /*98b0*/  MOV R50, R52 ;  /* 0x0000003400327202 */ /* 0x000fe40000000f00 */
[----:B------:R-:W-:-:S02]  /*98c0*/  MOV R48, 0x1f ;  /* 0x0000001f00307802 */ /* 0x000fc40000000f00 */
[----:B------:R-:W-:Y:S02]  /*98d0*/  MOV R161, 0xffffffff ;  /* 0xffffffff00a17802 */ /* 0x000fe40000000f00 */
[----:B------:R-:W-:Y:S02]  /*98e0*/  MOV R46, 0x9900 ;  /* 0x00009900002e7802 */ /* 0x000fe40000000f00 */
[----:B------:R-:W-:Y:S05]  /*98f0*/  CALL.REL.NOINC `($__internal_90_$__cuda_sm70_shflsync_down) ;  /* 0x0000016000007944 */ /* 0x000fea0003c00000 */
[----:B0-----:R-:W-:Y:S01]  /*9900*/  HFMA2.MMA R49, -RZ, RZ, 0, 5.9604644775390625e-08 ;  /* 0x00000001ff317435 */ /* 0x001fe200000001ff */
[----:B-1----:R-:W-:Y:S02]  /*9910*/  MOV R160, R161 ;  /* 0x000000a100a07202 */ /* 0x002fe40000000f00 */
[----:B------:R-:W-:Y:S02]  /*9920*/  MOV R50, R51 ;  /* 0x0000003300327202 */ /* 0x000fe40000000f00 */
[----:B------:R-:W-:Y:S02]  /*9930*/  MOV R48, 0x1f ;  /* 0x0000001f00307802 */ /* 0x000fe40000000f00 */
[----:B------:R-:W-:Y:S02]  /*9940*/  MOV R161, 0xffffffff ;  /* 0xffffffff00a17802 */ /* 0x000fe40000000f00 */
[----:B------:R-:W-:-:S02]  /*9950*/  MOV R46, 0x9970 ;  /* 0x00009970002e7802 */ /* 0x000fc40000000f00 */
[----:B------:R-:W-:Y:S05]  /*9960*/  CALL.REL.NOINC `($__internal_90_$__cuda_sm70_shflsync_down) ;  /* 0x000000f000007944 */ /* 0x000fea0003c00000 */
[----:B0-----:R-:W-:Y:S01]  /*9970*/  HFMA2.MMA R49, -RZ, RZ, 0, 0 ;  /* 0x00000000ff317435 */ /* 0x001fe200000001ff */
[----:B------:R-:W-:-:S02]  /*9980*/  MOV R50, R44 ;  /* 0x0000002c00327202 */ /* 0x000fc40000000f00 */
[----:B------:R-:W-:Y:S02]  /*9990*/  MOV R47, 0x1f ;  /* 0x0000001f002f7802 */ /* 0x000fe40000000f00 */
[----:B------:R-:W-:Y:S02]  /*99a0*/  MOV R46, 0xffffffff ;  /* 0xffffffff002e7802 */ /* 0x000fe40000000f00 */
[----:B------:R-:W-:Y:S02]  /*99b0*/  MOV R48, 0x99d0 ;  /* 0x000099d000307802 */ /* 0x000fe40000000f00 */
[----:B-1----:R-:W-:Y:S05]  /*99c0*/  CALL.REL.NOINC `($__internal_91_$__cuda_sm70_shflsync_idx_p) ;  /* 0x000000d000007944 */ /* 0x002fea0003c00000 */
[----:B0-----:R-:W-:Y:S01]  /*99d0*/  HFMA2.MMA R49, -RZ, RZ, 0, 0 ;  /* 0x00000000ff317435 */ /* 0x001fe200000001ff */
[----:B-1----:R-:W-:Y:S02]  /*99e0*/  MOV R164, R47 ;  /* 0x0000002f00a47202 */ /* 0x002fe40000000f00 */
[----:B------:R-:W-:Y:S02]  /*99f0*/  MOV R50, R45 ;  /* 0x0000002d00327202 */ /* 0x000fe40000000f00 */
[----:B------:R-:W-:Y:S02]  /*9a00*/  MOV R47, 0x1f ;  /* 0x0000001f002f7802 */ /* 0x000fe40000000f00 */
[----:B------:R-:W-:-:S02]  /*9a10*/  MOV R46, 0xffffffff ;  /* 0xffffffff002e7802 */ /* 0x000fc40000000f00 */
[----:B------:R-:W-:Y:S02]  /*9a20*/  MOV R48, 0x9a40 ;  /* 0x00009a4000307802 */ /* 0x000fe40000000f00 */
[----:B------:R-:W-:Y:S05]  /*9a30*/  CALL.REL.NOINC `($__internal_91_$__cuda_sm70_shflsync_idx_p) ;  /* 0x0000006000007944 */ /* 0x000fea0003c00000 */
[----:B-1----:R-:W-:Y:S01]  /*9a40*/  MOV R51, R47 ;  /* 0x0000002f00337202 */ /* 0x002fe20000000f00 */
[----:B0-----:R-:W-:Y:S05]  /*9a50*/  BRA `(.L_x_2296) ;  /* 0xffffb95000007947 */ /* 0x001fea000383ffff */
        .weak           $__internal_90_$__cuda_sm70_shflsync_down
        .type           $__internal_90_$__cuda_sm70_shflsync_down,@function
        .size           $__internal_90_$__cuda_sm70_shflsync_down,($__internal_91_$__cuda_sm70_shflsync_idx_p - $__internal_90_$__cuda_sm70_shflsync_down)
$__internal_90_$__cuda_sm70_shflsync_down:
[----:B------:R-:W-:Y:S01]  /*9a60*/  HFMA2.MMA R47, -RZ, RZ, 0, 0 ;  /* 0x00000000ff2f7435 */ /* 0x000fe200000001ff */
[----:B------:R-:W-:Y:S04]  /*9a70*/  WARPSYNC R161 ;  /* 0x000000a100007348 */ /* 0x000fe80003800000 */
[----:B------:R0:W1:Y:S01]  /*9a80*/  SHFL.DOWN PT, R161, R50, R49, R48 ;  /* 0x0800003132a17389 */ /* 0x00006200000e0030 */
[----:B------:R-:W-:Y:S05]  /*9a90*/  RET.REL.NODEC R46 `(_Z25selective_scan_bwd_kernelI32Selective_Scan_bwd_kernel_traitsILi128ELi16ELb1ELb1ELb1ELb1ELb0EN3c108BFloat16EfEEv12SSMParamsBwd) ;  /* 0xffff65602e007950 */ /* 0x000fea0003c3ffff */
        .weak           $__internal_91_$__cuda_sm70_shflsync_idx_p
        .type           $__internal_91_$__cuda_sm70_shflsync_idx_p,@function
        .size           $__internal_91_$__cuda_sm70_shflsync_idx_p,($__internal_92_$__cuda_sm70_shflsync_up - $__internal_91_$__cuda_sm70_shflsync_idx_p)
$__internal_91_$__cuda_sm70_shflsync_idx_p:
[----:B------:R-:W-:Y:S01]  /*9aa0*/  HFMA2.MMA R163, -RZ, RZ, 0, 0 ;  /* 0x00000000ffa37435 */ /* 0x000fe200000001ff */
[----:B------:R-:W-:Y:S01]  /*9ab0*/  MOV R162, R48 ;  /* 0x0000003000a27202 */ /* 0x000fe20000000f00 */
[----:B------:R-:W-:Y:S04]  /*9ac0*/  WARPSYNC R46 ;  /* 0x0000002e00007348 */ /* 0x000fe80003800000 */
[----:B------:R0:W1:Y:S01]  /*9ad0*/  SHFL.IDX PT, R47, R50, R49, R47 ;  /* 0x00000031322f7389 */ /* 0x00006200000e002f */
[----:B------:R-:W-:Y:S05]  /*9ae0*/  RET.REL.NODEC R162 `(_Z25selective_scan_bwd_kernelI32Selective_Scan_bwd_kernel_traitsILi128ELi16ELb1ELb1ELb1ELb1ELb0EN3c108BFloat16EfEEv12SSMParamsBwd) ;  /* 0xffff6510a2007950 */ /* 0x000fea0003c3ffff */
        .weak           $__internal_92_$__cuda_sm70_shflsync_up
        .type           $__internal_92_$__cuda_sm70_shflsync_up,@function
        .size           $__internal_92_$__cuda_sm70_shflsync_up,(.L_x_8904 - $__internal_92_$__cuda_sm70_shflsync_up)
$__internal_92_$__cuda_sm70_shflsync_up:
[----:B------:R-:W-:Y:S01]  /*9af0*/  MOV R45, 0x0 ;  /* 0x00000000002d7802 */ /* 0x000fe20000000f00 */
[----:B------:R-:W-:Y:S04]  /*9b00*/  WARPSYNC R47 ;  /* 0x0000002f00007348 */ /* 0x000fe80003800000 */
[----:B------:R0:W1:Y:S01]  /*9b10*/  SHFL.UP PT, R47, R164, R49, R162 ;  /* 0x04000031a42f7389 */ /* 0x00006200000e00a2 */
[----:B------:R-:W-:Y:S05]  /*9b20*/  RET.REL.NODEC R44 `(_Z25selective_scan_bwd_kernelI32Selective_Scan_bwd_kernel_traitsILi128ELi16ELb1ELb1ELb1ELb1ELb0EN3c108BFloat16EfEEv12SSMParamsBwd) ;  /* 0xffff64d02c007950 */ /* 0x000fea0003c3ffff */
.L_x_2297:
        /* <DEDUP_REMOVED lines=13> */
.L_x_8904:


//--------------------- .text._Z25selective_scan_bwd_kernelI32Selective_Scan_bwd_kernel_traitsILi128ELi16ELb1ELb1ELb1ELb1ELb1EN3c108BFloat16EfEEv12SSMParamsBwd --------------------------
	.section	.text._Z25selective_scan_bwd_kernelI32Selective_Scan_bwd_kernel_traitsILi128ELi16ELb1ELb1ELb1ELb1ELb1EN3c108BFloat16EfEEv12SSMParamsBwd,"ax",@progbits
	.sectioninfo	@"SHI_REGISTERS=168"
	.align	128
        .global         _Z25selective_scan_bwd_kernelI32Selective_Scan_bwd_kernel_traitsILi128ELi16ELb1ELb1ELb1ELb1ELb1EN3c108BFloat16EfEEv12SSMParamsBwd
        .type           _Z25selective_scan_bwd_kernelI32Selective_Scan_bwd_kernel_traitsILi128ELi16ELb1ELb1ELb1ELb1ELb1EN3c108BFloat16EfEEv12SSMParamsBwd,@function
        .size           _Z25selective_scan_bwd_kernelI32Selective_Scan_bwd_kernel_traitsILi128ELi16ELb1ELb1ELb1ELb1ELb1EN3c108BFloat16EfEEv12SSMParamsBwd,(.L_x_8907 - _Z25selective_scan_bwd_kernelI32Selective_Scan_bwd_kernel_traitsILi128ELi16ELb1ELb1ELb1ELb1ELb1EN3c108BFloat16EfEEv12SSMParamsBwd)
        .other          _Z25selective_scan_bwd_kernelI32Selective_Scan_bwd_kernel_traitsILi128ELi16ELb1ELb1ELb1ELb1ELb1EN3c108BFloat16EfEEv12SSMParamsBwd,@"STO_CUDA_ENTRY STV_DEFAULT"
_Z25selective_scan_bwd_kernelI32Selective_Scan_bwd_kernel_traitsILi128ELi16ELb1ELb1ELb1ELb1ELb1EN3c108BFloat16EfEEv12SSMParamsBwd:
.text._Z25selective_scan_bwd_kernelI32Selective_Scan_bwd_kernel_traitsILi128ELi16ELb1ELb1ELb1ELb1ELb1EN3c108BFloat16EfEEv12SSMParamsBwd:
        /* <DEDUP_REMOVED lines=31> */
[----:B------:R-:W-:Y:S01]  /*01f0*/  UISETP.NE.U32.AND UP0, UPT, URZ, UR4, UPT ;  /* 0x000000043f00728c */ /* 0x000fe2000bf05070 */
[----:B------:R-:W-:Y:S01]  /*0200*/  HFMA2.MMA R70, -RZ, RZ, 0, 0 ;  /* 0x00000000ff467435 */ /* 0x000fe200000001ff */
[----:B-1----:R-:W-:Y:S02]  /*0210*/  USHF.R.S32.HI UR12, URZ, 0x1f, UR13 ;  /* 0x0000001f3f0c7899 */ /* 0x002fe4000801140d */
[----:B------:R-:W-:Y:S02]  /*0220*/  UISETP.NE.AND.EX UP0, UPT, URZ, UR5, UPT, UP0 ;  /* 0x000000053f00728c */ /* 0x000fe4000bf05300 */
[----:B------:R-:W-:-:S02]  /*0230*/  UIMAD UR5, UR12, UR26, URZ ;  /* 0x0000001a0c0572a4 */ /* 0x000fc4000f8e023f */
[----:B------:R-:W-:Y:S02]  /*0240*/  UISETP.NE.U32.AND UP1, UPT, URZ, UR24, UPT ;  /* 0x000000183f00728c */ /* 0x000fe4000bf25070 */
[----:B------:R-:W-:Y:S02]  /*0250*/  UIMAD UR27, UR13, UR27, UR5 ;  /* 0x0000001b0d1b72a4 */ /* 0x000fe4000f8e0205 */
[----:B------:R-:W-:Y:S01]  /*0260*/  UISETP.NE.AND.EX UP1, UPT, URZ, UR25, UPT, UP1 ;  /* 0x000000193f00728c */ /* 0x000fe2000bf25310 */
[----:B0-----:R-:W0:Y:S01]  /*0270*/  MUFU.RCP R0, R0 ;  /* 0x0000000000007308 */ /* 0x001e220000001000 */
[----:B------:R-:W-:Y:S02]  /*0280*/  UISETP.NE.U32.AND UP2, UPT, URZ, UR34, UPT ;  /* 0x000000223f00728c */ /* 0x000fe4000bf45070 */
[----:B------:R-:W-:Y:S02]  /*0290*/  UIMAD.WIDE.U32 UR16, UR13, UR26, URZ ;  /* 0x0000001a0d1072a5 */ /* 0x000fe4000f8e003f */
[----:B------:R-:W-:-:S02]  /*02a0*/  ULDC.64 UR6, c[0x0][0x1d0] ;  /* 0x0000740000067ab9 */ /* 0x000fc40000000a00 */
[----:B------:R-:W-:Y:S02]  /*02b0*/  UISETP.NE.AND.EX UP2, UPT, URZ, UR35, UPT, UP2 ;  /* 0x000000233f00728c */ /* 0x000fe4000bf45320 */
[----:B------:R-:W-:Y:S02]  /*02c0*/  UIMAD UR4, UR12, UR6, URZ ;  /* 0x000000060c0472a4 */ /* 0x000fe4000f8e023f */
[----:B------:R-:W-:Y:S02]  /*02d0*/  UMOV UR30, URZ ;  /* 0x0000003f001e7c82 */ /* 0x000fe40008000000 */
[----:B------:R-:W-:Y:S02]  /*02e0*/  UIMAD.WIDE.U32 UR20, UR13, UR6, URZ ;  /* 0x000000060d1472a5 */ /* 0x000fe4000f8e003f */
[----:B------:R-:W-:Y:S01]  /*02f0*/  UIMAD UR4, UR13, UR7, UR4 ;  /* 0x000000070d0472a4 */ /* 0x000fe2000f8e0204 */
[----:B0-----:R-:W-:Y:S01]  /*0300*/  IADD3 R0, R0, 0xffffffe, RZ ;  /* 0x0ffffffe00007810 */ /* 0x001fe20007ffe0ff */
[----:B------:R-:W-:-:S02]  /*0310*/  @UP1 ULEA UR30, UP3, UR15, UR24, 0x2 ;  /* 0x000000180f1e1291 */ /* 0x000fc4000f86103f */
[----:B------:R-:W-:Y:S02]  /*0320*/  ULDC.64 UR6, c[0x0][0x278] ;  /* 0x00009e0000067ab9 */ /* 0x000fe40000000a00 */
[----:B------:R-:W-:Y:S01]  /*0330*/  UIMAD UR23, UR12, UR18, URZ ;  /* 0x000000120c1772a4 */ /* 0x000fe2000f8e023f */
[----:B------:R-:W0:Y:S01]  /*0340*/  F2I.FTZ.U32.TRUNC.NTZ R0, R0 ;  /* 0x0000000000007305 */ /* 0x000e22000021f000 */
[----:B------:R-:W-:Y:S02]  /*0350*/  UIMAD UR22, UR12, UR6, URZ ;  /* 0x000000060c1672a4 */ /* 0x000fe4000f8e023f */
[----:B------:R-:W-:Y:S02]  /*0360*/  UMOV UR31, URZ ;  /* 0x0000003f001f7c82 */ /* 0x000fe40008000000 */
[----:B------:R-:W-:Y:S02]  /*0370*/  @UP1 ULEA.HI.X UR31, UR15, UR25, UR14, 0x2, UP3 ;  /* 0x000000190f1f1291 */ /* 0x000fe400098f140e */
[----:B------:R-:W-:-:S02]  /*0380*/  UMOV UR32, URZ ;  /* 0x0000003f00207c82 */ /* 0x000fc40008000000 */
[----:B------:R-:W-:Y:S02]  /*0390*/  UIMAD.WIDE.U32 UR8, UR13, UR18, URZ ;  /* 0x000000120d0872a5 */ /* 0x000fe4000f8e003f */
[----:B------:R-:W-:Y:S02]  /*03a0*/  UIMAD UR23, UR13, UR19, UR23 ;  /* 0x000000130d1772a4 */ /* 0x000fe4000f8e0217 */
[----:B------:R-:W-:Y:S02]  /*03b0*/  @UP2 ULEA UR32, UP1, UR15, UR34, 0x2 ;  /* 0x000000220f202291 */ /* 0x000fe4000f82103f */
[----:B------:R-:W-:Y:S01]  /*03c0*/  ULDC.64 UR18, c[0x0][0x1b0] ;  /* 0x00006c0000127ab9 */ /* 0x000fe20000000a00 */
[----:B0-----:R0:W1:Y:S01]  /*03d0*/  R2UR UR5, R0 ;  /* 0x00000000000573c2 */ /* 0x00106200000e0000 */
[----:B------:R-:W-:Y:S02]  /*03e0*/  UIMAD.WIDE.U32 UR10, UR13, UR6, URZ ;  /* 0x000000060d0a72a5 */ /* 0x000fe4000f8e003f */
[----:B------:R-:W-:-:S02]  /*03f0*/  UIMAD UR22, UR13, UR7, UR22 ;  /* 0x000000070d1672a4 */ /* 0x000fc4000f8e0216 */
[----:B------:R-:W-:Y:S02]  /*0400*/  UIMAD.WIDE.U32 UR6, UR13, UR18, URZ ;  /* 0x000000120d0672a5 */ /* 0x000fe4000f8e003f */
[----:B------:R-:W-:Y:S01]  /*0410*/  UIMAD UR18, UR12, UR18, URZ ;  /* 0x000000120c1272a4 */ /* 0x000fe2000f8e023f */
[----:B0-----:R-:W-:Y:S01]  /*0420*/  IABS R0, UR15 ;  /* 0x0000000f00007c13 */ /* 0x001fe20008000000 */
[----:B------:R-:W-:Y:S02]  /*0430*/  UIADD3 UR21, UR21, UR4, URZ ;  /* 0x0000000415157290 */ /* 0x000fe4000fffe03f */
[----:B------:R-:W-:Y:S01]  /*0440*/  ULDC.64 UR24, c[0x0][0x1d8] ;  /* 0x0000760000187ab9 */ /* 0x000fe20000000a00 */
[----:B------:R0:W4:Y:S01]  /*0450*/  R2UR UR26, R0 ;  /* 0x00000000001a73c2 */ /* 0x00012200000e0000 */
[----:B------:R-:W-:Y:S02]  /*0460*/  UMOV UR4, URZ ;  /* 0x0000003f00047c82 */ /* 0x000fe40008000000 */
[----:B------:R-:W-:-:S02]  /*0470*/  UIMAD UR18, UR13, UR19, UR18 ;  /* 0x000000130d1272a4 */ /* 0x000fc4000f8e0212 */
[----:B------:R-:W-:Y:S02]  /*0480*/  UIMAD UR19, UR14, UR24, URZ ;  /* 0x000000180e1372a4 */ /* 0x000fe4000f8e023f */
[----:B------:R-:W-:Y:S01]  /*0490*/  UIMAD.WIDE.U32 UR20, UR15, UR24, UR20 ;  /* 0x000000180f1472a5 */ /* 0x000fe2000f8e0014 */
[----:B0-----:R-:W-:Y:S01]  /*04a0*/  MOV R0, RZ ;  /* 0x000000ff00007202 */ /* 0x001fe20000000f00 */
[----:B------:R-:W-:Y:S02]  /*04b0*/  UIMAD UR19, UR15, UR25, UR19 ;  /* 0x000000190f1372a4 */ /* 0x000fe4000f8e0213 */
[----:B------:R-:W-:Y:S02]  /*04c0*/  UIADD3 UR17, UR17, UR27, URZ ;  /* 0x0000001b11117290 */ /* 0x000fe4000fffe03f */
[----:B-1----:R-:W-:Y:S02]  /*04d0*/  UIADD3 UR34, URZ, -UR5, URZ ;  /* 0x800000053f227290 */ /* 0x002fe4000fffe03f */
[----:B------:R-:W-:-:S02]  /*04e0*/  ULDC.64 UR24, c[0x0][0x1e8] ;  /* 0x00007a0000187ab9 */ /* 0x000fc40000000a00 */
[----:B------:R-:W-:Y:S02]  /*04f0*/  UIMAD UR34, UR34, UR36, URZ ;  /* 0x00000024222272a4 */ /* 0x000fe4000f8e023f */
[----:B------:R-:W-:Y:S02]  /*0500*/  UIMAD UR27, UR14, UR24, URZ ;  /* 0x000000180e1b72a4 */ /* 0x000fe4000f8e023f */
[----:B------:R-:W-:Y:S02]  /*0510*/  UIMAD.WIDE.U32 UR4, UR5, UR34, UR4 ;  /* 0x00000022050472a5 */ /* 0x000fe4000f8e0004 */
[----:B------:R-:W-:Y:S02]  /*0520*/  UMOV UR33, URZ ;  /* 0x0000003f00217c82 */ /* 0x000fe40008000000 */
[----:B----4-:R-:W-:Y:S02]  /*0530*/  UIMAD.WIDE.U32 UR4, UR5, UR26, URZ ;  /* 0x0000001a050472a5 */ /* 0x010fe4000f8e003f */
[----:B------:R-:W-:-:S02]  /*0540*/  @UP2 ULEA.HI.X UR33, UR15, UR35, UR14, 0x2, UP1 ;  /* 0x000000230f212291 */ /* 0x000fc400088f140e */
[----:B------:R-:W-:Y:S02]  /*0550*/  UIMAD UR27, UR15, UR25, UR27 ;  /* 0x000000190f1b72a4 */ /* 0x000fe4000f8e021b */
[----:B------:R-:W-:Y:S02]  /*0560*/  UIMAD.WIDE.U32 UR24, UR15, UR24, UR16 ;  /* 0x000000180f1872a5 */ /* 0x000fe4000f8e0010 */
[----:B------:R-:W-:Y:S02]  /*0570*/  UMOV UR35, UR5 ;  /* 0x0000000500237c82 */ /* 0x000fe40008000000 */
[----:B------:R-:W-:Y:S02]  /*0580*/  UIADD3 UR16, -UR35, URZ, URZ ;  /* 0x0000003f23107290 */ /* 0x000fe4000fffe13f */
[----:B------:R-:W-:Y:S02]  /*0590*/  ULDC.64 UR4, c[0x0][0x280] ;  /* 0x0000a00000047ab9 */ /* 0x000fe40000000a00 */
[----:B------:R-:W-:-:S02]  /*05a0*/  UIMAD UR26, UR36, UR16, UR26 ;  /* 0x00000010241a72a4 */ /* 0x000fc4000f8e021a */
[----:B------:R-:W-:Y:S02]  /*05b0*/  ULDC UR34, c[0x0][0x174] ;  /* 0x00005d0000227ab9 */ /* 0x000fe40000000800 */
[----:B------:R-:W-:Y:S02]  /*05c0*/  UISETP.GT.U32.AND UP1, UPT, UR36, UR26, UPT ;  /* 0x0000001a2400728c */ /* 0x000fe4000bf24070 */
[----:B------:R-:W-:Y:S02]  /*05d0*/  UIMAD UR17, UR14, UR4, URZ ;  /* 0x000000040e1172a4 */ /* 0x000fe4000f8e023f */
[----:B------:R-:W-:Y:S02]  /*05e0*/  UIADD3 UR11, UR11, UR22, URZ ;  /* 0x000000160b0b7290 */ /* 0x000fe4000fffe03f */
[----:B------:R-:W-:Y:S02]  /*05f0*/  ULEA UR16, UR34, 0xfffff800, 0xb ;  /* 0xfffff80022107891 */ /* 0x000fe4000f8e583f */
[----:B------:R-:W-:-:S02]  /*0600*/  UIMAD UR37, UR15, UR5, UR17 ;  /* 0x000000050f2572a4 */ /* 0x000fc4000f8e0211 */
[----:B------:R-:W-:Y:S02]  /*0610*/  USHF.R.S32.HI UR22, URZ, 0x1f, UR16 ;  /* 0x0000001f3f167899 */ /* 0x000fe40008011410 */
[----:B------:R-:W-:Y:S02]  /*0620*/  @!UP1 UIADD3 UR26, UR26, -UR36, URZ ;  /* 0x800000241a1a9290 */ /* 0x000fe4000fffe03f */
[----:B------:R-:W-:Y:S02]  /*0630*/  UIADD3 UR17, UP2, UR16, UR20, URZ ;  /* 0x0000001410117290 */ /* 0x000fe4000ff5e03f */
[----:B------:R-:W-:Y:S02]  /*0640*/  UIMAD.WIDE.U32 UR4, UR15, UR4, UR10 ;  /* 0x000000040f0472a5 */ /* 0x000fe4000f8e000a */
[----:B------:R-:W-:Y:S02]  /*0650*/  UISETP.GE.U32.AND UP3, UPT, UR26, UR36, UPT ;  /* 0x000000241a00728c */ /* 0x000fe4000bf66070 */
[----:B------:R-:W-:-:S02]  /*0660*/  ULDC.64 UR10, c[0x0][0x240] ;  /* 0x00009000000a7ab9 */ /* 0x000fc40000000a00 */
[----:B------:R-:W-:Y:S02]  /*0670*/  UIADD3.X UR19, UR22, UR21, UR19, UP2, !UPT ;  /* 0x0000001516137290 */ /* 0x000fe400097fe413 */
[----:B------:R-:W-:Y:S02]  /*0680*/  ULDC UR39, c[0x0][0x178] ;  /* 0x00005e0000277ab9 */ /* 0x000fe40000000800 */
[----:B------:R-:W-:Y:S02]  /*0690*/  ULEA UR20, UP2, UR17, UR10, 0x1 ;  /* 0x0000000a11147291 */ /* 0x000fe4000f84083f */
[----:B------:R-:W-:Y:S02]  /*06a0*/  ULOP3.LUT UR38, UR15, UR39, URZ, 0x3c, !UPT ;  /* 0x000000270f267292 */ /* 0x000fe4000f8e3c3f */
[----:B------:R-:W-:Y:S02]  /*06b0*/  ULEA.HI.X UR17, UR17, UR11, UR19, 0x1, UP2 ;  /* 0x0000000b11117291 */ /* 0x000fe400090f0c13 */
[----:B------:R-:W-:-:S02]  /*06c0*/  @!UP1 UIADD3 UR35, UR35, 0x1, URZ ;  /* 0x0000000123239890 */ /* 0x000fc4000fffe03f */
[----:B------:R-:W-:Y:S02]  /*06d0*/  UIADD3 UR19, UP4, UR16, UR24, URZ ;  /* 0x0000001810137290 */ /* 0x000fe4000ff9e03f */
[----:B------:R-:W-:Y:S02]  /*06e0*/  UISETP.GE.AND UP2, UPT, UR38, URZ, UPT ;  /* 0x0000003f2600728c */ /* 0x000fe4000bf46270 */
[----:B------:R-:W-:Y:S02]  /*06f0*/  ULDC.64 UR10, c[0x0][0x248] ;  /* 0x00009200000a7ab9 */ /* 0x000fe40000000a00 */
[----:B------:R-:W-:Y:S02]  /*0700*/  @UP3 UIADD3 UR35, UR35, 0x1, URZ ;  /* 0x0000000123233890 */ /* 0x000fe4000fffe03f */
[----:B------:R-:W-:Y:S02]  /*0710*/  UIADD3.X UR27, UR22, UR25, UR27, UP4, !UPT ;  /* 0x00000019161b7290 */ /* 0x000fe4000a7fe41b */
[----:B------:R-:W-:-:S02]  /*0720*/  UISETP.NE.AND UP1, UPT, URZ, UR39, UPT ;  /* 0x000000273f00728c */ /* 0x000fc4000bf25270 */
[----:B------:R-:W-:Y:S02]  /*0730*/  ULEA UR21, UP4, UR19, UR10, 0x1 ;  /* 0x0000000a13157291 */ /* 0x000fe4000f88083f */
[----:B------:R-:W-:Y:S02]  /*0740*/  ULDC.64 UR24, c[0x0][0x308] ;  /* 0x0000c20000187ab9 */ /* 0x000fe40000000a00 */
[----:B------:R-:W-:Y:S02]  /*0750*/  ULEA.HI.X UR19, UR19, UR11, UR27, 0x1, UP4 ;  /* 0x0000000b13137291 */ /* 0x000fe4000a0f0c1b */
[----:B------:R-:W-:Y:S02]  /*0760*/  UIADD3 UR27, UR9, UR23, URZ ;  /* 0x00000017091b7290 */ /* 0x000fe4000fffe03f */
[----:B------:R-:W-:Y:S02]  /*0770*/  UMOV UR11, UR35 ;  /* 0x00000023000b7c82 */ /* 0x000fe40008000000 */
[----:B------:R-:W-:-:S02]  /*0780*/  @!UP2 UIADD3 UR11, -UR11, URZ, URZ ;  /* 0x0000003f0b0ba290 */ /* 0x000fc4000fffe13f */
[----:B------:R-:W-:Y:S02]  /*0790*/  UIADD3 UR23, UP2, UR16, UR4, URZ ;  /* 0x0000000410177290 */ /* 0x000fe4000ff5e03f */
[----:B------:R-:W-:Y:S02]  /*07a0*/  @!UP1 ULOP3.LUT UR11, URZ, UR39, URZ, 0x33, !UPT ;  /* 0x000000273f0b9292 */ /* 0x000fe4000f8e333f */
[----:B------:R-:W-:Y:S02]  /*07b0*/  UIADD3.X UR26, UR22, UR5, UR37, UP2, !UPT ;  /* 0x00000005161a7290 */ /* 0x000fe400097fe425 */
[----:B------:R-:W-:Y:S02]  /*07c0*/  ULEA UR9, UP1, UR23, UR24, 0x1 ;  /* 0x0000001817097291 */ /* 0x000fe4000f82083f */
[----:B------:R-:W-:Y:S02]  /*07d0*/  USHF.R.S32.HI UR10, URZ, 0x1f, UR11 ;  /* 0x0000001f3f0a7899 */ /* 0x000fe4000801140b */
[----:B------:R-:W-:-:S02]  /*07e0*/  ULDC.64 UR4, c[0x0][0x1a8] ;  /* 0x00006a0000047ab9 */ /* 0x000fc40000000a00 */
[----:B------:R-:W-:Y:S02]  /*07f0*/  UIMAD UR35, UR10, UR4, URZ ;  /* 0x000000040a2372a4 */ /* 0x000fe4000f8e023f */
[----:B------:R-:W-:Y:S02]  /*0800*/  ULEA.HI.X UR23, UR23, UR25, UR26, 0x1, UP1 ;  /* 0x0000001917177291 */ /* 0x000fe400088f0c1a */
[----:B------:R-:W-:Y:S02]  /*0810*/  UIMAD UR35, UR11, UR5, UR35 ;  /* 0x000000050b2372a4 */ /* 0x000fe4000f8e0223 */
[----:B------:R-:W-:Y:S02]  /*0820*/  UMOV UR26, UR8 ;  /* 0x00000008001a7c82 */ /* 0x000fe40008000000 */
[----:B------:R-:W-:Y:S02]  /*0830*/  UIMAD.WIDE.U32 UR24, UR11, UR4, UR26 ;  /* 0x000000040b1872a5 */ /* 0x000fe4000f8e001a */
[----:B------:R-:W-:-:S02]  /*0840*/  UIADD3 UR7, UR7, UR18, URZ ;  /* 0x0000001207077290 */ /* 0x000fc4000fffe03f */
[----:B------:R-:W-:Y:S02]  /*0850*/  UIADD3 UR18, UP1, UR16, UR24, URZ ;  /* 0x0000001810127290 */ /* 0x000fe4000ff3e03f */
[----:B------:R-:W-:Y:S02]  /*0860*/  ULDC.64 UR26, c[0x0][0x1c8] ;  /* 0x00007200001a7ab9 */ /* 0x000fe40000000a00 */
[----:B------:R-:W-:Y:S02]  /*0870*/  UIADD3 UR24, UR25, UR35, URZ ;  /* 0x0000002319187290 */ /* 0x000fe4000fffe03f */
[----:B------:R-:W-:Y:S02]  /*0880*/  ULDC.64 UR4, c[0x0][0x228] ;  /* 0x00008a0000047ab9 */ /* 0x000fe40000000a00 */
[----:B------:R-:W-:Y:S02]  /*0890*/  UIMAD UR35, UR10, UR26, URZ ;  /* 0x0000001a0a2372a4 */ /* 0x000fe4000f8e023f */
[----:B------:R-:W-:-:S02]  /*08a0*/  ULEA UR8, UP2, UR18, UR4, 0x1 ;  /* 0x0000000412087291 */ /* 0x000fc4000f84083f */
[----:B------:R-:W-:Y:S02]  /*08b0*/  UIADD3.X UR4, UR22, UR24, URZ, UP1, !UPT ;  /* 0x0000001816047290 */ /* 0x000fe40008ffe43f */
[----:B------:R-:W-:Y:S02]  /*08c0*/  UIMAD.WIDE.U32 UR24, UR11, UR26, UR6 ;  /* 0x0000001a0b1872a5 */ /* 0x000fe4000f8e0006 */
[----:B------:R-:W-:Y:S02]  /*08d0*/  UIMAD UR27, UR11, UR27, UR35 ;  /* 0x0000001b0b1b72a4 */ /* 0x000fe4000f8e0223 */
[----:B------:R-:W-:Y:S02]  /*08e0*/  UIADD3 UR16, UP1, UR16, UR24, URZ ;  /* 0x0000001810107290 */ /* 0x000fe4000ff3e03f */
[----:B------:R-:W-:Y:S02]  /*08f0*/  UIADD3 UR25, UR25, UR27, URZ ;  /* 0x0000001b19197290 */ /* 0x000fe4000fffe03f */
[----:B------:R-:W-:-:S02]  /*0900*/  ULEA.HI.X UR26, UR18, UR5, UR4, 0x1, UP2 ;  /* 0x00000005121a7291 */ /* 0x000fc400090f0c04 */
        /* <DEDUP_REMOVED lines=8> */
[----:B------:R-:W-:Y:S02]  /*0990*/  ULEA.HI.X UR25, UR16, UR7, UR25, 0x1, UP2 ;  /* 0x0000000710197291 */ /* 0x000fe400090f0c19 */
[----:B------:R-:W-:Y:S02]  /*09a0*/  ULDC.64 UR40, c[0x0][0x260] ;  /* 0x0000980000287ab9 */ /* 0x000fe40000000a00 */
[----:B------:R-:W-:Y:S02]  /*09b0*/  ULDC UR7, c[0x0][0x16c] ;  /* 0x00005b0000077ab9 */ /* 0x000fe40000000800 */
[----:B------:R-:W-:-:S02]  /*09c0*/  @UP0 UIMAD UR6, UR6, UR7, URZ ;  /* 0x00000007060602a4 */ /* 0x000fc4000f8e023f */
        /* <DEDUP_REMOVED lines=9> */
[----:B0-----:R-:W0:Y:S01]  /*0a60*/  S2R R2, SR_TID.X ;  /* 0x0000000000027919 */ /* 0x001e220000002100 */
[----:B------:R-:W-:Y:S01]  /*0a70*/  MOV R0, RZ ;  /* 0x000000ff00007202 */ /* 0x000fe20000000f00 */
[----:B------:R-:W-:Y:S01]  /*0a80*/  UMOV UR18, UR21 ;  /* 0x0000001500127c82 */ /* 0x000fe20008000000 */
[----:B------:R-:W-:Y:S01]  /*0a90*/  MOV R70, RZ ;  /* 0x000000ff00467202 */ /* 0x000fe20000000f00 */
[----:B------:R-:W3:Y:S01]  /*0aa0*/  S2R R3, SR_LANEID ;  /* 0x0000000000037919 */ /* 0x000ee20000000000 */
[----:B------:R-:W-:-:S02]  /*0ab0*/  UMOV UR16, UR20 ;  /* 0x0000001400107c82 */ /* 0x000fc40008000000 */
[----:B------:R-:W-:Y:S02]  /*0ac0*/  UMOV UR21, UR23 ;  /* 0x0000001700157c82 */ /* 0x000fe40008000000 */
[----:B------:R-:W-:Y:S02]  /*0ad0*/  UMOV UR20, UR9 ;  /* 0x0000000900147c82 */ /* 0x000fe40008000000 */
[----:B------:R-:W-:Y:S02]  /*0ae0*/  UMOV UR22, UR8 ;  /* 0x0000000800167c82 */ /* 0x000fe40008000000 */
[----:B------:R-:W-:Y:S02]  /*0af0*/  UMOV UR23, UR26 ;  /* 0x0000001a00177c82 */ /* 0x000fe40008000000 */
[----:B------:R-:W-:Y:S01]  /*0b00*/  UMOV UR6, URZ ;  /* 0x0000003f00067c82 */ /* 0x000fe20008000000 */
[----:B0-----:R-:W-:-:S04]  /*0b10*/  SHF.R.S32.HI R5, RZ, 0x1f, R2 ;  /* 0x0000001fff057819 */ /* 0x001fc80000011402 */
[----:B------:R-:W-:-:S04]  /*0b20*/  LEA.HI R4, R5, R2, RZ, 0x5 ;  /* 0x0000000205047211 */ /* 0x000fc800078f28ff */
[----:B---3--:R-:W-:Y:S02]  /*0b30*/  SHF.R.S32.HI R4, RZ, 0x5, R4 ;  /* 0x00000005ff047819 */ /* 0x008fe40000011404 */
.L_x_2381:
        /* <DEDUP_REMOVED lines=17> */
[----:B----4-:R0:W-:Y:S01]  /*0c50*/  STS.128 [R6+0x200], R16 ;  /* 0x0002001006007388 */ /* 0x0101e20000000c00 */
        /* <DEDUP_REMOVED lines=12> */
[----:B------:R-:W3:Y:S04]  /*0d20*/  LDS.128 R12, [R8] ;  /* 0x00000000080c7984 */ /* 0x000ee80000000c00 */
[----:B------:R-:W4:Y:S04]  /*0d30*/  LDS.128 R24, [R8+0x10] ;  /* 0x0000100008187984 */ /* 0x000f280000000c00 */
        /* <DEDUP_REMOVED lines=28> */
[----:B-----5:R0:W-:Y:S04]  /*0f00*/  STS.128 [R6], R16 ;  /* 0x0000001006007388 */ /* 0x0201e80000000c00 */
[----:B--2---:R2:W-:Y:S01]  /*0f10*/  STS.128 [R6+0x200], R32 ;  /* 0x0002002006007388 */ /* 0x0045e20000000c00 */
        /* <DEDUP_REMOVED lines=34> */
.L_x_2300:
[----:B--2-4-:R-:W-:Y:S05]  /*1140*/  BSYNC B0 ;  /* 0x0000000000007941 */ /* 0x014fea0003800000 */
.L_x_2299:
        /* <DEDUP_REMOVED lines=36> */
.L_x_2302:
[----:B------:R-:W-:Y:S05]  /*1390*/  BSYNC B0 ;  /* 0x0000000000007941 */ /* 0x000fea0003800000 */
.L_x_2301:
        /* <DEDUP_REMOVED lines=36> */
.L_x_2304:
[----:B------:R-:W-:Y:S05]  /*15e0*/  BSYNC B0 ;  /* 0x0000000000007941 */ /* 0x000fea0003800000 */
.L_x_2303:
        /* <DEDUP_REMOVED lines=36> */
.L_x_2306:
[----:B------:R-:W-:Y:S05]  /*1830*/  BSYNC B0 ;  /* 0x0000000000007941 */ /* 0x000fea0003800000 */
.L_x_2305:
        /* <DEDUP_REMOVED lines=36> */
.L_x_2308:
[----:B------:R-:W-:Y:S05]  /*1a80*/  BSYNC B0 ;  /* 0x0000000000007941 */ /* 0x000fea0003800000 */
.L_x_2307:
        /* <DEDUP_REMOVED lines=36> */
.L_x_2310:
[----:B------:R-:W-:Y:S05]  /*1cd0*/  BSYNC B0 ;  /* 0x0000000000007941 */ /* 0x000fea0003800000 */
.L_x_2309:
        /* <DEDUP_REMOVED lines=36> */
.L_x_2312:
[----:B------:R-:W-:Y:S05]  /*1f20*/  BSYNC B0 ;  /* 0x0000000000007941 */ /* 0x000fea0003800000 */
.L_x_2311:
        /* <DEDUP_REMOVED lines=36> */
.L_x_2314:
[----:B------:R-:W-:Y:S05]  /*2170*/  BSYNC B0 ;  /* 0x0000000000007941 */ /* 0x000fea0003800000 */
.L_x_2313:
        /* <DEDUP_REMOVED lines=36> */
.L_x_2316:
[----:B------:R-:W-:Y:S05]  /*23c0*/  BSYNC B0 ;  /* 0x0000000000007941 */ /* 0x000fea0003800000 */
.L_x_2315:
        /* <DEDUP_REMOVED lines=34> */
.L_x_2318:
[----:B------:R-:W-:Y:S05]  /*25f0*/  BSYNC B0 ;  /* 0x0000000000007941 */ /* 0x000fea0003800000 */
.L_x_2317:
        /* <DEDUP_REMOVED lines=33> */
.L_x_2320:
[----:B------:R-:W-:Y:S05]  /*2810*/  BSYNC B0 ;  /* 0x0000000000007941 */ /* 0x000fea0003800000 */
.L_x_2319:
        /* <DEDUP_REMOVED lines=33> */
.L_x_2322:
[----:B------:R-:W-:Y:S05]  /*2a30*/  BSYNC B0 ;  /* 0x0000000000007941 */ /* 0x000fea0003800000 */
.L_x_2321:
        /* <DEDUP_REMOVED lines=33> */
.L_x_2324:
[----:B------:R-:W-:Y:S05]  /*2c50*/  BSYNC B0 ;  /* 0x0000000000007941 */ /* 0x000fea0003800000 */
.L_x_2323:
        /* <DEDUP_REMOVED lines=33> */
.L_x_2326:
[----:B------:R-:W-:Y:S05]  /*2e70*/  BSYNC B0 ;  /* 0x0000000000007941 */ /* 0x000fea0003800000 */
.L_x_2325:
        /* <DEDUP_REMOVED lines=33> */
.L_x_2328:
[----:B------:R-:W-:Y:S05]  /*3090*/  BSYNC B0 ;  /* 0x0000000000007941 */ /* 0x000fea0003800000 */
.L_x_2327:
        /* <DEDUP_REMOVED lines=33> */
.L_x_2330:
[----:B------:R-:W-:Y:S05]  /*32b0*/  BSYNC B0 ;  /* 0x0000000000007941 */ /* 0x000fea0003800000 */
.L_x_2329:
[----:B------:R-:W-:Y:S01]  /*32c0*/  ULEA UR34, UR26, 0xfffff800, 0xb ;  /* 0xfffff8001a227891 */ /* 0x000fe2000f8e583f */
[----:B------:R-:W0:Y:S01]  /*32d0*/  LDS.128 R44, [R8] ;  /* 0x00000000082c7984 */ /* 0x000e220000000c00 */
[----:B------:R-:W-:Y:S02]  /*32e0*/  ULDC.64 UR36, c[0x0][0x1f0] ;  /* 0x00007c0000247ab9 */ /* 0x000fe40000000a00 */
[----:B------:R-:W-:Y:S01]  /*32f0*/  UIMAD UR7, UR12, UR36, URZ ;  /* 0x000000240c0772a4 */ /* 0x000fe2000f8e023f */
[----:B------:R-:W2:Y:S01]  /*3300*/  LDS.128 R28, [R8+0x10] ;  /* 0x00001000081c7984 */ /* 0x000ea20000000c00 */
[----:B------:R-:W-:Y:S02]  /*3310*/  USHF.R.S32.HI UR35, URZ, 0x1f, UR34 ;  /* 0x0000001f3f237899 */ /* 0x000fe40008011422 */
[----:B------:R-:W-:Y:S02]  /*3320*/  UIMAD UR7, UR13, UR37, UR7 ;  /* 0x000000250d0772a4 */ /* 0x000fe4000f8e0207 */
[----:B------:R-:W-:-:S02]  /*3330*/  UIMAD.WIDE.U32 UR36, UR13, UR36, UR34 ;  /* 0x000000240d2472a5 */ /* 0x000fc4000f8e0022 */
        /* <DEDUP_REMOVED lines=28> */
[----:B---3--:R-:W-:Y:S01]  /*3500*/  MOV R26, UR36 ;  /* 0x00000024001a7c02 */ /* 0x008fe20008000f00 */
[----:B------:R-:W-:-:S03]  /*3510*/  ULDC.64 UR8, c[0x0][0x2f0] ;  /* 0x0000bc0000087ab9 */ /* 0x000fc60000000a00 */
[----:B------:R-:W-:Y:S01]  /*3520*/  MOV R27, UR37 ;  /* 0x00000025001b7c02 */ /* 0x000fe20008000f00 */
[----:B------:R-:W-:-:S04]  /*3530*/  ULDC.64 UR36, c[0x0][0x2e8] ;  /* 0x0000ba0000247ab9 */ /* 0x000fc80000000a00 */
[----:B------:R-:W-:Y:S01]  /*3540*/  IMAD.WIDE R26, R5, 0x10, R26 ;  /* 0x00000010051a7825 */ /* 0x000fe200078e021a */
[----:B----4-:R-:W-:Y:S04]  /*3550*/  STS.128 [R6], R64 ;  /* 0x0000004006007388 */ /* 0x010fe80000000c00 */
[----:B-----5:R2:W-:Y:S01]  /*3560*/  STS.128 [R6+0x200], R72 ;  /* 0x0002004806007388 */ /* 0x0205e20000000c00 */
[----:B------:R-:W-:-:S06]  /*3570*/  NOP ;  /* 0x0000000000007918 */ /* 0x000fcc0000000000 */
[----:B------:R-:W3:Y:S04]  /*3580*/  LDS.128 R60, [R8] ;  /* 0x00000000083c7984 */ /* 0x000ee80000000c00 */
[----:B------:R-:W5:Y:S04]  /*3590*/  LDS.128 R32, [R8+0x10] ;  /* 0x0000100008207984 */ /* 0x000f680000000c00 */
        /* <DEDUP_REMOVED lines=28> */
[----:B------:R-:W-:Y:S01]  /*3760*/  PRMT R89, RZ, 0x7610, R44 ;  /* 0x00007610ff597816 */ /* 0x000fe2000000002c */
        /* <DEDUP_REMOVED lines=19> */
[--C-:B------:R-:W-:Y:S01]  /*38a0*/  PRMT R67, RZ, 0x5410, R31.reuse ;  /* 0x00005410ff437816 */ /* 0x100fe2000000001f */
[----:B------:R-:W-:Y:S01]  /*38b0*/  ULEA.HI.X UR37, UR8, UR37, UR7, 0x1, UP0 ;  /* 0x0000002508257291 */ /* 0x000fe200080f0c07 */
[----:B------:R-:W-:Y:S02]  /*38c0*/  PRMT R68, RZ, 0x7610, R31 ;  /* 0x00007610ff447816 */ /* 0x000fe4000000001f */
[----:B------:R-:W-:Y:S02]  /*38d0*/  PRMT R93, RZ, 0x7610, R46 ;  /* 0x00007610ff5d7816 */ /* 0x000fe4000000002e */
[----:B------:R-:W1:Y:S01]  /*38e0*/  MUFU.EX2 R61, R7 ;  /* 0x00000007003d7308 */ /* 0x000e620000000800 */
[----:B--2---:R-:W-:Y:S01]  /*38f0*/  FADD.FTZ R104, R27, 1 ;  /* 0x3f8000001b687421 */ /* 0x004fe20000010000 */
[----:B------:R-:W-:-:S02]  /*3900*/  PRMT R84, RZ, 0x7610, R34 ;  /* 0x00007610ff547816 */ /* 0x000fc40000000022 */
[--C-:B------:R-:W-:Y:S02]  /*3910*/  PRMT R90, RZ, 0x5410, R47.reuse ;  /* 0x00005410ff5a7816 */ /* 0x100fe4000000002f */
[----:B------:R-:W-:Y:S02]  /*3920*/  PRMT R92, RZ, 0x7610, R47 ;  /* 0x00007610ff5c7816 */ /* 0x000fe4000000002f */
        /* <DEDUP_REMOVED lines=21> */
[C---:B------:R-:W-:Y:S01]  /*3a80*/  FMUL.FTZ R61, R26.reuse, R99 ;  /* 0x000000631a3d7220 */ /* 0x040fe20000410000 */
        /* <DEDUP_REMOVED lines=45> */
[----:B------:R-:W1:Y:S08]  /*3d60*/  MUFU.EX2 R85, R85 ;  /* 0x0000005500557308 */ /* 0x000e700000000800 */
[----:B------:R-:W2:Y:S01]  /*3d70*/  MUFU.EX2 R87, R87 ;  /* 0x0000005700577308 */ /* 0x000ea20000000800 */
[----:B0-----:R-:W-:-:S02]  /*3d80*/  FADD.FTZ R91, R91, 1 ;  /* 0x3f8000005b5b7421 */ /* 0x001fc40000010000 */
[----:B-1----:R-:W-:-:S05]  /*3d90*/  FADD.FTZ R85, R85, 1 ;  /* 0x3f80000055557421 */ /* 0x002fca0000010000 */
[----:B------:R-:W-:Y:S01]  /*3da0*/  MUFU.RCP R114, R91 ;  /* 0x0000005b00727308 */ /* 0x000fe20000001000 */
[----:B--2---:R-:W-:-:S07]  /*3db0*/  FADD.FTZ R87, R87, 1 ;  /* 0x3f80000057577421 */ /* 0x004fce0000010000 */
[----:B------:R-:W-:Y:S08]  /*3dc0*/  MUFU.RCP R111, R85 ;  /* 0x00000055006f7308 */ /* 0x000ff00000001000 */
[----:B------:R-:W-:Y:S01]  /*3dd0*/  MUFU.RCP R87, R87 ;  /* 0x0000005700577308 */ /* 0x000fe20000001000 */
[----:B----4-:R0:W-:Y:S04]  /*3de0*/  STS.128 [R6], R48 ;  /* 0x0000003006007388 */ /* 0x0101e80000000c00 */
[----:B------:R1:W-:Y:S01]  /*3df0*/  STS.128 [R6+0x200], R52 ;  /* 0x0002003406007388 */ /* 0x0003e20000000c00 */
[----:B------:R-:W-:-:S06]  /*3e00*/  NOP ;  /* 0x0000000000007918 */ /* 0x000fcc0000000000 */
[----:B------:R-:W2:Y:S01]  /*3e10*/  LDS.128 R44, [R8] ;  /* 0x00000000082c7984 */ /* 0x000ea20000000c00 */
        /* <DEDUP_REMOVED lines=24> */
[----:B--2---:R-:W-:Y:S01]  /*3fa0*/  PRMT R81, RZ, 0x5410, R45 ;  /* 0x00005410ff517816 */ /* 0x004fe2000000002d */
[----:B------:R-:W-:Y:S01]  /*3fb0*/  FFMA.FTZ R35, R33, R35, R50 ;  /* 0x0000002321237223 */ /* 0x000fe20000010032 */
[----:B------:R-:W-:Y:S01]  /*3fc0*/  PRMT R83, RZ, 0x5410, R46 ;  /* 0x00005410ff537816 */ /* 0x000fe2000000002e */
[----:B------:R-:W-:Y:S01]  /*3fd0*/  FADD.FTZ R54, R80, 1 ;  /* 0x3f80000050367421 */ /* 0x000fe20000010000 */
[----:B------:R-:W-:Y:S01]  /*3fe0*/  PRMT R80, RZ, 0x7610, R44 ;  /* 0x00007610ff507816 */ /* 0x000fe2000000002c */
[----:B------:R-:W-:Y:S01]  /*3ff0*/  FADD.FTZ R34, -R52, 1 ;  /* 0x3f80000034227421 */ /* 0x000fe20000010100 */
[----:B------:R-:W1:Y:S01]  /*4000*/  MUFU.EX2 R53, R53 ;  /* 0x0000003500357308 */ /* 0x000e620000000800 */
[----:B0-----:R-:W0:Y:S01]  /*4010*/  LDS.128 R48, [R8+0x10] ;  /* 0x0000100008307984 */ /* 0x001e220000000c00 */
[----:B------:R-:W-:Y:S01]  /*4020*/  PRMT R86, RZ, 0x7610, R46 ;  /* 0x00007610ff567816 */ /* 0x000fe2000000002e */
        /* <DEDUP_REMOVED lines=19> */
[----:B-1----:R-:W-:Y:S02]  /*4160*/  FADD.FTZ R102, R53, 1 ;  /* 0x3f80000035667421 */ /* 0x002fe40000010000 */
[----:B------:R-:W-:Y:S02]  /*4170*/  FMUL.FTZ R95, R95, R82 ;  /* 0x000000525f5f7220 */ /* 0x000fe40000410000 */
[----:B------:R-:W-:Y:S02]  /*4180*/  FMUL.FTZ R90, R105, R44 ;  /* 0x0000002c695a7220 */ /* 0x000fe40000410000 */
[----:B------:R-:W-:Y:S01]  /*4190*/  FMUL.FTZ R112, R112, R45 ;  /* 0x0000002d70707220 */ /* 0x000fe20000410000 */
[----:B------:R-:W1:Y:S01]  /*41a0*/  MUFU.RCP R102, R102 ;  /* 0x0000006600667308 */ /* 0x000e620000001000 */
[----:B------:R-:W-:-:S02]  /*41b0*/  FMUL.FTZ R44, R97, R98 ;  /* 0x00000062612c7220 */ /* 0x000fc40000410000 */
[----:B------:R-:W-:Y:S01]  /*41c0*/  FMUL.FTZ R45, R99, R100 ;  /* 0x00000064632d7220 */ /* 0x000fe20000410000 */
[--C-:B0-----:R-:W-:Y:S01]  /*41d0*/  PRMT R85, RZ, 0x5410, R48.reuse ;  /* 0x00005410ff557816 */ /* 0x101fe20000000030 */
[----:B------:R-:W-:Y:S01]  /*41e0*/  FADD.FTZ R97, R113, 1 ;  /* 0x3f80000071617421 */ /* 0x000fe20000010000 */
[----:B------:R-:W-:Y:S01]  /*41f0*/  PRMT R91, RZ, 0x7610, R48 ;  /* 0x00007610ff5b7816 */ /* 0x000fe20000000030 */
[----:B------:R-:W-:Y:S01]  /*4200*/  FADD.FTZ R99, R115, 1 ;  /* 0x3f80000073637421 */ /* 0x000fe20000010000 */
[----:B------:R-:W-:Y:S01]  /*4210*/  PRMT R94, RZ, 0x7610, R49 ;  /* 0x00007610ff5e7816 */ /* 0x000fe20000000031 */
[----:B------:R-:W-:Y:S01]  /*4220*/  FMUL.FTZ R104, R104, R95 ;  /* 0x0000005f68687220 */ /* 0x000fe20000410000 */
[--C-:B------:R-:W-:Y:S01]  /*4230*/  PRMT R92, RZ, 0x5410, R50.reuse ;  /* 0x00005410ff5c7816 */ /* 0x100fe20000000032 */
[----:B------:R-:W0:Y:S01]  /*4240*/  MUFU.RCP R97, R97 ;  /* 0x0000006100617308 */ /* 0x000e220000001000 */
[----:B------:R-:W-:Y:S01]  /*4250*/  FMUL.FTZ R59, R59, R85 ;  /* 0x000000553b3b7220 */ /* 0x000fe20000410000 */
[----:B------:R-:W-:Y:S01]  /*4260*/  PRMT R93, RZ, 0x7610, R50 ;  /* 0x00007610ff5d7816 */ /* 0x000fe20000000032 */
[----:B------:R-:W-:Y:S01]  /*4270*/  FMUL.FTZ R103, R104, R103 ;  /* 0x0000006768677220 */ /* 0x000fe20000410000 */
[----:B------:R-:W-:Y:S01]  /*4280*/  PRMT R96, RZ, 0x5410, R51 ;  /* 0x00005410ff607816 */ /* 0x000fe20000000033 */
[----:B------:R-:W-:Y:S01]  /*4290*/  FMUL.FTZ R104, R90, R55 ;  /* 0x000000375a687220 */ /* 0x000fe20000410000 */
[----:B------:R-:W-:Y:S01]  /*42a0*/  PRMT R90, RZ, 0x5410, R49 ;  /* 0x00005410ff5a7816 */ /* 0x000fe20000000031 */
[----:B--2---:R-:W-:Y:S01]  /*42b0*/  FADD.FTZ R48, -R54, 1 ;  /* 0x3f80000036307421 */ /* 0x004fe20000010100 */
[----:B------:R-:W2:Y:S01]  /*42c0*/  MUFU.RCP R99, R99 ;  /* 0x0000006300637308 */ /* 0x000ea20000001000 */
[----:B------:R-:W-:Y:S01]  /*42d0*/  FMUL.FTZ R49, R72, R91 ;  /* 0x0000005b48317220 */ /* 0x000fe20000410000 */
[----:B------:R-:W-:Y:S01]  /*42e0*/  PRMT R95, RZ, 0x7610, R51 ;  /* 0x00007610ff5f7816 */ /* 0x000fe20000000033 */
[----:B------:R-:W-:-:S02]  /*42f0*/  FMUL.FTZ R59, R52, R59 ;  /* 0x0000003b343b7220 */ /* 0x000fc40000410000 */
[----:B------:R-:W-:Y:S02]  /*4300*/  FFMA.FTZ R48, R57, R48, 1 ;  /* 0x3f80000039307423 */ /* 0x000fe40000010030 */
[----:B------:R-:W-:Y:S02]  /*4310*/  FMUL.FTZ R49, R54, R49 ;  /* 0x0000003136317220 */ /* 0x000fe40000410000 */
[----:B------:R-:W-:Y:S02]  /*4320*/  FADD.FTZ R50, -R114, 1 ;  /* 0x3f80000072327421 */ /* 0x000fe40000010100 */
[----:B------:R-:W-:Y:S02]  /*4330*/  FADD.FTZ R53, -R111, 1 ;  /* 0x3f8000006f357421 */ /* 0x000fe40000010100 */
[----:B------:R-:W-:Y:S02]  /*4340*/  FMUL.FTZ R51, R69, R90 ;  /* 0x0000005a45337220 */ /* 0x000fe40000410000 */
[----:B------:R-:W-:-:S02]  /*4350*/  FMUL.FTZ R52, R71, R94 ;  /* 0x0000005e47347220 */ /* 0x000fc40000410000 */
[----:B------:R-:W-:Y:S02]  /*4360*/  FMUL.FTZ R49, R49, R48 ;  /* 0x0000003031317220 */ /* 0x000fe40000410000 */
[----:B------:R-:W-:Y:S02]  /*4370*/  FFMA.FTZ R50, R7, R50, 1 ;  /* 0x3f80000007327423 */ /* 0x000fe40000010032 */
[----:B------:R-:W-:Y:S02]  /*4380*/  FMUL.FTZ R51, R114, R51 ;  /* 0x0000003372337220 */ /* 0x000fe40000410000 */
[----:B------:R-:W-:Y:S02]  /*4390*/  FFMA.FTZ R53, R56, R53, 1 ;  /* 0x3f80000038357423 */ /* 0x000fe40000010035 */
[----:B------:R-:W-:Y:S02]  /*43a0*/  FMUL.FTZ R52, R111, R52 ;  /* 0x000000346f347220 */ /* 0x000fe40000410000 */
[----:B-1----:R-:W-:-:S02]  /*43b0*/  FADD.FTZ R48, -R102, 1 ;  /* 0x3f80000066307421 */ /* 0x002fc40000010100 */
[----:B------:R-:W-:Y:S02]  /*43c0*/  FMUL.FTZ R98, R57, R54 ;  /* 0x0000003639627220 */ /* 0x000fe40000410000 */
[----:B------:R-:W-:Y:S02]  /*43d0*/  FMUL.FTZ R100, R7, R114 ;  /* 0x0000007207647220 */ /* 0x000fe40000410000 */
[----:B------:R-:W-:Y:S02]  /*43e0*/  FMUL.FTZ R34, R59, R34 ;  /* 0x000000223b227220 */ /* 0x000fe40000410000 */
[----:B------:R-:W-:Y:S02]  /*43f0*/  FMUL.FTZ R50, R51, R50 ;  /* 0x0000003233327220 */ /* 0x000fe40000410000 */
[----:B------:R-:W-:Y:S02]  /*4400*/  FMUL.FTZ R57, R52, R53 ;  /* 0x0000003534397220 */ /* 0x000fe40000410000 */
[----:B------:R-:W-:-:S02]  /*4410*/  FFMA.FTZ R105, R77, R48, 1 ;  /* 0x3f8000004d697423 */ /* 0x000fc40000010030 */
[----:B------:R-:W-:Y:S01]  /*4420*/  FADD.FTZ R7, -R87, 1 ;  /* 0x3f80000057077421 */ /* 0x000fe20000010100 */
[----:B------:R-:W-:Y:S01]  /*4430*/  F2FP.BF16.PACK_AB R57, R57, R50 ;  /* 0x000000323939723e */ /* 0x000fe200000010ff */
[----:B0-----:R-:W-:Y:S02]  /*4440*/  FADD.FTZ R51, -R97, 1 ;  /* 0x3f80000061337421 */ /* 0x001fe40000010100 */
[----:B--2---:R-:W-:Y:S02]  /*4450*/  FADD.FTZ R53, -R99, 1 ;  /* 0x3f80000063357421 */ /* 0x004fe40000010100 */
[----:B------:R-:W-:Y:S02]  /*4460*/  FMUL.FTZ R48, R65, R92 ;  /* 0x0000005c41307220 */ /* 0x000fe40000410000 */
[----:B------:R-:W-:Y:S02]  /*4470*/  FMUL.FTZ R52, R66, R93 ;  /* 0x0000005d42347220 */ /* 0x000fe40000410000 */
[----:B------:R-:W-:-:S02]  /*4480*/  FMUL.FTZ R54, R67, R96 ;  /* 0x0000006043367220 */ /* 0x000fc40000410000 */
[----:B------:R-:W-:Y:S02]  /*4490*/  FMUL.FTZ R59, R68, R95 ;  /* 0x0000005f443b7220 */ /* 0x000fe40000410000 */
[----:B------:R-:W-:Y:S02]  /*44a0*/  FMUL.FTZ R101, R56, R111 ;  /* 0x0000006f38657220 */ /* 0x000fe40000410000 */
[----:B------:R-:W-:Y:S02]  /*44b0*/  FFMA.FTZ R7, R64, R7, 1 ;  /* 0x3f80000040077423 */ /* 0x000fe40000010007 */
[----:B------:R-:W-:Y:S02]  /*44c0*/  FFMA.FTZ R51, R84, R51, 1 ;  /* 0x3f80000054337423 */ /* 0x000fe40000010033 */
[----:B------:R-:W-:Y:S02]  /*44d0*/  FFMA.FTZ R53, R78, R53, 1 ;  /* 0x3f8000004e357423 */ /* 0x000fe40000010035 */
        /* <DEDUP_REMOVED lines=8> */
[----:B------:R-:W-:Y:S01]  /*4560*/  LEA R7, R3, R58, 0x1 ;  /* 0x0000003a03077211 */ /* 0x000fe200078e08ff */
        /* <DEDUP_REMOVED lines=15> */
[----:B------:R-:W-:Y:S02]  /*4660*/  FMUL.FTZ R84, R84, R97 ;  /* 0x0000006154547220 */ /* 0x000fe40000410000 */
[----:B------:R-:W-:Y:S02]  /*4670*/  FMUL.FTZ R78, R78, R99 ;  /* 0x000000634e4e7220 */ /* 0x000fe40000410000 */
[----:B------:R-:W-:Y:S02]  /*4680*/  FMUL.FTZ R66, R66, R84 ;  /* 0x0000005442427220 */ /* 0x000fe40000410000 */
[----:B------:R-:W-:Y:S02]  /*4690*/  FMUL.FTZ R67, R67, R78 ;  /* 0x0000004e43437220 */ /* 0x000fe40000410000 */
[----:B------:R-:W-:-:S04]  /*46a0*/  FMUL.FTZ R77, R77, R102 ;  /* 0x000000664d4d7220 */ /* 0x000fc80000410000 */
[----:B------:R-:W-:Y:S01]  /*46b0*/  FMUL.FTZ R68, R68, R77 ;  /* 0x0000004d44447220 */ /* 0x000fe20000410000 */
[----:B------:R0:W-:Y:S04]  /*46c0*/  STS.128 [R7.X16], R52 ;  /* 0x0000003407007388 */ /* 0x0001e8000000cc00 */
[----:B------:R-:W-:Y:S01]  /*46d0*/  STS.128 [R7.X16+0x10], R56 ;  /* 0x0000103807007388 */ /* 0x000fe2000000cc00 */
[----:B------:R-:W-:-:S06]  /*46e0*/  NOP ;  /* 0x0000000000007918 */ /* 0x000fcc0000000000 */
[----:B------:R-:W1:Y:S04]  /*46f0*/  LDS.128 R44, [R6] ;  /* 0x00000000062c7984 */ /* 0x000e680000000c00 */
[----:B------:R-:W2:Y:S01]  /*4700*/  LDS.128 R48, [R6+0x200] ;  /* 0x0002000006307984 */ /* 0x000ea20000000c00 */
[----:B0-----:R-:W-:Y:S02]  /*4710*/  PRMT R52, RZ, 0x7610, R36 ;  /* 0x00007610ff347816 */ /* 0x001fe40000000024 */
[----:B------:R-:W-:Y:S02]  /*4720*/  PRMT R53, RZ, 0x5410, R37 ;  /* 0x00005410ff357816 */ /* 0x000fe40000000025 */
[----:B------:R-:W-:Y:S01]  /*4730*/  PRMT R54, RZ, 0x7610, R38 ;  /* 0x00007610ff367816 */ /* 0x000fe20000000026 */
[----:B------:R-:W-:-:S02]  /*4740*/  FFMA.FTZ R52, R34, R52, R35 ;  /* 0x0000003422347223 */ /* 0x000fc40000010023 */
[----:B------:R-:W-:-:S04]  /*4750*/  FMUL.FTZ R35, R69, R100 ;  /* 0x0000006445237220 */ /* 0x000fc80000410000 */
[----:B------:R-:W-:Y:S01]  /*4760*/  FFMA.FTZ R53, R35, R53, R52 ;  /* 0x0000003523357223 */ /* 0x000fe20000010034 */
[----:B------:R-:W-:-:S05]  /*4770*/  PRMT R52, RZ, 0x7610, R37 ;  /* 0x00007610ff347816 */ /* 0x000fca0000000025 */
[----:B------:R-:W-:Y:S01]  /*4780*/  FFMA.FTZ R52, R64, R52, R53 ;  /* 0x0000003440347223 */ /* 0x000fe20000010035 */
[----:B------:R-:W-:-:S05]  /*4790*/  PRMT R53, RZ, 0x5410, R38 ;  /* 0x00005410ff357816 */ /* 0x000fca0000000026 */
[----:B------:R-:W-:Y:S01]  /*47a0*/  FFMA.FTZ R55, R65, R53, R52 ;  /* 0x0000003541377223 */ /* 0x000fe20000010034 */
[----:B------:R-:W-:Y:S02]  /*47b0*/  MOV R52, UR36 ;  /* 0x0000002400347c02 */ /* 0x000fe40008000f00 */
[----:B------:R-:W-:Y:S01]  /*47c0*/  MOV R53, UR37 ;  /* 0x0000002500357c02 */ /* 0x000fe20008000f00 */
[----:B------:R-:W-:Y:S01]  /*47d0*/  FFMA.FTZ R54, R66, R54, R55 ;  /* 0x0000003642367223 */ /* 0x000fe20000010037 */
[----:B------:R-:W-:-:S03]  /*47e0*/  PRMT R55, RZ, 0x5410, R39 ;  /* 0x00005410ff377816 */ /* 0x000fc60000000027 */
[----:B------:R-:W-:-:S04]  /*47f0*/  IMAD.WIDE R52, R5, 0x10, R52 ;  /* 0x0000001005347825 */ /* 0x000fc800078e0234 */
[----:B------:R-:W-:Y:S01]  /*4800*/  FFMA.FTZ R69, R67, R55, R54 ;  /* 0x0000003743457223 */ /* 0x000fe20000010036 */
[----:B-1----:R0:W-:Y:S04]  /*4810*/  STG.E.128 [R52.64], R44 ;  /* 0x0000002c34007986 */ /* 0x0021e8000c101d1c */
[----:B--2---:R0:W-:Y:S01]  /*4820*/  STG.E.128 [R52.64+0x200], R48 ;  /* 0x0002003034007986 */ /* 0x0041e2000c101d1c */
        /* <DEDUP_REMOVED lines=32> */
[----:B------:R-:W-:-:S03]  /*4a30*/  UIMAD UR7, UR14, UR36, URZ ;  /* 0x000000240e0772a4 */ /* 0x000fc6000f8e023f */
[----:B------:R-:W-:Y:S01]  /*4a40*/  F2FP.BF16.PACK_AB R51, R52, R51 ;  /* 0x000000333433723e */ /* 0x000fe200000010ff */
[----:B------:R-:W-:Y:S02]  /*4a50*/  UIMAD UR7, UR15, UR37, UR7 ;  /* 0x000000250f0772a4 */ /* 0x000fe4000f8e0207 */
[----:B------:R-:W-:Y:S02]  /*4a60*/  UIMAD.WIDE.U32 UR36, UR15, UR36, UR8 ;  /* 0x000000240f2472a5 */ /* 0x000fe4000f8e0008 */
[----:B------:R-:W-:Y:S01]  /*4a70*/  STS.128 [R7.X16+0x10], R48 ;  /* 0x0000103007007388 */ /* 0x000fe2000000cc00 */
[----:B------:R-:W-:-:S06]  /*4a80*/  NOP ;  /* 0x0000000000007918 */ /* 0x000fcc0000000000 */
[----:B------:R-:W1:Y:S01]  /*4a90*/  LDS.128 R52, [R6] ;  /* 0x0000000006347984 */ /* 0x000e620000000c00 */
[----:B------:R-:W-:Y:S02]  /*4aa0*/  ULDC.64 UR8, c[0x0][0x270] ;  /* 0x00009c0000087ab9 */ /* 0x000fe40000000a00 */
[----:B------:R-:W-:Y:S01]  /*4ab0*/  UIADD3 UR7, UR37, UR7, URZ ;  /* 0x0000000725077290 */ /* 0x000fe2000fffe03f */
[----:B------:R-:W2:Y:S01]  /*4ac0*/  LDS.128 R56, [R6+0x200] ;  /* 0x0002000006387984 */ /* 0x000ea20000000c00 */
[----:B------:R-:W-:-:S04]  /*4ad0*/  ULEA UR8, UP0, UR36, UR8, 0x1 ;  /* 0x0000000824087291 */ /* 0x000fc8000f80083f */
[----:B------:R-:W-:Y:S02]  /*4ae0*/  ULEA.HI.X UR9, UR36, UR9, UR7, 0x1, UP0 ;  /* 0x0000000924097291 */ /* 0x000fe400080f0c07 */
[----:B0-----:R-:W-:-:S04]  /*4af0*/  MOV R44, UR8 ;  /* 0x00000008002c7c02 */ /* 0x001fc80008000f00 */
[----:B------:R-:W-:-:S05]  /*4b00*/  MOV R45, UR9 ;  /* 0x00000009002d7c02 */ /* 0x000fca0008000f00 */
[----:B------:R-:W-:-:S05]  /*4b10*/  IMAD.WIDE R44, R5, 0x10, R44 ;  /* 0x00000010052c7825 */ /* 0x000fca00078e022c */
[----:B-1----:R0:W-:Y:S04]  /*4b20*/  STG.E.128 [R44.64], R52 ;  /* 0x000000342c007986 */ /* 0x0021e8000c101d1c */
[----:B--2---:R0:W-:Y:S02]  /*4b30*/  STG.E.128 [R44.64+0x200], R56 ;  /* 0x000200382c007986 */ /* 0x0041e4000c101d1c */
.L_x_2331:
[----:B------:R-:W-:Y:S01]  /*4b40*/  PRMT R70, RZ, 0x7610, R39 ;  /* 0x00007610ff467816 */ /* 0x000fe20000000027 */
[----:B------:R-:W-:Y:S01]  /*4b50*/  BAR.SYNC.DEFER_BLOCKING 0x0 ;  /* 0x0000000000007b1d */ /* 0x000fe20000010000 */
[----:B------:R-:W-:Y:S01]  /*4b60*/  CS2R R72, SRZ ;  /* 0x0000000000487805 */ /* 0x000fe2000001ff00 */
[----:B------:R-:W-:Y:S01]  /*4b70*/  MOV R71, RZ ;  /* 0x000000ff00477202 */ /* 0x000fe20000000f00 */
[----:B------:R-:W-:Y:S01]  /*4b80*/  CS2R R74, SRZ ;  /* 0x00000000004a7805 */ /* 0x000fe2000001ff00 */
[----:B------:R-:W-:Y:S01]  /*4b90*/  FFMA.FTZ R70, R68, R70, R69 ;  /* 0x0000004644467223 */ /* 0x000fe20000010045 */
[----:B------:R-:W-:Y:S01]  /*4ba0*/  HFMA2.MMA R69, -RZ, RZ, 0, 0 ;  /* 0x00000000ff457435 */ /* 0x000fe200000001ff */
        /* <DEDUP_REMOVED lines=30> */
.L_x_2380:
[----:B------:R-:W-:Y:S02]  /*4d90*/  USHF.R.S32.HI UR46, URZ, 0x1f, UR7 ;  /* 0x0000001f3f2e7899 */ /* 0x000fe40008011407 */
[----:B------:R-:W-:Y:S02]  /*4da0*/  ULDC.64 UR36, c[0x0][0x1a0] ;  /* 0x0000680000247ab9 */ /* 0x000fe40000000a00 */
[----:B------:R-:W-:Y:S02]  /*4db0*/  UIMAD UR42, UR46, UR36, URZ ;  /* 0x000000242e2a72a4 */ /* 0x000fe4000f8e023f */
[----:B------:R-:W-:Y:S02]  /*4dc0*/  UIMAD.WIDE.U32 UR38, UR7, UR36, URZ ;  /* 0x00000024072672a5 */ /* 0x000fe4000f8e003f */
[----:B------:R-:W-:Y:S02]  /*4dd0*/  UIMAD UR36, UR7, UR37, UR42 ;  /* 0x00000025072472a4 */ /* 0x000fe4000f8e022a */
[----:B------:R-:W-:-:S02]  /*4de0*/  ULEA UR37, UP0, UR38, UR22, 0x1 ;  /* 0x0000001626257291 */ /* 0x000fc4000f80083f */
[----:B------:R-:W-:-:S04]  /*4df0*/  UIADD3 UR36, UR39, UR36, URZ ;  /* 0x0000002427247290 */ /* 0x000fc8000fffe03f */
[----:B------:R-:W-:Y:S01]  /*4e00*/  ULEA.HI.X UR38, UR38, UR23, UR36, 0x1, UP0 ;  /* 0x0000001726267291 */ /* 0x000fe200080f0c24 */
[----:B0-----:R-:W-:Y:S02]  /*4e10*/  MOV R52, UR37 ;  /* 0x0000002500347c02 */ /* 0x001fe40008000f00 */
[----:B------:R-:W-:-:S03]  /*4e20*/  ULDC.64 UR36, c[0x0][0x180] ;  /* 0x0000600000247ab9 */ /* 0x000fc60000000a00 */
        /* <DEDUP_REMOVED lines=11> */
[----:B------:R-:W-:Y:S02]  /*4ee0*/  UIMAD UR47, UR7, UR37, UR42 ;  /* 0x00000025072f72a4 */ /* 0x000fe4000f8e022a */
[----:B------:R-:W-:-:S02]  /*4ef0*/  ULDC.64 UR38, c[0x0][0x1c0] ;  /* 0x0000700000267ab9 */ /* 0x000fc40000000a00 */
[----:B------:R-:W-:Y:S02]  /*4f00*/  ULDC.64 UR36, c[0x0][0x220] ;  /* 0x0000880000247ab9 */ /* 0x000fe40000000a00 */
[----:B------:R-:W-:Y:S02]  /*4f10*/  UIMAD.WIDE.U32 UR42, UR7, UR38, URZ ;  /* 0x00000026072a72a5 */ /* 0x000fe4000f8e003f */
[----:B------:R-:W-:Y:S02]  /*4f20*/  UIMAD UR46, UR46, UR38, URZ ;  /* 0x000000262e2e72a4 */ /* 0x000fe4000f8e023f */
[----:B------:R-:W-:Y:S02]  /*4f30*/  UIADD3 UR45, UR45, UR47, URZ ;  /* 0x0000002f2d2d7290 */ /* 0x000fe4000fffe03f */
[----:B------:R-:W-:Y:S02]  /*4f40*/  ULEA UR38, UP0, UR44, UR36, 0x2 ;  /* 0x000000242c267291 */ /* 0x000fe4000f80103f */
[----:B------:R-:W-:-:S02]  /*4f50*/  UIMAD UR36, UR7, UR39, UR46 ;  /* 0x00000027072472a4 */ /* 0x000fc4000f8e022e */
[----:B------:R-:W-:Y:S02]  /*4f60*/  ULEA.HI.X UR37, UR44, UR37, UR45, 0x2, UP0 ;  /* 0x000000252c257291 */ /* 0x000fe400080f142d */
[----:B------:R-:W-:Y:S01]  /*4f70*/  MOV R104, UR38 ;  /* 0x0000002600687c02 */ /* 0x000fe20008000f00 */
[----:B------:R-:W-:Y:S02]  /*4f80*/  ULEA UR39, UP0, UR42, UR24, 0x1 ;  /* 0x000000182a277291 */ /* 0x000fe4000f80083f */
[----:B------:R-:W-:Y:S01]  /*4f90*/  UIADD3 UR36, UR43, UR36, URZ ;  /* 0x000000242b247290 */ /* 0x000fe2000fffe03f */
[----:B------:R-:W-:-:S03]  /*4fa0*/  MOV R105, UR37 ;  /* 0x0000002500697c02 */ /* 0x000fc60008000f00 */
[----:B------:R-:W-:Y:S01]  /*4fb0*/  ULEA.HI.X UR42, UR42, UR25, UR36, 0x1, UP0 ;  /* 0x000000192a2a7291 */ /* 0x000fe200080f0c24 */
[----:B0-----:R-:W-:Y:S01]  /*4fc0*/  MOV R52, UR39 ;  /* 0x0000002700347c02 */ /* 0x001fe20008000f00 */
[----:B------:R-:W4:Y:S04]  /*4fd0*/  LDG.E R104, [R104.64] ;  /* 0x0000001c68687981 */ /* 0x000f28000c1e1900 */
[----:B------:R-:W-:-:S05]  /*4fe0*/  MOV R53, UR42 ;  /* 0x0000002a00357c02 */ /* 0x000fca0008000f00 */
[----:B------:R-:W-:Y:S01]  /*4ff0*/  IMAD.WIDE R60, R5, 0x10, R52 ;  /* 0x00000010053c7825 */ /* 0x000fe200078e0234 */
[----:B--2---:R0:W-:Y:S04]  /*5000*/  STS.128 [R6], R44 ;  /* 0x0000002c06007388 */ /* 0x0041e80000000c00 */
[----:B---3--:R1:W-:Y:S01]  /*5010*/  STS.128 [R6+0x200], R48 ;  /* 0x0002003006007388 */ /* 0x0083e20000000c00 */
[----:B------:R-:W-:-:S06]  /*5020*/  NOP ;  /* 0x0000000000007918 */ /* 0x000fcc0000000000 */
[----:B------:R2:W3:Y:S04]  /*5030*/  LDG.E.128 R52, [R60.64] ;  /* 0x0000001c3c347981 */ /* 0x0004e8000c1e1d00 */
[----:B------:R2:W3:Y:S01]  /*5040*/  LDG.E.128 R56, [R60.64+0x200] ;  /* 0x0002001c3c387981 */ /* 0x0004e2000c1e1d00 */
[C---:B------:R-:W-:Y:S02]  /*5050*/  LOP3.LUT P0, RZ, R2.reuse, 0x1f, RZ, 0xc0, !PT ;  /* 0x0000001f02ff7812 */ /* 0x040fe4000780c0ff */
[----:B------:R-:W-:Y:S02]  /*5060*/  MOV R62, UR26 ;  /* 0x0000001a003e7c02 */ /* 0x000fe40008000f00 */
[----:B------:R-:W-:Y:S01]  /*5070*/  ISETP.NE.AND P1, PT, R2, RZ, PT ;  /* 0x000000ff0200720c */ /* 0x000fe20003f25270 */
[----:B0-----:R-:W-:Y:S01]  /*5080*/  HFMA2.MMA R46, -RZ, RZ, 0, 1.52587890625e-05 ;  /* 0x00000100ff2e7435 */ /* 0x001fe200000001ff */
[----:B------:R-:W-:Y:S01]  /*5090*/  ISETP.LT.OR P0, PT, R62, 0x2, P0 ;  /* 0x000000023e00780c */ /* 0x000fe20000701670 */
[----:B------:R-:W0:Y:S01]  /*50a0*/  LDS.128 R48, [R8+0x10] ;  /* 0x0000100008307984 */ /* 0x000e220000000c00 */
[----:B------:R-:W-:-:S02]  /*50b0*/  MOV R44, UR26 ;  /* 0x0000001a002c7c02 */ /* 0x000fc40008000f00 */
[----:B------:R-:W-:Y:S02]  /*50c0*/  SHF.L.U32 R63, R2, 0x1, RZ ;  /* 0x00000001023f7819 */ /* 0x000fe400000006ff */
[----:B------:R-:W-:Y:S02]  /*50d0*/  MOV R45, UR27 ;  /* 0x0000001b002d7c02 */ /* 0x000fe40008000f00 */
[----:B------:R-:W-:Y:S02]  /*50e0*/  MOV R47, c[0x0][0x16c] ;  /* 0x00005b00002f7a02 */ /* 0x000fe40000000f00 */
[----:B-1----:R-:W-:-:S03]  /*50f0*/  LOP3.LUT R6, R63, 0xffffffc0, RZ, 0xc0, !PT ;  /* 0xffffffc03f067812 */ /* 0x002fc600078ec0ff */
[----:B------:R-:W-:Y:S02]  /*5100*/  @!P0 IADD3 R44, R44, -0x2, RZ ;  /* 0xfffffffe2c2c8810 */ /* 0x000fe40007ffe0ff */
[----:B------:R-:W-:Y:S01]  /*5110*/  IADD3 R62, R2, 0x200, RZ ;  /* 0x00000200023e7810 */ /* 0x000fe20007ffe0ff */
[----:B----4-:R-:W-:-:S04]  /*5120*/  FMUL.FTZ R123, R104, 1.4426950216293334961 ;  /* 0x3fb8aa3b687b7820 */ /* 0x010fc80000410000 */
[----:B------:R-:W-:Y:S01]  /*5130*/  FMUL.FTZ R150, R123, R9 ;  /* 0x000000097b967220 */ /* 0x000fe20000410000 */
[----:B--2---:R-:W-:Y:S01]  /*5140*/  IADD3 R60, R6, R3, RZ ;  /* 0x00000003063c7210 */ /* 0x004fe20007ffe0ff */
[----:B------:R-:W-:Y:S02]  /*5150*/  @!P1 IMAD R62, R45, R46, UR7 ;  /* 0x000000072d3e9e24 */ /* 0x000fe4000f8e022e */
[----:B------:R-:W-:Y:S02]  /*5160*/  @!P0 IMAD R106, R44, R47, UR7 ;  /* 0x000000072c6a8e24 */ /* 0x000fe4000f8e022f */
[----:B------:R-:W1:Y:S01]  /*5170*/  MUFU.EX2 R150, R150 ;  /* 0x0000009600967308 */ /* 0x000e620000000800 */
[----:B------:R2:W4:Y:S01]  /*5180*/  LDS.128 R44, [R8] ;  /* 0x00000000082c7984 */ /* 0x0005220000000c00 */
[C---:B------:R-:W-:Y:S02]  /*5190*/  SHF.L.U32 R6, R60.reuse, 0x4, RZ ;  /* 0x000000043c067819 */ /* 0x040fe400000006ff */
[----:B------:R-:W-:-:S02]  /*51a0*/  IADD3 R60, R60, R3, RZ ;  /* 0x000000033c3c7210 */ /* 0x000fc40007ffe0ff */
[----:B------:R-:W-:Y:S02]  /*51b0*/  SHF.L.U32 R109, R62, 0x2, RZ ;  /* 0x000000023e6d7819 */ /* 0x000fe400000006ff */
[----:B--2---:R-:W-:Y:S01]  /*51c0*/  SHF.L.U32 R8, R60, 0x4, RZ ;  /* 0x000000043c087819 */ /* 0x004fe200000006ff */
[----:B------:R-:W-:Y:S02]  /*51d0*/  HFMA2.MMA R107, -RZ, RZ, 0, 4.76837158203125e-07 ;  /* 0x00000008ff6b7435 */ /* 0x000fe400000001ff */
[----:B------:R-:W-:Y:S01]  /*51e0*/  HFMA2.MMA R98, -RZ, RZ, 1.875, 0 ;  /* 0x3f800000ff627435 */ /* 0x000fe200000001ff */
[----:B------:R-:W-:Y:S01]  /*51f0*/  FMUL.FTZ R105, R123, R10 ;  /* 0x0000000a7b697220 */ /* 0x000fe20000410000 */
[----:B------:R-:W-:-:S06]  /*5200*/  MOV R99, RZ ;  /* 0x000000ff00637202 */ /* 0x000fcc0000000f00 */
[----:B------:R-:W-:Y:S01]  /*5210*/  @!P0 IMAD.WIDE R106, R106, R107, UR40 ;  /* 0x000000286a6a8e25 */ /* 0x000fe2000f8e026b */
[----:B------:R-:W2:Y:S01]  /*5220*/  MUFU.EX2 R105, R105 ;  /* 0x0000006900697308 */ /* 0x000ea20000000800 */
[--C-:B0-----:R-:W-:Y:S02]  /*5230*/  PRMT R112, RZ, 0x5410, R48.reuse ;  /* 0x00005410ff707816 */ /* 0x101fe40000000030 */
[----:B------:R-:W-:Y:S01]  /*5240*/  PRMT R116, RZ, 0x7610, R48 ;  /* 0x00007610ff747816 */ /* 0x000fe20000000030 */
[C---:B------:R-:W-:Y:S01]  /*5250*/  FMUL.FTZ R113, R123.reuse, R14 ;  /* 0x0000000e7b717220 */ /* 0x040fe20000410000 */
[--C-:B------:R-:W-:Y:S02]  /*5260*/  PRMT R115, RZ, 0x5410, R49.reuse ;  /* 0x00005410ff737816 */ /* 0x100fe40000000031 */
[----:B------:R-:W-:Y:S02]  /*5270*/  PRMT R118, RZ, 0x7610, R49 ;  /* 0x00007610ff767816 */ /* 0x000fe40000000031 */
[----:B------:R-:W-:Y:S01]  /*5280*/  PRMT R49, RZ, 0x7610, R41 ;  /* 0x00007610ff317816 */ /* 0x000fe20000000029 */
[----:B------:R-:W-:Y:S01]  /*5290*/  FMUL.FTZ R120, R123, R15 ;  /* 0x0000000f7b787220 */ /* 0x000fe20000410000 */
[----:B------:R-:W-:-:S02]  /*52a0*/  PRMT R119, RZ, 0x5410, R51 ;  /* 0x00005410ff777816 */ /* 0x000fc40000000033 */
[----:B------:R-:W-:Y:S02]  /*52b0*/  PRMT R131, RZ, 0x7610, R51 ;  /* 0x00007610ff837816 */ /* 0x000fe40000000033 */
[--C-:B----4-:R-:W-:Y:S02]  /*52c0*/  PRMT R108, RZ, 0x5410, R46.reuse ;  /* 0x00005410ff6c7816 */ /* 0x110fe4000000002e */
[----:B------:R-:W-:Y:S02]  /*52d0*/  PRMT R111, RZ, 0x7610, R46 ;  /* 0x00007610ff6f7816 */ /* 0x000fe4000000002e */
[----:B------:R-:W-:Y:S02]  /*52e0*/  PRMT R46, RZ, 0x5410, R41 ;  /* 0x00005410ff2e7816 */ /* 0x000fe40000000029 */
[--C-:B------:R-:W-:Y:S02]  /*52f0*/  PRMT R110, RZ, 0x5410, R47.reuse ;  /* 0x00005410ff6e7816 */ /* 0x100fe4000000002f */
[----:B------:R-:W-:Y:S01]  /*5300*/  PRMT R114, RZ, 0x7610, R47 ;  /* 0x00007610ff727816 */ /* 0x000fe2000000002f */
[----:B------:R-:W-:Y:S01]  /*5310*/  FMUL.FTZ R47, R46, R11 ;  /* 0x0000000b2e2f7220 */ /* 0x000fe20000410000 */
[----:B------:R-:W-:Y:S01]  /*5320*/  PRMT R51, RZ, 0x7610, R42 ;  /* 0x00007610ff337816 */ /* 0x000fe2000000002a */
[----:B------:R-:W-:Y:S01]  /*5330*/  MUFU.EX2 R113, R113 ;  /* 0x0000007100717308 */ /* 0x000fe20000000800 */
[----:B------:R-:W-:-:S02]  /*5340*/  PRMT R117, RZ, 0x5410, R50 ;  /* 0x00005410ff757816 */ /* 0x000fc40000000032 */
[----:B------:R-:W-:Y:S01]  /*5350*/  PRMT R121, RZ, 0x7610, R50 ;  /* 0x00007610ff797816 */ /* 0x000fe20000000032 */
[----:B------:R-:W-:Y:S01]  /*5360*/  FMUL.FTZ R50, R49, R12 ;  /* 0x0000000c31327220 */ /* 0x000fe20000410000 */
[----:B------:R-:W-:Y:S01]  /*5370*/  PRMT R122, RZ, 0x5410, R42 ;  /* 0x00005410ff7a7816 */ /* 0x000fe2000000002a */
[----:B------:R-:W-:Y:S02]  /*5380*/  FMUL.FTZ R130, R123, R16 ;  /* 0x000000107b827220 */ /* 0x000fe40000410000 */
[----:B------:R-:W-:Y:S01]  /*5390*/  FMUL.FTZ R160, R51, R14 ;  /* 0x0000000e33a07220 */ /* 0x000fe20000410000 */
[----:B------:R-:W-:Y:S01]  /*53a0*/  MUFU.EX2 R120, R120 ;  /* 0x0000007800787308 */ /* 0x000fe20000000800 */
[----:B------:R-:W-:Y:S02]  /*53b0*/  FMUL.FTZ R49, R122, R13 ;  /* 0x0000000d7a317220 */ /* 0x000fe40000410000 */
[----:B------:R-:W-:Y:S01]  /*53c0*/  FMUL.FTZ R129, R123, R17 ;  /* 0x000000117b817220 */ /* 0x000fe20000410000 */
[----:B------:R-:W-:Y:S01]  /*53d0*/  PRMT R124, RZ, 0x5410, R43 ;  /* 0x00005410ff7c7816 */ /* 0x000fe2000000002b */
[----:B------:R-:W-:-:S03]  /*53e0*/  FMUL.FTZ R162, R108, R49 ;  /* 0x000000316ca27220 */ /* 0x000fc60000410000 */
[----:B------:R-:W-:Y:S01]  /*53f0*/  MUFU.EX2 R130, R130 ;  /* 0x0000008200827308 */ /* 0x000fe20000000800 */
[----:B------:R-:W-:Y:S01]  /*5400*/  FMUL.FTZ R128, R123, R18 ;  /* 0x000000127b807220 */ /* 0x000fe20000410000 */
[----:B------:R-:W-:Y:S01]  /*5410*/  PRMT R151, RZ, 0x7610, R43 ;  /* 0x00007610ff977816 */ /* 0x000fe2000000002b */
[----:B------:R-:W-:Y:S01]  /*5420*/  FMUL.FTZ R153, R124, R15 ;  /* 0x0000000f7c997220 */ /* 0x000fe20000410000 */
[----:B------:R-:W-:Y:S01]  /*5430*/  PRMT R126, RZ, 0x5410, R36 ;  /* 0x00005410ff7e7816 */ /* 0x000fe20000000024 */
[----:B------:R-:W-:-:S03]  /*5440*/  FMUL.FTZ R160, R111, R160 ;  /* 0x000000a06fa07220 */ /* 0x000fc60000410000 */
[----:B------:R-:W-:Y:S01]  /*5450*/  MUFU.EX2 R129, R129 ;  /* 0x0000008100817308 */ /* 0x000fe20000000800 */
[----:B------:R-:W-:Y:S01]  /*5460*/  FMUL.FTZ R127, R123, R19 ;  /* 0x000000137b7f7220 */ /* 0x000fe20000410000 */
[----:B------:R-:W-:Y:S01]  /*5470*/  PRMT R125, RZ, 0x7610, R38 ;  /* 0x00007610ff7d7816 */ /* 0x000fe20000000026 */
[----:B------:R-:W-:Y:S02]  /*5480*/  FMUL.FTZ R151, R151, R16 ;  /* 0x0000001097977220 */ /* 0x000fe40000410000 */
[----:B------:R-:W-:-:S03]  /*5490*/  FMUL.FTZ R153, R110, R153 ;  /* 0x000000996e997220 */ /* 0x000fc60000410000 */
[----:B------:R-:W-:Y:S01]  /*54a0*/  MUFU.EX2 R128, R128 ;  /* 0x0000008000807308 */ /* 0x000fe20000000800 */
[----:B------:R-:W-:Y:S01]  /*54b0*/  PRMT R149, RZ, 0x7610, R36 ;  /* 0x00007610ff957816 */ /* 0x000fe20000000024 */
[----:B------:R-:W-:Y:S02]  /*54c0*/  FMUL.FTZ R46, R125, R22 ;  /* 0x000000167d2e7220 */ /* 0x000fe40000410000 */
[----:B------:R-:W-:Y:S02]  /*54d0*/  FMUL.FTZ R151, R114, R151 ;  /* 0x0000009772977220 */ /* 0x000fe40000410000 */
[----:B------:R-:W-:Y:S02]  /*54e0*/  FMUL.FTZ R125, R123, R21 ;  /* 0x000000157b7d7220 */ /* 0x000fe40000410000 */
[----:B------:R-:W-:Y:S01]  /*54f0*/  MUFU.EX2 R127, R127 ;  /* 0x0000007f007f7308 */ /* 0x000fe20000000800 */
[----:B------:R-:W-:Y:S01]  /*5500*/  PRMT R156, RZ, 0x5410, R37 ;  /* 0x00005410ff9c7816 */ /* 0x000fe20000000025 */
[----:B------:R-:W-:-:S02]  /*5510*/  FMUL.FTZ R149, R149, R18 ;  /* 0x0000001295957220 */ /* 0x000fc40000410000 */
[C---:B------:R-:W-:Y:S01]  /*5520*/  FMUL.FTZ R124, R123.reuse, R22 ;  /* 0x000000167b7c7220 */ /* 0x040fe20000410000 */
[----:B------:R-:W-:Y:S01]  /*5530*/  PRMT R147, RZ, 0x7610, R37 ;  /* 0x00007610ff937816 */ /* 0x000fe20000000025 */
[----:B------:R-:W-:Y:S02]  /*5540*/  FMUL.FTZ R156, R156, R19 ;  /* 0x000000139c9c7220 */ /* 0x000fe40000410000 */
[----:B------:R-:W-:Y:S01]  /*5550*/  MUFU.EX2 R125, R125 ;  /* 0x0000007d007d7308 */ /* 0x000fe20000000800 */
[----:B------:R-:W-:Y:S01]  /*5560*/  FMUL.FTZ R149, R116, R149 ;  /* 0x0000009574957220 */ /* 0x000fe20000410000 */
[----:B------:R-:W-:Y:S01]  /*5570*/  PRMT R134, RZ, 0x5410, R39 ;  /* 0x00005410ff867816 */ /* 0x000fe20000000027 */
[----:B------:R-:W-:Y:S01]  /*5580*/  FMUL.FTZ R122, R123, R23 ;  /* 0x000000177b7a7220 */ /* 0x000fe20000410000 */
[----:B------:R-:W-:Y:S01]  /*5590*/  PRMT R154, RZ, 0x5410, R38 ;  /* 0x00005410ff9a7816 */ /* 0x000fe20000000026 */
[----:B------:R-:W-:Y:S02]  /*55a0*/  FMUL.FTZ R147, R147, R20 ;  /* 0x0000001493937220 */ /* 0x000fe40000410000 */
[----:B------:R-:W-:Y:S01]  /*55b0*/  FMUL.FTZ R156, R115, R156 ;  /* 0x0000009c739c7220 */ /* 0x000fe20000410000 */
[----:B------:R-:W-:Y:S01]  /*55c0*/  MUFU.EX2 R124, R124 ;  /* 0x0000007c007c7308 */ /* 0x000fe20000000800 */
[----:B------:R-:W-:-:S02]  /*55d0*/  FMUL.FTZ R154, R154, R21 ;  /* 0x000000159a9a7220 */ /* 0x000fc40000410000 */
[----:B------:R-:W-:-:S05]  /*55e0*/  FMUL.FTZ R147, R118, R147 ;  /* 0x0000009376937220 */ /* 0x000fca0000410000 */
[----:B------:R-:W-:Y:S01]  /*55f0*/  MUFU.EX2 R122, R122 ;  /* 0x0000007a007a7308 */ /* 0x000fe20000000800 */
[----:B------:R-:W-:Y:S01]  /*5600*/  FMUL.FTZ R154, R117, R154 ;  /* 0x0000009a759a7220 */ /* 0x000fe20000410000 */
[----:B------:R-:W-:Y:S01]  /*5610*/  PRMT R135, RZ, 0x7610, R39 ;  /* 0x00007610ff877816 */ /* 0x000fe20000000027 */
[----:B------:R-:W-:-:S04]  /*5620*/  FMUL.FTZ R145, R121, R46 ;  /* 0x0000002e79917220 */ /* 0x000fc80000410000 */
[----:B------:R-:W-:Y:S01]  /*5630*/  FMUL.FTZ R152, R135, R24 ;  /* 0x0000001887987220 */ /* 0x000fe20000410000 */
[----:B------:R-:W-:Y:S03]  /*5640*/  BSSY B0, `(.L_x_2333) ;  /* 0x0000059000007945 */ /* 0x000fe60003800000 */
[----:B------:R-:W-:Y:S01]  /*5650*/  FMUL.FTZ R152, R131, R152 ;  /* 0x0000009883987220 */ /* 0x000fe20000410000 */
[----:B---3--:R-:W-:Y:S04]  /*5660*/  STS.128 [R6+0x1080], R52 ;  /* 0x0010803406007388 */ /* 0x008fe80000000c00 */
[----:B------:R0:W-:Y:S01]  /*5670*/  STS.128 [R6+0x1280], R56 ;  /* 0x0012803806007388 */ /* 0x0001e20000000c00 */
[----:B------:R-:W-:-:S06]  /*5680*/  NOP ;  /* 0x0000000000007918 */ /* 0x000fcc0000000000 */
[----:B------:R-:W3:Y:S04]  /*5690*/  LDS.128 R60, [R8+0x1080] ;  /* 0x00108000083c7984 */ /* 0x000ee80000000c00 */
[----:B------:R-:W4:Y:S04]  /*56a0*/  LDS.128 R52, [R8+0x1090] ;  /* 0x0010900008347984 */ /* 0x000f280000000c00 */
[----:B-1----:R1:W-:Y:S04]  /*56b0*/  STS [R109+0x6d50], R150 ;  /* 0x006d50966d007388 */ /* 0x0023e80000000800 */
[----:B------:R-:W-:Y:S01]  /*56c0*/  BAR.SYNC.DEFER_BLOCKING 0x0 ;  /* 0x0000000000007b1d */ /* 0x000fe20000010000 */
[C---:B0-----:R-:W-:Y:S01]  /*56d0*/  FMUL.FTZ R59, R123.reuse, R11 ;  /* 0x0000000b7b3b7220 */ /* 0x041fe20000410000 */
[----:B------:R-:W-:Y:S01]  /*56e0*/  PRMT R56, RZ, 0x5410, R44 ;  /* 0x00005410ff387816 */ /* 0x000fe2000000002c */
[----:B------:R-:W-:Y:S01]  /*56f0*/  FMUL.FTZ R58, R123, R12 ;  /* 0x0000000c7b3a7220 */ /* 0x000fe20000410000 */
[----:B-1----:R-:W-:-:S03]  /*5700*/  PRMT R109, RZ, 0x7610, R45 ;  /* 0x00007610ff6d7816 */ /* 0x002fc6000000002d */
[----:B------:R-:W0:Y:S01]  /*5710*/  MUFU.EX2 R59, R59 ;  /* 0x0000003b003b7308 */ /* 0x000e220000000800 */
[----:B------:R-:W-:-:S07]  /*5720*/  FMUL.FTZ R57, R123, R13 ;  /* 0x0000000d7b397220 */ /* 0x000fce0000410000 */
[----:B------:R-:W1:Y:S01]  /*5730*/  MUFU.EX2 R58, R58 ;  /* 0x0000003a003a7308 */ /* 0x000e620000000800 */
[----:B------:R0:W5:Y:S07]  /*5740*/  @!P0 LDG.E.64 R98, [R106.64] ;  /* 0x0000001c6a628981 */ /* 0x00016e000c1e1b00 */
[----:B------:R-:W1:Y:S01]  /*5750*/  MUFU.EX2 R57, R57 ;  /* 0x0000003900397308 */ /* 0x000e620000000800 */
[----:B0-----:R-:W-:Y:S02]  /*5760*/  PRMT R107, RZ, 0x7610, R44 ;  /* 0x00007610ff6b7816 */ /* 0x001fe4000000002c */
[----:B------:R-:W-:-:S02]  /*5770*/  PRMT R106, RZ, 0x5410, R45 ;  /* 0x00005410ff6a7816 */ /* 0x000fc4000000002d */
[--C-:B------:R-:W-:Y:S02]  /*5780*/  PRMT R44, RZ, 0x5410, R40.reuse ;  /* 0x00005410ff2c7816 */ /* 0x100fe40000000028 */
[----:B------:R-:W-:-:S03]  /*5790*/  PRMT R45, RZ, 0x7610, R40 ;  /* 0x00007610ff2d7816 */ /* 0x000fc60000000028 */
[----:B------:R-:W-:Y:S02]  /*57a0*/  FMUL.FTZ R159, R44, R9 ;  /* 0x000000092c9f7220 */ /* 0x000fe40000410000 */
[----:B------:R-:W-:Y:S02]  /*57b0*/  FMUL.FTZ R48, R45, R10 ;  /* 0x0000000a2d307220 */ /* 0x000fe40000410000 */
[----:B------:R-:W-:Y:S02]  /*57c0*/  FMUL.FTZ R159, R56, R159 ;  /* 0x0000009f389f7220 */ /* 0x000fe40000410000 */
[----:B------:R-:W-:Y:S02]  /*57d0*/  FMUL.FTZ R157, R107, R48 ;  /* 0x000000306b9d7220 */ /* 0x000fe40000410000 */
[----:B--2---:R-:W-:Y:S02]  /*57e0*/  FMUL.FTZ R48, R150, R105 ;  /* 0x0000006996307220 */ /* 0x004fe40000410000 */
[----:B------:R-:W-:-:S02]  /*57f0*/  FMUL.FTZ R164, R106, R47 ;  /* 0x0000002f6aa47220 */ /* 0x000fc40000410000 */
[----:B------:R-:W-:Y:S02]  /*5800*/  FFMA.FTZ R47, R159, R105, R157 ;  /* 0x000000699f2f7223 */ /* 0x000fe4000001009d */
[----:B------:R-:W-:Y:S02]  /*5810*/  FMUL.FTZ R51, R59, R48 ;  /* 0x000000303b337220 */ /* 0x000fe40000410000 */
[----:B------:R-:W-:Y:S02]  /*5820*/  FMUL.FTZ R155, R109, R50 ;  /* 0x000000326d9b7220 */ /* 0x000fe40000410000 */
[----:B------:R-:W-:Y:S01]  /*5830*/  FFMA.FTZ R47, R59, R47, R164 ;  /* 0x0000002f3b2f7223 */ /* 0x000fe200000100a4 */
[----:B------:R-:W-:Y:S01]  /*5840*/  ISETP.NE.AND P0, PT, R2, 0x7f, PT ;  /* 0x0000007f0200780c */ /* 0x000fe20003f05270 */
[C---:B-1----:R-:W-:Y:S02]  /*5850*/  FMUL.FTZ R48, R58.reuse, R51 ;  /* 0x000000333a307220 */ /* 0x042fe40000410000 */
[----:B------:R-:W-:-:S02]  /*5860*/  FFMA.FTZ R47, R58, R47, R155 ;  /* 0x0000002f3a2f7223 */ /* 0x000fc4000001009b */
[C---:B------:R-:W-:Y:S02]  /*5870*/  FMUL.FTZ R48, R57.reuse, R48 ;  /* 0x0000003039307220 */ /* 0x040fe40000410000 */
[----:B------:R-:W-:Y:S02]  /*5880*/  FFMA.FTZ R47, R57, R47, R162 ;  /* 0x0000002f392f7223 */ /* 0x000fe400000100a2 */
[C---:B------:R-:W-:Y:S02]  /*5890*/  FMUL.FTZ R49, R113.reuse, R48 ;  /* 0x0000003071317220 */ /* 0x040fe40000410000 */
[----:B------:R-:W-:Y:S02]  /*58a0*/  FMUL.FTZ R45, R126, R17 ;  /* 0x000000117e2d7220 */ /* 0x000fe40000410000 */
[----:B------:R-:W-:Y:S02]  /*58b0*/  FFMA.FTZ R47, R113, R47, R160 ;  /* 0x0000002f712f7223 */ /* 0x000fe400000100a0 */
[----:B------:R-:W-:Y:S01]  /*58c0*/  FMUL.FTZ R126, R123, R20 ;  /* 0x000000147b7e7220 */ /* 0x000fe20000410000 */
[--C-:B---3--:R-:W-:Y:S01]  /*58d0*/  PRMT R142, RZ, 0x5410, R62.reuse ;  /* 0x00005410ff8e7816 */ /* 0x108fe2000000003e */
[C---:B------:R-:W-:Y:S01]  /*58e0*/  FMUL.FTZ R49, R120.reuse, R49 ;  /* 0x0000003178317220 */ /* 0x040fe20000410000 */
[----:B------:R-:W-:Y:S01]  /*58f0*/  PRMT R139, RZ, 0x7610, R62 ;  /* 0x00007610ff8b7816 */ /* 0x000fe2000000003e */
[----:B------:R-:W-:Y:S01]  /*5900*/  FFMA.FTZ R47, R120, R47, R153 ;  /* 0x0000002f782f7223 */ /* 0x000fe20000010099 */
[----:B------:R0:W1:Y:S01]  /*5910*/  @P0 LDS R62, [R2.X4+0x7554] ;  /* 0x00755400023e0984 */ /* 0x0000620000004800 */
[----:B------:R-:W2:Y:S01]  /*5920*/  MUFU.EX2 R126, R126 ;  /* 0x0000007e007e7308 */ /* 0x000ea20000000800 */
[----:B------:R-:W-:-:S02]  /*5930*/  FMUL.FTZ R48, R130, R49 ;  /* 0x0000003182307220 */ /* 0x000fc40000410000 */
[----:B------:R-:W-:Y:S02]  /*5940*/  FMUL.FTZ R158, R112, R45 ;  /* 0x0000002d709e7220 */ /* 0x000fe40000410000 */
[----:B------:R-:W-:Y:S02]  /*5950*/  FFMA.FTZ R47, R130, R47, R151 ;  /* 0x0000002f822f7223 */ /* 0x000fe40000010097 */
[C---:B------:R-:W-:Y:S02]  /*5960*/  FMUL.FTZ R45, R129.reuse, R48 ;  /* 0x00000030812d7220 */ /* 0x040fe40000410000 */
[----:B------:R-:W-:Y:S02]  /*5970*/  FFMA.FTZ R47, R129, R47, R158 ;  /* 0x0000002f812f7223 */ /* 0x000fe4000001009e */
[C---:B------:R-:W-:Y:S02]  /*5980*/  FMUL.FTZ R48, R128.reuse, R45 ;  /* 0x0000002d80307220 */ /* 0x040fe40000410000 */
[----:B------:R-:W-:-:S02]  /*5990*/  FFMA.FTZ R47, R128, R47, R149 ;  /* 0x0000002f802f7223 */ /* 0x000fc40000010095 */
[----:B------:R-:W-:Y:S02]  /*59a0*/  FMUL.FTZ R44, R134, R23 ;  /* 0x00000017862c7220 */ /* 0x000fe40000410000 */
[----:B------:R-:W-:Y:S02]  /*59b0*/  FMUL.FTZ R123, R123, R24 ;  /* 0x000000187b7b7220 */ /* 0x000fe40000410000 */
[C---:B------:R-:W-:Y:S02]  /*59c0*/  FMUL.FTZ R45, R127.reuse, R48 ;  /* 0x000000307f2d7220 */ /* 0x040fe40000410000 */
[----:B------:R-:W-:Y:S02]  /*59d0*/  FFMA.FTZ R47, R127, R47, R156 ;  /* 0x0000002f7f2f7223 */ /* 0x000fe4000001009c */
[----:B------:R-:W-:Y:S01]  /*59e0*/  FMUL.FTZ R143, R119, R44 ;  /* 0x0000002c778f7220 */ /* 0x000fe20000410000 */
[----:B------:R-:W3:Y:S01]  /*59f0*/  MUFU.EX2 R123, R123 ;  /* 0x0000007b007b7308 */ /* 0x000ee20000000800 */
[----:B--2---:R-:W-:-:S02]  /*5a00*/  FMUL.FTZ R44, R126, R45 ;  /* 0x0000002d7e2c7220 */ /* 0x004fc40000410000 */
[----:B------:R-:W-:Y:S02]  /*5a10*/  FFMA.FTZ R47, R126, R47, R147 ;  /* 0x0000002f7e2f7223 */ /* 0x000fe40000010093 */
[C---:B------:R-:W-:Y:S02]  /*5a20*/  FMUL.FTZ R45, R125.reuse, R44 ;  /* 0x0000002c7d2d7220 */ /* 0x040fe40000410000 */
[----:B------:R-:W-:Y:S02]  /*5a30*/  FFMA.FTZ R47, R125, R47, R154 ;  /* 0x0000002f7d2f7223 */ /* 0x000fe4000001009a */
[C---:B------:R-:W-:Y:S02]  /*5a40*/  FMUL.FTZ R45, R124.reuse, R45 ;  /* 0x0000002d7c2d7220 */ /* 0x040fe40000410000 */
[----:B------:R-:W-:Y:S02]  /*5a50*/  FFMA.FTZ R47, R124, R47, R145 ;  /* 0x0000002f7c2f7223 */ /* 0x000fe40000010091 */
[----:B------:R-:W-:-:S02]  /*5a60*/  FMUL.FTZ R44, R122, R45 ;  /* 0x0000002d7a2c7220 */ /* 0x000fc40000410000 */
[----:B------:R-:W-:Y:S01]  /*5a70*/  FFMA.FTZ R45, R122, R47, R143 ;  /* 0x0000002f7a2d7223 */ /* 0x000fe2000001008f */
[--C-:B------:R-:W-:Y:S01]  /*5a80*/  PRMT R148, RZ, 0x5410, R60.reuse ;  /* 0x00005410ff947816 */ /* 0x100fe2000000003c */
[C---:B---3--:R-:W-:Y:S01]  /*5a90*/  FMUL.FTZ R44, R123.reuse, R44 ;  /* 0x0000002c7b2c7220 */ /* 0x048fe20000410000 */
[----:B------:R-:W-:Y:S01]  /*5aa0*/  PRMT R49, RZ, 0x7610, R60 ;  /* 0x00007610ff317816 */ /* 0x000fe2000000003c */
[----:B------:R-:W-:Y:S01]  /*5ab0*/  FFMA.FTZ R45, R123, R45, R152 ;  /* 0x0000002d7b2d7223 */ /* 0x000fe20000010098 */
[----:B------:R-:W-:Y:S02]  /*5ac0*/  PRMT R46, RZ, 0x5410, R61 ;  /* 0x00005410ff2e7816 */ /* 0x000fe4000000003d */
[----:B------:R-:W-:Y:S02]  /*5ad0*/  PRMT R48, RZ, 0x5410, R63 ;  /* 0x00005410ff307816 */ /* 0x000fe4000000003f */
[----:B------:R-:W-:Y:S02]  /*5ae0*/  PRMT R61, RZ, 0x7610, R61 ;  /* 0x00007610ff3d7816 */ /* 0x000fe4000000003d */
[----:B------:R-:W-:-:S02]  /*5af0*/  PRMT R63, RZ, 0x7610, R63 ;  /* 0x00007610ff3f7816 */ /* 0x000fc4000000003f */
[----:B------:R-:W-:Y:S01]  /*5b00*/  LEA.HI R60, R2, R2, RZ, 0x1e ;  /* 0x00000002023c7211 */ /* 0x000fe200078ff0ff */
[----:B------:R-:W-:Y:S05]  /*5b10*/  @P0 BRA `(.L_x_2334) ;  /* 0x000000b000000947 */ /* 0x000fea0003800000 */
[----:B01--4-:R-:W-:Y:S01]  /*5b20*/  ULDC UR37, c[0x0][0x174] ;  /* 0x00005d0000257ab9 */ /* 0x013fe20000000800 */
        /* <DEDUP_REMOVED lines=10> */
.L_x_2334:
[----:B01--4-:R-:W-:Y:S05]  /*5bd0*/  BSYNC B0 ;  /* 0x0000000000007941 */ /* 0x013fea0003800000 */
.L_x_2333:
[----:B------:R-:W-:Y:S01]  /*5be0*/  ISETP.GT.U32.AND P0, PT, R2, 0x1f, PT ;  /* 0x0000001f0200780c */ /* 0x000fe20003f04070 */
[----:B------:R0:W-:Y:S01]  /*5bf0*/  STS.64 [R60.X8+0x6340], R44 ;  /* 0x0063402c3c007388 */ /* 0x0001e20000008a00 */
[--C-:B------:R-:W-:Y:S01]  /*5c00*/  PRMT R50, RZ, 0x5410, R52.reuse ;  /* 0x00005410ff327816 */ /* 0x100fe20000000034 */
[----:B------:R-:W-:Y:S01]  /*5c10*/  BSSY B0, `(.L_x_2335) ;  /* 0x0000065000007945 */ /* 0x000fe20003800000 */
[----:B------:R-:W-:Y:S01]  /*5c20*/  PRMT R51, RZ, 0x7610, R52 ;  /* 0x00007610ff337816 */ /* 0x000fe20000000034 */
[----:B------:R-:W-:Y:S01]  /*5c30*/  FMUL.FTZ R144, R28, R61 ;  /* 0x0000003d1c907220 */ /* 0x000fe20000410000 */
[--C-:B------:R-:W-:Y:S01]  /*5c40*/  PRMT R52, RZ, 0x5410, R53.reuse ;  /* 0x00005410ff347816 */ /* 0x100fe20000000035 */
[----:B------:R-:W-:Y:S01]  /*5c50*/  FMUL.FTZ R140, R32, R63 ;  /* 0x0000003f208c7220 */ /* 0x000fe20000410000 */
[----:B------:R-:W-:Y:S01]  /*5c60*/  PRMT R53, RZ, 0x7610, R53 ;  /* 0x00007610ff357816 */ /* 0x000fe20000000035 */
[----:B------:R-:W-:Y:S01]  /*5c70*/  FMUL.FTZ R148, R25, R148 ;  /* 0x0000009419947220 */ /* 0x000fe20000410000 */
[--C-:B------:R-:W-:Y:S01]  /*5c80*/  PRMT R47, RZ, 0x7610, R54.reuse ;  /* 0x00007610ff2f7816 */ /* 0x100fe20000000036 */
[----:B------:R-:W-:Y:S01]  /*5c90*/  FMUL.FTZ R146, R26, R49 ;  /* 0x000000311a927220 */ /* 0x000fe20000410000 */
[--C-:B------:R-:W-:Y:S01]  /*5ca0*/  PRMT R134, RZ, 0x5410, R55.reuse ;  /* 0x00005410ff867816 */ /* 0x100fe20000000037 */
[----:B------:R-:W-:Y:S01]  /*5cb0*/  FMUL.FTZ R141, R27, R46 ;  /* 0x0000002e1b8d7220 */ /* 0x000fe20000410000 */
[----:B0-----:R-:W-:Y:S01]  /*5cc0*/  PRMT R44, RZ, 0x5410, R54 ;  /* 0x00005410ff2c7816 */ /* 0x001fe20000000036 */
        /* <DEDUP_REMOVED lines=27> */
.L_x_2388:
        /* <DEDUP_REMOVED lines=22> */
[----:B------:R0:W2:Y:S04]  /*5fe0*/  SHFL.UP PT, R47, R46, 0x10, RZ ;  /* 0x060000002e2f7989 */ /* 0x0000a800000e00ff */
.L_x_2389:
[----:B------:R-:W-:Y:S02]  /*5ff0*/  ISETP.GE.AND P0, PT, R3, 0x10, PT ;  /* 0x000000100300780c */ /* 0x000fe40003f06270 */
[----:B------:R-:W-:-:S11]  /*6000*/  MOV R44, R46 ;  /* 0x0000002e002c7202 */ /* 0x000fd60000000f00 */
[-C--:B-1----:R-:W-:Y:S02]  /*6010*/  @P0 FFMA.FTZ R53, R49, R44.reuse, R53 ;  /* 0x0000002c31350223 */ /* 0x082fe40000010035 */
[----:B--2---:R-:W-:Y:S01]  /*6020*/  @P0 FMUL.FTZ R44, R47, R44 ;  /* 0x0000002c2f2c0220 */ /* 0x004fe20000410000 */
[----:B------:R-:W-:Y:S05]  /*6030*/  BRA.CONV ~URZ, `(.L_x_2339) ;  /* 0x000000637f007947 */ /* 0x000fea000b800000 */
[----:B------:R-:W-:Y:S01]  /*6040*/  HFMA2.MMA R47, -RZ, RZ, 0, 1.847743988037109375e-06 ;  /* 0x0000001fff2f7435 */ /* 0x000fe200000001ff */
[----:B------:R-:W-:Y:S02]  /*6050*/  MOV R50, R44 ;  /* 0x0000002c00327202 */ /* 0x000fe40000000f00 */
[----:B------:R-:W-:Y:S02]  /*6060*/  MOV R49, 0x1f ;  /* 0x0000001f00317802 */ /* 0x000fe40000000f00 */
[----:B0-----:R-:W-:Y:S02]  /*6070*/  MOV R46, 0xffffffff ;  /* 0xffffffff002e7802 */ /* 0x001fe40000000f00 */
[----:B------:R-:W-:-:S02]  /*6080*/  MOV R48, 0x60a0 ;  /* 0x000060a000307802 */ /* 0x000fc40000000f00 */
[----:B-----5:R-:W-:Y:S05]  /*6090*/  CALL.REL.NOINC `($__internal_94_$__cuda_sm70_shflsync_idx_p) ;  /* 0x00004f3000007944 */ /* 0x020fea0003c00000 */
.L_x_2339:
[----:B------:R-:W-:Y:S05]  /*60a0*/  BRA.CONV ~URZ, `(.L_x_2340) ;  /* 0x000000637f007947 */ /* 0x000fea000b800000 */
[----:B-1----:R-:W-:Y:S01]  /*60b0*/  HFMA2.MMA R47, -RZ, RZ, 0, 1.847743988037109375e-06 ;  /* 0x0000001fff2f7435 */ /* 0x002fe200000001ff */
[----:B------:R-:W-:-:S02]  /*60c0*/  MOV R50, R53 ;  /* 0x0000003500327202 */ /* 0x000fc40000000f00 */
[----:B------:R-:W-:Y:S02]  /*60d0*/  MOV R49, 0x1f ;  /* 0x0000001f00317802 */ /* 0x000fe40000000f00 */
[----:B0-----:R-:W-:Y:S02]  /*60e0*/  MOV R46, 0xffffffff ;  /* 0xffffffff002e7802 */ /* 0x001fe40000000f00 */
[----:B------:R-:W-:Y:S02]  /*60f0*/  MOV R48, 0x6110 ;  /* 0x0000611000307802 */ /* 0x000fe40000000f00 */
[----:B-----5:R-:W-:Y:S05]  /*6100*/  CALL.REL.NOINC `($__internal_94_$__cuda_sm70_shflsync_idx_p) ;  /* 0x00004ec000007944 */ /* 0x020fea0003c00000 */
.L_x_2340:
[----:B------:R-:W-:Y:S05]  /*6110*/  BRA.DIV ~URZ, `(.L_x_2341) ;  /* 0x000044e27f007947 */ /* 0x000fea000b800000 */
[----:B-----5:R-:W2:Y:S04]  /*6120*/  SHFL.IDX PT, R98, R98, RZ, 0x1f ;  /* 0x00001fff62627589 */ /* 0x020ea800000e0000 */
[----:B------:R3:W4:Y:S04]  /*6130*/  SHFL.IDX PT, R49, R99, RZ, 0x1f ;  /* 0x00001fff63317589 */ /* 0x00072800000e0000 */
[----:B------:R3:W0:Y:S04]  /*6140*/  SHFL.UP PT, R161, R44, 0x1, RZ ;  /* 0x042000002ca17989 */ /* 0x00062800000e00ff */
[----:B------:R-:W1:Y:S02]  /*6150*/  SHFL.UP PT, R53, R53, 0x1, RZ ;  /* 0x0420000035357989 */ /* 0x000e6400000e00ff */
.L_x_2390:
[----:B0-----:R-:W0:Y:S01]  /*6160*/  LDS.64 R50, [R52+0x6340] ;  /* 0x0063400034327984 */ /* 0x001e220000000a00 */
[----:B--2---:R-:W-:Y:S01]  /*6170*/  MOV R48, R98 ;  /* 0x0000006200307202 */ /* 0x004fe20000000f00 */
[----:B-1--4-:R-:W-:-:S02]  /*6180*/  @P1 FFMA.FTZ R49, R49, R161, R53 ;  /* 0x000000a131311223 */ /* 0x012fc40000010035 */
[----:B---3--:R-:W1:Y:S02]  /*6190*/  LDS.64 R44, [R52+0x6348] ;  /* 0x00634800342c7984 */ /* 0x008e640000000a00 */
        /* <DEDUP_REMOVED lines=12> */
.L_x_2336:
[----:B------:R-:W-:Y:S05]  /*6260*/  BSYNC B0 ;  /* 0x0000000000007941 */ /* 0x000fea0003800000 */
.L_x_2335:
[----:B------:R-:W-:Y:S01]  /*6270*/  WARPSYNC 0xffffffff ;  /* 0xffffffff00007948 */ /* 0x000fe20003800000 */
[----:B------:R-:W-:Y:S01]  /*6280*/  BAR.SYNC.DEFER_BLOCKING 0x0 ;  /* 0x0000000000007b1d */ /* 0x000fe20000010000 */
[----:B---3--:R-:W-:Y:S01]  /*6290*/  FMUL.FTZ R45, R123, R62 ;  /* 0x0000003e7b2d7220 */ /* 0x008fe20000410000 */
        /* <DEDUP_REMOVED lines=17> */
[----:B------:R-:W-:Y:S01]  /*63b0*/  FMUL.FTZ R46, R58, R45 ;  /* 0x0000002d3a2e7220 */ /* 0x000fe20000410000 */
[----:B------:R-:W-:-:S03]  /*63c0*/  HFMA2.MMA R45, -RZ, RZ, 0, 0 ;  /* 0x00000000ff2d7435 */ /* 0x000fc600000001ff */
[----:B------:R-:W-:-:S04]  /*63d0*/  FMUL.FTZ R46, R59, R46 ;  /* 0x0000002e3b2e7220 */ /* 0x000fc80000410000 */
[----:B------:R-:W-:Y:S02]  /*63e0*/  FMUL.FTZ R46, R105, R46 ;  /* 0x0000002e692e7220 */ /* 0x000fe40000410000 */
        /* <DEDUP_REMOVED lines=28> */
[----:B-----5:R-:W-:-:S02]  /*65b0*/  FFMA.FTZ R98, R122, R145, R143 ;  /* 0x000000917a627223 */ /* 0x020fc4000001008f */
        /* <DEDUP_REMOVED lines=27> */
.L_x_2391:
        /* <DEDUP_REMOVED lines=26> */
.L_x_2392:
        /* <DEDUP_REMOVED lines=20> */
.L_x_2343:
[----:B------:R-:W-:Y:S05]  /*6a50*/  BSYNC B0 ;  /* 0x0000000000007941 */ /* 0x000fea0003800000 */
.L_x_2342:
[----:B------:R-:W-:Y:S01]  /*6a60*/  WARPSYNC 0xffffffff ;  /* 0xffffffff00007948 */ /* 0x000fe20003800000 */
[----:B------:R-:W-:Y:S01]  /*6a70*/  BAR.SYNC.DEFER_BLOCKING 0x0 ;  /* 0x0000000000007b1d */ /* 0x000fe20000010000 */
[----:B------:R-:W-:-:S02]  /*6a80*/  ISETP.NE.AND P0, PT, R2, RZ, PT ;  /* 0x000000ff0200720c */ /* 0x000fc40003f05270 */
[--C-:B-1----:R-:W-:Y:S02]  /*6a90*/  PRMT R49, RZ, 0x7610, R40.reuse ;  /* 0x00007610ff317816 */ /* 0x102fe40000000028 */
[----:B0-----:R-:W-:Y:S01]  /*6aa0*/  P2R R48, PR, RZ, 0x1 ;  /* 0x00000001ff307803 */ /* 0x001fe20000000000 */
[----:B------:R-:W-:Y:S01]  /*6ab0*/  ULDC.64 UR36, c[0x0][0x298] ;  /* 0x0000a60000247ab9 */ /* 0x000fe20000000a00 */
[----:B------:R-:W-:Y:S01]  /*6ac0*/  PRMT R48, RZ, 0x5410, R40 ;  /* 0x00005410ff307816 */ /* 0x000fe20000000028 */
[----:B------:R-:W-:Y:S01]  /*6ad0*/  UIMAD UR36, UR12, UR36, URZ ;  /* 0x000000240c2472a4 */ /* 0x000fe2000f8e023f */
[----:B------:R-:W-:Y:S01]  /*6ae0*/  MOV R46, UR7 ;  /* 0x00000007002e7c02 */ /* 0x000fe20008000f00 */
[----:B------:R-:W-:Y:S01]  /*6af0*/  ULDC UR42, c[0x0][0x174] ;  /* 0x00005d00002a7ab9 */ /* 0x000fe20000000800 */
[--C-:B------:R-:W-:Y:S01]  /*6b00*/  PRMT R50, RZ, 0x5410, R41.reuse ;  /* 0x00005410ff327816 */ /* 0x100fe20000000029 */
[----:B------:R-:W-:Y:S01]  /*6b10*/  UIADD3 UR42, -UR6, UR42, URZ ;  /* 0x0000002a062a7290 */ /* 0x000fe2000fffe13f */
[----:B------:R-:W-:Y:S01]  /*6b20*/  PRMT R51, RZ, 0x7610, R41 ;  /* 0x00007610ff337816 */ /* 0x000fe20000000029 */
[----:B------:R-:W-:Y:S01]  /*6b30*/  UIMAD UR38, UR13, UR37, UR36 ;  /* 0x000000250d2672a4 */ /* 0x000fe2000f8e0224 */
[--C-:B------:R-:W-:Y:S01]  /*6b40*/  PRMT R52, RZ, 0x5410, R42.reuse ;  /* 0x00005410ff347816 */ /* 0x100fe2000000002a */
[----:B------:R-:W-:Y:S01]  /*6b50*/  ULEA UR42, UR42, 0xfffff800, 0xb ;  /* 0xfffff8002a2a7891 */ /* 0x000fe2000f8e583f */
[----:B------:R-:W-:Y:S01]  /*6b60*/  PRMT R53, RZ, 0x7610, R42 ;  /* 0x00007610ff357816 */ /* 0x000fe2000000002a */
[----:B------:R-:W-:Y:S01]  /*6b70*/  ULDC.64 UR36, c[0x0][0x2b8] ;  /* 0x0000ae0000247ab9 */ /* 0x000fe20000000a00 */
[----:B------:R-:W-:Y:S01]  /*6b80*/  PRMT R161, RZ, 0x7610, R43 ;  /* 0x00007610ffa17816 */ /* 0x000fe2000000002b */
[----:B------:R-:W-:Y:S01]  /*6b90*/  UIMAD UR36, UR12, UR36, URZ ;  /* 0x000000240c2472a4 */ /* 0x000fe2000f8e023f */
[----:B------:R-:W-:Y:S01]  /*6ba0*/  BSSY B0, `(.L_x_2346) ;  /* 0x0000143000007945 */ /* 0x000fe20003800000 */
[----:B------:R-:W-:Y:S01]  /*6bb0*/  FMUL.FTZ R159, R53, R14 ;  /* 0x0000000e359f7220 */ /* 0x000fe20000410000 */
[----:B------:R-:W0:Y:S01]  /*6bc0*/  LDS R47, [R60.X8+0x6854] ;  /* 0x006854003c2f7984 */ /* 0x000e220000008800 */
[----:B------:R-:W-:-:S02]  /*6bd0*/  UIMAD UR36, UR13, UR37, UR36 ;  /* 0x000000250d2472a4 */ /* 0x000fc4000f8e0224 */
[----:B------:R-:W-:Y:S01]  /*6be0*/  FFMA.FTZ R159, R111, -R159, R160 ;  /* 0x8000009f6f9f7223 */ /* 0x000fe200000100a0 */
[----:B------:R1:W-:Y:S01]  /*6bf0*/  @!P0 STS.64 [R46.X8+0x7750], R44 ;  /* 0x0077502c2e008388 */ /* 0x0003e20000008a00 */
[----:B------:R-:W-:Y:S02]  /*6c00*/  FMUL.FTZ R160, R30, R160 ;  /* 0x000000a01ea07220 */ /* 0x000fe40000410000 */
[----:B-1----:R-:W-:Y:S02]  /*6c10*/  FMUL.FTZ R45, R50, R11 ;  /* 0x0000000b322d7220 */ /* 0x002fe40000410000 */
[----:B------:R-:W-:Y:S02]  /*6c20*/  FMUL.FTZ R46, R51, R12 ;  /* 0x0000000c332e7220 */ /* 0x000fe40000410000 */
[----:B------:R-:W-:Y:S02]  /*6c30*/  FFMA.FTZ R60, R106, -R45, R164 ;  /* 0x8000002d6a3c7223 */ /* 0x000fe400000100a4 */
[----:B------:R-:W-:-:S02]  /*6c40*/  FMUL.FTZ R45, R52, R13 ;  /* 0x0000000d342d7220 */ /* 0x000fc40000410000 */
[----:B------:R-:W-:Y:S02]  /*6c50*/  FMUL.FTZ R164, R27, R164 ;  /* 0x000000a41ba47220 */ /* 0x000fe40000410000 */
[----:B0-----:R-:W-:Y:S02]  /*6c60*/  FFMA.FTZ R47, R47, R62, R54 ;  /* 0x0000003e2f2f7223 */ /* 0x001fe40000010036 */
[----:B------:R-:W-:Y:S02]  /*6c70*/  FFMA.FTZ R62, R108, -R45, R162 ;  /* 0x8000002d6c3e7223 */ /* 0x000fe400000100a2 */
[----:B------:R-:W-:Y:S02]  /*6c80*/  FFMA.FTZ R134, R123, R47, R134 ;  /* 0x0000002f7b867223 */ /* 0x000fe40000010086 */
[----:B------:R-:W-:Y:S02]  /*6c90*/  FMUL.FTZ R162, R29, R162 ;  /* 0x000000a21da27220 */ /* 0x000fe40000410000 */
[----:B------:R-:W-:Y:S01]  /*6ca0*/  FFMA.FTZ R55, R122, R134, R55 ;  /* 0x000000867a377223 */ /* 0x000fe20000010037 */
[----:B------:R-:W-:-:S03]  /*6cb0*/  PRMT R122, RZ, 0x5410, R43 ;  /* 0x00005410ff7a7816 */ /* 0x000fc6000000002b */
[----:B------:R-:W-:Y:S02]  /*6cc0*/  FFMA.FTZ R124, R124, R55, R61 ;  /* 0x000000377c7c7223 */ /* 0x000fe4000001003d */
[----:B------:R-:W-:Y:S02]  /*6cd0*/  FMUL.FTZ R61, R48, R9 ;  /* 0x00000009303d7220 */ /* 0x000fe40000410000 */
[----:B------:R-:W-:Y:S02]  /*6ce0*/  FFMA.FTZ R125, R125, R124, R136 ;  /* 0x0000007c7d7d7223 */ /* 0x000fe40000010088 */
[----:B------:R-:W-:Y:S02]  /*6cf0*/  FFMA.FTZ R54, R56, -R61, R150 ;  /* 0x8000003d38367223 */ /* 0x000fe40000010096 */
[----:B------:R-:W-:Y:S02]  /*6d00*/  FFMA.FTZ R126, R126, R125, R63 ;  /* 0x0000007d7e7e7223 */ /* 0x000fe4000001003f */
[----:B------:R-:W-:-:S02]  /*6d10*/  FFMA.FTZ R61, R109, -R46, R155 ;  /* 0x8000002e6d3d7223 */ /* 0x000fc4000001009b */
[----:B------:R-:W-:Y:S02]  /*6d20*/  FFMA.FTZ R127, R127, R126, R138 ;  /* 0x0000007e7f7f7223 */ /* 0x000fe4000001008a */
[----:B------:R-:W-:Y:S02]  /*6d30*/  FMUL.FTZ R155, R28, R155 ;  /* 0x0000009b1c9b7220 */ /* 0x000fe40000410000 */
[----:B------:R-:W-:Y:S01]  /*6d40*/  FFMA.FTZ R135, R128, R127, R135 ;  /* 0x0000007f80877223 */ /* 0x000fe20000010087 */
[----:B------:R-:W-:-:S03]  /*6d50*/  PRMT R128, RZ, 0x5410, R36 ;  /* 0x00005410ff807816 */ /* 0x000fc60000000024 */
[----:B------:R-:W-:Y:S02]  /*6d60*/  FFMA.FTZ R129, R129, R135, R140 ;  /* 0x0000008781817223 */ /* 0x000fe4000001008c */
[----:B------:R-:W-:Y:S02]  /*6d70*/  FMUL.FTZ R163, R128, R17 ;  /* 0x0000001180a37220 */ /* 0x000fe40000410000 */
[----:B------:R-:W-:Y:S02]  /*6d80*/  FFMA.FTZ R137, R130, R129, R137 ;  /* 0x0000008182897223 */ /* 0x000fe40000010089 */
[----:B------:R-:W-:Y:S02]  /*6d90*/  FMUL.FTZ R140, R161, R16 ;  /* 0x00000010a18c7220 */ /* 0x000fe40000410000 */
        /* <DEDUP_REMOVED lines=12> */
[----:B------:R-:W-:Y:S02]  /*6e60*/  FMUL.FTZ R99, R105, R9 ;  /* 0x0000000969637220 */ /* 0x000fe40000410000 */
[----:B------:R-:W-:-:S02]  /*6e70*/  FMUL.FTZ R123, R141, R11 ;  /* 0x0000000b8d7b7220 */ /* 0x000fc40000410000 */
[----:B------:R-:W-:Y:S02]  /*6e80*/  FFMA.FTZ R44, R54, R99, RZ ;  /* 0x00000063362c7223 */ /* 0x000fe400000100ff */
        /* <DEDUP_REMOVED lines=15> */
[----:B------:R-:W-:Y:S02]  /*6f80*/  FFMA.FTZ R94, R136, R17, R94 ;  /* 0x00000011885e7223 */ /* 0x000fe4000001005e */
[----:B------:R-:W-:-:S02]  /*6f90*/  FMUL.FTZ R135, R163, R130 ;  /* 0x00000082a3877220 */ /* 0x000fc40000410000 */
[----:B------:R-:W-:Y:S02]  /*6fa0*/  FFMA.FTZ R130, R140, R112, R165 ;  /* 0x000000708c827223 */ /* 0x000fe400000100a5 */
[----:B------:R-:W-:Y:S01]  /*6fb0*/  FFMA.FTZ R165, R128, R136, R135 ;  /* 0x0000008880a57223 */ /* 0x000fe20000010087 */
[----:B------:R-:W-:Y:S01]  /*6fc0*/  PRMT R135, RZ, 0x7610, R36 ;  /* 0x00007610ff877816 */ /* 0x000fe20000000024 */
[----:B------:R-:W-:Y:S02]  /*6fd0*/  FFMA.FTZ R163, R163, R138, R130 ;  /* 0x0000008aa3a37223 */ /* 0x000fe40000010082 */
[----:B------:R-:W-:Y:S02]  /*6fe0*/  FMUL.FTZ R136, R104, R127 ;  /* 0x0000007f68887220 */ /* 0x000fe40000410000 */
[----:B------:R-:W-:Y:S02]  /*6ff0*/  FMUL.FTZ R130, R135, R18 ;  /* 0x0000001287827220 */ /* 0x000fe40000410000 */
        /* <DEDUP_REMOVED lines=8> */
[----:B------:R-:W-:Y:S02]  /*7080*/  FMUL.FTZ R112, R161, R112 ;  /* 0x00000070a1707220 */ /* 0x000fe40000410000 */
[----:B------:R-:W-:Y:S02]  /*7090*/  FMUL.FTZ R138, R136, R19 ;  /* 0x00000013888a7220 */ /* 0x000fe40000410000 */
[----:B------:R-:W-:Y:S02]  /*70a0*/  FADD.FTZ R79, R116, R79 ;  /* 0x0000004f744f7221 */ /* 0x000fe40000010000 */
[C---:B------:R-:W-:Y:S02]  /*70b0*/  FFMA.FTZ R138, R115.reuse, -R138, R156 ;  /* 0x8000008a738a7223 */ /* 0x040fe4000001009c */
[----:B------:R-:W-:Y:S02]  /*70c0*/  FMUL.FTZ R115, R115, R126 ;  /* 0x0000007e73737220 */ /* 0x000fe40000410000 */
[----:B------:R-:W-:-:S02]  /*70d0*/  FMUL.FTZ R142, R138, R142 ;  /* 0x0000008e8a8e7220 */ /* 0x000fc40000410000 */
[----:B------:R-:W-:Y:S02]  /*70e0*/  FFMA.FTZ R96, R115, R19, R96 ;  /* 0x0000001373607223 */ /* 0x000fe40000010060 */
[----:B------:R-:W-:Y:S02]  /*70f0*/  FFMA.FTZ R115, R136, R115, R142 ;  /* 0x0000007388737223 */ /* 0x000fe4000001008e */
[-C--:B------:R-:W-:Y:S02]  /*7100*/  FMUL.FTZ R142, R114, R129.reuse ;  /* 0x00000081728e7220 */ /* 0x080fe40000410000 */
[----:B------:R-:W-:Y:S01]  /*7110*/  FADD.FTZ R80, R115, R80 ;  /* 0x0000005073507221 */ /* 0x000fe20000010000 */
[----:B------:R-:W-:Y:S01]  /*7120*/  PRMT R115, RZ, 0x7610, R37 ;  /* 0x00007610ff737816 */ /* 0x000fe20000000025 */
[----:B------:R-:W-:Y:S02]  /*7130*/  FMUL.FTZ R129, R104, R129 ;  /* 0x0000008168817220 */ /* 0x000fe40000410000 */
[----:B------:R-:W-:-:S02]  /*7140*/  FFMA.FTZ R93, R142, R16, R93 ;  /* 0x000000108e5d7223 */ /* 0x000fc4000001005d */
[----:B------:R-:W-:Y:S02]  /*7150*/  FMUL.FTZ R114, R115, R20 ;  /* 0x0000001473727220 */ /* 0x000fe40000410000 */
[----:B------:R-:W-:Y:S02]  /*7160*/  FMUL.FTZ R140, R140, R129 ;  /* 0x000000818c8c7220 */ /* 0x000fe40000410000 */
[----:B------:R-:W-:Y:S02]  /*7170*/  FFMA.FTZ R114, R118, -R114, R147 ;  /* 0x8000007276727223 */ /* 0x000fe40000010093 */
[-C--:B------:R-:W-:Y:S02]  /*7180*/  FMUL.FTZ R129, R104, R125.reuse ;  /* 0x0000007d68817220 */ /* 0x080fe40000410000 */
[----:B------:R-:W-:Y:S02]  /*7190*/  FMUL.FTZ R118, R118, R125 ;  /* 0x0000007d76767220 */ /* 0x000fe40000410000 */
[----:B------:R-:W-:-:S02]  /*71a0*/  FMUL.FTZ R129, R114, R129 ;  /* 0x0000008172817220 */ /* 0x000fc40000410000 */
[----:B------:R-:W-:Y:S02]  /*71b0*/  FFMA.FTZ R97, R118, R20, R97 ;  /* 0x0000001476617223 */ /* 0x000fe40000010061 */
[----:B------:R-:W-:Y:S02]  /*71c0*/  FFMA.FTZ R144, R115, R118, R129 ;  /* 0x0000007673907223 */ /* 0x000fe40000010081 */
[----:B------:R-:W-:Y:S01]  /*71d0*/  FFMA.FTZ R118, R161, R142, R140 ;  /* 0x0000008ea1767223 */ /* 0x000fe2000001008c */
[----:B------:R-:W-:Y:S01]  /*71e0*/  PRMT R140, RZ, 0x5410, R38 ;  /* 0x00005410ff8c7816 */ /* 0x000fe20000000026 */
[C---:B------:R-:W-:Y:S02]  /*71f0*/  FMUL.FTZ R142, R104.reuse, R124 ;  /* 0x0000007c688e7220 */ /* 0x040fe40000410000 */
[----:B------:R-:W-:Y:S02]  /*7200*/  FMUL.FTZ R161, R104, R55 ;  /* 0x0000003768a17220 */ /* 0x000fe40000410000 */
[----:B------:R-:W-:-:S02]  /*7210*/  FMUL.FTZ R129, R140, R21 ;  /* 0x000000158c817220 */ /* 0x000fc40000410000 */
[----:B------:R-:W-:Y:S02]  /*7220*/  FADD.FTZ R81, R144, R81 ;  /* 0x0000005190517221 */ /* 0x000fe40000010000 */
        /* <DEDUP_REMOVED lines=8> */
[-C--:B------:R-:W-:Y:S02]  /*72b0*/  FMUL.FTZ R142, R117, R22.reuse ;  /* 0x00000016758e7220 */ /* 0x080fe40000410000 */
[----:B------:R-:W-:Y:S02]  /*72c0*/  FFMA.FTZ R101, R144, R22, R101 ;  /* 0x0000001690657223 */ /* 0x000fe40000010065 */
[----:B------:R-:W-:Y:S02]  /*72d0*/  FFMA.FTZ R142, R121, -R142, R145 ;  /* 0x8000008e798e7223 */ /* 0x000fe40000010091 */
[----:B------:R-:W-:Y:S02]  /*72e0*/  FMUL.FTZ R121, R110, R137 ;  /* 0x000000896e797220 */ /* 0x000fe40000410000 */
[----:B------:R-:W-:-:S02]  /*72f0*/  FMUL.FTZ R161, R142, R161 ;  /* 0x000000a18ea17220 */ /* 0x000fc40000410000 */
[----:B------:R-:W-:Y:S02]  /*7300*/  FMUL.FTZ R137, R104, R137 ;  /* 0x0000008968897220 */ /* 0x000fe40000410000 */
[----:B------:R-:W-:Y:S01]  /*7310*/  FFMA.FTZ R144, R117, R144, R161 ;  /* 0x0000009075907223 */ /* 0x000fe200000100a1 */
[----:B------:R-:W-:Y:S01]  /*7320*/  IADD3 R161, R2, 0x780, RZ ;  /* 0x0000078002a17810 */ /* 0x000fe20007ffe0ff */
[----:B------:R-:W-:Y:S02]  /*7330*/  FMUL.FTZ R110, R120, R137 ;  /* 0x00000089786e7220 */ /* 0x000fe40000410000 */
[----:B------:R-:W-:Y:S01]  /*7340*/  FADD.FTZ R83, R144, R83 ;  /* 0x0000005390537221 */ /* 0x000fe20000010000 */
[----:B------:R-:W-:Y:S01]  /*7350*/  PRMT R144, RZ, 0x5410, R39 ;  /* 0x00005410ff907816 */ /* 0x000fe20000000027 */
[----:B------:R-:W-:Y:S02]  /*7360*/  FMUL.FTZ R137, R104, R134 ;  /* 0x0000008668897220 */ /* 0x000fe40000410000 */
[----:B------:R-:W-:-:S02]  /*7370*/  FFMA.FTZ R92, R121, R15, R92 ;  /* 0x0000000f795c7223 */ /* 0x000fc4000001005c */
[----:B------:R-:W-:Y:S02]  /*7380*/  FMUL.FTZ R120, R144, R23 ;  /* 0x0000001790787220 */ /* 0x000fe40000410000 */
[----:B------:R-:W-:Y:S02]  /*7390*/  FADD.FTZ R77, R118, R77 ;  /* 0x0000004d764d7221 */ /* 0x000fe40000010000 */
[C---:B------:R-:W-:Y:S02]  /*73a0*/  FFMA.FTZ R120, R119.reuse, -R120, R98 ;  /* 0x8000007877787223 */ /* 0x040fe40000010062 */
[----:B------:R-:W-:Y:S02]  /*73b0*/  FMUL.FTZ R119, R119, R134 ;  /* 0x0000008677777220 */ /* 0x000fe40000410000 */
[----:B------:R-:W-:Y:S02]  /*73c0*/  FMUL.FTZ R137, R120, R137 ;  /* 0x0000008978897220 */ /* 0x000fe40000410000 */
[----:B------:R-:W-:-:S02]  /*73d0*/  FFMA.FTZ R102, R119, R23, R102 ;  /* 0x0000001777667223 */ /* 0x000fc40000010066 */
[----:B------:R-:W-:Y:S02]  /*73e0*/  FFMA.FTZ R137, R144, R119, R137 ;  /* 0x0000007790897223 */ /* 0x000fe40000010089 */
[----:B------:R-:W-:Y:S01]  /*73f0*/  FFMA.FTZ R119, R122, R121, R110 ;  /* 0x000000797a777223 */ /* 0x000fe2000001006e */
[----:B------:R-:W-:Y:S01]  /*7400*/  PRMT R121, RZ, 0x7610, R39 ;  /* 0x00007610ff797816 */ /* 0x000fe20000000027 */
[----:B------:R-:W-:Y:S02]  /*7410*/  FADD.FTZ R84, R137, R84 ;  /* 0x0000005489547221 */ /* 0x000fe40000010000 */
[-C--:B------:R-:W-:Y:S02]  /*7420*/  FMUL.FTZ R137, R104, R47.reuse ;  /* 0x0000002f68897220 */ /* 0x080fe40000410000 */
[----:B------:R-:W-:Y:S02]  /*7430*/  FMUL.FTZ R116, R121, R24 ;  /* 0x0000001879747220 */ /* 0x000fe40000410000 */
[----:B------:R-:W-:-:S02]  /*7440*/  FMUL.FTZ R110, R131, R47 ;  /* 0x0000002f836e7220 */ /* 0x000fc40000410000 */
[----:B------:R-:W-:Y:S01]  /*7450*/  FFMA.FTZ R116, R131, -R116, R152 ;  /* 0x8000007483747223 */ /* 0x000fe20000010098 */
[----:B------:R-:W-:Y:S01]  /*7460*/  IADD3 R131, R2, 0x480, RZ ;  /* 0x0000048002837810 */ /* 0x000fe20007ffe0ff */
[-C--:B------:R-:W-:Y:S02]  /*7470*/  FMUL.FTZ R47, R47, R24.reuse ;  /* 0x000000182f2f7220 */ /* 0x080fe40000410000 */
[----:B------:R-:W-:Y:S02]  /*7480*/  FMUL.FTZ R137, R116, R137 ;  /* 0x0000008974897220 */ /* 0x000fe40000410000 */
[----:B------:R-:W-:Y:S02]  /*7490*/  FFMA.FTZ R103, R110, R24, R103 ;  /* 0x000000186e677223 */ /* 0x000fe40000010067 */
[----:B------:R-:W-:Y:S01]  /*74a0*/  FFMA.FTZ R148, R121, R110, R137 ;  /* 0x0000006e79947223 */ /* 0x000fe20000010089 */
[----:B------:R-:W-:Y:S01]  /*74b0*/  IADD3 R137, R2, 0x580, RZ ;  /* 0x0000058002897810 */ /* 0x000fe20007ffe0ff */
[----:B------:R-:W-:-:S02]  /*74c0*/  FMUL.FTZ R110, R116, R47 ;  /* 0x0000002f746e7220 */ /* 0x000fc40000410000 */
[----:B------:R-:W-:Y:S02]  /*74d0*/  FADD.FTZ R85, R148, R85 ;  /* 0x0000005594557221 */ /* 0x000fe40000010000 */
[-C--:B------:R-:W-:Y:S01]  /*74e0*/  FMUL.FTZ R116, R111, R139.reuse ;  /* 0x0000008b6f747220 */ /* 0x080fe20000410000 */
[----:B------:R-:W-:Y:S01]  /*74f0*/  SHF.L.U32 R111, R2, 0x4, RZ ;  /* 0x00000004026f7819 */ /* 0x000fe200000006ff */
[----:B------:R-:W-:Y:S01]  /*7500*/  FMUL.FTZ R148, R104, R139 ;  /* 0x0000008b68947220 */ /* 0x000fe20000410000 */
[----:B------:R-:W-:Y:S01]  /*7510*/  IADD3 R139, R2, 0x600, RZ ;  /* 0x00000600028b7810 */ /* 0x000fe20007ffe0ff */
[----:B------:R-:W-:Y:S01]  /*7520*/  FMUL.FTZ R146, R121, R47 ;  /* 0x0000002f79927220 */ /* 0x000fe20000410000 */
[----:B------:R-:W-:Y:S01]  /*7530*/  IADD3 R118, R111, 0x1, RZ ;  /* 0x000000016f767810 */ /* 0x000fe20007ffe0ff */
[----:B------:R-:W-:Y:S01]  /*7540*/  FMUL.FTZ R159, R159, R148 ;  /* 0x000000949f9f7220 */ /* 0x000fe20000410000 */
[----:B------:R-:W-:Y:S01]  /*7550*/  IADD3 R148, R111, 0x2, RZ ;  /* 0x000000026f947810 */ /* 0x000fe20007ffe0ff */
[----:B------:R-:W-:Y:S01]  /*7560*/  FMUL.FTZ R122, R122, R45 ;  /* 0x0000002d7a7a7220 */ /* 0x000fe20000410000 */
[----:B------:R-:W-:Y:S01]  /*7570*/  LEA.HI.SX32 R45, R118, R111, 0x1b ;  /* 0x0000006f762d7211 */ /* 0x000fe200078fdaff */
[----:B------:R-:W-:Y:S01]  /*7580*/  FMUL.FTZ R118, R48, R99 ;  /* 0x0000006330767220 */ /* 0x000fe20000410000 */
[----:B------:R-:W-:Y:S01]  /*7590*/  LEA.HI.SX32 R47, R148, R111, 0x1b ;  /* 0x0000006f942f7211 */ /* 0x000fe200078fdaff */
[----:B------:R-:W-:Y:S01]  /*75a0*/  FMUL.FTZ R148, R49, R63 ;  /* 0x0000003f31947220 */ /* 0x000fe20000410000 */
[C---:B------:R-:W-:Y:S01]  /*75b0*/  LEA.HI.SX32 R63, R111.reuse, R111, 0x1b ;  /* 0x0000006f6f3f7211 */ /* 0x040fe200078fdaff */
[----:B------:R-:W-:Y:S01]  /*75c0*/  FMUL.FTZ R123, R50, R123 ;  /* 0x0000007b327b7220 */ /* 0x000fe20000410000 */
[----:B------:R-:W-:Y:S01]  /*75d0*/  IADD3 R99, R111, 0x3, RZ ;  /* 0x000000036f637810 */ /* 0x000fe20007ffe0ff */
[----:B------:R-:W-:Y:S01]  /*75e0*/  FMUL.FTZ R46, R51, R46 ;  /* 0x0000002e332e7220 */ /* 0x000fe20000410000 */
[----:B------:R-:W-:Y:S01]  /*75f0*/  IADD3 R121, R2, 0x180, RZ ;  /* 0x0000018002797810 */ /* 0x000fe20007ffe0ff */
[----:B------:R0:W-:Y:S01]  /*7600*/  STS [R63.X4+0x2100], R118 ;  /* 0x002100763f007388 */ /* 0x0001e20000004800 */
[----:B------:R-:W-:Y:S01]  /*7610*/  LEA.HI.SX32 R99, R99, R111, 0x1b ;  /* 0x0000006f63637211 */ /* 0x000fe200078fdaff */
[----:B------:R-:W-:-:S02]  /*7620*/  FMUL.FTZ R44, R53, R44 ;  /* 0x0000002c352c7220 */ /* 0x000fc40000410000 */
[----:B------:R-:W-:Y:S01]  /*7630*/  STS [R45.X4+0x2104], R148 ;  /* 0x002104942d007388 */ /* 0x000fe20000004800 */
[----:B------:R-:W-:Y:S02]  /*7640*/  FMUL.FTZ R111, R126, R19 ;  /* 0x000000137e6f7220 */ /* 0x000fe40000410000 */
[----:B------:R-:W-:Y:S01]  /*7650*/  FMUL.FTZ R143, R52, R143 ;  /* 0x0000008f348f7220 */ /* 0x000fe20000410000 */
[----:B------:R1:W-:Y:S01]  /*7660*/  STS [R47.X4+0x2108], R123 ;  /* 0x0021087b2f007388 */ /* 0x0003e20000004800 */
[----:B------:R-:W-:Y:S02]  /*7670*/  FMUL.FTZ R136, R136, R111 ;  /* 0x0000006f88887220 */ /* 0x000fe40000410000 */
[----:B0-----:R-:W-:Y:S01]  /*7680*/  FMUL.FTZ R118, R127, R18 ;  /* 0x000000127f767220 */ /* 0x001fe20000410000 */
[----:B------:R0:W-:Y:S01]  /*7690*/  STS [R99.X4+0x210c], R46 ;  /* 0x00210c2e63007388 */ /* 0x0001e20000004800 */
[----:B------:R-:W-:Y:S01]  /*76a0*/  IADD3 R127, R2, 0x380, RZ ;  /* 0x00000380027f7810 */ /* 0x000fe20007ffe0ff */
[----:B------:R-:W-:-:S02]  /*76b0*/  FMUL.FTZ R156, R35, R156 ;  /* 0x0000009c239c7220 */ /* 0x000fc40000410000 */
[-C--:B------:R-:W-:Y:S01]  /*76c0*/  FFMA.FTZ R163, R130, R118.reuse, R163 ;  /* 0x0000007682a37223 */ /* 0x080fe200000100a3 */
[----:B------:R2:W-:Y:S01]  /*76d0*/  STS [R63.X4+0x2114], R44 ;  /* 0x0021142c3f007388 */ /* 0x0005e20000004800 */
[----:B------:R-:W-:Y:S01]  /*76e0*/  FMUL.FTZ R126, R135, R118 ;  /* 0x00000076877e7220 */ /* 0x000fe20000410000 */
[----:B-1----:R-:W-:Y:S01]  /*76f0*/  IADD3 R123, R2, 0x280, RZ ;  /* 0x00000280027b7810 */ /* 0x002fe20007ffe0ff */
[----:B------:R-:W-:Y:S01]  /*7700*/  FFMA.FTZ R163, R138, R111, R163 ;  /* 0x0000006f8aa37223 */ /* 0x000fe200000100a3 */
[----:B------:R1:W-:Y:S01]  /*7710*/  STS [R63.X4+0x211c], R112 ;  /* 0x00211c703f007388 */ /* 0x0003e20000004800 */
[----:B0-----:R-:W-:Y:S01]  /*7720*/  FMUL.FTZ R46, R125, R20 ;  /* 0x000000147d2e7220 */ /* 0x001fe20000410000 */
[----:B------:R-:W-:Y:S01]  /*7730*/  IADD3 R125, R2, 0x300, RZ ;  /* 0x00000300027d7810 */ /* 0x000fe20007ffe0ff */
[----:B------:R-:W-:Y:S01]  /*7740*/  FMUL.FTZ R111, R124, R21 ;  /* 0x000000157c6f7220 */ /* 0x000fe20000410000 */
[----:B------:R0:W-:Y:S01]  /*7750*/  STS [R63.X4+0x2110], R143 ;  /* 0x0021108f3f007388 */ /* 0x0001e20000004800 */
[----:B------:R-:W-:Y:S01]  /*7760*/  FMUL.FTZ R118, R115, R46 ;  /* 0x0000002e73767220 */ /* 0x000fe20000410000 */
[----:B------:R-:W-:Y:S01]  /*7770*/  IADD3 R135, R2, 0x500, RZ ;  /* 0x0000050002877810 */ /* 0x000fe20007ffe0ff */
[----:B--2---:R-:W-:Y:S01]  /*7780*/  FMUL.FTZ R44, R55, R22 ;  /* 0x00000016372c7220 */ /* 0x004fe20000410000 */
[----:B------:R-:W-:Y:S01]  /*7790*/  STS [R63.X4+0x2118], R122 ;  /* 0x0021187a3f007388 */ /* 0x000fe20000004800 */
[----:B------:R-:W-:Y:S01]  /*77a0*/  FMUL.FTZ R115, R134, R23 ;  /* 0x0000001786737220 */ /* 0x000fe20000410000 */
[----:B------:R-:W-:Y:S01]  /*77b0*/  LEA.HI.SX32 R124, R135, R2, 0x1b ;  /* 0x00000002877c7211 */ /* 0x000fe200078fdaff */
[----:B------:R-:W-:Y:S01]  /*77c0*/  FMUL.FTZ R140, R140, R111 ;  /* 0x0000006f8c8c7220 */ /* 0x000fe20000410000 */
[----:B------:R-:W-:Y:S01]  /*77d0*/  STS [R63.X4+0x2120], R128 ;  /* 0x002120803f007388 */ /* 0x000fe20000004800 */
[----:B-1----:R-:W-:Y:S01]  /*77e0*/  FMUL.FTZ R112, R117, R44 ;  /* 0x0000002c75707220 */ /* 0x002fe20000410000 */
[----:B------:R-:W-:Y:S01]  /*77f0*/  IADD3 R117, R2, 0x100, RZ ;  /* 0x0000010002757810 */ /* 0x000fe20007ffe0ff */
[----:B------:R-:W-:Y:S01]  /*7800*/  FMUL.FTZ R144, R144, R115 ;  /* 0x0000007390907220 */ /* 0x000fe20000410000 */
[----:B------:R-:W-:Y:S01]  /*7810*/  STS [R63.X4+0x2124], R126 ;  /* 0x0021247e3f007388 */ /* 0x000fe20000004800 */
[----:B------:R-:W-:Y:S01]  /*7820*/  FFMA.FTZ R46, R114, R46, R163 ;  /* 0x0000002e722e7223 */ /* 0x000fe200000100a3 */
[C---:B------:R-:W-:Y:S01]  /*7830*/  IADD3 R163, R2.reuse, 0x200, RZ ;  /* 0x0000020002a37810 */ /* 0x040fe20007ffe0ff */
[----:B------:R-:W-:Y:S01]  /*7840*/  FMUL.FTZ R158, R33, R158 ;  /* 0x0000009e219e7220 */ /* 0x000fe20000410000 */
[----:B------:R-:W-:Y:S01]  /*7850*/  STS [R63.X4+0x2128], R136 ;  /* 0x002128883f007388 */ /* 0x000fe20000004800 */
[----:B------:R-:W-:Y:S01]  /*7860*/  FFMA.FTZ R111, R129, R111, R46 ;  /* 0x0000006f816f7223 */ /* 0x000fe2000001002e */
[----:B------:R-:W-:Y:S01]  /*7870*/  IADD3 R129, R2, 0x400, RZ ;  /* 0x0000040002817810 */ /* 0x000fe20007ffe0ff */
[----:B------:R-:W-:Y:S01]  /*7880*/  FMUL.FTZ R46, R26, R157 ;  /* 0x0000009d1a2e7220 */ /* 0x000fe20000410000 */
[----:B------:R1:W-:Y:S01]  /*7890*/  STS [R63.X4+0x212c], R118 ;  /* 0x00212c763f007388 */ /* 0x0003e20000004800 */
[----:B------:R-:W-:Y:S01]  /*78a0*/  FFMA.FTZ R55, R142, R44, R111 ;  /* 0x0000002c8e377223 */ /* 0x000fe2000001006f */
[----:B0-----:R-:W-:Y:S01]  /*78b0*/  IADD3 R143, R2, 0x680, RZ ;  /* 0x00000680028f7810 */ /* 0x001fe20007ffe0ff */
[----:B------:R-:W-:Y:S01]  /*78c0*/  FMUL.FTZ R44, R25, R150 ;  /* 0x00000096192c7220 */ /* 0x000fe20000410000 */
[----:B------:R-:W-:Y:S01]  /*78d0*/  STS [R63.X4+0x2130], R140 ;  /* 0x0021308c3f007388 */ /* 0x000fe20000004800 */
[----:B------:R-:W-:Y:S01]  /*78e0*/  FFMA.FTZ R55, R120, R115, R55 ;  /* 0x0000007378377223 */ /* 0x000fe20000010037 */
[C---:B------:R-:W-:Y:S01]  /*78f0*/  IADD3 R115, R2.reuse, 0x80, RZ ;  /* 0x0000008002737810 */ /* 0x040fe20007ffe0ff */
[----:B------:R-:W-:Y:S01]  /*7900*/  FMUL.FTZ R153, R31, R153 ;  /* 0x000000991f997220 */ /* 0x000fe20000410000 */
[----:B------:R0:W-:Y:S01]  /*7910*/  STS [R63.X4+0x2134], R112 ;  /* 0x002134703f007388 */ /* 0x0001e20000004800 */
[----:B------:R-:W-:Y:S01]  /*7920*/  IADD3 R157, R2, 0x700, RZ ;  /* 0x00000700029d7810 */ /* 0x000fe20007ffe0ff */
[----:B------:R-:W-:Y:S01]  /*7930*/  FMUL.FTZ R151, R32, R151 ;  /* 0x0000009720977220 */ /* 0x000fe20000410000 */
[-C--:B------:R-:W-:Y:S01]  /*7940*/  LEA.HI.SX32 R114, R117, R2.reuse, 0x1b ;  /* 0x0000000275727211 */ /* 0x080fe200078fdaff */
[----:B------:R-:W-:Y:S01]  /*7950*/  STS [R63.X4+0x2138], R144 ;  /* 0x002138903f007388 */ /* 0x000fe20000004800 */
[----:B-1----:R-:W-:Y:S01]  /*7960*/  LEA.HI.SX32 R118, R123, R2, 0x1b ;  /* 0x000000027b767211 */ /* 0x002fe200078fdaff */
[----:B------:R-:W-:Y:S01]  /*7970*/  FMUL.FTZ R154, R65, R154 ;  /* 0x0000009a419a7220 */ /* 0x000fe20000410000 */
[-C--:B------:R-:W-:Y:S01]  /*7980*/  LEA.HI.SX32 R120, R125, R2.reuse, 0x1b ;  /* 0x000000027d787211 */ /* 0x080fe200078fdaff */
[----:B------:R-:W-:Y:S01]  /*7990*/  STS [R63.X4+0x213c], R146 ;  /* 0x00213c923f007388 */ /* 0x000fe20000004800 */
[-C--:B------:R-:W-:Y:S01]  /*79a0*/  LEA.HI.SX32 R122, R129, R2.reuse, 0x1b ;  /* 0x00000002817a7211 */ /* 0x080fe200078fdaff */
[----:B------:R-:W-:Y:S01]  /*79b0*/  FADD.FTZ R78, R165, R78 ;  /* 0x0000004ea54e7221 */ /* 0x000fe20000010000 */
[-C--:B0-----:R-:W-:Y:S01]  /*79c0*/  LEA.HI.SX32 R112, R115, R2.reuse, 0x1b ;  /* 0x0000000273707211 */ /* 0x081fe200078fdaff */
[----:B------:R-:W-:Y:S01]  /*79d0*/  BAR.SYNC.DEFER_BLOCKING 0x0 ;  /* 0x0000000000007b1d */ /* 0x000fe20000010000 */
        /* <DEDUP_REMOVED lines=10> */
[----:B------:R-:W0:Y:S04]  /*7a80*/  LDS R130, [R111.X4+0x2100] ;  /* 0x002100006f827984 */ /* 0x000e280000004800 */
[----:B------:R-:W1:Y:S04]  /*7a90*/  LDS R131, [R112.X4+0x2300] ;  /* 0x0023000070837984 */ /* 0x000e680000004800 */
        /* <DEDUP_REMOVED lines=17> */
[----:B-----5:R-:W-:-:S03]  /*7bb0*/  MOV R44, R2 ;  /* 0x00000002002c7202 */ /* 0x020fc60000000f00 */
[----:B------:R5:W-:Y:S01]  /*7bc0*/  STS [R99.X4+0x420c], R155 ;  /* 0x00420c9b63007388 */ /* 0x000be20000004800 */
[----:B-1----:R-:W-:-:S03]  /*7bd0*/  HFMA2.MMA R45, -RZ, RZ, 0, 0 ;  /* 0x00000000ff2d7435 */ /* 0x002fc600000001ff */
[----:B------:R1:W-:Y:S01]  /*7be0*/  STS [R63.X4+0x4228], R156 ;  /* 0x0042289c3f007388 */ /* 0x0003e20000004800 */
[----:B--2---:R-:W-:Y:S01]  /*7bf0*/  MOV R47, UR13 ;  /* 0x0000000d002f7c02 */ /* 0x004fe20008000f00 */
[----:B------:R-:W-:Y:S02]  /*7c00*/  FMUL.FTZ R164, R34, R149 ;  /* 0x0000009522a47220 */ /* 0x000fe40000410000 */
[----:B------:R2:W-:Y:S01]  /*7c10*/  STS [R63.X4+0x4220], R158 ;  /* 0x0042209e3f007388 */ /* 0x0005e20000004800 */
[----:B-----5:R-:W-:Y:S02]  /*7c20*/  MOV R99, UR13 ;  /* 0x0000000d00637c02 */ /* 0x020fe40008000f00 */
[--C-:B------:R-:W-:Y:S01]  /*7c30*/  IMAD.WIDE.U32 R46, R47, c[0x0][0x298], R44.reuse ;  /* 0x0000a6002f2e7a25 */ /* 0x100fe200078e002c */
[----:B------:R5:W-:Y:S03]  /*7c40*/  STS [R63.X4+0x4214], R160 ;  /* 0x004214a03f007388 */ /* 0x000be60000004800 */
[----:B-1----:R-:W-:Y:S01]  /*7c50*/  FMUL.FTZ R156, R66, R145 ;  /* 0x00000091429c7220 */ /* 0x002fe20000410000 */
[----:B------:R-:W-:Y:S01]  /*7c60*/  MOV R145, UR42 ;  /* 0x0000002a00917c02 */ /* 0x000fe20008000f00 */
[----:B------:R-:W-:Y:S01]  /*7c70*/  IMAD.WIDE.U32 R44, R99, c[0x0][0x2b8], R44 ;  /* 0x0000ae00632c7a25 */ /* 0x000fe200078e002c */
[----:B------:R-:W-:Y:S01]  /*7c80*/  IADD3 R47, R47, UR38, RZ ;  /* 0x000000262f2f7c10 */ /* 0x000fe2000fffe0ff */
[----:B------:R-:W-:Y:S01]  /*7c90*/  ULDC.64 UR38, c[0x0][0x2c0] ;  /* 0x0000b00000267ab9 */ /* 0x000fe20000000a00 */
[----:B------:R-:W-:Y:S01]  /*7ca0*/  MOV R99, UR11 ;  /* 0x0000000b00637c02 */ /* 0x000fe20008000f00 */
[----:B--2---:R-:W-:Y:S01]  /*7cb0*/  FMUL.FTZ R158, R64, R147 ;  /* 0x00000093409e7220 */ /* 0x004fe20000410000 */
[----:B------:R-:W-:Y:S01]  /*7cc0*/  IADD3 R145, -R145, c[0x0][0x168], -R2 ;  /* 0x00005a0091917a10 */ /* 0x000fe20007ffe902 */
[----:B------:R-:W-:Y:S01]  /*7cd0*/  UIMAD UR38, UR10, UR38, URZ ;  /* 0x000000260a2672a4 */ /* 0x000fe2000f8e023f */
[----:B------:R-:W-:Y:S01]  /*7ce0*/  IADD3 R45, R45, UR36, RZ ;  /* 0x000000242d2d7c10 */ /* 0x000fe2000fffe0ff */
[----:B------:R-:W-:Y:S01]  /*7cf0*/  ULDC.64 UR36, c[0x0][0x2a0] ;  /* 0x0000a80000247ab9 */ /* 0x000fe20000000a00 */
[----:B------:R-:W-:Y:S01]  /*7d00*/  IMAD.WIDE.U32 R46, R99, c[0x0][0x2a0], R46 ;  /* 0x0000a800632e7a25 */ /* 0x000fe200078e002e */
[----:B------:R-:W-:Y:S01]  /*7d10*/  ISETP.GE.AND P0, PT, R145, 0x1, PT ;  /* 0x000000019100780c */ /* 0x000fe20003f06270 */
[----:B------:R-:W-:Y:S01]  /*7d20*/  UIMAD UR36, UR10, UR36, URZ ;  /* 0x000000240a2472a4 */ /* 0x000fe2000f8e023f */
[----:B------:R-:W-:Y:S01]  /*7d30*/  MOV R99, UR11 ;  /* 0x0000000b00637c02 */ /* 0x000fe20008000f00 */
[----:B------:R1:W-:Y:S01]  /*7d40*/  STS [R63.X4+0x422c], R158 ;  /* 0x00422c9e3f007388 */ /* 0x0003e20000004800 */
[----:B------:R-:W-:Y:S01]  /*7d50*/  UIMAD UR38, UR11, UR39, UR38 ;  /* 0x000000270b2672a4 */ /* 0x000fe2000f8e0226 */
[----:B-----5:R-:W-:Y:S01]  /*7d60*/  FMUL.FTZ R160, R68, R152 ;  /* 0x0000009844a07220 */ /* 0x020fe20000410000 */
[----:B------:R-:W-:Y:S01]  /*7d70*/  UIMAD UR36, UR11, UR37, UR36 ;  /* 0x000000250b2472a4 */ /* 0x000fe2000f8e0224 */
[----:B------:R-:W-:Y:S01]  /*7d80*/  IMAD.WIDE.U32 R44, R99, c[0x0][0x2c0], R44 ;  /* 0x0000b000632c7a25 */ /* 0x000fe200078e002c */
[----:B------:R-:W-:Y:S01]  /*7d90*/  STS [R63.X4+0x4210], R162 ;  /* 0x004210a23f007388 */ /* 0x000fe20000004800 */
[----:B------:R-:W-:-:S03]  /*7da0*/  IADD3 R152, P1, R46, UR34, RZ ;  /* 0x000000222e987c10 */ /* 0x000fc6000ff3e0ff */
[----:B------:R2:W-:Y:S01]  /*7db0*/  STS [R63.X4+0x4218], R153 ;  /* 0x004218993f007388 */ /* 0x0005e20000004800 */
[----:B-1----:R-:W-:Y:S01]  /*7dc0*/  FMUL.FTZ R158, R67, R98 ;  /* 0x00000062439e7220 */ /* 0x002fe20000410000 */
[----:B------:R-:W-:Y:S02]  /*7dd0*/  IADD3 R147, R47, UR36, RZ ;  /* 0x000000242f937c10 */ /* 0x000fe4000fffe0ff */
[----:B------:R1:W-:Y:S01]  /*7de0*/  STS [R63.X4+0x421c], R151 ;  /* 0x00421c973f007388 */ /* 0x0003e20000004800 */
[----:B------:R-:W-:Y:S02]  /*7df0*/  IADD3 R149, R45, UR38, RZ ;  /* 0x000000262d957c10 */ /* 0x000fe4000fffe0ff */
[----:B------:R-:W-:Y:S01]  /*7e00*/  IADD3 R98, P2, R44, UR34, RZ ;  /* 0x000000222c627c10 */ /* 0x000fe2000ff5e0ff */
[----:B------:R1:W-:Y:S01]  /*7e10*/  STS [R63.X4+0x4224], R164 ;  /* 0x004224a43f007388 */ /* 0x0003e20000004800 */
[----:B--2---:R-:W-:-:S03]  /*7e20*/  IADD3.X R153, R147, UR35, RZ, P1, !PT ;  /* 0x0000002393997c10 */ /* 0x004fc60008ffe4ff */
[----:B------:R1:W-:Y:S01]  /*7e30*/  STS [R63.X4+0x4230], R154 ;  /* 0x0042309a3f007388 */ /* 0x0003e20000004800 */
[----:B------:R-:W-:-:S03]  /*7e40*/  IADD3.X R99, R149, UR35, RZ, P2, !PT ;  /* 0x0000002395637c10 */ /* 0x000fc600097fe4ff */
[----:B------:R1:W-:Y:S04]  /*7e50*/  STS [R63.X4+0x4234], R156 ;  /* 0x0042349c3f007388 */ /* 0x0003e80000004800 */
[----:B------:R1:W-:Y:S04]  /*7e60*/  STS [R63.X4+0x4238], R158 ;  /* 0x0042389e3f007388 */ /* 0x0003e80000004800 */
[----:B------:R1:W-:Y:S04]  /*7e70*/  STS [R63.X4+0x423c], R160 ;  /* 0x00423ca03f007388 */ /* 0x0003e80000004800 */
[----:B------:R-:W-:Y:S06]  /*7e80*/  BAR.SYNC.DEFER_BLOCKING 0x0 ;  /* 0x0000000000007b1d */ /* 0x000fec0000010000 */
        /* <DEDUP_REMOVED lines=20> */
.L_x_2347:
[----:B01-34-:R-:W-:Y:S05]  /*7fd0*/  BSYNC B0 ;  /* 0x0000000000007941 */ /* 0x01bfea0003800000 */
.L_x_2346:
        /* <DEDUP_REMOVED lines=24> */
[----:B------:R-:W-:Y:S02]  /*8160*/  IMAD.WIDE.U32 R152, R45, c[0x0][0x2b0], R152 ;  /* 0x0000ac002d987a25 */ /* 0x000fe400078e0098 */
[----:B------:R0:W1:Y:S02]  /*8170*/  LDS R45, [R112.X4+0x4400] ;  /* 0x00440000702d7984 */ /* 0x0000640000004800 */
[----:B------:R-:W-:Y:S01]  /*8180*/  IMAD.WIDE.U32 R98, R47, c[0x0][0x2d0], R98 ;  /* 0x0000b4002f627a25 */ /* 0x000fe200078e0062 */
[----:B------:R-:W-:-:S04]  /*8190*/  IADD3 R153, R153, UR36, RZ ;  /* 0x0000002499997c10 */ /* 0x000fc8000fffe0ff */
[----:B------:R-:W-:Y:S01]  /*81a0*/  IADD3 R99, R99, UR38, RZ ;  /* 0x0000002663637c10 */ /* 0x000fe2000fffe0ff */
[----:B------:R-:W-:Y:S05]  /*81b0*/  @!P0 BRA `(.L_x_2349) ;  /* 0x0000002000008947 */ /* 0x000fea0003800000 */
[----:B0-----:R0:W-:Y:S04]  /*81c0*/  RED.E.ADD.F32.FTZ.RN.STRONG.GPU [R152.64+-0x1e00], R131 ;  /* 0xffe200839800798e */ /* 0x0011e8000c10e79c */
[----:B-1----:R0:W-:Y:S02]  /*81d0*/  RED.E.ADD.F32.FTZ.RN.STRONG.GPU [R98.64+-0x1e00], R45 ;  /* 0xffe2002d6200798e */ /* 0x0021e4000c10e79c */
.L_x_2349:
[----:B0-----:R-:W-:Y:S05]  /*81e0*/  BSYNC B0 ;  /* 0x0000000000007941 */ /* 0x001fea0003800000 */
.L_x_2348:
[----:B-1----:R0:W1:Y:S01]  /*81f0*/  LDS R45, [R114.X4+0x4600] ;  /* 0x00460000722d7984 */ /* 0x0020620000004800 */
        /* <DEDUP_REMOVED lines=11> */
.L_x_2351:
[----:B0-----:R-:W-:Y:S05]  /*82b0*/  BSYNC B0 ;  /* 0x0000000000007941 */ /* 0x001fea0003800000 */
.L_x_2350:
[----:B------:R-:W0:Y:S01]  /*82c0*/  LDS R115, [R115.X4+0x4800] ;  /* 0x0048000073737984 */ /* 0x000e220000004800 */
[----:B------:R-:W-:Y:S01]  /*82d0*/  BSSY B0, `(.L_x_2352) ;  /* 0x0000004000007945 */ /* 0x000fe20003800000 */
[----:B------:R-:W-:Y:S05]  /*82e0*/  @!P0 BRA `(.L_x_2353) ;  /* 0x0000002000008947 */ /* 0x000fea0003800000 */
[----:B------:R2:W-:Y:S04]  /*82f0*/  RED.E.ADD.F32.FTZ.RN.STRONG.GPU [R152.64+-0x1a00], R135 ;  /* 0xffe600879800798e */ /* 0x0005e8000c10e79c */
[----:B0-----:R2:W-:Y:S02]  /*8300*/  RED.E.ADD.F32.FTZ.RN.STRONG.GPU [R98.64+-0x1a00], R115 ;  /* 0xffe600736200798e */ /* 0x0015e4000c10e79c */
.L_x_2353:
[----:B------:R-:W-:Y:S05]  /*8310*/  BSYNC B0 ;  /* 0x0000000000007941 */ /* 0x000fea0003800000 */
.L_x_2352:
[----:B------:R-:W3:Y:S01]  /*8320*/  LDS R117, [R117.X4+0x4a00] ;  /* 0x004a000075757984 */ /* 0x000ee20000004800 */
[----:B------:R-:W-:Y:S01]  /*8330*/  BSSY B0, `(.L_x_2354) ;  /* 0x0000004000007945 */ /* 0x000fe20003800000 */
[----:B------:R-:W-:Y:S05]  /*8340*/  @!P1 BRA `(.L_x_2355) ;  /* 0x0000002000009947 */ /* 0x000fea0003800000 */
[----:B------:R4:W-:Y:S04]  /*8350*/  RED.E.ADD.F32.FTZ.RN.STRONG.GPU [R152.64+-0x1800], R136 ;  /* 0xffe800889800798e */ /* 0x0009e8000c10e79c */
[----:B---3--:R4:W-:Y:S02]  /*8360*/  RED.E.ADD.F32.FTZ.RN.STRONG.GPU [R98.64+-0x1800], R117 ;  /* 0xffe800756200798e */ /* 0x0089e4000c10e79c */
.L_x_2355:
[----:B------:R-:W-:Y:S05]  /*8370*/  BSYNC B0 ;  /* 0x0000000000007941 */ /* 0x000fea0003800000 */
.L_x_2354:
[----:B-1----:R1:W2:Y:S01]  /*8380*/  LDS R45, [R118.X4+0x4c00] ;  /* 0x004c0000762d7984 */ /* 0x0022a20000004800 */
[----:B------:R-:W-:Y:S01]  /*8390*/  BSSY B0, `(.L_x_2356) ;  /* 0x0000004000007945 */ /* 0x000fe20003800000 */
[----:B------:R-:W-:Y:S05]  /*83a0*/  @!P2 BRA `(.L_x_2357) ;  /* 0x000000200000a947 */ /* 0x000fea0003800000 */
[----:B------:R1:W-:Y:S04]  /*83b0*/  RED.E.ADD.F32.FTZ.RN.STRONG.GPU [R152.64+-0x1600], R137 ;  /* 0xffea00899800798e */ /* 0x0003e8000c10e79c */
[----:B--2---:R1:W-:Y:S02]  /*83c0*/  RED.E.ADD.F32.FTZ.RN.STRONG.GPU [R98.64+-0x1600], R45 ;  /* 0xffea002d6200798e */ /* 0x0043e4000c10e79c */
.L_x_2357:
[----:B------:R-:W-:Y:S05]  /*83d0*/  BSYNC B0 ;  /* 0x0000000000007941 */ /* 0x000fea0003800000 */
.L_x_2356:
[----:B-12---:R1:W2:Y:S01]  /*83e0*/  LDS R45, [R120.X4+0x4e00] ;  /* 0x004e0000782d7984 */ /* 0x0062a20000004800 */
[----:B------:R-:W-:Y:S01]  /*83f0*/  BSSY B0, `(.L_x_2358) ;  /* 0x0000004000007945 */ /* 0x000fe20003800000 */
[----:B------:R-:W-:Y:S05]  /*8400*/  @!P3 BRA `(.L_x_2359) ;  /* 0x000000200000b947 */ /* 0x000fea0003800000 */
[----:B------:R1:W-:Y:S04]  /*8410*/  RED.E.ADD.F32.FTZ.RN.STRONG.GPU [R152.64+-0x1400], R138 ;  /* 0xffec008a9800798e */ /* 0x0003e8000c10e79c */
[----:B--2---:R1:W-:Y:S02]  /*8420*/  RED.E.ADD.F32.FTZ.RN.STRONG.GPU [R98.64+-0x1400], R45 ;  /* 0xffec002d6200798e */ /* 0x0043e4000c10e79c */
.L_x_2359:
[----:B------:R-:W-:Y:S05]  /*8430*/  BSYNC B0 ;  /* 0x0000000000007941 */ /* 0x000fea0003800000 */
.L_x_2358:
[----:B------:R-:W1:Y:S01]  /*8440*/  LDS R121, [R121.X4+0x5000] ;  /* 0x0050000079797984 */ /* 0x000e620000004800 */
[----:B------:R-:W-:Y:S01]  /*8450*/  BSSY B0, `(.L_x_2360) ;  /* 0x0000004000007945 */ /* 0x000fe20003800000 */
[----:B------:R-:W-:Y:S05]  /*8460*/  @!P4 BRA `(.L_x_2361) ;  /* 0x000000200000c947 */ /* 0x000fea0003800000 */
[----:B------:R4:W-:Y:S04]  /*8470*/  RED.E.ADD.F32.FTZ.RN.STRONG.GPU [R152.64+-0x1200], R139 ;  /* 0xffee008b9800798e */ /* 0x0009e8000c10e79c */
[----:B-1----:R4:W-:Y:S02]  /*8480*/  RED.E.ADD.F32.FTZ.RN.STRONG.GPU [R98.64+-0x1200], R121 ;  /* 0xffee00796200798e */ /* 0x0029e4000c10e79c */
.L_x_2361:
[----:B------:R-:W-:Y:S05]  /*8490*/  BSYNC B0 ;  /* 0x0000000000007941 */ /* 0x000fea0003800000 */
.L_x_2360:
[----:B-12---:R1:W2:Y:S01]  /*84a0*/  LDS R45, [R122.X4+0x5200] ;  /* 0x005200007a2d7984 */ /* 0x0062a20000004800 */
[----:B------:R-:W-:Y:S01]  /*84b0*/  BSSY B0, `(.L_x_2362) ;  /* 0x0000004000007945 */ /* 0x000fe20003800000 */
[----:B------:R-:W-:Y:S05]  /*84c0*/  @!P5 BRA `(.L_x_2363) ;  /* 0x000000200000d947 */ /* 0x000fea0003800000 */
[----:B------:R1:W-:Y:S04]  /*84d0*/  RED.E.ADD.F32.FTZ.RN.STRONG.GPU [R152.64+-0x1000], R140 ;  /* 0xfff0008c9800798e */ /* 0x0003e8000c10e79c */
[----:B--2---:R1:W-:Y:S02]  /*84e0*/  RED.E.ADD.F32.FTZ.RN.STRONG.GPU [R98.64+-0x1000], R45 ;  /* 0xfff0002d6200798e */ /* 0x0043e4000c10e79c */
.L_x_2363:
[----:B------:R-:W-:Y:S05]  /*84f0*/  BSYNC B0 ;  /* 0x0000000000007941 */ /* 0x000fea0003800000 */
.L_x_2362:
        /* <DEDUP_REMOVED lines=12> */
.L_x_2365:
[----:B------:R-:W-:Y:S05]  /*85c0*/  BSYNC B0 ;  /* 0x0000000000007941 */ /* 0x000fea0003800000 */
.L_x_2364:
[----:B-12---:R1:W2:Y:S01]  /*85d0*/  LDS R45, [R124.X4+0x5600] ;  /* 0x005600007c2d7984 */ /* 0x0062a20000004800 */
[----:B------:R-:W-:Y:S01]  /*85e0*/  BSSY B0, `(.L_x_2366) ;  /* 0x0000004000007945 */ /* 0x000fe20003800000 */
[----:B------:R-:W-:Y:S05]  /*85f0*/  @!P0 BRA `(.L_x_2367) ;  /* 0x0000002000008947 */ /* 0x000fea0003800000 */
[----:B------:R1:W-:Y:S04]  /*8600*/  RED.E.ADD.F32.FTZ.RN.STRONG.GPU [R152.64+-0xc00], R143 ;  /* 0xfff4008f9800798e */ /* 0x0003e8000c10e79c */
[----:B--2---:R1:W-:Y:S02]  /*8610*/  RED.E.ADD.F32.FTZ.RN.STRONG.GPU [R98.64+-0xc00], R45 ;  /* 0xfff4002d6200798e */ /* 0x0043e4000c10e79c */
.L_x_2367:
[----:B------:R-:W-:Y:S05]  /*8620*/  BSYNC B0 ;  /* 0x0000000000007941 */ /* 0x000fea0003800000 */
.L_x_2366:
[----:B------:R-:W1:Y:S01]  /*8630*/  LDS R125, [R125.X4+0x5800] ;  /* 0x005800007d7d7984 */ /* 0x000e620000004800 */
[----:B------:R-:W-:Y:S01]  /*8640*/  BSSY B0, `(.L_x_2368) ;  /* 0x0000004000007945 */ /* 0x000fe20003800000 */
[----:B------:R-:W-:Y:S05]  /*8650*/  @!P1 BRA `(.L_x_2369) ;  /* 0x0000002000009947 */ /* 0x000fea0003800000 */
[----:B------:R4:W-:Y:S04]  /*8660*/  RED.E.ADD.F32.FTZ.RN.STRONG.GPU [R152.64+-0xa00], R144 ;  /* 0xfff600909800798e */ /* 0x0009e8000c10e79c */
[----:B-1----:R4:W-:Y:S02]  /*8670*/  RED.E.ADD.F32.FTZ.RN.STRONG.GPU [R98.64+-0xa00], R125 ;  /* 0xfff6007d6200798e */ /* 0x0029e4000c10e79c */
.L_x_2369:
[----:B------:R-:W-:Y:S05]  /*8680*/  BSYNC B0 ;  /* 0x0000000000007941 */ /* 0x000fea0003800000 */
.L_x_2368:
[----:B-12---:R1:W2:Y:S01]  /*8690*/  LDS R45, [R126.X4+0x5a00] ;  /* 0x005a00007e2d7984 */ /* 0x0062a20000004800 */
[----:B------:R-:W-:Y:S01]  /*86a0*/  BSSY B0, `(.L_x_2370) ;  /* 0x0000004000007945 */ /* 0x000fe20003800000 */
[----:B------:R-:W-:Y:S05]  /*86b0*/  @!P2 BRA `(.L_x_2371) ;  /* 0x000000200000a947 */ /* 0x000fea0003800000 */
[----:B------:R1:W-:Y:S04]  /*86c0*/  RED.E.ADD.F32.FTZ.RN.STRONG.GPU [R152.64+-0x800], R146 ;  /* 0xfff800929800798e */ /* 0x0003e8000c10e79c */
[----:B--2---:R1:W-:Y:S02]  /*86d0*/  RED.E.ADD.F32.FTZ.RN.STRONG.GPU [R98.64+-0x800], R45 ;  /* 0xfff8002d6200798e */ /* 0x0043e4000c10e79c */
.L_x_2371:
[----:B------:R-:W-:Y:S05]  /*86e0*/  BSYNC B0 ;  /* 0x0000000000007941 */ /* 0x000fea0003800000 */
.L_x_2370:
[----:B------:R-:W1:Y:S01]  /*86f0*/  LDS R127, [R127.X4+0x5c00] ;  /* 0x005c00007f7f7984 */ /* 0x000e620000004800 */
[----:B------:R-:W-:Y:S01]  /*8700*/  BSSY B0, `(.L_x_2372) ;  /* 0x0000004000007945 */ /* 0x000fe20003800000 */
[----:B------:R-:W-:Y:S05]  /*8710*/  @!P3 BRA `(.L_x_2373) ;  /* 0x000000200000b947 */ /* 0x000fea0003800000 */
[----:B------:R4:W-:Y:S04]  /*8720*/  RED.E.ADD.F32.FTZ.RN.STRONG.GPU [R152.64+-0x600], R148 ;  /* 0xfffa00949800798e */ /* 0x0009e8000c10e79c */
[----:B-1----:R4:W-:Y:S02]  /*8730*/  RED.E.ADD.F32.FTZ.RN.STRONG.GPU [R98.64+-0x600], R127 ;  /* 0xfffa007f6200798e */ /* 0x0029e4000c10e79c */
.L_x_2373:
[----:B------:R-:W-:Y:S05]  /*8740*/  BSYNC B0 ;  /* 0x0000000000007941 */ /* 0x000fea0003800000 */
.L_x_2372:
[----:B-12---:R1:W2:Y:S01]  /*8750*/  LDS R45, [R128.X4+0x5e00] ;  /* 0x005e0000802d7984 */ /* 0x0062a20000004800 */
[----:B------:R-:W-:Y:S01]  /*8760*/  BSSY B0, `(.L_x_2374) ;  /* 0x0000004000007945 */ /* 0x000fe20003800000 */
[----:B------:R-:W-:Y:S05]  /*8770*/  @!P4 BRA `(.L_x_2375) ;  /* 0x000000200000c947 */ /* 0x000fea0003800000 */
[----:B------:R1:W-:Y:S04]  /*8780*/  RED.E.ADD.F32.FTZ.RN.STRONG.GPU [R152.64+-0x400], R150 ;  /* 0xfffc00969800798e */ /* 0x0003e8000c10e79c */
[----:B--2---:R1:W-:Y:S02]  /*8790*/  RED.E.ADD.F32.FTZ.RN.STRONG.GPU [R98.64+-0x400], R45 ;  /* 0xfffc002d6200798e */ /* 0x0043e4000c10e79c */
.L_x_2375:
[----:B------:R-:W-:Y:S05]  /*87a0*/  BSYNC B0 ;  /* 0x0000000000007941 */ /* 0x000fea0003800000 */
.L_x_2374:
[----:B------:R-:W1:Y:S01]  /*87b0*/  LDS R129, [R129.X4+0x6000] ;  /* 0x0060000081817984 */ /* 0x000e620000004800 */
[----:B------:R-:W-:Y:S01]  /*87c0*/  BSSY B0, `(.L_x_2376) ;  /* 0x0000004000007945 */ /* 0x000fe20003800000 */
[----:B------:R-:W-:Y:S05]  /*87d0*/  @!P5 BRA `(.L_x_2377) ;  /* 0x000000200000d947 */ /* 0x000fea0003800000 */
[----:B------:R4:W-:Y:S04]  /*87e0*/  RED.E.ADD.F32.FTZ.RN.STRONG.GPU [R152.64+-0x200], R157 ;  /* 0xfffe009d9800798e */ /* 0x0009e8000c10e79c */
[----:B-1----:R4:W-:Y:S02]  /*87f0*/  RED.E.ADD.F32.FTZ.RN.STRONG.GPU [R98.64+-0x200], R129 ;  /* 0xfffe00816200798e */ /* 0x0029e4000c10e79c */
.L_x_2377:
[----:B------:R-:W-:Y:S05]  /*8800*/  BSYNC B0 ;  /* 0x0000000000007941 */ /* 0x000fea0003800000 */
.L_x_2376:
[----:B------:R-:W5:Y:S01]  /*8810*/  SHFL.DOWN P0, R44, R55, 0x1, 0x1f ;  /* 0x08201f00372c7f89 */ /* 0x000f620000000000 */
[----:B-12---:R-:W-:Y:S01]  /*8820*/  FMUL.FTZ R45, R108, R113 ;  /* 0x000000716c2d7220 */ /* 0x006fe20000410000 */
[----:B------:R-:W-:Y:S01]  /*8830*/  ISETP.NE.AND P2, PT, R2, RZ, PT ;  /* 0x000000ff0200720c */ /* 0x000fe20003f45270 */
[C---:B------:R-:W-:Y:S01]  /*8840*/  FMUL.FTZ R46, R104.reuse, R57 ;  /* 0x00000039682e7220 */ /* 0x040fe20000410000 */
[----:B------:R-:W-:Y:S01]  /*8850*/  BSSY B0, `(.L_x_2378) ;  /* 0x000003a000007945 */ /* 0x000fe20003800000 */
[----:B------:R-:W-:-:S02]  /*8860*/  FMUL.FTZ R113, R104, R113 ;  /* 0x0000007168717220 */ /* 0x000fc40000410000 */
[----:B------:R-:W-:Y:S02]  /*8870*/  FMUL.FTZ R46, R61, R46 ;  /* 0x0000002e3d2e7220 */ /* 0x000fe40000410000 */
[----:B------:R-:W-:Y:S02]  /*8880*/  FMUL.FTZ R113, R62, R113 ;  /* 0x000000713e717220 */ /* 0x000fe40000410000 */
[----:B------:R-:W-:Y:S02]  /*8890*/  FFMA.FTZ R90, R45, R13, R90 ;  /* 0x0000000d2d5a7223 */ /* 0x000fe4000001005a */
[----:B------:R-:W-:Y:S02]  /*88a0*/  FFMA.FTZ R113, R52, R45, R113 ;  /* 0x0000002d34717223 */ /* 0x000fe40000010071 */
[-C--:B------:R-:W-:Y:S02]  /*88b0*/  FMUL.FTZ R45, R104, R105.reuse ;  /* 0x00000069682d7220 */ /* 0x080fe40000410000 */
[----:B------:R-:W-:-:S02]  /*88c0*/  FMUL.FTZ R105, R56, R105 ;  /* 0x0000006938697220 */ /* 0x000fc40000410000 */
[----:B------:R-:W-:Y:S02]  /*88d0*/  FMUL.FTZ R45, R54, R45 ;  /* 0x0000002d362d7220 */ /* 0x000fe40000410000 */
[----:B------:R-:W-:Y:S02]  /*88e0*/  FFMA.FTZ R91, R116, R14, R91 ;  /* 0x0000000e745b7223 */ /* 0x000fe4000001005b */
[----:B------:R-:W-:Y:S02]  /*88f0*/  FFMA.FTZ R116, R53, R116, R159 ;  /* 0x0000007435747223 */ /* 0x000fe4000001009f */
[----:B-----5:R-:W-:Y:S02]  /*8900*/  @P0 FADD R44, R55, R44 ;  /* 0x0000002c372c0221 */ /* 0x020fe40000000000 */
[----:B------:R-:W-:Y:S02]  /*8910*/  FFMA.FTZ R48, R48, R105, R45 ;  /* 0x0000006930307223 */ /* 0x000fe4000001002d */
[----:B------:R-:W-:Y:S01]  /*8920*/  FADD.FTZ R76, R119, R76 ;  /* 0x0000004c774c7221 */ /* 0x000fe20000010000 */
[----:B------:R-:W1:Y:S01]  /*8930*/  SHFL.DOWN P0, R47, R44, 0x2, 0x1f ;  /* 0x08401f002c2f7f89 */ /* 0x000e620000000000 */
[----:B------:R-:W-:-:S02]  /*8940*/  FADD.FTZ R69, R116, R69 ;  /* 0x0000004574457221 */ /* 0x000fc40000010000 */
[----:B------:R-:W-:Y:S02]  /*8950*/  FADD.FTZ R72, R113, R72 ;  /* 0x0000004871487221 */ /* 0x000fe40000010000 */
[----:B------:R-:W-:Y:S02]  /*8960*/  FFMA.FTZ R86, R105, R9, R86 ;  /* 0x0000000969567223 */ /* 0x000fe40000010056 */
[----:B------:R-:W-:Y:S02]  /*8970*/  FADD.FTZ R75, R48, R75 ;  /* 0x0000004b304b7221 */ /* 0x000fe40000010000 */
[----:B-1----:R-:W-:Y:S02]  /*8980*/  @P0 FADD R47, R44, R47 ;  /* 0x0000002f2c2f0221 */ /* 0x002fe40000000000 */
[----:B------:R-:W-:-:S03]  /*8990*/  FMUL.FTZ R44, R109, R57 ;  /* 0x000000396d2c7220 */ /* 0x000fc60000410000 */
[----:B----4-:R-:W1:Y:S01]  /*89a0*/  SHFL.DOWN P0, R98, R47, 0x4, 0x1f ;  /* 0x08801f002f627f89 */ /* 0x010e620000000000 */
[----:B------:R-:W-:Y:S02]  /*89b0*/  FFMA.FTZ R89, R44, R12, R89 ;  /* 0x0000000c2c597223 */ /* 0x000fe40000010059 */
[----:B------:R-:W-:Y:S02]  /*89c0*/  FFMA.FTZ R46, R51, R44, R46 ;  /* 0x0000002c332e7223 */ /* 0x000fe4000001002e */
[-C--:B------:R-:W-:Y:S02]  /*89d0*/  FMUL.FTZ R44, R107, R59.reuse ;  /* 0x0000003b6b2c7220 */ /* 0x080fe40000410000 */
[----:B------:R-:W-:Y:S02]  /*89e0*/  FMUL.FTZ R59, R104, R59 ;  /* 0x0000003b683b7220 */ /* 0x000fe40000410000 */
[----:B------:R-:W-:Y:S02]  /*89f0*/  FFMA.FTZ R87, R44, R10, R87 ;  /* 0x0000000a2c577223 */ /* 0x000fe40000010057 */
[----:B------:R-:W-:-:S02]  /*8a00*/  FMUL.FTZ R59, R58, R59 ;  /* 0x0000003b3a3b7220 */ /* 0x000fc40000410000 */
[----:B------:R-:W-:Y:S02]  /*8a10*/  FADD.FTZ R71, R46, R71 ;  /* 0x000000472e477221 */ /* 0x000fe40000010000 */
[----:B------:R-:W-:-:S04]  /*8a20*/  FFMA.FTZ R44, R49, R44, R59 ;  /* 0x0000002c312c7223 */ /* 0x000fc8000001003b */
[----:B------:R-:W-:Y:S02]  /*8a30*/  FADD.FTZ R73, R44, R73 ;  /* 0x000000492c497221 */ /* 0x000fe40000010000 */
[----:B-1----:R-:W-:Y:S02]  /*8a40*/  @P0 FADD R98, R47, R98 ;  /* 0x000000622f620221 */ /* 0x002fe40000000000 */
[-C--:B------:R-:W-:Y:S02]  /*8a50*/  FMUL.FTZ R47, R106, R141.reuse ;  /* 0x0000008d6a2f7220 */ /* 0x080fe40000410000 */
[----:B------:R-:W-:Y:S01]  /*8a60*/  FMUL.FTZ R141, R104, R141 ;  /* 0x0000008d688d7220 */ /* 0x000fe20000410000 */
[----:B------:R-:W1:Y:S01]  /*8a70*/  SHFL.DOWN P0, R63, R98, 0x8, 0x1f ;  /* 0x09001f00623f7f89 */ /* 0x000e620000000000 */
[----:B------:R-:W-:Y:S02]  /*8a80*/  FFMA.FTZ R88, R47, R11, R88 ;  /* 0x0000000b2f587223 */ /* 0x000fe40000010058 */
[----:B------:R-:W-:-:S04]  /*8a90*/  FMUL.FTZ R141, R60, R141 ;  /* 0x0000008d3c8d7220 */ /* 0x000fc80000410000 */
[----:B------:R-:W-:-:S04]  /*8aa0*/  FFMA.FTZ R141, R50, R47, R141 ;  /* 0x0000002f328d7223 */ /* 0x000fc8000001008d */
[----:B------:R-:W-:Y:S02]  /*8ab0*/  FADD.FTZ R74, R141, R74 ;  /* 0x0000004a8d4a7221 */ /* 0x000fe40000010000 */
        /* <DEDUP_REMOVED lines=13> */
[----:B------:R-:W4:Y:S01]  /*8b90*/  @P0 LDS R46, [UR36+0x7f50] ;  /* 0x007f5024ff2e0984 */ /* 0x000f220008000800 */
[----:B-1----:R-:W-:-:S04]  /*8ba0*/  FADD.FTZ R44, R99, R44 ;  /* 0x0000002c632c7221 */ /* 0x002fc80000010000 */
[----:B------:R-:W-:-:S04]  /*8bb0*/  FADD.FTZ R44, R45, R44 ;  /* 0x0000002c2d2c7221 */ /* 0x000fc80000010000 */
[----:B--2---:R-:W-:-:S04]  /*8bc0*/  FADD.FTZ R99, R44, R47 ;  /* 0x0000002f2c637221 */ /* 0x004fc80000010000 */
[----:B----4-:R-:W-:-:S05]  /*8bd0*/  @P0 FADD.FTZ R99, R99, R46 ;  /* 0x0000002e63630221 */ /* 0x010fca0000010000 */
[----:B------:R1:W-:Y:S02]  /*8be0*/  STS [UR36+0x7f50], R99 ;  /* 0x007f5063ff007988 */ /* 0x0003e40008000824 */
.L_x_2379:
[----:B-1----:R-:W-:Y:S05]  /*8bf0*/  BSYNC B0 ;  /* 0x0000000000007941 */ /* 0x002fea0003800000 */
.L_x_2378:
        /* <DEDUP_REMOVED lines=8> */
.L_x_2332:
[----:B------:R-:W-:Y:S01]  /*8c80*/  BAR.SYNC.DEFER_BLOCKING 0x0 ;  /* 0x0000000000007b1d */ /* 0x000fe20000010000 */
[----:B------:R-:W-:Y:S02]  /*8c90*/  F2FP.BF16.PACK_AB R97, R97, R96 ;  /* 0x000000606161723e */ /* 0x000fe400000010ff */
[----:B------:R-:W-:Y:S02]  /*8ca0*/  F2FP.BF16.PACK_AB R99, R103, R102 ;  /* 0x000000666763723e */ /* 0x000fe400000010ff */
[----:B------:R-:W-:Y:S01]  /*8cb0*/  F2FP.BF16.PACK_AB R98, R101, R100 ;  /* 0x000000646562723e */ /* 0x000fe200000010ff */
[----:B------:R-:W-:Y:S01]  /*8cc0*/  ULDC.64 UR36, c[0x0][0x2d8] ;  /* 0x0000b60000247ab9 */ /* 0x000fe20000000a00 */
[----:B------:R-:W2:Y:S04]  /*8cd0*/  LDG.E.128 R12, [R132.64] ;  /* 0x0000001c840c7981 */ /* 0x000ea8000c1e1d00 */
[----:B------:R-:W3:Y:S01]  /*8ce0*/  LDG.E.128 R16, [R132.64+0x200] ;  /* 0x0002001c84107981 */ /* 0x000ee2000c1e1d00 */
[----:B------:R-:W-:Y:S01]  /*8cf0*/  F2FP.BF16.PACK_AB R96, R95, R94 ;  /* 0x0000005e5f60723e */ /* 0x000fe200000010ff */
[----:B------:R-:W-:-:S02]  /*8d00*/  UIMAD UR7, UR12, UR36, URZ ;  /* 0x000000240c0772a4 */ /* 0x000fc4000f8e023f */
[----:B------:R-:W-:Y:S02]  /*8d10*/  UIMAD.WIDE.U32 UR8, UR13, UR36, UR34 ;  /* 0x000000240d0872a5 */ /* 0x000fe4000f8e0022 */
[----:B------:R-:W-:Y:S02]  /*8d20*/  UIMAD UR7, UR13, UR37, UR7 ;  /* 0x000000250d0772a4 */ /* 0x000fe4000f8e0207 */
[----:B------:R-:W-:Y:S02]  /*8d30*/  UIADD3 UR18, UP1, UR18, -0x1000, URZ ;  /* 0xfffff00012127890 */ /* 0x000fe4000ff3e03f */
[----:B------:R-:W-:Y:S02]  /*8d40*/  ULDC.64 UR36, c[0x0][0x2e0] ;  /* 0x0000b80000247ab9 */ /* 0x000fe40000000a00 */
[----:B------:R-:W-:Y:S02]  /*8d50*/  UIADD3 UR9, UR9, UR7, URZ ;  /* 0x0000000709097290 */ /* 0x000fe4000fffe03f */
[----:B------:R-:W-:-:S02]  /*8d60*/  UIMAD UR7, UR14, UR36, URZ ;  /* 0x000000240e0772a4 */ /* 0x000fc4000f8e023f */
[----:B------:R-:W-:Y:S02]  /*8d70*/  UIADD3 UR22, UP2, UR22, -0x1000, URZ ;  /* 0xfffff00016167890 */ /* 0x000fe4000ff5e03f */
[----:B------:R-:W-:Y:S02]  /*8d80*/  UIMAD UR7, UR15, UR37, UR7 ;  /* 0x000000250f0772a4 */ /* 0x000fe4000f8e0207 */
[----:B------:R-:W-:Y:S02]  /*8d90*/  UIMAD.WIDE.U32 UR36, UR15, UR36, UR8 ;  /* 0x000000240f2472a5 */ /* 0x000fe4000f8e0008 */
[----:B------:R-:W-:Y:S02]  /*8da0*/  UIADD3 UR24, UP3, UR24, -0x1000, URZ ;  /* 0xfffff00018187890 */ /* 0x000fe4000ff7e03f */
[----:B------:R-:W-:Y:S02]  /*8db0*/  ULDC.64 UR8, c[0x0][0x330] ;  /* 0x0000cc0000087ab9 */ /* 0x000fe40000000a00 */
[----:B------:R-:W-:-:S02]  /*8dc0*/  UIADD3 UR7, UR37, UR7, URZ ;  /* 0x0000000725077290 */ /* 0x000fc4000fffe03f */
[----:B------:R-:W-:Y:S02]  /*8dd0*/  ULEA UR8, UP0, UR36, UR8, 0x1 ;  /* 0x0000000824087291 */ /* 0x000fe4000f80083f */
[----:B------:R-:W-:Y:S02]  /*8de0*/  UIADD3 UR20, UP4, UR20, -0x1000, URZ ;  /* 0xfffff00014147890 */ /* 0x000fe4000ff9e03f */
[----:B------:R-:W-:Y:S02]  /*8df0*/  ULEA.HI.X UR9, UR36, UR9, UR7, 0x1, UP0 ;  /* 0x0000000924097291 */ /* 0x000fe400080f0c07 */
[----:B------:R-:W-:Y:S02]  /*8e00*/  UIADD3 UR16, UP5, UR16, -0x1000, URZ ;  /* 0xfffff00010107890 */ /* 0x000fe4000ffbe03f */
[----:B------:R-:W-:Y:S02]  /*8e10*/  UIADD3 UR6, UR6, 0x1, URZ ;  /* 0x0000000106067890 */ /* 0x000fe4000fffe03f */
[----:B------:R-:W-:-:S02]  /*8e20*/  UIADD3.X UR19, UR19, -0x1, URZ, UP1, !UPT ;  /* 0xffffffff13137890 */ /* 0x000fc40008ffe43f */
[----:B------:R-:W-:Y:S02]  /*8e30*/  UIADD3.X UR23, UR23, -0x1, URZ, UP2, !UPT ;  /* 0xffffffff17177890 */ /* 0x000fe400097fe43f */
[----:B------:R-:W-:Y:S02]  /*8e40*/  UIADD3.X UR25, UR25, -0x1, URZ, UP3, !UPT ;  /* 0xffffffff19197890 */ /* 0x000fe40009ffe43f */
[----:B------:R-:W-:Y:S02]  /*8e50*/  UIADD3.X UR21, UR21, -0x1, URZ, UP4, !UPT ;  /* 0xffffffff15157890 */ /* 0x000fe4000a7fe43f */
[----:B------:R-:W-:Y:S01]  /*8e60*/  UIADD3.X UR17, UR17, -0x1, URZ, UP5, !UPT ;  /* 0xffffffff11117890 */ /* 0x000fe2000affe43f */
[----:B--2---:R-:W-:Y:S04]  /*8e70*/  STS.128 [R6], R12 ;  /* 0x0000000c06007388 */ /* 0x004fe80000000c00 */
[----:B---3--:R-:W-:Y:S01]  /*8e80*/  STS.128 [R6+0x200], R16 ;  /* 0x0002001006007388 */ /* 0x008fe20000000c00 */
[----:B------:R-:W-:-:S06]  /*8e90*/  NOP ;  /* 0x0000000000007918 */ /* 0x000fcc0000000000 */
[----:B------:R-:W1:Y:S02]  /*8ea0*/  LDS.128 R20, [R8] ;  /* 0x0000000008147984 */ /* 0x000e640000000c00 */
        /* <DEDUP_REMOVED lines=16> */
[----:B------:R-:W2:Y:S01]  /*8fb0*/  LDS.128 R8, [R8+0x10] ;  /* 0x0000100008087984 */ /* 0x000ea20000000c00 */
[----:B------:R-:W-:-:S03]  /*8fc0*/  @!P2 FMUL.FTZ R16, R21, -1.4426950216293334961 ;  /* 0xbfb8aa3b1510a820 */ /* 0x000fc60000410000 */
[----:B------:R-:W-:Y:S06]  /*8fd0*/  BAR.SYNC.DEFER_BLOCKING 0x0 ;  /* 0x0000000000007b1d */ /* 0x000fec0000010000 */
[----:B------:R-:W3:Y:S01]  /*8fe0*/  @!P3 MUFU.EX2 R14, R14 ;  /* 0x0000000e000eb308 */ /* 0x000ee20000000800 */
[----:B-1----:R-:W-:Y:S01]  /*8ff0*/  @!P1 FADD.FTZ R13, R12, 1 ;  /* 0x3f8000000c0d9421 */ /* 0x002fe20000010000 */
[--C-:B------:R-:W-:Y:S02]  /*9000*/  PRMT R12, RZ, 0x5410, R22.reuse ;  /* 0x00005410ff0c7816 */ /* 0x100fe40000000016 */
[----:B------:R-:W-:-:S04]  /*9010*/  PRMT R22, RZ, 0x7610, R22 ;  /* 0x00007610ff167816 */ /* 0x000fc80000000016 */
[----:B------:R-:W1:Y:S01]  /*9020*/  @!P0 MUFU.EX2 R15, R15 ;  /* 0x0000000f000f8308 */ /* 0x000e620000000800 */
[----:B------:R-:W-:Y:S02]  /*9030*/  FADD.FTZ R17, R12, UR4 ;  /* 0x000000040c117e21 */ /* 0x000fe40008010000 */
[----:B------:R-:W-:-:S03]  /*9040*/  FADD.FTZ R22, R22, UR4 ;  /* 0x0000000416167e21 */ /* 0x000fc60008010000 */
[----:B------:R-:W-:Y:S01]  /*9050*/  FSETP.GTU.FTZ.AND P6, PT, R17, 20, PT ;  /* 0x41a000001100780b */ /* 0x000fe20003fdc000 */
[----:B---3--:R-:W-:Y:S01]  /*9060*/  @!P3 FADD.FTZ R12, R14, 1 ;  /* 0x3f8000000e0cb421 */ /* 0x008fe20000010000 */
[----:B------:R3:W4:Y:S01]  /*9070*/  @!P1 MUFU.RCP R18, R13 ;  /* 0x0000000d00129308 */ /* 0x0007220000001000 */
[----:B------:R-:W-:Y:S01]  /*9080*/  FSETP.GTU.FTZ.AND P5, PT, R22, 20, PT ;  /* 0x41a000001600780b */ /* 0x000fe20003fbc000 */
[----:B------:R-:W-:Y:S01]  /*9090*/  STS.128 [R7.X16+0x10], R96 ;  /* 0x0000106007007388 */ /* 0x000fe2000000cc00 */
[----:B-1----:R-:W-:-:S05]  /*90a0*/  @!P0 FADD.FTZ R15, R15, 1 ;  /* 0x3f8000000f0f8421 */ /* 0x002fca0000010000 */
[----:B------:R1:W5:Y:S03]  /*90b0*/  @!P3 MUFU.RCP R14, R12 ;  /* 0x0000000c000eb308 */ /* 0x0003660000001000 */
[----:B---3--:R-:W-:-:S05]  /*90c0*/  @!P6 FMUL.FTZ R13, R17, -1.4426950216293334961 ;  /* 0xbfb8aa3b110de820 */ /* 0x008fca0000410000 */
[----:B------:R-:W3:Y:S01]  /*90d0*/  @!P2 MUFU.EX2 R16, R16 ;  /* 0x000000100010a308 */ /* 0x000ee20000000800 */
[--C-:B-1----:R-:W-:Y:S01]  /*90e0*/  PRMT R12, RZ, 0x5410, R23.reuse ;  /* 0x00005410ff0c7816 */ /* 0x102fe20000000017 */
[----:B----4-:R-:W-:Y:S01]  /*90f0*/  @!P1 FMUL.FTZ R75, R75, R18 ;  /* 0x000000124b4b9220 */ /* 0x010fe20000410000 */
[----:B------:R-:W-:-:S03]  /*9100*/  PRMT R23, RZ, 0x7610, R23 ;  /* 0x00007610ff177816 */ /* 0x000fc60000000017 */
[----:B------:R-:W-:Y:S02]  /*9110*/  FADD.FTZ R19, R12, UR4 ;  /* 0x000000040c137e21 */ /* 0x000fe40008010000 */
[----:B-----5:R-:W-:Y:S01]  /*9120*/  @!P3 FMUL.FTZ R73, R73, R14 ;  /* 0x0000000e4949b220 */ /* 0x020fe20000410000 */
[--C-:B--2---:R-:W-:Y:S01]  /*9130*/  PRMT R14, RZ, 0x5410, R8.reuse ;  /* 0x00005410ff0e7816 */ /* 0x104fe20000000008 */
[----:B------:R-:W1:Y:S01]  /*9140*/  @!P0 MUFU.RCP R15, R15 ;  /* 0x0000000f000f8308 */ /* 0x000e620000001000 */
[----:B------:R-:W-:Y:S01]  /*9150*/  FSETP.GTU.FTZ.AND P4, PT, R19, 20, PT ;  /* 0x41a000001300780b */ /* 0x000fe20003f9c000 */
[----:B------:R-:W-:Y:S01]  /*9160*/  FADD.FTZ R23, R23, UR4 ;  /* 0x0000000417177e21 */ /* 0x000fe20008010000 */
[----:B------:R-:W-:Y:S01]  /*9170*/  PRMT R8, RZ, 0x7610, R8 ;  /* 0x00007610ff087816 */ /* 0x000fe20000000008 */
[----:B------:R-:W-:Y:S02]  /*9180*/  FADD.FTZ R17, R14, UR4 ;  /* 0x000000040e117e21 */ /* 0x000fe40008010000 */
[----:B------:R-:W-:Y:S01]  /*9190*/  @!P5 FMUL.FTZ R12, R22, -1.4426950216293334961 ;  /* 0xbfb8aa3b160cd820 */ /* 0x000fe20000410000 */
[----:B------:R-:W-:Y:S01]  /*91a0*/  FSETP.GTU.FTZ.AND P3, PT, R23, 20, PT ;  /* 0x41a000001700780b */ /* 0x000fe20003f7c000 */
[----:B------:R-:W-:Y:S01]  /*91b0*/  FADD.FTZ R18, R8, UR4 ;  /* 0x0000000408127e21 */ /* 0x000fe20008010000 */
[----:B------:R-:W-:Y:S01]  /*91c0*/  FSETP.GTU.FTZ.AND P1, PT, R17, 20, PT ;  /* 0x41a000001100780b */ /* 0x000fe20003f3c000 */
[----:B---3--:R-:W-:Y:S01]  /*91d0*/  @!P2 FADD.FTZ R16, R16, 1 ;  /* 0x3f8000001010a421 */ /* 0x008fe20000010000 */
[----:B------:R-:W2:Y:S01]  /*91e0*/  @!P6 MUFU.EX2 R13, R13 ;  /* 0x0000000d000de308 */ /* 0x000ea20000000800 */
[----:B------:R-:W-:-:S02]  /*91f0*/  FADD.FTZ R0, R75, R0 ;  /* 0x000000004b007221 */ /* 0x000fc40000010000 */
[----:B------:R-:W-:Y:S02]  /*9200*/  @!P4 FMUL.FTZ R8, R19, -1.4426950216293334961 ;  /* 0xbfb8aa3b1308c820 */ /* 0x000fe40000410000 */
[----:B-1----:R-:W-:Y:S01]  /*9210*/  @!P0 FMUL.FTZ R74, R74, R15 ;  /* 0x0000000f4a4a8220 */ /* 0x002fe20000410000 */
[----:B------:R-:W-:Y:S02]  /*9220*/  FSETP.GTU.FTZ.AND P0, PT, R18, 20, PT ;  /* 0x41a000001200780b */ /* 0x000fe40003f1c000 */
[----:B------:R-:W1:Y:S01]  /*9230*/  @!P5 MUFU.EX2 R12, R12 ;  /* 0x0000000c000cd308 */ /* 0x000e620000000800 */
[----:B------:R-:W-:Y:S02]  /*9240*/  @!P3 FMUL.FTZ R14, R23, -1.4426950216293334961 ;  /* 0xbfb8aa3b170eb820 */ /* 0x000fe40000410000 */
[----:B------:R-:W-:-:S05]  /*9250*/  @!P1 FMUL.FTZ R15, R17, -1.4426950216293334961 ;  /* 0xbfb8aa3b110f9820 */ /* 0x000fca0000410000 */
[----:B------:R-:W3:Y:S01]  /*9260*/  @!P4 MUFU.EX2 R8, R8 ;  /* 0x000000080008c308 */ /* 0x000ee20000000800 */
[----:B--2---:R-:W-:Y:S02]  /*9270*/  @!P6 FADD.FTZ R13, R13, 1 ;  /* 0x3f8000000d0de421 */ /* 0x004fe40000010000 */
[----:B------:R-:W-:-:S05]  /*9280*/  @!P0 FMUL.FTZ R17, R18, -1.4426950216293334961 ;  /* 0xbfb8aa3b12118820 */ /* 0x000fca0000410000 */
[----:B------:R-:W2:Y:S01]  /*9290*/  @!P2 MUFU.RCP R16, R16 ;  /* 0x000000100010a308 */ /* 0x000ea20000001000 */
[----:B-1----:R-:W-:Y:S02]  /*92a0*/  @!P5 FADD.FTZ R12, R12, 1 ;  /* 0x3f8000000c0cd421 */ /* 0x002fe40000010000 */
[----:B---3--:R-:W-:-:S05]  /*92b0*/  @!P4 FADD.FTZ R8, R8, 1 ;  /* 0x3f8000000808c421 */ /* 0x008fca0000010000 */
[----:B------:R-:W1:Y:S01]  /*92c0*/  @!P3 MUFU.EX2 R14, R14 ;  /* 0x0000000e000eb308 */ /* 0x000e620000000800 */
[----:B--2---:R-:W-:-:S07]  /*92d0*/  @!P2 FMUL.FTZ R71, R71, R16 ;  /* 0x000000104747a220 */ /* 0x004fce0000410000 */
[----:B------:R2:W3:Y:S08]  /*92e0*/  @!P4 MUFU.RCP R19, R8 ;  /* 0x000000080013c308 */ /* 0x0004f00000001000 */
[----:B------:R-:W4:Y:S01]  /*92f0*/  @!P1 MUFU.EX2 R15, R15 ;  /* 0x0000000f000f9308 */ /* 0x000f220000000800 */
[--C-:B--2---:R-:W-:Y:S01]  /*9300*/  PRMT R8, RZ, 0x5410, R9.reuse ;  /* 0x00005410ff087816 */ /* 0x104fe20000000009 */
[----:B-1----:R-:W-:Y:S01]  /*9310*/  @!P3 FADD.FTZ R14, R14, 1 ;  /* 0x3f8000000e0eb421 */ /* 0x002fe20000010000 */
[----:B------:R-:W-:-:S03]  /*9320*/  PRMT R9, RZ, 0x7610, R9 ;  /* 0x00007610ff097816 */ /* 0x000fc60000000009 */
[----:B------:R-:W-:Y:S01]  /*9330*/  FADD.FTZ R18, R8, UR4 ;  /* 0x0000000408127e21 */ /* 0x000fe20008010000 */
[--C-:B------:R-:W-:Y:S01]  /*9340*/  PRMT R8, RZ, 0x5410, R10.reuse ;  /* 0x00005410ff087816 */ /* 0x100fe2000000000a */
[----:B------:R-:W1:Y:S01]  /*9350*/  @!P5 MUFU.RCP R12, R12 ;  /* 0x0000000c000cd308 */ /* 0x000e620000001000 */
[----:B------:R-:W-:Y:S01]  /*9360*/  FADD.FTZ R9, R9, UR4 ;  /* 0x0000000409097e21 */ /* 0x000fe20008010000 */
[----:B------:R-:W-:Y:S01]  /*9370*/  PRMT R10, RZ, 0x7610, R10 ;  /* 0x00007610ff0a7816 */ /* 0x000fe2000000000a */
[----:B---3--:R-:W-:Y:S01]  /*9380*/  @!P4 FMUL.FTZ R76, R76, R19 ;  /* 0x000000134c4cc220 */ /* 0x008fe20000410000 */
[----:B------:R-:W-:Y:S01]  /*9390*/  FSETP.GTU.FTZ.AND P2, PT, R18, 20, PT ;  /* 0x41a000001200780b */ /* 0x000fe20003f5c000 */
[----:B------:R-:W-:Y:S02]  /*93a0*/  FADD.FTZ R16, R8, UR4 ;  /* 0x0000000408107e21 */ /* 0x000fe40008010000 */
[----:B------:R-:W-:Y:S01]  /*93b0*/  FADD.FTZ R10, R10, UR4 ;  /* 0x000000040a0a7e21 */ /* 0x000fe20008010000 */
[----:B------:R-:W2:Y:S01]  /*93c0*/  @!P6 MUFU.RCP R13, R13 ;  /* 0x0000000d000de308 */ /* 0x000ea20000001000 */
[----:B----4-:R-:W-:Y:S01]  /*93d0*/  @!P1 FADD.FTZ R15, R15, 1 ;  /* 0x3f8000000f0f9421 */ /* 0x010fe20000010000 */
[----:B------:R-:W-:-:S06]  /*93e0*/  FSETP.GTU.FTZ.AND P4, PT, R16, 20, PT ;  /* 0x41a000001000780b */ /* 0x000fcc0003f9c000 */
[----:B------:R-:W3:Y:S01]  /*93f0*/  @!P3 MUFU.RCP R14, R14 ;  /* 0x0000000e000eb308 */ /* 0x000ee20000001000 */
[----:B------:R-:W-:Y:S02]  /*9400*/  @!P2 FMUL.FTZ R8, R18, -1.4426950216293334961 ;  /* 0xbfb8aa3b1208a820 */ /* 0x000fe40000410000 */
[----:B-1----:R-:W-:Y:S01]  /*9410*/  @!P5 FMUL.FTZ R69, R69, R12 ;  /* 0x0000000c4545d220 */ /* 0x002fe20000410000 */
[----:B------:R-:W-:-:S04]  /*9420*/  FSETP.GTU.FTZ.AND P5, PT, R10, 20, PT ;  /* 0x41a000000a00780b */ /* 0x000fc80003fbc000 */
[----:B------:R-:W1:Y:S01]  /*9430*/  @!P1 MUFU.RCP R15, R15 ;  /* 0x0000000f000f9308 */ /* 0x000e620000001000 */
[----:B--2---:R-:W-:Y:S01]  /*9440*/  @!P6 FMUL.FTZ R72, R72, R13 ;  /* 0x0000000d4848e220 */ /* 0x004fe20000410000 */
[----:B------:R-:W-:-:S06]  /*9450*/  FSETP.GTU.FTZ.AND P6, PT, R9, 20, PT ;  /* 0x41a000000900780b */ /* 0x000fcc0003fdc000 */
[----:B------:R2:W-:Y:S01]  /*9460*/  @!P2 MUFU.EX2 R12, R8 ;  /* 0x00000008000ca308 */ /* 0x0005e20000000800 */
[----:B---3--:R-:W-:-:S06]  /*9470*/  @!P3 FMUL.FTZ R77, R77, R14 ;  /* 0x0000000e4d4db220 */ /* 0x008fcc0000410000 */
[----:B------:R-:W-:Y:S01]  /*9480*/  @!P6 FMUL.FTZ R9, R9, -1.4426950216293334961 ;  /* 0xbfb8aa3b0909e820 */ /* 0x000fe20000410000 */
[----:B------:R-:W3:Y:S01]  /*9490*/  @!P0 MUFU.EX2 R17, R17 ;  /* 0x0000001100118308 */ /* 0x000ee20000000800 */
[--C-:B--2---:R-:W-:Y:S01]  /*94a0*/  PRMT R8, RZ, 0x5410, R11.reuse ;  /* 0x00005410ff087816 */ /* 0x104fe2000000000b */
[----:B-1----:R-:W-:Y:S01]  /*94b0*/  @!P1 FMUL.FTZ R78, R78, R15 ;  /* 0x0000000f4e4e9220 */ /* 0x002fe20000410000 */
[----:B------:R-:W-:Y:S01]  /*94c0*/  PRMT R11, RZ, 0x7610, R11 ;  /* 0x00007610ff0b7816 */ /* 0x000fe2000000000b */
[----:B------:R-:W-:Y:S01]  /*94d0*/  @!P5 FMUL.FTZ R15, R10, -1.4426950216293334961 ;  /* 0xbfb8aa3b0a0fd820 */ /* 0x000fe20000410000 */
[----:B------:R-:W-:Y:S01]  /*94e0*/  F2FP.BF16.PACK_AB R10, R91, R90 ;  /* 0x0000005a5b0a723e */ /* 0x000fe200000010ff */
[----:B------:R-:W-:Y:S02]  /*94f0*/  FADD.FTZ R18, R8, UR4 ;  /* 0x0000000408127e21 */ /* 0x000fe40008010000 */
[----:B------:R-:W-:Y:S01]  /*9500*/  FADD.FTZ R11, R11, UR4 ;  /* 0x000000040b0b7e21 */ /* 0x000fe20008010000 */
[----:B------:R1:W2:Y:S01]  /*9510*/  @!P6 MUFU.EX2 R13, R9 ;  /* 0x00000009000de308 */ /* 0x0002a20000000800 */
[----:B------:R-:W-:Y:S01]  /*9520*/  @!P4 FMUL.FTZ R8, R16, -1.4426950216293334961 ;  /* 0xbfb8aa3b1008c820 */ /* 0x000fe20000410000 */
[----:B------:R-:W-:-:S02]  /*9530*/  FSETP.GTU.FTZ.AND P3, PT, R18, 20, PT ;  /* 0x41a000001200780b */ /* 0x000fc40003f7c000 */
[----:B------:R-:W-:Y:S01]  /*9540*/  FSETP.GTU.FTZ.AND P1, PT, R11, 20, PT ;  /* 0x41a000000b00780b */ /* 0x000fe20003f3c000 */
[----:B---3--:R-:W-:-:S03]  /*9550*/  @!P0 FADD.FTZ R17, R17, 1 ;  /* 0x3f80000011118421 */ /* 0x008fc60000010000 */
[----:B------:R3:W4:Y:S01]  /*9560*/  @!P4 MUFU.EX2 R14, R8 ;  /* 0x00000008000ec308 */ /* 0x0007220000000800 */
[----:B-1----:R-:W-:-:S06]  /*9570*/  F2FP.BF16.PACK_AB R9, R89, R88 ;  /* 0x000000585909723e */ /* 0x002fcc00000010ff */
[----:B------:R-:W-:Y:S01]  /*9580*/  @!P3 FMUL.FTZ R16, R18, -1.4426950216293334961 ;  /* 0xbfb8aa3b1210b820 */ /* 0x000fe20000410000 */
[----:B------:R-:W1:Y:S01]  /*9590*/  @!P5 MUFU.EX2 R22, R15 ;  /* 0x0000000f0016d308 */ /* 0x000e620000000800 */
[----:B------:R-:W-:Y:S01]  /*95a0*/  @!P1 FMUL.FTZ R18, R11, -1.4426950216293334961 ;  /* 0xbfb8aa3b0b129820 */ /* 0x000fe20000410000 */
[----:B------:R-:W-:Y:S01]  /*95b0*/  F2FP.BF16.PACK_AB R11, R93, R92 ;  /* 0x0000005c5d0b723e */ /* 0x000fe200000010ff */
[----:B--2---:R-:W-:Y:S01]  /*95c0*/  @!P6 FADD.FTZ R20, R13, 1 ;  /* 0x3f8000000d14e421 */ /* 0x004fe20000010000 */
[----:B---3--:R-:W-:-:S04]  /*95d0*/  F2FP.BF16.PACK_AB R8, R87, R86 ;  /* 0x000000565708723e */ /* 0x008fc800000010ff */
[----:B------:R2:W3:Y:S01]  /*95e0*/  @!P3 MUFU.EX2 R23, R16 ;  /* 0x000000100017b308 */ /* 0x0004e20000000800 */
[----:B------:R5:W-:Y:S01]  /*95f0*/  STS.128 [R7.X16], R8 ;  /* 0x0000000807007388 */ /* 0x000be2000000cc00 */
[----:B----4-:R-:W-:-:S06]  /*9600*/  @!P4 FADD.FTZ R21, R14, 1 ;  /* 0x3f8000000e15c421 */ /* 0x010fcc0000010000 */
[----:B------:R-:W4:Y:S01]  /*9610*/  @!P1 MUFU.EX2 R24, R18 ;  /* 0x0000001200189308 */ /* 0x000f220000000800 */
[----:B--2---:R-:W-:Y:S01]  /*9620*/  @!P2 FADD.FTZ R16, R12, 1 ;  /* 0x3f8000000c10a421 */ /* 0x004fe20000010000 */
[----:B------:R-:W-:-:S06]  /*9630*/  NOP ;  /* 0x0000000000007918 */ /* 0x000fcc0000000000 */
[----:B------:R-:W2:Y:S01]  /*9640*/  @!P0 MUFU.RCP R26, R17 ;  /* 0x00000011001a8308 */ /* 0x000ea20000001000 */
[----:B------:R-:W0:Y:S01]  /*9650*/  LDS.128 R12, [R6] ;  /* 0x00000000060c7984 */ /* 0x000e220000000c00 */
[----:B-----5:R-:W-:Y:S01]  /*9660*/  MOV R8, UR8 ;  /* 0x0000000800087c02 */ /* 0x020fe20008000f00 */
[----:B-1----:R-:W-:Y:S01]  /*9670*/  @!P5 FADD.FTZ R22, R22, 1 ;  /* 0x3f8000001616d421 */ /* 0x002fe20000010000 */
[----:B------:R-:W-:Y:S01]  /*9680*/  MOV R9, UR9 ;  /* 0x0000000900097c02 */ /* 0x000fe20008000f00 */
[----:B---3--:R-:W-:Y:S01]  /*9690*/  @!P3 FADD.FTZ R23, R23, 1 ;  /* 0x3f8000001717b421 */ /* 0x008fe20000010000 */
[----:B------:R-:W-:Y:S01]  /*96a0*/  ULDC.64 UR8, c[0x0][0x2f8] ;  /* 0x0000be0000087ab9 */ /* 0x000fe20000000a00 */
[----:B------:R-:W-:Y:S01]  /*96b0*/  FADD.FTZ R11, R0, R73 ;  /* 0x00000049000b7221 */ /* 0x000fe20000010000 */
[----:B------:R1:W3:Y:S01]  /*96c0*/  @!P2 MUFU.RCP R25, R16 ;  /* 0x000000100019a308 */ /* 0x0002e20000001000 */
[----:B----4-:R-:W-:Y:S01]  /*96d0*/  @!P1 FADD.FTZ R24, R24, 1 ;  /* 0x3f80000018189421 */ /* 0x010fe20000010000 */
[----:B------:R-:W-:Y:S01]  /*96e0*/  UIMAD UR7, UR12, UR8, URZ ;  /* 0x000000080c0772a4 */ /* 0x000fe2000f8e023f */
[----:B------:R-:W-:Y:S01]  /*96f0*/  IMAD.WIDE R8, R5, 0x10, R8 ;  /* 0x0000001005087825 */ /* 0x000fe200078e0208 */
[----:B------:R-:W-:-:S02]  /*9700*/  UIMAD.WIDE.U32 UR34, UR13, UR8, UR34 ;  /* 0x000000080d2272a5 */ /* 0x000fc4000f8e0022 */
[----:B------:R-:W-:Y:S01]  /*9710*/  UIMAD UR7, UR13, UR9, UR7 ;  /* 0x000000090d0772a4 */ /* 0x000fe2000f8e0207 */
[----:B------:R-:W-:Y:S01]  /*9720*/  FADD.FTZ R0, R11, R74 ;  /* 0x0000004a0b007221 */ /* 0x000fe20000010000 */
[----:B------:R-:W4:Y:S01]  /*9730*/  @!P6 MUFU.RCP R20, R20 ;  /* 0x000000140014e308 */ /* 0x000f220000001000 */
[----:B-1----:R-:W1:Y:S01]  /*9740*/  LDS.128 R16, [R6+0x200] ;  /* 0x0002000006107984 */ /* 0x002e620000000c00 */
[----:B--2---:R-:W-:Y:S01]  /*9750*/  @!P0 FMUL.FTZ R79, R79, R26 ;  /* 0x0000001a4f4f8220 */ /* 0x004fe20000410000 */
[----:B------:R-:W-:Y:S02]  /*9760*/  ULDC.64 UR8, c[0x0][0x300] ;  /* 0x0000c00000087ab9 */ /* 0x000fe40000000a00 */
[----:B------:R-:W-:Y:S02]  /*9770*/  UIADD3 UR35, UR35, UR7, URZ ;  /* 0x0000000723237290 */ /* 0x000fe4000fffe03f */
[----:B------:R-:W-:Y:S01]  /*9780*/  UIMAD UR7, UR14, UR8, URZ ;  /* 0x000000080e0772a4 */ /* 0x000fe2000f8e023f */
[----:B------:R-:W2:Y:S01]  /*9790*/  @!P4 MUFU.RCP R21, R21 ;  /* 0x000000150015c308 */ /* 0x000ea20000001000 */
[----:B---3--:R-:W-:-:S02]  /*97a0*/  @!P2 FMUL.FTZ R80, R80, R25 ;  /* 0x000000195050a220 */ /* 0x008fc40000410000 */
[----:B------:R-:W-:Y:S02]  /*97b0*/  UIMAD UR7, UR15, UR9, UR7 ;  /* 0x000000090f0772a4 */ /* 0x000fe4000f8e0207 */
[----:B------:R-:W-:-:S03]  /*97c0*/  UIMAD.WIDE.U32 UR8, UR15, UR8, UR34 ;  /* 0x000000080f0872a5 */ /* 0x000fc6000f8e0022 */
[----:B------:R-:W3:Y:S01]  /*97d0*/  @!P5 MUFU.RCP R22, R22 ;  /* 0x000000160016d308 */ /* 0x000ee20000001000 */
[----:B----4-:R-:W-:Y:S01]  /*97e0*/  @!P6 FMUL.FTZ R81, R81, R20 ;  /* 0x000000145151e220 */ /* 0x010fe20000410000 */
[----:B------:R-:W-:Y:S01]  /*97f0*/  F2FP.BF16.PACK_AB R20, R73, R75 ;  /* 0x0000004b4914723e */ /* 0x000fe200000010ff */
[----:B------:R-:W-:Y:S02]  /*9800*/  ULDC.64 UR34, c[0x0][0x340] ;  /* 0x0000d00000227ab9 */ /* 0x000fe40000000a00 */
[----:B------:R-:W-:Y:S01]  /*9810*/  UIADD3 UR9, UR9, UR7, URZ ;  /* 0x0000000709097290 */ /* 0x000fe2000fffe03f */
[----:B------:R-:W-:Y:S01]  /*9820*/  F2FP.BF16.PACK_AB R25, R81, R80 ;  /* 0x000000505119723e */ /* 0x000fe200000010ff */
[----:B------:R-:W-:Y:S01]  /*9830*/  ULEA UR7, UP0, UR8, UR34, 0x1 ;  /* 0x0000002208077291 */ /* 0x000fe2000f80083f */
[----:B------:R-:W4:Y:S01]  /*9840*/  @!P3 MUFU.RCP R23, R23 ;  /* 0x000000170017b308 */ /* 0x000f220000001000 */
[----:B0-----:R-:W-:Y:S01]  /*9850*/  STG.E.128 [R8.64], R12 ;  /* 0x0000000c08007986 */ /* 0x001fe2000c101d1c */
[----:B--2---:R-:W-:Y:S01]  /*9860*/  @!P4 FMUL.FTZ R82, R82, R21 ;  /* 0x000000155252c220 */ /* 0x004fe20000410000 */
[----:B------:R-:W-:Y:S01]  /*9870*/  F2FP.BF16.PACK_AB R21, R71, R74 ;  /* 0x0000004a4715723e */ /* 0x000fe200000010ff */
[----:B------:R-:W-:Y:S01]  /*9880*/  FADD.FTZ R71, R0, R71 ;  /* 0x0000004700477221 */ /* 0x000fe20000010000 */
[----:B------:R-:W-:-:S02]  /*9890*/  ULEA.HI.X UR8, UR8, UR35, UR9, 0x1, UP0 ;  /* 0x0000002308087291 */ /* 0x000fc400080f0c09 */
[----:B------:R-:W-:Y:S01]  /*98a0*/  UISETP.GT.AND UP0, UPT, UR26, 0x1, UPT ;  /* 0x000000011a00788c */ /* 0x000fe2000bf04270 */
[----:B------:R-:W0:Y:S01]  /*98b0*/  @!P1 MUFU.RCP R24, R24 ;  /* 0x0000001800189308 */ /* 0x000e220000001000 */
[----:B---3--:R-:W-:Y:S01]  /*98c0*/  @!P5 FMUL.FTZ R83, R83, R22 ;  /* 0x000000165353d220 */ /* 0x008fe20000410000 */
[----:B------:R-:W-:Y:S01]  /*98d0*/  F2FP.BF16.PACK_AB R22, R69, R72 ;  /* 0x000000484516723e */ /* 0x000fe200000010ff */
[----:B------:R-:W-:Y:S02]  /*98e0*/  FADD.FTZ R72, R71, R72 ;  /* 0x0000004847487221 */ /* 0x000fe40000010000 */
[----:B------:R-:W-:Y:S02]  /*98f0*/  PLOP3.LUT P0, PT, PT, PT, UP0, 0x80, 0x0 ;  /* 0x000000000000781c */ /* 0x000fe40003f0f008 */
[----:B------:R-:W-:Y:S01]  /*9900*/  F2FP.BF16.PACK_AB R26, R83, R82 ;  /* 0x00000052531a723e */ /* 0x000fe200000010ff */
[----:B----4-:R-:W-:Y:S01]  /*9910*/  @!P3 FMUL.FTZ R84, R84, R23 ;  /* 0x000000175454b220 */ /* 0x010fe20000410000 */
[----:B-1----:R-:W-:Y:S01]  /*9920*/  STG.E.128 [R8.64+0x200], R16 ;  /* 0x0002001008007986 */ /* 0x002fe2000c101d1c */
[----:B------:R-:W-:Y:S01]  /*9930*/  F2FP.BF16.PACK_AB R23, R77, R76 ;  /* 0x0000004c4d17723e */ /* 0x000fe200000010ff */
[----:B------:R-:W-:-:S02]  /*9940*/  FADD.FTZ R69, R72, R69 ;  /* 0x0000004548457221 */ /* 0x000fc40000010000 */
[----:B------:R-:W-:Y:S02]  /*9950*/  BAR.SYNC.DEFER_BLOCKING 0x0 ;  /* 0x0000000000007b1d */ /* 0x000fe40000010000 */
[----:B------:R-:W-:Y:S02]  /*9960*/  FADD.FTZ R76, R69, R76 ;  /* 0x0000004c454c7221 */ /* 0x000fe40000010000 */
[----:B0-----:R-:W-:Y:S01]  /*9970*/  @!P1 FMUL.FTZ R85, R85, R24 ;  /* 0x0000001855559220 */ /* 0x001fe20000410000 */
[----:B------:R-:W-:Y:S01]  /*9980*/  F2FP.BF16.PACK_AB R24, R79, R78 ;  /* 0x0000004e4f18723e */ /* 0x000fe200000010ff */
[----:B------:R-:W-:-:S03]  /*9990*/  FADD.FTZ R77, R76, R77 ;  /* 0x0000004d4c4d7221 */ /* 0x000fc60000010000 */
[----:B------:R-:W-:Y:S01]  /*99a0*/  F2FP.BF16.PACK_AB R27, R85, R84 ;  /* 0x00000054551b723e */ /* 0x000fe200000010ff */
[----:B------:R-:W-:-:S04]  /*99b0*/  FADD.FTZ R78, R77, R78 ;  /* 0x0000004e4d4e7221 */ /* 0x000fc80000010000 */
[----:B------:R-:W-:-:S04]  /*99c0*/  FADD.FTZ R79, R78, R79 ;  /* 0x0000004f4e4f7221 */ /* 0x000fc80000010000 */
[----:B------:R-:W-:-:S04]  /*99d0*/  FADD.FTZ R80, R79, R80 ;  /* 0x000000504f507221 */ /* 0x000fc80000010000 */
[----:B------:R-:W-:Y:S01]  /*99e0*/  FADD.FTZ R81, R80, R81 ;  /* 0x0000005150517221 */ /* 0x000fe20000010000 */
[----:B------:R-:W-:Y:S03]  /*99f0*/  STS.128 [R7.X16], R20 ;  /* 0x0000001407007388 */ /* 0x000fe6000000cc00 */
[----:B------:R-:W-:Y:S01]  /*9a00*/  FADD.FTZ R82, R81, R82 ;  /* 0x0000005251527221 */ /* 0x000fe20000010000 */
[----:B------:R0:W-:Y:S01]  /*9a10*/  STS.128 [R7.X16+0x10], R24 ;  /* 0x0000101807007388 */ /* 0x0001e2000000cc00 */
[----:B------:R-:W-:-:S06]  /*9a20*/  NOP ;  /* 0x0000000000007918 */ /* 0x000fcc0000000000 */
[----:B------:R-:W1:Y:S01]  /*9a30*/  LDS.128 R8, [R6] ;  /* 0x0000000006087984 */ /* 0x000e620000000c00 */
[----:B------:R-:W-:-:S03]  /*9a40*/  FADD.FTZ R83, R82, R83 ;  /* 0x0000005352537221 */ /* 0x000fc60000010000 */
[----:B------:R2:W3:Y:S01]  /*9a50*/  LDS.128 R12, [R6+0x200] ;  /* 0x00020000060c7984 */ /* 0x0004e20000000c00 */
[----:B------:R-:W-:Y:S01]  /*9a60*/  FADD.FTZ R0, R83, R84 ;  /* 0x0000005453007221 */ /* 0x000fe20000010000 */
[----:B0-----:R-:W-:-:S03]  /*9a70*/  MOV R7, UR8 ;  /* 0x0000000800077c02 */ /* 0x001fc60008000f00 */
[----:B------:R-:W-:Y:S01]  /*9a80*/  FADD.FTZ R0, R0, R85 ;  /* 0x0000005500007221 */ /* 0x000fe20000010000 */
[----:B--2---:R-:W-:-:S05]  /*9a90*/  MOV R6, UR7 ;  /* 0x0000000700067c02 */ /* 0x004fca0008000f00 */
[----:B------:R-:W-:-:S05]  /*9aa0*/  IMAD.WIDE R6, R5, 0x10, R6 ;  /* 0x0000001005067825 */ /* 0x000fca00078e0206 */
[----:B-1----:R0:W-:Y:S04]  /*9ab0*/  STG.E.128 [R6.64], R8 ;  /* 0x0000000806007986 */ /* 0x0021e8000c101d1c */
[----:B---3--:R0:W-:Y:S02]  /*9ac0*/  STG.E.128 [R6.64+0x200], R12 ;  /* 0x0002000c06007986 */ /* 0x0081e4000c101d1c */
[----:B0-----:R-:W-:Y:S01]  /*9ad0*/  @!P0 CALL.REL.NOINC `(.L_x_2298) ;  /* 0x0000001000008944 */ /* 0x001fe20003c00000 */
[----:B------:R-:W-:Y:S05]  /*9ae0*/  BRA `(.L_x_2381) ;  /* 0xffff705000007947 */ /* 0x000fea000383ffff */
.L_x_2298:
        /* <DEDUP_REMOVED lines=34> */
.L_x_2383:
[----:B0-----:R-:W-:Y:S05]  /*9d10*/  BSYNC B0 ;  /* 0x0000000000007941 */ /* 0x001fea0003800000 */
.L_x_2382:
        /* <DEDUP_REMOVED lines=33> */
.L_x_2385:
[----:B------:R-:W3:Y:S02]  /*9f30*/  S2R R7, SR_TID.X ;  /* 0x0000000000077919 */ /* 0x000ee40000002100 */
.L_x_2386:
[----:B0-----:R-:W-:Y:S05]  /*9f40*/  BSYNC B0 ;  /* 0x0000000000007941 */ /* 0x001fea0003800000 */
.L_x_2384:
[----:B---3--:R-:W-:-:S13]  /*9f50*/  ISETP.GE.AND P0, PT, R7, c[0x0][0x16c], PT ;  /* 0x00005b0007007a0c */ /* 0x008fda0003f06270 */
[----:B------:R-:W-:Y:S05]  /*9f60*/  @P0 EXIT ;  /* 0x000000000000094d */ /* 0x000fea0003800000 */
[----:B------:R-:W-:Y:S02]  /*9f70*/  ULDC.64 UR6, c[0x0][0x288] ;  /* 0x0000a20000067ab9 */ /* 0x000fe40000000a00 */
[----:B------:R-:W-:Y:S02]  /*9f80*/  UIMAD UR14, UR14, UR6, URZ ;  /* 0x000000060e0e72a4 */ /* 0x000fe4000f8e023f */
[----:B-12---:R-:W-:Y:S02]  /*9f90*/  UIMAD.WIDE.U32 UR4, UR15, UR6, URZ ;  /* 0x000000060f0472a5 */ /* 0x006fe4000f8e003f */
[----:B------:R-:W-:-:S04]  /*9fa0*/  UIMAD UR6, UR15, UR7, UR14 ;  /* 0x000000070f0672a4 */ /* 0x000fc8000f8e020e */
[----:B------:R-:W-:Y:S02]  /*9fb0*/  UIADD3 UR6, UR5, UR6, URZ ;  /* 0x0000000605067290 */ /* 0x000fe4000fffe03f */
.L_x_2387:
        /* <DEDUP_REMOVED lines=18> */
.L_x_2337:
[----:B------:R-:W-:Y:S01]  /*a0e0*/  HFMA2.MMA R50, -RZ, RZ, 0, 5.9604644775390625e-08 ;  /* 0x00000001ff327435 */ /* 0x000fe200000001ff */
[----:B------:R-:W-:-:S02]  /*a0f0*/  MOV R161, R46 ;  /* 0x0000002e00a17202 */ /* 0x000fc40000000f00 */
[----:B------:R-:W-:Y:S02]  /*a100*/  MOV R49, RZ ;  /* 0x000000ff00317202 */ /* 0x000fe40000000f00 */
[----:B------:R-:W-:Y:S02]  /*a110*/  MOV R48, 0xffffffff ;  /* 0xffffffff00307802 */ /* 0x000fe40000000f00 */
[----:B------:R-:W-:Y:S02]  /*a120*/  MOV R44, 0xa140 ;  /* 0x0000a140002c7802 */ /* 0x000fe40000000f00 */
[----:B-----5:R-:W-:Y:S05]  /*a130*/  CALL.REL.NOINC `($__internal_95_$__cuda_sm70_shflsync_up) ;  /* 0x00000ed000007944 */ /* 0x020fea0003c00000 */
[----:B-1----:R-:W-:Y:S01]  /*a140*/  MOV R47, R49 ;  /* 0x00000031002f7202 */ /* 0x002fe20000000f00 */
[----:B0-----:R-:W-:Y:S05]  /*a150*/  BRA `(.L_x_2388) ;  /* 0xffffbd2000007947 */ /* 0x001fea000383ffff */
.L_x_2338:
[----:B------:R-:W-:Y:S01]  /*a160*/  HFMA2.MMA R50, -RZ, RZ, 0, 5.9604644775390625e-08 ;  /* 0x00000001ff327435 */ /* 0x000fe200000001ff */
[----:B------:R-:W-:Y:S02]  /*a170*/  MOV R161, R51 ;  /* 0x0000003300a17202 */ /* 0x000fe40000000f00 */
[----:B------:R-:W-:Y:S02]  /*a180*/  MOV R49, RZ ;  /* 0x000000ff00317202 */ /* 0x000fe40000000f00 */
[----:B------:R-:W-:-:S02]  /*a190*/  MOV R48, 0xffffffff ;  /* 0xffffffff00307802 */ /* 0x000fc40000000f00 */
[----:B------:R-:W-:Y:S02]  /*a1a0*/  MOV R44, 0xa1c0 ;  /* 0x0000a1c0002c7802 */ /* 0x000fe40000000f00 */
[----:B01---5:R-:W-:Y:S05]  /*a1b0*/  CALL.REL.NOINC `($__internal_95_$__cuda_sm70_shflsync_up) ;  /* 0x00000e5000007944 */ /* 0x023fea0003c00000 */
        /* <DEDUP_REMOVED lines=10> */
[----:B------:R-:W-:Y:S05]  /*a260*/  CALL.REL.NOINC `($__internal_95_$__cuda_sm70_shflsync_up) ;  /* 0x00000da000007944 */ /* 0x000fea0003c00000 */
[----:B0-----:R-:W-:Y:S01]  /*a270*/  HFMA2.MMA R50, -RZ, RZ, 0, 1.1920928955078125e-07 ;  /* 0x00000002ff327435 */ /* 0x001fe200000001ff */
[----:B-1----:R-:W-:Y:S02]  /*a280*/  MOV R47, R49 ;  /* 0x00000031002f7202 */ /* 0x002fe40000000f00 */
[----:B------:R-:W-:Y:S02]  /*a290*/  MOV R161, R51 ;  /* 0x0000003300a17202 */ /* 0x000fe40000000f00 */
[----:B------:R-:W-:Y:S02]  /*a2a0*/  MOV R49, RZ ;  /* 0x000000ff00317202 */ /* 0x000fe40000000f00 */
[----:B------:R-:W-:Y:S02]  /*a2b0*/  MOV R48, 0xffffffff ;  /* 0xffffffff00307802 */ /* 0x000fe40000000f00 */
[----:B------:R-:W-:-:S02]  /*a2c0*/  MOV R44, 0xa2e0 ;  /* 0x0000a2e0002c7802 */ /* 0x000fc40000000f00 */
[----:B------:R-:W-:Y:S05]  /*a2d0*/  CALL.REL.NOINC `($__internal_95_$__cuda_sm70_shflsync_up) ;  /* 0x00000d3000007944 */ /* 0x000fea0003c00000 */
[----:B------:R-:W-:Y:S01]  /*a2e0*/  ISETP.GE.AND P0, PT, R3, 0x2, PT ;  /* 0x000000020300780c */ /* 0x000fe20003f06270 */
[----:B0-----:R-:W-:Y:S01]  /*a2f0*/  HFMA2.MMA R50, -RZ, RZ, 0, 2.384185791015625e-07 ;  /* 0x00000004ff327435 */ /* 0x001fe200000001ff */
[----:B------:R-:W-:-:S02]  /*a300*/  MOV R48, 0xffffffff ;  /* 0xffffffff00307802 */ /* 0x000fc40000000f00 */
[----:B------:R-:W-:-:S09]  /*a310*/  MOV R44, 0xa370 ;  /* 0x0000a370002c7802 */ /* 0x000fd20000000f00 */
[----:B-1----:R-:W-:Y:S01]  /*a320*/  @P0 FFMA.FTZ R51, R46, R49, R51 ;  /* 0x000000312e330223 */ /* 0x002fe20000010033 */
[----:B------:R-:W-:Y:S01]  /*a330*/  MOV R49, RZ ;  /* 0x000000ff00317202 */ /* 0x000fe20000000f00 */
[----:B------:R-:W-:-:S05]  /*a340*/  @P0 FMUL.FTZ R46, R47, R46 ;  /* 0x0000002e2f2e0220 */ /* 0x000fca0000410000 */
[----:B------:R-:W-:Y:S02]  /*a350*/  MOV R161, R46 ;  /* 0x0000002e00a17202 */ /* 0x000fe40000000f00 */
[----:B------:R-:W-:Y:S05]  /*a360*/  CALL.REL.NOINC `($__internal_95_$__cuda_sm70_shflsync_up) ;  /* 0x00000ca000007944 */ /* 0x000fea0003c00000 */
[----:B0-----:R-:W-:Y:S01]  /*a370*/  HFMA2.MMA R50, -RZ, RZ, 0, 2.384185791015625e-07 ;  /* 0x00000004ff327435 */ /* 0x001fe200000001ff */
[----:B-1----:R-:W-:Y:S02]  /*a380*/  MOV R47, R49 ;  /* 0x00000031002f7202 */ /* 0x002fe40000000f00 */
[----:B------:R-:W-:Y:S02]  /*a390*/  MOV R161, R51 ;  /* 0x0000003300a17202 */ /* 0x000fe40000000f00 */
[----:B------:R-:W-:Y:S02]  /*a3a0*/  MOV R49, RZ ;  /* 0x000000ff00317202 */ /* 0x000fe40000000f00 */
[----:B------:R-:W-:Y:S02]  /*a3b0*/  MOV R48, 0xffffffff ;  /* 0xffffffff00307802 */ /* 0x000fe40000000f00 */
[----:B------:R-:W-:Y:S02]  /*a3c0*/  MOV R44, 0xa3e0 ;  /* 0x0000a3e0002c7802 */ /* 0x000fe40000000f00 */
[----:B------:R-:W-:Y:S05]  /*a3d0*/  CALL.REL.NOINC `($__internal_95_$__cuda_sm70_shflsync_up) ;  /* 0x00000c3000007944 */ /* 0x000fea0003c00000 */
        /* <DEDUP_REMOVED lines=9> */
[----:B------:R-:W-:Y:S05]  /*a470*/  CALL.REL.NOINC `($__internal_95_$__cuda_sm70_shflsync_up) ;  /* 0x00000b9000007944 */ /* 0x000fea0003c00000 */
[----:B0-----:R-:W-:Y:S01]  /*a480*/  HFMA2.MMA R50, -RZ, RZ, 0, 4.76837158203125e-07 ;  /* 0x00000008ff327435 */ /* 0x001fe200000001ff */
[----:B-1----:R-:W-:Y:S02]  /*a490*/  MOV R47, R49 ;  /* 0x00000031002f7202 */ /* 0x002fe40000000f00 */
[----:B------:R-:W-:Y:S02]  /*a4a0*/  MOV R161, R53 ;  /* 0x0000003500a17202 */ /* 0x000fe40000000f00 */
[----:B------:R-:W-:Y:S02]  /*a4b0*/  MOV R49, RZ ;  /* 0x000000ff00317202 */ /* 0x000fe40000000f00 */
[----:B------:R-:W-:Y:S02]  /*a4c0*/  MOV R48, 0xffffffff ;  /* 0xffffffff00307802 */ /* 0x000fe40000000f00 */
[----:B------:R-:W-:-:S02]  /*a4d0*/  MOV R44, 0xa4f0 ;  /* 0x0000a4f0002c7802 */ /* 0x000fc40000000f00 */
[----:B------:R-:W-:Y:S05]  /*a4e0*/  CALL.REL.NOINC `($__internal_95_$__cuda_sm70_shflsync_up) ;  /* 0x00000b2000007944 */ /* 0x000fea0003c00000 */
[----:B------:R-:W-:Y:S01]  /*a4f0*/  ISETP.GE.AND P0, PT, R3, 0x8, PT ;  /* 0x000000080300780c */ /* 0x000fe20003f06270 */
[----:B0-----:R-:W-:Y:S01]  /*a500*/  HFMA2.MMA R50, -RZ, RZ, 0, 9.5367431640625e-07 ;  /* 0x00000010ff327435 */ /* 0x001fe200000001ff */
[----:B------:R-:W-:-:S02]  /*a510*/  MOV R48, 0xffffffff ;  /* 0xffffffff00307802 */ /* 0x000fc40000000f00 */
[----:B------:R-:W-:-:S09]  /*a520*/  MOV R44, 0xa580 ;  /* 0x0000a580002c7802 */ /* 0x000fd20000000f00 */
[----:B-1----:R-:W-:Y:S01]  /*a530*/  @P0 FFMA.FTZ R53, R46, R49, R53 ;  /* 0x000000312e350223 */ /* 0x002fe20000010035 */
[----:B------:R-:W-:Y:S01]  /*a540*/  MOV R49, RZ ;  /* 0x000000ff00317202 */ /* 0x000fe20000000f00 */
[----:B------:R-:W-:-:S05]  /*a550*/  @P0 FMUL.FTZ R46, R47, R46 ;  /* 0x0000002e2f2e0220 */ /* 0x000fca0000410000 */
[----:B------:R-:W-:Y:S02]  /*a560*/  MOV R161, R46 ;  /* 0x0000002e00a17202 */ /* 0x000fe40000000f00 */
[----:B------:R-:W-:Y:S05]  /*a570*/  CALL.REL.NOINC `($__internal_95_$__cuda_sm70_shflsync_up) ;  /* 0x00000a9000007944 */ /* 0x000fea0003c00000 */
[----:B0-----:R-:W-:Y:S01]  /*a580*/  HFMA2.MMA R50, -RZ, RZ, 0, 9.5367431640625e-07 ;  /* 0x00000010ff327435 */ /* 0x001fe200000001ff */
[----:B-1----:R-:W-:Y:S02]  /*a590*/  MOV R47, R49 ;  /* 0x00000031002f7202 */ /* 0x002fe40000000f00 */
[----:B------:R-:W-:Y:S02]  /*a5a0*/  MOV R161, R53 ;  /* 0x0000003500a17202 */ /* 0x000fe40000000f00 */
[----:B------:R-:W-:Y:S02]  /*a5b0*/  MOV R49, RZ ;  /* 0x000000ff00317202 */ /* 0x000fe40000000f00 */
[----:B------:R-:W-:Y:S02]  /*a5c0*/  MOV R48, 0xffffffff ;  /* 0xffffffff00307802 */ /* 0x000fe40000000f00 */
[----:B------:R-:W-:Y:S02]  /*a5d0*/  MOV R44, 0xa5f0 ;  /* 0x0000a5f0002c7802 */ /* 0x000fe40000000f00 */
[----:B------:R-:W-:Y:S05]  /*a5e0*/  CALL.REL.NOINC `($__internal_95_$__cuda_sm70_shflsync_up) ;  /* 0x00000a2000007944 */ /* 0x000fea0003c00000 */
[----:B01----:R-:W-:Y:S05]  /*a5f0*/  BRA `(.L_x_2389) ;  /* 0xffffb9f000007947 */ /* 0x003fea000383ffff */
.L_x_2341:
[----:B------:R-:W-:Y:S01]  /*a600*/  HFMA2.MMA R50, -RZ, RZ, 0, 5.9604644775390625e-08 ;  /* 0x00000001ff327435 */ /* 0x000fe200000001ff */
[----:B------:R-:W-:-:S02]  /*a610*/  MOV R161, R44 ;  /* 0x0000002c00a17202 */ /* 0x000fc40000000f00 */
[----:B------:R-:W-:Y:S02]  /*a620*/  MOV R49, RZ ;  /* 0x000000ff00317202 */ /* 0x000fe40000000f00 */
[----:B------:R-:W-:Y:S02]  /*a630*/  MOV R48, 0xffffffff ;  /* 0xffffffff00307802 */ /* 0x000fe40000000f00 */
[----:B------:R-:W-:Y:S02]  /*a640*/  MOV R44, 0xa660 ;  /* 0x0000a660002c7802 */ /* 0x000fe40000000f00 */
[----:B01---5:R-:W-:Y:S05]  /*a650*/  CALL.REL.NOINC `($__internal_95_$__cuda_sm70_shflsync_up) ;  /* 0x000009b000007944 */ /* 0x023fea0003c00000 */
[----:B0-----:R-:W-:Y:S01]  /*a660*/  HFMA2.MMA R50, -RZ, RZ, 0, 5.9604644775390625e-08 ;  /* 0x00000001ff327435 */ /* 0x001fe200000001ff */
[----:B-1----:R-:W-:Y:S02]  /*a670*/  MOV R46, R49 ;  /* 0x00000031002e7202 */ /* 0x002fe40000000f00 */
[----:B------:R-:W-:Y:S02]  /*a680*/  MOV R161, R53 ;  /* 0x0000003500a17202 */ /* 0x000fe40000000f00 */
[----:B------:R-:W-:Y:S02]  /*a690*/  MOV R49, RZ ;  /* 0x000000ff00317202 */ /* 0x000fe40000000f00 */
[----:B------:R-:W-:-:S02]  /*a6a0*/  MOV R48, 0xffffffff ;  /* 0xffffffff00307802 */ /* 0x000fc40000000f00 */
[----:B------:R-:W-:Y:S02]  /*a6b0*/  MOV R44, 0xa6d0 ;  /* 0x0000a6d0002c7802 */ /* 0x000fe40000000f00 */
[----:B------:R-:W-:Y:S05]  /*a6c0*/  CALL.REL.NOINC `($__internal_95_$__cuda_sm70_shflsync_up) ;  /* 0x0000094000007944 */ /* 0x000fea0003c00000 */
[----:B-1----:R-:W-:Y:S01]  /*a6d0*/  MOV R53, R49 ;  /* 0x0000003100357202 */ /* 0x002fe20000000f00 */
[----:B------:R-:W-:Y:S01]  /*a6e0*/  HFMA2.MMA R49, -RZ, RZ, 0, 0 ;  /* 0x00000000ff317435 */ /* 0x000fe200000001ff */
[----:B0-----:R-:W-:Y:S02]  /*a6f0*/  MOV R161, R46 ;  /* 0x0000002e00a17202 */ /* 0x001fe40000000f00 */
[----:B------:R-:W-:Y:S02]  /*a700*/  MOV R50, R98 ;  /* 0x0000006200327202 */ /* 0x000fe40000000f00 */
[----:B------:R-:W-:Y:S02]  /*a710*/  MOV R47, 0x1f ;  /* 0x0000001f002f7802 */ /* 0x000fe40000000f00 */
[----:B------:R-:W-:Y:S02]  /*a720*/  MOV R46, 0xffffffff ;  /* 0xffffffff002e7802 */ /* 0x000fe40000000f00 */
[----:B------:R-:W-:-:S02]  /*a730*/  MOV R48, 0xa750 ;  /* 0x0000a75000307802 */ /* 0x000fc40000000f00 */
[----:B------:R-:W-:Y:S05]  /*a740*/  CALL.REL.NOINC `($__internal_94_$__cuda_sm70_shflsync_idx_p) ;  /* 0x0000088000007944 */ /* 0x000fea0003c00000 */
[----:B------:R-:W-:Y:S01]  /*a750*/  HFMA2.MMA R49, -RZ, RZ, 0, 0 ;  /* 0x00000000ff317435 */ /* 0x000fe200000001ff */
[----:B-1----:R-:W-:-:S02]  /*a760*/  MOV R98, R47 ;  /* 0x0000002f00627202 */ /* 0x002fc40000000f00 */
[----:B------:R-:W-:Y:S02]  /*a770*/  MOV R50, R99 ;  /* 0x0000006300327202 */ /* 0x000fe40000000f00 */
[----:B------:R-:W-:Y:S02]  /*a780*/  MOV R47, 0x1f ;  /* 0x0000001f002f7802 */ /* 0x000fe40000000f00 */
[----:B------:R-:W-:Y:S02]  /*a790*/  MOV R46, 0xffffffff ;  /* 0xffffffff002e7802 */ /* 0x000fe40000000f00 */
[----:B------:R-:W-:Y:S02]  /*a7a0*/  MOV R48, 0xa7c0 ;  /* 0x0000a7c000307802 */ /* 0x000fe40000000f00 */
[----:B------:R-:W-:Y:S05]  /*a7b0*/  CALL.REL.NOINC `($__internal_94_$__cuda_sm70_shflsync_idx_p) ;  /* 0x0000081000007944 */ /* 0x000fea0003c00000 */
[----:B-1----:R-:W-:Y:S01]  /*a7c0*/  MOV R49, R47 ;  /* 0x0000002f00317202 */ /* 0x002fe20000000f00 */
[----:B------:R-:W-:Y:S05]  /*a7d0*/  BRA `(.L_x_2390) ;  /* 0xffffb98000007947 */ /* 0x000fea000383ffff */
.L_x_2344:
[----:B------:R-:W-:Y:S01]  /*a7e0*/  HFMA2.MMA R159, -RZ, RZ, 0, 5.9604644775390625e-08 ;  /* 0x00000001ff9f7435 */ /* 0x000fe200000001ff */
[----:B------:R-:W-:Y:S02]  /*a7f0*/  MOV R161, R48 ;  /* 0x0000003000a17202 */ /* 0x000fe40000000f00 */
[----:B------:R-:W-:-:S02]  /*a800*/  MOV R50, 0x1f ;  /* 0x0000001f00327802 */ /* 0x000fc40000000f00 */
[----:B------:R-:W-:Y:S02]  /*a810*/  MOV R53, 0xffffffff ;  /* 0xffffffff00357802 */ /* 0x000fe40000000f00 */
[----:B------:R-:W-:Y:S02]  /*a820*/  MOV R46, 0xa840 ;  /* 0x0000a840002e7802 */ /* 0x000fe40000000f00 */
[----:B-1----:R-:W-:Y:S05]  /*a830*/  CALL.REL.NOINC `($__internal_93_$__cuda_sm70_shflsync_down) ;  /* 0x0000075000007944 */ /* 0x002fea0003c00000 */
[----:B-1----:R-:W-:Y:S01]  /*a840*/  MOV R51, R53 ;  /* 0x0000003500337202 */ /* 0x002fe20000000f00 */
[----:B0-----:R-:W-:Y:S05]  /*a850*/  BRA `(.L_x_2391) ;  /* 0xffffbf1000007947 */ /* 0x001fea000383ffff */
.L_x_2345:
[----:B------:R-:W-:Y:S01]  /*a860*/  HFMA2.MMA R159, -RZ, RZ, 0, 5.9604644775390625e-08 ;  /* 0x00000001ff9f7435 */ /* 0x000fe200000001ff */
[----:B------:R-:W-:Y:S02]  /*a870*/  MOV R161, R49 ;  /* 0x0000003100a17202 */ /* 0x000fe40000000f00 */
[----:B------:R-:W-:Y:S02]  /*a880*/  MOV R50, 0x1f ;  /* 0x0000001f00327802 */ /* 0x000fe40000000f00 */
[----:B------:R-:W-:Y:S02]  /*a890*/  MOV R53, 0xffffffff ;  /* 0xffffffff00357802 */ /* 0x000fe40000000f00 */
[----:B------:R-:W-:-:S02]  /*a8a0*/  MOV R46, 0xa8c0 ;  /* 0x0000a8c0002e7802 */ /* 0x000fc40000000f00 */
[----:B012---:R-:W-:Y:S05]  /*a8b0*/  CALL.REL.NOINC `($__internal_93_$__cuda_sm70_shflsync_down) ;  /* 0x000006d000007944 */ /* 0x007fea0003c00000 */
        /* <DEDUP_REMOVED lines=9> */
[----:B------:R-:W-:Y:S05]  /*a950*/  CALL.REL.NOINC `($__internal_93_$__cuda_sm70_shflsync_down) ;  /* 0x0000063000007944 */ /* 0x000fea0003c00000 */
[----:B0-----:R-:W-:Y:S01]  /*a960*/  HFMA2.MMA R159, -RZ, RZ, 0, 1.1920928955078125e-07 ;  /* 0x00000002ff9f7435 */ /* 0x001fe200000001ff */
[----:B-1----:R-:W-:Y:S02]  /*a970*/  MOV R48, R53 ;  /* 0x0000003500307202 */ /* 0x002fe40000000f00 */
[----:B------:R-:W-:-:S02]  /*a980*/  MOV R161, R52 ;  /* 0x0000003400a17202 */ /* 0x000fc40000000f00 */
[----:B------:R-:W-:Y:S02]  /*a990*/  MOV R50, 0x1f ;  /* 0x0000001f00327802 */ /* 0x000fe40000000f00 */
[----:B------:R-:W-:Y:S02]  /*a9a0*/  MOV R53, 0xffffffff ;  /* 0xffffffff00357802 */ /* 0x000fe40000000f00 */
[----:B------:R-:W-:Y:S02]  /*a9b0*/  MOV R46, 0xa9d0 ;  /* 0x0000a9d0002e7802 */ /* 0x000fe40000000f00 */
[----:B------:R-:W-:Y:S05]  /*a9c0*/  CALL.REL.NOINC `($__internal_93_$__cuda_sm70_shflsync_down) ;  /* 0x000005c000007944 */ /* 0x000fea0003c00000 */
[----:B-1----:R-:W-:Y:S01]  /*a9d0*/  @!P3 FFMA.FTZ R52, R51, R53, R52 ;  /* 0x000000353334b223 */ /* 0x002fe20000010034 */
[----:B0-----:R-:W-:Y:S01]  /*a9e0*/  HFMA2.MMA R159, -RZ, RZ, 0, 2.384185791015625e-07 ;  /* 0x00000004ff9f7435 */ /* 0x001fe200000001ff */
[----:B------:R-:W-:Y:S01]  /*a9f0*/  @!P3 FMUL.FTZ R51, R48, R51 ;  /* 0x000000333033b220 */ /* 0x000fe20000410000 */
[----:B------:R-:W-:Y:S02]  /*aa00*/  MOV R50, 0x1f ;  /* 0x0000001f00327802 */ /* 0x000fe40000000f00 */
[----:B------:R-:W-:Y:S02]  /*aa10*/  MOV R53, 0xffffffff ;  /* 0xffffffff00357802 */ /* 0x000fe40000000f00 */
[----:B------:R-:W-:-:S02]  /*aa20*/  MOV R161, R51 ;  /* 0x0000003300a17202 */ /* 0x000fc40000000f00 */
[----:B------:R-:W-:Y:S02]  /*aa30*/  MOV R46, 0xaa50 ;  /* 0x0000aa50002e7802 */ /* 0x000fe40000000f00 */
[----:B------:R-:W-:Y:S05]  /*aa40*/  CALL.REL.NOINC `($__internal_93_$__cuda_sm70_shflsync_down) ;  /* 0x0000054000007944 */ /* 0x000fea0003c00000 */
[----:B0-----:R-:W-:Y:S01]  /*aa50*/  HFMA2.MMA R159, -RZ, RZ, 0, 2.384185791015625e-07 ;  /* 0x00000004ff9f7435 */ /* 0x001fe200000001ff */
[----:B-1----:R-:W-:Y:S02]  /*aa60*/  MOV R48, R53 ;  /* 0x0000003500307202 */ /* 0x002fe40000000f00 */
[----:B------:R-:W-:Y:S02]  /*aa70*/  MOV R161, R52 ;  /* 0x0000003400a17202 */ /* 0x000fe40000000f00 */
[----:B------:R-:W-:Y:S02]  /*aa80*/  MOV R50, 0x1f ;  /* 0x0000001f00327802 */ /* 0x000fe40000000f00 */
[----:B------:R-:W-:Y:S02]  /*aa90*/  MOV R53, 0xffffffff ;  /* 0xffffffff00357802 */ /* 0x000fe40000000f00 */
[----:B------:R-:W-:Y:S02]  /*aaa0*/  MOV R46, 0xaac0 ;  /* 0x0000aac0002e7802 */ /* 0x000fe40000000f00 */
[----:B------:R-:W-:Y:S05]  /*aab0*/  CALL.REL.NOINC `($__internal_93_$__cuda_sm70_shflsync_down) ;  /* 0x000004d000007944 */ /* 0x000fea0003c00000 */
        /* <DEDUP_REMOVED lines=8> */
[----:B------:R-:W-:Y:S05]  /*ab40*/  CALL.REL.NOINC `($__internal_93_$__cuda_sm70_shflsync_down) ;  /* 0x0000044000007944 */ /* 0x000fea0003c00000 */
[----:B0-----:R-:W-:Y:S01]  /*ab50*/  HFMA2.MMA R159, -RZ, RZ, 0, 4.76837158203125e-07 ;  /* 0x00000008ff9f7435 */ /* 0x001fe200000001ff */
[----:B-1----:R-:W-:Y:S02]  /*ab60*/  MOV R48, R53 ;  /* 0x0000003500307202 */ /* 0x002fe40000000f00 */
[----:B------:R-:W-:Y:S02]  /*ab70*/  MOV R161, R52 ;  /* 0x0000003400a17202 */ /* 0x000fe40000000f00 */
[----:B------:R-:W-:-:S02]  /*ab80*/  MOV R50, 0x1f ;  /* 0x0000001f00327802 */ /* 0x000fc40000000f00 */
[----:B------:R-:W-:Y:S02]  /*ab90*/  MOV R53, 0xffffffff ;  /* 0xffffffff00357802 */ /* 0x000fe40000000f00 */
[----:B------:R-:W-:Y:S02]  /*aba0*/  MOV R46, 0xabc0 ;  /* 0x0000abc0002e7802 */ /* 0x000fe40000000f00 */
[----:B------:R-:W-:Y:S05]  /*abb0*/  CALL.REL.NOINC `($__internal_93_$__cuda_sm70_shflsync_down) ;  /* 0x000003d000007944 */ /* 0x000fea0003c00000 */
        /* <DEDUP_REMOVED lines=9> */
[----:B------:R-:W-:Y:S05]  /*ac50*/  CALL.REL.NOINC `($__internal_93_$__cuda_sm70_shflsync_down) ;  /* 0x0000033000007944 */ /* 0x000fea0003c00000 */
[----:B0-----:R-:W-:Y:S01]  /*ac60*/  HFMA2.MMA R159, -RZ, RZ, 0, 9.5367431640625e-07 ;  /* 0x00000010ff9f7435 */ /* 0x001fe200000001ff */
[----:B-1----:R-:W-:Y:S02]  /*ac70*/  MOV R49, R53 ;  /* 0x0000003500317202 */ /* 0x002fe40000000f00 */
[----:B------:R-:W-:Y:S02]  /*ac80*/  MOV R161, R51 ;  /* 0x0000003300a17202 */ /* 0x000fe40000000f00 */
[----:B------:R-:W-:Y:S02]  /*ac90*/  MOV R50, 0x1f ;  /* 0x0000001f00327802 */ /* 0x000fe40000000f00 */
[----:B------:R-:W-:Y:S02]  /*aca0*/  MOV R53, 0xffffffff ;  /* 0xffffffff00357802 */ /* 0x000fe40000000f00 */
[----:B------:R-:W-:-:S02]  /*acb0*/  MOV R46, 0xacd0 ;  /* 0x0000acd0002e7802 */ /* 0x000fc40000000f00 */
[----:B------:R-:W-:Y:S05]  /*acc0*/  CALL.REL.NOINC `($__internal_93_$__cuda_sm70_shflsync_down) ;  /* 0x000002c000007944 */ /* 0x000fea0003c00000 */
[----:B-1----:R-:W-:Y:S01]  /*acd0*/  @!P0 FFMA.FTZ R51, R52, R53, R51 ;  /* 0x0000003534338223 */ /* 0x002fe20000010033 */
[----:B------:R-:W-:Y:S01]  /*ace0*/  MOV R47, 0x1f ;  /* 0x0000001f002f7802 */ /* 0x000fe20000000f00 */
[----:B------:R-:W-:Y:S01]  /*acf0*/  @!P0 FMUL.FTZ R52, R49, R52 ;  /* 0x0000003431348220 */ /* 0x000fe20000410000 */
[----:B------:R-:W-:Y:S01]  /*ad00*/  HFMA2.MMA R49, -RZ, RZ, 0, 0 ;  /* 0x00000000ff317435 */ /* 0x000fe200000001ff */
[----:B------:R-:W-:-:S02]  /*ad10*/  MOV R46, 0xffffffff ;  /* 0xffffffff002e7802 */ /* 0x000fc40000000f00 */
[----:B------:R-:W-:Y:S02]  /*ad20*/  MOV R48, 0xad50 ;  /* 0x0000ad5000307802 */ /* 0x000fe40000000f00 */
[----:B0-----:R-:W-:Y:S02]  /*ad30*/  MOV R50, R52 ;  /* 0x0000003400327202 */ /* 0x001fe40000000f00 */
[----:B------:R-:W-:Y:S05]  /*ad40*/  CALL.REL.NOINC `($__internal_94_$__cuda_sm70_shflsync_idx_p) ;  /* 0x0000028000007944 */ /* 0x000fea0003c00000 */
[----:B------:R-:W-:Y:S01]  /*ad50*/  HFMA2.MMA R49, -RZ, RZ, 0, 0 ;  /* 0x00000000ff317435 */ /* 0x000fe200000001ff */
[----:B-1----:R-:W-:Y:S02]  /*ad60*/  MOV R143, R47 ;  /* 0x0000002f008f7202 */ /* 0x002fe40000000f00 */
[----:B------:R-:W-:Y:S02]  /*ad70*/  MOV R50, R51 ;  /* 0x0000003300327202 */ /* 0x000fe40000000f00 */
[----:B------:R-:W-:Y:S02]  /*ad80*/  MOV R47, 0x1f ;  /* 0x0000001f002f7802 */ /* 0x000fe40000000f00 */
[----:B------:R-:W-:Y:S02]  /*ad90*/  MOV R46, 0xffffffff ;  /* 0xffffffff002e7802 */ /* 0x000fe40000000f00 */
[----:B------:R-:W-:-:S02]  /*ada0*/  MOV R48, 0xadc0 ;  /* 0x0000adc000307802 */ /* 0x000fc40000000f00 */
[----:B------:R-:W-:Y:S05]  /*adb0*/  CALL.REL.NOINC `($__internal_94_$__cuda_sm70_shflsync_idx_p) ;  /* 0x0000021000007944 */ /* 0x000fea0003c00000 */
[----:B------:R-:W-:Y:S01]  /*adc0*/  HFMA2.MMA R159, -RZ, RZ, 0, 5.9604644775390625e-08 ;  /* 0x00000001ff9f7435 */ /* 0x000fe200000001ff */
[----:B-1----:R-:W-:-:S02]  /*add0*/  MOV R99, R47 ;  /* 0x0000002f00637202 */ /* 0x002fc40000000f00 */
[----:B------:R-:W-:Y:S02]  /*ade0*/  MOV R161, R52 ;  /* 0x0000003400a17202 */ /* 0x000fe40000000f00 */
[----:B------:R-:W-:Y:S02]  /*adf0*/  MOV R50, 0x1f ;  /* 0x0000001f00327802 */ /* 0x000fe40000000f00 */
[----:B------:R-:W-:Y:S02]  /*ae00*/  MOV R53, 0xffffffff ;  /* 0xffffffff00357802 */ /* 0x000fe40000000f00 */
[----:B------:R-:W-:Y:S02]  /*ae10*/  MOV R46, 0xae30 ;  /* 0x0000ae30002e7802 */ /* 0x000fe40000000f00 */
[----:B------:R-:W-:Y:S05]  /*ae20*/  CALL.REL.NOINC `($__internal_93_$__cuda_sm70_shflsync_down) ;  /* 0x0000016000007944 */ /* 0x000fea0003c00000 */
[----:B0-----:R-:W-:Y:S01]  /*ae30*/  HFMA2.MMA R159, -RZ, RZ, 0, 5.9604644775390625e-08 ;  /* 0x00000001ff9f7435 */ /* 0x001fe200000001ff */
[----:B-1----:R-:W-:Y:S02]  /*ae40*/  MOV R52, R53 ;  /* 0x0000003500347202 */ /* 0x002fe40000000f00 */
[----:B------:R-:W-:Y:S02]  /*ae50*/  MOV R161, R51 ;  /* 0x0000003300a17202 */ /* 0x000fe40000000f00 */
[----:B------:R-:W-:-:S02]  /*ae60*/  MOV R50, 0x1f ;  /* 0x0000001f00327802 */ /* 0x000fc40000000f00 */
[----:B------:R-:W-:Y:S02]  /*ae70*/  MOV R53, 0xffffffff ;  /* 0xffffffff00357802 */ /* 0x000fe40000000f00 */
[----:B------:R-:W-:Y:S02]  /*ae80*/  MOV R46, 0xaea0 ;  /* 0x0000aea0002e7802 */ /* 0x000fe40000000f00 */
[----:B------:R-:W-:Y:S05]  /*ae90*/  CALL.REL.NOINC `($__internal_93_$__cuda_sm70_shflsync_down) ;  /* 0x000000f000007944 */ /* 0x000fea0003c00000 */
[----:B------:R-:W-:Y:S01]  /*aea0*/  HFMA2.MMA R49, -RZ, RZ, 0, 0 ;  /* 0x00000000ff317435 */ /* 0x000fe200000001ff */
[----:B0-----:R-:W-:Y:S02]  /*aeb0*/  MOV R50, R44 ;  /* 0x0000002c00327202 */ /* 0x001fe40000000f00 */
[----:B------:R-:W-:Y:S02]  /*aec0*/  MOV R47, 0x1f ;  /* 0x0000001f002f7802 */ /* 0x000fe40000000f00 */
[----:B------:R-:W-:Y:S02]  /*aed0*/  MOV R46, 0xffffffff ;  /* 0xffffffff002e7802 */ /* 0x000fe40000000f00 */
[----:B------:R-:W-:Y:S02]  /*aee0*/  MOV R48, 0xaf00 ;  /* 0x0000af0000307802 */ /* 0x000fe40000000f00 */
[----:B-1----:R-:W-:Y:S05]  /*aef0*/  CALL.REL.NOINC `($__internal_94_$__cuda_sm70_shflsync_idx_p) ;  /* 0x000000d000007944 */ /* 0x002fea0003c00000 */
        /* <DEDUP_REMOVED lines=9> */
        .weak           $__internal_93_$__cuda_sm70_shflsync_down
        .type           $__internal_93_$__cuda_sm70_shflsync_down,@function
        .size           $__internal_93_$__cuda_sm70_shflsync_down,($__internal_94_$__cuda_sm70_shflsync_idx_p - $__internal_93_$__cuda_sm70_shflsync_down)
$__internal_93_$__cuda_sm70_shflsync_down:
[----:B------:R-:W-:Y:S01]  /*af90*/  HFMA2.MMA R47, -RZ, RZ, 0, 0 ;  /* 0x00000000ff2f7435 */ /* 0x000fe200000001ff */
[----:B------:R-:W-:Y:S04]  /*afa0*/  WARPSYNC R53 ;  /* 0x0000003500007348 */ /* 0x000fe80003800000 */
[----:B------:R0:W1:Y:S01]  /*afb0*/  SHFL.DOWN PT, R53, R161, R159, R50 ;  /* 0x0800009fa1357389 */ /* 0x00006200000e0032 */
[----:B------:R-:W-:Y:S05]  /*afc0*/  RET.REL.NODEC R46 `(_Z25selective_scan_bwd_kernelI32Selective_Scan_bwd_kernel_traitsILi128ELi16ELb1ELb1ELb1ELb1ELb1EN3c108BFloat16EfEEv12SSMParamsBwd) ;  /* 0xffff50302e007950 */ /* 0x000fea0003c3ffff */
        .weak           $__internal_94_$__cuda_sm70_shflsync_idx_p
        .type           $__internal_94_$__cuda_sm70_shflsync_idx_p,@function
        .size           $__internal_94_$__cuda_sm70_shflsync_idx_p,($__internal_95_$__cuda_sm70_shflsync_up - $__internal_94_$__cuda_sm70_shflsync_idx_p)
$__internal_94_$__cuda_sm70_shflsync_idx_p:
[----:B------:R-:W-:Y:S04]  /*afd0*/  WARPSYNC R46 ;  /* 0x0000002e00007348 */ /* 0x000fe80003800000 */
[----:B------:R0:W1:Y:S02]  /*afe0*/  SHFL.IDX PT, R47, R50, R49, R47 ;  /* 0x00000031322f7389 */ /* 0x00006400000e002f */
[----:B0-----:R-:W-:-:S04]  /*aff0*/  MOV R49, 0x0 ;  /* 0x0000000000317802 */ /* 0x001fc80000000f00 */
[----:B------:R-:W-:Y:S05]  /*b000*/  RET.REL.NODEC R48 `(_Z25selective_scan_bwd_kernelI32Selective_Scan_bwd_kernel_traitsILi128ELi16ELb1ELb1ELb1ELb1ELb1EN3c108BFloat16EfEEv12SSMParamsBwd) ;  /* 0xffff4ff030007950 */ /* 0x000fea0003c3ffff */
        .weak           $__internal_95_$__cuda_sm70_shflsync_up
        .type           $__internal_95_$__cuda_sm70_shflsync_up,@function
        .size           $__internal_95_$__cuda_sm70_shflsync_up,(.L_x_8907 - $__internal_95_$__cuda_sm70_shflsync_up)
$__internal_95_$__cuda_sm70_shflsync_up:
[----:B------:R-:W-:Y:S01]  /*b010*/  HFMA2.MMA R45, -RZ, RZ, 0, 0 ;  /* 0x00000000ff2d7435 */ /* 0x000fe200000001ff */
[----:B------:R-:W-:Y:S04]  /*b020*/  WARPSYNC R48 ;  /* 0x0000003000007348 */ /* 0x000fe80003800000 */
[----:B------:R0:W1:Y:S01]  /*b030*/  SHFL.UP PT, R49, R161, R50, R49 ;  /* 0x04000032a1317389 */ /* 0x00006200000e0031 */
[----:B------:R-:W-:Y:S05]  /*b040*/  RET.REL.NODEC R44 `(_Z25selective_scan_bwd_kernelI32Selective_Scan_bwd_kernel_traitsILi128ELi16ELb1ELb1ELb1ELb1ELb1EN3c108BFloat16EfEEv12SSMParamsBwd) ;  /* 0xffff4fb02c007950 */ /* 0x000fea0003c3ffff */
.L_x_2393:
        /* <DEDUP_REMOVED lines=11> */
.L_x_8907:


//--------------------- .text._Z25selective_scan_bwd_kernelI32Selective_Scan_bwd_kernel_traitsILi64ELi16ELb0ELb0ELb0ELb0ELb0EN3c108BFloat16EfEEv12SSMParamsBwd --------------------------
	.section	.text._Z25selective_scan_bwd_kernelI32Selective_Scan_bwd_kernel_traitsILi64ELi16ELb0ELb0ELb0ELb0ELb0EN3c108BFloat16EfEEv12SSMParamsBwd,"ax",@progbits
	.sectioninfo	@"SHI_REGISTERS=203"
	.align	128
        .global         _Z25selective_scan_bwd_kernelI32Selective_Scan_bwd_kernel_traitsILi64ELi16ELb0ELb0ELb0ELb0ELb0EN3c108BFloat16EfEEv12SSMParamsBwd
        .type           _Z25selective_scan_bwd_kernelI32Selective_Scan_bwd_kernel_traitsILi64ELi16ELb0ELb0ELb0ELb0ELb0EN3c108BFloat16EfEEv12SSMParamsBwd,@function
        .size           _Z25selective_scan_bwd_kernelI32Selective_Scan_bwd_kernel_traitsILi64ELi16ELb0ELb0ELb0ELb0ELb0EN3c108BFloat16EfEEv12SSMParamsBwd,(.L_x_8910 - _Z25selective_scan_bwd_kernelI32Selective_Scan_bwd_kernel_traitsILi64ELi16ELb0ELb0ELb0ELb0ELb0EN3c108BFloat16EfEEv12SSMParamsBwd)
        .other          _Z25selective_scan_bwd_kernelI32Selective_Scan_bwd_kernel_traitsILi64ELi16ELb0ELb0ELb0ELb0ELb0EN3c108BFloat16EfEEv12SSMParamsBwd,@"STO_CUDA_ENTRY STV_DEFAULT"
_Z25selective_scan_bwd_kernelI32Selective_Scan_bwd_kernel_traitsILi64ELi16ELb0ELb0ELb0ELb0ELb0EN3c108BFloat16EfEEv12SSMParamsBwd:
.text._Z25selective_scan_bwd_kernelI32Selective_Scan_bwd_kernel_traitsILi64ELi16ELb0ELb0ELb0ELb0ELb0EN3c108BFloat16EfEEv12SSMParamsBwd:
[----:B------:R-:W-:Y:S02]  /*0000*/  MOV R1, c[0x0][0x28] ;  /* 0x00000a0000017a02 */ /* 0x000fe40000000f00 */
[----:B------:R-:W0:Y:S01]  /*0010*/  S2R R137, SR_CTAID.Y ;  /* 0x0000000000897919 */ /* 0x000e220000002600 */
[----:B------:R-:W-:Y:S01]  /*0020*/  ISETP.NE.U32.AND P0, PT, RZ, c[0x0][0x238], PT ;  /* 0x00008e00ff007a0c */ /* 0x000fe20003f05070 */
[----:B------:R-:W-:Y:S01]  /*0030*/  CS2R R134, SRZ ;  /* 0x0000000000867805 */ /* 0x000fe2000001ff00 */
[----:B------:R-:W-:Y:S01]  /*0040*/  ISETP.NE.U32.AND P1, PT, RZ, c[0x0][0x250], PT ;  /* 0x00009400ff007a0c */ /* 0x000fe20003f25070 */
[----:B------:R-:W1:Y:S01]  /*0050*/  S2R R133, SR_CTAID.X ;  /* 0x0000000000857919 */ /* 0x000e620000002500 */
[----:B------:R-:W-:Y:S01]  /*0060*/  ISETP.NE.AND.EX P0, PT, RZ, c[0x0][0x23c], PT, P0 ;  /* 0x00008f00ff007a0c */ /* 0x000fe20003f05300 */
[----:B------:R-:W-:Y:S01]  /*0070*/  ULDC.64 UR4, c[0x0][0x118] ;  /* 0x0000460000047ab9 */ /* 0x000fe20000000a00 */
[----:B------:R-:W-:Y:S02]  /*0080*/  ISETP.NE.AND.EX P1, PT, RZ, c[0x0][0x254], PT, P1 ;  /* 0x00009500ff007a0c */ /* 0x000fe40003f25310 */
[----:B0-----:R-:W-:-:S09]  /*0090*/  SHF.R.S32.HI R136, RZ, 0x1f, R137 ;  /* 0x0000001fff887819 */ /* 0x001fd20000011489 */
[C---:B------:R-:W-:Y:S02]  /*00a0*/  @P0 LEA R8, P2, R137.reuse, c[0x0][0x238], 0x2 ;  /* 0x00008e0089080a11 */ /* 0x040fe400078410ff */
[----:B-1----:R-:W-:Y:S02]  /*00b0*/  SHF.R.S32.HI R132, RZ, 0x1f, R133 ;  /* 0x0000001fff847819 */ /* 0x002fe40000011485 */
[C-C-:B------:R-:W-:Y:S02]  /*00c0*/  @P0 LEA.HI.X R9, R137.reuse, c[0x0][0x23c], R136.reuse, 0x2, P2 ;  /* 0x00008f0089090a11 */ /* 0x140fe400010f1488 */
[----:B------:R-:W-:Y:S01]  /*00d0*/  @P1 LEA R10, P3, R137, c[0x0][0x250], 0x2 ;  /* 0x00009400890a1a11 */ /* 0x000fe200078610ff */
[C---:B------:R-:W-:Y:S02]  /*00e0*/  IMAD R12, R132.reuse, c[0x0][0x1e0], RZ ;  /* 0x00007800840c7a24 */ /* 0x040fe400078e02ff */
[----:B------:R-:W-:Y:S01]  /*00f0*/  IMAD R0, R132, c[0x0][0x1d0], RZ ;  /* 0x0000740084007a24 */ /* 0x000fe200078e02ff */
[----:B------:R0:W5:Y:S01]  /*0100*/  @P0 LDG.E R135, [R8.64] ;  /* 0x0000000408870981 */ /* 0x000162000c1e1900 */
[----:B------:R-:W-:Y:S01]  /*0110*/  IMAD.WIDE.U32 R2, R133, c[0x0][0x1d0], RZ ;  /* 0x0000740085027a25 */ /* 0x000fe200078e00ff */
[----:B------:R-:W-:-:S03]  /*0120*/  @P1 LEA.HI.X R11, R137, c[0x0][0x254], R136, 0x2, P3 ;  /* 0x00009500890b1a11 */ /* 0x000fc600018f1488 */
[C---:B------:R-:W-:Y:S02]  /*0130*/  IMAD R13, R133.reuse, c[0x0][0x1d4], R0 ;  /* 0x00007500850d7a24 */ /* 0x040fe400078e0200 */
[C---:B------:R-:W-:Y:S01]  /*0140*/  IMAD.WIDE.U32 R4, R133.reuse, c[0x0][0x1e0], RZ ;  /* 0x0000780085047a25 */ /* 0x040fe200078e00ff */
[----:B------:R1:W5:Y:S03]  /*0150*/  @P1 LDG.E R134, [R10.64] ;  /* 0x000000040a861981 */ /* 0x000366000c1e1900 */
[----:B0-----:R-:W-:Y:S01]  /*0160*/  IMAD R9, R133, c[0x0][0x1e4], R12 ;  /* 0x0000790085097a24 */ /* 0x001fe200078e020c */
[----:B------:R-:W-:Y:S01]  /*0170*/  MOV R12, c[0x0][0x174] ;  /* 0x00005d00000c7a02 */ /* 0x000fe20000000f00 */
[----:B------:R-:W-:Y:S02]  /*0180*/  IMAD R14, R132, c[0x0][0x278], RZ ;  /* 0x00009e00840e7a24 */ /* 0x000fe400078e02ff */
[----:B------:R-:W-:-:S02]  /*0190*/  IMAD.IADD R3, R3, 0x1, R13 ;  /* 0x0000000103037824 */ /* 0x000fc400078e020d */
[----:B------:R-:W-:Y:S01]  /*01a0*/  IMAD.SHL.U32 R131, R12, 0x400, RZ ;  /* 0x000004000c837824 */ /* 0x000fe200078e00ff */
[----:B------:R-:W-:Y:S01]  /*01b0*/  IADD3 R5, R5, R9, RZ ;  /* 0x0000000905057210 */ /* 0x000fe20007ffe0ff */
[----:B------:R-:W-:-:S03]  /*01c0*/  IMAD.WIDE.U32 R6, R133, c[0x0][0x278], RZ ;  /* 0x00009e0085067a25 */ /* 0x000fc600078e00ff */
[----:B------:R-:W-:Y:S01]  /*01d0*/  IADD3 R9, R131, -0x400, RZ ;  /* 0xfffffc0083097810 */ /* 0x000fe20007ffe0ff */
[----:B-1----:R-:W-:Y:S02]  /*01e0*/  IMAD R11, R133, c[0x0][0x27c], R14 ;  /* 0x00009f00850b7a24 */ /* 0x002fe400078e020e */
[----:B------:R-:W-:Y:S02]  /*01f0*/  IMAD R0, R136, c[0x0][0x1d8], RZ ;  /* 0x0000760088007a24 */ /* 0x000fe400078e02ff */
[----:B------:R-:W-:Y:S01]  /*0200*/  IMAD.WIDE.U32 R2, R137, c[0x0][0x1d8], R2 ;  /* 0x0000760089027a25 */ /* 0x000fe200078e0002 */
[----:B------:R-:W-:-:S03]  /*0210*/  ISETP.NE.U32.AND P0, PT, RZ, c[0x0][0x260], PT ;  /* 0x00009800ff007a0c */ /* 0x000fc60003f05070 */
[----:B------:R-:W-:Y:S01]  /*0220*/  IMAD.IADD R7, R7, 0x1, R11 ;  /* 0x0000000107077824 */ /* 0x000fe200078e020b */
[----:B------:R-:W-:Y:S01]  /*0230*/  SHF.R.S32.HI R11, RZ, 0x1f, R9 ;  /* 0x0000001fff0b7819 */ /* 0x000fe20000011409 */
[----:B------:R-:W-:Y:S01]  /*0240*/  IMAD R0, R137, c[0x0][0x1dc], R0 ;  /* 0x0000770089007a24 */ /* 0x000fe200078e0200 */
[----:B------:R-:W-:Y:S01]  /*0250*/  IADD3 R125, P1, R9, R2, RZ ;  /* 0x00000002097d7210 */ /* 0x000fe20007f3e0ff */
[----:B------:R-:W-:Y:S02]  /*0260*/  IMAD R8, R136, c[0x0][0x1e8], RZ ;  /* 0x00007a0088087a24 */ /* 0x000fe400078e02ff */
[----:B------:R-:W-:Y:S01]  /*0270*/  IMAD.WIDE.U32 R4, R137, c[0x0][0x1e8], R4 ;  /* 0x00007a0089047a25 */ /* 0x000fe200078e0004 */
[----:B------:R-:W-:Y:S02]  /*0280*/  IADD3.X R2, R11, R3, R0, P1, !PT ;  /* 0x000000030b027210 */ /* 0x000fe40000ffe400 */
[----:B------:R-:W-:Y:S01]  /*0290*/  ISETP.NE.AND.EX P0, PT, RZ, c[0x0][0x264], PT, P0 ;  /* 0x00009900ff007a0c */ /* 0x000fe20003f05300 */
[----:B------:R-:W-:Y:S01]  /*02a0*/  IMAD R8, R137, c[0x0][0x1ec], R8 ;  /* 0x00007b0089087a24 */ /* 0x000fe200078e0208 */
[----:B------:R-:W-:-:S02]  /*02b0*/  IADD3 R123, P2, R9, R4, RZ ;  /* 0x00000004097b7210 */ /* 0x000fc40007f5e0ff */
[----:B------:R-:W-:Y:S01]  /*02c0*/  ISETP.NE.U32.AND P1, PT, RZ, c[0x0][0x328], PT ;  /* 0x0000ca00ff007a0c */ /* 0x000fe20003f25070 */
[----:B------:R-:W-:Y:S02]  /*02d0*/  IMAD R10, R136, c[0x0][0x280], RZ ;  /* 0x0000a000880a7a24 */ /* 0x000fe400078e02ff */
[----:B------:R-:W-:Y:S01]  /*02e0*/  IMAD.WIDE.U32 R6, R137, c[0x0][0x280], R6 ;  /* 0x0000a00089067a25 */ /* 0x000fe200078e0006 */
[----:B------:R-:W-:Y:S02]  /*02f0*/  IADD3.X R4, R11, R5, R8, P2, !PT ;  /* 0x000000050b047210 */ /* 0x000fe400017fe408 */
[----:B------:R-:W-:Y:S01]  /*0300*/  ISETP.NE.AND.EX P1, PT, RZ, c[0x0][0x32c], PT, P1 ;  /* 0x0000cb00ff007a0c */ /* 0x000fe20003f25310 */
[----:B------:R-:W-:Y:S01]  /*0310*/  IMAD R10, R137, c[0x0][0x284], R10 ;  /* 0x0000a100890a7a24 */ /* 0x000fe200078e020a */
[----:B------:R-:W-:Y:S02]  /*0320*/  ISETP.NE.U32.AND P2, PT, RZ, c[0x0][0x348], PT ;  /* 0x0000d200ff007a0c */ /* 0x000fe40003f45070 */
[----:B------:R-:W-:-:S02]  /*0330*/  IADD3 R9, P4, R9, R6, RZ ;  /* 0x0000000609097210 */ /* 0x000fc40007f9e0ff */
[----:B------:R-:W-:Y:S01]  /*0340*/  ISETP.NE.AND.EX P2, PT, RZ, c[0x0][0x34c], PT, P2 ;  /* 0x0000d300ff007a0c */ /* 0x000fe20003f45320 */
[----:B------:R-:W-:Y:S01]  /*0350*/  HFMA2.MMA R8, -RZ, RZ, 0, 0 ;  /* 0x00000000ff087435 */ /* 0x000fe200000001ff */
[----:B------:R-:W-:Y:S02]  /*0360*/  ISETP.GE.AND P3, PT, R12, 0x1, PT ;  /* 0x000000010c00780c */ /* 0x000fe40003f66270 */
[----:B------:R-:W-:Y:S01]  /*0370*/  IADD3.X R6, R11, R7, R10, P4, !PT ;  /* 0x000000070b067210 */ /* 0x000fe200027fe40a */
[----:B------:R-:W-:Y:S01]  /*0380*/  @P0 IMAD R0, R133, c[0x0][0x164], R137 ;  /* 0x0000590085000a24 */ /* 0x000fe200078e0289 */
[----:B------:R-:W-:Y:S02]  /*0390*/  LEA R126, P4, R125, c[0x0][0x240], 0x1 ;  /* 0x000090007d7e7a11 */ /* 0x000fe400078808ff */
[----:B------:R-:W-:Y:S01]  /*03a0*/  LEA R124, P5, R123, c[0x0][0x248], 0x1 ;  /* 0x000092007b7c7a11 */ /* 0x000fe200078a08ff */
[----:B------:R-:W-:Y:S01]  /*03b0*/  @P0 IMAD R0, R0, c[0x0][0x174], RZ ;  /* 0x00005d0000000a24 */ /* 0x000fe200078e02ff */
[----:B------:R-:W-:-:S02]  /*03c0*/  LEA.HI.X R125, R125, c[0x0][0x244], R2, 0x1, P4 ;  /* 0x000091007d7d7a11 */ /* 0x000fc400020f0c02 */
[----:B------:R-:W-:Y:S01]  /*03d0*/  @P1 LEA R8, P4, R137, c[0x0][0x328], 0x2 ;  /* 0x0000ca0089081a11 */ /* 0x000fe200078810ff */
[----:B------:R-:W-:Y:S01]  /*03e0*/  IMAD.MOV.U32 R5, RZ, RZ, RZ ;  /* 0x000000ffff057224 */ /* 0x000fe200078e00ff */
[----:B------:R-:W-:Y:S01]  /*03f0*/  CS2R R2, SRZ ;  /* 0x0000000000027805 */ /* 0x000fe2000001ff00 */
[----:B------:R-:W-:Y:S01]  /*0400*/  @P0 MOV R11, 0x8 ;  /* 0x00000008000b0802 */ /* 0x000fe20000000f00 */
[----:B------:R-:W-:Y:S01]  /*0410*/  @P0 IMAD R0, R0, c[0x0][0x16c], RZ ;  /* 0x00005b0000000a24 */ /* 0x000fe200078e02ff */
[----:B------:R-:W-:Y:S02]  /*0420*/  LEA.HI.X R123, R123, c[0x0][0x24c], R4, 0x1, P5 ;  /* 0x000093007b7b7a11 */ /* 0x000fe400028f0c04 */
[----:B------:R-:W-:Y:S02]  /*0430*/  LEA R122, P6, R9, c[0x0][0x308], 0x1 ;  /* 0x0000c200097a7a11 */ /* 0x000fe400078c08ff */
[C---:B------:R-:W-:Y:S02]  /*0440*/  @P1 LEA.HI.X R5, R137.reuse, c[0x0][0x32c], R136, 0x2, P4 ;  /* 0x0000cb0089051a11 */ /* 0x040fe400020f1488 */
[----:B------:R-:W-:Y:S01]  /*0450*/  @P2 LEA R2, P5, R137, c[0x0][0x348], 0x2 ;  /* 0x0000d20089022a11 */ /* 0x000fe200078a10ff */
[----:B------:R-:W-:Y:S01]  /*0460*/  HFMA2.MMA R129, -RZ, RZ, 0, 0 ;  /* 0x00000000ff817435 */ /* 0x000fe200000001ff */
[----:B------:R-:W-:Y:S01]  /*0470*/  LEA.HI.X R121, R9, c[0x0][0x30c], R6, 0x1, P6 ;  /* 0x0000c30009797a11 */ /* 0x000fe200030f0c06 */
[----:B------:R-:W-:Y:S01]  /*0480*/  @P0 IMAD.WIDE R10, R0, R11, c[0x0][0x260] ;  /* 0x00009800000a0625 */ /* 0x000fe200078e020b */
[----:B------:R-:W-:Y:S01]  /*0490*/  @P2 LEA.HI.X R3, R137, c[0x0][0x34c], R136, 0x2, P5 ;  /* 0x0000d30089032a11 */ /* 0x000fe200028f1488 */
[----:B------:R-:W-:-:S02]  /*04a0*/  @!P0 CS2R R10, SRZ ;  /* 0x00000000000a8805 */ /* 0x000fc4000001ff00 */
[----:B------:R-:W-:Y:S02]  /*04b0*/  IMAD.MOV.U32 R130, RZ, RZ, RZ ;  /* 0x000000ffff827224 */ /* 0x000fe400078e00ff */
[----:B------:R-:W-:Y:S01]  /*04c0*/  IMAD.MOV.U32 R9, RZ, RZ, R5 ;  /* 0x000000ffff097224 */ /* 0x000fe200078e0005 */
[----:B------:R-:W-:Y:S05]  /*04d0*/  @!P3 BRA `(.L_x_2394) ;  /* 0x000054000000b947 */ /* 0x000fea0003800000 */
[----:B------:R-:W0:Y:S01]  /*04e0*/  S2R R128, SR_TID.X ;  /* 0x0000000000807919 */ /* 0x000e220000002100 */
[----:B------:R-:W-:Y:S01]  /*04f0*/  MOV R129, RZ ;  /* 0x000000ff00817202 */ /* 0x000fe20000000f00 */
[----:B------:R-:W-:Y:S01]  /*0500*/  IMAD.MOV.U32 R120, RZ, RZ, RZ ;  /* 0x000000ffff787224 */ /* 0x000fe200078e00ff */
[----:B------:R-:W-:Y:S01]  /*0510*/  MOV R130, RZ ;  /* 0x000000ff00827202 */ /* 0x000fe20000000f00 */
[----:B------:R-:W1:Y:S01]  /*0520*/  S2R R127, SR_LANEID ;  /* 0x00000000007f7919 */ /* 0x000e620000000000 */
[----:B0-----:R-:W-:-:S04]  /*0530*/  SHF.R.S32.HI R5, RZ, 0x1f, R128 ;  /* 0x0000001fff057819 */ /* 0x001fc80000011480 */
[----:B------:R-:W-:-:S04]  /*0540*/  LEA.HI R5, R5, R128, RZ, 0x5 ;  /* 0x0000008005057211 */ /* 0x000fc800078f28ff */
[----:B-1----:R-:W-:Y:S02]  /*0550*/  SHF.R.S32.HI R119, RZ, 0x5, R5 ;  /* 0x00000005ff777819 */ /* 0x002fe40000011405 */
.L_x_2416:
[----:B------:R-:W-:Y:S01]  /*0560*/  IMAD.SHL.U32 R0, R128, 0x10, RZ ;  /* 0x0000001080007824 */ /* 0x000fe200078e00ff */
[----:B------:R-:W-:Y:S01]  /*0570*/  IADD3 R118, -R120, c[0x0][0x174], RZ ;  /* 0x00005d0078767a10 */ /* 0x000fe20007ffe1ff */
[----:B------:R-:W-:Y:S01]  /*0580*/  BAR.SYNC.DEFER_BLOCKING 0x0 ;  /* 0x0000000000007b1d */ /* 0x000fe20000010000 */
[----:B------:R-:W-:Y:S01]  /*0590*/  MOV R4, R126 ;  /* 0x0000007e00047202 */ /* 0x000fe20000000f00 */
[----:B------:R-:W-:Y:S01]  /*05a0*/  IMAD.MOV.U32 R5, RZ, RZ, R125 ;  /* 0x000000ffff057224 */ /* 0x000fe200078e007d */
[----:B------:R-:W-:Y:S02]  /*05b0*/  LOP3.LUT R0, R0, 0xfffffe00, RZ, 0xc0, !PT ;  /* 0xfffffe0000007812 */ /* 0x000fe400078ec0ff */
[----:B------:R-:W-:Y:S02]  /*05c0*/  LEA R117, R118, 0xfffffc00, 0xa ;  /* 0xfffffc0076757811 */ /* 0x000fe400078e50ff */
[----:B------:R-:W-:Y:S02]  /*05d0*/  LOP3.LUT R116, R0, 0x1f, R128, 0xf8, !PT ;  /* 0x0000001f00747812 */ /* 0x000fe400078ef880 */
[----:B------:R-:W-:-:S02]  /*05e0*/  IADD3 R43, -R117, c[0x0][0x168], RZ ;  /* 0x00005a00752b7a10 */ /* 0x000fc40007ffe1ff */
[C---:B------:R-:W-:Y:S01]  /*05f0*/  LOP3.LUT R26, R116.reuse, 0x20, RZ, 0xfc, !PT ;  /* 0x00000020741a7812 */ /* 0x040fe200078efcff */
[C---:B------:R-:W-:Y:S01]  /*0600*/  IMAD.WIDE R4, R116.reuse, 0x2, R4 ;  /* 0x0000000274047825 */ /* 0x040fe200078e0204 */
[-C--:B------:R-:W-:Y:S02]  /*0610*/  ISETP.GE.AND P2, PT, R116, R43.reuse, PT ;  /* 0x0000002b7400720c */ /* 0x080fe40003f46270 */
[----:B------:R-:W-:Y:S02]  /*0620*/  ISETP.GE.AND P1, PT, R26, R43, PT ;  /* 0x0000002b1a00720c */ /* 0x000fe40003f26270 */
[C---:B------:R-:W-:Y:S02]  /*0630*/  LOP3.LUT R27, R116.reuse, 0x40, RZ, 0xfc, !PT ;  /* 0x00000040741b7812 */ /* 0x040fe400078efcff */
[----:B------:R-:W-:Y:S02]  /*0640*/  LOP3.LUT R28, R116, 0x60, RZ, 0xfc, !PT ;  /* 0x00000060741c7812 */ /* 0x000fe400078efcff */
[----:B------:R-:W-:-:S02]  /*0650*/  PRMT R6, RZ, 0x7610, R6 ;  /* 0x00007610ff067816 */ /* 0x000fc40000000006 */
[C---:B------:R-:W-:Y:S02]  /*0660*/  LOP3.LUT R29, R116.reuse, 0x80, RZ, 0xfc, !PT ;  /* 0x00000080741d7812 */ /* 0x040fe400078efcff */
[----:B------:R-:W-:Y:S02]  /*0670*/  PRMT R7, RZ, 0x7610, R7 ;  /* 0x00007610ff077816 */ /* 0x000fe40000000007 */
[C---:B------:R-:W-:Y:S01]  /*0680*/  LOP3.LUT R30, R116.reuse, 0xa0, RZ, 0xfc, !PT ;  /* 0x000000a0741e7812 */ /* 0x040fe200078efcff */
[----:B------:R0:W2:Y:S01]  /*0690*/  @!P2 LDG.E.U16 R6, [R4.64] ;  /* 0x000000040406a981 */ /* 0x0000a2000c1e1500 */
[C---:B------:R-:W-:Y:S02]  /*06a0*/  LOP3.LUT R31, R116.reuse, 0xc0, RZ, 0xfc, !PT ;  /* 0x000000c0741f7812 */ /* 0x040fe400078efcff */
[----:B------:R-:W-:Y:S01]  /*06b0*/  ISETP.GE.AND P0, PT, R27, R43, PT ;  /* 0x0000002b1b00720c */ /* 0x000fe20003f06270 */
[----:B------:R0:W3:Y:S01]  /*06c0*/  @!P1 LDG.E.U16 R7, [R4.64+0x40] ;  /* 0x0000400404079981 */ /* 0x0000e2000c1e1500 */
[----:B------:R-:W-:-:S02]  /*06d0*/  LOP3.LUT R32, R116, 0xe0, RZ, 0xfc, !PT ;  /* 0x000000e074207812 */ /* 0x000fc400078efcff */
[-C--:B------:R-:W-:Y:S02]  /*06e0*/  ISETP.GE.AND P4, PT, R28, R43.reuse, PT ;  /* 0x0000002b1c00720c */ /* 0x080fe40003f86270 */
[----:B------:R-:W-:Y:S02]  /*06f0*/  LOP3.LUT R33, R116, 0x100, RZ, 0xfc, !PT ;  /* 0x0000010074217812 */ /* 0x000fe400078efcff */
[-C--:B------:R-:W-:Y:S02]  /*0700*/  ISETP.GE.AND P6, PT, R29, R43.reuse, PT ;  /* 0x0000002b1d00720c */ /* 0x080fe40003fc6270 */
[-C--:B------:R-:W-:Y:S02]  /*0710*/  ISETP.GE.AND P5, PT, R30, R43.reuse, PT ;  /* 0x0000002b1e00720c */ /* 0x080fe40003fa6270 */
[-C--:B------:R-:W-:Y:S02]  /*0720*/  ISETP.GE.AND P3, PT, R31, R43.reuse, PT ;  /* 0x0000002b1f00720c */ /* 0x080fe40003f66270 */
[----:B------:R-:W-:-:S02]  /*0730*/  ISETP.GE.AND P2, PT, R32, R43, PT ;  /* 0x0000002b2000720c */ /* 0x000fc40003f46270 */
[----:B------:R-:W-:Y:S02]  /*0740*/  ISETP.GE.AND P1, PT, R33, R43, PT ;  /* 0x0000002b2100720c */ /* 0x000fe40003f26270 */
[----:B------:R-:W-:Y:S02]  /*0750*/  PRMT R12, RZ, 0x7610, R12 ;  /* 0x00007610ff0c7816 */ /* 0x000fe4000000000c */
[----:B------:R-:W-:Y:S02]  /*0760*/  PRMT R13, RZ, 0x7610, R13 ;  /* 0x00007610ff0d7816 */ /* 0x000fe4000000000d */
[----:B------:R-:W-:Y:S02]  /*0770*/  PRMT R14, RZ, 0x7610, R14 ;  /* 0x00007610ff0e7816 */ /* 0x000fe4000000000e */
[----:B------:R-:W-:Y:S01]  /*0780*/  PRMT R15, RZ, 0x7610, R15 ;  /* 0x00007610ff0f7816 */ /* 0x000fe2000000000f */
[----:B------:R0:W4:Y:S01]  /*0790*/  @!P0 LDG.E.U16 R12, [R4.64+0x80] ;  /* 0x00008004040c8981 */ /* 0x000122000c1e1500 */
[----:B------:R-:W-:-:S02]  /*07a0*/  LOP3.LUT R34, R116, 0x120, RZ, 0xfc, !PT ;  /* 0x0000012074227812 */ /* 0x000fc400078efcff */
[----:B------:R-:W-:Y:S01]  /*07b0*/  PRMT R16, RZ, 0x7610, R16 ;  /* 0x00007610ff107816 */ /* 0x000fe20000000010 */
[----:B------:R0:W4:Y:S01]  /*07c0*/  @!P4 LDG.E.U16 R13, [R4.64+0xc0] ;  /* 0x0000c004040dc981 */ /* 0x000122000c1e1500 */
[C---:B------:R-:W-:Y:S02]  /*07d0*/  LOP3.LUT R35, R116.reuse, 0x140, RZ, 0xfc, !PT ;  /* 0x0000014074237812 */ /* 0x040fe400078efcff */
[----:B------:R-:W-:Y:S01]  /*07e0*/  PRMT R17, RZ, 0x7610, R17 ;  /* 0x00007610ff117816 */ /* 0x000fe20000000011 */
[----:B------:R0:W4:Y:S01]  /*07f0*/  @!P6 LDG.E.U16 R14, [R4.64+0x100] ;  /* 0x00010004040ee981 */ /* 0x000122000c1e1500 */
[C---:B------:R-:W-:Y:S02]  /*0800*/  LOP3.LUT R36, R116.reuse, 0x160, RZ, 0xfc, !PT ;  /* 0x0000016074247812 */ /* 0x040fe400078efcff */
[----:B------:R-:W-:Y:S01]  /*0810*/  PRMT R18, RZ, 0x7610, R18 ;  /* 0x00007610ff127816 */ /* 0x000fe20000000012 */
[----:B------:R0:W4:Y:S01]  /*0820*/  @!P5 LDG.E.U16 R15, [R4.64+0x140] ;  /* 0x00014004040fd981 */ /* 0x000122000c1e1500 */
[----:B------:R-:W-:-:S02]  /*0830*/  LOP3.LUT R37, R116, 0x180, RZ, 0xfc, !PT ;  /* 0x0000018074257812 */ /* 0x000fc400078efcff */
[----:B------:R-:W-:Y:S01]  /*0840*/  LOP3.LUT R38, R116, 0x1a0, RZ, 0xfc, !PT ;  /* 0x000001a074267812 */ /* 0x000fe200078efcff */
[----:B------:R0:W4:Y:S01]  /*0850*/  @!P3 LDG.E.U16 R16, [R4.64+0x180] ;  /* 0x000180040410b981 */ /* 0x000122000c1e1500 */
[-C--:B------:R-:W-:Y:S02]  /*0860*/  ISETP.GE.AND P0, PT, R34, R43.reuse, PT ;  /* 0x0000002b2200720c */ /* 0x080fe40003f06270 */
[C---:B------:R-:W-:Y:S01]  /*0870*/  LOP3.LUT R39, R116.reuse, 0x1c0, RZ, 0xfc, !PT ;  /* 0x000001c074277812 */ /* 0x040fe200078efcff */
[----:B------:R0:W4:Y:S01]  /*0880*/  @!P2 LDG.E.U16 R17, [R4.64+0x1c0] ;  /* 0x0001c0040411a981 */ /* 0x000122000c1e1500 */
[-C--:B------:R-:W-:Y:S02]  /*0890*/  ISETP.GE.AND P4, PT, R35, R43.reuse, PT ;  /* 0x0000002b2300720c */ /* 0x080fe40003f86270 */
[----:B------:R-:W-:Y:S01]  /*08a0*/  LOP3.LUT R40, R116, 0x1e0, RZ, 0xfc, !PT ;  /* 0x000001e074287812 */ /* 0x000fe200078efcff */
[----:B------:R0:W4:Y:S01]  /*08b0*/  @!P1 LDG.E.U16 R18, [R4.64+0x200] ;  /* 0x0002000404129981 */ /* 0x000122000c1e1500 */
[----:B------:R-:W-:-:S02]  /*08c0*/  ISETP.GE.AND P6, PT, R36, R43, PT ;  /* 0x0000002b2400720c */ /* 0x000fc40003fc6270 */
[-C--:B------:R-:W-:Y:S02]  /*08d0*/  ISETP.GE.AND P5, PT, R37, R43.reuse, PT ;  /* 0x0000002b2500720c */ /* 0x080fe40003fa6270 */
[-C--:B------:R-:W-:Y:S02]  /*08e0*/  ISETP.GE.AND P3, PT, R38, R43.reuse, PT ;  /* 0x0000002b2600720c */ /* 0x080fe40003f66270 */
[-C--:B------:R-:W-:Y:S02]  /*08f0*/  ISETP.GE.AND P2, PT, R39, R43.reuse, PT ;  /* 0x0000002b2700720c */ /* 0x080fe40003f46270 */
[----:B------:R-:W-:Y:S02]  /*0900*/  ISETP.GE.AND P1, PT, R40, R43, PT ;  /* 0x0000002b2800720c */ /* 0x000fe40003f26270 */
[----:B------:R-:W-:Y:S02]  /*0910*/  PRMT R19, RZ, 0x7610, R19 ;  /* 0x00007610ff137816 */ /* 0x000fe40000000013 */
[----:B------:R-:W-:-:S02]  /*0920*/  PRMT R20, RZ, 0x7610, R20 ;  /* 0x00007610ff147816 */ /* 0x000fc40000000014 */
[----:B------:R-:W-:Y:S02]  /*0930*/  PRMT R21, RZ, 0x7610, R21 ;  /* 0x00007610ff157816 */ /* 0x000fe40000000015 */
[----:B------:R-:W-:Y:S01]  /*0940*/  PRMT R22, RZ, 0x7610, R22 ;  /* 0x00007610ff167816 */ /* 0x000fe20000000016 */
[----:B------:R0:W4:Y:S01]  /*0950*/  @!P0 LDG.E.U16 R19, [R4.64+0x240] ;  /* 0x0002400404138981 */ /* 0x000122000c1e1500 */
[----:B------:R-:W-:Y:S02]  /*0960*/  PRMT R23, RZ, 0x7610, R23 ;  /* 0x00007610ff177816 */ /* 0x000fe40000000017 */
        /* <DEDUP_REMOVED lines=8> */
[----:B------:R-:W-:-:S04]  /*09f0*/  IADD3 R41, R0, R127, RZ ;  /* 0x0000007f00297210 */ /* 0x000fc80007ffe0ff */
[C---:B------:R-:W-:Y:S02]  /*0a00*/  IADD3 R42, R41.reuse, 0x20, RZ ;  /* 0x00000020292a7810 */ /* 0x040fe40007ffe0ff */
[C---:B------:R-:W-:Y:S02]  /*0a10*/  IADD3 R44, R41.reuse, 0x40, RZ ;  /* 0x00000040292c7810 */ /* 0x040fe40007ffe0ff */
[C---:B------:R-:W-:Y:S02]  /*0a20*/  LEA.HI.SX32 R115, R41.reuse, R41, 0x1b ;  /* 0x0000002929737211 */ /* 0x040fe400078fdaff */
[C---:B------:R-:W-:Y:S02]  /*0a30*/  IADD3 R46, R41.reuse, 0x60, RZ ;  /* 0x00000060292e7810 */ /* 0x040fe40007ffe0ff */
[C---:B------:R-:W-:Y:S02]  /*0a40*/  IADD3 R48, R41.reuse, 0x80, RZ ;  /* 0x0000008029307810 */ /* 0x040fe40007ffe0ff */
[----:B------:R-:W-:-:S02]  /*0a50*/  IADD3 R50, R41, 0xa0, RZ ;  /* 0x000000a029327810 */ /* 0x000fc40007ffe0ff */
[----:B------:R-:W-:Y:S02]  /*0a60*/  IADD3 R52, R41, 0xc0, RZ ;  /* 0x000000c029347810 */ /* 0x000fe40007ffe0ff */
        /* <DEDUP_REMOVED lines=43> */
[-C--:B------:R-:W-:Y:S02]  /*0d20*/  ISETP.GE.AND P2, PT, R116, R43.reuse, PT ;  /* 0x0000002b7400720c */ /* 0x080fe40003f46270 */
[----:B------:R-:W-:Y:S01]  /*0d30*/  ISETP.GE.AND P1, PT, R26, R43, PT ;  /* 0x0000002b1a00720c */ /* 0x000fe20003f26270 */
[----:B------:R-:W-:Y:S01]  /*0d40*/  IMAD.MOV.U32 R5, RZ, RZ, R123 ;  /* 0x000000ffff057224 */ /* 0x000fe200078e007b */
[----:B------:R-:W-:-:S02]  /*0d50*/  MOV R4, R124 ;  /* 0x0000007c00047202 */ /* 0x000fc40000000f00 */
[----:B------:R-:W-:-:S03]  /*0d60*/  ISETP.GE.AND P0, PT, R27, R43, PT ;  /* 0x0000002b1b00720c */ /* 0x000fc60003f06270 */
[----:B------:R-:W-:Y:S01]  /*0d70*/  IMAD.WIDE R4, R116, 0x2, R4 ;  /* 0x0000000274047825 */ /* 0x000fe200078e0204 */
[-C--:B------:R-:W-:Y:S02]  /*0d80*/  ISETP.GE.AND P4, PT, R28, R43.reuse, PT ;  /* 0x0000002b1c00720c */ /* 0x080fe40003f86270 */
[-C--:B------:R-:W-:Y:S02]  /*0d90*/  ISETP.GE.AND P6, PT, R29, R43.reuse, PT ;  /* 0x0000002b1d00720c */ /* 0x080fe40003fc6270 */
[-C--:B------:R-:W-:Y:S02]  /*0da0*/  ISETP.GE.AND P5, PT, R30, R43.reuse, PT ;  /* 0x0000002b1e00720c */ /* 0x080fe40003fa6270 */
[----:B------:R-:W-:Y:S02]  /*0db0*/  ISETP.GE.AND P3, PT, R31, R43, PT ;  /* 0x0000002b1f00720c */ /* 0x000fe40003f66270 */
[----:B------:R-:W-:Y:S01]  /*0dc0*/  PRMT R0, RZ, 0x7610, R0 ;  /* 0x00007610ff007816 */ /* 0x000fe20000000000 */
[----:B--2---:R0:W-:Y:S04]  /*0dd0*/  STS.U16 [R115], R6 ;  /* 0x0000000673007388 */ /* 0x0041e80000000400 */
        /* <DEDUP_REMOVED lines=13> */
[----:B------:R-:W-:Y:S04]  /*0eb0*/  STS.U16 [R101+0x380], R24 ;  /* 0x0003801865007388 */ /* 0x000fe80000000400 */
        /* <DEDUP_REMOVED lines=24> */
[----:B------:R-:W-:Y:S02]  /*1040*/  PRMT R15, RZ, 0x7610, R15 ;  /* 0x00007610ff0f7816 */ /* 0x000fe4000000000f */
[----:B------:R-:W-:-:S02]  /*1050*/  PRMT R16, RZ, 0x7610, R16 ;  /* 0x00007610ff107816 */ /* 0x000fc40000000010 */
[----:B------:R-:W-:Y:S02]  /*1060*/  PRMT R17, RZ, 0x7610, R17 ;  /* 0x00007610ff117816 */ /* 0x000fe40000000011 */
[----:B------:R-:W-:Y:S01]  /*1070*/  PRMT R18, RZ, 0x7610, R18 ;  /* 0x00007610ff127816 */ /* 0x000fe20000000012 */
[----:B------:R0:W2:Y:S01]  /*1080*/  @!P2 LDG.E.U16 R6, [R4.64] ;  /* 0x000000040406a981 */ /* 0x0000a2000c1e1500 */
[----:B------:R-:W-:-:S03]  /*1090*/  ISETP.GE.AND P2, PT, R32, R43, PT ;  /* 0x0000002b2000720c */ /* 0x000fc60003f46270 */
[----:B------:R0:W3:Y:S01]  /*10a0*/  @!P1 LDG.E.U16 R7, [R4.64+0x40] ;  /* 0x0000400404079981 */ /* 0x0000e2000c1e1500 */
[----:B------:R-:W-:-:S03]  /*10b0*/  ISETP.GE.AND P1, PT, R33, R43, PT ;  /* 0x0000002b2100720c */ /* 0x000fc60003f26270 */
[----:B------:R0:W4:Y:S01]  /*10c0*/  @!P0 LDG.E.U16 R12, [R4.64+0x80] ;  /* 0x00008004040c8981 */ /* 0x000122000c1e1500 */
        /* <DEDUP_REMOVED lines=12> */
[----:B------:R-:W-:Y:S02]  /*1190*/  ISETP.GE.AND P1, PT, R40, R43, PT ;  /* 0x0000002b2800720c */ /* 0x000fe40003f26270 */
        /* <DEDUP_REMOVED lines=13> */
[----:B------:R-:W-:-:S02]  /*1270*/  ISETP.GE.AND P2, PT, R116, R43, PT ;  /* 0x0000002b7400720c */ /* 0x000fc40003f46270 */
[-C--:B------:R-:W-:Y:S02]  /*1280*/  ISETP.GE.AND P1, PT, R26, R43.reuse, PT ;  /* 0x0000002b1a00720c */ /* 0x080fe40003f26270 */
[----:B------:R-:W-:Y:S02]  /*1290*/  ISETP.GE.AND P0, PT, R27, R43, PT ;  /* 0x0000002b1b00720c */ /* 0x000fe40003f06270 */
[----:B0-----:R-:W-:Y:S01]  /*12a0*/  MOV R5, R121 ;  /* 0x0000007900057202 */ /* 0x001fe20000000f00 */
[----:B------:R-:W-:Y:S01]  /*12b0*/  IMAD.MOV.U32 R4, RZ, RZ, R122 ;  /* 0x000000ffff047224 */ /* 0x000fe200078e007a */
[----:B------:R-:W-:Y:S02]  /*12c0*/  PRMT R26, RZ, 0x7610, R26 ;  /* 0x00007610ff1a7816 */ /* 0x000fe4000000001a */
[----:B------:R-:W-:Y:S01]  /*12d0*/  PRMT R27, RZ, 0x7610, R27 ;  /* 0x00007610ff1b7816 */ /* 0x000fe2000000001b */
[----:B------:R-:W-:Y:S01]  /*12e0*/  IMAD.WIDE R4, R116, 0x2, R4 ;  /* 0x0000000274047825 */ /* 0x000fe200078e0204 */
[----:B------:R-:W-:-:S02]  /*12f0*/  ISETP.GE.AND P4, PT, R28, R43, PT ;  /* 0x0000002b1c00720c */ /* 0x000fc40003f86270 */
[-C--:B------:R-:W-:Y:S02]  /*1300*/  ISETP.GE.AND P6, PT, R29, R43.reuse, PT ;  /* 0x0000002b1d00720c */ /* 0x080fe40003fc6270 */
[-C--:B------:R-:W-:Y:S02]  /*1310*/  ISETP.GE.AND P5, PT, R30, R43.reuse, PT ;  /* 0x0000002b1e00720c */ /* 0x080fe40003fa6270 */
[----:B------:R-:W-:Y:S02]  /*1320*/  ISETP.GE.AND P3, PT, R31, R43, PT ;  /* 0x0000002b1f00720c */ /* 0x000fe40003f66270 */
[----:B------:R-:W-:Y:S02]  /*1330*/  PRMT R28, RZ, 0x7610, R28 ;  /* 0x00007610ff1c7816 */ /* 0x000fe4000000001c */
[----:B------:R-:W-:Y:S02]  /*1340*/  PRMT R30, RZ, 0x7610, R30 ;  /* 0x00007610ff1e7816 */ /* 0x000fe4000000001e */
[----:B------:R-:W-:-:S02]  /*1350*/  PRMT R29, RZ, 0x7610, R29 ;  /* 0x00007610ff1d7816 */ /* 0x000fc4000000001d */
        /* <DEDUP_REMOVED lines=20> */
[----:B------:R-:W1:Y:S04]  /*14a0*/  LDS.U16 R7, [R99+0x4] ;  /* 0x0000040063077984 */ /* 0x000e680000000400 */
[----:B------:R-:W-:Y:S04]  /*14b0*/  LDS.U16 R12, [R99+0x6] ;  /* 0x00000600630c7984 */ /* 0x000fe80000000400 */
[----:B------:R-:W2:Y:S04]  /*14c0*/  LDS.U16 R13, [R99+0x8] ;  /* 0x00000800630d7984 */ /* 0x000ea80000000400 */
[----:B------:R-:W-:Y:S04]  /*14d0*/  LDS.U16 R14, [R99+0xa] ;  /* 0x00000a00630e7984 */ /* 0x000fe80000000400 */
[----:B------:R-:W3:Y:S04]  /*14e0*/  LDS.U16 R15, [R99+0xc] ;  /* 0x00000c00630f7984 */ /* 0x000ee80000000400 */
[----:B------:R-:W-:Y:S04]  /*14f0*/  LDS.U16 R16, [R99+0xe] ;  /* 0x00000e0063107984 */ /* 0x000fe80000000400 */
[----:B------:R-:W2:Y:S04]  /*1500*/  LDS.U16 R17, [R99+0x10] ;  /* 0x0000100063117984 */ /* 0x000ea80000000400 */
[----:B------:R-:W-:Y:S04]  /*1510*/  LDS.U16 R18, [R99+0x12] ;  /* 0x0000120063127984 */ /* 0x000fe80000000400 */
[----:B------:R-:W1:Y:S04]  /*1520*/  LDS.U16 R19, [R99+0x14] ;  /* 0x0000140063137984 */ /* 0x000e680000000400 */
[----:B------:R-:W-:Y:S04]  /*1530*/  LDS.U16 R20, [R99+0x16] ;  /* 0x0000160063147984 */ /* 0x000fe80000000400 */
[----:B------:R-:W1:Y:S04]  /*1540*/  LDS.U16 R21, [R99+0x18] ;  /* 0x0000180063157984 */ /* 0x000e680000000400 */
[----:B------:R-:W1:Y:S04]  /*1550*/  LDS.U16 R22, [R99+0x1a] ;  /* 0x00001a0063167984 */ /* 0x000e680000000400 */
[----:B------:R-:W1:Y:S04]  /*1560*/  LDS.U16 R23, [R99+0x1c] ;  /* 0x00001c0063177984 */ /* 0x000e680000000400 */
[----:B------:R-:W1:Y:S04]  /*1570*/  LDS.U16 R24, [R99+0x1e] ;  /* 0x00001e0063187984 */ /* 0x000e680000000400 */
[----:B------:R-:W-:Y:S01]  /*1580*/  BAR.SYNC.DEFER_BLOCKING 0x0 ;  /* 0x0000000000007b1d */ /* 0x000fe20000010000 */
[----:B0-----:R-:W-:-:S05]  /*1590*/  PRMT R25, RZ, 0x7610, R25 ;  /* 0x00007610ff197816 */ /* 0x001fca0000000019 */
[----:B------:R0:W4:Y:S01]  /*15a0*/  @!P2 LDG.E.U16 R26, [R4.64] ;  /* 0x00000004041aa981 */ /* 0x000122000c1e1500 */
[----:B------:R-:W-:-:S03]  /*15b0*/  ISETP.GE.AND P2, PT, R32, R43, PT ;  /* 0x0000002b2000720c */ /* 0x000fc60003f46270 */
[----:B------:R0:W4:Y:S01]  /*15c0*/  @!P1 LDG.E.U16 R27, [R4.64+0x40] ;  /* 0x00004004041b9981 */ /* 0x000122000c1e1500 */
[-C--:B------:R-:W-:Y:S02]  /*15d0*/  ISETP.GE.AND P1, PT, R33, R43.reuse, PT ;  /* 0x0000002b2100720c */ /* 0x080fe40003f26270 */
[----:B------:R-:W-:Y:S01]  /*15e0*/  PRMT R32, RZ, 0x7610, R32 ;  /* 0x00007610ff207816 */ /* 0x000fe20000000020 */
[----:B------:R0:W4:Y:S01]  /*15f0*/  @!P0 LDG.E.U16 R28, [R4.64+0x80] ;  /* 0x00008004041c8981 */ /* 0x000122000c1e1500 */
[-C--:B------:R-:W-:Y:S02]  /*1600*/  ISETP.GE.AND P0, PT, R34, R43.reuse, PT ;  /* 0x0000002b2200720c */ /* 0x080fe40003f06270 */
[----:B------:R-:W-:Y:S01]  /*1610*/  PRMT R34, RZ, 0x7610, R34 ;  /* 0x00007610ff227816 */ /* 0x000fe20000000022 */
        /* <DEDUP_REMOVED lines=12> */
[----:B------:R-:W-:Y:S02]  /*16e0*/  PRMT R33, RZ, 0x7610, R33 ;  /* 0x00007610ff217816 */ /* 0x000fe40000000021 */
        /* <DEDUP_REMOVED lines=12> */
[----:B------:R0:W4:Y:S02]  /*17b0*/  @!P1 LDG.E.U16 R39, [R4.64+0x3c0] ;  /* 0x0003c00404279981 */ /* 0x000124000c1e1500 */
[----:B0-----:R-:W-:Y:S01]  /*17c0*/  PRMT R4, RZ, 0x5410, R184 ;  /* 0x00005410ff047816 */ /* 0x001fe200000000b8 */
        /* <DEDUP_REMOVED lines=9> */
[----:B-1----:R-:W-:-:S02]  /*1860*/  PRMT R7, RZ, 0x5410, R7 ;  /* 0x00005410ff077816 */ /* 0x002fc40000000007 */
[----:B--2---:R-:W-:Y:S02]  /*1870*/  PRMT R13, RZ, 0x5410, R13 ;  /* 0x00005410ff0d7816 */ /* 0x004fe4000000000d */
[----:B---3--:R-:W-:Y:S02]  /*1880*/  PRMT R15, RZ, 0x5410, R15 ;  /* 0x00005410ff0f7816 */ /* 0x008fe4000000000f */
[----:B------:R-:W-:Y:S02]  /*1890*/  PRMT R17, RZ, 0x5410, R17 ;  /* 0x00005410ff117816 */ /* 0x000fe40000000011 */
[----:B------:R-:W-:Y:S02]  /*18a0*/  PRMT R19, RZ, 0x5410, R19 ;  /* 0x00005410ff137816 */ /* 0x000fe40000000013 */
[----:B------:R-:W-:Y:S02]  /*18b0*/  PRMT R21, RZ, 0x5410, R21 ;  /* 0x00005410ff157816 */ /* 0x000fe40000000015 */
[----:B------:R-:W-:-:S02]  /*18c0*/  PRMT R139, RZ, 0x5410, R22 ;  /* 0x00005410ff8b7816 */ /* 0x000fc40000000016 */
[----:B------:R-:W-:Y:S02]  /*18d0*/  PRMT R141, RZ, 0x5410, R23 ;  /* 0x00005410ff8d7816 */ /* 0x000fe40000000017 */
[----:B------:R-:W-:Y:S01]  /*18e0*/  PRMT R143, RZ, 0x5410, R24 ;  /* 0x00005410ff8f7816 */ /* 0x000fe20000000018 */
[----:B----4-:R-:W-:Y:S04]  /*18f0*/  STS.U16 [R115], R26 ;  /* 0x0000001a73007388 */ /* 0x010fe80000000400 */
        /* <DEDUP_REMOVED lines=21> */
[----:B------:R-:W4:Y:S04]  /*1a50*/  LDS.U16 R78, [R99+0xa] ;  /* 0x00000a00634e7984 */ /* 0x000f280000000400 */
[----:B------:R-:W4:Y:S04]  /*1a60*/  LDS.U16 R77, [R99+0xc] ;  /* 0x00000c00634d7984 */ /* 0x000f280000000400 */
[----:B------:R-:W4:Y:S04]  /*1a70*/  LDS.U16 R76, [R99+0xe] ;  /* 0x00000e00634c7984 */ /* 0x000f280000000400 */
[----:B------:R-:W4:Y:S04]  /*1a80*/  LDS.U16 R75, [R99+0x10] ;  /* 0x00001000634b7984 */ /* 0x000f280000000400 */
[----:B------:R-:W4:Y:S01]  /*1a90*/  LDS.U16 R74, [R99+0x12] ;  /* 0x00001200634a7984 */ /* 0x000f220000000400 */
        /* <DEDUP_REMOVED lines=18> */
[----:B------:R-:W-:-:S03]  /*1bc0*/  PRMT R78, RZ, 0x5410, R78 ;  /* 0x00005410ff4e7816 */ /* 0x000fc6000000004e */
[----:B------:R-:W-:Y:S01]  /*1bd0*/  FFMA.FTZ R5, R79, R5, R4 ;  /* 0x000000054f057223 */ /* 0x000fe20000010004 */
[----:B------:R-:W-:Y:S01]  /*1be0*/  PRMT R4, RZ, 0x5410, R94 ;  /* 0x00005410ff047816 */ /* 0x000fe2000000005e */
[----:B------:R-:W3:Y:S01]  /*1bf0*/  LDS.U16 R67, [R99+0x1e] ;  /* 0x00001e0063437984 */ /* 0x000ee20000000400 */
        /* <DEDUP_REMOVED lines=17> */
[----:B------:R-:W-:Y:S01]  /*1d10*/  PRMT R4, RZ, 0x5410, R88 ;  /* 0x00005410ff047816 */ /* 0x000fe20000000058 */
[----:B------:R-:W-:Y:S01]  /*1d20*/  IMAD.MOV.U32 R25, RZ, RZ, c[0x0][0x16c] ;  /* 0x00005b00ff197624 */ /* 0x000fe200078e00ff */
[----:B--2---:R-:W-:-:S03]  /*1d30*/  PRMT R71, RZ, 0x5410, R71 ;  /* 0x00005410ff477816 */ /* 0x004fc60000000047 */
[----:B------:R-:W-:Y:S01]  /*1d40*/  FFMA.FTZ R4, R72, R4, R5 ;  /* 0x0000000448047223 */ /* 0x000fe20000010005 */
[----:B------:R-:W-:Y:S02]  /*1d50*/  PRMT R5, RZ, 0x5410, R87 ;  /* 0x00005410ff057816 */ /* 0x000fe40000000057 */
[----:B---3--:R-:W-:Y:S02]  /*1d60*/  PRMT R70, RZ, 0x5410, R70 ;  /* 0x00005410ff467816 */ /* 0x008fe40000000046 */
[----:B------:R-:W-:Y:S01]  /*1d70*/  ISETP.GE.AND P0, PT, R25, 0x1, PT ;  /* 0x000000011900780c */ /* 0x000fe20003f06270 */
[----:B------:R-:W-:Y:S01]  /*1d80*/  FFMA.FTZ R5, R71, R5, R4 ;  /* 0x0000000547057223 */ /* 0x000fe20000010004 */
[----:B------:R-:W-:Y:S02]  /*1d90*/  PRMT R4, RZ, 0x5410, R86 ;  /* 0x00005410ff047816 */ /* 0x000fe40000000056 */
[----:B----4-:R-:W-:-:S03]  /*1da0*/  PRMT R68, RZ, 0x5410, R68 ;  /* 0x00005410ff447816 */ /* 0x010fc60000000044 */
[----:B------:R-:W-:Y:S01]  /*1db0*/  FFMA.FTZ R5, R70, R4, R5 ;  /* 0x0000000446057223 */ /* 0x000fe20000010005 */
[----:B------:R-:W-:Y:S02]  /*1dc0*/  PRMT R4, RZ, 0x5410, R85 ;  /* 0x00005410ff047816 */ /* 0x000fe40000000055 */
[----:B------:R-:W-:Y:S02]  /*1dd0*/  PRMT R130, RZ, 0x5410, R84 ;  /* 0x00005410ff827816 */ /* 0x000fe40000000054 */
[----:B------:R-:W-:Y:S01]  /*1de0*/  PRMT R67, RZ, 0x5410, R67 ;  /* 0x00005410ff437816 */ /* 0x000fe20000000043 */
[----:B------:R-:W-:Y:S01]  /*1df0*/  FFMA.FTZ R4, R68, R4, R5 ;  /* 0x0000000444047223 */ /* 0x000fe20000010005 */
[----:B------:R-:W-:Y:S01]  /*1e00*/  PRMT R35, RZ, 0x5410, R0 ;  /* 0x00005410ff237816 */ /* 0x000fe20000000000 */
[-C--:B-----5:R-:W-:Y:S01]  /*1e10*/  FMUL.FTZ R51, R83, R135.reuse ;  /* 0x0000008753337220 */ /* 0x0a0fe20000410000 */
[----:B------:R-:W-:Y:S01]  /*1e20*/  PRMT R33, RZ, 0x5410, R6 ;  /* 0x00005410ff217816 */ /* 0x000fe20000000006 */
[----:B------:R-:W-:Y:S01]  /*1e30*/  FFMA.FTZ R130, R67, R130, R4 ;  /* 0x0000008243827223 */ /* 0x000fe20000010004 */
[----:B------:R-:W-:Y:S01]  /*1e40*/  PRMT R31, RZ, 0x5410, R12 ;  /* 0x00005410ff1f7816 */ /* 0x000fe2000000000c */
[-C--:B------:R-:W-:Y:S01]  /*1e50*/  FMUL.FTZ R50, R82, R135.reuse ;  /* 0x0000008752327220 */ /* 0x080fe20000410000 */
[----:B------:R-:W-:Y:S01]  /*1e60*/  PRMT R29, RZ, 0x5410, R14 ;  /* 0x00005410ff1d7816 */ /* 0x000fe2000000000e */
[-C--:B------:R-:W-:Y:S01]  /*1e70*/  FMUL.FTZ R49, R81, R135.reuse ;  /* 0x0000008751317220 */ /* 0x080fe20000410000 */
[----:B------:R-:W-:Y:S01]  /*1e80*/  PRMT R27, RZ, 0x5410, R16 ;  /* 0x00005410ff1b7816 */ /* 0x000fe20000000010 */
[-C--:B------:R-:W-:Y:S01]  /*1e90*/  FMUL.FTZ R48, R80, R135.reuse ;  /* 0x0000008750307220 */ /* 0x080fe20000410000 */
[----:B------:R-:W-:Y:S01]  /*1ea0*/  PRMT R25, RZ, 0x5410, R18 ;  /* 0x00005410ff197816 */ /* 0x000fe20000000012 */
[-C--:B------:R-:W-:Y:S01]  /*1eb0*/  FMUL.FTZ R47, R79, R135.reuse ;  /* 0x000000874f2f7220 */ /* 0x080fe20000410000 */
[----:B------:R-:W-:Y:S01]  /*1ec0*/  PRMT R5, RZ, 0x5410, R20 ;  /* 0x00005410ff057816 */ /* 0x000fe20000000014 */
        /* <DEDUP_REMOVED lines=10> */
[----:B------:R-:W-:Y:S01]  /*1f70*/  FMUL.FTZ R36, R67, R135 ;  /* 0x0000008743247220 */ /* 0x000fe20000410000 */
[----:B------:R-:W-:Y:S06]  /*1f80*/  BAR.SYNC.DEFER_BLOCKING 0x0 ;  /* 0x0000000000007b1d */ /* 0x000fec0000010000 */
[----:B------:R-:W-:Y:S05]  /*1f90*/  @!P0 BRA `(.L_x_2395) ;  /* 0x0000255000008947 */ /* 0x000fea0003800000 */
[----:B------:R-:W-:Y:S01]  /*1fa0*/  IADD3 R34, R118, -0x1, RZ ;  /* 0xffffffff76227810 */ /* 0x000fe20007ffe0ff */
[--C-:B------:R-:W-:Y:S01]  /*1fb0*/  FADD.FTZ R24, R19, R134.reuse ;  /* 0x0000008613187221 */ /* 0x100fe20000010000 */
[----:B------:R-:W-:Y:S01]  /*1fc0*/  MOV R69, RZ ;  /* 0x000000ff00457202 */ /* 0x000fe20000000f00 */
[--C-:B------:R-:W-:Y:S01]  /*1fd0*/  FADD.FTZ R22, R21, R134.reuse ;  /* 0x0000008615167221 */ /* 0x100fe20000010000 */
[----:B------:R-:W-:Y:S01]  /*1fe0*/  LEA.HI R0, R34, R34, RZ, 0x1 ;  /* 0x0000002222007211 */ /* 0x000fe200078f08ff */
[----:B------:R-:W-:-:S02]  /*1ff0*/  FADD.FTZ R35, R35, R134 ;  /* 0x0000008623237221 */ /* 0x000fc40000010000 */
[--C-:B------:R-:W-:Y:S01]  /*2000*/  FADD.FTZ R33, R33, R134.reuse ;  /* 0x0000008621217221 */ /* 0x100fe20000010000 */
[----:B------:R-:W-:Y:S01]  /*2010*/  LOP3.LUT R23, R0, 0xfffffe, RZ, 0xc0, !PT ;  /* 0x00fffffe00177812 */ /* 0x000fe200078ec0ff */
[--C-:B------:R-:W-:Y:S01]  /*2020*/  FADD.FTZ R32, R7, R134.reuse ;  /* 0x0000008607207221 */ /* 0x100fe20000010000 */
[----:B------:R-:W-:Y:S01]  /*2030*/  LEA.HI R0, R118, R118, RZ, 0x1 ;  /* 0x0000007676007211 */ /* 0x000fe200078f08ff */
[--C-:B------:R-:W-:Y:S01]  /*2040*/  FADD.FTZ R31, R31, R134.reuse ;  /* 0x000000861f1f7221 */ /* 0x100fe20000010000 */
[----:B------:R-:W-:Y:S01]  /*2050*/  IADD3 R34, R34, -R23, RZ ;  /* 0x8000001722227210 */ /* 0x000fe20007ffe0ff */
[--C-:B------:R-:W-:Y:S01]  /*2060*/  FADD.FTZ R23, R5, R134.reuse ;  /* 0x0000008605177221 */ /* 0x100fe20000010000 */
[----:B------:R-:W-:Y:S01]  /*2070*/  LOP3.LUT R5, R0, 0xfffffe, RZ, 0xc0, !PT ;  /* 0x00fffffe00057812 */ /* 0x000fe200078ec0ff */
[--C-:B------:R-:W-:Y:S02]  /*2080*/  FADD.FTZ R30, R13, R134.reuse ;  /* 0x000000860d1e7221 */ /* 0x100fe40000010000 */
[----:B------:R-:W-:-:S02]  /*2090*/  FADD.FTZ R29, R29, R134 ;  /* 0x000000861d1d7221 */ /* 0x000fc40000010000 */
[--C-:B------:R-:W-:Y:S02]  /*20a0*/  FADD.FTZ R28, R15, R134.reuse ;  /* 0x000000860f1c7221 */ /* 0x100fe40000010000 */
[--C-:B------:R-:W-:Y:S02]  /*20b0*/  FADD.FTZ R27, R27, R134.reuse ;  /* 0x000000861b1b7221 */ /* 0x100fe40000010000 */
[--C-:B------:R-:W-:Y:S02]  /*20c0*/  FADD.FTZ R26, R17, R134.reuse ;  /* 0x00000086111a7221 */ /* 0x100fe40000010000 */
[--C-:B------:R-:W-:Y:S02]  /*20d0*/  FADD.FTZ R25, R25, R134.reuse ;  /* 0x0000008619197221 */ /* 0x100fe40000010000 */
[--C-:B------:R-:W-:Y:S02]  /*20e0*/  FADD.FTZ R21, R139, R134.reuse ;  /* 0x000000868b157221 */ /* 0x100fe40000010000 */
[----:B------:R-:W-:-:S02]  /*20f0*/  FADD.FTZ R20, R141, R134 ;  /* 0x000000868d147221 */ /* 0x000fc40000010000 */
[----:B------:R-:W-:Y:S02]  /*2100*/  FADD.FTZ R18, R143, R134 ;  /* 0x000000868f127221 */ /* 0x000fe40000010000 */
[----:B------:R-:W-:Y:S02]  /*2110*/  IMAD.MOV.U32 R19, RZ, RZ, RZ ;  /* 0x000000ffff137224 */ /* 0x000fe400078e00ff */
[----:B------:R-:W-:Y:S02]  /*2120*/  IMAD.IADD R0, R118, 0x1, -R5 ;  /* 0x0000000176007824 */ /* 0x000fe400078e0a05 */
.L_x_2411:
[----:B------:R-:W-:Y:S01]  /*2130*/  IMAD R6, R136, c[0x0][0x180], RZ ;  /* 0x0000600088067a24 */ /* 0x000fe200078e02ff */
[----:B------:R-:W-:Y:S01]  /*2140*/  SHF.R.S32.HI R16, RZ, 0x1f, R19 ;  /* 0x0000001fff107819 */ /* 0x000fe20000011413 */
[----:B------:R-:W-:-:S04]  /*2150*/  IMAD.WIDE.U32 R4, R137, c[0x0][0x180], RZ ;  /* 0x0000600089047a25 */ /* 0x000fc800078e00ff */
[----:B------:R-:W-:Y:S02]  /*2160*/  IMAD R7, R137, c[0x0][0x184], R6 ;  /* 0x0000610089077a24 */ /* 0x000fe400078e0206 */
[----:B------:R-:W-:-:S03]  /*2170*/  IMAD R6, R16, c[0x0][0x188], RZ ;  /* 0x0000620010067a24 */ /* 0x000fc600078e02ff */
[----:B------:R-:W-:Y:S01]  /*2180*/  IADD3 R5, R5, R7, RZ ;  /* 0x0000000705057210 */ /* 0x000fe20007ffe0ff */
[----:B------:R-:W-:-:S04]  /*2190*/  IMAD R7, R19, c[0x0][0x18c], R6 ;  /* 0x0000630013077a24 */ /* 0x000fc800078e0206 */
[----:B------:R-:W-:-:S04]  /*21a0*/  IMAD.WIDE.U32 R4, R19, c[0x0][0x188], R4 ;  /* 0x0000620013047a25 */ /* 0x000fc800078e0004 */
[----:B------:R-:W-:Y:S01]  /*21b0*/  IMAD.IADD R5, R5, 0x1, R7 ;  /* 0x0000000105057824 */ /* 0x000fe200078e0207 */
[----:B------:R-:W-:-:S04]  /*21c0*/  LEA R14, P0, R4, c[0x0][0x220], 0x2 ;  /* 0x00008800040e7a11 */ /* 0x000fc800078010ff */
[----:B------:R-:W-:-:S05]  /*21d0*/  LEA.HI.X R15, R4, c[0x0][0x224], R5, 0x2, P0 ;  /* 0x00008900040f7a11 */ /* 0x000fca00000f1405 */
[----:B------:R0:W2:Y:S01]  /*21e0*/  LDG.E R138, [R14.64] ;  /* 0x000000040e8a7981 */ /* 0x0000a2000c1e1900 */
[----:B------:R-:W-:Y:S01]  /*21f0*/  IMAD R4, R136, c[0x0][0x198], RZ ;  /* 0x0000660088047a24 */ /* 0x000fe200078e02ff */
[----:B------:R-:W-:Y:S01]  /*2200*/  ISETP.NE.AND P1, PT, R128, RZ, PT ;  /* 0x000000ff8000720c */ /* 0x000fe20003f25270 */
[----:B------:R-:W-:Y:S01]  /*2210*/  IMAD R12, R136, c[0x0][0x1b8], RZ ;  /* 0x00006e00880c7a24 */ /* 0x000fe200078e02ff */
[----:B------:R-:W-:Y:S01]  /*2220*/  LOP3.LUT P0, RZ, R128, 0x1f, RZ, 0xc0, !PT ;  /* 0x0000001f80ff7812 */ /* 0x000fe2000780c0ff */
[----:B------:R-:W-:-:S03]  /*2230*/  IMAD.WIDE.U32 R6, R137, c[0x0][0x198], RZ ;  /* 0x0000660089067a25 */ /* 0x000fc600078e00ff */
[----:B------:R-:W-:Y:S01]  /*2240*/  ISETP.LT.OR P0, PT, R118, 0x2, P0 ;  /* 0x000000027600780c */ /* 0x000fe20000701670 */
[C---:B------:R-:W-:Y:S02]  /*2250*/  IMAD R13, R137.reuse, c[0x0][0x19c], R4 ;  /* 0x00006700890d7a24 */ /* 0x040fe400078e0204 */
[----:B------:R-:W-:-:S03]  /*2260*/  IMAD.WIDE.U32 R4, R137, c[0x0][0x1b8], RZ ;  /* 0x00006e0089047a25 */ /* 0x000fc600078e00ff */
[----:B------:R-:W-:Y:S01]  /*2270*/  IADD3 R7, R7, R13, RZ ;  /* 0x0000000d07077210 */ /* 0x000fe20007ffe0ff */
[----:B------:R-:W-:Y:S01]  /*2280*/  IMAD R17, R137, c[0x0][0x1bc], R12 ;  /* 0x00006f0089117a24 */ /* 0x000fe200078e020c */
[----:B------:R-:W-:Y:S01]  /*2290*/  MOV R12, R4 ;  /* 0x00000004000c7202 */ /* 0x000fe20000000f00 */
[C---:B0-----:R-:W-:Y:S02]  /*22a0*/  IMAD R14, R16.reuse, c[0x0][0x1a0], RZ ;  /* 0x00006800100e7a24 */ /* 0x041fe400078e02ff */
[----:B------:R-:W-:Y:S02]  /*22b0*/  IMAD.IADD R13, R5, 0x1, R17 ;  /* 0x00000001050d7824 */ /* 0x000fe400078e0211 */
[----:B------:R-:W-:Y:S02]  /*22c0*/  IMAD R16, R16, c[0x0][0x1c0], RZ ;  /* 0x0000700010107a24 */ /* 0x000fe400078e02ff */
[----:B------:R-:W-:-:S04]  /*22d0*/  IMAD.WIDE.U32 R4, R19, c[0x0][0x1a0], R6 ;  /* 0x0000680013047a25 */ /* 0x000fc800078e0006 */
[C---:B------:R-:W-:Y:S01]  /*22e0*/  IMAD R15, R19.reuse, c[0x0][0x1a4], R14 ;  /* 0x00006900130f7a24 */ /* 0x040fe200078e020e */
[----:B------:R-:W-:Y:S01]  /*22f0*/  LEA R14, P2, R4, c[0x0][0x228], 0x2 ;  /* 0x00008a00040e7a11 */ /* 0x000fe200078410ff */
[C---:B------:R-:W-:Y:S02]  /*2300*/  IMAD R17, R19.reuse, c[0x0][0x1c4], R16 ;  /* 0x0000710013117a24 */ /* 0x040fe400078e0210 */
[----:B------:R-:W-:Y:S01]  /*2310*/  IMAD.WIDE.U32 R6, R19, c[0x0][0x1c0], R12 ;  /* 0x0000700013067a25 */ /* 0x000fe200078e000c */
[----:B------:R-:W-:-:S03]  /*2320*/  @!P0 IADD3 R12, R118, -0x2, RZ ;  /* 0xfffffffe760c8810 */ /* 0x000fc60007ffe0ff */
[----:B------:R-:W-:Y:S01]  /*2330*/  IMAD.IADD R13, R5, 0x1, R15 ;  /* 0x00000001050d7824 */ /* 0x000fe200078e020f */
[----:B------:R-:W-:Y:S02]  /*2340*/  IADD3 R5, R7, R17, RZ ;  /* 0x0000001107057210 */ /* 0x000fe40007ffe0ff */
[----:B------:R-:W-:Y:S02]  /*2350*/  LEA R16, P3, R6, c[0x0][0x230], 0x2 ;  /* 0x00008c0006107a11 */ /* 0x000fe400078610ff */
[----:B------:R-:W-:Y:S02]  /*2360*/  LEA.HI.X R15, R4, c[0x0][0x22c], R13, 0x2, P2 ;  /* 0x00008b00040f7a11 */ /* 0x000fe400010f140d */
[----:B------:R-:W-:Y:S02]  /*2370*/  LEA.HI.X R17, R6, c[0x0][0x234], R5, 0x2, P3 ;  /* 0x00008d0006117a11 */ /* 0x000fe400018f1405 */
[----:B------:R-:W-:Y:S01]  /*2380*/  IADD3 R4, R128, 0x200, RZ ;  /* 0x0000020080047810 */ /* 0x000fe20007ffe0ff */
[----:B------:R0:W3:Y:S04]  /*2390*/  LDG.E R6, [R14.64] ;  /* 0x000000040e067981 */ /* 0x0000e8000c1e1900 */
[----:B------:R1:W3:Y:S01]  /*23a0*/  LDG.E R7, [R16.64] ;  /* 0x0000000410077981 */ /* 0x0002e2000c1e1900 */
[----:B------:R-:W-:-:S05]  /*23b0*/  @!P1 IMAD R4, R34, 0x100, R19 ;  /* 0x0000010022049824 */ /* 0x000fca00078e0213 */
[----:B------:R-:W-:Y:S01]  /*23c0*/  SHF.L.U32 R140, R4, 0x2, RZ ;  /* 0x00000002048c7819 */ /* 0x000fe200000006ff */
[----:B------:R-:W-:Y:S02]  /*23d0*/  @!P0 IMAD R5, R12, c[0x0][0x16c], R19 ;  /* 0x00005b000c058a24 */ /* 0x000fe400078e0213 */
[----:B------:R-:W-:Y:S02]  /*23e0*/  IMAD.MOV.U32 R13, RZ, RZ, RZ ;  /* 0x000000ffff0d7224 */ /* 0x000fe400078e00ff */
[----:B------:R-:W-:Y:S02]  /*23f0*/  IMAD.MOV.U32 R12, RZ, RZ, 0x3f800000 ;  /* 0x3f800000ff0c7424 */ /* 0x000fe400078e00ff */
        /* <DEDUP_REMOVED lines=28> */
[----:B------:R-:W-:Y:S01]  /*25c0*/  BSSY B0, `(.L_x_2396) ;  /* 0x0000050000007945 */ /* 0x000fe20003800000 */
[----:B------:R-:W-:Y:S02]  /*25d0*/  FMUL.FTZ R183, R18, R183 ;  /* 0x000000b712b77220 */ /* 0x000fe40000410000 */
[----:B--2---:R-:W-:-:S04]  /*25e0*/  FMUL.FTZ R150, R138, 1.4426950216293334961 ;  /* 0x3fb8aa3b8a967820 */ /* 0x004fc80000410000 */
[----:B------:R-:W-:-:S06]  /*25f0*/  FMUL.FTZ R149, R35, R150 ;  /* 0x0000009623957220 */ /* 0x000fcc0000410000 */
[----:B------:R-:W2:Y:S01]  /*2600*/  MUFU.EX2 R149, R149 ;  /* 0x0000009500957308 */ /* 0x000ea20000000800 */
[-C--:B0-----:R-:W-:Y:S01]  /*2610*/  FMUL.FTZ R14, R33, R150.reuse ;  /* 0x00000096210e7220 */ /* 0x081fe20000410000 */
[----:B--2---:R0:W-:Y:S04]  /*2620*/  STS [R140+0xc90], R149 ;  /* 0x000c90958c007388 */ /* 0x0041e80000000800 */
[----:B------:R-:W-:Y:S01]  /*2630*/  BAR.SYNC.DEFER_BLOCKING 0x0 ;  /* 0x0000000000007b1d */ /* 0x000fe20000010000 */
[-C--:B------:R-:W-:Y:S02]  /*2640*/  FMUL.FTZ R15, R32, R150.reuse ;  /* 0x00000096200f7220 */ /* 0x080fe40000410000 */
[----:B-1----:R-:W-:-:S03]  /*2650*/  FMUL.FTZ R16, R31, R150 ;  /* 0x000000961f107220 */ /* 0x002fc60000410000 */
[----:B------:R-:W1:Y:S01]  /*2660*/  MUFU.EX2 R14, R14 ;  /* 0x0000000e000e7308 */ /* 0x000e620000000800 */
[----:B------:R-:W-:-:S07]  /*2670*/  FMUL.FTZ R17, R30, R150 ;  /* 0x000000961e117220 */ /* 0x000fce0000410000 */
[----:B------:R-:W2:Y:S01]  /*2680*/  MUFU.EX2 R15, R15 ;  /* 0x0000000f000f7308 */ /* 0x000ea20000000800 */
[----:B------:R-:W-:-:S07]  /*2690*/  FMUL.FTZ R139, R29, R150 ;  /* 0x000000961d8b7220 */ /* 0x000fce0000410000 */
[----:B------:R-:W4:Y:S01]  /*26a0*/  MUFU.EX2 R16, R16 ;  /* 0x0000001000107308 */ /* 0x000f220000000800 */
[----:B------:R1:W5:Y:S01]  /*26b0*/  @!P0 LDG.E.64 R12, [R4.64] ;  /* 0x00000004040c8981 */ /* 0x000362000c1e1b00 */
[----:B0-----:R-:W-:-:S06]  /*26c0*/  FMUL.FTZ R140, R28, R150 ;  /* 0x000000961c8c7220 */ /* 0x001fcc0000410000 */
[----:B------:R-:W0:Y:S01]  /*26d0*/  MUFU.EX2 R17, R17 ;  /* 0x0000001100117308 */ /* 0x000e220000000800 */
[----:B-1----:R-:W-:Y:S02]  /*26e0*/  PRMT R4, RZ, 0x5410, R98 ;  /* 0x00005410ff047816 */ /* 0x002fe40000000062 */
[----:B------:R-:W-:-:S03]  /*26f0*/  PRMT R5, RZ, 0x5410, R97 ;  /* 0x00005410ff057816 */ /* 0x000fc60000000061 */
[----:B------:R-:W-:Y:S02]  /*2700*/  FMUL.FTZ R165, R33, R4 ;  /* 0x0000000421a57220 */ /* 0x000fe40000410000 */
[----:B------:R-:W1:Y:S01]  /*2710*/  MUFU.EX2 R139, R139 ;  /* 0x0000008b008b7308 */ /* 0x000e620000000800 */
[-C--:B------:R-:W-:Y:S02]  /*2720*/  FMUL.FTZ R146, R149, R14.reuse ;  /* 0x0000000e95927220 */ /* 0x080fe40000410000 */
[----:B------:R-:W-:Y:S02]  /*2730*/  FMUL.FTZ R162, R32, R5 ;  /* 0x0000000520a27220 */ /* 0x000fe40000410000 */
[----:B------:R-:W-:Y:S02]  /*2740*/  FFMA.FTZ R4, R170, R14, R165 ;  /* 0x0000000eaa047223 */ /* 0x000fe400000100a5 */
[----:B------:R-:W-:Y:S01]  /*2750*/  FMUL.FTZ R141, R27, R150 ;  /* 0x000000961b8d7220 */ /* 0x000fe20000410000 */
[----:B------:R-:W1:Y:S01]  /*2760*/  MUFU.EX2 R140, R140 ;  /* 0x0000008c008c7308 */ /* 0x000e620000000800 */
[----:B--2---:R-:W-:-:S02]  /*2770*/  FMUL.FTZ R5, R15, R146 ;  /* 0x000000920f057220 */ /* 0x004fc40000410000 */
[----:B------:R-:W-:Y:S02]  /*2780*/  FFMA.FTZ R4, R15, R4, R162 ;  /* 0x000000040f047223 */ /* 0x000fe400000100a2 */
[----:B------:R-:W-:Y:S01]  /*2790*/  FMUL.FTZ R142, R26, R150 ;  /* 0x000000961a8e7220 */ /* 0x000fe20000410000 */
[----:B------:R-:W-:Y:S01]  /*27a0*/  ISETP.NE.AND P0, PT, R128, 0x3f, PT ;  /* 0x0000003f8000780c */ /* 0x000fe20003f05270 */
[C---:B----4-:R-:W-:Y:S01]  /*27b0*/  FMUL.FTZ R148, R16.reuse, R5 ;  /* 0x0000000510947220 */ /* 0x050fe20000410000 */
[----:B------:R-:W2:Y:S01]  /*27c0*/  MUFU.EX2 R141, R141 ;  /* 0x0000008d008d7308 */ /* 0x000ea20000000800 */
[----:B------:R-:W-:Y:S02]  /*27d0*/  FFMA.FTZ R4, R16, R4, R161 ;  /* 0x0000000410047223 */ /* 0x000fe400000100a1 */
[----:B------:R-:W-:Y:S02]  /*27e0*/  FMUL.FTZ R143, R25, R150 ;  /* 0x00000096198f7220 */ /* 0x000fe40000410000 */
[----:B0-----:R-:W-:-:S02]  /*27f0*/  FMUL.FTZ R148, R17, R148 ;  /* 0x0000009411947220 */ /* 0x001fc40000410000 */
[----:B------:R-:W-:Y:S01]  /*2800*/  FFMA.FTZ R4, R17, R4, R164 ;  /* 0x0000000411047223 */ /* 0x000fe200000100a4 */
[----:B------:R-:W0:Y:S01]  /*2810*/  MUFU.EX2 R142, R142 ;  /* 0x0000008e008e7308 */ /* 0x000e220000000800 */
[----:B------:R-:W-:Y:S02]  /*2820*/  FMUL.FTZ R144, R24, R150 ;  /* 0x0000009618907220 */ /* 0x000fe40000410000 */
[C---:B-1----:R-:W-:Y:S01]  /*2830*/  FMUL.FTZ R5, R139.reuse, R148 ;  /* 0x000000948b057220 */ /* 0x042fe20000410000 */
[----:B------:R1:W4:Y:S01]  /*2840*/  @P0 LDS R159, [R128.X4+0x1494] ;  /* 0x00149400809f0984 */ /* 0x0003220000004800 */
        /* <DEDUP_REMOVED lines=11> */
[C---:B0-----:R-:W-:Y:S02]  /*2900*/  FMUL.FTZ R152, R142.reuse, R5 ;  /* 0x000000058e987220 */ /* 0x041fe40000410000 */
[----:B------:R-:W-:-:S03]  /*2910*/  FFMA.FTZ R4, R142, R4, R173 ;  /* 0x000000048e047223 */ /* 0x000fc600000100ad */
[----:B------:R-:W0:Y:S01]  /*2920*/  MUFU.EX2 R146, R146 ;  /* 0x0000009200927308 */ /* 0x000e220000000800 */
[----:B------:R-:W-:Y:S02]  /*2930*/  FMUL.FTZ R148, R20, R150 ;  /* 0x0000009614947220 */ /* 0x000fe40000410000 */
[C---:B------:R-:W-:Y:S02]  /*2940*/  FMUL.FTZ R5, R143.reuse, R152 ;  /* 0x000000988f057220 */ /* 0x040fe40000410000 */
[----:B------:R-:W-:-:S03]  /*2950*/  FFMA.FTZ R4, R143, R4, R176 ;  /* 0x000000048f047223 */ /* 0x000fc600000100b0 */
[----:B------:R-:W0:Y:S01]  /*2960*/  MUFU.EX2 R147, R147 ;  /* 0x0000009300937308 */ /* 0x000e220000000800 */
[----:B------:R-:W-:Y:S02]  /*2970*/  FMUL.FTZ R152, R18, R150 ;  /* 0x0000009612987220 */ /* 0x000fe40000410000 */
[C---:B-1----:R-:W-:Y:S02]  /*2980*/  FMUL.FTZ R150, R144.reuse, R5 ;  /* 0x0000000590967220 */ /* 0x042fe40000410000 */
[----:B------:R-:W-:-:S03]  /*2990*/  FFMA.FTZ R4, R144, R4, R177 ;  /* 0x0000000490047223 */ /* 0x000fc600000100b1 */
[----:B------:R-:W1:Y:S01]  /*29a0*/  MUFU.EX2 R148, R148 ;  /* 0x0000009400947308 */ /* 0x000e620000000800 */
[C---:B--2---:R-:W-:Y:S02]  /*29b0*/  FMUL.FTZ R5, R145.reuse, R150 ;  /* 0x0000009691057220 */ /* 0x044fe40000410000 */
[----:B------:R-:W-:-:S05]  /*29c0*/  FFMA.FTZ R4, R145, R4, R180 ;  /* 0x0000000491047223 */ /* 0x000fca00000100b4 */
[----:B------:R-:W2:Y:S01]  /*29d0*/  MUFU.EX2 R152, R152 ;  /* 0x0000009800987308 */ /* 0x000ea20000000800 */
[C---:B0-----:R-:W-:Y:S02]  /*29e0*/  FMUL.FTZ R150, R146.reuse, R5 ;  /* 0x0000000592967220 */ /* 0x041fe40000410000 */
[----:B------:R-:W-:Y:S02]  /*29f0*/  FFMA.FTZ R4, R146, R4, R179 ;  /* 0x0000000492047223 */ /* 0x000fe400000100b3 */
[C---:B------:R-:W-:Y:S02]  /*2a00*/  FMUL.FTZ R5, R147.reuse, R150 ;  /* 0x0000009693057220 */ /* 0x040fe40000410000 */
[----:B------:R-:W-:Y:S02]  /*2a10*/  FFMA.FTZ R4, R147, R4, R182 ;  /* 0x0000000493047223 */ /* 0x000fe400000100b6 */
[C---:B-1----:R-:W-:Y:S02]  /*2a20*/  FMUL.FTZ R5, R148.reuse, R5 ;  /* 0x0000000594057220 */ /* 0x042fe40000410000 */
[----:B------:R-:W-:-:S02]  /*2a30*/  FFMA.FTZ R150, R148, R4, R181 ;  /* 0x0000000494967223 */ /* 0x000fc400000100b5 */
[----:B---3--:R-:W-:Y:S02]  /*2a40*/  FMUL.FTZ R6, R6, R7 ;  /* 0x0000000706067220 */ /* 0x008fe40000410000 */
[C---:B--2---:R-:W-:Y:S02]  /*2a50*/  FMUL.FTZ R4, R152.reuse, R5 ;  /* 0x0000000598047220 */ /* 0x044fe40000410000 */
[----:B------:R-:W-:Y:S01]  /*2a60*/  FFMA.FTZ R5, R152, R150, R183 ;  /* 0x0000009698057223 */ /* 0x000fe200000100b7 */
[----:B------:R-:W-:Y:S05]  /*2a70*/  @P0 BRA `(.L_x_2397) ;  /* 0x0000004000000947 */ /* 0x000fea0003800000 */
[----:B----4-:R-:W-:Y:S01]  /*2a80*/  ISETP.NE.AND P0, PT, R118, c[0x0][0x174], PT ;  /* 0x00005d0076007a0c */ /* 0x010fe20003f05270 */
[----:B------:R-:W-:-:S12]  /*2a90*/  HFMA2.MMA R159, -RZ, RZ, 1.875, 0 ;  /* 0x3f800000ff9f7435 */ /* 0x000fd800000001ff */
[----:B------:R-:W-:-:S05]  /*2aa0*/  @P0 IMAD R7, R0, 0x100, R19 ;  /* 0x0000010000070824 */ /* 0x000fca00078e0213 */
[----:B------:R0:W1:Y:S02]  /*2ab0*/  @P0 LDS R159, [R7.X4+0xc90] ;  /* 0x000c9000079f0984 */ /* 0x0000640000004800 */
.L_x_2397:
[----:B----4-:R-:W-:Y:S05]  /*2ac0*/  BSYNC B0 ;  /* 0x0000000000007941 */ /* 0x010fea0003800000 */
.L_x_2396:
        /* <DEDUP_REMOVED lines=21> */
[----:B0-2---:R-:W0:Y:S02]  /*2c20*/  LDS.128 R4, [R128.X16+0x880] ;  /* 0x0008800080047984 */ /* 0x005e24000000cc00 */
[----:B0-----:R-:W-:-:S02]  /*2c30*/  FFMA.FTZ R7, R5, R6, R7 ;  /* 0x0000000605077223 */ /* 0x001fc40000010007 */
[----:B------:R-:W-:Y:S01]  /*2c40*/  FMUL.FTZ R6, R4, R6 ;  /* 0x0000000604067220 */ /* 0x000fe20000410000 */
[----:B------:R-:W-:Y:S05]  /*2c50*/  BRA.DIV ~URZ, `(.L_x_2400) ;  /* 0x000035127f007947 */ /* 0x000fea000b800000 */
[----:B------:R0:W2:Y:S02]  /*2c60*/  SHFL.UP PT, R185, R6, 0x1, RZ ;  /* 0x0420000006b97989 */ /* 0x0000a400000e00ff */
.L_x_2423:
        /* <DEDUP_REMOVED lines=21> */
[----:B------:R-:W-:Y:S01]  /*2dc0*/  MOV R185, R7 ;  /* 0x0000000700b97202 */ /* 0x000fe20000000f00 */
[----:B------:R-:W-:Y:S02]  /*2dd0*/  IMAD.MOV.U32 R186, RZ, RZ, R6 ;  /* 0x000000ffffba7224 */ /* 0x000fe400078e0006 */
[----:B------:R0:W3:Y:S04]  /*2de0*/  SHFL.UP PT, R187, R6, 0x10, RZ ;  /* 0x0600000006bb7989 */ /* 0x0000e800000e00ff */
.L_x_2424:
[----:B------:R-:W-:Y:S02]  /*2df0*/  ISETP.GE.AND P0, PT, R127, 0x10, PT ;  /* 0x000000107f00780c */ /* 0x000fe40003f06270 */
[----:B0-----:R-:W-:Y:S01]  /*2e00*/  MOV R7, R185 ;  /* 0x000000b900077202 */ /* 0x001fe20000000f00 */
[----:B------:R-:W-:-:S10]  /*2e10*/  IMAD.MOV.U32 R185, RZ, RZ, R186 ;  /* 0x000000ffffb97224 */ /* 0x000fd400078e00ba */
[-C--:B--2---:R-:W-:Y:S02]  /*2e20*/  @P0 FFMA.FTZ R7, R4, R185.reuse, R7 ;  /* 0x000000b904070223 */ /* 0x084fe40000010007 */
[----:B---3--:R-:W-:Y:S01]  /*2e30*/  @P0 FMUL.FTZ R185, R187, R185 ;  /* 0x000000b9bbb90220 */ /* 0x008fe20000410000 */
[----:B------:R-:W-:Y:S05]  /*2e40*/  BRA.CONV ~URZ, `(.L_x_2402) ;  /* 0x000000637f007947 */ /* 0x000fea000b800000 */
[----:B------:R-:W-:Y:S01]  /*2e50*/  HFMA2.MMA R189, -RZ, RZ, 0, 1.847743988037109375e-06 ;  /* 0x0000001fffbd7435 */ /* 0x000fe200000001ff */
[----:B------:R-:W-:Y:S01]  /*2e60*/  MOV R190, R185 ;  /* 0x000000b900be7202 */ /* 0x000fe20000000f00 */
[----:B------:R-:W-:Y:S01]  /*2e70*/  IMAD.MOV.U32 R191, RZ, RZ, 0x1f ;  /* 0x0000001fffbf7424 */ /* 0x000fe200078e00ff */
[----:B------:R-:W-:Y:S01]  /*2e80*/  MOV R4, 0x2eb0 ;  /* 0x00002eb000047802 */ /* 0x000fe20000000f00 */
[----:B------:R-:W-:Y:S02]  /*2e90*/  IMAD.MOV.U32 R192, RZ, RZ, -0x1 ;  /* 0xffffffffffc07424 */ /* 0x000fe400078e00ff */
[----:B-1---5:R-:W-:Y:S05]  /*2ea0*/  CALL.REL.NOINC `($__internal_97_$__cuda_sm70_shflsync_idx_p) ;  /* 0x000041c000007944 */ /* 0x022fea0003c00000 */
.L_x_2402:
[----:B------:R-:W-:Y:S05]  /*2eb0*/  BRA.CONV ~URZ, `(.L_x_2403) ;  /* 0x000000637f007947 */ /* 0x000fea000b800000 */
[----:B-1----:R-:W-:Y:S01]  /*2ec0*/  HFMA2.MMA R189, -RZ, RZ, 0, 1.847743988037109375e-06 ;  /* 0x0000001fffbd7435 */ /* 0x002fe200000001ff */
[----:B0-----:R-:W-:Y:S01]  /*2ed0*/  MOV R190, R7 ;  /* 0x0000000700be7202 */ /* 0x001fe20000000f00 */
[----:B------:R-:W-:Y:S01]  /*2ee0*/  IMAD.MOV.U32 R191, RZ, RZ, 0x1f ;  /* 0x0000001fffbf7424 */ /* 0x000fe200078e00ff */
[----:B------:R-:W-:Y:S01]  /*2ef0*/  MOV R4, 0x2f20 ;  /* 0x00002f2000047802 */ /* 0x000fe20000000f00 */
[----:B------:R-:W-:-:S02]  /*2f00*/  IMAD.MOV.U32 R192, RZ, RZ, -0x1 ;  /* 0xffffffffffc07424 */ /* 0x000fc400078e00ff */
[----:B-----5:R-:W-:Y:S05]  /*2f10*/  CALL.REL.NOINC `($__internal_97_$__cuda_sm70_shflsync_idx_p) ;  /* 0x0000415000007944 */ /* 0x020fea0003c00000 */
.L_x_2403:
[----:B------:R-:W-:Y:S05]  /*2f20*/  BRA.DIV ~URZ, `(.L_x_2404) ;  /* 0x000037827f007947 */ /* 0x000fea000b800000 */
[----:B-----5:R-:W2:Y:S04]  /*2f30*/  SHFL.IDX PT, R12, R12, RZ, 0x1f ;  /* 0x00001fff0c0c7589 */ /* 0x020ea800000e0000 */
[----:B------:R3:W4:Y:S04]  /*2f40*/  SHFL.IDX PT, R5, R13, RZ, 0x1f ;  /* 0x00001fff0d057589 */ /* 0x00072800000e0000 */
[----:B------:R-:W0:Y:S04]  /*2f50*/  SHFL.UP PT, R185, R185, 0x1, RZ ;  /* 0x04200000b9b97989 */ /* 0x000e2800000e00ff */
[----:B------:R3:W1:Y:S02]  /*2f60*/  SHFL.UP PT, R186, R7, 0x1, RZ ;  /* 0x0420000007ba7989 */ /* 0x00066400000e00ff */
.L_x_2425:
[----:B---3--:R-:W3:Y:S01]  /*2f70*/  LDS.64 R6, [R128.X16+0x880] ;  /* 0x0008800080067984 */ /* 0x008ee2000000ca00 */
[----:B--2---:R-:W-:Y:S01]  /*2f80*/  MOV R4, R12 ;  /* 0x0000000c00047202 */ /* 0x004fe20000000f00 */
[----:B01--4-:R-:W-:-:S04]  /*2f90*/  @P1 FFMA.FTZ R5, R5, R185, R186 ;  /* 0x000000b905051223 */ /* 0x013fc800000100ba */
[----:B------:R-:W-:Y:S02]  /*2fa0*/  @P1 FMUL.FTZ R4, R4, R185 ;  /* 0x000000b904041220 */ /* 0x000fe40000410000 */
[C---:B---3--:R-:W-:Y:S02]  /*2fb0*/  FFMA.FTZ R7, R6.reuse, R5, R7 ;  /* 0x0000000506077223 */ /* 0x048fe40000010007 */
[----:B------:R-:W-:-:S05]  /*2fc0*/  FMUL.FTZ R6, R6, R4 ;  /* 0x0000000406067220 */ /* 0x000fca0000410000 */
[----:B------:R0:W-:Y:S02]  /*2fd0*/  STS.128 [R128.X16+0x880], R4 ;  /* 0x0008800480007388 */ /* 0x0001e4000000cc00 */
.L_x_2399:
[----:B--2---:R-:W-:Y:S05]  /*2fe0*/  BSYNC B0 ;  /* 0x0000000000007941 */ /* 0x004fea0003800000 */
.L_x_2398:
[----:B------:R-:W-:Y:S01]  /*2ff0*/  WARPSYNC 0xffffffff ;  /* 0xffffffff00007948 */ /* 0x000fe20003800000 */
[----:B------:R-:W-:Y:S01]  /*3000*/  BAR.SYNC.DEFER_BLOCKING 0x0 ;  /* 0x0000000000007b1d */ /* 0x000fe20000010000 */
[----:B01----:R-:W-:Y:S01]  /*3010*/  FMUL.FTZ R7, R152, R159 ;  /* 0x0000009f98077220 */ /* 0x003fe20000410000 */
[----:B------:R-:W-:Y:S01]  /*3020*/  LOP3.LUT P0, RZ, R128, 0x1f, RZ, 0xc0, !PT ;  /* 0x0000001f80ff7812 */ /* 0x000fe2000780c0ff */
[----:B------:R-:W-:Y:S01]  /*3030*/  FFMA.FTZ R5, R152, R178, R175 ;  /* 0x000000b298057223 */ /* 0x000fe200000100af */
[----:B-----5:R-:W-:Y:S01]  /*3040*/  HFMA2.MMA R12, -RZ, RZ, 1.875, 0 ;  /* 0x3f800000ff0c7435 */ /* 0x020fe200000001ff */
[----:B------:R-:W-:Y:S01]  /*3050*/  FMUL.FTZ R6, R148, R7 ;  /* 0x0000000794067220 */ /* 0x000fe20000410000 */
[----:B------:R-:W-:Y:S01]  /*3060*/  ISETP.GE.OR P0, PT, R118, c[0x0][0x174], P0 ;  /* 0x00005d0076007a0c */ /* 0x000fe20000706670 */
[----:B------:R-:W-:Y:S01]  /*3070*/  FFMA.FTZ R5, R148, R5, R171 ;  /* 0x0000000594057223 */ /* 0x000fe200000100ab */
[----:B------:R-:W-:Y:S01]  /*3080*/  BSSY B0, `(.L_x_2405) ;  /* 0x0000062000007945 */ /* 0x000fe20003800000 */
[----:B------:R-:W-:-:S02]  /*3090*/  FMUL.FTZ R7, R147, R6 ;  /* 0x0000000693077220 */ /* 0x000fc40000410000 */
[----:B------:R-:W-:Y:S02]  /*30a0*/  FFMA.FTZ R5, R147, R5, R172 ;  /* 0x0000000593057223 */ /* 0x000fe400000100ac */
[C---:B------:R-:W-:Y:S02]  /*30b0*/  FMUL.FTZ R6, R146.reuse, R7 ;  /* 0x0000000792067220 */ /* 0x040fe40000410000 */
[----:B------:R-:W-:Y:S02]  /*30c0*/  FFMA.FTZ R5, R146, R5, R167 ;  /* 0x0000000592057223 */ /* 0x000fe400000100a7 */
[C---:B------:R-:W-:Y:S02]  /*30d0*/  FMUL.FTZ R7, R145.reuse, R6 ;  /* 0x0000000691077220 */ /* 0x040fe40000410000 */
[----:B------:R-:W-:Y:S02]  /*30e0*/  FFMA.FTZ R5, R145, R5, R166 ;  /* 0x0000000591057223 */ /* 0x000fe400000100a6 */
[----:B------:R-:W-:-:S02]  /*30f0*/  IMAD.MOV.U32 R13, RZ, RZ, RZ ;  /* 0x000000ffff0d7224 */ /* 0x000fc400078e00ff */
[----:B------:R-:W-:Y:S01]  /*3100*/  FFMA.FTZ R5, R144, R5, R163 ;  /* 0x0000000590057223 */ /* 0x000fe200000100a3 */
[----:B------:R-:W0:Y:S03]  /*3110*/  LDS R4, [R128.X8+0x884] ;  /* 0x0008840080047984 */ /* 0x000e260000008800 */
[----:B------:R-:W-:Y:S01]  /*3120*/  FFMA.FTZ R5, R143, R5, R160 ;  /* 0x000000058f057223 */ /* 0x000fe200000100a0 */
[----:B------:R1:W2:Y:S01]  /*3130*/  @!P0 LDS.64 R12, [R19.X8+0x1590] ;  /* 0x00159000130c8984 */ /* 0x0002a20000008a00 */
[----:B------:R-:W-:Y:S02]  /*3140*/  ISETP.GT.U32.AND P0, PT, R128, 0x1f, PT ;  /* 0x0000001f8000780c */ /* 0x000fe40003f04070 */
        /* <DEDUP_REMOVED lines=28> */
[----:B------:R-:W-:-:S03]  /*3310*/  FFMA.FTZ R177, R144, R176, R177 ;  /* 0x000000b090b17223 */ /* 0x000fc600000100b1 */
[----:B------:R1:W-:Y:S01]  /*3320*/  STS.64 [R128.X8+0xa90], R4 ;  /* 0x000a900480007388 */ /* 0x0003e20000008a00 */
[----:B------:R-:W-:-:S04]  /*3330*/  FFMA.FTZ R180, R145, R177, R180 ;  /* 0x000000b191b47223 */ /* 0x000fc800000100b4 */
[----:B------:R-:W-:-:S04]  /*3340*/  FFMA.FTZ R179, R146, R180, R179 ;  /* 0x000000b492b37223 */ /* 0x000fc800000100b3 */
[----:B------:R-:W-:-:S04]  /*3350*/  FFMA.FTZ R182, R147, R179, R182 ;  /* 0x000000b393b67223 */ /* 0x000fc800000100b6 */
[----:B------:R-:W-:-:S04]  /*3360*/  FFMA.FTZ R181, R148, R182, R181 ;  /* 0x000000b694b57223 */ /* 0x000fc800000100b5 */
[----:B------:R-:W-:Y:S01]  /*3370*/  FFMA.FTZ R183, R152, R181, R183 ;  /* 0x000000b598b77223 */ /* 0x000fe200000100b7 */
[----:B------:R-:W-:Y:S06]  /*3380*/  BAR.SYNC.DEFER_BLOCKING 0x0 ;  /* 0x0000000000007b1d */ /* 0x000fec0000010000 */
[----:B------:R-:W-:Y:S05]  /*3390*/  @P0 BRA `(.L_x_2406) ;  /* 0x0000030000000947 */ /* 0x000fea0003800000 */
[----:B-12---:R-:W0:Y:S01]  /*33a0*/  LDS.128 R4, [R128.X16+0xa90] ;  /* 0x000a900080047984 */ /* 0x006e22000000cc00 */
        /* <DEDUP_REMOVED lines=9> */
[----:B------:R0:W1:Y:S02]  /*3440*/  SHFL.DOWN PT, R149, R6, 0x1, 0x1f ;  /* 0x08201f0006957f89 */ /* 0x00006400000e0000 */
.L_x_2426:
[----:B------:R-:W-:Y:S05]  /*3450*/  BRA.DIV ~URZ, `(.L_x_2408) ;  /* 0x000034b27f007947 */ /* 0x000fea000b800000 */
[----:B------:R-:W2:Y:S04]  /*3460*/  SHFL.DOWN PT, R4, R7, 0x1, 0x1f ;  /* 0x08201f0007047f89 */ /* 0x000ea800000e0000 */
[----:B------:R-:W-:Y:S04]  /*3470*/  SHFL.IDX PT, R187, R12, RZ, 0x1f ;  /* 0x00001fff0cbb7589 */ /* 0x000fe800000e0000 */
[----:B------:R-:W-:Y:S01]  /*3480*/  SHFL.IDX PT, R189, R13, RZ, 0x1f ;  /* 0x00001fff0dbd7589 */ /* 0x000fe200000e0000 */
[----:B--2---:R-:W-:-:S02]  /*3490*/  @P4 FFMA.FTZ R7, R6, R4, R7 ;  /* 0x0000000406074223 */ /* 0x004fc40000010007 */
        /* <DEDUP_REMOVED lines=21> */
.L_x_2427:
[----:B------:R-:W5:Y:S01]  /*35f0*/  LDS.64 R4, [R128.X16+0xa98] ;  /* 0x000a980080047984 */ /* 0x000f62000000ca00 */
[----:B------:R-:W-:Y:S01]  /*3600*/  ISETP.NE.AND P0, PT, R128, 0x1f, PT ;  /* 0x0000001f8000780c */ /* 0x000fe20003f05270 */
[----:B0-----:R-:W-:Y:S01]  /*3610*/  IMAD.MOV.U32 R7, RZ, RZ, R189 ;  /* 0x000000ffff077224 */ /* 0x001fe200078e00bd */
[----:B------:R-:W-:Y:S01]  /*3620*/  MOV R6, R187 ;  /* 0x000000bb00067202 */ /* 0x000fe20000000f00 */
[----:B-1-3--:R-:W-:-:S02]  /*3630*/  FFMA.FTZ R13, R13, R149, R186 ;  /* 0x000000950d0d7223 */ /* 0x00afc400000100ba */
[----:B------:R-:W-:-:S08]  /*3640*/  FMUL.FTZ R12, R12, R149 ;  /* 0x000000950c0c7220 */ /* 0x000fd00000410000 */
[-C--:B--2-4-:R-:W-:Y:S02]  /*3650*/  @P0 FFMA.FTZ R7, R7, R185.reuse, R188 ;  /* 0x000000b907070223 */ /* 0x094fe400000100bc */
[----:B------:R-:W-:Y:S02]  /*3660*/  @P0 FMUL.FTZ R6, R6, R185 ;  /* 0x000000b906060220 */ /* 0x000fe40000410000 */
[C---:B-----5:R-:W-:Y:S02]  /*3670*/  FFMA.FTZ R5, R4.reuse, R7, R5 ;  /* 0x0000000704057223 */ /* 0x060fe40000010005 */
[----:B------:R-:W-:-:S05]  /*3680*/  FMUL.FTZ R4, R4, R6 ;  /* 0x0000000604047220 */ /* 0x000fca0000410000 */
[----:B------:R0:W-:Y:S02]  /*3690*/  STS.128 [R128.X16+0xa90], R4 ;  /* 0x000a900480007388 */ /* 0x0001e4000000cc00 */
.L_x_2406:
[----:B-12---:R-:W-:Y:S05]  /*36a0*/  BSYNC B0 ;  /* 0x0000000000007941 */ /* 0x006fea0003800000 */
.L_x_2405:
[----:B------:R-:W-:Y:S01]  /*36b0*/  WARPSYNC 0xffffffff ;  /* 0xffffffff00007948 */ /* 0x000fe20003800000 */
[----:B------:R-:W-:Y:S01]  /*36c0*/  BAR.SYNC.DEFER_BLOCKING 0x0 ;  /* 0x0000000000007b1d */ /* 0x000fe20000010000 */
[----:B0-----:R-:W-:Y:S01]  /*36d0*/  FFMA.FTZ R4, R83, R170, RZ ;  /* 0x000000aa53047223 */ /* 0x001fe200000100ff */
[C---:B------:R-:W-:Y:S02]  /*36e0*/  ISETP.GT.AND P0, PT, R127.reuse, 0x1e, PT ;  /* 0x0000001e7f00780c */ /* 0x040fe40003f04270 */
[----:B------:R-:W-:Y:S01]  /*36f0*/  ISETP.GT.AND P1, PT, R127, 0x1d, PT ;  /* 0x0000001d7f00780c */ /* 0x000fe20003f24270 */
[----:B------:R-:W-:Y:S01]  /*3700*/  FFMA.FTZ R4, R82, R165, R4 ;  /* 0x000000a552047223 */ /* 0x000fe20000010004 */
[----:B------:R-:W-:Y:S01]  /*3710*/  PRMT R7, RZ, 0x5410, R184 ;  /* 0x00005410ff077816 */ /* 0x000fe200000000b8 */
[----:B------:R-:W-:Y:S01]  /*3720*/  BSSY B0, `(.L_x_2409) ;  /* 0x00000d8000007945 */ /* 0x000fe20003800000 */
[----:B------:R-:W-:Y:S01]  /*3730*/  PRMT R186, RZ, 0x5410, R92 ;  /* 0x00005410ffba7816 */ /* 0x000fe2000000005c */
[----:B------:R-:W-:Y:S01]  /*3740*/  FFMA.FTZ R4, R81, R162, R4 ;  /* 0x000000a251047223 */ /* 0x000fe20000010004 */
[----:B------:R-:W-:-:S02]  /*3750*/  PRMT R188, RZ, 0x5410, R91 ;  /* 0x00005410ffbc7816 */ /* 0x000fc4000000005b */
[----:B------:R-:W-:Y:S01]  /*3760*/  PRMT R190, RZ, 0x5410, R90 ;  /* 0x00005410ffbe7816 */ /* 0x000fe2000000005a */
[----:B------:R-:W-:Y:S01]  /*3770*/  FFMA.FTZ R4, R80, R161, R4 ;  /* 0x000000a150047223 */ /* 0x000fe20000010004 */
[----:B------:R-:W-:Y:S02]  /*3780*/  PRMT R192, RZ, 0x5410, R89 ;  /* 0x00005410ffc07816 */ /* 0x000fe40000000059 */
[----:B------:R-:W-:Y:S01]  /*3790*/  PRMT R194, RZ, 0x5410, R88 ;  /* 0x00005410ffc27816 */ /* 0x000fe20000000058 */
[----:B------:R-:W-:Y:S01]  /*37a0*/  FFMA.FTZ R5, R79, R164, R4 ;  /* 0x000000a44f057223 */ /* 0x000fe20000010004 */
[----:B------:R-:W-:Y:S02]  /*37b0*/  PRMT R196, RZ, 0x5410, R87 ;  /* 0x00005410ffc47816 */ /* 0x000fe40000000057 */
[----:B------:R-:W-:Y:S01]  /*37c0*/  PRMT R198, RZ, 0x5410, R86 ;  /* 0x00005410ffc67816 */ /* 0x000fe20000000056 */
[----:B------:R-:W-:Y:S01]  /*37d0*/  FFMA.FTZ R4, R78, R168, R5 ;  /* 0x000000a84e047223 */ /* 0x000fe20000010005 */
[----:B------:R-:W-:Y:S01]  /*37e0*/  PRMT R199, RZ, 0x5410, R85 ;  /* 0x00005410ffc77816 */ /* 0x000fe20000000055 */
[----:B------:R-:W0:Y:S02]  /*37f0*/  LDS R185, [R128.X8+0xa94] ;  /* 0x000a940080b97984 */ /* 0x000e240000008800 */
[----:B------:R-:W-:Y:S01]  /*3800*/  FFMA.FTZ R5, R77, R169, R4 ;  /* 0x000000a94d057223 */ /* 0x000fe20000010004 */
[----:B------:R-:W-:-:S02]  /*3810*/  PRMT R200, RZ, 0x5410, R84 ;  /* 0x00005410ffc87816 */ /* 0x000fc40000000054 */
[----:B------:R-:W-:Y:S01]  /*3820*/  ISETP.GT.AND P2, PT, R127, 0x1b, PT ;  /* 0x0000001b7f00780c */ /* 0x000fe20003f44270 */
[----:B------:R-:W-:Y:S01]  /*3830*/  FFMA.FTZ R4, R76, R174, R5 ;  /* 0x000000ae4c047223 */ /* 0x000fe20000010005 */
[----:B------:R-:W-:Y:S01]  /*3840*/  ISETP.NE.AND P3, PT, R128, RZ, PT ;  /* 0x000000ff8000720c */ /* 0x000fe20003f65270 */
[----:B------:R-:W-:Y:S02]  /*3850*/  FFMA.FTZ R174, -R27, R186, R174 ;  /* 0x000000ba1bae7223 */ /* 0x000fe400000101ae */
[----:B------:R-:W-:Y:S02]  /*3860*/  FFMA.FTZ R5, R75, R173, R4 ;  /* 0x000000ad4b057223 */ /* 0x000fe40000010004 */
[----:B------:R-:W-:Y:S02]  /*3870*/  FFMA.FTZ R173, -R26, R188, R173 ;  /* 0x000000bc1aad7223 */ /* 0x000fe400000101ad */
[----:B------:R-:W-:Y:S02]  /*3880*/  FFMA.FTZ R4, R74, R176, R5 ;  /* 0x000000b04a047223 */ /* 0x000fe40000010005 */
[----:B------:R-:W-:-:S02]  /*3890*/  FFMA.FTZ R176, -R25, R190, R176 ;  /* 0x000000be19b07223 */ /* 0x000fc400000101b0 */
[----:B------:R-:W-:Y:S02]  /*38a0*/  FFMA.FTZ R5, R73, R177, R4 ;  /* 0x000000b149057223 */ /* 0x000fe40000010004 */
[----:B------:R-:W-:Y:S01]  /*38b0*/  FFMA.FTZ R177, -R24, R192, R177 ;  /* 0x000000c018b17223 */ /* 0x000fe200000101b1 */
[----:B------:R-:W-:Y:S01]  /*38c0*/  @!P3 STS.64 [R19.X8+0x1590], R12 ;  /* 0x0015900c1300b388 */ /* 0x000fe20000008a00 */
[----:B------:R-:W-:Y:S02]  /*38d0*/  FFMA.FTZ R4, R72, R180, R5 ;  /* 0x000000b448047223 */ /* 0x000fe40000010005 */
[----:B------:R-:W-:Y:S02]  /*38e0*/  FFMA.FTZ R180, -R23, R194, R180 ;  /* 0x000000c217b47223 */ /* 0x000fe400000101b4 */
[----:B------:R-:W-:Y:S02]  /*38f0*/  FFMA.FTZ R5, R71, R179, R4 ;  /* 0x000000b347057223 */ /* 0x000fe40000010004 */
[----:B------:R-:W-:-:S02]  /*3900*/  FFMA.FTZ R179, -R22, R196, R179 ;  /* 0x000000c416b37223 */ /* 0x000fc400000101b3 */
[----:B------:R-:W-:Y:S02]  /*3910*/  FFMA.FTZ R5, R70, R182, R5 ;  /* 0x000000b646057223 */ /* 0x000fe40000010005 */
[----:B------:R-:W-:Y:S02]  /*3920*/  FFMA.FTZ R182, -R21, R198, R182 ;  /* 0x000000c615b67223 */ /* 0x000fe400000101b6 */
[----:B------:R-:W-:Y:S02]  /*3930*/  FFMA.FTZ R4, R68, R181, R5 ;  /* 0x000000b544047223 */ /* 0x000fe40000010005 */
[----:B------:R-:W-:Y:S02]  /*3940*/  FFMA.FTZ R181, -R20, R199, R181 ;  /* 0x000000c714b57223 */ /* 0x000fe400000101b5 */
[----:B------:R-:W-:Y:S02]  /*3950*/  FFMA.FTZ R5, R67, R183, R4 ;  /* 0x000000b743057223 */ /* 0x000fe40000010004 */
[----:B0-----:R-:W-:-:S03]  /*3960*/  FFMA.FTZ R185, R185, R159, R178 ;  /* 0x0000009fb9b97223 */ /* 0x001fc600000100b2 */
[----:B------:R-:W0:Y:S01]  /*3970*/  SHFL.DOWN PT, R4, R5, 0x1, 0x1f ;  /* 0x08201f0005047f89 */ /* 0x000e2200000e0000 */
[----:B------:R-:W-:-:S04]  /*3980*/  FFMA.FTZ R175, R152, R185, R175 ;  /* 0x000000b998af7223 */ /* 0x000fc800000100af */
[----:B------:R-:W-:-:S04]  /*3990*/  FFMA.FTZ R148, R148, R175, R171 ;  /* 0x000000af94947223 */ /* 0x000fc800000100ab */
[-C--:B------:R-:W-:Y:S02]  /*39a0*/  FFMA.FTZ R171, R147, R148.reuse, R172 ;  /* 0x0000009493ab7223 */ /* 0x080fe400000100ac */
[----:B------:R-:W-:Y:S02]  /*39b0*/  FMUL.FTZ R193, R21, R148 ;  /* 0x0000009415c17220 */ /* 0x000fe40000410000 */
[----:B------:R-:W-:Y:S01]  /*39c0*/  FFMA.FTZ R167, R146, R171, R167 ;  /* 0x000000ab92a77223 */ /* 0x000fe200000100a7 */
[----:B------:R-:W-:Y:S01]  /*39d0*/  PRMT R146, RZ, 0x5410, R96 ;  /* 0x00005410ff927816 */ /* 0x000fe20000000060 */
[----:B------:R-:W-:Y:S02]  /*39e0*/  FFMA.FTZ R172, -R18, R200, R183 ;  /* 0x000000c812ac7223 */ /* 0x000fe400000101b7 */
[----:B------:R-:W-:Y:S02]  /*39f0*/  FFMA.FTZ R159, R145, R167, R166 ;  /* 0x000000a7919f7223 */ /* 0x000fe400000100a6 */
[----:B------:R-:W-:-:S02]  /*3a00*/  FFMA.FTZ R161, -R31, R146, R161 ;  /* 0x000000921fa17223 */ /* 0x000fc400000101a1 */
[----:B------:R-:W-:Y:S02]  /*3a10*/  FFMA.FTZ R163, R144, R159, R163 ;  /* 0x0000009f90a37223 */ /* 0x000fe400000100a3 */
[----:B0-----:R-:W-:Y:S02]  /*3a20*/  @!P0 FADD.FTZ R5, R5, R4 ;  /* 0x0000000405058221 */ /* 0x001fe40000010000 */
[-C--:B------:R-:W-:Y:S01]  /*3a30*/  FFMA.FTZ R149, R143, R163.reuse, R160 ;  /* 0x000000a38f957223 */ /* 0x080fe200000100a0 */
[----:B------:R-:W-:Y:S01]  /*3a40*/  PRMT R143, RZ, 0x5410, R97 ;  /* 0x00005410ff8f7816 */ /* 0x000fe20000000061 */
[----:B------:R-:W-:Y:S01]  /*3a50*/  FMUL.FTZ R189, R25, R163 ;  /* 0x000000a319bd7220 */ /* 0x000fe20000410000 */
[----:B------:R-:W0:Y:S01]  /*3a60*/  SHFL.DOWN PT, R4, R5, 0x2, 0x1f ;  /* 0x08401f0005047f89 */ /* 0x000e2200000e0000 */
[----:B------:R-:W-:Y:S02]  /*3a70*/  FFMA.FTZ R142, R142, R149, R157 ;  /* 0x000000958e8e7223 */ /* 0x000fe4000001009d */
[----:B------:R-:W-:-:S02]  /*3a80*/  FFMA.FTZ R162, -R32, R143, R162 ;  /* 0x0000008f20a27223 */ /* 0x000fc400000101a2 */
[-C--:B------:R-:W-:Y:S02]  /*3a90*/  FFMA.FTZ R147, R141, R142.reuse, R158 ;  /* 0x0000008e8d937223 */ /* 0x080fe4000001009e */
[----:B------:R-:W-:Y:S02]  /*3aa0*/  FFMA.FTZ R141, -R35, R7, R170 ;  /* 0x00000007238d7223 */ /* 0x000fe400000101aa */
        /* <DEDUP_REMOVED lines=10> */
[----:B0-----:R-:W-:-:S02]  /*3b50*/  @!P1 FADD.FTZ R5, R5, R4 ;  /* 0x0000000405059221 */ /* 0x001fc40000010000 */
[-C--:B------:R-:W-:Y:S02]  /*3b60*/  FFMA.FTZ R14, R14, R15.reuse, R151 ;  /* 0x0000000f0e0e7223 */ /* 0x080fe40000010097 */
[----:B------:R-:W-:Y:S02]  /*3b70*/  FFMA.FTZ R140, -R33, R16, R165 ;  /* 0x00000010218c7223 */ /* 0x000fe400000101a5 */
[----:B------:R-:W-:Y:S02]  /*3b80*/  FMUL.FTZ R6, R35, R14 ;  /* 0x0000000e23067220 */ /* 0x000fe40000410000 */
[----:B------:R-:W-:Y:S02]  /*3b90*/  FMUL.FTZ R139, R33, R15 ;  /* 0x0000000f218b7220 */ /* 0x000fe40000410000 */
[----:B------:R-:W-:Y:S02]  /*3ba0*/  FFMA.FTZ R4, R6, R141, RZ ;  /* 0x0000008d06047223 */ /* 0x000fe400000100ff */
[----:B------:R-:W-:-:S02]  /*3bb0*/  FMUL.FTZ R144, R32, R153 ;  /* 0x0000009920907220 */ /* 0x000fc40000410000 */
[----:B------:R-:W-:Y:S02]  /*3bc0*/  FFMA.FTZ R151, R139, R140, R4 ;  /* 0x0000008c8b977223 */ /* 0x000fe40000010004 */
[----:B------:R-:W-:Y:S02]  /*3bd0*/  FMUL.FTZ R150, R31, R17 ;  /* 0x000000111f967220 */ /* 0x000fe40000410000 */
[----:B------:R-:W-:Y:S01]  /*3be0*/  FFMA.FTZ R152, R144, R162, R151 ;  /* 0x000000a290987223 */ /* 0x000fe20000010097 */
[----:B------:R-:W-:Y:S01]  /*3bf0*/  PRMT R151, RZ, 0x5410, R95 ;  /* 0x00005410ff977816 */ /* 0x000fe2000000005f */
[----:B------:R-:W-:Y:S02]  /*3c00*/  FMUL.FTZ R4, R30, R145 ;  /* 0x000000911e047220 */ /* 0x000fe40000410000 */
[----:B------:R-:W-:Y:S01]  /*3c10*/  FFMA.FTZ R154, R150, R161, R152 ;  /* 0x000000a1969a7223 */ /* 0x000fe20000010098 */
[----:B------:R-:W-:Y:S01]  /*3c20*/  PRMT R152, RZ, 0x5410, R94 ;  /* 0x00005410ff987816 */ /* 0x000fe2000000005e */
[----:B------:R-:W-:-:S02]  /*3c30*/  FFMA.FTZ R157, -R30, R151, R164 ;  /* 0x000000971e9d7223 */ /* 0x000fc400000101a4 */
[C---:B------:R-:W-:Y:S02]  /*3c40*/  FMUL.FTZ R165, R29.reuse, R155 ;  /* 0x0000009b1da57220 */ /* 0x040fe40000410000 */
[----:B------:R-:W-:Y:S01]  /*3c50*/  FFMA.FTZ R158, R4, R157, R154 ;  /* 0x0000009d049e7223 */ /* 0x000fe2000001009a */
[----:B------:R-:W-:Y:S01]  /*3c60*/  PRMT R154, RZ, 0x5410, R93 ;  /* 0x00005410ff9a7816 */ /* 0x000fe2000000005d */
[----:B------:R-:W-:Y:S02]  /*3c70*/  FFMA.FTZ R168, -R29, R152, R168 ;  /* 0x000000981da87223 */ /* 0x000fe400000101a8 */
[----:B------:R-:W-:Y:S02]  /*3c80*/  FMUL.FTZ R164, R24, R159 ;  /* 0x0000009f18a47220 */ /* 0x000fe40000410000 */
[----:B------:R-:W-:Y:S02]  /*3c90*/  FFMA.FTZ R169, -R28, R154, R169 ;  /* 0x0000009a1ca97223 */ /* 0x000fe400000101a9 */
[----:B------:R-:W-:-:S02]  /*3ca0*/  FFMA.FTZ R158, R165, R168, R158 ;  /* 0x000000a8a59e7223 */ /* 0x000fc4000001009e */
[----:B------:R-:W-:Y:S02]  /*3cb0*/  FMUL.FTZ R166, R22, R171 ;  /* 0x000000ab16a67220 */ /* 0x000fe40000410000 */
[----:B------:R-:W-:Y:S02]  /*3cc0*/  FFMA.FTZ R158, R156, R169, R158 ;  /* 0x000000a99c9e7223 */ /* 0x000fe4000001009e */
[----:B------:R-:W-:Y:S02]  /*3cd0*/  FMUL.FTZ R170, R20, R175 ;  /* 0x000000af14aa7220 */ /* 0x000fe40000410000 */
[----:B------:R-:W-:Y:S02]  /*3ce0*/  FFMA.FTZ R158, R187, R174, R158 ;  /* 0x000000aebb9e7223 */ /* 0x000fe4000001009e */
[----:B------:R-:W-:Y:S02]  /*3cf0*/  FMUL.FTZ R183, R18, R185 ;  /* 0x000000b912b77220 */ /* 0x000fe40000410000 */
[----:B------:R-:W-:-:S02]  /*3d00*/  FFMA.FTZ R158, R160, R173, R158 ;  /* 0x000000ada09e7223 */ /* 0x000fc4000001009e */
[----:B------:R-:W-:Y:S02]  /*3d10*/  FADD.FTZ R36, R183, R36 ;  /* 0x00000024b7247221 */ /* 0x000fe40000010000 */
[----:B------:R-:W-:Y:S02]  /*3d20*/  FFMA.FTZ R158, R189, R176, R158 ;  /* 0x000000b0bd9e7223 */ /* 0x000fe4000001009e */
[----:B------:R-:W-:Y:S02]  /*3d30*/  FMUL.FTZ R12, R138, R171 ;  /* 0x000000ab8a0c7220 */ /* 0x000fe40000410000 */
        /* <DEDUP_REMOVED lines=9> */
[----:B------:R-:W-:Y:S02]  /*3dd0*/  FMUL.FTZ R180, R180, R13 ;  /* 0x0000000db4b47220 */ /* 0x000fe40000410000 */
[----:B------:R-:W-:Y:S02]  /*3de0*/  FFMA.FTZ R178, R183, R172, R158 ;  /* 0x000000acb7b27223 */ /* 0x000fe4000001009e */
[----:B------:R-:W0:Y:S01]  /*3df0*/  SHFL.DOWN PT, R158, R5, 0x4, 0x1f ;  /* 0x08801f00059e7f89 */ /* 0x000e2200000e0000 */
[----:B------:R-:W-:Y:S02]  /*3e00*/  FMUL.FTZ R13, R138, R163 ;  /* 0x000000a38a0d7220 */ /* 0x000fe40000410000 */
[----:B------:R-:W-:Y:S01]  /*3e10*/  FMUL.FTZ R12, R177, R12 ;  /* 0x0000000cb10c7220 */ /* 0x000fe20000410000 */
[----:B------:R-:W1:Y:S01]  /*3e20*/  SHFL.DOWN PT, R195, R178, 0x1, 0x1f ;  /* 0x08201f00b2c37f89 */ /* 0x000e6200000e0000 */
        /* <DEDUP_REMOVED lines=10> */
[----:B0-----:R-:W-:Y:S02]  /*3ed0*/  @!P2 FADD.FTZ R5, R5, R158 ;  /* 0x0000009e0505a221 */ /* 0x001fe40000010000 */
[----:B------:R-:W-:Y:S02]  /*3ee0*/  FMUL.FTZ R12, R169, R12 ;  /* 0x0000000ca90c7220 */ /* 0x000fe40000410000 */
[----:B-1----:R-:W-:Y:S01]  /*3ef0*/  @!P0 FADD.FTZ R178, R178, R195 ;  /* 0x000000c3b2b28221 */ /* 0x002fe20000010000 */
[----:B------:R-:W0:Y:S01]  /*3f00*/  SHFL.DOWN PT, R158, R5, 0x8, 0x1f ;  /* 0x09001f00059e7f89 */ /* 0x000e2200000e0000 */
[----:B------:R-:W-:Y:S01]  /*3f10*/  ISETP.GT.AND P0, PT, R127, 0x17, PT ;  /* 0x000000177f00780c */ /* 0x000fe20003f04270 */
[----:B------:R-:W-:-:S02]  /*3f20*/  FMUL.FTZ R13, R138, R155 ;  /* 0x0000009b8a0d7220 */ /* 0x000fc40000410000 */
[----:B------:R-:W1:Y:S01]  /*3f30*/  SHFL.DOWN PT, R195, R178, 0x2, 0x1f ;  /* 0x08401f00b2c37f89 */ /* 0x000e6200000e0000 */
[----:B------:R-:W-:Y:S02]  /*3f40*/  FFMA.FTZ R147, R154, R147, R12 ;  /* 0x000000939a937223 */ /* 0x000fe4000001000c */
[----:B------:R-:W-:Y:S02]  /*3f50*/  FMUL.FTZ R13, R168, R13 ;  /* 0x0000000da80d7220 */ /* 0x000fe40000410000 */
[----:B------:R-:W-:Y:S02]  /*3f60*/  FMUL.FTZ R12, R138, R145 ;  /* 0x000000918a0c7220 */ /* 0x000fe40000410000 */
[----:B------:R-:W-:Y:S02]  /*3f70*/  FFMA.FTZ R152, R152, R155, R13 ;  /* 0x0000009b98987223 */ /* 0x000fe4000001000d */
[----:B------:R-:W-:Y:S02]  /*3f80*/  FMUL.FTZ R12, R157, R12 ;  /* 0x0000000c9d0c7220 */ /* 0x000fe40000410000 */
[----:B------:R-:W-:-:S02]  /*3f90*/  FMUL.FTZ R13, R138, R153 ;  /* 0x000000998a0d7220 */ /* 0x000fc40000410000 */
[----:B------:R-:W-:Y:S02]  /*3fa0*/  FFMA.FTZ R145, R151, R145, R12 ;  /* 0x0000009197917223 */ /* 0x000fe4000001000c */
[----:B------:R-:W-:Y:S02]  /*3fb0*/  FMUL.FTZ R162, R162, R13 ;  /* 0x0000000da2a27220 */ /* 0x000fe40000410000 */
[C---:B------:R-:W-:Y:S02]  /*3fc0*/  FMUL.FTZ R12, R138.reuse, R17 ;  /* 0x000000118a0c7220 */ /* 0x040fe40000410000 */
[----:B------:R-:W-:Y:S02]  /*3fd0*/  FMUL.FTZ R13, R138, R15 ;  /* 0x0000000f8a0d7220 */ /* 0x000fe40000410000 */
[----:B0-----:R-:W-:Y:S02]  /*3fe0*/  @!P0 FADD.FTZ R5, R5, R158 ;  /* 0x0000009e05058221 */ /* 0x001fe40000010000 */
[----:B------:R-:W-:-:S02]  /*3ff0*/  FADD.FTZ R47, R4, R47 ;  /* 0x0000002f042f7221 */ /* 0x000fc40000010000 */
[----:B-1----:R-:W-:Y:S01]  /*4000*/  @!P1 FADD.FTZ R178, R178, R195 ;  /* 0x000000c3b2b29221 */ /* 0x002fe20000010000 */
[----:B------:R-:W0:Y:S01]  /*4010*/  SHFL.DOWN PT, R158, R5, 0x10, 0x1f ;  /* 0x0a001f00059e7f89 */ /* 0x000e2200000e0000 */
[----:B------:R-:W-:Y:S01]  /*4020*/  ISETP.GT.AND P1, PT, R127, 0xf, PT ;  /* 0x0000000f7f00780c */ /* 0x000fe20003f24270 */
[----:B------:R-:W-:Y:S02]  /*4030*/  FMUL.FTZ R195, R138, R185 ;  /* 0x000000b98ac37220 */ /* 0x000fe40000410000 */
[----:B------:R-:W1:Y:S01]  /*4040*/  SHFL.DOWN PT, R197, R178, 0x4, 0x1f ;  /* 0x08801f00b2c57f89 */ /* 0x000e6200000e0000 */
[----:B------:R-:W-:Y:S02]  /*4050*/  FMUL.FTZ R12, R161, R12 ;  /* 0x0000000ca10c7220 */ /* 0x000fe40000410000 */
[----:B------:R-:W-:Y:S02]  /*4060*/  FMUL.FTZ R172, R172, R195 ;  /* 0x000000c3acac7220 */ /* 0x000fe40000410000 */
        /* <DEDUP_REMOVED lines=8> */
[----:B0-----:R-:W-:Y:S02]  /*40f0*/  @!P1 FADD.FTZ R5, R5, R158 ;  /* 0x0000009e05059221 */ /* 0x001fe40000010000 */
[----:B------:R-:W-:Y:S02]  /*4100*/  FMUL.FTZ R158, R138, R175 ;  /* 0x000000af8a9e7220 */ /* 0x000fe40000410000 */
[----:B-1----:R-:W-:Y:S02]  /*4110*/  @!P2 FADD.FTZ R178, R178, R197 ;  /* 0x000000c5b2b2a221 */ /* 0x002fe40000010000 */
[----:B------:R-:W-:Y:S02]  /*4120*/  FMUL.FTZ R158, R181, R158 ;  /* 0x0000009eb59e7220 */ /* 0x000fe40000410000 */
[C---:B------:R-:W-:Y:S01]  /*4130*/  FMUL.FTZ R181, R138.reuse, R148 ;  /* 0x000000948ab57220 */ /* 0x040fe20000410000 */
[----:B------:R-:W0:Y:S01]  /*4140*/  SHFL.DOWN PT, R183, R178, 0x8, 0x1f ;  /* 0x09001f00b2b77f89 */ /* 0x000e2200000e0000 */
[----:B------:R-:W-:-:S02]  /*4150*/  FMUL.FTZ R138, R138, R14 ;  /* 0x0000000e8a8a7220 */ /* 0x000fc40000410000 */
[----:B------:R-:W-:Y:S02]  /*4160*/  FMUL.FTZ R181, R182, R181 ;  /* 0x000000b5b6b57220 */ /* 0x000fe40000410000 */
[----:B------:R-:W-:Y:S02]  /*4170*/  FMUL.FTZ R138, R141, R138 ;  /* 0x0000008a8d8a7220 */ /* 0x000fe40000410000 */
        /* <DEDUP_REMOVED lines=28> */
[----:B------:R-:W-:Y:S02]  /*4340*/  IMAD.MOV.U32 R4, RZ, RZ, R178 ;  /* 0x000000ffff047224 */ /* 0x000fe400078e00b2 */
[----:B------:R-:W-:Y:S02]  /*4350*/  FADD.FTZ R56, R145, R56 ;  /* 0x0000003891387221 */ /* 0x000fe40000010000 */
[----:B------:R-:W-:Y:S01]  /*4360*/  FADD.FTZ R50, R139, R50 ;  /* 0x000000328b327221 */ /* 0x000fe20000010000 */
[----:B------:R0:W-:Y:S01]  /*4370*/  @!P0 STS.64 [R119.X8+0x858], R4 ;  /* 0x0008580477008388 */ /* 0x0001e20000008a00 */
[----:B------:R-:W-:-:S02]  /*4380*/  FADD.FTZ R55, R12, R55 ;  /* 0x000000370c377221 */ /* 0x000fc40000010000 */
[----:B------:R-:W-:Y:S02]  /*4390*/  FADD.FTZ R51, R6, R51 ;  /* 0x0000003306337221 */ /* 0x000fe40000010000 */
[----:B------:R-:W-:Y:S02]  /*43a0*/  FADD.FTZ R54, R143, R54 ;  /* 0x000000368f367221 */ /* 0x000fe40000010000 */
[----:B------:R-:W-:Y:S02]  /*43b0*/  FADD.FTZ R53, R16, R53 ;  /* 0x0000003510357221 */ /* 0x000fe40000010000 */
[----:B------:R-:W-:Y:S01]  /*43c0*/  FADD.FTZ R52, R7, R52 ;  /* 0x0000003407347221 */ /* 0x000fe20000010000 */
[----:B------:R-:W-:Y:S06]  /*43d0*/  BAR.SYNC.DEFER_BLOCKING 0x0 ;  /* 0x0000000000007b1d */ /* 0x000fec0000010000 */
[----:B------:R-:W-:Y:S05]  /*43e0*/  @P3 BRA `(.L_x_2410) ;  /* 0x000000b000003947 */ /* 0x000fea0003800000 */
[----:B0-----:R-:W-:Y:S01]  /*43f0*/  ISETP.NE.AND P0, PT, R118, c[0x0][0x174], PT ;  /* 0x00005d0076007a0c */ /* 0x001fe20003f05270 */
[----:B------:R-:W0:Y:S01]  /*4400*/  LDS.64 R6, [0x860] ;  /* 0x00086000ff067984 */ /* 0x000e220000000a00 */
[----:B------:R-:W-:-:S11]  /*4410*/  SHF.L.U32 R14, R19, 0x2, RZ ;  /* 0x00000002130e7819 */ /* 0x000fd600000006ff */
[----:B------:R-:W1:Y:S04]  /*4420*/  @P0 LDS R12, [R14+0x2190] ;  /* 0x002190000e0c0984 */ /* 0x000e680000000800 */
[----:B------:R-:W2:Y:S01]  /*4430*/  @P0 LDS R13, [R14+0x1d90] ;  /* 0x001d90000e0d0984 */ /* 0x000ea20000000800 */
[----:B0-----:R-:W-:Y:S02]  /*4440*/  FADD.FTZ R5, R5, R7 ;  /* 0x0000000705057221 */ /* 0x001fe40000010000 */
[----:B------:R-:W-:Y:S02]  /*4450*/  FADD.FTZ R4, R4, R6 ;  /* 0x0000000604047221 */ /* 0x000fe40000010000 */
[----:B-1----:R-:W-:Y:S02]  /*4460*/  @P0 FADD.FTZ R5, R5, R12 ;  /* 0x0000000c05050221 */ /* 0x002fe40000010000 */
[----:B--2---:R-:W-:-:S03]  /*4470*/  @P0 FADD.FTZ R4, R4, R13 ;  /* 0x0000000d04040221 */ /* 0x004fc60000010000 */
[----:B------:R0:W-:Y:S04]  /*4480*/  STS [R14+0x2190], R5 ;  /* 0x002190050e007388 */ /* 0x0001e80000000800 */
[----:B------:R0:W-:Y:S02]  /*4490*/  STS [R14+0x1d90], R4 ;  /* 0x001d90040e007388 */ /* 0x0001e40000000800 */
.L_x_2410:
[----:B0-----:R-:W-:Y:S05]  /*44a0*/  BSYNC B0 ;  /* 0x0000000000007941 */ /* 0x001fea0003800000 */
.L_x_2409:
[----:B------:R-:W-:-:S04]  /*44b0*/  IADD3 R19, R19, 0x1, RZ ;  /* 0x0000000113137810 */ /* 0x000fc80007ffe0ff */
[----:B------:R-:W-:-:S13]  /*44c0*/  ISETP.GE.AND P0, PT, R19, c[0x0][0x16c], PT ;  /* 0x00005b0013007a0c */ /* 0x000fda0003f06270 */
[----:B------:R-:W-:Y:S01]  /*44d0*/  @P0 CALL.REL.NOINC `(.L_x_2395) ;  /* 0x0000001000000944 */ /* 0x000fe20003c00000 */
[----:B------:R-:W-:Y:S05]  /*44e0*/  BRA `(.L_x_2411) ;  /* 0xffffdc4000007947 */ /* 0x000fea000383ffff */
.L_x_2395:
[----:B------:R-:W-:Y:S01]  /*44f0*/  BAR.SYNC.DEFER_BLOCKING 0x0 ;  /* 0x0000000000007b1d */ /* 0x000fe20000010000 */
[----:B------:R-:W-:Y:S02]  /*4500*/  F2FP.BF16.PACK_AB R50, R50, R51 ;  /* 0x000000333232723e */ /* 0x000fe400000010ff */
[----:B------:R-:W-:Y:S02]  /*4510*/  F2FP.BF16.PACK_AB R48, R48, R49 ;  /* 0x000000313030723e */ /* 0x000fe400000010ff */
[----:B------:R-:W-:Y:S01]  /*4520*/  F2FP.BF16.PACK_AB R46, R46, R47 ;  /* 0x0000002f2e2e723e */ /* 0x000fe200000010ff */
[----:B------:R-:W-:Y:S01]  /*4530*/  BSSY B0, `(.L_x_2412) ;  /* 0x0000057000007945 */ /* 0x000fe20003800000 */
[----:B------:R-:W-:Y:S02]  /*4540*/  PRMT R0, R50, 0x7632, R0 ;  /* 0x0000763232007816 */ /* 0x000fe40000000000 */
[----:B------:R-:W-:Y:S02]  /*4550*/  PRMT R4, R48, 0x7632, R4 ;  /* 0x0000763230047816 */ /* 0x000fe40000000004 */
[----:B------:R-:W-:-:S02]  /*4560*/  PRMT R5, R46, 0x7632, R5 ;  /* 0x000076322e057816 */ /* 0x000fc40000000005 */
[----:B------:R-:W-:Y:S02]  /*4570*/  ISETP.NE.AND P0, PT, R128, RZ, PT ;  /* 0x000000ff8000720c */ /* 0x000fe40003f05270 */
        /* <DEDUP_REMOVED lines=9> */
[----:B------:R-:W-:Y:S02]  /*4610*/  IADD3 R34, -R117, c[0x0][0x168], RZ ;  /* 0x00005a0075227a10 */ /* 0x000fe40007ffe1ff */
[----:B------:R-:W-:Y:S01]  /*4620*/  SHF.R.S32.HI R32, RZ, 0x1f, R116 ;  /* 0x0000001fff207819 */ /* 0x000fe20000011474 */
[----:B------:R2:W-:Y:S01]  /*4630*/  STS.U16 [R99+0xa], R5 ;  /* 0x00000a0563007388 */ /* 0x0005e20000000400 */
[----:B------:R-:W-:Y:S02]  /*4640*/  LOP3.LUT R51, R116, 0x20, RZ, 0xfc, !PT ;  /* 0x0000002074337812 */ /* 0x000fe400078efcff */
[----:B0-----:R-:W-:Y:S01]  /*4650*/  PRMT R0, R44, 0x7632, R0 ;  /* 0x000076322c007816 */ /* 0x001fe20000000000 */
[----:B------:R-:W-:Y:S01]  /*4660*/  STS.U16 [R99], R50 ;  /* 0x0000003263007388 */ /* 0x000fe20000000400 */
[----:B------:R-:W-:-:S02]  /*4670*/  LOP3.LUT R67, R116, 0x40, RZ, 0xfc, !PT ;  /* 0x0000004074437812 */ /* 0x000fc400078efcff */
[----:B-1----:R-:W-:Y:S01]  /*4680*/  PRMT R4, R40, 0x7632, R4 ;  /* 0x0000763228047816 */ /* 0x002fe20000000004 */
[----:B------:R-:W-:Y:S01]  /*4690*/  STS.U16 [R99+0x4], R48 ;  /* 0x0000043063007388 */ /* 0x000fe20000000400 */
[----:B--2---:R-:W-:-:S03]  /*46a0*/  PRMT R5, R38, 0x7632, R5 ;  /* 0x0000763226057816 */ /* 0x004fc60000000005 */
[----:B------:R-:W-:Y:S04]  /*46b0*/  STS.U16 [R99+0x8], R46 ;  /* 0x0000082e63007388 */ /* 0x000fe80000000400 */
[----:B------:R-:W-:Y:S04]  /*46c0*/  STS.U16 [R99+0xc], R44 ;  /* 0x00000c2c63007388 */ /* 0x000fe80000000400 */
[----:B------:R0:W-:Y:S04]  /*46d0*/  STS.U16 [R99+0xe], R0 ;  /* 0x00000e0063007388 */ /* 0x0001e80000000400 */
[----:B------:R-:W-:Y:S04]  /*46e0*/  STS.U16 [R99+0x10], R42 ;  /* 0x0000102a63007388 */ /* 0x000fe80000000400 */
[----:B------:R1:W-:Y:S01]  /*46f0*/  STS.U16 [R99+0x12], R6 ;  /* 0x0000120663007388 */ /* 0x0003e20000000400 */
[----:B0-----:R-:W-:-:S03]  /*4700*/  IMAD R0, R132, c[0x0][0x2d8], RZ ;  /* 0x0000b60084007a24 */ /* 0x001fc600078e02ff */
[----:B------:R-:W-:Y:S01]  /*4710*/  STS.U16 [R99+0x14], R40 ;  /* 0x0000142863007388 */ /* 0x000fe20000000400 */
[----:B------:R-:W-:-:S03]  /*4720*/  IMAD R17, R133, c[0x0][0x2dc], R0 ;  /* 0x0000b70085117a24 */ /* 0x000fc600078e0200 */
[----:B------:R-:W-:Y:S01]  /*4730*/  STS.U16 [R99+0x16], R4 ;  /* 0x0000160463007388 */ /* 0x000fe20000000400 */
[----:B------:R-:W-:Y:S02]  /*4740*/  IMAD R0, R120, -0x400, R131 ;  /* 0xfffffc0078007824 */ /* 0x000fe400078e0283 */
[----:B-1----:R-:W-:Y:S01]  /*4750*/  IMAD R6, R136, c[0x0][0x2e0], RZ ;  /* 0x0000b80088067a24 */ /* 0x002fe200078e02ff */
[----:B------:R-:W-:Y:S02]  /*4760*/  STS.U16 [R99+0x18], R38 ;  /* 0x0000182663007388 */ /* 0x000fe40000000400 */
[----:B------:R-:W-:Y:S01]  /*4770*/  SHF.R.S32.HI R12, RZ, 0x1f, R0 ;  /* 0x0000001fff0c7819 */ /* 0x000fe20000011400 */
[----:B------:R-:W-:Y:S01]  /*4780*/  IMAD R13, R137, c[0x0][0x2e4], R6 ;  /* 0x0000b900890d7a24 */ /* 0x000fe200078e0206 */
[----:B------:R0:W-:Y:S01]  /*4790*/  STS.U16 [R99+0x1a], R5 ;  /* 0x00001a0563007388 */ /* 0x0001e20000000400 */
[----:B------:R-:W-:-:S03]  /*47a0*/  LEA R6, P5, R116, c[0x0][0x330], 0x1 ;  /* 0x0000cc0074067a11 */ /* 0x000fc600078a08ff */
[----:B------:R-:W-:Y:S04]  /*47b0*/  STS.U16 [R99+0x1c], R36 ;  /* 0x00001c2463007388 */ /* 0x000fe80000000400 */
[----:B------:R1:W-:Y:S01]  /*47c0*/  STS.U16 [R99+0x1e], R7 ;  /* 0x00001e0763007388 */ /* 0x0003e20000000400 */
[----:B------:R-:W-:-:S06]  /*47d0*/  NOP ;  /* 0x0000000000007918 */ /* 0x000fcc0000000000 */
[----:B------:R-:W-:Y:S01]  /*47e0*/  LDS.U16 R19, [R115] ;  /* 0x0000000073137984 */ /* 0x000fe20000000400 */
[----:B0-----:R-:W-:-:S03]  /*47f0*/  IMAD.WIDE.U32 R4, R133, c[0x0][0x2d8], RZ ;  /* 0x0000b60085047a25 */ /* 0x001fc600078e00ff */
[----:B------:R-:W-:Y:S01]  /*4800*/  LDS.U16 R21, [R114+0x40] ;  /* 0x0000400072157984 */ /* 0x000fe20000000400 */
[----:B------:R-:W-:-:S03]  /*4810*/  IMAD.IADD R5, R5, 0x1, R17 ;  /* 0x0000000105057824 */ /* 0x000fc600078e0211 */
[----:B------:R-:W-:Y:S01]  /*4820*/  LDS.U16 R23, [R113+0x80] ;  /* 0x0000800071177984 */ /* 0x000fe20000000400 */
[----:B------:R-:W-:-:S03]  /*4830*/  IMAD.WIDE.U32 R4, R137, c[0x0][0x2e0], R4 ;  /* 0x0000b80089047a25 */ /* 0x000fc600078e0004 */
[----:B------:R-:W-:Y:S02]  /*4840*/  LDS.U16 R25, [R112+0xc0] ;  /* 0x0000c00070197984 */ /* 0x000fe40000000400 */
[----:B-1----:R-:W-:Y:S02]  /*4850*/  IADD3 R7, P1, R0, R4, RZ ;  /* 0x0000000400077210 */ /* 0x002fe40007f3e0ff */
[----:B------:R-:W-:Y:S02]  /*4860*/  LDS.U16 R27, [R111+0x100] ;  /* 0x000100006f1b7984 */ /* 0x000fe40000000400 */
[----:B------:R-:W-:Y:S02]  /*4870*/  IADD3.X R14, R12, R13, R5, P1, !PT ;  /* 0x0000000d0c0e7210 */ /* 0x000fe40000ffe405 */
[----:B------:R-:W-:Y:S01]  /*4880*/  LDS.U16 R29, [R110+0x140] ;  /* 0x000140006e1d7984 */ /* 0x000fe20000000400 */
[C---:B------:R-:W-:Y:S02]  /*4890*/  LEA.HI.X R5, R116.reuse, c[0x0][0x334], R32, 0x1, P5 ;  /* 0x0000cd0074057a11 */ /* 0x040fe400028f0c20 */
[----:B------:R-:W-:Y:S01]  /*48a0*/  LEA R6, P6, R7, R6, 0x1 ;  /* 0x0000000607067211 */ /* 0x000fe200078c08ff */
[----:B------:R-:W-:Y:S01]  /*48b0*/  LDS.U16 R31, [R109+0x180] ;  /* 0x000180006d1f7984 */ /* 0x000fe20000000400 */
[----:B------:R-:W-:-:S02]  /*48c0*/  LOP3.LUT R13, R116, 0x60, RZ, 0xfc, !PT ;  /* 0x00000060740d7812 */ /* 0x000fc400078efcff */
[C---:B------:R-:W-:Y:S01]  /*48d0*/  IADD3 R4, P5, R116.reuse, R117, RZ ;  /* 0x0000007574047210 */ /* 0x040fe20007fbe0ff */
[----:B------:R-:W-:Y:S01]  /*48e0*/  LDS.U16 R33, [R108+0x1c0] ;  /* 0x0001c0006c217984 */ /* 0x000fe20000000400 */
[----:B------:R-:W-:Y:S02]  /*48f0*/  LEA.HI.X R7, R7, R5, R14, 0x1, P6 ;  /* 0x0000000507077211 */ /* 0x000fe400030f0c0e */
[----:B------:R-:W-:Y:S01]  /*4900*/  LEA.HI.X.SX32 R5, R117, R32, 0x1, P5 ;  /* 0x0000002075057211 */ /* 0x000fe200028f0eff */
        /* <DEDUP_REMOVED lines=11> */
[----:B0-----:R-:W-:-:S02]  /*49c0*/  ISETP.GE.AND P4, PT, R116, R18, PT ;  /* 0x000000127400720c */ /* 0x001fc40003f86270 */
[-C--:B------:R-:W-:Y:S02]  /*49d0*/  ISETP.GE.AND P3, PT, R51, R18.reuse, PT ;  /* 0x000000123300720c */ /* 0x080fe40003f66270 */
[-C--:B------:R-:W-:Y:S02]  /*49e0*/  ISETP.GE.AND P2, PT, R67, R18.reuse, PT ;  /* 0x000000124300720c */ /* 0x080fe40003f46270 */
[----:B------:R-:W-:-:S07]  /*49f0*/  ISETP.GE.AND P1, PT, R13, R18, PT ;  /* 0x000000120d00720c */ /* 0x000fce0003f26270 */
[----:B------:R-:W-:Y:S05]  /*4a00*/  @P4 BRA `(.L_x_2413) ;  /* 0x0000009000004947 */ /* 0x000fea0003800000 */
[----:B------:R-:W-:-:S04]  /*4a10*/  IMAD.WIDE.U32 R14, R133, c[0x0][0x2d8], R4 ;  /* 0x0000b600850e7a25 */ /* 0x000fc800078e0004 */
[----:B------:R-:W-:Y:S01]  /*4a20*/  IMAD R16, R136, c[0x0][0x2e0], RZ ;  /* 0x0000b80088107a24 */ /* 0x000fe200078e02ff */
[----:B------:R-:W-:-:S03]  /*4a30*/  IADD3 R15, R17, R15, RZ ;  /* 0x0000000f110f7210 */ /* 0x000fc60007ffe0ff */
[C---:B------:R-:W-:Y:S02]  /*4a40*/  IMAD R17, R137.reuse, c[0x0][0x2e4], R16 ;  /* 0x0000b90089117a24 */ /* 0x040fe400078e0210 */
[----:B------:R-:W-:-:S04]  /*4a50*/  IMAD.WIDE.U32 R14, R137, c[0x0][0x2e0], R14 ;  /* 0x0000b800890e7a25 */ /* 0x000fc800078e000e */
[----:B------:R-:W-:Y:S01]  /*4a60*/  IMAD.IADD R15, R15, 0x1, R17 ;  /* 0x000000010f0f7824 */ /* 0x000fe200078e0211 */
[----:B------:R-:W-:-:S04]  /*4a70*/  LEA R16, P4, R14, c[0x0][0x330], 0x1 ;  /* 0x0000cc000e107a11 */ /* 0x000fc800078808ff */
[----:B------:R-:W-:-:S05]  /*4a80*/  LEA.HI.X R17, R14, c[0x0][0x334], R15, 0x1, P4 ;  /* 0x0000cd000e117a11 */ /* 0x000fca00020f0c0f */
[----:B------:R0:W-:Y:S04]  /*4a90*/  STG.E.U16 [R16.64], R19 ;  /* 0x0000001310007986 */ /* 0x0001e8000c101504 */
.L_x_2413:
[----:B------:R-:W-:Y:S05]  /*4aa0*/  BSYNC B0 ;  /* 0x0000000000007941 */ /* 0x000fea0003800000 */
.L_x_2412:
[C---:B------:R-:W-:Y:S01]  /*4ab0*/  LOP3.LUT R71, R116.reuse, 0x80, RZ, 0xfc, !PT ;  /* 0x0000008074477812 */ /* 0x040fe200078efcff */
[----:B------:R1:W-:Y:S01]  /*4ac0*/  @!P3 STG.E.U16 [R6.64+-0x7c0], R21 ;  /* 0xfff840150600b986 */ /* 0x0003e2000c101504 */
[C---:B------:R-:W-:Y:S01]  /*4ad0*/  LOP3.LUT R73, R116.reuse, 0xa0, RZ, 0xfc, !PT ;  /* 0x000000a074497812 */ /* 0x040fe200078efcff */
[----:B------:R-:W-:Y:S01]  /*4ae0*/  BSSY B0, `(.L_x_2414) ;  /* 0x00000ac000007945 */ /* 0x000fe20003800000 */
[C---:B------:R-:W-:Y:S01]  /*4af0*/  LOP3.LUT R75, R116.reuse, 0xc0, RZ, 0xfc, !PT ;  /* 0x000000c0744b7812 */ /* 0x040fe200078efcff */
[----:B------:R-:W-:Y:S01]  /*4b00*/  @!P2 STG.E.U16 [R6.64+-0x780], R23 ;  /* 0xfff880170600a986 */ /* 0x000fe2000c101504 */
[C---:B------:R-:W-:Y:S02]  /*4b10*/  LOP3.LUT R77, R116.reuse, 0xe0, RZ, 0xfc, !PT ;  /* 0x000000e0744d7812 */ /* 0x040fe400078efcff */
[C---:B------:R-:W-:Y:S01]  /*4b20*/  LOP3.LUT R79, R116.reuse, 0x100, RZ, 0xfc, !PT ;  /* 0x00000100744f7812 */ /* 0x040fe200078efcff */
[----:B------:R-:W-:Y:S01]  /*4b30*/  @!P1 STG.E.U16 [R6.64+-0x740], R25 ;  /* 0xfff8c01906009986 */ /* 0x000fe2000c101504 */
[----:B------:R-:W-:-:S02]  /*4b40*/  LOP3.LUT R81, R116, 0x120, RZ, 0xfc, !PT ;  /* 0x0000012074517812 */ /* 0x000fc400078efcff */
[-C--:B------:R-:W-:Y:S02]  /*4b50*/  ISETP.GE.AND P1, PT, R71, R18.reuse, PT ;  /* 0x000000124700720c */ /* 0x080fe40003f26270 */
[-C--:B------:R-:W-:Y:S02]  /*4b60*/  ISETP.GE.AND P2, PT, R73, R18.reuse, PT ;  /* 0x000000124900720c */ /* 0x080fe40003f46270 */
[-C--:B------:R-:W-:Y:S02]  /*4b70*/  ISETP.GE.AND P3, PT, R75, R18.reuse, PT ;  /* 0x000000124b00720c */ /* 0x080fe40003f66270 */
[-C--:B------:R-:W-:Y:S02]  /*4b80*/  ISETP.GE.AND P4, PT, R77, R18.reuse, PT ;  /* 0x000000124d00720c */ /* 0x080fe40003f86270 */
[-C--:B------:R-:W-:Y:S02]  /*4b90*/  ISETP.GE.AND P5, PT, R79, R18.reuse, PT ;  /* 0x000000124f00720c */ /* 0x080fe40003fa6270 */
[----:B------:R-:W-:-:S02]  /*4ba0*/  ISETP.GE.AND P6, PT, R81, R18, PT ;  /* 0x000000125100720c */ /* 0x000fc40003fc6270 */
[C---:B------:R-:W-:Y:S01]  /*4bb0*/  LOP3.LUT R83, R116.reuse, 0x140, RZ, 0xfc, !PT ;  /* 0x0000014074537812 */ /* 0x040fe200078efcff */
[----:B------:R-:W-:Y:S01]  /*4bc0*/  @!P1 STG.E.U16 [R6.64+-0x700], R27 ;  /* 0xfff9001b06009986 */ /* 0x000fe2000c101504 */
[C---:B------:R-:W-:Y:S02]  /*4bd0*/  LOP3.LUT R85, R116.reuse, 0x160, RZ, 0xfc, !PT ;  /* 0x0000016074557812 */ /* 0x040fe400078efcff */
[C---:B------:R-:W-:Y:S01]  /*4be0*/  LOP3.LUT R87, R116.reuse, 0x180, RZ, 0xfc, !PT ;  /* 0x0000018074577812 */ /* 0x040fe200078efcff */
[----:B------:R-:W-:Y:S01]  /*4bf0*/  @!P2 STG.E.U16 [R6.64+-0x6c0], R29 ;  /* 0xfff9401d0600a986 */ /* 0x000fe2000c101504 */
[C---:B------:R-:W-:Y:S02]  /*4c00*/  LOP3.LUT R89, R116.reuse, 0x1a0, RZ, 0xfc, !PT ;  /* 0x000001a074597812 */ /* 0x040fe400078efcff */
[C---:B------:R-:W-:Y:S01]  /*4c10*/  LOP3.LUT R91, R116.reuse, 0x1c0, RZ, 0xfc, !PT ;  /* 0x000001c0745b7812 */ /* 0x040fe200078efcff */
[----:B------:R-:W-:Y:S01]  /*4c20*/  @!P3 STG.E.U16 [R6.64+-0x680], R31 ;  /* 0xfff9801f0600b986 */ /* 0x000fe2000c101504 */
[----:B------:R-:W-:-:S02]  /*4c30*/  LOP3.LUT R93, R116, 0x1e0, RZ, 0xfc, !PT ;  /* 0x000001e0745d7812 */ /* 0x000fc400078efcff */
[-C--:B------:R-:W-:Y:S01]  /*4c40*/  ISETP.GE.AND P1, PT, R83, R18.reuse, PT ;  /* 0x000000125300720c */ /* 0x080fe20003f26270 */
[----:B------:R-:W-:Y:S01]  /*4c50*/  @!P4 STG.E.U16 [R6.64+-0x640], R33 ;  /* 0xfff9c0210600c986 */ /* 0x000fe2000c101504 */
[-C--:B------:R-:W-:Y:S02]  /*4c60*/  ISETP.GE.AND P2, PT, R85, R18.reuse, PT ;  /* 0x000000125500720c */ /* 0x080fe40003f46270 */
[-C--:B------:R-:W-:Y:S01]  /*4c70*/  ISETP.GE.AND P3, PT, R87, R18.reuse, PT ;  /* 0x000000125700720c */ /* 0x080fe20003f66270 */
[----:B------:R-:W-:Y:S01]  /*4c80*/  @!P5 STG.E.U16 [R6.64+-0x600], R35 ;  /* 0xfffa00230600d986 */ /* 0x000fe2000c101504 */
[-C--:B------:R-:W-:Y:S02]  /*4c90*/  ISETP.GE.AND P4, PT, R89, R18.reuse, PT ;  /* 0x000000125900720c */ /* 0x080fe40003f86270 */
[-C--:B------:R-:W-:Y:S01]  /*4ca0*/  ISETP.GE.AND P5, PT, R91, R18.reuse, PT ;  /* 0x000000125b00720c */ /* 0x080fe20003fa6270 */
[----:B------:R-:W-:Y:S01]  /*4cb0*/  @!P6 STG.E.U16 [R6.64+-0x5c0], R37 ;  /* 0xfffa40250600e986 */ /* 0x000fe2000c101504 */
[----:B------:R-:W-:-:S02]  /*4cc0*/  ISETP.GE.AND P6, PT, R93, R18, PT ;  /* 0x000000125d00720c */ /* 0x000fc40003fc6270 */
[----:B------:R-:W-:Y:S01]  /*4cd0*/  SHF.L.U32 R14, R128, 0x4, RZ ;  /* 0x00000004800e7819 */ /* 0x000fe200000006ff */
[----:B------:R-:W-:Y:S03]  /*4ce0*/  @!P1 STG.E.U16 [R6.64+-0x580], R39 ;  /* 0xfffa802706009986 */ /* 0x000fe6000c101504 */
[----:B------:R-:W-:Y:S01]  /*4cf0*/  LOP3.LUT R14, R14, 0xfffffe00, RZ, 0xc0, !PT ;  /* 0xfffffe000e0e7812 */ /* 0x000fe200078ec0ff */
[----:B------:R-:W-:Y:S04]  /*4d00*/  @!P2 STG.E.U16 [R6.64+-0x540], R41 ;  /* 0xfffac0290600a986 */ /* 0x000fe8000c101504 */
[----:B------:R-:W-:Y:S01]  /*4d10*/  IMAD R36, R127, 0x10, R14 ;  /* 0x000000107f247824 */ /* 0x000fe200078e020e */
[----:B------:R-:W-:Y:S01]  /*4d20*/  @!P3 STG.E.U16 [R6.64+-0x500], R43 ;  /* 0xfffb002b0600b986 */ /* 0x000fe2000c101504 */
[----:B------:R-:W-:Y:S01]  /*4d30*/  FADD.FTZ R14, R52, R129 ;  /* 0x00000081340e7221 */ /* 0x000fe20000010000 */
[----:B------:R-:W-:-:S02]  /*4d40*/  F2FP.BF16.PACK_AB R52, R53, R52 ;  /* 0x000000343534723e */ /* 0x000fc400000010ff */
[----:B------:R-:W-:Y:S01]  /*4d50*/  @!P4 STG.E.U16 [R6.64+-0x4c0], R45 ;  /* 0xfffb402d0600c986 */ /* 0x000fe2000c101504 */
[C---:B------:R-:W-:Y:S02]  /*4d60*/  IADD3 R15, R36.reuse, 0x1, RZ ;  /* 0x00000001240f7810 */ /* 0x040fe40007ffe0ff */
[----:B0-----:R-:W-:Y:S01]  /*4d70*/  IADD3 R17, R36, 0x2, RZ ;  /* 0x0000000224117810 */ /* 0x001fe20007ffe0ff */
[----:B------:R-:W-:Y:S01]  /*4d80*/  @!P5 STG.E.U16 [R6.64+-0x480], R47 ;  /* 0xfffb802f0600d986 */ /* 0x000fe2000c101504 */
[-C--:B------:R-:W-:Y:S01]  /*4d90*/  LEA.HI.SX32 R16, R15, R36.reuse, 0x1b ;  /* 0x000000240f107211 */ /* 0x080fe200078fdaff */
[----:B------:R-:W-:Y:S01]  /*4da0*/  FADD.FTZ R15, R14, R53 ;  /* 0x000000350e0f7221 */ /* 0x000fe20000010000 */
[C---:B------:R-:W-:Y:S01]  /*4db0*/  IADD3 R18, R36.reuse, 0x3, RZ ;  /* 0x0000000324127810 */ /* 0x040fe20007ffe0ff */
[----:B------:R0:W-:Y:S01]  /*4dc0*/  @!P6 STG.E.U16 [R6.64+-0x440], R49 ;  /* 0xfffbc0310600e986 */ /* 0x0001e2000c101504 */
[C---:B------:R-:W-:Y:S01]  /*4dd0*/  IADD3 R19, R36.reuse, 0x4, RZ ;  /* 0x0000000424137810 */ /* 0x040fe20007ffe0ff */
[----:B------:R-:W-:Y:S01]  /*4de0*/  FADD.FTZ R14, R15, R54 ;  /* 0x000000360f0e7221 */ /* 0x000fe20000010000 */
[C---:B------:R-:W-:Y:S01]  /*4df0*/  IADD3 R20, R36.reuse, 0x5, RZ ;  /* 0x0000000524147810 */ /* 0x040fe20007ffe0ff */
[----:B------:R-:W-:Y:S01]  /*4e00*/  BAR.SYNC.DEFER_BLOCKING 0x0 ;  /* 0x0000000000007b1d */ /* 0x000fe20000010000 */
[----:B-1----:R-:W-:Y:S01]  /*4e10*/  IADD3 R21, R36, 0x6, RZ ;  /* 0x0000000624157810 */ /* 0x002fe20007ffe0ff */
[----:B------:R-:W-:Y:S01]  /*4e20*/  FADD.FTZ R15, R14, R55 ;  /* 0x000000370e0f7221 */ /* 0x000fe20000010000 */
[----:B------:R-:W-:-:S02]  /*4e30*/  LEA.HI.SX32 R17, R17, R36, 0x1b ;  /* 0x0000002411117211 */ /* 0x000fc400078fdaff */
[-C--:B------:R-:W-:Y:S02]  /*4e40*/  LEA.HI.SX32 R18, R18, R36.reuse, 0x1b ;  /* 0x0000002412127211 */ /* 0x080fe400078fdaff */
[----:B------:R-:W-:Y:S01]  /*4e50*/  LEA.HI.SX32 R19, R19, R36, 0x1b ;  /* 0x0000002413137211 */ /* 0x000fe200078fdaff */
[----:B0-----:R-:W-:Y:S01]  /*4e60*/  FADD.FTZ R6, R15, R56 ;  /* 0x000000380f067221 */ /* 0x001fe20000010000 */
[----:B------:R-:W-:Y:S01]  /*4e70*/  F2FP.BF16.PACK_AB R54, R55, R54 ;  /* 0x000000363736723e */ /* 0x000fe200000010ff */
[----:B------:R-:W-:Y:S01]  /*4e80*/  IMAD.SHL.U32 R17, R17, 0x2, RZ ;  /* 0x0000000211117824 */ /* 0x000fe200078e00ff */
[-C--:B------:R-:W-:Y:S01]  /*4e90*/  LEA.HI.SX32 R20, R20, R36.reuse, 0x1b ;  /* 0x0000002414147211 */ /* 0x080fe200078fdaff */
[----:B------:R-:W-:Y:S01]  /*4ea0*/  IMAD.SHL.U32 R19, R19, 0x2, RZ ;  /* 0x0000000213137824 */ /* 0x000fe200078e00ff */
[----:B------:R-:W-:Y:S02]  /*4eb0*/  LEA.HI.SX32 R21, R21, R36, 0x1b ;  /* 0x0000002415157211 */ /* 0x000fe400078fdaff */
[----:B------:R-:W-:-:S02]  /*4ec0*/  PRMT R14, R52, 0x7632, R14 ;  /* 0x00007632340e7816 */ /* 0x000fc4000000000e */
[----:B------:R-:W-:Y:S01]  /*4ed0*/  SHF.L.U32 R16, R16, 0x1, RZ ;  /* 0x0000000110107819 */ /* 0x000fe200000006ff */
[----:B------:R-:W-:Y:S01]  /*4ee0*/  IMAD.SHL.U32 R21, R21, 0x2, RZ ;  /* 0x0000000215157824 */ /* 0x000fe200078e00ff */
[----:B------:R-:W-:Y:S01]  /*4ef0*/  F2FP.BF16.PACK_AB R56, R57, R56 ;  /* 0x000000383938723e */ /* 0x000fe200000010ff */
[----:B------:R-:W-:Y:S01]  /*4f00*/  FADD.FTZ R57, R6, R57 ;  /* 0x0000003906397221 */ /* 0x000fe20000010000 */
[C---:B------:R-:W-:Y:S02]  /*4f10*/  IADD3 R22, R36.reuse, 0x7, RZ ;  /* 0x0000000724167810 */ /* 0x040fe40007ffe0ff */
[----:B------:R-:W-:Y:S01]  /*4f20*/  IADD3 R23, R36, 0x8, RZ ;  /* 0x0000000824177810 */ /* 0x000fe20007ffe0ff */
[----:B------:R-:W-:Y:S01]  /*4f30*/  STS.U16 [R99], R52 ;  /* 0x0000003463007388 */ /* 0x000fe20000000400 */
[----:B------:R-:W-:Y:S02]  /*4f40*/  PRMT R31, R54, 0x7632, R31 ;  /* 0x00007632361f7816 */ /* 0x000fe4000000001f */
[----:B------:R-:W-:Y:S01]  /*4f50*/  SHF.L.U32 R18, R18, 0x1, RZ ;  /* 0x0000000112127819 */ /* 0x000fe200000006ff */
[----:B------:R0:W-:Y:S01]  /*4f60*/  STS.U16 [R16+0x2], R14 ;  /* 0x0000020e10007388 */ /* 0x0001e20000000400 */
[----:B------:R-:W-:-:S02]  /*4f70*/  IADD3 R24, R36, 0x9, RZ ;  /* 0x0000000924187810 */ /* 0x000fc40007ffe0ff */
[----:B------:R-:W-:Y:S01]  /*4f80*/  IADD3 R25, R36, 0xa, RZ ;  /* 0x0000000a24197810 */ /* 0x000fe20007ffe0ff */
[----:B------:R1:W-:Y:S01]  /*4f90*/  STS.U16 [R17+0x4], R54 ;  /* 0x0000043611007388 */ /* 0x0003e20000000400 */
[----:B------:R-:W-:Y:S02]  /*4fa0*/  PRMT R33, R56, 0x7632, R33 ;  /* 0x0000763238217816 */ /* 0x000fe40000000021 */
[----:B------:R-:W-:Y:S01]  /*4fb0*/  SHF.L.U32 R20, R20, 0x1, RZ ;  /* 0x0000000114147819 */ /* 0x000fe200000006ff */
[----:B------:R-:W-:Y:S01]  /*4fc0*/  STS.U16 [R18+0x6], R31 ;  /* 0x0000061f12007388 */ /* 0x000fe20000000400 */
[C---:B------:R-:W-:Y:S02]  /*4fd0*/  IADD3 R26, R36.reuse, 0xb, RZ ;  /* 0x0000000b241a7810 */ /* 0x040fe40007ffe0ff */
[----:B------:R-:W-:Y:S01]  /*4fe0*/  IADD3 R27, R36, 0xc, RZ ;  /* 0x0000000c241b7810 */ /* 0x000fe20007ffe0ff */
[----:B------:R-:W-:Y:S01]  /*4ff0*/  STS.U16 [R19+0x8], R56 ;  /* 0x0000083813007388 */ /* 0x000fe20000000400 */
[----:B------:R-:W-:-:S02]  /*5000*/  LEA.HI.SX32 R22, R22, R36, 0x1b ;  /* 0x0000002416167211 */ /* 0x000fc400078fdaff */
[----:B------:R-:W-:Y:S01]  /*5010*/  LEA.HI.SX32 R23, R23, R36, 0x1b ;  /* 0x0000002417177211 */ /* 0x000fe200078fdaff */
[----:B------:R-:W-:Y:S01]  /*5020*/  STS.U16 [R20+0xa], R33 ;  /* 0x00000a2114007388 */ /* 0x000fe20000000400 */
[----:B------:R-:W-:Y:S01]  /*5030*/  F2FP.BF16.PACK_AB R7, R59, R58 ;  /* 0x0000003a3b07723e */ /* 0x000fe200000010ff */
[----:B------:R-:W-:Y:S01]  /*5040*/  FADD.FTZ R58, R57, R58 ;  /* 0x0000003a393a7221 */ /* 0x000fe20000010000 */
[----:B0-----:R-:W-:Y:S01]  /*5050*/  F2FP.BF16.PACK_AB R14, R61, R60 ;  /* 0x0000003c3d0e723e */ /* 0x001fe200000010ff */
[----:B------:R-:W-:Y:S01]  /*5060*/  IMAD.SHL.U32 R23, R23, 0x2, RZ ;  /* 0x0000000217177824 */ /* 0x000fe200078e00ff */
[C---:B------:R-:W-:Y:S01]  /*5070*/  IADD3 R28, R36.reuse, 0xd, RZ ;  /* 0x0000000d241c7810 */ /* 0x040fe20007ffe0ff */
[----:B------:R0:W-:Y:S01]  /*5080*/  STS.U16 [R21+0xc], R7 ;  /* 0x00000c0715007388 */ /* 0x0001e20000000400 */
[----:B------:R-:W-:Y:S01]  /*5090*/  IADD3 R29, R36, 0xe, RZ ;  /* 0x0000000e241d7810 */ /* 0x000fe20007ffe0ff */
[----:B------:R-:W-:Y:S01]  /*50a0*/  FADD.FTZ R59, R58, R59 ;  /* 0x0000003b3a3b7221 */ /* 0x000fe20000010000 */
[----:B------:R-:W-:-:S02]  /*50b0*/  LEA.HI.SX32 R24, R24, R36, 0x1b ;  /* 0x0000002418187211 */ /* 0x000fc400078fdaff */
[-C--:B------:R-:W-:Y:S01]  /*50c0*/  LEA.HI.SX32 R25, R25, R36.reuse, 0x1b ;  /* 0x0000002419197211 */ /* 0x080fe200078fdaff */
[----:B------:R-:W-:Y:S01]  /*50d0*/  FADD.FTZ R60, R59, R60 ;  /* 0x0000003c3b3c7221 */ /* 0x000fe20000010000 */
[----:B------:R-:W-:Y:S02]  /*50e0*/  IADD3 R30, R36, 0xf, RZ ;  /* 0x0000000f241e7810 */ /* 0x000fe40007ffe0ff */
[-C--:B------:R-:W-:Y:S01]  /*50f0*/  LEA.HI.SX32 R26, R26, R36.reuse, 0x1b ;  /* 0x000000241a1a7211 */ /* 0x080fe200078fdaff */
[----:B------:R-:W-:Y:S01]  /*5100*/  IMAD.SHL.U32 R25, R25, 0x2, RZ ;  /* 0x0000000219197824 */ /* 0x000fe200078e00ff */
[----:B------:R-:W-:Y:S01]  /*5110*/  LEA.HI.SX32 R27, R27, R36, 0x1b ;  /* 0x000000241b1b7211 */ /* 0x000fe200078fdaff */
[----:B------:R-:W-:Y:S01]  /*5120*/  FADD.FTZ R61, R60, R61 ;  /* 0x0000003d3c3d7221 */ /* 0x000fe20000010000 */
[----:B------:R-:W-:Y:S02]  /*5130*/  F2FP.BF16.PACK_AB R15, R63, R62 ;  /* 0x0000003e3f0f723e */ /* 0x000fe400000010ff */
        /* <DEDUP_REMOVED lines=13> */
[----:B0-----:R-:W-:Y:S01]  /*5210*/  F2FP.BF16.PACK_AB R7, R65, R64 ;  /* 0x000000404107723e */ /* 0x001fe200000010ff */
        /* <DEDUP_REMOVED lines=15> */
[----:B------:R0:W-:Y:S04]  /*5310*/  STS.U16 [R27+0x18], R7 ;  /* 0x000018071b007388 */ /* 0x0001e80000000400 */
[----:B------:R-:W-:Y:S04]  /*5320*/  STS.U16 [R28+0x1a], R20 ;  /* 0x00001a141c007388 */ /* 0x000fe80000000400 */
[----:B------:R1:W-:Y:S01]  /*5330*/  STS.U16 [R29+0x1c], R14 ;  /* 0x00001c0e1d007388 */ /* 0x0003e20000000400 */
[----:B0-----:R-:W-:-:S03]  /*5340*/  IMAD.WIDE.U32 R6, R133, c[0x0][0x2f8], RZ ;  /* 0x0000be0085067a25 */ /* 0x001fc600078e00ff */
[----:B------:R-:W-:Y:S01]  /*5350*/  STS.U16 [R30+0x1e], R31 ;  /* 0x00001e1f1e007388 */ /* 0x000fe20000000400 */
[----:B------:R-:W-:-:S06]  /*5360*/  NOP ;  /* 0x0000000000007918 */ /* 0x000fcc0000000000 */
[----:B------:R-:W-:Y:S01]  /*5370*/  LDS.U16 R115, [R115] ;  /* 0x0000000073737984 */ /* 0x000fe20000000400 */
[----:B-1----:R-:W-:-:S03]  /*5380*/  IMAD R14, R132, c[0x0][0x2f8], RZ ;  /* 0x0000be00840e7a24 */ /* 0x002fc600078e02ff */
[----:B------:R-:W-:Y:S01]  /*5390*/  LDS.U16 R17, [R114+0x40] ;  /* 0x0000400072117984 */ /* 0x000fe20000000400 */
[----:B------:R-:W-:-:S03]  /*53a0*/  IMAD R15, R133, c[0x0][0x2fc], R14 ;  /* 0x0000bf00850f7a24 */ /* 0x000fc600078e020e */
[----:B------:R-:W-:Y:S01]  /*53b0*/  LDS.U16 R113, [R113+0x80] ;  /* 0x0000800071717984 */ /* 0x000fe20000000400 */
[----:B------:R-:W-:-:S03]  /*53c0*/  IMAD.IADD R35, R7, 0x1, R15 ;  /* 0x0000000107237824 */ /* 0x000fc600078e020f */
        /* <DEDUP_REMOVED lines=17> */
[----:B------:R-:W-:-:S04]  /*54e0*/  IADD3 R116, P1, R116, -0x3e0, RZ ;  /* 0xfffffc2074747810 */ /* 0x000fc80007f3e0ff */
[----:B------:R-:W-:-:S07]  /*54f0*/  IADD3.X R33, R32, -0x1, RZ, P1, !PT ;  /* 0xffffffff20217810 */ /* 0x000fce0000ffe4ff */
        /* <DEDUP_REMOVED lines=10> */
.L_x_2415:
[----:B------:R-:W-:Y:S05]  /*55a0*/  BSYNC B0 ;  /* 0x0000000000007941 */ /* 0x000fea0003800000 */
.L_x_2414:
[----:B------:R-:W-:Y:S01]  /*55b0*/  MOV R4, R6 ;  /* 0x0000000600047202 */ /* 0x000fe20000000f00 */
[----:B------:R-:W-:Y:S01]  /*55c0*/  IMAD.MOV.U32 R5, RZ, RZ, R35 ;  /* 0x000000ffff057224 */ /* 0x000fe200078e0023 */
[----:B------:R-:W-:Y:S01]  /*55d0*/  LEA R6, P1, R116, c[0x0][0x340], 0x1 ;  /* 0x0000d00074067a11 */ /* 0x000fe200078208ff */
[----:B0-----:R-:W-:Y:S01]  /*55e0*/  IMAD R14, R136, c[0x0][0x300], RZ ;  /* 0x0000c000880e7a24 */ /* 0x001fe200078e02ff */
[-C--:B------:R-:W-:Y:S01]  /*55f0*/  ISETP.GE.AND P4, PT, R67, R16.reuse, PT ;  /* 0x000000104300720c */ /* 0x080fe20003f86270 */
[----:B------:R-:W-:Y:S01]  /*5600*/  IMAD.WIDE.U32 R4, R137, c[0x0][0x300], R4 ;  /* 0x0000c00089047a25 */ /* 0x000fe200078e0004 */
[-C--:B------:R-:W-:Y:S02]  /*5610*/  ISETP.GE.AND P5, PT, R13, R16.reuse, PT ;  /* 0x000000100d00720c */ /* 0x080fe40003fa6270 */
[----:B------:R-:W-:Y:S01]  /*5620*/  ISETP.GE.AND P6, PT, R71, R16, PT ;  /* 0x000000104700720c */ /* 0x000fe20003fc6270 */
[----:B------:R-:W-:Y:S01]  /*5630*/  IMAD R15, R137, c[0x0][0x304], R14 ;  /* 0x0000c100890f7a24 */ /* 0x000fe200078e020e */
[----:B------:R-:W-:-:S02]  /*5640*/  IADD3 R7, P0, R0, R4, RZ ;  /* 0x0000000400077210 */ /* 0x000fc40007f1e0ff */
[----:B------:R-:W-:Y:S02]  /*5650*/  LEA.HI.X R0, R116, c[0x0][0x344], R33, 0x1, P1 ;  /* 0x0000d10074007a11 */ /* 0x000fe400008f0c21 */
[----:B------:R-:W-:Y:S02]  /*5660*/  IADD3.X R5, R12, R15, R5, P0, !PT ;  /* 0x0000000f0c057210 */ /* 0x000fe400007fe405 */
[----:B------:R-:W-:Y:S02]  /*5670*/  LEA R4, P0, R7, R6, 0x1 ;  /* 0x0000000607047211 */ /* 0x000fe400078008ff */
[----:B------:R-:W-:Y:S02]  /*5680*/  ISETP.GE.AND P3, PT, R51, R16, PT ;  /* 0x000000103300720c */ /* 0x000fe40003f66270 */
[----:B------:R-:W-:Y:S02]  /*5690*/  LEA.HI.X R5, R7, R0, R5, 0x1, P0 ;  /* 0x0000000007057211 */ /* 0x000fe400000f0c05 */
[----:B------:R-:W-:-:S02]  /*56a0*/  ISETP.GE.AND P0, PT, R73, R16, PT ;  /* 0x000000104900720c */ /* 0x000fc40003f06270 */
[-C--:B------:R-:W-:Y:S01]  /*56b0*/  ISETP.GE.AND P1, PT, R75, R16.reuse, PT ;  /* 0x000000104b00720c */ /* 0x080fe20003f26270 */
[----:B------:R0:W-:Y:S01]  /*56c0*/  @!P4 STG.E.U16 [R4.64+0x40], R113 ;  /* 0x000040710400c986 */ /* 0x0001e2000c101504 */
[-C--:B------:R-:W-:Y:S02]  /*56d0*/  ISETP.GE.AND P4, PT, R81, R16.reuse, PT ;  /* 0x000000105100720c */ /* 0x080fe40003f86270 */
[-C--:B------:R-:W-:Y:S01]  /*56e0*/  ISETP.GE.AND P2, PT, R77, R16.reuse, PT ;  /* 0x000000104d00720c */ /* 0x080fe20003f46270 */
[----:B------:R0:W-:Y:S01]  /*56f0*/  @!P5 STG.E.U16 [R4.64+0x80], R19 ;  /* 0x000080130400d986 */ /* 0x0001e2000c101504 */
[-C--:B------:R-:W-:Y:S02]  /*5700*/  ISETP.GE.AND P5, PT, R83, R16.reuse, PT ;  /* 0x000000105300720c */ /* 0x080fe40003fa6270 */
[----:B------:R-:W-:Y:S01]  /*5710*/  IADD3 R120, R120, 0x1, RZ ;  /* 0x0000000178787810 */ /* 0x000fe20007ffe0ff */
[----:B------:R0:W-:Y:S01]  /*5720*/  @!P6 STG.E.U16 [R4.64+0xc0], R111 ;  /* 0x0000c06f0400e986 */ /* 0x0001e2000c101504 */
[----:B------:R-:W-:-:S03]  /*5730*/  ISETP.GE.AND P6, PT, R85, R16, PT ;  /* 0x000000105500720c */ /* 0x000fc60003fc6270 */
[----:B------:R0:W-:Y:S01]  /*5740*/  @!P3 STG.E.U16 [R4.64], R17 ;  /* 0x000000110400b986 */ /* 0x0001e2000c101504 */
[----:B------:R-:W-:-:S03]  /*5750*/  ISETP.GE.AND P3, PT, R79, R16, PT ;  /* 0x000000104f00720c */ /* 0x000fc60003f66270 */
[----:B------:R0:W-:Y:S01]  /*5760*/  @!P0 STG.E.U16 [R4.64+0x100], R21 ;  /* 0x0001001504008986 */ /* 0x0001e2000c101504 */
[----:B------:R-:W-:-:S03]  /*5770*/  ISETP.GE.AND P0, PT, R87, R16, PT ;  /* 0x000000105700720c */ /* 0x000fc60003f06270 */
[----:B------:R0:W-:Y:S04]  /*5780*/  @!P4 STG.E.U16 [R4.64+0x200], R25 ;  /* 0x000200190400c986 */ /* 0x0001e8000c101504 */
[----:B------:R0:W-:Y:S04]  /*5790*/  @!P5 STG.E.U16 [R4.64+0x240], R105 ;  /* 0x000240690400d986 */ /* 0x0001e8000c101504 */
[----:B------:R0:W-:Y:S04]  /*57a0*/  @!P6 STG.E.U16 [R4.64+0x280], R27 ;  /* 0x0002801b0400e986 */ /* 0x0001e8000c101504 */
[----:B------:R0:W-:Y:S01]  /*57b0*/  @!P1 STG.E.U16 [R4.64+0x140], R109 ;  /* 0x0001406d04009986 */ /* 0x0001e2000c101504 */
[----:B------:R-:W-:-:S03]  /*57c0*/  ISETP.GE.AND P1, PT, R89, R16, PT ;  /* 0x000000105900720c */ /* 0x000fc60003f26270 */
[----:B------:R0:W-:Y:S01]  /*57d0*/  @!P2 STG.E.U16 [R4.64+0x180], R23 ;  /* 0x000180170400a986 */ /* 0x0001e2000c101504 */
[----:B------:R-:W-:-:S03]  /*57e0*/  ISETP.GE.AND P2, PT, R91, R16, PT ;  /* 0x000000105b00720c */ /* 0x000fc60003f46270 */
[----:B------:R0:W-:Y:S01]  /*57f0*/  @!P3 STG.E.U16 [R4.64+0x1c0], R107 ;  /* 0x0001c06b0400b986 */ /* 0x0001e2000c101504 */
[----:B------:R-:W-:-:S03]  /*5800*/  ISETP.GE.AND P3, PT, R93, R16, PT ;  /* 0x000000105d00720c */ /* 0x000fc60003f66270 */
[----:B------:R0:W-:Y:S01]  /*5810*/  @!P0 STG.E.U16 [R4.64+0x2c0], R103 ;  /* 0x0002c06704008986 */ /* 0x0001e2000c101504 */
[----:B------:R-:W-:-:S03]  /*5820*/  ISETP.GT.AND P0, PT, R118, 0x1, PT ;  /* 0x000000017600780c */ /* 0x000fc60003f04270 */
[----:B------:R0:W-:Y:S01]  /*5830*/  @!P1 STG.E.U16 [R4.64+0x300], R29 ;  /* 0x0003001d04009986 */ /* 0x0001e2000c101504 */
[----:B------:R-:W-:-:S03]  /*5840*/  IADD3 R126, P1, R126, -0x800, RZ ;  /* 0xfffff8007e7e7810 */ /* 0x000fc60007f3e0ff */
[----:B------:R0:W-:Y:S01]  /*5850*/  @!P2 STG.E.U16 [R4.64+0x340], R101 ;  /* 0x000340650400a986 */ /* 0x0001e2000c101504 */
[----:B------:R-:W-:Y:S02]  /*5860*/  IADD3 R122, P2, R122, -0x800, RZ ;  /* 0xfffff8007a7a7810 */ /* 0x000fe40007f5e0ff */
[----:B------:R-:W-:Y:S01]  /*5870*/  IADD3.X R125, R125, -0x1, RZ, P1, !PT ;  /* 0xffffffff7d7d7810 */ /* 0x000fe20000ffe4ff */
[----:B------:R0:W-:Y:S01]  /*5880*/  @!P3 STG.E.U16 [R4.64+0x380], R31 ;  /* 0x0003801f0400b986 */ /* 0x0001e2000c101504 */
[----:B------:R-:W-:Y:S02]  /*5890*/  IADD3 R124, P3, R124, -0x800, RZ ;  /* 0xfffff8007c7c7810 */ /* 0x000fe40007f7e0ff */
[----:B------:R-:W-:Y:S02]  /*58a0*/  IADD3.X R121, R121, -0x1, RZ, P2, !PT ;  /* 0xffffffff79797810 */ /* 0x000fe400017fe4ff */
[----:B------:R-:W-:Y:S01]  /*58b0*/  IADD3.X R123, R123, -0x1, RZ, P3, !PT ;  /* 0xffffffff7b7b7810 */ /* 0x000fe20001ffe4ff */
[----:B0-----:R-:W-:Y:S01]  /*58c0*/  @!P0 CALL.REL.NOINC `(.L_x_2394) ;  /* 0x0000001000008944 */ /* 0x001fe20003c00000 */
[----:B------:R-:W-:Y:S05]  /*58d0*/  BRA `(.L_x_2416) ;  /* 0xffffac8000007947 */ /* 0x000fea000383ffff */
.L_x_2394:
[----:B------:R-:W-:Y:S02]  /*58e0*/  ISETP.NE.U32.AND P0, PT, RZ, c[0x0][0x328], PT ;  /* 0x0000ca00ff007a0c */ /* 0x000fe40003f05070 */
        /* <DEDUP_REMOVED lines=10> */
[----:B------:R-:W0:Y:S01]  /*5990*/  SHFL.DOWN P1, R0, R5, 0x2, 0x1f ;  /* 0x08401f0005007f89 */ /* 0x000e220000020000 */
[----:B--2---:R-:W-:-:S08]  /*59a0*/  ISETP.NE.AND P3, PT, R10, RZ, PT ;  /* 0x000000ff0a00720c */ /* 0x004fd00003f65270 */
[----:B------:R-:W-:-:S04]  /*59b0*/  @!P2 SHF.R.S32.HI R13, RZ, 0x1f, R10 ;  /* 0x0000001fff0da819 */ /* 0x000fc8000001140a */
        /* <DEDUP_REMOVED lines=8> */
[----:B0-----:R-:W-:-:S05]  /*5a40*/  @P1 FADD R11, R4, R11 ;  /* 0x0000000b040b1221 */ /* 0x001fca0000000000 */
[----:B------:R-:W-:Y:S04]  /*5a50*/  @!P2 STS [R6.X4+0x854], R11 ;  /* 0x0008540b0600a388 */ /* 0x000fe80000004800 */
[----:B------:R-:W-:Y:S06]  /*5a60*/  BAR.SYNC.DEFER_BLOCKING 0x0 ;  /* 0x0000000000007b1d */ /* 0x000fec0000010000 */
[----:B------:R-:W0:Y:S02]  /*5a70*/  @!P3 LDS R0, [0x858] ;  /* 0x00085800ff00b984 */ /* 0x000e240000000800 */
[----:B0-----:R-:W-:Y:S01]  /*5a80*/  @!P3 FADD.FTZ R11, R11, R0 ;  /* 0x000000000b0bb221 */ /* 0x001fe20000010000 */
[----:B------:R-:W-:Y:S05]  /*5a90*/  @P3 BRA `(.L_x_2418) ;  /* 0x0000001000003947 */ /* 0x000fea0003800000 */
[----:B------:R0:W-:Y:S02]  /*5aa0*/  RED.E.ADD.F32.FTZ.RN.STRONG.GPU [R8.64], R11 ;  /* 0x0000000b0800798e */ /* 0x0001e4000c10e784 */
.L_x_2418:
[----:B------:R-:W-:Y:S05]  /*5ab0*/  BSYNC B0 ;  /* 0x0000000000007941 */ /* 0x000fea0003800000 */
.L_x_2417:
[----:B------:R-:W-:Y:S01]  /*5ac0*/  BSSY B0, `(.L_x_2419) ;  /* 0x000001d000007945 */ /* 0x000fe20003800000 */
[----:B------:R-:W-:Y:S05]  /*5ad0*/  @!P0 BRA `(.L_x_2420) ;  /* 0x000001a000008947 */ /* 0x000fea0003800000 */
[----:B------:R-:W-:Y:S06]  /*5ae0*/  BAR.SYNC.DEFER_BLOCKING 0x0 ;  /* 0x0000000000007b1d */ /* 0x000fec0000010000 */
[----:B------:R-:W1:Y:S04]  /*5af0*/  SHFL.DOWN P0, R0, R129, 0x1, 0x1f ;  /* 0x08201f0081007f89 */ /* 0x000e680000000000 */
[----:B0-----:R-:W0:Y:S04]  /*5b00*/  S2R R8, SR_LANEID ;  /* 0x0000000000087919 */ /* 0x001e280000000000 */
[----:B------:R-:W2:Y:S01]  /*5b10*/  S2R R21, SR_TID.X ;  /* 0x0000000000157919 */ /* 0x000ea20000002100 */
[----:B-1----:R-:W-:Y:S01]  /*5b20*/  @P0 FADD R0, R0, R129 ;  /* 0x0000008100000221 */ /* 0x002fe20000000000 */
[----:B0-----:R-:W-:-:S04]  /*5b30*/  ISETP.NE.AND P2, PT, R8, RZ, PT ;  /* 0x000000ff0800720c */ /* 0x001fc80003f45270 */
[----:B------:R-:W0:Y:S01]  /*5b40*/  SHFL.DOWN P0, R5, R0, 0x2, 0x1f ;  /* 0x08401f0000057f89 */ /* 0x000e220000000000 */
[----:B--2---:R-:W-:-:S08]  /*5b50*/  ISETP.NE.AND P1, PT, R21, RZ, PT ;  /* 0x000000ff1500720c */ /* 0x004fd00003f25270 */
[----:B------:R-:W-:-:S04]  /*5b60*/  @!P2 SHF.R.S32.HI R8, RZ, 0x1f, R21 ;  /* 0x0000001fff08a819 */ /* 0x000fc80000011415 */
[----:B------:R-:W-:Y:S01]  /*5b70*/  @!P2 LEA.HI R8, R8, R21, RZ, 0x5 ;  /* 0x000000150808a211 */ /* 0x000fe200078f28ff */
[----:B0-----:R-:W-:-:S05]  /*5b80*/  @P0 FADD R5, R0, R5 ;  /* 0x0000000500050221 */ /* 0x001fca0000000000 */
[----:B------:R-:W0:Y:S02]  /*5b90*/  SHFL.DOWN P0, R4, R5, 0x4, 0x1f ;  /* 0x08801f0005047f89 */ /* 0x000e240000000000 */
[----:B0-----:R-:W-:Y:S01]  /*5ba0*/  @P0 FADD R4, R5, R4 ;  /* 0x0000000405040221 */ /* 0x001fe20000000000 */
[----:B------:R-:W-:-:S04]  /*5bb0*/  @!P2 SHF.R.S32.HI R5, RZ, 0x5, R8 ;  /* 0x00000005ff05a819 */ /* 0x000fc80000011408 */
        /* <DEDUP_REMOVED lines=9> */
[----:B------:R0:W-:Y:S01]  /*5c50*/  RED.E.ADD.F32.FTZ.RN.STRONG.GPU [R2.64], R6 ;  /* 0x000000060200798e */ /* 0x0001e2000c10e784 */
[----:B------:R-:W-:Y:S01]  /*5c60*/  HFMA2.MMA R21, -RZ, RZ, 0, 0 ;  /* 0x00000000ff157435 */ /* 0x000fe200000001ff */
[----:B------:R-:W-:Y:S05]  /*5c70*/  BRA `(.L_x_2421) ;  /* 0x0000001000007947 */ /* 0x000fea0003800000 */
.L_x_2420:
[----:B------:R-:W1:Y:S02]  /*5c80*/  S2R R21, SR_TID.X ;  /* 0x0000000000157919 */ /* 0x000e640000002100 */
.L_x_2421:
[----:B------:R-:W-:Y:S05]  /*5c90*/  BSYNC B0 ;  /* 0x0000000000007941 */ /* 0x000fea0003800000 */
.L_x_2419:
[----:B-1----:R-:W-:-:S13]  /*5ca0*/  ISETP.GE.AND P0, PT, R21, c[0x0][0x16c], PT ;  /* 0x00005b0015007a0c */ /* 0x002fda0003f06270 */
[----:B------:R-:W-:Y:S05]  /*5cb0*/  @P0 EXIT ;  /* 0x000000000000094d */ /* 0x000fea0003800000 */
[C---:B------:R-:W-:Y:S02]  /*5cc0*/  IMAD R0, R136.reuse, c[0x0][0x2c8], RZ ;  /* 0x0000b20088007a24 */ /* 0x040fe400078e02ff */
[C---:B0-----:R-:W-:Y:S02]  /*5cd0*/  IMAD R8, R136.reuse, c[0x0][0x2a8], RZ ;  /* 0x0000aa0088087a24 */ /* 0x041fe400078e02ff */
[C---:B------:R-:W-:Y:S02]  /*5ce0*/  IMAD R10, R136.reuse, c[0x0][0x288], RZ ;  /* 0x0000a200880a7a24 */ /* 0x040fe400078e02ff */
[C---:B------:R-:W-:Y:S02]  /*5cf0*/  IMAD R12, R136.reuse, c[0x0][0x198], RZ ;  /* 0x00006600880c7a24 */ /* 0x040fe400078e02ff */
[----:B------:R-:W-:Y:S02]  /*5d00*/  IMAD R136, R136, c[0x0][0x1b8], RZ ;  /* 0x00006e0088887a24 */ /* 0x000fe400078e02ff */
[----:B------:R-:W-:-:S04]  /*5d10*/  IMAD.WIDE.U32 R4, R137, c[0x0][0x2a8], RZ ;  /* 0x0000aa0089047a25 */ /* 0x000fc800078e00ff */
[----:B------:R-:W-:-:S04]  /*5d20*/  IMAD.WIDE.U32 R16, R137, c[0x0][0x198], RZ ;  /* 0x0000660089107a25 */ /* 0x000fc800078e00ff */
[C---:B------:R-:W-:Y:S02]  /*5d30*/  IMAD R29, R137.reuse, c[0x0][0x2ac], R8 ;  /* 0x0000ab00891d7a24 */ /* 0x040fe400078e0208 */
[C---:B------:R-:W-:Y:S02]  /*5d40*/  IMAD R9, R137.reuse, c[0x0][0x19c], R12 ;  /* 0x0000670089097a24 */ /* 0x040fe400078e020c */
[----:B------:R-:W-:Y:S01]  /*5d50*/  IMAD.WIDE.U32 R2, R137, c[0x0][0x2c8], RZ ;  /* 0x0000b20089027a25 */ /* 0x000fe200078e00ff */
[----:B------:R-:W-:Y:S02]  /*5d60*/  IADD3 R29, R5, R29, RZ ;  /* 0x0000001d051d7210 */ /* 0x000fe40007ffe0ff */
[----:B------:R-:W-:Y:S01]  /*5d70*/  IADD3 R37, R17, R9, RZ ;  /* 0x0000000911257210 */ /* 0x000fe20007ffe0ff */
[----:B------:R-:W-:-:S04]  /*5d80*/  IMAD.WIDE.U32 R6, R137, c[0x0][0x288], RZ ;  /* 0x0000a20089067a25 */ /* 0x000fc800078e00ff */
[C---:B------:R-:W-:Y:S02]  /*5d90*/  IMAD R31, R137.reuse, c[0x0][0x2cc], R0 ;  /* 0x0000b300891f7a24 */ /* 0x040fe400078e0200 */
[C---:B------:R-:W-:Y:S02]  /*5da0*/  IMAD R27, R137.reuse, c[0x0][0x28c], R10 ;  /* 0x0000a300891b7a24 */ /* 0x040fe400078e020a */
[C---:B------:R-:W-:Y:S02]  /*5db0*/  IMAD R11, R137.reuse, c[0x0][0x1bc], R136 ;  /* 0x00006f00890b7a24 */ /* 0x040fe400078e0288 */
[----:B------:R-:W-:-:S04]  /*5dc0*/  IMAD.WIDE.U32 R18, R137, c[0x0][0x1b8], RZ ;  /* 0x00006e0089127a25 */ /* 0x000fc800078e00ff */
[----:B------:R-:W-:Y:S02]  /*5dd0*/  IMAD.IADD R31, R3, 0x1, R31 ;  /* 0x00000001031f7824 */ /* 0x000fe400078e021f */
[----:B------:R-:W-:Y:S02]  /*5de0*/  IMAD.IADD R27, R7, 0x1, R27 ;  /* 0x00000001071b7824 */ /* 0x000fe400078e021b */
[----:B------:R-:W-:Y:S02]  /*5df0*/  IMAD.IADD R39, R19, 0x1, R11 ;  /* 0x0000000113277824 */ /* 0x000fe400078e020b */
.L_x_2422:
[----:B0-----:R-:W0:Y:S01]  /*5e00*/  LDS R23, [R21.X4+0x1d90] ;  /* 0x001d900015177984 */ /* 0x001e220000004800 */
[----:B------:R-:W-:Y:S01]  /*5e10*/  SHF.R.S32.HI R20, RZ, 0x1f, R21 ;  /* 0x0000001fff147819 */ /* 0x000fe20000011415 */
[----:B------:R-:W-:Y:S01]  /*5e20*/  IMAD.MOV.U32 R11, RZ, RZ, R39 ;  /* 0x000000ffff0b7224 */ /* 0x000fe200078e0027 */
[----:B------:R-:W-:Y:S01]  /*5e30*/  MOV R10, R18 ;  /* 0x00000012000a7202 */ /* 0x000fe20000000f00 */
[----:B------:R-:W-:Y:S01]  /*5e40*/  IMAD.MOV.U32 R9, RZ, RZ, R27 ;  /* 0x000000ffff097224 */ /* 0x000fe200078e001b */
[----:B------:R-:W-:Y:S01]  /*5e50*/  MOV R8, R6 ;  /* 0x0000000600087202 */ /* 0x000fe20000000f00 */
[C---:B------:R-:W-:Y:S01]  /*5e60*/  IMAD R0, R20.reuse, c[0x0][0x290], RZ ;  /* 0x0000a40014007a24 */ /* 0x040fe200078e02ff */
[----:B------:R-:W-:Y:S01]  /*5e70*/  YIELD ;  /* 0x0000000000007946 */ /* 0x000fe20003800000 */
[----:B------:R-:W-:Y:S01]  /*5e80*/  IMAD R14, R20, c[0x0][0x1c0], RZ ;  /* 0x00007000140e7a24 */ /* 0x000fe200078e02ff */
[----:B------:R-:W1:Y:S01]  /*5e90*/  LDS R25, [R21.X4+0x2190] ;  /* 0x0021900015197984 */ /* 0x000e620000004800 */
[----:B------:R-:W-:-:S04]  /*5ea0*/  IMAD.WIDE.U32 R12, R21, c[0x0][0x1c0], R10 ;  /* 0x00007000150c7a25 */ /* 0x000fc800078e000a */
[----:B------:R-:W-:-:S04]  /*5eb0*/  IMAD.WIDE.U32 R8, R21, c[0x0][0x290], R8 ;  /* 0x0000a40015087a25 */ /* 0x000fc800078e0008 */
[C---:B------:R-:W-:Y:S01]  /*5ec0*/  IMAD R11, R21.reuse, c[0x0][0x294], R0 ;  /* 0x0000a500150b7a24 */ /* 0x040fe200078e0200 */
[----:B------:R-:W-:Y:S01]  /*5ed0*/  LEA R10, P0, R8, c[0x0][0x310], 0x2 ;  /* 0x0000c400080a7a11 */ /* 0x000fe200078010ff */
[----:B------:R-:W-:Y:S01]  /*5ee0*/  IMAD R15, R21, c[0x0][0x1c4], R14 ;  /* 0x00007100150f7a24 */ /* 0x000fe200078e020e */
[----:B------:R-:W-:Y:S02]  /*5ef0*/  LEA R14, P1, R12, c[0x0][0x230], 0x2 ;  /* 0x00008c000c0e7a11 */ /* 0x000fe400078210ff */
[----:B------:R-:W-:Y:S01]  /*5f00*/  IADD3 R11, R9, R11, RZ ;  /* 0x0000000b090b7210 */ /* 0x000fe20007ffe0ff */
[----:B------:R-:W-:-:S03]  /*5f10*/  IMAD.IADD R9, R13, 0x1, R15 ;  /* 0x000000010d097824 */ /* 0x000fc600078e020f */
[----:B------:R-:W-:Y:S02]  /*5f20*/  LEA.HI.X R11, R8, c[0x0][0x314], R11, 0x2, P0 ;  /* 0x0000c500080b7a11 */ /* 0x000fe400000f140b */
[----:B------:R-:W-:-:S03]  /*5f30*/  LEA.HI.X R15, R12, c[0x0][0x234], R9, 0x2, P1 ;  /* 0x00008d000c0f7a11 */ /* 0x000fc600008f1409 */
[----:B0-----:R0:W-:Y:S04]  /*5f40*/  RED.E.ADD.F32.FTZ.RN.STRONG.GPU [R10.64], R23 ;  /* 0x000000170a00798e */ /* 0x0011e8000c10e784 */
[----:B------:R2:W1:Y:S01]  /*5f50*/  LDG.E R0, [R14.64] ;  /* 0x000000040e007981 */ /* 0x000462000c1e1900 */
[----:B------:R-:W-:Y:S01]  /*5f60*/  MOV R8, R4 ;  /* 0x0000000400087202 */ /* 0x000fe20000000f00 */
[----:B------:R-:W-:Y:S02]  /*5f70*/  IMAD.MOV.U32 R9, RZ, RZ, R29 ;  /* 0x000000ffff097224 */ /* 0x000fe400078e001d */
[C---:B------:R-:W-:Y:S02]  /*5f80*/  IMAD R22, R20.reuse, c[0x0][0x2b0], RZ ;  /* 0x0000ac0014167a24 */ /* 0x040fe400078e02ff */
[----:B------:R-:W-:Y:S01]  /*5f90*/  IMAD R24, R20, c[0x0][0x1a0], RZ ;  /* 0x0000680014187a24 */ /* 0x000fe200078e02ff */
[----:B0-----:R-:W-:Y:S01]  /*5fa0*/  MOV R10, R16 ;  /* 0x00000010000a7202 */ /* 0x001fe20000000f00 */
[----:B------:R-:W-:-:S02]  /*5fb0*/  IMAD.MOV.U32 R11, RZ, RZ, R37 ;  /* 0x000000ffff0b7224 */ /* 0x000fc400078e0025 */
[----:B------:R-:W-:-:S04]  /*5fc0*/  IMAD.WIDE.U32 R8, R21, c[0x0][0x2b0], R8 ;  /* 0x0000ac0015087a25 */ /* 0x000fc800078e0008 */
[C---:B------:R-:W-:Y:S02]  /*5fd0*/  IMAD R33, R21.reuse, c[0x0][0x2b4], R22 ;  /* 0x0000ad0015217a24 */ /* 0x040fe400078e0216 */
[----:B------:R-:W-:Y:S01]  /*5fe0*/  IMAD.WIDE.U32 R12, R21, c[0x0][0x1a0], R10 ;  /* 0x00006800150c7a25 */ /* 0x000fe200078e000a */
[----:B------:R-:W-:Y:S02]  /*5ff0*/  LEA R10, P0, R8, c[0x0][0x318], 0x2 ;  /* 0x0000c600080a7a11 */ /* 0x000fe400078010ff */
[----:B------:R-:W-:Y:S01]  /*6000*/  IADD3 R11, R9, R33, RZ ;  /* 0x00000021090b7210 */ /* 0x000fe20007ffe0ff */
[----:B------:R-:W-:Y:S01]  /*6010*/  IMAD R35, R21, c[0x0][0x1a4], R24 ;  /* 0x0000690015237a24 */ /* 0x000fe200078e0218 */
[----:B--2---:R-:W-:Y:S02]  /*6020*/  LEA R14, P1, R12, c[0x0][0x228], 0x2 ;  /* 0x00008a000c0e7a11 */ /* 0x004fe400078210ff */
[----:B------:R-:W-:Y:S01]  /*6030*/  LEA.HI.X R11, R8, c[0x0][0x31c], R11, 0x2, P0 ;  /* 0x0000c700080b7a11 */ /* 0x000fe200000f140b */
[----:B------:R-:W-:-:S05]  /*6040*/  IMAD.IADD R9, R13, 0x1, R35 ;  /* 0x000000010d097824 */ /* 0x000fca00078e0223 */
[----:B------:R-:W-:Y:S01]  /*6050*/  LEA.HI.X R15, R12, c[0x0][0x22c], R9, 0x2, P1 ;  /* 0x00008b000c0f7a11 */ /* 0x000fe200008f1409 */
[----:B-1----:R-:W-:-:S05]  /*6060*/  FMUL.FTZ R23, R0, R25 ;  /* 0x0000001900177220 */ /* 0x002fca0000410000 */
[----:B------:R0:W-:Y:S04]  /*6070*/  RED.E.ADD.F32.FTZ.RN.STRONG.GPU [R10.64], R23 ;  /* 0x000000170a00798e */ /* 0x0001e8000c10e784 */
[----:B------:R-:W2:Y:S01]  /*6080*/  LDG.E R14, [R14.64] ;  /* 0x000000040e0e7981 */ /* 0x000ea2000c1e1900 */
[----:B------:R-:W-:Y:S01]  /*6090*/  MOV R8, R2 ;  /* 0x0000000200087202 */ /* 0x000fe20000000f00 */
[----:B------:R-:W-:Y:S02]  /*60a0*/  IMAD R20, R20, c[0x0][0x2d0], RZ ;  /* 0x0000b40014147a24 */ /* 0x000fe400078e02ff */
[----:B------:R-:W-:Y:S02]  /*60b0*/  IMAD.MOV.U32 R9, RZ, RZ, R31 ;  /* 0x000000ffff097224 */ /* 0x000fe400078e001f */
[----:B------:R-:W-:-:S02]  /*60c0*/  IMAD R13, R21, c[0x0][0x2d4], R20 ;  /* 0x0000b500150d7a24 */ /* 0x000fc400078e0214 */
        /* <DEDUP_REMOVED lines=10> */
.L_x_2400:
[----:B------:R-:W-:Y:S01]  /*6170*/  HFMA2.MMA R189, -RZ, RZ, 0, 5.9604644775390625e-08 ;  /* 0x00000001ffbd7435 */ /* 0x000fe200000001ff */
[----:B------:R-:W-:Y:S01]  /*6180*/  IMAD.MOV.U32 R188, RZ, RZ, R6 ;  /* 0x000000ffffbc7224 */ /* 0x000fe200078e0006 */
[----:B------:R-:W-:Y:S01]  /*6190*/  MOV R191, 0xffffffff ;  /* 0xffffffff00bf7802 */ /* 0x000fe20000000f00 */
[----:B------:R-:W-:Y:S01]  /*61a0*/  IMAD.MOV.U32 R190, RZ, RZ, RZ ;  /* 0x000000ffffbe7224 */ /* 0x000fe200078e00ff */
[----:B------:R-:W-:-:S02]  /*61b0*/  MOV R4, 0x61d0 ;  /* 0x000061d000047802 */ /* 0x000fc40000000f00 */
[----:B-1---5:R-:W-:Y:S05]  /*61c0*/  CALL.REL.NOINC `($__internal_98_$__cuda_sm70_shflsync_up) ;  /* 0x00000ee000007944 */ /* 0x022fea0003c00000 */
[----:B-1----:R-:W-:Y:S01]  /*61d0*/  IMAD.MOV.U32 R185, RZ, RZ, R188 ;  /* 0x000000ffffb97224 */ /* 0x002fe200078e00bc */
[----:B0-----:R-:W-:Y:S05]  /*61e0*/  BRA `(.L_x_2423) ;  /* 0xffffca8000007947 */ /* 0x001fea000383ffff */
.L_x_2401:
[----:B------:R-:W-:Y:S01]  /*61f0*/  HFMA2.MMA R190, -RZ, RZ, 0, 0 ;  /* 0x00000000ffbe7435 */ /* 0x000fe200000001ff */
[----:B------:R-:W-:Y:S01]  /*6200*/  MOV R188, R7 ;  /* 0x0000000700bc7202 */ /* 0x000fe20000000f00 */
[----:B------:R-:W-:Y:S01]  /*6210*/  IMAD.MOV.U32 R189, RZ, RZ, 0x1 ;  /* 0x00000001ffbd7424 */ /* 0x000fe200078e00ff */
[----:B------:R-:W-:Y:S01]  /*6220*/  MOV R4, 0x6250 ;  /* 0x0000625000047802 */ /* 0x000fe20000000f00 */
[----:B------:R-:W-:-:S02]  /*6230*/  IMAD.MOV.U32 R191, RZ, RZ, -0x1 ;  /* 0xffffffffffbf7424 */ /* 0x000fc400078e00ff */
[----:B012--5:R-:W-:Y:S05]  /*6240*/  CALL.REL.NOINC `($__internal_98_$__cuda_sm70_shflsync_up) ;  /* 0x00000e6000007944 */ /* 0x027fea0003c00000 */
[C---:B------:R-:W-:Y:S01]  /*6250*/  FMUL.FTZ R185, R6.reuse, R185 ;  /* 0x000000b906b97220 */ /* 0x040fe20000410000 */
[----:B------:R-:W-:Y:S01]  /*6260*/  ISETP.GE.AND P0, PT, R127, 0x1, PT ;  /* 0x000000017f00780c */ /* 0x000fe20003f06270 */
[C---:B-1----:R-:W-:Y:S01]  /*6270*/  FFMA.FTZ R4, R6.reuse, R188, R7 ;  /* 0x000000bc06047223 */ /* 0x042fe20000010007 */
[----:B0-----:R-:W-:Y:S01]  /*6280*/  MOV R189, 0x2 ;  /* 0x0000000200bd7802 */ /* 0x001fe20000000f00 */
[----:B------:R-:W-:Y:S01]  /*6290*/  IMAD.MOV.U32 R190, RZ, RZ, RZ ;  /* 0x000000ffffbe7224 */ /* 0x000fe200078e00ff */
[----:B------:R-:W-:-:S02]  /*62a0*/  FSEL R185, R6, R185, !P0 ;  /* 0x000000b906b97208 */ /* 0x000fc40004000000 */
[----:B------:R-:W-:Y:S02]  /*62b0*/  FSEL R7, R7, R4, !P0 ;  /* 0x0000000407077208 */ /* 0x000fe40004000000 */
[----:B------:R-:W-:Y:S01]  /*62c0*/  MOV R191, 0xffffffff ;  /* 0xffffffff00bf7802 */ /* 0x000fe20000000f00 */
[----:B------:R-:W-:Y:S01]  /*62d0*/  IMAD.MOV.U32 R188, RZ, RZ, R185 ;  /* 0x000000ffffbc7224 */ /* 0x000fe200078e00b9 */
[----:B------:R-:W-:Y:S02]  /*62e0*/  MOV R4, 0x6300 ;  /* 0x0000630000047802 */ /* 0x000fe40000000f00 */
[----:B------:R-:W-:Y:S05]  /*62f0*/  CALL.REL.NOINC `($__internal_98_$__cuda_sm70_shflsync_up) ;  /* 0x00000db000007944 */ /* 0x000fea0003c00000 */
[----:B0-----:R-:W-:Y:S01]  /*6300*/  HFMA2.MMA R189, -RZ, RZ, 0, 1.1920928955078125e-07 ;  /* 0x00000002ffbd7435 */ /* 0x001fe200000001ff */
[----:B-1----:R-:W-:Y:S01]  /*6310*/  MOV R6, R188 ;  /* 0x000000bc00067202 */ /* 0x002fe20000000f00 */
[----:B------:R-:W-:Y:S01]  /*6320*/  IMAD.MOV.U32 R188, RZ, RZ, R7 ;  /* 0x000000ffffbc7224 */ /* 0x000fe200078e0007 */
[----:B------:R-:W-:Y:S01]  /*6330*/  MOV R191, 0xffffffff ;  /* 0xffffffff00bf7802 */ /* 0x000fe20000000f00 */
[----:B------:R-:W-:Y:S01]  /*6340*/  IMAD.MOV.U32 R190, RZ, RZ, RZ ;  /* 0x000000ffffbe7224 */ /* 0x000fe200078e00ff */
[----:B------:R-:W-:Y:S02]  /*6350*/  MOV R4, 0x6370 ;  /* 0x0000637000047802 */ /* 0x000fe40000000f00 */
[----:B------:R-:W-:Y:S05]  /*6360*/  CALL.REL.NOINC `($__internal_98_$__cuda_sm70_shflsync_up) ;  /* 0x00000d4000007944 */ /* 0x000fea0003c00000 */
[----:B------:R-:W-:Y:S01]  /*6370*/  ISETP.GE.AND P0, PT, R127, 0x2, PT ;  /* 0x000000027f00780c */ /* 0x000fe20003f06270 */
[----:B0-----:R-:W-:Y:S01]  /*6380*/  HFMA2.MMA R190, -RZ, RZ, 0, 0 ;  /* 0x00000000ffbe7435 */ /* 0x001fe200000001ff */
[----:B------:R-:W-:Y:S01]  /*6390*/  IMAD.MOV.U32 R189, RZ, RZ, 0x4 ;  /* 0x00000004ffbd7424 */ /* 0x000fe200078e00ff */
[----:B------:R-:W-:Y:S01]  /*63a0*/  MOV R4, 0x6400 ;  /* 0x0000640000047802 */ /* 0x000fe20000000f00 */
[----:B------:R-:W-:-:S09]  /*63b0*/  IMAD.MOV.U32 R191, RZ, RZ, -0x1 ;  /* 0xffffffffffbf7424 */ /* 0x000fd200078e00ff */
[----:B-1----:R-:W-:Y:S02]  /*63c0*/  @P0 FFMA.FTZ R7, R185, R188, R7 ;  /* 0x000000bcb9070223 */ /* 0x002fe40000010007 */
[----:B------:R-:W-:-:S05]  /*63d0*/  @P0 FMUL.FTZ R185, R6, R185 ;  /* 0x000000b906b90220 */ /* 0x000fca0000410000 */
[----:B------:R-:W-:Y:S02]  /*63e0*/  MOV R188, R185 ;  /* 0x000000b900bc7202 */ /* 0x000fe40000000f00 */
[----:B------:R-:W-:Y:S05]  /*63f0*/  CALL.REL.NOINC `($__internal_98_$__cuda_sm70_shflsync_up) ;  /* 0x00000cb000007944 */ /* 0x000fea0003c00000 */
[----:B0-----:R-:W-:Y:S01]  /*6400*/  HFMA2.MMA R190, -RZ, RZ, 0, 0 ;  /* 0x00000000ffbe7435 */ /* 0x001fe200000001ff */
[----:B-1----:R-:W-:Y:S01]  /*6410*/  IMAD.MOV.U32 R6, RZ, RZ, R188 ;  /* 0x000000ffff067224 */ /* 0x002fe200078e00bc */
[----:B------:R-:W-:Y:S01]  /*6420*/  MOV R188, R7 ;  /* 0x0000000700bc7202 */ /* 0x000fe20000000f00 */
[----:B------:R-:W-:Y:S01]  /*6430*/  IMAD.MOV.U32 R189, RZ, RZ, 0x4 ;  /* 0x00000004ffbd7424 */ /* 0x000fe200078e00ff */
[----:B------:R-:W-:Y:S01]  /*6440*/  MOV R4, 0x6470 ;  /* 0x0000647000047802 */ /* 0x000fe20000000f00 */
[----:B------:R-:W-:Y:S02]  /*6450*/  IMAD.MOV.U32 R191, RZ, RZ, -0x1 ;  /* 0xffffffffffbf7424 */ /* 0x000fe400078e00ff */
[----:B------:R-:W-:Y:S05]  /*6460*/  CALL.REL.NOINC `($__internal_98_$__cuda_sm70_shflsync_up) ;  /* 0x00000c4000007944 */ /* 0x000fea0003c00000 */
[----:B------:R-:W-:Y:S01]  /*6470*/  ISETP.GE.AND P0, PT, R127, 0x4, PT ;  /* 0x000000047f00780c */ /* 0x000fe20003f06270 */
[----:B0-----:R-:W-:Y:S01]  /*6480*/  HFMA2.MMA R190, -RZ, RZ, 0, 0 ;  /* 0x00000000ffbe7435 */ /* 0x001fe200000001ff */
[----:B------:R-:W-:Y:S01]  /*6490*/  MOV R189, 0x8 ;  /* 0x0000000800bd7802 */ /* 0x000fe20000000f00 */
[----:B------:R-:W-:Y:S01]  /*64a0*/  IMAD.MOV.U32 R191, RZ, RZ, -0x1 ;  /* 0xffffffffffbf7424 */ /* 0x000fe200078e00ff */
[----:B------:R-:W-:-:S09]  /*64b0*/  MOV R4, 0x6510 ;  /* 0x0000651000047802 */ /* 0x000fd20000000f00 */
[----:B-1----:R-:W-:Y:S02]  /*64c0*/  @P0 FFMA.FTZ R7, R185, R188, R7 ;  /* 0x000000bcb9070223 */ /* 0x002fe40000010007 */
[----:B------:R-:W-:-:S04]  /*64d0*/  @P0 FMUL.FTZ R185, R6, R185 ;  /* 0x000000b906b90220 */ /* 0x000fc80000410000 */
[----:B------:R-:W-:-:S05]  /*64e0*/  IMAD.MOV.U32 R186, RZ, RZ, R185 ;  /* 0x000000ffffba7224 */ /* 0x000fca00078e00b9 */
        /* <DEDUP_REMOVED lines=10> */
[----:B0-----:R-:W-:Y:S01]  /*6590*/  IMAD.MOV.U32 R190, RZ, RZ, RZ ;  /* 0x000000ffffbe7224 */ /* 0x001fe200078e00ff */
[----:B------:R-:W-:Y:S02]  /*65a0*/  MOV R189, 0x10 ;  /* 0x0000001000bd7802 */ /* 0x000fe40000000f00 */
[----:B------:R-:W-:Y:S02]  /*65b0*/  MOV R191, 0xffffffff ;  /* 0xffffffff00bf7802 */ /* 0x000fe40000000f00 */
[----:B------:R-:W-:-:S07]  /*65c0*/  MOV R4, 0x6620 ;  /* 0x0000662000047802 */ /* 0x000fce0000000f00 */
[----:B-1----:R-:W-:Y:S02]  /*65d0*/  @P0 FFMA.FTZ R7, R186, R188, R7 ;  /* 0x000000bcba070223 */ /* 0x002fe40000010007 */
[----:B------:R-:W-:Y:S02]  /*65e0*/  @P0 FMUL.FTZ R186, R6, R186 ;  /* 0x000000ba06ba0220 */ /* 0x000fe40000410000 */
[----:B------:R-:W-:-:S03]  /*65f0*/  IMAD.MOV.U32 R185, RZ, RZ, R7 ;  /* 0x000000ffffb97224 */ /* 0x000fc600078e0007 */
        /* <DEDUP_REMOVED lines=9> */
[----:B-1----:R-:W-:Y:S01]  /*6690*/  MOV R4, R188 ;  /* 0x000000bc00047202 */ /* 0x002fe20000000f00 */
[----:B0-----:R-:W-:Y:S05]  /*66a0*/  BRA `(.L_x_2424) ;  /* 0xffffc74000007947 */ /* 0x001fea000383ffff */
.L_x_2404:
[----:B-1----:R-:W-:Y:S01]  /*66b0*/  HFMA2.MMA R189, -RZ, RZ, 0, 5.9604644775390625e-08 ;  /* 0x00000001ffbd7435 */ /* 0x002fe200000001ff */
[----:B------:R-:W-:Y:S01]  /*66c0*/  IMAD.MOV.U32 R188, RZ, RZ, R185 ;  /* 0x000000ffffbc7224 */ /* 0x000fe200078e00b9 */
[----:B0-----:R-:W-:Y:S01]  /*66d0*/  MOV R191, 0xffffffff ;  /* 0xffffffff00bf7802 */ /* 0x001fe20000000f00 */
[----:B------:R-:W-:Y:S01]  /*66e0*/  IMAD.MOV.U32 R190, RZ, RZ, RZ ;  /* 0x000000ffffbe7224 */ /* 0x000fe200078e00ff */
[----:B------:R-:W-:-:S02]  /*66f0*/  MOV R4, 0x6710 ;  /* 0x0000671000047802 */ /* 0x000fc40000000f00 */
[----:B-----5:R-:W-:Y:S05]  /*6700*/  CALL.REL.NOINC `($__internal_98_$__cuda_sm70_shflsync_up) ;  /* 0x000009a000007944 */ /* 0x020fea0003c00000 */
[----:B0-----:R-:W-:Y:S01]  /*6710*/  HFMA2.MMA R190, -RZ, RZ, 0, 0 ;  /* 0x00000000ffbe7435 */ /* 0x001fe200000001ff */
[----:B-1----:R-:W-:Y:S01]  /*6720*/  IMAD.MOV.U32 R6, RZ, RZ, R188 ;  /* 0x000000ffff067224 */ /* 0x002fe200078e00bc */
[----:B------:R-:W-:Y:S01]  /*6730*/  MOV R188, R7 ;  /* 0x0000000700bc7202 */ /* 0x000fe20000000f00 */
[----:B------:R-:W-:Y:S01]  /*6740*/  IMAD.MOV.U32 R189, RZ, RZ, 0x1 ;  /* 0x00000001ffbd7424 */ /* 0x000fe200078e00ff */
[----:B------:R-:W-:Y:S01]  /*6750*/  MOV R4, 0x6780 ;  /* 0x0000678000047802 */ /* 0x000fe20000000f00 */
[----:B------:R-:W-:-:S02]  /*6760*/  IMAD.MOV.U32 R191, RZ, RZ, -0x1 ;  /* 0xffffffffffbf7424 */ /* 0x000fc400078e00ff */
[----:B------:R-:W-:Y:S05]  /*6770*/  CALL.REL.NOINC `($__internal_98_$__cuda_sm70_shflsync_up) ;  /* 0x0000093000007944 */ /* 0x000fea0003c00000 */
[----:B0-----:R-:W-:Y:S01]  /*6780*/  HFMA2.MMA R191, -RZ, RZ, 0, 1.847743988037109375e-06 ;  /* 0x0000001fffbf7435 */ /* 0x001fe200000001ff */
[----:B------:R-:W-:Y:S01]  /*6790*/  MOV R185, R6 ;  /* 0x0000000600b97202 */ /* 0x000fe20000000f00 */
[----:B-1----:R-:W-:Y:S01]  /*67a0*/  IMAD.MOV.U32 R186, RZ, RZ, R188 ;  /* 0x000000ffffba7224 */ /* 0x002fe200078e00bc */
[----:B------:R-:W-:Y:S01]  /*67b0*/  MOV R190, R12 ;  /* 0x0000000c00be7202 */ /* 0x000fe20000000f00 */
[----:B------:R-:W-:Y:S01]  /*67c0*/  IMAD.MOV.U32 R189, RZ, RZ, RZ ;  /* 0x000000ffffbd7224 */ /* 0x000fe200078e00ff */
[----:B------:R-:W-:Y:S01]  /*67d0*/  MOV R4, 0x6800 ;  /* 0x0000680000047802 */ /* 0x000fe20000000f00 */
[----:B------:R-:W-:-:S02]  /*67e0*/  IMAD.MOV.U32 R192, RZ, RZ, -0x1 ;  /* 0xffffffffffc07424 */ /* 0x000fc400078e00ff */
[----:B------:R-:W-:Y:S05]  /*67f0*/  CALL.REL.NOINC `($__internal_97_$__cuda_sm70_shflsync_idx_p) ;  /* 0x0000087000007944 */ /* 0x000fea0003c00000 */
[----:B-1----:R-:W-:Y:S01]  /*6800*/  IMAD.MOV.U32 R12, RZ, RZ, R189 ;  /* 0x000000ffff0c7224 */ /* 0x002fe200078e00bd */
[----:B------:R-:W-:Y:S01]  /*6810*/  HFMA2.MMA R189, -RZ, RZ, 0, 0 ;  /* 0x00000000ffbd7435 */ /* 0x000fe200000001ff */
[----:B0-----:R-:W-:Y:S01]  /*6820*/  MOV R190, R13 ;  /* 0x0000000d00be7202 */ /* 0x001fe20000000f00 */
[----:B------:R-:W-:Y:S01]  /*6830*/  IMAD.MOV.U32 R191, RZ, RZ, 0x1f ;  /* 0x0000001fffbf7424 */ /* 0x000fe200078e00ff */
[----:B------:R-:W-:-:S02]  /*6840*/  MOV R192, 0xffffffff ;  /* 0xffffffff00c07802 */ /* 0x000fc40000000f00 */
[----:B------:R-:W-:Y:S02]  /*6850*/  MOV R4, 0x6870 ;  /* 0x0000687000047802 */ /* 0x000fe40000000f00 */
[----:B------:R-:W-:Y:S05]  /*6860*/  CALL.REL.NOINC `($__internal_97_$__cuda_sm70_shflsync_idx_p) ;  /* 0x0000080000007944 */ /* 0x000fea0003c00000 */
[----:B-1----:R-:W-:Y:S01]  /*6870*/  IMAD.MOV.U32 R5, RZ, RZ, R189 ;  /* 0x000000ffff057224 */ /* 0x002fe200078e00bd */
[----:B0-----:R-:W-:Y:S05]  /*6880*/  BRA `(.L_x_2425) ;  /* 0xffffc6e000007947 */ /* 0x001fea000383ffff */
.L_x_2407:
[----:B------:R-:W-:Y:S01]  /*6890*/  HFMA2.MMA R188, -RZ, RZ, 0, 1.847743988037109375e-06 ;  /* 0x0000001fffbc7435 */ /* 0x000fe200000001ff */
[----:B------:R-:W-:Y:S01]  /*68a0*/  MOV R187, R6 ;  /* 0x0000000600bb7202 */ /* 0x000fe20000000f00 */
[----:B------:R-:W-:Y:S01]  /*68b0*/  IMAD.MOV.U32 R190, RZ, RZ, 0x1 ;  /* 0x00000001ffbe7424 */ /* 0x000fe200078e00ff */
[----:B------:R-:W-:Y:S01]  /*68c0*/  MOV R4, 0x68f0 ;  /* 0x000068f000047802 */ /* 0x000fe20000000f00 */
[----:B------:R-:W-:Y:S02]  /*68d0*/  IMAD.MOV.U32 R189, RZ, RZ, -0x1 ;  /* 0xffffffffffbd7424 */ /* 0x000fe400078e00ff */
[----:B------:R-:W-:Y:S05]  /*68e0*/  CALL.REL.NOINC `($__internal_96_$__cuda_sm70_shflsync_down) ;  /* 0x0000074000007944 */ /* 0x000fea0003c00000 */
[----:B-1----:R-:W-:Y:S01]  /*68f0*/  MOV R149, R188 ;  /* 0x000000bc00957202 */ /* 0x002fe20000000f00 */
[----:B0-----:R-:W-:Y:S05]  /*6900*/  BRA `(.L_x_2426) ;  /* 0xffffcb4000007947 */ /* 0x001fea000383ffff */
.L_x_2408:
[----:B------:R-:W-:Y:S01]  /*6910*/  HFMA2.MMA R190, -RZ, RZ, 0, 5.9604644775390625e-08 ;  /* 0x00000001ffbe7435 */ /* 0x000fe200000001ff */
[----:B------:R-:W-:Y:S01]  /*6920*/  IMAD.MOV.U32 R187, RZ, RZ, R7 ;  /* 0x000000ffffbb7224 */ /* 0x000fe200078e0007 */
[----:B------:R-:W-:Y:S01]  /*6930*/  MOV R189, 0xffffffff ;  /* 0xffffffff00bd7802 */ /* 0x000fe20000000f00 */
[----:B------:R-:W-:Y:S01]  /*6940*/  IMAD.MOV.U32 R188, RZ, RZ, 0x1f ;  /* 0x0000001fffbc7424 */ /* 0x000fe200078e00ff */
[----:B------:R-:W-:-:S02]  /*6950*/  MOV R4, 0x6970 ;  /* 0x0000697000047802 */ /* 0x000fc40000000f00 */
[----:B01----:R-:W-:Y:S05]  /*6960*/  CALL.REL.NOINC `($__internal_96_$__cuda_sm70_shflsync_down) ;  /* 0x000006c000007944 */ /* 0x003fea0003c00000 */
[C---:B------:R-:W-:Y:S01]  /*6970*/  FMUL.FTZ R5, R6.reuse, R149 ;  /* 0x0000009506057220 */ /* 0x040fe20000410000 */
[----:B------:R-:W-:Y:S01]  /*6980*/  MOV R4, 0x6a10 ;  /* 0x00006a1000047802 */ /* 0x000fe20000000f00 */
[----:B-1----:R-:W-:-:S02]  /*6990*/  FFMA.FTZ R188, R6, R188, R7 ;  /* 0x000000bc06bc7223 */ /* 0x002fc40000010007 */
[----:B0-----:R-:W-:Y:S01]  /*69a0*/  IMAD.MOV.U32 R190, RZ, RZ, 0x2 ;  /* 0x00000002ffbe7424 */ /* 0x001fe200078e00ff */
[----:B------:R-:W-:Y:S01]  /*69b0*/  FSEL R149, R6, R5, !P4 ;  /* 0x0000000506957208 */ /* 0x000fe20006000000 */
[----:B------:R-:W-:Y:S01]  /*69c0*/  IMAD.MOV.U32 R189, RZ, RZ, -0x1 ;  /* 0xffffffffffbd7424 */ /* 0x000fe200078e00ff */
[----:B------:R-:W-:Y:S01]  /*69d0*/  FSEL R7, R7, R188, !P4 ;  /* 0x000000bc07077208 */ /* 0x000fe20006000000 */
[----:B------:R-:W-:Y:S01]  /*69e0*/  HFMA2.MMA R188, -RZ, RZ, 0, 1.847743988037109375e-06 ;  /* 0x0000001fffbc7435 */ /* 0x000fe200000001ff */
[----:B------:R-:W-:-:S05]  /*69f0*/  MOV R187, R149 ;  /* 0x0000009500bb7202 */ /* 0x000fca0000000f00 */
[----:B------:R-:W-:Y:S05]  /*6a00*/  CALL.REL.NOINC `($__internal_96_$__cuda_sm70_shflsync_down) ;  /* 0x0000062000007944 */ /* 0x000fea0003c00000 */
[----:B-1----:R-:W-:Y:S01]  /*6a10*/  IMAD.MOV.U32 R6, RZ, RZ, R188 ;  /* 0x000000ffff067224 */ /* 0x002fe200078e00bc */
[----:B------:R-:W-:Y:S01]  /*6a20*/  HFMA2.MMA R188, -RZ, RZ, 0, 1.847743988037109375e-06 ;  /* 0x0000001fffbc7435 */ /* 0x000fe200000001ff */
[----:B0-----:R-:W-:Y:S01]  /*6a30*/  MOV R187, R7 ;  /* 0x0000000700bb7202 */ /* 0x001fe20000000f00 */
[----:B------:R-:W-:Y:S01]  /*6a40*/  IMAD.MOV.U32 R190, RZ, RZ, 0x2 ;  /* 0x00000002ffbe7424 */ /* 0x000fe200078e00ff */
[----:B------:R-:W-:Y:S01]  /*6a50*/  MOV R4, 0x6a80 ;  /* 0x00006a8000047802 */ /* 0x000fe20000000f00 */
[----:B------:R-:W-:-:S02]  /*6a60*/  IMAD.MOV.U32 R189, RZ, RZ, -0x1 ;  /* 0xffffffffffbd7424 */ /* 0x000fc400078e00ff */
[----:B------:R-:W-:Y:S05]  /*6a70*/  CALL.REL.NOINC `($__internal_96_$__cuda_sm70_shflsync_down) ;  /* 0x000005b000007944 */ /* 0x000fea0003c00000 */
[----:B-1----:R-:W-:Y:S01]  /*6a80*/  @!P3 FFMA.FTZ R7, R149, R188, R7 ;  /* 0x000000bc9507b223 */ /* 0x002fe20000010007 */
[----:B0-----:R-:W-:Y:S01]  /*6a90*/  MOV R190, 0x4 ;  /* 0x0000000400be7802 */ /* 0x001fe20000000f00 */
[----:B------:R-:W-:Y:S01]  /*6aa0*/  @!P3 FMUL.FTZ R149, R6, R149 ;  /* 0x000000950695b220 */ /* 0x000fe20000410000 */
[----:B------:R-:W-:Y:S01]  /*6ab0*/  MOV R189, 0xffffffff ;  /* 0xffffffff00bd7802 */ /* 0x000fe20000000f00 */
[----:B------:R-:W-:Y:S01]  /*6ac0*/  IMAD.MOV.U32 R188, RZ, RZ, 0x1f ;  /* 0x0000001fffbc7424 */ /* 0x000fe200078e00ff */
[----:B------:R-:W-:Y:S01]  /*6ad0*/  MOV R4, 0x6b00 ;  /* 0x00006b0000047802 */ /* 0x000fe20000000f00 */
[----:B------:R-:W-:-:S02]  /*6ae0*/  IMAD.MOV.U32 R187, RZ, RZ, R149 ;  /* 0x000000ffffbb7224 */ /* 0x000fc400078e0095 */
[----:B------:R-:W-:Y:S05]  /*6af0*/  CALL.REL.NOINC `($__internal_96_$__cuda_sm70_shflsync_down) ;  /* 0x0000053000007944 */ /* 0x000fea0003c00000 */
[----:B0-----:R-:W-:Y:S01]  /*6b00*/  HFMA2.MMA R190, -RZ, RZ, 0, 2.384185791015625e-07 ;  /* 0x00000004ffbe7435 */ /* 0x001fe200000001ff */
[----:B-1----:R-:W-:Y:S01]  /*6b10*/  MOV R6, R188 ;  /* 0x000000bc00067202 */ /* 0x002fe20000000f00 */
[----:B------:R-:W-:Y:S01]  /*6b20*/  IMAD.MOV.U32 R187, RZ, RZ, R7 ;  /* 0x000000ffffbb7224 */ /* 0x000fe200078e0007 */
[----:B------:R-:W-:Y:S01]  /*6b30*/  MOV R189, 0xffffffff ;  /* 0xffffffff00bd7802 */ /* 0x000fe20000000f00 */
[----:B------:R-:W-:Y:S01]  /*6b40*/  IMAD.MOV.U32 R188, RZ, RZ, 0x1f ;  /* 0x0000001fffbc7424 */ /* 0x000fe200078e00ff */
[----:B------:R-:W-:-:S02]  /*6b50*/  MOV R4, 0x6b70 ;  /* 0x00006b7000047802 */ /* 0x000fc40000000f00 */
[----:B------:R-:W-:Y:S05]  /*6b60*/  CALL.REL.NOINC `($__internal_96_$__cuda_sm70_shflsync_down) ;  /* 0x000004c000007944 */ /* 0x000fea0003c00000 */
[----:B-1----:R-:W-:Y:S01]  /*6b70*/  @!P2 FFMA.FTZ R7, R149, R188, R7 ;  /* 0x000000bc9507a223 */ /* 0x002fe20000010007 */
[----:B------:R-:W-:Y:S01]  /*6b80*/  HFMA2.MMA R188, -RZ, RZ, 0, 1.847743988037109375e-06 ;  /* 0x0000001fffbc7435 */ /* 0x000fe200000001ff */
[----:B------:R-:W-:Y:S01]  /*6b90*/  @!P2 FMUL.FTZ R149, R6, R149 ;  /* 0x000000950695a220 */ /* 0x000fe20000410000 */
[----:B------:R-:W-:Y:S01]  /*6ba0*/  MOV R4, 0x6bf0 ;  /* 0x00006bf000047802 */ /* 0x000fe20000000f00 */
[----:B0-----:R-:W-:-:S02]  /*6bb0*/  IMAD.MOV.U32 R190, RZ, RZ, 0x8 ;  /* 0x00000008ffbe7424 */ /* 0x001fc400078e00ff */
[----:B------:R-:W-:Y:S01]  /*6bc0*/  IMAD.MOV.U32 R189, RZ, RZ, -0x1 ;  /* 0xffffffffffbd7424 */ /* 0x000fe200078e00ff */
[----:B------:R-:W-:Y:S02]  /*6bd0*/  MOV R187, R149 ;  /* 0x0000009500bb7202 */ /* 0x000fe40000000f00 */
[----:B------:R-:W-:Y:S05]  /*6be0*/  CALL.REL.NOINC `($__internal_96_$__cuda_sm70_shflsync_down) ;  /* 0x0000044000007944 */ /* 0x000fea0003c00000 */
[----:B-1----:R-:W-:Y:S01]  /*6bf0*/  IMAD.MOV.U32 R6, RZ, RZ, R188 ;  /* 0x000000ffff067224 */ /* 0x002fe200078e00bc */
[----:B------:R-:W-:Y:S01]  /*6c00*/  HFMA2.MMA R188, -RZ, RZ, 0, 1.847743988037109375e-06 ;  /* 0x0000001fffbc7435 */ /* 0x000fe200000001ff */
[----:B0-----:R-:W-:Y:S01]  /*6c10*/  MOV R187, R7 ;  /* 0x0000000700bb7202 */ /* 0x001fe20000000f00 */
[----:B------:R-:W-:Y:S01]  /*6c20*/  IMAD.MOV.U32 R190, RZ, RZ, 0x8 ;  /* 0x00000008ffbe7424 */ /* 0x000fe200078e00ff */
[----:B------:R-:W-:Y:S01]  /*6c30*/  MOV R4, 0x6c60 ;  /* 0x00006c6000047802 */ /* 0x000fe20000000f00 */
[----:B------:R-:W-:Y:S02]  /*6c40*/  IMAD.MOV.U32 R189, RZ, RZ, -0x1 ;  /* 0xffffffffffbd7424 */ /* 0x000fe400078e00ff */
[----:B------:R-:W-:Y:S05]  /*6c50*/  CALL.REL.NOINC `($__internal_96_$__cuda_sm70_shflsync_down) ;  /* 0x000003d000007944 */ /* 0x000fea0003c00000 */
[----:B-1----:R-:W-:Y:S01]  /*6c60*/  @!P1 FFMA.FTZ R7, R149, R188, R7 ;  /* 0x000000bc95079223 */ /* 0x002fe20000010007 */
[----:B------:R-:W-:Y:S01]  /*6c70*/  HFMA2.MMA R188, -RZ, RZ, 0, 1.847743988037109375e-06 ;  /* 0x0000001fffbc7435 */ /* 0x000fe200000001ff */
[----:B------:R-:W-:Y:S01]  /*6c80*/  @!P1 FMUL.FTZ R149, R6, R149 ;  /* 0x0000009506959220 */ /* 0x000fe20000410000 */
[----:B0-----:R-:W-:Y:S01]  /*6c90*/  MOV R190, 0x10 ;  /* 0x0000001000be7802 */ /* 0x001fe20000000f00 */
[----:B------:R-:W-:Y:S01]  /*6ca0*/  IMAD.MOV.U32 R189, RZ, RZ, -0x1 ;  /* 0xffffffffffbd7424 */ /* 0x000fe200078e00ff */
[----:B------:R-:W-:Y:S01]  /*6cb0*/  MOV R4, 0x6cf0 ;  /* 0x00006cf000047802 */ /* 0x000fe20000000f00 */
[----:B------:R-:W-:-:S05]  /*6cc0*/  IMAD.MOV.U32 R185, RZ, RZ, R149 ;  /* 0x000000ffffb97224 */ /* 0x000fca00078e0095 */
        /* <DEDUP_REMOVED lines=10> */
[----:B0-----:R-:W-:Y:S01]  /*6d70*/  MOV R189, RZ ;  /* 0x000000ff00bd7202 */ /* 0x001fe20000000f00 */
[----:B------:R-:W-:Y:S01]  /*6d80*/  @!P0 FMUL.FTZ R185, R6, R185 ;  /* 0x000000b906b98220 */ /* 0x000fe20000410000 */
[----:B------:R-:W-:Y:S01]  /*6d90*/  MOV R192, 0xffffffff ;  /* 0xffffffff00c07802 */ /* 0x000fe20000000f00 */
[----:B------:R-:W-:Y:S01]  /*6da0*/  IMAD.MOV.U32 R191, RZ, RZ, 0x1f ;  /* 0x0000001fffbf7424 */ /* 0x000fe200078e00ff */
[----:B------:R-:W-:Y:S01]  /*6db0*/  MOV R4, 0x6de0 ;  /* 0x00006de000047802 */ /* 0x000fe20000000f00 */
[----:B------:R-:W-:-:S02]  /*6dc0*/  IMAD.MOV.U32 R190, RZ, RZ, R185 ;  /* 0x000000ffffbe7224 */ /* 0x000fc400078e00b9 */
[----:B------:R-:W-:Y:S05]  /*6dd0*/  CALL.REL.NOINC `($__internal_97_$__cuda_sm70_shflsync_idx_p) ;  /* 0x0000029000007944 */ /* 0x000fea0003c00000 */
[----:B-1----:R-:W-:Y:S01]  /*6de0*/  MOV R6, R189 ;  /* 0x000000bd00067202 */ /* 0x002fe20000000f00 */
[----:B------:R-:W-:Y:S01]  /*6df0*/  HFMA2.MMA R189, -RZ, RZ, 0, 0 ;  /* 0x00000000ffbd7435 */ /* 0x000fe200000001ff */
[----:B0-----:R-:W-:Y:S01]  /*6e00*/  IMAD.MOV.U32 R190, RZ, RZ, R7 ;  /* 0x000000ffffbe7224 */ /* 0x001fe200078e0007 */
[----:B------:R-:W-:Y:S01]  /*6e10*/  MOV R192, 0xffffffff ;  /* 0xffffffff00c07802 */ /* 0x000fe20000000f00 */
[----:B------:R-:W-:Y:S01]  /*6e20*/  IMAD.MOV.U32 R191, RZ, RZ, 0x1f ;  /* 0x0000001fffbf7424 */ /* 0x000fe200078e00ff */
[----:B------:R-:W-:-:S02]  /*6e30*/  MOV R4, 0x6e50 ;  /* 0x00006e5000047802 */ /* 0x000fc40000000f00 */
[----:B------:R-:W-:Y:S05]  /*6e40*/  CALL.REL.NOINC `($__internal_97_$__cuda_sm70_shflsync_idx_p) ;  /* 0x0000022000007944 */ /* 0x000fea0003c00000 */
[----:B0-----:R-:W-:Y:S01]  /*6e50*/  HFMA2.MMA R190, -RZ, RZ, 0, 5.9604644775390625e-08 ;  /* 0x00000001ffbe7435 */ /* 0x001fe200000001ff */
[----:B-1----:R-:W-:Y:S01]  /*6e60*/  MOV R186, R189 ;  /* 0x000000bd00ba7202 */ /* 0x002fe20000000f00 */
[----:B------:R-:W-:Y:S01]  /*6e70*/  IMAD.MOV.U32 R149, RZ, RZ, R6 ;  /* 0x000000ffff957224 */ /* 0x000fe200078e0006 */
[----:B------:R-:W-:Y:S01]  /*6e80*/  MOV R189, 0xffffffff ;  /* 0xffffffff00bd7802 */ /* 0x000fe20000000f00 */
[----:B------:R-:W-:Y:S01]  /*6e90*/  IMAD.MOV.U32 R187, RZ, RZ, R185 ;  /* 0x000000ffffbb7224 */ /* 0x000fe200078e00b9 */
[----:B------:R-:W-:Y:S01]  /*6ea0*/  MOV R4, 0x6ed0 ;  /* 0x00006ed000047802 */ /* 0x000fe20000000f00 */
[----:B------:R-:W-:-:S02]  /*6eb0*/  IMAD.MOV.U32 R188, RZ, RZ, 0x1f ;  /* 0x0000001fffbc7424 */ /* 0x000fc400078e00ff */
        /* <DEDUP_REMOVED lines=8> */
[----:B0-----:R-:W-:Y:S01]  /*6f40*/  HFMA2.MMA R189, -RZ, RZ, 0, 0 ;  /* 0x00000000ffbd7435 */ /* 0x001fe200000001ff */
[----:B------:R-:W-:Y:S01]  /*6f50*/  MOV R185, R6 ;  /* 0x0000000600b97202 */ /* 0x000fe20000000f00 */
[----:B------:R-:W-:Y:S01]  /*6f60*/  IMAD.MOV.U32 R190, RZ, RZ, R12 ;  /* 0x000000ffffbe7224 */ /* 0x000fe200078e000c */
[----:B------:R-:W-:Y:S01]  /*6f70*/  MOV R191, 0x1f ;  /* 0x0000001f00bf7802 */ /* 0x000fe20000000f00 */
[----:B------:R-:W-:Y:S01]  /*6f80*/  IMAD.MOV.U32 R192, RZ, RZ, -0x1 ;  /* 0xffffffffffc07424 */ /* 0x000fe200078e00ff */
[----:B------:R-:W-:-:S02]  /*6f90*/  MOV R4, 0x6fb0 ;  /* 0x00006fb000047802 */ /* 0x000fc40000000f00 */
[----:B-1----:R-:W-:Y:S05]  /*6fa0*/  CALL.REL.NOINC `($__internal_97_$__cuda_sm70_shflsync_idx_p) ;  /* 0x000000c000007944 */ /* 0x002fea0003c00000 */
[----:B0-----:R-:W-:Y:S01]  /*6fb0*/  HFMA2.MMA R191, -RZ, RZ, 0, 1.847743988037109375e-06 ;  /* 0x0000001fffbf7435 */ /* 0x001fe200000001ff */
[----:B-1----:R-:W-:Y:S01]  /*6fc0*/  MOV R187, R189 ;  /* 0x000000bd00bb7202 */ /* 0x002fe20000000f00 */
[----:B------:R-:W-:Y:S01]  /*6fd0*/  IMAD.MOV.U32 R189, RZ, RZ, RZ ;  /* 0x000000ffffbd7224 */ /* 0x000fe200078e00ff */
[----:B------:R-:W-:-:S02]  /*6fe0*/  MOV R190, R13 ;  /* 0x0000000d00be7202 */ /* 0x000fc40000000f00 */
[----:B------:R-:W-:Y:S02]  /*6ff0*/  MOV R192, 0xffffffff ;  /* 0xffffffff00c07802 */ /* 0x000fe40000000f00 */
[----:B------:R-:W-:Y:S02]  /*7000*/  MOV R4, 0x7020 ;  /* 0x0000702000047802 */ /* 0x000fe40000000f00 */
[----:B------:R-:W-:Y:S05]  /*7010*/  CALL.REL.NOINC `($__internal_97_$__cuda_sm70_shflsync_idx_p) ;  /* 0x0000005000007944 */ /* 0x000fea0003c00000 */
[----:B01----:R-:W-:Y:S05]  /*7020*/  BRA `(.L_x_2427) ;  /* 0xffffc5c000007947 */ /* 0x003fea000383ffff */
        .weak           $__internal_96_$__cuda_sm70_shflsync_down
        .type           $__internal_96_$__cuda_sm70_shflsync_down,@function
        .size           $__internal_96_$__cuda_sm70_shflsync_down,($__internal_97_$__cuda_sm70_shflsync_idx_p - $__internal_96_$__cuda_sm70_shflsync_down)
$__internal_96_$__cuda_sm70_shflsync_down:
[----:B------:R-:W-:Y:S01]  /*7030*/  IMAD.MOV.U32 R5, RZ, RZ, 0x0 ;  /* 0x00000000ff057424 */ /* 0x000fe200078e00ff */
[----:B------:R-:W-:Y:S04]  /*7040*/  WARPSYNC R189 ;  /* 0x000000bd00007348 */ /* 0x000fe80003800000 */
[----:B------:R0:W1:Y:S01]  /*7050*/  SHFL.DOWN PT, R188, R187, R190, R188 ;  /* 0x080000bebbbc7389 */ /* 0x00006200000e00bc */
[----:B------:R-:W-:Y:S05]  /*7060*/  RET.REL.NODEC R4 `(_Z25selective_scan_bwd_kernelI32Selective_Scan_bwd_kernel_traitsILi64ELi16ELb0ELb0ELb0ELb0ELb0EN3c108BFloat16EfEEv12SSMParamsBwd) ;  /* 0xffff8f9004007950 */ /* 0x000fea0003c3ffff */
        .weak           $__internal_97_$__cuda_sm70_shflsync_idx_p
        .type           $__internal_97_$__cuda_sm70_shflsync_idx_p,@function
        .size           $__internal_97_$__cuda_sm70_shflsync_idx_p,($__internal_98_$__cuda_sm70_shflsync_up - $__internal_97_$__cuda_sm70_shflsync_idx_p)
$__internal_97_$__cuda_sm70_shflsync_idx_p:
[----:B------:R-:W-:Y:S01]  /*7070*/  HFMA2.MMA R5, -RZ, RZ, 0, 0 ;  /* 0x00000000ff057435 */ /* 0x000fe200000001ff */
[----:B------:R-:W-:Y:S04]  /*7080*/  WARPSYNC R192 ;  /* 0x000000c000007348 */ /* 0x000fe80003800000 */
[----:B------:R0:W1:Y:S01]  /*7090*/  SHFL.IDX PT, R189, R190, R189, R191 ;  /* 0x000000bdbebd7389 */ /* 0x00006200000e00bf */
[----:B------:R-:W-:Y:S05]  /*70a0*/  RET.REL.NODEC R4 `(_Z25selective_scan_bwd_kernelI32Selective_Scan_bwd_kernel_traitsILi64ELi16ELb0ELb0ELb0ELb0ELb0EN3c108BFloat16EfEEv12SSMParamsBwd) ;  /* 0xffff8f5004007950 */ /* 0x000fea0003c3ffff */
        .weak           $__internal_98_$__cuda_sm70_shflsync_up
        .type           $__internal_98_$__cuda_sm70_shflsync_up,@function
        .size           $__internal_98_$__cuda_sm70_shflsync_up,(.L_x_8910 - $__internal_98_$__cuda_sm70_shflsync_up)
$__internal_98_$__cuda_sm70_shflsync_up:
[----:B------:R-:W-:Y:S01]  /*70b0*/  MOV R5, 0x0 ;  /* 0x0000000000057802 */ /* 0x000fe20000000f00 */
[----:B------:R-:W-:Y:S04]  /*70c0*/  WARPSYNC R191 ;  /* 0x000000bf00007348 */ /* 0x000fe80003800000 */
[----:B------:R0:W1:Y:S01]  /*70d0*/  SHFL.UP PT, R188, R188, R189, R190 ;  /* 0x040000bdbcbc7389 */ /* 0x00006200000e00be */
[----:B------:R-:W-:Y:S05]  /*70e0*/  RET.REL.NODEC R4 `(_Z25selective_scan_bwd_kernelI32Selective_Scan_bwd_kernel_traitsILi64ELi16ELb0ELb0ELb0ELb0ELb0EN3c108BFloat16EfEEv12SSMParamsBwd) ;  /* 0xffff8f1004007950 */ /* 0x000fea0003c3ffff */
.L_x_2428:
        /* <DEDUP_REMOVED lines=9> */
.L_x_8910:


//--------------------- .text._Z25selective_scan_bwd_kernelI32Selective_Scan_bwd_kernel_traitsILi64ELi16ELb0ELb0ELb0ELb0ELb1EN3c108BFloat16EfEEv12SSMParamsBwd --------------------------
	.section	.text._Z25selective_scan_bwd_kernelI32Selective_Scan_bwd_kernel_traitsILi64ELi16ELb0ELb0ELb0ELb0ELb1EN3c108BFloat16EfEEv12SSMParamsBwd,"ax",@progbits
	.sectioninfo	@"SHI_REGISTERS=216"
	.align	128
        .global         _Z25selective_scan_bwd_kernelI32Selective_Scan_bwd_kernel_traitsILi64ELi16ELb0ELb0ELb0ELb0ELb1EN3c108BFloat16EfEEv12SSMParamsBwd
        .type           _Z25selective_scan_bwd_kernelI32Selective_Scan_bwd_kernel_traitsILi64ELi16ELb0ELb0ELb0ELb0ELb1EN3c108BFloat16EfEEv12SSMParamsBwd,@function
        .size           _Z25selective_scan_bwd_kernelI32Selective_Scan_bwd_kernel_traitsILi64ELi16ELb0ELb0ELb0ELb0ELb1EN3c108BFloat16EfEEv12SSMParamsBwd,(.L_x_8913 - _Z25selective_scan_bwd_kernelI32Selective_Scan_bwd_kernel_traitsILi64ELi16ELb0ELb0ELb0ELb0ELb1EN3c108BFloat16EfEEv12SSMParamsBwd)
        .other          _Z25selective_scan_bwd_kernelI32Selective_Scan_bwd_kernel_traitsILi64ELi16ELb0ELb0ELb0ELb0ELb1EN3c108BFloat16EfEEv12SSMParamsBwd,@"STO_CUDA_ENTRY STV_DEFAULT"
_Z25selective_scan_bwd_kernelI32Selective_Scan_bwd_kernel_traitsILi64ELi16ELb0ELb0ELb0ELb0ELb1EN3c108BFloat16EfEEv12SSMParamsBwd:
.text._Z25selective_scan_bwd_kernelI32Selective_Scan_bwd_kernel_traitsILi64ELi16ELb0ELb0ELb0ELb0ELb1EN3c108BFloat16EfEEv12SSMParamsBwd:
[----:B------:R-:W-:Y:S02]  /*0000*/  IMAD.MOV.U32 R1, RZ, RZ, c[0x0][0x28] ;  /* 0x00000a00ff017624 */ /* 0x000fe400078e00ff */
[----:B------:R-:W0:Y:S01]  /*0010*/  S2R R73, SR_CTAID.X ;  /* 0x0000000000497919 */ /* 0x000e220000002500 */
[----:B------:R-:W-:Y:S01]  /*0020*/  ISETP.NE.U32.AND P0, PT, RZ, c[0x0][0x238], PT ;  /* 0x00008e00ff007a0c */ /* 0x000fe20003f05070 */
[----:B------:R-:W-:Y:S01]  /*0030*/  HFMA2.MMA R72, -RZ, RZ, 0, 0 ;  /* 0x00000000ff487435 */ /* 0x000fe200000001ff */
[----:B------:R-:W-:Y:S01]  /*0040*/  ISETP.NE.U32.AND P1, PT, RZ, c[0x0][0x250], PT ;  /* 0x00009400ff007a0c */ /* 0x000fe20003f25070 */
[----:B------:R-:W1:Y:S01]  /*0050*/  S2R R76, SR_CTAID.Y ;  /* 0x00000000004c7919 */ /* 0x000e620000002600 */
[----:B------:R-:W-:Y:S01]  /*0060*/  ISETP.NE.AND.EX P0, PT, RZ, c[0x0][0x23c], PT, P0 ;  /* 0x00008f00ff007a0c */ /* 0x000fe20003f05300 */
[----:B------:R-:W-:Y:S01]  /*0070*/  IMAD.MOV.U32 R74, RZ, RZ, RZ ;  /* 0x000000ffff4a7224 */ /* 0x000fe200078e00ff */
[----:B------:R-:W-:Y:S01]  /*0080*/  ISETP.NE.AND.EX P1, PT, RZ, c[0x0][0x254], PT, P1 ;  /* 0x00009500ff007a0c */ /* 0x000fe20003f25310 */
[----:B------:R-:W-:Y:S01]  /*0090*/  ULDC.64 UR4, c[0x0][0x118] ;  /* 0x0000460000047ab9 */ /* 0x000fe20000000a00 */
[----:B0-----:R-:W-:Y:S02]  /*00a0*/  SHF.R.S32.HI R71, RZ, 0x1f, R73 ;  /* 0x0000001fff477819 */ /* 0x001fe40000011449 */
[----:B-1----:R-:W-:-:S07]  /*00b0*/  SHF.R.S32.HI R75, RZ, 0x1f, R76 ;  /* 0x0000001fff4b7819 */ /* 0x002fce000001144c */
[C---:B------:R-:W-:Y:S02]  /*00c0*/  @P0 LEA R6, P2, R76.reuse, c[0x0][0x238], 0x2 ;  /* 0x00008e004c060a11 */ /* 0x040fe400078410ff */
[C---:B------:R-:W-:Y:S01]  /*00d0*/  @P1 LEA R8, P3, R76.reuse, c[0x0][0x250], 0x2 ;  /* 0x000094004c081a11 */ /* 0x040fe200078610ff */
[C---:B------:R-:W-:Y:S01]  /*00e0*/  IMAD R10, R71.reuse, c[0x0][0x1e0], RZ ;  /* 0x00007800470a7a24 */ /* 0x040fe200078e02ff */
[C-C-:B------:R-:W-:Y:S02]  /*00f0*/  @P0 LEA.HI.X R7, R76.reuse, c[0x0][0x23c], R75.reuse, 0x2, P2 ;  /* 0x00008f004c070a11 */ /* 0x140fe400010f144b */
[----:B------:R-:W-:Y:S01]  /*0100*/  @P1 LEA.HI.X R9, R76, c[0x0][0x254], R75, 0x2, P3 ;  /* 0x000095004c091a11 */ /* 0x000fe200018f144b */
[C---:B------:R-:W-:Y:S02]  /*0110*/  IMAD R0, R71.reuse, c[0x0][0x1d0], RZ ;  /* 0x0000740047007a24 */ /* 0x040fe400078e02ff */
[----:B------:R-:W-:Y:S01]  /*0120*/  IMAD R12, R71, c[0x0][0x278], RZ ;  /* 0x00009e00470c7a24 */ /* 0x000fe200078e02ff */
[----:B------:R0:W5:Y:S01]  /*0130*/  @P0 LDG.E R74, [R6.64] ;  /* 0x00000004064a0981 */ /* 0x000162000c1e1900 */
[----:B------:R-:W-:-:S03]  /*0140*/  IMAD.WIDE.U32 R4, R73, c[0x0][0x1e0], RZ ;  /* 0x0000780049047a25 */ /* 0x000fc600078e00ff */
[----:B------:R1:W5:Y:S01]  /*0150*/  @P1 LDG.E R72, [R8.64] ;  /* 0x0000000408481981 */ /* 0x000362000c1e1900 */
[C---:B------:R-:W-:Y:S01]  /*0160*/  IMAD R13, R73.reuse, c[0x0][0x1e4], R10 ;  /* 0x00007900490d7a24 */ /* 0x040fe200078e020a */
[----:B------:R-:W-:Y:S01]  /*0170*/  ISETP.NE.U32.AND P0, PT, RZ, c[0x0][0x260], PT ;  /* 0x00009800ff007a0c */ /* 0x000fe20003f05070 */
[----:B------:R-:W-:Y:S01]  /*0180*/  IMAD R11, R73, c[0x0][0x1d4], R0 ;  /* 0x00007500490b7a24 */ /* 0x000fe200078e0200 */
[----:B------:R-:W-:Y:S01]  /*0190*/  MOV R0, c[0x0][0x174] ;  /* 0x00005d0000007a02 */ /* 0x000fe20000000f00 */
[----:B------:R-:W-:Y:S01]  /*01a0*/  IMAD.IADD R5, R5, 0x1, R13 ;  /* 0x0000000105057824 */ /* 0x000fe200078e020d */
[----:B------:R-:W-:Y:S01]  /*01b0*/  ISETP.NE.AND.EX P0, PT, RZ, c[0x0][0x264], PT, P0 ;  /* 0x00009900ff007a0c */ /* 0x000fe20003f05300 */
[C---:B0-----:R-:W-:Y:S01]  /*01c0*/  IMAD.WIDE.U32 R6, R73.reuse, c[0x0][0x278], RZ ;  /* 0x00009e0049067a25 */ /* 0x041fe200078e00ff */
[----:B------:R-:W-:Y:S02]  /*01d0*/  ISETP.GE.AND P3, PT, R0, 0x1, PT ;  /* 0x000000010000780c */ /* 0x000fe40003f66270 */
[----:B------:R-:W-:Y:S01]  /*01e0*/  MOV R69, RZ ;  /* 0x000000ff00457202 */ /* 0x000fe20000000f00 */
[----:B-1----:R-:W-:-:S02]  /*01f0*/  IMAD R9, R73, c[0x0][0x27c], R12 ;  /* 0x00009f0049097a24 */ /* 0x002fc400078e020c */
[----:B------:R-:W-:-:S04]  /*0200*/  IMAD.WIDE.U32 R2, R73, c[0x0][0x1d0], RZ ;  /* 0x0000740049027a25 */ /* 0x000fc800078e00ff */
[----:B------:R-:W-:Y:S01]  /*0210*/  IMAD.IADD R7, R7, 0x1, R9 ;  /* 0x0000000107077824 */ /* 0x000fe200078e0209 */
[----:B------:R-:W-:Y:S01]  /*0220*/  LEA R9, R0, 0xfffffc00, 0xa ;  /* 0xfffffc0000097811 */ /* 0x000fe200078e50ff */
[----:B------:R-:W-:Y:S02]  /*0230*/  IMAD R15, R75, c[0x0][0x1e8], RZ ;  /* 0x00007a004b0f7a24 */ /* 0x000fe400078e02ff */
[----:B------:R-:W-:-:S04]  /*0240*/  IMAD.WIDE.U32 R4, R76, c[0x0][0x1e8], R4 ;  /* 0x00007a004c047a25 */ /* 0x000fc800078e0004 */
[----:B------:R-:W-:Y:S01]  /*0250*/  IMAD.IADD R3, R3, 0x1, R11 ;  /* 0x0000000103037824 */ /* 0x000fe200078e020b */
[----:B------:R-:W-:Y:S01]  /*0260*/  SHF.R.S32.HI R11, RZ, 0x1f, R9 ;  /* 0x0000001fff0b7819 */ /* 0x000fe20000011409 */
[C---:B------:R-:W-:Y:S01]  /*0270*/  IMAD R15, R76.reuse, c[0x0][0x1ec], R15 ;  /* 0x00007b004c0f7a24 */ /* 0x040fe200078e020f */
[----:B------:R-:W-:Y:S01]  /*0280*/  IADD3 R65, P2, R9, R4, RZ ;  /* 0x0000000409417210 */ /* 0x000fe20007f5e0ff */
[----:B------:R-:W-:Y:S02]  /*0290*/  IMAD R13, R75, c[0x0][0x1d8], RZ ;  /* 0x000076004b0d7a24 */ /* 0x000fe400078e02ff */
[C---:B------:R-:W-:Y:S01]  /*02a0*/  IMAD.WIDE.U32 R2, R76.reuse, c[0x0][0x1d8], R2 ;  /* 0x000076004c027a25 */ /* 0x040fe200078e0002 */
[----:B------:R-:W-:Y:S02]  /*02b0*/  IADD3.X R4, R11, R5, R15, P2, !PT ;  /* 0x000000050b047210 */ /* 0x000fe400017fe40f */
[----:B------:R-:W-:Y:S01]  /*02c0*/  ISETP.NE.U32.AND P2, PT, RZ, c[0x0][0x348], PT ;  /* 0x0000d200ff007a0c */ /* 0x000fe20003f45070 */
[C---:B------:R-:W-:Y:S01]  /*02d0*/  IMAD R13, R76.reuse, c[0x0][0x1dc], R13 ;  /* 0x000077004c0d7a24 */ /* 0x040fe200078e020d */
[----:B------:R-:W-:Y:S01]  /*02e0*/  IADD3 R64, P1, R9, R2, RZ ;  /* 0x0000000209407210 */ /* 0x000fe20007f3e0ff */
[----:B------:R-:W-:Y:S01]  /*02f0*/  IMAD R17, R75, c[0x0][0x280], RZ ;  /* 0x0000a0004b117a24 */ /* 0x000fe200078e02ff */
[----:B------:R-:W-:Y:S01]  /*0300*/  ISETP.NE.AND.EX P2, PT, RZ, c[0x0][0x34c], PT, P2 ;  /* 0x0000d300ff007a0c */ /* 0x000fe20003f45320 */
[----:B------:R-:W-:Y:S01]  /*0310*/  IMAD.WIDE.U32 R6, R76, c[0x0][0x280], R6 ;  /* 0x0000a0004c067a25 */ /* 0x000fe200078e0006 */
[----:B------:R-:W-:-:S02]  /*0320*/  IADD3.X R3, R11, R3, R13, P1, !PT ;  /* 0x000000030b037210 */ /* 0x000fc40000ffe40d */
[----:B------:R-:W-:Y:S01]  /*0330*/  ISETP.NE.U32.AND P1, PT, RZ, c[0x0][0x328], PT ;  /* 0x0000ca00ff007a0c */ /* 0x000fe20003f25070 */
[----:B------:R-:W-:Y:S01]  /*0340*/  IMAD R17, R76, c[0x0][0x284], R17 ;  /* 0x0000a1004c117a24 */ /* 0x000fe200078e0211 */
[----:B------:R-:W-:Y:S01]  /*0350*/  IADD3 R9, P4, R9, R6, RZ ;  /* 0x0000000609097210 */ /* 0x000fe20007f9e0ff */
[----:B------:R-:W-:Y:S01]  /*0360*/  @P0 IMAD R0, R73, c[0x0][0x164], R76 ;  /* 0x0000590049000a24 */ /* 0x000fe200078e024c */
[----:B------:R-:W-:Y:S01]  /*0370*/  ISETP.NE.AND.EX P1, PT, RZ, c[0x0][0x32c], PT, P1 ;  /* 0x0000cb00ff007a0c */ /* 0x000fe20003f25310 */
[----:B------:R-:W-:Y:S01]  /*0380*/  IMAD.MOV.U32 R8, RZ, RZ, RZ ;  /* 0x000000ffff087224 */ /* 0x000fe200078e00ff */
[----:B------:R-:W-:Y:S01]  /*0390*/  IADD3.X R6, R11, R7, R17, P4, !PT ;  /* 0x000000070b067210 */ /* 0x000fe200027fe411 */
[----:B------:R-:W-:Y:S01]  /*03a0*/  @P0 IMAD R0, R0, c[0x0][0x174], RZ ;  /* 0x00005d0000000a24 */ /* 0x000fe200078e02ff */
[C---:B------:R-:W-:Y:S01]  /*03b0*/  LEA R67, P4, R64.reuse, c[0x0][0x240], 0x1 ;  /* 0x0000900040437a11 */ /* 0x040fe200078808ff */
[----:B------:R-:W-:Y:S01]  /*03c0*/  CS2R R10, SRZ ;  /* 0x00000000000a7805 */ /* 0x000fe2000001ff00 */
[C---:B------:R-:W-:Y:S01]  /*03d0*/  LEA R62, P5, R65.reuse, c[0x0][0x248], 0x1 ;  /* 0x00009200413e7a11 */ /* 0x040fe200078a08ff */
[----:B------:R-:W-:Y:S01]  /*03e0*/  @P0 IMAD.MOV.U32 R13, RZ, RZ, 0x8 ;  /* 0x00000008ff0d0424 */ /* 0x000fe200078e00ff */
[----:B------:R-:W-:Y:S01]  /*03f0*/  LEA.HI.X R64, R64, c[0x0][0x244], R3, 0x1, P4 ;  /* 0x0000910040407a11 */ /* 0x000fe200020f0c03 */
[----:B------:R-:W-:Y:S01]  /*0400*/  HFMA2.MMA R3, -RZ, RZ, 0, 0 ;  /* 0x00000000ff037435 */ /* 0x000fe200000001ff */
[----:B------:R-:W-:Y:S01]  /*0410*/  LEA.HI.X R65, R65, c[0x0][0x24c], R4, 0x1, P5 ;  /* 0x0000930041417a11 */ /* 0x000fe200028f0c04 */
[----:B------:R-:W-:Y:S01]  /*0420*/  @P0 IMAD R0, R0, c[0x0][0x16c], RZ ;  /* 0x00005b0000000a24 */ /* 0x000fe200078e02ff */
[----:B------:R-:W-:Y:S01]  /*0430*/  @P2 LEA R8, P5, R76, c[0x0][0x348], 0x2 ;  /* 0x0000d2004c082a11 */ /* 0x000fe200078a10ff */
[----:B------:R-:W-:Y:S01]  /*0440*/  IMAD.MOV.U32 R70, RZ, RZ, RZ ;  /* 0x000000ffff467224 */ /* 0x000fe200078e00ff */
[----:B------:R-:W-:Y:S01]  /*0450*/  LEA R63, P6, R9, c[0x0][0x308], 0x1 ;  /* 0x0000c200093f7a11 */ /* 0x000fe200078c08ff */
[----:B------:R-:W-:Y:S01]  /*0460*/  @P0 IMAD.WIDE R12, R0, R13, c[0x0][0x260] ;  /* 0x00009800000c0625 */ /* 0x000fe200078e020d */
[C---:B------:R-:W-:Y:S01]  /*0470*/  @P2 LEA.HI.X R3, R76.reuse, c[0x0][0x34c], R75, 0x2, P5 ;  /* 0x0000d3004c032a11 */ /* 0x040fe200028f144b */
[----:B------:R-:W-:Y:S01]  /*0480*/  @!P0 CS2R R12, SRZ ;  /* 0x00000000000c8805 */ /* 0x000fe2000001ff00 */
[----:B------:R-:W-:-:S02]  /*0490*/  @P1 LEA R10, P4, R76, c[0x0][0x328], 0x2 ;  /* 0x0000ca004c0a1a11 */ /* 0x000fc400078810ff */
[----:B------:R-:W-:Y:S01]  /*04a0*/  LEA.HI.X R61, R9, c[0x0][0x30c], R6, 0x1, P6 ;  /* 0x0000c300093d7a11 */ /* 0x000fe200030f0c06 */
[----:B------:R-:W-:Y:S01]  /*04b0*/  IMAD.MOV.U32 R9, RZ, RZ, R3 ;  /* 0x000000ffff097224 */ /* 0x000fe200078e0003 */
[----:B------:R-:W-:Y:S01]  /*04c0*/  @P1 LEA.HI.X R11, R76, c[0x0][0x32c], R75, 0x2, P4 ;  /* 0x0000cb004c0b1a11 */ /* 0x000fe200020f144b */
[----:B------:R-:W-:Y:S05]  /*04d0*/  @!P3 BRA `(.L_x_2429) ;  /* 0x00007d900000b947 */ /* 0x000fea0003800000 */
[----:B------:R-:W0:Y:S01]  /*04e0*/  S2R R68, SR_TID.X ;  /* 0x0000000000447919 */ /* 0x000e220000002100 */
[----:B------:R-:W-:Y:S01]  /*04f0*/  IMAD.MOV.U32 R69, RZ, RZ, RZ ;  /* 0x000000ffff457224 */ /* 0x000fe200078e00ff */
[----:B------:R-:W-:Y:S01]  /*0500*/  MOV R59, RZ ;  /* 0x000000ff003b7202 */ /* 0x000fe20000000f00 */
[----:B------:R-:W-:Y:S01]  /*0510*/  IMAD.MOV.U32 R70, RZ, RZ, RZ ;  /* 0x000000ffff467224 */ /* 0x000fe200078e00ff */
[----:B------:R-:W1:Y:S01]  /*0520*/  S2R R66, SR_LANEID ;  /* 0x0000000000427919 */ /* 0x000e620000000000 */
[----:B0-----:R-:W-:Y:S02]  /*0530*/  SHF.L.U32 R150, R68, 0x4, RZ ;  /* 0x0000000444967819 */ /* 0x001fe400000006ff */
[----:B------:R-:W-:-:S02]  /*0540*/  SHF.R.S32.HI R5, RZ, 0x1f, R68 ;  /* 0x0000001fff057819 */ /* 0x000fc40000011444 */
[----:B------:R-:W-:Y:S02]  /*0550*/  LOP3.LUT R3, R150, 0xfffffe00, RZ, 0xc0, !PT ;  /* 0xfffffe0096037812 */ /* 0x000fe400078ec0ff */
[----:B------:R-:W-:Y:S02]  /*0560*/  LEA.HI R5, R5, R68, RZ, 0x5 ;  /* 0x0000004405057211 */ /* 0x000fe400078f28ff */
[----:B------:R-:W-:Y:S02]  /*0570*/  LOP3.LUT R60, R3, 0x1f, R68, 0xf8, !PT ;  /* 0x0000001f033c7812 */ /* 0x000fe400078ef844 */
[----:B------:R-:W-:Y:S02]  /*0580*/  LOP3.LUT R148, R68, 0x1f, RZ, 0xc0, !PT ;  /* 0x0000001f44947812 */ /* 0x000fe400078ec0ff */
[----:B------:R-:W-:Y:S02]  /*0590*/  SHF.R.S32.HI R58, RZ, 0x5, R5 ;  /* 0x00000005ff3a7819 */ /* 0x000fe40000011405 */
[----:B-1----:R-:W-:-:S02]  /*05a0*/  SHF.R.S32.HI R57, RZ, 0x1f, R60 ;  /* 0x0000001fff397819 */ /* 0x002fc4000001143c */
.L_x_2456:
[----:B------:R-:W-:Y:S01]  /*05b0*/  IADD3 R146, -R59, c[0x0][0x174], RZ ;  /* 0x00005d003b927a10 */ /* 0x000fe20007ffe1ff */
[----:B------:R-:W-:Y:S01]  /*05c0*/  BAR.SYNC.DEFER_BLOCKING 0x0 ;  /* 0x0000000000007b1d */ /* 0x000fe20000010000 */
[----:B------:R-:W-:-:S02]  /*05d0*/  LOP3.LUT R114, R60, 0x20, RZ, 0xfc, !PT ;  /* 0x000000203c727812 */ /* 0x000fc400078efcff */
[----:B------:R-:W-:Y:S02]  /*05e0*/  LEA R2, R146, 0xfffffc00, 0xa ;  /* 0xfffffc0092027811 */ /* 0x000fe400078e50ff */
[----:B------:R-:W-:Y:S02]  /*05f0*/  LEA R4, P3, R60, R67, 0x1 ;  /* 0x000000433c047211 */ /* 0x000fe400078608ff */
[----:B------:R-:W-:Y:S02]  /*0600*/  IADD3 R125, -R2, c[0x0][0x168], RZ ;  /* 0x00005a00027d7a10 */ /* 0x000fe40007ffe1ff */
[C---:B------:R-:W-:Y:S02]  /*0610*/  LOP3.LUT R112, R60.reuse, 0x40, RZ, 0xfc, !PT ;  /* 0x000000403c707812 */ /* 0x040fe400078efcff */
[-C--:B------:R-:W-:Y:S02]  /*0620*/  ISETP.GE.AND P2, PT, R60, R125.reuse, PT ;  /* 0x0000007d3c00720c */ /* 0x080fe40003f46270 */
[----:B------:R-:W-:-:S02]  /*0630*/  ISETP.GE.AND P1, PT, R114, R125, PT ;  /* 0x0000007d7200720c */ /* 0x000fc40003f26270 */
[C---:B------:R-:W-:Y:S02]  /*0640*/  LOP3.LUT R110, R60.reuse, 0x60, RZ, 0xfc, !PT ;  /* 0x000000603c6e7812 */ /* 0x040fe400078efcff */
[----:B------:R-:W-:Y:S02]  /*0650*/  PRMT R3, RZ, 0x7610, R3 ;  /* 0x00007610ff037816 */ /* 0x000fe40000000003 */
[C---:B------:R-:W-:Y:S02]  /*0660*/  LOP3.LUT R108, R60.reuse, 0x80, RZ, 0xfc, !PT ;  /* 0x000000803c6c7812 */ /* 0x040fe400078efcff */
[----:B------:R-:W-:Y:S02]  /*0670*/  PRMT R0, RZ, 0x7610, R0 ;  /* 0x00007610ff007816 */ /* 0x000fe40000000000 */
[C---:B------:R-:W-:Y:S02]  /*0680*/  LOP3.LUT R106, R60.reuse, 0xa0, RZ, 0xfc, !PT ;  /* 0x000000a03c6a7812 */ /* 0x040fe400078efcff */
[----:B------:R-:W-:-:S02]  /*0690*/  LEA.HI.X R5, R60, R64, R57, 0x1, P3 ;  /* 0x000000403c057211 */ /* 0x000fc400018f0c39 */
[----:B------:R-:W-:Y:S02]  /*06a0*/  LOP3.LUT R18, R60, 0xc0, RZ, 0xfc, !PT ;  /* 0x000000c03c127812 */ /* 0x000fe400078efcff */
[-C--:B------:R-:W-:Y:S01]  /*06b0*/  ISETP.GE.AND P0, PT, R112, R125.reuse, PT ;  /* 0x0000007d7000720c */ /* 0x080fe20003f06270 */
[----:B------:R0:W2:Y:S01]  /*06c0*/  @!P2 LDG.E.U16 R3, [R4.64] ;  /* 0x000000040403a981 */ /* 0x0000a2000c1e1500 */
[----:B------:R-:W-:Y:S02]  /*06d0*/  LOP3.LUT R19, R60, 0xe0, RZ, 0xfc, !PT ;  /* 0x000000e03c137812 */ /* 0x000fe400078efcff */
[-C--:B------:R-:W-:Y:S01]  /*06e0*/  ISETP.GE.AND P4, PT, R110, R125.reuse, PT ;  /* 0x0000007d6e00720c */ /* 0x080fe20003f86270 */
[----:B------:R0:W3:Y:S01]  /*06f0*/  @!P1 LDG.E.U16 R0, [R4.64+0x40] ;  /* 0x0000400404009981 */ /* 0x0000e2000c1e1500 */
[----:B------:R-:W-:Y:S02]  /*0700*/  LOP3.LUT R20, R60, 0x100, RZ, 0xfc, !PT ;  /* 0x000001003c147812 */ /* 0x000fe400078efcff */
        /* <DEDUP_REMOVED lines=17> */
[----:B------:R-:W-:Y:S01]  /*0820*/  PRMT R23, RZ, 0x7610, R23 ;  /* 0x00007610ff177816 */ /* 0x000fe20000000017 */
[----:B------:R0:W4:Y:S01]  /*0830*/  @!P5 LDG.E.U16 R14, [R4.64+0x140] ;  /* 0x00014004040ed981 */ /* 0x000122000c1e1500 */
[C---:B------:R-:W-:Y:S02]  /*0840*/  LOP3.LUT R98, R60.reuse, 0x180, RZ, 0xfc, !PT ;  /* 0x000001803c627812 */ /* 0x040fe400078efcff */
[C---:B------:R-:W-:Y:S01]  /*0850*/  LOP3.LUT R100, R60.reuse, 0x1a0, RZ, 0xfc, !PT ;  /* 0x000001a03c647812 */ /* 0x040fe200078efcff */
[----:B------:R0:W4:Y:S01]  /*0860*/  @!P3 LDG.E.U16 R17, [R4.64+0x180] ;  /* 0x000180040411b981 */ /* 0x000122000c1e1500 */
[-C--:B------:R-:W-:Y:S02]  /*0870*/  ISETP.GE.AND P0, PT, R21, R125.reuse, PT ;  /* 0x0000007d1500720c */ /* 0x080fe40003f06270 */
[----:B------:R-:W-:Y:S01]  /*0880*/  LOP3.LUT R102, R60, 0x1c0, RZ, 0xfc, !PT ;  /* 0x000001c03c667812 */ /* 0x000fe200078efcff */
[----:B------:R0:W4:Y:S01]  /*0890*/  @!P2 LDG.E.U16 R16, [R4.64+0x1c0] ;  /* 0x0001c0040410a981 */ /* 0x000122000c1e1500 */
[----:B------:R-:W-:-:S02]  /*08a0*/  ISETP.GE.AND P4, PT, R94, R125, PT ;  /* 0x0000007d5e00720c */ /* 0x000fc40003f86270 */
[----:B------:R-:W-:Y:S01]  /*08b0*/  LOP3.LUT R104, R60, 0x1e0, RZ, 0xfc, !PT ;  /* 0x000001e03c687812 */ /* 0x000fe200078efcff */
[----:B------:R0:W4:Y:S01]  /*08c0*/  @!P1 LDG.E.U16 R23, [R4.64+0x200] ;  /* 0x0002000404179981 */ /* 0x000122000c1e1500 */
[-C--:B------:R-:W-:Y:S02]  /*08d0*/  ISETP.GE.AND P6, PT, R96, R125.reuse, PT ;  /* 0x0000007d6000720c */ /* 0x080fe40003fc6270 */
[-C--:B------:R-:W-:Y:S02]  /*08e0*/  ISETP.GE.AND P5, PT, R98, R125.reuse, PT ;  /* 0x0000007d6200720c */ /* 0x080fe40003fa6270 */
[-C--:B------:R-:W-:Y:S02]  /*08f0*/  ISETP.GE.AND P3, PT, R100, R125.reuse, PT ;  /* 0x0000007d6400720c */ /* 0x080fe40003f66270 */
[-C--:B------:R-:W-:Y:S02]  /*0900*/  ISETP.GE.AND P2, PT, R102, R125.reuse, PT ;  /* 0x0000007d6600720c */ /* 0x080fe40003f46270 */
[----:B------:R-:W-:-:S02]  /*0910*/  ISETP.GE.AND P1, PT, R104, R125, PT ;  /* 0x0000007d6800720c */ /* 0x000fc40003f26270 */
[----:B------:R-:W-:Y:S02]  /*0920*/  PRMT R22, RZ, 0x7610, R22 ;  /* 0x00007610ff167816 */ /* 0x000fe40000000016 */
[----:B------:R-:W-:Y:S02]  /*0930*/  PRMT R25, RZ, 0x7610, R25 ;  /* 0x00007610ff197816 */ /* 0x000fe40000000019 */
        /* <DEDUP_REMOVED lines=12> */
[----:B------:R-:W-:-:S04]  /*0a00*/  LOP3.LUT R79, R150, 0xfffffe00, RZ, 0xc0, !PT ;  /* 0xfffffe00964f7812 */ /* 0x000fc800078ec0ff */
        /* <DEDUP_REMOVED lines=8> */
[C---:B------:R-:W-:Y:S02]  /*0a90*/  IADD3 R41, R30.reuse, 0xc0, RZ ;  /* 0x000000c01e297810 */ /* 0x040fe40007ffe0ff */
[-C--:B------:R-:W-:Y:S02]  /*0aa0*/  LEA.HI.SX32 R31, R31, R30.reuse, 0x1b ;  /* 0x0000001e1f1f7211 */ /* 0x080fe400078fdaff */
[----:B------:R-:W-:Y:S02]  /*0ab0*/  LEA.HI.SX32 R33, R33, R30, 0x1b ;  /* 0x0000001e21217211 */ /* 0x000fe400078fdaff */
[----:B------:R-:W-:Y:S01]  /*0ac0*/  IADD3 R53, R30, 0x1a0, RZ ;  /* 0x000001a01e357810 */ /* 0x000fe20007ffe0ff */
[----:B------:R-:W-:Y:S01]  /*0ad0*/  IMAD.SHL.U32 R56, R56, 0x2, RZ ;  /* 0x0000000238387824 */ /* 0x000fe200078e00ff */
[----:B------:R-:W-:-:S02]  /*0ae0*/  IADD3 R43, R30, 0xe0, RZ ;  /* 0x000000e01e2b7810 */ /* 0x000fc40007ffe0ff */
[C---:B0-----:R-:W-:Y:S02]  /*0af0*/  IADD3 R5, R30.reuse, 0x100, RZ ;  /* 0x000001001e057810 */ /* 0x041fe40007ffe0ff */
[-C--:B------:R-:W-:Y:S02]  /*0b00*/  LEA.HI.SX32 R35, R35, R30.reuse, 0x1b ;  /* 0x0000001e23237211 */ /* 0x080fe400078fdaff */
[-C--:B------:R-:W-:Y:S02]  /*0b10*/  LEA.HI.SX32 R37, R37, R30.reuse, 0x1b ;  /* 0x0000001e25257211 */ /* 0x080fe400078fdaff */
[C---:B------:R-:W-:Y:S02]  /*0b20*/  IADD3 R51, R30.reuse, 0x180, RZ ;  /* 0x000001801e337810 */ /* 0x040fe40007ffe0ff */
[----:B------:R-:W-:Y:S01]  /*0b30*/  LEA.HI.SX32 R42, R55, R30, 0x1b ;  /* 0x0000001e372a7211 */ /* 0x000fe200078fdaff */
[----:B------:R-:W-:Y:S01]  /*0b40*/  IMAD.SHL.U32 R54, R33, 0x2, RZ ;  /* 0x0000000221367824 */ /* 0x000fe200078e00ff */
[----:B------:R-:W-:-:S02]  /*0b50*/  IADD3 R45, R30, 0x120, RZ ;  /* 0x000001201e2d7810 */ /* 0x000fc40007ffe0ff */
[C---:B------:R-:W-:Y:S02]  /*0b60*/  IADD3 R47, R30.reuse, 0x140, RZ ;  /* 0x000001401e2f7810 */ /* 0x040fe40007ffe0ff */
[-C--:B------:R-:W-:Y:S02]  /*0b70*/  LEA.HI.SX32 R39, R39, R30.reuse, 0x1b ;  /* 0x0000001e27277211 */ /* 0x080fe400078fdaff */
[-C--:B------:R-:W-:Y:S02]  /*0b80*/  LEA.HI.SX32 R41, R41, R30.reuse, 0x1b ;  /* 0x0000001e29297211 */ /* 0x080fe400078fdaff */
[----:B------:R-:W-:Y:S02]  /*0b90*/  SHF.L.U32 R55, R31, 0x1, RZ ;  /* 0x000000011f377819 */ /* 0x000fe400000006ff */
[----:B------:R-:W-:Y:S02]  /*0ba0*/  IADD3 R49, R30, 0x160, RZ ;  /* 0x000001601e317810 */ /* 0x000fe40007ffe0ff */
[-C--:B------:R-:W-:Y:S01]  /*0bb0*/  LEA.HI.SX32 R32, R53, R30.reuse, 0x1b ;  /* 0x0000001e35207211 */ /* 0x080fe200078fdaff */
[----:B------:R-:W-:Y:S01]  /*0bc0*/  IMAD.SHL.U32 R52, R37, 0x2, RZ ;  /* 0x0000000225347824 */ /* 0x000fe200078e00ff */
[----:B------:R-:W-:-:S02]  /*0bd0*/  LEA.HI.SX32 R43, R43, R30, 0x1b ;  /* 0x0000001e2b2b7211 */ /* 0x000fc400078fdaff */
[-C--:B------:R-:W-:Y:S02]  /*0be0*/  LEA.HI.SX32 R5, R5, R30.reuse, 0x1b ;  /* 0x0000001e05057211 */ /* 0x080fe400078fdaff */
[----:B------:R-:W-:Y:S02]  /*0bf0*/  SHF.L.U32 R53, R35, 0x1, RZ ;  /* 0x0000000123357819 */ /* 0x000fe400000006ff */
[-C--:B------:R-:W-:Y:S01]  /*0c00*/  LEA.HI.SX32 R44, R51, R30.reuse, 0x1b ;  /* 0x0000001e332c7211 */ /* 0x080fe200078fdaff */
[----:B------:R-:W-:Y:S01]  /*0c10*/  IMAD.SHL.U32 R50, R41, 0x2, RZ ;  /* 0x0000000229327824 */ /* 0x000fe200078e00ff */
[-C--:B------:R-:W-:Y:S02]  /*0c20*/  LEA.HI.SX32 R45, R45, R30.reuse, 0x1b ;  /* 0x0000001e2d2d7211 */ /* 0x080fe400078fdaff */
[----:B------:R-:W-:Y:S02]  /*0c30*/  LEA.HI.SX32 R46, R47, R30, 0x1b ;  /* 0x0000001e2f2e7211 */ /* 0x000fe400078fdaff */
[----:B------:R-:W-:-:S02]  /*0c40*/  SHF.L.U32 R51, R39, 0x1, RZ ;  /* 0x0000000127337819 */ /* 0x000fc400000006ff */
[-C--:B------:R-:W-:Y:S01]  /*0c50*/  LEA.HI.SX32 R4, R49, R30.reuse, 0x1b ;  /* 0x0000001e31047211 */ /* 0x080fe200078fdaff */
[----:B------:R-:W-:Y:S01]  /*0c60*/  IMAD.SHL.U32 R48, R5, 0x2, RZ ;  /* 0x0000000205307824 */ /* 0x000fe200078e00ff */
[----:B------:R-:W-:Y:S02]  /*0c70*/  IADD3 R77, R30, 0x1e0, RZ ;  /* 0x000001e01e4d7810 */ /* 0x000fe40007ffe0ff */
[----:B------:R-:W-:Y:S01]  /*0c80*/  SHF.L.U32 R49, R43, 0x1, RZ ;  /* 0x000000012b317819 */ /* 0x000fe200000006ff */
[----:B------:R-:W-:Y:S01]  /*0c90*/  IMAD.SHL.U32 R46, R46, 0x2, RZ ;  /* 0x000000022e2e7824 */ /* 0x000fe200078e00ff */
[----:B------:R-:W-:Y:S01]  /*0ca0*/  SHF.L.U32 R47, R45, 0x1, RZ ;  /* 0x000000012d2f7819 */ /* 0x000fe200000006ff */
[----:B------:R-:W-:Y:S01]  /*0cb0*/  IMAD.SHL.U32 R44, R44, 0x2, RZ ;  /* 0x000000022c2c7824 */ /* 0x000fe200078e00ff */
[----:B------:R-:W-:Y:S02]  /*0cc0*/  LEA.HI.SX32 R77, R77, R30, 0x1b ;  /* 0x0000001e4d4d7211 */ /* 0x000fe400078fdaff */
[----:B------:R-:W-:Y:S01]  /*0cd0*/  SHF.L.U32 R45, R4, 0x1, RZ ;  /* 0x00000001042d7819 */ /* 0x000fe200000006ff */
[----:B------:R-:W-:Y:S01]  /*0ce0*/  IMAD.SHL.U32 R42, R42, 0x2, RZ ;  /* 0x000000022a2a7824 */ /* 0x000fe200078e00ff */
[----:B------:R-:W-:-:S02]  /*0cf0*/  SHF.L.U32 R43, R32, 0x1, RZ ;  /* 0x00000001202b7819 */ /* 0x000fc400000006ff */
[----:B------:R-:W-:Y:S01]  /*0d00*/  SHF.L.U32 R41, R77, 0x1, RZ ;  /* 0x000000014d297819 */ /* 0x000fe200000006ff */
[C---:B------:R-:W-:Y:S01]  /*0d10*/  IMAD.SHL.U32 R39, R60.reuse, 0x2, RZ ;  /* 0x000000023c277824 */ /* 0x040fe200078e00ff */
[-C--:B------:R-:W-:Y:S02]  /*0d20*/  ISETP.GE.AND P2, PT, R60, R125.reuse, PT ;  /* 0x0000007d3c00720c */ /* 0x080fe40003f46270 */
[----:B------:R-:W-:Y:S02]  /*0d30*/  ISETP.GE.AND P1, PT, R114, R125, PT ;  /* 0x0000007d7200720c */ /* 0x000fe40003f26270 */
[----:B------:R-:W-:Y:S02]  /*0d40*/  SHF.L.U64.HI R40, R60, 0x1, R57 ;  /* 0x000000013c287819 */ /* 0x000fe40000010239 */
[----:B------:R-:W-:Y:S02]  /*0d50*/  IADD3 R4, P0, R62, R39, RZ ;  /* 0x000000273e047210 */ /* 0x000fe40007f1e0ff */
[----:B------:R-:W-:-:S03]  /*0d60*/  ISETP.GE.AND P4, PT, R110, R125, PT ;  /* 0x0000007d6e00720c */ /* 0x000fc60003f86270 */
[----:B------:R-:W-:Y:S01]  /*0d70*/  IMAD.X R5, R65, 0x1, R40, P0 ;  /* 0x0000000141057824 */ /* 0x000fe200000e0628 */
[-C--:B------:R-:W-:Y:S02]  /*0d80*/  ISETP.GE.AND P0, PT, R112, R125.reuse, PT ;  /* 0x0000007d7000720c */ /* 0x080fe40003f06270 */
[-C--:B------:R-:W-:Y:S02]  /*0d90*/  ISETP.GE.AND P6, PT, R108, R125.reuse, PT ;  /* 0x0000007d6c00720c */ /* 0x080fe40003fc6270 */
[-C--:B------:R-:W-:Y:S02]  /*0da0*/  ISETP.GE.AND P5, PT, R106, R125.reuse, PT ;  /* 0x0000007d6a00720c */ /* 0x080fe40003fa6270 */
[----:B------:R-:W-:Y:S02]  /*0db0*/  ISETP.GE.AND P3, PT, R18, R125, PT ;  /* 0x0000007d1200720c */ /* 0x000fe40003f66270 */
        /* <DEDUP_REMOVED lines=8> */
[----:B---3--:R0:W-:Y:S02]  /*0e40*/  STS.U16 [R55+0x40], R0 ;  /* 0x0000400037007388 */ /* 0x0081e40000000400 */
[----:B0-----:R-:W-:-:S04]  /*0e50*/  LEA R0, R66, R79, 0x4 ;  /* 0x0000004f42007211 */ /* 0x001fc800078e20ff */
[----:B------:R-:W-:Y:S01]  /*0e60*/  LEA.HI.SX32 R38, R0, R0, 0x1b ;  /* 0x0000000000267211 */ /* 0x000fe200078fdaff */
[----:B----4-:R-:W-:Y:S04]  /*0e70*/  STS.U16 [R54+0x80], R7 ;  /* 0x0000800736007388 */ /* 0x010fe80000000400 */
[----:B------:R0:W-:Y:S04]  /*0e80*/  STS.U16 [R53+0xc0], R6 ;  /* 0x0000c00635007388 */ /* 0x0001e80000000400 */
[----:B------:R-:W-:Y:S04]  /*0e90*/  STS.U16 [R52+0x100], R15 ;  /* 0x0001000f34007388 */ /* 0x000fe80000000400 */
[----:B------:R1:W-:Y:S04]  /*0ea0*/  STS.U16 [R51+0x140], R14 ;  /* 0x0001400e33007388 */ /* 0x0003e80000000400 */
[----:B------:R2:W-:Y:S04]  /*0eb0*/  STS.U16 [R50+0x180], R17 ;  /* 0x0001801132007388 */ /* 0x0005e80000000400 */
[----:B------:R3:W-:Y:S04]  /*0ec0*/  STS.U16 [R49+0x1c0], R16 ;  /* 0x0001c01031007388 */ /* 0x0007e80000000400 */
[----:B------:R-:W-:Y:S01]  /*0ed0*/  STS.U16 [R48+0x200], R23 ;  /* 0x0002001730007388 */ /* 0x000fe20000000400 */
[----:B------:R-:W-:-:S03]  /*0ee0*/  SHF.L.U32 R38, R38, 0x1, RZ ;  /* 0x0000000126267819 */ /* 0x000fc600000006ff */
[----:B------:R4:W-:Y:S04]  /*0ef0*/  STS.U16 [R47+0x240], R22 ;  /* 0x000240162f007388 */ /* 0x0009e80000000400 */
        /* <DEDUP_REMOVED lines=24> */
[----:B------:R-:W-:-:S02]  /*1080*/  PRMT R3, RZ, 0x7610, R3 ;  /* 0x00007610ff037816 */ /* 0x000fc40000000003 */
[----:B0-----:R-:W-:Y:S02]  /*1090*/  PRMT R6, RZ, 0x7610, R6 ;  /* 0x00007610ff067816 */ /* 0x001fe40000000006 */
[----:B------:R-:W-:Y:S02]  /*10a0*/  PRMT R7, RZ, 0x7610, R7 ;  /* 0x00007610ff077816 */ /* 0x000fe40000000007 */
[----:B-1----:R-:W-:Y:S02]  /*10b0*/  PRMT R14, RZ, 0x7610, R14 ;  /* 0x00007610ff0e7816 */ /* 0x002fe4000000000e */
[----:B--2---:R-:W-:Y:S02]  /*10c0*/  PRMT R17, RZ, 0x7610, R17 ;  /* 0x00007610ff117816 */ /* 0x004fe40000000011 */
[----:B---3--:R-:W-:Y:S02]  /*10d0*/  PRMT R16, RZ, 0x7610, R16 ;  /* 0x00007610ff107816 */ /* 0x008fe40000000010 */
[----:B----4-:R-:W-:-:S02]  /*10e0*/  PRMT R22, RZ, 0x7610, R22 ;  /* 0x00007610ff167816 */ /* 0x010fc40000000016 */
[----:B------:R-:W-:Y:S01]  /*10f0*/  PRMT R79, RZ, 0x7610, R79 ;  /* 0x00007610ff4f7816 */ /* 0x000fe2000000004f */
[----:B------:R-:W2:Y:S01]  /*1100*/  @!P2 LDG.E.U16 R3, [R4.64] ;  /* 0x000000040403a981 */ /* 0x000ea2000c1e1500 */
[----:B------:R-:W-:-:S03]  /*1110*/  ISETP.GE.AND P2, PT, R19, R125, PT ;  /* 0x0000007d1300720c */ /* 0x000fc60003f46270 */
[----:B------:R-:W3:Y:S01]  /*1120*/  @!P1 LDG.E.U16 R6, [R4.64+0x40] ;  /* 0x0000400404069981 */ /* 0x000ee2000c1e1500 */
[----:B------:R-:W-:-:S03]  /*1130*/  ISETP.GE.AND P1, PT, R20, R125, PT ;  /* 0x0000007d1400720c */ /* 0x000fc60003f26270 */
[----:B------:R-:W4:Y:S01]  /*1140*/  @!P0 LDG.E.U16 R7, [R4.64+0x80] ;  /* 0x0000800404078981 */ /* 0x000f22000c1e1500 */
        /* <DEDUP_REMOVED lines=12> */
[-C--:B------:R-:W-:Y:S02]  /*1210*/  ISETP.GE.AND P1, PT, R104, R125.reuse, PT ;  /* 0x0000007d6800720c */ /* 0x080fe40003f26270 */
[----:B------:R-:W-:Y:S01]  /*1220*/  PRMT R0, RZ, 0x7610, R0 ;  /* 0x00007610ff007816 */ /* 0x000fe20000000000 */
[----:B------:R-:W4:Y:S04]  /*1230*/  @!P4 LDG.E.U16 R81, [R4.64+0x280] ;  /* 0x000280040451c981 */ /* 0x000f28000c1e1500 */
[----:B------:R-:W4:Y:S04]  /*1240*/  @!P6 LDG.E.U16 R78, [R4.64+0x2c0] ;  /* 0x0002c004044ee981 */ /* 0x000f28000c1e1500 */
[----:B------:R-:W4:Y:S04]  /*1250*/  @!P0 LDG.E.U16 R0, [R4.64+0x240] ;  /* 0x0002400404008981 */ /* 0x000f28000c1e1500 */
[----:B------:R-:W4:Y:S04]  /*1260*/  @!P5 LDG.E.U16 R83, [R4.64+0x300] ;  /* 0x000300040453d981 */ /* 0x000f28000c1e1500 */
[----:B------:R-:W4:Y:S04]  /*1270*/  @!P3 LDG.E.U16 R80, [R4.64+0x340] ;  /* 0x000340040450b981 */ /* 0x000f28000c1e1500 */
[----:B------:R-:W4:Y:S04]  /*1280*/  @!P2 LDG.E.U16 R85, [R4.64+0x380] ;  /* 0x000380040455a981 */ /* 0x000f28000c1e1500 */
[----:B------:R-:W4:Y:S01]  /*1290*/  @!P1 LDG.E.U16 R82, [R4.64+0x3c0] ;  /* 0x0003c00404529981 */ /* 0x000f22000c1e1500 */
[----:B------:R-:W-:-:S02]  /*12a0*/  ISETP.GE.AND P2, PT, R60, R125, PT ;  /* 0x0000007d3c00720c */ /* 0x000fc40003f46270 */
[-C--:B------:R-:W-:Y:S02]  /*12b0*/  ISETP.GE.AND P1, PT, R114, R125.reuse, PT ;  /* 0x0000007d7200720c */ /* 0x080fe40003f26270 */
[----:B------:R-:W-:Y:S02]  /*12c0*/  PRMT R93, RZ, 0x7610, R93 ;  /* 0x00007610ff5d7816 */ /* 0x000fe4000000005d */
[----:B------:R-:W-:Y:S02]  /*12d0*/  PRMT R118, RZ, 0x7610, R118 ;  /* 0x00007610ff767816 */ /* 0x000fe40000000076 */
[-C--:B------:R-:W-:Y:S02]  /*12e0*/  ISETP.GE.AND P4, PT, R110, R125.reuse, PT ;  /* 0x0000007d6e00720c */ /* 0x080fe40003f86270 */
[-C--:B------:R-:W-:Y:S02]  /*12f0*/  ISETP.GE.AND P6, PT, R108, R125.reuse, PT ;  /* 0x0000007d6c00720c */ /* 0x080fe40003fc6270 */
[----:B------:R-:W-:-:S02]  /*1300*/  ISETP.GE.AND P5, PT, R106, R125, PT ;  /* 0x0000007d6a00720c */ /* 0x000fc40003fa6270 */
[----:B------:R-:W-:Y:S02]  /*1310*/  ISETP.GE.AND P3, PT, R18, R125, PT ;  /* 0x0000007d1200720c */ /* 0x000fe40003f66270 */
        /* <DEDUP_REMOVED lines=47> */
[----:B0-----:R-:W-:-:S04]  /*1610*/  LEA R14, P0, R60, R63, 0x1 ;  /* 0x0000003f3c0e7211 */ /* 0x001fc800078008ff */
[----:B------:R-:W-:Y:S01]  /*1620*/  LEA.HI.X R15, R60, R61, R57, 0x1, P0 ;  /* 0x0000003d3c0f7211 */ /* 0x000fe200000f0c39 */
[----:B------:R-:W-:Y:S01]  /*1630*/  BAR.SYNC.DEFER_BLOCKING 0x0 ;  /* 0x0000000000007b1d */ /* 0x000fe20000010000 */
[----:B------:R-:W-:-:S05]  /*1640*/  ISETP.GE.AND P0, PT, R112, R125, PT ;  /* 0x0000007d7000720c */ /* 0x000fca0003f06270 */
        /* <DEDUP_REMOVED lines=18> */
[----:B------:R0:W4:Y:S04]  /*1770*/  @!P0 LDG.E.U16 R126, [R14.64+0x240] ;  /* 0x000240040e7e8981 */ /* 0x000128000c1e1500 */
[----:B------:R0:W4:Y:S04]  /*1780*/  @!P4 LDG.E.U16 R103, [R14.64+0x280] ;  /* 0x000280040e67c981 */ /* 0x000128000c1e1500 */
[----:B------:R0:W4:Y:S04]  /*1790*/  @!P6 LDG.E.U16 R128, [R14.64+0x2c0] ;  /* 0x0002c0040e80e981 */ /* 0x000128000c1e1500 */
[----:B------:R0:W4:Y:S04]  /*17a0*/  @!P5 LDG.E.U16 R107, [R14.64+0x300] ;  /* 0x000300040e6bd981 */ /* 0x000128000c1e1500 */
[----:B------:R0:W4:Y:S04]  /*17b0*/  @!P3 LDG.E.U16 R130, [R14.64+0x340] ;  /* 0x000340040e82b981 */ /* 0x000128000c1e1500 */
[----:B------:R0:W4:Y:S04]  /*17c0*/  @!P2 LDG.E.U16 R109, [R14.64+0x380] ;  /* 0x000380040e6da981 */ /* 0x000128000c1e1500 */
[----:B------:R0:W4:Y:S01]  /*17d0*/  @!P1 LDG.E.U16 R132, [R14.64+0x3c0] ;  /* 0x0003c0040e849981 */ /* 0x000122000c1e1500 */
[----:B------:R-:W-:Y:S01]  /*17e0*/  ISETP.GE.AND P0, PT, R60, R125, PT ;  /* 0x0000007d3c00720c */ /* 0x000fe20003f06270 */
[C---:B------:R-:W-:Y:S01]  /*17f0*/  IMAD R6, R71.reuse, c[0x0][0x200], RZ ;  /* 0x0000800047067a24 */ /* 0x040fe200078e02ff */
[----:B------:R-:W-:Y:S01]  /*1800*/  SHF.R.S32.HI R3, RZ, 0x1f, R2 ;  /* 0x0000001fff037819 */ /* 0x000fe20000011402 */
[----:B-1----:R-:W-:-:S02]  /*1810*/  IMAD R0, R71, c[0x0][0x1f0], RZ ;  /* 0x00007c0047007a24 */ /* 0x002fc400078e02ff */
[----:B------:R-:W-:-:S04]  /*1820*/  IMAD.WIDE.U32 R16, R73, c[0x0][0x200], RZ ;  /* 0x0000800049107a25 */ /* 0x000fc800078e00ff */
[----:B------:R-:W-:-:S04]  /*1830*/  IMAD R111, R73, c[0x0][0x204], R6 ;  /* 0x00008100496f7a24 */ /* 0x000fc800078e0206 */
[----:B------:R-:W-:Y:S01]  /*1840*/  @!P0 MOV R117, R3 ;  /* 0x0000000300758202 */ /* 0x000fe20000000f00 */
[----:B------:R-:W-:Y:S02]  /*1850*/  @!P0 IMAD.MOV.U32 R116, RZ, RZ, R2 ;  /* 0x000000ffff748224 */ /* 0x000fe400078e0002 */
[----:B------:R-:W-:Y:S01]  /*1860*/  IMAD.WIDE.U32 R4, R73, c[0x0][0x1f0], RZ ;  /* 0x00007c0049047a25 */ /* 0x000fe200078e00ff */
[----:B------:R-:W-:-:S03]  /*1870*/  IADD3 R17, R17, R111, RZ ;  /* 0x0000006f11117210 */ /* 0x000fc60007ffe0ff */
[----:B------:R-:W-:Y:S01]  /*1880*/  IMAD R105, R73, c[0x0][0x1f4], R0 ;  /* 0x00007d0049697a24 */ /* 0x000fe200078e0200 */
[----:B------:R-:W-:Y:S01]  /*1890*/  IADD3 R22, R59, -c[0x0][0x174], RZ ;  /* 0x80005d003b167a10 */ /* 0x000fe20007ffe0ff */
[----:B------:R-:W-:-:S04]  /*18a0*/  @!P0 IMAD.WIDE.U32 R6, R73, c[0x0][0x1f0], R2 ;  /* 0x00007c0049068a25 */ /* 0x000fc800078e0002 */
[----:B------:R-:W-:-:S04]  /*18b0*/  @!P0 IMAD.WIDE.U32 R116, R73, c[0x0][0x200], R116 ;  /* 0x0000800049748a25 */ /* 0x000fc800078e0074 */
[----:B0-----:R-:W-:Y:S02]  /*18c0*/  IMAD.IADD R15, R5, 0x1, R105 ;  /* 0x00000001050f7824 */ /* 0x001fe400078e0269 */
[----:B------:R-:W-:Y:S01]  /*18d0*/  @!P0 IMAD.IADD R5, R105, 0x1, R7 ;  /* 0x0000000169058824 */ /* 0x000fe200078e0207 */
[----:B------:R-:W-:Y:S01]  /*18e0*/  @!P0 IADD3 R7, R111, R117, RZ ;  /* 0x000000756f078210 */ /* 0x000fe20007ffe0ff */
[----:B------:R-:W-:Y:S01]  /*18f0*/  IMAD.MOV.U32 R14, RZ, RZ, R4 ;  /* 0x000000ffff0e7224 */ /* 0x000fe200078e0004 */
[----:B------:R-:W-:Y:S01]  /*1900*/  @!P0 MOV R4, R6 ;  /* 0x0000000600048202 */ /* 0x000fe20000000f00 */
[C---:B------:R-:W-:Y:S02]  /*1910*/  IMAD R105, R75.reuse, c[0x0][0x1f8], RZ ;  /* 0x00007e004b697a24 */ /* 0x040fe400078e02ff */
[----:B------:R-:W-:Y:S02]  /*1920*/  IMAD R111, R75, c[0x0][0x208], RZ ;  /* 0x000082004b6f7a24 */ /* 0x000fe400078e02ff */
[----:B------:R-:W-:-:S02]  /*1930*/  IMAD R22, R22, -0x400, RZ ;  /* 0xfffffc0016167824 */ /* 0x000fc400078e02ff */
[----:B------:R-:W-:-:S04]  /*1940*/  IMAD.WIDE.U32 R16, R76, c[0x0][0x208], R16 ;  /* 0x000082004c107a25 */ /* 0x000fc800078e0010 */
[----:B------:R-:W-:Y:S01]  /*1950*/  @!P0 IMAD.MOV.U32 R6, RZ, RZ, R116 ;  /* 0x000000ffff068224 */ /* 0x000fe200078e0074 */
[----:B------:R-:W-:Y:S01]  /*1960*/  SHF.R.S32.HI R0, RZ, 0x1f, R22 ;  /* 0x0000001fff007819 */ /* 0x000fe20000011416 */
[----:B------:R-:W-:Y:S01]  /*1970*/  IMAD R113, R76, c[0x0][0x1fc], R105 ;  /* 0x00007f004c717a24 */ /* 0x000fe200078e0269 */
[----:B------:R-:W-:Y:S01]  /*1980*/  IADD3 R105, P2, R22, R16, RZ ;  /* 0x0000001016697210 */ /* 0x000fe20007f5e0ff */
[C---:B------:R-:W-:Y:S02]  /*1990*/  IMAD R115, R76.reuse, c[0x0][0x20c], R111 ;  /* 0x000083004c737a24 */ /* 0x040fe400078e026f */
[----:B------:R-:W-:-:S03]  /*19a0*/  @!P0 IMAD.WIDE.U32 R6, R76, c[0x0][0x208], R6 ;  /* 0x000082004c068a25 */ /* 0x000fc600078e0006 */
[----:B------:R-:W-:Y:S02]  /*19b0*/  IADD3.X R116, R0, R115, R17, P2, !PT ;  /* 0x0000007300747210 */ /* 0x000fe400017fe411 */
[C---:B------:R-:W-:Y:S02]  /*19c0*/  @!P0 IADD3 R17, P3, R60.reuse, R6, RZ ;  /* 0x000000063c118210 */ /* 0x040fe40007f7e0ff */
[----:B------:R-:W-:Y:S01]  /*19d0*/  LEA R6, P4, R60, c[0x0][0x258], 0x1 ;  /* 0x000096003c067a11 */ /* 0x000fe200078808ff */
[----:B------:R-:W-:Y:S01]  /*19e0*/  IMAD.WIDE.U32 R14, R76, c[0x0][0x1f8], R14 ;  /* 0x00007e004c0e7a25 */ /* 0x000fe200078e000e */
[----:B------:R-:W-:Y:S02]  /*19f0*/  @!P0 IADD3.X R134, R57, R7, R115, P3, !PT ;  /* 0x0000000739868210 */ /* 0x000fe40001ffe473 */
[----:B------:R-:W-:Y:S02]  /*1a00*/  LEA.HI.X R7, R60, c[0x0][0x25c], R57, 0x1, P4 ;  /* 0x000097003c077a11 */ /* 0x000fe400020f0c39 */
[----:B------:R-:W-:-:S02]  /*1a10*/  LEA R6, P4, R105, R6, 0x1 ;  /* 0x0000000669067211 */ /* 0x000fc400078808ff */
[----:B------:R-:W-:Y:S01]  /*1a20*/  @!P0 LEA R16, P3, R17, c[0x0][0x258], 0x1 ;  /* 0x0000960011108a11 */ /* 0x000fe200078608ff */
[----:B------:R-:W-:Y:S01]  /*1a30*/  @!P0 IMAD.WIDE.U32 R4, R76, c[0x0][0x1f8], R4 ;  /* 0x00007e004c048a25 */ /* 0x000fe200078e0004 */
[----:B------:R-:W-:Y:S02]  /*1a40*/  IADD3 R111, P1, R22, R14, RZ ;  /* 0x0000000e166f7210 */ /* 0x000fe40007f3e0ff */
[----:B------:R-:W-:Y:S02]  /*1a50*/  LEA.HI.X R7, R105, R7, R116, 0x1, P4 ;  /* 0x0000000769077211 */ /* 0x000fe400020f0c74 */
[----:B------:R-:W-:Y:S02]  /*1a60*/  @!P0 LEA.HI.X R17, R17, c[0x0][0x25c], R134, 0x1, P3 ;  /* 0x0000970011118a11 */ /* 0x000fe400018f0c86 */
[----:B------:R-:W-:Y:S02]  /*1a70*/  IADD3.X R136, R0, R113, R15, P1, !PT ;  /* 0x0000007100887210 */ /* 0x000fe40000ffe40f */
[----:B------:R-:W-:-:S04]  /*1a80*/  @!P0 IADD3 R15, P1, R60, R4, RZ ;  /* 0x000000043c0f8210 */ /* 0x000fc80007f3e0ff */
[----:B------:R-:W-:Y:S02]  /*1a90*/  @!P0 IADD3.X R138, R57, R5, R113, P1, !PT ;  /* 0x00000005398a8210 */ /* 0x000fe40000ffe471 */
[C---:B------:R-:W-:Y:S02]  /*1aa0*/  @!P0 LEA R14, P1, R15.reuse, c[0x0][0x268], 0x1 ;  /* 0x00009a000f0e8a11 */ /* 0x040fe400078208ff */
[----:B------:R-:W-:Y:S02]  /*1ab0*/  LEA R4, P2, R60, c[0x0][0x268], 0x1 ;  /* 0x00009a003c047a11 */ /* 0x000fe400078408ff */
[----:B------:R-:W-:Y:S02]  /*1ac0*/  @!P0 LEA.HI.X R15, R15, c[0x0][0x26c], R138, 0x1, P1 ;  /* 0x00009b000f0f8a11 */ /* 0x000fe400008f0c8a */
[----:B------:R-:W-:Y:S02]  /*1ad0*/  ISETP.GE.AND P1, PT, R112, R125, PT ;  /* 0x0000007d7000720c */ /* 0x000fe40003f26270 */
[----:B------:R-:W-:-:S02]  /*1ae0*/  LEA.HI.X R5, R60, c[0x0][0x26c], R57, 0x1, P2 ;  /* 0x00009b003c057a11 */ /* 0x000fc400010f0c39 */
[C---:B------:R-:W-:Y:S02]  /*1af0*/  LEA R4, P2, R111.reuse, R4, 0x1 ;  /* 0x000000046f047211 */ /* 0x040fe400078408ff */
[----:B------:R-:W-:Y:S02]  /*1b00*/  PRMT R113, RZ, 0x7610, R113 ;  /* 0x00007610ff717816 */ /* 0x000fe40000000071 */
[----:B------:R-:W-:Y:S02]  /*1b10*/  LEA.HI.X R5, R111, R5, R136, 0x1, P2 ;  /* 0x000000056f057211 */ /* 0x000fe400010f0c88 */
[----:B------:R-:W-:Y:S02]  /*1b20*/  PRMT R119, RZ, 0x7610, R119 ;  /* 0x00007610ff777816 */ /* 0x000fe40000000077 */
[-C--:B------:R-:W-:Y:S02]  /*1b30*/  ISETP.GE.AND P2, PT, R108, R125.reuse, PT ;  /* 0x0000007d6c00720c */ /* 0x080fe40003f46270 */
[----:B------:R-:W-:-:S02]  /*1b40*/  ISETP.GE.AND P3, PT, R114, R125, PT ;  /* 0x0000007d7200720c */ /* 0x000fc40003f66270 */
[-C--:B------:R-:W-:Y:S02]  /*1b50*/  ISETP.GE.AND P4, PT, R110, R125.reuse, PT ;  /* 0x0000007d6e00720c */ /* 0x080fe40003f86270 */
[-C--:B------:R-:W-:Y:S02]  /*1b60*/  ISETP.GE.AND P5, PT, R106, R125.reuse, PT ;  /* 0x0000007d6a00720c */ /* 0x080fe40003fa6270 */
[----:B------:R-:W-:Y:S02]  /*1b70*/  ISETP.GE.AND P6, PT, R18, R125, PT ;  /* 0x0000007d1200720c */ /* 0x000fe40003fc6270 */
        /* <DEDUP_REMOVED lines=41> */
[----:B------:R-:W4:Y:S01]  /*1e10*/  @!P1 LDG.E.U16 R113, [R4.64+-0x780] ;  /* 0xfff8800404719981 */ /* 0x000f22000c1e1500 */
[-C--:B------:R-:W-:Y:S02]  /*1e20*/  ISETP.GE.AND P1, PT, R19, R125.reuse, PT ;  /* 0x0000007d1300720c */ /* 0x080fe40003f26270 */
[----:B-1----:R-:W-:Y:S01]  /*1e30*/  PRMT R124, RZ, 0x7610, R124 ;  /* 0x00007610ff7c7816 */ /* 0x002fe2000000007c */
[----:B------:R-:W4:Y:S01]  /*1e40*/  @!P2 LDG.E.U16 R115, [R4.64+-0x700] ;  /* 0xfff900040473a981 */ /* 0x000f22000c1e1500 */
[----:B------:R-:W-:Y:S02]  /*1e50*/  PRMT R118, RZ, 0x7610, R118 ;  /* 0x00007610ff767816 */ /* 0x000fe40000000076 */
[----:B------:R-:W-:Y:S01]  /*1e60*/  PRMT R120, RZ, 0x7610, R120 ;  /* 0x00007610ff787816 */ /* 0x000fe20000000078 */
[----:B------:R-:W4:Y:S04]  /*1e70*/  @!P3 LDG.E.U16 R116, [R4.64+-0x7c0] ;  /* 0xfff840040474b981 */ /* 0x000f28000c1e1500 */
[----:B------:R0:W4:Y:S04]  /*1e80*/  @!P0 LDG.E.U16 R111, [R14.64] ;  /* 0x000000040e6f8981 */ /* 0x000128000c1e1500 */
[----:B------:R-:W4:Y:S01]  /*1e90*/  @!P1 LDG.E.U16 R122, [R4.64+-0x640] ;  /* 0xfff9c004047a9981 */ /* 0x000f22000c1e1500 */
[----:B------:R-:W-:-:S02]  /*1ea0*/  ISETP.GE.AND P1, PT, R20, R125, PT ;  /* 0x0000007d1400720c */ /* 0x000fc40003f26270 */
[-C--:B------:R-:W-:Y:S01]  /*1eb0*/  ISETP.GE.AND P2, PT, R96, R125.reuse, PT ;  /* 0x0000007d6000720c */ /* 0x080fe20003f46270 */
[----:B------:R-:W4:Y:S04]  /*1ec0*/  @!P4 LDG.E.U16 R118, [R4.64+-0x740] ;  /* 0xfff8c0040476c981 */ /* 0x000f28000c1e1500 */
[----:B------:R-:W4:Y:S04]  /*1ed0*/  @!P5 LDG.E.U16 R120, [R4.64+-0x6c0] ;  /* 0xfff940040478d981 */ /* 0x000f28000c1e1500 */
[----:B------:R-:W4:Y:S04]  /*1ee0*/  @!P6 LDG.E.U16 R117, [R4.64+-0x680] ;  /* 0xfff980040475e981 */ /* 0x000f28000c1e1500 */
[----:B------:R-:W4:Y:S01]  /*1ef0*/  @!P1 LDG.E.U16 R119, [R4.64+-0x600] ;  /* 0xfffa000404779981 */ /* 0x000f22000c1e1500 */
[----:B------:R-:W-:-:S02]  /*1f00*/  ISETP.GE.AND P1, PT, R21, R125, PT ;  /* 0x0000007d1500720c */ /* 0x000fc40003f26270 */
[-C--:B------:R-:W-:Y:S02]  /*1f10*/  ISETP.GE.AND P3, PT, R98, R125.reuse, PT ;  /* 0x0000007d6200720c */ /* 0x080fe40003f66270 */
[-C--:B------:R-:W-:Y:S02]  /*1f20*/  ISETP.GE.AND P4, PT, R100, R125.reuse, PT ;  /* 0x0000007d6400720c */ /* 0x080fe40003f86270 */
[----:B------:R-:W-:-:S07]  /*1f30*/  ISETP.GE.AND P5, PT, R102, R125, PT ;  /* 0x0000007d6600720c */ /* 0x000fce0003fa6270 */
[----:B------:R-:W4:Y:S01]  /*1f40*/  @!P1 LDG.E.U16 R124, [R4.64+-0x5c0] ;  /* 0xfffa4004047c9981 */ /* 0x000f22000c1e1500 */
[-C--:B------:R-:W-:Y:S02]  /*1f50*/  ISETP.GE.AND P1, PT, R94, R125.reuse, PT ;  /* 0x0000007d5e00720c */ /* 0x080fe40003f26270 */
[----:B------:R-:W-:Y:S01]  /*1f60*/  ISETP.GE.AND P6, PT, R104, R125, PT ;  /* 0x0000007d6800720c */ /* 0x000fe20003fc6270 */
[----:B------:R-:W4:Y:S01]  /*1f70*/  @!P3 LDG.E.U16 R123, [R4.64+-0x500] ;  /* 0xfffb0004047bb981 */ /* 0x000f22000c1e1500 */
[----:B0-----:R-:W-:Y:S02]  /*1f80*/  PRMT R15, RZ, 0x7610, R15 ;  /* 0x00007610ff0f7816 */ /* 0x001fe4000000000f */
[----:B------:R-:W-:Y:S01]  /*1f90*/  PRMT R14, RZ, 0x7610, R14 ;  /* 0x00007610ff0e7816 */ /* 0x000fe2000000000e */
[----:B------:R-:W4:Y:S01]  /*1fa0*/  @!P5 LDG.E.U16 R131, [R4.64+-0x480] ;  /* 0xfffb80040483d981 */ /* 0x000f22000c1e1500 */
[----:B--2---:R-:W-:Y:S02]  /*1fb0*/  PRMT R126, RZ, 0x7610, R126 ;  /* 0x00007610ff7e7816 */ /* 0x004fe4000000007e */
[----:B---3--:R-:W-:-:S02]  /*1fc0*/  PRMT R132, RZ, 0x7610, R132 ;  /* 0x00007610ff847816 */ /* 0x008fc40000000084 */
[----:B------:R-:W2:Y:S04]  /*1fd0*/  @!P2 LDG.E.U16 R14, [R4.64+-0x540] ;  /* 0xfffac004040ea981 */ /* 0x000ea8000c1e1500 */
[----:B------:R-:W3:Y:S04]  /*1fe0*/  @!P1 LDG.E.U16 R15, [R4.64+-0x580] ;  /* 0xfffa8004040f9981 */ /* 0x000ee8000c1e1500 */
[----:B------:R-:W2:Y:S04]  /*1ff0*/  @!P4 LDG.E.U16 R126, [R4.64+-0x4c0] ;  /* 0xfffb4004047ec981 */ /* 0x000ea8000c1e1500 */
[----:B------:R-:W2:Y:S01]  /*2000*/  @!P6 LDG.E.U16 R132, [R4.64+-0x440] ;  /* 0xfffbc0040484e981 */ /* 0x000ea2000c1e1500 */
[----:B------:R-:W-:-:S02]  /*2010*/  PRMT R139, RZ, 0x7610, R139 ;  /* 0x00007610ff8b7816 */ /* 0x000fc4000000008b */
[----:B------:R-:W-:Y:S02]  /*2020*/  P2R R140, PR, RZ, 0x2 ;  /* 0x00000002ff8c7803 */ /* 0x000fe40000000000 */
[----:B------:R-:W-:Y:S02]  /*2030*/  ISETP.GE.AND P1, PT, R114, R125, PT ;  /* 0x0000007d7200720c */ /* 0x000fe40003f26270 */
        /* <DEDUP_REMOVED lines=18> */
[----:B---3--:R-:W-:Y:S04]  /*2160*/  STS.U16 [R46+0x280], R15 ;  /* 0x0002800f2e007388 */ /* 0x008fe80000000400 */
[----:B--2---:R-:W-:Y:S04]  /*2170*/  STS.U16 [R45+0x2c0], R14 ;  /* 0x0002c00e2d007388 */ /* 0x004fe80000000400 */
[----:B------:R-:W-:Y:S04]  /*2180*/  STS.U16 [R44+0x300], R123 ;  /* 0x0003007b2c007388 */ /* 0x000fe80000000400 */
[----:B------:R2:W-:Y:S04]  /*2190*/  STS.U16 [R43+0x340], R126 ;  /* 0x0003407e2b007388 */ /* 0x0005e80000000400 */
[----:B------:R-:W-:Y:S04]  /*21a0*/  STS.U16 [R42+0x380], R131 ;  /* 0x000380832a007388 */ /* 0x000fe80000000400 */
[----:B------:R-:W-:Y:S01]  /*21b0*/  STS.U16 [R41+0x3c0], R132 ;  /* 0x0003c08429007388 */ /* 0x000fe20000000400 */
[----:B------:R-:W-:-:S06]  /*21c0*/  NOP ;  /* 0x0000000000007918 */ /* 0x000fcc0000000000 */
[----:B------:R-:W-:Y:S04]  /*21d0*/  LDS.U16 R4, [R38] ;  /* 0x0000000026047984 */ /* 0x000fe80000000400 */
[----:B------:R-:W-:Y:S04]  /*21e0*/  LDS.U16 R5, [R38+0x2] ;  /* 0x0000020026057984 */ /* 0x000fe80000000400 */
[----:B------:R-:W2:Y:S04]  /*21f0*/  LDS.U16 R111, [R38+0x4] ;  /* 0x00000400266f7984 */ /* 0x000ea80000000400 */
[----:B------:R-:W0:Y:S04]  /*2200*/  LDS.U16 R113, [R38+0x6] ;  /* 0x0000060026717984 */ /* 0x000e280000000400 */
[----:B------:R-:W-:Y:S04]  /*2210*/  LDS.U16 R14, [R38+0x8] ;  /* 0x00000800260e7984 */ /* 0x000fe80000000400 */
[----:B------:R-:W-:Y:S04]  /*2220*/  LDS.U16 R115, [R38+0xa] ;  /* 0x00000a0026737984 */ /* 0x000fe80000000400 */
[----:B------:R-:W-:Y:S04]  /*2230*/  LDS.U16 R116, [R38+0xc] ;  /* 0x00000c0026747984 */ /* 0x000fe80000000400 */
[----:B------:R-:W1:Y:S04]  /*2240*/  LDS.U16 R117, [R38+0xe] ;  /* 0x00000e0026757984 */ /* 0x000e680000000400 */
[----:B------:R-:W1:Y:S04]  /*2250*/  LDS.U16 R119, [R38+0x10] ;  /* 0x0000100026777984 */ /* 0x000e680000000400 */
[----:B------:R-:W-:Y:S04]  /*2260*/  LDS.U16 R123, [R38+0x12] ;  /* 0x00001200267b7984 */ /* 0x000fe80000000400 */
[----:B------:R-:W-:Y:S04]  /*2270*/  LDS.U16 R131, [R38+0x14] ;  /* 0x0000140026837984 */ /* 0x000fe80000000400 */
[----:B------:R-:W1:Y:S04]  /*2280*/  LDS.U16 R132, [R38+0x16] ;  /* 0x0000160026847984 */ /* 0x000e680000000400 */
[----:B------:R-:W1:Y:S04]  /*2290*/  LDS.U16 R133, [R38+0x18] ;  /* 0x0000180026857984 */ /* 0x000e680000000400 */
[----:B------:R-:W-:Y:S04]  /*22a0*/  LDS.U16 R135, [R38+0x1a] ;  /* 0x00001a0026877984 */ /* 0x000fe80000000400 */
[----:B------:R-:W-:Y:S04]  /*22b0*/  LDS.U16 R136, [R38+0x1c] ;  /* 0x00001c0026887984 */ /* 0x000fe80000000400 */
[----:B------:R-:W2:Y:S04]  /*22c0*/  LDS.U16 R138, [R38+0x1e] ;  /* 0x00001e00268a7984 */ /* 0x000ea80000000400 */
[----:B------:R-:W-:Y:S01]  /*22d0*/  BAR.SYNC.DEFER_BLOCKING 0x0 ;  /* 0x0000000000007b1d */ /* 0x000fe20000010000 */
[----:B0-----:R-:W-:-:S05]  /*22e0*/  PRMT R118, RZ, 0x7610, R118 ;  /* 0x00007610ff767816 */ /* 0x001fca0000000076 */
[----:B------:R0:W3:Y:S01]  /*22f0*/  @!P0 LDG.E.U16 R139, [R16.64] ;  /* 0x00000004108b8981 */ /* 0x0000e2000c1e1500 */
[----:B------:R-:W-:-:S03]  /*2300*/  ISETP.GE.AND P0, PT, R112, R125, PT ;  /* 0x0000007d7000720c */ /* 0x000fc60003f06270 */
[----:B------:R0:W3:Y:S01]  /*2310*/  @!P1 LDG.E.U16 R118, [R6.64+-0x7c0] ;  /* 0xfff8400406769981 */ /* 0x0000e2000c1e1500 */
[-C--:B------:R-:W-:Y:S02]  /*2320*/  ISETP.GE.AND P1, PT, R110, R125.reuse, PT ;  /* 0x0000007d6e00720c */ /* 0x080fe40003f26270 */
[----:B-1----:R-:W-:Y:S01]  /*2330*/  PRMT R120, RZ, 0x7610, R120 ;  /* 0x00007610ff787816 */ /* 0x002fe20000000078 */
[----:B------:R1:W3:Y:S01]  /*2340*/  @!P3 LDG.E.U16 R149, [R6.64+-0x500] ;  /* 0xfffb00040695b981 */ /* 0x0002e2000c1e1500 */
[----:B----4-:R-:W-:Y:S02]  /*2350*/  PRMT R122, RZ, 0x7610, R122 ;  /* 0x00007610ff7a7816 */ /* 0x010fe4000000007a */
[----:B------:R-:W-:Y:S01]  /*2360*/  PRMT R124, RZ, 0x7610, R124 ;  /* 0x00007610ff7c7816 */ /* 0x000fe2000000007c */
[----:B------:R1:W4:Y:S04]  /*2370*/  @!P4 LDG.E.U16 R142, [R6.64+-0x4c0] ;  /* 0xfffb4004068ec981 */ /* 0x000328000c1e1500 */
[----:B------:R1:W4:Y:S01]  /*2380*/  @!P0 LDG.E.U16 R141, [R6.64+-0x780] ;  /* 0xfff88004068d8981 */ /* 0x000322000c1e1500 */
[----:B------:R-:W-:-:S03]  /*2390*/  ISETP.GE.AND P0, PT, R108, R125, PT ;  /* 0x0000007d6c00720c */ /* 0x000fc60003f06270 */
[----:B------:R1:W4:Y:S01]  /*23a0*/  @!P1 LDG.E.U16 R120, [R6.64+-0x740] ;  /* 0xfff8c00406789981 */ /* 0x000322000c1e1500 */
[-C--:B------:R-:W-:Y:S02]  /*23b0*/  ISETP.GE.AND P1, PT, R106, R125.reuse, PT ;  /* 0x0000007d6a00720c */ /* 0x080fe40003f26270 */
[----:B--2---:R-:W-:Y:S01]  /*23c0*/  PRMT R126, RZ, 0x7610, R126 ;  /* 0x00007610ff7e7816 */ /* 0x004fe2000000007e */
[----:B------:R1:W2:Y:S04]  /*23d0*/  @!P5 LDG.E.U16 R151, [R6.64+-0x480] ;  /* 0xfffb80040697d981 */ /* 0x0002a8000c1e1500 */
[----:B------:R1:W2:Y:S04]  /*23e0*/  @!P6 LDG.E.U16 R152, [R6.64+-0x440] ;  /* 0xfffbc0040698e981 */ /* 0x0002a8000c1e1500 */
[----:B------:R1:W2:Y:S01]  /*23f0*/  @!P0 LDG.E.U16 R143, [R6.64+-0x700] ;  /* 0xfff90004068f8981 */ /* 0x0002a2000c1e1500 */
[----:B------:R-:W-:-:S02]  /*2400*/  ISETP.GE.AND P0, PT, R18, R125, PT ;  /* 0x0000007d1200720c */ /* 0x000fc40003f06270 */
[----:B0-----:R-:W-:Y:S01]  /*2410*/  PRMT R17, RZ, 0x7610, R17 ;  /* 0x00007610ff117816 */ /* 0x001fe20000000011 */
[----:B------:R1:W2:Y:S01]  /*2420*/  @!P1 LDG.E.U16 R122, [R6.64+-0x6c0] ;  /* 0xfff94004067a9981 */ /* 0x0002a2000c1e1500 */
[----:B------:R-:W-:-:S09]  /*2430*/  ISETP.GE.AND P1, PT, R19, R125, PT ;  /* 0x0000007d1300720c */ /* 0x000fd20003f26270 */
[----:B------:R1:W2:Y:S01]  /*2440*/  @!P0 LDG.E.U16 R17, [R6.64+-0x680] ;  /* 0xfff9800406118981 */ /* 0x0002a2000c1e1500 */
[----:B------:R-:W-:-:S03]  /*2450*/  ISETP.GE.AND P0, PT, R20, R125, PT ;  /* 0x0000007d1400720c */ /* 0x000fc60003f06270 */
[----:B------:R1:W2:Y:S01]  /*2460*/  @!P1 LDG.E.U16 R124, [R6.64+-0x640] ;  /* 0xfff9c004067c9981 */ /* 0x0002a2000c1e1500 */
[----:B------:R-:W-:-:S09]  /*2470*/  ISETP.NE.AND P1, PT, R140, RZ, PT ;  /* 0x000000ff8c00720c */ /* 0x000fd20003f25270 */
[----:B------:R1:W2:Y:S01]  /*2480*/  @!P0 LDG.E.U16 R145, [R6.64+-0x600] ;  /* 0xfffa000406918981 */ /* 0x0002a2000c1e1500 */
[----:B------:R-:W-:Y:S02]  /*2490*/  ISETP.GE.AND P0, PT, R21, R125, PT ;  /* 0x0000007d1500720c */ /* 0x000fe40003f06270 */
[----:B------:R-:W-:Y:S01]  /*24a0*/  PRMT R140, RZ, 0x7610, R140 ;  /* 0x00007610ff8c7816 */ /* 0x000fe2000000008c */
[----:B------:R1:W2:Y:S05]  /*24b0*/  @!P1 LDG.E.U16 R147, [R6.64+-0x580] ;  /* 0xfffa800406939981 */ /* 0x0002aa000c1e1500 */
[----:B------:R1:W2:Y:S05]  /*24c0*/  @!P2 LDG.E.U16 R140, [R6.64+-0x540] ;  /* 0xfffac004068ca981 */ /* 0x0002aa000c1e1500 */
[----:B------:R1:W2:Y:S01]  /*24d0*/  @!P0 LDG.E.U16 R126, [R6.64+-0x5c0] ;  /* 0xfffa4004067e8981 */ /* 0x0002a2000c1e1500 */
[----:B------:R-:W-:-:S05]  /*24e0*/  PRMT R15, RZ, 0x5410, R111 ;  /* 0x00005410ff0f7816 */ /* 0x000fca000000006f */
[----:B------:R-:W-:-:S04]  /*24f0*/  FMUL.FTZ R16, R15, -1.4426950216293334961 ;  /* 0xbfb8aa3b0f107820 */ /* 0x000fc80000410000 */
[----:B------:R0:W0:Y:S01]  /*2500*/  MUFU.EX2 R155, R16 ;  /* 0x00000010009b7308 */ /* 0x0000220000000800 */
[----:B-1----:R-:W-:Y:S02]  /*2510*/  PRMT R7, RZ, 0x5410, R4 ;  /* 0x00005410ff077816 */ /* 0x002fe40000000004 */
[----:B0-----:R-:W-:-:S05]  /*2520*/  PRMT R16, RZ, 0x5410, R113 ;  /* 0x00005410ff107816 */ /* 0x001fca0000000071 */
[----:B------:R-:W-:Y:S01]  /*2530*/  FMUL.FTZ R111, R16, -1.4426950216293334961 ;  /* 0xbfb8aa3b106f7820 */ /* 0x000fe20000410000 */
[----:B------:R-:W-:Y:S01]  /*2540*/  PRMT R117, RZ, 0x5410, R117 ;  /* 0x00005410ff757816 */ /* 0x000fe20000000075 */
[----:B------:R-:W-:Y:S02]  /*2550*/  FMUL.FTZ R4, R7, -1.4426950216293334961 ;  /* 0xbfb8aa3b07047820 */ /* 0x000fe40000410000 */
[----:B------:R0:W-:Y:S01]  /*2560*/  MUFU.EX2 R156, R111 ;  /* 0x0000006f009c7308 */ /* 0x0001e20000000800 */
[----:B------:R-:W-:Y:S02]  /*2570*/  PRMT R113, RZ, 0x5410, R115 ;  /* 0x00005410ff717816 */ /* 0x000fe40000000073 */
[----:B------:R-:W-:Y:S02]  /*2580*/  PRMT R115, RZ, 0x5410, R116 ;  /* 0x00005410ff737816 */ /* 0x000fe40000000074 */
[----:B0-----:R-:W-:-:S03]  /*2590*/  PRMT R111, RZ, 0x5410, R14 ;  /* 0x00005410ff6f7816 */ /* 0x001fc6000000000e */
[----:B------:R0:W-:Y:S01]  /*25a0*/  MUFU.EX2 R153, R4 ;  /* 0x0000000400997308 */ /* 0x0001e20000000800 */
[----:B------:R-:W-:Y:S01]  /*25b0*/  PRMT R119, RZ, 0x5410, R119 ;  /* 0x00005410ff777816 */ /* 0x000fe20000000077 */
[----:B------:R-:W-:Y:S01]  /*25c0*/  FMUL.FTZ R116, R117, -1.4426950216293334961 ;  /* 0xbfb8aa3b75747820 */ /* 0x000fe20000410000 */
[----:B------:R-:W-:Y:S01]  /*25d0*/  PRMT R132, RZ, 0x5410, R132 ;  /* 0x00005410ff847816 */ /* 0x000fe20000000084 */
[----:B0-----:R-:W-:-:S04]  /*25e0*/  FMUL.FTZ R4, R111, -1.4426950216293334961 ;  /* 0xbfb8aa3b6f047820 */ /* 0x001fc80000410000 */
[----:B------:R0:W-:Y:S01]  /*25f0*/  MUFU.EX2 R161, R116 ;  /* 0x0000007400a17308 */ /* 0x0001e20000000800 */
[----:B------:R-:W-:Y:S02]  /*2600*/  PRMT R133, RZ, 0x5410, R133 ;  /* 0x00005410ff857816 */ /* 0x000fe40000000085 */
[----:B------:R-:W-:-:S05]  /*2610*/  PRMT R138, RZ, 0x5410, R138 ;  /* 0x00005410ff8a7816 */ /* 0x000fca000000008a */
[----:B------:R1:W-:Y:S01]  /*2620*/  MUFU.EX2 R157, R4 ;  /* 0x00000004009d7308 */ /* 0x0003e20000000800 */
[----:B0-----:R-:W-:Y:S01]  /*2630*/  FMUL.FTZ R116, R132, -1.4426950216293334961 ;  /* 0xbfb8aa3b84747820 */ /* 0x001fe20000410000 */
[----:B------:R-:W-:Y:S01]  /*2640*/  PRMT R6, RZ, 0x5410, R5 ;  /* 0x00005410ff067816 */ /* 0x000fe20000000005 */
[----:B-1----:R-:W-:-:S05]  /*2650*/  FMUL.FTZ R4, R119, -1.4426950216293334961 ;  /* 0xbfb8aa3b77047820 */ /* 0x002fca0000410000 */
[----:B------:R0:W-:Y:S01]  /*2660*/  MUFU.EX2 R165, R116 ;  /* 0x0000007400a57308 */ /* 0x0001e20000000800 */
[----:B------:R-:W-:-:S07]  /*2670*/  FMUL.FTZ R5, R6, -1.4426950216293334961 ;  /* 0xbfb8aa3b06057820 */ /* 0x000fce0000410000 */
[----:B------:R1:W-:Y:S01]  /*2680*/  MUFU.EX2 R162, R4 ;  /* 0x0000000400a27308 */ /* 0x0003e20000000800 */
[----:B0-----:R-:W-:Y:S02]  /*2690*/  FMUL.FTZ R116, R138, -1.4426950216293334961 ;  /* 0xbfb8aa3b8a747820 */ /* 0x001fe40000410000 */
[----:B-1----:R-:W-:-:S05]  /*26a0*/  FMUL.FTZ R4, R133, -1.4426950216293334961 ;  /* 0xbfb8aa3b85047820 */ /* 0x002fca0000410000 */
[----:B------:R-:W-:Y:S08]  /*26b0*/  MUFU.EX2 R167, R4 ;  /* 0x0000000400a77308 */ /* 0x000ff00000000800 */
[----:B------:R-:W-:Y:S08]  /*26c0*/  MUFU.EX2 R4, R116 ;  /* 0x0000007400047308 */ /* 0x000ff00000000800 */
[----:B------:R-:W0:Y:S01]  /*26d0*/  MUFU.EX2 R154, R5 ;  /* 0x00000005009a7308 */ /* 0x000e220000000800 */
[----:B------:R-:W-:Y:S01]  /*26e0*/  PRMT R135, RZ, 0x5410, R135 ;  /* 0x00005410ff877816 */ /* 0x000fe20000000087 */
[----:B------:R-:W-:Y:S01]  /*26f0*/  FMUL.FTZ R14, R115, -1.4426950216293334961 ;  /* 0xbfb8aa3b730e7820 */ /* 0x000fe20000410000 */
[----:B------:R-:W-:Y:S01]  /*2700*/  PRMT R131, RZ, 0x5410, R131 ;  /* 0x00005410ff837816 */ /* 0x000fe20000000083 */
[----:B------:R-:W-:-:S02]  /*2710*/  FADD.FTZ R155, R155, 1 ;  /* 0x3f8000009b9b7421 */ /* 0x000fc40000010000 */
[----:B------:R-:W-:Y:S02]  /*2720*/  FMUL.FTZ R160, R135, -1.4426950216293334961 ;  /* 0xbfb8aa3b87a07820 */ /* 0x000fe40000410000 */
[----:B------:R1:W-:Y:S01]  /*2730*/  MUFU.EX2 R159, R14 ;  /* 0x0000000e009f7308 */ /* 0x0003e20000000800 */
[----:B0-----:R-:W-:Y:S02]  /*2740*/  FADD.FTZ R154, R154, 1 ;  /* 0x3f8000009a9a7421 */ /* 0x001fe40000010000 */
[----:B-1----:R-:W-:-:S05]  /*2750*/  FMUL.FTZ R14, R131, -1.4426950216293334961 ;  /* 0xbfb8aa3b830e7820 */ /* 0x002fca0000410000 */
[----:B------:R-:W-:Y:S01]  /*2760*/  MUFU.EX2 R169, R160 ;  /* 0x000000a000a97308 */ /* 0x000fe20000000800 */
[----:B------:R-:W-:-:S07]  /*2770*/  FMUL.FTZ R5, R113, -1.4426950216293334961 ;  /* 0xbfb8aa3b71057820 */ /* 0x000fce0000410000 */
[----:B------:R0:W-:Y:S08]  /*2780*/  MUFU.EX2 R164, R14 ;  /* 0x0000000e00a47308 */ /* 0x0001f00000000800 */
[----:B------:R-:W1:Y:S01]  /*2790*/  MUFU.RCP R160, R155 ;  /* 0x0000009b00a07308 */ /* 0x000e620000001000 */
[----:B0-----:R-:W-:Y:S01]  /*27a0*/  FADD.FTZ R14, R153, 1 ;  /* 0x3f800000990e7421 */ /* 0x001fe20000010000 */
[----:B------:R-:W-:Y:S01]  /*27b0*/  PRMT R97, RZ, 0x5410, R97 ;  /* 0x00005410ff617816 */ /* 0x000fe20000000061 */
[----:B------:R-:W-:-:S05]  /*27c0*/  FADD.FTZ R157, R157, 1 ;  /* 0x3f8000009d9d7421 */ /* 0x000fca0000010000 */
[----:B------:R-:W0:Y:S01]  /*27d0*/  MUFU.RCP R14, R14 ;  /* 0x0000000e000e7308 */ /* 0x000e220000001000 */
[----:B------:R-:W-:Y:S01]  /*27e0*/  PRMT R95, RZ, 0x5410, R95 ;  /* 0x00005410ff5f7816 */ /* 0x000fe2000000005f */
[----:B------:R-:W-:Y:S01]  /*27f0*/  FADD.FTZ R166, R162, 1 ;  /* 0x3f800000a2a67421 */ /* 0x000fe20000010000 */
[----:B------:R-:W-:-:S05]  /*2800*/  PRMT R123, RZ, 0x5410, R123 ;  /* 0x00005410ff7b7816 */ /* 0x000fca000000007b */
[----:B------:R0:W-:Y:S01]  /*2810*/  MUFU.EX2 R158, R5 ;  /* 0x00000005009e7308 */ /* 0x0001e20000000800 */
[----:B-1----:R-:W-:Y:S01]  /*2820*/  FADD.FTZ R162, -R160, 1 ;  /* 0x3f800000a0a27421 */ /* 0x002fe20000010100 */
[----:B------:R-:W-:-:S03]  /*2830*/  PRMT R93, RZ, 0x5410, R93 ;  /* 0x00005410ff5d7816 */ /* 0x000fc6000000005d */
[----:B------:R-:W-:Y:S01]  /*2840*/  FFMA.FTZ R162, R15, R162, 1 ;  /* 0x3f8000000fa27423 */ /* 0x000fe200000100a2 */
[----:B---3--:R-:W-:Y:S04]  /*2850*/  STS.U16 [R56], R139 ;  /* 0x0000008b38007388 */ /* 0x008fe80000000400 */
[----:B------:R-:W-:Y:S04]  /*2860*/  STS.U16 [R55+0x40], R118 ;  /* 0x0000407637007388 */ /* 0x000fe80000000400 */
[----:B----4-:R-:W-:Y:S04]  /*2870*/  STS.U16 [R54+0x80], R141 ;  /* 0x0000808d36007388 */ /* 0x010fe80000000400 */
[----:B------:R-:W-:Y:S04]  /*2880*/  STS.U16 [R53+0xc0], R120 ;  /* 0x0000c07835007388 */ /* 0x000fe80000000400 */
[----:B--2---:R-:W-:Y:S04]  /*2890*/  STS.U16 [R52+0x100], R143 ;  /* 0x0001008f34007388 */ /* 0x004fe80000000400 */
        /* <DEDUP_REMOVED lines=12> */
[----:B------:R-:W3:Y:S04]  /*2960*/  LDS.U16 R120, [R38+0x4] ;  /* 0x0000040026787984 */ /* 0x000ee80000000400 */
[----:B------:R-:W4:Y:S04]  /*2970*/  LDS.U16 R118, [R38+0x2] ;  /* 0x0000020026767984 */ /* 0x000f280000000400 */
[----:B------:R-:W4:Y:S04]  /*2980*/  LDS.U16 R116, [R38] ;  /* 0x0000000026747984 */ /* 0x000f280000000400 */
[----:B------:R-:W4:Y:S04]  /*2990*/  LDS.U16 R124, [R38+0x8] ;  /* 0x00000800267c7984 */ /* 0x000f280000000400 */
[----:B------:R-:W4:Y:S01]  /*29a0*/  LDS.U16 R122, [R38+0x6] ;  /* 0x00000600267a7984 */ /* 0x000f220000000400 */
[----:B-1----:R-:W1:Y:S03]  /*29b0*/  MUFU.RCP R17, R154 ;  /* 0x0000009a00117308 */ /* 0x002e660000001000 */
[----:B------:R-:W4:Y:S04]  /*29c0*/  LDS.U16 R126, [R38+0xa] ;  /* 0x00000a00267e7984 */ /* 0x000f280000000400 */
[----:B------:R-:W4:Y:S01]  /*29d0*/  LDS.U16 R147, [R38+0x10] ;  /* 0x0000100026937984 */ /* 0x000f220000000400 */
[----:B------:R-:W-:Y:S01]  /*29e0*/  FADD.FTZ R141, R156, 1 ;  /* 0x3f8000009c8d7421 */ /* 0x000fe20000010000 */
[----:B--2---:R-:W2:Y:S01]  /*29f0*/  MUFU.RCP R152, R157 ;  /* 0x0000009d00987308 */ /* 0x004ea20000001000 */
[----:B0-----:R-:W-:Y:S01]  /*2a00*/  FMUL.FTZ R5, R123, -1.4426950216293334961 ;  /* 0xbfb8aa3b7b057820 */ /* 0x001fe20000410000 */
[----:B------:R-:W-:Y:S01]  /*2a10*/  PRMT R105, RZ, 0x5410, R105 ;  /* 0x00005410ff697816 */ /* 0x000fe20000000069 */
[----:B------:R-:W-:Y:S01]  /*2a20*/  FADD.FTZ R140, -R14, 1 ;  /* 0x3f8000000e8c7421 */ /* 0x000fe20000010100 */
[----:B------:R-:W-:-:S02]  /*2a30*/  PRMT R136, RZ, 0x5410, R136 ;  /* 0x00005410ff887816 */ /* 0x000fc40000000088 */
[----:B------:R-:W-:Y:S01]  /*2a40*/  PRMT R103, RZ, 0x5410, R103 ;  /* 0x00005410ff677816 */ /* 0x000fe20000000067 */
[----:B-1----:R-:W-:Y:S01]  /*2a50*/  FADD.FTZ R139, -R17, 1 ;  /* 0x3f800000118b7421 */ /* 0x002fe20000010100 */
[----:B------:R-:W-:Y:S01]  /*2a60*/  MUFU.RCP R166, R166 ;  /* 0x000000a600a67308 */ /* 0x000fe20000001000 */
[----:B------:R-:W-:Y:S01]  /*2a70*/  PRMT R107, RZ, 0x5410, R107 ;  /* 0x00005410ff6b7816 */ /* 0x000fe2000000006b */
[----:B------:R-:W-:Y:S01]  /*2a80*/  FADD.FTZ R165, R165, 1 ;  /* 0x3f800000a5a57421 */ /* 0x000fe20000010000 */
[----:B------:R-:W-:Y:S01]  /*2a90*/  LDS.U16 R176, [R38+0x1e] ;  /* 0x00001e0026b07984 */ /* 0x000fe20000000400 */
[----:B---3--:R-:W-:Y:S02]  /*2aa0*/  PRMT R120, RZ, 0x5410, R120 ;  /* 0x00005410ff787816 */ /* 0x008fe40000000078 */
[----:B----4-:R-:W-:-:S03]  /*2ab0*/  PRMT R118, RZ, 0x5410, R118 ;  /* 0x00005410ff767816 */ /* 0x010fc60000000076 */
[----:B------:R-:W-:Y:S01]  /*2ac0*/  FMUL.FTZ R145, R97, R120 ;  /* 0x0000007861917220 */ /* 0x000fe20000410000 */
[----:B------:R-:W-:Y:S01]  /*2ad0*/  PRMT R116, RZ, 0x5410, R116 ;  /* 0x00005410ff747816 */ /* 0x000fe20000000074 */
[----:B------:R-:W-:Y:S01]  /*2ae0*/  FMUL.FTZ R142, R95, R118 ;  /* 0x000000765f8e7220 */ /* 0x000fe20000410000 */
[----:B------:R-:W0:Y:S01]  /*2af0*/  MUFU.RCP R141, R141 ;  /* 0x0000008d008d7308 */ /* 0x000e220000001000 */
[----:B------:R-:W-:Y:S02]  /*2b00*/  FFMA.FTZ R143, R6, R139, 1 ;  /* 0x3f800000068f7423 */ /* 0x000fe4000001008b */
[----:B------:R-:W-:Y:S02]  /*2b10*/  FMUL.FTZ R145, R160, R145 ;  /* 0x00000091a0917220 */ /* 0x000fe40000410000 */
[----:B------:R-:W-:Y:S02]  /*2b20*/  FMUL.FTZ R142, R17, R142 ;  /* 0x0000008e118e7220 */ /* 0x000fe40000410000 */
[----:B------:R-:W-:Y:S01]  /*2b30*/  FMUL.FTZ R139, R93, R116 ;  /* 0x000000745d8b7220 */ /* 0x000fe20000410000 */
[----:B------:R1:W3:Y:S01]  /*2b40*/  MUFU.EX2 R163, R5 ;  /* 0x0000000500a37308 */ /* 0x0002e20000000800 */
[----:B------:R-:W-:-:S02]  /*2b50*/  FMUL.FTZ R172, R142, R143 ;  /* 0x0000008f8eac7220 */ /* 0x000fc40000410000 */
[----:B------:R-:W-:Y:S01]  /*2b60*/  FMUL.FTZ R155, R145, R162 ;  /* 0x000000a2919b7220 */ /* 0x000fe20000410000 */
[----:B------:R-:W4:Y:S01]  /*2b70*/  LDS.U16 R143, [R38+0xc] ;  /* 0x00000c00268f7984 */ /* 0x000f220000000400 */
[----:B------:R-:W-:Y:S02]  /*2b80*/  FADD.FTZ R154, R158, 1 ;  /* 0x3f8000009e9a7421 */ /* 0x000fe40000010000 */
[----:B------:R-:W-:Y:S01]  /*2b90*/  FFMA.FTZ R140, R7, R140, 1 ;  /* 0x3f800000078c7423 */ /* 0x000fe2000001008c */
[----:B------:R-:W4:Y:S01]  /*2ba0*/  LDS.U16 R145, [R38+0xe] ;  /* 0x00000e0026917984 */ /* 0x000f220000000400 */
[----:B------:R-:W-:Y:S01]  /*2bb0*/  FMUL.FTZ R139, R14, R139 ;  /* 0x0000008b0e8b7220 */ /* 0x000fe20000410000 */
[----:B------:R-:W-:Y:S01]  /*2bc0*/  PRMT R124, RZ, 0x5410, R124 ;  /* 0x00005410ff7c7816 */ /* 0x000fe2000000007c */
[----:B------:R-:W3:Y:S01]  /*2bd0*/  MUFU.RCP R154, R154 ;  /* 0x0000009a009a7308 */ /* 0x000ee20000001000 */
[----:B------:R-:W-:Y:S01]  /*2be0*/  PRMT R122, RZ, 0x5410, R122 ;  /* 0x00005410ff7a7816 */ /* 0x000fe2000000007a */
[----:B------:R-:W-:-:S02]  /*2bf0*/  FMUL.FTZ R149, R139, R140 ;  /* 0x0000008c8b957220 */ /* 0x000fc40000410000 */
[----:B--2---:R-:W-:Y:S02]  /*2c00*/  FADD.FTZ R140, -R152, 1 ;  /* 0x3f800000988c7421 */ /* 0x004fe40000010100 */
[----:B------:R-:W-:Y:S02]  /*2c10*/  FMUL.FTZ R151, R105, R124 ;  /* 0x0000007c69977220 */ /* 0x000fe40000410000 */
[----:B------:R-:W-:Y:S02]  /*2c20*/  FFMA.FTZ R142, R111, R140, 1 ;  /* 0x3f8000006f8e7423 */ /* 0x000fe4000001008c */
[----:B-1----:R-:W-:Y:S02]  /*2c30*/  FMUL.FTZ R5, R136, -1.4426950216293334961 ;  /* 0xbfb8aa3b88057820 */ /* 0x002fe40000410000 */
[----:B0-----:R-:W-:Y:S02]  /*2c40*/  FADD.FTZ R139, -R141, 1 ;  /* 0x3f8000008d8b7421 */ /* 0x001fe40000010100 */
[----:B------:R-:W-:Y:S01]  /*2c50*/  FMUL.FTZ R140, R103, R122 ;  /* 0x0000007a678c7220 */ /* 0x000fe20000410000 */
[----:B------:R-:W-:Y:S01]  /*2c60*/  PRMT R126, RZ, 0x5410, R126 ;  /* 0x00005410ff7e7816 */ /* 0x000fe2000000007e */
[----:B------:R-:W-:-:S02]  /*2c70*/  FADD.FTZ R158, R159, 1 ;  /* 0x3f8000009f9e7421 */ /* 0x000fc40000010000 */
[----:B---3--:R-:W-:Y:S02]  /*2c80*/  FADD.FTZ R163, R163, 1 ;  /* 0x3f800000a3a37421 */ /* 0x008fe40000010000 */
[----:B------:R-:W-:Y:S02]  /*2c90*/  FMUL.FTZ R151, R152, R151 ;  /* 0x0000009798977220 */ /* 0x000fe40000410000 */
[----:B------:R-:W-:Y:S02]  /*2ca0*/  FFMA.FTZ R139, R16, R139, 1 ;  /* 0x3f800000108b7423 */ /* 0x000fe4000001008b */
[----:B------:R-:W-:Y:S01]  /*2cb0*/  FMUL.FTZ R140, R141, R140 ;  /* 0x0000008c8d8c7220 */ /* 0x000fe20000410000 */
[----:B------:R-:W0:Y:S01]  /*2cc0*/  MUFU.EX2 R5, R5 ;  /* 0x0000000500057308 */ /* 0x000e220000000800 */
[----:B------:R-:W-:Y:S02]  /*2cd0*/  FADD.FTZ R156, R161, 1 ;  /* 0x3f800000a19c7421 */ /* 0x000fe40000010000 */
[----:B------:R-:W-:-:S02]  /*2ce0*/  FMUL.FTZ R153, R107, R126 ;  /* 0x0000007e6b997220 */ /* 0x000fc40000410000 */
[----:B------:R-:W-:Y:S01]  /*2cf0*/  FMUL.FTZ R161, R151, R142 ;  /* 0x0000008e97a17220 */ /* 0x000fe20000410000 */
[----:B------:R-:W-:Y:S01]  /*2d00*/  PRMT R142, RZ, 0x5410, R129 ;  /* 0x00005410ff8e7816 */ /* 0x000fe20000000081 */
[----:B------:R-:W-:Y:S01]  /*2d10*/  FMUL.FTZ R182, R140, R139 ;  /* 0x0000008b8cb67220 */ /* 0x000fe20000410000 */
[----:B------:R-:W1:Y:S01]  /*2d20*/  MUFU.RCP R158, R158 ;  /* 0x0000009e009e7308 */ /* 0x000e620000001000 */
[----:B------:R-:W-:Y:S01]  /*2d30*/  PRMT R140, RZ, 0x5410, R127 ;  /* 0x00005410ff8c7816 */ /* 0x000fe2000000007f */
[----:B------:R-:W2:Y:S01]  /*2d40*/  LDS.U16 R151, [R38+0x12] ;  /* 0x0000120026977984 */ /* 0x000ea20000000400 */
[----:B------:R-:W-:Y:S01]  /*2d50*/  PRMT R129, RZ, 0x5410, R147 ;  /* 0x00005410ff817816 */ /* 0x000fe20000000093 */
[----:B------:R-:W-:-:S04]  /*2d60*/  FMUL.FTZ R157, R154, R153 ;  /* 0x000000999a9d7220 */ /* 0x000fc80000410000 */
[----:B------:R3:W-:Y:S01]  /*2d70*/  MUFU.RCP R170, R163 ;  /* 0x000000a300aa7308 */ /* 0x0007e20000001000 */
[----:B------:R-:W-:Y:S02]  /*2d80*/  FADD.FTZ R162, -R154, 1 ;  /* 0x3f8000009aa27421 */ /* 0x000fe40000010100 */
[----:B------:R-:W-:Y:S02]  /*2d90*/  FADD.FTZ R180, R167, 1 ;  /* 0x3f800000a7b47421 */ /* 0x000fe40000010000 */
[----:B------:R-:W-:Y:S01]  /*2da0*/  FADD.FTZ R174, -R166, 1 ;  /* 0x3f800000a6ae7421 */ /* 0x000fe20000010100 */
[----:B------:R-:W-:Y:S04]  /*2db0*/  LDS.U16 R167, [R38+0x18] ;  /* 0x0000180026a77984 */ /* 0x000fe80000000400 */
[----:B---3--:R-:W3:Y:S01]  /*2dc0*/  LDS.U16 R163, [R38+0x14] ;  /* 0x0000140026a37984 */ /* 0x008ee20000000400 */
[----:B------:R0:W-:Y:S01]  /*2dd0*/  MUFU.RCP R153, R165 ;  /* 0x000000a500997308 */ /* 0x0001e20000001000 */
[----:B------:R-:W-:-:S02]  /*2de0*/  FMUL.FTZ R147, R140, R129 ;  /* 0x000000818c937220 */ /* 0x000fc40000410000 */
[----:B------:R-:W-:Y:S02]  /*2df0*/  FFMA.FTZ R162, R113, R162, 1 ;  /* 0x3f80000071a27423 */ /* 0x000fe400000100a2 */
[----:B------:R-:W-:Y:S01]  /*2e00*/  FFMA.FTZ R174, R119, R174, 1 ;  /* 0x3f80000077ae7423 */ /* 0x000fe200000100ae */
[----:B0-----:R-:W0:Y:S02]  /*2e10*/  LDS.U16 R165, [R38+0x16] ;  /* 0x0000160026a57984 */ /* 0x001e240000000400 */
[----:B------:R-:W2:Y:S01]  /*2e20*/  MUFU.RCP R156, R156 ;  /* 0x0000009c009c7308 */ /* 0x000ea20000001000 */
[----:B------:R-:W-:Y:S02]  /*2e30*/  FMUL.FTZ R147, R166, R147 ;  /* 0x00000093a6937220 */ /* 0x000fe40000410000 */
[----:B------:R-:W-:Y:S01]  /*2e40*/  FMUL.FTZ R184, R157, R162 ;  /* 0x000000a29db87220 */ /* 0x000fe20000410000 */
[----:B------:R-:W-:Y:S01]  /*2e50*/  PRMT R139, RZ, 0x5410, R128 ;  /* 0x00005410ff8b7816 */ /* 0x000fe20000000080 */
[----:B------:R-:W-:-:S02]  /*2e60*/  FADD.FTZ R157, R5, 1 ;  /* 0x3f800000059d7421 */ /* 0x000fc40000010000 */
[----:B------:R-:W-:Y:S01]  /*2e70*/  FMUL.FTZ R171, R147, R174 ;  /* 0x000000ae93ab7220 */ /* 0x000fe20000410000 */
[----:B------:R-:W0:Y:S01]  /*2e80*/  LDS.U16 R5, [R38+0x1a] ;  /* 0x00001a0026057984 */ /* 0x000e220000000400 */
[----:B------:R-:W-:Y:S02]  /*2e90*/  FADD.FTZ R164, R164, 1 ;  /* 0x3f800000a4a47421 */ /* 0x000fe40000010000 */
[----:B-1----:R-:W-:Y:S01]  /*2ea0*/  FADD.FTZ R128, -R158, 1 ;  /* 0x3f8000009e807421 */ /* 0x002fe20000010100 */
[----:B------:R-:W1:Y:S01]  /*2eb0*/  LDS.U16 R174, [R38+0x1c] ;  /* 0x00001c0026ae7984 */ /* 0x000e620000000400 */
[----:B------:R2:W3:Y:S01]  /*2ec0*/  MUFU.RCP R168, R164 ;  /* 0x000000a400a87308 */ /* 0x0004e20000001000 */
[----:B----4-:R-:W-:Y:S01]  /*2ed0*/  PRMT R127, RZ, 0x5410, R143 ;  /* 0x00005410ff7f7816 */ /* 0x010fe2000000008f */
[----:B------:R-:W-:Y:S01]  /*2ee0*/  FFMA.FTZ R162, R115, R128, 1 ;  /* 0x3f80000073a27423 */ /* 0x000fe20000010080 */
[----:B------:R-:W-:-:S05]  /*2ef0*/  PRMT R128, RZ, 0x5410, R145 ;  /* 0x00005410ff807816 */ /* 0x000fca0000000091 */
[----:B------:R-:W4:Y:S01]  /*2f00*/  MUFU.RCP R180, R180 ;  /* 0x000000b400b47308 */ /* 0x000f220000001000 */
[----:B--2---:R-:W-:Y:S02]  /*2f10*/  FADD.FTZ R164, -R156, 1 ;  /* 0x3f8000009ca47421 */ /* 0x004fe40000010100 */
[----:B------:R-:W-:Y:S02]  /*2f20*/  FMUL.FTZ R143, R142, R127 ;  /* 0x0000007f8e8f7220 */ /* 0x000fe40000410000 */
[----:B------:R-:W-:Y:S02]  /*2f30*/  FMUL.FTZ R145, R139, R128 ;  /* 0x000000808b917220 */ /* 0x000fe40000410000 */
[----:B------:R-:W-:Y:S02]  /*2f40*/  FADD.FTZ R169, R169, 1 ;  /* 0x3f800000a9a97421 */ /* 0x000fe40000010000 */
[----:B------:R-:W-:Y:S02]  /*2f50*/  FFMA.FTZ R164, R117, R164, 1 ;  /* 0x3f80000075a47423 */ /* 0x000fe400000100a4 */
[----:B------:R-:W-:-:S02]  /*2f60*/  FMUL.FTZ R143, R158, R143 ;  /* 0x0000008f9e8f7220 */ /* 0x000fc40000410000 */
[----:B------:R-:W-:Y:S01]  /*2f70*/  FMUL.FTZ R145, R156, R145 ;  /* 0x000000919c917220 */ /* 0x000fe20000410000 */
[----:B------:R2:W0:Y:S03]  /*2f80*/  MUFU.RCP R178, R169 ;  /* 0x000000a900b27308 */ /* 0x0004260000001000 */
[----:B------:R-:W-:Y:S01]  /*2f90*/  FMUL.FTZ R186, R145, R164 ;  /* 0x000000a491ba7220 */ /* 0x000fe20000410000 */
[----:B------:R-:W-:Y:S01]  /*2fa0*/  PRMT R164, RZ, 0x5410, R130 ;  /* 0x00005410ffa47816 */ /* 0x000fe20000000082 */
[----:B---3--:R-:W-:Y:S02]  /*2fb0*/  FADD.FTZ R130, -R168, 1 ;  /* 0x3f800000a8827421 */ /* 0x008fe40000010100 */
[----:B--2---:R-:W-:Y:S01]  /*2fc0*/  FMUL.FTZ R169, R143, R162 ;  /* 0x000000a28fa97220 */ /* 0x004fe20000410000 */
[----:B------:R-:W-:Y:S01]  /*2fd0*/  PRMT R143, RZ, 0x5410, R134 ;  /* 0x00005410ff8f7816 */ /* 0x000fe20000000086 */
[----:B----4-:R-:W-:-:S02]  /*2fe0*/  FADD.FTZ R134, -R180, 1 ;  /* 0x3f800000b4867421 */ /* 0x010fc40000010100 */
[----:B------:R-:W-:Y:S01]  /*2ff0*/  FADD.FTZ R159, R4, 1 ;  /* 0x3f800000049f7421 */ /* 0x000fe20000010000 */
[----:B------:R-:W-:Y:S01]  /*3000*/  PRMT R162, RZ, 0x5410, R121 ;  /* 0x00005410ffa27816 */ /* 0x000fe20000000079 */
[----:B------:R-:W-:Y:S01]  /*3010*/  FFMA.FTZ R188, R131, R130, 1 ;  /* 0x3f80000083bc7423 */ /* 0x000fe20000010082 */
[----:B------:R-:W-:Y:S01]  /*3020*/  PRMT R145, RZ, 0x5410, R137 ;  /* 0x00005410ff917816 */ /* 0x000fe20000000089 */
[----:B------:R-:W-:Y:S01]  /*3030*/  FFMA.FTZ R192, R133, R134, 1 ;  /* 0x3f80000085c07423 */ /* 0x000fe20000010086 */
[----:B------:R-:W-:Y:S01]  /*3040*/  PRMT R130, RZ, 0x5410, R151 ;  /* 0x00005410ff827816 */ /* 0x000fe20000000097 */
[----:B------:R-:W-:Y:S01]  /*3050*/  FADD.FTZ R121, -R153, 1 ;  /* 0x3f80000099797421 */ /* 0x000fe20000010100 */
[----:B------:R-:W-:Y:S01]  /*3060*/  PRMT R134, RZ, 0x5410, R163 ;  /* 0x00005410ff867816 */ /* 0x000fe200000000a3 */
[----:B------:R-:W2:Y:S01]  /*3070*/  MUFU.RCP R157, R157 ;  /* 0x0000009d009d7308 */ /* 0x000ea20000001000 */
[----:B------:R-:W-:Y:S01]  /*3080*/  FADD.FTZ R4, -R170, 1 ;  /* 0x3f800000aa047421 */ /* 0x000fe20000010100 */
[----:B0-----:R-:W-:Y:S01]  /*3090*/  PRMT R137, RZ, 0x5410, R165 ;  /* 0x00005410ff897816 */ /* 0x001fe200000000a5 */
[----:B------:R-:W-:Y:S01]  /*30a0*/  FFMA.FTZ R173, R132, R121, 1 ;  /* 0x3f80000084ad7423 */ /* 0x000fe20000010079 */
[----:B------:R-:W-:Y:S01]  /*30b0*/  PRMT R147, RZ, 0x5410, R167 ;  /* 0x00005410ff937816 */ /* 0x000fe200000000a7 */
[----:B------:R-:W-:Y:S01]  /*30c0*/  FMUL.FTZ R121, R145, R130 ;  /* 0x0000008291797220 */ /* 0x000fe20000410000 */
[----:B------:R-:W-:Y:S01]  /*30d0*/  BAR.SYNC.DEFER_BLOCKING 0x0 ;  /* 0x0000000000007b1d */ /* 0x000fe20000010000 */
[----:B------:R-:W-:-:S05]  /*30e0*/  FMUL.FTZ R151, R143, R134 ;  /* 0x000000868f977220 */ /* 0x000fca0000410000 */
[----:B------:R-:W0:Y:S01]  /*30f0*/  MUFU.RCP R159, R159 ;  /* 0x0000009f009f7308 */ /* 0x000e220000001000 */
[----:B------:R-:W-:Y:S02]  /*3100*/  FFMA.FTZ R4, R123, R4, 1 ;  /* 0x3f8000007b047423 */ /* 0x000fe40000010004 */
[----:B------:R-:W-:Y:S02]  /*3110*/  FMUL.FTZ R121, R170, R121 ;  /* 0x00000079aa797220 */ /* 0x000fe40000410000 */
[----:B------:R-:W-:Y:S02]  /*3120*/  FMUL.FTZ R151, R168, R151 ;  /* 0x00000097a8977220 */ /* 0x000fe40000410000 */
[----:B------:R-:W-:Y:S02]  /*3130*/  FMUL.FTZ R190, R164, R137 ;  /* 0x00000089a4be7220 */ /* 0x000fe40000410000 */
        /* <DEDUP_REMOVED lines=8> */
[----:B------:R-:W-:Y:S01]  /*31c0*/  FMUL.FTZ R163, R180, R163 ;  /* 0x000000a3b4a37220 */ /* 0x000fe20000410000 */
[----:B------:R-:W-:-:S02]  /*31d0*/  PRMT R149, RZ, 0x5410, R5 ;  /* 0x00005410ff957816 */ /* 0x000fc40000000005 */
[----:B-1----:R-:W-:Y:S02]  /*31e0*/  PRMT R174, RZ, 0x5410, R174 ;  /* 0x00005410ffae7816 */ /* 0x002fe400000000ae */
[----:B------:R-:W-:Y:S01]  /*31f0*/  PRMT R176, RZ, 0x5410, R176 ;  /* 0x00005410ffb07816 */ /* 0x000fe200000000b0 */
[----:B------:R-:W-:Y:S02]  /*3200*/  FMUL.FTZ R173, R190, R173 ;  /* 0x000000adbead7220 */ /* 0x000fe40000410000 */
[----:B------:R-:W-:Y:S02]  /*3210*/  FMUL.FTZ R163, R163, R192 ;  /* 0x000000c0a3a37220 */ /* 0x000fe40000410000 */
[----:B------:R-:W-:Y:S02]  /*3220*/  FADD.FTZ R190, -R178, 1 ;  /* 0x3f800000b2be7421 */ /* 0x000fe40000010100 */
[----:B--2---:R-:W-:Y:S02]  /*3230*/  FADD.FTZ R101, -R157, 1 ;  /* 0x3f8000009d657421 */ /* 0x004fe40000010100 */
[----:B0-----:R-:W-:-:S02]  /*3240*/  FADD.FTZ R99, -R159, 1 ;  /* 0x3f8000009f637421 */ /* 0x001fc40000010100 */
[----:B------:R-:W-:Y:S02]  /*3250*/  FMUL.FTZ R5, R172, R149 ;  /* 0x00000095ac057220 */ /* 0x000fe40000410000 */
[----:B------:R-:W-:Y:S02]  /*3260*/  FMUL.FTZ R192, R121, R174 ;  /* 0x000000ae79c07220 */ /* 0x000fe40000410000 */
[----:B------:R-:W-:Y:S02]  /*3270*/  FMUL.FTZ R194, R151, R176 ;  /* 0x000000b097c27220 */ /* 0x000fe40000410000 */
[----:B------:R-:W-:Y:S02]  /*3280*/  FFMA.FTZ R190, R135, R190, 1 ;  /* 0x3f80000087be7423 */ /* 0x000fe400000100be */
[----:B------:R-:W-:Y:S02]  /*3290*/  FFMA.FTZ R101, R136, R101, 1 ;  /* 0x3f80000088657423 */ /* 0x000fe40000010065 */
        /* <DEDUP_REMOVED lines=16> */
[----:B------:R0:W-:Y:S01]  /*33a0*/  STS.U16 [R38], R165 ;  /* 0x000000a526007388 */ /* 0x0001e20000000400 */
[----:B------:R-:W-:Y:S02]  /*33b0*/  PRMT R99, R155, 0x7632, R99 ;  /* 0x000076329b637816 */ /* 0x000fe40000000063 */
[----:B------:R-:W-:Y:S01]  /*33c0*/  PRMT R109, R161, 0x7632, R109 ;  /* 0x00007632a16d7816 */ /* 0x000fe2000000006d */
[----:B------:R1:W-:Y:S01]  /*33d0*/  STS.U16 [R38+0x2], R5 ;  /* 0x0000020526007388 */ /* 0x0003e20000000400 */
[----:B------:R-:W-:Y:S02]  /*33e0*/  PRMT R171, R163, 0x7632, R171 ;  /* 0x00007632a3ab7816 */ /* 0x000fe400000000ab */
[C---:B------:R-:W-:Y:S01]  /*33f0*/  PRMT R175, R101.reuse, 0x7610, R175 ;  /* 0x0000761065af7816 */ /* 0x040fe200000000af */
[----:B------:R2:W-:Y:S01]  /*3400*/  STS.U16 [R38+0x4], R155 ;  /* 0x0000049b26007388 */ /* 0x0005e20000000400 */
[----:B------:R-:W-:-:S02]  /*3410*/  PRMT R177, R101, 0x7632, R177 ;  /* 0x0000763265b17816 */ /* 0x000fc400000000b1 */
[----:B0-----:R-:W-:Y:S01]  /*3420*/  PRMT R165, R4, 0x7632, R165 ;  /* 0x0000763204a57816 */ /* 0x001fe200000000a5 */
[----:B------:R0:W-:Y:S01]  /*3430*/  STS.U16 [R38+0x8], R161 ;  /* 0x000008a126007388 */ /* 0x0001e20000000400 */
[----:B-1----:R-:W-:Y:S02]  /*3440*/  PRMT R5, R169, 0x7632, R5 ;  /* 0x00007632a9057816 */ /* 0x002fe40000000005 */
[----:B--2---:R-:W-:Y:S02]  /*3450*/  PRMT R155, R173, 0x7632, R155 ;  /* 0x00007632ad9b7816 */ /* 0x004fe4000000009b */
[----:B0-----:R-:W-:Y:S01]  /*3460*/  PRMT R161, R163, 0x7610, R161 ;  /* 0x00007610a3a17816 */ /* 0x001fe200000000a1 */
[----:B------:R-:W-:Y:S04]  /*3470*/  STS.U16 [R38+0x6], R99 ;  /* 0x0000066326007388 */ /* 0x000fe80000000400 */
[----:B------:R-:W-:Y:S04]  /*3480*/  STS.U16 [R38+0xa], R109 ;  /* 0x00000a6d26007388 */ /* 0x000fe80000000400 */
[----:B------:R-:W-:Y:S04]  /*3490*/  STS.U16 [R38+0xc], R169 ;  /* 0x00000ca926007388 */ /* 0x000fe80000000400 */
[----:B------:R-:W-:Y:S04]  /*34a0*/  STS.U16 [R38+0xe], R5 ;  /* 0x00000e0526007388 */ /* 0x000fe80000000400 */
[----:B------:R0:W-:Y:S04]  /*34b0*/  STS.U16 [R38+0x10], R4 ;  /* 0x0000100426007388 */ /* 0x0001e80000000400 */
[----:B------:R-:W-:Y:S04]  /*34c0*/  STS.U16 [R38+0x12], R165 ;  /* 0x000012a526007388 */ /* 0x000fe80000000400 */
[----:B------:R-:W-:Y:S04]  /*34d0*/  STS.U16 [R38+0x14], R173 ;  /* 0x000014ad26007388 */ /* 0x000fe80000000400 */
[----:B------:R1:W-:Y:S04]  /*34e0*/  STS.U16 [R38+0x16], R155 ;  /* 0x0000169b26007388 */ /* 0x0003e80000000400 */
[----:B------:R2:W-:Y:S04]  /*34f0*/  STS.U16 [R38+0x18], R161 ;  /* 0x000018a126007388 */ /* 0x0005e80000000400 */
        /* <DEDUP_REMOVED lines=22> */
[----:B------:R-:W-:-:S05]  /*3660*/  IMAD R182, R71, c[0x0][0x2e8], RZ ;  /* 0x0000ba0047b67a24 */ /* 0x000fca00078e02ff */
[----:B------:R-:W3:Y:S01]  /*3670*/  LDS R189, [0x840] ;  /* 0x00084000ffbd7984 */ /* 0x000ee20000000800 */
[----:B0-----:R-:W-:-:S04]  /*3680*/  IMAD.WIDE.U32 R4, R73, c[0x0][0x2e8], RZ ;  /* 0x0000ba0049047a25 */ /* 0x001fc800078e00ff */
[----:B------:R-:W-:-:S05]  /*3690*/  IMAD R191, R73, c[0x0][0x2ec], R182 ;  /* 0x0000bb0049bf7a24 */ /* 0x000fca00078e02b6 */
[----:B------:R-:W-:Y:S01]  /*36a0*/  IADD3 R5, R5, R191, RZ ;  /* 0x000000bf05057210 */ /* 0x000fe20007ffe0ff */
[----:B-1----:R-:W-:-:S04]  /*36b0*/  IMAD R155, R75, c[0x0][0x2f0], RZ ;  /* 0x0000bc004b9b7a24 */ /* 0x002fc800078e02ff */
[----:B------:R-:W-:Y:S01]  /*36c0*/  IMAD.WIDE.U32 R4, R76, c[0x0][0x2f0], R4 ;  /* 0x0000bc004c047a25 */ /* 0x000fe200078e0004 */
[----:B------:R-:W-:-:S03]  /*36d0*/  LEA R184, P0, R60, c[0x0][0x338], 0x1 ;  /* 0x0000ce003cb87a11 */ /* 0x000fc600078008ff */
[----:B------:R-:W-:Y:S01]  /*36e0*/  IMAD R193, R76, c[0x0][0x2f4], R155 ;  /* 0x0000bd004cc17a24 */ /* 0x000fe200078e029b */
[----:B------:R-:W-:Y:S02]  /*36f0*/  IADD3 R155, P2, R22, R4, RZ ;  /* 0x00000004169b7210 */ /* 0x000fe40007f5e0ff */
[----:B--2---:R-:W-:Y:S02]  /*3700*/  LEA.HI.X R161, R60, c[0x0][0x33c], R57, 0x1, P0 ;  /* 0x0000cf003ca17a11 */ /* 0x004fe400000f0c39 */
[----:B------:R-:W-:Y:S02]  /*3710*/  IADD3.X R182, R0, R193, R5, P2, !PT ;  /* 0x000000c100b67210 */ /* 0x000fe400017fe405 */
[----:B------:R-:W-:-:S04]  /*3720*/  LEA R4, P5, R155, R184, 0x1 ;  /* 0x000000b89b047211 */ /* 0x000fc800078a08ff */
[----:B------:R-:W-:Y:S01]  /*3730*/  LEA.HI.X R5, R155, R161, R182, 0x1, P5 ;  /* 0x000000a19b057211 */ /* 0x000fe200028f0cb6 */
[----:B------:R-:W-:Y:S01]  /*3740*/  FMUL.FTZ R155, R7, R14 ;  /* 0x0000000e079b7220 */ /* 0x000fe20000410000 */
[CC--:B---3--:R-:W-:Y:S02]  /*3750*/  ISETP.GE.AND P4, PT, R60.reuse, R189.reuse, PT ;  /* 0x000000bd3c00720c */ /* 0x0c8fe40003f86270 */
[----:B------:R-:W-:Y:S01]  /*3760*/  IADD3 R14, P5, R60, R2, RZ ;  /* 0x000000023c0e7210 */ /* 0x000fe20007fbe0ff */
[----:B------:R-:W-:Y:S01]  /*3770*/  BSSY B0, `(.L_x_2430) ;  /* 0x0000012000007945 */ /* 0x000fe20003800000 */
[----:B------:R-:W-:Y:S01]  /*3780*/  FMUL.FTZ R160, R15, R160 ;  /* 0x000000a00fa07220 */ /* 0x000fe20000410000 */
[----:B------:R-:W-:Y:S01]  /*3790*/  ISETP.GE.AND P3, PT, R112, R189, PT ;  /* 0x000000bd7000720c */ /* 0x000fe20003f66270 */
[----:B------:R-:W-:Y:S01]  /*37a0*/  FMUL.FTZ R161, R6, R17 ;  /* 0x0000001106a17220 */ /* 0x000fe20000410000 */
[----:B------:R-:W-:Y:S01]  /*37b0*/  ISETP.GE.AND P0, PT, R110, R189, PT ;  /* 0x000000bd6e00720c */ /* 0x000fe20003f06270 */
[----:B------:R-:W-:Y:S01]  /*37c0*/  FMUL.FTZ R141, R16, R141 ;  /* 0x0000008d108d7220 */ /* 0x000fe20000410000 */
[----:B------:R-:W-:Y:S01]  /*37d0*/  ISETP.GE.AND P2, PT, R108, R189, PT ;  /* 0x000000bd6c00720c */ /* 0x000fe20003f46270 */
[----:B------:R-:W-:-:S03]  /*37e0*/  IMAD.X R15, R57, 0x1, R3, P5 ;  /* 0x00000001390f7824 */ /* 0x000fc600028e0603 */
        /* <DEDUP_REMOVED lines=10> */
.L_x_2431:
[----:B------:R-:W-:Y:S05]  /*3890*/  BSYNC B0 ;  /* 0x0000000000007941 */ /* 0x000fea0003800000 */
.L_x_2430:
[----:B------:R-:W-:Y:S01]  /*38a0*/  @!P0 STG.E.U16 [R4.64+-0x740], R163 ;  /* 0xfff8c0a304008986 */ /* 0x000fe2000c101504 */
[-C--:B------:R-:W-:Y:S01]  /*38b0*/  ISETP.GE.AND P0, PT, R106, R189.reuse, PT ;  /* 0x000000bd6a00720c */ /* 0x080fe20003f06270 */
[----:B------:R-:W-:Y:S01]  /*38c0*/  FMUL.FTZ R152, R111, R152 ;  /* 0x000000986f987220 */ /* 0x000fe20000410000 */
[-C--:B------:R-:W-:Y:S01]  /*38d0*/  ISETP.GE.AND P4, PT, R19, R189.reuse, PT ;  /* 0x000000bd1300720c */ /* 0x080fe20003f86270 */
[----:B------:R1:W-:Y:S01]  /*38e0*/  @!P3 STG.E.U16 [R4.64+-0x780], R109 ;  /* 0xfff8806d0400b986 */ /* 0x0003e2000c101504 */
[-C--:B------:R-:W-:Y:S01]  /*38f0*/  ISETP.GE.AND P3, PT, R18, R189.reuse, PT ;  /* 0x000000bd1200720c */ /* 0x080fe20003f66270 */
[----:B------:R-:W-:Y:S01]  /*3900*/  FMUL.FTZ R154, R113, R154 ;  /* 0x0000009a719a7220 */ /* 0x000fe20000410000 */
[-C--:B------:R-:W-:Y:S01]  /*3910*/  ISETP.GE.AND P5, PT, R20, R189.reuse, PT ;  /* 0x000000bd1400720c */ /* 0x080fe20003fa6270 */
[----:B------:R-:W-:Y:S01]  /*3920*/  @!P2 STG.E.U16 [R4.64+-0x700], R165 ;  /* 0xfff900a50400a986 */ /* 0x000fe2000c101504 */
[-C--:B------:R-:W-:Y:S01]  /*3930*/  ISETP.GE.AND P6, PT, R21, R189.reuse, PT ;  /* 0x000000bd1500720c */ /* 0x080fe20003fc6270 */
[----:B------:R-:W-:Y:S01]  /*3940*/  FMUL.FTZ R158, R115, R158 ;  /* 0x0000009e739e7220 */ /* 0x000fe20000410000 */
[-C--:B------:R-:W-:Y:S01]  /*3950*/  ISETP.GE.AND P2, PT, R94, R189.reuse, PT ;  /* 0x000000bd5e00720c */ /* 0x080fe20003f46270 */
[----:B------:R-:W-:Y:S01]  /*3960*/  FMUL.FTZ R156, R117, R156 ;  /* 0x0000009c759c7220 */ /* 0x000fe20000410000 */
[----:B0-----:R-:W-:Y:S01]  /*3970*/  PRMT R99, RZ, 0x5410, R84 ;  /* 0x00005410ff637816 */ /* 0x001fe20000000054 */
[----:B------:R-:W-:Y:S01]  /*3980*/  @!P0 STG.E.U16 [R4.64+-0x6c0], R167 ;  /* 0xfff940a704008986 */ /* 0x000fe2000c101504 */
[-C--:B------:R-:W-:Y:S01]  /*3990*/  ISETP.GE.AND P0, PT, R96, R189.reuse, PT ;  /* 0x000000bd6000720c */ /* 0x080fe20003f06270 */
[----:B------:R-:W-:Y:S01]  /*39a0*/  FMUL.FTZ R166, R119, R166 ;  /* 0x000000a677a67220 */ /* 0x000fe20000410000 */
[----:B-1----:R-:W-:Y:S01]  /*39b0*/  PRMT R109, RZ, 0x5410, R88 ;  /* 0x00005410ff6d7816 */ /* 0x002fe20000000058 */
        /* <DEDUP_REMOVED lines=21> */
[----:B------:R-:W-:Y:S01]  /*3b10*/  ISETP.NE.U32.AND P0, PT, RZ, c[0x0][0x270], PT ;  /* 0x00009c00ff007a0c */ /* 0x000fe20003f05070 */
[----:B------:R-:W-:Y:S01]  /*3b20*/  FMUL.FTZ R136, R136, R157 ;  /* 0x0000009d88887220 */ /* 0x000fe20000410000 */
[----:B------:R-:W-:Y:S01]  /*3b30*/  PRMT R81, RZ, 0x5410, R81 ;  /* 0x00005410ff517816 */ /* 0x000fe20000000051 */
[----:B------:R0:W-:Y:S01]  /*3b40*/  @!P3 STG.E.U16 [R4.64+-0x7c0], R101 ;  /* 0xfff840650400b986 */ /* 0x0001e2000c101504 */
[----:B------:R-:W-:Y:S01]  /*3b50*/  ISETP.NE.AND.EX P0, PT, RZ, c[0x0][0x274], PT, P0 ;  /* 0x00009d00ff007a0c */ /* 0x000fe20003f05300 */
[----:B------:R-:W-:Y:S01]  /*3b60*/  FMUL.FTZ R138, R138, R159 ;  /* 0x0000009f8a8a7220 */ /* 0x000fe20000410000 */
[----:B------:R-:W-:Y:S01]  /*3b70*/  PRMT R17, RZ, 0x5410, R82 ;  /* 0x00005410ff117816 */ /* 0x000fe20000000052 */
[----:B------:R-:W-:Y:S01]  /*3b80*/  @!P5 STG.E.U16 [R4.64+-0x500], R181 ;  /* 0xfffb00b50400d986 */ /* 0x000fe2000c101504 */
[----:B------:R-:W-:Y:S01]  /*3b90*/  PRMT R83, RZ, 0x5410, R83 ;  /* 0x00005410ff537816 */ /* 0x000fe20000000053 */
[----:B-----5:R-:W-:Y:S01]  /*3ba0*/  FADD.FTZ R84, R99, R72 ;  /* 0x0000004863547221 */ /* 0x020fe20000010000 */
[----:B------:R-:W-:Y:S01]  /*3bb0*/  PRMT R85, RZ, 0x5410, R85 ;  /* 0x00005410ff557816 */ /* 0x000fe20000000055 */
[----:B------:R-:W-:Y:S01]  /*3bc0*/  @!P6 STG.E.U16 [R4.64+-0x4c0], R183 ;  /* 0xfffb40b70400e986 */ /* 0x000fe2000c101504 */
[----:B------:R-:W-:Y:S01]  /*3bd0*/  PRMT R87, RZ, 0x5410, R87 ;  /* 0x00005410ff577816 */ /* 0x000fe20000000057 */
[----:B------:R-:W-:Y:S01]  /*3be0*/  FMUL.FTZ R99, R103, R141 ;  /* 0x0000008d67637220 */ /* 0x000fe20000410000 */
[----:B------:R-:W-:Y:S01]  /*3bf0*/  PRMT R89, RZ, 0x5410, R89 ;  /* 0x00005410ff597816 */ /* 0x000fe20000000059 */
[----:B------:R-:W-:Y:S01]  /*3c00*/  @!P2 STG.E.U16 [R4.64+-0x480], R185 ;  /* 0xfffb80b90400a986 */ /* 0x000fe2000c101504 */
[----:B0-----:R-:W-:Y:S01]  /*3c10*/  PRMT R101, RZ, 0x5410, R86 ;  /* 0x00005410ff657816 */ /* 0x001fe20000000056 */
[--C-:B------:R-:W-:Y:S01]  /*3c20*/  FADD.FTZ R88, R109, R72.reuse ;  /* 0x000000486d587221 */ /* 0x100fe20000010000 */
[----:B------:R-:W-:Y:S01]  /*3c30*/  PRMT R91, RZ, 0x5410, R91 ;  /* 0x00005410ff5b7816 */ /* 0x000fe2000000005b */
[----:B------:R0:W-:Y:S01]  /*3c40*/  @!P4 STG.E.U16 [R4.64+-0x440], R187 ;  /* 0xfffbc0bb0400c986 */ /* 0x0001e2000c101504 */
[----:B------:R-:W-:-:S02]  /*3c50*/  FADD.FTZ R90, R111, R72 ;  /* 0x000000486f5a7221 */ /* 0x000fc40000010000 */
[--C-:B------:R-:W-:Y:S02]  /*3c60*/  FADD.FTZ R86, R101, R72.reuse ;  /* 0x0000004865567221 */ /* 0x100fe40000010000 */
[--C-:B------:R-:W-:Y:S02]  /*3c70*/  FADD.FTZ R92, R113, R72.reuse ;  /* 0x00000048715c7221 */ /* 0x100fe40000010000 */
[----:B------:R-:W-:Y:S02]  /*3c80*/  FMUL.FTZ R101, R105, R152 ;  /* 0x0000009869657220 */ /* 0x000fe40000410000 */
[----:B------:R-:W-:Y:S02]  /*3c90*/  FMUL.FTZ R103, R107, R154 ;  /* 0x0000009a6b677220 */ /* 0x000fe40000410000 */
[----:B------:R-:W-:Y:S01]  /*3ca0*/  FADD.FTZ R77, R77, R72 ;  /* 0x000000484d4d7221 */ /* 0x000fe20000010000 */
[----:B0-----:R-:W-:Y:S01]  /*3cb0*/  PRMT R5, RZ, 0x5410, R78 ;  /* 0x00005410ff057816 */ /* 0x001fe2000000004e */
[----:B------:R-:W-:-:S02]  /*3cc0*/  FADD.FTZ R79, R79, R72 ;  /* 0x000000484f4f7221 */ /* 0x000fc40000010000 */
[--C-:B------:R-:W-:Y:S02]  /*3cd0*/  FADD.FTZ R80, R7, R72.reuse ;  /* 0x0000004807507221 */ /* 0x100fe40000010000 */
[--C-:B------:R-:W-:Y:S02]  /*3ce0*/  FADD.FTZ R78, R5, R72.reuse ;  /* 0x00000048054e7221 */ /* 0x100fe40000010000 */
[--C-:B------:R-:W-:Y:S02]  /*3cf0*/  FADD.FTZ R81, R81, R72.reuse ;  /* 0x0000004851517221 */ /* 0x100fe40000010000 */
[--C-:B------:R-:W-:Y:S02]  /*3d00*/  FADD.FTZ R82, R17, R72.reuse ;  /* 0x0000004811527221 */ /* 0x100fe40000010000 */
[--C-:B------:R-:W-:Y:S02]  /*3d10*/  FADD.FTZ R83, R83, R72.reuse ;  /* 0x0000004853537221 */ /* 0x100fe40000010000 */
[----:B------:R-:W-:-:S02]  /*3d20*/  FADD.FTZ R85, R85, R72 ;  /* 0x0000004855557221 */ /* 0x000fc40000010000 */
[--C-:B------:R-:W-:Y:S02]  /*3d30*/  FADD.FTZ R87, R87, R72.reuse ;  /* 0x0000004857577221 */ /* 0x100fe40000010000 */
[--C-:B------:R-:W-:Y:S02]  /*3d40*/  FADD.FTZ R89, R89, R72.reuse ;  /* 0x0000004859597221 */ /* 0x100fe40000010000 */
[----:B------:R-:W-:Y:S02]  /*3d50*/  FADD.FTZ R91, R91, R72 ;  /* 0x000000485b5b7221 */ /* 0x000fe40000010000 */
        /* <DEDUP_REMOVED lines=13> */
[----:B------:R-:W-:Y:S05]  /*3e30*/  @!P0 BRA `(.L_x_2432) ;  /* 0x000007f000008947 */ /* 0x000fea0003800000 */
[----:B------:R-:W-:Y:S01]  /*3e40*/  BAR.SYNC.DEFER_BLOCKING 0x0 ;  /* 0x0000000000007b1d */ /* 0x000fe20000010000 */
[----:B------:R-:W-:Y:S02]  /*3e50*/  FMUL.FTZ R116, R155, R116 ;  /* 0x000000749b747220 */ /* 0x000fe40000410000 */
[----:B------:R-:W-:-:S02]  /*3e60*/  FMUL.FTZ R161, R161, R118 ;  /* 0x00000076a1a17220 */ /* 0x000fc40000410000 */
[----:B------:R-:W-:Y:S01]  /*3e70*/  FMUL.FTZ R120, R160, R120 ;  /* 0x00000078a0787220 */ /* 0x000fe20000410000 */
[----:B------:R-:W-:Y:S01]  /*3e80*/  BSSY B0, `(.L_x_2433) ;  /* 0x0000061000007945 */ /* 0x000fe20003800000 */
[----:B------:R-:W-:Y:S01]  /*3e90*/  FMUL.FTZ R141, R141, R122 ;  /* 0x0000007a8d8d7220 */ /* 0x000fe20000410000 */
[----:B------:R-:W-:Y:S01]  /*3ea0*/  F2FP.BF16.PACK_AB R116, R161, R116 ;  /* 0x00000074a174723e */ /* 0x000fe200000010ff */
[----:B------:R-:W-:Y:S02]  /*3eb0*/  FMUL.FTZ R124, R152, R124 ;  /* 0x0000007c987c7220 */ /* 0x000fe40000410000 */
        /* <DEDUP_REMOVED lines=9> */
[----:B------:R-:W-:Y:S01]  /*3f50*/  PRMT R17, R5, 0x7632, R17 ;  /* 0x0000763205117816 */ /* 0x000fe20000000011 */
        /* <DEDUP_REMOVED lines=8> */
[----:B------:R-:W-:Y:S01]  /*3fe0*/  FMUL.FTZ R136, R136, R174 ;  /* 0x000000ae88887220 */ /* 0x000fe20000410000 */
[----:B------:R1:W-:Y:S01]  /*3ff0*/  STS.U16 [R38+0x2], R6 ;  /* 0x0000020626007388 */ /* 0x0003e20000000400 */
[----:B------:R-:W-:Y:S01]  /*4000*/  FMUL.FTZ R7, R138, R176 ;  /* 0x000000b08a077220 */ /* 0x000fe20000410000 */
[----:B------:R-:W-:Y:S01]  /*4010*/  F2FP.BF16.PACK_AB R4, R4, R133 ;  /* 0x000000850404723e */ /* 0x000fe200000010ff */
[----:B------:R-:W-:Y:S01]  /*4020*/  IMAD R161, R75, c[0x0][0x218], RZ ;  /* 0x000086004ba17a24 */ /* 0x000fe200078e02ff */
[----:B------:R2:W-:Y:S02]  /*4030*/  STS.U16 [R38+0x6], R16 ;  /* 0x0000061026007388 */ /* 0x0005e40000000400 */
[----:B------:R-:W-:Y:S01]  /*4040*/  F2FP.BF16.PACK_AB R7, R7, R136 ;  /* 0x000000880707723e */ /* 0x000fe200000010ff */
[----:B------:R-:W-:Y:S01]  /*4050*/  IMAD R161, R76, c[0x0][0x21c], R161 ;  /* 0x000087004ca17a24 */ /* 0x000fe200078e02a1 */
[----:B------:R3:W-:Y:S01]  /*4060*/  STS.U16 [R38+0x8], R5 ;  /* 0x0000080526007388 */ /* 0x0007e20000000400 */
[----:B0-----:R-:W-:-:S02]  /*4070*/  PRMT R116, R129, 0x7632, R116 ;  /* 0x0000763281747816 */ /* 0x001fc40000000074 */
[----:B-1----:R-:W-:Y:S01]  /*4080*/  PRMT R6, R127, 0x7632, R6 ;  /* 0x000076327f067816 */ /* 0x002fe20000000006 */
[----:B------:R0:W-:Y:S01]  /*4090*/  STS.U16 [R38+0xa], R17 ;  /* 0x00000a1126007388 */ /* 0x0001e20000000400 */
[----:B--2---:R-:W-:-:S03]  /*40a0*/  PRMT R16, R4, 0x7632, R16 ;  /* 0x0000763204107816 */ /* 0x004fc60000000010 */
[----:B------:R-:W-:Y:S01]  /*40b0*/  STS.U16 [R38+0x4], R120 ;  /* 0x0000047826007388 */ /* 0x000fe20000000400 */
[----:B---3--:R-:W-:-:S03]  /*40c0*/  PRMT R5, R131, 0x7632, R5 ;  /* 0x0000763283057816 */ /* 0x008fc60000000005 */
[----:B------:R-:W-:Y:S01]  /*40d0*/  STS.U16 [R38+0xc], R127 ;  /* 0x00000c7f26007388 */ /* 0x000fe20000000400 */
[----:B0-----:R-:W-:-:S03]  /*40e0*/  PRMT R17, R7, 0x7632, R17 ;  /* 0x0000763207117816 */ /* 0x001fc60000000011 */
[----:B------:R0:W-:Y:S04]  /*40f0*/  STS.U16 [R38+0xe], R6 ;  /* 0x00000e0626007388 */ /* 0x0001e80000000400 */
[----:B------:R-:W-:Y:S04]  /*4100*/  STS.U16 [R38+0x10], R129 ;  /* 0x0000108126007388 */ /* 0x000fe80000000400 */
[----:B------:R-:W-:Y:S01]  /*4110*/  STS.U16 [R38+0x12], R116 ;  /* 0x0000127426007388 */ /* 0x000fe20000000400 */
[----:B0-----:R-:W-:-:S03]  /*4120*/  IMAD R6, R71, c[0x0][0x210], RZ ;  /* 0x0000840047067a24 */ /* 0x001fc600078e02ff */
[----:B------:R-:W-:Y:S04]  /*4130*/  STS.U16 [R38+0x14], R131 ;  /* 0x0000148326007388 */ /* 0x000fe80000000400 */
[----:B------:R-:W-:Y:S04]  /*4140*/  STS.U16 [R38+0x16], R5 ;  /* 0x0000160526007388 */ /* 0x000fe80000000400 */
[----:B------:R0:W-:Y:S04]  /*4150*/  STS.U16 [R38+0x18], R4 ;  /* 0x0000180426007388 */ /* 0x0001e80000000400 */
[----:B------:R-:W-:Y:S04]  /*4160*/  STS.U16 [R38+0x1a], R16 ;  /* 0x00001a1026007388 */ /* 0x000fe80000000400 */
[----:B------:R1:W-:Y:S01]  /*4170*/  STS.U16 [R38+0x1c], R7 ;  /* 0x00001c0726007388 */ /* 0x0003e20000000400 */
[----:B0-----:R-:W-:-:S03]  /*4180*/  IMAD.WIDE.U32 R4, R73, c[0x0][0x210], RZ ;  /* 0x0000840049047a25 */ /* 0x001fc600078e00ff */
[----:B------:R0:W-:Y:S01]  /*4190*/  STS.U16 [R38+0x1e], R17 ;  /* 0x00001e1126007388 */ /* 0x0001e20000000400 */
[----:B------:R-:W-:-:S06]  /*41a0*/  NOP ;  /* 0x0000000000007918 */ /* 0x000fcc0000000000 */
[----:B------:R-:W-:Y:S01]  /*41b0*/  LDS.U16 R127, [R56] ;  /* 0x00000000387f7984 */ /* 0x000fe20000000400 */
[C---:B-1----:R-:W-:Y:S01]  /*41c0*/  LEA R7, P0, R60.reuse, c[0x0][0x270], 0x1 ;  /* 0x00009c003c077a11 */ /* 0x042fe200078008ff */
[----:B0-----:R-:W-:Y:S02]  /*41d0*/  IMAD R17, R73, c[0x0][0x214], R6 ;  /* 0x0000850049117a24 */ /* 0x001fe400078e0206 */
[----:B------:R-:W-:Y:S01]  /*41e0*/  LDS.U16 R129, [R55+0x40] ;  /* 0x0000400037817984 */ /* 0x000fe20000000400 */
[----:B------:R-:W-:-:S03]  /*41f0*/  LEA.HI.X R16, R60, c[0x0][0x274], R57, 0x1, P0 ;  /* 0x00009d003c107a11 */ /* 0x000fc600000f0c39 */
[----:B------:R-:W-:Y:S01]  /*4200*/  LDS.U16 R131, [R54+0x80] ;  /* 0x0000800036837984 */ /* 0x000fe20000000400 */
[----:B------:R-:W-:-:S03]  /*4210*/  IADD3 R5, R5, R17, RZ ;  /* 0x0000001105057210 */ /* 0x000fc60007ffe0ff */
[----:B------:R-:W-:Y:S02]  /*4220*/  LDS.U16 R133, [R53+0xc0] ;  /* 0x0000c00035857984 */ /* 0x000fe40000000400 */
[----:B------:R-:W-:Y:S02]  /*4230*/  IMAD.WIDE.U32 R4, R76, c[0x0][0x218], R4 ;  /* 0x000086004c047a25 */ /* 0x000fe400078e0004 */
[----:B------:R-:W-:Y:S03]  /*4240*/  LDS.U16 R135, [R52+0x100] ;  /* 0x0001000034877984 */ /* 0x000fe60000000400 */
[----:B------:R-:W-:Y:S01]  /*4250*/  IADD3 R6, P2, R22, R4, RZ ;  /* 0x0000000416067210 */ /* 0x000fe20007f5e0ff */
[----:B------:R-:W-:Y:S03]  /*4260*/  LDS.U16 R137, [R51+0x140] ;  /* 0x0001400033897984 */ /* 0x000fe60000000400 */
[----:B------:R-:W-:Y:S01]  /*4270*/  IADD3.X R5, R0, R161, R5, P2, !PT ;  /* 0x000000a100057210 */ /* 0x000fe200017fe405 */
[----:B------:R-:W-:Y:S01]  /*4280*/  LDS.U16 R139, [R50+0x180] ;  /* 0x00018000328b7984 */ /* 0x000fe20000000400 */
[----:B------:R-:W-:-:S03]  /*4290*/  LEA R4, P0, R6, R7, 0x1 ;  /* 0x0000000706047211 */ /* 0x000fc600078008ff */
[----:B------:R-:W-:Y:S01]  /*42a0*/  LDS.U16 R141, [R49+0x1c0] ;  /* 0x0001c000318d7984 */ /* 0x000fe20000000400 */
[----:B------:R-:W-:-:S03]  /*42b0*/  LEA.HI.X R5, R6, R16, R5, 0x1, P0 ;  /* 0x0000001006057211 */ /* 0x000fc600000f0c05 */
        /* <DEDUP_REMOVED lines=14> */
[-C--:B------:R-:W-:Y:S02]  /*43a0*/  ISETP.GE.AND P5, PT, R110, R159.reuse, PT ;  /* 0x0000009f6e00720c */ /* 0x080fe40003fa6270 */
[-C--:B------:R-:W-:Y:S02]  /*43b0*/  ISETP.GE.AND P6, PT, R108, R159.reuse, PT ;  /* 0x0000009f6c00720c */ /* 0x080fe40003fc6270 */
[----:B------:R-:W-:-:S03]  /*43c0*/  ISETP.GE.AND P0, PT, R106, R159, PT ;  /* 0x0000009f6a00720c */ /* 0x000fc60003f06270 */
[----:B------:R-:W-:Y:S05]  /*43d0*/  @P2 BRA `(.L_x_2434) ;  /* 0x000000b000002947 */ /* 0x000fea0003800000 */
[----:B------:R-:W-:Y:S01]  /*43e0*/  MOV R7, R15 ;  /* 0x0000000f00077202 */ /* 0x000fe20000000f00 */
[----:B------:R-:W-:Y:S02]  /*43f0*/  IMAD.MOV.U32 R6, RZ, RZ, R14 ;  /* 0x000000ffff067224 */ /* 0x000fe400078e000e */
[----:B------:R-:W-:Y:S02]  /*4400*/  IMAD R125, R75, c[0x0][0x218], RZ ;  /* 0x000086004b7d7a24 */ /* 0x000fe400078e02ff */
[----:B------:R-:W-:-:S04]  /*4410*/  IMAD.WIDE.U32 R6, R73, c[0x0][0x210], R6 ;  /* 0x0000840049067a25 */ /* 0x000fc800078e0006 */
[----:B------:R-:W-:Y:S02]  /*4420*/  IMAD.IADD R7, R17, 0x1, R7 ;  /* 0x0000000111077824 */ /* 0x000fe400078e0207 */
[C---:B------:R-:W-:Y:S02]  /*4430*/  IMAD R125, R76.reuse, c[0x0][0x21c], R125 ;  /* 0x000087004c7d7a24 */ /* 0x040fe400078e027d */
[----:B------:R-:W-:-:S05]  /*4440*/  IMAD.WIDE.U32 R6, R76, c[0x0][0x218], R6 ;  /* 0x000086004c067a25 */ /* 0x000fca00078e0006 */
[----:B------:R-:W-:Y:S02]  /*4450*/  IADD3 R7, R7, R125, RZ ;  /* 0x0000007d07077210 */ /* 0x000fe40007ffe0ff */
[----:B------:R-:W-:-:S04]  /*4460*/  LEA R16, P2, R6, c[0x0][0x270], 0x1 ;  /* 0x00009c0006107a11 */ /* 0x000fc800078408ff */
[----:B------:R-:W-:-:S05]  /*4470*/  LEA.HI.X R17, R6, c[0x0][0x274], R7, 0x1, P2 ;  /* 0x00009d0006117a11 */ /* 0x000fca00010f0c07 */
[----:B------:R0:W-:Y:S04]  /*4480*/  STG.E.U16 [R16.64], R127 ;  /* 0x0000007f10007986 */ /* 0x0001e8000c101504 */
.L_x_2434:
[----:B------:R-:W-:Y:S05]  /*4490*/  BSYNC B0 ;  /* 0x0000000000007941 */ /* 0x000fea0003800000 */
.L_x_2433:
[----:B------:R1:W-:Y:S01]  /*44a0*/  @!P3 STG.E.U16 [R4.64+-0x7c0], R129 ;  /* 0xfff840810400b986 */ /* 0x0003e2000c101504 */
[-C--:B------:R-:W-:Y:S02]  /*44b0*/  ISETP.GE.AND P2, PT, R18, R159.reuse, PT ;  /* 0x0000009f1200720c */ /* 0x080fe40003f46270 */
[-C--:B------:R-:W-:Y:S01]  /*44c0*/  ISETP.GE.AND P3, PT, R19, R159.reuse, PT ;  /* 0x0000009f1300720c */ /* 0x080fe20003f66270 */
        /* <DEDUP_REMOVED lines=22> */
.L_x_2432:
[----:B-1----:R-:W-:Y:S01]  /*4630*/  PRMT R4, RZ, 0x5410, R144 ;  /* 0x00005410ff047816 */ /* 0x002fe20000000090 */
[----:B------:R-:W-:Y:S01]  /*4640*/  IMAD.MOV.U32 R6, RZ, RZ, c[0x0][0x16c] ;  /* 0x00005b00ff067624 */ /* 0x000fe200078e00ff */
[----:B------:R-:W-:Y:S01]  /*4650*/  PRMT R5, RZ, 0x5410, R37 ;  /* 0x00005410ff057816 */ /* 0x000fe20000000025 */
[----:B------:R-:W-:Y:S01]  /*4660*/  BAR.SYNC.DEFER_BLOCKING 0x0 ;  /* 0x0000000000007b1d */ /* 0x000fe20000010000 */
[----:B------:R-:W-:Y:S01]  /*4670*/  HFMA2.MMA R141, -RZ, RZ, 0, 0 ;  /* 0x00000000ff8d7435 */ /* 0x000fe200000001ff */
[----:B------:R-:W-:Y:S01]  /*4680*/  FFMA.FTZ R4, R93, R4, R70 ;  /* 0x000000045d047223 */ /* 0x000fe20000010046 */
[----:B------:R-:W-:Y:S01]  /*4690*/  ISETP.GE.AND P0, PT, R6, 0x1, PT ;  /* 0x000000010600780c */ /* 0x000fe20003f06270 */
[----:B------:R-:W-:Y:S01]  /*46a0*/  HFMA2.MMA R137, -RZ, RZ, 0, 0 ;  /* 0x00000000ff897435 */ /* 0x000fe200000001ff */
[----:B------:R-:W-:Y:S01]  /*46b0*/  PRMT R70, RZ, 0x5410, R23 ;  /* 0x00005410ff467816 */ /* 0x000fe20000000017 */
[----:B------:R-:W-:Y:S01]  /*46c0*/  FFMA.FTZ R4, R95, R5, R4 ;  /* 0x000000055f047223 */ /* 0x000fe20000010004 */
[----:B------:R-:W-:Y:S01]  /*46d0*/  PRMT R5, RZ, 0x5410, R36 ;  /* 0x00005410ff057816 */ /* 0x000fe20000000024 */
[----:B------:R-:W-:Y:S01]  /*46e0*/  HFMA2.MMA R133, -RZ, RZ, 0, 0 ;  /* 0x00000000ff857435 */ /* 0x000fe200000001ff */
[-C--:B------:R-:W-:Y:S01]  /*46f0*/  FMUL.FTZ R157, R93, R74.reuse ;  /* 0x0000004a5d9d7220 */ /* 0x080fe20000410000 */
[----:B------:R-:W-:Y:S01]  /*4700*/  HFMA2.MMA R129, -RZ, RZ, 0, 0 ;  /* 0x00000000ff817435 */ /* 0x000fe200000001ff */
[-C--:B------:R-:W-:Y:S01]  /*4710*/  FMUL.FTZ R126, R95, R74.reuse ;  /* 0x0000004a5f7e7220 */ /* 0x080fe20000410000 */
[----:B------:R-:W-:Y:S01]  /*4720*/  MOV R139, RZ ;  /* 0x000000ff008b7202 */ /* 0x000fe20000000f00 */
[C---:B------:R-:W-:Y:S01]  /*4730*/  FFMA.FTZ R4, R97.reuse, R5, R4 ;  /* 0x0000000561047223 */ /* 0x040fe20000010004 */
[----:B------:R-:W-:Y:S01]  /*4740*/  PRMT R5, RZ, 0x5410, R35 ;  /* 0x00005410ff057816 */ /* 0x000fe20000000023 */
[-C--:B------:R-:W-:Y:S01]  /*4750*/  FMUL.FTZ R155, R97, R74.reuse ;  /* 0x0000004a619b7220 */ /* 0x080fe20000410000 */
[----:B------:R-:W-:Y:S01]  /*4760*/  MOV R135, RZ ;  /* 0x000000ff00877202 */ /* 0x000fe20000000f00 */
[CC--:B------:R-:W-:Y:S01]  /*4770*/  FMUL.FTZ R124, R99.reuse, R74.reuse ;  /* 0x0000004a637c7220 */ /* 0x0c0fe20000410000 */
[----:B------:R-:W-:Y:S01]  /*4780*/  MOV R131, RZ ;  /* 0x000000ff00837202 */ /* 0x000fe20000000f00 */
[----:B------:R-:W-:Y:S01]  /*4790*/  FFMA.FTZ R4, R99, R5, R4 ;  /* 0x0000000563047223 */ /* 0x000fe20000010004 */
[----:B------:R-:W-:Y:S01]  /*47a0*/  PRMT R5, RZ, 0x5410, R34 ;  /* 0x00005410ff057816 */ /* 0x000fe20000000022 */
[-C--:B------:R-:W-:Y:S01]  /*47b0*/  FMUL.FTZ R153, R101, R74.reuse ;  /* 0x0000004a65997220 */ /* 0x080fe20000410000 */
[----:B0-----:R-:W-:Y:S01]  /*47c0*/  MOV R127, RZ ;  /* 0x000000ff007f7202 */ /* 0x001fe20000000f00 */
[----:B------:R-:W-:-:S02]  /*47d0*/  FMUL.FTZ R122, R103, R74 ;  /* 0x0000004a677a7220 */ /* 0x000fc40000410000 */
[----:B------:R-:W-:Y:S01]  /*47e0*/  FFMA.FTZ R4, R101, R5, R4 ;  /* 0x0000000565047223 */ /* 0x000fe20000010004 */
[----:B------:R-:W-:Y:S01]  /*47f0*/  PRMT R5, RZ, 0x5410, R33 ;  /* 0x00005410ff057816 */ /* 0x000fe20000000021 */
[-C--:B------:R-:W-:Y:S02]  /*4800*/  FMUL.FTZ R151, R105, R74.reuse ;  /* 0x0000004a69977220 */ /* 0x080fe40000410000 */
[-C--:B------:R-:W-:Y:S02]  /*4810*/  FMUL.FTZ R120, R107, R74.reuse ;  /* 0x0000004a6b787220 */ /* 0x080fe40000410000 */
[----:B------:R-:W-:Y:S01]  /*4820*/  FFMA.FTZ R4, R103, R5, R4 ;  /* 0x0000000567047223 */ /* 0x000fe20000010004 */
[----:B------:R-:W-:Y:S01]  /*4830*/  PRMT R5, RZ, 0x5410, R32 ;  /* 0x00005410ff057816 */ /* 0x000fe20000000020 */
[-C--:B------:R-:W-:Y:S02]  /*4840*/  FMUL.FTZ R149, R109, R74.reuse ;  /* 0x0000004a6d957220 */ /* 0x080fe40000410000 */
        /* <DEDUP_REMOVED lines=12> */
[----:B------:R-:W-:Y:S02]  /*4910*/  FMUL.FTZ R112, R123, R74 ;  /* 0x0000004a7b707220 */ /* 0x000fe40000410000 */
[----:B------:R-:W-:Y:S01]  /*4920*/  FFMA.FTZ R4, R111, R5, R4 ;  /* 0x000000056f047223 */ /* 0x000fe20000010004 */
[----:B------:R-:W-:Y:S01]  /*4930*/  PRMT R5, RZ, 0x5410, R28 ;  /* 0x00005410ff057816 */ /* 0x000fe2000000001c */
[----:B------:R-:W-:Y:S02]  /*4940*/  IMAD.MOV.U32 R110, RZ, RZ, RZ ;  /* 0x000000ffff6e7224 */ /* 0x000fe400078e00ff */
[----:B------:R-:W-:-:S02]  /*4950*/  IMAD.MOV.U32 R108, RZ, RZ, RZ ;  /* 0x000000ffff6c7224 */ /* 0x000fc400078e00ff */
[----:B------:R-:W-:Y:S01]  /*4960*/  FFMA.FTZ R4, R113, R5, R4 ;  /* 0x0000000571047223 */ /* 0x000fe20000010004 */
[----:B------:R-:W-:Y:S01]  /*4970*/  PRMT R5, RZ, 0x5410, R27 ;  /* 0x00005410ff057816 */ /* 0x000fe2000000001b */
[----:B------:R-:W-:Y:S02]  /*4980*/  IMAD.MOV.U32 R106, RZ, RZ, RZ ;  /* 0x000000ffff6a7224 */ /* 0x000fe400078e00ff */
[----:B------:R-:W-:Y:S02]  /*4990*/  IMAD.MOV.U32 R104, RZ, RZ, RZ ;  /* 0x000000ffff687224 */ /* 0x000fe400078e00ff */
        /* <DEDUP_REMOVED lines=9> */
[----:B------:R-:W-:-:S05]  /*4a30*/  PRMT R5, RZ, 0x5410, R24 ;  /* 0x00005410ff057816 */ /* 0x000fca0000000018 */
[----:B------:R-:W-:-:S04]  /*4a40*/  FFMA.FTZ R4, R121, R5, R4 ;  /* 0x0000000579047223 */ /* 0x000fc80000010004 */
[----:B------:R-:W-:Y:S01]  /*4a50*/  FFMA.FTZ R70, R123, R70, R4 ;  /* 0x000000467b467223 */ /* 0x000fe20000010004 */
[----:B------:R-:W-:Y:S05]  /*4a60*/  @!P0 BRA `(.L_x_2435) ;  /* 0x0000244000008947 */ /* 0x000fea0003800000 */
[----:B------:R-:W-:Y:S01]  /*4a70*/  IADD3 R94, R146, -0x1, RZ ;  /* 0xffffffff925e7810 */ /* 0x000fe20007ffe0ff */
[----:B------:R-:W-:Y:S01]  /*4a80*/  IMAD.MOV.U32 R141, RZ, RZ, RZ ;  /* 0x000000ffff8d7224 */ /* 0x000fe200078e00ff */
[----:B------:R-:W-:Y:S02]  /*4a90*/  MOV R125, RZ ;  /* 0x000000ff007d7202 */ /* 0x000fe40000000f00 */
[----:B------:R-:W-:-:S04]  /*4aa0*/  LEA.HI R4, R94, R94, RZ, 0x1 ;  /* 0x0000005e5e047211 */ /* 0x000fc800078f08ff */
[----:B------:R-:W-:-:S04]  /*4ab0*/  LOP3.LUT R5, R4, 0xfffffe, RZ, 0xc0, !PT ;  /* 0x00fffffe04057812 */ /* 0x000fc800078ec0ff */
[----:B------:R-:W-:Y:S02]  /*4ac0*/  IADD3 R94, R94, -R5, RZ ;  /* 0x800000055e5e7210 */ /* 0x000fe40007ffe0ff */
.L_x_2451:
[----:B------:R-:W-:Y:S01]  /*4ad0*/  IMAD R7, R75, c[0x0][0x180], RZ ;  /* 0x000060004b077a24 */ /* 0x000fe200078e02ff */
[----:B------:R-:W-:Y:S01]  /*4ae0*/  SHF.R.S32.HI R20, RZ, 0x1f, R125 ;  /* 0x0000001fff147819 */ /* 0x000fe2000001147d */
[----:B------:R-:W-:-:S04]  /*4af0*/  IMAD.WIDE.U32 R4, R76, c[0x0][0x180], RZ ;  /* 0x000060004c047a25 */ /* 0x000fc800078e00ff */
[----:B------:R-:W-:Y:S02]  /*4b00*/  IMAD R7, R76, c[0x0][0x184], R7 ;  /* 0x000061004c077a24 */ /* 0x000fe400078e0207 */
[----:B------:R-:W-:Y:S02]  /*4b10*/  IMAD R6, R20, c[0x0][0x188], RZ ;  /* 0x0000620014067a24 */ /* 0x000fe400078e02ff */
[----:B------:R-:W-:Y:S02]  /*4b20*/  IMAD.IADD R5, R5, 0x1, R7 ;  /* 0x0000000105057824 */ /* 0x000fe400078e0207 */
[C---:B------:R-:W-:Y:S02]  /*4b30*/  IMAD R7, R125.reuse, c[0x0][0x18c], R6 ;  /* 0x000063007d077a24 */ /* 0x040fe400078e0206 */
[----:B------:R-:W-:-:S05]  /*4b40*/  IMAD.WIDE.U32 R4, R125, c[0x0][0x188], R4 ;  /* 0x000062007d047a25 */ /* 0x000fca00078e0004 */
[----:B------:R-:W-:Y:S02]  /*4b50*/  IADD3 R5, R5, R7, RZ ;  /* 0x0000000705057210 */ /* 0x000fe40007ffe0ff */
[----:B------:R-:W-:-:S04]  /*4b60*/  LEA R18, P0, R4, c[0x0][0x220], 0x2 ;  /* 0x0000880004127a11 */ /* 0x000fc800078010ff */
[----:B------:R-:W-:-:S05]  /*4b70*/  LEA.HI.X R19, R4, c[0x0][0x224], R5, 0x2, P0 ;  /* 0x0000890004137a11 */ /* 0x000fca00000f1405 */
[----:B------:R0:W2:Y:S01]  /*4b80*/  LDG.E R128, [R18.64] ;  /* 0x0000000412807981 */ /* 0x0000a2000c1e1900 */
[C---:B------:R-:W-:Y:S01]  /*4b90*/  IMAD R5, R75.reuse, c[0x0][0x198], RZ ;  /* 0x000066004b057a24 */ /* 0x040fe200078e02ff */
[----:B------:R-:W-:Y:S01]  /*4ba0*/  ISETP.NE.AND P2, PT, R68, RZ, PT ;  /* 0x000000ff4400720c */ /* 0x000fe20003f45270 */
[----:B------:R-:W-:Y:S01]  /*4bb0*/  IMAD R21, R75, c[0x0][0x1b8], RZ ;  /* 0x00006e004b157a24 */ /* 0x000fe200078e02ff */
[----:B------:R-:W-:Y:S01]  /*4bc0*/  ISETP.GE.AND P0, PT, R146, 0x2, PT ;  /* 0x000000029200780c */ /* 0x000fe20003f06270 */
[C---:B------:R-:W-:Y:S02]  /*4bd0*/  IMAD R17, R76.reuse, c[0x0][0x19c], R5 ;  /* 0x000067004c117a24 */ /* 0x040fe400078e0205 */
[----:B------:R-:W-:Y:S01]  /*4be0*/  IMAD.WIDE.U32 R6, R76, c[0x0][0x198], RZ ;  /* 0x000066004c067a25 */ /* 0x000fe200078e00ff */
[----:B------:R-:W-:-:S03]  /*4bf0*/  ISETP.NE.OR P0, PT, R148, RZ, !P0 ;  /* 0x000000ff9400720c */ /* 0x000fc60004705670 */
[----:B------:R-:W-:-:S04]  /*4c00*/  IMAD.WIDE.U32 R4, R76, c[0x0][0x1b8], RZ ;  /* 0x00006e004c047a25 */ /* 0x000fc800078e00ff */
[----:B------:R-:W-:Y:S02]  /*4c10*/  IMAD R21, R76, c[0x0][0x1bc], R21 ;  /* 0x00006f004c157a24 */ /* 0x000fe400078e0215 */
[----:B------:R-:W-:Y:S02]  /*4c20*/  IMAD.IADD R7, R7, 0x1, R17 ;  /* 0x0000000107077824 */ /* 0x000fe400078e0211 */
[C---:B0-----:R-:W-:Y:S01]  /*4c30*/  IMAD R18, R20.reuse, c[0x0][0x1a0], RZ ;  /* 0x0000680014127a24 */ /* 0x041fe200078e02ff */
[----:B------:R-:W-:Y:S01]  /*4c40*/  IADD3 R17, R5, R21, RZ ;  /* 0x0000001505117210 */ /* 0x000fe20007ffe0ff */
[----:B------:R-:W-:Y:S02]  /*4c50*/  IMAD.MOV.U32 R16, RZ, RZ, R4 ;  /* 0x000000ffff107224 */ /* 0x000fe400078e0004 */
[----:B------:R-:W-:Y:S02]  /*4c60*/  IMAD R20, R20, c[0x0][0x1c0], RZ ;  /* 0x0000700014147a24 */ /* 0x000fe400078e02ff */
[----:B------:R-:W-:-:S02]  /*4c70*/  IMAD R19, R125, c[0x0][0x1a4], R18 ;  /* 0x000069007d137a24 */ /* 0x000fc400078e0212 */
[----:B------:R-:W-:-:S04]  /*4c80*/  IMAD.WIDE.U32 R4, R125, c[0x0][0x1a0], R6 ;  /* 0x000068007d047a25 */ /* 0x000fc800078e0006 */
[C---:B------:R-:W-:Y:S01]  /*4c90*/  IMAD R21, R125.reuse, c[0x0][0x1c4], R20 ;  /* 0x000071007d157a24 */ /* 0x040fe200078e0214 */
[----:B------:R-:W-:Y:S01]  /*4ca0*/  LEA R18, P3, R4, c[0x0][0x228], 0x2 ;  /* 0x00008a0004127a11 */ /* 0x000fe200078610ff */
[----:B------:R-:W-:Y:S01]  /*4cb0*/  IMAD.WIDE.U32 R6, R125, c[0x0][0x1c0], R16 ;  /* 0x000070007d067a25 */ /* 0x000fe200078e0010 */
[----:B------:R-:W-:Y:S02]  /*4cc0*/  IADD3 R17, R5, R19, RZ ;  /* 0x0000001305117210 */ /* 0x000fe40007ffe0ff */
[----:B------:R-:W-:Y:S01]  /*4cd0*/  @!P0 IADD3 R16, R146, -0x2, RZ ;  /* 0xfffffffe92108810 */ /* 0x000fe20007ffe0ff */
[----:B------:R-:W-:Y:S01]  /*4ce0*/  IMAD.IADD R5, R7, 0x1, R21 ;  /* 0x0000000107057824 */ /* 0x000fe200078e0215 */
[----:B------:R-:W-:Y:S02]  /*4cf0*/  LEA R20, P4, R6, c[0x0][0x230], 0x2 ;  /* 0x00008c0006147a11 */ /* 0x000fe400078810ff */
[----:B------:R-:W-:Y:S02]  /*4d00*/  LEA.HI.X R19, R4, c[0x0][0x22c], R17, 0x2, P3 ;  /* 0x00008b0004137a11 */ /* 0x000fe400018f1411 */
[----:B------:R-:W-:-:S02]  /*4d10*/  LEA.HI.X R21, R6, c[0x0][0x234], R5, 0x2, P4 ;  /* 0x00008d0006157a11 */ /* 0x000fc400020f1405 */
[----:B------:R-:W-:Y:S01]  /*4d20*/  IADD3 R4, R68, 0x200, RZ ;  /* 0x0000020044047810 */ /* 0x000fe20007ffe0ff */
[----:B------:R0:W3:Y:S04]  /*4d30*/  LDG.E R6, [R18.64] ;  /* 0x0000000412067981 */ /* 0x0000e8000c1e1900 */
[----:B------:R1:W3:Y:S01]  /*4d40*/  LDG.E R21, [R20.64] ;  /* 0x0000000414157981 */ /* 0x0002e2000c1e1900 */
[----:B------:R-:W-:-:S04]  /*4d50*/  @!P2 IMAD R4, R94, 0x100, R125 ;  /* 0x000001005e04a824 */ /* 0x000fc800078e027d */
[----:B------:R-:W-:Y:S01]  /*4d60*/  IMAD.SHL.U32 R134, R4, 0x4, RZ ;  /* 0x0000000404867824 */ /* 0x000fe200078e00ff */
[----:B------:R-:W-:Y:S01]  /*4d70*/  HFMA2.MMA R17, -RZ, RZ, 0, 0 ;  /* 0x00000000ff117435 */ /* 0x000fe200000001ff */
[----:B------:R-:W-:Y:S01]  /*4d80*/  @!P0 IMAD R5, R16, c[0x0][0x16c], R125 ;  /* 0x00005b0010058a24 */ /* 0x000fe200078e027d */
[----:B------:R-:W-:Y:S02]  /*4d90*/  PRMT R140, RZ, 0x5410, R144 ;  /* 0x00005410ff8c7816 */ /* 0x000fe40000000090 */
[----:B------:R-:W-:Y:S01]  /*4da0*/  PRMT R187, RZ, 0x5410, R37 ;  /* 0x00005410ffbb7816 */ /* 0x000fe20000000025 */
[----:B------:R-:W-:Y:S01]  /*4db0*/  @!P0 IMAD.WIDE R4, R5, 0x8, R12 ;  /* 0x0000000805048825 */ /* 0x000fe200078e020c */
[----:B------:R-:W-:Y:S02]  /*4dc0*/  MOV R16, 0x3f800000 ;  /* 0x3f80000000107802 */ /* 0x000fe40000000f00 */
[----:B------:R-:W-:Y:S01]  /*4dd0*/  PRMT R138, RZ, 0x5410, R36 ;  /* 0x00005410ff8a7816 */ /* 0x000fe20000000024 */
[----:B------:R-:W-:-:S02]  /*4de0*/  FMUL.FTZ R140, R77, R140 ;  /* 0x0000008c4d8c7220 */ /* 0x000fc40000410000 */
        /* <DEDUP_REMOVED lines=13> */
[----:B------:R-:W-:Y:S02]  /*4ec0*/  PRMT R7, RZ, 0x5410, R29 ;  /* 0x00005410ff077816 */ /* 0x000fe4000000001d */
[----:B------:R-:W-:-:S03]  /*4ed0*/  PRMT R164, RZ, 0x5410, R28 ;  /* 0x00005410ffa47816 */ /* 0x000fc6000000001c */
        /* <DEDUP_REMOVED lines=13> */
[-C--:B0-----:R-:W-:Y:S02]  /*4fb0*/  FMUL.FTZ R18, R78, R130.reuse ;  /* 0x000000824e127220 */ /* 0x081fe40000410000 */
[-C--:B------:R-:W-:Y:S02]  /*4fc0*/  FMUL.FTZ R19, R79, R130.reuse ;  /* 0x000000824f137220 */ /* 0x080fe40000410000 */
[-C--:B-1----:R-:W-:Y:S01]  /*4fd0*/  FMUL.FTZ R20, R80, R130.reuse ;  /* 0x0000008250147220 */ /* 0x082fe20000410000 */
[----:B--2---:R0:W-:Y:S04]  /*4fe0*/  STS [R134+0xc90], R173 ;  /* 0x000c90ad86007388 */ /* 0x0041e80000000800 */
[----:B------:R-:W-:Y:S06]  /*4ff0*/  BAR.SYNC.DEFER_BLOCKING 0x0 ;  /* 0x0000000000007b1d */ /* 0x000fec0000010000 */
[----:B------:R-:W1:Y:S01]  /*5000*/  MUFU.EX2 R18, R18 ;  /* 0x0000001200127308 */ /* 0x000e620000000800 */
[----:B------:R-:W-:-:S07]  /*5010*/  FMUL.FTZ R132, R81, R130 ;  /* 0x0000008251847220 */ /* 0x000fce0000410000 */
[----:B------:R-:W2:Y:S01]  /*5020*/  MUFU.EX2 R19, R19 ;  /* 0x0000001300137308 */ /* 0x000ea20000000800 */
[----:B0-----:R-:W-:-:S07]  /*5030*/  FMUL.FTZ R134, R82, R130 ;  /* 0x0000008252867220 */ /* 0x001fce0000410000 */
[----:B------:R-:W0:Y:S01]  /*5040*/  MUFU.EX2 R20, R20 ;  /* 0x0000001400147308 */ /* 0x000e220000000800 */
[----:B------:R-:W-:Y:S01]  /*5050*/  FMUL.FTZ R136, R83, R130 ;  /* 0x0000008253887220 */ /* 0x000fe20000410000 */
[----:B------:R4:W5:Y:S01]  /*5060*/  @!P0 LDG.E.64 R16, [R4.64] ;  /* 0x0000000404108981 */ /* 0x000962000c1e1b00 */
[----:B-1----:R-:W-:-:S05]  /*5070*/  FMUL.FTZ R142, R173, R18 ;  /* 0x00000012ad8e7220 */ /* 0x002fca0000410000 */
[----:B------:R-:W1:Y:S01]  /*5080*/  MUFU.EX2 R132, R132 ;  /* 0x0000008400847308 */ /* 0x000e620000000800 */
[----:B------:R-:W-:Y:S02]  /*5090*/  FMUL.FTZ R154, R84, R130 ;  /* 0x00000082549a7220 */ /* 0x000fe40000410000 */
[----:B----4-:R-:W-:-:S05]  /*50a0*/  FFMA.FTZ R4, R140, R18, R187 ;  /* 0x000000128c047223 */ /* 0x010fca00000100bb */
[----:B------:R-:W4:Y:S01]  /*50b0*/  MUFU.EX2 R134, R134 ;  /* 0x0000008600867308 */ /* 0x000f220000000800 */
[C---:B--2---:R-:W-:Y:S02]  /*50c0*/  FMUL.FTZ R5, R19.reuse, R142 ;  /* 0x0000008e13057220 */ /* 0x044fe40000410000 */
[----:B------:R-:W-:Y:S02]  /*50d0*/  FFMA.FTZ R4, R19, R4, R138 ;  /* 0x0000000413047223 */ /* 0x000fe4000001008a */
[----:B------:R-:W-:-:S03]  /*50e0*/  FMUL.FTZ R163, R85, R130 ;  /* 0x0000008255a37220 */ /* 0x000fc60000410000 */
[----:B------:R-:W2:Y:S01]  /*50f0*/  MUFU.EX2 R136, R136 ;  /* 0x0000008800887308 */ /* 0x000ea20000000800 */
[----:B------:R-:W-:Y:S01]  /*5100*/  ISETP.NE.AND P0, PT, R68, 0x3f, PT ;  /* 0x0000003f4400780c */ /* 0x000fe20003f05270 */
[C---:B0-----:R-:W-:Y:S02]  /*5110*/  FMUL.FTZ R5, R20.reuse, R5 ;  /* 0x0000000514057220 */ /* 0x041fe40000410000 */
[----:B------:R-:W-:Y:S02]  /*5120*/  FFMA.FTZ R4, R20, R4, R179 ;  /* 0x0000000414047223 */ /* 0x000fe400000100b3 */
[----:B------:R-:W-:Y:S02]  /*5130*/  FMUL.FTZ R165, R86, R130 ;  /* 0x0000008256a57220 */ /* 0x000fe40000410000 */
[----:B------:R-:W0:Y:S01]  /*5140*/  MUFU.EX2 R154, R154 ;  /* 0x0000009a009a7308 */ /* 0x000e220000000800 */
[C---:B-1----:R-:W-:Y:S02]  /*5150*/  FMUL.FTZ R5, R132.reuse, R5 ;  /* 0x0000000584057220 */ /* 0x042fe40000410000 */
[----:B------:R-:W-:-:S02]  /*5160*/  FFMA.FTZ R4, R132, R4, R177 ;  /* 0x0000000484047223 */ /* 0x000fc400000100b1 */
[----:B------:R-:W-:Y:S01]  /*5170*/  FMUL.FTZ R167, R87, R130 ;  /* 0x0000008257a77220 */ /* 0x000fe20000410000 */
[----:B------:R1:W1:Y:S02]  /*5180*/  @P0 LDS R183, [R68.X4+0x1494] ;  /* 0x0014940044b70984 */ /* 0x0002640000004800 */
[----:B------:R-:W0:Y:S01]  /*5190*/  MUFU.EX2 R163, R163 ;  /* 0x000000a300a37308 */ /* 0x000e220000000800 */
[C---:B----4-:R-:W-:Y:S02]  /*51a0*/  FMUL.FTZ R5, R134.reuse, R5 ;  /* 0x0000000586057220 */ /* 0x050fe40000410000 */
[----:B------:R-:W-:Y:S02]  /*51b0*/  FFMA.FTZ R4, R134, R4, R185 ;  /* 0x0000000486047223 */ /* 0x000fe400000100b9 */
[----:B------:R-:W-:-:S03]  /*51c0*/  FMUL.FTZ R171, R88, R130 ;  /* 0x0000008258ab7220 */ /* 0x000fc60000410000 */
[----:B------:R-:W4:Y:S01]  /*51d0*/  MUFU.EX2 R165, R165 ;  /* 0x000000a500a57308 */ /* 0x000f220000000800 */
[C---:B--2---:R-:W-:Y:S02]  /*51e0*/  FMUL.FTZ R5, R136.reuse, R5 ;  /* 0x0000000588057220 */ /* 0x044fe40000410000 */
[----:B------:R-:W-:Y:S02]  /*51f0*/  FFMA.FTZ R4, R136, R4, R189 ;  /* 0x0000000488047223 */ /* 0x000fe400000100bd */
[----:B------:R-:W-:-:S03]  /*5200*/  FMUL.FTZ R156, R89, R130 ;  /* 0x00000082599c7220 */ /* 0x000fc60000410000 */
[----:B------:R-:W2:Y:S01]  /*5210*/  MUFU.EX2 R167, R167 ;  /* 0x000000a700a77308 */ /* 0x000ea20000000800 */
[C---:B0-----:R-:W-:Y:S02]  /*5220*/  FMUL.FTZ R152, R154.reuse, R5 ;  /* 0x000000059a987220 */ /* 0x041fe40000410000 */
[----:B------:R-:W-:Y:S02]  /*5230*/  FMUL.FTZ R142, R85, R160 ;  /* 0x000000a0558e7220 */ /* 0x000fe40000410000 */
[----:B------:R-:W-:-:S03]  /*5240*/  FFMA.FTZ R4, R154, R4, R191 ;  /* 0x000000049a047223 */ /* 0x000fc600000100bf */
[----:B------:R-:W0:Y:S01]  /*5250*/  MUFU.EX2 R171, R171 ;  /* 0x000000ab00ab7308 */ /* 0x000e220000000800 */
[----:B------:R-:W-:Y:S02]  /*5260*/  FMUL.FTZ R158, R90, R130 ;  /* 0x000000825a9e7220 */ /* 0x000fe40000410000 */
[C---:B------:R-:W-:Y:S02]  /*5270*/  FMUL.FTZ R162, R163.reuse, R152 ;  /* 0x00000098a3a27220 */ /* 0x040fe40000410000 */
[----:B------:R-:W-:-:S03]  /*5280*/  FFMA.FTZ R4, R163, R4, R142 ;  /* 0x00000004a3047223 */ /* 0x000fc6000001008e */
[----:B------:R-:W0:Y:S01]  /*5290*/  MUFU.EX2 R156, R156 ;  /* 0x0000009c009c7308 */ /* 0x000e220000000800 */
[----:B------:R-:W-:Y:S02]  /*52a0*/  FMUL.FTZ R160, R91, R130 ;  /* 0x000000825ba07220 */ /* 0x000fe40000410000 */
[----:B------:R-:W-:Y:S02]  /*52b0*/  FMUL.FTZ R152, R87, R164 ;  /* 0x000000a457987220 */ /* 0x000fe40000410000 */
[C---:B----4-:R-:W-:Y:S02]  /*52c0*/  FMUL.FTZ R164, R165.reuse, R162 ;  /* 0x000000a2a5a47220 */ /* 0x050fe40000410000 */
[----:B------:R-:W-:Y:S01]  /*52d0*/  FFMA.FTZ R4, R165, R4, R172 ;  /* 0x00000004a5047223 */ /* 0x000fe200000100ac */
[----:B------:R-:W4:Y:S01]  /*52e0*/  MUFU.EX2 R158, R158 ;  /* 0x0000009e009e7308 */ /* 0x000f220000000800 */
[----:B------:R-:W-:Y:S02]  /*52f0*/  FMUL.FTZ R162, R92, R130 ;  /* 0x000000825ca27220 */ /* 0x000fe40000410000 */
[----:B--2---:R-:W-:-:S02]  /*5300*/  FMUL.FTZ R164, R167, R164 ;  /* 0x000000a4a7a47220 */ /* 0x004fc40000410000 */
[----:B------:R-:W-:-:S03]  /*5310*/  FFMA.FTZ R4, R167, R4, R152 ;  /* 0x00000004a7047223 */ /* 0x000fc60000010098 */
[----:B------:R-:W2:Y:S01]  /*5320*/  MUFU.EX2 R160, R160 ;  /* 0x000000a000a07308 */ /* 0x000ea20000000800 */
[C---:B0-----:R-:W-:Y:S02]  /*5330*/  FMUL.FTZ R5, R171.reuse, R164 ;  /* 0x000000a4ab057220 */ /* 0x041fe40000410000 */
[----:B------:R-:W-:Y:S01]  /*5340*/  FFMA.FTZ R4, R171, R4, R174 ;  /* 0x00000004ab047223 */ /* 0x000fe200000100ae */
[----:B------:R-:W-:-:S04]  /*5350*/  PRMT R130, RZ, 0x5410, R24 ;  /* 0x00005410ff827816 */ /* 0x000fc80000000018 */
[----:B------:R-:W0:Y:S01]  /*5360*/  MUFU.EX2 R162, R162 ;  /* 0x000000a200a27308 */ /* 0x000e220000000800 */
[C---:B------:R-:W-:Y:S02]  /*5370*/  FMUL.FTZ R5, R156.reuse, R5 ;  /* 0x000000059c057220 */ /* 0x040fe40000410000 */
[----:B------:R-:W-:Y:S02]  /*5380*/  FFMA.FTZ R4, R156, R4, R201 ;  /* 0x000000049c047223 */ /* 0x000fe400000100c9 */
[C---:B----4-:R-:W-:Y:S02]  /*5390*/  FMUL.FTZ R5, R158.reuse, R5 ;  /* 0x000000059e057220 */ /* 0x050fe40000410000 */
[----:B------:R-:W-:Y:S02]  /*53a0*/  FMUL.FTZ R205, R91, R130 ;  /* 0x000000825bcd7220 */ /* 0x000fe40000410000 */
[----:B------:R-:W-:Y:S02]  /*53b0*/  FFMA.FTZ R4, R158, R4, R203 ;  /* 0x000000049e047223 */ /* 0x000fe400000100cb */
[----:B--2---:R-:W-:-:S02]  /*53c0*/  FMUL.FTZ R5, R160, R5 ;  /* 0x00000005a0057220 */ /* 0x004fc40000410000 */
[----:B------:R-:W-:Y:S02]  /*53d0*/  FFMA.FTZ R7, R160, R4, R205 ;  /* 0x00000004a0077223 */ /* 0x000fe400000100cd */
[----:B---3--:R-:W-:Y:S02]  /*53e0*/  FMUL.FTZ R6, R6, R21 ;  /* 0x0000001506067220 */ /* 0x008fe40000410000 */
[C---:B0-----:R-:W-:Y:S02]  /*53f0*/  FMUL.FTZ R4, R162.reuse, R5 ;  /* 0x00000005a2047220 */ /* 0x041fe40000410000 */
[----:B------:R-:W-:Y:S01]  /*5400*/  FFMA.FTZ R5, R162, R7, R207 ;  /* 0x00000007a2057223 */ /* 0x000fe200000100cf */
[----:B------:R-:W-:Y:S05]  /*5410*/  @P0 BRA `(.L_x_2437) ;  /* 0x0000008000000947 */ /* 0x000fea0003800000 */
[----:B-1----:R-:W-:Y:S02]  /*5420*/  ISETP.NE.AND P0, PT, R146, c[0x0][0x174], PT ;  /* 0x00005d0092007a0c */ /* 0x002fe40003f05270 */
[----:B------:R-:W-:-:S11]  /*5430*/  MOV R183, 0x3f800000 ;  /* 0x3f80000000b77802 */ /* 0x000fd60000000f00 */
[----:B------:R-:W-:-:S04]  /*5440*/  @P0 IADD3 R130, -R59, c[0x0][0x174], RZ ;  /* 0x00005d003b820a10 */ /* 0x000fc80007ffe1ff */
[----:B------:R-:W-:-:S04]  /*5450*/  @P0 LEA.HI R7, R130, R130, RZ, 0x1 ;  /* 0x0000008282070211 */ /* 0x000fc800078f08ff */
[----:B------:R-:W-:-:S05]  /*5460*/  @P0 LOP3.LUT R7, R7, 0xfffffe, RZ, 0xc0, !PT ;  /* 0x00fffffe07070812 */ /* 0x000fca00078ec0ff */
[----:B------:R-:W-:-:S04]  /*5470*/  @P0 IMAD.IADD R130, R130, 0x1, -R7 ;  /* 0x0000000182820824 */ /* 0x000fc800078e0a07 */
[----:B------:R-:W-:-:S05]  /*5480*/  @P0 IMAD R130, R130, 0x100, R125 ;  /* 0x0000010082820824 */ /* 0x000fca00078e027d */
[----:B------:R0:W1:Y:S02]  /*5490*/  @P0 LDS R183, [R130.X4+0xc90] ;  /* 0x000c900082b70984 */ /* 0x0000640000004800 */
.L_x_2437:
[----:B-1----:R-:W-:Y:S05]  /*54a0*/  BSYNC B0 ;  /* 0x0000000000007941 */ /* 0x002fea0003800000 */
.L_x_2436:
[----:B------:R-:W-:Y:S01]  /*54b0*/  ISETP.GT.U32.AND P0, PT, R68, 0x1f, PT ;  /* 0x0000001f4400780c */ /* 0x000fe20003f04070 */
[----:B------:R1:W-:Y:S01]  /*54c0*/  STS.64 [R68.X8+0x880], R4 ;  /* 0x0008800444007388 */ /* 0x0003e20000008a00 */
[----:B------:R-:W-:Y:S01]  /*54d0*/  BSSY B0, `(.L_x_2438) ;  /* 0x000004f000007945 */ /* 0x000fe20003800000 */
[-C--:B------:R-:W-:Y:S02]  /*54e0*/  FMUL.FTZ R21, R93, R6.reuse ;  /* 0x000000065d157220 */ /* 0x080fe40000410000 */
[-C--:B0-----:R-:W-:Y:S02]  /*54f0*/  FMUL.FTZ R130, R95, R6.reuse ;  /* 0x000000065f827220 */ /* 0x081fe40000410000 */
        /* <DEDUP_REMOVED lines=16> */
[----:B-1----:R-:W0:Y:S02]  /*5600*/  LDS.128 R4, [R68.X16+0x880] ;  /* 0x0008800044047984 */ /* 0x002e24000000cc00 */
[----:B0-----:R-:W-:-:S02]  /*5610*/  FFMA.FTZ R7, R5, R6, R7 ;  /* 0x0000000605077223 */ /* 0x001fc40000010007 */
[----:B------:R-:W-:Y:S01]  /*5620*/  FMUL.FTZ R6, R4, R6 ;  /* 0x0000000604067220 */ /* 0x000fe20000410000 */
[----:B------:R-:W-:Y:S05]  /*5630*/  BRA.DIV ~URZ, `(.L_x_2440) ;  /* 0x000034c27f007947 */ /* 0x000fea000b800000 */
[----:B------:R0:W1:Y:S02]  /*5640*/  SHFL.UP PT, R209, R6, 0x1, RZ ;  /* 0x0420000006d17989 */ /* 0x00006400000e00ff */
.L_x_2463:
        /* <DEDUP_REMOVED lines=21> */
[----:B------:R-:W-:Y:S01]  /*57a0*/  MOV R178, R7 ;  /* 0x0000000700b27202 */ /* 0x000fe20000000f00 */
[----:B------:R-:W-:Y:S02]  /*57b0*/  IMAD.MOV.U32 R180, RZ, RZ, R6 ;  /* 0x000000ffffb47224 */ /* 0x000fe400078e0006 */
[----:B------:R0:W2:Y:S04]  /*57c0*/  SHFL.UP PT, R182, R6, 0x10, RZ ;  /* 0x0600000006b67989 */ /* 0x0000a800000e00ff */
.L_x_2464:
[----:B------:R-:W-:Y:S01]  /*57d0*/  ISETP.GE.AND P0, PT, R66, 0x10, PT ;  /* 0x000000104200780c */ /* 0x000fe20003f06270 */
[----:B------:R-:W-:Y:S01]  /*57e0*/  IMAD.MOV.U32 R209, RZ, RZ, R180 ;  /* 0x000000ffffd17224 */ /* 0x000fe200078e00b4 */
[----:B------:R-:W-:-:S11]  /*57f0*/  MOV R186, R178 ;  /* 0x000000b200ba7202 */ /* 0x000fd60000000f00 */
[-C--:B-1----:R-:W-:Y:S02]  /*5800*/  @P0 FFMA.FTZ R186, R4, R209.reuse, R186 ;  /* 0x000000d104ba0223 */ /* 0x082fe400000100ba */
[----:B--2---:R-:W-:Y:S01]  /*5810*/  @P0 FMUL.FTZ R209, R182, R209 ;  /* 0x000000d1b6d10220 */ /* 0x004fe20000410000 */
[----:B------:R-:W-:Y:S05]  /*5820*/  BRA.CONV ~URZ, `(.L_x_2442) ;  /* 0x000000637f007947 */ /* 0x000fea000b800000 */
[----:B0-----:R-:W-:Y:S01]  /*5830*/  HFMA2.MMA R7, -RZ, RZ, 0, 1.847743988037109375e-06 ;  /* 0x0000001fff077435 */ /* 0x001fe200000001ff */
[----:B------:R-:W-:Y:S01]  /*5840*/  MOV R192, R209 ;  /* 0x000000d100c07202 */ /* 0x000fe20000000f00 */
[----:B------:R-:W-:Y:S01]  /*5850*/  IMAD.MOV.U32 R194, RZ, RZ, 0x1f ;  /* 0x0000001fffc27424 */ /* 0x000fe200078e00ff */
[----:B------:R-:W-:Y:S01]  /*5860*/  MOV R4, 0x5890 ;  /* 0x0000589000047802 */ /* 0x000fe20000000f00 */
[----:B------:R-:W-:Y:S02]  /*5870*/  IMAD.MOV.U32 R211, RZ, RZ, -0x1 ;  /* 0xffffffffffd37424 */ /* 0x000fe400078e00ff */
[----:B-----5:R-:W-:Y:S05]  /*5880*/  CALL.REL.NOINC `($__internal_100_$__cuda_sm70_shflsync_idx_p) ;  /* 0x0000419000007944 */ /* 0x020fea0003c00000 */
.L_x_2442:
[----:B------:R-:W-:Y:S05]  /*5890*/  BRA.CONV ~URZ, `(.L_x_2443) ;  /* 0x000000637f007947 */ /* 0x000fea000b800000 */
[----:B01----:R-:W-:Y:S01]  /*58a0*/  HFMA2.MMA R7, -RZ, RZ, 0, 1.847743988037109375e-06 ;  /* 0x0000001fff077435 */ /* 0x003fe200000001ff */
[----:B------:R-:W-:Y:S01]  /*58b0*/  MOV R192, R186 ;  /* 0x000000ba00c07202 */ /* 0x000fe20000000f00 */
[----:B------:R-:W-:Y:S01]  /*58c0*/  IMAD.MOV.U32 R194, RZ, RZ, 0x1f ;  /* 0x0000001fffc27424 */ /* 0x000fe200078e00ff */
[----:B------:R-:W-:Y:S01]  /*58d0*/  MOV R4, 0x5900 ;  /* 0x0000590000047802 */ /* 0x000fe20000000f00 */
[----:B------:R-:W-:-:S02]  /*58e0*/  IMAD.MOV.U32 R211, RZ, RZ, -0x1 ;  /* 0xffffffffffd37424 */ /* 0x000fc400078e00ff */
[----:B-----5:R-:W-:Y:S05]  /*58f0*/  CALL.REL.NOINC `($__internal_100_$__cuda_sm70_shflsync_idx_p) ;  /* 0x0000412000007944 */ /* 0x020fea0003c00000 */
.L_x_2443:
[----:B------:R-:W-:Y:S05]  /*5900*/  BRA.DIV ~URZ, `(.L_x_2444) ;  /* 0x000037327f007947 */ /* 0x000fea000b800000 */
[----:B-----5:R-:W2:Y:S04]  /*5910*/  SHFL.IDX PT, R16, R16, RZ, 0x1f ;  /* 0x00001fff10107589 */ /* 0x020ea800000e0000 */
[----:B------:R3:W4:Y:S04]  /*5920*/  SHFL.IDX PT, R5, R17, RZ, 0x1f ;  /* 0x00001fff11057589 */ /* 0x00072800000e0000 */
[----:B------:R3:W0:Y:S04]  /*5930*/  SHFL.UP PT, R178, R209, 0x1, RZ ;  /* 0x04200000d1b27989 */ /* 0x00062800000e00ff */
[----:B------:R3:W1:Y:S02]  /*5940*/  SHFL.UP PT, R180, R186, 0x1, RZ ;  /* 0x04200000bab47989 */ /* 0x00066400000e00ff */
.L_x_2465:
[----:B01----:R-:W0:Y:S01]  /*5950*/  LDS.64 R6, [R68.X16+0x880] ;  /* 0x0008800044067984 */ /* 0x003e22000000ca00 */
[----:B--2---:R-:W-:Y:S01]  /*5960*/  MOV R4, R16 ;  /* 0x0000001000047202 */ /* 0x004fe20000000f00 */
[----:B----4-:R-:W-:-:S04]  /*5970*/  @P2 FFMA.FTZ R5, R5, R178, R180 ;  /* 0x000000b205052223 */ /* 0x010fc800000100b4 */
[----:B------:R-:W-:Y:S02]  /*5980*/  @P2 FMUL.FTZ R4, R4, R178 ;  /* 0x000000b204042220 */ /* 0x000fe40000410000 */
[C---:B0-----:R-:W-:Y:S02]  /*5990*/  FFMA.FTZ R7, R6.reuse, R5, R7 ;  /* 0x0000000506077223 */ /* 0x041fe40000010007 */
[----:B------:R-:W-:-:S05]  /*59a0*/  FMUL.FTZ R6, R6, R4 ;  /* 0x0000000406067220 */ /* 0x000fca0000410000 */
[----:B------:R0:W-:Y:S02]  /*59b0*/  STS.128 [R68.X16+0x880], R4 ;  /* 0x0008800444007388 */ /* 0x0001e4000000cc00 */
.L_x_2439:
[----:B-1----:R-:W-:Y:S05]  /*59c0*/  BSYNC B0 ;  /* 0x0000000000007941 */ /* 0x002fea0003800000 */
.L_x_2438:
[----:B------:R-:W-:Y:S01]  /*59d0*/  WARPSYNC 0xffffffff ;  /* 0xffffffff00007948 */ /* 0x000fe20003800000 */
[----:B------:R-:W-:Y:S01]  /*59e0*/  BAR.SYNC.DEFER_BLOCKING 0x0 ;  /* 0x0000000000007b1d */ /* 0x000fe20000010000 */
[----:B0-----:R-:W-:Y:S01]  /*59f0*/  FMUL.FTZ R5, R162, R183 ;  /* 0x000000b7a2057220 */ /* 0x001fe20000410000 */
[----:B------:R-:W-:Y:S01]  /*5a00*/  ISETP.GE.AND P0, PT, R146, c[0x0][0x174], PT ;  /* 0x00005d0092007a0c */ /* 0x000fe20003f06270 */
[----:B------:R-:W-:Y:S01]  /*5a10*/  FFMA.FTZ R4, R162, R176, R199 ;  /* 0x000000b0a2047223 */ /* 0x000fe200000100c7 */
[----:B-----5:R-:W-:Y:S01]  /*5a20*/  HFMA2.MMA R16, -RZ, RZ, 1.875, 0 ;  /* 0x3f800000ff107435 */ /* 0x020fe200000001ff */
[----:B------:R-:W-:Y:S01]  /*5a30*/  FMUL.FTZ R5, R160, R5 ;  /* 0x00000005a0057220 */ /* 0x000fe20000410000 */
[----:B------:R-:W-:Y:S01]  /*5a40*/  ISETP.NE.OR P0, PT, R148, RZ, P0 ;  /* 0x000000ff9400720c */ /* 0x000fe20000705670 */
        /* <DEDUP_REMOVED lines=10> */
[----:B------:R-:W0:Y:S01]  /*5af0*/  LDS R180, [R68.X8+0x884] ;  /* 0x0008840044b47984 */ /* 0x000e220000008800 */
        /* <DEDUP_REMOVED lines=10> */
[----:B---3--:R-:W-:-:S02]  /*5ba0*/  IMAD.MOV.U32 R17, RZ, RZ, RZ ;  /* 0x000000ffff117224 */ /* 0x008fc400078e00ff */
[C---:B------:R-:W-:Y:S02]  /*5bb0*/  FMUL.FTZ R5, R132.reuse, R5 ;  /* 0x0000000584057220 */ /* 0x040fe40000410000 */
[----:B------:R-:W-:Y:S02]  /*5bc0*/  FFMA.FTZ R4, R132, R4, R161 ;  /* 0x0000000484047223 */ /* 0x000fe400000100a1 */
[C---:B------:R-:W-:Y:S01]  /*5bd0*/  FMUL.FTZ R6, R20.reuse, R5 ;  /* 0x0000000514067220 */ /* 0x040fe20000410000 */
[----:B------:R1:W2:Y:S01]  /*5be0*/  @!P0 LDS.64 R16, [R125.X8+0x1590] ;  /* 0x001590007d108984 */ /* 0x0002a20000008a00 */
[----:B------:R-:W-:Y:S01]  /*5bf0*/  FFMA.FTZ R4, R20, R4, R159 ;  /* 0x0000000414047223 */ /* 0x000fe2000001009f */
[----:B------:R-:W-:Y:S01]  /*5c00*/  ISETP.GT.U32.AND P0, PT, R68, 0x1f, PT ;  /* 0x0000001f4400780c */ /* 0x000fe20003f04070 */
[C---:B------:R-:W-:Y:S02]  /*5c10*/  FMUL.FTZ R5, R19.reuse, R6 ;  /* 0x0000000613057220 */ /* 0x040fe40000410000 */
[----:B------:R-:W-:-:S02]  /*5c20*/  FFMA.FTZ R6, R19, R4, R130 ;  /* 0x0000000413067223 */ /* 0x000fc40000010082 */
[C---:B------:R-:W-:Y:S02]  /*5c30*/  FMUL.FTZ R4, R18.reuse, R5 ;  /* 0x0000000512047220 */ /* 0x040fe40000410000 */
[----:B------:R-:W-:Y:S02]  /*5c40*/  FFMA.FTZ R5, R18, R6, R21 ;  /* 0x0000000612057223 */ /* 0x000fe40000010015 */
[----:B0-----:R-:W-:-:S03]  /*5c50*/  FFMA.FTZ R180, R173, R180, R140 ;  /* 0x000000b4adb47223 */ /* 0x001fc6000001008c */
        /* <DEDUP_REMOVED lines=19> */
[C---:B------:R-:W-:Y:S02]  /*5d90*/  ISETP.GE.U32.AND P0, PT, R148.reuse, 0x10, PT ;  /* 0x000000109400780c */ /* 0x040fe40003f06070 */
[----:B------:R-:W-:-:S02]  /*5da0*/  ISETP.GE.U32.AND P2, PT, R148, 0x18, PT ;  /* 0x000000189400780c */ /* 0x000fc40003f46070 */
[C---:B------:R-:W-:Y:S02]  /*5db0*/  ISETP.GE.U32.AND P3, PT, R148.reuse, 0x1c, PT ;  /* 0x0000001c9400780c */ /* 0x040fe40003f66070 */
[C---:B------:R-:W-:Y:S02]  /*5dc0*/  ISETP.GE.U32.AND P4, PT, R148.reuse, 0x1e, PT ;  /* 0x0000001e9400780c */ /* 0x040fe40003f86070 */
[----:B------:R-:W-:Y:S01]  /*5dd0*/  ISETP.NE.AND P5, PT, R148, 0x1f, PT ;  /* 0x0000001f9400780c */ /* 0x000fe20003fa5270 */
[C---:B0-----:R-:W-:Y:S02]  /*5de0*/  FFMA.FTZ R7, R4.reuse, R7, R5 ;  /* 0x0000000704077223 */ /* 0x041fe40000010005 */
[----:B------:R-:W-:Y:S01]  /*5df0*/  FMUL.FTZ R6, R4, R6 ;  /* 0x0000000604067220 */ /* 0x000fe20000410000 */
[----:B------:R-:W-:Y:S07]  /*5e00*/  BRA.DIV ~URZ, `(.L_x_2447) ;  /* 0x000034127f007947 */ /* 0x000fee000b800000 */
[----:B------:R0:W1:Y:S02]  /*5e10*/  SHFL.DOWN PT, R173, R6, 0x1, 0x1f ;  /* 0x08201f0006ad7f89 */ /* 0x00006400000e0000 */
.L_x_2466:
        /* <DEDUP_REMOVED lines=26> */
.L_x_2467:
        /* <DEDUP_REMOVED lines=11> */
.L_x_2446:
[----:B-12---:R-:W-:Y:S05]  /*6070*/  BSYNC B0 ;  /* 0x0000000000007941 */ /* 0x006fea0003800000 */
.L_x_2445:
        /* <DEDUP_REMOVED lines=16> */
[----:B------:R-:W-:Y:S01]  /*6180*/  PRMT R206, RZ, 0x5410, R25 ;  /* 0x00005410ffce7816 */ /* 0x000fe20000000019 */
[----:B------:R-:W-:Y:S01]  /*6190*/  FFMA.FTZ R188, -R88, R205, R174 ;  /* 0x000000cd58bc7223 */ /* 0x000fe200000101ae */
[----:B------:R-:W-:Y:S01]  /*61a0*/  PRMT R208, RZ, 0x5410, R24 ;  /* 0x00005410ffd07816 */ /* 0x000fe20000000018 */
[----:B------:R-:W-:Y:S01]  /*61b0*/  FFMA.FTZ R6, R103, R185, R6 ;  /* 0x000000b967067223 */ /* 0x000fe20000010006 */
[----:B------:R-:W-:Y:S01]  /*61c0*/  PRMT R209, RZ, 0x5410, R23 ;  /* 0x00005410ffd17816 */ /* 0x000fe20000000017 */
[----:B------:R-:W-:Y:S01]  /*61d0*/  FFMA.FTZ R190, -R89, R204, R172 ;  /* 0x000000cc59be7223 */ /* 0x000fe200000101ac */
[----:B------:R-:W0:Y:S01]  /*61e0*/  LDS R4, [R68.X8+0xa94] ;  /* 0x000a940044047984 */ /* 0x000e220000008800 */
[----:B------:R-:W-:Y:S01]  /*61f0*/  FFMA.FTZ R6, R105, R178, R6 ;  /* 0x000000b269067223 */ /* 0x000fe20000010006 */
[----:B------:R-:W-:Y:S01]  /*6200*/  ISETP.GT.AND P3, PT, R66, 0x1b, PT ;  /* 0x0000001b4200780c */ /* 0x000fe20003f64270 */
[----:B------:R-:W-:Y:S01]  /*6210*/  FFMA.FTZ R196, -R92, R209, R207 ;  /* 0x000000d15cc47223 */ /* 0x000fe200000101cf */
[----:B------:R-:W-:Y:S01]  /*6220*/  @!P1 STS.64 [R125.X8+0x1590], R16 ;  /* 0x001590107d009388 */ /* 0x000fe20000008a00 */
[----:B------:R-:W-:-:S04]  /*6230*/  FFMA.FTZ R6, R107, R138, R6 ;  /* 0x0000008a6b067223 */ /* 0x000fc80000010006 */
[----:B------:R-:W-:-:S04]  /*6240*/  FFMA.FTZ R6, R109, R140, R6 ;  /* 0x0000008c6d067223 */ /* 0x000fc80000010006 */
[----:B------:R-:W-:-:S04]  /*6250*/  FFMA.FTZ R6, R111, R142, R6 ;  /* 0x0000008e6f067223 */ /* 0x000fc80000010006 */
        /* <DEDUP_REMOVED lines=11> */
[-C--:B------:R-:W-:Y:S02]  /*6310*/  FFMA.FTZ R197, R160, R162.reuse, R197 ;  /* 0x000000a2a0c57223 */ /* 0x080fe400000100c5 */
[----:B------:R-:W-:Y:S02]  /*6320*/  FMUL.FTZ R194, R91, R162 ;  /* 0x000000a25bc27220 */ /* 0x000fe40000410000 */
[-C--:B------:R-:W-:Y:S02]  /*6330*/  FFMA.FTZ R158, R158, R197.reuse, R195 ;  /* 0x000000c59e9e7223 */ /* 0x080fe400000100c3 */
[----:B------:R-:W-:Y:S02]  /*6340*/  FMUL.FTZ R192, R90, R197 ;  /* 0x000000c55ac07220 */ /* 0x000fe40000410000 */
[-C--:B------:R-:W-:Y:S01]  /*6350*/  FFMA.FTZ R193, R156, R158.reuse, R193 ;  /* 0x0000009e9cc17223 */ /* 0x080fe200000100c1 */
[----:B------:R-:W-:Y:S01]  /*6360*/  PRMT R156, RZ, 0x5410, R35 ;  /* 0x00005410ff9c7816 */ /* 0x000fe20000000023 */
[----:B------:R-:W-:-:S02]  /*6370*/  FMUL.FTZ R172, R89, R158 ;  /* 0x0000009e59ac7220 */ /* 0x000fc40000410000 */
[----:B------:R-:W-:Y:S02]  /*6380*/  FFMA.FTZ R170, R171, R193, R170 ;  /* 0x000000c1abaa7223 */ /* 0x000fe400000100aa */
[----:B------:R-:W-:Y:S01]  /*6390*/  FFMA.FTZ R160, -R80, R156, R179 ;  /* 0x0000009c50a07223 */ /* 0x000fe200000101b3 */
[----:B------:R-:W-:Y:S01]  /*63a0*/  PRMT R179, RZ, 0x5410, R32 ;  /* 0x00005410ffb37816 */ /* 0x000fe20000000020 */
[----:B------:R-:W-:Y:S02]  /*63b0*/  FFMA.FTZ R167, R167, R170, R168 ;  /* 0x000000aaa7a77223 */ /* 0x000fe400000100a8 */
[----:B0-----:R-:W-:Y:S02]  /*63c0*/  @!P0 FADD.FTZ R5, R5, R4 ;  /* 0x0000000405058221 */ /* 0x001fe40000010000 */
[----:B------:R-:W-:Y:S02]  /*63d0*/  FFMA.FTZ R166, R165, R167, R166 ;  /* 0x000000a7a5a67223 */ /* 0x000fe400000100a6 */
[----:B------:R-:W-:Y:S01]  /*63e0*/  FMUL.FTZ R174, R88, R193 ;  /* 0x000000c158ae7220 */ /* 0x000fe20000410000 */
[----:B------:R-:W0:Y:S01]  /*63f0*/  SHFL.DOWN PT, R4, R5, 0x2, 0x1f ;  /* 0x08401f0005047f89 */ /* 0x000e2200000e0000 */
[----:B------:R-:W-:Y:S01]  /*6400*/  FFMA.FTZ R165, R163, R166, R164 ;  /* 0x000000a6a3a57223 */ /* 0x000fe200000100a4 */
[----:B------:R-:W-:Y:S01]  /*6410*/  PRMT R163, RZ, 0x5410, R36 ;  /* 0x00005410ffa37816 */ /* 0x000fe20000000024 */
[----:B------:R-:W-:-:S02]  /*6420*/  FMUL.FTZ R195, R92, R183 ;  /* 0x000000b75cc37220 */ /* 0x000fc40000410000 */
[----:B------:R-:W-:Y:S02]  /*6430*/  FFMA.FTZ R154, R154, R165, R181 ;  /* 0x000000a59a9a7223 */ /* 0x000fe400000100b5 */
[----:B------:R-:W-:Y:S02]  /*6440*/  FFMA.FTZ R182, -R79, R163, R182 ;  /* 0x000000a34fb67223 */ /* 0x000fe400000101b6 */
[----:B------:R-:W-:Y:S02]  /*6450*/  FFMA.FTZ R175, R136, R154, R175 ;  /* 0x0000009a88af7223 */ /* 0x000fe400000100af */
[----:B------:R-:W-:Y:S02]  /*6460*/  FFMA.FTZ R181, -R83, R179, R178 ;  /* 0x000000b353b57223 */ /* 0x000fe400000101b2 */
[-C--:B------:R-:W-:Y:S02]  /*6470*/  FFMA.FTZ R134, R134, R175.reuse, R169 ;  /* 0x000000af86867223 */ /* 0x080fe400000100a9 */
[----:B------:R-:W-:-:S02]  /*6480*/  FMUL.FTZ R177, R82, R175 ;  /* 0x000000af52b17220 */ /* 0x000fc40000410000 */
[----:B------:R-:W-:Y:S02]  /*6490*/  FFMA.FTZ R161, R132, R134, R161 ;  /* 0x0000008684a17223 */ /* 0x000fe400000100a1 */
[----:B------:R-:W-:Y:S02]  /*64a0*/  FFMA.FTZ R178, -R85, R189, R140 ;  /* 0x000000bd55b27223 */ /* 0x000fe4000001018c */
[----:B------:R-:W-:Y:S02]  /*64b0*/  FFMA.FTZ R20, R20, R161, R159 ;  /* 0x000000a114147223 */ /* 0x000fe4000001009f */
[----:B------:R-:W-:Y:S02]  /*64c0*/  FFMA.FTZ R159, -R77, R7, R180 ;  /* 0x000000074d9f7223 */ /* 0x000fe400000101b4 */
[----:B------:R-:W-:Y:S01]  /*64d0*/  FFMA.FTZ R19, R19, R20, R130 ;  /* 0x0000001413137223 */ /* 0x000fe20000010082 */
[----:B------:R-:W-:Y:S01]  /*64e0*/  PRMT R130, RZ, 0x5410, R37 ;  /* 0x00005410ff827816 */ /* 0x000fe20000000025 */
[----:B0-----:R-:W-:-:S02]  /*64f0*/  @!P2 FADD.FTZ R5, R5, R4 ;  /* 0x000000040505a221 */ /* 0x001fc40000010000 */
[-C--:B------:R-:W-:Y:S02]  /*6500*/  FFMA.FTZ R18, R18, R19.reuse, R21 ;  /* 0x0000001312127223 */ /* 0x080fe40000010015 */
[C---:B------:R-:W-:Y:S01]  /*6510*/  FFMA.FTZ R132, -R78.reuse, R130, R187 ;  /* 0x000000824e847223 */ /* 0x040fe200000101bb */
[----:B------:R-:W0:Y:S01]  /*6520*/  SHFL.DOWN PT, R200, R5, 0x4, 0x1f ;  /* 0x08801f0005c87f89 */ /* 0x000e2200000e0000 */
        /* <DEDUP_REMOVED lines=12> */
[----:B------:R-:W-:Y:S02]  /*65f0*/  FMUL.FTZ R187, R84, R165 ;  /* 0x000000a554bb7220 */ /* 0x000fe40000410000 */
[----:B------:R-:W-:Y:S01]  /*6600*/  FFMA.FTZ R168, -R82, R164, R185 ;  /* 0x000000a452a87223 */ /* 0x000fe200000101b9 */
[----:B------:R-:W-:Y:S01]  /*6610*/  PRMT R185, RZ, 0x5410, R31 ;  /* 0x00005410ffb97816 */ /* 0x000fe2000000001f */
[----:B------:R-:W-:Y:S02]  /*6620*/  FFMA.FTZ R180, R4, R173, R176 ;  /* 0x000000ad04b47223 */ /* 0x000fe400000100b0 */
[----:B------:R-:W-:Y:S02]  /*6630*/  FMUL.FTZ R176, R83, R154 ;  /* 0x0000009a53b07220 */ /* 0x000fe40000410000 */
[----:B------:R-:W-:Y:S02]  /*6640*/  FFMA.FTZ R180, R177, R168, R180 ;  /* 0x000000a8b1b47223 */ /* 0x000fe400000100b4 */
[----:B------:R-:W-:-:S02]  /*6650*/  FFMA.FTZ R138, -R84, R185, R138 ;  /* 0x000000b9548a7223 */ /* 0x000fc4000001018a */
[----:B------:R-:W-:Y:S02]  /*6660*/  FFMA.FTZ R180, R176, R181, R180 ;  /* 0x000000b5b0b47223 */ /* 0x000fe400000100b4 */
[----:B------:R-:W-:Y:S02]  /*6670*/  FMUL.FTZ R140, R85, R166 ;  /* 0x000000a6558c7220 */ /* 0x000fe40000410000 */
[----:B------:R-:W-:Y:S02]  /*6680*/  FFMA.FTZ R191, R187, R138, R180 ;  /* 0x0000008abbbf7223 */ /* 0x000fe400000100b4 */
[C---:B------:R-:W-:Y:S02]  /*6690*/  FFMA.FTZ R180, -R86.reuse, R201, R142 ;  /* 0x000000c956b47223 */ /* 0x040fe4000001018e */
[----:B------:R-:W-:Y:S02]  /*66a0*/  FMUL.FTZ R142, R86, R167 ;  /* 0x000000a7568e7220 */ /* 0x000fe40000410000 */
[----:B------:R-:W-:-:S02]  /*66b0*/  FFMA.FTZ R191, R140, R178, R191 ;  /* 0x000000b28cbf7223 */ /* 0x000fc400000100bf */
[C---:B------:R-:W-:Y:S02]  /*66c0*/  FFMA.FTZ R184, -R87.reuse, R202, R152 ;  /* 0x000000ca57b87223 */ /* 0x040fe40000010198 */
[----:B------:R-:W-:Y:S02]  /*66d0*/  FMUL.FTZ R152, R87, R170 ;  /* 0x000000aa57987220 */ /* 0x000fe40000410000 */
[----:B------:R-:W-:Y:S02]  /*66e0*/  FFMA.FTZ R191, R142, R180, R191 ;  /* 0x000000b48ebf7223 */ /* 0x000fe400000100bf */
[----:B0-----:R-:W-:Y:S02]  /*66f0*/  @!P3 FADD.FTZ R5, R5, R200 ;  /* 0x000000c80505b221 */ /* 0x001fe40000010000 */
[----:B------:R-:W-:Y:S02]  /*6700*/  FFMA.FTZ R191, R152, R184, R191 ;  /* 0x000000b898bf7223 */ /* 0x000fe400000100bf */
[----:B------:R-:W-:Y:S01]  /*6710*/  FADD.FTZ R112, R195, R112 ;  /* 0x00000070c3707221 */ /* 0x000fe20000010000 */
[----:B------:R-:W-:Y:S01]  /*6720*/  SHFL.DOWN PT, R200, R5, 0x8, 0x1f ;  /* 0x09001f0005c87f89 */ /* 0x000fe200000e0000 */
[----:B------:R-:W-:-:S02]  /*6730*/  FFMA.FTZ R191, R174, R188, R191 ;  /* 0x000000bcaebf7223 */ /* 0x000fc400000100bf */
[----:B------:R-:W-:Y:S02]  /*6740*/  FMUL.FTZ R17, R128, R158 ;  /* 0x0000009e80117220 */ /* 0x000fe40000410000 */
[----:B------:R-:W-:Y:S02]  /*6750*/  FFMA.FTZ R191, R172, R190, R191 ;  /* 0x000000beacbf7223 */ /* 0x000fe400000100bf */
[----:B------:R-:W-:Y:S02]  /*6760*/  FMUL.FTZ R16, R128, R154 ;  /* 0x0000009a80107220 */ /* 0x000fe40000410000 */
[----:B------:R-:W-:Y:S02]  /*6770*/  FFMA.FTZ R191, R192, R203, R191 ;  /* 0x000000cbc0bf7223 */ /* 0x000fe400000100bf */
[----:B------:R-:W-:Y:S02]  /*6780*/  FMUL.FTZ R16, R181, R16 ;  /* 0x00000010b5107220 */ /* 0x000fe40000410000 */
[----:B------:R-:W-:-:S02]  /*6790*/  FFMA.FTZ R191, R194, R186, R191 ;  /* 0x000000bac2bf7223 */ /* 0x000fc400000100bf */
[----:B------:R-:W-:Y:S02]  /*67a0*/  FFMA.FTZ R179, R179, R154, R16 ;  /* 0x0000009ab3b37223 */ /* 0x000fe40000010010 */
[----:B------:R-:W-:Y:S02]  /*67b0*/  FFMA.FTZ R198, R195, R196, R191 ;  /* 0x000000c4c3c67223 */ /* 0x000fe400000100bf */
[----:B------:R-:W-:Y:S02]  /*67c0*/  FMUL.FTZ R16, R128, R134 ;  /* 0x0000008680107220 */ /* 0x000fe40000410000 */
[----:B------:R-:W-:Y:S01]  /*67d0*/  FADD.FTZ R153, R4, R153 ;  /* 0x0000009904997221 */ /* 0x000fe20000010000 */
[----:B------:R-:W0:Y:S01]  /*67e0*/  SHFL.DOWN PT, R191, R198, 0x1, 0x1f ;  /* 0x08201f00c6bf7f89 */ /* 0x000e2200000e0000 */
[----:B------:R-:W-:Y:S02]  /*67f0*/  FMUL.FTZ R16, R173, R16 ;  /* 0x00000010ad107220 */ /* 0x000fe40000410000 */
[----:B------:R-:W-:-:S02]  /*6800*/  FADD.FTZ R143, R194, R143 ;  /* 0x0000008fc28f7221 */ /* 0x000fc40000010000 */
        /* <DEDUP_REMOVED lines=11> */
[----:B------:R-:W-:Y:S01]  /*68c0*/  ISETP.GT.AND P0, PT, R66, 0x17, PT ;  /* 0x000000174200780c */ /* 0x000fe20003f04270 */
[----:B------:R-:W-:-:S02]  /*68d0*/  FADD.FTZ R102, R179, R102 ;  /* 0x00000066b3667221 */ /* 0x000fc40000010000 */
[----:B------:R-:W-:Y:S01]  /*68e0*/  FADD.FTZ R124, R169, R124 ;  /* 0x0000007ca97c7221 */ /* 0x000fe20000010000 */
[----:B------:R-:W0:Y:S01]  /*68f0*/  SHFL.DOWN PT, R191, R198, 0x2, 0x1f ;  /* 0x08401f00c6bf7f89 */ /* 0x000e2200000e0000 */
[----:B------:R-:W-:Y:S02]  /*6900*/  FADD.FTZ R155, R136, R155 ;  /* 0x0000009b889b7221 */ /* 0x000fe40000010000 */
[----:B------:R-:W-:Y:S02]  /*6910*/  FADD.FTZ R100, R171, R100 ;  /* 0x00000064ab647221 */ /* 0x000fe40000010000 */
[----:B------:R-:W-:Y:S02]  /*6920*/  FADD.FTZ R126, R21, R126 ;  /* 0x0000007e157e7221 */ /* 0x000fe40000010000 */
[----:B------:R-:W-:Y:S02]  /*6930*/  FADD.FTZ R157, R6, R157 ;  /* 0x0000009d069d7221 */ /* 0x000fe40000010000 */
[----:B------:R-:W-:-:S05]  /*6940*/  @!P0 FADD.FTZ R5, R5, R200 ;  /* 0x000000c805058221 */ /* 0x000fca0000010000 */
[----:B------:R-:W-:Y:S01]  /*6950*/  SHFL.DOWN PT, R200, R5, 0x10, 0x1f ;  /* 0x0a001f0005c87f89 */ /* 0x000fe200000e0000 */
[----:B0-----:R-:W-:Y:S01]  /*6960*/  @!P2 FADD.FTZ R198, R198, R191 ;  /* 0x000000bfc6c6a221 */ /* 0x001fe20000010000 */
[----:B------:R-:W-:Y:S01]  /*6970*/  ISETP.GT.AND P2, PT, R66, 0xf, PT ;  /* 0x0000000f4200780c */ /* 0x000fe20003f44270 */
[----:B------:R-:W-:-:S03]  /*6980*/  FMUL.FTZ R191, R128, R183 ;  /* 0x000000b780bf7220 */ /* 0x000fc60000410000 */
[----:B------:R-:W0:Y:S01]  /*6990*/  SHFL.DOWN PT, R199, R198, 0x4, 0x1f ;  /* 0x08801f00c6c77f89 */ /* 0x000e2200000e0000 */
[----:B------:R-:W-:Y:S02]  /*69a0*/  FMUL.FTZ R196, R196, R191 ;  /* 0x000000bfc4c47220 */ /* 0x000fe40000410000 */
[----:B------:R-:W-:Y:S02]  /*69b0*/  FMUL.FTZ R191, R128, R162 ;  /* 0x000000a280bf7220 */ /* 0x000fe40000410000 */
[----:B------:R-:W-:Y:S02]  /*69c0*/  FFMA.FTZ R196, R209, R183, R196 ;  /* 0x000000b7d1c47223 */ /* 0x000fe400000100c4 */
[----:B------:R-:W-:Y:S02]  /*69d0*/  FMUL.FTZ R191, R186, R191 ;  /* 0x000000bfbabf7220 */ /* 0x000fe40000410000 */
[----:B------:R-:W-:Y:S02]  /*69e0*/  FMUL.FTZ R183, R190, R17 ;  /* 0x00000011beb77220 */ /* 0x000fe40000410000 */
[----:B------:R-:W-:-:S02]  /*69f0*/  FMUL.FTZ R17, R128, R193 ;  /* 0x000000c180117220 */ /* 0x000fc40000410000 */
[----:B------:R-:W-:Y:S02]  /*6a00*/  FFMA.FTZ R191, R208, R162, R191 ;  /* 0x000000a2d0bf7223 */ /* 0x000fe400000100bf */
[----:B------:R-:W-:Y:S02]  /*6a10*/  FMUL.FTZ R188, R188, R17 ;  /* 0x00000011bcbc7220 */ /* 0x000fe40000410000 */
[----:B------:R-:W-:Y:S02]  /*6a20*/  FMUL.FTZ R17, R128, R170 ;  /* 0x000000aa80117220 */ /* 0x000fe40000410000 */
[----:B------:R-:W-:Y:S02]  /*6a30*/  FADD.FTZ R110, R191, R110 ;  /* 0x0000006ebf6e7221 */ /* 0x000fe40000010000 */
[----:B------:R-:W-:Y:S02]  /*6a40*/  FFMA.FTZ R191, R204, R158, R183 ;  /* 0x0000009eccbf7223 */ /* 0x000fe400000100b7 */
[----:B------:R-:W-:-:S02]  /*6a50*/  FMUL.FTZ R183, R184, R17 ;  /* 0x00000011b8b77220 */ /* 0x000fc40000410000 */
[----:B0-----:R-:W-:Y:S02]  /*6a60*/  @!P3 FADD.FTZ R198, R198, R199 ;  /* 0x000000c7c6c6b221 */ /* 0x001fe40000010000 */
[C---:B------:R-:W-:Y:S02]  /*6a70*/  FMUL.FTZ R17, R128.reuse, R167 ;  /* 0x000000a780117220 */ /* 0x040fe40000410000 */
[----:B------:R-:W-:Y:S01]  /*6a80*/  FMUL.FTZ R186, R128, R197 ;  /* 0x000000c580ba7220 */ /* 0x000fe20000410000 */
[----:B------:R-:W0:Y:S01]  /*6a90*/  SHFL.DOWN PT, R195, R198, 0x8, 0x1f ;  /* 0x09001f00c6c37f89 */ /* 0x000e2200000e0000 */
[----:B------:R-:W-:Y:S02]  /*6aa0*/  FMUL.FTZ R180, R180, R17 ;  /* 0x00000011b4b47220 */ /* 0x000fe40000410000 */
[----:B------:R-:W-:Y:S02]  /*6ab0*/  FMUL.FTZ R17, R128, R166 ;  /* 0x000000a680117220 */ /* 0x000fe40000410000 */
[----:B------:R-:W-:-:S02]  /*6ac0*/  FFMA.FTZ R180, R201, R167, R180 ;  /* 0x000000a7c9b47223 */ /* 0x000fc400000100b4 */
[----:B------:R-:W-:Y:S02]  /*6ad0*/  FMUL.FTZ R178, R178, R17 ;  /* 0x00000011b2b27220 */ /* 0x000fe40000410000 */
[----:B------:R-:W-:Y:S02]  /*6ae0*/  FMUL.FTZ R17, R128, R165 ;  /* 0x000000a580117220 */ /* 0x000fe40000410000 */
[----:B------:R-:W-:Y:S02]  /*6af0*/  @!P2 FADD.FTZ R5, R5, R200 ;  /* 0x000000c80505a221 */ /* 0x000fe40000010000 */
[----:B------:R-:W-:Y:S02]  /*6b00*/  FMUL.FTZ R138, R138, R17 ;  /* 0x000000118a8a7220 */ /* 0x000fe40000410000 */
[----:B------:R-:W-:Y:S02]  /*6b10*/  FMUL.FTZ R17, R128, R175 ;  /* 0x000000af80117220 */ /* 0x000fe40000410000 */
[----:B------:R-:W-:-:S02]  /*6b20*/  FMUL.FTZ R186, R203, R186 ;  /* 0x000000bacbba7220 */ /* 0x000fc40000410000 */
[----:B------:R-:W-:Y:S02]  /*6b30*/  FMUL.FTZ R17, R168, R17 ;  /* 0x00000011a8117220 */ /* 0x000fe40000410000 */
[----:B------:R-:W-:Y:S02]  /*6b40*/  FFMA.FTZ R186, R206, R197, R186 ;  /* 0x000000c5ceba7223 */ /* 0x000fe400000100ba */
[----:B------:R-:W-:Y:S02]  /*6b50*/  FFMA.FTZ R164, R164, R175, R17 ;  /* 0x000000afa4a47223 */ /* 0x000fe40000010011 */
[----:B0-----:R-:W-:Y:S01]  /*6b60*/  @!P0 FADD.FTZ R198, R198, R195 ;  /* 0x000000c3c6c68221 */ /* 0x001fe20000010000 */
[----:B------:R-:W-:Y:S01]  /*6b70*/  ISETP.NE.AND P0, PT, R66, RZ, PT ;  /* 0x000000ff4200720c */ /* 0x000fe20003f05270 */
[----:B------:R-:W-:Y:S02]  /*6b80*/  FMUL.FTZ R17, R128, R161 ;  /* 0x000000a180117220 */ /* 0x000fe40000410000 */
[----:B------:R-:W-:Y:S01]  /*6b90*/  FFMA.FTZ R188, R205, R193, R188 ;  /* 0x000000c1cdbc7223 */ /* 0x000fe200000100bc */
[----:B------:R-:W0:Y:S01]  /*6ba0*/  SHFL.DOWN PT, R167, R198, 0x10, 0x1f ;  /* 0x0a001f00c6a77f89 */ /* 0x000e2200000e0000 */
[----:B------:R-:W-:-:S02]  /*6bb0*/  FMUL.FTZ R160, R160, R17 ;  /* 0x00000011a0a07220 */ /* 0x000fc40000410000 */
[----:B------:R-:W-:Y:S02]  /*6bc0*/  FMUL.FTZ R17, R128, R20 ;  /* 0x0000001480117220 */ /* 0x000fe40000410000 */
[----:B------:R-:W-:Y:S02]  /*6bd0*/  FFMA.FTZ R183, R202, R170, R183 ;  /* 0x000000aacab77223 */ /* 0x000fe400000100b7 */
[----:B------:R-:W-:Y:S02]  /*6be0*/  FMUL.FTZ R182, R182, R17 ;  /* 0x00000011b6b67220 */ /* 0x000fe40000410000 */
[C---:B------:R-:W-:Y:S02]  /*6bf0*/  FMUL.FTZ R17, R128.reuse, R19 ;  /* 0x0000001380117220 */ /* 0x040fe40000410000 */
[----:B------:R-:W-:Y:S02]  /*6c00*/  FMUL.FTZ R128, R128, R18 ;  /* 0x0000001280807220 */ /* 0x000fe40000410000 */
[----:B------:R-:W-:-:S02]  /*6c10*/  FMUL.FTZ R17, R132, R17 ;  /* 0x0000001184117220 */ /* 0x000fc40000410000 */
[----:B------:R-:W-:Y:S02]  /*6c20*/  FMUL.FTZ R128, R159, R128 ;  /* 0x000000809f807220 */ /* 0x000fe40000410000 */
[----:B------:R-:W-:Y:S02]  /*6c30*/  FFMA.FTZ R189, R189, R166, R178 ;  /* 0x000000a6bdbd7223 */ /* 0x000fe400000100b2 */
[----:B------:R-:W-:Y:S02]  /*6c40*/  FFMA.FTZ R138, R185, R165, R138 ;  /* 0x000000a5b98a7223 */ /* 0x000fe4000001008a */
[----:B------:R-:W-:Y:S02]  /*6c50*/  FFMA.FTZ R160, R156, R161, R160 ;  /* 0x000000a19ca07223 */ /* 0x000fe400000100a0 */
[----:B------:R-:W-:Y:S02]  /*6c60*/  FFMA.FTZ R163, R163, R20, R182 ;  /* 0x00000014a3a37223 */ /* 0x000fe400000100b6 */
[----:B0-----:R-:W-:-:S02]  /*6c70*/  @!P2 FADD.FTZ R198, R198, R167 ;  /* 0x000000a7c6c6a221 */ /* 0x001fc40000010000 */
[----:B------:R-:W-:Y:S02]  /*6c80*/  FFMA.FTZ R130, R130, R19, R17 ;  /* 0x0000001382827223 */ /* 0x000fe40000010011 */
[----:B------:R-:W-:Y:S02]  /*6c90*/  IMAD.MOV.U32 R4, RZ, RZ, R198 ;  /* 0x000000ffff047224 */ /* 0x000fe400078e00c6 */
[----:B------:R-:W-:Y:S02]  /*6ca0*/  FFMA.FTZ R7, R7, R18, R128 ;  /* 0x0000001207077223 */ /* 0x000fe40000010080 */
[----:B------:R-:W-:Y:S01]  /*6cb0*/  FADD.FTZ R141, R196, R141 ;  /* 0x0000008dc48d7221 */ /* 0x000fe20000010000 */
[----:B------:R0:W-:Y:S01]  /*6cc0*/  @!P0 STS.64 [R58.X8+0x858], R4 ;  /* 0x000858043a008388 */ /* 0x0001e20000008a00 */
        /* <DEDUP_REMOVED lines=25> */
.L_x_2450:
[----:B0-----:R-:W-:Y:S05]  /*6e60*/  BSYNC B0 ;  /* 0x0000000000007941 */ /* 0x001fea0003800000 */
.L_x_2449:
[----:B------:R-:W-:-:S04]  /*6e70*/  IADD3 R125, R125, 0x1, RZ ;  /* 0x000000017d7d7810 */ /* 0x000fc80007ffe0ff */
[----:B------:R-:W-:-:S13]  /*6e80*/  ISETP.GE.AND P0, PT, R125, c[0x0][0x16c], PT ;  /* 0x00005b007d007a0c */ /* 0x000fda0003f06270 */
[----:B------:R-:W-:Y:S01]  /*6e90*/  @P0 CALL.REL.NOINC `(.L_x_2435) ;  /* 0x0000001000000944 */ /* 0x000fe20003c00000 */
[----:B------:R-:W-:Y:S05]  /*6ea0*/  BRA `(.L_x_2451) ;  /* 0xffffdc2000007947 */ /* 0x000fea000383ffff */
.L_x_2435:
[----:B------:R-:W-:Y:S01]  /*6eb0*/  BAR.SYNC.DEFER_BLOCKING 0x0 ;  /* 0x0000000000007b1d */ /* 0x000fe20000010000 */
[----:B------:R-:W-:Y:S01]  /*6ec0*/  F2FP.BF16.PACK_AB R126, R126, R157 ;  /* 0x0000009d7e7e723e */ /* 0x000fe200000010ff */
[----:B------:R-:W-:Y:S01]  /*6ed0*/  IMAD R7, R75, c[0x0][0x2e0], RZ ;  /* 0x0000b8004b077a24 */ /* 0x000fe200078e02ff */
[----:B------:R-:W-:Y:S02]  /*6ee0*/  F2FP.BF16.PACK_AB R124, R124, R155 ;  /* 0x0000009b7c7c723e */ /* 0x000fe400000010ff */
[----:B------:R-:W-:Y:S01]  /*6ef0*/  F2FP.BF16.PACK_AB R122, R122, R153 ;  /* 0x000000997a7a723e */ /* 0x000fe200000010ff */
[----:B------:R-:W-:Y:S01]  /*6f00*/  IMAD R89, R76, c[0x0][0x2e4], R7 ;  /* 0x0000b9004c597a24 */ /* 0x000fe200078e0207 */
[----:B------:R-:W-:Y:S01]  /*6f10*/  PRMT R19, R126, 0x7632, R19 ;  /* 0x000076327e137816 */ /* 0x000fe20000000013 */
[----:B------:R-:W-:Y:S01]  /*6f20*/  BSSY B0, `(.L_x_2452) ;  /* 0x0000050000007945 */ /* 0x000fe20003800000 */
[----:B------:R-:W-:Y:S02]  /*6f30*/  PRMT R3, R124, 0x7632, R3 ;  /* 0x000076327c037816 */ /* 0x000fe40000000003 */
[----:B------:R-:W-:-:S02]  /*6f40*/  PRMT R4, R122, 0x7632, R4 ;  /* 0x000076327a047816 */ /* 0x000fc40000000004 */
[----:B------:R-:W-:Y:S02]  /*6f50*/  F2FP.BF16.PACK_AB R120, R120, R151 ;  /* 0x000000977878723e */ /* 0x000fe400000010ff */
[----:B------:R-:W-:Y:S02]  /*6f60*/  F2FP.BF16.PACK_AB R118, R118, R149 ;  /* 0x000000957676723e */ /* 0x000fe400000010ff */
[----:B------:R-:W-:Y:S02]  /*6f70*/  F2FP.BF16.PACK_AB R116, R116, R147 ;  /* 0x000000937474723e */ /* 0x000fe400000010ff */
[----:B------:R-:W-:Y:S02]  /*6f80*/  F2FP.BF16.PACK_AB R114, R114, R145 ;  /* 0x000000917272723e */ /* 0x000fe400000010ff */
[----:B------:R-:W-:Y:S02]  /*6f90*/  F2FP.BF16.PACK_AB R112, R112, R143 ;  /* 0x0000008f7070723e */ /* 0x000fe400000010ff */
[----:B------:R-:W-:Y:S01]  /*6fa0*/  PRMT R5, R118, 0x7632, R5 ;  /* 0x0000763276057816 */ /* 0x000fe20000000005 */
[----:B------:R0:W-:Y:S01]  /*6fb0*/  STS.U16 [R38+0x2], R19 ;  /* 0x0000021326007388 */ /* 0x0001e20000000400 */
[----:B------:R-:W-:-:S02]  /*6fc0*/  PRMT R6, R112, 0x7632, R6 ;  /* 0x0000763270067816 */ /* 0x000fc40000000006 */
[----:B------:R-:W-:Y:S01]  /*6fd0*/  IADD3 R32, -R2, c[0x0][0x168], RZ ;  /* 0x00005a0002207a10 */ /* 0x000fe20007ffe1ff */
[----:B------:R1:W-:Y:S01]  /*6fe0*/  STS.U16 [R38+0x6], R3 ;  /* 0x0000060326007388 */ /* 0x0003e20000000400 */
[C---:B------:R-:W-:Y:S02]  /*6ff0*/  LEA R7, P5, R60.reuse, c[0x0][0x330], 0x1 ;  /* 0x0000cc003c077a11 */ /* 0x040fe400078a08ff */
[C---:B------:R-:W-:Y:S01]  /*7000*/  LOP3.LUT R34, R60.reuse, 0x20, RZ, 0xfc, !PT ;  /* 0x000000203c227812 */ /* 0x040fe200078efcff */
[----:B------:R2:W-:Y:S01]  /*7010*/  STS.U16 [R38+0xa], R4 ;  /* 0x00000a0426007388 */ /* 0x0005e20000000400 */
[----:B------:R-:W-:Y:S02]  /*7020*/  LEA.HI.X R16, R60, c[0x0][0x334], R57, 0x1, P5 ;  /* 0x0000cd003c107a11 */ /* 0x000fe400028f0c39 */
        /* <DEDUP_REMOVED lines=14> */
[----:B------:R1:W-:Y:S01]  /*7110*/  STS.U16 [R38+0x1a], R4 ;  /* 0x00001a0426007388 */ /* 0x0003e20000000400 */
[----:B0-----:R-:W-:-:S03]  /*7120*/  IMAD.WIDE.U32 R2, R73, c[0x0][0x2d8], RZ ;  /* 0x0000b60049027a25 */ /* 0x001fc600078e00ff */
[----:B------:R-:W-:Y:S04]  /*7130*/  STS.U16 [R38+0x1c], R112 ;  /* 0x00001c7026007388 */ /* 0x000fe80000000400 */
[----:B------:R0:W-:Y:S01]  /*7140*/  STS.U16 [R38+0x1e], R6 ;  /* 0x00001e0626007388 */ /* 0x0001e20000000400 */
[----:B------:R-:W-:-:S06]  /*7150*/  NOP ;  /* 0x0000000000007918 */ /* 0x000fcc0000000000 */
[----:B------:R-:W-:Y:S01]  /*7160*/  LDS.U16 R5, [R56] ;  /* 0x0000000038057984 */ /* 0x000fe20000000400 */
[----:B-1----:R-:W-:-:S03]  /*7170*/  IMAD R4, R71, c[0x0][0x2d8], RZ ;  /* 0x0000b60047047a24 */ /* 0x002fc600078e02ff */
[----:B------:R-:W-:Y:S01]  /*7180*/  LDS.U16 R19, [R55+0x40] ;  /* 0x0000400037137984 */ /* 0x000fe20000000400 */
[----:B------:R-:W-:Y:S01]  /*7190*/  IMAD R17, R73, c[0x0][0x2dc], R4 ;  /* 0x0000b70049117a24 */ /* 0x000fe200078e0204 */
[----:B------:R-:W-:Y:S02]  /*71a0*/  LOP3.LUT R4, R60, 0x60, RZ, 0xfc, !PT ;  /* 0x000000603c047812 */ /* 0x000fe400078efcff */
[----:B------:R-:W-:Y:S01]  /*71b0*/  LDS.U16 R21, [R54+0x80] ;  /* 0x0000800036157984 */ /* 0x000fe20000000400 */
[----:B------:R-:W-:-:S03]  /*71c0*/  IMAD.IADD R3, R3, 0x1, R17 ;  /* 0x0000000103037824 */ /* 0x000fc600078e0211 */
[----:B------:R-:W-:Y:S01]  /*71d0*/  LDS.U16 R23, [R53+0xc0] ;  /* 0x0000c00035177984 */ /* 0x000fe20000000400 */
[----:B------:R-:W-:-:S03]  /*71e0*/  IMAD.WIDE.U32 R2, R76, c[0x0][0x2e0], R2 ;  /* 0x0000b8004c027a25 */ /* 0x000fc600078e0002 */
[----:B------:R-:W-:Y:S02]  /*71f0*/  LDS.U16 R25, [R52+0x100] ;  /* 0x0001000034197984 */ /* 0x000fe40000000400 */
[----:B0-----:R-:W-:Y:S02]  /*7200*/  IADD3 R6, P0, R22, R2, RZ ;  /* 0x0000000216067210 */ /* 0x001fe40007f1e0ff */
[----:B------:R-:W-:Y:S02]  /*7210*/  LDS.U16 R27, [R51+0x140] ;  /* 0x00014000331b7984 */ /* 0x000fe40000000400 */
[----:B------:R-:W-:Y:S02]  /*7220*/  IADD3.X R3, R0, R89, R3, P0, !PT ;  /* 0x0000005900037210 */ /* 0x000fe400007fe403 */
        /* <DEDUP_REMOVED lines=20> */
[----:B------:R-:W-:Y:S01]  /*7370*/  MOV R6, R14 ;  /* 0x0000000e00067202 */ /* 0x000fe20000000f00 */
[----:B------:R-:W-:Y:S02]  /*7380*/  IMAD.MOV.U32 R7, RZ, RZ, R15 ;  /* 0x000000ffff077224 */ /* 0x000fe400078e000f */
[----:B------:R-:W-:Y:S02]  /*7390*/  IMAD R89, R75, c[0x0][0x2e0], RZ ;  /* 0x0000b8004b597a24 */ /* 0x000fe400078e02ff */
[----:B------:R-:W-:-:S04]  /*73a0*/  IMAD.WIDE.U32 R6, R73, c[0x0][0x2d8], R6 ;  /* 0x0000b60049067a25 */ /* 0x000fc800078e0006 */
[----:B------:R-:W-:Y:S01]  /*73b0*/  IMAD R89, R76, c[0x0][0x2e4], R89 ;  /* 0x0000b9004c597a24 */ /* 0x000fe200078e0259 */
[----:B------:R-:W-:-:S05]  /*73c0*/  IADD3 R7, R17, R7, RZ ;  /* 0x0000000711077210 */ /* 0x000fca0007ffe0ff */
[----:B------:R-:W-:-:S04]  /*73d0*/  IMAD.WIDE.U32 R6, R76, c[0x0][0x2e0], R6 ;  /* 0x0000b8004c067a25 */ /* 0x000fc800078e0006 */
[----:B------:R-:W-:Y:S01]  /*73e0*/  IMAD.IADD R7, R7, 0x1, R89 ;  /* 0x0000000107077824 */ /* 0x000fe200078e0259 */
[----:B------:R-:W-:-:S04]  /*73f0*/  LEA R16, P4, R6, c[0x0][0x330], 0x1 ;  /* 0x0000cc0006107a11 */ /* 0x000fc800078808ff */
[----:B------:R-:W-:-:S05]  /*7400*/  LEA.HI.X R17, R6, c[0x0][0x334], R7, 0x1, P4 ;  /* 0x0000cd0006117a11 */ /* 0x000fca00020f0c07 */
[----:B------:R0:W-:Y:S04]  /*7410*/  STG.E.U16 [R16.64], R5 ;  /* 0x0000000510007986 */ /* 0x0001e8000c101504 */
.L_x_2453:
[----:B------:R-:W-:Y:S05]  /*7420*/  BSYNC B0 ;  /* 0x0000000000007941 */ /* 0x000fea0003800000 */
.L_x_2452:
[C---:B------:R-:W-:Y:S01]  /*7430*/  LOP3.LUT R78, R60.reuse, 0x80, RZ, 0xfc, !PT ;  /* 0x000000803c4e7812 */ /* 0x040fe200078efcff */
[----:B------:R1:W-:Y:S01]  /*7440*/  @!P0 STG.E.U16 [R2.64+-0x7c0], R19 ;  /* 0xfff8401302008986 */ /* 0x0003e2000c101504 */
[----:B------:R-:W-:Y:S01]  /*7450*/  LOP3.LUT R80, R60, 0xa0, RZ, 0xfc, !PT ;  /* 0x000000a03c507812 */ /* 0x000fe200078efcff */
[----:B------:R-:W-:Y:S01]  /*7460*/  FADD.FTZ R6, R96, R69 ;  /* 0x0000004560067221 */ /* 0x000fe20000010000 */
[C---:B------:R-:W-:Y:S01]  /*7470*/  LOP3.LUT R82, R60.reuse, 0xc0, RZ, 0xfc, !PT ;  /* 0x000000c03c527812 */ /* 0x040fe200078efcff */
[----:B------:R2:W-:Y:S01]  /*7480*/  @!P2 STG.E.U16 [R2.64+-0x780], R21 ;  /* 0xfff880150200a986 */ /* 0x0005e2000c101504 */
[C---:B------:R-:W-:Y:S01]  /*7490*/  LOP3.LUT R84, R60.reuse, 0xe0, RZ, 0xfc, !PT ;  /* 0x000000e03c547812 */ /* 0x040fe200078efcff */
[----:B------:R-:W-:Y:S01]  /*74a0*/  BSSY B0, `(.L_x_2454) ;  /* 0x00000a8000007945 */ /* 0x000fe20003800000 */
        /* <DEDUP_REMOVED lines=27> */
[----:B0-----:R-:W-:Y:S01]  /*7660*/  LOP3.LUT R5, R150, 0xfffffe00, RZ, 0xc0, !PT ;  /* 0xfffffe0096057812 */ /* 0x001fe200078ec0ff */
[----:B------:R-:W-:Y:S01]  /*7670*/  @!P0 STG.E.U16 [R2.64+-0x580], R37 ;  /* 0xfffa802502008986 */ /* 0x000fe2000c101504 */
[----:B------:R-:W-:Y:S02]  /*7680*/  F2FP.BF16.PACK_AB R96, R127, R96 ;  /* 0x000000607f60723e */ /* 0x000fe400000010ff */
[----:B------:R-:W-:Y:S01]  /*7690*/  LEA R118, R66, R5, 0x4 ;  /* 0x0000000542767211 */ /* 0x000fe200078e20ff */
[----:B------:R-:W-:Y:S03]  /*76a0*/  @!P2 STG.E.U16 [R2.64+-0x540], R77 ;  /* 0xfffac04d0200a986 */ /* 0x000fe6000c101504 */
[C---:B------:R-:W-:Y:S01]  /*76b0*/  IADD3 R5, R118.reuse, 0x1, RZ ;  /* 0x0000000176057810 */ /* 0x040fe20007ffe0ff */
[----:B------:R-:W-:Y:S01]  /*76c0*/  @!P3 STG.E.U16 [R2.64+-0x500], R79 ;  /* 0xfffb004f0200b986 */ /* 0x000fe2000c101504 */
[----:B------:R-:W-:-:S02]  /*76d0*/  IADD3 R16, R118, 0x2, RZ ;  /* 0x0000000276107810 */ /* 0x000fc40007ffe0ff */
[-C--:B------:R-:W-:Y:S01]  /*76e0*/  LEA.HI.SX32 R7, R5, R118.reuse, 0x1b ;  /* 0x0000007605077211 */ /* 0x080fe200078fdaff */
[----:B------:R-:W-:Y:S01]  /*76f0*/  @!P4 STG.E.U16 [R2.64+-0x4c0], R81 ;  /* 0xfffb40510200c986 */ /* 0x000fe2000c101504 */
[----:B------:R-:W-:Y:S01]  /*7700*/  FADD.FTZ R5, R6, R127 ;  /* 0x0000007f06057221 */ /* 0x000fe20000010000 */
[C---:B------:R-:W-:Y:S02]  /*7710*/  IADD3 R17, R118.reuse, 0x3, RZ ;  /* 0x0000000376117810 */ /* 0x040fe40007ffe0ff */
[----:B------:R-:W-:Y:S01]  /*7720*/  @!P5 STG.E.U16 [R2.64+-0x480], R83 ;  /* 0xfffb80530200d986 */ /* 0x000fe2000c101504 */
[C---:B------:R-:W-:Y:S01]  /*7730*/  IADD3 R18, R118.reuse, 0x4, RZ ;  /* 0x0000000476127810 */ /* 0x040fe20007ffe0ff */
[----:B------:R-:W-:Y:S01]  /*7740*/  FADD.FTZ R6, R5, R98 ;  /* 0x0000006205067221 */ /* 0x000fe20000010000 */
[C---:B-1----:R-:W-:Y:S01]  /*7750*/  IADD3 R19, R118.reuse, 0x5, RZ ;  /* 0x0000000576137810 */ /* 0x042fe20007ffe0ff */
[----:B------:R0:W-:Y:S01]  /*7760*/  @!P6 STG.E.U16 [R2.64+-0x440], R85 ;  /* 0xfffbc0550200e986 */ /* 0x0001e2000c101504 */
[----:B------:R-:W-:Y:S01]  /*7770*/  IADD3 R20, R118, 0x6, RZ ;  /* 0x0000000676147810 */ /* 0x000fe20007ffe0ff */
[----:B------:R-:W-:Y:S01]  /*7780*/  FADD.FTZ R5, R6, R129 ;  /* 0x0000008106057221 */ /* 0x000fe20000010000 */
[-C--:B------:R-:W-:Y:S01]  /*7790*/  LEA.HI.SX32 R16, R16, R118.reuse, 0x1b ;  /* 0x0000007610107211 */ /* 0x080fe200078fdaff */
[----:B------:R-:W-:Y:S01]  /*77a0*/  BAR.SYNC.DEFER_BLOCKING 0x0 ;  /* 0x0000000000007b1d */ /* 0x000fe20000010000 */
[----:B------:R-:W-:Y:S01]  /*77b0*/  LEA.HI.SX32 R17, R17, R118, 0x1b ;  /* 0x0000007611117211 */ /* 0x000fe200078fdaff */
[----:B------:R-:W-:Y:S01]  /*77c0*/  IMAD.SHL.U32 R7, R7, 0x2, RZ ;  /* 0x0000000207077824 */ /* 0x000fe200078e00ff */
[----:B--2---:R-:W-:-:S02]  /*77d0*/  IADD3 R21, R118, 0x7, RZ ;  /* 0x0000000776157810 */ /* 0x004fc40007ffe0ff */
[----:B------:R-:W-:Y:S01]  /*77e0*/  F2FP.BF16.PACK_AB R98, R129, R98 ;  /* 0x000000628162723e */ /* 0x000fe200000010ff */
[----:B------:R-:W-:Y:S01]  /*77f0*/  IMAD.SHL.U32 R17, R17, 0x2, RZ ;  /* 0x0000000211117824 */ /* 0x000fe200078e00ff */
[-C--:B------:R-:W-:Y:S02]  /*7800*/  LEA.HI.SX32 R18, R18, R118.reuse, 0x1b ;  /* 0x0000007612127211 */ /* 0x080fe400078fdaff */
[----:B------:R-:W-:Y:S02]  /*7810*/  LEA.HI.SX32 R19, R19, R118, 0x1b ;  /* 0x0000007613137211 */ /* 0x000fe400078fdaff */
[----:B0-----:R-:W-:Y:S01]  /*7820*/  F2FP.BF16.PACK_AB R2, R131, R100 ;  /* 0x000000648302723e */ /* 0x001fe200000010ff */
[----:B------:R-:W-:Y:S01]  /*7830*/  FADD.FTZ R100, R5, R100 ;  /* 0x0000006405647221 */ /* 0x000fe20000010000 */
[C---:B------:R-:W-:Y:S01]  /*7840*/  IADD3 R23, R118.reuse, 0x8, RZ ;  /* 0x0000000876177810 */ /* 0x040fe20007ffe0ff */
[----:B------:R-:W-:Y:S01]  /*7850*/  IMAD.SHL.U32 R19, R19, 0x2, RZ ;  /* 0x0000000213137824 */ /* 0x000fe200078e00ff */
[----:B------:R-:W-:Y:S01]  /*7860*/  IADD3 R24, R118, 0x9, RZ ;  /* 0x0000000976187810 */ /* 0x000fe20007ffe0ff */
[----:B------:R-:W-:Y:S01]  /*7870*/  FADD.FTZ R131, R100, R131 ;  /* 0x0000008364837221 */ /* 0x000fe20000010000 */
[----:B------:R-:W-:-:S02]  /*7880*/  PRMT R6, R96, 0x7632, R6 ;  /* 0x0000763260067816 */ /* 0x000fc40000000006 */
[-C--:B------:R-:W-:Y:S02]  /*7890*/  LEA.HI.SX32 R20, R20, R118.reuse, 0x1b ;  /* 0x0000007614147211 */ /* 0x080fe400078fdaff */
[----:B------:R-:W-:Y:S02]  /*78a0*/  SHF.L.U32 R16, R16, 0x1, RZ ;  /* 0x0000000110107819 */ /* 0x000fe400000006ff */
[C---:B------:R-:W-:Y:S01]  /*78b0*/  IADD3 R25, R118.reuse, 0xa, RZ ;  /* 0x0000000a76197810 */ /* 0x040fe20007ffe0ff */
[----:B------:R-:W-:Y:S01]  /*78c0*/  STS.U16 [R38], R96 ;  /* 0x0000006026007388 */ /* 0x000fe20000000400 */
[----:B------:R-:W-:Y:S02]  /*78d0*/  IADD3 R26, R118, 0xb, RZ ;  /* 0x0000000b761a7810 */ /* 0x000fe40007ffe0ff */
[----:B------:R-:W-:Y:S01]  /*78e0*/  LEA.HI.SX32 R21, R21, R118, 0x1b ;  /* 0x0000007615157211 */ /* 0x000fe200078fdaff */
[----:B------:R0:W-:Y:S01]  /*78f0*/  STS.U16 [R7+0x2], R6 ;  /* 0x0000020607007388 */ /* 0x0001e20000000400 */
[----:B------:R-:W-:-:S02]  /*7900*/  PRMT R31, R98, 0x7632, R31 ;  /* 0x00007632621f7816 */ /* 0x000fc4000000001f */
[----:B------:R-:W-:Y:S01]  /*7910*/  F2FP.BF16.PACK_AB R3, R133, R102 ;  /* 0x000000668503723e */ /* 0x000fe200000010ff */
[----:B------:R1:W-:Y:S01]  /*7920*/  STS.U16 [R16+0x4], R98 ;  /* 0x0000046210007388 */ /* 0x0003e20000000400 */
[C---:B------:R-:W-:Y:S01]  /*7930*/  PRMT R33, R2.reuse, 0x7610, R33 ;  /* 0x0000761002217816 */ /* 0x040fe20000000021 */
[----:B------:R-:W-:Y:S01]  /*7940*/  IMAD.SHL.U32 R21, R21, 0x2, RZ ;  /* 0x0000000215157824 */ /* 0x000fe200078e00ff */
[----:B------:R-:W-:Y:S01]  /*7950*/  PRMT R35, R2, 0x7632, R35 ;  /* 0x0000763202237816 */ /* 0x000fe20000000023 */
[----:B------:R-:W-:Y:S01]  /*7960*/  STS.U16 [R17+0x6], R31 ;  /* 0x0000061f11007388 */ /* 0x000fe20000000400 */
[----:B------:R-:W-:Y:S01]  /*7970*/  SHF.L.U32 R18, R18, 0x1, RZ ;  /* 0x0000000112127819 */ /* 0x000fe200000006ff */
[----:B------:R-:W-:Y:S01]  /*7980*/  FADD.FTZ R102, R131, R102 ;  /* 0x0000006683667221 */ /* 0x000fe20000010000 */
[C---:B------:R-:W-:Y:S02]  /*7990*/  IADD3 R27, R118.reuse, 0xc, RZ ;  /* 0x0000000c761b7810 */ /* 0x040fe40007ffe0ff */
[----:B------:R-:W-:Y:S01]  /*79a0*/  IADD3 R28, R118, 0xd, RZ ;  /* 0x0000000d761c7810 */ /* 0x000fe20007ffe0ff */
[----:B------:R-:W-:Y:S01]  /*79b0*/  STS.U16 [R18+0x8], R33 ;  /* 0x0000082112007388 */ /* 0x000fe20000000400 */
[-C--:B------:R-:W-:Y:S01]  /*79c0*/  LEA.HI.SX32 R23, R23, R118.reuse, 0x1b ;  /* 0x0000007617177211 */ /* 0x080fe200078fdaff */
[----:B------:R-:W-:Y:S01]  /*79d0*/  FADD.FTZ R133, R102, R133 ;  /* 0x0000008566857221 */ /* 0x000fe20000010000 */
[----:B------:R-:W-:Y:S01]  /*79e0*/  LEA.HI.SX32 R24, R24, R118, 0x1b ;  /* 0x0000007618187211 */ /* 0x000fe200078fdaff */
[----:B------:R-:W-:Y:S01]  /*79f0*/  STS.U16 [R19+0xa], R35 ;  /* 0x00000a2313007388 */ /* 0x000fe20000000400 */
[----:B------:R-:W-:Y:S01]  /*7a00*/  F2FP.BF16.PACK_AB R2, R135, R104 ;  /* 0x000000688702723e */ /* 0x000fe200000010ff */
[----:B------:R-:W-:Y:S01]  /*7a10*/  FADD.FTZ R104, R133, R104 ;  /* 0x0000006885687221 */ /* 0x000fe20000010000 */
[----:B------:R-:W-:Y:S01]  /*7a20*/  SHF.L.U32 R20, R20, 0x1, RZ ;  /* 0x0000000114147819 */ /* 0x000fe200000006ff */
[----:B------:R-:W-:Y:S01]  /*7a30*/  IMAD.SHL.U32 R24, R24, 0x2, RZ ;  /* 0x0000000218187824 */ /* 0x000fe200078e00ff */
[----:B------:R-:W-:Y:S01]  /*7a40*/  IADD3 R29, R118, 0xe, RZ ;  /* 0x0000000e761d7810 */ /* 0x000fe20007ffe0ff */
[----:B------:R-:W-:Y:S01]  /*7a50*/  FADD.FTZ R135, R104, R135 ;  /* 0x0000008768877221 */ /* 0x000fe20000010000 */
[----:B------:R-:W-:Y:S01]  /*7a60*/  IADD3 R30, R118, 0xf, RZ ;  /* 0x0000000f761e7810 */ /* 0x000fe20007ffe0ff */
[----:B------:R2:W-:Y:S01]  /*7a70*/  STS.U16 [R20+0xc], R3 ;  /* 0x00000c0314007388 */ /* 0x0005e20000000400 */
[----:B------:R-:W-:-:S02]  /*7a80*/  LEA.HI.SX32 R25, R25, R118, 0x1b ;  /* 0x0000007619197211 */ /* 0x000fc400078fdaff */
[----:B------:R-:W-:Y:S02]  /*7a90*/  LEA.HI.SX32 R26, R26, R118, 0x1b ;  /* 0x000000761a1a7211 */ /* 0x000fe400078fdaff */
[----:B0-----:R-:W-:Y:S01]  /*7aa0*/  F2FP.BF16.PACK_AB R6, R137, R106 ;  /* 0x0000006a8906723e */ /* 0x001fe200000010ff */
[----:B------:R-:W-:Y:S01]  /*7ab0*/  FADD.FTZ R106, R135, R106 ;  /* 0x0000006a876a7221 */ /* 0x000fe20000010000 */
[----:B------:R-:W-:Y:S01]  /*7ac0*/  PRMT R7, R3, 0x7632, R7 ;  /* 0x0000763203077816 */ /* 0x000fe20000000007 */
[----:B------:R-:W-:Y:S01]  /*7ad0*/  IMAD.SHL.U32 R26, R26, 0x2, RZ ;  /* 0x000000021a1a7824 */ /* 0x000fe200078e00ff */
[-C--:B------:R-:W-:Y:S01]  /*7ae0*/  LEA.HI.SX32 R27, R27, R118.reuse, 0x1b ;  /* 0x000000761b1b7211 */ /* 0x080fe200078fdaff */
[----:B------:R-:W-:Y:S01]  /*7af0*/  FADD.FTZ R137, R106, R137 ;  /* 0x000000896a897221 */ /* 0x000fe20000010000 */
[----:B------:R-:W-:Y:S01]  /*7b00*/  LEA.HI.SX32 R28, R28, R118, 0x1b ;  /* 0x000000761c1c7211 */ /* 0x000fe200078fdaff */
[----:B------:R-:W-:Y:S01]  /*7b10*/  STS.U16 [R21+0xe], R7 ;  /* 0x00000e0715007388 */ /* 0x000fe20000000400 */
[----:B-1----:R-:W-:-:S02]  /*7b20*/  PRMT R16, R2, 0x7610, R16 ;  /* 0x0000761002107816 */ /* 0x002fc40000000010 */
[----:B------:R-:W-:Y:S01]  /*7b30*/  PRMT R37, R2, 0x7632, R37 ;  /* 0x0000763202257816 */ /* 0x000fe20000000025 */
[----:B------:R-:W-:Y:S01]  /*7b40*/  IMAD.SHL.U32 R28, R28, 0x2, RZ ;  /* 0x000000021c1c7824 */ /* 0x000fe200078e00ff */
[----:B------:R-:W-:Y:S02]  /*7b50*/  SHF.L.U32 R23, R23, 0x1, RZ ;  /* 0x0000000117177819 */ /* 0x000fe400000006ff */
[----:B------:R-:W-:Y:S01]  /*7b60*/  F2FP.BF16.PACK_AB R2, R139, R108 ;  /* 0x0000006c8b02723e */ /* 0x000fe200000010ff */
[----:B------:R-:W-:Y:S01]  /*7b70*/  FADD.FTZ R108, R137, R108 ;  /* 0x0000006c896c7221 */ /* 0x000fe20000010000 */
[-C--:B------:R-:W-:Y:S01]  /*7b80*/  LEA.HI.SX32 R29, R29, R118.reuse, 0x1b ;  /* 0x000000761d1d7211 */ /* 0x080fe200078fdaff */
[----:B------:R-:W-:Y:S01]  /*7b90*/  STS.U16 [R23+0x10], R16 ;  /* 0x0000101017007388 */ /* 0x000fe20000000400 */
[----:B------:R-:W-:Y:S01]  /*7ba0*/  LEA.HI.SX32 R30, R30, R118, 0x1b ;  /* 0x000000761e1e7211 */ /* 0x000fe200078fdaff */
[----:B------:R-:W-:Y:S01]  /*7bb0*/  FADD.FTZ R139, R108, R139 ;  /* 0x0000008b6c8b7221 */ /* 0x000fe20000010000 */
[----:B------:R-:W-:Y:S01]  /*7bc0*/  SHF.L.U32 R25, R25, 0x1, RZ ;  /* 0x0000000119197819 */ /* 0x000fe200000006ff */
[----:B------:R-:W-:Y:S01]  /*7bd0*/  STS.U16 [R24+0x12], R37 ;  /* 0x0000122518007388 */ /* 0x000fe20000000400 */
[----:B--2---:R-:W-:Y:S01]  /*7be0*/  F2FP.BF16.PACK_AB R3, R141, R110 ;  /* 0x0000006e8d03723e */ /* 0x004fe200000010ff */
[----:B------:R-:W-:Y:S01]  /*7bf0*/  IMAD.SHL.U32 R30, R30, 0x2, RZ ;  /* 0x000000021e1e7824 */ /* 0x000fe200078e00ff */
[----:B------:R-:W-:Y:S01]  /*7c00*/  PRMT R18, R6, 0x7632, R18 ;  /* 0x0000763206127816 */ /* 0x000fe20000000012 */
[----:B------:R0:W-:Y:S01]  /*7c10*/  STS.U16 [R25+0x14], R6 ;  /* 0x0000140619007388 */ /* 0x0001e20000000400 */
[----:B------:R-:W-:Y:S01]  /*7c20*/  SHF.L.U32 R27, R27, 0x1, RZ ;  /* 0x000000011b1b7819 */ /* 0x000fe200000006ff */
[----:B------:R-:W-:Y:S01]  /*7c30*/  FADD.FTZ R110, R139, R110 ;  /* 0x0000006e8b6e7221 */ /* 0x000fe20000010000 */
[----:B------:R-:W-:Y:S01]  /*7c40*/  PRMT R20, R2, 0x7632, R20 ;  /* 0x0000763202147816 */ /* 0x000fe20000000014 */
[----:B------:R-:W-:Y:S01]  /*7c50*/  STS.U16 [R26+0x16], R18 ;  /* 0x000016121a007388 */ /* 0x000fe20000000400 */
[----:B------:R-:W-:Y:S01]  /*7c60*/  SHF.L.U32 R29, R29, 0x1, RZ ;  /* 0x000000011d1d7819 */ /* 0x000fe200000006ff */
[----:B------:R-:W-:Y:S01]  /*7c70*/  FADD.FTZ R69, R110, R141 ;  /* 0x0000008d6e457221 */ /* 0x000fe20000010000 */
[----:B------:R-:W-:Y:S01]  /*7c80*/  PRMT R31, R3, 0x7632, R31 ;  /* 0x00007632031f7816 */ /* 0x000fe2000000001f */
[----:B------:R-:W-:Y:S01]  /*7c90*/  STS.U16 [R27+0x18], R2 ;  /* 0x000018021b007388 */ /* 0x000fe20000000400 */
[----:B0-----:R-:W-:-:S03]  /*7ca0*/  IMAD R6, R71, c[0x0][0x2f8], RZ ;  /* 0x0000be0047067a24 */ /* 0x001fc600078e02ff */
[----:B------:R-:W-:Y:S01]  /*7cb0*/  STS.U16 [R28+0x1a], R20 ;  /* 0x00001a141c007388 */ /* 0x000fe20000000400 */
[----:B------:R-:W-:-:S03]  /*7cc0*/  IMAD R5, R73, c[0x0][0x2fc], R6 ;  /* 0x0000bf0049057a24 */ /* 0x000fc600078e0206 */
[----:B------:R0:W-:Y:S04]  /*7cd0*/  STS.U16 [R29+0x1c], R3 ;  /* 0x00001c031d007388 */ /* 0x0001e80000000400 */
[----:B------:R-:W-:Y:S01]  /*7ce0*/  STS.U16 [R30+0x1e], R31 ;  /* 0x00001e1f1e007388 */ /* 0x000fe20000000400 */
[----:B------:R-:W-:-:S06]  /*7cf0*/  NOP ;  /* 0x0000000000007918 */ /* 0x000fcc0000000000 */
[----:B------:R-:W-:Y:S01]  /*7d00*/  LDS.U16 R17, [R56] ;  /* 0x0000000038117984 */ /* 0x000fe20000000400 */
[----:B0-----:R-:W-:-:S03]  /*7d10*/  IMAD.WIDE.U32 R2, R73, c[0x0][0x2f8], RZ ;  /* 0x0000be0049027a25 */ /* 0x001fc600078e00ff */
[----:B------:R-:W-:Y:S02]  /*7d20*/  LDS.U16 R55, [R55+0x40] ;  /* 0x0000400037377984 */ /* 0x000fe40000000400 */
[----:B------:R-:W-:Y:S02]  /*7d30*/  IADD3 R35, R3, R5, RZ ;  /* 0x0000000503237210 */ /* 0x000fe40007ffe0ff */
        /* <DEDUP_REMOVED lines=30> */
.L_x_2455:
[----:B------:R-:W-:Y:S05]  /*7f20*/  BSYNC B0 ;  /* 0x0000000000007941 */ /* 0x000fea0003800000 */
.L_x_2454:
[----:B------:R-:W-:Y:S01]  /*7f30*/  IMAD.MOV.U32 R3, RZ, RZ, R35 ;  /* 0x000000ffff037224 */ /* 0x000fe200078e0023 */
[----:B------:R-:W-:Y:S01]  /*7f40*/  IADD3 R39, P0, R39, -0x7c0, RZ ;  /* 0xfffff84027277810 */ /* 0x000fe20007f1e0ff */
[----:B------:R-:W-:Y:S01]  /*7f50*/  IMAD R5, R75, c[0x0][0x300], RZ ;  /* 0x0000c0004b057a24 */ /* 0x000fe200078e02ff */
[-C--:B------:R-:W-:Y:S01]  /*7f60*/  ISETP.GE.AND P4, PT, R36, R33.reuse, PT ;  /* 0x000000212400720c */ /* 0x080fe20003f86270 */
[----:B------:R-:W-:Y:S01]  /*7f70*/  IMAD.WIDE.U32 R2, R76, c[0x0][0x300], R2 ;  /* 0x0000c0004c027a25 */ /* 0x000fe200078e0002 */
[----:B------:R-:W-:Y:S02]  /*7f80*/  IADD3.X R40, R40, -0x1, RZ, P0, !PT ;  /* 0xffffffff28287810 */ /* 0x000fe400007fe4ff */
[----:B------:R-:W-:Y:S01]  /*7f90*/  ISETP.GE.AND P5, PT, R4, R33, PT ;  /* 0x000000210400720c */ /* 0x000fe20003fa6270 */
[----:B------:R-:W-:Y:S01]  /*7fa0*/  IMAD R7, R76, c[0x0][0x304], R5 ;  /* 0x0000c1004c077a24 */ /* 0x000fe200078e0205 */
[----:B------:R-:W-:Y:S02]  /*7fb0*/  IADD3 R5, P0, R22, R2, RZ ;  /* 0x0000000216057210 */ /* 0x000fe40007f1e0ff */
[----:B------:R-:W-:-:S02]  /*7fc0*/  IADD3 R2, P1, R39, c[0x0][0x340], RZ ;  /* 0x0000d00027027a10 */ /* 0x000fc40007f3e0ff */
[----:B------:R-:W-:Y:S02]  /*7fd0*/  IADD3.X R3, R0, R7, R3, P0, !PT ;  /* 0x0000000700037210 */ /* 0x000fe400007fe403 */
[----:B------:R-:W-:Y:S02]  /*7fe0*/  IADD3.X R0, R40, c[0x0][0x344], RZ, P1, !PT ;  /* 0x0000d10028007a10 */ /* 0x000fe40000ffe4ff */
[C---:B------:R-:W-:Y:S02]  /*7ff0*/  LEA R2, P0, R5.reuse, R2, 0x1 ;  /* 0x0000000205027211 */ /* 0x040fe400078008ff */
[-C--:B------:R-:W-:Y:S02]  /*8000*/  ISETP.GE.AND P6, PT, R78, R33.reuse, PT ;  /* 0x000000214e00720c */ /* 0x080fe40003fc6270 */
[----:B------:R-:W-:Y:S02]  /*8010*/  ISETP.GE.AND P3, PT, R34, R33, PT ;  /* 0x000000212200720c */ /* 0x000fe40003f66270 */
[----:B------:R-:W-:-:S02]  /*8020*/  LEA.HI.X R3, R5, R0, R3, 0x1, P0 ;  /* 0x0000000005037211 */ /* 0x000fc400000f0c03 */
[-C--:B------:R-:W-:Y:S02]  /*8030*/  ISETP.GE.AND P0, PT, R80, R33.reuse, PT ;  /* 0x000000215000720c */ /* 0x080fe40003f06270 */
        /* <DEDUP_REMOVED lines=33> */
[----:B01----:R-:W-:Y:S01]  /*8250*/  @!P0 CALL.REL.NOINC `(.L_x_2429) ;  /* 0x0000001000008944 */ /* 0x003fe20003c00000 */
[----:B------:R-:W-:Y:S05]  /*8260*/  BRA `(.L_x_2456) ;  /* 0xffff834000007947 */ /* 0x000fea000383ffff */
.L_x_2429:
        /* <DEDUP_REMOVED lines=29> */
.L_x_2458:
[----:B------:R-:W-:Y:S05]  /*8440*/  BSYNC B0 ;  /* 0x0000000000007941 */ /* 0x000fea0003800000 */
.L_x_2457:
[----:B------:R-:W-:Y:S01]  /*8450*/  BSSY B0, `(.L_x_2459) ;  /* 0x000001d000007945 */ /* 0x000fe20003800000 */
[----:B------:R-:W-:Y:S05]  /*8460*/  @!P0 BRA `(.L_x_2460) ;  /* 0x000001a000008947 */ /* 0x000fea0003800000 */
[----:B------:R-:W-:Y:S06]  /*8470*/  BAR.SYNC.DEFER_BLOCKING 0x0 ;  /* 0x0000000000007b1d */ /* 0x000fec0000010000 */
[----:B------:R-:W1:Y:S04]  /*8480*/  SHFL.DOWN P0, R0, R69, 0x1, 0x1f ;  /* 0x08201f0045007f89 */ /* 0x000e680000000000 */
[----:B------:R-:W2:Y:S04]  /*8490*/  S2R R6, SR_LANEID ;  /* 0x0000000000067919 */ /* 0x000ea80000000000 */
[----:B------:R-:W3:Y:S01]  /*84a0*/  S2R R19, SR_TID.X ;  /* 0x0000000000137919 */ /* 0x000ee20000002100 */
[----:B-1----:R-:W-:Y:S01]  /*84b0*/  @P0 FADD R0, R0, R69 ;  /* 0x0000004500000221 */ /* 0x002fe20000000000 */
[----:B--2---:R-:W-:-:S04]  /*84c0*/  ISETP.NE.AND P2, PT, R6, RZ, PT ;  /* 0x000000ff0600720c */ /* 0x004fc80003f45270 */
[----:B------:R-:W1:Y:S01]  /*84d0*/  SHFL.DOWN P0, R3, R0, 0x2, 0x1f ;  /* 0x08401f0000037f89 */ /* 0x000e620000000000 */
[----:B---3--:R-:W-:-:S08]  /*84e0*/  ISETP.NE.AND P1, PT, R19, RZ, PT ;  /* 0x000000ff1300720c */ /* 0x008fd00003f25270 */
[----:B------:R-:W-:-:S04]  /*84f0*/  @!P2 SHF.R.S32.HI R6, RZ, 0x1f, R19 ;  /* 0x0000001fff06a819 */ /* 0x000fc80000011413 */
[----:B------:R-:W-:Y:S01]  /*8500*/  @!P2 LEA.HI R6, R6, R19, RZ, 0x5 ;  /* 0x000000130606a211 */ /* 0x000fe200078f28ff */
[----:B-1----:R-:W-:-:S05]  /*8510*/  @P0 FADD R3, R0, R3 ;  /* 0x0000000300030221 */ /* 0x002fca0000000000 */
[----:B------:R-:W1:Y:S02]  /*8520*/  SHFL.DOWN P0, R2, R3, 0x4, 0x1f ;  /* 0x08801f0003027f89 */ /* 0x000e640000000000 */
[----:B-1----:R-:W-:Y:S01]  /*8530*/  @P0 FADD R2, R3, R2 ;  /* 0x0000000203020221 */ /* 0x002fe20000000000 */
[----:B------:R-:W-:-:S04]  /*8540*/  @!P2 SHF.R.S32.HI R3, RZ, 0x5, R6 ;  /* 0x00000005ff03a819 */ /* 0x000fc80000011406 */
[----:B------:R-:W1:Y:S02]  /*8550*/  SHFL.DOWN P0, R5, R2, 0x8, 0x1f ;  /* 0x09001f0002057f89 */ /* 0x000e640000000000 */
[----:B-1----:R-:W-:-:S05]  /*8560*/  @P0 FADD R5, R2, R5 ;  /* 0x0000000502050221 */ /* 0x002fca0000000000 */
[----:B------:R-:W1:Y:S02]  /*8570*/  SHFL.DOWN P0, R4, R5, 0x10, 0x1f ;  /* 0x0a001f0005047f89 */ /* 0x000e640000000000 */
[----:B-1----:R-:W-:-:S05]  /*8580*/  @P0 FADD R4, R5, R4 ;  /* 0x0000000405040221 */ /* 0x002fca0000000000 */
[----:B------:R-:W-:Y:S04]  /*8590*/  @!P2 STS [R3.X4+0x854], R4 ;  /* 0x000854040300a388 */ /* 0x000fe80000004800 */
[----:B------:R-:W-:Y:S06]  /*85a0*/  BAR.SYNC.DEFER_BLOCKING 0x0 ;  /* 0x0000000000007b1d */ /* 0x000fec0000010000 */
[----:B0-----:R-:W0:Y:S02]  /*85b0*/  @!P1 LDS R7, [0x858] ;  /* 0x00085800ff079984 */ /* 0x001e240000000800 */
[----:B0-----:R-:W-:Y:S01]  /*85c0*/  @!P1 FADD.FTZ R4, R4, R7 ;  /* 0x0000000704049221 */ /* 0x001fe20000010000 */
[----:B------:R-:W-:Y:S05]  /*85d0*/  @P1 BRA `(.L_x_2461) ;  /* 0x0000004000001947 */ /* 0x000fea0003800000 */
[----:B------:R0:W-:Y:S01]  /*85e0*/  RED.E.ADD.F32.FTZ.RN.STRONG.GPU [R8.64], R4 ;  /* 0x000000040800798e */ /* 0x0001e2000c10e784 */
[----:B------:R-:W-:Y:S01]  /*85f0*/  HFMA2.MMA R19, -RZ, RZ, 0, 0 ;  /* 0x00000000ff137435 */ /* 0x000fe200000001ff */
[----:B------:R-:W-:Y:S05]  /*8600*/  BRA `(.L_x_2461) ;  /* 0x0000001000007947 */ /* 0x000fea0003800000 */
.L_x_2460:
[----:B------:R-:W1:Y:S02]  /*8610*/  S2R R19, SR_TID.X ;  /* 0x0000000000137919 */ /* 0x000e640000002100 */
.L_x_2461:
[----:B------:R-:W-:Y:S05]  /*8620*/  BSYNC B0 ;  /* 0x0000000000007941 */ /* 0x000fea0003800000 */
.L_x_2459:
[----:B-1----:R-:W-:-:S13]  /*8630*/  ISETP.GE.AND P0, PT, R19, c[0x0][0x16c], PT ;  /* 0x00005b0013007a0c */ /* 0x002fda0003f06270 */
[----:B------:R-:W-:Y:S05]  /*8640*/  @P0 EXIT ;  /* 0x000000000000094d */ /* 0x000fea0003800000 */
[C---:B0-----:R-:W-:Y:S02]  /*8650*/  IMAD R9, R75.reuse, c[0x0][0x2c8], RZ ;  /* 0x0000b2004b097a24 */ /* 0x041fe400078e02ff */
        /* <DEDUP_REMOVED lines=10> */
[C---:B------:R-:W-:Y:S02]  /*8700*/  IMAD R13, R76.reuse, c[0x0][0x28c], R13 ;  /* 0x0000a3004c0d7a24 */ /* 0x040fe400078e020d */
[C---:B------:R-:W-:Y:S01]  /*8710*/  IMAD R15, R76.reuse, c[0x0][0x19c], R15 ;  /* 0x000067004c0f7a24 */ /* 0x040fe200078e020f */
[----:B------:R-:W-:Y:S01]  /*8720*/  IADD3 R27, R5, R11, RZ ;  /* 0x0000000b051b7210 */ /* 0x000fe20007ffe0ff */
[C---:B------:R-:W-:Y:S02]  /*8730*/  IMAD R75, R76.reuse, c[0x0][0x1bc], R75 ;  /* 0x00006f004c4b7a24 */ /* 0x040fe400078e024b */
[----:B------:R-:W-:Y:S01]  /*8740*/  IMAD.WIDE.U32 R76, R76, c[0x0][0x1b8], RZ ;  /* 0x00006e004c4c7a25 */ /* 0x000fe200078e00ff */
[----:B------:R-:W-:-:S03]  /*8750*/  IADD3 R35, R17, R15, RZ ;  /* 0x0000000f11237210 */ /* 0x000fc60007ffe0ff */
[----:B------:R-:W-:Y:S02]  /*8760*/  IMAD.IADD R29, R3, 0x1, R9 ;  /* 0x00000001031d7824 */ /* 0x000fe400078e0209 */
[----:B------:R-:W-:Y:S02]  /*8770*/  IMAD.IADD R25, R7, 0x1, R13 ;  /* 0x0000000107197824 */ /* 0x000fe400078e020d */
[----:B------:R-:W-:Y:S02]  /*8780*/  IMAD.IADD R75, R77, 0x1, R75 ;  /* 0x000000014d4b7824 */ /* 0x000fe400078e024b */
.L_x_2462:
        /* <DEDUP_REMOVED lines=55> */
.L_x_2440:
[----:B------:R-:W-:Y:S01]  /*8b00*/  HFMA2.MMA R211, -RZ, RZ, 0, 5.9604644775390625e-08 ;  /* 0x00000001ffd37435 */ /* 0x000fe200000001ff */
[----:B------:R-:W-:Y:S01]  /*8b10*/  IMAD.MOV.U32 R184, RZ, RZ, R6 ;  /* 0x000000ffffb87224 */ /* 0x000fe200078e0006 */
[----:B------:R-:W-:Y:S01]  /*8b20*/  MOV R213, 0xffffffff ;  /* 0xffffffff00d57802 */ /* 0x000fe20000000f00 */
[----:B------:R-:W-:Y:S01]  /*8b30*/  IMAD.MOV.U32 R188, RZ, RZ, RZ ;  /* 0x000000ffffbc7224 */ /* 0x000fe200078e00ff */
[----:B------:R-:W-:-:S02]  /*8b40*/  MOV R4, 0x8b60 ;  /* 0x00008b6000047802 */ /* 0x000fc40000000f00 */
[----:B-----5:R-:W-:Y:S05]  /*8b50*/  CALL.REL.NOINC `($__internal_101_$__cuda_sm70_shflsync_up) ;  /* 0x00000f0000007944 */ /* 0x020fea0003c00000 */
[----:B-1----:R-:W-:Y:S01]  /*8b60*/  IMAD.MOV.U32 R209, RZ, RZ, R184 ;  /* 0x000000ffffd17224 */ /* 0x002fe200078e00b8 */
[----:B0-----:R-:W-:Y:S05]  /*8b70*/  BRA `(.L_x_2463) ;  /* 0xffffcad000007947 */ /* 0x001fea000383ffff */
.L_x_2441:
[----:B------:R-:W-:Y:S01]  /*8b80*/  HFMA2.MMA R188, -RZ, RZ, 0, 0 ;  /* 0x00000000ffbc7435 */ /* 0x000fe200000001ff */
[----:B------:R-:W-:Y:S01]  /*8b90*/  MOV R184, R7 ;  /* 0x0000000700b87202 */ /* 0x000fe20000000f00 */
[----:B------:R-:W-:Y:S01]  /*8ba0*/  IMAD.MOV.U32 R211, RZ, RZ, 0x1 ;  /* 0x00000001ffd37424 */ /* 0x000fe200078e00ff */
[----:B------:R-:W-:Y:S01]  /*8bb0*/  MOV R4, 0x8be0 ;  /* 0x00008be000047802 */ /* 0x000fe20000000f00 */
[----:B------:R-:W-:-:S02]  /*8bc0*/  IMAD.MOV.U32 R213, RZ, RZ, -0x1 ;  /* 0xffffffffffd57424 */ /* 0x000fc400078e00ff */
[----:B01---5:R-:W-:Y:S05]  /*8bd0*/  CALL.REL.NOINC `($__internal_101_$__cuda_sm70_shflsync_up) ;  /* 0x00000e8000007944 */ /* 0x023fea0003c00000 */
[----:B------:R-:W-:Y:S01]  /*8be0*/  FMUL.FTZ R209, R6, R209 ;  /* 0x000000d106d17220 */ /* 0x000fe20000410000 */
        /* <DEDUP_REMOVED lines=9> */
[----:B------:R-:W-:Y:S05]  /*8c80*/  CALL.REL.NOINC `($__internal_101_$__cuda_sm70_shflsync_up) ;  /* 0x00000dd000007944 */ /* 0x000fea0003c00000 */
[----:B0-----:R-:W-:Y:S01]  /*8c90*/  HFMA2.MMA R211, -RZ, RZ, 0, 1.1920928955078125e-07 ;  /* 0x00000002ffd37435 */ /* 0x001fe200000001ff */
[----:B-1----:R-:W-:Y:S01]  /*8ca0*/  MOV R6, R184 ;  /* 0x000000b800067202 */ /* 0x002fe20000000f00 */
[----:B------:R-:W-:Y:S01]  /*8cb0*/  IMAD.MOV.U32 R184, RZ, RZ, R7 ;  /* 0x000000ffffb87224 */ /* 0x000fe200078e0007 */
[----:B------:R-:W-:Y:S01]  /*8cc0*/  MOV R213, 0xffffffff ;  /* 0xffffffff00d57802 */ /* 0x000fe20000000f00 */
[----:B------:R-:W-:Y:S01]  /*8cd0*/  IMAD.MOV.U32 R188, RZ, RZ, RZ ;  /* 0x000000ffffbc7224 */ /* 0x000fe200078e00ff */
[----:B------:R-:W-:Y:S02]  /*8ce0*/  MOV R4, 0x8d00 ;  /* 0x00008d0000047802 */ /* 0x000fe40000000f00 */
[----:B------:R-:W-:Y:S05]  /*8cf0*/  CALL.REL.NOINC `($__internal_101_$__cuda_sm70_shflsync_up) ;  /* 0x00000d6000007944 */ /* 0x000fea0003c00000 */
        /* <DEDUP_REMOVED lines=8> */
[----:B------:R-:W-:Y:S05]  /*8d80*/  CALL.REL.NOINC `($__internal_101_$__cuda_sm70_shflsync_up) ;  /* 0x00000cd000007944 */ /* 0x000fea0003c00000 */
[----:B0-----:R-:W-:Y:S01]  /*8d90*/  HFMA2.MMA R188, -RZ, RZ, 0, 0 ;  /* 0x00000000ffbc7435 */ /* 0x001fe200000001ff */
[----:B-1----:R-:W-:Y:S01]  /*8da0*/  IMAD.MOV.U32 R6, RZ, RZ, R184 ;  /* 0x000000ffff067224 */ /* 0x002fe200078e00b8 */
[----:B------:R-:W-:Y:S01]  /*8db0*/  MOV R184, R7 ;  /* 0x0000000700b87202 */ /* 0x000fe20000000f00 */
[----:B------:R-:W-:Y:S01]  /*8dc0*/  IMAD.MOV.U32 R211, RZ, RZ, 0x4 ;  /* 0x00000004ffd37424 */ /* 0x000fe200078e00ff */
[----:B------:R-:W-:Y:S01]  /*8dd0*/  MOV R4, 0x8e00 ;  /* 0x00008e0000047802 */ /* 0x000fe20000000f00 */
[----:B------:R-:W-:Y:S02]  /*8de0*/  IMAD.MOV.U32 R213, RZ, RZ, -0x1 ;  /* 0xffffffffffd57424 */ /* 0x000fe400078e00ff */
[----:B------:R-:W-:Y:S05]  /*8df0*/  CALL.REL.NOINC `($__internal_101_$__cuda_sm70_shflsync_up) ;  /* 0x00000c6000007944 */ /* 0x000fea0003c00000 */
[----:B------:R-:W-:Y:S01]  /*8e00*/  ISETP.GE.AND P0, PT, R66, 0x4, PT ;  /* 0x000000044200780c */ /* 0x000fe20003f06270 */
[----:B0-----:R-:W-:Y:S01]  /*8e10*/  IMAD.MOV.U32 R188, RZ, RZ, RZ ;  /* 0x000000ffffbc7224 */ /* 0x001fe200078e00ff */
[----:B------:R-:W-:Y:S02]  /*8e20*/  MOV R211, 0x8 ;  /* 0x0000000800d37802 */ /* 0x000fe40000000f00 */
[----:B------:R-:W-:Y:S02]  /*8e30*/  MOV R213, 0xffffffff ;  /* 0xffffffff00d57802 */ /* 0x000fe40000000f00 */
[----:B------:R-:W-:-:S07]  /*8e40*/  MOV R4, 0x8e90 ;  /* 0x00008e9000047802 */ /* 0x000fce0000000f00 */
[----:B-1----:R-:W-:Y:S02]  /*8e50*/  @P0 FFMA.FTZ R7, R209, R184, R7 ;  /* 0x000000b8d1070223 */ /* 0x002fe40000010007 */
[----:B------:R-:W-:-:S04]  /*8e60*/  @P0 FMUL.FTZ R209, R6, R209 ;  /* 0x000000d106d10220 */ /* 0x000fc80000410000 */
[----:B------:R-:W-:Y:S02]  /*8e70*/  IMAD.MOV.U32 R184, RZ, RZ, R209 ;  /* 0x000000ffffb87224 */ /* 0x000fe400078e00d1 */
[----:B------:R-:W-:Y:S05]  /*8e80*/  CALL.REL.NOINC `($__internal_101_$__cuda_sm70_shflsync_up) ;  /* 0x00000bd000007944 */ /* 0x000fea0003c00000 */
[----:B0-----:R-:W-:Y:S01]  /*8e90*/  HFMA2.MMA R211, -RZ, RZ, 0, 4.76837158203125e-07 ;  /* 0x00000008ffd37435 */ /* 0x001fe200000001ff */
        /* <DEDUP_REMOVED lines=12> */
[----:B------:R-:W-:-:S03]  /*8f60*/  @P0 FMUL.FTZ R209, R6, R209 ;  /* 0x000000d106d10220 */ /* 0x000fc60000410000 */
[----:B------:R-:W-:Y:S01]  /*8f70*/  MOV R178, R7 ;  /* 0x0000000700b27202 */ /* 0x000fe20000000f00 */
[----:B------:R-:W-:Y:S01]  /*8f80*/  IMAD.MOV.U32 R180, RZ, RZ, R209 ;  /* 0x000000ffffb47224 */ /* 0x000fe200078e00d1 */
        /* <DEDUP_REMOVED lines=9> */
[----:B-1----:R-:W-:Y:S01]  /*9020*/  MOV R4, R184 ;  /* 0x000000b800047202 */ /* 0x002fe20000000f00 */
[----:B0-----:R-:W-:Y:S05]  /*9030*/  BRA `(.L_x_2464) ;  /* 0xffffc79000007947 */ /* 0x001fea000383ffff */
.L_x_2444:
[----:B0-----:R-:W-:Y:S01]  /*9040*/  HFMA2.MMA R211, -RZ, RZ, 0, 5.9604644775390625e-08 ;  /* 0x00000001ffd37435 */ /* 0x001fe200000001ff */
[----:B------:R-:W-:Y:S01]  /*9050*/  IMAD.MOV.U32 R184, RZ, RZ, R209 ;  /* 0x000000ffffb87224 */ /* 0x000fe200078e00d1 */
[----:B------:R-:W-:Y:S01]  /*9060*/  MOV R213, 0xffffffff ;  /* 0xffffffff00d57802 */ /* 0x000fe20000000f00 */
[----:B------:R-:W-:Y:S01]  /*9070*/  IMAD.MOV.U32 R188, RZ, RZ, RZ ;  /* 0x000000ffffbc7224 */ /* 0x000fe200078e00ff */
[----:B------:R-:W-:-:S02]  /*9080*/  MOV R4, 0x90a0 ;  /* 0x000090a000047802 */ /* 0x000fc40000000f00 */
[----:B-1---5:R-:W-:Y:S05]  /*9090*/  CALL.REL.NOINC `($__internal_101_$__cuda_sm70_shflsync_up) ;  /* 0x000009c000007944 */ /* 0x022fea0003c00000 */
[----:B0-----:R-:W-:Y:S01]  /*90a0*/  HFMA2.MMA R188, -RZ, RZ, 0, 0 ;  /* 0x00000000ffbc7435 */ /* 0x001fe200000001ff */
[----:B-1----:R-:W-:Y:S01]  /*90b0*/  IMAD.MOV.U32 R6, RZ, RZ, R184 ;  /* 0x000000ffff067224 */ /* 0x002fe200078e00b8 */
[----:B------:R-:W-:Y:S01]  /*90c0*/  MOV R184, R186 ;  /* 0x000000ba00b87202 */ /* 0x000fe20000000f00 */
[----:B------:R-:W-:Y:S01]  /*90d0*/  IMAD.MOV.U32 R211, RZ, RZ, 0x1 ;  /* 0x00000001ffd37424 */ /* 0x000fe200078e00ff */
[----:B------:R-:W-:Y:S01]  /*90e0*/  MOV R4, 0x9110 ;  /* 0x0000911000047802 */ /* 0x000fe20000000f00 */
[----:B------:R-:W-:-:S02]  /*90f0*/  IMAD.MOV.U32 R213, RZ, RZ, -0x1 ;  /* 0xffffffffffd57424 */ /* 0x000fc400078e00ff */
[----:B------:R-:W-:Y:S05]  /*9100*/  CALL.REL.NOINC `($__internal_101_$__cuda_sm70_shflsync_up) ;  /* 0x0000095000007944 */ /* 0x000fea0003c00000 */
[----:B------:R-:W-:Y:S01]  /*9110*/  HFMA2.MMA R194, -RZ, RZ, 0, 1.847743988037109375e-06 ;  /* 0x0000001fffc27435 */ /* 0x000fe200000001ff */
[----:B------:R-:W-:Y:S01]  /*9120*/  MOV R178, R6 ;  /* 0x0000000600b27202 */ /* 0x000fe20000000f00 */
[----:B-1----:R-:W-:Y:S01]  /*9130*/  IMAD.MOV.U32 R180, RZ, RZ, R184 ;  /* 0x000000ffffb47224 */ /* 0x002fe200078e00b8 */
[----:B------:R-:W-:Y:S01]  /*9140*/  MOV R192, R16 ;  /* 0x0000001000c07202 */ /* 0x000fe20000000f00 */
[----:B------:R-:W-:Y:S01]  /*9150*/  IMAD.MOV.U32 R7, RZ, RZ, RZ ;  /* 0x000000ffff077224 */ /* 0x000fe200078e00ff */
[----:B------:R-:W-:Y:S01]  /*9160*/  MOV R4, 0x9190 ;  /* 0x0000919000047802 */ /* 0x000fe20000000f00 */
[----:B0-----:R-:W-:-:S02]  /*9170*/  IMAD.MOV.U32 R211, RZ, RZ, -0x1 ;  /* 0xffffffffffd37424 */ /* 0x001fc400078e00ff */
[----:B------:R-:W-:Y:S05]  /*9180*/  CALL.REL.NOINC `($__internal_100_$__cuda_sm70_shflsync_idx_p) ;  /* 0x0000089000007944 */ /* 0x000fea0003c00000 */
[----:B-1----:R-:W-:Y:S01]  /*9190*/  IMAD.MOV.U32 R16, RZ, RZ, R7 ;  /* 0x000000ffff107224 */ /* 0x002fe200078e0007 */
[----:B------:R-:W-:Y:S01]  /*91a0*/  HFMA2.MMA R7, -RZ, RZ, 0, 0 ;  /* 0x00000000ff077435 */ /* 0x000fe200000001ff */
[----:B0-----:R-:W-:Y:S01]  /*91b0*/  MOV R192, R17 ;  /* 0x0000001100c07202 */ /* 0x001fe20000000f00 */
[----:B------:R-:W-:Y:S01]  /*91c0*/  IMAD.MOV.U32 R194, RZ, RZ, 0x1f ;  /* 0x0000001fffc27424 */ /* 0x000fe200078e00ff */
[----:B------:R-:W-:-:S02]  /*91d0*/  MOV R211, 0xffffffff ;  /* 0xffffffff00d37802 */ /* 0x000fc40000000f00 */
[----:B------:R-:W-:Y:S02]  /*91e0*/  MOV R4, 0x9200 ;  /* 0x0000920000047802 */ /* 0x000fe40000000f00 */
[----:B------:R-:W-:Y:S05]  /*91f0*/  CALL.REL.NOINC `($__internal_100_$__cuda_sm70_shflsync_idx_p) ;  /* 0x0000082000007944 */ /* 0x000fea0003c00000 */
[----:B-1----:R-:W-:Y:S01]  /*9200*/  IMAD.MOV.U32 R5, RZ, RZ, R7 ;  /* 0x000000ffff057224 */ /* 0x002fe200078e0007 */
[----:B0-----:R-:W-:Y:S05]  /*9210*/  BRA `(.L_x_2465) ;  /* 0xffffc73000007947 */ /* 0x001fea000383ffff */
.L_x_2447:
[----:B------:R-:W-:Y:S01]  /*9220*/  HFMA2.MMA R192, -RZ, RZ, 0, 1.847743988037109375e-06 ;  /* 0x0000001fffc07435 */ /* 0x000fe200000001ff */
[----:B------:R-:W-:Y:S01]  /*9230*/  MOV R190, R6 ;  /* 0x0000000600be7202 */ /* 0x000fe20000000f00 */
[----:B------:R-:W-:Y:S01]  /*9240*/  IMAD.MOV.U32 R191, RZ, RZ, 0x1 ;  /* 0x00000001ffbf7424 */ /* 0x000fe200078e00ff */
[----:B------:R-:W-:Y:S01]  /*9250*/  MOV R4, 0x9280 ;  /* 0x0000928000047802 */ /* 0x000fe20000000f00 */
[----:B------:R-:W-:Y:S02]  /*9260*/  IMAD.MOV.U32 R201, RZ, RZ, -0x1 ;  /* 0xffffffffffc97424 */ /* 0x000fe400078e00ff */
[----:B------:R-:W-:Y:S05]  /*9270*/  CALL.REL.NOINC `($__internal_99_$__cuda_sm70_shflsync_down) ;  /* 0x0000076000007944 */ /* 0x000fea0003c00000 */
[----:B-1----:R-:W-:Y:S01]  /*9280*/  MOV R173, R190 ;  /* 0x000000be00ad7202 */ /* 0x002fe20000000f00 */
[----:B0-----:R-:W-:Y:S05]  /*9290*/  BRA `(.L_x_2466) ;  /* 0xffffcb8000007947 */ /* 0x001fea000383ffff */
.L_x_2448:
[----:B------:R-:W-:Y:S01]  /*92a0*/  HFMA2.MMA R191, -RZ, RZ, 0, 5.9604644775390625e-08 ;  /* 0x00000001ffbf7435 */ /* 0x000fe200000001ff */
[----:B------:R-:W-:Y:S01]  /*92b0*/  IMAD.MOV.U32 R190, RZ, RZ, R7 ;  /* 0x000000ffffbe7224 */ /* 0x000fe200078e0007 */
[----:B------:R-:W-:Y:S01]  /*92c0*/  MOV R201, 0xffffffff ;  /* 0xffffffff00c97802 */ /* 0x000fe20000000f00 */
[----:B------:R-:W-:Y:S01]  /*92d0*/  IMAD.MOV.U32 R192, RZ, RZ, 0x1f ;  /* 0x0000001fffc07424 */ /* 0x000fe200078e00ff */
[----:B------:R-:W-:-:S02]  /*92e0*/  MOV R4, 0x9300 ;  /* 0x0000930000047802 */ /* 0x000fc40000000f00 */
[----:B01----:R-:W-:Y:S05]  /*92f0*/  CALL.REL.NOINC `($__internal_99_$__cuda_sm70_shflsync_down) ;  /* 0x000006e000007944 */ /* 0x003fea0003c00000 */
[C---:B------:R-:W-:Y:S01]  /*9300*/  FMUL.FTZ R5, R6.reuse, R173 ;  /* 0x000000ad06057220 */ /* 0x040fe20000410000 */
[----:B0-----:R-:W-:Y:S01]  /*9310*/  HFMA2.MMA R192, -RZ, RZ, 0, 1.847743988037109375e-06 ;  /* 0x0000001fffc07435 */ /* 0x001fe200000001ff */
[C---:B-1----:R-:W-:Y:S01]  /*9320*/  FFMA.FTZ R190, R6.reuse, R190, R7 ;  /* 0x000000be06be7223 */ /* 0x042fe20000010007 */
[----:B------:R-:W-:Y:S01]  /*9330*/  MOV R4, 0x93a0 ;  /* 0x000093a000047802 */ /* 0x000fe20000000f00 */
[----:B------:R-:W-:Y:S01]  /*9340*/  IMAD.MOV.U32 R191, RZ, RZ, 0x2 ;  /* 0x00000002ffbf7424 */ /* 0x000fe200078e00ff */
[----:B------:R-:W-:Y:S01]  /*9350*/  FSEL R173, R6, R5, !P5 ;  /* 0x0000000506ad7208 */ /* 0x000fe20006800000 */
[----:B------:R-:W-:Y:S01]  /*9360*/  IMAD.MOV.U32 R201, RZ, RZ, -0x1 ;  /* 0xffffffffffc97424 */ /* 0x000fe200078e00ff */
[----:B------:R-:W-:-:S02]  /*9370*/  FSEL R7, R7, R190, !P5 ;  /* 0x000000be07077208 */ /* 0x000fc40006800000 */
[----:B------:R-:W-:Y:S02]  /*9380*/  MOV R190, R173 ;  /* 0x000000ad00be7202 */ /* 0x000fe40000000f00 */
[----:B------:R-:W-:Y:S05]  /*9390*/  CALL.REL.NOINC `($__internal_99_$__cuda_sm70_shflsync_down) ;  /* 0x0000064000007944 */ /* 0x000fea0003c00000 */
[----:B0-----:R-:W-:Y:S01]  /*93a0*/  HFMA2.MMA R192, -RZ, RZ, 0, 1.847743988037109375e-06 ;  /* 0x0000001fffc07435 */ /* 0x001fe200000001ff */
[----:B-1----:R-:W-:Y:S01]  /*93b0*/  IMAD.MOV.U32 R6, RZ, RZ, R190 ;  /* 0x000000ffff067224 */ /* 0x002fe200078e00be */
[----:B------:R-:W-:Y:S01]  /*93c0*/  MOV R190, R7 ;  /* 0x0000000700be7202 */ /* 0x000fe20000000f00 */
[----:B------:R-:W-:Y:S01]  /*93d0*/  IMAD.MOV.U32 R191, RZ, RZ, 0x2 ;  /* 0x00000002ffbf7424 */ /* 0x000fe200078e00ff */
[----:B------:R-:W-:Y:S01]  /*93e0*/  MOV R4, 0x9410 ;  /* 0x0000941000047802 */ /* 0x000fe20000000f00 */
[----:B------:R-:W-:Y:S02]  /*93f0*/  IMAD.MOV.U32 R201, RZ, RZ, -0x1 ;  /* 0xffffffffffc97424 */ /* 0x000fe400078e00ff */
[----:B------:R-:W-:Y:S05]  /*9400*/  CALL.REL.NOINC `($__internal_99_$__cuda_sm70_shflsync_down) ;  /* 0x000005d000007944 */ /* 0x000fea0003c00000 */
[----:B-1----:R-:W-:Y:S01]  /*9410*/  @!P4 FFMA.FTZ R7, R173, R190, R7 ;  /* 0x000000bead07c223 */ /* 0x002fe20000010007 */
[----:B0-----:R-:W-:Y:S01]  /*9420*/  MOV R191, 0x4 ;  /* 0x0000000400bf7802 */ /* 0x001fe20000000f00 */
[----:B------:R-:W-:Y:S01]  /*9430*/  @!P4 FMUL.FTZ R173, R6, R173 ;  /* 0x000000ad06adc220 */ /* 0x000fe20000410000 */
[----:B------:R-:W-:Y:S01]  /*9440*/  MOV R201, 0xffffffff ;  /* 0xffffffff00c97802 */ /* 0x000fe20000000f00 */
[----:B------:R-:W-:Y:S01]  /*9450*/  IMAD.MOV.U32 R192, RZ, RZ, 0x1f ;  /* 0x0000001fffc07424 */ /* 0x000fe200078e00ff */
[----:B------:R-:W-:Y:S01]  /*9460*/  MOV R4, 0x9490 ;  /* 0x0000949000047802 */ /* 0x000fe20000000f00 */
[----:B------:R-:W-:-:S02]  /*9470*/  IMAD.MOV.U32 R190, RZ, RZ, R173 ;  /* 0x000000ffffbe7224 */ /* 0x000fc400078e00ad */
[----:B------:R-:W-:Y:S05]  /*9480*/  CALL.REL.NOINC `($__internal_99_$__cuda_sm70_shflsync_down) ;  /* 0x0000055000007944 */ /* 0x000fea0003c00000 */
[----:B0-----:R-:W-:Y:S01]  /*9490*/  HFMA2.MMA R191, -RZ, RZ, 0, 2.384185791015625e-07 ;  /* 0x00000004ffbf7435 */ /* 0x001fe200000001ff */
[----:B-1----:R-:W-:Y:S01]  /*94a0*/  MOV R6, R190 ;  /* 0x000000be00067202 */ /* 0x002fe20000000f00 */
[----:B------:R-:W-:Y:S01]  /*94b0*/  IMAD.MOV.U32 R190, RZ, RZ, R7 ;  /* 0x000000ffffbe7224 */ /* 0x000fe200078e0007 */
[----:B------:R-:W-:Y:S01]  /*94c0*/  MOV R201, 0xffffffff ;  /* 0xffffffff00c97802 */ /* 0x000fe20000000f00 */
[----:B------:R-:W-:Y:S01]  /*94d0*/  IMAD.MOV.U32 R192, RZ, RZ, 0x1f ;  /* 0x0000001fffc07424 */ /* 0x000fe200078e00ff */
[----:B------:R-:W-:-:S02]  /*94e0*/  MOV R4, 0x9500 ;  /* 0x0000950000047802 */ /* 0x000fc40000000f00 */
[----:B------:R-:W-:Y:S05]  /*94f0*/  CALL.REL.NOINC `($__internal_99_$__cuda_sm70_shflsync_down) ;  /* 0x000004e000007944 */ /* 0x000fea0003c00000 */
[----:B-1----:R-:W-:Y:S01]  /*9500*/  @!P3 FFMA.FTZ R7, R173, R190, R7 ;  /* 0x000000bead07b223 */ /* 0x002fe20000010007 */
[----:B0-----:R-:W-:Y:S01]  /*9510*/  HFMA2.MMA R192, -RZ, RZ, 0, 1.847743988037109375e-06 ;  /* 0x0000001fffc07435 */ /* 0x001fe200000001ff */
[----:B------:R-:W-:Y:S01]  /*9520*/  @!P3 FMUL.FTZ R173, R6, R173 ;  /* 0x000000ad06adb220 */ /* 0x000fe20000410000 */
[----:B------:R-:W-:Y:S01]  /*9530*/  MOV R4, 0x9580 ;  /* 0x0000958000047802 */ /* 0x000fe20000000f00 */
[----:B------:R-:W-:-:S02]  /*9540*/  IMAD.MOV.U32 R191, RZ, RZ, 0x8 ;  /* 0x00000008ffbf7424 */ /* 0x000fc400078e00ff */
[----:B------:R-:W-:Y:S01]  /*9550*/  IMAD.MOV.U32 R201, RZ, RZ, -0x1 ;  /* 0xffffffffffc97424 */ /* 0x000fe200078e00ff */
        /* <DEDUP_REMOVED lines=10> */
[----:B0-----:R-:W-:Y:S01]  /*9600*/  HFMA2.MMA R192, -RZ, RZ, 0, 1.847743988037109375e-06 ;  /* 0x0000001fffc07435 */ /* 0x001fe200000001ff */
[----:B------:R-:W-:Y:S01]  /*9610*/  @!P2 FMUL.FTZ R173, R6, R173 ;  /* 0x000000ad06ada220 */ /* 0x000fe20000410000 */
[----:B------:R-:W-:Y:S01]  /*9620*/  MOV R191, 0x10 ;  /* 0x0000001000bf7802 */ /* 0x000fe20000000f00 */
[----:B------:R-:W-:Y:S01]  /*9630*/  IMAD.MOV.U32 R201, RZ, RZ, -0x1 ;  /* 0xffffffffffc97424 */ /* 0x000fe200078e00ff */
[----:B------:R-:W-:Y:S01]  /*9640*/  MOV R177, R7 ;  /* 0x0000000700b17202 */ /* 0x000fe20000000f00 */
[----:B------:R-:W-:Y:S01]  /*9650*/  IMAD.MOV.U32 R189, RZ, RZ, R173 ;  /* 0x000000ffffbd7224 */ /* 0x000fe200078e00ad */
[----:B------:R-:W-:-:S03]  /*9660*/  MOV R4, 0x9690 ;  /* 0x0000969000047802 */ /* 0x000fc60000000f00 */
[----:B------:R-:W-:Y:S02]  /*9670*/  IMAD.MOV.U32 R190, RZ, RZ, R189 ;  /* 0x000000ffffbe7224 */ /* 0x000fe400078e00bd */
[----:B------:R-:W-:Y:S05]  /*9680*/  CALL.REL.NOINC `($__internal_99_$__cuda_sm70_shflsync_down) ;  /* 0x0000035000007944 */ /* 0x000fea0003c00000 */
[----:B0-----:R-:W-:Y:S01]  /*9690*/  HFMA2.MMA R191, -RZ, RZ, 0, 9.5367431640625e-07 ;  /* 0x00000010ffbf7435 */ /* 0x001fe200000001ff */
[----:B-1----:R-:W-:Y:S01]  /*96a0*/  MOV R6, R190 ;  /* 0x000000be00067202 */ /* 0x002fe20000000f00 */
[----:B------:R-:W-:Y:S01]  /*96b0*/  IMAD.MOV.U32 R190, RZ, RZ, R177 ;  /* 0x000000ffffbe7224 */ /* 0x000fe200078e00b1 */
[----:B------:R-:W-:Y:S01]  /*96c0*/  MOV R201, 0xffffffff ;  /* 0xffffffff00c97802 */ /* 0x000fe20000000f00 */
[----:B------:R-:W-:Y:S01]  /*96d0*/  IMAD.MOV.U32 R192, RZ, RZ, 0x1f ;  /* 0x0000001fffc07424 */ /* 0x000fe200078e00ff */
[----:B------:R-:W-:Y:S02]  /*96e0*/  MOV R4, 0x9700 ;  /* 0x0000970000047802 */ /* 0x000fe40000000f00 */
[----:B------:R-:W-:Y:S05]  /*96f0*/  CALL.REL.NOINC `($__internal_99_$__cuda_sm70_shflsync_down) ;  /* 0x000002e000007944 */ /* 0x000fea0003c00000 */
[----:B-1----:R-:W-:Y:S01]  /*9700*/  @!P0 FFMA.FTZ R177, R189, R190, R177 ;  /* 0x000000bebdb18223 */ /* 0x002fe200000100b1 */
[----:B------:R-:W-:Y:S01]  /*9710*/  HFMA2.MMA R194, -RZ, RZ, 0, 1.847743988037109375e-06 ;  /* 0x0000001fffc27435 */ /* 0x000fe200000001ff */
[----:B------:R-:W-:Y:S01]  /*9720*/  @!P0 FMUL.FTZ R189, R6, R189 ;  /* 0x000000bd06bd8220 */ /* 0x000fe20000410000 */
[----:B------:R-:W-:Y:S01]  /*9730*/  MOV R4, 0x9780 ;  /* 0x0000978000047802 */ /* 0x000fe20000000f00 */
[----:B------:R-:W-:Y:S02]  /*9740*/  IMAD.MOV.U32 R7, RZ, RZ, RZ ;  /* 0x000000ffff077224 */ /* 0x000fe400078e00ff */
[----:B------:R-:W-:Y:S01]  /*9750*/  IMAD.MOV.U32 R211, RZ, RZ, -0x1 ;  /* 0xffffffffffd37424 */ /* 0x000fe200078e00ff */
[----:B0-----:R-:W-:-:S02]  /*9760*/  MOV R192, R189 ;  /* 0x000000bd00c07202 */ /* 0x001fc40000000f00 */
[----:B------:R-:W-:Y:S05]  /*9770*/  CALL.REL.NOINC `($__internal_100_$__cuda_sm70_shflsync_idx_p) ;  /* 0x000002a000007944 */ /* 0x000fea0003c00000 */
[----:B0-----:R-:W-:Y:S01]  /*9780*/  HFMA2.MMA R194, -RZ, RZ, 0, 1.847743988037109375e-06 ;  /* 0x0000001fffc27435 */ /* 0x001fe200000001ff */
[----:B-1----:R-:W-:Y:S01]  /*9790*/  IMAD.MOV.U32 R6, RZ, RZ, R7 ;  /* 0x000000ffff067224 */ /* 0x002fe200078e0007 */
[----:B------:R-:W-:Y:S01]  /*97a0*/  MOV R192, R177 ;  /* 0x000000b100c07202 */ /* 0x000fe20000000f00 */
[----:B------:R-:W-:Y:S01]  /*97b0*/  IMAD.MOV.U32 R7, RZ, RZ, RZ ;  /* 0x000000ffff077224 */ /* 0x000fe200078e00ff */
[----:B------:R-:W-:Y:S01]  /*97c0*/  MOV R4, 0x97f0 ;  /* 0x000097f000047802 */ /* 0x000fe20000000f00 */
[----:B------:R-:W-:-:S02]  /*97d0*/  IMAD.MOV.U32 R211, RZ, RZ, -0x1 ;  /* 0xffffffffffd37424 */ /* 0x000fc400078e00ff */
[----:B------:R-:W-:Y:S05]  /*97e0*/  CALL.REL.NOINC `($__internal_100_$__cuda_sm70_shflsync_idx_p) ;  /* 0x0000023000007944 */ /* 0x000fea0003c00000 */
[----:B0-----:R-:W-:Y:S01]  /*97f0*/  HFMA2.MMA R192, -RZ, RZ, 0, 1.847743988037109375e-06 ;  /* 0x0000001fffc07435 */ /* 0x001fe200000001ff */
[----:B------:R-:W-:Y:S01]  /*9800*/  MOV R173, R6 ;  /* 0x0000000600ad7202 */ /* 0x000fe20000000f00 */
[----:B-1----:R-:W-:Y:S01]  /*9810*/  IMAD.MOV.U32 R188, RZ, RZ, R7 ;  /* 0x000000ffffbc7224 */ /* 0x002fe200078e0007 */
[----:B------:R-:W-:Y:S01]  /*9820*/  MOV R190, R189 ;  /* 0x000000bd00be7202 */ /* 0x000fe20000000f00 */
[----:B------:R-:W-:Y:S01]  /*9830*/  IMAD.MOV.U32 R191, RZ, RZ, 0x1 ;  /* 0x00000001ffbf7424 */ /* 0x000fe200078e00ff */
[----:B------:R-:W-:Y:S01]  /*9840*/  MOV R4, 0x9870 ;  /* 0x0000987000047802 */ /* 0x000fe20000000f00 */
[----:B------:R-:W-:-:S02]  /*9850*/  IMAD.MOV.U32 R201, RZ, RZ, -0x1 ;  /* 0xffffffffffc97424 */ /* 0x000fc400078e00ff */
[----:B------:R-:W-:Y:S05]  /*9860*/  CALL.REL.NOINC `($__internal_99_$__cuda_sm70_shflsync_down) ;  /* 0x0000017000007944 */ /* 0x000fea0003c00000 */
[----:B0-----:R-:W-:Y:S01]  /*9870*/  HFMA2.MMA R191, -RZ, RZ, 0, 5.9604644775390625e-08 ;  /* 0x00000001ffbf7435 */ /* 0x001fe200000001ff */
[----:B-1----:R-:W-:Y:S01]  /*9880*/  MOV R6, R190 ;  /* 0x000000be00067202 */ /* 0x002fe20000000f00 */
[----:B------:R-:W-:Y:S01]  /*9890*/  IMAD.MOV.U32 R190, RZ, RZ, R177 ;  /* 0x000000ffffbe7224 */ /* 0x000fe200078e00b1 */
[----:B------:R-:W-:Y:S01]  /*98a0*/  MOV R201, 0xffffffff ;  /* 0xffffffff00c97802 */ /* 0x000fe20000000f00 */
[----:B------:R-:W-:Y:S01]  /*98b0*/  IMAD.MOV.U32 R192, RZ, RZ, 0x1f ;  /* 0x0000001fffc07424 */ /* 0x000fe200078e00ff */
[----:B------:R-:W-:-:S02]  /*98c0*/  MOV R4, 0x98e0 ;  /* 0x000098e000047802 */ /* 0x000fc40000000f00 */
[----:B------:R-:W-:Y:S05]  /*98d0*/  CALL.REL.NOINC `($__internal_99_$__cuda_sm70_shflsync_down) ;  /* 0x0000010000007944 */ /* 0x000fea0003c00000 */
[----:B------:R-:W-:Y:S01]  /*98e0*/  HFMA2.MMA R194, -RZ, RZ, 0, 1.847743988037109375e-06 ;  /* 0x0000001fffc27435 */ /* 0x000fe200000001ff */
[----:B------:R-:W-:Y:S01]  /*98f0*/  IMAD.MOV.U32 R177, RZ, RZ, R6 ;  /* 0x000000ffffb17224 */ /* 0x000fe200078e0006 */
[----:B0-----:R-:W-:Y:S01]  /*9900*/  MOV R192, R16 ;  /* 0x0000001000c07202 */ /* 0x001fe20000000f00 */
[----:B------:R-:W-:Y:S01]  /*9910*/  IMAD.MOV.U32 R7, RZ, RZ, RZ ;  /* 0x000000ffff077224 */ /* 0x000fe200078e00ff */
[----:B------:R-:W-:Y:S01]  /*9920*/  MOV R4, 0x9950 ;  /* 0x0000995000047802 */ /* 0x000fe20000000f00 */
[----:B------:R-:W-:-:S02]  /*9930*/  IMAD.MOV.U32 R211, RZ, RZ, -0x1 ;  /* 0xffffffffffd37424 */ /* 0x000fc400078e00ff */
[----:B-1----:R-:W-:Y:S05]  /*9940*/  CALL.REL.NOINC `($__internal_100_$__cuda_sm70_shflsync_idx_p) ;  /* 0x000000d000007944 */ /* 0x002fea0003c00000 */
[----:B-1----:R-:W-:Y:S01]  /*9950*/  MOV R189, R7 ;  /* 0x0000000700bd7202 */ /* 0x002fe20000000f00 */
[----:B------:R-:W-:Y:S01]  /*9960*/  HFMA2.MMA R7, -RZ, RZ, 0, 0 ;  /* 0x00000000ff077435 */ /* 0x000fe200000001ff */
[----:B0-----:R-:W-:Y:S01]  /*9970*/  IMAD.MOV.U32 R192, RZ, RZ, R17 ;  /* 0x000000ffffc07224 */ /* 0x001fe200078e0011 */
[----:B------:R-:W-:Y:S01]  /*9980*/  MOV R211, 0xffffffff ;  /* 0xffffffff00d37802 */ /* 0x000fe20000000f00 */
[----:B------:R-:W-:Y:S01]  /*9990*/  IMAD.MOV.U32 R194, RZ, RZ, 0x1f ;  /* 0x0000001fffc27424 */ /* 0x000fe200078e00ff */
[----:B------:R-:W-:-:S02]  /*99a0*/  MOV R4, 0x99c0 ;  /* 0x000099c000047802 */ /* 0x000fc40000000f00 */
[----:B------:R-:W-:Y:S05]  /*99b0*/  CALL.REL.NOINC `($__internal_100_$__cuda_sm70_shflsync_idx_p) ;  /* 0x0000006000007944 */ /* 0x000fea0003c00000 */
[----:B-1----:R-:W-:Y:S01]  /*99c0*/  IMAD.MOV.U32 R191, RZ, RZ, R7 ;  /* 0x000000ffffbf7224 */ /* 0x002fe200078e0007 */
[----:B0-----:R-:W-:Y:S05]  /*99d0*/  BRA `(.L_x_2467) ;  /* 0xffffc5e000007947 */ /* 0x001fea000383ffff */
        .weak           $__internal_99_$__cuda_sm70_shflsync_down
        .type           $__internal_99_$__cuda_sm70_shflsync_down,@function
        .size           $__internal_99_$__cuda_sm70_shflsync_down,($__internal_100_$__cuda_sm70_shflsync_idx_p - $__internal_99_$__cuda_sm70_shflsync_down)
$__internal_99_$__cuda_sm70_shflsync_down:
[----:B------:R-:W-:Y:S01]  /*99e0*/  HFMA2.MMA R5, -RZ, RZ, 0, 0 ;  /* 0x00000000ff057435 */ /* 0x000fe200000001ff */
[----:B------:R-:W-:Y:S04]  /*99f0*/  WARPSYNC R201 ;  /* 0x000000c900007348 */ /* 0x000fe80003800000 */
[----:B------:R0:W1:Y:S01]  /*9a00*/  SHFL.DOWN PT, R190, R190, R191, R192 ;  /* 0x080000bfbebe7389 */ /* 0x00006200000e00c0 */
[----:B------:R-:W-:Y:S05]  /*9a10*/  RET.REL.NODEC R4 `(_Z25selective_scan_bwd_kernelI32Selective_Scan_bwd_kernel_traitsILi64ELi16ELb0ELb0ELb0ELb0ELb1EN3c108BFloat16EfEEv12SSMParamsBwd) ;  /* 0xffff65e004007950 */ /* 0x000fea0003c3ffff */
        .weak           $__internal_100_$__cuda_sm70_shflsync_idx_p
        .type           $__internal_100_$__cuda_sm70_shflsync_idx_p,@function
        .size           $__internal_100_$__cuda_sm70_shflsync_idx_p,($__internal_101_$__cuda_sm70_shflsync_up - $__internal_100_$__cuda_sm70_shflsync_idx_p)
$__internal_100_$__cuda_sm70_shflsync_idx_p:
[----:B------:R-:W-:Y:S01]  /*9a20*/  IMAD.MOV.U32 R5, RZ, RZ, 0x0 ;  /* 0x00000000ff057424 */ /* 0x000fe200078e00ff */
[----:B------:R-:W-:Y:S04]  /*9a30*/  WARPSYNC R211 ;  /* 0x000000d300007348 */ /* 0x000fe80003800000 */
[----:B------:R0:W1:Y:S01]  /*9a40*/  SHFL.IDX PT, R7, R192, R7, R194 ;  /* 0x00000007c0077389 */ /* 0x00006200000e00c2 */
[----:B------:R-:W-:Y:S05]  /*9a50*/  RET.REL.NODEC R4 `(_Z25selective_scan_bwd_kernelI32Selective_Scan_bwd_kernel_traitsILi64ELi16ELb0ELb0ELb0ELb0ELb1EN3c108BFloat16EfEEv12SSMParamsBwd) ;  /* 0xffff65a004007950 */ /* 0x000fea0003c3ffff */
        .weak           $__internal_101_$__cuda_sm70_shflsync_up
        .type           $__internal_101_$__cuda_sm70_shflsync_up,@function
        .size           $__internal_101_$__cuda_sm70_shflsync_up,(.L_x_8913 - $__internal_101_$__cuda_sm70_shflsync_up)
$__internal_101_$__cuda_sm70_shflsync_up:
[----:B------:R-:W-:Y:S01]  /*9a60*/  MOV R5, 0x0 ;  /* 0x0000000000057802 */ /* 0x000fe20000000f00 */
[----:B------:R-:W-:Y:S04]  /*9a70*/  WARPSYNC R213 ;  /* 0x000000d500007348 */ /* 0x000fe80003800000 */
[----:B------:R0:W1:Y:S01]  /*9a80*/  SHFL.UP PT, R184, R184, R211, R188 ;  /* 0x040000d3b8b87389 */ /* 0x00006200000e00bc */
[----:B------:R-:W-:Y:S05]  /*9a90*/  RET.REL.NODEC R4 `(_Z25selective_scan_bwd_kernelI32Selective_Scan_bwd_kernel_traitsILi64ELi16ELb0ELb0ELb0ELb0ELb1EN3c108BFloat16EfEEv12SSMParamsBwd) ;  /* 0xffff656004007950 */ /* 0x000fea0003c3ffff */
.L_x_2468:
        /* <DEDUP_REMOVED lines=14> */
.L_x_8913:


//--------------------- .text._Z25selective_scan_bwd_kernelI32Selective_Scan_bwd_kernel_traitsILi64ELi16ELb0ELb0ELb0ELb1ELb0EN3c108BFloat16EfEEv12SSMParamsBwd --------------------------
	.section	.text._Z25selective_scan_bwd_kernelI32Selective_Scan_bwd_kernel_traitsILi64ELi16ELb0ELb0ELb0ELb1ELb0EN3c108BFloat16EfEEv12SSMParamsBwd,"ax",@progbits
	.sectioninfo	@"SHI_REGISTERS=205"
	.align	128
        .global         _Z25selective_scan_bwd_kernelI32Selective_Scan_bwd_kernel_traitsILi64ELi16ELb0ELb0ELb0ELb1ELb0EN3c108BFloat16EfEEv12SSMParamsBwd
        .type           _Z25selective_scan_bwd_kernelI32Selective_Scan_bwd_kernel_traitsILi64ELi16ELb0ELb0ELb0ELb1ELb0EN3c108BFloat16EfEEv12SSMParamsBwd,@function
        .size           _Z25selective_scan_bwd_kernelI32Selective_Scan_bwd_kernel_traitsILi64ELi16ELb0ELb0ELb0ELb1ELb0EN3c108BFloat16EfEEv12SSMParamsBwd,(.L_x_8916 - _Z25selective_scan_bwd_kernelI32Selective_Scan_bwd_kernel_traitsILi64ELi16ELb0ELb0ELb0ELb1ELb0EN3c108BFloat16EfEEv12SSMParamsBwd)
        .other          _Z25selective_scan_bwd_kernelI32Selective_Scan_bwd_kernel_traitsILi64ELi16ELb0ELb0ELb0ELb1ELb0EN3c108BFloat16EfEEv12SSMParamsBwd,@"STO_CUDA_ENTRY STV_DEFAULT"
_Z25selective_scan_bwd_kernelI32Selective_Scan_bwd_kernel_traitsILi64ELi16ELb0ELb0ELb0ELb1ELb0EN3c108BFloat16EfEEv12SSMParamsBwd:
.text._Z25selective_scan_bwd_kernelI32Selective_Scan_bwd_kernel_traitsILi64ELi16ELb0ELb0ELb0ELb1ELb0EN3c108BFloat16EfEEv12SSMParamsBwd:
        /* <DEDUP_REMOVED lines=8> */
[----:B------:R-:W-:Y:S01]  /*0080*/  ISETP.NE.AND.EX P1, PT, RZ, c[0x0][0x254], PT, P1 ;  /* 0x00009500ff007a0c */ /* 0x000fe20003f25310 */
[----:B------:R-:W-:Y:S01]  /*0090*/  IMAD.MOV.U32 R93, RZ, RZ, RZ ;  /* 0x000000ffff5d7224 */ /* 0x000fe200078e00ff */
[----:B0-----:R-:W-:Y:S02]  /*00a0*/  SHF.R.S32.HI R90, RZ, 0x1f, R92 ;  /* 0x0000001fff5a7819 */ /* 0x001fe4000001145c */
[----:B-1----:R-:W-:-:S07]  /*00b0*/  SHF.R.S32.HI R95, RZ, 0x1f, R96 ;  /* 0x0000001fff5f7819 */ /* 0x002fce0000011460 */
[----:B------:R-:W-:Y:S01]  /*00c0*/  @P0 LEA R8, P2, R96, c[0x0][0x238], 0x2 ;  /* 0x00008e0060080a11 */ /* 0x000fe200078410ff */
[----:B------:R-:W-:Y:S01]  /*00d0*/  IMAD R5, R90, c[0x0][0x1d0], RZ ;  /* 0x000074005a057a24 */ /* 0x000fe200078e02ff */
[----:B------:R-:W-:Y:S01]  /*00e0*/  @P1 LEA R10, P3, R96, c[0x0][0x250], 0x2 ;  /* 0x00009400600a1a11 */ /* 0x000fe200078610ff */
[----:B------:R-:W-:Y:S01]  /*00f0*/  IMAD R15, R90, c[0x0][0x1e0], RZ ;  /* 0x000078005a0f7a24 */ /* 0x000fe200078e02ff */
[----:B------:R-:W-:Y:S01]  /*0100*/  @P0 LEA.HI.X R9, R96, c[0x0][0x23c], R95, 0x2, P2 ;  /* 0x00008f0060090a11 */ /* 0x000fe200010f145f */
[----:B------:R-:W-:Y:S01]  /*0110*/  IMAD R13, R92, c[0x0][0x1d4], R5 ;  /* 0x000075005c0d7a24 */ /* 0x000fe200078e0205 */
[----:B------:R-:W-:Y:S01]  /*0120*/  @P1 LEA.HI.X R11, R96, c[0x0][0x254], R95, 0x2, P3 ;  /* 0x00009500600b1a11 */ /* 0x000fe200018f145f */
[C---:B------:R-:W-:Y:S02]  /*0130*/  IMAD.WIDE.U32 R4, R92.reuse, c[0x0][0x1e0], RZ ;  /* 0x000078005c047a25 */ /* 0x040fe400078e00ff */
[----:B------:R0:W5:Y:S02]  /*0140*/  @P0 LDG.E R94, [R8.64] ;  /* 0x00000004085e0981 */ /* 0x000164000c1e1900 */
[----:B------:R-:W-:-:S02]  /*0150*/  IMAD R15, R92, c[0x0][0x1e4], R15 ;  /* 0x000079005c0f7a24 */ /* 0x000fc400078e020f */
[----:B------:R-:W-:Y:S01]  /*0160*/  IMAD.WIDE.U32 R2, R92, c[0x0][0x1d0], RZ ;  /* 0x000074005c027a25 */ /* 0x000fe200078e00ff */
[----:B------:R1:W5:Y:S01]  /*0170*/  @P1 LDG.E R93, [R10.64] ;  /* 0x000000040a5d1981 */ /* 0x000362000c1e1900 */
[----:B------:R-:W-:Y:S01]  /*0180*/  ISETP.NE.U32.AND P0, PT, RZ, c[0x0][0x260], PT ;  /* 0x00009800ff007a0c */ /* 0x000fe20003f05070 */
[----:B------:R-:W-:Y:S01]  /*0190*/  HFMA2.MMA R89, -RZ, RZ, 0, 0 ;  /* 0x00000000ff597435 */ /* 0x000fe200000001ff */
[----:B------:R-:W-:Y:S01]  /*01a0*/  IADD3 R5, R5, R15, RZ ;  /* 0x0000000f05057210 */ /* 0x000fe20007ffe0ff */
[----:B------:R-:W-:Y:S01]  /*01b0*/  IMAD R17, R90, c[0x0][0x278], RZ ;  /* 0x00009e005a117a24 */ /* 0x000fe200078e02ff */
[----:B0-----:R-:W-:Y:S01]  /*01c0*/  MOV R8, c[0x0][0x174] ;  /* 0x00005d0000087a02 */ /* 0x001fe20000000f00 */
[----:B------:R-:W-:Y:S01]  /*01d0*/  IMAD.WIDE.U32 R6, R92, c[0x0][0x278], RZ ;  /* 0x00009e005c067a25 */ /* 0x000fe200078e00ff */
[----:B------:R-:W-:Y:S02]  /*01e0*/  IADD3 R3, R3, R13, RZ ;  /* 0x0000000d03037210 */ /* 0x000fe40007ffe0ff */
[----:B------:R-:W-:Y:S01]  /*01f0*/  SHF.L.U32 R91, R8, 0xa, RZ ;  /* 0x0000000a085b7819 */ /* 0x000fe200000006ff */
[C---:B-1----:R-:W-:Y:S01]  /*0200*/  IMAD R11, R95.reuse, c[0x0][0x1d8], RZ ;  /* 0x000076005f0b7a24 */ /* 0x042fe200078e02ff */
[----:B------:R-:W-:Y:S01]  /*0210*/  ISETP.NE.AND.EX P0, PT, RZ, c[0x0][0x264], PT, P0 ;  /* 0x00009900ff007a0c */ /* 0x000fe20003f05300 */
[----:B------:R-:W-:Y:S01]  /*0220*/  IMAD R13, R95, c[0x0][0x1e8], RZ ;  /* 0x00007a005f0d7a24 */ /* 0x000fe200078e02ff */
[----:B------:R-:W-:Y:S01]  /*0230*/  IADD3 R9, R91, -0x400, RZ ;  /* 0xfffffc005b097810 */ /* 0x000fe20007ffe0ff */
[----:B------:R-:W-:Y:S01]  /*0240*/  IMAD.WIDE.U32 R4, R96, c[0x0][0x1e8], R4 ;  /* 0x00007a0060047a25 */ /* 0x000fe200078e0004 */
[----:B------:R-:W-:-:S03]  /*0250*/  ISETP.GE.AND P3, PT, R8, 0x1, PT ;  /* 0x000000010800780c */ /* 0x000fc60003f66270 */
[C---:B------:R-:W-:Y:S01]  /*0260*/  IMAD R0, R96.reuse, c[0x0][0x1dc], R11 ;  /* 0x0000770060007a24 */ /* 0x040fe200078e020b */
[----:B------:R-:W-:Y:S01]  /*0270*/  SHF.R.S32.HI R11, RZ, 0x1f, R9 ;  /* 0x0000001fff0b7819 */ /* 0x000fe20000011409 */
[C---:B------:R-:W-:Y:S01]  /*0280*/  IMAD R13, R96.reuse, c[0x0][0x1ec], R13 ;  /* 0x00007b00600d7a24 */ /* 0x040fe200078e020d */
[----:B------:R-:W-:Y:S01]  /*0290*/  IADD3 R83, P2, R9, R4, RZ ;  /* 0x0000000409537210 */ /* 0x000fe20007f5e0ff */
[----:B------:R-:W-:-:S03]  /*02a0*/  IMAD.WIDE.U32 R2, R96, c[0x0][0x1d8], R2 ;  /* 0x0000760060027a25 */ /* 0x000fc600078e0002 */
[----:B------:R-:W-:Y:S01]  /*02b0*/  IADD3.X R4, R11, R5, R13, P2, !PT ;  /* 0x000000050b047210 */ /* 0x000fe200017fe40d */
[----:B------:R-:W-:Y:S01]  /*02c0*/  IMAD R17, R92, c[0x0][0x27c], R17 ;  /* 0x00009f005c117a24 */ /* 0x000fe200078e0211 */
[----:B------:R-:W-:Y:S01]  /*02d0*/  IADD3 R85, P1, R9, R2, RZ ;  /* 0x0000000209557210 */ /* 0x000fe20007f3e0ff */
[----:B------:R-:W-:Y:S01]  /*02e0*/  IMAD R15, R95, c[0x0][0x280], RZ ;  /* 0x0000a0005f0f7a24 */ /* 0x000fe200078e02ff */
[----:B------:R-:W-:Y:S01]  /*02f0*/  ISETP.NE.U32.AND P2, PT, RZ, c[0x0][0x348], PT ;  /* 0x0000d200ff007a0c */ /* 0x000fe20003f45070 */
[----:B------:R-:W-:Y:S01]  /*0300*/  IMAD.IADD R7, R7, 0x1, R17 ;  /* 0x0000000107077824 */ /* 0x000fe200078e0211 */
[----:B------:R-:W-:Y:S01]  /*0310*/  IADD3.X R2, R11, R3, R0, P1, !PT ;  /* 0x000000030b027210 */ /* 0x000fe20000ffe400 */
[C---:B------:R-:W-:Y:S01]  /*0320*/  IMAD R15, R96.reuse, c[0x0][0x284], R15 ;  /* 0x0000a100600f7a24 */ /* 0x040fe200078e020f */
[----:B------:R-:W-:Y:S01]  /*0330*/  ISETP.NE.U32.AND P1, PT, RZ, c[0x0][0x328], PT ;  /* 0x0000ca00ff007a0c */ /* 0x000fe20003f25070 */
[----:B------:R-:W-:Y:S01]  /*0340*/  IMAD.WIDE.U32 R6, R96, c[0x0][0x280], R6 ;  /* 0x0000a00060067a25 */ /* 0x000fe200078e0006 */
[----:B------:R-:W-:Y:S01]  /*0350*/  ISETP.NE.AND.EX P2, PT, RZ, c[0x0][0x34c], PT, P2 ;  /* 0x0000d300ff007a0c */ /* 0x000fe20003f45320 */
[----:B------:R-:W-:Y:S01]  /*0360*/  HFMA2.MMA R3, -RZ, RZ, 0, 0 ;  /* 0x00000000ff037435 */ /* 0x000fe200000001ff */
[----:B------:R-:W-:Y:S01]  /*0370*/  ISETP.NE.AND.EX P1, PT, RZ, c[0x0][0x32c], PT, P1 ;  /* 0x0000cb00ff007a0c */ /* 0x000fe20003f25310 */
[----:B------:R-:W-:Y:S01]  /*0380*/  @P0 IMAD R0, R92, c[0x0][0x164], R96 ;  /* 0x000059005c000a24 */ /* 0x000fe200078e0260 */
[----:B------:R-:W-:Y:S01]  /*0390*/  IADD3 R9, P4, R9, R6, RZ ;  /* 0x0000000609097210 */ /* 0x000fe20007f9e0ff */
[----:B------:R-:W-:Y:S01]  /*03a0*/  IMAD.MOV.U32 R8, RZ, RZ, RZ ;  /* 0x000000ffff087224 */ /* 0x000fe200078e00ff */
[----:B------:R-:W-:Y:S01]  /*03b0*/  LEA R84, P5, R83, c[0x0][0x248], 0x1 ;  /* 0x0000920053547a11 */ /* 0x000fe200078a08ff */
[----:B------:R-:W-:Y:S01]  /*03c0*/  @P0 IMAD R0, R0, c[0x0][0x174], RZ ;  /* 0x00005d0000000a24 */ /* 0x000fe200078e02ff */
[----:B------:R-:W-:Y:S01]  /*03d0*/  IADD3.X R6, R11, R7, R15, P4, !PT ;  /* 0x000000070b067210 */ /* 0x000fe200027fe40f */
[----:B------:R-:W-:Y:S01]  /*03e0*/  IMAD.MOV.U32 R98, RZ, RZ, RZ ;  /* 0x000000ffff627224 */ /* 0x000fe200078e00ff */
[----:B------:R-:W-:Y:S01]  /*03f0*/  LEA R86, P4, R85, c[0x0][0x240], 0x1 ;  /* 0x0000900055567a11 */ /* 0x000fe200078808ff */
[----:B------:R-:W-:Y:S01]  /*0400*/  CS2R R10, SRZ ;  /* 0x00000000000a7805 */ /* 0x000fe2000001ff00 */
[----:B------:R-:W-:Y:S01]  /*0410*/  LEA.HI.X R83, R83, c[0x0][0x24c], R4, 0x1, P5 ;  /* 0x0000930053537a11 */ /* 0x000fe200028f0c04 */
[----:B------:R-:W-:Y:S01]  /*0420*/  @P0 IMAD R0, R0, c[0x0][0x16c], RZ ;  /* 0x00005b0000000a24 */ /* 0x000fe200078e02ff */
[----:B------:R-:W-:-:S02]  /*0430*/  @P2 LEA R8, P5, R96, c[0x0][0x348], 0x2 ;  /* 0x0000d20060082a11 */ /* 0x000fc400078a10ff */
[----:B------:R-:W-:Y:S02]  /*0440*/  @P0 MOV R13, 0x8 ;  /* 0x00000008000d0802 */ /* 0x000fe40000000f00 */
[----:B------:R-:W-:Y:S02]  /*0450*/  LEA.HI.X R85, R85, c[0x0][0x244], R2, 0x1, P4 ;  /* 0x0000910055557a11 */ /* 0x000fe400020f0c02 */
[C---:B------:R-:W-:Y:S01]  /*0460*/  LEA R82, P6, R9.reuse, c[0x0][0x308], 0x1 ;  /* 0x0000c20009527a11 */ /* 0x040fe200078c08ff */
[----:B------:R-:W-:Y:S01]  /*0470*/  @P0 IMAD.WIDE R12, R0, R13, c[0x0][0x260] ;  /* 0x00009800000c0625 */ /* 0x000fe200078e020d */
[C---:B------:R-:W-:Y:S01]  /*0480*/  @P1 LEA R10, P4, R96.reuse, c[0x0][0x328], 0x2 ;  /* 0x0000ca00600a1a11 */ /* 0x040fe200078810ff */
[----:B------:R-:W-:Y:S01]  /*0490*/  @!P0 CS2R R12, SRZ ;  /* 0x00000000000c8805 */ /* 0x000fe2000001ff00 */
[----:B------:R-:W-:Y:S02]  /*04a0*/  @P2 LEA.HI.X R3, R96, c[0x0][0x34c], R95, 0x2, P5 ;  /* 0x0000d30060032a11 */ /* 0x000fe400028f145f */
[----:B------:R-:W-:-:S02]  /*04b0*/  LEA.HI.X R81, R9, c[0x0][0x30c], R6, 0x1, P6 ;  /* 0x0000c30009517a11 */ /* 0x000fc400030f0c06 */
[----:B------:R-:W-:Y:S02]  /*04c0*/  @P1 LEA.HI.X R11, R96, c[0x0][0x32c], R95, 0x2, P4 ;  /* 0x0000cb00600b1a11 */ /* 0x000fe400020f145f */
[----:B------:R-:W-:Y:S01]  /*04d0*/  MOV R9, R3 ;  /* 0x0000000300097202 */ /* 0x000fe20000000f00 */
[----:B------:R-:W-:Y:S05]  /*04e0*/  @!P3 BRA `(.L_x_2469) ;  /* 0x000086100000b947 */ /* 0x000fea0003800000 */
[----:B------:R-:W0:Y:S01]  /*04f0*/  S2R R88, SR_TID.X ;  /* 0x0000000000587919 */ /* 0x000e220000002100 */
[----:B------:R-:W-:Y:S01]  /*0500*/  IMAD.MOV.U32 R89, RZ, RZ, RZ ;  /* 0x000000ffff597224 */ /* 0x000fe200078e00ff */
[----:B------:R-:W-:Y:S02]  /*0510*/  MOV R80, RZ ;  /* 0x000000ff00507202 */ /* 0x000fe40000000f00 */
[----:B------:R-:W1:Y:S01]  /*0520*/  S2R R87, SR_LANEID ;  /* 0x0000000000577919 */ /* 0x000e620000000000 */
[----:B------:R-:W-:Y:S02]  /*0530*/  MOV R98, RZ ;  /* 0x000000ff00627202 */ /* 0x000fe40000000f00 */
[----:B0-----:R-:W-:-:S04]  /*0540*/  SHF.R.S32.HI R3, RZ, 0x1f, R88 ;  /* 0x0000001fff037819 */ /* 0x001fc80000011458 */
[----:B------:R-:W-:-:S04]  /*0550*/  LEA.HI R3, R3, R88, RZ, 0x5 ;  /* 0x0000005803037211 */ /* 0x000fc800078f28ff */
[----:B-1----:R-:W-:Y:S02]  /*0560*/  SHF.R.S32.HI R79, RZ, 0x5, R3 ;  /* 0x00000005ff4f7819 */ /* 0x002fe40000011403 */
.L_x_2523:
[----:B------:R-:W-:Y:S01]  /*0570*/  IMAD.SHL.U32 R0, R88, 0x10, RZ ;  /* 0x0000001058007824 */ /* 0x000fe200078e00ff */
[----:B------:R-:W-:Y:S01]  /*0580*/  IADD3 R78, -R80, c[0x0][0x174], RZ ;  /* 0x00005d00504e7a10 */ /* 0x000fe20007ffe1ff */
[----:B------:R-:W-:Y:S01]  /*0590*/  BAR.SYNC.DEFER_BLOCKING 0x0 ;  /* 0x0000000000007b1d */ /* 0x000fe20000010000 */
[----:B------:R-:W-:Y:S02]  /*05a0*/  MOV R2, R86 ;  /* 0x0000005600027202 */ /* 0x000fe40000000f00 */
[----:B------:R-:W-:Y:S02]  /*05b0*/  LOP3.LUT R0, R0, 0xfffffe00, RZ, 0xc0, !PT ;  /* 0xfffffe0000007812 */ /* 0x000fe400078ec0ff */
[----:B------:R-:W-:Y:S02]  /*05c0*/  LEA R77, R78, 0xfffffc00, 0xa ;  /* 0xfffffc004e4d7811 */ /* 0x000fe400078e50ff */
[----:B------:R-:W-:Y:S02]  /*05d0*/  LOP3.LUT R76, R0, 0x1f, R88, 0xf8, !PT ;  /* 0x0000001f004c7812 */ /* 0x000fe400078ef858 */
[----:B------:R-:W-:-:S02]  /*05e0*/  IADD3 R99, -R77, c[0x0][0x168], RZ ;  /* 0x00005a004d637a10 */ /* 0x000fc40007ffe1ff */
[C---:B------:R-:W-:Y:S02]  /*05f0*/  LOP3.LUT R26, R76.reuse, 0x20, RZ, 0xfc, !PT ;  /* 0x000000204c1a7812 */ /* 0x040fe400078efcff */
[-C--:B------:R-:W-:Y:S02]  /*0600*/  ISETP.GE.AND P2, PT, R76, R99.reuse, PT ;  /* 0x000000634c00720c */ /* 0x080fe40003f46270 */
[----:B------:R-:W-:Y:S02]  /*0610*/  ISETP.GE.AND P1, PT, R26, R99, PT ;  /* 0x000000631a00720c */ /* 0x000fe40003f26270 */
[----:B------:R-:W-:Y:S02]  /*0620*/  MOV R3, R85 ;  /* 0x0000005500037202 */ /* 0x000fe40000000f00 */
[C---:B------:R-:W-:Y:S02]  /*0630*/  LOP3.LUT R27, R76.reuse, 0x40, RZ, 0xfc, !PT ;  /* 0x000000404c1b7812 */ /* 0x040fe400078efcff */
[C---:B------:R-:W-:Y:S01]  /*0640*/  LOP3.LUT R28, R76.reuse, 0x60, RZ, 0xfc, !PT ;  /* 0x000000604c1c7812 */ /* 0x040fe200078efcff */
[----:B------:R-:W-:Y:S01]  /*0650*/  IMAD.WIDE R2, R76, 0x2, R2 ;  /* 0x000000024c027825 */ /* 0x000fe200078e0202 */
        /* <DEDUP_REMOVED lines=58> */
[-C--:B------:R-:W-:Y:S01]  /*0a00*/  ISETP.GE.AND P2, PT, R26, R99.reuse, PT ;  /* 0x000000631a00720c */ /* 0x080fe20003f46270 */
[----:B------:R-:W-:Y:S01]  /*0a10*/  IMAD.IADD R26, R0, 0x1, R87 ;  /* 0x00000001001a7824 */ /* 0x000fe200078e0257 */
[----:B------:R-:W-:-:S02]  /*0a20*/  ISETP.GE.AND P3, PT, R27, R99, PT ;  /* 0x000000631b00720c */ /* 0x000fc40003f66270 */
[-C--:B------:R-:W-:Y:S02]  /*0a30*/  ISETP.GE.AND P6, PT, R29, R99.reuse, PT ;  /* 0x000000631d00720c */ /* 0x080fe40003fc6270 */
[C---:B------:R-:W-:Y:S02]  /*0a40*/  IADD3 R27, R26.reuse, 0x20, RZ ;  /* 0x000000201a1b7810 */ /* 0x040fe40007ffe0ff */
[C---:B------:R-:W-:Y:S02]  /*0a50*/  IADD3 R29, R26.reuse, 0x40, RZ ;  /* 0x000000401a1d7810 */ /* 0x040fe40007ffe0ff */
[----:B------:R-:W-:Y:S02]  /*0a60*/  ISETP.GE.AND P0, PT, R31, R99, PT ;  /* 0x000000631f00720c */ /* 0x000fe40003f06270 */
        /* <DEDUP_REMOVED lines=8> */
[C---:B------:R-:W-:Y:S02]  /*0af0*/  IADD3 R47, R26.reuse, 0x100, RZ ;  /* 0x000001001a2f7810 */ /* 0x040fe40007ffe0ff */
[-C--:B------:R-:W-:Y:S02]  /*0b00*/  LEA.HI.SX32 R3, R3, R26.reuse, 0x1b ;  /* 0x0000001a03037211 */ /* 0x080fe400078fdaff */
[----:B------:R-:W-:Y:S02]  /*0b10*/  SHF.L.U32 R75, R75, 0x1, RZ ;  /* 0x000000014b4b7819 */ /* 0x000fe400000006ff */
[-C--:B------:R-:W-:Y:S02]  /*0b20*/  LEA.HI.SX32 R31, R31, R26.reuse, 0x1b ;  /* 0x0000001a1f1f7211 */ /* 0x080fe400078fdaff */
[----:B------:R-:W-:Y:S01]  /*0b30*/  LEA.HI.SX32 R41, R41, R26, 0x1b ;  /* 0x0000001a29297211 */ /* 0x000fe200078fdaff */
[----:B------:R-:W-:Y:S01]  /*0b40*/  IMAD.SHL.U32 R73, R29, 0x2, RZ ;  /* 0x000000021d497824 */ /* 0x000fe200078e00ff */
[----:B------:R-:W-:-:S02]  /*0b50*/  IADD3 R49, R26, 0x120, RZ ;  /* 0x000001201a317810 */ /* 0x000fc40007ffe0ff */
[----:B------:R-:W-:Y:S02]  /*0b60*/  SHF.L.U32 R74, R27, 0x1, RZ ;  /* 0x000000011b4a7819 */ /* 0x000fe400000006ff */
[C---:B------:R-:W-:Y:S02]  /*0b70*/  IADD3 R51, R26.reuse, 0x140, RZ ;  /* 0x000001401a337810 */ /* 0x040fe40007ffe0ff */
[C---:B------:R-:W-:Y:S02]  /*0b80*/  IADD3 R53, R26.reuse, 0x160, RZ ;  /* 0x000001601a357810 */ /* 0x040fe40007ffe0ff */
[-C--:B------:R-:W-:Y:S02]  /*0b90*/  LEA.HI.SX32 R43, R43, R26.reuse, 0x1b ;  /* 0x0000001a2b2b7211 */ /* 0x080fe400078fdaff */
[----:B------:R-:W-:Y:S02]  /*0ba0*/  IADD3 R59, R26, 0x1c0, RZ ;  /* 0x000001c01a3b7810 */ /* 0x000fe40007ffe0ff */
[----:B------:R-:W-:-:S02]  /*0bb0*/  LEA.HI.SX32 R45, R45, R26, 0x1b ;  /* 0x0000001a2d2d7211 */ /* 0x000fc400078fdaff */
[-C--:B------:R-:W-:Y:S02]  /*0bc0*/  LEA.HI.SX32 R47, R47, R26.reuse, 0x1b ;  /* 0x0000001a2f2f7211 */ /* 0x080fe400078fdaff */
[----:B------:R-:W-:Y:S01]  /*0bd0*/  SHF.L.U32 R72, R3, 0x1, RZ ;  /* 0x0000000103487819 */ /* 0x000fe200000006ff */
[----:B------:R-:W-:Y:S01]  /*0be0*/  IMAD.SHL.U32 R70, R41, 0x2, RZ ;  /* 0x0000000229467824 */ /* 0x000fe200078e00ff */
[C---:B------:R-:W-:Y:S02]  /*0bf0*/  IADD3 R55, R26.reuse, 0x180, RZ ;  /* 0x000001801a377810 */ /* 0x040fe40007ffe0ff */
[----:B------:R-:W-:Y:S02]  /*0c00*/  SHF.L.U32 R71, R31, 0x1, RZ ;  /* 0x000000011f477819 */ /* 0x000fe400000006ff */
[----:B------:R-:W-:Y:S02]  /*0c10*/  IADD3 R57, R26, 0x1a0, RZ ;  /* 0x000001a01a397810 */ /* 0x000fe40007ffe0ff */
[----:B------:R-:W-:-:S02]  /*0c20*/  LEA.HI.SX32 R49, R49, R26, 0x1b ;  /* 0x0000001a31317211 */ /* 0x000fc400078fdaff */
[-C--:B------:R-:W-:Y:S02]  /*0c30*/  LEA.HI.SX32 R51, R51, R26.reuse, 0x1b ;  /* 0x0000001a33337211 */ /* 0x080fe400078fdaff */
[-C--:B------:R-:W-:Y:S02]  /*0c40*/  LEA.HI.SX32 R53, R53, R26.reuse, 0x1b ;  /* 0x0000001a35357211 */ /* 0x080fe400078fdaff */
[----:B------:R-:W-:Y:S01]  /*0c50*/  SHF.L.U32 R69, R43, 0x1, RZ ;  /* 0x000000012b457819 */ /* 0x000fe200000006ff */
[----:B------:R-:W-:Y:S01]  /*0c60*/  IMAD.SHL.U32 R67, R47, 0x2, RZ ;  /* 0x000000022f437824 */ /* 0x000fe200078e00ff */
[----:B------:R-:W-:Y:S02]  /*0c70*/  IADD3 R61, R26, 0x1e0, RZ ;  /* 0x000001e01a3d7810 */ /* 0x000fe40007ffe0ff */
[----:B------:R-:W-:Y:S02]  /*0c80*/  LEA.HI.SX32 R59, R59, R26, 0x1b ;  /* 0x0000001a3b3b7211 */ /* 0x000fe400078fdaff */
[----:B------:R-:W-:-:S02]  /*0c90*/  SHF.L.U32 R68, R45, 0x1, RZ ;  /* 0x000000012d447819 */ /* 0x000fc400000006ff */
[-C--:B------:R-:W-:Y:S02]  /*0ca0*/  LEA.HI.SX32 R55, R55, R26.reuse, 0x1b ;  /* 0x0000001a37377211 */ /* 0x080fe400078fdaff */
[----:B------:R-:W-:Y:S02]  /*0cb0*/  LEA.HI.SX32 R57, R57, R26, 0x1b ;  /* 0x0000001a39397211 */ /* 0x000fe400078fdaff */
[----:B------:R-:W-:Y:S02]  /*0cc0*/  SHF.L.U32 R66, R49, 0x1, RZ ;  /* 0x0000000131427819 */ /* 0x000fe400000006ff */
[----:B------:R-:W-:Y:S01]  /*0cd0*/  LEA R0, R87, R0, 0x4 ;  /* 0x0000000057007211 */ /* 0x000fe200078e20ff */
[----:B------:R-:W-:Y:S01]  /*0ce0*/  IMAD.SHL.U32 R64, R53, 0x2, RZ ;  /* 0x0000000235407824 */ /* 0x000fe200078e00ff */
[----:B------:R-:W-:Y:S02]  /*0cf0*/  SHF.L.U32 R65, R51, 0x1, RZ ;  /* 0x0000000133417819 */ /* 0x000fe400000006ff */
[----:B------:R-:W-:Y:S01]  /*0d00*/  LEA.HI.SX32 R60, R61, R26, 0x1b ;  /* 0x0000001a3d3c7211 */ /* 0x000fe200078fdaff */
[----:B------:R-:W-:Y:S01]  /*0d10*/  IMAD.SHL.U32 R61, R59, 0x2, RZ ;  /* 0x000000023b3d7824 */ /* 0x000fe200078e00ff */
[----:B------:R-:W-:-:S02]  /*0d20*/  SHF.L.U32 R63, R55, 0x1, RZ ;  /* 0x00000001373f7819 */ /* 0x000fc400000006ff */
[----:B------:R-:W-:Y:S02]  /*0d30*/  SHF.L.U32 R62, R57, 0x1, RZ ;  /* 0x00000001393e7819 */ /* 0x000fe400000006ff */
[----:B------:R-:W-:Y:S02]  /*0d40*/  LEA.HI.SX32 R59, R0, R0, 0x1b ;  /* 0x00000000003b7211 */ /* 0x000fe400078fdaff */
[----:B------:R-:W-:Y:S02]  /*0d50*/  SHF.L.U32 R60, R60, 0x1, RZ ;  /* 0x000000013c3c7819 */ /* 0x000fe400000006ff */
[----:B------:R-:W-:Y:S01]  /*0d60*/  SHF.L.U32 R59, R59, 0x1, RZ ;  /* 0x000000013b3b7819 */ /* 0x000fe200000006ff */
[----:B------:R-:W-:Y:S01]  /*0d70*/  IMAD.MOV.U32 R2, RZ, RZ, R84 ;  /* 0x000000ffff027224 */ /* 0x000fe200078e0054 */
[----:B------:R-:W-:-:S05]  /*0d80*/  MOV R3, R83 ;  /* 0x0000005300037202 */ /* 0x000fca0000000f00 */
[C---:B------:R-:W-:Y:S01]  /*0d90*/  IMAD.WIDE R2, R76.reuse, 0x2, R2 ;  /* 0x000000024c027825 */ /* 0x040fe200078e0202 */
[----:B------:R-:W-:Y:S02]  /*0da0*/  P2R R102, PR, RZ, 0x1 ;  /* 0x00000001ff667803 */ /* 0x000fe40000000000 */
[-C--:B------:R-:W-:Y:S02]  /*0db0*/  ISETP.GE.AND P1, PT, R76, R99.reuse, PT ;  /* 0x000000634c00720c */ /* 0x080fe40003f26270 */
[-C--:B------:R-:W-:Y:S02]  /*0dc0*/  ISETP.GE.AND P4, PT, R30, R99.reuse, PT ;  /* 0x000000631e00720c */ /* 0x080fe40003f86270 */
[----:B------:R-:W-:Y:S02]  /*0dd0*/  ISETP.GE.AND P5, PT, R28, R99, PT ;  /* 0x000000631c00720c */ /* 0x000fe40003fa6270 */
[----:B------:R-:W-:Y:S02]  /*0de0*/  P2R R28, PR, RZ, 0x4 ;  /* 0x00000004ff1c7803 */ /* 0x000fe40000000000 */
[----:B------:R-:W-:-:S02]  /*0df0*/  P2R R97, PR, RZ, 0x8 ;  /* 0x00000008ff617803 */ /* 0x000fc40000000000 */
[----:B------:R-:W-:Y:S02]  /*0e00*/  P2R R101, PR, RZ, 0x10 ;  /* 0x00000010ff657803 */ /* 0x000fe40000000000 */
[----:B------:R-:W-:Y:S02]  /*0e10*/  P2R R30, PR, RZ, 0x20 ;  /* 0x00000020ff1e7803 */ /* 0x000fe40000000000 */
[----:B------:R-:W-:Y:S01]  /*0e20*/  P2R R100, PR, RZ, 0x40 ;  /* 0x00000040ff647803 */ /* 0x000fe20000000000 */
[----:B--2---:R-:W-:Y:S04]  /*0e30*/  STS.U16 [R75], R4 ;  /* 0x000000044b007388 */ /* 0x004fe80000000400 */
[----:B---3--:R-:W-:Y:S04]  /*0e40*/  STS.U16 [R74+0x40], R5 ;  /* 0x000040054a007388 */ /* 0x008fe80000000400 */
[----:B----4-:R-:W-:Y:S04]  /*0e50*/  STS.U16 [R73+0x80], R6 ;  /* 0x0000800649007388 */ /* 0x010fe80000000400 */
[----:B------:R-:W-:Y:S04]  /*0e60*/  STS.U16 [R72+0xc0], R7 ;  /* 0x0000c00748007388 */ /* 0x000fe80000000400 */
[----:B------:R-:W-:Y:S04]  /*0e70*/  STS.U16 [R71+0x100], R14 ;  /* 0x0001000e47007388 */ /* 0x000fe80000000400 */
[----:B------:R-:W-:Y:S04]  /*0e80*/  STS.U16 [R70+0x140], R15 ;  /* 0x0001400f46007388 */ /* 0x000fe80000000400 */
[----:B------:R0:W-:Y:S04]  /*0e90*/  STS.U16 [R69+0x180], R16 ;  /* 0x0001801045007388 */ /* 0x0001e80000000400 */
        /* <DEDUP_REMOVED lines=29> */
[----:B------:R-:W4:Y:S01]  /*1070*/  @!P0 LDG.E.U16 R16, [R2.64+0x180] ;  /* 0x0001800402108981 */ /* 0x000f22000c1e1500 */
[----:B------:R-:W-:-:S04]  /*1080*/  ISETP.GE.AND P0, PT, R32, R99, PT ;  /* 0x000000632000720c */ /* 0x000fc80003f06270 */
[----:B------:R-:W-:-:S09]  /*1090*/  P2R R0, PR, RZ, 0x1 ;  /* 0x00000001ff007803 */ /* 0x000fd20000000000 */
[----:B------:R-:W4:Y:S01]  /*10a0*/  @!P0 LDG.E.U16 R19, [R2.64+0x1c0] ;  /* 0x0001c00402138981 */ /* 0x000f22000c1e1500 */
[----:B------:R-:W-:Y:S02]  /*10b0*/  ISETP.GE.AND P0, PT, R33, R99, PT ;  /* 0x000000632100720c */ /* 0x000fe40003f06270 */
[----:B------:R-:W-:Y:S02]  /*10c0*/  PRMT R18, RZ, 0x7610, R18 ;  /* 0x00007610ff127816 */ /* 0x000fe40000000012 */
[----:B------:R-:W-:Y:S02]  /*10d0*/  PRMT R4, RZ, 0x7610, R4 ;  /* 0x00007610ff047816 */ /* 0x000fe40000000004 */
[----:B------:R-:W-:Y:S02]  /*10e0*/  PRMT R5, RZ, 0x7610, R5 ;  /* 0x00007610ff057816 */ /* 0x000fe40000000005 */
[----:B------:R-:W-:Y:S02]  /*10f0*/  PRMT R6, RZ, 0x7610, R6 ;  /* 0x00007610ff067816 */ /* 0x000fe40000000006 */
[----:B------:R-:W-:Y:S01]  /*1100*/  PRMT R15, RZ, 0x7610, R15 ;  /* 0x00007610ff0f7816 */ /* 0x000fe2000000000f */
[----:B------:R-:W4:Y:S01]  /*1110*/  @!P1 LDG.E.U16 R4, [R2.64] ;  /* 0x0000000402049981 */ /* 0x000f22000c1e1500 */
[----:B------:R-:W-:-:S02]  /*1120*/  PRMT R7, RZ, 0x7610, R7 ;  /* 0x00007610ff077816 */ /* 0x000fc40000000007 */
[----:B------:R-:W-:Y:S01]  /*1130*/  PRMT R14, RZ, 0x7610, R14 ;  /* 0x00007610ff0e7816 */ /* 0x000fe2000000000e */
[----:B------:R-:W4:Y:S01]  /*1140*/  @!P0 LDG.E.U16 R18, [R2.64+0x200] ;  /* 0x0002000402128981 */ /* 0x000f22000c1e1500 */
[----:B------:R-:W-:Y:S02]  /*1150*/  P2R R17, PR, RZ, 0x1 ;  /* 0x00000001ff117803 */ /* 0x000fe40000000000 */
[-C--:B------:R-:W-:Y:S01]  /*1160*/  ISETP.GE.AND P0, PT, R34, R99.reuse, PT ;  /* 0x000000632200720c */ /* 0x080fe20003f06270 */
[----:B------:R-:W4:Y:S01]  /*1170*/  @!P2 LDG.E.U16 R5, [R2.64+0x40] ;  /* 0x000040040205a981 */ /* 0x000f22000c1e1500 */
[-C--:B------:R-:W-:Y:S02]  /*1180*/  ISETP.GE.AND P1, PT, R35, R99.reuse, PT ;  /* 0x000000632300720c */ /* 0x080fe40003f26270 */
[-C--:B------:R-:W-:Y:S01]  /*1190*/  ISETP.GE.AND P2, PT, R36, R99.reuse, PT ;  /* 0x000000632400720c */ /* 0x080fe20003f46270 */
[----:B------:R-:W4:Y:S01]  /*11a0*/  @!P3 LDG.E.U16 R6, [R2.64+0x80] ;  /* 0x000080040206b981 */ /* 0x000f22000c1e1500 */
[----:B------:R-:W-:-:S03]  /*11b0*/  ISETP.GE.AND P3, PT, R37, R99, PT ;  /* 0x000000632500720c */ /* 0x000fc60003f66270 */
[----:B------:R-:W4:Y:S01]  /*11c0*/  @!P4 LDG.E.U16 R15, [R2.64+0x140] ;  /* 0x00014004020fc981 */ /* 0x000f22000c1e1500 */
[----:B------:R-:W-:-:S03]  /*11d0*/  ISETP.GE.AND P4, PT, R38, R99, PT ;  /* 0x000000632600720c */ /* 0x000fc60003f86270 */
[----:B------:R-:W4:Y:S01]  /*11e0*/  @!P5 LDG.E.U16 R7, [R2.64+0xc0] ;  /* 0x0000c0040207d981 */ /* 0x000f22000c1e1500 */
[----:B------:R-:W-:-:S03]  /*11f0*/  ISETP.GE.AND P5, PT, R39, R99, PT ;  /* 0x000000632700720c */ /* 0x000fc60003fa6270 */
[----:B------:R-:W4:Y:S01]  /*1200*/  @!P6 LDG.E.U16 R14, [R2.64+0x100] ;  /* 0x00010004020ee981 */ /* 0x000f22000c1e1500 */
[----:B------:R-:W-:Y:S02]  /*1210*/  ISETP.GE.AND P6, PT, R40, R99, PT ;  /* 0x000000632800720c */ /* 0x000fe40003fc6270 */
[----:B--2---:R-:W-:Y:S02]  /*1220*/  PRMT R21, RZ, 0x7610, R21 ;  /* 0x00007610ff157816 */ /* 0x004fe40000000015 */
[----:B------:R-:W-:Y:S02]  /*1230*/  PRMT R20, RZ, 0x7610, R20 ;  /* 0x00007610ff147816 */ /* 0x000fe40000000014 */
[----:B---3--:R-:W-:Y:S02]  /*1240*/  PRMT R23, RZ, 0x7610, R23 ;  /* 0x00007610ff177816 */ /* 0x008fe40000000017 */
[----:B------:R-:W-:Y:S01]  /*1250*/  PRMT R22, RZ, 0x7610, R22 ;  /* 0x00007610ff167816 */ /* 0x000fe20000000016 */
[----:B------:R-:W2:Y:S01]  /*1260*/  @!P0 LDG.E.U16 R21, [R2.64+0x240] ;  /* 0x0002400402158981 */ /* 0x000ea2000c1e1500 */
[----:B------:R-:W-:-:S02]  /*1270*/  PRMT R25, RZ, 0x7610, R25 ;  /* 0x00007610ff197816 */ /* 0x000fc40000000019 */
[----:B------:R-:W-:Y:S01]  /*1280*/  PRMT R24, RZ, 0x7610, R24 ;  /* 0x00007610ff187816 */ /* 0x000fe20000000018 */
[----:B------:R-:W3:Y:S01]  /*1290*/  @!P1 LDG.E.U16 R20, [R2.64+0x280] ;  /* 0x0002800402149981 */ /* 0x000ee2000c1e1500 */
[----:B------:R-:W-:-:S03]  /*12a0*/  PRMT R27, RZ, 0x7610, R27 ;  /* 0x00007610ff1b7816 */ /* 0x000fc6000000001b */
[----:B------:R-:W2:Y:S04]  /*12b0*/  @!P2 LDG.E.U16 R23, [R2.64+0x2c0] ;  /* 0x0002c0040217a981 */ /* 0x000ea8000c1e1500 */
[----:B------:R-:W3:Y:S04]  /*12c0*/  @!P3 LDG.E.U16 R22, [R2.64+0x300] ;  /* 0x000300040216b981 */ /* 0x000ee8000c1e1500 */
[----:B------:R-:W3:Y:S04]  /*12d0*/  @!P4 LDG.E.U16 R25, [R2.64+0x340] ;  /* 0x000340040219c981 */ /* 0x000ee8000c1e1500 */
[----:B------:R-:W3:Y:S04]  /*12e0*/  @!P5 LDG.E.U16 R24, [R2.64+0x380] ;  /* 0x000380040218d981 */ /* 0x000ee8000c1e1500 */
[----:B------:R-:W3:Y:S01]  /*12f0*/  @!P6 LDG.E.U16 R27, [R2.64+0x3c0] ;  /* 0x0003c004021be981 */ /* 0x000ee2000c1e1500 */
[----:B------:R-:W-:-:S02]  /*1300*/  P2R R42, PR, RZ, 0x1 ;  /* 0x00000001ff2a7803 */ /* 0x000fc40000000000 */
[----:B------:R-:W-:-:S04]  /*1310*/  ISETP.NE.AND P0, PT, R17, RZ, PT ;  /* 0x000000ff1100720c */ /* 0x000fc80003f05270 */
[----:B------:R-:W-:Y:S02]  /*1320*/  P2R R41, PR, RZ, 0x1 ;  /* 0x00000001ff297803 */ /* 0x000fe40000000000 */
        /* <DEDUP_REMOVED lines=21> */
[----:B------:R-:W-:Y:S01]  /*1480*/  PRMT R39, RZ, 0x7610, R39 ;  /* 0x00007610ff277816 */ /* 0x000fe20000000027 */
[----:B----4-:R0:W-:Y:S04]  /*1490*/  STS.U16 [R75], R4 ;  /* 0x000000044b007388 */ /* 0x0101e80000000400 */
[----:B------:R1:W-:Y:S04]  /*14a0*/  STS.U16 [R74+0x40], R5 ;  /* 0x000040054a007388 */ /* 0x0003e80000000400 */
[----:B------:R-:W-:Y:S04]  /*14b0*/  STS.U16 [R73+0x80], R6 ;  /* 0x0000800649007388 */ /* 0x000fe80000000400 */
[----:B------:R-:W-:Y:S04]  /*14c0*/  STS.U16 [R72+0xc0], R7 ;  /* 0x0000c00748007388 */ /* 0x000fe80000000400 */
[----:B------:R-:W-:Y:S04]  /*14d0*/  STS.U16 [R71+0x100], R14 ;  /* 0x0001000e47007388 */ /* 0x000fe80000000400 */
[----:B------:R-:W-:Y:S04]  /*14e0*/  STS.U16 [R70+0x140], R15 ;  /* 0x0001400f46007388 */ /* 0x000fe80000000400 */
[----:B------:R4:W-:Y:S04]  /*14f0*/  STS.U16 [R69+0x180], R16 ;  /* 0x0001801045007388 */ /* 0x0009e80000000400 */
[----:B------:R-:W-:Y:S01]  /*1500*/  STS.U16 [R68+0x1c0], R19 ;  /* 0x0001c01344007388 */ /* 0x000fe20000000400 */
[----:B0-----:R-:W-:-:S03]  /*1510*/  IMAD.MOV.U32 R4, RZ, RZ, R82 ;  /* 0x000000ffff047224 */ /* 0x001fc600078e0052 */
[----:B------:R-:W-:Y:S01]  /*1520*/  STS.U16 [R67+0x200], R18 ;  /* 0x0002001243007388 */ /* 0x000fe20000000400 */
[----:B-1----:R-:W-:-:S03]  /*1530*/  MOV R5, R81 ;  /* 0x0000005100057202 */ /* 0x002fc60000000f00 */
[----:B--2---:R-:W-:Y:S04]  /*1540*/  STS.U16 [R66+0x240], R21 ;  /* 0x0002401542007388 */ /* 0x004fe80000000400 */
[----:B---3--:R-:W-:Y:S04]  /*1550*/  STS.U16 [R65+0x280], R20 ;  /* 0x0002801441007388 */ /* 0x008fe80000000400 */
[----:B------:R-:W-:Y:S04]  /*1560*/  STS.U16 [R64+0x2c0], R23 ;  /* 0x0002c01740007388 */ /* 0x000fe80000000400 */
[----:B------:R-:W-:Y:S01]  /*1570*/  STS.U16 [R63+0x300], R22 ;  /* 0x000300163f007388 */ /* 0x000fe20000000400 */
[----:B----4-:R-:W-:-:S03]  /*1580*/  IMAD.WIDE R16, R76, 0x2, R4 ;  /* 0x000000024c107825 */ /* 0x010fc600078e0204 */
[----:B------:R-:W-:Y:S04]  /*1590*/  STS.U16 [R62+0x340], R25 ;  /* 0x000340193e007388 */ /* 0x000fe80000000400 */
[----:B------:R-:W-:Y:S04]  /*15a0*/  STS.U16 [R61+0x380], R24 ;  /* 0x000380183d007388 */ /* 0x000fe80000000400 */
[----:B------:R0:W-:Y:S01]  /*15b0*/  STS.U16 [R60+0x3c0], R27 ;  /* 0x0003c01b3c007388 */ /* 0x0001e20000000400 */
[----:B------:R-:W-:-:S06]  /*15c0*/  NOP ;  /* 0x0000000000007918 */ /* 0x000fcc0000000000 */
[----:B------:R-:W1:Y:S04]  /*15d0*/  LDS.U16 R18, [R59] ;  /* 0x000000003b127984 */ /* 0x000e680000000400 */
[----:B------:R-:W-:Y:S04]  /*15e0*/  LDS.U16 R19, [R59+0x2] ;  /* 0x000002003b137984 */ /* 0x000fe80000000400 */
[----:B------:R-:W2:Y:S04]  /*15f0*/  LDS.U16 R20, [R59+0x4] ;  /* 0x000004003b147984 */ /* 0x000ea80000000400 */
[----:B------:R-:W-:Y:S04]  /*1600*/  LDS.U16 R21, [R59+0x6] ;  /* 0x000006003b157984 */ /* 0x000fe80000000400 */
[----:B------:R-:W3:Y:S04]  /*1610*/  LDS.U16 R22, [R59+0x8] ;  /* 0x000008003b167984 */ /* 0x000ee80000000400 */
[----:B------:R-:W-:Y:S04]  /*1620*/  LDS.U16 R23, [R59+0xa] ;  /* 0x00000a003b177984 */ /* 0x000fe80000000400 */
[----:B------:R-:W2:Y:S04]  /*1630*/  LDS.U16 R24, [R59+0xc] ;  /* 0x00000c003b187984 */ /* 0x000ea80000000400 */
        /* <DEDUP_REMOVED lines=10> */
[----:B------:R-:W-:-:S05]  /*16e0*/  PRMT R15, RZ, 0x7610, R15 ;  /* 0x00007610ff0f7816 */ /* 0x000fca000000000f */
[----:B------:R-:W4:Y:S01]  /*16f0*/  @!P0 LDG.E.U16 R26, [R16.64] ;  /* 0x00000004101a8981 */ /* 0x000f22000c1e1500 */
[----:B------:R-:W-:Y:S02]  /*1700*/  ISETP.NE.AND P0, PT, R28, RZ, PT ;  /* 0x000000ff1c00720c */ /* 0x000fe40003f05270 */
[----:B------:R-:W-:Y:S01]  /*1710*/  PRMT R28, RZ, 0x7610, R28 ;  /* 0x00007610ff1c7816 */ /* 0x000fe2000000001c */
[----:B------:R-:W4:Y:S01]  /*1720*/  @!P1 LDG.E.U16 R36, [R16.64+0x280] ;  /* 0x0002800410249981 */ /* 0x000f22000c1e1500 */
[----:B0-----:R-:W-:-:S03]  /*1730*/  PRMT R27, RZ, 0x7610, R27 ;  /* 0x00007610ff1b7816 */ /* 0x001fc6000000001b */
[----:B------:R-:W4:Y:S04]  /*1740*/  @!P2 LDG.E.U16 R35, [R16.64+0x2c0] ;  /* 0x0002c0041023a981 */ /* 0x000f28000c1e1500 */
[----:B------:R-:W4:Y:S04]  /*1750*/  @!P3 LDG.E.U16 R38, [R16.64+0x300] ;  /* 0x000300041026b981 */ /* 0x000f28000c1e1500 */
[----:B------:R-:W4:Y:S01]  /*1760*/  @!P0 LDG.E.U16 R15, [R16.64+0x40] ;  /* 0x00004004100f8981 */ /* 0x000f22000c1e1500 */
[----:B------:R-:W-:-:S03]  /*1770*/  ISETP.NE.AND P0, PT, R29, RZ, PT ;  /* 0x000000ff1d00720c */ /* 0x000fc60003f05270 */
[----:B------:R-:W4:Y:S04]  /*1780*/  @!P4 LDG.E.U16 R37, [R16.64+0x340] ;  /* 0x000340041025c981 */ /* 0x000f28000c1e1500 */
[----:B------:R-:W4:Y:S04]  /*1790*/  @!P5 LDG.E.U16 R40, [R16.64+0x380] ;  /* 0x000380041028d981 */ /* 0x000f28000c1e1500 */
[----:B------:R-:W4:Y:S04]  /*17a0*/  @!P6 LDG.E.U16 R39, [R16.64+0x3c0] ;  /* 0x0003c0041027e981 */ /* 0x000f28000c1e1500 */
[----:B------:R-:W4:Y:S01]  /*17b0*/  @!P0 LDG.E.U16 R28, [R16.64+0x80] ;  /* 0x00008004101c8981 */ /* 0x000f22000c1e1500 */
[----:B------:R-:W-:-:S02]  /*17c0*/  ISETP.NE.AND P0, PT, R30, RZ, PT ;  /* 0x000000ff1e00720c */ /* 0x000fc40003f05270 */
[----:B------:R-:W-:-:S11]  /*17d0*/  PRMT R30, RZ, 0x7610, R30 ;  /* 0x00007610ff1e7816 */ /* 0x000fd6000000001e */
[----:B------:R-:W4:Y:S01]  /*17e0*/  @!P0 LDG.E.U16 R27, [R16.64+0xc0] ;  /* 0x0000c004101b8981 */ /* 0x000f22000c1e1500 */
[----:B------:R-:W-:Y:S02]  /*17f0*/  ISETP.NE.AND P0, PT, R31, RZ, PT ;  /* 0x000000ff1f00720c */ /* 0x000fe40003f05270 */
        /* <DEDUP_REMOVED lines=14> */
[----:B------:R-:W-:-:S13]  /*18e0*/  ISETP.NE.AND P0, PT, R42, RZ, PT ;  /* 0x000000ff2a00720c */ /* 0x000fda0003f05270 */
[----:B------:R-:W4:Y:S01]  /*18f0*/  @!P0 LDG.E.U16 R33, [R16.64+0x240] ;  /* 0x0002400410218981 */ /* 0x000f22000c1e1500 */
[----:B-1----:R-:W-:Y:S02]  /*1900*/  PRMT R18, RZ, 0x5410, R18 ;  /* 0x00005410ff127816 */ /* 0x002fe40000000012 */
[----:B--2---:R-:W-:Y:S02]  /*1910*/  PRMT R20, RZ, 0x5410, R20 ;  /* 0x00005410ff147816 */ /* 0x004fe40000000014 */
[----:B---3--:R-:W-:Y:S02]  /*1920*/  PRMT R22, RZ, 0x5410, R22 ;  /* 0x00005410ff167816 */ /* 0x008fe40000000016 */
[----:B------:R-:W-:Y:S01]  /*1930*/  PRMT R24, RZ, 0x5410, R24 ;  /* 0x00005410ff187816 */ /* 0x000fe20000000018 */
[----:B------:R-:W-:Y:S01]  /*1940*/  BSSY B0, `(.L_x_2470) ;  /* 0x000006f000007945 */ /* 0x000fe20003800000 */
[----:B----4-:R-:W-:Y:S04]  /*1950*/  STS.U16 [R75], R26 ;  /* 0x0000001a4b007388 */ /* 0x010fe80000000400 */
        /* <DEDUP_REMOVED lines=20> */
[----:B------:R-:W4:Y:S01]  /*1aa0*/  LDS.U16 R16, [R59+0x8] ;  /* 0x000008003b107984 */ /* 0x000f220000000400 */
[----:B0-----:R-:W-:-:S02]  /*1ab0*/  PRMT R27, RZ, 0x5410, R181 ;  /* 0x00005410ff1b7816 */ /* 0x001fc400000000b5 */
[----:B------:R-:W-:Y:S01]  /*1ac0*/  PRMT R28, RZ, 0x5410, R58 ;  /* 0x00005410ff1c7816 */ /* 0x000fe2000000003a */
[----:B------:R-:W0:Y:S04]  /*1ad0*/  LDS.U16 R17, [R59+0xa] ;  /* 0x00000a003b117984 */ /* 0x000e280000000400 */
[----:B------:R-:W0:Y:S04]  /*1ae0*/  LDS.U16 R26, [R59+0xc] ;  /* 0x00000c003b1a7984 */ /* 0x000e280000000400 */
[----:B------:R-:W0:Y:S04]  /*1af0*/  LDS.U16 R36, [R59+0xe] ;  /* 0x00000e003b247984 */ /* 0x000e280000000400 */
[----:B------:R-:W0:Y:S04]  /*1b00*/  LDS.U16 R29, [R59+0x10] ;  /* 0x000010003b1d7984 */ /* 0x000e280000000400 */
[----:B------:R0:W0:Y:S01]  /*1b10*/  LDS.U16 R101, [R59+0x18] ;  /* 0x000018003b657984 */ /* 0x0000220000000400 */
[----:B-1----:R-:W-:-:S03]  /*1b20*/  PRMT R43, RZ, 0x5410, R43 ;  /* 0x00005410ff2b7816 */ /* 0x002fc6000000002b */
[----:B------:R1:W1:Y:S01]  /*1b30*/  LDS.U16 R99, [R59+0x1c] ;  /* 0x00001c003b637984 */ /* 0x0002620000000400 */
[----:B--2---:R-:W-:Y:S01]  /*1b40*/  PRMT R42, RZ, 0x5410, R42 ;  /* 0x00005410ff2a7816 */ /* 0x004fe2000000002a */
[----:B------:R-:W-:Y:S02]  /*1b50*/  FFMA.FTZ R27, R43, R27, R98 ;  /* 0x0000001b2b1b7223 */ /* 0x000fe40000010062 */
[----:B------:R2:W1:Y:S01]  /*1b60*/  LDS.U16 R103, [R59+0x1e] ;  /* 0x00001e003b677984 */ /* 0x0004620000000400 */
[----:B---3--:R-:W-:Y:S01]  /*1b70*/  PRMT R41, RZ, 0x5410, R41 ;  /* 0x00005410ff297816 */ /* 0x008fe20000000029 */
[----:B------:R-:W-:Y:S01]  /*1b80*/  FFMA.FTZ R28, R42, R28, R27 ;  /* 0x0000001c2a1c7223 */ /* 0x000fe2000001001b */
[----:B------:R-:W-:Y:S01]  /*1b90*/  PRMT R27, RZ, 0x5410, R57 ;  /* 0x00005410ff1b7816 */ /* 0x000fe20000000039 */
[----:B------:R2:W3:Y:S01]  /*1ba0*/  LDS.U16 R98, [R59+0x16] ;  /* 0x000016003b627984 */ /* 0x0004e20000000400 */
[----:B----4-:R-:W-:-:S03]  /*1bb0*/  PRMT R40, RZ, 0x5410, R15 ;  /* 0x00005410ff287816 */ /* 0x010fc6000000000f */
[----:B------:R-:W-:Y:S01]  /*1bc0*/  FFMA.FTZ R27, R41, R27, R28 ;  /* 0x0000001b291b7223 */ /* 0x000fe2000001001c */
[----:B------:R-:W-:Y:S02]  /*1bd0*/  PRMT R28, RZ, 0x5410, R56 ;  /* 0x00005410ff1c7816 */ /* 0x000fe40000000038 */
[----:B------:R-:W-:Y:S02]  /*1be0*/  PRMT R15, RZ, 0x5410, R55 ;  /* 0x00005410ff0f7816 */ /* 0x000fe40000000037 */
[----:B------:R-:W-:Y:S01]  /*1bf0*/  PRMT R39, RZ, 0x5410, R16 ;  /* 0x00005410ff277816 */ /* 0x000fe20000000010 */
[----:B------:R-:W-:Y:S01]  /*1c00*/  FFMA.FTZ R28, R40, R28, R27 ;  /* 0x0000001c281c7223 */ /* 0x000fe2000001001b */
[----:B------:R2:W4:Y:S03]  /*1c10*/  LDS.U16 R16, [R59+0x14] ;  /* 0x000014003b107984 */ /* 0x0005260000000400 */
[----:B------:R-:W-:Y:S01]  /*1c20*/  FFMA.FTZ R31, R39, R15, R28 ;  /* 0x0000000f271f7223 */ /* 0x000fe2000001001c */
[----:B------:R2:W1:Y:S04]  /*1c30*/  LDS.U16 R27, [R59+0x12] ;  /* 0x000012003b1b7984 */ /* 0x0004680000000400 */
[----:B------:R2:W1:Y:S01]  /*1c40*/  LDS.U16 R15, [R59+0x1a] ;  /* 0x00001a003b0f7984 */ /* 0x0004620000000400 */
[----:B-----5:R-:W-:Y:S01]  /*1c50*/  FADD.FTZ R35, R18, R93 ;  /* 0x0000005d12237221 */ /* 0x020fe20000010000 */
[----:B------:R-:W-:-:S02]  /*1c60*/  PRMT R28, RZ, 0x5410, R54 ;  /* 0x00005410ff1c7816 */ /* 0x000fc40000000036 */
[----:B0-----:R-:W-:Y:S02]  /*1c70*/  PRMT R38, RZ, 0x5410, R17 ;  /* 0x00005410ff267816 */ /* 0x001fe40000000011 */
[----:B------:R-:W-:Y:S02]  /*1c80*/  MOV R30, c[0x0][0x16c] ;  /* 0x00005b00001e7a02 */ /* 0x000fe40000000f00 */
[----:B------:R-:W-:Y:S01]  /*1c90*/  PRMT R17, RZ, 0x5410, R53 ;  /* 0x00005410ff117816 */ /* 0x000fe20000000035 */
[----:B------:R-:W-:Y:S01]  /*1ca0*/  FFMA.FTZ R28, R38, R28, R31 ;  /* 0x0000001c261c7223 */ /* 0x000fe2000001001f */
[----:B------:R-:W-:Y:S02]  /*1cb0*/  PRMT R37, RZ, 0x5410, R26 ;  /* 0x00005410ff257816 */ /* 0x000fe4000000001a */
[----:B------:R-:W-:Y:S02]  /*1cc0*/  FSETP.GTU.FTZ.AND P4, PT, R35, 20, PT ;  /* 0x41a000002300780b */ /* 0x000fe40003f9c000 */
[----:B------:R-:W-:Y:S01]  /*1cd0*/  ISETP.GE.AND P5, PT, R30, 0x1, PT ;  /* 0x000000011e00780c */ /* 0x000fe20003fa6270 */
[----:B------:R-:W-:Y:S01]  /*1ce0*/  FFMA.FTZ R17, R37, R17, R28 ;  /* 0x0000001125117223 */ /* 0x000fe2000001001c */
[----:B------:R-:W-:-:S02]  /*1cf0*/  PRMT R26, RZ, 0x5410, R52 ;  /* 0x00005410ff1a7816 */ /* 0x000fc40000000034 */
[----:B------:R-:W-:Y:S02]  /*1d00*/  PRMT R36, RZ, 0x5410, R36 ;  /* 0x00005410ff247816 */ /* 0x000fe40000000024 */
[----:B------:R-:W-:Y:S02]  /*1d10*/  PRMT R34, RZ, 0x5410, R19 ;  /* 0x00005410ff227816 */ /* 0x000fe40000000013 */
[----:B------:R-:W-:Y:S02]  /*1d20*/  PRMT R32, RZ, 0x5410, R21 ;  /* 0x00005410ff207816 */ /* 0x000fe40000000015 */
[----:B------:R-:W-:Y:S01]  /*1d30*/  PRMT R30, RZ, 0x5410, R23 ;  /* 0x00005410ff1e7816 */ /* 0x000fe20000000017 */
[----:B------:R-:W-:Y:S01]  /*1d40*/  FFMA.FTZ R26, R36, R26, R17 ;  /* 0x0000001a241a7223 */ /* 0x000fe20000010011 */
[----:B------:R-:W-:Y:S01]  /*1d50*/  PRMT R17, RZ, 0x5410, R51 ;  /* 0x00005410ff117816 */ /* 0x000fe20000000033 */
[----:B------:R-:W-:Y:S01]  /*1d60*/  FADD.FTZ R34, R34, R93 ;  /* 0x0000005d22227221 */ /* 0x000fe20000010000 */
[----:B------:R-:W-:Y:S01]  /*1d70*/  PRMT R29, RZ, 0x5410, R29 ;  /* 0x00005410ff1d7816 */ /* 0x000fe2000000001d */
[----:B------:R-:W-:-:S02]  /*1d80*/  FADD.FTZ R33, R20, R93 ;  /* 0x0000005d14217221 */ /* 0x000fc40000010000 */
[--C-:B------:R-:W-:Y:S02]  /*1d90*/  FADD.FTZ R32, R32, R93.reuse ;  /* 0x0000005d20207221 */ /* 0x100fe40000010000 */
[--C-:B------:R-:W-:Y:S02]  /*1da0*/  FADD.FTZ R31, R22, R93.reuse ;  /* 0x0000005d161f7221 */ /* 0x100fe40000010000 */
[--C-:B------:R-:W-:Y:S01]  /*1db0*/  FADD.FTZ R30, R30, R93.reuse ;  /* 0x0000005d1e1e7221 */ /* 0x100fe20000010000 */
[----:B------:R-:W-:Y:S01]  /*1dc0*/  FSETP.GTU.FTZ.AND P3, PT, R34, 20, PT ;  /* 0x41a000002200780b */ /* 0x000fe20003f7c000 */
[----:B------:R-:W-:Y:S01]  /*1dd0*/  FFMA.FTZ R26, R29, R17, R26 ;  /* 0x000000111d1a7223 */ /* 0x000fe2000001001a */
[----:B------:R-:W-:Y:S01]  /*1de0*/  FSETP.GTU.FTZ.AND P2, PT, R33, 20, PT ;  /* 0x41a000002100780b */ /* 0x000fe20003f5c000 */
[----:B------:R-:W-:Y:S01]  /*1df0*/  FADD.FTZ R28, R24, R93 ;  /* 0x0000005d181c7221 */ /* 0x000fe20000010000 */
[----:B------:R-:W-:Y:S02]  /*1e00*/  FSETP.GTU.FTZ.AND P1, PT, R32, 20, PT ;  /* 0x41a000002000780b */ /* 0x000fe40003f3c000 */
[----:B------:R-:W-:-:S02]  /*1e10*/  FSETP.GTU.FTZ.AND P0, PT, R31, 20, PT ;  /* 0x41a000001f00780b */ /* 0x000fc40003f1c000 */
[----:B------:R-:W-:Y:S01]  /*1e20*/  FSETP.GTU.FTZ.AND P6, PT, R30, 20, PT ;  /* 0x41a000001e00780b */ /* 0x000fe20003fdc000 */
[----:B------:R-:W-:Y:S07]  /*1e30*/  @P4 BRA `(.L_x_2471) ;  /* 0x000001f000004947 */ /* 0x000fee0003800000 */
[----:B-1234-:R-:W-:Y:S01]  /*1e40*/  FMUL.FTZ R35, R35, 1.4426950216293334961 ;  /* 0x3fb8aa3b23237820 */ /* 0x01efe20000410000 */
        /* <DEDUP_REMOVED lines=30> */
.L_x_2471:
[----:B-1234-:R-:W-:Y:S05]  /*2030*/  BSYNC B0 ;  /* 0x0000000000007941 */ /* 0x01efea0003800000 */
.L_x_2470:
[----:B------:R-:W-:Y:S01]  /*2040*/  PRMT R17, RZ, 0x5410, R50 ;  /* 0x00005410ff117816 */ /* 0x000fe20000000032 */
[----:B------:R-:W-:Y:S01]  /*2050*/  BSSY B0, `(.L_x_2472) ;  /* 0x0000026000007945 */ /* 0x000fe20003800000 */
[----:B------:R-:W-:Y:S02]  /*2060*/  PRMT R27, RZ, 0x5410, R27 ;  /* 0x00005410ff1b7816 */ /* 0x000fe4000000001b */
[----:B------:R-:W-:-:S03]  /*2070*/  FSETP.GTU.FTZ.AND P4, PT, R28, 20, PT ;  /* 0x41a000001c00780b */ /* 0x000fc60003f9c000 */
[----:B------:R-:W-:Y:S01]  /*2080*/  FFMA.FTZ R20, R27, R17, R26 ;  /* 0x000000111b147223 */ /* 0x000fe2000001001a */
[----:B------:R-:W-:-:S05]  /*2090*/  PRMT R26, RZ, 0x5410, R25 ;  /* 0x00005410ff1a7816 */ /* 0x000fca0000000019 */
[----:B------:R-:W-:Y:S01]  /*20a0*/  FADD.FTZ R26, R26, R93 ;  /* 0x0000005d1a1a7221 */ /* 0x000fe20000010000 */
        /* <DEDUP_REMOVED lines=32> */
.L_x_2473:
[----:B------:R-:W-:Y:S05]  /*22b0*/  BSYNC B0 ;  /* 0x0000000000007941 */ /* 0x000fea0003800000 */
.L_x_2472:
[----:B------:R-:W-:Y:S01]  /*22c0*/  PRMT R17, RZ, 0x5410, R49 ;  /* 0x00005410ff117816 */ /* 0x000fe20000000031 */
[----:B------:R-:W-:Y:S01]  /*22d0*/  BSSY B0, `(.L_x_2474) ;  /* 0x0000026000007945 */ /* 0x000fe20003800000 */
[----:B------:R-:W-:Y:S02]  /*22e0*/  PRMT R25, RZ, 0x5410, R16 ;  /* 0x00005410ff197816 */ /* 0x000fe40000000010 */
[----:B------:R-:W-:Y:S02]  /*22f0*/  PRMT R24, RZ, 0x5410, R97 ;  /* 0x00005410ff187816 */ /* 0x000fe40000000061 */
[----:B------:R-:W-:Y:S01]  /*2300*/  FSETP.GTU.FTZ.AND P3, PT, R26, 20, PT ;  /* 0x41a000001a00780b */ /* 0x000fe20003f7c000 */
[----:B------:R-:W-:Y:S02]  /*2310*/  FFMA.FTZ R20, R25, R17, R20 ;  /* 0x0000001119147223 */ /* 0x000fe40000010014 */
[----:B------:R-:W-:Y:S01]  /*2320*/  FADD.FTZ R24, R24, R93 ;  /* 0x0000005d18187221 */ /* 0x000fe20000010000 */
        /* <DEDUP_REMOVED lines=32> */
.L_x_2475:
[----:B------:R-:W-:Y:S05]  /*2530*/  BSYNC B0 ;  /* 0x0000000000007941 */ /* 0x000fea0003800000 */
.L_x_2474:
        /* <DEDUP_REMOVED lines=39> */
.L_x_2477:
[----:B------:R-:W-:Y:S05]  /*27b0*/  BSYNC B0 ;  /* 0x0000000000007941 */ /* 0x000fea0003800000 */
.L_x_2476:
        /* <DEDUP_REMOVED lines=39> */
.L_x_2479:
[----:B------:R-:W-:Y:S05]  /*2a30*/  BSYNC B0 ;  /* 0x0000000000007941 */ /* 0x000fea0003800000 */
.L_x_2478:
        /* <DEDUP_REMOVED lines=39> */
.L_x_2481:
[----:B------:R-:W-:Y:S05]  /*2cb0*/  BSYNC B0 ;  /* 0x0000000000007941 */ /* 0x000fea0003800000 */
.L_x_2480:
        /* <DEDUP_REMOVED lines=39> */
.L_x_2483:
[----:B------:R-:W-:Y:S05]  /*2f30*/  BSYNC B0 ;  /* 0x0000000000007941 */ /* 0x000fea0003800000 */
.L_x_2482:
[----:B------:R-:W-:Y:S01]  /*2f40*/  PRMT R98, RZ, 0x5410, R44 ;  /* 0x00005410ff627816 */ /* 0x000fe2000000002c */
[----:B------:R-:W-:Y:S01]  /*2f50*/  BSSY B0, `(.L_x_2484) ;  /* 0x0000027000007945 */ /* 0x000fe20003800000 */
[----:B------:R-:W-:Y:S02]  /*2f60*/  PRMT R103, RZ, 0x5410, R103 ;  /* 0x00005410ff677816 */ /* 0x000fe40000000067 */
[----:B------:R-:W-:Y:S02]  /*2f70*/  PRMT R6, RZ, 0x5410, R6 ;  /* 0x00005410ff067816 */ /* 0x000fe40000000006 */
[----:B------:R-:W-:Y:S01]  /*2f80*/  FSETP.GTU.FTZ.AND P4, PT, R100, 20, PT ;  /* 0x41a000006400780b */ /* 0x000fe20003f9c000 */
[----:B------:R-:W-:Y:S01]  /*2f90*/  FFMA.FTZ R98, R103, R98, R18 ;  /* 0x0000006267627223 */ /* 0x000fe20000010012 */
[----:B------:R-:W-:Y:S01]  /*2fa0*/  MOV R101, RZ ;  /* 0x000000ff00657202 */ /* 0x000fe20000000f00 */
        /* <DEDUP_REMOVED lines=33> */
.L_x_2485:
[----:B------:R-:W-:Y:S05]  /*31c0*/  BSYNC B0 ;  /* 0x0000000000007941 */ /* 0x000fea0003800000 */
.L_x_2484:
[----:B------:R-:W-:Y:S01]  /*31d0*/  PRMT R112, RZ, 0x5410, R5 ;  /* 0x00005410ff707816 */ /* 0x000fe20000000005 */
[----:B------:R-:W-:Y:S01]  /*31e0*/  BSSY B0, `(.L_x_2486) ;  /* 0x0000026000007945 */ /* 0x000fe20003800000 */
[----:B------:R-:W-:Y:S01]  /*31f0*/  HFMA2.MMA R102, -RZ, RZ, 0, 0 ;  /* 0x00000000ff667435 */ /* 0x000fe200000001ff */
[----:B------:R-:W-:Y:S01]  /*3200*/  FSETP.GTU.FTZ.AND P3, PT, R107, 20, PT ;  /* 0x41a000006b00780b */ /* 0x000fe20003f7c000 */
[----:B------:R-:W-:Y:S01]  /*3210*/  IMAD.MOV.U32 R106, RZ, RZ, RZ ;  /* 0x000000ffff6a7224 */ /* 0x000fe200078e00ff */
[----:B------:R-:W-:Y:S01]  /*3220*/  CS2R R104, SRZ ;  /* 0x0000000000687805 */ /* 0x000fe2000001ff00 */
[----:B------:R-:W-:Y:S01]  /*3230*/  FADD.FTZ R112, R112, R93 ;  /* 0x0000005d70707221 */ /* 0x000fe20000010000 */
        /* <DEDUP_REMOVED lines=32> */
.L_x_2487:
[----:B------:R-:W-:Y:S05]  /*3440*/  BSYNC B0 ;  /* 0x0000000000007941 */ /* 0x000fea0003800000 */
.L_x_2486:
[----:B------:R-:W-:Y:S01]  /*3450*/  PRMT R4, RZ, 0x5410, R4 ;  /* 0x00005410ff047816 */ /* 0x000fe20000000004 */
[----:B------:R-:W-:Y:S01]  /*3460*/  BSSY B0, `(.L_x_2488) ;  /* 0x0000025000007945 */ /* 0x000fe20003800000 */
[----:B------:R-:W-:Y:S01]  /*3470*/  FSETP.GTU.FTZ.AND P2, PT, R112, 20, PT ;  /* 0x41a000007000780b */ /* 0x000fe20003f5c000 */
[----:B------:R-:W-:Y:S01]  /*3480*/  CS2R R110, SRZ ;  /* 0x00000000006e7805 */ /* 0x000fe2000001ff00 */
[----:B------:R-:W-:Y:S01]  /*3490*/  CS2R R108, SRZ ;  /* 0x00000000006c7805 */ /* 0x000fe2000001ff00 */
[----:B------:R-:W-:Y:S01]  /*34a0*/  FADD.FTZ R138, R4, R93 ;  /* 0x0000005d048a7221 */ /* 0x000fe20000010000 */
        /* <DEDUP_REMOVED lines=32> */
.L_x_2489:
[----:B------:R-:W-:Y:S05]  /*36b0*/  BSYNC B0 ;  /* 0x0000000000007941 */ /* 0x000fea0003800000 */
.L_x_2488:
[----:B------:R-:W-:Y:S01]  /*36c0*/  BSSY B0, `(.L_x_2490) ;  /* 0x0000026000007945 */ /* 0x000fe20003800000 */
[----:B------:R-:W-:Y:S01]  /*36d0*/  HFMA2.MMA R133, -RZ, RZ, 0, 0 ;  /* 0x00000000ff857435 */ /* 0x000fe200000001ff */
[----:B------:R-:W-:Y:S01]  /*36e0*/  FSETP.GTU.FTZ.AND P1, PT, R138, 20, PT ;  /* 0x41a000008a00780b */ /* 0x000fe20003f3c000 */
[----:B------:R-:W-:Y:S01]  /*36f0*/  CS2R R136, SRZ ;  /* 0x0000000000887805 */ /* 0x000fe2000001ff00 */
[----:B------:R-:W-:Y:S01]  /*3700*/  MOV R139, RZ ;  /* 0x000000ff008b7202 */ /* 0x000fe20000000f00 */
        /* <DEDUP_REMOVED lines=33> */
.L_x_2491:
[----:B------:R-:W-:Y:S05]  /*3920*/  BSYNC B0 ;  /* 0x0000000000007941 */ /* 0x000fea0003800000 */
.L_x_2490:
        /* <DEDUP_REMOVED lines=33> */
.L_x_2493:
[----:B------:R-:W-:Y:S05]  /*3b40*/  BSYNC B0 ;  /* 0x0000000000007941 */ /* 0x000fea0003800000 */
.L_x_2492:
        /* <DEDUP_REMOVED lines=33> */
.L_x_2495:
[----:B------:R-:W-:Y:S05]  /*3d60*/  BSYNC B0 ;  /* 0x0000000000007941 */ /* 0x000fea0003800000 */
.L_x_2494:
        /* <DEDUP_REMOVED lines=33> */
.L_x_2497:
[----:B------:R-:W-:Y:S05]  /*3f80*/  BSYNC B0 ;  /* 0x0000000000007941 */ /* 0x000fea0003800000 */
.L_x_2496:
        /* <DEDUP_REMOVED lines=33> */
.L_x_2499:
[----:B------:R-:W-:Y:S05]  /*41a0*/  BSYNC B0 ;  /* 0x0000000000007941 */ /* 0x000fea0003800000 */
.L_x_2498:
        /* <DEDUP_REMOVED lines=33> */
.L_x_2501:
[----:B------:R-:W-:Y:S05]  /*43c0*/  BSYNC B0 ;  /* 0x0000000000007941 */ /* 0x000fea0003800000 */
.L_x_2500:
[----:B------:R-:W-:Y:S01]  /*43d0*/  BAR.SYNC.DEFER_BLOCKING 0x0 ;  /* 0x0000000000007b1d */ /* 0x000fe20000010000 */
[----:B------:R-:W-:Y:S02]  /*43e0*/  IMAD.MOV.U32 R132, RZ, RZ, RZ ;  /* 0x000000ffff847224 */ /* 0x000fe400078e00ff */
        /* <DEDUP_REMOVED lines=16> */
[----:B------:R-:W-:Y:S05]  /*44f0*/  @!P5 BRA `(.L_x_2502) ;  /* 0x000024e00000d947 */ /* 0x000fea0003800000 */
[----:B------:R-:W-:Y:S01]  /*4500*/  IADD3 R114, R78, -0x1, RZ ;  /* 0xffffffff4e727810 */ /* 0x000fe20007ffe0ff */
[----:B------:R-:W-:Y:S01]  /*4510*/  HFMA2.MMA R115, -RZ, RZ, 0, 0 ;  /* 0x00000000ff737435 */ /* 0x000fe200000001ff */
[----:B------:R-:W-:Y:S01]  /*4520*/  IMAD.MOV.U32 R101, RZ, RZ, RZ ;  /* 0x000000ffff657224 */ /* 0x000fe200078e00ff */
[----:B------:R-:W-:Y:S01]  /*4530*/  HFMA2.MMA R102, -RZ, RZ, 0, 0 ;  /* 0x00000000ff667435 */ /* 0x000fe200000001ff */
[----:B------:R-:W-:Y:S01]  /*4540*/  LEA.HI R4, R114, R114, RZ, 0x1 ;  /* 0x0000007272047211 */ /* 0x000fe200078f08ff */
[----:B------:R-:W-:Y:S01]  /*4550*/  CS2R R104, SRZ ;  /* 0x0000000000687805 */ /* 0x000fe2000001ff00 */
[----:B------:R-:W-:Y:S01]  /*4560*/  MOV R106, RZ ;  /* 0x000000ff006a7202 */ /* 0x000fe20000000f00 */
[----:B------:R-:W-:Y:S01]  /*4570*/  CS2R R110, SRZ ;  /* 0x00000000006e7805 */ /* 0x000fe2000001ff00 */
[----:B------:R-:W-:Y:S01]  /*4580*/  LOP3.LUT R5, R4, 0xfffffe, RZ, 0xc0, !PT ;  /* 0x00fffffe04057812 */ /* 0x000fe200078ec0ff */
[----:B------:R-:W-:Y:S01]  /*4590*/  CS2R R108, SRZ ;  /* 0x00000000006c7805 */ /* 0x000fe2000001ff00 */
[----:B------:R-:W-:Y:S01]  /*45a0*/  LEA.HI R4, R78, R78, RZ, 0x1 ;  /* 0x0000004e4e047211 */ /* 0x000fe200078f08ff */
[----:B------:R-:W-:Y:S01]  /*45b0*/  IMAD.MOV.U32 R139, RZ, RZ, RZ ;  /* 0x000000ffff8b7224 */ /* 0x000fe200078e00ff */
[----:B------:R-:W-:Y:S01]  /*45c0*/  IADD3 R114, R114, -R5, RZ ;  /* 0x8000000572727210 */ /* 0x000fe20007ffe0ff */
[----:B------:R-:W-:Y:S01]  /*45d0*/  CS2R R136, SRZ ;  /* 0x0000000000887805 */ /* 0x000fe2000001ff00 */
[----:B------:R-:W-:Y:S01]  /*45e0*/  LOP3.LUT R113, R4, 0xfffffe, RZ, 0xc0, !PT ;  /* 0x00fffffe04717812 */ /* 0x000fe200078ec0ff */
[----:B------:R-:W-:Y:S01]  /*45f0*/  CS2R R134, SRZ ;  /* 0x0000000000867805 */ /* 0x000fe2000001ff00 */
[----:B------:R-:W-:-:S02]  /*4600*/  CS2R R132, SRZ ;  /* 0x0000000000847805 */ /* 0x000fc4000001ff00 */
[----:B------:R-:W-:Y:S02]  /*4610*/  IADD3 R113, R78, -R113, RZ ;  /* 0x800000714e717210 */ /* 0x000fe40007ffe0ff */
.L_x_2518:
        /* <DEDUP_REMOVED lines=12> */
[C---:B------:R-:W-:Y:S01]  /*46e0*/  IMAD R5, R95.reuse, c[0x0][0x198], RZ ;  /* 0x000066005f057a24 */ /* 0x040fe200078e02ff */
[C---:B------:R-:W-:Y:S01]  /*46f0*/  ISETP.NE.AND P1, PT, R88.reuse, RZ, PT ;  /* 0x000000ff5800720c */ /* 0x040fe20003f25270 */
[----:B------:R-:W-:Y:S01]  /*4700*/  IMAD R19, R95, c[0x0][0x1b8], RZ ;  /* 0x00006e005f137a24 */ /* 0x000fe200078e02ff */
[----:B------:R-:W-:Y:S01]  /*4710*/  LOP3.LUT P0, RZ, R88, 0x1f, RZ, 0xc0, !PT ;  /* 0x0000001f58ff7812 */ /* 0x000fe2000780c0ff */
[----:B------:R-:W-:-:S03]  /*4720*/  IMAD.WIDE.U32 R6, R96, c[0x0][0x198], RZ ;  /* 0x0000660060067a25 */ /* 0x000fc600078e00ff */
[----:B------:R-:W-:Y:S01]  /*4730*/  ISETP.LT.OR P0, PT, R78, 0x2, P0 ;  /* 0x000000024e00780c */ /* 0x000fe20000701670 */
[C---:B------:R-:W-:Y:S02]  /*4740*/  IMAD R15, R96.reuse, c[0x0][0x19c], R5 ;  /* 0x00006700600f7a24 */ /* 0x040fe400078e0205 */
[----:B------:R-:W-:-:S03]  /*4750*/  IMAD.WIDE.U32 R4, R96, c[0x0][0x1b8], RZ ;  /* 0x00006e0060047a25 */ /* 0x000fc600078e00ff */
[----:B------:R-:W-:Y:S01]  /*4760*/  IADD3 R7, R7, R15, RZ ;  /* 0x0000000f07077210 */ /* 0x000fe20007ffe0ff */
[----:B------:R-:W-:Y:S02]  /*4770*/  IMAD R19, R96, c[0x0][0x1bc], R19 ;  /* 0x00006f0060137a24 */ /* 0x000fe400078e0213 */
[C---:B0-----:R-:W-:Y:S02]  /*4780*/  IMAD R16, R18.reuse, c[0x0][0x1a0], RZ ;  /* 0x0000680012107a24 */ /* 0x041fe400078e02ff */
[----:B------:R-:W-:Y:S01]  /*4790*/  IMAD.MOV.U32 R14, RZ, RZ, R4 ;  /* 0x000000ffff0e7224 */ /* 0x000fe200078e0004 */
[----:B------:R-:W-:Y:S01]  /*47a0*/  IADD3 R15, R5, R19, RZ ;  /* 0x00000013050f7210 */ /* 0x000fe20007ffe0ff */
[----:B------:R-:W-:Y:S02]  /*47b0*/  IMAD R18, R18, c[0x0][0x1c0], RZ ;  /* 0x0000700012127a24 */ /* 0x000fe400078e02ff */
[C---:B------:R-:W-:Y:S02]  /*47c0*/  IMAD R17, R115.reuse, c[0x0][0x1a4], R16 ;  /* 0x0000690073117a24 */ /* 0x040fe400078e0210 */
[----:B------:R-:W-:-:S04]  /*47d0*/  IMAD.WIDE.U32 R4, R115, c[0x0][0x1a0], R6 ;  /* 0x0000680073047a25 */ /* 0x000fc800078e0006 */
[C---:B------:R-:W-:Y:S01]  /*47e0*/  IMAD R19, R115.reuse, c[0x0][0x1c4], R18 ;  /* 0x0000710073137a24 */ /* 0x040fe200078e0212 */
[----:B------:R-:W-:Y:S01]  /*47f0*/  LEA R16, P2, R4, c[0x0][0x228], 0x2 ;  /* 0x00008a0004107a11 */ /* 0x000fe200078410ff */
[----:B------:R-:W-:Y:S01]  /*4800*/  IMAD.WIDE.U32 R6, R115, c[0x0][0x1c0], R14 ;  /* 0x0000700073067a25 */ /* 0x000fe200078e000e */
[----:B------:R-:W-:Y:S02]  /*4810*/  IADD3 R15, R5, R17, RZ ;  /* 0x00000011050f7210 */ /* 0x000fe40007ffe0ff */
[----:B------:R-:W-:Y:S02]  /*4820*/  @!P0 IADD3 R14, R78, -0x2, RZ ;  /* 0xfffffffe4e0e8810 */ /* 0x000fe40007ffe0ff */
[----:B------:R-:W-:Y:S02]  /*4830*/  IADD3 R5, R7, R19, RZ ;  /* 0x0000001307057210 */ /* 0x000fe40007ffe0ff */
[----:B------:R-:W-:Y:S02]  /*4840*/  LEA R18, P3, R6, c[0x0][0x230], 0x2 ;  /* 0x00008c0006127a11 */ /* 0x000fe400078610ff */
[----:B------:R-:W-:-:S02]  /*4850*/  LEA.HI.X R17, R4, c[0x0][0x22c], R15, 0x2, P2 ;  /* 0x00008b0004117a11 */ /* 0x000fc400010f140f */
[----:B------:R-:W-:Y:S02]  /*4860*/  LEA.HI.X R19, R6, c[0x0][0x234], R5, 0x2, P3 ;  /* 0x00008d0006137a11 */ /* 0x000fe400018f1405 */
[----:B------:R-:W-:Y:S01]  /*4870*/  IADD3 R4, R88, 0x200, RZ ;  /* 0x0000020058047810 */ /* 0x000fe20007ffe0ff */
[----:B------:R0:W3:Y:S04]  /*4880*/  LDG.E R6, [R16.64] ;  /* 0x0000000410067981 */ /* 0x0000e8000c1e1900 */
[----:B------:R1:W3:Y:S01]  /*4890*/  LDG.E R7, [R18.64] ;  /* 0x0000000412077981 */ /* 0x0002e2000c1e1900 */
[----:B------:R-:W-:-:S05]  /*48a0*/  @!P1 IMAD R4, R114, 0x100, R115 ;  /* 0x0000010072049824 */ /* 0x000fca00078e0273 */
[----:B------:R-:W-:Y:S01]  /*48b0*/  SHF.L.U32 R142, R4, 0x2, RZ ;  /* 0x00000002048e7819 */ /* 0x000fe200000006ff */
[----:B------:R-:W-:Y:S01]  /*48c0*/  @!P0 IMAD R5, R14, c[0x0][0x16c], R115 ;  /* 0x00005b000e058a24 */ /* 0x000fe200078e0273 */
[----:B------:R-:W-:Y:S02]  /*48d0*/  PRMT R172, RZ, 0x5410, R181 ;  /* 0x00005410ffac7816 */ /* 0x000fe400000000b5 */
[----:B------:R-:W-:Y:S01]  /*48e0*/  PRMT R167, RZ, 0x5410, R58 ;  /* 0x00005410ffa77816 */ /* 0x000fe2000000003a */
[----:B------:R-:W-:Y:S01]  /*48f0*/  IMAD.MOV.U32 R15, RZ, RZ, RZ ;  /* 0x000000ffff0f7224 */ /* 0x000fe200078e00ff */
[----:B------:R-:W-:Y:S01]  /*4900*/  MOV R14, 0x3f800000 ;  /* 0x3f800000000e7802 */ /* 0x000fe20000000f00 */
[----:B------:R-:W-:Y:S01]  /*4910*/  @!P0 IMAD.WIDE R4, R5, 0x8, R12 ;  /* 0x0000000805048825 */ /* 0x000fe200078e020c */
[----:B------:R-:W-:-:S03]  /*4920*/  PRMT R166, RZ, 0x5410, R57 ;  /* 0x00005410ffa67816 */ /* 0x000fc60000000039 */
[----:B------:R-:W-:Y:S02]  /*4930*/  FMUL.FTZ R172, R172, R35 ;  /* 0x00000023acac7220 */ /* 0x000fe40000410000 */
        /* <DEDUP_REMOVED lines=27> */
[----:B------:R-:W-:Y:S03]  /*4af0*/  BSSY B0, `(.L_x_2503) ;  /* 0x000004c000007945 */ /* 0x000fe60003800000 */
[----:B------:R-:W-:Y:S02]  /*4b00*/  FMUL.FTZ R187, R187, R138 ;  /* 0x0000008abbbb7220 */ /* 0x000fe40000410000 */
[----:B--2---:R-:W-:-:S04]  /*4b10*/  FMUL.FTZ R153, R140, 1.4426950216293334961 ;  /* 0x3fb8aa3b8c997820 */ /* 0x004fc80000410000 */
[----:B------:R-:W-:-:S06]  /*4b20*/  FMUL.FTZ R151, R153, R35 ;  /* 0x0000002399977220 */ /* 0x000fcc0000410000 */
[----:B------:R-:W2:Y:S01]  /*4b30*/  MUFU.EX2 R151, R151 ;  /* 0x0000009700977308 */ /* 0x000ea20000000800 */
[C---:B0-----:R-:W-:Y:S02]  /*4b40*/  FMUL.FTZ R16, R153.reuse, R34 ;  /* 0x0000002299107220 */ /* 0x041fe40000410000 */
[C---:B------:R-:W-:Y:S02]  /*4b50*/  FMUL.FTZ R17, R153.reuse, R33 ;  /* 0x0000002199117220 */ /* 0x040fe40000410000 */
[C---:B-1----:R-:W-:Y:S01]  /*4b60*/  FMUL.FTZ R18, R153.reuse, R32 ;  /* 0x0000002099127220 */ /* 0x042fe20000410000 */
[----:B--2---:R0:W-:Y:S04]  /*4b70*/  STS [R142+0xc90], R151 ;  /* 0x000c90978e007388 */ /* 0x0041e80000000800 */
[----:B------:R-:W-:Y:S06]  /*4b80*/  BAR.SYNC.DEFER_BLOCKING 0x0 ;  /* 0x0000000000007b1d */ /* 0x000fec0000010000 */
[----:B------:R-:W1:Y:S01]  /*4b90*/  MUFU.EX2 R16, R16 ;  /* 0x0000001000107308 */ /* 0x000e620000000800 */
[----:B------:R-:W-:-:S07]  /*4ba0*/  FMUL.FTZ R19, R153, R31 ;  /* 0x0000001f99137220 */ /* 0x000fce0000410000 */
[----:B------:R-:W2:Y:S01]  /*4bb0*/  MUFU.EX2 R17, R17 ;  /* 0x0000001100117308 */ /* 0x000ea20000000800 */
[----:B------:R-:W-:-:S07]  /*4bc0*/  FMUL.FTZ R141, R153, R30 ;  /* 0x0000001e998d7220 */ /* 0x000fce0000410000 */
[----:B------:R-:W4:Y:S01]  /*4bd0*/  MUFU.EX2 R18, R18 ;  /* 0x0000001200127308 */ /* 0x000f220000000800 */
[----:B0-----:R-:W-:Y:S01]  /*4be0*/  FMUL.FTZ R142, R153, R28 ;  /* 0x0000001c998e7220 */ /* 0x001fe20000410000 */
[----:B------:R0:W5:Y:S01]  /*4bf0*/  @!P0 LDG.E.64 R14, [R4.64] ;  /* 0x00000004040e8981 */ /* 0x000162000c1e1b00 */
[----:B-1----:R-:W-:-:S05]  /*4c00*/  FMUL.FTZ R148, R151, R16 ;  /* 0x0000001097947220 */ /* 0x002fca0000410000 */
[----:B------:R-:W1:Y:S01]  /*4c10*/  MUFU.EX2 R19, R19 ;  /* 0x0000001300137308 */ /* 0x000e620000000800 */
[----:B------:R-:W-:Y:S02]  /*4c20*/  FMUL.FTZ R143, R153, R26 ;  /* 0x0000001a998f7220 */ /* 0x000fe40000410000 */
[----:B0-----:R-:W-:-:S05]  /*4c30*/  FFMA.FTZ R4, R172, R16, R167 ;  /* 0x00000010ac047223 */ /* 0x001fca00000100a7 */
[----:B------:R-:W0:Y:S01]  /*4c40*/  MUFU.EX2 R141, R141 ;  /* 0x0000008d008d7308 */ /* 0x000e220000000800 */
[C---:B--2---:R-:W-:Y:S02]  /*4c50*/  FMUL.FTZ R5, R17.reuse, R148 ;  /* 0x0000009411057220 */ /* 0x044fe40000410000 */
[----:B------:R-:W-:Y:S02]  /*4c60*/  FFMA.FTZ R4, R17, R4, R166 ;  /* 0x0000000411047223 */ /* 0x000fe400000100a6 */
[----:B------:R-:W-:-:S03]  /*4c70*/  FMUL.FTZ R144, R153, R24 ;  /* 0x0000001899907220 */ /* 0x000fc60000410000 */
[----:B------:R-:W2:Y:S01]  /*4c80*/  MUFU.EX2 R142, R142 ;  /* 0x0000008e008e7308 */ /* 0x000ea20000000800 */
[----:B------:R-:W-:Y:S01]  /*4c90*/  ISETP.NE.AND P0, PT, R88, 0x3f, PT ;  /* 0x0000003f5800780c */ /* 0x000fe20003f05270 */
[C---:B----4-:R-:W-:Y:S02]  /*4ca0*/  FMUL.FTZ R150, R18.reuse, R5 ;  /* 0x0000000512967220 */ /* 0x050fe40000410000 */
[----:B------:R-:W-:Y:S02]  /*4cb0*/  FFMA.FTZ R4, R18, R4, R165 ;  /* 0x0000000412047223 */ /* 0x000fe400000100a5 */
[----:B------:R-:W-:Y:S02]  /*4cc0*/  FMUL.FTZ R145, R153, R22 ;  /* 0x0000001699917220 */ /* 0x000fe40000410000 */
[----:B------:R-:W4:Y:S01]  /*4cd0*/  MUFU.EX2 R143, R143 ;  /* 0x0000008f008f7308 */ /* 0x000f220000000800 */
[C---:B-1----:R-:W-:Y:S02]  /*4ce0*/  FMUL.FTZ R150, R19.reuse, R150 ;  /* 0x0000009613967220 */ /* 0x042fe40000410000 */
[----:B------:R-:W-:-:S02]  /*4cf0*/  FFMA.FTZ R4, R19, R4, R164 ;  /* 0x0000000413047223 */ /* 0x000fc400000100a4 */
[----:B------:R-:W-:Y:S01]  /*4d00*/  FMUL.FTZ R146, R153, R20 ;  /* 0x0000001499927220 */ /* 0x000fe20000410000 */
[----:B------:R1:W1:Y:S02]  /*4d10*/  @P0 LDS R161, [R88.X4+0x1494] ;  /* 0x0014940058a10984 */ /* 0x0002640000004800 */
[----:B------:R-:W3:Y:S01]  /*4d20*/  MUFU.EX2 R144, R144 ;  /* 0x0000009000907308 */ /* 0x000ee20000000800 */
[C---:B0-----:R-:W-:Y:S02]  /*4d30*/  FMUL.FTZ R5, R141.reuse, R150 ;  /* 0x000000968d057220 */ /* 0x041fe40000410000 */
[----:B------:R-:W-:Y:S02]  /*4d40*/  FFMA.FTZ R4, R141, R4, R168 ;  /* 0x000000048d047223 */ /* 0x000fe400000100a8 */
[----:B------:R-:W-:-:S03]  /*4d50*/  FMUL.FTZ R147, R153, R97 ;  /* 0x0000006199937220 */ /* 0x000fc60000410000 */
[----:B------:R-:W0:Y:S01]  /*4d60*/  MUFU.EX2 R145, R145 ;  /* 0x0000009100917308 */ /* 0x000e220000000800 */
[C---:B--2---:R-:W-:Y:S02]  /*4d70*/  FMUL.FTZ R150, R142.reuse, R5 ;  /* 0x000000058e967220 */ /* 0x044fe40000410000 */
[----:B------:R-:W-:Y:S02]  /*4d80*/  FFMA.FTZ R4, R142, R4, R169 ;  /* 0x000000048e047223 */ /* 0x000fe400000100a9 */
[----:B------:R-:W-:-:S03]  /*4d90*/  FMUL.FTZ R148, R153, R100 ;  /* 0x0000006499947220 */ /* 0x000fc60000410000 */
[----:B------:R-:W2:Y:S01]  /*4da0*/  MUFU.EX2 R146, R146 ;  /* 0x0000009200927308 */ /* 0x000ea20000000800 */
[C---:B----4-:R-:W-:Y:S02]  /*4db0*/  FMUL.FTZ R5, R143.reuse, R150 ;  /* 0x000000968f057220 */ /* 0x050fe40000410000 */
[----:B------:R-:W-:Y:S02]  /*4dc0*/  FFMA.FTZ R4, R143, R4, R176 ;  /* 0x000000048f047223 */ /* 0x000fe400000100b0 */
[----:B------:R-:W-:-:S03]  /*4dd0*/  FMUL.FTZ R149, R153, R107 ;  /* 0x0000006b99957220 */ /* 0x000fc60000410000 */
[----:B------:R-:W4:Y:S01]  /*4de0*/  MUFU.EX2 R147, R147 ;  /* 0x0000009300937308 */ /* 0x000f220000000800 */
[C---:B---3--:R-:W-:Y:S02]  /*4df0*/  FMUL.FTZ R152, R144.reuse, R5 ;  /* 0x0000000590987220 */ /* 0x048fe40000410000 */
[----:B------:R-:W-:Y:S02]  /*4e00*/  FFMA.FTZ R4, R144, R4, R175 ;  /* 0x0000000490047223 */ /* 0x000fe400000100af */
[----:B------:R-:W-:-:S03]  /*4e10*/  FMUL.FTZ R150, R153, R112 ;  /* 0x0000007099967220 */ /* 0x000fc60000410000 */
[----:B------:R-:W3:Y:S01]  /*4e20*/  MUFU.EX2 R148, R148 ;  /* 0x0000009400947308 */ /* 0x000ee20000000800 */
[C---:B0-----:R-:W-:Y:S02]  /*4e30*/  FMUL.FTZ R5, R145.reuse, R152 ;  /* 0x0000009891057220 */ /* 0x041fe40000410000 */
[----:B------:R-:W-:Y:S02]  /*4e40*/  FFMA.FTZ R4, R145, R4, R178 ;  /* 0x0000000491047223 */ /* 0x000fe400000100b2 */
[----:B------:R-:W-:-:S03]  /*4e50*/  FMUL.FTZ R154, R153, R138 ;  /* 0x0000008a999a7220 */ /* 0x000fc60000410000 */
[----:B------:R-:W0:Y:S01]  /*4e60*/  MUFU.EX2 R149, R149 ;  /* 0x0000009500957308 */ /* 0x000e220000000800 */
[C---:B--2---:R-:W-:Y:S02]  /*4e70*/  FMUL.FTZ R152, R146.reuse, R5 ;  /* 0x0000000592987220 */ /* 0x044fe40000410000 */
[----:B------:R-:W-:-:S05]  /*4e80*/  FFMA.FTZ R4, R146, R4, R179 ;  /* 0x0000000492047223 */ /* 0x000fca00000100b3 */
[----:B------:R-:W2:Y:S01]  /*4e90*/  MUFU.EX2 R150, R150 ;  /* 0x0000009600967308 */ /* 0x000ea20000000800 */
[C---:B----4-:R-:W-:Y:S02]  /*4ea0*/  FMUL.FTZ R5, R147.reuse, R152 ;  /* 0x0000009893057220 */ /* 0x050fe40000410000 */
[----:B------:R-:W-:-:S05]  /*4eb0*/  FFMA.FTZ R4, R147, R4, R182 ;  /* 0x0000000493047223 */ /* 0x000fca00000100b6 */
[----:B------:R-:W4:Y:S01]  /*4ec0*/  MUFU.EX2 R154, R154 ;  /* 0x0000009a009a7308 */ /* 0x000f220000000800 */
[C---:B---3--:R-:W-:Y:S02]  /*4ed0*/  FMUL.FTZ R152, R148.reuse, R5 ;  /* 0x0000000594987220 */ /* 0x048fe40000410000 */
[----:B------:R-:W-:Y:S02]  /*4ee0*/  FFMA.FTZ R4, R148, R4, R183 ;  /* 0x0000000494047223 */ /* 0x000fe400000100b7 */
[C---:B0-----:R-:W-:Y:S02]  /*4ef0*/  FMUL.FTZ R5, R149.reuse, R152 ;  /* 0x0000009895057220 */ /* 0x041fe40000410000 */
[----:B------:R-:W-:Y:S02]  /*4f00*/  FFMA.FTZ R4, R149, R4, R184 ;  /* 0x0000000495047223 */ /* 0x000fe400000100b8 */
[C---:B--2---:R-:W-:Y:S02]  /*4f10*/  FMUL.FTZ R5, R150.reuse, R5 ;  /* 0x0000000596057220 */ /* 0x044fe40000410000 */
[----:B------:R-:W-:-:S02]  /*4f20*/  FFMA.FTZ R152, R150, R4, R185 ;  /* 0x0000000496987223 */ /* 0x000fc400000100b9 */
[----:B------:R-:W-:Y:S02]  /*4f30*/  FMUL.FTZ R6, R6, R7 ;  /* 0x0000000706067220 */ /* 0x000fe40000410000 */
[C---:B----4-:R-:W-:Y:S02]  /*4f40*/  FMUL.FTZ R4, R154.reuse, R5 ;  /* 0x000000059a047220 */ /* 0x050fe40000410000 */
[----:B------:R-:W-:Y:S01]  /*4f50*/  FFMA.FTZ R5, R154, R152, R187 ;  /* 0x000000989a057223 */ /* 0x000fe200000100bb */
[----:B------:R-:W-:Y:S05]  /*4f60*/  @P0 BRA `(.L_x_2504) ;  /* 0x0000004000000947 */ /* 0x000fea0003800000 */
[----:B-1----:R-:W-:Y:S01]  /*4f70*/  ISETP.NE.AND P0, PT, R78, c[0x0][0x174], PT ;  /* 0x00005d004e007a0c */ /* 0x002fe20003f05270 */
[----:B------:R-:W-:-:S12]  /*4f80*/  IMAD.MOV.U32 R161, RZ, RZ, 0x3f800000 ;  /* 0x3f800000ffa17424 */ /* 0x000fd800078e00ff */
[----:B------:R-:W-:-:S05]  /*4f90*/  @P0 LEA R7, R113, R115, 0x8 ;  /* 0x0000007371070211 */ /* 0x000fca00078e40ff */
[----:B------:R0:W1:Y:S02]  /*4fa0*/  @P0 LDS R161, [R7.X4+0xc90] ;  /* 0x000c900007a10984 */ /* 0x0000640000004800 */
.L_x_2504:
[----:B-1----:R-:W-:Y:S05]  /*4fb0*/  BSYNC B0 ;  /* 0x0000000000007941 */ /* 0x002fea0003800000 */
.L_x_2503:
        /* <DEDUP_REMOVED lines=21> */
[----:B01----:R-:W0:Y:S02]  /*5110*/  LDS.128 R4, [R88.X16+0x880] ;  /* 0x0008800058047984 */ /* 0x003e24000000cc00 */
[----:B0-----:R-:W-:-:S02]  /*5120*/  FFMA.FTZ R7, R5, R6, R7 ;  /* 0x0000000605077223 */ /* 0x001fc40000010007 */
[----:B------:R-:W-:Y:S01]  /*5130*/  FMUL.FTZ R6, R4, R6 ;  /* 0x0000000604067220 */ /* 0x000fe20000410000 */
[----:B------:R-:W-:Y:S05]  /*5140*/  BRA.DIV ~URZ, `(.L_x_2507) ;  /* 0x000042427f007947 */ /* 0x000fea000b800000 */
[----:B------:R0:W1:Y:S02]  /*5150*/  SHFL.UP PT, R189, R6, 0x1, RZ ;  /* 0x0420000006bd7989 */ /* 0x00006400000e00ff */
.L_x_2530:
        /* <DEDUP_REMOVED lines=24> */
.L_x_2531:
[----:B------:R-:W-:Y:S02]  /*52e0*/  ISETP.GE.AND P0, PT, R87, 0x10, PT ;  /* 0x000000105700780c */ /* 0x000fe40003f06270 */
[----:B0-----:R-:W-:Y:S02]  /*52f0*/  MOV R7, R186 ;  /* 0x000000ba00077202 */ /* 0x001fe40000000f00 */
[----:B------:R-:W-:-:S09]  /*5300*/  MOV R186, R188 ;  /* 0x000000bc00ba7202 */ /* 0x000fd20000000f00 */
[-C--:B-1----:R-:W-:Y:S02]  /*5310*/  @P0 FFMA.FTZ R7, R4, R186.reuse, R7 ;  /* 0x000000ba04070223 */ /* 0x082fe40000010007 */
[----:B--2---:R-:W-:Y:S01]  /*5320*/  @P0 FMUL.FTZ R186, R189, R186 ;  /* 0x000000babdba0220 */ /* 0x004fe20000410000 */
[----:B------:R-:W-:Y:S05]  /*5330*/  BRA.CONV ~URZ, `(.L_x_2509) ;  /* 0x000000637f007947 */ /* 0x000fea000b800000 */
[----:B------:R-:W-:Y:S01]  /*5340*/  HFMA2.MMA R190, -RZ, RZ, 0, 1.847743988037109375e-06 ;  /* 0x0000001fffbe7435 */ /* 0x000fe200000001ff */
[----:B------:R-:W-:Y:S01]  /*5350*/  IMAD.MOV.U32 R192, RZ, RZ, R186 ;  /* 0x000000ffffc07224 */ /* 0x000fe200078e00ba */
[----:B------:R-:W-:Y:S01]  /*5360*/  MOV R193, 0x1f ;  /* 0x0000001f00c17802 */ /* 0x000fe20000000f00 */
[----:B------:R-:W-:Y:S01]  /*5370*/  IMAD.MOV.U32 R195, RZ, RZ, -0x1 ;  /* 0xffffffffffc37424 */ /* 0x000fe200078e00ff */
[----:B------:R-:W-:Y:S02]  /*5380*/  MOV R4, 0x53a0 ;  /* 0x000053a000047802 */ /* 0x000fe40000000f00 */
[----:B-----5:R-:W-:Y:S05]  /*5390*/  CALL.REL.NOINC `($__internal_103_$__cuda_sm70_shflsync_idx_p) ;  /* 0x00004ee000007944 */ /* 0x020fea0003c00000 */
.L_x_2509:
[----:B------:R-:W-:Y:S05]  /*53a0*/  BRA.CONV ~URZ, `(.L_x_2510) ;  /* 0x000000637f007947 */ /* 0x000fea000b800000 */
[----:B-1----:R-:W-:Y:S01]  /*53b0*/  HFMA2.MMA R190, -RZ, RZ, 0, 1.847743988037109375e-06 ;  /* 0x0000001fffbe7435 */ /* 0x002fe200000001ff */
[----:B0-----:R-:W-:Y:S01]  /*53c0*/  MOV R192, R7 ;  /* 0x0000000700c07202 */ /* 0x001fe20000000f00 */
[----:B------:R-:W-:Y:S01]  /*53d0*/  IMAD.MOV.U32 R193, RZ, RZ, 0x1f ;  /* 0x0000001fffc17424 */ /* 0x000fe200078e00ff */
[----:B------:R-:W-:-:S02]  /*53e0*/  MOV R195, 0xffffffff ;  /* 0xffffffff00c37802 */ /* 0x000fc40000000f00 */
[----:B------:R-:W-:Y:S02]  /*53f0*/  MOV R4, 0x5410 ;  /* 0x0000541000047802 */ /* 0x000fe40000000f00 */
[----:B-----5:R-:W-:Y:S05]  /*5400*/  CALL.REL.NOINC `($__internal_103_$__cuda_sm70_shflsync_idx_p) ;  /* 0x00004e7000007944 */ /* 0x020fea0003c00000 */
.L_x_2510:
[----:B------:R-:W-:Y:S05]  /*5410*/  BRA.DIV ~URZ, `(.L_x_2511) ;  /* 0x000044b27f007947 */ /* 0x000fea000b800000 */
[----:B-----5:R-:W2:Y:S04]  /*5420*/  SHFL.IDX PT, R14, R14, RZ, 0x1f ;  /* 0x00001fff0e0e7589 */ /* 0x020ea800000e0000 */
[----:B------:R3:W4:Y:S04]  /*5430*/  SHFL.IDX PT, R5, R15, RZ, 0x1f ;  /* 0x00001fff0f057589 */ /* 0x00072800000e0000 */
[----:B------:R-:W0:Y:S04]  /*5440*/  SHFL.UP PT, R186, R186, 0x1, RZ ;  /* 0x04200000baba7989 */ /* 0x000e2800000e00ff */
[----:B------:R3:W1:Y:S02]  /*5450*/  SHFL.UP PT, R188, R7, 0x1, RZ ;  /* 0x0420000007bc7989 */ /* 0x00066400000e00ff */
.L_x_2532:
[----:B---3--:R-:W3:Y:S01]  /*5460*/  LDS.64 R6, [R88.X16+0x880] ;  /* 0x0008800058067984 */ /* 0x008ee2000000ca00 */
[----:B--2---:R-:W-:Y:S01]  /*5470*/  MOV R4, R14 ;  /* 0x0000000e00047202 */ /* 0x004fe20000000f00 */
[----:B01--4-:R-:W-:-:S04]  /*5480*/  @P1 FFMA.FTZ R5, R5, R186, R188 ;  /* 0x000000ba05051223 */ /* 0x013fc800000100bc */
[----:B------:R-:W-:Y:S02]  /*5490*/  @P1 FMUL.FTZ R4, R4, R186 ;  /* 0x000000ba04041220 */ /* 0x000fe40000410000 */
[C---:B---3--:R-:W-:Y:S02]  /*54a0*/  FFMA.FTZ R7, R6.reuse, R5, R7 ;  /* 0x0000000506077223 */ /* 0x048fe40000010007 */
[----:B------:R-:W-:-:S05]  /*54b0*/  FMUL.FTZ R6, R6, R4 ;  /* 0x0000000406067220 */ /* 0x000fca0000410000 */
[----:B------:R0:W-:Y:S02]  /*54c0*/  STS.128 [R88.X16+0x880], R4 ;  /* 0x0008800458007388 */ /* 0x0001e4000000cc00 */
.L_x_2506:
[----:B-1----:R-:W-:Y:S05]  /*54d0*/  BSYNC B0 ;  /* 0x0000000000007941 */ /* 0x002fea0003800000 */
.L_x_2505:
[----:B------:R-:W-:Y:S01]  /*54e0*/  WARPSYNC 0xffffffff ;  /* 0xffffffff00007948 */ /* 0x000fe20003800000 */
[----:B------:R-:W-:Y:S01]  /*54f0*/  BAR.SYNC.DEFER_BLOCKING 0x0 ;  /* 0x0000000000007b1d */ /* 0x000fe20000010000 */
[----:B0-----:R-:W-:Y:S01]  /*5500*/  FMUL.FTZ R7, R154, R161 ;  /* 0x000000a19a077220 */ /* 0x001fe20000410000 */
        /* <DEDUP_REMOVED lines=67> */
.L_x_2533:
        /* <DEDUP_REMOVED lines=26> */
.L_x_2534:
        /* <DEDUP_REMOVED lines=11> */
.L_x_2513:
[----:B-12---:R-:W-:Y:S05]  /*5b90*/  BSYNC B0 ;  /* 0x0000000000007941 */ /* 0x006fea0003800000 */
.L_x_2512:
        /* <DEDUP_REMOVED lines=20> */
[----:B------:R-:W-:Y:S01]  /*5ce0*/  FFMA.FTZ R186, R200, -R107, R184 ;  /* 0x8000006bc8ba7223 */ /* 0x000fe200000100b8 */
[----:B------:R-:W0:Y:S01]  /*5cf0*/  LDS R191, [R88.X8+0xa94] ;  /* 0x000a940058bf7984 */ /* 0x000e220000008800 */
[----:B------:R-:W-:Y:S01]  /*5d00*/  FFMA.FTZ R4, R37, R169, R4 ;  /* 0x000000a925047223 */ /* 0x000fe20000010004 */
[----:B------:R-:W-:Y:S01]  /*5d10*/  ISETP.GT.AND P2, PT, R87, 0x1b, PT ;  /* 0x0000001b5700780c */ /* 0x000fe20003f44270 */
[----:B------:R-:W-:Y:S01]  /*5d20*/  FFMA.FTZ R190, R202, -R138, R187 ;  /* 0x8000008acabe7223 */ /* 0x000fe200000100bb */
[----:B------:R-:W-:Y:S01]  /*5d30*/  ISETP.NE.AND P3, PT, R88, RZ, PT ;  /* 0x000000ff5800720c */ /* 0x000fe20003f65270 */
[----:B------:R-:W-:-:S04]  /*5d40*/  FFMA.FTZ R4, R36, R189, R4 ;  /* 0x000000bd24047223 */ /* 0x000fc80000010004 */
[----:B------:R-:W-:Y:S02]  /*5d50*/  FFMA.FTZ R4, R29, R175, R4 ;  /* 0x000000af1d047223 */ /* 0x000fe40000010004 */
[----:B------:R-:W-:Y:S02]  /*5d60*/  FFMA.FTZ R175, R195, -R24, R175 ;  /* 0x80000018c3af7223 */ /* 0x000fe400000100af */
[----:B------:R-:W-:Y:S02]  /*5d70*/  FFMA.FTZ R4, R27, R178, R4 ;  /* 0x000000b21b047223 */ /* 0x000fe40000010004 */
[----:B------:R-:W-:Y:S02]  /*5d80*/  FFMA.FTZ R178, R197, -R22, R178 ;  /* 0x80000016c5b27223 */ /* 0x000fe400000100b2 */
[----:B------:R-:W-:Y:S01]  /*5d90*/  FFMA.FTZ R4, R25, R179, R4 ;  /* 0x000000b319047223 */ /* 0x000fe20000010004 */
[----:B------:R-:W-:Y:S01]  /*5da0*/  @!P3 STS.64 [R115.X8+0x1590], R14 ;  /* 0x0015900e7300b388 */ /* 0x000fe20000008a00 */
[----:B------:R-:W-:-:S02]  /*5db0*/  FFMA.FTZ R179, R196, -R20, R179 ;  /* 0x80000014c4b37223 */ /* 0x000fc400000100b3 */
[----:B------:R-:W-:Y:S02]  /*5dc0*/  FFMA.FTZ R4, R23, R182, R4 ;  /* 0x000000b617047223 */ /* 0x000fe40000010004 */
[----:B------:R-:W-:Y:S02]  /*5dd0*/  FFMA.FTZ R182, R198, -R97, R182 ;  /* 0x80000061c6b67223 */ /* 0x000fe400000100b6 */
[----:B------:R-:W-:Y:S02]  /*5de0*/  FFMA.FTZ R5, R21, R183, R4 ;  /* 0x000000b715057223 */ /* 0x000fe40000010004 */
[----:B------:R-:W-:Y:S02]  /*5df0*/  FFMA.FTZ R183, R199, -R100, R183 ;  /* 0x80000064c7b77223 */ /* 0x000fe400000100b7 */
[----:B------:R-:W-:-:S04]  /*5e00*/  FFMA.FTZ R4, R0, R184, R5 ;  /* 0x000000b800047223 */ /* 0x000fc80000010005 */
[----:B------:R-:W-:Y:S02]  /*5e10*/  FFMA.FTZ R4, R99, R185, R4 ;  /* 0x000000b963047223 */ /* 0x000fe40000010004 */
[----:B------:R-:W-:Y:S02]  /*5e20*/  FFMA.FTZ R185, R201, -R112, R185 ;  /* 0x80000070c9b97223 */ /* 0x000fe400000100b9 */
[----:B------:R-:W-:Y:S02]  /*5e30*/  FFMA.FTZ R5, R103, R187, R4 ;  /* 0x000000bb67057223 */ /* 0x000fe40000010004 */
[----:B0-----:R-:W-:-:S03]  /*5e40*/  FFMA.FTZ R191, R191, R161, R180 ;  /* 0x000000a1bfbf7223 */ /* 0x001fc600000100b4 */
[----:B------:R-:W0:Y:S01]  /*5e50*/  SHFL.DOWN PT, R4, R5, 0x1, 0x1f ;  /* 0x08201f0005047f89 */ /* 0x000e2200000e0000 */
[----:B------:R-:W-:Y:S02]  /*5e60*/  FFMA.FTZ R177, R154, R191, R177 ;  /* 0x000000bf9ab17223 */ /* 0x000fe400000100b1 */
[----:B------:R-:W-:Y:S02]  /*5e70*/  FMUL.FTZ R187, R191, R138 ;  /* 0x0000008abfbb7220 */ /* 0x000fe40000410000 */
[----:B------:R-:W-:Y:S02]  /*5e80*/  FFMA.FTZ R150, R150, R177, R173 ;  /* 0x000000b196967223 */ /* 0x000fe400000100ad */
[----:B------:R-:W-:Y:S02]  /*5e90*/  FMUL.FTZ R188, R177, R112 ;  /* 0x00000070b1bc7220 */ /* 0x000fe40000410000 */
[----:B------:R-:W-:Y:S02]  /*5ea0*/  FFMA.FTZ R173, R149, R150, R174 ;  /* 0x0000009695ad7223 */ /* 0x000fe400000100ae */
[----:B------:R-:W-:-:S02]  /*5eb0*/  FMUL.FTZ R184, R150, R107 ;  /* 0x0000006b96b87220 */ /* 0x000fc40000410000 */
[----:B------:R-:W-:Y:S01]  /*5ec0*/  FFMA.FTZ R171, R148, R173, R171 ;  /* 0x000000ad94ab7223 */ /* 0x000fe200000100ab */
[----:B------:R-:W-:Y:S01]  /*5ed0*/  PRMT R148, RZ, 0x5410, R56 ;  /* 0x00005410ff947816 */ /* 0x000fe20000000038 */
[----:B------:R-:W-:Y:S02]  /*5ee0*/  FMUL.FTZ R180, R173, R100 ;  /* 0x00000064adb47220 */ /* 0x000fe40000410000 */
[----:B------:R-:W-:Y:S02]  /*5ef0*/  FFMA.FTZ R161, R147, R171, R170 ;  /* 0x000000ab93a17223 */ /* 0x000fe400000100aa */
[----:B------:R-:W-:Y:S02]  /*5f00*/  FMUL.FTZ R176, R171, R97 ;  /* 0x00000061abb07220 */ /* 0x000fe40000410000 */
[----:B------:R-:W-:Y:S02]  /*5f10*/  FFMA.FTZ R163, R146, R161, R163 ;  /* 0x000000a192a37223 */ /* 0x000fe400000100a3 */
[----:B0-----:R-:W-:-:S02]  /*5f20*/  @!P0 FADD.FTZ R5, R5, R4 ;  /* 0x0000000405058221 */ /* 0x001fc40000010000 */
[----:B------:R-:W-:Y:S01]  /*5f30*/  FFMA.FTZ R149, R145, R163, R162 ;  /* 0x000000a391957223 */ /* 0x000fe200000100a2 */
[----:B------:R-:W-:Y:S01]  /*5f40*/  PRMT R145, RZ, 0x5410, R57 ;  /* 0x00005410ff917816 */ /* 0x000fe20000000039 */
[----:B------:R-:W-:Y:S01]  /*5f50*/  FMUL.FTZ R174, R161, R20 ;  /* 0x00000014a1ae7220 */ /* 0x000fe20000410000 */
[----:B------:R-:W0:Y:S01]  /*5f60*/  SHFL.DOWN PT, R4, R5, 0x2, 0x1f ;  /* 0x08401f0005047f89 */ /* 0x000e2200000e0000 */
[----:B------:R-:W-:Y:S02]  /*5f70*/  FFMA.FTZ R159, R144, R149, R159 ;  /* 0x00000095909f7223 */ /* 0x000fe4000001009f */
[----:B------:R-:W-:Y:S02]  /*5f80*/  FFMA.FTZ R166, R145, -R33, R166 ;  /* 0x8000002191a67223 */ /* 0x000fe400000100a6 */
        /* <DEDUP_REMOVED lines=10> */
[----:B------:R-:W-:Y:S02]  /*6030*/  FMUL.FTZ R170, R149, R24 ;  /* 0x0000001895aa7220 */ /* 0x000fe40000410000 */
[----:B------:R-:W-:Y:S02]  /*6040*/  FFMA.FTZ R17, R17, R18, R152 ;  /* 0x0000001211117223 */ /* 0x000fe40000010098 */
[----:B0-----:R-:W-:Y:S02]  /*6050*/  @!P1 FADD.FTZ R5, R5, R4 ;  /* 0x0000000405059221 */ /* 0x001fe40000010000 */
[----:B------:R-:W-:Y:S02]  /*6060*/  FFMA.FTZ R16, R16, R17, R153 ;  /* 0x0000001110107223 */ /* 0x000fe40000010099 */
[----:B------:R-:W-:Y:S01]  /*6070*/  FMUL.FTZ R141, R17, R34 ;  /* 0x00000022118d7220 */ /* 0x000fe20000410000 */
[----:B------:R-:W0:Y:S01]  /*6080*/  SHFL.DOWN PT, R194, R5, 0x4, 0x1f ;  /* 0x08801f0005c27f89 */ /* 0x000e2200000e0000 */
[----:B------:R-:W-:-:S02]  /*6090*/  FMUL.FTZ R6, R16, R35 ;  /* 0x0000002310067220 */ /* 0x000fc40000410000 */
[----:B------:R-:W-:Y:S02]  /*60a0*/  FMUL.FTZ R146, R18, R33 ;  /* 0x0000002112927220 */ /* 0x000fe40000410000 */
[----:B------:R-:W-:Y:S02]  /*60b0*/  FFMA.FTZ R4, R6, R143, RZ ;  /* 0x0000008f06047223 */ /* 0x000fe400000100ff */
[----:B------:R-:W-:Y:S02]  /*60c0*/  FFMA.FTZ R152, R148, -R32, R165 ;  /* 0x8000002094987223 */ /* 0x000fe400000100a5 */
[----:B------:R-:W-:Y:S02]  /*60d0*/  FFMA.FTZ R155, R141, R144, R4 ;  /* 0x000000908d9b7223 */ /* 0x000fe40000010004 */
[----:B------:R-:W-:Y:S02]  /*60e0*/  FMUL.FTZ R153, R19, R32 ;  /* 0x0000002013997220 */ /* 0x000fe40000410000 */
[----:B------:R-:W-:Y:S01]  /*60f0*/  FFMA.FTZ R154, R146, R166, R155 ;  /* 0x000000a6929a7223 */ /* 0x000fe2000001009b */
[----:B------:R-:W-:Y:S01]  /*6100*/  PRMT R155, RZ, 0x5410, R55 ;  /* 0x00005410ff9b7816 */ /* 0x000fe20000000037 */
[----:B------:R-:W-:-:S02]  /*6110*/  FMUL.FTZ R4, R158, R31 ;  /* 0x0000001f9e047220 */ /* 0x000fc40000410000 */
[----:B------:R-:W-:Y:S01]  /*6120*/  FFMA.FTZ R160, R153, R152, R154 ;  /* 0x0000009899a07223 */ /* 0x000fe2000001009a */
[----:B------:R-:W-:Y:S01]  /*6130*/  PRMT R154, RZ, 0x5410, R54 ;  /* 0x00005410ff9a7816 */ /* 0x000fe20000000036 */
[----:B------:R-:W-:Y:S02]  /*6140*/  FFMA.FTZ R165, R155, -R31, R164 ;  /* 0x8000001f9ba57223 */ /* 0x000fe400000100a4 */
[----:B------:R-:W-:Y:S02]  /*6150*/  FMUL.FTZ R172, R163, R22 ;  /* 0x00000016a3ac7220 */ /* 0x000fe40000410000 */
[-C--:B------:R-:W-:Y:S02]  /*6160*/  FFMA.FTZ R156, R154, -R30.reuse, R151 ;  /* 0x8000001e9a9c7223 */ /* 0x080fe40000010097 */
[----:B------:R-:W-:Y:S02]  /*6170*/  FMUL.FTZ R151, R157, R30 ;  /* 0x0000001e9d977220 */ /* 0x000fe40000410000 */
[----:B------:R-:W-:Y:S01]  /*6180*/  FFMA.FTZ R164, R4, R165, R160 ;  /* 0x000000a504a47223 */ /* 0x000fe200000100a0 */
[----:B------:R-:W-:Y:S01]  /*6190*/  PRMT R160, RZ, 0x5410, R53 ;  /* 0x00005410ffa07816 */ /* 0x000fe20000000035 */
[----:B0-----:R-:W-:-:S02]  /*61a0*/  @!P2 FADD.FTZ R5, R5, R194 ;  /* 0x000000c20505a221 */ /* 0x001fc40000010000 */
[----:B------:R-:W-:Y:S01]  /*61b0*/  FFMA.FTZ R167, R151, R156, R164 ;  /* 0x0000009c97a77223 */ /* 0x000fe200000100a4 */
[----:B------:R-:W-:Y:S01]  /*61c0*/  PRMT R164, RZ, 0x5410, R52 ;  /* 0x00005410ffa47816 */ /* 0x000fe20000000034 */
[----:B------:R-:W-:Y:S01]  /*61d0*/  FFMA.FTZ R169, R160, -R28, R169 ;  /* 0x8000001ca0a97223 */ /* 0x000fe200000100a9 */
[----:B------:R-:W-:Y:S01]  /*61e0*/  SHFL.DOWN PT, R194, R5, 0x8, 0x1f ;  /* 0x09001f0005c27f89 */ /* 0x000fe200000e0000 */
[----:B------:R-:W-:Y:S02]  /*61f0*/  FMUL.FTZ R14, R140, R173 ;  /* 0x000000ad8c0e7220 */ /* 0x000fe40000410000 */
[----:B------:R-:W-:Y:S02]  /*6200*/  FFMA.FTZ R189, R164, -R26, R189 ;  /* 0x8000001aa4bd7223 */ /* 0x000fe400000100bd */
[----:B------:R-:W-:Y:S02]  /*6210*/  FFMA.FTZ R167, R162, R169, R167 ;  /* 0x000000a9a2a77223 */ /* 0x000fe400000100a7 */
[----:B------:R-:W-:-:S02]  /*6220*/  FMUL.FTZ R14, R183, R14 ;  /* 0x0000000eb70e7220 */ /* 0x000fc40000410000 */
[----:B------:R-:W-:Y:S02]  /*6230*/  FFMA.FTZ R167, R168, R189, R167 ;  /* 0x000000bda8a77223 */ /* 0x000fe400000100a7 */
[----:B------:R-:W-:Y:S02]  /*6240*/  FMUL.FTZ R15, R140, R171 ;  /* 0x000000ab8c0f7220 */ /* 0x000fe40000410000 */
[----:B------:R-:W-:Y:S02]  /*6250*/  FFMA.FTZ R167, R170, R175, R167 ;  /* 0x000000afaaa77223 */ /* 0x000fe400000100a7 */
[----:B------:R-:W-:Y:S02]  /*6260*/  FFMA.FTZ R173, R199, R173, R14 ;  /* 0x000000adc7ad7223 */ /* 0x000fe4000001000e */
[----:B------:R-:W-:Y:S02]  /*6270*/  FFMA.FTZ R167, R172, R178, R167 ;  /* 0x000000b2aca77223 */ /* 0x000fe400000100a7 */
[----:B------:R-:W-:-:S02]  /*6280*/  FMUL.FTZ R14, R140, R161 ;  /* 0x000000a18c0e7220 */ /* 0x000fc40000410000 */
[----:B------:R-:W-:Y:S02]  /*6290*/  FFMA.FTZ R167, R174, R179, R167 ;  /* 0x000000b3aea77223 */ /* 0x000fe400000100a7 */
[----:B------:R-:W-:Y:S02]  /*62a0*/  FADD.FTZ R122, R172, R122 ;  /* 0x0000007aac7a7221 */ /* 0x000fe40000010000 */
[----:B------:R-:W-:Y:S02]  /*62b0*/  FFMA.FTZ R167, R176, R182, R167 ;  /* 0x000000b6b0a77223 */ /* 0x000fe400000100a7 */
[----:B------:R-:W-:Y:S02]  /*62c0*/  FMUL.FTZ R182, R182, R15 ;  /* 0x0000000fb6b67220 */ /* 0x000fe40000410000 */
[----:B------:R-:W-:Y:S02]  /*62d0*/  FFMA.FTZ R167, R180, R183, R167 ;  /* 0x000000b7b4a77223 */ /* 0x000fe400000100a7 */
[----:B------:R-:W-:-:S02]  /*62e0*/  FMUL.FTZ R14, R179, R14 ;  /* 0x0000000eb30e7220 */ /* 0x000fc40000410000 */
[----:B------:R-:W-:Y:S02]  /*62f0*/  FFMA.FTZ R167, R184, R186, R167 ;  /* 0x000000bab8a77223 */ /* 0x000fe400000100a7 */
[----:B------:R-:W-:Y:S02]  /*6300*/  FMUL.FTZ R15, R140, R163 ;  /* 0x000000a38c0f7220 */ /* 0x000fe40000410000 */
[----:B------:R-:W-:Y:S02]  /*6310*/  FFMA.FTZ R167, R188, R185, R167 ;  /* 0x000000b9bca77223 */ /* 0x000fe400000100a7 */
[----:B------:R-:W-:Y:S02]  /*6320*/  FADD.FTZ R121, R174, R121 ;  /* 0x00000079ae797221 */ /* 0x000fe40000010000 */
[----:B------:R-:W-:Y:S02]  /*6330*/  FFMA.FTZ R193, R187, R190, R167 ;  /* 0x000000bebbc17223 */ /* 0x000fe400000100a7 */
[----:B------:R-:W-:-:S02]  /*6340*/  FMUL.FTZ R167, R140, R191 ;  /* 0x000000bf8ca77220 */ /* 0x000fc40000410000 */
[----:B------:R-:W-:Y:S01]  /*6350*/  FFMA.FTZ R174, R196, R161, R14 ;  /* 0x000000a1c4ae7223 */ /* 0x000fe2000001000e */
[----:B------:R-:W0:Y:S01]  /*6360*/  SHFL.DOWN PT, R192, R193, 0x1, 0x1f ;  /* 0x08201f00c1c07f89 */ /* 0x000e2200000e0000 */
[----:B------:R-:W-:Y:S02]  /*6370*/  FMUL.FTZ R178, R178, R15 ;  /* 0x0000000fb2b27220 */ /* 0x000fe40000410000 */
[C---:B------:R-:W-:Y:S02]  /*6380*/  FMUL.FTZ R14, R140.reuse, R149 ;  /* 0x000000958c0e7220 */ /* 0x040fe40000410000 */
[----:B------:R-:W-:Y:S02]  /*6390*/  FMUL.FTZ R15, R140, R157 ;  /* 0x0000009d8c0f7220 */ /* 0x000fe40000410000 */
[----:B------:R-:W-:Y:S02]  /*63a0*/  FADD.FTZ R127, R4, R127 ;  /* 0x0000007f047f7221 */ /* 0x000fe40000010000 */
[----:B------:R-:W-:-:S02]  /*63b0*/  FMUL.FTZ R15, R156, R15 ;  /* 0x0000000f9c0f7220 */ /* 0x000fc40000410000 */
[----:B------:R-:W-:Y:S02]  /*63c0*/  FFMA.FTZ R171, R198, R171, R182 ;  /* 0x000000abc6ab7223 */ /* 0x000fe400000100b6 */
[----:B------:R-:W-:Y:S02]  /*63d0*/  FFMA.FTZ R154, R154, R157, R15 ;  /* 0x0000009d9a9a7223 */ /* 0x000fe4000001000f */
[----:B------:R-:W-:Y:S02]  /*63e0*/  FMUL.FTZ R15, R140, R19 ;  /* 0x000000138c0f7220 */ /* 0x000fe40000410000 */
[----:B------:R-:W-:Y:S02]  /*63f0*/  FFMA.FTZ R163, R197, R163, R178 ;  /* 0x000000a3c5a37223 */ /* 0x000fe400000100b2 */
[----:B------:R-:W-:Y:S02]  /*6400*/  FMUL.FTZ R152, R152, R15 ;  /* 0x0000000f98987220 */ /* 0x000fe40000410000 */
[----:B------:R-:W-:-:S02]  /*6410*/  FMUL.FTZ R15, R140, R18 ;  /* 0x000000128c0f7220 */ /* 0x000fc40000410000 */
[----:B------:R-:W-:Y:S02]  /*6420*/  FFMA.FTZ R152, R148, R19, R152 ;  /* 0x0000001394987223 */ /* 0x000fe40000010098 */
[----:B0-----:R-:W-:Y:S01]  /*6430*/  @!P0 FADD.FTZ R193, R193, R192 ;  /* 0x000000c0c1c18221 */ /* 0x001fe20000010000 */
[----:B------:R-:W-:Y:S01]  /*6440*/  ISETP.GT.AND P0, PT, R87, 0x17, PT ;  /* 0x000000175700780c */ /* 0x000fe20003f04270 */
[----:B------:R-:W-:Y:S02]  /*6450*/  FMUL.FTZ R166, R166, R15 ;  /* 0x0000000fa6a67220 */ /* 0x000fe40000410000 */
[----:B------:R-:W-:Y:S01]  /*6460*/  FMUL.FTZ R15, R140, R17 ;  /* 0x000000118c0f7220 */ /* 0x000fe20000410000 */
[----:B------:R-:W0:Y:S01]  /*6470*/  SHFL.DOWN PT, R192, R193, 0x2, 0x1f ;  /* 0x08401f00c1c07f89 */ /* 0x000e2200000e0000 */
[----:B------:R-:W-:Y:S02]  /*6480*/  FFMA.FTZ R145, R145, R18, R166 ;  /* 0x0000001291917223 */ /* 0x000fe400000100a6 */
[----:B------:R-:W-:-:S02]  /*6490*/  FMUL.FTZ R15, R144, R15 ;  /* 0x0000000f900f7220 */ /* 0x000fc40000410000 */
[----:B------:R-:W-:Y:S02]  /*64a0*/  FADD.FTZ R116, R187, R116 ;  /* 0x00000074bb747221 */ /* 0x000fe40000010000 */
[----:B------:R-:W-:Y:S02]  /*64b0*/  FFMA.FTZ R142, R142, R17, R15 ;  /* 0x000000118e8e7223 */ /* 0x000fe4000001000f */
[----:B------:R-:W-:Y:S02]  /*64c0*/  @!P0 FADD.FTZ R5, R5, R194 ;  /* 0x000000c205058221 */ /* 0x000fe40000010000 */
        /* <DEDUP_REMOVED lines=24> */
[----:B------:R-:W-:Y:S02]  /*6650*/  FMUL.FTZ R192, R190, R167 ;  /* 0x000000a7bec07220 */ /* 0x000fe40000410000 */
[----:B-1----:R-:W-:Y:S02]  /*6660*/  @!P2 FADD.FTZ R193, R193, R194 ;  /* 0x000000c2c1c1a221 */ /* 0x002fe40000010000 */
[C---:B------:R-:W-:Y:S02]  /*6670*/  FMUL.FTZ R167, R140.reuse, R150 ;  /* 0x000000968ca77220 */ /* 0x040fe40000410000 */
[----:B------:R-:W-:Y:S01]  /*6680*/  FMUL.FTZ R190, R140, R177 ;  /* 0x000000b18cbe7220 */ /* 0x000fe20000410000 */
[----:B------:R-:W0:Y:S01]  /*6690*/  SHFL.DOWN PT, R194, R193, 0x8, 0x1f ;  /* 0x09001f00c1c27f89 */ /* 0x000e2200000e0000 */
[----:B------:R-:W-:Y:S02]  /*66a0*/  FMUL.FTZ R167, R186, R167 ;  /* 0x000000a7baa77220 */ /* 0x000fe40000410000 */
[----:B------:R-:W-:-:S02]  /*66b0*/  FMUL.FTZ R190, R185, R190 ;  /* 0x000000beb9be7220 */ /* 0x000fc40000410000 */
[----:B------:R-:W-:Y:S02]  /*66c0*/  FFMA.FTZ R150, R200, R150, R167 ;  /* 0x00000096c8967223 */ /* 0x000fe400000100a7 */
[----:B------:R-:W-:Y:S02]  /*66d0*/  FFMA.FTZ R192, R202, R191, R192 ;  /* 0x000000bfcac07223 */ /* 0x000fe400000100c0 */
[----:B------:R-:W-:Y:S02]  /*66e0*/  FADD.FTZ R105, R150, R105 ;  /* 0x0000006996697221 */ /* 0x000fe40000010000 */
[----:B------:R-:W-:Y:S02]  /*66f0*/  FMUL.FTZ R150, R175, R14 ;  /* 0x0000000eaf967220 */ /* 0x000fe40000410000 */
[----:B------:R-:W-:Y:S02]  /*6700*/  FMUL.FTZ R14, R140, R159 ;  /* 0x0000009f8c0e7220 */ /* 0x000fe40000410000 */
[----:B------:R-:W-:-:S02]  /*6710*/  FFMA.FTZ R177, R201, R177, R190 ;  /* 0x000000b1c9b17223 */ /* 0x000fc400000100be */
[----:B------:R-:W-:Y:S02]  /*6720*/  FMUL.FTZ R189, R189, R14 ;  /* 0x0000000ebdbd7220 */ /* 0x000fe40000410000 */
[----:B------:R-:W-:Y:S02]  /*6730*/  FMUL.FTZ R14, R140, R147 ;  /* 0x000000938c0e7220 */ /* 0x000fe40000410000 */
[----:B------:R-:W-:Y:S02]  /*6740*/  FFMA.FTZ R150, R195, R149, R150 ;  /* 0x00000095c3967223 */ /* 0x000fe40000010096 */
[----:B------:R-:W-:Y:S02]  /*6750*/  FMUL.FTZ R14, R169, R14 ;  /* 0x0000000ea90e7220 */ /* 0x000fe40000410000 */
[----:B0-----:R-:W-:Y:S01]  /*6760*/  @!P0 FADD.FTZ R193, R193, R194 ;  /* 0x000000c2c1c18221 */ /* 0x001fe20000010000 */
[----:B------:R-:W-:Y:S01]  /*6770*/  ISETP.NE.AND P0, PT, R87, RZ, PT ;  /* 0x000000ff5700720c */ /* 0x000fe20003f05270 */
[----:B------:R-:W-:-:S02]  /*6780*/  FFMA.FTZ R160, R160, R147, R14 ;  /* 0x00000093a0a07223 */ /* 0x000fc4000001000e */
[C---:B------:R-:W-:Y:S01]  /*6790*/  FMUL.FTZ R14, R140.reuse, R158 ;  /* 0x0000009e8c0e7220 */ /* 0x040fe20000410000 */
[----:B------:R-:W0:Y:S01]  /*67a0*/  SHFL.DOWN PT, R172, R193, 0x10, 0x1f ;  /* 0x0a001f00c1ac7f89 */ /* 0x000e2200000e0000 */
[----:B------:R-:W-:Y:S02]  /*67b0*/  FMUL.FTZ R140, R140, R16 ;  /* 0x000000108c8c7220 */ /* 0x000fe40000410000 */
[----:B------:R-:W-:Y:S02]  /*67c0*/  FMUL.FTZ R14, R165, R14 ;  /* 0x0000000ea50e7220 */ /* 0x000fe40000410000 */
[----:B------:R-:W-:Y:S02]  /*67d0*/  FMUL.FTZ R140, R143, R140 ;  /* 0x0000008c8f8c7220 */ /* 0x000fe40000410000 */
        /* <DEDUP_REMOVED lines=17> */
[----:B------:R-:W1:Y:S01]  /*68f0*/  LDS.64 R6, [0x860] ;  /* 0x00086000ff067984 */ /* 0x000e620000000a00 */
[----:B------:R-:W-:-:S11]  /*6900*/  SHF.L.U32 R16, R115, 0x2, RZ ;  /* 0x0000000273107819 */ /* 0x000fd600000006ff */
[----:B------:R-:W2:Y:S04]  /*6910*/  @P0 LDS R14, [R16+0x2190] ;  /* 0x00219000100e0984 */ /* 0x000ea80000000800 */
[----:B------:R-:W3:Y:S01]  /*6920*/  @P0 LDS R15, [R16+0x1d90] ;  /* 0x001d9000100f0984 */ /* 0x000ee20000000800 */
[----:B01----:R-:W-:Y:S02]  /*6930*/  FADD.FTZ R5, R5, R7 ;  /* 0x0000000705057221 */ /* 0x003fe40000010000 */
[----:B------:R-:W-:Y:S02]  /*6940*/  FADD.FTZ R4, R4, R6 ;  /* 0x0000000604047221 */ /* 0x000fe40000010000 */
[----:B--2---:R-:W-:Y:S02]  /*6950*/  @P0 FADD.FTZ R5, R5, R14 ;  /* 0x0000000e05050221 */ /* 0x004fe40000010000 */
[----:B---3--:R-:W-:-:S03]  /*6960*/  @P0 FADD.FTZ R4, R4, R15 ;  /* 0x0000000f04040221 */ /* 0x008fc60000010000 */
[----:B------:R0:W-:Y:S04]  /*6970*/  STS [R16+0x2190], R5 ;  /* 0x0021900510007388 */ /* 0x0001e80000000800 */
[----:B------:R0:W-:Y:S02]  /*6980*/  STS [R16+0x1d90], R4 ;  /* 0x001d900410007388 */ /* 0x0001e40000000800 */
.L_x_2517:
[----:B------:R-:W-:Y:S05]  /*6990*/  BSYNC B0 ;  /* 0x0000000000007941 */ /* 0x000fea0003800000 */
.L_x_2516:
[----:B------:R-:W-:-:S04]  /*69a0*/  IADD3 R115, R115, 0x1, RZ ;  /* 0x0000000173737810 */ /* 0x000fc80007ffe0ff */
[----:B------:R-:W-:-:S13]  /*69b0*/  ISETP.GE.AND P0, PT, R115, c[0x0][0x16c], PT ;  /* 0x00005b0073007a0c */ /* 0x000fda0003f06270 */
[----:B0-----:R-:W-:Y:S01]  /*69c0*/  @P0 CALL.REL.NOINC `(.L_x_2502) ;  /* 0x0000001000000944 */ /* 0x001fe20003c00000 */
[----:B------:R-:W-:Y:S05]  /*69d0*/  BRA `(.L_x_2518) ;  /* 0xffffdc4000007947 */ /* 0x000fea000383ffff */
.L_x_2502:
[----:B------:R-:W-:Y:S01]  /*69e0*/  BAR.SYNC.DEFER_BLOCKING 0x0 ;  /* 0x0000000000007b1d */ /* 0x000fe20000010000 */
[----:B------:R-:W-:Y:S02]  /*69f0*/  IADD3 R25, -R77, c[0x0][0x168], RZ ;  /* 0x00005a004d197a10 */ /* 0x000fe40007ffe1ff */
[C---:B------:R-:W-:Y:S02]  /*6a00*/  LOP3.LUT R22, R76.reuse, 0x20, RZ, 0xfc, !PT ;  /* 0x000000204c167812 */ /* 0x040fe400078efcff */
[-C--:B------:R-:W-:Y:S02]  /*6a10*/  ISETP.GE.AND P2, PT, R76, R25.reuse, PT ;  /* 0x000000194c00720c */ /* 0x080fe40003f46270 */
[----:B------:R-:W-:Y:S02]  /*6a20*/  ISETP.GE.AND P1, PT, R22, R25, PT ;  /* 0x000000191600720c */ /* 0x000fe40003f26270 */
[C---:B------:R-:W-:Y:S02]  /*6a30*/  LOP3.LUT R23, R76.reuse, 0x40, RZ, 0xfc, !PT ;  /* 0x000000404c177812 */ /* 0x040fe400078efcff */
[----:B------:R-:W-:-:S02]  /*6a40*/  LOP3.LUT R21, R76, 0x60, RZ, 0xfc, !PT ;  /* 0x000000604c157812 */ /* 0x000fc400078efcff */
[----:B------:R-:W-:Y:S02]  /*6a50*/  PRMT R24, RZ, 0x7610, R24 ;  /* 0x00007610ff187816 */ /* 0x000fe40000000018 */
[C---:B------:R-:W-:Y:S02]  /*6a60*/  LOP3.LUT R20, R76.reuse, 0x80, RZ, 0xfc, !PT ;  /* 0x000000804c147812 */ /* 0x040fe400078efcff */
[----:B------:R-:W-:Y:S02]  /*6a70*/  PRMT R27, RZ, 0x7610, R27 ;  /* 0x00007610ff1b7816 */ /* 0x000fe4000000001b */
[C---:B------:R-:W-:Y:S02]  /*6a80*/  LOP3.LUT R19, R76.reuse, 0xa0, RZ, 0xfc, !PT ;  /* 0x000000a04c137812 */ /* 0x040fe400078efcff */
[C---:B------:R-:W-:Y:S02]  /*6a90*/  LOP3.LUT R18, R76.reuse, 0xc0, RZ, 0xfc, !PT ;  /* 0x000000c04c127812 */ /* 0x040fe400078efcff */
[----:B------:R-:W-:Y:S01]  /*6aa0*/  ISETP.GE.AND P0, PT, R23, R25, PT ;  /* 0x000000191700720c */ /* 0x000fe20003f06270 */
[----:B------:R-:W2:Y:S01]  /*6ab0*/  @!P2 LDG.E.U16 R24, [R2.64] ;  /* 0x000000040218a981 */ /* 0x000ea2000c1e1500 */
[----:B------:R-:W-:-:S02]  /*6ac0*/  LOP3.LUT R17, R76, 0xe0, RZ, 0xfc, !PT ;  /* 0x000000e04c117812 */ /* 0x000fc400078efcff */
[-C--:B------:R-:W-:Y:S01]  /*6ad0*/  ISETP.GE.AND P4, PT, R21, R25.reuse, PT ;  /* 0x000000191500720c */ /* 0x080fe20003f86270 */
[----:B------:R-:W3:Y:S01]  /*6ae0*/  @!P1 LDG.E.U16 R27, [R2.64+0x40] ;  /* 0x00004004021b9981 */ /* 0x000ee2000c1e1500 */
        /* <DEDUP_REMOVED lines=23> */
[-C--:B------:R-:W-:Y:S02]  /*6c60*/  ISETP.GE.AND P0, PT, R15, R25.reuse, PT ;  /* 0x000000190f00720c */ /* 0x080fe40003f06270 */
[----:B------:R-:W-:Y:S01]  /*6c70*/  LOP3.LUT R4, R76, 0x1c0, RZ, 0xfc, !PT ;  /* 0x000001c04c047812 */ /* 0x000fe200078efcff */
[----:B------:R-:W5:Y:S01]  /*6c80*/  @!P2 LDG.E.U16 R33, [R2.64+0x1c0] ;  /* 0x0001c0040221a981 */ /* 0x000f62000c1e1500 */
[-C--:B------:R-:W-:Y:S02]  /*6c90*/  ISETP.GE.AND P4, PT, R14, R25.reuse, PT ;  /* 0x000000190e00720c */ /* 0x080fe40003f86270 */
[----:B------:R-:W-:Y:S01]  /*6ca0*/  LOP3.LUT R0, R76, 0x1e0, RZ, 0xfc, !PT ;  /* 0x000001e04c007812 */ /* 0x000fe200078efcff */
[----:B------:R-:W5:Y:S01]  /*6cb0*/  @!P1 LDG.E.U16 R32, [R2.64+0x200] ;  /* 0x0002000402209981 */ /* 0x000f62000c1e1500 */
        /* <DEDUP_REMOVED lines=40> */
[----:B------:R-:W-:Y:S01]  /*6f40*/  LDS.U16 R28, [R59+0x12] ;  /* 0x000012003b1c7984 */ /* 0x000fe20000000400 */
[----:B0-----:R-:W-:-:S05]  /*6f50*/  PRMT R2, RZ, 0x5410, R2 ;  /* 0x00005410ff027816 */ /* 0x001fca0000000002 */
[----:B------:R-:W-:Y:S01]  /*6f60*/  FADD.FTZ R27, R2, R93 ;  /* 0x0000005d021b7221 */ /* 0x000fe20000010000 */
[----:B-1----:R-:W-:Y:S02]  /*6f70*/  PRMT R2, RZ, 0x5410, R3 ;  /* 0x00005410ff027816 */ /* 0x002fe40000000003 */
[----:B--2---:R-:W-:Y:S01]  /*6f80*/  PRMT R24, RZ, 0x5410, R24 ;  /* 0x00005410ff187816 */ /* 0x004fe20000000018 */
[----:B------:R-:W-:Y:S01]  /*6f90*/  LDS.U16 R3, [R59+0xa] ;  /* 0x00000a003b037984 */ /* 0x000fe20000000400 */
[----:B------:R-:W-:Y:S01]  /*6fa0*/  FSETP.GTU.FTZ.AND P4, PT, R27, 20, PT ;  /* 0x41a000001b00780b */ /* 0x000fe20003f9c000 */
[--C-:B------:R-:W-:Y:S02]  /*6fb0*/  FADD.FTZ R30, R2, R93.reuse ;  /* 0x0000005d021e7221 */ /* 0x100fe40000010000 */
[----:B------:R-:W0:Y:S01]  /*6fc0*/  LDS.U16 R2, [R59+0x8] ;  /* 0x000008003b027984 */ /* 0x000e220000000400 */
[----:B------:R-:W-:-:S03]  /*6fd0*/  FADD.FTZ R31, R24, R93 ;  /* 0x0000005d181f7221 */ /* 0x000fc60000010000 */
[----:B------:R-:W1:Y:S01]  /*6fe0*/  LDS.U16 R24, [R59+0xc] ;  /* 0x00000c003b187984 */ /* 0x000e620000000400 */
[----:B------:R-:W-:-:S05]  /*6ff0*/  FSETP.GTU.FTZ.AND P5, PT, R30, 20, PT ;  /* 0x41a000001e00780b */ /* 0x000fca0003fbc000 */
[----:B------:R-:W-:-:S04]  /*7000*/  @!P4 FMUL.FTZ R27, R27, -1.4426950216293334961 ;  /* 0xbfb8aa3b1b1bc820 */ /* 0x000fc80000410000 */
[----:B------:R2:W4:Y:S01]  /*7010*/  @!P4 MUFU.EX2 R29, R27 ;  /* 0x0000001b001dc308 */ /* 0x0005220000000800 */
[----:B------:R-:W-:-:S03]  /*7020*/  FSETP.GTU.FTZ.AND P0, PT, R31, 20, PT ;  /* 0x41a000001f00780b */ /* 0x000fc60003f1c000 */
[----:B------:R-:W-:Y:S01]  /*7030*/  @!P5 FMUL.FTZ R30, R30, -1.4426950216293334961 ;  /* 0xbfb8aa3b1e1ed820 */ /* 0x000fe20000410000 */
[----:B--2---:R-:W2:Y:S01]  /*7040*/  LDS.U16 R27, [R59+0x10] ;  /* 0x000010003b1b7984 */ /* 0x004ea20000000400 */
[----:B---3--:R-:W-:-:S04]  /*7050*/  PRMT R26, RZ, 0x5410, R26 ;  /* 0x00005410ff1a7816 */ /* 0x008fc8000000001a */
[----:B------:R-:W3:Y:S01]  /*7060*/  @!P5 MUFU.EX2 R30, R30 ;  /* 0x0000001e001ed308 */ /* 0x000ee20000000800 */
[----:B----4-:R-:W-:Y:S02]  /*7070*/  @!P4 FADD.FTZ R29, R29, 1 ;  /* 0x3f8000001d1dc421 */ /* 0x010fe40000010000 */
[----:B------:R-:W-:Y:S02]  /*7080*/  FADD.FTZ R32, R26, R93 ;  /* 0x0000005d1a207221 */ /* 0x000fe40000010000 */
[----:B------:R-:W4:Y:S01]  /*7090*/  LDS.U16 R26, [R59+0xe] ;  /* 0x00000e003b1a7984 */ /* 0x000f220000000400 */
[----:B------:R-:W-:Y:S02]  /*70a0*/  @!P0 FMUL.FTZ R31, R31, -1.4426950216293334961 ;  /* 0xbfb8aa3b1f1f8820 */ /* 0x000fe40000410000 */
[----:B------:R-:W5:Y:S01]  /*70b0*/  @!P4 MUFU.RCP R29, R29 ;  /* 0x0000001d001dc308 */ /* 0x000f620000001000 */
[----:B0-----:R-:W-:-:S07]  /*70c0*/  PRMT R2, RZ, 0x5410, R2 ;  /* 0x00005410ff027816 */ /* 0x001fce0000000002 */
[----:B------:R-:W0:Y:S01]  /*70d0*/  @!P0 MUFU.EX2 R31, R31 ;  /* 0x0000001f001f8308 */ /* 0x000e220000000800 */
[----:B-1----:R-:W-:Y:S01]  /*70e0*/  PRMT R24, RZ, 0x5410, R24 ;  /* 0x00005410ff187816 */ /* 0x002fe20000000018 */
[--C-:B------:R-:W-:Y:S02]  /*70f0*/  FADD.FTZ R33, R2, R93.reuse ;  /* 0x0000005d02217221 */ /* 0x100fe40000010000 */
[----:B---3--:R-:W-:Y:S02]  /*7100*/  @!P5 FADD.FTZ R30, R30, 1 ;  /* 0x3f8000001e1ed421 */ /* 0x008fe40000010000 */
[----:B------:R-:W-:Y:S01]  /*7110*/  FADD.FTZ R34, R24, R93 ;  /* 0x0000005d18227221 */ /* 0x000fe20000010000 */
[----:B------:R-:W-:Y:S01]  /*7120*/  FSETP.GTU.FTZ.AND P2, PT, R33, 20, PT ;  /* 0x41a000002100780b */ /* 0x000fe20003f5c000 */
[----:B-----5:R-:W-:Y:S02]  /*7130*/  @!P4 FMUL.FTZ R132, R132, R29 ;  /* 0x0000001d8484c220 */ /* 0x020fe40000410000 */
[----:B------:R-:W1:Y:S01]  /*7140*/  @!P5 MUFU.RCP R30, R30 ;  /* 0x0000001e001ed308 */ /* 0x000e620000001000 */
[----:B------:R-:W-:-:S02]  /*7150*/  FSETP.GTU.FTZ.AND P4, PT, R34, 20, PT ;  /* 0x41a000002200780b */ /* 0x000fc40003f9c000 */
[----:B------:R-:W-:Y:S01]  /*7160*/  PRMT R2, RZ, 0x5410, R3 ;  /* 0x00005410ff027816 */ /* 0x000fe20000000003 */
[----:B0-----:R-:W-:-:S04]  /*7170*/  @!P0 FADD.FTZ R31, R31, 1 ;  /* 0x3f8000001f1f8421 */ /* 0x001fc80000010000 */
[----:B------:R-:W-:Y:S01]  /*7180*/  FADD.FTZ R3, R2, R93 ;  /* 0x0000005d02037221 */ /* 0x000fe20000010000 */
[----:B--2---:R-:W-:Y:S01]  /*7190*/  PRMT R24, RZ, 0x5410, R27 ;  /* 0x00005410ff187816 */ /* 0x004fe2000000001b */
[----:B------:R-:W-:Y:S01]  /*71a0*/  @!P2 FMUL.FTZ R2, R33, -1.4426950216293334961 ;  /* 0xbfb8aa3b2102a820 */ /* 0x000fe20000410000 */
[----:B------:R-:W-:Y:S01]  /*71b0*/  FSETP.GTU.FTZ.AND P1, PT, R32, 20, PT ;  /* 0x41a000002000780b */ /* 0x000fe20003f3c000 */
[----:B------:R-:W0:Y:S01]  /*71c0*/  @!P0 MUFU.RCP R31, R31 ;  /* 0x0000001f001f8308 */ /* 0x000e220000001000 */
[----:B------:R-:W-:Y:S01]  /*71d0*/  FSETP.GTU.FTZ.AND P3, PT, R3, 20, PT ;  /* 0x41a000000300780b */ /* 0x000fe20003f7c000 */
[----:B------:R-:W-:Y:S02]  /*71e0*/  FADD.FTZ R27, R24, R93 ;  /* 0x0000005d181b7221 */ /* 0x000fe40000010000 */
[----:B------:R-:W-:Y:S02]  /*71f0*/  @!P4 FMUL.FTZ R24, R34, -1.4426950216293334961 ;  /* 0xbfb8aa3b2218c820 */ /* 0x000fe40000410000 */
[----:B-1----:R-:W-:-:S02]  /*7200*/  @!P5 FMUL.FTZ R133, R133, R30 ;  /* 0x0000001e8585d220 */ /* 0x002fc40000410000 */
[----:B------:R-:W1:Y:S01]  /*7210*/  @!P2 MUFU.EX2 R2, R2 ;  /* 0x000000020002a308 */ /* 0x000e620000000800 */
[----:B------:R-:W-:Y:S02]  /*7220*/  FSETP.GTU.FTZ.AND P5, PT, R27, 20, PT ;  /* 0x41a000001b00780b */ /* 0x000fe40003fbc000 */
[----:B------:R-:W-:Y:S02]  /*7230*/  PRMT R28, RZ, 0x5410, R28 ;  /* 0x00005410ff1c7816 */ /* 0x000fe4000000001c */
[----:B----4-:R-:W-:-:S03]  /*7240*/  PRMT R26, RZ, 0x5410, R26 ;  /* 0x00005410ff1a7816 */ /* 0x010fc6000000001a */
[----:B------:R-:W2:Y:S01]  /*7250*/  @!P4 MUFU.EX2 R24, R24 ;  /* 0x000000180018c308 */ /* 0x000ea20000000800 */
[----:B------:R-:W-:Y:S02]  /*7260*/  @!P1 FMUL.FTZ R32, R32, -1.4426950216293334961 ;  /* 0xbfb8aa3b20209820 */ /* 0x000fe40000410000 */
[--C-:B------:R-:W-:Y:S02]  /*7270*/  FADD.FTZ R28, R28, R93.reuse ;  /* 0x0000005d1c1c7221 */ /* 0x100fe40000010000 */
[----:B------:R-:W-:Y:S02]  /*7280*/  FADD.FTZ R26, R26, R93 ;  /* 0x0000005d1a1a7221 */ /* 0x000fe40000010000 */
[----:B------:R-:W-:Y:S02]  /*7290*/  @!P3 FMUL.FTZ R3, R3, -1.4426950216293334961 ;  /* 0xbfb8aa3b0303b820 */ /* 0x000fe40000410000 */
[----:B0-----:R-:W-:Y:S01]  /*72a0*/  @!P0 FMUL.FTZ R134, R134, R31 ;  /* 0x0000001f86868220 */ /* 0x001fe20000410000 */
[----:B------:R-:W-:Y:S01]  /*72b0*/  FSETP.GTU.FTZ.AND P0, PT, R28, 20, PT ;  /* 0x41a000001c00780b */ /* 0x000fe20003f1c000 */
[----:B------:R-:W0:Y:S01]  /*72c0*/  @!P1 MUFU.EX2 R32, R32 ;  /* 0x0000002000209308 */ /* 0x000e220000000800 */
[----:B------:R-:W-:Y:S01]  /*72d0*/  @!P5 FMUL.FTZ R27, R27, -1.4426950216293334961 ;  /* 0xbfb8aa3b1b1bd820 */ /* 0x000fe20000410000 */
[----:B------:R-:W-:Y:S01]  /*72e0*/  FSETP.GTU.FTZ.AND P6, PT, R26, 20, PT ;  /* 0x41a000001a00780b */ /* 0x000fe20003fdc000 */
[----:B-1----:R-:W-:-:S02]  /*72f0*/  @!P2 FADD.FTZ R2, R2, 1 ;  /* 0x3f8000000202a421 */ /* 0x002fc40000010000 */
[----:B--2---:R-:W-:-:S03]  /*7300*/  @!P4 FADD.FTZ R24, R24, 1 ;  /* 0x3f8000001818c421 */ /* 0x004fc60000010000 */
[----:B------:R-:W1:Y:S01]  /*7310*/  @!P3 MUFU.EX2 R3, R3 ;  /* 0x000000030003b308 */ /* 0x000e620000000800 */
[----:B------:R-:W-:-:S07]  /*7320*/  IMAD.SHL.U32 R29, R88, 0x10, RZ ;  /* 0x00000010581d7824 */ /* 0x000fce00078e00ff */
[----:B------:R-:W2:Y:S01]  /*7330*/  @!P5 MUFU.EX2 R27, R27 ;  /* 0x0000001b001bd308 */ /* 0x000ea20000000800 */
[----:B------:R-:W-:-:S07]  /*7340*/  @!P0 FMUL.FTZ R28, R28, -1.4426950216293334961 ;  /* 0xbfb8aa3b1c1c8820 */ /* 0x000fce0000410000 */
[----:B------:R3:W-:Y:S01]  /*7350*/  @!P2 MUFU.RCP R47, R2 ;  /* 0x00000002002fa308 */ /* 0x0007e20000001000 */
[----:B------:R-:W-:Y:S01]  /*7360*/  LOP3.LUT R30, R29, 0xfffffe00, RZ, 0xc0, !PT ;  /* 0xfffffe001d1e7812 */ /* 0x000fe200078ec0ff */
[----:B------:R-:W-:Y:S01]  /*7370*/  @!P6 FMUL.FTZ R26, R26, -1.4426950216293334961 ;  /* 0xbfb8aa3b1a1ae820 */ /* 0x000fe20000410000 */
[----:B---3--:R-:W3:Y:S05]  /*7380*/  LDS.U16 R2, [R59+0x14] ;  /* 0x000014003b027984 */ /* 0x008eea0000000400 */
[----:B------:R4:W-:Y:S01]  /*7390*/  @!P4 MUFU.RCP R52, R24 ;  /* 0x000000180034c308 */ /* 0x0009e20000001000 */
[----:B0-----:R-:W-:Y:S01]  /*73a0*/  @!P1 FADD.FTZ R32, R32, 1 ;  /* 0x3f80000020209421 */ /* 0x001fe20000010000 */
[----:B------:R-:W-:Y:S01]  /*73b0*/  LEA R51, R87, R30, 0x4 ;  /* 0x0000001e57337211 */ /* 0x000fe200078e20ff */
[----:B----4-:R-:W0:Y:S05]  /*73c0*/  LDS.U16 R24, [R59+0x18] ;  /* 0x000018003b187984 */ /* 0x010e2a0000000400 */
[----:B------:R-:W4:Y:S01]  /*73d0*/  @!P0 MUFU.EX2 R28, R28 ;  /* 0x0000001c001c8308 */ /* 0x000f220000000800 */
[----:B-1----:R-:W-:-:S02]  /*73e0*/  @!P3 FADD.FTZ R3, R3, 1 ;  /* 0x3f8000000303b421 */ /* 0x002fc40000010000 */
[----:B--2---:R-:W-:-:S05]  /*73f0*/  @!P5 FADD.FTZ R27, R27, 1 ;  /* 0x3f8000001b1bd421 */ /* 0x004fca0000010000 */
[----:B------:R-:W1:Y:S08]  /*7400*/  @!P6 MUFU.EX2 R26, R26 ;  /* 0x0000001a001ae308 */ /* 0x000e700000000800 */
[----:B------:R2:W-:Y:S02]  /*7410*/  @!P1 MUFU.RCP R48, R32 ;  /* 0x0000002000309308 */ /* 0x0005e40000001000 */
[----:B--2---:R-:W-:-:S06]  /*7420*/  IADD3 R32, R51, 0x4, RZ ;  /* 0x0000000433207810 */ /* 0x004fcc0007ffe0ff */
[----:B------:R2:W-:Y:S01]  /*7430*/  @!P3 MUFU.RCP R50, R3 ;  /* 0x000000030032b308 */ /* 0x0005e20000001000 */
[-C--:B------:R-:W-:Y:S01]  /*7440*/  LEA.HI.SX32 R35, R32, R51.reuse, 0x1b ;  /* 0x0000003320237211 */ /* 0x080fe200078fdaff */
[----:B--2---:R-:W2:Y:S06]  /*7450*/  LDS.U16 R3, [R59+0x16] ;  /* 0x000016003b037984 */ /* 0x004eac0000000400 */
[----:B------:R5:W0:Y:S01]  /*7460*/  @!P5 MUFU.RCP R32, R27 ;  /* 0x0000001b0020d308 */ /* 0x000a220000001000 */
[----:B------:R-:W-:Y:S01]  /*7470*/  IADD3 R33, R51, 0x5, RZ ;  /* 0x0000000533217810 */ /* 0x000fe20007ffe0ff */
[----:B----4-:R-:W-:Y:S01]  /*7480*/  @!P0 FADD.FTZ R28, R28, 1 ;  /* 0x3f8000001c1c8421 */ /* 0x010fe20000010000 */
[----:B-----5:R-:W4:Y:S01]  /*7490*/  LDS.U16 R27, [R59+0x1c] ;  /* 0x00001c003b1b7984 */ /* 0x020f220000000400 */
[----:B-1----:R-:W-:Y:S01]  /*74a0*/  @!P6 FADD.FTZ R26, R26, 1 ;  /* 0x3f8000001a1ae421 */ /* 0x002fe20000010000 */
[----:B------:R-:W-:-:S03]  /*74b0*/  LEA.HI.SX32 R36, R33, R51, 0x1b ;  /* 0x0000003321247211 */ /* 0x000fc600078fdaff */
[----:B------:R1:W5:Y:S01]  /*74c0*/  @!P0 MUFU.RCP R33, R28 ;  /* 0x0000001c00218308 */ /* 0x0003620000001000 */
[----:B------:R-:W-:-:S07]  /*74d0*/  IADD3 R29, R51, 0x1, RZ ;  /* 0x00000001331d7810 */ /* 0x000fce0007ffe0ff */
[----:B------:R0:W2:Y:S01]  /*74e0*/  @!P6 MUFU.RCP R49, R26 ;  /* 0x0000001a0031e308 */ /* 0x0000a20000001000 */
[----:B------:R-:W-:Y:S01]  /*74f0*/  IADD3 R30, R51, 0x2, RZ ;  /* 0x00000002331e7810 */ /* 0x000fe20007ffe0ff */
[----:B-1----:R-:W-:Y:S01]  /*7500*/  LDS.U16 R28, [R59+0x1e] ;  /* 0x00001e003b1c7984 */ /* 0x002fe20000000400 */
[-C--:B------:R-:W-:Y:S02]  /*7510*/  LEA.HI.SX32 R29, R29, R51.reuse, 0x1b ;  /* 0x000000331d1d7211 */ /* 0x080fe400078fdaff */
[----:B---3--:R-:W-:Y:S01]  /*7520*/  PRMT R2, RZ, 0x5410, R2 ;  /* 0x00005410ff027816 */ /* 0x008fe20000000002 */
[----:B0-----:R-:W0:Y:S01]  /*7530*/  LDS.U16 R26, [R59+0x1a] ;  /* 0x00001a003b1a7984 */ /* 0x001e220000000400 */
[----:B------:R-:W-:Y:S01]  /*7540*/  LEA.HI.SX32 R30, R30, R51, 0x1b ;  /* 0x000000331e1e7211 */ /* 0x000fe200078fdaff */
[----:B------:R-:W-:Y:S01]  /*7550*/  @!P5 FMUL.FTZ R109, R109, R32 ;  /* 0x000000206d6dd220 */ /* 0x000fe20000410000 */
[----:B------:R-:W-:Y:S01]  /*7560*/  SHF.L.U32 R32, R29, 0x1, RZ ;  /* 0x000000011d207819 */ /* 0x000fe200000006ff */
[----:B------:R-:W-:Y:S01]  /*7570*/  FADD.FTZ R29, R2, R93 ;  /* 0x0000005d021d7221 */ /* 0x000fe20000010000 */
[----:B------:R-:W-:Y:S01]  /*7580*/  PRMT R24, RZ, 0x5410, R24 ;  /* 0x00005410ff187816 */ /* 0x000fe20000000018 */
[----:B-----5:R-:W-:-:S02]  /*7590*/  @!P0 FMUL.FTZ R110, R110, R33 ;  /* 0x000000216e6e8220 */ /* 0x020fc40000410000 */
[----:B------:R-:W-:Y:S02]  /*75a0*/  IMAD.SHL.U32 R33, R30, 0x2, RZ ;  /* 0x000000021e217824 */ /* 0x000fe400078e00ff */
[----:B--2---:R-:W-:Y:S01]  /*75b0*/  @!P6 FMUL.FTZ R108, R108, R49 ;  /* 0x000000316c6ce220 */ /* 0x004fe20000410000 */
[----:B------:R-:W-:Y:S01]  /*75c0*/  BAR.SYNC.DEFER_BLOCKING 0x0 ;  /* 0x0000000000007b1d */ /* 0x000fe20000010000 */
[----:B------:R-:W-:Y:S01]  /*75d0*/  FADD.FTZ R30, R24, R93 ;  /* 0x0000005d181e7221 */ /* 0x000fe20000010000 */
[----:B------:R-:W-:Y:S01]  /*75e0*/  FSETP.GTU.FTZ.AND P6, PT, R29, 20, PT ;  /* 0x41a000001d00780b */ /* 0x000fe20003fdc000 */
[----:B------:R-:W-:Y:S01]  /*75f0*/  @!P4 FMUL.FTZ R139, R139, R52 ;  /* 0x000000348b8bc220 */ /* 0x000fe20000410000 */
[----:B------:R-:W-:Y:S02]  /*7600*/  IADD3 R31, R51, 0x3, RZ ;  /* 0x00000003331f7810 */ /* 0x000fe40007ffe0ff */
[----:B------:R-:W-:Y:S02]  /*7610*/  FSETP.GTU.FTZ.AND P4, PT, R30, 20, PT ;  /* 0x41a000001e00780b */ /* 0x000fe40003f9c000 */
[----:B------:R-:W-:-:S02]  /*7620*/  F2FP.BF16.PACK_AB R130, R130, R131 ;  /* 0x000000838282723e */ /* 0x000fc400000010ff */
[----:B------:R-:W-:Y:S02]  /*7630*/  IADD3 R34, R51, 0x6, RZ ;  /* 0x0000000633227810 */ /* 0x000fe40007ffe0ff */
[----:B------:R-:W-:Y:S01]  /*7640*/  PRMT R2, RZ, 0x5410, R3 ;  /* 0x00005410ff027816 */ /* 0x000fe20000000003 */
[----:B------:R-:W-:Y:S01]  /*7650*/  @!P2 FMUL.FTZ R136, R136, R47 ;  /* 0x0000002f8888a220 */ /* 0x000fe20000410000 */
[----:B------:R-:W-:Y:S02]  /*7660*/  LEA.HI.SX32 R31, R31, R51, 0x1b ;  /* 0x000000331f1f7211 */ /* 0x000fe400078fdaff */
[----:B------:R-:W-:Y:S01]  /*7670*/  F2FP.BF16.PACK_AB R128, R128, R129 ;  /* 0x000000818080723e */ /* 0x000fe200000010ff */
[----:B------:R-:W-:Y:S01]  /*7680*/  @!P1 FMUL.FTZ R135, R135, R48 ;  /* 0x0000003087879220 */ /* 0x000fe20000410000 */
[C---:B------:R-:W-:Y:S02]  /*7690*/  IADD3 R38, R51.reuse, 0x7, RZ ;  /* 0x0000000733267810 */ /* 0x040fe40007ffe0ff */
[----:B------:R-:W-:-:S02]  /*76a0*/  IADD3 R39, R51, 0x8, RZ ;  /* 0x0000000833277810 */ /* 0x000fc40007ffe0ff */
[----:B------:R-:W-:Y:S02]  /*76b0*/  PRMT R47, R130, 0x7632, R47 ;  /* 0x00007632822f7816 */ /* 0x000fe4000000002f */
[----:B------:R-:W-:Y:S01]  /*76c0*/  F2FP.BF16.PACK_AB R126, R126, R127 ;  /* 0x0000007f7e7e723e */ /* 0x000fe200000010ff */
[----:B------:R-:W-:Y:S01]  /*76d0*/  FADD.FTZ R3, R2, R93 ;  /* 0x0000005d02037221 */ /* 0x000fe20000010000 */
[----:B------:R-:W-:Y:S02]  /*76e0*/  LEA.HI.SX32 R37, R34, R51, 0x1b ;  /* 0x0000003322257211 */ /* 0x000fe400078fdaff */
[----:B----4-:R-:W-:Y:S01]  /*76f0*/  PRMT R24, RZ, 0x5410, R27 ;  /* 0x00005410ff187816 */ /* 0x010fe2000000001b */
[----:B------:R-:W-:Y:S01]  /*7700*/  @!P6 FMUL.FTZ R2, R29, -1.4426950216293334961 ;  /* 0xbfb8aa3b1d02e820 */ /* 0x000fe20000410000 */
[----:B------:R-:W-:Y:S02]  /*7710*/  IADD3 R40, R51, 0x9, RZ ;  /* 0x0000000933287810 */ /* 0x000fe40007ffe0ff */
[----:B------:R-:W-:-:S02]  /*7720*/  PRMT R48, R128, 0x7632, R48 ;  /* 0x0000763280307816 */ /* 0x000fc40000000030 */
[----:B------:R-:W-:Y:S01]  /*7730*/  SHF.L.U32 R34, R31, 0x1, RZ ;  /* 0x000000011f227819 */ /* 0x000fe200000006ff */
[----:B------:R-:W-:Y:S01]  /*7740*/  STS.U16 [R59], R130 ;  /* 0x000000823b007388 */ /* 0x000fe20000000400 */
[C---:B------:R-:W-:Y:S01]  /*7750*/  IADD3 R41, R51.reuse, 0xa, RZ ;  /* 0x0000000a33297810 */ /* 0x040fe20007ffe0ff */
[----:B------:R-:W-:Y:S01]  /*7760*/  IMAD.SHL.U32 R36, R36, 0x2, RZ ;  /* 0x0000000224247824 */ /* 0x000fe200078e00ff */
[----:B------:R-:W-:Y:S02]  /*7770*/  IADD3 R42, R51, 0xb, RZ ;  /* 0x0000000b332a7810 */ /* 0x000fe40007ffe0ff */
[----:B------:R-:W-:Y:S01]  /*7780*/  SHF.L.U32 R35, R35, 0x1, RZ ;  /* 0x0000000123237819 */ /* 0x000fe200000006ff */
[----:B------:R-:W-:Y:S01]  /*7790*/  STS.U16 [R32+0x2], R47 ;  /* 0x0000022f20007388 */ /* 0x000fe20000000400 */
[-C--:B------:R-:W-:Y:S02]  /*77a0*/  LEA.HI.SX32 R38, R38, R51.reuse, 0x1b ;  /* 0x0000003326267211 */ /* 0x080fe400078fdaff */
[----:B------:R-:W-:-:S02]  /*77b0*/  LEA.HI.SX32 R39, R39, R51, 0x1b ;  /* 0x0000003327277211 */ /* 0x000fc400078fdaff */
[----:B------:R-:W-:Y:S02]  /*77c0*/  F2FP.BF16.PACK_AB R124, R124, R125 ;  /* 0x0000007d7c7c723e */ /* 0x000fe400000010ff */
[----:B------:R-:W-:Y:S01]  /*77d0*/  PRMT R29, R126, 0x7632, R29 ;  /* 0x000076327e1d7816 */ /* 0x000fe2000000001d */
[----:B------:R-:W-:Y:S01]  /*77e0*/  STS.U16 [R33+0x4], R128 ;  /* 0x0000048021007388 */ /* 0x000fe20000000400 */
[C---:B------:R-:W-:Y:S01]  /*77f0*/  IADD3 R43, R51.reuse, 0xc, RZ ;  /* 0x0000000c332b7810 */ /* 0x040fe20007ffe0ff */
[----:B------:R-:W-:Y:S01]  /*7800*/  FADD.FTZ R27, R24, R93 ;  /* 0x0000005d181b7221 */ /* 0x000fe20000010000 */
[C---:B------:R-:W-:Y:S01]  /*7810*/  IADD3 R44, R51.reuse, 0xd, RZ ;  /* 0x0000000d332c7810 */ /* 0x040fe20007ffe0ff */
[----:B------:R-:W-:Y:S01]  /*7820*/  STS.U16 [R34+0x6], R48 ;  /* 0x0000063022007388 */ /* 0x000fe20000000400 */
[----:B------:R-:W-:Y:S01]  /*7830*/  IADD3 R45, R51, 0xe, RZ ;  /* 0x0000000e332d7810 */ /* 0x000fe20007ffe0ff */
[----:B------:R-:W-:Y:S01]  /*7840*/  @!P4 FMUL.FTZ R24, R30, -1.4426950216293334961 ;  /* 0xbfb8aa3b1e18c820 */ /* 0x000fe20000410000 */
[----:B------:R-:W-:-:S02]  /*7850*/  LEA.HI.SX32 R40, R40, R51, 0x1b ;  /* 0x0000003328287211 */ /* 0x000fc400078fdaff */
[----:B------:R-:W-:Y:S01]  /*7860*/  F2FP.BF16.PACK_AB R122, R122, R123 ;  /* 0x0000007b7a7a723e */ /* 0x000fe200000010ff */
[----:B------:R-:W-:Y:S01]  /*7870*/  STS.U16 [R35+0x8], R126 ;  /* 0x0000087e23007388 */ /* 0x000fe20000000400 */
[-C--:B------:R-:W-:Y:S02]  /*7880*/  LEA.HI.SX32 R41, R41, R51.reuse, 0x1b ;  /* 0x0000003329297211 */ /* 0x080fe400078fdaff */
[----:B------:R-:W-:Y:S02]  /*7890*/  LEA.HI.SX32 R42, R42, R51, 0x1b ;  /* 0x000000332a2a7211 */ /* 0x000fe400078fdaff */
[----:B------:R-:W-:Y:S01]  /*78a0*/  SHF.L.U32 R37, R37, 0x1, RZ ;  /* 0x0000000125257819 */ /* 0x000fe200000006ff */
[----:B------:R1:W-:Y:S01]  /*78b0*/  STS.U16 [R36+0xa], R29 ;  /* 0x00000a1d24007388 */ /* 0x0003e20000000400 */
[----:B------:R-:W-:Y:S01]  /*78c0*/  IADD3 R46, R51, 0xf, RZ ;  /* 0x0000000f332e7810 */ /* 0x000fe20007ffe0ff */
[----:B------:R-:W-:Y:S01]  /*78d0*/  IMAD.SHL.U32 R39, R39, 0x2, RZ ;  /* 0x0000000227277824 */ /* 0x000fe200078e00ff */
[----:B------:R-:W-:-:S02]  /*78e0*/  PRMT R30, R124, 0x7632, R30 ;  /* 0x000076327c1e7816 */ /* 0x000fc4000000001e */
[----:B------:R-:W-:Y:S02]  /*78f0*/  SHF.L.U32 R38, R38, 0x1, RZ ;  /* 0x0000000126267819 */ /* 0x000fe400000006ff */
[----:B------:R-:W-:Y:S02]  /*7900*/  F2FP.BF16.PACK_AB R120, R120, R121 ;  /* 0x000000797878723e */ /* 0x000fe400000010ff */
[-C--:B------:R-:W-:Y:S02]  /*7910*/  LEA.HI.SX32 R43, R43, R51.reuse, 0x1b ;  /* 0x000000332b2b7211 */ /* 0x080fe400078fdaff */
[-C--:B------:R-:W-:Y:S02]  /*7920*/  LEA.HI.SX32 R44, R44, R51.reuse, 0x1b ;  /* 0x000000332c2c7211 */ /* 0x080fe400078fdaff */
[----:B------:R-:W-:Y:S02]  /*7930*/  LEA.HI.SX32 R45, R45, R51, 0x1b ;  /* 0x000000332d2d7211 */ /* 0x000fe400078fdaff */
[----:B-1----:R-:W-:-:S02]  /*7940*/  PRMT R29, R122, 0x7632, R29 ;  /* 0x000076327a1d7816 */ /* 0x002fc4000000001d */
[----:B------:R-:W-:Y:S02]  /*7950*/  SHF.L.U32 R40, R40, 0x1, RZ ;  /* 0x0000000128287819 */ /* 0x000fe400000006ff */
[----:B------:R-:W-:Y:S01]  /*7960*/  F2FP.BF16.PACK_AB R118, R118, R119 ;  /* 0x000000777676723e */ /* 0x000fe200000010ff */
[----:B------:R-:W-:Y:S01]  /*7970*/  STS.U16 [R37+0xc], R124 ;  /* 0x00000c7c25007388 */ /* 0x000fe20000000400 */
[----:B------:R-:W-:Y:S01]  /*7980*/  SHF.L.U32 R41, R41, 0x1, RZ ;  /* 0x0000000129297819 */ /* 0x000fe200000006ff */
[----:B------:R-:W-:Y:S01]  /*7990*/  IMAD.SHL.U32 R42, R42, 0x2, RZ ;  /* 0x000000022a2a7824 */ /* 0x000fe200078e00ff */
[----:B------:R-:W-:Y:S01]  /*79a0*/  ISETP.NE.AND P0, PT, R88, RZ, PT ;  /* 0x000000ff5800720c */ /* 0x000fe20003f05270 */
[----:B------:R-:W-:Y:S01]  /*79b0*/  STS.U16 [R38+0xe], R30 ;  /* 0x00000e1e26007388 */ /* 0x000fe20000000400 */
[----:B------:R-:W-:Y:S02]  /*79c0*/  LEA.HI.SX32 R46, R46, R51, 0x1b ;  /* 0x000000332e2e7211 */ /* 0x000fe400078fdaff */
[----:B------:R-:W-:-:S02]  /*79d0*/  PRMT R31, R120, 0x7632, R31 ;  /* 0x00007632781f7816 */ /* 0x000fc4000000001f */
[----:B------:R-:W-:Y:S01]  /*79e0*/  F2FP.BF16.PACK_AB R116, R116, R117 ;  /* 0x000000757474723e */ /* 0x000fe200000010ff */
[----:B------:R-:W-:Y:S01]  /*79f0*/  STS.U16 [R39+0x10], R122 ;  /* 0x0000107a27007388 */ /* 0x000fe20000000400 */
[----:B------:R-:W-:Y:S01]  /*7a00*/  SHF.L.U32 R43, R43, 0x1, RZ ;  /* 0x000000012b2b7819 */ /* 0x000fe200000006ff */
[----:B------:R-:W-:Y:S01]  /*7a10*/  @!P3 FMUL.FTZ R137, R137, R50 ;  /* 0x000000328989b220 */ /* 0x000fe20000410000 */
[----:B------:R-:W-:Y:S01]  /*7a20*/  PRMT R48, R118, 0x7632, R48 ;  /* 0x0000763276307816 */ /* 0x000fe20000000030 */
[----:B------:R-:W-:Y:S01]  /*7a30*/  STS.U16 [R40+0x12], R29 ;  /* 0x0000121d28007388 */ /* 0x000fe20000000400 */
[----:B------:R-:W-:Y:S01]  /*7a40*/  SHF.L.U32 R44, R44, 0x1, RZ ;  /* 0x000000012c2c7819 */ /* 0x000fe200000006ff */
[----:B------:R-:W-:Y:S01]  /*7a50*/  IMAD.SHL.U32 R45, R45, 0x2, RZ ;  /* 0x000000022d2d7824 */ /* 0x000fe200078e00ff */
[----:B------:R-:W-:Y:S01]  /*7a60*/  PRMT R50, R116, 0x7632, R50 ;  /* 0x0000763274327816 */ /* 0x000fe20000000032 */
[----:B------:R-:W-:Y:S01]  /*7a70*/  STS.U16 [R41+0x14], R120 ;  /* 0x0000147829007388 */ /* 0x000fe20000000400 */
[----:B------:R-:W-:-:S03]  /*7a80*/  SHF.L.U32 R46, R46, 0x1, RZ ;  /* 0x000000012e2e7819 */ /* 0x000fc600000006ff */
        /* <DEDUP_REMOVED lines=24> */
[----:B0-----:R-:W-:-:S02]  /*7c10*/  PRMT R26, RZ, 0x5410, R26 ;  /* 0x00005410ff1a7816 */ /* 0x001fc4000000001a */
[----:B------:R-:W-:Y:S02]  /*7c20*/  PRMT R28, RZ, 0x5410, R28 ;  /* 0x00005410ff1c7816 */ /* 0x000fe4000000001c */
[----:B------:R-:W-:Y:S01]  /*7c30*/  FSETP.GTU.FTZ.AND P2, PT, R27, 20, PT ;  /* 0x41a000001b00780b */ /* 0x000fe20003f5c000 */
[--C-:B------:R-:W-:Y:S02]  /*7c40*/  FADD.FTZ R26, R26, R93.reuse ;  /* 0x0000005d1a1a7221 */ /* 0x100fe40000010000 */
[----:B------:R-:W-:Y:S01]  /*7c50*/  FADD.FTZ R28, R28, R93 ;  /* 0x0000005d1c1c7221 */ /* 0x000fe20000010000 */
[----:B------:R-:W-:Y:S02]  /*7c60*/  FSETP.GTU.FTZ.AND P5, PT, R3, 20, PT ;  /* 0x41a000000300780b */ /* 0x000fe40003fbc000 */
[----:B------:R-:W-:Y:S02]  /*7c70*/  FSETP.GTU.FTZ.AND P3, PT, R26, 20, PT ;  /* 0x41a000001a00780b */ /* 0x000fe40003f7c000 */
[----:B------:R-:W-:Y:S01]  /*7c80*/  FSETP.GTU.FTZ.AND P1, PT, R28, 20, PT ;  /* 0x41a000001c00780b */ /* 0x000fe20003f3c000 */
[----:B------:R-:W0:Y:S04]  /*7c90*/  @!P4 MUFU.EX2 R24, R24 ;  /* 0x000000180018c308 */ /* 0x000e280000000800 */
[----:B------:R-:W-:Y:S01]  /*7ca0*/  @!P2 FMUL.FTZ R27, R27, -1.4426950216293334961 ;  /* 0xbfb8aa3b1b1ba820 */ /* 0x000fe20000410000 */
[----:B------:R-:W2:Y:S03]  /*7cb0*/  LDS R125, [0x840] ;  /* 0x00084000ff7d7984 */ /* 0x000ea60000000800 */
[----:B------:R-:W-:-:S02]  /*7cc0*/  @!P5 FMUL.FTZ R3, R3, -1.4426950216293334961 ;  /* 0xbfb8aa3b0303d820 */ /* 0x000fc40000410000 */
[----:B------:R-:W-:Y:S02]  /*7cd0*/  @!P3 FMUL.FTZ R26, R26, -1.4426950216293334961 ;  /* 0xbfb8aa3b1a1ab820 */ /* 0x000fe40000410000 */
[----:B------:R-:W-:Y:S01]  /*7ce0*/  @!P1 FMUL.FTZ R28, R28, -1.4426950216293334961 ;  /* 0xbfb8aa3b1c1c9820 */ /* 0x000fe20000410000 */
[----:B------:R-:W3:Y:S08]  /*7cf0*/  @!P6 MUFU.EX2 R2, R2 ;  /* 0x000000020002e308 */ /* 0x000ef00000000800 */
[----:B------:R-:W4:Y:S08]  /*7d00*/  @!P2 MUFU.EX2 R27, R27 ;  /* 0x0000001b001ba308 */ /* 0x000f300000000800 */
[----:B------:R-:W5:Y:S08]  /*7d10*/  @!P5 MUFU.EX2 R3, R3 ;  /* 0x000000030003d308 */ /* 0x000f700000000800 */
[----:B------:R-:W1:Y:S08]  /*7d20*/  @!P3 MUFU.EX2 R26, R26 ;  /* 0x0000001a001ab308 */ /* 0x000e700000000800 */
[----:B------:R-:W2:Y:S01]  /*7d30*/  @!P1 MUFU.EX2 R28, R28 ;  /* 0x0000001c001c9308 */ /* 0x000ea20000000800 */
[----:B0-----:R-:W-:-:S02]  /*7d40*/  @!P4 FADD.FTZ R24, R24, 1 ;  /* 0x3f8000001818c421 */ /* 0x001fc40000010000 */
[----:B---3--:R-:W-:Y:S02]  /*7d50*/  @!P6 FADD.FTZ R2, R2, 1 ;  /* 0x3f8000000202e421 */ /* 0x008fe40000010000 */
[----:B----4-:R-:W-:-:S03]  /*7d60*/  @!P2 FADD.FTZ R27, R27, 1 ;  /* 0x3f8000001b1ba421 */ /* 0x010fc60000010000 */
[----:B-1----:R-:W0:Y:S01]  /*7d70*/  @!P4 MUFU.RCP R31, R24 ;  /* 0x00000018001fc308 */ /* 0x002e220000001000 */
[----:B-----5:R-:W-:Y:S02]  /*7d80*/  @!P5 FADD.FTZ R3, R3, 1 ;  /* 0x3f8000000303d421 */ /* 0x020fe40000010000 */
[----:B------:R-:W-:Y:S02]  /*7d90*/  IMAD R127, R90, c[0x0][0x2d8], RZ ;  /* 0x0000b6005a7f7a24 */ /* 0x000fe400078e02ff */
[----:B------:R-:W-:-:S03]  /*7da0*/  @!P3 FADD.FTZ R26, R26, 1 ;  /* 0x3f8000001a1ab421 */ /* 0x000fc60000010000 */
[----:B------:R-:W1:Y:S01]  /*7db0*/  @!P6 MUFU.RCP R30, R2 ;  /* 0x00000002001ee308 */ /* 0x000e620000001000 */
[----:B--2---:R-:W-:Y:S02]  /*7dc0*/  @!P1 FADD.FTZ R28, R28, 1 ;  /* 0x3f8000001c1c9421 */ /* 0x004fe40000010000 */
[----:B------:R-:W-:-:S05]  /*7dd0*/  IMAD R127, R92, c[0x0][0x2dc], R127 ;  /* 0x0000b7005c7f7a24 */ /* 0x000fca00078e027f */
[----:B------:R2:W3:Y:S08]  /*7de0*/  @!P5 MUFU.RCP R29, R3 ;  /* 0x00000003001dd308 */ /* 0x0004f00000001000 */
[----:B------:R-:W4:Y:S01]  /*7df0*/  @!P2 MUFU.RCP R27, R27 ;  /* 0x0000001b001ba308 */ /* 0x000f220000001000 */
[----:B--2---:R-:W-:-:S05]  /*7e00*/  IMAD.WIDE.U32 R2, R92, c[0x0][0x2d8], RZ ;  /* 0x0000b6005c027a25 */ /* 0x004fca00078e00ff */
[----:B------:R-:W-:Y:S02]  /*7e10*/  IADD3 R3, R3, R127, RZ ;  /* 0x0000007f03037210 */ /* 0x000fe40007ffe0ff */
[----:B------:R-:W2:Y:S01]  /*7e20*/  @!P3 MUFU.RCP R26, R26 ;  /* 0x0000001a001ab308 */ /* 0x000ea20000001000 */
[----:B0-----:R-:W-:-:S07]  /*7e30*/  @!P4 FMUL.FTZ R104, R104, R31 ;  /* 0x0000001f6868c220 */ /* 0x001fce0000410000 */
[----:B------:R-:W0:Y:S01]  /*7e40*/  @!P1 MUFU.RCP R28, R28 ;  /* 0x0000001c001c9308 */ /* 0x000e220000001000 */
[----:B------:R-:W-:Y:S01]  /*7e50*/  IMAD R131, R95, c[0x0][0x2e0], RZ ;  /* 0x0000b8005f837a24 */ /* 0x000fe200078e02ff */
[----:B------:R-:W-:Y:S01]  /*7e60*/  ISETP.GE.AND P4, PT, R76, R125, PT ;  /* 0x0000007d4c00720c */ /* 0x000fe20003f86270 */
[----:B------:R-:W-:Y:S02]  /*7e70*/  IMAD R129, R80, -0x400, R91 ;  /* 0xfffffc0050817824 */ /* 0x000fe400078e025b */
[----:B------:R-:W-:Y:S01]  /*7e80*/  IMAD.WIDE.U32 R2, R96, c[0x0][0x2e0], R2 ;  /* 0x0000b80060027a25 */ /* 0x000fe200078e0002 */
[----:B------:R-:W-:-:S03]  /*7e90*/  SHF.R.S32.HI R48, RZ, 0x1f, R76 ;  /* 0x0000001fff307819 */ /* 0x000fc6000001144c */
[----:B-1----:R-:W-:Y:S01]  /*7ea0*/  @!P6 FMUL.FTZ R111, R111, R30 ;  /* 0x0000001e6f6fe220 */ /* 0x002fe20000410000 */
[----:B------:R-:W-:Y:S01]  /*7eb0*/  IADD3 R24, P6, R129, R2, RZ ;  /* 0x0000000281187210 */ /* 0x000fe20007fde0ff */
[----:B------:R-:W-:Y:S01]  /*7ec0*/  IMAD R30, R96, c[0x0][0x2e4], R131 ;  /* 0x0000b900601e7a24 */ /* 0x000fe200078e0283 */
[----:B------:R-:W-:Y:S01]  /*7ed0*/  SHF.R.S32.HI R131, RZ, 0x1f, R129 ;  /* 0x0000001fff837819 */ /* 0x000fe20000011481 */
[----:B---3--:R-:W-:Y:S02]  /*7ee0*/  @!P5 FMUL.FTZ R102, R102, R29 ;  /* 0x0000001d6666d220 */ /* 0x008fe40000410000 */
[----:B----4-:R-:W-:Y:S01]  /*7ef0*/  @!P2 FMUL.FTZ R106, R106, R27 ;  /* 0x0000001b6a6aa220 */ /* 0x010fe20000410000 */
[C---:B------:R-:W-:Y:S01]  /*7f00*/  LEA R27, P5, R76.reuse, c[0x0][0x330], 0x1 ;  /* 0x0000cc004c1b7a11 */ /* 0x040fe200078a08ff */
[----:B--2---:R-:W-:Y:S01]  /*7f10*/  @!P3 FMUL.FTZ R105, R105, R26 ;  /* 0x0000001a6969b220 */ /* 0x004fe20000410000 */
[----:B------:R-:W-:Y:S01]  /*7f20*/  IADD3.X R3, R131, R30, R3, P6, !PT ;  /* 0x0000001e83037210 */ /* 0x000fe200037fe403 */
[----:B0-----:R-:W-:Y:S01]  /*7f30*/  @!P1 FMUL.FTZ R101, R101, R28 ;  /* 0x0000001c65659220 */ /* 0x001fe20000410000 */
[----:B------:R-:W-:-:S02]  /*7f40*/  LEA.HI.X R28, R76, c[0x0][0x334], R48, 0x1, P5 ;  /* 0x0000cd004c1c7a11 */ /* 0x000fc400028f0c30 */
[----:B------:R-:W-:Y:S01]  /*7f50*/  LEA R26, P6, R24, R27, 0x1 ;  /* 0x0000001b181a7211 */ /* 0x000fe200078c08ff */
[----:B------:R-:W-:Y:S01]  /*7f60*/  BSSY B0, `(.L_x_2519) ;  /* 0x0000011000007945 */ /* 0x000fe20003800000 */
[----:B------:R-:W-:Y:S02]  /*7f70*/  IADD3 R2, P5, R76, R77, RZ ;  /* 0x0000004d4c027210 */ /* 0x000fe40007fbe0ff */
[----:B------:R-:W-:Y:S02]  /*7f80*/  LEA.HI.X R27, R24, R28, R3, 0x1, P6 ;  /* 0x0000001c181b7211 */ /* 0x000fe400030f0c03 */
[-C--:B------:R-:W-:Y:S02]  /*7f90*/  ISETP.GE.AND P1, PT, R23, R125.reuse, PT ;  /* 0x0000007d1700720c */ /* 0x080fe40003f26270 */
[-C--:B------:R-:W-:Y:S02]  /*7fa0*/  ISETP.GE.AND P2, PT, R21, R125.reuse, PT ;  /* 0x0000007d1500720c */ /* 0x080fe40003f46270 */
[----:B------:R-:W-:-:S02]  /*7fb0*/  ISETP.GE.AND P3, PT, R20, R125, PT ;  /* 0x0000007d1400720c */ /* 0x000fc40003f66270 */
[----:B------:R-:W-:Y:S01]  /*7fc0*/  LEA.HI.X.SX32 R3, R77, R48, 0x1, P5 ;  /* 0x000000304d037211 */ /* 0x000fe200028f0eff */
[----:B------:R-:W-:Y:S05]  /*7fd0*/  @P4 BRA `(.L_x_2520) ;  /* 0x0000009000004947 */ /* 0x000fea0003800000 */
[----:B------:R-:W-:-:S04]  /*7fe0*/  IMAD.WIDE.U32 R28, R92, c[0x0][0x2d8], R2 ;  /* 0x0000b6005c1c7a25 */ /* 0x000fc800078e0002 */
[----:B------:R-:W-:Y:S02]  /*7ff0*/  IMAD R31, R95, c[0x0][0x2e0], RZ ;  /* 0x0000b8005f1f7a24 */ /* 0x000fe400078e02ff */
[----:B------:R-:W-:Y:S02]  /*8000*/  IMAD.IADD R29, R127, 0x1, R29 ;  /* 0x000000017f1d7824 */ /* 0x000fe400078e021d */
[C---:B------:R-:W-:Y:S02]  /*8010*/  IMAD R31, R96.reuse, c[0x0][0x2e4], R31 ;  /* 0x0000b900601f7a24 */ /* 0x040fe400078e021f */
[----:B------:R-:W-:-:S05]  /*8020*/  IMAD.WIDE.U32 R28, R96, c[0x0][0x2e0], R28 ;  /* 0x0000b800601c7a25 */ /* 0x000fca00078e001c */
[----:B------:R-:W-:Y:S02]  /*8030*/  IADD3 R29, R29, R31, RZ ;  /* 0x0000001f1d1d7210 */ /* 0x000fe40007ffe0ff */
[----:B------:R-:W-:-:S04]  /*8040*/  LEA R30, P4, R28, c[0x0][0x330], 0x1 ;  /* 0x0000cc001c1e7a11 */ /* 0x000fc800078808ff */
[----:B------:R-:W-:-:S05]  /*8050*/  LEA.HI.X R31, R28, c[0x0][0x334], R29, 0x1, P4 ;  /* 0x0000cd001c1f7a11 */ /* 0x000fca00020f0c1d */
[----:B------:R0:W-:Y:S04]  /*8060*/  STG.E.U16 [R30.64], R47 ;  /* 0x0000002f1e007986 */ /* 0x0001e8000c101504 */
.L_x_2520:
[----:B------:R-:W-:Y:S05]  /*8070*/  BSYNC B0 ;  /* 0x0000000000007941 */ /* 0x000fea0003800000 */
.L_x_2519:
[----:B------:R-:W-:Y:S01]  /*8080*/  @!P1 STG.E.U16 [R26.64+-0x780], R51 ;  /* 0xfff880331a009986 */ /* 0x000fe2000c101504 */
[-C--:B------:R-:W-:Y:S01]  /*8090*/  ISETP.GE.AND P5, PT, R19, R125.reuse, PT ;  /* 0x0000007d1300720c */ /* 0x080fe20003fa6270 */
[----:B------:R-:W-:Y:S01]  /*80a0*/  FADD.FTZ R24, R132, R89 ;  /* 0x0000005984187221 */ /* 0x000fe20000010000 */
[-C--:B------:R-:W-:Y:S01]  /*80b0*/  ISETP.GE.AND P6, PT, R18, R125.reuse, PT ;  /* 0x0000007d1200720c */ /* 0x080fe20003fc6270 */
        /* <DEDUP_REMOVED lines=8> */
[----:B------:R-:W-:Y:S01]  /*8140*/  BSSY B0, `(.L_x_2521) ;  /* 0x0000068000007945 */ /* 0x000fe20003800000 */
[----:B------:R-:W-:Y:S01]  /*8150*/  F2FP.BF16.PACK_AB R132, R133, R132 ;  /* 0x000000848584723e */ /* 0x000fe200000010ff */
[----:B------:R-:W-:Y:S01]  /*8160*/  @!P5 STG.E.U16 [R26.64+-0x6c0], R57 ;  /* 0xfff940391a00d986 */ /* 0x000fe2000c101504 */
[-C--:B------:R-:W-:Y:S01]  /*8170*/  ISETP.GE.AND P5, PT, R7, R125.reuse, PT ;  /* 0x0000007d0700720c */ /* 0x080fe20003fa6270 */
[----:B------:R-:W-:Y:S01]  /*8180*/  FADD.FTZ R29, R24, R135 ;  /* 0x00000087181d7221 */ /* 0x000fe20000010000 */
[----:B------:R-:W-:Y:S01]  /*8190*/  F2FP.BF16.PACK_AB R134, R135, R134 ;  /* 0x000000868786723e */ /* 0x000fe200000010ff */
[----:B------:R-:W-:Y:S01]  /*81a0*/  @!P6 STG.E.U16 [R26.64+-0x680], R97 ;  /* 0xfff980611a00e986 */ /* 0x000fe2000c101504 */
[-C--:B------:R-:W-:Y:S01]  /*81b0*/  ISETP.GE.AND P6, PT, R6, R125.reuse, PT ;  /* 0x0000007d0600720c */ /* 0x080fe20003fc6270 */
[----:B------:R-:W-:Y:S01]  /*81c0*/  FADD.FTZ R24, R29, R136 ;  /* 0x000000881d187221 */ /* 0x000fe20000010000 */
[----:B0-----:R-:W-:Y:S01]  /*81d0*/  PRMT R30, R132, 0x7632, R30 ;  /* 0x00007632841e7816 */ /* 0x001fe2000000001e */
[----:B------:R-:W-:Y:S01]  /*81e0*/  @!P1 STG.E.U16 [R26.64+-0x640], R99 ;  /* 0xfff9c0631a009986 */ /* 0x000fe2000c101504 */
[-C--:B------:R-:W-:Y:S01]  /*81f0*/  ISETP.GE.AND P1, PT, R4, R125.reuse, PT ;  /* 0x0000007d0400720c */ /* 0x080fe20003f26270 */
[----:B------:R-:W-:Y:S01]  /*8200*/  FADD.FTZ R24, R24, R137 ;  /* 0x0000008918187221 */ /* 0x000fe20000010000 */
[----:B------:R-:W-:Y:S01]  /*8210*/  F2FP.BF16.PACK_AB R136, R137, R136 ;  /* 0x000000888988723e */ /* 0x000fe200000010ff */
[----:B------:R-:W-:Y:S01]  /*8220*/  @!P4 STG.E.U16 [R26.64+-0x600], R103 ;  /* 0xfffa00671a00c986 */ /* 0x000fe2000c101504 */
[----:B------:R-:W-:-:S02]  /*8230*/  ISETP.GE.AND P4, PT, R5, R125, PT ;  /* 0x0000007d0500720c */ /* 0x000fc40003f86270 */
[----:B------:R-:W-:Y:S01]  /*8240*/  PRMT R29, R134, 0x7632, R29 ;  /* 0x00007632861d7816 */ /* 0x000fe2000000001d */
[----:B------:R-:W-:Y:S01]  /*8250*/  @!P2 STG.E.U16 [R26.64+-0x5c0], R107 ;  /* 0xfffa406b1a00a986 */ /* 0x000fe2000c101504 */
[-C--:B------:R-:W-:Y:S02]  /*8260*/  ISETP.GE.AND P2, PT, R22, R125.reuse, PT ;  /* 0x0000007d1600720c */ /* 0x080fe40003f46270 */
[----:B------:R-:W-:Y:S01]  /*8270*/  PRMT R31, R136, 0x7632, R31 ;  /* 0x00007632881f7816 */ /* 0x000fe2000000001f */
[----:B------:R-:W-:Y:S01]  /*8280*/  @!P3 STG.E.U16 [R26.64+-0x580], R113 ;  /* 0xfffa80711a00b986 */ /* 0x000fe2000c101504 */
[----:B------:R-:W-:Y:S02]  /*8290*/  ISETP.GE.AND P3, PT, R0, R125, PT ;  /* 0x0000007d0000720c */ /* 0x000fe40003f66270 */
[----:B------:R-:W-:Y:S01]  /*82a0*/  F2FP.BF16.PACK_AB R28, R102, R111 ;  /* 0x0000006f661c723e */ /* 0x000fe200000010ff */
[----:B------:R-:W-:Y:S04]  /*82b0*/  @!P5 STG.E.U16 [R26.64+-0x540], R115 ;  /* 0xfffac0731a00d986 */ /* 0x000fe8000c101504 */
[----:B------:R-:W-:Y:S04]  /*82c0*/  @!P6 STG.E.U16 [R26.64+-0x500], R117 ;  /* 0xfffb00751a00e986 */ /* 0x000fe8000c101504 */
[----:B------:R-:W-:Y:S04]  /*82d0*/  @!P4 STG.E.U16 [R26.64+-0x4c0], R119 ;  /* 0xfffb40771a00c986 */ /* 0x000fe8000c101504 */
[----:B------:R-:W-:Y:S04]  /*82e0*/  @!P1 STG.E.U16 [R26.64+-0x480], R121 ;  /* 0xfffb80791a009986 */ /* 0x000fe8000c101504 */
[----:B------:R-:W-:Y:S04]  /*82f0*/  @!P2 STG.E.U16 [R26.64+-0x7c0], R49 ;  /* 0xfff840311a00a986 */ /* 0x000fe8000c101504 */
[----:B------:R0:W-:Y:S04]  /*8300*/  @!P3 STG.E.U16 [R26.64+-0x440], R123 ;  /* 0xfffbc07b1a00b986 */ /* 0x0001e8000c101504 */
[----:B------:R-:W-:Y:S01]  /*8310*/  BAR.SYNC.DEFER_BLOCKING 0x0 ;  /* 0x0000000000007b1d */ /* 0x000fe20000010000 */
[----:B0-----:R-:W-:Y:S01]  /*8320*/  F2FP.BF16.PACK_AB R26, R108, R139 ;  /* 0x0000008b6c1a723e */ /* 0x001fe200000010ff */
[----:B------:R-:W-:Y:S01]  /*8330*/  FADD.FTZ R139, R24, R139 ;  /* 0x0000008b188b7221 */ /* 0x000fe20000010000 */
[----:B------:R-:W-:-:S02]  /*8340*/  F2FP.BF16.PACK_AB R27, R110, R109 ;  /* 0x0000006d6e1b723e */ /* 0x000fc400000010ff */
[----:B------:R-:W-:Y:S01]  /*8350*/  PRMT R47, R26, 0x7610, R47 ;  /* 0x000076101a2f7816 */ /* 0x000fe2000000002f */
[----:B------:R-:W-:Y:S01]  /*8360*/  FADD.FTZ R108, R139, R108 ;  /* 0x0000006c8b6c7221 */ /* 0x000fe20000010000 */
[----:B------:R-:W-:-:S03]  /*8370*/  PRMT R49, R27, 0x7632, R49 ;  /* 0x000076321b317816 */ /* 0x000fc60000000031 */
[----:B------:R-:W-:-:S04]  /*8380*/  FADD.FTZ R109, R108, R109 ;  /* 0x0000006d6c6d7221 */ /* 0x000fc80000010000 */
[----:B------:R-:W-:Y:S01]  /*8390*/  FADD.FTZ R110, R109, R110 ;  /* 0x0000006e6d6e7221 */ /* 0x000fe20000010000 */
[----:B------:R-:W-:Y:S03]  /*83a0*/  STS.U16 [R59], R132 ;  /* 0x000000843b007388 */ /* 0x000fe60000000400 */
[----:B------:R-:W-:Y:S01]  /*83b0*/  FADD.FTZ R111, R110, R111 ;  /* 0x0000006f6e6f7221 */ /* 0x000fe20000010000 */
[----:B------:R0:W-:Y:S03]  /*83c0*/  STS.U16 [R32+0x2], R30 ;  /* 0x0000021e20007388 */ /* 0x0001e60000000400 */
[----:B------:R-:W-:Y:S01]  /*83d0*/  FADD.FTZ R111, R111, R102 ;  /* 0x000000666f6f7221 */ /* 0x000fe20000010000 */
[----:B------:R1:W-:Y:S04]  /*83e0*/  STS.U16 [R33+0x4], R134 ;  /* 0x0000048621007388 */ /* 0x0003e80000000400 */
[----:B------:R2:W-:Y:S01]  /*83f0*/  STS.U16 [R34+0x6], R29 ;  /* 0x0000061d22007388 */ /* 0x0005e20000000400 */
[----:B0-----:R-:W-:-:S02]  /*8400*/  PRMT R30, R26, 0x7632, R30 ;  /* 0x000076321a1e7816 */ /* 0x001fc4000000001e */
[----:B------:R-:W-:Y:S01]  /*8410*/  PRMT R32, R27, 0x7610, R32 ;  /* 0x000076101b207816 */ /* 0x000fe20000000020 */
[----:B------:R-:W-:Y:S01]  /*8420*/  STS.U16 [R35+0x8], R136 ;  /* 0x0000088823007388 */ /* 0x000fe20000000400 */
[----:B------:R-:W-:Y:S01]  /*8430*/  F2FP.BF16.PACK_AB R26, R105, R104 ;  /* 0x00000068691a723e */ /* 0x000fe200000010ff */
[----:B------:R-:W-:Y:S01]  /*8440*/  FADD.FTZ R104, R111, R104 ;  /* 0x000000686f687221 */ /* 0x000fe20000010000 */
[----:B------:R-:W-:Y:S01]  /*8450*/  F2FP.BF16.PACK_AB R27, R101, R106 ;  /* 0x0000006a651b723e */ /* 0x000fe200000010ff */
[----:B------:R0:W-:Y:S01]  /*8460*/  STS.U16 [R36+0xa], R31 ;  /* 0x00000a1f24007388 */ /* 0x0001e20000000400 */
[----:B-1----:R-:W-:Y:S01]  /*8470*/  PRMT R33, R28, 0x7632, R33 ;  /* 0x000076321c217816 */ /* 0x002fe20000000021 */
[----:B------:R-:W-:Y:S01]  /*8480*/  FADD.FTZ R105, R104, R105 ;  /* 0x0000006968697221 */ /* 0x000fe20000010000 */
[----:B--2---:R-:W-:Y:S01]  /*8490*/  PRMT R34, R26, 0x7632, R34 ;  /* 0x000076321a227816 */ /* 0x004fe20000000022 */
[----:B------:R-:W-:Y:S02]  /*84a0*/  STS.U16 [R37+0xc], R47 ;  /* 0x00000c2f25007388 */ /* 0x000fe40000000400 */
[----:B------:R-:W-:-:S02]  /*84b0*/  FADD.FTZ R106, R105, R106 ;  /* 0x0000006a696a7221 */ /* 0x000fc40000010000 */
[----:B------:R-:W-:Y:S01]  /*84c0*/  STS.U16 [R38+0xe], R30 ;  /* 0x00000e1e26007388 */ /* 0x000fe20000000400 */
[----:B0-----:R-:W-:Y:S01]  /*84d0*/  PRMT R36, R27, 0x7632, R36 ;  /* 0x000076321b247816 */ /* 0x001fe20000000024 */
[----:B------:R-:W-:Y:S02]  /*84e0*/  FADD.FTZ R89, R106, R101 ;  /* 0x000000656a597221 */ /* 0x000fe40000010000 */
        /* <DEDUP_REMOVED lines=9> */
[----:B------:R-:W-:Y:S01]  /*8580*/  LDS.U16 R75, [R75] ;  /* 0x000000004b4b7984 */ /* 0x000fe20000000400 */
[----:B0-----:R-:W-:-:S03]  /*8590*/  IMAD R27, R90, c[0x0][0x2f8], RZ ;  /* 0x0000be005a1b7a24 */ /* 0x001fc600078e02ff */
[----:B------:R-:W-:Y:S01]  /*85a0*/  LDS.U16 R29, [R74+0x40] ;  /* 0x000040004a1d7984 */ /* 0x000fe20000000400 */
[----:B------:R-:W-:-:S03]  /*85b0*/  IMAD R27, R92, c[0x0][0x2fc], R27 ;  /* 0x0000bf005c1b7a24 */ /* 0x000fc600078e021b */
        /* <DEDUP_REMOVED lines=16> */
[----:B0-----:R-:W-:-:S05]  /*86c0*/  IMAD.WIDE.U32 R24, R92, c[0x0][0x2f8], RZ ;  /* 0x0000be005c187a25 */ /* 0x001fca00078e00ff */
[----:B------:R-:W-:Y:S01]  /*86d0*/  IADD3 R49, R25, R27, RZ ;  /* 0x0000001b19317210 */ /* 0x000fe20007ffe0ff */
[----:B------:R-:W0:Y:S02]  /*86e0*/  LDS R45, [0x840] ;  /* 0x00084000ff2d7984 */ /* 0x000e240000000800 */
[C---:B0-----:R-:W-:Y:S02]  /*86f0*/  ISETP.GE.AND P0, PT, R76.reuse, R45, PT ;  /* 0x0000002d4c00720c */ /* 0x041fe40003f06270 */
[----:B------:R-:W-:-:S04]  /*8700*/  IADD3 R76, P1, R76, -0x3e0, RZ ;  /* 0xfffffc204c4c7810 */ /* 0x000fc80007f3e0ff */
[----:B------:R-:W-:-:S07]  /*8710*/  IADD3.X R47, R48, -0x1, RZ, P1, !PT ;  /* 0xffffffff302f7810 */ /* 0x000fce0000ffe4ff */
        /* <DEDUP_REMOVED lines=10> */
.L_x_2522:
[----:B------:R-:W-:Y:S05]  /*87c0*/  BSYNC B0 ;  /* 0x0000000000007941 */ /* 0x000fea0003800000 */
.L_x_2521:
[----:B------:R-:W-:Y:S01]  /*87d0*/  MOV R2, R24 ;  /* 0x0000001800027202 */ /* 0x000fe20000000f00 */
[----:B------:R-:W-:Y:S01]  /*87e0*/  IMAD.MOV.U32 R3, RZ, RZ, R49 ;  /* 0x000000ffff037224 */ /* 0x000fe200078e0031 */
[----:B------:R-:W-:Y:S01]  /*87f0*/  LEA R24, P1, R76, c[0x0][0x340], 0x1 ;  /* 0x0000d0004c187a11 */ /* 0x000fe200078208ff */
[----:B------:R-:W-:Y:S01]  /*8800*/  IMAD R25, R95, c[0x0][0x300], RZ ;  /* 0x0000c0005f197a24 */ /* 0x000fe200078e02ff */
[-C--:B------:R-:W-:Y:S01]  /*8810*/  ISETP.GE.AND P3, PT, R22, R45.reuse, PT ;  /* 0x0000002d1600720c */ /* 0x080fe20003f66270 */
[----:B------:R-:W-:Y:S01]  /*8820*/  IMAD.WIDE.U32 R2, R96, c[0x0][0x300], R2 ;  /* 0x0000c00060027a25 */ /* 0x000fe200078e0002 */
[----:B------:R-:W-:Y:S02]  /*8830*/  LEA.HI.X R22, R76, c[0x0][0x344], R47, 0x1, P1 ;  /* 0x0000d1004c167a11 */ /* 0x000fe400008f0c2f */
[----:B------:R-:W-:Y:S01]  /*8840*/  ISETP.GE.AND P4, PT, R23, R45, PT ;  /* 0x0000002d1700720c */ /* 0x000fe20003f86270 */
[----:B0-----:R-:W-:Y:S01]  /*8850*/  IMAD R26, R96, c[0x0][0x304], R25 ;  /* 0x0000c100601a7a24 */ /* 0x001fe200078e0219 */
[----:B------:R-:W-:-:S02]  /*8860*/  IADD3 R25, P0, R129, R2, RZ ;  /* 0x0000000281197210 */ /* 0x000fc40007f1e0ff */
[-C--:B------:R-:W-:Y:S02]  /*8870*/  ISETP.GE.AND P5, PT, R21, R45.reuse, PT ;  /* 0x0000002d1500720c */ /* 0x080fe40003fa6270 */
[----:B------:R-:W-:Y:S02]  /*8880*/  IADD3.X R3, R131, R26, R3, P0, !PT ;  /* 0x0000001a83037210 */ /* 0x000fe400007fe403 */
[C---:B------:R-:W-:Y:S02]  /*8890*/  LEA R2, P0, R25.reuse, R24, 0x1 ;  /* 0x0000001819027211 */ /* 0x040fe400078008ff */
[-C--:B------:R-:W-:Y:S02]  /*88a0*/  ISETP.GE.AND P6, PT, R20, R45.reuse, PT ;  /* 0x0000002d1400720c */ /* 0x080fe40003fc6270 */
        /* <DEDUP_REMOVED lines=37> */
.L_x_2469:
        /* <DEDUP_REMOVED lines=29> */
.L_x_2525:
[----:B------:R-:W-:Y:S05]  /*8cd0*/  BSYNC B0 ;  /* 0x0000000000007941 */ /* 0x000fea0003800000 */
.L_x_2524:
        /* <DEDUP_REMOVED lines=28> */
.L_x_2527:
[----:B------:R-:W1:Y:S02]  /*8ea0*/  S2R R19, SR_TID.X ;  /* 0x0000000000137919 */ /* 0x000e640000002100 */
.L_x_2528:
[----:B------:R-:W-:Y:S05]  /*8eb0*/  BSYNC B0 ;  /* 0x0000000000007941 */ /* 0x000fea0003800000 */
.L_x_2526:
        /* <DEDUP_REMOVED lines=15> */
[C---:B------:R-:W-:Y:S02]  /*8fb0*/  IMAD R15, R96.reuse, c[0x0][0x19c], R15 ;  /* 0x00006700600f7a24 */ /* 0x040fe400078e020f */
[C---:B------:R-:W-:Y:S01]  /*8fc0*/  IMAD R95, R96.reuse, c[0x0][0x1bc], R95 ;  /* 0x00006f00605f7a24 */ /* 0x040fe200078e025f */
[----:B------:R-:W-:Y:S01]  /*8fd0*/  IADD3 R25, R7, R13, RZ ;  /* 0x0000000d07197210 */ /* 0x000fe20007ffe0ff */
[----:B------:R-:W-:Y:S01]  /*8fe0*/  IMAD.WIDE.U32 R96, R96, c[0x0][0x1b8], RZ ;  /* 0x00006e0060607a25 */ /* 0x000fe200078e00ff */
[----:B------:R-:W-:-:S03]  /*8ff0*/  IADD3 R35, R17, R15, RZ ;  /* 0x0000000f11237210 */ /* 0x000fc60007ffe0ff */
[----:B------:R-:W-:Y:S02]  /*9000*/  IMAD.IADD R27, R5, 0x1, R11 ;  /* 0x00000001051b7824 */ /* 0x000fe400078e020b */
[----:B------:R-:W-:Y:S02]  /*9010*/  IMAD.IADD R95, R97, 0x1, R95 ;  /* 0x00000001615f7824 */ /* 0x000fe400078e025f */
.L_x_2529:
[----:B0-----:R-:W0:Y:S01]  /*9020*/  LDS R21, [R19.X4+0x1d90] ;  /* 0x001d900013157984 */ /* 0x001e220000004800 */
[----:B------:R-:W-:Y:S01]  /*9030*/  SHF.R.S32.HI R18, RZ, 0x1f, R19 ;  /* 0x0000001fff127819 */ /* 0x000fe20000011413 */
[----:B------:R-:W-:Y:S01]  /*9040*/  IMAD.MOV.U32 R10, RZ, RZ, R96 ;  /* 0x000000ffff0a7224 */ /* 0x000fe200078e0060 */
[----:B------:R-:W-:Y:S01]  /*9050*/  MOV R11, R95 ;  /* 0x0000005f000b7202 */ /* 0x000fe20000000f00 */
[----:B------:R-:W-:Y:S01]  /*9060*/  YIELD ;  /* 0x0000000000007946 */ /* 0x000fe20003800000 */
[----:B------:R-:W-:Y:S01]  /*9070*/  MOV R8, R6 ;  /* 0x0000000600087202 */ /* 0x000fe20000000f00 */
[C---:B------:R-:W-:Y:S01]  /*9080*/  IMAD R0, R18.reuse, c[0x0][0x290], RZ ;  /* 0x0000a40012007a24 */ /* 0x040fe200078e02ff */
[----:B------:R-:W-:Y:S01]  /*9090*/  MOV R9, R25 ;  /* 0x0000001900097202 */ /* 0x000fe20000000f00 */
        /* <DEDUP_REMOVED lines=18> */
[----:B------:R-:W-:Y:S01]  /*91c0*/  IMAD R31, R19, c[0x0][0x2b4], R20 ;  /* 0x0000ad00131f7a24 */ /* 0x000fe200078e0214 */
[----:B0-----:R-:W-:Y:S01]  /*91d0*/  MOV R11, R35 ;  /* 0x00000023000b7202 */ /* 0x001fe20000000f00 */
[----:B------:R-:W-:-:S02]  /*91e0*/  IMAD.MOV.U32 R10, RZ, RZ, R16 ;  /* 0x000000ffff0a7224 */ /* 0x000fc400078e0010 */
[----:B------:R-:W-:-:S04]  /*91f0*/  IMAD.WIDE.U32 R8, R19, c[0x0][0x2b0], R8 ;  /* 0x0000ac0013087a25 */ /* 0x000fc800078e0008 */
[----:B------:R-:W-:Y:S01]  /*9200*/  IMAD.WIDE.U32 R12, R19, c[0x0][0x1a0], R10 ;  /* 0x00006800130c7a25 */ /* 0x000fe200078e000a */
[----:B------:R-:W-:Y:S02]  /*9210*/  IADD3 R11, R9, R31, RZ ;  /* 0x0000001f090b7210 */ /* 0x000fe40007ffe0ff */
[----:B------:R-:W-:Y:S01]  /*9220*/  LEA R10, P0, R8, c[0x0][0x318], 0x2 ;  /* 0x0000c600080a7a11 */ /* 0x000fe200078010ff */
        /* <DEDUP_REMOVED lines=21> */
[----:B------:R-:W-:Y:S05]  /*9380*/  EXIT ;  /* 0x000000000000794d */ /* 0x000fea0003800000 */
.L_x_2507:
[----:B------:R-:W-:Y:S01]  /*9390*/  HFMA2.MMA R191, -RZ, RZ, 0, 5.9604644775390625e-08 ;  /* 0x00000001ffbf7435 */ /* 0x000fe200000001ff */
[----:B------:R-:W-:Y:S01]  /*93a0*/  MOV R190, R6 ;  /* 0x0000000600be7202 */ /* 0x000fe20000000f00 */
[----:B------:R-:W-:Y:S01]  /*93b0*/  IMAD.MOV.U32 R192, RZ, RZ, RZ ;  /* 0x000000ffffc07224 */ /* 0x000fe200078e00ff */
[----:B------:R-:W-:-:S02]  /*93c0*/  MOV R193, 0xffffffff ;  /* 0xffffffff00c17802 */ /* 0x000fc40000000f00 */
[----:B------:R-:W-:Y:S02]  /*93d0*/  MOV R4, 0x93f0 ;  /* 0x000093f000047802 */ /* 0x000fe40000000f00 */
[----:B-----5:R-:W-:Y:S05]  /*93e0*/  CALL.REL.NOINC `($__internal_104_$__cuda_sm70_shflsync_up) ;  /* 0x00000ed000007944 */ /* 0x020fea0003c00000 */
[----:B-1----:R-:W-:Y:S01]  /*93f0*/  MOV R189, R190 ;  /* 0x000000be00bd7202 */ /* 0x002fe20000000f00 */
[----:B0-----:R-:W-:Y:S05]  /*9400*/  BRA `(.L_x_2530) ;  /* 0xffffbd5000007947 */ /* 0x001fea000383ffff */
.L_x_2508:
[----:B------:R-:W-:Y:S01]  /*9410*/  HFMA2.MMA R191, -RZ, RZ, 0, 5.9604644775390625e-08 ;  /* 0x00000001ffbf7435 */ /* 0x000fe200000001ff */
[----:B------:R-:W-:Y:S01]  /*9420*/  IMAD.MOV.U32 R190, RZ, RZ, R7 ;  /* 0x000000ffffbe7224 */ /* 0x000fe200078e0007 */
[----:B------:R-:W-:Y:S01]  /*9430*/  MOV R192, RZ ;  /* 0x000000ff00c07202 */ /* 0x000fe20000000f00 */
[----:B------:R-:W-:Y:S01]  /*9440*/  IMAD.MOV.U32 R193, RZ, RZ, -0x1 ;  /* 0xffffffffffc17424 */ /* 0x000fe200078e00ff */
[----:B------:R-:W-:Y:S02]  /*9450*/  MOV R4, 0x9470 ;  /* 0x0000947000047802 */ /* 0x000fe40000000f00 */
[----:B01---5:R-:W-:Y:S05]  /*9460*/  CALL.REL.NOINC `($__internal_104_$__cuda_sm70_shflsync_up) ;  /* 0x00000e5000007944 */ /* 0x023fea0003c00000 */
[C---:B------:R-:W-:Y:S01]  /*9470*/  FMUL.FTZ R189, R6.reuse, R189 ;  /* 0x000000bd06bd7220 */ /* 0x040fe20000410000 */
[----:B------:R-:W-:Y:S01]  /*9480*/  ISETP.GE.AND P0, PT, R87, 0x1, PT ;  /* 0x000000015700780c */ /* 0x000fe20003f06270 */
[C---:B-1----:R-:W-:Y:S01]  /*9490*/  FFMA.FTZ R4, R6.reuse, R190, R7 ;  /* 0x000000be06047223 */ /* 0x042fe20000010007 */
[----:B0-----:R-:W-:Y:S01]  /*94a0*/  HFMA2.MMA R191, -RZ, RZ, 0, 1.1920928955078125e-07 ;  /* 0x00000002ffbf7435 */ /* 0x001fe200000001ff */
[----:B------:R-:W-:Y:S01]  /*94b0*/  MOV R192, RZ ;  /* 0x000000ff00c07202 */ /* 0x000fe20000000f00 */
[----:B------:R-:W-:Y:S01]  /*94c0*/  IMAD.MOV.U32 R193, RZ, RZ, -0x1 ;  /* 0xffffffffffc17424 */ /* 0x000fe200078e00ff */
[----:B------:R-:W-:-:S02]  /*94d0*/  FSEL R189, R6, R189, !P0 ;  /* 0x000000bd06bd7208 */ /* 0x000fc40004000000 */
[----:B------:R-:W-:Y:S02]  /*94e0*/  FSEL R7, R7, R4, !P0 ;  /* 0x0000000407077208 */ /* 0x000fe40004000000 */
[----:B------:R-:W-:Y:S02]  /*94f0*/  MOV R190, R189 ;  /* 0x000000bd00be7202 */ /* 0x000fe40000000f00 */
[----:B------:R-:W-:Y:S02]  /*9500*/  MOV R4, 0x9520 ;  /* 0x0000952000047802 */ /* 0x000fe40000000f00 */
[----:B------:R-:W-:Y:S05]  /*9510*/  CALL.REL.NOINC `($__internal_104_$__cuda_sm70_shflsync_up) ;  /* 0x00000da000007944 */ /* 0x000fea0003c00000 */
[----:B0-----:R-:W-:Y:S01]  /*9520*/  HFMA2.MMA R191, -RZ, RZ, 0, 1.1920928955078125e-07 ;  /* 0x00000002ffbf7435 */ /* 0x001fe200000001ff */
[----:B-1----:R-:W-:Y:S01]  /*9530*/  MOV R6, R190 ;  /* 0x000000be00067202 */ /* 0x002fe20000000f00 */
[----:B------:R-:W-:Y:S01]  /*9540*/  IMAD.MOV.U32 R190, RZ, RZ, R7 ;  /* 0x000000ffffbe7224 */ /* 0x000fe200078e0007 */
[----:B------:R-:W-:Y:S01]  /*9550*/  MOV R192, RZ ;  /* 0x000000ff00c07202 */ /* 0x000fe20000000f00 */
[----:B------:R-:W-:Y:S01]  /*9560*/  IMAD.MOV.U32 R193, RZ, RZ, -0x1 ;  /* 0xffffffffffc17424 */ /* 0x000fe200078e00ff */
[----:B------:R-:W-:Y:S02]  /*9570*/  MOV R4, 0x9590 ;  /* 0x0000959000047802 */ /* 0x000fe40000000f00 */
[----:B------:R-:W-:Y:S05]  /*9580*/  CALL.REL.NOINC `($__internal_104_$__cuda_sm70_shflsync_up) ;  /* 0x00000d3000007944 */ /* 0x000fea0003c00000 */
[----:B------:R-:W-:Y:S01]  /*9590*/  ISETP.GE.AND P0, PT, R87, 0x2, PT ;  /* 0x000000025700780c */ /* 0x000fe20003f06270 */
[----:B0-----:R-:W-:Y:S01]  /*95a0*/  HFMA2.MMA R191, -RZ, RZ, 0, 2.384185791015625e-07 ;  /* 0x00000004ffbf7435 */ /* 0x001fe200000001ff */
[----:B------:R-:W-:Y:S01]  /*95b0*/  MOV R192, RZ ;  /* 0x000000ff00c07202 */ /* 0x000fe20000000f00 */
[----:B------:R-:W-:Y:S01]  /*95c0*/  IMAD.MOV.U32 R193, RZ, RZ, -0x1 ;  /* 0xffffffffffc17424 */ /* 0x000fe200078e00ff */
[----:B------:R-:W-:-:S09]  /*95d0*/  MOV R4, 0x9620 ;  /* 0x0000962000047802 */ /* 0x000fd20000000f00 */
[----:B-1----:R-:W-:Y:S02]  /*95e0*/  @P0 FFMA.FTZ R7, R189, R190, R7 ;  /* 0x000000bebd070223 */ /* 0x002fe40000010007 */
[----:B------:R-:W-:-:S05]  /*95f0*/  @P0 FMUL.FTZ R189, R6, R189 ;  /* 0x000000bd06bd0220 */ /* 0x000fca0000410000 */
[----:B------:R-:W-:Y:S02]  /*9600*/  MOV R190, R189 ;  /* 0x000000bd00be7202 */ /* 0x000fe40000000f00 */
[----:B------:R-:W-:Y:S05]  /*9610*/  CALL.REL.NOINC `($__internal_104_$__cuda_sm70_shflsync_up) ;  /* 0x00000ca000007944 */ /* 0x000fea0003c00000 */
[----:B0-----:R-:W-:Y:S01]  /*9620*/  HFMA2.MMA R191, -RZ, RZ, 0, 2.384185791015625e-07 ;  /* 0x00000004ffbf7435 */ /* 0x001fe200000001ff */
[----:B-1----:R-:W-:Y:S01]  /*9630*/  MOV R6, R190 ;  /* 0x000000be00067202 */ /* 0x002fe20000000f00 */
[----:B------:R-:W-:Y:S01]  /*9640*/  IMAD.MOV.U32 R190, RZ, RZ, R7 ;  /* 0x000000ffffbe7224 */ /* 0x000fe200078e0007 */
[----:B------:R-:W-:Y:S01]  /*9650*/  MOV R192, RZ ;  /* 0x000000ff00c07202 */ /* 0x000fe20000000f00 */
[----:B------:R-:W-:Y:S01]  /*9660*/  IMAD.MOV.U32 R193, RZ, RZ, -0x1 ;  /* 0xffffffffffc17424 */ /* 0x000fe200078e00ff */
[----:B------:R-:W-:Y:S02]  /*9670*/  MOV R4, 0x9690 ;  /* 0x0000969000047802 */ /* 0x000fe40000000f00 */
[----:B------:R-:W-:Y:S05]  /*9680*/  CALL.REL.NOINC `($__internal_104_$__cuda_sm70_shflsync_up) ;  /* 0x00000c3000007944 */ /* 0x000fea0003c00000 */
[----:B------:R-:W-:Y:S01]  /*9690*/  ISETP.GE.AND P0, PT, R87, 0x4, PT ;  /* 0x000000045700780c */ /* 0x000fe20003f06270 */
[----:B0-----:R-:W-:Y:S01]  /*96a0*/  HFMA2.MMA R191, -RZ, RZ, 0, 4.76837158203125e-07 ;  /* 0x00000008ffbf7435 */ /* 0x001fe200000001ff */
[----:B------:R-:W-:Y:S01]  /*96b0*/  MOV R192, RZ ;  /* 0x000000ff00c07202 */ /* 0x000fe20000000f00 */
[----:B------:R-:W-:Y:S01]  /*96c0*/  IMAD.MOV.U32 R193, RZ, RZ, -0x1 ;  /* 0xffffffffffc17424 */ /* 0x000fe200078e00ff */
[----:B------:R-:W-:-:S09]  /*96d0*/  MOV R4, 0x9720 ;  /* 0x0000972000047802 */ /* 0x000fd20000000f00 */
[----:B-1----:R-:W-:Y:S02]  /*96e0*/  @P0 FFMA.FTZ R7, R189, R190, R7 ;  /* 0x000000bebd070223 */ /* 0x002fe40000010007 */
[----:B------:R-:W-:-:S05]  /*96f0*/  @P0 FMUL.FTZ R189, R6, R189 ;  /* 0x000000bd06bd0220 */ /* 0x000fca0000410000 */
[----:B------:R-:W-:Y:S02]  /*9700*/  MOV R190, R189 ;  /* 0x000000bd00be7202 */ /* 0x000fe40000000f00 */
[----:B------:R-:W-:Y:S05]  /*9710*/  CALL.REL.NOINC `($__internal_104_$__cuda_sm70_shflsync_up) ;  /* 0x00000ba000007944 */ /* 0x000fea0003c00000 */
[----:B0-----:R-:W-:Y:S01]  /*9720*/  HFMA2.MMA R191, -RZ, RZ, 0, 4.76837158203125e-07 ;  /* 0x00000008ffbf7435 */ /* 0x001fe200000001ff */
[----:B-1----:R-:W-:Y:S01]  /*9730*/  MOV R6, R190 ;  /* 0x000000be00067202 */ /* 0x002fe20000000f00 */
[----:B------:R-:W-:Y:S01]  /*9740*/  IMAD.MOV.U32 R190, RZ, RZ, R7 ;  /* 0x000000ffffbe7224 */ /* 0x000fe200078e0007 */
[----:B------:R-:W-:Y:S01]  /*9750*/  MOV R192, RZ ;  /* 0x000000ff00c07202 */ /* 0x000fe20000000f00 */
[----:B------:R-:W-:Y:S01]  /*9760*/  IMAD.MOV.U32 R193, RZ, RZ, -0x1 ;  /* 0xffffffffffc17424 */ /* 0x000fe200078e00ff */
[----:B------:R-:W-:Y:S02]  /*9770*/  MOV R4, 0x9790 ;  /* 0x0000979000047802 */ /* 0x000fe40000000f00 */
[----:B------:R-:W-:Y:S05]  /*9780*/  CALL.REL.NOINC `($__internal_104_$__cuda_sm70_shflsync_up) ;  /* 0x00000b3000007944 */ /* 0x000fea0003c00000 */
[----:B------:R-:W-:Y:S01]  /*9790*/  ISETP.GE.AND P0, PT, R87, 0x8, PT ;  /* 0x000000085700780c */ /* 0x000fe20003f06270 */
[----:B0-----:R-:W-:Y:S01]  /*97a0*/  HFMA2.MMA R191, -RZ, RZ, 0, 9.5367431640625e-07 ;  /* 0x00000010ffbf7435 */ /* 0x001fe200000001ff */
[----:B------:R-:W-:Y:S01]  /*97b0*/  MOV R192, RZ ;  /* 0x000000ff00c07202 */ /* 0x000fe20000000f00 */
[----:B------:R-:W-:Y:S01]  /*97c0*/  IMAD.MOV.U32 R193, RZ, RZ, -0x1 ;  /* 0xffffffffffc17424 */ /* 0x000fe200078e00ff */
[----:B------:R-:W-:-:S09]  /*97d0*/  MOV R4, 0x9840 ;  /* 0x0000984000047802 */ /* 0x000fd20000000f00 */
[----:B-1----:R-:W-:Y:S02]  /*97e0*/  @P0 FFMA.FTZ R7, R189, R190, R7 ;  /* 0x000000bebd070223 */ /* 0x002fe40000010007 */
[----:B------:R-:W-:-:S03]  /*97f0*/  @P0 FMUL.FTZ R189, R6, R189 ;  /* 0x000000bd06bd0220 */ /* 0x000fc60000410000 */
[----:B------:R-:W-:Y:S01]  /*9800*/  MOV R186, R7 ;  /* 0x0000000700ba7202 */ /* 0x000fe20000000f00 */
[----:B------:R-:W-:Y:S01]  /*9810*/  IMAD.MOV.U32 R190, RZ, RZ, R189 ;  /* 0x000000ffffbe7224 */ /* 0x000fe200078e00bd */
[----:B------:R-:W-:Y:S02]  /*9820*/  MOV R188, R189 ;  /* 0x000000bd00bc7202 */ /* 0x000fe40000000f00 */
[----:B------:R-:W-:Y:S05]  /*9830*/  CALL.REL.NOINC `($__internal_104_$__cuda_sm70_shflsync_up) ;  /* 0x00000a8000007944 */ /* 0x000fea0003c00000 */
[----:B0-----:R-:W-:Y:S01]  /*9840*/  HFMA2.MMA R192, -RZ, RZ, 0, 0 ;  /* 0x00000000ffc07435 */ /* 0x001fe200000001ff */
[----:B-1----:R-:W-:Y:S01]  /*9850*/  MOV R189, R190 ;  /* 0x000000be00bd7202 */ /* 0x002fe20000000f00 */
[----:B------:R-:W-:Y:S01]  /*9860*/  IMAD.MOV.U32 R191, RZ, RZ, 0x10 ;  /* 0x00000010ffbf7424 */ /* 0x000fe200078e00ff */
[----:B------:R-:W-:Y:S02]  /*9870*/  MOV R190, R7 ;  /* 0x0000000700be7202 */ /* 0x000fe40000000f00 */
[----:B------:R-:W-:Y:S02]  /*9880*/  MOV R193, 0xffffffff ;  /* 0xffffffff00c17802 */ /* 0x000fe40000000f00 */
[----:B------:R-:W-:Y:S02]  /*9890*/  MOV R4, 0x98b0 ;  /* 0x000098b000047802 */ /* 0x000fe40000000f00 */
[----:B------:R-:W-:Y:S05]  /*98a0*/  CALL.REL.NOINC `($__internal_104_$__cuda_sm70_shflsync_up) ;  /* 0x00000a1000007944 */ /* 0x000fea0003c00000 */
[----:B-1----:R-:W-:Y:S01]  /*98b0*/  IMAD.MOV.U32 R4, RZ, RZ, R190 ;  /* 0x000000ffff047224 */ /* 0x002fe200078e00be */
[----:B0-----:R-:W-:Y:S05]  /*98c0*/  BRA `(.L_x_2531) ;  /* 0xffffba1000007947 */ /* 0x001fea000383ffff */
.L_x_2511:
[----:B------:R-:W-:Y:S01]  /*98d0*/  HFMA2.MMA R191, -RZ, RZ, 0, 5.9604644775390625e-08 ;  /* 0x00000001ffbf7435 */ /* 0x000fe200000001ff */
[----:B-1----:R-:W-:Y:S01]  /*98e0*/  MOV R190, R186 ;  /* 0x000000ba00be7202 */ /* 0x002fe20000000f00 */
[----:B0-----:R-:W-:Y:S01]  /*98f0*/  IMAD.MOV.U32 R192, RZ, RZ, RZ ;  /* 0x000000ffffc07224 */ /* 0x001fe200078e00ff */
[----:B------:R-:W-:-:S02]  /*9900*/  MOV R193, 0xffffffff ;  /* 0xffffffff00c17802 */ /* 0x000fc40000000f00 */
[----:B------:R-:W-:Y:S02]  /*9910*/  MOV R4, 0x9930 ;  /* 0x0000993000047802 */ /* 0x000fe40000000f00 */
[----:B-----5:R-:W-:Y:S05]  /*9920*/  CALL.REL.NOINC `($__internal_104_$__cuda_sm70_shflsync_up) ;  /* 0x0000099000007944 */ /* 0x020fea0003c00000 */
[----:B0-----:R-:W-:Y:S01]  /*9930*/  HFMA2.MMA R191, -RZ, RZ, 0, 5.9604644775390625e-08 ;  /* 0x00000001ffbf7435 */ /* 0x001fe200000001ff */
[----:B-1----:R-:W-:Y:S01]  /*9940*/  MOV R6, R190 ;  /* 0x000000be00067202 */ /* 0x002fe20000000f00 */
[----:B------:R-:W-:Y:S01]  /*9950*/  IMAD.MOV.U32 R190, RZ, RZ, R7 ;  /* 0x000000ffffbe7224 */ /* 0x000fe200078e0007 */
[----:B------:R-:W-:Y:S01]  /*9960*/  MOV R192, RZ ;  /* 0x000000ff00c07202 */ /* 0x000fe20000000f00 */
[----:B------:R-:W-:Y:S01]  /*9970*/  IMAD.MOV.U32 R193, RZ, RZ, -0x1 ;  /* 0xffffffffffc17424 */ /* 0x000fe200078e00ff */
[----:B------:R-:W-:Y:S02]  /*9980*/  MOV R4, 0x99a0 ;  /* 0x000099a000047802 */ /* 0x000fe40000000f00 */
[----:B------:R-:W-:Y:S05]  /*9990*/  CALL.REL.NOINC `($__internal_104_$__cuda_sm70_shflsync_up) ;  /* 0x0000092000007944 */ /* 0x000fea0003c00000 */
[----:B0-----:R-:W-:Y:S01]  /*99a0*/  HFMA2.MMA R193, -RZ, RZ, 0, 0 ;  /* 0x00000000ffc17435 */ /* 0x001fe200000001ff */
[----:B-1----:R-:W-:Y:S01]  /*99b0*/  MOV R188, R190 ;  /* 0x000000be00bc7202 */ /* 0x002fe20000000f00 */
[----:B------:R-:W-:Y:S01]  /*99c0*/  IMAD.MOV.U32 R192, RZ, RZ, R14 ;  /* 0x000000ffffc07224 */ /* 0x000fe200078e000e */
[----:B------:R-:W-:Y:S01]  /*99d0*/  MOV R186, R6 ;  /* 0x0000000600ba7202 */ /* 0x000fe20000000f00 */
[----:B------:R-:W-:Y:S01]  /*99e0*/  IMAD.MOV.U32 R195, RZ, RZ, -0x1 ;  /* 0xffffffffffc37424 */ /* 0x000fe200078e00ff */
[----:B------:R-:W-:-:S02]  /*99f0*/  MOV R190, 0x1f ;  /* 0x0000001f00be7802 */ /* 0x000fc40000000f00 */
[----:B------:R-:W-:Y:S02]  /*9a00*/  MOV R4, 0x9a20 ;  /* 0x00009a2000047802 */ /* 0x000fe40000000f00 */
[----:B------:R-:W-:Y:S05]  /*9a10*/  CALL.REL.NOINC `($__internal_103_$__cuda_sm70_shflsync_idx_p) ;  /* 0x0000086000007944 */ /* 0x000fea0003c00000 */
[----:B-1----:R-:W-:Y:S01]  /*9a20*/  MOV R14, R190 ;  /* 0x000000be000e7202 */ /* 0x002fe20000000f00 */
[----:B------:R-:W-:Y:S01]  /*9a30*/  HFMA2.MMA R190, -RZ, RZ, 0, 1.847743988037109375e-06 ;  /* 0x0000001fffbe7435 */ /* 0x000fe200000001ff */
[----:B0-----:R-:W-:Y:S01]  /*9a40*/  MOV R192, R15 ;  /* 0x0000000f00c07202 */ /* 0x001fe20000000f00 */
[----:B------:R-:W-:Y:S01]  /*9a50*/  IMAD.MOV.U32 R193, RZ, RZ, RZ ;  /* 0x000000ffffc17224 */ /* 0x000fe200078e00ff */
[----:B------:R-:W-:Y:S02]  /*9a60*/  MOV R195, 0xffffffff ;  /* 0xffffffff00c37802 */ /* 0x000fe40000000f00 */
[----:B------:R-:W-:Y:S02]  /*9a70*/  MOV R4, 0x9a90 ;  /* 0x00009a9000047802 */ /* 0x000fe40000000f00 */
[----:B------:R-:W-:Y:S05]  /*9a80*/  CALL.REL.NOINC `($__internal_103_$__cuda_sm70_shflsync_idx_p) ;  /* 0x000007f000007944 */ /* 0x000fea0003c00000 */
[----:B-1----:R-:W-:Y:S01]  /*9a90*/  IMAD.MOV.U32 R5, RZ, RZ, R190 ;  /* 0x000000ffff057224 */ /* 0x002fe200078e00be */
[----:B0-----:R-:W-:Y:S05]  /*9aa0*/  BRA `(.L_x_2532) ;  /* 0xffffb9b000007947 */ /* 0x001fea000383ffff */
.L_x_2514:
[----:B------:R-:W-:Y:S01]  /*9ab0*/  HFMA2.MMA R193, -RZ, RZ, 0, 5.9604644775390625e-08 ;  /* 0x00000001ffc17435 */ /* 0x000fe200000001ff */
[----:B------:R-:W-:Y:S01]  /*9ac0*/  MOV R186, R6 ;  /* 0x0000000600ba7202 */ /* 0x000fe20000000f00 */
[----:B------:R-:W-:Y:S01]  /*9ad0*/  IMAD.MOV.U32 R188, RZ, RZ, 0x1f ;  /* 0x0000001fffbc7424 */ /* 0x000fe200078e00ff */
[----:B------:R-:W-:-:S02]  /*9ae0*/  MOV R195, 0xffffffff ;  /* 0xffffffff00c37802 */ /* 0x000fc40000000f00 */
[----:B------:R-:W-:Y:S02]  /*9af0*/  MOV R4, 0x9b10 ;  /* 0x00009b1000047802 */ /* 0x000fe40000000f00 */
[----:B------:R-:W-:Y:S05]  /*9b00*/  CALL.REL.NOINC `($__internal_102_$__cuda_sm70_shflsync_down) ;  /* 0x0000073000007944 */ /* 0x000fea0003c00000 */
[----:B-1----:R-:W-:Y:S01]  /*9b10*/  MOV R191, R186 ;  /* 0x000000ba00bf7202 */ /* 0x002fe20000000f00 */
[----:B0-----:R-:W-:Y:S05]  /*9b20*/  BRA `(.L_x_2533) ;  /* 0xffffbe1000007947 */ /* 0x001fea000383ffff */
.L_x_2515:
[----:B------:R-:W-:Y:S01]  /*9b30*/  HFMA2.MMA R188, -RZ, RZ, 0, 1.847743988037109375e-06 ;  /* 0x0000001fffbc7435 */ /* 0x000fe200000001ff */
[----:B------:R-:W-:Y:S01]  /*9b40*/  MOV R186, R7 ;  /* 0x0000000700ba7202 */ /* 0x000fe20000000f00 */
[----:B------:R-:W-:Y:S01]  /*9b50*/  IMAD.MOV.U32 R193, RZ, RZ, 0x1 ;  /* 0x00000001ffc17424 */ /* 0x000fe200078e00ff */
[----:B------:R-:W-:Y:S02]  /*9b60*/  MOV R195, 0xffffffff ;  /* 0xffffffff00c37802 */ /* 0x000fe40000000f00 */
[----:B------:R-:W-:Y:S02]  /*9b70*/  MOV R4, 0x9b90 ;  /* 0x00009b9000047802 */ /* 0x000fe40000000f00 */
[----:B01----:R-:W-:Y:S05]  /*9b80*/  CALL.REL.NOINC `($__internal_102_$__cuda_sm70_shflsync_down) ;  /* 0x000006b000007944 */ /* 0x003fea0003c00000 */
[C---:B------:R-:W-:Y:S01]  /*9b90*/  FMUL.FTZ R5, R6.reuse, R191 ;  /* 0x000000bf06057220 */ /* 0x040fe20000410000 */
[----:B0-----:R-:W-:Y:S01]  /*9ba0*/  HFMA2.MMA R193, -RZ, RZ, 0, 1.1920928955078125e-07 ;  /* 0x00000002ffc17435 */ /* 0x001fe200000001ff */
[C---:B-1----:R-:W-:Y:S01]  /*9bb0*/  FFMA.FTZ R186, R6.reuse, R186, R7 ;  /* 0x000000ba06ba7223 */ /* 0x042fe20000010007 */
[----:B------:R-:W-:Y:S01]  /*9bc0*/  MOV R195, 0xffffffff ;  /* 0xffffffff00c37802 */ /* 0x000fe20000000f00 */
[----:B------:R-:W-:Y:S01]  /*9bd0*/  IMAD.MOV.U32 R188, RZ, RZ, 0x1f ;  /* 0x0000001fffbc7424 */ /* 0x000fe200078e00ff */
[----:B------:R-:W-:-:S02]  /*9be0*/  FSEL R191, R6, R5, !P4 ;  /* 0x0000000506bf7208 */ /* 0x000fc40006000000 */
[----:B------:R-:W-:Y:S02]  /*9bf0*/  FSEL R7, R7, R186, !P4 ;  /* 0x000000ba07077208 */ /* 0x000fe40006000000 */
[----:B------:R-:W-:Y:S02]  /*9c00*/  MOV R186, R191 ;  /* 0x000000bf00ba7202 */ /* 0x000fe40000000f00 */
[----:B------:R-:W-:Y:S02]  /*9c10*/  MOV R4, 0x9c30 ;  /* 0x00009c3000047802 */ /* 0x000fe40000000f00 */
[----:B------:R-:W-:Y:S05]  /*9c20*/  CALL.REL.NOINC `($__internal_102_$__cuda_sm70_shflsync_down) ;  /* 0x0000061000007944 */ /* 0x000fea0003c00000 */
[----:B0-----:R-:W-:Y:S01]  /*9c30*/  HFMA2.MMA R193, -RZ, RZ, 0, 1.1920928955078125e-07 ;  /* 0x00000002ffc17435 */ /* 0x001fe200000001ff */
[----:B-1----:R-:W-:Y:S01]  /*9c40*/  MOV R6, R186 ;  /* 0x000000ba00067202 */ /* 0x002fe20000000f00 */
[----:B------:R-:W-:Y:S01]  /*9c50*/  IMAD.MOV.U32 R186, RZ, RZ, R7 ;  /* 0x000000ffffba7224 */ /* 0x000fe200078e0007 */
[----:B------:R-:W-:Y:S02]  /*9c60*/  MOV R188, 0x1f ;  /* 0x0000001f00bc7802 */ /* 0x000fe40000000f00 */
[----:B------:R-:W-:Y:S02]  /*9c70*/  MOV R195, 0xffffffff ;  /* 0xffffffff00c37802 */ /* 0x000fe40000000f00 */
[----:B------:R-:W-:-:S02]  /*9c80*/  MOV R4, 0x9ca0 ;  /* 0x00009ca000047802 */ /* 0x000fc40000000f00 */
[----:B------:R-:W-:Y:S05]  /*9c90*/  CALL.REL.NOINC `($__internal_102_$__cuda_sm70_shflsync_down) ;  /* 0x000005a000007944 */ /* 0x000fea0003c00000 */
[----:B-1----:R-:W-:Y:S01]  /*9ca0*/  @!P3 FFMA.FTZ R7, R191, R186, R7 ;  /* 0x000000babf07b223 */ /* 0x002fe20000010007 */
[----:B0-----:R-:W-:Y:S01]  /*9cb0*/  HFMA2.MMA R188, -RZ, RZ, 0, 1.847743988037109375e-06 ;  /* 0x0000001fffbc7435 */ /* 0x001fe200000001ff */
[----:B------:R-:W-:Y:S01]  /*9cc0*/  @!P3 FMUL.FTZ R191, R6, R191 ;  /* 0x000000bf06bfb220 */ /* 0x000fe20000410000 */
[----:B------:R-:W-:Y:S01]  /*9cd0*/  MOV R195, 0xffffffff ;  /* 0xffffffff00c37802 */ /* 0x000fe20000000f00 */
[----:B------:R-:W-:Y:S01]  /*9ce0*/  IMAD.MOV.U32 R193, RZ, RZ, 0x4 ;  /* 0x00000004ffc17424 */ /* 0x000fe200078e00ff */
[----:B------:R-:W-:-:S02]  /*9cf0*/  MOV R4, 0x9d20 ;  /* 0x00009d2000047802 */ /* 0x000fc40000000f00 */
[----:B------:R-:W-:Y:S02]  /*9d00*/  MOV R186, R191 ;  /* 0x000000bf00ba7202 */ /* 0x000fe40000000f00 */
[----:B------:R-:W-:Y:S05]  /*9d10*/  CALL.REL.NOINC `($__internal_102_$__cuda_sm70_shflsync_down) ;  /* 0x0000052000007944 */ /* 0x000fea0003c00000 */
[----:B0-----:R-:W-:Y:S01]  /*9d20*/  HFMA2.MMA R193, -RZ, RZ, 0, 2.384185791015625e-07 ;  /* 0x00000004ffc17435 */ /* 0x001fe200000001ff */
[----:B-1----:R-:W-:Y:S01]  /*9d30*/  IMAD.MOV.U32 R6, RZ, RZ, R186 ;  /* 0x000000ffff067224 */ /* 0x002fe200078e00ba */
[----:B------:R-:W-:Y:S01]  /*9d40*/  MOV R186, R7 ;  /* 0x0000000700ba7202 */ /* 0x000fe20000000f00 */
[----:B------:R-:W-:Y:S01]  /*9d50*/  IMAD.MOV.U32 R195, RZ, RZ, -0x1 ;  /* 0xffffffffffc37424 */ /* 0x000fe200078e00ff */
[----:B------:R-:W-:Y:S02]  /*9d60*/  MOV R188, 0x1f ;  /* 0x0000001f00bc7802 */ /* 0x000fe40000000f00 */
[----:B------:R-:W-:Y:S02]  /*9d70*/  MOV R4, 0x9d90 ;  /* 0x00009d9000047802 */ /* 0x000fe40000000f00 */
[----:B------:R-:W-:Y:S05]  /*9d80*/  CALL.REL.NOINC `($__internal_102_$__cuda_sm70_shflsync_down) ;  /* 0x000004b000007944 */ /* 0x000fea0003c00000 */
[----:B-1----:R-:W-:Y:S01]  /*9d90*/  @!P2 FFMA.FTZ R7, R191, R186, R7 ;  /* 0x000000babf07a223 */ /* 0x002fe20000010007 */
[----:B0-----:R-:W-:Y:S01]  /*9da0*/  HFMA2.MMA R193, -RZ, RZ, 0, 4.76837158203125e-07 ;  /* 0x00000008ffc17435 */ /* 0x001fe200000001ff */
[----:B------:R-:W-:Y:S01]  /*9db0*/  @!P2 FMUL.FTZ R191, R6, R191 ;  /* 0x000000bf06bfa220 */ /* 0x000fe20000410000 */
[----:B------:R-:W-:Y:S02]  /*9dc0*/  MOV R188, 0x1f ;  /* 0x0000001f00bc7802 */ /* 0x000fe40000000f00 */
[----:B------:R-:W-:Y:S01]  /*9dd0*/  MOV R195, 0xffffffff ;  /* 0xffffffff00c37802 */ /* 0x000fe20000000f00 */
[----:B------:R-:W-:Y:S01]  /*9de0*/  IMAD.MOV.U32 R186, RZ, RZ, R191 ;  /* 0x000000ffffba7224 */ /* 0x000fe200078e00bf */
[----:B------:R-:W-:-:S02]  /*9df0*/  MOV R4, 0x9e10 ;  /* 0x00009e1000047802 */ /* 0x000fc40000000f00 */
[----:B------:R-:W-:Y:S05]  /*9e00*/  CALL.REL.NOINC `($__internal_102_$__cuda_sm70_shflsync_down) ;  /* 0x0000043000007944 */ /* 0x000fea0003c00000 */
[----:B0-----:R-:W-:Y:S01]  /*9e10*/  HFMA2.MMA R193, -RZ, RZ, 0, 4.76837158203125e-07 ;  /* 0x00000008ffc17435 */ /* 0x001fe200000001ff */
[----:B-1----:R-:W-:Y:S01]  /*9e20*/  MOV R6, R186 ;  /* 0x000000ba00067202 */ /* 0x002fe20000000f00 */
[----:B------:R-:W-:Y:S01]  /*9e30*/  IMAD.MOV.U32 R188, RZ, RZ, 0x1f ;  /* 0x0000001fffbc7424 */ /* 0x000fe200078e00ff */
[----:B------:R-:W-:-:S02]  /*9e40*/  MOV R186, R7 ;  /* 0x0000000700ba7202 */ /* 0x000fc40000000f00 */
[----:B------:R-:W-:Y:S02]  /*9e50*/  MOV R195, 0xffffffff ;  /* 0xffffffff00c37802 */ /* 0x000fe40000000f00 */
[----:B------:R-:W-:Y:S02]  /*9e60*/  MOV R4, 0x9e80 ;  /* 0x00009e8000047802 */ /* 0x000fe40000000f00 */
[----:B------:R-:W-:Y:S05]  /*9e70*/  CALL.REL.NOINC `($__internal_102_$__cuda_sm70_shflsync_down) ;  /* 0x000003c000007944 */ /* 0x000fea0003c00000 */
[----:B-1----:R-:W-:Y:S01]  /*9e80*/  @!P1 FFMA.FTZ R7, R191, R186, R7 ;  /* 0x000000babf079223 */ /* 0x002fe20000010007 */
[----:B0-----:R-:W-:Y:S01]  /*9e90*/  HFMA2.MMA R193, -RZ, RZ, 0, 9.5367431640625e-07 ;  /* 0x00000010ffc17435 */ /* 0x001fe200000001ff */
[----:B------:R-:W-:Y:S01]  /*9ea0*/  @!P1 FMUL.FTZ R191, R6, R191 ;  /* 0x000000bf06bf9220 */ /* 0x000fe20000410000 */
[----:B------:R-:W-:Y:S01]  /*9eb0*/  MOV R188, 0x1f ;  /* 0x0000001f00bc7802 */ /* 0x000fe20000000f00 */
[----:B------:R-:W-:Y:S01]  /*9ec0*/  IMAD.MOV.U32 R195, RZ, RZ, -0x1 ;  /* 0xffffffffffc37424 */ /* 0x000fe200078e00ff */
[----:B------:R-:W-:Y:S02]  /*9ed0*/  MOV R4, 0x9f00 ;  /* 0x00009f0000047802 */ /* 0x000fe40000000f00 */
[----:B------:R-:W-:Y:S02]  /*9ee0*/  MOV R186, R191 ;  /* 0x000000bf00ba7202 */ /* 0x000fe40000000f00 */
[----:B------:R-:W-:Y:S05]  /*9ef0*/  CALL.REL.NOINC `($__internal_102_$__cuda_sm70_shflsync_down) ;  /* 0x0000034000007944 */ /* 0x000fea0003c00000 */
[----:B0-----:R-:W-:Y:S01]  /*9f00*/  HFMA2.MMA R188, -RZ, RZ, 0, 1.847743988037109375e-06 ;  /* 0x0000001fffbc7435 */ /* 0x001fe200000001ff */
[----:B-1----:R-:W-:Y:S01]  /*9f10*/  MOV R6, R186 ;  /* 0x000000ba00067202 */ /* 0x002fe20000000f00 */
[----:B------:R-:W-:Y:S01]  /*9f20*/  IMAD.MOV.U32 R193, RZ, RZ, 0x10 ;  /* 0x00000010ffc17424 */ /* 0x000fe200078e00ff */
[----:B------:R-:W-:-:S02]  /*9f30*/  MOV R186, R7 ;  /* 0x0000000700ba7202 */ /* 0x000fc40000000f00 */
[----:B------:R-:W-:Y:S02]  /*9f40*/  MOV R195, 0xffffffff ;  /* 0xffffffff00c37802 */ /* 0x000fe40000000f00 */
[----:B------:R-:W-:Y:S02]  /*9f50*/  MOV R4, 0x9f70 ;  /* 0x00009f7000047802 */ /* 0x000fe40000000f00 */
[----:B------:R-:W-:Y:S05]  /*9f60*/  CALL.REL.NOINC `($__internal_102_$__cuda_sm70_shflsync_down) ;  /* 0x000002d000007944 */ /* 0x000fea0003c00000 */
[----:B-1----:R-:W-:Y:S01]  /*9f70*/  @!P0 FFMA.FTZ R7, R191, R186, R7 ;  /* 0x000000babf078223 */ /* 0x002fe20000010007 */
[----:B0-----:R-:W-:Y:S01]  /*9f80*/  HFMA2.MMA R193, -RZ, RZ, 0, 0 ;  /* 0x00000000ffc17435 */ /* 0x001fe200000001ff */
[----:B------:R-:W-:Y:S01]  /*9f90*/  @!P0 FMUL.FTZ R191, R6, R191 ;  /* 0x000000bf06bf8220 */ /* 0x000fe20000410000 */
[----:B------:R-:W-:Y:S01]  /*9fa0*/  MOV R195, 0xffffffff ;  /* 0xffffffff00c37802 */ /* 0x000fe20000000f00 */
[----:B------:R-:W-:Y:S01]  /*9fb0*/  IMAD.MOV.U32 R190, RZ, RZ, 0x1f ;  /* 0x0000001fffbe7424 */ /* 0x000fe200078e00ff */
[----:B------:R-:W-:Y:S02]  /*9fc0*/  MOV R4, 0x9ff0 ;  /* 0x00009ff000047802 */ /* 0x000fe40000000f00 */
[----:B------:R-:W-:Y:S02]  /*9fd0*/  MOV R192, R191 ;  /* 0x000000bf00c07202 */ /* 0x000fe40000000f00 */
[----:B------:R-:W-:Y:S05]  /*9fe0*/  CALL.REL.NOINC `($__internal_103_$__cuda_sm70_shflsync_idx_p) ;  /* 0x0000029000007944 */ /* 0x000fea0003c00000 */
[----:B0-----:R-:W-:Y:S01]  /*9ff0*/  HFMA2.MMA R193, -RZ, RZ, 0, 0 ;  /* 0x00000000ffc17435 */ /* 0x001fe200000001ff */
[----:B-1----:R-:W-:Y:S01]  /*a000*/  MOV R6, R190 ;  /* 0x000000be00067202 */ /* 0x002fe20000000f00 */
[----:B------:R-:W-:Y:S01]  /*a010*/  IMAD.MOV.U32 R192, RZ, RZ, R7 ;  /* 0x000000ffffc07224 */ /* 0x000fe200078e0007 */
[----:B------:R-:W-:-:S02]  /*a020*/  MOV R190, 0x1f ;  /* 0x0000001f00be7802 */ /* 0x000fc40000000f00 */
[----:B------:R-:W-:Y:S02]  /*a030*/  MOV R195, 0xffffffff ;  /* 0xffffffff00c37802 */ /* 0x000fe40000000f00 */
[----:B------:R-:W-:Y:S02]  /*a040*/  MOV R4, 0xa060 ;  /* 0x0000a06000047802 */ /* 0x000fe40000000f00 */
[----:B------:R-:W-:Y:S05]  /*a050*/  CALL.REL.NOINC `($__internal_103_$__cuda_sm70_shflsync_idx_p) ;  /* 0x0000022000007944 */ /* 0x000fea0003c00000 */
[----:B0-----:R-:W-:Y:S01]  /*a060*/  HFMA2.MMA R193, -RZ, RZ, 0, 5.9604644775390625e-08 ;  /* 0x00000001ffc17435 */ /* 0x001fe200000001ff */
[----:B------:R-:W-:Y:S01]  /*a070*/  IMAD.MOV.U32 R168, RZ, RZ, R6 ;  /* 0x000000ffffa87224 */ /* 0x000fe200078e0006 */
[----:B-1----:R-:W-:Y:S01]  /*a080*/  MOV R176, R190 ;  /* 0x000000be00b07202 */ /* 0x002fe20000000f00 */
[----:B------:R-:W-:Y:S01]  /*a090*/  IMAD.MOV.U32 R188, RZ, RZ, 0x1f ;  /* 0x0000001fffbc7424 */ /* 0x000fe200078e00ff */
[----:B------:R-:W-:Y:S02]  /*a0a0*/  MOV R186, R191 ;  /* 0x000000bf00ba7202 */ /* 0x000fe40000000f00 */
[----:B------:R-:W-:Y:S02]  /*a0b0*/  MOV R195, 0xffffffff ;  /* 0xffffffff00c37802 */ /* 0x000fe40000000f00 */
[----:B------:R-:W-:-:S02]  /*a0c0*/  MOV R4, 0xa0e0 ;  /* 0x0000a0e000047802 */ /* 0x000fc40000000f00 */
        /* <DEDUP_REMOVED lines=8> */
[----:B0-----:R-:W-:Y:S01]  /*a150*/  HFMA2.MMA R193, -RZ, RZ, 0, 0 ;  /* 0x00000000ffc17435 */ /* 0x001fe200000001ff */
[----:B------:R-:W-:Y:S01]  /*a160*/  MOV R191, R6 ;  /* 0x0000000600bf7202 */ /* 0x000fe20000000f00 */
[----:B------:R-:W-:Y:S01]  /*a170*/  IMAD.MOV.U32 R192, RZ, RZ, R14 ;  /* 0x000000ffffc07224 */ /* 0x000fe200078e000e */
[----:B------:R-:W-:Y:S02]  /*a180*/  MOV R190, 0x1f ;  /* 0x0000001f00be7802 */ /* 0x000fe40000000f00 */
[----:B------:R-:W-:Y:S02]  /*a190*/  MOV R195, 0xffffffff ;  /* 0xffffffff00c37802 */ /* 0x000fe40000000f00 */
[----:B------:R-:W-:Y:S02]  /*a1a0*/  MOV R4, 0xa1c0 ;  /* 0x0000a1c000047802 */ /* 0x000fe40000000f00 */
[----:B-1----:R-:W-:Y:S05]  /*a1b0*/  CALL.REL.NOINC `($__internal_103_$__cuda_sm70_shflsync_idx_p) ;  /* 0x000000c000007944 */ /* 0x002fea0003c00000 */
[----:B0-----:R-:W-:Y:S01]  /*a1c0*/  HFMA2.MMA R193, -RZ, RZ, 0, 0 ;  /* 0x00000000ffc17435 */ /* 0x001fe200000001ff */
[----:B-1----:R-:W-:Y:S01]  /*a1d0*/  IMAD.MOV.U32 R188, RZ, RZ, R190 ;  /* 0x000000ffffbc7224 */ /* 0x002fe200078e00be */
[----:B------:R-:W-:Y:S01]  /*a1e0*/  MOV R192, R15 ;  /* 0x0000000f00c07202 */ /* 0x000fe20000000f00 */
[----:B------:R-:W-:Y:S01]  /*a1f0*/  IMAD.MOV.U32 R195, RZ, RZ, -0x1 ;  /* 0xffffffffffc37424 */ /* 0x000fe200078e00ff */
[----:B------:R-:W-:-:S02]  /*a200*/  MOV R190, 0x1f ;  /* 0x0000001f00be7802 */ /* 0x000fc40000000f00 */
[----:B------:R-:W-:Y:S02]  /*a210*/  MOV R4, 0xa230 ;  /* 0x0000a23000047802 */ /* 0x000fe40000000f00 */
[----:B------:R-:W-:Y:S05]  /*a220*/  CALL.REL.NOINC `($__internal_103_$__cuda_sm70_shflsync_idx_p) ;  /* 0x0000005000007944 */ /* 0x000fea0003c00000 */
[----:B01----:R-:W-:Y:S05]  /*a230*/  BRA `(.L_x_2534) ;  /* 0xffffb8a000007947 */ /* 0x003fea000383ffff */
        .weak           $__internal_102_$__cuda_sm70_shflsync_down
        .type           $__internal_102_$__cuda_sm70_shflsync_down,@function
        .size           $__internal_102_$__cuda_sm70_shflsync_down,($__internal_103_$__cuda_sm70_shflsync_idx_p - $__internal_102_$__cuda_sm70_shflsync_down)
$__internal_102_$__cuda_sm70_shflsync_down:
[----:B------:R-:W-:Y:S01]  /*a240*/  HFMA2.MMA R5, -RZ, RZ, 0, 0 ;  /* 0x00000000ff057435 */ /* 0x000fe200000001ff */
[----:B------:R-:W-:Y:S04]  /*a250*/  WARPSYNC R195 ;  /* 0x000000c300007348 */ /* 0x000fe80003800000 */
[----:B------:R0:W1:Y:S01]  /*a260*/  SHFL.DOWN PT, R186, R186, R193, R188 ;  /* 0x080000c1baba7389 */ /* 0x00006200000e00bc */
[----:B------:R-:W-:Y:S05]  /*a270*/  RET.REL.NODEC R4 `(_Z25selective_scan_bwd_kernelI32Selective_Scan_bwd_kernel_traitsILi64ELi16ELb0ELb0ELb0ELb1ELb0EN3c108BFloat16EfEEv12SSMParamsBwd) ;  /* 0xffff5d8004007950 */ /* 0x000fea0003c3ffff */
        .weak           $__internal_103_$__cuda_sm70_shflsync_idx_p
        .type           $__internal_103_$__cuda_sm70_shflsync_idx_p,@function
        .size           $__internal_103_$__cuda_sm70_shflsync_idx_p,($__internal_104_$__cuda_sm70_shflsync_up - $__internal_103_$__cuda_sm70_shflsync_idx_p)
$__internal_103_$__cuda_sm70_shflsync_idx_p:
[----:B------:R-:W-:Y:S01]  /*a280*/  MOV R5, 0x0 ;  /* 0x0000000000057802 */ /* 0x000fe20000000f00 */
[----:B------:R-:W-:Y:S04]  /*a290*/  WARPSYNC R195 ;  /* 0x000000c300007348 */ /* 0x000fe80003800000 */
[----:B------:R0:W1:Y:S01]  /*a2a0*/  SHFL.IDX PT, R190, R192, R193, R190 ;  /* 0x000000c1c0be7389 */ /* 0x00006200000e00be */
[----:B------:R-:W-:Y:S05]  /*a2b0*/  RET.REL.NODEC R4 `(_Z25selective_scan_bwd_kernelI32Selective_Scan_bwd_kernel_traitsILi64ELi16ELb0ELb0ELb0ELb1ELb0EN3c108BFloat16EfEEv12SSMParamsBwd) ;  /* 0xffff5d4004007950 */ /* 0x000fea0003c3ffff */
        .weak           $__internal_104_$__cuda_sm70_shflsync_up
        .type           $__internal_104_$__cuda_sm70_shflsync_up,@function
        .size           $__internal_104_$__cuda_sm70_shflsync_up,(.L_x_8916 - $__internal_104_$__cuda_sm70_shflsync_up)
$__internal_104_$__cuda_sm70_shflsync_up:
[----:B------:R-:W-:Y:S01]  /*a2c0*/  HFMA2.MMA R5, -RZ, RZ, 0, 0 ;  /* 0x00000000ff057435 */ /* 0x000fe200000001ff */
[----:B------:R-:W-:Y:S04]  /*a2d0*/  WARPSYNC R193 ;  /* 0x000000c100007348 */ /* 0x000fe80003800000 */
[----:B------:R0:W1:Y:S01]  /*a2e0*/  SHFL.UP PT, R190, R190, R191, R192 ;  /* 0x040000bfbebe7389 */ /* 0x00006200000e00c0 */
[----:B------:R-:W-:Y:S05]  /*a2f0*/  RET.REL.NODEC R4 `(_Z25selective_scan_bwd_kernelI32Selective_Scan_bwd_kernel_traitsILi64ELi16ELb0ELb0ELb0ELb1ELb0EN3c108BFloat16EfEEv12SSMParamsBwd) ;  /* 0xffff5d0004007950 */ /* 0x000fea0003c3ffff */
.L_x_2535:
        /* <DEDUP_REMOVED lines=16> */
.L_x_8916:


//--------------------- .text._Z25selective_scan_bwd_kernelI32Selective_Scan_bwd_kernel_traitsILi64ELi16ELb0ELb0ELb0ELb1ELb1EN3c108BFloat16EfEEv12SSMParamsBwd --------------------------
	.section	.text._Z25selective_scan_bwd_kernelI32Selective_Scan_bwd_kernel_traitsILi64ELi16ELb0ELb0ELb0ELb1ELb1EN3c108BFloat16EfEEv12SSMParamsBwd,"ax",@progbits
	.sectioninfo	@"SHI_REGISTERS=228"
	.align	128
        .global         _Z25selective_scan_bwd_kernelI32Selective_Scan_bwd_kernel_traitsILi64ELi16ELb0ELb0ELb0ELb1ELb1EN3c108BFloat16EfEEv12SSMParamsBwd
        .type           _Z25selective_scan_bwd_kernelI32Selective_Scan_bwd_kernel_traitsILi64ELi16ELb0ELb0ELb0ELb1ELb1EN3c108BFloat16EfEEv12SSMParamsBwd,@function
        .size           _Z25selective_scan_bwd_kernelI32Selective_Scan_bwd_kernel_traitsILi64ELi16ELb0ELb0ELb0ELb1ELb1EN3c108BFloat16EfEEv12SSMParamsBwd,(.L_x_8919 - _Z25selective_scan_bwd_kernelI32Selective_Scan_bwd_kernel_traitsILi64ELi16ELb0ELb0ELb0ELb1ELb1EN3c108BFloat16EfEEv12SSMParamsBwd)
        .other          _Z25selective_scan_bwd_kernelI32Selective_Scan_bwd_kernel_traitsILi64ELi16ELb0ELb0ELb0ELb1ELb1EN3c108BFloat16EfEEv12SSMParamsBwd,@"STO_CUDA_ENTRY STV_DEFAULT"
_Z25selective_scan_bwd_kernelI32Selective_Scan_bwd_kernel_traitsILi64ELi16ELb0ELb0ELb0ELb1ELb1EN3c108BFloat16EfEEv12SSMParamsBwd:
.text._Z25selective_scan_bwd_kernelI32Selective_Scan_bwd_kernel_traitsILi64ELi16ELb0ELb0ELb0ELb1ELb1EN3c108BFloat16EfEEv12SSMParamsBwd:
[----:B------:R-:W-:Y:S02]  /*0000*/  MOV R1, c[0x0][0x28] ;  /* 0x00000a0000017a02 */ /* 0x000fe40000000f00 */
        /* <DEDUP_REMOVED lines=10> */
[----:B-1----:R-:W-:-:S03]  /*00b0*/  SHF.R.S32.HI R93, RZ, 0x1f, R94 ;  /* 0x0000001fff5d7819 */ /* 0x002fc6000001145e */
[----:B------:R-:W-:-:S04]  /*00c0*/  IMAD R0, R89, c[0x0][0x1d0], RZ ;  /* 0x0000740059007a24 */ /* 0x000fc800078e02ff */
[C---:B------:R-:W-:Y:S01]  /*00d0*/  @P0 LEA R6, P2, R94.reuse, c[0x0][0x238], 0x2 ;  /* 0x00008e005e060a11 */ /* 0x040fe200078410ff */
[----:B------:R-:W-:Y:S01]  /*00e0*/  IMAD R10, R89, c[0x0][0x1e0], RZ ;  /* 0x00007800590a7a24 */ /* 0x000fe200078e02ff */
[C---:B------:R-:W-:Y:S01]  /*00f0*/  @P1 LEA R8, P3, R94.reuse, c[0x0][0x250], 0x2 ;  /* 0x000094005e081a11 */ /* 0x040fe200078610ff */
[C---:B------:R-:W-:Y:S01]  /*0100*/  IMAD.WIDE.U32 R2, R91.reuse, c[0x0][0x1d0], RZ ;  /* 0x000074005b027a25 */ /* 0x040fe200078e00ff */
[C-C-:B------:R-:W-:Y:S02]  /*0110*/  @P0 LEA.HI.X R7, R94.reuse, c[0x0][0x23c], R93.reuse, 0x2, P2 ;  /* 0x00008f005e070a11 */ /* 0x140fe400010f145d */
[----:B------:R-:W-:Y:S01]  /*0120*/  @P1 LEA.HI.X R9, R94, c[0x0][0x254], R93, 0x2, P3 ;  /* 0x000095005e091a11 */ /* 0x000fe200018f145d */
[C---:B------:R-:W-:Y:S02]  /*0130*/  IMAD R11, R91.reuse, c[0x0][0x1d4], R0 ;  /* 0x000075005b0b7a24 */ /* 0x040fe400078e0200 */
[C---:B------:R-:W-:Y:S01]  /*0140*/  IMAD.WIDE.U32 R4, R91.reuse, c[0x0][0x1e0], RZ ;  /* 0x000078005b047a25 */ /* 0x040fe200078e00ff */
[----:B------:R0:W5:Y:S03]  /*0150*/  @P0 LDG.E R92, [R6.64] ;  /* 0x00000004065c0981 */ /* 0x000166000c1e1900 */
[----:B------:R-:W-:Y:S01]  /*0160*/  IMAD R13, R91, c[0x0][0x1e4], R10 ;  /* 0x000079005b0d7a24 */ /* 0x000fe200078e020a */
[----:B------:R1:W5:Y:S01]  /*0170*/  @P1 LDG.E R90, [R8.64] ;  /* 0x00000004085a1981 */ /* 0x000362000c1e1900 */
[----:B------:R-:W-:Y:S01]  /*0180*/  IMAD R12, R89, c[0x0][0x278], RZ ;  /* 0x00009e00590c7a24 */ /* 0x000fe200078e02ff */
[----:B------:R-:W-:Y:S01]  /*0190*/  IADD3 R3, R3, R11, RZ ;  /* 0x0000000b03037210 */ /* 0x000fe20007ffe0ff */
[----:B------:R-:W-:Y:S01]  /*01a0*/  IMAD.MOV.U32 R0, RZ, RZ, c[0x0][0x174] ;  /* 0x00005d00ff007624 */ /* 0x000fe200078e00ff */
[----:B------:R-:W-:Y:S01]  /*01b0*/  IADD3 R5, R5, R13, RZ ;  /* 0x0000000d05057210 */ /* 0x000fe20007ffe0ff */
[----:B------:R-:W-:Y:S01]  /*01c0*/  IMAD R13, R93, c[0x0][0x1d8], RZ ;  /* 0x000076005d0d7a24 */ /* 0x000fe200078e02ff */
[----:B------:R-:W-:Y:S01]  /*01d0*/  ISETP.NE.U32.AND P0, PT, RZ, c[0x0][0x260], PT ;  /* 0x00009800ff007a0c */ /* 0x000fe20003f05070 */
[C---:B0-----:R-:W-:Y:S01]  /*01e0*/  IMAD.WIDE.U32 R6, R91.reuse, c[0x0][0x278], RZ ;  /* 0x00009e005b067a25 */ /* 0x041fe200078e00ff */
[----:B------:R-:W-:Y:S01]  /*01f0*/  ISETP.GE.AND P3, PT, R0, 0x1, PT ;  /* 0x000000010000780c */ /* 0x000fe20003f66270 */
[----:B------:R-:W-:Y:S01]  /*0200*/  HFMA2.MMA R87, -RZ, RZ, 0, 0 ;  /* 0x00000000ff577435 */ /* 0x000fe200000001ff */
[----:B------:R-:W-:Y:S01]  /*0210*/  ISETP.NE.AND.EX P0, PT, RZ, c[0x0][0x264], PT, P0 ;  /* 0x00009900ff007a0c */ /* 0x000fe20003f05300 */
[----:B-1----:R-:W-:-:S02]  /*0220*/  IMAD R9, R91, c[0x0][0x27c], R12 ;  /* 0x00009f005b097a24 */ /* 0x002fc400078e020c */
[----:B------:R-:W-:Y:S02]  /*0230*/  IMAD R15, R93, c[0x0][0x1e8], RZ ;  /* 0x00007a005d0f7a24 */ /* 0x000fe400078e02ff */
[----:B------:R-:W-:Y:S01]  /*0240*/  IMAD.WIDE.U32 R2, R94, c[0x0][0x1d8], R2 ;  /* 0x000076005e027a25 */ /* 0x000fe200078e0002 */
[----:B------:R-:W-:Y:S02]  /*0250*/  IADD3 R7, R7, R9, RZ ;  /* 0x0000000907077210 */ /* 0x000fe40007ffe0ff */
[----:B------:R-:W-:Y:S01]  /*0260*/  LEA R9, R0, 0xfffffc00, 0xa ;  /* 0xfffffc0000097811 */ /* 0x000fe200078e50ff */
[----:B------:R-:W-:-:S03]  /*0270*/  IMAD.WIDE.U32 R4, R94, c[0x0][0x1e8], R4 ;  /* 0x00007a005e047a25 */ /* 0x000fc600078e0004 */
[----:B------:R-:W-:Y:S01]  /*0280*/  SHF.R.S32.HI R11, RZ, 0x1f, R9 ;  /* 0x0000001fff0b7819 */ /* 0x000fe20000011409 */
[C---:B------:R-:W-:Y:S01]  /*0290*/  IMAD R13, R94.reuse, c[0x0][0x1dc], R13 ;  /* 0x000077005e0d7a24 */ /* 0x040fe200078e020d */
[C---:B------:R-:W-:Y:S01]  /*02a0*/  IADD3 R82, P1, R9.reuse, R2, RZ ;  /* 0x0000000209527210 */ /* 0x040fe20007f3e0ff */
[C---:B------:R-:W-:Y:S01]  /*02b0*/  IMAD R15, R94.reuse, c[0x0][0x1ec], R15 ;  /* 0x00007b005e0f7a24 */ /* 0x040fe200078e020f */
[----:B------:R-:W-:Y:S01]  /*02c0*/  IADD3 R83, P2, R9, R4, RZ ;  /* 0x0000000409537210 */ /* 0x000fe20007f5e0ff */
[----:B------:R-:W-:Y:S01]  /*02d0*/  IMAD R17, R93, c[0x0][0x280], RZ ;  /* 0x0000a0005d117a24 */ /* 0x000fe200078e02ff */
[C---:B------:R-:W-:Y:S01]  /*02e0*/  IADD3.X R3, R11.reuse, R3, R13, P1, !PT ;  /* 0x000000030b037210 */ /* 0x040fe20000ffe40d */
[C---:B------:R-:W-:Y:S01]  /*02f0*/  IMAD.WIDE.U32 R6, R94.reuse, c[0x0][0x280], R6 ;  /* 0x0000a0005e067a25 */ /* 0x040fe200078e0006 */
[----:B------:R-:W-:Y:S01]  /*0300*/  IADD3.X R4, R11, R5, R15, P2, !PT ;  /* 0x000000050b047210 */ /* 0x000fe200017fe40f */
[----:B------:R-:W-:Y:S01]  /*0310*/  CS2R R12, SRZ ;  /* 0x00000000000c7805 */ /* 0x000fe2000001ff00 */
[----:B------:R-:W-:Y:S01]  /*0320*/  ISETP.NE.U32.AND P1, PT, RZ, c[0x0][0x328], PT ;  /* 0x0000ca00ff007a0c */ /* 0x000fe20003f25070 */
[----:B------:R-:W-:Y:S01]  /*0330*/  IMAD R17, R94, c[0x0][0x284], R17 ;  /* 0x0000a1005e117a24 */ /* 0x000fe200078e0211 */
[----:B------:R-:W-:Y:S01]  /*0340*/  ISETP.NE.U32.AND P2, PT, RZ, c[0x0][0x348], PT ;  /* 0x0000d200ff007a0c */ /* 0x000fe20003f45070 */
[----:B------:R-:W-:Y:S01]  /*0350*/  @P0 IMAD R0, R91, c[0x0][0x164], R94 ;  /* 0x000059005b000a24 */ /* 0x000fe200078e025e */
[----:B------:R-:W-:Y:S01]  /*0360*/  ISETP.NE.AND.EX P1, PT, RZ, c[0x0][0x32c], PT, P1 ;  /* 0x0000cb00ff007a0c */ /* 0x000fe20003f25310 */
[----:B------:R-:W-:Y:S01]  /*0370*/  IMAD.MOV.U32 R88, RZ, RZ, RZ ;  /* 0x000000ffff587224 */ /* 0x000fe200078e00ff */
[----:B------:R-:W-:Y:S01]  /*0380*/  ISETP.NE.AND.EX P2, PT, RZ, c[0x0][0x34c], PT, P2 ;  /* 0x0000d300ff007a0c */ /* 0x000fe20003f45320 */
[----:B------:R-:W-:Y:S01]  /*0390*/  @P0 IMAD R0, R0, c[0x0][0x174], RZ ;  /* 0x00005d0000000a24 */ /* 0x000fe200078e02ff */
[----:B------:R-:W-:-:S02]  /*03a0*/  IADD3 R9, P4, R9, R6, RZ ;  /* 0x0000000609097210 */ /* 0x000fc40007f9e0ff */
[----:B------:R-:W-:Y:S01]  /*03b0*/  LEA R80, P5, R83, c[0x0][0x248], 0x1 ;  /* 0x0000920053507a11 */ /* 0x000fe200078a08ff */
[----:B------:R-:W-:Y:S01]  /*03c0*/  @P0 IMAD R0, R0, c[0x0][0x16c], RZ ;  /* 0x00005b0000000a24 */ /* 0x000fe200078e02ff */
[----:B------:R-:W-:Y:S02]  /*03d0*/  IADD3.X R6, R11, R7, R17, P4, !PT ;  /* 0x000000070b067210 */ /* 0x000fe400027fe411 */
[C---:B------:R-:W-:Y:S01]  /*03e0*/  LEA R85, P4, R82.reuse, c[0x0][0x240], 0x1 ;  /* 0x0000900052557a11 */ /* 0x040fe200078808ff */
[----:B------:R-:W-:Y:S01]  /*03f0*/  CS2R R10, SRZ ;  /* 0x00000000000a7805 */ /* 0x000fe2000001ff00 */
        /* <DEDUP_REMOVED lines=13> */
[----:B------:R-:W-:Y:S01]  /*04d0*/  IMAD.MOV.U32 R87, RZ, RZ, RZ ;  /* 0x000000ffff577224 */ /* 0x000fe200078e00ff */
[----:B------:R-:W-:Y:S02]  /*04e0*/  MOV R77, RZ ;  /* 0x000000ff004d7202 */ /* 0x000fe40000000f00 */
[----:B------:R-:W1:Y:S01]  /*04f0*/  S2R R84, SR_LANEID ;  /* 0x0000000000547919 */ /* 0x000e620000000000 */
[----:B------:R-:W-:-:S02]  /*0500*/  MOV R88, RZ ;  /* 0x000000ff00587202 */ /* 0x000fc40000000f00 */
[----:B0-----:R-:W-:Y:S02]  /*0510*/  SHF.L.U32 R154, R86, 0x4, RZ ;  /* 0x00000004569a7819 */ /* 0x001fe400000006ff */
[--C-:B------:R-:W-:Y:S02]  /*0520*/  SHF.R.S32.HI R5, RZ, 0x1f, R86.reuse ;  /* 0x0000001fff057819 */ /* 0x100fe40000011456 */
[----:B------:R-:W-:Y:S02]  /*0530*/  LOP3.LUT R3, R154, 0xfffffe00, RZ, 0xc0, !PT ;  /* 0xfffffe009a037812 */ /* 0x000fe400078ec0ff */
[----:B------:R-:W-:Y:S02]  /*0540*/  LEA.HI R5, R5, R86, RZ, 0x5 ;  /* 0x0000005605057211 */ /* 0x000fe400078f28ff */
[----:B------:R-:W-:Y:S02]  /*0550*/  LOP3.LUT R78, R3, 0x1f, R86, 0xf8, !PT ;  /* 0x0000001f034e7812 */ /* 0x000fe400078ef856 */
[----:B------:R-:W-:-:S02]  /*0560*/  LOP3.LUT R152, R86, 0x1f, RZ, 0xc0, !PT ;  /* 0x0000001f56987812 */ /* 0x000fc400078ec0ff */
[----:B------:R-:W-:Y:S02]  /*0570*/  SHF.R.S32.HI R76, RZ, 0x5, R5 ;  /* 0x00000005ff4c7819 */ /* 0x000fe40000011405 */
[----:B-1----:R-:W-:Y:S02]  /*0580*/  SHF.R.S32.HI R75, RZ, 0x1f, R78 ;  /* 0x0000001fff4b7819 */ /* 0x002fe4000001144e */
.L_x_2595:
[----:B------:R-:W-:Y:S01]  /*0590*/  IADD3 R150, -R77, c[0x0][0x174], RZ ;  /* 0x00005d004d967a10 */ /* 0x000fe20007ffe1ff */
[----:B------:R-:W-:Y:S01]  /*05a0*/  BAR.SYNC.DEFER_BLOCKING 0x0 ;  /* 0x0000000000007b1d */ /* 0x000fe20000010000 */
[----:B------:R-:W-:Y:S02]  /*05b0*/  LOP3.LUT R108, R78, 0x20, RZ, 0xfc, !PT ;  /* 0x000000204e6c7812 */ /* 0x000fe400078efcff */
[----:B------:R-:W-:Y:S02]  /*05c0*/  LEA R8, R150, 0xfffffc00, 0xa ;  /* 0xfffffc0096087811 */ /* 0x000fe400078e50ff */
[----:B------:R-:W-:Y:S02]  /*05d0*/  LEA R2, P3, R78, R85, 0x1 ;  /* 0x000000554e027211 */ /* 0x000fe400078608ff */
[----:B------:R-:W-:-:S02]  /*05e0*/  IADD3 R127, -R8, c[0x0][0x168], RZ ;  /* 0x00005a00087f7a10 */ /* 0x000fc40007ffe1ff */
[C---:B------:R-:W-:Y:S02]  /*05f0*/  LOP3.LUT R110, R78.reuse, 0x40, RZ, 0xfc, !PT ;  /* 0x000000404e6e7812 */ /* 0x040fe400078efcff */
[-C--:B------:R-:W-:Y:S02]  /*0600*/  ISETP.GE.AND P2, PT, R78, R127.reuse, PT ;  /* 0x0000007f4e00720c */ /* 0x080fe40003f46270 */
[----:B------:R-:W-:Y:S02]  /*0610*/  ISETP.GE.AND P1, PT, R108, R127, PT ;  /* 0x0000007f6c00720c */ /* 0x000fe40003f26270 */
[C---:B------:R-:W-:Y:S02]  /*0620*/  LOP3.LUT R112, R78.reuse, 0x60, RZ, 0xfc, !PT ;  /* 0x000000604e707812 */ /* 0x040fe400078efcff */
[----:B------:R-:W-:Y:S02]  /*0630*/  PRMT R5, RZ, 0x7610, R5 ;  /* 0x00007610ff057816 */ /* 0x000fe40000000005 */
[----:B------:R-:W-:-:S02]  /*0640*/  LOP3.LUT R114, R78, 0x80, RZ, 0xfc, !PT ;  /* 0x000000804e727812 */ /* 0x000fc400078efcff */
[----:B------:R-:W-:Y:S02]  /*0650*/  PRMT R0, RZ, 0x7610, R0 ;  /* 0x00007610ff007816 */ /* 0x000fe40000000000 */
[C---:B------:R-:W-:Y:S02]  /*0660*/  LOP3.LUT R116, R78.reuse, 0xa0, RZ, 0xfc, !PT ;  /* 0x000000a04e747812 */ /* 0x040fe400078efcff */
[C---:B------:R-:W-:Y:S02]  /*0670*/  LEA.HI.X R3, R78.reuse, R82, R75, 0x1, P3 ;  /* 0x000000524e037211 */ /* 0x040fe400018f0c4b */
[----:B------:R-:W-:Y:S02]  /*0680*/  LOP3.LUT R20, R78, 0xc0, RZ, 0xfc, !PT ;  /* 0x000000c04e147812 */ /* 0x000fe400078efcff */
[----:B------:R-:W-:Y:S01]  /*0690*/  ISETP.GE.AND P0, PT, R110, R127, PT ;  /* 0x0000007f6e00720c */ /* 0x000fe20003f06270 */
[----:B------:R0:W2:Y:S01]  /*06a0*/  @!P2 LDG.E.U16 R5, [R2.64] ;  /* 0x000000040205a981 */ /* 0x0000a2000c1e1500 */
[----:B------:R-:W-:-:S02]  /*06b0*/  LOP3.LUT R21, R78, 0xe0, RZ, 0xfc, !PT ;  /* 0x000000e04e157812 */ /* 0x000fc400078efcff */
[-C--:B------:R-:W-:Y:S01]  /*06c0*/  ISETP.GE.AND P4, PT, R112, R127.reuse, PT ;  /* 0x0000007f7000720c */ /* 0x080fe20003f86270 */
[----:B------:R0:W3:Y:S01]  /*06d0*/  @!P1 LDG.E.U16 R0, [R2.64+0x40] ;  /* 0x0000400402009981 */ /* 0x0000e2000c1e1500 */
        /* <DEDUP_REMOVED lines=21> */
[C---:B------:R-:W-:Y:S01]  /*0830*/  LOP3.LUT R102, R78.reuse, 0x1a0, RZ, 0xfc, !PT ;  /* 0x000001a04e667812 */ /* 0x040fe200078efcff */
[----:B------:R0:W4:Y:S01]  /*0840*/  @!P3 LDG.E.U16 R17, [R2.64+0x180] ;  /* 0x000180040211b981 */ /* 0x000122000c1e1500 */
[-C--:B------:R-:W-:Y:S02]  /*0850*/  ISETP.GE.AND P0, PT, R23, R127.reuse, PT ;  /* 0x0000007f1700720c */ /* 0x080fe40003f06270 */
[----:B------:R-:W-:Y:S01]  /*0860*/  LOP3.LUT R104, R78, 0x1c0, RZ, 0xfc, !PT ;  /* 0x000001c04e687812 */ /* 0x000fe200078efcff */
        /* <DEDUP_REMOVED lines=23> */
[----:B------:R-:W-:-:S05]  /*09e0*/  LOP3.LUT R95, R154, 0xfffffe00, RZ, 0xc0, !PT ;  /* 0xfffffe009a5f7812 */ /* 0x000fca00078ec0ff */
        /* <DEDUP_REMOVED lines=8> */
[-C--:B------:R-:W-:Y:S02]  /*0a70*/  LEA.HI.SX32 R33, R33, R30.reuse, 0x1b ;  /* 0x0000001e21217211 */ /* 0x080fe400078fdaff */
[C---:B------:R-:W-:Y:S02]  /*0a80*/  IADD3 R41, R30.reuse, 0xc0, RZ ;  /* 0x000000c01e297810 */ /* 0x040fe40007ffe0ff */
[C---:B------:R-:W-:Y:S02]  /*0a90*/  IADD3 R43, R30.reuse, 0xe0, RZ ;  /* 0x000000e01e2b7810 */ /* 0x040fe40007ffe0ff */
[----:B0-----:R-:W-:Y:S02]  /*0aa0*/  IADD3 R3, R30, 0x100, RZ ;  /* 0x000001001e037810 */ /* 0x001fe40007ffe0ff */
[----:B------:R-:W-:-:S02]  /*0ab0*/  LEA.HI.SX32 R35, R35, R30, 0x1b ;  /* 0x0000001e23237211 */ /* 0x000fc400078fdaff */
[----:B------:R-:W-:Y:S02]  /*0ac0*/  SHF.L.U32 R74, R74, 0x1, RZ ;  /* 0x000000014a4a7819 */ /* 0x000fe400000006ff */
[-C--:B------:R-:W-:Y:S02]  /*0ad0*/  LEA.HI.SX32 R37, R37, R30.reuse, 0x1b ;  /* 0x0000001e25257211 */ /* 0x080fe400078fdaff */
[----:B------:R-:W-:Y:S01]  /*0ae0*/  LEA.HI.SX32 R39, R39, R30, 0x1b ;  /* 0x0000001e27277211 */ /* 0x000fe200078fdaff */
[----:B------:R-:W-:Y:S01]  /*0af0*/  IMAD.SHL.U32 R72, R33, 0x2, RZ ;  /* 0x0000000221487824 */ /* 0x000fe200078e00ff */
[C---:B------:R-:W-:Y:S02]  /*0b00*/  IADD3 R45, R30.reuse, 0x120, RZ ;  /* 0x000001201e2d7810 */ /* 0x040fe40007ffe0ff */
[----:B------:R-:W-:Y:S02]  /*0b10*/  SHF.L.U32 R73, R31, 0x1, RZ ;  /* 0x000000011f497819 */ /* 0x000fe400000006ff */
        /* <DEDUP_REMOVED lines=16> */
[----:B------:R-:W-:Y:S02]  /*0c20*/  IADD3 R57, R30, 0x1e0, RZ ;  /* 0x000001e01e397810 */ /* 0x000fe40007ffe0ff */
[----:B------:R-:W-:Y:S02]  /*0c30*/  SHF.L.U32 R67, R43, 0x1, RZ ;  /* 0x000000012b437819 */ /* 0x000fe400000006ff */
[-C--:B------:R-:W-:Y:S02]  /*0c40*/  LEA.HI.SX32 R51, R51, R30.reuse, 0x1b ;  /* 0x0000001e33337211 */ /* 0x080fe400078fdaff */
[-C--:B------:R-:W-:Y:S02]  /*0c50*/  LEA.HI.SX32 R53, R53, R30.reuse, 0x1b ;  /* 0x0000001e35357211 */ /* 0x080fe400078fdaff */
[----:B------:R-:W-:-:S02]  /*0c60*/  LEA.HI.SX32 R55, R55, R30, 0x1b ;  /* 0x0000001e37377211 */ /* 0x000fc400078fdaff */
[----:B------:R-:W-:Y:S01]  /*0c70*/  SHF.L.U32 R65, R45, 0x1, RZ ;  /* 0x000000012d417819 */ /* 0x000fe200000006ff */
[----:B------:R-:W-:Y:S01]  /*0c80*/  IMAD.SHL.U32 R63, R49, 0x2, RZ ;  /* 0x00000002313f7824 */ /* 0x000fe200078e00ff */
[----:B------:R-:W-:Y:S02]  /*0c90*/  SHF.L.U32 R64, R47, 0x1, RZ ;  /* 0x000000012f407819 */ /* 0x000fe400000006ff */
[----:B------:R-:W-:Y:S02]  /*0ca0*/  LEA.HI.SX32 R57, R57, R30, 0x1b ;  /* 0x0000001e39397211 */ /* 0x000fe400078fdaff */
[----:B------:R-:W-:Y:S01]  /*0cb0*/  SHF.L.U32 R62, R51, 0x1, RZ ;  /* 0x00000001333e7819 */ /* 0x000fe200000006ff */
[----:B------:R-:W-:Y:S01]  /*0cc0*/  IMAD.SHL.U32 R60, R55, 0x2, RZ ;  /* 0x00000002373c7824 */ /* 0x000fe200078e00ff */
[----:B------:R-:W-:Y:S02]  /*0cd0*/  SHF.L.U32 R61, R53, 0x1, RZ ;  /* 0x00000001353d7819 */ /* 0x000fe400000006ff */
[----:B------:R-:W-:-:S02]  /*0ce0*/  SHF.L.U32 R59, R57, 0x1, RZ ;  /* 0x00000001393b7819 */ /* 0x000fc400000006ff */
[C---:B------:R-:W-:Y:S02]  /*0cf0*/  SHF.L.U32 R57, R78.reuse, 0x1, RZ ;  /* 0x000000014e397819 */ /* 0x040fe400000006ff */
[----:B------:R-:W-:Y:S02]  /*0d00*/  SHF.L.U64.HI R58, R78, 0x1, R75 ;  /* 0x000000014e3a7819 */ /* 0x000fe4000001024b */
[----:B------:R-:W-:-:S04]  /*0d10*/  IADD3 R2, P0, R80, R57, RZ ;  /* 0x0000003950027210 */ /* 0x000fc80007f1e0ff */
[----:B------:R-:W-:Y:S02]  /*0d20*/  IADD3.X R3, R83, R58, RZ, P0, !PT ;  /* 0x0000003a53037210 */ /* 0x000fe400007fe4ff */
[-C--:B------:R-:W-:Y:S02]  /*0d30*/  ISETP.GE.AND P0, PT, R108, R127.reuse, PT ;  /* 0x0000007f6c00720c */ /* 0x080fe40003f06270 */
[-C--:B------:R-:W-:Y:S02]  /*0d40*/  ISETP.GE.AND P2, PT, R110, R127.reuse, PT ;  /* 0x0000007f6e00720c */ /* 0x080fe40003f46270 */
[-C--:B------:R-:W-:Y:S02]  /*0d50*/  ISETP.GE.AND P3, PT, R112, R127.reuse, PT ;  /* 0x0000007f7000720c */ /* 0x080fe40003f66270 */
[-C--:B------:R-:W-:Y:S02]  /*0d60*/  ISETP.GE.AND P4, PT, R20, R127.reuse, PT ;  /* 0x0000007f1400720c */ /* 0x080fe40003f86270 */
[----:B------:R-:W-:-:S02]  /*0d70*/  ISETP.GE.AND P5, PT, R114, R127, PT ;  /* 0x0000007f7200720c */ /* 0x000fc40003fa6270 */
[----:B------:R-:W-:Y:S02]  /*0d80*/  ISETP.GE.AND P6, PT, R116, R127, PT ;  /* 0x0000007f7400720c */ /* 0x000fe40003fc6270 */
[----:B------:R-:W-:Y:S02]  /*0d90*/  PRMT R30, RZ, 0x7610, R30 ;  /* 0x00007610ff1e7816 */ /* 0x000fe4000000001e */
[----:B------:R-:W-:Y:S01]  /*0da0*/  PRMT R31, RZ, 0x7610, R31 ;  /* 0x00007610ff1f7816 */ /* 0x000fe2000000001f */
[----:B--2---:R-:W-:Y:S04]  /*0db0*/  STS.U16 [R74], R5 ;  /* 0x000000054a007388 */ /* 0x004fe80000000400 */
[----:B---3--:R0:W-:Y:S02]  /*0dc0*/  STS.U16 [R73+0x40], R0 ;  /* 0x0000400049007388 */ /* 0x0081e40000000400 */
[----:B0-----:R-:W-:-:S02]  /*0dd0*/  IMAD R0, R84, 0x10, R95 ;  /* 0x0000001054007824 */ /* 0x001fc400078e025f */
[----:B----4-:R-:W-:Y:S04]  /*0de0*/  STS.U16 [R72+0x80], R7 ;  /* 0x0000800748007388 */ /* 0x010fe80000000400 */
[----:B------:R-:W-:Y:S04]  /*0df0*/  STS.U16 [R71+0xc0], R4 ;  /* 0x0000c00447007388 */ /* 0x000fe80000000400 */
[----:B------:R-:W-:Y:S01]  /*0e00*/  STS.U16 [R70+0x100], R9 ;  /* 0x0001000946007388 */ /* 0x000fe20000000400 */
[----:B------:R-:W-:-:S03]  /*0e10*/  LEA.HI.SX32 R56, R0, R0, 0x1b ;  /* 0x0000000000387211 */ /* 0x000fc600078fdaff */
[----:B------:R0:W-:Y:S04]  /*0e20*/  STS.U16 [R69+0x140], R6 ;  /* 0x0001400645007388 */ /* 0x0001e80000000400 */
[----:B------:R-:W-:Y:S04]  /*0e30*/  STS.U16 [R68+0x180], R17 ;  /* 0x0001801144007388 */ /* 0x000fe80000000400 */
[----:B------:R-:W-:Y:S04]  /*0e40*/  STS.U16 [R67+0x1c0], R16 ;  /* 0x0001c01043007388 */ /* 0x000fe80000000400 */
[----:B------:R-:W-:Y:S01]  /*0e50*/  STS.U16 [R66+0x200], R19 ;  /* 0x0002001342007388 */ /* 0x000fe20000000400 */
[----:B------:R-:W-:-:S03]  /*0e60*/  SHF.L.U32 R56, R56, 0x1, RZ ;  /* 0x0000000138387819 */ /* 0x000fc600000006ff */
[----:B------:R-:W-:Y:S04]  /*0e70*/  STS.U16 [R65+0x240], R18 ;  /* 0x0002401241007388 */ /* 0x000fe80000000400 */
        /* <DEDUP_REMOVED lines=26> */
[----:B------:R-:W-:-:S04]  /*1020*/  LEA R4, P1, R78, R81, 0x1 ;  /* 0x000000514e047211 */ /* 0x000fc800078208ff */
[C---:B------:R-:W-:Y:S01]  /*1030*/  LEA.HI.X R5, R78.reuse, R79, R75, 0x1, P1 ;  /* 0x0000004f4e057211 */ /* 0x040fe200008f0c4b */
[----:B------:R-:W4:Y:S01]  /*1040*/  @!P0 LDG.E.U16 R6, [R2.64+0x40] ;  /* 0x0000400402068981 */ /* 0x000f22000c1e1500 */
[-C--:B------:R-:W-:Y:S02]  /*1050*/  ISETP.GE.AND P0, PT, R21, R127.reuse, PT ;  /* 0x0000007f1500720c */ /* 0x080fe40003f06270 */
[----:B------:R-:W-:Y:S02]  /*1060*/  ISETP.GE.AND P1, PT, R78, R127, PT ;  /* 0x0000007f4e00720c */ /* 0x000fe40003f26270 */
[----:B------:R-:W-:-:S09]  /*1070*/  PRMT R25, RZ, 0x7610, R25 ;  /* 0x00007610ff197816 */ /* 0x000fd20000000019 */
[----:B------:R-:W4:Y:S01]  /*1080*/  @!P0 LDG.E.U16 R24, [R2.64+0x1c0] ;  /* 0x0001c00402188981 */ /* 0x000f22000c1e1500 */
[----:B------:R-:W-:Y:S02]  /*1090*/  ISETP.GE.AND P0, PT, R22, R127, PT ;  /* 0x0000007f1600720c */ /* 0x000fe40003f06270 */
        /* <DEDUP_REMOVED lines=21> */
[----:B------:R-:W-:Y:S01]  /*11f0*/  PRMT R27, RZ, 0x7610, R27 ;  /* 0x00007610ff1b7816 */ /* 0x000fe2000000001b */
[----:B------:R-:W2:Y:S01]  /*1200*/  @!P4 LDG.E.U16 R30, [R2.64+0x340] ;  /* 0x00034004021ec981 */ /* 0x000ea2000c1e1500 */
[----:B---3--:R-:W-:Y:S02]  /*1210*/  PRMT R28, RZ, 0x7610, R28 ;  /* 0x00007610ff1c7816 */ /* 0x008fe4000000001c */
[----:B------:R-:W-:Y:S01]  /*1220*/  PRMT R29, RZ, 0x7610, R29 ;  /* 0x00007610ff1d7816 */ /* 0x000fe2000000001d */
[----:B------:R-:W3:Y:S01]  /*1230*/  @!P0 LDG.E.U16 R26, [R2.64+0x240] ;  /* 0x00024004021a8981 */ /* 0x000ee2000c1e1500 */
[----:B------:R-:W-:-:S03]  /*1240*/  PRMT R0, RZ, 0x7610, R0 ;  /* 0x00007610ff007816 */ /* 0x000fc60000000000 */
[----:B------:R-:W2:Y:S04]  /*1250*/  @!P1 LDG.E.U16 R27, [R2.64+0x280] ;  /* 0x00028004021b9981 */ /* 0x000ea8000c1e1500 */
[----:B------:R-:W2:Y:S04]  /*1260*/  @!P2 LDG.E.U16 R28, [R2.64+0x2c0] ;  /* 0x0002c004021ca981 */ /* 0x000ea8000c1e1500 */
[----:B------:R-:W2:Y:S04]  /*1270*/  @!P3 LDG.E.U16 R29, [R2.64+0x300] ;  /* 0x00030004021db981 */ /* 0x000ea8000c1e1500 */
[----:B------:R-:W2:Y:S04]  /*1280*/  @!P5 LDG.E.U16 R31, [R2.64+0x380] ;  /* 0x00038004021fd981 */ /* 0x000ea8000c1e1500 */
[----:B------:R-:W2:Y:S01]  /*1290*/  @!P6 LDG.E.U16 R0, [R2.64+0x3c0] ;  /* 0x0003c0040200e981 */ /* 0x000ea2000c1e1500 */
[----:B------:R-:W-:-:S02]  /*12a0*/  P2R R40, PR, RZ, 0x1 ;  /* 0x00000001ff287803 */ /* 0x000fc40000000000 */
[-C--:B------:R-:W-:Y:S02]  /*12b0*/  ISETP.GE.AND P0, PT, R78, R127.reuse, PT ;  /* 0x0000007f4e00720c */ /* 0x080fe40003f06270 */
[----:B------:R-:W-:Y:S02]  /*12c0*/  PRMT R95, RZ, 0x7610, R95 ;  /* 0x00007610ff5f7816 */ /* 0x000fe4000000005f */
[----:B------:R-:W-:Y:S02]  /*12d0*/  P2R R39, PR, RZ, 0x2 ;  /* 0x00000002ff277803 */ /* 0x000fe40000000000 */
[----:B------:R-:W-:Y:S02]  /*12e0*/  ISETP.GE.AND P1, PT, R108, R127, PT ;  /* 0x0000007f6c00720c */ /* 0x000fe40003f26270 */
        /* <DEDUP_REMOVED lines=15> */
[----:B----4-:R-:W-:Y:S04]  /*13e0*/  STS.U16 [R74], R7 ;  /* 0x000000074a007388 */ /* 0x010fe80000000400 */
        /* <DEDUP_REMOVED lines=8> */
[----:B---3--:R-:W-:Y:S04]  /*1470*/  STS.U16 [R65+0x240], R26 ;  /* 0x0002401a41007388 */ /* 0x008fe80000000400 */
[----:B--2---:R-:W-:Y:S04]  /*1480*/  STS.U16 [R64+0x280], R27 ;  /* 0x0002801b40007388 */ /* 0x004fe80000000400 */
[----:B------:R-:W-:Y:S04]  /*1490*/  STS.U16 [R63+0x2c0], R28 ;  /* 0x0002c01c3f007388 */ /* 0x000fe80000000400 */
[----:B------:R-:W-:Y:S04]  /*14a0*/  STS.U16 [R62+0x300], R29 ;  /* 0x0003001d3e007388 */ /* 0x000fe80000000400 */
[----:B------:R-:W-:Y:S04]  /*14b0*/  STS.U16 [R61+0x340], R30 ;  /* 0x0003401e3d007388 */ /* 0x000fe80000000400 */
[----:B------:R-:W-:Y:S04]  /*14c0*/  STS.U16 [R60+0x380], R31 ;  /* 0x0003801f3c007388 */ /* 0x000fe80000000400 */
[----:B------:R-:W-:Y:S01]  /*14d0*/  STS.U16 [R59+0x3c0], R0 ;  /* 0x0003c0003b007388 */ /* 0x000fe20000000400 */
[----:B------:R-:W-:-:S06]  /*14e0*/  NOP ;  /* 0x0000000000007918 */ /* 0x000fcc0000000000 */
[----:B------:R-:W2:Y:S04]  /*14f0*/  LDS.U16 R32, [R56] ;  /* 0x0000000038207984 */ /* 0x000ea80000000400 */
[----:B------:R-:W3:Y:S04]  /*1500*/  LDS.U16 R33, [R56+0x2] ;  /* 0x0000020038217984 */ /* 0x000ee80000000400 */
        /* <DEDUP_REMOVED lines=15> */
[----:B------:R0:W4:Y:S01]  /*1600*/  @!P0 LDG.E.U16 R95, [R4.64] ;  /* 0x00000004045f8981 */ /* 0x000122000c1e1500 */
[----:B------:R-:W-:-:S03]  /*1610*/  ISETP.GE.AND P0, PT, R110, R127, PT ;  /* 0x0000007f6e00720c */ /* 0x000fc60003f06270 */
[----:B------:R0:W4:Y:S01]  /*1620*/  @!P1 LDG.E.U16 R38, [R4.64+0x40] ;  /* 0x0000400404269981 */ /* 0x000122000c1e1500 */
[----:B------:R-:W-:-:S03]  /*1630*/  ISETP.GE.AND P1, PT, R112, R127, PT ;  /* 0x0000007f7000720c */ /* 0x000fc60003f26270 */
[----:B------:R0:W4:Y:S04]  /*1640*/  @!P2 LDG.E.U16 R128, [R4.64+0x2c0] ;  /* 0x0002c0040480a981 */ /* 0x000128000c1e1500 */
[----:B------:R0:W4:Y:S04]  /*1650*/  @!P3 LDG.E.U16 R107, [R4.64+0x300] ;  /* 0x00030004046bb981 */ /* 0x000128000c1e1500 */
[----:B------:R0:W4:Y:S01]  /*1660*/  @!P0 LDG.E.U16 R97, [R4.64+0x80] ;  /* 0x0000800404618981 */ /* 0x000122000c1e1500 */
        /* <DEDUP_REMOVED lines=9> */
[----:B------:R0:W4:Y:S06]  /*1700*/  @!P6 LDG.E.U16 R132, [R4.64+0x3c0] ;  /* 0x0003c0040484e981 */ /* 0x00012c000c1e1500 */
[----:B------:R0:W4:Y:S01]  /*1710*/  @!P0 LDG.E.U16 R101, [R4.64+0x180] ;  /* 0x0001800404658981 */ /* 0x000122000c1e1500 */
[----:B------:R-:W-:-:S03]  /*1720*/  ISETP.GE.AND P0, PT, R22, R127, PT ;  /* 0x0000007f1600720c */ /* 0x000fc60003f06270 */
[----:B------:R0:W4:Y:S01]  /*1730*/  @!P1 LDG.E.U16 R124, [R4.64+0x1c0] ;  /* 0x0001c004047c9981 */ /* 0x000122000c1e1500 */
[----:B------:R-:W-:-:S09]  /*1740*/  ISETP.NE.AND P1, PT, R39, RZ, PT ;  /* 0x000000ff2700720c */ /* 0x000fd20003f25270 */
[----:B------:R0:W4:Y:S01]  /*1750*/  @!P0 LDG.E.U16 R103, [R4.64+0x200] ;  /* 0x0002000404678981 */ /* 0x000122000c1e1500 */
[----:B------:R-:W-:-:S03]  /*1760*/  ISETP.NE.AND P0, PT, R40, RZ, PT ;  /* 0x000000ff2800720c */ /* 0x000fc60003f05270 */
[----:B------:R0:W4:Y:S10]  /*1770*/  @!P1 LDG.E.U16 R105, [R4.64+0x280] ;  /* 0x0002800404699981 */ /* 0x000134000c1e1500 */
[----:B------:R1:W4:Y:S01]  /*1780*/  @!P0 LDG.E.U16 R126, [R4.64+0x240] ;  /* 0x00024004047e8981 */ /* 0x000322000c1e1500 */
[----:B------:R-:W-:Y:S01]  /*1790*/  ISETP.GE.AND P0, PT, R78, R127, PT ;  /* 0x0000007f4e00720c */ /* 0x000fe20003f06270 */
[C---:B0-----:R-:W-:Y:S01]  /*17a0*/  IMAD R18, R89.reuse, c[0x0][0x1f0], RZ ;  /* 0x00007c0059127a24 */ /* 0x041fe200078e02ff */
[----:B------:R-:W-:Y:S01]  /*17b0*/  SHF.R.S32.HI R9, RZ, 0x1f, R8 ;  /* 0x0000001fff097819 */ /* 0x000fe20000011408 */
[----:B------:R-:W-:-:S02]  /*17c0*/  IMAD R40, R89, c[0x0][0x200], RZ ;  /* 0x0000800059287a24 */ /* 0x000fc400078e02ff */
[C---:B------:R-:W-:Y:S02]  /*17d0*/  IMAD R39, R91.reuse, c[0x0][0x1f4], R18 ;  /* 0x00007d005b277a24 */ /* 0x040fe400078e0212 */
[----:B------:R-:W-:-:S06]  /*17e0*/  IMAD.WIDE.U32 R6, R91, c[0x0][0x200], RZ ;  /* 0x000080005b067a25 */ /* 0x000fcc00078e00ff */
[----:B------:R-:W-:Y:S01]  /*17f0*/  @!P0 MOV R18, R8 ;  /* 0x0000000800128202 */ /* 0x000fe20000000f00 */
[----:B-1----:R-:W-:Y:S02]  /*1800*/  @!P0 IMAD.MOV.U32 R19, RZ, RZ, R9 ;  /* 0x000000ffff138224 */ /* 0x002fe400078e0009 */
[C---:B------:R-:W-:Y:S02]  /*1810*/  IMAD R111, R91.reuse, c[0x0][0x204], R40 ;  /* 0x000081005b6f7a24 */ /* 0x040fe400078e0228 */
[----:B------:R-:W-:Y:S01]  /*1820*/  @!P0 IMAD.WIDE.U32 R18, R91, c[0x0][0x200], R18 ;  /* 0x000080005b128a25 */ /* 0x000fe200078e0012 */
[----:B------:R-:W-:Y:S02]  /*1830*/  IADD3 R40, R77, -c[0x0][0x174], RZ ;  /* 0x80005d004d287a10 */ /* 0x000fe40007ffe0ff */
[----:B------:R-:W-:Y:S01]  /*1840*/  IADD3 R7, R7, R111, RZ ;  /* 0x0000006f07077210 */ /* 0x000fe20007ffe0ff */
[----:B------:R-:W-:Y:S01]  /*1850*/  IMAD.WIDE.U32 R16, R91, c[0x0][0x1f0], RZ ;  /* 0x00007c005b107a25 */ /* 0x000fe200078e00ff */
[----:B------:R-:W-:-:S03]  /*1860*/  @!P0 IADD3 R19, R111, R19, RZ ;  /* 0x000000136f138210 */ /* 0x000fc60007ffe0ff */
[----:B------:R-:W-:-:S04]  /*1870*/  @!P0 IMAD.WIDE.U32 R4, R91, c[0x0][0x1f0], R8 ;  /* 0x00007c005b048a25 */ /* 0x000fc800078e0008 */
[----:B------:R-:W-:Y:S01]  /*1880*/  IMAD.IADD R17, R17, 0x1, R39 ;  /* 0x0000000111117824 */ /* 0x000fe200078e0227 */
[----:B------:R-:W-:Y:S01]  /*1890*/  @!P0 IADD3 R5, R39, R5, RZ ;  /* 0x0000000527058210 */ /* 0x000fe20007ffe0ff */
[C---:B------:R-:W-:Y:S02]  /*18a0*/  IMAD R39, R93.reuse, c[0x0][0x1f8], RZ ;  /* 0x00007e005d277a24 */ /* 0x040fe400078e02ff */
[----:B------:R-:W-:Y:S02]  /*18b0*/  IMAD R111, R93, c[0x0][0x208], RZ ;  /* 0x000082005d6f7a24 */ /* 0x000fe400078e02ff */
[----:B------:R-:W-:Y:S02]  /*18c0*/  IMAD R40, R40, -0x400, RZ ;  /* 0xfffffc0028287824 */ /* 0x000fe400078e02ff */
[----:B------:R-:W-:-:S04]  /*18d0*/  IMAD.WIDE.U32 R6, R94, c[0x0][0x208], R6 ;  /* 0x000082005e067a25 */ /* 0x000fc800078e0006 */
[----:B------:R-:W-:Y:S01]  /*18e0*/  @!P0 IMAD.WIDE.U32 R18, R94, c[0x0][0x208], R18 ;  /* 0x000082005e128a25 */ /* 0x000fe200078e0012 */
[----:B------:R-:W-:-:S03]  /*18f0*/  IADD3 R123, P4, R40, R6, RZ ;  /* 0x00000006287b7210 */ /* 0x000fc60007f9e0ff */
[----:B------:R-:W-:Y:S01]  /*1900*/  IMAD.WIDE.U32 R16, R94, c[0x0][0x1f8], R16 ;  /* 0x00007e005e107a25 */ /* 0x000fe200078e0010 */
[----:B------:R-:W-:-:S03]  /*1910*/  @!P0 IADD3 R125, P3, R78, R18, RZ ;  /* 0x000000124e7d8210 */ /* 0x000fc60007f7e0ff */
[C---:B------:R-:W-:Y:S01]  /*1920*/  IMAD R140, R94.reuse, c[0x0][0x1fc], R39 ;  /* 0x00007f005e8c7a24 */ /* 0x040fe200078e0227 */
[----:B------:R-:W-:Y:S01]  /*1930*/  SHF.R.S32.HI R39, RZ, 0x1f, R40 ;  /* 0x0000001fff277819 */ /* 0x000fe20000011428 */
[----:B------:R-:W-:Y:S01]  /*1940*/  IMAD R111, R94, c[0x0][0x20c], R111 ;  /* 0x000083005e6f7a24 */ /* 0x000fe200078e026f */
[----:B------:R-:W-:-:S04]  /*1950*/  IADD3 R129, P2, R40, R16, RZ ;  /* 0x0000001028817210 */ /* 0x000fc80007f5e0ff */
[----:B------:R-:W-:Y:S02]  /*1960*/  IADD3.X R134, R39, R111, R7, P4, !PT ;  /* 0x0000006f27867210 */ /* 0x000fe400027fe407 */
[----:B------:R-:W-:Y:S02]  /*1970*/  @!P0 IADD3.X R136, R75, R19, R111, P3, !PT ;  /* 0x000000134b888210 */ /* 0x000fe40001ffe46f */
[----:B------:R-:W-:Y:S02]  /*1980*/  IADD3.X R138, R39, R140, R17, P2, !PT ;  /* 0x0000008c278a7210 */ /* 0x000fe400017fe411 */
[----:B------:R-:W-:Y:S01]  /*1990*/  LEA R6, P2, R78, c[0x0][0x258], 0x1 ;  /* 0x000096004e067a11 */ /* 0x000fe200078408ff */
[----:B------:R-:W-:-:S03]  /*19a0*/  @!P0 IMAD.WIDE.U32 R4, R94, c[0x0][0x1f8], R4 ;  /* 0x00007e005e048a25 */ /* 0x000fc600078e0004 */
[C---:B------:R-:W-:Y:S02]  /*19b0*/  LEA.HI.X R7, R78.reuse, c[0x0][0x25c], R75, 0x1, P2 ;  /* 0x000097004e077a11 */ /* 0x040fe400010f0c4b */
[C---:B------:R-:W-:Y:S02]  /*19c0*/  LEA R6, P4, R123.reuse, R6, 0x1 ;  /* 0x000000067b067211 */ /* 0x040fe400078808ff */
[----:B------:R-:W-:Y:S02]  /*19d0*/  @!P0 IADD3 R131, P1, R78, R4, RZ ;  /* 0x000000044e838210 */ /* 0x000fe40007f3e0ff */
[----:B------:R-:W-:Y:S02]  /*19e0*/  LEA.HI.X R7, R123, R7, R134, 0x1, P4 ;  /* 0x000000077b077211 */ /* 0x000fe400020f0c86 */
[----:B--2---:R-:W-:Y:S02]  /*19f0*/  PRMT R123, RZ, 0x5410, R32 ;  /* 0x00005410ff7b7816 */ /* 0x004fe40000000020 */
[----:B------:R-:W-:-:S02]  /*1a00*/  @!P0 IADD3.X R140, R75, R5, R140, P1, !PT ;  /* 0x000000054b8c8210 */ /* 0x000fc40000ffe48c */
[C---:B------:R-:W-:Y:S02]  /*1a10*/  LEA R4, P1, R78.reuse, c[0x0][0x268], 0x1 ;  /* 0x00009a004e047a11 */ /* 0x040fe400078208ff */
[----:B------:R-:W-:Y:S02]  /*1a20*/  @!P0 LEA R18, P3, R125, c[0x0][0x258], 0x1 ;  /* 0x000096007d128a11 */ /* 0x000fe400078608ff */
[----:B------:R-:W-:Y:S02]  /*1a30*/  LEA.HI.X R5, R78, c[0x0][0x26c], R75, 0x1, P1 ;  /* 0x00009b004e057a11 */ /* 0x000fe400008f0c4b */
[----:B------:R-:W-:Y:S02]  /*1a40*/  LEA R4, P2, R129, R4, 0x1 ;  /* 0x0000000481047211 */ /* 0x000fe400078408ff */
[----:B------:R-:W-:Y:S02]  /*1a50*/  @!P0 LEA R16, P1, R131, c[0x0][0x268], 0x1 ;  /* 0x00009a0083108a11 */ /* 0x000fe400078208ff */
[----:B------:R-:W-:-:S02]  /*1a60*/  LEA.HI.X R5, R129, R5, R138, 0x1, P2 ;  /* 0x0000000581057211 */ /* 0x000fc400010f0c8a */
[----:B------:R-:W-:Y:S02]  /*1a70*/  @!P0 LEA.HI.X R17, R131, c[0x0][0x26c], R140, 0x1, P1 ;  /* 0x00009b0083118a11 */ /* 0x000fe400008f0c8c */
[----:B------:R-:W-:Y:S02]  /*1a80*/  @!P0 LEA.HI.X R19, R125, c[0x0][0x25c], R136, 0x1, P3 ;  /* 0x000097007d138a11 */ /* 0x000fe400018f0c88 */
[----:B---3--:R-:W-:Y:S02]  /*1a90*/  PRMT R33, RZ, 0x5410, R33 ;  /* 0x00005410ff217816 */ /* 0x008fe40000000021 */
[----:B------:R-:W-:Y:S02]  /*1aa0*/  PRMT R125, RZ, 0x5410, R34 ;  /* 0x00005410ff7d7816 */ /* 0x000fe40000000022 */
[----:B------:R-:W-:Y:S02]  /*1ab0*/  PRMT R35, RZ, 0x5410, R35 ;  /* 0x00005410ff237816 */ /* 0x000fe40000000023 */
[----:B------:R-:W-:-:S02]  /*1ac0*/  PRMT R129, RZ, 0x5410, R36 ;  /* 0x00005410ff817816 */ /* 0x000fc40000000024 */
[----:B------:R-:W-:Y:S01]  /*1ad0*/  PRMT R131, RZ, 0x5410, R37 ;  /* 0x00005410ff837816 */ /* 0x000fe20000000025 */
[--C-:B-----5:R-:W-:Y:S02]  /*1ae0*/  FADD.FTZ R37, R33, R90.reuse ;  /* 0x0000005a21257221 */ /* 0x120fe40000010000 */
[--C-:B------:R-:W-:Y:S02]  /*1af0*/  FADD.FTZ R36, R125, R90.reuse ;  /* 0x0000005a7d247221 */ /* 0x100fe40000010000 */
[--C-:B------:R-:W-:Y:S02]  /*1b00*/  FADD.FTZ R35, R35, R90.reuse ;  /* 0x0000005a23237221 */ /* 0x100fe40000010000 */
[--C-:B------:R-:W-:Y:S02]  /*1b10*/  FADD.FTZ R34, R129, R90.reuse ;  /* 0x0000005a81227221 */ /* 0x100fe40000010000 */
[----:B------:R-:W-:Y:S01]  /*1b20*/  FADD.FTZ R33, R131, R90 ;  /* 0x0000005a83217221 */ /* 0x000fe20000010000 */
[----:B------:R-:W-:Y:S01]  /*1b30*/  BSSY B0, `(.L_x_2537) ;  /* 0x000004b000007945 */ /* 0x000fe20003800000 */
[----:B------:R-:W-:-:S02]  /*1b40*/  FSETP.GTU.FTZ.AND P4, PT, R37, 20, PT ;  /* 0x41a000002500780b */ /* 0x000fc40003f9c000 */
[----:B------:R-:W-:Y:S02]  /*1b50*/  FSETP.GTU.FTZ.AND P3, PT, R36, 20, PT ;  /* 0x41a000002400780b */ /* 0x000fe40003f7c000 */
[----:B------:R-:W-:Y:S02]  /*1b60*/  FSETP.GTU.FTZ.AND P2, PT, R35, 20, PT ;  /* 0x41a000002300780b */ /* 0x000fe40003f5c000 */
[----:B------:R-:W-:Y:S02]  /*1b70*/  FSETP.GTU.FTZ.AND P1, PT, R34, 20, PT ;  /* 0x41a000002200780b */ /* 0x000fe40003f3c000 */
[----:B------:R-:W-:Y:S01]  /*1b80*/  FSETP.GTU.FTZ.AND P6, PT, R33, 20, PT ;  /* 0x41a000002100780b */ /* 0x000fe20003fdc000 */
[----:B----4-:R-:W-:Y:S04]  /*1b90*/  STS.U16 [R74], R95 ;  /* 0x0000005f4a007388 */ /* 0x010fe80000000400 */
        /* <DEDUP_REMOVED lines=31> */
[----:B------:R1:W1:Y:S01]  /*1d90*/  LDS.U16 R95, [R56+0x1e] ;  /* 0x00001e00385f7984 */ /* 0x0002620000000400 */
[----:B0-----:R-:W-:-:S05]  /*1da0*/  FADD.FTZ R38, R123, R90 ;  /* 0x0000005a7b267221 */ /* 0x001fca0000010000 */
[----:B------:R-:W-:Y:S02]  /*1db0*/  FSETP.GTU.FTZ.AND P5, PT, R38, 20, PT ;  /* 0x41a000002600780b */ /* 0x000fe40003fbc000 */
[----:B------:R-:W-:-:S05]  /*1dc0*/  PRMT R123, RZ, 0x5410, R122 ;  /* 0x00005410ff7b7816 */ /* 0x000fca000000007a */
[----:B------:R-:W-:-:S06]  /*1dd0*/  FADD.FTZ R32, R123, R90 ;  /* 0x0000005a7b207221 */ /* 0x000fcc0000010000 */
[----:B------:R-:W-:Y:S05]  /*1de0*/  @P5 BRA `(.L_x_2538) ;  /* 0x000001f000005947 */ /* 0x000fea0003800000 */
[----:B--234-:R-:W-:Y:S01]  /*1df0*/  FMUL.FTZ R38, R38, 1.4426950216293334961 ;  /* 0x3fb8aa3b26267820 */ /* 0x01cfe20000410000 */
[----:B-1----:R-:W-:Y:S01]  /*1e00*/  HFMA2.MMA R126, -RZ, RZ, 1.3056640625, -1.8671875 ;  /* 0x3d39bf78ff7e7435 */ /* 0x002fe200000001ff */
        /* <DEDUP_REMOVED lines=29> */
.L_x_2538:
[----:B--234-:R-:W-:Y:S05]  /*1fe0*/  BSYNC B0 ;  /* 0x0000000000007941 */ /* 0x01cfea0003800000 */
.L_x_2537:
[----:B------:R-:W-:Y:S01]  /*1ff0*/  PRMT R31, RZ, 0x5410, R31 ;  /* 0x00005410ff1f7816 */ /* 0x000fe2000000001f */
[----:B------:R-:W-:Y:S01]  /*2000*/  BSSY B0, `(.L_x_2539) ;  /* 0x0000023000007945 */ /* 0x000fe20003800000 */
[----:B------:R-:W-:-:S03]  /*2010*/  FSETP.GTU.FTZ.AND P5, PT, R32, 20, PT ;  /* 0x41a000002000780b */ /* 0x000fc60003fbc000 */
[----:B------:R-:W-:Y:S01]  /*2020*/  FADD.FTZ R31, R31, R90 ;  /* 0x0000005a1f1f7221 */ /* 0x000fe20000010000 */
[----:B------:R-:W-:Y:S05]  /*2030*/  @P4 BRA `(.L_x_2540) ;  /* 0x000001f000004947 */ /* 0x000fea0003800000 */
[----:B------:R-:W-:Y:S01]  /*2040*/  FMUL.FTZ R37, R37, 1.4426950216293334961 ;  /* 0x3fb8aa3b25257820 */ /* 0x000fe20000410000 */
[----:B------:R-:W-:Y:S01]  /*2050*/  MOV R129, 0x3e800000 ;  /* 0x3e80000000817802 */ /* 0x000fe20000000f00 */
[----:B-1----:R-:W-:Y:S02]  /*2060*/  IMAD.MOV.U32 R126, RZ, RZ, 0x3d39bf78 ;  /* 0x3d39bf78ff7e7424 */ /* 0x002fe400078e00ff */
        /* <DEDUP_REMOVED lines=28> */
.L_x_2540:
[----:B------:R-:W-:Y:S05]  /*2230*/  BSYNC B0 ;  /* 0x0000000000007941 */ /* 0x000fea0003800000 */
.L_x_2539:
[----:B------:R-:W-:Y:S01]  /*2240*/  PRMT R123, RZ, 0x5410, R30 ;  /* 0x00005410ff7b7816 */ /* 0x000fe2000000001e */
[----:B------:R-:W-:Y:S01]  /*2250*/  BSSY B0, `(.L_x_2541) ;  /* 0x0000023000007945 */ /* 0x000fe20003800000 */
[----:B------:R-:W-:-:S03]  /*2260*/  FSETP.GTU.FTZ.AND P4, PT, R31, 20, PT ;  /* 0x41a000001f00780b */ /* 0x000fc60003f9c000 */
[----:B------:R-:W-:Y:S01]  /*2270*/  FADD.FTZ R30, R123, R90 ;  /* 0x0000005a7b1e7221 */ /* 0x000fe20000010000 */
[----:B------:R-:W-:Y:S05]  /*2280*/  @P3 BRA `(.L_x_2542) ;  /* 0x000001f000003947 */ /* 0x000fea0003800000 */
[----:B------:R-:W-:Y:S01]  /*2290*/  FMUL.FTZ R36, R36, 1.4426950216293334961 ;  /* 0x3fb8aa3b24247820 */ /* 0x000fe20000410000 */
[----:B------:R-:W-:Y:S01]  /*22a0*/  HFMA2.MMA R129, -RZ, RZ, 1.625, 0 ;  /* 0x3e800000ff817435 */ /* 0x000fe200000001ff */
[----:B-1----:R-:W-:Y:S02]  /*22b0*/  MOV R126, 0x3d39bf78 ;  /* 0x3d39bf78007e7802 */ /* 0x002fe40000000f00 */
        /* <DEDUP_REMOVED lines=28> */
.L_x_2542:
[----:B------:R-:W-:Y:S05]  /*2480*/  BSYNC B0 ;  /* 0x0000000000007941 */ /* 0x000fea0003800000 */
.L_x_2541:
[----:B------:R-:W-:Y:S01]  /*2490*/  PRMT R29, RZ, 0x5410, R29 ;  /* 0x00005410ff1d7816 */ /* 0x000fe2000000001d */
[----:B------:R-:W-:Y:S01]  /*24a0*/  BSSY B0, `(.L_x_2543) ;  /* 0x0000023000007945 */ /* 0x000fe20003800000 */
[----:B------:R-:W-:-:S03]  /*24b0*/  FSETP.GTU.FTZ.AND P3, PT, R30, 20, PT ;  /* 0x41a000001e00780b */ /* 0x000fc60003f7c000 */
[----:B------:R-:W-:Y:S01]  /*24c0*/  FADD.FTZ R29, R29, R90 ;  /* 0x0000005a1d1d7221 */ /* 0x000fe20000010000 */
[----:B------:R-:W-:Y:S05]  /*24d0*/  @P2 BRA `(.L_x_2544) ;  /* 0x000001f000002947 */ /* 0x000fea0003800000 */
[----:B------:R-:W-:Y:S01]  /*24e0*/  FMUL.FTZ R35, R35, 1.4426950216293334961 ;  /* 0x3fb8aa3b23237820 */ /* 0x000fe20000410000 */
        /* <DEDUP_REMOVED lines=30> */
.L_x_2544:
[----:B------:R-:W-:Y:S05]  /*26d0*/  BSYNC B0 ;  /* 0x0000000000007941 */ /* 0x000fea0003800000 */
.L_x_2543:
        /* <DEDUP_REMOVED lines=36> */
.L_x_2546:
[----:B------:R-:W-:Y:S05]  /*2920*/  BSYNC B0 ;  /* 0x0000000000007941 */ /* 0x000fea0003800000 */
.L_x_2545:
        /* <DEDUP_REMOVED lines=36> */
.L_x_2548:
[----:B------:R-:W-:Y:S05]  /*2b70*/  BSYNC B0 ;  /* 0x0000000000007941 */ /* 0x000fea0003800000 */
.L_x_2547:
        /* <DEDUP_REMOVED lines=36> */
.L_x_2550:
[----:B------:R-:W-:Y:S05]  /*2dc0*/  BSYNC B0 ;  /* 0x0000000000007941 */ /* 0x000fea0003800000 */
.L_x_2549:
        /* <DEDUP_REMOVED lines=36> */
.L_x_2552:
[----:B------:R-:W-:Y:S05]  /*3010*/  BSYNC B0 ;  /* 0x0000000000007941 */ /* 0x000fea0003800000 */
.L_x_2551:
        /* <DEDUP_REMOVED lines=36> */
.L_x_2554:
[----:B------:R-:W-:Y:S05]  /*3260*/  BSYNC B0 ;  /* 0x0000000000007941 */ /* 0x000fea0003800000 */
.L_x_2553:
        /* <DEDUP_REMOVED lines=36> */
.L_x_2556:
[----:B------:R-:W-:Y:S05]  /*34b0*/  BSYNC B0 ;  /* 0x0000000000007941 */ /* 0x000fea0003800000 */
.L_x_2555:
[----:B------:R-:W-:Y:S01]  /*34c0*/  BSSY B0, `(.L_x_2557) ;  /* 0x0000023000007945 */ /* 0x000fe20003800000 */
[----:B------:R-:W-:Y:S02]  /*34d0*/  FSETP.GTU.FTZ.AND P2, PT, R0, 20, PT ;  /* 0x41a000000000780b */ /* 0x000fe40003f5c000 */
[----:B------:R-:W-:Y:S01]  /*34e0*/  PRMT R123, RZ, 0x7610, R123 ;  /* 0x00007610ff7b7816 */ /* 0x000fe2000000007b */
[----:B------:R-:W-:Y:S05]  /*34f0*/  @P1 BRA `(.L_x_2558) ;  /* 0x000001f000001947 */ /* 0x000fea0003800000 */
[----:B------:R-:W-:Y:S01]  /*3500*/  FMUL.FTZ R28, R28, 1.4426950216293334961 ;  /* 0x3fb8aa3b1c1c7820 */ /* 0x000fe20000410000 */
[----:B-1----:R-:W-:Y:S01]  /*3510*/  MOV R126, 0x3e800000 ;  /* 0x3e800000007e7802 */ /* 0x002fe20000000f00 */
        /* <DEDUP_REMOVED lines=29> */
.L_x_2558:
[----:B------:R-:W-:Y:S05]  /*36f0*/  BSYNC B0 ;  /* 0x0000000000007941 */ /* 0x000fea0003800000 */
.L_x_2557:
[----:B------:R-:W-:Y:S01]  /*3700*/  BSSY B0, `(.L_x_2559) ;  /* 0x0000021000007945 */ /* 0x000fe20003800000 */
[----:B------:R-:W-:Y:S05]  /*3710*/  @P6 BRA `(.L_x_2560) ;  /* 0x000001f000006947 */ /* 0x000fea0003800000 */
[----:B------:R-:W-:Y:S01]  /*3720*/  FMUL.FTZ R27, R27, 1.4426950216293334961 ;  /* 0x3fb8aa3b1b1b7820 */ /* 0x000fe20000410000 */
[----:B-1----:R-:W-:Y:S01]  /*3730*/  HFMA2.MMA R126, -RZ, RZ, 1.625, 0 ;  /* 0x3e800000ff7e7435 */ /* 0x002fe200000001ff */
        /* <DEDUP_REMOVED lines=29> */
.L_x_2560:
[----:B------:R-:W-:Y:S05]  /*3910*/  BSYNC B0 ;  /* 0x0000000000007941 */ /* 0x000fea0003800000 */
.L_x_2559:
[----:B------:R-:W-:Y:S01]  /*3920*/  BSSY B0, `(.L_x_2561) ;  /* 0x0000021000007945 */ /* 0x000fe20003800000 */
[----:B------:R-:W-:Y:S05]  /*3930*/  @P5 BRA `(.L_x_2562) ;  /* 0x000001f000005947 */ /* 0x000fea0003800000 */
[----:B------:R-:W-:Y:S01]  /*3940*/  FMUL.FTZ R26, R26, 1.4426950216293334961 ;  /* 0x3fb8aa3b1a1a7820 */ /* 0x000fe20000410000 */
[----:B------:R-:W-:Y:S01]  /*3950*/  HFMA2.MMA R131, -RZ, RZ, 1.3056640625, -1.8671875 ;  /* 0x3d39bf78ff837435 */ /* 0x000fe200000001ff */
        /* <DEDUP_REMOVED lines=29> */
.L_x_2562:
[----:B------:R-:W-:Y:S05]  /*3b30*/  BSYNC B0 ;  /* 0x0000000000007941 */ /* 0x000fea0003800000 */
.L_x_2561:
[----:B------:R-:W-:Y:S01]  /*3b40*/  BSSY B0, `(.L_x_2563) ;  /* 0x0000021000007945 */ /* 0x000fe20003800000 */
        /* <DEDUP_REMOVED lines=32> */
.L_x_2564:
[----:B------:R-:W-:Y:S05]  /*3d50*/  BSYNC B0 ;  /* 0x0000000000007941 */ /* 0x000fea0003800000 */
.L_x_2563:
        /* <DEDUP_REMOVED lines=33> */
.L_x_2566:
[----:B------:R-:W-:Y:S05]  /*3f70*/  BSYNC B0 ;  /* 0x0000000000007941 */ /* 0x000fea0003800000 */
.L_x_2565:
        /* <DEDUP_REMOVED lines=33> */
.L_x_2568:
[----:B------:R-:W-:Y:S05]  /*4190*/  BSYNC B0 ;  /* 0x0000000000007941 */ /* 0x000fea0003800000 */
.L_x_2567:
[----:B------:R-:W-:Y:S01]  /*41a0*/  BAR.SYNC.DEFER_BLOCKING 0x0 ;  /* 0x0000000000007b1d */ /* 0x000fe20000010000 */
[----:B------:R-:W-:Y:S02]  /*41b0*/  ISETP.GE.AND P1, PT, R20, R127, PT ;  /* 0x0000007f1400720c */ /* 0x000fe40003f26270 */
[----:B------:R-:W-:Y:S02]  /*41c0*/  PRMT R131, RZ, 0x7610, R131 ;  /* 0x00007610ff837816 */ /* 0x000fe40000000083 */
[----:B-1----:R-:W-:-:S09]  /*41d0*/  PRMT R128, RZ, 0x7610, R128 ;  /* 0x00007610ff807816 */ /* 0x002fd20000000080 */
[----:B------:R-:W2:Y:S01]  /*41e0*/  @!P1 LDG.E.U16 R131, [R4.64+-0x680] ;  /* 0xfff9800404839981 */ /* 0x000ea2000c1e1500 */
[-C--:B------:R-:W-:Y:S02]  /*41f0*/  ISETP.GE.AND P1, PT, R21, R127.reuse, PT ;  /* 0x0000007f1500720c */ /* 0x080fe40003f26270 */
[----:B------:R-:W-:Y:S01]  /*4200*/  PRMT R133, RZ, 0x7610, R133 ;  /* 0x00007610ff857816 */ /* 0x000fe20000000085 */
[----:B------:R0:W3:Y:S01]  /*4210*/  @!P0 LDG.E.U16 R123, [R16.64] ;  /* 0x00000004107b8981 */ /* 0x0000e2000c1e1500 */
[-C--:B------:R-:W-:Y:S02]  /*4220*/  ISETP.GE.AND P2, PT, R116, R127.reuse, PT ;  /* 0x0000007f7400720c */ /* 0x080fe40003f46270 */
[-C--:B------:R-:W-:Y:S02]  /*4230*/  ISETP.GE.AND P3, PT, R114, R127.reuse, PT ;  /* 0x0000007f7200720c */ /* 0x080fe40003f66270 */
[-C--:B------:R-:W-:Y:S02]  /*4240*/  ISETP.GE.AND P4, PT, R112, R127.reuse, PT ;  /* 0x0000007f7000720c */ /* 0x080fe40003f86270 */
[----:B------:R-:W-:-:S02]  /*4250*/  ISETP.GE.AND P5, PT, R110, R127, PT ;  /* 0x0000007f6e00720c */ /* 0x000fc40003fa6270 */
[-C--:B------:R-:W-:Y:S01]  /*4260*/  ISETP.GE.AND P6, PT, R108, R127.reuse, PT ;  /* 0x0000007f6c00720c */ /* 0x080fe20003fc6270 */
[----:B------:R-:W4:Y:S01]  /*4270*/  @!P1 LDG.E.U16 R128, [R4.64+-0x640] ;  /* 0xfff9c00404809981 */ /* 0x000f22000c1e1500 */
[----:B------:R-:W-:Y:S02]  /*4280*/  ISETP.GE.AND P1, PT, R22, R127, PT ;  /* 0x0000007f1600720c */ /* 0x000fe40003f26270 */
[----:B------:R-:W-:Y:S02]  /*4290*/  PRMT R130, RZ, 0x7610, R130 ;  /* 0x00007610ff827816 */ /* 0x000fe40000000082 */
[----:B------:R-:W-:Y:S02]  /*42a0*/  PRMT R126, RZ, 0x7610, R126 ;  /* 0x00007610ff7e7816 */ /* 0x000fe4000000007e */
[----:B------:R-:W-:Y:S02]  /*42b0*/  PRMT R129, RZ, 0x7610, R129 ;  /* 0x00007610ff817816 */ /* 0x000fe40000000081 */
[----:B------:R-:W-:-:S02]  /*42c0*/  PRMT R124, RZ, 0x7610, R124 ;  /* 0x00007610ff7c7816 */ /* 0x000fc4000000007c */
[----:B------:R-:W-:Y:S01]  /*42d0*/  PRMT R125, RZ, 0x7610, R125 ;  /* 0x00007610ff7d7816 */ /* 0x000fe2000000007d */
[----:B------:R-:W5:Y:S01]  /*42e0*/  @!P2 LDG.E.U16 R126, [R4.64+-0x6c0] ;  /* 0xfff94004047ea981 */ /* 0x000f62000c1e1500 */
[----:B------:R-:W-:Y:S02]  /*42f0*/  PRMT R122, RZ, 0x7610, R122 ;  /* 0x00007610ff7a7816 */ /* 0x000fe4000000007a */
[----:B0-----:R-:W-:Y:S01]  /*4300*/  PRMT R17, RZ, 0x7610, R17 ;  /* 0x00007610ff117816 */ /* 0x001fe20000000011 */
[----:B------:R-:W2:Y:S01]  /*4310*/  @!P1 LDG.E.U16 R133, [R4.64+-0x600] ;  /* 0xfffa000404859981 */ /* 0x000ea2000c1e1500 */
[-C--:B------:R-:W-:Y:S02]  /*4320*/  ISETP.GE.AND P1, PT, R23, R127.reuse, PT ;  /* 0x0000007f1700720c */ /* 0x080fe40003f26270 */
[-C--:B------:R-:W-:Y:S01]  /*4330*/  ISETP.GE.AND P2, PT, R98, R127.reuse, PT ;  /* 0x0000007f6200720c */ /* 0x080fe20003f46270 */
[----:B------:R-:W2:Y:S01]  /*4340*/  @!P3 LDG.E.U16 R129, [R4.64+-0x700] ;  /* 0xfff900040481b981 */ /* 0x000ea2000c1e1500 */
[----:B------:R-:W-:-:S02]  /*4350*/  ISETP.GE.AND P3, PT, R100, R127, PT ;  /* 0x0000007f6400720c */ /* 0x000fc40003f66270 */
[----:B------:R-:W-:Y:S01]  /*4360*/  PRMT R16, RZ, 0x7610, R16 ;  /* 0x00007610ff107816 */ /* 0x000fe20000000010 */
[----:B------:R-:W2:Y:S01]  /*4370*/  @!P4 LDG.E.U16 R124, [R4.64+-0x740] ;  /* 0xfff8c004047cc981 */ /* 0x000ea2000c1e1500 */
[-C--:B------:R-:W-:Y:S02]  /*4380*/  ISETP.GE.AND P4, PT, R102, R127.reuse, PT ;  /* 0x0000007f6600720c */ /* 0x080fe40003f86270 */
[----:B------:R-:W-:Y:S01]  /*4390*/  PRMT R135, RZ, 0x7610, R135 ;  /* 0x00007610ff877816 */ /* 0x000fe20000000087 */
[----:B------:R-:W2:Y:S01]  /*43a0*/  @!P5 LDG.E.U16 R125, [R4.64+-0x780] ;  /* 0xfff88004047dd981 */ /* 0x000ea2000c1e1500 */
[----:B------:R-:W-:Y:S02]  /*43b0*/  PRMT R132, RZ, 0x7610, R132 ;  /* 0x00007610ff847816 */ /* 0x000fe40000000084 */
[----:B------:R-:W-:Y:S01]  /*43c0*/  PRMT R137, RZ, 0x7610, R137 ;  /* 0x00007610ff897816 */ /* 0x000fe20000000089 */
[----:B------:R-:W2:Y:S01]  /*43d0*/  @!P1 LDG.E.U16 R130, [R4.64+-0x5c0] ;  /* 0xfffa400404829981 */ /* 0x000ea2000c1e1500 */
[----:B------:R-:W-:-:S02]  /*43e0*/  ISETP.GE.AND P1, PT, R96, R127, PT ;  /* 0x0000007f6000720c */ /* 0x000fc40003f26270 */
[-C--:B------:R-:W-:Y:S01]  /*43f0*/  ISETP.GE.AND P5, PT, R104, R127.reuse, PT ;  /* 0x0000007f6800720c */ /* 0x080fe20003fa6270 */
[----:B------:R-:W2:Y:S01]  /*4400*/  @!P6 LDG.E.U16 R122, [R4.64+-0x7c0] ;  /* 0xfff84004047ae981 */ /* 0x000ea2000c1e1500 */
[----:B------:R-:W-:Y:S02]  /*4410*/  ISETP.GE.AND P6, PT, R106, R127, PT ;  /* 0x0000007f6a00720c */ /* 0x000fe40003fc6270 */
[----:B------:R-:W-:Y:S01]  /*4420*/  PRMT R134, RZ, 0x7610, R134 ;  /* 0x00007610ff867816 */ /* 0x000fe20000000086 */
[----:B------:R-:W4:Y:S04]  /*4430*/  @!P2 LDG.E.U16 R16, [R4.64+-0x540] ;  /* 0xfffac0040410a981 */ /* 0x000f28000c1e1500 */
[----:B------:R-:W4:Y:S04]  /*4440*/  @!P3 LDG.E.U16 R135, [R4.64+-0x500] ;  /* 0xfffb00040487b981 */ /* 0x000f28000c1e1500 */
[----:B------:R-:W4:Y:S04]  /*4450*/  @!P1 LDG.E.U16 R17, [R4.64+-0x580] ;  /* 0xfffa800404119981 */ /* 0x000f28000c1e1500 */
[----:B------:R-:W4:Y:S04]  /*4460*/  @!P4 LDG.E.U16 R132, [R4.64+-0x4c0] ;  /* 0xfffb40040484c981 */ /* 0x000f28000c1e1500 */
[----:B------:R-:W4:Y:S04]  /*4470*/  @!P5 LDG.E.U16 R137, [R4.64+-0x480] ;  /* 0xfffb80040489d981 */ /* 0x000f28000c1e1500 */
[----:B------:R-:W4:Y:S01]  /*4480*/  @!P6 LDG.E.U16 R134, [R4.64+-0x440] ;  /* 0xfffbc0040486e981 */ /* 0x000f22000c1e1500 */
[----:B------:R-:W-:-:S02]  /*4490*/  P2R R143, PR, RZ, 0x2 ;  /* 0x00000002ff8f7803 */ /* 0x000fc40000000000 */
        /* <DEDUP_REMOVED lines=14> */
[----:B---3--:R-:W-:Y:S04]  /*4580*/  STS.U16 [R74], R123 ;  /* 0x0000007b4a007388 */ /* 0x008fe80000000400 */
[----:B--2---:R-:W-:Y:S04]  /*4590*/  STS.U16 [R73+0x40], R122 ;  /* 0x0000407a49007388 */ /* 0x004fe80000000400 */
[----:B------:R-:W-:Y:S04]  /*45a0*/  STS.U16 [R72+0x80], R125 ;  /* 0x0000807d48007388 */ /* 0x000fe80000000400 */
[----:B------:R-:W-:Y:S04]  /*45b0*/  STS.U16 [R71+0xc0], R124 ;  /* 0x0000c07c47007388 */ /* 0x000fe80000000400 */
        /* <DEDUP_REMOVED lines=14> */
[----:B------:R-:W-:Y:S04]  /*46a0*/  LDS.U16 R5, [R56+0x2] ;  /* 0x0000020038057984 */ /* 0x000fe80000000400 */
[----:B------:R-:W1:Y:S04]  /*46b0*/  LDS.U16 R122, [R56+0x4] ;  /* 0x00000400387a7984 */ /* 0x000e680000000400 */
        /* <DEDUP_REMOVED lines=15> */
[----:B------:R0:W5:Y:S01]  /*47b0*/  @!P0 LDG.E.U16 R139, [R18.64] ;  /* 0x00000004128b8981 */ /* 0x000162000c1e1500 */
[----:B------:R-:W-:-:S03]  /*47c0*/  ISETP.GE.AND P0, PT, R110, R127, PT ;  /* 0x0000007f6e00720c */ /* 0x000fc60003f06270 */
[----:B------:R0:W5:Y:S01]  /*47d0*/  @!P1 LDG.E.U16 R136, [R6.64+-0x7c0] ;  /* 0xfff8400406889981 */ /* 0x000162000c1e1500 */
[----:B------:R-:W-:-:S03]  /*47e0*/  ISETP.GE.AND P1, PT, R112, R127, PT ;  /* 0x0000007f7000720c */ /* 0x000fc60003f26270 */
[----:B------:R0:W5:Y:S04]  /*47f0*/  @!P2 LDG.E.U16 R146, [R6.64+-0x540] ;  /* 0xfffac0040692a981 */ /* 0x000168000c1e1500 */
[----:B------:R0:W5:Y:S04]  /*4800*/  @!P3 LDG.E.U16 R147, [R6.64+-0x500] ;  /* 0xfffb00040693b981 */ /* 0x000168000c1e1500 */
[----:B------:R0:W5:Y:S01]  /*4810*/  @!P0 LDG.E.U16 R137, [R6.64+-0x780] ;  /* 0xfff8800406898981 */ /* 0x000162000c1e1500 */
        /* <DEDUP_REMOVED lines=8> */
[-C--:B------:R-:W-:Y:S02]  /*48a0*/  ISETP.GE.AND P1, PT, R21, R127.reuse, PT ;  /* 0x0000007f1500720c */ /* 0x080fe40003f26270 */
[----:B0-----:R-:W-:Y:S01]  /*48b0*/  PRMT R19, RZ, 0x7610, R19 ;  /* 0x00007610ff137816 */ /* 0x001fe20000000013 */
[----:B------:R0:W5:Y:S06]  /*48c0*/  @!P6 LDG.E.U16 R158, [R6.64+-0x440] ;  /* 0xfffbc004069ee981 */ /* 0x00016c000c1e1500 */
[----:B------:R0:W5:Y:S01]  /*48d0*/  @!P0 LDG.E.U16 R19, [R6.64+-0x680] ;  /* 0xfff9800406138981 */ /* 0x000162000c1e1500 */
[----:B------:R-:W-:-:S03]  /*48e0*/  ISETP.GE.AND P0, PT, R22, R127, PT ;  /* 0x0000007f1600720c */ /* 0x000fc60003f06270 */
[----:B------:R0:W5:Y:S01]  /*48f0*/  @!P1 LDG.E.U16 R142, [R6.64+-0x640] ;  /* 0xfff9c004068e9981 */ /* 0x000162000c1e1500 */
[----:B------:R-:W-:Y:S02]  /*4900*/  ISETP.NE.AND P1, PT, R143, RZ, PT ;  /* 0x000000ff8f00720c */ /* 0x000fe40003f25270 */
[----:B------:R-:W-:-:S07]  /*4910*/  PRMT R143, RZ, 0x7610, R143 ;  /* 0x00007610ff8f7816 */ /* 0x000fce000000008f */
[----:B------:R0:W5:Y:S01]  /*4920*/  @!P0 LDG.E.U16 R143, [R6.64+-0x600] ;  /* 0xfffa0004068f8981 */ /* 0x000162000c1e1500 */
[----:B------:R-:W-:-:S03]  /*4930*/  ISETP.GE.AND P0, PT, R23, R127, PT ;  /* 0x0000007f1700720c */ /* 0x000fc60003f06270 */
[----:B------:R0:W5:Y:S10]  /*4940*/  @!P1 LDG.E.U16 R145, [R6.64+-0x580] ;  /* 0xfffa800406919981 */ /* 0x000174000c1e1500 */
[----:B------:R0:W5:Y:S01]  /*4950*/  @!P0 LDG.E.U16 R144, [R6.64+-0x5c0] ;  /* 0xfffa400406908981 */ /* 0x000162000c1e1500 */
[----:B-1----:R-:W-:-:S05]  /*4960*/  PRMT R17, RZ, 0x5410, R122 ;  /* 0x00005410ff117816 */ /* 0x002fca000000007a */
[----:B------:R-:W-:-:S04]  /*4970*/  FMUL.FTZ R18, R17, -1.4426950216293334961 ;  /* 0xbfb8aa3b11127820 */ /* 0x000fc80000410000 */
[----:B------:R2:W-:Y:S02]  /*4980*/  MUFU.EX2 R155, R18 ;  /* 0x00000012009b7308 */ /* 0x0005e40000000800 */
[----:B--2---:R-:W-:Y:S02]  /*4990*/  PRMT R18, RZ, 0x5410, R123 ;  /* 0x00005410ff127816 */ /* 0x004fe4000000007b */
[----:B---3--:R-:W-:Y:S02]  /*49a0*/  PRMT R123, RZ, 0x5410, R124 ;  /* 0x00005410ff7b7816 */ /* 0x008fe4000000007c */
[----:B----4-:R-:W-:Y:S02]  /*49b0*/  PRMT R124, RZ, 0x5410, R125 ;  /* 0x00005410ff7c7816 */ /* 0x010fe4000000007d */
[----:B------:R-:W-:-:S05]  /*49c0*/  PRMT R125, RZ, 0x5410, R126 ;  /* 0x00005410ff7d7816 */ /* 0x000fca000000007e */
[----:B------:R-:W-:-:S04]  /*49d0*/  FMUL.FTZ R126, R125, -1.4426950216293334961 ;  /* 0xbfb8aa3b7d7e7820 */ /* 0x000fc80000410000 */
[----:B------:R1:W-:Y:S02]  /*49e0*/  MUFU.EX2 R162, R126 ;  /* 0x0000007e00a27308 */ /* 0x0003e40000000800 */
[----:B-1----:R-:W-:Y:S02]  /*49f0*/  PRMT R126, RZ, 0x5410, R128 ;  /* 0x00005410ff7e7816 */ /* 0x002fe40000000080 */
[----:B------:R-:W-:Y:S02]  /*4a00*/  PRMT R128, RZ, 0x5410, R129 ;  /* 0x00005410ff807816 */ /* 0x000fe40000000081 */
[----:B------:R-:W-:Y:S02]  /*4a10*/  PRMT R129, RZ, 0x5410, R130 ;  /* 0x00005410ff817816 */ /* 0x000fe40000000082 */
[----:B------:R-:W-:-:S05]  /*4a20*/  PRMT R130, RZ, 0x5410, R131 ;  /* 0x00005410ff827816 */ /* 0x000fca0000000083 */
[----:B------:R-:W-:-:S04]  /*4a30*/  FMUL.FTZ R131, R130, -1.4426950216293334961 ;  /* 0xbfb8aa3b82837820 */ /* 0x000fc80000410000 */
[----:B------:R1:W-:Y:S02]  /*4a40*/  MUFU.EX2 R166, R131 ;  /* 0x0000008300a67308 */ /* 0x0003e40000000800 */
[----:B-1----:R-:W-:-:S05]  /*4a50*/  PRMT R131, RZ, 0x5410, R132 ;  /* 0x00005410ff837816 */ /* 0x002fca0000000084 */
[----:B------:R-:W-:Y:S01]  /*4a60*/  FMUL.FTZ R132, R131, -1.4426950216293334961 ;  /* 0xbfb8aa3b83847820 */ /* 0x000fe20000410000 */
[----:B0-----:R-:W-:-:S03]  /*4a70*/  PRMT R7, RZ, 0x5410, R4 ;  /* 0x00005410ff077816 */ /* 0x001fc60000000004 */
[----:B------:R0:W-:Y:S02]  /*4a80*/  MUFU.EX2 R170, R132 ;  /* 0x0000008400aa7308 */ /* 0x0001e40000000800 */
[----:B------:R-:W-:Y:S01]  /*4a90*/  FMUL.FTZ R4, R7, -1.4426950216293334961 ;  /* 0xbfb8aa3b07047820 */ /* 0x000fe20000410000 */
[----:B0-----:R-:W-:-:S05]  /*4aa0*/  PRMT R132, RZ, 0x5410, R133 ;  /* 0x00005410ff847816 */ /* 0x001fca0000000085 */
[----:B------:R-:W0:Y:S01]  /*4ab0*/  MUFU.EX2 R151, R4 ;  /* 0x0000000400977308 */ /* 0x000e220000000800 */
[----:B------:R-:W-:Y:S01]  /*4ac0*/  FMUL.FTZ R133, R132, -1.4426950216293334961 ;  /* 0xbfb8aa3b84857820 */ /* 0x000fe20000410000 */
[----:B------:R-:W-:Y:S01]  /*4ad0*/  PRMT R6, RZ, 0x5410, R5 ;  /* 0x00005410ff067816 */ /* 0x000fe20000000005 */
[----:B------:R-:W-:-:S05]  /*4ae0*/  FMUL.FTZ R122, R18, -1.4426950216293334961 ;  /* 0xbfb8aa3b127a7820 */ /* 0x000fca0000410000 */
[----:B------:R1:W-:Y:S01]  /*4af0*/  MUFU.EX2 R171, R133 ;  /* 0x0000008500ab7308 */ /* 0x0003e20000000800 */
[----:B------:R-:W-:Y:S01]  /*4b00*/  FMUL.FTZ R5, R6, -1.4426950216293334961 ;  /* 0xbfb8aa3b06057820 */ /* 0x000fe20000410000 */
[----:B-1----:R-:W-:Y:S02]  /*4b10*/  PRMT R133, RZ, 0x5410, R134 ;  /* 0x00005410ff857816 */ /* 0x002fe40000000086 */
[----:B------:R-:W-:-:S04]  /*4b20*/  PRMT R134, RZ, 0x5410, R135 ;  /* 0x00005410ff867816 */ /* 0x000fc80000000087 */
[----:B------:R1:W-:Y:S02]  /*4b30*/  MUFU.EX2 R157, R122 ;  /* 0x0000007a009d7308 */ /* 0x0003e40000000800 */
[----:B-1----:R-:W-:Y:S01]  /*4b40*/  PRMT R122, RZ, 0x5410, R16 ;  /* 0x00005410ff7a7816 */ /* 0x002fe20000000010 */
[----:B------:R-:W-:-:S05]  /*4b50*/  FMUL.FTZ R16, R124, -1.4426950216293334961 ;  /* 0xbfb8aa3b7c107820 */ /* 0x000fca0000410000 */
[----:B------:R-:W1:Y:S08]  /*4b60*/  MUFU.EX2 R153, R5 ;  /* 0x0000000500997308 */ /* 0x000e700000000800 */
[----:B------:R2:W-:Y:S02]  /*4b70*/  MUFU.EX2 R161, R16 ;  /* 0x0000001000a17308 */ /* 0x0005e40000000800 */
[----:B--2---:R-:W-:-:S06]  /*4b80*/  FMUL.FTZ R16, R129, -1.4426950216293334961 ;  /* 0xbfb8aa3b81107820 */ /* 0x004fcc0000410000 */
[----:B------:R0:W-:Y:S02]  /*4b90*/  MUFU.EX2 R165, R16 ;  /* 0x0000001000a57308 */ /* 0x0001e40000000800 */
[----:B0-----:R-:W-:Y:S02]  /*4ba0*/  FADD.FTZ R16, R151, 1 ;  /* 0x3f80000097107421 */ /* 0x001fe40000010000 */
[----:B-1----:R-:W-:-:S04]  /*4bb0*/  FADD.FTZ R153, R153, 1 ;  /* 0x3f80000099997421 */ /* 0x002fc80000010000 */
[----:B------:R-:W0:Y:S01]  /*4bc0*/  MUFU.RCP R16, R16 ;  /* 0x0000001000107308 */ /* 0x000e220000001000 */
[----:B------:R-:W-:-:S07]  /*4bd0*/  FMUL.FTZ R4, R122, -1.4426950216293334961 ;  /* 0xbfb8aa3b7a047820 */ /* 0x000fce0000410000 */
[----:B------:R1:W-:Y:S02]  /*4be0*/  MUFU.EX2 R159, R4 ;  /* 0x00000004009f7308 */ /* 0x0003e40000000800 */
[----:B-1----:R-:W-:-:S06]  /*4bf0*/  FMUL.FTZ R4, R126, -1.4426950216293334961 ;  /* 0xbfb8aa3b7e047820 */ /* 0x002fcc0000410000 */
[----:B------:R-:W-:Y:S01]  /*4c00*/  MUFU.EX2 R163, R4 ;  /* 0x0000000400a37308 */ /* 0x000fe20000000800 */
        /* <DEDUP_REMOVED lines=12> */
[----:B------:R4:W-:Y:S04]  /*4cd0*/  STS.U16 [R62+0x300], R147 ;  /* 0x000300933e007388 */ /* 0x0009e80000000400 */
[----:B------:R-:W-:Y:S04]  /*4ce0*/  STS.U16 [R61+0x340], R156 ;  /* 0x0003409c3d007388 */ /* 0x000fe80000000400 */
[----:B------:R5:W-:Y:S04]  /*4cf0*/  STS.U16 [R60+0x380], R149 ;  /* 0x000380953c007388 */ /* 0x000be80000000400 */
[----:B------:R-:W-:Y:S01]  /*4d00*/  STS.U16 [R59+0x3c0], R158 ;  /* 0x0003c09e3b007388 */ /* 0x000fe20000000400 */
[----:B------:R-:W-:-:S06]  /*4d10*/  NOP ;  /* 0x0000000000007918 */ /* 0x000fcc0000000000 */
[----:B------:R-:W5:Y:S04]  /*4d20*/  LDS.U16 R135, [R56] ;  /* 0x0000000038877984 */ /* 0x000f680000000400 */
[----:B------:R-:W5:Y:S04]  /*4d30*/  LDS.U16 R136, [R56+0x2] ;  /* 0x0000020038887984 */ /* 0x000f680000000400 */
[----:B------:R-:W5:Y:S01]  /*4d40*/  LDS.U16 R143, [R56+0x4] ;  /* 0x00000400388f7984 */ /* 0x000f620000000400 */
[----:B-1----:R1:W4:Y:S01]  /*4d50*/  MUFU.RCP R19, R153 ;  /* 0x0000009900137308 */ /* 0x0023220000001000 */
[----:B--2---:R-:W-:Y:S01]  /*4d60*/  FADD.FTZ R144, R155, 1 ;  /* 0x3f8000009b907421 */ /* 0x004fe20000010000 */
[----:B------:R-:W-:Y:S01]  /*4d70*/  PRMT R140, RZ, 0x5410, R120 ;  /* 0x00005410ff8c7816 */ /* 0x000fe20000000078 */
[----:B0-----:R-:W-:Y:S01]  /*4d80*/  FADD.FTZ R120, -R16, 1 ;  /* 0x3f80000010787421 */ /* 0x001fe20000010100 */
[----:B------:R-:W0:Y:S04]  /*4d90*/  LDS.U16 R145, [R56+0x6] ;  /* 0x0000060038917984 */ /* 0x000e280000000400 */
[----:B------:R-:W2:Y:S01]  /*4da0*/  MUFU.RCP R144, R144 ;  /* 0x0000009000907308 */ /* 0x000ea20000001000 */
[----:B-1----:R-:W1:Y:S01]  /*4db0*/  LDS.U16 R153, [R56+0xa] ;  /* 0x00000a0038997984 */ /* 0x002e620000000400 */
[----:B---3--:R-:W-:Y:S01]  /*4dc0*/  FFMA.FTZ R146, R7, R120, 1 ;  /* 0x3f80000007927423 */ /* 0x008fe20000010078 */
[----:B------:R-:W-:Y:S01]  /*4dd0*/  PRMT R119, RZ, 0x5410, R119 ;  /* 0x00005410ff777816 */ /* 0x000fe20000000077 */
[----:B------:R-:W-:Y:S01]  /*4de0*/  FMUL.FTZ R5, R123, -1.4426950216293334961 ;  /* 0xbfb8aa3b7b057820 */ /* 0x000fe20000410000 */
[----:B------:R-:W3:Y:S01]  /*4df0*/  LDS.U16 R151, [R56+0x8] ;  /* 0x0000080038977984 */ /* 0x000ee20000000400 */
[----:B----4-:R-:W-:-:S02]  /*4e00*/  FADD.FTZ R147, -R19, 1 ;  /* 0x3f80000013937421 */ /* 0x010fc40000010100 */
[----:B------:R4:W0:Y:S01]  /*4e10*/  MUFU.EX2 R160, R5 ;  /* 0x0000000500a07308 */ /* 0x0008220000000800 */
[----:B------:R-:W-:Y:S01]  /*4e20*/  FADD.FTZ R163, R163, 1 ;  /* 0x3f800000a3a37421 */ /* 0x000fe20000010000 */
[----:B------:R-:W0:Y:S01]  /*4e30*/  LDS.U16 R155, [R56+0xc] ;  /* 0x00000c00389b7984 */ /* 0x000e220000000400 */
[----:B-----5:R-:W-:Y:S02]  /*4e40*/  FFMA.FTZ R149, R6, R147, 1 ;  /* 0x3f80000006957423 */ /* 0x020fe40000010093 */
[----:B------:R-:W-:Y:S01]  /*4e50*/  FADD.FTZ R141, R157, 1 ;  /* 0x3f8000009d8d7421 */ /* 0x000fe20000010000 */
[----:B------:R-:W-:Y:S01]  /*4e60*/  PRMT R121, RZ, 0x5410, R121 ;  /* 0x00005410ff797816 */ /* 0x000fe20000000079 */
[----:B------:R-:W-:Y:S01]  /*4e70*/  FADD.FTZ R137, R159, 1 ;  /* 0x3f8000009f897421 */ /* 0x000fe20000010000 */
[----:B------:R-:W-:Y:S01]  /*4e80*/  LDS.U16 R174, [R56+0x16] ;  /* 0x0000160038ae7984 */ /* 0x000fe20000000400 */
[----:B------:R-:W-:-:S03]  /*4e90*/  FADD.FTZ R139, R161, 1 ;  /* 0x3f800000a18b7421 */ /* 0x000fc60000010000 */
[----:B------:R-:W-:Y:S01]  /*4ea0*/  LDS.U16 R161, [R56+0xe] ;  /* 0x00000e0038a17984 */ /* 0x000fe20000000400 */
[----:B------:R-:W-:Y:S01]  /*4eb0*/  PRMT R120, RZ, 0x5410, R135 ;  /* 0x00005410ff787816 */ /* 0x000fe20000000087 */
[----:B------:R-:W-:Y:S02]  /*4ec0*/  FADD.FTZ R142, R162, 1 ;  /* 0x3f800000a28e7421 */ /* 0x000fe40000010000 */
[----:B------:R-:W-:Y:S01]  /*4ed0*/  LDS.U16 R172, [R56+0x14] ;  /* 0x0000140038ac7984 */ /* 0x000fe20000000400 */
[----:B------:R-:W-:Y:S01]  /*4ee0*/  PRMT R135, RZ, 0x5410, R136 ;  /* 0x00005410ff877816 */ /* 0x000fe20000000088 */
[----:B------:R-:W-:Y:S02]  /*4ef0*/  FMUL.FTZ R4, R133, -1.4426950216293334961 ;  /* 0xbfb8aa3b85047820 */ /* 0x000fe40000410000 */
[----:B------:R-:W-:Y:S01]  /*4f00*/  LDS.U16 R176, [R56+0x18] ;  /* 0x0000180038b07984 */ /* 0x000fe20000000400 */
[----:B------:R-:W-:-:S05]  /*4f10*/  PRMT R136, RZ, 0x5410, R143 ;  /* 0x00005410ff887816 */ /* 0x000fca000000008f */
[----:B------:R-:W-:-:S04]  /*4f20*/  FMUL.FTZ R147, R119, R136 ;  /* 0x0000008877937220 */ /* 0x000fc80000410000 */
[----:B--2---:R-:W-:Y:S02]  /*4f30*/  FMUL.FTZ R157, R144, R147 ;  /* 0x00000093909d7220 */ /* 0x004fe40000410000 */
[----:B------:R2:W-:Y:S01]  /*4f40*/  MUFU.RCP R147, R163 ;  /* 0x000000a300937308 */ /* 0x0005e20000001000 */
[----:B----4-:R-:W-:Y:S01]  /*4f50*/  FMUL.FTZ R5, R128, -1.4426950216293334961 ;  /* 0xbfb8aa3b80057820 */ /* 0x010fe20000410000 */
[----:B--2---:R-:W2:Y:S06]  /*4f60*/  LDS.U16 R163, [R56+0x10] ;  /* 0x0000100038a37984 */ /* 0x004eac0000000400 */
[----:B------:R-:W4:Y:S01]  /*4f70*/  MUFU.RCP R137, R137 ;  /* 0x0000008900897308 */ /* 0x000f220000001000 */
[----:B0-----:R-:W-:-:S02]  /*4f80*/  FADD.FTZ R138, R160, 1 ;  /* 0x3f800000a08a7421 */ /* 0x001fc40000010000 */
[----:B------:R-:W-:-:S05]  /*4f90*/  FMUL.FTZ R143, R121, R120 ;  /* 0x00000078798f7220 */ /* 0x000fca0000410000 */
[----:B------:R-:W0:Y:S01]  /*4fa0*/  MUFU.EX2 R164, R5 ;  /* 0x0000000500a47308 */ /* 0x000e220000000800 */
[----:B------:R-:W-:-:S07]  /*4fb0*/  FMUL.FTZ R156, R140, R135 ;  /* 0x000000878c9c7220 */ /* 0x000fce0000410000 */
[----:B------:R-:W5:Y:S01]  /*4fc0*/  MUFU.RCP R141, R141 ;  /* 0x0000008d008d7308 */ /* 0x000f620000001000 */
[----:B------:R-:W-:Y:S02]  /*4fd0*/  FMUL.FTZ R143, R16, R143 ;  /* 0x0000008f108f7220 */ /* 0x000fe40000410000 */
[----:B------:R-:W-:-:S05]  /*4fe0*/  FMUL.FTZ R156, R19, R156 ;  /* 0x0000009c139c7220 */ /* 0x000fca0000410000 */
[----:B------:R-:W1:Y:S01]  /*4ff0*/  MUFU.RCP R138, R138 ;  /* 0x0000008a008a7308 */ /* 0x000e620000001000 */
[----:B------:R-:W-:Y:S02]  /*5000*/  FADD.FTZ R158, -R144, 1 ;  /* 0x3f800000909e7421 */ /* 0x000fe40000010100 */
[----:B------:R-:W-:Y:S02]  /*5010*/  FMUL.FTZ R159, R143, R146 ;  /* 0x000000928f9f7220 */ /* 0x000fe40000410000 */
[----:B------:R-:W-:Y:S01]  /*5020*/  FMUL.FTZ R168, R156, R149 ;  /* 0x000000959ca87220 */ /* 0x000fe20000410000 */
[----:B------:R-:W-:Y:S01]  /*5030*/  PRMT R149, RZ, 0x5410, R118 ;  /* 0x00005410ff957816 */ /* 0x000fe20000000076 */
[----:B----4-:R-:W-:Y:S01]  /*5040*/  FADD.FTZ R143, -R137, 1 ;  /* 0x3f800000898f7421 */ /* 0x010fe20000010100 */
[----:B------:R-:W4:Y:S01]  /*5050*/  MUFU.RCP R142, R142 ;  /* 0x0000008e008e7308 */ /* 0x000f220000001000 */
[----:B------:R-:W-:Y:S01]  /*5060*/  FFMA.FTZ R158, R17, R158, 1 ;  /* 0x3f800000119e7423 */ /* 0x000fe2000001009e */
[----:B------:R-:W-:Y:S01]  /*5070*/  PRMT R146, RZ, 0x5410, R117 ;  /* 0x00005410ff927816 */ /* 0x000fe20000000075 */
[----:B0-----:R-:W-:Y:S01]  /*5080*/  FADD.FTZ R160, R164, 1 ;  /* 0x3f800000a4a07421 */ /* 0x001fe20000010000 */
[----:B------:R-:W-:Y:S01]  /*5090*/  PRMT R118, RZ, 0x5410, R145 ;  /* 0x00005410ff767816 */ /* 0x000fe20000000091 */
[----:B-----5:R-:W-:Y:S01]  /*50a0*/  FADD.FTZ R117, -R141, 1 ;  /* 0x3f8000008d757421 */ /* 0x020fe20000010100 */
[----:B------:R-:W-:Y:S01]  /*50b0*/  PRMT R156, RZ, 0x5410, R115 ;  /* 0x00005410ff9c7816 */ /* 0x000fe20000000073 */
[----:B------:R-:W-:Y:S01]  /*50c0*/  FFMA.FTZ R167, R122, R143, 1 ;  /* 0x3f8000007aa77423 */ /* 0x000fe2000001008f */
[----:B-1----:R-:W-:Y:S01]  /*50d0*/  PRMT R145, RZ, 0x5410, R153 ;  /* 0x00005410ff917816 */ /* 0x002fe20000000099 */
[----:B------:R-:W-:Y:S01]  /*50e0*/  FMUL.FTZ R157, R157, R158 ;  /* 0x0000009e9d9d7220 */ /* 0x000fe20000410000 */
[----:B---3--:R-:W-:Y:S01]  /*50f0*/  PRMT R143, RZ, 0x5410, R151 ;  /* 0x00005410ff8f7816 */ /* 0x008fe20000000097 */
[----:B------:R-:W0:Y:S01]  /*5100*/  MUFU.RCP R139, R139 ;  /* 0x0000008b008b7308 */ /* 0x000e220000001000 */
[----:B------:R-:W-:-:S02]  /*5110*/  FADD.FTZ R158, R165, 1 ;  /* 0x3f800000a59e7421 */ /* 0x000fc40000010000 */
[----:B------:R-:W-:Y:S02]  /*5120*/  FFMA.FTZ R165, R18, R117, 1 ;  /* 0x3f80000012a57423 */ /* 0x000fe40000010075 */
[----:B------:R-:W-:Y:S02]  /*5130*/  FADD.FTZ R164, -R138, 1 ;  /* 0x3f8000008aa47421 */ /* 0x000fe40000010100 */
[----:B------:R-:W-:Y:S01]  /*5140*/  FMUL.FTZ R117, R156, R145 ;  /* 0x000000919c757220 */ /* 0x000fe20000410000 */
[----:B------:R1:W-:Y:S01]  /*5150*/  MUFU.RCP R115, R160 ;  /* 0x000000a000737308 */ /* 0x0003e20000001000 */
[----:B------:R-:W-:Y:S02]  /*5160*/  FMUL.FTZ R162, R146, R143 ;  /* 0x0000008f92a27220 */ /* 0x000fe40000410000 */
[----:B------:R-:W-:Y:S02]  /*5170*/  FFMA.FTZ R151, R123, R164, 1 ;  /* 0x3f8000007b977423 */ /* 0x000fe400000100a4 */
[----:B------:R-:W-:-:S02]  /*5180*/  FMUL.FTZ R186, R138, R117 ;  /* 0x000000758aba7220 */ /* 0x000fc40000410000 */
[----:B-1----:R-:W-:Y:S01]  /*5190*/  FMUL.FTZ R160, R149, R118 ;  /* 0x0000007695a07220 */ /* 0x002fe20000410000 */
[----:B------:R-:W1:Y:S01]  /*51a0*/  MUFU.EX2 R4, R4 ;  /* 0x0000000400047308 */ /* 0x000e620000000800 */
[----:B------:R-:W-:Y:S02]  /*51b0*/  FMUL.FTZ R162, R137, R162 ;  /* 0x000000a289a27220 */ /* 0x000fe40000410000 */
[----:B------:R-:W-:Y:S02]  /*51c0*/  FMUL.FTZ R160, R141, R160 ;  /* 0x000000a08da07220 */ /* 0x000fe40000410000 */
[----:B------:R-:W-:Y:S01]  /*51d0*/  FMUL.FTZ R186, R186, R151 ;  /* 0x00000097baba7220 */ /* 0x000fe20000410000 */
[----:B------:R-:W-:Y:S01]  /*51e0*/  PRMT R151, RZ, 0x5410, R155 ;  /* 0x00005410ff977816 */ /* 0x000fe2000000009b */
[----:B------:R-:W-:Y:S01]  /*51f0*/  FMUL.FTZ R180, R160, R165 ;  /* 0x000000a5a0b47220 */ /* 0x000fe20000410000 */
[----:B------:R-:W-:Y:S01]  /*5200*/  PRMT R160, RZ, 0x5410, R113 ;  /* 0x00005410ffa07816 */ /* 0x000fe20000000071 */
[----:B----4-:R-:W-:Y:S01]  /*5210*/  FADD.FTZ R178, -R142, 1 ;  /* 0x3f8000008eb27421 */ /* 0x010fe20000010100 */
[----:B------:R-:W-:Y:S01]  /*5220*/  PRMT R164, RZ, 0x5410, R109 ;  /* 0x00005410ffa47816 */ /* 0x000fe2000000006d */
[----:B------:R-:W-:Y:S01]  /*5230*/  FMUL.FTZ R167, R162, R167 ;  /* 0x000000a7a2a77220 */ /* 0x000fe20000410000 */
[----:B--2---:R-:W-:-:S02]  /*5240*/  PRMT R155, RZ, 0x5410, R163 ;  /* 0x00005410ff9b7816 */ /* 0x004fc400000000a3 */
[----:B------:R-:W-:Y:S02]  /*5250*/  PRMT R162, RZ, 0x5410, R111 ;  /* 0x00005410ffa27816 */ /* 0x000fe4000000006f */
[----:B------:R-:W-:Y:S01]  /*5260*/  PRMT R153, RZ, 0x5410, R161 ;  /* 0x00005410ff997816 */ /* 0x000fe200000000a1 */
[----:B------:R-:W-:Y:S02]  /*5270*/  FFMA.FTZ R182, R125, R178, 1 ;  /* 0x3f8000007db67423 */ /* 0x000fe400000100b2 */
[----:B------:R-:W-:Y:S02]  /*5280*/  FADD.FTZ R169, R166, 1 ;  /* 0x3f800000a6a97421 */ /* 0x000fe40000010000 */
[----:B0-----:R-:W-:Y:S02]  /*5290*/  FADD.FTZ R111, -R139, 1 ;  /* 0x3f8000008b6f7421 */ /* 0x001fe40000010100 */
[----:B------:R-:W-:Y:S02]  /*52a0*/  FMUL.FTZ R178, R160, R151 ;  /* 0x00000097a0b27220 */ /* 0x000fe40000410000 */
[----:B------:R-:W-:-:S02]  /*52b0*/  FADD.FTZ R166, R170, 1 ;  /* 0x3f800000aaa67421 */ /* 0x000fc40000010000 */
[----:B------:R-:W-:Y:S01]  /*52c0*/  FMUL.FTZ R184, R164, R155 ;  /* 0x0000009ba4b87220 */ /* 0x000fe20000410000 */
[----:B------:R-:W0:Y:S01]  /*52d0*/  LDS.U16 R170, [R56+0x12] ;  /* 0x0000120038aa7984 */ /* 0x000e220000000400 */
[----:B------:R-:W-:Y:S02]  /*52e0*/  FADD.FTZ R165, -R147, 1 ;  /* 0x3f80000093a57421 */ /* 0x000fe40000010100 */
[----:B------:R-:W-:Y:S02]  /*52f0*/  FMUL.FTZ R113, R162, R153 ;  /* 0x00000099a2717220 */ /* 0x000fe40000410000 */
[----:B------:R-:W-:Y:S02]  /*5300*/  FFMA.FTZ R111, R124, R111, 1 ;  /* 0x3f8000007c6f7423 */ /* 0x000fe4000001006f */
[----:B------:R-:W-:Y:S02]  /*5310*/  FMUL.FTZ R178, R139, R178 ;  /* 0x000000b28bb27220 */ /* 0x000fe40000410000 */
[----:B------:R-:W-:-:S02]  /*5320*/  FMUL.FTZ R184, R147, R184 ;  /* 0x000000b893b87220 */ /* 0x000fc40000410000 */
[----:B------:R-:W-:Y:S02]  /*5330*/  FFMA.FTZ R165, R126, R165, 1 ;  /* 0x3f8000007ea57423 */ /* 0x000fe400000100a5 */
[----:B------:R-:W-:Y:S02]  /*5340*/  FMUL.FTZ R113, R142, R113 ;  /* 0x000000718e717220 */ /* 0x000fe40000410000 */
[----:B------:R-:W-:Y:S02]  /*5350*/  FMUL.FTZ R111, R178, R111 ;  /* 0x0000006fb26f7220 */ /* 0x000fe40000410000 */
[----:B-1----:R-:W-:Y:S02]  /*5360*/  FADD.FTZ R178, R4, 1 ;  /* 0x3f80000004b27421 */ /* 0x002fe40000010000 */
[----:B------:R-:W-:Y:S02]  /*5370*/  FADD.FTZ R109, R171, 1 ;  /* 0x3f800000ab6d7421 */ /* 0x000fe40000010000 */
[----:B------:R-:W-:Y:S01]  /*5380*/  FMUL.FTZ R4, R113, R182 ;  /* 0x000000b671047220 */ /* 0x000fe20000410000 */
[----:B------:R-:W-:Y:S01]  /*5390*/  LDS.U16 R171, [R56+0x1c] ;  /* 0x00001c0038ab7984 */ /* 0x000fe20000000400 */
[----:B------:R-:W-:-:S03]  /*53a0*/  FMUL.FTZ R173, R184, R165 ;  /* 0x000000a5b8ad7220 */ /* 0x000fc60000410000 */
[----:B------:R-:W1:Y:S01]  /*53b0*/  LDS.U16 R182, [R56+0x1a] ;  /* 0x00001a0038b67984 */ /* 0x000e620000000400 */
[----:B------:R-:W-:-:S03]  /*53c0*/  FMUL.FTZ R5, R134, -1.4426950216293334961 ;  /* 0xbfb8aa3b86057820 */ /* 0x000fc60000410000 */
[----:B------:R-:W2:Y:S01]  /*53d0*/  LDS.U16 R184, [R56+0x1e] ;  /* 0x00001e0038b87984 */ /* 0x000ea20000000400 */
[----:B------:R-:W-:Y:S08]  /*53e0*/  MUFU.RCP R166, R166 ;  /* 0x000000a600a67308 */ /* 0x000ff00000001000 */
[----:B------:R-:W3:Y:S08]  /*53f0*/  MUFU.EX2 R5, R5 ;  /* 0x0000000500057308 */ /* 0x000ef00000000800 */
[----:B------:R-:W4:Y:S08]  /*5400*/  MUFU.RCP R117, R169 ;  /* 0x000000a900757308 */ /* 0x000f300000001000 */
[----:B------:R-:W5:Y:S01]  /*5410*/  MUFU.RCP R158, R158 ;  /* 0x0000009e009e7308 */ /* 0x000f620000001000 */
[----:B------:R-:W-:Y:S01]  /*5420*/  PRMT R113, RZ, 0x5410, R107 ;  /* 0x00005410ff717816 */ /* 0x000fe2000000006b */
[----:B---3--:R-:W-:Y:S01]  /*5430*/  FADD.FTZ R107, R5, 1 ;  /* 0x3f800000056b7421 */ /* 0x008fe20000010000 */
[----:B------:R-:W-:Y:S01]  /*5440*/  PRMT R163, RZ, 0x5410, R103 ;  /* 0x00005410ffa37816 */ /* 0x000fe20000000067 */
[----:B------:R-:W-:Y:S01]  /*5450*/  FADD.FTZ R192, -R166, 1 ;  /* 0x3f800000a6c07421 */ /* 0x000fe20000010100 */
[----:B------:R-:W-:-:S03]  /*5460*/  PRMT R174, RZ, 0x5410, R174 ;  /* 0x00005410ffae7816 */ /* 0x000fc600000000ae */
[----:B------:R-:W3:Y:S01]  /*5470*/  MUFU.RCP R178, R178 ;  /* 0x000000b200b27308 */ /* 0x000ee20000001000 */
[----:B------:R-:W-:Y:S01]  /*5480*/  PRMT R161, RZ, 0x5410, R105 ;  /* 0x00005410ffa17816 */ /* 0x000fe20000000069 */
[----:B----4-:R-:W-:Y:S01]  /*5490*/  FADD.FTZ R103, -R117, 1 ;  /* 0x3f80000075677421 */ /* 0x010fe20000010100 */
[----:B------:R-:W-:Y:S01]  /*54a0*/  PRMT R172, RZ, 0x5410, R172 ;  /* 0x00005410ffac7816 */ /* 0x000fe200000000ac */
[----:B------:R-:W-:Y:S01]  /*54b0*/  FFMA.FTZ R194, R131, R192, 1 ;  /* 0x3f80000083c27423 */ /* 0x000fe200000100c0 */
[----:B------:R-:W-:Y:S01]  /*54c0*/  PRMT R165, RZ, 0x5410, R101 ;  /* 0x00005410ffa57816 */ /* 0x000fe20000000065 */
[----:B------:R-:W-:Y:S01]  /*54d0*/  FFMA.FTZ R105, R130, R103, 1 ;  /* 0x3f80000082697423 */ /* 0x000fe20000010067 */
[----:B------:R-:W-:Y:S01]  /*54e0*/  PRMT R176, RZ, 0x5410, R176 ;  /* 0x00005410ffb07816 */ /* 0x000fe200000000b0 */
[----:B------:R-:W4:Y:S01]  /*54f0*/  MUFU.RCP R109, R109 ;  /* 0x0000006d006d7308 */ /* 0x000f220000001000 */
[----:B------:R-:W-:Y:S01]  /*5500*/  FMUL.FTZ R192, R163, R174 ;  /* 0x000000aea3c07220 */ /* 0x000fe20000410000 */
[----:B0-----:R-:W-:Y:S01]  /*5510*/  PRMT R170, RZ, 0x5410, R170 ;  /* 0x00005410ffaa7816 */ /* 0x001fe200000000aa */
[----:B-----5:R-:W-:-:S02]  /*5520*/  FADD.FTZ R188, -R158, 1 ;  /* 0x3f8000009ebc7421 */ /* 0x020fc40000010100 */
[----:B------:R-:W-:-:S03]  /*5530*/  FMUL.FTZ R103, R161, R172 ;  /* 0x000000aca1677220 */ /* 0x000fc60000410000 */
[----:B------:R0:W5:Y:S01]  /*5540*/  MUFU.RCP R101, R107 ;  /* 0x0000006b00657308 */ /* 0x0001620000001000 */
[----:B------:R-:W-:Y:S02]  /*5550*/  FMUL.FTZ R192, R117, R192 ;  /* 0x000000c075c07220 */ /* 0x000fe40000410000 */
[----:B------:R-:W-:Y:S02]  /*5560*/  FFMA.FTZ R190, R129, R188, 1 ;  /* 0x3f80000081be7423 */ /* 0x000fe400000100bc */
[----:B------:R-:W-:Y:S02]  /*5570*/  FMUL.FTZ R103, R158, R103 ;  /* 0x000000679e677220 */ /* 0x000fe40000410000 */
[----:B------:R-:W-:Y:S02]  /*5580*/  FADD.FTZ R5, -R115, 1 ;  /* 0x3f80000073057421 */ /* 0x000fe40000010100 */
[----:B0-----:R-:W-:Y:S02]  /*5590*/  FMUL.FTZ R107, R165, R176 ;  /* 0x000000b0a56b7220 */ /* 0x001fe40000410000 */
[----:B------:R-:W-:-:S02]  /*55a0*/  FMUL.FTZ R188, R113, R170 ;  /* 0x000000aa71bc7220 */ /* 0x000fc40000410000 */
[----:B------:R-:W-:Y:S01]  /*55b0*/  FMUL.FTZ R192, R192, R105 ;  /* 0x00000069c0c07220 */ /* 0x000fe20000410000 */
[----:B------:R-:W-:Y:S01]  /*55c0*/  F2FP.BF16.PACK_AB R105, R168, R159 ;  /* 0x0000009fa869723e */ /* 0x000fe200000010ff */
[----:B------:R-:W-:Y:S01]  /*55d0*/  BAR.SYNC.DEFER_BLOCKING 0x0 ;  /* 0x0000000000007b1d */ /* 0x000fe20000010000 */
[----:B------:R-:W-:Y:S01]  /*55e0*/  FMUL.FTZ R107, R166, R107 ;  /* 0x0000006ba66b7220 */ /* 0x000fe20000410000 */
[----:B------:R-:W-:Y:S01]  /*55f0*/  PRMT R169, RZ, 0x5410, R99 ;  /* 0x00005410ffa97816 */ /* 0x000fe20000000063 */
[----:B------:R-:W-:Y:S01]  /*5600*/  FMUL.FTZ R103, R103, R190 ;  /* 0x000000be67677220 */ /* 0x000fe20000410000 */
[----:B------:R-:W-:Y:S01]  /*5610*/  PRMT R168, RZ, 0x5410, R97 ;  /* 0x00005410ffa87816 */ /* 0x000fe20000000061 */
[----:B------:R-:W-:Y:S01]  /*5620*/  FFMA.FTZ R5, R128, R5, 1 ;  /* 0x3f80000080057423 */ /* 0x000fe20000010005 */
[----:B------:R-:W-:Y:S01]  /*5630*/  PRMT R159, RZ, 0x5410, R95 ;  /* 0x00005410ff9f7816 */ /* 0x000fe2000000005f */
[----:B------:R-:W-:Y:S01]  /*5640*/  FMUL.FTZ R188, R115, R188 ;  /* 0x000000bc73bc7220 */ /* 0x000fe20000410000 */
[----:B-1----:R-:W-:Y:S01]  /*5650*/  PRMT R182, RZ, 0x5410, R182 ;  /* 0x00005410ffb67816 */ /* 0x002fe200000000b6 */
[----:B---3--:R-:W-:Y:S01]  /*5660*/  FADD.FTZ R190, -R178, 1 ;  /* 0x3f800000b2be7421 */ /* 0x008fe20000010100 */
[----:B------:R-:W-:-:S02]  /*5670*/  PRMT R171, RZ, 0x5410, R171 ;  /* 0x00005410ffab7816 */ /* 0x000fc400000000ab */
[----:B--2---:R-:W-:Y:S01]  /*5680*/  PRMT R184, RZ, 0x5410, R184 ;  /* 0x00005410ffb87816 */ /* 0x004fe200000000b8 */
[----:B------:R-:W-:Y:S02]  /*5690*/  FMUL.FTZ R107, R107, R194 ;  /* 0x000000c26b6b7220 */ /* 0x000fe40000410000 */
[----:B------:R-:W-:Y:S02]  /*56a0*/  FMUL.FTZ R188, R188, R5 ;  /* 0x00000005bcbc7220 */ /* 0x000fe40000410000 */
[----:B------:R-:W-:Y:S02]  /*56b0*/  FFMA.FTZ R194, R133, R190, 1 ;  /* 0x3f80000085c27423 */ /* 0x000fe400000100be */
[----:B----4-:R-:W-:Y:S02]  /*56c0*/  FADD.FTZ R5, -R109, 1 ;  /* 0x3f8000006d057421 */ /* 0x010fe40000010100 */
[----:B-----5:R-:W-:Y:S02]  /*56d0*/  FADD.FTZ R97, -R101, 1 ;  /* 0x3f80000065617421 */ /* 0x020fe40000010100 */
[----:B------:R-:W-:-:S02]  /*56e0*/  FMUL.FTZ R190, R169, R182 ;  /* 0x000000b6a9be7220 */ /* 0x000fc40000410000 */
[----:B------:R-:W-:Y:S02]  /*56f0*/  FMUL.FTZ R95, R168, R171 ;  /* 0x000000aba85f7220 */ /* 0x000fe40000410000 */
        /* <DEDUP_REMOVED lines=8> */
[----:B------:R-:W-:Y:S01]  /*5780*/  FMUL.FTZ R196, R196, R97 ;  /* 0x00000061c4c47220 */ /* 0x000fe20000410000 */
[----:B------:R-:W-:Y:S02]  /*5790*/  PRMT R5, R105, 0x7632, R5 ;  /* 0x0000763269057816 */ /* 0x000fe40000000005 */
[----:B------:R-:W-:Y:S02]  /*57a0*/  F2FP.BF16.PACK_AB R157, R180, R157 ;  /* 0x0000009db49d723e */ /* 0x000fe400000010ff */
        /* <DEDUP_REMOVED lines=18> */
[----:B0-----:R-:W-:Y:S02]  /*58d0*/  PRMT R167, R107, 0x7632, R167 ;  /* 0x000076326ba77816 */ /* 0x001fe400000000a7 */
[----:B-1----:R-:W-:Y:S01]  /*58e0*/  PRMT R4, R95, 0x7610, R4 ;  /* 0x000076105f047816 */ /* 0x002fe20000000004 */
        /* <DEDUP_REMOVED lines=31> */
[----:B------:R-:W1:Y:S01]  /*5ae0*/  LDS R191, [0x840] ;  /* 0x00084000ffbf7984 */ /* 0x000e620000000800 */
[----:B0-----:R-:W-:-:S04]  /*5af0*/  IMAD.WIDE.U32 R4, R91, c[0x0][0x2e8], RZ ;  /* 0x0000ba005b047a25 */ /* 0x001fc800078e00ff */
[----:B------:R-:W-:-:S05]  /*5b00*/  IMAD R193, R91, c[0x0][0x2ec], R180 ;  /* 0x0000bb005bc17a24 */ /* 0x000fca00078e02b4 */
[----:B------:R-:W-:Y:S01]  /*5b10*/  IADD3 R5, R5, R193, RZ ;  /* 0x000000c105057210 */ /* 0x000fe20007ffe0ff */
[----:B------:R-:W-:-:S04]  /*5b20*/  IMAD R157, R93, c[0x0][0x2f0], RZ ;  /* 0x0000bc005d9d7a24 */ /* 0x000fc800078e02ff */
[----:B------:R-:W-:Y:S01]  /*5b30*/  IMAD.WIDE.U32 R4, R94, c[0x0][0x2f0], R4 ;  /* 0x0000bc005e047a25 */ /* 0x000fe200078e0004 */
[----:B------:R-:W-:-:S03]  /*5b40*/  LEA R186, P0, R78, c[0x0][0x338], 0x1 ;  /* 0x0000ce004eba7a11 */ /* 0x000fc600078008ff */
[----:B------:R-:W-:Y:S01]  /*5b50*/  IMAD R180, R94, c[0x0][0x2f4], R157 ;  /* 0x0000bd005eb47a24 */ /* 0x000fe200078e029d */
[----:B------:R-:W-:Y:S02]  /*5b60*/  IADD3 R157, P2, R40, R4, RZ ;  /* 0x00000004289d7210 */ /* 0x000fe40007f5e0ff */
[----:B------:R-:W-:Y:S02]  /*5b70*/  LEA.HI.X R167, R78, c[0x0][0x33c], R75, 0x1, P0 ;  /* 0x0000cf004ea77a11 */ /* 0x000fe400000f0c4b */
[----:B------:R-:W-:Y:S02]  /*5b80*/  IADD3.X R180, R39, R180, R5, P2, !PT ;  /* 0x000000b427b47210 */ /* 0x000fe400017fe405 */
[C---:B------:R-:W-:Y:S01]  /*5b90*/  LEA R4, P5, R157.reuse, R186, 0x1 ;  /* 0x000000ba9d047211 */ /* 0x040fe200078a08ff */
[----:B------:R-:W-:Y:S03]  /*5ba0*/  BSSY B0, `(.L_x_2569) ;  /* 0x0000016000007945 */ /* 0x000fe60003800000 */
[----:B------:R-:W-:-:S02]  /*5bb0*/  LEA.HI.X R5, R157, R167, R180, 0x1, P5 ;  /* 0x000000a79d057211 */ /* 0x000fc400028f0cb4 */
[CC--:B-1----:R-:W-:Y:S01]  /*5bc0*/  ISETP.GE.AND P4, PT, R78.reuse, R191.reuse, PT ;  /* 0x000000bf4e00720c */ /* 0x0c2fe20003f86270 */
[----:B------:R-:W-:Y:S01]  /*5bd0*/  FMUL.FTZ R157, R7, R16 ;  /* 0x00000010079d7220 */ /* 0x000fe20000410000 */
[----:B------:R-:W-:Y:S01]  /*5be0*/  IADD3 R16, P5, R78, R8, RZ ;  /* 0x000000084e107210 */ /* 0x000fe20007fbe0ff */
[----:B------:R-:W-:Y:S01]  /*5bf0*/  FMUL.FTZ R144, R17, R144 ;  /* 0x0000009011907220 */ /* 0x000fe20000410000 */
[----:B------:R-:W-:Y:S01]  /*5c00*/  ISETP.GE.AND P3, PT, R110, R191, PT ;  /* 0x000000bf6e00720c */ /* 0x000fe20003f66270 */
[----:B------:R-:W-:Y:S01]  /*5c10*/  FMUL.FTZ R167, R6, R19 ;  /* 0x0000001306a77220 */ /* 0x000fe20000410000 */
[----:B------:R-:W-:Y:S01]  /*5c20*/  ISETP.GE.AND P0, PT, R112, R191, PT ;  /* 0x000000bf7000720c */ /* 0x000fe20003f06270 */
[----:B------:R-:W-:Y:S01]  /*5c30*/  FMUL.FTZ R141, R18, R141 ;  /* 0x0000008d128d7220 */ /* 0x000fe20000410000 */
[----:B------:R-:W-:Y:S02]  /*5c40*/  ISETP.GE.AND P2, PT, R114, R191, PT ;  /* 0x000000bf7200720c */ /* 0x000fe40003f46270 */
[----:B------:R-:W-:-:S03]  /*5c50*/  IADD3.X R17, R75, R9, RZ, P5, !PT ;  /* 0x000000094b117210 */ /* 0x000fc60002ffe4ff */
        /* <DEDUP_REMOVED lines=10> */
.L_x_2570:
[----:B------:R-:W-:Y:S05]  /*5d00*/  BSYNC B0 ;  /* 0x0000000000007941 */ /* 0x000fea0003800000 */
.L_x_2569:
[----:B------:R1:W-:Y:S01]  /*5d10*/  @!P0 STG.E.U16 [R4.64+-0x740], R99 ;  /* 0xfff8c06304008986 */ /* 0x0003e2000c101504 */
[----:B------:R-:W-:Y:S01]  /*5d20*/  ISETP.GE.AND P0, PT, R116, R191, PT ;  /* 0x000000bf7400720c */ /* 0x000fe20003f06270 */
[----:B------:R-:W-:Y:S01]  /*5d30*/  FMUL.FTZ R122, R122, R137 ;  /* 0x000000897a7a7220 */ /* 0x000fe20000410000 */
[-C--:B------:R-:W-:Y:S01]  /*5d40*/  ISETP.GE.AND P4, PT, R21, R191.reuse, PT ;  /* 0x000000bf1500720c */ /* 0x080fe20003f86270 */
[----:B------:R-:W-:Y:S01]  /*5d50*/  @!P2 STG.E.U16 [R4.64+-0x700], R103 ;  /* 0xfff900670400a986 */ /* 0x000fe2000c101504 */
[-C--:B------:R-:W-:Y:S01]  /*5d60*/  ISETP.GE.AND P5, PT, R22, R191.reuse, PT ;  /* 0x000000bf1600720c */ /* 0x080fe20003fa6270 */
[----:B------:R-:W-:Y:S01]  /*5d70*/  FMUL.FTZ R138, R123, R138 ;  /* 0x0000008a7b8a7220 */ /* 0x000fe20000410000 */
[-C--:B------:R-:W-:Y:S01]  /*5d80*/  ISETP.GE.AND P6, PT, R23, R191.reuse, PT ;  /* 0x000000bf1700720c */ /* 0x080fe20003fc6270 */
[----:B------:R2:W-:Y:S01]  /*5d90*/  @!P3 STG.E.U16 [R4.64+-0x780], R97 ;  /* 0xfff880610400b986 */ /* 0x0005e2000c101504 */
[----:B------:R-:W-:Y:S01]  /*5da0*/  ISETP.GE.AND P2, PT, R96, R191, PT ;  /* 0x000000bf6000720c */ /* 0x000fe20003f46270 */
[----:B------:R-:W-:Y:S01]  /*5db0*/  FMUL.FTZ R124, R124, R139 ;  /* 0x0000008b7c7c7220 */ /* 0x000fe20000410000 */
[----:B------:R-:W-:Y:S01]  /*5dc0*/  ISETP.GE.AND P3, PT, R20, R191, PT ;  /* 0x000000bf1400720c */ /* 0x000fe20003f66270 */
[----:B------:R-:W-:-:S02]  /*5dd0*/  FMUL.FTZ R142, R125, R142 ;  /* 0x0000008e7d8e7220 */ /* 0x000fc40000410000 */
[----:B------:R3:W-:Y:S01]  /*5de0*/  @!P0 STG.E.U16 [R4.64+-0x6c0], R105 ;  /* 0xfff9406904008986 */ /* 0x0007e2000c101504 */
[----:B------:R-:W-:Y:S01]  /*5df0*/  ISETP.GE.AND P0, PT, R98, R191, PT ;  /* 0x000000bf6200720c */ /* 0x000fe20003f06270 */
        /* <DEDUP_REMOVED lines=12> */
[----:B------:R-:W-:Y:S02]  /*5ec0*/  FMUL.FTZ R131, R131, R166 ;  /* 0x000000a683837220 */ /* 0x000fe40000410000 */
[----:B------:R-:W-:Y:S01]  /*5ed0*/  @!P0 STG.E.U16 [R4.64+-0x540], R181 ;  /* 0xfffac0b504008986 */ /* 0x000fe2000c101504 */
[----:B------:R-:W-:Y:S01]  /*5ee0*/  ISETP.NE.U32.AND P0, PT, RZ, c[0x0][0x270], PT ;  /* 0x00009c00ff007a0c */ /* 0x000fe20003f05070 */
[----:B------:R-:W-:-:S02]  /*5ef0*/  FMUL.FTZ R132, R132, R109 ;  /* 0x0000006d84847220 */ /* 0x000fc40000410000 */
[----:B------:R-:W-:Y:S01]  /*5f00*/  @!P5 STG.E.U16 [R4.64+-0x500], R183 ;  /* 0xfffb00b70400d986 */ /* 0x000fe2000c101504 */
[----:B------:R-:W-:Y:S01]  /*5f10*/  ISETP.NE.AND.EX P0, PT, RZ, c[0x0][0x274], PT, P0 ;  /* 0x00009d00ff007a0c */ /* 0x000fe20003f05300 */
[----:B------:R-:W-:Y:S02]  /*5f20*/  FMUL.FTZ R133, R133, R178 ;  /* 0x000000b285857220 */ /* 0x000fe40000410000 */
[----:B------:R-:W-:Y:S01]  /*5f30*/  @!P6 STG.E.U16 [R4.64+-0x4c0], R185 ;  /* 0xfffb40b90400e986 */ /* 0x000fe2000c101504 */
[----:B------:R-:W-:Y:S02]  /*5f40*/  FMUL.FTZ R134, R134, R101 ;  /* 0x0000006586867220 */ /* 0x000fe40000410000 */
[----:B0-----:R-:W-:Y:S01]  /*5f50*/  FMUL.FTZ R95, R121, R157 ;  /* 0x0000009d795f7220 */ /* 0x001fe20000410000 */
[----:B------:R-:W-:Y:S01]  /*5f60*/  @!P2 STG.E.U16 [R4.64+-0x480], R187 ;  /* 0xfffb80bb0400a986 */ /* 0x000fe2000c101504 */
[----:B-1----:R-:W-:Y:S02]  /*5f70*/  FMUL.FTZ R99, R119, R144 ;  /* 0x0000009077637220 */ /* 0x002fe40000410000 */
[----:B--2---:R-:W-:Y:S01]  /*5f80*/  FMUL.FTZ R97, R140, R167 ;  /* 0x000000a78c617220 */ /* 0x004fe20000410000 */
[----:B------:R-:W-:Y:S01]  /*5f90*/  @!P4 STG.E.U16 [R4.64+-0x440], R189 ;  /* 0xfffbc0bd0400c986 */ /* 0x000fe2000c101504 */
[----:B------:R-:W-:-:S02]  /*5fa0*/  FMUL.FTZ R101, R149, R141 ;  /* 0x0000008d95657220 */ /* 0x000fc40000410000 */
[----:B------:R-:W-:Y:S01]  /*5fb0*/  FMUL.FTZ R103, R146, R122 ;  /* 0x0000007a92677220 */ /* 0x000fe20000410000 */
[----:B------:R0:W-:Y:S01]  /*5fc0*/  @!P3 STG.E.U16 [R4.64+-0x680], R107 ;  /* 0xfff9806b0400b986 */ /* 0x0001e2000c101504 */
[----:B------:R-:W-:Y:S01]  /*5fd0*/  ISETP.GE.AND P3, PT, R108, R191, PT ;  /* 0x000000bf6c00720c */ /* 0x000fe20003f66270 */
[----:B---3--:R-:W-:Y:S02]  /*5fe0*/  FMUL.FTZ R105, R156, R138 ;  /* 0x0000008a9c697220 */ /* 0x008fe40000410000 */
[----:B------:R-:W-:Y:S02]  /*5ff0*/  FMUL.FTZ R109, R162, R142 ;  /* 0x0000008ea26d7220 */ /* 0x000fe40000410000 */
[----:B------:R-:W-:Y:S02]  /*6000*/  FMUL.FTZ R113, R113, R128 ;  /* 0x0000008071717220 */ /* 0x000fe40000410000 */
[----:B------:R-:W-:Y:S02]  /*6010*/  FMUL.FTZ R115, R161, R129 ;  /* 0x00000081a1737220 */ /* 0x000fe40000410000 */
[----:B------:R-:W-:-:S02]  /*6020*/  FMUL.FTZ R117, R163, R130 ;  /* 0x00000082a3757220 */ /* 0x000fc40000410000 */
[----:B0-----:R-:W-:Y:S02]  /*6030*/  FMUL.FTZ R107, R160, R124 ;  /* 0x0000007ca06b7220 */ /* 0x001fe40000410000 */
[----:B------:R0:W-:Y:S01]  /*6040*/  @!P3 STG.E.U16 [R4.64+-0x7c0], R111 ;  /* 0xfff8406f0400b986 */ /* 0x0001e2000c101504 */
[----:B------:R-:W-:Y:S02]  /*6050*/  FMUL.FTZ R119, R165, R131 ;  /* 0x00000083a5777220 */ /* 0x000fe40000410000 */
[----:B------:R-:W-:Y:S02]  /*6060*/  FMUL.FTZ R121, R169, R132 ;  /* 0x00000084a9797220 */ /* 0x000fe40000410000 */
[----:B------:R-:W-:Y:S02]  /*6070*/  FMUL.FTZ R123, R168, R133 ;  /* 0x00000085a87b7220 */ /* 0x000fe40000410000 */
[----:B------:R-:W-:Y:S02]  /*6080*/  FMUL.FTZ R125, R159, R134 ;  /* 0x000000869f7d7220 */ /* 0x000fe40000410000 */
[----:B0-----:R-:W-:Y:S01]  /*6090*/  FMUL.FTZ R111, R164, R126 ;  /* 0x0000007ea46f7220 */ /* 0x001fe20000410000 */
[----:B------:R-:W-:Y:S05]  /*60a0*/  @!P0 BRA `(.L_x_2571) ;  /* 0x0000081000008947 */ /* 0x000fea0003800000 */
[----:B------:R-:W-:Y:S01]  /*60b0*/  BAR.SYNC.DEFER_BLOCKING 0x0 ;  /* 0x0000000000007b1d */ /* 0x000fe20000010000 */
[----:B------:R-:W-:-:S02]  /*60c0*/  FMUL.FTZ R120, R157, R120 ;  /* 0x000000789d787220 */ /* 0x000fc40000410000 */
[----:B------:R-:W-:Y:S02]  /*60d0*/  FMUL.FTZ R135, R167, R135 ;  /* 0x00000087a7877220 */ /* 0x000fe40000410000 */
        /* <DEDUP_REMOVED lines=27> */
[----:B------:R-:W-:Y:S01]  /*6290*/  IMAD R163, R93, c[0x0][0x218], RZ ;  /* 0x000086005da37a24 */ /* 0x000fe200078e02ff */
[----:B------:R1:W-:Y:S01]  /*62a0*/  STS.U16 [R56+0x6], R6 ;  /* 0x0000060638007388 */ /* 0x0003e20000000400 */
[----:B------:R-:W-:-:S02]  /*62b0*/  PRMT R18, R5, 0x7632, R18 ;  /* 0x0000763205127816 */ /* 0x000fc40000000012 */
[----:B------:R-:W-:Y:S01]  /*62c0*/  F2FP.BF16.PACK_AB R133, R134, R133 ;  /* 0x000000858685723e */ /* 0x000fe200000010ff */
[----:B------:R2:W-:Y:S01]  /*62d0*/  STS.U16 [R56+0xa], R7 ;  /* 0x00000a0738007388 */ /* 0x0005e20000000400 */
[----:B------:R-:W-:Y:S01]  /*62e0*/  PRMT R19, R131, 0x7632, R19 ;  /* 0x0000763283137816 */ /* 0x000fe20000000013 */
[----:B------:R-:W-:Y:S01]  /*62f0*/  IMAD R163, R94, c[0x0][0x21c], R163 ;  /* 0x000087005ea37a24 */ /* 0x000fe200078e02a3 */
[----:B0-----:R-:W-:Y:S01]  /*6300*/  PRMT R4, R124, 0x7632, R4 ;  /* 0x000076327c047816 */ /* 0x001fe20000000004 */
[----:B------:R-:W-:Y:S01]  /*6310*/  STS.U16 [R56+0x4], R136 ;  /* 0x0000048838007388 */ /* 0x000fe20000000400 */
[----:B------:R-:W-:Y:S02]  /*6320*/  PRMT R118, R133, 0x7610, R118 ;  /* 0x0000761085767816 */ /* 0x000fe40000000076 */
[----:B-1----:R-:W-:Y:S01]  /*6330*/  PRMT R6, R129, 0x7632, R6 ;  /* 0x0000763281067816 */ /* 0x002fe20000000006 */
[----:B------:R-:W-:Y:S01]  /*6340*/  STS.U16 [R56+0x8], R122 ;  /* 0x0000087a38007388 */ /* 0x000fe20000000400 */
[----:B------:R-:W-:-:S02]  /*6350*/  PRMT R120, R133, 0x7632, R120 ;  /* 0x0000763285787816 */ /* 0x000fc40000000078 */
[----:B--2---:R-:W-:Y:S01]  /*6360*/  PRMT R7, R131, 0x7610, R7 ;  /* 0x0000761083077816 */ /* 0x004fe20000000007 */
[----:B------:R-:W-:Y:S04]  /*6370*/  STS.U16 [R56+0xc], R124 ;  /* 0x00000c7c38007388 */ /* 0x000fe80000000400 */
[----:B------:R-:W-:Y:S04]  /*6380*/  STS.U16 [R56+0xe], R4 ;  /* 0x00000e0438007388 */ /* 0x000fe80000000400 */
[----:B------:R0:W-:Y:S04]  /*6390*/  STS.U16 [R56+0x10], R5 ;  /* 0x0000100538007388 */ /* 0x0001e80000000400 */
[----:B------:R-:W-:Y:S04]  /*63a0*/  STS.U16 [R56+0x12], R18 ;  /* 0x0000121238007388 */ /* 0x000fe80000000400 */
[----:B------:R-:W-:Y:S01]  /*63b0*/  STS.U16 [R56+0x14], R129 ;  /* 0x0000148138007388 */ /* 0x000fe20000000400 */
[----:B0-----:R-:W-:-:S03]  /*63c0*/  IMAD.WIDE.U32 R4, R91, c[0x0][0x210], RZ ;  /* 0x000084005b047a25 */ /* 0x001fc600078e00ff */
[----:B------:R0:W-:Y:S04]  /*63d0*/  STS.U16 [R56+0x16], R6 ;  /* 0x0000160638007388 */ /* 0x0001e80000000400 */
[----:B------:R1:W-:Y:S04]  /*63e0*/  STS.U16 [R56+0x18], R7 ;  /* 0x0000180738007388 */ /* 0x0003e80000000400 */
[----:B------:R2:W-:Y:S01]  /*63f0*/  STS.U16 [R56+0x1a], R19 ;  /* 0x00001a1338007388 */ /* 0x0005e20000000400 */
[----:B0-----:R-:W-:-:S03]  /*6400*/  IMAD R6, R89, c[0x0][0x210], RZ ;  /* 0x0000840059067a24 */ /* 0x001fc600078e02ff */
[----:B------:R-:W-:Y:S01]  /*6410*/  STS.U16 [R56+0x1c], R118 ;  /* 0x00001c7638007388 */ /* 0x000fe20000000400 */
[----:B-1----:R-:W-:-:S03]  /*6420*/  LEA R7, P0, R78, c[0x0][0x270], 0x1 ;  /* 0x00009c004e077a11 */ /* 0x002fc600078008ff */
[----:B------:R-:W-:Y:S01]  /*6430*/  STS.U16 [R56+0x1e], R120 ;  /* 0x00001e7838007388 */ /* 0x000fe20000000400 */
[----:B------:R-:W-:-:S06]  /*6440*/  NOP ;  /* 0x0000000000007918 */ /* 0x000fcc0000000000 */
[----:B------:R-:W-:Y:S01]  /*6450*/  LDS.U16 R129, [R74] ;  /* 0x000000004a817984 */ /* 0x000fe20000000400 */
[----:B--2---:R-:W-:Y:S01]  /*6460*/  IMAD R19, R91, c[0x0][0x214], R6 ;  /* 0x000085005b137a24 */ /* 0x004fe200078e0206 */
[----:B------:R-:W-:Y:S02]  /*6470*/  LEA.HI.X R18, R78, c[0x0][0x274], R75, 0x1, P0 ;  /* 0x00009d004e127a11 */ /* 0x000fe400000f0c4b */
[----:B------:R-:W-:Y:S02]  /*6480*/  LDS.U16 R131, [R73+0x40] ;  /* 0x0000400049837984 */ /* 0x000fe40000000400 */
[----:B------:R-:W-:Y:S02]  /*6490*/  IADD3 R5, R5, R19, RZ ;  /* 0x0000001305057210 */ /* 0x000fe40007ffe0ff */
[----:B------:R-:W-:Y:S03]  /*64a0*/  LDS.U16 R133, [R72+0x80] ;  /* 0x0000800048857984 */ /* 0x000fe60000000400 */
[----:B------:R-:W-:Y:S01]  /*64b0*/  IMAD.WIDE.U32 R4, R94, c[0x0][0x218], R4 ;  /* 0x000086005e047a25 */ /* 0x000fe200078e0004 */
[----:B------:R-:W-:Y:S04]  /*64c0*/  LDS.U16 R135, [R71+0xc0] ;  /* 0x0000c00047877984 */ /* 0x000fe80000000400 */
[----:B------:R-:W-:Y:S01]  /*64d0*/  LDS.U16 R137, [R70+0x100] ;  /* 0x0001000046897984 */ /* 0x000fe20000000400 */
[----:B------:R-:W-:-:S03]  /*64e0*/  IADD3 R6, P2, R40, R4, RZ ;  /* 0x0000000428067210 */ /* 0x000fc60007f5e0ff */
[----:B------:R-:W-:Y:S01]  /*64f0*/  LDS.U16 R139, [R69+0x140] ;  /* 0x00014000458b7984 */ /* 0x000fe20000000400 */
[----:B------:R-:W-:Y:S02]  /*6500*/  IADD3.X R5, R39, R163, R5, P2, !PT ;  /* 0x000000a327057210 */ /* 0x000fe400017fe405 */
[C---:B------:R-:W-:Y:S01]  /*6510*/  LEA R4, P0, R6.reuse, R7, 0x1 ;  /* 0x0000000706047211 */ /* 0x040fe200078008ff */
[----:B------:R-:W-:Y:S03]  /*6520*/  LDS.U16 R141, [R68+0x180] ;  /* 0x00018000448d7984 */ /* 0x000fe60000000400 */
[----:B------:R-:W-:Y:S01]  /*6530*/  LEA.HI.X R5, R6, R18, R5, 0x1, P0 ;  /* 0x0000001206057211 */ /* 0x000fe200000f0c05 */
        /* <DEDUP_REMOVED lines=30> */
.L_x_2573:
[----:B------:R-:W-:Y:S05]  /*6720*/  BSYNC B0 ;  /* 0x0000000000007941 */ /* 0x000fea0003800000 */
.L_x_2572:
        /* <DEDUP_REMOVED lines=25> */
.L_x_2571:
[----:B-1----:R-:W-:Y:S01]  /*68c0*/  PRMT R4, RZ, 0x5410, R148 ;  /* 0x00005410ff047816 */ /* 0x002fe20000000094 */
[----:B------:R-:W-:Y:S01]  /*68d0*/  BAR.SYNC.DEFER_BLOCKING 0x0 ;  /* 0x0000000000007b1d */ /* 0x000fe20000010000 */
[----:B------:R-:W-:Y:S01]  /*68e0*/  PRMT R5, RZ, 0x5410, R55 ;  /* 0x00005410ff057816 */ /* 0x000fe20000000037 */
[----:B------:R-:W-:Y:S01]  /*68f0*/  HFMA2.MMA R143, -RZ, RZ, 0, 0 ;  /* 0x00000000ff8f7435 */ /* 0x000fe200000001ff */
[----:B------:R-:W-:Y:S01]  /*6900*/  MOV R6, c[0x0][0x16c] ;  /* 0x00005b0000067a02 */ /* 0x000fe20000000f00 */
[----:B------:R-:W-:Y:S01]  /*6910*/  FFMA.FTZ R4, R95, R4, R88 ;  /* 0x000000045f047223 */ /* 0x000fe20000010058 */
[----:B------:R-:W-:Y:S01]  /*6920*/  PRMT R88, RZ, 0x5410, R41 ;  /* 0x00005410ff587816 */ /* 0x000fe20000000029 */
[----:B------:R-:W-:Y:S01]  /*6930*/  HFMA2.MMA R110, -RZ, RZ, 0, 0 ;  /* 0x00000000ff6e7435 */ /* 0x000fe200000001ff */
[----:B------:R-:W-:Y:S01]  /*6940*/  ISETP.GE.AND P0, PT, R6, 0x1, PT ;  /* 0x000000010600780c */ /* 0x000fe20003f06270 */
[----:B------:R-:W-:Y:S01]  /*6950*/  FFMA.FTZ R4, R97, R5, R4 ;  /* 0x0000000561047223 */ /* 0x000fe20000010004 */
[----:B------:R-:W-:Y:S01]  /*6960*/  PRMT R5, RZ, 0x5410, R54 ;  /* 0x00005410ff057816 */ /* 0x000fe20000000036 */
[----:B------:R-:W-:Y:S01]  /*6970*/  HFMA2.MMA R137, -RZ, RZ, 0, 0 ;  /* 0x00000000ff897435 */ /* 0x000fe200000001ff */
[-C--:B------:R-:W-:Y:S01]  /*6980*/  FMUL.FTZ R159, R95, R92.reuse ;  /* 0x0000005c5f9f7220 */ /* 0x080fe20000410000 */
[----:B------:R-:W-:Y:S01]  /*6990*/  HFMA2.MMA R104, -RZ, RZ, 0, 0 ;  /* 0x00000000ff687435 */ /* 0x000fe200000001ff */
[-C--:B------:R-:W-:Y:S01]  /*69a0*/  FMUL.FTZ R128, R97, R92.reuse ;  /* 0x0000005c61807220 */ /* 0x080fe20000410000 */
[----:B------:R-:W-:Y:S01]  /*69b0*/  HFMA2.MMA R131, -RZ, RZ, 0, 0 ;  /* 0x00000000ff837435 */ /* 0x000fe200000001ff */
[C---:B------:R-:W-:Y:S01]  /*69c0*/  FFMA.FTZ R4, R99.reuse, R5, R4 ;  /* 0x0000000563047223 */ /* 0x040fe20000010004 */
[----:B------:R-:W-:Y:S01]  /*69d0*/  PRMT R5, RZ, 0x5410, R53 ;  /* 0x00005410ff057816 */ /* 0x000fe20000000035 */
[----:B------:R-:W-:Y:S01]  /*69e0*/  HFMA2.MMA R98, -RZ, RZ, 0, 0 ;  /* 0x00000000ff627435 */ /* 0x000fe200000001ff */
[-C--:B------:R-:W-:Y:S01]  /*69f0*/  FMUL.FTZ R157, R99, R92.reuse ;  /* 0x0000005c639d7220 */ /* 0x080fe20000410000 */
[----:B------:R-:W-:Y:S01]  /*6a00*/  MOV R141, RZ ;  /* 0x000000ff008d7202 */ /* 0x000fe20000000f00 */
[CC--:B------:R-:W-:Y:S01]  /*6a10*/  FMUL.FTZ R126, R101.reuse, R92.reuse ;  /* 0x0000005c657e7220 */ /* 0x0c0fe20000410000 */
[----:B------:R-:W-:Y:S01]  /*6a20*/  MOV R108, RZ ;  /* 0x000000ff006c7202 */ /* 0x000fe20000000f00 */
[----:B------:R-:W-:Y:S01]  /*6a30*/  FFMA.FTZ R4, R101, R5, R4 ;  /* 0x0000000565047223 */ /* 0x000fe20000010004 */
[----:B------:R-:W-:Y:S01]  /*6a40*/  PRMT R5, RZ, 0x5410, R52 ;  /* 0x00005410ff057816 */ /* 0x000fe20000000034 */
[-C--:B------:R-:W-:Y:S01]  /*6a50*/  FMUL.FTZ R155, R103, R92.reuse ;  /* 0x0000005c679b7220 */ /* 0x080fe20000410000 */
[----:B------:R-:W-:Y:S01]  /*6a60*/  MOV R135, RZ ;  /* 0x000000ff00877202 */ /* 0x000fe20000000f00 */
[-C--:B------:R-:W-:Y:S01]  /*6a70*/  FMUL.FTZ R124, R105, R92.reuse ;  /* 0x0000005c697c7220 */ /* 0x080fe20000410000 */
        /* <DEDUP_REMOVED lines=32> */
[----:B------:R-:W-:-:S04]  /*6c80*/  IMAD.MOV.U32 R100, RZ, RZ, RZ ;  /* 0x000000ffff647224 */ /* 0x000fc800078e00ff */
[----:B------:R-:W-:Y:S01]  /*6c90*/  FFMA.FTZ R4, R119, R5, R4 ;  /* 0x0000000577047223 */ /* 0x000fe20000010004 */
[----:B------:R-:W-:-:S05]  /*6ca0*/  PRMT R5, RZ, 0x5410, R43 ;  /* 0x00005410ff057816 */ /* 0x000fca000000002b */
[----:B------:R-:W-:Y:S01]  /*6cb0*/  FFMA.FTZ R4, R121, R5, R4 ;  /* 0x0000000579047223 */ /* 0x000fe20000010004 */
[----:B------:R-:W-:-:S05]  /*6cc0*/  PRMT R5, RZ, 0x5410, R42 ;  /* 0x00005410ff057816 */ /* 0x000fca000000002a */
[----:B------:R-:W-:-:S04]  /*6cd0*/  FFMA.FTZ R4, R123, R5, R4 ;  /* 0x000000057b047223 */ /* 0x000fc80000010004 */
[----:B------:R-:W-:Y:S01]  /*6ce0*/  FFMA.FTZ R88, R125, R88, R4 ;  /* 0x000000587d587223 */ /* 0x000fe20000010004 */
[----:B------:R-:W-:Y:S05]  /*6cf0*/  @!P0 BRA `(.L_x_2574) ;  /* 0x0000253000008947 */ /* 0x000fea0003800000 */
[----:B------:R-:W-:Y:S01]  /*6d00*/  IADD3 R96, R150, -0x1, RZ ;  /* 0xffffffff96607810 */ /* 0x000fe20007ffe0ff */
[----:B------:R-:W-:Y:S01]  /*6d10*/  IMAD.MOV.U32 R127, RZ, RZ, RZ ;  /* 0x000000ffff7f7224 */ /* 0x000fe200078e00ff */
[----:B------:R-:W-:Y:S01]  /*6d20*/  MOV R143, RZ ;  /* 0x000000ff008f7202 */ /* 0x000fe20000000f00 */
[----:B------:R-:W-:Y:S01]  /*6d30*/  IMAD.MOV.U32 R112, RZ, RZ, RZ ;  /* 0x000000ffff707224 */ /* 0x000fe200078e00ff */
[----:B------:R-:W-:Y:S01]  /*6d40*/  LEA.HI R4, R96, R96, RZ, 0x1 ;  /* 0x0000006060047211 */ /* 0x000fe200078f08ff */
[----:B------:R-:W-:Y:S01]  /*6d50*/  IMAD.MOV.U32 R139, RZ, RZ, RZ ;  /* 0x000000ffff8b7224 */ /* 0x000fe200078e00ff */
[----:B------:R-:W-:Y:S01]  /*6d60*/  MOV R141, RZ ;  /* 0x000000ff008d7202 */ /* 0x000fe20000000f00 */
[----:B------:R-:W-:Y:S01]  /*6d70*/  IMAD.MOV.U32 R106, RZ, RZ, RZ ;  /* 0x000000ffff6a7224 */ /* 0x000fe200078e00ff */
[----:B------:R-:W-:Y:S01]  /*6d80*/  LOP3.LUT R5, R4, 0xfffffe, RZ, 0xc0, !PT ;  /* 0x00fffffe04057812 */ /* 0x000fe200078ec0ff */
[----:B------:R-:W-:Y:S01]  /*6d90*/  IMAD.MOV.U32 R133, RZ, RZ, RZ ;  /* 0x000000ffff857224 */ /* 0x000fe200078e00ff */
[----:B------:R-:W-:Y:S01]  /*6da0*/  MOV R110, RZ ;  /* 0x000000ff006e7202 */ /* 0x000fe20000000f00 */
[----:B------:R-:W-:Y:S01]  /*6db0*/  IMAD.MOV.U32 R100, RZ, RZ, RZ ;  /* 0x000000ffff647224 */ /* 0x000fe200078e00ff */
[----:B------:R-:W-:-:S02]  /*6dc0*/  IADD3 R96, R96, -R5, RZ ;  /* 0x8000000560607210 */ /* 0x000fc40007ffe0ff */
[----:B------:R-:W-:Y:S02]  /*6dd0*/  MOV R108, RZ ;  /* 0x000000ff006c7202 */ /* 0x000fe40000000f00 */
[----:B------:R-:W-:Y:S02]  /*6de0*/  MOV R137, RZ ;  /* 0x000000ff00897202 */ /* 0x000fe40000000f00 */
[----:B------:R-:W-:Y:S02]  /*6df0*/  MOV R135, RZ ;  /* 0x000000ff00877202 */ /* 0x000fe40000000f00 */
[----:B------:R-:W-:Y:S02]  /*6e00*/  MOV R104, RZ ;  /* 0x000000ff00687202 */ /* 0x000fe40000000f00 */
[----:B------:R-:W-:Y:S02]  /*6e10*/  MOV R102, RZ ;  /* 0x000000ff00667202 */ /* 0x000fe40000000f00 */
[----:B------:R-:W-:-:S02]  /*6e20*/  MOV R131, RZ ;  /* 0x000000ff00837202 */ /* 0x000fc40000000f00 */
[----:B------:R-:W-:Y:S02]  /*6e30*/  MOV R129, RZ ;  /* 0x000000ff00817202 */ /* 0x000fe40000000f00 */
[----:B------:R-:W-:Y:S02]  /*6e40*/  MOV R98, RZ ;  /* 0x000000ff00627202 */ /* 0x000fe40000000f00 */
.L_x_2590:
        /* <DEDUP_REMOVED lines=16> */
[----:B------:R-:W-:-:S03]  /*6f50*/  IMAD.WIDE.U32 R6, R94, c[0x0][0x198], RZ ;  /* 0x000066005e067a25 */ /* 0x000fc600078e00ff */
[----:B------:R-:W-:Y:S01]  /*6f60*/  ISETP.NE.OR P0, PT, R152, RZ, !P0 ;  /* 0x000000ff9800720c */ /* 0x000fe20004705670 */
        /* <DEDUP_REMOVED lines=8> */
[C---:B------:R-:W-:Y:S02]  /*6ff0*/  IMAD R21, R127.reuse, c[0x0][0x1a4], R20 ;  /* 0x000069007f157a24 */ /* 0x040fe400078e0214 */
        /* <DEDUP_REMOVED lines=13> */
[----:B------:R-:W-:-:S05]  /*70d0*/  @!P2 IMAD R4, R96, 0x100, R127 ;  /* 0x000001006004a824 */ /* 0x000fca00078e027f */
[----:B------:R-:W-:Y:S01]  /*70e0*/  SHF.L.U32 R132, R4, 0x2, RZ ;  /* 0x0000000204847819 */ /* 0x000fe200000006ff */
[----:B------:R-:W-:Y:S01]  /*70f0*/  HFMA2.MMA R19, -RZ, RZ, 0, 0 ;  /* 0x00000000ff137435 */ /* 0x000fe200000001ff */
[----:B------:R-:W-:Y:S02]  /*7100*/  @!P0 IMAD R5, R18, c[0x0][0x16c], R127 ;  /* 0x00005b0012058a24 */ /* 0x000fe400078e027f */
        /* <DEDUP_REMOVED lines=26> */
[----:B------:R-:W-:Y:S01]  /*72b0*/  PRMT R205, RZ, 0x5410, R41 ;  /* 0x00005410ffcd7816 */ /* 0x000fe20000000029 */
[----:B------:R-:W-:Y:S04]  /*72c0*/  BSSY B0, `(.L_x_2575) ;  /* 0x0000056000007945 */ /* 0x000fe80003800000 */
[----:B------:R-:W-:Y:S02]  /*72d0*/  FMUL.FTZ R205, R205, R0 ;  /* 0x00000000cdcd7220 */ /* 0x000fe40000410000 */
[----:B--2---:R-:W-:-:S04]  /*72e0*/  FMUL.FTZ R161, R130, 1.4426950216293334961 ;  /* 0x3fb8aa3b82a17820 */ /* 0x004fc80000410000 */
[----:B------:R-:W-:-:S06]  /*72f0*/  FMUL.FTZ R169, R161, R38 ;  /* 0x00000026a1a97220 */ /* 0x000fcc0000410000 */
[----:B------:R-:W2:Y:S01]  /*7300*/  MUFU.EX2 R169, R169 ;  /* 0x000000a900a97308 */ /* 0x000ea20000000800 */
[C---:B0-----:R-:W-:Y:S01]  /*7310*/  FMUL.FTZ R20, R161.reuse, R37 ;  /* 0x00000025a1147220 */ /* 0x041fe20000410000 */
[----:B--2---:R0:W-:Y:S04]  /*7320*/  STS [R132+0xc90], R169 ;  /* 0x000c90a984007388 */ /* 0x0041e80000000800 */
[----:B------:R-:W-:Y:S01]  /*7330*/  BAR.SYNC.DEFER_BLOCKING 0x0 ;  /* 0x0000000000007b1d */ /* 0x000fe20000010000 */
[C---:B------:R-:W-:Y:S02]  /*7340*/  FMUL.FTZ R21, R161.reuse, R36 ;  /* 0x00000024a1157220 */ /* 0x040fe40000410000 */
[----:B-1----:R-:W-:-:S03]  /*7350*/  FMUL.FTZ R22, R161, R35 ;  /* 0x00000023a1167220 */ /* 0x002fc60000410000 */
[----:B------:R-:W0:Y:S01]  /*7360*/  MUFU.EX2 R20, R20 ;  /* 0x0000001400147308 */ /* 0x000e220000000800 */
[----:B------:R-:W-:-:S07]  /*7370*/  FMUL.FTZ R134, R161, R34 ;  /* 0x00000022a1867220 */ /* 0x000fce0000410000 */
[----:B------:R-:W1:Y:S01]  /*7380*/  MUFU.EX2 R21, R21 ;  /* 0x0000001500157308 */ /* 0x000e620000000800 */
[----:B------:R-:W-:-:S07]  /*7390*/  FMUL.FTZ R136, R161, R33 ;  /* 0x00000021a1887220 */ /* 0x000fce0000410000 */
[----:B------:R-:W2:Y:S01]  /*73a0*/  MUFU.EX2 R22, R22 ;  /* 0x0000001600167308 */ /* 0x000ea20000000800 */
[----:B------:R4:W5:Y:S01]  /*73b0*/  @!P0 LDG.E.64 R18, [R4.64] ;  /* 0x0000000404128981 */ /* 0x000962000c1e1b00 */
[----:B------:R-:W-:-:S06]  /*73c0*/  FMUL.FTZ R138, R161, R32 ;  /* 0x00000020a18a7220 */ /* 0x000fcc0000410000 */
[----:B------:R-:W1:Y:S01]  /*73d0*/  MUFU.EX2 R134, R134 ;  /* 0x0000008600867308 */ /* 0x000e620000000800 */
[----:B----4-:R-:W-:Y:S02]  /*73e0*/  PRMT R5, RZ, 0x5410, R148 ;  /* 0x00005410ff057816 */ /* 0x010fe40000000094 */
[----:B------:R-:W-:-:S03]  /*73f0*/  PRMT R4, RZ, 0x5410, R55 ;  /* 0x00005410ff047816 */ /* 0x000fc60000000037 */
[----:B------:R-:W-:Y:S02]  /*7400*/  FMUL.FTZ R146, R5, R38 ;  /* 0x0000002605927220 */ /* 0x000fe40000410000 */
[----:B------:R-:W-:Y:S01]  /*7410*/  FMUL.FTZ R189, R4, R37 ;  /* 0x0000002504bd7220 */ /* 0x000fe20000410000 */
[----:B------:R-:W4:Y:S01]  /*7420*/  MUFU.EX2 R136, R136 ;  /* 0x0000008800887308 */ /* 0x000f220000000800 */
[-C--:B0-----:R-:W-:Y:S02]  /*7430*/  FMUL.FTZ R132, R169, R20.reuse ;  /* 0x00000014a9847220 */ /* 0x081fe40000410000 */
[----:B------:R-:W-:Y:S02]  /*7440*/  FFMA.FTZ R4, R146, R20, R189 ;  /* 0x0000001492047223 */ /* 0x000fe400000100bd */
[----:B------:R-:W-:Y:S02]  /*7450*/  FMUL.FTZ R140, R161, R31 ;  /* 0x0000001fa18c7220 */ /* 0x000fe40000410000 */
[C---:B-1----:R-:W-:Y:S01]  /*7460*/  FMUL.FTZ R5, R21.reuse, R132 ;  /* 0x0000008415057220 */ /* 0x042fe20000410000 */
[----:B------:R-:W0:Y:S01]  /*7470*/  MUFU.EX2 R138, R138 ;  /* 0x0000008a008a7308 */ /* 0x000e220000000800 */
[----:B------:R-:W-:-:S02]  /*7480*/  FFMA.FTZ R4, R21, R4, R144 ;  /* 0x0000000415047223 */ /* 0x000fc40000010090 */
[C---:B------:R-:W-:Y:S01]  /*7490*/  FMUL.FTZ R142, R161.reuse, R30 ;  /* 0x0000001ea18e7220 */ /* 0x040fe20000410000 */
[----:B------:R-:W-:Y:S01]  /*74a0*/  ISETP.NE.AND P0, PT, R86, 0x3f, PT ;  /* 0x0000003f5600780c */ /* 0x000fe20003f05270 */
[C---:B--2---:R-:W-:Y:S02]  /*74b0*/  FMUL.FTZ R5, R22.reuse, R5 ;  /* 0x0000000516057220 */ /* 0x044fe40000410000 */
[----:B------:R-:W-:Y:S01]  /*74c0*/  FFMA.FTZ R4, R22, R4, R185 ;  /* 0x0000000416047223 */ /* 0x000fe200000100b9 */
[----:B------:R-:W1:Y:S01]  /*74d0*/  MUFU.EX2 R140, R140 ;  /* 0x0000008c008c7308 */ /* 0x000e620000000800 */
[----:B------:R-:W-:Y:S02]  /*74e0*/  FMUL.FTZ R171, R161, R29 ;  /* 0x0000001da1ab7220 */ /* 0x000fe40000410000 */
[C---:B------:R-:W-:Y:S02]  /*74f0*/  FMUL.FTZ R5, R134.reuse, R5 ;  /* 0x0000000586057220 */ /* 0x040fe40000410000 */
[----:B------:R-:W-:-:S03]  /*7500*/  FFMA.FTZ R4, R134, R4, R187 ;  /* 0x0000000486047223 */ /* 0x000fc600000100bb */
[----:B------:R-:W2:Y:S01]  /*7510*/  MUFU.EX2 R142, R142 ;  /* 0x0000008e008e7308 */ /* 0x000ea20000000800 */
[----:B------:R-:W-:Y:S01]  /*7520*/  FMUL.FTZ R173, R161, R28 ;  /* 0x0000001ca1ad7220 */ /* 0x000fe20000410000 */
[----:B------:R0:W3:Y:S01]  /*7530*/  @P0 LDS R193, [R86.X4+0x1494] ;  /* 0x0014940056c10984 */ /* 0x0000e20000004800 */
[C---:B----4-:R-:W-:Y:S02]  /*7540*/  FMUL.FTZ R5, R136.reuse, R5 ;  /* 0x0000000588057220 */ /* 0x050fe40000410000 */
[----:B------:R-:W-:-:S03]  /*7550*/  FFMA.FTZ R4, R136, R4, R191 ;  /* 0x0000000488047223 */ /* 0x000fc600000100bf */
[----:B------:R-:W4:Y:S01]  /*7560*/  MUFU.EX2 R171, R171 ;  /* 0x000000ab00ab7308 */ /* 0x000f220000000800 */
        /* <DEDUP_REMOVED lines=13> */
[C---:B----4-:R-:W-:Y:S02]  /*7640*/  FMUL.FTZ R132, R171.reuse, R132 ;  /* 0x00000084ab847220 */ /* 0x050fe40000410000 */
[----:B------:R-:W-:-:S03]  /*7650*/  FFMA.FTZ R4, R171, R4, R156 ;  /* 0x00000004ab047223 */ /* 0x000fc6000001009c */
[----:B------:R-:W4:Y:S01]  /*7660*/  MUFU.EX2 R181, R181 ;  /* 0x000000b500b57308 */ /* 0x000f220000000800 */
[----:B------:R-:W-:Y:S02]  /*7670*/  FMUL.FTZ R166, R161, R0 ;  /* 0x00000000a1a67220 */ /* 0x000fe40000410000 */
[C---:B0-----:R-:W-:Y:S02]  /*7680*/  FMUL.FTZ R132, R173.reuse, R132 ;  /* 0x00000084ad847220 */ /* 0x041fe40000410000 */
[----:B------:R-:W-:-:S03]  /*7690*/  FFMA.FTZ R4, R173, R4, R158 ;  /* 0x00000004ad047223 */ /* 0x000fc6000001009e */
[----:B------:R-:W0:Y:S01]  /*76a0*/  MUFU.EX2 R183, R183 ;  /* 0x000000b700b77308 */ /* 0x000e220000000800 */
[C---:B-1----:R-:W-:Y:S02]  /*76b0*/  FMUL.FTZ R132, R175.reuse, R132 ;  /* 0x00000084af847220 */ /* 0x042fe40000410000 */
[----:B------:R-:W-:Y:S01]  /*76c0*/  FFMA.FTZ R4, R175, R4, R160 ;  /* 0x00000004af047223 */ /* 0x000fe200000100a0 */
[----:B------:R-:W-:-:S04]  /*76d0*/  PRMT R5, RZ, 0x5410, R42 ;  /* 0x00005410ff057816 */ /* 0x000fc8000000002a */
[----:B------:R-:W1:Y:S01]  /*76e0*/  MUFU.EX2 R166, R166 ;  /* 0x000000a600a67308 */ /* 0x000e620000000800 */
[C---:B--2---:R-:W-:Y:S02]  /*76f0*/  FMUL.FTZ R132, R177.reuse, R132 ;  /* 0x00000084b1847220 */ /* 0x044fe40000410000 */
[----:B------:R-:W-:Y:S02]  /*7700*/  FFMA.FTZ R4, R177, R4, R162 ;  /* 0x00000004b1047223 */ /* 0x000fe400000100a2 */
[----:B----4-:R-:W-:Y:S02]  /*7710*/  FMUL.FTZ R132, R181, R132 ;  /* 0x00000084b5847220 */ /* 0x010fe40000410000 */
[----:B------:R-:W-:Y:S02]  /*7720*/  FMUL.FTZ R182, R5, R24 ;  /* 0x0000001805b67220 */ /* 0x000fe40000410000 */
[----:B------:R-:W-:Y:S02]  /*7730*/  FFMA.FTZ R4, R181, R4, R164 ;  /* 0x00000004b5047223 */ /* 0x000fe400000100a4 */
[----:B0-----:R-:W-:-:S02]  /*7740*/  FMUL.FTZ R5, R183, R132 ;  /* 0x00000084b7057220 */ /* 0x001fc40000410000 */
[----:B------:R-:W-:Y:S02]  /*7750*/  FFMA.FTZ R7, R183, R4, R182 ;  /* 0x00000004b7077223 */ /* 0x000fe400000100b6 */
[----:B---3--:R-:W-:Y:S02]  /*7760*/  FMUL.FTZ R6, R6, R23 ;  /* 0x0000001706067220 */ /* 0x008fe40000410000 */
[C---:B-1----:R-:W-:Y:S02]  /*7770*/  FMUL.FTZ R4, R166.reuse, R5 ;  /* 0x00000005a6047220 */ /* 0x042fe40000410000 */
[----:B------:R-:W-:Y:S01]  /*7780*/  FFMA.FTZ R5, R166, R7, R205 ;  /* 0x00000007a6057223 */ /* 0x000fe200000100cd */
[----:B------:R-:W-:Y:S05]  /*7790*/  @P0 BRA `(.L_x_2576) ;  /* 0x0000008000000947 */ /* 0x000fea0003800000 */
[----:B------:R-:W-:Y:S02]  /*77a0*/  ISETP.NE.AND P0, PT, R150, c[0x0][0x174], PT ;  /* 0x00005d0096007a0c */ /* 0x000fe40003f05270 */
[----:B------:R-:W-:-:S11]  /*77b0*/  MOV R193, 0x3f800000 ;  /* 0x3f80000000c17802 */ /* 0x000fd60000000f00 */
[----:B------:R-:W-:-:S04]  /*77c0*/  @P0 IADD3 R132, -R77, c[0x0][0x174], RZ ;  /* 0x00005d004d840a10 */ /* 0x000fc80007ffe1ff */
[----:B------:R-:W-:-:S04]  /*77d0*/  @P0 LEA.HI R7, R132, R132, RZ, 0x1 ;  /* 0x0000008484070211 */ /* 0x000fc800078f08ff */
[----:B------:R-:W-:-:S04]  /*77e0*/  @P0 LOP3.LUT R7, R7, 0xfffffe, RZ, 0xc0, !PT ;  /* 0x00fffffe07070812 */ /* 0x000fc800078ec0ff */
[----:B------:R-:W-:-:S05]  /*77f0*/  @P0 IADD3 R132, -R7, R132, RZ ;  /* 0x0000008407840210 */ /* 0x000fca0007ffe1ff */
[----:B------:R-:W-:-:S05]  /*7800*/  @P0 IMAD R132, R132, 0x100, R127 ;  /* 0x0000010084840824 */ /* 0x000fca00078e027f */
[----:B------:R0:W1:Y:S02]  /*7810*/  @P0 LDS R193, [R132.X4+0xc90] ;  /* 0x000c900084c10984 */ /* 0x0000640000004800 */
.L_x_2576:
[----:B------:R-:W-:Y:S05]  /*7820*/  BSYNC B0 ;  /* 0x0000000000007941 */ /* 0x000fea0003800000 */
.L_x_2575:
        /* <DEDUP_REMOVED lines=21> */
[----:B--2---:R-:W0:Y:S02]  /*7980*/  LDS.128 R4, [R86.X16+0x880] ;  /* 0x0008800056047984 */ /* 0x004e24000000cc00 */
[----:B0-----:R-:W-:-:S02]  /*7990*/  FFMA.FTZ R7, R5, R6, R7 ;  /* 0x0000000605077223 */ /* 0x001fc40000010007 */
[----:B------:R-:W-:Y:S01]  /*79a0*/  FMUL.FTZ R6, R4, R6 ;  /* 0x0000000604067220 */ /* 0x000fe20000410000 */
[----:B------:R-:W-:Y:S05]  /*79b0*/  BRA.DIV ~URZ, `(.L_x_2579) ;  /* 0x000041d27f007947 */ /* 0x000fea000b800000 */
[----:B------:R0:W2:Y:S02]  /*79c0*/  SHFL.UP PT, R207, R6, 0x1, RZ ;  /* 0x0420000006cf7989 */ /* 0x0000a400000e00ff */
.L_x_2602:
        /* <DEDUP_REMOVED lines=24> */
.L_x_2603:
[----:B------:R-:W-:Y:S01]  /*7b50*/  ISETP.GE.AND P0, PT, R84, 0x10, PT ;  /* 0x000000105400780c */ /* 0x000fe20003f06270 */
[----:B------:R-:W-:Y:S01]  /*7b60*/  IMAD.MOV.U32 R192, RZ, RZ, R184 ;  /* 0x000000ffffc07224 */ /* 0x000fe200078e00b8 */
[----:B------:R-:W-:-:S11]  /*7b70*/  MOV R207, R186 ;  /* 0x000000ba00cf7202 */ /* 0x000fd60000000f00 */
[-C--:B--2---:R-:W-:Y:S02]  /*7b80*/  @P0 FFMA.FTZ R192, R4, R207.reuse, R192 ;  /* 0x000000cf04c00223 */ /* 0x084fe400000100c0 */
[----:B---3--:R-:W-:Y:S01]  /*7b90*/  @P0 FMUL.FTZ R207, R188, R207 ;  /* 0x000000cfbccf0220 */ /* 0x008fe20000410000 */
[----:B------:R-:W-:Y:S05]  /*7ba0*/  BRA.CONV ~URZ, `(.L_x_2581) ;  /* 0x000000637f007947 */ /* 0x000fea000b800000 */
[----:B0-----:R-:W-:Y:S01]  /*7bb0*/  HFMA2.MMA R7, -RZ, RZ, 0, 1.847743988037109375e-06 ;  /* 0x0000001fff077435 */ /* 0x001fe200000001ff */
[----:B------:R-:W-:Y:S01]  /*7bc0*/  MOV R198, R207 ;  /* 0x000000cf00c67202 */ /* 0x000fe20000000f00 */
[----:B------:R-:W-:Y:S01]  /*7bd0*/  IMAD.MOV.U32 R200, RZ, RZ, 0x1f ;  /* 0x0000001fffc87424 */ /* 0x000fe200078e00ff */
[----:B------:R-:W-:Y:S02]  /*7be0*/  MOV R209, 0xffffffff ;  /* 0xffffffff00d17802 */ /* 0x000fe40000000f00 */
[----:B------:R-:W-:Y:S02]  /*7bf0*/  MOV R4, 0x7c10 ;  /* 0x00007c1000047802 */ /* 0x000fe40000000f00 */
[----:B-1---5:R-:W-:Y:S05]  /*7c00*/  CALL.REL.NOINC `($__internal_106_$__cuda_sm70_shflsync_idx_p) ;  /* 0x00004ea000007944 */ /* 0x022fea0003c00000 */
.L_x_2581:
[----:B------:R-:W-:Y:S05]  /*7c10*/  BRA.CONV ~URZ, `(.L_x_2582) ;  /* 0x000000637f007947 */ /* 0x000fea000b800000 */
[----:B0-----:R-:W-:Y:S01]  /*7c20*/  HFMA2.MMA R200, -RZ, RZ, 0, 1.847743988037109375e-06 ;  /* 0x0000001fffc87435 */ /* 0x001fe200000001ff */
[----:B------:R-:W-:Y:S01]  /*7c30*/  IMAD.MOV.U32 R198, RZ, RZ, R192 ;  /* 0x000000ffffc67224 */ /* 0x000fe200078e00c0 */
[----:B-1----:R-:W-:Y:S01]  /*7c40*/  MOV R7, 0x1f ;  /* 0x0000001f00077802 */ /* 0x002fe20000000f00 */
[----:B------:R-:W-:Y:S01]  /*7c50*/  IMAD.MOV.U32 R209, RZ, RZ, -0x1 ;  /* 0xffffffffffd17424 */ /* 0x000fe200078e00ff */
[----:B------:R-:W-:-:S02]  /*7c60*/  MOV R4, 0x7c80 ;  /* 0x00007c8000047802 */ /* 0x000fc40000000f00 */
[----:B-----5:R-:W-:Y:S05]  /*7c70*/  CALL.REL.NOINC `($__internal_106_$__cuda_sm70_shflsync_idx_p) ;  /* 0x00004e3000007944 */ /* 0x020fea0003c00000 */
.L_x_2582:
[----:B------:R-:W-:Y:S05]  /*7c80*/  BRA.DIV ~URZ, `(.L_x_2583) ;  /* 0x000044427f007947 */ /* 0x000fea000b800000 */
[----:B-----5:R-:W2:Y:S04]  /*7c90*/  SHFL.IDX PT, R18, R18, RZ, 0x1f ;  /* 0x00001fff12127589 */ /* 0x020ea800000e0000 */
[----:B------:R3:W4:Y:S04]  /*7ca0*/  SHFL.IDX PT, R5, R19, RZ, 0x1f ;  /* 0x00001fff13057589 */ /* 0x00072800000e0000 */
[----:B------:R3:W0:Y:S04]  /*7cb0*/  SHFL.UP PT, R184, R207, 0x1, RZ ;  /* 0x04200000cfb87989 */ /* 0x00062800000e00ff */
[----:B------:R3:W1:Y:S02]  /*7cc0*/  SHFL.UP PT, R186, R192, 0x1, RZ ;  /* 0x04200000c0ba7989 */ /* 0x00066400000e00ff */
.L_x_2604:
[----:B01----:R-:W0:Y:S01]  /*7cd0*/  LDS.64 R6, [R86.X16+0x880] ;  /* 0x0008800056067984 */ /* 0x003e22000000ca00 */
[----:B--2---:R-:W-:Y:S01]  /*7ce0*/  MOV R4, R18 ;  /* 0x0000001200047202 */ /* 0x004fe20000000f00 */
[----:B----4-:R-:W-:-:S04]  /*7cf0*/  @P2 FFMA.FTZ R5, R5, R184, R186 ;  /* 0x000000b805052223 */ /* 0x010fc800000100ba */
[----:B------:R-:W-:Y:S02]  /*7d00*/  @P2 FMUL.FTZ R4, R4, R184 ;  /* 0x000000b804042220 */ /* 0x000fe40000410000 */
[C---:B0-----:R-:W-:Y:S02]  /*7d10*/  FFMA.FTZ R7, R6.reuse, R5, R7 ;  /* 0x0000000506077223 */ /* 0x041fe40000010007 */
[----:B------:R-:W-:-:S05]  /*7d20*/  FMUL.FTZ R6, R6, R4 ;  /* 0x0000000406067220 */ /* 0x000fca0000410000 */
[----:B------:R0:W-:Y:S02]  /*7d30*/  STS.128 [R86.X16+0x880], R4 ;  /* 0x0008800456007388 */ /* 0x0001e4000000cc00 */
.L_x_2578:
[----:B--2---:R-:W-:Y:S05]  /*7d40*/  BSYNC B0 ;  /* 0x0000000000007941 */ /* 0x004fea0003800000 */
.L_x_2577:
[----:B------:R-:W-:Y:S01]  /*7d50*/  WARPSYNC 0xffffffff ;  /* 0xffffffff00007948 */ /* 0x000fe20003800000 */
[----:B------:R-:W-:Y:S01]  /*7d60*/  BAR.SYNC.DEFER_BLOCKING 0x0 ;  /* 0x0000000000007b1d */ /* 0x000fe20000010000 */
[----:B01----:R-:W-:Y:S01]  /*7d70*/  FMUL.FTZ R6, R166, R193 ;  /* 0x000000c1a6067220 */ /* 0x003fe20000410000 */
[----:B------:R-:W-:Y:S01]  /*7d80*/  ISETP.GE.AND P0, PT, R150, c[0x0][0x174], PT ;  /* 0x00005d0096007a0c */ /* 0x000fe20003f06270 */
[----:B------:R-:W-:Y:S01]  /*7d90*/  FFMA.FTZ R4, R166, R180, R203 ;  /* 0x000000b4a6047223 */ /* 0x000fe200000100cb */
[----:B---3-5:R-:W-:Y:S01]  /*7da0*/  HFMA2.MMA R19, -RZ, RZ, 0, 0 ;  /* 0x00000000ff137435 */ /* 0x028fe200000001ff */
[C---:B------:R-:W-:Y:S01]  /*7db0*/  FMUL.FTZ R6, R183.reuse, R6 ;  /* 0x00000006b7067220 */ /* 0x040fe20000410000 */
        /* <DEDUP_REMOVED lines=22> */
[----:B------:R-:W-:-:S02]  /*7f20*/  IMAD.MOV.U32 R18, RZ, RZ, 0x3f800000 ;  /* 0x3f800000ff127424 */ /* 0x000fc400078e00ff */
        /* <DEDUP_REMOVED lines=39> */
.L_x_2605:
        /* <DEDUP_REMOVED lines=26> */
.L_x_2606:
[----:B------:R-:W5:Y:S01]  /*8340*/  LDS.64 R4, [R86.X16+0xa98] ;  /* 0x000a980056047984 */ /* 0x000f62000000ca00 */
[----:B------:R-:W-:Y:S01]  /*8350*/  ISETP.NE.AND P0, PT, R86, 0x1f, PT ;  /* 0x0000001f5600780c */ /* 0x000fe20003f05270 */
[----:B-1-3--:R-:W-:Y:S01]  /*8360*/  FFMA.FTZ R19, R19, R185, R192 ;  /* 0x000000b913137223 */ /* 0x00afe200000100c0 */
[----:B0-----:R-:W-:Y:S01]  /*8370*/  MOV R7, R197 ;  /* 0x000000c500077202 */ /* 0x001fe20000000f00 */
[----:B------:R-:W-:Y:S01]  /*8380*/  FMUL.FTZ R18, R18, R185 ;  /* 0x000000b912127220 */ /* 0x000fe20000410000 */
[----:B------:R-:W-:-:S09]  /*8390*/  MOV R6, R196 ;  /* 0x000000c400067202 */ /* 0x000fd20000000f00 */
[-C--:B--2-4-:R-:W-:Y:S02]  /*83a0*/  @P0 FFMA.FTZ R7, R7, R191.reuse, R194 ;  /* 0x000000bf07070223 */ /* 0x094fe400000100c2 */
[----:B------:R-:W-:Y:S02]  /*83b0*/  @P0 FMUL.FTZ R6, R6, R191 ;  /* 0x000000bf06060220 */ /* 0x000fe40000410000 */
[C---:B-----5:R-:W-:Y:S02]  /*83c0*/  FFMA.FTZ R5, R4.reuse, R7, R5 ;  /* 0x0000000704057223 */ /* 0x060fe40000010005 */
[----:B------:R-:W-:-:S05]  /*83d0*/  FMUL.FTZ R4, R4, R6 ;  /* 0x0000000604047220 */ /* 0x000fca0000410000 */
[----:B------:R0:W-:Y:S02]  /*83e0*/  STS.128 [R86.X16+0xa90], R4 ;  /* 0x000a900456007388 */ /* 0x0001e4000000cc00 */
.L_x_2585:
[----:B-12---:R-:W-:Y:S05]  /*83f0*/  BSYNC B0 ;  /* 0x0000000000007941 */ /* 0x006fea0003800000 */
.L_x_2584:
        /* <DEDUP_REMOVED lines=13> */
[----:B------:R-:W-:Y:S01]  /*84d0*/  PRMT R192, RZ, 0x5410, R45 ;  /* 0x00005410ffc07816 */ /* 0x000fe2000000002d */
[----:B------:R-:W-:Y:S01]  /*84e0*/  FFMA.FTZ R199, R197, -R30, R146 ;  /* 0x8000001ec5c77223 */ /* 0x000fe20000010092 */
[----:B------:R-:W-:Y:S01]  /*84f0*/  PRMT R223, RZ, 0x5410, R44 ;  /* 0x00005410ffdf7816 */ /* 0x000fe2000000002c */
[----:B------:R-:W-:Y:S01]  /*8500*/  FFMA.FTZ R6, R103, R187, R6 ;  /* 0x000000bb67067223 */ /* 0x000fe20000010006 */
[----:B------:R-:W-:Y:S01]  /*8510*/  PRMT R194, RZ, 0x5410, R43 ;  /* 0x00005410ffc27816 */ /* 0x000fe2000000002b */
[----:B------:R-:W-:Y:S01]  /*8520*/  FFMA.FTZ R207, R221, -R28, R158 ;  /* 0x8000001cddcf7223 */ /* 0x000fe2000001009e */
[----:B------:R-:W-:Y:S01]  /*8530*/  PRMT R225, RZ, 0x5410, R42 ;  /* 0x00005410ffe17816 */ /* 0x000fe2000000002a */
[----:B------:R-:W-:Y:S01]  /*8540*/  FFMA.FTZ R6, R105, R184, R6 ;  /* 0x000000b869067223 */ /* 0x000fe20000010006 */
[----:B------:R-:W-:Y:S01]  /*8550*/  ISETP.GT.AND P3, PT, R84, 0x1b, PT ;  /* 0x0000001b5400780c */ /* 0x000fe20003f64270 */
[----:B------:R-:W-:Y:S01]  /*8560*/  FFMA.FTZ R211, R223, -R26, R162 ;  /* 0x8000001adfd37223 */ /* 0x000fe200000100a2 */
[----:B------:R-:W0:Y:S01]  /*8570*/  LDS R4, [R86.X8+0xa94] ;  /* 0x000a940056047984 */ /* 0x000e220000008800 */
[----:B------:R-:W-:-:S02]  /*8580*/  FFMA.FTZ R6, R107, R169, R6 ;  /* 0x000000a96b067223 */ /* 0x000fc40000010006 */
[----:B------:R-:W-:Y:S01]  /*8590*/  FFMA.FTZ R215, R225, -R24, R182 ;  /* 0x80000018e1d77223 */ /* 0x000fe200000100b6 */
[----:B------:R-:W-:Y:S01]  /*85a0*/  @!P1 STS.64 [R127.X8+0x1590], R18 ;  /* 0x001590127f009388 */ /* 0x000fe20000008a00 */
[----:B------:R-:W-:Y:S02]  /*85b0*/  FFMA.FTZ R6, R109, R144, R6 ;  /* 0x000000906d067223 */ /* 0x000fe40000010006 */
[----:B------:R-:W-:Y:S02]  /*85c0*/  FFMA.FTZ R144, R191, -R31, R144 ;  /* 0x8000001fbf907223 */ /* 0x000fe40000010090 */
[----:B------:R-:W-:-:S04]  /*85d0*/  FFMA.FTZ R6, R111, R146, R6 ;  /* 0x000000926f067223 */ /* 0x000fc80000010006 */
[----:B------:R-:W-:-:S04]  /*85e0*/  FFMA.FTZ R6, R113, R156, R6 ;  /* 0x0000009c71067223 */ /* 0x000fc80000010006 */
[----:B------:R-:W-:-:S04]  /*85f0*/  FFMA.FTZ R6, R115, R158, R6 ;  /* 0x0000009e73067223 */ /* 0x000fc80000010006 */
[----:B------:R-:W-:Y:S02]  /*8600*/  FFMA.FTZ R6, R117, R160, R6 ;  /* 0x000000a075067223 */ /* 0x000fe40000010006 */
[----:B------:R-:W-:Y:S02]  /*8610*/  FFMA.FTZ R160, R192, -R27, R160 ;  /* 0x8000001bc0a07223 */ /* 0x000fe400000100a0 */
[----:B------:R-:W-:-:S04]  /*8620*/  FFMA.FTZ R6, R119, R162, R6 ;  /* 0x000000a277067223 */ /* 0x000fc80000010006 */
[----:B------:R-:W-:Y:S02]  /*8630*/  FFMA.FTZ R6, R121, R164, R6 ;  /* 0x000000a479067223 */ /* 0x000fe40000010006 */
[----:B------:R-:W-:Y:S02]  /*8640*/  FFMA.FTZ R164, R194, -R25, R164 ;  /* 0x80000019c2a47223 */ /* 0x000fe400000100a4 */
[----:B------:R-:W-:Y:S01]  /*8650*/  FFMA.FTZ R6, R123, R182, R6 ;  /* 0x000000b67b067223 */ /* 0x000fe20000010006 */
[----:B------:R-:W-:-:S03]  /*8660*/  PRMT R182, RZ, 0x5410, R41 ;  /* 0x00005410ffb67816 */ /* 0x000fc60000000029 */
[----:B------:R-:W-:Y:S02]  /*8670*/  FFMA.FTZ R5, R125, R205, R6 ;  /* 0x000000cd7d057223 */ /* 0x000fe40000010006 */
[----:B0-----:R-:W-:-:S03]  /*8680*/  FFMA.FTZ R193, R4, R193, R180 ;  /* 0x000000c104c17223 */ /* 0x001fc600000100b4 */
[----:B------:R-:W0:Y:S01]  /*8690*/  SHFL.DOWN PT, R4, R5, 0x1, 0x1f ;  /* 0x08201f0005047f89 */ /* 0x000e2200000e0000 */
[-C--:B------:R-:W-:Y:S02]  /*86a0*/  FFMA.FTZ R180, R182, -R0.reuse, R205 ;  /* 0x80000000b6b47223 */ /* 0x080fe400000100cd */
[----:B------:R-:W-:Y:S02]  /*86b0*/  FFMA.FTZ R203, R166, R193, R203 ;  /* 0x000000c1a6cb7223 */ /* 0x000fe400000100cb */
[----:B------:R-:W-:Y:S02]  /*86c0*/  FMUL.FTZ R205, R193, R0 ;  /* 0x00000000c1cd7220 */ /* 0x000fe40000410000 */
[----:B------:R-:W-:Y:S01]  /*86d0*/  FFMA.FTZ R178, R183, R203, R178 ;  /* 0x000000cbb7b27223 */ /* 0x000fe200000100b2 */
[----:B------:R-:W-:Y:S01]  /*86e0*/  PRMT R183, RZ, 0x5410, R51 ;  /* 0x00005410ffb77816 */ /* 0x000fe20000000033 */
[----:B------:R-:W-:Y:S02]  /*86f0*/  FADD.FTZ R114, R205, R114 ;  /* 0x00000072cd727221 */ /* 0x000fe40000010000 */
[----:B------:R-:W-:-:S02]  /*8700*/  FFMA.FTZ R181, R181, R178, R176 ;  /* 0x000000b2b5b57223 */ /* 0x000fc400000100b0 */
[----:B------:R-:W-:Y:S02]  /*8710*/  FFMA.FTZ R184, R183, -R33, R184 ;  /* 0x80000021b7b87223 */ /* 0x000fe400000100b8 */
[----:B------:R-:W-:Y:S02]  /*8720*/  FFMA.FTZ R174, R177, R181, R174 ;  /* 0x000000b5b1ae7223 */ /* 0x000fe400000100ae */
[----:B------:R-:W-:Y:S02]  /*8730*/  FMUL.FTZ R162, R181, R26 ;  /* 0x0000001ab5a27220 */ /* 0x000fe40000410000 */
[----:B------:R-:W-:Y:S02]  /*8740*/  FFMA.FTZ R175, R175, R174, R172 ;  /* 0x000000aeafaf7223 */ /* 0x000fe400000100ac */
[----:B------:R-:W-:Y:S02]  /*8750*/  FMUL.FTZ R209, R174, R27 ;  /* 0x0000001baed17220 */ /* 0x000fe40000410000 */
[----:B------:R-:W-:Y:S01]  /*8760*/  FFMA.FTZ R170, R173, R175, R170 ;  /* 0x000000afadaa7223 */ /* 0x000fe200000100aa */
[----:B------:R-:W-:Y:S01]  /*8770*/  PRMT R173, RZ, 0x5410, R53 ;  /* 0x00005410ffad7816 */ /* 0x000fe20000000035 */
[----:B0-----:R-:W-:-:S02]  /*8780*/  @!P0 FADD.FTZ R5, R5, R4 ;  /* 0x0000000405058221 */ /* 0x001fc40000010000 */
[----:B------:R-:W-:Y:S02]  /*8790*/  FFMA.FTZ R171, R171, R170, R168 ;  /* 0x000000aaabab7223 */ /* 0x000fe400000100a8 */
[----:B------:R-:W-:Y:S01]  /*87a0*/  FFMA.FTZ R190, R173, -R35, R190 ;  /* 0x80000023adbe7223 */ /* 0x000fe200000100be */
[----:B------:R-:W0:Y:S01]  /*87b0*/  SHFL.DOWN PT, R4, R5, 0x2, 0x1f ;  /* 0x08401f0005047f89 */ /* 0x000e2200000e0000 */
[----:B------:R-:W-:Y:S02]  /*87c0*/  FFMA.FTZ R142, R142, R171, R195 ;  /* 0x000000ab8e8e7223 */ /* 0x000fe400000100c3 */
[----:B------:R-:W-:Y:S02]  /*87d0*/  FMUL.FTZ R146, R171, R30 ;  /* 0x0000001eab927220 */ /* 0x000fe40000410000 */
[----:B------:R-:W-:Y:S02]  /*87e0*/  FFMA.FTZ R179, R140, R142, R179 ;  /* 0x0000008e8cb37223 */ /* 0x000fe400000100b3 */
[----:B------:R-:W-:-:S02]  /*87f0*/  FMUL.FTZ R195, R142, R31 ;  /* 0x0000001f8ec37220 */ /* 0x000fc40000410000 */
[----:B------:R-:W-:Y:S02]  /*8800*/  FFMA.FTZ R138, R138, R179, R167 ;  /* 0x000000b38a8a7223 */ /* 0x000fe400000100a7 */
[----:B------:R-:W-:Y:S02]  /*8810*/  FMUL.FTZ R166, R179, R32 ;  /* 0x00000020b3a67220 */ /* 0x000fe40000410000 */
[----:B------:R-:W-:Y:S02]  /*8820*/  FFMA.FTZ R167, R136, R138, R165 ;  /* 0x0000008a88a77223 */ /* 0x000fe400000100a5 */
[----:B------:R-:W-:Y:S01]  /*8830*/  FFMA.FTZ R165, R7, -R38, R186 ;  /* 0x8000002607a57223 */ /* 0x000fe200000100ba */
[----:B------:R-:W-:Y:S01]  /*8840*/  PRMT R186, RZ, 0x5410, R47 ;  /* 0x00005410ffba7816 */ /* 0x000fe2000000002f */
[----:B------:R-:W-:Y:S02]  /*8850*/  FFMA.FTZ R134, R134, R167, R163 ;  /* 0x000000a786867223 */ /* 0x000fe400000100a3 */
[----:B------:R-:W-:-:S02]  /*8860*/  FMUL.FTZ R136, R167, R34 ;  /* 0x00000022a7887220 */ /* 0x000fc40000410000 */
[----:B------:R-:W-:Y:S01]  /*8870*/  FFMA.FTZ R161, R22, R134, R161 ;  /* 0x0000008616a17223 */ /* 0x000fe200000100a1 */
[----:B------:R-:W-:Y:S01]  /*8880*/  PRMT R22, RZ, 0x5410, R54 ;  /* 0x00005410ff167816 */ /* 0x000fe20000000036 */
[----:B------:R-:W-:Y:S02]  /*8890*/  FMUL.FTZ R177, R134, R35 ;  /* 0x0000002386b17220 */ /* 0x000fe40000410000 */
[----:B------:R-:W-:Y:S02]  /*88a0*/  FFMA.FTZ R21, R21, R161, R132 ;  /* 0x000000a115157223 */ /* 0x000fe40000010084 */
[----:B0-----:R-:W-:Y:S02]  /*88b0*/  @!P2 FADD.FTZ R5, R5, R4 ;  /* 0x000000040505a221 */ /* 0x001fe40000010000 */
[----:B------:R-:W-:Y:S01]  /*88c0*/  FFMA.FTZ R23, R20, R21, R23 ;  /* 0x0000001514177223 */ /* 0x000fe20000010017 */
[----:B------:R-:W-:Y:S01]  /*88d0*/  PRMT R20, RZ, 0x5410, R55 ;  /* 0x00005410ff147816 */ /* 0x000fe20000000037 */
[----:B------:R-:W-:-:S02]  /*88e0*/  FMUL.FTZ R163, R21, R37 ;  /* 0x0000002515a37220 */ /* 0x000fc40000410000 */
[----:B------:R-:W-:Y:S02]  /*88f0*/  FMUL.FTZ R6, R23, R38 ;  /* 0x0000002617067220 */ /* 0x000fe40000410000 */
[----:B------:R-:W-:Y:S02]  /*8900*/  FFMA.FTZ R188, R20, -R37, R188 ;  /* 0x8000002514bc7223 */ /* 0x000fe400000100bc */
[----:B------:R-:W-:Y:S02]  /*8910*/  FFMA.FTZ R4, R6, R165, RZ ;  /* 0x000000a506047223 */ /* 0x000fe400000100ff */
[-C--:B------:R-:W-:Y:S02]  /*8920*/  FFMA.FTZ R189, R22, -R36.reuse, R189 ;  /* 0x8000002416bd7223 */ /* 0x080fe400000100bd */
[----:B------:R-:W-:Y:S02]  /*8930*/  FMUL.FTZ R132, R161, R36 ;  /* 0x00000024a1847220 */ /* 0x000fe40000410000 */
[----:B------:R-:W-:-:S02]  /*8940*/  FFMA.FTZ R4, R163, R188, R4 ;  /* 0x000000bca3047223 */ /* 0x000fc40000010004 */
[----:B------:R-:W-:Y:S02]  /*8950*/  FMUL.FTZ R185, R138, R33 ;  /* 0x000000218ab97220 */ /* 0x000fe40000410000 */
[----:B------:R-:W-:Y:S01]  /*8960*/  FFMA.FTZ R140, R132, R189, R4 ;  /* 0x000000bd848c7223 */ /* 0x000fe20000010004 */
[----:B------:R-:W-:Y:S01]  /*8970*/  PRMT R4, RZ, 0x5410, R52 ;  /* 0x00005410ff047816 */ /* 0x000fe20000000034 */
[-C--:B------:R-:W-:Y:S02]  /*8980*/  FFMA.FTZ R172, R186, -R29.reuse, R156 ;  /* 0x8000001dbaac7223 */ /* 0x080fe4000001009c */
[----:B------:R-:W-:Y:S02]  /*8990*/  FFMA.FTZ R140, R177, R190, R140 ;  /* 0x000000beb18c7223 */ /* 0x000fe4000001008c */
[----:B------:R-:W-:Y:S02]  /*89a0*/  FFMA.FTZ R187, R4, -R34, R187 ;  /* 0x8000002204bb7223 */ /* 0x000fe400000100bb */
[----:B------:R-:W-:-:S02]  /*89b0*/  FMUL.FTZ R201, R170, R29 ;  /* 0x0000001daac97220 */ /* 0x000fc40000410000 */
[----:B------:R-:W-:Y:S01]  /*89c0*/  FFMA.FTZ R168, R136, R187, R140 ;  /* 0x000000bb88a87223 */ /* 0x000fe2000001008c */
[----:B------:R-:W-:Y:S01]  /*89d0*/  PRMT R140, RZ, 0x5410, R50 ;  /* 0x00005410ff8c7816 */ /* 0x000fe20000000032 */
[----:B------:R-:W-:Y:S02]  /*89e0*/  FMUL.FTZ R158, R175, R28 ;  /* 0x0000001caf9e7220 */ /* 0x000fe40000410000 */
[----:B------:R-:W-:Y:S02]  /*89f0*/  FFMA.FTZ R168, R185, R184, R168 ;  /* 0x000000b8b9a87223 */ /* 0x000fe400000100a8 */
[----:B------:R-:W-:Y:S02]  /*8a00*/  FFMA.FTZ R169, R140, -R32, R169 ;  /* 0x800000208ca97223 */ /* 0x000fe400000100a9 */
        /* <DEDUP_REMOVED lines=12> */
[----:B------:R-:W-:Y:S02]  /*8ad0*/  FFMA.FTZ R181, R223, R181, R18 ;  /* 0x000000b5dfb57223 */ /* 0x000fe40000010012 */
[----:B------:R-:W-:-:S02]  /*8ae0*/  FFMA.FTZ R168, R162, R211, R168 ;  /* 0x000000d3a2a87223 */ /* 0x000fc400000100a8 */
[----:B------:R-:W-:Y:S02]  /*8af0*/  FFMA.FTZ R174, R192, R174, R19 ;  /* 0x000000aec0ae7223 */ /* 0x000fe40000010013 */
[----:B------:R-:W-:Y:S02]  /*8b00*/  FFMA.FTZ R168, R213, R164, R168 ;  /* 0x000000a4d5a87223 */ /* 0x000fe400000100a8 */
[----:B------:R-:W-:Y:S02]  /*8b10*/  FMUL.FTZ R18, R130, R175 ;  /* 0x000000af82127220 */ /* 0x000fe40000410000 */
[----:B------:R-:W-:Y:S02]  /*8b20*/  FFMA.FTZ R168, R176, R215, R168 ;  /* 0x000000d7b0a87223 */ /* 0x000fe400000100a8 */
[----:B------:R-:W-:Y:S02]  /*8b30*/  FMUL.FTZ R19, R130, R170 ;  /* 0x000000aa82137220 */ /* 0x000fe40000410000 */
[----:B------:R-:W-:-:S02]  /*8b40*/  FFMA.FTZ R156, R205, R180, R168 ;  /* 0x000000b4cd9c7223 */ /* 0x000fc400000100a8 */
[----:B------:R-:W0:Y:S01]  /*8b50*/  SHFL.DOWN PT, R168, R5, 0x4, 0x1f ;  /* 0x08801f0005a87f89 */ /* 0x000e2200000e0000 */
[----:B------:R-:W-:Y:S02]  /*8b60*/  FMUL.FTZ R18, R207, R18 ;  /* 0x00000012cf127220 */ /* 0x000fe40000410000 */
[----:B------:R-:W-:Y:S01]  /*8b70*/  FMUL.FTZ R19, R172, R19 ;  /* 0x00000013ac137220 */ /* 0x000fe20000410000 */
[----:B------:R-:W1:Y:S01]  /*8b80*/  SHFL.DOWN PT, R217, R156, 0x1, 0x1f ;  /* 0x08201f009cd97f89 */ /* 0x000e6200000e0000 */
[----:B------:R-:W-:Y:S02]  /*8b90*/  FFMA.FTZ R175, R221, R175, R18 ;  /* 0x000000afddaf7223 */ /* 0x000fe40000010012 */
[----:B------:R-:W-:Y:S02]  /*8ba0*/  FFMA.FTZ R170, R186, R170, R19 ;  /* 0x000000aabaaa7223 */ /* 0x000fe40000010013 */
[C---:B------:R-:W-:Y:S02]  /*8bb0*/  FMUL.FTZ R18, R130.reuse, R171 ;  /* 0x000000ab82127220 */ /* 0x040fe40000410000 */
[----:B------:R-:W-:-:S02]  /*8bc0*/  FMUL.FTZ R19, R130, R142 ;  /* 0x0000008e82137220 */ /* 0x000fc40000410000 */
[----:B------:R-:W-:Y:S02]  /*8bd0*/  FADD.FTZ R110, R181, R110 ;  /* 0x0000006eb56e7221 */ /* 0x000fe40000010000 */
[----:B------:R-:W-:Y:S02]  /*8be0*/  FMUL.FTZ R18, R199, R18 ;  /* 0x00000012c7127220 */ /* 0x000fe40000410000 */
[----:B------:R-:W-:Y:S02]  /*8bf0*/  FMUL.FTZ R19, R144, R19 ;  /* 0x0000001390137220 */ /* 0x000fe40000410000 */
[----:B------:R-:W-:Y:S02]  /*8c00*/  FFMA.FTZ R171, R197, R171, R18 ;  /* 0x000000abc5ab7223 */ /* 0x000fe40000010012 */
[----:B------:R-:W-:Y:S02]  /*8c10*/  FFMA.FTZ R142, R191, R142, R19 ;  /* 0x0000008ebf8e7223 */ /* 0x000fe40000010013 */
[----:B------:R-:W-:-:S02]  /*8c20*/  FMUL.FTZ R18, R130, R179 ;  /* 0x000000b382127220 */ /* 0x000fc40000410000 */
        /* <DEDUP_REMOVED lines=8> */
[----:B------:R-:W-:Y:S02]  /*8cb0*/  FFMA.FTZ R179, R140, R179, R18 ;  /* 0x000000b38cb37223 */ /* 0x000fe40000010012 */
[----:B------:R-:W-:Y:S02]  /*8cc0*/  FFMA.FTZ R138, R183, R138, R19 ;  /* 0x0000008ab78a7223 */ /* 0x000fe40000010013 */
[C---:B------:R-:W-:Y:S02]  /*8cd0*/  FMUL.FTZ R18, R130.reuse, R167 ;  /* 0x000000a782127220 */ /* 0x040fe40000410000 */
[----:B------:R-:W-:Y:S02]  /*8ce0*/  FMUL.FTZ R19, R130, R134 ;  /* 0x0000008682137220 */ /* 0x000fe40000410000 */
[----:B------:R-:W-:Y:S02]  /*8cf0*/  FMUL.FTZ R18, R187, R18 ;  /* 0x00000012bb127220 */ /* 0x000fe40000410000 */
[----:B------:R-:W-:-:S02]  /*8d00*/  FMUL.FTZ R19, R190, R19 ;  /* 0x00000013be137220 */ /* 0x000fc40000410000 */
[----:B------:R-:W-:Y:S02]  /*8d10*/  FFMA.FTZ R167, R4, R167, R18 ;  /* 0x000000a704a77223 */ /* 0x000fe40000010012 */
[----:B------:R-:W-:Y:S02]  /*8d20*/  FFMA.FTZ R134, R173, R134, R19 ;  /* 0x00000086ad867223 */ /* 0x000fe40000010013 */
[C---:B------:R-:W-:Y:S02]  /*8d30*/  FMUL.FTZ R18, R130.reuse, R161 ;  /* 0x000000a182127220 */ /* 0x040fe40000410000 */
[----:B0-----:R-:W-:Y:S02]  /*8d40*/  @!P0 FADD.FTZ R5, R5, R168 ;  /* 0x000000a805058221 */ /* 0x001fe40000010000 */
[----:B------:R-:W-:Y:S02]  /*8d50*/  FMUL.FTZ R19, R130, R21 ;  /* 0x0000001582137220 */ /* 0x000fe40000410000 */
[----:B-1----:R-:W-:Y:S01]  /*8d60*/  @!P2 FADD.FTZ R156, R156, R217 ;  /* 0x000000d99c9ca221 */ /* 0x002fe20000010000 */
[----:B------:R-:W0:Y:S01]  /*8d70*/  SHFL.DOWN PT, R168, R5, 0x10, 0x1f ;  /* 0x0a001f0005a87f89 */ /* 0x000e2200000e0000 */
[----:B------:R-:W-:Y:S01]  /*8d80*/  ISETP.GT.AND P2, PT, R84, 0xf, PT ;  /* 0x0000000f5400780c */ /* 0x000fe20003f44270 */
[----:B------:R-:W-:-:S02]  /*8d90*/  FMUL.FTZ R217, R130, R193 ;  /* 0x000000c182d97220 */ /* 0x000fc40000410000 */
[----:B------:R-:W1:Y:S01]  /*8da0*/  SHFL.DOWN PT, R219, R156, 0x4, 0x1f ;  /* 0x08801f009cdb7f89 */ /* 0x000e6200000e0000 */
[----:B------:R-:W-:Y:S02]  /*8db0*/  FMUL.FTZ R18, R189, R18 ;  /* 0x00000012bd127220 */ /* 0x000fe40000410000 */
[----:B------:R-:W-:Y:S02]  /*8dc0*/  FMUL.FTZ R180, R180, R217 ;  /* 0x000000d9b4b47220 */ /* 0x000fe40000410000 */
[----:B------:R-:W-:Y:S02]  /*8dd0*/  FMUL.FTZ R19, R188, R19 ;  /* 0x00000013bc137220 */ /* 0x000fe40000410000 */
[----:B------:R-:W-:Y:S02]  /*8de0*/  FFMA.FTZ R180, R182, R193, R180 ;  /* 0x000000c1b6b47223 */ /* 0x000fe400000100b4 */
[----:B------:R-:W-:Y:S02]  /*8df0*/  FMUL.FTZ R193, R130, R178 ;  /* 0x000000b282c17220 */ /* 0x000fe40000410000 */
[----:B------:R-:W-:-:S02]  /*8e00*/  FFMA.FTZ R161, R22, R161, R18 ;  /* 0x000000a116a17223 */ /* 0x000fc40000010012 */
[----:B------:R-:W-:Y:S02]  /*8e10*/  FMUL.FTZ R193, R164, R193 ;  /* 0x000000c1a4c17220 */ /* 0x000fe40000410000 */
[----:B------:R-:W-:Y:S02]  /*8e20*/  FFMA.FTZ R20, R20, R21, R19 ;  /* 0x0000001514147223 */ /* 0x000fe40000010013 */
[----:B------:R-:W-:Y:S02]  /*8e30*/  FFMA.FTZ R178, R194, R178, R193 ;  /* 0x000000b2c2b27223 */ /* 0x000fe400000100c1 */
[----:B------:R-:W-:Y:S02]  /*8e40*/  FADD.FTZ R145, R176, R145 ;  /* 0x00000091b0917221 */ /* 0x000fe40000010000 */
[----:B0-----:R-:W-:Y:S02]  /*8e50*/  @!P2 FADD.FTZ R5, R5, R168 ;  /* 0x000000a80505a221 */ /* 0x001fe40000010000 */
[----:B------:R-:W-:-:S02]  /*8e60*/  FMUL.FTZ R168, R130, R203 ;  /* 0x000000cb82a87220 */ /* 0x000fc40000410000 */
[----:B-1----:R-:W-:Y:S02]  /*8e70*/  @!P3 FADD.FTZ R156, R156, R219 ;  /* 0x000000db9c9cb221 */ /* 0x002fe40000010000 */
[----:B------:R-:W-:Y:S02]  /*8e80*/  FMUL.FTZ R130, R130, R23 ;  /* 0x0000001782827220 */ /* 0x000fe40000410000 */
[----:B------:R-:W-:Y:S01]  /*8e90*/  FMUL.FTZ R168, R215, R168 ;  /* 0x000000a8d7a87220 */ /* 0x000fe20000410000 */
[----:B------:R-:W0:Y:S01]  /*8ea0*/  SHFL.DOWN PT, R205, R156, 0x8, 0x1f ;  /* 0x09001f009ccd7f89 */ /* 0x000e2200000e0000 */
[----:B------:R-:W-:Y:S02]  /*8eb0*/  FMUL.FTZ R130, R165, R130 ;  /* 0x00000082a5827220 */ /* 0x000fe40000410000 */
[----:B------:R-:W-:Y:S02]  /*8ec0*/  FFMA.FTZ R203, R225, R203, R168 ;  /* 0x000000cbe1cb7223 */ /* 0x000fe400000100a8 */
[----:B------:R-:W-:-:S02]  /*8ed0*/  FFMA.FTZ R7, R7, R23, R130 ;  /* 0x0000001707077223 */ /* 0x000fc40000010082 */
        /* <DEDUP_REMOVED lines=10> */
[----:B------:R-:W-:Y:S01]  /*8f80*/  ISETP.NE.AND P0, PT, R84, RZ, PT ;  /* 0x000000ff5400720c */ /* 0x000fe20003f05270 */
[----:B------:R-:W-:Y:S02]  /*8f90*/  FADD.FTZ R151, R146, R151 ;  /* 0x0000009792977221 */ /* 0x000fe40000010000 */
[----:B------:R-:W-:Y:S01]  /*8fa0*/  FADD.FTZ R108, R175, R108 ;  /* 0x0000006caf6c7221 */ /* 0x000fe20000010000 */
        /* <DEDUP_REMOVED lines=15> */
[----:B------:R-:W-:Y:S02]  /*90a0*/  IMAD.MOV.U32 R4, RZ, RZ, R156 ;  /* 0x000000ffff047224 */ /* 0x000fe400078e009c */
[----:B------:R-:W-:Y:S02]  /*90b0*/  FADD.FTZ R131, R134, R131 ;  /* 0x0000008386837221 */ /* 0x000fe40000010000 */
[----:B------:R-:W-:Y:S01]  /*90c0*/  FADD.FTZ R159, R6, R159 ;  /* 0x0000009f069f7221 */ /* 0x000fe20000010000 */
[----:B------:R0:W-:Y:S01]  /*90d0*/  @!P0 STS.64 [R76.X8+0x858], R4 ;  /* 0x000858044c008388 */ /* 0x0001e20000008a00 */
[----:B------:R-:W-:Y:S02]  /*90e0*/  FADD.FTZ R100, R161, R100 ;  /* 0x00000064a1647221 */ /* 0x000fe40000010000 */
[----:B------:R-:W-:-:S02]  /*90f0*/  FADD.FTZ R129, R20, R129 ;  /* 0x0000008114817221 */ /* 0x000fc40000010000 */
        /* <DEDUP_REMOVED lines=14> */
.L_x_2589:
[----:B0-----:R-:W-:Y:S05]  /*91e0*/  BSYNC B0 ;  /* 0x0000000000007941 */ /* 0x001fea0003800000 */
.L_x_2588:
[----:B------:R-:W-:-:S04]  /*91f0*/  IADD3 R127, R127, 0x1, RZ ;  /* 0x000000017f7f7810 */ /* 0x000fc80007ffe0ff */
[----:B------:R-:W-:-:S13]  /*9200*/  ISETP.GE.AND P0, PT, R127, c[0x0][0x16c], PT ;  /* 0x00005b007f007a0c */ /* 0x000fda0003f06270 */
[----:B------:R-:W-:Y:S01]  /*9210*/  @P0 CALL.REL.NOINC `(.L_x_2574) ;  /* 0x0000001000000944 */ /* 0x000fe20003c00000 */
[----:B------:R-:W-:Y:S05]  /*9220*/  BRA `(.L_x_2590) ;  /* 0xffffdc2000007947 */ /* 0x000fea000383ffff */
.L_x_2574:
[----:B------:R-:W-:Y:S01]  /*9230*/  BAR.SYNC.DEFER_BLOCKING 0x0 ;  /* 0x0000000000007b1d */ /* 0x000fe20000010000 */
[----:B------:R-:W-:Y:S02]  /*9240*/  IADD3 R27, -R8, c[0x0][0x168], RZ ;  /* 0x00005a00081b7a10 */ /* 0x000fe40007ffe1ff */
[C---:B------:R-:W-:Y:S02]  /*9250*/  LOP3.LUT R24, R78.reuse, 0x20, RZ, 0xfc, !PT ;  /* 0x000000204e187812 */ /* 0x040fe400078efcff */
[C---:B------:R-:W-:Y:S02]  /*9260*/  LOP3.LUT R25, R78.reuse, 0x40, RZ, 0xfc, !PT ;  /* 0x000000404e197812 */ /* 0x040fe400078efcff */
[C---:B------:R-:W-:Y:S02]  /*9270*/  LOP3.LUT R0, R78.reuse, 0x60, RZ, 0xfc, !PT ;  /* 0x000000604e007812 */ /* 0x040fe400078efcff */
[-C--:B------:R-:W-:Y:S02]  /*9280*/  ISETP.GE.AND P2, PT, R78, R27.reuse, PT ;  /* 0x0000001b4e00720c */ /* 0x080fe40003f46270 */
[----:B------:R-:W-:-:S02]  /*9290*/  ISETP.GE.AND P3, PT, R24, R27, PT ;  /* 0x0000001b1800720c */ /* 0x000fc40003f66270 */
[-C--:B------:R-:W-:Y:S02]  /*92a0*/  ISETP.GE.AND P4, PT, R25, R27.reuse, PT ;  /* 0x0000001b1900720c */ /* 0x080fe40003f86270 */
[----:B------:R-:W-:Y:S02]  /*92b0*/  ISETP.GE.AND P5, PT, R0, R27, PT ;  /* 0x0000001b0000720c */ /* 0x000fe40003fa6270 */
[----:B------:R-:W-:Y:S02]  /*92c0*/  PRMT R29, RZ, 0x7610, R29 ;  /* 0x00007610ff1d7816 */ /* 0x000fe4000000001d */
[----:B------:R-:W-:Y:S02]  /*92d0*/  PRMT R26, RZ, 0x7610, R26 ;  /* 0x00007610ff1a7816 */ /* 0x000fe4000000001a */
[C---:B------:R-:W-:Y:S02]  /*92e0*/  LOP3.LUT R4, R78.reuse, 0x80, RZ, 0xfc, !PT ;  /* 0x000000804e047812 */ /* 0x040fe400078efcff */
[----:B------:R-:W-:Y:S01]  /*92f0*/  PRMT R31, RZ, 0x7610, R31 ;  /* 0x00007610ff1f7816 */ /* 0x000fe2000000001f */
[----:B------:R-:W2:Y:S01]  /*9300*/  @!P2 LDG.E.U16 R29, [R2.64] ;  /* 0x00000004021da981 */ /* 0x000ea2000c1e1500 */
[----:B------:R-:W-:-:S02]  /*9310*/  LOP3.LUT R5, R78, 0xa0, RZ, 0xfc, !PT ;  /* 0x000000a04e057812 */ /* 0x000fc400078efcff */
[----:B------:R-:W-:Y:S01]  /*9320*/  PRMT R28, RZ, 0x7610, R28 ;  /* 0x00007610ff1c7816 */ /* 0x000fe2000000001c */
[----:B------:R-:W3:Y:S01]  /*9330*/  @!P3 LDG.E.U16 R26, [R2.64+0x40] ;  /* 0x00004004021ab981 */ /* 0x000ee2000c1e1500 */
[C---:B------:R-:W-:Y:S02]  /*9340*/  LOP3.LUT R6, R78.reuse, 0xc0, RZ, 0xfc, !PT ;  /* 0x000000c04e067812 */ /* 0x040fe400078efcff */
[C---:B------:R-:W-:Y:S01]  /*9350*/  LOP3.LUT R7, R78.reuse, 0xe0, RZ, 0xfc, !PT ;  /* 0x000000e04e077812 */ /* 0x040fe200078efcff */
[----:B------:R-:W4:Y:S01]  /*9360*/  @!P4 LDG.E.U16 R31, [R2.64+0x80] ;  /* 0x00008004021fc981 */ /* 0x000f22000c1e1500 */
[----:B------:R-:W-:Y:S02]  /*9370*/  LOP3.LUT R8, R78, 0x100, RZ, 0xfc, !PT ;  /* 0x000001004e087812 */ /* 0x000fe400078efcff */
[----:B------:R-:W-:Y:S01]  /*9380*/  ISETP.GE.AND P6, PT, R4, R27, PT ;  /* 0x0000001b0400720c */ /* 0x000fe20003fc6270 */
[----:B------:R-:W5:Y:S01]  /*9390*/  @!P5 LDG.E.U16 R28, [R2.64+0xc0] ;  /* 0x0000c004021cd981 */ /* 0x000f62000c1e1500 */
[----:B------:R-:W-:-:S02]  /*93a0*/  LOP3.LUT R9, R78, 0x120, RZ, 0xfc, !PT ;  /* 0x000001204e097812 */ /* 0x000fc400078efcff */
[-C--:B------:R-:W-:Y:S02]  /*93b0*/  ISETP.GE.AND P0, PT, R5, R27.reuse, PT ;  /* 0x0000001b0500720c */ /* 0x080fe40003f06270 */
[-C--:B------:R-:W-:Y:S02]  /*93c0*/  ISETP.GE.AND P2, PT, R6, R27.reuse, PT ;  /* 0x0000001b0600720c */ /* 0x080fe40003f46270 */
[-C--:B------:R-:W-:Y:S02]  /*93d0*/  ISETP.GE.AND P3, PT, R7, R27.reuse, PT ;  /* 0x0000001b0700720c */ /* 0x080fe40003f66270 */
[-C--:B------:R-:W-:Y:S02]  /*93e0*/  ISETP.GE.AND P4, PT, R8, R27.reuse, PT ;  /* 0x0000001b0800720c */ /* 0x080fe40003f86270 */
[----:B------:R-:W-:Y:S02]  /*93f0*/  ISETP.GE.AND P5, PT, R9, R27, PT ;  /* 0x0000001b0900720c */ /* 0x000fe40003fa6270 */
[----:B------:R-:W-:-:S02]  /*9400*/  PRMT R33, RZ, 0x7610, R33 ;  /* 0x00007610ff217816 */ /* 0x000fc40000000021 */
[----:B------:R-:W-:Y:S02]  /*9410*/  PRMT R30, RZ, 0x7610, R30 ;  /* 0x00007610ff1e7816 */ /* 0x000fe4000000001e */
[----:B------:R-:W-:Y:S02]  /*9420*/  PRMT R35, RZ, 0x7610, R35 ;  /* 0x00007610ff237816 */ /* 0x000fe40000000023 */
[----:B------:R-:W-:Y:S01]  /*9430*/  PRMT R32, RZ, 0x7610, R32 ;  /* 0x00007610ff207816 */ /* 0x000fe20000000020 */
[----:B------:R-:W5:Y:S01]  /*9440*/  @!P6 LDG.E.U16 R33, [R2.64+0x100] ;  /* 0x000100040221e981 */ /* 0x000f62000c1e1500 */
[C---:B------:R-:W-:Y:S02]  /*9450*/  LOP3.LUT R18, R78.reuse, 0x140, RZ, 0xfc, !PT ;  /* 0x000001404e127812 */ /* 0x040fe400078efcff */
[----:B------:R-:W-:Y:S01]  /*9460*/  PRMT R37, RZ, 0x7610, R37 ;  /* 0x00007610ff257816 */ /* 0x000fe20000000025 */
[----:B------:R-:W5:Y:S01]  /*9470*/  @!P0 LDG.E.U16 R30, [R2.64+0x140] ;  /* 0x00014004021e8981 */ /* 0x000f62000c1e1500 */
[----:B------:R-:W-:-:S02]  /*9480*/  LOP3.LUT R19, R78, 0x160, RZ, 0xfc, !PT ;  /* 0x000001604e137812 */ /* 0x000fc400078efcff */
[----:B------:R-:W-:Y:S01]  /*9490*/  PRMT R34, RZ, 0x7610, R34 ;  /* 0x00007610ff227816 */ /* 0x000fe20000000022 */
[----:B------:R-:W5:Y:S01]  /*94a0*/  @!P2 LDG.E.U16 R35, [R2.64+0x180] ;  /* 0x000180040223a981 */ /* 0x000f62000c1e1500 */
[C---:B------:R-:W-:Y:S02]  /*94b0*/  LOP3.LUT R20, R78.reuse, 0x180, RZ, 0xfc, !PT ;  /* 0x000001804e147812 */ /* 0x040fe400078efcff */
[C---:B------:R-:W-:Y:S01]  /*94c0*/  LOP3.LUT R21, R78.reuse, 0x1a0, RZ, 0xfc, !PT ;  /* 0x000001a04e157812 */ /* 0x040fe200078efcff */
[----:B------:R-:W5:Y:S01]  /*94d0*/  @!P3 LDG.E.U16 R32, [R2.64+0x1c0] ;  /* 0x0001c0040220b981 */ /* 0x000f62000c1e1500 */
[----:B------:R-:W-:Y:S02]  /*94e0*/  LOP3.LUT R22, R78, 0x1c0, RZ, 0xfc, !PT ;  /* 0x000001c04e167812 */ /* 0x000fe400078efcff */
[----:B------:R-:W-:Y:S01]  /*94f0*/  ISETP.GE.AND P6, PT, R18, R27, PT ;  /* 0x0000001b1200720c */ /* 0x000fe20003fc6270 */
[----:B------:R-:W5:Y:S01]  /*9500*/  @!P4 LDG.E.U16 R37, [R2.64+0x200] ;  /* 0x000200040225c981 */ /* 0x000f62000c1e1500 */
[----:B------:R-:W-:-:S02]  /*9510*/  LOP3.LUT R23, R78, 0x1e0, RZ, 0xfc, !PT ;  /* 0x000001e04e177812 */ /* 0x000fc400078efcff */
[-C--:B------:R-:W-:Y:S01]  /*9520*/  ISETP.GE.AND P0, PT, R19, R27.reuse, PT ;  /* 0x0000001b1300720c */ /* 0x080fe20003f06270 */
[----:B------:R-:W5:Y:S01]  /*9530*/  @!P5 LDG.E.U16 R34, [R2.64+0x240] ;  /* 0x000240040222d981 */ /* 0x000f62000c1e1500 */
        /* <DEDUP_REMOVED lines=36> */
[----:B------:R-:W3:Y:S01]  /*9780*/  LDS.U16 R28, [R56+0x6] ;  /* 0x00000600381c7984 */ /* 0x000ee20000000400 */
[----:B0-----:R-:W-:-:S03]  /*9790*/  PRMT R29, RZ, 0x5410, R2 ;  /* 0x00005410ff1d7816 */ /* 0x001fc60000000002 */
[----:B------:R-:W0:Y:S02]  /*97a0*/  LDS.U16 R2, [R56+0x8] ;  /* 0x0000080038027984 */ /* 0x000e240000000400 */
[----:B------:R-:W-:-:S05]  /*97b0*/  FADD.FTZ R29, R29, R90 ;  /* 0x0000005a1d1d7221 */ /* 0x000fca0000010000 */
[----:B------:R-:W-:Y:S02]  /*97c0*/  FSETP.GTU.FTZ.AND P3, PT, R29, 20, PT ;  /* 0x41a000001d00780b */ /* 0x000fe40003f7c000 */
[----:B-1----:R-:W-:-:S05]  /*97d0*/  PRMT R3, RZ, 0x5410, R3 ;  /* 0x00005410ff037816 */ /* 0x002fca0000000003 */
[----:B------:R-:W-:Y:S01]  /*97e0*/  FADD.FTZ R30, R3, R90 ;  /* 0x0000005a031e7221 */ /* 0x000fe20000010000 */
[----:B--2---:R-:W-:Y:S02]  /*97f0*/  PRMT R3, RZ, 0x5410, R26 ;  /* 0x00005410ff037816 */ /* 0x004fe4000000001a */
[----:B------:R-:W-:Y:S03]  /*9800*/  LDS.U16 R26, [R56+0xc] ;  /* 0x00000c00381a7984 */ /* 0x000fe60000000400 */
[----:B------:R-:W-:Y:S01]  /*9810*/  @!P3 FMUL.FTZ R29, R29, -1.4426950216293334961 ;  /* 0xbfb8aa3b1d1db820 */ /* 0x000fe20000410000 */
[----:B------:R-:W-:Y:S01]  /*9820*/  FSETP.GTU.FTZ.AND P6, PT, R30, 20, PT ;  /* 0x41a000001e00780b */ /* 0x000fe20003fdc000 */
[----:B------:R-:W-:-:S04]  /*9830*/  FADD.FTZ R33, R3, R90 ;  /* 0x0000005a03217221 */ /* 0x000fc80000010000 */
[----:B------:R-:W1:Y:S01]  /*9840*/  @!P3 MUFU.EX2 R29, R29 ;  /* 0x0000001d001db308 */ /* 0x000e620000000800 */
[----:B---3--:R-:W-:Y:S02]  /*9850*/  PRMT R3, RZ, 0x5410, R28 ;  /* 0x00005410ff037816 */ /* 0x008fe4000000001c */
[----:B------:R-:W-:Y:S01]  /*9860*/  FSETP.GTU.FTZ.AND P5, PT, R33, 20, PT ;  /* 0x41a000002100780b */ /* 0x000fe20003fbc000 */
[----:B------:R-:W-:Y:S02]  /*9870*/  LDS.U16 R28, [R56+0xe] ;  /* 0x00000e00381c7984 */ /* 0x000fe40000000400 */
[----:B------:R-:W-:Y:S02]  /*9880*/  FADD.FTZ R34, R3, R90 ;  /* 0x0000005a03227221 */ /* 0x000fe40000010000 */
[----:B------:R-:W-:Y:S01]  /*9890*/  @!P6 FMUL.FTZ R30, R30, -1.4426950216293334961 ;  /* 0xbfb8aa3b1e1ee820 */ /* 0x000fe20000410000 */
[----:B------:R-:W-:Y:S02]  /*98a0*/  LDS.U16 R3, [R56+0xa] ;  /* 0x00000a0038037984 */ /* 0x000fe40000000400 */
[----:B------:R-:W-:Y:S01]  /*98b0*/  FSETP.GTU.FTZ.AND P2, PT, R34, 20, PT ;  /* 0x41a000002200780b */ /* 0x000fe20003f5c000 */
[----:B-1----:R-:W-:-:S02]  /*98c0*/  @!P3 FADD.FTZ R31, R29, 1 ;  /* 0x3f8000001d1fb421 */ /* 0x002fc40000010000 */
[----:B------:R-:W1:Y:S01]  /*98d0*/  LDS.U16 R29, [R56+0x10] ;  /* 0x00001000381d7984 */ /* 0x000e620000000400 */
[----:B------:R2:W-:Y:S01]  /*98e0*/  @!P6 MUFU.EX2 R32, R30 ;  /* 0x0000001e0020e308 */ /* 0x0005e20000000800 */
[----:B------:R-:W-:Y:S02]  /*98f0*/  @!P5 FMUL.FTZ R33, R33, -1.4426950216293334961 ;  /* 0xbfb8aa3b2121d820 */ /* 0x000fe40000410000 */
[----:B--2---:R-:W2:Y:S06]  /*9900*/  LDS.U16 R30, [R56+0x12] ;  /* 0x00001200381e7984 */ /* 0x004eac0000000400 */
[----:B------:R-:W-:Y:S01]  /*9910*/  @!P2 FMUL.FTZ R34, R34, -1.4426950216293334961 ;  /* 0xbfb8aa3b2222a820 */ /* 0x000fe20000410000 */
[----:B------:R-:W3:Y:S08]  /*9920*/  @!P5 MUFU.EX2 R33, R33 ;  /* 0x000000210021d308 */ /* 0x000ef00000000800 */
[----:B------:R-:W4:Y:S01]  /*9930*/  @!P2 MUFU.EX2 R34, R34 ;  /* 0x000000220022a308 */ /* 0x000f220000000800 */
[----:B---3--:R-:W-:-:S07]  /*9940*/  @!P5 FADD.FTZ R33, R33, 1 ;  /* 0x3f8000002121d421 */ /* 0x008fce0000010000 */
[----:B------:R0:W-:Y:S01]  /*9950*/  @!P3 MUFU.RCP R35, R31 ;  /* 0x0000001f0023b308 */ /* 0x0001e20000001000 */
[----:B----4-:R-:W-:-:S07]  /*9960*/  @!P2 FADD.FTZ R34, R34, 1 ;  /* 0x3f8000002222a421 */ /* 0x010fce0000010000 */
[----:B------:R-:W3:Y:S01]  /*9970*/  @!P5 MUFU.RCP R33, R33 ;  /* 0x000000210021d308 */ /* 0x000ee20000001000 */
[----:B0-----:R-:W-:Y:S02]  /*9980*/  PRMT R31, RZ, 0x5410, R2 ;  /* 0x00005410ff1f7816 */ /* 0x001fe40000000002 */
[----:B-1----:R-:W-:-:S05]  /*9990*/  PRMT R29, RZ, 0x5410, R29 ;  /* 0x00005410ff1d7816 */ /* 0x002fca000000001d */
[----:B------:R-:W0:Y:S01]  /*99a0*/  @!P2 MUFU.RCP R34, R34 ;  /* 0x000000220022a308 */ /* 0x000e220000001000 */
[--C-:B------:R-:W-:Y:S01]  /*99b0*/  FADD.FTZ R2, R31, R90.reuse ;  /* 0x0000005a1f027221 */ /* 0x100fe20000010000 */
[----:B------:R-:W-:Y:S01]  /*99c0*/  PRMT R3, RZ, 0x5410, R3 ;  /* 0x00005410ff037816 */ /* 0x000fe20000000003 */
[----:B------:R-:W-:Y:S01]  /*99d0*/  FADD.FTZ R31, R29, R90 ;  /* 0x0000005a1d1f7221 */ /* 0x000fe20000010000 */
[----:B--2---:R-:W-:Y:S01]  /*99e0*/  PRMT R29, RZ, 0x5410, R30 ;  /* 0x00005410ff1d7816 */ /* 0x004fe2000000001e */
[----:B------:R-:W-:Y:S02]  /*99f0*/  @!P6 FADD.FTZ R32, R32, 1 ;  /* 0x3f8000002020e421 */ /* 0x000fe40000010000 */
[--C-:B------:R-:W-:Y:S02]  /*9a00*/  FADD.FTZ R36, R3, R90.reuse ;  /* 0x0000005a03247221 */ /* 0x100fe40000010000 */
[----:B------:R-:W-:Y:S01]  /*9a10*/  FADD.FTZ R30, R29, R90 ;  /* 0x0000005a1d1e7221 */ /* 0x000fe20000010000 */
[----:B------:R-:W-:Y:S01]  /*9a20*/  PRMT R3, RZ, 0x5410, R26 ;  /* 0x00005410ff037816 */ /* 0x000fe2000000001a */
[----:B------:R-:W1:Y:S01]  /*9a30*/  @!P6 MUFU.RCP R32, R32 ;  /* 0x000000200020e308 */ /* 0x000e620000001000 */
[----:B------:R-:W-:Y:S01]  /*9a40*/  FSETP.GTU.FTZ.AND P4, PT, R36, 20, PT ;  /* 0x41a000002400780b */ /* 0x000fe20003f9c000 */
[----:B---3--:R-:W-:Y:S01]  /*9a50*/  @!P5 FMUL.FTZ R100, R100, R33 ;  /* 0x000000216464d220 */ /* 0x008fe20000410000 */
[----:B------:R-:W-:Y:S01]  /*9a60*/  FSETP.GTU.FTZ.AND P5, PT, R31, 20, PT ;  /* 0x41a000001f00780b */ /* 0x000fe20003fbc000 */
[----:B0-----:R-:W-:Y:S01]  /*9a70*/  @!P2 FMUL.FTZ R131, R131, R34 ;  /* 0x000000228383a220 */ /* 0x001fe20000410000 */
[----:B------:R-:W-:Y:S01]  /*9a80*/  FSETP.GTU.FTZ.AND P2, PT, R30, 20, PT ;  /* 0x41a000001e00780b */ /* 0x000fe20003f5c000 */
[----:B------:R-:W-:Y:S01]  /*9a90*/  FADD.FTZ R26, R3, R90 ;  /* 0x0000005a031a7221 */ /* 0x000fe20000010000 */
[----:B------:R-:W-:Y:S01]  /*9aa0*/  PRMT R3, RZ, 0x5410, R28 ;  /* 0x00005410ff037816 */ /* 0x000fe2000000001c */
[----:B------:R-:W-:-:S03]  /*9ab0*/  @!P3 FMUL.FTZ R98, R98, R35 ;  /* 0x000000236262b220 */ /* 0x000fc60000410000 */
[----:B------:R-:W-:Y:S01]  /*9ac0*/  FSETP.GTU.FTZ.AND P3, PT, R26, 20, PT ;  /* 0x41a000001a00780b */ /* 0x000fe20003f7c000 */
[----:B------:R-:W-:Y:S02]  /*9ad0*/  FADD.FTZ R28, R3, R90 ;  /* 0x0000005a031c7221 */ /* 0x000fe40000010000 */
[----:B------:R-:W-:Y:S02]  /*9ae0*/  @!P4 FMUL.FTZ R3, R36, -1.4426950216293334961 ;  /* 0xbfb8aa3b2403c820 */ /* 0x000fe40000410000 */
[----:B------:R-:W-:Y:S02]  /*9af0*/  @!P5 FMUL.FTZ R29, R31, -1.4426950216293334961 ;  /* 0xbfb8aa3b1f1dd820 */ /* 0x000fe40000410000 */
[----:B------:R-:W-:Y:S02]  /*9b00*/  @!P2 FMUL.FTZ R30, R30, -1.4426950216293334961 ;  /* 0xbfb8aa3b1e1ea820 */ /* 0x000fe40000410000 */
[----:B-1----:R-:W-:Y:S01]  /*9b10*/  @!P6 FMUL.FTZ R129, R129, R32 ;  /* 0x000000208181e220 */ /* 0x002fe20000410000 */
[----:B------:R-:W-:Y:S01]  /*9b20*/  FSETP.GTU.FTZ.AND P6, PT, R28, 20, PT ;  /* 0x41a000001c00780b */ /* 0x000fe20003fdc000 */
[----:B------:R-:W0:Y:S01]  /*9b30*/  @!P4 MUFU.EX2 R3, R3 ;  /* 0x000000030003c308 */ /* 0x000e220000000800 */
[----:B------:R-:W-:Y:S01]  /*9b40*/  FSETP.GTU.FTZ.AND P0, PT, R2, 20, PT ;  /* 0x41a000000200780b */ /* 0x000fe20003f1c000 */
[----:B------:R-:W-:-:S06]  /*9b50*/  @!P3 FMUL.FTZ R26, R26, -1.4426950216293334961 ;  /* 0xbfb8aa3b1a1ab820 */ /* 0x000fcc0000410000 */
[----:B------:R-:W1:Y:S08]  /*9b60*/  @!P5 MUFU.EX2 R29, R29 ;  /* 0x0000001d001dd308 */ /* 0x000e700000000800 */
[----:B------:R-:W2:Y:S01]  /*9b70*/  @!P2 MUFU.EX2 R30, R30 ;  /* 0x0000001e001ea308 */ /* 0x000ea20000000800 */
[----:B------:R-:W-:Y:S02]  /*9b80*/  @!P6 FMUL.FTZ R28, R28, -1.4426950216293334961 ;  /* 0xbfb8aa3b1c1ce820 */ /* 0x000fe40000410000 */
[----:B------:R-:W-:-:S05]  /*9b90*/  @!P0 FMUL.FTZ R2, R2, -1.4426950216293334961 ;  /* 0xbfb8aa3b02028820 */ /* 0x000fca0000410000 */
[----:B------:R-:W3:Y:S01]  /*9ba0*/  @!P3 MUFU.EX2 R26, R26 ;  /* 0x0000001a001ab308 */ /* 0x000ee20000000800 */
[----:B0-----:R-:W-:Y:S02]  /*9bb0*/  @!P4 FADD.FTZ R3, R3, 1 ;  /* 0x3f8000000303c421 */ /* 0x001fe40000010000 */
[----:B-1----:R-:W-:-:S05]  /*9bc0*/  @!P5 FADD.FTZ R29, R29, 1 ;  /* 0x3f8000001d1dd421 */ /* 0x002fca0000010000 */
[----:B------:R-:W0:Y:S01]  /*9bd0*/  @!P6 MUFU.EX2 R28, R28 ;  /* 0x0000001c001ce308 */ /* 0x000e220000000800 */
[----:B--2---:R-:W-:-:S07]  /*9be0*/  @!P2 FADD.FTZ R30, R30, 1 ;  /* 0x3f8000001e1ea421 */ /* 0x004fce0000010000 */
[----:B------:R-:W1:Y:S01]  /*9bf0*/  @!P0 MUFU.EX2 R2, R2 ;  /* 0x0000000200028308 */ /* 0x000e620000000800 */
[----:B---3--:R-:W-:-:S07]  /*9c00*/  @!P3 FADD.FTZ R26, R26, 1 ;  /* 0x3f8000001a1ab421 */ /* 0x008fce0000010000 */
[----:B------:R2:W-:Y:S08]  /*9c10*/  @!P4 MUFU.RCP R50, R3 ;  /* 0x000000030032c308 */ /* 0x0005f00000001000 */
[----:B------:R-:W3:Y:S01]  /*9c20*/  @!P5 MUFU.RCP R29, R29 ;  /* 0x0000001d001dd308 */ /* 0x000ee20000001000 */
[----:B--2---:R-:W2:Y:S07]  /*9c30*/  LDS.U16 R3, [R56+0x16] ;  /* 0x0000160038037984 */ /* 0x004eae0000000400 */
[----:B------:R-:W4:Y:S01]  /*9c40*/  @!P2 MUFU.RCP R30, R30 ;  /* 0x0000001e001ea308 */ /* 0x000f220000001000 */
[----:B0-----:R-:W-:-:S02]  /*9c50*/  @!P6 FADD.FTZ R28, R28, 1 ;  /* 0x3f8000001c1ce421 */ /* 0x001fc40000010000 */
[----:B-1----:R-:W-:-:S05]  /*9c60*/  @!P0 FADD.FTZ R2, R2, 1 ;  /* 0x3f80000002028421 */ /* 0x002fca0000010000 */
[----:B------:R0:W-:Y:S01]  /*9c70*/  @!P3 MUFU.RCP R51, R26 ;  /* 0x0000001a0033b308 */ /* 0x0001e20000001000 */
[----:B---3--:R-:W-:Y:S02]  /*9c80*/  @!P5 FMUL.FTZ R106, R106, R29 ;  /* 0x0000001d6a6ad220 */ /* 0x008fe40000410000 */
[----:B------:R-:W-:Y:S04]  /*9c90*/  LDS.U16 R29, [R56+0x1c] ;  /* 0x00001c00381d7984 */ /* 0x000fe80000000400 */
[----:B0-----:R-:W0:Y:S01]  /*9ca0*/  LDS.U16 R26, [R56+0x18] ;  /* 0x00001800381a7984 */ /* 0x001e220000000400 */
[----:B------:R1:W-:Y:S01]  /*9cb0*/  @!P6 MUFU.RCP R52, R28 ;  /* 0x0000001c0034e308 */ /* 0x0003e20000001000 */
[----:B----4-:R-:W-:Y:S02]  /*9cc0*/  @!P2 FMUL.FTZ R137, R137, R30 ;  /* 0x0000001e8989a220 */ /* 0x010fe40000410000 */
[----:B------:R-:W-:Y:S05]  /*9cd0*/  LDS.U16 R30, [R56+0x1e] ;  /* 0x00001e00381e7984 */ /* 0x000fea0000000400 */
[----:B------:R3:W4:Y:S01]  /*9ce0*/  @!P0 MUFU.RCP R49, R2 ;  /* 0x0000000200318308 */ /* 0x0007220000001000 */
[----:B-1----:R-:W1:Y:S01]  /*9cf0*/  LDS.U16 R28, [R56+0x1a] ;  /* 0x00001a00381c7984 */ /* 0x002e620000000400 */
[----:B------:R-:W-:-:S03]  /*9d00*/  LOP3.LUT R31, R154, 0xfffffe00, RZ, 0xc0, !PT ;  /* 0xfffffe009a1f7812 */ /* 0x000fc600078ec0ff */
[----:B---3--:R-:W3:Y:S01]  /*9d10*/  LDS.U16 R2, [R56+0x14] ;  /* 0x0000140038027984 */ /* 0x008ee20000000400 */
[----:B------:R-:W-:-:S04]  /*9d20*/  LEA R53, R84, R31, 0x4 ;  /* 0x0000001f54357211 */ /* 0x000fc800078e20ff */
[C---:B------:R-:W-:Y:S02]  /*9d30*/  IADD3 R31, R53.reuse, 0x1, RZ ;  /* 0x00000001351f7810 */ /* 0x040fe40007ffe0ff */
[----:B------:R-:W-:Y:S02]  /*9d40*/  IADD3 R32, R53, 0x2, RZ ;  /* 0x0000000235207810 */ /* 0x000fe40007ffe0ff */
[----:B------:R-:W-:Y:S02]  /*9d50*/  LEA.HI.SX32 R31, R31, R53, 0x1b ;  /* 0x000000351f1f7211 */ /* 0x000fe400078fdaff */
[----:B------:R-:W-:Y:S01]  /*9d60*/  F2FP.BF16.PACK_AB R128, R128, R159 ;  /* 0x0000009f8080723e */ /* 0x000fe200000010ff */
[----:B------:R-:W-:Y:S01]  /*9d70*/  BAR.SYNC.DEFER_BLOCKING 0x0 ;  /* 0x0000000000007b1d */ /* 0x000fe20000010000 */
[----:B------:R-:W-:Y:S01]  /*9d80*/  LEA.HI.SX32 R33, R32, R53, 0x1b ;  /* 0x0000003520217211 */ /* 0x000fe200078fdaff */
[----:B----4-:R-:W-:Y:S01]  /*9d90*/  @!P0 FMUL.FTZ R102, R102, R49 ;  /* 0x0000003166668220 */ /* 0x010fe20000410000 */
[----:B------:R-:W-:Y:S01]  /*9da0*/  PRMT R49, R128, 0x7632, R49 ;  /* 0x0000763280317816 */ /* 0x000fe20000000031 */
[----:B------:R-:W-:Y:S01]  /*9db0*/  IMAD.SHL.U32 R32, R31, 0x2, RZ ;  /* 0x000000021f207824 */ /* 0x000fe200078e00ff */
[----:B--2---:R-:W-:-:S02]  /*9dc0*/  PRMT R3, RZ, 0x5410, R3 ;  /* 0x00005410ff037816 */ /* 0x004fc40000000003 */
[C---:B------:R-:W-:Y:S02]  /*9dd0*/  IADD3 R34, R53.reuse, 0x3, RZ ;  /* 0x0000000335227810 */ /* 0x040fe40007ffe0ff */
[C---:B------:R-:W-:Y:S02]  /*9de0*/  IADD3 R35, R53.reuse, 0x4, RZ ;  /* 0x0000000435237810 */ /* 0x040fe40007ffe0ff */
[----:B------:R-:W-:Y:S01]  /*9df0*/  IADD3 R36, R53, 0x5, RZ ;  /* 0x0000000535247810 */ /* 0x000fe20007ffe0ff */
[----:B------:R-:W-:Y:S04]  /*9e00*/  STS.U16 [R56], R128 ;  /* 0x0000008038007388 */ /* 0x000fe80000000400 */
[----:B------:R2:W-:Y:S02]  /*9e10*/  STS.U16 [R32+0x2], R49 ;  /* 0x0000023120007388 */ /* 0x0005e40000000400 */
[----:B--2---:R-:W-:Y:S01]  /*9e20*/  FADD.FTZ R49, R3, R90 ;  /* 0x0000005a03317221 */ /* 0x004fe20000010000 */
[----:B0-----:R-:W-:-:S04]  /*9e30*/  PRMT R3, RZ, 0x5410, R26 ;  /* 0x00005410ff037816 */ /* 0x001fc8000000001a */
[----:B------:R-:W-:Y:S01]  /*9e40*/  FSETP.GTU.FTZ.AND P5, PT, R49, 20, PT ;  /* 0x41a000003100780b */ /* 0x000fe20003fbc000 */
[----:B------:R-:W-:Y:S01]  /*9e50*/  FADD.FTZ R26, R3, R90 ;  /* 0x0000005a031a7221 */ /* 0x000fe20000010000 */
[C---:B------:R-:W-:Y:S02]  /*9e60*/  IADD3 R37, R53.reuse, 0x6, RZ ;  /* 0x0000000635257810 */ /* 0x040fe40007ffe0ff */
[----:B------:R-:W-:Y:S02]  /*9e70*/  IADD3 R38, R53, 0x7, RZ ;  /* 0x0000000735267810 */ /* 0x000fe40007ffe0ff */
[-C--:B------:R-:W-:Y:S02]  /*9e80*/  LEA.HI.SX32 R34, R34, R53.reuse, 0x1b ;  /* 0x0000003522227211 */ /* 0x080fe400078fdaff */
[----:B------:R-:W-:Y:S02]  /*9e90*/  LEA.HI.SX32 R35, R35, R53, 0x1b ;  /* 0x0000003523237211 */ /* 0x000fe400078fdaff */
[----:B------:R-:W-:-:S02]  /*9ea0*/  F2FP.BF16.PACK_AB R126, R126, R157 ;  /* 0x0000009d7e7e723e */ /* 0x000fc400000010ff */
[----:B------:R-:W-:Y:S02]  /*9eb0*/  IADD3 R41, R53, 0x8, RZ ;  /* 0x0000000835297810 */ /* 0x000fe40007ffe0ff */
[----:B-1----:R-:W-:Y:S01]  /*9ec0*/  PRMT R3, RZ, 0x5410, R28 ;  /* 0x00005410ff037816 */ /* 0x002fe2000000001c */
[----:B------:R-:W-:Y:S01]  /*9ed0*/  @!P4 FMUL.FTZ R133, R133, R50 ;  /* 0x000000328585c220 */ /* 0x000fe20000410000 */
[C---:B------:R-:W-:Y:S02]  /*9ee0*/  IADD3 R42, R53.reuse, 0x9, RZ ;  /* 0x00000009352a7810 */ /* 0x040fe40007ffe0ff */
[----:B------:R-:W-:Y:S02]  /*9ef0*/  IADD3 R43, R53, 0xa, RZ ;  /* 0x0000000a352b7810 */ /* 0x000fe40007ffe0ff */
[----:B------:R-:W-:Y:S02]  /*9f00*/  LEA.HI.SX32 R36, R36, R53, 0x1b ;  /* 0x0000003524247211 */ /* 0x000fe400078fdaff */
[----:B------:R-:W-:-:S02]  /*9f10*/  F2FP.BF16.PACK_AB R124, R124, R155 ;  /* 0x0000009b7c7c723e */ /* 0x000fc400000010ff */
[-C--:B------:R-:W-:Y:S02]  /*9f20*/  LEA.HI.SX32 R37, R37, R53.reuse, 0x1b ;  /* 0x0000003525257211 */ /* 0x080fe400078fdaff */
[----:B------:R-:W-:Y:S02]  /*9f30*/  LEA.HI.SX32 R38, R38, R53, 0x1b ;  /* 0x0000003526267211 */ /* 0x000fe400078fdaff */
[----:B------:R-:W-:Y:S01]  /*9f40*/  SHF.L.U32 R33, R33, 0x1, RZ ;  /* 0x0000000121217819 */ /* 0x000fe200000006ff */
[----:B------:R-:W-:Y:S01]  /*9f50*/  @!P3 FMUL.FTZ R104, R104, R51 ;  /* 0x000000336868b220 */ /* 0x000fe20000410000 */
[----:B------:R-:W-:Y:S01]  /*9f60*/  IADD3 R44, R53, 0xb, RZ ;  /* 0x0000000b352c7810 */ /* 0x000fe20007ffe0ff */
[----:B------:R-:W-:Y:S01]  /*9f70*/  IMAD.SHL.U32 R35, R35, 0x2, RZ ;  /* 0x0000000223237824 */ /* 0x000fe200078e00ff */
[----:B------:R-:W-:Y:S02]  /*9f80*/  PRMT R50, R126, 0x7632, R50 ;  /* 0x000076327e327816 */ /* 0x000fe40000000032 */
[----:B------:R-:W-:-:S02]  /*9f90*/  SHF.L.U32 R34, R34, 0x1, RZ ;  /* 0x0000000122227819 */ /* 0x000fc400000006ff */
[----:B------:R-:W-:Y:S01]  /*9fa0*/  F2FP.BF16.PACK_AB R122, R122, R153 ;  /* 0x000000997a7a723e */ /* 0x000fe200000010ff */
[----:B------:R-:W-:Y:S01]  /*9fb0*/  FADD.FTZ R28, R3, R90 ;  /* 0x0000005a031c7221 */ /* 0x000fe20000010000 */
[C---:B------:R-:W-:Y:S02]  /*9fc0*/  IADD3 R45, R53.reuse, 0xc, RZ ;  /* 0x0000000c352d7810 */ /* 0x040fe40007ffe0ff */
[----:B------:R-:W-:Y:S02]  /*9fd0*/  IADD3 R46, R53, 0xd, RZ ;  /* 0x0000000d352e7810 */ /* 0x000fe40007ffe0ff */
[-C--:B------:R-:W-:Y:S01]  /*9fe0*/  LEA.HI.SX32 R41, R41, R53.reuse, 0x1b ;  /* 0x0000003529297211 */ /* 0x080fe200078fdaff */
[----:B------:R-:W-:Y:S01]  /*9ff0*/  @!P5 FMUL.FTZ R3, R49, -1.4426950216293334961 ;  /* 0xbfb8aa3b3103d820 */ /* 0x000fe20000410000 */
[-C--:B------:R-:W-:Y:S02]  /*a000*/  LEA.HI.SX32 R42, R42, R53.reuse, 0x1b ;  /* 0x000000352a2a7211 */ /* 0x080fe400078fdaff */
[----:B------:R-:W-:-:S02]  /*a010*/  LEA.HI.SX32 R43, R43, R53, 0x1b ;  /* 0x000000352b2b7211 */ /* 0x000fc400078fdaff */
[----:B------:R-:W-:Y:S02]  /*a020*/  PRMT R51, R124, 0x7632, R51 ;  /* 0x000076327c337816 */ /* 0x000fe40000000033 */
[----:B------:R-:W-:Y:S02]  /*a030*/  SHF.L.U32 R36, R36, 0x1, RZ ;  /* 0x0000000124247819 */ /* 0x000fe400000006ff */
[----:B------:R-:W-:Y:S01]  /*a040*/  F2FP.BF16.PACK_AB R120, R120, R151 ;  /* 0x000000977878723e */ /* 0x000fe200000010ff */
[----:B------:R-:W-:Y:S01]  /*a050*/  STS.U16 [R33+0x4], R126 ;  /* 0x0000047e21007388 */ /* 0x000fe20000000400 */
[----:B------:R-:W-:Y:S01]  /*a060*/  IADD3 R47, R53, 0xe, RZ ;  /* 0x0000000e352f7810 */ /* 0x000fe20007ffe0ff */
[----:B------:R-:W-:Y:S01]  /*a070*/  IMAD.SHL.U32 R38, R38, 0x2, RZ ;  /* 0x0000000226267824 */ /* 0x000fe200078e00ff */
[----:B------:R-:W-:Y:S01]  /*a080*/  SHF.L.U32 R37, R37, 0x1, RZ ;  /* 0x0000000125257819 */ /* 0x000fe200000006ff */
[----:B------:R0:W-:Y:S01]  /*a090*/  STS.U16 [R34+0x6], R50 ;  /* 0x0000063222007388 */ /* 0x0001e20000000400 */
[----:B------:R-:W-:-:S02]  /*a0a0*/  IADD3 R48, R53, 0xf, RZ ;  /* 0x0000000f35307810 */ /* 0x000fc40007ffe0ff */
[----:B------:R-:W-:Y:S02]  /*a0b0*/  LEA.HI.SX32 R44, R44, R53, 0x1b ;  /* 0x000000352c2c7211 */ /* 0x000fe400078fdaff */
[----:B------:R-:W-:Y:S02]  /*a0c0*/  PRMT R49, R122, 0x7632, R49 ;  /* 0x000076327a317816 */ /* 0x000fe40000000031 */
[----:B------:R-:W-:Y:S01]  /*a0d0*/  F2FP.BF16.PACK_AB R118, R118, R149 ;  /* 0x000000957676723e */ /* 0x000fe200000010ff */
[----:B------:R-:W-:Y:S01]  /*a0e0*/  STS.U16 [R35+0x8], R124 ;  /* 0x0000087c23007388 */ /* 0x000fe20000000400 */
[-C--:B------:R-:W-:Y:S02]  /*a0f0*/  LEA.HI.SX32 R45, R45, R53.reuse, 0x1b ;  /* 0x000000352d2d7211 */ /* 0x080fe400078fdaff */
[----:B------:R-:W-:Y:S02]  /*a100*/  LEA.HI.SX32 R46, R46, R53, 0x1b ;  /* 0x000000352e2e7211 */ /* 0x000fe400078fdaff */
[----:B------:R-:W-:Y:S01]  /*a110*/  SHF.L.U32 R41, R41, 0x1, RZ ;  /* 0x0000000129297819 */ /* 0x000fe200000006ff */
[----:B------:R1:W-:Y:S01]  /*a120*/  STS.U16 [R36+0xa], R51 ;  /* 0x00000a3324007388 */ /* 0x0003e20000000400 */
[----:B0-----:R-:W-:Y:S01]  /*a130*/  PRMT R50, R120, 0x7632, R50 ;  /* 0x0000763278327816 */ /* 0x001fe20000000032 */
[----:B------:R-:W-:Y:S01]  /*a140*/  IMAD.SHL.U32 R43, R43, 0x2, RZ ;  /* 0x000000022b2b7824 */ /* 0x000fe200078e00ff */
[----:B------:R-:W-:-:S02]  /*a150*/  SHF.L.U32 R42, R42, 0x1, RZ ;  /* 0x000000012a2a7819 */ /* 0x000fc400000006ff */
[----:B------:R-:W-:Y:S01]  /*a160*/  F2FP.BF16.PACK_AB R116, R116, R147 ;  /* 0x000000937474723e */ /* 0x000fe200000010ff */
[----:B------:R-:W-:Y:S01]  /*a170*/  STS.U16 [R37+0xc], R122 ;  /* 0x00000c7a25007388 */ /* 0x000fe20000000400 */
[-C--:B------:R-:W-:Y:S01]  /*a180*/  LEA.HI.SX32 R47, R47, R53.reuse, 0x1b ;  /* 0x000000352f2f7211 */ /* 0x080fe200078fdaff */
[----:B------:R-:W-:Y:S01]  /*a190*/  @!P6 FMUL.FTZ R135, R135, R52 ;  /* 0x000000348787e220 */ /* 0x000fe20000410000 */
[----:B------:R-:W-:Y:S01]  /*a1a0*/  LEA.HI.SX32 R48, R48, R53, 0x1b ;  /* 0x0000003530307211 */ /* 0x000fe200078fdaff */
[----:B------:R-:W-:Y:S01]  /*a1b0*/  STS.U16 [R38+0xe], R49 ;  /* 0x00000e3126007388 */ /* 0x000fe20000000400 */
[----:B---3--:R-:W-:Y:S02]  /*a1c0*/  PRMT R31, RZ, 0x5410, R2 ;  /* 0x00005410ff1f7816 */ /* 0x008fe40000000002 */
[----:B-1----:R-:W-:Y:S02]  /*a1d0*/  PRMT R51, R118, 0x7632, R51 ;  /* 0x0000763276337816 */ /* 0x002fe40000000033 */
[----:B------:R-:W-:-:S02]  /*a1e0*/  SHF.L.U32 R44, R44, 0x1, RZ ;  /* 0x000000012c2c7819 */ /* 0x000fc400000006ff */
[----:B------:R-:W-:Y:S01]  /*a1f0*/  F2FP.BF16.PACK_AB R114, R114, R145 ;  /* 0x000000917272723e */ /* 0x000fe200000010ff */
[----:B------:R-:W-:Y:S01]  /*a200*/  STS.U16 [R41+0x10], R120 ;  /* 0x0000107829007388 */ /* 0x000fe20000000400 */
[----:B------:R-:W-:Y:S01]  /*a210*/  SHF.L.U32 R45, R45, 0x1, RZ ;  /* 0x000000012d2d7819 */ /* 0x000fe200000006ff */
[----:B------:R-:W-:Y:S01]  /*a220*/  IMAD.SHL.U32 R46, R46, 0x2, RZ ;  /* 0x000000022e2e7824 */ /* 0x000fe200078e00ff */
[----:B------:R-:W-:Y:S01]  /*a230*/  PRMT R52, R116, 0x7632, R52 ;  /* 0x0000763274347816 */ /* 0x000fe20000000034 */
[----:B------:R-:W-:Y:S01]  /*a240*/  STS.U16 [R42+0x12], R50 ;  /* 0x000012322a007388 */ /* 0x000fe20000000400 */
[----:B------:R-:W-:Y:S01]  /*a250*/  SHF.L.U32 R47, R47, 0x1, RZ ;  /* 0x000000012f2f7819 */ /* 0x000fe200000006ff */
[----:B------:R-:W-:Y:S01]  /*a260*/  FADD.FTZ R31, R31, R90 ;  /* 0x0000005a1f1f7221 */ /* 0x000fe20000010000 */
[----:B------:R-:W-:Y:S01]  /*a270*/  PRMT R54, R114, 0x7632, R54 ;  /* 0x0000763272367816 */ /* 0x000fe20000000036 */
[----:B------:R-:W-:Y:S01]  /*a280*/  STS.U16 [R43+0x14], R118 ;  /* 0x000014762b007388 */ /* 0x000fe20000000400 */
[----:B------:R-:W-:-:S03]  /*a290*/  SHF.L.U32 R48, R48, 0x1, RZ ;  /* 0x0000000130307819 */ /* 0x000fc600000006ff */
[----:B------:R-:W-:Y:S04]  /*a2a0*/  STS.U16 [R44+0x16], R51 ;  /* 0x000016332c007388 */ /* 0x000fe80000000400 */
[----:B------:R-:W-:Y:S01]  /*a2b0*/  STS.U16 [R45+0x18], R116 ;  /* 0x000018742d007388 */ /* 0x000fe20000000400 */
[----:B------:R-:W-:-:S03]  /*a2c0*/  FSETP.GTU.FTZ.AND P6, PT, R31, 20, PT ;  /* 0x41a000001f00780b */ /* 0x000fc60003fdc000 */
[----:B------:R0:W-:Y:S04]  /*a2d0*/  STS.U16 [R46+0x1a], R52 ;  /* 0x00001a342e007388 */ /* 0x0001e80000000400 */
        /* <DEDUP_REMOVED lines=22> */
[----:B------:R-:W-:Y:S01]  /*a440*/  PRMT R29, RZ, 0x5410, R29 ;  /* 0x00005410ff1d7816 */ /* 0x000fe2000000001d */
[----:B------:R-:W-:-:S04]  /*a450*/  @!P6 FMUL.FTZ R2, R31, -1.4426950216293334961 ;  /* 0xbfb8aa3b1f02e820 */ /* 0x000fc80000410000 */
[----:B------:R-:W-:Y:S01]  /*a460*/  FADD.FTZ R31, R29, R90 ;  /* 0x0000005a1d1f7221 */ /* 0x000fe20000010000 */
[----:B------:R-:W-:Y:S02]  /*a470*/  PRMT R29, RZ, 0x5410, R30 ;  /* 0x00005410ff1d7816 */ /* 0x000fe4000000001e */
[----:B------:R-:W-:-:S03]  /*a480*/  FSETP.GTU.FTZ.AND P4, PT, R26, 20, PT ;  /* 0x41a000001a00780b */ /* 0x000fc60003f9c000 */
[----:B------:R-:W-:Y:S02]  /*a490*/  FADD.FTZ R30, R29, R90 ;  /* 0x0000005a1d1e7221 */ /* 0x000fe40000010000 */
[----:B------:R-:W-:Y:S01]  /*a4a0*/  @!P3 FMUL.FTZ R28, R28, -1.4426950216293334961 ;  /* 0xbfb8aa3b1c1cb820 */ /* 0x000fe20000410000 */
[----:B------:R-:W-:Y:S02]  /*a4b0*/  FSETP.GTU.FTZ.AND P2, PT, R31, 20, PT ;  /* 0x41a000001f00780b */ /* 0x000fe40003f5c000 */
[----:B------:R-:W-:-:S03]  /*a4c0*/  FSETP.GTU.FTZ.AND P0, PT, R30, 20, PT ;  /* 0x41a000001e00780b */ /* 0x000fc60003f1c000 */
[----:B------:R-:W1:Y:S01]  /*a4d0*/  @!P3 MUFU.EX2 R28, R28 ;  /* 0x0000001c001cb308 */ /* 0x000e620000000800 */
[----:B------:R-:W2:Y:S01]  /*a4e0*/  LDS R119, [0x840] ;  /* 0x00084000ff777984 */ /* 0x000ea20000000800 */
[----:B------:R-:W-:-:S06]  /*a4f0*/  @!P4 FMUL.FTZ R26, R26, -1.4426950216293334961 ;  /* 0xbfb8aa3b1a1ac820 */ /* 0x000fcc0000410000 */
[----:B------:R-:W3:Y:S01]  /*a500*/  @!P6 MUFU.EX2 R2, R2 ;  /* 0x000000020002e308 */ /* 0x000ee20000000800 */
[----:B------:R-:W-:Y:S02]  /*a510*/  @!P2 FMUL.FTZ R29, R31, -1.4426950216293334961 ;  /* 0xbfb8aa3b1f1da820 */ /* 0x000fe40000410000 */
[----:B------:R-:W-:-:S05]  /*a520*/  @!P0 FMUL.FTZ R30, R30, -1.4426950216293334961 ;  /* 0xbfb8aa3b1e1e8820 */ /* 0x000fca0000410000 */
[----:B------:R-:W4:Y:S01]  /*a530*/  @!P5 MUFU.EX2 R3, R3 ;  /* 0x000000030003d308 */ /* 0x000f220000000800 */
[----:B-1----:R-:W-:-:S07]  /*a540*/  @!P3 FADD.FTZ R28, R28, 1 ;  /* 0x3f8000001c1cb421 */ /* 0x002fce0000010000 */
[----:B------:R-:W1:Y:S08]  /*a550*/  @!P4 MUFU.EX2 R26, R26 ;  /* 0x0000001a001ac308 */ /* 0x000e700000000800 */
[----:B------:R-:W5:Y:S08]  /*a560*/  @!P2 MUFU.EX2 R29, R29 ;  /* 0x0000001d001da308 */ /* 0x000f700000000800 */
[----:B------:R-:W2:Y:S01]  /*a570*/  @!P0 MUFU.EX2 R30, R30 ;  /* 0x0000001e001e8308 */ /* 0x000ea20000000800 */
[----:B---3--:R-:W-:-:S02]  /*a580*/  @!P6 FADD.FTZ R2, R2, 1 ;  /* 0x3f8000000202e421 */ /* 0x008fc40000010000 */
[----:B----4-:R-:W-:-:S05]  /*a590*/  @!P5 FADD.FTZ R3, R3, 1 ;  /* 0x3f8000000303d421 */ /* 0x010fca0000010000 */
[----:B------:R-:W3:Y:S01]  /*a5a0*/  @!P3 MUFU.RCP R28, R28 ;  /* 0x0000001c001cb308 */ /* 0x000ee20000001000 */
[----:B-1----:R-:W-:Y:S02]  /*a5b0*/  @!P4 FADD.FTZ R26, R26, 1 ;  /* 0x3f8000001a1ac421 */ /* 0x002fe40000010000 */
[----:B0-----:R-:W-:Y:S02]  /*a5c0*/  IMAD R52, R89, c[0x0][0x2d8], RZ ;  /* 0x0000b60059347a24 */ /* 0x001fe400078e02ff */
[----:B-----5:R-:W-:-:S03]  /*a5d0*/  @!P2 FADD.FTZ R29, R29, 1 ;  /* 0x3f8000001d1da421 */ /* 0x020fc60000010000 */
[----:B------:R-:W0:Y:S01]  /*a5e0*/  @!P6 MUFU.RCP R31, R2 ;  /* 0x00000002001fe308 */ /* 0x000e220000001000 */
[----:B--2---:R-:W-:Y:S02]  /*a5f0*/  @!P0 FADD.FTZ R30, R30, 1 ;  /* 0x3f8000001e1e8421 */ /* 0x004fe40000010000 */
[----:B------:R-:W-:-:S05]  /*a600*/  IMAD R123, R91, c[0x0][0x2dc], R52 ;  /* 0x0000b7005b7b7a24 */ /* 0x000fca00078e0234 */
[----:B------:R1:W2:Y:S01]  /*a610*/  @!P5 MUFU.RCP R50, R3 ;  /* 0x000000030032d308 */ /* 0x0002a20000001000 */
[----:B---3--:R-:W-:Y:S01]  /*a620*/  @!P3 FMUL.FTZ R141, R141, R28 ;  /* 0x0000001c8d8db220 */ /* 0x008fe20000410000 */
[----:B------:R-:W-:-:S06]  /*a630*/  ISETP.GE.AND P3, PT, R78, R119, PT ;  /* 0x000000774e00720c */ /* 0x000fcc0003f66270 */
[----:B------:R3:W4:Y:S01]  /*a640*/  @!P4 MUFU.RCP R121, R26 ;  /* 0x0000001a0079c308 */ /* 0x0007220000001000 */
[----:B-1----:R-:W-:-:S04]  /*a650*/  IMAD.WIDE.U32 R2, R91, c[0x0][0x2d8], RZ ;  /* 0x0000b6005b027a25 */ /* 0x002fc800078e00ff */
[----:B------:R-:W-:-:S03]  /*a660*/  IMAD.IADD R3, R3, 0x1, R123 ;  /* 0x0000000103037824 */ /* 0x000fc600078e027b */
[----:B------:R-:W1:Y:S01]  /*a670*/  @!P2 MUFU.RCP R29, R29 ;  /* 0x0000001d001da308 */ /* 0x000e620000001000 */
[----:B------:R-:W-:Y:S02]  /*a680*/  IMAD R125, R93, c[0x0][0x2e0], RZ ;  /* 0x0000b8005d7d7a24 */ /* 0x000fe400078e02ff */
[----:B------:R-:W-:-:S05]  /*a690*/  IMAD.WIDE.U32 R2, R94, c[0x0][0x2e0], R2 ;  /* 0x0000b8005e027a25 */ /* 0x000fca00078e0002 */
[----:B------:R-:W5:Y:S01]  /*a6a0*/  @!P0 MUFU.RCP R30, R30 ;  /* 0x0000001e001e8308 */ /* 0x000f620000001000 */
[----:B0-----:R-:W-:Y:S01]  /*a6b0*/  @!P6 FMUL.FTZ R108, R108, R31 ;  /* 0x0000001f6c6ce220 */ /* 0x001fe20000410000 */
[----:B---3--:R-:W-:Y:S01]  /*a6c0*/  IADD3 R26, P6, R40, R2, RZ ;  /* 0x00000002281a7210 */ /* 0x008fe20007fde0ff */
[----:B------:R-:W-:Y:S02]  /*a6d0*/  IMAD R125, R94, c[0x0][0x2e4], R125 ;  /* 0x0000b9005e7d7a24 */ /* 0x000fe400078e027d */
[----:B--2---:R-:W-:Y:S01]  /*a6e0*/  @!P5 FMUL.FTZ R139, R139, R50 ;  /* 0x000000328b8bd220 */ /* 0x004fe20000410000 */
[----:B------:R-:W-:Y:S01]  /*a6f0*/  LEA R31, P5, R78, c[0x0][0x330], 0x1 ;  /* 0x0000cc004e1f7a11 */ /* 0x000fe200078a08ff */
[----:B----4-:R-:W-:Y:S01]  /*a700*/  @!P4 FMUL.FTZ R110, R110, R121 ;  /* 0x000000796e6ec220 */ /* 0x010fe20000410000 */
[----:B------:R-:W-:Y:S01]  /*a710*/  IADD3.X R3, R39, R125, R3, P6, !PT ;  /* 0x0000007d27037210 */ /* 0x000fe200037fe403 */
[----:B------:R-:W-:Y:S01]  /*a720*/  BSSY B0, `(.L_x_2591) ;  /* 0x0000015000007945 */ /* 0x000fe20003800000 */
[----:B------:R-:W-:-:S02]  /*a730*/  LEA.HI.X R28, R78, c[0x0][0x334], R75, 0x1, P5 ;  /* 0x0000cd004e1c7a11 */ /* 0x000fc400028f0c4b */
[----:B------:R-:W-:Y:S01]  /*a740*/  LEA R2, P4, R26, R31, 0x1 ;  /* 0x0000001f1a027211 */ /* 0x000fe200078808ff */
[----:B-1----:R-:W-:Y:S01]  /*a750*/  @!P2 FMUL.FTZ R112, R112, R29 ;  /* 0x0000001d7070a220 */ /* 0x002fe20000410000 */
[-C--:B------:R-:W-:Y:S02]  /*a760*/  ISETP.GE.AND P2, PT, R25, R119.reuse, PT ;  /* 0x000000771900720c */ /* 0x080fe40003f46270 */
[-C--:B------:R-:W-:Y:S01]  /*a770*/  ISETP.GE.AND P5, PT, R0, R119.reuse, PT ;  /* 0x000000770000720c */ /* 0x080fe20003fa6270 */
[----:B-----5:R-:W-:Y:S01]  /*a780*/  @!P0 FMUL.FTZ R143, R143, R30 ;  /* 0x0000001e8f8f8220 */ /* 0x020fe20000410000 */
[----:B------:R-:W-:Y:S02]  /*a790*/  ISETP.GE.AND P6, PT, R4, R119, PT ;  /* 0x000000770400720c */ /* 0x000fe40003fc6270 */
[----:B------:R-:W-:Y:S01]  /*a7a0*/  LEA.HI.X R3, R26, R28, R3, 0x1, P4 ;  /* 0x0000001c1a037211 */ /* 0x000fe200020f0c03 */
[----:B------:R-:W-:Y:S05]  /*a7b0*/  @P3 BRA `(.L_x_2592) ;  /* 0x000000b000003947 */ /* 0x000fea0003800000 */
[----:B------:R-:W-:Y:S01]  /*a7c0*/  MOV R28, R16 ;  /* 0x00000010001c7202 */ /* 0x000fe20000000f00 */
[----:B------:R-:W-:Y:S01]  /*a7d0*/  IMAD R31, R93, c[0x0][0x2e0], RZ ;  /* 0x0000b8005d1f7a24 */ /* 0x000fe200078e02ff */
[----:B------:R-:W-:-:S03]  /*a7e0*/  MOV R29, R17 ;  /* 0x00000011001d7202 */ /* 0x000fc60000000f00 */
[----:B------:R-:W-:Y:S02]  /*a7f0*/  IMAD R31, R94, c[0x0][0x2e4], R31 ;  /* 0x0000b9005e1f7a24 */ /* 0x000fe400078e021f */
[----:B------:R-:W-:-:S04]  /*a800*/  IMAD.WIDE.U32 R28, R91, c[0x0][0x2d8], R28 ;  /* 0x0000b6005b1c7a25 */ /* 0x000fc800078e001c */
[----:B------:R-:W-:-:S04]  /*a810*/  IMAD.IADD R29, R123, 0x1, R29 ;  /* 0x000000017b1d7824 */ /* 0x000fc800078e021d */
[----:B------:R-:W-:-:S05]  /*a820*/  IMAD.WIDE.U32 R28, R94, c[0x0][0x2e0], R28 ;  /* 0x0000b8005e1c7a25 */ /* 0x000fca00078e001c */
[----:B------:R-:W-:Y:S02]  /*a830*/  IADD3 R29, R29, R31, RZ ;  /* 0x0000001f1d1d7210 */ /* 0x000fe40007ffe0ff */
[----:B------:R-:W-:-:S04]  /*a840*/  LEA R30, P0, R28, c[0x0][0x330], 0x1 ;  /* 0x0000cc001c1e7a11 */ /* 0x000fc800078008ff */
[----:B------:R-:W-:-:S05]  /*a850*/  LEA.HI.X R31, R28, c[0x0][0x334], R29, 0x1, P0 ;  /* 0x0000cd001c1f7a11 */ /* 0x000fca00000f0c1d */
[----:B------:R0:W-:Y:S04]  /*a860*/  STG.E.U16 [R30.64], R49 ;  /* 0x000000311e007986 */ /* 0x0001e8000c101504 */
.L_x_2592:
[----:B------:R-:W-:Y:S05]  /*a870*/  BSYNC B0 ;  /* 0x0000000000007941 */ /* 0x000fea0003800000 */
.L_x_2591:
        /* <DEDUP_REMOVED lines=23> */
[----:B0-----:R-:W-:Y:S01]  /*a9f0*/  PRMT R30, R100, 0x7632, R30 ;  /* 0x00007632641e7816 */ /* 0x001fe2000000001e */
[----:B------:R-:W-:Y:S01]  /*aa00*/  @!P2 STG.E.U16 [R2.64+-0x600], R103 ;  /* 0xfffa00670200a986 */ /* 0x000fe2000c101504 */
[-C--:B------:R-:W-:Y:S02]  /*aa10*/  ISETP.GE.AND P2, PT, R22, R119.reuse, PT ;  /* 0x000000771600720c */ /* 0x080fe40003f46270 */
[----:B------:R-:W-:Y:S01]  /*aa20*/  F2FP.BF16.PACK_AB R26, R139, R108 ;  /* 0x0000006c8b1a723e */ /* 0x000fe200000010ff */
        /* <DEDUP_REMOVED lines=14> */
[C---:B------:R-:W-:Y:S01]  /*ab10*/  PRMT R31, R3.reuse, 0x7610, R31 ;  /* 0x00007610031f7816 */ /* 0x040fe2000000001f */
[----:B------:R-:W-:Y:S01]  /*ab20*/  FADD.FTZ R133, R102, R133 ;  /* 0x0000008566857221 */ /* 0x000fe20000010000 */
[----:B------:R-:W-:Y:S02]  /*ab30*/  PRMT R49, R3, 0x7632, R49 ;  /* 0x0000763203317816 */ /* 0x000fe40000000031 */
[----:B------:R-:W-:Y:S01]  /*ab40*/  F2FP.BF16.PACK_AB R3, R137, R106 ;  /* 0x0000006a8903723e */ /* 0x000fe200000010ff */
[----:B------:R-:W-:Y:S01]  /*ab50*/  FADD.FTZ R104, R133, R104 ;  /* 0x0000006885687221 */ /* 0x000fe20000010000 */
[----:B------:R-:W-:Y:S02]  /*ab60*/  PRMT R50, R2, 0x7610, R50 ;  /* 0x0000761002327816 */ /* 0x000fe40000000032 */
[----:B------:R-:W-:Y:S01]  /*ab70*/  PRMT R51, R3, 0x7632, R51 ;  /* 0x0000763203337816 */ /* 0x000fe20000000033 */
[----:B------:R-:W-:Y:S01]  /*ab80*/  FADD.FTZ R135, R104, R135 ;  /* 0x0000008768877221 */ /* 0x000fe20000010000 */
[----:B------:R-:W-:Y:S03]  /*ab90*/  STS.U16 [R56], R98 ;  /* 0x0000006238007388 */ /* 0x000fe60000000400 */
[----:B------:R-:W-:Y:S01]  /*aba0*/  FADD.FTZ R106, R135, R106 ;  /* 0x0000006a876a7221 */ /* 0x000fe20000010000 */
[----:B------:R0:W-:Y:S03]  /*abb0*/  STS.U16 [R32+0x2], R28 ;  /* 0x0000021c20007388 */ /* 0x0001e60000000400 */
[----:B------:R-:W-:Y:S01]  /*abc0*/  FADD.FTZ R137, R106, R137 ;  /* 0x000000896a897221 */ /* 0x000fe20000010000 */
[----:B------:R-:W-:Y:S03]  /*abd0*/  STS.U16 [R33+0x4], R100 ;  /* 0x0000046421007388 */ /* 0x000fe60000000400 */
[----:B------:R-:W-:Y:S01]  /*abe0*/  FADD.FTZ R108, R137, R108 ;  /* 0x0000006c896c7221 */ /* 0x000fe20000010000 */
[----:B------:R1:W-:Y:S03]  /*abf0*/  STS.U16 [R34+0x6], R30 ;  /* 0x0000061e22007388 */ /* 0x0003e60000000400 */
[----:B------:R-:W-:Y:S01]  /*ac00*/  FADD.FTZ R139, R108, R139 ;  /* 0x0000008b6c8b7221 */ /* 0x000fe20000010000 */
        /* <DEDUP_REMOVED lines=9> */
[----:B------:R-:W-:Y:S01]  /*aca0*/  PRMT R34, R2, 0x7632, R34 ;  /* 0x0000763202227816 */ /* 0x000fe20000000022 */
[----:B------:R-:W-:Y:S02]  /*acb0*/  STS.U16 [R37+0xc], R50 ;  /* 0x00000c3225007388 */ /* 0x000fe40000000400 */
[----:B------:R-:W-:-:S02]  /*acc0*/  FADD.FTZ R112, R141, R112 ;  /* 0x000000708d707221 */ /* 0x000fc40000010000 */
[----:B------:R-:W-:Y:S01]  /*acd0*/  STS.U16 [R38+0xe], R28 ;  /* 0x00000e1c26007388 */ /* 0x000fe20000000400 */
[----:B0-----:R-:W-:Y:S01]  /*ace0*/  PRMT R36, R3, 0x7632, R36 ;  /* 0x0000763203247816 */ /* 0x001fe20000000024 */
[----:B------:R-:W-:Y:S02]  /*acf0*/  FADD.FTZ R87, R112, R143 ;  /* 0x0000008f70577221 */ /* 0x000fe40000010000 */
[----:B------:R-:W-:Y:S04]  /*ad00*/  STS.U16 [R41+0x10], R32 ;  /* 0x0000102029007388 */ /* 0x000fe80000000400 */
[----:B------:R-:W-:Y:S04]  /*ad10*/  STS.U16 [R42+0x12], R51 ;  /* 0x000012332a007388 */ /* 0x000fe80000000400 */
[----:B------:R0:W-:Y:S04]  /*ad20*/  STS.U16 [R43+0x14], R26 ;  /* 0x0000141a2b007388 */ /* 0x0001e80000000400 */
[----:B------:R-:W-:Y:S04]  /*ad30*/  STS.U16 [R44+0x16], R30 ;  /* 0x0000161e2c007388 */ /* 0x000fe80000000400 */
[----:B------:R-:W-:Y:S01]  /*ad40*/  STS.U16 [R45+0x18], R2 ;  /* 0x000018022d007388 */ /* 0x000fe20000000400 */
[----:B0-----:R-:W-:-:S03]  /*ad50*/  IMAD R26, R89, c[0x0][0x2f8], RZ ;  /* 0x0000be00591a7a24 */ /* 0x001fc600078e02ff */
[----:B------:R-:W-:Y:S04]  /*ad60*/  STS.U16 [R46+0x1a], R34 ;  /* 0x00001a222e007388 */ /* 0x000fe80000000400 */
[----:B------:R0:W-:Y:S04]  /*ad70*/  STS.U16 [R47+0x1c], R3 ;  /* 0x00001c032f007388 */ /* 0x0001e80000000400 */
[----:B------:R-:W-:Y:S01]  /*ad80*/  STS.U16 [R48+0x1e], R36 ;  /* 0x00001e2430007388 */ /* 0x000fe20000000400 */
[----:B------:R-:W-:-:S06]  /*ad90*/  NOP ;  /* 0x0000000000007918 */ /* 0x000fcc0000000000 */
[----:B------:R-:W-:Y:S01]  /*ada0*/  LDS.U16 R31, [R74] ;  /* 0x000000004a1f7984 */ /* 0x000fe20000000400 */
[----:B0-----:R-:W-:-:S03]  /*adb0*/  IMAD.WIDE.U32 R2, R91, c[0x0][0x2f8], RZ ;  /* 0x0000be005b027a25 */ /* 0x001fc600078e00ff */
        /* <DEDUP_REMOVED lines=17> */
[----:B0-----:R-:W-:-:S05]  /*aed0*/  IMAD R27, R91, c[0x0][0x2fc], R26 ;  /* 0x0000bf005b1b7a24 */ /* 0x001fca00078e021a */
[----:B------:R-:W-:Y:S01]  /*aee0*/  IADD3 R29, R3, R27, RZ ;  /* 0x0000001b031d7210 */ /* 0x000fe20007ffe0ff */
[----:B------:R-:W0:Y:S02]  /*aef0*/  LDS R49, [0x840] ;  /* 0x00084000ff317984 */ /* 0x000e240000000800 */
[----:B0-----:R-:W-:-:S13]  /*af00*/  ISETP.GE.AND P0, PT, R78, R49, PT ;  /* 0x000000314e00720c */ /* 0x001fda0003f06270 */
        /* <DEDUP_REMOVED lines=10> */
.L_x_2594:
[----:B------:R-:W-:Y:S05]  /*afb0*/  BSYNC B0 ;  /* 0x0000000000007941 */ /* 0x000fea0003800000 */
.L_x_2593:
[----:B------:R-:W-:Y:S01]  /*afc0*/  MOV R3, R29 ;  /* 0x0000001d00037202 */ /* 0x000fe20000000f00 */
[----:B------:R-:W-:Y:S01]  /*afd0*/  IMAD R17, R93, c[0x0][0x300], RZ ;  /* 0x0000c0005d117a24 */ /* 0x000fe200078e02ff */
[----:B------:R-:W-:Y:S02]  /*afe0*/  IADD3 R57, P0, R57, -0x7c0, RZ ;  /* 0xfffff84039397810 */ /* 0x000fe40007f1e0ff */
[-C--:B------:R-:W-:Y:S01]  /*aff0*/  ISETP.GE.AND P4, PT, R25, R49.reuse, PT ;  /* 0x000000311900720c */ /* 0x080fe20003f86270 */
[----:B------:R-:W-:Y:S01]  /*b000*/  IMAD.WIDE.U32 R2, R94, c[0x0][0x300], R2 ;  /* 0x0000c0005e027a25 */ /* 0x000fe200078e0002 */
[----:B------:R-:W-:Y:S02]  /*b010*/  IADD3.X R58, R58, -0x1, RZ, P0, !PT ;  /* 0xffffffff3a3a7810 */ /* 0x000fe400007fe4ff */
[----:B------:R-:W-:Y:S01]  /*b020*/  ISETP.GE.AND P5, PT, R0, R49, PT ;  /* 0x000000310000720c */ /* 0x000fe20003fa6270 */
[----:B------:R-:W-:Y:S01]  /*b030*/  IMAD R17, R94, c[0x0][0x304], R17 ;  /* 0x0000c1005e117a24 */ /* 0x000fe200078e0211 */
[----:B------:R-:W-:-:S02]  /*b040*/  IADD3 R40, P0, R40, R2, RZ ;  /* 0x0000000228287210 */ /* 0x000fc40007f1e0ff */
[----:B------:R-:W-:Y:S02]  /*b050*/  IADD3 R2, P1, R57, c[0x0][0x340], RZ ;  /* 0x0000d00039027a10 */ /* 0x000fe40007f3e0ff */
[----:B------:R-:W-:Y:S02]  /*b060*/  IADD3.X R39, R39, R17, R3, P0, !PT ;  /* 0x0000001127277210 */ /* 0x000fe400007fe403 */
[----:B------:R-:W-:Y:S02]  /*b070*/  IADD3.X R3, R58, c[0x0][0x344], RZ, P1, !PT ;  /* 0x0000d1003a037a10 */ /* 0x000fe40000ffe4ff */
[----:B------:R-:W-:Y:S02]  /*b080*/  LEA R2, P0, R40, R2, 0x1 ;  /* 0x0000000228027211 */ /* 0x000fe400078008ff */
[-C--:B------:R-:W-:Y:S02]  /*b090*/  ISETP.GE.AND P6, PT, R4, R49.reuse, PT ;  /* 0x000000310400720c */ /* 0x080fe40003fc6270 */
[----:B------:R-:W-:-:S02]  /*b0a0*/  ISETP.GE.AND P3, PT, R24, R49, PT ;  /* 0x000000311800720c */ /* 0x000fc40003f66270 */
[----:B------:R-:W-:Y:S02]  /*b0b0*/  LEA.HI.X R3, R40, R3, R39, 0x1, P0 ;  /* 0x0000000328037211 */ /* 0x000fe400000f0c27 */
[-C--:B------:R-:W-:Y:S02]  /*b0c0*/  ISETP.GE.AND P0, PT, R5, R49.reuse, PT ;  /* 0x000000310500720c */ /* 0x080fe40003f06270 */
[-C--:B------:R-:W-:Y:S01]  /*b0d0*/  ISETP.GE.AND P1, PT, R6, R49.reuse, PT ;  /* 0x000000310600720c */ /* 0x080fe20003f26270 */
[----:B------:R1:W-:Y:S01]  /*b0e0*/  @!P4 STG.E.U16 [R2.64+0x40], R33 ;  /* 0x000040210200c986 */ /* 0x0003e2000c101504 */
[-C--:B------:R-:W-:Y:S02]  /*b0f0*/  ISETP.GE.AND P4, PT, R9, R49.reuse, PT ;  /* 0x000000310900720c */ /* 0x080fe40003f86270 */
[-C--:B------:R-:W-:Y:S01]  /*b100*/  ISETP.GE.AND P2, PT, R7, R49.reuse, PT ;  /* 0x000000310700720c */ /* 0x080fe20003f46270 */
[----:B------:R1:W-:Y:S01]  /*b110*/  @!P5 STG.E.U16 [R2.64+0x80], R71 ;  /* 0x000080470200d986 */ /* 0x0003e2000c101504 */
[----:B------:R-:W-:-:S02]  /*b120*/  ISETP.GE.AND P5, PT, R18, R49, PT ;  /* 0x000000311200720c */ /* 0x000fc40003fa6270 */
        /* <DEDUP_REMOVED lines=29> */
.L_x_2536:
        /* <DEDUP_REMOVED lines=29> */
.L_x_2597:
[----:B------:R-:W-:Y:S05]  /*b4d0*/  BSYNC B0 ;  /* 0x0000000000007941 */ /* 0x000fea0003800000 */
.L_x_2596:
        /* <DEDUP_REMOVED lines=26> */
[----:B------:R-:W-:Y:S01]  /*b680*/  IMAD.MOV.U32 R19, RZ, RZ, RZ ;  /* 0x000000ffff137224 */ /* 0x000fe200078e00ff */
[----:B------:R-:W-:Y:S05]  /*b690*/  BRA `(.L_x_2600) ;  /* 0x0000001000007947 */ /* 0x000fea0003800000 */
.L_x_2599:
[----:B------:R-:W1:Y:S02]  /*b6a0*/  S2R R19, SR_TID.X ;  /* 0x0000000000137919 */ /* 0x000e640000002100 */
.L_x_2600:
[----:B------:R-:W-:Y:S05]  /*b6b0*/  BSYNC B0 ;  /* 0x0000000000007941 */ /* 0x000fea0003800000 */
.L_x_2598:
        /* <DEDUP_REMOVED lines=17> */
[C---:B------:R-:W-:Y:S02]  /*b7d0*/  IMAD R93, R94.reuse, c[0x0][0x1bc], R93 ;  /* 0x00006f005e5d7a24 */ /* 0x040fe400078e025d */
[----:B------:R-:W-:Y:S01]  /*b7e0*/  IMAD.WIDE.U32 R94, R94, c[0x0][0x1b8], RZ ;  /* 0x00006e005e5e7a25 */ /* 0x000fe200078e00ff */
[----:B------:R-:W-:-:S03]  /*b7f0*/  IADD3 R35, R17, R15, RZ ;  /* 0x0000000f11237210 */ /* 0x000fc60007ffe0ff */
[----:B------:R-:W-:Y:S01]  /*b800*/  IMAD.IADD R25, R7, 0x1, R13 ;  /* 0x0000000107197824 */ /* 0x000fe200078e020d */
[----:B------:R-:W-:-:S03]  /*b810*/  IADD3 R93, R95, R93, RZ ;  /* 0x0000005d5f5d7210 */ /* 0x000fc60007ffe0ff */
.L_x_2601:
        /* <DEDUP_REMOVED lines=35> */
[----:B------:R-:W-:Y:S02]  /*ba50*/  LEA.HI.X R11, R8, c[0x0][0x31c], R11, 0x2, P0 ;  /* 0x0000c700080b7a11 */ /* 0x000fe400000f140b */
[----:B------:R-:W-:-:S04]  /*ba60*/  IADD3 R9, R13, R33, RZ ;  /* 0x000000210d097210 */ /* 0x000fc80007ffe0ff */
        /* <DEDUP_REMOVED lines=18> */
.L_x_2579:
[----:B------:R-:W-:Y:S01]  /*bb90*/  HFMA2.MMA R209, -RZ, RZ, 0, 5.9604644775390625e-08 ;  /* 0x00000001ffd17435 */ /* 0x000fe200000001ff */
[----:B------:R-:W-:Y:S01]  /*bba0*/  IMAD.MOV.U32 R190, RZ, RZ, R6 ;  /* 0x000000ffffbe7224 */ /* 0x000fe200078e0006 */
[----:B------:R-:W-:Y:S01]  /*bbb0*/  MOV R194, RZ ;  /* 0x000000ff00c27202 */ /* 0x000fe20000000f00 */
[----:B------:R-:W-:Y:S01]  /*bbc0*/  IMAD.MOV.U32 R211, RZ, RZ, -0x1 ;  /* 0xffffffffffd37424 */ /* 0x000fe200078e00ff */
[----:B------:R-:W-:-:S02]  /*bbd0*/  MOV R4, 0xbbf0 ;  /* 0x0000bbf000047802 */ /* 0x000fc40000000f00 */
[----:B-1---5:R-:W-:Y:S05]  /*bbe0*/  CALL.REL.NOINC `($__internal_107_$__cuda_sm70_shflsync_up) ;  /* 0x00000f0000007944 */ /* 0x022fea0003c00000 */
[----:B-1----:R-:W-:Y:S01]  /*bbf0*/  MOV R207, R190 ;  /* 0x000000be00cf7202 */ /* 0x002fe20000000f00 */
[----:B0-----:R-:W-:Y:S05]  /*bc00*/  BRA `(.L_x_2602) ;  /* 0xffffbdc000007947 */ /* 0x001fea000383ffff */
.L_x_2580:
[----:B------:R-:W-:Y:S01]  /*bc10*/  HFMA2.MMA R194, -RZ, RZ, 0, 0 ;  /* 0x00000000ffc27435 */ /* 0x000fe200000001ff */
[----:B------:R-:W-:Y:S01]  /*bc20*/  MOV R190, R7 ;  /* 0x0000000700be7202 */ /* 0x000fe20000000f00 */
[----:B------:R-:W-:Y:S01]  /*bc30*/  IMAD.MOV.U32 R209, RZ, RZ, 0x1 ;  /* 0x00000001ffd17424 */ /* 0x000fe200078e00ff */
[----:B------:R-:W-:-:S02]  /*bc40*/  MOV R211, 0xffffffff ;  /* 0xffffffff00d37802 */ /* 0x000fc40000000f00 */
[----:B------:R-:W-:Y:S02]  /*bc50*/  MOV R4, 0xbc70 ;  /* 0x0000bc7000047802 */ /* 0x000fe40000000f00 */
[----:B012--5:R-:W-:Y:S05]  /*bc60*/  CALL.REL.NOINC `($__internal_107_$__cuda_sm70_shflsync_up) ;  /* 0x00000e8000007944 */ /* 0x027fea0003c00000 */
[----:B------:R-:W-:Y:S01]  /*bc70*/  FMUL.FTZ R207, R6, R207 ;  /* 0x000000cf06cf7220 */ /* 0x000fe20000410000 */
[----:B------:R-:W-:Y:S01]  /*bc80*/  ISETP.GE.AND P0, PT, R84, 0x1, PT ;  /* 0x000000015400780c */ /* 0x000fe20003f06270 */
[C---:B-1----:R-:W-:Y:S01]  /*bc90*/  FFMA.FTZ R4, R6.reuse, R190, R7 ;  /* 0x000000be06047223 */ /* 0x042fe20000010007 */
[----:B0-----:R-:W-:Y:S01]  /*bca0*/  HFMA2.MMA R194, -RZ, RZ, 0, 0 ;  /* 0x00000000ffc27435 */ /* 0x001fe200000001ff */
[----:B------:R-:W-:Y:S01]  /*bcb0*/  IMAD.MOV.U32 R209, RZ, RZ, 0x2 ;  /* 0x00000002ffd17424 */ /* 0x000fe200078e00ff */
[----:B------:R-:W-:Y:S02]  /*bcc0*/  FSEL R207, R6, R207, !P0 ;  /* 0x000000cf06cf7208 */ /* 0x000fe40004000000 */
[----:B------:R-:W-:Y:S02]  /*bcd0*/  FSEL R7, R7, R4, !P0 ;  /* 0x0000000407077208 */ /* 0x000fe40004000000 */
[----:B------:R-:W-:Y:S01]  /*bce0*/  MOV R211, 0xffffffff ;  /* 0xffffffff00d37802 */ /* 0x000fe20000000f00 */
[----:B------:R-:W-:Y:S01]  /*bcf0*/  IMAD.MOV.U32 R190, RZ, RZ, R207 ;  /* 0x000000ffffbe7224 */ /* 0x000fe200078e00cf */
[----:B------:R-:W-:-:S02]  /*bd00*/  MOV R4, 0xbd20 ;  /* 0x0000bd2000047802 */ /* 0x000fc40000000f00 */
[----:B------:R-:W-:Y:S05]  /*bd10*/  CALL.REL.NOINC `($__internal_107_$__cuda_sm70_shflsync_up) ;  /* 0x00000dd000007944 */ /* 0x000fea0003c00000 */
[----:B0-----:R-:W-:Y:S01]  /*bd20*/  HFMA2.MMA R194, -RZ, RZ, 0, 0 ;  /* 0x00000000ffc27435 */ /* 0x001fe200000001ff */
[----:B-1----:R-:W-:Y:S01]  /*bd30*/  MOV R6, R190 ;  /* 0x000000be00067202 */ /* 0x002fe20000000f00 */
[----:B------:R-:W-:Y:S01]  /*bd40*/  IMAD.MOV.U32 R209, RZ, RZ, 0x2 ;  /* 0x00000002ffd17424 */ /* 0x000fe200078e00ff */
[----:B------:R-:W-:-:S02]  /*bd50*/  MOV R190, R7 ;  /* 0x0000000700be7202 */ /* 0x000fc40000000f00 */
[----:B------:R-:W-:Y:S02]  /*bd60*/  MOV R211, 0xffffffff ;  /* 0xffffffff00d37802 */ /* 0x000fe40000000f00 */
[----:B------:R-:W-:Y:S02]  /*bd70*/  MOV R4, 0xbd90 ;  /* 0x0000bd9000047802 */ /* 0x000fe40000000f00 */
[----:B------:R-:W-:Y:S05]  /*bd80*/  CALL.REL.NOINC `($__internal_107_$__cuda_sm70_shflsync_up) ;  /* 0x00000d6000007944 */ /* 0x000fea0003c00000 */
[----:B------:R-:W-:Y:S01]  /*bd90*/  ISETP.GE.AND P0, PT, R84, 0x2, PT ;  /* 0x000000025400780c */ /* 0x000fe20003f06270 */
[----:B0-----:R-:W-:Y:S01]  /*bda0*/  HFMA2.MMA R194, -RZ, RZ, 0, 0 ;  /* 0x00000000ffc27435 */ /* 0x001fe200000001ff */
[----:B------:R-:W-:Y:S01]  /*bdb0*/  IMAD.MOV.U32 R209, RZ, RZ, 0x4 ;  /* 0x00000004ffd17424 */ /* 0x000fe200078e00ff */
[----:B------:R-:W-:Y:S02]  /*bdc0*/  MOV R211, 0xffffffff ;  /* 0xffffffff00d37802 */ /* 0x000fe40000000f00 */
[----:B------:R-:W-:-:S08]  /*bdd0*/  MOV R4, 0xbe20 ;  /* 0x0000be2000047802 */ /* 0x000fd00000000f00 */
[----:B-1----:R-:W-:Y:S02]  /*bde0*/  @P0 FFMA.FTZ R7, R207, R190, R7 ;  /* 0x000000becf070223 */ /* 0x002fe40000010007 */
[----:B------:R-:W-:-:S04]  /*bdf0*/  @P0 FMUL.FTZ R207, R6, R207 ;  /* 0x000000cf06cf0220 */ /* 0x000fc80000410000 */
[----:B------:R-:W-:Y:S02]  /*be00*/  IMAD.MOV.U32 R190, RZ, RZ, R207 ;  /* 0x000000ffffbe7224 */ /* 0x000fe400078e00cf */
[----:B------:R-:W-:Y:S05]  /*be10*/  CALL.REL.NOINC `($__internal_107_$__cuda_sm70_shflsync_up) ;  /* 0x00000cd000007944 */ /* 0x000fea0003c00000 */
[----:B0-----:R-:W-:Y:S01]  /*be20*/  HFMA2.MMA R194, -RZ, RZ, 0, 0 ;  /* 0x00000000ffc27435 */ /* 0x001fe200000001ff */
[----:B-1----:R-:W-:Y:S01]  /*be30*/  MOV R6, R190 ;  /* 0x000000be00067202 */ /* 0x002fe20000000f00 */
[----:B------:R-:W-:Y:S01]  /*be40*/  IMAD.MOV.U32 R209, RZ, RZ, 0x4 ;  /* 0x00000004ffd17424 */ /* 0x000fe200078e00ff */
[----:B------:R-:W-:Y:S02]  /*be50*/  MOV R190, R7 ;  /* 0x0000000700be7202 */ /* 0x000fe40000000f00 */
[----:B------:R-:W-:Y:S02]  /*be60*/  MOV R211, 0xffffffff ;  /* 0xffffffff00d37802 */ /* 0x000fe40000000f00 */
[----:B------:R-:W-:Y:S02]  /*be70*/  MOV R4, 0xbe90 ;  /* 0x0000be9000047802 */ /* 0x000fe40000000f00 */
[----:B------:R-:W-:Y:S05]  /*be80*/  CALL.REL.NOINC `($__internal_107_$__cuda_sm70_shflsync_up) ;  /* 0x00000c6000007944 */ /* 0x000fea0003c00000 */
[----:B------:R-:W-:Y:S01]  /*be90*/  ISETP.GE.AND P0, PT, R84, 0x4, PT ;  /* 0x000000045400780c */ /* 0x000fe20003f06270 */
[----:B0-----:R-:W-:Y:S01]  /*bea0*/  HFMA2.MMA R194, -RZ, RZ, 0, 0 ;  /* 0x00000000ffc27435 */ /* 0x001fe200000001ff */
[----:B------:R-:W-:Y:S01]  /*beb0*/  IMAD.MOV.U32 R209, RZ, RZ, 0x8 ;  /* 0x00000008ffd17424 */ /* 0x000fe200078e00ff */
[----:B------:R-:W-:-:S02]  /*bec0*/  MOV R211, 0xffffffff ;  /* 0xffffffff00d37802 */ /* 0x000fc40000000f00 */
        /* <DEDUP_REMOVED lines=18> */
[----:B------:R-:W-:Y:S02]  /*bff0*/  @P0 FMUL.FTZ R207, R6, R207 ;  /* 0x000000cf06cf0220 */ /* 0x000fe40000410000 */
[----:B------:R-:W-:-:S03]  /*c000*/  IMAD.MOV.U32 R184, RZ, RZ, R7 ;  /* 0x000000ffffb87224 */ /* 0x000fc600078e0007 */
[-C--:B------:R-:W-:Y:S02]  /*c010*/  MOV R186, R207.reuse ;  /* 0x000000cf00ba7202 */ /* 0x080fe40000000f00 */
[----:B------:R-:W-:Y:S02]  /*c020*/  MOV R190, R207 ;  /* 0x000000cf00be7202 */ /* 0x000fe40000000f00 */
[----:B------:R-:W-:Y:S05]  /*c030*/  CALL.REL.NOINC `($__internal_107_$__cuda_sm70_shflsync_up) ;  /* 0x00000ab000007944 */ /* 0x000fea0003c00000 */
[----:B0-----:R-:W-:Y:S01]  /*c040*/  HFMA2.MMA R209, -RZ, RZ, 0, 9.5367431640625e-07 ;  /* 0x00000010ffd17435 */ /* 0x001fe200000001ff */
[----:B-1----:R-:W-:Y:S01]  /*c050*/  IMAD.MOV.U32 R188, RZ, RZ, R190 ;  /* 0x000000ffffbc7224 */ /* 0x002fe200078e00be */
[----:B------:R-:W-:Y:S01]  /*c060*/  MOV R190, R7 ;  /* 0x0000000700be7202 */ /* 0x000fe20000000f00 */
[----:B------:R-:W-:Y:S01]  /*c070*/  IMAD.MOV.U32 R194, RZ, RZ, RZ ;  /* 0x000000ffffc27224 */ /* 0x000fe200078e00ff */
[----:B------:R-:W-:Y:S02]  /*c080*/  MOV R211, 0xffffffff ;  /* 0xffffffff00d37802 */ /* 0x000fe40000000f00 */
[----:B------:R-:W-:Y:S02]  /*c090*/  MOV R4, 0xc0b0 ;  /* 0x0000c0b000047802 */ /* 0x000fe40000000f00 */
[----:B------:R-:W-:Y:S05]  /*c0a0*/  CALL.REL.NOINC `($__internal_107_$__cuda_sm70_shflsync_up) ;  /* 0x00000a4000007944 */ /* 0x000fea0003c00000 */
[----:B-1----:R-:W-:Y:S01]  /*c0b0*/  MOV R4, R190 ;  /* 0x000000be00047202 */ /* 0x002fe20000000f00 */
[----:B0-----:R-:W-:Y:S05]  /*c0c0*/  BRA `(.L_x_2603) ;  /* 0xffffba8000007947 */ /* 0x001fea000383ffff */
.L_x_2583:
[----:B0-----:R-:W-:Y:S01]  /*c0d0*/  HFMA2.MMA R209, -RZ, RZ, 0, 5.9604644775390625e-08 ;  /* 0x00000001ffd17435 */ /* 0x001fe200000001ff */
[----:B------:R-:W-:Y:S01]  /*c0e0*/  IMAD.MOV.U32 R190, RZ, RZ, R207 ;  /* 0x000000ffffbe7224 */ /* 0x000fe200078e00cf */
[----:B------:R-:W-:Y:S01]  /*c0f0*/  MOV R194, RZ ;  /* 0x000000ff00c27202 */ /* 0x000fe20000000f00 */
[----:B------:R-:W-:Y:S01]  /*c100*/  IMAD.MOV.U32 R211, RZ, RZ, -0x1 ;  /* 0xffffffffffd37424 */ /* 0x000fe200078e00ff */
[----:B------:R-:W-:-:S02]  /*c110*/  MOV R4, 0xc130 ;  /* 0x0000c13000047802 */ /* 0x000fc40000000f00 */
[----:B-1---5:R-:W-:Y:S05]  /*c120*/  CALL.REL.NOINC `($__internal_107_$__cuda_sm70_shflsync_up) ;  /* 0x000009c000007944 */ /* 0x022fea0003c00000 */
[----:B0-----:R-:W-:Y:S01]  /*c130*/  HFMA2.MMA R194, -RZ, RZ, 0, 0 ;  /* 0x00000000ffc27435 */ /* 0x001fe200000001ff */
[----:B-1----:R-:W-:Y:S01]  /*c140*/  MOV R6, R190 ;  /* 0x000000be00067202 */ /* 0x002fe20000000f00 */
[----:B------:R-:W-:Y:S01]  /*c150*/  IMAD.MOV.U32 R209, RZ, RZ, 0x1 ;  /* 0x00000001ffd17424 */ /* 0x000fe200078e00ff */
[----:B------:R-:W-:-:S02]  /*c160*/  MOV R190, R192 ;  /* 0x000000c000be7202 */ /* 0x000fc40000000f00 */
[----:B------:R-:W-:Y:S02]  /*c170*/  MOV R211, 0xffffffff ;  /* 0xffffffff00d37802 */ /* 0x000fe40000000f00 */
[----:B------:R-:W-:Y:S02]  /*c180*/  MOV R4, 0xc1a0 ;  /* 0x0000c1a000047802 */ /* 0x000fe40000000f00 */
[----:B------:R-:W-:Y:S05]  /*c190*/  CALL.REL.NOINC `($__internal_107_$__cuda_sm70_shflsync_up) ;  /* 0x0000095000007944 */ /* 0x000fea0003c00000 */
[----:B------:R-:W-:Y:S01]  /*c1a0*/  HFMA2.MMA R200, -RZ, RZ, 0, 1.847743988037109375e-06 ;  /* 0x0000001fffc87435 */ /* 0x000fe200000001ff */
[----:B------:R-:W-:Y:S01]  /*c1b0*/  IMAD.MOV.U32 R184, RZ, RZ, R6 ;  /* 0x000000ffffb87224 */ /* 0x000fe200078e0006 */
[----:B-1----:R-:W-:Y:S01]  /*c1c0*/  MOV R186, R190 ;  /* 0x000000be00ba7202 */ /* 0x002fe20000000f00 */
[----:B------:R-:W-:Y:S01]  /*c1d0*/  IMAD.MOV.U32 R7, RZ, RZ, RZ ;  /* 0x000000ffff077224 */ /* 0x000fe200078e00ff */
[----:B------:R-:W-:Y:S02]  /*c1e0*/  MOV R198, R18 ;  /* 0x0000001200c67202 */ /* 0x000fe40000000f00 */
[----:B0-----:R-:W-:Y:S02]  /*c1f0*/  MOV R209, 0xffffffff ;  /* 0xffffffff00d17802 */ /* 0x001fe40000000f00 */
[----:B------:R-:W-:-:S02]  /*c200*/  MOV R4, 0xc220 ;  /* 0x0000c22000047802 */ /* 0x000fc40000000f00 */
[----:B------:R-:W-:Y:S05]  /*c210*/  CALL.REL.NOINC `($__internal_106_$__cuda_sm70_shflsync_idx_p) ;  /* 0x0000089000007944 */ /* 0x000fea0003c00000 */
[----:B-1----:R-:W-:Y:S01]  /*c220*/  MOV R18, R7 ;  /* 0x0000000700127202 */ /* 0x002fe20000000f00 */
[----:B------:R-:W-:Y:S01]  /*c230*/  HFMA2.MMA R7, -RZ, RZ, 0, 0 ;  /* 0x00000000ff077435 */ /* 0x000fe200000001ff */
[----:B0-----:R-:W-:Y:S01]  /*c240*/  IMAD.MOV.U32 R198, RZ, RZ, R19 ;  /* 0x000000ffffc67224 */ /* 0x001fe200078e0013 */
[----:B------:R-:W-:Y:S01]  /*c250*/  MOV R209, 0xffffffff ;  /* 0xffffffff00d17802 */ /* 0x000fe20000000f00 */
[----:B------:R-:W-:Y:S01]  /*c260*/  IMAD.MOV.U32 R200, RZ, RZ, 0x1f ;  /* 0x0000001fffc87424 */ /* 0x000fe200078e00ff */
[----:B------:R-:W-:-:S02]  /*c270*/  MOV R4, 0xc290 ;  /* 0x0000c29000047802 */ /* 0x000fc40000000f00 */
[----:B------:R-:W-:Y:S05]  /*c280*/  CALL.REL.NOINC `($__internal_106_$__cuda_sm70_shflsync_idx_p) ;  /* 0x0000082000007944 */ /* 0x000fea0003c00000 */
[----:B-1----:R-:W-:Y:S01]  /*c290*/  MOV R5, R7 ;  /* 0x0000000700057202 */ /* 0x002fe20000000f00 */
[----:B0-----:R-:W-:Y:S05]  /*c2a0*/  BRA `(.L_x_2604) ;  /* 0xffffba2000007947 */ /* 0x001fea000383ffff */
.L_x_2586:
[----:B------:R-:W-:Y:S01]  /*c2b0*/  HFMA2.MMA R199, -RZ, RZ, 0, 5.9604644775390625e-08 ;  /* 0x00000001ffc77435 */ /* 0x000fe200000001ff */
[----:B------:R-:W-:Y:S01]  /*c2c0*/  IMAD.MOV.U32 R194, RZ, RZ, R6 ;  /* 0x000000ffffc27224 */ /* 0x000fe200078e0006 */
[----:B------:R-:W-:Y:S01]  /*c2d0*/  MOV R196, 0x1f ;  /* 0x0000001f00c47802 */ /* 0x000fe20000000f00 */
[----:B------:R-:W-:Y:S01]  /*c2e0*/  IMAD.MOV.U32 R201, RZ, RZ, -0x1 ;  /* 0xffffffffffc97424 */ /* 0x000fe200078e00ff */
[----:B------:R-:W-:-:S02]  /*c2f0*/  MOV R4, 0xc310 ;  /* 0x0000c31000047802 */ /* 0x000fc40000000f00 */
[----:B------:R-:W-:Y:S05]  /*c300*/  CALL.REL.NOINC `($__internal_105_$__cuda_sm70_shflsync_down) ;  /* 0x0000076000007944 */ /* 0x000fea0003c00000 */
[----:B-1----:R-:W-:Y:S01]  /*c310*/  MOV R185, R194 ;  /* 0x000000c200b97202 */ /* 0x002fe20000000f00 */
[----:B0-----:R-:W-:Y:S05]  /*c320*/  BRA `(.L_x_2605) ;  /* 0xffffbe7000007947 */ /* 0x001fea000383ffff */
.L_x_2587:
[----:B------:R-:W-:Y:S01]  /*c330*/  HFMA2.MMA R196, -RZ, RZ, 0, 1.847743988037109375e-06 ;  /* 0x0000001fffc47435 */ /* 0x000fe200000001ff */
[----:B------:R-:W-:Y:S01]  /*c340*/  MOV R194, R7 ;  /* 0x0000000700c27202 */ /* 0x000fe20000000f00 */
[----:B------:R-:W-:Y:S01]  /*c350*/  IMAD.MOV.U32 R199, RZ, RZ, 0x1 ;  /* 0x00000001ffc77424 */ /* 0x000fe200078e00ff */
[----:B------:R-:W-:-:S02]  /*c360*/  MOV R201, 0xffffffff ;  /* 0xffffffff00c97802 */ /* 0x000fc40000000f00 */
[----:B------:R-:W-:Y:S02]  /*c370*/  MOV R4, 0xc390 ;  /* 0x0000c39000047802 */ /* 0x000fe40000000f00 */
[----:B01----:R-:W-:Y:S05]  /*c380*/  CALL.REL.NOINC `($__internal_105_$__cuda_sm70_shflsync_down) ;  /* 0x000006e000007944 */ /* 0x003fea0003c00000 */
[C---:B------:R-:W-:Y:S01]  /*c390*/  FMUL.FTZ R5, R6.reuse, R185 ;  /* 0x000000b906057220 */ /* 0x040fe20000410000 */
[----:B0-----:R-:W-:Y:S01]  /*c3a0*/  HFMA2.MMA R196, -RZ, RZ, 0, 1.847743988037109375e-06 ;  /* 0x0000001fffc47435 */ /* 0x001fe200000001ff */
[C---:B-1----:R-:W-:Y:S01]  /*c3b0*/  FFMA.FTZ R194, R6.reuse, R194, R7 ;  /* 0x000000c206c27223 */ /* 0x042fe20000010007 */
[----:B------:R-:W-:Y:S01]  /*c3c0*/  MOV R201, 0xffffffff ;  /* 0xffffffff00c97802 */ /* 0x000fe20000000f00 */
[----:B------:R-:W-:Y:S01]  /*c3d0*/  IMAD.MOV.U32 R199, RZ, RZ, 0x2 ;  /* 0x00000002ffc77424 */ /* 0x000fe200078e00ff */
[----:B------:R-:W-:Y:S02]  /*c3e0*/  FSEL R185, R6, R5, !P5 ;  /* 0x0000000506b97208 */ /* 0x000fe40006800000 */
[----:B------:R-:W-:Y:S02]  /*c3f0*/  FSEL R7, R7, R194, !P5 ;  /* 0x000000c207077208 */ /* 0x000fe40006800000 */
[----:B------:R-:W-:Y:S02]  /*c400*/  MOV R194, R185 ;  /* 0x000000b900c27202 */ /* 0x000fe40000000f00 */
[----:B------:R-:W-:-:S02]  /*c410*/  MOV R4, 0xc430 ;  /* 0x0000c43000047802 */ /* 0x000fc40000000f00 */
[----:B------:R-:W-:Y:S05]  /*c420*/  CALL.REL.NOINC `($__internal_105_$__cuda_sm70_shflsync_down) ;  /* 0x0000064000007944 */ /* 0x000fea0003c00000 */
[----:B0-----:R-:W-:Y:S01]  /*c430*/  HFMA2.MMA R199, -RZ, RZ, 0, 1.1920928955078125e-07 ;  /* 0x00000002ffc77435 */ /* 0x001fe200000001ff */
[----:B-1----:R-:W-:Y:S01]  /*c440*/  IMAD.MOV.U32 R6, RZ, RZ, R194 ;  /* 0x000000ffff067224 */ /* 0x002fe200078e00c2 */
[----:B------:R-:W-:Y:S01]  /*c450*/  MOV R194, R7 ;  /* 0x0000000700c27202 */ /* 0x000fe20000000f00 */
[----:B------:R-:W-:Y:S01]  /*c460*/  IMAD.MOV.U32 R201, RZ, RZ, -0x1 ;  /* 0xffffffffffc97424 */ /* 0x000fe200078e00ff */
[----:B------:R-:W-:-:S02]  /*c470*/  MOV R196, 0x1f ;  /* 0x0000001f00c47802 */ /* 0x000fc40000000f00 */
[----:B------:R-:W-:Y:S02]  /*c480*/  MOV R4, 0xc4a0 ;  /* 0x0000c4a000047802 */ /* 0x000fe40000000f00 */
[----:B------:R-:W-:Y:S05]  /*c490*/  CALL.REL.NOINC `($__internal_105_$__cuda_sm70_shflsync_down) ;  /* 0x000005d000007944 */ /* 0x000fea0003c00000 */
[----:B-1----:R-:W-:Y:S01]  /*c4a0*/  @!P4 FFMA.FTZ R7, R185, R194, R7 ;  /* 0x000000c2b907c223 */ /* 0x002fe20000010007 */
[----:B0-----:R-:W-:Y:S01]  /*c4b0*/  HFMA2.MMA R199, -RZ, RZ, 0, 2.384185791015625e-07 ;  /* 0x00000004ffc77435 */ /* 0x001fe200000001ff */
[----:B------:R-:W-:Y:S01]  /*c4c0*/  @!P4 FMUL.FTZ R185, R6, R185 ;  /* 0x000000b906b9c220 */ /* 0x000fe20000410000 */
[----:B------:R-:W-:Y:S02]  /*c4d0*/  MOV R196, 0x1f ;  /* 0x0000001f00c47802 */ /* 0x000fe40000000f00 */
[----:B------:R-:W-:Y:S01]  /*c4e0*/  MOV R201, 0xffffffff ;  /* 0xffffffff00c97802 */ /* 0x000fe20000000f00 */
[----:B------:R-:W-:Y:S01]  /*c4f0*/  IMAD.MOV.U32 R194, RZ, RZ, R185 ;  /* 0x000000ffffc27224 */ /* 0x000fe200078e00b9 */
[----:B------:R-:W-:Y:S02]  /*c500*/  MOV R4, 0xc520 ;  /* 0x0000c52000047802 */ /* 0x000fe40000000f00 */
[----:B------:R-:W-:Y:S05]  /*c510*/  CALL.REL.NOINC `($__internal_105_$__cuda_sm70_shflsync_down) ;  /* 0x0000055000007944 */ /* 0x000fea0003c00000 */
[----:B0-----:R-:W-:Y:S01]  /*c520*/  HFMA2.MMA R199, -RZ, RZ, 0, 2.384185791015625e-07 ;  /* 0x00000004ffc77435 */ /* 0x001fe200000001ff */
[----:B-1----:R-:W-:Y:S01]  /*c530*/  MOV R6, R194 ;  /* 0x000000c200067202 */ /* 0x002fe20000000f00 */
[----:B------:R-:W-:Y:S01]  /*c540*/  IMAD.MOV.U32 R196, RZ, RZ, 0x1f ;  /* 0x0000001fffc47424 */ /* 0x000fe200078e00ff */
[----:B------:R-:W-:-:S02]  /*c550*/  MOV R194, R7 ;  /* 0x0000000700c27202 */ /* 0x000fc40000000f00 */
[----:B------:R-:W-:Y:S02]  /*c560*/  MOV R201, 0xffffffff ;  /* 0xffffffff00c97802 */ /* 0x000fe40000000f00 */
[----:B------:R-:W-:Y:S02]  /*c570*/  MOV R4, 0xc590 ;  /* 0x0000c59000047802 */ /* 0x000fe40000000f00 */
[----:B------:R-:W-:Y:S05]  /*c580*/  CALL.REL.NOINC `($__internal_105_$__cuda_sm70_shflsync_down) ;  /* 0x000004e000007944 */ /* 0x000fea0003c00000 */
[----:B-1----:R-:W-:Y:S01]  /*c590*/  @!P3 FFMA.FTZ R7, R185, R194, R7 ;  /* 0x000000c2b907b223 */ /* 0x002fe20000010007 */
[----:B0-----:R-:W-:Y:S01]  /*c5a0*/  HFMA2.MMA R199, -RZ, RZ, 0, 4.76837158203125e-07 ;  /* 0x00000008ffc77435 */ /* 0x001fe200000001ff */
[----:B------:R-:W-:Y:S01]  /*c5b0*/  @!P3 FMUL.FTZ R185, R6, R185 ;  /* 0x000000b906b9b220 */ /* 0x000fe20000410000 */
[----:B------:R-:W-:Y:S01]  /*c5c0*/  MOV R196, 0x1f ;  /* 0x0000001f00c47802 */ /* 0x000fe20000000f00 */
[----:B------:R-:W-:Y:S01]  /*c5d0*/  IMAD.MOV.U32 R201, RZ, RZ, -0x1 ;  /* 0xffffffffffc97424 */ /* 0x000fe200078e00ff */
[----:B------:R-:W-:Y:S02]  /*c5e0*/  MOV R4, 0xc610 ;  /* 0x0000c61000047802 */ /* 0x000fe40000000f00 */
[----:B------:R-:W-:Y:S02]  /*c5f0*/  MOV R194, R185 ;  /* 0x000000b900c27202 */ /* 0x000fe40000000f00 */
[----:B------:R-:W-:Y:S05]  /*c600*/  CALL.REL.NOINC `($__internal_105_$__cuda_sm70_shflsync_down) ;  /* 0x0000046000007944 */ /* 0x000fea0003c00000 */
[----:B0-----:R-:W-:Y:S01]  /*c610*/  HFMA2.MMA R196, -RZ, RZ, 0, 1.847743988037109375e-06 ;  /* 0x0000001fffc47435 */ /* 0x001fe200000001ff */
[----:B-1----:R-:W-:Y:S01]  /*c620*/  MOV R6, R194 ;  /* 0x000000c200067202 */ /* 0x002fe20000000f00 */
[----:B------:R-:W-:Y:S01]  /*c630*/  IMAD.MOV.U32 R199, RZ, RZ, 0x8 ;  /* 0x00000008ffc77424 */ /* 0x000fe200078e00ff */
[----:B------:R-:W-:-:S02]  /*c640*/  MOV R194, R7 ;  /* 0x0000000700c27202 */ /* 0x000fc40000000f00 */
[----:B------:R-:W-:Y:S02]  /*c650*/  MOV R201, 0xffffffff ;  /* 0xffffffff00c97802 */ /* 0x000fe40000000f00 */
[----:B------:R-:W-:Y:S02]  /*c660*/  MOV R4, 0xc680 ;  /* 0x0000c68000047802 */ /* 0x000fe40000000f00 */
[----:B------:R-:W-:Y:S05]  /*c670*/  CALL.REL.NOINC `($__internal_105_$__cuda_sm70_shflsync_down) ;  /* 0x000003f000007944 */ /* 0x000fea0003c00000 */
[----:B-1----:R-:W-:Y:S01]  /*c680*/  @!P2 FFMA.FTZ R7, R185, R194, R7 ;  /* 0x000000c2b907a223 */ /* 0x002fe20000010007 */
[----:B0-----:R-:W-:Y:S01]  /*c690*/  HFMA2.MMA R199, -RZ, RZ, 0, 9.5367431640625e-07 ;  /* 0x00000010ffc77435 */ /* 0x001fe200000001ff */
[----:B------:R-:W-:Y:S01]  /*c6a0*/  @!P2 FMUL.FTZ R185, R6, R185 ;  /* 0x000000b906b9a220 */ /* 0x000fe20000410000 */
[----:B------:R-:W-:Y:S02]  /*c6b0*/  MOV R196, 0x1f ;  /* 0x0000001f00c47802 */ /* 0x000fe40000000f00 */
[----:B------:R-:W-:Y:S01]  /*c6c0*/  MOV R201, 0xffffffff ;  /* 0xffffffff00c97802 */ /* 0x000fe20000000f00 */
[----:B------:R-:W-:Y:S01]  /*c6d0*/  IMAD.MOV.U32 R197, RZ, RZ, R185 ;  /* 0x000000ffffc57224 */ /* 0x000fe200078e00b9 */
[----:B------:R-:W-:Y:S02]  /*c6e0*/  MOV R191, R7 ;  /* 0x0000000700bf7202 */ /* 0x000fe40000000f00 */
[----:B------:R-:W-:Y:S01]  /*c6f0*/  MOV R4, 0xc720 ;  /* 0x0000c72000047802 */ /* 0x000fe20000000f00 */
[----:B------:R-:W-:-:S02]  /*c700*/  IMAD.MOV.U32 R194, RZ, RZ, R197 ;  /* 0x000000ffffc27224 */ /* 0x000fc400078e00c5 */
[----:B------:R-:W-:Y:S05]  /*c710*/  CALL.REL.NOINC `($__internal_105_$__cuda_sm70_shflsync_down) ;  /* 0x0000035000007944 */ /* 0x000fea0003c00000 */
[----:B0-----:R-:W-:Y:S01]  /*c720*/  HFMA2.MMA R199, -RZ, RZ, 0, 9.5367431640625e-07 ;  /* 0x00000010ffc77435 */ /* 0x001fe200000001ff */
[----:B-1----:R-:W-:Y:S01]  /*c730*/  MOV R6, R194 ;  /* 0x000000c200067202 */ /* 0x002fe20000000f00 */
[----:B------:R-:W-:Y:S01]  /*c740*/  IMAD.MOV.U32 R196, RZ, RZ, 0x1f ;  /* 0x0000001fffc47424 */ /* 0x000fe200078e00ff */
[----:B------:R-:W-:-:S02]  /*c750*/  MOV R194, R191 ;  /* 0x000000bf00c27202 */ /* 0x000fc40000000f00 */
[----:B------:R-:W-:Y:S02]  /*c760*/  MOV R201, 0xffffffff ;  /* 0xffffffff00c97802 */ /* 0x000fe40000000f00 */
[----:B------:R-:W-:Y:S02]  /*c770*/  MOV R4, 0xc790 ;  /* 0x0000c79000047802 */ /* 0x000fe40000000f00 */
[----:B------:R-:W-:Y:S05]  /*c780*/  CALL.REL.NOINC `($__internal_105_$__cuda_sm70_shflsync_down) ;  /* 0x000002e000007944 */ /* 0x000fea0003c00000 */
[----:B-1----:R-:W-:Y:S01]  /*c790*/  @!P0 FFMA.FTZ R191, R197, R194, R191 ;  /* 0x000000c2c5bf8223 */ /* 0x002fe200000100bf */
[----:B------:R-:W-:Y:S01]  /*c7a0*/  HFMA2.MMA R7, -RZ, RZ, 0, 0 ;  /* 0x00000000ff077435 */ /* 0x000fe200000001ff */
[----:B------:R-:W-:Y:S01]  /*c7b0*/  @!P0 FMUL.FTZ R197, R6, R197 ;  /* 0x000000c506c58220 */ /* 0x000fe20000410000 */
[----:B------:R-:W-:Y:S01]  /*c7c0*/  MOV R200, 0x1f ;  /* 0x0000001f00c87802 */ /* 0x000fe20000000f00 */
[----:B------:R-:W-:Y:S01]  /*c7d0*/  IMAD.MOV.U32 R209, RZ, RZ, -0x1 ;  /* 0xffffffffffd17424 */ /* 0x000fe200078e00ff */
[----:B------:R-:W-:Y:S02]  /*c7e0*/  MOV R4, 0xc810 ;  /* 0x0000c81000047802 */ /* 0x000fe40000000f00 */
[----:B------:R-:W-:Y:S02]  /*c7f0*/  MOV R198, R197 ;  /* 0x000000c500c67202 */ /* 0x000fe40000000f00 */
[----:B0-----:R-:W-:Y:S05]  /*c800*/  CALL.REL.NOINC `($__internal_106_$__cuda_sm70_shflsync_idx_p) ;  /* 0x000002a000007944 */ /* 0x001fea0003c00000 */
[----:B0-----:R-:W-:Y:S01]  /*c810*/  HFMA2.MMA R200, -RZ, RZ, 0, 1.847743988037109375e-06 ;  /* 0x0000001fffc87435 */ /* 0x001fe200000001ff */
[----:B-1----:R-:W-:Y:S01]  /*c820*/  MOV R6, R7 ;  /* 0x0000000700067202 */ /* 0x002fe20000000f00 */
[----:B------:R-:W-:Y:S01]  /*c830*/  IMAD.MOV.U32 R7, RZ, RZ, RZ ;  /* 0x000000ffff077224 */ /* 0x000fe200078e00ff */
[----:B------:R-:W-:-:S02]  /*c840*/  MOV R198, R191 ;  /* 0x000000bf00c67202 */ /* 0x000fc40000000f00 */
[----:B------:R-:W-:Y:S02]  /*c850*/  MOV R209, 0xffffffff ;  /* 0xffffffff00d17802 */ /* 0x000fe40000000f00 */
[----:B------:R-:W-:Y:S02]  /*c860*/  MOV R4, 0xc880 ;  /* 0x0000c88000047802 */ /* 0x000fe40000000f00 */
[----:B------:R-:W-:Y:S05]  /*c870*/  CALL.REL.NOINC `($__internal_106_$__cuda_sm70_shflsync_idx_p) ;  /* 0x0000023000007944 */ /* 0x000fea0003c00000 */
[----:B------:R-:W-:Y:S01]  /*c880*/  HFMA2.MMA R199, -RZ, RZ, 0, 5.9604644775390625e-08 ;  /* 0x00000001ffc77435 */ /* 0x000fe200000001ff */
[----:B------:R-:W-:Y:S01]  /*c890*/  MOV R185, R6 ;  /* 0x0000000600b97202 */ /* 0x000fe20000000f00 */
[----:B-1----:R-:W-:Y:S01]  /*c8a0*/  IMAD.MOV.U32 R192, RZ, RZ, R7 ;  /* 0x000000ffffc07224 */ /* 0x002fe200078e0007 */
[----:B------:R-:W-:Y:S01]  /*c8b0*/  MOV R194, R197 ;  /* 0x000000c500c27202 */ /* 0x000fe20000000f00 */
[----:B------:R-:W-:Y:S01]  /*c8c0*/  IMAD.MOV.U32 R201, RZ, RZ, -0x1 ;  /* 0xffffffffffc97424 */ /* 0x000fe200078e00ff */
[----:B------:R-:W-:Y:S02]  /*c8d0*/  MOV R196, 0x1f ;  /* 0x0000001f00c47802 */ /* 0x000fe40000000f00 */
[----:B------:R-:W-:Y:S02]  /*c8e0*/  MOV R4, 0xc900 ;  /* 0x0000c90000047802 */ /* 0x000fe40000000f00 */
[----:B0-----:R-:W-:Y:S05]  /*c8f0*/  CALL.REL.NOINC `($__internal_105_$__cuda_sm70_shflsync_down) ;  /* 0x0000017000007944 */ /* 0x001fea0003c00000 */
[----:B0-----:R-:W-:Y:S01]  /*c900*/  HFMA2.MMA R199, -RZ, RZ, 0, 5.9604644775390625e-08 ;  /* 0x00000001ffc77435 */ /* 0x001fe200000001ff */
[----:B-1----:R-:W-:Y:S01]  /*c910*/  MOV R6, R194 ;  /* 0x000000c200067202 */ /* 0x002fe20000000f00 */
[----:B------:R-:W-:Y:S01]  /*c920*/  IMAD.MOV.U32 R196, RZ, RZ, 0x1f ;  /* 0x0000001fffc47424 */ /* 0x000fe200078e00ff */
[----:B------:R-:W-:-:S02]  /*c930*/  MOV R194, R191 ;  /* 0x000000bf00c27202 */ /* 0x000fc40000000f00 */
[----:B------:R-:W-:Y:S02]  /*c940*/  MOV R201, 0xffffffff ;  /* 0xffffffff00c97802 */ /* 0x000fe40000000f00 */
[----:B------:R-:W-:Y:S02]  /*c950*/  MOV R4, 0xc970 ;  /* 0x0000c97000047802 */ /* 0x000fe40000000f00 */
[----:B------:R-:W-:Y:S05]  /*c960*/  CALL.REL.NOINC `($__internal_105_$__cuda_sm70_shflsync_down) ;  /* 0x0000010000007944 */ /* 0x000fea0003c00000 */
[----:B------:R-:W-:Y:S01]  /*c970*/  HFMA2.MMA R200, -RZ, RZ, 0, 1.847743988037109375e-06 ;  /* 0x0000001fffc87435 */ /* 0x000fe200000001ff */
[----:B------:R-:W-:Y:S01]  /*c980*/  MOV R191, R6 ;  /* 0x0000000600bf7202 */ /* 0x000fe20000000f00 */
[----:B------:R-:W-:Y:S01]  /*c990*/  IMAD.MOV.U32 R7, RZ, RZ, RZ ;  /* 0x000000ffff077224 */ /* 0x000fe200078e00ff */
[----:B------:R-:W-:Y:S02]  /*c9a0*/  MOV R198, R18 ;  /* 0x0000001200c67202 */ /* 0x000fe40000000f00 */
[----:B------:R-:W-:Y:S02]  /*c9b0*/  MOV R209, 0xffffffff ;  /* 0xffffffff00d17802 */ /* 0x000fe40000000f00 */
[----:B------:R-:W-:Y:S02]  /*c9c0*/  MOV R4, 0xc9e0 ;  /* 0x0000c9e000047802 */ /* 0x000fe40000000f00 */
[----:B01----:R-:W-:Y:S05]  /*c9d0*/  CALL.REL.NOINC `($__internal_106_$__cuda_sm70_shflsync_idx_p) ;  /* 0x000000d000007944 */ /* 0x003fea0003c00000 */
[----:B-1----:R-:W-:Y:S01]  /*c9e0*/  MOV R196, R7 ;  /* 0x0000000700c47202 */ /* 0x002fe20000000f00 */
[----:B------:R-:W-:Y:S01]  /*c9f0*/  HFMA2.MMA R7, -RZ, RZ, 0, 0 ;  /* 0x00000000ff077435 */ /* 0x000fe200000001ff */
[----:B0-----:R-:W-:Y:S01]  /*ca00*/  IMAD.MOV.U32 R198, RZ, RZ, R19 ;  /* 0x000000ffffc67224 */ /* 0x001fe200078e0013 */
[----:B------:R-:W-:-:S02]  /*ca10*/  MOV R200, 0x1f ;  /* 0x0000001f00c87802 */ /* 0x000fc40000000f00 */
[----:B------:R-:W-:Y:S02]  /*ca20*/  MOV R209, 0xffffffff ;  /* 0xffffffff00d17802 */ /* 0x000fe40000000f00 */
[----:B------:R-:W-:Y:S02]  /*ca30*/  MOV R4, 0xca50 ;  /* 0x0000ca5000047802 */ /* 0x000fe40000000f00 */
[----:B------:R-:W-:Y:S05]  /*ca40*/  CALL.REL.NOINC `($__internal_106_$__cuda_sm70_shflsync_idx_p) ;  /* 0x0000006000007944 */ /* 0x000fea0003c00000 */
[----:B-1----:R-:W-:Y:S01]  /*ca50*/  IMAD.MOV.U32 R197, RZ, RZ, R7 ;  /* 0x000000ffffc57224 */ /* 0x002fe200078e0007 */
[----:B0-----:R-:W-:Y:S05]  /*ca60*/  BRA `(.L_x_2606) ;  /* 0xffffb8d000007947 */ /* 0x001fea000383ffff */
        .weak           $__internal_105_$__cuda_sm70_shflsync_down
        .type           $__internal_105_$__cuda_sm70_shflsync_down,@function
        .size           $__internal_105_$__cuda_sm70_shflsync_down,($__internal_106_$__cuda_sm70_shflsync_idx_p - $__internal_105_$__cuda_sm70_shflsync_down)
$__internal_105_$__cuda_sm70_shflsync_down:
[----:B------:R-:W-:Y:S01]  /*ca70*/  HFMA2.MMA R5, -RZ, RZ, 0, 0 ;  /* 0x00000000ff057435 */ /* 0x000fe200000001ff */
[----:B------:R-:W-:Y:S04]  /*ca80*/  WARPSYNC R201 ;  /* 0x000000c900007348 */ /* 0x000fe80003800000 */
[----:B------:R0:W1:Y:S01]  /*ca90*/  SHFL.DOWN PT, R194, R194, R199, R196 ;  /* 0x080000c7c2c27389 */ /* 0x00006200000e00c4 */
[----:B------:R-:W-:Y:S05]  /*caa0*/  RET.REL.NODEC R4 `(_Z25selective_scan_bwd_kernelI32Selective_Scan_bwd_kernel_traitsILi64ELi16ELb0ELb0ELb0ELb1ELb1EN3c108BFloat16EfEEv12SSMParamsBwd) ;  /* 0xffff355004007950 */ /* 0x000fea0003c3ffff */
        .weak           $__internal_106_$__cuda_sm70_shflsync_idx_p
        .type           $__internal_106_$__cuda_sm70_shflsync_idx_p,@function
        .size           $__internal_106_$__cuda_sm70_shflsync_idx_p,($__internal_107_$__cuda_sm70_shflsync_up - $__internal_106_$__cuda_sm70_shflsync_idx_p)
$__internal_106_$__cuda_sm70_shflsync_idx_p:
[----:B------:R-:W-:Y:S01]  /*cab0*/  MOV R5, 0x0 ;  /* 0x0000000000057802 */ /* 0x000fe20000000f00 */
[----:B------:R-:W-:Y:S04]  /*cac0*/  WARPSYNC R209 ;  /* 0x000000d100007348 */ /* 0x000fe80003800000 */
[----:B------:R0:W1:Y:S01]  /*cad0*/  SHFL.IDX PT, R7, R198, R7, R200 ;  /* 0x00000007c6077389 */ /* 0x00006200000e00c8 */
[----:B------:R-:W-:Y:S05]  /*cae0*/  RET.REL.NODEC R4 `(_Z25selective_scan_bwd_kernelI32Selective_Scan_bwd_kernel_traitsILi64ELi16ELb0ELb0ELb0ELb1ELb1EN3c108BFloat16EfEEv12SSMParamsBwd) ;  /* 0xffff351004007950 */ /* 0x000fea0003c3ffff */
        .weak           $__internal_107_$__cuda_sm70_shflsync_up
        .type           $__internal_107_$__cuda_sm70_shflsync_up,@function
        .size           $__internal_107_$__cuda_sm70_shflsync_up,(.L_x_8919 - $__internal_107_$__cuda_sm70_shflsync_up)
$__internal_107_$__cuda_sm70_shflsync_up:
[----:B------:R-:W-:Y:S01]  /*caf0*/  HFMA2.MMA R5, -RZ, RZ, 0, 0 ;  /* 0x00000000ff057435 */ /* 0x000fe200000001ff */
[----:B------:R-:W-:Y:S04]  /*cb00*/  WARPSYNC R211 ;  /* 0x000000d300007348 */ /* 0x000fe80003800000 */
[----:B------:R0:W1:Y:S01]  /*cb10*/  SHFL.UP PT, R190, R190, R209, R194 ;  /* 0x040000d1bebe7389 */ /* 0x00006200000e00c2 */
[----:B------:R-:W-:Y:S05]  /*cb20*/  RET.REL.NODEC R4 `(_Z25selective_scan_bwd_kernelI32Selective_Scan_bwd_kernel_traitsILi64ELi16ELb0ELb0ELb0ELb1ELb1EN3c108BFloat16EfEEv12SSMParamsBwd) ;  /* 0xffff34d004007950 */ /* 0x000fea0003c3ffff */
.L_x_2607:
        /* <DEDUP_REMOVED lines=13> */
.L_x_8919:


//--------------------- .text._Z25selective_scan_bwd_kernelI32Selective_Scan_bwd_kernel_traitsILi64ELi16ELb0ELb0ELb1ELb0ELb0EN3c108BFloat16EfEEv12SSMParamsBwd --------------------------
	.section	.text._Z25selective_scan_bwd_kernelI32Selective_Scan_bwd_kernel_traitsILi64ELi16ELb0ELb0ELb1ELb0ELb0EN3c108BFloat16EfEEv12SSMParamsBwd,"ax",@progbits
	.sectioninfo	@"SHI_REGISTERS=220"
	.align	128
        .global         _Z25selective_scan_bwd_kernelI32Selective_Scan_bwd_kernel_traitsILi64ELi16ELb0ELb0ELb1ELb0ELb0EN3c108BFloat16EfEEv12SSMParamsBwd
        .type           _Z25selective_scan_bwd_kernelI32Selective_Scan_bwd_kernel_traitsILi64ELi16ELb0ELb0ELb1ELb0ELb0EN3c108BFloat16EfEEv12SSMParamsBwd,@function
        .size           _Z25selective_scan_bwd_kernelI32Selective_Scan_bwd_kernel_traitsILi64ELi16ELb0ELb0ELb1ELb0ELb0EN3c108BFloat16EfEEv12SSMParamsBwd,(.L_x_8922 - _Z25selective_scan_bwd_kernelI32Selective_Scan_bwd_kernel_traitsILi64ELi16ELb0ELb0ELb1ELb0ELb0EN3c108BFloat16EfEEv12SSMParamsBwd)
        .other          _Z25selective_scan_bwd_kernelI32Selective_Scan_bwd_kernel_traitsILi64ELi16ELb0ELb0ELb1ELb0ELb0EN3c108BFloat16EfEEv12SSMParamsBwd,@"STO_CUDA_ENTRY STV_DEFAULT"
_Z25selective_scan_bwd_kernelI32Selective_Scan_bwd_kernel_traitsILi64ELi16ELb0ELb0ELb1ELb0ELb0EN3c108BFloat16EfEEv12SSMParamsBwd:
.text._Z25selective_scan_bwd_kernelI32Selective_Scan_bwd_kernel_traitsILi64ELi16ELb0ELb0ELb1ELb0ELb0EN3c108BFloat16EfEEv12SSMParamsBwd:
[----:B------:R-:W-:Y:S02]  /*0000*/  IMAD.MOV.U32 R1, RZ, RZ, c[0x0][0x28] ;  /* 0x00000a00ff017624 */ /* 0x000fe400078e00ff */
[----:B------:R-:W-:Y:S01]  /*0010*/  IABS R11, c[0x0][0x178] ;  /* 0x00005e00000b7a13 */ /* 0x000fe20000000000 */
[----:B------:R-:W0:Y:S01]  /*0020*/  S2R R139, SR_CTAID.Y ;  /* 0x00000000008b7919 */ /* 0x000e220000002600 */
[----:B------:R-:W-:Y:S01]  /*0030*/  ISETP.NE.U32.AND P0, PT, RZ, c[0x0][0x238], PT ;  /* 0x00008e00ff007a0c */ /* 0x000fe20003f05070 */
[----:B------:R-:W-:Y:S01]  /*0040*/  IMAD.MOV.U32 R134, RZ, RZ, RZ ;  /* 0x000000ffff867224 */ /* 0x000fe200078e00ff */
[----:B------:R-:W1:Y:S01]  /*0050*/  I2F.RP R0, R11 ;  /* 0x0000000b00007306 */ /* 0x000e620000209400 */
[----:B------:R-:W-:Y:S01]  /*0060*/  ISETP.NE.U32.AND P1, PT, RZ, c[0x0][0x250], PT ;  /* 0x00009400ff007a0c */ /* 0x000fe20003f25070 */
[----:B------:R-:W-:Y:S01]  /*0070*/  ULDC.64 UR4, c[0x0][0x118] ;  /* 0x0000460000047ab9 */ /* 0x000fe20000000a00 */
[----:B------:R-:W-:Y:S01]  /*0080*/  ISETP.NE.AND.EX P0, PT, RZ, c[0x0][0x23c], PT, P0 ;  /* 0x00008f00ff007a0c */ /* 0x000fe20003f05300 */
[----:B------:R-:W2:Y:S01]  /*0090*/  S2R R137, SR_CTAID.X ;  /* 0x0000000000897919 */ /* 0x000ea20000002500 */
[----:B------:R-:W-:Y:S01]  /*00a0*/  ISETP.NE.AND.EX P1, PT, RZ, c[0x0][0x254], PT, P1 ;  /* 0x00009500ff007a0c */ /* 0x000fe20003f25310 */
[----:B------:R-:W-:-:S02]  /*00b0*/  CS2R R132, SRZ ;  /* 0x0000000000847805 */ /* 0x000fc4000001ff00 */
[----:B-1----:R-:W1:Y:S01]  /*00c0*/  MUFU.RCP R0, R0 ;  /* 0x0000000000007308 */ /* 0x002e620000001000 */
[----:B0-----:R-:W-:-:S07]  /*00d0*/  SHF.R.S32.HI R136, RZ, 0x1f, R139 ;  /* 0x0000001fff887819 */ /* 0x001fce000001148b */
[C---:B------:R-:W-:Y:S02]  /*00e0*/  @P0 LEA R2, P2, R139.reuse, c[0x0][0x238], 0x2 ;  /* 0x00008e008b020a11 */ /* 0x040fe400078410ff */
[C---:B------:R-:W-:Y:S02]  /*00f0*/  @P1 LEA R4, P3, R139.reuse, c[0x0][0x250], 0x2 ;  /* 0x000094008b041a11 */ /* 0x040fe400078610ff */
[C-C-:B------:R-:W-:Y:S02]  /*0100*/  @P0 LEA.HI.X R3, R139.reuse, c[0x0][0x23c], R136.reuse, 0x2, P2 ;  /* 0x00008f008b030a11 */ /* 0x140fe400010f1488 */
[----:B------:R-:W-:Y:S02]  /*0110*/  @P1 LEA.HI.X R5, R139, c[0x0][0x254], R136, 0x2, P3 ;  /* 0x000095008b051a11 */ /* 0x000fe400018f1488 */
[----:B-1----:R-:W-:Y:S01]  /*0120*/  IADD3 R6, R0, 0xffffffe, RZ ;  /* 0x0ffffffe00067810 */ /* 0x002fe20007ffe0ff */
[----:B------:R0:W5:Y:S03]  /*0130*/  @P0 LDG.E R134, [R2.64] ;  /* 0x0000000402860981 */ /* 0x000166000c1e1900 */
[----:B------:R1:W3:Y:S01]  /*0140*/  F2I.FTZ.U32.TRUNC.NTZ R7, R6 ;  /* 0x0000000600077305 */ /* 0x0002e2000021f000 */
[----:B--2---:R-:W-:Y:S01]  /*0150*/  SHF.R.S32.HI R166, RZ, 0x1f, R137 ;  /* 0x0000001fffa67819 */ /* 0x004fe20000011489 */
[----:B------:R2:W5:Y:S01]  /*0160*/  @P1 LDG.E R132, [R4.64] ;  /* 0x0000000404841981 */ /* 0x000562000c1e1900 */
[----:B------:R-:W-:-:S02]  /*0170*/  IMAD.MOV.U32 R130, RZ, RZ, c[0x0][0x174] ;  /* 0x00005d00ff827624 */ /* 0x000fc400078e00ff */
[----:B------:R-:W-:Y:S01]  /*0180*/  IMAD R12, R136, c[0x0][0x280], RZ ;  /* 0x0000a000880c7a24 */ /* 0x000fe200078e02ff */
[----:B0-----:R-:W-:Y:S01]  /*0190*/  IABS R2, R139 ;  /* 0x0000008b00027213 */ /* 0x001fe20000000000 */
[----:B------:R-:W-:Y:S01]  /*01a0*/  IMAD R10, R166, c[0x0][0x1b0], RZ ;  /* 0x00006c00a60a7a24 */ /* 0x000fe200078e02ff */
[----:B------:R-:W-:Y:S01]  /*01b0*/  ISETP.GE.AND P3, PT, R130, 0x1, PT ;  /* 0x000000018200780c */ /* 0x000fe20003f66270 */
[----:B-1----:R-:W-:Y:S02]  /*01c0*/  IMAD.MOV.U32 R6, RZ, RZ, RZ ;  /* 0x000000ffff067224 */ /* 0x002fe400078e00ff */
[----:B--2---:R-:W-:Y:S02]  /*01d0*/  IMAD R4, R166, c[0x0][0x1d0], RZ ;  /* 0x00007400a6047a24 */ /* 0x004fe400078e02ff */
[----:B------:R-:W-:Y:S01]  /*01e0*/  IMAD.SHL.U32 R130, R130, 0x400, RZ ;  /* 0x0000040082827824 */ /* 0x000fe200078e00ff */
[----:B---3--:R-:W-:Y:S01]  /*01f0*/  IADD3 R8, RZ, -R7, RZ ;  /* 0x80000007ff087210 */ /* 0x008fe20007ffe0ff */
[----:B------:R-:W-:-:S02]  /*0200*/  IMAD R5, R137, c[0x0][0x1d4], R4 ;  /* 0x0000750089057a24 */ /* 0x000fc400078e0204 */
[----:B------:R-:W-:Y:S02]  /*0210*/  IMAD R13, R137, c[0x0][0x1b4], R10 ;  /* 0x00006d00890d7a24 */ /* 0x000fe400078e020a */
[----:B------:R-:W-:Y:S01]  /*0220*/  IMAD R3, R8, R11, RZ ;  /* 0x0000000b08037224 */ /* 0x000fe200078e02ff */
[----:B------:R-:W-:Y:S01]  /*0230*/  LOP3.LUT R8, R139, c[0x0][0x178], RZ, 0x3c, !PT ;  /* 0x00005e008b087a12 */ /* 0x000fe200078e3cff */
[----:B------:R-:W-:Y:S02]  /*0240*/  IMAD R10, R136, c[0x0][0x1e8], RZ ;  /* 0x00007a00880a7a24 */ /* 0x000fe400078e02ff */
[----:B------:R-:W-:Y:S01]  /*0250*/  IMAD.HI.U32 R7, R7, R3, R6 ;  /* 0x0000000307077227 */ /* 0x000fe200078e0006 */
[----:B------:R-:W-:-:S03]  /*0260*/  ISETP.GE.AND P2, PT, R8, RZ, PT ;  /* 0x000000ff0800720c */ /* 0x000fc60003f46270 */
[----:B------:R-:W-:Y:S02]  /*0270*/  IMAD R6, R166, c[0x0][0x1e0], RZ ;  /* 0x00007800a6067a24 */ /* 0x000fe400078e02ff */
[----:B------:R-:W-:-:S04]  /*0280*/  IMAD.HI.U32 R135, R7, R2, RZ ;  /* 0x0000000207877227 */ /* 0x000fc800078e00ff */
[----:B------:R-:W-:Y:S02]  /*0290*/  IMAD.MOV R0, RZ, RZ, -R135 ;  /* 0x000000ffff007224 */ /* 0x000fe400078e0a87 */
[----:B------:R-:W-:Y:S02]  /*02a0*/  IMAD R7, R137, c[0x0][0x1e4], R6 ;  /* 0x0000790089077a24 */ /* 0x000fe400078e0206 */
[----:B------:R-:W-:Y:S02]  /*02b0*/  IMAD R0, R11, R0, R2 ;  /* 0x000000000b007224 */ /* 0x000fe400078e0202 */
[----:B------:R-:W-:-:S03]  /*02c0*/  IMAD.WIDE.U32 R2, R137, c[0x0][0x1d0], RZ ;  /* 0x0000740089027a25 */ /* 0x000fc600078e00ff */
[----:B------:R-:W-:Y:S01]  /*02d0*/  ISETP.GT.U32.AND P1, PT, R11, R0, PT ;  /* 0x000000000b00720c */ /* 0x000fe20003f24070 */
[----:B------:R-:W-:Y:S01]  /*02e0*/  IMAD R8, R166, c[0x0][0x278], RZ ;  /* 0x00009e00a6087a24 */ /* 0x000fe200078e02ff */
[----:B------:R-:W-:Y:S01]  /*02f0*/  IADD3 R3, R3, R5, RZ ;  /* 0x0000000503037210 */ /* 0x000fe20007ffe0ff */
[----:B------:R-:W-:-:S04]  /*0300*/  IMAD.WIDE.U32 R4, R137, c[0x0][0x1e0], RZ ;  /* 0x0000780089047a25 */ /* 0x000fc800078e00ff */
[----:B------:R-:W-:Y:S02]  /*0310*/  IMAD.IADD R5, R5, 0x1, R7 ;  /* 0x0000000105057824 */ /* 0x000fe400078e0207 */
[----:B------:R-:W-:-:S04]  /*0320*/  IMAD.WIDE.U32 R6, R137, c[0x0][0x278], RZ ;  /* 0x00009e0089067a25 */ /* 0x000fc800078e00ff */
[----:B------:R-:W-:Y:S01]  /*0330*/  IMAD R9, R137, c[0x0][0x27c], R8 ;  /* 0x00009f0089097a24 */ /* 0x000fe200078e0208 */
[-C--:B------:R-:W-:Y:S01]  /*0340*/  @!P1 IADD3 R0, R0, -R11.reuse, RZ ;  /* 0x8000000b00009210 */ /* 0x080fe20007ffe0ff */
[----:B------:R-:W-:Y:S01]  /*0350*/  IMAD.WIDE.U32 R2, R139, c[0x0][0x1d8], R2 ;  /* 0x000076008b027a25 */ /* 0x000fe200078e0002 */
[----:B------:R-:W-:Y:S02]  /*0360*/  @!P1 IADD3 R135, R135, 0x1, RZ ;  /* 0x0000000187879810 */ /* 0x000fe40007ffe0ff */
[----:B------:R-:W-:Y:S01]  /*0370*/  ISETP.GE.U32.AND P0, PT, R0, R11, PT ;  /* 0x0000000b0000720c */ /* 0x000fe20003f06070 */
[----:B------:R-:W-:Y:S01]  /*0380*/  IMAD.IADD R7, R7, 0x1, R9 ;  /* 0x0000000107077824 */ /* 0x000fe200078e0209 */
[----:B------:R-:W-:Y:S01]  /*0390*/  IADD3 R11, R130, -0x400, RZ ;  /* 0xfffffc00820b7810 */ /* 0x000fe20007ffe0ff */
[----:B------:R-:W-:Y:S01]  /*03a0*/  IMAD.WIDE.U32 R8, R137, c[0x0][0x1b0], RZ ;  /* 0x00006c0089087a25 */ /* 0x000fe200078e00ff */
[----:B------:R-:W-:Y:S02]  /*03b0*/  ISETP.NE.AND P1, PT, RZ, c[0x0][0x178], PT ;  /* 0x00005e00ff007a0c */ /* 0x000fe40003f25270 */
[----:B------:R-:W-:Y:S01]  /*03c0*/  IADD3 R129, P4, R11, R2, RZ ;  /* 0x000000020b817210 */ /* 0x000fe20007f9e0ff */
[----:B------:R-:W-:Y:S01]  /*03d0*/  IMAD R0, R136, c[0x0][0x1d8], RZ ;  /* 0x0000760088007a24 */ /* 0x000fe200078e02ff */
[----:B------:R-:W-:Y:S01]  /*03e0*/  IADD3 R9, R9, R13, RZ ;  /* 0x0000000d09097210 */ /* 0x000fe20007ffe0ff */
[C---:B------:R-:W-:Y:S01]  /*03f0*/  IMAD R10, R139.reuse, c[0x0][0x1ec], R10 ;  /* 0x00007b008b0a7a24 */ /* 0x040fe200078e020a */
[----:B------:R-:W-:Y:S01]  /*0400*/  SHF.R.S32.HI R13, RZ, 0x1f, R11 ;  /* 0x0000001fff0d7819 */ /* 0x000fe2000001140b */
[----:B------:R-:W-:-:S02]  /*0410*/  IMAD R0, R139, c[0x0][0x1dc], R0 ;  /* 0x000077008b007a24 */ /* 0x000fc400078e0200 */
[----:B------:R-:W-:Y:S01]  /*0420*/  @P0 IADD3 R135, R135, 0x1, RZ ;  /* 0x0000000187870810 */ /* 0x000fe20007ffe0ff */
[----:B------:R-:W-:Y:S02]  /*0430*/  IMAD R12, R139, c[0x0][0x284], R12 ;  /* 0x0000a1008b0c7a24 */ /* 0x000fe400078e020c */
[----:B------:R-:W-:Y:S01]  /*0440*/  IADD3.X R0, R13, R3, R0, P4, !PT ;  /* 0x000000030d007210 */ /* 0x000fe200027fe400 */
[----:B------:R-:W-:-:S04]  /*0450*/  IMAD.WIDE.U32 R2, R139, c[0x0][0x1e8], R4 ;  /* 0x00007a008b027a25 */ /* 0x000fc800078e0004 */
[----:B------:R-:W-:Y:S01]  /*0460*/  IMAD.WIDE.U32 R4, R139, c[0x0][0x280], R6 ;  /* 0x0000a0008b047a25 */ /* 0x000fe200078e0006 */
[----:B------:R-:W-:-:S03]  /*0470*/  IADD3 R127, P0, R11, R2, RZ ;  /* 0x000000020b7f7210 */ /* 0x000fc60007f1e0ff */
[----:B------:R-:W-:Y:S01]  /*0480*/  @!P2 IMAD.MOV R135, RZ, RZ, -R135 ;  /* 0x000000ffff87a224 */ /* 0x000fe200078e0a87 */
[----:B------:R-:W-:Y:S01]  /*0490*/  @!P1 LOP3.LUT R135, RZ, c[0x0][0x178], RZ, 0x33, !PT ;  /* 0x00005e00ff879a12 */ /* 0x000fe200078e33ff */
[----:B------:R-:W-:Y:S01]  /*04a0*/  IMAD.MOV.U32 R131, RZ, RZ, RZ ;  /* 0x000000ffff837224 */ /* 0x000fe200078e00ff */
[----:B------:R-:W-:Y:S02]  /*04b0*/  IADD3 R125, P2, R11, R4, RZ ;  /* 0x000000040b7d7210 */ /* 0x000fe40007f5e0ff */
[----:B------:R-:W-:Y:S01]  /*04c0*/  IADD3.X R2, R13, R3, R10, P0, !PT ;  /* 0x000000030d027210 */ /* 0x000fe200007fe40a */
[----:B------:R-:W-:Y:S01]  /*04d0*/  IMAD.WIDE.U32 R8, R135, c[0x0][0x1c8], R8 ;  /* 0x0000720087087a25 */ /* 0x000fe200078e0008 */
[----:B------:R-:W-:Y:S02]  /*04e0*/  LEA R128, P1, R129, c[0x0][0x240], 0x1 ;  /* 0x0000900081807a11 */ /* 0x000fe400078208ff */
[----:B------:R-:W-:Y:S01]  /*04f0*/  ISETP.NE.U32.AND P0, PT, RZ, c[0x0][0x260], PT ;  /* 0x00009800ff007a0c */ /* 0x000fe20003f05070 */
[----:B------:R-:W-:Y:S01]  /*0500*/  IMAD.MOV.U32 R10, RZ, RZ, RZ ;  /* 0x000000ffff0a7224 */ /* 0x000fe200078e00ff */
[----:B------:R-:W-:-:S02]  /*0510*/  IADD3.X R4, R13, R5, R12, P2, !PT ;  /* 0x000000050d047210 */ /* 0x000fc400017fe40c */
[----:B------:R-:W-:Y:S02]  /*0520*/  LEA.HI.X R129, R129, c[0x0][0x244], R0, 0x1, P1 ;  /* 0x0000910081817a11 */ /* 0x000fe400008f0c00 */
[C---:B------:R-:W-:Y:S02]  /*0530*/  LEA R126, P2, R127.reuse, c[0x0][0x248], 0x1 ;  /* 0x000092007f7e7a11 */ /* 0x040fe400078408ff */
[----:B------:R-:W-:Y:S02]  /*0540*/  ISETP.NE.AND.EX P0, PT, RZ, c[0x0][0x264], PT, P0 ;  /* 0x00009900ff007a0c */ /* 0x000fe40003f05300 */
[----:B------:R-:W-:Y:S02]  /*0550*/  ISETP.NE.U32.AND P1, PT, RZ, c[0x0][0x328], PT ;  /* 0x0000ca00ff007a0c */ /* 0x000fe40003f25070 */
[----:B------:R-:W-:Y:S02]  /*0560*/  SHF.R.S32.HI R165, RZ, 0x1f, R135 ;  /* 0x0000001fffa57819 */ /* 0x000fe40000011487 */
[----:B------:R-:W-:-:S02]  /*0570*/  LEA.HI.X R127, R127, c[0x0][0x24c], R2, 0x1, P2 ;  /* 0x000093007f7f7a11 */ /* 0x000fc400010f0c02 */
[----:B------:R-:W-:Y:S01]  /*0580*/  ISETP.NE.AND.EX P1, PT, RZ, c[0x0][0x32c], PT, P1 ;  /* 0x0000cb00ff007a0c */ /* 0x000fe20003f25310 */
[----:B------:R-:W-:Y:S01]  /*0590*/  IMAD R0, R165, c[0x0][0x1c8], RZ ;  /* 0x00007200a5007a24 */ /* 0x000fe200078e02ff */
[----:B------:R-:W-:Y:S02]  /*05a0*/  ISETP.NE.U32.AND P2, PT, RZ, c[0x0][0x348], PT ;  /* 0x0000d200ff007a0c */ /* 0x000fe40003f45070 */
[----:B------:R-:W-:Y:S01]  /*05b0*/  LEA R124, P4, R125, c[0x0][0x308], 0x1 ;  /* 0x0000c2007d7c7a11 */ /* 0x000fe200078808ff */
[----:B------:R-:W-:Y:S01]  /*05c0*/  IMAD R3, R135, c[0x0][0x1cc], R0 ;  /* 0x0000730087037a24 */ /* 0x000fe200078e0200 */
[----:B------:R-:W-:Y:S01]  /*05d0*/  ISETP.NE.AND.EX P2, PT, RZ, c[0x0][0x34c], PT, P2 ;  /* 0x0000d300ff007a0c */ /* 0x000fe20003f45320 */
[----:B------:R-:W-:Y:S01]  /*05e0*/  @P0 IMAD R0, R137, c[0x0][0x164], R139 ;  /* 0x0000590089000a24 */ /* 0x000fe200078e028b */
[----:B------:R-:W-:Y:S01]  /*05f0*/  IADD3 R11, P5, R11, R8, RZ ;  /* 0x000000080b0b7210 */ /* 0x000fe20007fbe0ff */
[----:B------:R-:W-:Y:S01]  /*0600*/  IMAD.IADD R2, R9, 0x1, R3 ;  /* 0x0000000109027824 */ /* 0x000fe200078e0203 */
[----:B------:R-:W-:Y:S01]  /*0610*/  LEA.HI.X R125, R125, c[0x0][0x30c], R4, 0x1, P4 ;  /* 0x0000c3007d7d7a11 */ /* 0x000fe200020f0c04 */
[----:B------:R-:W-:Y:S01]  /*0620*/  @P0 IMAD R0, R0, c[0x0][0x174], RZ ;  /* 0x00005d0000000a24 */ /* 0x000fe200078e02ff */
[----:B------:R-:W-:Y:S01]  /*0630*/  CS2R R8, SRZ ;  /* 0x0000000000087805 */ /* 0x000fe2000001ff00 */
[----:B------:R-:W-:Y:S01]  /*0640*/  @P1 LEA R10, P4, R139, c[0x0][0x328], 0x2 ;  /* 0x0000ca008b0a1a11 */ /* 0x000fe200078810ff */
[----:B------:R-:W-:Y:S01]  /*0650*/  IMAD.MOV.U32 R3, RZ, RZ, RZ ;  /* 0x000000ffff037224 */ /* 0x000fe200078e00ff */
[----:B------:R-:W-:Y:S01]  /*0660*/  IADD3.X R2, R13, R2, RZ, P5, !PT ;  /* 0x000000020d027210 */ /* 0x000fe20002ffe4ff */
[----:B------:R-:W-:Y:S01]  /*0670*/  @P0 IMAD R0, R0, c[0x0][0x16c], RZ ;  /* 0x00005b0000000a24 */ /* 0x000fe200078e02ff */
[----:B------:R-:W-:-:S02]  /*0680*/  @P0 MOV R13, 0x8 ;  /* 0x00000008000d0802 */ /* 0x000fc40000000f00 */
[----:B------:R-:W-:Y:S02]  /*0690*/  LEA R123, P6, R11, c[0x0][0x230], 0x1 ;  /* 0x00008c000b7b7a11 */ /* 0x000fe400078c08ff */
[C---:B------:R-:W-:Y:S01]  /*06a0*/  @P1 LEA.HI.X R3, R139.reuse, c[0x0][0x32c], R136, 0x2, P4 ;  /* 0x0000cb008b031a11 */ /* 0x040fe200020f1488 */
[----:B------:R-:W-:Y:S01]  /*06b0*/  @P0 IMAD.WIDE R12, R0, R13, c[0x0][0x260] ;  /* 0x00009800000c0625 */ /* 0x000fe200078e020d */
[----:B------:R-:W-:Y:S01]  /*06c0*/  @P2 LEA R8, P5, R139, c[0x0][0x348], 0x2 ;  /* 0x0000d2008b082a11 */ /* 0x000fe200078a10ff */
[----:B------:R-:W-:Y:S01]  /*06d0*/  @!P0 CS2R R12, SRZ ;  /* 0x00000000000c8805 */ /* 0x000fe2000001ff00 */
[----:B------:R-:W-:Y:S01]  /*06e0*/  LEA.HI.X R121, R11, c[0x0][0x234], R2, 0x1, P6 ;  /* 0x00008d000b797a11 */ /* 0x000fe200030f0c02 */
[----:B------:R-:W-:Y:S01]  /*06f0*/  IMAD.MOV.U32 R11, RZ, RZ, R3 ;  /* 0x000000ffff0b7224 */ /* 0x000fe200078e0003 */
[----:B------:R-:W-:Y:S01]  /*0700*/  @P2 LEA.HI.X R9, R139, c[0x0][0x34c], R136, 0x2, P5 ;  /* 0x0000d3008b092a11 */ /* 0x000fe200028f1488 */
[----:B------:R-:W-:Y:S05]  /*0710*/  @!P3 BRA `(.L_x_2608) ;  /* 0x00006aa00000b947 */ /* 0x000fea0003800000 */
[----:B------:R-:W0:Y:S01]  /*0720*/  S2R R122, SR_TID.X ;  /* 0x00000000007a7919 */ /* 0x000e220000002100 */
[----:B------:R-:W-:Y:S01]  /*0730*/  HFMA2.MMA R131, -RZ, RZ, 0, 0 ;  /* 0x00000000ff837435 */ /* 0x000fe200000001ff */
[----:B------:R-:W-:-:S02]  /*0740*/  IMAD.MOV.U32 R119, RZ, RZ, RZ ;  /* 0x000000ffff777224 */ /* 0x000fc400078e00ff */
[----:B------:R-:W1:Y:S01]  /*0750*/  S2R R120, SR_LANEID ;  /* 0x0000000000787919 */ /* 0x000e620000000000 */
[----:B------:R-:W-:Y:S01]  /*0760*/  IMAD.MOV.U32 R133, RZ, RZ, RZ ;  /* 0x000000ffff857224 */ /* 0x000fe200078e00ff */
[----:B0-----:R-:W-:-:S04]  /*0770*/  SHF.R.S32.HI R3, RZ, 0x1f, R122 ;  /* 0x0000001fff037819 */ /* 0x001fc8000001147a */
[----:B------:R-:W-:-:S04]  /*0780*/  LEA.HI R3, R3, R122, RZ, 0x5 ;  /* 0x0000007a03037211 */ /* 0x000fc800078f28ff */
[----:B-1----:R-:W-:Y:S02]  /*0790*/  SHF.R.S32.HI R118, RZ, 0x5, R3 ;  /* 0x00000005ff767819 */ /* 0x002fe40000011403 */
.L_x_2663:
[----:B------:R-:W-:Y:S01]  /*07a0*/  SHF.L.U32 R142, R122, 0x4, RZ ;  /* 0x000000047a8e7819 */ /* 0x000fe200000006ff */
[----:B------:R-:W-:Y:S01]  /*07b0*/  BAR.SYNC.DEFER_BLOCKING 0x0 ;  /* 0x0000000000007b1d */ /* 0x000fe20000010000 */
[----:B------:R-:W-:Y:S02]  /*07c0*/  IADD3 R164, -R119, c[0x0][0x174], RZ ;  /* 0x00005d0077a47a10 */ /* 0x000fe40007ffe1ff */
        /* <DEDUP_REMOVED lines=15> */
[----:B------:R-:W-:Y:S02]  /*08c0*/  LOP3.LUT R32, R2, 0xc0, RZ, 0xfc, !PT ;  /* 0x000000c002207812 */ /* 0x000fe400078efcff */
        /* <DEDUP_REMOVED lines=88> */
[-C--:B------:R-:W-:Y:S02]  /*0e50*/  LEA.HI.SX32 R63, R63, R42.reuse, 0x1b ;  /* 0x0000002a3f3f7211 */ /* 0x080fe400078fdaff */
        /* <DEDUP_REMOVED lines=9> */
[----:B------:R-:W-:Y:S02]  /*0ef0*/  IMAD.SHL.U32 R102, R67, 0x2, RZ ;  /* 0x0000000243667824 */ /* 0x000fe400078e00ff */
[----:B------:R-:W-:Y:S01]  /*0f00*/  IMAD.SHL.U32 R101, R69, 0x2, RZ ;  /* 0x0000000245657824 */ /* 0x000fe200078e00ff */
[----:B------:R-:W-:-:S02]  /*0f10*/  ISETP.GE.AND P2, PT, R2, R71, PT ;  /* 0x000000470200720c */ /* 0x000fc40003f46270 */
[-C--:B------:R-:W-:Y:S01]  /*0f20*/  ISETP.GE.AND P1, PT, R26, R71.reuse, PT ;  /* 0x000000471a00720c */ /* 0x080fe20003f26270 */
[----:B------:R-:W-:Y:S01]  /*0f30*/  IMAD.WIDE R4, R2, 0x2, R126 ;  /* 0x0000000202047825 */ /* 0x000fe200078e027e */
[-C--:B------:R-:W-:Y:S02]  /*0f40*/  ISETP.GE.AND P0, PT, R28, R71.reuse, PT ;  /* 0x000000471c00720c */ /* 0x080fe40003f06270 */
[-C--:B------:R-:W-:Y:S02]  /*0f50*/  ISETP.GE.AND P4, PT, R29, R71.reuse, PT ;  /* 0x000000471d00720c */ /* 0x080fe40003f86270 */
[-C--:B------:R-:W-:Y:S02]  /*0f60*/  ISETP.GE.AND P6, PT, R30, R71.reuse, PT ;  /* 0x000000471e00720c */ /* 0x080fe40003fc6270 */
[-C--:B------:R-:W-:Y:S02]  /*0f70*/  ISETP.GE.AND P5, PT, R31, R71.reuse, PT ;  /* 0x000000471f00720c */ /* 0x080fe40003fa6270 */
[----:B------:R-:W-:Y:S01]  /*0f80*/  ISETP.GE.AND P3, PT, R32, R71, PT ;  /* 0x000000472000720c */ /* 0x000fe20003f66270 */
        /* <DEDUP_REMOVED lines=8> */
[----:B------:R-:W-:Y:S04]  /*1010*/  STS.U16 [R110+0x180], R19 ;  /* 0x000180136e007388 */ /* 0x000fe80000000400 */
[----:B------:R2:W-:Y:S04]  /*1020*/  STS.U16 [R109+0x1c0], R16 ;  /* 0x0001c0106d007388 */ /* 0x0005e80000000400 */
[----:B------:R-:W-:Y:S01]  /*1030*/  STS.U16 [R108+0x200], R21 ;  /* 0x000200156c007388 */ /* 0x000fe20000000400 */
        /* <DEDUP_REMOVED lines=27> */
[----:B0-----:R-:W-:Y:S02]  /*11f0*/  PRMT R6, RZ, 0x7610, R6 ;  /* 0x00007610ff067816 */ /* 0x001fe40000000006 */
[----:B------:R-:W-:Y:S02]  /*1200*/  PRMT R15, RZ, 0x7610, R15 ;  /* 0x00007610ff0f7816 */ /* 0x000fe4000000000f */
[----:B-1----:R-:W-:Y:S02]  /*1210*/  PRMT R14, RZ, 0x7610, R14 ;  /* 0x00007610ff0e7816 */ /* 0x002fe4000000000e */
[----:B------:R-:W-:Y:S02]  /*1220*/  PRMT R17, RZ, 0x7610, R17 ;  /* 0x00007610ff117816 */ /* 0x000fe40000000011 */
[----:B--2---:R-:W-:Y:S02]  /*1230*/  PRMT R16, RZ, 0x7610, R16 ;  /* 0x00007610ff107816 */ /* 0x004fe40000000010 */
[----:B------:R-:W-:-:S02]  /*1240*/  PRMT R19, RZ, 0x7610, R19 ;  /* 0x00007610ff137816 */ /* 0x000fc40000000013 */
[----:B---3--:R-:W-:Y:S02]  /*1250*/  PRMT R18, RZ, 0x7610, R18 ;  /* 0x00007610ff127816 */ /* 0x008fe40000000012 */
[----:B------:R-:W-:Y:S01]  /*1260*/  PRMT R21, RZ, 0x7610, R21 ;  /* 0x00007610ff157816 */ /* 0x000fe20000000015 */
[----:B------:R0:W2:Y:S01]  /*1270*/  @!P2 LDG.E.U16 R7, [R4.64] ;  /* 0x000000040407a981 */ /* 0x0000a2000c1e1500 */
[----:B------:R-:W-:-:S03]  /*1280*/  ISETP.GE.AND P2, PT, R33, R71, PT ;  /* 0x000000472100720c */ /* 0x000fc60003f46270 */
[----:B------:R0:W3:Y:S01]  /*1290*/  @!P1 LDG.E.U16 R6, [R4.64+0x40] ;  /* 0x0000400404069981 */ /* 0x0000e2000c1e1500 */
        /* <DEDUP_REMOVED lines=14> */
[----:B------:R-:W-:Y:S02]  /*1380*/  ISETP.GE.AND P1, PT, R41, R71, PT ;  /* 0x000000472900720c */ /* 0x000fe40003f26270 */
[----:B----4-:R-:W-:Y:S02]  /*1390*/  PRMT R20, RZ, 0x7610, R20 ;  /* 0x00007610ff147816 */ /* 0x010fe40000000014 */
        /* <DEDUP_REMOVED lines=13> */
[----:B------:R-:W-:-:S02]  /*1470*/  ISETP.GE.AND P1, PT, R26, R71, PT ;  /* 0x000000471a00720c */ /* 0x000fc40003f26270 */
[-C--:B------:R-:W-:Y:S02]  /*1480*/  ISETP.GE.AND P2, PT, R2, R71.reuse, PT ;  /* 0x000000470200720c */ /* 0x080fe40003f46270 */
[-C--:B------:R-:W-:Y:S02]  /*1490*/  ISETP.GE.AND P4, PT, R29, R71.reuse, PT ;  /* 0x000000471d00720c */ /* 0x080fe40003f86270 */
[-C--:B------:R-:W-:Y:S02]  /*14a0*/  ISETP.GE.AND P0, PT, R28, R71.reuse, PT ;  /* 0x000000471c00720c */ /* 0x080fe40003f06270 */
[----:B------:R-:W-:Y:S01]  /*14b0*/  PRMT R29, RZ, 0x7610, R29 ;  /* 0x00007610ff1d7816 */ /* 0x000fe2000000001d */
[----:B0-----:R-:W-:Y:S01]  /*14c0*/  IMAD.WIDE R4, R2, 0x2, R124 ;  /* 0x0000000202047825 */ /* 0x001fe200078e027c */
[----:B------:R-:W-:Y:S02]  /*14d0*/  PRMT R28, RZ, 0x7610, R28 ;  /* 0x00007610ff1c7816 */ /* 0x000fe4000000001c */
[----:B------:R-:W-:-:S02]  /*14e0*/  ISETP.GE.AND P6, PT, R30, R71, PT ;  /* 0x000000471e00720c */ /* 0x000fc40003fc6270 */
[-C--:B------:R-:W-:Y:S02]  /*14f0*/  ISETP.GE.AND P5, PT, R31, R71.reuse, PT ;  /* 0x000000471f00720c */ /* 0x080fe40003fa6270 */
[----:B------:R-:W-:Y:S02]  /*1500*/  ISETP.GE.AND P3, PT, R32, R71, PT ;  /* 0x000000472000720c */ /* 0x000fe40003f66270 */
[----:B------:R-:W-:Y:S02]  /*1510*/  PRMT R30, RZ, 0x7610, R30 ;  /* 0x00007610ff1e7816 */ /* 0x000fe4000000001e */
[----:B------:R-:W-:Y:S02]  /*1520*/  PRMT R31, RZ, 0x7610, R31 ;  /* 0x00007610ff1f7816 */ /* 0x000fe4000000001f */
[----:B------:R-:W-:Y:S02]  /*1530*/  PRMT R32, RZ, 0x7610, R32 ;  /* 0x00007610ff207816 */ /* 0x000fe40000000020 */
[----:B------:R-:W-:Y:S01]  /*1540*/  PRMT R42, RZ, 0x7610, R42 ;  /* 0x00007610ff2a7816 */ /* 0x000fe2000000002a */
[----:B--2---:R-:W-:Y:S04]  /*1550*/  STS.U16 [R116], R7 ;  /* 0x0000000774007388 */ /* 0x004fe80000000400 */
[----:B---3--:R-:W-:Y:S04]  /*1560*/  STS.U16 [R115+0x40], R6 ;  /* 0x0000400673007388 */ /* 0x008fe80000000400 */
        /* <DEDUP_REMOVED lines=18> */
[----:B------:R-:W3:Y:S04]  /*1690*/  LDS.U16 R14, [R100+0x6] ;  /* 0x00000600640e7984 */ /* 0x000ee80000000400 */
        /* <DEDUP_REMOVED lines=23> */
[----:B------:R-:W-:Y:S02]  /*1810*/  PRMT R35, RZ, 0x7610, R35 ;  /* 0x00007610ff237816 */ /* 0x000fe40000000023 */
[-C--:B------:R-:W-:Y:S01]  /*1820*/  ISETP.GE.AND P4, PT, R36, R71.reuse, PT ;  /* 0x000000472400720c */ /* 0x080fe20003f86270 */
        /* <DEDUP_REMOVED lines=21> */
[----:B------:R0:W4:Y:S04]  /*1980*/  @!P2 LDG.E.U16 R41, [R4.64+0x380] ;  /* 0x000380040429a981 */ /* 0x000128000c1e1500 */
[----:B------:R0:W4:Y:S02]  /*1990*/  @!P1 LDG.E.U16 R42, [R4.64+0x3c0] ;  /* 0x0003c004042a9981 */ /* 0x000124000c1e1500 */
[----:B0-----:R-:W-:-:S02]  /*19a0*/  PRMT R4, RZ, 0x5410, R163 ;  /* 0x00005410ff047816 */ /* 0x001fc400000000a3 */
[----:B------:R-:W-:Y:S02]  /*19b0*/  PRMT R5, RZ, 0x5410, R99 ;  /* 0x00005410ff057816 */ /* 0x000fe40000000063 */
[----:B------:R-:W-:Y:S02]  /*19c0*/  ISETP.LT.AND P0, PT, RZ, c[0x0][0x16c], PT ;  /* 0x00005b00ff007a0c */ /* 0x000fe40003f01270 */
[----:B-1----:R-:W-:Y:S02]  /*19d0*/  PRMT R67, RZ, 0x5410, R6 ;  /* 0x00005410ff437816 */ /* 0x002fe40000000006 */
[----:B--2---:R-:W-:Y:S02]  /*19e0*/  PRMT R7, RZ, 0x5410, R7 ;  /* 0x00005410ff077816 */ /* 0x004fe40000000007 */
[----:B---3--:R-:W-:Y:S02]  /*19f0*/  PRMT R65, RZ, 0x5410, R14 ;  /* 0x00005410ff417816 */ /* 0x008fe4000000000e */
        /* <DEDUP_REMOVED lines=11> */
[--C-:B-----5:R-:W-:Y:S02]  /*1ab0*/  FADD.FTZ R67, R67, R132.reuse ;  /* 0x0000008443437221 */ /* 0x120fe40000010000 */
        /* <DEDUP_REMOVED lines=10> */
[--C-:B------:R-:W-:Y:S02]  /*1b60*/  FADD.FTZ R56, R23, R132.reuse ;  /* 0x0000008417387221 */ /* 0x100fe40000010000 */
[--C-:B------:R-:W-:Y:S02]  /*1b70*/  FADD.FTZ R55, R55, R132.reuse ;  /* 0x0000008437377221 */ /* 0x100fe40000010000 */
[----:B------:R-:W-:Y:S01]  /*1b80*/  FADD.FTZ R54, R25, R132 ;  /* 0x0000008419367221 */ /* 0x000fe20000010000 */
        /* <DEDUP_REMOVED lines=78> */
[----:B------:R-:W-:Y:S02]  /*2070*/  PRMT R5, RZ, 0x5410, R0 ;  /* 0x00005410ff057816 */ /* 0x000fe40000000000 */
[----:B------:R-:W-:Y:S01]  /*2080*/  PRMT R27, RZ, 0x5410, R26 ;  /* 0x00005410ff1b7816 */ /* 0x000fe2000000001a */
[----:B------:R-:W-:-:S02]  /*2090*/  FFMA.FTZ R133, R69, R133, R4 ;  /* 0x0000008545857223 */ /* 0x000fc40000010004 */
[--C-:B------:R-:W-:Y:S02]  /*20a0*/  FADD.FTZ R68, R5, R132.reuse ;  /* 0x0000008405447221 */ /* 0x100fe40000010000 */
[----:B------:R-:W-:Y:S02]  /*20b0*/  FADD.FTZ R52, R27, R132 ;  /* 0x000000841b347221 */ /* 0x000fe40000010000 */
        /* <DEDUP_REMOVED lines=15> */
[----:B------:R-:W-:Y:S01]  /*21b0*/  FMUL.FTZ R36, R69, R134 ;  /* 0x0000008645247220 */ /* 0x000fe20000410000 */
[----:B------:R-:W-:Y:S06]  /*21c0*/  BAR.SYNC.DEFER_BLOCKING 0x0 ;  /* 0x0000000000007b1d */ /* 0x000fec0000010000 */
[----:B------:R-:W-:Y:S05]  /*21d0*/  @P0 BRA `(.L_x_2609) ;  /* 0x000000a000000947 */ /* 0x000fea0003800000 */
        /* <DEDUP_REMOVED lines=10> */
.L_x_2609:
[----:B------:R-:W-:Y:S01]  /*2280*/  IADD3 R18, R164, -0x1, RZ ;  /* 0xffffffffa4127810 */ /* 0x000fe20007ffe0ff */
[----:B------:R-:W-:Y:S01]  /*2290*/  HFMA2.MMA R19, -RZ, RZ, 0, 0 ;  /* 0x00000000ff137435 */ /* 0x000fe200000001ff */
[----:B------:R-:W-:Y:S01]  /*22a0*/  CS2R R20, SRZ ;  /* 0x0000000000147805 */ /* 0x000fe2000001ff00 */
[----:B------:R-:W-:Y:S01]  /*22b0*/  IMAD.MOV.U32 R37, RZ, RZ, RZ ;  /* 0x000000ffff257224 */ /* 0x000fe200078e00ff */
[----:B------:R-:W-:Y:S01]  /*22c0*/  LEA.HI R0, R18, R18, RZ, 0x1 ;  /* 0x0000001212007211 */ /* 0x000fe200078f08ff */
[----:B------:R-:W-:Y:S01]  /*22d0*/  CS2R R34, SRZ ;  /* 0x0000000000227805 */ /* 0x000fe2000001ff00 */
[----:B------:R-:W-:Y:S01]  /*22e0*/  CS2R R32, SRZ ;  /* 0x0000000000207805 */ /* 0x000fe2000001ff00 */
[----:B------:R-:W-:Y:S01]  /*22f0*/  CS2R R30, SRZ ;  /* 0x00000000001e7805 */ /* 0x000fe2000001ff00 */
[----:B------:R-:W-:Y:S01]  /*2300*/  LOP3.LUT R5, R0, 0xfffffe, RZ, 0xc0, !PT ;  /* 0x00fffffe00057812 */ /* 0x000fe200078ec0ff */
[----:B------:R-:W-:Y:S01]  /*2310*/  IMAD.MOV.U32 R0, RZ, RZ, RZ ;  /* 0x000000ffff007224 */ /* 0x000fe200078e00ff */
[----:B------:R-:W-:Y:S01]  /*2320*/  CS2R R28, SRZ ;  /* 0x00000000001c7805 */ /* 0x000fe2000001ff00 */
[----:B------:R-:W-:Y:S01]  /*2330*/  CS2R R26, SRZ ;  /* 0x00000000001a7805 */ /* 0x000fe2000001ff00 */
[----:B------:R-:W-:Y:S01]  /*2340*/  CS2R R24, SRZ ;  /* 0x0000000000187805 */ /* 0x000fe2000001ff00 */
[----:B------:R-:W-:Y:S01]  /*2350*/  IMAD.IADD R18, R18, 0x1, -R5 ;  /* 0x0000000112127824 */ /* 0x000fe200078e0a05 */
[----:B------:R-:W-:-:S02]  /*2360*/  CS2R R22, SRZ ;  /* 0x0000000000167805 */ /* 0x000fc4000001ff00 */
.L_x_2658:
[----:B------:R-:W-:Y:S01]  /*2370*/  IMAD R6, R136, c[0x0][0x180], RZ ;  /* 0x0000600088067a24 */ /* 0x000fe200078e02ff */
[----:B------:R-:W-:-:S02]  /*2380*/  IADD3 R151, -R117, c[0x0][0x168], RZ ;  /* 0x00005a0075977a10 */ /* 0x000fc40007ffe1ff */
[C---:B------:R-:W-:Y:S01]  /*2390*/  LOP3.LUT R4, R2.reuse, 0x20, RZ, 0xfc, !PT ;  /* 0x0000002002047812 */ /* 0x040fe200078efcff */
[C---:B------:R-:W-:Y:S01]  /*23a0*/  IMAD R3, R139.reuse, c[0x0][0x184], R6 ;  /* 0x000061008b037a24 */ /* 0x040fe200078e0206 */
[----:B------:R-:W-:Y:S02]  /*23b0*/  LOP3.LUT R14, R2, 0x40, RZ, 0xfc, !PT ;  /* 0x00000040020e7812 */ /* 0x000fe400078efcff */
[-C--:B------:R-:W-:Y:S01]  /*23c0*/  ISETP.GE.AND P4, PT, R4, R151.reuse, PT ;  /* 0x000000970400720c */ /* 0x080fe20003f86270 */
[----:B------:R-:W-:Y:S01]  /*23d0*/  IMAD.WIDE.U32 R4, R139, c[0x0][0x180], RZ ;  /* 0x000060008b047a25 */ /* 0x000fe200078e00ff */
[----:B------:R-:W-:Y:S02]  /*23e0*/  LOP3.LUT R6, R2, 0x60, RZ, 0xfc, !PT ;  /* 0x0000006002067812 */ /* 0x000fe400078efcff */
[----:B------:R-:W-:Y:S01]  /*23f0*/  SHF.R.S32.HI R140, RZ, 0x1f, R21 ;  /* 0x0000001fff8c7819 */ /* 0x000fe20000011415 */
[----:B------:R-:W-:Y:S01]  /*2400*/  IMAD.IADD R5, R5, 0x1, R3 ;  /* 0x0000000105057824 */ /* 0x000fe200078e0203 */
[----:B------:R-:W-:-:S02]  /*2410*/  ISETP.GE.AND P5, PT, R14, R151, PT ;  /* 0x000000970e00720c */ /* 0x000fc40003fa6270 */
[----:B------:R-:W-:Y:S01]  /*2420*/  LOP3.LUT R14, R2, 0x80, RZ, 0xfc, !PT ;  /* 0x00000080020e7812 */ /* 0x000fe200078efcff */
[C---:B------:R-:W-:Y:S01]  /*2430*/  IMAD.WIDE.U32 R4, R21.reuse, c[0x0][0x188], R4 ;  /* 0x0000620015047a25 */ /* 0x040fe200078e0004 */
[-C--:B------:R-:W-:Y:S02]  /*2440*/  ISETP.GE.AND P6, PT, R6, R151.reuse, PT ;  /* 0x000000970600720c */ /* 0x080fe40003fc6270 */
[----:B------:R-:W-:Y:S01]  /*2450*/  SHF.R.S32.HI R3, RZ, 0x1f, R2 ;  /* 0x0000001fff037819 */ /* 0x000fe20000011402 */
[----:B------:R-:W-:Y:S01]  /*2460*/  IMAD R6, R140, c[0x0][0x188], RZ ;  /* 0x000062008c067a24 */ /* 0x000fe200078e02ff */
[-C--:B------:R-:W-:Y:S01]  /*2470*/  ISETP.GE.AND P0, PT, R14, R151.reuse, PT ;  /* 0x000000970e00720c */ /* 0x080fe20003f06270 */
[----:B------:R-:W-:Y:S01]  /*2480*/  IMAD R14, R140, c[0x0][0x1c0], RZ ;  /* 0x000070008c0e7a24 */ /* 0x000fe200078e02ff */
[----:B------:R-:W-:Y:S01]  /*2490*/  ISETP.GE.AND P3, PT, R2, R151, PT ;  /* 0x000000970200720c */ /* 0x000fe20003f66270 */
[C---:B------:R-:W-:Y:S01]  /*24a0*/  IMAD R15, R21.reuse, c[0x0][0x18c], R6 ;  /* 0x00006300150f7a24 */ /* 0x040fe200078e0206 */
[----:B------:R-:W-:Y:S01]  /*24b0*/  PRMT R141, RZ, 0x7610, R141 ;  /* 0x00007610ff8d7816 */ /* 0x000fe2000000008d */
[C---:B------:R-:W-:Y:S01]  /*24c0*/  IMAD R17, R21.reuse, c[0x0][0x1c4], R14 ;  /* 0x0000710015117a24 */ /* 0x040fe200078e020e */
[----:B------:R-:W-:Y:S01]  /*24d0*/  LEA R14, P1, R4, c[0x0][0x220], 0x2 ;  /* 0x00008800040e7a11 */ /* 0x000fe200078210ff */
[----:B------:R-:W-:Y:S01]  /*24e0*/  IMAD.WIDE.U32 R6, R21, c[0x0][0x1c0], R2 ;  /* 0x0000700015067a25 */ /* 0x000fe200078e0002 */
[----:B------:R-:W-:-:S02]  /*24f0*/  IADD3 R15, R5, R15, RZ ;  /* 0x0000000f050f7210 */ /* 0x000fc40007ffe0ff */
[----:B------:R-:W-:Y:S01]  /*2500*/  LOP3.LUT R138, R2, 0xa0, RZ, 0xfc, !PT ;  /* 0x000000a0028a7812 */ /* 0x000fe200078efcff */
[----:B------:R-:W-:Y:S01]  /*2510*/  IMAD.IADD R5, R7, 0x1, R17 ;  /* 0x0000000107057824 */ /* 0x000fe200078e0211 */
[----:B------:R-:W-:Y:S02]  /*2520*/  LEA R16, P2, R6, R123, 0x1 ;  /* 0x0000007b06107211 */ /* 0x000fe400078408ff */
[----:B------:R-:W-:Y:S02]  /*2530*/  LEA.HI.X R15, R4, c[0x0][0x224], R15, 0x2, P1 ;  /* 0x00008900040f7a11 */ /* 0x000fe400008f140f */
[----:B------:R-:W-:Y:S02]  /*2540*/  LEA.HI.X R17, R6, R121, R5, 0x1, P2 ;  /* 0x0000007906117211 */ /* 0x000fe400010f0c05 */
[C---:B------:R-:W-:Y:S02]  /*2550*/  LOP3.LUT R4, R2.reuse, 0xe0, RZ, 0xfc, !PT ;  /* 0x000000e002047812 */ /* 0x040fe400078efcff */
[----:B------:R-:W-:Y:S01]  /*2560*/  PRMT R143, RZ, 0x7610, R143 ;  /* 0x00007610ff8f7816 */ /* 0x000fe2000000008f */
[----:B------:R-:W2:Y:S01]  /*2570*/  @!P3 LDG.E.U16 R141, [R16.64] ;  /* 0x00000004108db981 */ /* 0x000ea2000c1e1500 */
[----:B------:R-:W-:-:S02]  /*2580*/  LOP3.LUT R142, R2, 0xc0, RZ, 0xfc, !PT ;  /* 0x000000c0028e7812 */ /* 0x000fc400078efcff */
[-C--:B------:R-:W-:Y:S02]  /*2590*/  ISETP.GE.AND P3, PT, R4, R151.reuse, PT ;  /* 0x000000970400720c */ /* 0x080fe40003f66270 */
[-C--:B------:R-:W-:Y:S01]  /*25a0*/  ISETP.GE.AND P1, PT, R138, R151.reuse, PT ;  /* 0x000000978a00720c */ /* 0x080fe20003f26270 */
[----:B------:R-:W3:Y:S01]  /*25b0*/  @!P5 LDG.E.U16 R143, [R16.64+0x80] ;  /* 0x00008004108fd981 */ /* 0x000ee2000c1e1500 */
[----:B------:R-:W-:Y:S02]  /*25c0*/  LOP3.LUT R4, R2, 0x120, RZ, 0xfc, !PT ;  /* 0x0000012002047812 */ /* 0x000fe400078efcff */
[----:B------:R-:W-:Y:S01]  /*25d0*/  ISETP.GE.AND P2, PT, R142, R151, PT ;  /* 0x000000978e00720c */ /* 0x000fe20003f46270 */
[----:B------:R0:W4:Y:S01]  /*25e0*/  LDG.E R138, [R14.64] ;  /* 0x000000040e8a7981 */ /* 0x000122000c1e1900 */
[----:B------:R-:W-:Y:S02]  /*25f0*/  PRMT R144, RZ, 0x7610, R144 ;  /* 0x00007610ff907816 */ /* 0x000fe40000000090 */
[----:B------:R-:W-:-:S02]  /*2600*/  PRMT R142, RZ, 0x7610, R142 ;  /* 0x00007610ff8e7816 */ /* 0x000fc4000000008e */
[-C--:B------:R-:W-:Y:S02]  /*2610*/  ISETP.GE.AND P5, PT, R4, R151.reuse, PT ;  /* 0x000000970400720c */ /* 0x080fe40003fa6270 */
[C---:B------:R-:W-:Y:S01]  /*2620*/  LOP3.LUT R4, R2.reuse, 0x140, RZ, 0xfc, !PT ;  /* 0x0000014002047812 */ /* 0x040fe200078efcff */
[----:B------:R-:W3:Y:S01]  /*2630*/  @!P6 LDG.E.U16 R144, [R16.64+0xc0] ;  /* 0x0000c0041090e981 */ /* 0x000ee2000c1e1500 */
[----:B------:R-:W-:Y:S02]  /*2640*/  LOP3.LUT R6, R2, 0x100, RZ, 0xfc, !PT ;  /* 0x0000010002067812 */ /* 0x000fe400078efcff */
[----:B------:R-:W-:Y:S01]  /*2650*/  PRMT R146, RZ, 0x7610, R146 ;  /* 0x00007610ff927816 */ /* 0x000fe20000000092 */
[----:B------:R-:W3:Y:S01]  /*2660*/  @!P4 LDG.E.U16 R142, [R16.64+0x40] ;  /* 0x00004004108ec981 */ /* 0x000ee2000c1e1500 */
[-C--:B------:R-:W-:Y:S02]  /*2670*/  ISETP.GE.AND P6, PT, R4, R151.reuse, PT ;  /* 0x000000970400720c */ /* 0x080fe40003fc6270 */
[----:B------:R-:W-:-:S02]  /*2680*/  ISETP.GE.AND P4, PT, R6, R151, PT ;  /* 0x000000970600720c */ /* 0x000fc40003f86270 */
[C---:B------:R-:W-:Y:S01]  /*2690*/  LOP3.LUT R4, R2.reuse, 0x180, RZ, 0xfc, !PT ;  /* 0x0000018002047812 */ /* 0x040fe200078efcff */
[----:B------:R-:W3:Y:S01]  /*26a0*/  @!P1 LDG.E.U16 R146, [R16.64+0x140] ;  /* 0x0001400410929981 */ /* 0x000ee2000c1e1500 */
[----:B------:R-:W-:Y:S02]  /*26b0*/  PRMT R145, RZ, 0x7610, R145 ;  /* 0x00007610ff917816 */ /* 0x000fe40000000091 */
[----:B------:R-:W-:Y:S02]  /*26c0*/  PRMT R147, RZ, 0x7610, R147 ;  /* 0x00007610ff937816 */ /* 0x000fe40000000093 */
[----:B------:R-:W-:Y:S02]  /*26d0*/  LOP3.LUT R6, R2, 0x160, RZ, 0xfc, !PT ;  /* 0x0000016002067812 */ /* 0x000fe400078efcff */
[----:B------:R-:W-:Y:S01]  /*26e0*/  ISETP.GE.AND P1, PT, R4, R151, PT ;  /* 0x000000970400720c */ /* 0x000fe20003f26270 */
[----:B------:R-:W3:Y:S01]  /*26f0*/  @!P0 LDG.E.U16 R145, [R16.64+0x100] ;  /* 0x0001000410918981 */ /* 0x000ee2000c1e1500 */
[----:B------:R-:W-:-:S02]  /*2700*/  LOP3.LUT R4, R2, 0x1a0, RZ, 0xfc, !PT ;  /* 0x000001a002047812 */ /* 0x000fc400078efcff */
[----:B------:R-:W-:Y:S01]  /*2710*/  PRMT R148, RZ, 0x7610, R148 ;  /* 0x00007610ff947816 */ /* 0x000fe20000000094 */
[----:B------:R-:W3:Y:S01]  /*2720*/  @!P2 LDG.E.U16 R147, [R16.64+0x180] ;  /* 0x000180041093a981 */ /* 0x000ee2000c1e1500 */
[----:B------:R-:W-:Y:S02]  /*2730*/  PRMT R149, RZ, 0x7610, R149 ;  /* 0x00007610ff957816 */ /* 0x000fe40000000095 */
[-C--:B------:R-:W-:Y:S02]  /*2740*/  ISETP.GE.AND P0, PT, R6, R151.reuse, PT ;  /* 0x000000970600720c */ /* 0x080fe40003f06270 */
[----:B------:R-:W-:Y:S01]  /*2750*/  LOP3.LUT R6, R2, 0x1c0, RZ, 0xfc, !PT ;  /* 0x000001c002067812 */ /* 0x000fe200078efcff */
[----:B------:R-:W3:Y:S01]  /*2760*/  @!P3 LDG.E.U16 R148, [R16.64+0x1c0] ;  /* 0x0001c0041094b981 */ /* 0x000ee2000c1e1500 */
[-C--:B------:R-:W-:Y:S02]  /*2770*/  ISETP.GE.AND P2, PT, R4, R151.reuse, PT ;  /* 0x000000970400720c */ /* 0x080fe40003f46270 */
[----:B------:R-:W-:Y:S01]  /*2780*/  LOP3.LUT R4, R2, 0x1e0, RZ, 0xfc, !PT ;  /* 0x000001e002047812 */ /* 0x000fe200078efcff */
[----:B------:R-:W3:Y:S01]  /*2790*/  @!P4 LDG.E.U16 R149, [R16.64+0x200] ;  /* 0x000200041095c981 */ /* 0x000ee2000c1e1500 */
[----:B------:R-:W-:-:S02]  /*27a0*/  ISETP.GE.AND P3, PT, R6, R151, PT ;  /* 0x000000970600720c */ /* 0x000fc40003f66270 */
[----:B------:R-:W-:Y:S02]  /*27b0*/  ISETP.GE.AND P4, PT, R4, R151, PT ;  /* 0x000000970400720c */ /* 0x000fe40003f86270 */
[----:B------:R-:W-:Y:S02]  /*27c0*/  PRMT R150, RZ, 0x7610, R150 ;  /* 0x00007610ff967816 */ /* 0x000fe40000000096 */
[----:B------:R-:W-:Y:S02]  /*27d0*/  PRMT R151, RZ, 0x7610, R151 ;  /* 0x00007610ff977816 */ /* 0x000fe40000000097 */
[----:B------:R-:W-:Y:S02]  /*27e0*/  PRMT R152, RZ, 0x7610, R152 ;  /* 0x00007610ff987816 */ /* 0x000fe40000000098 */
[----:B------:R-:W-:Y:S01]  /*27f0*/  PRMT R153, RZ, 0x7610, R153 ;  /* 0x00007610ff997816 */ /* 0x000fe20000000099 */
[----:B------:R-:W3:Y:S01]  /*2800*/  @!P5 LDG.E.U16 R150, [R16.64+0x240] ;  /* 0x000240041096d981 */ /* 0x000ee2000c1e1500 */
[----:B------:R-:W-:-:S02]  /*2810*/  PRMT R154, RZ, 0x7610, R154 ;  /* 0x00007610ff9a7816 */ /* 0x000fc4000000009a */
[----:B------:R-:W-:Y:S01]  /*2820*/  PRMT R155, RZ, 0x7610, R155 ;  /* 0x00007610ff9b7816 */ /* 0x000fe2000000009b */
[----:B------:R-:W3:Y:S01]  /*2830*/  @!P6 LDG.E.U16 R151, [R16.64+0x280] ;  /* 0x000280041097e981 */ /* 0x000ee2000c1e1500 */
[----:B------:R-:W-:-:S03]  /*2840*/  PRMT R156, RZ, 0x7610, R156 ;  /* 0x00007610ff9c7816 */ /* 0x000fc6000000009c */
[----:B------:R-:W3:Y:S04]  /*2850*/  @!P0 LDG.E.U16 R152, [R16.64+0x2c0] ;  /* 0x0002c00410988981 */ /* 0x000ee8000c1e1500 */
[----:B------:R-:W3:Y:S04]  /*2860*/  @!P1 LDG.E.U16 R153, [R16.64+0x300] ;  /* 0x0003000410999981 */ /* 0x000ee8000c1e1500 */
[----:B------:R-:W3:Y:S04]  /*2870*/  @!P2 LDG.E.U16 R154, [R16.64+0x340] ;  /* 0x00034004109aa981 */ /* 0x000ee8000c1e1500 */
[----:B------:R-:W3:Y:S04]  /*2880*/  @!P3 LDG.E.U16 R155, [R16.64+0x380] ;  /* 0x00038004109bb981 */ /* 0x000ee8000c1e1500 */
[----:B------:R-:W3:Y:S01]  /*2890*/  @!P4 LDG.E.U16 R156, [R16.64+0x3c0] ;  /* 0x0003c004109cc981 */ /* 0x000ee2000c1e1500 */
[----:B------:R-:W-:-:S02]  /*28a0*/  IMAD R6, R136, c[0x0][0x198], RZ ;  /* 0x0000660088067a24 */ /* 0x000fc400078e02ff */
        /* <DEDUP_REMOVED lines=8> */
[----:B------:R-:W-:Y:S02]  /*2930*/  LEA.HI.X R7, R4, c[0x0][0x22c], R5, 0x2, P0 ;  /* 0x00008b0004077a11 */ /* 0x000fe400000f1405 */
[----:B------:R-:W-:-:S03]  /*2940*/  LOP3.LUT P0, RZ, R122, 0x1f, RZ, 0xc0, !PT ;  /* 0x0000001f7aff7812 */ /* 0x000fc6000780c0ff */
[----:B------:R1:W5:Y:S01]  /*2950*/  LDG.E R140, [R6.64] ;  /* 0x00000004068c7981 */ /* 0x000362000c1e1900 */
[----:B------:R-:W-:Y:S02]  /*2960*/  ISETP.LT.OR P0, PT, R164, 0x2, P0 ;  /* 0x00000002a400780c */ /* 0x000fe40000701670 */
[----:B------:R-:W-:Y:S01]  /*2970*/  ISETP.NE.AND P1, PT, R122, RZ, PT ;  /* 0x000000ff7a00720c */ /* 0x000fe20003f25270 */
[----:B------:R-:W-:-:S10]  /*2980*/  IMAD R4, R18, 0x100, R21 ;  /* 0x0000010012047824 */ /* 0x000fd400078e0215 */
[----:B-1----:R-:W-:Y:S02]  /*2990*/  @!P0 IADD3 R6, R164, -0x2, RZ ;  /* 0xfffffffea4068810 */ /* 0x002fe40007ffe0ff */
[----:B------:R-:W-:-:S03]  /*29a0*/  @P1 IADD3 R4, R122, 0x200, RZ ;  /* 0x000002007a041810 */ /* 0x000fc60007ffe0ff */
[----:B------:R-:W-:Y:S02]  /*29b0*/  @!P0 IMAD R5, R6, c[0x0][0x16c], R21 ;  /* 0x00005b0006058a24 */ /* 0x000fe400078e0215 */
[----:B------:R-:W-:Y:S01]  /*29c0*/  IMAD.SHL.U32 R6, R4, 0x4, RZ ;  /* 0x0000000404067824 */ /* 0x000fe200078e00ff */
[----:B0-----:R-:W-:Y:S01]  /*29d0*/  MOV R14, 0x3f800000 ;  /* 0x3f800000000e7802 */ /* 0x001fe20000000f00 */
[----:B------:R-:W-:Y:S02]  /*29e0*/  IMAD.MOV.U32 R15, RZ, RZ, RZ ;  /* 0x000000ffff0f7224 */ /* 0x000fe400078e00ff */
        /* <DEDUP_REMOVED lines=13> */
[----:B------:R-:W-:Y:S01]  /*2ac0*/  BSSY B0, `(.L_x_2611) ;  /* 0x0000084000007945 */ /* 0x000fe20003800000 */
[----:B------:R-:W-:Y:S01]  /*2ad0*/  ISETP.GT.U32.AND P2, PT, R122, 0x1f, PT ;  /* 0x0000001f7a00780c */ /* 0x000fe20003f44070 */
[----:B--2---:R-:W-:Y:S01]  /*2ae0*/  STS.U16 [R116], R141 ;  /* 0x0000008d74007388 */ /* 0x004fe20000000400 */
[----:B----4-:R-:W-:-:S04]  /*2af0*/  FMUL.FTZ R7, R138, 1.4426950216293334961 ;  /* 0x3fb8aa3b8a077820 */ /* 0x010fc80000410000 */
[----:B------:R-:W-:-:S06]  /*2b00*/  FMUL.FTZ R193, R68, R7 ;  /* 0x0000000744c17220 */ /* 0x000fcc0000410000 */
[----:B------:R-:W0:Y:S01]  /*2b10*/  MUFU.EX2 R193, R193 ;  /* 0x000000c100c17308 */ /* 0x000e220000000800 */
        /* <DEDUP_REMOVED lines=31> */
[----:B------:R-:W2:Y:S04]  /*2d10*/  LDS.U16 R175, [R100+0x1e] ;  /* 0x00001e0064af7984 */ /* 0x000ea80000000400 */
[----:B0-----:R0:W-:Y:S04]  /*2d20*/  STS [R6+0x1d10], R193 ;  /* 0x001d10c106007388 */ /* 0x0011e80000000800 */
[----:B------:R-:W-:Y:S01]  /*2d30*/  BAR.SYNC.DEFER_BLOCKING 0x0 ;  /* 0x0000000000007b1d */ /* 0x000fe20000010000 */
[----:B-1----:R-:W-:-:S02]  /*2d40*/  FMUL.FTZ R154, R67, R7 ;  /* 0x00000007439a7220 */ /* 0x002fc40000410000 */
[-C--:B------:R-:W-:Y:S02]  /*2d50*/  FMUL.FTZ R153, R66, R7.reuse ;  /* 0x0000000742997220 */ /* 0x080fe40000410000 */
[-C--:B------:R-:W-:Y:S02]  /*2d60*/  FMUL.FTZ R152, R65, R7.reuse ;  /* 0x0000000741987220 */ /* 0x080fe40000410000 */
[----:B------:R-:W0:Y:S01]  /*2d70*/  MUFU.EX2 R154, R154 ;  /* 0x0000009a009a7308 */ /* 0x000e220000000800 */
[----:B------:R-:W-:-:S07]  /*2d80*/  FMUL.FTZ R151, R64, R7 ;  /* 0x0000000740977220 */ /* 0x000fce0000410000 */
[----:B------:R-:W1:Y:S01]  /*2d90*/  MUFU.EX2 R153, R153 ;  /* 0x0000009900997308 */ /* 0x000e620000000800 */
[----:B------:R-:W-:Y:S01]  /*2da0*/  FMUL.FTZ R150, R63, R7 ;  /* 0x000000073f967220 */ /* 0x000fe20000410000 */
[----:B------:R-:W-:-:S06]  /*2db0*/  PRMT R141, RZ, 0x5410, R98 ;  /* 0x00005410ff8d7816 */ /* 0x000fcc0000000062 */
[----:B------:R-:W1:Y:S01]  /*2dc0*/  MUFU.EX2 R152, R152 ;  /* 0x0000009800987308 */ /* 0x000e620000000800 */
[----:B------:R2:W5:Y:S01]  /*2dd0*/  @!P0 LDG.E.64 R14, [R4.64] ;  /* 0x00000004040e8981 */ /* 0x000562000c1e1b00 */
[----:B------:R-:W-:Y:S02]  /*2de0*/  FMUL.FTZ R149, R62, R7 ;  /* 0x000000073e957220 */ /* 0x000fe40000410000 */
[----:B0-----:R-:W-:-:S04]  /*2df0*/  FMUL.FTZ R6, R193, R154 ;  /* 0x0000009ac1067220 */ /* 0x001fc80000410000 */
[----:B------:R-:W0:Y:S01]  /*2e00*/  MUFU.EX2 R151, R151 ;  /* 0x0000009700977308 */ /* 0x000e220000000800 */
[----:B--2---:R-:W-:Y:S02]  /*2e10*/  PRMT R5, RZ, 0x5410, R163 ;  /* 0x00005410ff057816 */ /* 0x004fe400000000a3 */
[----:B------:R-:W-:-:S03]  /*2e20*/  PRMT R4, RZ, 0x5410, R99 ;  /* 0x00005410ff047816 */ /* 0x000fc60000000063 */
[----:B------:R-:W-:Y:S02]  /*2e30*/  FMUL.FTZ R186, R68, R5 ;  /* 0x0000000544ba7220 */ /* 0x000fe40000410000 */
[----:B------:R-:W2:Y:S01]  /*2e40*/  MUFU.EX2 R150, R150 ;  /* 0x0000009600967308 */ /* 0x000ea20000000800 */
[----:B------:R-:W-:Y:S01]  /*2e50*/  FMUL.FTZ R191, R67, R4 ;  /* 0x0000000443bf7220 */ /* 0x000fe20000410000 */
[----:B------:R-:W-:Y:S01]  /*2e60*/  PRMT R142, RZ, 0x5410, R97 ;  /* 0x00005410ff8e7816 */ /* 0x000fe20000000061 */
[----:B------:R-:W-:Y:S02]  /*2e70*/  FMUL.FTZ R148, R61, R7 ;  /* 0x000000073d947220 */ /* 0x000fe40000410000 */
[----:B------:R-:W-:Y:S02]  /*2e80*/  FMUL.FTZ R184, R66, R141 ;  /* 0x0000008d42b87220 */ /* 0x000fe40000410000 */
[----:B------:R-:W-:Y:S01]  /*2e90*/  FFMA.FTZ R4, R186, R154, R191 ;  /* 0x0000009aba047223 */ /* 0x000fe200000100bf */
[----:B------:R-:W0:Y:S01]  /*2ea0*/  MUFU.EX2 R149, R149 ;  /* 0x0000009500957308 */ /* 0x000e220000000800 */
[----:B-1----:R-:W-:Y:S01]  /*2eb0*/  FMUL.FTZ R5, R153, R6 ;  /* 0x0000000699057220 */ /* 0x002fe20000410000 */
[----:B------:R-:W-:Y:S01]  /*2ec0*/  PRMT R143, RZ, 0x5410, R96 ;  /* 0x00005410ff8f7816 */ /* 0x000fe20000000060 */
[----:B------:R-:W-:-:S02]  /*2ed0*/  FMUL.FTZ R147, R60, R7 ;  /* 0x000000073c937220 */ /* 0x000fc40000410000 */
[----:B------:R-:W-:Y:S02]  /*2ee0*/  FMUL.FTZ R189, R65, R142 ;  /* 0x0000008e41bd7220 */ /* 0x000fe40000410000 */
[----:B------:R-:W-:Y:S01]  /*2ef0*/  FFMA.FTZ R4, R153, R4, R184 ;  /* 0x0000000499047223 */ /* 0x000fe200000100b8 */
[----:B------:R-:W1:Y:S01]  /*2f00*/  MUFU.EX2 R148, R148 ;  /* 0x0000009400947308 */ /* 0x000e620000000800 */
[----:B------:R-:W-:Y:S01]  /*2f10*/  FMUL.FTZ R6, R152, R5 ;  /* 0x0000000598067220 */ /* 0x000fe20000410000 */
[----:B------:R-:W-:Y:S01]  /*2f20*/  ISETP.NE.AND P0, PT, R122, 0x3f, PT ;  /* 0x0000003f7a00780c */ /* 0x000fe20003f05270 */
[----:B------:R-:W-:Y:S01]  /*2f30*/  FMUL.FTZ R146, R59, R7 ;  /* 0x000000073b927220 */ /* 0x000fe20000410000 */
[----:B------:R-:W-:Y:S01]  /*2f40*/  PRMT R156, RZ, 0x5410, R95 ;  /* 0x00005410ff9c7816 */ /* 0x000fe2000000005f */
[----:B------:R-:W-:Y:S02]  /*2f50*/  FMUL.FTZ R182, R64, R143 ;  /* 0x0000008f40b67220 */ /* 0x000fe40000410000 */
[----:B------:R-:W-:Y:S01]  /*2f60*/  FFMA.FTZ R4, R152, R4, R189 ;  /* 0x0000000498047223 */ /* 0x000fe200000100bd */
[----:B------:R-:W1:Y:S01]  /*2f70*/  MUFU.EX2 R147, R147 ;  /* 0x0000009300937308 */ /* 0x000e620000000800 */
[----:B0-----:R-:W-:Y:S01]  /*2f80*/  FMUL.FTZ R5, R151, R6 ;  /* 0x0000000697057220 */ /* 0x001fe20000410000 */
[----:B------:R-:W-:Y:S01]  /*2f90*/  PRMT R155, RZ, 0x5410, R94 ;  /* 0x00005410ff9b7816 */ /* 0x000fe2000000005e */
[----:B------:R-:W-:-:S02]  /*2fa0*/  FMUL.FTZ R145, R58, R7 ;  /* 0x000000073a917220 */ /* 0x000fc40000410000 */
[----:B------:R-:W-:Y:S02]  /*2fb0*/  FMUL.FTZ R187, R63, R156 ;  /* 0x0000009c3fbb7220 */ /* 0x000fe40000410000 */
[----:B------:R-:W-:Y:S01]  /*2fc0*/  FFMA.FTZ R4, R151, R4, R182 ;  /* 0x0000000497047223 */ /* 0x000fe200000100b6 */
[----:B------:R-:W0:Y:S01]  /*2fd0*/  MUFU.EX2 R146, R146 ;  /* 0x0000009200927308 */ /* 0x000e220000000800 */
[----:B--2---:R-:W-:Y:S01]  /*2fe0*/  FMUL.FTZ R6, R150, R5 ;  /* 0x0000000596067220 */ /* 0x004fe20000410000 */
[----:B------:R2:W2:Y:S01]  /*2ff0*/  @P0 LDS R176, [R122.X4+0x2514] ;  /* 0x002514007ab00984 */ /* 0x0004a20000004800 */
[----:B------:R-:W-:Y:S02]  /*3000*/  FMUL.FTZ R144, R57, R7 ;  /* 0x0000000739907220 */ /* 0x000fe40000410000 */
[----:B------:R-:W-:Y:S02]  /*3010*/  FMUL.FTZ R180, R62, R155 ;  /* 0x0000009b3eb47220 */ /* 0x000fe40000410000 */
[----:B------:R-:W-:Y:S01]  /*3020*/  FFMA.FTZ R4, R150, R4, R187 ;  /* 0x0000000496047223 */ /* 0x000fe200000100bb */
[----:B------:R-:W0:Y:S01]  /*3030*/  MUFU.EX2 R145, R145 ;  /* 0x0000009100917308 */ /* 0x000e220000000800 */
[----:B------:R-:W-:-:S02]  /*3040*/  FMUL.FTZ R5, R149, R6 ;  /* 0x0000000695057220 */ /* 0x000fc40000410000 */
[----:B------:R-:W-:Y:S02]  /*3050*/  FMUL.FTZ R143, R56, R7 ;  /* 0x00000007388f7220 */ /* 0x000fe40000410000 */
[----:B------:R-:W-:Y:S02]  /*3060*/  FFMA.FTZ R4, R149, R4, R180 ;  /* 0x0000000495047223 */ /* 0x000fe400000100b4 */
[C---:B-1----:R-:W-:Y:S01]  /*3070*/  FMUL.FTZ R6, R148.reuse, R5 ;  /* 0x0000000594067220 */ /* 0x042fe20000410000 */
[----:B------:R-:W1:Y:S01]  /*3080*/  MUFU.EX2 R144, R144 ;  /* 0x0000009000907308 */ /* 0x000e620000000800 */
[----:B------:R-:W-:Y:S02]  /*3090*/  FMUL.FTZ R142, R55, R7 ;  /* 0x00000007378e7220 */ /* 0x000fe40000410000 */
[----:B------:R-:W-:Y:S02]  /*30a0*/  FFMA.FTZ R4, R148, R4, R185 ;  /* 0x0000000494047223 */ /* 0x000fe400000100b9 */
[----:B------:R-:W-:-:S03]  /*30b0*/  FMUL.FTZ R5, R147, R6 ;  /* 0x0000000693057220 */ /* 0x000fc60000410000 */
[----:B------:R-:W1:Y:S01]  /*30c0*/  MUFU.EX2 R143, R143 ;  /* 0x0000008f008f7308 */ /* 0x000e620000000800 */
[----:B------:R-:W-:Y:S02]  /*30d0*/  FFMA.FTZ R4, R147, R4, R178 ;  /* 0x0000000493047223 */ /* 0x000fe400000100b2 */
[----:B0-----:R-:W-:Y:S02]  /*30e0*/  FMUL.FTZ R6, R146, R5 ;  /* 0x0000000592067220 */ /* 0x001fe40000410000 */
[----:B------:R-:W-:-:S03]  /*30f0*/  FMUL.FTZ R141, R54, R7 ;  /* 0x00000007368d7220 */ /* 0x000fc60000410000 */
[----:B------:R-:W0:Y:S01]  /*3100*/  MUFU.EX2 R142, R142 ;  /* 0x0000008e008e7308 */ /* 0x000e220000000800 */
[----:B------:R-:W-:Y:S02]  /*3110*/  FFMA.FTZ R4, R146, R4, R183 ;  /* 0x0000000492047223 */ /* 0x000fe400000100b7 */
[C---:B------:R-:W-:Y:S02]  /*3120*/  FMUL.FTZ R5, R145.reuse, R6 ;  /* 0x0000000691057220 */ /* 0x040fe40000410000 */
[----:B------:R-:W-:Y:S02]  /*3130*/  FMUL.FTZ R173, R52, R7 ;  /* 0x0000000734ad7220 */ /* 0x000fe40000410000 */
[----:B------:R-:W-:Y:S01]  /*3140*/  FFMA.FTZ R4, R145, R4, R192 ;  /* 0x0000000491047223 */ /* 0x000fe200000100c0 */
[----:B------:R-:W2:Y:S01]  /*3150*/  MUFU.EX2 R141, R141 ;  /* 0x0000008d008d7308 */ /* 0x000ea20000000800 */
[C---:B-1----:R-:W-:Y:S01]  /*3160*/  FMUL.FTZ R6, R144.reuse, R5 ;  /* 0x0000000590067220 */ /* 0x042fe20000410000 */
[----:B------:R-:W-:Y:S01]  /*3170*/  PRMT R156, RZ, 0x5410, R87 ;  /* 0x00005410ff9c7816 */ /* 0x000fe20000000057 */
[----:B------:R-:W-:-:S02]  /*3180*/  FFMA.FTZ R4, R144, R4, R197 ;  /* 0x0000000490047223 */ /* 0x000fc400000100c5 */
[----:B------:R-:W-:-:S03]  /*3190*/  FMUL.FTZ R5, R143, R6 ;  /* 0x000000068f057220 */ /* 0x000fc60000410000 */
[----:B------:R-:W1:Y:S01]  /*31a0*/  MUFU.EX2 R173, R173 ;  /* 0x000000ad00ad7308 */ /* 0x000e620000000800 */
[----:B------:R-:W-:Y:S01]  /*31b0*/  PRMT R7, RZ, 0x5410, R86 ;  /* 0x00005410ff077816 */ /* 0x000fe20000000056 */
[----:B------:R-:W-:Y:S02]  /*31c0*/  FMUL.FTZ R195, R55, R156 ;  /* 0x0000009c37c37220 */ /* 0x000fe40000410000 */
[----:B------:R-:W-:Y:S02]  /*31d0*/  FFMA.FTZ R4, R143, R4, R190 ;  /* 0x000000048f047223 */ /* 0x000fe400000100be */
[----:B0-----:R-:W-:Y:S01]  /*31e0*/  FMUL.FTZ R6, R142, R5 ;  /* 0x000000058e067220 */ /* 0x001fe20000410000 */
[----:B------:R-:W-:Y:S01]  /*31f0*/  PRMT R5, RZ, 0x5410, R85 ;  /* 0x00005410ff057816 */ /* 0x000fe20000000055 */
[----:B------:R-:W-:Y:S02]  /*3200*/  FMUL.FTZ R188, R54, R7 ;  /* 0x0000000736bc7220 */ /* 0x000fe40000410000 */
[----:B------:R-:W-:-:S02]  /*3210*/  FFMA.FTZ R4, R142, R4, R195 ;  /* 0x000000048e047223 */ /* 0x000fc400000100c3 */
[----:B------:R-:W-:Y:S02]  /*3220*/  FMUL.FTZ R206, R52, R5 ;  /* 0x0000000534ce7220 */ /* 0x000fe40000410000 */
[C---:B--2---:R-:W-:Y:S02]  /*3230*/  FMUL.FTZ R6, R141.reuse, R6 ;  /* 0x000000068d067220 */ /* 0x044fe40000410000 */
[----:B------:R-:W-:Y:S02]  /*3240*/  FFMA.FTZ R5, R141, R4, R188 ;  /* 0x000000048d057223 */ /* 0x000fe400000100bc */
[C---:B-1----:R-:W-:Y:S02]  /*3250*/  FMUL.FTZ R4, R173.reuse, R6 ;  /* 0x00000006ad047220 */ /* 0x042fe40000410000 */
[----:B------:R-:W-:Y:S01]  /*3260*/  FFMA.FTZ R5, R173, R5, R206 ;  /* 0x00000005ad057223 */ /* 0x000fe200000100ce */
[----:B------:R-:W-:Y:S05]  /*3270*/  @P0 BRA `(.L_x_2612) ;  /* 0x0000008000000947 */ /* 0x000fea0003800000 */
[----:B---34-:R-:W-:Y:S02]  /*3280*/  ISETP.NE.AND P0, PT, R164, c[0x0][0x174], PT ;  /* 0x00005d00a4007a0c */ /* 0x018fe40003f05270 */
[----:B------:R-:W-:-:S11]  /*3290*/  MOV R176, 0x3f800000 ;  /* 0x3f80000000b07802 */ /* 0x000fd60000000f00 */
[----:B------:R-:W-:-:S04]  /*32a0*/  @P0 IADD3 R7, -R119, c[0x0][0x174], RZ ;  /* 0x00005d0077070a10 */ /* 0x000fc80007ffe1ff */
[----:B------:R-:W-:-:S04]  /*32b0*/  @P0 LEA.HI R6, R7, R7, RZ, 0x1 ;  /* 0x0000000707060211 */ /* 0x000fc800078f08ff */
[----:B------:R-:W-:-:S05]  /*32c0*/  @P0 LOP3.LUT R6, R6, 0xfffffe, RZ, 0xc0, !PT ;  /* 0x00fffffe06060812 */ /* 0x000fca00078ec0ff */
[----:B------:R-:W-:-:S04]  /*32d0*/  @P0 IMAD.IADD R6, R7, 0x1, -R6 ;  /* 0x0000000107060824 */ /* 0x000fc800078e0a06 */
[----:B------:R-:W-:-:S05]  /*32e0*/  @P0 IMAD R6, R6, 0x100, R21 ;  /* 0x0000010006060824 */ /* 0x000fca00078e0215 */
[----:B------:R0:W1:Y:S02]  /*32f0*/  @P0 LDS R176, [R6.X4+0x1d10] ;  /* 0x001d100006b00984 */ /* 0x0000640000004800 */
.L_x_2612:
[----:B---34-:R-:W-:Y:S05]  /*3300*/  BSYNC B0 ;  /* 0x0000000000007941 */ /* 0x018fea0003800000 */
.L_x_2611:
[----:B------:R-:W-:Y:S01]  /*3310*/  PRMT R196, RZ, 0x5410, R196 ;  /* 0x00005410ffc47816 */ /* 0x000fe200000000c4 */
[----:B------:R2:W-:Y:S01]  /*3320*/  STS.64 [R122.X8+0x1900], R4 ;  /* 0x001900047a007388 */ /* 0x0005e20000008a00 */
[----:B------:R-:W-:Y:S01]  /*3330*/  PRMT R201, RZ, 0x5410, R201 ;  /* 0x00005410ffc97816 */ /* 0x000fe200000000c9 */
[----:B------:R-:W-:Y:S01]  /*3340*/  BSSY B0, `(.L_x_2613) ;  /* 0x000006c000007945 */ /* 0x000fe20003800000 */
[----:B------:R-:W-:Y:S01]  /*3350*/  PRMT R198, RZ, 0x5410, R198 ;  /* 0x00005410ffc67816 */ /* 0x000fe200000000c6 */
[C---:B-----5:R-:W-:Y:S01]  /*3360*/  FMUL.FTZ R155, R140.reuse, R196 ;  /* 0x000000c48c9b7220 */ /* 0x060fe20000410000 */
[----:B------:R-:W-:Y:S01]  /*3370*/  PRMT R203, RZ, 0x5410, R203 ;  /* 0x00005410ffcb7816 */ /* 0x000fe200000000cb */
[C---:B------:R-:W-:Y:S01]  /*3380*/  FMUL.FTZ R156, R140.reuse, R201 ;  /* 0x000000c98c9c7220 */ /* 0x040fe20000410000 */
        /* <DEDUP_REMOVED lines=23> */
[----:B------:R-:W-:-:S02]  /*3500*/  FMUL.FTZ R172, R140, R179 ;  /* 0x000000b38cac7220 */ /* 0x000fc40000410000 */
[C---:B--2---:R-:W-:Y:S02]  /*3510*/  FMUL.FTZ R5, R140.reuse, R177 ;  /* 0x000000b18c057220 */ /* 0x044fe40000410000 */
        /* <DEDUP_REMOVED lines=19> */
[----:B0-----:R-:W0:Y:S02]  /*3650*/  LDS.128 R4, [R122.X16+0x1900] ;  /* 0x001900007a047984 */ /* 0x001e24000000cc00 */
[----:B0-----:R-:W-:-:S02]  /*3660*/  FFMA.FTZ R7, R5, R6, R7 ;  /* 0x0000000605077223 */ /* 0x001fc40000010007 */
[----:B------:R-:W-:Y:S01]  /*3670*/  FMUL.FTZ R6, R4, R6 ;  /* 0x0000000604067220 */ /* 0x000fe20000410000 */
[----:B------:R-:W-:Y:S05]  /*3680*/  BRA.DIV ~URZ, `(.L_x_2615) ;  /* 0x000041327f007947 */ /* 0x000fea000b800000 */
[----:B------:R0:W2:Y:S02]  /*3690*/  SHFL.UP PT, R209, R6, 0x1, RZ ;  /* 0x0420000006d17989 */ /* 0x0000a400000e00ff */
.L_x_2670:
        /* <DEDUP_REMOVED lines=23> */
[----:B------:R-:W-:-:S03]  /*3810*/  MOV R209, R6 ;  /* 0x0000000600d17202 */ /* 0x000fc60000000f00 */
.L_x_2671:
[----:B------:R-:W-:Y:S01]  /*3820*/  ISETP.GE.AND P0, PT, R120, 0x10, PT ;  /* 0x000000107800780c */ /* 0x000fe20003f06270 */
[----:B0-----:R-:W-:-:S12]  /*3830*/  IMAD.MOV.U32 R7, RZ, RZ, R208 ;  /* 0x000000ffff077224 */ /* 0x001fd800078e00d0 */
[-C--:B--2---:R-:W-:Y:S02]  /*3840*/  @P0 FFMA.FTZ R7, R4, R209.reuse, R7 ;  /* 0x000000d104070223 */ /* 0x084fe40000010007 */
[----:B---3--:R-:W-:Y:S01]  /*3850*/  @P0 FMUL.FTZ R209, R210, R209 ;  /* 0x000000d1d2d10220 */ /* 0x008fe20000410000 */
[----:B------:R-:W-:Y:S05]  /*3860*/  BRA.CONV ~URZ, `(.L_x_2617) ;  /* 0x000000637f007947 */ /* 0x000fea000b800000 */
[----:B------:R-:W-:Y:S01]  /*3870*/  HFMA2.MMA R214, -RZ, RZ, 0, 1.847743988037109375e-06 ;  /* 0x0000001fffd67435 */ /* 0x000fe200000001ff */
[----:B------:R-:W-:Y:S01]  /*3880*/  IMAD.MOV.U32 R213, RZ, RZ, R209 ;  /* 0x000000ffffd57224 */ /* 0x000fe200078e00d1 */
[----:B------:R-:W-:Y:S01]  /*3890*/  MOV R4, 0x38d0 ;  /* 0x000038d000047802 */ /* 0x000fe20000000f00 */
[----:B------:R-:W-:Y:S02]  /*38a0*/  IMAD.MOV.U32 R212, RZ, RZ, 0x1f ;  /* 0x0000001fffd47424 */ /* 0x000fe400078e00ff */
[----:B------:R-:W-:Y:S02]  /*38b0*/  IMAD.MOV.U32 R215, RZ, RZ, -0x1 ;  /* 0xffffffffffd77424 */ /* 0x000fe400078e00ff */
[----:B-1----:R-:W-:Y:S05]  /*38c0*/  CALL.REL.NOINC `($__internal_109_$__cuda_sm70_shflsync_idx_p) ;  /* 0x00004dc000007944 */ /* 0x002fea0003c00000 */
.L_x_2617:
[----:B------:R-:W-:Y:S05]  /*38d0*/  BRA.CONV ~URZ, `(.L_x_2618) ;  /* 0x000000637f007947 */ /* 0x000fea000b800000 */
[----:B0-----:R-:W-:Y:S01]  /*38e0*/  MOV R213, R7 ;  /* 0x0000000700d57202 */ /* 0x001fe20000000f00 */
[----:B------:R-:W-:Y:S01]  /*38f0*/  IMAD.MOV.U32 R214, RZ, RZ, 0x1f ;  /* 0x0000001fffd67424 */ /* 0x000fe200078e00ff */
[----:B------:R-:W-:Y:S01]  /*3900*/  MOV R215, 0xffffffff ;  /* 0xffffffff00d77802 */ /* 0x000fe20000000f00 */
[----:B-1----:R-:W-:Y:S01]  /*3910*/  IMAD.MOV.U32 R212, RZ, RZ, 0x1f ;  /* 0x0000001fffd47424 */ /* 0x002fe200078e00ff */
[----:B------:R-:W-:-:S02]  /*3920*/  MOV R4, 0x3940 ;  /* 0x0000394000047802 */ /* 0x000fc40000000f00 */
[----:B------:R-:W-:Y:S05]  /*3930*/  CALL.REL.NOINC `($__internal_109_$__cuda_sm70_shflsync_idx_p) ;  /* 0x00004d5000007944 */ /* 0x000fea0003c00000 */
.L_x_2618:
[----:B------:R-:W-:Y:S05]  /*3940*/  BRA.DIV ~URZ, `(.L_x_2619) ;  /* 0x000043927f007947 */ /* 0x000fea000b800000 */
[----:B------:R2:W3:Y:S04]  /*3950*/  SHFL.UP PT, R208, R209, 0x1, RZ ;  /* 0x04200000d1d07989 */ /* 0x0004e800000e00ff */
[----:B------:R-:W4:Y:S04]  /*3960*/  SHFL.IDX PT, R14, R14, RZ, 0x1f ;  /* 0x00001fff0e0e7589 */ /* 0x000f2800000e0000 */
[----:B------:R2:W0:Y:S04]  /*3970*/  SHFL.IDX PT, R5, R15, RZ, 0x1f ;  /* 0x00001fff0f057589 */ /* 0x00042800000e0000 */
[----:B------:R2:W1:Y:S02]  /*3980*/  SHFL.UP PT, R209, R7, 0x1, RZ ;  /* 0x0420000007d17989 */ /* 0x00046400000e00ff */
.L_x_2672:
[----:B--2---:R-:W2:Y:S01]  /*3990*/  LDS.64 R6, [R122.X16+0x1900] ;  /* 0x001900007a067984 */ /* 0x004ea2000000ca00 */
[----:B----4-:R-:W-:-:S02]  /*39a0*/  IMAD.MOV.U32 R4, RZ, RZ, R14 ;  /* 0x000000ffff047224 */ /* 0x010fc400078e000e */
[-C--:B01-3--:R-:W-:Y:S02]  /*39b0*/  @P1 FFMA.FTZ R5, R5, R208.reuse, R209 ;  /* 0x000000d005051223 */ /* 0x08bfe400000100d1 */
[----:B------:R-:W-:Y:S02]  /*39c0*/  @P1 FMUL.FTZ R4, R4, R208 ;  /* 0x000000d004041220 */ /* 0x000fe40000410000 */
[C---:B--2---:R-:W-:Y:S02]  /*39d0*/  FFMA.FTZ R7, R6.reuse, R5, R7 ;  /* 0x0000000506077223 */ /* 0x044fe40000010007 */
[----:B------:R-:W-:-:S05]  /*39e0*/  FMUL.FTZ R6, R6, R4 ;  /* 0x0000000406067220 */ /* 0x000fca0000410000 */
[----:B------:R0:W-:Y:S02]  /*39f0*/  STS.128 [R122.X16+0x1900], R4 ;  /* 0x001900047a007388 */ /* 0x0001e4000000cc00 */
.L_x_2614:
[----:B------:R-:W-:Y:S05]  /*3a00*/  BSYNC B0 ;  /* 0x0000000000007941 */ /* 0x000fea0003800000 */
.L_x_2613:
[----:B------:R-:W-:Y:S01]  /*3a10*/  WARPSYNC 0xffffffff ;  /* 0xffffffff00007948 */ /* 0x000fe20003800000 */
[----:B------:R-:W-:Y:S01]  /*3a20*/  BAR.SYNC.DEFER_BLOCKING 0x0 ;  /* 0x0000000000007b1d */ /* 0x000fe20000010000 */
[C---:B01----:R-:W-:Y:S01]  /*3a30*/  FMUL.FTZ R6, R173.reuse, R176 ;  /* 0x000000b0ad067220 */ /* 0x043fe20000410000 */
[----:B------:R-:W-:Y:S01]  /*3a40*/  LOP3.LUT P0, RZ, R122, 0x1f, RZ, 0xc0, !PT ;  /* 0x0000001f7aff7812 */ /* 0x000fe2000780c0ff */
[----:B------:R-:W-:Y:S01]  /*3a50*/  FFMA.FTZ R5, R173, R181, R174 ;  /* 0x000000b5ad057223 */ /* 0x000fe200000100ae */
[----:B------:R-:W-:Y:S01]  /*3a60*/  HFMA2.MMA R14, -RZ, RZ, 1.875, 0 ;  /* 0x3f800000ff0e7435 */ /* 0x000fe200000001ff */
[C---:B------:R-:W-:Y:S01]  /*3a70*/  FMUL.FTZ R7, R141.reuse, R6 ;  /* 0x000000068d077220 */ /* 0x040fe20000410000 */
        /* <DEDUP_REMOVED lines=12> */
[----:B------:R-:W-:Y:S02]  /*3b40*/  IMAD.MOV.U32 R15, RZ, RZ, RZ ;  /* 0x000000ffff0f7224 */ /* 0x000fe400078e00ff */
[----:B------:R-:W-:-:S04]  /*3b50*/  FFMA.FTZ R5, R146, R5, R167 ;  /* 0x0000000592057223 */ /* 0x000fc800000100a7 */
        /* <DEDUP_REMOVED lines=19> */
[C---:B------:R-:W-:Y:S02]  /*3c90*/  FMUL.FTZ R4, R150.reuse, R7 ;  /* 0x0000000796047220 */ /* 0x040fe40000410000 */
        /* <DEDUP_REMOVED lines=8> */
[----:B------:R-:W-:-:S03]  /*3d20*/  FFMA.FTZ R178, R146, R185, R183 ;  /* 0x000000b992b27223 */ /* 0x000fc600000100b7 */
[----:B------:R1:W-:Y:S01]  /*3d30*/  STS.64 [R122.X8+0x1b10], R4 ;  /* 0x001b10047a007388 */ /* 0x0003e20000008a00 */
        /* <DEDUP_REMOVED lines=19> */
.L_x_2673:
        /* <DEDUP_REMOVED lines=26> */
.L_x_2674:
[----:B------:R-:W5:Y:S01]  /*4010*/  LDS.64 R4, [R122.X16+0x1b18] ;  /* 0x001b18007a047984 */ /* 0x000f62000000ca00 */
[----:B------:R-:W-:Y:S01]  /*4020*/  ISETP.NE.AND P0, PT, R122, 0x1f, PT ;  /* 0x0000001f7a00780c */ /* 0x000fe20003f05270 */
[----:B0-----:R-:W-:-:S02]  /*4030*/  IMAD.MOV.U32 R7, RZ, RZ, R212 ;  /* 0x000000ffff077224 */ /* 0x001fc400078e00d4 */
[----:B------:R-:W-:Y:S02]  /*4040*/  IMAD.MOV.U32 R6, RZ, RZ, R211 ;  /* 0x000000ffff067224 */ /* 0x000fe400078e00d3 */
[-C--:B-1-3--:R-:W-:Y:S02]  /*4050*/  FFMA.FTZ R15, R15, R206.reuse, R208 ;  /* 0x000000ce0f0f7223 */ /* 0x08afe400000100d0 */
[----:B------:R-:W-:-:S06]  /*4060*/  FMUL.FTZ R14, R14, R206 ;  /* 0x000000ce0e0e7220 */ /* 0x000fcc0000410000 */
[-C--:B--2-4-:R-:W-:Y:S02]  /*4070*/  @P0 FFMA.FTZ R7, R7, R209.reuse, R210 ;  /* 0x000000d107070223 */ /* 0x094fe400000100d2 */
[----:B------:R-:W-:Y:S02]  /*4080*/  @P0 FMUL.FTZ R6, R6, R209 ;  /* 0x000000d106060220 */ /* 0x000fe40000410000 */
[C---:B-----5:R-:W-:Y:S02]  /*4090*/  FFMA.FTZ R5, R4.reuse, R7, R5 ;  /* 0x0000000704057223 */ /* 0x060fe40000010005 */
[----:B------:R-:W-:-:S05]  /*40a0*/  FMUL.FTZ R4, R4, R6 ;  /* 0x0000000604047220 */ /* 0x000fca0000410000 */
[----:B------:R0:W-:Y:S02]  /*40b0*/  STS.128 [R122.X16+0x1b10], R4 ;  /* 0x001b10047a007388 */ /* 0x0001e4000000cc00 */
.L_x_2621:
[----:B-12---:R-:W-:Y:S05]  /*40c0*/  BSYNC B0 ;  /* 0x0000000000007941 */ /* 0x006fea0003800000 */
.L_x_2620:
[----:B------:R-:W-:Y:S01]  /*40d0*/  WARPSYNC 0xffffffff ;  /* 0xffffffff00007948 */ /* 0x000fe20003800000 */
[----:B------:R-:W-:Y:S01]  /*40e0*/  BAR.SYNC.DEFER_BLOCKING 0x0 ;  /* 0x0000000000007b1d */ /* 0x000fe20000010000 */
[----:B0-----:R-:W-:Y:S01]  /*40f0*/  FMUL.FTZ R5, R196, R193 ;  /* 0x000000c1c4057220 */ /* 0x001fe20000410000 */
[----:B------:R-:W-:Y:S01]  /*4100*/  ISETP.NE.AND P1, PT, R122, RZ, PT ;  /* 0x000000ff7a00720c */ /* 0x000fe20003f25270 */
[----:B------:R-:W-:Y:S01]  /*4110*/  FMUL.FTZ R201, R201, R186 ;  /* 0x000000bac9c97220 */ /* 0x000fe20000410000 */
[----:B------:R-:W-:Y:S01]  /*4120*/  IADD3 R214, -R117, c[0x0][0x168], -R122 ;  /* 0x00005a0075d67a10 */ /* 0x000fe20007ffe97a */
[----:B------:R-:W-:Y:S01]  /*4130*/  FFMA.FTZ R4, R84, R5, RZ ;  /* 0x0000000554047223 */ /* 0x000fe200000100ff */
[----:B------:R-:W-:Y:S01]  /*4140*/  PRMT R209, RZ, 0x5410, R86 ;  /* 0x00005410ffd17816 */ /* 0x000fe20000000056 */
[----:B------:R-:W-:Y:S01]  /*4150*/  FMUL.FTZ R198, R198, R191 ;  /* 0x000000bfc6c67220 */ /* 0x000fe20000410000 */
[----:B------:R-:W-:Y:S01]  /*4160*/  IADD3 R213, R122, 0x40, RZ ;  /* 0x000000407ad57810 */ /* 0x000fe20007ffe0ff */
[----:B------:R-:W-:Y:S01]  /*4170*/  FFMA.FTZ R201, R83, R201, R4 ;  /* 0x000000c953c97223 */ /* 0x000fe20000010004 */
[----:B------:R-:W-:Y:S01]  /*4180*/  MOV R4, R122 ;  /* 0x0000007a00047202 */ /* 0x000fe20000000f00 */
[----:B------:R-:W-:Y:S01]  /*4190*/  FMUL.FTZ R203, R203, R184 ;  /* 0x000000b8cbcb7220 */ /* 0x000fe20000410000 */
[----:B------:R-:W-:Y:S01]  /*41a0*/  BSSY B0, `(.L_x_2624) ;  /* 0x00000c6000007945 */ /* 0x000fe20003800000 */
[----:B------:R-:W-:Y:S01]  /*41b0*/  FFMA.FTZ R198, R82, R198, R201 ;  /* 0x000000c652c67223 */ /* 0x000fe200000100c9 */
[----:B------:R-:W-:Y:S01]  /*41c0*/  LEA.HI.SX32 R213, R213, R122, 0x1b ;  /* 0x0000007ad5d57211 */ /* 0x000fe200078fdaff */
[----:B------:R-:W-:-:S02]  /*41d0*/  FMUL.FTZ R200, R200, R189 ;  /* 0x000000bdc8c87220 */ /* 0x000fc40000410000 */
[----:B------:R-:W-:Y:S02]  /*41e0*/  FFMA.FTZ R203, R81, R203, R198 ;  /* 0x000000cb51cb7223 */ /* 0x000fe400000100c6 */
[----:B------:R-:W-:Y:S02]  /*41f0*/  FMUL.FTZ R205, R205, R182 ;  /* 0x000000b6cdcd7220 */ /* 0x000fe40000410000 */
[----:B------:R-:W-:Y:S02]  /*4200*/  FFMA.FTZ R200, R80, R200, R203 ;  /* 0x000000c850c87223 */ /* 0x000fe400000100cb */
[----:B------:R-:W-:Y:S01]  /*4210*/  FMUL.FTZ R202, R202, R187 ;  /* 0x000000bbcaca7220 */ /* 0x000fe20000410000 */
[----:B------:R-:W0:Y:S01]  /*4220*/  LDS R196, [R122.X8+0x1b14] ;  /* 0x001b14007ac47984 */ /* 0x000e220000008800 */
[----:B------:R-:W-:Y:S02]  /*4230*/  FFMA.FTZ R205, R79, R205, R200 ;  /* 0x000000cd4fcd7223 */ /* 0x000fe400000100c8 */
[----:B------:R-:W-:Y:S01]  /*4240*/  FMUL.FTZ R207, R207, R180 ;  /* 0x000000b4cfcf7220 */ /* 0x000fe20000410000 */
[----:B------:R-:W-:Y:S01]  /*4250*/  @!P1 STS.64 [R21.X8+0x2610], R14 ;  /* 0x0026100e15009388 */ /* 0x000fe20000008a00 */
[----:B------:R-:W-:-:S02]  /*4260*/  FFMA.FTZ R202, R78, R202, R205 ;  /* 0x000000ca4eca7223 */ /* 0x000fc400000100cd */
[----:B------:R-:W-:Y:S02]  /*4270*/  FMUL.FTZ R204, R204, R185 ;  /* 0x000000b9cccc7220 */ /* 0x000fe40000410000 */
[----:B------:R-:W-:Y:S02]  /*4280*/  FFMA.FTZ R207, R77, R207, R202 ;  /* 0x000000cf4dcf7223 */ /* 0x000fe400000100ca */
[----:B------:R-:W-:Y:S02]  /*4290*/  IMAD R6, R166, c[0x0][0x2b8], RZ ;  /* 0x0000ae00a6067a24 */ /* 0x000fe400078e02ff */
[----:B------:R-:W-:Y:S02]  /*42a0*/  IMAD.MOV.U32 R5, RZ, RZ, RZ ;  /* 0x000000ffff057224 */ /* 0x000fe400078e00ff */
[----:B------:R-:W-:Y:S02]  /*42b0*/  FFMA.FTZ R204, R76, R204, R207 ;  /* 0x000000cc4ccc7223 */ /* 0x000fe400000100cf */
[----:B------:R-:W-:-:S02]  /*42c0*/  FMUL.FTZ R199, R199, R178 ;  /* 0x000000b2c7c77220 */ /* 0x000fc40000410000 */
[----:B------:R-:W-:-:S04]  /*42d0*/  IMAD.WIDE.U32 R4, R137, c[0x0][0x2b8], R4 ;  /* 0x0000ae0089047a25 */ /* 0x000fc800078e0004 */
[----:B------:R-:W-:Y:S02]  /*42e0*/  IMAD R7, R137, c[0x0][0x2bc], R6 ;  /* 0x0000af0089077a24 */ /* 0x000fe400078e0206 */
[----:B------:R-:W-:Y:S01]  /*42f0*/  FFMA.FTZ R199, R75, R199, R204 ;  /* 0x000000c74bc77223 */ /* 0x000fe200000100cc */
[----:B------:R-:W-:Y:S01]  /*4300*/  PRMT R204, RZ, 0x5410, R85 ;  /* 0x00005410ffcc7816 */ /* 0x000fe20000000055 */
[----:B------:R-:W-:Y:S02]  /*4310*/  FMUL.FTZ R16, R16, R183 ;  /* 0x000000b710107220 */ /* 0x000fe40000410000 */
[----:B------:R-:W-:Y:S02]  /*4320*/  IMAD.IADD R5, R5, 0x1, R7 ;  /* 0x0000000105057824 */ /* 0x000fe400078e0207 */
[----:B------:R-:W-:Y:S02]  /*4330*/  FFMA.FTZ R6, R74, R16, R199 ;  /* 0x000000104a067223 */ /* 0x000fe400000100c7 */
[----:B------:R-:W-:-:S02]  /*4340*/  FMUL.FTZ R7, R17, R192 ;  /* 0x000000c011077220 */ /* 0x000fc40000410000 */
[----:B------:R-:W-:Y:S02]  /*4350*/  FMUL.FTZ R194, R194, R197 ;  /* 0x000000c5c2c27220 */ /* 0x000fe40000410000 */
[----:B------:R-:W-:Y:S02]  /*4360*/  FFMA.FTZ R7, R73, R7, R6 ;  /* 0x0000000749077223 */ /* 0x000fe40000010006 */
[----:B------:R-:W-:Y:S02]  /*4370*/  FMUL.FTZ R177, R177, R188 ;  /* 0x000000bcb1b17220 */ /* 0x000fe40000410000 */
[----:B0-----:R-:W-:Y:S01]  /*4380*/  FFMA.FTZ R181, R196, R176, R181 ;  /* 0x000000b0c4b57223 */ /* 0x001fe200000100b5 */
[----:B------:R-:W-:Y:S01]  /*4390*/  P2R R196, PR, RZ, 0x2 ;  /* 0x00000002ffc47803 */ /* 0x000fe20000000000 */
[----:B------:R-:W-:Y:S01]  /*43a0*/  FFMA.FTZ R194, R72, R194, R7 ;  /* 0x000000c248c27223 */ /* 0x000fe20000010007 */
[----:B------:R-:W-:Y:S01]  /*43b0*/  ISETP.GE.AND P1, PT, R214, 0x41, PT ;  /* 0x00000041d600780c */ /* 0x000fe20003f26270 */
[----:B------:R-:W-:-:S02]  /*43c0*/  FFMA.FTZ R173, R173, R181, R174 ;  /* 0x000000b5adad7223 */ /* 0x000fc400000100ae */
[----:B------:R-:W-:Y:S02]  /*43d0*/  FMUL.FTZ R176, R179, R190 ;  /* 0x000000beb3b07220 */ /* 0x000fe40000410000 */
[----:B------:R-:W-:Y:S02]  /*43e0*/  FFMA.FTZ R141, R141, R173, R172 ;  /* 0x000000ad8d8d7223 */ /* 0x000fe400000100ac */
[----:B------:R-:W-:Y:S01]  /*43f0*/  FFMA.FTZ R203, R71, R176, R194 ;  /* 0x000000b047cb7223 */ /* 0x000fe200000100c2 */
[----:B------:R-:W-:Y:S01]  /*4400*/  PRMT R194, RZ, 0x5410, R89 ;  /* 0x00005410ffc27816 */ /* 0x000fe20000000059 */
[----:B------:R-:W-:Y:S01]  /*4410*/  FFMA.FTZ R171, R142, R141, R171 ;  /* 0x0000008d8eab7223 */ /* 0x000fe200000100ab */
[----:B------:R-:W-:Y:S01]  /*4420*/  SHF.L.U32 R142, R122, 0x4, RZ ;  /* 0x000000047a8e7819 */ /* 0x000fe200000006ff */
[----:B------:R-:W-:Y:S02]  /*4430*/  FMUL.FTZ R176, R175, R195 ;  /* 0x000000c3afb07220 */ /* 0x000fe40000410000 */
[----:B------:R-:W-:Y:S01]  /*4440*/  FFMA.FTZ R143, R143, R171, R170 ;  /* 0x000000ab8f8f7223 */ /* 0x000fe200000100aa */
[----:B------:R-:W-:Y:S01]  /*4450*/  LEA.HI.SX32 R205, R142, R142, 0x1b ;  /* 0x0000008e8ecd7211 */ /* 0x000fe200078fdaff */
[----:B------:R-:W-:Y:S01]  /*4460*/  FMUL.FTZ R175, R140, R193 ;  /* 0x000000c18caf7220 */ /* 0x000fe20000410000 */
[----:B------:R-:W-:Y:S01]  /*4470*/  PRMT R170, RZ, 0x5410, R91 ;  /* 0x00005410ffaa7816 */ /* 0x000fe2000000005b */
[----:B------:R-:W-:-:S02]  /*4480*/  FFMA.FTZ R169, R144, R143, R169 ;  /* 0x0000008f90a97223 */ /* 0x000fc400000100a9 */
[----:B------:R-:W-:Y:S02]  /*4490*/  FMUL.FTZ R175, R84, R175 ;  /* 0x000000af54af7220 */ /* 0x000fe40000410000 */
[----:B------:R-:W-:Y:S01]  /*44a0*/  FFMA.FTZ R145, R145, R169, R168 ;  /* 0x000000a991917223 */ /* 0x000fe200000100a8 */
[----:B------:R-:W-:Y:S01]  /*44b0*/  PRMT R168, RZ, 0x5410, R92 ;  /* 0x00005410ffa87816 */ /* 0x000fe2000000005c */
[----:B------:R-:W-:Y:S01]  /*44c0*/  FFMA.FTZ R177, R70, R177, R203 ;  /* 0x000000b146b17223 */ /* 0x000fe200000100cb */
[----:B------:R0:W-:Y:S01]  /*44d0*/  STS [R205.X4+0x850], R175 ;  /* 0x000850afcd007388 */ /* 0x0001e20000004800 */
[----:B------:R-:W-:Y:S02]  /*44e0*/  FFMA.FTZ R167, R146, R145, R167 ;  /* 0x0000009192a77223 */ /* 0x000fe400000100a7 */
[----:B------:R-:W-:Y:S02]  /*44f0*/  FMUL.FTZ R176, R69, R176 ;  /* 0x000000b045b07220 */ /* 0x000fe40000410000 */
[----:B------:R-:W-:-:S02]  /*4500*/  FFMA.FTZ R147, R147, R167, R162 ;  /* 0x000000a793937223 */ /* 0x000fc400000100a2 */
[----:B------:R-:W-:Y:S02]  /*4510*/  FADD.FTZ R172, R177, R176 ;  /* 0x000000b0b1ac7221 */ /* 0x000fe40000010000 */
[----:B------:R-:W-:Y:S02]  /*4520*/  FFMA.FTZ R161, R148, R147, R161 ;  /* 0x0000009394a17223 */ /* 0x000fe400000100a1 */
[C---:B0-----:R-:W-:Y:S02]  /*4530*/  FMUL.FTZ R175, R140.reuse, R185 ;  /* 0x000000b98caf7220 */ /* 0x041fe40000410000 */
[----:B------:R-:W-:Y:S01]  /*4540*/  FFMA.FTZ R149, R149, R161, R160 ;  /* 0x000000a195957223 */ /* 0x000fe200000100a0 */
[----:B------:R-:W-:Y:S01]  /*4550*/  PRMT R160, RZ, 0x5410, R93 ;  /* 0x00005410ffa07816 */ /* 0x000fe2000000005d */
[C---:B------:R-:W-:Y:S02]  /*4560*/  FMUL.FTZ R177, R140.reuse, R191 ;  /* 0x000000bf8cb17220 */ /* 0x040fe40000410000 */
[----:B------:R-:W-:-:S02]  /*4570*/  FMUL.FTZ R15, R140, R189 ;  /* 0x000000bd8c0f7220 */ /* 0x000fc40000410000 */
[----:B------:R-:W-:Y:S02]  /*4580*/  FMUL.FTZ R14, R140, R182 ;  /* 0x000000b68c0e7220 */ /* 0x000fe40000410000 */
[----:B------:R-:W-:Y:S02]  /*4590*/  FMUL.FTZ R146, R76, R175 ;  /* 0x000000af4c927220 */ /* 0x000fe40000410000 */
[----:B------:R-:W-:Y:S01]  /*45a0*/  FFMA.FTZ R175, R150, R149, R159 ;  /* 0x0000009596af7223 */ /* 0x000fe2000001009f */
[----:B------:R-:W-:Y:S01]  /*45b0*/  PRMT R150, RZ, 0x5410, R97 ;  /* 0x00005410ff967816 */ /* 0x000fe20000000061 */
[----:B------:R-:W-:Y:S01]  /*45c0*/  FMUL.FTZ R177, R82, R177 ;  /* 0x000000b152b17220 */ /* 0x000fe20000410000 */
[----:B------:R0:W-:Y:S01]  /*45d0*/  STS [R205.X4+0x870], R146 ;  /* 0x00087092cd007388 */ /* 0x0001e20000004800 */
[----:B------:R-:W-:Y:S02]  /*45e0*/  FMUL.FTZ R15, R80, R15 ;  /* 0x0000000f500f7220 */ /* 0x000fe40000410000 */
[----:B------:R-:W-:Y:S01]  /*45f0*/  FMUL.FTZ R14, R79, R14 ;  /* 0x0000000e4f0e7220 */ /* 0x000fe20000410000 */
[----:B------:R1:W-:Y:S01]  /*4600*/  STS [R205.X4+0x858], R177 ;  /* 0x000858b1cd007388 */ /* 0x0003e20000004800 */
[----:B------:R-:W-:Y:S01]  /*4610*/  FFMA.FTZ R151, R151, R175, R158 ;  /* 0x000000af97977223 */ /* 0x000fe2000001009e */
[----:B------:R-:W-:Y:S01]  /*4620*/  PRMT R158, RZ, 0x5410, R94 ;  /* 0x00005410ff9e7816 */ /* 0x000fe2000000005e */
[----:B------:R-:W-:Y:S01]  /*4630*/  FMUL.FTZ R144, R140, R180 ;  /* 0x000000b48c907220 */ /* 0x000fe20000410000 */
[----:B------:R2:W-:Y:S01]  /*4640*/  STS [R205.X4+0x860], R15 ;  /* 0x0008600fcd007388 */ /* 0x0005e20000004800 */
[----:B------:R-:W-:Y:S01]  /*4650*/  FFMA.FTZ R157, R152, R151, R157 ;  /* 0x00000097989d7223 */ /* 0x000fe2000001009d */
[----:B0-----:R-:W-:Y:S01]  /*4660*/  PRMT R146, RZ, 0x5410, R99 ;  /* 0x00005410ff927816 */ /* 0x001fe20000000063 */
[C---:B------:R-:W-:Y:S01]  /*4670*/  FMUL.FTZ R174, R140.reuse, R186 ;  /* 0x000000ba8cae7220 */ /* 0x040fe20000410000 */
[----:B------:R0:W-:Y:S01]  /*4680*/  STS [R205.X4+0x864], R14 ;  /* 0x0008640ecd007388 */ /* 0x0001e20000004800 */
[----:B------:R-:W-:-:S02]  /*4690*/  FMUL.FTZ R176, R140, R184 ;  /* 0x000000b88cb07220 */ /* 0x000fc40000410000 */
[C---:B------:R-:W-:Y:S02]  /*46a0*/  FMUL.FTZ R203, R140.reuse, R187 ;  /* 0x000000bb8ccb7220 */ /* 0x040fe40000410000 */
[----:B------:R-:W-:Y:S02]  /*46b0*/  FMUL.FTZ R144, R77, R144 ;  /* 0x000000904d907220 */ /* 0x000fe40000410000 */
[C---:B------:R-:W-:Y:S02]  /*46c0*/  FMUL.FTZ R148, R140.reuse, R178 ;  /* 0x000000b28c947220 */ /* 0x040fe40000410000 */
[C---:B-1----:R-:W-:Y:S01]  /*46d0*/  FMUL.FTZ R177, R140.reuse, R183 ;  /* 0x000000b78cb17220 */ /* 0x042fe20000410000 */
[----:B------:R1:W-:Y:S01]  /*46e0*/  STS [R205.X4+0x86c], R144 ;  /* 0x00086c90cd007388 */ /* 0x0003e20000004800 */
[C---:B------:R-:W-:Y:S02]  /*46f0*/  FMUL.FTZ R162, R140.reuse, R192 ;  /* 0x000000c08ca27220 */ /* 0x040fe40000410000 */
[----:B--2---:R-:W-:-:S02]  /*4700*/  FMUL.FTZ R15, R140, R197 ;  /* 0x000000c58c0f7220 */ /* 0x004fc40000410000 */
[C---:B0-----:R-:W-:Y:S02]  /*4710*/  FMUL.FTZ R14, R140.reuse, R190 ;  /* 0x000000be8c0e7220 */ /* 0x041fe40000410000 */
[C---:B------:R-:W-:Y:S02]  /*4720*/  FMUL.FTZ R159, R140.reuse, R188 ;  /* 0x000000bc8c9f7220 */ /* 0x040fe40000410000 */
[----:B------:R-:W-:Y:S01]  /*4730*/  FMUL.FTZ R140, R140, R195 ;  /* 0x000000c38c8c7220 */ /* 0x000fe20000410000 */
[----:B-1----:R-:W-:Y:S01]  /*4740*/  PRMT R144, RZ, 0x5410, R163 ;  /* 0x00005410ff907816 */ /* 0x002fe200000000a3 */
[----:B------:R-:W-:Y:S01]  /*4750*/  FFMA.FTZ R153, R153, R157, R156 ;  /* 0x0000009d99997223 */ /* 0x000fe2000001009c */
[----:B------:R-:W-:Y:S01]  /*4760*/  PRMT R156, RZ, 0x5410, R95 ;  /* 0x00005410ff9c7816 */ /* 0x000fe2000000005f */
[----:B------:R-:W-:Y:S02]  /*4770*/  FMUL.FTZ R140, R69, R140 ;  /* 0x0000008c458c7220 */ /* 0x000fe40000410000 */
[----:B------:R-:W-:Y:S01]  /*4780*/  FFMA.FTZ R155, R154, R153, R155 ;  /* 0x000000999a9b7223 */ /* 0x000fe2000001009b */
[----:B------:R-:W-:Y:S01]  /*4790*/  PRMT R154, RZ, 0x5410, R96 ;  /* 0x00005410ff9a7816 */ /* 0x000fe20000000060 */
[----:B------:R-:W-:Y:S01]  /*47a0*/  FMUL.FTZ R148, R75, R148 ;  /* 0x000000944b947220 */ /* 0x000fe20000410000 */
[----:B------:R0:W-:Y:S01]  /*47b0*/  STS [R205.X4+0x88c], R140 ;  /* 0x00088c8ccd007388 */ /* 0x0001e20000004800 */
[----:B------:R-:W-:-:S02]  /*47c0*/  FMUL.FTZ R14, R71, R14 ;  /* 0x0000000e470e7220 */ /* 0x000fc40000410000 */
[----:B------:R-:W-:Y:S01]  /*47d0*/  FMUL.FTZ R159, R70, R159 ;  /* 0x0000009f469f7220 */ /* 0x000fe20000410000 */
[----:B------:R1:W-:Y:S01]  /*47e0*/  STS [R205.X4+0x874], R148 ;  /* 0x00087494cd007388 */ /* 0x0003e20000004800 */
[----:B------:R-:W-:Y:S02]  /*47f0*/  FFMA.FTZ R193, -R68, R144, R193 ;  /* 0x0000009044c17223 */ /* 0x000fe400000101c1 */
[----:B------:R-:W-:Y:S01]  /*4800*/  FFMA.FTZ R186, -R67, R146, R186 ;  /* 0x0000009243ba7223 */ /* 0x000fe200000101ba */
[----:B------:R2:W-:Y:S01]  /*4810*/  STS [R205.X4+0x884], R14 ;  /* 0x0008840ecd007388 */ /* 0x0005e20000004800 */
[----:B------:R-:W-:Y:S02]  /*4820*/  FMUL.FTZ R177, R74, R177 ;  /* 0x000000b14ab17220 */ /* 0x000fe40000410000 */
[----:B0-----:R-:W-:Y:S01]  /*4830*/  FMUL.FTZ R140, R68, R155 ;  /* 0x0000009b448c7220 */ /* 0x001fe20000410000 */
[----:B------:R0:W-:Y:S01]  /*4840*/  STS [R205.X4+0x888], R159 ;  /* 0x0008889fcd007388 */ /* 0x0001e20000004800 */
[----:B------:R-:W-:Y:S01]  /*4850*/  FMUL.FTZ R152, R66, R157 ;  /* 0x0000009d42987220 */ /* 0x000fe20000410000 */
[----:B-1----:R-:W-:Y:S01]  /*4860*/  PRMT R148, RZ, 0x5410, R98 ;  /* 0x00005410ff947816 */ /* 0x002fe20000000062 */
[----:B------:R-:W-:Y:S01]  /*4870*/  FMUL.FTZ R162, R73, R162 ;  /* 0x000000a249a27220 */ /* 0x000fe20000410000 */
[----:B------:R1:W-:Y:S01]  /*4880*/  STS [R205.X4+0x878], R177 ;  /* 0x000878b1cd007388 */ /* 0x0003e20000004800 */
[----:B------:R-:W-:-:S02]  /*4890*/  FFMA.FTZ R184, -R65, R150, R184 ;  /* 0x0000009641b87223 */ /* 0x000fc400000101b8 */
[----:B--2---:R-:W-:Y:S01]  /*48a0*/  FFMA.FTZ R14, R140, R193, RZ ;  /* 0x000000c18c0e7223 */ /* 0x004fe200000100ff */
[----:B------:R2:W-:Y:S01]  /*48b0*/  STS [R205.X4+0x87c], R162 ;  /* 0x00087ca2cd007388 */ /* 0x0005e20000004800 */
[----:B------:R-:W-:Y:S02]  /*48c0*/  FFMA.FTZ R191, -R66, R148, R191 ;  /* 0x0000009442bf7223 */ /* 0x000fe400000101bf */
[----:B0-----:R-:W-:Y:S02]  /*48d0*/  FMUL.FTZ R159, R67, R153 ;  /* 0x00000099439f7220 */ /* 0x001fe40000410000 */
[----:B------:R-:W-:Y:S02]  /*48e0*/  FMUL.FTZ R203, R78, R203 ;  /* 0x000000cb4ecb7220 */ /* 0x000fe40000410000 */
[----:B------:R-:W-:Y:S02]  /*48f0*/  FFMA.FTZ R14, R159, R186, R14 ;  /* 0x000000ba9f0e7223 */ /* 0x000fe4000001000e */
[----:B-1----:R-:W-:Y:S01]  /*4900*/  FMUL.FTZ R177, R65, R151 ;  /* 0x0000009741b17220 */ /* 0x002fe20000410000 */
[----:B------:R0:W-:Y:S01]  /*4910*/  STS [R205.X4+0x868], R203 ;  /* 0x000868cbcd007388 */ /* 0x0001e20000004800 */
[----:B------:R-:W-:-:S02]  /*4920*/  FFMA.FTZ R14, R152, R191, R14 ;  /* 0x000000bf980e7223 */ /* 0x000fc4000001000e */
[C---:B------:R-:W-:Y:S02]  /*4930*/  FFMA.FTZ R189, -R64.reuse, R154, R189 ;  /* 0x0000009a40bd7223 */ /* 0x040fe400000101bd */
[----:B--2---:R-:W-:Y:S02]  /*4940*/  FMUL.FTZ R162, R64, R175 ;  /* 0x000000af40a27220 */ /* 0x004fe40000410000 */
[----:B------:R-:W-:Y:S02]  /*4950*/  FFMA.FTZ R14, R177, R184, R14 ;  /* 0x000000b8b10e7223 */ /* 0x000fe4000001000e */
[----:B------:R-:W-:Y:S02]  /*4960*/  FMUL.FTZ R174, R83, R174 ;  /* 0x000000ae53ae7220 */ /* 0x000fe40000410000 */
[C---:B------:R-:W-:Y:S02]  /*4970*/  FFMA.FTZ R182, -R63.reuse, R156, R182 ;  /* 0x0000009c3fb67223 */ /* 0x040fe400000101b6 */
[----:B0-----:R-:W-:Y:S01]  /*4980*/  FMUL.FTZ R203, R63, R149 ;  /* 0x000000953fcb7220 */ /* 0x001fe20000410000 */
[----:B------:R0:W-:Y:S01]  /*4990*/  STS [R205.X4+0x854], R174 ;  /* 0x000854aecd007388 */ /* 0x0001e20000004800 */
[----:B------:R-:W-:-:S02]  /*49a0*/  FFMA.FTZ R14, R162, R189, R14 ;  /* 0x000000bda20e7223 */ /* 0x000fc4000001000e */
[----:B------:R-:W-:Y:S02]  /*49b0*/  FMUL.FTZ R176, R81, R176 ;  /* 0x000000b051b07220 */ /* 0x000fe40000410000 */
[----:B------:R-:W-:Y:S02]  /*49c0*/  FMUL.FTZ R15, R72, R15 ;  /* 0x0000000f480f7220 */ /* 0x000fe40000410000 */
[----:B------:R-:W-:Y:S01]  /*49d0*/  IMAD R198, R165, c[0x0][0x2c0], RZ ;  /* 0x0000b000a5c67a24 */ /* 0x000fe200078e02ff */
[----:B------:R1:W-:Y:S01]  /*49e0*/  STS [R205.X4+0x85c], R176 ;  /* 0x00085cb0cd007388 */ /* 0x0003e20000004800 */
[C---:B------:R-:W-:Y:S02]  /*49f0*/  FFMA.FTZ R187, -R62.reuse, R158, R187 ;  /* 0x0000009e3ebb7223 */ /* 0x040fe400000101bb */
[----:B0-----:R-:W-:Y:S01]  /*4a00*/  FMUL.FTZ R174, R62, R161 ;  /* 0x000000a13eae7220 */ /* 0x001fe20000410000 */
[----:B------:R0:W-:Y:S01]  /*4a10*/  STS [R205.X4+0x880], R15 ;  /* 0x0008800fcd007388 */ /* 0x0001e20000004800 */
[----:B------:R-:W-:-:S02]  /*4a20*/  FFMA.FTZ R14, R203, R182, R14 ;  /* 0x000000b6cb0e7223 */ /* 0x000fc4000001000e */
[----:B------:R-:W-:Y:S01]  /*4a30*/  IMAD R199, R135, c[0x0][0x2c4], R198 ;  /* 0x0000b10087c77a24 */ /* 0x000fe200078e02c6 */
[----:B------:R-:W-:Y:S01]  /*4a40*/  SHF.L.U64.HI R198, R19, 0x2, R0 ;  /* 0x0000000213c67819 */ /* 0x000fe20000010200 */
[----:B------:R-:W-:Y:S01]  /*4a50*/  IMAD.WIDE.U32 R16, R135, c[0x0][0x2c0], R4 ;  /* 0x0000b00087107a25 */ /* 0x000fe200078e0004 */
[----:B-1----:R-:W-:-:S03]  /*4a60*/  PRMT R176, RZ, 0x5410, R90 ;  /* 0x00005410ffb07816 */ /* 0x002fc6000000005a */
[----:B------:R-:W-:Y:S01]  /*4a70*/  FFMA.FTZ R180, -R61, R160, R180 ;  /* 0x000000a03db47223 */ /* 0x000fe200000101b4 */
[----:B------:R-:W-:Y:S01]  /*4a80*/  IADD3 R17, R17, R199, RZ ;  /* 0x000000c711117210 */ /* 0x000fe20007ffe0ff */
[----:B0-----:R-:W-:Y:S01]  /*4a90*/  FMUL.FTZ R205, R61, R147 ;  /* 0x000000933dcd7220 */ /* 0x001fe20000410000 */
[----:B------:R-:W-:Y:S01]  /*4aa0*/  LEA R4, P0, R16, c[0x0][0x320], 0x2 ;  /* 0x0000c80010047a11 */ /* 0x000fe200078010ff */
[----:B------:R-:W-:Y:S02]  /*4ab0*/  FFMA.FTZ R14, R174, R187, R14 ;  /* 0x000000bbae0e7223 */ /* 0x000fe4000001000e */
[----:B------:R-:W-:Y:S01]  /*4ac0*/  FFMA.FTZ R185, -R60, R168, R185 ;  /* 0x000000a83cb97223 */ /* 0x000fe200000101b9 */
[----:B------:R-:W-:Y:S01]  /*4ad0*/  LEA.HI.X R5, R16, c[0x0][0x324], R17, 0x2, P0 ;  /* 0x0000c90010057a11 */ /* 0x000fe200000f1411 */
[----:B------:R-:W-:Y:S01]  /*4ae0*/  FMUL.FTZ R196, R60, R167 ;  /* 0x000000a73cc47220 */ /* 0x000fe20000410000 */
[----:B------:R-:W-:Y:S01]  /*4af0*/  IADD3 R16, P2, R117, R16, RZ ;  /* 0x0000001075107210 */ /* 0x000fe20007f5e0ff */
[----:B------:R-:W-:-:S02]  /*4b00*/  FFMA.FTZ R14, R205, R180, R14 ;  /* 0x000000b4cd0e7223 */ /* 0x000fc4000001000e */
[----:B------:R-:W-:Y:S01]  /*4b10*/  IMAD.SHL.U32 R199, R19, 0x4, RZ ;  /* 0x0000000413c77824 */ /* 0x000fe200078e00ff */
[----:B------:R-:W-:Y:S01]  /*4b20*/  LEA.HI.X.SX32 R17, R117, R17, 0x1, P2 ;  /* 0x0000001175117211 */ /* 0x000fe200010f0eff */
[----:B------:R-:W-:Y:S02]  /*4b30*/  IMAD R198, R198, c[0x0][0x2d0], RZ ;  /* 0x0000b400c6c67a24 */ /* 0x000fe400078e02ff */
[----:B------:R-:W-:Y:S02]  /*4b40*/  IMAD R201, R119, -0x400, R130 ;  /* 0xfffffc0077c97824 */ /* 0x000fe400078e0282 */
[C---:B------:R-:W-:Y:S02]  /*4b50*/  FFMA.FTZ R178, -R59.reuse, R170, R178 ;  /* 0x000000aa3bb27223 */ /* 0x040fe400000101b2 */
[----:B------:R-:W-:Y:S01]  /*4b60*/  FMUL.FTZ R207, R59, R145 ;  /* 0x000000913bcf7220 */ /* 0x000fe20000410000 */
[----:B------:R-:W-:Y:S01]  /*4b70*/  SHF.R.S32.HI R200, RZ, 0x1f, R201 ;  /* 0x0000001fffc87819 */ /* 0x000fe200000114c9 */
[----:B------:R-:W-:Y:S01]  /*4b80*/  FFMA.FTZ R14, R196, R185, R14 ;  /* 0x000000b9c40e7223 */ /* 0x000fe2000001000e */
[----:B------:R-:W-:Y:S01]  /*4b90*/  LEA R6, P0, R201, R4, 0x2 ;  /* 0x00000004c9067211 */ /* 0x000fe200078010ff */
[----:B------:R-:W-:Y:S01]  /*4ba0*/  IMAD R179, R199, c[0x0][0x2d4], R198 ;  /* 0x0000b500c7b37a24 */ /* 0x000fe200078e02c6 */
[----:B------:R-:W-:Y:S01]  /*4bb0*/  PRMT R198, RZ, 0x5410, R88 ;  /* 0x00005410ffc67816 */ /* 0x000fe20000000058 */
[----:B------:R-:W-:Y:S01]  /*4bc0*/  FFMA.FTZ R202, -R57, R194, R192 ;  /* 0x000000c239ca7223 */ /* 0x000fe200000101c0 */
[----:B------:R-:W-:Y:S01]  /*4bd0*/  LEA.HI.X R7, R201, R5, R200, 0x2, P0 ;  /* 0x00000005c9077211 */ /* 0x000fe200000f14c8 */
[----:B------:R-:W-:Y:S01]  /*4be0*/  FFMA.FTZ R183, -R58, R176, R183 ;  /* 0x000000b03ab77223 */ /* 0x000fe200000101b7 */
[----:B------:R-:W-:Y:S01]  /*4bf0*/  ISETP.GE.AND P0, PT, R214, 0x1, PT ;  /* 0x00000001d600780c */ /* 0x000fe20003f06270 */
[----:B------:R-:W-:Y:S01]  /*4c00*/  FMUL.FTZ R192, R58, R169 ;  /* 0x000000a93ac07220 */ /* 0x000fe20000410000 */
[----:B------:R-:W-:Y:S01]  /*4c10*/  PRMT R200, RZ, 0x5410, R87 ;  /* 0x00005410ffc87816 */ /* 0x000fe20000000057 */
[----:B------:R-:W-:-:S02]  /*4c20*/  FFMA.FTZ R14, R207, R178, R14 ;  /* 0x000000b2cf0e7223 */ /* 0x000fc4000001000e */
[----:B------:R-:W-:Y:S02]  /*4c30*/  FFMA.FTZ R206, -R56, R198, R197 ;  /* 0x000000c638ce7223 */ /* 0x000fe400000101c5 */
[----:B------:R-:W-:Y:S02]  /*4c40*/  FMUL.FTZ R197, R57, R143 ;  /* 0x0000008f39c57220 */ /* 0x000fe40000410000 */
[----:B------:R-:W-:Y:S02]  /*4c50*/  FFMA.FTZ R14, R192, R183, R14 ;  /* 0x000000b7c00e7223 */ /* 0x000fe4000001000e */
[----:B------:R-:W-:Y:S02]  /*4c60*/  FFMA.FTZ R208, -R54, R209, R188 ;  /* 0x000000d136d07223 */ /* 0x000fe400000101bc */
[----:B------:R-:W-:Y:S02]  /*4c70*/  FMUL.FTZ R188, R56, R171 ;  /* 0x000000ab38bc7220 */ /* 0x000fe40000410000 */
[----:B------:R-:W-:-:S02]  /*4c80*/  FFMA.FTZ R15, R197, R202, R14 ;  /* 0x000000cac50f7223 */ /* 0x000fc4000001000e */
[----:B------:R-:W-:Y:S02]  /*4c90*/  FFMA.FTZ R212, -R52, R204, R195 ;  /* 0x000000cc34d47223 */ /* 0x000fe400000101c3 */
[C---:B------:R-:W-:Y:S02]  /*4ca0*/  FFMA.FTZ R190, -R55.reuse, R200, R190 ;  /* 0x000000c837be7223 */ /* 0x040fe400000101be */
[----:B------:R-:W-:Y:S02]  /*4cb0*/  FMUL.FTZ R195, R55, R141 ;  /* 0x0000008d37c37220 */ /* 0x000fe40000410000 */
[----:B------:R-:W-:Y:S02]  /*4cc0*/  FFMA.FTZ R15, R188, R206, R15 ;  /* 0x000000cebc0f7223 */ /* 0x000fe4000001000f */
[----:B------:R-:W-:-:S04]  /*4cd0*/  IMAD.WIDE.U32 R6, R199, c[0x0][0x2d0], R6 ;  /* 0x0000b400c7067a25 */ /* 0x000fc800078e0006 */
[----:B------:R-:W-:Y:S02]  /*4ce0*/  FMUL.FTZ R211, R52, R181 ;  /* 0x000000b534d37220 */ /* 0x000fe40000410000 */
[----:B------:R-:W-:Y:S02]  /*4cf0*/  FMUL.FTZ R210, R54, R173 ;  /* 0x000000ad36d27220 */ /* 0x000fe40000410000 */
[----:B------:R-:W-:Y:S02]  /*4d00*/  FFMA.FTZ R15, R195, R190, R15 ;  /* 0x000000bec30f7223 */ /* 0x000fe4000001000f */
[----:B------:R-:W-:Y:S02]  /*4d10*/  IMAD.IADD R7, R179, 0x1, R7 ;  /* 0x00000001b3077824 */ /* 0x000fe400078e0207 */
[----:B------:R-:W-:Y:S02]  /*4d20*/  FMUL.FTZ R217, R211, R212 ;  /* 0x000000d4d3d97220 */ /* 0x000fe40000410000 */
[----:B------:R-:W-:Y:S01]  /*4d30*/  FFMA.FTZ R216, R210, R208, R15 ;  /* 0x000000d0d2d87223 */ /* 0x000fe2000001000f */
[----:B------:R-:W-:Y:S06]  /*4d40*/  BAR.SYNC.DEFER_BLOCKING 0x0 ;  /* 0x0000000000007b1d */ /* 0x000fec0000010000 */
[----:B------:R-:W-:Y:S05]  /*4d50*/  @!P0 BRA `(.L_x_2625) ;  /* 0x000000a000008947 */ /* 0x000fea0003800000 */
[----:B------:R-:W-:Y:S01]  /*4d60*/  LEA.HI.SX32 R215, R122, R122, 0x1b ;  /* 0x0000007a7ad77211 */ /* 0x000fe200078fdaff */
[----:B------:R-:W-:Y:S01]  /*4d70*/  IMAD.WIDE.U32 R16, R21, c[0x0][0x2d0], R16 ;  /* 0x0000b40015107a25 */ /* 0x000fe200078e0010 */
[----:B------:R-:W-:-:S04]  /*4d80*/  SHF.R.S32.HI R14, RZ, 0x1f, R21 ;  /* 0x0000001fff0e7819 */ /* 0x000fc80000011415 */
[----:B------:R-:W0:Y:S01]  /*4d90*/  LDS R215, [R215.X4+0x850] ;  /* 0x00085000d7d77984 */ /* 0x000e220000004800 */
[----:B------:R-:W-:-:S04]  /*4da0*/  IMAD R14, R14, c[0x0][0x2d0], RZ ;  /* 0x0000b4000e0e7a24 */ /* 0x000fc800078e02ff */
[----:B------:R-:W-:Y:S01]  /*4db0*/  IMAD R15, R21, c[0x0][0x2d4], R14 ;  /* 0x0000b500150f7a24 */ /* 0x000fe200078e020e */
[----:B------:R-:W-:-:S03]  /*4dc0*/  LEA R14, P0, R16, c[0x0][0x320], 0x2 ;  /* 0x0000c800100e7a11 */ /* 0x000fc600078010ff */
[----:B------:R-:W-:-:S05]  /*4dd0*/  IMAD.IADD R15, R17, 0x1, R15 ;  /* 0x00000001110f7824 */ /* 0x000fca00078e020f */
[----:B------:R-:W-:-:S05]  /*4de0*/  LEA.HI.X R15, R16, c[0x0][0x324], R15, 0x2, P0 ;  /* 0x0000c900100f7a11 */ /* 0x000fca00000f140f */
[----:B0-----:R0:W-:Y:S02]  /*4df0*/  RED.E.ADD.F32.FTZ.RN.STRONG.GPU [R14.64], R215 ;  /* 0x000000d70e00798e */ /* 0x0011e4000c10e784 */
.L_x_2625:
[----:B------:R-:W-:Y:S05]  /*4e00*/  BSYNC B0 ;  /* 0x0000000000007941 */ /* 0x000fea0003800000 */
.L_x_2624:
[----:B------:R-:W1:Y:S01]  /*4e10*/  LDS R213, [R213.X4+0x950] ;  /* 0x00095000d5d57984 */ /* 0x000e620000004800 */
[----:B------:R-:W-:Y:S01]  /*4e20*/  BSSY B0, `(.L_x_2626) ;  /* 0x0000009000007945 */ /* 0x000fe20003800000 */
[----:B0-----:R-:W-:Y:S01]  /*4e30*/  FADD.FTZ R14, R216, R217 ;  /* 0x000000d9d80e7221 */ /* 0x001fe20000010000 */
[C---:B------:R-:W-:Y:S02]  /*4e40*/  IADD3 R15, R122.reuse, 0x80, RZ ;  /* 0x000000807a0f7810 */ /* 0x040fe40007ffe0ff */
[----:B------:R-:W-:Y:S01]  /*4e50*/  IADD3 R17, R122, 0xc0, RZ ;  /* 0x000000c07a117810 */ /* 0x000fe20007ffe0ff */
[----:B------:R-:W-:Y:S05]  /*4e60*/  @!P1 BRA `(.L_x_2627) ;  /* 0x0000004000009947 */ /* 0x000fea0003800000 */
[----:B------:R-:W-:-:S06]  /*4e70*/  IMAD.WIDE R4, R201, 0x4, R4 ;  /* 0x00000004c9047825 */ /* 0x000fcc00078e0204 */
[----:B------:R-:W-:-:S04]  /*4e80*/  IMAD.WIDE.U32 R4, R199, c[0x0][0x2d0], R4 ;  /* 0x0000b400c7047a25 */ /* 0x000fc800078e0004 */
[----:B------:R-:W-:-:S05]  /*4e90*/  IMAD.IADD R5, R5, 0x1, R179 ;  /* 0x0000000105057824 */ /* 0x000fca00078e02b3 */
[----:B-1----:R0:W-:Y:S02]  /*4ea0*/  RED.E.ADD.F32.FTZ.RN.STRONG.GPU [R4.64+-0xf00], R213 ;  /* 0xfff100d50400798e */ /* 0x0021e4000c10e784 */
.L_x_2627:
[----:B------:R-:W-:Y:S05]  /*4eb0*/  BSYNC B0 ;  /* 0x0000000000007941 */ /* 0x000fea0003800000 */
.L_x_2626:
[-C--:B------:R-:W-:Y:S01]  /*4ec0*/  LEA.HI.SX32 R15, R15, R122.reuse, 0x1b ;  /* 0x0000007a0f0f7211 */ /* 0x080fe200078fdaff */
[----:B------:R-:W-:Y:S01]  /*4ed0*/  BSSY B0, `(.L_x_2628) ;  /* 0x000000d000007945 */ /* 0x000fe20003800000 */
[----:B------:R-:W-:Y:S02]  /*4ee0*/  ISETP.GE.AND P6, PT, R214, 0x81, PT ;  /* 0x00000081d600780c */ /* 0x000fe40003fc6270 */
[----:B0-----:R-:W-:Y:S02]  /*4ef0*/  IADD3 R5, R122, 0x100, RZ ;  /* 0x000001007a057810 */ /* 0x001fe40007ffe0ff */
        /* <DEDUP_REMOVED lines=10> */
.L_x_2629:
[----:B------:R-:W-:Y:S05]  /*4fa0*/  BSYNC B0 ;  /* 0x0000000000007941 */ /* 0x000fea0003800000 */
.L_x_2628:
[----:B------:R-:W2:Y:S01]  /*4fb0*/  LDS R17, [R17.X4+0xb50] ;  /* 0x000b500011117984 */ /* 0x000ea20000004800 */
[----:B------:R-:W-:Y:S01]  /*4fc0*/  BSSY B0, `(.L_x_2630) ;  /* 0x0000005000007945 */ /* 0x000fe20003800000 */
[----:B0-----:R-:W-:Y:S02]  /*4fd0*/  IADD3 R15, R122, 0x140, RZ ;  /* 0x000001407a0f7810 */ /* 0x001fe40007ffe0ff */
[----:B------:R-:W-:Y:S01]  /*4fe0*/  LEA.HI.SX32 R5, R5, R122, 0x1b ;  /* 0x0000007a05057211 */ /* 0x000fe200078fdaff */
[----:B------:R-:W-:Y:S05]  /*4ff0*/  @!P0 BRA `(.L_x_2631) ;  /* 0x0000001000008947 */ /* 0x000fea0003800000 */
[----:B--2---:R0:W-:Y:S02]  /*5000*/  RED.E.ADD.F32.FTZ.RN.STRONG.GPU [R6.64+-0xd00], R17 ;  /* 0xfff300110600798e */ /* 0x0041e4000c10e784 */
.L_x_2631:
[----:B------:R-:W-:Y:S05]  /*5010*/  BSYNC B0 ;  /* 0x0000000000007941 */ /* 0x000fea0003800000 */
.L_x_2630:
[----:B------:R-:W3:Y:S01]  /*5020*/  LDS R5, [R5.X4+0xc50] ;  /* 0x000c500005057984 */ /* 0x000ee20000004800 */
[----:B------:R-:W-:Y:S01]  /*5030*/  BSSY B0, `(.L_x_2632) ;  /* 0x0000005000007945 */ /* 0x000fe20003800000 */
[----:B0-2---:R-:W-:-:S02]  /*5040*/  IADD3 R17, R122, 0x180, RZ ;  /* 0x000001807a117810 */ /* 0x005fc40007ffe0ff */
[----:B------:R-:W-:Y:S01]  /*5050*/  LEA.HI.SX32 R15, R15, R122, 0x1b ;  /* 0x0000007a0f0f7211 */ /* 0x000fe200078fdaff */
[----:B------:R-:W-:Y:S05]  /*5060*/  @!P1 BRA `(.L_x_2633) ;  /* 0x0000001000009947 */ /* 0x000fea0003800000 */
[----:B---3--:R0:W-:Y:S02]  /*5070*/  RED.E.ADD.F32.FTZ.RN.STRONG.GPU [R6.64+-0xc00], R5 ;  /* 0xfff400050600798e */ /* 0x0081e4000c10e784 */
.L_x_2633:
[----:B------:R-:W-:Y:S05]  /*5080*/  BSYNC B0 ;  /* 0x0000000000007941 */ /* 0x000fea0003800000 */
.L_x_2632:
[----:B------:R-:W2:Y:S01]  /*5090*/  LDS R15, [R15.X4+0xd50] ;  /* 0x000d50000f0f7984 */ /* 0x000ea20000004800 */
[----:B------:R-:W-:Y:S01]  /*50a0*/  BSSY B0, `(.L_x_2634) ;  /* 0x0000005000007945 */ /* 0x000fe20003800000 */
[----:B0--3--:R-:W-:Y:S02]  /*50b0*/  IADD3 R5, R122, 0x1c0, RZ ;  /* 0x000001c07a057810 */ /* 0x009fe40007ffe0ff */
[----:B------:R-:W-:Y:S01]  /*50c0*/  LEA.HI.SX32 R17, R17, R122, 0x1b ;  /* 0x0000007a11117211 */ /* 0x000fe200078fdaff */
[----:B------:R-:W-:Y:S05]  /*50d0*/  @!P2 BRA `(.L_x_2635) ;  /* 0x000000100000a947 */ /* 0x000fea0003800000 */
[----:B--2---:R0:W-:Y:S02]  /*50e0*/  RED.E.ADD.F32.FTZ.RN.STRONG.GPU [R6.64+-0xb00], R15 ;  /* 0xfff5000f0600798e */ /* 0x0041e4000c10e784 */
.L_x_2635:
[----:B------:R-:W-:Y:S05]  /*50f0*/  BSYNC B0 ;  /* 0x0000000000007941 */ /* 0x000fea0003800000 */
.L_x_2634:
[----:B------:R-:W3:Y:S01]  /*5100*/  LDS R17, [R17.X4+0xe50] ;  /* 0x000e500011117984 */ /* 0x000ee20000004800 */
[----:B------:R-:W-:Y:S01]  /*5110*/  BSSY B0, `(.L_x_2636) ;  /* 0x0000005000007945 */ /* 0x000fe20003800000 */
[----:B0-2---:R-:W-:Y:S02]  /*5120*/  IADD3 R15, R122, 0x200, RZ ;  /* 0x000002007a0f7810 */ /* 0x005fe40007ffe0ff */
[----:B------:R-:W-:Y:S01]  /*5130*/  LEA.HI.SX32 R5, R5, R122, 0x1b ;  /* 0x0000007a05057211 */ /* 0x000fe200078fdaff */
[----:B------:R-:W-:Y:S05]  /*5140*/  @!P3 BRA `(.L_x_2637) ;  /* 0x000000100000b947 */ /* 0x000fea0003800000 */
[----:B---3--:R0:W-:Y:S02]  /*5150*/  RED.E.ADD.F32.FTZ.RN.STRONG.GPU [R6.64+-0xa00], R17 ;  /* 0xfff600110600798e */ /* 0x0081e4000c10e784 */
.L_x_2637:
[----:B------:R-:W-:Y:S05]  /*5160*/  BSYNC B0 ;  /* 0x0000000000007941 */ /* 0x000fea0003800000 */
.L_x_2636:
[----:B------:R-:W2:Y:S01]  /*5170*/  LDS R5, [R5.X4+0xf50] ;  /* 0x000f500005057984 */ /* 0x000ea20000004800 */
[----:B------:R-:W-:Y:S01]  /*5180*/  BSSY B0, `(.L_x_2638) ;  /* 0x0000004000007945 */ /* 0x000fe20003800000 */
[----:B------:R-:W-:Y:S01]  /*5190*/  LEA.HI.SX32 R4, R15, R122, 0x1b ;  /* 0x0000007a0f047211 */ /* 0x000fe200078fdaff */
[----:B------:R-:W-:Y:S05]  /*51a0*/  @!P4 BRA `(.L_x_2639) ;  /* 0x000000100000c947 */ /* 0x000fea0003800000 */
[----:B--2---:R2:W-:Y:S02]  /*51b0*/  RED.E.ADD.F32.FTZ.RN.STRONG.GPU [R6.64+-0x900], R5 ;  /* 0xfff700050600798e */ /* 0x0045e4000c10e784 */
.L_x_2639:
[----:B------:R-:W-:Y:S05]  /*51c0*/  BSYNC B0 ;  /* 0x0000000000007941 */ /* 0x000fea0003800000 */
.L_x_2638:
[----:B--2---:R2:W4:Y:S01]  /*51d0*/  LDS R5, [R4.X4+0x1050] ;  /* 0x0010500004057984 */ /* 0x0045220000004800 */
[----:B------:R-:W-:Y:S01]  /*51e0*/  BSSY B0, `(.L_x_2640) ;  /* 0x0000005000007945 */ /* 0x000fe20003800000 */
[----:B------:R-:W-:-:S02]  /*51f0*/  IADD3 R15, R122, 0x240, RZ ;  /* 0x000002407a0f7810 */ /* 0x000fc40007ffe0ff */
[----:B0--3--:R-:W-:Y:S01]  /*5200*/  IADD3 R17, R122, 0x280, RZ ;  /* 0x000002807a117810 */ /* 0x009fe20007ffe0ff */
[----:B------:R-:W-:Y:S05]  /*5210*/  @!P5 BRA `(.L_x_2641) ;  /* 0x000000100000d947 */ /* 0x000fea0003800000 */
[----:B----4-:R0:W-:Y:S02]  /*5220*/  RED.E.ADD.F32.FTZ.RN.STRONG.GPU [R6.64+-0x800], R5 ;  /* 0xfff800050600798e */ /* 0x0101e4000c10e784 */
.L_x_2641:
[----:B------:R-:W-:Y:S05]  /*5230*/  BSYNC B0 ;  /* 0x0000000000007941 */ /* 0x000fea0003800000 */
.L_x_2640:
        /* <DEDUP_REMOVED lines=14> */
.L_x_2643:
[----:B------:R-:W-:Y:S05]  /*5320*/  BSYNC B0 ;  /* 0x0000000000007941 */ /* 0x000fea0003800000 */
.L_x_2642:
[----:B------:R-:W3:Y:S01]  /*5330*/  LDS R17, [R17.X4+0x1250] ;  /* 0x0012500011117984 */ /* 0x000ee20000004800 */
[----:B------:R-:W-:Y:S01]  /*5340*/  BSSY B0, `(.L_x_2644) ;  /* 0x0000005000007945 */ /* 0x000fe20003800000 */
[----:B0-----:R-:W-:-:S02]  /*5350*/  IADD3 R15, R122, 0x300, RZ ;  /* 0x000003007a0f7810 */ /* 0x001fc40007ffe0ff */
[----:B------:R-:W-:Y:S01]  /*5360*/  LEA.HI.SX32 R5, R5, R122, 0x1b ;  /* 0x0000007a05057211 */ /* 0x000fe200078fdaff */
[----:B------:R-:W-:Y:S05]  /*5370*/  @!P0 BRA `(.L_x_2645) ;  /* 0x0000001000008947 */ /* 0x000fea0003800000 */
[----:B---3--:R0:W-:Y:S02]  /*5380*/  RED.E.ADD.F32.FTZ.RN.STRONG.GPU [R6.64+-0x600], R17 ;  /* 0xfffa00110600798e */ /* 0x0081e4000c10e784 */
.L_x_2645:
[----:B------:R-:W-:Y:S05]  /*5390*/  BSYNC B0 ;  /* 0x0000000000007941 */ /* 0x000fea0003800000 */
.L_x_2644:
[----:B------:R-:W4:Y:S01]  /*53a0*/  LDS R5, [R5.X4+0x1350] ;  /* 0x0013500005057984 */ /* 0x000f220000004800 */
[----:B------:R-:W-:Y:S01]  /*53b0*/  BSSY B0, `(.L_x_2646) ;  /* 0x0000005000007945 */ /* 0x000fe20003800000 */
[----:B0--3--:R-:W-:Y:S02]  /*53c0*/  IADD3 R17, R122, 0x340, RZ ;  /* 0x000003407a117810 */ /* 0x009fe40007ffe0ff */
[----:B------:R-:W-:Y:S01]  /*53d0*/  LEA.HI.SX32 R15, R15, R122, 0x1b ;  /* 0x0000007a0f0f7211 */ /* 0x000fe200078fdaff */
[----:B------:R-:W-:Y:S05]  /*53e0*/  @!P1 BRA `(.L_x_2647) ;  /* 0x0000001000009947 */ /* 0x000fea0003800000 */
[----:B----4-:R0:W-:Y:S02]  /*53f0*/  RED.E.ADD.F32.FTZ.RN.STRONG.GPU [R6.64+-0x500], R5 ;  /* 0xfffb00050600798e */ /* 0x0101e4000c10e784 */
.L_x_2647:
[----:B------:R-:W-:Y:S05]  /*5400*/  BSYNC B0 ;  /* 0x0000000000007941 */ /* 0x000fea0003800000 */
.L_x_2646:
[----:B------:R-:W3:Y:S01]  /*5410*/  LDS R15, [R15.X4+0x1450] ;  /* 0x001450000f0f7984 */ /* 0x000ee20000004800 */
[----:B------:R-:W-:Y:S01]  /*5420*/  BSSY B0, `(.L_x_2648) ;  /* 0x0000005000007945 */ /* 0x000fe20003800000 */
[----:B0---4-:R-:W-:Y:S02]  /*5430*/  IADD3 R5, R122, 0x380, RZ ;  /* 0x000003807a057810 */ /* 0x011fe40007ffe0ff */
[----:B------:R-:W-:Y:S01]  /*5440*/  LEA.HI.SX32 R17, R17, R122, 0x1b ;  /* 0x0000007a11117211 */ /* 0x000fe200078fdaff */
[----:B------:R-:W-:Y:S05]  /*5450*/  @!P2 BRA `(.L_x_2649) ;  /* 0x000000100000a947 */ /* 0x000fea0003800000 */
[----:B---3--:R0:W-:Y:S02]  /*5460*/  RED.E.ADD.F32.FTZ.RN.STRONG.GPU [R6.64+-0x400], R15 ;  /* 0xfffc000f0600798e */ /* 0x0081e4000c10e784 */
.L_x_2649:
[----:B------:R-:W-:Y:S05]  /*5470*/  BSYNC B0 ;  /* 0x0000000000007941 */ /* 0x000fea0003800000 */
.L_x_2648:
[----:B------:R-:W4:Y:S01]  /*5480*/  LDS R17, [R17.X4+0x1550] ;  /* 0x0015500011117984 */ /* 0x000f220000004800 */
[----:B------:R-:W-:Y:S01]  /*5490*/  BSSY B0, `(.L_x_2650) ;  /* 0x0000005000007945 */ /* 0x000fe20003800000 */
[----:B0--3--:R-:W-:-:S02]  /*54a0*/  IADD3 R15, R122, 0x3c0, RZ ;  /* 0x000003c07a0f7810 */ /* 0x009fc40007ffe0ff */
[----:B------:R-:W-:Y:S01]  /*54b0*/  LEA.HI.SX32 R5, R5, R122, 0x1b ;  /* 0x0000007a05057211 */ /* 0x000fe200078fdaff */
[----:B------:R-:W-:Y:S05]  /*54c0*/  @!P3 BRA `(.L_x_2651) ;  /* 0x000000100000b947 */ /* 0x000fea0003800000 */
[----:B----4-:R0:W-:Y:S02]  /*54d0*/  RED.E.ADD.F32.FTZ.RN.STRONG.GPU [R6.64+-0x300], R17 ;  /* 0xfffd00110600798e */ /* 0x0101e4000c10e784 */
.L_x_2651:
[----:B------:R-:W-:Y:S05]  /*54e0*/  BSYNC B0 ;  /* 0x0000000000007941 */ /* 0x000fea0003800000 */
.L_x_2650:
[----:B------:R-:W3:Y:S01]  /*54f0*/  LDS R5, [R5.X4+0x1650] ;  /* 0x0016500005057984 */ /* 0x000ee20000004800 */
[----:B------:R-:W-:Y:S01]  /*5500*/  BSSY B0, `(.L_x_2652) ;  /* 0x0000004000007945 */ /* 0x000fe20003800000 */
[----:B------:R-:W-:Y:S01]  /*5510*/  LEA.HI.SX32 R15, R15, R122, 0x1b ;  /* 0x0000007a0f0f7211 */ /* 0x000fe200078fdaff */
[----:B------:R-:W-:Y:S05]  /*5520*/  @!P4 BRA `(.L_x_2653) ;  /* 0x000000100000c947 */ /* 0x000fea0003800000 */
[----:B---3--:R3:W-:Y:S02]  /*5530*/  RED.E.ADD.F32.FTZ.RN.STRONG.GPU [R6.64+-0x200], R5 ;  /* 0xfffe00050600798e */ /* 0x0087e4000c10e784 */
.L_x_2653:
[----:B------:R-:W-:Y:S05]  /*5540*/  BSYNC B0 ;  /* 0x0000000000007941 */ /* 0x000fea0003800000 */
.L_x_2652:
[----:B------:R-:W0:Y:S01]  /*5550*/  LDS R15, [R15.X4+0x1750] ;  /* 0x001750000f0f7984 */ /* 0x000e220000004800 */
[----:B------:R-:W-:Y:S01]  /*5560*/  BSSY B0, `(.L_x_2654) ;  /* 0x0000003000007945 */ /* 0x000fe20003800000 */
[----:B------:R-:W-:Y:S05]  /*5570*/  @!P5 BRA `(.L_x_2655) ;  /* 0x000000100000d947 */ /* 0x000fea0003800000 */
[----:B0-----:R0:W-:Y:S02]  /*5580*/  RED.E.ADD.F32.FTZ.RN.STRONG.GPU [R6.64+-0x100], R15 ;  /* 0xffff000f0600798e */ /* 0x0011e4000c10e784 */
.L_x_2655:
[----:B------:R-:W-:Y:S05]  /*5590*/  BSYNC B0 ;  /* 0x0000000000007941 */ /* 0x000fea0003800000 */
.L_x_2654:
[----:B---3--:R-:W3:Y:S01]  /*55a0*/  SHFL.DOWN PT, R5, R14, 0x1, 0x1f ;  /* 0x08201f000e057f89 */ /* 0x008ee200000e0000 */
[----:B------:R-:W-:Y:S01]  /*55b0*/  ISETP.GT.AND P0, PT, R120, 0x1e, PT ;  /* 0x0000001e7800780c */ /* 0x000fe20003f04270 */
[----:B--2---:R-:W-:Y:S01]  /*55c0*/  FMUL.FTZ R4, R138, R169 ;  /* 0x000000a98a047220 */ /* 0x004fe20000410000 */
[----:B------:R-:W-:Y:S01]  /*55d0*/  ISETP.NE.AND P1, PT, R120, RZ, PT ;  /* 0x000000ff7800720c */ /* 0x000fe20003f25270 */
[----:B0-----:R-:W0:Y:S01]  /*55e0*/  SHFL.DOWN PT, R7, R172, 0x1, 0x1f ;  /* 0x08201f00ac077f89 */ /* 0x001e2200000e0000 */
        /* <DEDUP_REMOVED lines=8> */
[----:B------:R-:W-:Y:S02]  /*5670*/  FFMA.FTZ R157, R148, R157, R6 ;  /* 0x0000009d949d7223 */ /* 0x000fe40000010006 */
[----:B------:R-:W-:-:S02]  /*5680*/  FFMA.FTZ R167, R168, R167, R4 ;  /* 0x000000a7a8a77223 */ /* 0x000fc40000010004 */
[-C--:B------:R-:W-:Y:S02]  /*5690*/  FMUL.FTZ R4, R138, R161.reuse ;  /* 0x000000a18a047220 */ /* 0x080fe40000410000 */
[----:B---3--:R-:W-:Y:S02]  /*56a0*/  @!P0 FADD.FTZ R14, R14, R5 ;  /* 0x000000050e0e8221 */ /* 0x008fe40000010000 */
[----:B------:R-:W-:Y:S02]  /*56b0*/  FMUL.FTZ R4, R187, R4 ;  /* 0x00000004bb047220 */ /* 0x000fe40000410000 */
[----:B0-----:R-:W-:Y:S01]  /*56c0*/  @!P0 FADD.FTZ R172, R172, R7 ;  /* 0x00000007acac8221 */ /* 0x001fe20000010000 */
[----:B------:R-:W0:Y:S01]  /*56d0*/  SHFL.DOWN PT, R5, R14, 0x2, 0x1f ;  /* 0x08401f000e057f89 */ /* 0x000e2200000e0000 */
[----:B------:R-:W-:Y:S01]  /*56e0*/  ISETP.GT.AND P0, PT, R120, 0x1d, PT ;  /* 0x0000001d7800780c */ /* 0x000fe20003f04270 */
[----:B------:R-:W-:Y:S02]  /*56f0*/  FFMA.FTZ R161, R158, R161, R4 ;  /* 0x000000a19ea17223 */ /* 0x000fe40000010004 */
[----:B------:R-:W2:Y:S01]  /*5700*/  SHFL.DOWN PT, R7, R172, 0x2, 0x1f ;  /* 0x08401f00ac077f89 */ /* 0x000ea200000e0000 */
[----:B------:R-:W-:-:S02]  /*5710*/  FMUL.FTZ R4, R138, R175 ;  /* 0x000000af8a047220 */ /* 0x000fc40000410000 */
[----:B------:R-:W-:Y:S02]  /*5720*/  FADD.FTZ R36, R211, R36 ;  /* 0x00000024d3247221 */ /* 0x000fe40000010000 */
[----:B------:R-:W-:Y:S02]  /*5730*/  FMUL.FTZ R4, R189, R4 ;  /* 0x00000004bd047220 */ /* 0x000fe40000410000 */
[----:B------:R-:W-:Y:S02]  /*5740*/  FADD.FTZ R39, R210, R39 ;  /* 0x00000027d2277221 */ /* 0x000fe40000010000 */
[----:B------:R-:W-:Y:S02]  /*5750*/  FFMA.FTZ R175, R154, R175, R4 ;  /* 0x000000af9aaf7223 */ /* 0x000fe40000010004 */
[----:B------:R-:W-:Y:S02]  /*5760*/  FADD.FTZ R38, R195, R38 ;  /* 0x00000026c3267221 */ /* 0x000fe40000010000 */
[----:B------:R-:W-:-:S02]  /*5770*/  FADD.FTZ R41, R188, R41 ;  /* 0x00000029bc297221 */ /* 0x000fc40000010000 */
[----:B------:R-:W-:Y:S02]  /*5780*/  FADD.FTZ R40, R197, R40 ;  /* 0x00000028c5287221 */ /* 0x000fe40000010000 */
[----:B------:R-:W-:Y:S02]  /*5790*/  FADD.FTZ R43, R192, R43 ;  /* 0x0000002bc02b7221 */ /* 0x000fe40000010000 */
[----:B------:R-:W-:Y:S02]  /*57a0*/  FADD.FTZ R42, R207, R42 ;  /* 0x0000002acf2a7221 */ /* 0x000fe40000010000 */
[----:B0-----:R-:W-:Y:S02]  /*57b0*/  @!P0 FADD.FTZ R14, R14, R5 ;  /* 0x000000050e0e8221 */ /* 0x001fe40000010000 */
[----:B------:R-:W-:Y:S02]  /*57c0*/  FMUL.FTZ R5, R138, R173 ;  /* 0x000000ad8a057220 */ /* 0x000fe40000410000 */
[----:B--2---:R-:W-:Y:S01]  /*57d0*/  @!P0 FADD.FTZ R172, R172, R7 ;  /* 0x00000007acac8221 */ /* 0x004fe20000010000 */
[----:B------:R-:W0:Y:S01]  /*57e0*/  SHFL.DOWN PT, R15, R14, 0x4, 0x1f ;  /* 0x08801f000e0f7f89 */ /* 0x000e2200000e0000 */
[----:B------:R-:W-:Y:S01]  /*57f0*/  ISETP.GT.AND P0, PT, R120, 0x1b, PT ;  /* 0x0000001b7800780c */ /* 0x000fe20003f04270 */
[----:B------:R-:W-:-:S02]  /*5800*/  FMUL.FTZ R7, R138, R181 ;  /* 0x000000b58a077220 */ /* 0x000fc40000410000 */
[----:B----4-:R-:W2:Y:S01]  /*5810*/  SHFL.DOWN PT, R17, R172, 0x4, 0x1f ;  /* 0x08801f00ac117f89 */ /* 0x010ea200000e0000 */
[----:B------:R-:W-:Y:S02]  /*5820*/  FMUL.FTZ R208, R208, R5 ;  /* 0x00000005d0d07220 */ /* 0x000fe40000410000 */
[----:B------:R-:W-:Y:S02]  /*5830*/  FMUL.FTZ R7, R212, R7 ;  /* 0x00000007d4077220 */ /* 0x000fe40000410000 */
[----:B------:R-:W-:Y:S02]  /*5840*/  FMUL.FTZ R5, R138, R141 ;  /* 0x0000008d8a057220 */ /* 0x000fe40000410000 */
[----:B------:R-:W-:Y:S02]  /*5850*/  FFMA.FTZ R204, R204, R181, R7 ;  /* 0x000000b5cccc7223 */ /* 0x000fe40000010007 */
[----:B------:R-:W-:Y:S02]  /*5860*/  FMUL.FTZ R190, R190, R5 ;  /* 0x00000005bebe7220 */ /* 0x000fe40000410000 */
[----:B------:R-:W-:-:S02]  /*5870*/  FMUL.FTZ R5, R138, R171 ;  /* 0x000000ab8a057220 */ /* 0x000fc40000410000 */
[----:B------:R-:W-:Y:S02]  /*5880*/  FFMA.FTZ R173, R209, R173, R208 ;  /* 0x000000add1ad7223 */ /* 0x000fe400000100d0 */
[----:B------:R-:W-:Y:S02]  /*5890*/  FMUL.FTZ R206, R206, R5 ;  /* 0x00000005cece7220 */ /* 0x000fe40000410000 */
[----:B------:R-:W-:Y:S02]  /*58a0*/  FMUL.FTZ R5, R138, R143 ;  /* 0x0000008f8a057220 */ /* 0x000fe40000410000 */
[----:B------:R-:W-:Y:S02]  /*58b0*/  FFMA.FTZ R190, R200, R141, R190 ;  /* 0x0000008dc8be7223 */ /* 0x000fe400000100be */
[----:B0-----:R-:W-:Y:S02]  /*58c0*/  @!P0 FADD.FTZ R14, R14, R15 ;  /* 0x0000000f0e0e8221 */ /* 0x001fe40000010000 */
[----:B------:R-:W-:-:S02]  /*58d0*/  FMUL.FTZ R5, R202, R5 ;  /* 0x00000005ca057220 */ /* 0x000fc40000410000 */
[----:B--2---:R-:W-:Y:S01]  /*58e0*/  @!P0 FADD.FTZ R172, R172, R17 ;  /* 0x00000011acac8221 */ /* 0x004fe20000010000 */
[----:B------:R-:W0:Y:S01]  /*58f0*/  SHFL.DOWN PT, R7, R14, 0x8, 0x1f ;  /* 0x09001f000e077f89 */ /* 0x000e2200000e0000 */
[----:B------:R-:W-:Y:S01]  /*5900*/  ISETP.GT.AND P0, PT, R120, 0x17, PT ;  /* 0x000000177800780c */ /* 0x000fe20003f04270 */
[----:B------:R-:W-:Y:S02]  /*5910*/  FFMA.FTZ R194, R194, R143, R5 ;  /* 0x0000008fc2c27223 */ /* 0x000fe40000010005 */
[----:B------:R-:W2:Y:S01]  /*5920*/  SHFL.DOWN PT, R15, R172, 0x8, 0x1f ;  /* 0x09001f00ac0f7f89 */ /* 0x000ea200000e0000 */
        /* <DEDUP_REMOVED lines=8> */
[----:B------:R-:W-:-:S02]  /*59b0*/  FADD.FTZ R35, R190, R35 ;  /* 0x00000023be237221 */ /* 0x000fc40000010000 */
[----:B------:R-:W-:Y:S02]  /*59c0*/  FFMA.FTZ R160, R160, R147, R5 ;  /* 0x00000093a0a07223 */ /* 0x000fe40000010005 */
[----:B0-----:R-:W-:Y:S02]  /*59d0*/  @!P0 FADD.FTZ R14, R14, R7 ;  /* 0x000000070e0e8221 */ /* 0x001fe40000010000 */
[----:B------:R-:W-:Y:S02]  /*59e0*/  FMUL.FTZ R5, R138, R149 ;  /* 0x000000958a057220 */ /* 0x000fe40000410000 */
[----:B--2---:R-:W-:Y:S01]  /*59f0*/  @!P0 FADD.FTZ R172, R172, R15 ;  /* 0x0000000facac8221 */ /* 0x004fe20000010000 */
[----:B------:R-:W0:Y:S01]  /*5a00*/  SHFL.DOWN PT, R7, R14, 0x10, 0x1f ;  /* 0x0a001f000e077f89 */ /* 0x000e2200000e0000 */
[----:B------:R-:W-:Y:S01]  /*5a10*/  ISETP.GT.AND P0, PT, R120, 0xf, PT ;  /* 0x0000000f7800780c */ /* 0x000fe20003f04270 */
[----:B------:R-:W-:Y:S02]  /*5a20*/  FMUL.FTZ R5, R182, R5 ;  /* 0x00000005b6057220 */ /* 0x000fe40000410000 */
[----:B------:R-:W2:Y:S01]  /*5a30*/  SHFL.DOWN PT, R15, R172, 0x10, 0x1f ;  /* 0x0a001f00ac0f7f89 */ /* 0x000ea200000e0000 */
        /* <DEDUP_REMOVED lines=13> */
[----:B------:R-:W-:Y:S01]  /*5b10*/  MOV R4, R14 ;  /* 0x0000000e00047202 */ /* 0x000fe20000000f00 */
[----:B------:R-:W-:-:S02]  /*5b20*/  FMUL.FTZ R7, R184, R7 ;  /* 0x00000007b8077220 */ /* 0x000fc40000410000 */
[----:B------:R-:W-:Y:S02]  /*5b30*/  IMAD.MOV.U32 R5, RZ, RZ, R172 ;  /* 0x000000ffff057224 */ /* 0x000fe400078e00ac */
[----:B------:R-:W-:Y:S02]  /*5b40*/  FFMA.FTZ R150, R150, R151, R7 ;  /* 0x0000009796967223 */ /* 0x000fe40000010007 */
[C---:B------:R-:W-:Y:S01]  /*5b50*/  FMUL.FTZ R7, R138.reuse, R153 ;  /* 0x000000998a077220 */ /* 0x040fe20000410000 */
[----:B------:R0:W-:Y:S01]  /*5b60*/  @!P1 STS.64 [R118.X8+0x18d8], R4 ;  /* 0x0018d80476009388 */ /* 0x0001e20000008a00 */
[----:B------:R-:W-:Y:S02]  /*5b70*/  FMUL.FTZ R138, R138, R155 ;  /* 0x0000009b8a8a7220 */ /* 0x000fe40000410000 */
[----:B------:R-:W-:Y:S02]  /*5b80*/  FMUL.FTZ R7, R186, R7 ;  /* 0x00000007ba077220 */ /* 0x000fe40000410000 */
[----:B------:R-:W-:-:S02]  /*5b90*/  FMUL.FTZ R138, R193, R138 ;  /* 0x0000008ac18a7220 */ /* 0x000fc40000410000 */
[----:B------:R-:W-:Y:S02]  /*5ba0*/  FFMA.FTZ R146, R146, R153, R7 ;  /* 0x0000009992927223 */ /* 0x000fe40000010007 */
[----:B------:R-:W-:Y:S02]  /*5bb0*/  FFMA.FTZ R155, R144, R155, R138 ;  /* 0x0000009b909b7223 */ /* 0x000fe4000001008a */
        /* <DEDUP_REMOVED lines=12> */
[----:B------:R-:W-:Y:S01]  /*5c80*/  FADD.FTZ R20, R155, R20 ;  /* 0x000000149b147221 */ /* 0x000fe20000010000 */
[----:B------:R-:W-:Y:S06]  /*5c90*/  BAR.SYNC.DEFER_BLOCKING 0x0 ;  /* 0x0000000000007b1d */ /* 0x000fec0000010000 */
[----:B------:R-:W-:Y:S05]  /*5ca0*/  @P2 BRA `(.L_x_2657) ;  /* 0x000000b000002947 */ /* 0x000fea0003800000 */
[----:B0-----:R-:W-:Y:S01]  /*5cb0*/  ISETP.NE.AND P0, PT, R164, c[0x0][0x174], PT ;  /* 0x00005d00a4007a0c */ /* 0x001fe20003f05270 */
[----:B------:R-:W-:Y:S01]  /*5cc0*/  IMAD.SHL.U32 R16, R21, 0x4, RZ ;  /* 0x0000000415107824 */ /* 0x000fe200078e00ff */
[----:B------:R-:W0:Y:S11]  /*5cd0*/  LDS.64 R6, [0x18e0] ;  /* 0x0018e000ff067984 */ /* 0x000e360000000a00 */
[----:B------:R-:W2:Y:S04]  /*5ce0*/  @P0 LDS R14, [R16+0x3210] ;  /* 0x00321000100e0984 */ /* 0x000ea80000000800 */
[----:B------:R-:W3:Y:S01]  /*5cf0*/  @P0 LDS R15, [R16+0x2e10] ;  /* 0x002e1000100f0984 */ /* 0x000ee20000000800 */
[----:B0-----:R-:W-:-:S02]  /*5d00*/  FADD.FTZ R5, R5, R7 ;  /* 0x0000000705057221 */ /* 0x001fc40000010000 */
[----:B------:R-:W-:Y:S02]  /*5d10*/  FADD.FTZ R4, R4, R6 ;  /* 0x0000000604047221 */ /* 0x000fe40000010000 */
[----:B--2---:R-:W-:Y:S02]  /*5d20*/  @P0 FADD.FTZ R5, R5, R14 ;  /* 0x0000000e05050221 */ /* 0x004fe40000010000 */
[----:B---3--:R-:W-:-:S03]  /*5d30*/  @P0 FADD.FTZ R4, R4, R15 ;  /* 0x0000000f04040221 */ /* 0x008fc60000010000 */
[----:B------:R0:W-:Y:S04]  /*5d40*/  STS [R16+0x3210], R5 ;  /* 0x0032100510007388 */ /* 0x0001e80000000800 */
[----:B------:R0:W-:Y:S02]  /*5d50*/  STS [R16+0x2e10], R4 ;  /* 0x002e100410007388 */ /* 0x0001e40000000800 */
.L_x_2657:
[----:B0-----:R-:W-:Y:S05]  /*5d60*/  BSYNC B0 ;  /* 0x0000000000007941 */ /* 0x001fea0003800000 */
.L_x_2656:
[----:B------:R-:W-:Y:S02]  /*5d70*/  IADD3 R21, R21, 0x1, RZ ;  /* 0x0000000115157810 */ /* 0x000fe40007ffe0ff */
[----:B------:R-:W-:Y:S02]  /*5d80*/  IADD3 R19, P1, R19, 0x1, RZ ;  /* 0x0000000113137810 */ /* 0x000fe40007f3e0ff */
[----:B------:R-:W-:Y:S02]  /*5d90*/  ISETP.GE.AND P0, PT, R21, c[0x0][0x16c], PT ;  /* 0x00005b0015007a0c */ /* 0x000fe40003f06270 */
[----:B------:R-:W-:-:S11]  /*5da0*/  IADD3.X R0, RZ, R0, RZ, P1, !PT ;  /* 0x00000000ff007210 */ /* 0x000fd60000ffe4ff */
[----:B-1----:R-:W-:Y:S01]  /*5db0*/  @P0 CALL.REL.NOINC `(.L_x_2610) ;  /* 0x0000001000000944 */ /* 0x002fe20003c00000 */
[----:B------:R-:W-:Y:S05]  /*5dc0*/  BRA `(.L_x_2658) ;  /* 0xffffc5a000007947 */ /* 0x000fea000383ffff */
.L_x_2610:
[----:B------:R-:W-:Y:S01]  /*5dd0*/  BAR.SYNC.DEFER_BLOCKING 0x0 ;  /* 0x0000000000007b1d */ /* 0x000fe20000010000 */
[----:B------:R-:W-:Y:S02]  /*5de0*/  F2FP.BF16.PACK_AB R50, R50, R53 ;  /* 0x000000353232723e */ /* 0x000fe400000010ff */
[----:B------:R-:W-:Y:S02]  /*5df0*/  F2FP.BF16.PACK_AB R48, R48, R51 ;  /* 0x000000333030723e */ /* 0x000fe400000010ff */
[----:B------:R-:W-:Y:S01]  /*5e00*/  F2FP.BF16.PACK_AB R46, R46, R49 ;  /* 0x000000312e2e723e */ /* 0x000fe200000010ff */
[----:B------:R-:W-:Y:S01]  /*5e10*/  BSSY B0, `(.L_x_2659) ;  /* 0x0000057000007945 */ /* 0x000fe20003800000 */
[----:B------:R-:W-:Y:S02]  /*5e20*/  F2FP.BF16.PACK_AB R44, R44, R47 ;  /* 0x0000002f2c2c723e */ /* 0x000fe400000010ff */
[----:B------:R-:W-:Y:S02]  /*5e30*/  PRMT R0, R50, 0x7632, R0 ;  /* 0x0000763232007816 */ /* 0x000fe40000000000 */
[----:B------:R-:W-:-:S02]  /*5e40*/  PRMT R4, R48, 0x7632, R4 ;  /* 0x0000763230047816 */ /* 0x000fc40000000004 */
[----:B------:R-:W-:Y:S02]  /*5e50*/  PRMT R5, R46, 0x7632, R5 ;  /* 0x000076322e057816 */ /* 0x000fe40000000005 */
[----:B------:R-:W-:Y:S02]  /*5e60*/  ISETP.NE.AND P0, PT, R122, RZ, PT ;  /* 0x000000ff7a00720c */ /* 0x000fe40003f05270 */
[----:B------:R-:W-:Y:S02]  /*5e70*/  F2FP.BF16.PACK_AB R42, R42, R45 ;  /* 0x0000002d2a2a723e */ /* 0x000fe400000010ff */
[----:B------:R-:W-:Y:S02]  /*5e80*/  F2FP.BF16.PACK_AB R40, R40, R43 ;  /* 0x0000002b2828723e */ /* 0x000fe400000010ff */
[----:B------:R-:W-:Y:S02]  /*5e90*/  F2FP.BF16.PACK_AB R38, R38, R41 ;  /* 0x000000292626723e */ /* 0x000fe400000010ff */
[----:B------:R-:W-:Y:S01]  /*5ea0*/  F2FP.BF16.PACK_AB R36, R36, R39 ;  /* 0x000000272424723e */ /* 0x000fe200000010ff */
[----:B------:R0:W-:Y:S01]  /*5eb0*/  STS.U16 [R100], R50 ;  /* 0x0000003264007388 */ /* 0x0001e20000000400 */
[----:B------:R-:W-:-:S02]  /*5ec0*/  SHF.R.S32.HI R52, RZ, 0x1f, R2 ;  /* 0x0000001fff347819 */ /* 0x000fc40000011402 */
[----:B------:R-:W-:Y:S01]  /*5ed0*/  PRMT R6, R36, 0x7632, R6 ;  /* 0x0000763224067816 */ /* 0x000fe20000000006 */
[----:B------:R1:W-:Y:S01]  /*5ee0*/  STS.U16 [R100+0x2], R0 ;  /* 0x0000020064007388 */ /* 0x0003e20000000400 */
[C---:B------:R-:W-:Y:S02]  /*5ef0*/  LOP3.LUT R16, R2.reuse, 0x20, RZ, 0xfc, !PT ;  /* 0x0000002002107812 */ /* 0x040fe400078efcff */
[----:B------:R-:W-:Y:S01]  /*5f00*/  LOP3.LUT R17, R2, 0x40, RZ, 0xfc, !PT ;  /* 0x0000004002117812 */ /* 0x000fe200078efcff */
[----:B------:R2:W-:Y:S01]  /*5f10*/  STS.U16 [R100+0x6], R4 ;  /* 0x0000060464007388 */ /* 0x0005e20000000400 */
[----:B0-----:R-:W-:-:S03]  /*5f20*/  PRMT R50, R44, 0x7632, R50 ;  /* 0x000076322c327816 */ /* 0x001fc60000000032 */
[----:B------:R0:W-:Y:S01]  /*5f30*/  STS.U16 [R100+0xa], R5 ;  /* 0x00000a0564007388 */ /* 0x0001e20000000400 */
[----:B-1----:R-:W-:-:S03]  /*5f40*/  PRMT R0, R42, 0x7632, R0 ;  /* 0x000076322a007816 */ /* 0x002fc60000000000 */
[----:B------:R1:W-:Y:S01]  /*5f50*/  STS.U16 [R100+0xe], R50 ;  /* 0x00000e3264007388 */ /* 0x0003e20000000400 */
[----:B--2---:R-:W-:-:S03]  /*5f60*/  PRMT R4, R40, 0x7632, R4 ;  /* 0x0000763228047816 */ /* 0x004fc60000000004 */
[----:B------:R-:W-:Y:S01]  /*5f70*/  STS.U16 [R100+0x4], R48 ;  /* 0x0000043064007388 */ /* 0x000fe20000000400 */
[----:B0-----:R-:W-:-:S03]  /*5f80*/  PRMT R5, R38, 0x7632, R5 ;  /* 0x0000763226057816 */ /* 0x001fc60000000005 */
[----:B------:R-:W-:Y:S01]  /*5f90*/  STS.U16 [R100+0x8], R46 ;  /* 0x0000082e64007388 */ /* 0x000fe20000000400 */
[----:B-1----:R-:W-:-:S03]  /*5fa0*/  IADD3 R50, -R117, c[0x0][0x168], RZ ;  /* 0x00005a0075327a10 */ /* 0x002fc60007ffe1ff */
[----:B------:R-:W-:Y:S04]  /*5fb0*/  STS.U16 [R100+0xc], R44 ;  /* 0x00000c2c64007388 */ /* 0x000fe80000000400 */
[----:B------:R-:W-:Y:S04]  /*5fc0*/  STS.U16 [R100+0x10], R42 ;  /* 0x0000102a64007388 */ /* 0x000fe80000000400 */
[----:B------:R0:W-:Y:S04]  /*5fd0*/  STS.U16 [R100+0x12], R0 ;  /* 0x0000120064007388 */ /* 0x0001e80000000400 */
[----:B------:R-:W-:Y:S04]  /*5fe0*/  STS.U16 [R100+0x14], R40 ;  /* 0x0000142864007388 */ /* 0x000fe80000000400 */
[----:B------:R-:W-:Y:S01]  /*5ff0*/  STS.U16 [R100+0x16], R4 ;  /* 0x0000160464007388 */ /* 0x000fe20000000400 */
[----:B0-----:R-:W-:-:S03]  /*6000*/  IMAD R0, R166, c[0x0][0x2d8], RZ ;  /* 0x0000b600a6007a24 */ /* 0x001fc600078e02ff */
[----:B------:R-:W-:Y:S01]  /*6010*/  STS.U16 [R100+0x18], R38 ;  /* 0x0000182664007388 */ /* 0x000fe20000000400 */
[----:B------:R-:W-:-:S03]  /*6020*/  IMAD R39, R137, c[0x0][0x2dc], R0 ;  /* 0x0000b70089277a24 */ /* 0x000fc600078e0200 */
[----:B------:R0:W-:Y:S01]  /*6030*/  STS.U16 [R100+0x1a], R5 ;  /* 0x00001a0564007388 */ /* 0x0001e20000000400 */
[----:B------:R-:W-:-:S03]  /*6040*/  IMAD R0, R119, -0x400, R130 ;  /* 0xfffffc0077007824 */ /* 0x000fc600078e0282 */
[----:B------:R-:W-:Y:S02]  /*6050*/  STS.U16 [R100+0x1c], R36 ;  /* 0x00001c2464007388 */ /* 0x000fe40000000400 */
[----:B------:R-:W-:Y:S02]  /*6060*/  SHF.R.S32.HI R14, RZ, 0x1f, R0 ;  /* 0x0000001fff0e7819 */ /* 0x000fe40000011400 */
[----:B------:R1:W-:Y:S01]  /*6070*/  STS.U16 [R100+0x1e], R6 ;  /* 0x00001e0664007388 */ /* 0x0003e20000000400 */
[----:B------:R-:W-:-:S06]  /*6080*/  NOP ;  /* 0x0000000000007918 */ /* 0x000fcc0000000000 */
[----:B------:R-:W-:Y:S01]  /*6090*/  LDS.U16 R21, [R116] ;  /* 0x0000000074157984 */ /* 0x000fe20000000400 */
[----:B0-----:R-:W-:-:S03]  /*60a0*/  IMAD.WIDE.U32 R4, R137, c[0x0][0x2d8], RZ ;  /* 0x0000b60089047a25 */ /* 0x001fc600078e00ff */
[----:B------:R-:W-:Y:S01]  /*60b0*/  LDS.U16 R41, [R115+0x40] ;  /* 0x0000400073297984 */ /* 0x000fe20000000400 */
[----:B------:R-:W-:Y:S02]  /*60c0*/  IMAD.IADD R5, R5, 0x1, R39 ;  /* 0x0000000105057824 */ /* 0x000fe400078e0227 */
[----:B-1----:R-:W-:Y:S01]  /*60d0*/  IMAD R6, R136, c[0x0][0x2e0], RZ ;  /* 0x0000b80088067a24 */ /* 0x002fe200078e02ff */
[----:B------:R-:W-:Y:S01]  /*60e0*/  LDS.U16 R43, [R114+0x80] ;  /* 0x00008000722b7984 */ /* 0x000fe20000000400 */
[----:B------:R-:W-:-:S03]  /*60f0*/  IMAD.WIDE.U32 R4, R139, c[0x0][0x2e0], R4 ;  /* 0x0000b8008b047a25 */ /* 0x000fc600078e0004 */
[----:B------:R-:W-:Y:S01]  /*6100*/  LDS.U16 R45, [R113+0xc0] ;  /* 0x0000c000712d7984 */ /* 0x000fe20000000400 */
[----:B------:R-:W-:Y:S01]  /*6110*/  IMAD R15, R139, c[0x0][0x2e4], R6 ;  /* 0x0000b9008b0f7a24 */ /* 0x000fe200078e0206 */
[----:B------:R-:W-:Y:S02]  /*6120*/  IADD3 R7, P1, R0, R4, RZ ;  /* 0x0000000400077210 */ /* 0x000fe40007f3e0ff */
[----:B------:R-:W-:Y:S01]  /*6130*/  LDS.U16 R47, [R112+0x100] ;  /* 0x00010000702f7984 */ /* 0x000fe20000000400 */
[----:B------:R-:W-:Y:S02]  /*6140*/  LEA R6, P5, R2, c[0x0][0x330], 0x1 ;  /* 0x0000cc0002067a11 */ /* 0x000fe400078a08ff */
[----:B------:R-:W-:Y:S01]  /*6150*/  IADD3.X R18, R14, R15, R5, P1, !PT ;  /* 0x0000000f0e127210 */ /* 0x000fe20000ffe405 */
        /* <DEDUP_REMOVED lines=34> */
.L_x_2660:
[----:B------:R-:W-:Y:S05]  /*6380*/  BSYNC B0 ;  /* 0x0000000000007941 */ /* 0x000fea0003800000 */
.L_x_2659:
[C---:B------:R-:W-:Y:S01]  /*6390*/  LOP3.LUT R71, R2.reuse, 0x80, RZ, 0xfc, !PT ;  /* 0x0000008002477812 */ /* 0x040fe200078efcff */
[----:B------:R1:W-:Y:S01]  /*63a0*/  @!P3 STG.E.U16 [R6.64+-0x7c0], R41 ;  /* 0xfff840290600b986 */ /* 0x0003e2000c101504 */
[----:B------:R-:W-:Y:S01]  /*63b0*/  LOP3.LUT R73, R2, 0xa0, RZ, 0xfc, !PT ;  /* 0x000000a002497812 */ /* 0x000fe200078efcff */
[----:B------:R-:W-:Y:S01]  /*63c0*/  FADD.FTZ R18, R20, R131 ;  /* 0x0000008314127221 */ /* 0x000fe20000010000 */
[C---:B------:R-:W-:Y:S01]  /*63d0*/  LOP3.LUT R75, R2.reuse, 0xc0, RZ, 0xfc, !PT ;  /* 0x000000c0024b7812 */ /* 0x040fe200078efcff */
[----:B------:R-:W-:Y:S01]  /*63e0*/  @!P2 STG.E.U16 [R6.64+-0x780], R43 ;  /* 0xfff8802b0600a986 */ /* 0x000fe2000c101504 */
        /* <DEDUP_REMOVED lines=30> */
[----:B------:R-:W-:Y:S01]  /*65d0*/  @!P1 STG.E.U16 [R6.64+-0x580], R59 ;  /* 0xfffa803b06009986 */ /* 0x000fe2000c101504 */
[----:B------:R-:W-:-:S03]  /*65e0*/  F2FP.BF16.PACK_AB R20, R23, R20 ;  /* 0x000000141714723e */ /* 0x000fc600000010ff */
[----:B------:R-:W-:Y:S01]  /*65f0*/  IMAD R54, R120, 0x10, R3 ;  /* 0x0000001078367824 */ /* 0x000fe200078e0203 */
[----:B------:R-:W-:Y:S04]  /*6600*/  @!P2 STG.E.U16 [R6.64+-0x540], R61 ;  /* 0xfffac03d0600a986 */ /* 0x000fe8000c101504 */
[----:B------:R-:W-:Y:S01]  /*6610*/  @!P3 STG.E.U16 [R6.64+-0x500], R63 ;  /* 0xfffb003f0600b986 */ /* 0x000fe2000c101504 */
[C---:B------:R-:W-:Y:S02]  /*6620*/  IADD3 R3, R54.reuse, 0x1, RZ ;  /* 0x0000000136037810 */ /* 0x040fe40007ffe0ff */
[----:B0-----:R-:W-:Y:S01]  /*6630*/  IADD3 R21, R54, 0x2, RZ ;  /* 0x0000000236157810 */ /* 0x001fe20007ffe0ff */
[----:B------:R-:W-:Y:S01]  /*6640*/  @!P4 STG.E.U16 [R6.64+-0x4c0], R65 ;  /* 0xfffb40410600c986 */ /* 0x000fe2000c101504 */
[-C--:B------:R-:W-:Y:S01]  /*6650*/  LEA.HI.SX32 R19, R3, R54.reuse, 0x1b ;  /* 0x0000003603137211 */ /* 0x080fe200078fdaff */
[----:B------:R-:W-:Y:S01]  /*6660*/  FADD.FTZ R3, R18, R23 ;  /* 0x0000001712037221 */ /* 0x000fe20000010000 */
[C---:B------:R-:W-:Y:S01]  /*6670*/  IADD3 R36, R54.reuse, 0x3, RZ ;  /* 0x0000000336247810 */ /* 0x040fe20007ffe0ff */
[----:B------:R-:W-:Y:S01]  /*6680*/  @!P5 STG.E.U16 [R6.64+-0x480], R67 ;  /* 0xfffb80430600d986 */ /* 0x000fe2000c101504 */
[C---:B------:R-:W-:Y:S01]  /*6690*/  IADD3 R38, R54.reuse, 0x4, RZ ;  /* 0x0000000436267810 */ /* 0x040fe20007ffe0ff */
[----:B------:R-:W-:Y:S01]  /*66a0*/  FADD.FTZ R18, R3, R22 ;  /* 0x0000001603127221 */ /* 0x000fe20000010000 */
[C---:B------:R-:W-:Y:S01]  /*66b0*/  IADD3 R39, R54.reuse, 0x5, RZ ;  /* 0x0000000536277810 */ /* 0x040fe20007ffe0ff */
[----:B------:R0:W-:Y:S01]  /*66c0*/  @!P6 STG.E.U16 [R6.64+-0x440], R69 ;  /* 0xfffbc0450600e986 */ /* 0x0001e2000c101504 */
[----:B------:R-:W-:Y:S01]  /*66d0*/  IADD3 R40, R54, 0x6, RZ ;  /* 0x0000000636287810 */ /* 0x000fe20007ffe0ff */
[----:B------:R-:W-:Y:S01]  /*66e0*/  FADD.FTZ R3, R18, R25 ;  /* 0x0000001912037221 */ /* 0x000fe20000010000 */
[-C--:B------:R-:W-:Y:S01]  /*66f0*/  LEA.HI.SX32 R21, R21, R54.reuse, 0x1b ;  /* 0x0000003615157211 */ /* 0x080fe200078fdaff */
[----:B------:R-:W-:Y:S01]  /*6700*/  BAR.SYNC.DEFER_BLOCKING 0x0 ;  /* 0x0000000000007b1d */ /* 0x000fe20000010000 */
[-C--:B------:R-:W-:Y:S01]  /*6710*/  LEA.HI.SX32 R36, R36, R54.reuse, 0x1b ;  /* 0x0000003624247211 */ /* 0x080fe200078fdaff */
[----:B------:R-:W-:Y:S01]  /*6720*/  IMAD.SHL.U32 R19, R19, 0x2, RZ ;  /* 0x0000000213137824 */ /* 0x000fe200078e00ff */
[----:B------:R-:W-:-:S02]  /*6730*/  LEA.HI.SX32 R38, R38, R54, 0x1b ;  /* 0x0000003626267211 */ /* 0x000fc400078fdaff */
[----:B------:R-:W-:Y:S01]  /*6740*/  F2FP.BF16.PACK_AB R22, R25, R22 ;  /* 0x000000161916723e */ /* 0x000fe200000010ff */
[----:B------:R-:W-:Y:S01]  /*6750*/  IMAD.SHL.U32 R36, R36, 0x2, RZ ;  /* 0x0000000224247824 */ /* 0x000fe200078e00ff */
[----:B-1----:R-:W-:Y:S01]  /*6760*/  IADD3 R41, R54, 0x7, RZ ;  /* 0x0000000736297810 */ /* 0x002fe20007ffe0ff */
[----:B0-----:R-:W-:Y:S01]  /*6770*/  FADD.FTZ R6, R3, R24 ;  /* 0x0000001803067221 */ /* 0x001fe20000010000 */
[-C--:B------:R-:W-:Y:S01]  /*6780*/  LEA.HI.SX32 R39, R39, R54.reuse, 0x1b ;  /* 0x0000003627277211 */ /* 0x080fe200078fdaff */
[----:B------:R-:W-:Y:S01]  /*6790*/  IMAD.SHL.U32 R38, R38, 0x2, RZ ;  /* 0x0000000226267824 */ /* 0x000fe200078e00ff */
[----:B------:R-:W-:Y:S02]  /*67a0*/  LEA.HI.SX32 R40, R40, R54, 0x1b ;  /* 0x0000003628287211 */ /* 0x000fe400078fdaff */
[----:B------:R-:W-:Y:S02]  /*67b0*/  PRMT R7, R20, 0x7632, R7 ;  /* 0x0000763214077816 */ /* 0x000fe40000000007 */
[----:B------:R-:W-:Y:S01]  /*67c0*/  F2FP.BF16.PACK_AB R24, R27, R24 ;  /* 0x000000181b18723e */ /* 0x000fe200000010ff */
[----:B------:R-:W-:Y:S01]  /*67d0*/  IMAD.SHL.U32 R40, R40, 0x2, RZ ;  /* 0x0000000228287824 */ /* 0x000fe200078e00ff */
[----:B------:R-:W-:Y:S01]  /*67e0*/  SHF.L.U32 R21, R21, 0x1, RZ ;  /* 0x0000000115157819 */ /* 0x000fe200000006ff */
[----:B------:R-:W-:Y:S01]  /*67f0*/  FADD.FTZ R27, R6, R27 ;  /* 0x0000001b061b7221 */ /* 0x000fe20000010000 */
[----:B------:R-:W-:Y:S01]  /*6800*/  IADD3 R42, R54, 0x8, RZ ;  /* 0x00000008362a7810 */ /* 0x000fe20007ffe0ff */
[----:B------:R-:W-:Y:S01]  /*6810*/  IMAD R6, R166, c[0x0][0x2f8], RZ ;  /* 0x0000be00a6067a24 */ /* 0x000fe200078e02ff */
[----:B------:R-:W-:-:S02]  /*6820*/  IADD3 R43, R54, 0x9, RZ ;  /* 0x00000009362b7810 */ /* 0x000fc40007ffe0ff */
[----:B------:R-:W-:Y:S01]  /*6830*/  PRMT R23, R22, 0x7632, R23 ;  /* 0x0000763216177816 */ /* 0x000fe20000000017 */
[----:B------:R-:W-:Y:S01]  /*6840*/  STS.U16 [R100], R20 ;  /* 0x0000001464007388 */ /* 0x000fe20000000400 */
[----:B------:R-:W-:Y:S02]  /*6850*/  IADD3 R44, R54, 0xa, RZ ;  /* 0x0000000a362c7810 */ /* 0x000fe40007ffe0ff */
[----:B------:R-:W-:Y:S01]  /*6860*/  LEA.HI.SX32 R41, R41, R54, 0x1b ;  /* 0x0000003629297211 */ /* 0x000fe200078fdaff */
[----:B------:R0:W-:Y:S01]  /*6870*/  STS.U16 [R19+0x2], R7 ;  /* 0x0000020713007388 */ /* 0x0001e20000000400 */
[----:B------:R-:W-:Y:S02]  /*6880*/  PRMT R25, R24, 0x7632, R25 ;  /* 0x0000763218197816 */ /* 0x000fe40000000019 */
[----:B------:R-:W-:Y:S01]  /*6890*/  SHF.L.U32 R39, R39, 0x1, RZ ;  /* 0x0000000127277819 */ /* 0x000fe200000006ff */
[----:B------:R1:W-:Y:S01]  /*68a0*/  STS.U16 [R21+0x4], R22 ;  /* 0x0000041615007388 */ /* 0x0003e20000000400 */
[C---:B------:R-:W-:Y:S01]  /*68b0*/  IADD3 R45, R54.reuse, 0xb, RZ ;  /* 0x0000000b362d7810 */ /* 0x040fe20007ffe0ff */
[----:B------:R-:W-:Y:S01]  /*68c0*/  IMAD.SHL.U32 R41, R41, 0x2, RZ ;  /* 0x0000000229297824 */ /* 0x000fe200078e00ff */
[C---:B------:R-:W-:Y:S01]  /*68d0*/  IADD3 R46, R54.reuse, 0xc, RZ ;  /* 0x0000000c362e7810 */ /* 0x040fe20007ffe0ff */
[----:B------:R-:W-:Y:S01]  /*68e0*/  STS.U16 [R36+0x6], R23 ;  /* 0x0000061724007388 */ /* 0x000fe20000000400 */
[----:B------:R-:W-:Y:S01]  /*68f0*/  F2FP.BF16.PACK_AB R3, R29, R26 ;  /* 0x0000001a1d03723e */ /* 0x000fe200000010ff */
[----:B------:R-:W-:Y:S01]  /*6900*/  FADD.FTZ R26, R27, R26 ;  /* 0x0000001a1b1a7221 */ /* 0x000fe20000010000 */
[----:B------:R-:W-:Y:S01]  /*6910*/  IADD3 R47, R54, 0xd, RZ ;  /* 0x0000000d362f7810 */ /* 0x000fe20007ffe0ff */
[----:B------:R-:W-:Y:S01]  /*6920*/  STS.U16 [R38+0x8], R24 ;  /* 0x0000081826007388 */ /* 0x000fe20000000400 */
[-C--:B------:R-:W-:Y:S01]  /*6930*/  LEA.HI.SX32 R42, R42, R54.reuse, 0x1b ;  /* 0x000000362a2a7211 */ /* 0x080fe200078fdaff */
[----:B------:R-:W-:Y:S01]  /*6940*/  FADD.FTZ R29, R26, R29 ;  /* 0x0000001d1a1d7221 */ /* 0x000fe20000010000 */
[----:B------:R-:W-:Y:S01]  /*6950*/  LEA.HI.SX32 R43, R43, R54, 0x1b ;  /* 0x000000362b2b7211 */ /* 0x000fe200078fdaff */
[----:B------:R-:W-:Y:S01]  /*6960*/  STS.U16 [R39+0xa], R25 ;  /* 0x00000a1927007388 */ /* 0x000fe20000000400 */
[----:B0-----:R-:W-:Y:S01]  /*6970*/  F2FP.BF16.PACK_AB R7, R31, R28 ;  /* 0x0000001c1f07723e */ /* 0x001fe200000010ff */
[----:B------:R-:W-:Y:S01]  /*6980*/  FADD.FTZ R28, R29, R28 ;  /* 0x0000001c1d1c7221 */ /* 0x000fe20000010000 */
[-C--:B------:R-:W-:Y:S01]  /*6990*/  LEA.HI.SX32 R44, R44, R54.reuse, 0x1b ;  /* 0x000000362c2c7211 */ /* 0x080fe200078fdaff */
[----:B------:R0:W-:Y:S01]  /*69a0*/  STS.U16 [R40+0xc], R3 ;  /* 0x00000c0328007388 */ /* 0x0001e20000000400 */
[C---:B------:R-:W-:Y:S01]  /*69b0*/  IADD3 R48, R54.reuse, 0xe, RZ ;  /* 0x0000000e36307810 */ /* 0x040fe20007ffe0ff */
[----:B------:R-:W-:Y:S01]  /*69c0*/  IMAD.SHL.U32 R43, R43, 0x2, RZ ;  /* 0x000000022b2b7824 */ /* 0x000fe200078e00ff */
[----:B------:R-:W-:Y:S01]  /*69d0*/  IADD3 R49, R54, 0xf, RZ ;  /* 0x0000000f36317810 */ /* 0x000fe20007ffe0ff */
[----:B------:R-:W-:Y:S01]  /*69e0*/  IMAD.SHL.U32 R44, R44, 0x2, RZ ;  /* 0x000000022c2c7824 */ /* 0x000fe200078e00ff */
[-C--:B------:R-:W-:Y:S01]  /*69f0*/  LEA.HI.SX32 R45, R45, R54.reuse, 0x1b ;  /* 0x000000362d2d7211 */ /* 0x080fe200078fdaff */
[----:B------:R-:W-:Y:S01]  /*6a00*/  FADD.FTZ R31, R28, R31 ;  /* 0x0000001f1c1f7221 */ /* 0x000fe20000010000 */
[----:B------:R-:W-:-:S02]  /*6a10*/  LEA.HI.SX32 R46, R46, R54, 0x1b ;  /* 0x000000362e2e7211 */ /* 0x000fc400078fdaff */
[----:B------:R-:W-:Y:S01]  /*6a20*/  F2FP.BF16.PACK_AB R18, R33, R30 ;  /* 0x0000001e2112723e */ /* 0x000fe200000010ff */
[----:B------:R-:W-:Y:S01]  /*6a30*/  FADD.FTZ R30, R31, R30 ;  /* 0x0000001e1f1e7221 */ /* 0x000fe20000010000 */
[----:B------:R-:W-:Y:S01]  /*6a40*/  PRMT R19, R3, 0x7632, R19 ;  /* 0x0000763203137816 */ /* 0x000fe20000000013 */
[----:B------:R-:W-:Y:S01]  /*6a50*/  IMAD.SHL.U32 R46, R46, 0x2, RZ ;  /* 0x000000022e2e7824 */ /* 0x000fe200078e00ff */
[----:B------:R-:W-:Y:S01]  /*6a60*/  LEA.HI.SX32 R47, R47, R54, 0x1b ;  /* 0x000000362f2f7211 */ /* 0x000fe200078fdaff */
[----:B------:R-:W-:Y:S01]  /*6a70*/  FADD.FTZ R33, R30, R33 ;  /* 0x000000211e217221 */ /* 0x000fe20000010000 */
[----:B-1----:R-:W-:Y:S01]  /*6a80*/  PRMT R21, R7, 0x7610, R21 ;  /* 0x0000761007157816 */ /* 0x002fe20000000015 */
        /* <DEDUP_REMOVED lines=9> */
[----:B------:R0:W-:Y:S01]  /*6b20*/  STS.U16 [R43+0x12], R20 ;  /* 0x000012142b007388 */ /* 0x0001e20000000400 */
        /* <DEDUP_REMOVED lines=11> */
[----:B------:R-:W-:Y:S01]  /*6be0*/  FADD.FTZ R131, R34, R37 ;  /* 0x0000002522837221 */ /* 0x000fe20000010000 */
[----:B0-----:R-:W-:Y:S01]  /*6bf0*/  IADD3 R20, P1, R2, -0x3e0, RZ ;  /* 0xfffffc2002147810 */ /* 0x001fe20007f3e0ff */
[----:B------:R-:W-:Y:S03]  /*6c00*/  STS.U16 [R46+0x18], R3 ;  /* 0x000018032e007388 */ /* 0x000fe60000000400 */
[----:B------:R-:W-:Y:S01]  /*6c10*/  IADD3.X R27, R52, -0x1, RZ, P1, !PT ;  /* 0xffffffff341b7810 */ /* 0x000fe20000ffe4ff */
[----:B------:R-:W-:Y:S04]  /*6c20*/  STS.U16 [R47+0x1a], R24 ;  /* 0x00001a182f007388 */ /* 0x000fe80000000400 */
[----:B------:R0:W-:Y:S04]  /*6c30*/  STS.U16 [R48+0x1c], R7 ;  /* 0x00001c0730007388 */ /* 0x0001e80000000400 */
[----:B------:R-:W-:Y:S01]  /*6c40*/  STS.U16 [R49+0x1e], R36 ;  /* 0x00001e2431007388 */ /* 0x000fe20000000400 */
[----:B------:R-:W-:-:S06]  /*6c50*/  NOP ;  /* 0x0000000000007918 */ /* 0x000fcc0000000000 */
[----:B------:R-:W-:Y:S01]  /*6c60*/  LDS.U16 R19, [R116] ;  /* 0x0000000074137984 */ /* 0x000fe20000000400 */
[----:B0-----:R-:W-:-:S03]  /*6c70*/  IMAD R7, R137, c[0x0][0x2fc], R6 ;  /* 0x0000bf0089077a24 */ /* 0x001fc600078e0206 */
        /* <DEDUP_REMOVED lines=18> */
[----:B0-----:R-:W-:Y:S01]  /*6da0*/  ISETP.GE.AND P0, PT, R2, R18, PT ;  /* 0x000000120200720c */ /* 0x001fe20003f06270 */
[----:B------:R-:W-:-:S04]  /*6db0*/  IMAD.WIDE.U32 R2, R137, c[0x0][0x2f8], RZ ;  /* 0x0000be0089027a25 */ /* 0x000fc800078e00ff */
[----:B------:R-:W-:-:S08]  /*6dc0*/  IMAD.IADD R29, R3, 0x1, R7 ;  /* 0x00000001031d7824 */ /* 0x000fd000078e0207 */
        /* <DEDUP_REMOVED lines=10> */
.L_x_2662:
[----:B------:R-:W-:Y:S05]  /*6e70*/  BSYNC B0 ;  /* 0x0000000000007941 */ /* 0x000fea0003800000 */
.L_x_2661:
        /* <DEDUP_REMOVED lines=8> */
[----:B------:R-:W-:Y:S02]  /*6f00*/  IADD3 R5, P0, R0, R2, RZ ;  /* 0x0000000200057210 */ /* 0x000fe40007f1e0ff */
[----:B------:R-:W-:-:S02]  /*6f10*/  LEA.HI.X R0, R20, c[0x0][0x344], R27, 0x1, P1 ;  /* 0x0000d10014007a11 */ /* 0x000fc400008f0c1b */
[----:B------:R-:W-:Y:S02]  /*6f20*/  IADD3.X R3, R14, R7, R3, P0, !PT ;  /* 0x000000070e037210 */ /* 0x000fe400007fe403 */
[----:B------:R-:W-:Y:S02]  /*6f30*/  LEA R2, P0, R5, R4, 0x1 ;  /* 0x0000000405027211 */ /* 0x000fe400078008ff */
[----:B------:R-:W-:Y:S02]  /*6f40*/  ISETP.GE.AND P4, PT, R17, R18, PT ;  /* 0x000000121100720c */ /* 0x000fe40003f86270 */
[----:B------:R-:W-:Y:S02]  /*6f50*/  LEA.HI.X R3, R5, R0, R3, 0x1, P0 ;  /* 0x0000000005037211 */ /* 0x000fe400000f0c03 */
[-C--:B------:R-:W-:Y:S02]  /*6f60*/  ISETP.GE.AND P0, PT, R73, R18.reuse, PT ;  /* 0x000000124900720c */ /* 0x080fe40003f06270 */
[-C--:B------:R-:W-:Y:S01]  /*6f70*/  ISETP.GE.AND P1, PT, R75, R18.reuse, PT ;  /* 0x000000124b00720c */ /* 0x080fe20003f26270 */
[----:B------:R0:W-:Y:S01]  /*6f80*/  @!P5 STG.E.U16 [R2.64+0x80], R113 ;  /* 0x000080710200d986 */ /* 0x0001e2000c101504 */
[----:B------:R-:W-:-:S02]  /*6f90*/  ISETP.GE.AND P5, PT, R83, R18, PT ;  /* 0x000000125300720c */ /* 0x000fc40003fa6270 */
[-C--:B------:R-:W-:Y:S01]  /*6fa0*/  ISETP.GE.AND P2, PT, R77, R18.reuse, PT ;  /* 0x000000124d00720c */ /* 0x080fe20003f46270 */
[----:B------:R0:W-:Y:S01]  /*6fb0*/  @!P6 STG.E.U16 [R2.64+0xc0], R23 ;  /* 0x0000c0170200e986 */ /* 0x0001e2000c101504 */
[-C--:B------:R-:W-:Y:S02]  /*6fc0*/  ISETP.GE.AND P6, PT, R85, R18.reuse, PT ;  /* 0x000000125500720c */ /* 0x080fe40003fc6270 */
[----:B------:R-:W-:Y:S01]  /*6fd0*/  IADD3 R119, R119, 0x1, RZ ;  /* 0x0000000177777810 */ /* 0x000fe20007ffe0ff */
[----:B------:R0:W-:Y:S01]  /*6fe0*/  @!P3 STG.E.U16 [R2.64], R115 ;  /* 0x000000730200b986 */ /* 0x0001e2000c101504 */
[----:B------:R-:W-:-:S03]  /*6ff0*/  ISETP.GE.AND P3, PT, R79, R18, PT ;  /* 0x000000124f00720c */ /* 0x000fc60003f66270 */
[----:B------:R0:W-:Y:S01]  /*7000*/  @!P0 STG.E.U16 [R2.64+0x100], R111 ;  /* 0x0001006f02008986 */ /* 0x0001e2000c101504 */
[----:B------:R-:W-:-:S03]  /*7010*/  ISETP.GE.AND P0, PT, R87, R18, PT ;  /* 0x000000125700720c */ /* 0x000fc60003f06270 */
        /* <DEDUP_REMOVED lines=19> */
[----:B------:R-:W-:Y:S01]  /*7150*/  IADD3.X R121, R121, -0x1, RZ, P1, !PT ;  /* 0xffffffff79797810 */ /* 0x000fe20000ffe4ff */
[----:B------:R0:W-:Y:S01]  /*7160*/  @!P3 STG.E.U16 [R2.64+0x380], R101 ;  /* 0x000380650200b986 */ /* 0x0001e2000c101504 */
[----:B------:R-:W-:Y:S02]  /*7170*/  IADD3 R124, P3, R124, -0x800, RZ ;  /* 0xfffff8007c7c7810 */ /* 0x000fe40007f7e0ff */
[----:B------:R-:W-:-:S02]  /*7180*/  IADD3.X R129, R129, -0x1, RZ, P2, !PT ;  /* 0xffffffff81817810 */ /* 0x000fc400017fe4ff */
[----:B------:R-:W-:Y:S01]  /*7190*/  IADD3.X R125, R125, -0x1, RZ, P3, !PT ;  /* 0xffffffff7d7d7810 */ /* 0x000fe20001ffe4ff */
[----:B0-----:R-:W-:Y:S01]  /*71a0*/  @!P0 CALL.REL.NOINC `(.L_x_2608) ;  /* 0x0000001000008944 */ /* 0x001fe20003c00000 */
[----:B------:R-:W-:Y:S05]  /*71b0*/  BRA `(.L_x_2663) ;  /* 0xffff95e000007947 */ /* 0x000fea000383ffff */
.L_x_2608:
[----:B------:R-:W-:Y:S02]  /*71c0*/  ISETP.NE.U32.AND P0, PT, RZ, c[0x0][0x328], PT ;  /* 0x0000ca00ff007a0c */ /* 0x000fe40003f05070 */
[----:B------:R-:W-:Y:S02]  /*71d0*/  ISETP.NE.U32.AND P2, PT, RZ, c[0x0][0x348], PT ;  /* 0x0000d200ff007a0c */ /* 0x000fe40003f45070 */
        /* <DEDUP_REMOVED lines=27> */
.L_x_2665:
[----:B------:R-:W-:Y:S05]  /*7390*/  BSYNC B0 ;  /* 0x0000000000007941 */ /* 0x000fea0003800000 */
.L_x_2664:
        /* <DEDUP_REMOVED lines=18> */
[----:B0-----:R-:W0:Y:S02]  /*74c0*/  SHFL.DOWN P0, R4, R5, 0x10, 0x1f ;  /* 0x0a001f0005047f89 */ /* 0x001e240000000000 */
        /* <DEDUP_REMOVED lines=9> */
.L_x_2667:
[----:B------:R-:W1:Y:S02]  /*7560*/  S2R R15, SR_TID.X ;  /* 0x00000000000f7919 */ /* 0x000e640000002100 */
.L_x_2668:
[----:B------:R-:W-:Y:S05]  /*7570*/  BSYNC B0 ;  /* 0x0000000000007941 */ /* 0x000fea0003800000 */
.L_x_2666:
[----:B-1----:R-:W-:-:S13]  /*7580*/  ISETP.GE.AND P0, PT, R15, c[0x0][0x16c], PT ;  /* 0x00005b000f007a0c */ /* 0x002fda0003f06270 */
[----:B------:R-:W-:Y:S05]  /*7590*/  @P0 EXIT ;  /* 0x000000000000094d */ /* 0x000fea0003800000 */
[C---:B------:R-:W-:Y:S02]  /*75a0*/  IMAD R0, R136.reuse, c[0x0][0x2a8], RZ ;  /* 0x0000aa0088007a24 */ /* 0x040fe400078e02ff */
[----:B------:R-:W-:Y:S02]  /*75b0*/  IMAD R136, R136, c[0x0][0x288], RZ ;  /* 0x0000a20088887a24 */ /* 0x000fe400078e02ff */
[----:B------:R-:W-:-:S04]  /*75c0*/  IMAD.WIDE.U32 R2, R139, c[0x0][0x2a8], RZ ;  /* 0x0000aa008b027a25 */ /* 0x000fc800078e00ff */
[C---:B------:R-:W-:Y:S02]  /*75d0*/  IMAD R23, R139.reuse, c[0x0][0x2ac], R0 ;  /* 0x0000ab008b177a24 */ /* 0x040fe400078e0200 */
[C---:B------:R-:W-:Y:S02]  /*75e0*/  IMAD R21, R139.reuse, c[0x0][0x28c], R136 ;  /* 0x0000a3008b157a24 */ /* 0x040fe400078e0288 */
[----:B0-----:R-:W-:-:S04]  /*75f0*/  IMAD.WIDE.U32 R4, R139, c[0x0][0x288], RZ ;  /* 0x0000a2008b047a25 */ /* 0x001fc800078e00ff */
[----:B------:R-:W-:Y:S02]  /*7600*/  IMAD.IADD R23, R3, 0x1, R23 ;  /* 0x0000000103177824 */ /* 0x000fe400078e0217 */
[----:B------:R-:W-:Y:S02]  /*7610*/  IMAD.IADD R21, R5, 0x1, R21 ;  /* 0x0000000105157824 */ /* 0x000fe400078e0215 */
.L_x_2669:
[----:B0-----:R-:W0:Y:S01]  /*7620*/  LDS R17, [R15.X4+0x2e10] ;  /* 0x002e10000f117984 */ /* 0x001e220000004800 */
[----:B------:R-:W-:Y:S01]  /*7630*/  SHF.R.S32.HI R0, RZ, 0x1f, R15 ;  /* 0x0000001fff007819 */ /* 0x000fe2000001140f */
[----:B------:R-:W-:Y:S01]  /*7640*/  IMAD.MOV.U32 R8, RZ, RZ, R2 ;  /* 0x000000ffff087224 */ /* 0x000fe200078e0002 */
[----:B------:R-:W-:Y:S01]  /*7650*/  MOV R9, R23 ;  /* 0x0000001700097202 */ /* 0x000fe20000000f00 */
[----:B------:R1:W2:Y:S01]  /*7660*/  LDS R19, [R15.X4+0x3210] ;  /* 0x003210000f137984 */ /* 0x0002a20000004800 */
[----:B------:R-:W-:Y:S01]  /*7670*/  MOV R6, R4 ;  /* 0x0000000400067202 */ /* 0x000fe20000000f00 */
[----:B------:R-:W-:Y:S01]  /*7680*/  IMAD.MOV.U32 R7, RZ, RZ, R21 ;  /* 0x000000ffff077224 */ /* 0x000fe200078e0015 */
[----:B------:R-:W-:Y:S01]  /*7690*/  YIELD ;  /* 0x0000000000007946 */ /* 0x000fe20003800000 */
[----:B------:R-:W-:-:S02]  /*76a0*/  IMAD R12, R0, c[0x0][0x290], RZ ;  /* 0x0000a400000c7a24 */ /* 0x000fc400078e02ff */
[----:B------:R-:W-:-:S04]  /*76b0*/  IMAD.WIDE.U32 R10, R15, c[0x0][0x2b0], R8 ;  /* 0x0000ac000f0a7a25 */ /* 0x000fc800078e0008 */
[----:B------:R-:W-:-:S04]  /*76c0*/  IMAD.WIDE.U32 R6, R15, c[0x0][0x290], R6 ;  /* 0x0000a4000f067a25 */ /* 0x000fc800078e0006 */
[----:B------:R-:W-:Y:S01]  /*76d0*/  IMAD R9, R15, c[0x0][0x294], R12 ;  /* 0x0000a5000f097a24 */ /* 0x000fe200078e020c */
[----:B------:R-:W-:Y:S01]  /*76e0*/  LEA R8, P0, R6, c[0x0][0x310], 0x2 ;  /* 0x0000c40006087a11 */ /* 0x000fe200078010ff */
[----:B------:R-:W-:Y:S01]  /*76f0*/  IMAD R0, R0, c[0x0][0x2b0], RZ ;  /* 0x0000ac0000007a24 */ /* 0x000fe200078e02ff */
[----:B------:R-:W-:Y:S01]  /*7700*/  LEA R12, P1, R10, c[0x0][0x318], 0x2 ;  /* 0x0000c6000a0c7a11 */ /* 0x000fe200078210ff */
[----:B------:R-:W-:Y:S02]  /*7710*/  IMAD.IADD R9, R7, 0x1, R9 ;  /* 0x0000000107097824 */ /* 0x000fe400078e0209 */
[C---:B------:R-:W-:Y:S01]  /*7720*/  IMAD R13, R15.reuse, c[0x0][0x2b4], R0 ;  /* 0x0000ad000f0d7a24 */ /* 0x040fe200078e0200 */
[----:B-1----:R-:W-:Y:S02]  /*7730*/  IADD3 R15, R15, c[0x0][0x0], RZ ;  /* 0x000000000f0f7a10 */ /* 0x002fe40007ffe0ff */
[----:B------:R-:W-:Y:S01]  /*7740*/  LEA.HI.X R9, R6, c[0x0][0x314], R9, 0x2, P0 ;  /* 0x0000c50006097a11 */ /* 0x000fe200000f1409 */
[----:B------:R-:W-:Y:S01]  /*7750*/  IMAD.IADD R7, R11, 0x1, R13 ;  /* 0x000000010b077824 */ /* 0x000fe200078e020d */
[----:B------:R-:W-:-:S04]  /*7760*/  ISETP.GE.AND P0, PT, R15, c[0x0][0x16c], PT ;  /* 0x00005b000f007a0c */ /* 0x000fc80003f06270 */
[----:B------:R-:W-:Y:S01]  /*7770*/  LEA.HI.X R13, R10, c[0x0][0x31c], R7, 0x2, P1 ;  /* 0x0000c7000a0d7a11 */ /* 0x000fe200008f1407 */
[----:B0-----:R0:W-:Y:S04]  /*7780*/  RED.E.ADD.F32.FTZ.RN.STRONG.GPU [R8.64], R17 ;  /* 0x000000110800798e */ /* 0x0011e8000c10e784 */
[----:B--2---:R0:W-:Y:S04]  /*7790*/  RED.E.ADD.F32.FTZ.RN.STRONG.GPU [R12.64], R19 ;  /* 0x000000130c00798e */ /* 0x0041e8000c10e784 */
[----:B------:R-:W-:Y:S05]  /*77a0*/  @!P0 BRA `(.L_x_2669) ;  /* 0xfffffe7000008947 */ /* 0x000fea000383ffff */
[----:B------:R-:W-:Y:S05]  /*77b0*/  EXIT ;  /* 0x000000000000794d */ /* 0x000fea0003800000 */
.L_x_2615:
[----:B------:R-:W-:Y:S01]  /*77c0*/  MOV R211, R6 ;  /* 0x0000000600d37202 */ /* 0x000fe20000000f00 */
[----:B------:R-:W-:Y:S01]  /*77d0*/  IMAD.MOV.U32 R212, RZ, RZ, 0x1 ;  /* 0x00000001ffd47424 */ /* 0x000fe200078e00ff */
[----:B------:R-:W-:Y:S01]  /*77e0*/  MOV R214, 0xffffffff ;  /* 0xffffffff00d67802 */ /* 0x000fe20000000f00 */
[----:B------:R-:W-:Y:S01]  /*77f0*/  IMAD.MOV.U32 R213, RZ, RZ, RZ ;  /* 0x000000ffffd57224 */ /* 0x000fe200078e00ff */
[----:B------:R-:W-:-:S02]  /*7800*/  MOV R4, 0x7820 ;  /* 0x0000782000047802 */ /* 0x000fc40000000f00 */
[----:B-1----:R-:W-:Y:S05]  /*7810*/  CALL.REL.NOINC `($__internal_110_$__cuda_sm70_shflsync_up) ;  /* 0x00000eb000007944 */ /* 0x002fea0003c00000 */
[----:B-1----:R-:W-:Y:S01]  /*7820*/  IMAD.MOV.U32 R209, RZ, RZ, R211 ;  /* 0x000000ffffd17224 */ /* 0x002fe200078e00d3 */
[----:B0-----:R-:W-:Y:S05]  /*7830*/  BRA `(.L_x_2670) ;  /* 0xffffbe6000007947 */ /* 0x001fea000383ffff */
.L_x_2616:
[----:B------:R-:W-:Y:S01]  /*7840*/  HFMA2.MMA R212, -RZ, RZ, 0, 5.9604644775390625e-08 ;  /* 0x00000001ffd47435 */ /* 0x000fe200000001ff */
[----:B------:R-:W-:Y:S01]  /*7850*/  IMAD.MOV.U32 R211, RZ, RZ, R7 ;  /* 0x000000ffffd37224 */ /* 0x000fe200078e0007 */
[----:B------:R-:W-:Y:S01]  /*7860*/  MOV R4, 0x78a0 ;  /* 0x000078a000047802 */ /* 0x000fe20000000f00 */
[----:B------:R-:W-:-:S02]  /*7870*/  IMAD.MOV.U32 R213, RZ, RZ, RZ ;  /* 0x000000ffffd57224 */ /* 0x000fc400078e00ff */
[----:B------:R-:W-:Y:S02]  /*7880*/  IMAD.MOV.U32 R214, RZ, RZ, -0x1 ;  /* 0xffffffffffd67424 */ /* 0x000fe400078e00ff */
[----:B012---:R-:W-:Y:S05]  /*7890*/  CALL.REL.NOINC `($__internal_110_$__cuda_sm70_shflsync_up) ;  /* 0x00000e3000007944 */ /* 0x007fea0003c00000 */
[----:B------:R-:W-:Y:S01]  /*78a0*/  FMUL.FTZ R209, R6, R209 ;  /* 0x000000d106d17220 */ /* 0x000fe20000410000 */
[----:B------:R-:W-:Y:S01]  /*78b0*/  ISETP.GE.AND P0, PT, R120, 0x1, PT ;  /* 0x000000017800780c */ /* 0x000fe20003f06270 */
[C---:B-1----:R-:W-:Y:S01]  /*78c0*/  FFMA.FTZ R4, R6.reuse, R211, R7 ;  /* 0x000000d306047223 */ /* 0x042fe20000010007 */
[----:B0-----:R-:W-:Y:S01]  /*78d0*/  MOV R212, 0x2 ;  /* 0x0000000200d47802 */ /* 0x001fe20000000f00 */
[----:B------:R-:W-:Y:S01]  /*78e0*/  IMAD.MOV.U32 R213, RZ, RZ, RZ ;  /* 0x000000ffffd57224 */ /* 0x000fe200078e00ff */
[----:B------:R-:W-:Y:S01]  /*78f0*/  FSEL R209, R6, R209, !P0 ;  /* 0x000000d106d17208 */ /* 0x000fe20004000000 */
[----:B------:R-:W-:Y:S01]  /*7900*/  IMAD.MOV.U32 R214, RZ, RZ, -0x1 ;  /* 0xffffffffffd67424 */ /* 0x000fe200078e00ff */
[----:B------:R-:W-:Y:S02]  /*7910*/  FSEL R208, R7, R4, !P0 ;  /* 0x0000000407d07208 */ /* 0x000fe40004000000 */
[----:B------:R-:W-:Y:S02]  /*7920*/  MOV R211, R209 ;  /* 0x000000d100d37202 */ /* 0x000fe40000000f00 */
[----:B------:R-:W-:-:S02]  /*7930*/  MOV R4, 0x7950 ;  /* 0x0000795000047802 */ /* 0x000fc40000000f00 */
[----:B------:R-:W-:Y:S05]  /*7940*/  CALL.REL.NOINC `($__internal_110_$__cuda_sm70_shflsync_up) ;  /* 0x00000d8000007944 */ /* 0x000fea0003c00000 */
[----:B0-----:R-:W-:Y:S01]  /*7950*/  HFMA2.MMA R212, -RZ, RZ, 0, 1.1920928955078125e-07 ;  /* 0x00000002ffd47435 */ /* 0x001fe200000001ff */
[----:B-1----:R-:W-:Y:S01]  /*7960*/  IMAD.MOV.U32 R6, RZ, RZ, R211 ;  /* 0x000000ffff067224 */ /* 0x002fe200078e00d3 */
[----:B------:R-:W-:Y:S01]  /*7970*/  MOV R4, 0x79c0 ;  /* 0x000079c000047802 */ /* 0x000fe20000000f00 */
[----:B------:R-:W-:-:S02]  /*7980*/  IMAD.MOV.U32 R211, RZ, RZ, R208 ;  /* 0x000000ffffd37224 */ /* 0x000fc400078e00d0 */
[----:B------:R-:W-:Y:S02]  /*7990*/  IMAD.MOV.U32 R213, RZ, RZ, RZ ;  /* 0x000000ffffd57224 */ /* 0x000fe400078e00ff */
[----:B------:R-:W-:Y:S02]  /*79a0*/  IMAD.MOV.U32 R214, RZ, RZ, -0x1 ;  /* 0xffffffffffd67424 */ /* 0x000fe400078e00ff */
[----:B------:R-:W-:Y:S05]  /*79b0*/  CALL.REL.NOINC `($__internal_110_$__cuda_sm70_shflsync_up) ;  /* 0x00000d1000007944 */ /* 0x000fea0003c00000 */
[----:B------:R-:W-:Y:S01]  /*79c0*/  ISETP.GE.AND P0, PT, R120, 0x2, PT ;  /* 0x000000027800780c */ /* 0x000fe20003f06270 */
[----:B0-----:R-:W-:Y:S01]  /*79d0*/  IMAD.MOV.U32 R213, RZ, RZ, RZ ;  /* 0x000000ffffd57224 */ /* 0x001fe200078e00ff */
[----:B------:R-:W-:Y:S01]  /*79e0*/  MOV R212, 0x4 ;  /* 0x0000000400d47802 */ /* 0x000fe20000000f00 */
[----:B------:R-:W-:Y:S01]  /*79f0*/  IMAD.MOV.U32 R214, RZ, RZ, -0x1 ;  /* 0xffffffffffd67424 */ /* 0x000fe200078e00ff */
[----:B------:R-:W-:-:S09]  /*7a00*/  MOV R4, 0x7a50 ;  /* 0x00007a5000047802 */ /* 0x000fd20000000f00 */
[----:B-1----:R-:W-:Y:S02]  /*7a10*/  @P0 FFMA.FTZ R208, R209, R211, R208 ;  /* 0x000000d3d1d00223 */ /* 0x002fe400000100d0 */
[----:B------:R-:W-:-:S05]  /*7a20*/  @P0 FMUL.FTZ R209, R6, R209 ;  /* 0x000000d106d10220 */ /* 0x000fca0000410000 */
[----:B------:R-:W-:Y:S02]  /*7a30*/  MOV R211, R209 ;  /* 0x000000d100d37202 */ /* 0x000fe40000000f00 */
[----:B------:R-:W-:Y:S05]  /*7a40*/  CALL.REL.NOINC `($__internal_110_$__cuda_sm70_shflsync_up) ;  /* 0x00000c8000007944 */ /* 0x000fea0003c00000 */
[----:B0-----:R-:W-:Y:S01]  /*7a50*/  HFMA2.MMA R212, -RZ, RZ, 0, 2.384185791015625e-07 ;  /* 0x00000004ffd47435 */ /* 0x001fe200000001ff */
[----:B-1----:R-:W-:Y:S01]  /*7a60*/  IMAD.MOV.U32 R6, RZ, RZ, R211 ;  /* 0x000000ffff067224 */ /* 0x002fe200078e00d3 */
[----:B------:R-:W-:Y:S01]  /*7a70*/  MOV R4, 0x7ac0 ;  /* 0x00007ac000047802 */ /* 0x000fe20000000f00 */
[----:B------:R-:W-:Y:S02]  /*7a80*/  IMAD.MOV.U32 R211, RZ, RZ, R208 ;  /* 0x000000ffffd37224 */ /* 0x000fe400078e00d0 */
        /* <DEDUP_REMOVED lines=12> */
[----:B0-----:R-:W-:Y:S01]  /*7b50*/  HFMA2.MMA R212, -RZ, RZ, 0, 4.76837158203125e-07 ;  /* 0x00000008ffd47435 */ /* 0x001fe200000001ff */
        /* <DEDUP_REMOVED lines=15> */
[----:B0-----:R-:W-:Y:S01]  /*7c50*/  HFMA2.MMA R212, -RZ, RZ, 0, 9.5367431640625e-07 ;  /* 0x00000010ffd47435 */ /* 0x001fe200000001ff */
[----:B-1----:R-:W-:Y:S01]  /*7c60*/  IMAD.MOV.U32 R210, RZ, RZ, R211 ;  /* 0x000000ffffd27224 */ /* 0x002fe200078e00d3 */
[----:B------:R-:W-:Y:S01]  /*7c70*/  MOV R4, 0x7cc0 ;  /* 0x00007cc000047802 */ /* 0x000fe20000000f00 */
[----:B------:R-:W-:Y:S02]  /*7c80*/  IMAD.MOV.U32 R211, RZ, RZ, R208 ;  /* 0x000000ffffd37224 */ /* 0x000fe400078e00d0 */
[----:B------:R-:W-:Y:S02]  /*7c90*/  IMAD.MOV.U32 R213, RZ, RZ, RZ ;  /* 0x000000ffffd57224 */ /* 0x000fe400078e00ff */
[----:B------:R-:W-:Y:S02]  /*7ca0*/  IMAD.MOV.U32 R214, RZ, RZ, -0x1 ;  /* 0xffffffffffd67424 */ /* 0x000fe400078e00ff */
[----:B------:R-:W-:Y:S05]  /*7cb0*/  CALL.REL.NOINC `($__internal_110_$__cuda_sm70_shflsync_up) ;  /* 0x00000a1000007944 */ /* 0x000fea0003c00000 */
[----:B-1----:R-:W-:Y:S01]  /*7cc0*/  MOV R4, R211 ;  /* 0x000000d300047202 */ /* 0x002fe20000000f00 */
[----:B0-----:R-:W-:Y:S05]  /*7cd0*/  BRA `(.L_x_2671) ;  /* 0xffffbb4000007947 */ /* 0x001fea000383ffff */
.L_x_2619:
[----:B0-----:R-:W-:Y:S01]  /*7ce0*/  HFMA2.MMA R213, -RZ, RZ, 0, 0 ;  /* 0x00000000ffd57435 */ /* 0x001fe200000001ff */
[----:B------:R-:W-:Y:S01]  /*7cf0*/  IMAD.MOV.U32 R211, RZ, RZ, R209 ;  /* 0x000000ffffd37224 */ /* 0x000fe200078e00d1 */
[----:B------:R-:W-:Y:S01]  /*7d00*/  MOV R4, 0x7d40 ;  /* 0x00007d4000047802 */ /* 0x000fe20000000f00 */
[----:B-1----:R-:W-:-:S02]  /*7d10*/  IMAD.MOV.U32 R212, RZ, RZ, 0x1 ;  /* 0x00000001ffd47424 */ /* 0x002fc400078e00ff */
[----:B------:R-:W-:Y:S02]  /*7d20*/  IMAD.MOV.U32 R214, RZ, RZ, -0x1 ;  /* 0xffffffffffd67424 */ /* 0x000fe400078e00ff */
[----:B------:R-:W-:Y:S05]  /*7d30*/  CALL.REL.NOINC `($__internal_110_$__cuda_sm70_shflsync_up) ;  /* 0x0000099000007944 */ /* 0x000fea0003c00000 */
[----:B-1----:R-:W-:Y:S01]  /*7d40*/  IMAD.MOV.U32 R6, RZ, RZ, R211 ;  /* 0x000000ffff067224 */ /* 0x002fe200078e00d3 */
[----:B------:R-:W-:Y:S01]  /*7d50*/  MOV R211, R7 ;  /* 0x0000000700d37202 */ /* 0x000fe20000000f00 */
[----:B0-----:R-:W-:Y:S01]  /*7d60*/  IMAD.MOV.U32 R212, RZ, RZ, 0x1 ;  /* 0x00000001ffd47424 */ /* 0x001fe200078e00ff */
[----:B------:R-:W-:Y:S01]  /*7d70*/  MOV R214, 0xffffffff ;  /* 0xffffffff00d67802 */ /* 0x000fe20000000f00 */
[----:B------:R-:W-:Y:S01]  /*7d80*/  IMAD.MOV.U32 R213, RZ, RZ, RZ ;  /* 0x000000ffffd57224 */ /* 0x000fe200078e00ff */
[----:B------:R-:W-:Y:S02]  /*7d90*/  MOV R4, 0x7db0 ;  /* 0x00007db000047802 */ /* 0x000fe40000000f00 */
[----:B------:R-:W-:Y:S05]  /*7da0*/  CALL.REL.NOINC `($__internal_110_$__cuda_sm70_shflsync_up) ;  /* 0x0000092000007944 */ /* 0x000fea0003c00000 */
[----:B------:R-:W-:Y:S01]  /*7db0*/  IMAD.MOV.U32 R208, RZ, RZ, R6 ;  /* 0x000000ffffd07224 */ /* 0x000fe200078e0006 */
[----:B0-----:R-:W-:Y:S01]  /*7dc0*/  MOV R213, R14 ;  /* 0x0000000e00d57202 */ /* 0x001fe20000000f00 */
[----:B-1----:R-:W-:Y:S01]  /*7dd0*/  IMAD.MOV.U32 R209, RZ, RZ, R211 ;  /* 0x000000ffffd17224 */ /* 0x002fe200078e00d3 */
[----:B------:R-:W-:Y:S01]  /*7de0*/  MOV R215, 0xffffffff ;  /* 0xffffffff00d77802 */ /* 0x000fe20000000f00 */
[----:B------:R-:W-:Y:S01]  /*7df0*/  IMAD.MOV.U32 R212, RZ, RZ, RZ ;  /* 0x000000ffffd47224 */ /* 0x000fe200078e00ff */
[----:B------:R-:W-:Y:S01]  /*7e00*/  MOV R4, 0x7e30 ;  /* 0x00007e3000047802 */ /* 0x000fe20000000f00 */
[----:B------:R-:W-:-:S02]  /*7e10*/  IMAD.MOV.U32 R214, RZ, RZ, 0x1f ;  /* 0x0000001fffd67424 */ /* 0x000fc400078e00ff */
[----:B------:R-:W-:Y:S05]  /*7e20*/  CALL.REL.NOINC `($__internal_109_$__cuda_sm70_shflsync_idx_p) ;  /* 0x0000086000007944 */ /* 0x000fea0003c00000 */
[----:B-1----:R-:W-:Y:S01]  /*7e30*/  IMAD.MOV.U32 R14, RZ, RZ, R212 ;  /* 0x000000ffff0e7224 */ /* 0x002fe200078e00d4 */
[----:B------:R-:W-:Y:S01]  /*7e40*/  HFMA2.MMA R212, -RZ, RZ, 0, 0 ;  /* 0x00000000ffd47435 */ /* 0x000fe200000001ff */
[----:B0-----:R-:W-:Y:S01]  /*7e50*/  IMAD.MOV.U32 R213, RZ, RZ, R15 ;  /* 0x000000ffffd57224 */ /* 0x001fe200078e000f */
[----:B------:R-:W-:Y:S01]  /*7e60*/  MOV R4, 0x7ea0 ;  /* 0x00007ea000047802 */ /* 0x000fe20000000f00 */
[----:B------:R-:W-:-:S02]  /*7e70*/  IMAD.MOV.U32 R214, RZ, RZ, 0x1f ;  /* 0x0000001fffd67424 */ /* 0x000fc400078e00ff */
[----:B------:R-:W-:Y:S02]  /*7e80*/  IMAD.MOV.U32 R215, RZ, RZ, -0x1 ;  /* 0xffffffffffd77424 */ /* 0x000fe400078e00ff */
[----:B------:R-:W-:Y:S05]  /*7e90*/  CALL.REL.NOINC `($__internal_109_$__cuda_sm70_shflsync_idx_p) ;  /* 0x000007f000007944 */ /* 0x000fea0003c00000 */
[----:B-1----:R-:W-:Y:S01]  /*7ea0*/  MOV R5, R212 ;  /* 0x000000d400057202 */ /* 0x002fe20000000f00 */
[----:B0-----:R-:W-:Y:S05]  /*7eb0*/  BRA `(.L_x_2672) ;  /* 0xffffbad000007947 */ /* 0x001fea000383ffff */
.L_x_2622:
[----:B------:R-:W-:Y:S01]  /*7ec0*/  HFMA2.MMA R212, -RZ, RZ, 0, 1.847743988037109375e-06 ;  /* 0x0000001fffd47435 */ /* 0x000fe200000001ff */
[----:B------:R-:W-:Y:S01]  /*7ed0*/  IMAD.MOV.U32 R210, RZ, RZ, R6 ;  /* 0x000000ffffd27224 */ /* 0x000fe200078e0006 */
[----:B------:R-:W-:Y:S01]  /*7ee0*/  MOV R4, 0x7f20 ;  /* 0x00007f2000047802 */ /* 0x000fe20000000f00 */
[----:B------:R-:W-:Y:S02]  /*7ef0*/  IMAD.MOV.U32 R211, RZ, RZ, 0x1 ;  /* 0x00000001ffd37424 */ /* 0x000fe400078e00ff */
[----:B------:R-:W-:Y:S02]  /*7f00*/  IMAD.MOV.U32 R213, RZ, RZ, -0x1 ;  /* 0xffffffffffd57424 */ /* 0x000fe400078e00ff */
[----:B------:R-:W-:Y:S05]  /*7f10*/  CALL.REL.NOINC `($__internal_108_$__cuda_sm70_shflsync_down) ;  /* 0x0000073000007944 */ /* 0x000fea0003c00000 */
[----:B-1----:R-:W-:Y:S01]  /*7f20*/  IMAD.MOV.U32 R209, RZ, RZ, R210 ;  /* 0x000000ffffd17224 */ /* 0x002fe200078e00d2 */
[----:B0-----:R-:W-:Y:S05]  /*7f30*/  BRA `(.L_x_2673) ;  /* 0xffffbf3000007947 */ /* 0x001fea000383ffff */
.L_x_2623:
[----:B------:R-:W-:Y:S01]  /*7f40*/  MOV R210, R7 ;  /* 0x0000000700d27202 */ /* 0x000fe20000000f00 */
[----:B------:R-:W-:Y:S01]  /*7f50*/  IMAD.MOV.U32 R211, RZ, RZ, 0x1 ;  /* 0x00000001ffd37424 */ /* 0x000fe200078e00ff */
[----:B------:R-:W-:Y:S01]  /*7f60*/  MOV R213, 0xffffffff ;  /* 0xffffffff00d57802 */ /* 0x000fe20000000f00 */
[----:B------:R-:W-:Y:S01]  /*7f70*/  IMAD.MOV.U32 R212, RZ, RZ, 0x1f ;  /* 0x0000001fffd47424 */ /* 0x000fe200078e00ff */
[----:B------:R-:W-:-:S02]  /*7f80*/  MOV R4, 0x7fa0 ;  /* 0x00007fa000047802 */ /* 0x000fc40000000f00 */
[----:B01----:R-:W-:Y:S05]  /*7f90*/  CALL.REL.NOINC `($__internal_108_$__cuda_sm70_shflsync_down) ;  /* 0x000006b000007944 */ /* 0x003fea0003c00000 */
[C---:B------:R-:W-:Y:S01]  /*7fa0*/  FMUL.FTZ R5, R6.reuse, R209 ;  /* 0x000000d106057220 */ /* 0x040fe20000410000 */
[----:B0-----:R-:W-:Y:S01]  /*7fb0*/  MOV R213, 0xffffffff ;  /* 0xffffffff00d57802 */ /* 0x001fe20000000f00 */
[C---:B-1----:R-:W-:Y:S01]  /*7fc0*/  FFMA.FTZ R210, R6.reuse, R210, R7 ;  /* 0x000000d206d27223 */ /* 0x042fe20000010007 */
[----:B------:R-:W-:Y:S01]  /*7fd0*/  MOV R4, 0x8040 ;  /* 0x0000804000047802 */ /* 0x000fe20000000f00 */
[----:B------:R-:W-:Y:S01]  /*7fe0*/  IMAD.MOV.U32 R211, RZ, RZ, 0x2 ;  /* 0x00000002ffd37424 */ /* 0x000fe200078e00ff */
[----:B------:R-:W-:Y:S01]  /*7ff0*/  FSEL R209, R6, R5, !P4 ;  /* 0x0000000506d17208 */ /* 0x000fe20006000000 */
[----:B------:R-:W-:Y:S01]  /*8000*/  IMAD.MOV.U32 R212, RZ, RZ, 0x1f ;  /* 0x0000001fffd47424 */ /* 0x000fe200078e00ff */
[----:B------:R-:W-:-:S03]  /*8010*/  FSEL R7, R7, R210, !P4 ;  /* 0x000000d207077208 */ /* 0x000fc60006000000 */
[----:B------:R-:W-:Y:S02]  /*8020*/  IMAD.MOV.U32 R210, RZ, RZ, R209 ;  /* 0x000000ffffd27224 */ /* 0x000fe400078e00d1 */
[----:B------:R-:W-:Y:S05]  /*8030*/  CALL.REL.NOINC `($__internal_108_$__cuda_sm70_shflsync_down) ;  /* 0x0000061000007944 */ /* 0x000fea0003c00000 */
[----:B0-----:R-:W-:Y:S01]  /*8040*/  HFMA2.MMA R211, -RZ, RZ, 0, 1.1920928955078125e-07 ;  /* 0x00000002ffd37435 */ /* 0x001fe200000001ff */
[----:B-1----:R-:W-:Y:S01]  /*8050*/  MOV R6, R210 ;  /* 0x000000d200067202 */ /* 0x002fe20000000f00 */
[----:B------:R-:W-:Y:S01]  /*8060*/  IMAD.MOV.U32 R210, RZ, RZ, R7 ;  /* 0x000000ffffd27224 */ /* 0x000fe200078e0007 */
[----:B------:R-:W-:Y:S01]  /*8070*/  MOV R213, 0xffffffff ;  /* 0xffffffff00d57802 */ /* 0x000fe20000000f00 */
[----:B------:R-:W-:Y:S01]  /*8080*/  IMAD.MOV.U32 R212, RZ, RZ, 0x1f ;  /* 0x0000001fffd47424 */ /* 0x000fe200078e00ff */
[----:B------:R-:W-:Y:S02]  /*8090*/  MOV R4, 0x80b0 ;  /* 0x000080b000047802 */ /* 0x000fe40000000f00 */
[----:B------:R-:W-:Y:S05]  /*80a0*/  CALL.REL.NOINC `($__internal_108_$__cuda_sm70_shflsync_down) ;  /* 0x000005a000007944 */ /* 0x000fea0003c00000 */
[----:B-1----:R-:W-:Y:S01]  /*80b0*/  @!P3 FFMA.FTZ R7, R209, R210, R7 ;  /* 0x000000d2d107b223 */ /* 0x002fe20000010007 */
[----:B0-----:R-:W-:Y:S01]  /*80c0*/  HFMA2.MMA R212, -RZ, RZ, 0, 1.847743988037109375e-06 ;  /* 0x0000001fffd47435 */ /* 0x001fe200000001ff */
[----:B------:R-:W-:Y:S01]  /*80d0*/  @!P3 FMUL.FTZ R209, R6, R209 ;  /* 0x000000d106d1b220 */ /* 0x000fe20000410000 */
[----:B------:R-:W-:Y:S01]  /*80e0*/  MOV R4, 0x8130 ;  /* 0x0000813000047802 */ /* 0x000fe20000000f00 */
[----:B------:R-:W-:Y:S02]  /*80f0*/  IMAD.MOV.U32 R211, RZ, RZ, 0x4 ;  /* 0x00000004ffd37424 */ /* 0x000fe400078e00ff */
[----:B------:R-:W-:Y:S01]  /*8100*/  IMAD.MOV.U32 R213, RZ, RZ, -0x1 ;  /* 0xffffffffffd57424 */ /* 0x000fe200078e00ff */
[----:B------:R-:W-:-:S02]  /*8110*/  MOV R210, R209 ;  /* 0x000000d100d27202 */ /* 0x000fc40000000f00 */
[----:B------:R-:W-:Y:S05]  /*8120*/  CALL.REL.NOINC `($__internal_108_$__cuda_sm70_shflsync_down) ;  /* 0x0000052000007944 */ /* 0x000fea0003c00000 */
[----:B0-----:R-:W-:Y:S01]  /*8130*/  HFMA2.MMA R212, -RZ, RZ, 0, 1.847743988037109375e-06 ;  /* 0x0000001fffd47435 */ /* 0x001fe200000001ff */
[----:B-1----:R-:W-:Y:S01]  /*8140*/  IMAD.MOV.U32 R6, RZ, RZ, R210 ;  /* 0x000000ffff067224 */ /* 0x002fe200078e00d2 */
[----:B------:R-:W-:Y:S01]  /*8150*/  MOV R210, R7 ;  /* 0x0000000700d27202 */ /* 0x000fe20000000f00 */
[----:B------:R-:W-:Y:S01]  /*8160*/  IMAD.MOV.U32 R211, RZ, RZ, 0x4 ;  /* 0x00000004ffd37424 */ /* 0x000fe200078e00ff */
[----:B------:R-:W-:Y:S01]  /*8170*/  MOV R4, 0x81a0 ;  /* 0x000081a000047802 */ /* 0x000fe20000000f00 */
[----:B------:R-:W-:-:S02]  /*8180*/  IMAD.MOV.U32 R213, RZ, RZ, -0x1 ;  /* 0xffffffffffd57424 */ /* 0x000fc400078e00ff */
[----:B------:R-:W-:Y:S05]  /*8190*/  CALL.REL.NOINC `($__internal_108_$__cuda_sm70_shflsync_down) ;  /* 0x000004b000007944 */ /* 0x000fea0003c00000 */
[----:B-1----:R-:W-:Y:S01]  /*81a0*/  @!P2 FFMA.FTZ R7, R209, R210, R7 ;  /* 0x000000d2d107a223 */ /* 0x002fe20000010007 */
[----:B0-----:R-:W-:Y:S01]  /*81b0*/  MOV R211, 0x8 ;  /* 0x0000000800d37802 */ /* 0x001fe20000000f00 */
[----:B------:R-:W-:Y:S01]  /*81c0*/  @!P2 FMUL.FTZ R209, R6, R209 ;  /* 0x000000d106d1a220 */ /* 0x000fe20000410000 */
[----:B------:R-:W-:Y:S01]  /*81d0*/  MOV R213, 0xffffffff ;  /* 0xffffffff00d57802 */ /* 0x000fe20000000f00 */
[----:B------:R-:W-:Y:S01]  /*81e0*/  IMAD.MOV.U32 R212, RZ, RZ, 0x1f ;  /* 0x0000001fffd47424 */ /* 0x000fe200078e00ff */
[----:B------:R-:W-:Y:S01]  /*81f0*/  MOV R4, 0x8220 ;  /* 0x0000822000047802 */ /* 0x000fe20000000f00 */
[----:B------:R-:W-:-:S02]  /*8200*/  IMAD.MOV.U32 R210, RZ, RZ, R209 ;  /* 0x000000ffffd27224 */ /* 0x000fc400078e00d1 */
[----:B------:R-:W-:Y:S05]  /*8210*/  CALL.REL.NOINC `($__internal_108_$__cuda_sm70_shflsync_down) ;  /* 0x0000043000007944 */ /* 0x000fea0003c00000 */
[----:B0-----:R-:W-:Y:S01]  /*8220*/  HFMA2.MMA R211, -RZ, RZ, 0, 4.76837158203125e-07 ;  /* 0x00000008ffd37435 */ /* 0x001fe200000001ff */
[----:B-1----:R-:W-:Y:S01]  /*8230*/  MOV R6, R210 ;  /* 0x000000d200067202 */ /* 0x002fe20000000f00 */
[----:B------:R-:W-:Y:S01]  /*8240*/  IMAD.MOV.U32 R210, RZ, RZ, R7 ;  /* 0x000000ffffd27224 */ /* 0x000fe200078e0007 */
[----:B------:R-:W-:Y:S01]  /*8250*/  MOV R213, 0xffffffff ;  /* 0xffffffff00d57802 */ /* 0x000fe20000000f00 */
[----:B------:R-:W-:Y:S01]  /*8260*/  IMAD.MOV.U32 R212, RZ, RZ, 0x1f ;  /* 0x0000001fffd47424 */ /* 0x000fe200078e00ff */
[----:B------:R-:W-:-:S02]  /*8270*/  MOV R4, 0x8290 ;  /* 0x0000829000047802 */ /* 0x000fc40000000f00 */
[----:B------:R-:W-:Y:S05]  /*8280*/  CALL.REL.NOINC `($__internal_108_$__cuda_sm70_shflsync_down) ;  /* 0x000003c000007944 */ /* 0x000fea0003c00000 */
[----:B-1----:R-:W-:Y:S01]  /*8290*/  @!P1 FFMA.FTZ R7, R209, R210, R7 ;  /* 0x000000d2d1079223 */ /* 0x002fe20000010007 */
[----:B0-----:R-:W-:Y:S01]  /*82a0*/  HFMA2.MMA R212, -RZ, RZ, 0, 1.847743988037109375e-06 ;  /* 0x0000001fffd47435 */ /* 0x001fe200000001ff */
[----:B------:R-:W-:Y:S01]  /*82b0*/  @!P1 FMUL.FTZ R209, R6, R209 ;  /* 0x000000d106d19220 */ /* 0x000fe20000410000 */
[----:B------:R-:W-:Y:S01]  /*82c0*/  MOV R4, 0x8310 ;  /* 0x0000831000047802 */ /* 0x000fe20000000f00 */
[----:B------:R-:W-:-:S02]  /*82d0*/  IMAD.MOV.U32 R211, RZ, RZ, 0x10 ;  /* 0x00000010ffd37424 */ /* 0x000fc400078e00ff */
[----:B------:R-:W-:Y:S01]  /*82e0*/  IMAD.MOV.U32 R213, RZ, RZ, -0x1 ;  /* 0xffffffffffd57424 */ /* 0x000fe200078e00ff */
[----:B------:R-:W-:Y:S02]  /*82f0*/  MOV R210, R209 ;  /* 0x000000d100d27202 */ /* 0x000fe40000000f00 */
[----:B------:R-:W-:Y:S05]  /*8300*/  CALL.REL.NOINC `($__internal_108_$__cuda_sm70_shflsync_down) ;  /* 0x0000034000007944 */ /* 0x000fea0003c00000 */
[----:B0-----:R-:W-:Y:S01]  /*8310*/  HFMA2.MMA R212, -RZ, RZ, 0, 1.847743988037109375e-06 ;  /* 0x0000001fffd47435 */ /* 0x001fe200000001ff */
[----:B-1----:R-:W-:Y:S01]  /*8320*/  IMAD.MOV.U32 R6, RZ, RZ, R210 ;  /* 0x000000ffff067224 */ /* 0x002fe200078e00d2 */
[----:B------:R-:W-:Y:S01]  /*8330*/  MOV R210, R7 ;  /* 0x0000000700d27202 */ /* 0x000fe20000000f00 */
[----:B------:R-:W-:Y:S01]  /*8340*/  IMAD.MOV.U32 R211, RZ, RZ, 0x10 ;  /* 0x00000010ffd37424 */ /* 0x000fe200078e00ff */
[----:B------:R-:W-:Y:S01]  /*8350*/  MOV R4, 0x8380 ;  /* 0x0000838000047802 */ /* 0x000fe20000000f00 */
[----:B------:R-:W-:Y:S02]  /*8360*/  IMAD.MOV.U32 R213, RZ, RZ, -0x1 ;  /* 0xffffffffffd57424 */ /* 0x000fe400078e00ff */
[----:B------:R-:W-:Y:S05]  /*8370*/  CALL.REL.NOINC `($__internal_108_$__cuda_sm70_shflsync_down) ;  /* 0x000002d000007944 */ /* 0x000fea0003c00000 */
[----:B-1----:R-:W-:Y:S01]  /*8380*/  @!P0 FFMA.FTZ R7, R209, R210, R7 ;  /* 0x000000d2d1078223 */ /* 0x002fe20000010007 */
[----:B0-----:R-:W-:Y:S01]  /*8390*/  MOV R212, RZ ;  /* 0x000000ff00d47202 */ /* 0x001fe20000000f00 */
[----:B------:R-:W-:Y:S01]  /*83a0*/  @!P0 FMUL.FTZ R209, R6, R209 ;  /* 0x000000d106d18220 */ /* 0x000fe20000410000 */
[----:B------:R-:W-:Y:S01]  /*83b0*/  MOV R215, 0xffffffff ;  /* 0xffffffff00d77802 */ /* 0x000fe20000000f00 */
[----:B------:R-:W-:Y:S01]  /*83c0*/  IMAD.MOV.U32 R214, RZ, RZ, 0x1f ;  /* 0x0000001fffd67424 */ /* 0x000fe200078e00ff */
[----:B------:R-:W-:Y:S01]  /*83d0*/  MOV R4, 0x8400 ;  /* 0x0000840000047802 */ /* 0x000fe20000000f00 */
[----:B------:R-:W-:-:S02]  /*83e0*/  IMAD.MOV.U32 R213, RZ, RZ, R209 ;  /* 0x000000ffffd57224 */ /* 0x000fc400078e00d1 */
[----:B------:R-:W-:Y:S05]  /*83f0*/  CALL.REL.NOINC `($__internal_109_$__cuda_sm70_shflsync_idx_p) ;  /* 0x0000029000007944 */ /* 0x000fea0003c00000 */
[----:B-1----:R-:W-:Y:S01]  /*8400*/  MOV R6, R212 ;  /* 0x000000d400067202 */ /* 0x002fe20000000f00 */
[----:B------:R-:W-:Y:S01]  /*8410*/  HFMA2.MMA R212, -RZ, RZ, 0, 0 ;  /* 0x00000000ffd47435 */ /* 0x000fe200000001ff */
[----:B0-----:R-:W-:Y:S01]  /*8420*/  IMAD.MOV.U32 R213, RZ, RZ, R7 ;  /* 0x000000ffffd57224 */ /* 0x001fe200078e0007 */
[----:B------:R-:W-:Y:S01]  /*8430*/  MOV R215, 0xffffffff ;  /* 0xffffffff00d77802 */ /* 0x000fe20000000f00 */
[----:B------:R-:W-:Y:S01]  /*8440*/  IMAD.MOV.U32 R214, RZ, RZ, 0x1f ;  /* 0x0000001fffd67424 */ /* 0x000fe200078e00ff */
[----:B------:R-:W-:-:S02]  /*8450*/  MOV R4, 0x8470 ;  /* 0x0000847000047802 */ /* 0x000fc40000000f00 */
[----:B------:R-:W-:Y:S05]  /*8460*/  CALL.REL.NOINC `($__internal_109_$__cuda_sm70_shflsync_idx_p) ;  /* 0x0000022000007944 */ /* 0x000fea0003c00000 */
[----:B------:R-:W-:Y:S01]  /*8470*/  HFMA2.MMA R211, -RZ, RZ, 0, 5.9604644775390625e-08 ;  /* 0x00000001ffd37435 */ /* 0x000fe200000001ff */
[----:B-1----:R-:W-:Y:S01]  /*8480*/  MOV R208, R212 ;  /* 0x000000d400d07202 */ /* 0x002fe20000000f00 */
[----:B------:R-:W-:Y:S01]  /*8490*/  IMAD.MOV.U32 R206, RZ, RZ, R6 ;  /* 0x000000ffffce7224 */ /* 0x000fe200078e0006 */
[----:B0-----:R-:W-:Y:S01]  /*84a0*/  MOV R213, 0xffffffff ;  /* 0xffffffff00d57802 */ /* 0x001fe20000000f00 */
[----:B------:R-:W-:Y:S01]  /*84b0*/  IMAD.MOV.U32 R210, RZ, RZ, R209 ;  /* 0x000000ffffd27224 */ /* 0x000fe200078e00d1 */
[----:B------:R-:W-:Y:S01]  /*84c0*/  MOV R4, 0x84f0 ;  /* 0x000084f000047802 */ /* 0x000fe20000000f00 */
[----:B------:R-:W-:-:S02]  /*84d0*/  IMAD.MOV.U32 R212, RZ, RZ, 0x1f ;  /* 0x0000001fffd47424 */ /* 0x000fc400078e00ff */
        /* <DEDUP_REMOVED lines=8> */
[----:B0-----:R-:W-:Y:S01]  /*8560*/  HFMA2.MMA R212, -RZ, RZ, 0, 0 ;  /* 0x00000000ffd47435 */ /* 0x001fe200000001ff */
[----:B------:R-:W-:Y:S01]  /*8570*/  MOV R209, R6 ;  /* 0x0000000600d17202 */ /* 0x000fe20000000f00 */
[----:B------:R-:W-:Y:S01]  /*8580*/  IMAD.MOV.U32 R213, RZ, RZ, R14 ;  /* 0x000000ffffd57224 */ /* 0x000fe200078e000e */
[----:B------:R-:W-:Y:S01]  /*8590*/  MOV R215, 0xffffffff ;  /* 0xffffffff00d77802 */ /* 0x000fe20000000f00 */
[----:B------:R-:W-:Y:S01]  /*85a0*/  IMAD.MOV.U32 R214, RZ, RZ, 0x1f ;  /* 0x0000001fffd67424 */ /* 0x000fe200078e00ff */
[----:B------:R-:W-:-:S02]  /*85b0*/  MOV R4, 0x85d0 ;  /* 0x000085d000047802 */ /* 0x000fc40000000f00 */
[----:B-1----:R-:W-:Y:S05]  /*85c0*/  CALL.REL.NOINC `($__internal_109_$__cuda_sm70_shflsync_idx_p) ;  /* 0x000000c000007944 */ /* 0x002fea0003c00000 */
[----:B0-----:R-:W-:Y:S01]  /*85d0*/  HFMA2.MMA R214, -RZ, RZ, 0, 1.847743988037109375e-06 ;  /* 0x0000001fffd67435 */ /* 0x001fe200000001ff */
[----:B-1----:R-:W-:Y:S01]  /*85e0*/  IMAD.MOV.U32 R211, RZ, RZ, R212 ;  /* 0x000000ffffd37224 */ /* 0x002fe200078e00d4 */
[----:B------:R-:W-:Y:S01]  /*85f0*/  MOV R213, R15 ;  /* 0x0000000f00d57202 */ /* 0x000fe20000000f00 */
[----:B------:R-:W-:Y:S01]  /*8600*/  IMAD.MOV.U32 R212, RZ, RZ, RZ ;  /* 0x000000ffffd47224 */ /* 0x000fe200078e00ff */
[----:B------:R-:W-:Y:S01]  /*8610*/  MOV R4, 0x8640 ;  /* 0x0000864000047802 */ /* 0x000fe20000000f00 */
[----:B------:R-:W-:-:S02]  /*8620*/  IMAD.MOV.U32 R215, RZ, RZ, -0x1 ;  /* 0xffffffffffd77424 */ /* 0x000fc400078e00ff */
[----:B------:R-:W-:Y:S05]  /*8630*/  CALL.REL.NOINC `($__internal_109_$__cuda_sm70_shflsync_idx_p) ;  /* 0x0000005000007944 */ /* 0x000fea0003c00000 */
[----:B01----:R-:W-:Y:S05]  /*8640*/  BRA `(.L_x_2674) ;  /* 0xffffb9c000007947 */ /* 0x003fea000383ffff */
        .weak           $__internal_108_$__cuda_sm70_shflsync_down
        .type           $__internal_108_$__cuda_sm70_shflsync_down,@function
        .size           $__internal_108_$__cuda_sm70_shflsync_down,($__internal_109_$__cuda_sm70_shflsync_idx_p - $__internal_108_$__cuda_sm70_shflsync_down)
$__internal_108_$__cuda_sm70_shflsync_down:
[----:B------:R-:W-:Y:S01]  /*8650*/  MOV R5, 0x0 ;  /* 0x0000000000057802 */ /* 0x000fe20000000f00 */
[----:B------:R-:W-:Y:S04]  /*8660*/  WARPSYNC R213 ;  /* 0x000000d500007348 */ /* 0x000fe80003800000 */
[----:B------:R0:W1:Y:S01]  /*8670*/  SHFL.DOWN PT, R210, R210, R211, R212 ;  /* 0x080000d3d2d27389 */ /* 0x00006200000e00d4 */
[----:B------:R-:W-:Y:S05]  /*8680*/  RET.REL.NODEC R4 `(_Z25selective_scan_bwd_kernelI32Selective_Scan_bwd_kernel_traitsILi64ELi16ELb0ELb0ELb1ELb0ELb0EN3c108BFloat16EfEEv12SSMParamsBwd) ;  /* 0xffff797004007950 */ /* 0x000fea0003c3ffff */
        .weak           $__internal_109_$__cuda_sm70_shflsync_idx_p
        .type           $__internal_109_$__cuda_sm70_shflsync_idx_p,@function
        .size           $__internal_109_$__cuda_sm70_shflsync_idx_p,($__internal_110_$__cuda_sm70_shflsync_up - $__internal_109_$__cuda_sm70_shflsync_idx_p)
$__internal_109_$__cuda_sm70_shflsync_idx_p:
[----:B------:R-:W-:Y:S01]  /*8690*/  IMAD.MOV.U32 R5, RZ, RZ, 0x0 ;  /* 0x00000000ff057424 */ /* 0x000fe200078e00ff */
[----:B------:R-:W-:Y:S04]  /*86a0*/  WARPSYNC R215 ;  /* 0x000000d700007348 */ /* 0x000fe80003800000 */
[----:B------:R0:W1:Y:S01]  /*86b0*/  SHFL.IDX PT, R212, R213, R212, R214 ;  /* 0x000000d4d5d47389 */ /* 0x00006200000e00d6 */
[----:B------:R-:W-:Y:S05]  /*86c0*/  RET.REL.NODEC R4 `(_Z25selective_scan_bwd_kernelI32Selective_Scan_bwd_kernel_traitsILi64ELi16ELb0ELb0ELb1ELb0ELb0EN3c108BFloat16EfEEv12SSMParamsBwd) ;  /* 0xffff793004007950 */ /* 0x000fea0003c3ffff */
        .weak           $__internal_110_$__cuda_sm70_shflsync_up
        .type           $__internal_110_$__cuda_sm70_shflsync_up,@function
        .size           $__internal_110_$__cuda_sm70_shflsync_up,(.L_x_8922 - $__internal_110_$__cuda_sm70_shflsync_up)
$__internal_110_$__cuda_sm70_shflsync_up:
[----:B------:R-:W-:Y:S01]  /*86d0*/  HFMA2.MMA R5, -RZ, RZ, 0, 0 ;  /* 0x00000000ff057435 */ /* 0x000fe200000001ff */
[----:B------:R-:W-:Y:S04]  /*86e0*/  WARPSYNC R214 ;  /* 0x000000d600007348 */ /* 0x000fe80003800000 */
[----:B------:R0:W1:Y:S01]  /*86f0*/  SHFL.UP PT, R211, R211, R212, R213 ;  /* 0x040000d4d3d37389 */ /* 0x00006200000e00d5 */
[----:B------:R-:W-:Y:S05]  /*8700*/  RET.REL.NODEC R4 `(_Z25selective_scan_bwd_kernelI32Selective_Scan_bwd_kernel_traitsILi64ELi16ELb0ELb0ELb1ELb0ELb0EN3c108BFloat16EfEEv12SSMParamsBwd) ;  /* 0xffff78f004007950 */ /* 0x000fea0003c3ffff */
.L_x_2675:
        /* <DEDUP_REMOVED lines=15> */
.L_x_8922:


//--------------------- .text._Z25selective_scan_bwd_kernelI32Selective_Scan_bwd_kernel_traitsILi64ELi16ELb0ELb0ELb1ELb0ELb1EN3c108BFloat16EfEEv12SSMParamsBwd --------------------------
	.section	.text._Z25selective_scan_bwd_kernelI32Selective_Scan_bwd_kernel_traitsILi64ELi16ELb0ELb0ELb1ELb0ELb1EN3c108BFloat16EfEEv12SSMParamsBwd,"ax",@progbits
	.sectioninfo	@"SHI_REGISTERS=242"
	.align	128
        .global         _Z25selective_scan_bwd_kernelI32Selective_Scan_bwd_kernel_traitsILi64ELi16ELb0ELb0ELb1ELb0ELb1EN3c108BFloat16EfEEv12SSMParamsBwd
        .type           _Z25selective_scan_bwd_kernelI32Selective_Scan_bwd_kernel_traitsILi64ELi16ELb0ELb0ELb1ELb0ELb1EN3c108BFloat16EfEEv12SSMParamsBwd,@function
        .size           _Z25selective_scan_bwd_kernelI32Selective_Scan_bwd_kernel_traitsILi64ELi16ELb0ELb0ELb1ELb0ELb1EN3c108BFloat16EfEEv12SSMParamsBwd,(.L_x_8925 - _Z25selective_scan_bwd_kernelI32Selective_Scan_bwd_kernel_traitsILi64ELi16ELb0ELb0ELb1ELb0ELb1EN3c108BFloat16EfEEv12SSMParamsBwd)
        .other          _Z25selective_scan_bwd_kernelI32Selective_Scan_bwd_kernel_traitsILi64ELi16ELb0ELb0ELb1ELb0ELb1EN3c108BFloat16EfEEv12SSMParamsBwd,@"STO_CUDA_ENTRY STV_DEFAULT"
_Z25selective_scan_bwd_kernelI32Selective_Scan_bwd_kernel_traitsILi64ELi16ELb0ELb0ELb1ELb0ELb1EN3c108BFloat16EfEEv12SSMParamsBwd:
.text._Z25selective_scan_bwd_kernelI32Selective_Scan_bwd_kernel_traitsILi64ELi16ELb0ELb0ELb1ELb0ELb1EN3c108BFloat16EfEEv12SSMParamsBwd:
[----:B------:R-:W-:Y:S02]  /*0000*/  IMAD.MOV.U32 R1, RZ, RZ, c[0x0][0x28] ;  /* 0x00000a00ff017624 */ /* 0x000fe400078e00ff */
[----:B------:R-:W-:Y:S01]  /*0010*/  IABS R11, c[0x0][0x178] ;  /* 0x00005e00000b7a13 */ /* 0x000fe20000000000 */
[----:B------:R-:W0:Y:S01]  /*0020*/  S2R R153, SR_CTAID.Y ;  /* 0x0000000000997919 */ /* 0x000e220000002600 */
[----:B------:R-:W-:Y:S01]  /*0030*/  ISETP.NE.U32.AND P0, PT, RZ, c[0x0][0x238], PT ;  /* 0x00008e00ff007a0c */ /* 0x000fe20003f05070 */
[----:B------:R-:W-:Y:S01]  /*0040*/  IMAD.MOV.U32 R151, RZ, RZ, RZ ;  /* 0x000000ffff977224 */ /* 0x000fe200078e00ff */
[----:B------:R-:W1:Y:S01]  /*0050*/  I2F.RP R0, R11 ;  /* 0x0000000b00007306 */ /* 0x000e620000209400 */
[----:B------:R-:W-:Y:S01]  /*0060*/  ULDC.64 UR4, c[0x0][0x118] ;  /* 0x0000460000047ab9 */ /* 0x000fe20000000a00 */
[----:B------:R-:W-:Y:S01]  /*0070*/  ISETP.NE.AND.EX P0, PT, RZ, c[0x0][0x23c], PT, P0 ;  /* 0x00008f00ff007a0c */ /* 0x000fe20003f05300 */
[----:B------:R-:W-:Y:S01]  /*0080*/  HFMA2.MMA R132, -RZ, RZ, 0, 0 ;  /* 0x00000000ff847435 */ /* 0x000fe200000001ff */
[----:B------:R-:W-:Y:S01]  /*0090*/  ISETP.NE.U32.AND P1, PT, RZ, c[0x0][0x250], PT ;  /* 0x00009400ff007a0c */ /* 0x000fe20003f25070 */
[----:B------:R-:W2:Y:S03]  /*00a0*/  S2R R149, SR_CTAID.X ;  /* 0x0000000000957919 */ /* 0x000ea60000002500 */
[----:B------:R-:W-:Y:S01]  /*00b0*/  ISETP.NE.AND.EX P1, PT, RZ, c[0x0][0x254], PT, P1 ;  /* 0x00009500ff007a0c */ /* 0x000fe20003f25310 */
[----:B-1----:R-:W1:Y:S01]  /*00c0*/  MUFU.RCP R0, R0 ;  /* 0x0000000000007308 */ /* 0x002e620000001000 */
[----:B0-----:R-:W-:-:S05]  /*00d0*/  SHF.R.S32.HI R134, RZ, 0x1f, R153 ;  /* 0x0000001fff867819 */ /* 0x001fca0000011499 */
[----:B------:R-:W-:-:S06]  /*00e0*/  @P0 LEA R2, P2, R153, c[0x0][0x238], 0x2 ;  /* 0x00008e0099020a11 */ /* 0x000fcc00078410ff */
[C---:B------:R-:W-:Y:S02]  /*00f0*/  @P1 LEA R4, P3, R153.reuse, c[0x0][0x250], 0x2 ;  /* 0x0000940099041a11 */ /* 0x040fe400078610ff */
[C-C-:B------:R-:W-:Y:S02]  /*0100*/  @P0 LEA.HI.X R3, R153.reuse, c[0x0][0x23c], R134.reuse, 0x2, P2 ;  /* 0x00008f0099030a11 */ /* 0x140fe400010f1486 */
[----:B------:R-:W-:Y:S02]  /*0110*/  @P1 LEA.HI.X R5, R153, c[0x0][0x254], R134, 0x2, P3 ;  /* 0x0000950099051a11 */ /* 0x000fe400018f1486 */
[----:B-1----:R-:W-:Y:S01]  /*0120*/  IADD3 R6, R0, 0xffffffe, RZ ;  /* 0x0ffffffe00067810 */ /* 0x002fe20007ffe0ff */
[----:B------:R0:W5:Y:S03]  /*0130*/  @P0 LDG.E R151, [R2.64] ;  /* 0x0000000402970981 */ /* 0x000166000c1e1900 */
[----:B------:R1:W3:Y:S01]  /*0140*/  F2I.FTZ.U32.TRUNC.NTZ R7, R6 ;  /* 0x0000000600077305 */ /* 0x0002e2000021f000 */
[----:B------:R4:W5:Y:S01]  /*0150*/  @P1 LDG.E R132, [R4.64] ;  /* 0x0000000404841981 */ /* 0x000962000c1e1900 */
[----:B--2---:R-:W-:Y:S01]  /*0160*/  SHF.R.S32.HI R166, RZ, 0x1f, R149 ;  /* 0x0000001fffa67819 */ /* 0x004fe20000011495 */
[----:B------:R-:W-:-:S02]  /*0170*/  IMAD R10, R134, c[0x0][0x1e8], RZ ;  /* 0x00007a00860a7a24 */ /* 0x000fc400078e02ff */
[----:B------:R-:W-:Y:S01]  /*0180*/  IMAD R12, R134, c[0x0][0x280], RZ ;  /* 0x0000a000860c7a24 */ /* 0x000fe200078e02ff */
[----:B0-----:R-:W-:Y:S01]  /*0190*/  IABS R2, R153 ;  /* 0x0000009900027213 */ /* 0x001fe20000000000 */
[C---:B------:R-:W-:Y:S02]  /*01a0*/  IMAD R10, R153.reuse, c[0x0][0x1ec], R10 ;  /* 0x00007b00990a7a24 */ /* 0x040fe400078e020a */
[----:B-1----:R-:W-:Y:S02]  /*01b0*/  IMAD.MOV.U32 R6, RZ, RZ, RZ ;  /* 0x000000ffff067224 */ /* 0x002fe400078e00ff */
[----:B----4-:R-:W-:Y:S02]  /*01c0*/  IMAD R4, R166, c[0x0][0x1d0], RZ ;  /* 0x00007400a6047a24 */ /* 0x010fe400078e02ff */
[----:B------:R-:W-:Y:S02]  /*01d0*/  IMAD R12, R153, c[0x0][0x284], R12 ;  /* 0x0000a100990c7a24 */ /* 0x000fe400078e020c */
[----:B---3--:R-:W-:-:S02]  /*01e0*/  IMAD.MOV R8, RZ, RZ, -R7 ;  /* 0x000000ffff087224 */ /* 0x008fc400078e0a07 */
[----:B------:R-:W-:Y:S02]  /*01f0*/  IMAD.MOV.U32 R145, RZ, RZ, RZ ;  /* 0x000000ffff917224 */ /* 0x000fe400078e00ff */
[----:B------:R-:W-:Y:S01]  /*0200*/  IMAD R3, R8, R11, RZ ;  /* 0x0000000b08037224 */ /* 0x000fe200078e02ff */
[----:B------:R-:W-:Y:S01]  /*0210*/  LOP3.LUT R8, R153, c[0x0][0x178], RZ, 0x3c, !PT ;  /* 0x00005e0099087a12 */ /* 0x000fe200078e3cff */
[----:B------:R-:W-:Y:S02]  /*0220*/  IMAD.MOV.U32 R143, RZ, RZ, RZ ;  /* 0x000000ffff8f7224 */ /* 0x000fe400078e00ff */
[----:B------:R-:W-:Y:S01]  /*0230*/  IMAD.HI.U32 R7, R7, R3, R6 ;  /* 0x0000000307077227 */ /* 0x000fe200078e0006 */
[----:B------:R-:W-:-:S03]  /*0240*/  ISETP.GE.AND P2, PT, R8, RZ, PT ;  /* 0x000000ff0800720c */ /* 0x000fc60003f46270 */
[----:B------:R-:W-:Y:S02]  /*0250*/  IMAD R6, R166, c[0x0][0x1e0], RZ ;  /* 0x00007800a6067a24 */ /* 0x000fe400078e02ff */
[----:B------:R-:W-:-:S04]  /*0260*/  IMAD.HI.U32 R147, R7, R2, RZ ;  /* 0x0000000207937227 */ /* 0x000fc800078e00ff */
[----:B------:R-:W-:Y:S01]  /*0270*/  IMAD R7, R149, c[0x0][0x1d4], R4 ;  /* 0x0000750095077a24 */ /* 0x000fe200078e0204 */
[----:B------:R-:W-:Y:S01]  /*0280*/  IADD3 R0, -R147, RZ, RZ ;  /* 0x000000ff93007210 */ /* 0x000fe20007ffe1ff */
[----:B------:R-:W-:-:S04]  /*0290*/  IMAD.WIDE.U32 R4, R149, c[0x0][0x1e0], RZ ;  /* 0x0000780095047a25 */ /* 0x000fc800078e00ff */
[----:B------:R-:W-:Y:S02]  /*02a0*/  IMAD R0, R11, R0, R2 ;  /* 0x000000000b007224 */ /* 0x000fe400078e0202 */
[----:B------:R-:W-:Y:S02]  /*02b0*/  IMAD R9, R149, c[0x0][0x1e4], R6 ;  /* 0x0000790095097a24 */ /* 0x000fe400078e0206 */
[----:B------:R-:W-:Y:S01]  /*02c0*/  IMAD R8, R166, c[0x0][0x278], RZ ;  /* 0x00009e00a6087a24 */ /* 0x000fe200078e02ff */
[----:B------:R-:W-:Y:S01]  /*02d0*/  ISETP.GT.U32.AND P1, PT, R11, R0, PT ;  /* 0x000000000b00720c */ /* 0x000fe20003f24070 */
[----:B------:R-:W-:-:S04]  /*02e0*/  IMAD.WIDE.U32 R2, R149, c[0x0][0x1d0], RZ ;  /* 0x0000740095027a25 */ /* 0x000fc800078e00ff */
[----:B------:R-:W-:Y:S02]  /*02f0*/  IMAD.IADD R5, R5, 0x1, R9 ;  /* 0x0000000105057824 */ /* 0x000fe400078e0209 */
[----:B------:R-:W-:Y:S02]  /*0300*/  IMAD R9, R149, c[0x0][0x27c], R8 ;  /* 0x00009f0095097a24 */ /* 0x000fe400078e0208 */
[----:B------:R-:W-:Y:S02]  /*0310*/  IMAD.IADD R3, R3, 0x1, R7 ;  /* 0x0000000103037824 */ /* 0x000fe400078e0207 */
[----:B------:R-:W-:Y:S02]  /*0320*/  IMAD.MOV.U32 R8, RZ, RZ, c[0x0][0x174] ;  /* 0x00005d00ff087624 */ /* 0x000fe400078e00ff */
[----:B------:R-:W-:Y:S01]  /*0330*/  @!P1 IADD3 R0, R0, -R11, RZ ;  /* 0x8000000b00009210 */ /* 0x000fe20007ffe0ff */
[----:B------:R-:W-:Y:S01]  /*0340*/  IMAD.WIDE.U32 R2, R153, c[0x0][0x1d8], R2 ;  /* 0x0000760099027a25 */ /* 0x000fe200078e0002 */
[----:B------:R-:W-:-:S02]  /*0350*/  @!P1 IADD3 R147, R147, 0x1, RZ ;  /* 0x0000000193939810 */ /* 0x000fc40007ffe0ff */
[----:B------:R-:W-:Y:S01]  /*0360*/  ISETP.GE.U32.AND P0, PT, R0, R11, PT ;  /* 0x0000000b0000720c */ /* 0x000fe20003f06070 */
[----:B------:R-:W-:Y:S01]  /*0370*/  IMAD R0, R166, c[0x0][0x1b0], RZ ;  /* 0x00006c00a6007a24 */ /* 0x000fe200078e02ff */
[----:B------:R-:W-:Y:S01]  /*0380*/  LEA R11, R8, 0xfffffc00, 0xa ;  /* 0xfffffc00080b7811 */ /* 0x000fe200078e50ff */
[C---:B------:R-:W-:Y:S01]  /*0390*/  IMAD.WIDE.U32 R6, R149.reuse, c[0x0][0x278], RZ ;  /* 0x00009e0095067a25 */ /* 0x040fe200078e00ff */
[----:B------:R-:W-:Y:S02]  /*03a0*/  ISETP.NE.AND P1, PT, RZ, c[0x0][0x178], PT ;  /* 0x00005e00ff007a0c */ /* 0x000fe40003f25270 */
[----:B------:R-:W-:Y:S01]  /*03b0*/  SHF.R.S32.HI R13, RZ, 0x1f, R11 ;  /* 0x0000001fff0d7819 */ /* 0x000fe2000001140b */
[----:B------:R-:W-:Y:S01]  /*03c0*/  IMAD R15, R149, c[0x0][0x1b4], R0 ;  /* 0x00006d00950f7a24 */ /* 0x000fe200078e0200 */
[----:B------:R-:W-:Y:S01]  /*03d0*/  IADD3 R137, P4, R11, R2, RZ ;  /* 0x000000020b897210 */ /* 0x000fe20007f9e0ff */
[----:B------:R-:W-:Y:S01]  /*03e0*/  IMAD R0, R134, c[0x0][0x1d8], RZ ;  /* 0x0000760086007a24 */ /* 0x000fe200078e02ff */
[----:B------:R-:W-:Y:S01]  /*03f0*/  ISETP.GE.AND P3, PT, R8, 0x1, PT ;  /* 0x000000010800780c */ /* 0x000fe20003f66270 */
[----:B------:R-:W-:-:S02]  /*0400*/  IMAD.IADD R7, R7, 0x1, R9 ;  /* 0x0000000107077824 */ /* 0x000fc400078e0209 */
[----:B------:R-:W-:Y:S01]  /*0410*/  IMAD R0, R153, c[0x0][0x1dc], R0 ;  /* 0x0000770099007a24 */ /* 0x000fe200078e0200 */
[----:B------:R-:W-:Y:S01]  /*0420*/  @P0 IADD3 R147, R147, 0x1, RZ ;  /* 0x0000000193930810 */ /* 0x000fe20007ffe0ff */
[----:B------:R-:W-:-:S03]  /*0430*/  IMAD.WIDE.U32 R8, R149, c[0x0][0x1b0], RZ ;  /* 0x00006c0095087a25 */ /* 0x000fc600078e00ff */
[----:B------:R-:W-:Y:S01]  /*0440*/  IADD3.X R0, R13, R3, R0, P4, !PT ;  /* 0x000000030d007210 */ /* 0x000fe200027fe400 */
[----:B------:R-:W-:Y:S01]  /*0450*/  IMAD.WIDE.U32 R2, R153, c[0x0][0x1e8], R4 ;  /* 0x00007a0099027a25 */ /* 0x000fe200078e0004 */
[----:B------:R-:W-:-:S03]  /*0460*/  IADD3 R9, R9, R15, RZ ;  /* 0x0000000f09097210 */ /* 0x000fc60007ffe0ff */
[----:B------:R-:W-:Y:S01]  /*0470*/  IMAD.WIDE.U32 R4, R153, c[0x0][0x280], R6 ;  /* 0x0000a00099047a25 */ /* 0x000fe200078e0006 */
[----:B------:R-:W-:-:S03]  /*0480*/  IADD3 R135, P0, R11, R2, RZ ;  /* 0x000000020b877210 */ /* 0x000fc60007f1e0ff */
[----:B------:R-:W-:Y:S01]  /*0490*/  @!P2 IMAD.MOV R147, RZ, RZ, -R147 ;  /* 0x000000ffff93a224 */ /* 0x000fe200078e0a93 */
[----:B------:R-:W-:Y:S02]  /*04a0*/  IADD3 R131, P2, R11, R4, RZ ;  /* 0x000000040b837210 */ /* 0x000fe40007f5e0ff */
[----:B------:R-:W-:Y:S02]  /*04b0*/  @!P1 LOP3.LUT R147, RZ, c[0x0][0x178], RZ, 0x33, !PT ;  /* 0x00005e00ff939a12 */ /* 0x000fe400078e33ff */
[C---:B------:R-:W-:Y:S01]  /*04c0*/  IADD3.X R2, R13.reuse, R3, R10, P0, !PT ;  /* 0x000000030d027210 */ /* 0x040fe200007fe40a */
[----:B------:R-:W-:Y:S01]  /*04d0*/  IMAD.MOV.U32 R10, RZ, RZ, RZ ;  /* 0x000000ffff0a7224 */ /* 0x000fe200078e00ff */
[----:B------:R-:W-:Y:S01]  /*04e0*/  IADD3.X R4, R13, R5, R12, P2, !PT ;  /* 0x000000050d047210 */ /* 0x000fe200017fe40c */
[----:B------:R-:W-:Y:S01]  /*04f0*/  IMAD.WIDE.U32 R8, R147, c[0x0][0x1c8], R8 ;  /* 0x0000720093087a25 */ /* 0x000fe200078e0008 */
[----:B------:R-:W-:Y:S02]  /*0500*/  ISETP.NE.U32.AND P0, PT, RZ, c[0x0][0x260], PT ;  /* 0x00009800ff007a0c */ /* 0x000fe40003f05070 */
[----:B------:R-:W-:-:S02]  /*0510*/  LEA R128, P2, R135, c[0x0][0x248], 0x1 ;  /* 0x0000920087807a11 */ /* 0x000fc400078408ff */
[----:B------:R-:W-:Y:S02]  /*0520*/  LEA R139, P1, R137, c[0x0][0x240], 0x1 ;  /* 0x00009000898b7a11 */ /* 0x000fe400078208ff */
[----:B------:R-:W-:Y:S02]  /*0530*/  SHF.R.S32.HI R165, RZ, 0x1f, R147 ;  /* 0x0000001fffa57819 */ /* 0x000fe40000011493 */
[----:B------:R-:W-:Y:S02]  /*0540*/  ISETP.NE.AND.EX P0, PT, RZ, c[0x0][0x264], PT, P0 ;  /* 0x00009900ff007a0c */ /* 0x000fe40003f05300 */
[----:B------:R-:W-:Y:S02]  /*0550*/  LEA.HI.X R135, R135, c[0x0][0x24c], R2, 0x1, P2 ;  /* 0x0000930087877a11 */ /* 0x000fe400010f0c02 */
[----:B------:R-:W-:Y:S02]  /*0560*/  ISETP.NE.U32.AND P2, PT, RZ, c[0x0][0x348], PT ;  /* 0x0000d200ff007a0c */ /* 0x000fe40003f45070 */
[----:B------:R-:W-:Y:S01]  /*0570*/  LEA.HI.X R137, R137, c[0x0][0x244], R0, 0x1, P1 ;  /* 0x0000910089897a11 */ /* 0x000fe200008f0c00 */
[----:B------:R-:W-:Y:S01]  /*0580*/  IMAD R0, R165, c[0x0][0x1c8], RZ ;  /* 0x00007200a5007a24 */ /* 0x000fe200078e02ff */
[----:B------:R-:W-:-:S02]  /*0590*/  ISETP.NE.U32.AND P1, PT, RZ, c[0x0][0x328], PT ;  /* 0x0000ca00ff007a0c */ /* 0x000fc40003f25070 */
[----:B------:R-:W-:Y:S01]  /*05a0*/  ISETP.NE.AND.EX P2, PT, RZ, c[0x0][0x34c], PT, P2 ;  /* 0x0000d300ff007a0c */ /* 0x000fe20003f45320 */
[----:B------:R-:W-:Y:S01]  /*05b0*/  IMAD R3, R147, c[0x0][0x1cc], R0 ;  /* 0x0000730093037a24 */ /* 0x000fe200078e0200 */
[----:B------:R-:W-:Y:S01]  /*05c0*/  ISETP.NE.AND.EX P1, PT, RZ, c[0x0][0x32c], PT, P1 ;  /* 0x0000cb00ff007a0c */ /* 0x000fe20003f25310 */
[----:B------:R-:W-:Y:S01]  /*05d0*/  @P0 IMAD R0, R149, c[0x0][0x164], R153 ;  /* 0x0000590095000a24 */ /* 0x000fe200078e0299 */
[----:B------:R-:W-:Y:S01]  /*05e0*/  IADD3 R11, P5, R11, R8, RZ ;  /* 0x000000080b0b7210 */ /* 0x000fe20007fbe0ff */
[----:B------:R-:W-:Y:S01]  /*05f0*/  IMAD.IADD R2, R9, 0x1, R3 ;  /* 0x0000000109027824 */ /* 0x000fe200078e0203 */
[----:B------:R-:W-:Y:S01]  /*0600*/  LEA R133, P4, R131, c[0x0][0x308], 0x1 ;  /* 0x0000c20083857a11 */ /* 0x000fe200078808ff */
[----:B------:R-:W-:Y:S01]  /*0610*/  @P0 IMAD R0, R0, c[0x0][0x174], RZ ;  /* 0x00005d0000000a24 */ /* 0x000fe200078e02ff */
[----:B------:R-:W-:Y:S01]  /*0620*/  @P0 MOV R15, 0x8 ;  /* 0x00000008000f0802 */ /* 0x000fe20000000f00 */
[----:B------:R-:W-:Y:S01]  /*0630*/  IMAD.MOV.U32 R3, RZ, RZ, RZ ;  /* 0x000000ffff037224 */ /* 0x000fe200078e00ff */
[----:B------:R-:W-:Y:S01]  /*0640*/  IADD3.X R2, R13, R2, RZ, P5, !PT ;  /* 0x000000020d027210 */ /* 0x000fe20002ffe4ff */
[----:B------:R-:W-:Y:S01]  /*0650*/  @P0 IMAD R0, R0, c[0x0][0x16c], RZ ;  /* 0x00005b0000000a24 */ /* 0x000fe200078e02ff */
[----:B------:R-:W-:Y:S01]  /*0660*/  CS2R R12, SRZ ;  /* 0x00000000000c7805 */ /* 0x000fe2000001ff00 */
[----:B------:R-:W-:-:S02]  /*0670*/  @P2 LEA R10, P5, R153, c[0x0][0x348], 0x2 ;  /* 0x0000d200990a2a11 */ /* 0x000fc400078a10ff */
[----:B------:R-:W-:Y:S01]  /*0680*/  LEA.HI.X R131, R131, c[0x0][0x30c], R4, 0x1, P4 ;  /* 0x0000c30083837a11 */ /* 0x000fe200020f0c04 */
[----:B------:R-:W-:Y:S01]  /*0690*/  @P0 IMAD.WIDE R14, R0, R15, c[0x0][0x260] ;  /* 0x00009800000e0625 */ /* 0x000fe200078e020f */
[----:B------:R-:W-:Y:S01]  /*06a0*/  LEA R129, P6, R11, c[0x0][0x230], 0x1 ;  /* 0x00008c000b817a11 */ /* 0x000fe200078c08ff */
[----:B------:R-:W-:Y:S01]  /*06b0*/  @!P0 CS2R R14, SRZ ;  /* 0x00000000000e8805 */ /* 0x000fe2000001ff00 */
[C---:B------:R-:W-:Y:S02]  /*06c0*/  @P1 LEA R12, P4, R153.reuse, c[0x0][0x328], 0x2 ;  /* 0x0000ca00990c1a11 */ /* 0x040fe400078810ff */
[----:B------:R-:W-:Y:S02]  /*06d0*/  @P2 LEA.HI.X R3, R153, c[0x0][0x34c], R134, 0x2, P5 ;  /* 0x0000d30099032a11 */ /* 0x000fe400028f1486 */
[----:B------:R-:W-:Y:S02]  /*06e0*/  LEA.HI.X R127, R11, c[0x0][0x234], R2, 0x1, P6 ;  /* 0x00008d000b7f7a11 */ /* 0x000fe400030f0c02 */
[----:B------:R-:W-:-:S02]  /*06f0*/  @P1 LEA.HI.X R13, R153, c[0x0][0x32c], R134, 0x2, P4 ;  /* 0x0000cb00990d1a11 */ /* 0x000fc400020f1486 */
[----:B------:R-:W-:Y:S01]  /*0700*/  MOV R11, R3 ;  /* 0x00000003000b7202 */ /* 0x000fe20000000f00 */
[----:B------:R-:W-:Y:S05]  /*0710*/  @!P3 BRA `(.L_x_2676) ;  /* 0x000093800000b947 */ /* 0x000fea0003800000 */
[----:B------:R-:W0:Y:S01]  /*0720*/  S2R R141, SR_TID.X ;  /* 0x00000000008d7919 */ /* 0x000e220000002100 */
[----:B------:R-:W-:Y:S01]  /*0730*/  IMAD.MOV.U32 R143, RZ, RZ, RZ ;  /* 0x000000ffff8f7224 */ /* 0x000fe200078e00ff */
[----:B------:R-:W-:Y:S01]  /*0740*/  MOV R126, RZ ;  /* 0x000000ff007e7202 */ /* 0x000fe20000000f00 */
[----:B------:R-:W-:Y:S01]  /*0750*/  IMAD.MOV.U32 R145, RZ, RZ, RZ ;  /* 0x000000ffff917224 */ /* 0x000fe200078e00ff */
[----:B------:R-:W1:Y:S01]  /*0760*/  S2R R130, SR_LANEID ;  /* 0x0000000000827919 */ /* 0x000e620000000000 */
[C---:B0-----:R-:W-:Y:S01]  /*0770*/  IMAD.SHL.U32 R164, R141.reuse, 0x10, RZ ;  /* 0x000000108da47824 */ /* 0x041fe200078e00ff */
[----:B------:R-:W-:Y:S02]  /*0780*/  SHF.R.S32.HI R0, RZ, 0x1f, R141 ;  /* 0x0000001fff007819 */ /* 0x000fe4000001148d */
[----:B------:R-:W-:Y:S02]  /*0790*/  LOP3.LUT R163, R141, 0x1f, RZ, 0xc0, !PT ;  /* 0x0000001f8da37812 */ /* 0x000fe400078ec0ff */
[----:B------:R-:W-:-:S02]  /*07a0*/  LOP3.LUT R8, R164, 0xfffffe00, RZ, 0xc0, !PT ;  /* 0xfffffe00a4087812 */ /* 0x000fc400078ec0ff */
[----:B------:R-:W-:Y:S02]  /*07b0*/  LEA.HI R0, R0, R141, RZ, 0x5 ;  /* 0x0000008d00007211 */ /* 0x000fe400078f28ff */
[----:B------:R-:W-:Y:S02]  /*07c0*/  LOP3.LUT R8, R8, 0x1f, R141, 0xf8, !PT ;  /* 0x0000001f08087812 */ /* 0x000fe400078ef88d */
[----:B------:R-:W-:Y:S02]  /*07d0*/  SHF.R.S32.HI R125, RZ, 0x5, R0 ;  /* 0x00000005ff7d7819 */ /* 0x000fe40000011400 */
[----:B-1----:R-:W-:Y:S02]  /*07e0*/  SHF.R.S32.HI R9, RZ, 0x1f, R8 ;  /* 0x0000001fff097819 */ /* 0x002fe40000011408 */
.L_x_2735:
[----:B------:R-:W-:Y:S01]  /*07f0*/  IADD3 R162, -R126, c[0x0][0x174], RZ ;  /* 0x00005d007ea27a10 */ /* 0x000fe20007ffe1ff */
[----:B------:R-:W-:Y:S01]  /*0800*/  BAR.SYNC.DEFER_BLOCKING 0x0 ;  /* 0x0000000000007b1d */ /* 0x000fe20000010000 */
[----:B------:R-:W-:Y:S02]  /*0810*/  LOP3.LUT R33, R8, 0x20, RZ, 0xfc, !PT ;  /* 0x0000002008217812 */ /* 0x000fe400078efcff */
[----:B------:R-:W-:-:S02]  /*0820*/  LEA R2, R162, 0xfffffc00, 0xa ;  /* 0xfffffc00a2027811 */ /* 0x000fc400078e50ff */
[----:B------:R-:W-:Y:S02]  /*0830*/  LEA R4, P3, R8, R139, 0x1 ;  /* 0x0000008b08047211 */ /* 0x000fe400078608ff */
[----:B------:R-:W-:Y:S02]  /*0840*/  IADD3 R35, -R2, c[0x0][0x168], RZ ;  /* 0x00005a0002237a10 */ /* 0x000fe40007ffe1ff */
[C---:B------:R-:W-:Y:S02]  /*0850*/  LOP3.LUT R32, R8.reuse, 0x40, RZ, 0xfc, !PT ;  /* 0x0000004008207812 */ /* 0x040fe400078efcff */
[CC--:B------:R-:W-:Y:S02]  /*0860*/  ISETP.GE.AND P2, PT, R8.reuse, R35.reuse, PT ;  /* 0x000000230800720c */ /* 0x0c0fe40003f46270 */
[----:B------:R-:W-:Y:S02]  /*0870*/  ISETP.GE.AND P1, PT, R33, R35, PT ;  /* 0x000000232100720c */ /* 0x000fe40003f26270 */
[----:B------:R-:W-:-:S02]  /*0880*/  LOP3.LUT R31, R8, 0x60, RZ, 0xfc, !PT ;  /* 0x00000060081f7812 */ /* 0x000fc400078efcff */
[----:B------:R-:W-:Y:S02]  /*0890*/  PRMT R3, RZ, 0x7610, R3 ;  /* 0x00007610ff037816 */ /* 0x000fe40000000003 */
[C---:B------:R-:W-:Y:S02]  /*08a0*/  LOP3.LUT R30, R8.reuse, 0x80, RZ, 0xfc, !PT ;  /* 0x00000080081e7812 */ /* 0x040fe400078efcff */
[----:B------:R-:W-:Y:S02]  /*08b0*/  PRMT R6, RZ, 0x7610, R6 ;  /* 0x00007610ff067816 */ /* 0x000fe40000000006 */
[C---:B------:R-:W-:Y:S02]  /*08c0*/  LOP3.LUT R29, R8.reuse, 0xa0, RZ, 0xfc, !PT ;  /* 0x000000a0081d7812 */ /* 0x040fe400078efcff */
[C---:B------:R-:W-:Y:S02]  /*08d0*/  LEA.HI.X R5, R8.reuse, R137, R9, 0x1, P3 ;  /* 0x0000008908057211 */ /* 0x040fe400018f0c09 */
[----:B------:R-:W-:-:S02]  /*08e0*/  LOP3.LUT R28, R8, 0xc0, RZ, 0xfc, !PT ;  /* 0x000000c0081c7812 */ /* 0x000fc400078efcff */
[-C--:B------:R-:W-:Y:S01]  /*08f0*/  ISETP.GE.AND P0, PT, R32, R35.reuse, PT ;  /* 0x000000232000720c */ /* 0x080fe20003f06270 */
[----:B------:R0:W2:Y:S01]  /*0900*/  @!P2 LDG.E.U16 R3, [R4.64] ;  /* 0x000000040403a981 */ /* 0x0000a2000c1e1500 */
[C---:B------:R-:W-:Y:S02]  /*0910*/  LOP3.LUT R27, R8.reuse, 0xe0, RZ, 0xfc, !PT ;  /* 0x000000e0081b7812 */ /* 0x040fe400078efcff */
[-C--:B------:R-:W-:Y:S01]  /*0920*/  ISETP.GE.AND P4, PT, R31, R35.reuse, PT ;  /* 0x000000231f00720c */ /* 0x080fe20003f86270 */
[----:B------:R0:W3:Y:S01]  /*0930*/  @!P1 LDG.E.U16 R6, [R4.64+0x40] ;  /* 0x0000400404069981 */ /* 0x0000e2000c1e1500 */
[----:B------:R-:W-:Y:S02]  /*0940*/  LOP3.LUT R26, R8, 0x100, RZ, 0xfc, !PT ;  /* 0x00000100081a7812 */ /* 0x000fe400078efcff */
        /* <DEDUP_REMOVED lines=58> */
[C---:B------:R-:W-:Y:S02]  /*0cf0*/  IADD3 R57, R44.reuse, 0xe0, RZ ;  /* 0x000000e02c397810 */ /* 0x040fe40007ffe0ff */
[----:B0-----:R-:W-:Y:S02]  /*0d00*/  IADD3 R5, R44, 0x100, RZ ;  /* 0x000001002c057810 */ /* 0x001fe40007ffe0ff */
        /* <DEDUP_REMOVED lines=37> */
[----:B------:R-:W-:-:S02]  /*0f60*/  ISETP.GE.AND P2, PT, R8, R35, PT ;  /* 0x000000230800720c */ /* 0x000fc40003f46270 */
[----:B------:R-:W-:Y:S02]  /*0f70*/  ISETP.GE.AND P1, PT, R33, R35, PT ;  /* 0x000000232100720c */ /* 0x000fe40003f26270 */
[----:B------:R-:W-:Y:S02]  /*0f80*/  SHF.L.U64.HI R108, R8, 0x1, R9 ;  /* 0x00000001086c7819 */ /* 0x000fe40000010209 */
[----:B------:R-:W-:Y:S02]  /*0f90*/  IADD3 R4, P0, R128, R107, RZ ;  /* 0x0000006b80047210 */ /* 0x000fe40007f1e0ff */
[-C--:B------:R-:W-:Y:S02]  /*0fa0*/  ISETP.GE.AND P4, PT, R31, R35.reuse, PT ;  /* 0x000000231f00720c */ /* 0x080fe40003f86270 */
[----:B------:R-:W-:Y:S02]  /*0fb0*/  IADD3.X R5, R135, R108, RZ, P0, !PT ;  /* 0x0000006c87057210 */ /* 0x000fe400007fe4ff */
[----:B------:R-:W-:-:S02]  /*0fc0*/  ISETP.GE.AND P0, PT, R32, R35, PT ;  /* 0x000000232000720c */ /* 0x000fc40003f06270 */
[-C--:B------:R-:W-:Y:S02]  /*0fd0*/  ISETP.GE.AND P6, PT, R30, R35.reuse, PT ;  /* 0x000000231e00720c */ /* 0x080fe40003fc6270 */
[-C--:B------:R-:W-:Y:S02]  /*0fe0*/  ISETP.GE.AND P5, PT, R29, R35.reuse, PT ;  /* 0x000000231d00720c */ /* 0x080fe40003fa6270 */
[----:B------:R-:W-:Y:S01]  /*0ff0*/  ISETP.GE.AND P3, PT, R28, R35, PT ;  /* 0x000000231c00720c */ /* 0x000fe20003f66270 */
[----:B--2---:R0:W-:Y:S04]  /*1000*/  STS.U16 [R124], R3 ;  /* 0x000000037c007388 */ /* 0x0041e80000000400 */
[----:B---3--:R-:W-:Y:S01]  /*1010*/  STS.U16 [R123+0x40], R6 ;  /* 0x000040067b007388 */ /* 0x008fe20000000400 */
[----:B0-----:R-:W-:-:S05]  /*1020*/  IMAD R3, R130, 0x10, R73 ;  /* 0x0000001082037824 */ /* 0x001fca00078e0249 */
[----:B------:R-:W-:Y:S01]  /*1030*/  LEA.HI.SX32 R106, R3, R3, 0x1b ;  /* 0x00000003036a7211 */ /* 0x000fe200078fdaff */
[----:B----4-:R0:W-:Y:S04]  /*1040*/  STS.U16 [R122+0x80], R7 ;  /* 0x000080077a007388 */ /* 0x0101e80000000400 */
[----:B------:R-:W-:Y:S04]  /*1050*/  STS.U16 [R121+0xc0], R16 ;  /* 0x0000c01079007388 */ /* 0x000fe80000000400 */
[----:B------:R1:W-:Y:S04]  /*1060*/  STS.U16 [R120+0x100], R17 ;  /* 0x0001001178007388 */ /* 0x0003e80000000400 */
[----:B------:R-:W-:Y:S04]  /*1070*/  STS.U16 [R119+0x140], R18 ;  /* 0x0001401277007388 */ /* 0x000fe80000000400 */
[----:B------:R2:W-:Y:S04]  /*1080*/  STS.U16 [R118+0x180], R19 ;  /* 0x0001801376007388 */ /* 0x0005e80000000400 */
[----:B------:R-:W-:Y:S04]  /*1090*/  STS.U16 [R117+0x1c0], R34 ;  /* 0x0001c02275007388 */ /* 0x000fe80000000400 */
[----:B------:R3:W-:Y:S01]  /*10a0*/  STS.U16 [R116+0x200], R37 ;  /* 0x0002002574007388 */ /* 0x0007e20000000400 */
[----:B------:R-:W-:-:S03]  /*10b0*/  IMAD.SHL.U32 R106, R106, 0x2, RZ ;  /* 0x000000026a6a7824 */ /* 0x000fc600078e00ff */
[----:B------:R-:W-:Y:S04]  /*10c0*/  STS.U16 [R115+0x240], R36 ;  /* 0x0002402473007388 */ /* 0x000fe80000000400 */
        /* <DEDUP_REMOVED lines=26> */
[----:B-1----:R-:W-:Y:S02]  /*1270*/  PRMT R17, RZ, 0x7610, R17 ;  /* 0x00007610ff117816 */ /* 0x002fe40000000011 */
[----:B------:R-:W-:Y:S02]  /*1280*/  PRMT R16, RZ, 0x7610, R16 ;  /* 0x00007610ff107816 */ /* 0x000fe40000000010 */
[----:B--2---:R-:W-:Y:S02]  /*1290*/  PRMT R19, RZ, 0x7610, R19 ;  /* 0x00007610ff137816 */ /* 0x004fe40000000013 */
[----:B------:R-:W-:Y:S02]  /*12a0*/  PRMT R18, RZ, 0x7610, R18 ;  /* 0x00007610ff127816 */ /* 0x000fe40000000012 */
[----:B---3--:R-:W-:-:S02]  /*12b0*/  PRMT R37, RZ, 0x7610, R37 ;  /* 0x00007610ff257816 */ /* 0x008fc40000000025 */
[----:B------:R-:W-:Y:S02]  /*12c0*/  PRMT R34, RZ, 0x7610, R34 ;  /* 0x00007610ff227816 */ /* 0x000fe40000000022 */
[----:B----4-:R-:W-:Y:S01]  /*12d0*/  PRMT R39, RZ, 0x7610, R39 ;  /* 0x00007610ff277816 */ /* 0x010fe20000000027 */
        /* <DEDUP_REMOVED lines=18> */
[----:B------:R-:W-:Y:S02]  /*1400*/  PRMT R36, RZ, 0x7610, R36 ;  /* 0x00007610ff247816 */ /* 0x000fe40000000024 */
[----:B------:R-:W-:Y:S02]  /*1410*/  PRMT R3, RZ, 0x7610, R3 ;  /* 0x00007610ff037816 */ /* 0x000fe40000000003 */
[----:B------:R-:W-:Y:S02]  /*1420*/  PRMT R38, RZ, 0x7610, R38 ;  /* 0x00007610ff267816 */ /* 0x000fe40000000026 */
[----:B------:R-:W-:Y:S01]  /*1430*/  PRMT R41, RZ, 0x7610, R41 ;  /* 0x00007610ff297816 */ /* 0x000fe20000000029 */
[----:B------:R-:W4:Y:S01]  /*1440*/  @!P0 LDG.E.U16 R36, [R4.64+0x240] ;  /* 0x0002400404248981 */ /* 0x000f22000c1e1500 */
[----:B------:R-:W-:-:S02]  /*1450*/  PRMT R40, RZ, 0x7610, R40 ;  /* 0x00007610ff287816 */ /* 0x000fc40000000028 */
        /* <DEDUP_REMOVED lines=94> */
[----:B-1----:R-:W-:Y:S01]  /*1a40*/  SHF.R.S32.HI R3, RZ, 0x1f, R2 ;  /* 0x0000001fff037819 */ /* 0x002fe20000011402 */
[----:B------:R-:W-:-:S02]  /*1a50*/  IMAD R68, R166, c[0x0][0x200], RZ ;  /* 0x00008000a6447a24 */ /* 0x000fc400078e02ff */
[----:B------:R-:W-:Y:S01]  /*1a60*/  IMAD.WIDE.U32 R16, R149, c[0x0][0x1f0], RZ ;  /* 0x00007c0095107a25 */ /* 0x000fe200078e00ff */
[----:B------:R-:W-:-:S03]  /*1a70*/  IADD3 R91, R126, -c[0x0][0x174], RZ ;  /* 0x80005d007e5b7a10 */ /* 0x000fc60007ffe0ff */
[----:B------:R-:W-:-:S04]  /*1a80*/  IMAD.WIDE.U32 R18, R149, c[0x0][0x200], RZ ;  /* 0x0000800095127a25 */ /* 0x000fc800078e00ff */
[C---:B------:R-:W-:Y:S01]  /*1a90*/  IMAD R65, R149.reuse, c[0x0][0x1f4], R4 ;  /* 0x00007d0095417a24 */ /* 0x040fe200078e0204 */
[----:B0-----:R-:W-:Y:S01]  /*1aa0*/  @!P0 MOV R7, R3 ;  /* 0x0000000300078202 */ /* 0x001fe20000000f00 */
[C---:B------:R-:W-:Y:S02]  /*1ab0*/  IMAD R69, R149.reuse, c[0x0][0x204], R68 ;  /* 0x0000810095457a24 */ /* 0x040fe400078e0244 */
[--C-:B------:R-:W-:Y:S02]  /*1ac0*/  @!P0 IMAD.MOV.U32 R6, RZ, RZ, R2.reuse ;  /* 0x000000ffff068224 */ /* 0x100fe400078e0002 */
[----:B------:R-:W-:-:S04]  /*1ad0*/  @!P0 IMAD.WIDE.U32 R4, R149, c[0x0][0x1f0], R2 ;  /* 0x00007c0095048a25 */ /* 0x000fc800078e0002 */
[----:B------:R-:W-:Y:S02]  /*1ae0*/  IMAD.IADD R17, R17, 0x1, R65 ;  /* 0x0000000111117824 */ /* 0x000fe400078e0241 */
[----:B------:R-:W-:Y:S02]  /*1af0*/  IMAD.IADD R19, R19, 0x1, R69 ;  /* 0x0000000113137824 */ /* 0x000fe400078e0245 */
[----:B------:R-:W-:Y:S01]  /*1b00*/  @!P0 IMAD.WIDE.U32 R6, R149, c[0x0][0x200], R6 ;  /* 0x0000800095068a25 */ /* 0x000fe200078e0006 */
[----:B------:R-:W-:-:S03]  /*1b10*/  @!P0 IADD3 R5, R65, R5, RZ ;  /* 0x0000000541058210 */ /* 0x000fc60007ffe0ff */
[C---:B------:R-:W-:Y:S02]  /*1b20*/  IMAD R68, R134.reuse, c[0x0][0x1f8], RZ ;  /* 0x00007e0086447a24 */ /* 0x040fe400078e02ff */
[----:B------:R-:W-:Y:S02]  /*1b30*/  IMAD R70, R134, c[0x0][0x208], RZ ;  /* 0x0000820086467a24 */ /* 0x000fe400078e02ff */
[----:B------:R-:W-:Y:S02]  /*1b40*/  IMAD R91, R91, -0x400, RZ ;  /* 0xfffffc005b5b7824 */ /* 0x000fe400078e02ff */
[----:B------:R-:W-:-:S04]  /*1b50*/  IMAD.WIDE.U32 R16, R153, c[0x0][0x1f8], R16 ;  /* 0x00007e0099107a25 */ /* 0x000fc800078e0010 */
[----:B------:R-:W-:-:S04]  /*1b60*/  IMAD.WIDE.U32 R18, R153, c[0x0][0x208], R18 ;  /* 0x0000820099127a25 */ /* 0x000fc800078e0012 */
[----:B------:R-:W-:Y:S01]  /*1b70*/  @!P0 IMAD.IADD R7, R69, 0x1, R7 ;  /* 0x0000000145078824 */ /* 0x000fe200078e0207 */
[----:B------:R-:W-:Y:S01]  /*1b80*/  SHF.R.S32.HI R89, RZ, 0x1f, R91 ;  /* 0x0000001fff597819 */ /* 0x000fe2000001145b */
[----:B------:R-:W-:Y:S01]  /*1b90*/  IMAD R71, R153, c[0x0][0x1fc], R68 ;  /* 0x00007f0099477a24 */ /* 0x000fe200078e0244 */
[----:B------:R-:W-:Y:S01]  /*1ba0*/  IADD3 R69, P1, R91, R16, RZ ;  /* 0x000000105b457210 */ /* 0x000fe20007f3e0ff */
[----:B------:R-:W-:Y:S01]  /*1bb0*/  IMAD R73, R153, c[0x0][0x20c], R70 ;  /* 0x0000830099497a24 */ /* 0x000fe200078e0246 */
[----:B------:R-:W-:Y:S01]  /*1bc0*/  IADD3 R65, P2, R91, R18, RZ ;  /* 0x000000125b417210 */ /* 0x000fe20007f5e0ff */
[----:B------:R-:W-:-:S04]  /*1bd0*/  @!P0 IMAD.WIDE.U32 R4, R153, c[0x0][0x1f8], R4 ;  /* 0x00007e0099048a25 */ /* 0x000fc800078e0004 */
[----:B------:R-:W-:Y:S01]  /*1be0*/  @!P0 IMAD.WIDE.U32 R6, R153, c[0x0][0x208], R6 ;  /* 0x0000820099068a25 */ /* 0x000fe200078e0006 */
[C---:B------:R-:W-:Y:S02]  /*1bf0*/  IADD3.X R72, R89.reuse, R71, R17, P1, !PT ;  /* 0x0000004759487210 */ /* 0x040fe40000ffe411 */
[----:B------:R-:W-:Y:S02]  /*1c00*/  IADD3.X R68, R89, R73, R19, P2, !PT ;  /* 0x0000004959447210 */ /* 0x000fe400017fe413 */
[C---:B------:R-:W-:Y:S02]  /*1c10*/  @!P0 IADD3 R17, P1, R8.reuse, R4, RZ ;  /* 0x0000000408118210 */ /* 0x040fe40007f3e0ff */
[C---:B------:R-:W-:Y:S02]  /*1c20*/  @!P0 IADD3 R19, P3, R8.reuse, R6, RZ ;  /* 0x0000000608138210 */ /* 0x040fe40007f7e0ff */
[C---:B------:R-:W-:Y:S02]  /*1c30*/  LEA R4, P2, R8.reuse, c[0x0][0x268], 0x1 ;  /* 0x00009a0008047a11 */ /* 0x040fe400078408ff */
[----:B------:R-:W-:-:S02]  /*1c40*/  LEA R6, P4, R8, c[0x0][0x258], 0x1 ;  /* 0x0000960008067a11 */ /* 0x000fc400078808ff */
[C---:B------:R-:W-:Y:S02]  /*1c50*/  @!P0 IADD3.X R74, R9.reuse, R5, R71, P1, !PT ;  /* 0x00000005094a8210 */ /* 0x040fe40000ffe447 */
[----:B------:R-:W-:Y:S02]  /*1c60*/  @!P0 IADD3.X R70, R9, R7, R73, P3, !PT ;  /* 0x0000000709468210 */ /* 0x000fe40001ffe449 */
[C-C-:B------:R-:W-:Y:S02]  /*1c70*/  LEA.HI.X R5, R8.reuse, c[0x0][0x26c], R9.reuse, 0x1, P2 ;  /* 0x00009b0008057a11 */ /* 0x140fe400010f0c09 */
[----:B------:R-:W-:Y:S02]  /*1c80*/  LEA.HI.X R7, R8, c[0x0][0x25c], R9, 0x1, P4 ;  /* 0x0000970008077a11 */ /* 0x000fe400020f0c09 */
[----:B------:R-:W-:Y:S02]  /*1c90*/  LEA R4, P2, R69, R4, 0x1 ;  /* 0x0000000445047211 */ /* 0x000fe400078408ff */
[----:B------:R-:W-:-:S02]  /*1ca0*/  LEA R6, P4, R65, R6, 0x1 ;  /* 0x0000000641067211 */ /* 0x000fc400078808ff */
[----:B------:R-:W-:Y:S02]  /*1cb0*/  @!P0 LEA R18, P3, R19, c[0x0][0x258], 0x1 ;  /* 0x0000960013128a11 */ /* 0x000fe400078608ff */
[----:B------:R-:W-:Y:S02]  /*1cc0*/  LEA.HI.X R5, R69, R5, R72, 0x1, P2 ;  /* 0x0000000545057211 */ /* 0x000fe400010f0c48 */
[----:B------:R-:W-:Y:S02]  /*1cd0*/  LEA.HI.X R7, R65, R7, R68, 0x1, P4 ;  /* 0x0000000741077211 */ /* 0x000fe400020f0c44 */
[----:B------:R-:W-:Y:S02]  /*1ce0*/  @!P0 LEA.HI.X R19, R19, c[0x0][0x25c], R70, 0x1, P3 ;  /* 0x0000970013138a11 */ /* 0x000fe400018f0c46 */
[----:B------:R-:W-:-:S04]  /*1cf0*/  @!P0 LEA R16, P1, R17, c[0x0][0x268], 0x1 ;  /* 0x00009a0011108a11 */ /* 0x000fc800078208ff */
[----:B------:R-:W-:Y:S02]  /*1d00*/  @!P0 LEA.HI.X R17, R17, c[0x0][0x26c], R74, 0x1, P1 ;  /* 0x00009b0011118a11 */ /* 0x000fe400008f0c4a */
[-C--:B------:R-:W-:Y:S02]  /*1d10*/  ISETP.GE.AND P1, PT, R32, R35.reuse, PT ;  /* 0x000000232000720c */ /* 0x080fe40003f26270 */
[-C--:B------:R-:W-:Y:S02]  /*1d20*/  ISETP.GE.AND P2, PT, R30, R35.reuse, PT ;  /* 0x000000231e00720c */ /* 0x080fe40003f46270 */
[-C--:B------:R-:W-:Y:S02]  /*1d30*/  ISETP.GE.AND P3, PT, R33, R35.reuse, PT ;  /* 0x000000232100720c */ /* 0x080fe40003f66270 */
[-C--:B------:R-:W-:Y:S02]  /*1d40*/  ISETP.GE.AND P4, PT, R31, R35.reuse, PT ;  /* 0x000000231f00720c */ /* 0x080fe40003f86270 */
[----:B------:R-:W-:-:S02]  /*1d50*/  ISETP.GE.AND P5, PT, R29, R35, PT ;  /* 0x000000231d00720c */ /* 0x000fc40003fa6270 */
[----:B------:R-:W-:Y:S02]  /*1d60*/  ISETP.GE.AND P6, PT, R28, R35, PT ;  /* 0x000000231c00720c */ /* 0x000fe40003fc6270 */
[----:B------:R-:W-:Y:S02]  /*1d70*/  PRMT R74, RZ, 0x7610, R74 ;  /* 0x00007610ff4a7816 */ /* 0x000fe4000000004a */
[----:B------:R-:W-:Y:S02]  /*1d80*/  PRMT R73, RZ, 0x7610, R73 ;  /* 0x00007610ff497816 */ /* 0x000fe40000000049 */
[----:B------:R-:W-:Y:S01]  /*1d90*/  PRMT R76, RZ, 0x7610, R76 ;  /* 0x00007610ff4c7816 */ /* 0x000fe2000000004c */
[----:B--2---:R-:W-:Y:S04]  /*1da0*/  STS.U16 [R124], R51 ;  /* 0x000000337c007388 */ /* 0x004fe80000000400 */
[----:B---3--:R-:W-:Y:S04]  /*1db0*/  STS.U16 [R123+0x40], R52 ;  /* 0x000040347b007388 */ /* 0x008fe80000000400 */
[----:B----4-:R0:W-:Y:S04]  /*1dc0*/  STS.U16 [R122+0x80], R53 ;  /* 0x000080357a007388 */ /* 0x0101e80000000400 */
        /* <DEDUP_REMOVED lines=33> */
[----:B------:R-:W3:Y:S01]  /*1fe0*/  @!P1 LDG.E.U16 R53, [R4.64+-0x780] ;  /* 0xfff8800404359981 */ /* 0x000ee2000c1e1500 */
[----:B------:R-:W-:Y:S02]  /*1ff0*/  ISETP.GE.AND P1, PT, R27, R35, PT ;  /* 0x000000231b00720c */ /* 0x000fe40003f26270 */
[----:B------:R-:W-:-:S11]  /*2000*/  PRMT R61, RZ, 0x7610, R61 ;  /* 0x00007610ff3d7816 */ /* 0x000fd6000000003d */
[----:B------:R-:W4:Y:S01]  /*2010*/  @!P1 LDG.E.U16 R64, [R4.64+-0x640] ;  /* 0xfff9c00404409981 */ /* 0x000f22000c1e1500 */
[-C--:B------:R-:W-:Y:S02]  /*2020*/  ISETP.GE.AND P1, PT, R26, R35.reuse, PT ;  /* 0x000000231a00720c */ /* 0x080fe40003f26270 */
[----:B--2---:R-:W-:Y:S02]  /*2030*/  PRMT R66, RZ, 0x7610, R66 ;  /* 0x00007610ff427816 */ /* 0x004fe40000000042 */
[----:B------:R-:W-:Y:S02]  /*2040*/  PRMT R55, RZ, 0x7610, R55 ;  /* 0x00007610ff377816 */ /* 0x000fe40000000037 */
[----:B------:R-:W-:Y:S02]  /*2050*/  PRMT R52, RZ, 0x7610, R52 ;  /* 0x00007610ff347816 */ /* 0x000fe40000000034 */
[----:B------:R-:W-:Y:S02]  /*2060*/  PRMT R54, RZ, 0x7610, R54 ;  /* 0x00007610ff367816 */ /* 0x000fe40000000036 */
[----:B------:R-:W-:Y:S01]  /*2070*/  PRMT R51, RZ, 0x7610, R51 ;  /* 0x00007610ff337816 */ /* 0x000fe20000000033 */
[----:B------:R-:W2:Y:S04]  /*2080*/  @!P2 LDG.E.U16 R55, [R4.64+-0x700] ;  /* 0xfff900040437a981 */ /* 0x000ea8000c1e1500 */
[----:B------:R-:W2:Y:S01]  /*2090*/  @!P1 LDG.E.U16 R61, [R4.64+-0x600] ;  /* 0xfffa0004043d9981 */ /* 0x000ea2000c1e1500 */
[----:B------:R-:W-:-:S02]  /*20a0*/  ISETP.GE.AND P1, PT, R25, R35, PT ;  /* 0x000000231900720c */ /* 0x000fc40003f26270 */
[----:B------:R-:W-:Y:S01]  /*20b0*/  PRMT R62, RZ, 0x7610, R62 ;  /* 0x00007610ff3e7816 */ /* 0x000fe2000000003e */
[----:B------:R-:W2:Y:S01]  /*20c0*/  @!P3 LDG.E.U16 R52, [R4.64+-0x7c0] ;  /* 0xfff840040434b981 */ /* 0x000ea2000c1e1500 */
[----:B------:R-:W-:Y:S02]  /*20d0*/  PRMT R57, RZ, 0x7610, R57 ;  /* 0x00007610ff397816 */ /* 0x000fe40000000039 */
[-C--:B------:R-:W-:Y:S01]  /*20e0*/  ISETP.GE.AND P2, PT, R23, R35.reuse, PT ;  /* 0x000000231700720c */ /* 0x080fe20003f46270 */
[----:B------:R-:W2:Y:S01]  /*20f0*/  @!P4 LDG.E.U16 R54, [R4.64+-0x740] ;  /* 0xfff8c0040436c981 */ /* 0x000ea2000c1e1500 */
[----:B------:R-:W-:-:S03]  /*2100*/  ISETP.GE.AND P3, PT, R22, R35, PT ;  /* 0x000000231600720c */ /* 0x000fc60003f66270 */
[----:B------:R0:W2:Y:S04]  /*2110*/  @!P0 LDG.E.U16 R51, [R16.64] ;  /* 0x0000000410338981 */ /* 0x0000a8000c1e1500 */
[----:B------:R-:W3:Y:S01]  /*2120*/  @!P1 LDG.E.U16 R66, [R4.64+-0x5c0] ;  /* 0xfffa400404429981 */ /* 0x000ee2000c1e1500 */
[-C--:B------:R-:W-:Y:S02]  /*2130*/  ISETP.GE.AND P1, PT, R24, R35.reuse, PT ;  /* 0x000000231800720c */ /* 0x080fe40003f26270 */
[-C--:B------:R-:W-:Y:S01]  /*2140*/  ISETP.GE.AND P4, PT, R21, R35.reuse, PT ;  /* 0x000000231500720c */ /* 0x080fe20003f86270 */
[----:B------:R-:W3:Y:S01]  /*2150*/  @!P5 LDG.E.U16 R62, [R4.64+-0x6c0] ;  /* 0xfff94004043ed981 */ /* 0x000ee2000c1e1500 */
[----:B------:R-:W-:-:S03]  /*2160*/  ISETP.GE.AND P5, PT, R20, R35, PT ;  /* 0x000000231400720c */ /* 0x000fc60003fa6270 */
[----:B------:R-:W4:Y:S01]  /*2170*/  @!P6 LDG.E.U16 R57, [R4.64+-0x680] ;  /* 0xfff980040439e981 */ /* 0x000f22000c1e1500 */
[----:B------:R-:W-:Y:S02]  /*2180*/  ISETP.GE.AND P6, PT, R0, R35, PT ;  /* 0x000000230000720c */ /* 0x000fe40003fc6270 */
[----:B0-----:R-:W-:Y:S02]  /*2190*/  PRMT R17, RZ, 0x7610, R17 ;  /* 0x00007610ff117816 */ /* 0x001fe40000000011 */
[----:B------:R-:W-:Y:S02]  /*21a0*/  PRMT R16, RZ, 0x7610, R16 ;  /* 0x00007610ff107816 */ /* 0x000fe40000000010 */
        /* <DEDUP_REMOVED lines=20> */
[----:B------:R-:W-:Y:S04]  /*22f0*/  STS.U16 [R123+0x40], R52 ;  /* 0x000040347b007388 */ /* 0x000fe80000000400 */
[----:B---3--:R0:W-:Y:S04]  /*2300*/  STS.U16 [R122+0x80], R53 ;  /* 0x000080357a007388 */ /* 0x0081e80000000400 */
[----:B------:R1:W-:Y:S04]  /*2310*/  STS.U16 [R121+0xc0], R54 ;  /* 0x0000c03679007388 */ /* 0x0003e80000000400 */
[----:B------:R2:W-:Y:S04]  /*2320*/  STS.U16 [R120+0x100], R55 ;  /* 0x0001003778007388 */ /* 0x0005e80000000400 */
[----:B------:R-:W-:Y:S04]  /*2330*/  STS.U16 [R119+0x140], R62 ;  /* 0x0001403e77007388 */ /* 0x000fe80000000400 */
        /* <DEDUP_REMOVED lines=17> */
[----:B------:R-:W4:Y:S04]  /*2450*/  LDS.U16 R63, [R106+0xc] ;  /* 0x00000c006a3f7984 */ /* 0x000f280000000400 */
[----:B------:R-:W2:Y:S04]  /*2460*/  LDS.U16 R64, [R106+0xe] ;  /* 0x00000e006a407984 */ /* 0x000ea80000000400 */
[----:B------:R-:W-:Y:S04]  /*2470*/  LDS.U16 R66, [R106+0x10] ;  /* 0x000010006a427984 */ /* 0x000fe80000000400 */
[----:B------:R-:W-:Y:S04]  /*2480*/  LDS.U16 R73, [R106+0x12] ;  /* 0x000012006a497984 */ /* 0x000fe80000000400 */
[----:B------:R-:W3:Y:S04]  /*2490*/  LDS.U16 R74, [R106+0x14] ;  /* 0x000014006a4a7984 */ /* 0x000ee80000000400 */
[----:B------:R-:W3:Y:S04]  /*24a0*/  LDS.U16 R76, [R106+0x16] ;  /* 0x000016006a4c7984 */ /* 0x000ee80000000400 */
[----:B------:R-:W3:Y:S04]  /*24b0*/  LDS.U16 R77, [R106+0x18] ;  /* 0x000018006a4d7984 */ /* 0x000ee80000000400 */
[----:B------:R-:W-:Y:S04]  /*24c0*/  LDS.U16 R78, [R106+0x1a] ;  /* 0x00001a006a4e7984 */ /* 0x000fe80000000400 */
[----:B------:R-:W4:Y:S04]  /*24d0*/  LDS.U16 R80, [R106+0x1c] ;  /* 0x00001c006a507984 */ /* 0x000f280000000400 */
[----:B------:R-:W-:Y:S04]  /*24e0*/  LDS.U16 R82, [R106+0x1e] ;  /* 0x00001e006a527984 */ /* 0x000fe80000000400 */
[----:B------:R-:W-:Y:S01]  /*24f0*/  BAR.SYNC.DEFER_BLOCKING 0x0 ;  /* 0x0000000000007b1d */ /* 0x000fe20000010000 */
[----:B0-----:R-:W-:-:S02]  /*2500*/  PRMT R53, RZ, 0x7610, R53 ;  /* 0x00007610ff357816 */ /* 0x001fc40000000035 */
[----:B-1----:R-:W-:Y:S02]  /*2510*/  PRMT R54, RZ, 0x7610, R54 ;  /* 0x00007610ff367816 */ /* 0x002fe40000000036 */
[----:B--2---:R-:W-:Y:S02]  /*2520*/  PRMT R55, RZ, 0x7610, R55 ;  /* 0x00007610ff377816 */ /* 0x004fe40000000037 */
[----:B------:R0:W2:Y:S01]  /*2530*/  @!P0 LDG.E.U16 R53, [R18.64] ;  /* 0x0000000412358981 */ /* 0x0000a2000c1e1500 */
[----:B------:R-:W-:-:S03]  /*2540*/  ISETP.GE.AND P0, PT, R32, R35, PT ;  /* 0x000000232000720c */ /* 0x000fc60003f06270 */
[----:B------:R1:W2:Y:S01]  /*2550*/  @!P1 LDG.E.U16 R54, [R6.64+-0x7c0] ;  /* 0xfff8400406369981 */ /* 0x0002a2000c1e1500 */
[-C--:B------:R-:W-:Y:S02]  /*2560*/  ISETP.GE.AND P1, PT, R31, R35.reuse, PT ;  /* 0x000000231f00720c */ /* 0x080fe40003f26270 */
[----:B---3--:R-:W-:Y:S01]  /*2570*/  PRMT R57, RZ, 0x7610, R57 ;  /* 0x00007610ff397816 */ /* 0x008fe20000000039 */
[----:B------:R1:W3:Y:S04]  /*2580*/  @!P2 LDG.E.U16 R136, [R6.64+-0x540] ;  /* 0xfffac0040688a981 */ /* 0x0002e8000c1e1500 */
[----:B------:R1:W3:Y:S04]  /*2590*/  @!P3 LDG.E.U16 R159, [R6.64+-0x500] ;  /* 0xfffb0004069fb981 */ /* 0x0002e8000c1e1500 */
[----:B------:R1:W3:Y:S01]  /*25a0*/  @!P0 LDG.E.U16 R55, [R6.64+-0x780] ;  /* 0xfff8800406378981 */ /* 0x0002e2000c1e1500 */
[----:B------:R-:W-:-:S03]  /*25b0*/  ISETP.GE.AND P0, PT, R30, R35, PT ;  /* 0x000000231e00720c */ /* 0x000fc60003f06270 */
[----:B------:R1:W3:Y:S01]  /*25c0*/  @!P1 LDG.E.U16 R84, [R6.64+-0x740] ;  /* 0xfff8c00406549981 */ /* 0x0002e2000c1e1500 */
[----:B------:R-:W-:-:S03]  /*25d0*/  ISETP.GE.AND P1, PT, R29, R35, PT ;  /* 0x000000231d00720c */ /* 0x000fc60003f26270 */
[----:B------:R1:W3:Y:S04]  /*25e0*/  @!P4 LDG.E.U16 R138, [R6.64+-0x4c0] ;  /* 0xfffb4004068ac981 */ /* 0x0002e8000c1e1500 */
[----:B------:R1:W3:Y:S04]  /*25f0*/  @!P5 LDG.E.U16 R167, [R6.64+-0x480] ;  /* 0xfffb800406a7d981 */ /* 0x0002e8000c1e1500 */
[----:B------:R1:W3:Y:S01]  /*2600*/  @!P0 LDG.E.U16 R57, [R6.64+-0x700] ;  /* 0xfff9000406398981 */ /* 0x0002e2000c1e1500 */
[----:B------:R-:W-:-:S03]  /*2610*/  ISETP.GE.AND P0, PT, R28, R35, PT ;  /* 0x000000231c00720c */ /* 0x000fc60003f06270 */
[----:B------:R1:W3:Y:S01]  /*2620*/  @!P1 LDG.E.U16 R86, [R6.64+-0x6c0] ;  /* 0xfff9400406569981 */ /* 0x0002e2000c1e1500 */
[-C--:B------:R-:W-:Y:S02]  /*2630*/  ISETP.GE.AND P1, PT, R27, R35.reuse, PT ;  /* 0x000000231b00720c */ /* 0x080fe40003f26270 */
[----:B0-----:R-:W-:Y:S01]  /*2640*/  PRMT R18, RZ, 0x7610, R18 ;  /* 0x00007610ff127816 */ /* 0x001fe20000000012 */
[----:B------:R1:W3:Y:S06]  /*2650*/  @!P6 LDG.E.U16 R140, [R6.64+-0x440] ;  /* 0xfffbc004068ce981 */ /* 0x0002ec000c1e1500 */
[----:B------:R1:W3:Y:S01]  /*2660*/  @!P0 LDG.E.U16 R83, [R6.64+-0x680] ;  /* 0xfff9800406538981 */ /* 0x0002e2000c1e1500 */
[----:B------:R-:W-:-:S03]  /*2670*/  ISETP.GE.AND P0, PT, R26, R35, PT ;  /* 0x000000231a00720c */ /* 0x000fc60003f06270 */
[----:B------:R1:W3:Y:S01]  /*2680*/  @!P1 LDG.E.U16 R18, [R6.64+-0x640] ;  /* 0xfff9c00406129981 */ /* 0x0002e2000c1e1500 */
[----:B------:R-:W-:Y:S02]  /*2690*/  ISETP.NE.AND P1, PT, R85, RZ, PT ;  /* 0x000000ff5500720c */ /* 0x000fe40003f25270 */
[----:B------:R-:W-:-:S07]  /*26a0*/  PRMT R85, RZ, 0x7610, R85 ;  /* 0x00007610ff557816 */ /* 0x000fce0000000055 */
[----:B------:R1:W3:Y:S01]  /*26b0*/  @!P0 LDG.E.U16 R85, [R6.64+-0x600] ;  /* 0xfffa000406558981 */ /* 0x0002e2000c1e1500 */
[----:B------:R-:W-:-:S03]  /*26c0*/  ISETP.GE.AND P0, PT, R25, R35, PT ;  /* 0x000000231900720c */ /* 0x000fc60003f06270 */
[----:B------:R1:W3:Y:S10]  /*26d0*/  @!P1 LDG.E.U16 R87, [R6.64+-0x580] ;  /* 0xfffa800406579981 */ /* 0x0002f4000c1e1500 */
[----:B------:R1:W3:Y:S01]  /*26e0*/  @!P0 LDG.E.U16 R88, [R6.64+-0x5c0] ;  /* 0xfffa400406588981 */ /* 0x0002e2000c1e1500 */
[----:B----4-:R-:W-:-:S02]  /*26f0*/  PRMT R63, RZ, 0x5410, R63 ;  /* 0x00005410ff3f7816 */ /* 0x010fc4000000003f */
[----:B-1----:R-:W-:Y:S02]  /*2700*/  PRMT R6, RZ, 0x5410, R51 ;  /* 0x00005410ff067816 */ /* 0x002fe40000000033 */
[----:B------:R-:W-:-:S03]  /*2710*/  PRMT R7, RZ, 0x5410, R52 ;  /* 0x00005410ff077816 */ /* 0x000fc60000000034 */
[----:B------:R-:W-:Y:S01]  /*2720*/  FMUL.FTZ R51, R6, -1.4426950216293334961 ;  /* 0xbfb8aa3b06337820 */ /* 0x000fe20000410000 */
[----:B------:R-:W-:Y:S01]  /*2730*/  PRMT R64, RZ, 0x5410, R64 ;  /* 0x00005410ff407816 */ /* 0x000fe20000000040 */
[----:B------:R-:W-:Y:S01]  /*2740*/  FMUL.FTZ R52, R7, -1.4426950216293334961 ;  /* 0xbfb8aa3b07347820 */ /* 0x000fe20000410000 */
[----:B------:R-:W-:Y:S01]  /*2750*/  PRMT R74, RZ, 0x5410, R74 ;  /* 0x00005410ff4a7816 */ /* 0x000fe2000000004a */
[----:B------:R0:W-:Y:S01]  /*2760*/  MUFU.EX2 R144, R51 ;  /* 0x0000003300907308 */ /* 0x0001e20000000800 */
[----:B------:R-:W-:Y:S02]  /*2770*/  PRMT R76, RZ, 0x5410, R76 ;  /* 0x00005410ff4c7816 */ /* 0x000fe4000000004c */
[----:B------:R-:W-:Y:S01]  /*2780*/  PRMT R17, RZ, 0x5410, R5 ;  /* 0x00005410ff117816 */ /* 0x000fe20000000005 */
[----:B0-----:R-:W-:-:S04]  /*2790*/  FMUL.FTZ R51, R63, -1.4426950216293334961 ;  /* 0xbfb8aa3b3f337820 */ /* 0x001fc80000410000 */
[----:B------:R0:W-:Y:S01]  /*27a0*/  MUFU.EX2 R146, R52 ;  /* 0x0000003400927308 */ /* 0x0001e20000000800 */
[----:B------:R-:W-:-:S07]  /*27b0*/  PRMT R16, RZ, 0x5410, R4 ;  /* 0x00005410ff107816 */ /* 0x000fce0000000004 */
[----:B------:R1:W-:Y:S01]  /*27c0*/  MUFU.EX2 R152, R51 ;  /* 0x0000003300987308 */ /* 0x0003e20000000800 */
[----:B0-----:R-:W-:Y:S02]  /*27d0*/  FMUL.FTZ R52, R64, -1.4426950216293334961 ;  /* 0xbfb8aa3b40347820 */ /* 0x001fe40000410000 */
[----:B------:R-:W-:Y:S02]  /*27e0*/  FMUL.FTZ R5, R17, -1.4426950216293334961 ;  /* 0xbfb8aa3b11057820 */ /* 0x000fe40000410000 */
[----:B-1----:R-:W-:-:S03]  /*27f0*/  FMUL.FTZ R51, R74, -1.4426950216293334961 ;  /* 0xbfb8aa3b4a337820 */ /* 0x002fc60000410000 */
[----:B------:R0:W-:Y:S01]  /*2800*/  MUFU.EX2 R154, R52 ;  /* 0x00000034009a7308 */ /* 0x0001e20000000800 */
[----:B------:R-:W-:-:S07]  /*2810*/  FMUL.FTZ R4, R16, -1.4426950216293334961 ;  /* 0xbfb8aa3b10047820 */ /* 0x000fce0000410000 */
[----:B------:R-:W-:Y:S01]  /*2820*/  MUFU.EX2 R160, R51 ;  /* 0x0000003300a07308 */ /* 0x000fe20000000800 */
[----:B0-----:R-:W-:-:S07]  /*2830*/  FMUL.FTZ R52, R76, -1.4426950216293334961 ;  /* 0xbfb8aa3b4c347820 */ /* 0x001fce0000410000 */
[----:B------:R-:W-:Y:S08]  /*2840*/  MUFU.EX2 R168, R52 ;  /* 0x0000003400a87308 */ /* 0x000ff00000000800 */
[----:B------:R-:W0:Y:S08]  /*2850*/  MUFU.EX2 R142, R5 ;  /* 0x00000005008e7308 */ /* 0x000e300000000800 */
[----:B------:R-:W1:Y:S01]  /*2860*/  MUFU.EX2 R19, R4 ;  /* 0x0000000400137308 */ /* 0x000e620000000800 */
[----:B0-----:R-:W-:-:S02]  /*2870*/  FADD.FTZ R142, R142, 1 ;  /* 0x3f8000008e8e7421 */ /* 0x001fc40000010000 */
[----:B-1----:R-:W-:-:S06]  /*2880*/  FADD.FTZ R19, R19, 1 ;  /* 0x3f80000013137421 */ /* 0x002fcc0000010000 */
[----:B------:R-:W0:Y:S01]  /*2890*/  MUFU.RCP R19, R19 ;  /* 0x0000001300137308 */ /* 0x000e220000001000 */
[----:B------:R-:W-:Y:S02]  /*28a0*/  PRMT R72, RZ, 0x5410, R72 ;  /* 0x00005410ff487816 */ /* 0x000fe40000000048 */
[----:B------:R-:W-:Y:S02]  /*28b0*/  PRMT R61, RZ, 0x5410, R61 ;  /* 0x00005410ff3d7816 */ /* 0x000fe4000000003d */
[----:B------:R-:W-:Y:S02]  /*28c0*/  PRMT R71, RZ, 0x5410, R71 ;  /* 0x00005410ff477816 */ /* 0x000fe40000000047 */
[----:B------:R-:W-:Y:S01]  /*28d0*/  PRMT R62, RZ, 0x5410, R62 ;  /* 0x00005410ff3e7816 */ /* 0x000fe2000000003e */
[----:B------:R-:W-:-:S04]  /*28e0*/  FMUL.FTZ R4, R61, -1.4426950216293334961 ;  /* 0xbfb8aa3b3d047820 */ /* 0x000fc80000410000 */
[----:B------:R1:W-:Y:S01]  /*28f0*/  MUFU.EX2 R148, R4 ;  /* 0x0000000400947308 */ /* 0x0003e20000000800 */
[----:B------:R-:W-:Y:S01]  /*2900*/  FMUL.FTZ R5, R62, -1.4426950216293334961 ;  /* 0xbfb8aa3b3e057820 */ /* 0x000fe20000410000 */
[----:B------:R-:W-:-:S06]  /*2910*/  PRMT R66, RZ, 0x5410, R66 ;  /* 0x00005410ff427816 */ /* 0x000fcc0000000042 */
[----:B------:R-:W-:Y:S01]  /*2920*/  MUFU.EX2 R150, R5 ;  /* 0x0000000500967308 */ /* 0x000fe20000000800 */
[----:B-1----:R-:W-:Y:S01]  /*2930*/  FMUL.FTZ R4, R66, -1.4426950216293334961 ;  /* 0xbfb8aa3b42047820 */ /* 0x002fe20000410000 */
[----:B------:R-:W-:Y:S02]  /*2940*/  PRMT R77, RZ, 0x5410, R77 ;  /* 0x00005410ff4d7816 */ /* 0x000fe4000000004d */
[----:B------:R-:W-:-:S04]  /*2950*/  PRMT R73, RZ, 0x5410, R73 ;  /* 0x00005410ff497816 */ /* 0x000fc80000000049 */
[----:B------:R-:W-:Y:S01]  /*2960*/  MUFU.EX2 R156, R4 ;  /* 0x00000004009c7308 */ /* 0x000fe20000000800 */
[----:B------:R-:W-:Y:S01]  /*2970*/  PRMT R70, RZ, 0x5410, R70 ;  /* 0x00005410ff467816 */ /* 0x000fe20000000046 */
[----:B------:R-:W-:Y:S01]  /*2980*/  FMUL.FTZ R169, R77, -1.4426950216293334961 ;  /* 0xbfb8aa3b4da97820 */ /* 0x000fe20000410000 */
[----:B--2---:R-:W-:Y:S04]  /*2990*/  STS.U16 [R124], R53 ;  /* 0x000000357c007388 */ /* 0x004fe80000000400 */
[----:B------:R-:W-:Y:S04]  /*29a0*/  STS.U16 [R123+0x40], R54 ;  /* 0x000040367b007388 */ /* 0x000fe80000000400 */
[----:B---3--:R-:W-:Y:S04]  /*29b0*/  STS.U16 [R122+0x80], R55 ;  /* 0x000080377a007388 */ /* 0x008fe80000000400 */
        /* <DEDUP_REMOVED lines=15> */
[----:B------:R-:W4:Y:S01]  /*2ab0*/  LDS.U16 R52, [R106+0x2] ;  /* 0x000002006a347984 */ /* 0x000f220000000400 */
[----:B-1----:R-:W1:Y:S03]  /*2ac0*/  MUFU.RCP R18, R142 ;  /* 0x0000008e00127308 */ /* 0x002e660000001000 */
[----:B------:R-:W4:Y:S04]  /*2ad0*/  LDS.U16 R53, [R106+0x4] ;  /* 0x000004006a357984 */ /* 0x000f280000000400 */
[----:B------:R-:W4:Y:S01]  /*2ae0*/  LDS.U16 R54, [R106+0x6] ;  /* 0x000006006a367984 */ /* 0x000f220000000400 */
[----:B0-----:R-:W-:-:S03]  /*2af0*/  FADD.FTZ R159, -R19, 1 ;  /* 0x3f800000139f7421 */ /* 0x001fc60000010100 */
[----:B------:R-:W0:Y:S01]  /*2b00*/  LDS.U16 R55, [R106+0x8] ;  /* 0x000008006a377984 */ /* 0x000e220000000400 */
[----:B------:R-:W-:-:S03]  /*2b10*/  FADD.FTZ R86, R152, 1 ;  /* 0x3f80000098567421 */ /* 0x000fc60000010000 */
[----:B------:R-:W0:Y:S01]  /*2b20*/  LDS.U16 R57, [R106+0xa] ;  /* 0x00000a006a397984 */ /* 0x000e220000000400 */
[----:B-1----:R-:W-:Y:S02]  /*2b30*/  FADD.FTZ R136, -R18, 1 ;  /* 0x3f80000012887421 */ /* 0x002fe40000010100 */
[----:B------:R-:W-:Y:S02]  /*2b40*/  FADD.FTZ R87, R144, 1 ;  /* 0x3f80000090577421 */ /* 0x000fe40000010000 */
[----:B------:R-:W-:Y:S01]  /*2b50*/  FMUL.FTZ R5, R73, -1.4426950216293334961 ;  /* 0xbfb8aa3b49057820 */ /* 0x000fe20000410000 */
[----:B------:R-:W-:Y:S01]  /*2b60*/  MUFU.EX2 R170, R169 ;  /* 0x000000a900aa7308 */ /* 0x000fe20000000800 */
[----:B--2---:R-:W-:Y:S01]  /*2b70*/  FFMA.FTZ R138, R17, R136, 1 ;  /* 0x3f800000118a7423 */ /* 0x004fe20000010088 */
[----:B------:R-:W-:Y:S01]  /*2b80*/  PRMT R69, RZ, 0x5410, R69 ;  /* 0x00005410ff457816 */ /* 0x000fe20000000045 */
[----:B------:R-:W-:Y:S01]  /*2b90*/  FFMA.FTZ R159, R16, R159, 1 ;  /* 0x3f800000109f7423 */ /* 0x000fe2000001009f */
[----:B------:R-:W-:Y:S01]  /*2ba0*/  PRMT R80, RZ, 0x5410, R80 ;  /* 0x00005410ff507816 */ /* 0x000fe20000000050 */
[----:B------:R-:W-:Y:S01]  /*2bb0*/  FADD.FTZ R88, R146, 1 ;  /* 0x3f80000092587421 */ /* 0x000fe20000010000 */
        /* <DEDUP_REMOVED lines=8> */
[----:B---3--:R-:W-:Y:S01]  /*2c40*/  PRMT R51, RZ, 0x5410, R51 ;  /* 0x00005410ff337816 */ /* 0x008fe20000000033 */
[----:B------:R-:W-:Y:S01]  /*2c50*/  FADD.FTZ R160, R160, 1 ;  /* 0x3f800000a0a07421 */ /* 0x000fe20000010000 */
[----:B------:R-:W-:Y:S01]  /*2c60*/  PRMT R155, RZ, 0x5410, R155 ;  /* 0x00005410ff9b7816 */ /* 0x000fe2000000009b */
[----:B------:R-:W-:Y:S01]  /*2c70*/  FADD.FTZ R168, R168, 1 ;  /* 0x3f800000a8a87421 */ /* 0x000fe20000010000 */
[----:B----4-:R-:W-:Y:S01]  /*2c80*/  PRMT R52, RZ, 0x5410, R52 ;  /* 0x00005410ff347816 */ /* 0x010fe20000000034 */
[----:B------:R-:W-:Y:S01]  /*2c90*/  FMUL.FTZ R136, R72, R51 ;  /* 0x0000003348887220 */ /* 0x000fe20000410000 */
[----:B------:R-:W1:Y:S01]  /*2ca0*/  MUFU.RCP R87, R87 ;  /* 0x0000005700577308 */ /* 0x000e620000001000 */
[----:B------:R-:W-:Y:S01]  /*2cb0*/  PRMT R82, RZ, 0x5410, R82 ;  /* 0x00005410ff527816 */ /* 0x000fe20000000052 */
[----:B------:R-:W-:Y:S01]  /*2cc0*/  LDS.U16 R179, [R106+0x1e] ;  /* 0x00001e006ab37984 */ /* 0x000fe20000000400 */
[----:B------:R-:W-:-:S02]  /*2cd0*/  FMUL.FTZ R167, R71, R52 ;  /* 0x0000003447a77220 */ /* 0x000fc40000410000 */
[----:B------:R-:W-:Y:S01]  /*2ce0*/  FMUL.FTZ R136, R19, R136 ;  /* 0x0000008813887220 */ /* 0x000fe20000410000 */
[----:B------:R-:W-:Y:S01]  /*2cf0*/  PRMT R53, RZ, 0x5410, R53 ;  /* 0x00005410ff357816 */ /* 0x000fe20000000035 */
[----:B------:R-:W-:Y:S01]  /*2d00*/  FMUL.FTZ R167, R18, R167 ;  /* 0x000000a712a77220 */ /* 0x000fe20000410000 */
[----:B------:R-:W2:Y:S01]  /*2d10*/  MUFU.RCP R88, R88 ;  /* 0x0000005800587308 */ /* 0x000ea20000001000 */
[----:B------:R-:W-:Y:S01]  /*2d20*/  FMUL.FTZ R152, R136, R159 ;  /* 0x0000009f88987220 */ /* 0x000fe20000410000 */
[----:B------:R-:W-:Y:S01]  /*2d30*/  PRMT R54, RZ, 0x5410, R54 ;  /* 0x00005410ff367816 */ /* 0x000fe20000000036 */
[----:B------:R-:W3:Y:S01]  /*2d40*/  LDS.U16 R136, [R106+0xc] ;  /* 0x00000c006a887984 */ /* 0x000ee20000000400 */
[----:B------:R-:W-:-:S03]  /*2d50*/  FMUL.FTZ R177, R167, R138 ;  /* 0x0000008aa7b17220 */ /* 0x000fc60000410000 */
[----:B------:R-:W4:Y:S01]  /*2d60*/  LDS.U16 R138, [R106+0xe] ;  /* 0x00000e006a8a7984 */ /* 0x000f220000000400 */
[----:B------:R-:W2:Y:S01]  /*2d70*/  MUFU.RCP R84, R84 ;  /* 0x0000005400547308 */ /* 0x000ea20000001000 */
[----:B------:R-:W-:Y:S02]  /*2d80*/  FMUL.FTZ R140, R70, R53 ;  /* 0x00000035468c7220 */ /* 0x000fe40000410000 */
[----:B-1----:R-:W-:-:S05]  /*2d90*/  FADD.FTZ R169, -R87, 1 ;  /* 0x3f80000057a97421 */ /* 0x002fca0000010100 */
[----:B------:R-:W-:Y:S01]  /*2da0*/  MUFU.RCP R86, R86 ;  /* 0x0000005600567308 */ /* 0x000fe20000001000 */
[----:B------:R-:W-:Y:S01]  /*2db0*/  FMUL.FTZ R140, R87, R140 ;  /* 0x0000008c578c7220 */ /* 0x000fe20000410000 */
[----:B0-----:R-:W-:Y:S01]  /*2dc0*/  PRMT R55, RZ, 0x5410, R55 ;  /* 0x00005410ff377816 */ /* 0x001fe20000000037 */
[----:B------:R-:W-:Y:S01]  /*2dd0*/  FFMA.FTZ R169, R6, R169, 1 ;  /* 0x3f80000006a97423 */ /* 0x000fe200000100a9 */
[----:B------:R-:W-:-:S04]  /*2de0*/  PRMT R57, RZ, 0x5410, R57 ;  /* 0x00005410ff397816 */ /* 0x000fc80000000039 */
[----:B------:R-:W-:Y:S01]  /*2df0*/  MUFU.EX2 R158, R5 ;  /* 0x00000005009e7308 */ /* 0x000fe20000000800 */
[----:B--2---:R-:W-:Y:S01]  /*2e00*/  FADD.FTZ R142, -R88, 1 ;  /* 0x3f800000588e7421 */ /* 0x004fe20000010100 */
[----:B------:R-:W-:Y:S01]  /*2e10*/  LDS.U16 R146, [R106+0x16] ;  /* 0x000016006a927984 */ /* 0x000fe20000000400 */
[----:B------:R-:W-:Y:S02]  /*2e20*/  FMUL.FTZ R4, R80, -1.4426950216293334961 ;  /* 0xbfb8aa3b50047820 */ /* 0x000fe40000410000 */
[----:B------:R-:W-:Y:S01]  /*2e30*/  FMUL.FTZ R171, R78, -1.4426950216293334961 ;  /* 0xbfb8aa3b4eab7820 */ /* 0x000fe20000410000 */
[----:B------:R-:W-:Y:S02]  /*2e40*/  LDS.U16 R148, [R106+0x18] ;  /* 0x000018006a947984 */ /* 0x000fe40000000400 */
[----:B------:R-:W0:Y:S01]  /*2e50*/  MUFU.RCP R85, R85 ;  /* 0x0000005500557308 */ /* 0x000e220000001000 */
[----:B------:R-:W-:-:S07]  /*2e60*/  FMUL.FTZ R159, R69, R54 ;  /* 0x00000036459f7220 */ /* 0x000fce0000410000 */
[----:B------:R-:W1:Y:S01]  /*2e70*/  MUFU.RCP R83, R83 ;  /* 0x0000005300537308 */ /* 0x000e620000001000 */
[----:B------:R-:W-:Y:S02]  /*2e80*/  FMUL.FTZ R156, R140, R169 ;  /* 0x000000a98c9c7220 */ /* 0x000fe40000410000 */
[----:B------:R-:W2:Y:S01]  /*2e90*/  LDS.U16 R140, [R106+0x10] ;  /* 0x000010006a8c7984 */ /* 0x000ea20000000400 */
[----:B------:R-:W-:Y:S02]  /*2ea0*/  FFMA.FTZ R142, R7, R142, 1 ;  /* 0x3f800000078e7423 */ /* 0x000fe4000001008e */
[----:B------:R-:W-:Y:S02]  /*2eb0*/  FMUL.FTZ R159, R88, R159 ;  /* 0x0000009f589f7220 */ /* 0x000fe40000410000 */
[----:B------:R-:W-:Y:S01]  /*2ec0*/  FADD.FTZ R144, -R84, 1 ;  /* 0x3f80000054907421 */ /* 0x000fe20000010100 */
[----:B------:R-:W1:Y:S01]  /*2ed0*/  MUFU.EX2 R4, R4 ;  /* 0x0000000400047308 */ /* 0x000e620000000800 */
[----:B------:R-:W-:Y:S01]  /*2ee0*/  FMUL.FTZ R167, R68, R55 ;  /* 0x0000003744a77220 */ /* 0x000fe20000410000 */
[----:B---3--:R-:W-:Y:S01]  /*2ef0*/  PRMT R136, RZ, 0x5410, R136 ;  /* 0x00005410ff887816 */ /* 0x008fe20000000088 */
[----:B------:R-:W-:-:S02]  /*2f00*/  FMUL.FTZ R185, R159, R142 ;  /* 0x0000008e9fb97220 */ /* 0x000fc40000410000 */
[----:B------:R-:W-:Y:S01]  /*2f10*/  FFMA.FTZ R169, R61, R144, 1 ;  /* 0x3f8000003da97423 */ /* 0x000fe20000010090 */
[----:B----4-:R-:W-:Y:S01]  /*2f20*/  PRMT R138, RZ, 0x5410, R138 ;  /* 0x00005410ff8a7816 */ /* 0x010fe2000000008a */
[----:B0-----:R-:W-:Y:S01]  /*2f30*/  FADD.FTZ R159, -R85, 1 ;  /* 0x3f800000559f7421 */ /* 0x001fe20000010100 */
[----:B------:R1:W0:Y:S01]  /*2f40*/  MUFU.EX2 R172, R171 ;  /* 0x000000ab00ac7308 */ /* 0x0002220000000800 */
[----:B------:R-:W-:Y:S01]  /*2f50*/  FMUL.FTZ R144, R60, R57 ;  /* 0x000000393c907220 */ /* 0x000fe20000410000 */
[----:B------:R-:W3:Y:S01]  /*2f60*/  LDS.U16 R142, [R106+0x12] ;  /* 0x000012006a8e7984 */ /* 0x000ee20000000400 */
[----:B------:R-:W-:Y:S02]  /*2f70*/  FADD.FTZ R150, R158, 1 ;  /* 0x3f8000009e967421 */ /* 0x000fe40000010000 */
[----:B------:R-:W-:Y:S02]  /*2f80*/  FMUL.FTZ R158, R84, R167 ;  /* 0x000000a7549e7220 */ /* 0x000fe40000410000 */
[----:B------:R-:W-:-:S02]  /*2f90*/  FFMA.FTZ R167, R64, R159, 1 ;  /* 0x3f80000040a77423 */ /* 0x000fc4000001009f */
[C---:B-1----:R-:W-:Y:S01]  /*2fa0*/  FADD.FTZ R171, -R83.reuse, 1 ;  /* 0x3f80000053ab7421 */ /* 0x042fe20000010100 */
[----:B------:R1:W-:Y:S01]  /*2fb0*/  MUFU.RCP R175, R160 ;  /* 0x000000a000af7308 */ /* 0x0003e20000001000 */
[----:B------:R-:W-:Y:S02]  /*2fc0*/  FMUL.FTZ R144, R83, R144 ;  /* 0x0000009053907220 */ /* 0x000fe40000410000 */
[----:B------:R-:W-:Y:S02]  /*2fd0*/  FMUL.FTZ R159, R65, R136 ;  /* 0x00000088419f7220 */ /* 0x000fe40000410000 */
[----:B------:R-:W-:Y:S02]  /*2fe0*/  FFMA.FTZ R171, R62, R171, 1 ;  /* 0x3f8000003eab7423 */ /* 0x000fe400000100ab */
[C---:B-1----:R-:W-:Y:S01]  /*2ff0*/  FADD.FTZ R160, -R86.reuse, 1 ;  /* 0x3f80000056a07421 */ /* 0x042fe20000010100 */
[----:B------:R1:W-:Y:S01]  /*3000*/  MUFU.RCP R181, R168 ;  /* 0x000000a800b57308 */ /* 0x0003e20000001000 */
[----:B------:R-:W-:-:S02]  /*3010*/  FMUL.FTZ R159, R86, R159 ;  /* 0x0000009f569f7220 */ /* 0x000fc40000410000 */
[----:B------:R-:W-:Y:S02]  /*3020*/  FFMA.FTZ R160, R63, R160, 1 ;  /* 0x3f8000003fa07423 */ /* 0x000fe400000100a0 */
[----:B------:R-:W-:Y:S02]  /*3030*/  FMUL.FTZ R187, R144, R171 ;  /* 0x000000ab90bb7220 */ /* 0x000fe40000410000 */
[----:B------:R-:W4:Y:S01]  /*3040*/  LDS.U16 R144, [R106+0x14] ;  /* 0x000014006a907984 */ /* 0x000f220000000400 */
[----:B-1----:R-:W-:Y:S02]  /*3050*/  FMUL.FTZ R168, R155, R138 ;  /* 0x0000008a9ba87220 */ /* 0x002fe40000410000 */
[----:B------:R-:W-:Y:S02]  /*3060*/  FMUL.FTZ R160, R159, R160 ;  /* 0x000000a09fa07220 */ /* 0x000fe40000410000 */
[----:B------:R-:W-:Y:S02]  /*3070*/  FMUL.FTZ R168, R85, R168 ;  /* 0x000000a855a87220 */ /* 0x000fe40000410000 */
[----:B------:R-:W-:-:S02]  /*3080*/  FADD.FTZ R159, R4, 1 ;  /* 0x3f800000049f7421 */ /* 0x000fc40000010000 */
[----:B------:R-:W-:Y:S01]  /*3090*/  FMUL.FTZ R189, R168, R167 ;  /* 0x000000a7a8bd7220 */ /* 0x000fe20000410000 */
[----:B------:R-:W-:Y:S01]  /*30a0*/  PRMT R167, RZ, 0x5410, R81 ;  /* 0x00005410ffa77816 */ /* 0x000fe20000000051 */
[----:B------:R-:W1:Y:S01]  /*30b0*/  LDS.U16 R4, [R106+0x1a] ;  /* 0x00001a006a047984 */ /* 0x000e620000000400 */
[----:B------:R0:W-:Y:S01]  /*30c0*/  MUFU.RCP R81, R159 ;  /* 0x0000009f00517308 */ /* 0x0001e20000001000 */
[----:B------:R-:W-:Y:S01]  /*30d0*/  FMUL.FTZ R5, R82, -1.4426950216293334961 ;  /* 0xbfb8aa3b52057820 */ /* 0x000fe20000410000 */
[----:B0-----:R-:W-:Y:S02]  /*30e0*/  PRMT R159, RZ, 0x5410, R79 ;  /* 0x00005410ff9f7816 */ /* 0x001fe4000000004f */
[----:B------:R-:W0:Y:S04]  /*30f0*/  LDS.U16 R79, [R106+0x1c] ;  /* 0x00001c006a4f7984 */ /* 0x000e280000000400 */
[----:B------:R-:W3:Y:S01]  /*3100*/  MUFU.RCP R173, R173 ;  /* 0x000000ad00ad7308 */ /* 0x000ee20000001000 */
[----:B------:R-:W-:Y:S01]  /*3110*/  FADD.FTZ R154, R170, 1 ;  /* 0x3f800000aa9a7421 */ /* 0x000fe20000010000 */
[----:B------:R-:W-:-:S06]  /*3120*/  PRMT R157, RZ, 0x5410, R157 ;  /* 0x00005410ff9d7816 */ /* 0x000fcc000000009d */
[----:B------:R-:W1:Y:S01]  /*3130*/  MUFU.EX2 R5, R5 ;  /* 0x0000000500057308 */ /* 0x000e620000000800 */
[----:B--2---:R-:W-:Y:S01]  /*3140*/  PRMT R140, RZ, 0x5410, R140 ;  /* 0x00005410ff8c7816 */ /* 0x004fe2000000008c */
[----:B------:R-:W-:Y:S02]  /*3150*/  FADD.FTZ R172, R172, 1 ;  /* 0x3f800000acac7421 */ /* 0x000fe40000010000 */
[----:B------:R-:W-:-:S04]  /*3160*/  FMUL.FTZ R158, R158, R169 ;  /* 0x000000a99e9e7220 */ /* 0x000fc80000410000 */
[----:B------:R-:W2:Y:S01]  /*3170*/  MUFU.RCP R154, R154 ;  /* 0x0000009a009a7308 */ /* 0x000ea20000001000 */
[----:B---3--:R-:W-:Y:S02]  /*3180*/  FADD.FTZ R169, -R173, 1 ;  /* 0x3f800000ada97421 */ /* 0x008fe40000010100 */
[----:B------:R-:W-:-:S05]  /*3190*/  FMUL.FTZ R170, R157, R140 ;  /* 0x0000008c9daa7220 */ /* 0x000fca0000410000 */
[----:B------:R2:W3:Y:S01]  /*31a0*/  MUFU.RCP R183, R172 ;  /* 0x000000ac00b77308 */ /* 0x0004e20000001000 */
[----:B------:R-:W-:Y:S02]  /*31b0*/  FFMA.FTZ R169, R66, R169, 1 ;  /* 0x3f80000042a97423 */ /* 0x000fe400000100a9 */
[----:B------:R-:W-:-:S05]  /*31c0*/  FMUL.FTZ R170, R173, R170 ;  /* 0x000000aaadaa7220 */ /* 0x000fca0000410000 */
[----:B------:R-:W0:Y:S01]  /*31d0*/  MUFU.RCP R150, R150 ;  /* 0x0000009600967308 */ /* 0x000e220000001000 */
[----:B-1----:R-:W-:Y:S01]  /*31e0*/  FADD.FTZ R174, R5, 1 ;  /* 0x3f80000005ae7421 */ /* 0x002fe20000010000 */
[----:B------:R-:W-:Y:S02]  /*31f0*/  PRMT R171, RZ, 0x5410, R75 ;  /* 0x00005410ffab7816 */ /* 0x000fe4000000004b */
[----:B------:R-:W-:Y:S01]  /*3200*/  PRMT R146, RZ, 0x5410, R146 ;  /* 0x00005410ff927816 */ /* 0x000fe20000000092 */
[----:B------:R-:W-:Y:S01]  /*3210*/  FMUL.FTZ R170, R170, R169 ;  /* 0x000000a9aaaa7220 */ /* 0x000fe20000410000 */
[----:B------:R-:W-:Y:S01]  /*3220*/  PRMT R169, RZ, 0x5410, R67 ;  /* 0x00005410ffa97816 */ /* 0x000fe20000000043 */
[----:B------:R-:W-:Y:S01]  /*3230*/  FADD.FTZ R191, -R181, 1 ;  /* 0x3f800000b5bf7421 */ /* 0x000fe20000010100 */
[----:B------:R1:W0:Y:S01]  /*3240*/  MUFU.RCP R67, R174 ;  /* 0x000000ae00437308 */ /* 0x0002220000001000 */
[----:B------:R-:W-:Y:S01]  /*3250*/  FADD.FTZ R5, -R175, 1 ;  /* 0x3f800000af057421 */ /* 0x000fe20000010100 */
[----:B------:R-:W-:Y:S01]  /*3260*/  PRMT R142, RZ, 0x5410, R142 ;  /* 0x00005410ff8e7816 */ /* 0x000fe2000000008e */
[----:B--2---:R-:W-:Y:S01]  /*3270*/  FADD.FTZ R172, -R154, 1 ;  /* 0x3f8000009aac7421 */ /* 0x004fe20000010100 */
[----:B----4-:R-:W-:-:S02]  /*3280*/  PRMT R144, RZ, 0x5410, R144 ;  /* 0x00005410ff907816 */ /* 0x010fc40000000090 */
[----:B------:R-:W-:Y:S01]  /*3290*/  PRMT R148, RZ, 0x5410, R148 ;  /* 0x00005410ff947816 */ /* 0x000fe20000000094 */
[----:B-1----:R-:W-:Y:S01]  /*32a0*/  FMUL.FTZ R174, R171, R146 ;  /* 0x00000092abae7220 */ /* 0x002fe20000410000 */
[----:B------:R-:W-:Y:S01]  /*32b0*/  F2FP.BF16.PACK_AB R178, R177, R152 ;  /* 0x00000098b1b2723e */ /* 0x000fe200000010ff */
[----:B------:R-:W-:Y:S01]  /*32c0*/  FFMA.FTZ R191, R76, R191, 1 ;  /* 0x3f8000004cbf7423 */ /* 0x000fe200000100bf */
[----:B------:R-:W-:Y:S01]  /*32d0*/  BAR.SYNC.DEFER_BLOCKING 0x0 ;  /* 0x0000000000007b1d */ /* 0x000fe20000010000 */
[----:B------:R-:W-:Y:S02]  /*32e0*/  FMUL.FTZ R174, R181, R174 ;  /* 0x000000aeb5ae7220 */ /* 0x000fe40000410000 */
[----:B------:R-:W-:Y:S02]  /*32f0*/  FFMA.FTZ R75, R74, R5, 1 ;  /* 0x3f8000004a4b7423 */ /* 0x000fe40000010005 */
[----:B------:R-:W-:Y:S02]  /*3300*/  FFMA.FTZ R176, R77, R172, 1 ;  /* 0x3f8000004db07423 */ /* 0x000fe400000100ac */
[----:B---3--:R-:W-:-:S02]  /*3310*/  FADD.FTZ R177, -R183, 1 ;  /* 0x3f800000b7b17421 */ /* 0x008fc40000010100 */
[----:B0-----:R-:W-:Y:S02]  /*3320*/  FADD.FTZ R168, -R150, 1 ;  /* 0x3f80000096a87421 */ /* 0x001fe40000010100 */
[----:B------:R-:W-:Y:S02]  /*3330*/  FMUL.FTZ R5, R167, R142 ;  /* 0x0000008ea7057220 */ /* 0x000fe40000410000 */
[----:B------:R-:W-:Y:S02]  /*3340*/  FMUL.FTZ R172, R159, R144 ;  /* 0x000000909fac7220 */ /* 0x000fe40000410000 */
[----:B------:R-:W-:Y:S02]  /*3350*/  FMUL.FTZ R193, R169, R148 ;  /* 0x00000094a9c17220 */ /* 0x000fe40000410000 */
[----:B------:R-:W-:Y:S01]  /*3360*/  FMUL.FTZ R174, R174, R191 ;  /* 0x000000bfaeae7220 */ /* 0x000fe20000410000 */
[----:B------:R-:W-:Y:S01]  /*3370*/  PRMT R59, RZ, 0x5410, R59 ;  /* 0x00005410ff3b7816 */ /* 0x000fe2000000003b */
[----:B------:R-:W-:Y:S01]  /*3380*/  FFMA.FTZ R191, R78, R177, 1 ;  /* 0x3f8000004ebf7423 */ /* 0x000fe200000100b1 */
        /* <DEDUP_REMOVED lines=19> */
[----:B------:R-:W-:Y:S02]  /*34c0*/  FMUL.FTZ R168, R81, R168 ;  /* 0x000000a851a87220 */ /* 0x000fe40000410000 */
[----:B------:R-:W-:Y:S02]  /*34d0*/  FFMA.FTZ R195, R82, R195, 1 ;  /* 0x3f80000052c37423 */ /* 0x000fe400000100c3 */
[----:B------:R-:W-:-:S02]  /*34e0*/  FMUL.FTZ R172, R67, R172 ;  /* 0x000000ac43ac7220 */ /* 0x000fc40000410000 */
[----:B------:R-:W-:Y:S02]  /*34f0*/  FMUL.FTZ R191, R4, R191 ;  /* 0x000000bf04bf7220 */ /* 0x000fe40000410000 */
[----:B------:R-:W-:Y:S02]  /*3500*/  FMUL.FTZ R168, R168, R193 ;  /* 0x000000c1a8a87220 */ /* 0x000fe40000410000 */
[----:B------:R-:W-:Y:S01]  /*3510*/  FMUL.FTZ R195, R172, R195 ;  /* 0x000000c3acc37220 */ /* 0x000fe20000410000 */
[----:B------:R-:W-:Y:S02]  /*3520*/  PRMT R4, R178, 0x7632, R4 ;  /* 0x00007632b2047816 */ /* 0x000fe40000000004 */
[----:B------:R-:W-:Y:S02]  /*3530*/  F2FP.BF16.PACK_AB R156, R185, R156 ;  /* 0x0000009cb99c723e */ /* 0x000fe400000010ff */
[----:B------:R-:W-:Y:S02]  /*3540*/  F2FP.BF16.PACK_AB R158, R187, R158 ;  /* 0x0000009ebb9e723e */ /* 0x000fe400000010ff */
[----:B------:R-:W-:-:S02]  /*3550*/  F2FP.BF16.PACK_AB R160, R189, R160 ;  /* 0x000000a0bda0723e */ /* 0x000fc400000010ff */
        /* <DEDUP_REMOVED lines=14> */
[----:B--2---:R-:W-:Y:S02]  /*3640*/  PRMT R158, R176, 0x7632, R158 ;  /* 0x00007632b09e7816 */ /* 0x004fe4000000009e */
[----:B0-----:R-:W-:Y:S01]  /*3650*/  PRMT R160, R168, 0x7632, R160 ;  /* 0x00007632a8a07816 */ /* 0x001fe200000000a0 */
[----:B------:R-:W-:Y:S04]  /*3660*/  STS.U16 [R106], R178 ;  /* 0x000000b26a007388 */ /* 0x000fe80000000400 */
        /* <DEDUP_REMOVED lines=30> */
[----:B------:R-:W2:Y:S01]  /*3850*/  LDS R213, [0x840] ;  /* 0x00084000ffd57984 */ /* 0x000ea20000000800 */
[----:B0-----:R-:W-:Y:S01]  /*3860*/  IMAD R156, R166, c[0x0][0x2e8], RZ ;  /* 0x0000ba00a69c7a24 */ /* 0x001fe200078e02ff */
[----:B------:R-:W-:-:S03]  /*3870*/  P2R R4, PR, RZ, 0x40 ;  /* 0x00000040ff047803 */ /* 0x000fc60000000000 */
[----:B------:R-:W-:-:S04]  /*3880*/  IMAD.WIDE.U32 R4, R149, c[0x0][0x2e8], RZ ;  /* 0x0000ba0095047a25 */ /* 0x000fc800078e00ff */
[----:B------:R-:W-:-:S04]  /*3890*/  IMAD R217, R149, c[0x0][0x2ec], R156 ;  /* 0x0000bb0095d97a24 */ /* 0x000fc800078e029c */
[----:B------:R-:W-:Y:S02]  /*38a0*/  IMAD.IADD R5, R5, 0x1, R217 ;  /* 0x0000000105057824 */ /* 0x000fe400078e02d9 */
[----:B------:R-:W-:Y:S02]  /*38b0*/  IMAD R156, R134, c[0x0][0x2f0], RZ ;  /* 0x0000bc00869c7a24 */ /* 0x000fe400078e02ff */
[----:B------:R-:W-:Y:S01]  /*38c0*/  IMAD.WIDE.U32 R4, R153, c[0x0][0x2f0], R4 ;  /* 0x0000bc0099047a25 */ /* 0x000fe200078e0004 */
[----:B------:R-:W-:-:S03]  /*38d0*/  LEA R215, P0, R8, c[0x0][0x338], 0x1 ;  /* 0x0000ce0008d77a11 */ /* 0x000fc600078008ff */
[----:B-1----:R-:W-:Y:S01]  /*38e0*/  IMAD R160, R153, c[0x0][0x2f4], R156 ;  /* 0x0000bd0099a07a24 */ /* 0x002fe200078e029c */
[----:B------:R-:W-:Y:S02]  /*38f0*/  IADD3 R156, P1, R91, R4, RZ ;  /* 0x000000045b9c7210 */ /* 0x000fe40007f3e0ff */
[----:B------:R-:W-:Y:S02]  /*3900*/  LEA.HI.X R158, R8, c[0x0][0x33c], R9, 0x1, P0 ;  /* 0x0000cf00089e7a11 */ /* 0x000fe400000f0c09 */
[----:B------:R-:W-:Y:S02]  /*3910*/  IADD3.X R5, R89, R160, R5, P1, !PT ;  /* 0x000000a059057210 */ /* 0x000fe40000ffe405 */
[----:B------:R-:W-:Y:S02]  /*3920*/  LEA R4, P4, R156, R215, 0x1 ;  /* 0x000000d79c047211 */ /* 0x000fe400078808ff */
[----:B--2---:R-:W-:Y:S02]  /*3930*/  ISETP.GE.AND P3, PT, R8, R213, PT ;  /* 0x000000d50800720c */ /* 0x004fe40003f66270 */
[----:B------:R-:W-:Y:S01]  /*3940*/  LEA.HI.X R5, R156, R158, R5, 0x1, P4 ;  /* 0x0000009e9c057211 */ /* 0x000fe200020f0c05 */
[----:B------:R-:W-:Y:S01]  /*3950*/  FMUL.FTZ R156, R16, R19 ;  /* 0x00000013109c7220 */ /* 0x000fe20000410000 */
[----:B------:R-:W-:Y:S01]  /*3960*/  IADD3 R16, P4, R8, R2, RZ ;  /* 0x0000000208107210 */ /* 0x000fe20007f9e0ff */
[----:B------:R-:W-:Y:S01]  /*3970*/  BSSY B0, `(.L_x_2677) ;  /* 0x0000012000007945 */ /* 0x000fe20003800000 */
[----:B------:R-:W-:Y:S01]  /*3980*/  FMUL.FTZ R158, R17, R18 ;  /* 0x00000012119e7220 */ /* 0x000fe20000410000 */
[----:B------:R-:W-:Y:S01]  /*3990*/  ISETP.GE.AND P2, PT, R32, R213, PT ;  /* 0x000000d52000720c */ /* 0x000fe20003f46270 */
[----:B------:R-:W-:Y:S01]  /*39a0*/  FMUL.FTZ R160, R6, R87 ;  /* 0x0000005706a07220 */ /* 0x000fe20000410000 */
[-C--:B------:R-:W-:Y:S01]  /*39b0*/  ISETP.GE.AND P0, PT, R31, R213.reuse, PT ;  /* 0x000000d51f00720c */ /* 0x080fe20003f06270 */
[----:B------:R-:W-:Y:S01]  /*39c0*/  FMUL.FTZ R168, R7, R88 ;  /* 0x0000005807a87220 */ /* 0x000fe20000410000 */
[----:B------:R-:W-:-:S02]  /*39d0*/  ISETP.GE.AND P1, PT, R30, R213, PT ;  /* 0x000000d51e00720c */ /* 0x000fc40003f26270 */
[----:B------:R-:W-:Y:S01]  /*39e0*/  IADD3.X R17, R9, R3, RZ, P4, !PT ;  /* 0x0000000309117210 */ /* 0x000fe200027fe4ff */
[----:B------:R-:W-:Y:S05]  /*39f0*/  @P3 BRA `(.L_x_2678) ;  /* 0x0000009000003947 */ /* 0x000fea0003800000 */
[----:B------:R-:W-:-:S04]  /*3a00*/  IMAD.WIDE.U32 R6, R149, c[0x0][0x2e8], R16 ;  /* 0x0000ba0095067a25 */ /* 0x000fc800078e0010 */
[----:B------:R-:W-:Y:S02]  /*3a10*/  IMAD R18, R134, c[0x0][0x2f0], RZ ;  /* 0x0000bc0086127a24 */ /* 0x000fe400078e02ff */
[----:B------:R-:W-:Y:S02]  /*3a20*/  IMAD.IADD R7, R217, 0x1, R7 ;  /* 0x00000001d9077824 */ /* 0x000fe400078e0207 */
[C---:B------:R-:W-:Y:S02]  /*3a30*/  IMAD R19, R153.reuse, c[0x0][0x2f4], R18 ;  /* 0x0000bd0099137a24 */ /* 0x040fe400078e0212 */
[----:B------:R-:W-:-:S04]  /*3a40*/  IMAD.WIDE.U32 R6, R153, c[0x0][0x2f0], R6 ;  /* 0x0000bc0099067a25 */ /* 0x000fc800078e0006 */
[----:B------:R-:W-:Y:S01]  /*3a50*/  IMAD.IADD R7, R7, 0x1, R19 ;  /* 0x0000000107077824 */ /* 0x000fe200078e0213 */
[----:B------:R-:W-:-:S04]  /*3a60*/  LEA R18, P3, R6, c[0x0][0x338], 0x1 ;  /* 0x0000ce0006127a11 */ /* 0x000fc800078608ff */
[----:B------:R-:W-:-:S05]  /*3a70*/  LEA.HI.X R19, R6, c[0x0][0x33c], R7, 0x1, P3 ;  /* 0x0000cf0006137a11 */ /* 0x000fca00018f0c07 */
[----:B------:R0:W-:Y:S04]  /*3a80*/  STG.E.U16 [R18.64], R75 ;  /* 0x0000004b12007986 */ /* 0x0001e8000c101504 */
.L_x_2678:
[----:B------:R-:W-:Y:S05]  /*3a90*/  BSYNC B0 ;  /* 0x0000000000007941 */ /* 0x000fea0003800000 */
.L_x_2677:
[----:B------:R-:W-:Y:S01]  /*3aa0*/  @!P0 STG.E.U16 [R4.64+-0x740], R187 ;  /* 0xfff8c0bb04008986 */ /* 0x000fe2000c101504 */
[----:B------:R-:W-:Y:S01]  /*3ab0*/  ISETP.GE.AND P0, PT, R29, R213, PT ;  /* 0x000000d51d00720c */ /* 0x000fe20003f06270 */
[----:B------:R-:W-:Y:S01]  /*3ac0*/  FMUL.FTZ R7, R62, R83 ;  /* 0x000000533e077220 */ /* 0x000fe20000410000 */
[-C--:B------:R-:W-:Y:S01]  /*3ad0*/  ISETP.GE.AND P3, PT, R27, R213.reuse, PT ;  /* 0x000000d51b00720c */ /* 0x080fe20003f66270 */
[----:B------:R-:W-:Y:S01]  /*3ae0*/  @!P2 STG.E.U16 [R4.64+-0x780], R185 ;  /* 0xfff880b90400a986 */ /* 0x000fe2000c101504 */
[----:B------:R-:W-:Y:S01]  /*3af0*/  ISETP.GE.AND P2, PT, R28, R213, PT ;  /* 0x000000d51c00720c */ /* 0x000fe20003f46270 */
[----:B0-----:R-:W-:Y:S01]  /*3b00*/  FMUL.FTZ R19, R64, R85 ;  /* 0x0000005540137220 */ /* 0x001fe20000410000 */
[-C--:B------:R-:W-:Y:S01]  /*3b10*/  ISETP.GE.AND P4, PT, R26, R213.reuse, PT ;  /* 0x000000d51a00720c */ /* 0x080fe20003f86270 */
[----:B------:R-:W-:Y:S01]  /*3b20*/  @!P1 STG.E.U16 [R4.64+-0x700], R189 ;  /* 0xfff900bd04009986 */ /* 0x000fe2000c101504 */
[-C--:B------:R-:W-:Y:S01]  /*3b30*/  ISETP.GE.AND P5, PT, R25, R213.reuse, PT ;  /* 0x000000d51900720c */ /* 0x080fe20003fa6270 */
[----:B------:R-:W-:Y:S01]  /*3b40*/  FMUL.FTZ R150, R73, R150 ;  /* 0x0000009649967220 */ /* 0x000fe20000410000 */
        /* <DEDUP_REMOVED lines=31> */
[----:B------:R-:W-:Y:S01]  /*3d40*/  @!P4 STG.E.U16 [R4.64+-0x500], R205 ;  /* 0xfffb00cd0400c986 */ /* 0x000fe2000c101504 */
[----:B------:R-:W-:Y:S01]  /*3d50*/  ISETP.NE.AND.EX P0, PT, RZ, c[0x0][0x274], PT, P0 ;  /* 0x00009d00ff007a0c */ /* 0x000fe20003f05300 */
[----:B------:R-:W-:Y:S01]  /*3d60*/  FMUL.FTZ R172, R82, R67 ;  /* 0x0000004352ac7220 */ /* 0x000fe20000410000 */
[----:B------:R-:W-:Y:S01]  /*3d70*/  PRMT R45, RZ, 0x5410, R45 ;  /* 0x00005410ff2d7816 */ /* 0x000fe2000000002d */
[----:B------:R-:W-:Y:S01]  /*3d80*/  @!P5 STG.E.U16 [R4.64+-0x4c0], R207 ;  /* 0xfffb40cf0400d986 */ /* 0x000fe2000c101504 */
[----:B------:R-:W-:Y:S01]  /*3d90*/  PRMT R77, RZ, 0x5410, R46 ;  /* 0x00005410ff4d7816 */ /* 0x000fe2000000002e */
[----:B------:R-:W-:Y:S01]  /*3da0*/  FMUL.FTZ R67, R60, R7 ;  /* 0x000000073c437220 */ /* 0x000fe20000410000 */
[----:B------:R-:W-:Y:S01]  /*3db0*/  PRMT R47, RZ, 0x5410, R47 ;  /* 0x00005410ff2f7816 */ /* 0x000fe2000000002f */
[----:B------:R-:W-:Y:S01]  /*3dc0*/  @!P1 STG.E.U16 [R4.64+-0x480], R209 ;  /* 0xfffb80d104009986 */ /* 0x000fe2000c101504 */
[----:B------:R-:W-:Y:S01]  /*3dd0*/  PRMT R75, RZ, 0x5410, R48 ;  /* 0x00005410ff4b7816 */ /* 0x000fe20000000030 */
[----:B------:R-:W-:Y:S01]  /*3de0*/  FMUL.FTZ R66, R65, R18 ;  /* 0x0000001241427220 */ /* 0x000fe20000410000 */
[----:B------:R-:W-:Y:S01]  /*3df0*/  PRMT R49, RZ, 0x5410, R49 ;  /* 0x00005410ff317816 */ /* 0x000fe20000000031 */
[----:B------:R0:W-:Y:S01]  /*3e00*/  @!P2 STG.E.U16 [R4.64+-0x7c0], R79 ;  /* 0xfff8404f0400a986 */ /* 0x0001e2000c101504 */
[----:B------:R-:W-:Y:S01]  /*3e10*/  PRMT R73, RZ, 0x5410, R50 ;  /* 0x00005410ff497816 */ /* 0x000fe20000000032 */
[----:B-----5:R-:W-:-:S02]  /*3e20*/  FADD.FTZ R87, R87, R132 ;  /* 0x0000008457577221 */ /* 0x020fc40000010000 */
[----:B------:R1:W-:Y:S01]  /*3e30*/  @!P3 STG.E.U16 [R4.64+-0x440], R211 ;  /* 0xfffbc0d30400b986 */ /* 0x0003e2000c101504 */
[--C-:B------:R-:W-:Y:S02]  /*3e40*/  FADD.FTZ R86, R37, R132.reuse ;  /* 0x0000008425567221 */ /* 0x100fe40000010000 */
[--C-:B------:R-:W-:Y:S02]  /*3e50*/  FADD.FTZ R85, R85, R132.reuse ;  /* 0x0000008455557221 */ /* 0x100fe40000010000 */
[--C-:B------:R-:W-:Y:S02]  /*3e60*/  FADD.FTZ R84, R39, R132.reuse ;  /* 0x0000008427547221 */ /* 0x100fe40000010000 */
[----:B------:R-:W-:Y:S01]  /*3e70*/  FADD.FTZ R83, R83, R132 ;  /* 0x0000008453537221 */ /* 0x000fe20000010000 */
[----:B0-----:R-:W-:Y:S01]  /*3e80*/  PRMT R79, RZ, 0x5410, R44 ;  /* 0x00005410ff4f7816 */ /* 0x001fe2000000002c */
[--C-:B------:R-:W-:Y:S02]  /*3e90*/  FADD.FTZ R82, R41, R132.reuse ;  /* 0x0000008429527221 */ /* 0x100fe40000010000 */
[----:B------:R-:W-:Y:S01]  /*3ea0*/  FADD.FTZ R81, R81, R132 ;  /* 0x0000008451517221 */ /* 0x000fe20000010000 */
[----:B-1----:R-:W-:Y:S01]  /*3eb0*/  PRMT R5, RZ, 0x5410, R34 ;  /* 0x00005410ff057816 */ /* 0x002fe20000000022 */
        /* <DEDUP_REMOVED lines=8> */
[----:B------:R-:W-:Y:S02]  /*3f40*/  FADD.FTZ R73, R73, R132 ;  /* 0x0000008449497221 */ /* 0x000fe40000010000 */
        /* <DEDUP_REMOVED lines=38> */
[----:B------:R0:W-:Y:S01]  /*41b0*/  STS.U16 [R106+0x2], R4 ;  /* 0x000002046a007388 */ /* 0x0001e20000000400 */
[----:B------:R-:W-:Y:S01]  /*41c0*/  FMUL.FTZ R183, R183, R152 ;  /* 0x00000098b7b77220 */ /* 0x000fe20000410000 */
[----:B------:R-:W-:Y:S01]  /*41d0*/  F2FP.BF16.PACK_AB R144, R181, R144 ;  /* 0x00000090b590723e */ /* 0x000fe200000010ff */
[----:B------:R-:W-:Y:S01]  /*41e0*/  FMUL.FTZ R170, R170, R177 ;  /* 0x000000b1aaaa7220 */ /* 0x000fe20000410000 */
[----:B------:R1:W-:Y:S01]  /*41f0*/  STS.U16 [R106+0x4], R53 ;  /* 0x000004356a007388 */ /* 0x0003e20000000400 */
[----:B------:R-:W-:Y:S01]  /*4200*/  FMUL.FTZ R179, R172, R179 ;  /* 0x000000b3acb37220 */ /* 0x000fe20000410000 */
[----:B------:R-:W-:-:S02]  /*4210*/  F2FP.BF16.PACK_AB R148, R183, R148 ;  /* 0x00000094b794723e */ /* 0x000fc400000010ff */
[----:B------:R2:W-:Y:S01]  /*4220*/  STS.U16 [R106+0x6], R7 ;  /* 0x000006076a007388 */ /* 0x0005e20000000400 */
[----:B------:R-:W-:Y:S02]  /*4230*/  PRMT R19, R5, 0x7632, R19 ;  /* 0x0000763205137816 */ /* 0x000fe40000000013 */
[----:B------:R-:W-:Y:S01]  /*4240*/  F2FP.BF16.PACK_AB R170, R179, R170 ;  /* 0x000000aab3aa723e */ /* 0x000fe200000010ff */
[----:B------:R3:W-:Y:S01]  /*4250*/  STS.U16 [R106+0x8], R6 ;  /* 0x000008066a007388 */ /* 0x0007e20000000400 */
[----:B0-----:R-:W-:Y:S02]  /*4260*/  PRMT R4, R18, 0x7632, R4 ;  /* 0x0000763212047816 */ /* 0x001fe40000000004 */
[----:B-1----:R-:W-:Y:S01]  /*4270*/  PRMT R53, R144, 0x7632, R53 ;  /* 0x0000763290357816 */ /* 0x002fe20000000035 */
[----:B------:R-:W-:Y:S01]  /*4280*/  STS.U16 [R106], R51 ;  /* 0x000000336a007388 */ /* 0x000fe20000000400 */
[----:B--2---:R-:W-:-:S03]  /*4290*/  PRMT R7, R170, 0x7632, R7 ;  /* 0x00007632aa077816 */ /* 0x004fc60000000007 */
[----:B------:R-:W-:Y:S01]  /*42a0*/  STS.U16 [R106+0xa], R34 ;  /* 0x00000a226a007388 */ /* 0x000fe20000000400 */
[----:B---3--:R-:W-:-:S03]  /*42b0*/  PRMT R6, R148, 0x7632, R6 ;  /* 0x0000763294067816 */ /* 0x008fc60000000006 */
[----:B------:R-:W-:Y:S04]  /*42c0*/  STS.U16 [R106+0xc], R18 ;  /* 0x00000c126a007388 */ /* 0x000fe80000000400 */
[----:B------:R-:W-:Y:S04]  /*42d0*/  STS.U16 [R106+0xe], R4 ;  /* 0x00000e046a007388 */ /* 0x000fe80000000400 */
[----:B------:R0:W-:Y:S04]  /*42e0*/  STS.U16 [R106+0x10], R5 ;  /* 0x000010056a007388 */ /* 0x0001e80000000400 */
[----:B------:R-:W-:Y:S04]  /*42f0*/  STS.U16 [R106+0x12], R19 ;  /* 0x000012136a007388 */ /* 0x000fe80000000400 */
[----:B------:R-:W-:Y:S01]  /*4300*/  STS.U16 [R106+0x14], R144 ;  /* 0x000014906a007388 */ /* 0x000fe20000000400 */
[----:B0-----:R-:W-:-:S03]  /*4310*/  IMAD.WIDE.U32 R4, R149, c[0x0][0x210], RZ ;  /* 0x0000840095047a25 */ /* 0x001fc600078e00ff */
[----:B------:R-:W-:Y:S04]  /*4320*/  STS.U16 [R106+0x16], R53 ;  /* 0x000016356a007388 */ /* 0x000fe80000000400 */
[----:B------:R-:W-:Y:S04]  /*4330*/  STS.U16 [R106+0x18], R148 ;  /* 0x000018946a007388 */ /* 0x000fe80000000400 */
[----:B------:R0:W-:Y:S04]  /*4340*/  STS.U16 [R106+0x1a], R6 ;  /* 0x00001a066a007388 */ /* 0x0001e80000000400 */
[----:B------:R-:W-:Y:S04]  /*4350*/  STS.U16 [R106+0x1c], R170 ;  /* 0x00001caa6a007388 */ /* 0x000fe80000000400 */
[----:B------:R1:W-:Y:S01]  /*4360*/  STS.U16 [R106+0x1e], R7 ;  /* 0x00001e076a007388 */ /* 0x0003e20000000400 */
[----:B------:R-:W-:-:S06]  /*4370*/  NOP ;  /* 0x0000000000007918 */ /* 0x000fcc0000000000 */
[----:B------:R-:W-:Y:S01]  /*4380*/  LDS.U16 R37, [R124] ;  /* 0x000000007c257984 */ /* 0x000fe20000000400 */
[----:B0-----:R-:W-:Y:S01]  /*4390*/  IMAD R6, R166, c[0x0][0x210], RZ ;  /* 0x00008400a6067a24 */ /* 0x001fe200078e02ff */
[----:B-1----:R-:W-:Y:S02]  /*43a0*/  LEA R7, P0, R8, c[0x0][0x270], 0x1 ;  /* 0x00009c0008077a11 */ /* 0x002fe400078008ff */
[----:B------:R-:W-:Y:S01]  /*43b0*/  LDS.U16 R39, [R123+0x40] ;  /* 0x000040007b277984 */ /* 0x000fe20000000400 */
[----:B------:R-:W-:Y:S02]  /*43c0*/  IMAD R19, R149, c[0x0][0x214], R6 ;  /* 0x0000850095137a24 */ /* 0x000fe400078e0206 */
[----:B------:R-:W-:Y:S01]  /*43d0*/  IMAD R6, R134, c[0x0][0x218], RZ ;  /* 0x0000860086067a24 */ /* 0x000fe200078e02ff */
[----:B------:R-:W-:Y:S01]  /*43e0*/  LDS.U16 R41, [R122+0x80] ;  /* 0x000080007a297984 */ /* 0x000fe20000000400 */
[----:B------:R-:W-:Y:S02]  /*43f0*/  LEA.HI.X R18, R8, c[0x0][0x274], R9, 0x1, P0 ;  /* 0x00009d0008127a11 */ /* 0x000fe400000f0c09 */
[----:B------:R-:W-:Y:S01]  /*4400*/  IADD3 R5, R5, R19, RZ ;  /* 0x0000001305057210 */ /* 0x000fe20007ffe0ff */
[----:B------:R-:W-:Y:S01]  /*4410*/  LDS.U16 R43, [R121+0xc0] ;  /* 0x0000c000792b7984 */ /* 0x000fe20000000400 */
[----:B------:R-:W-:-:S03]  /*4420*/  IMAD R34, R153, c[0x0][0x21c], R6 ;  /* 0x0000870099227a24 */ /* 0x000fc600078e0206 */
[----:B------:R-:W-:Y:S01]  /*4430*/  LDS.U16 R45, [R120+0x100] ;  /* 0x00010000782d7984 */ /* 0x000fe20000000400 */
[----:B------:R-:W-:-:S03]  /*4440*/  IMAD.WIDE.U32 R4, R153, c[0x0][0x218], R4 ;  /* 0x0000860099047a25 */ /* 0x000fc600078e0004 */
[----:B------:R-:W-:Y:S02]  /*4450*/  LDS.U16 R47, [R119+0x140] ;  /* 0x00014000772f7984 */ /* 0x000fe40000000400 */
[----:B------:R-:W-:Y:S02]  /*4460*/  IADD3 R6, P1, R91, R4, RZ ;  /* 0x000000045b067210 */ /* 0x000fe40007f3e0ff */
        /* <DEDUP_REMOVED lines=23> */
[----:B------:R-:W-:Y:S02]  /*45e0*/  IMAD.MOV.U32 R6, RZ, RZ, R16 ;  /* 0x000000ffff067224 */ /* 0x000fe400078e0010 */
[----:B------:R-:W-:Y:S02]  /*45f0*/  IMAD.MOV.U32 R7, RZ, RZ, R17 ;  /* 0x000000ffff077224 */ /* 0x000fe400078e0011 */
[----:B------:R-:W-:Y:S02]  /*4600*/  IMAD R18, R134, c[0x0][0x218], RZ ;  /* 0x0000860086127a24 */ /* 0x000fe400078e02ff */
[----:B------:R-:W-:-:S05]  /*4610*/  IMAD.WIDE.U32 R6, R149, c[0x0][0x210], R6 ;  /* 0x0000840095067a25 */ /* 0x000fca00078e0006 */
[----:B------:R-:W-:Y:S01]  /*4620*/  IADD3 R7, R19, R7, RZ ;  /* 0x0000000713077210 */ /* 0x000fe20007ffe0ff */
[----:B------:R-:W-:-:S04]  /*4630*/  IMAD R19, R153, c[0x0][0x21c], R18 ;  /* 0x0000870099137a24 */ /* 0x000fc800078e0212 */
[----:B------:R-:W-:-:S04]  /*4640*/  IMAD.WIDE.U32 R6, R153, c[0x0][0x218], R6 ;  /* 0x0000860099067a25 */ /* 0x000fc800078e0006 */
[----:B------:R-:W-:Y:S01]  /*4650*/  IMAD.IADD R7, R7, 0x1, R19 ;  /* 0x0000000107077824 */ /* 0x000fe200078e0213 */
[----:B------:R-:W-:-:S04]  /*4660*/  LEA R18, P1, R6, c[0x0][0x270], 0x1 ;  /* 0x00009c0006127a11 */ /* 0x000fc800078208ff */
[----:B------:R-:W-:-:S05]  /*4670*/  LEA.HI.X R19, R6, c[0x0][0x274], R7, 0x1, P1 ;  /* 0x00009d0006137a11 */ /* 0x000fca00008f0c07 */
[----:B------:R0:W-:Y:S04]  /*4680*/  STG.E.U16 [R18.64], R37 ;  /* 0x0000002512007986 */ /* 0x0001e8000c101504 */
.L_x_2681:
[----:B------:R-:W-:Y:S05]  /*4690*/  BSYNC B0 ;  /* 0x0000000000007941 */ /* 0x000fea0003800000 */
.L_x_2680:
        /* <DEDUP_REMOVED lines=25> */
.L_x_2679:
[----:B------:R-:W-:Y:S01]  /*4830*/  PRMT R0, RZ, 0x5410, R161 ;  /* 0x00005410ff007816 */ /* 0x000fe200000000a1 */
[----:B------:R-:W-:Y:S01]  /*4840*/  BAR.SYNC.DEFER_BLOCKING 0x0 ;  /* 0x0000000000007b1d */ /* 0x000fe20000010000 */
[----:B-1----:R-:W-:Y:S01]  /*4850*/  PRMT R4, RZ, 0x5410, R105 ;  /* 0x00005410ff047816 */ /* 0x002fe20000000069 */
[----:B------:R-:W-:Y:S01]  /*4860*/  HFMA2.MMA R41, -RZ, RZ, 0, 0 ;  /* 0x00000000ff297435 */ /* 0x000fe200000001ff */
[CC--:B------:R-:W-:Y:S01]  /*4870*/  FMUL.FTZ R57, R72.reuse, R151.reuse ;  /* 0x0000009748397220 */ /* 0x0c0fe20000410000 */
[----:B------:R-:W-:Y:S01]  /*4880*/  CS2R R38, SRZ ;  /* 0x0000000000267805 */ /* 0x000fe2000001ff00 */
[----:B------:R-:W-:Y:S01]  /*4890*/  FFMA.FTZ R0, R72, R0, R145 ;  /* 0x0000000048007223 */ /* 0x000fe20000010091 */
[----:B------:R-:W-:Y:S01]  /*48a0*/  PRMT R145, RZ, 0x5410, R90 ;  /* 0x00005410ff917816 */ /* 0x000fe2000000005a */
[CC--:B------:R-:W-:Y:S01]  /*48b0*/  FMUL.FTZ R54, R71.reuse, R151.reuse ;  /* 0x0000009747367220 */ /* 0x0c0fe20000410000 */
[----:B0-----:R-:W-:Y:S01]  /*48c0*/  CS2R R36, SRZ ;  /* 0x0000000000247805 */ /* 0x001fe2000001ff00 */
[----:B------:R-:W-:Y:S01]  /*48d0*/  FFMA.FTZ R5, R71, R4, R0 ;  /* 0x0000000447057223 */ /* 0x000fe20000010000 */
[----:B------:R-:W-:Y:S01]  /*48e0*/  PRMT R0, RZ, 0x5410, R104 ;  /* 0x00005410ff007816 */ /* 0x000fe20000000068 */
[CC--:B------:R-:W-:Y:S01]  /*48f0*/  FMUL.FTZ R55, R70.reuse, R151.reuse ;  /* 0x0000009746377220 */ /* 0x0c0fe20000410000 */
[----:B------:R-:W-:Y:S01]  /*4900*/  PRMT R4, RZ, 0x5410, R103 ;  /* 0x00005410ff047816 */ /* 0x000fe20000000067 */
[CC--:B------:R-:W-:Y:S01]  /*4910*/  FMUL.FTZ R52, R69.reuse, R151.reuse ;  /* 0x0000009745347220 */ /* 0x0c0fe20000410000 */
[----:B------:R-:W-:Y:S01]  /*4920*/  CS2R R34, SRZ ;  /* 0x0000000000227805 */ /* 0x000fe2000001ff00 */
[----:B------:R-:W-:Y:S01]  /*4930*/  FFMA.FTZ R0, R70, R0, R5 ;  /* 0x0000000046007223 */ /* 0x000fe20000010005 */
[----:B------:R-:W-:Y:S01]  /*4940*/  CS2R R32, SRZ ;  /* 0x0000000000207805 */ /* 0x000fe2000001ff00 */
[-C--:B------:R-:W-:Y:S01]  /*4950*/  FMUL.FTZ R53, R68, R151.reuse ;  /* 0x0000009744357220 */ /* 0x080fe20000410000 */
[----:B------:R-:W-:Y:S01]  /*4960*/  CS2R R30, SRZ ;  /* 0x00000000001e7805 */ /* 0x000fe2000001ff00 */
[----:B------:R-:W-:Y:S01]  /*4970*/  FFMA.FTZ R5, R69, R4, R0 ;  /* 0x0000000445057223 */ /* 0x000fe20000010000 */
[----:B------:R-:W-:Y:S01]  /*4980*/  PRMT R0, RZ, 0x5410, R102 ;  /* 0x00005410ff007816 */ /* 0x000fe20000000066 */
[-C--:B------:R-:W-:Y:S01]  /*4990*/  FMUL.FTZ R50, R67, R151.reuse ;  /* 0x0000009743327220 */ /* 0x080fe20000410000 */
[----:B------:R-:W-:Y:S01]  /*49a0*/  PRMT R4, RZ, 0x5410, R101 ;  /* 0x00005410ff047816 */ /* 0x000fe20000000065 */
[-C--:B------:R-:W-:Y:S01]  /*49b0*/  FMUL.FTZ R51, R66, R151.reuse ;  /* 0x0000009742337220 */ /* 0x080fe20000410000 */
[----:B------:R-:W-:Y:S01]  /*49c0*/  CS2R R28, SRZ ;  /* 0x00000000001c7805 */ /* 0x000fe2000001ff00 */
[----:B------:R-:W-:Y:S01]  /*49d0*/  FFMA.FTZ R0, R68, R0, R5 ;  /* 0x0000000044007223 */ /* 0x000fe20000010005 */
[----:B------:R-:W-:Y:S01]  /*49e0*/  CS2R R26, SRZ ;  /* 0x00000000001a7805 */ /* 0x000fe2000001ff00 */
[----:B------:R-:W-:-:S02]  /*49f0*/  FMUL.FTZ R48, R65, R151 ;  /* 0x0000009741307220 */ /* 0x000fc40000410000 */
[----:B------:R-:W-:Y:S01]  /*4a00*/  FFMA.FTZ R5, R67, R4, R0 ;  /* 0x0000000443057223 */ /* 0x000fe20000010000 */
[----:B------:R-:W-:Y:S01]  /*4a10*/  PRMT R0, RZ, 0x5410, R100 ;  /* 0x00005410ff007816 */ /* 0x000fe20000000064 */
[-C--:B------:R-:W-:Y:S01]  /*4a20*/  FMUL.FTZ R49, R64, R151.reuse ;  /* 0x0000009740317220 */ /* 0x080fe20000410000 */
[----:B------:R-:W-:Y:S01]  /*4a30*/  PRMT R4, RZ, 0x5410, R99 ;  /* 0x00005410ff047816 */ /* 0x000fe20000000063 */
[-C--:B------:R-:W-:Y:S02]  /*4a40*/  FMUL.FTZ R46, R63, R151.reuse ;  /* 0x000000973f2e7220 */ /* 0x080fe40000410000 */
[----:B------:R-:W-:Y:S02]  /*4a50*/  FFMA.FTZ R0, R66, R0, R5 ;  /* 0x0000000042007223 */ /* 0x000fe40000010005 */
[-C--:B------:R-:W-:Y:S02]  /*4a60*/  FMUL.FTZ R47, R62, R151.reuse ;  /* 0x000000973e2f7220 */ /* 0x080fe40000410000 */
[----:B------:R-:W-:Y:S01]  /*4a70*/  FFMA.FTZ R5, R65, R4, R0 ;  /* 0x0000000441057223 */ /* 0x000fe20000010000 */
[----:B------:R-:W-:Y:S01]  /*4a80*/  PRMT R0, RZ, 0x5410, R98 ;  /* 0x00005410ff007816 */ /* 0x000fe20000000062 */
[-C--:B------:R-:W-:Y:S01]  /*4a90*/  FMUL.FTZ R44, R61, R151.reuse ;  /* 0x000000973d2c7220 */ /* 0x080fe20000410000 */
[----:B------:R-:W-:Y:S01]  /*4aa0*/  PRMT R4, RZ, 0x5410, R97 ;  /* 0x00005410ff047816 */ /* 0x000fe20000000061 */
[----:B------:R-:W-:-:S02]  /*4ab0*/  FMUL.FTZ R45, R60, R151 ;  /* 0x000000973c2d7220 */ /* 0x000fc40000410000 */
[----:B------:R-:W-:Y:S02]  /*4ac0*/  FFMA.FTZ R0, R64, R0, R5 ;  /* 0x0000000040007223 */ /* 0x000fe40000010005 */
[-C--:B------:R-:W-:Y:S02]  /*4ad0*/  FMUL.FTZ R42, R59, R151.reuse ;  /* 0x000000973b2a7220 */ /* 0x080fe40000410000 */
[----:B------:R-:W-:Y:S01]  /*4ae0*/  FFMA.FTZ R5, R63, R4, R0 ;  /* 0x000000043f057223 */ /* 0x000fe20000010000 */
[----:B------:R-:W-:Y:S01]  /*4af0*/  PRMT R0, RZ, 0x5410, R96 ;  /* 0x00005410ff007816 */ /* 0x000fe20000000060 */
[-C--:B------:R-:W-:Y:S01]  /*4b00*/  FMUL.FTZ R43, R58, R151.reuse ;  /* 0x000000973a2b7220 */ /* 0x080fe20000410000 */
[----:B------:R-:W-:Y:S01]  /*4b10*/  PRMT R4, RZ, 0x5410, R95 ;  /* 0x00005410ff047816 */ /* 0x000fe2000000005f */
[----:B------:R-:W-:Y:S02]  /*4b20*/  FMUL.FTZ R40, R56, R151 ;  /* 0x0000009738287220 */ /* 0x000fe40000410000 */
[----:B------:R-:W-:-:S02]  /*4b30*/  FFMA.FTZ R0, R62, R0, R5 ;  /* 0x000000003e007223 */ /* 0x000fc40000010005 */
[----:B------:R-:W-:Y:S02]  /*4b40*/  IMAD.MOV.U32 R24, RZ, RZ, RZ ;  /* 0x000000ffff187224 */ /* 0x000fe400078e00ff */
        /* <DEDUP_REMOVED lines=8> */
[----:B------:R-:W-:-:S03]  /*4bd0*/  ISETP.GE.AND P0, PT, R4, 0x1, PT ;  /* 0x000000010400780c */ /* 0x000fc60003f06270 */
[----:B------:R-:W-:-:S10]  /*4be0*/  FFMA.FTZ R145, R56, R145, R5 ;  /* 0x0000009138917223 */ /* 0x000fd40000010005 */
[----:B------:R-:W-:Y:S05]  /*4bf0*/  @!P0 BRA `(.L_x_2682) ;  /* 0x00003ab000008947 */ /* 0x000fea0003800000 */
[----:B------:R-:W-:Y:S01]  /*4c00*/  IADD3 R22, R162, -0x1, RZ ;  /* 0xffffffffa2167810 */ /* 0x000fe20007ffe0ff */
[----:B------:R-:W-:Y:S01]  /*4c10*/  IMAD.MOV.U32 R25, RZ, RZ, RZ ;  /* 0x000000ffff197224 */ /* 0x000fe200078e00ff */
[----:B------:R-:W-:Y:S01]  /*4c20*/  MOV R41, RZ ;  /* 0x000000ff00297202 */ /* 0x000fe20000000f00 */
[----:B------:R-:W-:Y:S01]  /*4c30*/  IMAD.MOV.U32 R23, RZ, RZ, RZ ;  /* 0x000000ffff177224 */ /* 0x000fe200078e00ff */
[----:B------:R-:W-:-:S04]  /*4c40*/  LEA.HI R0, R22, R22, RZ, 0x1 ;  /* 0x0000001616007211 */ /* 0x000fc800078f08ff */
[----:B------:R-:W-:Y:S02]  /*4c50*/  LOP3.LUT R5, R0, 0xfffffe, RZ, 0xc0, !PT ;  /* 0x00fffffe00057812 */ /* 0x000fe400078ec0ff */
[----:B------:R-:W-:-:S03]  /*4c60*/  MOV R0, RZ ;  /* 0x000000ff00007202 */ /* 0x000fc60000000f00 */
[----:B------:R-:W-:Y:S02]  /*4c70*/  IMAD.IADD R22, R22, 0x1, -R5 ;  /* 0x0000000116167824 */ /* 0x000fe400078e0a05 */
.L_x_2730:
[----:B------:R-:W-:Y:S01]  /*4c80*/  IMAD R4, R134, c[0x0][0x180], RZ ;  /* 0x0000600086047a24 */ /* 0x000fe200078e02ff */
[----:B------:R-:W-:Y:S01]  /*4c90*/  SHF.R.S32.HI R138, RZ, 0x1f, R25 ;  /* 0x0000001fff8a7819 */ /* 0x000fe20000011419 */
[C---:B------:R-:W-:Y:S01]  /*4ca0*/  IMAD.WIDE.U32 R6, R153.reuse, c[0x0][0x180], RZ ;  /* 0x0000600099067a25 */ /* 0x040fe200078e00ff */
[----:B------:R-:W-:Y:S02]  /*4cb0*/  IADD3 R171, -R2, c[0x0][0x168], RZ ;  /* 0x00005a0002ab7a10 */ /* 0x000fe40007ffe1ff */
[C---:B------:R-:W-:Y:S01]  /*4cc0*/  LOP3.LUT R18, R8.reuse, 0x40, RZ, 0xfc, !PT ;  /* 0x0000004008127812 */ /* 0x040fe200078efcff */
[----:B------:R-:W-:Y:S01]  /*4cd0*/  IMAD R5, R153, c[0x0][0x184], R4 ;  /* 0x0000610099057a24 */ /* 0x000fe200078e0204 */
[----:B------:R-:W-:Y:S01]  /*4ce0*/  LOP3.LUT R4, R8, 0x20, RZ, 0xfc, !PT ;  /* 0x0000002008047812 */ /* 0x000fe200078efcff */
[----:B------:R-:W-:Y:S01]  /*4cf0*/  IMAD R20, R138, c[0x0][0x1c0], RZ ;  /* 0x000070008a147a24 */ /* 0x000fe200078e02ff */
[-C--:B------:R-:W-:Y:S01]  /*4d00*/  ISETP.GE.AND P3, PT, R18, R171.reuse, PT ;  /* 0x000000ab1200720c */ /* 0x080fe20003f66270 */
[----:B------:R-:W-:Y:S01]  /*4d10*/  IMAD.IADD R7, R7, 0x1, R5 ;  /* 0x0000000107077824 */ /* 0x000fe200078e0205 */
[-C--:B------:R-:W-:Y:S01]  /*4d20*/  ISETP.GE.AND P2, PT, R4, R171.reuse, PT ;  /* 0x000000ab0400720c */ /* 0x080fe20003f46270 */
[----:B------:R-:W-:Y:S01]  /*4d30*/  IMAD R18, R138, c[0x0][0x188], RZ ;  /* 0x000062008a127a24 */ /* 0x000fe200078e02ff */
[C---:B------:R-:W-:Y:S01]  /*4d40*/  ISETP.GE.AND P1, PT, R8.reuse, R171, PT ;  /* 0x000000ab0800720c */ /* 0x040fe20003f26270 */
[----:B------:R-:W-:Y:S01]  /*4d50*/  IMAD.WIDE.U32 R4, R25, c[0x0][0x1c0], R8 ;  /* 0x0000700019047a25 */ /* 0x000fe200078e0008 */
[----:B------:R-:W-:-:S02]  /*4d60*/  LOP3.LUT R136, R8, 0x60, RZ, 0xfc, !PT ;  /* 0x0000006008887812 */ /* 0x000fc400078efcff */
[----:B------:R-:W-:Y:S01]  /*4d70*/  PRMT R155, RZ, 0x7610, R155 ;  /* 0x00007610ff9b7816 */ /* 0x000fe2000000009b */
[C---:B------:R-:W-:Y:S01]  /*4d80*/  IMAD R21, R25.reuse, c[0x0][0x1c4], R20 ;  /* 0x0000710019157a24 */ /* 0x040fe200078e0214 */
[----:B------:R-:W-:Y:S01]  /*4d90*/  ISETP.GE.AND P4, PT, R136, R171, PT ;  /* 0x000000ab8800720c */ /* 0x000fe20003f86270 */
[C---:B------:R-:W-:Y:S01]  /*4da0*/  IMAD R19, R25.reuse, c[0x0][0x18c], R18 ;  /* 0x0000630019137a24 */ /* 0x040fe200078e0212 */
[----:B------:R-:W-:Y:S01]  /*4db0*/  LEA R18, P5, R4, R129, 0x1 ;  /* 0x0000008104127211 */ /* 0x000fe200078a08ff */
[----:B------:R-:W-:-:S04]  /*4dc0*/  IMAD.WIDE.U32 R6, R25, c[0x0][0x188], R6 ;  /* 0x0000620019067a25 */ /* 0x000fc800078e0006 */
[----:B------:R-:W-:Y:S01]  /*4dd0*/  IMAD.IADD R5, R5, 0x1, R21 ;  /* 0x0000000105057824 */ /* 0x000fe200078e0215 */
[----:B------:R-:W-:Y:S02]  /*4de0*/  IADD3 R7, R7, R19, RZ ;  /* 0x0000001307077210 */ /* 0x000fe40007ffe0ff */
[----:B------:R-:W-:Y:S02]  /*4df0*/  PRMT R140, RZ, 0x7610, R140 ;  /* 0x00007610ff8c7816 */ /* 0x000fe4000000008c */
[----:B------:R-:W-:Y:S02]  /*4e00*/  LEA.HI.X R19, R4, R127, R5, 0x1, P5 ;  /* 0x0000007f04137211 */ /* 0x000fe400028f0c05 */
[----:B------:R-:W-:Y:S02]  /*4e10*/  LOP3.LUT R4, R8, 0x80, RZ, 0xfc, !PT ;  /* 0x0000008008047812 */ /* 0x000fe400078efcff */
[----:B------:R-:W-:Y:S01]  /*4e20*/  LEA R20, P0, R6, c[0x0][0x220], 0x2 ;  /* 0x0000880006147a11 */ /* 0x000fe200078010ff */
[----:B------:R0:W2:Y:S01]  /*4e30*/  @!P1 LDG.E.U16 R155, [R18.64] ;  /* 0x00000004129b9981 */ /* 0x0000a2000c1e1500 */
[----:B------:R-:W-:-:S02]  /*4e40*/  ISETP.GE.AND P5, PT, R4, R171, PT ;  /* 0x000000ab0400720c */ /* 0x000fc40003fa6270 */
[----:B------:R-:W-:Y:S01]  /*4e50*/  LOP3.LUT R4, R8, 0xc0, RZ, 0xfc, !PT ;  /* 0x000000c008047812 */ /* 0x000fe200078efcff */
[----:B------:R0:W3:Y:S01]  /*4e60*/  @!P2 LDG.E.U16 R140, [R18.64+0x40] ;  /* 0x00004004128ca981 */ /* 0x0000e2000c1e1500 */
[----:B------:R-:W-:Y:S02]  /*4e70*/  PRMT R142, RZ, 0x7610, R142 ;  /* 0x00007610ff8e7816 */ /* 0x000fe4000000008e */
[-C--:B------:R-:W-:Y:S02]  /*4e80*/  ISETP.GE.AND P1, PT, R4, R171.reuse, PT ;  /* 0x000000ab0400720c */ /* 0x080fe40003f26270 */
[----:B------:R-:W-:Y:S02]  /*4e90*/  LOP3.LUT R4, R8, 0xe0, RZ, 0xfc, !PT ;  /* 0x000000e008047812 */ /* 0x000fe400078efcff */
[----:B------:R-:W-:Y:S01]  /*4ea0*/  LEA.HI.X R21, R6, c[0x0][0x224], R7, 0x2, P0 ;  /* 0x0000890006157a11 */ /* 0x000fe200000f1407 */
[----:B------:R0:W4:Y:S01]  /*4eb0*/  @!P4 LDG.E.U16 R142, [R18.64+0xc0] ;  /* 0x0000c004128ec981 */ /* 0x000122000c1e1500 */
[----:B------:R-:W-:-:S02]  /*4ec0*/  ISETP.GE.AND P2, PT, R4, R171, PT ;  /* 0x000000ab0400720c */ /* 0x000fc40003f46270 */
[C---:B------:R-:W-:Y:S01]  /*4ed0*/  LOP3.LUT R6, R8.reuse, 0xa0, RZ, 0xfc, !PT ;  /* 0x000000a008067812 */ /* 0x040fe200078efcff */
[----:B------:R-:W4:Y:S01]  /*4ee0*/  LDG.E R136, [R20.64] ;  /* 0x0000000414887981 */ /* 0x000f22000c1e1900 */
[----:B------:R-:W-:Y:S02]  /*4ef0*/  LOP3.LUT R4, R8, 0x120, RZ, 0xfc, !PT ;  /* 0x0000012008047812 */ /* 0x000fe400078efcff */
[----:B------:R-:W-:Y:S02]  /*4f00*/  PRMT R157, RZ, 0x7610, R157 ;  /* 0x00007610ff9d7816 */ /* 0x000fe4000000009d */
[----:B------:R-:W-:Y:S02]  /*4f10*/  PRMT R159, RZ, 0x7610, R159 ;  /* 0x00007610ff9f7816 */ /* 0x000fe4000000009f */
[-C--:B------:R-:W-:Y:S02]  /*4f20*/  ISETP.GE.AND P0, PT, R6, R171.reuse, PT ;  /* 0x000000ab0600720c */ /* 0x080fe40003f06270 */
[----:B------:R-:W-:Y:S01]  /*4f30*/  ISETP.GE.AND P4, PT, R4, R171, PT ;  /* 0x000000ab0400720c */ /* 0x000fe20003f86270 */
[----:B------:R0:W4:Y:S01]  /*4f40*/  @!P3 LDG.E.U16 R157, [R18.64+0x80] ;  /* 0x00008004129db981 */ /* 0x000122000c1e1500 */
[----:B------:R-:W-:-:S02]  /*4f50*/  LOP3.LUT R6, R8, 0x100, RZ, 0xfc, !PT ;  /* 0x0000010008067812 */ /* 0x000fc400078efcff */
[----:B------:R-:W-:Y:S01]  /*4f60*/  LOP3.LUT R4, R8, 0x140, RZ, 0xfc, !PT ;  /* 0x0000014008047812 */ /* 0x000fe200078efcff */
[----:B------:R0:W4:Y:S01]  /*4f70*/  @!P5 LDG.E.U16 R159, [R18.64+0x100] ;  /* 0x00010004129fd981 */ /* 0x000122000c1e1500 */
[----:B------:R-:W-:Y:S02]  /*4f80*/  PRMT R167, RZ, 0x7610, R167 ;  /* 0x00007610ffa77816 */ /* 0x000fe400000000a7 */
[-C--:B------:R-:W-:Y:S02]  /*4f90*/  ISETP.GE.AND P3, PT, R6, R171.reuse, PT ;  /* 0x000000ab0600720c */ /* 0x080fe40003f66270 */
[----:B------:R-:W-:Y:S02]  /*4fa0*/  ISETP.GE.AND P5, PT, R4, R171, PT ;  /* 0x000000ab0400720c */ /* 0x000fe40003fa6270 */
[----:B------:R-:W-:Y:S01]  /*4fb0*/  LOP3.LUT R4, R8, 0x180, RZ, 0xfc, !PT ;  /* 0x0000018008047812 */ /* 0x000fe200078efcff */
[----:B------:R0:W4:Y:S01]  /*4fc0*/  @!P1 LDG.E.U16 R167, [R18.64+0x180] ;  /* 0x0001800412a79981 */ /* 0x000122000c1e1500 */
[----:B------:R-:W-:-:S02]  /*4fd0*/  PRMT R144, RZ, 0x7610, R144 ;  /* 0x00007610ff907816 */ /* 0x000fc40000000090 */
[----:B------:R-:W-:Y:S02]  /*4fe0*/  PRMT R146, RZ, 0x7610, R146 ;  /* 0x00007610ff927816 */ /* 0x000fe40000000092 */
[----:B------:R-:W-:Y:S02]  /*4ff0*/  LOP3.LUT R6, R8, 0x160, RZ, 0xfc, !PT ;  /* 0x0000016008067812 */ /* 0x000fe400078efcff */
[----:B------:R-:W-:Y:S01]  /*5000*/  ISETP.GE.AND P1, PT, R4, R171, PT ;  /* 0x000000ab0400720c */ /* 0x000fe20003f26270 */
[----:B------:R0:W4:Y:S01]  /*5010*/  @!P0 LDG.E.U16 R144, [R18.64+0x140] ;  /* 0x0001400412908981 */ /* 0x000122000c1e1500 */
[----:B------:R-:W-:Y:S02]  /*5020*/  LOP3.LUT R4, R8, 0x1a0, RZ, 0xfc, !PT ;  /* 0x000001a008047812 */ /* 0x000fe400078efcff */
[----:B------:R-:W-:Y:S01]  /*5030*/  PRMT R169, RZ, 0x7610, R169 ;  /* 0x00007610ffa97816 */ /* 0x000fe200000000a9 */
[----:B------:R0:W4:Y:S01]  /*5040*/  @!P2 LDG.E.U16 R146, [R18.64+0x1c0] ;  /* 0x0001c0041292a981 */ /* 0x000122000c1e1500 */
[----:B------:R-:W-:-:S02]  /*5050*/  PRMT R148, RZ, 0x7610, R148 ;  /* 0x00007610ff947816 */ /* 0x000fc40000000094 */
[-C--:B------:R-:W-:Y:S02]  /*5060*/  ISETP.GE.AND P0, PT, R6, R171.reuse, PT ;  /* 0x000000ab0600720c */ /* 0x080fe40003f06270 */
[----:B------:R-:W-:Y:S01]  /*5070*/  LOP3.LUT R6, R8, 0x1c0, RZ, 0xfc, !PT ;  /* 0x000001c008067812 */ /* 0x000fe200078efcff */
[----:B------:R0:W4:Y:S01]  /*5080*/  @!P3 LDG.E.U16 R169, [R18.64+0x200] ;  /* 0x0002000412a9b981 */ /* 0x000122000c1e1500 */
[-C--:B------:R-:W-:Y:S02]  /*5090*/  ISETP.GE.AND P2, PT, R4, R171.reuse, PT ;  /* 0x000000ab0400720c */ /* 0x080fe40003f46270 */
[----:B------:R-:W-:Y:S01]  /*50a0*/  LOP3.LUT R4, R8, 0x1e0, RZ, 0xfc, !PT ;  /* 0x000001e008047812 */ /* 0x000fe200078efcff */
[----:B------:R0:W4:Y:S01]  /*50b0*/  @!P4 LDG.E.U16 R148, [R18.64+0x240] ;  /* 0x000240041294c981 */ /* 0x000122000c1e1500 */
        /* <DEDUP_REMOVED lines=14> */
[----:B------:R-:W-:-:S02]  /*51a0*/  IMAD R6, R134, c[0x0][0x198], RZ ;  /* 0x0000660086067a24 */ /* 0x000fc400078e02ff */
[----:B------:R-:W-:-:S04]  /*51b0*/  IMAD.WIDE.U32 R4, R153, c[0x0][0x198], RZ ;  /* 0x0000660099047a25 */ /* 0x000fc800078e00ff */
[----:B------:R-:W-:Y:S02]  /*51c0*/  IMAD R7, R153, c[0x0][0x19c], R6 ;  /* 0x0000670099077a24 */ /* 0x000fe400078e0206 */
[----:B------:R-:W-:Y:S02]  /*51d0*/  IMAD R138, R138, c[0x0][0x1a0], RZ ;  /* 0x000068008a8a7a24 */ /* 0x000fe400078e02ff */
[----:B------:R-:W-:Y:S02]  /*51e0*/  IMAD.IADD R5, R5, 0x1, R7 ;  /* 0x0000000105057824 */ /* 0x000fe400078e0207 */
[C---:B------:R-:W-:Y:S02]  /*51f0*/  IMAD R7, R25.reuse, c[0x0][0x1a4], R138 ;  /* 0x0000690019077a24 */ /* 0x040fe400078e028a */
[----:B------:R-:W-:-:S04]  /*5200*/  IMAD.WIDE.U32 R4, R25, c[0x0][0x1a0], R4 ;  /* 0x0000680019047a25 */ /* 0x000fc800078e0004 */
[----:B------:R-:W-:Y:S01]  /*5210*/  IMAD.IADD R5, R5, 0x1, R7 ;  /* 0x0000000105057824 */ /* 0x000fe200078e0207 */
[----:B------:R-:W-:-:S04]  /*5220*/  LEA R6, P0, R4, c[0x0][0x228], 0x2 ;  /* 0x00008a0004067a11 */ /* 0x000fc800078010ff */
[----:B------:R-:W-:-:S05]  /*5230*/  LEA.HI.X R7, R4, c[0x0][0x22c], R5, 0x2, P0 ;  /* 0x00008b0004077a11 */ /* 0x000fca00000f1405 */
[----:B------:R1:W5:Y:S01]  /*5240*/  LDG.E R138, [R6.64] ;  /* 0x00000004068a7981 */ /* 0x000362000c1e1900 */
[----:B------:R-:W-:Y:S02]  /*5250*/  ISETP.NE.AND P1, PT, R141, RZ, PT ;  /* 0x000000ff8d00720c */ /* 0x000fe40003f25270 */
[----:B------:R-:W-:Y:S02]  /*5260*/  LEA R4, R22, R25, 0x8 ;  /* 0x0000001916047211 */ /* 0x000fe400078e40ff */
[----:B------:R-:W-:-:S09]  /*5270*/  ISETP.GE.AND P0, PT, R162, 0x2, PT ;  /* 0x00000002a200780c */ /* 0x000fd20003f06270 */
[----:B------:R-:W-:Y:S02]  /*5280*/  @P1 IADD3 R4, R141, 0x200, RZ ;  /* 0x000002008d041810 */ /* 0x000fe40007ffe0ff */
[----:B------:R-:W-:Y:S01]  /*5290*/  ISETP.NE.OR P0, PT, R163, RZ, !P0 ;  /* 0x000000ffa300720c */ /* 0x000fe20004705670 */
[----:B0-----:R-:W-:-:S12]  /*52a0*/  IMAD.MOV.U32 R19, RZ, RZ, RZ ;  /* 0x000000ffff137224 */ /* 0x001fd800078e00ff */
[----:B------:R-:W-:-:S05]  /*52b0*/  @!P0 IADD3 R18, R162, -0x2, RZ ;  /* 0xfffffffea2128810 */ /* 0x000fca0007ffe0ff */
[----:B------:R-:W-:Y:S02]  /*52c0*/  @!P0 IMAD R5, R18, c[0x0][0x16c], R25 ;  /* 0x00005b0012058a24 */ /* 0x000fe400078e0219 */
[----:B------:R-:W-:Y:S01]  /*52d0*/  IMAD.MOV.U32 R18, RZ, RZ, 0x3f800000 ;  /* 0x3f800000ff127424 */ /* 0x000fe200078e00ff */
[----:B-1----:R-:W-:-:S05]  /*52e0*/  PRMT R7, RZ, 0x5410, R104 ;  /* 0x00005410ff077816 */ /* 0x002fca0000000068 */
        /* <DEDUP_REMOVED lines=16> */
[----:B------:R-:W-:Y:S01]  /*53f0*/  ISETP.GT.U32.AND P2, PT, R141, 0x1f, PT ;  /* 0x0000001f8d00780c */ /* 0x000fe20003f44070 */
[----:B--2---:R-:W-:Y:S04]  /*5400*/  STS.U16 [R124], R155 ;  /* 0x0000009b7c007388 */ /* 0x004fe80000000400 */
[----:B---3--:R0:W-:Y:S01]  /*5410*/  STS.U16 [R123+0x40], R140 ;  /* 0x0000408c7b007388 */ /* 0x0081e20000000400 */
[----:B----4-:R-:W-:-:S04]  /*5420*/  FMUL.FTZ R6, R136, 1.4426950216293334961 ;  /* 0x3fb8aa3b88067820 */ /* 0x010fc80000410000 */
[----:B------:R-:W-:Y:S01]  /*5430*/  FMUL.FTZ R203, R88, R6 ;  /* 0x0000000658cb7220 */ /* 0x000fe20000410000 */
[----:B------:R-:W-:Y:S05]  /*5440*/  STS.U16 [R122+0x80], R157 ;  /* 0x0000809d7a007388 */ /* 0x000fea0000000400 */
[----:B------:R-:W1:Y:S01]  /*5450*/  MUFU.EX2 R203, R203 ;  /* 0x000000cb00cb7308 */ /* 0x000e620000000800 */
[----:B------:R-:W-:Y:S04]  /*5460*/  STS.U16 [R121+0xc0], R142 ;  /* 0x0000c08e79007388 */ /* 0x000fe80000000400 */
[----:B------:R2:W-:Y:S01]  /*5470*/  STS.U16 [R120+0x100], R159 ;  /* 0x0001009f78007388 */ /* 0x0005e20000000400 */
[----:B0-----:R-:W-:-:S03]  /*5480*/  SHF.L.U32 R140, R4, 0x2, RZ ;  /* 0x00000002048c7819 */ /* 0x001fc600000006ff */
        /* <DEDUP_REMOVED lines=13> */
[----:B------:R-:W3:Y:S04]  /*5560*/  LDS.U16 R223, [R106+0x2] ;  /* 0x000002006adf7984 */ /* 0x000ee80000000400 */
[----:B------:R-:W4:Y:S04]  /*5570*/  LDS.U16 R190, [R106+0x4] ;  /* 0x000004006abe7984 */ /* 0x000f280000000400 */
        /* <DEDUP_REMOVED lines=13> */
[----:B-1----:R1:W-:Y:S01]  /*5650*/  STS [R140+0x1d10], R203 ;  /* 0x001d10cb8c007388 */ /* 0x0023e20000000800 */
[----:B------:R-:W-:-:S02]  /*5660*/  FMUL.FTZ R160, R87, R6 ;  /* 0x0000000657a07220 */ /* 0x000fc40000410000 */
[-C--:B--2---:R-:W-:Y:S02]  /*5670*/  FMUL.FTZ R159, R86, R6.reuse ;  /* 0x00000006569f7220 */ /* 0x084fe40000410000 */
[----:B------:R-:W-:Y:S01]  /*5680*/  @!P0 IMAD.WIDE R4, R5, 0x8, R14 ;  /* 0x0000000805048825 */ /* 0x000fe200078e020e */
[----:B------:R-:W-:Y:S03]  /*5690*/  BAR.SYNC.DEFER_BLOCKING 0x0 ;  /* 0x0000000000007b1d */ /* 0x000fe60000010000 */
[----:B------:R-:W-:-:S03]  /*56a0*/  FMUL.FTZ R158, R85, R6 ;  /* 0x00000006559e7220 */ /* 0x000fc60000410000 */
[----:B------:R-:W1:Y:S01]  /*56b0*/  MUFU.EX2 R160, R160 ;  /* 0x000000a000a07308 */ /* 0x000e620000000800 */
[----:B------:R-:W-:-:S07]  /*56c0*/  FMUL.FTZ R157, R84, R6 ;  /* 0x00000006549d7220 */ /* 0x000fce0000410000 */
[----:B------:R-:W2:Y:S01]  /*56d0*/  MUFU.EX2 R159, R159 ;  /* 0x0000009f009f7308 */ /* 0x000ea20000000800 */
[----:B------:R-:W-:-:S07]  /*56e0*/  FMUL.FTZ R156, R83, R6 ;  /* 0x00000006539c7220 */ /* 0x000fce0000410000 */
[----:B------:R-:W0:Y:S01]  /*56f0*/  MUFU.EX2 R158, R158 ;  /* 0x0000009e009e7308 */ /* 0x000e220000000800 */
[----:B------:R1:W5:Y:S01]  /*5700*/  @!P0 LDG.E.64 R18, [R4.64] ;  /* 0x0000000404128981 */ /* 0x000362000c1e1b00 */
[----:B------:R-:W-:Y:S01]  /*5710*/  FMUL.FTZ R155, R82, R6 ;  /* 0x00000006529b7220 */ /* 0x000fe20000410000 */
[----:B------:R-:W-:-:S05]  /*5720*/  PRMT R142, RZ, 0x5410, R103 ;  /* 0x00005410ff8e7816 */ /* 0x000fca0000000067 */
[----:B------:R-:W0:Y:S01]  /*5730*/  MUFU.EX2 R157, R157 ;  /* 0x0000009d009d7308 */ /* 0x000e220000000800 */
[----:B-1----:R-:W-:Y:S02]  /*5740*/  PRMT R5, RZ, 0x5410, R161 ;  /* 0x00005410ff057816 */ /* 0x002fe400000000a1 */
[----:B------:R-:W-:-:S03]  /*5750*/  PRMT R4, RZ, 0x5410, R105 ;  /* 0x00005410ff047816 */ /* 0x000fc60000000069 */
[----:B------:R-:W-:Y:S02]  /*5760*/  FMUL.FTZ R178, R88, R5 ;  /* 0x0000000558b27220 */ /* 0x000fe40000410000 */
[----:B------:R-:W-:Y:S01]  /*5770*/  FMUL.FTZ R205, R87, R4 ;  /* 0x0000000457cd7220 */ /* 0x000fe20000410000 */
[----:B------:R-:W1:Y:S01]  /*5780*/  MUFU.EX2 R156, R156 ;  /* 0x0000009c009c7308 */ /* 0x000e620000000800 */
[-C--:B------:R-:W-:Y:S02]  /*5790*/  FMUL.FTZ R140, R203, R160.reuse ;  /* 0x000000a0cb8c7220 */ /* 0x080fe40000410000 */
[----:B------:R-:W-:Y:S02]  /*57a0*/  FFMA.FTZ R4, R178, R160, R205 ;  /* 0x000000a0b2047223 */ /* 0x000fe400000100cd */
[----:B------:R-:W-:Y:S01]  /*57b0*/  FMUL.FTZ R154, R81, R6 ;  /* 0x00000006519a7220 */ /* 0x000fe20000410000 */
[----:B------:R-:W-:Y:S01]  /*57c0*/  PRMT R167, RZ, 0x5410, R102 ;  /* 0x00005410ffa77816 */ /* 0x000fe20000000066 */
[----:B--2---:R-:W-:Y:S01]  /*57d0*/  FMUL.FTZ R5, R159, R140 ;  /* 0x0000008c9f057220 */ /* 0x004fe20000410000 */
[----:B------:R-:W2:Y:S01]  /*57e0*/  MUFU.EX2 R155, R155 ;  /* 0x0000009b009b7308 */ /* 0x000ea20000000800 */
[----:B------:R-:W-:-:S02]  /*57f0*/  FMUL.FTZ R207, R85, R142 ;  /* 0x0000008e55cf7220 */ /* 0x000fc40000410000 */
[----:B------:R-:W-:Y:S02]  /*5800*/  FFMA.FTZ R4, R159, R4, R180 ;  /* 0x000000049f047223 */ /* 0x000fe400000100b4 */
[----:B------:R-:W-:Y:S01]  /*5810*/  FMUL.FTZ R152, R80, R6 ;  /* 0x0000000650987220 */ /* 0x000fe20000410000 */
[----:B------:R-:W-:Y:S01]  /*5820*/  ISETP.NE.AND P0, PT, R141, 0x3f, PT ;  /* 0x0000003f8d00780c */ /* 0x000fe20003f05270 */
[----:B0-----:R-:W-:Y:S01]  /*5830*/  FMUL.FTZ R140, R158, R5 ;  /* 0x000000059e8c7220 */ /* 0x001fe20000410000 */
[----:B------:R-:W0:Y:S01]  /*5840*/  MUFU.EX2 R154, R154 ;  /* 0x0000009a009a7308 */ /* 0x000e220000000800 */
[----:B------:R-:W-:Y:S01]  /*5850*/  PRMT R144, RZ, 0x5410, R101 ;  /* 0x00005410ff907816 */ /* 0x000fe20000000065 */
[----:B------:R-:W-:Y:S02]  /*5860*/  FMUL.FTZ R182, R84, R167 ;  /* 0x000000a754b67220 */ /* 0x000fe40000410000 */
[----:B------:R-:W-:Y:S02]  /*5870*/  FFMA.FTZ R4, R158, R4, R207 ;  /* 0x000000049e047223 */ /* 0x000fe400000100cf */
[----:B------:R-:W-:Y:S01]  /*5880*/  FMUL.FTZ R150, R79, R6 ;  /* 0x000000064f967220 */ /* 0x000fe20000410000 */
[----:B------:R-:W-:Y:S01]  /*5890*/  PRMT R169, RZ, 0x5410, R100 ;  /* 0x00005410ffa97816 */ /* 0x000fe20000000064 */
[----:B------:R-:W0:Y:S01]  /*58a0*/  MUFU.EX2 R152, R152 ;  /* 0x0000009800987308 */ /* 0x000e220000000800 */
[----:B------:R-:W-:-:S02]  /*58b0*/  FMUL.FTZ R5, R157, R140 ;  /* 0x0000008c9d057220 */ /* 0x000fc40000410000 */
[----:B------:R-:W-:Y:S01]  /*58c0*/  FMUL.FTZ R209, R83, R144 ;  /* 0x0000009053d17220 */ /* 0x000fe20000410000 */
[----:B------:R0:W3:Y:S01]  /*58d0*/  @P0 LDS R189, [R141.X4+0x2514] ;  /* 0x002514008dbd0984 */ /* 0x0000e20000004800 */
[----:B------:R-:W-:Y:S02]  /*58e0*/  FFMA.FTZ R4, R157, R4, R182 ;  /* 0x000000049d047223 */ /* 0x000fe400000100b6 */
[----:B------:R-:W-:Y:S01]  /*58f0*/  FMUL.FTZ R148, R78, R6 ;  /* 0x000000064e947220 */ /* 0x000fe20000410000 */
[----:B------:R-:W4:Y:S01]  /*5900*/  MUFU.EX2 R150, R150 ;  /* 0x0000009600967308 */ /* 0x000f220000000800 */
[----:B-1----:R-:W-:Y:S02]  /*5910*/  FMUL.FTZ R140, R156, R5 ;  /* 0x000000059c8c7220 */ /* 0x002fe40000410000 */
[----:B------:R-:W-:Y:S02]  /*5920*/  FMUL.FTZ R184, R82, R169 ;  /* 0x000000a952b87220 */ /* 0x000fe40000410000 */
[----:B------:R-:W-:-:S02]  /*5930*/  FFMA.FTZ R4, R156, R4, R209 ;  /* 0x000000049c047223 */ /* 0x000fc400000100d1 */
[----:B------:R-:W-:Y:S01]  /*5940*/  FMUL.FTZ R146, R77, R6 ;  /* 0x000000064d927220 */ /* 0x000fe20000410000 */
[----:B------:R-:W1:Y:S01]  /*5950*/  MUFU.EX2 R148, R148 ;  /* 0x0000009400947308 */ /* 0x000e620000000800 */
[C---:B--2---:R-:W-:Y:S02]  /*5960*/  FMUL.FTZ R5, R155.reuse, R140 ;  /* 0x0000008c9b057220 */ /* 0x044fe40000410000 */
[----:B------:R-:W-:Y:S02]  /*5970*/  FFMA.FTZ R4, R155, R4, R184 ;  /* 0x000000049b047223 */ /* 0x000fe400000100b8 */
[----:B------:R-:W-:Y:S02]  /*5980*/  FMUL.FTZ R144, R76, R6 ;  /* 0x000000064c907220 */ /* 0x000fe40000410000 */
[C---:B0-----:R-:W-:Y:S01]  /*5990*/  FMUL.FTZ R5, R154.reuse, R5 ;  /* 0x000000059a057220 */ /* 0x041fe20000410000 */
[----:B------:R-:W0:Y:S01]  /*59a0*/  MUFU.EX2 R146, R146 ;  /* 0x0000009200927308 */ /* 0x000e220000000800 */
[----:B------:R-:W-:-:S02]  /*59b0*/  FFMA.FTZ R4, R154, R4, R211 ;  /* 0x000000049a047223 */ /* 0x000fc400000100d3 */
[----:B------:R-:W-:Y:S02]  /*59c0*/  FMUL.FTZ R142, R75, R6 ;  /* 0x000000064b8e7220 */ /* 0x000fe40000410000 */
[C---:B------:R-:W-:Y:S02]  /*59d0*/  FMUL.FTZ R5, R152.reuse, R5 ;  /* 0x0000000598057220 */ /* 0x040fe40000410000 */
[----:B------:R-:W-:Y:S01]  /*59e0*/  FFMA.FTZ R4, R152, R4, R213 ;  /* 0x0000000498047223 */ /* 0x000fe200000100d5 */
[----:B------:R-:W2:Y:S01]  /*59f0*/  MUFU.EX2 R144, R144 ;  /* 0x0000009000907308 */ /* 0x000ea20000000800 */
[----:B------:R-:W-:Y:S02]  /*5a00*/  FMUL.FTZ R140, R74, R6 ;  /* 0x000000064a8c7220 */ /* 0x000fe40000410000 */
[C---:B----4-:R-:W-:Y:S02]  /*5a10*/  FMUL.FTZ R5, R150.reuse, R5 ;  /* 0x0000000596057220 */ /* 0x050fe40000410000 */
[----:B------:R-:W-:-:S03]  /*5a20*/  FFMA.FTZ R4, R150, R4, R215 ;  /* 0x0000000496047223 */ /* 0x000fc600000100d7 */
[----:B------:R-:W4:Y:S01]  /*5a30*/  MUFU.EX2 R142, R142 ;  /* 0x0000008e008e7308 */ /* 0x000f220000000800 */
[----:B------:R-:W-:Y:S02]  /*5a40*/  FMUL.FTZ R174, R73, R6 ;  /* 0x0000000649ae7220 */ /* 0x000fe40000410000 */
[C---:B-1----:R-:W-:Y:S02]  /*5a50*/  FMUL.FTZ R5, R148.reuse, R5 ;  /* 0x0000000594057220 */ /* 0x042fe40000410000 */
[----:B------:R-:W-:-:S03]  /*5a60*/  FFMA.FTZ R4, R148, R4, R217 ;  /* 0x0000000494047223 */ /* 0x000fc600000100d9 */
[----:B------:R-:W1:Y:S01]  /*5a70*/  MUFU.EX2 R140, R140 ;  /* 0x0000008c008c7308 */ /* 0x000e620000000800 */
[C---:B0-----:R-:W-:Y:S01]  /*5a80*/  FMUL.FTZ R5, R146.reuse, R5 ;  /* 0x0000000592057220 */ /* 0x041fe20000410000 */
[----:B------:R-:W-:Y:S01]  /*5a90*/  PRMT R6, RZ, 0x5410, R93 ;  /* 0x00005410ff067816 */ /* 0x000fe2000000005d */
[----:B------:R-:W-:-:S05]  /*5aa0*/  FFMA.FTZ R4, R146, R4, R233 ;  /* 0x0000000492047223 */ /* 0x000fca00000100e9 */
[----:B------:R-:W0:Y:S01]  /*5ab0*/  MUFU.EX2 R174, R174 ;  /* 0x000000ae00ae7308 */ /* 0x000e220000000800 */
[C---:B--2---:R-:W-:Y:S02]  /*5ac0*/  FMUL.FTZ R5, R144.reuse, R5 ;  /* 0x0000000590057220 */ /* 0x044fe40000410000 */
[----:B------:R-:W-:Y:S02]  /*5ad0*/  FMUL.FTZ R231, R75, R6 ;  /* 0x000000064be77220 */ /* 0x000fe40000410000 */
[----:B------:R-:W-:Y:S01]  /*5ae0*/  FFMA.FTZ R4, R144, R4, R219 ;  /* 0x0000000490047223 */ /* 0x000fe200000100db */
[----:B------:R-:W-:Y:S01]  /*5af0*/  PRMT R6, RZ, 0x5410, R90 ;  /* 0x00005410ff067816 */ /* 0x000fe2000000005a */
[C---:B----4-:R-:W-:Y:S02]  /*5b00*/  FMUL.FTZ R5, R142.reuse, R5 ;  /* 0x000000058e057220 */ /* 0x050fe40000410000 */
[----:B------:R-:W-:Y:S02]  /*5b10*/  FFMA.FTZ R4, R142, R4, R231 ;  /* 0x000000048e047223 */ /* 0x000fe400000100e7 */
[----:B------:R-:W-:-:S02]  /*5b20*/  FMUL.FTZ R229, R73, R6 ;  /* 0x0000000649e57220 */ /* 0x000fc40000410000 */
[C---:B-1----:R-:W-:Y:S02]  /*5b30*/  FMUL.FTZ R5, R140.reuse, R5 ;  /* 0x000000058c057220 */ /* 0x042fe40000410000 */
[----:B------:R-:W-:Y:S02]  /*5b40*/  FFMA.FTZ R6, R140, R4, R221 ;  /* 0x000000048c067223 */ /* 0x000fe400000100dd */
[C---:B0-----:R-:W-:Y:S02]  /*5b50*/  FMUL.FTZ R4, R174.reuse, R5 ;  /* 0x00000005ae047220 */ /* 0x041fe40000410000 */
[----:B------:R-:W-:Y:S01]  /*5b60*/  FFMA.FTZ R5, R174, R6, R229 ;  /* 0x00000006ae057223 */ /* 0x000fe200000100e5 */
[----:B------:R-:W-:Y:S05]  /*5b70*/  @P0 BRA `(.L_x_2684) ;  /* 0x0000008000000947 */ /* 0x000fea0003800000 */
[----:B---3--:R-:W-:Y:S01]  /*5b80*/  ISETP.NE.AND P0, PT, R162, c[0x0][0x174], PT ;  /* 0x00005d00a2007a0c */ /* 0x008fe20003f05270 */
[----:B------:R-:W-:-:S12]  /*5b90*/  IMAD.MOV.U32 R189, RZ, RZ, 0x3f800000 ;  /* 0x3f800000ffbd7424 */ /* 0x000fd800078e00ff */
[----:B------:R-:W-:-:S04]  /*5ba0*/  @P0 IADD3 R7, -R126, c[0x0][0x174], RZ ;  /* 0x00005d007e070a10 */ /* 0x000fc80007ffe1ff */
[----:B------:R-:W-:-:S04]  /*5bb0*/  @P0 LEA.HI R6, R7, R7, RZ, 0x1 ;  /* 0x0000000707060211 */ /* 0x000fc800078f08ff */
[----:B------:R-:W-:-:S05]  /*5bc0*/  @P0 LOP3.LUT R6, R6, 0xfffffe, RZ, 0xc0, !PT ;  /* 0x00fffffe06060812 */ /* 0x000fca00078ec0ff */
[----:B------:R-:W-:-:S05]  /*5bd0*/  @P0 IMAD.IADD R6, R7, 0x1, -R6 ;  /* 0x0000000107060824 */ /* 0x000fca00078e0a06 */
[----:B------:R-:W-:-:S05]  /*5be0*/  @P0 LEA R6, R6, R25, 0x8 ;  /* 0x0000001906060211 */ /* 0x000fca00078e40ff */
[----:B------:R0:W1:Y:S02]  /*5bf0*/  @P0 LDS R189, [R6.X4+0x1d10] ;  /* 0x001d100006bd0984 */ /* 0x0000640000004800 */
.L_x_2684:
[----:B---3--:R-:W-:Y:S05]  /*5c00*/  BSYNC B0 ;  /* 0x0000000000007941 */ /* 0x008fea0003800000 */
.L_x_2683:
        /* <DEDUP_REMOVED lines=21> */
[C---:B--2---:R-:W-:Y:S01]  /*5d60*/  FMUL.FTZ R4, R138.reuse, R196 ;  /* 0x000000c48a047220 */ /* 0x044fe20000410000 */
[----:B------:R-:W-:Y:S01]  /*5d70*/  PRMT R201, RZ, 0x5410, R201 ;  /* 0x00005410ffc97816 */ /* 0x000fe200000000c9 */
[C---:B------:R-:W-:Y:S01]  /*5d80*/  FMUL.FTZ R177, R138.reuse, R198 ;  /* 0x000000c68ab17220 */ /* 0x040fe20000410000 */
[----:B------:R-:W-:Y:S01]  /*5d90*/  PRMT R197, RZ, 0x5410, R197 ;  /* 0x00005410ffc57816 */ /* 0x000fe200000000c5 */
[C---:B0-----:R-:W-:Y:S01]  /*5da0*/  FMUL.FTZ R6, R138.reuse, R200 ;  /* 0x000000c88a067220 */ /* 0x041fe20000410000 */
[----:B------:R-:W-:Y:S01]  /*5db0*/  PRMT R21, RZ, 0x5410, R21 ;  /* 0x00005410ff157816 */ /* 0x000fe20000000015 */
[C---:B------:R-:W-:Y:S01]  /*5dc0*/  FMUL.FTZ R173, R138.reuse, R201 ;  /* 0x000000c98aad7220 */ /* 0x040fe20000410000 */
[----:B------:R-:W-:Y:S01]  /*5dd0*/  PRMT R195, RZ, 0x5410, R195 ;  /* 0x00005410ffc37816 */ /* 0x000fe200000000c3 */
[C---:B------:R-:W-:Y:S01]  /*5de0*/  FMUL.FTZ R169, R138.reuse, R197 ;  /* 0x000000c58aa97220 */ /* 0x040fe20000410000 */
[----:B------:R-:W-:Y:S01]  /*5df0*/  PRMT R191, RZ, 0x5410, R191 ;  /* 0x00005410ffbf7816 */ /* 0x000fe200000000bf */
[----:B------:R-:W-:-:S02]  /*5e00*/  FMUL.FTZ R186, R138, R21 ;  /* 0x000000158aba7220 */ /* 0x000fc40000410000 */
[C---:B------:R-:W-:Y:S02]  /*5e10*/  FMUL.FTZ R193, R138.reuse, R195 ;  /* 0x000000c38ac17220 */ /* 0x040fe40000410000 */
        /* <DEDUP_REMOVED lines=19> */
[----:B------:R-:W0:Y:S02]  /*5f50*/  LDS.128 R4, [R141.X16+0x1900] ;  /* 0x001900008d047984 */ /* 0x000e24000000cc00 */
[----:B0-----:R-:W-:-:S02]  /*5f60*/  FFMA.FTZ R7, R5, R6, R7 ;  /* 0x0000000605077223 */ /* 0x001fc40000010007 */
[----:B------:R-:W-:Y:S01]  /*5f70*/  FMUL.FTZ R6, R4, R6 ;  /* 0x0000000604067220 */ /* 0x000fe20000410000 */
[----:B------:R-:W-:Y:S05]  /*5f80*/  BRA.DIV ~URZ, `(.L_x_2687) ;  /* 0x000041127f007947 */ /* 0x000fea000b800000 */
[----:B------:R0:W2:Y:S02]  /*5f90*/  SHFL.UP PT, R235, R6, 0x1, RZ ;  /* 0x0420000006eb7989 */ /* 0x0000a400000e00ff */
.L_x_2742:
        /* <DEDUP_REMOVED lines=21> */
[----:B------:R-:W-:Y:S02]  /*60f0*/  IMAD.MOV.U32 R186, RZ, RZ, R7 ;  /* 0x000000ffffba7224 */ /* 0x000fe400078e0007 */
[----:B------:R-:W-:Y:S01]  /*6100*/  IMAD.MOV.U32 R188, RZ, RZ, R6 ;  /* 0x000000ffffbc7224 */ /* 0x000fe200078e0006 */
[----:B------:R0:W3:Y:S04]  /*6110*/  SHFL.UP PT, R202, R6, 0x10, RZ ;  /* 0x0600000006ca7989 */ /* 0x0000e800000e00ff */
.L_x_2743:
[----:B------:R-:W-:Y:S01]  /*6120*/  ISETP.GE.AND P0, PT, R130, 0x10, PT ;  /* 0x000000108200780c */ /* 0x000fe20003f06270 */
[----:B0-----:R-:W-:Y:S01]  /*6130*/  IMAD.MOV.U32 R7, RZ, RZ, R188 ;  /* 0x000000ffff077224 */ /* 0x001fe200078e00bc */
[----:B------:R-:W-:-:S11]  /*6140*/  MOV R206, R186 ;  /* 0x000000ba00ce7202 */ /* 0x000fd60000000f00 */
        /* <DEDUP_REMOVED lines=8> */
[----:B-1----:R-:W-:Y:S05]  /*61d0*/  CALL.REL.NOINC `($__internal_112_$__cuda_sm70_shflsync_idx_p) ;  /* 0x00004db000007944 */ /* 0x002fea0003c00000 */
.L_x_2689:
[----:B------:R-:W-:Y:S05]  /*61e0*/  BRA.CONV ~URZ, `(.L_x_2690) ;  /* 0x000000637f007947 */ /* 0x000fea000b800000 */
[----:B0-----:R-:W-:Y:S01]  /*61f0*/  MOV R212, R206 ;  /* 0x000000ce00d47202 */ /* 0x001fe20000000f00 */
[----:B-1----:R-:W-:Y:S01]  /*6200*/  IMAD.MOV.U32 R210, RZ, RZ, 0x1f ;  /* 0x0000001fffd27424 */ /* 0x002fe200078e00ff */
[----:B------:R-:W-:Y:S01]  /*6210*/  MOV R237, 0xffffffff ;  /* 0xffffffff00ed7802 */ /* 0x000fe20000000f00 */
[----:B------:R-:W-:Y:S01]  /*6220*/  IMAD.MOV.U32 R235, RZ, RZ, 0x1f ;  /* 0x0000001fffeb7424 */ /* 0x000fe200078e00ff */
[----:B------:R-:W-:-:S02]  /*6230*/  MOV R4, 0x6250 ;  /* 0x0000625000047802 */ /* 0x000fc40000000f00 */
[----:B------:R-:W-:Y:S05]  /*6240*/  CALL.REL.NOINC `($__internal_112_$__cuda_sm70_shflsync_idx_p) ;  /* 0x00004d4000007944 */ /* 0x000fea0003c00000 */
.L_x_2690:
[----:B------:R-:W-:Y:S05]  /*6250*/  BRA.DIV ~URZ, `(.L_x_2691) ;  /* 0x000043827f007947 */ /* 0x000fea000b800000 */
[----:B------:R-:W2:Y:S04]  /*6260*/  SHFL.IDX PT, R18, R18, RZ, 0x1f ;  /* 0x00001fff12127589 */ /* 0x000ea800000e0000 */
[----:B------:R3:W4:Y:S04]  /*6270*/  SHFL.IDX PT, R5, R19, RZ, 0x1f ;  /* 0x00001fff13057589 */ /* 0x00072800000e0000 */
[----:B------:R3:W0:Y:S04]  /*6280*/  SHFL.UP PT, R186, R7, 0x1, RZ ;  /* 0x0420000007ba7989 */ /* 0x00062800000e00ff */
[----:B------:R3:W1:Y:S02]  /*6290*/  SHFL.UP PT, R188, R206, 0x1, RZ ;  /* 0x04200000cebc7989 */ /* 0x00066400000e00ff */
.L_x_2744:
[----:B---3--:R-:W3:Y:S01]  /*62a0*/  LDS.64 R6, [R141.X16+0x1900] ;  /* 0x001900008d067984 */ /* 0x008ee2000000ca00 */
[----:B--2---:R-:W-:-:S02]  /*62b0*/  IMAD.MOV.U32 R4, RZ, RZ, R18 ;  /* 0x000000ffff047224 */ /* 0x004fc400078e0012 */
[-C--:B01--4-:R-:W-:Y:S02]  /*62c0*/  @P1 FFMA.FTZ R5, R5, R186.reuse, R188 ;  /* 0x000000ba05051223 */ /* 0x093fe400000100bc */
[----:B------:R-:W-:Y:S02]  /*62d0*/  @P1 FMUL.FTZ R4, R4, R186 ;  /* 0x000000ba04041220 */ /* 0x000fe40000410000 */
[C---:B---3--:R-:W-:Y:S02]  /*62e0*/  FFMA.FTZ R7, R6.reuse, R5, R7 ;  /* 0x0000000506077223 */ /* 0x048fe40000010007 */
[----:B------:R-:W-:-:S05]  /*62f0*/  FMUL.FTZ R6, R6, R4 ;  /* 0x0000000406067220 */ /* 0x000fca0000410000 */
[----:B------:R0:W-:Y:S02]  /*6300*/  STS.128 [R141.X16+0x1900], R4 ;  /* 0x001900048d007388 */ /* 0x0001e4000000cc00 */
.L_x_2686:
[----:B------:R-:W-:Y:S05]  /*6310*/  BSYNC B0 ;  /* 0x0000000000007941 */ /* 0x000fea0003800000 */
.L_x_2685:
[----:B------:R-:W-:Y:S01]  /*6320*/  WARPSYNC 0xffffffff ;  /* 0xffffffff00007948 */ /* 0x000fe20003800000 */
[----:B------:R-:W-:Y:S01]  /*6330*/  BAR.SYNC.DEFER_BLOCKING 0x0 ;  /* 0x0000000000007b1d */ /* 0x000fe20000010000 */
[----:B01----:R-:W-:Y:S01]  /*6340*/  FMUL.FTZ R7, R174, R189 ;  /* 0x000000bdae077220 */ /* 0x003fe20000410000 */
[----:B------:R-:W-:Y:S01]  /*6350*/  ISETP.GE.AND P0, PT, R162, c[0x0][0x174], PT ;  /* 0x00005d00a2007a0c */ /* 0x000fe20003f06270 */
[----:B------:R-:W-:Y:S01]  /*6360*/  FFMA.FTZ R5, R174, R176, R193 ;  /* 0x000000b0ae057223 */ /* 0x000fe200000100c1 */
[----:B------:R-:W-:Y:S01]  /*6370*/  HFMA2.MMA R18, -RZ, RZ, 1.875, 0 ;  /* 0x3f800000ff127435 */ /* 0x000fe200000001ff */
        /* <DEDUP_REMOVED lines=17> */
[----:B------:R-:W-:-:S02]  /*6490*/  IMAD.MOV.U32 R19, RZ, RZ, RZ ;  /* 0x000000ffff137224 */ /* 0x000fc400078e00ff */
        /* <DEDUP_REMOVED lines=15> */
[C---:B------:R-:W-:Y:S02]  /*6590*/  FFMA.FTZ R180, R158.reuse, R205, R207 ;  /* 0x000000cd9eb47223 */ /* 0x040fe400000100cf */
[C---:B------:R-:W-:Y:S02]  /*65a0*/  FMUL.FTZ R7, R157.reuse, R4 ;  /* 0x000000049d077220 */ /* 0x040fe40000410000 */
        /* <DEDUP_REMOVED lines=28> */
.L_x_2745:
        /* <DEDUP_REMOVED lines=26> */
.L_x_2746:
        /* <DEDUP_REMOVED lines=11> */
.L_x_2693:
[----:B-12---:R-:W-:Y:S05]  /*69c0*/  BSYNC B0 ;  /* 0x0000000000007941 */ /* 0x006fea0003800000 */
.L_x_2692:
        /* <DEDUP_REMOVED lines=11> */
[-C--:B------:R-:W-:Y:S01]  /*6a80*/  MOV R4, R141.reuse ;  /* 0x0000008d00047202 */ /* 0x080fe20000000f00 */
        /* <DEDUP_REMOVED lines=12> */
[----:B------:R1:W-:Y:S01]  /*6b50*/  @!P1 STS.64 [R25.X8+0x2610], R18 ;  /* 0x0026101219009388 */ /* 0x0003e20000008a00 */
[----:B------:R-:W-:Y:S01]  /*6b60*/  FFMA.FTZ R194, R66, R194, R227 ;  /* 0x000000c242c27223 */ /* 0x000fe200000100e3 */
[----:B------:R-:W-:Y:S01]  /*6b70*/  ISETP.GE.AND P1, PT, R216, 0x41, PT ;  /* 0x00000041d800780c */ /* 0x000fe20003f26270 */
[----:B------:R-:W-:-:S02]  /*6b80*/  FMUL.FTZ R198, R198, R213 ;  /* 0x000000d5c6c67220 */ /* 0x000fc40000410000 */
[----:B------:R-:W-:Y:S01]  /*6b90*/  FFMA.FTZ R5, R65, R196, R194 ;  /* 0x000000c441057223 */ /* 0x000fe200000100c2 */
[----:B------:R-:W-:Y:S01]  /*6ba0*/  SHF.L.U64.HI R194, R23, 0x2, R0 ;  /* 0x0000000217c27819 */ /* 0x000fe20000010200 */
[----:B------:R-:W-:Y:S02]  /*6bb0*/  IMAD R6, R166, c[0x0][0x2b8], RZ ;  /* 0x0000ae00a6067a24 */ /* 0x000fe400078e02ff */
[----:B------:R-:W-:Y:S02]  /*6bc0*/  FFMA.FTZ R198, R64, R198, R5 ;  /* 0x000000c640c67223 */ /* 0x000fe40000010005 */
[----:B------:R-:W-:Y:S02]  /*6bd0*/  IMAD.MOV.U32 R5, RZ, RZ, RZ ;  /* 0x000000ffff057224 */ /* 0x000fe400078e00ff */
[----:B------:R-:W-:Y:S02]  /*6be0*/  FMUL.FTZ R200, R200, R215 ;  /* 0x000000d7c8c87220 */ /* 0x000fe40000410000 */
[----:B------:R-:W-:-:S04]  /*6bf0*/  IMAD.WIDE.U32 R4, R149, c[0x0][0x2b8], R4 ;  /* 0x0000ae0095047a25 */ /* 0x000fc800078e0004 */
[----:B------:R-:W-:Y:S02]  /*6c00*/  IMAD R223, R149, c[0x0][0x2bc], R6 ;  /* 0x0000af0095df7a24 */ /* 0x000fe400078e0206 */
[----:B------:R-:W-:Y:S01]  /*6c10*/  FFMA.FTZ R7, R63, R200, R198 ;  /* 0x000000c83f077223 */ /* 0x000fe200000100c6 */
[----:B------:R-:W-:Y:S01]  /*6c20*/  PRMT R200, RZ, 0x5410, R94 ;  /* 0x00005410ffc87816 */ /* 0x000fe2000000005e */
[----:B------:R-:W-:Y:S02]  /*6c30*/  FMUL.FTZ R201, R201, R217 ;  /* 0x000000d9c9c97220 */ /* 0x000fe40000410000 */
[----:B------:R-:W-:Y:S01]  /*6c40*/  IMAD.IADD R5, R5, 0x1, R223 ;  /* 0x0000000105057824 */ /* 0x000fe200078e02df */
[----:B------:R-:W-:Y:S01]  /*6c50*/  PRMT R223, RZ, 0x5410, R90 ;  /* 0x00005410ffdf7816 */ /* 0x000fe2000000005a */
[----:B------:R-:W-:Y:S02]  /*6c60*/  IMAD R20, R165, c[0x0][0x2c0], RZ ;  /* 0x0000b000a5147a24 */ /* 0x000fe400078e02ff */
[----:B------:R-:W-:Y:S01]  /*6c70*/  FFMA.FTZ R6, R62, R201, R7 ;  /* 0x000000c93e067223 */ /* 0x000fe20000010007 */
[----:B------:R-:W-:Y:S01]  /*6c80*/  PRMT R201, RZ, 0x5410, R93 ;  /* 0x00005410ffc97816 */ /* 0x000fe2000000005d */
[----:B------:R-:W-:-:S02]  /*6c90*/  FMUL.FTZ R199, R199, R184 ;  /* 0x000000b8c7c77220 */ /* 0x000fc40000410000 */
[C---:B------:R-:W-:Y:S02]  /*6ca0*/  IMAD R7, R147.reuse, c[0x0][0x2c4], R20 ;  /* 0x0000b10093077a24 */ /* 0x040fe400078e0214 */
[----:B------:R-:W-:-:S04]  /*6cb0*/  IMAD.WIDE.U32 R4, R147, c[0x0][0x2c0], R4 ;  /* 0x0000b00093047a25 */ /* 0x000fc800078e0004 */
[----:B0-----:R-:W-:Y:S01]  /*6cc0*/  FFMA.FTZ R176, R190, R189, R176 ;  /* 0x000000bdbeb07223 */ /* 0x001fe200000100b0 */
[----:B------:R-:W-:Y:S01]  /*6cd0*/  IADD3 R7, R5, R7, RZ ;  /* 0x0000000705077210 */ /* 0x000fe20007ffe0ff */
[----:B------:R-:W-:Y:S01]  /*6ce0*/  FFMA.FTZ R199, R61, R199, R6 ;  /* 0x000000c73dc77223 */ /* 0x000fe20000010006 */
[----:B------:R-:W-:Y:S01]  /*6cf0*/  IADD3 R190, R126, -c[0x0][0x174], RZ ;  /* 0x80005d007ebe7a10 */ /* 0x000fe20007ffe0ff */
[----:B------:R-:W-:Y:S01]  /*6d00*/  FFMA.FTZ R193, R174, R176, R193 ;  /* 0x000000b0aec17223 */ /* 0x000fe200000100c1 */
[----:B------:R-:W-:Y:S01]  /*6d10*/  LEA R20, P0, R4, c[0x0][0x320], 0x2 ;  /* 0x0000c80004147a11 */ /* 0x000fe200078010ff */
[----:B------:R-:W-:Y:S01]  /*6d20*/  FMUL.FTZ R197, R197, R219 ;  /* 0x000000dbc5c57220 */ /* 0x000fe20000410000 */
[----:B------:R-:W-:Y:S01]  /*6d30*/  IADD3 R6, P2, R2, R4, RZ ;  /* 0x0000000402067210 */ /* 0x000fe20007f5e0ff */
[----:B------:R-:W-:Y:S02]  /*6d40*/  FFMA.FTZ R140, R140, R193, R167 ;  /* 0x000000c18c8c7223 */ /* 0x000fe400000100a7 */
[----:B------:R-:W-:-:S02]  /*6d50*/  FFMA.FTZ R192, R60, R197, R199 ;  /* 0x000000c53cc07223 */ /* 0x000fc400000100c7 */
[----:B------:R-:W-:Y:S02]  /*6d60*/  FFMA.FTZ R169, R142, R140, R169 ;  /* 0x0000008c8ea97223 */ /* 0x000fe400000100a9 */
[----:B------:R-:W-:Y:S01]  /*6d70*/  FMUL.FTZ R5, R21, R186 ;  /* 0x000000ba15057220 */ /* 0x000fe20000410000 */
[----:B------:R-:W-:Y:S01]  /*6d80*/  LEA.HI.X R21, R4, c[0x0][0x324], R7, 0x2, P0 ;  /* 0x0000c90004157a11 */ /* 0x000fe200000f1407 */
[----:B------:R-:W-:Y:S01]  /*6d90*/  FFMA.FTZ R144, R144, R169, R171 ;  /* 0x000000a990907223 */ /* 0x000fe200000100ab */
[----:B------:R-:W-:Y:S01]  /*6da0*/  LEA R4, P0, R91, R20, 0x2 ;  /* 0x000000145b047211 */ /* 0x000fe200078010ff */
[----:B------:R-:W-:Y:S01]  /*6db0*/  FFMA.FTZ R199, R59, R5, R192 ;  /* 0x000000053bc77223 */ /* 0x000fe200000100c0 */
[----:B------:R-:W-:Y:S01]  /*6dc0*/  IADD3.X R7, R3, R7, RZ, P2, !PT ;  /* 0x0000000703077210 */ /* 0x000fe200017fe4ff */
[----:B------:R-:W-:Y:S01]  /*6dd0*/  FFMA.FTZ R173, R146, R144, R173 ;  /* 0x0000009092ad7223 */ /* 0x000fe200000100ad */
[----:B------:R-:W-:Y:S01]  /*6de0*/  LEA.HI.X R5, R91, R21, R89, 0x2, P0 ;  /* 0x000000155b057211 */ /* 0x000fe200000f1459 */
[----:B------:R-:W-:Y:S01]  /*6df0*/  FMUL.FTZ R195, R195, R221 ;  /* 0x000000ddc3c37220 */ /* 0x000fe20000410000 */
[----:B------:R-:W-:Y:S01]  /*6e00*/  ISETP.GE.AND P0, PT, R216, 0x1, PT ;  /* 0x00000001d800780c */ /* 0x000fe20003f06270 */
[----:B------:R-:W-:-:S02]  /*6e10*/  FFMA.FTZ R148, R148, R173, R175 ;  /* 0x000000ad94947223 */ /* 0x000fc400000100af */
[----:B------:R-:W-:Y:S02]  /*6e20*/  FMUL.FTZ R142, R138, R178 ;  /* 0x000000b28a8e7220 */ /* 0x000fe40000410000 */
[----:B------:R-:W-:Y:S02]  /*6e30*/  FFMA.FTZ R177, R150, R148, R177 ;  /* 0x0000009496b17223 */ /* 0x000fe400000100b1 */
[----:B------:R-:W-:Y:S02]  /*6e40*/  FFMA.FTZ R195, R58, R195, R199 ;  /* 0x000000c33ac37223 */ /* 0x000fe400000100c7 */
[----:B------:R-:W-:Y:S02]  /*6e50*/  FFMA.FTZ R152, R152, R177, R179 ;  /* 0x000000b198987223 */ /* 0x000fe400000100b3 */
[----:B------:R-:W-:Y:S01]  /*6e60*/  IMAD R199, R190, -0x400, RZ ;  /* 0xfffffc00bec77824 */ /* 0x000fe200078e02ff */
[----:B------:R-:W-:Y:S01]  /*6e70*/  LEA.HI.SX32 R190, R164, R164, 0x1b ;  /* 0x000000a4a4be7211 */ /* 0x000fe200078fdaff */
[----:B------:R-:W-:Y:S01]  /*6e80*/  FFMA.FTZ R181, R154, R152, R181 ;  /* 0x000000989ab57223 */ /* 0x000fe200000100b5 */
[----:B------:R-:W-:Y:S01]  /*6e90*/  PRMT R154, RZ, 0x5410, R103 ;  /* 0x00005410ff9a7816 */ /* 0x000fe20000000067 */
[----:B------:R-:W-:-:S02]  /*6ea0*/  FMUL.FTZ R142, R71, R142 ;  /* 0x0000008e478e7220 */ /* 0x000fc40000410000 */
[----:B------:R-:W-:Y:S01]  /*6eb0*/  FFMA.FTZ R155, R155, R181, R168 ;  /* 0x000000b59b9b7223 */ /* 0x000fe200000100a8 */
[----:B------:R-:W-:Y:S01]  /*6ec0*/  PRMT R168, RZ, 0x5410, R100 ;  /* 0x00005410ffa87816 */ /* 0x000fe20000000064 */
[----:B------:R-:W-:Y:S01]  /*6ed0*/  FMUL.FTZ R191, R191, R188 ;  /* 0x000000bcbfbf7220 */ /* 0x000fe20000410000 */
[----:B------:R0:W-:Y:S01]  /*6ee0*/  STS [R190.X4+0x854], R142 ;  /* 0x0008548ebe007388 */ /* 0x0001e20000004800 */
[----:B------:R-:W-:Y:S02]  /*6ef0*/  FFMA.FTZ R183, R156, R155, R183 ;  /* 0x0000009b9cb77223 */ /* 0x000fe400000100b7 */
[C---:B-1----:R-:W-:Y:S02]  /*6f00*/  FMUL.FTZ R18, R138.reuse, R182 ;  /* 0x000000b68a127220 */ /* 0x042fe40000410000 */
[----:B------:R-:W-:Y:S02]  /*6f10*/  FMUL.FTZ R171, R138, R209 ;  /* 0x000000d18aab7220 */ /* 0x000fe40000410000 */
[----:B------:R-:W-:Y:S01]  /*6f20*/  FFMA.FTZ R157, R157, R183, R170 ;  /* 0x000000b79d9d7223 */ /* 0x000fe200000100aa */
[----:B------:R-:W-:Y:S01]  /*6f30*/  PRMT R170, RZ, 0x5410, R99 ;  /* 0x00005410ffaa7816 */ /* 0x000fe20000000063 */
[----:B------:R-:W-:-:S02]  /*6f40*/  FMUL.FTZ R174, R56, R191 ;  /* 0x000000bf38ae7220 */ /* 0x000fc40000410000 */
[----:B0-----:R-:W-:Y:S02]  /*6f50*/  FMUL.FTZ R142, R138, R215 ;  /* 0x000000d78a8e7220 */ /* 0x001fe40000410000 */
[----:B------:R-:W-:Y:S02]  /*6f60*/  FMUL.FTZ R18, R67, R18 ;  /* 0x0000001243127220 */ /* 0x000fe40000410000 */
[----:B------:R-:W-:Y:S02]  /*6f70*/  FMUL.FTZ R171, R66, R171 ;  /* 0x000000ab42ab7220 */ /* 0x000fe40000410000 */
[----:B------:R-:W-:Y:S01]  /*6f80*/  FFMA.FTZ R185, R158, R157, R185 ;  /* 0x0000009d9eb97223 */ /* 0x000fe200000100b9 */
[----:B------:R0:W-:Y:S01]  /*6f90*/  STS [R190.X4+0x864], R18 ;  /* 0x00086412be007388 */ /* 0x0001e20000004800 */
[C---:B------:R-:W-:Y:S01]  /*6fa0*/  FMUL.FTZ R191, R138.reuse, R203 ;  /* 0x000000cb8abf7220 */ /* 0x040fe20000410000 */
[----:B------:R-:W-:Y:S01]  /*6fb0*/  PRMT R158, RZ, 0x5410, R102 ;  /* 0x00005410ff9e7816 */ /* 0x000fe20000000066 */
[C---:B------:R-:W-:Y:S01]  /*6fc0*/  FMUL.FTZ R19, R138.reuse, R207 ;  /* 0x000000cf8a137220 */ /* 0x040fe20000410000 */
[----:B------:R1:W-:Y:S01]  /*6fd0*/  STS [R190.X4+0x868], R171 ;  /* 0x000868abbe007388 */ /* 0x0003e20000004800 */
[----:B------:R-:W-:-:S02]  /*6fe0*/  FMUL.FTZ R146, R138, R211 ;  /* 0x000000d38a927220 */ /* 0x000fc40000410000 */
[----:B------:R-:W-:Y:S02]  /*6ff0*/  FMUL.FTZ R142, R63, R142 ;  /* 0x0000008e3f8e7220 */ /* 0x000fe40000410000 */
[----:B------:R-:W-:Y:S02]  /*7000*/  FFMA.FTZ R159, R159, R185, R172 ;  /* 0x000000b99f9f7223 */ /* 0x000fe400000100ac */
[----:B------:R-:W-:Y:S01]  /*7010*/  FMUL.FTZ R191, R72, R191 ;  /* 0x000000bf48bf7220 */ /* 0x000fe20000410000 */
[----:B------:R2:W-:Y:S01]  /*7020*/  STS [R190.X4+0x874], R142 ;  /* 0x0008748ebe007388 */ /* 0x0005e20000004800 */
[----:B------:R-:W-:Y:S02]  /*7030*/  FMUL.FTZ R19, R68, R19 ;  /* 0x0000001344137220 */ /* 0x000fe40000410000 */
[----:B------:R-:W-:Y:S01]  /*7040*/  FMUL.FTZ R146, R65, R146 ;  /* 0x0000009241927220 */ /* 0x000fe20000410000 */
[----:B------:R-:W-:Y:S01]  /*7050*/  STS [R190.X4+0x850], R191 ;  /* 0x000850bfbe007388 */ /* 0x000fe20000004800 */
[----:B------:R-:W-:-:S02]  /*7060*/  FMUL.FTZ R150, R138, R184 ;  /* 0x000000b88a967220 */ /* 0x000fc40000410000 */
[C---:B0-----:R-:W-:Y:S01]  /*7070*/  FMUL.FTZ R18, R138.reuse, R186 ;  /* 0x000000ba8a127220 */ /* 0x041fe20000410000 */
[----:B------:R-:W-:Y:S01]  /*7080*/  STS [R190.X4+0x860], R19 ;  /* 0x00086013be007388 */ /* 0x000fe20000004800 */
[----:B-1----:R-:W-:Y:S01]  /*7090*/  FMUL.FTZ R171, R138, R221 ;  /* 0x000000dd8aab7220 */ /* 0x002fe20000410000 */
[----:B--2---:R-:W-:Y:S01]  /*70a0*/  PRMT R142, RZ, 0x5410, R161 ;  /* 0x00005410ff8e7816 */ /* 0x004fe200000000a1 */
[----:B------:R-:W-:Y:S01]  /*70b0*/  FFMA.FTZ R187, R160, R159, R187 ;  /* 0x0000009fa0bb7223 */ /* 0x000fe200000100bb */
[----:B------:R0:W-:Y:S01]  /*70c0*/  STS [R190.X4+0x86c], R146 ;  /* 0x00086c92be007388 */ /* 0x0001e20000004800 */
[----:B------:R-:W-:Y:S01]  /*70d0*/  FMUL.FTZ R150, R61, R150 ;  /* 0x000000963d967220 */ /* 0x000fe20000410000 */
[----:B------:R-:W-:Y:S01]  /*70e0*/  PRMT R160, RZ, 0x5410, R101 ;  /* 0x00005410ffa07816 */ /* 0x000fe20000000065 */
[----:B------:R-:W-:Y:S02]  /*70f0*/  FADD.FTZ R167, R195, R174 ;  /* 0x000000aec3a77221 */ /* 0x000fe40000010000 */
[----:B------:R-:W-:Y:S01]  /*7100*/  FMUL.FTZ R18, R59, R18 ;  /* 0x000000123b127220 */ /* 0x000fe20000410000 */
[----:B------:R1:W-:Y:S01]  /*7110*/  STS [R190.X4+0x87c], R150 ;  /* 0x00087c96be007388 */ /* 0x0003e20000004800 */
[----:B------:R-:W-:-:S02]  /*7120*/  FMUL.FTZ R171, R58, R171 ;  /* 0x000000ab3aab7220 */ /* 0x000fc40000410000 */
[C---:B------:R-:W-:Y:S01]  /*7130*/  FMUL.FTZ R195, R138.reuse, R205 ;  /* 0x000000cd8ac37220 */ /* 0x040fe20000410000 */
[----:B0-----:R-:W-:Y:S01]  /*7140*/  PRMT R146, RZ, 0x5410, R105 ;  /* 0x00005410ff927816 */ /* 0x001fe20000000069 */
[C---:B------:R-:W-:Y:S01]  /*7150*/  FMUL.FTZ R174, R138.reuse, R180 ;  /* 0x000000b48aae7220 */ /* 0x040fe20000410000 */
[----:B------:R-:W-:Y:S01]  /*7160*/  STS [R190.X4+0x884], R18 ;  /* 0x00088412be007388 */ /* 0x000fe20000004800 */
[C---:B------:R-:W-:Y:S02]  /*7170*/  FMUL.FTZ R175, R138.reuse, R213 ;  /* 0x000000d58aaf7220 */ /* 0x040fe40000410000 */
[C---:B------:R-:W-:Y:S01]  /*7180*/  FMUL.FTZ R179, R138.reuse, R217 ;  /* 0x000000d98ab37220 */ /* 0x040fe20000410000 */
[----:B------:R0:W-:Y:S01]  /*7190*/  STS [R190.X4+0x888], R171 ;  /* 0x000888abbe007388 */ /* 0x0001e20000004800 */
[C---:B------:R-:W-:Y:S01]  /*71a0*/  FMUL.FTZ R19, R138.reuse, R219 ;  /* 0x000000db8a137220 */ /* 0x040fe20000410000 */
[----:B-1----:R-:W-:Y:S01]  /*71b0*/  PRMT R150, RZ, 0x5410, R104 ;  /* 0x00005410ff967816 */ /* 0x002fe20000000068 */
[----:B------:R-:W-:-:S02]  /*71c0*/  FMUL.FTZ R191, R138, R188 ;  /* 0x000000bc8abf7220 */ /* 0x000fc40000410000 */
[C---:B------:R-:W-:Y:S02]  /*71d0*/  FFMA.FTZ R203, -R88.reuse, R142, R203 ;  /* 0x0000008e58cb7223 */ /* 0x040fe400000101cb */
[----:B------:R-:W-:Y:S02]  /*71e0*/  FMUL.FTZ R138, R88, R187 ;  /* 0x000000bb588a7220 */ /* 0x000fe40000410000 */
[C---:B------:R-:W-:Y:S02]  /*71f0*/  FFMA.FTZ R178, -R87.reuse, R146, R178 ;  /* 0x0000009257b27223 */ /* 0x040fe400000101b2 */
[----:B0-----:R-:W-:Y:S02]  /*7200*/  FMUL.FTZ R171, R87, R159 ;  /* 0x0000009f57ab7220 */ /* 0x001fe40000410000 */
[----:B------:R-:W-:Y:S02]  /*7210*/  FFMA.FTZ R18, R138, R203, RZ ;  /* 0x000000cb8a127223 */ /* 0x000fe400000100ff */
[----:B------:R-:W-:-:S02]  /*7220*/  FMUL.FTZ R175, R64, R175 ;  /* 0x000000af40af7220 */ /* 0x000fc40000410000 */
[C---:B------:R-:W-:Y:S02]  /*7230*/  FFMA.FTZ R205, -R86.reuse, R150, R205 ;  /* 0x0000009656cd7223 */ /* 0x040fe400000101cd */
[----:B------:R-:W-:Y:S01]  /*7240*/  FMUL.FTZ R156, R86, R185 ;  /* 0x000000b9569c7220 */ /* 0x000fe20000410000 */
[----:B------:R0:W-:Y:S01]  /*7250*/  STS [R190.X4+0x870], R175 ;  /* 0x000870afbe007388 */ /* 0x0001e20000004800 */
[----:B------:R-:W-:Y:S02]  /*7260*/  FFMA.FTZ R18, R171, R178, R18 ;  /* 0x000000b2ab127223 */ /* 0x000fe40000010012 */
[----:B------:R-:W-:Y:S02]  /*7270*/  FFMA.FTZ R180, -R85, R154, R180 ;  /* 0x0000009a55b47223 */ /* 0x000fe400000101b4 */
[----:B------:R-:W-:Y:S02]  /*7280*/  FFMA.FTZ R18, R156, R205, R18 ;  /* 0x000000cd9c127223 */ /* 0x000fe40000010012 */
[----:B------:R-:W-:-:S02]  /*7290*/  FMUL.FTZ R179, R62, R179 ;  /* 0x000000b33eb37220 */ /* 0x000fc40000410000 */
[C---:B------:R-:W-:Y:S02]  /*72a0*/  FFMA.FTZ R207, -R84.reuse, R158, R207 ;  /* 0x0000009e54cf7223 */ /* 0x040fe400000101cf */
[----:B0-----:R-:W-:Y:S01]  /*72b0*/  FMUL.FTZ R175, R85, R157 ;  /* 0x0000009d55af7220 */ /* 0x001fe20000410000 */
[----:B------:R0:W-:Y:S01]  /*72c0*/  STS [R190.X4+0x878], R179 ;  /* 0x000878b3be007388 */ /* 0x0001e20000004800 */
[----:B------:R-:W-:Y:S02]  /*72d0*/  FMUL.FTZ R172, R84, R183 ;  /* 0x000000b754ac7220 */ /* 0x000fe40000410000 */
[----:B------:R-:W-:Y:S02]  /*72e0*/  FFMA.FTZ R18, R175, R180, R18 ;  /* 0x000000b4af127223 */ /* 0x000fe40000010012 */
[----:B------:R-:W-:Y:S02]  /*72f0*/  IMAD.SHL.U32 R197, R23, 0x4, RZ ;  /* 0x0000000417c57824 */ /* 0x000fe400078e00ff */
[----:B------:R-:W-:Y:S01]  /*7300*/  IMAD R192, R194, c[0x0][0x2d0], RZ ;  /* 0x0000b400c2c07a24 */ /* 0x000fe200078e02ff */
[----:B------:R-:W-:Y:S01]  /*7310*/  PRMT R194, RZ, 0x5410, R96 ;  /* 0x00005410ffc27816 */ /* 0x000fe20000000060 */
[----:B------:R-:W-:-:S02]  /*7320*/  FFMA.FTZ R182, -R83, R160, R182 ;  /* 0x000000a053b67223 */ /* 0x000fc400000101b6 */
[----:B0-----:R-:W-:Y:S02]  /*7330*/  FMUL.FTZ R179, R83, R155 ;  /* 0x0000009b53b37220 */ /* 0x001fe40000410000 */
[----:B------:R-:W-:Y:S02]  /*7340*/  FFMA.FTZ R18, R172, R207, R18 ;  /* 0x000000cfac127223 */ /* 0x000fe40000010012 */
[----:B------:R-:W-:Y:S02]  /*7350*/  FMUL.FTZ R174, R69, R174 ;  /* 0x000000ae45ae7220 */ /* 0x000fe40000410000 */
[----:B------:R-:W-:Y:S02]  /*7360*/  FMUL.FTZ R191, R56, R191 ;  /* 0x000000bf38bf7220 */ /* 0x000fe40000410000 */
[----:B------:R-:W-:Y:S01]  /*7370*/  IMAD R189, R197, c[0x0][0x2d4], R192 ;  /* 0x0000b500c5bd7a24 */ /* 0x000fe200078e02c0 */
[----:B------:R0:W-:Y:S01]  /*7380*/  STS [R190.X4+0x85c], R174 ;  /* 0x00085caebe007388 */ /* 0x0001e20000004800 */
[----:B------:R-:W-:-:S02]  /*7390*/  FFMA.FTZ R209, -R82, R168, R209 ;  /* 0x000000a852d17223 */ /* 0x000fc400000101d1 */
[----:B------:R-:W-:Y:S01]  /*73a0*/  FMUL.FTZ R192, R82, R181 ;  /* 0x000000b552c07220 */ /* 0x000fe20000410000 */
[----:B------:R1:W-:Y:S01]  /*73b0*/  STS [R190.X4+0x88c], R191 ;  /* 0x00088cbfbe007388 */ /* 0x0003e20000004800 */
[----:B------:R-:W-:Y:S02]  /*73c0*/  FFMA.FTZ R18, R179, R182, R18 ;  /* 0x000000b6b3127223 */ /* 0x000fe40000010012 */
[----:B------:R-:W-:Y:S02]  /*73d0*/  FMUL.FTZ R195, R70, R195 ;  /* 0x000000c346c37220 */ /* 0x000fe40000410000 */
[----:B------:R-:W-:Y:S01]  /*73e0*/  FMUL.FTZ R19, R60, R19 ;  /* 0x000000133c137220 */ /* 0x000fe20000410000 */
[----:B0-----:R-:W-:Y:S01]  /*73f0*/  PRMT R174, RZ, 0x5410, R98 ;  /* 0x00005410ffae7816 */ /* 0x001fe20000000062 */
[----:B------:R-:W-:Y:S01]  /*7400*/  FFMA.FTZ R196, -R81, R170, R211 ;  /* 0x000000aa51c47223 */ /* 0x000fe200000101d3 */
[----:B------:R0:W-:Y:S01]  /*7410*/  STS [R190.X4+0x858], R195 ;  /* 0x000858c3be007388 */ /* 0x0001e20000004800 */
[----:B------:R-:W-:-:S02]  /*7420*/  FFMA.FTZ R18, R192, R209, R18 ;  /* 0x000000d1c0127223 */ /* 0x000fc40000010012 */
[----:B-1----:R-:W-:Y:S01]  /*7430*/  FMUL.FTZ R191, R81, R152 ;  /* 0x0000009851bf7220 */ /* 0x002fe20000410000 */
[----:B------:R1:W-:Y:S01]  /*7440*/  STS [R190.X4+0x880], R19 ;  /* 0x00088013be007388 */ /* 0x0003e20000004800 */
[C---:B------:R-:W-:Y:S02]  /*7450*/  FFMA.FTZ R213, -R80.reuse, R174, R213 ;  /* 0x000000ae50d57223 */ /* 0x040fe400000101d5 */
[----:B------:R-:W-:Y:S02]  /*7460*/  FMUL.FTZ R198, R80, R177 ;  /* 0x000000b150c67220 */ /* 0x000fe40000410000 */
[----:B------:R-:W-:Y:S01]  /*7470*/  FFMA.FTZ R18, R191, R196, R18 ;  /* 0x000000c4bf127223 */ /* 0x000fe20000010012 */
[----:B0-----:R-:W-:Y:S01]  /*7480*/  PRMT R195, RZ, 0x5410, R95 ;  /* 0x00005410ffc37816 */ /* 0x001fe2000000005f */
[----:B------:R-:W-:Y:S01]  /*7490*/  IMAD.WIDE R20, R199, 0x4, R20 ;  /* 0x00000004c7147825 */ /* 0x000fe200078e0214 */
[----:B-1----:R-:W-:-:S03]  /*74a0*/  PRMT R190, RZ, 0x5410, R97 ;  /* 0x00005410ffbe7816 */ /* 0x002fc60000000061 */
[C---:B------:R-:W-:Y:S02]  /*74b0*/  FMUL.FTZ R199, R79.reuse, R148 ;  /* 0x000000944fc77220 */ /* 0x040fe40000410000 */
[----:B------:R-:W-:Y:S02]  /*74c0*/  FFMA.FTZ R18, R198, R213, R18 ;  /* 0x000000d5c6127223 */ /* 0x000fe40000010012 */
[----:B------:R-:W-:Y:S02]  /*74d0*/  FFMA.FTZ R215, -R79, R190, R215 ;  /* 0x000000be4fd77223 */ /* 0x000fe400000101d7 */
[----:B------:R-:W-:Y:S02]  /*74e0*/  FFMA.FTZ R204, -R77, R195, R184 ;  /* 0x000000c34dcc7223 */ /* 0x000fe400000101b8 */
[C---:B------:R-:W-:Y:S02]  /*74f0*/  FFMA.FTZ R217, -R78.reuse, R194, R217 ;  /* 0x000000c24ed97223 */ /* 0x040fe400000101d9 */
[----:B------:R-:W-:-:S02]  /*7500*/  FMUL.FTZ R184, R78, R173 ;  /* 0x000000ad4eb87220 */ /* 0x000fc40000410000 */
[----:B------:R-:W-:Y:S02]  /*7510*/  FFMA.FTZ R18, R199, R215, R18 ;  /* 0x000000d7c7127223 */ /* 0x000fe40000010012 */
[----:B------:R-:W-:Y:S02]  /*7520*/  FMUL.FTZ R211, R77, R144 ;  /* 0x000000904dd37220 */ /* 0x000fe40000410000 */
[----:B------:R-:W-:Y:S02]  /*7530*/  FFMA.FTZ R18, R184, R217, R18 ;  /* 0x000000d9b8127223 */ /* 0x000fe40000010012 */
[----:B------:R-:W-:Y:S02]  /*7540*/  FFMA.FTZ R206, -R75, R201, R186 ;  /* 0x000000c94bce7223 */ /* 0x000fe400000101ba */
[C---:B------:R-:W-:Y:S02]  /*7550*/  FFMA.FTZ R219, -R76.reuse, R200, R219 ;  /* 0x000000c84cdb7223 */ /* 0x040fe400000101db */
[----:B------:R-:W-:-:S02]  /*7560*/  FMUL.FTZ R186, R76, R169 ;  /* 0x000000a94cba7220 */ /* 0x000fc40000410000 */
[----:B------:R-:W-:Y:S02]  /*7570*/  FFMA.FTZ R18, R211, R204, R18 ;  /* 0x000000ccd3127223 */ /* 0x000fe40000010012 */
[----:B------:R-:W-:Y:S02]  /*7580*/  FFMA.FTZ R208, -R74, R202, R221 ;  /* 0x000000ca4ad07223 */ /* 0x000fe400000101dd */
[----:B------:R-:W-:Y:S02]  /*7590*/  FMUL.FTZ R221, R75, R140 ;  /* 0x0000008c4bdd7220 */ /* 0x000fe40000410000 */
[----:B------:R-:W-:Y:S02]  /*75a0*/  FFMA.FTZ R18, R186, R219, R18 ;  /* 0x000000dbba127223 */ /* 0x000fe40000010012 */
[----:B------:R-:W-:Y:S02]  /*75b0*/  FFMA.FTZ R210, -R73, R223, R188 ;  /* 0x000000df49d27223 */ /* 0x000fe400000101bc */
        /* <DEDUP_REMOVED lines=11> */
[----:B------:R-:W-:-:S03]  /*7670*/  SHF.R.S32.HI R18, RZ, 0x1f, R25 ;  /* 0x0000001fff127819 */ /* 0x000fc60000011419 */
[----:B------:R-:W0:Y:S02]  /*7680*/  LDS R227, [R214.X4+0x850] ;  /* 0x00085000d6e37984 */ /* 0x000e240000004800 */
[----:B------:R-:W-:-:S04]  /*7690*/  IMAD R18, R18, c[0x0][0x2d0], RZ ;  /* 0x0000b40012127a24 */ /* 0x000fc800078e02ff */
[----:B------:R-:W-:Y:S01]  /*76a0*/  IMAD R19, R25, c[0x0][0x2d4], R18 ;  /* 0x0000b50019137a24 */ /* 0x000fe200078e0212 */
[----:B------:R-:W-:-:S03]  /*76b0*/  LEA R18, P0, R6, c[0x0][0x320], 0x2 ;  /* 0x0000c80006127a11 */ /* 0x000fc600078010ff */
[----:B------:R-:W-:-:S05]  /*76c0*/  IMAD.IADD R19, R7, 0x1, R19 ;  /* 0x0000000107137824 */ /* 0x000fca00078e0213 */
[----:B------:R-:W-:-:S05]  /*76d0*/  LEA.HI.X R19, R6, c[0x0][0x324], R19, 0x2, P0 ;  /* 0x0000c90006137a11 */ /* 0x000fca00000f1413 */
[----:B0-----:R0:W-:Y:S02]  /*76e0*/  RED.E.ADD.F32.FTZ.RN.STRONG.GPU [R18.64], R227 ;  /* 0x000000e31200798e */ /* 0x0011e4000c10e784 */
.L_x_2697:
[----:B------:R-:W-:Y:S05]  /*76f0*/  BSYNC B0 ;  /* 0x0000000000007941 */ /* 0x000fea0003800000 */
.L_x_2696:
[----:B------:R1:W2:Y:S01]  /*7700*/  LDS R7, [R212.X4+0x950] ;  /* 0x00095000d4077984 */ /* 0x0002a20000004800 */
[----:B------:R-:W-:Y:S01]  /*7710*/  BSSY B0, `(.L_x_2698) ;  /* 0x0000008000007945 */ /* 0x000fe20003800000 */
[----:B------:R-:W-:Y:S01]  /*7720*/  FADD.FTZ R6, R218, R229 ;  /* 0x000000e5da067221 */ /* 0x000fe20000010000 */
[C---:B0-----:R-:W-:Y:S02]  /*7730*/  IADD3 R18, R141.reuse, 0x80, RZ ;  /* 0x000000808d127810 */ /* 0x041fe40007ffe0ff */
[----:B------:R-:W-:Y:S01]  /*7740*/  IADD3 R214, R141, 0xc0, RZ ;  /* 0x000000c08dd67810 */ /* 0x000fe20007ffe0ff */
[----:B------:R-:W-:Y:S05]  /*7750*/  @!P1 BRA `(.L_x_2699) ;  /* 0x0000003000009947 */ /* 0x000fea0003800000 */
[----:B------:R-:W-:-:S04]  /*7760*/  IMAD.WIDE.U32 R20, R197, c[0x0][0x2d0], R20 ;  /* 0x0000b400c5147a25 */ /* 0x000fc800078e0014 */
[----:B------:R-:W-:-:S05]  /*7770*/  IMAD.IADD R21, R21, 0x1, R189 ;  /* 0x0000000115157824 */ /* 0x000fca00078e02bd */
[----:B--2---:R0:W-:Y:S02]  /*7780*/  RED.E.ADD.F32.FTZ.RN.STRONG.GPU [R20.64+-0xf00], R7 ;  /* 0xfff100071400798e */ /* 0x0041e4000c10e784 */
.L_x_2699:
[----:B------:R-:W-:Y:S05]  /*7790*/  BSYNC B0 ;  /* 0x0000000000007941 */ /* 0x000fea0003800000 */
.L_x_2698:
[-C--:B------:R-:W-:Y:S01]  /*77a0*/  LEA.HI.SX32 R18, R18, R141.reuse, 0x1b ;  /* 0x0000008d12127211 */ /* 0x080fe200078fdaff */
[----:B------:R-:W-:Y:S01]  /*77b0*/  BSSY B0, `(.L_x_2700) ;  /* 0x000000d000007945 */ /* 0x000fe20003800000 */
[----:B------:R-:W-:Y:S02]  /*77c0*/  ISETP.GE.AND P6, PT, R216, 0x81, PT ;  /* 0x00000081d800780c */ /* 0x000fe40003fc6270 */
[----:B0-----:R-:W-:Y:S01]  /*77d0*/  IADD3 R20, R141, 0x100, RZ ;  /* 0x000001008d147810 */ /* 0x001fe20007ffe0ff */
[----:B--2---:R0:W2:Y:S01]  /*77e0*/  LDS R7, [R18.X4+0xa50] ;  /* 0x000a500012077984 */ /* 0x0040a20000004800 */
        /* <DEDUP_REMOVED lines=9> */
.L_x_2701:
[----:B0-----:R-:W-:Y:S05]  /*7880*/  BSYNC B0 ;  /* 0x0000000000007941 */ /* 0x001fea0003800000 */
.L_x_2700:
[----:B--2---:R0:W2:Y:S01]  /*7890*/  LDS R7, [R214.X4+0xb50] ;  /* 0x000b5000d6077984 */ /* 0x0040a20000004800 */
[----:B------:R-:W-:Y:S01]  /*78a0*/  BSSY B0, `(.L_x_2702) ;  /* 0x0000005000007945 */ /* 0x000fe20003800000 */
[----:B------:R-:W-:Y:S02]  /*78b0*/  IADD3 R18, R141, 0x140, RZ ;  /* 0x000001408d127810 */ /* 0x000fe40007ffe0ff */
[----:B------:R-:W-:Y:S01]  /*78c0*/  LEA.HI.SX32 R20, R20, R141, 0x1b ;  /* 0x0000008d14147211 */ /* 0x000fe200078fdaff */
[----:B------:R-:W-:Y:S05]  /*78d0*/  @!P0 BRA `(.L_x_2703) ;  /* 0x0000001000008947 */ /* 0x000fea0003800000 */
[----:B--2---:R2:W-:Y:S02]  /*78e0*/  RED.E.ADD.F32.FTZ.RN.STRONG.GPU [R4.64+-0xd00], R7 ;  /* 0xfff300070400798e */ /* 0x0045e4000c10e784 */
.L_x_2703:
[----:B------:R-:W-:Y:S05]  /*78f0*/  BSYNC B0 ;  /* 0x0000000000007941 */ /* 0x000fea0003800000 */
.L_x_2702:
[----:B--2---:R2:W3:Y:S01]  /*7900*/  LDS R7, [R20.X4+0xc50] ;  /* 0x000c500014077984 */ /* 0x0044e20000004800 */
[----:B------:R-:W-:Y:S01]  /*7910*/  BSSY B0, `(.L_x_2704) ;  /* 0x0000005000007945 */ /* 0x000fe20003800000 */
[----:B-1----:R-:W-:-:S02]  /*7920*/  IADD3 R212, R141, 0x180, RZ ;  /* 0x000001808dd47810 */ /* 0x002fc40007ffe0ff */
[----:B------:R-:W-:Y:S01]  /*7930*/  LEA.HI.SX32 R18, R18, R141, 0x1b ;  /* 0x0000008d12127211 */ /* 0x000fe200078fdaff */
[----:B------:R-:W-:Y:S05]  /*7940*/  @!P1 BRA `(.L_x_2705) ;  /* 0x0000001000009947 */ /* 0x000fea0003800000 */
[----:B---3--:R1:W-:Y:S02]  /*7950*/  RED.E.ADD.F32.FTZ.RN.STRONG.GPU [R4.64+-0xc00], R7 ;  /* 0xfff400070400798e */ /* 0x0083e4000c10e784 */
.L_x_2705:
[----:B------:R-:W-:Y:S05]  /*7960*/  BSYNC B0 ;  /* 0x0000000000007941 */ /* 0x000fea0003800000 */
.L_x_2704:
[----:B-1-3--:R1:W3:Y:S01]  /*7970*/  LDS R7, [R18.X4+0xd50] ;  /* 0x000d500012077984 */ /* 0x00a2e20000004800 */
[----:B------:R-:W-:Y:S01]  /*7980*/  BSSY B0, `(.L_x_2706) ;  /* 0x0000005000007945 */ /* 0x000fe20003800000 */
[----:B--2---:R-:W-:Y:S02]  /*7990*/  IADD3 R20, R141, 0x1c0, RZ ;  /* 0x000001c08d147810 */ /* 0x004fe40007ffe0ff */
[----:B------:R-:W-:Y:S01]  /*79a0*/  LEA.HI.SX32 R212, R212, R141, 0x1b ;  /* 0x0000008dd4d47211 */ /* 0x000fe200078fdaff */
[----:B------:R-:W-:Y:S05]  /*79b0*/  @!P2 BRA `(.L_x_2707) ;  /* 0x000000100000a947 */ /* 0x000fea0003800000 */
[----:B---3--:R2:W-:Y:S02]  /*79c0*/  RED.E.ADD.F32.FTZ.RN.STRONG.GPU [R4.64+-0xb00], R7 ;  /* 0xfff500070400798e */ /* 0x0085e4000c10e784 */
.L_x_2707:
[----:B------:R-:W-:Y:S05]  /*79d0*/  BSYNC B0 ;  /* 0x0000000000007941 */ /* 0x000fea0003800000 */
.L_x_2706:
[----:B--23--:R2:W3:Y:S01]  /*79e0*/  LDS R7, [R212.X4+0xe50] ;  /* 0x000e5000d4077984 */ /* 0x00c4e20000004800 */
[----:B------:R-:W-:Y:S01]  /*79f0*/  BSSY B0, `(.L_x_2708) ;  /* 0x0000005000007945 */ /* 0x000fe20003800000 */
[----:B-1----:R-:W-:Y:S02]  /*7a00*/  IADD3 R18, R141, 0x200, RZ ;  /* 0x000002008d127810 */ /* 0x002fe40007ffe0ff */
[----:B------:R-:W-:Y:S01]  /*7a10*/  LEA.HI.SX32 R20, R20, R141, 0x1b ;  /* 0x0000008d14147211 */ /* 0x000fe200078fdaff */
[----:B------:R-:W-:Y:S05]  /*7a20*/  @!P3 BRA `(.L_x_2709) ;  /* 0x000000100000b947 */ /* 0x000fea0003800000 */
[----:B---3--:R1:W-:Y:S02]  /*7a30*/  RED.E.ADD.F32.FTZ.RN.STRONG.GPU [R4.64+-0xa00], R7 ;  /* 0xfff600070400798e */ /* 0x0083e4000c10e784 */
.L_x_2709:
[----:B------:R-:W-:Y:S05]  /*7a40*/  BSYNC B0 ;  /* 0x0000000000007941 */ /* 0x000fea0003800000 */
.L_x_2708:
[----:B-1-3--:R1:W3:Y:S01]  /*7a50*/  LDS R7, [R20.X4+0xf50] ;  /* 0x000f500014077984 */ /* 0x00a2e20000004800 */
[----:B------:R-:W-:Y:S01]  /*7a60*/  BSSY B0, `(.L_x_2710) ;  /* 0x0000004000007945 */ /* 0x000fe20003800000 */
[----:B------:R-:W-:Y:S01]  /*7a70*/  LEA.HI.SX32 R18, R18, R141, 0x1b ;  /* 0x0000008d12127211 */ /* 0x000fe200078fdaff */
[----:B------:R-:W-:Y:S05]  /*7a80*/  @!P4 BRA `(.L_x_2711) ;  /* 0x000000100000c947 */ /* 0x000fea0003800000 */
[----:B---3--:R3:W-:Y:S02]  /*7a90*/  RED.E.ADD.F32.FTZ.RN.STRONG.GPU [R4.64+-0x900], R7 ;  /* 0xfff700070400798e */ /* 0x0087e4000c10e784 */
.L_x_2711:
[----:B------:R-:W-:Y:S05]  /*7aa0*/  BSYNC B0 ;  /* 0x0000000000007941 */ /* 0x000fea0003800000 */
.L_x_2710:
[----:B---3--:R3:W4:Y:S01]  /*7ab0*/  LDS R7, [R18.X4+0x1050] ;  /* 0x0010500012077984 */ /* 0x0087220000004800 */
[----:B------:R-:W-:Y:S01]  /*7ac0*/  BSSY B0, `(.L_x_2712) ;  /* 0x0000005000007945 */ /* 0x000fe20003800000 */
[----:B-1----:R-:W-:-:S02]  /*7ad0*/  IADD3 R20, R141, 0x240, RZ ;  /* 0x000002408d147810 */ /* 0x002fc40007ffe0ff */
[----:B--2---:R-:W-:Y:S01]  /*7ae0*/  IADD3 R212, R141, 0x280, RZ ;  /* 0x000002808dd47810 */ /* 0x004fe20007ffe0ff */
[----:B------:R-:W-:Y:S05]  /*7af0*/  @!P5 BRA `(.L_x_2713) ;  /* 0x000000100000d947 */ /* 0x000fea0003800000 */
[----:B----4-:R1:W-:Y:S02]  /*7b00*/  RED.E.ADD.F32.FTZ.RN.STRONG.GPU [R4.64+-0x800], R7 ;  /* 0xfff800070400798e */ /* 0x0103e4000c10e784 */
.L_x_2713:
[----:B------:R-:W-:Y:S05]  /*7b10*/  BSYNC B0 ;  /* 0x0000000000007941 */ /* 0x000fea0003800000 */
.L_x_2712:
[-C--:B------:R-:W-:Y:S01]  /*7b20*/  LEA.HI.SX32 R20, R20, R141.reuse, 0x1b ;  /* 0x0000008d14147211 */ /* 0x080fe200078fdaff */
[----:B------:R-:W-:Y:S01]  /*7b30*/  BSSY B0, `(.L_x_2714) ;  /* 0x000000d000007945 */ /* 0x000fe20003800000 */
[----:B------:R-:W-:Y:S02]  /*7b40*/  ISETP.GE.AND P6, PT, R216, 0x241, PT ;  /* 0x00000241d800780c */ /* 0x000fe40003fc6270 */
[----:B---3--:R-:W-:Y:S01]  /*7b50*/  IADD3 R18, R141, 0x2c0, RZ ;  /* 0x000002c08d127810 */ /* 0x008fe20007ffe0ff */
[----:B-1--4-:R1:W2:Y:S01]  /*7b60*/  LDS R7, [R20.X4+0x1150] ;  /* 0x0011500014077984 */ /* 0x0122a20000004800 */
        /* <DEDUP_REMOVED lines=9> */
.L_x_2715:
[----:B-1----:R-:W-:Y:S05]  /*7c00*/  BSYNC B0 ;  /* 0x0000000000007941 */ /* 0x002fea0003800000 */
.L_x_2714:
[----:B--2---:R1:W2:Y:S01]  /*7c10*/  LDS R7, [R212.X4+0x1250] ;  /* 0x00125000d4077984 */ /* 0x0042a20000004800 */
[----:B------:R-:W-:Y:S01]  /*7c20*/  BSSY B0, `(.L_x_2716) ;  /* 0x0000005000007945 */ /* 0x000fe20003800000 */
[----:B------:R-:W-:Y:S02]  /*7c30*/  IADD3 R20, R141, 0x300, RZ ;  /* 0x000003008d147810 */ /* 0x000fe40007ffe0ff */
[----:B------:R-:W-:Y:S01]  /*7c40*/  LEA.HI.SX32 R18, R18, R141, 0x1b ;  /* 0x0000008d12127211 */ /* 0x000fe200078fdaff */
[----:B------:R-:W-:Y:S05]  /*7c50*/  @!P0 BRA `(.L_x_2717) ;  /* 0x0000001000008947 */ /* 0x000fea0003800000 */
[----:B--2---:R2:W-:Y:S02]  /*7c60*/  RED.E.ADD.F32.FTZ.RN.STRONG.GPU [R4.64+-0x600], R7 ;  /* 0xfffa00070400798e */ /* 0x0045e4000c10e784 */
.L_x_2717:
[----:B------:R-:W-:Y:S05]  /*7c70*/  BSYNC B0 ;  /* 0x0000000000007941 */ /* 0x000fea0003800000 */
.L_x_2716:
[----:B--2---:R2:W3:Y:S01]  /*7c80*/  LDS R7, [R18.X4+0x1350] ;  /* 0x0013500012077984 */ /* 0x0044e20000004800 */
[----:B------:R-:W-:Y:S01]  /*7c90*/  BSSY B0, `(.L_x_2718) ;  /* 0x0000005000007945 */ /* 0x000fe20003800000 */
[----:B-1----:R-:W-:-:S02]  /*7ca0*/  IADD3 R212, R141, 0x340, RZ ;  /* 0x000003408dd47810 */ /* 0x002fc40007ffe0ff */
[----:B------:R-:W-:Y:S01]  /*7cb0*/  LEA.HI.SX32 R20, R20, R141, 0x1b ;  /* 0x0000008d14147211 */ /* 0x000fe200078fdaff */
[----:B------:R-:W-:Y:S05]  /*7cc0*/  @!P1 BRA `(.L_x_2719) ;  /* 0x0000001000009947 */ /* 0x000fea0003800000 */
[----:B---3--:R1:W-:Y:S02]  /*7cd0*/  RED.E.ADD.F32.FTZ.RN.STRONG.GPU [R4.64+-0x500], R7 ;  /* 0xfffb00070400798e */ /* 0x0083e4000c10e784 */
.L_x_2719:
[----:B------:R-:W-:Y:S05]  /*7ce0*/  BSYNC B0 ;  /* 0x0000000000007941 */ /* 0x000fea0003800000 */
.L_x_2718:
[----:B-1-3--:R1:W3:Y:S01]  /*7cf0*/  LDS R7, [R20.X4+0x1450] ;  /* 0x0014500014077984 */ /* 0x00a2e20000004800 */
[----:B------:R-:W-:Y:S01]  /*7d00*/  BSSY B0, `(.L_x_2720) ;  /* 0x0000005000007945 */ /* 0x000fe20003800000 */
[----:B--2---:R-:W-:Y:S02]  /*7d10*/  IADD3 R18, R141, 0x380, RZ ;  /* 0x000003808d127810 */ /* 0x004fe40007ffe0ff */
[----:B------:R-:W-:Y:S01]  /*7d20*/  LEA.HI.SX32 R212, R212, R141, 0x1b ;  /* 0x0000008dd4d47211 */ /* 0x000fe200078fdaff */
[----:B------:R-:W-:Y:S05]  /*7d30*/  @!P2 BRA `(.L_x_2721) ;  /* 0x000000100000a947 */ /* 0x000fea0003800000 */
[----:B---3--:R2:W-:Y:S02]  /*7d40*/  RED.E.ADD.F32.FTZ.RN.STRONG.GPU [R4.64+-0x400], R7 ;  /* 0xfffc00070400798e */ /* 0x0085e4000c10e784 */
.L_x_2721:
[----:B------:R-:W-:Y:S05]  /*7d50*/  BSYNC B0 ;  /* 0x0000000000007941 */ /* 0x000fea0003800000 */
.L_x_2720:
[----:B--23--:R2:W3:Y:S01]  /*7d60*/  LDS R7, [R212.X4+0x1550] ;  /* 0x00155000d4077984 */ /* 0x00c4e20000004800 */
[----:B------:R-:W-:Y:S01]  /*7d70*/  BSSY B0, `(.L_x_2722) ;  /* 0x0000005000007945 */ /* 0x000fe20003800000 */
[----:B-1----:R-:W-:Y:S02]  /*7d80*/  IADD3 R20, R141, 0x3c0, RZ ;  /* 0x000003c08d147810 */ /* 0x002fe40007ffe0ff */
[----:B------:R-:W-:Y:S01]  /*7d90*/  LEA.HI.SX32 R18, R18, R141, 0x1b ;  /* 0x0000008d12127211 */ /* 0x000fe200078fdaff */
[----:B------:R-:W-:Y:S05]  /*7da0*/  @!P3 BRA `(.L_x_2723) ;  /* 0x000000100000b947 */ /* 0x000fea0003800000 */
[----:B---3--:R1:W-:Y:S02]  /*7db0*/  RED.E.ADD.F32.FTZ.RN.STRONG.GPU [R4.64+-0x300], R7 ;  /* 0xfffd00070400798e */ /* 0x0083e4000c10e784 */
.L_x_2723:
[----:B------:R-:W-:Y:S05]  /*7dc0*/  BSYNC B0 ;  /* 0x0000000000007941 */ /* 0x000fea0003800000 */
.L_x_2722:
[----:B-1-3--:R1:W3:Y:S01]  /*7dd0*/  LDS R7, [R18.X4+0x1650] ;  /* 0x0016500012077984 */ /* 0x00a2e20000004800 */
[----:B------:R-:W-:Y:S01]  /*7de0*/  BSSY B0, `(.L_x_2724) ;  /* 0x0000004000007945 */ /* 0x000fe20003800000 */
[----:B------:R-:W-:Y:S01]  /*7df0*/  LEA.HI.SX32 R20, R20, R141, 0x1b ;  /* 0x0000008d14147211 */ /* 0x000fe200078fdaff */
[----:B------:R-:W-:Y:S05]  /*7e00*/  @!P4 BRA `(.L_x_2725) ;  /* 0x000000100000c947 */ /* 0x000fea0003800000 */
[----:B---3--:R3:W-:Y:S02]  /*7e10*/  RED.E.ADD.F32.FTZ.RN.STRONG.GPU [R4.64+-0x200], R7 ;  /* 0xfffe00070400798e */ /* 0x0087e4000c10e784 */
.L_x_2725:
[----:B------:R-:W-:Y:S05]  /*7e20*/  BSYNC B0 ;  /* 0x0000000000007941 */ /* 0x000fea0003800000 */
.L_x_2724:
[----:B---3--:R3:W4:Y:S01]  /*7e30*/  LDS R7, [R20.X4+0x1750] ;  /* 0x0017500014077984 */ /* 0x0087220000004800 */
[----:B------:R-:W-:Y:S01]  /*7e40*/  BSSY B0, `(.L_x_2726) ;  /* 0x0000003000007945 */ /* 0x000fe20003800000 */
[----:B------:R-:W-:Y:S05]  /*7e50*/  @!P5 BRA `(.L_x_2727) ;  /* 0x000000100000d947 */ /* 0x000fea0003800000 */
[----:B----4-:R4:W-:Y:S02]  /*7e60*/  RED.E.ADD.F32.FTZ.RN.STRONG.GPU [R4.64+-0x100], R7 ;  /* 0xffff00070400798e */ /* 0x0109e4000c10e784 */
.L_x_2727:
[----:B------:R-:W-:Y:S05]  /*7e70*/  BSYNC B0 ;  /* 0x0000000000007941 */ /* 0x000fea0003800000 */
.L_x_2726:
[----:B----4-:R-:W4:Y:S01]  /*7e80*/  SHFL.DOWN PT, R5, R6, 0x1, 0x1f ;  /* 0x08201f0006057f89 */ /* 0x010f2200000e0000 */
[----:B------:R-:W-:Y:S01]  /*7e90*/  ISETP.GT.AND P0, PT, R130, 0x1e, PT ;  /* 0x0000001e8200780c */ /* 0x000fe20003f04270 */
[----:B------:R-:W-:Y:S01]  /*7ea0*/  FMUL.FTZ R7, R136, R176 ;  /* 0x000000b088077220 */ /* 0x000fe20000410000 */
[----:B------:R-:W-:Y:S01]  /*7eb0*/  ISETP.NE.AND P1, PT, R130, RZ, PT ;  /* 0x000000ff8200720c */ /* 0x000fe20003f25270 */
[----:B------:R-:W5:Y:S01]  /*7ec0*/  SHFL.DOWN PT, R4, R167, 0x1, 0x1f ;  /* 0x08201f00a7047f89 */ /* 0x000f6200000e0000 */
[----:B------:R-:W-:Y:S01]  /*7ed0*/  ISETP.NE.AND P2, PT, R141, RZ, PT ;  /* 0x000000ff8d00720c */ /* 0x000fe20003f45270 */
[----:B------:R-:W-:Y:S01]  /*7ee0*/  FMUL.FTZ R7, R210, R7 ;  /* 0x00000007d2077220 */ /* 0x000fe20000410000 */
[----:B------:R-:W-:Y:S01]  /*7ef0*/  BSSY B0, `(.L_x_2728) ;  /* 0x0000075000007945 */ /* 0x000fe20003800000 */
        /* <DEDUP_REMOVED lines=8> */
[----:B----4-:R-:W-:Y:S02]  /*7f80*/  @!P0 FADD.FTZ R6, R6, R5 ;  /* 0x0000000506068221 */ /* 0x010fe40000010000 */
[----:B------:R-:W-:Y:S02]  /*7f90*/  FADD.FTZ R46, R199, R46 ;  /* 0x0000002ec72e7221 */ /* 0x000fe40000010000 */
[----:B-----5:R-:W-:Y:S01]  /*7fa0*/  @!P0 FADD.FTZ R167, R167, R4 ;  /* 0x00000004a7a78221 */ /* 0x020fe20000010000 */
[----:B------:R-:W4:Y:S01]  /*7fb0*/  SHFL.DOWN PT, R5, R6, 0x2, 0x1f ;  /* 0x08401f0006057f89 */ /* 0x000f2200000e0000 */
[----:B------:R-:W-:Y:S01]  /*7fc0*/  ISETP.GT.AND P0, PT, R130, 0x1d, PT ;  /* 0x0000001d8200780c */ /* 0x000fe20003f04270 */
[----:B------:R-:W-:Y:S02]  /*7fd0*/  FADD.FTZ R49, R198, R49 ;  /* 0x00000031c6317221 */ /* 0x000fe40000010000 */
[----:B------:R-:W5:Y:S01]  /*7fe0*/  SHFL.DOWN PT, R4, R167, 0x2, 0x1f ;  /* 0x08401f00a7047f89 */ /* 0x000f6200000e0000 */
        /* <DEDUP_REMOVED lines=8> */
[----:B----4-:R-:W-:Y:S02]  /*8070*/  @!P0 FADD.FTZ R6, R6, R5 ;  /* 0x0000000506068221 */ /* 0x010fe40000010000 */
[----:B------:R-:W-:Y:S02]  /*8080*/  FMUL.FTZ R5, R136, R193 ;  /* 0x000000c188057220 */ /* 0x000fe40000410000 */
[----:B-----5:R-:W-:Y:S01]  /*8090*/  @!P0 FADD.FTZ R167, R167, R4 ;  /* 0x00000004a7a78221 */ /* 0x020fe20000010000 */
[----:B------:R-:W4:Y:S01]  /*80a0*/  SHFL.DOWN PT, R19, R6, 0x4, 0x1f ;  /* 0x08801f0006137f89 */ /* 0x000f2200000e0000 */
[----:B------:R-:W-:Y:S01]  /*80b0*/  ISETP.GT.AND P0, PT, R130, 0x1b, PT ;  /* 0x0000001b8200780c */ /* 0x000fe20003f04270 */
[----:B------:R-:W-:Y:S02]  /*80c0*/  FMUL.FTZ R5, R208, R5 ;  /* 0x00000005d0057220 */ /* 0x000fe40000410000 */
[----:B------:R-:W5:Y:S02]  /*80d0*/  SHFL.DOWN PT, R4, R167, 0x4, 0x1f ;  /* 0x08801f00a7047f89 */ /* 0x000f6400000e0000 */
[----:B------:R-:W-:-:S02]  /*80e0*/  FFMA.FTZ R193, R202, R193, R5 ;  /* 0x000000c1cac17223 */ /* 0x000fc40000010005 */
[----:B------:R-:W-:Y:S02]  /*80f0*/  FMUL.FTZ R5, R136, R140 ;  /* 0x0000008c88057220 */ /* 0x000fe40000410000 */
[----:B------:R-:W-:Y:S02]  /*8100*/  FADD.FTZ R38, R193, R38 ;  /* 0x00000026c1267221 */ /* 0x000fe40000010000 */
[----:B------:R-:W-:-:S04]  /*8110*/  FMUL.FTZ R5, R206, R5 ;  /* 0x00000005ce057220 */ /* 0x000fc80000410000 */
[----:B------:R-:W-:Y:S02]  /*8120*/  FFMA.FTZ R140, R201, R140, R5 ;  /* 0x0000008cc98c7223 */ /* 0x000fe40000010005 */
[-C--:B------:R-:W-:Y:S02]  /*8130*/  FMUL.FTZ R5, R136, R144.reuse ;  /* 0x0000009088057220 */ /* 0x080fe40000410000 */
[----:B------:R-:W-:Y:S02]  /*8140*/  FADD.FTZ R39, R140, R39 ;  /* 0x000000278c277221 */ /* 0x000fe40000010000 */
[----:B------:R-:W-:Y:S02]  /*8150*/  FMUL.FTZ R5, R204, R5 ;  /* 0x00000005cc057220 */ /* 0x000fe40000410000 */
[----:B----4-:R-:W-:Y:S02]  /*8160*/  @!P0 FADD.FTZ R6, R6, R19 ;  /* 0x0000001306068221 */ /* 0x010fe40000010000 */
[----:B------:R-:W-:-:S02]  /*8170*/  FFMA.FTZ R144, R195, R144, R5 ;  /* 0x00000090c3907223 */ /* 0x000fc40000010005 */
[----:B-----5:R-:W-:Y:S01]  /*8180*/  @!P0 FADD.FTZ R167, R167, R4 ;  /* 0x00000004a7a78221 */ /* 0x020fe20000010000 */
[----:B------:R-:W4:Y:S01]  /*8190*/  SHFL.DOWN PT, R7, R6, 0x8, 0x1f ;  /* 0x09001f0006077f89 */ /* 0x000f2200000e0000 */
[----:B------:R-:W-:Y:S01]  /*81a0*/  ISETP.GT.AND P0, PT, R130, 0x17, PT ;  /* 0x000000178200780c */ /* 0x000fe20003f04270 */
[C---:B------:R-:W-:Y:S02]  /*81b0*/  FMUL.FTZ R4, R136.reuse, R169 ;  /* 0x000000a988047220 */ /* 0x040fe40000410000 */
[----:B-1----:R-:W1:Y:S01]  /*81c0*/  SHFL.DOWN PT, R18, R167, 0x8, 0x1f ;  /* 0x09001f00a7127f89 */ /* 0x002e6200000e0000 */
[----:B------:R-:W-:Y:S02]  /*81d0*/  FMUL.FTZ R5, R136, R152 ;  /* 0x0000009888057220 */ /* 0x000fe40000410000 */
[----:B------:R-:W-:Y:S02]  /*81e0*/  FMUL.FTZ R4, R219, R4 ;  /* 0x00000004db047220 */ /* 0x000fe40000410000 */
[----:B------:R-:W-:-:S02]  /*81f0*/  FMUL.FTZ R5, R196, R5 ;  /* 0x00000005c4057220 */ /* 0x000fc40000410000 */
[----:B------:R-:W-:Y:S02]  /*8200*/  FFMA.FTZ R169, R200, R169, R4 ;  /* 0x000000a9c8a97223 */ /* 0x000fe40000010004 */
[----:B------:R-:W-:Y:S02]  /*8210*/  FMUL.FTZ R4, R136, R173 ;  /* 0x000000ad88047220 */ /* 0x000fe40000410000 */
[----:B------:R-:W-:Y:S02]  /*8220*/  FFMA.FTZ R152, R170, R152, R5 ;  /* 0x00000098aa987223 */ /* 0x000fe40000010005 */
[----:B------:R-:W-:Y:S02]  /*8230*/  FMUL.FTZ R217, R217, R4 ;  /* 0x00000004d9d97220 */ /* 0x000fe40000410000 */
[C---:B------:R-:W-:Y:S02]  /*8240*/  FMUL.FTZ R4, R136.reuse, R148 ;  /* 0x0000009488047220 */ /* 0x040fe40000410000 */
[----:B------:R-:W-:-:S02]  /*8250*/  FMUL.FTZ R5, R136, R155 ;  /* 0x0000009b88057220 */ /* 0x000fc40000410000 */
[----:B------:R-:W-:Y:S02]  /*8260*/  FMUL.FTZ R215, R215, R4 ;  /* 0x00000004d7d77220 */ /* 0x000fe40000410000 */
[----:B----4-:R-:W-:Y:S02]  /*8270*/  @!P0 FADD.FTZ R6, R6, R7 ;  /* 0x0000000706068221 */ /* 0x010fe40000010000 */
[----:B------:R-:W-:Y:S02]  /*8280*/  FMUL.FTZ R4, R136, R177 ;  /* 0x000000b188047220 */ /* 0x000fe40000410000 */
[----:B-1----:R-:W-:Y:S01]  /*8290*/  @!P0 FADD.FTZ R167, R167, R18 ;  /* 0x00000012a7a78221 */ /* 0x002fe20000010000 */
[----:B------:R-:W1:Y:S01]  /*82a0*/  SHFL.DOWN PT, R7, R6, 0x10, 0x1f ;  /* 0x0a001f0006077f89 */ /* 0x000e6200000e0000 */
[----:B------:R-:W-:Y:S01]  /*82b0*/  FMUL.FTZ R4, R213, R4 ;  /* 0x00000004d5047220 */ /* 0x000fe20000410000 */
[----:B------:R-:W-:Y:S01]  /*82c0*/  ISETP.GT.AND P0, PT, R130, 0xf, PT ;  /* 0x0000000f8200780c */ /* 0x000fe20003f04270 */
[----:B------:R-:W-:Y:S01]  /*82d0*/  FMUL.FTZ R5, R182, R5 ;  /* 0x00000005b6057220 */ /* 0x000fe20000410000 */
[----:B------:R-:W4:Y:S01]  /*82e0*/  SHFL.DOWN PT, R18, R167, 0x10, 0x1f ;  /* 0x0a001f00a7127f89 */ /* 0x000f2200000e0000 */
[----:B------:R-:W-:-:S02]  /*82f0*/  FFMA.FTZ R177, R174, R177, R4 ;  /* 0x000000b1aeb17223 */ /* 0x000fc40000010004 */
[----:B------:R-:W-:Y:S02]  /*8300*/  FMUL.FTZ R4, R136, R181 ;  /* 0x000000b588047220 */ /* 0x000fe40000410000 */
[----:B------:R-:W-:Y:S02]  /*8310*/  FFMA.FTZ R160, R160, R155, R5 ;  /* 0x0000009ba0a07223 */ /* 0x000fe40000010005 */
[----:B------:R-:W-:Y:S02]  /*8320*/  FMUL.FTZ R4, R209, R4 ;  /* 0x00000004d1047220 */ /* 0x000fe40000410000 */
[----:B------:R-:W-:Y:S02]  /*8330*/  FFMA.FTZ R217, R194, R173, R217 ;  /* 0x000000adc2d97223 */ /* 0x000fe400000100d9 */
[----:B------:R-:W-:Y:S02]  /*8340*/  FFMA.FTZ R181, R168, R181, R4 ;  /* 0x000000b5a8b57223 */ /* 0x000fe40000010004 */
[----:B------:R-:W-:-:S02]  /*8350*/  FMUL.FTZ R4, R136, R183 ;  /* 0x000000b788047220 */ /* 0x000fc40000410000 */
[----:B------:R-:W-:Y:S02]  /*8360*/  FFMA.FTZ R148, R190, R148, R215 ;  /* 0x00000094be947223 */ /* 0x000fe400000100d7 */
[----:B------:R-:W-:Y:S02]  /*8370*/  FMUL.FTZ R4, R207, R4 ;  /* 0x00000004cf047220 */ /* 0x000fe40000410000 */
[----:B------:R-:W-:Y:S02]  /*8380*/  FADD.FTZ R36, R169, R36 ;  /* 0x00000024a9247221 */ /* 0x000fe40000010000 */
[----:B-1----:R-:W-:Y:S02]  /*8390*/  @!P0 FADD.FTZ R6, R6, R7 ;  /* 0x0000000706068221 */ /* 0x002fe40000010000 */
[----:B------:R-:W-:Y:S02]  /*83a0*/  FMUL.FTZ R7, R136, R157 ;  /* 0x0000009d88077220 */ /* 0x000fe40000410000 */
[----:B------:R-:W-:Y:S01]  /*83b0*/  FFMA.FTZ R183, R158, R183, R4 ;  /* 0x000000b79eb77223 */ /* 0x000fe20000010004 */
[----:B------:R-:W-:Y:S01]  /*83c0*/  MOV R4, R6 ;  /* 0x0000000600047202 */ /* 0x000fe20000000f00 */
[----:B------:R-:W-:-:S02]  /*83d0*/  FMUL.FTZ R7, R180, R7 ;  /* 0x00000007b4077220 */ /* 0x000fc40000410000 */
[----:B----4-:R-:W-:Y:S02]  /*83e0*/  @!P0 FADD.FTZ R167, R167, R18 ;  /* 0x00000012a7a78221 */ /* 0x010fe40000010000 */
[----:B------:R-:W-:Y:S02]  /*83f0*/  FFMA.FTZ R154, R154, R157, R7 ;  /* 0x0000009d9a9a7223 */ /* 0x000fe40000010007 */
[C---:B------:R-:W-:Y:S02]  /*8400*/  FMUL.FTZ R6, R136.reuse, R185 ;  /* 0x000000b988067220 */ /* 0x040fe40000410000 */
[C---:B------:R-:W-:Y:S02]  /*8410*/  FMUL.FTZ R7, R136.reuse, R159 ;  /* 0x0000009f88077220 */ /* 0x040fe40000410000 */
[----:B------:R-:W-:Y:S02]  /*8420*/  FMUL.FTZ R136, R136, R187 ;  /* 0x000000bb88887220 */ /* 0x000fe40000410000 */
[----:B------:R-:W-:-:S02]  /*8430*/  IMAD.MOV.U32 R5, RZ, RZ, R167 ;  /* 0x000000ffff057224 */ /* 0x000fc400078e00a7 */
[----:B------:R-:W-:Y:S02]  /*8440*/  FMUL.FTZ R6, R205, R6 ;  /* 0x00000006cd067220 */ /* 0x000fe40000410000 */
[----:B------:R-:W-:Y:S01]  /*8450*/  FMUL.FTZ R7, R178, R7 ;  /* 0x00000007b2077220 */ /* 0x000fe20000410000 */
[----:B------:R1:W-:Y:S01]  /*8460*/  @!P1 STS.64 [R125.X8+0x18d8], R4 ;  /* 0x0018d8047d009388 */ /* 0x0003e20000008a00 */
[----:B------:R-:W-:Y:S02]  /*8470*/  FMUL.FTZ R136, R203, R136 ;  /* 0x00000088cb887220 */ /* 0x000fe40000410000 */
[----:B------:R-:W-:Y:S02]  /*8480*/  FFMA.FTZ R185, R150, R185, R6 ;  /* 0x000000b996b97223 */ /* 0x000fe40000010006 */
        /* <DEDUP_REMOVED lines=13> */
[----:B------:R-:W-:Y:S01]  /*8560*/  FADD.FTZ R24, R187, R24 ;  /* 0x00000018bb187221 */ /* 0x000fe20000010000 */
[----:B------:R-:W-:Y:S06]  /*8570*/  BAR.SYNC.DEFER_BLOCKING 0x0 ;  /* 0x0000000000007b1d */ /* 0x000fec0000010000 */
[----:B------:R-:W-:Y:S05]  /*8580*/  @P2 BRA `(.L_x_2729) ;  /* 0x000000b000002947 */ /* 0x000fea0003800000 */
[----:B-1----:R-:W-:Y:S01]  /*8590*/  ISETP.NE.AND P0, PT, R162, c[0x0][0x174], PT ;  /* 0x00005d00a2007a0c */ /* 0x002fe20003f05270 */
[----:B---3--:R-:W-:Y:S01]  /*85a0*/  IMAD.SHL.U32 R20, R25, 0x4, RZ ;  /* 0x0000000419147824 */ /* 0x008fe200078e00ff */
[----:B------:R-:W1:Y:S11]  /*85b0*/  LDS.64 R6, [0x18e0] ;  /* 0x0018e000ff067984 */ /* 0x000e760000000a00 */
[----:B------:R-:W3:Y:S04]  /*85c0*/  @P0 LDS R18, [R20+0x3210] ;  /* 0x0032100014120984 */ /* 0x000ee80000000800 */
[----:B------:R-:W4:Y:S01]  /*85d0*/  @P0 LDS R19, [R20+0x2e10] ;  /* 0x002e100014130984 */ /* 0x000f220000000800 */
[----:B-1----:R-:W-:-:S02]  /*85e0*/  FADD.FTZ R5, R5, R7 ;  /* 0x0000000705057221 */ /* 0x002fc40000010000 */
[----:B------:R-:W-:Y:S02]  /*85f0*/  FADD.FTZ R4, R4, R6 ;  /* 0x0000000604047221 */ /* 0x000fe40000010000 */
[----:B---3--:R-:W-:Y:S02]  /*8600*/  @P0 FADD.FTZ R5, R5, R18 ;  /* 0x0000001205050221 */ /* 0x008fe40000010000 */
[----:B----4-:R-:W-:-:S03]  /*8610*/  @P0 FADD.FTZ R4, R4, R19 ;  /* 0x0000001304040221 */ /* 0x010fc60000010000 */
[----:B------:R1:W-:Y:S04]  /*8620*/  STS [R20+0x3210], R5 ;  /* 0x0032100514007388 */ /* 0x0003e80000000800 */
[----:B------:R1:W-:Y:S02]  /*8630*/  STS [R20+0x2e10], R4 ;  /* 0x002e100414007388 */ /* 0x0003e40000000800 */
.L_x_2729:
[----:B-1----:R-:W-:Y:S05]  /*8640*/  BSYNC B0 ;  /* 0x0000000000007941 */ /* 0x002fea0003800000 */
.L_x_2728:
[----:B------:R-:W-:Y:S02]  /*8650*/  IADD3 R25, R25, 0x1, RZ ;  /* 0x0000000119197810 */ /* 0x000fe40007ffe0ff */
[----:B------:R-:W-:Y:S02]  /*8660*/  IADD3 R23, P1, R23, 0x1, RZ ;  /* 0x0000000117177810 */ /* 0x000fe40007f3e0ff */
[----:B------:R-:W-:Y:S02]  /*8670*/  ISETP.GE.AND P0, PT, R25, c[0x0][0x16c], PT ;  /* 0x00005b0019007a0c */ /* 0x000fe40003f06270 */
[----:B------:R-:W-:-:S11]  /*8680*/  IADD3.X R0, RZ, R0, RZ, P1, !PT ;  /* 0x00000000ff007210 */ /* 0x000fd60000ffe4ff */
[----:B0-23--:R-:W-:Y:S01]  /*8690*/  @P0 CALL.REL.NOINC `(.L_x_2682) ;  /* 0x0000001000000944 */ /* 0x00dfe20003c00000 */
[----:B------:R-:W-:Y:S05]  /*86a0*/  BRA `(.L_x_2730) ;  /* 0xffffc5d000007947 */ /* 0x000fea000383ffff */
.L_x_2682:
        /* <DEDUP_REMOVED lines=18> */
[----:B------:R-:W-:-:S03]  /*87d0*/  LEA R7, P4, R8, c[0x0][0x330], 0x1 ;  /* 0x0000cc0008077a11 */ /* 0x000fc600078808ff */
[----:B------:R2:W-:Y:S01]  /*87e0*/  STS.U16 [R106+0xa], R3 ;  /* 0x00000a036a007388 */ /* 0x0005e20000000400 */
[----:B------:R-:W-:Y:S02]  /*87f0*/  LEA.HI.X R18, R8, c[0x0][0x334], R9, 0x1, P4 ;  /* 0x0000cd0008127a11 */ /* 0x000fe400020f0c09 */
[----:B0-----:R-:W-:Y:S01]  /*8800*/  PRMT R0, R48, 0x7632, R0 ;  /* 0x0000763230007816 */ /* 0x001fe20000000000 */
[----:B------:R0:W-:Y:S01]  /*8810*/  STS.U16 [R106+0x8], R50 ;  /* 0x000008326a007388 */ /* 0x0001e20000000400 */
[----:B-1----:R-:W-:-:S03]  /*8820*/  PRMT R53, R44, 0x7632, R53 ;  /* 0x000076322c357816 */ /* 0x002fc60000000035 */
[----:B------:R-:W-:Y:S01]  /*8830*/  STS.U16 [R106], R54 ;  /* 0x000000366a007388 */ /* 0x000fe20000000400 */
[----:B--2---:R-:W-:-:S03]  /*8840*/  PRMT R3, R42, 0x7632, R3 ;  /* 0x000076322a037816 */ /* 0x004fc60000000003 */
[----:B------:R-:W-:Y:S01]  /*8850*/  STS.U16 [R106+0x4], R52 ;  /* 0x000004346a007388 */ /* 0x000fe20000000400 */
[----:B0-----:R-:W-:-:S03]  /*8860*/  IADD3 R50, -R2, c[0x0][0x168], RZ ;  /* 0x00005a0002327a10 */ /* 0x001fc60007ffe1ff */
        /* <DEDUP_REMOVED lines=8> */
[----:B------:R-:W-:Y:S01]  /*88f0*/  IMAD R0, R134, c[0x0][0x2e0], RZ ;  /* 0x0000b80086007a24 */ /* 0x000fe200078e02ff */
[----:B-1----:R-:W-:Y:S02]  /*8900*/  LOP3.LUT R4, R8, 0x20, RZ, 0xfc, !PT ;  /* 0x0000002008047812 */ /* 0x002fe400078efcff */
[----:B------:R-:W-:Y:S01]  /*8910*/  STS.U16 [R106+0x18], R42 ;  /* 0x0000182a6a007388 */ /* 0x000fe20000000400 */
[----:B------:R-:W-:-:S03]  /*8920*/  IMAD R0, R153, c[0x0][0x2e4], R0 ;  /* 0x0000b90099007a24 */ /* 0x000fc600078e0200 */
[----:B------:R0:W-:Y:S04]  /*8930*/  STS.U16 [R106+0x1a], R3 ;  /* 0x00001a036a007388 */ /* 0x0001e80000000400 */
[----:B------:R-:W-:Y:S04]  /*8940*/  STS.U16 [R106+0x1c], R40 ;  /* 0x00001c286a007388 */ /* 0x000fe80000000400 */
[----:B------:R1:W-:Y:S01]  /*8950*/  STS.U16 [R106+0x1e], R5 ;  /* 0x00001e056a007388 */ /* 0x0003e20000000400 */
[----:B------:R-:W-:-:S06]  /*8960*/  NOP ;  /* 0x0000000000007918 */ /* 0x000fcc0000000000 */
[----:B------:R-:W-:Y:S01]  /*8970*/  LDS.U16 R21, [R124] ;  /* 0x000000007c157984 */ /* 0x000fe20000000400 */
[----:B0-----:R-:W-:Y:S01]  /*8980*/  IMAD.WIDE.U32 R2, R149, c[0x0][0x2d8], RZ ;  /* 0x0000b60095027a25 */ /* 0x001fe200078e00ff */
[----:B-1----:R-:W-:Y:S02]  /*8990*/  LOP3.LUT R5, R8, 0x40, RZ, 0xfc, !PT ;  /* 0x0000004008057812 */ /* 0x002fe400078efcff */
[----:B------:R-:W-:Y:S01]  /*89a0*/  LDS.U16 R23, [R123+0x40] ;  /* 0x000040007b177984 */ /* 0x000fe20000000400 */
[----:B------:R-:W-:-:S03]  /*89b0*/  IMAD.IADD R3, R3, 0x1, R19 ;  /* 0x0000000103037824 */ /* 0x000fc600078e0213 */
[----:B------:R-:W-:Y:S01]  /*89c0*/  LDS.U16 R25, [R122+0x80] ;  /* 0x000080007a197984 */ /* 0x000fe20000000400 */
[----:B------:R-:W-:-:S03]  /*89d0*/  IMAD.WIDE.U32 R2, R153, c[0x0][0x2e0], R2 ;  /* 0x0000b80099027a25 */ /* 0x000fc600078e0002 */
[----:B------:R-:W-:Y:S02]  /*89e0*/  LDS.U16 R43, [R121+0xc0] ;  /* 0x0000c000792b7984 */ /* 0x000fe40000000400 */
[----:B------:R-:W-:Y:S02]  /*89f0*/  IADD3 R6, P0, R91, R2, RZ ;  /* 0x000000025b067210 */ /* 0x000fe40007f1e0ff */
[----:B------:R-:W-:Y:S02]  /*8a00*/  LDS.U16 R45, [R120+0x100] ;  /* 0x00010000782d7984 */ /* 0x000fe40000000400 */
[----:B------:R-:W-:Y:S02]  /*8a10*/  IADD3.X R3, R89, R0, R3, P0, !PT ;  /* 0x0000000059037210 */ /* 0x000fe400007fe403 */
[----:B------:R-:W-:Y:S01]  /*8a20*/  LDS.U16 R47, [R119+0x140] ;  /* 0x00014000772f7984 */ /* 0x000fe20000000400 */
[----:B------:R-:W-:Y:S02]  /*8a30*/  LOP3.LUT R0, R8, 0x60, RZ, 0xfc, !PT ;  /* 0x0000006008007812 */ /* 0x000fe400078efcff */
        /* <DEDUP_REMOVED lines=24> */
[----:B------:R-:W-:Y:S02]  /*8bc0*/  IMAD.IADD R7, R19, 0x1, R7 ;  /* 0x0000000113077824 */ /* 0x000fe400078e0207 */
[C---:B------:R-:W-:Y:S02]  /*8bd0*/  IMAD R19, R153.reuse, c[0x0][0x2e4], R18 ;  /* 0x0000b90099137a24 */ /* 0x040fe400078e0212 */
[----:B------:R-:W-:-:S04]  /*8be0*/  IMAD.WIDE.U32 R6, R153, c[0x0][0x2e0], R6 ;  /* 0x0000b80099067a25 */ /* 0x000fc800078e0006 */
[----:B------:R-:W-:Y:S01]  /*8bf0*/  IMAD.IADD R7, R7, 0x1, R19 ;  /* 0x0000000107077824 */ /* 0x000fe200078e0213 */
[----:B------:R-:W-:-:S04]  /*8c00*/  LEA R18, P3, R6, c[0x0][0x330], 0x1 ;  /* 0x0000cc0006127a11 */ /* 0x000fc800078608ff */
[----:B------:R-:W-:-:S05]  /*8c10*/  LEA.HI.X R19, R6, c[0x0][0x334], R7, 0x1, P3 ;  /* 0x0000cd0006137a11 */ /* 0x000fca00018f0c07 */
[----:B------:R0:W-:Y:S04]  /*8c20*/  STG.E.U16 [R18.64], R21 ;  /* 0x0000001512007986 */ /* 0x0001e8000c101504 */
.L_x_2732:
[----:B------:R-:W-:Y:S05]  /*8c30*/  BSYNC B0 ;  /* 0x0000000000007941 */ /* 0x000fea0003800000 */
.L_x_2731:
        /* <DEDUP_REMOVED lines=37> */
[----:B------:R-:W-:Y:S02]  /*8e90*/  F2FP.BF16.PACK_AB R24, R27, R24 ;  /* 0x000000181b18723e */ /* 0x000fe400000010ff */
[----:B------:R-:W-:Y:S01]  /*8ea0*/  LEA R76, R130, R7, 0x4 ;  /* 0x00000007824c7211 */ /* 0x000fe200078e20ff */
[----:B------:R-:W-:Y:S03]  /*8eb0*/  @!P1 STG.E.U16 [R2.64+-0x540], R59 ;  /* 0xfffac03b02009986 */ /* 0x000fe6000c101504 */
[C---:B------:R-:W-:Y:S01]  /*8ec0*/  IADD3 R7, R76.reuse, 0x1, RZ ;  /* 0x000000014c077810 */ /* 0x040fe20007ffe0ff */
[----:B------:R-:W-:Y:S01]  /*8ed0*/  @!P2 STG.E.U16 [R2.64+-0x500], R61 ;  /* 0xfffb003d0200a986 */ /* 0x000fe2000c101504 */
[----:B0-----:R-:W-:-:S02]  /*8ee0*/  IADD3 R19, R76, 0x2, RZ ;  /* 0x000000024c137810 */ /* 0x001fc40007ffe0ff */
[-C--:B------:R-:W-:Y:S01]  /*8ef0*/  LEA.HI.SX32 R18, R7, R76.reuse, 0x1b ;  /* 0x0000004c07127211 */ /* 0x080fe200078fdaff */
[----:B------:R-:W-:Y:S01]  /*8f00*/  @!P3 STG.E.U16 [R2.64+-0x4c0], R63 ;  /* 0xfffb403f0200b986 */ /* 0x000fe2000c101504 */
[----:B------:R-:W-:Y:S01]  /*8f10*/  FADD.FTZ R7, R6, R27 ;  /* 0x0000001b06077221 */ /* 0x000fe20000010000 */
[C---:B------:R-:W-:Y:S02]  /*8f20*/  IADD3 R20, R76.reuse, 0x3, RZ ;  /* 0x000000034c147810 */ /* 0x040fe40007ffe0ff */
[----:B------:R-:W-:Y:S01]  /*8f30*/  @!P4 STG.E.U16 [R2.64+-0x480], R65 ;  /* 0xfffb80410200c986 */ /* 0x000fe2000c101504 */
[C---:B------:R-:W-:Y:S01]  /*8f40*/  IADD3 R21, R76.reuse, 0x4, RZ ;  /* 0x000000044c157810 */ /* 0x040fe20007ffe0ff */
[----:B------:R-:W-:Y:S01]  /*8f50*/  FADD.FTZ R6, R7, R26 ;  /* 0x0000001a07067221 */ /* 0x000fe20000010000 */
[----:B------:R-:W-:Y:S01]  /*8f60*/  IADD3 R22, R76, 0x5, RZ ;  /* 0x000000054c167810 */ /* 0x000fe20007ffe0ff */
[----:B------:R0:W-:Y:S01]  /*8f70*/  @!P5 STG.E.U16 [R2.64+-0x440], R67 ;  /* 0xfffbc0430200d986 */ /* 0x0001e2000c101504 */
[-C--:B------:R-:W-:Y:S01]  /*8f80*/  LEA.HI.SX32 R19, R19, R76.reuse, 0x1b ;  /* 0x0000004c13137211 */ /* 0x080fe200078fdaff */
[----:B------:R-:W-:Y:S01]  /*8f90*/  FADD.FTZ R7, R6, R29 ;  /* 0x0000001d06077221 */ /* 0x000fe20000010000 */
[C---:B-1----:R-:W-:Y:S01]  /*8fa0*/  IADD3 R23, R76.reuse, 0x6, RZ ;  /* 0x000000064c177810 */ /* 0x042fe20007ffe0ff */
[----:B------:R-:W-:Y:S01]  /*8fb0*/  BAR.SYNC.DEFER_BLOCKING 0x0 ;  /* 0x0000000000007b1d */ /* 0x000fe20000010000 */
[----:B--2---:R-:W-:Y:S01]  /*8fc0*/  IADD3 R25, R76, 0x7, RZ ;  /* 0x000000074c197810 */ /* 0x004fe20007ffe0ff */
[----:B------:R-:W-:Y:S01]  /*8fd0*/  IMAD.SHL.U32 R18, R18, 0x2, RZ ;  /* 0x0000000212127824 */ /* 0x000fe200078e00ff */
[-C--:B------:R-:W-:Y:S01]  /*8fe0*/  LEA.HI.SX32 R20, R20, R76.reuse, 0x1b ;  /* 0x0000004c14147211 */ /* 0x080fe200078fdaff */
[----:B------:R-:W-:Y:S01]  /*8ff0*/  IMAD.SHL.U32 R19, R19, 0x2, RZ ;  /* 0x0000000213137824 */ /* 0x000fe200078e00ff */
[----:B------:R-:W-:-:S02]  /*9000*/  LEA.HI.SX32 R21, R21, R76, 0x1b ;  /* 0x0000004c15157211 */ /* 0x000fc400078fdaff */
[----:B------:R-:W-:Y:S02]  /*9010*/  F2FP.BF16.PACK_AB R26, R29, R26 ;  /* 0x0000001a1d1a723e */ /* 0x000fe400000010ff */
[----:B------:R-:W-:Y:S01]  /*9020*/  IADD3 R40, R76, 0x8, RZ ;  /* 0x000000084c287810 */ /* 0x000fe20007ffe0ff */
[----:B------:R-:W-:Y:S01]  /*9030*/  IMAD.SHL.U32 R21, R21, 0x2, RZ ;  /* 0x0000000215157824 */ /* 0x000fe200078e00ff */
[----:B------:R-:W-:Y:S02]  /*9040*/  LEA.HI.SX32 R22, R22, R76, 0x1b ;  /* 0x0000004c16167211 */ /* 0x000fe400078fdaff */
[----:B0-----:R-:W-:Y:S01]  /*9050*/  F2FP.BF16.PACK_AB R2, R31, R28 ;  /* 0x0000001c1f02723e */ /* 0x001fe200000010ff */
[----:B------:R-:W-:Y:S01]  /*9060*/  FADD.FTZ R28, R7, R28 ;  /* 0x0000001c071c7221 */ /* 0x000fe20000010000 */
[----:B------:R-:W-:Y:S01]  /*9070*/  PRMT R6, R24, 0x7632, R6 ;  /* 0x0000763218067816 */ /* 0x000fe20000000006 */
[----:B------:R-:W-:Y:S01]  /*9080*/  IMAD.SHL.U32 R22, R22, 0x2, RZ ;  /* 0x0000000216167824 */ /* 0x000fe200078e00ff */
[----:B------:R-:W-:Y:S01]  /*9090*/  IADD3 R42, R76, 0x9, RZ ;  /* 0x000000094c2a7810 */ /* 0x000fe20007ffe0ff */
[----:B------:R-:W-:Y:S01]  /*90a0*/  FADD.FTZ R31, R28, R31 ;  /* 0x0000001f1c1f7221 */ /* 0x000fe20000010000 */
[----:B------:R-:W-:-:S02]  /*90b0*/  IADD3 R43, R76, 0xa, RZ ;  /* 0x0000000a4c2b7810 */ /* 0x000fc40007ffe0ff */
[-C--:B------:R-:W-:Y:S02]  /*90c0*/  LEA.HI.SX32 R23, R23, R76.reuse, 0x1b ;  /* 0x0000004c17177211 */ /* 0x080fe400078fdaff */
[----:B------:R-:W-:Y:S01]  /*90d0*/  IADD3 R44, R76, 0xb, RZ ;  /* 0x0000000b4c2c7810 */ /* 0x000fe20007ffe0ff */
[----:B------:R-:W-:Y:S01]  /*90e0*/  STS.U16 [R106], R24 ;  /* 0x000000186a007388 */ /* 0x000fe20000000400 */
[-C--:B------:R-:W-:Y:S02]  /*90f0*/  LEA.HI.SX32 R25, R25, R76.reuse, 0x1b ;  /* 0x0000004c19197211 */ /* 0x080fe400078fdaff */
[----:B------:R-:W-:Y:S01]  /*9100*/  PRMT R27, R26, 0x7632, R27 ;  /* 0x000076321a1b7816 */ /* 0x000fe2000000001b */
[----:B------:R0:W-:Y:S01]  /*9110*/  STS.U16 [R18+0x2], R6 ;  /* 0x0000020612007388 */ /* 0x0001e20000000400 */
[----:B------:R-:W-:Y:S01]  /*9120*/  SHF.L.U32 R20, R20, 0x1, RZ ;  /* 0x0000000114147819 */ /* 0x000fe200000006ff */
[----:B------:R-:W-:Y:S01]  /*9130*/  IMAD.SHL.U32 R25, R25, 0x2, RZ ;  /* 0x0000000219197824 */ /* 0x000fe200078e00ff */
[----:B------:R-:W-:Y:S01]  /*9140*/  LEA.HI.SX32 R40, R40, R76, 0x1b ;  /* 0x0000004c28287211 */ /* 0x000fe200078fdaff */
[----:B------:R1:W-:Y:S01]  /*9150*/  STS.U16 [R19+0x4], R26 ;  /* 0x0000041a13007388 */ /* 0x0003e20000000400 */
[----:B------:R-:W-:Y:S01]  /*9160*/  F2FP.BF16.PACK_AB R3, R33, R30 ;  /* 0x0000001e2103723e */ /* 0x000fe200000010ff */
[----:B------:R-:W-:Y:S01]  /*9170*/  FADD.FTZ R30, R31, R30 ;  /* 0x0000001e1f1e7221 */ /* 0x000fe20000010000 */
[C---:B------:R-:W-:Y:S01]  /*9180*/  PRMT R29, R2.reuse, 0x7610, R29 ;  /* 0x00007610021d7816 */ /* 0x040fe2000000001d */
[----:B------:R-:W-:Y:S01]  /*9190*/  STS.U16 [R20+0x6], R27 ;  /* 0x0000061b14007388 */ /* 0x000fe20000000400 */
[----:B------:R-:W-:Y:S01]  /*91a0*/  PRMT R49, R2, 0x7632, R49 ;  /* 0x0000763202317816 */ /* 0x000fe20000000031 */
[----:B------:R-:W-:Y:S01]  /*91b0*/  IMAD.SHL.U32 R40, R40, 0x2, RZ ;  /* 0x0000000228287824 */ /* 0x000fe200078e00ff */
[C---:B------:R-:W-:Y:S01]  /*91c0*/  IADD3 R45, R76.reuse, 0xc, RZ ;  /* 0x0000000c4c2d7810 */ /* 0x040fe20007ffe0ff */
[----:B------:R-:W-:Y:S01]  /*91d0*/  STS.U16 [R21+0x8], R29 ;  /* 0x0000081d15007388 */ /* 0x000fe20000000400 */
[----:B------:R-:W-:Y:S01]  /*91e0*/  IADD3 R46, R76, 0xd, RZ ;  /* 0x0000000d4c2e7810 */ /* 0x000fe20007ffe0ff */
[----:B------:R-:W-:Y:S01]  /*91f0*/  FADD.FTZ R33, R30, R33 ;  /* 0x000000211e217221 */ /* 0x000fe20000010000 */
[----:B------:R-:W-:Y:S01]  /*9200*/  F2FP.BF16.PACK_AB R2, R35, R32 ;  /* 0x000000202302723e */ /* 0x000fe200000010ff */
[----:B------:R-:W-:Y:S01]  /*9210*/  STS.U16 [R22+0xa], R49 ;  /* 0x00000a3116007388 */ /* 0x000fe20000000400 */
[----:B------:R-:W-:Y:S01]  /*9220*/  IADD3 R47, R76, 0xe, RZ ;  /* 0x0000000e4c2f7810 */ /* 0x000fe20007ffe0ff */
[----:B------:R-:W-:Y:S01]  /*9230*/  FADD.FTZ R32, R33, R32 ;  /* 0x0000002021207221 */ /* 0x000fe20000010000 */
[----:B------:R-:W-:-:S02]  /*9240*/  LEA.HI.SX32 R42, R42, R76, 0x1b ;  /* 0x0000004c2a2a7211 */ /* 0x000fc400078fdaff */
[-C--:B------:R-:W-:Y:S01]  /*9250*/  LEA.HI.SX32 R43, R43, R76.reuse, 0x1b ;  /* 0x0000004c2b2b7211 */ /* 0x080fe200078fdaff */
[----:B------:R-:W-:Y:S01]  /*9260*/  FADD.FTZ R35, R32, R35 ;  /* 0x0000002320237221 */ /* 0x000fe20000010000 */
[----:B------:R-:W-:Y:S02]  /*9270*/  SHF.L.U32 R23, R23, 0x1, RZ ;  /* 0x0000000117177819 */ /* 0x000fe400000006ff */
[----:B------:R-:W-:Y:S01]  /*9280*/  LEA.HI.SX32 R44, R44, R76, 0x1b ;  /* 0x0000004c2c2c7211 */ /* 0x000fe200078fdaff */
[----:B------:R-:W-:Y:S01]  /*9290*/  IMAD.SHL.U32 R43, R43, 0x2, RZ ;  /* 0x000000022b2b7824 */ /* 0x000fe200078e00ff */
[----:B------:R-:W-:Y:S01]  /*92a0*/  IADD3 R48, R76, 0xf, RZ ;  /* 0x0000000f4c307810 */ /* 0x000fe20007ffe0ff */
[----:B------:R2:W-:Y:S01]  /*92b0*/  STS.U16 [R23+0xc], R3 ;  /* 0x00000c0317007388 */ /* 0x0005e20000000400 */
[----:B0-----:R-:W-:Y:S01]  /*92c0*/  F2FP.BF16.PACK_AB R6, R37, R34 ;  /* 0x000000222506723e */ /* 0x001fe200000010ff */
[----:B------:R-:W-:Y:S01]  /*92d0*/  IMAD.SHL.U32 R44, R44, 0x2, RZ ;  /* 0x000000022c2c7824 */ /* 0x000fe200078e00ff */
[----:B------:R-:W-:Y:S01]  /*92e0*/  PRMT R18, R3, 0x7632, R18 ;  /* 0x0000763203127816 */ /* 0x000fe20000000012 */
[----:B------:R-:W-:Y:S01]  /*92f0*/  FADD.FTZ R34, R35, R34 ;  /* 0x0000002223227221 */ /* 0x000fe20000010000 */
[----:B------:R-:W-:-:S02]  /*9300*/  LEA.HI.SX32 R45, R45, R76, 0x1b ;  /* 0x0000004c2d2d7211 */ /* 0x000fc400078fdaff */
[-C--:B------:R-:W-:Y:S01]  /*9310*/  LEA.HI.SX32 R46, R46, R76.reuse, 0x1b ;  /* 0x0000004c2e2e7211 */ /* 0x080fe200078fdaff */
[----:B------:R-:W-:Y:S01]  /*9320*/  STS.U16 [R25+0xe], R18 ;  /* 0x00000e1219007388 */ /* 0x000fe20000000400 */
[----:B-1----:R-:W-:Y:S01]  /*9330*/  PRMT R19, R2, 0x7610, R19 ;  /* 0x0000761002137816 */ /* 0x002fe20000000013 */
[----:B------:R-:W-:Y:S01]  /*9340*/  FADD.FTZ R37, R34, R37 ;  /* 0x0000002522257221 */ /* 0x000fe20000010000 */
[----:B------:R-:W-:Y:S01]  /*9350*/  PRMT R24, R2, 0x7632, R24 ;  /* 0x0000763202187816 */ /* 0x000fe20000000018 */
[----:B------:R-:W-:Y:S01]  /*9360*/  IMAD.SHL.U32 R46, R46, 0x2, RZ ;  /* 0x000000022e2e7824 */ /* 0x000fe200078e00ff */
[----:B------:R-:W-:Y:S01]  /*9370*/  LEA.HI.SX32 R47, R47, R76, 0x1b ;  /* 0x0000004c2f2f7211 */ /* 0x000fe200078fdaff */
[----:B------:R-:W-:Y:S01]  /*9380*/  STS.U16 [R40+0x10], R19 ;  /* 0x0000101328007388 */ /* 0x000fe20000000400 */
[----:B------:R-:W-:Y:S02]  /*9390*/  SHF.L.U32 R42, R42, 0x1, RZ ;  /* 0x000000012a2a7819 */ /* 0x000fe400000006ff */
[----:B------:R-:W-:Y:S01]  /*93a0*/  F2FP.BF16.PACK_AB R2, R39, R36 ;  /* 0x000000242702723e */ /* 0x000fe200000010ff */
[----:B------:R-:W-:Y:S01]  /*93b0*/  IMAD.SHL.U32 R47, R47, 0x2, RZ ;  /* 0x000000022f2f7824 */ /* 0x000fe200078e00ff */
[----:B------:R-:W-:Y:S01]  /*93c0*/  LEA.HI.SX32 R48, R48, R76, 0x1b ;  /* 0x0000004c30307211 */ /* 0x000fe200078fdaff */
[----:B------:R-:W-:Y:S01]  /*93d0*/  STS.U16 [R42+0x12], R24 ;  /* 0x000012182a007388 */ /* 0x000fe20000000400 */
[----:B--2---:R-:W-:Y:S01]  /*93e0*/  F2FP.BF16.PACK_AB R3, R41, R38 ;  /* 0x000000262903723e */ /* 0x004fe200000010ff */
[----:B------:R-:W-:Y:S01]  /*93f0*/  FADD.FTZ R36, R37, R36 ;  /* 0x0000002425247221 */ /* 0x000fe20000010000 */
[----:B------:R-:W-:Y:S01]  /*9400*/  PRMT R22, R6, 0x7632, R22 ;  /* 0x0000763206167816 */ /* 0x000fe20000000016 */
[----:B------:R0:W-:Y:S01]  /*9410*/  STS.U16 [R43+0x14], R6 ;  /* 0x000014062b007388 */ /* 0x0001e20000000400 */
[----:B------:R-:W-:Y:S01]  /*9420*/  SHF.L.U32 R45, R45, 0x1, RZ ;  /* 0x000000012d2d7819 */ /* 0x000fe200000006ff */
[----:B------:R-:W-:Y:S01]  /*9430*/  FADD.FTZ R39, R36, R39 ;  /* 0x0000002724277221 */ /* 0x000fe20000010000 */
[----:B------:R-:W-:Y:S01]  /*9440*/  PRMT R20, R2, 0x7632, R20 ;  /* 0x0000763202147816 */ /* 0x000fe20000000014 */
[----:B------:R-:W-:Y:S01]  /*9450*/  STS.U16 [R44+0x16], R22 ;  /* 0x000016162c007388 */ /* 0x000fe20000000400 */
[----:B------:R-:W-:Y:S01]  /*9460*/  PRMT R26, R3, 0x7632, R26 ;  /* 0x00007632031a7816 */ /* 0x000fe2000000001a */
[----:B------:R-:W-:Y:S01]  /*9470*/  FADD.FTZ R38, R39, R38 ;  /* 0x0000002627267221 */ /* 0x000fe20000010000 */
[----:B------:R-:W-:Y:S01]  /*9480*/  SHF.L.U32 R48, R48, 0x1, RZ ;  /* 0x0000000130307819 */ /* 0x000fe200000006ff */
[----:B------:R-:W-:Y:S01]  /*9490*/  STS.U16 [R45+0x18], R2 ;  /* 0x000018022d007388 */ /* 0x000fe20000000400 */
[----:B0-----:R-:W-:-:S03]  /*94a0*/  IMAD R6, R166, c[0x0][0x2f8], RZ ;  /* 0x0000be00a6067a24 */ /* 0x001fc600078e02ff */
[----:B------:R-:W-:Y:S01]  /*94b0*/  STS.U16 [R46+0x1a], R20 ;  /* 0x00001a142e007388 */ /* 0x000fe20000000400 */
[----:B------:R-:W-:Y:S02]  /*94c0*/  FADD.FTZ R143, R38, R41 ;  /* 0x00000029268f7221 */ /* 0x000fe40000010000 */
[----:B------:R-:W-:Y:S01]  /*94d0*/  IMAD R33, R149, c[0x0][0x2fc], R6 ;  /* 0x0000bf0095217a24 */ /* 0x000fe200078e0206 */
[----:B------:R0:W-:Y:S04]  /*94e0*/  STS.U16 [R47+0x1c], R3 ;  /* 0x00001c032f007388 */ /* 0x0001e80000000400 */
[----:B------:R-:W-:Y:S01]  /*94f0*/  STS.U16 [R48+0x1e], R26 ;  /* 0x00001e1a30007388 */ /* 0x000fe20000000400 */
[----:B------:R-:W-:-:S06]  /*9500*/  NOP ;  /* 0x0000000000007918 */ /* 0x000fcc0000000000 */
[----:B------:R-:W-:Y:S01]  /*9510*/  LDS.U16 R19, [R124] ;  /* 0x000000007c137984 */ /* 0x000fe20000000400 */
[----:B0-----:R-:W-:-:S03]  /*9520*/  IMAD.WIDE.U32 R2, R149, c[0x0][0x2f8], RZ ;  /* 0x0000be0095027a25 */ /* 0x001fc600078e00ff */
        /* <DEDUP_REMOVED lines=32> */
.L_x_2734:
[----:B------:R-:W-:Y:S05]  /*9730*/  BSYNC B0 ;  /* 0x0000000000007941 */ /* 0x000fea0003800000 */
.L_x_2733:
[----:B------:R-:W-:Y:S01]  /*9740*/  MOV R3, R31 ;  /* 0x0000001f00037202 */ /* 0x000fe20000000f00 */
[----:B------:R-:W-:Y:S01]  /*9750*/  IMAD R6, R134, c[0x0][0x300], RZ ;  /* 0x0000c00086067a24 */ /* 0x000fe200078e02ff */
[----:B------:R-:W-:Y:S02]  /*9760*/  IADD3 R107, P0, R107, -0x7c0, RZ ;  /* 0xfffff8406b6b7810 */ /* 0x000fe40007f1e0ff */
[-C--:B------:R-:W-:Y:S01]  /*9770*/  ISETP.GE.AND P3, PT, R4, R47.reuse, PT ;  /* 0x0000002f0400720c */ /* 0x080fe20003f66270 */
[C---:B------:R-:W-:Y:S01]  /*9780*/  IMAD.WIDE.U32 R2, R153.reuse, c[0x0][0x300], R2 ;  /* 0x0000c00099027a25 */ /* 0x040fe200078e0002 */
[----:B------:R-:W-:Y:S02]  /*9790*/  IADD3.X R108, R108, -0x1, RZ, P0, !PT ;  /* 0xffffffff6c6c7810 */ /* 0x000fe400007fe4ff */
[----:B------:R-:W-:Y:S01]  /*97a0*/  ISETP.GE.AND P5, PT, R0, R47, PT ;  /* 0x0000002f0000720c */ /* 0x000fe20003fa6270 */
[----:B------:R-:W-:Y:S01]  /*97b0*/  IMAD R6, R153, c[0x0][0x304], R6 ;  /* 0x0000c10099067a24 */ /* 0x000fe200078e0206 */
[----:B------:R-:W-:-:S02]  /*97c0*/  IADD3 R91, P0, R91, R2, RZ ;  /* 0x000000025b5b7210 */ /* 0x000fc40007f1e0ff */
[----:B------:R-:W-:Y:S02]  /*97d0*/  IADD3 R2, P1, R107, c[0x0][0x340], RZ ;  /* 0x0000d0006b027a10 */ /* 0x000fe40007f3e0ff */
[----:B------:R-:W-:Y:S02]  /*97e0*/  IADD3.X R4, R89, R6, R3, P0, !PT ;  /* 0x0000000659047210 */ /* 0x000fe400007fe403 */
[----:B------:R-:W-:Y:S02]  /*97f0*/  IADD3.X R3, R108, c[0x0][0x344], RZ, P1, !PT ;  /* 0x0000d1006c037a10 */ /* 0x000fe40000ffe4ff */
[C---:B------:R-:W-:Y:S02]  /*9800*/  LEA R2, P0, R91.reuse, R2, 0x1 ;  /* 0x000000025b027211 */ /* 0x040fe400078008ff */
[----:B------:R-:W-:Y:S02]  /*9810*/  ISETP.GE.AND P6, PT, R52, R47, PT ;  /* 0x0000002f3400720c */ /* 0x000fe40003fc6270 */
[----:B------:R-:W-:-:S02]  /*9820*/  LEA.HI.X R3, R91, R3, R4, 0x1, P0 ;  /* 0x000000035b037211 */ /* 0x000fc400000f0c04 */
[-C--:B------:R-:W-:Y:S02]  /*9830*/  ISETP.GE.AND P0, PT, R54, R47.reuse, PT ;  /* 0x0000002f3600720c */ /* 0x080fe40003f06270 */
[-C--:B------:R-:W-:Y:S01]  /*9840*/  ISETP.GE.AND P4, PT, R5, R47.reuse, PT ;  /* 0x0000002f0500720c */ /* 0x080fe20003f86270 */
[----:B------:R1:W-:Y:S01]  /*9850*/  @!P5 STG.E.U16 [R2.64+0x80], R121 ;  /* 0x000080790200d986 */ /* 0x0003e2000c101504 */
[-C--:B------:R-:W-:Y:S02]  /*9860*/  ISETP.GE.AND P5, PT, R64, R47.reuse, PT ;  /* 0x0000002f4000720c */ /* 0x080fe40003fa6270 */
[-C--:B------:R-:W-:Y:S01]  /*9870*/  ISETP.GE.AND P1, PT, R56, R47.reuse, PT ;  /* 0x0000002f3800720c */ /* 0x080fe20003f26270 */
[----:B------:R1:W-:Y:S01]  /*9880*/  @!P3 STG.E.U16 [R2.64], R123 ;  /* 0x0000007b0200b986 */ /* 0x0003e2000c101504 */
[-C--:B------:R-:W-:Y:S02]  /*9890*/  ISETP.GE.AND P2, PT, R58, R47.reuse, PT ;  /* 0x0000002f3a00720c */ /* 0x080fe40003f46270 */
[-C--:B------:R-:W-:Y:S01]  /*98a0*/  ISETP.GE.AND P3, PT, R60, R47.reuse, PT ;  /* 0x0000002f3c00720c */ /* 0x080fe20003f66270 */
[----:B------:R1:W-:Y:S01]  /*98b0*/  @!P6 STG.E.U16 [R2.64+0xc0], R23 ;  /* 0x0000c0170200e986 */ /* 0x0003e2000c101504 */
[----:B------:R-:W-:-:S02]  /*98c0*/  ISETP.GE.AND P6, PT, R66, R47, PT ;  /* 0x0000002f4200720c */ /* 0x000fc40003fc6270 */
[----:B------:R-:W-:Y:S01]  /*98d0*/  IADD3 R126, R126, 0x1, RZ ;  /* 0x000000017e7e7810 */ /* 0x000fe20007ffe0ff */
[----:B------:R1:W-:Y:S01]  /*98e0*/  @!P0 STG.E.U16 [R2.64+0x100], R119 ;  /* 0x0001007702008986 */ /* 0x0003e2000c101504 */
[----:B------:R-:W-:-:S03]  /*98f0*/  ISETP.GE.AND P0, PT, R68, R47, PT ;  /* 0x0000002f4400720c */ /* 0x000fc60003f06270 */
[----:B------:R1:W-:Y:S04]  /*9900*/  @!P5 STG.E.U16 [R2.64+0x240], R29 ;  /* 0x0002401d0200d986 */ /* 0x0003e8000c101504 */
[----:B------:R1:W-:Y:S01]  /*9910*/  @!P4 STG.E.U16 [R2.64+0x40], R21 ;  /* 0x000040150200c986 */ /* 0x0003e2000c101504 */
[----:B------:R-:W-:-:S03]  /*9920*/  ISETP.GE.AND P4, PT, R62, R47, PT ;  /* 0x0000002f3e00720c */ /* 0x000fc60003f86270 */
        /* <DEDUP_REMOVED lines=21> */
[----:B01----:R-:W-:Y:S01]  /*9a80*/  @!P0 CALL.REL.NOINC `(.L_x_2676) ;  /* 0x0000001000008944 */ /* 0x003fe20003c00000 */
[----:B------:R-:W-:Y:S05]  /*9a90*/  BRA `(.L_x_2735) ;  /* 0xffff6d5000007947 */ /* 0x000fea000383ffff */
.L_x_2676:
        /* <DEDUP_REMOVED lines=29> */
.L_x_2737:
[----:B------:R-:W-:Y:S05]  /*9c70*/  BSYNC B0 ;  /* 0x0000000000007941 */ /* 0x000fea0003800000 */
.L_x_2736:
        /* <DEDUP_REMOVED lines=26> */
[----:B------:R-:W-:Y:S01]  /*9e20*/  IMAD.MOV.U32 R15, RZ, RZ, RZ ;  /* 0x000000ffff0f7224 */ /* 0x000fe200078e00ff */
[----:B------:R-:W-:Y:S05]  /*9e30*/  BRA `(.L_x_2740) ;  /* 0x0000001000007947 */ /* 0x000fea0003800000 */
.L_x_2739:
[----:B------:R-:W1:Y:S02]  /*9e40*/  S2R R15, SR_TID.X ;  /* 0x00000000000f7919 */ /* 0x000e640000002100 */
.L_x_2740:
[----:B------:R-:W-:Y:S05]  /*9e50*/  BSYNC B0 ;  /* 0x0000000000007941 */ /* 0x000fea0003800000 */
.L_x_2738:
[----:B-1----:R-:W-:-:S13]  /*9e60*/  ISETP.GE.AND P0, PT, R15, c[0x0][0x16c], PT ;  /* 0x00005b000f007a0c */ /* 0x002fda0003f06270 */
[----:B------:R-:W-:Y:S05]  /*9e70*/  @P0 EXIT ;  /* 0x000000000000094d */ /* 0x000fea0003800000 */
[C---:B------:R-:W-:Y:S02]  /*9e80*/  IMAD R0, R134.reuse, c[0x0][0x2a8], RZ ;  /* 0x0000aa0086007a24 */ /* 0x040fe400078e02ff */
[----:B------:R-:W-:Y:S02]  /*9e90*/  IMAD R134, R134, c[0x0][0x288], RZ ;  /* 0x0000a20086867a24 */ /* 0x000fe400078e02ff */
[----:B0-----:R-:W-:-:S04]  /*9ea0*/  IMAD.WIDE.U32 R4, R153, c[0x0][0x288], RZ ;  /* 0x0000a20099047a25 */ /* 0x001fc800078e00ff */
[C---:B------:R-:W-:Y:S02]  /*9eb0*/  IMAD R21, R153.reuse, c[0x0][0x28c], R134 ;  /* 0x0000a30099157a24 */ /* 0x040fe400078e0286 */
[----:B------:R-:W-:-:S03]  /*9ec0*/  IMAD.WIDE.U32 R2, R153, c[0x0][0x2a8], RZ ;  /* 0x0000aa0099027a25 */ /* 0x000fc600078e00ff */
[----:B------:R-:W-:Y:S01]  /*9ed0*/  IADD3 R21, R5, R21, RZ ;  /* 0x0000001505157210 */ /* 0x000fe20007ffe0ff */
[----:B------:R-:W-:-:S04]  /*9ee0*/  IMAD R23, R153, c[0x0][0x2ac], R0 ;  /* 0x0000ab0099177a24 */ /* 0x000fc800078e0200 */
[----:B------:R-:W-:Y:S02]  /*9ef0*/  IMAD.IADD R23, R3, 0x1, R23 ;  /* 0x0000000103177824 */ /* 0x000fe400078e0217 */
.L_x_2741:
[----:B0-----:R-:W0:Y:S01]  /*9f00*/  LDS R17, [R15.X4+0x2e10] ;  /* 0x002e10000f117984 */ /* 0x001e220000004800 */
[----:B------:R-:W-:Y:S01]  /*9f10*/  SHF.R.S32.HI R0, RZ, 0x1f, R15 ;  /* 0x0000001fff007819 */ /* 0x000fe2000001140f */
[----:B------:R-:W-:Y:S01]  /*9f20*/  IMAD.MOV.U32 R9, RZ, RZ, R23 ;  /* 0x000000ffff097224 */ /* 0x000fe200078e0017 */
[----:B------:R-:W-:Y:S01]  /*9f30*/  MOV R8, R2 ;  /* 0x0000000200087202 */ /* 0x000fe20000000f00 */
[----:B------:R1:W2:Y:S01]  /*9f40*/  LDS R19, [R15.X4+0x3210] ;  /* 0x003210000f137984 */ /* 0x0002a20000004800 */
[----:B------:R-:W-:Y:S01]  /*9f50*/  IMAD.MOV.U32 R6, RZ, RZ, R4 ;  /* 0x000000ffff067224 */ /* 0x000fe200078e0004 */
[----:B------:R-:W-:Y:S01]  /*9f60*/  YIELD ;  /* 0x0000000000007946 */ /* 0x000fe20003800000 */
[----:B------:R-:W-:Y:S02]  /*9f70*/  IMAD.MOV.U32 R7, RZ, RZ, R21 ;  /* 0x000000ffff077224 */ /* 0x000fe400078e0015 */
[----:B------:R-:W-:Y:S02]  /*9f80*/  IMAD R12, R0, c[0x0][0x290], RZ ;  /* 0x0000a400000c7a24 */ /* 0x000fe400078e02ff */
        /* <DEDUP_REMOVED lines=9> */
[----:B------:R-:W-:Y:S02]  /*a020*/  LEA.HI.X R9, R6, c[0x0][0x314], R9, 0x2, P0 ;  /* 0x0000c50006097a11 */ /* 0x000fe400000f1409 */
[----:B------:R-:W-:-:S02]  /*a030*/  ISETP.GE.AND P0, PT, R15, c[0x0][0x16c], PT ;  /* 0x00005b000f007a0c */ /* 0x000fc40003f06270 */
[----:B------:R-:W-:-:S04]  /*a040*/  IADD3 R7, R11, R13, RZ ;  /* 0x0000000d0b077210 */ /* 0x000fc80007ffe0ff */
[----:B------:R-:W-:Y:S01]  /*a050*/  LEA.HI.X R13, R10, c[0x0][0x31c], R7, 0x2, P1 ;  /* 0x0000c7000a0d7a11 */ /* 0x000fe200008f1407 */
[----:B0-----:R0:W-:Y:S04]  /*a060*/  RED.E.ADD.F32.FTZ.RN.STRONG.GPU [R8.64], R17 ;  /* 0x000000110800798e */ /* 0x0011e8000c10e784 */
[----:B--2---:R0:W-:Y:S02]  /*a070*/  RED.E.ADD.F32.FTZ.RN.STRONG.GPU [R12.64], R19 ;  /* 0x000000130c00798e */ /* 0x0041e4000c10e784 */
[----:B------:R-:W-:Y:S05]  /*a080*/  @!P0 BRA `(.L_x_2741) ;  /* 0xfffffe7000008947 */ /* 0x000fea000383ffff */
[----:B------:R-:W-:Y:S05]  /*a090*/  EXIT ;  /* 0x000000000000794d */ /* 0x000fea0003800000 */
.L_x_2687:
[----:B------:R-:W-:Y:S01]  /*a0a0*/  HFMA2.MMA R208, -RZ, RZ, 0, 0 ;  /* 0x00000000ffd07435 */ /* 0x000fe200000001ff */
[----:B------:R-:W-:Y:S01]  /*a0b0*/  IMAD.MOV.U32 R204, RZ, RZ, R6 ;  /* 0x000000ffffcc7224 */ /* 0x000fe200078e0006 */
[----:B------:R-:W-:Y:S01]  /*a0c0*/  MOV R4, 0xa100 ;  /* 0x0000a10000047802 */ /* 0x000fe20000000f00 */
[----:B------:R-:W-:-:S02]  /*a0d0*/  IMAD.MOV.U32 R237, RZ, RZ, 0x1 ;  /* 0x00000001ffed7424 */ /* 0x000fc400078e00ff */
[----:B------:R-:W-:Y:S02]  /*a0e0*/  IMAD.MOV.U32 R239, RZ, RZ, -0x1 ;  /* 0xffffffffffef7424 */ /* 0x000fe400078e00ff */
[----:B-1----:R-:W-:Y:S05]  /*a0f0*/  CALL.REL.NOINC `($__internal_113_$__cuda_sm70_shflsync_up) ;  /* 0x00000ed000007944 */ /* 0x002fea0003c00000 */
[----:B-1----:R-:W-:Y:S01]  /*a100*/  IMAD.MOV.U32 R235, RZ, RZ, R204 ;  /* 0x000000ffffeb7224 */ /* 0x002fe200078e00cc */
[----:B0-----:R-:W-:Y:S05]  /*a110*/  BRA `(.L_x_2742) ;  /* 0xffffbe8000007947 */ /* 0x001fea000383ffff */
.L_x_2688:
[----:B------:R-:W-:Y:S01]  /*a120*/  MOV R204, R7 ;  /* 0x0000000700cc7202 */ /* 0x000fe20000000f00 */
[----:B------:R-:W-:Y:S01]  /*a130*/  IMAD.MOV.U32 R237, RZ, RZ, 0x1 ;  /* 0x00000001ffed7424 */ /* 0x000fe200078e00ff */
[----:B------:R-:W-:Y:S01]  /*a140*/  MOV R239, 0xffffffff ;  /* 0xffffffff00ef7802 */ /* 0x000fe20000000f00 */
[----:B------:R-:W-:Y:S01]  /*a150*/  IMAD.MOV.U32 R208, RZ, RZ, RZ ;  /* 0x000000ffffd07224 */ /* 0x000fe200078e00ff */
[----:B------:R-:W-:Y:S02]  /*a160*/  MOV R4, 0xa180 ;  /* 0x0000a18000047802 */ /* 0x000fe40000000f00 */
[----:B012---:R-:W-:Y:S05]  /*a170*/  CALL.REL.NOINC `($__internal_113_$__cuda_sm70_shflsync_up) ;  /* 0x00000e5000007944 */ /* 0x007fea0003c00000 */
[----:B------:R-:W-:Y:S01]  /*a180*/  FMUL.FTZ R235, R6, R235 ;  /* 0x000000eb06eb7220 */ /* 0x000fe20000410000 */
[----:B------:R-:W-:Y:S01]  /*a190*/  ISETP.GE.AND P0, PT, R130, 0x1, PT ;  /* 0x000000018200780c */ /* 0x000fe20003f06270 */
[C---:B-1----:R-:W-:Y:S01]  /*a1a0*/  FFMA.FTZ R4, R6.reuse, R204, R7 ;  /* 0x000000cc06047223 */ /* 0x042fe20000010007 */
[----:B0-----:R-:W-:Y:S01]  /*a1b0*/  MOV R239, 0xffffffff ;  /* 0xffffffff00ef7802 */ /* 0x001fe20000000f00 */
[----:B------:R-:W-:Y:S01]  /*a1c0*/  IMAD.MOV.U32 R237, RZ, RZ, 0x2 ;  /* 0x00000002ffed7424 */ /* 0x000fe200078e00ff */
[----:B------:R-:W-:Y:S01]  /*a1d0*/  FSEL R235, R6, R235, !P0 ;  /* 0x000000eb06eb7208 */ /* 0x000fe20004000000 */
[----:B------:R-:W-:Y:S01]  /*a1e0*/  IMAD.MOV.U32 R208, RZ, RZ, RZ ;  /* 0x000000ffffd07224 */ /* 0x000fe200078e00ff */
[----:B------:R-:W-:-:S02]  /*a1f0*/  FSEL R7, R7, R4, !P0 ;  /* 0x0000000407077208 */ /* 0x000fc40004000000 */
[----:B------:R-:W-:Y:S01]  /*a200*/  MOV R4, 0xa230 ;  /* 0x0000a23000047802 */ /* 0x000fe20000000f00 */
[----:B------:R-:W-:Y:S02]  /*a210*/  IMAD.MOV.U32 R204, RZ, RZ, R235 ;  /* 0x000000ffffcc7224 */ /* 0x000fe400078e00eb */
[----:B------:R-:W-:Y:S05]  /*a220*/  CALL.REL.NOINC `($__internal_113_$__cuda_sm70_shflsync_up) ;  /* 0x00000da000007944 */ /* 0x000fea0003c00000 */
[----:B-1----:R-:W-:Y:S01]  /*a230*/  IMAD.MOV.U32 R6, RZ, RZ, R204 ;  /* 0x000000ffff067224 */ /* 0x002fe200078e00cc */
[----:B------:R-:W-:Y:S01]  /*a240*/  MOV R204, R7 ;  /* 0x0000000700cc7202 */ /* 0x000fe20000000f00 */
[----:B0-----:R-:W-:Y:S01]  /*a250*/  IMAD.MOV.U32 R237, RZ, RZ, 0x2 ;  /* 0x00000002ffed7424 */ /* 0x001fe200078e00ff */
[----:B------:R-:W-:Y:S01]  /*a260*/  MOV R239, 0xffffffff ;  /* 0xffffffff00ef7802 */ /* 0x000fe20000000f00 */
[----:B------:R-:W-:Y:S01]  /*a270*/  IMAD.MOV.U32 R208, RZ, RZ, RZ ;  /* 0x000000ffffd07224 */ /* 0x000fe200078e00ff */
[----:B------:R-:W-:Y:S02]  /*a280*/  MOV R4, 0xa2a0 ;  /* 0x0000a2a000047802 */ /* 0x000fe40000000f00 */
[----:B------:R-:W-:Y:S05]  /*a290*/  CALL.REL.NOINC `($__internal_113_$__cuda_sm70_shflsync_up) ;  /* 0x00000d3000007944 */ /* 0x000fea0003c00000 */
[----:B------:R-:W-:Y:S01]  /*a2a0*/  ISETP.GE.AND P0, PT, R130, 0x2, PT ;  /* 0x000000028200780c */ /* 0x000fe20003f06270 */
[----:B0-----:R-:W-:Y:S01]  /*a2b0*/  IMAD.MOV.U32 R237, RZ, RZ, 0x4 ;  /* 0x00000004ffed7424 */ /* 0x001fe200078e00ff */
[----:B------:R-:W-:Y:S01]  /*a2c0*/  MOV R239, 0xffffffff ;  /* 0xffffffff00ef7802 */ /* 0x000fe20000000f00 */
[----:B------:R-:W-:Y:S01]  /*a2d0*/  IMAD.MOV.U32 R208, RZ, RZ, RZ ;  /* 0x000000ffffd07224 */ /* 0x000fe200078e00ff */
[----:B------:R-:W-:-:S09]  /*a2e0*/  MOV R4, 0xa330 ;  /* 0x0000a33000047802 */ /* 0x000fd20000000f00 */
[----:B-1----:R-:W-:Y:S02]  /*a2f0*/  @P0 FFMA.FTZ R7, R235, R204, R7 ;  /* 0x000000cceb070223 */ /* 0x002fe40000010007 */
[----:B------:R-:W-:-:S04]  /*a300*/  @P0 FMUL.FTZ R235, R6, R235 ;  /* 0x000000eb06eb0220 */ /* 0x000fc80000410000 */
        /* <DEDUP_REMOVED lines=31> */
[----:B------:R-:W-:Y:S02]  /*a500*/  @P0 FMUL.FTZ R235, R6, R235 ;  /* 0x000000eb06eb0220 */ /* 0x000fe40000410000 */
[----:B------:R-:W-:Y:S02]  /*a510*/  IMAD.MOV.U32 R186, RZ, RZ, R7 ;  /* 0x000000ffffba7224 */ /* 0x000fe400078e0007 */
[----:B------:R-:W-:Y:S01]  /*a520*/  IMAD.MOV.U32 R188, RZ, RZ, R235 ;  /* 0x000000ffffbc7224 */ /* 0x000fe200078e00eb */
[----:B------:R-:W-:Y:S02]  /*a530*/  MOV R204, R235 ;  /* 0x000000eb00cc7202 */ /* 0x000fe40000000f00 */
[----:B------:R-:W-:Y:S05]  /*a540*/  CALL.REL.NOINC `($__internal_113_$__cuda_sm70_shflsync_up) ;  /* 0x00000a8000007944 */ /* 0x000fea0003c00000 */
[----:B0-----:R-:W-:Y:S01]  /*a550*/  HFMA2.MMA R237, -RZ, RZ, 0, 9.5367431640625e-07 ;  /* 0x00000010ffed7435 */ /* 0x001fe200000001ff */
[----:B-1----:R-:W-:Y:S01]  /*a560*/  IMAD.MOV.U32 R202, RZ, RZ, R204 ;  /* 0x000000ffffca7224 */ /* 0x002fe200078e00cc */
[----:B------:R-:W-:Y:S01]  /*a570*/  MOV R4, 0xa5c0 ;  /* 0x0000a5c000047802 */ /* 0x000fe20000000f00 */
[----:B------:R-:W-:-:S02]  /*a580*/  IMAD.MOV.U32 R204, RZ, RZ, R7 ;  /* 0x000000ffffcc7224 */ /* 0x000fc400078e0007 */
[----:B------:R-:W-:Y:S02]  /*a590*/  IMAD.MOV.U32 R208, RZ, RZ, RZ ;  /* 0x000000ffffd07224 */ /* 0x000fe400078e00ff */
[----:B------:R-:W-:Y:S02]  /*a5a0*/  IMAD.MOV.U32 R239, RZ, RZ, -0x1 ;  /* 0xffffffffffef7424 */ /* 0x000fe400078e00ff */
[----:B------:R-:W-:Y:S05]  /*a5b0*/  CALL.REL.NOINC `($__internal_113_$__cuda_sm70_shflsync_up) ;  /* 0x00000a1000007944 */ /* 0x000fea0003c00000 */
[----:B-1----:R-:W-:Y:S01]  /*a5c0*/  MOV R4, R204 ;  /* 0x000000cc00047202 */ /* 0x002fe20000000f00 */
[----:B0-----:R-:W-:Y:S05]  /*a5d0*/  BRA `(.L_x_2743) ;  /* 0xffffbb4000007947 */ /* 0x001fea000383ffff */
.L_x_2691:
[----:B------:R-:W-:Y:S01]  /*a5e0*/  HFMA2.MMA R208, -RZ, RZ, 0, 0 ;  /* 0x00000000ffd07435 */ /* 0x000fe200000001ff */
[----:B------:R-:W-:Y:S01]  /*a5f0*/  IMAD.MOV.U32 R204, RZ, RZ, R7 ;  /* 0x000000ffffcc7224 */ /* 0x000fe200078e0007 */
[----:B------:R-:W-:Y:S01]  /*a600*/  MOV R4, 0xa640 ;  /* 0x0000a64000047802 */ /* 0x000fe20000000f00 */
[----:B0-----:R-:W-:Y:S02]  /*a610*/  IMAD.MOV.U32 R237, RZ, RZ, 0x1 ;  /* 0x00000001ffed7424 */ /* 0x001fe400078e00ff */
[----:B------:R-:W-:Y:S02]  /*a620*/  IMAD.MOV.U32 R239, RZ, RZ, -0x1 ;  /* 0xffffffffffef7424 */ /* 0x000fe400078e00ff */
[----:B-1----:R-:W-:Y:S05]  /*a630*/  CALL.REL.NOINC `($__internal_113_$__cuda_sm70_shflsync_up) ;  /* 0x0000099000007944 */ /* 0x002fea0003c00000 */
[----:B-1----:R-:W-:Y:S01]  /*a640*/  IMAD.MOV.U32 R6, RZ, RZ, R204 ;  /* 0x000000ffff067224 */ /* 0x002fe200078e00cc */
[----:B------:R-:W-:Y:S01]  /*a650*/  MOV R204, R206 ;  /* 0x000000ce00cc7202 */ /* 0x000fe20000000f00 */
[----:B0-----:R-:W-:Y:S01]  /*a660*/  IMAD.MOV.U32 R237, RZ, RZ, 0x1 ;  /* 0x00000001ffed7424 */ /* 0x001fe200078e00ff */
[----:B------:R-:W-:Y:S01]  /*a670*/  MOV R239, 0xffffffff ;  /* 0xffffffff00ef7802 */ /* 0x000fe20000000f00 */
[----:B------:R-:W-:Y:S01]  /*a680*/  IMAD.MOV.U32 R208, RZ, RZ, RZ ;  /* 0x000000ffffd07224 */ /* 0x000fe200078e00ff */
[----:B------:R-:W-:-:S02]  /*a690*/  MOV R4, 0xa6b0 ;  /* 0x0000a6b000047802 */ /* 0x000fc40000000f00 */
[----:B------:R-:W-:Y:S05]  /*a6a0*/  CALL.REL.NOINC `($__internal_113_$__cuda_sm70_shflsync_up) ;  /* 0x0000092000007944 */ /* 0x000fea0003c00000 */
[----:B------:R-:W-:Y:S01]  /*a6b0*/  IMAD.MOV.U32 R186, RZ, RZ, R6 ;  /* 0x000000ffffba7224 */ /* 0x000fe200078e0006 */
[----:B------:R-:W-:Y:S01]  /*a6c0*/  MOV R212, R18 ;  /* 0x0000001200d47202 */ /* 0x000fe20000000f00 */
[----:B-1----:R-:W-:Y:S01]  /*a6d0*/  IMAD.MOV.U32 R188, RZ, RZ, R204 ;  /* 0x000000ffffbc7224 */ /* 0x002fe200078e00cc */
[----:B0-----:R-:W-:Y:S01]  /*a6e0*/  MOV R237, 0xffffffff ;  /* 0xffffffff00ed7802 */ /* 0x001fe20000000f00 */
[----:B------:R-:W-:Y:S01]  /*a6f0*/  IMAD.MOV.U32 R235, RZ, RZ, RZ ;  /* 0x000000ffffeb7224 */ /* 0x000fe200078e00ff */
[----:B------:R-:W-:Y:S01]  /*a700*/  MOV R4, 0xa730 ;  /* 0x0000a73000047802 */ /* 0x000fe20000000f00 */
[----:B------:R-:W-:-:S02]  /*a710*/  IMAD.MOV.U32 R210, RZ, RZ, 0x1f ;  /* 0x0000001fffd27424 */ /* 0x000fc400078e00ff */
[----:B------:R-:W-:Y:S05]  /*a720*/  CALL.REL.NOINC `($__internal_112_$__cuda_sm70_shflsync_idx_p) ;  /* 0x0000086000007944 */ /* 0x000fea0003c00000 */
[----:B0-----:R-:W-:Y:S01]  /*a730*/  HFMA2.MMA R235, -RZ, RZ, 0, 0 ;  /* 0x00000000ffeb7435 */ /* 0x001fe200000001ff */
[----:B-1----:R-:W-:Y:S01]  /*a740*/  IMAD.MOV.U32 R18, RZ, RZ, R210 ;  /* 0x000000ffff127224 */ /* 0x002fe200078e00d2 */
[----:B------:R-:W-:Y:S01]  /*a750*/  MOV R4, 0xa7a0 ;  /* 0x0000a7a000047802 */ /* 0x000fe20000000f00 */
[----:B------:R-:W-:-:S02]  /*a760*/  IMAD.MOV.U32 R212, RZ, RZ, R19 ;  /* 0x000000ffffd47224 */ /* 0x000fc400078e0013 */
[----:B------:R-:W-:Y:S02]  /*a770*/  IMAD.MOV.U32 R210, RZ, RZ, 0x1f ;  /* 0x0000001fffd27424 */ /* 0x000fe400078e00ff */
[----:B------:R-:W-:Y:S02]  /*a780*/  IMAD.MOV.U32 R237, RZ, RZ, -0x1 ;  /* 0xffffffffffed7424 */ /* 0x000fe400078e00ff */
[----:B------:R-:W-:Y:S05]  /*a790*/  CALL.REL.NOINC `($__internal_112_$__cuda_sm70_shflsync_idx_p) ;  /* 0x000007f000007944 */ /* 0x000fea0003c00000 */
[----:B-1----:R-:W-:Y:S01]  /*a7a0*/  MOV R5, R210 ;  /* 0x000000d200057202 */ /* 0x002fe20000000f00 */
[----:B0-----:R-:W-:Y:S05]  /*a7b0*/  BRA `(.L_x_2744) ;  /* 0xffffbae000007947 */ /* 0x001fea000383ffff */
.L_x_2694:
[----:B------:R-:W-:Y:S01]  /*a7c0*/  HFMA2.MMA R208, -RZ, RZ, 0, 1.847743988037109375e-06 ;  /* 0x0000001fffd07435 */ /* 0x000fe200000001ff */
[----:B------:R-:W-:Y:S01]  /*a7d0*/  IMAD.MOV.U32 R206, RZ, RZ, R6 ;  /* 0x000000ffffce7224 */ /* 0x000fe200078e0006 */
[----:B------:R-:W-:Y:S01]  /*a7e0*/  MOV R4, 0xa820 ;  /* 0x0000a82000047802 */ /* 0x000fe20000000f00 */
[----:B------:R-:W-:Y:S02]  /*a7f0*/  IMAD.MOV.U32 R231, RZ, RZ, 0x1 ;  /* 0x00000001ffe77424 */ /* 0x000fe400078e00ff */
[----:B------:R-:W-:Y:S02]  /*a800*/  IMAD.MOV.U32 R233, RZ, RZ, -0x1 ;  /* 0xffffffffffe97424 */ /* 0x000fe400078e00ff */
[----:B------:R-:W-:Y:S05]  /*a810*/  CALL.REL.NOINC `($__internal_111_$__cuda_sm70_shflsync_down) ;  /* 0x0000073000007944 */ /* 0x000fea0003c00000 */
[----:B-1----:R-:W-:Y:S01]  /*a820*/  IMAD.MOV.U32 R229, RZ, RZ, R206 ;  /* 0x000000ffffe57224 */ /* 0x002fe200078e00ce */
[----:B0-----:R-:W-:Y:S05]  /*a830*/  BRA `(.L_x_2745) ;  /* 0xffffbf3000007947 */ /* 0x001fea000383ffff */
.L_x_2695:
[----:B------:R-:W-:Y:S01]  /*a840*/  MOV R206, R7 ;  /* 0x0000000700ce7202 */ /* 0x000fe20000000f00 */
[----:B------:R-:W-:Y:S01]  /*a850*/  IMAD.MOV.U32 R231, RZ, RZ, 0x1 ;  /* 0x00000001ffe77424 */ /* 0x000fe200078e00ff */
[----:B------:R-:W-:Y:S01]  /*a860*/  MOV R233, 0xffffffff ;  /* 0xffffffff00e97802 */ /* 0x000fe20000000f00 */
[----:B------:R-:W-:Y:S01]  /*a870*/  IMAD.MOV.U32 R208, RZ, RZ, 0x1f ;  /* 0x0000001fffd07424 */ /* 0x000fe200078e00ff */
[----:B------:R-:W-:-:S02]  /*a880*/  MOV R4, 0xa8a0 ;  /* 0x0000a8a000047802 */ /* 0x000fc40000000f00 */
[----:B01----:R-:W-:Y:S05]  /*a890*/  CALL.REL.NOINC `($__internal_111_$__cuda_sm70_shflsync_down) ;  /* 0x000006b000007944 */ /* 0x003fea0003c00000 */
        /* <DEDUP_REMOVED lines=9> */
[----:B------:R-:W-:Y:S05]  /*a930*/  CALL.REL.NOINC `($__internal_111_$__cuda_sm70_shflsync_down) ;  /* 0x0000061000007944 */ /* 0x000fea0003c00000 */
[----:B0-----:R-:W-:Y:S01]  /*a940*/  HFMA2.MMA R231, -RZ, RZ, 0, 1.1920928955078125e-07 ;  /* 0x00000002ffe77435 */ /* 0x001fe200000001ff */
[----:B-1----:R-:W-:Y:S01]  /*a950*/  MOV R6, R206 ;  /* 0x000000ce00067202 */ /* 0x002fe20000000f00 */
[----:B------:R-:W-:Y:S01]  /*a960*/  IMAD.MOV.U32 R206, RZ, RZ, R7 ;  /* 0x000000ffffce7224 */ /* 0x000fe200078e0007 */
[----:B------:R-:W-:Y:S01]  /*a970*/  MOV R233, 0xffffffff ;  /* 0xffffffff00e97802 */ /* 0x000fe20000000f00 */
[----:B------:R-:W-:Y:S01]  /*a980*/  IMAD.MOV.U32 R208, RZ, RZ, 0x1f ;  /* 0x0000001fffd07424 */ /* 0x000fe200078e00ff */
[----:B------:R-:W-:Y:S02]  /*a990*/  MOV R4, 0xa9b0 ;  /* 0x0000a9b000047802 */ /* 0x000fe40000000f00 */
[----:B------:R-:W-:Y:S05]  /*a9a0*/  CALL.REL.NOINC `($__internal_111_$__cuda_sm70_shflsync_down) ;  /* 0x000005a000007944 */ /* 0x000fea0003c00000 */
[----:B-1----:R-:W-:Y:S01]  /*a9b0*/  @!P3 FFMA.FTZ R7, R229, R206, R7 ;  /* 0x000000cee507b223 */ /* 0x002fe20000010007 */
[----:B0-----:R-:W-:Y:S01]  /*a9c0*/  HFMA2.MMA R208, -RZ, RZ, 0, 1.847743988037109375e-06 ;  /* 0x0000001fffd07435 */ /* 0x001fe200000001ff */
[----:B------:R-:W-:Y:S01]  /*a9d0*/  @!P3 FMUL.FTZ R229, R6, R229 ;  /* 0x000000e506e5b220 */ /* 0x000fe20000410000 */
[----:B------:R-:W-:Y:S01]  /*a9e0*/  MOV R4, 0xaa30 ;  /* 0x0000aa3000047802 */ /* 0x000fe20000000f00 */
[----:B------:R-:W-:Y:S02]  /*a9f0*/  IMAD.MOV.U32 R231, RZ, RZ, 0x4 ;  /* 0x00000004ffe77424 */ /* 0x000fe400078e00ff */
[----:B------:R-:W-:Y:S01]  /*aa00*/  IMAD.MOV.U32 R233, RZ, RZ, -0x1 ;  /* 0xffffffffffe97424 */ /* 0x000fe200078e00ff */
[----:B------:R-:W-:-:S02]  /*aa10*/  MOV R206, R229 ;  /* 0x000000e500ce7202 */ /* 0x000fc40000000f00 */
[----:B------:R-:W-:Y:S05]  /*aa20*/  CALL.REL.NOINC `($__internal_111_$__cuda_sm70_shflsync_down) ;  /* 0x0000052000007944 */ /* 0x000fea0003c00000 */
[----:B0-----:R-:W-:Y:S01]  /*aa30*/  HFMA2.MMA R208, -RZ, RZ, 0, 1.847743988037109375e-06 ;  /* 0x0000001fffd07435 */ /* 0x001fe200000001ff */
[----:B-1----:R-:W-:Y:S01]  /*aa40*/  IMAD.MOV.U32 R6, RZ, RZ, R206 ;  /* 0x000000ffff067224 */ /* 0x002fe200078e00ce */
[----:B------:R-:W-:Y:S01]  /*aa50*/  MOV R206, R7 ;  /* 0x0000000700ce7202 */ /* 0x000fe20000000f00 */
[----:B------:R-:W-:Y:S01]  /*aa60*/  IMAD.MOV.U32 R231, RZ, RZ, 0x4 ;  /* 0x00000004ffe77424 */ /* 0x000fe200078e00ff */
[----:B------:R-:W-:Y:S01]  /*aa70*/  MOV R4, 0xaaa0 ;  /* 0x0000aaa000047802 */ /* 0x000fe20000000f00 */
[----:B------:R-:W-:-:S02]  /*aa80*/  IMAD.MOV.U32 R233, RZ, RZ, -0x1 ;  /* 0xffffffffffe97424 */ /* 0x000fc400078e00ff */
[----:B------:R-:W-:Y:S05]  /*aa90*/  CALL.REL.NOINC `($__internal_111_$__cuda_sm70_shflsync_down) ;  /* 0x000004b000007944 */ /* 0x000fea0003c00000 */
[----:B-1----:R-:W-:Y:S01]  /*aaa0*/  @!P2 FFMA.FTZ R7, R229, R206, R7 ;  /* 0x000000cee507a223 */ /* 0x002fe20000010007 */
[----:B0-----:R-:W-:Y:S01]  /*aab0*/  MOV R231, 0x8 ;  /* 0x0000000800e77802 */ /* 0x001fe20000000f00 */
[----:B------:R-:W-:Y:S01]  /*aac0*/  @!P2 FMUL.FTZ R229, R6, R229 ;  /* 0x000000e506e5a220 */ /* 0x000fe20000410000 */
[----:B------:R-:W-:Y:S01]  /*aad0*/  MOV R233, 0xffffffff ;  /* 0xffffffff00e97802 */ /* 0x000fe20000000f00 */
[----:B------:R-:W-:Y:S01]  /*aae0*/  IMAD.MOV.U32 R208, RZ, RZ, 0x1f ;  /* 0x0000001fffd07424 */ /* 0x000fe200078e00ff */
[----:B------:R-:W-:Y:S01]  /*aaf0*/  MOV R4, 0xab20 ;  /* 0x0000ab2000047802 */ /* 0x000fe20000000f00 */
[----:B------:R-:W-:-:S02]  /*ab00*/  IMAD.MOV.U32 R206, RZ, RZ, R229 ;  /* 0x000000ffffce7224 */ /* 0x000fc400078e00e5 */
[----:B------:R-:W-:Y:S05]  /*ab10*/  CALL.REL.NOINC `($__internal_111_$__cuda_sm70_shflsync_down) ;  /* 0x0000043000007944 */ /* 0x000fea0003c00000 */
[----:B0-----:R-:W-:Y:S01]  /*ab20*/  HFMA2.MMA R231, -RZ, RZ, 0, 4.76837158203125e-07 ;  /* 0x00000008ffe77435 */ /* 0x001fe200000001ff */
[----:B-1----:R-:W-:Y:S01]  /*ab30*/  MOV R6, R206 ;  /* 0x000000ce00067202 */ /* 0x002fe20000000f00 */
[----:B------:R-:W-:Y:S01]  /*ab40*/  IMAD.MOV.U32 R206, RZ, RZ, R7 ;  /* 0x000000ffffce7224 */ /* 0x000fe200078e0007 */
[----:B------:R-:W-:Y:S01]  /*ab50*/  MOV R233, 0xffffffff ;  /* 0xffffffff00e97802 */ /* 0x000fe20000000f00 */
[----:B------:R-:W-:Y:S01]  /*ab60*/  IMAD.MOV.U32 R208, RZ, RZ, 0x1f ;  /* 0x0000001fffd07424 */ /* 0x000fe200078e00ff */
[----:B------:R-:W-:-:S02]  /*ab70*/  MOV R4, 0xab90 ;  /* 0x0000ab9000047802 */ /* 0x000fc40000000f00 */
[----:B------:R-:W-:Y:S05]  /*ab80*/  CALL.REL.NOINC `($__internal_111_$__cuda_sm70_shflsync_down) ;  /* 0x000003c000007944 */ /* 0x000fea0003c00000 */
[----:B-1----:R-:W-:Y:S01]  /*ab90*/  @!P1 FFMA.FTZ R7, R229, R206, R7 ;  /* 0x000000cee5079223 */ /* 0x002fe20000010007 */
[----:B0-----:R-:W-:Y:S01]  /*aba0*/  HFMA2.MMA R208, -RZ, RZ, 0, 1.847743988037109375e-06 ;  /* 0x0000001fffd07435 */ /* 0x001fe200000001ff */
[----:B------:R-:W-:Y:S01]  /*abb0*/  @!P1 FMUL.FTZ R229, R6, R229 ;  /* 0x000000e506e59220 */ /* 0x000fe20000410000 */
[----:B------:R-:W-:Y:S01]  /*abc0*/  MOV R4, 0xac10 ;  /* 0x0000ac1000047802 */ /* 0x000fe20000000f00 */
[----:B------:R-:W-:-:S02]  /*abd0*/  IMAD.MOV.U32 R231, RZ, RZ, 0x10 ;  /* 0x00000010ffe77424 */ /* 0x000fc400078e00ff */
[----:B------:R-:W-:Y:S01]  /*abe0*/  IMAD.MOV.U32 R233, RZ, RZ, -0x1 ;  /* 0xffffffffffe97424 */ /* 0x000fe200078e00ff */
[----:B------:R-:W-:Y:S02]  /*abf0*/  MOV R206, R229 ;  /* 0x000000e500ce7202 */ /* 0x000fe40000000f00 */
[----:B------:R-:W-:Y:S05]  /*ac00*/  CALL.REL.NOINC `($__internal_111_$__cuda_sm70_shflsync_down) ;  /* 0x0000034000007944 */ /* 0x000fea0003c00000 */
[----:B0-----:R-:W-:Y:S01]  /*ac10*/  HFMA2.MMA R208, -RZ, RZ, 0, 1.847743988037109375e-06 ;  /* 0x0000001fffd07435 */ /* 0x001fe200000001ff */
[----:B-1----:R-:W-:Y:S01]  /*ac20*/  IMAD.MOV.U32 R6, RZ, RZ, R206 ;  /* 0x000000ffff067224 */ /* 0x002fe200078e00ce */
[----:B------:R-:W-:Y:S01]  /*ac30*/  MOV R206, R7 ;  /* 0x0000000700ce7202 */ /* 0x000fe20000000f00 */
[----:B------:R-:W-:Y:S01]  /*ac40*/  IMAD.MOV.U32 R231, RZ, RZ, 0x10 ;  /* 0x00000010ffe77424 */ /* 0x000fe200078e00ff */
[----:B------:R-:W-:Y:S01]  /*ac50*/  MOV R4, 0xac80 ;  /* 0x0000ac8000047802 */ /* 0x000fe20000000f00 */
[----:B------:R-:W-:Y:S02]  /*ac60*/  IMAD.MOV.U32 R233, RZ, RZ, -0x1 ;  /* 0xffffffffffe97424 */ /* 0x000fe400078e00ff */
[----:B------:R-:W-:Y:S05]  /*ac70*/  CALL.REL.NOINC `($__internal_111_$__cuda_sm70_shflsync_down) ;  /* 0x000002d000007944 */ /* 0x000fea0003c00000 */
[----:B-1----:R-:W-:Y:S01]  /*ac80*/  @!P0 FFMA.FTZ R7, R229, R206, R7 ;  /* 0x000000cee5078223 */ /* 0x002fe20000010007 */
[----:B------:R-:W-:Y:S01]  /*ac90*/  MOV R235, RZ ;  /* 0x000000ff00eb7202 */ /* 0x000fe20000000f00 */
[----:B------:R-:W-:Y:S01]  /*aca0*/  @!P0 FMUL.FTZ R229, R6, R229 ;  /* 0x000000e506e58220 */ /* 0x000fe20000410000 */
[----:B------:R-:W-:Y:S01]  /*acb0*/  MOV R237, 0xffffffff ;  /* 0xffffffff00ed7802 */ /* 0x000fe20000000f00 */
[----:B------:R-:W-:Y:S01]  /*acc0*/  IMAD.MOV.U32 R210, RZ, RZ, 0x1f ;  /* 0x0000001fffd27424 */ /* 0x000fe200078e00ff */
[----:B------:R-:W-:Y:S01]  /*acd0*/  MOV R4, 0xad00 ;  /* 0x0000ad0000047802 */ /* 0x000fe20000000f00 */
[----:B------:R-:W-:-:S02]  /*ace0*/  IMAD.MOV.U32 R212, RZ, RZ, R229 ;  /* 0x000000ffffd47224 */ /* 0x000fc400078e00e5 */
[----:B0-----:R-:W-:Y:S05]  /*acf0*/  CALL.REL.NOINC `($__internal_112_$__cuda_sm70_shflsync_idx_p) ;  /* 0x0000029000007944 */ /* 0x001fea0003c00000 */
[----:B0-----:R-:W-:Y:S01]  /*ad00*/  HFMA2.MMA R235, -RZ, RZ, 0, 0 ;  /* 0x00000000ffeb7435 */ /* 0x001fe200000001ff */
[----:B-1----:R-:W-:Y:S01]  /*ad10*/  MOV R6, R210 ;  /* 0x000000d200067202 */ /* 0x002fe20000000f00 */
[----:B------:R-:W-:Y:S01]  /*ad20*/  IMAD.MOV.U32 R212, RZ, RZ, R7 ;  /* 0x000000ffffd47224 */ /* 0x000fe200078e0007 */
[----:B------:R-:W-:Y:S01]  /*ad30*/  MOV R237, 0xffffffff ;  /* 0xffffffff00ed7802 */ /* 0x000fe20000000f00 */
[----:B------:R-:W-:Y:S01]  /*ad40*/  IMAD.MOV.U32 R210, RZ, RZ, 0x1f ;  /* 0x0000001fffd27424 */ /* 0x000fe200078e00ff */
[----:B------:R-:W-:-:S02]  /*ad50*/  MOV R4, 0xad70 ;  /* 0x0000ad7000047802 */ /* 0x000fc40000000f00 */
[----:B------:R-:W-:Y:S05]  /*ad60*/  CALL.REL.NOINC `($__internal_112_$__cuda_sm70_shflsync_idx_p) ;  /* 0x0000022000007944 */ /* 0x000fea0003c00000 */
[----:B------:R-:W-:Y:S01]  /*ad70*/  HFMA2.MMA R231, -RZ, RZ, 0, 5.9604644775390625e-08 ;  /* 0x00000001ffe77435 */ /* 0x000fe200000001ff */
[----:B------:R-:W-:Y:S01]  /*ad80*/  IMAD.MOV.U32 R202, RZ, RZ, R6 ;  /* 0x000000ffffca7224 */ /* 0x000fe200078e0006 */
[----:B-1----:R-:W-:Y:S01]  /*ad90*/  MOV R204, R210 ;  /* 0x000000d200cc7202 */ /* 0x002fe20000000f00 */
[----:B------:R-:W-:Y:S01]  /*ada0*/  IMAD.MOV.U32 R206, RZ, RZ, R229 ;  /* 0x000000ffffce7224 */ /* 0x000fe200078e00e5 */
[----:B------:R-:W-:Y:S01]  /*adb0*/  MOV R233, 0xffffffff ;  /* 0xffffffff00e97802 */ /* 0x000fe20000000f00 */
[----:B------:R-:W-:Y:S01]  /*adc0*/  IMAD.MOV.U32 R208, RZ, RZ, 0x1f ;  /* 0x0000001fffd07424 */ /* 0x000fe200078e00ff */
[----:B------:R-:W-:-:S02]  /*add0*/  MOV R4, 0xadf0 ;  /* 0x0000adf000047802 */ /* 0x000fc40000000f00 */
[----:B0-----:R-:W-:Y:S05]  /*ade0*/  CALL.REL.NOINC `($__internal_111_$__cuda_sm70_shflsync_down) ;  /* 0x0000016000007944 */ /* 0x001fea0003c00000 */
[----:B0-----:R-:W-:Y:S01]  /*adf0*/  HFMA2.MMA R208, -RZ, RZ, 0, 1.847743988037109375e-06 ;  /* 0x0000001fffd07435 */ /* 0x001fe200000001ff */
[----:B-1----:R-:W-:Y:S01]  /*ae00*/  IMAD.MOV.U32 R6, RZ, RZ, R206 ;  /* 0x000000ffff067224 */ /* 0x002fe200078e00ce */
[----:B------:R-:W-:Y:S01]  /*ae10*/  MOV R206, R7 ;  /* 0x0000000700ce7202 */ /* 0x000fe20000000f00 */
[----:B------:R-:W-:Y:S01]  /*ae20*/  IMAD.MOV.U32 R231, RZ, RZ, 0x1 ;  /* 0x00000001ffe77424 */ /* 0x000fe200078e00ff */
[----:B------:R-:W-:Y:S01]  /*ae30*/  MOV R4, 0xae60 ;  /* 0x0000ae6000047802 */ /* 0x000fe20000000f00 */
[----:B------:R-:W-:-:S02]  /*ae40*/  IMAD.MOV.U32 R233, RZ, RZ, -0x1 ;  /* 0xffffffffffe97424 */ /* 0x000fc400078e00ff */
[----:B------:R-:W-:Y:S05]  /*ae50*/  CALL.REL.NOINC `($__internal_111_$__cuda_sm70_shflsync_down) ;  /* 0x000000f000007944 */ /* 0x000fea0003c00000 */
[----:B------:R-:W-:Y:S01]  /*ae60*/  HFMA2.MMA R235, -RZ, RZ, 0, 0 ;  /* 0x00000000ffeb7435 */ /* 0x000fe200000001ff */
[----:B------:R-:W-:Y:S01]  /*ae70*/  MOV R229, R6 ;  /* 0x0000000600e57202 */ /* 0x000fe20000000f00 */
[----:B------:R-:W-:Y:S01]  /*ae80*/  IMAD.MOV.U32 R212, RZ, RZ, R18 ;  /* 0x000000ffffd47224 */ /* 0x000fe200078e0012 */
[----:B------:R-:W-:Y:S01]  /*ae90*/  MOV R237, 0xffffffff ;  /* 0xffffffff00ed7802 */ /* 0x000fe20000000f00 */
[----:B------:R-:W-:Y:S01]  /*aea0*/  IMAD.MOV.U32 R210, RZ, RZ, 0x1f ;  /* 0x0000001fffd27424 */ /* 0x000fe200078e00ff */
[----:B------:R-:W-:-:S02]  /*aeb0*/  MOV R4, 0xaed0 ;  /* 0x0000aed000047802 */ /* 0x000fc40000000f00 */
[----:B01----:R-:W-:Y:S05]  /*aec0*/  CALL.REL.NOINC `($__internal_112_$__cuda_sm70_shflsync_idx_p) ;  /* 0x000000c000007944 */ /* 0x003fea0003c00000 */
[----:B-1----:R-:W-:Y:S01]  /*aed0*/  IMAD.MOV.U32 R208, RZ, RZ, R210 ;  /* 0x000000ffffd07224 */ /* 0x002fe200078e00d2 */
[----:B------:R-:W-:Y:S01]  /*aee0*/  HFMA2.MMA R210, -RZ, RZ, 0, 1.847743988037109375e-06 ;  /* 0x0000001fffd27435 */ /* 0x000fe200000001ff */
[----:B0-----:R-:W-:Y:S01]  /*aef0*/  MOV R212, R19 ;  /* 0x0000001300d47202 */ /* 0x001fe20000000f00 */
[----:B------:R-:W-:Y:S01]  /*af00*/  IMAD.MOV.U32 R235, RZ, RZ, RZ ;  /* 0x000000ffffeb7224 */ /* 0x000fe200078e00ff */
[----:B------:R-:W-:Y:S01]  /*af10*/  MOV R4, 0xaf40 ;  /* 0x0000af4000047802 */ /* 0x000fe20000000f00 */
[----:B------:R-:W-:-:S02]  /*af20*/  IMAD.MOV.U32 R237, RZ, RZ, -0x1 ;  /* 0xffffffffffed7424 */ /* 0x000fc400078e00ff */
[----:B------:R-:W-:Y:S05]  /*af30*/  CALL.REL.NOINC `($__internal_112_$__cuda_sm70_shflsync_idx_p) ;  /* 0x0000005000007944 */ /* 0x000fea0003c00000 */
[----:B01----:R-:W-:Y:S05]  /*af40*/  BRA `(.L_x_2746) ;  /* 0xffffb9c000007947 */ /* 0x003fea000383ffff */
        .weak           $__internal_111_$__cuda_sm70_shflsync_down
        .type           $__internal_111_$__cuda_sm70_shflsync_down,@function
        .size           $__internal_111_$__cuda_sm70_shflsync_down,($__internal_112_$__cuda_sm70_shflsync_idx_p - $__internal_111_$__cuda_sm70_shflsync_down)
$__internal_111_$__cuda_sm70_shflsync_down:
[----:B------:R-:W-:Y:S01]  /*af50*/  MOV R5, 0x0 ;  /* 0x0000000000057802 */ /* 0x000fe20000000f00 */
[----:B------:R-:W-:Y:S04]  /*af60*/  WARPSYNC R233 ;  /* 0x000000e900007348 */ /* 0x000fe80003800000 */
[----:B------:R0:W1:Y:S01]  /*af70*/  SHFL.DOWN PT, R206, R206, R231, R208 ;  /* 0x080000e7cece7389 */ /* 0x00006200000e00d0 */
[----:B------:R-:W-:Y:S05]  /*af80*/  RET.REL.NODEC R4 `(_Z25selective_scan_bwd_kernelI32Selective_Scan_bwd_kernel_traitsILi64ELi16ELb0ELb0ELb1ELb0ELb1EN3c108BFloat16EfEEv12SSMParamsBwd) ;  /* 0xffff507004007950 */ /* 0x000fea0003c3ffff */
        .weak           $__internal_112_$__cuda_sm70_shflsync_idx_p
        .type           $__internal_112_$__cuda_sm70_shflsync_idx_p,@function
        .size           $__internal_112_$__cuda_sm70_shflsync_idx_p,($__internal_113_$__cuda_sm70_shflsync_up - $__internal_112_$__cuda_sm70_shflsync_idx_p)
$__internal_112_$__cuda_sm70_shflsync_idx_p:
[----:B------:R-:W-:Y:S01]  /*af90*/  IMAD.MOV.U32 R5, RZ, RZ, 0x0 ;  /* 0x00000000ff057424 */ /* 0x000fe200078e00ff */
[----:B------:R-:W-:Y:S04]  /*afa0*/  WARPSYNC R237 ;  /* 0x000000ed00007348 */ /* 0x000fe80003800000 */
[----:B------:R0:W1:Y:S01]  /*afb0*/  SHFL.IDX PT, R210, R212, R235, R210 ;  /* 0x000000ebd4d27389 */ /* 0x00006200000e00d2 */
[----:B------:R-:W-:Y:S05]  /*afc0*/  RET.REL.NODEC R4 `(_Z25selective_scan_bwd_kernelI32Selective_Scan_bwd_kernel_traitsILi64ELi16ELb0ELb0ELb1ELb0ELb1EN3c108BFloat16EfEEv12SSMParamsBwd) ;  /* 0xffff503004007950 */ /* 0x000fea0003c3ffff */
        .weak           $__internal_113_$__cuda_sm70_shflsync_up
        .type           $__internal_113_$__cuda_sm70_shflsync_up,@function
        .size           $__internal_113_$__cuda_sm70_shflsync_up,(.L_x_8925 - $__internal_113_$__cuda_sm70_shflsync_up)
$__internal_113_$__cuda_sm70_shflsync_up:
[----:B------:R-:W-:Y:S01]  /*afd0*/  HFMA2.MMA R5, -RZ, RZ, 0, 0 ;  /* 0x00000000ff057435 */ /* 0x000fe200000001ff */
[----:B------:R-:W-:Y:S04]  /*afe0*/  WARPSYNC R239 ;  /* 0x000000ef00007348 */ /* 0x000fe80003800000 */
[----:B------:R0:W1:Y:S01]  /*aff0*/  SHFL.UP PT, R204, R204, R237, R208 ;  /* 0x040000edcccc7389 */ /* 0x00006200000e00d0 */
[----:B------:R-:W-:Y:S05]  /*b000*/  RET.REL.NODEC R4 `(_Z25selective_scan_bwd_kernelI32Selective_Scan_bwd_kernel_traitsILi64ELi16ELb0ELb0ELb1ELb0ELb1EN3c108BFloat16EfEEv12SSMParamsBwd) ;  /* 0xffff4ff004007950 */ /* 0x000fea0003c3ffff */
.L_x_2747:
        /* <DEDUP_REMOVED lines=15> */
.L_x_8925:


//--------------------- .text._Z25selective_scan_bwd_kernelI32Selective_Scan_bwd_kernel_traitsILi64ELi16ELb0ELb0ELb1ELb1ELb0EN3c108BFloat16EfEEv12SSMParamsBwd --------------------------
	.section	.text._Z25selective_scan_bwd_kernelI32Selective_Scan_bwd_kernel_traitsILi64ELi16ELb0ELb0ELb1ELb1ELb0EN3c108BFloat16EfEEv12SSMParamsBwd,"ax",@progbits
	.sectioninfo	@"SHI_REGISTERS=224"
	.align	128
        .global         _Z25selective_scan_bwd_kernelI32Selective_Scan_bwd_kernel_traitsILi64ELi16ELb0ELb0ELb1ELb1ELb0EN3c108BFloat16EfEEv12SSMParamsBwd
        .type           _Z25selective_scan_bwd_kernelI32Selective_Scan_bwd_kernel_traitsILi64ELi16ELb0ELb0ELb1ELb1ELb0EN3c108BFloat16EfEEv12SSMParamsBwd,@function
        .size           _Z25selective_scan_bwd_kernelI32Selective_Scan_bwd_kernel_traitsILi64ELi16ELb0ELb0ELb1ELb1ELb0EN3c108BFloat16EfEEv12SSMParamsBwd,(.L_x_8928 - _Z25selective_scan_bwd_kernelI32Selective_Scan_bwd_kernel_traitsILi64ELi16ELb0ELb0ELb1ELb1ELb0EN3c108BFloat16EfEEv12SSMParamsBwd)
        .other          _Z25selective_scan_bwd_kernelI32Selective_Scan_bwd_kernel_traitsILi64ELi16ELb0ELb0ELb1ELb1ELb0EN3c108BFloat16EfEEv12SSMParamsBwd,@"STO_CUDA_ENTRY STV_DEFAULT"
_Z25selective_scan_bwd_kernelI32Selective_Scan_bwd_kernel_traitsILi64ELi16ELb0ELb0ELb1ELb1ELb0EN3c108BFloat16EfEEv12SSMParamsBwd:
.text._Z25selective_scan_bwd_kernelI32Selective_Scan_bwd_kernel_traitsILi64ELi16ELb0ELb0ELb1ELb1ELb0EN3c108BFloat16EfEEv12SSMParamsBwd:
[----:B------:R-:W-:Y:S02]  /*0000*/  MOV R1, c[0x0][0x28] ;  /* 0x00000a0000017a02 */ /* 0x000fe40000000f00 */
        /* <DEDUP_REMOVED lines=22> */
[----:B------:R-:W-:Y:S01]  /*0170*/  IMAD.MOV.U32 R132, RZ, RZ, c[0x0][0x174] ;  /* 0x00005d00ff847624 */ /* 0x000fe200078e00ff */
[----:B------:R-:W-:Y:S01]  /*0180*/  MOV R133, RZ ;  /* 0x000000ff00857202 */ /* 0x000fe20000000f00 */
[----:B------:R-:W-:Y:S01]  /*0190*/  IMAD R12, R136, c[0x0][0x280], RZ ;  /* 0x0000a000880c7a24 */ /* 0x000fe200078e02ff */
[----:B0-----:R-:W-:Y:S01]  /*01a0*/  IABS R2, R143 ;  /* 0x0000008f00027213 */ /* 0x001fe20000000000 */
[----:B------:R-:W-:Y:S01]  /*01b0*/  IMAD R10, R166, c[0x0][0x1b0], RZ ;  /* 0x00006c00a60a7a24 */ /* 0x000fe200078e02ff */
[C---:B------:R-:W-:Y:S01]  /*01c0*/  ISETP.GE.AND P3, PT, R132.reuse, 0x1, PT ;  /* 0x000000018400780c */ /* 0x040fe20003f66270 */
[----:B-1----:R-:W-:Y:S01]  /*01d0*/  IMAD.MOV.U32 R6, RZ, RZ, RZ ;  /* 0x000000ffff067224 */ /* 0x002fe200078e00ff */
[----:B------:R-:W-:Y:S01]  /*01e0*/  SHF.L.U32 R132, R132, 0xa, RZ ;  /* 0x0000000a84847819 */ /* 0x000fe200000006ff */
[----:B--2---:R-:W-:-:S02]  /*01f0*/  IMAD R4, R166, c[0x0][0x1d0], RZ ;  /* 0x00007400a6047a24 */ /* 0x004fc400078e02ff */
[C---:B------:R-:W-:Y:S01]  /*0200*/  IMAD R13, R139.reuse, c[0x0][0x1b4], R10 ;  /* 0x00006d008b0d7a24 */ /* 0x040fe200078e020a */
[----:B---3--:R-:W-:Y:S01]  /*0210*/  IADD3 R8, RZ, -R7, RZ ;  /* 0x80000007ff087210 */ /* 0x008fe20007ffe0ff */
[----:B------:R-:W-:Y:S02]  /*0220*/  IMAD R5, R139, c[0x0][0x1d4], R4 ;  /* 0x000075008b057a24 */ /* 0x000fe400078e0204 */
[----:B------:R-:W-:Y:S02]  /*0230*/  IMAD R10, R136, c[0x0][0x1e8], RZ ;  /* 0x00007a00880a7a24 */ /* 0x000fe400078e02ff */
[----:B------:R-:W-:Y:S01]  /*0240*/  IMAD R3, R8, R11, RZ ;  /* 0x0000000b08037224 */ /* 0x000fe200078e02ff */
[C---:B------:R-:W-:Y:S01]  /*0250*/  LOP3.LUT R8, R143.reuse, c[0x0][0x178], RZ, 0x3c, !PT ;  /* 0x00005e008f087a12 */ /* 0x040fe200078e3cff */
[----:B------:R-:W-:Y:S02]  /*0260*/  IMAD R12, R143, c[0x0][0x284], R12 ;  /* 0x0000a1008f0c7a24 */ /* 0x000fe400078e020c */
[----:B------:R-:W-:Y:S01]  /*0270*/  IMAD.HI.U32 R7, R7, R3, R6 ;  /* 0x0000000307077227 */ /* 0x000fe200078e0006 */
[----:B------:R-:W-:-:S03]  /*0280*/  ISETP.GE.AND P2, PT, R8, RZ, PT ;  /* 0x000000ff0800720c */ /* 0x000fc60003f46270 */
[----:B------:R-:W-:Y:S02]  /*0290*/  IMAD R6, R166, c[0x0][0x1e0], RZ ;  /* 0x00007800a6067a24 */ /* 0x000fe400078e02ff */
[----:B------:R-:W-:-:S04]  /*02a0*/  IMAD.HI.U32 R137, R7, R2, RZ ;  /* 0x0000000207897227 */ /* 0x000fc800078e00ff */
[----:B------:R-:W-:Y:S01]  /*02b0*/  IMAD R7, R139, c[0x0][0x1e4], R6 ;  /* 0x000079008b077a24 */ /* 0x000fe200078e0206 */
[----:B------:R-:W-:Y:S01]  /*02c0*/  IADD3 R0, -R137, RZ, RZ ;  /* 0x000000ff89007210 */ /* 0x000fe20007ffe1ff */
[----:B------:R-:W-:Y:S02]  /*02d0*/  IMAD R8, R166, c[0x0][0x278], RZ ;  /* 0x00009e00a6087a24 */ /* 0x000fe400078e02ff */
[----:B------:R-:W-:Y:S02]  /*02e0*/  IMAD R10, R143, c[0x0][0x1ec], R10 ;  /* 0x00007b008f0a7a24 */ /* 0x000fe400078e020a */
[----:B------:R-:W-:Y:S02]  /*02f0*/  IMAD R0, R11, R0, R2 ;  /* 0x000000000b007224 */ /* 0x000fe400078e0202 */
[----:B------:R-:W-:-:S03]  /*0300*/  IMAD.WIDE.U32 R2, R139, c[0x0][0x1d0], RZ ;  /* 0x000074008b027a25 */ /* 0x000fc600078e00ff */
[----:B------:R-:W-:Y:S01]  /*0310*/  ISETP.GT.U32.AND P1, PT, R11, R0, PT ;  /* 0x000000000b00720c */ /* 0x000fe20003f24070 */
[----:B------:R-:W-:Y:S02]  /*0320*/  IMAD.IADD R3, R3, 0x1, R5 ;  /* 0x0000000103037824 */ /* 0x000fe400078e0205 */
[----:B------:R-:W-:-:S04]  /*0330*/  IMAD.WIDE.U32 R4, R139, c[0x0][0x1e0], RZ ;  /* 0x000078008b047a25 */ /* 0x000fc800078e00ff */
[----:B------:R-:W-:Y:S01]  /*0340*/  IMAD R9, R139, c[0x0][0x27c], R8 ;  /* 0x00009f008b097a24 */ /* 0x000fe200078e0208 */
[----:B------:R-:W-:Y:S01]  /*0350*/  IADD3 R5, R5, R7, RZ ;  /* 0x0000000705057210 */ /* 0x000fe20007ffe0ff */
[----:B------:R-:W-:-:S04]  /*0360*/  IMAD.WIDE.U32 R6, R139, c[0x0][0x278], RZ ;  /* 0x00009e008b067a25 */ /* 0x000fc800078e00ff */
[-C--:B------:R-:W-:Y:S01]  /*0370*/  @!P1 IADD3 R0, R0, -R11.reuse, RZ ;  /* 0x8000000b00009210 */ /* 0x080fe20007ffe0ff */
[----:B------:R-:W-:Y:S01]  /*0380*/  IMAD.IADD R7, R7, 0x1, R9 ;  /* 0x0000000107077824 */ /* 0x000fe200078e0209 */
[----:B------:R-:W-:Y:S01]  /*0390*/  @!P1 IADD3 R137, R137, 0x1, RZ ;  /* 0x0000000189899810 */ /* 0x000fe20007ffe0ff */
[----:B------:R-:W-:Y:S01]  /*03a0*/  IMAD.WIDE.U32 R8, R139, c[0x0][0x1b0], RZ ;  /* 0x00006c008b087a25 */ /* 0x000fe200078e00ff */
[----:B------:R-:W-:Y:S02]  /*03b0*/  ISETP.GE.U32.AND P0, PT, R0, R11, PT ;  /* 0x0000000b0000720c */ /* 0x000fe40003f06070 */
[----:B------:R-:W-:Y:S01]  /*03c0*/  IADD3 R11, R132, -0x400, RZ ;  /* 0xfffffc00840b7810 */ /* 0x000fe20007ffe0ff */
[----:B------:R-:W-:Y:S01]  /*03d0*/  IMAD R0, R136, c[0x0][0x1d8], RZ ;  /* 0x0000760088007a24 */ /* 0x000fe200078e02ff */
[----:B------:R-:W-:Y:S01]  /*03e0*/  ISETP.NE.AND P1, PT, RZ, c[0x0][0x178], PT ;  /* 0x00005e00ff007a0c */ /* 0x000fe20003f25270 */
[----:B------:R-:W-:-:S04]  /*03f0*/  IMAD.WIDE.U32 R2, R143, c[0x0][0x1d8], R2 ;  /* 0x000076008f027a25 */ /* 0x000fc800078e0002 */
[----:B------:R-:W-:Y:S01]  /*0400*/  IMAD R0, R143, c[0x0][0x1dc], R0 ;  /* 0x000077008f007a24 */ /* 0x000fe200078e0200 */
[----:B------:R-:W-:Y:S01]  /*0410*/  IADD3 R131, P4, R11, R2, RZ ;  /* 0x000000020b837210 */ /* 0x000fe20007f9e0ff */
[----:B------:R-:W-:Y:S01]  /*0420*/  IMAD.IADD R9, R9, 0x1, R13 ;  /* 0x0000000109097824 */ /* 0x000fe200078e020d */
[----:B------:R-:W-:Y:S02]  /*0430*/  SHF.R.S32.HI R13, RZ, 0x1f, R11 ;  /* 0x0000001fff0d7819 */ /* 0x000fe4000001140b */
[----:B------:R-:W-:Y:S02]  /*0440*/  @P0 IADD3 R137, R137, 0x1, RZ ;  /* 0x0000000189890810 */ /* 0x000fe40007ffe0ff */
[----:B------:R-:W-:Y:S01]  /*0450*/  IADD3.X R0, R13, R3, R0, P4, !PT ;  /* 0x000000030d007210 */ /* 0x000fe200027fe400 */
[----:B------:R-:W-:Y:S01]  /*0460*/  IMAD.WIDE.U32 R2, R143, c[0x0][0x1e8], R4 ;  /* 0x00007a008f027a25 */ /* 0x000fe200078e0004 */
[----:B------:R-:W-:Y:S02]  /*0470*/  @!P2 IADD3 R137, -R137, RZ, RZ ;  /* 0x000000ff8989a210 */ /* 0x000fe40007ffe1ff */
[----:B------:R-:W-:Y:S01]  /*0480*/  @!P1 LOP3.LUT R137, RZ, c[0x0][0x178], RZ, 0x33, !PT ;  /* 0x00005e00ff899a12 */ /* 0x000fe200078e33ff */
[----:B------:R-:W-:Y:S01]  /*0490*/  IMAD.WIDE.U32 R4, R143, c[0x0][0x280], R6 ;  /* 0x0000a0008f047a25 */ /* 0x000fe200078e0006 */
[----:B------:R-:W-:-:S02]  /*04a0*/  IADD3 R129, P0, R11, R2, RZ ;  /* 0x000000020b817210 */ /* 0x000fc40007f1e0ff */
[----:B------:R-:W-:Y:S01]  /*04b0*/  LEA R130, P1, R131, c[0x0][0x240], 0x1 ;  /* 0x0000900083827a11 */ /* 0x000fe200078208ff */
[----:B------:R-:W-:Y:S01]  /*04c0*/  IMAD.WIDE.U32 R8, R137, c[0x0][0x1c8], R8 ;  /* 0x0000720089087a25 */ /* 0x000fe200078e0008 */
[----:B------:R-:W-:Y:S02]  /*04d0*/  IADD3 R127, P2, R11, R4, RZ ;  /* 0x000000040b7f7210 */ /* 0x000fe40007f5e0ff */
[C---:B------:R-:W-:Y:S01]  /*04e0*/  IADD3.X R2, R13.reuse, R3, R10, P0, !PT ;  /* 0x000000030d027210 */ /* 0x040fe200007fe40a */
[----:B------:R-:W-:Y:S01]  /*04f0*/  IMAD.MOV.U32 R10, RZ, RZ, RZ ;  /* 0x000000ffff0a7224 */ /* 0x000fe200078e00ff */
[----:B------:R-:W-:Y:S02]  /*0500*/  IADD3.X R4, R13, R5, R12, P2, !PT ;  /* 0x000000050d047210 */ /* 0x000fe400017fe40c */
[----:B------:R-:W-:Y:S02]  /*0510*/  LEA R128, P2, R129, c[0x0][0x248], 0x1 ;  /* 0x0000920081807a11 */ /* 0x000fe400078408ff */
[----:B------:R-:W-:-:S02]  /*0520*/  ISETP.NE.U32.AND P0, PT, RZ, c[0x0][0x260], PT ;  /* 0x00009800ff007a0c */ /* 0x000fc40003f05070 */
[----:B------:R-:W-:Y:S02]  /*0530*/  SHF.R.S32.HI R165, RZ, 0x1f, R137 ;  /* 0x0000001fffa57819 */ /* 0x000fe40000011489 */
[----:B------:R-:W-:Y:S02]  /*0540*/  LEA.HI.X R129, R129, c[0x0][0x24c], R2, 0x1, P2 ;  /* 0x0000930081817a11 */ /* 0x000fe400010f0c02 */
[----:B------:R-:W-:Y:S02]  /*0550*/  ISETP.NE.AND.EX P0, PT, RZ, c[0x0][0x264], PT, P0 ;  /* 0x00009900ff007a0c */ /* 0x000fe40003f05300 */
[----:B------:R-:W-:Y:S02]  /*0560*/  ISETP.NE.U32.AND P2, PT, RZ, c[0x0][0x348], PT ;  /* 0x0000d200ff007a0c */ /* 0x000fe40003f45070 */
[----:B------:R-:W-:Y:S01]  /*0570*/  LEA.HI.X R131, R131, c[0x0][0x244], R0, 0x1, P1 ;  /* 0x0000910083837a11 */ /* 0x000fe200008f0c00 */
[----:B------:R-:W-:Y:S01]  /*0580*/  IMAD R0, R165, c[0x0][0x1c8], RZ ;  /* 0x00007200a5007a24 */ /* 0x000fe200078e02ff */
[----:B------:R-:W-:-:S02]  /*0590*/  ISETP.NE.AND.EX P2, PT, RZ, c[0x0][0x34c], PT, P2 ;  /* 0x0000d300ff007a0c */ /* 0x000fc40003f45320 */
[----:B------:R-:W-:Y:S01]  /*05a0*/  ISETP.NE.U32.AND P1, PT, RZ, c[0x0][0x328], PT ;  /* 0x0000ca00ff007a0c */ /* 0x000fe20003f25070 */
[----:B------:R-:W-:Y:S01]  /*05b0*/  IMAD R3, R137, c[0x0][0x1cc], R0 ;  /* 0x0000730089037a24 */ /* 0x000fe200078e0200 */
[----:B------:R-:W-:Y:S02]  /*05c0*/  IADD3 R11, P5, R11, R8, RZ ;  /* 0x000000080b0b7210 */ /* 0x000fe40007fbe0ff */
[----:B------:R-:W-:Y:S01]  /*05d0*/  ISETP.NE.AND.EX P1, PT, RZ, c[0x0][0x32c], PT, P1 ;  /* 0x0000cb00ff007a0c */ /* 0x000fe20003f25310 */
[----:B------:R-:W-:Y:S01]  /*05e0*/  IMAD.IADD R2, R9, 0x1, R3 ;  /* 0x0000000109027824 */ /* 0x000fe200078e0203 */
[----:B------:R-:W-:Y:S01]  /*05f0*/  HFMA2.MMA R3, -RZ, RZ, 0, 0 ;  /* 0x00000000ff037435 */ /* 0x000fe200000001ff */
[----:B------:R-:W-:Y:S01]  /*0600*/  @P0 IMAD R0, R139, c[0x0][0x164], R143 ;  /* 0x000059008b000a24 */ /* 0x000fe200078e028f */
[----:B------:R-:W-:Y:S01]  /*0610*/  LEA R126, P4, R127, c[0x0][0x308], 0x1 ;  /* 0x0000c2007f7e7a11 */ /* 0x000fe200078808ff */
[----:B------:R-:W-:Y:S01]  /*0620*/  @P0 IMAD.MOV.U32 R15, RZ, RZ, 0x8 ;  /* 0x00000008ff0f0424 */ /* 0x000fe200078e00ff */
[----:B------:R-:W-:Y:S01]  /*0630*/  IADD3.X R2, R13, R2, RZ, P5, !PT ;  /* 0x000000020d027210 */ /* 0x000fe20002ffe4ff */
[----:B------:R-:W-:Y:S01]  /*0640*/  @P0 IMAD R0, R0, c[0x0][0x174], RZ ;  /* 0x00005d0000000a24 */ /* 0x000fe200078e02ff */
[----:B------:R-:W-:Y:S01]  /*0650*/  @P2 LEA R10, P5, R143, c[0x0][0x348], 0x2 ;  /* 0x0000d2008f0a2a11 */ /* 0x000fe200078a10ff */
[----:B------:R-:W-:Y:S01]  /*0660*/  CS2R R12, SRZ ;  /* 0x00000000000c7805 */ /* 0x000fe2000001ff00 */
[----:B------:R-:W-:Y:S01]  /*0670*/  LEA.HI.X R127, R127, c[0x0][0x30c], R4, 0x1, P4 ;  /* 0x0000c3007f7f7a11 */ /* 0x000fe200020f0c04 */
[----:B------:R-:W-:Y:S01]  /*0680*/  @P0 IMAD R0, R0, c[0x0][0x16c], RZ ;  /* 0x00005b0000000a24 */ /* 0x000fe200078e02ff */
[----:B------:R-:W-:-:S02]  /*0690*/  LEA R125, P6, R11, c[0x0][0x230], 0x1 ;  /* 0x00008c000b7d7a11 */ /* 0x000fc400078c08ff */
        /* <DEDUP_REMOVED lines=16> */
.L_x_2834:
[----:B------:R-:W-:Y:S01]  /*07a0*/  IMAD.SHL.U32 R142, R124, 0x10, RZ ;  /* 0x000000107c8e7824 */ /* 0x000fe200078e00ff */
[----:B------:R-:W-:Y:S01]  /*07b0*/  IADD3 R164, -R121, c[0x0][0x174], RZ ;  /* 0x00005d0079a47a10 */ /* 0x000fe20007ffe1ff */
[----:B------:R-:W-:Y:S01]  /*07c0*/  BAR.SYNC.DEFER_BLOCKING 0x0 ;  /* 0x0000000000007b1d */ /* 0x000fe20000010000 */
[----:B------:R-:W-:Y:S02]  /*07d0*/  PRMT R7, RZ, 0x7610, R7 ;  /* 0x00007610ff077816 */ /* 0x000fe40000000007 */
        /* <DEDUP_REMOVED lines=9> */
[C---:B------:R-:W-:Y:S02]  /*0870*/  LOP3.LUT R30, R8.reuse, 0x60, RZ, 0xfc, !PT ;  /* 0x00000060081e7812 */ /* 0x040fe400078efcff */
[----:B------:R-:W-:-:S02]  /*0880*/  LOP3.LUT R31, R8, 0x80, RZ, 0xfc, !PT ;  /* 0x00000080081f7812 */ /* 0x000fc400078efcff */
[----:B------:R-:W-:Y:S02]  /*0890*/  PRMT R0, RZ, 0x7610, R0 ;  /* 0x00007610ff007816 */ /* 0x000fe40000000000 */
[C---:B------:R-:W-:Y:S01]  /*08a0*/  LOP3.LUT R32, R8.reuse, 0xa0, RZ, 0xfc, !PT ;  /* 0x000000a008207812 */ /* 0x040fe200078efcff */
[----:B------:R0:W2:Y:S01]  /*08b0*/  @!P2 LDG.E.U16 R7, [R2.64] ;  /* 0x000000040207a981 */ /* 0x0000a2000c1e1500 */
[----:B------:R-:W-:Y:S02]  /*08c0*/  LOP3.LUT R33, R8, 0xc0, RZ, 0xfc, !PT ;  /* 0x000000c008217812 */ /* 0x000fe400078efcff */
[-C--:B------:R-:W-:Y:S01]  /*08d0*/  ISETP.GE.AND P0, PT, R28, R67.reuse, PT ;  /* 0x000000431c00720c */ /* 0x080fe20003f06270 */
[----:B------:R0:W3:Y:S01]  /*08e0*/  @!P1 LDG.E.U16 R0, [R2.64+0x40] ;  /* 0x0000400402009981 */ /* 0x0000e2000c1e1500 */
[----:B------:R-:W-:Y:S02]  /*08f0*/  LOP3.LUT R34, R8, 0xe0, RZ, 0xfc, !PT ;  /* 0x000000e008227812 */ /* 0x000fe400078efcff */
[----:B------:R-:W-:-:S02]  /*0900*/  ISETP.GE.AND P4, PT, R30, R67, PT ;  /* 0x000000431e00720c */ /* 0x000fc40003f86270 */
[----:B------:R-:W-:Y:S02]  /*0910*/  LOP3.LUT R35, R8, 0x100, RZ, 0xfc, !PT ;  /* 0x0000010008237812 */ /* 0x000fe400078efcff */
        /* <DEDUP_REMOVED lines=20> */
[----:B------:R-:W-:Y:S01]  /*0a60*/  LOP3.LUT R40, R8, 0x1a0, RZ, 0xfc, !PT ;  /* 0x000001a008287812 */ /* 0x000fe200078efcff */
[----:B------:R0:W4:Y:S01]  /*0a70*/  @!P3 LDG.E.U16 R21, [R2.64+0x180] ;  /* 0x000180040215b981 */ /* 0x000122000c1e1500 */
[----:B------:R-:W-:-:S02]  /*0a80*/  ISETP.GE.AND P0, PT, R36, R67, PT ;  /* 0x000000432400720c */ /* 0x000fc40003f06270 */
[C---:B------:R-:W-:Y:S01]  /*0a90*/  LOP3.LUT R41, R8.reuse, 0x1c0, RZ, 0xfc, !PT ;  /* 0x000001c008297812 */ /* 0x040fe200078efcff */
[----:B------:R0:W4:Y:S01]  /*0aa0*/  @!P2 LDG.E.U16 R16, [R2.64+0x1c0] ;  /* 0x0001c0040210a981 */ /* 0x000122000c1e1500 */
[-C--:B------:R-:W-:Y:S02]  /*0ab0*/  ISETP.GE.AND P4, PT, R37, R67.reuse, PT ;  /* 0x000000432500720c */ /* 0x080fe40003f86270 */
[----:B------:R-:W-:Y:S01]  /*0ac0*/  LOP3.LUT R42, R8, 0x1e0, RZ, 0xfc, !PT ;  /* 0x000001e0082a7812 */ /* 0x000fe200078efcff */
[----:B------:R0:W4:Y:S01]  /*0ad0*/  @!P1 LDG.E.U16 R23, [R2.64+0x200] ;  /* 0x0002000402179981 */ /* 0x000122000c1e1500 */
[-C--:B------:R-:W-:Y:S02]  /*0ae0*/  ISETP.GE.AND P6, PT, R38, R67.reuse, PT ;  /* 0x000000432600720c */ /* 0x080fe40003fc6270 */
[-C--:B------:R-:W-:Y:S02]  /*0af0*/  ISETP.GE.AND P5, PT, R39, R67.reuse, PT ;  /* 0x000000432700720c */ /* 0x080fe40003fa6270 */
[----:B------:R-:W-:-:S02]  /*0b00*/  ISETP.GE.AND P3, PT, R40, R67, PT ;  /* 0x000000432800720c */ /* 0x000fc40003f66270 */
[-C--:B------:R-:W-:Y:S02]  /*0b10*/  ISETP.GE.AND P2, PT, R41, R67.reuse, PT ;  /* 0x000000432900720c */ /* 0x080fe40003f46270 */
        /* <DEDUP_REMOVED lines=16> */
[----:B------:R-:W-:Y:S02]  /*0c20*/  IADD3 R26, R5, R122, RZ ;  /* 0x0000007a051a7210 */ /* 0x000fe40007ffe0ff */
[-C--:B------:R-:W-:Y:S02]  /*0c30*/  ISETP.GE.AND P6, PT, R31, R67.reuse, PT ;  /* 0x000000431f00720c */ /* 0x080fe40003fc6270 */
[----:B------:R-:W-:Y:S02]  /*0c40*/  ISETP.GE.AND P0, PT, R33, R67, PT ;  /* 0x000000432100720c */ /* 0x000fe40003f06270 */
[C---:B------:R-:W-:Y:S02]  /*0c50*/  IADD3 R31, R26.reuse, 0x20, RZ ;  /* 0x000000201a1f7810 */ /* 0x040fe40007ffe0ff */
[C---:B------:R-:W-:Y:S02]  /*0c60*/  IADD3 R33, R26.reuse, 0x40, RZ ;  /* 0x000000401a217810 */ /* 0x040fe40007ffe0ff */
[----:B------:R-:W-:-:S02]  /*0c70*/  LEA.HI.SX32 R118, R26, R26, 0x1b ;  /* 0x0000001a1a767211 */ /* 0x000fc400078fdaff */
[C---:B0-----:R-:W-:Y:S02]  /*0c80*/  IADD3 R3, R26.reuse, 0x60, RZ ;  /* 0x000000601a037810 */ /* 0x041fe40007ffe0ff */
[C---:B------:R-:W-:Y:S02]  /*0c90*/  IADD3 R43, R26.reuse, 0x80, RZ ;  /* 0x000000801a2b7810 */ /* 0x040fe40007ffe0ff */
[C---:B------:R-:W-:Y:S02]  /*0ca0*/  IADD3 R45, R26.reuse, 0xa0, RZ ;  /* 0x000000a01a2d7810 */ /* 0x040fe40007ffe0ff */
[----:B------:R-:W-:Y:S02]  /*0cb0*/  IADD3 R47, R26, 0xc0, RZ ;  /* 0x000000c01a2f7810 */ /* 0x000fe40007ffe0ff */
[-C--:B------:R-:W-:Y:S02]  /*0cc0*/  LEA.HI.SX32 R31, R31, R26.reuse, 0x1b ;  /* 0x0000001a1f1f7211 */ /* 0x080fe400078fdaff */
[----:B------:R-:W-:Y:S01]  /*0cd0*/  LEA.HI.SX32 R33, R33, R26, 0x1b ;  /* 0x0000001a21217211 */ /* 0x000fe200078fdaff */
[----:B------:R-:W-:Y:S01]  /*0ce0*/  IMAD.SHL.U32 R118, R118, 0x2, RZ ;  /* 0x0000000276767824 */ /* 0x000fe200078e00ff */
        /* <DEDUP_REMOVED lines=16> */
[----:B------:R-:W-:Y:S01]  /*0df0*/  IMAD.SHL.U32 R112, R47, 0x2, RZ ;  /* 0x000000022f707824 */ /* 0x000fe200078e00ff */
[C---:B------:R-:W-:Y:S02]  /*0e00*/  IADD3 R61, R26.reuse, 0x1a0, RZ ;  /* 0x000001a01a3d7810 */ /* 0x040fe40007ffe0ff */
        /* <DEDUP_REMOVED lines=9> */
[----:B------:R-:W-:Y:S01]  /*0ea0*/  SHF.L.U32 R111, R49, 0x1, RZ ;  /* 0x00000001316f7819 */ /* 0x000fe200000006ff */
[----:B------:R-:W-:Y:S01]  /*0eb0*/  IMAD.SHL.U32 R108, R55, 0x2, RZ ;  /* 0x00000002376c7824 */ /* 0x000fe200078e00ff */
[-C--:B------:R-:W-:Y:S02]  /*0ec0*/  LEA.HI.SX32 R61, R61, R26.reuse, 0x1b ;  /* 0x0000001a3d3d7211 */ /* 0x080fe400078fdaff */
[-C--:B------:R-:W-:Y:S02]  /*0ed0*/  LEA.HI.SX32 R63, R63, R26.reuse, 0x1b ;  /* 0x0000001a3f3f7211 */ /* 0x080fe400078fdaff */
[----:B------:R-:W-:Y:S01]  /*0ee0*/  SHF.L.U32 R109, R53, 0x1, RZ ;  /* 0x00000001356d7819 */ /* 0x000fe200000006ff */
[----:B------:R-:W-:Y:S01]  /*0ef0*/  IMAD.SHL.U32 R106, R59, 0x2, RZ ;  /* 0x000000023b6a7824 */ /* 0x000fe200078e00ff */
[----:B------:R-:W-:-:S02]  /*0f00*/  LEA.HI.SX32 R65, R65, R26, 0x1b ;  /* 0x0000001a41417211 */ /* 0x000fc400078fdaff */
[----:B------:R-:W-:Y:S01]  /*0f10*/  SHF.L.U32 R107, R57, 0x1, RZ ;  /* 0x00000001396b7819 */ /* 0x000fe200000006ff */
[----:B------:R-:W-:Y:S01]  /*0f20*/  IMAD.SHL.U32 R104, R63, 0x2, RZ ;  /* 0x000000023f687824 */ /* 0x000fe200078e00ff */
[----:B------:R-:W-:Y:S02]  /*0f30*/  SHF.L.U32 R105, R61, 0x1, RZ ;  /* 0x000000013d697819 */ /* 0x000fe400000006ff */
[----:B------:R-:W-:Y:S02]  /*0f40*/  LEA.HI.SX32 R102, R5, R5, 0x1b ;  /* 0x0000000505667211 */ /* 0x000fe400078fdaff */
[----:B------:R-:W-:Y:S02]  /*0f50*/  SHF.L.U32 R103, R65, 0x1, RZ ;  /* 0x0000000141677819 */ /* 0x000fe400000006ff */
[----:B------:R-:W-:Y:S01]  /*0f60*/  SHF.L.U32 R102, R102, 0x1, RZ ;  /* 0x0000000166667819 */ /* 0x000fe200000006ff */
[----:B------:R-:W-:Y:S01]  /*0f70*/  IMAD.WIDE R2, R8, 0x2, R128 ;  /* 0x0000000208027825 */ /* 0x000fe200078e0280 */
[----:B------:R-:W-:-:S02]  /*0f80*/  P2R R52, PR, RZ, 0x1 ;  /* 0x00000001ff347803 */ /* 0x000fc40000000000 */
[-C--:B------:R-:W-:Y:S02]  /*0f90*/  ISETP.GE.AND P1, PT, R8, R67.reuse, PT ;  /* 0x000000430800720c */ /* 0x080fe40003f26270 */
[-C--:B------:R-:W-:Y:S02]  /*0fa0*/  ISETP.GE.AND P3, PT, R28, R67.reuse, PT ;  /* 0x000000431c00720c */ /* 0x080fe40003f66270 */
[-C--:B------:R-:W-:Y:S02]  /*0fb0*/  ISETP.GE.AND P4, PT, R32, R67.reuse, PT ;  /* 0x000000432000720c */ /* 0x080fe40003f86270 */
[----:B------:R-:W-:Y:S02]  /*0fc0*/  ISETP.GE.AND P5, PT, R30, R67, PT ;  /* 0x000000431e00720c */ /* 0x000fe40003fa6270 */
[----:B------:R-:W-:Y:S02]  /*0fd0*/  P2R R28, PR, RZ, 0x4 ;  /* 0x00000004ff1c7803 */ /* 0x000fe40000000000 */
[----:B------:R-:W-:-:S02]  /*0fe0*/  P2R R30, PR, RZ, 0x8 ;  /* 0x00000008ff1e7803 */ /* 0x000fc40000000000 */
[----:B------:R-:W-:Y:S02]  /*0ff0*/  P2R R50, PR, RZ, 0x10 ;  /* 0x00000010ff327803 */ /* 0x000fe40000000000 */
[----:B------:R-:W-:Y:S02]  /*1000*/  P2R R32, PR, RZ, 0x20 ;  /* 0x00000020ff207803 */ /* 0x000fe40000000000 */
[----:B------:R-:W-:Y:S02]  /*1010*/  P2R R48, PR, RZ, 0x40 ;  /* 0x00000040ff307803 */ /* 0x000fe40000000000 */
[----:B------:R-:W-:Y:S01]  /*1020*/  PRMT R26, RZ, 0x7610, R26 ;  /* 0x00007610ff1a7816 */ /* 0x000fe2000000001a */
[----:B--2---:R-:W-:Y:S04]  /*1030*/  STS.U16 [R118], R7 ;  /* 0x0000000776007388 */ /* 0x004fe80000000400 */
[----:B---3--:R-:W-:Y:S04]  /*1040*/  STS.U16 [R117+0x40], R0 ;  /* 0x0000400075007388 */ /* 0x008fe80000000400 */
[----:B----4-:R-:W-:Y:S04]  /*1050*/  STS.U16 [R116+0x80], R17 ;  /* 0x0000801174007388 */ /* 0x010fe80000000400 */
[----:B------:R-:W-:Y:S04]  /*1060*/  STS.U16 [R115+0xc0], R4 ;  /* 0x0000c00473007388 */ /* 0x000fe80000000400 */
[----:B------:R-:W-:Y:S04]  /*1070*/  STS.U16 [R114+0x100], R19 ;  /* 0x0001001372007388 */ /* 0x000fe80000000400 */
[----:B------:R-:W-:Y:S04]  /*1080*/  STS.U16 [R113+0x140], R6 ;  /* 0x0001400671007388 */ /* 0x000fe80000000400 */
        /* <DEDUP_REMOVED lines=35> */
[----:B--2---:R-:W-:Y:S02]  /*12c0*/  PRMT R23, RZ, 0x7610, R23 ;  /* 0x00007610ff177816 */ /* 0x004fe40000000017 */
[----:B------:R-:W-:Y:S02]  /*12d0*/  PRMT R7, RZ, 0x7610, R7 ;  /* 0x00007610ff077816 */ /* 0x000fe40000000007 */
[----:B------:R-:W-:Y:S02]  /*12e0*/  PRMT R0, RZ, 0x7610, R0 ;  /* 0x00007610ff007816 */ /* 0x000fe40000000000 */
[----:B------:R-:W-:Y:S02]  /*12f0*/  PRMT R17, RZ, 0x7610, R17 ;  /* 0x00007610ff117816 */ /* 0x000fe40000000011 */
[----:B------:R-:W-:Y:S01]  /*1300*/  PRMT R6, RZ, 0x7610, R6 ;  /* 0x00007610ff067816 */ /* 0x000fe20000000006 */
[----:B------:R-:W2:Y:S01]  /*1310*/  @!P1 LDG.E.U16 R7, [R2.64] ;  /* 0x0000000402079981 */ /* 0x000ea2000c1e1500 */
[----:B------:R-:W-:-:S02]  /*1320*/  PRMT R4, RZ, 0x7610, R4 ;  /* 0x00007610ff047816 */ /* 0x000fc40000000004 */
[----:B------:R-:W-:Y:S01]  /*1330*/  PRMT R19, RZ, 0x7610, R19 ;  /* 0x00007610ff137816 */ /* 0x000fe20000000013 */
[----:B------:R-:W4:Y:S01]  /*1340*/  @!P0 LDG.E.U16 R23, [R2.64+0x200] ;  /* 0x0002000402178981 */ /* 0x000f22000c1e1500 */
[----:B---3--:R-:W-:Y:S02]  /*1350*/  P2R R18, PR, RZ, 0x1 ;  /* 0x00000001ff127803 */ /* 0x008fe40000000000 */
[-C--:B------:R-:W-:Y:S01]  /*1360*/  ISETP.GE.AND P0, PT, R36, R67.reuse, PT ;  /* 0x000000432400720c */ /* 0x080fe20003f06270 */
[----:B------:R-:W3:Y:S01]  /*1370*/  @!P2 LDG.E.U16 R0, [R2.64+0x40] ;  /* 0x000040040200a981 */ /* 0x000ee2000c1e1500 */
        /* <DEDUP_REMOVED lines=67> */
[----:B------:R-:W2:Y:S04]  /*17b0*/  LDS.U16 R21, [R102+0x2] ;  /* 0x0000020066157984 */ /* 0x000ea80000000400 */
[----:B------:R-:W-:Y:S04]  /*17c0*/  LDS.U16 R22, [R102+0x4] ;  /* 0x0000040066167984 */ /* 0x000fe80000000400 */
[----:B------:R-:W3:Y:S04]  /*17d0*/  LDS.U16 R23, [R102+0x6] ;  /* 0x0000060066177984 */ /* 0x000ee80000000400 */
[----:B------:R-:W-:Y:S04]  /*17e0*/  LDS.U16 R24, [R102+0x8] ;  /* 0x0000080066187984 */ /* 0x000fe80000000400 */
[----:B------:R-:W2:Y:S04]  /*17f0*/  LDS.U16 R25, [R102+0xa] ;  /* 0x00000a0066197984 */ /* 0x000ea80000000400 */
        /* <DEDUP_REMOVED lines=10> */
[----:B0-----:R-:W-:-:S03]  /*18a0*/  IMAD.WIDE R18, R8, 0x2, R126 ;  /* 0x0000000208127825 */ /* 0x001fc600078e027e */
[----:B------:R-:W-:Y:S01]  /*18b0*/  BAR.SYNC.DEFER_BLOCKING 0x0 ;  /* 0x0000000000007b1d */ /* 0x000fe20000010000 */
[----:B-1----:R-:W-:-:S05]  /*18c0*/  PRMT R26, RZ, 0x7610, R26 ;  /* 0x00007610ff1a7816 */ /* 0x002fca000000001a */
[----:B------:R0:W4:Y:S01]  /*18d0*/  @!P0 LDG.E.U16 R31, [R18.64] ;  /* 0x00000004121f8981 */ /* 0x000122000c1e1500 */
[----:B------:R-:W-:-:S03]  /*18e0*/  ISETP.NE.AND P0, PT, R30, RZ, PT ;  /* 0x000000ff1e00720c */ /* 0x000fc60003f05270 */
[----:B------:R0:W4:Y:S04]  /*18f0*/  @!P1 LDG.E.U16 R41, [R18.64+0x280] ;  /* 0x0002800412299981 */ /* 0x000128000c1e1500 */
[----:B------:R0:W4:Y:S04]  /*1900*/  @!P2 LDG.E.U16 R38, [R18.64+0x2c0] ;  /* 0x0002c0041226a981 */ /* 0x000128000c1e1500 */
[----:B------:R0:W4:Y:S04]  /*1910*/  @!P4 LDG.E.U16 R40, [R18.64+0x340] ;  /* 0x000340041228c981 */ /* 0x000128000c1e1500 */
[----:B------:R0:W4:Y:S01]  /*1920*/  @!P0 LDG.E.U16 R26, [R18.64+0x40] ;  /* 0x00004004121a8981 */ /* 0x000122000c1e1500 */
[----:B------:R-:W-:-:S02]  /*1930*/  ISETP.NE.AND P0, PT, R32, RZ, PT ;  /* 0x000000ff2000720c */ /* 0x000fc40003f05270 */
[----:B------:R-:W-:Y:S01]  /*1940*/  PRMT R30, RZ, 0x7610, R30 ;  /* 0x00007610ff1e7816 */ /* 0x000fe2000000001e */
[----:B------:R0:W4:Y:S10]  /*1950*/  @!P6 LDG.E.U16 R42, [R18.64+0x3c0] ;  /* 0x0003c004122ae981 */ /* 0x000134000c1e1500 */
[----:B------:R0:W4:Y:S01]  /*1960*/  @!P0 LDG.E.U16 R33, [R18.64+0x80] ;  /* 0x0000800412218981 */ /* 0x000122000c1e1500 */
[----:B------:R-:W-:-:S13]  /*1970*/  ISETP.NE.AND P0, PT, R34, RZ, PT ;  /* 0x000000ff2200720c */ /* 0x000fda0003f05270 */
[----:B------:R0:W4:Y:S01]  /*1980*/  @!P0 LDG.E.U16 R30, [R18.64+0xc0] ;  /* 0x0000c004121e8981 */ /* 0x000122000c1e1500 */
[----:B------:R-:W-:Y:S02]  /*1990*/  ISETP.NE.AND P0, PT, R35, RZ, PT ;  /* 0x000000ff2300720c */ /* 0x000fe40003f05270 */
[----:B------:R-:W-:Y:S02]  /*19a0*/  PRMT R35, RZ, 0x7610, R35 ;  /* 0x00007610ff237816 */ /* 0x000fe40000000023 */
[----:B------:R-:W-:-:S09]  /*19b0*/  PRMT R32, RZ, 0x7610, R32 ;  /* 0x00007610ff207816 */ /* 0x000fd20000000020 */
[----:B------:R0:W4:Y:S01]  /*19c0*/  @!P0 LDG.E.U16 R35, [R18.64+0x100] ;  /* 0x0001000412238981 */ /* 0x000122000c1e1500 */
[----:B------:R-:W-:-:S13]  /*19d0*/  ISETP.NE.AND P0, PT, R36, RZ, PT ;  /* 0x000000ff2400720c */ /* 0x000fda0003f05270 */
[----:B------:R0:W4:Y:S01]  /*19e0*/  @!P0 LDG.E.U16 R32, [R18.64+0x140] ;  /* 0x0001400412208981 */ /* 0x000122000c1e1500 */
[----:B------:R-:W-:Y:S02]  /*19f0*/  ISETP.NE.AND P0, PT, R43, RZ, PT ;  /* 0x000000ff2b00720c */ /* 0x000fe40003f05270 */
[----:B------:R-:W-:-:S11]  /*1a00*/  PRMT R34, RZ, 0x7610, R34 ;  /* 0x00007610ff227816 */ /* 0x000fd60000000022 */
[----:B------:R0:W4:Y:S01]  /*1a10*/  @!P0 LDG.E.U16 R37, [R18.64+0x180] ;  /* 0x0001800412258981 */ /* 0x000122000c1e1500 */
[----:B------:R-:W-:-:S13]  /*1a20*/  ISETP.NE.AND P0, PT, R44, RZ, PT ;  /* 0x000000ff2c00720c */ /* 0x000fda0003f05270 */
[----:B------:R0:W4:Y:S01]  /*1a30*/  @!P0 LDG.E.U16 R34, [R18.64+0x1c0] ;  /* 0x0001c00412228981 */ /* 0x000122000c1e1500 */
[----:B------:R-:W-:Y:S02]  /*1a40*/  ISETP.NE.AND P0, PT, R45, RZ, PT ;  /* 0x000000ff2d00720c */ /* 0x000fe40003f05270 */
[----:B------:R-:W-:-:S11]  /*1a50*/  PRMT R36, RZ, 0x7610, R36 ;  /* 0x00007610ff247816 */ /* 0x000fd60000000024 */
[----:B------:R0:W4:Y:S01]  /*1a60*/  @!P0 LDG.E.U16 R39, [R18.64+0x200] ;  /* 0x0002000412278981 */ /* 0x000122000c1e1500 */
[----:B------:R-:W-:Y:S02]  /*1a70*/  ISETP.NE.AND P0, PT, R46, RZ, PT ;  /* 0x000000ff2e00720c */ /* 0x000fe40003f05270 */
[----:B------:R-:W-:Y:S02]  /*1a80*/  PRMT R43, RZ, 0x7610, R43 ;  /* 0x00007610ff2b7816 */ /* 0x000fe4000000002b */
[----:B------:R-:W-:-:S04]  /*1a90*/  PRMT R45, RZ, 0x7610, R45 ;  /* 0x00007610ff2d7816 */ /* 0x000fc8000000002d */
[----:B------:R0:W4:Y:S04]  /*1aa0*/  @!P3 LDG.E.U16 R43, [R18.64+0x300] ;  /* 0x00030004122bb981 */ /* 0x000128000c1e1500 */
[----:B------:R0:W4:Y:S04]  /*1ab0*/  @!P5 LDG.E.U16 R45, [R18.64+0x380] ;  /* 0x00038004122dd981 */ /* 0x000128000c1e1500 */
[----:B------:R0:W4:Y:S02]  /*1ac0*/  @!P0 LDG.E.U16 R36, [R18.64+0x240] ;  /* 0x0002400412248981 */ /* 0x000124000c1e1500 */
[----:B0-----:R-:W-:-:S02]  /*1ad0*/  PRMT R18, RZ, 0x5410, R163 ;  /* 0x00005410ff127816 */ /* 0x001fc400000000a3 */
[----:B------:R-:W-:Y:S02]  /*1ae0*/  PRMT R19, RZ, 0x5410, R101 ;  /* 0x00005410ff137816 */ /* 0x000fe40000000065 */
[----:B--2---:R-:W-:Y:S02]  /*1af0*/  PRMT R21, RZ, 0x5410, R21 ;  /* 0x00005410ff157816 */ /* 0x004fe40000000015 */
[----:B---3--:R-:W-:Y:S02]  /*1b00*/  PRMT R23, RZ, 0x5410, R23 ;  /* 0x00005410ff177816 */ /* 0x008fe40000000017 */
[----:B------:R-:W-:Y:S01]  /*1b10*/  PRMT R25, RZ, 0x5410, R25 ;  /* 0x00005410ff197816 */ /* 0x000fe20000000019 */
[--C-:B-----5:R-:W-:Y:S01]  /*1b20*/  FADD.FTZ R77, R21, R134.reuse ;  /* 0x00000086154d7221 */ /* 0x120fe20000010000 */
[----:B------:R-:W-:Y:S01]  /*1b30*/  PRMT R27, RZ, 0x5410, R27 ;  /* 0x00005410ff1b7816 */ /* 0x000fe2000000001b */
[--C-:B------:R-:W-:Y:S02]  /*1b40*/  FADD.FTZ R75, R23, R134.reuse ;  /* 0x00000086174b7221 */ /* 0x100fe40000010000 */
[--C-:B------:R-:W-:Y:S01]  /*1b50*/  FADD.FTZ R73, R25, R134.reuse ;  /* 0x0000008619497221 */ /* 0x100fe20000010000 */
[----:B------:R-:W-:Y:S01]  /*1b60*/  BSSY B0, `(.L_x_2749) ;  /* 0x000006a000007945 */ /* 0x000fe20003800000 */
[----:B------:R-:W-:Y:S01]  /*1b70*/  FSETP.GTU.FTZ.AND P3, PT, R77, 20, PT ;  /* 0x41a000004d00780b */ /* 0x000fe20003f7c000 */
[----:B------:R-:W-:Y:S01]  /*1b80*/  FADD.FTZ R71, R27, R134 ;  /* 0x000000861b477221 */ /* 0x000fe20000010000 */
[----:B------:R-:W-:-:S02]  /*1b90*/  FSETP.GTU.FTZ.AND P1, PT, R75, 20, PT ;  /* 0x41a000004b00780b */ /* 0x000fc40003f3c000 */
[----:B------:R-:W-:Y:S01]  /*1ba0*/  FSETP.GTU.FTZ.AND P6, PT, R73, 20, PT ;  /* 0x41a000004900780b */ /* 0x000fe20003fdc000 */
        /* <DEDUP_REMOVED lines=26> */
[----:B------:R1:W4:Y:S01]  /*1d50*/  LDS.U16 R70, [R102+0x12] ;  /* 0x0000120066467984 */ /* 0x0003220000000400 */
        /* <DEDUP_REMOVED lines=11> */
[----:B------:R-:W-:Y:S01]  /*1e10*/  PRMT R19, RZ, 0x5410, R99 ;  /* 0x00005410ff137816 */ /* 0x000fe20000000063 */
[----:B------:R1:W3:Y:S01]  /*1e20*/  LDS.U16 R62, [R102+0x1a] ;  /* 0x00001a00663e7984 */ /* 0x0002e20000000400 */
[----:B----4-:R-:W-:-:S03]  /*1e30*/  PRMT R82, RZ, 0x5410, R82 ;  /* 0x00005410ff527816 */ /* 0x010fc60000000052 */
[----:B------:R-:W-:Y:S01]  /*1e40*/  FFMA.FTZ R19, R83, R19, R18 ;  /* 0x0000001353137223 */ /* 0x000fe20000010012 */
[----:B------:R-:W-:Y:S01]  /*1e50*/  PRMT R18, RZ, 0x5410, R98 ;  /* 0x00005410ff127816 */ /* 0x000fe20000000062 */
[----:B------:R1:W4:Y:S01]  /*1e60*/  LDS.U16 R60, [R102+0x1c] ;  /* 0x00001c00663c7984 */ /* 0x0003220000000400 */
[----:B------:R-:W-:-:S03]  /*1e70*/  PRMT R81, RZ, 0x5410, R81 ;  /* 0x00005410ff517816 */ /* 0x000fc60000000051 */
[----:B------:R-:W-:Y:S01]  /*1e80*/  FFMA.FTZ R18, R82, R18, R19 ;  /* 0x0000001252127223 */ /* 0x000fe20000010013 */
[----:B------:R-:W-:Y:S01]  /*1e90*/  PRMT R19, RZ, 0x5410, R97 ;  /* 0x00005410ff137816 */ /* 0x000fe20000000061 */
[----:B------:R1:W0:Y:S01]  /*1ea0*/  LDS.U16 R58, [R102+0x1e] ;  /* 0x00001e00663a7984 */ /* 0x0002220000000400 */
[----:B------:R-:W-:-:S03]  /*1eb0*/  PRMT R80, RZ, 0x5410, R80 ;  /* 0x00005410ff507816 */ /* 0x000fc60000000050 */
[----:B------:R-:W-:Y:S01]  /*1ec0*/  FFMA.FTZ R19, R81, R19, R18 ;  /* 0x0000001351137223 */ /* 0x000fe20000010012 */
[----:B------:R-:W-:Y:S02]  /*1ed0*/  PRMT R18, RZ, 0x5410, R96 ;  /* 0x00005410ff127816 */ /* 0x000fe40000000060 */
[----:B------:R-:W-:-:S03]  /*1ee0*/  PRMT R79, RZ, 0x5410, R79 ;  /* 0x00005410ff4f7816 */ /* 0x000fc6000000004f */
[----:B------:R-:W-:Y:S01]  /*1ef0*/  FFMA.FTZ R18, R80, R18, R19 ;  /* 0x0000001250127223 */ /* 0x000fe20000010013 */
[----:B------:R-:W-:-:S05]  /*1f00*/  PRMT R19, RZ, 0x5410, R95 ;  /* 0x00005410ff137816 */ /* 0x000fca000000005f */
[----:B------:R-:W-:Y:S01]  /*1f10*/  FFMA.FTZ R35, R79, R19, R18 ;  /* 0x000000134f237223 */ /* 0x000fe20000010012 */
[----:B------:R-:W-:-:S05]  /*1f20*/  PRMT R19, RZ, 0x5410, R20 ;  /* 0x00005410ff137816 */ /* 0x000fca0000000014 */
[----:B------:R-:W-:-:S05]  /*1f30*/  FADD.FTZ R78, R19, R134 ;  /* 0x00000086134e7221 */ /* 0x000fca0000010000 */
[----:B------:R-:W-:Y:S02]  /*1f40*/  FSETP.GTU.FTZ.AND P4, PT, R78, 20, PT ;  /* 0x41a000004e00780b */ /* 0x000fe40003f9c000 */
[----:B------:R-:W-:Y:S02]  /*1f50*/  PRMT R31, RZ, 0x5410, R22 ;  /* 0x00005410ff1f7816 */ /* 0x000fe40000000016 */
[----:B------:R-:W-:Y:S01]  /*1f60*/  PRMT R33, RZ, 0x5410, R24 ;  /* 0x00005410ff217816 */ /* 0x000fe20000000018 */
[----:B------:R-:W-:Y:S01]  /*1f70*/  IMAD.MOV.U32 R26, RZ, RZ, c[0x0][0x16c] ;  /* 0x00005b00ff1a7624 */ /* 0x000fe200078e00ff */
[----:B------:R-:W-:Y:S01]  /*1f80*/  PRMT R18, RZ, 0x5410, R94 ;  /* 0x00005410ff127816 */ /* 0x000fe2000000005e */
[----:B------:R-:W-:Y:S01]  /*1f90*/  FADD.FTZ R76, R31, R134 ;  /* 0x000000861f4c7221 */ /* 0x000fe20000010000 */
[----:B------:R-:W-:Y:S01]  /*1fa0*/  PRMT R72, RZ, 0x5410, R72 ;  /* 0x00005410ff487816 */ /* 0x000fe20000000048 */
[----:B------:R-:W-:Y:S01]  /*1fb0*/  FADD.FTZ R74, R33, R134 ;  /* 0x00000086214a7221 */ /* 0x000fe20000010000 */
[----:B------:R-:W-:-:S02]  /*1fc0*/  ISETP.GE.AND P5, PT, R26, 0x1, PT ;  /* 0x000000011a00780c */ /* 0x000fc40003fa6270 */
[----:B------:R-:W-:Y:S01]  /*1fd0*/  FSETP.GTU.FTZ.AND P2, PT, R76, 20, PT ;  /* 0x41a000004c00780b */ /* 0x000fe20003f5c000 */
[----:B------:R-:W-:Y:S01]  /*1fe0*/  FFMA.FTZ R35, R72, R18, R35 ;  /* 0x0000001248237223 */ /* 0x000fe20000010023 */
[----:B------:R-:W-:Y:S01]  /*1ff0*/  FSETP.GTU.FTZ.AND P0, PT, R74, 20, PT ;  /* 0x41a000004a00780b */ /* 0x000fe20003f1c000 */
[----:B------:R-:W-:Y:S07]  /*2000*/  @P4 BRA `(.L_x_2750) ;  /* 0x000001f000004947 */ /* 0x000fee0003800000 */
[----:B01234-:R-:W-:Y:S01]  /*2010*/  FMUL.FTZ R78, R78, 1.4426950216293334961 ;  /* 0x3fb8aa3b4e4e7820 */ /* 0x01ffe20000410000 */
        /* <DEDUP_REMOVED lines=30> */
.L_x_2750:
[----:B01234-:R-:W-:Y:S05]  /*2200*/  BSYNC B0 ;  /* 0x0000000000007941 */ /* 0x01ffea0003800000 */
.L_x_2749:
        /* <DEDUP_REMOVED lines=39> */
.L_x_2752:
[----:B------:R-:W-:Y:S05]  /*2480*/  BSYNC B0 ;  /* 0x0000000000007941 */ /* 0x000fea0003800000 */
.L_x_2751:
        /* <DEDUP_REMOVED lines=39> */
.L_x_2754:
[----:B------:R-:W-:Y:S05]  /*2700*/  BSYNC B0 ;  /* 0x0000000000007941 */ /* 0x000fea0003800000 */
.L_x_2753:
        /* <DEDUP_REMOVED lines=39> */
.L_x_2756:
[----:B------:R-:W-:Y:S05]  /*2980*/  BSYNC B0 ;  /* 0x0000000000007941 */ /* 0x000fea0003800000 */
.L_x_2755:
        /* <DEDUP_REMOVED lines=39> */
.L_x_2758:
[----:B------:R-:W-:Y:S05]  /*2c00*/  BSYNC B0 ;  /* 0x0000000000007941 */ /* 0x000fea0003800000 */
.L_x_2757:
        /* <DEDUP_REMOVED lines=39> */
.L_x_2760:
[----:B------:R-:W-:Y:S05]  /*2e80*/  BSYNC B0 ;  /* 0x0000000000007941 */ /* 0x000fea0003800000 */
.L_x_2759:
        /* <DEDUP_REMOVED lines=39> */
.L_x_2762:
[----:B------:R-:W-:Y:S05]  /*3100*/  BSYNC B0 ;  /* 0x0000000000007941 */ /* 0x000fea0003800000 */
.L_x_2761:
[----:B------:R-:W-:Y:S01]  /*3110*/  PRMT R135, RZ, 0x5410, R87 ;  /* 0x00005410ff877816 */ /* 0x000fe20000000057 */
[----:B------:R-:W-:Y:S01]  /*3120*/  BSSY B0, `(.L_x_2763) ;  /* 0x0000027000007945 */ /* 0x000fe20003800000 */
[----:B------:R-:W-:Y:S01]  /*3130*/  PRMT R58, RZ, 0x5410, R58 ;  /* 0x00005410ff3a7816 */ /* 0x000fe2000000003a */
[----:B------:R-:W-:Y:S01]  /*3140*/  HFMA2.MMA R57, -RZ, RZ, 0, 0 ;  /* 0x00000000ff397435 */ /* 0x000fe200000001ff */
[----:B------:R-:W-:Y:S02]  /*3150*/  PRMT R5, RZ, 0x5410, R5 ;  /* 0x00005410ff057816 */ /* 0x000fe40000000005 */
[----:B------:R-:W-:Y:S01]  /*3160*/  FSETP.GTU.FTZ.AND P4, PT, R59, 20, PT ;  /* 0x41a000003b00780b */ /* 0x000fe20003f9c000 */
[----:B------:R-:W-:Y:S02]  /*3170*/  FFMA.FTZ R135, R58, R135, R35 ;  /* 0x000000873a877223 */ /* 0x000fe40000010023 */
[----:B------:R-:W-:Y:S01]  /*3180*/  FADD.FTZ R56, R5, R134 ;  /* 0x0000008605387221 */ /* 0x000fe20000010000 */
        /* <DEDUP_REMOVED lines=32> */
.L_x_2764:
[----:B------:R-:W-:Y:S05]  /*3390*/  BSYNC B0 ;  /* 0x0000000000007941 */ /* 0x000fea0003800000 */
.L_x_2763:
[----:B------:R-:W-:Y:S01]  /*33a0*/  PRMT R51, RZ, 0x5410, R4 ;  /* 0x00005410ff337816 */ /* 0x000fe20000000004 */
[----:B------:R-:W-:Y:S01]  /*33b0*/  BSSY B0, `(.L_x_2765) ;  /* 0x0000025000007945 */ /* 0x000fe20003800000 */
[----:B------:R-:W-:Y:S01]  /*33c0*/  FSETP.GTU.FTZ.AND P3, PT, R56, 20, PT ;  /* 0x41a000003800780b */ /* 0x000fe20003f7c000 */
[----:B------:R-:W-:Y:S01]  /*33d0*/  CS2R R54, SRZ ;  /* 0x0000000000367805 */ /* 0x000fe2000001ff00 */
[----:B------:R-:W-:Y:S01]  /*33e0*/  CS2R R52, SRZ ;  /* 0x0000000000347805 */ /* 0x000fe2000001ff00 */
[----:B------:R-:W-:Y:S01]  /*33f0*/  FADD.FTZ R51, R51, R134 ;  /* 0x0000008633337221 */ /* 0x000fe20000010000 */
        /* <DEDUP_REMOVED lines=32> */
.L_x_2766:
[----:B------:R-:W-:Y:S05]  /*3600*/  BSYNC B0 ;  /* 0x0000000000007941 */ /* 0x000fea0003800000 */
.L_x_2765:
        /* <DEDUP_REMOVED lines=39> */
.L_x_2768:
[----:B------:R-:W-:Y:S05]  /*3880*/  BSYNC B0 ;  /* 0x0000000000007941 */ /* 0x000fea0003800000 */
.L_x_2767:
[----:B------:R-:W-:Y:S01]  /*3890*/  BSSY B0, `(.L_x_2769) ;  /* 0x0000025000007945 */ /* 0x000fe20003800000 */
[----:B------:R-:W-:Y:S01]  /*38a0*/  FSETP.GTU.FTZ.AND P1, PT, R46, 20, PT ;  /* 0x41a000002e00780b */ /* 0x000fe20003f3c000 */
[----:B------:R-:W-:Y:S01]  /*38b0*/  CS2R R44, SRZ ;  /* 0x00000000002c7805 */ /* 0x000fe2000001ff00 */
[----:B------:R-:W-:Y:S01]  /*38c0*/  CS2R R42, SRZ ;  /* 0x00000000002a7805 */ /* 0x000fe2000001ff00 */
        /* <DEDUP_REMOVED lines=33> */
.L_x_2770:
[----:B------:R-:W-:Y:S05]  /*3ae0*/  BSYNC B0 ;  /* 0x0000000000007941 */ /* 0x000fea0003800000 */
.L_x_2769:
        /* <DEDUP_REMOVED lines=33> */
.L_x_2772:
[----:B------:R-:W-:Y:S05]  /*3d00*/  BSYNC B0 ;  /* 0x0000000000007941 */ /* 0x000fea0003800000 */
.L_x_2771:
        /* <DEDUP_REMOVED lines=33> */
.L_x_2774:
[----:B------:R-:W-:Y:S05]  /*3f20*/  BSYNC B0 ;  /* 0x0000000000007941 */ /* 0x000fea0003800000 */
.L_x_2773:
        /* <DEDUP_REMOVED lines=33> */
.L_x_2776:
[----:B------:R-:W-:Y:S05]  /*4140*/  BSYNC B0 ;  /* 0x0000000000007941 */ /* 0x000fea0003800000 */
.L_x_2775:
        /* <DEDUP_REMOVED lines=33> */
.L_x_2778:
[----:B------:R-:W-:Y:S05]  /*4360*/  BSYNC B0 ;  /* 0x0000000000007941 */ /* 0x000fea0003800000 */
.L_x_2777:
        /* <DEDUP_REMOVED lines=33> */
.L_x_2780:
[----:B------:R-:W-:Y:S05]  /*4580*/  BSYNC B0 ;  /* 0x0000000000007941 */ /* 0x000fea0003800000 */
.L_x_2779:
        /* <DEDUP_REMOVED lines=24> */
[----:B------:R-:W-:Y:S01]  /*4710*/  IMAD.MOV.U32 R21, RZ, RZ, RZ ;  /* 0x000000ffff157224 */ /* 0x000fe200078e00ff */
[----:B------:R-:W-:Y:S01]  /*4720*/  CS2R R54, SRZ ;  /* 0x0000000000367805 */ /* 0x000fe2000001ff00 */
[----:B------:R-:W-:Y:S01]  /*4730*/  CS2R R52, SRZ ;  /* 0x0000000000347805 */ /* 0x000fe2000001ff00 */
[----:B------:R-:W-:Y:S01]  /*4740*/  LOP3.LUT R5, R0, 0xfffffe, RZ, 0xc0, !PT ;  /* 0x00fffffe00057812 */ /* 0x000fe200078ec0ff */
[----:B------:R-:W-:Y:S01]  /*4750*/  IMAD.MOV.U32 R50, RZ, RZ, RZ ;  /* 0x000000ffff327224 */ /* 0x000fe200078e00ff */
[----:B------:R-:W-:Y:S01]  /*4760*/  MOV R0, RZ ;  /* 0x000000ff00007202 */ /* 0x000fe20000000f00 */
[----:B------:R-:W-:Y:S01]  /*4770*/  CS2R R48, SRZ ;  /* 0x0000000000307805 */ /* 0x000fe2000001ff00 */
[----:B------:R-:W-:Y:S01]  /*4780*/  IADD3 R20, R20, -R5, RZ ;  /* 0x8000000514147210 */ /* 0x000fe20007ffe0ff */
[----:B------:R-:W-:Y:S01]  /*4790*/  CS2R R44, SRZ ;  /* 0x00000000002c7805 */ /* 0x000fe2000001ff00 */
[----:B------:R-:W-:Y:S01]  /*47a0*/  CS2R R42, SRZ ;  /* 0x00000000002a7805 */ /* 0x000fe2000001ff00 */
[----:B------:R-:W-:Y:S01]  /*47b0*/  CS2R R40, SRZ ;  /* 0x0000000000287805 */ /* 0x000fe2000001ff00 */
[----:B------:R-:W-:-:S02]  /*47c0*/  IMAD.MOV.U32 R38, RZ, RZ, RZ ;  /* 0x000000ffff267224 */ /* 0x000fc400078e00ff */
.L_x_2829:
[----:B------:R-:W-:Y:S01]  /*47d0*/  IADD3 R155, -R119, c[0x0][0x168], RZ ;  /* 0x00005a00779b7a10 */ /* 0x000fe20007ffe1ff */
[----:B------:R-:W-:Y:S01]  /*47e0*/  IMAD R6, R136, c[0x0][0x180], RZ ;  /* 0x0000600088067a24 */ /* 0x000fe200078e02ff */
[----:B------:R-:W-:-:S02]  /*47f0*/  LOP3.LUT R4, R8, 0x20, RZ, 0xfc, !PT ;  /* 0x0000002008047812 */ /* 0x000fc400078efcff */
[----:B------:R-:W-:Y:S01]  /*4800*/  LOP3.LUT R16, R8, 0x40, RZ, 0xfc, !PT ;  /* 0x0000004008107812 */ /* 0x000fe200078efcff */
[C---:B------:R-:W-:Y:S01]  /*4810*/  IMAD R7, R143.reuse, c[0x0][0x184], R6 ;  /* 0x000061008f077a24 */ /* 0x040fe200078e0206 */
[-C--:B------:R-:W-:Y:S01]  /*4820*/  ISETP.GE.AND P4, PT, R4, R155.reuse, PT ;  /* 0x0000009b0400720c */ /* 0x080fe20003f86270 */
[----:B------:R-:W-:Y:S01]  /*4830*/  IMAD.WIDE.U32 R4, R143, c[0x0][0x180], RZ ;  /* 0x000060008f047a25 */ /* 0x000fe200078e00ff */
[----:B------:R-:W-:Y:S02]  /*4840*/  ISETP.GE.AND P5, PT, R16, R155, PT ;  /* 0x0000009b1000720c */ /* 0x000fe40003fa6270 */
[C---:B------:R-:W-:Y:S02]  /*4850*/  LOP3.LUT R6, R8.reuse, 0x60, RZ, 0xfc, !PT ;  /* 0x0000006008067812 */ /* 0x040fe400078efcff */
[----:B------:R-:W-:Y:S02]  /*4860*/  SHF.R.S32.HI R140, RZ, 0x1f, R23 ;  /* 0x0000001fff8c7819 */ /* 0x000fe40000011417 */
[----:B------:R-:W-:-:S02]  /*4870*/  LOP3.LUT R16, R8, 0x80, RZ, 0xfc, !PT ;  /* 0x0000008008107812 */ /* 0x000fc400078efcff */
[----:B------:R-:W-:Y:S01]  /*4880*/  ISETP.GE.AND P6, PT, R6, R155, PT ;  /* 0x0000009b0600720c */ /* 0x000fe20003fc6270 */
[----:B------:R-:W-:Y:S01]  /*4890*/  IMAD R6, R140, c[0x0][0x188], RZ ;  /* 0x000062008c067a24 */ /* 0x000fe200078e02ff */
[----:B------:R-:W-:Y:S02]  /*48a0*/  IADD3 R5, R5, R7, RZ ;  /* 0x0000000705057210 */ /* 0x000fe40007ffe0ff */
[----:B------:R-:W-:Y:S01]  /*48b0*/  SHF.R.S32.HI R9, RZ, 0x1f, R8 ;  /* 0x0000001fff097819 */ /* 0x000fe20000011408 */
[C---:B------:R-:W-:Y:S01]  /*48c0*/  IMAD R17, R23.reuse, c[0x0][0x18c], R6 ;  /* 0x0000630017117a24 */ /* 0x040fe200078e0206 */
[-C--:B------:R-:W-:Y:S01]  /*48d0*/  ISETP.GE.AND P0, PT, R16, R155.reuse, PT ;  /* 0x0000009b1000720c */ /* 0x080fe20003f06270 */
[----:B------:R-:W-:Y:S01]  /*48e0*/  IMAD R16, R140, c[0x0][0x1c0], RZ ;  /* 0x000070008c107a24 */ /* 0x000fe200078e02ff */
[----:B------:R-:W-:Y:S01]  /*48f0*/  ISETP.GE.AND P3, PT, R8, R155, PT ;  /* 0x0000009b0800720c */ /* 0x000fe20003f66270 */
[----:B------:R-:W-:Y:S01]  /*4900*/  IMAD.WIDE.U32 R4, R23, c[0x0][0x188], R4 ;  /* 0x0000620017047a25 */ /* 0x000fe200078e0004 */
[----:B------:R-:W-:-:S02]  /*4910*/  PRMT R145, RZ, 0x7610, R145 ;  /* 0x00007610ff917816 */ /* 0x000fc40000000091 */
[----:B------:R-:W-:Y:S01]  /*4920*/  LOP3.LUT R138, R8, 0xa0, RZ, 0xfc, !PT ;  /* 0x000000a0088a7812 */ /* 0x000fe200078efcff */
[C---:B------:R-:W-:Y:S01]  /*4930*/  IMAD R19, R23.reuse, c[0x0][0x1c4], R16 ;  /* 0x0000710017137a24 */ /* 0x040fe200078e0210 */
[----:B------:R-:W-:Y:S01]  /*4940*/  LEA R16, P1, R4, c[0x0][0x220], 0x2 ;  /* 0x0000880004107a11 */ /* 0x000fe200078210ff */
[----:B------:R-:W-:Y:S01]  /*4950*/  IMAD.WIDE.U32 R6, R23, c[0x0][0x1c0], R8 ;  /* 0x0000700017067a25 */ /* 0x000fe200078e0008 */
[----:B------:R-:W-:Y:S02]  /*4960*/  PRMT R147, RZ, 0x7610, R147 ;  /* 0x00007610ff937816 */ /* 0x000fe40000000093 */
[----:B------:R-:W-:Y:S01]  /*4970*/  LOP3.LUT R142, R8, 0xc0, RZ, 0xfc, !PT ;  /* 0x000000c0088e7812 */ /* 0x000fe200078efcff */
[----:B------:R-:W-:Y:S01]  /*4980*/  IMAD.IADD R17, R5, 0x1, R17 ;  /* 0x0000000105117824 */ /* 0x000fe200078e0211 */
[----:B------:R-:W-:Y:S02]  /*4990*/  IADD3 R5, R7, R19, RZ ;  /* 0x0000001307057210 */ /* 0x000fe40007ffe0ff */
[----:B------:R-:W-:-:S02]  /*49a0*/  LEA R18, P2, R6, R125, 0x1 ;  /* 0x0000007d06127211 */ /* 0x000fc400078408ff */
[----:B------:R-:W-:Y:S02]  /*49b0*/  LEA.HI.X R17, R4, c[0x0][0x224], R17, 0x2, P1 ;  /* 0x0000890004117a11 */ /* 0x000fe400008f1411 */
[----:B------:R-:W-:Y:S02]  /*49c0*/  LEA.HI.X R19, R6, R123, R5, 0x1, P2 ;  /* 0x0000007b06137211 */ /* 0x000fe400010f0c05 */
[----:B------:R-:W-:Y:S02]  /*49d0*/  LOP3.LUT R4, R8, 0xe0, RZ, 0xfc, !PT ;  /* 0x000000e008047812 */ /* 0x000fe400078efcff */
[-C--:B------:R-:W-:Y:S01]  /*49e0*/  ISETP.GE.AND P1, PT, R138, R155.reuse, PT ;  /* 0x0000009b8a00720c */ /* 0x080fe20003f26270 */
[----:B------:R-:W2:Y:S01]  /*49f0*/  @!P3 LDG.E.U16 R145, [R18.64] ;  /* 0x000000041291b981 */ /* 0x000ea2000c1e1500 */
[-C--:B------:R-:W-:Y:S02]  /*4a00*/  ISETP.GE.AND P3, PT, R4, R155.reuse, PT ;  /* 0x0000009b0400720c */ /* 0x080fe40003f66270 */
[----:B------:R-:W-:Y:S01]  /*4a10*/  LOP3.LUT R4, R8, 0x120, RZ, 0xfc, !PT ;  /* 0x0000012008047812 */ /* 0x000fe200078efcff */
[----:B------:R-:W3:Y:S01]  /*4a20*/  @!P5 LDG.E.U16 R147, [R18.64+0x80] ;  /* 0x000080041293d981 */ /* 0x000ee2000c1e1500 */
[----:B------:R-:W-:-:S02]  /*4a30*/  ISETP.GE.AND P2, PT, R142, R155, PT ;  /* 0x0000009b8e00720c */ /* 0x000fc40003f46270 */
[----:B------:R-:W-:Y:S01]  /*4a40*/  PRMT R144, RZ, 0x7610, R144 ;  /* 0x00007610ff907816 */ /* 0x000fe20000000090 */
[----:B------:R0:W4:Y:S01]  /*4a50*/  LDG.E R138, [R16.64] ;  /* 0x00000004108a7981 */ /* 0x000122000c1e1900 */
[----:B------:R-:W-:Y:S02]  /*4a60*/  PRMT R142, RZ, 0x7610, R142 ;  /* 0x00007610ff8e7816 */ /* 0x000fe4000000008e */
[-C--:B------:R-:W-:Y:S02]  /*4a70*/  ISETP.GE.AND P5, PT, R4, R155.reuse, PT ;  /* 0x0000009b0400720c */ /* 0x080fe40003fa6270 */
[C---:B------:R-:W-:Y:S01]  /*4a80*/  LOP3.LUT R4, R8.reuse, 0x140, RZ, 0xfc, !PT ;  /* 0x0000014008047812 */ /* 0x040fe200078efcff */
[----:B------:R-:W3:Y:S01]  /*4a90*/  @!P6 LDG.E.U16 R144, [R18.64+0xc0] ;  /* 0x0000c0041290e981 */ /* 0x000ee2000c1e1500 */
[----:B------:R-:W-:Y:S02]  /*4aa0*/  LOP3.LUT R6, R8, 0x100, RZ, 0xfc, !PT ;  /* 0x0000010008067812 */ /* 0x000fe400078efcff */
[----:B------:R-:W-:Y:S01]  /*4ab0*/  PRMT R146, RZ, 0x7610, R146 ;  /* 0x00007610ff927816 */ /* 0x000fe20000000092 */
[----:B------:R-:W3:Y:S01]  /*4ac0*/  @!P4 LDG.E.U16 R142, [R18.64+0x40] ;  /* 0x00004004128ec981 */ /* 0x000ee2000c1e1500 */
[----:B------:R-:W-:-:S02]  /*4ad0*/  ISETP.GE.AND P6, PT, R4, R155, PT ;  /* 0x0000009b0400720c */ /* 0x000fc40003fc6270 */
[-C--:B------:R-:W-:Y:S02]  /*4ae0*/  ISETP.GE.AND P4, PT, R6, R155.reuse, PT ;  /* 0x0000009b0600720c */ /* 0x080fe40003f86270 */
        /* <DEDUP_REMOVED lines=43> */
[----:B------:R1:W5:Y:S01]  /*4da0*/  LDG.E R140, [R6.64] ;  /* 0x00000004068c7981 */ /* 0x000362000c1e1900 */
[----:B------:R-:W-:Y:S01]  /*4db0*/  ISETP.NE.AND P1, PT, R124, RZ, PT ;  /* 0x000000ff7c00720c */ /* 0x000fe20003f25270 */
[----:B------:R-:W-:Y:S01]  /*4dc0*/  IMAD R4, R20, 0x100, R23 ;  /* 0x0000010014047824 */ /* 0x000fe200078e0217 */
[----:B------:R-:W-:-:S04]  /*4dd0*/  LOP3.LUT P0, RZ, R124, 0x1f, RZ, 0xc0, !PT ;  /* 0x0000001f7cff7812 */ /* 0x000fc8000780c0ff */
[----:B------:R-:W-:-:S07]  /*4de0*/  ISETP.LT.OR P0, PT, R164, 0x2, P0 ;  /* 0x00000002a400780c */ /* 0x000fce0000701670 */
[----:B------:R-:W-:-:S06]  /*4df0*/  @P1 IADD3 R4, R124, 0x200, RZ ;  /* 0x000002007c041810 */ /* 0x000fcc0007ffe0ff */
[----:B0-----:R-:W-:Y:S02]  /*4e00*/  @!P0 IADD3 R16, R164, -0x2, RZ ;  /* 0xfffffffea4108810 */ /* 0x001fe40007ffe0ff */
[----:B------:R-:W-:-:S03]  /*4e10*/  MOV R17, RZ ;  /* 0x000000ff00117202 */ /* 0x000fc60000000f00 */
        /* <DEDUP_REMOVED lines=25> */
[----:B------:R-:W-:Y:S01]  /*4fb0*/  ISETP.GT.U32.AND P2, PT, R124, 0x1f, PT ;  /* 0x0000001f7c00780c */ /* 0x000fe20003f44070 */
[----:B--2---:R-:W-:Y:S01]  /*4fc0*/  STS.U16 [R118], R145 ;  /* 0x0000009176007388 */ /* 0x004fe20000000400 */
[----:B----4-:R-:W-:-:S04]  /*4fd0*/  FMUL.FTZ R6, R138, 1.4426950216293334961 ;  /* 0x3fb8aa3b8a067820 */ /* 0x010fc80000410000 */
[----:B------:R-:W-:Y:S01]  /*4fe0*/  FMUL.FTZ R197, R6, R78 ;  /* 0x0000004e06c57220 */ /* 0x000fe20000410000 */
[----:B---3--:R0:W-:Y:S05]  /*4ff0*/  STS.U16 [R117+0x40], R142 ;  /* 0x0000408e75007388 */ /* 0x0081ea0000000400 */
[----:B------:R-:W1:Y:S01]  /*5000*/  MUFU.EX2 R197, R197 ;  /* 0x000000c500c57308 */ /* 0x000e620000000800 */
[----:B------:R-:W-:Y:S04]  /*5010*/  STS.U16 [R116+0x80], R147 ;  /* 0x0000809374007388 */ /* 0x000fe80000000400 */
[----:B------:R-:W-:Y:S04]  /*5020*/  STS.U16 [R115+0xc0], R144 ;  /* 0x0000c09073007388 */ /* 0x000fe80000000400 */
[----:B------:R-:W-:Y:S04]  /*5030*/  STS.U16 [R114+0x100], R149 ;  /* 0x0001009572007388 */ /* 0x000fe80000000400 */
[----:B------:R-:W-:Y:S04]  /*5040*/  STS.U16 [R113+0x140], R146 ;  /* 0x0001409271007388 */ /* 0x000fe80000000400 */
[----:B------:R-:W-:Y:S04]  /*5050*/  STS.U16 [R112+0x180], R151 ;  /* 0x0001809770007388 */ /* 0x000fe80000000400 */
[----:B------:R-:W-:Y:S04]  /*5060*/  STS.U16 [R111+0x1c0], R148 ;  /* 0x0001c0946f007388 */ /* 0x000fe80000000400 */
[----:B------:R-:W-:Y:S01]  /*5070*/  STS.U16 [R110+0x200], R153 ;  /* 0x000200996e007388 */ /* 0x000fe20000000400 */
[----:B0-----:R-:W-:-:S03]  /*5080*/  SHF.L.U32 R142, R4, 0x2, RZ ;  /* 0x00000002048e7819 */ /* 0x001fc600000006ff */
        /* <DEDUP_REMOVED lines=24> */
[----:B-1----:R1:W-:Y:S01]  /*5210*/  STS [R142+0x1d10], R197 ;  /* 0x001d10c58e007388 */ /* 0x0023e20000000800 */
[----:B0-----:R-:W-:-:S02]  /*5220*/  FMUL.FTZ R156, R6, R77 ;  /* 0x0000004d069c7220 */ /* 0x001fc40000410000 */
[C---:B------:R-:W-:Y:S02]  /*5230*/  FMUL.FTZ R155, R6.reuse, R76 ;  /* 0x0000004c069b7220 */ /* 0x040fe40000410000 */
[C---:B------:R-:W-:Y:S02]  /*5240*/  FMUL.FTZ R154, R6.reuse, R75 ;  /* 0x0000004b069a7220 */ /* 0x040fe40000410000 */
[----:B------:R-:W1:Y:S01]  /*5250*/  MUFU.EX2 R156, R156 ;  /* 0x0000009c009c7308 */ /* 0x000e620000000800 */
[----:B------:R-:W-:Y:S01]  /*5260*/  @!P0 IMAD.WIDE R4, R5, 0x8, R14 ;  /* 0x0000000805048825 */ /* 0x000fe200078e020e */
[----:B------:R-:W-:Y:S03]  /*5270*/  BAR.SYNC.DEFER_BLOCKING 0x0 ;  /* 0x0000000000007b1d */ /* 0x000fe60000010000 */
[----:B------:R-:W-:-:S03]  /*5280*/  FMUL.FTZ R153, R6, R74 ;  /* 0x0000004a06997220 */ /* 0x000fc60000410000 */
[----:B------:R-:W0:Y:S01]  /*5290*/  MUFU.EX2 R155, R155 ;  /* 0x0000009b009b7308 */ /* 0x000e220000000800 */
[----:B------:R-:W-:-:S07]  /*52a0*/  FMUL.FTZ R152, R6, R73 ;  /* 0x0000004906987220 */ /* 0x000fce0000410000 */
[----:B------:R-:W0:Y:S01]  /*52b0*/  MUFU.EX2 R154, R154 ;  /* 0x0000009a009a7308 */ /* 0x000e220000000800 */
[----:B------:R-:W-:Y:S01]  /*52c0*/  FMUL.FTZ R151, R6, R71 ;  /* 0x0000004706977220 */ /* 0x000fe20000410000 */
[----:B------:R0:W5:Y:S06]  /*52d0*/  @!P0 LDG.E.64 R16, [R4.64] ;  /* 0x0000000404108981 */ /* 0x00016c000c1e1b00 */
[----:B------:R-:W2:Y:S01]  /*52e0*/  MUFU.EX2 R153, R153 ;  /* 0x0000009900997308 */ /* 0x000ea20000000800 */
[----:B-1----:R-:W-:Y:S01]  /*52f0*/  FMUL.FTZ R142, R197, R156 ;  /* 0x0000009cc58e7220 */ /* 0x002fe20000410000 */
[----:B0-----:R-:W-:-:S02]  /*5300*/  PRMT R5, RZ, 0x5410, R163 ;  /* 0x00005410ff057816 */ /* 0x001fc400000000a3 */
[----:B------:R-:W-:-:S04]  /*5310*/  PRMT R4, RZ, 0x5410, R101 ;  /* 0x00005410ff047816 */ /* 0x000fc80000000065 */
[----:B------:R-:W0:Y:S01]  /*5320*/  MUFU.EX2 R152, R152 ;  /* 0x0000009800987308 */ /* 0x000e220000000800 */
[----:B------:R-:W-:Y:S02]  /*5330*/  FMUL.FTZ R186, R5, R78 ;  /* 0x0000004e05ba7220 */ /* 0x000fe40000410000 */
[----:B------:R-:W-:Y:S01]  /*5340*/  FMUL.FTZ R195, R4, R77 ;  /* 0x0000004d04c37220 */ /* 0x000fe20000410000 */
[----:B------:R-:W-:Y:S01]  /*5350*/  PRMT R144, RZ, 0x5410, R99 ;  /* 0x00005410ff907816 */ /* 0x000fe20000000063 */
[----:B------:R-:W-:Y:S02]  /*5360*/  FMUL.FTZ R150, R6, R69 ;  /* 0x0000004506967220 */ /* 0x000fe40000410000 */
[----:B------:R-:W-:Y:S01]  /*5370*/  FFMA.FTZ R4, R186, R156, R195 ;  /* 0x0000009cba047223 */ /* 0x000fe200000100c3 */
[----:B------:R-:W1:Y:S01]  /*5380*/  MUFU.EX2 R151, R151 ;  /* 0x0000009700977308 */ /* 0x000e620000000800 */
[----:B------:R-:W-:Y:S01]  /*5390*/  FMUL.FTZ R5, R155, R142 ;  /* 0x0000008e9b057220 */ /* 0x000fe20000410000 */
[----:B------:R-:W-:Y:S01]  /*53a0*/  PRMT R145, RZ, 0x5410, R98 ;  /* 0x00005410ff917816 */ /* 0x000fe20000000062 */
[----:B------:R-:W-:-:S02]  /*53b0*/  FMUL.FTZ R149, R6, R67 ;  /* 0x0000004306957220 */ /* 0x000fc40000410000 */
[----:B------:R-:W-:Y:S02]  /*53c0*/  FMUL.FTZ R193, R144, R75 ;  /* 0x0000004b90c17220 */ /* 0x000fe40000410000 */
[----:B------:R-:W-:Y:S01]  /*53d0*/  FFMA.FTZ R4, R155, R4, R184 ;  /* 0x000000049b047223 */ /* 0x000fe200000100b8 */
[----:B------:R-:W1:Y:S01]  /*53e0*/  MUFU.EX2 R150, R150 ;  /* 0x0000009600967308 */ /* 0x000e620000000800 */
[----:B------:R-:W-:Y:S01]  /*53f0*/  FMUL.FTZ R142, R154, R5 ;  /* 0x000000059a8e7220 */ /* 0x000fe20000410000 */
[----:B------:R-:W-:Y:S01]  /*5400*/  ISETP.NE.AND P0, PT, R124, 0x3f, PT ;  /* 0x0000003f7c00780c */ /* 0x000fe20003f05270 */
[----:B------:R-:W-:Y:S02]  /*5410*/  FMUL.FTZ R148, R6, R65 ;  /* 0x0000004106947220 */ /* 0x000fe40000410000 */
[----:B------:R-:W-:Y:S02]  /*5420*/  FMUL.FTZ R182, R145, R74 ;  /* 0x0000004a91b67220 */ /* 0x000fe40000410000 */
[----:B------:R-:W-:Y:S01]  /*5430*/  FFMA.FTZ R4, R154, R4, R193 ;  /* 0x000000049a047223 */ /* 0x000fe200000100c1 */
[----:B------:R-:W3:Y:S01]  /*5440*/  MUFU.EX2 R149, R149 ;  /* 0x0000009500957308 */ /* 0x000ee20000000800 */
[----:B--2---:R-:W-:-:S02]  /*5450*/  FMUL.FTZ R5, R153, R142 ;  /* 0x0000008e99057220 */ /* 0x004fc40000410000 */
[----:B------:R-:W-:Y:S02]  /*5460*/  FMUL.FTZ R147, R6, R63 ;  /* 0x0000003f06937220 */ /* 0x000fe40000410000 */
[----:B------:R-:W-:Y:S02]  /*5470*/  FFMA.FTZ R4, R153, R4, R182 ;  /* 0x0000000499047223 */ /* 0x000fe400000100b6 */
[----:B0-----:R-:W-:Y:S01]  /*5480*/  FMUL.FTZ R142, R152, R5 ;  /* 0x00000005988e7220 */ /* 0x001fe20000410000 */
[----:B------:R-:W0:Y:S01]  /*5490*/  MUFU.EX2 R148, R148 ;  /* 0x0000009400947308 */ /* 0x000e220000000800 */
[----:B------:R-:W-:Y:S01]  /*54a0*/  FMUL.FTZ R146, R6, R61 ;  /* 0x0000003d06927220 */ /* 0x000fe20000410000 */
[----:B------:R2:W2:Y:S01]  /*54b0*/  @P0 LDS R177, [R124.X4+0x2514] ;  /* 0x002514007cb10984 */ /* 0x0004a20000004800 */
[----:B------:R-:W-:Y:S02]  /*54c0*/  FFMA.FTZ R4, R152, R4, R191 ;  /* 0x0000000498047223 */ /* 0x000fe400000100bf */
[----:B-1----:R-:W-:-:S03]  /*54d0*/  FMUL.FTZ R5, R151, R142 ;  /* 0x0000008e97057220 */ /* 0x002fc60000410000 */
[----:B------:R-:W1:Y:S01]  /*54e0*/  MUFU.EX2 R147, R147 ;  /* 0x0000009300937308 */ /* 0x000e620000000800 */
[----:B------:R-:W-:Y:S02]  /*54f0*/  FMUL.FTZ R145, R6, R59 ;  /* 0x0000003b06917220 */ /* 0x000fe40000410000 */
[----:B------:R-:W-:Y:S02]  /*5500*/  FFMA.FTZ R4, R151, R4, R180 ;  /* 0x0000000497047223 */ /* 0x000fe400000100b4 */
[----:B------:R-:W-:-:S03]  /*5510*/  FMUL.FTZ R158, R150, R5 ;  /* 0x00000005969e7220 */ /* 0x000fc60000410000 */
[----:B------:R-:W1:Y:S01]  /*5520*/  MUFU.EX2 R146, R146 ;  /* 0x0000009200927308 */ /* 0x000e620000000800 */
[----:B------:R-:W-:Y:S02]  /*5530*/  FFMA.FTZ R4, R150, R4, R189 ;  /* 0x0000000496047223 */ /* 0x000fe400000100bd */
[----:B------:R-:W-:Y:S02]  /*5540*/  FMUL.FTZ R144, R6, R56 ;  /* 0x0000003806907220 */ /* 0x000fe40000410000 */
[----:B---3--:R-:W-:-:S03]  /*5550*/  FMUL.FTZ R5, R149, R158 ;  /* 0x0000009e95057220 */ /* 0x008fc60000410000 */
[----:B------:R-:W3:Y:S01]  /*5560*/  MUFU.EX2 R145, R145 ;  /* 0x0000009100917308 */ /* 0x000ee20000000800 */
[----:B------:R-:W-:Y:S02]  /*5570*/  FFMA.FTZ R4, R149, R4, R178 ;  /* 0x0000000495047223 */ /* 0x000fe400000100b2 */
[----:B------:R-:W-:Y:S02]  /*5580*/  FMUL.FTZ R142, R6, R51 ;  /* 0x00000033068e7220 */ /* 0x000fe40000410000 */
[C---:B0-----:R-:W-:Y:S02]  /*5590*/  FMUL.FTZ R158, R148.reuse, R5 ;  /* 0x00000005949e7220 */ /* 0x041fe40000410000 */
[----:B------:R-:W-:Y:S01]  /*55a0*/  FFMA.FTZ R4, R148, R4, R187 ;  /* 0x0000000494047223 */ /* 0x000fe200000100bb */
[----:B------:R-:W0:Y:S01]  /*55b0*/  MUFU.EX2 R144, R144 ;  /* 0x0000009000907308 */ /* 0x000e220000000800 */
[----:B------:R-:W-:Y:S02]  /*55c0*/  FMUL.FTZ R174, R6, R46 ;  /* 0x0000002e06ae7220 */ /* 0x000fe40000410000 */
[----:B-1----:R-:W-:-:S02]  /*55d0*/  FMUL.FTZ R5, R147, R158 ;  /* 0x0000009e93057220 */ /* 0x002fc40000410000 */
[----:B------:R-:W-:-:S03]  /*55e0*/  FFMA.FTZ R4, R147, R4, R190 ;  /* 0x0000000493047223 */ /* 0x000fc600000100be */
[----:B------:R-:W1:Y:S01]  /*55f0*/  MUFU.EX2 R142, R142 ;  /* 0x0000008e008e7308 */ /* 0x000e620000000800 */
[C---:B------:R-:W-:Y:S02]  /*5600*/  FMUL.FTZ R6, R146.reuse, R5 ;  /* 0x0000000592067220 */ /* 0x040fe40000410000 */
[----:B------:R-:W-:Y:S02]  /*5610*/  FFMA.FTZ R4, R146, R4, R203 ;  /* 0x0000000492047223 */ /* 0x000fe400000100cb */
[----:B---3--:R-:W-:-:S03]  /*5620*/  FMUL.FTZ R5, R145, R6 ;  /* 0x0000000691057220 */ /* 0x008fc60000410000 */
[----:B------:R-:W3:Y:S01]  /*5630*/  MUFU.EX2 R174, R174 ;  /* 0x000000ae00ae7308 */ /* 0x000ee20000000800 */
[----:B------:R-:W-:Y:S01]  /*5640*/  PRMT R6, RZ, 0x5410, R88 ;  /* 0x00005410ff067816 */ /* 0x000fe20000000058 */
[----:B------:R-:W-:Y:S02]  /*5650*/  FFMA.FTZ R4, R145, R4, R188 ;  /* 0x0000000491047223 */ /* 0x000fe400000100bc */
[----:B0-----:R-:W-:Y:S02]  /*5660*/  FMUL.FTZ R5, R144, R5 ;  /* 0x0000000590057220 */ /* 0x001fe40000410000 */
[----:B------:R-:W-:Y:S02]  /*5670*/  FMUL.FTZ R215, R6, R51 ;  /* 0x0000003306d77220 */ /* 0x000fe40000410000 */
[----:B------:R-:W-:Y:S02]  /*5680*/  FFMA.FTZ R4, R144, R4, R201 ;  /* 0x0000000490047223 */ /* 0x000fe400000100c9 */
[----:B-1----:R-:W-:-:S02]  /*5690*/  FMUL.FTZ R5, R142, R5 ;  /* 0x000000058e057220 */ /* 0x002fc40000410000 */
[----:B------:R-:W-:Y:S02]  /*56a0*/  FFMA.FTZ R6, R142, R4, R215 ;  /* 0x000000048e067223 */ /* 0x000fe400000100d7 */
[C---:B---3--:R-:W-:Y:S02]  /*56b0*/  FMUL.FTZ R4, R174.reuse, R5 ;  /* 0x00000005ae047220 */ /* 0x048fe40000410000 */
[----:B------:R-:W-:Y:S01]  /*56c0*/  FFMA.FTZ R5, R174, R6, R199 ;  /* 0x00000006ae057223 */ /* 0x000fe200000100c7 */
[----:B------:R-:W-:Y:S05]  /*56d0*/  @P0 BRA `(.L_x_2783) ;  /* 0x0000008000000947 */ /* 0x000fea0003800000 */
[----:B--2-4-:R-:W-:Y:S02]  /*56e0*/  ISETP.NE.AND P0, PT, R164, c[0x0][0x174], PT ;  /* 0x00005d00a4007a0c */ /* 0x014fe40003f05270 */
[----:B------:R-:W-:-:S11]  /*56f0*/  MOV R177, 0x3f800000 ;  /* 0x3f80000000b17802 */ /* 0x000fd60000000f00 */
[----:B------:R-:W-:-:S04]  /*5700*/  @P0 IADD3 R7, -R121, c[0x0][0x174], RZ ;  /* 0x00005d0079070a10 */ /* 0x000fc80007ffe1ff */
[----:B------:R-:W-:-:S04]  /*5710*/  @P0 LEA.HI R6, R7, R7, RZ, 0x1 ;  /* 0x0000000707060211 */ /* 0x000fc800078f08ff */
[----:B------:R-:W-:-:S05]  /*5720*/  @P0 LOP3.LUT R6, R6, 0xfffffe, RZ, 0xc0, !PT ;  /* 0x00fffffe06060812 */ /* 0x000fca00078ec0ff */
[----:B------:R-:W-:-:S04]  /*5730*/  @P0 IMAD.IADD R6, R7, 0x1, -R6 ;  /* 0x0000000107060824 */ /* 0x000fc800078e0a06 */
[----:B------:R-:W-:-:S05]  /*5740*/  @P0 IMAD R6, R6, 0x100, R23 ;  /* 0x0000010006060824 */ /* 0x000fca00078e0217 */
[----:B------:R0:W1:Y:S02]  /*5750*/  @P0 LDS R177, [R6.X4+0x1d10] ;  /* 0x001d100006b10984 */ /* 0x0000640000004800 */
.L_x_2783:
[----:B--2-4-:R-:W-:Y:S05]  /*5760*/  BSYNC B0 ;  /* 0x0000000000007941 */ /* 0x014fea0003800000 */
.L_x_2782:
        /* <DEDUP_REMOVED lines=57> */
.L_x_2841:
        /* <DEDUP_REMOVED lines=24> */
.L_x_2842:
[----:B------:R-:W-:Y:S01]  /*5c80*/  ISETP.GE.AND P0, PT, R122, 0x10, PT ;  /* 0x000000107a00780c */ /* 0x000fe20003f06270 */
[----:B0-----:R-:W-:Y:S01]  /*5c90*/  IMAD.MOV.U32 R7, RZ, RZ, R206 ;  /* 0x000000ffff077224 */ /* 0x001fe200078e00ce */
[----:B------:R-:W-:-:S11]  /*5ca0*/  MOV R214, R204 ;  /* 0x000000cc00d67202 */ /* 0x000fd60000000f00 */
        /* <DEDUP_REMOVED lines=8> */
[----:B-1----:R-:W-:Y:S05]  /*5d30*/  CALL.REL.NOINC `($__internal_115_$__cuda_sm70_shflsync_idx_p) ;  /* 0x00005b5000007944 */ /* 0x002fea0003c00000 */
.L_x_2788:
[----:B------:R-:W-:Y:S05]  /*5d40*/  BRA.CONV ~URZ, `(.L_x_2789) ;  /* 0x000000637f007947 */ /* 0x000fea000b800000 */
[----:B0-----:R-:W-:Y:S01]  /*5d50*/  HFMA2.MMA R217, -RZ, RZ, 0, 1.847743988037109375e-06 ;  /* 0x0000001fffd97435 */ /* 0x001fe200000001ff */
[----:B------:R-:W-:Y:S01]  /*5d60*/  MOV R216, R214 ;  /* 0x000000d600d87202 */ /* 0x000fe20000000f00 */
[----:B-1----:R-:W-:Y:S01]  /*5d70*/  IMAD.MOV.U32 R212, RZ, RZ, 0x1f ;  /* 0x0000001fffd47424 */ /* 0x002fe200078e00ff */
[----:B------:R-:W-:Y:S01]  /*5d80*/  MOV R4, 0x5db0 ;  /* 0x00005db000047802 */ /* 0x000fe20000000f00 */
[----:B------:R-:W-:-:S02]  /*5d90*/  IMAD.MOV.U32 R219, RZ, RZ, -0x1 ;  /* 0xffffffffffdb7424 */ /* 0x000fc400078e00ff */
[----:B------:R-:W-:Y:S05]  /*5da0*/  CALL.REL.NOINC `($__internal_115_$__cuda_sm70_shflsync_idx_p) ;  /* 0x00005ae000007944 */ /* 0x000fea0003c00000 */
.L_x_2789:
[----:B------:R-:W-:Y:S05]  /*5db0*/  BRA.DIV ~URZ, `(.L_x_2790) ;  /* 0x000051227f007947 */ /* 0x000fea000b800000 */
[----:B------:R-:W2:Y:S04]  /*5dc0*/  SHFL.IDX PT, R16, R16, RZ, 0x1f ;  /* 0x00001fff10107589 */ /* 0x000ea800000e0000 */
[----:B------:R3:W4:Y:S04]  /*5dd0*/  SHFL.IDX PT, R5, R17, RZ, 0x1f ;  /* 0x00001fff11057589 */ /* 0x00072800000e0000 */
[----:B------:R3:W0:Y:S04]  /*5de0*/  SHFL.UP PT, R204, R7, 0x1, RZ ;  /* 0x0420000007cc7989 */ /* 0x00062800000e00ff */
[----:B------:R3:W1:Y:S02]  /*5df0*/  SHFL.UP PT, R206, R214, 0x1, RZ ;  /* 0x04200000d6ce7989 */ /* 0x00066400000e00ff */
.L_x_2843:
[----:B---3--:R-:W3:Y:S01]  /*5e00*/  LDS.64 R6, [R124.X16+0x1900] ;  /* 0x001900007c067984 */ /* 0x008ee2000000ca00 */
[----:B--2---:R-:W-:Y:S01]  /*5e10*/  MOV R4, R16 ;  /* 0x0000001000047202 */ /* 0x004fe20000000f00 */
[----:B01--4-:R-:W-:-:S04]  /*5e20*/  @P1 FFMA.FTZ R5, R5, R204, R206 ;  /* 0x000000cc05051223 */ /* 0x013fc800000100ce */
[----:B------:R-:W-:Y:S02]  /*5e30*/  @P1 FMUL.FTZ R4, R4, R204 ;  /* 0x000000cc04041220 */ /* 0x000fe40000410000 */
[C---:B---3--:R-:W-:Y:S02]  /*5e40*/  FFMA.FTZ R7, R6.reuse, R5, R7 ;  /* 0x0000000506077223 */ /* 0x048fe40000010007 */
[----:B------:R-:W-:-:S05]  /*5e50*/  FMUL.FTZ R6, R6, R4 ;  /* 0x0000000406067220 */ /* 0x000fca0000410000 */
[----:B------:R0:W-:Y:S02]  /*5e60*/  STS.128 [R124.X16+0x1900], R4 ;  /* 0x001900047c007388 */ /* 0x0001e4000000cc00 */
.L_x_2785:
[----:B------:R-:W-:Y:S05]  /*5e70*/  BSYNC B0 ;  /* 0x0000000000007941 */ /* 0x000fea0003800000 */
.L_x_2784:
[----:B------:R-:W-:Y:S01]  /*5e80*/  WARPSYNC 0xffffffff ;  /* 0xffffffff00007948 */ /* 0x000fe20003800000 */
[----:B------:R-:W-:Y:S01]  /*5e90*/  BAR.SYNC.DEFER_BLOCKING 0x0 ;  /* 0x0000000000007b1d */ /* 0x000fe20000010000 */
[----:B01----:R-:W-:Y:S01]  /*5ea0*/  FMUL.FTZ R7, R174, R177 ;  /* 0x000000b1ae077220 */ /* 0x003fe20000410000 */
[----:B------:R-:W-:Y:S01]  /*5eb0*/  LOP3.LUT P0, RZ, R124, 0x1f, RZ, 0xc0, !PT ;  /* 0x0000001f7cff7812 */ /* 0x000fe2000780c0ff */
[----:B------:R-:W-:Y:S01]  /*5ec0*/  FFMA.FTZ R5, R174, R176, R183 ;  /* 0x000000b0ae057223 */ /* 0x000fe200000100b7 */
[----:B------:R-:W-:Y:S01]  /*5ed0*/  HFMA2.MMA R16, -RZ, RZ, 1.875, 0 ;  /* 0x3f800000ff107435 */ /* 0x000fe200000001ff */
        /* <DEDUP_REMOVED lines=64> */
.L_x_2844:
        /* <DEDUP_REMOVED lines=26> */
.L_x_2845:
        /* <DEDUP_REMOVED lines=11> */
.L_x_2792:
[----:B-12---:R-:W-:Y:S05]  /*6530*/  BSYNC B0 ;  /* 0x0000000000007941 */ /* 0x006fea0003800000 */
.L_x_2791:
[----:B------:R-:W-:Y:S01]  /*6540*/  WARPSYNC 0xffffffff ;  /* 0xffffffff00007948 */ /* 0x000fe20003800000 */
[----:B------:R-:W-:Y:S01]  /*6550*/  BAR.SYNC.DEFER_BLOCKING 0x0 ;  /* 0x0000000000007b1d */ /* 0x000fe20000010000 */
[----:B0-----:R-:W-:Y:S01]  /*6560*/  FMUL.FTZ R5, R194, R197 ;  /* 0x000000c5c2057220 */ /* 0x001fe20000410000 */
[----:B------:R-:W-:Y:S01]  /*6570*/  ISETP.NE.AND P1, PT, R124, RZ, PT ;  /* 0x000000ff7c00720c */ /* 0x000fe20003f25270 */
[----:B------:R-:W-:Y:S01]  /*6580*/  FMUL.FTZ R207, R207, R186 ;  /* 0x000000bacfcf7220 */ /* 0x000fe20000410000 */
[----:B------:R-:W-:Y:S01]  /*6590*/  PRMT R208, RZ, 0x5410, R89 ;  /* 0x00005410ffd07816 */ /* 0x000fe20000000059 */
[----:B------:R-:W-:Y:S01]  /*65a0*/  FFMA.FTZ R4, R86, R5, RZ ;  /* 0x0000000556047223 */ /* 0x000fe200000100ff */
[----:B------:R-:W-:Y:S01]  /*65b0*/  HFMA2.MMA R5, -RZ, RZ, 0, 0 ;  /* 0x00000000ff057435 */ /* 0x000fe200000001ff */
[----:B------:R-:W-:Y:S01]  /*65c0*/  FMUL.FTZ R196, R196, R195 ;  /* 0x000000c3c4c47220 */ /* 0x000fe20000410000 */
[----:B------:R-:W-:Y:S01]  /*65d0*/  IADD3 R216, -R119, c[0x0][0x168], -R124 ;  /* 0x00005a0077d87a10 */ /* 0x000fe20007ffe97c */
[----:B------:R-:W-:Y:S01]  /*65e0*/  FFMA.FTZ R207, R85, R207, R4 ;  /* 0x000000cf55cf7223 */ /* 0x000fe20000010004 */
[----:B------:R-:W-:Y:S01]  /*65f0*/  PRMT R206, RZ, 0x5410, R90 ;  /* 0x00005410ffce7816 */ /* 0x000fe2000000005a */
[----:B------:R-:W-:Y:S01]  /*6600*/  FMUL.FTZ R209, R209, R184 ;  /* 0x000000b8d1d17220 */ /* 0x000fe20000410000 */
[----:B------:R-:W-:Y:S01]  /*6610*/  PRMT R210, RZ, 0x5410, R87 ;  /* 0x00005410ffd27816 */ /* 0x000fe20000000057 */
[----:B------:R-:W-:Y:S01]  /*6620*/  FFMA.FTZ R196, R84, R196, R207 ;  /* 0x000000c454c47223 */ /* 0x000fe200000100cf */
[----:B------:R-:W-:Y:S01]  /*6630*/  BSSY B0, `(.L_x_2795) ;  /* 0x00000c4000007945 */ /* 0x000fe20003800000 */
        /* <DEDUP_REMOVED lines=9> */
[----:B------:R-:W-:-:S02]  /*66d0*/  FFMA.FTZ R200, R80, R200, R211 ;  /* 0x000000c850c87223 */ /* 0x000fc400000100d3 */
[----:B------:R-:W-:Y:S02]  /*66e0*/  FMUL.FTZ R202, R202, R189 ;  /* 0x000000bdcaca7220 */ /* 0x000fe40000410000 */
[----:B------:R-:W-:Y:S01]  /*66f0*/  FFMA.FTZ R213, R79, R213, R200 ;  /* 0x000000d54fd57223 */ /* 0x000fe200000100c8 */
[----:B------:R-:W-:Y:S01]  /*6700*/  PRMT R200, RZ, 0x5410, R92 ;  /* 0x00005410ffc87816 */ /* 0x000fe2000000005c */
[----:B------:R-:W-:Y:S02]  /*6710*/  FMUL.FTZ R205, R205, R178 ;  /* 0x000000b2cdcd7220 */ /* 0x000fe40000410000 */
[----:B------:R-:W-:Y:S01]  /*6720*/  FFMA.FTZ R213, R72, R202, R213 ;  /* 0x000000ca48d57223 */ /* 0x000fe200000100d5 */
[----:B------:R-:W-:Y:S01]  /*6730*/  PRMT R202, RZ, 0x5410, R91 ;  /* 0x00005410ffca7816 */ /* 0x000fe2000000005b */
[----:B------:R-:W-:Y:S02]  /*6740*/  IMAD R6, R166, c[0x0][0x2b8], RZ ;  /* 0x0000ae00a6067a24 */ /* 0x000fe400078e02ff */
[----:B------:R-:W-:-:S02]  /*6750*/  FFMA.FTZ R205, R70, R205, R213 ;  /* 0x000000cd46cd7223 */ /* 0x000fc400000100d5 */
[----:B------:R-:W-:Y:S02]  /*6760*/  FMUL.FTZ R18, R18, R187 ;  /* 0x000000bb12127220 */ /* 0x000fe40000410000 */
[----:B------:R-:W-:Y:S02]  /*6770*/  IMAD.MOV.U32 R4, RZ, RZ, R124 ;  /* 0x000000ffff047224 */ /* 0x000fe400078e007c */
[----:B------:R-:W-:Y:S02]  /*6780*/  IMAD R7, R139, c[0x0][0x2bc], R6 ;  /* 0x0000af008b077a24 */ /* 0x000fe400078e0206 */
[----:B------:R-:W-:Y:S02]  /*6790*/  FFMA.FTZ R205, R68, R18, R205 ;  /* 0x0000001244cd7223 */ /* 0x000fe400000100cd */
[----:B------:R-:W-:Y:S02]  /*67a0*/  FMUL.FTZ R6, R19, R190 ;  /* 0x000000be13067220 */ /* 0x000fe40000410000 */
[----:B------:R-:W-:-:S04]  /*67b0*/  IMAD.WIDE.U32 R4, R139, c[0x0][0x2b8], R4 ;  /* 0x0000ae008b047a25 */ /* 0x000fc800078e0004 */
[----:B------:R-:W-:Y:S02]  /*67c0*/  FFMA.FTZ R205, R66, R6, R205 ;  /* 0x0000000642cd7223 */ /* 0x000fe400000100cd */
[----:B------:R-:W-:Y:S02]  /*67d0*/  FMUL.FTZ R192, R192, R203 ;  /* 0x000000cbc0c07220 */ /* 0x000fe40000410000 */
[----:B------:R-:W-:Y:S02]  /*67e0*/  IMAD.IADD R5, R5, 0x1, R7 ;  /* 0x0000000105057824 */ /* 0x000fe400078e0207 */
[----:B------:R-:W-:Y:S02]  /*67f0*/  IMAD R196, R165, c[0x0][0x2c0], RZ ;  /* 0x0000b000a5c47a24 */ /* 0x000fe400078e02ff */
[----:B0-----:R-:W-:Y:S02]  /*6800*/  FFMA.FTZ R177, R194, R177, R176 ;  /* 0x000000b1c2b17223 */ /* 0x001fe400000100b0 */
[----:B------:R-:W-:-:S02]  /*6810*/  FFMA.FTZ R209, R64, R192, R205 ;  /* 0x000000c040d17223 */ /* 0x000fc400000100cd */
[----:B------:R-:W-:Y:S02]  /*6820*/  FFMA.FTZ R174, R174, R177, R183 ;  /* 0x000000b1aeae7223 */ /* 0x000fe400000100b7 */
[----:B------:R-:W-:Y:S02]  /*6830*/  FMUL.FTZ R176, R185, R201 ;  /* 0x000000c9b9b07220 */ /* 0x000fe40000410000 */
[----:B------:R-:W-:Y:S02]  /*6840*/  FFMA.FTZ R175, R142, R174, R175 ;  /* 0x000000ae8eaf7223 */ /* 0x000fe400000100af */
[C---:B------:R-:W-:Y:S02]  /*6850*/  IMAD R7, R137.reuse, c[0x0][0x2c4], R196 ;  /* 0x0000b10089077a24 */ /* 0x040fe400078e02c4 */
[----:B------:R-:W-:Y:S02]  /*6860*/  FFMA.FTZ R144, R144, R175, R173 ;  /* 0x000000af90907223 */ /* 0x000fe400000100ad */
[----:B------:R-:W-:-:S04]  /*6870*/  IMAD.WIDE.U32 R18, R137, c[0x0][0x2c0], R4 ;  /* 0x0000b00089127a25 */ /* 0x000fc800078e0004 */
[----:B------:R-:W-:Y:S01]  /*6880*/  FFMA.FTZ R145, R145, R144, R172 ;  /* 0x0000009091917223 */ /* 0x000fe200000100ac */
[----:B------:R-:W-:Y:S01]  /*6890*/  IADD3 R19, R19, R7, RZ ;  /* 0x0000000713137210 */ /* 0x000fe20007ffe0ff */
[----:B------:R-:W-:Y:S01]  /*68a0*/  FFMA.FTZ R209, R62, R176, R209 ;  /* 0x000000b03ed17223 */ /* 0x000fe200000100d1 */
[----:B------:R-:W-:Y:S01]  /*68b0*/  LEA R4, P0, R18, c[0x0][0x320], 0x2 ;  /* 0x0000c80012047a11 */ /* 0x000fe200078010ff */
[----:B------:R-:W-:Y:S01]  /*68c0*/  FFMA.FTZ R146, R146, R145, R171 ;  /* 0x0000009192927223 */ /* 0x000fe200000100ab */
[----:B------:R-:W-:Y:S01]  /*68d0*/  SHF.L.U64.HI R7, R21, 0x2, R0 ;  /* 0x0000000215077819 */ /* 0x000fe20000010200 */
[----:B------:R-:W-:Y:S01]  /*68e0*/  FMUL.FTZ R179, R179, R188 ;  /* 0x000000bcb3b37220 */ /* 0x000fe20000410000 */
[----:B------:R-:W-:Y:S01]  /*68f0*/  LEA.HI.X R5, R18, c[0x0][0x324], R19, 0x2, P0 ;  /* 0x0000c90012057a11 */ /* 0x000fe200000f1413 */
[----:B------:R-:W-:Y:S01]  /*6900*/  FFMA.FTZ R147, R147, R146, R170 ;  /* 0x0000009293937223 */ /* 0x000fe200000100aa */
[----:B------:R-:W-:Y:S01]  /*6910*/  IADD3 R18, P2, R119, R18, RZ ;  /* 0x0000001277127210 */ /* 0x000fe20007f5e0ff */
[----:B------:R-:W-:-:S02]  /*6920*/  FMUL.FTZ R181, R181, R199 ;  /* 0x000000c7b5b57220 */ /* 0x000fc40000410000 */
[----:B------:R-:W-:Y:S01]  /*6930*/  FFMA.FTZ R148, R148, R147, R169 ;  /* 0x0000009394947223 */ /* 0x000fe200000100a9 */
[----:B------:R-:W-:Y:S01]  /*6940*/  LEA.HI.X.SX32 R19, R119, R19, 0x1, P2 ;  /* 0x0000001377137211 */ /* 0x000fe200010f0eff */
[----:B------:R-:W-:Y:S02]  /*6950*/  IMAD R207, R121, -0x400, R132 ;  /* 0xfffffc0079cf7824 */ /* 0x000fe400078e0284 */
[----:B------:R-:W-:Y:S02]  /*6960*/  FFMA.FTZ R149, R149, R148, R168 ;  /* 0x0000009495957223 */ /* 0x000fe400000100a8 */
[----:B------:R-:W-:Y:S01]  /*6970*/  FFMA.FTZ R179, R60, R179, R209 ;  /* 0x000000b33cb37223 */ /* 0x000fe200000100d1 */
[----:B------:R-:W-:Y:S01]  /*6980*/  SHF.R.S32.HI R196, RZ, 0x1f, R207 ;  /* 0x0000001fffc47819 */ /* 0x000fe200000114cf */
[----:B------:R-:W-:Y:S01]  /*6990*/  FFMA.FTZ R150, R150, R149, R167 ;  /* 0x0000009596967223 */ /* 0x000fe200000100a7 */
[----:B------:R-:W-:Y:S01]  /*69a0*/  LEA R6, P0, R207, R4, 0x2 ;  /* 0x00000004cf067211 */ /* 0x000fe200078010ff */
[----:B------:R-:W-:-:S02]  /*69b0*/  FMUL.FTZ R167, R140, R189 ;  /* 0x000000bd8ca77220 */ /* 0x000fc40000410000 */
[----:B------:R-:W-:Y:S01]  /*69c0*/  FFMA.FTZ R151, R151, R150, R162 ;  /* 0x0000009697977223 */ /* 0x000fe200000100a2 */
[----:B------:R-:W-:Y:S01]  /*69d0*/  PRMT R162, RZ, 0x5410, R98 ;  /* 0x00005410ffa27816 */ /* 0x000fe20000000062 */
[----:B------:R-:W-:Y:S02]  /*69e0*/  FMUL.FTZ R176, R58, R181 ;  /* 0x000000b53ab07220 */ /* 0x000fe40000410000 */
[----:B------:R-:W-:Y:S02]  /*69f0*/  FMUL.FTZ R168, R72, R167 ;  /* 0x000000a748a87220 */ /* 0x000fe40000410000 */
[----:B------:R-:W-:Y:S02]  /*6a00*/  FFMA.FTZ R167, R152, R151, R161 ;  /* 0x0000009798a77223 */ /* 0x000fe400000100a1 */
[----:B------:R-:W-:Y:S02]  /*6a10*/  FADD.FTZ R176, R179, R176 ;  /* 0x000000b0b3b07221 */ /* 0x000fe40000010000 */
[----:B------:R-:W-:-:S02]  /*6a20*/  IMAD.SHL.U32 R142, R124, 0x10, RZ ;  /* 0x000000107c8e7824 */ /* 0x000fc400078e00ff */
[C---:B------:R-:W-:Y:S02]  /*6a30*/  FMUL.FTZ R173, R140.reuse, R197 ;  /* 0x000000c58cad7220 */ /* 0x040fe40000410000 */
[C---:B------:R-:W-:Y:S02]  /*6a40*/  FMUL.FTZ R179, R140.reuse, R195 ;  /* 0x000000c38cb37220 */ /* 0x040fe40000410000 */
[C---:B-1----:R-:W-:Y:S02]  /*6a50*/  FMUL.FTZ R17, R140.reuse, R193 ;  /* 0x000000c18c117220 */ /* 0x042fe40000410000 */
[----:B------:R-:W-:Y:S02]  /*6a60*/  FMUL.FTZ R171, R140, R191 ;  /* 0x000000bf8cab7220 */ /* 0x000fe40000410000 */
[----:B------:R-:W-:Y:S02]  /*6a70*/  FFMA.FTZ R153, R153, R167, R160 ;  /* 0x000000a799997223 */ /* 0x000fe400000100a0 */
[----:B------:R-:W-:Y:S01]  /*6a80*/  IMAD R192, R7, c[0x0][0x2d0], RZ ;  /* 0x0000b40007c07a24 */ /* 0x000fe200078e02ff */
[----:B------:R-:W-:Y:S01]  /*6a90*/  LEA.HI.X R7, R207, R5, R196, 0x2, P0 ;  /* 0x00000005cf077211 */ /* 0x000fe200000f14c4 */
[----:B------:R-:W-:Y:S01]  /*6aa0*/  IMAD.SHL.U32 R205, R21, 0x4, RZ ;  /* 0x0000000415cd7824 */ /* 0x000fe200078e00ff */
[----:B------:R-:W-:Y:S01]  /*6ab0*/  LEA.HI.SX32 R196, R142, R142, 0x1b ;  /* 0x0000008e8ec47211 */ /* 0x000fe200078fdaff */
[----:B------:R-:W-:Y:S01]  /*6ac0*/  FMUL.FTZ R173, R86, R173 ;  /* 0x000000ad56ad7220 */ /* 0x000fe20000410000 */
[----:B------:R-:W-:Y:S01]  /*6ad0*/  ISETP.GE.AND P0, PT, R216, 0x1, PT ;  /* 0x00000001d800780c */ /* 0x000fe20003f06270 */
[----:B------:R-:W-:-:S02]  /*6ae0*/  FMUL.FTZ R179, R84, R179 ;  /* 0x000000b354b37220 */ /* 0x000fc40000410000 */
[----:B------:R-:W-:Y:S01]  /*6af0*/  FMUL.FTZ R17, R82, R17 ;  /* 0x0000001152117220 */ /* 0x000fe20000410000 */
[----:B------:R0:W-:Y:S01]  /*6b00*/  STS [R196.X4+0x850], R173 ;  /* 0x000850adc4007388 */ /* 0x0001e20000004800 */
[----:B------:R-:W-:Y:S02]  /*6b10*/  FMUL.FTZ R171, R80, R171 ;  /* 0x000000ab50ab7220 */ /* 0x000fe40000410000 */
[----:B------:R-:W-:Y:S01]  /*6b20*/  FFMA.FTZ R159, R154, R153, R159 ;  /* 0x000000999a9f7223 */ /* 0x000fe2000001009f */
[----:B------:R1:W-:Y:S01]  /*6b30*/  STS [R196.X4+0x858], R179 ;  /* 0x000858b3c4007388 */ /* 0x0003e20000004800 */
[----:B------:R-:W-:Y:S01]  /*6b40*/  IMAD R185, R205, c[0x0][0x2d4], R192 ;  /* 0x0000b500cdb97a24 */ /* 0x000fe200078e02c0 */
[----:B------:R-:W-:Y:S01]  /*6b50*/  P2R R192, PR, RZ, 0x2 ;  /* 0x00000002ffc07803 */ /* 0x000fe20000000000 */
[----:B------:R-:W-:Y:S01]  /*6b60*/  FFMA.FTZ R155, R155, R159, R158 ;  /* 0x0000009f9b9b7223 */ /* 0x000fe2000001009e */
[----:B------:R2:W-:Y:S01]  /*6b70*/  STS [R196.X4+0x860], R17 ;  /* 0x00086011c4007388 */ /* 0x0005e20000004800 */
[C---:B------:R-:W-:Y:S01]  /*6b80*/  FMUL.FTZ R192, R140.reuse, R186 ;  /* 0x000000ba8cc07220 */ /* 0x040fe20000410000 */
[----:B------:R-:W-:Y:S01]  /*6b90*/  PRMT R154, RZ, 0x5410, R101 ;  /* 0x00005410ff9a7816 */ /* 0x000fe20000000065 */
[C---:B------:R-:W-:Y:S01]  /*6ba0*/  FMUL.FTZ R194, R140.reuse, R184 ;  /* 0x000000b88cc27220 */ /* 0x040fe20000410000 */
[----:B------:R-:W-:Y:S01]  /*6bb0*/  STS [R196.X4+0x868], R171 ;  /* 0x000868abc4007388 */ /* 0x000fe20000004800 */
[C---:B------:R-:W-:Y:S01]  /*6bc0*/  FMUL.FTZ R16, R140.reuse, R182 ;  /* 0x000000b68c107220 */ /* 0x040fe20000410000 */
[----:B------:R-:W-:Y:S01]  /*6bd0*/  PRMT R158, RZ, 0x5410, R99 ;  /* 0x00005410ff9e7816 */ /* 0x000fe20000000063 */
[C---:B------:R-:W-:Y:S01]  /*6be0*/  FMUL.FTZ R170, R140.reuse, R180 ;  /* 0x000000b48caa7220 */ /* 0x040fe20000410000 */
[----:B------:R3:W-:Y:S01]  /*6bf0*/  STS [R196.X4+0x870], R168 ;  /* 0x000870a8c4007388 */ /* 0x0007e20000004800 */
[----:B------:R-:W-:Y:S01]  /*6c00*/  FMUL.FTZ R169, R140, R178 ;  /* 0x000000b28ca97220 */ /* 0x000fe20000410000 */
[----:B------:R-:W-:Y:S01]  /*6c10*/  ISETP.GE.AND P1, PT, R216, 0x41, PT ;  /* 0x00000041d800780c */ /* 0x000fe20003f26270 */
[----:B0-----:R-:W-:-:S02]  /*6c20*/  FMUL.FTZ R173, R140, R187 ;  /* 0x000000bb8cad7220 */ /* 0x001fc40000410000 */
[C---:B-1----:R-:W-:Y:S02]  /*6c30*/  FMUL.FTZ R179, R140.reuse, R190 ;  /* 0x000000be8cb37220 */ /* 0x042fe40000410000 */
[C---:B--2---:R-:W-:Y:S02]  /*6c40*/  FMUL.FTZ R17, R140.reuse, R203 ;  /* 0x000000cb8c117220 */ /* 0x044fe40000410000 */
[C---:B------:R-:W-:Y:S01]  /*6c50*/  FMUL.FTZ R161, R140.reuse, R201 ;  /* 0x000000c98ca17220 */ /* 0x040fe20000410000 */
[----:B---3--:R-:W-:Y:S01]  /*6c60*/  PRMT R168, RZ, 0x5410, R97 ;  /* 0x00005410ffa87816 */ /* 0x008fe20000000061 */
[C---:B------:R-:W-:Y:S02]  /*6c70*/  FMUL.FTZ R171, R140.reuse, R188 ;  /* 0x000000bc8cab7220 */ /* 0x040fe40000410000 */
[----:B------:R-:W-:Y:S01]  /*6c80*/  FMUL.FTZ R181, R140, R199 ;  /* 0x000000c78cb57220 */ /* 0x000fe20000410000 */
[----:B------:R-:W-:Y:S01]  /*6c90*/  PRMT R140, RZ, 0x5410, R163 ;  /* 0x00005410ff8c7816 */ /* 0x000fe200000000a3 */
[----:B------:R-:W-:Y:S01]  /*6ca0*/  FFMA.FTZ R157, R156, R155, R157 ;  /* 0x0000009b9c9d7223 */ /* 0x000fe2000001009d */
[----:B------:R-:W-:Y:S01]  /*6cb0*/  PRMT R156, RZ, 0x5410, R100 ;  /* 0x00005410ff9c7816 */ /* 0x000fe20000000064 */
[----:B------:R-:W-:-:S02]  /*6cc0*/  FMUL.FTZ R16, R81, R16 ;  /* 0x0000001051107220 */ /* 0x000fc40000410000 */
[----:B------:R-:W-:Y:S02]  /*6cd0*/  FMUL.FTZ R161, R62, R161 ;  /* 0x000000a13ea17220 */ /* 0x000fe40000410000 */
[-C--:B------:R-:W-:Y:S01]  /*6ce0*/  FFMA.FTZ R197, R140, -R78.reuse, R197 ;  /* 0x8000004e8cc57223 */ /* 0x080fe200000100c5 */
[----:B------:R0:W-:Y:S01]  /*6cf0*/  STS [R196.X4+0x864], R16 ;  /* 0x00086410c4007388 */ /* 0x0001e20000004800 */
[----:B------:R-:W-:Y:S02]  /*6d00*/  FMUL.FTZ R152, R157, R78 ;  /* 0x0000004e9d987220 */ /* 0x000fe40000410000 */
[----:B------:R-:W-:Y:S01]  /*6d10*/  FFMA.FTZ R186, R154, -R77, R186 ;  /* 0x8000004d9aba7223 */ /* 0x000fe200000100ba */
[----:B------:R1:W-:Y:S01]  /*6d20*/  STS [R196.X4+0x884], R161 ;  /* 0x000884a1c4007388 */ /* 0x0003e20000004800 */
[----:B------:R-:W-:Y:S02]  /*6d30*/  FMUL.FTZ R169, R70, R169 ;  /* 0x000000a946a97220 */ /* 0x000fe40000410000 */
[----:B------:R-:W-:-:S02]  /*6d40*/  FFMA.FTZ R195, R156, -R76, R195 ;  /* 0x8000004c9cc37223 */ /* 0x000fc400000100c3 */
[----:B------:R-:W-:Y:S01]  /*6d50*/  FMUL.FTZ R160, R159, R76 ;  /* 0x0000004c9fa07220 */ /* 0x000fe20000410000 */
[----:B------:R2:W-:Y:S01]  /*6d60*/  STS [R196.X4+0x874], R169 ;  /* 0x000874a9c4007388 */ /* 0x0005e20000004800 */
[----:B0-----:R-:W-:Y:S02]  /*6d70*/  FFMA.FTZ R16, R152, R197, RZ ;  /* 0x000000c598107223 */ /* 0x001fe400000100ff */
[----:B------:R-:W-:Y:S02]  /*6d80*/  FFMA.FTZ R184, R158, -R75, R184 ;  /* 0x8000004b9eb87223 */ /* 0x000fe400000100b8 */
[----:B-1----:R-:W-:Y:S02]  /*6d90*/  FMUL.FTZ R161, R155, R77 ;  /* 0x0000004d9ba17220 */ /* 0x002fe40000410000 */
[----:B------:R-:W-:Y:S02]  /*6da0*/  FMUL.FTZ R170, R79, R170 ;  /* 0x000000aa4faa7220 */ /* 0x000fe40000410000 */
[----:B------:R-:W-:-:S02]  /*6db0*/  FFMA.FTZ R16, R161, R186, R16 ;  /* 0x000000baa1107223 */ /* 0x000fc40000010010 */
[----:B--2---:R-:W-:Y:S01]  /*6dc0*/  FMUL.FTZ R169, R153, R75 ;  /* 0x0000004b99a97220 */ /* 0x004fe20000410000 */
[----:B------:R0:W-:Y:S01]  /*6dd0*/  STS [R196.X4+0x86c], R170 ;  /* 0x00086caac4007388 */ /* 0x0001e20000004800 */
[----:B------:R-:W-:Y:S02]  /*6de0*/  FFMA.FTZ R16, R160, R195, R16 ;  /* 0x000000c3a0107223 */ /* 0x000fe40000010010 */
[----:B------:R-:W-:Y:S02]  /*6df0*/  FMUL.FTZ R171, R60, R171 ;  /* 0x000000ab3cab7220 */ /* 0x000fe40000410000 */
[-C--:B------:R-:W-:Y:S02]  /*6e00*/  FFMA.FTZ R193, R162, -R74.reuse, R193 ;  /* 0x8000004aa2c17223 */ /* 0x080fe400000100c1 */
[----:B------:R-:W-:Y:S01]  /*6e10*/  FMUL.FTZ R172, R167, R74 ;  /* 0x0000004aa7ac7220 */ /* 0x000fe20000410000 */
[----:B------:R1:W-:Y:S01]  /*6e20*/  STS [R196.X4+0x888], R171 ;  /* 0x000888abc4007388 */ /* 0x0003e20000004800 */
[----:B------:R-:W-:Y:S01]  /*6e30*/  FFMA.FTZ R16, R169, R184, R16 ;  /* 0x000000b8a9107223 */ /* 0x000fe20000010010 */
[----:B0-----:R-:W-:Y:S01]  /*6e40*/  PRMT R170, RZ, 0x5410, R96 ;  /* 0x00005410ffaa7816 */ /* 0x001fe20000000060 */
[----:B------:R-:W-:-:S02]  /*6e50*/  FMUL.FTZ R192, R85, R192 ;  /* 0x000000c055c07220 */ /* 0x000fc40000410000 */
[----:B------:R-:W-:Y:S02]  /*6e60*/  FFMA.FTZ R182, R168, -R73, R182 ;  /* 0x80000049a8b67223 */ /* 0x000fe400000100b6 */
[----:B------:R-:W-:Y:S01]  /*6e70*/  FFMA.FTZ R16, R172, R193, R16 ;  /* 0x000000c1ac107223 */ /* 0x000fe20000010010 */
[----:B------:R0:W-:Y:S01]  /*6e80*/  STS [R196.X4+0x854], R192 ;  /* 0x000854c0c4007388 */ /* 0x0001e20000004800 */
[----:B------:R-:W-:Y:S02]  /*6e90*/  FMUL.FTZ R194, R83, R194 ;  /* 0x000000c253c27220 */ /* 0x000fe40000410000 */
[----:B-1----:R-:W-:Y:S02]  /*6ea0*/  FMUL.FTZ R171, R151, R73 ;  /* 0x0000004997ab7220 */ /* 0x002fe40000410000 */
[----:B------:R-:W-:Y:S01]  /*6eb0*/  FMUL.FTZ R173, R68, R173 ;  /* 0x000000ad44ad7220 */ /* 0x000fe20000410000 */
[----:B------:R1:W-:Y:S01]  /*6ec0*/  STS [R196.X4+0x85c], R194 ;  /* 0x00085cc2c4007388 */ /* 0x0003e20000004800 */
[----:B------:R-:W-:-:S02]  /*6ed0*/  FFMA.FTZ R191, R170, -R71, R191 ;  /* 0x80000047aabf7223 */ /* 0x000fc400000100bf */
[----:B------:R-:W-:Y:S01]  /*6ee0*/  FMUL.FTZ R198, R150, R71 ;  /* 0x0000004796c67220 */ /* 0x000fe20000410000 */
[----:B0-----:R-:W-:Y:S01]  /*6ef0*/  PRMT R192, RZ, 0x5410, R95 ;  /* 0x00005410ffc07816 */ /* 0x001fe2000000005f */
[----:B------:R-:W-:Y:S01]  /*6f00*/  FFMA.FTZ R16, R171, R182, R16 ;  /* 0x000000b6ab107223 */ /* 0x000fe20000010010 */
[----:B------:R0:W-:Y:S01]  /*6f10*/  STS [R196.X4+0x878], R173 ;  /* 0x000878adc4007388 */ /* 0x0001e20000004800 */
[----:B------:R-:W-:Y:S02]  /*6f20*/  FMUL.FTZ R179, R66, R179 ;  /* 0x000000b342b37220 */ /* 0x000fe40000410000 */
[----:B------:R-:W-:Y:S01]  /*6f30*/  FMUL.FTZ R17, R64, R17 ;  /* 0x0000001140117220 */ /* 0x000fe20000410000 */
[----:B-1----:R-:W-:Y:S01]  /*6f40*/  PRMT R194, RZ, 0x5410, R94 ;  /* 0x00005410ffc27816 */ /* 0x002fe2000000005e */
[----:B------:R-:W-:Y:S01]  /*6f50*/  FMUL.FTZ R181, R58, R181 ;  /* 0x000000b53ab57220 */ /* 0x000fe20000410000 */
[----:B------:R1:W-:Y:S01]  /*6f60*/  STS [R196.X4+0x87c], R179 ;  /* 0x00087cb3c4007388 */ /* 0x0003e20000004800 */
[----:B------:R-:W-:-:S02]  /*6f70*/  FFMA.FTZ R180, R192, -R69, R180 ;  /* 0x80000045c0b47223 */ /* 0x000fc400000100b4 */
[----:B------:R-:W-:Y:S01]  /*6f80*/  FFMA.FTZ R16, R198, R191, R16 ;  /* 0x000000bfc6107223 */ /* 0x000fe20000010010 */
[----:B------:R2:W-:Y:S01]  /*6f90*/  STS [R196.X4+0x880], R17 ;  /* 0x00088011c4007388 */ /* 0x0005e20000004800 */
[----:B0-----:R-:W-:Y:S02]  /*6fa0*/  FMUL.FTZ R173, R149, R69 ;  /* 0x0000004595ad7220 */ /* 0x001fe40000410000 */
[-C--:B------:R-:W-:Y:S01]  /*6fb0*/  FFMA.FTZ R189, R194, -R67.reuse, R189 ;  /* 0x80000043c2bd7223 */ /* 0x080fe200000100bd */
[----:B------:R0:W-:Y:S01]  /*6fc0*/  STS [R196.X4+0x88c], R181 ;  /* 0x00088cb5c4007388 */ /* 0x0001e20000004800 */
[----:B------:R-:W-:Y:S02]  /*6fd0*/  FMUL.FTZ R204, R148, R67 ;  /* 0x0000004394cc7220 */ /* 0x000fe40000410000 */
[----:B------:R-:W-:Y:S02]  /*6fe0*/  FFMA.FTZ R16, R173, R180, R16 ;  /* 0x000000b4ad107223 */ /* 0x000fe40000010010 */
[----:B-1----:R-:W-:Y:S01]  /*6ff0*/  FMUL.FTZ R179, R147, R65 ;  /* 0x0000004193b37220 */ /* 0x002fe20000410000 */
[----:B--2---:R-:W-:Y:S01]  /*7000*/  IADD3 R17, R124, 0x40, RZ ;  /* 0x000000407c117810 */ /* 0x004fe20007ffe0ff */
[----:B------:R-:W-:-:S02]  /*7010*/  FFMA.FTZ R16, R204, R189, R16 ;  /* 0x000000bdcc107223 */ /* 0x000fc40000010010 */
[----:B------:R-:W-:Y:S01]  /*7020*/  FFMA.FTZ R183, R202, -R61, R190 ;  /* 0x8000003dcab77223 */ /* 0x000fe200000100be */
[----:B0-----:R-:W-:Y:S01]  /*7030*/  PRMT R196, RZ, 0x5410, R93 ;  /* 0x00005410ffc47816 */ /* 0x001fe2000000005d */
[-C--:B------:R-:W-:Y:S01]  /*7040*/  FFMA.FTZ R187, R200, -R63.reuse, R187 ;  /* 0x8000003fc8bb7223 */ /* 0x080fe200000100bb */
[----:B------:R-:W-:Y:S01]  /*7050*/  PRMT R181, RZ, 0x5410, R88 ;  /* 0x00005410ffb57816 */ /* 0x000fe20000000058 */
[----:B------:R-:W-:Y:S01]  /*7060*/  FMUL.FTZ R190, R146, R63 ;  /* 0x0000003f92be7220 */ /* 0x000fe20000410000 */
[----:B------:R-:W-:Y:S01]  /*7070*/  LEA.HI.SX32 R215, R17, R124, 0x1b ;  /* 0x0000007c11d77211 */ /* 0x000fe200078fdaff */
[----:B------:R-:W-:Y:S02]  /*7080*/  FFMA.FTZ R178, R196, -R65, R178 ;  /* 0x80000041c4b27223 */ /* 0x000fe400000100b2 */
[----:B------:R-:W-:Y:S02]  /*7090*/  FFMA.FTZ R209, R208, -R56, R201 ;  /* 0x80000038d0d17223 */ /* 0x000fe400000100c9 */
[----:B------:R-:W-:-:S02]  /*70a0*/  FFMA.FTZ R16, R179, R178, R16 ;  /* 0x000000b2b3107223 */ /* 0x000fc40000010010 */
[----:B------:R-:W-:Y:S02]  /*70b0*/  FMUL.FTZ R201, R145, R61 ;  /* 0x0000003d91c97220 */ /* 0x000fe40000410000 */
[----:B------:R-:W-:Y:S02]  /*70c0*/  FFMA.FTZ R16, R190, R187, R16 ;  /* 0x000000bbbe107223 */ /* 0x000fe40000010010 */
[----:B------:R-:W-:Y:S02]  /*70d0*/  FFMA.FTZ R211, R181, -R51, R188 ;  /* 0x80000033b5d37223 */ /* 0x000fe400000100bc */
[-C--:B------:R-:W-:Y:S02]  /*70e0*/  FFMA.FTZ R203, R206, -R59.reuse, R203 ;  /* 0x8000003bcecb7223 */ /* 0x080fe400000100cb */
[----:B------:R-:W-:Y:S02]  /*70f0*/  FMUL.FTZ R188, R144, R59 ;  /* 0x0000003b90bc7220 */ /* 0x000fe40000410000 */
[----:B------:R-:W-:-:S02]  /*7100*/  FFMA.FTZ R16, R201, R183, R16 ;  /* 0x000000b7c9107223 */ /* 0x000fc40000010010 */
[----:B------:R-:W-:Y:S02]  /*7110*/  FFMA.FTZ R214, R210, -R46, R199 ;  /* 0x8000002ed2d67223 */ /* 0x000fe400000100c7 */
[----:B------:R-:W-:Y:S02]  /*7120*/  FMUL.FTZ R199, R175, R56 ;  /* 0x00000038afc77220 */ /* 0x000fe40000410000 */
[----:B------:R-:W-:Y:S02]  /*7130*/  FFMA.FTZ R16, R188, R203, R16 ;  /* 0x000000cbbc107223 */ /* 0x000fe40000010010 */
[----:B------:R-:W-:-:S04]  /*7140*/  IMAD.WIDE.U32 R6, R205, c[0x0][0x2d0], R6 ;  /* 0x0000b400cd067a25 */ /* 0x000fc800078e0006 */
[----:B------:R-:W-:Y:S01]  /*7150*/  FMUL.FTZ R213, R177, R46 ;  /* 0x0000002eb1d57220 */ /* 0x000fe20000410000 */
[----:B------:R-:W-:Y:S01]  /*7160*/  IADD3 R7, R185, R7, RZ ;  /* 0x00000007b9077210 */ /* 0x000fe20007ffe0ff */
[----:B------:R-:W-:Y:S02]  /*7170*/  FMUL.FTZ R212, R174, R51 ;  /* 0x00000033aed47220 */ /* 0x000fe40000410000 */
[----:B------:R-:W-:Y:S02]  /*7180*/  FFMA.FTZ R16, R199, R209, R16 ;  /* 0x000000d1c7107223 */ /* 0x000fe40000010010 */
        /* <DEDUP_REMOVED lines=10> */
[----:B------:R-:W-:-:S04]  /*7230*/  LEA R16, P0, R18, c[0x0][0x320], 0x2 ;  /* 0x0000c80012107a11 */ /* 0x000fc800078010ff */
[----:B------:R-:W-:-:S04]  /*7240*/  IADD3 R17, R19, R17, RZ ;  /* 0x0000001113117210 */ /* 0x000fc80007ffe0ff */
[----:B------:R-:W-:-:S05]  /*7250*/  LEA.HI.X R17, R18, c[0x0][0x324], R17, 0x2, P0 ;  /* 0x0000c90012117a11 */ /* 0x000fca00000f1411 */
[----:B0-----:R0:W-:Y:S02]  /*7260*/  RED.E.ADD.F32.FTZ.RN.STRONG.GPU [R16.64], R217 ;  /* 0x000000d91000798e */ /* 0x0011e4000c10e784 */
.L_x_2796:
[----:B------:R-:W-:Y:S05]  /*7270*/  BSYNC B0 ;  /* 0x0000000000007941 */ /* 0x000fea0003800000 */
.L_x_2795:
        /* <DEDUP_REMOVED lines=10> */
.L_x_2798:
[----:B------:R-:W-:Y:S05]  /*7320*/  BSYNC B0 ;  /* 0x0000000000007941 */ /* 0x000fea0003800000 */
.L_x_2797:
        /* <DEDUP_REMOVED lines=14> */
.L_x_2800:
[----:B------:R-:W-:Y:S05]  /*7410*/  BSYNC B0 ;  /* 0x0000000000007941 */ /* 0x000fea0003800000 */
.L_x_2799:
[----:B------:R-:W2:Y:S01]  /*7420*/  LDS R19, [R19.X4+0xb50] ;  /* 0x000b500013137984 */ /* 0x000ea20000004800 */
[----:B------:R-:W-:Y:S01]  /*7430*/  BSSY B0, `(.L_x_2801) ;  /* 0x0000005000007945 */ /* 0x000fe20003800000 */
[----:B0-----:R-:W-:Y:S02]  /*7440*/  IADD3 R17, R124, 0x140, RZ ;  /* 0x000001407c117810 */ /* 0x001fe40007ffe0ff */
[----:B------:R-:W-:Y:S01]  /*7450*/  LEA.HI.SX32 R5, R5, R124, 0x1b ;  /* 0x0000007c05057211 */ /* 0x000fe200078fdaff */
[----:B------:R-:W-:Y:S05]  /*7460*/  @!P0 BRA `(.L_x_2802) ;  /* 0x0000001000008947 */ /* 0x000fea0003800000 */
[----:B--2---:R0:W-:Y:S02]  /*7470*/  RED.E.ADD.F32.FTZ.RN.STRONG.GPU [R6.64+-0xd00], R19 ;  /* 0xfff300130600798e */ /* 0x0041e4000c10e784 */
.L_x_2802:
[----:B------:R-:W-:Y:S05]  /*7480*/  BSYNC B0 ;  /* 0x0000000000007941 */ /* 0x000fea0003800000 */
.L_x_2801:
[----:B------:R-:W3:Y:S01]  /*7490*/  LDS R5, [R5.X4+0xc50] ;  /* 0x000c500005057984 */ /* 0x000ee20000004800 */
[----:B------:R-:W-:Y:S01]  /*74a0*/  BSSY B0, `(.L_x_2803) ;  /* 0x0000005000007945 */ /* 0x000fe20003800000 */
[----:B0-2---:R-:W-:-:S02]  /*74b0*/  IADD3 R19, R124, 0x180, RZ ;  /* 0x000001807c137810 */ /* 0x005fc40007ffe0ff */
[----:B------:R-:W-:Y:S01]  /*74c0*/  LEA.HI.SX32 R17, R17, R124, 0x1b ;  /* 0x0000007c11117211 */ /* 0x000fe200078fdaff */
[----:B------:R-:W-:Y:S05]  /*74d0*/  @!P1 BRA `(.L_x_2804) ;  /* 0x0000001000009947 */ /* 0x000fea0003800000 */
[----:B---3--:R0:W-:Y:S02]  /*74e0*/  RED.E.ADD.F32.FTZ.RN.STRONG.GPU [R6.64+-0xc00], R5 ;  /* 0xfff400050600798e */ /* 0x0081e4000c10e784 */
.L_x_2804:
[----:B------:R-:W-:Y:S05]  /*74f0*/  BSYNC B0 ;  /* 0x0000000000007941 */ /* 0x000fea0003800000 */
.L_x_2803:
[----:B------:R-:W2:Y:S01]  /*7500*/  LDS R17, [R17.X4+0xd50] ;  /* 0x000d500011117984 */ /* 0x000ea20000004800 */
[----:B------:R-:W-:Y:S01]  /*7510*/  BSSY B0, `(.L_x_2805) ;  /* 0x0000005000007945 */ /* 0x000fe20003800000 */
[----:B0--3--:R-:W-:Y:S02]  /*7520*/  IADD3 R5, R124, 0x1c0, RZ ;  /* 0x000001c07c057810 */ /* 0x009fe40007ffe0ff */
[----:B------:R-:W-:Y:S01]  /*7530*/  LEA.HI.SX32 R19, R19, R124, 0x1b ;  /* 0x0000007c13137211 */ /* 0x000fe200078fdaff */
[----:B------:R-:W-:Y:S05]  /*7540*/  @!P2 BRA `(.L_x_2806) ;  /* 0x000000100000a947 */ /* 0x000fea0003800000 */
[----:B--2---:R0:W-:Y:S02]  /*7550*/  RED.E.ADD.F32.FTZ.RN.STRONG.GPU [R6.64+-0xb00], R17 ;  /* 0xfff500110600798e */ /* 0x0041e4000c10e784 */
.L_x_2806:
[----:B------:R-:W-:Y:S05]  /*7560*/  BSYNC B0 ;  /* 0x0000000000007941 */ /* 0x000fea0003800000 */
.L_x_2805:
[----:B------:R-:W3:Y:S01]  /*7570*/  LDS R19, [R19.X4+0xe50] ;  /* 0x000e500013137984 */ /* 0x000ee20000004800 */
[----:B------:R-:W-:Y:S01]  /*7580*/  BSSY B0, `(.L_x_2807) ;  /* 0x0000005000007945 */ /* 0x000fe20003800000 */
[----:B0-2---:R-:W-:Y:S02]  /*7590*/  IADD3 R17, R124, 0x200, RZ ;  /* 0x000002007c117810 */ /* 0x005fe40007ffe0ff */
[----:B------:R-:W-:Y:S01]  /*75a0*/  LEA.HI.SX32 R5, R5, R124, 0x1b ;  /* 0x0000007c05057211 */ /* 0x000fe200078fdaff */
[----:B------:R-:W-:Y:S05]  /*75b0*/  @!P3 BRA `(.L_x_2808) ;  /* 0x000000100000b947 */ /* 0x000fea0003800000 */
[----:B---3--:R0:W-:Y:S02]  /*75c0*/  RED.E.ADD.F32.FTZ.RN.STRONG.GPU [R6.64+-0xa00], R19 ;  /* 0xfff600130600798e */ /* 0x0081e4000c10e784 */
.L_x_2808:
[----:B------:R-:W-:Y:S05]  /*75d0*/  BSYNC B0 ;  /* 0x0000000000007941 */ /* 0x000fea0003800000 */
.L_x_2807:
[----:B------:R-:W2:Y:S01]  /*75e0*/  LDS R5, [R5.X4+0xf50] ;  /* 0x000f500005057984 */ /* 0x000ea20000004800 */
[----:B------:R-:W-:Y:S01]  /*75f0*/  BSSY B0, `(.L_x_2809) ;  /* 0x0000004000007945 */ /* 0x000fe20003800000 */
[----:B------:R-:W-:Y:S01]  /*7600*/  LEA.HI.SX32 R4, R17, R124, 0x1b ;  /* 0x0000007c11047211 */ /* 0x000fe200078fdaff */
[----:B------:R-:W-:Y:S05]  /*7610*/  @!P4 BRA `(.L_x_2810) ;  /* 0x000000100000c947 */ /* 0x000fea0003800000 */
[----:B--2---:R2:W-:Y:S02]  /*7620*/  RED.E.ADD.F32.FTZ.RN.STRONG.GPU [R6.64+-0x900], R5 ;  /* 0xfff700050600798e */ /* 0x0045e4000c10e784 */
.L_x_2810:
[----:B------:R-:W-:Y:S05]  /*7630*/  BSYNC B0 ;  /* 0x0000000000007941 */ /* 0x000fea0003800000 */
.L_x_2809:
[----:B--2---:R2:W4:Y:S01]  /*7640*/  LDS R5, [R4.X4+0x1050] ;  /* 0x0010500004057984 */ /* 0x0045220000004800 */
[----:B------:R-:W-:Y:S01]  /*7650*/  BSSY B0, `(.L_x_2811) ;  /* 0x0000005000007945 */ /* 0x000fe20003800000 */
[----:B------:R-:W-:-:S02]  /*7660*/  IADD3 R17, R124, 0x240, RZ ;  /* 0x000002407c117810 */ /* 0x000fc40007ffe0ff */
[----:B0--3--:R-:W-:Y:S01]  /*7670*/  IADD3 R19, R124, 0x280, RZ ;  /* 0x000002807c137810 */ /* 0x009fe20007ffe0ff */
[----:B------:R-:W-:Y:S05]  /*7680*/  @!P5 BRA `(.L_x_2812) ;  /* 0x000000100000d947 */ /* 0x000fea0003800000 */
[----:B----4-:R0:W-:Y:S02]  /*7690*/  RED.E.ADD.F32.FTZ.RN.STRONG.GPU [R6.64+-0x800], R5 ;  /* 0xfff800050600798e */ /* 0x0101e4000c10e784 */
.L_x_2812:
[----:B------:R-:W-:Y:S05]  /*76a0*/  BSYNC B0 ;  /* 0x0000000000007941 */ /* 0x000fea0003800000 */
.L_x_2811:
        /* <DEDUP_REMOVED lines=14> */
.L_x_2814:
[----:B------:R-:W-:Y:S05]  /*7790*/  BSYNC B0 ;  /* 0x0000000000007941 */ /* 0x000fea0003800000 */
.L_x_2813:
[----:B------:R-:W3:Y:S01]  /*77a0*/  LDS R19, [R19.X4+0x1250] ;  /* 0x0012500013137984 */ /* 0x000ee20000004800 */
[----:B------:R-:W-:Y:S01]  /*77b0*/  BSSY B0, `(.L_x_2815) ;  /* 0x0000005000007945 */ /* 0x000fe20003800000 */
[----:B0-----:R-:W-:-:S02]  /*77c0*/  IADD3 R17, R124, 0x300, RZ ;  /* 0x000003007c117810 */ /* 0x001fc40007ffe0ff */
[----:B------:R-:W-:Y:S01]  /*77d0*/  LEA.HI.SX32 R5, R5, R124, 0x1b ;  /* 0x0000007c05057211 */ /* 0x000fe200078fdaff */
[----:B------:R-:W-:Y:S05]  /*77e0*/  @!P0 BRA `(.L_x_2816) ;  /* 0x0000001000008947 */ /* 0x000fea0003800000 */
[----:B---3--:R0:W-:Y:S02]  /*77f0*/  RED.E.ADD.F32.FTZ.RN.STRONG.GPU [R6.64+-0x600], R19 ;  /* 0xfffa00130600798e */ /* 0x0081e4000c10e784 */
.L_x_2816:
[----:B------:R-:W-:Y:S05]  /*7800*/  BSYNC B0 ;  /* 0x0000000000007941 */ /* 0x000fea0003800000 */
.L_x_2815:
[----:B------:R-:W4:Y:S01]  /*7810*/  LDS R5, [R5.X4+0x1350] ;  /* 0x0013500005057984 */ /* 0x000f220000004800 */
[----:B------:R-:W-:Y:S01]  /*7820*/  BSSY B0, `(.L_x_2817) ;  /* 0x0000005000007945 */ /* 0x000fe20003800000 */
[----:B0--3--:R-:W-:Y:S02]  /*7830*/  IADD3 R19, R124, 0x340, RZ ;  /* 0x000003407c137810 */ /* 0x009fe40007ffe0ff */
[----:B------:R-:W-:Y:S01]  /*7840*/  LEA.HI.SX32 R17, R17, R124, 0x1b ;  /* 0x0000007c11117211 */ /* 0x000fe200078fdaff */
[----:B------:R-:W-:Y:S05]  /*7850*/  @!P1 BRA `(.L_x_2818) ;  /* 0x0000001000009947 */ /* 0x000fea0003800000 */
[----:B----4-:R0:W-:Y:S02]  /*7860*/  RED.E.ADD.F32.FTZ.RN.STRONG.GPU [R6.64+-0x500], R5 ;  /* 0xfffb00050600798e */ /* 0x0101e4000c10e784 */
.L_x_2818:
[----:B------:R-:W-:Y:S05]  /*7870*/  BSYNC B0 ;  /* 0x0000000000007941 */ /* 0x000fea0003800000 */
.L_x_2817:
[----:B------:R-:W3:Y:S01]  /*7880*/  LDS R17, [R17.X4+0x1450] ;  /* 0x0014500011117984 */ /* 0x000ee20000004800 */
[----:B------:R-:W-:Y:S01]  /*7890*/  BSSY B0, `(.L_x_2819) ;  /* 0x0000005000007945 */ /* 0x000fe20003800000 */
[----:B0---4-:R-:W-:Y:S02]  /*78a0*/  IADD3 R5, R124, 0x380, RZ ;  /* 0x000003807c057810 */ /* 0x011fe40007ffe0ff */
[----:B------:R-:W-:Y:S01]  /*78b0*/  LEA.HI.SX32 R19, R19, R124, 0x1b ;  /* 0x0000007c13137211 */ /* 0x000fe200078fdaff */
[----:B------:R-:W-:Y:S05]  /*78c0*/  @!P2 BRA `(.L_x_2820) ;  /* 0x000000100000a947 */ /* 0x000fea0003800000 */
[----:B---3--:R0:W-:Y:S02]  /*78d0*/  RED.E.ADD.F32.FTZ.RN.STRONG.GPU [R6.64+-0x400], R17 ;  /* 0xfffc00110600798e */ /* 0x0081e4000c10e784 */
.L_x_2820:
[----:B------:R-:W-:Y:S05]  /*78e0*/  BSYNC B0 ;  /* 0x0000000000007941 */ /* 0x000fea0003800000 */
.L_x_2819:
[----:B------:R-:W4:Y:S01]  /*78f0*/  LDS R19, [R19.X4+0x1550] ;  /* 0x0015500013137984 */ /* 0x000f220000004800 */
[----:B------:R-:W-:Y:S01]  /*7900*/  BSSY B0, `(.L_x_2821) ;  /* 0x0000005000007945 */ /* 0x000fe20003800000 */
[----:B0--3--:R-:W-:-:S02]  /*7910*/  IADD3 R17, R124, 0x3c0, RZ ;  /* 0x000003c07c117810 */ /* 0x009fc40007ffe0ff */
[----:B------:R-:W-:Y:S01]  /*7920*/  LEA.HI.SX32 R5, R5, R124, 0x1b ;  /* 0x0000007c05057211 */ /* 0x000fe200078fdaff */
[----:B------:R-:W-:Y:S05]  /*7930*/  @!P3 BRA `(.L_x_2822) ;  /* 0x000000100000b947 */ /* 0x000fea0003800000 */
[----:B----4-:R0:W-:Y:S02]  /*7940*/  RED.E.ADD.F32.FTZ.RN.STRONG.GPU [R6.64+-0x300], R19 ;  /* 0xfffd00130600798e */ /* 0x0101e4000c10e784 */
.L_x_2822:
[----:B------:R-:W-:Y:S05]  /*7950*/  BSYNC B0 ;  /* 0x0000000000007941 */ /* 0x000fea0003800000 */
.L_x_2821:
[----:B------:R-:W3:Y:S01]  /*7960*/  LDS R5, [R5.X4+0x1650] ;  /* 0x0016500005057984 */ /* 0x000ee20000004800 */
[----:B------:R-:W-:Y:S01]  /*7970*/  BSSY B0, `(.L_x_2823) ;  /* 0x0000004000007945 */ /* 0x000fe20003800000 */
[----:B------:R-:W-:Y:S01]  /*7980*/  LEA.HI.SX32 R17, R17, R124, 0x1b ;  /* 0x0000007c11117211 */ /* 0x000fe200078fdaff */
[----:B------:R-:W-:Y:S05]  /*7990*/  @!P4 BRA `(.L_x_2824) ;  /* 0x000000100000c947 */ /* 0x000fea0003800000 */
[----:B---3--:R3:W-:Y:S02]  /*79a0*/  RED.E.ADD.F32.FTZ.RN.STRONG.GPU [R6.64+-0x200], R5 ;  /* 0xfffe00050600798e */ /* 0x0087e4000c10e784 */
.L_x_2824:
[----:B------:R-:W-:Y:S05]  /*79b0*/  BSYNC B0 ;  /* 0x0000000000007941 */ /* 0x000fea0003800000 */
.L_x_2823:
[----:B------:R-:W0:Y:S01]  /*79c0*/  LDS R17, [R17.X4+0x1750] ;  /* 0x0017500011117984 */ /* 0x000e220000004800 */
[----:B------:R-:W-:Y:S01]  /*79d0*/  BSSY B0, `(.L_x_2825) ;  /* 0x0000003000007945 */ /* 0x000fe20003800000 */
[----:B------:R-:W-:Y:S05]  /*79e0*/  @!P5 BRA `(.L_x_2826) ;  /* 0x000000100000d947 */ /* 0x000fea0003800000 */
[----:B0-----:R0:W-:Y:S02]  /*79f0*/  RED.E.ADD.F32.FTZ.RN.STRONG.GPU [R6.64+-0x100], R17 ;  /* 0xffff00110600798e */ /* 0x0011e4000c10e784 */
.L_x_2826:
[----:B------:R-:W-:Y:S05]  /*7a00*/  BSYNC B0 ;  /* 0x0000000000007941 */ /* 0x000fea0003800000 */
.L_x_2825:
        /* <DEDUP_REMOVED lines=10> */
[CC--:B------:R-:W-:Y:S02]  /*7ab0*/  FMUL.FTZ R4, R138.reuse, R175.reuse ;  /* 0x000000af8a047220 */ /* 0x0c0fe40000410000 */
[----:B------:R-:W-:Y:S02]  /*7ac0*/  FMUL.FTZ R6, R195, R6 ;  /* 0x00000006c3067220 */ /* 0x000fe40000410000 */
[----:B------:R-:W-:Y:S02]  /*7ad0*/  FMUL.FTZ R209, R209, R4 ;  /* 0x00000004d1d17220 */ /* 0x000fe40000410000 */
[----:B------:R-:W-:Y:S02]  /*7ae0*/  FMUL.FTZ R4, R138, R144 ;  /* 0x000000908a047220 */ /* 0x000fe40000410000 */
[----:B------:R-:W-:-:S02]  /*7af0*/  FFMA.FTZ R208, R208, R175, R209 ;  /* 0x000000afd0d07223 */ /* 0x000fc400000100d1 */
[----:B------:R-:W-:Y:S02]  /*7b00*/  FMUL.FTZ R203, R203, R4 ;  /* 0x00000004cbcb7220 */ /* 0x000fe40000410000 */
[----:B---3--:R-:W-:Y:S02]  /*7b10*/  @!P0 FADD.FTZ R16, R16, R5 ;  /* 0x0000000510108221 */ /* 0x008fe40000010000 */
[----:B------:R-:W-:Y:S02]  /*7b20*/  FMUL.FTZ R4, R138, R145 ;  /* 0x000000918a047220 */ /* 0x000fe40000410000 */
[----:B0-----:R-:W-:Y:S01]  /*7b30*/  @!P0 FADD.FTZ R176, R176, R7 ;  /* 0x00000007b0b08221 */ /* 0x001fe20000010000 */
[----:B------:R-:W0:Y:S01]  /*7b40*/  SHFL.DOWN PT, R5, R16, 0x2, 0x1f ;  /* 0x08401f0010057f89 */ /* 0x000e2200000e0000 */
[----:B------:R-:W-:Y:S01]  /*7b50*/  ISETP.GT.AND P0, PT, R122, 0x1d, PT ;  /* 0x0000001d7a00780c */ /* 0x000fe20003f04270 */
[----:B------:R-:W-:Y:S02]  /*7b60*/  FMUL.FTZ R183, R183, R4 ;  /* 0x00000004b7b77220 */ /* 0x000fe40000410000 */
[----:B------:R-:W2:Y:S01]  /*7b70*/  SHFL.DOWN PT, R7, R176, 0x2, 0x1f ;  /* 0x08401f00b0077f89 */ /* 0x000ea200000e0000 */
[----:B------:R-:W-:-:S02]  /*7b80*/  FMUL.FTZ R4, R138, R146 ;  /* 0x000000928a047220 */ /* 0x000fc40000410000 */
        /* <DEDUP_REMOVED lines=9> */
[----:B0-----:R-:W-:Y:S02]  /*7c20*/  @!P0 FADD.FTZ R16, R16, R5 ;  /* 0x0000000510108221 */ /* 0x001fe40000010000 */
[----:B------:R-:W-:Y:S02]  /*7c30*/  FMUL.FTZ R5, R138, R177 ;  /* 0x000000b18a057220 */ /* 0x000fe40000410000 */
[----:B--2---:R-:W-:Y:S01]  /*7c40*/  @!P0 FADD.FTZ R176, R176, R7 ;  /* 0x00000007b0b08221 */ /* 0x004fe20000010000 */
[----:B------:R-:W-:Y:S01]  /*7c50*/  ISETP.GT.AND P0, PT, R122, 0x1b, PT ;  /* 0x0000001b7a00780c */ /* 0x000fe20003f04270 */
[----:B------:R-:W0:Y:S01]  /*7c60*/  SHFL.DOWN PT, R7, R16, 0x4, 0x1f ;  /* 0x08801f0010077f89 */ /* 0x000e2200000e0000 */
[----:B------:R-:W-:-:S02]  /*7c70*/  FMUL.FTZ R5, R214, R5 ;  /* 0x00000005d6057220 */ /* 0x000fc40000410000 */
[----:B------:R-:W-:Y:S01]  /*7c80*/  FMUL.FTZ R4, R193, R4 ;  /* 0x00000004c1047220 */ /* 0x000fe20000410000 */
[----:B------:R-:W2:Y:S01]  /*7c90*/  SHFL.DOWN PT, R17, R176, 0x4, 0x1f ;  /* 0x08801f00b0117f89 */ /* 0x000ea200000e0000 */
[----:B------:R-:W-:Y:S02]  /*7ca0*/  FFMA.FTZ R210, R210, R177, R5 ;  /* 0x000000b1d2d27223 */ /* 0x000fe40000010005 */
[----:B------:R-:W-:Y:S02]  /*7cb0*/  FMUL.FTZ R5, R138, R147 ;  /* 0x000000938a057220 */ /* 0x000fe40000410000 */
[----:B------:R-:W-:Y:S02]  /*7cc0*/  FFMA.FTZ R167, R162, R167, R4 ;  /* 0x000000a7a2a77223 */ /* 0x000fe40000010004 */
[----:B------:R-:W-:Y:S02]  /*7cd0*/  FMUL.FTZ R5, R178, R5 ;  /* 0x00000005b2057220 */ /* 0x000fe40000410000 */
[----:B------:R-:W-:-:S02]  /*7ce0*/  FFMA.FTZ R189, R194, R148, R189 ;  /* 0x00000094c2bd7223 */ /* 0x000fc400000100bd */
[----:B------:R-:W-:Y:S02]  /*7cf0*/  FFMA.FTZ R196, R196, R147, R5 ;  /* 0x00000093c4c47223 */ /* 0x000fe40000010005 */
[----:B------:R-:W-:Y:S02]  /*7d00*/  FMUL.FTZ R5, R138, R149 ;  /* 0x000000958a057220 */ /* 0x000fe40000410000 */
[----:B------:R-:W-:Y:S02]  /*7d10*/  FFMA.FTZ R191, R170, R150, R191 ;  /* 0x00000096aabf7223 */ /* 0x000fe400000100bf */
[----:B------:R-:W-:Y:S02]  /*7d20*/  FMUL.FTZ R5, R180, R5 ;  /* 0x00000005b4057220 */ /* 0x000fe40000410000 */
[----:B------:R-:W-:Y:S02]  /*7d30*/  FFMA.FTZ R159, R156, R159, R6 ;  /* 0x0000009f9c9f7223 */ /* 0x000fe40000010006 */
[----:B0-----:R-:W-:-:S02]  /*7d40*/  @!P0 FADD.FTZ R16, R16, R7 ;  /* 0x0000000710108221 */ /* 0x001fc40000010000 */
[----:B------:R-:W-:Y:S02]  /*7d50*/  FFMA.FTZ R192, R192, R149, R5 ;  /* 0x00000095c0c07223 */ /* 0x000fe40000010005 */
[----:B--2---:R-:W-:Y:S01]  /*7d60*/  @!P0 FADD.FTZ R176, R176, R17 ;  /* 0x00000011b0b08221 */ /* 0x004fe20000010000 */
[----:B------:R-:W0:Y:S01]  /*7d70*/  SHFL.DOWN PT, R7, R16, 0x8, 0x1f ;  /* 0x09001f0010077f89 */ /* 0x000e2200000e0000 */
[----:B------:R-:W-:Y:S01]  /*7d80*/  ISETP.GT.AND P0, PT, R122, 0x17, PT ;  /* 0x000000177a00780c */ /* 0x000fe20003f04270 */
[----:B------:R-:W-:Y:S02]  /*7d90*/  FMUL.FTZ R5, R138, R151 ;  /* 0x000000978a057220 */ /* 0x000fe40000410000 */
[----:B------:R-:W2:Y:S01]  /*7da0*/  SHFL.DOWN PT, R17, R176, 0x8, 0x1f ;  /* 0x09001f00b0117f89 */ /* 0x000ea200000e0000 */
[----:B------:R-:W-:Y:S02]  /*7db0*/  FADD.FTZ R22, R213, R22 ;  /* 0x00000016d5167221 */ /* 0x000fe40000010000 */
[----:B------:R-:W-:-:S02]  /*7dc0*/  FMUL.FTZ R5, R182, R5 ;  /* 0x00000005b6057220 */ /* 0x000fc40000410000 */
[----:B------:R-:W-:Y:S02]  /*7dd0*/  FADD.FTZ R25, R212, R25 ;  /* 0x00000019d4197221 */ /* 0x000fe40000010000 */
[----:B------:R-:W-:Y:S02]  /*7de0*/  FFMA.FTZ R168, R168, R151, R5 ;  /* 0x00000097a8a87223 */ /* 0x000fe40000010005 */
[----:B------:R-:W-:Y:S02]  /*7df0*/  FADD.FTZ R24, R199, R24 ;  /* 0x00000018c7187221 */ /* 0x000fe40000010000 */
[----:B------:R-:W-:Y:S02]  /*7e00*/  FADD.FTZ R57, R210, R57 ;  /* 0x00000039d2397221 */ /* 0x000fe40000010000 */
[----:B------:R-:W-:Y:S02]  /*7e10*/  FADD.FTZ R27, R188, R27 ;  /* 0x0000001bbc1b7221 */ /* 0x000fe40000010000 */
[----:B------:R-:W-:-:S02]  /*7e20*/  FADD.FTZ R54, R181, R54 ;  /* 0x00000036b5367221 */ /* 0x000fc40000010000 */
        /* <DEDUP_REMOVED lines=20> */
[----:B------:R-:W-:-:S02]  /*7f70*/  FMUL.FTZ R7, R138, R153 ;  /* 0x000000998a077220 */ /* 0x000fc40000410000 */
[----:B--2---:R-:W-:Y:S01]  /*7f80*/  @!P0 FADD.FTZ R176, R176, R17 ;  /* 0x00000011b0b08221 */ /* 0x004fe20000010000 */
[----:B------:R-:W-:Y:S01]  /*7f90*/  MOV R4, R16 ;  /* 0x0000001000047202 */ /* 0x000fe20000000f00 */
[----:B------:R-:W-:Y:S02]  /*7fa0*/  FMUL.FTZ R7, R184, R7 ;  /* 0x00000007b8077220 */ /* 0x000fe40000410000 */
[----:B------:R-:W-:Y:S02]  /*7fb0*/  IMAD.MOV.U32 R5, RZ, RZ, R176 ;  /* 0x000000ffff057224 */ /* 0x000fe400078e00b0 */
[----:B------:R-:W-:Y:S02]  /*7fc0*/  FFMA.FTZ R158, R158, R153, R7 ;  /* 0x000000999e9e7223 */ /* 0x000fe40000010007 */
[C---:B------:R-:W-:Y:S01]  /*7fd0*/  FMUL.FTZ R7, R138.reuse, R155 ;  /* 0x0000009b8a077220 */ /* 0x040fe20000410000 */
[----:B------:R0:W-:Y:S01]  /*7fe0*/  @!P1 STS.64 [R120.X8+0x18d8], R4 ;  /* 0x0018d80478009388 */ /* 0x0001e20000008a00 */
[----:B------:R-:W-:-:S02]  /*7ff0*/  FMUL.FTZ R138, R138, R157 ;  /* 0x0000009d8a8a7220 */ /* 0x000fc40000410000 */
[----:B------:R-:W-:Y:S02]  /*8000*/  FMUL.FTZ R7, R186, R7 ;  /* 0x00000007ba077220 */ /* 0x000fe40000410000 */
[----:B------:R-:W-:Y:S02]  /*8010*/  FMUL.FTZ R138, R197, R138 ;  /* 0x0000008ac58a7220 */ /* 0x000fe40000410000 */
[----:B------:R-:W-:Y:S02]  /*8020*/  FFMA.FTZ R154, R154, R155, R7 ;  /* 0x0000009b9a9a7223 */ /* 0x000fe40000010007 */
[----:B------:R-:W-:Y:S02]  /*8030*/  FFMA.FTZ R157, R140, R157, R138 ;  /* 0x0000009d8c9d7223 */ /* 0x000fe4000001008a */
        /* <DEDUP_REMOVED lines=17> */
[----:B------:R-:W2:Y:S04]  /*8150*/  @P0 LDS R16, [R18+0x3210] ;  /* 0x0032100012100984 */ /* 0x000ea80000000800 */
[----:B------:R-:W3:Y:S01]  /*8160*/  @P0 LDS R17, [R18+0x2e10] ;  /* 0x002e100012110984 */ /* 0x000ee20000000800 */
[----:B0-----:R-:W-:Y:S02]  /*8170*/  FADD.FTZ R5, R5, R7 ;  /* 0x0000000705057221 */ /* 0x001fe40000010000 */
[----:B------:R-:W-:Y:S02]  /*8180*/  FADD.FTZ R4, R4, R6 ;  /* 0x0000000604047221 */ /* 0x000fe40000010000 */
[----:B--2---:R-:W-:Y:S02]  /*8190*/  @P0 FADD.FTZ R5, R5, R16 ;  /* 0x0000001005050221 */ /* 0x004fe40000010000 */
[----:B---3--:R-:W-:-:S03]  /*81a0*/  @P0 FADD.FTZ R4, R4, R17 ;  /* 0x0000001104040221 */ /* 0x008fc60000010000 */
[----:B------:R0:W-:Y:S04]  /*81b0*/  STS [R18+0x3210], R5 ;  /* 0x0032100512007388 */ /* 0x0001e80000000800 */
[----:B------:R0:W-:Y:S02]  /*81c0*/  STS [R18+0x2e10], R4 ;  /* 0x002e100412007388 */ /* 0x0001e40000000800 */
.L_x_2828:
[----:B0-----:R-:W-:Y:S05]  /*81d0*/  BSYNC B0 ;  /* 0x0000000000007941 */ /* 0x001fea0003800000 */
.L_x_2827:
[----:B------:R-:W-:Y:S02]  /*81e0*/  IADD3 R23, R23, 0x1, RZ ;  /* 0x0000000117177810 */ /* 0x000fe40007ffe0ff */
[----:B------:R-:W-:Y:S02]  /*81f0*/  IADD3 R21, P1, R21, 0x1, RZ ;  /* 0x0000000115157810 */ /* 0x000fe40007f3e0ff */
[----:B------:R-:W-:-:S03]  /*8200*/  ISETP.GE.AND P0, PT, R23, c[0x0][0x16c], PT ;  /* 0x00005b0017007a0c */ /* 0x000fc60003f06270 */
[----:B------:R-:W-:-:S10]  /*8210*/  IMAD.X R0, RZ, RZ, R0, P1 ;  /* 0x000000ffff007224 */ /* 0x000fd400008e0600 */
[----:B-1--4-:R-:W-:Y:S01]  /*8220*/  @P0 CALL.REL.NOINC `(.L_x_2781) ;  /* 0x0000001000000944 */ /* 0x012fe20003c00000 */
[----:B------:R-:W-:Y:S05]  /*8230*/  BRA `(.L_x_2829) ;  /* 0xffffc59000007947 */ /* 0x000fea000383ffff */
.L_x_2781:
[----:B------:R-:W-:Y:S01]  /*8240*/  BAR.SYNC.DEFER_BLOCKING 0x0 ;  /* 0x0000000000007b1d */ /* 0x000fe20000010000 */
[----:B------:R-:W-:Y:S02]  /*8250*/  IADD3 R59, -R119, c[0x0][0x168], RZ ;  /* 0x00005a00773b7a10 */ /* 0x000fe40007ffe1ff */
[C---:B------:R-:W-:Y:S02]  /*8260*/  LOP3.LUT R51, R8.reuse, 0x20, RZ, 0xfc, !PT ;  /* 0x0000002008337812 */ /* 0x040fe400078efcff */
[CC--:B------:R-:W-:Y:S02]  /*8270*/  ISETP.GE.AND P2, PT, R8.reuse, R59.reuse, PT ;  /* 0x0000003b0800720c */ /* 0x0c0fe40003f46270 */
[----:B------:R-:W-:Y:S02]  /*8280*/  ISETP.GE.AND P1, PT, R51, R59, PT ;  /* 0x0000003b3300720c */ /* 0x000fe40003f26270 */
[C---:B------:R-:W-:Y:S02]  /*8290*/  LOP3.LUT R56, R8.reuse, 0x40, RZ, 0xfc, !PT ;  /* 0x0000004008387812 */ /* 0x040fe400078efcff */
[----:B------:R-:W-:-:S02]  /*82a0*/  LOP3.LUT R0, R8, 0x60, RZ, 0xfc, !PT ;  /* 0x0000006008007812 */ /* 0x000fc400078efcff */
[----:B------:R-:W-:Y:S02]  /*82b0*/  PRMT R61, RZ, 0x7610, R61 ;  /* 0x00007610ff3d7816 */ /* 0x000fe4000000003d */
[C---:B------:R-:W-:Y:S02]  /*82c0*/  LOP3.LUT R4, R8.reuse, 0x80, RZ, 0xfc, !PT ;  /* 0x0000008008047812 */ /* 0x040fe400078efcff */
[----:B------:R-:W-:Y:S02]  /*82d0*/  PRMT R58, RZ, 0x7610, R58 ;  /* 0x00007610ff3a7816 */ /* 0x000fe4000000003a */
[C---:B------:R-:W-:Y:S02]  /*82e0*/  LOP3.LUT R5, R8.reuse, 0xa0, RZ, 0xfc, !PT ;  /* 0x000000a008057812 */ /* 0x040fe400078efcff */
[----:B------:R-:W-:Y:S02]  /*82f0*/  LOP3.LUT R6, R8, 0xc0, RZ, 0xfc, !PT ;  /* 0x000000c008067812 */ /* 0x000fe400078efcff */
        /* <DEDUP_REMOVED lines=75> */
[----:B------:R-:W-:Y:S04]  /*87b0*/  LDS.U16 R62, [R102+0x12] ;  /* 0x00001200663e7984 */ /* 0x000fe80000000400 */
[----:B------:R-:W-:Y:S01]  /*87c0*/  LDS.U16 R36, [R102+0x1c] ;  /* 0x00001c0066247984 */ /* 0x000fe20000000400 */
        /* <DEDUP_REMOVED lines=8> */
[----:B------:R-:W-:Y:S02]  /*8850*/  @!P4 FMUL.FTZ R61, R61, -1.4426950216293334961 ;  /* 0xbfb8aa3b3d3dc820 */ /* 0x000fe40000410000 */
[----:B------:R-:W-:Y:S02]  /*8860*/  FADD.FTZ R65, R3, R134 ;  /* 0x0000008603417221 */ /* 0x000fe40000010000 */
[----:B------:R3:W1:Y:S01]  /*8870*/  @!P4 MUFU.EX2 R63, R61 ;  /* 0x0000003d003fc308 */ /* 0x0006620000000800 */
[----:B------:R-:W2:Y:S02]  /*8880*/  LDS.U16 R3, [R102+0xa] ;  /* 0x00000a0066037984 */ /* 0x000ea40000000400 */
[----:B------:R-:W-:-:S02]  /*8890*/  FSETP.GTU.FTZ.AND P0, PT, R65, 20, PT ;  /* 0x41a000004100780b */ /* 0x000fc40003f1c000 */
[----:B---3--:R-:W-:Y:S02]  /*88a0*/  PRMT R61, RZ, 0x5410, R60 ;  /* 0x00005410ff3d7816 */ /* 0x008fe4000000003c */
[----:B------:R-:W-:Y:S03]  /*88b0*/  LDS.U16 R60, [R102+0xe] ;  /* 0x00000e00663c7984 */ /* 0x000fe60000000400 */
[----:B------:R-:W-:Y:S02]  /*88c0*/  FADD.FTZ R66, R61, R134 ;  /* 0x000000863d427221 */ /* 0x000fe40000010000 */
[----:B------:R-:W3:Y:S04]  /*88d0*/  LDS.U16 R61, [R102+0x10] ;  /* 0x00001000663d7984 */ /* 0x000ee80000000400 */
[----:B------:R-:W-:-:S06]  /*88e0*/  @!P0 FMUL.FTZ R65, R65, -1.4426950216293334961 ;  /* 0xbfb8aa3b41418820 */ /* 0x000fcc0000410000 */
[----:B------:R-:W4:Y:S01]  /*88f0*/  @!P0 MUFU.EX2 R65, R65 ;  /* 0x0000004100418308 */ /* 0x000f220000000800 */
[----:B------:R-:W-:Y:S01]  /*8900*/  FSETP.GTU.FTZ.AND P5, PT, R64, 20, PT ;  /* 0x41a000004000780b */ /* 0x000fe20003fbc000 */
[----:B-1----:R-:W-:-:S06]  /*8910*/  @!P4 FADD.FTZ R63, R63, 1 ;  /* 0x3f8000003f3fc421 */ /* 0x002fcc0000010000 */
[----:B------:R0:W-:Y:S01]  /*8920*/  @!P4 MUFU.RCP R67, R63 ;  /* 0x0000003f0043c308 */ /* 0x0001e20000001000 */
[----:B----4-:R-:W-:Y:S01]  /*8930*/  @!P0 FADD.FTZ R65, R65, 1 ;  /* 0x3f80000041418421 */ /* 0x010fe20000010000 */
[----:B0-----:R-:W-:-:S06]  /*8940*/  PRMT R63, RZ, 0x5410, R2 ;  /* 0x00005410ff3f7816 */ /* 0x001fcc0000000002 */
[----:B------:R-:W0:Y:S01]  /*8950*/  @!P0 MUFU.RCP R65, R65 ;  /* 0x0000004100418308 */ /* 0x000e220000001000 */
[----:B------:R-:W-:Y:S01]  /*8960*/  @!P5 FMUL.FTZ R64, R64, -1.4426950216293334961 ;  /* 0xbfb8aa3b4040d820 */ /* 0x000fe20000410000 */
[----:B--2---:R-:W-:Y:S01]  /*8970*/  PRMT R3, RZ, 0x5410, R3 ;  /* 0x00005410ff037816 */ /* 0x004fe20000000003 */
[----:B------:R-:W-:Y:S01]  /*8980*/  FADD.FTZ R2, R63, R134 ;  /* 0x000000863f027221 */ /* 0x000fe20000010000 */
[----:B---3--:R-:W-:-:S05]  /*8990*/  PRMT R61, RZ, 0x5410, R61 ;  /* 0x00005410ff3d7816 */ /* 0x008fca000000003d */
[----:B------:R-:W-:Y:S01]  /*89a0*/  FADD.FTZ R63, R61, R134 ;  /* 0x000000863d3f7221 */ /* 0x000fe20000010000 */
[----:B------:R-:W-:Y:S01]  /*89b0*/  PRMT R61, RZ, 0x5410, R62 ;  /* 0x00005410ff3d7816 */ /* 0x000fe2000000003e */
[----:B------:R-:W1:Y:S01]  /*89c0*/  @!P5 MUFU.EX2 R64, R64 ;  /* 0x000000400040d308 */ /* 0x000e620000000800 */
[----:B------:R-:W-:Y:S01]  /*89d0*/  FADD.FTZ R68, R3, R134 ;  /* 0x0000008603447221 */ /* 0x000fe20000010000 */
[----:B------:R-:W-:Y:S02]  /*89e0*/  PRMT R3, RZ, 0x5410, R58 ;  /* 0x00005410ff037816 */ /* 0x000fe4000000003a */
[--C-:B------:R-:W-:Y:S02]  /*89f0*/  FADD.FTZ R62, R61, R134.reuse ;  /* 0x000000863d3e7221 */ /* 0x100fe40000010000 */
[----:B------:R-:W-:Y:S01]  /*8a00*/  FSETP.GTU.FTZ.AND P3, PT, R68, 20, PT ;  /* 0x41a000004400780b */ /* 0x000fe20003f7c000 */
[----:B0-----:R-:W-:Y:S02]  /*8a10*/  @!P0 FMUL.FTZ R40, R40, R65 ;  /* 0x0000004128288220 */ /* 0x001fe40000410000 */
[----:B------:R-:W-:Y:S01]  /*8a20*/  FADD.FTZ R58, R3, R134 ;  /* 0x00000086033a7221 */ /* 0x000fe20000010000 */
[----:B------:R-:W-:-:S02]  /*8a30*/  FSETP.GTU.FTZ.AND P0, PT, R62, 20, PT ;  /* 0x41a000003e00780b */ /* 0x000fc40003f1c000 */
[----:B------:R-:W-:Y:S02]  /*8a40*/  PRMT R3, RZ, 0x5410, R60 ;  /* 0x00005410ff037816 */ /* 0x000fe4000000003c */
[----:B------:R-:W-:Y:S01]  /*8a50*/  FSETP.GTU.FTZ.AND P1, PT, R66, 20, PT ;  /* 0x41a000004200780b */ /* 0x000fe20003f3c000 */
[----:B------:R-:W-:Y:S01]  /*8a60*/  @!P4 FMUL.FTZ R38, R38, R67 ;  /* 0x000000432626c220 */ /* 0x000fe20000410000 */
[----:B------:R-:W-:Y:S01]  /*8a70*/  FSETP.GTU.FTZ.AND P4, PT, R58, 20, PT ;  /* 0x41a000003a00780b */ /* 0x000fe20003f9c000 */
[----:B------:R-:W-:Y:S02]  /*8a80*/  FADD.FTZ R60, R3, R134 ;  /* 0x00000086033c7221 */ /* 0x000fe40000010000 */
[----:B-1----:R-:W-:Y:S02]  /*8a90*/  @!P5 FADD.FTZ R64, R64, 1 ;  /* 0x3f8000004040d421 */ /* 0x002fe40000010000 */
[----:B------:R-:W-:Y:S01]  /*8aa0*/  @!P3 FMUL.FTZ R3, R68, -1.4426950216293334961 ;  /* 0xbfb8aa3b4403b820 */ /* 0x000fe20000410000 */
[----:B------:R-:W-:Y:S01]  /*8ab0*/  FSETP.GTU.FTZ.AND P6, PT, R60, 20, PT ;  /* 0x41a000003c00780b */ /* 0x000fe20003fdc000 */
[----:B------:R-:W-:-:S02]  /*8ac0*/  @!P0 FMUL.FTZ R62, R62, -1.4426950216293334961 ;  /* 0xbfb8aa3b3e3e8820 */ /* 0x000fc40000410000 */
[----:B------:R-:W0:Y:S02]  /*8ad0*/  @!P5 MUFU.RCP R64, R64 ;  /* 0x000000400040d308 */ /* 0x000e240000001000 */
[----:B------:R-:W-:Y:S01]  /*8ae0*/  @!P1 FMUL.FTZ R66, R66, -1.4426950216293334961 ;  /* 0xbfb8aa3b42429820 */ /* 0x000fe20000410000 */
[----:B------:R-:W-:Y:S01]  /*8af0*/  FSETP.GTU.FTZ.AND P2, PT, R2, 20, PT ;  /* 0x41a000000200780b */ /* 0x000fe20003f5c000 */
[----:B------:R-:W-:-:S04]  /*8b00*/  @!P4 FMUL.FTZ R58, R58, -1.4426950216293334961 ;  /* 0xbfb8aa3b3a3ac820 */ /* 0x000fc80000410000 */
[----:B------:R-:W1:Y:S02]  /*8b10*/  @!P3 MUFU.EX2 R3, R3 ;  /* 0x000000030003b308 */ /* 0x000e640000000800 */
[----:B------:R-:W-:-:S06]  /*8b20*/  @!P6 FMUL.FTZ R60, R60, -1.4426950216293334961 ;  /* 0xbfb8aa3b3c3ce820 */ /* 0x000fcc0000410000 */
[----:B------:R-:W2:Y:S08]  /*8b30*/  @!P0 MUFU.EX2 R62, R62 ;  /* 0x0000003e003e8308 */ /* 0x000eb00000000800 */
[----:B------:R-:W3:Y:S01]  /*8b40*/  @!P1 MUFU.EX2 R66, R66 ;  /* 0x0000004200429308 */ /* 0x000ee20000000800 */
[----:B------:R-:W-:-:S07]  /*8b50*/  @!P2 FMUL.FTZ R2, R2, -1.4426950216293334961 ;  /* 0xbfb8aa3b0202a820 */ /* 0x000fce0000410000 */
[----:B------:R-:W4:Y:S01]  /*8b60*/  @!P4 MUFU.EX2 R58, R58 ;  /* 0x0000003a003ac308 */ /* 0x000f220000000800 */
[----:B0-----:R-:W-:Y:S01]  /*8b70*/  @!P5 FMUL.FTZ R41, R41, R64 ;  /* 0x000000402929d220 */ /* 0x001fe20000410000 */
[----:B------:R-:W-:Y:S01]  /*8b80*/  FSETP.GTU.FTZ.AND P5, PT, R63, 20, PT ;  /* 0x41a000003f00780b */ /* 0x000fe20003fbc000 */
[----:B-1----:R-:W-:-:S05]  /*8b90*/  @!P3 FADD.FTZ R3, R3, 1 ;  /* 0x3f8000000303b421 */ /* 0x002fca0000010000 */
[----:B------:R-:W0:Y:S01]  /*8ba0*/  @!P6 MUFU.EX2 R60, R60 ;  /* 0x0000003c003ce308 */ /* 0x000e220000000800 */
[----:B--2---:R-:W-:Y:S02]  /*8bb0*/  @!P0 FADD.FTZ R62, R62, 1 ;  /* 0x3f8000003e3e8421 */ /* 0x004fe40000010000 */
[----:B---3--:R-:W-:-:S05]  /*8bc0*/  @!P1 FADD.FTZ R66, R66, 1 ;  /* 0x3f80000042429421 */ /* 0x008fca0000010000 */
[----:B------:R-:W1:Y:S01]  /*8bd0*/  @!P2 MUFU.EX2 R2, R2 ;  /* 0x000000020002a308 */ /* 0x000e620000000800 */
[----:B----4-:R-:W-:-:S07]  /*8be0*/  @!P4 FADD.FTZ R58, R58, 1 ;  /* 0x3f8000003a3ac421 */ /* 0x010fce0000010000 */
[----:B------:R2:W-:Y:S01]  /*8bf0*/  @!P3 MUFU.RCP R80, R3 ;  /* 0x000000030050b308 */ /* 0x0005e20000001000 */
[----:B------:R-:W-:Y:S02]  /*8c00*/  @!P5 FMUL.FTZ R61, R63, -1.4426950216293334961 ;  /* 0xbfb8aa3b3f3dd820 */ /* 0x000fe40000410000 */
[----:B0-----:R-:W-:-:S05]  /*8c10*/  @!P6 FADD.FTZ R60, R60, 1 ;  /* 0x3f8000003c3ce421 */ /* 0x001fca0000010000 */
[----:B------:R-:W0:Y:S01]  /*8c20*/  @!P1 MUFU.RCP R78, R66 ;  /* 0x00000042004e9308 */ /* 0x000e220000001000 */
[----:B--2---:R-:W2:Y:S07]  /*8c30*/  LDS.U16 R3, [R102+0x16] ;  /* 0x0000160066037984 */ /* 0x004eae0000000400 */
[----:B------:R-:W3:Y:S08]  /*8c40*/  @!P0 MUFU.RCP R62, R62 ;  /* 0x0000003e003e8308 */ /* 0x000ef00000001000 */
[----:B------:R4:W-:Y:S01]  /*8c50*/  @!P4 MUFU.RCP R81, R58 ;  /* 0x0000003a0051c308 */ /* 0x0009e20000001000 */
[----:B-1----:R-:W-:Y:S01]  /*8c60*/  @!P2 FADD.FTZ R2, R2, 1 ;  /* 0x3f8000000202a421 */ /* 0x002fe20000010000 */
[----:B----4-:R-:W1:Y:S06]  /*8c70*/  LDS.U16 R58, [R102+0x18] ;  /* 0x00001800663a7984 */ /* 0x010e6c0000000400 */
[----:B------:R4:W-:Y:S01]  /*8c80*/  @!P6 MUFU.RCP R82, R60 ;  /* 0x0000003c0052e308 */ /* 0x0009e20000001000 */
[----:B0-----:R-:W-:Y:S01]  /*8c90*/  @!P1 FMUL.FTZ R43, R43, R78 ;  /* 0x0000004e2b2b9220 */ /* 0x001fe20000410000 */
[----:B------:R-:W-:Y:S01]  /*8ca0*/  PRMT R78, R39, 0x7632, R78 ;  /* 0x00007632274e7816 */ /* 0x000fe2000000004e */
[----:B---3--:R-:W-:-:S05]  /*8cb0*/  @!P0 FMUL.FTZ R49, R49, R62 ;  /* 0x0000003e31318220 */ /* 0x008fca0000410000 */
[----:B------:R-:W0:Y:S01]  /*8cc0*/  @!P5 MUFU.EX2 R61, R61 ;  /* 0x0000003d003dd308 */ /* 0x000e220000000800 */
[----:B----4-:R-:W3:Y:S01]  /*8cd0*/  LDS.U16 R60, [R102+0x1a] ;  /* 0x00001a00663c7984 */ /* 0x010ee20000000400 */
[----:B------:R-:W-:-:S03]  /*8ce0*/  PRMT R62, R39, 0x7610, R62 ;  /* 0x00007610273e7816 */ /* 0x000fc6000000003e */
[----:B------:R-:W-:Y:S03]  /*8cf0*/  LDS.U16 R39, [R102+0x1e] ;  /* 0x00001e0066277984 */ /* 0x000fe60000000400 */
[----:B------:R4:W5:Y:S02]  /*8d00*/  @!P2 MUFU.RCP R79, R2 ;  /* 0x00000002004fa308 */ /* 0x0009640000001000 */
[----:B----4-:R-:W4:Y:S01]  /*8d10*/  LDS.U16 R2, [R102+0x14] ;  /* 0x0000140066027984 */ /* 0x010f220000000400 */
[----:B0-----:R-:W-:-:S03]  /*8d20*/  @!P5 FADD.FTZ R61, R61, 1 ;  /* 0x3f8000003d3dd421 */ /* 0x001fc60000010000 */
[----:B------:R-:W-:Y:S06]  /*8d30*/  BAR.SYNC.DEFER_BLOCKING 0x0 ;  /* 0x0000000000007b1d */ /* 0x000fec0000010000 */
[----:B------:R-:W0:Y:S01]  /*8d40*/  @!P5 MUFU.RCP R61, R61 ;  /* 0x0000003d003dd308 */ /* 0x000e220000001000 */
[----:B------:R-:W-:Y:S02]  /*8d50*/  LOP3.LUT R63, R142, 0xfffffe00, RZ, 0xc0, !PT ;  /* 0xfffffe008e3f7812 */ /* 0x000fe400078ec0ff */
[----:B------:R-:W-:Y:S02]  /*8d60*/  F2FP.BF16.PACK_AB R34, R34, R37 ;  /* 0x000000252222723e */ /* 0x000fe400000010ff */
[----:B--2---:R-:W-:Y:S01]  /*8d70*/  PRMT R3, RZ, 0x5410, R3 ;  /* 0x00005410ff037816 */ /* 0x004fe20000000003 */
[----:B-----5:R-:W-:Y:S01]  /*8d80*/  @!P2 FMUL.FTZ R42, R42, R79 ;  /* 0x0000004f2a2aa220 */ /* 0x020fe20000410000 */
[----:B------:R-:W-:Y:S01]  /*8d90*/  LEA R84, R122, R63, 0x4 ;  /* 0x0000003f7a547211 */ /* 0x000fe200078e20ff */
[----:B------:R-:W-:Y:S01]  /*8da0*/  @!P3 FMUL.FTZ R45, R45, R80 ;  /* 0x000000502d2db220 */ /* 0x000fe20000410000 */
[----:B------:R-:W-:Y:S01]  /*8db0*/  F2FP.BF16.PACK_AB R32, R32, R35 ;  /* 0x000000232020723e */ /* 0x000fe200000010ff */
[----:B------:R-:W-:Y:S01]  /*8dc0*/  FADD.FTZ R35, R3, R134 ;  /* 0x0000008603237221 */ /* 0x000fe20000010000 */
[----:B------:R-:W-:-:S02]  /*8dd0*/  PRMT R79, R34, 0x7610, R79 ;  /* 0x00007610224f7816 */ /* 0x000fc4000000004f */
[----:B------:R-:W-:Y:S02]  /*8de0*/  PRMT R80, R34, 0x7632, R80 ;  /* 0x0000763222507816 */ /* 0x000fe40000000050 */
[----:B------:R-:W-:Y:S02]  /*8df0*/  F2FP.BF16.PACK_AB R34, R30, R33 ;  /* 0x000000211e22723e */ /* 0x000fe400000010ff */
[----:B-1----:R-:W-:Y:S02]  /*8e00*/  PRMT R3, RZ, 0x5410, R58 ;  /* 0x00005410ff037816 */ /* 0x002fe4000000003a */
[----:B------:R-:W-:Y:S02]  /*8e10*/  PRMT R33, RZ, 0x5410, R36 ;  /* 0x00005410ff217816 */ /* 0x000fe40000000024 */
[----:B------:R-:W-:Y:S01]  /*8e20*/  IADD3 R63, R84, 0x1, RZ ;  /* 0x00000001543f7810 */ /* 0x000fe20007ffe0ff */
[----:B0-----:R-:W-:Y:S01]  /*8e30*/  @!P5 FMUL.FTZ R48, R48, R61 ;  /* 0x0000003d3030d220 */ /* 0x001fe20000410000 */
[C---:B------:R-:W-:Y:S01]  /*8e40*/  IADD3 R64, R84.reuse, 0x2, RZ ;  /* 0x0000000254407810 */ /* 0x040fe20007ffe0ff */
[--C-:B------:R-:W-:Y:S01]  /*8e50*/  FADD.FTZ R37, R3, R134.reuse ;  /* 0x0000008603257221 */ /* 0x100fe20000010000 */
[----:B------:R-:W-:Y:S01]  /*8e60*/  IADD3 R65, R84, 0x3, RZ ;  /* 0x0000000354417810 */ /* 0x000fe20007ffe0ff */
[----:B------:R-:W-:Y:S01]  /*8e70*/  FADD.FTZ R33, R33, R134 ;  /* 0x0000008621217221 */ /* 0x000fe20000010000 */
[----:B------:R-:W-:-:S02]  /*8e80*/  FSETP.GTU.FTZ.AND P5, PT, R35, 20, PT ;  /* 0x41a000002300780b */ /* 0x000fc40003fbc000 */
[----:B------:R-:W-:Y:S02]  /*8e90*/  IADD3 R67, R84, 0x4, RZ ;  /* 0x0000000454437810 */ /* 0x000fe40007ffe0ff */
[-C--:B------:R-:W-:Y:S02]  /*8ea0*/  LEA.HI.SX32 R63, R63, R84.reuse, 0x1b ;  /* 0x000000543f3f7211 */ /* 0x080fe400078fdaff */
[----:B---3--:R-:W-:Y:S02]  /*8eb0*/  PRMT R3, RZ, 0x5410, R60 ;  /* 0x00005410ff037816 */ /* 0x008fe4000000003c */
[-C--:B------:R-:W-:Y:S02]  /*8ec0*/  LEA.HI.SX32 R64, R64, R84.reuse, 0x1b ;  /* 0x0000005440407211 */ /* 0x080fe400078fdaff */
[-C--:B------:R-:W-:Y:S01]  /*8ed0*/  LEA.HI.SX32 R65, R65, R84.reuse, 0x1b ;  /* 0x0000005441417211 */ /* 0x080fe200078fdaff */
[----:B------:R-:W-:Y:S01]  /*8ee0*/  IMAD.SHL.U32 R63, R63, 0x2, RZ ;  /* 0x000000023f3f7824 */ /* 0x000fe200078e00ff */
[----:B------:R-:W-:Y:S01]  /*8ef0*/  IADD3 R66, R84, 0x5, RZ ;  /* 0x0000000554427810 */ /* 0x000fe20007ffe0ff */
[----:B------:R-:W-:Y:S01]  /*8f00*/  FADD.FTZ R58, R3, R134 ;  /* 0x00000086033a7221 */ /* 0x000fe20000010000 */
[----:B------:R-:W-:-:S02]  /*8f10*/  LEA.HI.SX32 R67, R67, R84, 0x1b ;  /* 0x0000005443437211 */ /* 0x000fc400078fdaff */
[----:B------:R-:W-:Y:S01]  /*8f20*/  FSETP.GTU.FTZ.AND P2, PT, R33, 20, PT ;  /* 0x41a000002100780b */ /* 0x000fe20003f5c000 */
[----:B------:R-:W-:Y:S01]  /*8f30*/  IMAD.SHL.U32 R65, R65, 0x2, RZ ;  /* 0x0000000241417824 */ /* 0x000fe200078e00ff */
[C---:B------:R-:W-:Y:S02]  /*8f40*/  IADD3 R68, R84.reuse, 0x6, RZ ;  /* 0x0000000654447810 */ /* 0x040fe40007ffe0ff */
[----:B------:R-:W-:Y:S02]  /*8f50*/  IADD3 R69, R84, 0x7, RZ ;  /* 0x0000000754457810 */ /* 0x000fe40007ffe0ff */
[----:B------:R-:W-:Y:S02]  /*8f60*/  SHF.L.U32 R64, R64, 0x1, RZ ;  /* 0x0000000140407819 */ /* 0x000fe400000006ff */
[----:B----4-:R-:W-:Y:S02]  /*8f70*/  PRMT R61, RZ, 0x5410, R2 ;  /* 0x00005410ff3d7816 */ /* 0x010fe40000000002 */
[----:B------:R-:W-:Y:S01]  /*8f80*/  PRMT R39, RZ, 0x5410, R39 ;  /* 0x00005410ff277816 */ /* 0x000fe20000000027 */
[----:B------:R-:W-:Y:S01]  /*8f90*/  STS.U16 [R102], R62 ;  /* 0x0000003e66007388 */ /* 0x000fe20000000400 */
[----:B------:R-:W-:-:S02]  /*8fa0*/  IADD3 R70, R84, 0x8, RZ ;  /* 0x0000000854467810 */ /* 0x000fc40007ffe0ff */
[-C--:B------:R-:W-:Y:S02]  /*8fb0*/  LEA.HI.SX32 R66, R66, R84.reuse, 0x1b ;  /* 0x0000005442427211 */ /* 0x080fe400078fdaff */
[----:B------:R-:W-:Y:S01]  /*8fc0*/  SHF.L.U32 R67, R67, 0x1, RZ ;  /* 0x0000000143437819 */ /* 0x000fe200000006ff */
[----:B------:R-:W-:Y:S01]  /*8fd0*/  STS.U16 [R63+0x2], R78 ;  /* 0x0000024e3f007388 */ /* 0x000fe20000000400 */
[----:B------:R-:W-:Y:S02]  /*8fe0*/  IADD3 R71, R84, 0x9, RZ ;  /* 0x0000000954477810 */ /* 0x000fe40007ffe0ff */
[-C--:B------:R-:W-:Y:S01]  /*8ff0*/  LEA.HI.SX32 R68, R68, R84.reuse, 0x1b ;  /* 0x0000005444447211 */ /* 0x080fe200078fdaff */
[----:B------:R-:W-:Y:S01]  /*9000*/  STS.U16 [R64+0x4], R79 ;  /* 0x0000044f40007388 */ /* 0x000fe20000000400 */
[-C--:B------:R-:W-:Y:S02]  /*9010*/  LEA.HI.SX32 R69, R69, R84.reuse, 0x1b ;  /* 0x0000005445457211 */ /* 0x080fe400078fdaff */
[----:B------:R-:W-:Y:S01]  /*9020*/  FSETP.GTU.FTZ.AND P3, PT, R58, 20, PT ;  /* 0x41a000003a00780b */ /* 0x000fe20003f7c000 */
[--C-:B------:R-:W-:Y:S01]  /*9030*/  FADD.FTZ R61, R61, R134.reuse ;  /* 0x000000863d3d7221 */ /* 0x100fe20000010000 */
[C---:B------:R-:W-:Y:S01]  /*9040*/  IADD3 R72, R84.reuse, 0xa, RZ ;  /* 0x0000000a54487810 */ /* 0x040fe20007ffe0ff */
[----:B------:R-:W-:Y:S01]  /*9050*/  STS.U16 [R65+0x6], R80 ;  /* 0x0000065041007388 */ /* 0x000fe20000000400 */
[----:B------:R-:W-:Y:S01]  /*9060*/  IADD3 R73, R84, 0xb, RZ ;  /* 0x0000000b54497810 */ /* 0x000fe20007ffe0ff */
[----:B------:R-:W-:Y:S01]  /*9070*/  @!P5 FMUL.FTZ R3, R35, -1.4426950216293334961 ;  /* 0xbfb8aa3b2303d820 */ /* 0x000fe20000410000 */
[-C--:B------:R-:W-:Y:S01]  /*9080*/  LEA.HI.SX32 R70, R70, R84.reuse, 0x1b ;  /* 0x0000005446467211 */ /* 0x080fe200078fdaff */
[----:B------:R-:W-:Y:S01]  /*9090*/  FADD.FTZ R39, R39, R134 ;  /* 0x0000008627277221 */ /* 0x000fe20000010000 */
[C---:B------:R-:W-:Y:S01]  /*90a0*/  IADD3 R74, R84.reuse, 0xc, RZ ;  /* 0x0000000c544a7810 */ /* 0x040fe20007ffe0ff */
[----:B------:R0:W-:Y:S01]  /*90b0*/  STS.U16 [R67+0x8], R32 ;  /* 0x0000082043007388 */ /* 0x0001e20000000400 */
[----:B------:R-:W-:Y:S01]  /*90c0*/  IADD3 R75, R84, 0xd, RZ ;  /* 0x0000000d544b7810 */ /* 0x000fe20007ffe0ff */
[----:B------:R-:W-:Y:S01]  /*90d0*/  IMAD.SHL.U32 R66, R66, 0x2, RZ ;  /* 0x0000000242427824 */ /* 0x000fe200078e00ff */
[----:B------:R-:W-:-:S02]  /*90e0*/  LEA.HI.SX32 R71, R71, R84, 0x1b ;  /* 0x0000005447477211 */ /* 0x000fc400078fdaff */
[----:B------:R-:W-:Y:S01]  /*90f0*/  PRMT R35, R32, 0x7632, R35 ;  /* 0x0000763220237816 */ /* 0x000fe20000000023 */
[----:B------:R-:W-:Y:S01]  /*9100*/  IMAD.SHL.U32 R69, R69, 0x2, RZ ;  /* 0x0000000245457824 */ /* 0x000fe200078e00ff */
[----:B------:R-:W-:Y:S01]  /*9110*/  SHF.L.U32 R68, R68, 0x1, RZ ;  /* 0x0000000144447819 */ /* 0x000fe200000006ff */
[----:B------:R-:W-:Y:S01]  /*9120*/  @!P4 FMUL.FTZ R44, R44, R81 ;  /* 0x000000512c2cc220 */ /* 0x000fe20000410000 */
[----:B------:R-:W-:Y:S02]  /*9130*/  IADD3 R76, R84, 0xe, RZ ;  /* 0x0000000e544c7810 */ /* 0x000fe40007ffe0ff */
[----:B0-----:R-:W-:Y:S01]  /*9140*/  F2FP.BF16.PACK_AB R32, R28, R31 ;  /* 0x0000001f1c20723e */ /* 0x001fe200000010ff */
[----:B------:R-:W-:Y:S01]  /*9150*/  @!P6 FMUL.FTZ R47, R47, R82 ;  /* 0x000000522f2fe220 */ /* 0x000fe20000410000 */
[----:B------:R-:W-:Y:S02]  /*9160*/  IADD3 R77, R84, 0xf, RZ ;  /* 0x0000000f544d7810 */ /* 0x000fe40007ffe0ff */
[----:B------:R-:W-:-:S02]  /*9170*/  LEA.HI.SX32 R72, R72, R84, 0x1b ;  /* 0x0000005448487211 */ /* 0x000fc400078fdaff */
[-C--:B------:R-:W-:Y:S02]  /*9180*/  LEA.HI.SX32 R73, R73, R84.reuse, 0x1b ;  /* 0x0000005449497211 */ /* 0x080fe400078fdaff */
[----:B------:R-:W-:Y:S01]  /*9190*/  PRMT R36, R34, 0x7632, R36 ;  /* 0x0000763222247816 */ /* 0x000fe20000000024 */
[----:B------:R-:W-:Y:S01]  /*91a0*/  @!P2 FMUL.FTZ R31, R33, -1.4426950216293334961 ;  /* 0xbfb8aa3b211fa820 */ /* 0x000fe20000410000 */
[----:B------:R-:W-:Y:S02]  /*91b0*/  SHF.L.U32 R70, R70, 0x1, RZ ;  /* 0x0000000146467819 */ /* 0x000fe400000006ff */
[----:B------:R-:W-:Y:S01]  /*91c0*/  F2FP.BF16.PACK_AB R29, R26, R29 ;  /* 0x0000001d1a1d723e */ /* 0x000fe200000010ff */
[----:B------:R-:W-:Y:S01]  /*91d0*/  STS.U16 [R66+0xa], R35 ;  /* 0x00000a2342007388 */ /* 0x000fe20000000400 */
[-C--:B------:R-:W-:Y:S01]  /*91e0*/  LEA.HI.SX32 R74, R74, R84.reuse, 0x1b ;  /* 0x000000544a4a7211 */ /* 0x080fe200078fdaff */
[----:B------:R-:W-:Y:S01]  /*91f0*/  IMAD.SHL.U32 R71, R71, 0x2, RZ ;  /* 0x0000000247477824 */ /* 0x000fe200078e00ff */
[----:B------:R-:W-:-:S02]  /*9200*/  LEA.HI.SX32 R75, R75, R84, 0x1b ;  /* 0x000000544b4b7211 */ /* 0x000fc400078fdaff */
[----:B------:R-:W-:Y:S02]  /*9210*/  FSETP.GTU.FTZ.AND P6, PT, R61, 20, PT ;  /* 0x41a000003d00780b */ /* 0x000fe40003fdc000 */
[----:B------:R-:W-:Y:S02]  /*9220*/  FSETP.GTU.FTZ.AND P4, PT, R37, 20, PT ;  /* 0x41a000002500780b */ /* 0x000fe40003f9c000 */
[----:B------:R-:W-:Y:S01]  /*9230*/  FSETP.GTU.FTZ.AND P1, PT, R39, 20, PT ;  /* 0x41a000002700780b */ /* 0x000fe20003f3c000 */
[----:B------:R0:W-:Y:S01]  /*9240*/  STS.U16 [R68+0xc], R34 ;  /* 0x00000c2244007388 */ /* 0x0001e20000000400 */
[----:B------:R-:W-:Y:S02]  /*9250*/  PRMT R33, R32, 0x7632, R33 ;  /* 0x0000763220217816 */ /* 0x000fe40000000021 */
[----:B------:R-:W-:Y:S01]  /*9260*/  F2FP.BF16.PACK_AB R24, R24, R27 ;  /* 0x0000001b1818723e */ /* 0x000fe200000010ff */
[----:B------:R1:W-:Y:S01]  /*9270*/  STS.U16 [R69+0xe], R36 ;  /* 0x00000e2445007388 */ /* 0x0003e20000000400 */
[-C--:B------:R-:W-:Y:S01]  /*9280*/  LEA.HI.SX32 R76, R76, R84.reuse, 0x1b ;  /* 0x000000544c4c7211 */ /* 0x080fe200078fdaff */
[----:B------:R-:W-:Y:S01]  /*9290*/  IMAD.SHL.U32 R73, R73, 0x2, RZ ;  /* 0x0000000249497824 */ /* 0x000fe200078e00ff */
[----:B------:R-:W-:-:S02]  /*92a0*/  LEA.HI.SX32 R77, R77, R84, 0x1b ;  /* 0x000000544d4d7211 */ /* 0x000fc400078fdaff */
[----:B------:R-:W-:Y:S02]  /*92b0*/  SHF.L.U32 R72, R72, 0x1, RZ ;  /* 0x0000000148487819 */ /* 0x000fe400000006ff */
[----:B------:R-:W-:Y:S02]  /*92c0*/  F2FP.BF16.PACK_AB R22, R22, R25 ;  /* 0x000000191616723e */ /* 0x000fe400000010ff */
[----:B------:R-:W-:Y:S01]  /*92d0*/  ISETP.NE.AND P0, PT, R124, RZ, PT ;  /* 0x000000ff7c00720c */ /* 0x000fe20003f05270 */
[----:B------:R2:W-:Y:S01]  /*92e0*/  STS.U16 [R70+0x10], R32 ;  /* 0x0000102046007388 */ /* 0x0005e20000000400 */
[----:B0-----:R-:W-:Y:S01]  /*92f0*/  PRMT R34, R29, 0x7632, R34 ;  /* 0x000076321d227816 */ /* 0x001fe20000000022 */
[----:B------:R-:W-:Y:S01]  /*9300*/  IMAD.SHL.U32 R75, R75, 0x2, RZ ;  /* 0x000000024b4b7824 */ /* 0x000fe200078e00ff */
[----:B------:R-:W-:Y:S01]  /*9310*/  SHF.L.U32 R74, R74, 0x1, RZ ;  /* 0x000000014a4a7819 */ /* 0x000fe200000006ff */
[----:B------:R-:W-:Y:S01]  /*9320*/  @!P3 FMUL.FTZ R28, R58, -1.4426950216293334961 ;  /* 0xbfb8aa3b3a1cb820 */ /* 0x000fe20000410000 */
[----:B------:R-:W-:Y:S01]  /*9330*/  STS.U16 [R71+0x12], R33 ;  /* 0x0000122147007388 */ /* 0x000fe20000000400 */
[----:B-1----:R-:W-:Y:S01]  /*9340*/  PRMT R36, R22, 0x7610, R36 ;  /* 0x0000761016247816 */ /* 0x002fe20000000024 */
[----:B------:R-:W-:Y:S01]  /*9350*/  IMAD.SHL.U32 R77, R77, 0x2, RZ ;  /* 0x000000024d4d7824 */ /* 0x000fe200078e00ff */
[----:B------:R-:W-:-:S02]  /*9360*/  SHF.L.U32 R76, R76, 0x1, RZ ;  /* 0x000000014c4c7819 */ /* 0x000fc400000006ff */
[----:B--2---:R-:W-:Y:S01]  /*9370*/  PRMT R32, R24, 0x7632, R32 ;  /* 0x0000763218207816 */ /* 0x004fe20000000020 */
[----:B------:R-:W-:Y:S01]  /*9380*/  STS.U16 [R72+0x14], R29 ;  /* 0x0000141d48007388 */ /* 0x000fe20000000400 */
[----:B------:R-:W-:-:S03]  /*9390*/  PRMT R58, R22, 0x7632, R58 ;  /* 0x00007632163a7816 */ /* 0x000fc6000000003a */
[----:B------:R-:W-:Y:S04]  /*93a0*/  STS.U16 [R73+0x16], R34 ;  /* 0x0000162249007388 */ /* 0x000fe80000000400 */
[----:B------:R0:W-:Y:S01]  /*93b0*/  STS.U16 [R74+0x18], R24 ;  /* 0x000018184a007388 */ /* 0x0001e20000000400 */
[----:B------:R-:W-:-:S03]  /*93c0*/  @!P6 FMUL.FTZ R2, R61, -1.4426950216293334961 ;  /* 0xbfb8aa3b3d02e820 */ /* 0x000fc60000410000 */
[----:B------:R-:W-:Y:S01]  /*93d0*/  STS.U16 [R75+0x1a], R32 ;  /* 0x00001a204b007388 */ /* 0x000fe20000000400 */
[----:B------:R-:W-:-:S03]  /*93e0*/  @!P4 FMUL.FTZ R30, R37, -1.4426950216293334961 ;  /* 0xbfb8aa3b251ec820 */ /* 0x000fc60000410000 */
        /* <DEDUP_REMOVED lines=22> */
[----:B------:R-:W1:Y:S08]  /*9550*/  @!P4 MUFU.EX2 R30, R30 ;  /* 0x0000001e001ec308 */ /* 0x000e700000000800 */
[----:B------:R-:W2:Y:S01]  /*9560*/  @!P6 MUFU.EX2 R2, R2 ;  /* 0x000000020002e308 */ /* 0x000ea20000000800 */
[----:B------:R-:W3:Y:S07]  /*9570*/  LDS R101, [0x840] ;  /* 0x00084000ff657984 */ /* 0x000eee0000000800 */
[----:B------:R-:W4:Y:S01]  /*9580*/  @!P5 MUFU.EX2 R3, R3 ;  /* 0x000000030003d308 */ /* 0x000f220000000800 */
[----:B-1----:R-:W-:-:S07]  /*9590*/  @!P4 FADD.FTZ R30, R30, 1 ;  /* 0x3f8000001e1ec421 */ /* 0x002fce0000010000 */
[----:B------:R-:W1:Y:S01]  /*95a0*/  @!P3 MUFU.EX2 R28, R28 ;  /* 0x0000001c001cb308 */ /* 0x000e620000000800 */
[----:B--2---:R-:W-:-:S07]  /*95b0*/  @!P6 FADD.FTZ R2, R2, 1 ;  /* 0x3f8000000202e421 */ /* 0x004fce0000010000 */
[----:B------:R-:W2:Y:S01]  /*95c0*/  @!P2 MUFU.EX2 R31, R31 ;  /* 0x0000001f001fa308 */ /* 0x000ea20000000800 */
[----:B----4-:R-:W-:-:S07]  /*95d0*/  @!P5 FADD.FTZ R3, R3, 1 ;  /* 0x3f8000000303d421 */ /* 0x010fce0000010000 */
[----:B------:R-:W4:Y:S01]  /*95e0*/  @!P1 MUFU.EX2 R26, R26 ;  /* 0x0000001a001a9308 */ /* 0x000f220000000800 */
[----:B0-----:R-:W-:-:S04]  /*95f0*/  IMAD R24, R166, c[0x0][0x2d8], RZ ;  /* 0x0000b600a6187a24 */ /* 0x001fc800078e02ff */
[----:B------:R-:W-:-:S03]  /*9600*/  IMAD R29, R139, c[0x0][0x2dc], R24 ;  /* 0x0000b7008b1d7a24 */ /* 0x000fc600078e0218 */
[----:B------:R-:W0:Y:S08]  /*9610*/  @!P4 MUFU.RCP R27, R30 ;  /* 0x0000001e001bc308 */ /* 0x000e300000001000 */
[----:B------:R-:W5:Y:S01]  /*9620*/  @!P6 MUFU.RCP R25, R2 ;  /* 0x000000020019e308 */ /* 0x000f620000001000 */
[----:B-1----:R-:W-:-:S07]  /*9630*/  @!P3 FADD.FTZ R28, R28, 1 ;  /* 0x3f8000001c1cb421 */ /* 0x002fce0000010000 */
[----:B------:R1:W0:Y:S01]  /*9640*/  @!P5 MUFU.RCP R22, R3 ;  /* 0x000000030016d308 */ /* 0x0002220000001000 */
[----:B--2---:R-:W-:Y:S02]  /*9650*/  @!P2 FADD.FTZ R31, R31, 1 ;  /* 0x3f8000001f1fa421 */ /* 0x004fe40000010000 */
[----:B----4-:R-:W-:Y:S02]  /*9660*/  @!P1 FADD.FTZ R26, R26, 1 ;  /* 0x3f8000001a1a9421 */ /* 0x010fe40000010000 */
[----:B-1----:R-:W-:-:S05]  /*9670*/  IMAD.WIDE.U32 R2, R139, c[0x0][0x2d8], RZ ;  /* 0x0000b6008b027a25 */ /* 0x002fca00078e00ff */
[----:B------:R-:W-:Y:S01]  /*9680*/  IADD3 R3, R3, R29, RZ ;  /* 0x0000001d03037210 */ /* 0x000fe20007ffe0ff */
[----:B------:R-:W-:Y:S02]  /*9690*/  IMAD R24, R136, c[0x0][0x2e0], RZ ;  /* 0x0000b80088187a24 */ /* 0x000fe400078e02ff */
[----:B------:R-:W-:Y:S02]  /*96a0*/  IMAD R147, R121, -0x400, R132 ;  /* 0xfffffc0079937824 */ /* 0x000fe400078e0284 */
[----:B------:R-:W-:Y:S01]  /*96b0*/  IMAD.WIDE.U32 R2, R143, c[0x0][0x2e0], R2 ;  /* 0x0000b8008f027a25 */ /* 0x000fe200078e0002 */
[----:B------:R-:W1:Y:S03]  /*96c0*/  @!P3 MUFU.RCP R28, R28 ;  /* 0x0000001c001cb308 */ /* 0x000e660000001000 */
[----:B0-----:R-:W-:Y:S01]  /*96d0*/  @!P4 FMUL.FTZ R52, R52, R27 ;  /* 0x0000001b3434c220 */ /* 0x001fe20000410000 */
[----:B---3--:R-:W-:Y:S01]  /*96e0*/  ISETP.GE.AND P4, PT, R8, R101, PT ;  /* 0x000000650800720c */ /* 0x008fe20003f86270 */
[----:B-----5:R-:W-:-:S03]  /*96f0*/  @!P6 FMUL.FTZ R50, R50, R25 ;  /* 0x000000193232e220 */ /* 0x020fc60000410000 */
[----:B------:R-:W0:Y:S01]  /*9700*/  @!P2 MUFU.RCP R31, R31 ;  /* 0x0000001f001fa308 */ /* 0x000e220000001000 */
[----:B------:R-:W-:Y:S01]  /*9710*/  IMAD R24, R143, c[0x0][0x2e4], R24 ;  /* 0x0000b9008f187a24 */ /* 0x000fe200078e0218 */
[----:B------:R-:W-:Y:S02]  /*9720*/  SHF.R.S32.HI R145, RZ, 0x1f, R147 ;  /* 0x0000001fff917819 */ /* 0x000fe40000011493 */
[----:B------:R-:W-:-:S04]  /*9730*/  IADD3 R25, P6, R147, R2, RZ ;  /* 0x0000000293197210 */ /* 0x000fc80007fde0ff */
[----:B------:R-:W2:Y:S01]  /*9740*/  @!P1 MUFU.RCP R26, R26 ;  /* 0x0000001a001a9308 */ /* 0x000ea20000001000 */
[----:B------:R-:W-:Y:S01]  /*9750*/  IADD3.X R30, R145, R24, R3, P6, !PT ;  /* 0x00000018911e7210 */ /* 0x000fe200037fe403 */
[----:B------:R-:W-:Y:S01]  /*9760*/  @!P5 FMUL.FTZ R53, R53, R22 ;  /* 0x000000163535d220 */ /* 0x000fe20000410000 */
[----:B------:R-:W-:Y:S02]  /*9770*/  SHF.R.S32.HI R32, RZ, 0x1f, R8 ;  /* 0x0000001fff207819 */ /* 0x000fe40000011408 */
[C---:B------:R-:W-:Y:S01]  /*9780*/  LEA R24, P5, R8.reuse, c[0x0][0x330], 0x1 ;  /* 0x0000cc0008187a11 */ /* 0x040fe200078a08ff */
[----:B------:R-:W-:Y:S03]  /*9790*/  BSSY B0, `(.L_x_2830) ;  /* 0x0000016000007945 */ /* 0x000fe60003800000 */
[----:B------:R-:W-:Y:S02]  /*97a0*/  LEA.HI.X R3, R8, c[0x0][0x334], R32, 0x1, P5 ;  /* 0x0000cd0008037a11 */ /* 0x000fe400028f0c20 */
[----:B------:R-:W-:-:S02]  /*97b0*/  LEA R24, P6, R25, R24, 0x1 ;  /* 0x0000001819187211 */ /* 0x000fc400078c08ff */
[----:B------:R-:W-:Y:S01]  /*97c0*/  IADD3 R2, P5, R8, R119, RZ ;  /* 0x0000007708027210 */ /* 0x000fe20007fbe0ff */
[----:B-1----:R-:W-:Y:S01]  /*97d0*/  @!P3 FMUL.FTZ R55, R55, R28 ;  /* 0x0000001c3737b220 */ /* 0x002fe20000410000 */
[----:B------:R-:W-:Y:S01]  /*97e0*/  LEA.HI.X R25, R25, R3, R30, 0x1, P6 ;  /* 0x0000000319197211 */ /* 0x000fe200030f0c1e */
[----:B0-----:R-:W-:Y:S01]  /*97f0*/  @!P2 FMUL.FTZ R54, R54, R31 ;  /* 0x0000001f3636a220 */ /* 0x001fe20000410000 */
[-C--:B------:R-:W-:Y:S01]  /*9800*/  ISETP.GE.AND P2, PT, R0, R101.reuse, PT ;  /* 0x000000650000720c */ /* 0x080fe20003f46270 */
[----:B--2---:R-:W-:Y:S01]  /*9810*/  @!P1 FMUL.FTZ R57, R57, R26 ;  /* 0x0000001a39399220 */ /* 0x004fe20000410000 */
[-C--:B------:R-:W-:Y:S02]  /*9820*/  ISETP.GE.AND P1, PT, R56, R101.reuse, PT ;  /* 0x000000653800720c */ /* 0x080fe40003f26270 */
[----:B------:R-:W-:Y:S02]  /*9830*/  ISETP.GE.AND P3, PT, R4, R101, PT ;  /* 0x000000650400720c */ /* 0x000fe40003f66270 */
        /* <DEDUP_REMOVED lines=11> */
.L_x_2831:
[----:B------:R-:W-:Y:S05]  /*98f0*/  BSYNC B0 ;  /* 0x0000000000007941 */ /* 0x000fea0003800000 */
.L_x_2830:
        /* <DEDUP_REMOVED lines=21> */
[----:B------:R-:W-:Y:S01]  /*9a50*/  PRMT R26, R38, 0x7632, R26 ;  /* 0x00007632261a7816 */ /* 0x000fe2000000001a */
[----:B------:R-:W-:Y:S01]  /*9a60*/  @!P1 STG.E.U16 [R24.64+-0x640], R83 ;  /* 0xfff9c05318009986 */ /* 0x000fe2000c101504 */
[----:B------:R-:W-:-:S02]  /*9a70*/  ISETP.GE.AND P1, PT, R23, R101, PT ;  /* 0x000000651700720c */ /* 0x000fc40003f26270 */
        /* <DEDUP_REMOVED lines=12> */
[----:B0-----:R-:W-:Y:S01]  /*9b40*/  PRMT R33, R42, 0x7632, R33 ;  /* 0x000076322a217816 */ /* 0x001fe20000000021 */
[----:B------:R-:W-:Y:S01]  /*9b50*/  @!P5 STG.E.U16 [R24.64+-0x540], R91 ;  /* 0xfffac05b1800d986 */ /* 0x000fe2000c101504 */
[----:B------:R-:W-:Y:S01]  /*9b60*/  PRMT R34, R9, 0x7610, R34 ;  /* 0x0000761009227816 */ /* 0x000fe20000000022 */
[----:B------:R-:W-:-:S02]  /*9b70*/  IMAD R22, R166, c[0x0][0x2f8], RZ ;  /* 0x0000be00a6167a24 */ /* 0x000fc400078e02ff */
        /* <DEDUP_REMOVED lines=11> */
[----:B------:R-:W-:Y:S02]  /*9c30*/  PRMT R28, R24, 0x7632, R28 ;  /* 0x00007632181c7816 */ /* 0x000fe4000000001c */
[----:B------:R-:W-:Y:S01]  /*9c40*/  F2FP.BF16.PACK_AB R24, R57, R54 ;  /* 0x000000363918723e */ /* 0x000fe200000010ff */
[----:B------:R-:W-:Y:S01]  /*9c50*/  FADD.FTZ R50, R49, R50 ;  /* 0x0000003231327221 */ /* 0x000fe20000010000 */
[----:B------:R-:W-:-:S03]  /*9c60*/  PRMT R30, R25, 0x7632, R30 ;  /* 0x00007632191e7816 */ /* 0x000fc6000000001e */
[----:B------:R-:W-:Y:S01]  /*9c70*/  FADD.FTZ R53, R50, R53 ;  /* 0x0000003532357221 */ /* 0x000fe20000010000 */
[----:B------:R-:W-:Y:S04]  /*9c80*/  STS.U16 [R102], R38 ;  /* 0x0000002666007388 */ /* 0x000fe80000000400 */
[----:B------:R0:W-:Y:S04]  /*9c90*/  STS.U16 [R63+0x2], R26 ;  /* 0x0000021a3f007388 */ /* 0x0001e80000000400 */
[----:B------:R-:W-:Y:S04]  /*9ca0*/  STS.U16 [R64+0x4], R40 ;  /* 0x0000042840007388 */ /* 0x000fe80000000400 */
[----:B------:R-:W-:Y:S01]  /*9cb0*/  STS.U16 [R65+0x6], R27 ;  /* 0x0000061b41007388 */ /* 0x000fe20000000400 */
[----:B0-----:R-:W-:-:S03]  /*9cc0*/  PRMT R26, R9, 0x7632, R26 ;  /* 0x00007632091a7816 */ /* 0x001fc6000000001a */
[----:B------:R-:W-:Y:S01]  /*9cd0*/  STS.U16 [R67+0x8], R42 ;  /* 0x0000082a43007388 */ /* 0x000fe20000000400 */
[----:B------:R-:W-:Y:S01]  /*9ce0*/  F2FP.BF16.PACK_AB R9, R55, R52 ;  /* 0x000000343709723e */ /* 0x000fe200000010ff */
[----:B------:R-:W-:Y:S02]  /*9cf0*/  FADD.FTZ R52, R53, R52 ;  /* 0x0000003435347221 */ /* 0x000fe40000010000 */
[----:B------:R-:W-:Y:S01]  /*9d00*/  STS.U16 [R66+0xa], R33 ;  /* 0x00000a2142007388 */ /* 0x000fe20000000400 */
[----:B------:R-:W-:Y:S01]  /*9d10*/  PRMT R36, R9, 0x7632, R36 ;  /* 0x0000763209247816 */ /* 0x000fe20000000024 */
[----:B------:R-:W-:Y:S02]  /*9d20*/  FADD.FTZ R55, R52, R55 ;  /* 0x0000003734377221 */ /* 0x000fe40000010000 */
[----:B------:R0:W-:Y:S02]  /*9d30*/  STS.U16 [R68+0xc], R34 ;  /* 0x00000c2244007388 */ /* 0x0001e40000000400 */
[----:B------:R-:W-:-:S02]  /*9d40*/  FADD.FTZ R54, R55, R54 ;  /* 0x0000003637367221 */ /* 0x000fc40000010000 */
[----:B------:R1:W-:Y:S02]  /*9d50*/  STS.U16 [R69+0xe], R26 ;  /* 0x00000e1a45007388 */ /* 0x0003e40000000400 */
[----:B------:R-:W-:Y:S02]  /*9d60*/  FADD.FTZ R133, R54, R57 ;  /* 0x0000003936857221 */ /* 0x000fe40000010000 */
[----:B------:R-:W-:Y:S01]  /*9d70*/  STS.U16 [R70+0x10], R35 ;  /* 0x0000102346007388 */ /* 0x000fe20000000400 */
[----:B0-----:R-:W-:-:S03]  /*9d80*/  PRMT R34, R24, 0x7632, R34 ;  /* 0x0000763218227816 */ /* 0x001fc60000000022 */
[----:B------:R-:W-:Y:S01]  /*9d90*/  STS.U16 [R71+0x12], R28 ;  /* 0x0000121c47007388 */ /* 0x000fe20000000400 */
[----:B-1----:R-:W-:-:S03]  /*9da0*/  IADD3 R26, P1, R8, -0x3e0, RZ ;  /* 0xfffffc20081a7810 */ /* 0x002fc60007f3e0ff */
[----:B------:R0:W-:Y:S01]  /*9db0*/  STS.U16 [R72+0x14], R25 ;  /* 0x0000141948007388 */ /* 0x0001e20000000400 */
[----:B------:R-:W-:-:S03]  /*9dc0*/  IADD3.X R45, R32, -0x1, RZ, P1, !PT ;  /* 0xffffffff202d7810 */ /* 0x000fc60000ffe4ff */
[----:B------:R-:W-:Y:S04]  /*9dd0*/  STS.U16 [R73+0x16], R30 ;  /* 0x0000161e49007388 */ /* 0x000fe80000000400 */
[----:B------:R-:W-:Y:S01]  /*9de0*/  STS.U16 [R74+0x18], R9 ;  /* 0x000018094a007388 */ /* 0x000fe20000000400 */
[----:B0-----:R-:W-:-:S03]  /*9df0*/  IMAD R25, R139, c[0x0][0x2fc], R22 ;  /* 0x0000bf008b197a24 */ /* 0x001fc600078e0216 */
        /* <DEDUP_REMOVED lines=36> */
.L_x_2833:
[----:B------:R-:W-:Y:S05]  /*a040*/  BSYNC B0 ;  /* 0x0000000000007941 */ /* 0x000fea0003800000 */
.L_x_2832:
[----:B------:R-:W-:Y:S01]  /*a050*/  MOV R2, R8 ;  /* 0x0000000800027202 */ /* 0x000fe20000000f00 */
[----:B------:R-:W-:Y:S01]  /*a060*/  IMAD.MOV.U32 R3, RZ, RZ, R47 ;  /* 0x000000ffff037224 */ /* 0x000fe200078e002f */
[----:B------:R-:W-:Y:S01]  /*a070*/  LEA R8, P1, R26, c[0x0][0x340], 0x1 ;  /* 0x0000d0001a087a11 */ /* 0x000fe200078208ff */
[----:B------:R-:W-:Y:S01]  /*a080*/  IMAD R22, R136, c[0x0][0x300], RZ ;  /* 0x0000c00088167a24 */ /* 0x000fe200078e02ff */
[-C--:B------:R-:W-:Y:S01]  /*a090*/  ISETP.GE.AND P5, PT, R0, R43.reuse, PT ;  /* 0x0000002b0000720c */ /* 0x080fe20003fa6270 */
[C---:B------:R-:W-:Y:S01]  /*a0a0*/  IMAD.WIDE.U32 R2, R143.reuse, c[0x0][0x300], R2 ;  /* 0x0000c0008f027a25 */ /* 0x040fe200078e0002 */
[----:B------:R-:W-:Y:S02]  /*a0b0*/  LEA.HI.X R9, R26, c[0x0][0x344], R45, 0x1, P1 ;  /* 0x0000d1001a097a11 */ /* 0x000fe400008f0c2d */
[----:B------:R-:W-:Y:S01]  /*a0c0*/  ISETP.GE.AND P6, PT, R4, R43, PT ;  /* 0x0000002b0400720c */ /* 0x000fe20003fc6270 */
[----:B0-----:R-:W-:Y:S01]  /*a0d0*/  IMAD R24, R143, c[0x0][0x304], R22 ;  /* 0x0000c1008f187a24 */ /* 0x001fe200078e0216 */
[----:B------:R-:W-:-:S02]  /*a0e0*/  IADD3 R22, P0, R147, R2, RZ ;  /* 0x0000000293167210 */ /* 0x000fc40007f1e0ff */
[-C--:B------:R-:W-:Y:S02]  /*a0f0*/  ISETP.GE.AND P3, PT, R51, R43.reuse, PT ;  /* 0x0000002b3300720c */ /* 0x080fe40003f66270 */
        /* <DEDUP_REMOVED lines=42> */
.L_x_2748:
        /* <DEDUP_REMOVED lines=29> */
.L_x_2836:
[----:B------:R-:W-:Y:S05]  /*a570*/  BSYNC B0 ;  /* 0x0000000000007941 */ /* 0x000fea0003800000 */
.L_x_2835:
        /* <DEDUP_REMOVED lines=28> */
.L_x_2838:
[----:B------:R-:W1:Y:S02]  /*a740*/  S2R R15, SR_TID.X ;  /* 0x00000000000f7919 */ /* 0x000e640000002100 */
.L_x_2839:
[----:B------:R-:W-:Y:S05]  /*a750*/  BSYNC B0 ;  /* 0x0000000000007941 */ /* 0x000fea0003800000 */
.L_x_2837:
        /* <DEDUP_REMOVED lines=10> */
.L_x_2840:
        /* <DEDUP_REMOVED lines=8> */
[----:B------:R-:W-:Y:S02]  /*a880*/  IMAD R12, R0, c[0x0][0x290], RZ ;  /* 0x0000a400000c7a24 */ /* 0x000fe400078e02ff */
[----:B------:R-:W-:-:S04]  /*a890*/  IMAD.WIDE.U32 R10, R15, c[0x0][0x2b0], R8 ;  /* 0x0000ac000f0a7a25 */ /* 0x000fc800078e0008 */
[----:B------:R-:W-:-:S04]  /*a8a0*/  IMAD.WIDE.U32 R6, R15, c[0x0][0x290], R6 ;  /* 0x0000a4000f067a25 */ /* 0x000fc800078e0006 */
[----:B------:R-:W-:Y:S01]  /*a8b0*/  IMAD R9, R15, c[0x0][0x294], R12 ;  /* 0x0000a5000f097a24 */ /* 0x000fe200078e020c */
[----:B------:R-:W-:Y:S01]  /*a8c0*/  LEA R8, P0, R6, c[0x0][0x310], 0x2 ;  /* 0x0000c40006087a11 */ /* 0x000fe200078010ff */
[----:B------:R-:W-:Y:S01]  /*a8d0*/  IMAD R0, R0, c[0x0][0x2b0], RZ ;  /* 0x0000ac0000007a24 */ /* 0x000fe200078e02ff */
[----:B------:R-:W-:Y:S02]  /*a8e0*/  LEA R12, P1, R10, c[0x0][0x318], 0x2 ;  /* 0x0000c6000a0c7a11 */ /* 0x000fe400078210ff */
[----:B------:R-:W-:Y:S01]  /*a8f0*/  IADD3 R9, R7, R9, RZ ;  /* 0x0000000907097210 */ /* 0x000fe20007ffe0ff */
        /* <DEDUP_REMOVED lines=10> */
.L_x_2786:
[----:B------:R-:W-:Y:S01]  /*a9a0*/  HFMA2.MMA R219, -RZ, RZ, 0, 5.9604644775390625e-08 ;  /* 0x00000001ffdb7435 */ /* 0x000fe200000001ff */
[----:B------:R-:W-:Y:S01]  /*a9b0*/  IMAD.MOV.U32 R210, RZ, RZ, R6 ;  /* 0x000000ffffd27224 */ /* 0x000fe200078e0006 */
[----:B------:R-:W-:Y:S01]  /*a9c0*/  MOV R212, RZ ;  /* 0x000000ff00d47202 */ /* 0x000fe20000000f00 */
[----:B------:R-:W-:Y:S01]  /*a9d0*/  IMAD.MOV.U32 R221, RZ, RZ, -0x1 ;  /* 0xffffffffffdd7424 */ /* 0x000fe200078e00ff */
[----:B------:R-:W-:-:S02]  /*a9e0*/  MOV R4, 0xaa00 ;  /* 0x0000aa0000047802 */ /* 0x000fc40000000f00 */
[----:B-1----:R-:W-:Y:S05]  /*a9f0*/  CALL.REL.NOINC `($__internal_116_$__cuda_sm70_shflsync_up) ;  /* 0x00000ed000007944 */ /* 0x002fea0003c00000 */
[----:B-1----:R-:W-:Y:S01]  /*aa00*/  MOV R217, R210 ;  /* 0x000000d200d97202 */ /* 0x002fe20000000f00 */
[----:B0-----:R-:W-:Y:S05]  /*aa10*/  BRA `(.L_x_2841) ;  /* 0xffffb0e000007947 */ /* 0x001fea000383ffff */
.L_x_2787:
[----:B------:R-:W-:Y:S01]  /*aa20*/  HFMA2.MMA R212, -RZ, RZ, 0, 0 ;  /* 0x00000000ffd47435 */ /* 0x000fe200000001ff */
[----:B------:R-:W-:Y:S01]  /*aa30*/  MOV R210, R7 ;  /* 0x0000000700d27202 */ /* 0x000fe20000000f00 */
[----:B------:R-:W-:Y:S01]  /*aa40*/  IMAD.MOV.U32 R219, RZ, RZ, 0x1 ;  /* 0x00000001ffdb7424 */ /* 0x000fe200078e00ff */
[----:B------:R-:W-:-:S02]  /*aa50*/  MOV R221, 0xffffffff ;  /* 0xffffffff00dd7802 */ /* 0x000fc40000000f00 */
[----:B------:R-:W-:Y:S02]  /*aa60*/  MOV R4, 0xaa80 ;  /* 0x0000aa8000047802 */ /* 0x000fe40000000f00 */
[----:B012---:R-:W-:Y:S05]  /*aa70*/  CALL.REL.NOINC `($__internal_116_$__cuda_sm70_shflsync_up) ;  /* 0x00000e5000007944 */ /* 0x007fea0003c00000 */
        /* <DEDUP_REMOVED lines=10> */
[----:B------:R-:W-:Y:S05]  /*ab20*/  CALL.REL.NOINC `($__internal_116_$__cuda_sm70_shflsync_up) ;  /* 0x00000da000007944 */ /* 0x000fea0003c00000 */
[----:B0-----:R-:W-:Y:S01]  /*ab30*/  HFMA2.MMA R212, -RZ, RZ, 0, 0 ;  /* 0x00000000ffd47435 */ /* 0x001fe200000001ff */
[----:B-1----:R-:W-:Y:S01]  /*ab40*/  MOV R6, R210 ;  /* 0x000000d200067202 */ /* 0x002fe20000000f00 */
[----:B------:R-:W-:Y:S01]  /*ab50*/  IMAD.MOV.U32 R219, RZ, RZ, 0x2 ;  /* 0x00000002ffdb7424 */ /* 0x000fe200078e00ff */
[----:B------:R-:W-:-:S02]  /*ab60*/  MOV R210, R7 ;  /* 0x0000000700d27202 */ /* 0x000fc40000000f00 */
[----:B------:R-:W-:Y:S02]  /*ab70*/  MOV R221, 0xffffffff ;  /* 0xffffffff00dd7802 */ /* 0x000fe40000000f00 */
[----:B------:R-:W-:Y:S02]  /*ab80*/  MOV R4, 0xaba0 ;  /* 0x0000aba000047802 */ /* 0x000fe40000000f00 */
[----:B------:R-:W-:Y:S05]  /*ab90*/  CALL.REL.NOINC `($__internal_116_$__cuda_sm70_shflsync_up) ;  /* 0x00000d3000007944 */ /* 0x000fea0003c00000 */
        /* <DEDUP_REMOVED lines=8> */
[----:B------:R-:W-:Y:S05]  /*ac20*/  CALL.REL.NOINC `($__internal_116_$__cuda_sm70_shflsync_up) ;  /* 0x00000ca000007944 */ /* 0x000fea0003c00000 */
[----:B0-----:R-:W-:Y:S01]  /*ac30*/  HFMA2.MMA R212, -RZ, RZ, 0, 0 ;  /* 0x00000000ffd47435 */ /* 0x001fe200000001ff */
[----:B-1----:R-:W-:Y:S01]  /*ac40*/  MOV R6, R210 ;  /* 0x000000d200067202 */ /* 0x002fe20000000f00 */
[----:B------:R-:W-:Y:S01]  /*ac50*/  IMAD.MOV.U32 R219, RZ, RZ, 0x4 ;  /* 0x00000004ffdb7424 */ /* 0x000fe200078e00ff */
[----:B------:R-:W-:Y:S02]  /*ac60*/  MOV R210, R7 ;  /* 0x0000000700d27202 */ /* 0x000fe40000000f00 */
[----:B------:R-:W-:Y:S02]  /*ac70*/  MOV R221, 0xffffffff ;  /* 0xffffffff00dd7802 */ /* 0x000fe40000000f00 */
[----:B------:R-:W-:Y:S02]  /*ac80*/  MOV R4, 0xaca0 ;  /* 0x0000aca000047802 */ /* 0x000fe40000000f00 */
[----:B------:R-:W-:Y:S05]  /*ac90*/  CALL.REL.NOINC `($__internal_116_$__cuda_sm70_shflsync_up) ;  /* 0x00000c3000007944 */ /* 0x000fea0003c00000 */
        /* <DEDUP_REMOVED lines=26> */
[----:B------:R-:W-:Y:S05]  /*ae40*/  CALL.REL.NOINC `($__internal_116_$__cuda_sm70_shflsync_up) ;  /* 0x00000a8000007944 */ /* 0x000fea0003c00000 */
[----:B0-----:R-:W-:Y:S01]  /*ae50*/  HFMA2.MMA R219, -RZ, RZ, 0, 9.5367431640625e-07 ;  /* 0x00000010ffdb7435 */ /* 0x001fe200000001ff */
[----:B-1----:R-:W-:Y:S01]  /*ae60*/  IMAD.MOV.U32 R208, RZ, RZ, R210 ;  /* 0x000000ffffd07224 */ /* 0x002fe200078e00d2 */
[----:B------:R-:W-:Y:S01]  /*ae70*/  MOV R210, R7 ;  /* 0x0000000700d27202 */ /* 0x000fe20000000f00 */
[----:B------:R-:W-:Y:S01]  /*ae80*/  IMAD.MOV.U32 R212, RZ, RZ, RZ ;  /* 0x000000ffffd47224 */ /* 0x000fe200078e00ff */
[----:B------:R-:W-:Y:S02]  /*ae90*/  MOV R221, 0xffffffff ;  /* 0xffffffff00dd7802 */ /* 0x000fe40000000f00 */
[----:B------:R-:W-:Y:S02]  /*aea0*/  MOV R4, 0xaec0 ;  /* 0x0000aec000047802 */ /* 0x000fe40000000f00 */
[----:B------:R-:W-:Y:S05]  /*aeb0*/  CALL.REL.NOINC `($__internal_116_$__cuda_sm70_shflsync_up) ;  /* 0x00000a1000007944 */ /* 0x000fea0003c00000 */
[----:B-1----:R-:W-:Y:S01]  /*aec0*/  MOV R4, R210 ;  /* 0x000000d200047202 */ /* 0x002fe20000000f00 */
[----:B0-----:R-:W-:Y:S05]  /*aed0*/  BRA `(.L_x_2842) ;  /* 0xffffada000007947 */ /* 0x001fea000383ffff */
.L_x_2790:
[----:B0-----:R-:W-:Y:S01]  /*aee0*/  HFMA2.MMA R219, -RZ, RZ, 0, 5.9604644775390625e-08 ;  /* 0x00000001ffdb7435 */ /* 0x001fe200000001ff */
[----:B------:R-:W-:Y:S01]  /*aef0*/  IMAD.MOV.U32 R210, RZ, RZ, R7 ;  /* 0x000000ffffd27224 */ /* 0x000fe200078e0007 */
[----:B-1----:R-:W-:Y:S01]  /*af00*/  MOV R212, RZ ;  /* 0x000000ff00d47202 */ /* 0x002fe20000000f00 */
[----:B------:R-:W-:Y:S01]  /*af10*/  IMAD.MOV.U32 R221, RZ, RZ, -0x1 ;  /* 0xffffffffffdd7424 */ /* 0x000fe200078e00ff */
        /* <DEDUP_REMOVED lines=9> */
[----:B0-----:R-:W-:Y:S01]  /*afb0*/  HFMA2.MMA R212, -RZ, RZ, 0, 1.847743988037109375e-06 ;  /* 0x0000001fffd47435 */ /* 0x001fe200000001ff */
[----:B------:R-:W-:Y:S01]  /*afc0*/  IMAD.MOV.U32 R204, RZ, RZ, R6 ;  /* 0x000000ffffcc7224 */ /* 0x000fe200078e0006 */
[----:B-1----:R-:W-:Y:S01]  /*afd0*/  MOV R206, R210 ;  /* 0x000000d200ce7202 */ /* 0x002fe20000000f00 */
[----:B------:R-:W-:Y:S01]  /*afe0*/  IMAD.MOV.U32 R217, RZ, RZ, RZ ;  /* 0x000000ffffd97224 */ /* 0x000fe200078e00ff */
[----:B------:R-:W-:Y:S02]  /*aff0*/  MOV R216, R16 ;  /* 0x0000001000d87202 */ /* 0x000fe40000000f00 */
[----:B------:R-:W-:Y:S02]  /*b000*/  MOV R219, 0xffffffff ;  /* 0xffffffff00db7802 */ /* 0x000fe40000000f00 */
[----:B------:R-:W-:-:S02]  /*b010*/  MOV R4, 0xb030 ;  /* 0x0000b03000047802 */ /* 0x000fc40000000f00 */
[----:B------:R-:W-:Y:S05]  /*b020*/  CALL.REL.NOINC `($__internal_115_$__cuda_sm70_shflsync_idx_p) ;  /* 0x0000086000007944 */ /* 0x000fea0003c00000 */
[----:B0-----:R-:W-:Y:S01]  /*b030*/  HFMA2.MMA R217, -RZ, RZ, 0, 0 ;  /* 0x00000000ffd97435 */ /* 0x001fe200000001ff */
[----:B-1----:R-:W-:Y:S01]  /*b040*/  MOV R16, R212 ;  /* 0x000000d400107202 */ /* 0x002fe20000000f00 */
[----:B------:R-:W-:Y:S01]  /*b050*/  IMAD.MOV.U32 R216, RZ, RZ, R17 ;  /* 0x000000ffffd87224 */ /* 0x000fe200078e0011 */
[----:B------:R-:W-:Y:S01]  /*b060*/  MOV R219, 0xffffffff ;  /* 0xffffffff00db7802 */ /* 0x000fe20000000f00 */
[----:B------:R-:W-:Y:S01]  /*b070*/  IMAD.MOV.U32 R212, RZ, RZ, 0x1f ;  /* 0x0000001fffd47424 */ /* 0x000fe200078e00ff */
[----:B------:R-:W-:-:S02]  /*b080*/  MOV R4, 0xb0a0 ;  /* 0x0000b0a000047802 */ /* 0x000fc40000000f00 */
[----:B------:R-:W-:Y:S05]  /*b090*/  CALL.REL.NOINC `($__internal_115_$__cuda_sm70_shflsync_idx_p) ;  /* 0x000007f000007944 */ /* 0x000fea0003c00000 */
[----:B-1----:R-:W-:Y:S01]  /*b0a0*/  MOV R5, R212 ;  /* 0x000000d400057202 */ /* 0x002fe20000000f00 */
[----:B0-----:R-:W-:Y:S05]  /*b0b0*/  BRA `(.L_x_2843) ;  /* 0xffffad4000007947 */ /* 0x001fea000383ffff */
.L_x_2793:
[----:B------:R-:W-:Y:S01]  /*b0c0*/  HFMA2.MMA R217, -RZ, RZ, 0, 5.9604644775390625e-08 ;  /* 0x00000001ffd97435 */ /* 0x000fe200000001ff */
[----:B------:R-:W-:Y:S01]  /*b0d0*/  IMAD.MOV.U32 R208, RZ, RZ, R6 ;  /* 0x000000ffffd07224 */ /* 0x000fe200078e0006 */
[----:B------:R-:W-:Y:S01]  /*b0e0*/  MOV R210, 0x1f ;  /* 0x0000001f00d27802 */ /* 0x000fe20000000f00 */
[----:B------:R-:W-:Y:S01]  /*b0f0*/  IMAD.MOV.U32 R219, RZ, RZ, -0x1 ;  /* 0xffffffffffdb7424 */ /* 0x000fe200078e00ff */
[----:B------:R-:W-:-:S02]  /*b100*/  MOV R4, 0xb120 ;  /* 0x0000b12000047802 */ /* 0x000fc40000000f00 */
[----:B------:R-:W-:Y:S05]  /*b110*/  CALL.REL.NOINC `($__internal_114_$__cuda_sm70_shflsync_down) ;  /* 0x0000073000007944 */ /* 0x000fea0003c00000 */
[----:B-1----:R-:W-:Y:S01]  /*b120*/  MOV R215, R208 ;  /* 0x000000d000d77202 */ /* 0x002fe20000000f00 */
[----:B0-----:R-:W-:Y:S05]  /*b130*/  BRA `(.L_x_2844) ;  /* 0xffffb1a000007947 */ /* 0x001fea000383ffff */
.L_x_2794:
[----:B------:R-:W-:Y:S01]  /*b140*/  HFMA2.MMA R210, -RZ, RZ, 0, 1.847743988037109375e-06 ;  /* 0x0000001fffd27435 */ /* 0x000fe200000001ff */
[----:B------:R-:W-:Y:S01]  /*b150*/  MOV R208, R7 ;  /* 0x0000000700d07202 */ /* 0x000fe20000000f00 */
[----:B------:R-:W-:Y:S01]  /*b160*/  IMAD.MOV.U32 R217, RZ, RZ, 0x1 ;  /* 0x00000001ffd97424 */ /* 0x000fe200078e00ff */
[----:B------:R-:W-:-:S02]  /*b170*/  MOV R219, 0xffffffff ;  /* 0xffffffff00db7802 */ /* 0x000fc40000000f00 */
[----:B------:R-:W-:Y:S02]  /*b180*/  MOV R4, 0xb1a0 ;  /* 0x0000b1a000047802 */ /* 0x000fe40000000f00 */
[----:B01----:R-:W-:Y:S05]  /*b190*/  CALL.REL.NOINC `($__internal_114_$__cuda_sm70_shflsync_down) ;  /* 0x000006b000007944 */ /* 0x003fea0003c00000 */
[C---:B------:R-:W-:Y:S01]  /*b1a0*/  FMUL.FTZ R5, R6.reuse, R215 ;  /* 0x000000d706057220 */ /* 0x040fe20000410000 */
[----:B0-----:R-:W-:Y:S01]  /*b1b0*/  HFMA2.MMA R210, -RZ, RZ, 0, 1.847743988037109375e-06 ;  /* 0x0000001fffd27435 */ /* 0x001fe200000001ff */
[C---:B-1----:R-:W-:Y:S01]  /*b1c0*/  FFMA.FTZ R208, R6.reuse, R208, R7 ;  /* 0x000000d006d07223 */ /* 0x042fe20000010007 */
[----:B------:R-:W-:Y:S01]  /*b1d0*/  MOV R219, 0xffffffff ;  /* 0xffffffff00db7802 */ /* 0x000fe20000000f00 */
[----:B------:R-:W-:Y:S01]  /*b1e0*/  IMAD.MOV.U32 R217, RZ, RZ, 0x2 ;  /* 0x00000002ffd97424 */ /* 0x000fe200078e00ff */
[----:B------:R-:W-:Y:S02]  /*b1f0*/  FSEL R215, R6, R5, !P4 ;  /* 0x0000000506d77208 */ /* 0x000fe40006000000 */
[----:B------:R-:W-:Y:S02]  /*b200*/  FSEL R7, R7, R208, !P4 ;  /* 0x000000d007077208 */ /* 0x000fe40006000000 */
[----:B------:R-:W-:Y:S01]  /*b210*/  MOV R4, 0xb240 ;  /* 0x0000b24000047802 */ /* 0x000fe20000000f00 */
[----:B------:R-:W-:-:S02]  /*b220*/  IMAD.MOV.U32 R208, RZ, RZ, R215 ;  /* 0x000000ffffd07224 */ /* 0x000fc400078e00d7 */
[----:B------:R-:W-:Y:S05]  /*b230*/  CALL.REL.NOINC `($__internal_114_$__cuda_sm70_shflsync_down) ;  /* 0x0000061000007944 */ /* 0x000fea0003c00000 */
[----:B0-----:R-:W-:Y:S01]  /*b240*/  HFMA2.MMA R210, -RZ, RZ, 0, 1.847743988037109375e-06 ;  /* 0x0000001fffd27435 */ /* 0x001fe200000001ff */
[----:B-1----:R-:W-:Y:S01]  /*b250*/  MOV R6, R208 ;  /* 0x000000d000067202 */ /* 0x002fe20000000f00 */
[----:B------:R-:W-:Y:S01]  /*b260*/  IMAD.MOV.U32 R217, RZ, RZ, 0x2 ;  /* 0x00000002ffd97424 */ /* 0x000fe200078e00ff */
[----:B------:R-:W-:-:S02]  /*b270*/  MOV R208, R7 ;  /* 0x0000000700d07202 */ /* 0x000fc40000000f00 */
[----:B------:R-:W-:Y:S02]  /*b280*/  MOV R219, 0xffffffff ;  /* 0xffffffff00db7802 */ /* 0x000fe40000000f00 */
[----:B------:R-:W-:Y:S02]  /*b290*/  MOV R4, 0xb2b0 ;  /* 0x0000b2b000047802 */ /* 0x000fe40000000f00 */
[----:B------:R-:W-:Y:S05]  /*b2a0*/  CALL.REL.NOINC `($__internal_114_$__cuda_sm70_shflsync_down) ;  /* 0x000005a000007944 */ /* 0x000fea0003c00000 */
[----:B-1----:R-:W-:Y:S01]  /*b2b0*/  @!P3 FFMA.FTZ R7, R215, R208, R7 ;  /* 0x000000d0d707b223 */ /* 0x002fe20000010007 */
[----:B0-----:R-:W-:Y:S01]  /*b2c0*/  HFMA2.MMA R210, -RZ, RZ, 0, 1.847743988037109375e-06 ;  /* 0x0000001fffd27435 */ /* 0x001fe200000001ff */
[----:B------:R-:W-:Y:S01]  /*b2d0*/  @!P3 FMUL.FTZ R215, R6, R215 ;  /* 0x000000d706d7b220 */ /* 0x000fe20000410000 */
[----:B------:R-:W-:Y:S01]  /*b2e0*/  MOV R219, 0xffffffff ;  /* 0xffffffff00db7802 */ /* 0x000fe20000000f00 */
[----:B------:R-:W-:Y:S01]  /*b2f0*/  IMAD.MOV.U32 R217, RZ, RZ, 0x4 ;  /* 0x00000004ffd97424 */ /* 0x000fe200078e00ff */
[----:B------:R-:W-:Y:S01]  /*b300*/  MOV R4, 0xb330 ;  /* 0x0000b33000047802 */ /* 0x000fe20000000f00 */
[----:B------:R-:W-:Y:S02]  /*b310*/  IMAD.MOV.U32 R208, RZ, RZ, R215 ;  /* 0x000000ffffd07224 */ /* 0x000fe400078e00d7 */
        /* <DEDUP_REMOVED lines=39> */
[----:B------:R-:W-:Y:S01]  /*b590*/  HFMA2.MMA R212, -RZ, RZ, 0, 1.847743988037109375e-06 ;  /* 0x0000001fffd47435 */ /* 0x000fe200000001ff */
[----:B------:R-:W-:Y:S01]  /*b5a0*/  @!P0 FMUL.FTZ R215, R6, R215 ;  /* 0x000000d706d78220 */ /* 0x000fe20000410000 */
[----:B0-----:R-:W-:Y:S01]  /*b5b0*/  MOV R219, 0xffffffff ;  /* 0xffffffff00db7802 */ /* 0x001fe20000000f00 */
[----:B------:R-:W-:Y:S01]  /*b5c0*/  IMAD.MOV.U32 R217, RZ, RZ, RZ ;  /* 0x000000ffffd97224 */ /* 0x000fe200078e00ff */
[----:B------:R-:W-:Y:S01]  /*b5d0*/  MOV R4, 0xb600 ;  /* 0x0000b60000047802 */ /* 0x000fe20000000f00 */
[----:B------:R-:W-:Y:S02]  /*b5e0*/  IMAD.MOV.U32 R216, RZ, RZ, R215 ;  /* 0x000000ffffd87224 */ /* 0x000fe400078e00d7 */
[----:B------:R-:W-:Y:S05]  /*b5f0*/  CALL.REL.NOINC `($__internal_115_$__cuda_sm70_shflsync_idx_p) ;  /* 0x0000029000007944 */ /* 0x000fea0003c00000 */
[----:B-1----:R-:W-:Y:S01]  /*b600*/  MOV R6, R212 ;  /* 0x000000d400067202 */ /* 0x002fe20000000f00 */
[----:B------:R-:W-:Y:S01]  /*b610*/  HFMA2.MMA R212, -RZ, RZ, 0, 1.847743988037109375e-06 ;  /* 0x0000001fffd47435 */ /* 0x000fe200000001ff */
[----:B0-----:R-:W-:Y:S01]  /*b620*/  MOV R216, R7 ;  /* 0x0000000700d87202 */ /* 0x001fe20000000f00 */
[----:B------:R-:W-:Y:S01]  /*b630*/  IMAD.MOV.U32 R217, RZ, RZ, RZ ;  /* 0x000000ffffd97224 */ /* 0x000fe200078e00ff */
[----:B------:R-:W-:-:S02]  /*b640*/  MOV R219, 0xffffffff ;  /* 0xffffffff00db7802 */ /* 0x000fc40000000f00 */
[----:B------:R-:W-:Y:S02]  /*b650*/  MOV R4, 0xb670 ;  /* 0x0000b67000047802 */ /* 0x000fe40000000f00 */
[----:B------:R-:W-:Y:S05]  /*b660*/  CALL.REL.NOINC `($__internal_115_$__cuda_sm70_shflsync_idx_p) ;  /* 0x0000022000007944 */ /* 0x000fea0003c00000 */
[----:B------:R-:W-:Y:S01]  /*b670*/  HFMA2.MMA R210, -RZ, RZ, 0, 1.847743988037109375e-06 ;  /* 0x0000001fffd27435 */ /* 0x000fe200000001ff */
[----:B------:R-:W-:Y:S01]  /*b680*/  IMAD.MOV.U32 R204, RZ, RZ, R6 ;  /* 0x000000ffffcc7224 */ /* 0x000fe200078e0006 */
[----:B-1----:R-:W-:Y:S01]  /*b690*/  MOV R206, R212 ;  /* 0x000000d400ce7202 */ /* 0x002fe20000000f00 */
[----:B0-----:R-:W-:Y:S01]  /*b6a0*/  IMAD.MOV.U32 R217, RZ, RZ, 0x1 ;  /* 0x00000001ffd97424 */ /* 0x001fe200078e00ff */
[----:B------:R-:W-:Y:S02]  /*b6b0*/  MOV R208, R215 ;  /* 0x000000d700d07202 */ /* 0x000fe40000000f00 */
[----:B------:R-:W-:Y:S02]  /*b6c0*/  MOV R219, 0xffffffff ;  /* 0xffffffff00db7802 */ /* 0x000fe40000000f00 */
[----:B------:R-:W-:Y:S02]  /*b6d0*/  MOV R4, 0xb6f0 ;  /* 0x0000b6f000047802 */ /* 0x000fe40000000f00 */
[----:B------:R-:W-:Y:S05]  /*b6e0*/  CALL.REL.NOINC `($__internal_114_$__cuda_sm70_shflsync_down) ;  /* 0x0000016000007944 */ /* 0x000fea0003c00000 */
[----:B0-----:R-:W-:Y:S01]  /*b6f0*/  HFMA2.MMA R217, -RZ, RZ, 0, 5.9604644775390625e-08 ;  /* 0x00000001ffd97435 */ /* 0x001fe200000001ff */
[----:B-1----:R-:W-:Y:S01]  /*b700*/  IMAD.MOV.U32 R6, RZ, RZ, R208 ;  /* 0x000000ffff067224 */ /* 0x002fe200078e00d0 */
[----:B------:R-:W-:Y:S01]  /*b710*/  MOV R208, R7 ;  /* 0x0000000700d07202 */ /* 0x000fe20000000f00 */
[----:B------:R-:W-:Y:S01]  /*b720*/  IMAD.MOV.U32 R210, RZ, RZ, 0x1f ;  /* 0x0000001fffd27424 */ /* 0x000fe200078e00ff */
[----:B------:R-:W-:-:S02]  /*b730*/  MOV R219, 0xffffffff ;  /* 0xffffffff00db7802 */ /* 0x000fc40000000f00 */
[----:B------:R-:W-:Y:S02]  /*b740*/  MOV R4, 0xb760 ;  /* 0x0000b76000047802 */ /* 0x000fe40000000f00 */
[----:B------:R-:W-:Y:S05]  /*b750*/  CALL.REL.NOINC `($__internal_114_$__cuda_sm70_shflsync_down) ;  /* 0x000000f000007944 */ /* 0x000fea0003c00000 */
[----:B0-----:R-:W-:Y:S01]  /*b760*/  HFMA2.MMA R217, -RZ, RZ, 0, 0 ;  /* 0x00000000ffd97435 */ /* 0x001fe200000001ff */
[----:B------:R-:W-:Y:S01]  /*b770*/  MOV R215, R6 ;  /* 0x0000000600d77202 */ /* 0x000fe20000000f00 */
[----:B------:R-:W-:Y:S01]  /*b780*/  IMAD.MOV.U32 R216, RZ, RZ, R16 ;  /* 0x000000ffffd87224 */ /* 0x000fe200078e0010 */
[----:B------:R-:W-:Y:S01]  /*b790*/  MOV R212, 0x1f ;  /* 0x0000001f00d47802 */ /* 0x000fe20000000f00 */
[----:B------:R-:W-:Y:S01]  /*b7a0*/  IMAD.MOV.U32 R219, RZ, RZ, -0x1 ;  /* 0xffffffffffdb7424 */ /* 0x000fe200078e00ff */
[----:B------:R-:W-:Y:S02]  /*b7b0*/  MOV R4, 0xb7d0 ;  /* 0x0000b7d000047802 */ /* 0x000fe40000000f00 */
[----:B-1----:R-:W-:Y:S05]  /*b7c0*/  CALL.REL.NOINC `($__internal_115_$__cuda_sm70_shflsync_idx_p) ;  /* 0x000000c000007944 */ /* 0x002fea0003c00000 */
[----:B-1----:R-:W-:Y:S01]  /*b7d0*/  MOV R210, R212 ;  /* 0x000000d400d27202 */ /* 0x002fe20000000f00 */
[----:B------:R-:W-:Y:S01]  /*b7e0*/  HFMA2.MMA R212, -RZ, RZ, 0, 1.847743988037109375e-06 ;  /* 0x0000001fffd47435 */ /* 0x000fe200000001ff */
[----:B0-----:R-:W-:Y:S01]  /*b7f0*/  MOV R216, R17 ;  /* 0x0000001100d87202 */ /* 0x001fe20000000f00 */
[----:B------:R-:W-:Y:S01]  /*b800*/  IMAD.MOV.U32 R217, RZ, RZ, RZ ;  /* 0x000000ffffd97224 */ /* 0x000fe200078e00ff */
[----:B------:R-:W-:Y:S02]  /*b810*/  MOV R219, 0xffffffff ;  /* 0xffffffff00db7802 */ /* 0x000fe40000000f00 */
[----:B------:R-:W-:-:S02]  /*b820*/  MOV R4, 0xb840 ;  /* 0x0000b84000047802 */ /* 0x000fc40000000f00 */
[----:B------:R-:W-:Y:S05]  /*b830*/  CALL.REL.NOINC `($__internal_115_$__cuda_sm70_shflsync_idx_p) ;  /* 0x0000005000007944 */ /* 0x000fea0003c00000 */
[----:B01----:R-:W-:Y:S05]  /*b840*/  BRA `(.L_x_2845) ;  /* 0xffffac3000007947 */ /* 0x003fea000383ffff */
        .weak           $__internal_114_$__cuda_sm70_shflsync_down
        .type           $__internal_114_$__cuda_sm70_shflsync_down,@function
        .size           $__internal_114_$__cuda_sm70_shflsync_down,($__internal_115_$__cuda_sm70_shflsync_idx_p - $__internal_114_$__cuda_sm70_shflsync_down)
$__internal_114_$__cuda_sm70_shflsync_down:
[----:B------:R-:W-:Y:S01]  /*b850*/  IMAD.MOV.U32 R5, RZ, RZ, 0x0 ;  /* 0x00000000ff057424 */ /* 0x000fe200078e00ff */
[----:B------:R-:W-:Y:S04]  /*b860*/  WARPSYNC R219 ;  /* 0x000000db00007348 */ /* 0x000fe80003800000 */
[----:B------:R0:W1:Y:S01]  /*b870*/  SHFL.DOWN PT, R208, R208, R217, R210 ;  /* 0x080000d9d0d07389 */ /* 0x00006200000e00d2 */
[----:B------:R-:W-:Y:S05]  /*b880*/  RET.REL.NODEC R4 `(_Z25selective_scan_bwd_kernelI32Selective_Scan_bwd_kernel_traitsILi64ELi16ELb0ELb0ELb1ELb1ELb0EN3c108BFloat16EfEEv12SSMParamsBwd) ;  /* 0xffff477004007950 */ /* 0x000fea0003c3ffff */
        .weak           $__internal_115_$__cuda_sm70_shflsync_idx_p
        .type           $__internal_115_$__cuda_sm70_shflsync_idx_p,@function
        .size           $__internal_115_$__cuda_sm70_shflsync_idx_p,($__internal_116_$__cuda_sm70_shflsync_up - $__internal_115_$__cuda_sm70_shflsync_idx_p)
$__internal_115_$__cuda_sm70_shflsync_idx_p:
[----:B------:R-:W-:Y:S01]  /*b890*/  HFMA2.MMA R5, -RZ, RZ, 0, 0 ;  /* 0x00000000ff057435 */ /* 0x000fe200000001ff */
[----:B------:R-:W-:Y:S04]  /*b8a0*/  WARPSYNC R219 ;  /* 0x000000db00007348 */ /* 0x000fe80003800000 */
[----:B------:R0:W1:Y:S01]  /*b8b0*/  SHFL.IDX PT, R212, R216, R217, R212 ;  /* 0x000000d9d8d47389 */ /* 0x00006200000e00d4 */
[----:B------:R-:W-:Y:S05]  /*b8c0*/  RET.REL.NODEC R4 `(_Z25selective_scan_bwd_kernelI32Selective_Scan_bwd_kernel_traitsILi64ELi16ELb0ELb0ELb1ELb1ELb0EN3c108BFloat16EfEEv12SSMParamsBwd) ;  /* 0xffff473004007950 */ /* 0x000fea0003c3ffff */
        .weak           $__internal_116_$__cuda_sm70_shflsync_up
        .type           $__internal_116_$__cuda_sm70_shflsync_up,@function
        .size           $__internal_116_$__cuda_sm70_shflsync_up,(.L_x_8928 - $__internal_116_$__cuda_sm70_shflsync_up)
$__internal_116_$__cuda_sm70_shflsync_up:
[----:B------:R-:W-:Y:S01]  /*b8d0*/  MOV R5, 0x0 ;  /* 0x0000000000057802 */ /* 0x000fe20000000f00 */
[----:B------:R-:W-:Y:S04]  /*b8e0*/  WARPSYNC R221 ;  /* 0x000000dd00007348 */ /* 0x000fe80003800000 */
[----:B------:R0:W1:Y:S01]  /*b8f0*/  SHFL.UP PT, R210, R210, R219, R212 ;  /* 0x040000dbd2d27389 */ /* 0x00006200000e00d4 */
[----:B------:R-:W-:Y:S05]  /*b900*/  RET.REL.NODEC R4 `(_Z25selective_scan_bwd_kernelI32Selective_Scan_bwd_kernel_traitsILi64ELi16ELb0ELb0ELb1ELb1ELb0EN3c108BFloat16EfEEv12SSMParamsBwd) ;  /* 0xffff46f004007950 */ /* 0x000fea0003c3ffff */
.L_x_2846:
        /* <DEDUP_REMOVED lines=15> */
.L_x_8928:


//--------------------- .text._Z25selective_scan_bwd_kernelI32Selective_Scan_bwd_kernel_traitsILi64ELi16ELb0ELb0ELb1ELb1ELb1EN3c108BFloat16EfEEv12SSMParamsBwd --------------------------
	.section	.text._Z25selective_scan_bwd_kernelI32Selective_Scan_bwd_kernel_traitsILi64ELi16ELb0ELb0ELb1ELb1ELb1EN3c108BFloat16EfEEv12SSMParamsBwd,"ax",@progbits
	.sectioninfo	@"SHI_REGISTERS=235"
	.align	128
        .global         _Z25selective_scan_bwd_kernelI32Selective_Scan_bwd_kernel_traitsILi64ELi16ELb0ELb0ELb1ELb1ELb1EN3c108BFloat16EfEEv12SSMParamsBwd
        .type           _Z25selective_scan_bwd_kernelI32Selective_Scan_bwd_kernel_traitsILi64ELi16ELb0ELb0ELb1ELb1ELb1EN3c108BFloat16EfEEv12SSMParamsBwd,@function
        .size           _Z25selective_scan_bwd_kernelI32Selective_Scan_bwd_kernel_traitsILi64ELi16ELb0ELb0ELb1ELb1ELb1EN3c108BFloat16EfEEv12SSMParamsBwd,(.L_x_8931 - _Z25selective_scan_bwd_kernelI32Selective_Scan_bwd_kernel_traitsILi64ELi16ELb0ELb0ELb1ELb1ELb1EN3c108BFloat16EfEEv12SSMParamsBwd)
        .other          _Z25selective_scan_bwd_kernelI32Selective_Scan_bwd_kernel_traitsILi64ELi16ELb0ELb0ELb1ELb1ELb1EN3c108BFloat16EfEEv12SSMParamsBwd,@"STO_CUDA_ENTRY STV_DEFAULT"
_Z25selective_scan_bwd_kernelI32Selective_Scan_bwd_kernel_traitsILi64ELi16ELb0ELb0ELb1ELb1ELb1EN3c108BFloat16EfEEv12SSMParamsBwd:
.text._Z25selective_scan_bwd_kernelI32Selective_Scan_bwd_kernel_traitsILi64ELi16ELb0ELb0ELb1ELb1ELb1EN3c108BFloat16EfEEv12SSMParamsBwd:
[----:B------:R-:W-:Y:S02]  /*0000*/  MOV R1, c[0x0][0x28] ;  /* 0x00000a0000017a02 */ /* 0x000fe40000000f00 */
[----:B------:R-:W0:Y:S01]  /*0010*/  S2R R161, SR_CTAID.Y ;  /* 0x0000000000a17919 */ /* 0x000e220000002600 */
[----:B------:R-:W-:Y:S01]  /*0020*/  ISETP.NE.U32.AND P0, PT, RZ, c[0x0][0x250], PT ;  /* 0x00009400ff007a0c */ /* 0x000fe20003f05070 */
[----:B------:R-:W-:-:S03]  /*0030*/  ULDC.64 UR10, c[0x0][0x118] ;  /* 0x00004600000a7ab9 */ /* 0x000fc60000000a00 */
[----:B------:R-:W-:Y:S02]  /*0040*/  ISETP.NE.AND.EX P0, PT, RZ, c[0x0][0x254], PT, P0 ;  /* 0x00009500ff007a0c */ /* 0x000fe40003f05300 */
[----:B0-----:R-:W-:-:S11]  /*0050*/  SHF.R.S32.HI R154, RZ, 0x1f, R161 ;  /* 0x0000001fff9a7819 */ /* 0x001fd600000114a1 */
[----:B------:R-:W-:-:S04]  /*0060*/  @P0 LEA R4, P1, R161, c[0x0][0x250], 0x2 ;  /* 0x00009400a1040a11 */ /* 0x000fc800078210ff */
[----:B------:R-:W-:Y:S02]  /*0070*/  @P0 LEA.HI.X R5, R161, c[0x0][0x254], R154, 0x2, P1 ;  /* 0x00009500a1050a11 */ /* 0x000fe400008f149a */
[----:B------:R-:W-:Y:S02]  /*0080*/  IABS R17, c[0x0][0x178] ;  /* 0x00005e0000117a13 */ /* 0x000fe40000000000 */
[----:B------:R-:W-:Y:S01]  /*0090*/  ISETP.NE.U32.AND P1, PT, RZ, c[0x0][0x238], PT ;  /* 0x00008e00ff007a0c */ /* 0x000fe20003f25070 */
[----:B------:R0:W2:Y:S01]  /*00a0*/  @P0 LDG.E R10, [R4.64] ;  /* 0x0000000a040a0981 */ /* 0x0000a2000c1e1900 */
[----:B------:R-:W1:Y:S01]  /*00b0*/  I2F.RP R0, R17 ;  /* 0x0000001100007306 */ /* 0x000e620000209400 */
[----:B------:R-:W-:Y:S01]  /*00c0*/  IMAD.MOV.U32 R159, RZ, RZ, RZ ;  /* 0x000000ffff9f7224 */ /* 0x000fe200078e00ff */
[----:B------:R-:W-:Y:S01]  /*00d0*/  ISETP.NE.AND.EX P1, PT, RZ, c[0x0][0x23c], PT, P1 ;  /* 0x00008f00ff007a0c */ /* 0x000fe20003f25310 */
[----:B------:R-:W3:-:S12]  /*00e0*/  S2R R157, SR_CTAID.X ;  /* 0x00000000009d7919 */ /* 0x000ed80000002500 */
[C---:B------:R-:W-:Y:S01]  /*00f0*/  @P1 LEA R2, P2, R161.reuse, c[0x0][0x238], 0x2 ;  /* 0x00008e00a1021a11 */ /* 0x040fe200078410ff */
[----:B-1----:R-:W1:Y:S03]  /*0100*/  MUFU.RCP R0, R0 ;  /* 0x0000000000007308 */ /* 0x002e660000001000 */
[----:B------:R-:W-:-:S05]  /*0110*/  @P1 LEA.HI.X R3, R161, c[0x0][0x23c], R154, 0x2, P2 ;  /* 0x00008f00a1031a11 */ /* 0x000fca00010f149a */
[----:B------:R4:W5:Y:S01]  /*0120*/  @P1 LDG.E R159, [R2.64] ;  /* 0x0000000a029f1981 */ /* 0x000962000c1e1900 */
[----:B------:R-:W-:Y:S01]  /*0130*/  ISETP.NE.AND P1, PT, RZ, c[0x0][0x178], PT ;  /* 0x00005e00ff007a0c */ /* 0x000fe20003f25270 */
[----:B------:R-:W-:Y:S01]  /*0140*/  UMOV UR4, URZ ;  /* 0x0000003f00047c82 */ /* 0x000fe20008000000 */
[----:B---3--:R-:W-:Y:S01]  /*0150*/  SHF.R.S32.HI R152, RZ, 0x1f, R157 ;  /* 0x0000001fff987819 */ /* 0x008fe2000001149d */
[----:B------:R-:W-:Y:S01]  /*0160*/  CS2R R120, SRZ ;  /* 0x0000000000787805 */ /* 0x000fe2000001ff00 */
[----:B------:R-:W-:Y:S01]  /*0170*/  CS2R R118, SRZ ;  /* 0x0000000000767805 */ /* 0x000fe2000001ff00 */
[----:B------:R-:W-:Y:S01]  /*0180*/  HFMA2.MMA R153, -RZ, RZ, 0, 0 ;  /* 0x00000000ff997435 */ /* 0x000fe200000001ff */
[----:B------:R-:W-:Y:S01]  /*0190*/  IMAD.MOV.U32 R151, RZ, RZ, RZ ;  /* 0x000000ffff977224 */ /* 0x000fe200078e00ff */
[----:B-1----:R-:W-:Y:S01]  /*01a0*/  IADD3 R6, R0, 0xffffffe, RZ ;  /* 0x0ffffffe00067810 */ /* 0x002fe20007ffe0ff */
[C---:B------:R-:W-:Y:S01]  /*01b0*/  IMAD R0, R152.reuse, c[0x0][0x1d0], RZ ;  /* 0x0000740098007a24 */ /* 0x040fe200078e02ff */
[----:B----4-:R-:W-:Y:S01]  /*01c0*/  IABS R2, R161 ;  /* 0x000000a100027213 */ /* 0x010fe20000000000 */
[C---:B------:R-:W-:Y:S01]  /*01d0*/  IMAD R8, R152.reuse, c[0x0][0x1e0], RZ ;  /* 0x0000780098087a24 */ /* 0x040fe200078e02ff */
[----:B0-----:R-:W0:Y:S01]  /*01e0*/  F2I.FTZ.U32.TRUNC.NTZ R5, R6 ;  /* 0x0000000600057305 */ /* 0x001e22000021f000 */
[----:B------:R-:W-:-:S02]  /*01f0*/  IMAD R12, R152, c[0x0][0x278], RZ ;  /* 0x00009e00980c7a24 */ /* 0x000fc400078e02ff */
[C---:B------:R-:W-:Y:S02]  /*0200*/  IMAD R11, R157.reuse, c[0x0][0x1e4], R8 ;  /* 0x000079009d0b7a24 */ /* 0x040fe400078e0208 */
[----:B------:R-:W-:Y:S02]  /*0210*/  IMAD R14, R152, c[0x0][0x1b0], RZ ;  /* 0x00006c00980e7a24 */ /* 0x000fe400078e02ff */
[C---:B------:R-:W-:Y:S02]  /*0220*/  IMAD R13, R157.reuse, c[0x0][0x27c], R12 ;  /* 0x00009f009d0d7a24 */ /* 0x040fe400078e020c */
[----:B------:R-:W-:-:S04]  /*0230*/  IMAD.WIDE.U32 R8, R157, c[0x0][0x1b0], RZ ;  /* 0x00006c009d087a25 */ /* 0x000fc800078e00ff */
[----:B------:R-:W-:Y:S02]  /*0240*/  IMAD R15, R157, c[0x0][0x1b4], R14 ;  /* 0x00006d009d0f7a24 */ /* 0x000fe400078e020e */
[C---:B------:R-:W-:Y:S01]  /*0250*/  IMAD R12, R154.reuse, c[0x0][0x1e8], RZ ;  /* 0x00007a009a0c7a24 */ /* 0x040fe200078e02ff */
[----:B0-----:R-:W-:Y:S01]  /*0260*/  IADD3 R4, RZ, -R5, RZ ;  /* 0x80000005ff047210 */ /* 0x001fe20007ffe0ff */
[----:B------:R-:W-:Y:S02]  /*0270*/  IMAD.IADD R9, R9, 0x1, R15 ;  /* 0x0000000109097824 */ /* 0x000fe400078e020f */
[----:B------:R-:W-:Y:S02]  /*0280*/  IMAD R14, R154, c[0x0][0x280], RZ ;  /* 0x0000a0009a0e7a24 */ /* 0x000fe400078e02ff */
[----:B------:R-:W-:Y:S02]  /*0290*/  IMAD R7, R4, R17, RZ ;  /* 0x0000001104077224 */ /* 0x000fe400078e02ff */
[----:B------:R-:W-:-:S02]  /*02a0*/  IMAD.MOV.U32 R4, RZ, RZ, RZ ;  /* 0x000000ffff047224 */ /* 0x000fc400078e00ff */
[----:B------:R-:W-:Y:S02]  /*02b0*/  IMAD R12, R161, c[0x0][0x1ec], R12 ;  /* 0x00007b00a10c7a24 */ /* 0x000fe400078e020c */
[----:B------:R-:W-:Y:S01]  /*02c0*/  IMAD.HI.U32 R4, R5, R7, R4 ;  /* 0x0000000705047227 */ /* 0x000fe200078e0004 */
[----:B------:R-:W-:-:S03]  /*02d0*/  MOV R7, R2 ;  /* 0x0000000200077202 */ /* 0x000fc60000000f00 */
[----:B------:R-:W-:Y:S02]  /*02e0*/  IMAD R5, R157, c[0x0][0x1d4], R0 ;  /* 0x000075009d057a24 */ /* 0x000fe400078e0200 */
[----:B------:R-:W-:-:S04]  /*02f0*/  IMAD.HI.U32 R155, R4, R7, RZ ;  /* 0x00000007049b7227 */ /* 0x000fc800078e00ff */
[----:B------:R-:W-:Y:S02]  /*0300*/  IMAD.MOV R4, RZ, RZ, -R155 ;  /* 0x000000ffff047224 */ /* 0x000fe400078e0a9b */
[----:B------:R-:W-:-:S04]  /*0310*/  IMAD.WIDE.U32 R2, R157, c[0x0][0x1d0], RZ ;  /* 0x000074009d027a25 */ /* 0x000fc800078e00ff */
[----:B------:R-:W-:Y:S01]  /*0320*/  IMAD R0, R17, R4, R7 ;  /* 0x0000000411007224 */ /* 0x000fe200078e0207 */
[----:B------:R-:W-:Y:S01]  /*0330*/  LOP3.LUT R4, R161, c[0x0][0x178], RZ, 0x3c, !PT ;  /* 0x00005e00a1047a12 */ /* 0x000fe200078e3cff */
[----:B------:R-:W-:Y:S01]  /*0340*/  IMAD.WIDE.U32 R6, R157, c[0x0][0x278], RZ ;  /* 0x00009e009d067a25 */ /* 0x000fe200078e00ff */
[----:B------:R-:W-:Y:S02]  /*0350*/  IADD3 R3, R3, R5, RZ ;  /* 0x0000000503037210 */ /* 0x000fe40007ffe0ff */
[----:B------:R-:W-:Y:S01]  /*0360*/  ISETP.GT.U32.AND P5, PT, R17, R0, PT ;  /* 0x000000001100720c */ /* 0x000fe20003fa4070 */
[----:B------:R-:W-:Y:S01]  /*0370*/  IMAD.IADD R7, R7, 0x1, R13 ;  /* 0x0000000107077824 */ /* 0x000fe200078e020d */
[----:B------:R-:W-:Y:S01]  /*0380*/  ISETP.GE.AND P2, PT, R4, RZ, PT ;  /* 0x000000ff0400720c */ /* 0x000fe20003f46270 */
[----:B------:R-:W-:-:S04]  /*0390*/  IMAD.WIDE.U32 R4, R157, c[0x0][0x1e0], RZ ;  /* 0x000078009d047a25 */ /* 0x000fc800078e00ff */
[----:B------:R-:W-:Y:S01]  /*03a0*/  IMAD.WIDE.U32 R2, R161, c[0x0][0x1d8], R2 ;  /* 0x00007600a1027a25 */ /* 0x000fe200078e0002 */
[----:B------:R-:W-:Y:S02]  /*03b0*/  IADD3 R5, R5, R11, RZ ;  /* 0x0000000b05057210 */ /* 0x000fe40007ffe0ff */
[----:B------:R-:W-:Y:S01]  /*03c0*/  MOV R11, c[0x0][0x174] ;  /* 0x00005d00000b7a02 */ /* 0x000fe20000000f00 */
[----:B------:R-:W-:Y:S02]  /*03d0*/  IMAD.WIDE.U32 R6, R161, c[0x0][0x280], R6 ;  /* 0x0000a000a1067a25 */ /* 0x000fe400078e0006 */
[----:B------:R-:W-:Y:S02]  /*03e0*/  @!P5 IADD3 R155, R155, 0x1, RZ ;  /* 0x000000019b9bd810 */ /* 0x000fe40007ffe0ff */
[----:B------:R-:W-:Y:S01]  /*03f0*/  @!P5 IMAD.IADD R0, R0, 0x1, -R17 ;  /* 0x000000010000d824 */ /* 0x000fe200078e0a11 */
[----:B------:R-:W-:Y:S01]  /*0400*/  ISETP.GE.AND P4, PT, R11, 0x1, PT ;  /* 0x000000010b00780c */ /* 0x000fe20003f86270 */
[----:B------:R-:W-:Y:S01]  /*0410*/  IMAD.WIDE.U32 R4, R161, c[0x0][0x1e8], R4 ;  /* 0x00007a00a1047a25 */ /* 0x000fe200078e0004 */
[----:B------:R-:W-:-:S02]  /*0420*/  LEA R11, R11, 0xfffffc00, 0xa ;  /* 0xfffffc000b0b7811 */ /* 0x000fc400078e50ff */
[----:B------:R-:W-:Y:S01]  /*0430*/  ISETP.GE.U32.AND P3, PT, R0, R17, PT ;  /* 0x000000110000720c */ /* 0x000fe20003f66070 */
[----:B------:R-:W-:Y:S01]  /*0440*/  IMAD R0, R154, c[0x0][0x1d8], RZ ;  /* 0x000076009a007a24 */ /* 0x000fe200078e02ff */
[----:B------:R-:W-:Y:S01]  /*0450*/  SHF.R.S32.HI R13, RZ, 0x1f, R11 ;  /* 0x0000001fff0d7819 */ /* 0x000fe2000001140b */
[C---:B------:R-:W-:Y:S02]  /*0460*/  IMAD R14, R161.reuse, c[0x0][0x284], R14 ;  /* 0x0000a100a10e7a24 */ /* 0x040fe400078e020e */
[----:B------:R-:W-:Y:S01]  /*0470*/  IMAD R15, R161, c[0x0][0x1dc], R0 ;  /* 0x00007700a10f7a24 */ /* 0x000fe200078e0200 */
[----:B------:R-:W-:-:S04]  /*0480*/  IADD3 R0, P5, R11, R4, RZ ;  /* 0x000000040b007210 */ /* 0x000fc80007fbe0ff */
[----:B------:R-:W-:-:S03]  /*0490*/  IADD3.X R5, R13, R5, R12, P5, !PT ;  /* 0x000000050d057210 */ /* 0x000fc60002ffe40c */
[----:B------:R-:W-:Y:S02]  /*04a0*/  @P3 IADD3 R155, R155, 0x1, RZ ;  /* 0x000000019b9b3810 */ /* 0x000fe40007ffe0ff */
[----:B------:R-:W-:Y:S02]  /*04b0*/  IADD3 R2, P3, R11, R2, RZ ;  /* 0x000000020b027210 */ /* 0x000fe40007f7e0ff */
[----:B------:R-:W-:Y:S02]  /*04c0*/  @!P2 IADD3 R155, -R155, RZ, RZ ;  /* 0x000000ff9b9ba210 */ /* 0x000fe40007ffe1ff */
[----:B------:R-:W-:Y:S02]  /*04d0*/  IADD3.X R15, R13, R3, R15, P3, !PT ;  /* 0x000000030d0f7210 */ /* 0x000fe40001ffe40f */
[----:B------:R-:W-:Y:S02]  /*04e0*/  @!P1 LOP3.LUT R155, RZ, c[0x0][0x178], RZ, 0x33, !PT ;  /* 0x00005e00ff9b9a12 */ /* 0x000fe400078e33ff */
[----:B------:R-:W-:-:S02]  /*04f0*/  IADD3 R3, P3, R11, R6, RZ ;  /* 0x000000060b037210 */ /* 0x000fc40007f7e0ff */
[----:B------:R-:W-:Y:S01]  /*0500*/  LEA R12, P1, R2, c[0x0][0x240], 0x1 ;  /* 0x00009000020c7a11 */ /* 0x000fe200078208ff */
[----:B------:R-:W-:Y:S01]  /*0510*/  IMAD.WIDE.U32 R8, R155, c[0x0][0x1c8], R8 ;  /* 0x000072009b087a25 */ /* 0x000fe200078e0008 */
[----:B------:R-:W-:Y:S02]  /*0520*/  IADD3.X R6, R13, R7, R14, P3, !PT ;  /* 0x000000070d067210 */ /* 0x000fe40001ffe40e */
[----:B------:R-:W-:Y:S02]  /*0530*/  LEA R4, P2, R0, c[0x0][0x248], 0x1 ;  /* 0x0000920000047a11 */ /* 0x000fe400078408ff */
[----:B------:R-:W-:Y:S02]  /*0540*/  LEA.HI.X R7, R2, c[0x0][0x244], R15, 0x1, P1 ;  /* 0x0000910002077a11 */ /* 0x000fe400008f0c0f */
[----:B------:R-:W-:Y:S02]  /*0550*/  ISETP.NE.U32.AND P1, PT, RZ, c[0x0][0x260], PT ;  /* 0x00009800ff007a0c */ /* 0x000fe40003f25070 */
[----:B------:R-:W-:-:S02]  /*0560*/  LEA.HI.X R5, R0, c[0x0][0x24c], R5, 0x1, P2 ;  /* 0x0000930000057a11 */ /* 0x000fc400010f0c05 */
[C---:B------:R-:W-:Y:S02]  /*0570*/  LEA R2, P2, R3.reuse, c[0x0][0x308], 0x1 ;  /* 0x0000c20003027a11 */ /* 0x040fe400078408ff */
[----:B------:R-:W-:Y:S02]  /*0580*/  ISETP.NE.AND.EX P1, PT, RZ, c[0x0][0x264], PT, P1 ;  /* 0x00009900ff007a0c */ /* 0x000fe40003f25310 */
[----:B------:R-:W-:Y:S02]  /*0590*/  SHF.R.S32.HI R150, RZ, 0x1f, R155 ;  /* 0x0000001fff967819 */ /* 0x000fe4000001149b */
[----:B------:R-:W-:Y:S02]  /*05a0*/  LEA.HI.X R3, R3, c[0x0][0x30c], R6, 0x1, P2 ;  /* 0x0000c30003037a11 */ /* 0x000fe400010f0c06 */
[----:B------:R-:W-:Y:S01]  /*05b0*/  ISETP.NE.U32.AND P2, PT, RZ, c[0x0][0x328], PT ;  /* 0x0000ca00ff007a0c */ /* 0x000fe20003f45070 */
[----:B------:R-:W-:Y:S01]  /*05c0*/  IMAD R0, R150, c[0x0][0x1c8], RZ ;  /* 0x0000720096007a24 */ /* 0x000fe200078e02ff */
[----:B------:R-:W-:-:S02]  /*05d0*/  ISETP.NE.U32.AND P3, PT, RZ, c[0x0][0x348], PT ;  /* 0x0000d200ff007a0c */ /* 0x000fc40003f65070 */
[----:B------:R-:W-:Y:S01]  /*05e0*/  ISETP.NE.AND.EX P2, PT, RZ, c[0x0][0x32c], PT, P2 ;  /* 0x0000cb00ff007a0c */ /* 0x000fe20003f45320 */
[----:B------:R-:W-:Y:S01]  /*05f0*/  IMAD R15, R155, c[0x0][0x1cc], R0 ;  /* 0x000073009b0f7a24 */ /* 0x000fe200078e0200 */
[----:B------:R-:W-:Y:S01]  /*0600*/  ISETP.NE.AND.EX P3, PT, RZ, c[0x0][0x34c], PT, P3 ;  /* 0x0000d300ff007a0c */ /* 0x000fe20003f65330 */
[----:B------:R-:W-:Y:S01]  /*0610*/  @P1 IMAD R0, R157, c[0x0][0x164], R161 ;  /* 0x000059009d001a24 */ /* 0x000fe200078e02a1 */
[----:B------:R-:W-:Y:S01]  /*0620*/  IADD3 R11, P5, R11, R8, RZ ;  /* 0x000000080b0b7210 */ /* 0x000fe20007fbe0ff */
[----:B------:R-:W-:Y:S02]  /*0630*/  IMAD.IADD R146, R9, 0x1, R15 ;  /* 0x0000000109927824 */ /* 0x000fe400078e020f */
[----:B------:R-:W-:Y:S01]  /*0640*/  @P1 IMAD R0, R0, c[0x0][0x174], RZ ;  /* 0x00005d0000001a24 */ /* 0x000fe200078e02ff */
[----:B------:R-:W-:Y:S01]  /*0650*/  LEA R148, P6, R11, c[0x0][0x230], 0x1 ;  /* 0x00008c000b947a11 */ /* 0x000fe200078c08ff */
[----:B------:R-:W-:Y:S01]  /*0660*/  @P1 IMAD.MOV.U32 R123, RZ, RZ, 0x8 ;  /* 0x00000008ff7b1424 */ /* 0x000fe200078e00ff */
[----:B------:R-:W-:Y:S01]  /*0670*/  IADD3.X R146, R13, R146, RZ, P5, !PT ;  /* 0x000000920d927210 */ /* 0x000fe20002ffe4ff */
[----:B------:R-:W-:-:S03]  /*0680*/  @P1 IMAD R0, R0, c[0x0][0x16c], RZ ;  /* 0x00005b0000001a24 */ /* 0x000fc600078e02ff */
[----:B------:R-:W-:Y:S01]  /*0690*/  LEA.HI.X R146, R11, c[0x0][0x234], R146, 0x1, P6 ;  /* 0x00008d000b927a11 */ /* 0x000fe200030f0c92 */
[----:B------:R-:W-:Y:S01]  /*06a0*/  @P1 IMAD.WIDE R122, R0, R123, c[0x0][0x260] ;  /* 0x00009800007a1625 */ /* 0x000fe200078e027b */
[----:B------:R-:W-:Y:S01]  /*06b0*/  @P3 LEA R118, P5, R161, c[0x0][0x348], 0x2 ;  /* 0x0000d200a1763a11 */ /* 0x000fe200078a10ff */
[----:B------:R-:W-:-:S03]  /*06c0*/  @!P1 CS2R R122, SRZ ;  /* 0x00000000007a9805 */ /* 0x000fc6000001ff00 */
[C---:B------:R-:W-:Y:S01]  /*06d0*/  @P3 LEA.HI.X R119, R161.reuse, c[0x0][0x34c], R154, 0x2, P5 ;  /* 0x0000d300a1773a11 */ /* 0x040fe200028f149a */
[----:B--2---:R0:W1:Y:S01]  /*06e0*/  @P0 R2UR UR4, R10 ;  /* 0x000000000a0403c2 */ /* 0x00406200000e0000 */
[----:B------:R-:W-:-:S04]  /*06f0*/  @P2 LEA R120, P0, R161, c[0x0][0x328], 0x2 ;  /* 0x0000ca00a1782a11 */ /* 0x000fc800078010ff */
[----:B------:R-:W-:Y:S01]  /*0700*/  @P2 LEA.HI.X R121, R161, c[0x0][0x32c], R154, 0x2, P0 ;  /* 0x0000cb00a1792a11 */ /* 0x000fe200000f149a */
[----:B------:R-:W-:Y:S05]  /*0710*/  @!P4 BRA `(.L_x_2847) ;  /* 0x0000c2d00000c947 */ /* 0x000fea0003800000 */
[----:B------:R-:W2:Y:S01]  /*0720*/  S2R R149, SR_TID.X ;  /* 0x0000000000957919 */ /* 0x000ea20000002100 */
[----:B------:R3:W4:Y:S01]  /*0730*/  R2UR UR16, R12 ;  /* 0x000000000c1073c2 */ /* 0x00072200000e0000 */
[----:B------:R-:W-:Y:S01]  /*0740*/  IMAD.MOV.U32 R151, RZ, RZ, RZ ;  /* 0x000000ffff977224 */ /* 0x000fe200078e00ff */
[----:B------:R-:W-:Y:S01]  /*0750*/  MOV R144, RZ ;  /* 0x000000ff00907202 */ /* 0x000fe20000000f00 */
[----:B------:R-:W0:Y:S01]  /*0760*/  S2R R145, SR_LANEID ;  /* 0x0000000000917919 */ /* 0x000e220000000000 */
[----:B------:R-:W-:-:S04]  /*0770*/  IMAD.MOV.U32 R153, RZ, RZ, RZ ;  /* 0x000000ffff997224 */ /* 0x000fc800078e00ff */
[----:B------:R3:W1:Y:S08]  /*0780*/  R2UR UR17, R7 ;  /* 0x00000000071173c2 */ /* 0x00067000000e0000 */
[----:B------:R3:W0:Y:S01]  /*0790*/  R2UR UR14, R4 ;  /* 0x00000000040e73c2 */ /* 0x00062200000e0000 */
[----:B--2---:R-:W-:-:S07]  /*07a0*/  SHF.L.U32 R147, R149, 0x4, RZ ;  /* 0x0000000495937819 */ /* 0x004fce00000006ff */
[----:B------:R3:W2:Y:S01]  /*07b0*/  R2UR UR15, R5 ;  /* 0x00000000050f73c2 */ /* 0x0006a200000e0000 */
[--C-:B------:R-:W-:Y:S02]  /*07c0*/  SHF.R.S32.HI R0, RZ, 0x1f, R149.reuse ;  /* 0x0000001fff007819 */ /* 0x100fe40000011495 */
[----:B------:R-:W-:Y:S02]  /*07d0*/  LOP3.LUT R116, R147, 0xfffffe00, RZ, 0xc0, !PT ;  /* 0xfffffe0093747812 */ /* 0x000fe400078ec0ff */
[----:B------:R-:W-:Y:S02]  /*07e0*/  LEA.HI R0, R0, R149, RZ, 0x5 ;  /* 0x0000009500007211 */ /* 0x000fe400078f28ff */
[----:B------:R-:W-:Y:S01]  /*07f0*/  LOP3.LUT R116, R116, 0x1f, R149, 0xf8, !PT ;  /* 0x0000001f74747812 */ /* 0x000fe200078ef895 */
[----:B------:R3:W0:Y:S01]  /*0800*/  R2UR UR12, R2 ;  /* 0x00000000020c73c2 */ /* 0x00062200000e0000 */
[----:B------:R-:W-:Y:S02]  /*0810*/  LOP3.LUT R143, R149, 0x1f, RZ, 0xc0, !PT ;  /* 0x0000001f958f7812 */ /* 0x000fe400078ec0ff */
[----:B------:R-:W-:-:S02]  /*0820*/  SHF.R.S32.HI R142, RZ, 0x5, R0 ;  /* 0x00000005ff8e7819 */ /* 0x000fc40000011400 */
[----:B------:R-:W-:Y:S02]  /*0830*/  SHF.R.S32.HI R117, RZ, 0x1f, R116 ;  /* 0x0000001fff757819 */ /* 0x000fe40000011474 */
[C---:B------:R-:W-:Y:S01]  /*0840*/  LOP3.LUT R141, R116.reuse, 0x20, RZ, 0xfc, !PT ;  /* 0x00000020748d7812 */ /* 0x040fe200078efcff */
[----:B------:R3:W0:Y:S01]  /*0850*/  R2UR UR13, R3 ;  /* 0x00000000030d73c2 */ /* 0x00062200000e0000 */
        /* <DEDUP_REMOVED lines=13> */
[----:B01234-:R-:W-:Y:S02]  /*0930*/  LOP3.LUT R109, R116, 0x1e0, RZ, 0xfc, !PT ;  /* 0x000001e0746d7812 */ /* 0x01ffe400078efcff */
.L_x_2938:
[----:B------:R-:W-:Y:S01]  /*0940*/  IADD3 R108, -R144, c[0x0][0x174], RZ ;  /* 0x00005d00906c7a10 */ /* 0x000fe20007ffe1ff */
[----:B------:R-:W-:Y:S01]  /*0950*/  BAR.SYNC.DEFER_BLOCKING 0x0 ;  /* 0x0000000000007b1d */ /* 0x000fe20000010000 */
[----:B------:R-:W-:Y:S02]  /*0960*/  LEA R2, P3, R116, UR16, 0x1 ;  /* 0x0000001074027c11 */ /* 0x000fe4000f8608ff */
[----:B------:R-:W-:-:S02]  /*0970*/  LEA R124, R108, 0xfffffc00, 0xa ;  /* 0xfffffc006c7c7811 */ /* 0x000fc400078e50ff */
[----:B------:R-:W-:Y:S02]  /*0980*/  PRMT R4, RZ, 0x7610, R4 ;  /* 0x00007610ff047816 */ /* 0x000fe40000000004 */
[----:B------:R-:W-:Y:S02]  /*0990*/  IADD3 R0, -R124, c[0x0][0x168], RZ ;  /* 0x00005a007c007a10 */ /* 0x000fe40007ffe1ff */
[----:B------:R-:W-:Y:S02]  /*09a0*/  PRMT R5, RZ, 0x7610, R5 ;  /* 0x00007610ff057816 */ /* 0x000fe40000000005 */
[CC--:B------:R-:W-:Y:S02]  /*09b0*/  ISETP.GE.AND P2, PT, R116.reuse, R0.reuse, PT ;  /* 0x000000007400720c */ /* 0x0c0fe40003f46270 */
[----:B------:R-:W-:Y:S02]  /*09c0*/  ISETP.GE.AND P1, PT, R141, R0, PT ;  /* 0x000000008d00720c */ /* 0x000fe40003f26270 */
[----:B------:R-:W-:-:S02]  /*09d0*/  LEA.HI.X R3, R116, UR17, R117, 0x1, P3 ;  /* 0x0000001174037c11 */ /* 0x000fc400098f0c75 */
[-C--:B------:R-:W-:Y:S02]  /*09e0*/  ISETP.GE.AND P0, PT, R140, R0.reuse, PT ;  /* 0x000000008c00720c */ /* 0x080fe40003f06270 */
[-C--:B------:R-:W-:Y:S02]  /*09f0*/  ISETP.GE.AND P4, PT, R139, R0.reuse, PT ;  /* 0x000000008b00720c */ /* 0x080fe40003f86270 */
[-C--:B------:R-:W-:Y:S02]  /*0a00*/  ISETP.GE.AND P6, PT, R138, R0.reuse, PT ;  /* 0x000000008a00720c */ /* 0x080fe40003fc6270 */
[-C--:B------:R-:W-:Y:S01]  /*0a10*/  ISETP.GE.AND P5, PT, R135, R0.reuse, PT ;  /* 0x000000008700720c */ /* 0x080fe20003fa6270 */
[----:B------:R0:W2:Y:S01]  /*0a20*/  @!P2 LDG.E.U16 R4, [R2.64] ;  /* 0x0000000a0204a981 */ /* 0x0000a2000c1e1500 */
[-C--:B------:R-:W-:Y:S02]  /*0a30*/  ISETP.GE.AND P3, PT, R134, R0.reuse, PT ;  /* 0x000000008600720c */ /* 0x080fe40003f66270 */
[-C--:B------:R-:W-:Y:S01]  /*0a40*/  ISETP.GE.AND P2, PT, R131, R0.reuse, PT ;  /* 0x000000008300720c */ /* 0x080fe20003f46270 */
[----:B------:R0:W3:Y:S01]  /*0a50*/  @!P1 LDG.E.U16 R5, [R2.64+0x40] ;  /* 0x0000400a02059981 */ /* 0x0000e2000c1e1500 */
        /* <DEDUP_REMOVED lines=9> */
[----:B------:R-:W-:-:S02]  /*0af0*/  PRMT R12, RZ, 0x7610, R12 ;  /* 0x00007610ff0c7816 */ /* 0x000fc4000000000c */
[-C--:B------:R-:W-:Y:S01]  /*0b00*/  ISETP.GE.AND P0, PT, R115, R0.reuse, PT ;  /* 0x000000007300720c */ /* 0x080fe20003f06270 */
[----:B------:R0:W4:Y:S01]  /*0b10*/  @!P6 LDG.E.U16 R8, [R2.64+0x100] ;  /* 0x0001000a0208e981 */ /* 0x000122000c1e1500 */
[-C--:B------:R-:W-:Y:S02]  /*0b20*/  ISETP.GE.AND P4, PT, R114, R0.reuse, PT ;  /* 0x000000007200720c */ /* 0x080fe40003f86270 */
[-C--:B------:R-:W-:Y:S01]  /*0b30*/  ISETP.GE.AND P6, PT, R113, R0.reuse, PT ;  /* 0x000000007100720c */ /* 0x080fe20003fc6270 */
[----:B------:R0:W4:Y:S01]  /*0b40*/  @!P5 LDG.E.U16 R9, [R2.64+0x140] ;  /* 0x0001400a0209d981 */ /* 0x000122000c1e1500 */
[-C--:B------:R-:W-:Y:S02]  /*0b50*/  ISETP.GE.AND P5, PT, R112, R0.reuse, PT ;  /* 0x000000007000720c */ /* 0x080fe40003fa6270 */
[----:B------:R-:W-:Y:S01]  /*0b60*/  PRMT R13, RZ, 0x7610, R13 ;  /* 0x00007610ff0d7816 */ /* 0x000fe2000000000d */
[----:B------:R0:W4:Y:S01]  /*0b70*/  @!P3 LDG.E.U16 R10, [R2.64+0x180] ;  /* 0x0001800a020ab981 */ /* 0x000122000c1e1500 */
[----:B------:R-:W-:-:S02]  /*0b80*/  ISETP.GE.AND P3, PT, R111, R0, PT ;  /* 0x000000006f00720c */ /* 0x000fc40003f66270 */
[----:B------:R-:W-:Y:S01]  /*0b90*/  PRMT R14, RZ, 0x7610, R14 ;  /* 0x00007610ff0e7816 */ /* 0x000fe2000000000e */
[----:B------:R0:W4:Y:S01]  /*0ba0*/  @!P2 LDG.E.U16 R11, [R2.64+0x1c0] ;  /* 0x0001c00a020ba981 */ /* 0x000122000c1e1500 */
[----:B------:R-:W-:-:S03]  /*0bb0*/  ISETP.GE.AND P2, PT, R110, R0, PT ;  /* 0x000000006e00720c */ /* 0x000fc60003f46270 */
[----:B------:R0:W4:Y:S01]  /*0bc0*/  @!P1 LDG.E.U16 R12, [R2.64+0x200] ;  /* 0x0002000a020c9981 */ /* 0x000122000c1e1500 */
[----:B------:R-:W-:Y:S02]  /*0bd0*/  ISETP.GE.AND P1, PT, R109, R0, PT ;  /* 0x000000006d00720c */ /* 0x000fe40003f26270 */
[----:B------:R-:W-:Y:S01]  /*0be0*/  PRMT R15, RZ, 0x7610, R15 ;  /* 0x00007610ff0f7816 */ /* 0x000fe2000000000f */
[----:B------:R0:W4:Y:S01]  /*0bf0*/  @!P0 LDG.E.U16 R13, [R2.64+0x240] ;  /* 0x0002400a020d8981 */ /* 0x000122000c1e1500 */
        /* <DEDUP_REMOVED lines=20> */
[-C--:B------:R-:W-:Y:S02]  /*0d40*/  LEA.HI.SX32 R23, R23, R20.reuse, 0x1b ;  /* 0x0000001417177211 */ /* 0x080fe400078fdaff */
[C---:B0-----:R-:W-:Y:S01]  /*0d50*/  IADD3 R3, R20.reuse, 0x100, RZ ;  /* 0x0000010014037810 */ /* 0x041fe20007ffe0ff */
[----:B------:R-:W-:Y:S01]  /*0d60*/  IMAD.SHL.U32 R107, R107, 0x2, RZ ;  /* 0x000000026b6b7824 */ /* 0x000fe200078e00ff */
[----:B------:R-:W-:Y:S02]  /*0d70*/  IADD3 R33, R20, 0xe0, RZ ;  /* 0x000000e014217810 */ /* 0x000fe40007ffe0ff */
[----:B------:R-:W-:-:S02]  /*0d80*/  LEA.HI.SX32 R25, R25, R20, 0x1b ;  /* 0x0000001419197211 */ /* 0x000fc400078fdaff */
[-C--:B------:R-:W-:Y:S01]  /*0d90*/  LEA.HI.SX32 R27, R27, R20.reuse, 0x1b ;  /* 0x000000141b1b7211 */ /* 0x080fe200078fdaff */
[----:B------:R-:W-:Y:S01]  /*0da0*/  IMAD.SHL.U32 R105, R23, 0x2, RZ ;  /* 0x0000000217697824 */ /* 0x000fe200078e00ff */
[C---:B------:R-:W-:Y:S02]  /*0db0*/  IADD3 R35, R20.reuse, 0x120, RZ ;  /* 0x0000012014237810 */ /* 0x040fe40007ffe0ff */
[----:B------:R-:W-:Y:S02]  /*0dc0*/  IADD3 R37, R20, 0x140, RZ ;  /* 0x0000014014257810 */ /* 0x000fe40007ffe0ff */
[-C--:B------:R-:W-:Y:S02]  /*0dd0*/  LEA.HI.SX32 R29, R29, R20.reuse, 0x1b ;  /* 0x000000141d1d7211 */ /* 0x080fe400078fdaff */
[----:B------:R-:W-:Y:S02]  /*0de0*/  LEA.HI.SX32 R31, R31, R20, 0x1b ;  /* 0x000000141f1f7211 */ /* 0x000fe400078fdaff */
[----:B------:R-:W-:-:S02]  /*0df0*/  SHF.L.U32 R106, R21, 0x1, RZ ;  /* 0x00000001156a7819 */ /* 0x000fc400000006ff */
[-C--:B------:R-:W-:Y:S01]  /*0e00*/  LEA.HI.SX32 R3, R3, R20.reuse, 0x1b ;  /* 0x0000001403037211 */ /* 0x080fe200078fdaff */
[----:B------:R-:W-:Y:S01]  /*0e10*/  IMAD.SHL.U32 R103, R27, 0x2, RZ ;  /* 0x000000021b677824 */ /* 0x000fe200078e00ff */
[C---:B------:R-:W-:Y:S02]  /*0e20*/  IADD3 R39, R20.reuse, 0x160, RZ ;  /* 0x0000016014277810 */ /* 0x040fe40007ffe0ff */
[C---:B------:R-:W-:Y:S02]  /*0e30*/  IADD3 R41, R20.reuse, 0x180, RZ ;  /* 0x0000018014297810 */ /* 0x040fe40007ffe0ff */
[----:B------:R-:W-:Y:S02]  /*0e40*/  LEA.HI.SX32 R33, R33, R20, 0x1b ;  /* 0x0000001421217211 */ /* 0x000fe400078fdaff */
[----:B------:R-:W-:Y:S01]  /*0e50*/  SHF.L.U32 R104, R25, 0x1, RZ ;  /* 0x0000000119687819 */ /* 0x000fe200000006ff */
[----:B------:R-:W-:Y:S01]  /*0e60*/  IMAD.SHL.U32 R101, R31, 0x2, RZ ;  /* 0x000000021f657824 */ /* 0x000fe200078e00ff */
[----:B------:R-:W-:-:S02]  /*0e70*/  IADD3 R43, R20, 0x1a0, RZ ;  /* 0x000001a0142b7810 */ /* 0x000fc40007ffe0ff */
[C---:B------:R-:W-:Y:S02]  /*0e80*/  IADD3 R45, R20.reuse, 0x1c0, RZ ;  /* 0x000001c0142d7810 */ /* 0x040fe40007ffe0ff */
[-C--:B------:R-:W-:Y:S02]  /*0e90*/  LEA.HI.SX32 R35, R35, R20.reuse, 0x1b ;  /* 0x0000001423237211 */ /* 0x080fe400078fdaff */
[-C--:B------:R-:W-:Y:S02]  /*0ea0*/  LEA.HI.SX32 R37, R37, R20.reuse, 0x1b ;  /* 0x0000001425257211 */ /* 0x080fe400078fdaff */
[----:B------:R-:W-:Y:S01]  /*0eb0*/  SHF.L.U32 R102, R29, 0x1, RZ ;  /* 0x000000011d667819 */ /* 0x000fe200000006ff */
[----:B------:R-:W-:Y:S01]  /*0ec0*/  IMAD.SHL.U32 R99, R3, 0x2, RZ ;  /* 0x0000000203637824 */ /* 0x000fe200078e00ff */
[----:B------:R-:W-:Y:S02]  /*0ed0*/  IADD3 R47, R20, 0x1e0, RZ ;  /* 0x000001e0142f7810 */ /* 0x000fe40007ffe0ff */
[----:B------:R-:W-:-:S02]  /*0ee0*/  LEA.HI.SX32 R39, R39, R20, 0x1b ;  /* 0x0000001427277211 */ /* 0x000fc400078fdaff */
[----:B------:R-:W-:Y:S02]  /*0ef0*/  LEA.HI.SX32 R41, R41, R20, 0x1b ;  /* 0x0000001429297211 */ /* 0x000fe400078fdaff */
[----:B------:R-:W-:Y:S02]  /*0f00*/  SHF.L.U32 R100, R33, 0x1, RZ ;  /* 0x0000000121647819 */ /* 0x000fe400000006ff */
[----:B------:R-:W-:Y:S01]  /*0f10*/  LEA R3, R145, R22, 0x4 ;  /* 0x0000001691037211 */ /* 0x000fe200078e20ff */
[----:B------:R-:W-:Y:S01]  /*0f20*/  IMAD.SHL.U32 R97, R37, 0x2, RZ ;  /* 0x0000000225617824 */ /* 0x000fe200078e00ff */
[-C--:B------:R-:W-:Y:S02]  /*0f30*/  LEA.HI.SX32 R43, R43, R20.reuse, 0x1b ;  /* 0x000000142b2b7211 */ /* 0x080fe400078fdaff */
[-C--:B------:R-:W-:Y:S02]  /*0f40*/  LEA.HI.SX32 R45, R45, R20.reuse, 0x1b ;  /* 0x000000142d2d7211 */ /* 0x080fe400078fdaff */
[----:B------:R-:W-:Y:S01]  /*0f50*/  SHF.L.U32 R98, R35, 0x1, RZ ;  /* 0x0000000123627819 */ /* 0x000fe200000006ff */
[----:B------:R-:W-:Y:S01]  /*0f60*/  IMAD.SHL.U32 R95, R41, 0x2, RZ ;  /* 0x00000002295f7824 */ /* 0x000fe200078e00ff */
[----:B------:R-:W-:-:S02]  /*0f70*/  LEA.HI.SX32 R47, R47, R20, 0x1b ;  /* 0x000000142f2f7211 */ /* 0x000fc400078fdaff */
[----:B------:R-:W-:Y:S02]  /*0f80*/  SHF.L.U32 R96, R39, 0x1, RZ ;  /* 0x0000000127607819 */ /* 0x000fe400000006ff */
[----:B------:R-:W-:Y:S01]  /*0f90*/  LEA.HI.SX32 R89, R3, R3, 0x1b ;  /* 0x0000000303597211 */ /* 0x000fe200078fdaff */
[----:B------:R-:W-:Y:S01]  /*0fa0*/  IMAD.SHL.U32 R93, R45, 0x2, RZ ;  /* 0x000000022d5d7824 */ /* 0x000fe200078e00ff */
[----:B------:R-:W-:Y:S02]  /*0fb0*/  SHF.L.U32 R94, R43, 0x1, RZ ;  /* 0x000000012b5e7819 */ /* 0x000fe400000006ff */
[----:B------:R-:W-:Y:S01]  /*0fc0*/  SHF.L.U32 R92, R47, 0x1, RZ ;  /* 0x000000012f5c7819 */ /* 0x000fe200000006ff */
[----:B------:R-:W-:Y:S02]  /*0fd0*/  IMAD.SHL.U32 R89, R89, 0x2, RZ ;  /* 0x0000000259597824 */ /* 0x000fe400078e00ff */
[C---:B------:R-:W-:Y:S01]  /*0fe0*/  IMAD.SHL.U32 R90, R116.reuse, 0x2, RZ ;  /* 0x00000002745a7824 */ /* 0x040fe200078e00ff */
[----:B------:R-:W-:-:S04]  /*0ff0*/  SHF.L.U64.HI R91, R116, 0x1, R117 ;  /* 0x00000001745b7819 */ /* 0x000fc80000010275 */
[----:B------:R-:W-:-:S04]  /*1000*/  IADD3 R126, P0, R90, UR14, RZ ;  /* 0x0000000e5a7e7c10 */ /* 0x000fc8000ff1e0ff */
[----:B------:R-:W-:Y:S02]  /*1010*/  IADD3.X R127, R91, UR15, RZ, P0, !PT ;  /* 0x0000000f5b7f7c10 */ /* 0x000fe400087fe4ff */
[-C--:B------:R-:W-:Y:S02]  /*1020*/  ISETP.GE.AND P0, PT, R141, R0.reuse, PT ;  /* 0x000000008d00720c */ /* 0x080fe40003f06270 */
[----:B------:R-:W-:Y:S02]  /*1030*/  LEA R2, P1, R116, UR12, 0x1 ;  /* 0x0000000c74027c11 */ /* 0x000fe4000f8208ff */
[-C--:B------:R-:W-:Y:S02]  /*1040*/  ISETP.GE.AND P2, PT, R140, R0.reuse, PT ;  /* 0x000000008c00720c */ /* 0x080fe40003f46270 */
[C---:B------:R-:W-:Y:S02]  /*1050*/  LEA.HI.X R3, R116.reuse, UR13, R117, 0x1, P1 ;  /* 0x0000000d74037c11 */ /* 0x040fe400088f0c75 */
[----:B------:R-:W-:-:S02]  /*1060*/  ISETP.GE.AND P1, PT, R116, R0, PT ;  /* 0x000000007400720c */ /* 0x000fc40003f26270 */
[-C--:B------:R-:W-:Y:S02]  /*1070*/  ISETP.GE.AND P3, PT, R139, R0.reuse, PT ;  /* 0x000000008b00720c */ /* 0x080fe40003f66270 */
[-C--:B------:R-:W-:Y:S02]  /*1080*/  ISETP.GE.AND P4, PT, R134, R0.reuse, PT ;  /* 0x000000008600720c */ /* 0x080fe40003f86270 */
[-C--:B------:R-:W-:Y:S02]  /*1090*/  ISETP.GE.AND P5, PT, R138, R0.reuse, PT ;  /* 0x000000008a00720c */ /* 0x080fe40003fa6270 */
[----:B------:R-:W-:Y:S01]  /*10a0*/  ISETP.GE.AND P6, PT, R135, R0, PT ;  /* 0x000000008700720c */ /* 0x000fe20003fc6270 */
        /* <DEDUP_REMOVED lines=37> */
[-C--:B------:R-:W-:Y:S02]  /*1300*/  ISETP.GE.AND P0, PT, R131, R0.reuse, PT ;  /* 0x000000008300720c */ /* 0x080fe40003f06270 */
[----:B--2---:R-:W-:Y:S02]  /*1310*/  PRMT R12, RZ, 0x7610, R12 ;  /* 0x00007610ff0c7816 */ /* 0x004fe4000000000c */
[----:B------:R-:W-:Y:S02]  /*1320*/  PRMT R4, RZ, 0x7610, R4 ;  /* 0x00007610ff047816 */ /* 0x000fe40000000004 */
[----:B------:R-:W-:Y:S02]  /*1330*/  PRMT R6, RZ, 0x7610, R6 ;  /* 0x00007610ff067816 */ /* 0x000fe40000000006 */
[----:B------:R-:W-:Y:S02]  /*1340*/  PRMT R7, RZ, 0x7610, R7 ;  /* 0x00007610ff077816 */ /* 0x000fe40000000007 */
[----:B------:R-:W-:Y:S01]  /*1350*/  PRMT R10, RZ, 0x7610, R10 ;  /* 0x00007610ff0a7816 */ /* 0x000fe2000000000a */
[----:B------:R-:W2:Y:S04]  /*1360*/  @!P1 LDG.E.U16 R4, [R126.64] ;  /* 0x0000000a7e049981 */ /* 0x000ea8000c1e1500 */
[----:B------:R-:W4:Y:S01]  /*1370*/  @!P0 LDG.E.U16 R11, [R126.64+0x1c0] ;  /* 0x0001c00a7e0b8981 */ /* 0x000f22000c1e1500 */
[----:B------:R-:W-:-:S02]  /*1380*/  ISETP.GE.AND P0, PT, R130, R0, PT ;  /* 0x000000008200720c */ /* 0x000fc40003f06270 */
[----:B------:R-:W-:Y:S01]  /*1390*/  PRMT R8, RZ, 0x7610, R8 ;  /* 0x00007610ff087816 */ /* 0x000fe20000000008 */
[----:B------:R-:W4:Y:S01]  /*13a0*/  @!P2 LDG.E.U16 R6, [R126.64+0x80] ;  /* 0x0000800a7e06a981 */ /* 0x000f22000c1e1500 */
[----:B------:R-:W-:Y:S02]  /*13b0*/  PRMT R9, RZ, 0x7610, R9 ;  /* 0x00007610ff097816 */ /* 0x000fe40000000009 */
[-C--:B------:R-:W-:Y:S01]  /*13c0*/  ISETP.GE.AND P1, PT, R114, R0.reuse, PT ;  /* 0x000000007200720c */ /* 0x080fe20003f26270 */
[----:B------:R-:W4:Y:S01]  /*13d0*/  @!P3 LDG.E.U16 R7, [R126.64+0xc0] ;  /* 0x0000c00a7e07b981 */ /* 0x000f22000c1e1500 */
[----:B------:R-:W-:-:S03]  /*13e0*/  ISETP.GE.AND P2, PT, R113, R0, PT ;  /* 0x000000007100720c */ /* 0x000fc60003f46270 */
[----:B------:R-:W4:Y:S04]  /*13f0*/  @!P4 LDG.E.U16 R10, [R126.64+0x180] ;  /* 0x0001800a7e0ac981 */ /* 0x000f28000c1e1500 */
[----:B------:R-:W4:Y:S01]  /*1400*/  @!P0 LDG.E.U16 R12, [R126.64+0x200] ;  /* 0x0002000a7e0c8981 */ /* 0x000f22000c1e1500 */
[-C--:B------:R-:W-:Y:S02]  /*1410*/  ISETP.GE.AND P0, PT, R115, R0.reuse, PT ;  /* 0x000000007300720c */ /* 0x080fe40003f06270 */
[-C--:B------:R-:W-:Y:S01]  /*1420*/  ISETP.GE.AND P3, PT, R112, R0.reuse, PT ;  /* 0x000000007000720c */ /* 0x080fe20003f66270 */
[----:B------:R-:W4:Y:S01]  /*1430*/  @!P5 LDG.E.U16 R8, [R126.64+0x100] ;  /* 0x0001000a7e08d981 */ /* 0x000f22000c1e1500 */
[-C--:B------:R-:W-:Y:S02]  /*1440*/  ISETP.GE.AND P4, PT, R111, R0.reuse, PT ;  /* 0x000000006f00720c */ /* 0x080fe40003f86270 */
[-C--:B------:R-:W-:Y:S01]  /*1450*/  ISETP.GE.AND P5, PT, R110, R0.reuse, PT ;  /* 0x000000006e00720c */ /* 0x080fe20003fa6270 */
[----:B------:R-:W4:Y:S01]  /*1460*/  @!P6 LDG.E.U16 R9, [R126.64+0x140] ;  /* 0x0001400a7e09e981 */ /* 0x000f22000c1e1500 */
[----:B------:R-:W-:-:S02]  /*1470*/  ISETP.GE.AND P6, PT, R109, R0, PT ;  /* 0x000000006d00720c */ /* 0x000fc40003fc6270 */
[----:B---3--:R-:W-:Y:S02]  /*1480*/  PRMT R13, RZ, 0x7610, R13 ;  /* 0x00007610ff0d7816 */ /* 0x008fe4000000000d */
[----:B------:R-:W-:Y:S02]  /*1490*/  PRMT R14, RZ, 0x7610, R14 ;  /* 0x00007610ff0e7816 */ /* 0x000fe4000000000e */
[----:B------:R-:W-:Y:S02]  /*14a0*/  PRMT R15, RZ, 0x7610, R15 ;  /* 0x00007610ff0f7816 */ /* 0x000fe4000000000f */
[----:B------:R-:W-:Y:S01]  /*14b0*/  PRMT R16, RZ, 0x7610, R16 ;  /* 0x00007610ff107816 */ /* 0x000fe20000000010 */
[----:B------:R-:W3:Y:S01]  /*14c0*/  @!P0 LDG.E.U16 R13, [R126.64+0x240] ;  /* 0x0002400a7e0d8981 */ /* 0x000ee2000c1e1500 */
[----:B------:R-:W-:Y:S02]  /*14d0*/  PRMT R17, RZ, 0x7610, R17 ;  /* 0x00007610ff117816 */ /* 0x000fe40000000011 */
        /* <DEDUP_REMOVED lines=17> */
[----:B------:R-:W-:Y:S01]  /*15f0*/  PRMT R45, RZ, 0x7610, R45 ;  /* 0x00007610ff2d7816 */ /* 0x000fe2000000002d */
[----:B--2---:R-:W-:Y:S04]  /*1600*/  STS.U16 [R107], R4 ;  /* 0x000000046b007388 */ /* 0x004fe80000000400 */
        /* <DEDUP_REMOVED lines=8> */
[----:B---3--:R1:W-:Y:S04]  /*1690*/  STS.U16 [R98+0x240], R13 ;  /* 0x0002400d62007388 */ /* 0x0083e80000000400 */
        /* <DEDUP_REMOVED lines=14> */
[----:B------:R0:W2:Y:S04]  /*1780*/  LDS.U16 R41, [R89+0xe] ;  /* 0x00000e0059297984 */ /* 0x0000a80000000400 */
[----:B------:R0:W2:Y:S04]  /*1790*/  LDS.U16 R33, [R89+0x10] ;  /* 0x0000100059217984 */ /* 0x0000a80000000400 */
[----:B------:R0:W2:Y:S04]  /*17a0*/  LDS.U16 R32, [R89+0x12] ;  /* 0x0000120059207984 */ /* 0x0000a80000000400 */
[----:B------:R0:W2:Y:S04]  /*17b0*/  LDS.U16 R25, [R89+0x14] ;  /* 0x0000140059197984 */ /* 0x0000a80000000400 */
[----:B------:R0:W2:Y:S04]  /*17c0*/  LDS.U16 R24, [R89+0x16] ;  /* 0x0000160059187984 */ /* 0x0000a80000000400 */
[----:B------:R0:W2:Y:S04]  /*17d0*/  LDS.U16 R23, [R89+0x18] ;  /* 0x0000180059177984 */ /* 0x0000a80000000400 */
[----:B------:R0:W2:Y:S04]  /*17e0*/  LDS.U16 R22, [R89+0x1a] ;  /* 0x00001a0059167984 */ /* 0x0000a80000000400 */
[----:B------:R0:W3:Y:S04]  /*17f0*/  LDS.U16 R21, [R89+0x1c] ;  /* 0x00001c0059157984 */ /* 0x0000e80000000400 */
[----:B------:R2:W2:Y:S04]  /*1800*/  LDS.U16 R20, [R89+0x1e] ;  /* 0x00001e0059147984 */ /* 0x0004a80000000400 */
[----:B------:R-:W-:Y:S01]  /*1810*/  BAR.SYNC.DEFER_BLOCKING 0x0 ;  /* 0x0000000000007b1d */ /* 0x000fe20000010000 */
[----:B0-----:R-:W-:-:S02]  /*1820*/  PRMT R12, RZ, 0x7610, R12 ;  /* 0x00007610ff0c7816 */ /* 0x001fc4000000000c */
[----:B-1----:R-:W-:-:S03]  /*1830*/  PRMT R13, RZ, 0x7610, R13 ;  /* 0x00007610ff0d7816 */ /* 0x002fc6000000000d */
[----:B------:R0:W4:Y:S01]  /*1840*/  @!P0 LDG.E.U16 R26, [R2.64] ;  /* 0x0000000a021a8981 */ /* 0x000122000c1e1500 */
[----:B------:R-:W-:-:S03]  /*1850*/  ISETP.GE.AND P0, PT, R140, R0, PT ;  /* 0x000000008c00720c */ /* 0x000fc60003f06270 */
[----:B------:R0:W4:Y:S01]  /*1860*/  @!P1 LDG.E.U16 R13, [R2.64+0x40] ;  /* 0x0000400a020d9981 */ /* 0x000122000c1e1500 */
[-C--:B------:R-:W-:Y:S02]  /*1870*/  ISETP.GE.AND P1, PT, R139, R0.reuse, PT ;  /* 0x000000008b00720c */ /* 0x080fe40003f26270 */
[----:B--2---:R-:W-:Y:S01]  /*1880*/  PRMT R14, RZ, 0x7610, R14 ;  /* 0x00007610ff0e7816 */ /* 0x004fe2000000000e */
[----:B------:R0:W2:Y:S01]  /*1890*/  @!P2 LDG.E.U16 R29, [R2.64+0x2c0] ;  /* 0x0002c00a021da981 */ /* 0x0000a2000c1e1500 */
[----:B---3--:R-:W-:Y:S02]  /*18a0*/  PRMT R15, RZ, 0x7610, R15 ;  /* 0x00007610ff0f7816 */ /* 0x008fe4000000000f */
[----:B------:R-:W-:Y:S01]  /*18b0*/  PRMT R16, RZ, 0x7610, R16 ;  /* 0x00007610ff107816 */ /* 0x000fe20000000010 */
[----:B------:R0:W3:Y:S04]  /*18c0*/  @!P3 LDG.E.U16 R42, [R2.64+0x300] ;  /* 0x0003000a022ab981 */ /* 0x0000e8000c1e1500 */
[----:B------:R0:W2:Y:S01]  /*18d0*/  @!P0 LDG.E.U16 R12, [R2.64+0x80] ;  /* 0x0000800a020c8981 */ /* 0x0000a2000c1e1500 */
[----:B------:R-:W-:-:S03]  /*18e0*/  ISETP.GE.AND P0, PT, R138, R0, PT ;  /* 0x000000008a00720c */ /* 0x000fc60003f06270 */
[----:B------:R0:W3:Y:S01]  /*18f0*/  @!P1 LDG.E.U16 R15, [R2.64+0xc0] ;  /* 0x0000c00a020f9981 */ /* 0x0000e2000c1e1500 */
[-C--:B------:R-:W-:Y:S02]  /*1900*/  ISETP.GE.AND P1, PT, R135, R0.reuse, PT ;  /* 0x000000008700720c */ /* 0x080fe40003f26270 */
[----:B------:R-:W-:Y:S01]  /*1910*/  PRMT R17, RZ, 0x7610, R17 ;  /* 0x00007610ff117816 */ /* 0x000fe20000000011 */
[----:B------:R0:W3:Y:S01]  /*1920*/  @!P4 LDG.E.U16 R43, [R2.64+0x340] ;  /* 0x0003400a022bc981 */ /* 0x0000e2000c1e1500 */
[----:B------:R-:W-:Y:S02]  /*1930*/  PRMT R18, RZ, 0x7610, R18 ;  /* 0x00007610ff127816 */ /* 0x000fe40000000012 */
[----:B------:R-:W-:Y:S01]  /*1940*/  PRMT R19, RZ, 0x7610, R19 ;  /* 0x00007610ff137816 */ /* 0x000fe20000000013 */
[----:B------:R0:W3:Y:S04]  /*1950*/  @!P5 LDG.E.U16 R44, [R2.64+0x380] ;  /* 0x0003800a022cd981 */ /* 0x0000e8000c1e1500 */
[----:B------:R0:W3:Y:S01]  /*1960*/  @!P0 LDG.E.U16 R14, [R2.64+0x100] ;  /* 0x0001000a020e8981 */ /* 0x0000e2000c1e1500 */
[----:B------:R-:W-:-:S03]  /*1970*/  ISETP.GE.AND P0, PT, R134, R0, PT ;  /* 0x000000008600720c */ /* 0x000fc60003f06270 */
[----:B------:R0:W3:Y:S01]  /*1980*/  @!P1 LDG.E.U16 R17, [R2.64+0x140] ;  /* 0x0001400a02119981 */ /* 0x0000e2000c1e1500 */
[----:B------:R-:W-:-:S03]  /*1990*/  ISETP.GE.AND P1, PT, R131, R0, PT ;  /* 0x000000008300720c */ /* 0x000fc60003f26270 */
[----:B------:R0:W3:Y:S06]  /*19a0*/  @!P6 LDG.E.U16 R45, [R2.64+0x3c0] ;  /* 0x0003c00a022de981 */ /* 0x0000ec000c1e1500 */
[----:B------:R0:W3:Y:S01]  /*19b0*/  @!P0 LDG.E.U16 R16, [R2.64+0x180] ;  /* 0x0001800a02108981 */ /* 0x0000e2000c1e1500 */
[----:B------:R-:W-:-:S03]  /*19c0*/  ISETP.GE.AND P0, PT, R130, R0, PT ;  /* 0x000000008200720c */ /* 0x000fc60003f06270 */
[----:B------:R0:W3:Y:S01]  /*19d0*/  @!P1 LDG.E.U16 R19, [R2.64+0x1c0] ;  /* 0x0001c00a02139981 */ /* 0x0000e2000c1e1500 */
[----:B------:R-:W-:-:S09]  /*19e0*/  ISETP.NE.AND P1, PT, R27, RZ, PT ;  /* 0x000000ff1b00720c */ /* 0x000fd20003f25270 */
[----:B------:R0:W3:Y:S01]  /*19f0*/  @!P0 LDG.E.U16 R18, [R2.64+0x200] ;  /* 0x0002000a02128981 */ /* 0x0000e2000c1e1500 */
[----:B------:R-:W-:Y:S02]  /*1a00*/  ISETP.NE.AND P0, PT, R28, RZ, PT ;  /* 0x000000ff1c00720c */ /* 0x000fe40003f05270 */
[----:B------:R-:W-:Y:S02]  /*1a10*/  PRMT R27, RZ, 0x7610, R27 ;  /* 0x00007610ff1b7816 */ /* 0x000fe4000000001b */
[----:B------:R-:W-:-:S06]  /*1a20*/  PRMT R28, RZ, 0x7610, R28 ;  /* 0x00007610ff1c7816 */ /* 0x000fcc000000001c */
[----:B------:R0:W3:Y:S04]  /*1a30*/  @!P1 LDG.E.U16 R28, [R2.64+0x280] ;  /* 0x0002800a021c9981 */ /* 0x0000e8000c1e1500 */
[----:B------:R0:W3:Y:S01]  /*1a40*/  @!P0 LDG.E.U16 R27, [R2.64+0x240] ;  /* 0x0002400a021b8981 */ /* 0x0000e2000c1e1500 */
[----:B------:R-:W-:Y:S01]  /*1a50*/  ISETP.GE.AND P0, PT, R116, R0, PT ;  /* 0x000000007400720c */ /* 0x000fe20003f06270 */
[C---:B------:R-:W-:Y:S01]  /*1a60*/  IMAD R8, R152.reuse, c[0x0][0x1f0], RZ ;  /* 0x00007c0098087a24 */ /* 0x040fe200078e02ff */
[----:B------:R-:W-:Y:S01]  /*1a70*/  SHF.R.S32.HI R125, RZ, 0x1f, R124 ;  /* 0x0000001fff7d7819 */ /* 0x000fe2000001147c */
[----:B------:R-:W-:Y:S02]  /*1a80*/  IMAD R10, R152, c[0x0][0x200], RZ ;  /* 0x00008000980a7a24 */ /* 0x000fe400078e02ff */
[----:B------:R-:W-:-:S02]  /*1a90*/  IMAD R11, R157, c[0x0][0x1f4], R8 ;  /* 0x00007d009d0b7a24 */ /* 0x000fc400078e0208 */
[----:B------:R-:W-:Y:S01]  /*1aa0*/  IMAD.WIDE.U32 R4, R157, c[0x0][0x1f0], RZ ;  /* 0x00007c009d047a25 */ /* 0x000fe200078e00ff */
[----:B------:R-:W-:-:S05]  /*1ab0*/  IADD3 R72, R144, -c[0x0][0x174], RZ ;  /* 0x80005d0090487a10 */ /* 0x000fca0007ffe0ff */
[----:B------:R-:W-:Y:S01]  /*1ac0*/  @!P0 MOV R8, R124 ;  /* 0x0000007c00088202 */ /* 0x000fe20000000f00 */
[----:B0-----:R-:W-:-:S04]  /*1ad0*/  @!P0 IMAD.WIDE.U32 R2, R157, c[0x0][0x1f0], R124 ;  /* 0x00007c009d028a25 */ /* 0x001fc800078e007c */
[----:B------:R-:W-:Y:S02]  /*1ae0*/  @!P0 IMAD.MOV.U32 R9, RZ, RZ, R125 ;  /* 0x000000ffff098224 */ /* 0x000fe400078e007d */
[----:B------:R-:W-:Y:S01]  /*1af0*/  IMAD.WIDE.U32 R6, R157, c[0x0][0x200], RZ ;  /* 0x000080009d067a25 */ /* 0x000fe200078e00ff */
[----:B------:R-:W-:-:S03]  /*1b00*/  IADD3 R5, R5, R11, RZ ;  /* 0x0000000b05057210 */ /* 0x000fc60007ffe0ff */
[----:B------:R-:W-:Y:S01]  /*1b10*/  IMAD R31, R157, c[0x0][0x204], R10 ;  /* 0x000081009d1f7a24 */ /* 0x000fe200078e020a */
[----:B------:R-:W-:Y:S01]  /*1b20*/  @!P0 IADD3 R3, R11, R3, RZ ;  /* 0x000000030b038210 */ /* 0x000fe20007ffe0ff */
[----:B------:R-:W-:-:S04]  /*1b30*/  @!P0 IMAD.WIDE.U32 R8, R157, c[0x0][0x200], R8 ;  /* 0x000080009d088a25 */ /* 0x000fc800078e0008 */
[----:B------:R-:W-:Y:S02]  /*1b40*/  IMAD R10, R154, c[0x0][0x1f8], RZ ;  /* 0x00007e009a0a7a24 */ /* 0x000fe400078e02ff */
[----:B------:R-:W-:Y:S02]  /*1b50*/  IMAD.IADD R7, R7, 0x1, R31 ;  /* 0x0000000107077824 */ /* 0x000fe400078e021f */
[----:B------:R-:W-:Y:S02]  /*1b60*/  @!P0 IMAD.IADD R9, R31, 0x1, R9 ;  /* 0x000000011f098824 */ /* 0x000fe400078e0209 */
[C---:B------:R-:W-:Y:S02]  /*1b70*/  IMAD R31, R161.reuse, c[0x0][0x1fc], R10 ;  /* 0x00007f00a11f7a24 */ /* 0x040fe400078e020a */
[----:B------:R-:W-:Y:S02]  /*1b80*/  IMAD R72, R72, -0x400, RZ ;  /* 0xfffffc0048487824 */ /* 0x000fe400078e02ff */
[----:B------:R-:W-:-:S04]  /*1b90*/  IMAD.WIDE.U32 R4, R161, c[0x0][0x1f8], R4 ;  /* 0x00007e00a1047a25 */ /* 0x000fc800078e0004 */
[----:B------:R-:W-:Y:S02]  /*1ba0*/  IMAD R30, R154, c[0x0][0x208], RZ ;  /* 0x000082009a1e7a24 */ /* 0x000fe400078e02ff */
[----:B------:R-:W-:-:S04]  /*1bb0*/  IMAD.WIDE.U32 R10, R161, c[0x0][0x208], R6 ;  /* 0x00008200a10a7a25 */ /* 0x000fc800078e0006 */
[----:B------:R-:W-:Y:S01]  /*1bc0*/  @!P0 IMAD.WIDE.U32 R2, R161, c[0x0][0x1f8], R2 ;  /* 0x00007e00a1028a25 */ /* 0x000fe200078e0002 */
[----:B------:R-:W-:-:S03]  /*1bd0*/  SHF.R.S32.HI R71, RZ, 0x1f, R72 ;  /* 0x0000001fff477819 */ /* 0x000fc60000011448 */
[C---:B------:R-:W-:Y:S01]  /*1be0*/  @!P0 IMAD.WIDE.U32 R6, R161.reuse, c[0x0][0x208], R8 ;  /* 0x00008200a1068a25 */ /* 0x040fe200078e0008 */
[C---:B------:R-:W-:Y:S02]  /*1bf0*/  IADD3 R9, P2, R72.reuse, R4, RZ ;  /* 0x0000000448097210 */ /* 0x040fe40007f5e0ff */
[----:B------:R-:W-:Y:S01]  /*1c00*/  IADD3 R46, P4, R72, R10, RZ ;  /* 0x0000000a482e7210 */ /* 0x000fe20007f9e0ff */
[----:B------:R-:W-:Y:S01]  /*1c10*/  IMAD R49, R161, c[0x0][0x20c], R30 ;  /* 0x00008300a1317a24 */ /* 0x000fe200078e021e */
[----:B------:R-:W-:Y:S02]  /*1c20*/  @!P0 IADD3 R51, P1, R116, R2, RZ ;  /* 0x0000000274338210 */ /* 0x000fe40007f3e0ff */
[C---:B------:R-:W-:Y:S02]  /*1c30*/  IADD3.X R50, R71.reuse, R31, R5, P2, !PT ;  /* 0x0000001f47327210 */ /* 0x040fe400017fe405 */
[----:B------:R-:W-:Y:S02]  /*1c40*/  IADD3.X R5, R71, R49, R11, P4, !PT ;  /* 0x0000003147057210 */ /* 0x000fe400027fe40b */
[----:B------:R-:W-:-:S02]  /*1c50*/  @!P0 IADD3.X R52, R117, R3, R31, P1, !PT ;  /* 0x0000000375348210 */ /* 0x000fc40000ffe41f */
[----:B------:R-:W-:-:S05]  /*1c60*/  PRMT R34, RZ, 0x5410, R34 ;  /* 0x00005410ff227816 */ /* 0x000fca0000000022 */
[----:B------:R-:W-:Y:S01]  /*1c70*/  FADD.FTZ R70, R34, UR4 ;  /* 0x0000000422467e21 */ /* 0x000fe20008010000 */
[----:B------:R-:W-:-:S04]  /*1c80*/  @!P0 IADD3 R47, P3, R116, R6, RZ ;  /* 0x00000006742f8210 */ /* 0x000fc80007f7e0ff */
[----:B------:R-:W-:Y:S02]  /*1c90*/  FSETP.GTU.FTZ.AND P5, PT, R70, 20, PT ;  /* 0x41a000004600780b */ /* 0x000fe40003fbc000 */
[----:B------:R-:W-:Y:S02]  /*1ca0*/  @!P0 IADD3.X R48, R117, R7, R49, P3, !PT ;  /* 0x0000000775308210 */ /* 0x000fe40001ffe431 */
[C---:B------:R-:W-:Y:S02]  /*1cb0*/  LEA R8, P1, R116.reuse, c[0x0][0x268], 0x1 ;  /* 0x00009a0074087a11 */ /* 0x040fe400078208ff */
[----:B------:R-:W-:Y:S02]  /*1cc0*/  LEA R7, P2, R116, c[0x0][0x258], 0x1 ;  /* 0x0000960074077a11 */ /* 0x000fe400078408ff */
[----:B------:R-:W-:Y:S02]  /*1cd0*/  PRMT R35, RZ, 0x5410, R35 ;  /* 0x00005410ff237816 */ /* 0x000fe40000000023 */
[----:B------:R-:W-:-:S02]  /*1ce0*/  PRMT R36, RZ, 0x5410, R36 ;  /* 0x00005410ff247816 */ /* 0x000fc40000000024 */
[----:B------:R-:W-:Y:S02]  /*1cf0*/  PRMT R37, RZ, 0x5410, R37 ;  /* 0x00005410ff257816 */ /* 0x000fe40000000025 */
[----:B------:R-:W-:Y:S02]  /*1d00*/  PRMT R38, RZ, 0x5410, R38 ;  /* 0x00005410ff267816 */ /* 0x000fe40000000026 */
[----:B------:R-:W-:Y:S01]  /*1d10*/  PRMT R39, RZ, 0x5410, R39 ;  /* 0x00005410ff277816 */ /* 0x000fe20000000027 */
[----:B------:R-:W-:Y:S01]  /*1d20*/  FADD.FTZ R69, R35, UR4 ;  /* 0x0000000423457e21 */ /* 0x000fe20008010000 */
[--C-:B------:R-:W-:Y:S01]  /*1d30*/  LEA.HI.X R49, R116, c[0x0][0x26c], R117.reuse, 0x1, P1 ;  /* 0x00009b0074317a11 */ /* 0x100fe200008f0c75 */
[----:B------:R-:W-:Y:S01]  /*1d40*/  FADD.FTZ R68, R36, UR4 ;  /* 0x0000000424447e21 */ /* 0x000fe20008010000 */
[----:B------:R-:W-:Y:S01]  /*1d50*/  LEA.HI.X R3, R116, c[0x0][0x25c], R117, 0x1, P2 ;  /* 0x0000970074037a11 */ /* 0x000fe200010f0c75 */
[----:B------:R-:W-:Y:S01]  /*1d60*/  FADD.FTZ R63, R37, UR4 ;  /* 0x00000004253f7e21 */ /* 0x000fe20008010000 */
[----:B------:R-:W-:Y:S01]  /*1d70*/  LEA R6, P4, R46, R7, 0x1 ;  /* 0x000000072e067211 */ /* 0x000fe200078808ff */
[----:B------:R-:W-:Y:S01]  /*1d80*/  FADD.FTZ R62, R38, UR4 ;  /* 0x00000004263e7e21 */ /* 0x000fe20008010000 */
[----:B------:R-:W-:Y:S01]  /*1d90*/  LEA R8, P2, R9, R8, 0x1 ;  /* 0x0000000809087211 */ /* 0x000fe200078408ff */
[----:B------:R-:W-:Y:S01]  /*1da0*/  FADD.FTZ R61, R39, UR4 ;  /* 0x00000004273d7e21 */ /* 0x000fe20008010000 */
[----:B------:R-:W-:-:S02]  /*1db0*/  @!P0 LEA R4, P1, R51, c[0x0][0x268], 0x1 ;  /* 0x00009a0033048a11 */ /* 0x000fc400078208ff */
[----:B------:R-:W-:Y:S02]  /*1dc0*/  @!P0 LEA R2, P3, R47, c[0x0][0x258], 0x1 ;  /* 0x000096002f028a11 */ /* 0x000fe400078608ff */
[----:B------:R-:W-:Y:S01]  /*1dd0*/  PRMT R40, RZ, 0x5410, R40 ;  /* 0x00005410ff287816 */ /* 0x000fe20000000028 */
[----:B------:R-:W-:Y:S01]  /*1de0*/  BSSY B0, `(.L_x_2848) ;  /* 0x000004c000007945 */ /* 0x000fe20003800000 */
[----:B------:R-:W-:Y:S02]  /*1df0*/  LEA.HI.X R7, R46, R3, R5, 0x1, P4 ;  /* 0x000000032e077211 */ /* 0x000fe400020f0c05 */
[----:B------:R-:W-:Y:S01]  /*1e00*/  LEA.HI.X R9, R9, R49, R50, 0x1, P2 ;  /* 0x0000003109097211 */ /* 0x000fe200010f0c32 */
[----:B------:R-:W-:Y:S01]  /*1e10*/  FADD.FTZ R60, R40, UR4 ;  /* 0x00000004283c7e21 */ /* 0x000fe20008010000 */
[----:B------:R-:W-:Y:S02]  /*1e20*/  @!P0 LEA.HI.X R5, R51, c[0x0][0x26c], R52, 0x1, P1 ;  /* 0x00009b0033058a11 */ /* 0x000fe400008f0c34 */
[----:B------:R-:W-:-:S02]  /*1e30*/  @!P0 LEA.HI.X R3, R47, c[0x0][0x25c], R48, 0x1, P3 ;  /* 0x000097002f038a11 */ /* 0x000fc400018f0c30 */
[----:B------:R-:W-:Y:S02]  /*1e40*/  FSETP.GTU.FTZ.AND P4, PT, R69, 20, PT ;  /* 0x41a000004500780b */ /* 0x000fe40003f9c000 */
[----:B------:R-:W-:Y:S02]  /*1e50*/  FSETP.GTU.FTZ.AND P3, PT, R68, 20, PT ;  /* 0x41a000004400780b */ /* 0x000fe40003f7c000 */
[----:B------:R-:W-:Y:S02]  /*1e60*/  FSETP.GTU.FTZ.AND P2, PT, R63, 20, PT ;  /* 0x41a000003f00780b */ /* 0x000fe40003f5c000 */
[----:B------:R-:W-:Y:S02]  /*1e70*/  FSETP.GTU.FTZ.AND P1, PT, R62, 20, PT ;  /* 0x41a000003e00780b */ /* 0x000fe40003f3c000 */
[----:B------:R-:W-:Y:S01]  /*1e80*/  FSETP.GTU.FTZ.AND P6, PT, R61, 20, PT ;  /* 0x41a000003d00780b */ /* 0x000fe20003fdc000 */
[----:B----4-:R0:W-:Y:S04]  /*1e90*/  STS.U16 [R107], R26 ;  /* 0x0000001a6b007388 */ /* 0x0101e80000000400 */
[----:B------:R0:W-:Y:S04]  /*1ea0*/  STS.U16 [R106+0x40], R13 ;  /* 0x0000400d6a007388 */ /* 0x0001e80000000400 */
        /* <DEDUP_REMOVED lines=15> */
[----:B------:R0:W1:Y:S04]  /*1fa0*/  LDS.U16 R31, [R89] ;  /* 0x00000000591f7984 */ /* 0x0000680000000400 */
[----:B------:R0:W2:Y:S04]  /*1fb0*/  LDS.U16 R30, [R89+0x2] ;  /* 0x00000200591e7984 */ /* 0x0000a80000000400 */
[----:B------:R0:W3:Y:S04]  /*1fc0*/  LDS.U16 R29, [R89+0x4] ;  /* 0x00000400591d7984 */ /* 0x0000e80000000400 */
[----:B------:R0:W4:Y:S04]  /*1fd0*/  LDS.U16 R28, [R89+0x6] ;  /* 0x00000600591c7984 */ /* 0x0001280000000400 */
        /* <DEDUP_REMOVED lines=11> */
[----:B------:R0:W0:Y:S01]  /*2090*/  LDS.U16 R10, [R89+0x1e] ;  /* 0x00001e00590a7984 */ /* 0x0000220000000400 */
[----:B------:R-:W-:Y:S05]  /*20a0*/  @P5 BRA `(.L_x_2849) ;  /* 0x000001f000005947 */ /* 0x000fea0003800000 */
[----:B-1234-:R-:W-:Y:S01]  /*20b0*/  FMUL.FTZ R70, R70, 1.4426950216293334961 ;  /* 0x3fb8aa3b46467820 */ /* 0x01efe20000410000 */
        /* <DEDUP_REMOVED lines=30> */
.L_x_2849:
[----:B-1234-:R-:W-:Y:S05]  /*22a0*/  BSYNC B0 ;  /* 0x0000000000007941 */ /* 0x01efea0003800000 */
.L_x_2848:
        /* <DEDUP_REMOVED lines=36> */
.L_x_2851:
[----:B------:R-:W-:Y:S05]  /*24f0*/  BSYNC B0 ;  /* 0x0000000000007941 */ /* 0x000fea0003800000 */
.L_x_2850:
        /* <DEDUP_REMOVED lines=36> */
.L_x_2853:
[----:B------:R-:W-:Y:S05]  /*2740*/  BSYNC B0 ;  /* 0x0000000000007941 */ /* 0x000fea0003800000 */
.L_x_2852:
        /* <DEDUP_REMOVED lines=36> */
.L_x_2855:
[----:B------:R-:W-:Y:S05]  /*2990*/  BSYNC B0 ;  /* 0x0000000000007941 */ /* 0x000fea0003800000 */
.L_x_2854:
        /* <DEDUP_REMOVED lines=36> */
.L_x_2857:
[----:B------:R-:W-:Y:S05]  /*2be0*/  BSYNC B0 ;  /* 0x0000000000007941 */ /* 0x000fea0003800000 */
.L_x_2856:
        /* <DEDUP_REMOVED lines=36> */
.L_x_2859:
[----:B------:R-:W-:Y:S05]  /*2e30*/  BSYNC B0 ;  /* 0x0000000000007941 */ /* 0x000fea0003800000 */
.L_x_2858:
        /* <DEDUP_REMOVED lines=36> */
.L_x_2861:
[----:B------:R-:W-:Y:S05]  /*3080*/  BSYNC B0 ;  /* 0x0000000000007941 */ /* 0x000fea0003800000 */
.L_x_2860:
        /* <DEDUP_REMOVED lines=36> */
.L_x_2863:
[----:B------:R-:W-:Y:S05]  /*32d0*/  BSYNC B0 ;  /* 0x0000000000007941 */ /* 0x000fea0003800000 */
.L_x_2862:
        /* <DEDUP_REMOVED lines=36> */
.L_x_2865:
[----:B------:R-:W-:Y:S05]  /*3520*/  BSYNC B0 ;  /* 0x0000000000007941 */ /* 0x000fea0003800000 */
.L_x_2864:
        /* <DEDUP_REMOVED lines=36> */
.L_x_2867:
[----:B------:R-:W-:Y:S05]  /*3770*/  BSYNC B0 ;  /* 0x0000000000007941 */ /* 0x000fea0003800000 */
.L_x_2866:
[----:B------:R-:W-:Y:S01]  /*3780*/  BSSY B0, `(.L_x_2868) ;  /* 0x0000023000007945 */ /* 0x000fe20003800000 */
[----:B------:R-:W-:Y:S02]  /*3790*/  FSETP.GTU.FTZ.AND P2, PT, R51, 20, PT ;  /* 0x41a000003300780b */ /* 0x000fe40003f5c000 */
[----:B------:R-:W-:Y:S01]  /*37a0*/  PRMT R20, RZ, 0x7610, R20 ;  /* 0x00007610ff147816 */ /* 0x000fe20000000014 */
        /* <DEDUP_REMOVED lines=32> */
.L_x_2869:
[----:B------:R-:W-:Y:S05]  /*39b0*/  BSYNC B0 ;  /* 0x0000000000007941 */ /* 0x000fea0003800000 */
.L_x_2868:
[----:B------:R-:W-:Y:S01]  /*39c0*/  BSSY B0, `(.L_x_2870) ;  /* 0x0000021000007945 */ /* 0x000fe20003800000 */
        /* <DEDUP_REMOVED lines=32> */
.L_x_2871:
[----:B------:R-:W-:Y:S05]  /*3bd0*/  BSYNC B0 ;  /* 0x0000000000007941 */ /* 0x000fea0003800000 */
.L_x_2870:
[----:B------:R-:W-:Y:S01]  /*3be0*/  BSSY B0, `(.L_x_2872) ;  /* 0x0000021000007945 */ /* 0x000fe20003800000 */
        /* <DEDUP_REMOVED lines=32> */
.L_x_2873:
[----:B------:R-:W-:Y:S05]  /*3df0*/  BSYNC B0 ;  /* 0x0000000000007941 */ /* 0x000fea0003800000 */
.L_x_2872:
[----:B------:R-:W-:Y:S01]  /*3e00*/  BSSY B0, `(.L_x_2874) ;  /* 0x0000021000007945 */ /* 0x000fe20003800000 */
        /* <DEDUP_REMOVED lines=32> */
.L_x_2875:
[----:B------:R-:W-:Y:S05]  /*4010*/  BSYNC B0 ;  /* 0x0000000000007941 */ /* 0x000fea0003800000 */
.L_x_2874:
        /* <DEDUP_REMOVED lines=33> */
.L_x_2877:
[----:B------:R-:W-:Y:S05]  /*4230*/  BSYNC B0 ;  /* 0x0000000000007941 */ /* 0x000fea0003800000 */
.L_x_2876:
        /* <DEDUP_REMOVED lines=33> */
.L_x_2879:
[----:B------:R-:W-:Y:S05]  /*4450*/  BSYNC B0 ;  /* 0x0000000000007941 */ /* 0x000fea0003800000 */
.L_x_2878:
[----:B------:R-:W-:Y:S01]  /*4460*/  BAR.SYNC.DEFER_BLOCKING 0x0 ;  /* 0x0000000000007b1d */ /* 0x000fe20000010000 */
[----:B------:R-:W-:Y:S02]  /*4470*/  ISETP.GE.AND P1, PT, R134, R0, PT ;  /* 0x000000008600720c */ /* 0x000fe40003f26270 */
[----:B------:R-:W-:Y:S02]  /*4480*/  PRMT R32, RZ, 0x7610, R32 ;  /* 0x00007610ff207816 */ /* 0x000fe40000000020 */
[----:B------:R-:W-:-:S09]  /*4490*/  PRMT R33, RZ, 0x7610, R33 ;  /* 0x00007610ff217816 */ /* 0x000fd20000000021 */
        /* <DEDUP_REMOVED lines=16> */
[----:B------:R-:W2:Y:S01]  /*45a0*/  @!P2 LDG.E.U16 R25, [R8.64+-0x6c0] ;  /* 0xfff9400a0819a981 */ /* 0x000ea2000c1e1500 */
[----:B------:R-:W-:Y:S02]  /*45b0*/  PRMT R21, RZ, 0x7610, R21 ;  /* 0x00007610ff157816 */ /* 0x000fe40000000015 */
[----:B-1----:R-:W-:Y:S01]  /*45c0*/  PRMT R4, RZ, 0x7610, R4 ;  /* 0x00007610ff047816 */ /* 0x002fe20000000004 */
        /* <DEDUP_REMOVED lines=28> */
[----:B0-----:R-:W-:Y:S02]  /*4790*/  PRMT R42, RZ, 0x7610, R42 ;  /* 0x00007610ff2a7816 */ /* 0x001fe4000000002a */
        /* <DEDUP_REMOVED lines=30> */
[----:B------:R-:W0:Y:S04]  /*4980*/  LDS.U16 R9, [R89+0x2] ;  /* 0x0000020059097984 */ /* 0x000e280000000400 */
[----:B------:R-:W1:Y:S04]  /*4990*/  LDS.U16 R20, [R89+0x4] ;  /* 0x0000040059147984 */ /* 0x000e680000000400 */
[----:B------:R-:W-:Y:S04]  /*49a0*/  LDS.U16 R21, [R89+0x6] ;  /* 0x0000060059157984 */ /* 0x000fe80000000400 */
[----:B------:R-:W-:Y:S04]  /*49b0*/  LDS.U16 R22, [R89+0x8] ;  /* 0x0000080059167984 */ /* 0x000fe80000000400 */
[----:B------:R-:W-:Y:S04]  /*49c0*/  LDS.U16 R23, [R89+0xa] ;  /* 0x00000a0059177984 */ /* 0x000fe80000000400 */
[----:B------:R-:W2:Y:S04]  /*49d0*/  LDS.U16 R24, [R89+0xc] ;  /* 0x00000c0059187984 */ /* 0x000ea80000000400 */
[----:B------:R-:W-:Y:S04]  /*49e0*/  LDS.U16 R25, [R89+0xe] ;  /* 0x00000e0059197984 */ /* 0x000fe80000000400 */
[----:B------:R-:W-:Y:S04]  /*49f0*/  LDS.U16 R32, [R89+0x10] ;  /* 0x0000100059207984 */ /* 0x000fe80000000400 */
[----:B------:R-:W-:Y:S04]  /*4a00*/  LDS.U16 R33, [R89+0x12] ;  /* 0x0000120059217984 */ /* 0x000fe80000000400 */
[----:B------:R-:W3:Y:S04]  /*4a10*/  LDS.U16 R34, [R89+0x14] ;  /* 0x0000140059227984 */ /* 0x000ee80000000400 */
[----:B------:R-:W2:Y:S04]  /*4a20*/  LDS.U16 R35, [R89+0x16] ;  /* 0x0000160059237984 */ /* 0x000ea80000000400 */
[----:B------:R-:W0:Y:S04]  /*4a30*/  LDS.U16 R36, [R89+0x18] ;  /* 0x0000180059247984 */ /* 0x000e280000000400 */
[----:B------:R-:W0:Y:S04]  /*4a40*/  LDS.U16 R37, [R89+0x1a] ;  /* 0x00001a0059257984 */ /* 0x000e280000000400 */
[----:B------:R-:W-:Y:S04]  /*4a50*/  LDS.U16 R38, [R89+0x1c] ;  /* 0x00001c0059267984 */ /* 0x000fe80000000400 */
[----:B------:R-:W0:Y:S04]  /*4a60*/  LDS.U16 R39, [R89+0x1e] ;  /* 0x00001e0059277984 */ /* 0x000e280000000400 */
[----:B------:R-:W-:Y:S06]  /*4a70*/  BAR.SYNC.DEFER_BLOCKING 0x0 ;  /* 0x0000000000007b1d */ /* 0x000fec0000010000 */
[----:B------:R0:W4:Y:S01]  /*4a80*/  @!P0 LDG.E.U16 R40, [R2.64] ;  /* 0x0000000a02288981 */ /* 0x000122000c1e1500 */
[----:B------:R-:W-:-:S03]  /*4a90*/  ISETP.GE.AND P0, PT, R140, R0, PT ;  /* 0x000000008c00720c */ /* 0x000fc60003f06270 */
[----:B------:R1:W4:Y:S01]  /*4aa0*/  @!P1 LDG.E.U16 R41, [R6.64+-0x7c0] ;  /* 0xfff8400a06299981 */ /* 0x000322000c1e1500 */
[----:B------:R-:W-:-:S03]  /*4ab0*/  ISETP.GE.AND P1, PT, R139, R0, PT ;  /* 0x000000008b00720c */ /* 0x000fc60003f26270 */
[----:B------:R1:W4:Y:S04]  /*4ac0*/  @!P2 LDG.E.U16 R65, [R6.64+-0x540] ;  /* 0xfffac00a0641a981 */ /* 0x000328000c1e1500 */
[----:B------:R1:W4:Y:S04]  /*4ad0*/  @!P3 LDG.E.U16 R64, [R6.64+-0x500] ;  /* 0xfffb000a0640b981 */ /* 0x000328000c1e1500 */
[----:B------:R1:W4:Y:S01]  /*4ae0*/  @!P0 LDG.E.U16 R42, [R6.64+-0x780] ;  /* 0xfff8800a062a8981 */ /* 0x000322000c1e1500 */
        /* <DEDUP_REMOVED lines=9> */
[----:B------:R1:W4:Y:S06]  /*4b80*/  @!P6 LDG.E.U16 R129, [R6.64+-0x440] ;  /* 0xfffbc00a0681e981 */ /* 0x00032c000c1e1500 */
[----:B------:R1:W4:Y:S01]  /*4b90*/  @!P0 LDG.E.U16 R46, [R6.64+-0x680] ;  /* 0xfff9800a062e8981 */ /* 0x000322000c1e1500 */
[----:B------:R-:W-:-:S03]  /*4ba0*/  ISETP.GE.AND P0, PT, R130, R0, PT ;  /* 0x000000008200720c */ /* 0x000fc60003f06270 */
[----:B------:R1:W4:Y:S01]  /*4bb0*/  @!P1 LDG.E.U16 R47, [R6.64+-0x640] ;  /* 0xfff9c00a062f9981 */ /* 0x000322000c1e1500 */
[----:B------:R-:W-:Y:S02]  /*4bc0*/  ISETP.NE.AND P1, PT, R48, RZ, PT ;  /* 0x000000ff3000720c */ /* 0x000fe40003f25270 */
[----:B------:R-:W-:-:S07]  /*4bd0*/  PRMT R48, RZ, 0x7610, R48 ;  /* 0x00007610ff307816 */ /* 0x000fce0000000030 */
[----:B------:R1:W4:Y:S01]  /*4be0*/  @!P0 LDG.E.U16 R48, [R6.64+-0x600] ;  /* 0xfffa000a06308981 */ /* 0x000322000c1e1500 */
[----:B------:R-:W-:-:S03]  /*4bf0*/  ISETP.GE.AND P0, PT, R115, R0, PT ;  /* 0x000000007300720c */ /* 0x000fc60003f06270 */
[----:B------:R1:W4:Y:S10]  /*4c00*/  @!P1 LDG.E.U16 R50, [R6.64+-0x580] ;  /* 0xfffa800a06329981 */ /* 0x000334000c1e1500 */
[----:B------:R1:W4:Y:S01]  /*4c10*/  @!P0 LDG.E.U16 R49, [R6.64+-0x5c0] ;  /* 0xfffa400a06318981 */ /* 0x000322000c1e1500 */
[----:B0-----:R-:W-:-:S02]  /*4c20*/  PRMT R4, RZ, 0x5410, R9 ;  /* 0x00005410ff047816 */ /* 0x001fc40000000009 */
[----:B------:R-:W-:-:S03]  /*4c30*/  PRMT R5, RZ, 0x5410, R8 ;  /* 0x00005410ff057816 */ /* 0x000fc60000000008 */
[----:B------:R-:W-:Y:S01]  /*4c40*/  FMUL.FTZ R3, R4, -1.4426950216293334961 ;  /* 0xbfb8aa3b04037820 */ /* 0x000fe20000410000 */
[----:B-1----:R-:W-:Y:S02]  /*4c50*/  PRMT R6, RZ, 0x5410, R20 ;  /* 0x00005410ff067816 */ /* 0x002fe40000000014 */
[----:B--2---:R-:W-:Y:S02]  /*4c60*/  PRMT R20, RZ, 0x5410, R24 ;  /* 0x00005410ff147816 */ /* 0x004fe40000000018 */
[----:B------:R-:W-:Y:S01]  /*4c70*/  PRMT R7, RZ, 0x5410, R21 ;  /* 0x00005410ff077816 */ /* 0x000fe20000000015 */
[----:B------:R-:W-:Y:S01]  /*4c80*/  FMUL.FTZ R2, R5, -1.4426950216293334961 ;  /* 0xbfb8aa3b05027820 */ /* 0x000fe20000410000 */
[----:B---3--:R-:W-:Y:S01]  /*4c90*/  PRMT R24, RZ, 0x5410, R34 ;  /* 0x00005410ff187816 */ /* 0x008fe20000000022 */
[----:B------:R-:W-:Y:S01]  /*4ca0*/  FMUL.FTZ R21, R20, -1.4426950216293334961 ;  /* 0xbfb8aa3b14157820 */ /* 0x000fe20000410000 */
[----:B------:R-:W-:Y:S01]  /*4cb0*/  MUFU.EX2 R132, R3 ;  /* 0x0000000300847308 */ /* 0x000fe20000000800 */
[----:B------:R-:W-:-:S07]  /*4cc0*/  FMUL.FTZ R8, R6, -1.4426950216293334961 ;  /* 0xbfb8aa3b06087820 */ /* 0x000fce0000410000 */
[----:B------:R0:W-:Y:S08]  /*4cd0*/  MUFU.EX2 R158, R21 ;  /* 0x00000015009e7308 */ /* 0x0001f00000000800 */
[----:B------:R-:W1:Y:S01]  /*4ce0*/  MUFU.EX2 R128, R2 ;  /* 0x0000000200807308 */ /* 0x000e620000000800 */
[----:B0-----:R-:W-:Y:S01]  /*4cf0*/  PRMT R21, RZ, 0x5410, R25 ;  /* 0x00005410ff157816 */ /* 0x001fe20000000019 */
[----:B------:R-:W-:-:S06]  /*4d00*/  FMUL.FTZ R25, R24, -1.4426950216293334961 ;  /* 0xbfb8aa3b18197820 */ /* 0x000fcc0000410000 */
[----:B------:R0:W-:Y:S01]  /*4d10*/  MUFU.EX2 R133, R8 ;  /* 0x0000000800857308 */ /* 0x0001e20000000800 */
[----:B------:R-:W-:-:S07]  /*4d20*/  FMUL.FTZ R9, R7, -1.4426950216293334961 ;  /* 0xbfb8aa3b07097820 */ /* 0x000fce0000410000 */
[----:B------:R2:W-:Y:S01]  /*4d30*/  MUFU.EX2 R164, R25 ;  /* 0x0000001900a47308 */ /* 0x0005e20000000800 */
[----:B0-----:R-:W-:Y:S01]  /*4d40*/  PRMT R8, RZ, 0x5410, R22 ;  /* 0x00005410ff087816 */ /* 0x001fe20000000016 */
[----:B------:R-:W-:Y:S01]  /*4d50*/  FMUL.FTZ R22, R21, -1.4426950216293334961 ;  /* 0xbfb8aa3b15167820 */ /* 0x000fe20000410000 */
[----:B--2---:R-:W-:-:S05]  /*4d60*/  PRMT R25, RZ, 0x5410, R35 ;  /* 0x00005410ff197816 */ /* 0x004fca0000000023 */
[----:B------:R0:W-:Y:S02]  /*4d70*/  MUFU.EX2 R160, R22 ;  /* 0x0000001600a07308 */ /* 0x0001e40000000800 */
[----:B0-----:R-:W-:Y:S01]  /*4d80*/  PRMT R22, RZ, 0x5410, R32 ;  /* 0x00005410ff167816 */ /* 0x001fe20000000020 */
[----:B------:R-:W-:-:S05]  /*4d90*/  FMUL.FTZ R32, R25, -1.4426950216293334961 ;  /* 0xbfb8aa3b19207820 */ /* 0x000fca0000410000 */
[----:B------:R0:W-:Y:S08]  /*4da0*/  MUFU.EX2 R136, R9 ;  /* 0x0000000900887308 */ /* 0x0001f00000000800 */
[----:B------:R2:W-:Y:S01]  /*4db0*/  MUFU.EX2 R165, R32 ;  /* 0x0000002000a57308 */ /* 0x0005e20000000800 */
[----:B0-----:R-:W-:Y:S02]  /*4dc0*/  PRMT R9, RZ, 0x5410, R23 ;  /* 0x00005410ff097816 */ /* 0x001fe40000000017 */
[----:B--2---:R-:W-:Y:S01]  /*4dd0*/  PRMT R32, RZ, 0x5410, R36 ;  /* 0x00005410ff207816 */ /* 0x004fe20000000024 */
[----:B-1----:R-:W-:-:S02]  /*4de0*/  FADD.FTZ R36, R128, 1 ;  /* 0x3f80000080247421 */ /* 0x002fc40000010000 */
[----:B------:R-:W-:-:S04]  /*4df0*/  FMUL.FTZ R3, R9, -1.4426950216293334961 ;  /* 0xbfb8aa3b09037820 */ /* 0x000fc80000410000 */
[----:B------:R-:W-:Y:S01]  /*4e00*/  MUFU.RCP R36, R36 ;  /* 0x0000002400247308 */ /* 0x000fe20000001000 */
[----:B------:R-:W-:Y:S01]  /*4e10*/  FMUL.FTZ R2, R8, -1.4426950216293334961 ;  /* 0xbfb8aa3b08027820 */ /* 0x000fe20000410000 */
[----:B------:R-:W-:-:S06]  /*4e20*/  PRMT R23, RZ, 0x5410, R33 ;  /* 0x00005410ff177816 */ /* 0x000fcc0000000021 */
[----:B------:R-:W0:Y:S01]  /*4e30*/  MUFU.EX2 R156, R3 ;  /* 0x00000003009c7308 */ /* 0x000e220000000800 */
[----:B------:R-:W-:-:S05]  /*4e40*/  PRMT R33, RZ, 0x5410, R37 ;  /* 0x00005410ff217816 */ /* 0x000fca0000000025 */
[----:B------:R-:W-:Y:S02]  /*4e50*/  FMUL.FTZ R34, R33, -1.4426950216293334961 ;  /* 0xbfb8aa3b21227820 */ /* 0x000fe40000410000 */
[----:B------:R1:W2:Y:S01]  /*4e60*/  MUFU.EX2 R137, R2 ;  /* 0x0000000200897308 */ /* 0x0002a20000000800 */
[----:B------:R-:W-:Y:S01]  /*4e70*/  PRMT R35, RZ, 0x5410, R39 ;  /* 0x00005410ff237816 */ /* 0x000fe20000000027 */
[----:B------:R-:W-:Y:S02]  /*4e80*/  FADD.FTZ R39, R158, 1 ;  /* 0x3f8000009e277421 */ /* 0x000fe40000010000 */
[----:B-1----:R-:W-:-:S04]  /*4e90*/  FMUL.FTZ R2, R22, -1.4426950216293334961 ;  /* 0xbfb8aa3b16027820 */ /* 0x002fc80000410000 */
[----:B------:R1:W-:Y:S01]  /*4ea0*/  MUFU.EX2 R167, R34 ;  /* 0x0000002200a77308 */ /* 0x0003e20000000800 */
[----:B------:R-:W-:-:S07]  /*4eb0*/  FMUL.FTZ R37, R35, -1.4426950216293334961 ;  /* 0xbfb8aa3b23257820 */ /* 0x000fce0000410000 */
[----:B------:R3:W-:Y:S01]  /*4ec0*/  MUFU.EX2 R162, R2 ;  /* 0x0000000200a27308 */ /* 0x0007e20000000800 */
[----:B-1----:R-:W-:Y:S01]  /*4ed0*/  PRMT R34, RZ, 0x5410, R38 ;  /* 0x00005410ff227816 */ /* 0x002fe20000000026 */
[----:B0-----:R-:W-:Y:S02]  /*4ee0*/  FADD.FTZ R38, R156, 1 ;  /* 0x3f8000009c267421 */ /* 0x001fe40000010000 */
[----:B---3--:R-:W-:-:S04]  /*4ef0*/  FMUL.FTZ R2, R32, -1.4426950216293334961 ;  /* 0xbfb8aa3b20027820 */ /* 0x008fc80000410000 */
[----:B------:R-:W-:Y:S01]  /*4f00*/  MUFU.EX2 R166, R2 ;  /* 0x0000000200a67308 */ /* 0x000fe20000000800 */
[----:B------:R-:W-:-:S07]  /*4f10*/  FMUL.FTZ R3, R23, -1.4426950216293334961 ;  /* 0xbfb8aa3b17037820 */ /* 0x000fce0000410000 */
[----:B------:R2:W-:Y:S02]  /*4f20*/  MUFU.EX2 R2, R37 ;  /* 0x0000002500027308 */ /* 0x0005e40000000800 */
[----:B--2---:R-:W-:Y:S01]  /*4f30*/  FADD.FTZ R37, R137, 1 ;  /* 0x3f80000089257421 */ /* 0x004fe20000010000 */
[----:B----4-:R-:W-:Y:S04]  /*4f40*/  STS.U16 [R107], R40 ;  /* 0x000000286b007388 */ /* 0x010fe80000000400 */
[----:B------:R0:W-:Y:S04]  /*4f50*/  STS.U16 [R106+0x40], R41 ;  /* 0x000040296a007388 */ /* 0x0001e80000000400 */
        /* <DEDUP_REMOVED lines=8> */
[----:B------:R4:W-:Y:S04]  /*4fe0*/  STS.U16 [R97+0x280], R50 ;  /* 0x0002803261007388 */ /* 0x0009e80000000400 */
[----:B------:R-:W-:Y:S04]  /*4ff0*/  STS.U16 [R96+0x2c0], R65 ;  /* 0x0002c04160007388 */ /* 0x000fe80000000400 */
[----:B------:R-:W-:Y:S04]  /*5000*/  STS.U16 [R95+0x300], R64 ;  /* 0x000300405f007388 */ /* 0x000fe80000000400 */
[----:B------:R-:W-:Y:S04]  /*5010*/  STS.U16 [R94+0x340], R67 ;  /* 0x000340435e007388 */ /* 0x000fe80000000400 */
[----:B------:R-:W-:Y:S04]  /*5020*/  STS.U16 [R93+0x380], R66 ;  /* 0x000380425d007388 */ /* 0x000fe80000000400 */
[----:B------:R-:W-:Y:S01]  /*5030*/  STS.U16 [R92+0x3c0], R129 ;  /* 0x0003c0815c007388 */ /* 0x000fe20000000400 */
[----:B------:R-:W-:-:S06]  /*5040*/  NOP ;  /* 0x0000000000007918 */ /* 0x000fcc0000000000 */
[----:B------:R-:W4:Y:S04]  /*5050*/  LDS.U16 R44, [R89] ;  /* 0x00000000592c7984 */ /* 0x000f280000000400 */
[----:B------:R-:W4:Y:S04]  /*5060*/  LDS.U16 R46, [R89+0x4] ;  /* 0x00000400592e7984 */ /* 0x000f280000000400 */
[----:B------:R-:W4:Y:S01]  /*5070*/  LDS.U16 R45, [R89+0x2] ;  /* 0x00000200592d7984 */ /* 0x000f220000000400 */
[----:B0-----:R-:W-:-:S03]  /*5080*/  FADD.FTZ R41, R132, 1 ;  /* 0x3f80000084297421 */ /* 0x001fc60000010000 */
[----:B------:R-:W0:Y:S03]  /*5090*/  LDS.U16 R64, [R89+0x6] ;  /* 0x0000060059407984 */ /* 0x000e260000000400 */
[----:B------:R-:W4:Y:S01]  /*50a0*/  MUFU.RCP R41, R41 ;  /* 0x0000002900297308 */ /* 0x000f220000001000 */
[----:B-1----:R-:W-:Y:S01]  /*50b0*/  FADD.FTZ R43, R133, 1 ;  /* 0x3f800000852b7421 */ /* 0x002fe20000010000 */
[----:B------:R-:W1:Y:S01]  /*50c0*/  LDS.U16 R132, [R89+0xa] ;  /* 0x00000a0059847984 */ /* 0x000e620000000400 */
[----:B------:R-:W-:Y:S01]  /*50d0*/  FADD.FTZ R42, R136, 1 ;  /* 0x3f800000882a7421 */ /* 0x000fe20000010000 */
[----:B--2---:R-:W-:Y:S02]  /*50e0*/  PRMT R48, RZ, 0x5410, R29 ;  /* 0x00005410ff307816 */ /* 0x004fe4000000001d */
[----:B------:R-:W2:Y:S02]  /*50f0*/  LDS.U16 R66, [R89+0x8] ;  /* 0x0000080059427984 */ /* 0x000ea40000000400 */
[----:B------:R-:W4:Y:S01]  /*5100*/  MUFU.RCP R43, R43 ;  /* 0x0000002b002b7308 */ /* 0x000f220000001000 */
[----:B---3--:R-:W-:Y:S01]  /*5110*/  PRMT R49, RZ, 0x5410, R30 ;  /* 0x00005410ff317816 */ /* 0x008fe2000000001e */
[----:B------:R-:W-:Y:S01]  /*5120*/  FADD.FTZ R30, -R36, 1 ;  /* 0x3f800000241e7421 */ /* 0x000fe20000010100 */
[----:B----4-:R-:W-:Y:S01]  /*5130*/  PRMT R50, RZ, 0x5410, R31 ;  /* 0x00005410ff327816 */ /* 0x010fe2000000001f */
[----:B------:R-:W-:Y:S01]  /*5140*/  FADD.FTZ R40, R160, 1 ;  /* 0x3f800000a0287421 */ /* 0x000fe20000010000 */
[----:B------:R-:W3:Y:S01]  /*5150*/  LDS.U16 R156, [R89+0xc] ;  /* 0x00000c00599c7984 */ /* 0x000ee20000000400 */
[----:B------:R-:W-:-:S02]  /*5160*/  FADD.FTZ R29, -R41, 1 ;  /* 0x3f800000291d7421 */ /* 0x000fc40000010100 */
[----:B------:R-:W4:Y:S01]  /*5170*/  MUFU.RCP R42, R42 ;  /* 0x0000002a002a7308 */ /* 0x000f220000001000 */
[----:B------:R-:W0:Y:S01]  /*5180*/  LDS.U16 R158, [R89+0xe] ;  /* 0x00000e00599e7984 */ /* 0x000e220000000400 */
[----:B------:R-:W-:-:S03]  /*5190*/  FFMA.FTZ R47, R4, R29, 1 ;  /* 0x3f800000042f7423 */ /* 0x000fc6000001001d */
[----:B------:R-:W0:Y:S01]  /*51a0*/  LDS.U16 R160, [R89+0x10] ;  /* 0x0000100059a07984 */ /* 0x000e220000000400 */
[----:B------:R-:W-:Y:S01]  /*51b0*/  PRMT R29, RZ, 0x5410, R44 ;  /* 0x00005410ff1d7816 */ /* 0x000fe2000000002c */
[----:B------:R-:W-:Y:S01]  /*51c0*/  FFMA.FTZ R128, R5, R30, 1 ;  /* 0x3f80000005807423 */ /* 0x000fe2000001001e */
[----:B------:R-:W-:Y:S01]  /*51d0*/  PRMT R31, RZ, 0x5410, R46 ;  /* 0x00005410ff1f7816 */ /* 0x000fe2000000002e */
[----:B------:R-:W-:Y:S01]  /*51e0*/  FADD.FTZ R65, -R43, 1 ;  /* 0x3f8000002b417421 */ /* 0x000fe20000010100 */
[----:B------:R-:W-:Y:S01]  /*51f0*/  PRMT R30, RZ, 0x5410, R45 ;  /* 0x00005410ff1e7816 */ /* 0x000fe2000000002d */
[----:B------:R-:W-:Y:S02]  /*5200*/  FMUL.FTZ R45, R50, R29 ;  /* 0x0000001d322d7220 */ /* 0x000fe40000410000 */
[----:B------:R-:W-:Y:S02]  /*5210*/  FMUL.FTZ R46, R48, R31 ;  /* 0x0000001f302e7220 */ /* 0x000fe40000410000 */
[----:B------:R-:W-:-:S02]  /*5220*/  FMUL.FTZ R129, R36, R45 ;  /* 0x0000002d24817220 */ /* 0x000fc40000410000 */
[----:B------:R-:W-:Y:S02]  /*5230*/  FFMA.FTZ R65, R6, R65, 1 ;  /* 0x3f80000006417423 */ /* 0x000fe40000010041 */
[----:B------:R-:W-:Y:S02]  /*5240*/  FMUL.FTZ R46, R43, R46 ;  /* 0x0000002e2b2e7220 */ /* 0x000fe40000410000 */
[----:B------:R-:W-:Y:S01]  /*5250*/  FMUL.FTZ R44, R49, R30 ;  /* 0x0000001e312c7220 */ /* 0x000fe20000410000 */
[----:B------:R-:W0:Y:S01]  /*5260*/  MUFU.RCP R37, R37 ;  /* 0x0000002500257308 */ /* 0x000e220000001000 */
[----:B------:R-:W-:Y:S02]  /*5270*/  FMUL.FTZ R129, R129, R128 ;  /* 0x0000008081817220 */ /* 0x000fe40000410000 */
[----:B------:R-:W-:Y:S01]  /*5280*/  FMUL.FTZ R128, R46, R65 ;  /* 0x000000412e807220 */ /* 0x000fe20000410000 */
[----:B------:R-:W-:Y:S01]  /*5290*/  PRMT R65, RZ, 0x5410, R26 ;  /* 0x00005410ff417816 */ /* 0x000fe2000000001a */
[----:B------:R-:W-:-:S02]  /*52a0*/  FMUL.FTZ R44, R41, R44 ;  /* 0x0000002c292c7220 */ /* 0x000fc40000410000 */
[----:B----4-:R-:W-:Y:S01]  /*52b0*/  FADD.FTZ R26, -R42, 1 ;  /* 0x3f8000002a1a7421 */ /* 0x010fe20000010100 */
[----:B------:R-:W4:Y:S01]  /*52c0*/  MUFU.EX2 R163, R3 ;  /* 0x0000000300a37308 */ /* 0x000f220000000800 */
[----:B------:R-:W-:Y:S01]  /*52d0*/  FMUL.FTZ R168, R44, R47 ;  /* 0x0000002f2ca87220 */ /* 0x000fe20000410000 */
[----:B------:R-:W-:Y:S01]  /*52e0*/  PRMT R47, RZ, 0x5410, R28 ;  /* 0x00005410ff2f7816 */ /* 0x000fe2000000001c */
[----:B------:R-:W-:-:S05]  /*52f0*/  FFMA.FTZ R136, R7, R26, 1 ;  /* 0x3f80000007887423 */ /* 0x000fca000001001a */
[----:B------:R-:W1:Y:S01]  /*5300*/  MUFU.RCP R38, R38 ;  /* 0x0000002600267308 */ /* 0x000e620000001000 */
[----:B0-----:R-:W-:Y:S01]  /*5310*/  PRMT R26, RZ, 0x5410, R64 ;  /* 0x00005410ff1a7816 */ /* 0x001fe20000000040 */
[----:B------:R-:W-:-:S06]  /*5320*/  FADD.FTZ R162, R162, 1 ;  /* 0x3f800000a2a27421 */ /* 0x000fcc0000010000 */
[----:B------:R-:W0:Y:S01]  /*5330*/  MUFU.RCP R39, R39 ;  /* 0x0000002700277308 */ /* 0x000e220000001000 */
[----:B------:R-:W-:-:S07]  /*5340*/  FMUL.FTZ R133, R47, R26 ;  /* 0x0000001a2f857220 */ /* 0x000fce0000410000 */
[----:B------:R-:W0:Y:S01]  /*5350*/  MUFU.RCP R40, R40 ;  /* 0x0000002800287308 */ /* 0x000e220000001000 */
[----:B-1----:R-:W-:Y:S01]  /*5360*/  PRMT R28, RZ, 0x5410, R132 ;  /* 0x00005410ff1c7816 */ /* 0x002fe20000000084 */
[----:B------:R-:W-:Y:S01]  /*5370*/  FMUL.FTZ R133, R42, R133 ;  /* 0x000000852a857220 */ /* 0x000fe20000410000 */
[----:B------:R-:W-:Y:S01]  /*5380*/  PRMT R46, RZ, 0x5410, R27 ;  /* 0x00005410ff2e7816 */ /* 0x000fe2000000001b */
[----:B------:R-:W-:Y:S02]  /*5390*/  FADD.FTZ R27, -R37, 1 ;  /* 0x3f800000251b7421 */ /* 0x000fe40000010100 */
[----:B----4-:R-:W-:Y:S02]  /*53a0*/  FADD.FTZ R44, R163, 1 ;  /* 0x3f800000a32c7421 */ /* 0x010fe40000010000 */
[----:B------:R1:W4:Y:S01]  /*53b0*/  MUFU.RCP R45, R162 ;  /* 0x000000a2002d7308 */ /* 0x0003220000001000 */
[----:B------:R-:W-:Y:S02]  /*53c0*/  FMUL.FTZ R3, R34, -1.4426950216293334961 ;  /* 0xbfb8aa3b22037820 */ /* 0x000fe40000410000 */
[----:B------:R-:W-:Y:S01]  /*53d0*/  FMUL.FTZ R163, R65, R28 ;  /* 0x0000001c41a37220 */ /* 0x000fe20000410000 */
[----:B------:R-:W-:Y:S01]  /*53e0*/  PRMT R132, RZ, 0x5410, R17 ;  /* 0x00005410ff847816 */ /* 0x000fe20000000011 */
[----:B------:R-:W-:Y:S01]  /*53f0*/  FFMA.FTZ R137, R8, R27, 1 ;  /* 0x3f80000008897423 */ /* 0x000fe2000001001b */
[----:B--2---:R-:W-:Y:S01]  /*5400*/  PRMT R27, RZ, 0x5410, R66 ;  /* 0x00005410ff1b7816 */ /* 0x004fe20000000042 */
[----:B------:R-:W-:-:S02]  /*5410*/  FMUL.FTZ R173, R133, R136 ;  /* 0x0000008885ad7220 */ /* 0x000fc40000410000 */
[----:B-1----:R-:W-:Y:S01]  /*5420*/  FADD.FTZ R162, -R38, 1 ;  /* 0x3f80000026a27421 */ /* 0x002fe20000010100 */
[----:B------:R-:W-:Y:S01]  /*5430*/  PRMT R133, RZ, 0x5410, R18 ;  /* 0x00005410ff857816 */ /* 0x000fe20000000012 */
[----:B0-----:R-:W-:Y:S02]  /*5440*/  FADD.FTZ R17, -R39, 1 ;  /* 0x3f80000027117421 */ /* 0x001fe40000010100 */
[----:B------:R-:W-:Y:S02]  /*5450*/  FFMA.FTZ R162, R9, R162, 1 ;  /* 0x3f80000009a27423 */ /* 0x000fe400000100a2 */
[----:B------:R-:W-:Y:S02]  /*5460*/  FADD.FTZ R18, -R40, 1 ;  /* 0x3f80000028127421 */ /* 0x000fe40000010100 */
[----:B------:R-:W-:Y:S01]  /*5470*/  FMUL.FTZ R163, R38, R163 ;  /* 0x000000a326a37220 */ /* 0x000fe20000410000 */
[----:B------:R-:W0:Y:S01]  /*5480*/  MUFU.EX2 R3, R3 ;  /* 0x0000000300037308 */ /* 0x000e220000000800 */
[----:B------:R-:W-:Y:S01]  /*5490*/  FADD.FTZ R136, R167, 1 ;  /* 0x3f800000a7887421 */ /* 0x000fe20000010000 */
[----:B------:R-:W-:Y:S01]  /*54a0*/  PRMT R66, RZ, 0x5410, R19 ;  /* 0x00005410ff427816 */ /* 0x000fe20000000013 */
[----:B------:R-:W-:-:S02]  /*54b0*/  FMUL.FTZ R64, R46, R27 ;  /* 0x0000001b2e407220 */ /* 0x000fc40000410000 */
[----:B------:R-:W-:Y:S01]  /*54c0*/  FFMA.FTZ R167, R20, R17, 1 ;  /* 0x3f80000014a77423 */ /* 0x000fe20000010011 */
[----:B---3--:R-:W-:Y:S01]  /*54d0*/  PRMT R17, RZ, 0x5410, R156 ;  /* 0x00005410ff117816 */ /* 0x008fe2000000009c */
[----:B------:R-:W-:Y:S01]  /*54e0*/  FFMA.FTZ R172, R21, R18, 1 ;  /* 0x3f80000015ac7423 */ /* 0x000fe20000010012 */
[----:B------:R-:W-:Y:S01]  /*54f0*/  PRMT R18, RZ, 0x5410, R158 ;  /* 0x00005410ff127816 */ /* 0x000fe2000000009e */
[----:B------:R-:W-:Y:S01]  /*5500*/  FADD.FTZ R165, R165, 1 ;  /* 0x3f800000a5a57421 */ /* 0x000fe20000010000 */
[----:B------:R-:W-:Y:S01]  /*5510*/  PRMT R19, RZ, 0x5410, R160 ;  /* 0x00005410ff137816 */ /* 0x000fe200000000a0 */
[----:B------:R-:W-:Y:S02]  /*5520*/  FMUL.FTZ R175, R163, R162 ;  /* 0x000000a2a3af7220 */ /* 0x000fe40000410000 */
[----:B------:R-:W1:Y:S01]  /*5530*/  LDS.U16 R162, [R89+0x14] ;  /* 0x0000140059a27984 */ /* 0x000e620000000400 */
[----:B------:R-:W-:Y:S02]  /*5540*/  FADD.FTZ R67, R164, 1 ;  /* 0x3f800000a4437421 */ /* 0x000fe40000010000 */
[----:B------:R-:W-:Y:S01]  /*5550*/  FMUL.FTZ R164, R37, R64 ;  /* 0x0000004025a47220 */ /* 0x000fe20000410000 */
[----:B------:R-:W2:Y:S01]  /*5560*/  LDS.U16 R163, [R89+0x12] ;  /* 0x0000120059a37984 */ /* 0x000ea20000000400 */
[----:B------:R3:W0:Y:S01]  /*5570*/  MUFU.RCP R64, R165 ;  /* 0x000000a500407308 */ /* 0x0006220000001000 */
[----:B----4-:R-:W-:-:S02]  /*5580*/  FADD.FTZ R171, -R45, 1 ;  /* 0x3f8000002dab7421 */ /* 0x010fc40000010100 */
[----:B------:R-:W-:Y:S02]  /*5590*/  FMUL.FTZ R156, R66, R17 ;  /* 0x00000011429c7220 */ /* 0x000fe40000410000 */
[----:B------:R-:W-:Y:S02]  /*55a0*/  FMUL.FTZ R169, R133, R18 ;  /* 0x0000001285a97220 */ /* 0x000fe40000410000 */
[----:B------:R-:W-:Y:S01]  /*55b0*/  FMUL.FTZ R158, R132, R19 ;  /* 0x00000013849e7220 */ /* 0x000fe20000410000 */
[----:B---3--:R-:W3:Y:S01]  /*55c0*/  LDS.U16 R165, [R89+0x16] ;  /* 0x0000160059a57984 */ /* 0x008ee20000000400 */
[----:B------:R-:W-:Y:S02]  /*55d0*/  FMUL.FTZ R156, R39, R156 ;  /* 0x0000009c279c7220 */ /* 0x000fe40000410000 */
[----:B------:R-:W-:Y:S02]  /*55e0*/  FFMA.FTZ R171, R22, R171, 1 ;  /* 0x3f80000016ab7423 */ /* 0x000fe400000100ab */
[----:B------:R-:W-:-:S02]  /*55f0*/  FMUL.FTZ R169, R40, R169 ;  /* 0x000000a928a97220 */ /* 0x000fc40000410000 */
[----:B------:R-:W-:Y:S02]  /*5600*/  FMUL.FTZ R158, R45, R158 ;  /* 0x0000009e2d9e7220 */ /* 0x000fe40000410000 */
[----:B------:R-:W-:Y:S02]  /*5610*/  FMUL.FTZ R164, R164, R137 ;  /* 0x00000089a4a47220 */ /* 0x000fe40000410000 */
[----:B------:R-:W-:Y:S02]  /*5620*/  FMUL.FTZ R170, R156, R167 ;  /* 0x000000a79caa7220 */ /* 0x000fe40000410000 */
[----:B------:R-:W-:Y:S02]  /*5630*/  FMUL.FTZ R177, R169, R172 ;  /* 0x000000aca9b17220 */ /* 0x000fe40000410000 */
[----:B------:R-:W-:Y:S01]  /*5640*/  FADD.FTZ R137, R166, 1 ;  /* 0x3f800000a6897421 */ /* 0x000fe20000010000 */
[----:B------:R-:W-:Y:S01]  /*5650*/  LDS.U16 R169, [R89+0x1a] ;  /* 0x00001a0059a97984 */ /* 0x000fe20000000400 */
[----:B0-----:R-:W-:-:S02]  /*5660*/  FADD.FTZ R167, R3, 1 ;  /* 0x3f80000003a77421 */ /* 0x001fc40000010000 */
[----:B------:R-:W-:Y:S01]  /*5670*/  FMUL.FTZ R172, R158, R171 ;  /* 0x000000ab9eac7220 */ /* 0x000fe20000410000 */
[----:B------:R-:W0:Y:S04]  /*5680*/  LDS.U16 R166, [R89+0x18] ;  /* 0x0000180059a67984 */ /* 0x000e280000000400 */
[----:B------:R-:W4:Y:S04]  /*5690*/  LDS.U16 R3, [R89+0x1c] ;  /* 0x00001c0059037984 */ /* 0x000f280000000400 */
[----:B------:R-:W0:Y:S01]  /*56a0*/  LDS.U16 R171, [R89+0x1e] ;  /* 0x00001e0059ab7984 */ /* 0x000e220000000400 */
[----:B------:R-:W1:Y:S01]  /*56b0*/  MUFU.RCP R67, R67 ;  /* 0x0000004300437308 */ /* 0x000e620000001000 */
[----:B------:R-:W-:-:S07]  /*56c0*/  FADD.FTZ R156, -R64, 1 ;  /* 0x3f800000409c7421 */ /* 0x000fce0000010100 */
[----:B------:R-:W2:Y:S01]  /*56d0*/  MUFU.RCP R137, R137 ;  /* 0x0000008900897308 */ /* 0x000ea20000001000 */
[----:B------:R-:W-:Y:S01]  /*56e0*/  FADD.FTZ R160, R2, 1 ;  /* 0x3f80000002a07421 */ /* 0x000fe20000010000 */
[----:B------:R-:W-:Y:S01]  /*56f0*/  PRMT R15, RZ, 0x5410, R15 ;  /* 0x00005410ff0f7816 */ /* 0x000fe2000000000f */
[----:B------:R-:W-:-:S05]  /*5700*/  FFMA.FTZ R174, R25, R156, 1 ;  /* 0x3f80000019ae7423 */ /* 0x000fca000001009c */
[----:B------:R-:W0:Y:S01]  /*5710*/  MUFU.RCP R44, R44 ;  /* 0x0000002c002c7308 */ /* 0x000e220000001000 */
[----:B-1----:R-:W-:Y:S01]  /*5720*/  PRMT R156, RZ, 0x5410, R162 ;  /* 0x00005410ff9c7816 */ /* 0x002fe200000000a2 */
[----:B------:R-:W-:Y:S01]  /*5730*/  FADD.FTZ R179, -R67, 1 ;  /* 0x3f80000043b37421 */ /* 0x000fe20000010100 */
[----:B------:R-:W-:Y:S02]  /*5740*/  PRMT R16, RZ, 0x5410, R16 ;  /* 0x00005410ff107816 */ /* 0x000fe40000000010 */
[----:B------:R-:W-:Y:S01]  /*5750*/  PRMT R14, RZ, 0x5410, R14 ;  /* 0x00005410ff0e7816 */ /* 0x000fe2000000000e */
[----:B------:R-:W-:Y:S02]  /*5760*/  FMUL.FTZ R162, R15, R156 ;  /* 0x0000009c0fa27220 */ /* 0x000fe40000410000 */
[----:B------:R-:W1:Y:S01]  /*5770*/  MUFU.RCP R136, R136 ;  /* 0x0000008800887308 */ /* 0x000e620000001000 */
[----:B--2---:R-:W-:Y:S01]  /*5780*/  FADD.FTZ R183, -R137, 1 ;  /* 0x3f80000089b77421 */ /* 0x004fe20000010100 */
[----:B------:R-:W-:-:S02]  /*5790*/  PRMT R163, RZ, 0x5410, R163 ;  /* 0x00005410ffa37816 */ /* 0x000fc400000000a3 */
[----:B---3--:R-:W-:-:S04]  /*57a0*/  PRMT R165, RZ, 0x5410, R165 ;  /* 0x00005410ffa57816 */ /* 0x008fc800000000a5 */
[----:B------:R-:W2:Y:S01]  /*57b0*/  MUFU.RCP R167, R167 ;  /* 0x000000a700a77308 */ /* 0x000ea20000001000 */
[----:B------:R-:W-:-:S07]  /*57c0*/  FFMA.FTZ R181, R24, R179, 1 ;  /* 0x3f80000018b57423 */ /* 0x000fce00000100b3 */
[----:B------:R-:W3:Y:S01]  /*57d0*/  MUFU.RCP R160, R160 ;  /* 0x000000a000a07308 */ /* 0x000ee20000001000 */
[----:B------:R-:W-:Y:S02]  /*57e0*/  FFMA.FTZ R185, R32, R183, 1 ;  /* 0x3f80000020b97423 */ /* 0x000fe400000100b7 */
[----:B------:R-:W-:Y:S02]  /*57f0*/  FMUL.FTZ R162, R67, R162 ;  /* 0x000000a243a27220 */ /* 0x000fe40000410000 */
[----:B0-----:R-:W-:Y:S02]  /*5800*/  FADD.FTZ R2, -R44, 1 ;  /* 0x3f8000002c027421 */ /* 0x001fe40000010100 */
[----:B------:R-:W-:Y:S02]  /*5810*/  FMUL.FTZ R179, R16, R163 ;  /* 0x000000a310b37220 */ /* 0x000fe40000410000 */
[----:B------:R-:W-:Y:S01]  /*5820*/  FMUL.FTZ R183, R14, R165 ;  /* 0x000000a50eb77220 */ /* 0x000fe20000410000 */
[----:B------:R-:W-:Y:S01]  /*5830*/  PRMT R13, RZ, 0x5410, R13 ;  /* 0x00005410ff0d7816 */ /* 0x000fe2000000000d */
[----:B------:R-:W-:Y:S01]  /*5840*/  FMUL.FTZ R181, R162, R181 ;  /* 0x000000b5a2b57220 */ /* 0x000fe20000410000 */
[----:B------:R-:W-:Y:S01]  /*5850*/  PRMT R158, RZ, 0x5410, R166 ;  /* 0x00005410ff9e7816 */ /* 0x000fe200000000a6 */
[----:B------:R-:W-:Y:S01]  /*5860*/  FFMA.FTZ R2, R23, R2, 1 ;  /* 0x3f80000017027423 */ /* 0x000fe20000010002 */
[----:B------:R-:W-:Y:S01]  /*5870*/  PRMT R12, RZ, 0x5410, R12 ;  /* 0x00005410ff0c7816 */ /* 0x000fe2000000000c */
[----:B------:R-:W-:Y:S01]  /*5880*/  FMUL.FTZ R179, R44, R179 ;  /* 0x000000b32cb37220 */ /* 0x000fe20000410000 */
[----:B------:R-:W-:Y:S01]  /*5890*/  PRMT R11, RZ, 0x5410, R11 ;  /* 0x00005410ff0b7816 */ /* 0x000fe2000000000b */
[----:B------:R-:W-:Y:S01]  /*58a0*/  FMUL.FTZ R183, R64, R183 ;  /* 0x000000b740b77220 */ /* 0x000fe20000410000 */
[----:B------:R-:W-:-:S02]  /*58b0*/  PRMT R10, RZ, 0x5410, R10 ;  /* 0x00005410ff0a7816 */ /* 0x000fc4000000000a */
[----:B------:R-:W-:Y:S02]  /*58c0*/  PRMT R169, RZ, 0x5410, R169 ;  /* 0x00005410ffa97816 */ /* 0x000fe400000000a9 */
[----:B----4-:R-:W-:Y:S02]  /*58d0*/  PRMT R162, RZ, 0x5410, R3 ;  /* 0x00005410ffa27816 */ /* 0x010fe40000000003 */
[----:B------:R-:W-:Y:S01]  /*58e0*/  PRMT R171, RZ, 0x5410, R171 ;  /* 0x00005410ffab7816 */ /* 0x000fe200000000ab */
[----:B------:R-:W-:Y:S01]  /*58f0*/  FMUL.FTZ R179, R179, R2 ;  /* 0x00000002b3b37220 */ /* 0x000fe20000410000 */
[----:B------:R-:W-:Y:S01]  /*5900*/  F2FP.BF16.PACK_AB R178, R168, R129 ;  /* 0x00000081a8b2723e */ /* 0x000fe200000010ff */
[----:B------:R-:W-:Y:S01]  /*5910*/  BAR.SYNC.DEFER_BLOCKING 0x0 ;  /* 0x0000000000007b1d */ /* 0x000fe20000010000 */
[----:B------:R-:W-:Y:S02]  /*5920*/  FMUL.FTZ R174, R183, R174 ;  /* 0x000000aeb7ae7220 */ /* 0x000fe40000410000 */
[----:B------:R-:W-:-:S02]  /*5930*/  FMUL.FTZ R166, R13, R158 ;  /* 0x0000009e0da67220 */ /* 0x000fc40000410000 */
[----:B-1----:R-:W-:Y:S02]  /*5940*/  FADD.FTZ R2, -R136, 1 ;  /* 0x3f80000088027421 */ /* 0x002fe40000010100 */
[----:B--2---:R-:W-:Y:S02]  /*5950*/  FADD.FTZ R129, -R167, 1 ;  /* 0x3f800000a7817421 */ /* 0x004fe40000010100 */
[----:B---3--:R-:W-:Y:S02]  /*5960*/  FADD.FTZ R176, -R160, 1 ;  /* 0x3f800000a0b07421 */ /* 0x008fe40000010100 */
[----:B------:R-:W-:Y:S02]  /*5970*/  FMUL.FTZ R3, R12, R169 ;  /* 0x000000a90c037220 */ /* 0x000fe40000410000 */
[----:B------:R-:W-:Y:S02]  /*5980*/  FMUL.FTZ R168, R11, R162 ;  /* 0x000000a20ba87220 */ /* 0x000fe40000410000 */
[----:B------:R-:W-:-:S02]  /*5990*/  FMUL.FTZ R183, R10, R171 ;  /* 0x000000ab0ab77220 */ /* 0x000fc40000410000 */
[----:B------:R-:W-:Y:S02]  /*59a0*/  FMUL.FTZ R166, R137, R166 ;  /* 0x000000a689a67220 */ /* 0x000fe40000410000 */
[----:B------:R-:W-:Y:S02]  /*59b0*/  FFMA.FTZ R2, R33, R2, 1 ;  /* 0x3f80000021027423 */ /* 0x000fe40000010002 */
        /* <DEDUP_REMOVED lines=8> */
[----:B------:R-:W-:Y:S01]  /*5a40*/  FMUL.FTZ R176, R183, R176 ;  /* 0x000000b0b7b07220 */ /* 0x000fe20000410000 */
[----:B------:R-:W-:Y:S02]  /*5a50*/  F2FP.BF16.PACK_AB R128, R173, R128 ;  /* 0x00000080ad80723e */ /* 0x000fe400000010ff */
[----:B------:R-:W-:-:S02]  /*5a60*/  PRMT R2, R178, 0x7632, R2 ;  /* 0x00007632b2027816 */ /* 0x000fc40000000002 */
[----:B------:R-:W-:Y:S02]  /*5a70*/  F2FP.BF16.PACK_AB R164, R175, R164 ;  /* 0x000000a4afa4723e */ /* 0x000fe400000010ff */
[----:B------:R-:W-:Y:S02]  /*5a80*/  ISETP.NE.AND P6, PT, R149, RZ, PT ;  /* 0x000000ff9500720c */ /* 0x000fe40003fc5270 */
[----:B------:R-:W-:Y:S02]  /*5a90*/  F2FP.BF16.PACK_AB R170, R177, R170 ;  /* 0x000000aab1aa723e */ /* 0x000fe400000010ff */
[----:B------:R-:W-:Y:S02]  /*5aa0*/  F2FP.BF16.PACK_AB R172, R179, R172 ;  /* 0x000000acb3ac723e */ /* 0x000fe400000010ff */
[----:B------:R-:W-:Y:S02]  /*5ab0*/  F2FP.BF16.PACK_AB R174, R174, R181 ;  /* 0x000000b5aeae723e */ /* 0x000fe400000010ff */
[----:B------:R-:W-:-:S02]  /*5ac0*/  F2FP.BF16.PACK_AB R3, R3, R166 ;  /* 0x000000a60303723e */ /* 0x000fc400000010ff */
[----:B------:R-:W-:Y:S01]  /*5ad0*/  F2FP.BF16.PACK_AB R129, R176, R129 ;  /* 0x00000081b081723e */ /* 0x000fe200000010ff */
[----:B------:R0:W-:Y:S01]  /*5ae0*/  STS.U16 [R89+0x2], R2 ;  /* 0x0000020259007388 */ /* 0x0001e20000000400 */
[----:B------:R-:W-:Y:S02]  /*5af0*/  PRMT R168, R128, 0x7632, R168 ;  /* 0x0000763280a87816 */ /* 0x000fe400000000a8 */
[----:B------:R-:W-:Y:S01]  /*5b00*/  PRMT R173, R164, 0x7632, R173 ;  /* 0x00007632a4ad7816 */ /* 0x000fe200000000ad */
[----:B------:R1:W-:Y:S01]  /*5b10*/  STS.U16 [R89+0x4], R128 ;  /* 0x0000048059007388 */ /* 0x0003e20000000400 */
[----:B------:R-:W-:Y:S02]  /*5b20*/  PRMT R175, R172, 0x7632, R175 ;  /* 0x00007632acaf7816 */ /* 0x000fe400000000af */
[----:B------:R-:W-:Y:S01]  /*5b30*/  PRMT R166, R129, 0x7632, R166 ;  /* 0x0000763281a67816 */ /* 0x000fe200000000a6 */
[----:B------:R2:W-:Y:S01]  /*5b40*/  STS.U16 [R89+0x8], R164 ;  /* 0x000008a459007388 */ /* 0x0005e20000000400 */
[----:B0-----:R-:W-:-:S02]  /*5b50*/  PRMT R2, R170, 0x7632, R2 ;  /* 0x00007632aa027816 */ /* 0x001fc40000000002 */
[----:B-1----:R-:W-:Y:S02]  /*5b60*/  PRMT R128, R174, 0x7632, R128 ;  /* 0x00007632ae807816 */ /* 0x002fe40000000080 */
[----:B--2---:R-:W-:Y:S01]  /*5b70*/  PRMT R164, R3, 0x7632, R164 ;  /* 0x0000763203a47816 */ /* 0x004fe200000000a4 */
[----:B------:R-:W-:Y:S04]  /*5b80*/  STS.U16 [R89], R178 ;  /* 0x000000b259007388 */ /* 0x000fe80000000400 */
        /* <DEDUP_REMOVED lines=31> */
[----:B------:R-:W4:Y:S01]  /*5d80*/  LDS R172, [0x840] ;  /* 0x00084000ffac7984 */ /* 0x000f220000000800 */
[----:B0-----:R-:W-:Y:S01]  /*5d90*/  IMAD R128, R152, c[0x0][0x2e8], RZ ;  /* 0x0000ba0098807a24 */ /* 0x001fe200078e02ff */
[----:B------:R-:W-:-:S03]  /*5da0*/  P2R R2, PR, RZ, 0x40 ;  /* 0x00000040ff027803 */ /* 0x000fc60000000000 */
[----:B-1----:R-:W-:-:S04]  /*5db0*/  IMAD.WIDE.U32 R2, R157, c[0x0][0x2e8], RZ ;  /* 0x0000ba009d027a25 */ /* 0x002fc800078e00ff */
[----:B------:R-:W-:-:S04]  /*5dc0*/  IMAD R205, R157, c[0x0][0x2ec], R128 ;  /* 0x0000bb009dcd7a24 */ /* 0x000fc800078e0280 */
[----:B------:R-:W-:Y:S02]  /*5dd0*/  IMAD.IADD R3, R3, 0x1, R205 ;  /* 0x0000000103037824 */ /* 0x000fe400078e02cd */
[----:B------:R-:W-:Y:S02]  /*5de0*/  IMAD R128, R154, c[0x0][0x2f0], RZ ;  /* 0x0000bc009a807a24 */ /* 0x000fe400078e02ff */
[----:B------:R-:W-:Y:S01]  /*5df0*/  IMAD.WIDE.U32 R2, R161, c[0x0][0x2f0], R2 ;  /* 0x0000bc00a1027a25 */ /* 0x000fe200078e0002 */
[----:B--2---:R-:W-:-:S03]  /*5e00*/  LEA R129, P0, R116, c[0x0][0x338], 0x1 ;  /* 0x0000ce0074817a11 */ /* 0x004fc600078008ff */
[----:B---3--:R-:W-:Y:S01]  /*5e10*/  IMAD R166, R161, c[0x0][0x2f4], R128 ;  /* 0x0000bd00a1a67a24 */ /* 0x008fe200078e0280 */
[----:B------:R-:W-:Y:S02]  /*5e20*/  IADD3 R128, P1, R72, R2, RZ ;  /* 0x0000000248807210 */ /* 0x000fe40007f3e0ff */
[----:B------:R-:W-:Y:S02]  /*5e30*/  LEA.HI.X R164, R116, c[0x0][0x33c], R117, 0x1, P0 ;  /* 0x0000cf0074a47a11 */ /* 0x000fe400000f0c75 */
[----:B------:R-:W-:Y:S02]  /*5e40*/  IADD3.X R3, R71, R166, R3, P1, !PT ;  /* 0x000000a647037210 */ /* 0x000fe40000ffe403 */
[----:B------:R-:W-:Y:S02]  /*5e50*/  LEA R2, P4, R128, R129, 0x1 ;  /* 0x0000008180027211 */ /* 0x000fe400078808ff */
[----:B----4-:R-:W-:Y:S02]  /*5e60*/  ISETP.GE.AND P3, PT, R116, R172, PT ;  /* 0x000000ac7400720c */ /* 0x010fe40003f66270 */
[----:B------:R-:W-:Y:S01]  /*5e70*/  LEA.HI.X R3, R128, R164, R3, 0x1, P4 ;  /* 0x000000a480037211 */ /* 0x000fe200020f0c03 */
[----:B------:R-:W-:Y:S01]  /*5e80*/  BSSY B0, `(.L_x_2880) ;  /* 0x0000014000007945 */ /* 0x000fe20003800000 */
[----:B------:R-:W-:Y:S01]  /*5e90*/  IADD3 R128, P4, R116, R124, RZ ;  /* 0x0000007c74807210 */ /* 0x000fe20007f9e0ff */
[----:B------:R-:W-:Y:S01]  /*5ea0*/  FMUL.FTZ R164, R5, R36 ;  /* 0x0000002405a47220 */ /* 0x000fe20000410000 */
[-C--:B------:R-:W-:Y:S01]  /*5eb0*/  ISETP.GE.AND P2, PT, R140, R172.reuse, PT ;  /* 0x000000ac8c00720c */ /* 0x080fe20003f46270 */
[----:B------:R-:W-:Y:S01]  /*5ec0*/  FMUL.FTZ R166, R4, R41 ;  /* 0x0000002904a67220 */ /* 0x000fe20000410000 */
[-C--:B------:R-:W-:Y:S01]  /*5ed0*/  ISETP.GE.AND P0, PT, R139, R172.reuse, PT ;  /* 0x000000ac8b00720c */ /* 0x080fe20003f06270 */
[----:B------:R-:W-:Y:S01]  /*5ee0*/  FMUL.FTZ R168, R6, R43 ;  /* 0x0000002b06a87220 */ /* 0x000fe20000410000 */
[----:B------:R-:W-:Y:S01]  /*5ef0*/  ISETP.GE.AND P1, PT, R138, R172, PT ;  /* 0x000000ac8a00720c */ /* 0x000fe20003f26270 */
[----:B------:R-:W-:Y:S01]  /*5f00*/  FMUL.FTZ R170, R7, R42 ;  /* 0x0000002a07aa7220 */ /* 0x000fe20000410000 */
[----:B------:R-:W-:Y:S01]  /*5f10*/  IADD3.X R129, R117, R125, RZ, P4, !PT ;  /* 0x0000007d75817210 */ /* 0x000fe200027fe4ff */
        /* <DEDUP_REMOVED lines=10> */
.L_x_2881:
[----:B------:R-:W-:Y:S05]  /*5fc0*/  BSYNC B0 ;  /* 0x0000000000007941 */ /* 0x000fea0003800000 */
.L_x_2880:
[----:B------:R1:W-:Y:S01]  /*5fd0*/  @!P2 STG.E.U16 [R2.64+-0x780], R177 ;  /* 0xfff880b10200a986 */ /* 0x0003e2000c10150a */
[-C--:B------:R-:W-:Y:S01]  /*5fe0*/  ISETP.GE.AND P2, PT, R134, R172.reuse, PT ;  /* 0x000000ac8600720c */ /* 0x080fe20003f46270 */
[----:B------:R-:W-:Y:S01]  /*5ff0*/  FMUL.FTZ R8, R8, R37 ;  /* 0x0000002508087220 */ /* 0x000fe20000410000 */
[-C--:B------:R-:W-:Y:S01]  /*6000*/  ISETP.GE.AND P3, PT, R131, R172.reuse, PT ;  /* 0x000000ac8300720c */ /* 0x080fe20003f66270 */
[----:B------:R1:W-:Y:S01]  /*6010*/  @!P0 STG.E.U16 [R2.64+-0x740], R179 ;  /* 0xfff8c0b302008986 */ /* 0x0003e2000c10150a */
[----:B------:R-:W-:Y:S01]  /*6020*/  ISETP.GE.AND P0, PT, R135, R172, PT ;  /* 0x000000ac8700720c */ /* 0x000fe20003f06270 */
[----:B------:R-:W-:Y:S01]  /*6030*/  FMUL.FTZ R9, R9, R38 ;  /* 0x0000002609097220 */ /* 0x000fe20000410000 */
[-C--:B------:R-:W-:Y:S01]  /*6040*/  ISETP.GE.AND P4, PT, R130, R172.reuse, PT ;  /* 0x000000ac8200720c */ /* 0x080fe20003f86270 */
[----:B------:R1:W-:Y:S01]  /*6050*/  @!P1 STG.E.U16 [R2.64+-0x700], R181 ;  /* 0xfff900b502009986 */ /* 0x0003e2000c10150a */
[-C--:B------:R-:W-:Y:S01]  /*6060*/  ISETP.GE.AND P5, PT, R115, R172.reuse, PT ;  /* 0x000000ac7300720c */ /* 0x080fe20003fa6270 */
[----:B------:R-:W-:Y:S01]  /*6070*/  FMUL.FTZ R20, R20, R39 ;  /* 0x0000002714147220 */ /* 0x000fe20000410000 */
        /* <DEDUP_REMOVED lines=21> */
[----:B------:R-:W-:Y:S01]  /*61d0*/  ISETP.NE.U32.AND P0, PT, RZ, c[0x0][0x270], PT ;  /* 0x00009c00ff007a0c */ /* 0x000fe20003f05070 */
[----:B------:R-:W-:Y:S02]  /*61e0*/  FMUL.FTZ R167, R34, R167 ;  /* 0x000000a722a77220 */ /* 0x000fe40000410000 */
[----:B------:R1:W-:Y:S01]  /*61f0*/  @!P4 STG.E.U16 [R2.64+-0x500], R197 ;  /* 0xfffb00c50200c986 */ /* 0x0003e2000c10150a */
[----:B------:R-:W-:Y:S01]  /*6200*/  ISETP.NE.AND.EX P0, PT, RZ, c[0x0][0x274], PT, P0 ;  /* 0x00009d00ff007a0c */ /* 0x000fe20003f05300 */
[----:B------:R-:W-:Y:S02]  /*6210*/  FMUL.FTZ R35, R35, R160 ;  /* 0x000000a023237220 */ /* 0x000fe40000410000 */
[----:B------:R1:W-:Y:S01]  /*6220*/  @!P5 STG.E.U16 [R2.64+-0x4c0], R199 ;  /* 0xfffb40c70200d986 */ /* 0x0003e2000c10150a */
[----:B------:R-:W-:Y:S02]  /*6230*/  FMUL.FTZ R50, R50, R164 ;  /* 0x000000a432327220 */ /* 0x000fe40000410000 */
[----:B------:R-:W-:Y:S01]  /*6240*/  FMUL.FTZ R49, R49, R166 ;  /* 0x000000a631317220 */ /* 0x000fe20000410000 */
[----:B------:R1:W-:Y:S01]  /*6250*/  @!P1 STG.E.U16 [R2.64+-0x480], R201 ;  /* 0xfffb80c902009986 */ /* 0x0003e2000c10150a */
[----:B------:R-:W-:-:S02]  /*6260*/  FMUL.FTZ R48, R48, R168 ;  /* 0x000000a830307220 */ /* 0x000fc40000410000 */
[----:B------:R-:W-:Y:S01]  /*6270*/  FMUL.FTZ R47, R47, R170 ;  /* 0x000000aa2f2f7220 */ /* 0x000fe20000410000 */
[----:B------:R1:W-:Y:S01]  /*6280*/  @!P2 STG.E.U16 [R2.64+-0x7c0], R175 ;  /* 0xfff840af0200a986 */ /* 0x0003e2000c10150a */
[----:B------:R-:W-:Y:S02]  /*6290*/  FMUL.FTZ R46, R46, R8 ;  /* 0x000000082e2e7220 */ /* 0x000fe40000410000 */
[----:B------:R-:W-:Y:S01]  /*62a0*/  FMUL.FTZ R45, R65, R9 ;  /* 0x00000009412d7220 */ /* 0x000fe20000410000 */
[----:B------:R1:W-:Y:S01]  /*62b0*/  @!P3 STG.E.U16 [R2.64+-0x440], R203 ;  /* 0xfffbc0cb0200b986 */ /* 0x0003e2000c10150a */
        /* <DEDUP_REMOVED lines=10> */
[----:B------:R-:W-:Y:S05]  /*6360*/  @!P0 BRA `(.L_x_2882) ;  /* 0x000007f000008947 */ /* 0x000fea0003800000 */
[----:B-1----:R-:W-:Y:S01]  /*6370*/  BAR.SYNC.DEFER_BLOCKING 0x0 ;  /* 0x0000000000007b1d */ /* 0x002fe20000010000 */
[----:B------:R-:W-:Y:S02]  /*6380*/  FMUL.FTZ R29, R164, R29 ;  /* 0x0000001da41d7220 */ /* 0x000fe40000410000 */
[----:B------:R-:W-:Y:S02]  /*6390*/  FMUL.FTZ R30, R166, R30 ;  /* 0x0000001ea61e7220 */ /* 0x000fe40000410000 */
[----:B------:R-:W-:Y:S01]  /*63a0*/  FMUL.FTZ R31, R168, R31 ;  /* 0x0000001fa81f7220 */ /* 0x000fe20000410000 */
[----:B------:R-:W-:Y:S01]  /*63b0*/  BSSY B0, `(.L_x_2883) ;  /* 0x000005f000007945 */ /* 0x000fe20003800000 */
[----:B------:R-:W-:Y:S01]  /*63c0*/  FMUL.FTZ R26, R170, R26 ;  /* 0x0000001aaa1a7220 */ /* 0x000fe20000410000 */
[----:B------:R-:W-:Y:S01]  /*63d0*/  F2FP.BF16.PACK_AB R29, R30, R29 ;  /* 0x0000001d1e1d723e */ /* 0x000fe200000010ff */
[----:B------:R-:W-:-:S02]  /*63e0*/  FMUL.FTZ R8, R8, R27 ;  /* 0x0000001b08087220 */ /* 0x000fc40000410000 */
        /* <DEDUP_REMOVED lines=23> */
[----:B0-----:R-:W-:Y:S02]  /*6560*/  PRMT R6, R2, 0x7632, R6 ;  /* 0x0000763202067816 */ /* 0x001fe40000000006 */
[----:B------:R-:W-:Y:S01]  /*6570*/  F2FP.BF16.PACK_AB R35, R35, R162 ;  /* 0x000000a22323723e */ /* 0x000fe200000010ff */
[----:B------:R-:W-:Y:S01]  /*6580*/  STS.U16 [R89], R29 ;  /* 0x0000001d59007388 */ /* 0x000fe20000000400 */
[----:B-1----:R-:W-:Y:S02]  /*6590*/  PRMT R3, R17, 0x7632, R3 ;  /* 0x0000763211037816 */ /* 0x002fe40000000003 */
[----:B--2---:R-:W-:Y:S01]  /*65a0*/  PRMT R4, R24, 0x7632, R4 ;  /* 0x0000763218047816 */ /* 0x004fe20000000004 */
[----:B------:R-:W-:Y:S01]  /*65b0*/  STS.U16 [R89+0x4], R26 ;  /* 0x0000041a59007388 */ /* 0x000fe20000000400 */
[----:B------:R-:W-:Y:S02]  /*65c0*/  PRMT R7, R35, 0x7632, R7 ;  /* 0x0000763223077816 */ /* 0x000fe40000000007 */
[----:B---3--:R-:W-:Y:S01]  /*65d0*/  PRMT R5, R32, 0x7632, R5 ;  /* 0x0000763220057816 */ /* 0x008fe20000000005 */
[----:B------:R-:W-:Y:S04]  /*65e0*/  STS.U16 [R89+0x8], R8 ;  /* 0x0000080859007388 */ /* 0x000fe80000000400 */
[----:B------:R-:W-:Y:S04]  /*65f0*/  STS.U16 [R89+0xc], R17 ;  /* 0x00000c1159007388 */ /* 0x000fe80000000400 */
[----:B------:R-:W-:Y:S04]  /*6600*/  STS.U16 [R89+0xe], R3 ;  /* 0x00000e0359007388 */ /* 0x000fe80000000400 */
[----:B------:R0:W-:Y:S04]  /*6610*/  STS.U16 [R89+0x10], R2 ;  /* 0x0000100259007388 */ /* 0x0001e80000000400 */
[----:B------:R-:W-:Y:S04]  /*6620*/  STS.U16 [R89+0x12], R6 ;  /* 0x0000120659007388 */ /* 0x000fe80000000400 */
[----:B------:R-:W-:Y:S01]  /*6630*/  STS.U16 [R89+0x14], R24 ;  /* 0x0000141859007388 */ /* 0x000fe20000000400 */
[----:B0-----:R-:W-:-:S03]  /*6640*/  IMAD.WIDE.U32 R2, R157, c[0x0][0x210], RZ ;  /* 0x000084009d027a25 */ /* 0x001fc600078e00ff */
[----:B------:R0:W-:Y:S04]  /*6650*/  STS.U16 [R89+0x16], R4 ;  /* 0x0000160459007388 */ /* 0x0001e80000000400 */
[----:B------:R-:W-:Y:S04]  /*6660*/  STS.U16 [R89+0x18], R32 ;  /* 0x0000182059007388 */ /* 0x000fe80000000400 */
[----:B------:R1:W-:Y:S01]  /*6670*/  STS.U16 [R89+0x1a], R5 ;  /* 0x00001a0559007388 */ /* 0x0003e20000000400 */
[----:B0-----:R-:W-:-:S03]  /*6680*/  IMAD R4, R152, c[0x0][0x210], RZ ;  /* 0x0000840098047a24 */ /* 0x001fc600078e02ff */
[----:B------:R-:W-:Y:S04]  /*6690*/  STS.U16 [R89+0x1c], R35 ;  /* 0x00001c2359007388 */ /* 0x000fe80000000400 */
[----:B------:R0:W-:Y:S01]  /*66a0*/  STS.U16 [R89+0x1e], R7 ;  /* 0x00001e0759007388 */ /* 0x0001e20000000400 */
[----:B------:R-:W-:-:S06]  /*66b0*/  NOP ;  /* 0x0000000000007918 */ /* 0x000fcc0000000000 */
[----:B------:R-:W-:Y:S01]  /*66c0*/  LDS.U16 R9, [R107] ;  /* 0x000000006b097984 */ /* 0x000fe20000000400 */
[----:B-1----:R-:W-:Y:S01]  /*66d0*/  LEA R5, P4, R116, c[0x0][0x270], 0x1 ;  /* 0x00009c0074057a11 */ /* 0x002fe200078808ff */
[----:B0-----:R-:W-:Y:S02]  /*66e0*/  IMAD R7, R157, c[0x0][0x214], R4 ;  /* 0x000085009d077a24 */ /* 0x001fe400078e0204 */
[----:B------:R-:W-:Y:S01]  /*66f0*/  LDS.U16 R11, [R106+0x40] ;  /* 0x000040006a0b7984 */ /* 0x000fe20000000400 */
[----:B------:R-:W-:-:S03]  /*6700*/  IMAD R4, R154, c[0x0][0x218], RZ ;  /* 0x000086009a047a24 */ /* 0x000fc600078e02ff */
[----:B------:R-:W-:Y:S01]  /*6710*/  LDS.U16 R13, [R105+0x80] ;  /* 0x00008000690d7984 */ /* 0x000fe20000000400 */
[----:B------:R-:W-:Y:S01]  /*6720*/  IADD3 R3, R3, R7, RZ ;  /* 0x0000000703037210 */ /* 0x000fe20007ffe0ff */
[C---:B------:R-:W-:Y:S02]  /*6730*/  IMAD R4, R161.reuse, c[0x0][0x21c], R4 ;  /* 0x00008700a1047a24 */ /* 0x040fe400078e0204 */
[----:B------:R-:W-:Y:S02]  /*6740*/  LDS.U16 R15, [R104+0xc0] ;  /* 0x0000c000680f7984 */ /* 0x000fe40000000400 */
[----:B------:R-:W-:Y:S02]  /*6750*/  IMAD.WIDE.U32 R2, R161, c[0x0][0x218], R2 ;  /* 0x00008600a1027a25 */ /* 0x000fe400078e0002 */
        /* <DEDUP_REMOVED lines=14> */
[----:B0-----:R-:W-:-:S04]  /*6840*/  IADD3 R0, P0, R72, R2, RZ ;  /* 0x0000000248007210 */ /* 0x001fc80007f1e0ff */
[----:B------:R-:W-:Y:S02]  /*6850*/  IADD3.X R3, R71, R4, R3, P0, !PT ;  /* 0x0000000447037210 */ /* 0x000fe400007fe403 */
[----:B------:R-:W-:Y:S02]  /*6860*/  LEA.HI.X R4, R116, c[0x0][0x274], R117, 0x1, P4 ;  /* 0x00009d0074047a11 */ /* 0x000fe400020f0c75 */
[----:B------:R-:W-:-:S04]  /*6870*/  LEA R2, P4, R0, R5, 0x1 ;  /* 0x0000000500027211 */ /* 0x000fc800078808ff */
[----:B------:R-:W-:Y:S01]  /*6880*/  LEA.HI.X R3, R0, R4, R3, 0x1, P4 ;  /* 0x0000000400037211 */ /* 0x000fe200020f0c03 */
[----:B------:R-:W0:Y:S02]  /*6890*/  LDS R8, [0x840] ;  /* 0x00084000ff087984 */ /* 0x000e240000000800 */
[-C--:B0-----:R-:W-:Y:S02]  /*68a0*/  ISETP.GE.AND P3, PT, R116, R8.reuse, PT ;  /* 0x000000087400720c */ /* 0x081fe40003f66270 */
[-C--:B------:R-:W-:Y:S02]  /*68b0*/  ISETP.GE.AND P0, PT, R140, R8.reuse, PT ;  /* 0x000000088c00720c */ /* 0x080fe40003f06270 */
[-C--:B------:R-:W-:Y:S02]  /*68c0*/  ISETP.GE.AND P1, PT, R139, R8.reuse, PT ;  /* 0x000000088b00720c */ /* 0x080fe40003f26270 */
[----:B------:R-:W-:-:S07]  /*68d0*/  ISETP.GE.AND P2, PT, R138, R8, PT ;  /* 0x000000088a00720c */ /* 0x000fce0003f46270 */
[----:B------:R-:W-:Y:S05]  /*68e0*/  @P3 BRA `(.L_x_2884) ;  /* 0x000000b000003947 */ /* 0x000fea0003800000 */
[----:B------:R-:W-:Y:S01]  /*68f0*/  MOV R4, R128 ;  /* 0x0000008000047202 */ /* 0x000fe20000000f00 */
[----:B------:R-:W-:Y:S02]  /*6900*/  IMAD.MOV.U32 R5, RZ, RZ, R129 ;  /* 0x000000ffff057224 */ /* 0x000fe400078e0081 */
[----:B------:R-:W-:Y:S02]  /*6910*/  IMAD R0, R154, c[0x0][0x218], RZ ;  /* 0x000086009a007a24 */ /* 0x000fe400078e02ff */
[----:B------:R-:W-:-:S05]  /*6920*/  IMAD.WIDE.U32 R4, R157, c[0x0][0x210], R4 ;  /* 0x000084009d047a25 */ /* 0x000fca00078e0004 */
[----:B------:R-:W-:Y:S01]  /*6930*/  IADD3 R5, R7, R5, RZ ;  /* 0x0000000507057210 */ /* 0x000fe20007ffe0ff */
[----:B------:R-:W-:-:S04]  /*6940*/  IMAD R7, R161, c[0x0][0x21c], R0 ;  /* 0x00008700a1077a24 */ /* 0x000fc800078e0200 */
[----:B------:R-:W-:-:S05]  /*6950*/  IMAD.WIDE.U32 R4, R161, c[0x0][0x218], R4 ;  /* 0x00008600a1047a25 */ /* 0x000fca00078e0004 */
[----:B------:R-:W-:Y:S02]  /*6960*/  IADD3 R5, R5, R7, RZ ;  /* 0x0000000705057210 */ /* 0x000fe40007ffe0ff */
[----:B------:R-:W-:-:S04]  /*6970*/  LEA R6, P3, R4, c[0x0][0x270], 0x1 ;  /* 0x00009c0004067a11 */ /* 0x000fc800078608ff */
[----:B------:R-:W-:-:S05]  /*6980*/  LEA.HI.X R7, R4, c[0x0][0x274], R5, 0x1, P3 ;  /* 0x00009d0004077a11 */ /* 0x000fca00018f0c05 */
[----:B------:R0:W-:Y:S04]  /*6990*/  STG.E.U16 [R6.64], R9 ;  /* 0x0000000906007986 */ /* 0x0001e8000c10150a */
.L_x_2884:
[----:B------:R-:W-:Y:S05]  /*69a0*/  BSYNC B0 ;  /* 0x0000000000007941 */ /* 0x000fea0003800000 */
.L_x_2883:
[----:B------:R1:W-:Y:S01]  /*69b0*/  @!P0 STG.E.U16 [R2.64+-0x780], R13 ;  /* 0xfff8800d02008986 */ /* 0x0003e2000c10150a */
[-C--:B------:R-:W-:Y:S02]  /*69c0*/  ISETP.GE.AND P0, PT, R135, R8.reuse, PT ;  /* 0x000000088700720c */ /* 0x080fe40003f06270 */
[-C--:B------:R-:W-:Y:S01]  /*69d0*/  ISETP.GE.AND P3, PT, R130, R8.reuse, PT ;  /* 0x000000088200720c */ /* 0x080fe20003f66270 */
[----:B------:R1:W-:Y:S01]  /*69e0*/  @!P1 STG.E.U16 [R2.64+-0x740], R15 ;  /* 0xfff8c00f02009986 */ /* 0x0003e2000c10150a */
[-C--:B------:R-:W-:Y:S02]  /*69f0*/  ISETP.GE.AND P1, PT, R134, R8.reuse, PT ;  /* 0x000000088600720c */ /* 0x080fe40003f26270 */
[-C--:B------:R-:W-:Y:S01]  /*6a00*/  ISETP.GE.AND P4, PT, R115, R8.reuse, PT ;  /* 0x000000087300720c */ /* 0x080fe20003f86270 */
[----:B------:R1:W-:Y:S01]  /*6a10*/  @!P2 STG.E.U16 [R2.64+-0x700], R17 ;  /* 0xfff900110200a986 */ /* 0x0003e2000c10150a */
[-C--:B------:R-:W-:Y:S02]  /*6a20*/  ISETP.GE.AND P2, PT, R131, R8.reuse, PT ;  /* 0x000000088300720c */ /* 0x080fe40003f46270 */
        /* <DEDUP_REMOVED lines=19> */
.L_x_2882:
[----:B-1----:R-:W-:Y:S01]  /*6b60*/  PRMT R0, RZ, 0x5410, R88 ;  /* 0x00005410ff007816 */ /* 0x002fe20000000058 */
[----:B------:R-:W-:Y:S01]  /*6b70*/  BAR.SYNC.DEFER_BLOCKING 0x0 ;  /* 0x0000000000007b1d */ /* 0x000fe20000010000 */
[----:B------:R-:W-:Y:S01]  /*6b80*/  PRMT R2, RZ, 0x5410, R87 ;  /* 0x00005410ff027816 */ /* 0x000fe20000000057 */
[----:B------:R-:W-:Y:S01]  /*6b90*/  HFMA2.MMA R19, -RZ, RZ, 0, 0 ;  /* 0x00000000ff137435 */ /* 0x000fe200000001ff */
[CC--:B-----5:R-:W-:Y:S01]  /*6ba0*/  FMUL.FTZ R35, R50.reuse, R159.reuse ;  /* 0x0000009f32237220 */ /* 0x0e0fe20000410000 */
[----:B------:R-:W-:Y:S01]  /*6bb0*/  CS2R R16, SRZ ;  /* 0x0000000000107805 */ /* 0x000fe2000001ff00 */
[----:B------:R-:W-:Y:S01]  /*6bc0*/  FFMA.FTZ R0, R50, R0, R153 ;  /* 0x0000000032007223 */ /* 0x000fe20000010099 */
[----:B------:R-:W-:Y:S01]  /*6bd0*/  PRMT R153, RZ, 0x5410, R73 ;  /* 0x00005410ff997816 */ /* 0x000fe20000000049 */
[CC--:B------:R-:W-:Y:S01]  /*6be0*/  FMUL.FTZ R32, R49.reuse, R159.reuse ;  /* 0x0000009f31207220 */ /* 0x0c0fe20000410000 */
[----:B------:R-:W-:Y:S01]  /*6bf0*/  CS2R R14, SRZ ;  /* 0x00000000000e7805 */ /* 0x000fe2000001ff00 */
        /* <DEDUP_REMOVED lines=9> */
[----:B0-----:R-:W-:Y:S01]  /*6c90*/  CS2R R8, SRZ ;  /* 0x0000000000087805 */ /* 0x001fe2000001ff00 */
        /* <DEDUP_REMOVED lines=38> */
[----:B------:R-:W-:Y:S01]  /*6f00*/  MOV R2, RZ ;  /* 0x000000ff00027202 */ /* 0x000fe20000000f00 */
[----:B------:R-:W-:-:S10]  /*6f10*/  FFMA.FTZ R153, R34, R153, R3 ;  /* 0x0000009922997223 */ /* 0x000fd40000010003 */
[----:B------:R-:W-:Y:S05]  /*6f20*/  @!P0 BRA `(.L_x_2885) ;  /* 0x00003a5000008947 */ /* 0x000fea0003800000 */
[----:B------:R-:W-:Y:S01]  /*6f30*/  IADD3 R0, R108, -0x1, RZ ;  /* 0xffffffff6c007810 */ /* 0x000fe20007ffe0ff */
[----:B------:R-:W-:Y:S01]  /*6f40*/  CS2R R16, SRZ ;  /* 0x0000000000107805 */ /* 0x000fe2000001ff00 */
[----:B------:R-:W-:Y:S01]  /*6f50*/  MOV R19, RZ ;  /* 0x000000ff00137202 */ /* 0x000fe20000000f00 */
[----:B------:R-:W-:Y:S01]  /*6f60*/  CS2R R14, SRZ ;  /* 0x00000000000e7805 */ /* 0x000fe2000001ff00 */
[----:B------:R-:W-:Y:S01]  /*6f70*/  LEA.HI R2, R0, R0, RZ, 0x1 ;  /* 0x0000000000027211 */ /* 0x000fe200078f08ff */
[----:B------:R-:W-:Y:S01]  /*6f80*/  CS2R R12, SRZ ;  /* 0x00000000000c7805 */ /* 0x000fe2000001ff00 */
[----:B------:R-:W-:Y:S01]  /*6f90*/  CS2R R10, SRZ ;  /* 0x00000000000a7805 */ /* 0x000fe2000001ff00 */
[----:B------:R-:W-:Y:S01]  /*6fa0*/  CS2R R8, SRZ ;  /* 0x0000000000087805 */ /* 0x000fe2000001ff00 */
[----:B------:R-:W-:Y:S01]  /*6fb0*/  LOP3.LUT R5, R2, 0xfffffe, RZ, 0xc0, !PT ;  /* 0x00fffffe02057812 */ /* 0x000fe200078ec0ff */
[----:B------:R-:W-:Y:S01]  /*6fc0*/  CS2R R6, SRZ ;  /* 0x0000000000067805 */ /* 0x000fe2000001ff00 */
[----:B------:R-:W-:Y:S01]  /*6fd0*/  CS2R R2, SRZ ;  /* 0x0000000000027805 */ /* 0x000fe2000001ff00 */
[----:B------:R-:W-:-:S02]  /*6fe0*/  UMOV UR5, URZ ;  /* 0x0000003f00057c82 */ /* 0x000fc40008000000 */
[----:B------:R-:W-:Y:S01]  /*6ff0*/  IMAD.IADD R0, R0, 0x1, -R5 ;  /* 0x0000000100007824 */ /* 0x000fe200078e0a05 */
[----:B------:R-:W-:Y:S01]  /*7000*/  UMOV UR6, URZ ;  /* 0x0000003f00067c82 */ /* 0x000fe20008000000 */
[----:B------:R-:W-:Y:S02]  /*7010*/  CS2R R4, SRZ ;  /* 0x0000000000047805 */ /* 0x000fe4000001ff00 */
.L_x_2933:
[----:B------:R-:W-:Y:S01]  /*7020*/  IMAD R64, R154, c[0x0][0x180], RZ ;  /* 0x000060009a407a24 */ /* 0x000fe200078e02ff */
[----:B------:R-:W-:Y:S01]  /*7030*/  SHF.R.S32.HI R172, RZ, 0x1f, R3 ;  /* 0x0000001fffac7819 */ /* 0x000fe20000011403 */
[C---:B------:R-:W-:Y:S01]  /*7040*/  IMAD.WIDE.U32 R136, R161.reuse, c[0x0][0x180], RZ ;  /* 0x00006000a1887a25 */ /* 0x040fe200078e00ff */
[----:B------:R-:W-:Y:S02]  /*7050*/  PRMT R158, RZ, 0x7610, R158 ;  /* 0x00007610ff9e7816 */ /* 0x000fe4000000009e */
[----:B------:R-:W-:Y:S01]  /*7060*/  PRMT R163, RZ, 0x7610, R163 ;  /* 0x00007610ffa37816 */ /* 0x000fe200000000a3 */
[----:B------:R-:W-:Y:S01]  /*7070*/  IMAD R65, R161, c[0x0][0x184], R64 ;  /* 0x00006100a1417a24 */ /* 0x000fe200078e0240 */
[----:B------:R-:W-:Y:S01]  /*7080*/  PRMT R160, RZ, 0x7610, R160 ;  /* 0x00007610ffa07816 */ /* 0x000fe200000000a0 */
[C---:B------:R-:W-:Y:S01]  /*7090*/  IMAD R132, R172.reuse, c[0x0][0x1c0], RZ ;  /* 0x00007000ac847a24 */ /* 0x040fe200078e02ff */
[----:B------:R-:W-:Y:S01]  /*70a0*/  PRMT R165, RZ, 0x7610, R165 ;  /* 0x00007610ffa57816 */ /* 0x000fe200000000a5 */
[----:B------:R-:W-:Y:S01]  /*70b0*/  IMAD R64, R172, c[0x0][0x188], RZ ;  /* 0x00006200ac407a24 */ /* 0x000fe200078e02ff */
[----:B------:R-:W-:Y:S01]  /*70c0*/  IADD3 R137, R137, R65, RZ ;  /* 0x0000004189897210 */ /* 0x000fe20007ffe0ff */
[----:B------:R-:W-:Y:S01]  /*70d0*/  IMAD.WIDE.U32 R66, R3, c[0x0][0x1c0], R116 ;  /* 0x0000700003427a25 */ /* 0x000fe200078e0074 */
[----:B------:R-:W-:-:S02]  /*70e0*/  PRMT R162, RZ, 0x7610, R162 ;  /* 0x00007610ffa27816 */ /* 0x000fc400000000a2 */
[----:B------:R-:W-:Y:S01]  /*70f0*/  PRMT R167, RZ, 0x7610, R167 ;  /* 0x00007610ffa77816 */ /* 0x000fe200000000a7 */
[C---:B------:R-:W-:Y:S02]  /*7100*/  IMAD R65, R3.reuse, c[0x0][0x1c4], R132 ;  /* 0x0000710003417a24 */ /* 0x040fe400078e0284 */
[----:B------:R-:W-:Y:S01]  /*7110*/  IMAD R133, R3, c[0x0][0x18c], R64 ;  /* 0x0000630003857a24 */ /* 0x000fe200078e0240 */
[----:B------:R-:W-:Y:S01]  /*7120*/  LEA R64, P1, R66, R148, 0x1 ;  /* 0x0000009442407211 */ /* 0x000fe200078208ff */
[----:B------:R-:W-:Y:S02]  /*7130*/  IMAD.IADD R65, R67, 0x1, R65 ;  /* 0x0000000143417824 */ /* 0x000fe400078e0241 */
[----:B------:R-:W-:-:S03]  /*7140*/  IMAD.WIDE.U32 R136, R3, c[0x0][0x188], R136 ;  /* 0x0000620003887a25 */ /* 0x000fc600078e0088 */
[----:B------:R-:W-:Y:S02]  /*7150*/  LEA.HI.X R65, R66, R146, R65, 0x1, P1 ;  /* 0x0000009242417211 */ /* 0x000fe400008f0c41 */
[----:B------:R-:W-:Y:S02]  /*7160*/  IADD3 R66, -R124, c[0x0][0x168], RZ ;  /* 0x00005a007c427a10 */ /* 0x000fe40007ffe1ff */
[----:B------:R-:W-:Y:S02]  /*7170*/  IADD3 R67, R137, R133, RZ ;  /* 0x0000008589437210 */ /* 0x000fe40007ffe0ff */
[-C--:B------:R-:W-:Y:S02]  /*7180*/  ISETP.GE.AND P1, PT, R116, R66.reuse, PT ;  /* 0x000000427400720c */ /* 0x080fe40003f26270 */
[----:B------:R-:W-:Y:S02]  /*7190*/  ISETP.GE.AND P2, PT, R141, R66, PT ;  /* 0x000000428d00720c */ /* 0x000fe40003f46270 */
[----:B------:R-:W-:-:S02]  /*71a0*/  LEA R132, P0, R136, c[0x0][0x220], 0x2 ;  /* 0x0000880088847a11 */ /* 0x000fc400078010ff */
[-C--:B------:R-:W-:Y:S02]  /*71b0*/  ISETP.GE.AND P3, PT, R140, R66.reuse, PT ;  /* 0x000000428c00720c */ /* 0x080fe40003f66270 */
[-C--:B------:R-:W-:Y:S02]  /*71c0*/  ISETP.GE.AND P4, PT, R139, R66.reuse, PT ;  /* 0x000000428b00720c */ /* 0x080fe40003f86270 */
[----:B------:R-:W-:Y:S02]  /*71d0*/  LEA.HI.X R133, R136, c[0x0][0x224], R67, 0x2, P0 ;  /* 0x0000890088857a11 */ /* 0x000fe400000f1443 */
[----:B------:R-:W-:Y:S02]  /*71e0*/  PRMT R136, RZ, 0x7610, R136 ;  /* 0x00007610ff887816 */ /* 0x000fe40000000088 */
[----:B------:R-:W-:Y:S01]  /*71f0*/  PRMT R137, RZ, 0x7610, R137 ;  /* 0x00007610ff897816 */ /* 0x000fe20000000089 */
[----:B------:R0:W2:Y:S01]  /*7200*/  LDG.E R156, [R132.64] ;  /* 0x0000000a849c7981 */ /* 0x0000a2000c1e1900 */
[----:B------:R-:W-:-:S02]  /*7210*/  ISETP.GE.AND P5, PT, R138, R66, PT ;  /* 0x000000428a00720c */ /* 0x000fc40003fa6270 */
[-C--:B------:R-:W-:Y:S01]  /*7220*/  ISETP.GE.AND P0, PT, R135, R66.reuse, PT ;  /* 0x000000428700720c */ /* 0x080fe20003f06270 */
[----:B------:R1:W3:Y:S01]  /*7230*/  @!P1 LDG.E.U16 R136, [R64.64] ;  /* 0x0000000a40889981 */ /* 0x0002e2000c1e1500 */
[----:B------:R-:W-:-:S03]  /*7240*/  ISETP.GE.AND P1, PT, R134, R66, PT ;  /* 0x000000428600720c */ /* 0x000fc60003f26270 */
[----:B------:R1:W4:Y:S01]  /*7250*/  @!P2 LDG.E.U16 R137, [R64.64+0x40] ;  /* 0x0000400a4089a981 */ /* 0x000322000c1e1500 */
[----:B------:R-:W-:-:S03]  /*7260*/  ISETP.GE.AND P2, PT, R131, R66, PT ;  /* 0x000000428300720c */ /* 0x000fc60003f46270 */
[----:B------:R1:W4:Y:S01]  /*7270*/  @!P3 LDG.E.U16 R158, [R64.64+0x80] ;  /* 0x0000800a409eb981 */ /* 0x000322000c1e1500 */
[----:B------:R-:W-:-:S03]  /*7280*/  ISETP.GE.AND P3, PT, R130, R66, PT ;  /* 0x000000428200720c */ /* 0x000fc60003f66270 */
        /* <DEDUP_REMOVED lines=31> */
[----:B------:R-:W-:-:S03]  /*7480*/  IMAD R172, R172, c[0x0][0x1a0], RZ ;  /* 0x00006800acac7a24 */ /* 0x000fc600078e02ff */
[----:B------:R-:W-:Y:S01]  /*7490*/  IADD3 R67, R67, R177, RZ ;  /* 0x000000b143437210 */ /* 0x000fe20007ffe0ff */
[----:B------:R-:W-:-:S04]  /*74a0*/  IMAD R177, R3, c[0x0][0x1a4], R172 ;  /* 0x0000690003b17a24 */ /* 0x000fc800078e02ac */
[----:B------:R-:W-:-:S04]  /*74b0*/  IMAD.WIDE.U32 R66, R3, c[0x0][0x1a0], R66 ;  /* 0x0000680003427a25 */ /* 0x000fc800078e0042 */
[----:B------:R-:W-:Y:S01]  /*74c0*/  IMAD.IADD R67, R67, 0x1, R177 ;  /* 0x0000000143437824 */ /* 0x000fe200078e02b1 */
[----:B-1----:R-:W-:-:S04]  /*74d0*/  LEA R64, P0, R66, c[0x0][0x228], 0x2 ;  /* 0x00008a0042407a11 */ /* 0x002fc800078010ff */
[----:B------:R-:W-:Y:S02]  /*74e0*/  LEA.HI.X R65, R66, c[0x0][0x22c], R67, 0x2, P0 ;  /* 0x00008b0042417a11 */ /* 0x000fe400000f1443 */
[----:B------:R-:W-:-:S03]  /*74f0*/  ISETP.NE.AND P1, PT, R149, RZ, PT ;  /* 0x000000ff9500720c */ /* 0x000fc60003f25270 */
[----:B------:R1:W5:Y:S01]  /*7500*/  LDG.E R181, [R64.64] ;  /* 0x0000000a40b57981 */ /* 0x000362000c1e1900 */
[----:B------:R-:W-:Y:S02]  /*7510*/  ISETP.GE.AND P0, PT, R108, 0x2, PT ;  /* 0x000000026c00780c */ /* 0x000fe40003f06270 */
[----:B-1----:R-:W-:-:S07]  /*7520*/  LEA R64, R0, R3, 0x8 ;  /* 0x0000000300407211 */ /* 0x002fce00078e40ff */
[----:B------:R-:W-:-:S04]  /*7530*/  @P1 IADD3 R64, R149, 0x200, RZ ;  /* 0x0000020095401810 */ /* 0x000fc80007ffe0ff */
[----:B------:R-:W-:Y:S02]  /*7540*/  SHF.L.U32 R67, R64, 0x2, RZ ;  /* 0x0000000240437819 */ /* 0x000fe400000006ff */
[----:B------:R-:W-:Y:S01]  /*7550*/  ISETP.NE.OR P0, PT, R143, RZ, !P0 ;  /* 0x000000ff8f00720c */ /* 0x000fe20004705670 */
[----:B0-----:R-:W-:Y:S01]  /*7560*/  HFMA2.MMA R133, -RZ, RZ, 0, 0 ;  /* 0x00000000ff857435 */ /* 0x001fe200000001ff */
[----:B------:R-:W-:Y:S02]  /*7570*/  PRMT R225, RZ, 0x5410, R88 ;  /* 0x00005410ffe17816 */ /* 0x000fe40000000058 */
[----:B------:R-:W-:-:S09]  /*7580*/  PRMT R208, RZ, 0x5410, R87 ;  /* 0x00005410ffd07816 */ /* 0x000fd20000000057 */
[----:B------:R-:W-:-:S05]  /*7590*/  @!P0 IADD3 R132, R108, -0x2, RZ ;  /* 0xfffffffe6c848810 */ /* 0x000fca0007ffe0ff */
[----:B------:R-:W-:Y:S02]  /*75a0*/  @!P0 IMAD R65, R132, c[0x0][0x16c], R3 ;  /* 0x00005b0084418a24 */ /* 0x000fe400078e0203 */
[----:B------:R-:W-:Y:S02]  /*75b0*/  IMAD.MOV.U32 R132, RZ, RZ, 0x3f800000 ;  /* 0x3f800000ff847424 */ /* 0x000fe400078e00ff */
[----:B------:R-:W-:Y:S01]  /*75c0*/  @!P0 IMAD.WIDE R64, R65, 0x8, R122 ;  /* 0x0000000841408825 */ /* 0x000fe200078e027a */
[----:B------:R-:W-:-:S03]  /*75d0*/  PRMT R205, RZ, 0x5410, R86 ;  /* 0x00005410ffcd7816 */ /* 0x000fc60000000056 */
[----:B------:R-:W-:Y:S02]  /*75e0*/  FMUL.FTZ R225, R225, R70 ;  /* 0x00000046e1e17220 */ /* 0x000fe40000410000 */
[----:B------:R-:W-:Y:S02]  /*75f0*/  FMUL.FTZ R208, R208, R69 ;  /* 0x00000045d0d07220 */ /* 0x000fe40000410000 */
[----:B------:R-:W-:Y:S01]  /*7600*/  FMUL.FTZ R205, R205, R68 ;  /* 0x00000044cdcd7220 */ /* 0x000fe20000410000 */
[----:B------:R-:W-:-:S05]  /*7610*/  PRMT R203, RZ, 0x5410, R84 ;  /* 0x00005410ffcb7816 */ /* 0x000fca0000000054 */
[----:B------:R-:W-:Y:S01]  /*7620*/  FMUL.FTZ R203, R203, R62 ;  /* 0x0000003ecbcb7220 */ /* 0x000fe20000410000 */
[----:B------:R-:W-:Y:S02]  /*7630*/  PRMT R172, RZ, 0x5410, R81 ;  /* 0x00005410ffac7816 */ /* 0x000fe40000000051 */
[----:B------:R-:W-:-:S03]  /*7640*/  PRMT R182, RZ, 0x5410, R79 ;  /* 0x00005410ffb67816 */ /* 0x000fc6000000004f */
[----:B------:R-:W-:Y:S02]  /*7650*/  FMUL.FTZ R199, R172, R59 ;  /* 0x0000003bacc77220 */ /* 0x000fe40000410000 */
[----:B------:R-:W-:Y:S01]  /*7660*/  FMUL.FTZ R197, R182, R57 ;  /* 0x00000039b6c57220 */ /* 0x000fe20000410000 */
[----:B------:R-:W-:-:S05]  /*7670*/  PRMT R184, RZ, 0x5410, R77 ;  /* 0x00005410ffb87816 */ /* 0x000fca000000004d */
[----:B------:R-:W-:Y:S01]  /*7680*/  FMUL.FTZ R217, R184, R55 ;  /* 0x00000037b8d97220 */ /* 0x000fe20000410000 */
[----:B------:R-:W-:Y:S01]  /*7690*/  BSSY B0, `(.L_x_2886) ;  /* 0x0000082000007945 */ /* 0x000fe20003800000 */
[----:B------:R-:W-:Y:S01]  /*76a0*/  ISETP.GT.U32.AND P2, PT, R149, 0x1f, PT ;  /* 0x0000001f9500780c */ /* 0x000fe20003f44070 */
[----:B--2---:R-:W-:-:S04]  /*76b0*/  FMUL.FTZ R66, R156, 1.4426950216293334961 ;  /* 0x3fb8aa3b9c427820 */ /* 0x004fc80000410000 */
[----:B------:R-:W-:Y:S01]  /*76c0*/  FMUL.FTZ R210, R66, R70 ;  /* 0x0000004642d27220 */ /* 0x000fe20000410000 */
[----:B---3--:R-:W-:Y:S04]  /*76d0*/  STS.U16 [R107], R136 ;  /* 0x000000886b007388 */ /* 0x008fe80000000400 */
[----:B----4-:R-:W-:Y:S01]  /*76e0*/  STS.U16 [R106+0x40], R137 ;  /* 0x000040896a007388 */ /* 0x010fe20000000400 */
[----:B------:R-:W0:Y:S03]  /*76f0*/  MUFU.EX2 R210, R210 ;  /* 0x000000d200d27308 */ /* 0x000e260000000800 */
        /* <DEDUP_REMOVED lines=22> */
[----:B------:R-:W2:Y:S04]  /*7860*/  LDS.U16 R207, [R89+0xe] ;  /* 0x00000e0059cf7984 */ /* 0x000ea80000000400 */
[----:B------:R-:W3:Y:S04]  /*7870*/  LDS.U16 R212, [R89+0x10] ;  /* 0x0000100059d47984 */ /* 0x000ee80000000400 */
[----:B------:R-:W3:Y:S04]  /*7880*/  LDS.U16 R137, [R89+0x12] ;  /* 0x0000120059897984 */ /* 0x000ee80000000400 */
[----:B------:R-:W3:Y:S04]  /*7890*/  LDS.U16 R198, [R89+0x14] ;  /* 0x0000140059c67984 */ /* 0x000ee80000000400 */
[----:B------:R-:W3:Y:S04]  /*78a0*/  LDS.U16 R136, [R89+0x16] ;  /* 0x0000160059887984 */ /* 0x000ee80000000400 */
[----:B------:R-:W3:Y:S04]  /*78b0*/  LDS.U16 R196, [R89+0x18] ;  /* 0x0000180059c47984 */ /* 0x000ee80000000400 */
[----:B------:R-:W3:Y:S04]  /*78c0*/  LDS.U16 R192, [R89+0x1a] ;  /* 0x00001a0059c07984 */ /* 0x000ee80000000400 */
[----:B------:R-:W4:Y:S04]  /*78d0*/  LDS.U16 R168, [R89+0x1c] ;  /* 0x00001c0059a87984 */ /* 0x000f280000000400 */
[----:B------:R-:W4:Y:S04]  /*78e0*/  LDS.U16 R166, [R89+0x1e] ;  /* 0x00001e0059a67984 */ /* 0x000f280000000400 */
[----:B0-----:R0:W-:Y:S01]  /*78f0*/  STS [R67+0x1d10], R210 ;  /* 0x001d10d243007388 */ /* 0x0011e20000000800 */
[----:B-1----:R-:W-:-:S03]  /*7900*/  FMUL.FTZ R163, R66, R69 ;  /* 0x0000004542a37220 */ /* 0x002fc60000410000 */
[----:B------:R-:W-:Y:S01]  /*7910*/  BAR.SYNC.DEFER_BLOCKING 0x0 ;  /* 0x0000000000007b1d */ /* 0x000fe20000010000 */
[C---:B--2---:R-:W-:Y:S02]  /*7920*/  FMUL.FTZ R162, R66.reuse, R68 ;  /* 0x0000004442a27220 */ /* 0x044fe40000410000 */
[----:B------:R-:W-:-:S03]  /*7930*/  FMUL.FTZ R160, R66, R63 ;  /* 0x0000003f42a07220 */ /* 0x000fc60000410000 */
[----:B------:R-:W1:Y:S01]  /*7940*/  MUFU.EX2 R163, R163 ;  /* 0x000000a300a37308 */ /* 0x000e620000000800 */
[----:B------:R-:W-:-:S07]  /*7950*/  FMUL.FTZ R158, R66, R62 ;  /* 0x0000003e429e7220 */ /* 0x000fce0000410000 */
[----:B------:R-:W2:Y:S01]  /*7960*/  MUFU.EX2 R162, R162 ;  /* 0x000000a200a27308 */ /* 0x000ea20000000800 */
[----:B------:R-:W-:-:S07]  /*7970*/  FMUL.FTZ R180, R66, R61 ;  /* 0x0000003d42b47220 */ /* 0x000fce0000410000 */
[----:B------:R-:W0:Y:S01]  /*7980*/  MUFU.EX2 R160, R160 ;  /* 0x000000a000a07308 */ /* 0x000e220000000800 */
[----:B------:R-:W-:Y:S01]  /*7990*/  FMUL.FTZ R179, R66, R60 ;  /* 0x0000003c42b37220 */ /* 0x000fe20000410000 */
[----:B------:R1:W5:Y:S01]  /*79a0*/  @!P0 LDG.E.64 R132, [R64.64] ;  /* 0x0000000a40848981 */ /* 0x000362000c1e1b00 */
[----:B---3--:R-:W-:-:S05]  /*79b0*/  PRMT R164, RZ, 0x5410, R85 ;  /* 0x00005410ffa47816 */ /* 0x008fca0000000055 */
[----:B------:R-:W3:Y:S01]  /*79c0*/  MUFU.EX2 R158, R158 ;  /* 0x0000009e009e7308 */ /* 0x000ee20000000800 */
[----:B------:R-:W-:Y:S02]  /*79d0*/  FMUL.FTZ R178, R66, R59 ;  /* 0x0000003b42b27220 */ /* 0x000fe40000410000 */
[-C--:B-1----:R-:W-:Y:S02]  /*79e0*/  FMUL.FTZ R65, R210, R163.reuse ;  /* 0x000000a3d2417220 */ /* 0x082fe40000410000 */
[----:B------:R-:W-:-:S03]  /*79f0*/  FFMA.FTZ R64, R225, R163, R208 ;  /* 0x000000a3e1407223 */ /* 0x000fc600000100d0 */
[----:B------:R-:W1:Y:S01]  /*7a00*/  MUFU.EX2 R180, R180 ;  /* 0x000000b400b47308 */ /* 0x000e620000000800 */
[----:B--2---:R-:W-:Y:S02]  /*7a10*/  FMUL.FTZ R65, R162, R65 ;  /* 0x00000041a2417220 */ /* 0x004fe40000410000 */
[----:B------:R-:W-:Y:S02]  /*7a20*/  FMUL.FTZ R223, R164, R63 ;  /* 0x0000003fa4df7220 */ /* 0x000fe40000410000 */
[----:B------:R-:W-:-:S03]  /*7a30*/  FFMA.FTZ R64, R162, R64, R205 ;  /* 0x00000040a2407223 */ /* 0x000fc600000100cd */
[----:B------:R-:W2:Y:S01]  /*7a40*/  MUFU.EX2 R179, R179 ;  /* 0x000000b300b37308 */ /* 0x000ea20000000800 */
[----:B------:R-:W-:Y:S01]  /*7a50*/  FMUL.FTZ R177, R66, R58 ;  /* 0x0000003a42b17220 */ /* 0x000fe20000410000 */
[----:B------:R-:W-:Y:S01]  /*7a60*/  ISETP.NE.AND P0, PT, R149, 0x3f, PT ;  /* 0x0000003f9500780c */ /* 0x000fe20003f05270 */
[C---:B0-----:R-:W-:Y:S01]  /*7a70*/  FMUL.FTZ R65, R160.reuse, R65 ;  /* 0x00000041a0417220 */ /* 0x041fe20000410000 */
[----:B----4-:R-:W-:Y:S01]  /*7a80*/  PRMT R170, RZ, 0x5410, R83 ;  /* 0x00005410ffaa7816 */ /* 0x010fe20000000053 */
[----:B------:R-:W-:-:S03]  /*7a90*/  FFMA.FTZ R64, R160, R64, R223 ;  /* 0x00000040a0407223 */ /* 0x000fc600000100df */
[----:B------:R-:W0:Y:S01]  /*7aa0*/  MUFU.EX2 R178, R178 ;  /* 0x000000b200b27308 */ /* 0x000e220000000800 */
[----:B------:R-:W-:Y:S01]  /*7ab0*/  FMUL.FTZ R176, R66, R57 ;  /* 0x0000003942b07220 */ /* 0x000fe20000410000 */
[----:B------:R-:W-:Y:S01]  /*7ac0*/  PRMT R67, RZ, 0x5410, R82 ;  /* 0x00005410ff437816 */ /* 0x000fe20000000052 */
[----:B---3--:R-:W-:Y:S02]  /*7ad0*/  FMUL.FTZ R65, R158, R65 ;  /* 0x000000419e417220 */ /* 0x008fe40000410000 */
[----:B------:R-:W-:Y:S02]  /*7ae0*/  FMUL.FTZ R201, R170, R61 ;  /* 0x0000003daac97220 */ /* 0x000fe40000410000 */
[----:B------:R-:W-:Y:S01]  /*7af0*/  FFMA.FTZ R64, R158, R64, R203 ;  /* 0x000000409e407223 */ /* 0x000fe200000100cb */
[----:B------:R-:W3:Y:S01]  /*7b00*/  MUFU.EX2 R177, R177 ;  /* 0x000000b100b17308 */ /* 0x000ee20000000800 */
[C---:B------:R-:W-:Y:S02]  /*7b10*/  FMUL.FTZ R175, R66.reuse, R56 ;  /* 0x0000003842af7220 */ /* 0x040fe40000410000 */
[----:B------:R-:W-:Y:S01]  /*7b20*/  FMUL.FTZ R174, R66, R55 ;  /* 0x0000003742ae7220 */ /* 0x000fe20000410000 */
[----:B------:R-:W-:Y:S01]  /*7b30*/  PRMT R165, RZ, 0x5410, R80 ;  /* 0x00005410ffa57816 */ /* 0x000fe20000000050 */
[C---:B-1----:R-:W-:Y:S01]  /*7b40*/  FMUL.FTZ R164, R180.reuse, R65 ;  /* 0x00000041b4a47220 */ /* 0x042fe20000410000 */
[----:B------:R1:W4:Y:S01]  /*7b50*/  @P0 LDS R183, [R149.X4+0x2514] ;  /* 0x0025140095b70984 */ /* 0x0003220000004800 */
[----:B------:R-:W-:Y:S01]  /*7b60*/  FMUL.FTZ R202, R67, R60 ;  /* 0x0000003c43ca7220 */ /* 0x000fe20000410000 */
[----:B------:R-:W1:Y:S01]  /*7b70*/  MUFU.EX2 R176, R176 ;  /* 0x000000b000b07308 */ /* 0x000e620000000800 */
[----:B------:R-:W-:-:S02]  /*7b80*/  FFMA.FTZ R64, R180, R64, R201 ;  /* 0x00000040b4407223 */ /* 0x000fc400000100c9 */
[C---:B--2---:R-:W-:Y:S02]  /*7b90*/  FMUL.FTZ R65, R179.reuse, R164 ;  /* 0x000000a4b3417220 */ /* 0x044fe40000410000 */
[----:B------:R-:W-:-:S03]  /*7ba0*/  FFMA.FTZ R64, R179, R64, R202 ;  /* 0x00000040b3407223 */ /* 0x000fc600000100ca */
[----:B------:R-:W2:Y:S01]  /*7bb0*/  MUFU.EX2 R175, R175 ;  /* 0x000000af00af7308 */ /* 0x000ea20000000800 */
[----:B------:R-:W-:Y:S02]  /*7bc0*/  FMUL.FTZ R173, R66, R54 ;  /* 0x0000003642ad7220 */ /* 0x000fe40000410000 */
[C---:B0-----:R-:W-:Y:S02]  /*7bd0*/  FMUL.FTZ R164, R178.reuse, R65 ;  /* 0x00000041b2a47220 */ /* 0x041fe40000410000 */
[----:B------:R-:W-:Y:S02]  /*7be0*/  FMUL.FTZ R200, R165, R58 ;  /* 0x0000003aa5c87220 */ /* 0x000fe40000410000 */
[----:B------:R-:W-:Y:S01]  /*7bf0*/  FFMA.FTZ R64, R178, R64, R199 ;  /* 0x00000040b2407223 */ /* 0x000fe200000100c7 */
[----:B------:R-:W0:Y:S01]  /*7c00*/  MUFU.EX2 R174, R174 ;  /* 0x000000ae00ae7308 */ /* 0x000e220000000800 */
[----:B------:R-:W-:Y:S01]  /*7c10*/  FMUL.FTZ R172, R66, R53 ;  /* 0x0000003542ac7220 */ /* 0x000fe20000410000 */
[----:B------:R-:W-:Y:S01]  /*7c20*/  PRMT R167, RZ, 0x5410, R78 ;  /* 0x00005410ffa77816 */ /* 0x000fe2000000004e */
[----:B---3--:R-:W-:-:S02]  /*7c30*/  FMUL.FTZ R65, R177, R164 ;  /* 0x000000a4b1417220 */ /* 0x008fc40000410000 */
[----:B------:R-:W-:-:S03]  /*7c40*/  FFMA.FTZ R64, R177, R64, R200 ;  /* 0x00000040b1407223 */ /* 0x000fc600000100c8 */
[----:B------:R-:W3:Y:S01]  /*7c50*/  MUFU.EX2 R173, R173 ;  /* 0x000000ad00ad7308 */ /* 0x000ee20000000800 */
[----:B------:R-:W-:Y:S02]  /*7c60*/  FMUL.FTZ R171, R66, R52 ;  /* 0x0000003442ab7220 */ /* 0x000fe40000410000 */
[C---:B-1----:R-:W-:Y:S02]  /*7c70*/  FMUL.FTZ R164, R176.reuse, R65 ;  /* 0x00000041b0a47220 */ /* 0x042fe40000410000 */
[----:B------:R-:W-:Y:S02]  /*7c80*/  FMUL.FTZ R220, R167, R56 ;  /* 0x00000038a7dc7220 */ /* 0x000fe40000410000 */
[----:B------:R-:W-:Y:S01]  /*7c90*/  FFMA.FTZ R64, R176, R64, R197 ;  /* 0x00000040b0407223 */ /* 0x000fe200000100c5 */
[----:B------:R-:W1:Y:S01]  /*7ca0*/  MUFU.EX2 R172, R172 ;  /* 0x000000ac00ac7308 */ /* 0x000e620000000800 */
[----:B------:R-:W-:Y:S01]  /*7cb0*/  FMUL.FTZ R170, R66, R51 ;  /* 0x0000003342aa7220 */ /* 0x000fe20000410000 */
[----:B------:R-:W-:Y:S01]  /*7cc0*/  PRMT R169, RZ, 0x5410, R76 ;  /* 0x00005410ffa97816 */ /* 0x000fe2000000004c */
[----:B--2---:R-:W-:-:S02]  /*7cd0*/  FMUL.FTZ R65, R175, R164 ;  /* 0x000000a4af417220 */ /* 0x004fc40000410000 */
[----:B------:R-:W-:-:S03]  /*7ce0*/  FFMA.FTZ R64, R175, R64, R220 ;  /* 0x00000040af407223 */ /* 0x000fc600000100dc */
[----:B------:R-:W2:Y:S01]  /*7cf0*/  MUFU.EX2 R171, R171 ;  /* 0x000000ab00ab7308 */ /* 0x000ea20000000800 */
[C---:B0-----:R-:W-:Y:S01]  /*7d00*/  FMUL.FTZ R66, R174.reuse, R65 ;  /* 0x00000041ae427220 */ /* 0x041fe20000410000 */
[----:B------:R-:W-:Y:S01]  /*7d10*/  PRMT R164, RZ, 0x5410, R75 ;  /* 0x00005410ffa47816 */ /* 0x000fe2000000004b */
[----:B------:R-:W-:Y:S02]  /*7d20*/  FMUL.FTZ R224, R169, R54 ;  /* 0x00000036a9e07220 */ /* 0x000fe40000410000 */
[----:B------:R-:W-:-:S03]  /*7d30*/  FFMA.FTZ R64, R174, R64, R217 ;  /* 0x00000040ae407223 */ /* 0x000fc600000100d9 */
[----:B------:R-:W0:Y:S01]  /*7d40*/  MUFU.EX2 R170, R170 ;  /* 0x000000aa00aa7308 */ /* 0x000e220000000800 */
[C---:B---3--:R-:W-:Y:S01]  /*7d50*/  FMUL.FTZ R65, R173.reuse, R66 ;  /* 0x00000042ad417220 */ /* 0x048fe20000410000 */
[----:B------:R-:W-:Y:S01]  /*7d60*/  PRMT R67, RZ, 0x5410, R74 ;  /* 0x00005410ff437816 */ /* 0x000fe2000000004a */
[----:B------:R-:W-:Y:S02]  /*7d70*/  FMUL.FTZ R219, R164, R53 ;  /* 0x00000035a4db7220 */ /* 0x000fe40000410000 */
[----:B------:R-:W-:Y:S01]  /*7d80*/  FFMA.FTZ R64, R173, R64, R224 ;  /* 0x00000040ad407223 */ /* 0x000fe200000100e0 */
[----:B------:R-:W-:Y:S01]  /*7d90*/  PRMT R164, RZ, 0x5410, R73 ;  /* 0x00005410ffa47816 */ /* 0x000fe20000000049 */
[C---:B-1----:R-:W-:Y:S02]  /*7da0*/  FMUL.FTZ R66, R172.reuse, R65 ;  /* 0x00000041ac427220 */ /* 0x042fe40000410000 */
[----:B------:R-:W-:Y:S02]  /*7db0*/  FMUL.FTZ R222, R67, R52 ;  /* 0x0000003443de7220 */ /* 0x000fe40000410000 */
[----:B------:R-:W-:-:S02]  /*7dc0*/  FFMA.FTZ R64, R172, R64, R219 ;  /* 0x00000040ac407223 */ /* 0x000fc400000100db */
[C---:B--2---:R-:W-:Y:S02]  /*7dd0*/  FMUL.FTZ R65, R171.reuse, R66 ;  /* 0x00000042ab417220 */ /* 0x044fe40000410000 */
[----:B------:R-:W-:Y:S02]  /*7de0*/  FMUL.FTZ R221, R164, R51 ;  /* 0x00000033a4dd7220 */ /* 0x000fe40000410000 */
[----:B------:R-:W-:Y:S02]  /*7df0*/  FFMA.FTZ R66, R171, R64, R222 ;  /* 0x00000040ab427223 */ /* 0x000fe400000100de */
[C---:B0-----:R-:W-:Y:S02]  /*7e00*/  FMUL.FTZ R64, R170.reuse, R65 ;  /* 0x00000041aa407220 */ /* 0x041fe40000410000 */
[----:B------:R-:W-:Y:S01]  /*7e10*/  FFMA.FTZ R65, R170, R66, R221 ;  /* 0x00000042aa417223 */ /* 0x000fe200000100dd */
[----:B------:R-:W-:Y:S05]  /*7e20*/  @P0 BRA `(.L_x_2887) ;  /* 0x0000008000000947 */ /* 0x000fea0003800000 */
[----:B----4-:R-:W-:Y:S01]  /*7e30*/  ISETP.NE.AND P0, PT, R108, c[0x0][0x174], PT ;  /* 0x00005d006c007a0c */ /* 0x010fe20003f05270 */
[----:B------:R-:W-:-:S12]  /*7e40*/  IMAD.MOV.U32 R183, RZ, RZ, 0x3f800000 ;  /* 0x3f800000ffb77424 */ /* 0x000fd800078e00ff */
[----:B------:R-:W-:-:S04]  /*7e50*/  @P0 IADD3 R67, -R144, c[0x0][0x174], RZ ;  /* 0x00005d0090430a10 */ /* 0x000fc80007ffe1ff */
[----:B------:R-:W-:-:S04]  /*7e60*/  @P0 LEA.HI R66, R67, R67, RZ, 0x1 ;  /* 0x0000004343420211 */ /* 0x000fc800078f08ff */
[----:B------:R-:W-:-:S04]  /*7e70*/  @P0 LOP3.LUT R66, R66, 0xfffffe, RZ, 0xc0, !PT ;  /* 0x00fffffe42420812 */ /* 0x000fc800078ec0ff */
[----:B------:R-:W-:-:S04]  /*7e80*/  @P0 IADD3 R66, -R66, R67, RZ ;  /* 0x0000004342420210 */ /* 0x000fc80007ffe1ff */
[----:B------:R-:W-:-:S05]  /*7e90*/  @P0 LEA R66, R66, R3, 0x8 ;  /* 0x0000000342420211 */ /* 0x000fca00078e40ff */
[----:B------:R0:W1:Y:S02]  /*7ea0*/  @P0 LDS R183, [R66.X4+0x1d10] ;  /* 0x001d100042b70984 */ /* 0x0000640000004800 */
.L_x_2887:
[----:B----4-:R-:W-:Y:S05]  /*7eb0*/  BSYNC B0 ;  /* 0x0000000000007941 */ /* 0x010fea0003800000 */
.L_x_2886:
[----:B------:R-:W-:Y:S01]  /*7ec0*/  PRMT R215, RZ, 0x5410, R215 ;  /* 0x00005410ffd77816 */ /* 0x000fe200000000d7 */
[----:B------:R2:W-:Y:S01]  /*7ed0*/  STS.64 [R149.X8+0x1900], R64 ;  /* 0x0019004095007388 */ /* 0x0005e20000008a00 */
[----:B------:R-:W-:Y:S01]  /*7ee0*/  PRMT R213, RZ, 0x5410, R213 ;  /* 0x00005410ffd57816 */ /* 0x000fe200000000d5 */
[----:B------:R-:W-:Y:S01]  /*7ef0*/  BSSY B0, `(.L_x_2888) ;  /* 0x000006d000007945 */ /* 0x000fe20003800000 */
[----:B------:R-:W-:Y:S02]  /*7f00*/  PRMT R218, RZ, 0x5410, R218 ;  /* 0x00005410ffda7816 */ /* 0x000fe400000000da */
[----:B------:R-:W-:Y:S02]  /*7f10*/  PRMT R211, RZ, 0x5410, R211 ;  /* 0x00005410ffd37816 */ /* 0x000fe400000000d3 */
[----:B------:R-:W-:Y:S01]  /*7f20*/  PRMT R216, RZ, 0x5410, R216 ;  /* 0x00005410ffd87816 */ /* 0x000fe200000000d8 */
[C---:B-----5:R-:W-:Y:S01]  /*7f30*/  FMUL.FTZ R167, R181.reuse, R218 ;  /* 0x000000dab5a77220 */ /* 0x060fe20000410000 */
[----:B------:R-:W-:Y:S01]  /*7f40*/  PRMT R209, RZ, 0x5410, R209 ;  /* 0x00005410ffd17816 */ /* 0x000fe200000000d1 */
[C---:B0-----:R-:W-:Y:S01]  /*7f50*/  FMUL.FTZ R66, R181.reuse, R211 ;  /* 0x000000d3b5427220 */ /* 0x041fe20000410000 */
        /* <DEDUP_REMOVED lines=21> */
[C---:B------:R-:W-:Y:S02]  /*80b0*/  FMUL.FTZ R190, R181.reuse, R192 ;  /* 0x000000c0b5be7220 */ /* 0x040fe40000410000 */
[C---:B------:R-:W-:Y:S02]  /*80c0*/  FMUL.FTZ R195, R181.reuse, R168 ;  /* 0x000000a8b5c37220 */ /* 0x040fe40000410000 */
        /* <DEDUP_REMOVED lines=24> */
.L_x_2945:
        /* <DEDUP_REMOVED lines=24> */
.L_x_2946:
[----:B------:R-:W-:Y:S02]  /*83d0*/  ISETP.GE.AND P0, PT, R145, 0x10, PT ;  /* 0x000000109100780c */ /* 0x000fe40003f06270 */
[----:B------:R-:W-:Y:S02]  /*83e0*/  MOV R230, R204 ;  /* 0x000000cc00e67202 */ /* 0x000fe40000000f00 */
[----:B------:R-:W-:-:S09]  /*83f0*/  MOV R229, R206 ;  /* 0x000000ce00e57202 */ /* 0x000fd20000000f00 */
[-C--:B--2---:R-:W-:Y:S02]  /*8400*/  @P0 FFMA.FTZ R230, R64, R229.reuse, R230 ;  /* 0x000000e540e60223 */ /* 0x084fe400000100e6 */
[----:B---3--:R-:W-:Y:S01]  /*8410*/  @P0 FMUL.FTZ R229, R226, R229 ;  /* 0x000000e5e2e50220 */ /* 0x008fe20000410000 */
[----:B------:R-:W-:Y:S05]  /*8420*/  BRA.CONV ~URZ, `(.L_x_2892) ;  /* 0x000000637f007947 */ /* 0x000fea000b800000 */
[----:B------:R-:W-:Y:S01]  /*8430*/  HFMA2.MMA R227, -RZ, RZ, 0, 1.847743988037109375e-06 ;  /* 0x0000001fffe37435 */ /* 0x000fe200000001ff */
[----:B0-----:R-:W-:Y:S01]  /*8440*/  IMAD.MOV.U32 R67, RZ, RZ, R229 ;  /* 0x000000ffff437224 */ /* 0x001fe200078e00e5 */
[----:B------:R-:W-:Y:S01]  /*8450*/  MOV R226, 0x1f ;  /* 0x0000001f00e27802 */ /* 0x000fe20000000f00 */
[----:B------:R-:W-:Y:S01]  /*8460*/  IMAD.MOV.U32 R66, RZ, RZ, -0x1 ;  /* 0xffffffffff427424 */ /* 0x000fe200078e00ff */
[----:B------:R-:W-:Y:S02]  /*8470*/  MOV R64, 0x8490 ;  /* 0x0000849000407802 */ /* 0x000fe40000000f00 */
[----:B-1----:R-:W-:Y:S05]  /*8480*/  CALL.REL.NOINC `($__internal_118_$__cuda_sm70_shflsync_idx_p) ;  /* 0x00005a6000007944 */ /* 0x002fea0003c00000 */
.L_x_2892:
[----:B------:R-:W-:Y:S05]  /*8490*/  BRA.CONV ~URZ, `(.L_x_2893) ;  /* 0x000000637f007947 */ /* 0x000fea000b800000 */
[----:B0-----:R-:W-:Y:S01]  /*84a0*/  HFMA2.MMA R227, -RZ, RZ, 0, 1.847743988037109375e-06 ;  /* 0x0000001fffe37435 */ /* 0x001fe200000001ff */
[----:B------:R-:W-:Y:S01]  /*84b0*/  MOV R67, R230 ;  /* 0x000000e600437202 */ /* 0x000fe20000000f00 */
[----:B------:R-:W-:Y:S01]  /*84c0*/  IMAD.MOV.U32 R226, RZ, RZ, 0x1f ;  /* 0x0000001fffe27424 */ /* 0x000fe200078e00ff */
[----:B-1----:R-:W-:-:S02]  /*84d0*/  MOV R66, 0xffffffff ;  /* 0xffffffff00427802 */ /* 0x002fc40000000f00 */
[----:B------:R-:W-:Y:S02]  /*84e0*/  MOV R64, 0x8500 ;  /* 0x0000850000407802 */ /* 0x000fe40000000f00 */
[----:B------:R-:W-:Y:S05]  /*84f0*/  CALL.REL.NOINC `($__internal_118_$__cuda_sm70_shflsync_idx_p) ;  /* 0x000059f000007944 */ /* 0x000fea0003c00000 */
.L_x_2893:
[----:B------:R-:W-:Y:S05]  /*8500*/  BRA.DIV ~URZ, `(.L_x_2894) ;  /* 0x000050227f007947 */ /* 0x000fea000b800000 */
[----:B------:R-:W2:Y:S04]  /*8510*/  SHFL.IDX PT, R132, R132, RZ, 0x1f ;  /* 0x00001fff84847589 */ /* 0x000ea800000e0000 */
[----:B------:R3:W4:Y:S04]  /*8520*/  SHFL.IDX PT, R65, R133, RZ, 0x1f ;  /* 0x00001fff85417589 */ /* 0x00072800000e0000 */
[----:B------:R3:W0:Y:S04]  /*8530*/  SHFL.UP PT, R204, R229, 0x1, RZ ;  /* 0x04200000e5cc7989 */ /* 0x00062800000e00ff */
[----:B------:R3:W1:Y:S02]  /*8540*/  SHFL.UP PT, R206, R230, 0x1, RZ ;  /* 0x04200000e6ce7989 */ /* 0x00066400000e00ff */
.L_x_2947:
[----:B01----:R-:W0:Y:S01]  /*8550*/  LDS.64 R66, [R149.X16+0x1900] ;  /* 0x0019000095427984 */ /* 0x003e22000000ca00 */
[----:B--2---:R-:W-:Y:S01]  /*8560*/  MOV R64, R132 ;  /* 0x0000008400407202 */ /* 0x004fe20000000f00 */
[----:B----4-:R-:W-:-:S04]  /*8570*/  @P1 FFMA.FTZ R65, R65, R204, R206 ;  /* 0x000000cc41411223 */ /* 0x010fc800000100ce */
[----:B------:R-:W-:Y:S02]  /*8580*/  @P1 FMUL.FTZ R64, R64, R204 ;  /* 0x000000cc40401220 */ /* 0x000fe40000410000 */
[C---:B0-----:R-:W-:Y:S02]  /*8590*/  FFMA.FTZ R67, R66.reuse, R65, R67 ;  /* 0x0000004142437223 */ /* 0x041fe40000010043 */
[----:B------:R-:W-:-:S05]  /*85a0*/  FMUL.FTZ R66, R66, R64 ;  /* 0x0000004042427220 */ /* 0x000fca0000410000 */
[----:B------:R0:W-:Y:S02]  /*85b0*/  STS.128 [R149.X16+0x1900], R64 ;  /* 0x0019004095007388 */ /* 0x0001e4000000cc00 */
.L_x_2889:
[----:B------:R-:W-:Y:S05]  /*85c0*/  BSYNC B0 ;  /* 0x0000000000007941 */ /* 0x000fea0003800000 */
.L_x_2888:
[----:B------:R-:W-:Y:S01]  /*85d0*/  WARPSYNC 0xffffffff ;  /* 0xffffffff00007948 */ /* 0x000fe20003800000 */
[----:B------:R-:W-:Y:S01]  /*85e0*/  BAR.SYNC.DEFER_BLOCKING 0x0 ;  /* 0x0000000000007b1d */ /* 0x000fe20000010000 */
[----:B01----:R-:W-:Y:S01]  /*85f0*/  FMUL.FTZ R66, R170, R183 ;  /* 0x000000b7aa427220 */ /* 0x003fe20000410000 */
[----:B------:R-:W-:Y:S01]  /*8600*/  ISETP.GE.AND P0, PT, R108, c[0x0][0x174], PT ;  /* 0x00005d006c007a0c */ /* 0x000fe20003f06270 */
[----:B------:R-:W-:Y:S01]  /*8610*/  FFMA.FTZ R65, R170, R194, R195 ;  /* 0x000000c2aa417223 */ /* 0x000fe200000100c3 */
[----:B------:R-:W-:Y:S01]  /*8620*/  HFMA2.MMA R132, -RZ, RZ, 1.875, 0 ;  /* 0x3f800000ff847435 */ /* 0x000fe200000001ff */
        /* <DEDUP_REMOVED lines=13> */
[----:B---3--:R-:W-:Y:S02]  /*8700*/  IMAD.MOV.U32 R133, RZ, RZ, RZ ;  /* 0x000000ffff857224 */ /* 0x008fe400078e00ff */
        /* <DEDUP_REMOVED lines=10> */
[C---:B------:R-:W-:Y:S02]  /*87b0*/  FFMA.FTZ R65, R163.reuse, R65, R164 ;  /* 0x00000041a3417223 */ /* 0x040fe400000100a4 */
        /* <DEDUP_REMOVED lines=38> */
.L_x_2948:
        /* <DEDUP_REMOVED lines=26> */
.L_x_2949:
        /* <DEDUP_REMOVED lines=11> */
.L_x_2896:
[----:B-12---:R-:W-:Y:S05]  /*8c70*/  BSYNC B0 ;  /* 0x0000000000007941 */ /* 0x006fea0003800000 */
.L_x_2895:
[----:B------:R-:W-:Y:S01]  /*8c80*/  WARPSYNC 0xffffffff ;  /* 0xffffffff00007948 */ /* 0x000fe20003800000 */
[----:B------:R-:W-:Y:S01]  /*8c90*/  BAR.SYNC.DEFER_BLOCKING 0x0 ;  /* 0x0000000000007b1d */ /* 0x000fe20000010000 */
[----:B------:R-:W-:Y:S01]  /*8ca0*/  FMUL.FTZ R215, R215, R210 ;  /* 0x000000d2d7d77220 */ /* 0x000fe20000410000 */
[----:B0-----:R-:W-:Y:S01]  /*8cb0*/  HFMA2.MMA R65, -RZ, RZ, 0, 0 ;  /* 0x00000000ff417435 */ /* 0x001fe200000001ff */
[----:B------:R-:W-:Y:S01]  /*8cc0*/  FMUL.FTZ R213, R213, R208 ;  /* 0x000000d0d5d57220 */ /* 0x000fe20000410000 */
[----:B------:R-:W-:Y:S01]  /*8cd0*/  ISETP.NE.AND P2, PT, R149, RZ, PT ;  /* 0x000000ff9500720c */ /* 0x000fe20003f45270 */
[----:B------:R-:W-:Y:S01]  /*8ce0*/  FFMA.FTZ R64, R50, R215, RZ ;  /* 0x000000d732407223 */ /* 0x000fe200000100ff */
[----:B------:R-:W-:Y:S01]  /*8cf0*/  BSSY B0, `(.L_x_2899) ;  /* 0x0000075000007945 */ /* 0x000fe20003800000 */
[----:B------:R-:W-:Y:S02]  /*8d00*/  FMUL.FTZ R218, R218, R205 ;  /* 0x000000cddada7220 */ /* 0x000fe40000410000 */
[----:B------:R-:W-:Y:S01]  /*8d10*/  FFMA.FTZ R213, R49, R213, R64 ;  /* 0x000000d531d57223 */ /* 0x000fe20000010040 */
[----:B------:R-:W-:Y:S01]  /*8d20*/  MOV R64, R149 ;  /* 0x0000009500407202 */ /* 0x000fe20000000f00 */
[----:B------:R-:W-:-:S02]  /*8d30*/  FMUL.FTZ R211, R211, R206 ;  /* 0x000000ced3d37220 */ /* 0x000fc40000410000 */
[----:B------:R-:W-:Y:S02]  /*8d40*/  FFMA.FTZ R218, R48, R218, R213 ;  /* 0x000000da30da7223 */ /* 0x000fe400000100d5 */
[----:B------:R-:W-:Y:S02]  /*8d50*/  FMUL.FTZ R216, R216, R203 ;  /* 0x000000cbd8d87220 */ /* 0x000fe40000410000 */
[----:B------:R-:W-:Y:S02]  /*8d60*/  FFMA.FTZ R211, R47, R211, R218 ;  /* 0x000000d32fd37223 */ /* 0x000fe400000100da */
[----:B------:R-:W-:Y:S02]  /*8d70*/  FMUL.FTZ R209, R209, R204 ;  /* 0x000000ccd1d17220 */ /* 0x000fe40000410000 */
[----:B------:R-:W-:Y:S02]  /*8d80*/  FFMA.FTZ R216, R46, R216, R211 ;  /* 0x000000d82ed87223 */ /* 0x000fe400000100d3 */
[----:B------:R-:W-:Y:S01]  /*8d90*/  FMUL.FTZ R214, R214, R201 ;  /* 0x000000c9d6d67220 */ /* 0x000fe20000410000 */
[----:B------:R-:W0:Y:S01]  /*8da0*/  LDS R66, [R149.X8+0x1b14] ;  /* 0x001b140095427984 */ /* 0x000e220000008800 */
[----:B------:R-:W-:-:S02]  /*8db0*/  FFMA.FTZ R209, R45, R209, R216 ;  /* 0x000000d12dd17223 */ /* 0x000fc400000100d8 */
[----:B------:R-:W-:Y:S01]  /*8dc0*/  FMUL.FTZ R207, R207, R202 ;  /* 0x000000cacfcf7220 */ /* 0x000fe20000410000 */
[----:B------:R1:W-:Y:S01]  /*8dd0*/  @!P2 STS.64 [R3.X8+0x2610], R132 ;  /* 0x002610840300a388 */ /* 0x0003e20000008a00 */
[----:B------:R-:W-:Y:S02]  /*8de0*/  FFMA.FTZ R214, R44, R214, R209 ;  /* 0x000000d62cd67223 */ /* 0x000fe400000100d1 */
[----:B------:R-:W-:Y:S02]  /*8df0*/  FMUL.FTZ R212, R212, R199 ;  /* 0x000000c7d4d47220 */ /* 0x000fe40000410000 */
[----:B------:R-:W-:Y:S02]  /*8e00*/  FFMA.FTZ R207, R43, R207, R214 ;  /* 0x000000cf2bcf7223 */ /* 0x000fe400000100d6 */
[----:B------:R-:W-:Y:S02]  /*8e10*/  IMAD R214, R152, c[0x0][0x2b8], RZ ;  /* 0x0000ae0098d67a24 */ /* 0x000fe400078e02ff */
[----:B------:R-:W-:-:S02]  /*8e20*/  FFMA.FTZ R212, R42, R212, R207 ;  /* 0x000000d42ad47223 */ /* 0x000fc400000100cf */
[----:B------:R-:W-:Y:S02]  /*8e30*/  FMUL.FTZ R137, R137, R200 ;  /* 0x000000c889897220 */ /* 0x000fe40000410000 */
[----:B------:R-:W-:-:S04]  /*8e40*/  IMAD.WIDE.U32 R64, R157, c[0x0][0x2b8], R64 ;  /* 0x0000ae009d407a25 */ /* 0x000fc800078e0040 */
[----:B------:R-:W-:Y:S02]  /*8e50*/  IMAD R67, R157, c[0x0][0x2bc], R214 ;  /* 0x0000af009d437a24 */ /* 0x000fe400078e02d6 */
[----:B------:R-:W-:Y:S02]  /*8e60*/  FFMA.FTZ R137, R41, R137, R212 ;  /* 0x0000008929897223 */ /* 0x000fe400000100d4 */
[----:B------:R-:W-:Y:S02]  /*8e70*/  FMUL.FTZ R198, R198, R197 ;  /* 0x000000c5c6c67220 */ /* 0x000fe40000410000 */
[----:B------:R-:W-:Y:S02]  /*8e80*/  IMAD.IADD R65, R65, 0x1, R67 ;  /* 0x0000000141417824 */ /* 0x000fe400078e0243 */
[----:B------:R-:W-:Y:S02]  /*8e90*/  IMAD R212, R150, c[0x0][0x2c0], RZ ;  /* 0x0000b00096d47a24 */ /* 0x000fe400078e02ff */
[----:B------:R-:W-:-:S02]  /*8ea0*/  FFMA.FTZ R198, R40, R198, R137 ;  /* 0x000000c628c67223 */ /* 0x000fc40000010089 */
[----:B------:R-:W-:Y:S02]  /*8eb0*/  FMUL.FTZ R67, R136, R220 ;  /* 0x000000dc88437220 */ /* 0x000fe40000410000 */
[C---:B------:R-:W-:Y:S02]  /*8ec0*/  IMAD R207, R155.reuse, c[0x0][0x2c4], R212 ;  /* 0x0000b1009bcf7a24 */ /* 0x040fe400078e02d4 */
[----:B------:R-:W-:-:S04]  /*8ed0*/  IMAD.WIDE.U32 R136, R155, c[0x0][0x2c0], R64 ;  /* 0x0000b0009b887a25 */ /* 0x000fc800078e0040 */
[----:B------:R-:W-:Y:S01]  /*8ee0*/  FFMA.FTZ R65, R39, R67, R198 ;  /* 0x0000004327417223 */ /* 0x000fe200000100c6 */
[----:B------:R-:W-:Y:S01]  /*8ef0*/  IADD3 R67, R137, R207, RZ ;  /* 0x000000cf89437210 */ /* 0x000fe20007ffe0ff */
[----:B------:R-:W-:Y:S01]  /*8f00*/  FMUL.FTZ R196, R196, R217 ;  /* 0x000000d9c4c47220 */ /* 0x000fe20000410000 */
[----:B------:R-:W-:Y:S01]  /*8f10*/  LEA R64, P0, R136, c[0x0][0x320], 0x2 ;  /* 0x0000c80088407a11 */ /* 0x000fe200078010ff */
[----:B0-----:R-:W-:Y:S01]  /*8f20*/  FFMA.FTZ R183, R66, R183, R194 ;  /* 0x000000b742b77223 */ /* 0x001fe200000100c2 */
[----:B------:R-:W-:Y:S01]  /*8f30*/  IADD3 R66, P1, R124, R136, RZ ;  /* 0x000000887c427210 */ /* 0x000fe20007f3e0ff */
[----:B------:R-:W-:Y:S01]  /*8f40*/  FFMA.FTZ R196, R38, R196, R65 ;  /* 0x000000c426c47223 */ /* 0x000fe20000010041 */
[----:B------:R-:W-:Y:S01]  /*8f50*/  LEA.HI.X R65, R136, c[0x0][0x324], R67, 0x2, P0 ;  /* 0x0000c90088417a11 */ /* 0x000fe200000f1443 */
[----:B------:R-:W-:Y:S01]  /*8f60*/  FFMA.FTZ R195, R170, R183, R195 ;  /* 0x000000b7aac37223 */ /* 0x000fe200000100c3 */
[----:B------:R-:W-:Y:S01]  /*8f70*/  IADD3.X R67, R125, R67, RZ, P1, !PT ;  /* 0x000000437d437210 */ /* 0x000fe20000ffe4ff */
[----:B------:R-:W-:-:S02]  /*8f80*/  FMUL.FTZ R136, R181, R208 ;  /* 0x000000d0b5887220 */ /* 0x000fc40000410000 */
[----:B------:R-:W-:Y:S01]  /*8f90*/  FMUL.FTZ R137, R192, R224 ;  /* 0x000000e0c0897220 */ /* 0x000fe20000410000 */
[----:B------:R-:W-:Y:S01]  /*8fa0*/  LEA.HI.SX32 R192, R147, R147, 0x1b ;  /* 0x0000009393c07211 */ /* 0x000fe200078fdaff */
[----:B------:R-:W-:Y:S02]  /*8fb0*/  FFMA.FTZ R171, R171, R195, R190 ;  /* 0x000000c3abab7223 */ /* 0x000fe400000100be */
[----:B------:R-:W-:Y:S02]  /*8fc0*/  FMUL.FTZ R136, R49, R136 ;  /* 0x0000008831887220 */ /* 0x000fe40000410000 */
[----:B------:R-:W-:Y:S01]  /*8fd0*/  FFMA.FTZ R193, R172, R171, R193 ;  /* 0x000000abacc17223 */ /* 0x000fe200000100c1 */
[----:B------:R-:W-:Y:S01]  /*8fe0*/  IADD3 R172, R144, -c[0x0][0x174], RZ ;  /* 0x80005d0090ac7a10 */ /* 0x000fe20007ffe0ff */
[----:B------:R-:W-:Y:S01]  /*8ff0*/  FMUL.FTZ R207, R181, R210 ;  /* 0x000000d2b5cf7220 */ /* 0x000fe20000410000 */
[----:B------:R0:W-:Y:S01]  /*9000*/  STS [R192.X4+0x854], R136 ;  /* 0x00085488c0007388 */ /* 0x0001e20000004800 */
[----:B------:R-:W-:-:S02]  /*9010*/  FFMA.FTZ R173, R173, R193, R188 ;  /* 0x000000c1adad7223 */ /* 0x000fc400000100bc */
[C---:B------:R-:W-:Y:S02]  /*9020*/  FMUL.FTZ R209, R181.reuse, R205 ;  /* 0x000000cdb5d17220 */ /* 0x040fe40000410000 */
[C---:B------:R-:W-:Y:S02]  /*9030*/  FMUL.FTZ R170, R181.reuse, R206 ;  /* 0x000000ceb5aa7220 */ /* 0x040fe40000410000 */
[C---:B-1----:R-:W-:Y:S02]  /*9040*/  FMUL.FTZ R132, R181.reuse, R204 ;  /* 0x000000ccb5847220 */ /* 0x042fe40000410000 */
[C---:B------:R-:W-:Y:S02]  /*9050*/  FMUL.FTZ R133, R181.reuse, R201 ;  /* 0x000000c9b5857220 */ /* 0x040fe40000410000 */
[----:B0-----:R-:W-:Y:S02]  /*9060*/  FMUL.FTZ R136, R181, R200 ;  /* 0x000000c8b5887220 */ /* 0x001fe40000410000 */
[----:B------:R-:W-:-:S02]  /*9070*/  FFMA.FTZ R191, R174, R173, R191 ;  /* 0x000000adaebf7223 */ /* 0x000fc400000100bf */
[----:B------:R-:W-:Y:S02]  /*9080*/  FMUL.FTZ R136, R41, R136 ;  /* 0x0000008829887220 */ /* 0x000fe40000410000 */
[----:B------:R-:W-:Y:S02]  /*9090*/  FMUL.FTZ R207, R50, R207 ;  /* 0x000000cf32cf7220 */ /* 0x000fe40000410000 */
[----:B------:R-:W-:Y:S01]  /*90a0*/  FMUL.FTZ R209, R48, R209 ;  /* 0x000000d130d17220 */ /* 0x000fe20000410000 */
[----:B------:R0:W-:Y:S01]  /*90b0*/  STS [R192.X4+0x874], R136 ;  /* 0x00087488c0007388 */ /* 0x0001e20000004800 */
[----:B------:R-:W-:Y:S02]  /*90c0*/  FMUL.FTZ R170, R47, R170 ;  /* 0x000000aa2faa7220 */ /* 0x000fe40000410000 */
[----:B------:R-:W-:Y:S01]  /*90d0*/  FMUL.FTZ R132, R45, R132 ;  /* 0x000000842d847220 */ /* 0x000fe20000410000 */
[----:B------:R1:W-:Y:S01]  /*90e0*/  STS [R192.X4+0x850], R207 ;  /* 0x000850cfc0007388 */ /* 0x0003e20000004800 */
[----:B------:R-:W-:-:S02]  /*90f0*/  FMUL.FTZ R133, R44, R133 ;  /* 0x000000852c857220 */ /* 0x000fc40000410000 */
[----:B------:R-:W-:Y:S01]  /*9100*/  FFMA.FTZ R175, R175, R191, R186 ;  /* 0x000000bfafaf7223 */ /* 0x000fe200000100ba */
[----:B------:R2:W-:Y:S01]  /*9110*/  STS [R192.X4+0x858], R209 ;  /* 0x000858d1c0007388 */ /* 0x0005e20000004800 */
[C---:B------:R-:W-:Y:S01]  /*9120*/  FMUL.FTZ R211, R181.reuse, R203 ;  /* 0x000000cbb5d37220 */ /* 0x040fe20000410000 */
[----:B0-----:R-:W-:Y:S01]  /*9130*/  IADD3 R136, -R124, c[0x0][0x168], -R149 ;  /* 0x00005a007c887a10 */ /* 0x001fe20007ffe995 */
[----:B------:R-:W-:Y:S01]  /*9140*/  FFMA.FTZ R189, R176, R175, R189 ;  /* 0x000000afb0bd7223 */ /* 0x000fe200000100bd */
[----:B------:R0:W-:Y:S01]  /*9150*/  STS [R192.X4+0x85c], R170 ;  /* 0x00085caac0007388 */ /* 0x0001e20000004800 */
[C---:B------:R-:W-:Y:S01]  /*9160*/  FMUL.FTZ R190, R181.reuse, R202 ;  /* 0x000000cab5be7220 */ /* 0x040fe20000410000 */
[----:B------:R-:W-:Y:S01]  /*9170*/  ISETP.GE.AND P0, PT, R136, 0x1, PT ;  /* 0x000000018800780c */ /* 0x000fe20003f06270 */
[C---:B------:R-:W-:Y:S01]  /*9180*/  FMUL.FTZ R213, R181.reuse, R199 ;  /* 0x000000c7b5d57220 */ /* 0x040fe20000410000 */
[----:B------:R3:W-:Y:S01]  /*9190*/  STS [R192.X4+0x864], R132 ;  /* 0x00086484c0007388 */ /* 0x0007e20000004800 */
[----:B-1----:R-:W-:-:S02]  /*91a0*/  FMUL.FTZ R207, R181, R197 ;  /* 0x000000c5b5cf7220 */ /* 0x002fc40000410000 */
[----:B--2---:R-:W-:Y:S01]  /*91b0*/  FMUL.FTZ R209, R181, R217 ;  /* 0x000000d9b5d17220 */ /* 0x004fe20000410000 */
[----:B------:R1:W-:Y:S01]  /*91c0*/  STS [R192.X4+0x868], R133 ;  /* 0x00086885c0007388 */ /* 0x0003e20000004800 */
[----:B------:R-:W-:Y:S02]  /*91d0*/  FFMA.FTZ R177, R177, R189, R184 ;  /* 0x000000bdb1b17223 */ /* 0x000fe400000100b8 */
[C---:B0-----:R-:W-:Y:S02]  /*91e0*/  FMUL.FTZ R170, R181.reuse, R220 ;  /* 0x000000dcb5aa7220 */ /* 0x041fe40000410000 */
[----:B------:R-:W-:Y:S02]  /*91f0*/  FMUL.FTZ R211, R46, R211 ;  /* 0x000000d32ed37220 */ /* 0x000fe40000410000 */
[----:B---3--:R-:W-:Y:S02]  /*9200*/  FMUL.FTZ R132, R181, R224 ;  /* 0x000000e0b5847220 */ /* 0x008fe40000410000 */
[----:B------:R-:W-:Y:S01]  /*9210*/  FMUL.FTZ R190, R43, R190 ;  /* 0x000000be2bbe7220 */ /* 0x000fe20000410000 */
[----:B------:R0:W-:Y:S01]  /*9220*/  STS [R192.X4+0x860], R211 ;  /* 0x000860d3c0007388 */ /* 0x0001e20000004800 */
[----:B-1----:R-:W-:-:S02]  /*9230*/  FMUL.FTZ R133, R181, R219 ;  /* 0x000000dbb5857220 */ /* 0x002fc40000410000 */
[----:B------:R-:W-:Y:S01]  /*9240*/  FMUL.FTZ R181, R181, R222 ;  /* 0x000000deb5b57220 */ /* 0x000fe20000410000 */
[----:B------:R0:W-:Y:S01]  /*9250*/  STS [R192.X4+0x86c], R190 ;  /* 0x00086cbec0007388 */ /* 0x0001e20000004800 */
        /* <DEDUP_REMOVED lines=8> */
[----:B------:R-:W-:Y:S01]  /*92e0*/  FMUL.FTZ R181, R34, R181 ;  /* 0x000000b522b57220 */ /* 0x000fe20000410000 */
[----:B------:R0:W-:Y:S01]  /*92f0*/  STS [R192.X4+0x87c], R170 ;  /* 0x00087caac0007388 */ /* 0x0001e20000004800 */
[----:B------:R-:W-:Y:S02]  /*9300*/  FFMA.FTZ R187, R178, R177, R187 ;  /* 0x000000b1b2bb7223 */ /* 0x000fe400000100bb */
[----:B------:R-:W-:Y:S01]  /*9310*/  FFMA.FTZ R137, R37, R137, R196 ;  /* 0x0000008925897223 */ /* 0x000fe200000100c4 */
[----:B------:R0:W-:Y:S01]  /*9320*/  STS [R192.X4+0x880], R209 ;  /* 0x000880d1c0007388 */ /* 0x0001e20000004800 */
[----:B------:R-:W-:-:S03]  /*9330*/  FFMA.FTZ R179, R179, R187, R182 ;  /* 0x000000bbb3b37223 */ /* 0x000fc600000100b6 */
[----:B------:R0:W-:Y:S01]  /*9340*/  STS [R192.X4+0x884], R132 ;  /* 0x00088484c0007388 */ /* 0x0001e20000004800 */
[----:B------:R-:W-:-:S03]  /*9350*/  FFMA.FTZ R185, R180, R179, R185 ;  /* 0x000000b3b4b97223 */ /* 0x000fc600000100b9 */
[----:B------:R0:W-:Y:S04]  /*9360*/  STS [R192.X4+0x888], R133 ;  /* 0x00088885c0007388 */ /* 0x0001e80000004800 */
[----:B------:R0:W-:Y:S04]  /*9370*/  STS [R192.X4+0x88c], R181 ;  /* 0x00088cb5c0007388 */ /* 0x0001e80000004800 */
[----:B------:R-:W-:Y:S06]  /*9380*/  BAR.SYNC.DEFER_BLOCKING 0x0 ;  /* 0x0000000000007b1d */ /* 0x000fec0000010000 */
[----:B------:R-:W-:Y:S05]  /*9390*/  @!P0 BRA `(.L_x_2900) ;  /* 0x000000a000008947 */ /* 0x000fea0003800000 */
[----:B0-----:R-:W-:Y:S01]  /*93a0*/  LEA.HI.SX32 R170, R149, R149, 0x1b ;  /* 0x0000009595aa7211 */ /* 0x001fe200078fdaff */
        /* <DEDUP_REMOVED lines=9> */
.L_x_2900:
[----:B0-----:R-:W-:Y:S05]  /*9440*/  BSYNC B0 ;  /* 0x0000000000007941 */ /* 0x001fea0003800000 */
.L_x_2899:
[----:B------:R-:W-:Y:S01]  /*9450*/  FFMA.FTZ R158, R158, R185, R165 ;  /* 0x000000b99e9e7223 */ /* 0x000fe200000100a5 */
[----:B------:R-:W-:Y:S01]  /*9460*/  USHF.L.U32 UR18, UR5, 0x2, URZ ;  /* 0x0000000205127899 */ /* 0x000fe2000800063f */
[----:B------:R-:W-:Y:S01]  /*9470*/  IMAD R133, R172, -0x400, RZ ;  /* 0xfffffc00ac857824 */ /* 0x000fe200078e02ff */
[----:B------:R-:W-:Y:S01]  /*9480*/  LEA R66, P0, R72, R64, 0x2 ;  /* 0x0000004048427211 */ /* 0x000fe200078010ff */
[----:B------:R-:W-:Y:S01]  /*9490*/  FFMA.FTZ R167, R160, R158, R167 ;  /* 0x0000009ea0a77223 */ /* 0x000fe200000100a7 */
[----:B------:R-:W-:Y:S01]  /*94a0*/  PRMT R165, RZ, 0x5410, R87 ;  /* 0x00005410ffa57816 */ /* 0x000fe20000000057 */
[----:B------:R-:W-:Y:S01]  /*94b0*/  FMUL.FTZ R168, R168, R219 ;  /* 0x000000dba8a87220 */ /* 0x000fe20000410000 */
[----:B------:R-:W-:Y:S01]  /*94c0*/  LEA.HI.X R67, R72, R65, R71, 0x2, P0 ;  /* 0x0000004148437211 */ /* 0x000fe200000f1447 */
[----:B------:R-:W-:Y:S01]  /*94d0*/  FFMA.FTZ R162, R162, R167, R169 ;  /* 0x000000a7a2a27223 */ /* 0x000fe200000100a9 */
[----:B------:R-:W-:Y:S01]  /*94e0*/  PRMT R207, RZ, 0x5410, R85 ;  /* 0x00005410ffcf7816 */ /* 0x000fe20000000055 */
[----:B------:R-:W-:Y:S01]  /*94f0*/  IMAD.WIDE R132, R133, 0x4, R64 ;  /* 0x0000000485847825 */ /* 0x000fe200078e0240 */
[----:B------:R-:W-:Y:S01]  /*9500*/  MOV R65, UR18 ;  /* 0x0000001200417c02 */ /* 0x000fe20008000f00 */
[----:B------:R-:W-:Y:S01]  /*9510*/  USHF.L.U64.HI UR7, UR5, 0x2, UR6 ;  /* 0x0000000205077899 */ /* 0x000fe20008010206 */
[----:B------:R-:W-:Y:S01]  /*9520*/  PRMT R170, RZ, 0x5410, R83 ;  /* 0x00005410ffaa7816 */ /* 0x000fe20000000053 */
[----:B------:R-:W-:Y:S01]  /*9530*/  FFMA.FTZ R64, R36, R168, R137 ;  /* 0x000000a824407223 */ /* 0x000fe20000010089 */
[----:B------:R-:W-:Y:S01]  /*9540*/  PRMT R137, RZ, 0x5410, R88 ;  /* 0x00005410ff897816 */ /* 0x000fe20000000058 */
[----:B------:R-:W-:Y:S01]  /*9550*/  FFMA.FTZ R163, R163, R162, R164 ;  /* 0x000000a2a3a37223 */ /* 0x000fe200000100a4 */
[----:B------:R-:W-:Y:S01]  /*9560*/  PRMT R164, RZ, 0x5410, R86 ;  /* 0x00005410ffa47816 */ /* 0x000fe20000000056 */
[----:B------:R-:W-:Y:S01]  /*9570*/  IMAD.WIDE.U32 R66, R65, c[0x0][0x2d0], R66 ;  /* 0x0000b40041427a25 */ /* 0x000fe200078e0042 */
[----:B------:R-:W-:Y:S01]  /*9580*/  PRMT R168, RZ, 0x5410, R84 ;  /* 0x00005410ffa87816 */ /* 0x000fe20000000054 */
[----:B------:R-:W-:Y:S01]  /*9590*/  ULDC.64 UR8, c[0x0][0x2d0] ;  /* 0x0000b40000087ab9 */ /* 0x000fe20000000a00 */
[----:B------:R-:W-:Y:S01]  /*95a0*/  PRMT R172, RZ, 0x5410, R82 ;  /* 0x00005410ffac7816 */ /* 0x000fe20000000052 */
[-C--:B------:R-:W-:Y:S01]  /*95b0*/  FFMA.FTZ R181, R137, -R70.reuse, R210 ;  /* 0x8000004689b57223 */ /* 0x080fe200000100d2 */
[----:B------:R-:W-:Y:S01]  /*95c0*/  PRMT R176, RZ, 0x5410, R81 ;  /* 0x00005410ffb07816 */ /* 0x000fe20000000051 */
[----:B------:R-:W-:Y:S01]  /*95d0*/  FMUL.FTZ R160, R163, R70 ;  /* 0x00000046a3a07220 */ /* 0x000fe20000410000 */
[----:B------:R-:W-:Y:S01]  /*95e0*/  PRMT R178, RZ, 0x5410, R80 ;  /* 0x00005410ffb27816 */ /* 0x000fe20000000050 */
[-C--:B------:R-:W-:Y:S01]  /*95f0*/  FFMA.FTZ R208, R165, -R69.reuse, R208 ;  /* 0x80000045a5d07223 */ /* 0x080fe200000100d0 */
[----:B------:R-:W-:Y:S01]  /*9600*/  PRMT R182, RZ, 0x5410, R79 ;  /* 0x00005410ffb67816 */ /* 0x000fe2000000004f */
[----:B------:R-:W-:Y:S01]  /*9610*/  FMUL.FTZ R169, R162, R69 ;  /* 0x00000045a2a97220 */ /* 0x000fe20000410000 */
[----:B------:R-:W-:Y:S01]  /*9620*/  PRMT R186, RZ, 0x5410, R78 ;  /* 0x00005410ffba7816 */ /* 0x000fe2000000004e */
[----:B------:R-:W-:Y:S01]  /*9630*/  FFMA.FTZ R65, R160, R181, RZ ;  /* 0x000000b5a0417223 */ /* 0x000fe200000100ff */
[----:B------:R-:W-:Y:S01]  /*9640*/  PRMT R190, RZ, 0x5410, R77 ;  /* 0x00005410ffbe7816 */ /* 0x000fe2000000004d */
[----:B------:R-:W-:Y:S01]  /*9650*/  FMUL.FTZ R221, R166, R222 ;  /* 0x000000dea6dd7220 */ /* 0x000fe20000410000 */
[----:B------:R-:W-:Y:S01]  /*9660*/  PRMT R192, RZ, 0x5410, R76 ;  /* 0x00005410ffc07816 */ /* 0x000fe2000000004c */
[-C--:B------:R-:W-:Y:S01]  /*9670*/  FFMA.FTZ R205, R164, -R68.reuse, R205 ;  /* 0x80000044a4cd7223 */ /* 0x080fe200000100cd */
[----:B------:R-:W-:Y:S01]  /*9680*/  PRMT R198, RZ, 0x5410, R74 ;  /* 0x00005410ffc67816 */ /* 0x000fe2000000004a */
[----:B------:R-:W-:Y:S01]  /*9690*/  FMUL.FTZ R166, R167, R68 ;  /* 0x00000044a7a67220 */ /* 0x000fe20000410000 */
[----:B------:R-:W-:Y:S01]  /*96a0*/  PRMT R196, RZ, 0x5410, R75 ;  /* 0x00005410ffc47816 */ /* 0x000fe2000000004b */
[----:B------:R-:W-:Y:S01]  /*96b0*/  FFMA.FTZ R65, R169, R208, R65 ;  /* 0x000000d0a9417223 */ /* 0x000fe20000010041 */
[----:B------:R-:W-:Y:S01]  /*96c0*/  PRMT R212, RZ, 0x5410, R73 ;  /* 0x00005410ffd47816 */ /* 0x000fe20000000049 */
[-C--:B------:R-:W-:Y:S01]  /*96d0*/  FFMA.FTZ R206, R207, -R63.reuse, R206 ;  /* 0x8000003fcfce7223 */ /* 0x080fe200000100ce */
[----:B------:R-:W-:Y:S01]  /*96e0*/  IADD3 R218, R149, 0x40, RZ ;  /* 0x0000004095da7810 */ /* 0x000fe20007ffe0ff */
[----:B------:R-:W-:Y:S01]  /*96f0*/  FMUL.FTZ R209, R158, R63 ;  /* 0x0000003f9ed17220 */ /* 0x000fe20000410000 */
[----:B------:R-:W-:Y:S01]  /*9700*/  ISETP.GE.AND P0, PT, R136, 0x41, PT ;  /* 0x000000418800780c */ /* 0x000fe20003f06270 */
[----:B------:R-:W-:Y:S01]  /*9710*/  FFMA.FTZ R65, R166, R205, R65 ;  /* 0x000000cda6417223 */ /* 0x000fe20000010041 */
[----:B------:R-:W-:Y:S01]  /*9720*/  LEA.HI.SX32 R218, R218, R149, 0x1b ;  /* 0x00000095dada7211 */ /* 0x000fe200078fdaff */
[-C--:B------:R-:W-:Y:S01]  /*9730*/  FFMA.FTZ R203, R168, -R62.reuse, R203 ;  /* 0x8000003ea8cb7223 */ /* 0x080fe200000100cb */
[----:B------:R-:W-:Y:S01]  /*9740*/  UIMAD UR7, UR7, UR8, URZ ;  /* 0x00000008070772a4 */ /* 0x000fe2000f8e023f */
[----:B------:R-:W-:Y:S01]  /*9750*/  FMUL.FTZ R174, R185, R62 ;  /* 0x0000003eb9ae7220 */ /* 0x000fe20000410000 */
[----:B------:R-:W-:Y:S01]  /*9760*/  BSSY B0, `(.L_x_2901) ;  /* 0x0000031000007945 */ /* 0x000fe20003800000 */
[----:B------:R-:W-:Y:S01]  /*9770*/  FFMA.FTZ R180, R209, R206, R65 ;  /* 0x000000ced1b47223 */ /* 0x000fe20000010041 */
[----:B------:R-:W-:Y:S01]  /*9780*/  UIMAD UR7, UR18, UR9, UR7 ;  /* 0x00000009120772a4 */ /* 0x000fe2000f8e0207 */
[-C--:B------:R-:W-:Y:S01]  /*9790*/  FFMA.FTZ R204, R170, -R61.reuse, R204 ;  /* 0x8000003daacc7223 */ /* 0x080fe200000100cc */
[----:B------:R-:W-:Y:S01]  /*97a0*/  IADD3 R228, R149, 0xc0, RZ ;  /* 0x000000c095e47810 */ /* 0x000fe20007ffe0ff */
[----:B------:R-:W-:-:S02]  /*97b0*/  FMUL.FTZ R65, R179, R61 ;  /* 0x0000003db3417220 */ /* 0x000fc40000410000 */
[----:B------:R-:W-:Y:S01]  /*97c0*/  FFMA.FTZ R184, R174, R203, R180 ;  /* 0x000000cbaeb87223 */ /* 0x000fe200000100b4 */
[----:B------:R-:W-:Y:S01]  /*97d0*/  IADD3 R67, R67, UR7, RZ ;  /* 0x0000000743437c10 */ /* 0x000fe2000fffe0ff */
[-C--:B------:R-:W-:Y:S02]  /*97e0*/  FFMA.FTZ R201, R172, -R60.reuse, R201 ;  /* 0x8000003cacc97223 */ /* 0x080fe400000100c9 */
[----:B------:R-:W-:Y:S02]  /*97f0*/  FMUL.FTZ R180, R187, R60 ;  /* 0x0000003cbbb47220 */ /* 0x000fe40000410000 */
[----:B------:R-:W-:Y:S02]  /*9800*/  FFMA.FTZ R184, R65, R204, R184 ;  /* 0x000000cc41b87223 */ /* 0x000fe400000100b8 */
        /* <DEDUP_REMOVED lines=18> */
[----:B------:R-:W-:Y:S02]  /*9930*/  FFMA.FTZ R214, R198, -R52, R219 ;  /* 0x80000034c6d67223 */ /* 0x000fe400000100db */
[----:B------:R-:W-:-:S02]  /*9940*/  FFMA.FTZ R224, R196, -R53, R224 ;  /* 0x80000035c4e07223 */ /* 0x000fc400000100e0 */
[----:B------:R-:W-:Y:S02]  /*9950*/  FMUL.FTZ R219, R171, R53 ;  /* 0x00000035abdb7220 */ /* 0x000fe40000410000 */
[----:B------:R-:W-:Y:S02]  /*9960*/  FFMA.FTZ R184, R210, R217, R184 ;  /* 0x000000d9d2b87223 */ /* 0x000fe400000100b8 */
[----:B------:R-:W-:Y:S02]  /*9970*/  FMUL.FTZ R225, R34, R221 ;  /* 0x000000dd22e17220 */ /* 0x000fe40000410000 */
[----:B------:R-:W-:Y:S02]  /*9980*/  FMUL.FTZ R216, R195, R52 ;  /* 0x00000034c3d87220 */ /* 0x000fe40000410000 */
[----:B------:R-:W-:Y:S02]  /*9990*/  FFMA.FTZ R223, R219, R224, R184 ;  /* 0x000000e0dbdf7223 */ /* 0x000fe400000100b8 */
[----:B------:R-:W-:-:S02]  /*99a0*/  FFMA.FTZ R222, R212, -R51, R222 ;  /* 0x80000033d4de7223 */ /* 0x000fc400000100de */
[----:B------:R-:W-:Y:S02]  /*99b0*/  FMUL.FTZ R221, R183, R51 ;  /* 0x00000033b7dd7220 */ /* 0x000fe40000410000 */
[----:B------:R-:W-:Y:S02]  /*99c0*/  FFMA.FTZ R223, R216, R214, R223 ;  /* 0x000000d6d8df7223 */ /* 0x000fe400000100df */
[----:B------:R-:W-:Y:S02]  /*99d0*/  FMUL.FTZ R226, R221, R222 ;  /* 0x000000dedde27220 */ /* 0x000fe40000410000 */
[----:B------:R-:W-:Y:S02]  /*99e0*/  FADD.FTZ R184, R64, R225 ;  /* 0x000000e140b87221 */ /* 0x000fe40000010000 */
[----:B------:R-:W-:Y:S01]  /*99f0*/  FADD.FTZ R64, R223, R226 ;  /* 0x000000e2df407221 */ /* 0x000fe20000010000 */
[----:B------:R-:W-:Y:S01]  /*9a00*/  IADD3 R226, R149, 0x80, RZ ;  /* 0x0000008095e27810 */ /* 0x000fe20007ffe0ff */
[----:B------:R0:W1:Y:S01]  /*9a10*/  LDS R223, [R218.X4+0x950] ;  /* 0x00095000dadf7984 */ /* 0x0000620000004800 */
[----:B------:R-:W-:Y:S05]  /*9a20*/  @!P0 BRA `(.L_x_2902) ;  /* 0x0000004000008947 */ /* 0x000fea0003800000 */
[----:B------:R-:W-:-:S05]  /*9a30*/  MOV R225, UR18 ;  /* 0x0000001200e17c02 */ /* 0x000fca0008000f00 */
[----:B------:R-:W-:-:S05]  /*9a40*/  IMAD.WIDE.U32 R132, R225, c[0x0][0x2d0], R132 ;  /* 0x0000b400e1847a25 */ /* 0x000fca00078e0084 */
[----:B------:R-:W-:-:S05]  /*9a50*/  IADD3 R133, R133, UR7, RZ ;  /* 0x0000000785857c10 */ /* 0x000fca000fffe0ff */
[----:B-1----:R1:W-:Y:S02]  /*9a60*/  RED.E.ADD.F32.FTZ.RN.STRONG.GPU [R132.64+-0xf00], R223 ;  /* 0xfff100df8400798e */ /* 0x0023e4000c10e78a */
.L_x_2902:
[----:B------:R-:W-:Y:S05]  /*9a70*/  BSYNC B0 ;  /* 0x0000000000007941 */ /* 0x000fea0003800000 */
.L_x_2901:
        /* <DEDUP_REMOVED lines=14> */
.L_x_2904:
[----:B-1----:R-:W-:Y:S05]  /*9b60*/  BSYNC B0 ;  /* 0x0000000000007941 */ /* 0x002fea0003800000 */
.L_x_2903:
[----:B--2---:R1:W2:Y:S01]  /*9b70*/  LDS R133, [R228.X4+0xb50] ;  /* 0x000b5000e4857984 */ /* 0x0042a20000004800 */
[----:B------:R-:W-:Y:S01]  /*9b80*/  BSSY B0, `(.L_x_2905) ;  /* 0x0000005000007945 */ /* 0x000fe20003800000 */
[----:B0-----:R-:W-:Y:S02]  /*9b90*/  IADD3 R218, R149, 0x140, RZ ;  /* 0x0000014095da7810 */ /* 0x001fe40007ffe0ff */
[----:B------:R-:W-:Y:S01]  /*9ba0*/  LEA.HI.SX32 R132, R132, R149, 0x1b ;  /* 0x0000009584847211 */ /* 0x000fe200078fdaff */
[----:B------:R-:W-:Y:S05]  /*9bb0*/  @!P0 BRA `(.L_x_2906) ;  /* 0x0000001000008947 */ /* 0x000fea0003800000 */
[----:B--2---:R0:W-:Y:S02]  /*9bc0*/  RED.E.ADD.F32.FTZ.RN.STRONG.GPU [R66.64+-0xd00], R133 ;  /* 0xfff300854200798e */ /* 0x0041e4000c10e78a */
.L_x_2906:
[----:B------:R-:W-:Y:S05]  /*9bd0*/  BSYNC B0 ;  /* 0x0000000000007941 */ /* 0x000fea0003800000 */
.L_x_2905:
[----:B0-2---:R0:W2:Y:S01]  /*9be0*/  LDS R133, [R132.X4+0xc50] ;  /* 0x000c500084857984 */ /* 0x0050a20000004800 */
[----:B------:R-:W-:Y:S01]  /*9bf0*/  BSSY B0, `(.L_x_2907) ;  /* 0x0000005000007945 */ /* 0x000fe20003800000 */
[----:B------:R-:W-:-:S02]  /*9c00*/  IADD3 R226, R149, 0x180, RZ ;  /* 0x0000018095e27810 */ /* 0x000fc40007ffe0ff */
[----:B------:R-:W-:Y:S01]  /*9c10*/  LEA.HI.SX32 R218, R218, R149, 0x1b ;  /* 0x00000095dada7211 */ /* 0x000fe200078fdaff */
[----:B------:R-:W-:Y:S05]  /*9c20*/  @!P1 BRA `(.L_x_2908) ;  /* 0x0000001000009947 */ /* 0x000fea0003800000 */
[----:B--2---:R2:W-:Y:S02]  /*9c30*/  RED.E.ADD.F32.FTZ.RN.STRONG.GPU [R66.64+-0xc00], R133 ;  /* 0xfff400854200798e */ /* 0x0045e4000c10e78a */
.L_x_2908:
[----:B------:R-:W-:Y:S05]  /*9c40*/  BSYNC B0 ;  /* 0x0000000000007941 */ /* 0x000fea0003800000 */
.L_x_2907:
[----:B--2---:R2:W3:Y:S01]  /*9c50*/  LDS R133, [R218.X4+0xd50] ;  /* 0x000d5000da857984 */ /* 0x0044e20000004800 */
[----:B------:R-:W-:Y:S01]  /*9c60*/  BSSY B0, `(.L_x_2909) ;  /* 0x0000005000007945 */ /* 0x000fe20003800000 */
[----:B0-----:R-:W-:Y:S02]  /*9c70*/  IADD3 R132, R149, 0x1c0, RZ ;  /* 0x000001c095847810 */ /* 0x001fe40007ffe0ff */
[----:B------:R-:W-:Y:S01]  /*9c80*/  LEA.HI.SX32 R226, R226, R149, 0x1b ;  /* 0x00000095e2e27211 */ /* 0x000fe200078fdaff */
[----:B------:R-:W-:Y:S05]  /*9c90*/  @!P2 BRA `(.L_x_2910) ;  /* 0x000000100000a947 */ /* 0x000fea0003800000 */
[----:B---3--:R0:W-:Y:S02]  /*9ca0*/  RED.E.ADD.F32.FTZ.RN.STRONG.GPU [R66.64+-0xb00], R133 ;  /* 0xfff500854200798e */ /* 0x0081e4000c10e78a */
.L_x_2910:
[----:B------:R-:W-:Y:S05]  /*9cb0*/  BSYNC B0 ;  /* 0x0000000000007941 */ /* 0x000fea0003800000 */
.L_x_2909:
[----:B0--3--:R0:W3:Y:S01]  /*9cc0*/  LDS R133, [R226.X4+0xe50] ;  /* 0x000e5000e2857984 */ /* 0x0090e20000004800 */
[----:B------:R-:W-:Y:S01]  /*9cd0*/  BSSY B0, `(.L_x_2911) ;  /* 0x0000005000007945 */ /* 0x000fe20003800000 */
[----:B--2---:R-:W-:Y:S02]  /*9ce0*/  IADD3 R218, R149, 0x200, RZ ;  /* 0x0000020095da7810 */ /* 0x004fe40007ffe0ff */
[----:B------:R-:W-:Y:S01]  /*9cf0*/  LEA.HI.SX32 R132, R132, R149, 0x1b ;  /* 0x0000009584847211 */ /* 0x000fe200078fdaff */
[----:B------:R-:W-:Y:S05]  /*9d00*/  @!P3 BRA `(.L_x_2912) ;  /* 0x000000100000b947 */ /* 0x000fea0003800000 */
[----:B---3--:R2:W-:Y:S02]  /*9d10*/  RED.E.ADD.F32.FTZ.RN.STRONG.GPU [R66.64+-0xa00], R133 ;  /* 0xfff600854200798e */ /* 0x0085e4000c10e78a */
.L_x_2912:
[----:B------:R-:W-:Y:S05]  /*9d20*/  BSYNC B0 ;  /* 0x0000000000007941 */ /* 0x000fea0003800000 */
.L_x_2911:
[----:B--23--:R2:W3:Y:S01]  /*9d30*/  LDS R133, [R132.X4+0xf50] ;  /* 0x000f500084857984 */ /* 0x00c4e20000004800 */
[----:B------:R-:W-:Y:S01]  /*9d40*/  BSSY B0, `(.L_x_2913) ;  /* 0x0000004000007945 */ /* 0x000fe20003800000 */
[----:B------:R-:W-:Y:S01]  /*9d50*/  LEA.HI.SX32 R218, R218, R149, 0x1b ;  /* 0x00000095dada7211 */ /* 0x000fe200078fdaff */
[----:B------:R-:W-:Y:S05]  /*9d60*/  @!P4 BRA `(.L_x_2914) ;  /* 0x000000100000c947 */ /* 0x000fea0003800000 */
[----:B---3--:R3:W-:Y:S02]  /*9d70*/  RED.E.ADD.F32.FTZ.RN.STRONG.GPU [R66.64+-0x900], R133 ;  /* 0xfff700854200798e */ /* 0x0087e4000c10e78a */
.L_x_2914:
[----:B------:R-:W-:Y:S05]  /*9d80*/  BSYNC B0 ;  /* 0x0000000000007941 */ /* 0x000fea0003800000 */
.L_x_2913:
[----:B---3--:R3:W4:Y:S01]  /*9d90*/  LDS R133, [R218.X4+0x1050] ;  /* 0x00105000da857984 */ /* 0x0087220000004800 */
[----:B------:R-:W-:Y:S01]  /*9da0*/  BSSY B0, `(.L_x_2915) ;  /* 0x0000005000007945 */ /* 0x000fe20003800000 */
[----:B--2---:R-:W-:-:S02]  /*9db0*/  IADD3 R132, R149, 0x240, RZ ;  /* 0x0000024095847810 */ /* 0x004fc40007ffe0ff */
[----:B0-----:R-:W-:Y:S01]  /*9dc0*/  IADD3 R226, R149, 0x280, RZ ;  /* 0x0000028095e27810 */ /* 0x001fe20007ffe0ff */
[----:B------:R-:W-:Y:S05]  /*9dd0*/  @!P5 BRA `(.L_x_2916) ;  /* 0x000000100000d947 */ /* 0x000fea0003800000 */
[----:B----4-:R0:W-:Y:S02]  /*9de0*/  RED.E.ADD.F32.FTZ.RN.STRONG.GPU [R66.64+-0x800], R133 ;  /* 0xfff800854200798e */ /* 0x0101e4000c10e78a */
.L_x_2916:
[----:B------:R-:W-:Y:S05]  /*9df0*/  BSYNC B0 ;  /* 0x0000000000007941 */ /* 0x000fea0003800000 */
.L_x_2915:
        /* <DEDUP_REMOVED lines=14> */
.L_x_2918:
[----:B0-----:R-:W-:Y:S05]  /*9ee0*/  BSYNC B0 ;  /* 0x0000000000007941 */ /* 0x001fea0003800000 */
.L_x_2917:
[----:B--2---:R0:W2:Y:S01]  /*9ef0*/  LDS R133, [R226.X4+0x1250] ;  /* 0x00125000e2857984 */ /* 0x0040a20000004800 */
[----:B------:R-:W-:Y:S01]  /*9f00*/  BSSY B0, `(.L_x_2919) ;  /* 0x0000005000007945 */ /* 0x000fe20003800000 */
[----:B------:R-:W-:Y:S02]  /*9f10*/  IADD3 R132, R149, 0x300, RZ ;  /* 0x0000030095847810 */ /* 0x000fe40007ffe0ff */
[----:B------:R-:W-:Y:S01]  /*9f20*/  LEA.HI.SX32 R218, R218, R149, 0x1b ;  /* 0x00000095dada7211 */ /* 0x000fe200078fdaff */
[----:B------:R-:W-:Y:S05]  /*9f30*/  @!P0 BRA `(.L_x_2920) ;  /* 0x0000001000008947 */ /* 0x000fea0003800000 */
[----:B--2---:R2:W-:Y:S02]  /*9f40*/  RED.E.ADD.F32.FTZ.RN.STRONG.GPU [R66.64+-0x600], R133 ;  /* 0xfffa00854200798e */ /* 0x0045e4000c10e78a */
.L_x_2920:
[----:B------:R-:W-:Y:S05]  /*9f50*/  BSYNC B0 ;  /* 0x0000000000007941 */ /* 0x000fea0003800000 */
.L_x_2919:
[----:B--2---:R2:W3:Y:S01]  /*9f60*/  LDS R133, [R218.X4+0x1350] ;  /* 0x00135000da857984 */ /* 0x0044e20000004800 */
[----:B------:R-:W-:Y:S01]  /*9f70*/  BSSY B0, `(.L_x_2921) ;  /* 0x0000005000007945 */ /* 0x000fe20003800000 */
[----:B------:R-:W-:-:S02]  /*9f80*/  IADD3 R136, R149, 0x340, RZ ;  /* 0x0000034095887810 */ /* 0x000fc40007ffe0ff */
[----:B------:R-:W-:Y:S01]  /*9f90*/  LEA.HI.SX32 R132, R132, R149, 0x1b ;  /* 0x0000009584847211 */ /* 0x000fe200078fdaff */
[----:B------:R-:W-:Y:S05]  /*9fa0*/  @!P1 BRA `(.L_x_2922) ;  /* 0x0000001000009947 */ /* 0x000fea0003800000 */
[----:B---3--:R3:W-:Y:S02]  /*9fb0*/  RED.E.ADD.F32.FTZ.RN.STRONG.GPU [R66.64+-0x500], R133 ;  /* 0xfffb00854200798e */ /* 0x0087e4000c10e78a */
.L_x_2922:
[----:B------:R-:W-:Y:S05]  /*9fc0*/  BSYNC B0 ;  /* 0x0000000000007941 */ /* 0x000fea0003800000 */
.L_x_2921:
[----:B---3--:R3:W4:Y:S01]  /*9fd0*/  LDS R133, [R132.X4+0x1450] ;  /* 0x0014500084857984 */ /* 0x0087220000004800 */
[----:B------:R-:W-:Y:S01]  /*9fe0*/  BSSY B0, `(.L_x_2923) ;  /* 0x0000005000007945 */ /* 0x000fe20003800000 */
[----:B--2---:R-:W-:Y:S02]  /*9ff0*/  IADD3 R218, R149, 0x380, RZ ;  /* 0x0000038095da7810 */ /* 0x004fe40007ffe0ff */
[----:B------:R-:W-:Y:S01]  /*a000*/  LEA.HI.SX32 R136, R136, R149, 0x1b ;  /* 0x0000009588887211 */ /* 0x000fe200078fdaff */
[----:B------:R-:W-:Y:S05]  /*a010*/  @!P2 BRA `(.L_x_2924) ;  /* 0x000000100000a947 */ /* 0x000fea0003800000 */
[----:B----4-:R2:W-:Y:S02]  /*a020*/  RED.E.ADD.F32.FTZ.RN.STRONG.GPU [R66.64+-0x400], R133 ;  /* 0xfffc00854200798e */ /* 0x0105e4000c10e78a */
.L_x_2924:
[----:B------:R-:W-:Y:S05]  /*a030*/  BSYNC B0 ;  /* 0x0000000000007941 */ /* 0x000fea0003800000 */
.L_x_2923:
[----:B--2-4-:R2:W4:Y:S01]  /*a040*/  LDS R133, [R136.X4+0x1550] ;  /* 0x0015500088857984 */ /* 0x0145220000004800 */
[----:B------:R-:W-:Y:S01]  /*a050*/  BSSY B0, `(.L_x_2925) ;  /* 0x0000005000007945 */ /* 0x000fe20003800000 */
[----:B---3--:R-:W-:Y:S02]  /*a060*/  IADD3 R132, R149, 0x3c0, RZ ;  /* 0x000003c095847810 */ /* 0x008fe40007ffe0ff */
[----:B------:R-:W-:Y:S01]  /*a070*/  LEA.HI.SX32 R218, R218, R149, 0x1b ;  /* 0x00000095dada7211 */ /* 0x000fe200078fdaff */
[----:B------:R-:W-:Y:S05]  /*a080*/  @!P3 BRA `(.L_x_2926) ;  /* 0x000000100000b947 */ /* 0x000fea0003800000 */
[----:B----4-:R3:W-:Y:S02]  /*a090*/  RED.E.ADD.F32.FTZ.RN.STRONG.GPU [R66.64+-0x300], R133 ;  /* 0xfffd00854200798e */ /* 0x0107e4000c10e78a */
.L_x_2926:
[----:B------:R-:W-:Y:S05]  /*a0a0*/  BSYNC B0 ;  /* 0x0000000000007941 */ /* 0x000fea0003800000 */
.L_x_2925:
[----:B---34-:R3:W4:Y:S01]  /*a0b0*/  LDS R133, [R218.X4+0x1650] ;  /* 0x00165000da857984 */ /* 0x0187220000004800 */
[----:B------:R-:W-:Y:S01]  /*a0c0*/  BSSY B0, `(.L_x_2927) ;  /* 0x0000004000007945 */ /* 0x000fe20003800000 */
[----:B------:R-:W-:Y:S01]  /*a0d0*/  LEA.HI.SX32 R132, R132, R149, 0x1b ;  /* 0x0000009584847211 */ /* 0x000fe200078fdaff */
[----:B------:R-:W-:Y:S05]  /*a0e0*/  @!P4 BRA `(.L_x_2928) ;  /* 0x000000100000c947 */ /* 0x000fea0003800000 */
[----:B----4-:R4:W-:Y:S02]  /*a0f0*/  RED.E.ADD.F32.FTZ.RN.STRONG.GPU [R66.64+-0x200], R133 ;  /* 0xfffe00854200798e */ /* 0x0109e4000c10e78a */
.L_x_2928:
[----:B------:R-:W-:Y:S05]  /*a100*/  BSYNC B0 ;  /* 0x0000000000007941 */ /* 0x000fea0003800000 */
.L_x_2927:
[----:B----4-:R4:W0:Y:S01]  /*a110*/  LDS R133, [R132.X4+0x1750] ;  /* 0x0017500084857984 */ /* 0x0108220000004800 */
[----:B------:R-:W-:Y:S01]  /*a120*/  BSSY B0, `(.L_x_2929) ;  /* 0x0000003000007945 */ /* 0x000fe20003800000 */
[----:B------:R-:W-:Y:S05]  /*a130*/  @!P5 BRA `(.L_x_2930) ;  /* 0x000000100000d947 */ /* 0x000fea0003800000 */
[----:B0-----:R0:W-:Y:S02]  /*a140*/  RED.E.ADD.F32.FTZ.RN.STRONG.GPU [R66.64+-0x100], R133 ;  /* 0xffff00854200798e */ /* 0x0011e4000c10e78a */
.L_x_2930:
[----:B------:R-:W-:Y:S05]  /*a150*/  BSYNC B0 ;  /* 0x0000000000007941 */ /* 0x000fea0003800000 */
.L_x_2929:
[----:B0-----:R-:W0:Y:S01]  /*a160*/  SHFL.DOWN PT, R133, R184, 0x1, 0x1f ;  /* 0x08201f00b8857f89 */ /* 0x001e2200000e0000 */
[C---:B------:R-:W-:Y:S01]  /*a170*/  ISETP.GT.AND P0, PT, R145.reuse, 0x1e, PT ;  /* 0x0000001e9100780c */ /* 0x040fe20003f04270 */
        /* <DEDUP_REMOVED lines=8> */
[-C--:B------:R-:W-:Y:S02]  /*a200*/  FMUL.FTZ R66, R156, R191.reuse ;  /* 0x000000bf9c427220 */ /* 0x080fe40000410000 */
[----:B------:R-:W-:Y:S02]  /*a210*/  FADD.FTZ R18, R221, R18 ;  /* 0x00000012dd127221 */ /* 0x000fe40000010000 */
[----:B------:R-:W-:Y:S02]  /*a220*/  FMUL.FTZ R66, R197, R66 ;  /* 0x00000042c5427220 */ /* 0x000fe40000410000 */
[----:B------:R-:W-:Y:S02]  /*a230*/  FADD.FTZ R21, R216, R21 ;  /* 0x00000015d8157221 */ /* 0x000fe40000010000 */
[----:B------:R-:W-:-:S02]  /*a240*/  FFMA.FTZ R191, R186, R191, R66 ;  /* 0x000000bfbabf7223 */ /* 0x000fc40000010042 */
[-C--:B------:R-:W-:Y:S02]  /*a250*/  FMUL.FTZ R66, R156, R189.reuse ;  /* 0x000000bd9c427220 */ /* 0x080fe40000410000 */
[----:B0-----:R-:W-:Y:S02]  /*a260*/  @!P0 FADD.FTZ R184, R184, R133 ;  /* 0x00000085b8b88221 */ /* 0x001fe40000010000 */
[----:B------:R-:W-:Y:S02]  /*a270*/  FMUL.FTZ R66, R199, R66 ;  /* 0x00000042c7427220 */ /* 0x000fe40000410000 */
[----:B-----5:R-:W-:Y:S01]  /*a280*/  @!P0 FADD.FTZ R64, R64, R67 ;  /* 0x0000004340408221 */ /* 0x020fe20000010000 */
[----:B------:R-:W0:Y:S01]  /*a290*/  SHFL.DOWN PT, R133, R184, 0x2, 0x1f ;  /* 0x08401f00b8857f89 */ /* 0x000e2200000e0000 */
[----:B------:R-:W-:Y:S01]  /*a2a0*/  ISETP.GT.AND P0, PT, R145, 0x1d, PT ;  /* 0x0000001d9100780c */ /* 0x000fe20003f04270 */
[----:B------:R-:W-:Y:S02]  /*a2b0*/  FFMA.FTZ R189, R178, R189, R66 ;  /* 0x000000bdb2bd7223 */ /* 0x000fe40000010042 */
[----:B------:R-:W5:Y:S01]  /*a2c0*/  SHFL.DOWN PT, R67, R64, 0x2, 0x1f ;  /* 0x08401f0040437f89 */ /* 0x000f6200000e0000 */
        /* <DEDUP_REMOVED lines=11> */
[----:B------:R-:W-:Y:S02]  /*a380*/  FMUL.FTZ R133, R156, R183 ;  /* 0x000000b79c857220 */ /* 0x000fe40000410000 */
[----:B-----5:R-:W-:Y:S01]  /*a390*/  @!P0 FADD.FTZ R64, R64, R67 ;  /* 0x0000004340408221 */ /* 0x020fe20000010000 */
[----:B------:R-:W0:Y:S01]  /*a3a0*/  SHFL.DOWN PT, R225, R184, 0x4, 0x1f ;  /* 0x08801f00b8e17f89 */ /* 0x000e2200000e0000 */
[----:B------:R-:W-:Y:S01]  /*a3b0*/  ISETP.GT.AND P0, PT, R145, 0x1b, PT ;  /* 0x0000001b9100780c */ /* 0x000fe20003f04270 */
[----:B------:R-:W-:-:S02]  /*a3c0*/  FMUL.FTZ R67, R156, R195 ;  /* 0x000000c39c437220 */ /* 0x000fc40000410000 */
[----:B------:R-:W5:Y:S01]  /*a3d0*/  SHFL.DOWN PT, R223, R64, 0x4, 0x1f ;  /* 0x08801f0040df7f89 */ /* 0x000f6200000e0000 */
[----:B------:R-:W-:Y:S02]  /*a3e0*/  FMUL.FTZ R133, R222, R133 ;  /* 0x00000085de857220 */ /* 0x000fe40000410000 */
[----:B------:R-:W-:Y:S02]  /*a3f0*/  FMUL.FTZ R67, R214, R67 ;  /* 0x00000043d6437220 */ /* 0x000fe40000410000 */
[----:B------:R-:W-:Y:S02]  /*a400*/  FFMA.FTZ R212, R212, R183, R133 ;  /* 0x000000b7d4d47223 */ /* 0x000fe40000010085 */
[----:B------:R-:W-:Y:S02]  /*a410*/  FFMA.FTZ R195, R198, R195, R67 ;  /* 0x000000c3c6c37223 */ /* 0x000fe40000010043 */
[C---:B------:R-:W-:Y:S02]  /*a420*/  FMUL.FTZ R67, R156.reuse, R171 ;  /* 0x000000ab9c437220 */ /* 0x040fe40000410000 */
[----:B------:R-:W-:-:S02]  /*a430*/  FMUL.FTZ R66, R156, R167 ;  /* 0x000000a79c427220 */ /* 0x000fc40000410000 */
[----:B------:R-:W-:Y:S02]  /*a440*/  FMUL.FTZ R67, R224, R67 ;  /* 0x00000043e0437220 */ /* 0x000fe40000410000 */
[----:B------:R-:W-:Y:S02]  /*a450*/  FMUL.FTZ R66, R205, R66 ;  /* 0x00000042cd427220 */ /* 0x000fe40000410000 */
[----:B------:R-:W-:Y:S02]  /*a460*/  FFMA.FTZ R196, R196, R171, R67 ;  /* 0x000000abc4c47223 */ /* 0x000fe40000010043 */
[----:B------:R-:W-:Y:S02]  /*a470*/  FMUL.FTZ R67, R156, R173 ;  /* 0x000000ad9c437220 */ /* 0x000fe40000410000 */
[----:B0-----:R-:W-:Y:S02]  /*a480*/  @!P0 FADD.FTZ R184, R184, R225 ;  /* 0x000000e1b8b88221 */ /* 0x001fe40000010000 */
[----:B------:R-:W-:-:S02]  /*a490*/  FMUL.FTZ R67, R220, R67 ;  /* 0x00000043dc437220 */ /* 0x000fc40000410000 */
[----:B-----5:R-:W-:Y:S01]  /*a4a0*/  @!P0 FADD.FTZ R64, R64, R223 ;  /* 0x000000df40408221 */ /* 0x020fe20000010000 */
[----:B------:R-:W0:Y:S01]  /*a4b0*/  SHFL.DOWN PT, R183, R184, 0x8, 0x1f ;  /* 0x09001f00b8b77f89 */ /* 0x000e2200000e0000 */
[----:B------:R-:W-:Y:S01]  /*a4c0*/  ISETP.GT.AND P0, PT, R145, 0x17, PT ;  /* 0x000000179100780c */ /* 0x000fe20003f04270 */
[----:B------:R-:W-:Y:S02]  /*a4d0*/  FFMA.FTZ R190, R190, R173, R67 ;  /* 0x000000adbebe7223 */ /* 0x000fe40000010043 */
[----:B------:R-:W5:Y:S01]  /*a4e0*/  SHFL.DOWN PT, R133, R64, 0x8, 0x1f ;  /* 0x09001f0040857f89 */ /* 0x000f6200000e0000 */
        /* <DEDUP_REMOVED lines=12> */
[----:B-----5:R-:W-:Y:S01]  /*a5b0*/  @!P0 FADD.FTZ R64, R64, R133 ;  /* 0x0000008540408221 */ /* 0x020fe20000010000 */
[----:B------:R-:W0:Y:S01]  /*a5c0*/  SHFL.DOWN PT, R171, R184, 0x10, 0x1f ;  /* 0x0a001f00b8ab7f89 */ /* 0x000e2200000e0000 */
[----:B------:R-:W-:Y:S01]  /*a5d0*/  FMUL.FTZ R67, R204, R67 ;  /* 0x00000043cc437220 */ /* 0x000fe20000410000 */
[----:B------:R-:W-:Y:S01]  /*a5e0*/  ISETP.GT.AND P0, PT, R145, 0xf, PT ;  /* 0x0000000f9100780c */ /* 0x000fe20003f04270 */
[----:B------:R-:W-:Y:S01]  /*a5f0*/  FADD.FTZ R14, R193, R14 ;  /* 0x0000000ec10e7221 */ /* 0x000fe20000010000 */
[----:B------:R-:W5:Y:S01]  /*a600*/  SHFL.DOWN PT, R133, R64, 0x10, 0x1f ;  /* 0x0a001f0040857f89 */ /* 0x000f6200000e0000 */
[----:B------:R-:W-:-:S02]  /*a610*/  FFMA.FTZ R170, R170, R179, R67 ;  /* 0x000000b3aaaa7223 */ /* 0x000fc40000010043 */
[-C--:B------:R-:W-:Y:S02]  /*a620*/  FMUL.FTZ R67, R156, R158.reuse ;  /* 0x0000009e9c437220 */ /* 0x080fe40000410000 */
[----:B------:R-:W-:Y:S02]  /*a630*/  FADD.FTZ R24, R213, R24 ;  /* 0x00000018d5187221 */ /* 0x000fe40000010000 */
[----:B------:R-:W-:Y:S02]  /*a640*/  FMUL.FTZ R67, R206, R67 ;  /* 0x00000043ce437220 */ /* 0x000fe40000410000 */
[----:B------:R-:W-:Y:S02]  /*a650*/  FADD.FTZ R15, R190, R15 ;  /* 0x0000000fbe0f7221 */ /* 0x000fe40000010000 */
[----:B------:R-:W-:Y:S02]  /*a660*/  FFMA.FTZ R158, R207, R158, R67 ;  /* 0x0000009ecf9e7223 */ /* 0x000fe40000010043 */
[----:B------:R-:W-:-:S02]  /*a670*/  FMUL.FTZ R67, R156, R162 ;  /* 0x000000a29c437220 */ /* 0x000fc40000410000 */
[----:B------:R-:W-:Y:S02]  /*a680*/  FMUL.FTZ R156, R156, R163 ;  /* 0x000000a39c9c7220 */ /* 0x000fe40000410000 */
[----:B------:R-:W-:Y:S02]  /*a690*/  FMUL.FTZ R67, R208, R67 ;  /* 0x00000043d0437220 */ /* 0x000fe40000410000 */
[----:B------:R-:W-:Y:S02]  /*a6a0*/  FMUL.FTZ R156, R181, R156 ;  /* 0x0000009cb59c7220 */ /* 0x000fe40000410000 */
[----:B0-----:R-:W-:Y:S02]  /*a6b0*/  @!P0 FADD.FTZ R184, R184, R171 ;  /* 0x000000abb8b88221 */ /* 0x001fe40000010000 */
[----:B------:R-:W-:Y:S02]  /*a6c0*/  FFMA.FTZ R162, R165, R162, R67 ;  /* 0x000000a2a5a27223 */ /* 0x000fe40000010043 */
[----:B-----5:R-:W-:-:S02]  /*a6d0*/  @!P0 FADD.FTZ R64, R64, R133 ;  /* 0x0000008540408221 */ /* 0x020fc40000010000 */
[----:B------:R-:W-:Y:S02]  /*a6e0*/  IMAD.MOV.U32 R65, RZ, RZ, R184 ;  /* 0x000000ffff417224 */ /* 0x000fe400078e00b8 */
[----:B------:R-:W-:Y:S02]  /*a6f0*/  FFMA.FTZ R137, R137, R163, R156 ;  /* 0x000000a389897223 */ /* 0x000fe4000001009c */
[----:B------:R-:W-:Y:S01]  /*a700*/  FADD.FTZ R27, R188, R27 ;  /* 0x0000001bbc1b7221 */ /* 0x000fe20000010000 */
[----:B------:R0:W-:Y:S01]  /*a710*/  @!P1 STS.64 [R142.X8+0x18d8], R64 ;  /* 0x0018d8408e009388 */ /* 0x0001e20000008a00 */
        /* <DEDUP_REMOVED lines=21> */
[----:B------:R-:W0:Y:S01]  /*a870*/  LDS.64 R66, [0x18e0] ;  /* 0x0018e000ff427984 */ /* 0x000e220000000a00 */
[----:B--2---:R-:W-:-:S11]  /*a880*/  SHF.L.U32 R136, R3, 0x2, RZ ;  /* 0x0000000203887819 */ /* 0x004fd600000006ff */
[----:B----4-:R-:W2:Y:S04]  /*a890*/  @P0 LDS R132, [R136+0x3210] ;  /* 0x0032100088840984 */ /* 0x010ea80000000800 */
[----:B------:R-:W4:Y:S01]  /*a8a0*/  @P0 LDS R133, [R136+0x2e10] ;  /* 0x002e100088850984 */ /* 0x000f220000000800 */
[----:B0-----:R-:W-:Y:S02]  /*a8b0*/  FADD.FTZ R65, R65, R67 ;  /* 0x0000004341417221 */ /* 0x001fe40000010000 */
[----:B------:R-:W-:Y:S02]  /*a8c0*/  FADD.FTZ R64, R64, R66 ;  /* 0x0000004240407221 */ /* 0x000fe40000010000 */
[----:B--2---:R-:W-:Y:S02]  /*a8d0*/  @P0 FADD.FTZ R65, R65, R132 ;  /* 0x0000008441410221 */ /* 0x004fe40000010000 */
[----:B----4-:R-:W-:-:S03]  /*a8e0*/  @P0 FADD.FTZ R64, R64, R133 ;  /* 0x0000008540400221 */ /* 0x010fc60000010000 */
[----:B------:R0:W-:Y:S04]  /*a8f0*/  STS [R136+0x3210], R65 ;  /* 0x0032104188007388 */ /* 0x0001e80000000800 */
[----:B------:R0:W-:Y:S02]  /*a900*/  STS [R136+0x2e10], R64 ;  /* 0x002e104088007388 */ /* 0x0001e40000000800 */
.L_x_2932:
[----:B0-----:R-:W-:Y:S05]  /*a910*/  BSYNC B0 ;  /* 0x0000000000007941 */ /* 0x001fea0003800000 */
.L_x_2931:
[----:B------:R-:W-:Y:S01]  /*a920*/  IADD3 R3, R3, 0x1, RZ ;  /* 0x0000000103037810 */ /* 0x000fe20007ffe0ff */
[----:B------:R-:W-:-:S03]  /*a930*/  UIADD3 UR5, UP0, UR5, 0x1, URZ ;  /* 0x0000000105057890 */ /* 0x000fc6000ff1e03f */
[----:B------:R-:W-:Y:S01]  /*a940*/  ISETP.GE.AND P0, PT, R3, c[0x0][0x16c], PT ;  /* 0x00005b0003007a0c */ /* 0x000fe20003f06270 */
[----:B------:R-:W-:-:S12]  /*a950*/  UIADD3.X UR6, URZ, UR6, URZ, UP0, !UPT ;  /* 0x000000063f067290 */ /* 0x000fd800087fe43f */
[----:B-1234-:R-:W-:Y:S01]  /*a960*/  @P0 CALL.REL.NOINC `(.L_x_2885) ;  /* 0x0000001000000944 */ /* 0x01efe20003c00000 */
[----:B------:R-:W-:Y:S05]  /*a970*/  BRA `(.L_x_2933) ;  /* 0xffffc6a000007947 */ /* 0x000fea000383ffff */
.L_x_2885:
[----:B------:R-:W-:Y:S01]  /*a980*/  BAR.SYNC.DEFER_BLOCKING 0x0 ;  /* 0x0000000000007b1d */ /* 0x000fe20000010000 */
[----:B------:R-:W-:Y:S02]  /*a990*/  IADD3 R124, -R124, c[0x0][0x168], RZ ;  /* 0x00005a007c7c7a10 */ /* 0x000fe40007ffe1ff */
[----:B------:R-:W-:Y:S02]  /*a9a0*/  PRMT R0, RZ, 0x7610, R0 ;  /* 0x00007610ff007816 */ /* 0x000fe40000000000 */
[-C--:B------:R-:W-:Y:S02]  /*a9b0*/  ISETP.GE.AND P1, PT, R116, R124.reuse, PT ;  /* 0x0000007c7400720c */ /* 0x080fe40003f26270 */
[-C--:B------:R-:W-:Y:S02]  /*a9c0*/  ISETP.GE.AND P2, PT, R141, R124.reuse, PT ;  /* 0x0000007c8d00720c */ /* 0x080fe40003f46270 */
[-C--:B------:R-:W-:Y:S02]  /*a9d0*/  ISETP.GE.AND P3, PT, R140, R124.reuse, PT ;  /* 0x0000007c8c00720c */ /* 0x080fe40003f66270 */
[----:B------:R-:W-:-:S02]  /*a9e0*/  ISETP.GE.AND P4, PT, R139, R124, PT ;  /* 0x0000007c8b00720c */ /* 0x000fc40003f86270 */
[----:B------:R-:W-:Y:S02]  /*a9f0*/  PRMT R3, RZ, 0x7610, R3 ;  /* 0x00007610ff037816 */ /* 0x000fe40000000003 */
[----:B------:R-:W-:Y:S02]  /*aa00*/  PRMT R34, RZ, 0x7610, R34 ;  /* 0x00007610ff227816 */ /* 0x000fe40000000022 */
[----:B------:R-:W-:Y:S02]  /*aa10*/  PRMT R37, RZ, 0x7610, R37 ;  /* 0x00007610ff257816 */ /* 0x000fe40000000025 */
[-C--:B------:R-:W-:Y:S02]  /*aa20*/  ISETP.GE.AND P5, PT, R138, R124.reuse, PT ;  /* 0x0000007c8a00720c */ /* 0x080fe40003fa6270 */
[-C--:B------:R-:W-:Y:S02]  /*aa30*/  ISETP.GE.AND P0, PT, R135, R124.reuse, PT ;  /* 0x0000007c8700720c */ /* 0x080fe40003f06270 */
[----:B------:R-:W-:Y:S01]  /*aa40*/  PRMT R36, RZ, 0x7610, R36 ;  /* 0x00007610ff247816 */ /* 0x000fe20000000024 */
[----:B------:R-:W2:Y:S01]  /*aa50*/  @!P1 LDG.E.U16 R0, [R126.64] ;  /* 0x0000000a7e009981 */ /* 0x000ea2000c1e1500 */
[----:B------:R-:W-:-:S02]  /*aa60*/  ISETP.GE.AND P1, PT, R134, R124, PT ;  /* 0x0000007c8600720c */ /* 0x000fc40003f26270 */
[----:B------:R-:W-:Y:S01]  /*aa70*/  PRMT R39, RZ, 0x7610, R39 ;  /* 0x00007610ff277816 */ /* 0x000fe20000000027 */
[----:B------:R-:W3:Y:S01]  /*aa80*/  @!P2 LDG.E.U16 R3, [R126.64+0x40] ;  /* 0x0000400a7e03a981 */ /* 0x000ee2000c1e1500 */
[-C--:B------:R-:W-:Y:S02]  /*aa90*/  ISETP.GE.AND P2, PT, R131, R124.reuse, PT ;  /* 0x0000007c8300720c */ /* 0x080fe40003f46270 */
[----:B------:R-:W-:Y:S01]  /*aaa0*/  PRMT R38, RZ, 0x7610, R38 ;  /* 0x00007610ff267816 */ /* 0x000fe20000000026 */
[----:B------:R-:W4:Y:S01]  /*aab0*/  @!P3 LDG.E.U16 R34, [R126.64+0x80] ;  /* 0x0000800a7e22b981 */ /* 0x000f22000c1e1500 */
[-C--:B------:R-:W-:Y:S02]  /*aac0*/  ISETP.GE.AND P3, PT, R130, R124.reuse, PT ;  /* 0x0000007c8200720c */ /* 0x080fe40003f66270 */
[----:B------:R-:W-:Y:S01]  /*aad0*/  PRMT R41, RZ, 0x7610, R41 ;  /* 0x00007610ff297816 */ /* 0x000fe20000000029 */
[----:B------:R-:W5:Y:S01]  /*aae0*/  @!P4 LDG.E.U16 R37, [R126.64+0xc0] ;  /* 0x0000c00a7e25c981 */ /* 0x000f62000c1e1500 */
[----:B------:R-:W-:-:S02]  /*aaf0*/  ISETP.GE.AND P4, PT, R115, R124, PT ;  /* 0x0000007c7300720c */ /* 0x000fc40003f86270 */
[----:B------:R-:W-:Y:S01]  /*ab00*/  PRMT R40, RZ, 0x7610, R40 ;  /* 0x00007610ff287816 */ /* 0x000fe20000000028 */
[----:B------:R-:W5:Y:S01]  /*ab10*/  @!P5 LDG.E.U16 R36, [R126.64+0x100] ;  /* 0x0001000a7e24d981 */ /* 0x000f62000c1e1500 */
[----:B------:R-:W-:Y:S02]  /*ab20*/  PRMT R43, RZ, 0x7610, R43 ;  /* 0x00007610ff2b7816 */ /* 0x000fe4000000002b */
[-C--:B------:R-:W-:Y:S01]  /*ab30*/  ISETP.GE.AND P5, PT, R114, R124.reuse, PT ;  /* 0x0000007c7200720c */ /* 0x080fe20003fa6270 */
[----:B------:R-:W5:Y:S01]  /*ab40*/  @!P0 LDG.E.U16 R39, [R126.64+0x140] ;  /* 0x0001400a7e278981 */ /* 0x000f62000c1e1500 */
[----:B------:R-:W-:-:S03]  /*ab50*/  ISETP.GE.AND P0, PT, R113, R124, PT ;  /* 0x0000007c7100720c */ /* 0x000fc60003f06270 */
[----:B------:R-:W5:Y:S01]  /*ab60*/  @!P1 LDG.E.U16 R38, [R126.64+0x180] ;  /* 0x0001800a7e269981 */ /* 0x000f62000c1e1500 */
[----:B------:R-:W-:-:S03]  /*ab70*/  ISETP.GE.AND P1, PT, R112, R124, PT ;  /* 0x0000007c7000720c */ /* 0x000fc60003f26270 */
[----:B------:R-:W5:Y:S01]  /*ab80*/  @!P2 LDG.E.U16 R41, [R126.64+0x1c0] ;  /* 0x0001c00a7e29a981 */ /* 0x000f62000c1e1500 */
[----:B------:R-:W-:-:S03]  /*ab90*/  ISETP.GE.AND P2, PT, R111, R124, PT ;  /* 0x0000007c6f00720c */ /* 0x000fc60003f46270 */
[----:B------:R-:W5:Y:S01]  /*aba0*/  @!P3 LDG.E.U16 R40, [R126.64+0x200] ;  /* 0x0002000a7e28b981 */ /* 0x000f62000c1e1500 */
[----:B------:R-:W-:-:S03]  /*abb0*/  ISETP.GE.AND P3, PT, R110, R124, PT ;  /* 0x0000007c6e00720c */ /* 0x000fc60003f66270 */
[----:B------:R-:W5:Y:S01]  /*abc0*/  @!P4 LDG.E.U16 R43, [R126.64+0x240] ;  /* 0x0002400a7e2bc981 */ /* 0x000f62000c1e1500 */
[----:B------:R-:W-:Y:S02]  /*abd0*/  ISETP.GE.AND P4, PT, R109, R124, PT ;  /* 0x0000007c6d00720c */ /* 0x000fe40003f86270 */
[----:B------:R-:W-:Y:S02]  /*abe0*/  PRMT R42, RZ, 0x7610, R42 ;  /* 0x00007610ff2a7816 */ /* 0x000fe4000000002a */
[----:B------:R-:W-:Y:S02]  /*abf0*/  PRMT R45, RZ, 0x7610, R45 ;  /* 0x00007610ff2d7816 */ /* 0x000fe4000000002d */
[----:B------:R-:W-:Y:S02]  /*ac00*/  PRMT R44, RZ, 0x7610, R44 ;  /* 0x00007610ff2c7816 */ /* 0x000fe4000000002c */
[----:B------:R-:W-:Y:S01]  /*ac10*/  PRMT R47, RZ, 0x7610, R47 ;  /* 0x00007610ff2f7816 */ /* 0x000fe2000000002f */
[----:B------:R-:W5:Y:S01]  /*ac20*/  @!P5 LDG.E.U16 R42, [R126.64+0x280] ;  /* 0x0002800a7e2ad981 */ /* 0x000f62000c1e1500 */
[----:B------:R-:W-:-:S02]  /*ac30*/  PRMT R46, RZ, 0x7610, R46 ;  /* 0x00007610ff2e7816 */ /* 0x000fc4000000002e */
[----:B------:R-:W-:Y:S01]  /*ac40*/  PRMT R49, RZ, 0x7610, R49 ;  /* 0x00007610ff317816 */ /* 0x000fe20000000031 */
[----:B------:R-:W5:Y:S04]  /*ac50*/  @!P0 LDG.E.U16 R45, [R126.64+0x2c0] ;  /* 0x0002c00a7e2d8981 */ /* 0x000f68000c1e1500 */
[----:B------:R-:W5:Y:S04]  /*ac60*/  @!P1 LDG.E.U16 R44, [R126.64+0x300] ;  /* 0x0003000a7e2c9981 */ /* 0x000f68000c1e1500 */
[----:B------:R-:W5:Y:S04]  /*ac70*/  @!P2 LDG.E.U16 R47, [R126.64+0x340] ;  /* 0x0003400a7e2fa981 */ /* 0x000f68000c1e1500 */
[----:B------:R-:W5:Y:S04]  /*ac80*/  @!P3 LDG.E.U16 R46, [R126.64+0x380] ;  /* 0x0003800a7e2eb981 */ /* 0x000f68000c1e1500 */
[----:B------:R-:W5:Y:S01]  /*ac90*/  @!P4 LDG.E.U16 R49, [R126.64+0x3c0] ;  /* 0x0003c00a7e31c981 */ /* 0x000f62000c1e1500 */
[----:B------:R-:W-:-:S04]  /*aca0*/  F2FP.BF16.PACK_AB R32, R32, R35 ;  /* 0x000000232020723e */ /* 0x000fc800000010ff */
[----:B------:R-:W-:Y:S02]  /*acb0*/  PRMT R35, R32, 0x7610, R35 ;  /* 0x0000761020237816 */ /* 0x000fe40000000023 */
[----:B------:R-:W-:Y:S01]  /*acc0*/  F2FP.BF16.PACK_AB R33, R30, R33 ;  /* 0x000000211e21723e */ /* 0x000fe200000010ff */
        /* <DEDUP_REMOVED lines=23> */
[----:B------:R-:W-:-:S05]  /*ae40*/  FADD.FTZ R0, R0, UR4 ;  /* 0x0000000400007e21 */ /* 0x000fca0008010000 */
[----:B------:R-:W-:Y:S02]  /*ae50*/  FSETP.GTU.FTZ.AND P2, PT, R0, 20, PT ;  /* 0x41a000000000780b */ /* 0x000fe40003f5c000 */
[----:B-1----:R-:W-:-:S11]  /*ae60*/  PRMT R34, RZ, 0x5410, R34 ;  /* 0x00005410ff227816 */ /* 0x002fd60000000022 */
[----:B------:R-:W-:Y:S02]  /*ae70*/  @!P2 FMUL.FTZ R37, R0, -1.4426950216293334961 ;  /* 0xbfb8aa3b0025a820 */ /* 0x000fe40000410000 */
[----:B------:R-:W-:Y:S01]  /*ae80*/  FADD.FTZ R34, R34, UR4 ;  /* 0x0000000422227e21 */ /* 0x000fe20008010000 */
[----:B--2---:R-:W-:Y:S01]  /*ae90*/  PRMT R3, RZ, 0x5410, R3 ;  /* 0x00005410ff037816 */ /* 0x004fe20000000003 */
[----:B------:R-:W-:Y:S02]  /*aea0*/  LDS.U16 R0, [R89+0x8] ;  /* 0x0000080059007984 */ /* 0x000fe40000000400 */
[----:B------:R-:W0:Y:S01]  /*aeb0*/  @!P2 MUFU.EX2 R37, R37 ;  /* 0x000000250025a308 */ /* 0x000e220000000800 */
[C---:B------:R-:W-:Y:S01]  /*aec0*/  FSETP.GTU.FTZ.AND P4, PT, R34.reuse, 20, PT ;  /* 0x41a000002200780b */ /* 0x040fe20003f9c000 */
[----:B0-----:R-:W-:Y:S02]  /*aed0*/  @!P2 FADD.FTZ R39, R37, 1 ;  /* 0x3f8000002527a421 */ /* 0x001fe40000010000 */
[----:B------:R-:W0:Y:S10]  /*aee0*/  LDS.U16 R37, [R89+0x10] ;  /* 0x0000100059257984 */ /* 0x000e340000000400 */
[----:B------:R-:W-:Y:S01]  /*aef0*/  @!P4 FMUL.FTZ R41, R34, -1.4426950216293334961 ;  /* 0xbfb8aa3b2229c820 */ /* 0x000fe20000410000 */
[----:B---3--:R-:W-:Y:S01]  /*af00*/  PRMT R36, RZ, 0x5410, R36 ;  /* 0x00005410ff247816 */ /* 0x008fe20000000024 */
[----:B------:R-:W-:Y:S01]  /*af10*/  FADD.FTZ R3, R3, UR4 ;  /* 0x0000000403037e21 */ /* 0x000fe20008010000 */
[----:B------:R-:W-:Y:S03]  /*af20*/  LDS.U16 R34, [R89+0xc] ;  /* 0x00000c0059227984 */ /* 0x000fe60000000400 */
[----:B------:R-:W1:Y:S01]  /*af30*/  @!P4 MUFU.EX2 R41, R41 ;  /* 0x000000290029c308 */ /* 0x000e620000000800 */
[----:B------:R-:W-:Y:S01]  /*af40*/  FADD.FTZ R36, R36, UR4 ;  /* 0x0000000424247e21 */ /* 0x000fe20008010000 */
[----:B------:R-:W-:-:S04]  /*af50*/  FSETP.GTU.FTZ.AND P5, PT, R3, 20, PT ;  /* 0x41a000000300780b */ /* 0x000fc80003fbc000 */
[----:B------:R-:W-:Y:S01]  /*af60*/  FSETP.GTU.FTZ.AND P1, PT, R36, 20, PT ;  /* 0x41a000002400780b */ /* 0x000fe20003f3c000 */
[----:B-1----:R-:W-:-:S06]  /*af70*/  @!P4 FADD.FTZ R41, R41, 1 ;  /* 0x3f8000002929c421 */ /* 0x002fcc0000010000 */
[----:B------:R-:W1:Y:S02]  /*af80*/  @!P4 MUFU.RCP R41, R41 ;  /* 0x000000290029c308 */ /* 0x000e640000001000 */
[----:B------:R-:W-:-:S04]  /*af90*/  @!P5 FMUL.FTZ R38, R3, -1.4426950216293334961 ;  /* 0xbfb8aa3b0326d820 */ /* 0x000fc80000410000 */
[----:B------:R-:W-:Y:S01]  /*afa0*/  @!P1 FMUL.FTZ R42, R36, -1.4426950216293334961 ;  /* 0xbfb8aa3b242a9820 */ /* 0x000fe20000410000 */
[----:B------:R-:W2:Y:S04]  /*afb0*/  LDS.U16 R3, [R89+0xa] ;  /* 0x00000a0059037984 */ /* 0x000ea80000000400 */
[----:B------:R-:W3:Y:S01]  /*afc0*/  LDS.U16 R36, [R89+0xe] ;  /* 0x00000e0059247984 */ /* 0x000ee20000000400 */
[----:B0-----:R-:W-:-:S05]  /*afd0*/  PRMT R37, RZ, 0x5410, R37 ;  /* 0x00005410ff257816 */ /* 0x001fca0000000025 */
[----:B------:R-:W-:Y:S01]  /*afe0*/  FADD.FTZ R37, R37, UR4 ;  /* 0x0000000425257e21 */ /* 0x000fe20008010000 */
[----:B------:R0:W4:Y:S01]  /*aff0*/  @!P5 MUFU.EX2 R40, R38 ;  /* 0x000000260028d308 */ /* 0x0001220000000800 */
[----:B-1----:R-:W-:-:S03]  /*b000*/  @!P4 FMUL.FTZ R4, R4, R41 ;  /* 0x000000290404c220 */ /* 0x002fc60000410000 */
[----:B------:R-:W-:Y:S01]  /*b010*/  FSETP.GTU.FTZ.AND P4, PT, R37, 20, PT ;  /* 0x41a000002500780b */ /* 0x000fe20003f9c000 */
[----:B0-----:R-:W0:Y:S03]  /*b020*/  LDS.U16 R38, [R89+0x12] ;  /* 0x0000120059267984 */ /* 0x001e260000000400 */
[----:B------:R-:W1:Y:S01]  /*b030*/  @!P1 MUFU.EX2 R42, R42 ;  /* 0x0000002a002a9308 */ /* 0x000e620000000800 */
[----:B------:R-:W-:-:S08]  /*b040*/  PRMT R0, RZ, 0x5410, R0 ;  /* 0x00005410ff007816 */ /* 0x000fd00000000000 */
[----:B------:R-:W-:Y:S02]  /*b050*/  @!P4 FMUL.FTZ R37, R37, -1.4426950216293334961 ;  /* 0xbfb8aa3b2525c820 */ /* 0x000fe40000410000 */
[----:B------:R-:W-:-:S04]  /*b060*/  FADD.FTZ R0, R0, UR4 ;  /* 0x0000000400007e21 */ /* 0x000fc80008010000 */
[----:B------:R-:W5:Y:S01]  /*b070*/  @!P4 MUFU.EX2 R37, R37 ;  /* 0x000000250025c308 */ /* 0x000f620000000800 */
[----:B----4-:R-:W-:Y:S01]  /*b080*/  @!P5 FADD.FTZ R40, R40, 1 ;  /* 0x3f8000002828d421 */ /* 0x010fe20000010000 */
[----:B------:R-:W-:Y:S01]  /*b090*/  FSETP.GTU.FTZ.AND P0, PT, R0, 20, PT ;  /* 0x41a000000000780b */ /* 0x000fe20003f1c000 */
[----:B-1----:R-:W-:-:S05]  /*b0a0*/  @!P1 FADD.FTZ R42, R42, 1 ;  /* 0x3f8000002a2a9421 */ /* 0x002fca0000010000 */
[----:B------:R-:W1:Y:S01]  /*b0b0*/  @!P2 MUFU.RCP R39, R39 ;  /* 0x000000270027a308 */ /* 0x000e620000001000 */
[----:B--2---:R-:W-:-:S07]  /*b0c0*/  PRMT R3, RZ, 0x5410, R3 ;  /* 0x00005410ff037816 */ /* 0x004fce0000000003 */
[----:B------:R-:W2:Y:S01]  /*b0d0*/  @!P5 MUFU.RCP R40, R40 ;  /* 0x000000280028d308 */ /* 0x000ea20000001000 */
[----:B-----5:R-:W-:Y:S01]  /*b0e0*/  @!P4 FADD.FTZ R37, R37, 1 ;  /* 0x3f8000002525c421 */ /* 0x020fe20000010000 */
[----:B------:R-:W-:Y:S02]  /*b0f0*/  PRMT R34, RZ, 0x5410, R34 ;  /* 0x00005410ff227816 */ /* 0x000fe40000000022 */
[----:B---3--:R-:W-:-:S04]  /*b100*/  PRMT R36, RZ, 0x5410, R36 ;  /* 0x00005410ff247816 */ /* 0x008fc80000000024 */
[----:B------:R-:W3:Y:S01]  /*b110*/  @!P1 MUFU.RCP R42, R42 ;  /* 0x0000002a002a9308 */ /* 0x000ee20000001000 */
[----:B------:R-:W-:Y:S01]  /*b120*/  @!P0 FMUL.FTZ R0, R0, -1.4426950216293334961 ;  /* 0xbfb8aa3b00008820 */ /* 0x000fe20000410000 */
[----:B0-----:R-:W-:Y:S01]  /*b130*/  PRMT R38, RZ, 0x5410, R38 ;  /* 0x00005410ff267816 */ /* 0x001fe20000000026 */
[----:B------:R-:W-:Y:S02]  /*b140*/  FADD.FTZ R3, R3, UR4 ;  /* 0x0000000403037e21 */ /* 0x000fe40008010000 */
[----:B------:R-:W-:-:S03]  /*b150*/  FADD.FTZ R34, R34, UR4 ;  /* 0x0000000422227e21 */ /* 0x000fc60008010000 */
[----:B------:R-:W0:Y:S01]  /*b160*/  @!P4 MUFU.RCP R37, R37 ;  /* 0x000000250025c308 */ /* 0x000e220000001000 */
[----:B------:R-:W-:Y:S02]  /*b170*/  FADD.FTZ R36, R36, UR4 ;  /* 0x0000000424247e21 */ /* 0x000fe40008010000 */
[----:B------:R-:W-:Y:S01]  /*b180*/  FADD.FTZ R38, R38, UR4 ;  /* 0x0000000426267e21 */ /* 0x000fe20008010000 */
[----:B------:R-:W-:Y:S01]  /*b190*/  FSETP.GTU.FTZ.AND P3, PT, R3, 20, PT ;  /* 0x41a000000300780b */ /* 0x000fe20003f7c000 */
[----:B-1----:R-:W-:Y:S01]  /*b1a0*/  @!P2 FMUL.FTZ R2, R2, R39 ;  /* 0x000000270202a220 */ /* 0x002fe20000410000 */
[----:B------:R-:W-:Y:S01]  /*b1b0*/  FSETP.GTU.FTZ.AND P2, PT, R34, 20, PT ;  /* 0x41a000002200780b */ /* 0x000fe20003f5c000 */
[----:B--2---:R-:W-:Y:S01]  /*b1c0*/  @!P5 FMUL.FTZ R5, R5, R40 ;  /* 0x000000280505d220 */ /* 0x004fe20000410000 */
[----:B------:R-:W1:Y:S01]  /*b1d0*/  @!P0 MUFU.EX2 R0, R0 ;  /* 0x0000000000008308 */ /* 0x000e620000000800 */
[----:B------:R-:W-:Y:S01]  /*b1e0*/  FSETP.GTU.FTZ.AND P5, PT, R36, 20, PT ;  /* 0x41a000002400780b */ /* 0x000fe20003fbc000 */
[----:B---3--:R-:W-:Y:S01]  /*b1f0*/  @!P1 FMUL.FTZ R7, R7, R42 ;  /* 0x0000002a07079220 */ /* 0x008fe20000410000 */
[----:B------:R-:W-:Y:S01]  /*b200*/  FSETP.GTU.FTZ.AND P1, PT, R38, 20, PT ;  /* 0x41a000002600780b */ /* 0x000fe20003f3c000 */
[----:B0-----:R-:W-:Y:S01]  /*b210*/  @!P4 FMUL.FTZ R10, R10, R37 ;  /* 0x000000250a0ac220 */ /* 0x001fe20000410000 */
[----:B------:R-:W-:-:S02]  /*b220*/  PRMT R37, R32, 0x7632, R37 ;  /* 0x0000763220257816 */ /* 0x000fc40000000025 */
[----:B------:R-:W0:Y:S02]  /*b230*/  LDS.U16 R32, [R89+0x1c] ;  /* 0x00001c0059207984 */ /* 0x000e240000000400 */
[----:B------:R-:W-:Y:S02]  /*b240*/  @!P3 FMUL.FTZ R3, R3, -1.4426950216293334961 ;  /* 0xbfb8aa3b0303b820 */ /* 0x000fe40000410000 */
[----:B------:R-:W-:-:S03]  /*b250*/  @!P2 FMUL.FTZ R34, R34, -1.4426950216293334961 ;  /* 0xbfb8aa3b2222a820 */ /* 0x000fc60000410000 */
[----:B------:R-:W-:Y:S02]  /*b260*/  @!P5 FMUL.FTZ R36, R36, -1.4426950216293334961 ;  /* 0xbfb8aa3b2424d820 */ /* 0x000fe40000410000 */
[----:B-1----:R-:W-:Y:S02]  /*b270*/  @!P0 FADD.FTZ R0, R0, 1 ;  /* 0x3f80000000008421 */ /* 0x002fe40000010000 */
[----:B------:R-:W-:Y:S01]  /*b280*/  @!P1 FMUL.FTZ R38, R38, -1.4426950216293334961 ;  /* 0xbfb8aa3b26269820 */ /* 0x000fe20000410000 */
[----:B------:R-:W1:Y:S08]  /*b290*/  @!P3 MUFU.EX2 R3, R3 ;  /* 0x000000030003b308 */ /* 0x000e700000000800 */
[----:B------:R-:W2:Y:S08]  /*b2a0*/  @!P2 MUFU.EX2 R34, R34 ;  /* 0x000000220022a308 */ /* 0x000eb00000000800 */
[----:B------:R-:W3:Y:S08]  /*b2b0*/  @!P5 MUFU.EX2 R36, R36 ;  /* 0x000000240024d308 */ /* 0x000ef00000000800 */
[----:B------:R4:W-:Y:S08]  /*b2c0*/  @!P0 MUFU.RCP R55, R0 ;  /* 0x0000000000378308 */ /* 0x0009f00000001000 */
[----:B------:R-:W5:Y:S01]  /*b2d0*/  @!P1 MUFU.EX2 R38, R38 ;  /* 0x0000002600269308 */ /* 0x000f620000000800 */
[----:B----4-:R-:W4:Y:S01]  /*b2e0*/  LDS.U16 R0, [R89+0x14] ;  /* 0x0000140059007984 */ /* 0x010f220000000400 */
[----:B-1----:R-:W-:-:S02]  /*b2f0*/  @!P3 FADD.FTZ R3, R3, 1 ;  /* 0x3f8000000303b421 */ /* 0x002fc40000010000 */
[----:B--2---:R-:W-:Y:S02]  /*b300*/  @!P2 FADD.FTZ R34, R34, 1 ;  /* 0x3f8000002222a421 */ /* 0x004fe40000010000 */
[----:B---3--:R-:W-:Y:S02]  /*b310*/  @!P5 FADD.FTZ R36, R36, 1 ;  /* 0x3f8000002424d421 */ /* 0x008fe40000010000 */
[----:B------:R1:W-:Y:S01]  /*b320*/  @!P3 MUFU.RCP R54, R3 ;  /* 0x000000030036b308 */ /* 0x0003e20000001000 */
[----:B------:R-:W-:Y:S01]  /*b330*/  LOP3.LUT R40, R147, 0xfffffe00, RZ, 0xc0, !PT ;  /* 0xfffffe0093287812 */ /* 0x000fe200078ec0ff */
[----:B-----5:R-:W-:-:S06]  /*b340*/  @!P1 FADD.FTZ R38, R38, 1 ;  /* 0x3f80000026269421 */ /* 0x020fcc0000010000 */
[----:B------:R2:W-:Y:S01]  /*b350*/  @!P2 MUFU.RCP R57, R34 ;  /* 0x000000220039a308 */ /* 0x0005e20000001000 */
[----:B-1----:R-:W-:Y:S07]  /*b360*/  LDS.U16 R3, [R89+0x16] ;  /* 0x0000160059037984 */ /* 0x002fee0000000400 */
[----:B------:R1:W-:Y:S01]  /*b370*/  @!P5 MUFU.RCP R56, R36 ;  /* 0x000000240038d308 */ /* 0x0003e20000001000 */
[----:B--2---:R-:W-:Y:S04]  /*b380*/  LDS.U16 R34, [R89+0x18] ;  /* 0x0000180059227984 */ /* 0x004fe80000000400 */
[----:B-1----:R-:W1:Y:S03]  /*b390*/  LDS.U16 R36, [R89+0x1a] ;  /* 0x00001a0059247984 */ /* 0x002e660000000400 */
[----:B------:R-:W2:Y:S01]  /*b3a0*/  @!P1 MUFU.RCP R38, R38 ;  /* 0x0000002600269308 */ /* 0x000ea20000001000 */
[----:B------:R-:W-:Y:S01]  /*b3b0*/  BAR.SYNC.DEFER_BLOCKING 0x0 ;  /* 0x0000000000007b1d */ /* 0x000fe20000010000 */
[----:B------:R-:W-:-:S02]  /*b3c0*/  LEA R58, R145, R40, 0x4 ;  /* 0x00000028913a7211 */ /* 0x000fc400078e20ff */
[----:B0-----:R-:W-:Y:S02]  /*b3d0*/  PRMT R32, RZ, 0x5410, R32 ;  /* 0x00005410ff207816 */ /* 0x001fe40000000020 */
[C---:B------:R-:W-:Y:S02]  /*b3e0*/  IADD3 R39, R58.reuse, 0x1, RZ ;  /* 0x000000013a277810 */ /* 0x040fe40007ffe0ff */
[----:B------:R-:W-:Y:S01]  /*b3f0*/  IADD3 R40, R58, 0x2, RZ ;  /* 0x000000023a287810 */ /* 0x000fe20007ffe0ff */
[----:B------:R-:W-:Y:S01]  /*b400*/  FADD.FTZ R32, R32, UR4 ;  /* 0x0000000420207e21 */ /* 0x000fe20008010000 */
[----:B------:R-:W-:Y:S02]  /*b410*/  PRMT R30, RZ, 0x5410, R30 ;  /* 0x00005410ff1e7816 */ /* 0x000fe4000000001e */
[C---:B------:R-:W-:Y:S02]  /*b420*/  IADD3 R41, R58.reuse, 0x3, RZ ;  /* 0x000000033a297810 */ /* 0x040fe40007ffe0ff */
[----:B------:R-:W-:-:S02]  /*b430*/  IADD3 R42, R58, 0x4, RZ ;  /* 0x000000043a2a7810 */ /* 0x000fc40007ffe0ff */
[----:B------:R-:W-:Y:S01]  /*b440*/  LEA.HI.SX32 R39, R39, R58, 0x1b ;  /* 0x0000003a27277211 */ /* 0x000fe200078fdaff */
[----:B--2---:R-:W-:Y:S01]  /*b450*/  @!P1 FMUL.FTZ R13, R13, R38 ;  /* 0x000000260d0d9220 */ /* 0x004fe20000410000 */
[----:B------:R-:W-:Y:S01]  /*b460*/  IADD3 R43, R58, 0x5, RZ ;  /* 0x000000053a2b7810 */ /* 0x000fe20007ffe0ff */
[----:B------:R-:W-:Y:S01]  /*b470*/  FADD.FTZ R30, R30, UR4 ;  /* 0x000000041e1e7e21 */ /* 0x000fe20008010000 */
[-C--:B------:R-:W-:Y:S02]  /*b480*/  LEA.HI.SX32 R40, R40, R58.reuse, 0x1b ;  /* 0x0000003a28287211 */ /* 0x080fe400078fdaff */
[-C--:B------:R-:W-:Y:S02]  /*b490*/  LEA.HI.SX32 R41, R41, R58.reuse, 0x1b ;  /* 0x0000003a29297211 */ /* 0x080fe400078fdaff */
[----:B------:R-:W-:Y:S01]  /*b4a0*/  LEA.HI.SX32 R42, R42, R58, 0x1b ;  /* 0x0000003a2a2a7211 */ /* 0x000fe200078fdaff */
[----:B------:R-:W-:Y:S01]  /*b4b0*/  IMAD.SHL.U32 R39, R39, 0x2, RZ ;  /* 0x0000000227277824 */ /* 0x000fe200078e00ff */
[----:B----4-:R-:W-:-:S02]  /*b4c0*/  PRMT R0, RZ, 0x5410, R0 ;  /* 0x00005410ff007816 */ /* 0x010fc40000000000 */
[----:B------:R-:W-:Y:S02]  /*b4d0*/  FSETP.GTU.FTZ.AND P1, PT, R32, 20, PT ;  /* 0x41a000002000780b */ /* 0x000fe40003f3c000 */
[C---:B------:R-:W-:Y:S02]  /*b4e0*/  IADD3 R44, R58.reuse, 0x6, RZ ;  /* 0x000000063a2c7810 */ /* 0x040fe40007ffe0ff */
[----:B------:R-:W-:Y:S01]  /*b4f0*/  IADD3 R45, R58, 0x7, RZ ;  /* 0x000000073a2d7810 */ /* 0x000fe20007ffe0ff */
[----:B------:R-:W-:Y:S01]  /*b500*/  @!P0 FMUL.FTZ R6, R6, R55 ;  /* 0x0000003706068220 */ /* 0x000fe20000410000 */
[----:B------:R-:W-:Y:S02]  /*b510*/  LEA.HI.SX32 R43, R43, R58, 0x1b ;  /* 0x0000003a2b2b7211 */ /* 0x000fe400078fdaff */
[----:B------:R-:W-:Y:S02]  /*b520*/  F2FP.BF16.PACK_AB R28, R28, R31 ;  /* 0x0000001f1c1c723e */ /* 0x000fe400000010ff */
[----:B------:R-:W-:Y:S01]  /*b530*/  SHF.L.U32 R40, R40, 0x1, RZ ;  /* 0x0000000128287819 */ /* 0x000fe200000006ff */
[----:B------:R-:W-:Y:S01]  /*b540*/  IMAD.SHL.U32 R42, R42, 0x2, RZ ;  /* 0x000000022a2a7824 */ /* 0x000fe200078e00ff */
[----:B------:R-:W-:-:S02]  /*b550*/  IADD3 R46, R58, 0x8, RZ ;  /* 0x000000083a2e7810 */ /* 0x000fc40007ffe0ff */
[----:B------:R-:W-:Y:S02]  /*b560*/  PRMT R31, R33, 0x7632, R31 ;  /* 0x00007632211f7816 */ /* 0x000fe4000000001f */
[----:B------:R-:W-:Y:S01]  /*b570*/  SHF.L.U32 R41, R41, 0x1, RZ ;  /* 0x0000000129297819 */ /* 0x000fe200000006ff */
[----:B------:R-:W-:Y:S01]  /*b580*/  STS.U16 [R89], R35 ;  /* 0x0000002359007388 */ /* 0x000fe20000000400 */
[----:B------:R-:W-:Y:S01]  /*b590*/  IADD3 R47, R58, 0x9, RZ ;  /* 0x000000093a2f7810 */ /* 0x000fe20007ffe0ff */
[----:B------:R-:W-:Y:S01]  /*b5a0*/  FADD.FTZ R0, R0, UR4 ;  /* 0x0000000400007e21 */ /* 0x000fe20008010000 */
[----:B------:R-:W-:Y:S02]  /*b5b0*/  IADD3 R48, R58, 0xa, RZ ;  /* 0x0000000a3a307810 */ /* 0x000fe40007ffe0ff */
[----:B------:R-:W-:Y:S01]  /*b5c0*/  FSETP.GTU.FTZ.AND P0, PT, R30, 20, PT ;  /* 0x41a000001e00780b */ /* 0x000fe20003f1c000 */
[----:B------:R-:W-:Y:S01]  /*b5d0*/  STS.U16 [R39+0x2], R37 ;  /* 0x0000022527007388 */ /* 0x000fe20000000400 */
[----:B------:R-:W-:-:S02]  /*b5e0*/  LEA.HI.SX32 R44, R44, R58, 0x1b ;  /* 0x0000003a2c2c7211 */ /* 0x000fc400078fdaff */
[----:B------:R-:W-:Y:S02]  /*b5f0*/  LEA.HI.SX32 R45, R45, R58, 0x1b ;  /* 0x0000003a2d2d7211 */ /* 0x000fe400078fdaff */
[----:B------:R-:W-:Y:S01]  /*b600*/  F2FP.BF16.PACK_AB R26, R26, R29 ;  /* 0x0000001d1a1a723e */ /* 0x000fe200000010ff */
[----:B------:R-:W-:Y:S01]  /*b610*/  STS.U16 [R40+0x4], R33 ;  /* 0x0000042128007388 */ /* 0x000fe20000000400 */
[----:B------:R-:W-:Y:S02]  /*b620*/  IADD3 R49, R58, 0xb, RZ ;  /* 0x0000000b3a317810 */ /* 0x000fe40007ffe0ff */
[----:B------:R-:W-:Y:S02]  /*b630*/  PRMT R29, R28, 0x7632, R29 ;  /* 0x000076321c1d7816 */ /* 0x000fe4000000001d */
[----:B------:R-:W-:Y:S01]  /*b640*/  SHF.L.U32 R43, R43, 0x1, RZ ;  /* 0x000000012b2b7819 */ /* 0x000fe200000006ff */
[----:B------:R-:W-:Y:S01]  /*b650*/  STS.U16 [R41+0x6], R31 ;  /* 0x0000061f29007388 */ /* 0x000fe20000000400 */
[----:B------:R-:W-:-:S02]  /*b660*/  IADD3 R50, R58, 0xc, RZ ;  /* 0x0000000c3a327810 */ /* 0x000fc40007ffe0ff */
[----:B------:R-:W-:Y:S02]  /*b670*/  IADD3 R51, R58, 0xd, RZ ;  /* 0x0000000d3a337810 */ /* 0x000fe40007ffe0ff */
[----:B------:R-:W-:Y:S01]  /*b680*/  LEA.HI.SX32 R46, R46, R58, 0x1b ;  /* 0x0000003a2e2e7211 */ /* 0x000fe200078fdaff */
[----:B------:R-:W-:Y:S01]  /*b690*/  @!P5 FMUL.FTZ R11, R11, R56 ;  /* 0x000000380b0bd220 */ /* 0x000fe20000410000 */
[-C--:B------:R-:W-:Y:S01]  /*b6a0*/  LEA.HI.SX32 R47, R47, R58.reuse, 0x1b ;  /* 0x0000003a2f2f7211 */ /* 0x080fe200078fdaff */
[----:B------:R0:W-:Y:S01]  /*b6b0*/  STS.U16 [R42+0x8], R28 ;  /* 0x0000081c2a007388 */ /* 0x0001e20000000400 */
[----:B------:R-:W-:Y:S02]  /*b6c0*/  LEA.HI.SX32 R48, R48, R58, 0x1b ;  /* 0x0000003a30307211 */ /* 0x000fe400078fdaff */
[----:B------:R-:W-:Y:S01]  /*b6d0*/  F2FP.BF16.PACK_AB R27, R24, R27 ;  /* 0x0000001b181b723e */ /* 0x000fe200000010ff */
[----:B------:R-:W-:Y:S01]  /*b6e0*/  IMAD.SHL.U32 R45, R45, 0x2, RZ ;  /* 0x000000022d2d7824 */ /* 0x000fe200078e00ff */
[----:B------:R-:W-:-:S02]  /*b6f0*/  IADD3 R52, R58, 0xe, RZ ;  /* 0x0000000e3a347810 */ /* 0x000fc40007ffe0ff */
[----:B------:R-:W-:Y:S02]  /*b700*/  SHF.L.U32 R44, R44, 0x1, RZ ;  /* 0x000000012c2c7819 */ /* 0x000fe400000006ff */
[----:B------:R-:W-:Y:S01]  /*b710*/  F2FP.BF16.PACK_AB R25, R22, R25 ;  /* 0x000000191619723e */ /* 0x000fe200000010ff */
[----:B------:R2:W-:Y:S01]  /*b720*/  STS.U16 [R43+0xa], R29 ;  /* 0x00000a1d2b007388 */ /* 0x0005e20000000400 */
[----:B------:R-:W-:Y:S02]  /*b730*/  IADD3 R53, R58, 0xf, RZ ;  /* 0x0000000f3a357810 */ /* 0x000fe40007ffe0ff */
[----:B------:R-:W-:Y:S02]  /*b740*/  LEA.HI.SX32 R49, R49, R58, 0x1b ;  /* 0x0000003a31317211 */ /* 0x000fe400078fdaff */
[----:B------:R-:W-:Y:S02]  /*b750*/  FSETP.GTU.FTZ.AND P5, PT, R0, 20, PT ;  /* 0x41a000000000780b */ /* 0x000fe40003fbc000 */
[----:B0-----:R-:W-:-:S02]  /*b760*/  PRMT R28, R26, 0x7632, R28 ;  /* 0x000076321a1c7816 */ /* 0x001fc4000000001c */
[-C--:B------:R-:W-:Y:S02]  /*b770*/  LEA.HI.SX32 R50, R50, R58.reuse, 0x1b ;  /* 0x0000003a32327211 */ /* 0x080fe400078fdaff */
[-C--:B------:R-:W-:Y:S02]  /*b780*/  LEA.HI.SX32 R51, R51, R58.reuse, 0x1b ;  /* 0x0000003a33337211 */ /* 0x080fe400078fdaff */
[----:B------:R-:W-:Y:S01]  /*b790*/  SHF.L.U32 R46, R46, 0x1, RZ ;  /* 0x000000012e2e7819 */ /* 0x000fe200000006ff */
[----:B------:R-:W-:Y:S01]  /*b7a0*/  @!P1 FMUL.FTZ R22, R32, -1.4426950216293334961 ;  /* 0xbfb8aa3b20169820 */ /* 0x000fe20000410000 */
[----:B--2---:R-:W-:Y:S01]  /*b7b0*/  PRMT R29, R27, 0x7632, R29 ;  /* 0x000076321b1d7816 */ /* 0x004fe2000000001d */
[----:B------:R-:W-:Y:S01]  /*b7c0*/  IMAD.SHL.U32 R48, R48, 0x2, RZ ;  /* 0x0000000230307824 */ /* 0x000fe200078e00ff */
[----:B------:R-:W-:Y:S02]  /*b7d0*/  SHF.L.U32 R47, R47, 0x1, RZ ;  /* 0x000000012f2f7819 */ /* 0x000fe400000006ff */
[----:B------:R-:W-:Y:S01]  /*b7e0*/  F2FP.BF16.PACK_AB R20, R20, R23 ;  /* 0x000000171414723e */ /* 0x000fe200000010ff */
[----:B------:R-:W-:Y:S01]  /*b7f0*/  STS.U16 [R44+0xc], R26 ;  /* 0x00000c1a2c007388 */ /* 0x000fe20000000400 */
[----:B------:R-:W-:-:S02]  /*b800*/  LEA.HI.SX32 R52, R52, R58, 0x1b ;  /* 0x0000003a34347211 */ /* 0x000fc400078fdaff */
[----:B------:R-:W-:Y:S02]  /*b810*/  PRMT R31, R25, 0x7610, R31 ;  /* 0x00007610191f7816 */ /* 0x000fe4000000001f */
[----:B------:R-:W-:Y:S02]  /*b820*/  F2FP.BF16.PACK_AB R18, R18, R21 ;  /* 0x000000151212723e */ /* 0x000fe400000010ff */
[----:B------:R-:W-:Y:S01]  /*b830*/  ISETP.NE.AND P6, PT, R149, RZ, PT ;  /* 0x000000ff9500720c */ /* 0x000fe20003fc5270 */
[----:B------:R0:W-:Y:S01]  /*b840*/  STS.U16 [R45+0xe], R28 ;  /* 0x00000e1c2d007388 */ /* 0x0001e20000000400 */
[----:B------:R-:W-:Y:S02]  /*b850*/  LEA.HI.SX32 R53, R53, R58, 0x1b ;  /* 0x0000003a35357211 */ /* 0x000fe400078fdaff */
[----:B------:R-:W-:Y:S02]  /*b860*/  PRMT R32, R25, 0x7632, R32 ;  /* 0x0000763219207816 */ /* 0x000fe40000000020 */
[----:B------:R-:W-:Y:S01]  /*b870*/  SHF.L.U32 R49, R49, 0x1, RZ ;  /* 0x0000000131317819 */ /* 0x000fe200000006ff */
[----:B------:R-:W-:Y:S01]  /*b880*/  STS.U16 [R46+0x10], R27 ;  /* 0x0000101b2e007388 */ /* 0x000fe20000000400 */
[----:B------:R-:W-:Y:S01]  /*b890*/  SHF.L.U32 R50, R50, 0x1, RZ ;  /* 0x0000000132327819 */ /* 0x000fe200000006ff */
[----:B------:R-:W-:Y:S01]  /*b8a0*/  IMAD.SHL.U32 R51, R51, 0x2, RZ ;  /* 0x0000000233337824 */ /* 0x000fe200078e00ff */
[----:B------:R-:W-:Y:S01]  /*b8b0*/  PRMT R21, R20, 0x7632, R21 ;  /* 0x0000763214157816 */ /* 0x000fe20000000015 */
[----:B------:R-:W-:Y:S01]  /*b8c0*/  STS.U16 [R47+0x12], R29 ;  /* 0x0000121d2f007388 */ /* 0x000fe20000000400 */
[----:B------:R-:W-:Y:S01]  /*b8d0*/  @!P0 FMUL.FTZ R25, R30, -1.4426950216293334961 ;  /* 0xbfb8aa3b1e198820 */ /* 0x000fe20000410000 */
[----:B0-----:R-:W-:-:S02]  /*b8e0*/  PRMT R28, R18, 0x7610, R28 ;  /* 0x00007610121c7816 */ /* 0x001fc4000000001c */
[----:B------:R-:W-:Y:S01]  /*b8f0*/  SHF.L.U32 R52, R52, 0x1, RZ ;  /* 0x0000000134347819 */ /* 0x000fe200000006ff */
[----:B------:R-:W-:Y:S01]  /*b900*/  STS.U16 [R48+0x14], R31 ;  /* 0x0000141f30007388 */ /* 0x000fe20000000400 */
[----:B------:R-:W-:Y:S02]  /*b910*/  PRMT R30, R18, 0x7632, R30 ;  /* 0x00007632121e7816 */ /* 0x000fe4000000001e */
[----:B------:R-:W-:Y:S01]  /*b920*/  SHF.L.U32 R53, R53, 0x1, RZ ;  /* 0x0000000135357819 */ /* 0x000fe200000006ff */
[----:B------:R-:W-:Y:S01]  /*b930*/  STS.U16 [R49+0x16], R32 ;  /* 0x0000162031007388 */ /* 0x000fe20000000400 */
[----:B------:R-:W-:-:S03]  /*b940*/  @!P5 FMUL.FTZ R0, R0, -1.4426950216293334961 ;  /* 0xbfb8aa3b0000d820 */ /* 0x000fc60000410000 */
[----:B------:R-:W-:Y:S01]  /*b950*/  STS.U16 [R50+0x18], R20 ;  /* 0x0000181432007388 */ /* 0x000fe20000000400 */
[----:B-1----:R-:W-:-:S03]  /*b960*/  PRMT R36, RZ, 0x5410, R36 ;  /* 0x00005410ff247816 */ /* 0x002fc60000000024 */
[----:B------:R-:W-:Y:S01]  /*b970*/  STS.U16 [R51+0x1a], R21 ;  /* 0x00001a1533007388 */ /* 0x000fe20000000400 */
[----:B------:R-:W-:-:S03]  /*b980*/  @!P2 FMUL.FTZ R8, R8, R57 ;  /* 0x000000390808a220 */ /* 0x000fc60000410000 */
[----:B------:R0:W-:Y:S04]  /*b990*/  STS.U16 [R52+0x1c], R28 ;  /* 0x00001c1c34007388 */ /* 0x0001e80000000400 */
        /* <DEDUP_REMOVED lines=19> */
[----:B------:R-:W1:Y:S03]  /*bad0*/  @!P5 MUFU.EX2 R0, R0 ;  /* 0x000000000000d308 */ /* 0x000e660000000800 */
[----:B------:R-:W-:Y:S01]  /*bae0*/  @!P6 STS [0x840], R124 ;  /* 0x0008407cff00e388 */ /* 0x000fe20000000800 */
[----:B------:R-:W-:-:S02]  /*baf0*/  PRMT R3, RZ, 0x5410, R3 ;  /* 0x00005410ff037816 */ /* 0x000fc40000000003 */
[----:B------:R-:W-:Y:S02]  /*bb00*/  FSETP.GTU.FTZ.AND P2, PT, R36, 20, PT ;  /* 0x41a000002400780b */ /* 0x000fe40003f5c000 */
[----:B------:R-:W-:Y:S01]  /*bb10*/  PRMT R34, RZ, 0x5410, R34 ;  /* 0x00005410ff227816 */ /* 0x000fe20000000022 */
[----:B------:R-:W-:-:S04]  /*bb20*/  FADD.FTZ R3, R3, UR4 ;  /* 0x0000000403037e21 */ /* 0x000fc80008010000 */
[----:B------:R-:W-:Y:S01]  /*bb30*/  FADD.FTZ R34, R34, UR4 ;  /* 0x0000000422227e21 */ /* 0x000fe20008010000 */
[----:B------:R-:W-:Y:S01]  /*bb40*/  FSETP.GTU.FTZ.AND P4, PT, R3, 20, PT ;  /* 0x41a000000300780b */ /* 0x000fe20003f9c000 */
[----:B------:R-:W-:Y:S02]  /*bb50*/  @!P3 FMUL.FTZ R9, R9, R54 ;  /* 0x000000360909b220 */ /* 0x000fe40000410000 */
[----:B-1----:R-:W-:Y:S01]  /*bb60*/  @!P5 FADD.FTZ R0, R0, 1 ;  /* 0x3f8000000000d421 */ /* 0x002fe20000010000 */
[----:B------:R-:W-:Y:S01]  /*bb70*/  FSETP.GTU.FTZ.AND P3, PT, R34, 20, PT ;  /* 0x41a000002200780b */ /* 0x000fe20003f7c000 */
[----:B------:R-:W-:Y:S02]  /*bb80*/  @!P2 FMUL.FTZ R26, R36, -1.4426950216293334961 ;  /* 0xbfb8aa3b241aa820 */ /* 0x000fe40000410000 */
[----:B------:R1:W-:Y:S01]  /*bb90*/  @!P5 MUFU.RCP R23, R0 ;  /* 0x000000000017d308 */ /* 0x0003e20000001000 */
[----:B------:R-:W-:Y:S07]  /*bba0*/  BAR.SYNC.DEFER_BLOCKING 0x0 ;  /* 0x0000000000007b1d */ /* 0x000fee0000010000 */
[----:B------:R-:W2:Y:S01]  /*bbb0*/  @!P2 MUFU.EX2 R26, R26 ;  /* 0x0000001a001aa308 */ /* 0x000ea20000000800 */
[----:B------:R-:W-:-:S02]  /*bbc0*/  @!P4 FMUL.FTZ R3, R3, -1.4426950216293334961 ;  /* 0xbfb8aa3b0303c820 */ /* 0x000fc40000410000 */
[----:B------:R-:W-:Y:S01]  /*bbd0*/  @!P3 FMUL.FTZ R24, R34, -1.4426950216293334961 ;  /* 0xbfb8aa3b2218b820 */ /* 0x000fe20000410000 */
[----:B-1----:R-:W1:Y:S04]  /*bbe0*/  LDS R0, [0x840] ;  /* 0x00084000ff007984 */ /* 0x002e680000000800 */
[----:B------:R-:W3:Y:S01]  /*bbf0*/  @!P4 MUFU.EX2 R3, R3 ;  /* 0x000000030003c308 */ /* 0x000ee20000000800 */
[----:B--2---:R-:W-:-:S07]  /*bc00*/  @!P2 FADD.FTZ R26, R26, 1 ;  /* 0x3f8000001a1aa421 */ /* 0x004fce0000010000 */
[----:B------:R-:W2:Y:S08]  /*bc10*/  @!P3 MUFU.EX2 R24, R24 ;  /* 0x000000180018b308 */ /* 0x000eb00000000800 */
[----:B------:R-:W4:Y:S01]  /*bc20*/  @!P1 MUFU.EX2 R22, R22 ;  /* 0x0000001600169308 */ /* 0x000f220000000800 */
[----:B---3--:R-:W-:-:S07]  /*bc30*/  @!P4 FADD.FTZ R3, R3, 1 ;  /* 0x3f8000000303c421 */ /* 0x008fce0000010000 */
[----:B------:R-:W3:Y:S01]  /*bc40*/  @!P0 MUFU.EX2 R25, R25 ;  /* 0x0000001900198308 */ /* 0x000ee20000000800 */
[----:B0-----:R-:W-:-:S07]  /*bc50*/  IMAD R28, R152, c[0x0][0x2d8], RZ ;  /* 0x0000b600981c7a24 */ /* 0x001fce00078e02ff */
[----:B------:R-:W0:Y:S01]  /*bc60*/  @!P2 MUFU.RCP R26, R26 ;  /* 0x0000001a001aa308 */ /* 0x000e220000001000 */
[----:B--2---:R-:W-:Y:S02]  /*bc70*/  @!P3 FADD.FTZ R24, R24, 1 ;  /* 0x3f8000001818b421 */ /* 0x004fe40000010000 */
[----:B------:R-:W-:-:S05]  /*bc80*/  IMAD.WIDE.U32 R20, R157, c[0x0][0x2d8], RZ ;  /* 0x0000b6009d147a25 */ /* 0x000fca00078e00ff */
[----:B------:R-:W2:Y:S01]  /*bc90*/  @!P4 MUFU.RCP R18, R3 ;  /* 0x000000030012c308 */ /* 0x000ea20000001000 */
[----:B------:R-:W-:Y:S02]  /*bca0*/  IMAD R79, R157, c[0x0][0x2dc], R28 ;  /* 0x0000b7009d4f7a24 */ /* 0x000fe400078e021c */
[----:B----4-:R-:W-:Y:S02]  /*bcb0*/  @!P1 FADD.FTZ R22, R22, 1 ;  /* 0x3f80000016169421 */ /* 0x010fe40000010000 */
[----:B---3--:R-:W-:-:S03]  /*bcc0*/  @!P0 FADD.FTZ R25, R25, 1 ;  /* 0x3f80000019198421 */ /* 0x008fc60000010000 */
[----:B------:R-:W3:Y:S01]  /*bcd0*/  @!P3 MUFU.RCP R3, R24 ;  /* 0x000000180003b308 */ /* 0x000ee20000001000 */
[----:B------:R-:W-:Y:S02]  /*bce0*/  IMAD.IADD R21, R21, 0x1, R79 ;  /* 0x0000000115157824 */ /* 0x000fe400078e024f */
[----:B0-----:R-:W-:Y:S01]  /*bcf0*/  @!P2 FMUL.FTZ R17, R17, R26 ;  /* 0x0000001a1111a220 */ /* 0x001fe20000410000 */
[----:B-1----:R-:W-:Y:S01]  /*bd00*/  ISETP.GE.AND P2, PT, R116, R0, PT ;  /* 0x000000007400720c */ /* 0x002fe20003f46270 */
[----:B------:R-:W-:-:S03]  /*bd10*/  IMAD.WIDE.U32 R20, R161, c[0x0][0x2e0], R20 ;  /* 0x0000b800a1147a25 */ /* 0x000fc600078e0014 */
[----:B------:R-:W0:Y:S01]  /*bd20*/  @!P1 MUFU.RCP R77, R22 ;  /* 0x00000016004d9308 */ /* 0x000e220000001000 */
[----:B------:R-:W-:-:S07]  /*bd30*/  IMAD R28, R154, c[0x0][0x2e0], RZ ;  /* 0x0000b8009a1c7a24 */ /* 0x000fce00078e02ff */
[----:B------:R-:W1:Y:S01]  /*bd40*/  @!P0 MUFU.RCP R24, R25 ;  /* 0x0000001900188308 */ /* 0x000e620000001000 */
[----:B------:R-:W-:Y:S01]  /*bd50*/  @!P5 FMUL.FTZ R12, R12, R23 ;  /* 0x000000170c0cd220 */ /* 0x000fe20000410000 */
[----:B------:R-:W-:Y:S01]  /*bd60*/  IADD3 R23, P5, R72, R20, RZ ;  /* 0x0000001448177210 */ /* 0x000fe20007fbe0ff */
[----:B------:R-:W-:Y:S02]  /*bd70*/  IMAD R28, R161, c[0x0][0x2e4], R28 ;  /* 0x0000b900a11c7a24 */ /* 0x000fe400078e021c */
[----:B--2---:R-:W-:Y:S01]  /*bd80*/  @!P4 FMUL.FTZ R15, R15, R18 ;  /* 0x000000120f0fc220 */ /* 0x004fe20000410000 */
[----:B------:R-:W-:Y:S01]  /*bd90*/  LEA R20, P4, R116, c[0x0][0x330], 0x1 ;  /* 0x0000cc0074147a11 */ /* 0x000fe200078808ff */
[----:B---3--:R-:W-:Y:S01]  /*bda0*/  @!P3 FMUL.FTZ R14, R14, R3 ;  /* 0x000000030e0eb220 */ /* 0x008fe20000410000 */
[----:B------:R-:W-:Y:S01]  /*bdb0*/  IADD3.X R28, R71, R28, R21, P5, !PT ;  /* 0x0000001c471c7210 */ /* 0x000fe20002ffe415 */
[----:B------:R-:W-:Y:S01]  /*bdc0*/  BSSY B0, `(.L_x_2934) ;  /* 0x0000015000007945 */ /* 0x000fe20003800000 */
[----:B------:R-:W-:-:S02]  /*bdd0*/  LEA.HI.X R3, R116, c[0x0][0x334], R117, 0x1, P4 ;  /* 0x0000cd0074037a11 */ /* 0x000fc400020f0c75 */
[----:B------:R-:W-:Y:S01]  /*bde0*/  LEA R20, P3, R23, R20, 0x1 ;  /* 0x0000001417147211 */ /* 0x000fe200078608ff */
[----:B0-----:R-:W-:Y:S01]  /*bdf0*/  @!P1 FMUL.FTZ R16, R16, R77 ;  /* 0x0000004d10109220 */ /* 0x001fe20000410000 */
[-C--:B------:R-:W-:Y:S02]  /*be00*/  ISETP.GE.AND P1, PT, R140, R0.reuse, PT ;  /* 0x000000008c00720c */ /* 0x080fe40003f26270 */
[----:B------:R-:W-:Y:S01]  /*be10*/  ISETP.GE.AND P4, PT, R139, R0, PT ;  /* 0x000000008b00720c */ /* 0x000fe20003f86270 */
[----:B-1----:R-:W-:Y:S01]  /*be20*/  @!P0 FMUL.FTZ R19, R19, R24 ;  /* 0x0000001813138220 */ /* 0x002fe20000410000 */
        /* <DEDUP_REMOVED lines=14> */
.L_x_2935:
[----:B------:R-:W-:Y:S05]  /*bf10*/  BSYNC B0 ;  /* 0x0000000000007941 */ /* 0x000fea0003800000 */
.L_x_2934:
[----:B------:R-:W-:Y:S01]  /*bf20*/  @!P1 STG.E.U16 [R20.64+-0x780], R31 ;  /* 0xfff8801f14009986 */ /* 0x000fe2000c10150a */
[-C--:B------:R-:W-:Y:S01]  /*bf30*/  ISETP.GE.AND P0, PT, R135, R0.reuse, PT ;  /* 0x000000008700720c */ /* 0x080fe20003f06270 */
[----:B------:R-:W-:Y:S01]  /*bf40*/  BSSY B0, `(.L_x_2936) ;  /* 0x0000074000007945 */ /* 0x000fe20003800000 */
[-C--:B------:R-:W-:Y:S01]  /*bf50*/  ISETP.GE.AND P3, PT, R134, R0.reuse, PT ;  /* 0x000000008600720c */ /* 0x080fe20003f66270 */
[----:B------:R-:W-:Y:S01]  /*bf60*/  @!P4 STG.E.U16 [R20.64+-0x740], R33 ;  /* 0xfff8c0211400c986 */ /* 0x000fe2000c10150a */
[-C--:B------:R-:W-:Y:S02]  /*bf70*/  ISETP.GE.AND P2, PT, R131, R0.reuse, PT ;  /* 0x000000008300720c */ /* 0x080fe40003f46270 */
[-C--:B------:R-:W-:Y:S01]  /*bf80*/  ISETP.GE.AND P1, PT, R130, R0.reuse, PT ;  /* 0x000000008200720c */ /* 0x080fe20003f26270 */
[----:B------:R-:W-:Y:S01]  /*bf90*/  @!P5 STG.E.U16 [R20.64+-0x700], R35 ;  /* 0xfff900231400d986 */ /* 0x000fe2000c10150a */
[-C--:B------:R-:W-:Y:S02]  /*bfa0*/  ISETP.GE.AND P4, PT, R115, R0.reuse, PT ;  /* 0x000000007300720c */ /* 0x080fe40003f86270 */
        /* <DEDUP_REMOVED lines=12> */
[----:B------:R-:W-:Y:S01]  /*c070*/  ISETP.GE.AND P5, PT, R109, R0, PT ;  /* 0x000000006d00720c */ /* 0x000fe20003fa6270 */
[----:B------:R-:W-:Y:S01]  /*c080*/  FADD.FTZ R0, R2, R151 ;  /* 0x0000009702007221 */ /* 0x000fe20000010000 */
[----:B------:R-:W-:Y:S01]  /*c090*/  F2FP.BF16.PACK_AB R2, R5, R2 ;  /* 0x000000020502723e */ /* 0x000fe200000010ff */
[----:B------:R-:W-:Y:S02]  /*c0a0*/  @!P0 STG.E.U16 [R20.64+-0x540], R65 ;  /* 0xfffac04114008986 */ /* 0x000fe4000c10150a */
[--C-:B------:R-:W-:Y:S01]  /*c0b0*/  FADD.FTZ R3, R0, R5.reuse ;  /* 0x0000000500037221 */ /* 0x100fe20000010000 */
[----:B------:R-:W-:Y:S01]  /*c0c0*/  PRMT R5, R2, 0x7632, R5 ;  /* 0x0000763202057816 */ /* 0x000fe20000000005 */
[----:B------:R-:W-:Y:S02]  /*c0d0*/  @!P2 STG.E.U16 [R20.64+-0x500], R67 ;  /* 0xfffb00431400a986 */ /* 0x000fe4000c10150a */
[----:B------:R-:W-:Y:S01]  /*c0e0*/  FADD.FTZ R0, R3, R4 ;  /* 0x0000000403007221 */ /* 0x000fe20000010000 */
[----:B------:R-:W-:Y:S01]  /*c0f0*/  F2FP.BF16.PACK_AB R4, R7, R4 ;  /* 0x000000040704723e */ /* 0x000fe200000010ff */
[----:B------:R-:W-:Y:S02]  /*c100*/  @!P3 STG.E.U16 [R20.64+-0x4c0], R69 ;  /* 0xfffb40451400b986 */ /* 0x000fe4000c10150a */
[--C-:B------:R-:W-:Y:S01]  /*c110*/  FADD.FTZ R3, R0, R7.reuse ;  /* 0x0000000700037221 */ /* 0x100fe20000010000 */
[----:B------:R-:W-:Y:S01]  /*c120*/  F2FP.BF16.PACK_AB R0, R9, R6 ;  /* 0x000000060900723e */ /* 0x000fe200000010ff */
[----:B------:R-:W-:Y:S01]  /*c130*/  @!P1 STG.E.U16 [R20.64+-0x480], R73 ;  /* 0xfffb804914009986 */ /* 0x000fe2000c10150a */
[C---:B------:R-:W-:Y:S01]  /*c140*/  PRMT R7, R4.reuse, 0x7610, R7 ;  /* 0x0000761004077816 */ /* 0x040fe20000000007 */
[----:B------:R-:W-:Y:S01]  /*c150*/  FADD.FTZ R6, R3, R6 ;  /* 0x0000000603067221 */ /* 0x000fe20000010000 */
[----:B------:R-:W-:Y:S01]  /*c160*/  PRMT R18, R4, 0x7632, R18 ;  /* 0x0000763204127816 */ /* 0x000fe20000000012 */
[----:B------:R-:W-:Y:S01]  /*c170*/  @!P4 STG.E.U16 [R20.64+-0x7c0], R29 ;  /* 0xfff8401d1400c986 */ /* 0x000fe2000c10150a */
[----:B------:R-:W-:Y:S01]  /*c180*/  F2FP.BF16.PACK_AB R4, R15, R12 ;  /* 0x0000000c0f04723e */ /* 0x000fe200000010ff */
[----:B------:R-:W-:-:S02]  /*c190*/  FADD.FTZ R9, R6, R9 ;  /* 0x0000000906097221 */ /* 0x000fc40000010000 */
[----:B------:R1:W-:Y:S04]  /*c1a0*/  @!P5 STG.E.U16 [R20.64+-0x440], R75 ;  /* 0xfffbc04b1400d986 */ /* 0x0003e8000c10150a */
[----:B------:R-:W-:Y:S01]  /*c1b0*/  BAR.SYNC.DEFER_BLOCKING 0x0 ;  /* 0x0000000000007b1d */ /* 0x000fe20000010000 */
[C---:B-1----:R-:W-:Y:S02]  /*c1c0*/  PRMT R21, R0.reuse, 0x7610, R21 ;  /* 0x0000761000157816 */ /* 0x042fe40000000015 */
[----:B------:R-:W-:Y:S02]  /*c1d0*/  PRMT R20, R0, 0x7632, R20 ;  /* 0x0000763200147816 */ /* 0x000fe40000000014 */
[----:B------:R-:W-:Y:S01]  /*c1e0*/  F2FP.BF16.PACK_AB R0, R11, R8 ;  /* 0x000000080b00723e */ /* 0x000fe200000010ff */
[----:B------:R-:W-:-:S03]  /*c1f0*/  FADD.FTZ R8, R9, R8 ;  /* 0x0000000809087221 */ /* 0x000fc60000010000 */
[----:B------:R-:W-:Y:S01]  /*c200*/  PRMT R22, R0, 0x7610, R22 ;  /* 0x0000761000167816 */ /* 0x000fe20000000016 */
[----:B------:R-:W-:Y:S01]  /*c210*/  FADD.FTZ R11, R8, R11 ;  /* 0x0000000b080b7221 */ /* 0x000fe20000010000 */
[----:B------:R1:W-:Y:S04]  /*c220*/  STS.U16 [R89], R2 ;  /* 0x0000000259007388 */ /* 0x0003e80000000400 */
[----:B------:R2:W-:Y:S04]  /*c230*/  STS.U16 [R39+0x2], R5 ;  /* 0x0000020527007388 */ /* 0x0005e80000000400 */
[----:B------:R3:W-:Y:S01]  /*c240*/  STS.U16 [R40+0x4], R7 ;  /* 0x0000040728007388 */ /* 0x0007e20000000400 */
[----:B-1----:R-:W-:Y:S01]  /*c250*/  F2FP.BF16.PACK_AB R2, R13, R10 ;  /* 0x0000000a0d02723e */ /* 0x002fe200000010ff */
[----:B------:R-:W-:-:S02]  /*c260*/  FADD.FTZ R10, R11, R10 ;  /* 0x0000000a0b0a7221 */ /* 0x000fc40000010000 */
[----:B------:R1:W-:Y:S01]  /*c270*/  STS.U16 [R41+0x6], R18 ;  /* 0x0000061229007388 */ /* 0x0003e20000000400 */
[----:B--2---:R-:W-:Y:S01]  /*c280*/  PRMT R5, R0, 0x7632, R5 ;  /* 0x0000763200057816 */ /* 0x004fe20000000005 */
[----:B------:R-:W-:Y:S01]  /*c290*/  FADD.FTZ R13, R10, R13 ;  /* 0x0000000d0a0d7221 */ /* 0x000fe20000010000 */
[C---:B------:R-:W-:Y:S01]  /*c2a0*/  PRMT R23, R2.reuse, 0x7610, R23 ;  /* 0x0000761002177816 */ /* 0x040fe20000000017 */
[----:B------:R-:W-:Y:S01]  /*c2b0*/  STS.U16 [R42+0x8], R21 ;  /* 0x000008152a007388 */ /* 0x000fe20000000400 */
[----:B0-----:R-:W-:Y:S01]  /*c2c0*/  PRMT R24, R2, 0x7632, R24 ;  /* 0x0000763202187816 */ /* 0x001fe20000000018 */
[----:B------:R-:W-:Y:S01]  /*c2d0*/  FADD.FTZ R12, R13, R12 ;  /* 0x0000000c0d0c7221 */ /* 0x000fe20000010000 */
[----:B------:R-:W-:Y:S01]  /*c2e0*/  F2FP.BF16.PACK_AB R0, R17, R14 ;  /* 0x0000000e1100723e */ /* 0x000fe200000010ff */
[----:B------:R0:W-:Y:S01]  /*c2f0*/  STS.U16 [R43+0xa], R20 ;  /* 0x00000a142b007388 */ /* 0x0001e20000000400 */
[----:B------:R-:W-:Y:S01]  /*c300*/  F2FP.BF16.PACK_AB R2, R19, R16 ;  /* 0x000000101302723e */ /* 0x000fe200000010ff */
[----:B------:R-:W-:Y:S01]  /*c310*/  FADD.FTZ R15, R12, R15 ;  /* 0x0000000f0c0f7221 */ /* 0x000fe20000010000 */
[----:B---3--:R-:W-:Y:S01]  /*c320*/  PRMT R7, R4, 0x7632, R7 ;  /* 0x0000763204077816 */ /* 0x008fe20000000007 */
[----:B------:R-:W-:Y:S01]  /*c330*/  STS.U16 [R44+0xc], R22 ;  /* 0x00000c162c007388 */ /* 0x000fe20000000400 */
[----:B-1----:R-:W-:Y:S01]  /*c340*/  PRMT R18, R0, 0x7632, R18 ;  /* 0x0000763200127816 */ /* 0x002fe20000000012 */
[----:B------:R-:W-:-:S02]  /*c350*/  FADD.FTZ R14, R15, R14 ;  /* 0x0000000e0f0e7221 */ /* 0x000fc40000010000 */
[----:B------:R-:W-:Y:S01]  /*c360*/  STS.U16 [R45+0xe], R5 ;  /* 0x00000e052d007388 */ /* 0x000fe20000000400 */
[----:B0-----:R-:W-:Y:S01]  /*c370*/  PRMT R20, R2, 0x7632, R20 ;  /* 0x0000763202147816 */ /* 0x001fe20000000014 */
[----:B------:R-:W-:Y:S02]  /*c380*/  FADD.FTZ R17, R14, R17 ;  /* 0x000000110e117221 */ /* 0x000fe40000010000 */
[----:B------:R-:W-:Y:S02]  /*c390*/  STS.U16 [R46+0x10], R23 ;  /* 0x000010172e007388 */ /* 0x000fe40000000400 */
[----:B------:R-:W-:Y:S02]  /*c3a0*/  FADD.FTZ R16, R17, R16 ;  /* 0x0000001011107221 */ /* 0x000fe40000010000 */
[----:B------:R-:W-:Y:S02]  /*c3b0*/  STS.U16 [R47+0x12], R24 ;  /* 0x000012182f007388 */ /* 0x000fe40000000400 */
[----:B------:R-:W-:-:S02]  /*c3c0*/  FADD.FTZ R151, R16, R19 ;  /* 0x0000001310977221 */ /* 0x000fc40000010000 */
[----:B------:R0:W-:Y:S04]  /*c3d0*/  STS.U16 [R48+0x14], R4 ;  /* 0x0000140430007388 */ /* 0x0001e80000000400 */
[----:B------:R1:W-:Y:S04]  /*c3e0*/  STS.U16 [R49+0x16], R7 ;  /* 0x0000160731007388 */ /* 0x0003e80000000400 */
[----:B------:R-:W-:Y:S01]  /*c3f0*/  STS.U16 [R50+0x18], R0 ;  /* 0x0000180032007388 */ /* 0x000fe20000000400 */
[----:B0-----:R-:W-:-:S03]  /*c400*/  IMAD R4, R152, c[0x0][0x2f8], RZ ;  /* 0x0000be0098047a24 */ /* 0x001fc600078e02ff */
[----:B------:R-:W-:Y:S01]  /*c410*/  STS.U16 [R51+0x1a], R18 ;  /* 0x00001a1233007388 */ /* 0x000fe20000000400 */
[----:B-1----:R-:W-:-:S03]  /*c420*/  IMAD R7, R157, c[0x0][0x2fc], R4 ;  /* 0x0000bf009d077a24 */ /* 0x002fc600078e0204 */
        /* <DEDUP_REMOVED lines=37> */
.L_x_2937:
[----:B------:R-:W-:Y:S05]  /*c680*/  BSYNC B0 ;  /* 0x0000000000007941 */ /* 0x000fea0003800000 */
.L_x_2936:
[----:B------:R-:W-:Y:S01]  /*c690*/  MOV R3, R9 ;  /* 0x0000000900037202 */ /* 0x000fe20000000f00 */
[----:B0-----:R-:W-:Y:S01]  /*c6a0*/  IMAD R6, R154, c[0x0][0x300], RZ ;  /* 0x0000c0009a067a24 */ /* 0x001fe200078e02ff */
[----:B------:R-:W-:Y:S01]  /*c6b0*/  IADD3 R4, P0, R90, -0x7c0, RZ ;  /* 0xfffff8405a047810 */ /* 0x000fe20007f1e0ff */
[----:B------:R-:W-:Y:S01]  /*c6c0*/  UIADD3 UR14, UP0, UR14, -0x800, URZ ;  /* 0xfffff8000e0e7890 */ /* 0x000fe2000ff1e03f */
[----:B------:R-:W-:Y:S01]  /*c6d0*/  ISETP.GE.AND P2, PT, R141, R0, PT ;  /* 0x000000008d00720c */ /* 0x000fe20003f46270 */
[----:B------:R-:W-:Y:S01]  /*c6e0*/  IMAD.WIDE.U32 R2, R161, c[0x0][0x300], R2 ;  /* 0x0000c000a1027a25 */ /* 0x000fe200078e0002 */
[----:B------:R-:W-:Y:S01]  /*c6f0*/  IADD3.X R5, R91, -0x1, RZ, P0, !PT ;  /* 0xffffffff5b057810 */ /* 0x000fe200007fe4ff */
[----:B------:R-:W-:Y:S01]  /*c700*/  UIADD3 UR16, UP1, UR16, -0x800, URZ ;  /* 0xfffff80010107890 */ /* 0x000fe2000ff3e03f */
[----:B------:R-:W-:Y:S01]  /*c710*/  IADD3 R4, P1, R4, c[0x0][0x340], RZ ;  /* 0x0000d00004047a10 */ /* 0x000fe20007f3e0ff */
[----:B------:R-:W-:Y:S01]  /*c720*/  IMAD R6, R161, c[0x0][0x304], R6 ;  /* 0x0000c100a1067a24 */ /* 0x000fe200078e0206 */
[----:B------:R-:W-:Y:S01]  /*c730*/  IADD3 R72, P0, R72, R2, RZ ;  /* 0x0000000248487210 */ /* 0x000fe20007f1e0ff */
[----:B------:R-:W-:Y:S01]  /*c740*/  UIADD3 UR12, UP2, UR12, -0x800, URZ ;  /* 0xfffff8000c0c7890 */ /* 0x000fe2000ff5e03f */
[----:B------:R-:W-:Y:S01]  /*c750*/  IADD3.X R5, R5, c[0x0][0x344], RZ, P1, !PT ;  /* 0x0000d10005057a10 */ /* 0x000fe20000ffe4ff */
[----:B------:R-:W-:Y:S01]  /*c760*/  UIADD3.X UR15, UR15, -0x1, URZ, UP0, !UPT ;  /* 0xffffffff0f0f7890 */ /* 0x000fe200087fe43f */
[----:B------:R-:W-:Y:S01]  /*c770*/  IADD3.X R3, R71, R6, R3, P0, !PT ;  /* 0x0000000647037210 */ /* 0x000fe200007fe403 */
[----:B------:R-:W-:Y:S01]  /*c780*/  UIADD3.X UR17, UR17, -0x1, URZ, UP1, !UPT ;  /* 0xffffffff11117890 */ /* 0x000fe20008ffe43f */
[----:B------:R-:W-:Y:S01]  /*c790*/  LEA R2, P0, R72, R4, 0x1 ;  /* 0x0000000448027211 */ /* 0x000fe200078008ff */
[----:B------:R-:W-:Y:S01]  /*c7a0*/  UIADD3.X UR13, UR13, -0x1, URZ, UP2, !UPT ;  /* 0xffffffff0d0d7890 */ /* 0x000fe200097fe43f */
[----:B------:R-:W-:-:S02]  /*c7b0*/  ISETP.GE.AND P3, PT, R135, R0, PT ;  /* 0x000000008700720c */ /* 0x000fc40003f66270 */
[----:B------:R-:W-:Y:S02]  /*c7c0*/  LEA.HI.X R3, R72, R5, R3, 0x1, P0 ;  /* 0x0000000548037211 */ /* 0x000fe400000f0c03 */
[-C--:B------:R-:W-:Y:S02]  /*c7d0*/  ISETP.GE.AND P4, PT, R134, R0.reuse, PT ;  /* 0x000000008600720c */ /* 0x080fe40003f86270 */
[-C--:B------:R-:W-:Y:S01]  /*c7e0*/  ISETP.GE.AND P5, PT, R131, R0.reuse, PT ;  /* 0x000000008300720c */ /* 0x080fe20003fa6270 */
[----:B------:R0:W-:Y:S01]  /*c7f0*/  @!P2 STG.E.U16 [R2.64], R21 ;  /* 0x000000150200a986 */ /* 0x0001e2000c10150a */
[-C--:B------:R-:W-:Y:S02]  /*c800*/  ISETP.GE.AND P2, PT, R138, R0.reuse, PT ;  /* 0x000000008a00720c */ /* 0x080fe40003f46270 */
        /* <DEDUP_REMOVED lines=21> */
[----:B------:R0:W-:Y:S01]  /*c960*/  @!P1 STG.E.U16 [R2.64+0x40], R105 ;  /* 0x0000406902009986 */ /* 0x0001e2000c10150a */
[----:B------:R-:W-:-:S03]  /*c970*/  ISETP.GE.AND P1, PT, R114, R0, PT ;  /* 0x000000007200720c */ /* 0x000fc60003f26270 */
[----:B------:R0:W-:Y:S01]  /*c980*/  @!P0 STG.E.U16 [R2.64+0x200], R29 ;  /* 0x0002001d02008986 */ /* 0x0001e2000c10150a */
[----:B------:R-:W-:-:S09]  /*c990*/  ISETP.GT.AND P0, PT, R108, 0x1, PT ;  /* 0x000000016c00780c */ /* 0x000fd20003f04270 */
[----:B------:R0:W-:Y:S01]  /*c9a0*/  @!P1 STG.E.U16 [R2.64+0x240], R97 ;  /* 0x0002406102009986 */ /* 0x0001e2000c10150a */
[----:B------:R-:W-:-:S04]  /*c9b0*/  IADD3 R148, P1, R148, -0x800, RZ ;  /* 0xfffff80094947810 */ /* 0x000fc80007f3e0ff */
[----:B------:R-:W-:Y:S01]  /*c9c0*/  IADD3.X R146, R146, -0x1, RZ, P1, !PT ;  /* 0xffffffff92927810 */ /* 0x000fe20000ffe4ff */
[----:B0-----:R-:W-:Y:S01]  /*c9d0*/  @!P0 CALL.REL.NOINC `(.L_x_2847) ;  /* 0x0000001000008944 */ /* 0x001fe20003c00000 */
[----:B------:R-:W-:Y:S05]  /*c9e0*/  BRA `(.L_x_2938) ;  /* 0xffff3f5000007947 */ /* 0x000fea000383ffff */
.L_x_2847:
[----:B------:R-:W-:Y:S02]  /*c9f0*/  ISETP.NE.U32.AND P0, PT, RZ, c[0x0][0x328], PT ;  /* 0x0000ca00ff007a0c */ /* 0x000fe40003f05070 */
[----:B------:R-:W-:Y:S02]  /*ca00*/  ISETP.NE.U32.AND P2, PT, RZ, c[0x0][0x348], PT ;  /* 0x0000d200ff007a0c */ /* 0x000fe40003f45070 */
[----:B------:R-:W-:Y:S02]  /*ca10*/  ISETP.NE.AND.EX P1, PT, RZ, c[0x0][0x32c], PT, P0 ;  /* 0x0000cb00ff007a0c */ /* 0x000fe40003f25300 */
[----:B------:R-:W-:-:S11]  /*ca20*/  ISETP.NE.AND.EX P0, PT, RZ, c[0x0][0x34c], PT, P2 ;  /* 0x0000d300ff007a0c */ /* 0x000fd60003f05320 */
[----:B------:R-:W-:Y:S05]  /*ca30*/  @!P1 BRA `(.L_x_2939) ;  /* 0x0000019000009947 */ /* 0x000fea0003800000 */
[----:B------:R-:W2:Y:S01]  /*ca40*/  SHFL.DOWN P1, R0, R153, 0x1, 0x1f ;  /* 0x08201f0099007f89 */ /* 0x000ea20000020000 */
[----:B------:R-:W-:Y:S03]  /*ca50*/  BSSY B0, `(.L_x_2939) ;  /* 0x0000017000007945 */ /* 0x000fe60003800000 */
[----:B------:R-:W3:Y:S04]  /*ca60*/  S2R R6, SR_LANEID ;  /* 0x0000000000067919 */ /* 0x000ee80000000000 */
[----:B------:R-:W4:Y:S01]  /*ca70*/  S2R R7, SR_TID.X ;  /* 0x0000000000077919 */ /* 0x000f220000002100 */
[----:B--2---:R-:W-:Y:S01]  /*ca80*/  @P1 FADD R0, R0, R153 ;  /* 0x0000009900001221 */ /* 0x004fe20000000000 */
[----:B---3--:R-:W-:-:S04]  /*ca90*/  ISETP.NE.AND P2, PT, R6, RZ, PT ;  /* 0x000000ff0600720c */ /* 0x008fc80003f45270 */
[----:B------:R-:W2:Y:S01]  /*caa0*/  SHFL.DOWN P1, R3, R0, 0x2, 0x1f ;  /* 0x08401f0000037f89 */ /* 0x000ea20000020000 */
[----:B----4-:R-:W-:-:S08]  /*cab0*/  ISETP.NE.AND P3, PT, R7, RZ, PT ;  /* 0x000000ff0700720c */ /* 0x010fd00003f65270 */
[----:B------:R-:W-:-:S04]  /*cac0*/  @!P2 SHF.R.S32.HI R6, RZ, 0x1f, R7 ;  /* 0x0000001fff06a819 */ /* 0x000fc80000011407 */
[----:B------:R-:W-:-:S04]  /*cad0*/  @!P2 LEA.HI R6, R6, R7, RZ, 0x5 ;  /* 0x000000070606a211 */ /* 0x000fc800078f28ff */
[----:B------:R-:W-:Y:S01]  /*cae0*/  @!P2 SHF.R.S32.HI R7, RZ, 0x5, R6 ;  /* 0x00000005ff07a819 */ /* 0x000fe20000011406 */
[----:B--2---:R-:W-:-:S05]  /*caf0*/  @P1 FADD R3, R0, R3 ;  /* 0x0000000300031221 */ /* 0x004fca0000000000 */
[----:B------:R-:W2:Y:S02]  /*cb00*/  SHFL.DOWN P1, R2, R3, 0x4, 0x1f ;  /* 0x08801f0003027f89 */ /* 0x000ea40000020000 */
[----:B--2---:R-:W-:-:S05]  /*cb10*/  @P1 FADD R2, R3, R2 ;  /* 0x0000000203021221 */ /* 0x004fca0000000000 */
[----:B------:R-:W2:Y:S02]  /*cb20*/  SHFL.DOWN P1, R5, R2, 0x8, 0x1f ;  /* 0x09001f0002057f89 */ /* 0x000ea40000020000 */
[----:B--2---:R-:W-:-:S05]  /*cb30*/  @P1 FADD R5, R2, R5 ;  /* 0x0000000502051221 */ /* 0x004fca0000000000 */
[----:B------:R-:W2:Y:S02]  /*cb40*/  SHFL.DOWN P1, R4, R5, 0x10, 0x1f ;  /* 0x0a001f0005047f89 */ /* 0x000ea40000020000 */
[----:B--2---:R-:W-:-:S05]  /*cb50*/  @P1 FADD R4, R5, R4 ;  /* 0x0000000405041221 */ /* 0x004fca0000000000 */
[----:B------:R-:W-:Y:S04]  /*cb60*/  @!P2 STS [R7.X4+0x18d4], R4 ;  /* 0x0018d4040700a388 */ /* 0x000fe80000004800 */
[----:B------:R-:W-:Y:S06]  /*cb70*/  BAR.SYNC.DEFER_BLOCKING 0x0 ;  /* 0x0000000000007b1d */ /* 0x000fec0000010000 */
[----:B------:R-:W2:Y:S02]  /*cb80*/  @!P3 LDS R3, [0x18d8] ;  /* 0x0018d800ff03b984 */ /* 0x000ea40000000800 */
[----:B--2---:R-:W-:Y:S01]  /*cb90*/  @!P3 FADD.FTZ R4, R4, R3 ;  /* 0x000000030404b221 */ /* 0x004fe20000010000 */
[----:B------:R-:W-:Y:S05]  /*cba0*/  @P3 BRA `(.L_x_2940) ;  /* 0x0000001000003947 */ /* 0x000fea0003800000 */
[----:B------:R2:W-:Y:S02]  /*cbb0*/  RED.E.ADD.F32.FTZ.RN.STRONG.GPU [R120.64], R4 ;  /* 0x000000047800798e */ /* 0x0005e4000c10e78a */
.L_x_2940:
[----:B------:R-:W-:Y:S05]  /*cbc0*/  BSYNC B0 ;  /* 0x0000000000007941 */ /* 0x000fea0003800000 */
.L_x_2939:
[----:B------:R-:W-:Y:S01]  /*cbd0*/  BSSY B0, `(.L_x_2941) ;  /* 0x000001d000007945 */ /* 0x000fe20003800000 */
[----:B------:R-:W-:Y:S05]  /*cbe0*/  @!P0 BRA `(.L_x_2942) ;  /* 0x000001a000008947 */ /* 0x000fea0003800000 */
[----:B------:R-:W-:Y:S06]  /*cbf0*/  BAR.SYNC.DEFER_BLOCKING 0x0 ;  /* 0x0000000000007b1d */ /* 0x000fec0000010000 */
[----:B------:R-:W3:Y:S04]  /*cc00*/  SHFL.DOWN P0, R0, R151, 0x1, 0x1f ;  /* 0x08201f0097007f89 */ /* 0x000ee80000000000 */
[----:B------:R-:W4:Y:S04]  /*cc10*/  S2R R6, SR_LANEID ;  /* 0x0000000000067919 */ /* 0x000f280000000000 */
[----:B------:R-:W0:Y:S01]  /*cc20*/  S2R R15, SR_TID.X ;  /* 0x00000000000f7919 */ /* 0x000e220000002100 */
[----:B---3--:R-:W-:Y:S01]  /*cc30*/  @P0 FADD R0, R0, R151 ;  /* 0x0000009700000221 */ /* 0x008fe20000000000 */
[----:B----4-:R-:W-:-:S04]  /*cc40*/  ISETP.NE.AND P2, PT, R6, RZ, PT ;  /* 0x000000ff0600720c */ /* 0x010fc80003f45270 */
[----:B------:R-:W3:Y:S01]  /*cc50*/  SHFL.DOWN P0, R3, R0, 0x2, 0x1f ;  /* 0x08401f0000037f89 */ /* 0x000ee20000000000 */
[----:B0-----:R-:W-:-:S08]  /*cc60*/  ISETP.NE.AND P1, PT, R15, RZ, PT ;  /* 0x000000ff0f00720c */ /* 0x001fd00003f25270 */
[----:B------:R-:W-:-:S04]  /*cc70*/  @!P2 SHF.R.S32.HI R6, RZ, 0x1f, R15 ;  /* 0x0000001fff06a819 */ /* 0x000fc8000001140f */
[----:B------:R-:W-:Y:S01]  /*cc80*/  @!P2 LEA.HI R6, R6, R15, RZ, 0x5 ;  /* 0x0000000f0606a211 */ /* 0x000fe200078f28ff */
[----:B---3--:R-:W-:-:S05]  /*cc90*/  @P0 FADD R3, R0, R3 ;  /* 0x0000000300030221 */ /* 0x008fca0000000000 */
[----:B------:R-:W0:Y:S02]  /*cca0*/  SHFL.DOWN P0, R2, R3, 0x4, 0x1f ;  /* 0x08801f0003027f89 */ /* 0x000e240000000000 */
[----:B0-----:R-:W-:Y:S01]  /*ccb0*/  @P0 FADD R2, R3, R2 ;  /* 0x0000000203020221 */ /* 0x001fe20000000000 */
[----:B------:R-:W-:-:S04]  /*ccc0*/  @!P2 SHF.R.S32.HI R3, RZ, 0x5, R6 ;  /* 0x00000005ff03a819 */ /* 0x000fc80000011406 */
[----:B------:R-:W0:Y:S02]  /*ccd0*/  SHFL.DOWN P0, R5, R2, 0x8, 0x1f ;  /* 0x09001f0002057f89 */ /* 0x000e240000000000 */
[----:B0-----:R-:W-:-:S05]  /*cce0*/  @P0 FADD R5, R2, R5 ;  /* 0x0000000502050221 */ /* 0x001fca0000000000 */
[----:B--2---:R-:W0:Y:S02]  /*ccf0*/  SHFL.DOWN P0, R4, R5, 0x10, 0x1f ;  /* 0x0a001f0005047f89 */ /* 0x004e240000000000 */
        /* <DEDUP_REMOVED lines=9> */
.L_x_2942:
[----:B------:R-:W3:Y:S02]  /*cd90*/  S2R R15, SR_TID.X ;  /* 0x00000000000f7919 */ /* 0x000ee40000002100 */
.L_x_2943:
[----:B------:R-:W-:Y:S05]  /*cda0*/  BSYNC B0 ;  /* 0x0000000000007941 */ /* 0x000fea0003800000 */
.L_x_2941:
[----:B---3--:R-:W-:-:S13]  /*cdb0*/  ISETP.GE.AND P0, PT, R15, c[0x0][0x16c], PT ;  /* 0x00005b000f007a0c */ /* 0x008fda0003f06270 */
[----:B------:R-:W-:Y:S05]  /*cdc0*/  @P0 EXIT ;  /* 0x000000000000094d */ /* 0x000fea0003800000 */
[C---:B------:R-:W-:Y:S02]  /*cdd0*/  IMAD R0, R154.reuse, c[0x0][0x2a8], RZ ;  /* 0x0000aa009a007a24 */ /* 0x040fe400078e02ff */
[----:B------:R-:W-:Y:S02]  /*cde0*/  IMAD R154, R154, c[0x0][0x288], RZ ;  /* 0x0000a2009a9a7a24 */ /* 0x000fe400078e02ff */
[----:B0-2---:R-:W-:-:S04]  /*cdf0*/  IMAD.WIDE.U32 R4, R161, c[0x0][0x288], RZ ;  /* 0x0000a200a1047a25 */ /* 0x005fc800078e00ff */
[C---:B------:R-:W-:Y:S02]  /*ce00*/  IMAD R21, R161.reuse, c[0x0][0x28c], R154 ;  /* 0x0000a300a1157a24 */ /* 0x040fe400078e029a */
[----:B------:R-:W-:-:S03]  /*ce10*/  IMAD.WIDE.U32 R2, R161, c[0x0][0x2a8], RZ ;  /* 0x0000aa00a1027a25 */ /* 0x000fc600078e00ff */
[----:B------:R-:W-:Y:S01]  /*ce20*/  IADD3 R21, R5, R21, RZ ;  /* 0x0000001505157210 */ /* 0x000fe20007ffe0ff */
[----:B------:R-:W-:-:S04]  /*ce30*/  IMAD R23, R161, c[0x0][0x2ac], R0 ;  /* 0x0000ab00a1177a24 */ /* 0x000fc800078e0200 */
[----:B------:R-:W-:Y:S02]  /*ce40*/  IMAD.IADD R23, R3, 0x1, R23 ;  /* 0x0000000103177824 */ /* 0x000fe400078e0217 */
.L_x_2944:
[----:B0-----:R-:W0:Y:S01]  /*ce50*/  LDS R17, [R15.X4+0x2e10] ;  /* 0x002e10000f117984 */ /* 0x001e220000004800 */
[----:B------:R-:W-:Y:S01]  /*ce60*/  SHF.R.S32.HI R0, RZ, 0x1f, R15 ;  /* 0x0000001fff007819 */ /* 0x000fe2000001140f */
[----:B------:R-:W-:Y:S01]  /*ce70*/  IMAD.MOV.U32 R7, RZ, RZ, R21 ;  /* 0x000000ffff077224 */ /* 0x000fe200078e0015 */
[----:B------:R-:W-:Y:S01]  /*ce80*/  MOV R8, R2 ;  /* 0x0000000200087202 */ /* 0x000fe20000000f00 */
[----:B------:R2:W3:Y:S01]  /*ce90*/  LDS R19, [R15.X4+0x3210] ;  /* 0x003210000f137984 */ /* 0x0004e20000004800 */
[----:B------:R-:W-:Y:S01]  /*cea0*/  MOV R9, R23 ;  /* 0x0000001700097202 */ /* 0x000fe20000000f00 */
[C---:B------:R-:W-:Y:S01]  /*ceb0*/  IMAD R12, R0.reuse, c[0x0][0x290], RZ ;  /* 0x0000a400000c7a24 */ /* 0x040fe200078e02ff */
[----:B------:R-:W-:Y:S01]  /*cec0*/  MOV R6, R4 ;  /* 0x0000000400067202 */ /* 0x000fe20000000f00 */
[----:B------:R-:W-:Y:S01]  /*ced0*/  IMAD R0, R0, c[0x0][0x2b0], RZ ;  /* 0x0000ac0000007a24 */ /* 0x000fe200078e02ff */
[----:B------:R-:W-:Y:S01]  /*cee0*/  YIELD ;  /* 0x0000000000007946 */ /* 0x000fe20003800000 */
[----:B------:R-:W-:-:S04]  /*cef0*/  IMAD.WIDE.U32 R10, R15, c[0x0][0x2b0], R8 ;  /* 0x0000ac000f0a7a25 */ /* 0x000fc800078e0008 */
[----:B------:R-:W-:-:S04]  /*cf00*/  IMAD.WIDE.U32 R6, R15, c[0x0][0x290], R6 ;  /* 0x0000a4000f067a25 */ /* 0x000fc800078e0006 */
[C---:B------:R-:W-:Y:S01]  /*cf10*/  IMAD R9, R15.reuse, c[0x0][0x294], R12 ;  /* 0x0000a5000f097a24 */ /* 0x040fe200078e020c */
[----:B------:R-:W-:Y:S01]  /*cf20*/  LEA R8, P0, R6, c[0x0][0x310], 0x2 ;  /* 0x0000c40006087a11 */ /* 0x000fe200078010ff */
[----:B------:R-:W-:Y:S01]  /*cf30*/  IMAD R13, R15, c[0x0][0x2b4], R0 ;  /* 0x0000ad000f0d7a24 */ /* 0x000fe200078e0200 */
[----:B------:R-:W-:Y:S01]  /*cf40*/  LEA R12, P1, R10, c[0x0][0x318], 0x2 ;  /* 0x0000c6000a0c7a11 */ /* 0x000fe200078210ff */
[----:B------:R-:W-:Y:S01]  /*cf50*/  IMAD.IADD R9, R7, 0x1, R9 ;  /* 0x0000000107097824 */ /* 0x000fe200078e0209 */
[----:B--2---:R-:W-:Y:S02]  /*cf60*/  IADD3 R15, R15, c[0x0][0x0], RZ ;  /* 0x000000000f0f7a10 */ /* 0x004fe40007ffe0ff */
[----:B------:R-:W-:Y:S02]  /*cf70*/  IADD3 R7, R11, R13, RZ ;  /* 0x0000000d0b077210 */ /* 0x000fe40007ffe0ff */
[----:B------:R-:W-:Y:S02]  /*cf80*/  LEA.HI.X R9, R6, c[0x0][0x314], R9, 0x2, P0 ;  /* 0x0000c50006097a11 */ /* 0x000fe400000f1409 */
[----:B------:R-:W-:-:S02]  /*cf90*/  ISETP.GE.AND P0, PT, R15, c[0x0][0x16c], PT ;  /* 0x00005b000f007a0c */ /* 0x000fc40003f06270 */
[----:B------:R-:W-:Y:S01]  /*cfa0*/  LEA.HI.X R13, R10, c[0x0][0x31c], R7, 0x2, P1 ;  /* 0x0000c7000a0d7a11 */ /* 0x000fe200008f1407 */
[----:B0-----:R0:W-:Y:S04]  /*cfb0*/  RED.E.ADD.F32.FTZ.RN.STRONG.GPU [R8.64], R17 ;  /* 0x000000110800798e */ /* 0x0011e8000c10e78a */
[----:B---3--:R0:W-:Y:S06]  /*cfc0*/  RED.E.ADD.F32.FTZ.RN.STRONG.GPU [R12.64], R19 ;  /* 0x000000130c00798e */ /* 0x0081ec000c10e78a */
[----:B------:R-:W-:Y:S05]  /*cfd0*/  @!P0 BRA `(.L_x_2944) ;  /* 0xfffffe7000008947 */ /* 0x000fea000383ffff */
[----:B------:R-:W-:Y:S05]  /*cfe0*/  EXIT ;  /* 0x000000000000794d */ /* 0x000fea0003800000 */
.L_x_2890:
[----:B------:R-:W-:Y:S01]  /*cff0*/  HFMA2.MMA R231, -RZ, RZ, 0, 0 ;  /* 0x00000000ffe77435 */ /* 0x000fe200000001ff */
[----:B------:R-:W-:Y:S01]  /*d000*/  MOV R229, R66 ;  /* 0x0000004200e57202 */ /* 0x000fe20000000f00 */
[----:B------:R-:W-:Y:S01]  /*d010*/  IMAD.MOV.U32 R228, RZ, RZ, 0x1 ;  /* 0x00000001ffe47424 */ /* 0x000fe200078e00ff */
[----:B------:R-:W-:-:S02]  /*d020*/  MOV R232, 0xffffffff ;  /* 0xffffffff00e87802 */ /* 0x000fc40000000f00 */
[----:B------:R-:W-:Y:S02]  /*d030*/  MOV R64, 0xd050 ;  /* 0x0000d05000407802 */ /* 0x000fe40000000f00 */
[----:B-1----:R-:W-:Y:S05]  /*d040*/  CALL.REL.NOINC `($__internal_119_$__cuda_sm70_shflsync_up) ;  /* 0x00000ee000007944 */ /* 0x002fea0003c00000 */
[----:B-1----:R-:W-:Y:S01]  /*d050*/  IMAD.MOV.U32 R227, RZ, RZ, R228 ;  /* 0x000000ffffe37224 */ /* 0x002fe200078e00e4 */
[----:B0-----:R-:W-:Y:S05]  /*d060*/  BRA `(.L_x_2945) ;  /* 0xffffb1e000007947 */ /* 0x001fea000383ffff */
.L_x_2891:
[----:B------:R-:W-:Y:S01]  /*d070*/  HFMA2.MMA R228, -RZ, RZ, 0, 5.9604644775390625e-08 ;  /* 0x00000001ffe47435 */ /* 0x000fe200000001ff */
[----:B------:R-:W-:Y:S01]  /*d080*/  MOV R229, R67 ;  /* 0x0000004300e57202 */ /* 0x000fe20000000f00 */
[----:B------:R-:W-:Y:S01]  /*d090*/  IMAD.MOV.U32 R231, RZ, RZ, RZ ;  /* 0x000000ffffe77224 */ /* 0x000fe200078e00ff */
[----:B------:R-:W-:Y:S02]  /*d0a0*/  MOV R232, 0xffffffff ;  /* 0xffffffff00e87802 */ /* 0x000fe40000000f00 */
[----:B------:R-:W-:Y:S02]  /*d0b0*/  MOV R64, 0xd0d0 ;  /* 0x0000d0d000407802 */ /* 0x000fe40000000f00 */
[----:B012---:R-:W-:Y:S05]  /*d0c0*/  CALL.REL.NOINC `($__internal_119_$__cuda_sm70_shflsync_up) ;  /* 0x00000e6000007944 */ /* 0x007fea0003c00000 */
[C---:B------:R-:W-:Y:S01]  /*d0d0*/  FMUL.FTZ R227, R66.reuse, R227 ;  /* 0x000000e342e37220 */ /* 0x040fe20000410000 */
[----:B------:R-:W-:Y:S01]  /*d0e0*/  ISETP.GE.AND P0, PT, R145, 0x1, PT ;  /* 0x000000019100780c */ /* 0x000fe20003f06270 */
[C---:B-1----:R-:W-:Y:S01]  /*d0f0*/  FFMA.FTZ R64, R66.reuse, R228, R67 ;  /* 0x000000e442407223 */ /* 0x042fe20000010043 */
[----:B------:R-:W-:Y:S01]  /*d100*/  HFMA2.MMA R228, -RZ, RZ, 0, 1.1920928955078125e-07 ;  /* 0x00000002ffe47435 */ /* 0x000fe200000001ff */
[----:B0-----:R-:W-:Y:S01]  /*d110*/  IMAD.MOV.U32 R231, RZ, RZ, RZ ;  /* 0x000000ffffe77224 */ /* 0x001fe200078e00ff */
[----:B------:R-:W-:-:S02]  /*d120*/  FSEL R227, R66, R227, !P0 ;  /* 0x000000e342e37208 */ /* 0x000fc40004000000 */
[----:B------:R-:W-:Y:S02]  /*d130*/  FSEL R67, R67, R64, !P0 ;  /* 0x0000004043437208 */ /* 0x000fe40004000000 */
[----:B------:R-:W-:Y:S02]  /*d140*/  MOV R232, 0xffffffff ;  /* 0xffffffff00e87802 */ /* 0x000fe40000000f00 */
[----:B------:R-:W-:Y:S02]  /*d150*/  MOV R229, R227 ;  /* 0x000000e300e57202 */ /* 0x000fe40000000f00 */
[----:B------:R-:W-:Y:S02]  /*d160*/  MOV R64, 0xd180 ;  /* 0x0000d18000407802 */ /* 0x000fe40000000f00 */
[----:B------:R-:W-:Y:S05]  /*d170*/  CALL.REL.NOINC `($__internal_119_$__cuda_sm70_shflsync_up) ;  /* 0x00000db000007944 */ /* 0x000fea0003c00000 */
[----:B-1----:R-:W-:Y:S01]  /*d180*/  IMAD.MOV.U32 R66, RZ, RZ, R228 ;  /* 0x000000ffff427224 */ /* 0x002fe200078e00e4 */
[----:B------:R-:W-:Y:S01]  /*d190*/  HFMA2.MMA R228, -RZ, RZ, 0, 1.1920928955078125e-07 ;  /* 0x00000002ffe47435 */ /* 0x000fe200000001ff */
[----:B0-----:R-:W-:Y:S01]  /*d1a0*/  MOV R229, R67 ;  /* 0x0000004300e57202 */ /* 0x001fe20000000f00 */
[----:B------:R-:W-:Y:S01]  /*d1b0*/  IMAD.MOV.U32 R231, RZ, RZ, RZ ;  /* 0x000000ffffe77224 */ /* 0x000fe200078e00ff */
[----:B------:R-:W-:-:S02]  /*d1c0*/  MOV R232, 0xffffffff ;  /* 0xffffffff00e87802 */ /* 0x000fc40000000f00 */
[----:B------:R-:W-:Y:S02]  /*d1d0*/  MOV R64, 0xd1f0 ;  /* 0x0000d1f000407802 */ /* 0x000fe40000000f00 */
[----:B------:R-:W-:Y:S05]  /*d1e0*/  CALL.REL.NOINC `($__internal_119_$__cuda_sm70_shflsync_up) ;  /* 0x00000d4000007944 */ /* 0x000fea0003c00000 */
[----:B------:R-:W-:Y:S01]  /*d1f0*/  ISETP.GE.AND P0, PT, R145, 0x2, PT ;  /* 0x000000029100780c */ /* 0x000fe20003f06270 */
[----:B0-----:R-:W-:Y:S01]  /*d200*/  IMAD.MOV.U32 R231, RZ, RZ, RZ ;  /* 0x000000ffffe77224 */ /* 0x001fe200078e00ff */
[----:B------:R-:W-:Y:S02]  /*d210*/  MOV R232, 0xffffffff ;  /* 0xffffffff00e87802 */ /* 0x000fe40000000f00 */
[----:B------:R-:W-:-:S09]  /*d220*/  MOV R64, 0xd280 ;  /* 0x0000d28000407802 */ /* 0x000fd20000000f00 */
[----:B-1----:R-:W-:Y:S01]  /*d230*/  @P0 FFMA.FTZ R67, R227, R228, R67 ;  /* 0x000000e4e3430223 */ /* 0x002fe20000010043 */
[----:B------:R-:W-:Y:S01]  /*d240*/  HFMA2.MMA R228, -RZ, RZ, 0, 2.384185791015625e-07 ;  /* 0x00000004ffe47435 */ /* 0x000fe200000001ff */
[----:B------:R-:W-:-:S05]  /*d250*/  @P0 FMUL.FTZ R227, R66, R227 ;  /* 0x000000e342e30220 */ /* 0x000fca0000410000 */
[----:B------:R-:W-:Y:S02]  /*d260*/  MOV R229, R227 ;  /* 0x000000e300e57202 */ /* 0x000fe40000000f00 */
[----:B------:R-:W-:Y:S05]  /*d270*/  CALL.REL.NOINC `($__internal_119_$__cuda_sm70_shflsync_up) ;  /* 0x00000cb000007944 */ /* 0x000fea0003c00000 */
[----:B-1----:R-:W-:Y:S01]  /*d280*/  IMAD.MOV.U32 R66, RZ, RZ, R228 ;  /* 0x000000ffff427224 */ /* 0x002fe200078e00e4 */
[----:B------:R-:W-:Y:S01]  /*d290*/  HFMA2.MMA R228, -RZ, RZ, 0, 2.384185791015625e-07 ;  /* 0x00000004ffe47435 */ /* 0x000fe200000001ff */
[----:B0-----:R-:W-:Y:S01]  /*d2a0*/  MOV R229, R67 ;  /* 0x0000004300e57202 */ /* 0x001fe20000000f00 */
[----:B------:R-:W-:Y:S01]  /*d2b0*/  IMAD.MOV.U32 R231, RZ, RZ, RZ ;  /* 0x000000ffffe77224 */ /* 0x000fe200078e00ff */
[----:B------:R-:W-:Y:S02]  /*d2c0*/  MOV R232, 0xffffffff ;  /* 0xffffffff00e87802 */ /* 0x000fe40000000f00 */
[----:B------:R-:W-:Y:S02]  /*d2d0*/  MOV R64, 0xd2f0 ;  /* 0x0000d2f000407802 */ /* 0x000fe40000000f00 */
[----:B------:R-:W-:Y:S05]  /*d2e0*/  CALL.REL.NOINC `($__internal_119_$__cuda_sm70_shflsync_up) ;  /* 0x00000c4000007944 */ /* 0x000fea0003c00000 */
[----:B------:R-:W-:Y:S01]  /*d2f0*/  ISETP.GE.AND P0, PT, R145, 0x4, PT ;  /* 0x000000049100780c */ /* 0x000fe20003f06270 */
[----:B0-----:R-:W-:Y:S01]  /*d300*/  IMAD.MOV.U32 R231, RZ, RZ, RZ ;  /* 0x000000ffffe77224 */ /* 0x001fe200078e00ff */
[----:B------:R-:W-:Y:S02]  /*d310*/  MOV R232, 0xffffffff ;  /* 0xffffffff00e87802 */ /* 0x000fe40000000f00 */
[----:B------:R-:W-:-:S09]  /*d320*/  MOV R64, 0xd380 ;  /* 0x0000d38000407802 */ /* 0x000fd20000000f00 */
[----:B-1----:R-:W-:Y:S01]  /*d330*/  @P0 FFMA.FTZ R67, R227, R228, R67 ;  /* 0x000000e4e3430223 */ /* 0x002fe20000010043 */
[----:B------:R-:W-:Y:S01]  /*d340*/  HFMA2.MMA R228, -RZ, RZ, 0, 4.76837158203125e-07 ;  /* 0x00000008ffe47435 */ /* 0x000fe200000001ff */
[----:B------:R-:W-:-:S05]  /*d350*/  @P0 FMUL.FTZ R227, R66, R227 ;  /* 0x000000e342e30220 */ /* 0x000fca0000410000 */
[----:B------:R-:W-:Y:S02]  /*d360*/  MOV R229, R227 ;  /* 0x000000e300e57202 */ /* 0x000fe40000000f00 */
[----:B------:R-:W-:Y:S05]  /*d370*/  CALL.REL.NOINC `($__internal_119_$__cuda_sm70_shflsync_up) ;  /* 0x00000bb000007944 */ /* 0x000fea0003c00000 */
[----:B-1----:R-:W-:Y:S01]  /*d380*/  IMAD.MOV.U32 R66, RZ, RZ, R228 ;  /* 0x000000ffff427224 */ /* 0x002fe200078e00e4 */
[----:B------:R-:W-:Y:S01]  /*d390*/  HFMA2.MMA R228, -RZ, RZ, 0, 4.76837158203125e-07 ;  /* 0x00000008ffe47435 */ /* 0x000fe200000001ff */
        /* <DEDUP_REMOVED lines=10> */
[----:B------:R-:W-:Y:S01]  /*d440*/  HFMA2.MMA R228, -RZ, RZ, 0, 9.5367431640625e-07 ;  /* 0x00000010ffe47435 */ /* 0x000fe200000001ff */
[----:B------:R-:W-:-:S03]  /*d450*/  @P0 FMUL.FTZ R227, R66, R227 ;  /* 0x000000e342e30220 */ /* 0x000fc60000410000 */
[----:B------:R-:W-:Y:S01]  /*d460*/  MOV R204, R67 ;  /* 0x0000004300cc7202 */ /* 0x000fe20000000f00 */
[----:B------:R-:W-:Y:S01]  /*d470*/  IMAD.MOV.U32 R206, RZ, RZ, R227 ;  /* 0x000000ffffce7224 */ /* 0x000fe200078e00e3 */
[----:B------:R-:W-:Y:S02]  /*d480*/  MOV R229, R227 ;  /* 0x000000e300e57202 */ /* 0x000fe40000000f00 */
[----:B------:R-:W-:Y:S05]  /*d490*/  CALL.REL.NOINC `($__internal_119_$__cuda_sm70_shflsync_up) ;  /* 0x00000a9000007944 */ /* 0x000fea0003c00000 */
[----:B-1----:R-:W-:Y:S01]  /*d4a0*/  MOV R226, R228 ;  /* 0x000000e400e27202 */ /* 0x002fe20000000f00 */
[----:B------:R-:W-:Y:S01]  /*d4b0*/  HFMA2.MMA R228, -RZ, RZ, 0, 9.5367431640625e-07 ;  /* 0x00000010ffe47435 */ /* 0x000fe200000001ff */
[----:B0-----:R-:W-:Y:S01]  /*d4c0*/  IMAD.MOV.U32 R229, RZ, RZ, R67 ;  /* 0x000000ffffe57224 */ /* 0x001fe200078e0043 */
[----:B------:R-:W-:Y:S01]  /*d4d0*/  MOV R231, RZ ;  /* 0x000000ff00e77202 */ /* 0x000fe20000000f00 */
[----:B------:R-:W-:Y:S01]  /*d4e0*/  IMAD.MOV.U32 R232, RZ, RZ, -0x1 ;  /* 0xffffffffffe87424 */ /* 0x000fe200078e00ff */
[----:B------:R-:W-:Y:S02]  /*d4f0*/  MOV R64, 0xd510 ;  /* 0x0000d51000407802 */ /* 0x000fe40000000f00 */
[----:B------:R-:W-:Y:S05]  /*d500*/  CALL.REL.NOINC `($__internal_119_$__cuda_sm70_shflsync_up) ;  /* 0x00000a2000007944 */ /* 0x000fea0003c00000 */
[----:B-1----:R-:W-:Y:S01]  /*d510*/  MOV R64, R228 ;  /* 0x000000e400407202 */ /* 0x002fe20000000f00 */
[----:B0-----:R-:W-:Y:S05]  /*d520*/  BRA `(.L_x_2946) ;  /* 0xffffaea000007947 */ /* 0x001fea000383ffff */
.L_x_2894:
[----:B------:R-:W-:Y:S01]  /*d530*/  HFMA2.MMA R228, -RZ, RZ, 0, 5.9604644775390625e-08 ;  /* 0x00000001ffe47435 */ /* 0x000fe200000001ff */
[----:B------:R-:W-:Y:S01]  /*d540*/  IMAD.MOV.U32 R231, RZ, RZ, RZ ;  /* 0x000000ffffe77224 */ /* 0x000fe200078e00ff */
[----:B------:R-:W-:-:S02]  /*d550*/  MOV R232, 0xffffffff ;  /* 0xffffffff00e87802 */ /* 0x000fc40000000f00 */
[----:B------:R-:W-:Y:S02]  /*d560*/  MOV R64, 0xd580 ;  /* 0x0000d58000407802 */ /* 0x000fe40000000f00 */
[----:B01----:R-:W-:Y:S05]  /*d570*/  CALL.REL.NOINC `($__internal_119_$__cuda_sm70_shflsync_up) ;  /* 0x000009b000007944 */ /* 0x003fea0003c00000 */
[----:B-1----:R-:W-:Y:S01]  /*d580*/  MOV R66, R228 ;  /* 0x000000e400427202 */ /* 0x002fe20000000f00 */
[----:B------:R-:W-:Y:S01]  /*d590*/  HFMA2.MMA R228, -RZ, RZ, 0, 5.9604644775390625e-08 ;  /* 0x00000001ffe47435 */ /* 0x000fe200000001ff */
[----:B0-----:R-:W-:Y:S01]  /*d5a0*/  IMAD.MOV.U32 R229, RZ, RZ, R230 ;  /* 0x000000ffffe57224 */ /* 0x001fe200078e00e6 */
[----:B------:R-:W-:Y:S01]  /*d5b0*/  MOV R231, RZ ;  /* 0x000000ff00e77202 */ /* 0x000fe20000000f00 */
[----:B------:R-:W-:Y:S01]  /*d5c0*/  IMAD.MOV.U32 R232, RZ, RZ, -0x1 ;  /* 0xffffffffffe87424 */ /* 0x000fe200078e00ff */
[----:B------:R-:W-:Y:S02]  /*d5d0*/  MOV R64, 0xd5f0 ;  /* 0x0000d5f000407802 */ /* 0x000fe40000000f00 */
[----:B------:R-:W-:Y:S05]  /*d5e0*/  CALL.REL.NOINC `($__internal_119_$__cuda_sm70_shflsync_up) ;  /* 0x0000094000007944 */ /* 0x000fea0003c00000 */
[----:B------:R-:W-:Y:S01]  /*d5f0*/  HFMA2.MMA R226, -RZ, RZ, 0, 0 ;  /* 0x00000000ffe27435 */ /* 0x000fe200000001ff */
[----:B------:R-:W-:Y:S01]  /*d600*/  MOV R204, R66 ;  /* 0x0000004200cc7202 */ /* 0x000fe20000000f00 */
[----:B------:R-:W-:Y:S01]  /*d610*/  IMAD.MOV.U32 R67, RZ, RZ, R132 ;  /* 0x000000ffff437224 */ /* 0x000fe200078e0084 */
[----:B-1----:R-:W-:Y:S01]  /*d620*/  MOV R206, R228 ;  /* 0x000000e400ce7202 */ /* 0x002fe20000000f00 */
[----:B------:R-:W-:Y:S01]  /*d630*/  IMAD.MOV.U32 R66, RZ, RZ, -0x1 ;  /* 0xffffffffff427424 */ /* 0x000fe200078e00ff */
[----:B------:R-:W-:-:S02]  /*d640*/  MOV R227, 0x1f ;  /* 0x0000001f00e37802 */ /* 0x000fc40000000f00 */
[----:B------:R-:W-:Y:S02]  /*d650*/  MOV R64, 0xd670 ;  /* 0x0000d67000407802 */ /* 0x000fe40000000f00 */
[----:B0-----:R-:W-:Y:S05]  /*d660*/  CALL.REL.NOINC `($__internal_118_$__cuda_sm70_shflsync_idx_p) ;  /* 0x0000088000007944 */ /* 0x001fea0003c00000 */
[----:B0-----:R-:W-:Y:S01]  /*d670*/  HFMA2.MMA R227, -RZ, RZ, 0, 1.847743988037109375e-06 ;  /* 0x0000001fffe37435 */ /* 0x001fe200000001ff */
[----:B-1----:R-:W-:Y:S01]  /*d680*/  MOV R132, R66 ;  /* 0x0000004200847202 */ /* 0x002fe20000000f00 */
[----:B------:R-:W-:Y:S01]  /*d690*/  IMAD.MOV.U32 R226, RZ, RZ, RZ ;  /* 0x000000ffffe27224 */ /* 0x000fe200078e00ff */
[----:B------:R-:W-:Y:S02]  /*d6a0*/  MOV R67, R133 ;  /* 0x0000008500437202 */ /* 0x000fe40000000f00 */
[----:B------:R-:W-:Y:S02]  /*d6b0*/  MOV R66, 0xffffffff ;  /* 0xffffffff00427802 */ /* 0x000fe40000000f00 */
[----:B------:R-:W-:Y:S02]  /*d6c0*/  MOV R64, 0xd6e0 ;  /* 0x0000d6e000407802 */ /* 0x000fe40000000f00 */
[----:B------:R-:W-:Y:S05]  /*d6d0*/  CALL.REL.NOINC `($__internal_118_$__cuda_sm70_shflsync_idx_p) ;  /* 0x0000081000007944 */ /* 0x000fea0003c00000 */
[----:B-1----:R-:W-:Y:S01]  /*d6e0*/  IMAD.MOV.U32 R65, RZ, RZ, R66 ;  /* 0x000000ffff417224 */ /* 0x002fe200078e0042 */
[----:B0-----:R-:W-:Y:S05]  /*d6f0*/  BRA `(.L_x_2947) ;  /* 0xffffae5000007947 */ /* 0x001fea000383ffff */
.L_x_2897:
[----:B------:R-:W-:Y:S01]  /*d700*/  HFMA2.MMA R227, -RZ, RZ, 0, 5.9604644775390625e-08 ;  /* 0x00000001ffe37435 */ /* 0x000fe200000001ff */
[----:B------:R-:W-:Y:S01]  /*d710*/  MOV R226, R66 ;  /* 0x0000004200e27202 */ /* 0x000fe20000000f00 */
[----:B------:R-:W-:Y:S01]  /*d720*/  IMAD.MOV.U32 R230, RZ, RZ, 0x1f ;  /* 0x0000001fffe67424 */ /* 0x000fe200078e00ff */
[----:B------:R-:W-:-:S02]  /*d730*/  MOV R229, 0xffffffff ;  /* 0xffffffff00e57802 */ /* 0x000fc40000000f00 */
[----:B------:R-:W-:Y:S02]  /*d740*/  MOV R64, 0xd760 ;  /* 0x0000d76000407802 */ /* 0x000fe40000000f00 */
[----:B------:R-:W-:Y:S05]  /*d750*/  CALL.REL.NOINC `($__internal_117_$__cuda_sm70_shflsync_down) ;  /* 0x0000075000007944 */ /* 0x000fea0003c00000 */
[----:B-1----:R-:W-:Y:S01]  /*d760*/  MOV R221, R230 ;  /* 0x000000e600dd7202 */ /* 0x002fe20000000f00 */
[----:B0-----:R-:W-:Y:S05]  /*d770*/  BRA `(.L_x_2948) ;  /* 0xffffb2a000007947 */ /* 0x001fea000383ffff */
.L_x_2898:
[----:B------:R-:W-:Y:S01]  /*d780*/  HFMA2.MMA R227, -RZ, RZ, 0, 5.9604644775390625e-08 ;  /* 0x00000001ffe37435 */ /* 0x000fe200000001ff */
[----:B------:R-:W-:Y:S01]  /*d790*/  IMAD.MOV.U32 R226, RZ, RZ, R67 ;  /* 0x000000ffffe27224 */ /* 0x000fe200078e0043 */
[----:B------:R-:W-:Y:S01]  /*d7a0*/  MOV R230, 0x1f ;  /* 0x0000001f00e67802 */ /* 0x000fe20000000f00 */
[----:B------:R-:W-:Y:S01]  /*d7b0*/  IMAD.MOV.U32 R229, RZ, RZ, -0x1 ;  /* 0xffffffffffe57424 */ /* 0x000fe200078e00ff */
[----:B------:R-:W-:Y:S02]  /*d7c0*/  MOV R64, 0xd7e0 ;  /* 0x0000d7e000407802 */ /* 0x000fe40000000f00 */
[----:B01----:R-:W-:Y:S05]  /*d7d0*/  CALL.REL.NOINC `($__internal_117_$__cuda_sm70_shflsync_down) ;  /* 0x000006d000007944 */ /* 0x003fea0003c00000 */
[C---:B------:R-:W-:Y:S01]  /*d7e0*/  FMUL.FTZ R65, R66.reuse, R221 ;  /* 0x000000dd42417220 */ /* 0x040fe20000410000 */
[----:B0-----:R-:W-:Y:S01]  /*d7f0*/  HFMA2.MMA R227, -RZ, RZ, 0, 1.1920928955078125e-07 ;  /* 0x00000002ffe37435 */ /* 0x001fe200000001ff */
[C---:B-1----:R-:W-:Y:S01]  /*d800*/  FFMA.FTZ R230, R66.reuse, R230, R67 ;  /* 0x000000e642e67223 */ /* 0x042fe20000010043 */
[----:B------:R-:W-:Y:S01]  /*d810*/  MOV R64, 0xd880 ;  /* 0x0000d88000407802 */ /* 0x000fe20000000f00 */
[----:B------:R-:W-:Y:S01]  /*d820*/  IMAD.MOV.U32 R229, RZ, RZ, -0x1 ;  /* 0xffffffffffe57424 */ /* 0x000fe200078e00ff */
[----:B------:R-:W-:-:S02]  /*d830*/  FSEL R221, R66, R65, !P4 ;  /* 0x0000004142dd7208 */ /* 0x000fc40006000000 */
[----:B------:R-:W-:Y:S02]  /*d840*/  FSEL R67, R67, R230, !P4 ;  /* 0x000000e643437208 */ /* 0x000fe40006000000 */
[----:B------:R-:W-:Y:S02]  /*d850*/  MOV R230, 0x1f ;  /* 0x0000001f00e67802 */ /* 0x000fe40000000f00 */
[----:B------:R-:W-:Y:S02]  /*d860*/  MOV R226, R221 ;  /* 0x000000dd00e27202 */ /* 0x000fe40000000f00 */
[----:B------:R-:W-:Y:S05]  /*d870*/  CALL.REL.NOINC `($__internal_117_$__cuda_sm70_shflsync_down) ;  /* 0x0000063000007944 */ /* 0x000fea0003c00000 */
[----:B0-----:R-:W-:Y:S01]  /*d880*/  HFMA2.MMA R227, -RZ, RZ, 0, 1.1920928955078125e-07 ;  /* 0x00000002ffe37435 */ /* 0x001fe200000001ff */
[----:B-1----:R-:W-:Y:S01]  /*d890*/  MOV R66, R230 ;  /* 0x000000e600427202 */ /* 0x002fe20000000f00 */
[----:B------:R-:W-:Y:S01]  /*d8a0*/  IMAD.MOV.U32 R226, RZ, RZ, R67 ;  /* 0x000000ffffe27224 */ /* 0x000fe200078e0043 */
[----:B------:R-:W-:Y:S01]  /*d8b0*/  MOV R230, 0x1f ;  /* 0x0000001f00e67802 */ /* 0x000fe20000000f00 */
[----:B------:R-:W-:Y:S01]  /*d8c0*/  IMAD.MOV.U32 R229, RZ, RZ, -0x1 ;  /* 0xffffffffffe57424 */ /* 0x000fe200078e00ff */
[----:B------:R-:W-:Y:S02]  /*d8d0*/  MOV R64, 0xd8f0 ;  /* 0x0000d8f000407802 */ /* 0x000fe40000000f00 */
[----:B------:R-:W-:Y:S05]  /*d8e0*/  CALL.REL.NOINC `($__internal_117_$__cuda_sm70_shflsync_down) ;  /* 0x000005c000007944 */ /* 0x000fea0003c00000 */
[----:B-1----:R-:W-:Y:S01]  /*d8f0*/  @!P3 FFMA.FTZ R67, R221, R230, R67 ;  /* 0x000000e6dd43b223 */ /* 0x002fe20000010043 */
[----:B0-----:R-:W-:Y:S01]  /*d900*/  HFMA2.MMA R227, -RZ, RZ, 0, 2.384185791015625e-07 ;  /* 0x00000004ffe37435 */ /* 0x001fe200000001ff */
[----:B------:R-:W-:Y:S01]  /*d910*/  @!P3 FMUL.FTZ R221, R66, R221 ;  /* 0x000000dd42ddb220 */ /* 0x000fe20000410000 */
[----:B------:R-:W-:Y:S01]  /*d920*/  MOV R230, 0x1f ;  /* 0x0000001f00e67802 */ /* 0x000fe20000000f00 */
[----:B------:R-:W-:Y:S01]  /*d930*/  IMAD.MOV.U32 R229, RZ, RZ, -0x1 ;  /* 0xffffffffffe57424 */ /* 0x000fe200078e00ff */
[----:B------:R-:W-:-:S02]  /*d940*/  MOV R64, 0xd970 ;  /* 0x0000d97000407802 */ /* 0x000fc40000000f00 */
[----:B------:R-:W-:Y:S02]  /*d950*/  MOV R226, R221 ;  /* 0x000000dd00e27202 */ /* 0x000fe40000000f00 */
[----:B------:R-:W-:Y:S05]  /*d960*/  CALL.REL.NOINC `($__internal_117_$__cuda_sm70_shflsync_down) ;  /* 0x0000054000007944 */ /* 0x000fea0003c00000 */
[----:B0-----:R-:W-:Y:S01]  /*d970*/  HFMA2.MMA R227, -RZ, RZ, 0, 2.384185791015625e-07 ;  /* 0x00000004ffe37435 */ /* 0x001fe200000001ff */
[----:B-1----:R-:W-:Y:S01]  /*d980*/  MOV R66, R230 ;  /* 0x000000e600427202 */ /* 0x002fe20000000f00 */
[----:B------:R-:W-:Y:S01]  /*d990*/  IMAD.MOV.U32 R226, RZ, RZ, R67 ;  /* 0x000000ffffe27224 */ /* 0x000fe200078e0043 */
[----:B------:R-:W-:Y:S01]  /*d9a0*/  MOV R230, 0x1f ;  /* 0x0000001f00e67802 */ /* 0x000fe20000000f00 */
[----:B------:R-:W-:Y:S01]  /*d9b0*/  IMAD.MOV.U32 R229, RZ, RZ, -0x1 ;  /* 0xffffffffffe57424 */ /* 0x000fe200078e00ff */
[----:B------:R-:W-:Y:S02]  /*d9c0*/  MOV R64, 0xd9e0 ;  /* 0x0000d9e000407802 */ /* 0x000fe40000000f00 */
[----:B------:R-:W-:Y:S05]  /*d9d0*/  CALL.REL.NOINC `($__internal_117_$__cuda_sm70_shflsync_down) ;  /* 0x000004d000007944 */ /* 0x000fea0003c00000 */
[----:B-1----:R-:W-:Y:S01]  /*d9e0*/  @!P2 FFMA.FTZ R67, R221, R230, R67 ;  /* 0x000000e6dd43a223 */ /* 0x002fe20000010043 */
[----:B0-----:R-:W-:Y:S01]  /*d9f0*/  HFMA2.MMA R227, -RZ, RZ, 0, 4.76837158203125e-07 ;  /* 0x00000008ffe37435 */ /* 0x001fe200000001ff */
[----:B------:R-:W-:Y:S01]  /*da00*/  @!P2 FMUL.FTZ R221, R66, R221 ;  /* 0x000000dd42dda220 */ /* 0x000fe20000410000 */
[----:B------:R-:W-:Y:S01]  /*da10*/  MOV R230, 0x1f ;  /* 0x0000001f00e67802 */ /* 0x000fe20000000f00 */
[----:B------:R-:W-:Y:S01]  /*da20*/  IMAD.MOV.U32 R229, RZ, RZ, -0x1 ;  /* 0xffffffffffe57424 */ /* 0x000fe200078e00ff */
[----:B------:R-:W-:-:S02]  /*da30*/  MOV R64, 0xda60 ;  /* 0x0000da6000407802 */ /* 0x000fc40000000f00 */
[----:B------:R-:W-:Y:S02]  /*da40*/  MOV R226, R221 ;  /* 0x000000dd00e27202 */ /* 0x000fe40000000f00 */
[----:B------:R-:W-:Y:S05]  /*da50*/  CALL.REL.NOINC `($__internal_117_$__cuda_sm70_shflsync_down) ;  /* 0x0000045000007944 */ /* 0x000fea0003c00000 */
[----:B0-----:R-:W-:Y:S01]  /*da60*/  HFMA2.MMA R227, -RZ, RZ, 0, 4.76837158203125e-07 ;  /* 0x00000008ffe37435 */ /* 0x001fe200000001ff */
[----:B-1----:R-:W-:Y:S01]  /*da70*/  MOV R66, R230 ;  /* 0x000000e600427202 */ /* 0x002fe20000000f00 */
[----:B------:R-:W-:Y:S01]  /*da80*/  IMAD.MOV.U32 R226, RZ, RZ, R67 ;  /* 0x000000ffffe27224 */ /* 0x000fe200078e0043 */
[----:B------:R-:W-:Y:S01]  /*da90*/  MOV R230, 0x1f ;  /* 0x0000001f00e67802 */ /* 0x000fe20000000f00 */
[----:B------:R-:W-:Y:S01]  /*daa0*/  IMAD.MOV.U32 R229, RZ, RZ, -0x1 ;  /* 0xffffffffffe57424 */ /* 0x000fe200078e00ff */
[----:B------:R-:W-:Y:S02]  /*dab0*/  MOV R64, 0xdad0 ;  /* 0x0000dad000407802 */ /* 0x000fe40000000f00 */
[----:B------:R-:W-:Y:S05]  /*dac0*/  CALL.REL.NOINC `($__internal_117_$__cuda_sm70_shflsync_down) ;  /* 0x000003e000007944 */ /* 0x000fea0003c00000 */
[----:B-1----:R-:W-:Y:S01]  /*dad0*/  @!P1 FFMA.FTZ R67, R221, R230, R67 ;  /* 0x000000e6dd439223 */ /* 0x002fe20000010043 */
[----:B0-----:R-:W-:Y:S01]  /*dae0*/  HFMA2.MMA R227, -RZ, RZ, 0, 9.5367431640625e-07 ;  /* 0x00000010ffe37435 */ /* 0x001fe200000001ff */
[----:B------:R-:W-:Y:S01]  /*daf0*/  @!P1 FMUL.FTZ R221, R66, R221 ;  /* 0x000000dd42dd9220 */ /* 0x000fe20000410000 */
[----:B------:R-:W-:Y:S01]  /*db00*/  MOV R229, 0xffffffff ;  /* 0xffffffff00e57802 */ /* 0x000fe20000000f00 */
[----:B------:R-:W-:Y:S01]  /*db10*/  IMAD.MOV.U32 R230, RZ, RZ, 0x1f ;  /* 0x0000001fffe67424 */ /* 0x000fe200078e00ff */
[----:B------:R-:W-:-:S02]  /*db20*/  MOV R223, R67 ;  /* 0x0000004300df7202 */ /* 0x000fc40000000f00 */
[----:B------:R-:W-:Y:S02]  /*db30*/  MOV R225, R221 ;  /* 0x000000dd00e17202 */ /* 0x000fe40000000f00 */
[----:B------:R-:W-:-:S03]  /*db40*/  MOV R64, 0xdb70 ;  /* 0x0000db7000407802 */ /* 0x000fc60000000f00 */
[----:B------:R-:W-:Y:S02]  /*db50*/  IMAD.MOV.U32 R226, RZ, RZ, R225 ;  /* 0x000000ffffe27224 */ /* 0x000fe400078e00e1 */
[----:B------:R-:W-:Y:S05]  /*db60*/  CALL.REL.NOINC `($__internal_117_$__cuda_sm70_shflsync_down) ;  /* 0x0000034000007944 */ /* 0x000fea0003c00000 */
[----:B-1----:R-:W-:Y:S01]  /*db70*/  MOV R66, R230 ;  /* 0x000000e600427202 */ /* 0x002fe20000000f00 */
[----:B------:R-:W-:Y:S01]  /*db80*/  HFMA2.MMA R230, -RZ, RZ, 0, 1.847743988037109375e-06 ;  /* 0x0000001fffe67435 */ /* 0x000fe200000001ff */
[----:B0-----:R-:W-:Y:S01]  /*db90*/  MOV R226, R223 ;  /* 0x000000df00e27202 */ /* 0x001fe20000000f00 */
[----:B------:R-:W-:Y:S01]  /*dba0*/  IMAD.MOV.U32 R227, RZ, RZ, 0x10 ;  /* 0x00000010ffe37424 */ /* 0x000fe200078e00ff */
[----:B------:R-:W-:Y:S02]  /*dbb0*/  MOV R229, 0xffffffff ;  /* 0xffffffff00e57802 */ /* 0x000fe40000000f00 */
[----:B------:R-:W-:Y:S02]  /*dbc0*/  MOV R64, 0xdbe0 ;  /* 0x0000dbe000407802 */ /* 0x000fe40000000f00 */
[----:B------:R-:W-:Y:S05]  /*dbd0*/  CALL.REL.NOINC `($__internal_117_$__cuda_sm70_shflsync_down) ;  /* 0x000002d000007944 */ /* 0x000fea0003c00000 */
[----:B-1----:R-:W-:Y:S01]  /*dbe0*/  @!P0 FFMA.FTZ R223, R225, R230, R223 ;  /* 0x000000e6e1df8223 */ /* 0x002fe200000100df */
[----:B0-----:R-:W-:Y:S01]  /*dbf0*/  HFMA2.MMA R227, -RZ, RZ, 0, 1.847743988037109375e-06 ;  /* 0x0000001fffe37435 */ /* 0x001fe200000001ff */
[----:B------:R-:W-:Y:S01]  /*dc00*/  @!P0 FMUL.FTZ R225, R66, R225 ;  /* 0x000000e142e18220 */ /* 0x000fe20000410000 */
[----:B------:R-:W-:Y:S01]  /*dc10*/  MOV R66, 0xffffffff ;  /* 0xffffffff00427802 */ /* 0x000fe20000000f00 */
[----:B------:R-:W-:Y:S01]  /*dc20*/  IMAD.MOV.U32 R226, RZ, RZ, RZ ;  /* 0x000000ffffe27224 */ /* 0x000fe200078e00ff */
[----:B------:R-:W-:Y:S01]  /*dc30*/  MOV R64, 0xdc60 ;  /* 0x0000dc6000407802 */ /* 0x000fe20000000f00 */
[----:B------:R-:W-:-:S02]  /*dc40*/  IMAD.MOV.U32 R67, RZ, RZ, R225 ;  /* 0x000000ffff437224 */ /* 0x000fc400078e00e1 */
[----:B------:R-:W-:Y:S05]  /*dc50*/  CALL.REL.NOINC `($__internal_118_$__cuda_sm70_shflsync_idx_p) ;  /* 0x0000029000007944 */ /* 0x000fea0003c00000 */
[----:B0-----:R-:W-:Y:S01]  /*dc60*/  HFMA2.MMA R227, -RZ, RZ, 0, 1.847743988037109375e-06 ;  /* 0x0000001fffe37435 */ /* 0x001fe200000001ff */
[----:B-1----:R-:W-:Y:S01]  /*dc70*/  MOV R221, R66 ;  /* 0x0000004200dd7202 */ /* 0x002fe20000000f00 */
[----:B------:R-:W-:Y:S01]  /*dc80*/  IMAD.MOV.U32 R226, RZ, RZ, RZ ;  /* 0x000000ffffe27224 */ /* 0x000fe200078e00ff */
[----:B------:R-:W-:-:S02]  /*dc90*/  MOV R67, R223 ;  /* 0x000000df00437202 */ /* 0x000fc40000000f00 */
[----:B------:R-:W-:Y:S02]  /*dca0*/  MOV R66, 0xffffffff ;  /* 0xffffffff00427802 */ /* 0x000fe40000000f00 */
[----:B------:R-:W-:Y:S02]  /*dcb0*/  MOV R64, 0xdcd0 ;  /* 0x0000dcd000407802 */ /* 0x000fe40000000f00 */
[----:B------:R-:W-:Y:S05]  /*dcc0*/  CALL.REL.NOINC `($__internal_118_$__cuda_sm70_shflsync_idx_p) ;  /* 0x0000022000007944 */ /* 0x000fea0003c00000 */
[----:B0-----:R-:W-:Y:S01]  /*dcd0*/  HFMA2.MMA R227, -RZ, RZ, 0, 5.9604644775390625e-08 ;  /* 0x00000001ffe37435 */ /* 0x001fe200000001ff */
[----:B-1----:R-:W-:Y:S01]  /*dce0*/  IMAD.MOV.U32 R228, RZ, RZ, R66 ;  /* 0x000000ffffe47224 */ /* 0x002fe200078e0042 */
[----:B------:R-:W-:Y:S01]  /*dcf0*/  MOV R226, R225 ;  /* 0x000000e100e27202 */ /* 0x000fe20000000f00 */
[----:B------:R-:W-:Y:S01]  /*dd00*/  IMAD.MOV.U32 R230, RZ, RZ, 0x1f ;  /* 0x0000001fffe67424 */ /* 0x000fe200078e00ff */
[----:B------:R-:W-:Y:S02]  /*dd10*/  MOV R229, 0xffffffff ;  /* 0xffffffff00e57802 */ /* 0x000fe40000000f00 */
[----:B------:R-:W-:Y:S02]  /*dd20*/  MOV R64, 0xdd40 ;  /* 0x0000dd4000407802 */ /* 0x000fe40000000f00 */
[----:B------:R-:W-:Y:S05]  /*dd30*/  CALL.REL.NOINC `($__internal_117_$__cuda_sm70_shflsync_down) ;  /* 0x0000017000007944 */ /* 0x000fea0003c00000 */
[----:B0-----:R-:W-:Y:S01]  /*dd40*/  HFMA2.MMA R227, -RZ, RZ, 0, 5.9604644775390625e-08 ;  /* 0x00000001ffe37435 */ /* 0x001fe200000001ff */
[----:B-1----:R-:W-:Y:S01]  /*dd50*/  MOV R66, R230 ;  /* 0x000000e600427202 */ /* 0x002fe20000000f00 */
[----:B------:R-:W-:Y:S01]  /*dd60*/  IMAD.MOV.U32 R226, RZ, RZ, R223 ;  /* 0x000000ffffe27224 */ /* 0x000fe200078e00df */
[----:B------:R-:W-:Y:S01]  /*dd70*/  MOV R230, 0x1f ;  /* 0x0000001f00e67802 */ /* 0x000fe20000000f00 */
[----:B------:R-:W-:Y:S01]  /*dd80*/  IMAD.MOV.U32 R229, RZ, RZ, -0x1 ;  /* 0xffffffffffe57424 */ /* 0x000fe200078e00ff */
[----:B------:R-:W-:-:S02]  /*dd90*/  MOV R64, 0xddb0 ;  /* 0x0000ddb000407802 */ /* 0x000fc40000000f00 */
[----:B------:R-:W-:Y:S05]  /*dda0*/  CALL.REL.NOINC `($__internal_117_$__cuda_sm70_shflsync_down) ;  /* 0x0000010000007944 */ /* 0x000fea0003c00000 */
[----:B0-----:R-:W-:Y:S01]  /*ddb0*/  HFMA2.MMA R227, -RZ, RZ, 0, 1.847743988037109375e-06 ;  /* 0x0000001fffe37435 */ /* 0x001fe200000001ff */
[----:B------:R-:W-:Y:S01]  /*ddc0*/  MOV R223, R66 ;  /* 0x0000004200df7202 */ /* 0x000fe20000000f00 */
[----:B------:R-:W-:Y:S01]  /*ddd0*/  IMAD.MOV.U32 R226, RZ, RZ, RZ ;  /* 0x000000ffffe27224 */ /* 0x000fe200078e00ff */
[----:B------:R-:W-:-:S02]  /*dde0*/  MOV R67, R132 ;  /* 0x0000008400437202 */ /* 0x000fc40000000f00 */
[----:B------:R-:W-:Y:S02]  /*ddf0*/  MOV R66, 0xffffffff ;  /* 0xffffffff00427802 */ /* 0x000fe40000000f00 */
[----:B------:R-:W-:Y:S02]  /*de00*/  MOV R64, 0xde20 ;  /* 0x0000de2000407802 */ /* 0x000fe40000000f00 */
[----:B-1----:R-:W-:Y:S05]  /*de10*/  CALL.REL.NOINC `($__internal_118_$__cuda_sm70_shflsync_idx_p) ;  /* 0x000000d000007944 */ /* 0x002fea0003c00000 */
[----:B0-----:R-:W-:Y:S01]  /*de20*/  HFMA2.MMA R226, -RZ, RZ, 0, 0 ;  /* 0x00000000ffe27435 */ /* 0x001fe200000001ff */
[----:B-1----:R-:W-:Y:S01]  /*de30*/  IMAD.MOV.U32 R225, RZ, RZ, R66 ;  /* 0x000000ffffe17224 */ /* 0x002fe200078e0042 */
[----:B------:R-:W-:Y:S01]  /*de40*/  MOV R67, R133 ;  /* 0x0000008500437202 */ /* 0x000fe20000000f00 */
[----:B------:R-:W-:Y:S01]  /*de50*/  IMAD.MOV.U32 R227, RZ, RZ, 0x1f ;  /* 0x0000001fffe37424 */ /* 0x000fe200078e00ff */
[----:B------:R-:W-:Y:S02]  /*de60*/  MOV R66, 0xffffffff ;  /* 0xffffffff00427802 */ /* 0x000fe40000000f00 */
[----:B------:R-:W-:Y:S02]  /*de70*/  MOV R64, 0xde90 ;  /* 0x0000de9000407802 */ /* 0x000fe40000000f00 */
[----:B------:R-:W-:Y:S05]  /*de80*/  CALL.REL.NOINC `($__internal_118_$__cuda_sm70_shflsync_idx_p) ;  /* 0x0000006000007944 */ /* 0x000fea0003c00000 */
[----:B01----:R-:W-:Y:S01]  /*de90*/  MOV R226, R66 ;  /* 0x0000004200e27202 */ /* 0x003fe20000000f00 */
[----:B------:R-:W-:Y:S05]  /*dea0*/  BRA `(.L_x_2949) ;  /* 0xffffad1000007947 */ /* 0x000fea000383ffff */
        .weak           $__internal_117_$__cuda_sm70_shflsync_down
        .type           $__internal_117_$__cuda_sm70_shflsync_down,@function
        .size           $__internal_117_$__cuda_sm70_shflsync_down,($__internal_118_$__cuda_sm70_shflsync_idx_p - $__internal_117_$__cuda_sm70_shflsync_down)
$__internal_117_$__cuda_sm70_shflsync_down:
[----:B------:R-:W-:Y:S01]  /*deb0*/  IMAD.MOV.U32 R65, RZ, RZ, 0x0 ;  /* 0x00000000ff417424 */ /* 0x000fe200078e00ff */
[----:B------:R-:W-:Y:S04]  /*dec0*/  WARPSYNC R229 ;  /* 0x000000e500007348 */ /* 0x000fe80003800000 */
[----:B------:R0:W1:Y:S01]  /*ded0*/  SHFL.DOWN PT, R230, R226, R227, R230 ;  /* 0x080000e3e2e67389 */ /* 0x00006200000e00e6 */
[----:B------:R-:W-:Y:S05]  /*dee0*/  RET.REL.NODEC R64 `(_Z25selective_scan_bwd_kernelI32Selective_Scan_bwd_kernel_traitsILi64ELi16ELb0ELb0ELb1ELb1ELb1EN3c108BFloat16EfEEv12SSMParamsBwd) ;  /* 0xffff211040007950 */ /* 0x000fea0003c3ffff */
        .weak           $__internal_118_$__cuda_sm70_shflsync_idx_p
        .type           $__internal_118_$__cuda_sm70_shflsync_idx_p,@function
        .size           $__internal_118_$__cuda_sm70_shflsync_idx_p,($__internal_119_$__cuda_sm70_shflsync_up - $__internal_118_$__cuda_sm70_shflsync_idx_p)
$__internal_118_$__cuda_sm70_shflsync_idx_p:
[----:B------:R-:W-:Y:S01]  /*def0*/  HFMA2.MMA R65, -RZ, RZ, 0, 0 ;  /* 0x00000000ff417435 */ /* 0x000fe200000001ff */
[----:B------:R-:W-:Y:S04]  /*df00*/  WARPSYNC R66 ;  /* 0x0000004200007348 */ /* 0x000fe80003800000 */
[----:B------:R0:W1:Y:S01]  /*df10*/  SHFL.IDX PT, R66, R67, R226, R227 ;  /* 0x000000e243427389 */ /* 0x00006200000e00e3 */
[----:B------:R-:W-:Y:S05]  /*df20*/  RET.REL.NODEC R64 `(_Z25selective_scan_bwd_kernelI32Selective_Scan_bwd_kernel_traitsILi64ELi16ELb0ELb0ELb1ELb1ELb1EN3c108BFloat16EfEEv12SSMParamsBwd) ;  /* 0xffff20d040007950 */ /* 0x000fea0003c3ffff */
        .weak           $__internal_119_$__cuda_sm70_shflsync_up
        .type           $__internal_119_$__cuda_sm70_shflsync_up,@function
        .size           $__internal_119_$__cuda_sm70_shflsync_up,(.L_x_8931 - $__internal_119_$__cuda_sm70_shflsync_up)
$__internal_119_$__cuda_sm70_shflsync_up:
[----:B------:R-:W-:Y:S01]  /*df30*/  MOV R65, 0x0 ;  /* 0x0000000000417802 */ /* 0x000fe20000000f00 */
[----:B------:R-:W-:Y:S04]  /*df40*/  WARPSYNC R232 ;  /* 0x000000e800007348 */ /* 0x000fe80003800000 */
[----:B------:R0:W1:Y:S01]  /*df50*/  SHFL.UP PT, R228, R229, R228, R231 ;  /* 0x040000e4e5e47389 */ /* 0x00006200000e00e7 */
[----:B------:R-:W-:Y:S05]  /*df60*/  RET.REL.NODEC R64 `(_Z25selective_scan_bwd_kernelI32Selective_Scan_bwd_kernel_traitsILi64ELi16ELb0ELb0ELb1ELb1ELb1EN3c108BFloat16EfEEv12SSMParamsBwd) ;  /* 0xffff209040007950 */ /* 0x000fea0003c3ffff */
.L_x_2950:
        /* <DEDUP_REMOVED lines=9> */
.L_x_8931:


//--------------------- .text._Z25selective_scan_bwd_kernelI32Selective_Scan_bwd_kernel_traitsILi64ELi16ELb0ELb1ELb0ELb0ELb0EN3c108BFloat16EfEEv12SSMParamsBwd --------------------------
	.section	.text._Z25selective_scan_bwd_kernelI32Selective_Scan_bwd_kernel_traitsILi64ELi16ELb0ELb1ELb0ELb0ELb0EN3c108BFloat16EfEEv12SSMParamsBwd,"ax",@progbits
	.sectioninfo	@"SHI_REGISTERS=246"
	.align	128
        .global         _Z25selective_scan_bwd_kernelI32Selective_Scan_bwd_kernel_traitsILi64ELi16ELb0ELb1ELb0ELb0ELb0EN3c108BFloat16EfEEv12SSMParamsBwd
        .type           _Z25selective_scan_bwd_kernelI32Selective_Scan_bwd_kernel_traitsILi64ELi16ELb0ELb1ELb0ELb0ELb0EN3c108BFloat16EfEEv12SSMParamsBwd,@function
        .size           _Z25selective_scan_bwd_kernelI32Selective_Scan_bwd_kernel_traitsILi64ELi16ELb0ELb1ELb0ELb0ELb0EN3c108BFloat16EfEEv12SSMParamsBwd,(.L_x_8934 - _Z25selective_scan_bwd_kernelI32Selective_Scan_bwd_kernel_traitsILi64ELi16ELb0ELb1ELb0ELb0ELb0EN3c108BFloat16EfEEv12SSMParamsBwd)
        .other          _Z25selective_scan_bwd_kernelI32Selective_Scan_bwd_kernel_traitsILi64ELi16ELb0ELb1ELb0ELb0ELb0EN3c108BFloat16EfEEv12SSMParamsBwd,@"STO_CUDA_ENTRY STV_DEFAULT"
_Z25selective_scan_bwd_kernelI32Selective_Scan_bwd_kernel_traitsILi64ELi16ELb0ELb1ELb0ELb0ELb0EN3c108BFloat16EfEEv12SSMParamsBwd:
.text._Z25selective_scan_bwd_kernelI32Selective_Scan_bwd_kernel_traitsILi64ELi16ELb0ELb1ELb0ELb0ELb0EN3c108BFloat16EfEEv12SSMParamsBwd:
        /* <DEDUP_REMOVED lines=26> */
[C---:B------:R-:W-:Y:S01]  /*01a0*/  IMAD R10, R165.reuse, c[0x0][0x190], RZ ;  /* 0x00006400a50a7a24 */ /* 0x040fe200078e02ff */
[C---:B------:R-:W-:Y:S01]  /*01b0*/  ISETP.GE.AND P3, PT, R130.reuse, 0x1, PT ;  /* 0x000000018200780c */ /* 0x040fe20003f66270 */
        /* <DEDUP_REMOVED lines=94> */
.L_x_3006:
        /* <DEDUP_REMOVED lines=306> */
[--C-:B-----5:R-:W-:Y:S02]  /*1ac0*/  FADD.FTZ R69, R69, R132.reuse ;  /* 0x0000008445457221 */ /* 0x120fe40000010000 */
        /* <DEDUP_REMOVED lines=89> */
[----:B------:R-:W-:-:S03]  /*2060*/  PRMT R68, RZ, 0x5410, R68 ;  /* 0x00005410ff447816 */ /* 0x000fc60000000044 */
[----:B------:R-:W-:Y:S01]  /*2070*/  FFMA.FTZ R133, R70, R4, R5 ;  /* 0x0000000446857223 */ /* 0x000fe20000010005 */
[----:B------:R-:W-:Y:S02]  /*2080*/  PRMT R4, RZ, 0x5410, R85 ;  /* 0x00005410ff047816 */ /* 0x000fe40000000055 */
[----:B------:R-:W-:Y:S01]  /*2090*/  PRMT R5, RZ, 0x5410, R0 ;  /* 0x00005410ff057816 */ /* 0x000fe20000000000 */
[-C--:B------:R-:W-:Y:S02]  /*20a0*/  FMUL.FTZ R53, R84, R139.reuse ;  /* 0x0000008b54357220 */ /* 0x080fe40000410000 */
[----:B------:R-:W-:Y:S02]  /*20b0*/  FFMA.FTZ R133, R68, R4, R133 ;  /* 0x0000000444857223 */ /* 0x000fe40000010085 */
[----:B------:R-:W-:Y:S02]  /*20c0*/  FADD.FTZ R66, R5, R132 ;  /* 0x0000008405427221 */ /* 0x000fe40000010000 */
        /* <DEDUP_REMOVED lines=27> */
.L_x_2952:
        /* <DEDUP_REMOVED lines=15> */
.L_x_3001:
[----:B------:R-:W-:Y:S02]  /*2370*/  SHF.R.S32.HI R138, RZ, 0x1f, R21 ;  /* 0x0000001fff8a7819 */ /* 0x000fe40000011415 */
[----:B------:R-:W-:-:S02]  /*2380*/  IADD3 R151, -R117, c[0x0][0x168], RZ ;  /* 0x00005a0075977a10 */ /* 0x000fc40007ffe1ff */
[C---:B------:R-:W-:Y:S02]  /*2390*/  LOP3.LUT R4, R2.reuse, 0x20, RZ, 0xfc, !PT ;  /* 0x0000002002047812 */ /* 0x040fe400078efcff */
[----:B------:R-:W-:Y:S02]  /*23a0*/  LOP3.LUT R6, R2, 0x40, RZ, 0xfc, !PT ;  /* 0x0000004002067812 */ /* 0x000fe400078efcff */
[--C-:B------:R-:W-:Y:S02]  /*23b0*/  SHF.R.S32.HI R3, RZ, 0x1f, R2.reuse ;  /* 0x0000001fff037819 */ /* 0x100fe40000011402 */
[-C--:B------:R-:W-:Y:S01]  /*23c0*/  ISETP.GE.AND P1, PT, R4, R151.reuse, PT ;  /* 0x000000970400720c */ /* 0x080fe20003f26270 */
[----:B------:R-:W-:Y:S01]  /*23d0*/  IMAD R4, R138, c[0x0][0x1a0], RZ ;  /* 0x000068008a047a24 */ /* 0x000fe200078e02ff */
[-C--:B------:R-:W-:Y:S01]  /*23e0*/  ISETP.GE.AND P0, PT, R6, R151.reuse, PT ;  /* 0x000000970600720c */ /* 0x080fe20003f06270 */
[----:B------:R-:W-:Y:S01]  /*23f0*/  IMAD.WIDE.U32 R6, R21, c[0x0][0x1a0], R2 ;  /* 0x0000680015067a25 */ /* 0x000fe200078e0002 */
[----:B------:R-:W-:-:S02]  /*2400*/  ISETP.GE.AND P2, PT, R2, R151, PT ;  /* 0x000000970200720c */ /* 0x000fc40003f46270 */
[----:B------:R-:W-:Y:S01]  /*2410*/  LOP3.LUT R14, R2, 0x60, RZ, 0xfc, !PT ;  /* 0x00000060020e7812 */ /* 0x000fe200078efcff */
[----:B------:R-:W-:Y:S01]  /*2420*/  IMAD R5, R21, c[0x0][0x1a4], R4 ;  /* 0x0000690015057a24 */ /* 0x000fe200078e0204 */
[----:B------:R-:W-:Y:S02]  /*2430*/  LEA R4, P3, R6, R123, 0x1 ;  /* 0x0000007b06047211 */ /* 0x000fe400078608ff */
[----:B------:R-:W-:Y:S01]  /*2440*/  ISETP.GE.AND P4, PT, R14, R151, PT ;  /* 0x000000970e00720c */ /* 0x000fe20003f86270 */
[----:B------:R-:W-:Y:S01]  /*2450*/  IMAD.IADD R5, R7, 0x1, R5 ;  /* 0x0000000107057824 */ /* 0x000fe200078e0205 */
[C---:B------:R-:W-:Y:S02]  /*2460*/  LOP3.LUT R14, R2.reuse, 0x80, RZ, 0xfc, !PT ;  /* 0x00000080020e7812 */ /* 0x040fe400078efcff */
[----:B------:R-:W-:Y:S02]  /*2470*/  LOP3.LUT R16, R2, 0xa0, RZ, 0xfc, !PT ;  /* 0x000000a002107812 */ /* 0x000fe400078efcff */
[----:B------:R-:W-:-:S02]  /*2480*/  PRMT R17, RZ, 0x7610, R17 ;  /* 0x00007610ff117816 */ /* 0x000fc40000000011 */
[----:B------:R-:W-:Y:S02]  /*2490*/  LEA.HI.X R5, R6, R121, R5, 0x1, P3 ;  /* 0x0000007906057211 */ /* 0x000fe400018f0c05 */
[-C--:B------:R-:W-:Y:S02]  /*24a0*/  ISETP.GE.AND P6, PT, R14, R151.reuse, PT ;  /* 0x000000970e00720c */ /* 0x080fe40003fc6270 */
[C---:B------:R-:W-:Y:S01]  /*24b0*/  LOP3.LUT R6, R2.reuse, 0xe0, RZ, 0xfc, !PT ;  /* 0x000000e002067812 */ /* 0x040fe200078efcff */
[----:B------:R0:W2:Y:S01]  /*24c0*/  @!P2 LDG.E.U16 R17, [R4.64] ;  /* 0x000000040411a981 */ /* 0x0000a2000c1e1500 */
[----:B------:R-:W-:Y:S02]  /*24d0*/  LOP3.LUT R14, R2, 0xc0, RZ, 0xfc, !PT ;  /* 0x000000c0020e7812 */ /* 0x000fe400078efcff */
[----:B------:R-:W-:Y:S02]  /*24e0*/  ISETP.GE.AND P5, PT, R16, R151, PT ;  /* 0x000000971000720c */ /* 0x000fe40003fa6270 */
[----:B------:R-:W-:-:S02]  /*24f0*/  PRMT R16, RZ, 0x7610, R16 ;  /* 0x00007610ff107816 */ /* 0x000fc40000000010 */
[----:B------:R-:W-:Y:S02]  /*2500*/  PRMT R143, RZ, 0x7610, R143 ;  /* 0x00007610ff8f7816 */ /* 0x000fe4000000008f */
[-C--:B------:R-:W-:Y:S02]  /*2510*/  ISETP.GE.AND P2, PT, R6, R151.reuse, PT ;  /* 0x000000970600720c */ /* 0x080fe40003f46270 */
[----:B------:R-:W-:Y:S01]  /*2520*/  ISETP.GE.AND P3, PT, R14, R151, PT ;  /* 0x000000970e00720c */ /* 0x000fe20003f66270 */
[----:B------:R0:W3:Y:S01]  /*2530*/  @!P1 LDG.E.U16 R16, [R4.64+0x40] ;  /* 0x0000400404109981 */ /* 0x0000e2000c1e1500 */
[C---:B------:R-:W-:Y:S02]  /*2540*/  LOP3.LUT R6, R2.reuse, 0x100, RZ, 0xfc, !PT ;  /* 0x0000010002067812 */ /* 0x040fe400078efcff */
[----:B------:R-:W-:Y:S01]  /*2550*/  LOP3.LUT R14, R2, 0x120, RZ, 0xfc, !PT ;  /* 0x00000120020e7812 */ /* 0x000fe200078efcff */
[----:B------:R0:W4:Y:S01]  /*2560*/  @!P0 LDG.E.U16 R143, [R4.64+0x80] ;  /* 0x00008004048f8981 */ /* 0x000122000c1e1500 */
[----:B------:R-:W-:-:S02]  /*2570*/  PRMT R140, RZ, 0x7610, R140 ;  /* 0x00007610ff8c7816 */ /* 0x000fc4000000008c */
[----:B------:R-:W-:Y:S02]  /*2580*/  PRMT R145, RZ, 0x7610, R145 ;  /* 0x00007610ff917816 */ /* 0x000fe40000000091 */
[-C--:B------:R-:W-:Y:S02]  /*2590*/  ISETP.GE.AND P1, PT, R6, R151.reuse, PT ;  /* 0x000000970600720c */ /* 0x080fe40003f26270 */
[----:B------:R-:W-:Y:S01]  /*25a0*/  ISETP.GE.AND P0, PT, R14, R151, PT ;  /* 0x000000970e00720c */ /* 0x000fe20003f06270 */
[----:B------:R0:W4:Y:S01]  /*25b0*/  @!P4 LDG.E.U16 R140, [R4.64+0xc0] ;  /* 0x0000c004048cc981 */ /* 0x000122000c1e1500 */
[C---:B------:R-:W-:Y:S02]  /*25c0*/  LOP3.LUT R6, R2.reuse, 0x140, RZ, 0xfc, !PT ;  /* 0x0000014002067812 */ /* 0x040fe400078efcff */
[----:B------:R-:W-:Y:S01]  /*25d0*/  LOP3.LUT R14, R2, 0x160, RZ, 0xfc, !PT ;  /* 0x00000160020e7812 */ /* 0x000fe200078efcff */
[----:B------:R0:W4:Y:S01]  /*25e0*/  @!P6 LDG.E.U16 R145, [R4.64+0x100] ;  /* 0x000100040491e981 */ /* 0x000122000c1e1500 */
[----:B------:R-:W-:-:S02]  /*25f0*/  PRMT R142, RZ, 0x7610, R142 ;  /* 0x00007610ff8e7816 */ /* 0x000fc4000000008e */
[-C--:B------:R-:W-:Y:S02]  /*2600*/  ISETP.GE.AND P4, PT, R6, R151.reuse, PT ;  /* 0x000000970600720c */ /* 0x080fe40003f86270 */
[-C--:B------:R-:W-:Y:S01]  /*2610*/  ISETP.GE.AND P6, PT, R14, R151.reuse, PT ;  /* 0x000000970e00720c */ /* 0x080fe20003fc6270 */
[----:B------:R-:W-:Y:S01]  /*2620*/  IMAD R14, R134, c[0x0][0x180], RZ ;  /* 0x00006000860e7a24 */ /* 0x000fe200078e02ff */
[----:B------:R-:W-:Y:S01]  /*2630*/  LOP3.LUT R6, R2, 0x180, RZ, 0xfc, !PT ;  /* 0x0000018002067812 */ /* 0x000fe200078efcff */
[----:B------:R0:W4:Y:S01]  /*2640*/  @!P5 LDG.E.U16 R142, [R4.64+0x140] ;  /* 0x00014004048ed981 */ /* 0x000122000c1e1500 */
[----:B------:R-:W-:Y:S01]  /*2650*/  PRMT R144, RZ, 0x7610, R144 ;  /* 0x00007610ff907816 */ /* 0x000fe20000000090 */
[C---:B------:R-:W-:Y:S01]  /*2660*/  IMAD R15, R141.reuse, c[0x0][0x184], R14 ;  /* 0x000061008d0f7a24 */ /* 0x040fe200078e020e */
[----:B------:R-:W-:Y:S01]  /*2670*/  ISETP.GE.AND P5, PT, R6, R151, PT ;  /* 0x000000970600720c */ /* 0x000fe20003fa6270 */
[----:B------:R-:W-:Y:S01]  /*2680*/  IMAD.WIDE.U32 R6, R141, c[0x0][0x180], RZ ;  /* 0x000060008d067a25 */ /* 0x000fe200078e00ff */
[----:B------:R-:W-:-:S02]  /*2690*/  LOP3.LUT R14, R2, 0x1c0, RZ, 0xfc, !PT ;  /* 0x000001c0020e7812 */ /* 0x000fc400078efcff */
[----:B------:R0:W4:Y:S02]  /*26a0*/  @!P2 LDG.E.U16 R144, [R4.64+0x1c0] ;  /* 0x0001c0040490a981 */ /* 0x000124000c1e1500 */
[----:B------:R-:W-:Y:S02]  /*26b0*/  IADD3 R7, R7, R15, RZ ;  /* 0x0000000f07077210 */ /* 0x000fe40007ffe0ff */
[----:B------:R-:W-:Y:S01]  /*26c0*/  ISETP.GE.AND P2, PT, R14, R151, PT ;  /* 0x000000970e00720c */ /* 0x000fe20003f46270 */
[----:B------:R-:W-:Y:S01]  /*26d0*/  IMAD R14, R138, c[0x0][0x188], RZ ;  /* 0x000062008a0e7a24 */ /* 0x000fe200078e02ff */
[----:B------:R-:W-:Y:S01]  /*26e0*/  PRMT R146, RZ, 0x7610, R146 ;  /* 0x00007610ff927816 */ /* 0x000fe20000000092 */
[----:B------:R-:W-:Y:S01]  /*26f0*/  IMAD.WIDE.U32 R6, R21, c[0x0][0x188], R6 ;  /* 0x0000620015067a25 */ /* 0x000fe200078e0006 */
[----:B------:R-:W-:-:S03]  /*2700*/  PRMT R147, RZ, 0x7610, R147 ;  /* 0x00007610ff937816 */ /* 0x000fc60000000093 */
[----:B------:R-:W-:Y:S01]  /*2710*/  IMAD R15, R21, c[0x0][0x18c], R14 ;  /* 0x00006300150f7a24 */ /* 0x000fe200078e020e */
[----:B------:R-:W-:Y:S01]  /*2720*/  LOP3.LUT R136, R2, 0x1a0, RZ, 0xfc, !PT ;  /* 0x000001a002887812 */ /* 0x000fe200078efcff */
[----:B------:R0:W4:Y:S01]  /*2730*/  @!P0 LDG.E.U16 R146, [R4.64+0x240] ;  /* 0x0002400404928981 */ /* 0x000122000c1e1500 */
[----:B------:R-:W-:Y:S01]  /*2740*/  LEA R14, P0, R6, c[0x0][0x220], 0x2 ;  /* 0x00008800060e7a11 */ /* 0x000fe200078010ff */
[----:B------:R-:W-:Y:S01]  /*2750*/  IMAD.IADD R7, R7, 0x1, R15 ;  /* 0x0000000107077824 */ /* 0x000fe200078e020f */
[----:B------:R-:W-:Y:S01]  /*2760*/  PRMT R149, RZ, 0x7610, R149 ;  /* 0x00007610ff957816 */ /* 0x000fe20000000095 */
[----:B------:R0:W4:Y:S01]  /*2770*/  @!P3 LDG.E.U16 R147, [R4.64+0x180] ;  /* 0x000180040493b981 */ /* 0x000122000c1e1500 */
[-C--:B------:R-:W-:Y:S02]  /*2780*/  ISETP.GE.AND P3, PT, R136, R151.reuse, PT ;  /* 0x000000978800720c */ /* 0x080fe40003f66270 */
[----:B------:R-:W-:Y:S02]  /*2790*/  LOP3.LUT R136, R2, 0x1e0, RZ, 0xfc, !PT ;  /* 0x000001e002887812 */ /* 0x000fe400078efcff */
[----:B------:R-:W-:Y:S01]  /*27a0*/  LEA.HI.X R15, R6, c[0x0][0x224], R7, 0x2, P0 ;  /* 0x00008900060f7a11 */ /* 0x000fe200000f1407 */
[----:B------:R0:W4:Y:S01]  /*27b0*/  @!P1 LDG.E.U16 R149, [R4.64+0x200] ;  /* 0x0002000404959981 */ /* 0x000122000c1e1500 */
[----:B------:R-:W-:-:S03]  /*27c0*/  ISETP.GE.AND P1, PT, R136, R151, PT ;  /* 0x000000978800720c */ /* 0x000fc60003f26270 */
[----:B------:R1:W4:Y:S01]  /*27d0*/  LDG.E R136, [R14.64] ;  /* 0x000000040e887981 */ /* 0x000322000c1e1900 */
        /* <DEDUP_REMOVED lines=16> */
[----:B------:R-:W-:Y:S01]  /*28e0*/  IMAD.IADD R7, R7, 0x1, R157 ;  /* 0x0000000107077824 */ /* 0x000fe200078e029d */
[----:B------:R-:W-:Y:S01]  /*28f0*/  ISETP.NE.AND P1, PT, R122, RZ, PT ;  /* 0x000000ff7a00720c */ /* 0x000fe20003f25270 */
[C---:B------:R-:W-:Y:S02]  /*2900*/  IMAD R157, R21.reuse, c[0x0][0x1c4], R154 ;  /* 0x00007100159d7a24 */ /* 0x040fe400078e029a */
[----:B0-----:R-:W-:-:S05]  /*2910*/  IMAD.WIDE.U32 R4, R21, c[0x0][0x1c0], R6 ;  /* 0x0000700015047a25 */ /* 0x001fca00078e0006 */
[----:B------:R-:W-:Y:S02]  /*2920*/  IADD3 R5, R5, R157, RZ ;  /* 0x0000009d05057210 */ /* 0x000fe40007ffe0ff */
[----:B------:R-:W-:-:S04]  /*2930*/  LEA R6, P0, R4, c[0x0][0x230], 0x2 ;  /* 0x00008c0004067a11 */ /* 0x000fc800078010ff */
[----:B------:R-:W-:Y:S01]  /*2940*/  LEA.HI.X R7, R4, c[0x0][0x234], R5, 0x2, P0 ;  /* 0x00008d0004077a11 */ /* 0x000fe200000f1405 */
[----:B------:R-:W-:Y:S01]  /*2950*/  IMAD R4, R18, 0x100, R21 ;  /* 0x0000010012047824 */ /* 0x000fe200078e0215 */
[C---:B------:R-:W-:Y:S02]  /*2960*/  @P1 IADD3 R4, R122.reuse, 0x200, RZ ;  /* 0x000002007a041810 */ /* 0x040fe40007ffe0ff */
[----:B------:R-:W-:-:S03]  /*2970*/  LOP3.LUT P0, RZ, R122, 0x1f, RZ, 0xc0, !PT ;  /* 0x0000001f7aff7812 */ /* 0x000fc6000780c0ff */
[----:B------:R-:W-:Y:S01]  /*2980*/  IMAD.SHL.U32 R167, R4, 0x4, RZ ;  /* 0x0000000404a77824 */ /* 0x000fe200078e00ff */
[----:B------:R-:W-:Y:S01]  /*2990*/  ISETP.LT.OR P0, PT, R163, 0x2, P0 ;  /* 0x00000002a300780c */ /* 0x000fe20000701670 */
[----:B-1----:R-:W-:-:S12]  /*29a0*/  IMAD.MOV.U32 R15, RZ, RZ, RZ ;  /* 0x000000ffff0f7224 */ /* 0x002fd800078e00ff */
[----:B------:R-:W-:-:S05]  /*29b0*/  @!P0 IADD3 R14, R163, -0x2, RZ ;  /* 0xfffffffea30e8810 */ /* 0x000fca0007ffe0ff */
[----:B------:R-:W-:Y:S01]  /*29c0*/  @!P0 IMAD R5, R14, c[0x0][0x16c], R21 ;  /* 0x00005b000e058a24 */ /* 0x000fe200078e0215 */
[----:B------:R-:W-:-:S03]  /*29d0*/  MOV R14, 0x3f800000 ;  /* 0x3f800000000e7802 */ /* 0x000fc60000000f00 */
[----:B------:R-:W-:Y:S01]  /*29e0*/  @!P0 IMAD.WIDE R4, R5, 0x8, R12 ;  /* 0x0000000805048825 */ /* 0x000fe200078e020c */
[----:B------:R-:W-:Y:S02]  /*29f0*/  PRMT R174, RZ, 0x5410, R95 ;  /* 0x00005410ffae7816 */ /* 0x000fe4000000005f */
        /* <DEDUP_REMOVED lines=21> */
[----:B------:R-:W-:Y:S01]  /*2b50*/  PRMT R196, RZ, 0x5410, R85 ;  /* 0x00005410ffc47816 */ /* 0x000fe20000000055 */
[----:B--2---:R0:W-:Y:S04]  /*2b60*/  STS.U16 [R116], R17 ;  /* 0x0000001174007388 */ /* 0x0041e80000000400 */
[----:B---3--:R-:W-:Y:S04]  /*2b70*/  STS.U16 [R115+0x40], R16 ;  /* 0x0000401073007388 */ /* 0x008fe80000000400 */
[----:B----4-:R-:W-:Y:S04]  /*2b80*/  STS.U16 [R114+0x80], R143 ;  /* 0x0000808f72007388 */ /* 0x010fe80000000400 */
[----:B------:R-:W-:Y:S04]  /*2b90*/  STS.U16 [R113+0xc0], R140 ;  /* 0x0000c08c71007388 */ /* 0x000fe80000000400 */
[----:B------:R-:W-:Y:S04]  /*2ba0*/  STS.U16 [R112+0x100], R145 ;  /* 0x0001009170007388 */ /* 0x000fe80000000400 */
[----:B------:R-:W-:Y:S04]  /*2bb0*/  STS.U16 [R111+0x140], R142 ;  /* 0x0001408e6f007388 */ /* 0x000fe80000000400 */
[----:B------:R-:W-:Y:S04]  /*2bc0*/  STS.U16 [R110+0x180], R147 ;  /* 0x000180936e007388 */ /* 0x000fe80000000400 */
[----:B------:R-:W-:Y:S01]  /*2bd0*/  STS.U16 [R109+0x1c0], R144 ;  /* 0x0001c0906d007388 */ /* 0x000fe20000000400 */
[----:B------:R-:W-:-:S03]  /*2be0*/  FMUL.FTZ R158, R136, 1.4426950216293334961 ;  /* 0x3fb8aa3b889e7820 */ /* 0x000fc60000410000 */
[----:B------:R-:W-:Y:S01]  /*2bf0*/  STS.U16 [R108+0x200], R149 ;  /* 0x000200956c007388 */ /* 0x000fe20000000400 */
[----:B------:R-:W-:-:S03]  /*2c00*/  FMUL.FTZ R172, R66, R158 ;  /* 0x0000009e42ac7220 */ /* 0x000fc60000410000 */
[----:B------:R-:W-:Y:S04]  /*2c10*/  STS.U16 [R107+0x240], R146 ;  /* 0x000240926b007388 */ /* 0x000fe80000000400 */
[----:B------:R-:W-:Y:S01]  /*2c20*/  STS.U16 [R106+0x280], R151 ;  /* 0x000280976a007388 */ /* 0x000fe20000000400 */
[----:B------:R-:W1:Y:S03]  /*2c30*/  MUFU.EX2 R172, R172 ;  /* 0x000000ac00ac7308 */ /* 0x000e660000000800 */
        /* <DEDUP_REMOVED lines=17> */
[----:B------:R-:W3:Y:S04]  /*2d50*/  LDS.U16 R147, [R100+0x16] ;  /* 0x0000160064937984 */ /* 0x000ee80000000400 */
[----:B------:R-:W4:Y:S04]  /*2d60*/  LDS.U16 R146, [R100+0x18] ;  /* 0x0000180064927984 */ /* 0x000f280000000400 */
[----:B------:R-:W4:Y:S04]  /*2d70*/  LDS.U16 R145, [R100+0x1a] ;  /* 0x00001a0064917984 */ /* 0x000f280000000400 */
[----:B------:R-:W4:Y:S04]  /*2d80*/  LDS.U16 R144, [R100+0x1c] ;  /* 0x00001c0064907984 */ /* 0x000f280000000400 */
[----:B------:R-:W4:Y:S04]  /*2d90*/  LDS.U16 R143, [R100+0x1e] ;  /* 0x00001e00648f7984 */ /* 0x000f280000000400 */
[----:B------:R2:W5:Y:S04]  /*2da0*/  LDG.E R157, [R6.64] ;  /* 0x00000004069d7981 */ /* 0x000568000c1e1900 */
[----:B-1----:R1:W-:Y:S04]  /*2db0*/  STS [R167+0x1d10], R172 ;  /* 0x001d10aca7007388 */ /* 0x0023e80000000800 */
[----:B------:R-:W-:Y:S01]  /*2dc0*/  BAR.SYNC.DEFER_BLOCKING 0x0 ;  /* 0x0000000000007b1d */ /* 0x000fe20000010000 */
[----:B0-----:R-:W-:-:S02]  /*2dd0*/  FMUL.FTZ R17, R69, R158 ;  /* 0x0000009e45117220 */ /* 0x001fc40000410000 */
[-C--:B------:R-:W-:Y:S02]  /*2de0*/  FMUL.FTZ R161, R64, R158.reuse ;  /* 0x0000009e40a17220 */ /* 0x080fe40000410000 */
[-C--:B------:R-:W-:Y:S02]  /*2df0*/  FMUL.FTZ R160, R67, R158.reuse ;  /* 0x0000009e43a07220 */ /* 0x080fe40000410000 */
[----:B------:R-:W0:Y:S01]  /*2e00*/  MUFU.EX2 R17, R17 ;  /* 0x0000001100117308 */ /* 0x000e220000000800 */
[----:B--2---:R-:W-:Y:S01]  /*2e10*/  PRMT R6, RZ, 0x5410, R97 ;  /* 0x00005410ff067816 */ /* 0x004fe20000000061 */
[----:B------:R-:W-:Y:S01]  /*2e20*/  FMUL.FTZ R159, R62, R158 ;  /* 0x0000009e3e9f7220 */ /* 0x000fe20000410000 */
[----:B------:R-:W-:Y:S02]  /*2e30*/  PRMT R142, RZ, 0x5410, R142 ;  /* 0x00005410ff8e7816 */ /* 0x000fe4000000008e */
[----:B---3--:R-:W-:-:S03]  /*2e40*/  PRMT R140, RZ, 0x5410, R140 ;  /* 0x00005410ff8c7816 */ /* 0x008fc6000000008c */
[----:B------:R-:W2:Y:S01]  /*2e50*/  MUFU.EX2 R161, R161 ;  /* 0x000000a100a17308 */ /* 0x000ea20000000800 */
[----:B------:R-:W-:Y:S01]  /*2e60*/  FMUL.FTZ R16, R65, R158 ;  /* 0x0000009e41107220 */ /* 0x000fe20000410000 */
[----:B------:R3:W5:Y:S06]  /*2e70*/  @!P0 LDG.E.64 R14, [R4.64] ;  /* 0x00000004040e8981 */ /* 0x00076c000c1e1b00 */
[----:B------:R-:W0:Y:S01]  /*2e80*/  MUFU.EX2 R160, R160 ;  /* 0x000000a000a07308 */ /* 0x000e220000000800 */
[----:B----4-:R-:W-:Y:S02]  /*2e90*/  PRMT R156, RZ, 0x5410, R156 ;  /* 0x00005410ff9c7816 */ /* 0x010fe4000000009c */
[----:B---3--:R-:W-:-:S02]  /*2ea0*/  PRMT R5, RZ, 0x5410, R162 ;  /* 0x00005410ff057816 */ /* 0x008fc400000000a2 */
[----:B------:R-:W-:-:S03]  /*2eb0*/  PRMT R4, RZ, 0x5410, R99 ;  /* 0x00005410ff047816 */ /* 0x000fc60000000063 */
[----:B------:R-:W-:Y:S02]  /*2ec0*/  FMUL.FTZ R5, R66, R5 ;  /* 0x0000000542057220 */ /* 0x000fe40000410000 */
[----:B------:R-:W-:Y:S02]  /*2ed0*/  FMUL.FTZ R7, R69, R4 ;  /* 0x0000000445077220 */ /* 0x000fe40000410000 */
[----:B------:R-:W-:Y:S01]  /*2ee0*/  FMUL.FTZ R4, R67, R6 ;  /* 0x0000000643047220 */ /* 0x000fe20000410000 */
[----:B------:R-:W3:Y:S01]  /*2ef0*/  MUFU.EX2 R159, R159 ;  /* 0x0000009f009f7308 */ /* 0x000ee20000000800 */
[----:B------:R-:W-:Y:S02]  /*2f00*/  FMUL.FTZ R6, R65, R174 ;  /* 0x000000ae41067220 */ /* 0x000fe40000410000 */
[----:B------:R-:W-:Y:S02]  /*2f10*/  FMUL.FTZ R174, R142, R5 ;  /* 0x000000058eae7220 */ /* 0x000fe40000410000 */
[----:B------:R-:W-:Y:S01]  /*2f20*/  FMUL.FTZ R176, R140, R7 ;  /* 0x000000078cb07220 */ /* 0x000fe20000410000 */
[----:B------:R-:W-:Y:S01]  /*2f30*/  PRMT R155, RZ, 0x5410, R155 ;  /* 0x00005410ff9b7816 */ /* 0x000fe2000000009b */
[-C--:B------:R-:W-:Y:S01]  /*2f40*/  FMUL.FTZ R166, R60, R158.reuse ;  /* 0x0000009e3ca67220 */ /* 0x080fe20000410000 */
[----:B------:R-:W4:Y:S01]  /*2f50*/  MUFU.EX2 R16, R16 ;  /* 0x0000001000107308 */ /* 0x000f220000000800 */
[----:B-1----:R-:W-:-:S02]  /*2f60*/  FMUL.FTZ R167, R63, R158 ;  /* 0x0000009e3fa77220 */ /* 0x002fc40000410000 */
[-C--:B------:R-:W-:Y:S02]  /*2f70*/  FMUL.FTZ R168, R58, R158.reuse ;  /* 0x0000009e3aa87220 */ /* 0x080fe40000410000 */
[-C--:B------:R-:W-:Y:S02]  /*2f80*/  FMUL.FTZ R169, R61, R158.reuse ;  /* 0x0000009e3da97220 */ /* 0x080fe40000410000 */
[-C--:B------:R-:W-:Y:S02]  /*2f90*/  FMUL.FTZ R170, R56, R158.reuse ;  /* 0x0000009e38aa7220 */ /* 0x080fe40000410000 */
[-C--:B------:R-:W-:Y:S02]  /*2fa0*/  FMUL.FTZ R171, R59, R158.reuse ;  /* 0x0000009e3bab7220 */ /* 0x080fe40000410000 */
[-C--:B------:R-:W-:Y:S02]  /*2fb0*/  FMUL.FTZ R173, R54, R158.reuse ;  /* 0x0000009e36ad7220 */ /* 0x080fe40000410000 */
[----:B------:R-:W-:-:S02]  /*2fc0*/  FMUL.FTZ R187, R57, R158 ;  /* 0x0000009e39bb7220 */ /* 0x000fc40000410000 */
[-C--:B------:R-:W-:Y:S02]  /*2fd0*/  FMUL.FTZ R184, R52, R158.reuse ;  /* 0x0000009e34b87220 */ /* 0x080fe40000410000 */
[----:B------:R-:W-:Y:S02]  /*2fe0*/  FMUL.FTZ R183, R55, R158 ;  /* 0x0000009e37b77220 */ /* 0x000fe40000410000 */
[----:B0-----:R-:W-:Y:S02]  /*2ff0*/  FMUL.FTZ R158, R172, R17 ;  /* 0x00000011ac9e7220 */ /* 0x001fe40000410000 */
[----:B------:R-:W-:Y:S02]  /*3000*/  FMUL.FTZ R178, R156, R175 ;  /* 0x000000af9cb27220 */ /* 0x000fe40000410000 */
[----:B------:R-:W-:Y:S01]  /*3010*/  FFMA.FTZ R5, R174, R17, R176 ;  /* 0x00000011ae057223 */ /* 0x000fe200000100b0 */
[----:B------:R-:W-:Y:S01]  /*3020*/  PRMT R154, RZ, 0x5410, R154 ;  /* 0x00005410ff9a7816 */ /* 0x000fe2000000009a */
[----:B------:R-:W0:Y:S01]  /*3030*/  MUFU.EX2 R166, R166 ;  /* 0x000000a600a67308 */ /* 0x000e220000000800 */
[----:B--2---:R-:W-:-:S02]  /*3040*/  FMUL.FTZ R7, R161, R158 ;  /* 0x0000009ea1077220 */ /* 0x004fc40000410000 */
[----:B------:R-:W-:Y:S02]  /*3050*/  FMUL.FTZ R175, R155, R4 ;  /* 0x000000049baf7220 */ /* 0x000fe40000410000 */
[----:B------:R-:W-:Y:S01]  /*3060*/  FFMA.FTZ R5, R161, R5, R178 ;  /* 0x00000005a1057223 */ /* 0x000fe200000100b2 */
[----:B------:R-:W-:Y:S01]  /*3070*/  ISETP.NE.AND P0, PT, R122, 0x3f, PT ;  /* 0x0000003f7a00780c */ /* 0x000fe20003f05270 */
[----:B------:R-:W-:Y:S01]  /*3080*/  FMUL.FTZ R158, R160, R7 ;  /* 0x00000007a09e7220 */ /* 0x000fe20000410000 */
[----:B------:R-:W-:Y:S01]  /*3090*/  PRMT R153, RZ, 0x5410, R153 ;  /* 0x00005410ff997816 */ /* 0x000fe20000000099 */
[----:B------:R-:W1:Y:S01]  /*30a0*/  MUFU.EX2 R167, R167 ;  /* 0x000000a700a77308 */ /* 0x000e620000000800 */
[----:B------:R-:W-:Y:S02]  /*30b0*/  FMUL.FTZ R180, R154, R177 ;  /* 0x000000b19ab47220 */ /* 0x000fe40000410000 */
[----:B------:R-:W-:Y:S01]  /*30c0*/  FFMA.FTZ R5, R160, R5, R175 ;  /* 0x00000005a0057223 */ /* 0x000fe200000100af */
[----:B------:R-:W-:Y:S01]  /*30d0*/  PRMT R152, RZ, 0x5410, R152 ;  /* 0x00005410ff987816 */ /* 0x000fe20000000098 */
[----:B---3--:R-:W-:-:S02]  /*30e0*/  FMUL.FTZ R7, R159, R158 ;  /* 0x0000009e9f077220 */ /* 0x008fc40000410000 */
[----:B------:R-:W-:Y:S01]  /*30f0*/  FMUL.FTZ R177, R153, R6 ;  /* 0x0000000699b17220 */ /* 0x000fe20000410000 */
[----:B------:R-:W2:Y:S01]  /*3100*/  MUFU.EX2 R168, R168 ;  /* 0x000000a800a87308 */ /* 0x000ea20000000800 */
[----:B------:R-:W-:Y:S01]  /*3110*/  FFMA.FTZ R5, R159, R5, R180 ;  /* 0x000000059f057223 */ /* 0x000fe200000100b4 */
[----:B------:R-:W-:Y:S01]  /*3120*/  PRMT R151, RZ, 0x5410, R151 ;  /* 0x00005410ff977816 */ /* 0x000fe20000000097 */
[----:B----4-:R-:W-:Y:S01]  /*3130*/  FMUL.FTZ R7, R16, R7 ;  /* 0x0000000710077220 */ /* 0x010fe20000410000 */
[----:B------:R-:W-:Y:S01]  /*3140*/  PRMT R150, RZ, 0x5410, R150 ;  /* 0x00005410ff967816 */ /* 0x000fe20000000096 */
[----:B------:R-:W-:Y:S01]  /*3150*/  FMUL.FTZ R179, R152, R179 ;  /* 0x000000b398b37220 */ /* 0x000fe20000410000 */
[----:B------:R3:W4:Y:S01]  /*3160*/  @P0 LDS R186, [R122.X4+0x2514] ;  /* 0x002514007aba0984 */ /* 0x0007220000004800 */
[----:B------:R-:W-:Y:S01]  /*3170*/  FFMA.FTZ R5, R16, R5, R177 ;  /* 0x0000000510057223 */ /* 0x000fe200000100b1 */
[----:B------:R-:W2:Y:S01]  /*3180*/  MUFU.EX2 R169, R169 ;  /* 0x000000a900a97308 */ /* 0x000ea20000000800 */
[----:B0-----:R-:W-:-:S02]  /*3190*/  FMUL.FTZ R4, R166, R7 ;  /* 0x00000007a6047220 */ /* 0x001fc40000410000 */
[----:B------:R-:W-:Y:S02]  /*31a0*/  FMUL.FTZ R182, R151, R182 ;  /* 0x000000b697b67220 */ /* 0x000fe40000410000 */
[----:B------:R-:W-:-:S03]  /*31b0*/  FFMA.FTZ R5, R166, R5, R179 ;  /* 0x00000005a6057223 */ /* 0x000fc600000100b3 */
[----:B------:R-:W0:Y:S01]  /*31c0*/  MUFU.EX2 R170, R170 ;  /* 0x000000aa00aa7308 */ /* 0x000e220000000800 */
[----:B------:R-:W-:Y:S01]  /*31d0*/  PRMT R149, RZ, 0x5410, R149 ;  /* 0x00005410ff957816 */ /* 0x000fe20000000095 */
[C---:B-1----:R-:W-:Y:S02]  /*31e0*/  FMUL.FTZ R7, R167.reuse, R4 ;  /* 0x00000004a7077220 */ /* 0x042fe40000410000 */
[----:B------:R-:W-:Y:S02]  /*31f0*/  FMUL.FTZ R181, R150, R181 ;  /* 0x000000b596b57220 */ /* 0x000fe40000410000 */
[----:B------:R-:W-:Y:S02]  /*3200*/  FFMA.FTZ R5, R167, R5, R182 ;  /* 0x00000005a7057223 */ /* 0x000fe400000100b6 */
[----:B------:R-:W1:Y:S01]  /*3210*/  MUFU.EX2 R171, R171 ;  /* 0x000000ab00ab7308 */ /* 0x000e620000000800 */
[----:B------:R-:W-:Y:S01]  /*3220*/  PRMT R148, RZ, 0x5410, R148 ;  /* 0x00005410ff947816 */ /* 0x000fe20000000094 */
[----:B--2---:R-:W-:-:S02]  /*3230*/  FMUL.FTZ R4, R168, R7 ;  /* 0x00000007a8047220 */ /* 0x004fc40000410000 */
[----:B------:R-:W-:Y:S02]  /*3240*/  FMUL.FTZ R188, R149, R188 ;  /* 0x000000bc95bc7220 */ /* 0x000fe40000410000 */
[----:B------:R-:W-:Y:S02]  /*3250*/  FFMA.FTZ R5, R168, R5, R181 ;  /* 0x00000005a8057223 */ /* 0x000fe400000100b5 */
[----:B------:R-:W2:Y:S01]  /*3260*/  MUFU.EX2 R173, R173 ;  /* 0x000000ad00ad7308 */ /* 0x000ea20000000800 */
[----:B------:R-:W-:Y:S01]  /*3270*/  PRMT R147, RZ, 0x5410, R147 ;  /* 0x00005410ff937816 */ /* 0x000fe20000000093 */
[C---:B------:R-:W-:Y:S02]  /*3280*/  FMUL.FTZ R7, R169.reuse, R4 ;  /* 0x00000004a9077220 */ /* 0x040fe40000410000 */
[----:B------:R-:W-:Y:S02]  /*3290*/  FMUL.FTZ R185, R148, R185 ;  /* 0x000000b994b97220 */ /* 0x000fe40000410000 */
[----:B------:R-:W-:-:S02]  /*32a0*/  FFMA.FTZ R5, R169, R5, R188 ;  /* 0x00000005a9057223 */ /* 0x000fc400000100bc */
[----:B------:R-:W2:Y:S01]  /*32b0*/  MUFU.EX2 R187, R187 ;  /* 0x000000bb00bb7308 */ /* 0x000ea20000000800 */
[----:B------:R-:W-:Y:S01]  /*32c0*/  PRMT R146, RZ, 0x5410, R146 ;  /* 0x00005410ff927816 */ /* 0x000fe20000000092 */
[C---:B0-----:R-:W-:Y:S02]  /*32d0*/  FMUL.FTZ R4, R170.reuse, R7 ;  /* 0x00000007aa047220 */ /* 0x041fe40000410000 */
[----:B------:R-:W-:Y:S02]  /*32e0*/  FMUL.FTZ R190, R147, R190 ;  /* 0x000000be93be7220 */ /* 0x000fe40000410000 */
[----:B------:R-:W-:Y:S02]  /*32f0*/  FFMA.FTZ R5, R170, R5, R185 ;  /* 0x00000005aa057223 */ /* 0x000fe400000100b9 */
[----:B------:R-:W0:Y:S01]  /*3300*/  MUFU.EX2 R184, R184 ;  /* 0x000000b800b87308 */ /* 0x000e220000000800 */
[----:B------:R-:W-:Y:S01]  /*3310*/  PRMT R145, RZ, 0x5410, R145 ;  /* 0x00005410ff917816 */ /* 0x000fe20000000091 */
[----:B-1----:R-:W-:-:S02]  /*3320*/  FMUL.FTZ R4, R171, R4 ;  /* 0x00000004ab047220 */ /* 0x002fc40000410000 */
[----:B------:R-:W-:Y:S02]  /*3330*/  FMUL.FTZ R192, R146, R189 ;  /* 0x000000bd92c07220 */ /* 0x000fe40000410000 */
[----:B------:R-:W-:Y:S02]  /*3340*/  FFMA.FTZ R5, R171, R5, R190 ;  /* 0x00000005ab057223 */ /* 0x000fe400000100be */
[----:B------:R-:W1:Y:S01]  /*3350*/  MUFU.EX2 R183, R183 ;  /* 0x000000b700b77308 */ /* 0x000e620000000800 */
[----:B------:R-:W-:Y:S01]  /*3360*/  PRMT R144, RZ, 0x5410, R144 ;  /* 0x00005410ff907816 */ /* 0x000fe20000000090 */
[----:B------:R-:W-:Y:S02]  /*3370*/  FMUL.FTZ R191, R52, R191 ;  /* 0x000000bf34bf7220 */ /* 0x000fe40000410000 */
[----:B--2---:R-:W-:Y:S02]  /*3380*/  FMUL.FTZ R4, R173, R4 ;  /* 0x00000004ad047220 */ /* 0x004fe40000410000 */
[----:B------:R-:W-:-:S02]  /*3390*/  FMUL.FTZ R194, R145, R194 ;  /* 0x000000c291c27220 */ /* 0x000fc40000410000 */
[----:B------:R-:W-:Y:S01]  /*33a0*/  FFMA.FTZ R5, R173, R5, R192 ;  /* 0x00000005ad057223 */ /* 0x000fe200000100c0 */
[----:B------:R-:W-:Y:S01]  /*33b0*/  PRMT R143, RZ, 0x5410, R143 ;  /* 0x00005410ff8f7816 */ /* 0x000fe2000000008f */
[----:B------:R-:W-:Y:S02]  /*33c0*/  FMUL.FTZ R196, R55, R196 ;  /* 0x000000c437c47220 */ /* 0x000fe40000410000 */
[C---:B------:R-:W-:Y:S02]  /*33d0*/  FMUL.FTZ R7, R187.reuse, R4 ;  /* 0x00000004bb077220 */ /* 0x040fe40000410000 */
[----:B------:R-:W-:Y:S02]  /*33e0*/  FMUL.FTZ R189, R144, R191 ;  /* 0x000000bf90bd7220 */ /* 0x000fe40000410000 */
[----:B------:R-:W-:Y:S01]  /*33f0*/  FFMA.FTZ R5, R187, R5, R194 ;  /* 0x00000005bb057223 */ /* 0x000fe200000100c2 */
[----:B------:R-:W-:Y:S01]  /*3400*/  BSSY B0, `(.L_x_2954) ;  /* 0x000000f000007945 */ /* 0x000fe20003800000 */
[----:B0-----:R-:W-:-:S02]  /*3410*/  FMUL.FTZ R4, R184, R7 ;  /* 0x00000007b8047220 */ /* 0x001fc40000410000 */
[----:B------:R-:W-:Y:S02]  /*3420*/  FMUL.FTZ R196, R143, R196 ;  /* 0x000000c48fc47220 */ /* 0x000fe40000410000 */
        /* <DEDUP_REMOVED lines=12> */
.L_x_2955:
[----:B---34-:R-:W-:Y:S05]  /*34f0*/  BSYNC B0 ;  /* 0x0000000000007941 */ /* 0x018fea0003800000 */
.L_x_2954:
[----:B------:R-:W-:Y:S01]  /*3500*/  ISETP.GT.U32.AND P0, PT, R122, 0x1f, PT ;  /* 0x0000001f7a00780c */ /* 0x000fe20003f04070 */
[----:B------:R2:W-:Y:S01]  /*3510*/  STS.64 [R122.X8+0x1900], R4 ;  /* 0x001900047a007388 */ /* 0x0005e20000008a00 */
[----:B------:R-:W-:Y:S01]  /*3520*/  BSSY B0, `(.L_x_2956) ;  /* 0x000003f000007945 */ /* 0x000fe20003800000 */
[----:B-----5:R-:W-:Y:S02]  /*3530*/  FMUL.FTZ R158, R84, R157 ;  /* 0x0000009d549e7220 */ /* 0x020fe40000410000 */
[----:B------:R-:W-:Y:S08]  /*3540*/  BAR.SYNC.DEFER_BLOCKING 0x0 ;  /* 0x0000000000007b1d */ /* 0x000ff00000010000 */
[----:B------:R-:W-:Y:S05]  /*3550*/  @P0 BRA `(.L_x_2957) ;  /* 0x000003b000000947 */ /* 0x000fea0003800000 */
[----:B0-2---:R-:W0:Y:S02]  /*3560*/  LDS.128 R4, [R122.X16+0x1900] ;  /* 0x001900007a047984 */ /* 0x005e24000000cc00 */
[----:B0-----:R-:W-:-:S02]  /*3570*/  FFMA.FTZ R7, R5, R6, R7 ;  /* 0x0000000605077223 */ /* 0x001fc40000010007 */
[----:B------:R-:W-:Y:S01]  /*3580*/  FMUL.FTZ R6, R4, R6 ;  /* 0x0000000604067220 */ /* 0x000fe20000410000 */
[----:B------:R-:W-:Y:S05]  /*3590*/  BRA.DIV ~URZ, `(.L_x_2958) ;  /* 0x000043027f007947 */ /* 0x000fea000b800000 */
[----:B------:R0:W2:Y:S02]  /*35a0*/  SHFL.UP PT, R191, R6, 0x1, RZ ;  /* 0x0420000006bf7989 */ /* 0x0000a400000e00ff */
.L_x_3013:
        /* <DEDUP_REMOVED lines=24> */
.L_x_3014:
[----:B------:R-:W-:Y:S01]  /*3730*/  ISETP.GE.AND P0, PT, R120, 0x10, PT ;  /* 0x000000107800780c */ /* 0x000fe20003f06270 */
[----:B------:R-:W-:-:S12]  /*3740*/  IMAD.MOV.U32 R197, RZ, RZ, R191 ;  /* 0x000000ffffc57224 */ /* 0x000fd800078e00bf */
[-C--:B--2---:R-:W-:Y:S02]  /*3750*/  @P0 FFMA.FTZ R197, R4, R193.reuse, R197 ;  /* 0x000000c104c50223 */ /* 0x084fe400000100c5 */
[----:B---3--:R-:W-:Y:S01]  /*3760*/  @P0 FMUL.FTZ R193, R195, R193 ;  /* 0x000000c1c3c10220 */ /* 0x008fe20000410000 */
[----:B------:R-:W-:Y:S05]  /*3770*/  BRA.CONV ~URZ, `(.L_x_2960) ;  /* 0x000000637f007947 */ /* 0x000fea000b800000 */
[----:B0-----:R-:W-:Y:S01]  /*3780*/  HFMA2.MMA R7, -RZ, RZ, 0, 1.847743988037109375e-06 ;  /* 0x0000001fff077435 */ /* 0x001fe200000001ff */
[----:B------:R-:W-:Y:S01]  /*3790*/  IMAD.MOV.U32 R203, RZ, RZ, R193 ;  /* 0x000000ffffcb7224 */ /* 0x000fe200078e00c1 */
[----:B------:R-:W-:Y:S01]  /*37a0*/  MOV R4, 0x37e0 ;  /* 0x000037e000047802 */ /* 0x000fe20000000f00 */
[----:B------:R-:W-:Y:S02]  /*37b0*/  IMAD.MOV.U32 R206, RZ, RZ, 0x1f ;  /* 0x0000001fffce7424 */ /* 0x000fe400078e00ff */
[----:B------:R-:W-:Y:S02]  /*37c0*/  IMAD.MOV.U32 R208, RZ, RZ, -0x1 ;  /* 0xffffffffffd07424 */ /* 0x000fe400078e00ff */
[----:B-1----:R-:W-:Y:S05]  /*37d0*/  CALL.REL.NOINC `($__internal_121_$__cuda_sm70_shflsync_idx_p) ;  /* 0x00004fd000007944 */ /* 0x002fea0003c00000 */
.L_x_2960:
[----:B------:R-:W-:Y:S05]  /*37e0*/  BRA.CONV ~URZ, `(.L_x_2961) ;  /* 0x000000637f007947 */ /* 0x000fea000b800000 */
[----:B0-----:R-:W-:Y:S01]  /*37f0*/  MOV R203, R197 ;  /* 0x000000c500cb7202 */ /* 0x001fe20000000f00 */
[----:B-1----:R-:W-:Y:S01]  /*3800*/  IMAD.MOV.U32 R7, RZ, RZ, 0x1f ;  /* 0x0000001fff077424 */ /* 0x002fe200078e00ff */
[----:B------:R-:W-:Y:S01]  /*3810*/  MOV R208, 0xffffffff ;  /* 0xffffffff00d07802 */ /* 0x000fe20000000f00 */
[----:B------:R-:W-:Y:S01]  /*3820*/  IMAD.MOV.U32 R206, RZ, RZ, 0x1f ;  /* 0x0000001fffce7424 */ /* 0x000fe200078e00ff */
[----:B------:R-:W-:-:S02]  /*3830*/  MOV R4, 0x3850 ;  /* 0x0000385000047802 */ /* 0x000fc40000000f00 */
[----:B------:R-:W-:Y:S05]  /*3840*/  CALL.REL.NOINC `($__internal_121_$__cuda_sm70_shflsync_idx_p) ;  /* 0x00004f6000007944 */ /* 0x000fea0003c00000 */
.L_x_2961:
[----:B------:R-:W-:Y:S05]  /*3850*/  BRA.DIV ~URZ, `(.L_x_2962) ;  /* 0x000045827f007947 */ /* 0x000fea000b800000 */
[----:B------:R-:W2:Y:S04]  /*3860*/  SHFL.IDX PT, R14, R14, RZ, 0x1f ;  /* 0x00001fff0e0e7589 */ /* 0x000ea800000e0000 */
[----:B------:R3:W4:Y:S04]  /*3870*/  SHFL.IDX PT, R5, R15, RZ, 0x1f ;  /* 0x00001fff0f057589 */ /* 0x00072800000e0000 */
[----:B------:R3:W0:Y:S04]  /*3880*/  SHFL.UP PT, R191, R193, 0x1, RZ ;  /* 0x04200000c1bf7989 */ /* 0x00062800000e00ff */
[----:B------:R3:W1:Y:S02]  /*3890*/  SHFL.UP PT, R198, R197, 0x1, RZ ;  /* 0x04200000c5c67989 */ /* 0x00066400000e00ff */
.L_x_3015:
[----:B01----:R-:W0:Y:S01]  /*38a0*/  LDS.64 R6, [R122.X16+0x1900] ;  /* 0x001900007a067984 */ /* 0x003e22000000ca00 */
[----:B--2---:R-:W-:-:S02]  /*38b0*/  IMAD.MOV.U32 R4, RZ, RZ, R14 ;  /* 0x000000ffff047224 */ /* 0x004fc400078e000e */
[-C--:B----4-:R-:W-:Y:S02]  /*38c0*/  @P1 FFMA.FTZ R5, R5, R191.reuse, R198 ;  /* 0x000000bf05051223 */ /* 0x090fe400000100c6 */
[----:B------:R-:W-:Y:S02]  /*38d0*/  @P1 FMUL.FTZ R4, R4, R191 ;  /* 0x000000bf04041220 */ /* 0x000fe40000410000 */
[C---:B0-----:R-:W-:Y:S02]  /*38e0*/  FFMA.FTZ R7, R6.reuse, R5, R7 ;  /* 0x0000000506077223 */ /* 0x041fe40000010007 */
[----:B------:R-:W-:-:S05]  /*38f0*/  FMUL.FTZ R6, R6, R4 ;  /* 0x0000000406067220 */ /* 0x000fca0000410000 */
[----:B------:R0:W-:Y:S02]  /*3900*/  STS.128 [R122.X16+0x1900], R4 ;  /* 0x001900047a007388 */ /* 0x0001e4000000cc00 */
.L_x_2957:
[----:B--2---:R-:W-:Y:S05]  /*3910*/  BSYNC B0 ;  /* 0x0000000000007941 */ /* 0x004fea0003800000 */
.L_x_2956:
[----:B------:R-:W-:Y:S01]  /*3920*/  WARPSYNC 0xffffffff ;  /* 0xffffffff00007948 */ /* 0x000fe20003800000 */
[----:B------:R-:W-:Y:S01]  /*3930*/  BAR.SYNC.DEFER_BLOCKING 0x0 ;  /* 0x0000000000007b1d */ /* 0x000fe20000010000 */
[-C--:B0-----:R-:W-:Y:S01]  /*3940*/  FMUL.FTZ R4, R70, R157.reuse ;  /* 0x0000009d46047220 */ /* 0x081fe20000410000 */
[----:B------:R-:W-:Y:S01]  /*3950*/  LOP3.LUT P0, RZ, R122, 0x1f, RZ, 0xc0, !PT ;  /* 0x0000001f7aff7812 */ /* 0x000fe2000780c0ff */
[-C--:B------:R-:W-:Y:S01]  /*3960*/  FMUL.FTZ R6, R68, R157.reuse ;  /* 0x0000009d44067220 */ /* 0x080fe20000410000 */
[----:B------:R-:W-:Y:S01]  /*3970*/  HFMA2.MMA R14, -RZ, RZ, 1.875, 0 ;  /* 0x3f800000ff0e7435 */ /* 0x000fe200000001ff */
[-C--:B------:R-:W-:Y:S01]  /*3980*/  FMUL.FTZ R5, R71, R157.reuse ;  /* 0x0000009d47057220 */ /* 0x080fe20000410000 */
[----:B------:R-:W-:Y:S01]  /*3990*/  ISETP.GE.OR P0, PT, R163, c[0x0][0x174], P0 ;  /* 0x00005d00a3007a0c */ /* 0x000fe20000706670 */
[----:B------:R-:W-:Y:S01]  /*39a0*/  FFMA.FTZ R4, R183, R6, R4 ;  /* 0x00000006b7047223 */ /* 0x000fe20000010004 */
[----:B------:R-:W-:Y:S01]  /*39b0*/  BSSY B0, `(.L_x_2963) ;  /* 0x0000071000007945 */ /* 0x000fe20003800000 */
[----:B------:R-:W-:-:S02]  /*39c0*/  FMUL.FTZ R6, R72, R157 ;  /* 0x0000009d48067220 */ /* 0x000fc40000410000 */
[----:B------:R-:W-:Y:S02]  /*39d0*/  FFMA.FTZ R5, R184, R4, R5 ;  /* 0x00000004b8057223 */ /* 0x000fe40000010005 */
[----:B------:R-:W-:Y:S02]  /*39e0*/  FMUL.FTZ R4, R73, R157 ;  /* 0x0000009d49047220 */ /* 0x000fe40000410000 */
[----:B------:R-:W-:Y:S02]  /*39f0*/  FFMA.FTZ R6, R187, R5, R6 ;  /* 0x00000005bb067223 */ /* 0x000fe40000010006 */
[----:B-1----:R-:W-:Y:S02]  /*3a00*/  FMUL.FTZ R5, R183, R186 ;  /* 0x000000bab7057220 */ /* 0x002fe40000410000 */
[----:B------:R-:W-:Y:S02]  /*3a10*/  FFMA.FTZ R7, R173, R6, R4 ;  /* 0x00000006ad077223 */ /* 0x000fe40000010004 */
[----:B------:R-:W-:-:S02]  /*3a20*/  FMUL.FTZ R4, R74, R157 ;  /* 0x0000009d4a047220 */ /* 0x000fc40000410000 */
[----:B------:R-:W-:Y:S01]  /*3a30*/  FMUL.FTZ R6, R184, R5 ;  /* 0x00000005b8067220 */ /* 0x000fe20000410000 */
[----:B------:R-:W0:Y:S01]  /*3a40*/  LDS R191, [R122.X8+0x1904] ;  /* 0x001904007abf7984 */ /* 0x000e220000008800 */
[----:B------:R-:W-:Y:S02]  /*3a50*/  FFMA.FTZ R4, R171, R7, R4 ;  /* 0x00000007ab047223 */ /* 0x000fe40000010004 */
[-C--:B------:R-:W-:Y:S02]  /*3a60*/  FMUL.FTZ R5, R75, R157.reuse ;  /* 0x0000009d4b057220 */ /* 0x080fe40000410000 */
[----:B------:R-:W-:Y:S02]  /*3a70*/  FMUL.FTZ R6, R187, R6 ;  /* 0x00000006bb067220 */ /* 0x000fe40000410000 */
[----:B------:R-:W-:Y:S02]  /*3a80*/  FFMA.FTZ R5, R170, R4, R5 ;  /* 0x00000004aa057223 */ /* 0x000fe40000010005 */
[----:B------:R-:W-:-:S02]  /*3a90*/  FMUL.FTZ R4, R76, R157 ;  /* 0x0000009d4c047220 */ /* 0x000fc40000410000 */
[----:B------:R-:W-:Y:S02]  /*3aa0*/  FMUL.FTZ R6, R173, R6 ;  /* 0x00000006ad067220 */ /* 0x000fe40000410000 */
        /* <DEDUP_REMOVED lines=13> */
[----:B------:R-:W-:Y:S02]  /*3b80*/  FMUL.FTZ R4, R81, R157 ;  /* 0x0000009d51047220 */ /* 0x000fe40000410000 */
[----:B0-----:R-:W-:Y:S02]  /*3b90*/  FFMA.FTZ R191, R172, R191, R174 ;  /* 0x000000bfacbf7223 */ /* 0x001fe400000100ae */
[----:B------:R-:W-:Y:S02]  /*3ba0*/  FMUL.FTZ R5, R167, R6 ;  /* 0x00000006a7057220 */ /* 0x000fe40000410000 */
[----:B---3--:R-:W-:-:S02]  /*3bb0*/  FFMA.FTZ R193, R17, R191, R176 ;  /* 0x000000bf11c17223 */ /* 0x008fc400000100b0 */
[----:B------:R-:W-:Y:S02]  /*3bc0*/  FFMA.FTZ R6, R159, R7, R4 ;  /* 0x000000079f067223 */ /* 0x000fe40000010004 */
[----:B------:R-:W-:Y:S02]  /*3bd0*/  FFMA.FTZ R195, R161, R193, R178 ;  /* 0x000000c1a1c37223 */ /* 0x000fe400000100b2 */
[----:B------:R-:W-:Y:S02]  /*3be0*/  FMUL.FTZ R7, R166, R5 ;  /* 0x00000005a6077220 */ /* 0x000fe40000410000 */
[----:B------:R-:W-:Y:S02]  /*3bf0*/  FFMA.FTZ R198, R160, R195, R175 ;  /* 0x000000c3a0c67223 */ /* 0x000fe400000100af */
[----:B------:R-:W-:Y:S02]  /*3c00*/  FMUL.FTZ R4, R16, R7 ;  /* 0x0000000710047220 */ /* 0x000fe40000410000 */
[----:B------:R-:W-:-:S02]  /*3c10*/  FFMA.FTZ R199, R159, R198, R180 ;  /* 0x000000c69fc77223 */ /* 0x000fc400000100b4 */
[----:B------:R-:W-:Y:S02]  /*3c20*/  FMUL.FTZ R5, R82, R157 ;  /* 0x0000009d52057220 */ /* 0x000fe40000410000 */
[----:B------:R-:W-:Y:S02]  /*3c30*/  FFMA.FTZ R200, R16, R199, R177 ;  /* 0x000000c710c87223 */ /* 0x000fe400000100b1 */
[----:B------:R-:W-:Y:S02]  /*3c40*/  IMAD.MOV.U32 R15, RZ, RZ, RZ ;  /* 0x000000ffff0f7224 */ /* 0x000fe400078e00ff */
[----:B------:R-:W-:Y:S02]  /*3c50*/  FFMA.FTZ R197, R166, R200, R179 ;  /* 0x000000c8a6c57223 */ /* 0x000fe400000100b3 */
[----:B------:R-:W-:Y:S02]  /*3c60*/  FMUL.FTZ R7, R159, R4 ;  /* 0x000000049f077220 */ /* 0x000fe40000410000 */
[----:B------:R-:W-:Y:S01]  /*3c70*/  FFMA.FTZ R202, R167, R197, R182 ;  /* 0x000000c5a7ca7223 */ /* 0x000fe200000100b6 */
[----:B------:R0:W1:Y:S01]  /*3c80*/  @!P0 LDS.64 R14, [R21.X8+0x2610] ;  /* 0x00261000150e8984 */ /* 0x0000620000008a00 */
[----:B------:R-:W-:Y:S01]  /*3c90*/  FFMA.FTZ R5, R160, R6, R5 ;  /* 0x00000006a0057223 */ /* 0x000fe20000010005 */
[----:B------:R-:W-:Y:S01]  /*3ca0*/  ISETP.GT.U32.AND P0, PT, R122, 0x1f, PT ;  /* 0x0000001f7a00780c */ /* 0x000fe20003f04070 */
        /* <DEDUP_REMOVED lines=17> */
[----:B01----:R-:W0:Y:S01]  /*3dc0*/  LDS.128 R4, [R122.X16+0x1b10] ;  /* 0x001b10007a047984 */ /* 0x003e22000000cc00 */
        /* <DEDUP_REMOVED lines=10> */
.L_x_3016:
        /* <DEDUP_REMOVED lines=26> */
.L_x_3017:
        /* <DEDUP_REMOVED lines=11> */
.L_x_2964:
[----:B01----:R-:W-:Y:S05]  /*40c0*/  BSYNC B0 ;  /* 0x0000000000007941 */ /* 0x003fea0003800000 */
.L_x_2963:
[----:B------:R-:W-:Y:S01]  /*40d0*/  WARPSYNC 0xffffffff ;  /* 0xffffffff00007948 */ /* 0x000fe20003800000 */
[----:B------:R-:W-:Y:S01]  /*40e0*/  BAR.SYNC.DEFER_BLOCKING 0x0 ;  /* 0x0000000000007b1d */ /* 0x000fe20000010000 */
[-C--:B------:R-:W-:Y:S01]  /*40f0*/  FMUL.FTZ R178, R68, R157.reuse ;  /* 0x0000009d44b27220 */ /* 0x080fe20000410000 */
[----:B------:R-:W-:Y:S01]  /*4100*/  PRMT R181, RZ, 0x5410, R162 ;  /* 0x00005410ffb57816 */ /* 0x000fe200000000a2 */
[-C--:B------:R-:W-:Y:S01]  /*4110*/  FMUL.FTZ R6, R70, R157.reuse ;  /* 0x0000009d46067220 */ /* 0x080fe20000410000 */
[----:B------:R-:W-:Y:S01]  /*4120*/  PRMT R180, RZ, 0x5410, R99 ;  /* 0x00005410ffb47816 */ /* 0x000fe20000000063 */
[----:B------:R-:W-:Y:S01]  /*4130*/  FMUL.FTZ R4, R71, R157 ;  /* 0x0000009d47047220 */ /* 0x000fe20000410000 */
[----:B------:R-:W-:Y:S01]  /*4140*/  PRMT R192, RZ, 0x5410, R95 ;  /* 0x00005410ffc07816 */ /* 0x000fe2000000005f */
[----:B------:R-:W-:Y:S01]  /*4150*/  FMUL.FTZ R182, R66, R181 ;  /* 0x000000b542b67220 */ /* 0x000fe20000410000 */
[----:B------:R-:W-:Y:S01]  /*4160*/  PRMT R206, RZ, 0x5410, R89 ;  /* 0x00005410ffce7816 */ /* 0x000fe20000000059 */
[-C--:B------:R-:W-:Y:S01]  /*4170*/  FMUL.FTZ R190, R73, R157.reuse ;  /* 0x0000009d49be7220 */ /* 0x080fe20000410000 */
[----:B------:R-:W-:Y:S01]  /*4180*/  ISETP.NE.AND P1, PT, R122, RZ, PT ;  /* 0x000000ff7a00720c */ /* 0x000fe20003f25270 */
[----:B------:R-:W-:Y:S01]  /*4190*/  FFMA.FTZ R182, R142, -R182, R191 ;  /* 0x800000b68eb67223 */ /* 0x000fe200000100bf */
[----:B------:R-:W-:Y:S01]  /*41a0*/  BSSY B0, `(.L_x_2967) ;  /* 0x00000c4000007945 */ /* 0x000fe20003800000 */
[----:B------:R-:W-:-:S02]  /*41b0*/  FMUL.FTZ R196, R75, R157 ;  /* 0x0000009d4bc47220 */ /* 0x000fc40000410000 */
[----:B------:R-:W-:Y:S02]  /*41c0*/  FMUL.FTZ R185, R69, R180 ;  /* 0x000000b445b97220 */ /* 0x000fe40000410000 */
[----:B------:R-:W-:Y:S02]  /*41d0*/  FMUL.FTZ R203, R77, R157 ;  /* 0x0000009d4dcb7220 */ /* 0x000fe40000410000 */
[----:B------:R-:W-:Y:S02]  /*41e0*/  FFMA.FTZ R185, R140, -R185, R193 ;  /* 0x800000b98cb97223 */ /* 0x000fe400000100c1 */
[-C--:B------:R-:W-:Y:S02]  /*41f0*/  FMUL.FTZ R211, R80, R157.reuse ;  /* 0x0000009d50d37220 */ /* 0x080fe40000410000 */
[-C--:B------:R-:W-:Y:S01]  /*4200*/  FMUL.FTZ R208, R81, R157.reuse ;  /* 0x0000009d51d07220 */ /* 0x080fe20000410000 */
[----:B------:R-:W0:Y:S01]  /*4210*/  LDS R5, [R122.X8+0x1b14] ;  /* 0x001b14007a057984 */ /* 0x000e220000008800 */
[----:B------:R-:W-:-:S02]  /*4220*/  FMUL.FTZ R212, R83, R157 ;  /* 0x0000009d53d47220 */ /* 0x000fc40000410000 */
[----:B------:R-:W-:Y:S01]  /*4230*/  IMAD.SHL.U32 R213, R19, 0x4, RZ ;  /* 0x0000000413d57824 */ /* 0x000fe200078e00ff */
[----:B------:R1:W-:Y:S01]  /*4240*/  @!P1 STS.64 [R21.X8+0x2610], R14 ;  /* 0x0026100e15009388 */ /* 0x0003e20000008a00 */
[----:B------:R-:W-:Y:S02]  /*4250*/  IMAD R215, R119, -0x400, R130 ;  /* 0xfffffc0077d77824 */ /* 0x000fe400078e0282 */
[----:B0-----:R-:W-:Y:S01]  /*4260*/  FFMA.FTZ R178, R5, R186, R178 ;  /* 0x000000ba05b27223 */ /* 0x001fe200000100b2 */
[----:B------:R-:W-:Y:S01]  /*4270*/  PRMT R186, RZ, 0x5410, R97 ;  /* 0x00005410ffba7816 */ /* 0x000fe20000000061 */
[----:B------:R-:W-:Y:S02]  /*4280*/  FMUL.FTZ R5, R72, R157 ;  /* 0x0000009d48057220 */ /* 0x000fe40000410000 */
[----:B------:R-:W-:Y:S02]  /*4290*/  FFMA.FTZ R183, R183, R178, R6 ;  /* 0x000000b2b7b77223 */ /* 0x000fe40000010006 */
[----:B------:R-:W-:-:S02]  /*42a0*/  FMUL.FTZ R189, R67, R186 ;  /* 0x000000ba43bd7220 */ /* 0x000fc40000410000 */
[----:B------:R-:W-:Y:S02]  /*42b0*/  FFMA.FTZ R184, R184, R183, R4 ;  /* 0x000000b7b8b87223 */ /* 0x000fe40000010004 */
[----:B------:R-:W-:Y:S02]  /*42c0*/  FFMA.FTZ R4, R84, R191, RZ ;  /* 0x000000bf54047223 */ /* 0x000fe400000100ff */
[----:B------:R-:W-:Y:S02]  /*42d0*/  FFMA.FTZ R187, R187, R184, R5 ;  /* 0x000000b8bbbb7223 */ /* 0x000fe40000010005 */
[----:B------:R-:W-:Y:S02]  /*42e0*/  FFMA.FTZ R4, R83, R193, R4 ;  /* 0x000000c153047223 */ /* 0x000fe40000010004 */
[----:B------:R-:W-:Y:S01]  /*42f0*/  FFMA.FTZ R190, R173, R187, R190 ;  /* 0x000000bbadbe7223 */ /* 0x000fe200000100be */
[----:B------:R-:W-:Y:S01]  /*4300*/  PRMT R173, RZ, 0x5410, R98 ;  /* 0x00005410ffad7816 */ /* 0x000fe20000000062 */
[----:B------:R-:W-:-:S02]  /*4310*/  FMUL.FTZ R191, R74, R157 ;  /* 0x0000009d4abf7220 */ /* 0x000fc40000410000 */
[----:B------:R-:W-:Y:S02]  /*4320*/  FFMA.FTZ R4, R82, R195, R4 ;  /* 0x000000c352047223 */ /* 0x000fe40000010004 */
[----:B------:R-:W-:Y:S01]  /*4330*/  FFMA.FTZ R191, R171, R190, R191 ;  /* 0x000000beabbf7223 */ /* 0x000fe200000100bf */
[----:B------:R-:W-:Y:S01]  /*4340*/  PRMT R171, RZ, 0x5410, R96 ;  /* 0x00005410ffab7816 */ /* 0x000fe20000000060 */
[----:B------:R-:W-:Y:S02]  /*4350*/  FMUL.FTZ R188, R64, R173 ;  /* 0x000000ad40bc7220 */ /* 0x000fe40000410000 */
[----:B------:R-:W-:Y:S02]  /*4360*/  FFMA.FTZ R4, R81, R198, R4 ;  /* 0x000000c651047223 */ /* 0x000fe40000010004 */
[----:B------:R-:W-:Y:S01]  /*4370*/  FFMA.FTZ R188, R156, -R188, R195 ;  /* 0x800000bc9cbc7223 */ /* 0x000fe200000100c3 */
[----:B------:R-:W-:Y:S01]  /*4380*/  PRMT R195, RZ, 0x5410, R94 ;  /* 0x00005410ffc37816 */ /* 0x000fe2000000005e */
[----:B------:R-:W-:-:S02]  /*4390*/  FFMA.FTZ R4, R80, R199, R4 ;  /* 0x000000c750047223 */ /* 0x000fc40000010004 */
[----:B------:R-:W-:Y:S02]  /*43a0*/  FMUL.FTZ R194, R62, R171 ;  /* 0x000000ab3ec27220 */ /* 0x000fe40000410000 */
[----:B------:R-:W-:Y:S01]  /*43b0*/  FFMA.FTZ R196, R170, R191, R196 ;  /* 0x000000bfaac47223 */ /* 0x000fe200000100c4 */
[----:B------:R-:W-:Y:S01]  /*43c0*/  PRMT R170, RZ, 0x5410, R93 ;  /* 0x00005410ffaa7816 */ /* 0x000fe2000000005d */
[----:B------:R-:W-:Y:S02]  /*43d0*/  FFMA.FTZ R4, R79, R200, R4 ;  /* 0x000000c84f047223 */ /* 0x000fe40000010004 */
[----:B------:R-:W-:Y:S02]  /*43e0*/  FFMA.FTZ R189, R155, -R189, R198 ;  /* 0x800000bd9bbd7223 */ /* 0x000fe400000100c6 */
[----:B------:R-:W-:Y:S02]  /*43f0*/  FFMA.FTZ R194, R154, -R194, R199 ;  /* 0x800000c29ac27223 */ /* 0x000fe400000100c7 */
[----:B------:R-:W-:-:S02]  /*4400*/  FMUL.FTZ R198, R60, R195 ;  /* 0x000000c33cc67220 */ /* 0x000fc40000410000 */
[----:B------:R-:W-:Y:S02]  /*4410*/  FMUL.FTZ R199, R76, R157 ;  /* 0x0000009d4cc77220 */ /* 0x000fe40000410000 */
[----:B------:R-:W-:Y:S02]  /*4420*/  FMUL.FTZ R5, R63, R170 ;  /* 0x000000aa3f057220 */ /* 0x000fe40000410000 */
[----:B------:R-:W-:Y:S02]  /*4430*/  FFMA.FTZ R4, R78, R197, R4 ;  /* 0x000000c54e047223 */ /* 0x000fe40000010004 */
[----:B------:R-:W-:Y:S02]  /*4440*/  FFMA.FTZ R198, R152, -R198, R197 ;  /* 0x800000c698c67223 */ /* 0x000fe400000100c5 */
[----:B------:R-:W-:Y:S01]  /*4450*/  FFMA.FTZ R199, R169, R196, R199 ;  /* 0x000000c4a9c77223 */ /* 0x000fe200000100c7 */
[----:B------:R-:W-:Y:S01]  /*4460*/  PRMT R169, RZ, 0x5410, R92 ;  /* 0x00005410ffa97816 */ /* 0x000fe2000000005c */
[----:B------:R-:W-:-:S02]  /*4470*/  FMUL.FTZ R193, R65, R192 ;  /* 0x000000c041c17220 */ /* 0x000fc40000410000 */
[----:B------:R-:W-:Y:S02]  /*4480*/  FFMA.FTZ R197, R151, -R5, R202 ;  /* 0x8000000597c57223 */ /* 0x000fe400000100ca */
[----:B------:R-:W-:Y:S02]  /*4490*/  IMAD R6, R165, c[0x0][0x298], RZ ;  /* 0x0000a600a5067a24 */ /* 0x000fe400078e02ff */
[----:B------:R-:W-:Y:S01]  /*44a0*/  FFMA.FTZ R202, R77, R202, R4 ;  /* 0x000000ca4dca7223 */ /* 0x000fe20000010004 */
[----:B------:R-:W-:Y:S01]  /*44b0*/  MOV R4, R122 ;  /* 0x0000007a00047202 */ /* 0x000fe20000000f00 */
[----:B------:R-:W-:Y:S02]  /*44c0*/  FFMA.FTZ R193, R153, -R193, R200 ;  /* 0x800000c199c17223 */ /* 0x000fe400000100c8 */
[----:B------:R-:W-:Y:S02]  /*44d0*/  IMAD R7, R137, c[0x0][0x29c], R6 ;  /* 0x0000a70089077a24 */ /* 0x000fe400078e0206 */
[----:B------:R-:W-:-:S02]  /*44e0*/  FMUL.FTZ R200, R58, R169 ;  /* 0x000000a93ac87220 */ /* 0x000fc40000410000 */
[----:B------:R-:W-:Y:S02]  /*44f0*/  IMAD.MOV.U32 R5, RZ, RZ, RZ ;  /* 0x000000ffff057224 */ /* 0x000fe400078e00ff */
[----:B------:R-:W-:Y:S02]  /*4500*/  FFMA.FTZ R6, R76, R201, R202 ;  /* 0x000000c94c067223 */ /* 0x000fe400000100ca */
[----:B------:R-:W-:Y:S01]  /*4510*/  FFMA.FTZ R202, R168, R199, R203 ;  /* 0x000000c7a8ca7223 */ /* 0x000fe200000100cb */
[----:B------:R-:W-:Y:S01]  /*4520*/  PRMT R168, RZ, 0x5410, R91 ;  /* 0x00005410ffa87816 */ /* 0x000fe2000000005b */
[----:B------:R-:W-:-:S04]  /*4530*/  IMAD.WIDE.U32 R4, R137, c[0x0][0x298], R4 ;  /* 0x0000a60089047a25 */ /* 0x000fc800078e0004 */
[----:B------:R-:W-:Y:S02]  /*4540*/  FFMA.FTZ R200, R150, -R200, R201 ;  /* 0x800000c896c87223 */ /* 0x000fe400000100c9 */
[----:B------:R-:W-:Y:S02]  /*4550*/  FMUL.FTZ R201, R78, R157 ;  /* 0x0000009d4ec97220 */ /* 0x000fe40000410000 */
[----:B------:R-:W-:Y:S02]  /*4560*/  FMUL.FTZ R203, R61, R168 ;  /* 0x000000a83dcb7220 */ /* 0x000fe40000410000 */
[----:B------:R-:W-:Y:S02]  /*4570*/  IMAD.IADD R5, R5, 0x1, R7 ;  /* 0x0000000105057824 */ /* 0x000fe400078e0207 */
[----:B------:R-:W-:Y:S02]  /*4580*/  FFMA.FTZ R205, R75, R204, R6 ;  /* 0x000000cc4bcd7223 */ /* 0x000fe40000010006 */
[----:B------:R-:W-:-:S02]  /*4590*/  FFMA.FTZ R167, R167, R202, R201 ;  /* 0x000000caa7a77223 */ /* 0x000fc400000100c9 */
[----:B------:R-:W-:Y:S02]  /*45a0*/  FMUL.FTZ R7, R79, R157 ;  /* 0x0000009d4f077220 */ /* 0x000fe40000410000 */
[----:B------:R-:W-:Y:S02]  /*45b0*/  IMAD R6, R164, c[0x0][0x2a0], RZ ;  /* 0x0000a800a4067a24 */ /* 0x000fe400078e02ff */
[----:B------:R-:W-:Y:S01]  /*45c0*/  FFMA.FTZ R201, R149, -R203, R204 ;  /* 0x800000cb95c97223 */ /* 0x000fe200000100cc */
[----:B------:R-:W-:Y:S01]  /*45d0*/  PRMT R203, RZ, 0x5410, R90 ;  /* 0x00005410ffcb7816 */ /* 0x000fe2000000005a */
[----:B------:R-:W-:Y:S02]  /*45e0*/  FFMA.FTZ R166, R166, R167, R7 ;  /* 0x000000a7a6a67223 */ /* 0x000fe40000010007 */
[C---:B------:R-:W-:Y:S02]  /*45f0*/  IMAD R209, R135.reuse, c[0x0][0x2a4], R6 ;  /* 0x0000a90087d17a24 */ /* 0x040fe400078e0206 */
[----:B------:R-:W-:-:S04]  /*4600*/  IMAD.WIDE.U32 R6, R135, c[0x0][0x2a0], R4 ;  /* 0x0000a80087067a25 */ /* 0x000fc800078e0004 */
[----:B------:R-:W-:Y:S01]  /*4610*/  FMUL.FTZ R204, R56, R203 ;  /* 0x000000cb38cc7220 */ /* 0x000fe20000410000 */
[----:B------:R-:W-:Y:S01]  /*4620*/  IADD3 R210, R7, R209, RZ ;  /* 0x000000d107d27210 */ /* 0x000fe20007ffe0ff */
[----:B------:R-:W-:Y:S01]  /*4630*/  FFMA.FTZ R207, R74, R175, R205 ;  /* 0x000000af4acf7223 */ /* 0x000fe200000100cd */
[----:B------:R-:W-:Y:S01]  /*4640*/  LEA R4, P0, R6, c[0x0][0x318], 0x2 ;  /* 0x0000c60006047a11 */ /* 0x000fe200078010ff */
[----:B------:R-:W-:Y:S02]  /*4650*/  FFMA.FTZ R204, R148, -R204, R175 ;  /* 0x800000cc94cc7223 */ /* 0x000fe400000100af */
[----:B------:R-:W-:Y:S01]  /*4660*/  FFMA.FTZ R175, R16, R166, R211 ;  /* 0x000000a610af7223 */ /* 0x000fe200000100d3 */
[----:B------:R-:W-:Y:S01]  /*4670*/  IADD3 R16, P2, R117, R6, RZ ;  /* 0x0000000675107210 */ /* 0x000fe20007f5e0ff */
[----:B------:R-:W-:Y:S01]  /*4680*/  FMUL.FTZ R205, R59, R206 ;  /* 0x000000ce3bcd7220 */ /* 0x000fe20000410000 */
[----:B------:R-:W-:Y:S01]  /*4690*/  LEA.HI.X R5, R6, c[0x0][0x31c], R210, 0x2, P0 ;  /* 0x0000c70006057a11 */ /* 0x000fe200000f14d2 */
[----:B------:R-:W-:Y:S01]  /*46a0*/  FFMA.FTZ R6, R73, R174, R207 ;  /* 0x000000ae49067223 */ /* 0x000fe200000100cf */
[----:B------:R-:W-:Y:S01]  /*46b0*/  PRMT R207, RZ, 0x5410, R88 ;  /* 0x00005410ffcf7816 */ /* 0x000fe20000000058 */
[----:B------:R-:W-:Y:S01]  /*46c0*/  FFMA.FTZ R205, R147, -R205, R174 ;  /* 0x800000cd93cd7223 */ /* 0x000fe200000100ae */
[----:B------:R-:W-:Y:S01]  /*46d0*/  PRMT R211, RZ, 0x5410, R86 ;  /* 0x00005410ffd37816 */ /* 0x000fe20000000056 */
[----:B------:R-:W-:Y:S01]  /*46e0*/  FFMA.FTZ R174, R159, R175, R208 ;  /* 0x000000af9fae7223 */ /* 0x000fe200000100d0 */
[----:B------:R-:W-:Y:S01]  /*46f0*/  PRMT R208, RZ, 0x5410, R87 ;  /* 0x00005410ffd07816 */ /* 0x000fe20000000057 */
[----:B------:R-:W-:-:S02]  /*4700*/  FMUL.FTZ R209, R54, R207 ;  /* 0x000000cf36d17220 */ /* 0x000fc40000410000 */
[----:B------:R-:W-:Y:S02]  /*4710*/  FMUL.FTZ R7, R82, R157 ;  /* 0x0000009d52077220 */ /* 0x000fe40000410000 */
[----:B------:R-:W-:Y:S02]  /*4720*/  FFMA.FTZ R209, R146, -R209, R177 ;  /* 0x800000d192d17223 */ /* 0x000fe400000100b1 */
[----:B------:R-:W-:Y:S02]  /*4730*/  FFMA.FTZ R6, R72, R177, R6 ;  /* 0x000000b148067223 */ /* 0x000fe40000010006 */
[----:B------:R-:W-:Y:S01]  /*4740*/  FFMA.FTZ R177, R160, R174, R7 ;  /* 0x000000aea0b17223 */ /* 0x000fe20000010007 */
[----:B------:R-:W-:Y:S01]  /*4750*/  SHF.R.S32.HI R7, RZ, 0x1f, R215 ;  /* 0x0000001fff077819 */ /* 0x000fe200000114d7 */
[----:B------:R-:W-:Y:S02]  /*4760*/  FMUL.FTZ R159, R57, R208 ;  /* 0x000000d0399f7220 */ /* 0x000fe40000410000 */
[----:B------:R-:W-:Y:S01]  /*4770*/  FFMA.FTZ R161, R161, R177, R212 ;  /* 0x000000b1a1a17223 */ /* 0x000fe200000100d4 */
[----:B------:R-:W-:Y:S01]  /*4780*/  SHF.L.U64.HI R212, R19, 0x2, R0 ;  /* 0x0000000213d47819 */ /* 0x000fe20000010200 */
[----:B------:R-:W-:Y:S01]  /*4790*/  FFMA.FTZ R157, R71, R176, R6 ;  /* 0x000000b0479d7223 */ /* 0x000fe20000010006 */
[----:B------:R-:W-:Y:S01]  /*47a0*/  LEA R6, P0, R215, R4, 0x2 ;  /* 0x00000004d7067211 */ /* 0x000fe200078010ff */
[----:B------:R-:W-:-:S02]  /*47b0*/  FFMA.FTZ R160, R145, -R159, R176 ;  /* 0x8000009f91a07223 */ /* 0x000fc400000100b0 */
[----:B------:R-:W-:Y:S01]  /*47c0*/  FFMA.FTZ R159, R17, R161, R158 ;  /* 0x000000a1119f7223 */ /* 0x000fe2000001009e */
[----:B------:R-:W-:Y:S01]  /*47d0*/  P2R R17, PR, RZ, 0x2 ;  /* 0x00000002ff117803 */ /* 0x000fe20000000000 */
[----:B------:R-:W-:Y:S01]  /*47e0*/  FMUL.FTZ R176, R52, R211 ;  /* 0x000000d334b07220 */ /* 0x000fe20000410000 */
[----:B------:R-:W-:Y:S01]  /*47f0*/  LEA.HI.X R7, R215, R5, R7, 0x2, P0 ;  /* 0x00000005d7077211 */ /* 0x000fe200000f1407 */
[----:B------:R-:W-:Y:S02]  /*4800*/  IMAD R212, R212, c[0x0][0x2b0], RZ ;  /* 0x0000ac00d4d47a24 */ /* 0x000fe400078e02ff */
[----:B------:R-:W-:Y:S02]  /*4810*/  FFMA.FTZ R216, R70, R179, R157 ;  /* 0x000000b346d87223 */ /* 0x000fe4000001009d */
[----:B------:R-:W-:Y:S02]  /*4820*/  FMUL.FTZ R17, R68, R172 ;  /* 0x000000ac44117220 */ /* 0x000fe40000410000 */
[----:B------:R-:W-:-:S02]  /*4830*/  FFMA.FTZ R176, R144, -R176, R179 ;  /* 0x800000b090b07223 */ /* 0x000fc400000100b3 */
[----:B------:R-:W-:Y:S01]  /*4840*/  IMAD R179, R213, c[0x0][0x2b4], R212 ;  /* 0x0000ad00d5b37a24 */ /* 0x000fe200078e02d4 */
[----:B------:R-:W-:Y:S01]  /*4850*/  PRMT R212, RZ, 0x5410, R85 ;  /* 0x00005410ffd47816 */ /* 0x000fe20000000055 */
[----:B------:R-:W-:Y:S02]  /*4860*/  FADD.FTZ R158, R216, R17 ;  /* 0x00000011d89e7221 */ /* 0x000fe40000010000 */
[----:B------:R-:W-:Y:S02]  /*4870*/  FMUL.FTZ R17, R66, R159 ;  /* 0x0000009f42117220 */ /* 0x000fe40000410000 */
[----:B------:R-:W-:Y:S02]  /*4880*/  FMUL.FTZ R218, R69, R161 ;  /* 0x000000a145da7220 */ /* 0x000fe40000410000 */
[----:B------:R-:W-:Y:S02]  /*4890*/  FFMA.FTZ R220, R182, R17, RZ ;  /* 0x00000011b6dc7223 */ /* 0x000fe400000100ff */
[----:B------:R-:W-:-:S02]  /*48a0*/  FMUL.FTZ R214, R55, R212 ;  /* 0x000000d437d67220 */ /* 0x000fc40000410000 */
[----:B------:R-:W-:Y:S02]  /*48b0*/  IMAD.SHL.U32 R157, R122, 0x10, RZ ;  /* 0x000000107a9d7824 */ /* 0x000fe400078e00ff */
[----:B------:R-:W-:Y:S02]  /*48c0*/  FMUL.FTZ R217, R55, R178 ;  /* 0x000000b237d97220 */ /* 0x000fe40000410000 */
[----:B------:R-:W-:Y:S02]  /*48d0*/  FMUL.FTZ R221, R64, R177 ;  /* 0x000000b140dd7220 */ /* 0x000fe40000410000 */
[----:B------:R-:W-:Y:S02]  /*48e0*/  FFMA.FTZ R222, R185, R218, R220 ;  /* 0x000000dab9de7223 */ /* 0x000fe400000100dc */
[----:B------:R-:W-:Y:S01]  /*48f0*/  FFMA.FTZ R214, R143, -R214, R172 ;  /* 0x800000d68fd67223 */ /* 0x000fe200000100ac */
[----:B------:R-:W-:Y:S01]  /*4900*/  LEA.HI.SX32 R172, R157, R157, 0x1b ;  /* 0x0000009d9dac7211 */ /* 0x000fe200078fdaff */
[----:B------:R-:W-:-:S02]  /*4910*/  FMUL.FTZ R223, R212, R217 ;  /* 0x000000d9d4df7220 */ /* 0x000fc40000410000 */
[----:B-1----:R-:W-:Y:S02]  /*4920*/  FMUL.FTZ R15, R67, R174 ;  /* 0x000000ae430f7220 */ /* 0x002fe40000410000 */
[----:B------:R-:W-:Y:S01]  /*4930*/  FFMA.FTZ R222, R188, R221, R222 ;  /* 0x000000ddbcde7223 */ /* 0x000fe200000100de */
[----:B------:R0:W-:Y:S01]  /*4940*/  STS [R172.X4+0x88c], R223 ;  /* 0x00088cdfac007388 */ /* 0x0001e20000004800 */
[----:B------:R-:W-:Y:S02]  /*4950*/  FMUL.FTZ R14, R62, R175 ;  /* 0x000000af3e0e7220 */ /* 0x000fe40000410000 */
[----:B------:R-:W-:Y:S02]  /*4960*/  FMUL.FTZ R216, R52, R183 ;  /* 0x000000b734d87220 */ /* 0x000fe40000410000 */
[----:B------:R-:W-:Y:S02]  /*4970*/  FMUL.FTZ R225, R65, R166 ;  /* 0x000000a641e17220 */ /* 0x000fe40000410000 */
[----:B------:R-:W-:-:S02]  /*4980*/  FMUL.FTZ R227, R211, R216 ;  /* 0x000000d8d3e37220 */ /* 0x000fc40000410000 */
[----:B------:R-:W-:Y:S02]  /*4990*/  FMUL.FTZ R224, R60, R167 ;  /* 0x000000a73ce07220 */ /* 0x000fe40000410000 */
[----:B0-----:R-:W-:Y:S01]  /*49a0*/  FFMA.FTZ R223, R189, R15, R222 ;  /* 0x0000000fbddf7223 */ /* 0x001fe200000100de */
[----:B------:R0:W-:Y:S01]  /*49b0*/  STS [R172.X4+0x888], R227 ;  /* 0x000888e3ac007388 */ /* 0x0001e20000004800 */
[----:B------:R-:W-:Y:S02]  /*49c0*/  FMUL.FTZ R226, R58, R199 ;  /* 0x000000c73ae27220 */ /* 0x000fe40000410000 */
[----:B------:R-:W-:Y:S02]  /*49d0*/  FFMA.FTZ R222, R194, R14, R223 ;  /* 0x0000000ec2de7223 */ /* 0x000fe400000100df */
[----:B------:R-:W-:Y:S02]  /*49e0*/  FMUL.FTZ R229, R61, R196 ;  /* 0x000000c43de57220 */ /* 0x000fe40000410000 */
[----:B------:R-:W-:-:S02]  /*49f0*/  FFMA.FTZ R223, R193, R225, R222 ;  /* 0x000000e1c1df7223 */ /* 0x000fc400000100de */
[----:B------:R-:W-:Y:S02]  /*4a00*/  FMUL.FTZ R228, R56, R191 ;  /* 0x000000bf38e47220 */ /* 0x000fe40000410000 */
[----:B0-----:R-:W-:Y:S02]  /*4a10*/  FMUL.FTZ R227, R63, R202 ;  /* 0x000000ca3fe37220 */ /* 0x001fe40000410000 */
[----:B------:R-:W-:Y:S02]  /*4a20*/  FFMA.FTZ R222, R198, R224, R223 ;  /* 0x000000e0c6de7223 */ /* 0x000fe400000100df */
[----:B------:R-:W-:Y:S02]  /*4a30*/  FMUL.FTZ R239, R203, R228 ;  /* 0x000000e4cbef7220 */ /* 0x000fe40000410000 */
[----:B------:R-:W-:Y:S02]  /*4a40*/  FFMA.FTZ R223, R197, R227, R222 ;  /* 0x000000e3c5df7223 */ /* 0x000fe400000100de */
[----:B------:R-:W-:Y:S01]  /*4a50*/  FMUL.FTZ R219, R57, R184 ;  /* 0x000000b839db7220 */ /* 0x000fe20000410000 */
[----:B------:R-:W-:Y:S01]  /*4a60*/  STS [R172.X4+0x878], R239 ;  /* 0x000878efac007388 */ /* 0x000fe20000004800 */
[----:B------:R-:W-:-:S02]  /*4a70*/  FFMA.FTZ R222, R200, R226, R223 ;  /* 0x000000e2c8de7223 */ /* 0x000fc400000100df */
[----:B------:R-:W-:Y:S02]  /*4a80*/  FMUL.FTZ R220, R54, R187 ;  /* 0x000000bb36dc7220 */ /* 0x000fe40000410000 */
[----:B------:R-:W-:Y:S02]  /*4a90*/  FFMA.FTZ R223, R201, R229, R222 ;  /* 0x000000e5c9df7223 */ /* 0x000fe400000100de */
[----:B------:R-:W-:Y:S02]  /*4aa0*/  FMUL.FTZ R233, R208, R219 ;  /* 0x000000dbd0e97220 */ /* 0x000fe40000410000 */
[----:B------:R-:W-:Y:S02]  /*4ab0*/  FFMA.FTZ R228, R204, R228, R223 ;  /* 0x000000e4cce47223 */ /* 0x000fe400000100df */
[----:B------:R-:W-:Y:S01]  /*4ac0*/  FMUL.FTZ R223, R173, R221 ;  /* 0x000000ddaddf7220 */ /* 0x000fe20000410000 */
[----:B------:R0:W-:Y:S01]  /*4ad0*/  STS [R172.X4+0x884], R233 ;  /* 0x000884e9ac007388 */ /* 0x0001e20000004800 */
[----:B------:R-:W-:Y:S01]  /*4ae0*/  FMUL.FTZ R221, R180, R218 ;  /* 0x000000dab4dd7220 */ /* 0x000fe20000410000 */
[----:B------:R-:W-:Y:S01]  /*4af0*/  IADD3 R218, -R117, c[0x0][0x168], -R122 ;  /* 0x00005a0075da7a10 */ /* 0x000fe20007ffe97a */
[----:B------:R-:W-:Y:S01]  /*4b00*/  FMUL.FTZ R241, R59, R190 ;  /* 0x000000be3bf17220 */ /* 0x000fe20000410000 */
[----:B------:R-:W-:Y:S01]  /*4b10*/  STS [R172.X4+0x858], R223 ;  /* 0x000858dfac007388 */ /* 0x000fe20000004800 */
[----:B------:R-:W-:Y:S01]  /*4b20*/  FMUL.FTZ R231, R207, R220 ;  /* 0x000000dccfe77220 */ /* 0x000fe20000410000 */
[----:B------:R-:W-:Y:S01]  /*4b30*/  ISETP.GE.AND P0, PT, R218, 0x1, PT ;  /* 0x00000001da00780c */ /* 0x000fe20003f06270 */
[----:B------:R-:W-:Y:S01]  /*4b40*/  FMUL.FTZ R237, R168, R229 ;  /* 0x000000e5a8ed7220 */ /* 0x000fe20000410000 */
[----:B------:R-:W-:Y:S01]  /*4b50*/  STS [R172.X4+0x854], R221 ;  /* 0x000854ddac007388 */ /* 0x000fe20000004800 */
[----:B------:R-:W-:Y:S01]  /*4b60*/  FFMA.FTZ R228, R205, R241, R228 ;  /* 0x000000f1cde47223 */ /* 0x000fe200000100e4 */
[----:B------:R-:W-:Y:S01]  /*4b70*/  ISETP.GE.AND P1, PT, R218, 0x41, PT ;  /* 0x00000041da00780c */ /* 0x000fe20003f26270 */
[----:B------:R-:W-:Y:S01]  /*4b80*/  FMUL.FTZ R229, R192, R225 ;  /* 0x000000e1c0e57220 */ /* 0x000fe20000410000 */
[----:B------:R1:W-:Y:S01]  /*4b90*/  STS [R172.X4+0x880], R231 ;  /* 0x000880e7ac007388 */ /* 0x0003e20000004800 */
[----:B0-----:R-:W-:-:S02]  /*4ba0*/  FMUL.FTZ R233, R170, R227 ;  /* 0x000000e3aae97220 */ /* 0x001fc40000410000 */
[----:B------:R-:W-:Y:S01]  /*4bb0*/  FMUL.FTZ R225, R186, R15 ;  /* 0x0000000fbae17220 */ /* 0x000fe20000410000 */
[----:B------:R0:W-:Y:S01]  /*4bc0*/  STS [R172.X4+0x864], R229 ;  /* 0x000864e5ac007388 */ /* 0x0001e20000004800 */
[----:B------:R-:W-:Y:S02]  /*4bd0*/  FMUL.FTZ R243, R206, R241 ;  /* 0x000000f1cef37220 */ /* 0x000fe40000410000 */
[----:B------:R-:W-:Y:S01]  /*4be0*/  FMUL.FTZ R235, R169, R226 ;  /* 0x000000e2a9eb7220 */ /* 0x000fe20000410000 */
[----:B------:R2:W-:Y:S01]  /*4bf0*/  STS [R172.X4+0x874], R237 ;  /* 0x000874edac007388 */ /* 0x0005e20000004800 */
[----:B------:R-:W-:Y:S02]  /*4c00*/  FMUL.FTZ R227, R171, R14 ;  /* 0x0000000eabe37220 */ /* 0x000fe40000410000 */
[----:B-1----:R-:W-:Y:S01]  /*4c10*/  FMUL.FTZ R231, R195, R224 ;  /* 0x000000e0c3e77220 */ /* 0x002fe20000410000 */
[----:B------:R2:W-:Y:S01]  /*4c20*/  STS [R172.X4+0x87c], R243 ;  /* 0x00087cf3ac007388 */ /* 0x0005e20000004800 */
[----:B------:R-:W-:Y:S01]  /*4c30*/  FMUL.FTZ R15, R181, R17 ;  /* 0x00000011b50f7220 */ /* 0x000fe20000410000 */
[----:B0-----:R-:W-:Y:S01]  /*4c40*/  IADD3 R229, R122, 0x40, RZ ;  /* 0x000000407ae57810 */ /* 0x001fe20007ffe0ff */
[----:B------:R-:W-:Y:S01]  /*4c50*/  FFMA.FTZ R228, R209, R220, R228 ;  /* 0x000000dcd1e47223 */ /* 0x000fe200000100e4 */
[----:B------:R2:W-:Y:S01]  /*4c60*/  STS [R172.X4+0x870], R235 ;  /* 0x000870ebac007388 */ /* 0x0005e20000004800 */
[----:B------:R-:W-:Y:S01]  /*4c70*/  IMAD.WIDE.U32 R6, R213, c[0x0][0x2b0], R6 ;  /* 0x0000ac00d5067a25 */ /* 0x000fe200078e0006 */
[----:B------:R-:W-:-:S02]  /*4c80*/  LEA.HI.X.SX32 R17, R117, R210, 0x1, P2 ;  /* 0x000000d275117211 */ /* 0x000fc400010f0eff */
[----:B------:R2:W-:Y:S01]  /*4c90*/  STS [R172.X4+0x86c], R233 ;  /* 0x00086ce9ac007388 */ /* 0x0005e20000004800 */
[----:B------:R-:W-:Y:S01]  /*4ca0*/  FFMA.FTZ R219, R160, R219, R228 ;  /* 0x000000dba0db7223 */ /* 0x000fe200000100e4 */
[----:B------:R-:W-:Y:S01]  /*4cb0*/  IADD3 R7, R179, R7, RZ ;  /* 0x00000007b3077210 */ /* 0x000fe20007ffe0ff */
[----:B------:R-:W-:Y:S01]  /*4cc0*/  FMUL.FTZ R210, R214, R217 ;  /* 0x000000d9d6d27220 */ /* 0x000fe20000410000 */
[----:B------:R2:W-:Y:S01]  /*4cd0*/  STS [R172.X4+0x868], R231 ;  /* 0x000868e7ac007388 */ /* 0x0005e20000004800 */
[----:B------:R-:W-:Y:S01]  /*4ce0*/  FFMA.FTZ R219, R176, R216, R219 ;  /* 0x000000d8b0db7223 */ /* 0x000fe200000100db */
[----:B------:R-:W-:Y:S02]  /*4cf0*/  LEA.HI.SX32 R229, R229, R122, 0x1b ;  /* 0x0000007ae5e57211 */ /* 0x000fe400078fdaff */
[----:B------:R2:W-:Y:S04]  /*4d00*/  STS [R172.X4+0x860], R227 ;  /* 0x000860e3ac007388 */ /* 0x0005e80000004800 */
[----:B------:R2:W-:Y:S04]  /*4d10*/  STS [R172.X4+0x85c], R225 ;  /* 0x00085ce1ac007388 */ /* 0x0005e80000004800 */
[----:B------:R2:W-:Y:S04]  /*4d20*/  STS [R172.X4+0x850], R15 ;  /* 0x0008500fac007388 */ /* 0x0005e80000004800 */
[----:B------:R-:W-:Y:S06]  /*4d30*/  BAR.SYNC.DEFER_BLOCKING 0x0 ;  /* 0x0000000000007b1d */ /* 0x000fec0000010000 */
[----:B------:R-:W-:Y:S05]  /*4d40*/  @!P0 BRA `(.L_x_2968) ;  /* 0x0000009000008947 */ /* 0x000fea0003800000 */
[----:B--2---:R-:W-:Y:S01]  /*4d50*/  LEA.HI.SX32 R172, R122, R122, 0x1b ;  /* 0x0000007a7aac7211 */ /* 0x004fe200078fdaff */
[----:B------:R-:W-:-:S02]  /*4d60*/  IMAD R138, R138, c[0x0][0x2b0], RZ ;  /* 0x0000ac008a8a7a24 */ /* 0x000fc400078e02ff */
[C---:B------:R-:W-:Y:S02]  /*4d70*/  IMAD.WIDE.U32 R16, R21.reuse, c[0x0][0x2b0], R16 ;  /* 0x0000ac0015107a25 */ /* 0x040fe400078e0010 */
[----:B------:R-:W0:Y:S02]  /*4d80*/  LDS R217, [R172.X4+0x850] ;  /* 0x00085000acd97984 */ /* 0x000e240000004800 */
[----:B------:R-:W-:Y:S01]  /*4d90*/  IMAD R15, R21, c[0x0][0x2b4], R138 ;  /* 0x0000ad00150f7a24 */ /* 0x000fe200078e028a */
[----:B------:R-:W-:-:S03]  /*4da0*/  LEA R14, P0, R16, c[0x0][0x318], 0x2 ;  /* 0x0000c600100e7a11 */ /* 0x000fc600078010ff */
[----:B------:R-:W-:-:S05]  /*4db0*/  IMAD.IADD R15, R17, 0x1, R15 ;  /* 0x00000001110f7824 */ /* 0x000fca00078e020f */
[----:B------:R-:W-:-:S05]  /*4dc0*/  LEA.HI.X R15, R16, c[0x0][0x31c], R15, 0x2, P0 ;  /* 0x0000c700100f7a11 */ /* 0x000fca00000f140f */
[----:B0-----:R0:W-:Y:S02]  /*4dd0*/  RED.E.ADD.F32.FTZ.RN.STRONG.GPU [R14.64], R217 ;  /* 0x000000d90e00798e */ /* 0x0011e4000c10e784 */
.L_x_2968:
[----:B--2---:R-:W-:Y:S05]  /*4de0*/  BSYNC B0 ;  /* 0x0000000000007941 */ /* 0x004fea0003800000 */
.L_x_2967:
        /* <DEDUP_REMOVED lines=10> */
.L_x_2970:
[----:B------:R-:W-:Y:S05]  /*4e90*/  BSYNC B0 ;  /* 0x0000000000007941 */ /* 0x000fea0003800000 */
.L_x_2969:
        /* <DEDUP_REMOVED lines=14> */
.L_x_2972:
[----:B------:R-:W-:Y:S05]  /*4f80*/  BSYNC B0 ;  /* 0x0000000000007941 */ /* 0x000fea0003800000 */
.L_x_2971:
[----:B------:R-:W2:Y:S01]  /*4f90*/  LDS R17, [R17.X4+0xb50] ;  /* 0x000b500011117984 */ /* 0x000ea20000004800 */
[----:B------:R-:W-:Y:S01]  /*4fa0*/  BSSY B0, `(.L_x_2973) ;  /* 0x0000005000007945 */ /* 0x000fe20003800000 */
[----:B0-----:R-:W-:Y:S02]  /*4fb0*/  IADD3 R15, R122, 0x140, RZ ;  /* 0x000001407a0f7810 */ /* 0x001fe40007ffe0ff */
[----:B------:R-:W-:Y:S01]  /*4fc0*/  LEA.HI.SX32 R5, R5, R122, 0x1b ;  /* 0x0000007a05057211 */ /* 0x000fe200078fdaff */
[----:B------:R-:W-:Y:S05]  /*4fd0*/  @!P0 BRA `(.L_x_2974) ;  /* 0x0000001000008947 */ /* 0x000fea0003800000 */
[----:B--2---:R0:W-:Y:S02]  /*4fe0*/  RED.E.ADD.F32.FTZ.RN.STRONG.GPU [R6.64+-0xd00], R17 ;  /* 0xfff300110600798e */ /* 0x0041e4000c10e784 */
.L_x_2974:
[----:B------:R-:W-:Y:S05]  /*4ff0*/  BSYNC B0 ;  /* 0x0000000000007941 */ /* 0x000fea0003800000 */
.L_x_2973:
[----:B------:R-:W3:Y:S01]  /*5000*/  LDS R5, [R5.X4+0xc50] ;  /* 0x000c500005057984 */ /* 0x000ee20000004800 */
[----:B------:R-:W-:Y:S01]  /*5010*/  BSSY B0, `(.L_x_2975) ;  /* 0x0000005000007945 */ /* 0x000fe20003800000 */
[----:B0-2---:R-:W-:-:S02]  /*5020*/  IADD3 R17, R122, 0x180, RZ ;  /* 0x000001807a117810 */ /* 0x005fc40007ffe0ff */
[----:B------:R-:W-:Y:S01]  /*5030*/  LEA.HI.SX32 R15, R15, R122, 0x1b ;  /* 0x0000007a0f0f7211 */ /* 0x000fe200078fdaff */
[----:B------:R-:W-:Y:S05]  /*5040*/  @!P1 BRA `(.L_x_2976) ;  /* 0x0000001000009947 */ /* 0x000fea0003800000 */
[----:B---3--:R0:W-:Y:S02]  /*5050*/  RED.E.ADD.F32.FTZ.RN.STRONG.GPU [R6.64+-0xc00], R5 ;  /* 0xfff400050600798e */ /* 0x0081e4000c10e784 */
.L_x_2976:
[----:B------:R-:W-:Y:S05]  /*5060*/  BSYNC B0 ;  /* 0x0000000000007941 */ /* 0x000fea0003800000 */
.L_x_2975:
[----:B------:R-:W2:Y:S01]  /*5070*/  LDS R15, [R15.X4+0xd50] ;  /* 0x000d50000f0f7984 */ /* 0x000ea20000004800 */
[----:B------:R-:W-:Y:S01]  /*5080*/  BSSY B0, `(.L_x_2977) ;  /* 0x0000005000007945 */ /* 0x000fe20003800000 */
[----:B0--3--:R-:W-:Y:S02]  /*5090*/  IADD3 R5, R122, 0x1c0, RZ ;  /* 0x000001c07a057810 */ /* 0x009fe40007ffe0ff */
[----:B------:R-:W-:Y:S01]  /*50a0*/  LEA.HI.SX32 R17, R17, R122, 0x1b ;  /* 0x0000007a11117211 */ /* 0x000fe200078fdaff */
[----:B------:R-:W-:Y:S05]  /*50b0*/  @!P2 BRA `(.L_x_2978) ;  /* 0x000000100000a947 */ /* 0x000fea0003800000 */
[----:B--2---:R0:W-:Y:S02]  /*50c0*/  RED.E.ADD.F32.FTZ.RN.STRONG.GPU [R6.64+-0xb00], R15 ;  /* 0xfff5000f0600798e */ /* 0x0041e4000c10e784 */
.L_x_2978:
[----:B------:R-:W-:Y:S05]  /*50d0*/  BSYNC B0 ;  /* 0x0000000000007941 */ /* 0x000fea0003800000 */
.L_x_2977:
[----:B------:R-:W3:Y:S01]  /*50e0*/  LDS R17, [R17.X4+0xe50] ;  /* 0x000e500011117984 */ /* 0x000ee20000004800 */
[----:B------:R-:W-:Y:S01]  /*50f0*/  BSSY B0, `(.L_x_2979) ;  /* 0x0000005000007945 */ /* 0x000fe20003800000 */
[----:B0-2---:R-:W-:Y:S02]  /*5100*/  IADD3 R15, R122, 0x200, RZ ;  /* 0x000002007a0f7810 */ /* 0x005fe40007ffe0ff */
[----:B------:R-:W-:Y:S01]  /*5110*/  LEA.HI.SX32 R5, R5, R122, 0x1b ;  /* 0x0000007a05057211 */ /* 0x000fe200078fdaff */
[----:B------:R-:W-:Y:S05]  /*5120*/  @!P3 BRA `(.L_x_2980) ;  /* 0x000000100000b947 */ /* 0x000fea0003800000 */
[----:B---3--:R0:W-:Y:S02]  /*5130*/  RED.E.ADD.F32.FTZ.RN.STRONG.GPU [R6.64+-0xa00], R17 ;  /* 0xfff600110600798e */ /* 0x0081e4000c10e784 */
.L_x_2980:
[----:B------:R-:W-:Y:S05]  /*5140*/  BSYNC B0 ;  /* 0x0000000000007941 */ /* 0x000fea0003800000 */
.L_x_2979:
[----:B------:R-:W2:Y:S01]  /*5150*/  LDS R5, [R5.X4+0xf50] ;  /* 0x000f500005057984 */ /* 0x000ea20000004800 */
[----:B------:R-:W-:Y:S01]  /*5160*/  BSSY B0, `(.L_x_2981) ;  /* 0x0000004000007945 */ /* 0x000fe20003800000 */
[----:B------:R-:W-:Y:S01]  /*5170*/  LEA.HI.SX32 R4, R15, R122, 0x1b ;  /* 0x0000007a0f047211 */ /* 0x000fe200078fdaff */
[----:B------:R-:W-:Y:S05]  /*5180*/  @!P4 BRA `(.L_x_2982) ;  /* 0x000000100000c947 */ /* 0x000fea0003800000 */
[----:B--2---:R2:W-:Y:S02]  /*5190*/  RED.E.ADD.F32.FTZ.RN.STRONG.GPU [R6.64+-0x900], R5 ;  /* 0xfff700050600798e */ /* 0x0045e4000c10e784 */
.L_x_2982:
[----:B------:R-:W-:Y:S05]  /*51a0*/  BSYNC B0 ;  /* 0x0000000000007941 */ /* 0x000fea0003800000 */
.L_x_2981:
[----:B--2---:R2:W4:Y:S01]  /*51b0*/  LDS R5, [R4.X4+0x1050] ;  /* 0x0010500004057984 */ /* 0x0045220000004800 */
[----:B------:R-:W-:Y:S01]  /*51c0*/  BSSY B0, `(.L_x_2983) ;  /* 0x0000005000007945 */ /* 0x000fe20003800000 */
[----:B------:R-:W-:-:S02]  /*51d0*/  IADD3 R15, R122, 0x240, RZ ;  /* 0x000002407a0f7810 */ /* 0x000fc40007ffe0ff */
[----:B0--3--:R-:W-:Y:S01]  /*51e0*/  IADD3 R17, R122, 0x280, RZ ;  /* 0x000002807a117810 */ /* 0x009fe20007ffe0ff */
[----:B------:R-:W-:Y:S05]  /*51f0*/  @!P5 BRA `(.L_x_2984) ;  /* 0x000000100000d947 */ /* 0x000fea0003800000 */
[----:B----4-:R0:W-:Y:S02]  /*5200*/  RED.E.ADD.F32.FTZ.RN.STRONG.GPU [R6.64+-0x800], R5 ;  /* 0xfff800050600798e */ /* 0x0101e4000c10e784 */
.L_x_2984:
[----:B------:R-:W-:Y:S05]  /*5210*/  BSYNC B0 ;  /* 0x0000000000007941 */ /* 0x000fea0003800000 */
.L_x_2983:
        /* <DEDUP_REMOVED lines=14> */
.L_x_2986:
[----:B------:R-:W-:Y:S05]  /*5300*/  BSYNC B0 ;  /* 0x0000000000007941 */ /* 0x000fea0003800000 */
.L_x_2985:
[----:B------:R-:W3:Y:S01]  /*5310*/  LDS R17, [R17.X4+0x1250] ;  /* 0x0012500011117984 */ /* 0x000ee20000004800 */
[----:B------:R-:W-:Y:S01]  /*5320*/  BSSY B0, `(.L_x_2987) ;  /* 0x0000005000007945 */ /* 0x000fe20003800000 */
[----:B0-----:R-:W-:-:S02]  /*5330*/  IADD3 R15, R122, 0x300, RZ ;  /* 0x000003007a0f7810 */ /* 0x001fc40007ffe0ff */
[----:B------:R-:W-:Y:S01]  /*5340*/  LEA.HI.SX32 R5, R5, R122, 0x1b ;  /* 0x0000007a05057211 */ /* 0x000fe200078fdaff */
[----:B------:R-:W-:Y:S05]  /*5350*/  @!P0 BRA `(.L_x_2988) ;  /* 0x0000001000008947 */ /* 0x000fea0003800000 */
[----:B---3--:R0:W-:Y:S02]  /*5360*/  RED.E.ADD.F32.FTZ.RN.STRONG.GPU [R6.64+-0x600], R17 ;  /* 0xfffa00110600798e */ /* 0x0081e4000c10e784 */
.L_x_2988:
[----:B------:R-:W-:Y:S05]  /*5370*/  BSYNC B0 ;  /* 0x0000000000007941 */ /* 0x000fea0003800000 */
.L_x_2987:
[----:B------:R-:W4:Y:S01]  /*5380*/  LDS R5, [R5.X4+0x1350] ;  /* 0x0013500005057984 */ /* 0x000f220000004800 */
[----:B------:R-:W-:Y:S01]  /*5390*/  BSSY B0, `(.L_x_2989) ;  /* 0x0000005000007945 */ /* 0x000fe20003800000 */
[----:B0--3--:R-:W-:Y:S02]  /*53a0*/  IADD3 R17, R122, 0x340, RZ ;  /* 0x000003407a117810 */ /* 0x009fe40007ffe0ff */
[----:B------:R-:W-:Y:S01]  /*53b0*/  LEA.HI.SX32 R15, R15, R122, 0x1b ;  /* 0x0000007a0f0f7211 */ /* 0x000fe200078fdaff */
[----:B------:R-:W-:Y:S05]  /*53c0*/  @!P1 BRA `(.L_x_2990) ;  /* 0x0000001000009947 */ /* 0x000fea0003800000 */
[----:B----4-:R0:W-:Y:S02]  /*53d0*/  RED.E.ADD.F32.FTZ.RN.STRONG.GPU [R6.64+-0x500], R5 ;  /* 0xfffb00050600798e */ /* 0x0101e4000c10e784 */
.L_x_2990:
[----:B------:R-:W-:Y:S05]  /*53e0*/  BSYNC B0 ;  /* 0x0000000000007941 */ /* 0x000fea0003800000 */
.L_x_2989:
[----:B------:R-:W3:Y:S01]  /*53f0*/  LDS R15, [R15.X4+0x1450] ;  /* 0x001450000f0f7984 */ /* 0x000ee20000004800 */
[----:B------:R-:W-:Y:S01]  /*5400*/  BSSY B0, `(.L_x_2991) ;  /* 0x0000005000007945 */ /* 0x000fe20003800000 */
[----:B0---4-:R-:W-:Y:S02]  /*5410*/  IADD3 R5, R122, 0x380, RZ ;  /* 0x000003807a057810 */ /* 0x011fe40007ffe0ff */
[----:B------:R-:W-:Y:S01]  /*5420*/  LEA.HI.SX32 R17, R17, R122, 0x1b ;  /* 0x0000007a11117211 */ /* 0x000fe200078fdaff */
[----:B------:R-:W-:Y:S05]  /*5430*/  @!P2 BRA `(.L_x_2992) ;  /* 0x000000100000a947 */ /* 0x000fea0003800000 */
[----:B---3--:R0:W-:Y:S02]  /*5440*/  RED.E.ADD.F32.FTZ.RN.STRONG.GPU [R6.64+-0x400], R15 ;  /* 0xfffc000f0600798e */ /* 0x0081e4000c10e784 */
.L_x_2992:
[----:B------:R-:W-:Y:S05]  /*5450*/  BSYNC B0 ;  /* 0x0000000000007941 */ /* 0x000fea0003800000 */
.L_x_2991:
[----:B------:R-:W4:Y:S01]  /*5460*/  LDS R17, [R17.X4+0x1550] ;  /* 0x0015500011117984 */ /* 0x000f220000004800 */
[----:B------:R-:W-:Y:S01]  /*5470*/  BSSY B0, `(.L_x_2993) ;  /* 0x0000005000007945 */ /* 0x000fe20003800000 */
[----:B0--3--:R-:W-:-:S02]  /*5480*/  IADD3 R15, R122, 0x3c0, RZ ;  /* 0x000003c07a0f7810 */ /* 0x009fc40007ffe0ff */
[----:B------:R-:W-:Y:S01]  /*5490*/  LEA.HI.SX32 R5, R5, R122, 0x1b ;  /* 0x0000007a05057211 */ /* 0x000fe200078fdaff */
[----:B------:R-:W-:Y:S05]  /*54a0*/  @!P3 BRA `(.L_x_2994) ;  /* 0x000000100000b947 */ /* 0x000fea0003800000 */
[----:B----4-:R0:W-:Y:S02]  /*54b0*/  RED.E.ADD.F32.FTZ.RN.STRONG.GPU [R6.64+-0x300], R17 ;  /* 0xfffd00110600798e */ /* 0x0101e4000c10e784 */
.L_x_2994:
[----:B------:R-:W-:Y:S05]  /*54c0*/  BSYNC B0 ;  /* 0x0000000000007941 */ /* 0x000fea0003800000 */
.L_x_2993:
[----:B------:R-:W3:Y:S01]  /*54d0*/  LDS R5, [R5.X4+0x1650] ;  /* 0x0016500005057984 */ /* 0x000ee20000004800 */
[----:B------:R-:W-:Y:S01]  /*54e0*/  BSSY B0, `(.L_x_2995) ;  /* 0x0000004000007945 */ /* 0x000fe20003800000 */
[----:B------:R-:W-:Y:S01]  /*54f0*/  LEA.HI.SX32 R15, R15, R122, 0x1b ;  /* 0x0000007a0f0f7211 */ /* 0x000fe200078fdaff */
[----:B------:R-:W-:Y:S05]  /*5500*/  @!P4 BRA `(.L_x_2996) ;  /* 0x000000100000c947 */ /* 0x000fea0003800000 */
[----:B---3--:R3:W-:Y:S02]  /*5510*/  RED.E.ADD.F32.FTZ.RN.STRONG.GPU [R6.64+-0x200], R5 ;  /* 0xfffe00050600798e */ /* 0x0087e4000c10e784 */
.L_x_2996:
[----:B------:R-:W-:Y:S05]  /*5520*/  BSYNC B0 ;  /* 0x0000000000007941 */ /* 0x000fea0003800000 */
.L_x_2995:
[----:B------:R-:W0:Y:S01]  /*5530*/  LDS R15, [R15.X4+0x1750] ;  /* 0x001750000f0f7984 */ /* 0x000e220000004800 */
[----:B------:R-:W-:Y:S01]  /*5540*/  BSSY B0, `(.L_x_2997) ;  /* 0x0000003000007945 */ /* 0x000fe20003800000 */
[----:B------:R-:W-:Y:S05]  /*5550*/  @!P5 BRA `(.L_x_2998) ;  /* 0x000000100000d947 */ /* 0x000fea0003800000 */
[----:B0-----:R0:W-:Y:S02]  /*5560*/  RED.E.ADD.F32.FTZ.RN.STRONG.GPU [R6.64+-0x100], R15 ;  /* 0xffff000f0600798e */ /* 0x0011e4000c10e784 */
.L_x_2998:
[----:B------:R-:W-:Y:S05]  /*5570*/  BSYNC B0 ;  /* 0x0000000000007941 */ /* 0x000fea0003800000 */
.L_x_2997:
[----:B---3--:R-:W3:Y:S01]  /*5580*/  SHFL.DOWN PT, R5, R14, 0x1, 0x1f ;  /* 0x08201f000e057f89 */ /* 0x008ee200000e0000 */
[C---:B------:R-:W-:Y:S01]  /*5590*/  ISETP.GT.AND P0, PT, R120.reuse, 0x1e, PT ;  /* 0x0000001e7800780c */ /* 0x040fe20003f04270 */
[----:B------:R-:W-:Y:S01]  /*55a0*/  FMUL.FTZ R145, R145, R184 ;  /* 0x000000b891917220 */ /* 0x000fe20000410000 */
[----:B------:R-:W-:Y:S01]  /*55b0*/  ISETP.NE.AND P1, PT, R120, RZ, PT ;  /* 0x000000ff7800720c */ /* 0x000fe20003f25270 */
[----:B0-----:R-:W0:Y:S01]  /*55c0*/  SHFL.DOWN PT, R7, R158, 0x1, 0x1f ;  /* 0x08201f009e077f89 */ /* 0x001e2200000e0000 */
[-C--:B--2---:R-:W-:Y:S01]  /*55d0*/  FMUL.FTZ R4, R136, R187.reuse ;  /* 0x000000bb88047220 */ /* 0x084fe20000410000 */
        /* <DEDUP_REMOVED lines=11> */
[----:B---3--:R-:W-:Y:S02]  /*5690*/  @!P0 FADD.FTZ R14, R14, R5 ;  /* 0x000000050e0e8221 */ /* 0x008fe40000010000 */
[----:B------:R-:W-:Y:S02]  /*56a0*/  FMUL.FTZ R5, R136, R178 ;  /* 0x000000b288057220 */ /* 0x000fe40000410000 */
[----:B0-----:R-:W-:Y:S01]  /*56b0*/  @!P0 FADD.FTZ R158, R158, R7 ;  /* 0x000000079e9e8221 */ /* 0x001fe20000010000 */
[----:B------:R-:W-:Y:S01]  /*56c0*/  ISETP.GT.AND P0, PT, R120, 0x1d, PT ;  /* 0x0000001d7800780c */ /* 0x000fe20003f04270 */
[----:B------:R-:W0:Y:S01]  /*56d0*/  SHFL.DOWN PT, R7, R14, 0x2, 0x1f ;  /* 0x08401f000e077f89 */ /* 0x000e2200000e0000 */
[----:B------:R-:W-:Y:S02]  /*56e0*/  FMUL.FTZ R214, R214, R5 ;  /* 0x00000005d6d67220 */ /* 0x000fe40000410000 */
[----:B------:R-:W-:Y:S01]  /*56f0*/  FMUL.FTZ R5, R136, R183 ;  /* 0x000000b788057220 */ /* 0x000fe20000410000 */
        /* <DEDUP_REMOVED lines=8> */
[C---:B------:R-:W-:Y:S02]  /*5780*/  FMUL.FTZ R190, R136.reuse, R190 ;  /* 0x000000be88be7220 */ /* 0x040fe40000410000 */
[C---:B------:R-:W-:Y:S02]  /*5790*/  FMUL.FTZ R191, R136.reuse, R191 ;  /* 0x000000bf88bf7220 */ /* 0x040fe40000410000 */
[----:B------:R-:W-:Y:S02]  /*57a0*/  FMUL.FTZ R196, R136, R196 ;  /* 0x000000c488c47220 */ /* 0x000fe40000410000 */
[----:B0-----:R-:W-:Y:S02]  /*57b0*/  @!P0 FADD.FTZ R14, R14, R7 ;  /* 0x000000070e0e8221 */ /* 0x001fe40000010000 */
[----:B------:R-:W-:Y:S02]  /*57c0*/  FMUL.FTZ R199, R136, R199 ;  /* 0x000000c788c77220 */ /* 0x000fe40000410000 */
[----:B--2---:R-:W-:Y:S01]  /*57d0*/  @!P0 FADD.FTZ R158, R158, R15 ;  /* 0x0000000f9e9e8221 */ /* 0x004fe20000010000 */
[----:B------:R-:W0:Y:S01]  /*57e0*/  SHFL.DOWN PT, R7, R14, 0x4, 0x1f ;  /* 0x08801f000e077f89 */ /* 0x000e2200000e0000 */
[----:B------:R-:W-:Y:S01]  /*57f0*/  ISETP.GT.AND P0, PT, R120, 0x1b, PT ;  /* 0x0000001b7800780c */ /* 0x000fe20003f04270 */
[----:B------:R-:W-:-:S02]  /*5800*/  FMUL.FTZ R202, R136, R202 ;  /* 0x000000ca88ca7220 */ /* 0x000fc40000410000 */
[----:B------:R-:W2:Y:S01]  /*5810*/  SHFL.DOWN PT, R15, R158, 0x4, 0x1f ;  /* 0x08801f009e0f7f89 */ /* 0x000ea200000e0000 */
[C---:B------:R-:W-:Y:S02]  /*5820*/  FMUL.FTZ R167, R136.reuse, R167 ;  /* 0x000000a788a77220 */ /* 0x040fe40000410000 */
[C---:B------:R-:W-:Y:S02]  /*5830*/  FMUL.FTZ R166, R136.reuse, R166 ;  /* 0x000000a688a67220 */ /* 0x040fe40000410000 */
[C---:B------:R-:W-:Y:S02]  /*5840*/  FMUL.FTZ R175, R136.reuse, R175 ;  /* 0x000000af88af7220 */ /* 0x040fe40000410000 */
[C---:B------:R-:W-:Y:S02]  /*5850*/  FMUL.FTZ R174, R136.reuse, R174 ;  /* 0x000000ae88ae7220 */ /* 0x040fe40000410000 */
[C---:B------:R-:W-:Y:S02]  /*5860*/  FMUL.FTZ R177, R136.reuse, R177 ;  /* 0x000000b188b17220 */ /* 0x040fe40000410000 */
[----:B------:R-:W-:-:S02]  /*5870*/  FMUL.FTZ R6, R136, R161 ;  /* 0x000000a188067220 */ /* 0x000fc40000410000 */
[----:B------:R-:W-:Y:S02]  /*5880*/  FFMA.FTZ R207, R207, R146, R4 ;  /* 0x00000092cfcf7223 */ /* 0x000fe40000010004 */
[----:B------:R-:W-:Y:S02]  /*5890*/  FMUL.FTZ R143, R143, R178 ;  /* 0x000000b28f8f7220 */ /* 0x000fe40000410000 */
[----:B------:R-:W-:Y:S02]  /*58a0*/  FMUL.FTZ R144, R144, R183 ;  /* 0x000000b790907220 */ /* 0x000fe40000410000 */
[----:B------:R-:W-:Y:S02]  /*58b0*/  FMUL.FTZ R190, R205, R190 ;  /* 0x000000becdbe7220 */ /* 0x000fe40000410000 */
[----:B0-----:R-:W-:Y:S02]  /*58c0*/  @!P0 FADD.FTZ R14, R14, R7 ;  /* 0x000000070e0e8221 */ /* 0x001fe40000010000 */
[----:B------:R-:W-:-:S02]  /*58d0*/  FMUL.FTZ R191, R204, R191 ;  /* 0x000000bfccbf7220 */ /* 0x000fc40000410000 */
[----:B--2---:R-:W-:Y:S01]  /*58e0*/  @!P0 FADD.FTZ R158, R158, R15 ;  /* 0x0000000f9e9e8221 */ /* 0x004fe20000010000 */
[----:B------:R-:W0:Y:S01]  /*58f0*/  SHFL.DOWN PT, R5, R14, 0x8, 0x1f ;  /* 0x09001f000e057f89 */ /* 0x000e2200000e0000 */
[----:B------:R-:W-:Y:S01]  /*5900*/  ISETP.GT.AND P0, PT, R120, 0x17, PT ;  /* 0x000000177800780c */ /* 0x000fe20003f04270 */
[----:B------:R-:W-:Y:S02]  /*5910*/  FMUL.FTZ R196, R201, R196 ;  /* 0x000000c4c9c47220 */ /* 0x000fe40000410000 */
[----:B------:R-:W2:Y:S01]  /*5920*/  SHFL.DOWN PT, R7, R158, 0x8, 0x1f ;  /* 0x09001f009e077f89 */ /* 0x000ea200000e0000 */
        /* <DEDUP_REMOVED lines=30> */
[----:B------:R-:W-:Y:S01]  /*5b10*/  MOV R4, R14 ;  /* 0x0000000e00047202 */ /* 0x000fe20000000f00 */
[----:B------:R-:W-:-:S02]  /*5b20*/  FMUL.FTZ R7, R136, R159 ;  /* 0x0000009f88077220 */ /* 0x000fc40000410000 */
[----:B------:R-:W-:Y:S02]  /*5b30*/  IMAD.MOV.U32 R5, RZ, RZ, R158 ;  /* 0x000000ffff057224 */ /* 0x000fe400078e009e */
[----:B------:R-:W-:Y:S02]  /*5b40*/  FMUL.FTZ R7, R182, R7 ;  /* 0x00000007b6077220 */ /* 0x000fe40000410000 */
[----:B------:R-:W-:Y:S01]  /*5b50*/  FFMA.FTZ R36, R55, R143, R36 ;  /* 0x0000008f37247223 */ /* 0x000fe20000010024 */
[----:B------:R0:W-:Y:S01]  /*5b60*/  @!P1 STS.64 [R118.X8+0x18d8], R4 ;  /* 0x0018d80476009388 */ /* 0x0001e20000008a00 */
[----:B------:R-:W-:Y:S02]  /*5b70*/  FFMA.FTZ R7, R181, R142, R7 ;  /* 0x0000008eb5077223 */ /* 0x000fe40000010007 */
[----:B------:R-:W-:Y:S02]  /*5b80*/  FFMA.FTZ R39, R52, R144, R39 ;  /* 0x0000009034277223 */ /* 0x000fe40000010027 */
        /* <DEDUP_REMOVED lines=26> */
[----:B------:R-:W-:Y:S02]  /*5d30*/  FFMA.FTZ R53, R66, R142, R53 ;  /* 0x0000008e42357223 */ /* 0x000fe40000010035 */
        /* <DEDUP_REMOVED lines=16> */
.L_x_3000:
[----:B0-----:R-:W-:Y:S05]  /*5e40*/  BSYNC B0 ;  /* 0x0000000000007941 */ /* 0x001fea0003800000 */
.L_x_2999:
[----:B------:R-:W-:Y:S02]  /*5e50*/  IADD3 R21, R21, 0x1, RZ ;  /* 0x0000000115157810 */ /* 0x000fe40007ffe0ff */
[----:B------:R-:W-:Y:S02]  /*5e60*/  IADD3 R19, P1, R19, 0x1, RZ ;  /* 0x0000000113137810 */ /* 0x000fe40007f3e0ff */
[----:B------:R-:W-:Y:S02]  /*5e70*/  ISETP.GE.AND P0, PT, R21, c[0x0][0x16c], PT ;  /* 0x00005b0015007a0c */ /* 0x000fe40003f06270 */
[----:B------:R-:W-:-:S11]  /*5e80*/  IADD3.X R0, RZ, R0, RZ, P1, !PT ;  /* 0x00000000ff007210 */ /* 0x000fd60000ffe4ff */
[----:B-1--4-:R-:W-:Y:S01]  /*5e90*/  @P0 CALL.REL.NOINC `(.L_x_2953) ;  /* 0x0000001000000944 */ /* 0x012fe20003c00000 */
[----:B------:R-:W-:Y:S05]  /*5ea0*/  BRA `(.L_x_3001) ;  /* 0xffffc4c000007947 */ /* 0x000fea000383ffff */
.L_x_2953:
        /* <DEDUP_REMOVED lines=91> */
.L_x_3003:
[----:B------:R-:W-:Y:S05]  /*6460*/  BSYNC B0 ;  /* 0x0000000000007941 */ /* 0x000fea0003800000 */
.L_x_3002:
        /* <DEDUP_REMOVED lines=71> */
[C---:B------:R-:W-:Y:S01]  /*68e0*/  IADD3 R42, R54.reuse, 0x8, RZ ;  /* 0x00000008362a7810 */ /* 0x040fe20007ffe0ff */
        /* <DEDUP_REMOVED lines=102> */
.L_x_3005:
[----:B------:R-:W-:Y:S05]  /*6f50*/  BSYNC B0 ;  /* 0x0000000000007941 */ /* 0x000fea0003800000 */
.L_x_3004:
        /* <DEDUP_REMOVED lines=52> */
.L_x_2951:
        /* <DEDUP_REMOVED lines=29> */
.L_x_3008:
[----:B------:R-:W-:Y:S05]  /*7470*/  BSYNC B0 ;  /* 0x0000000000007941 */ /* 0x000fea0003800000 */
.L_x_3007:
        /* <DEDUP_REMOVED lines=28> */
.L_x_3010:
[----:B------:R-:W1:Y:S02]  /*7640*/  S2R R15, SR_TID.X ;  /* 0x00000000000f7919 */ /* 0x000e640000002100 */
.L_x_3011:
[----:B------:R-:W-:Y:S05]  /*7650*/  BSYNC B0 ;  /* 0x0000000000007941 */ /* 0x000fea0003800000 */
.L_x_3009:
        /* <DEDUP_REMOVED lines=10> */
.L_x_3012:
        /* <DEDUP_REMOVED lines=26> */
.L_x_2958:
[----:B------:R-:W-:Y:S01]  /*78a0*/  MOV R198, R6 ;  /* 0x0000000600c67202 */ /* 0x000fe20000000f00 */
[----:B------:R-:W-:Y:S01]  /*78b0*/  IMAD.MOV.U32 R199, RZ, RZ, 0x1 ;  /* 0x00000001ffc77424 */ /* 0x000fe200078e00ff */
[----:B------:R-:W-:Y:S01]  /*78c0*/  MOV R201, 0xffffffff ;  /* 0xffffffff00c97802 */ /* 0x000fe20000000f00 */
[----:B------:R-:W-:Y:S01]  /*78d0*/  IMAD.MOV.U32 R200, RZ, RZ, RZ ;  /* 0x000000ffffc87224 */ /* 0x000fe200078e00ff */
[----:B------:R-:W-:-:S02]  /*78e0*/  MOV R4, 0x7900 ;  /* 0x0000790000047802 */ /* 0x000fc40000000f00 */
[----:B-1----:R-:W-:Y:S05]  /*78f0*/  CALL.REL.NOINC `($__internal_122_$__cuda_sm70_shflsync_up) ;  /* 0x00000ef000007944 */ /* 0x002fea0003c00000 */
[----:B-1----:R-:W-:Y:S01]  /*7900*/  IMAD.MOV.U32 R191, RZ, RZ, R198 ;  /* 0x000000ffffbf7224 */ /* 0x002fe200078e00c6 */
[----:B0-----:R-:W-:Y:S05]  /*7910*/  BRA `(.L_x_3013) ;  /* 0xffffbc9000007947 */ /* 0x001fea000383ffff */
.L_x_2959:
[----:B------:R-:W-:Y:S01]  /*7920*/  HFMA2.MMA R199, -RZ, RZ, 0, 5.9604644775390625e-08 ;  /* 0x00000001ffc77435 */ /* 0x000fe200000001ff */
[----:B------:R-:W-:Y:S01]  /*7930*/  IMAD.MOV.U32 R198, RZ, RZ, R7 ;  /* 0x000000ffffc67224 */ /* 0x000fe200078e0007 */
[----:B------:R-:W-:Y:S01]  /*7940*/  MOV R4, 0x7980 ;  /* 0x0000798000047802 */ /* 0x000fe20000000f00 */
[----:B------:R-:W-:-:S02]  /*7950*/  IMAD.MOV.U32 R200, RZ, RZ, RZ ;  /* 0x000000ffffc87224 */ /* 0x000fc400078e00ff */
[----:B------:R-:W-:Y:S02]  /*7960*/  IMAD.MOV.U32 R201, RZ, RZ, -0x1 ;  /* 0xffffffffffc97424 */ /* 0x000fe400078e00ff */
[----:B012---:R-:W-:Y:S05]  /*7970*/  CALL.REL.NOINC `($__internal_122_$__cuda_sm70_shflsync_up) ;  /* 0x00000e7000007944 */ /* 0x007fea0003c00000 */
        /* <DEDUP_REMOVED lines=10> */
[----:B------:R-:W-:Y:S05]  /*7a20*/  CALL.REL.NOINC `($__internal_122_$__cuda_sm70_shflsync_up) ;  /* 0x00000dc000007944 */ /* 0x000fea0003c00000 */
[----:B0-----:R-:W-:Y:S01]  /*7a30*/  HFMA2.MMA R199, -RZ, RZ, 0, 1.1920928955078125e-07 ;  /* 0x00000002ffc77435 */ /* 0x001fe200000001ff */
[----:B-1----:R-:W-:Y:S01]  /*7a40*/  IMAD.MOV.U32 R6, RZ, RZ, R198 ;  /* 0x000000ffff067224 */ /* 0x002fe200078e00c6 */
[----:B------:R-:W-:Y:S01]  /*7a50*/  MOV R4, 0x7aa0 ;  /* 0x00007aa000047802 */ /* 0x000fe20000000f00 */
[----:B------:R-:W-:-:S02]  /*7a60*/  IMAD.MOV.U32 R198, RZ, RZ, R7 ;  /* 0x000000ffffc67224 */ /* 0x000fc400078e0007 */
[----:B------:R-:W-:Y:S02]  /*7a70*/  IMAD.MOV.U32 R200, RZ, RZ, RZ ;  /* 0x000000ffffc87224 */ /* 0x000fe400078e00ff */
[----:B------:R-:W-:Y:S02]  /*7a80*/  IMAD.MOV.U32 R201, RZ, RZ, -0x1 ;  /* 0xffffffffffc97424 */ /* 0x000fe400078e00ff */
[----:B------:R-:W-:Y:S05]  /*7a90*/  CALL.REL.NOINC `($__internal_122_$__cuda_sm70_shflsync_up) ;  /* 0x00000d5000007944 */ /* 0x000fea0003c00000 */
        /* <DEDUP_REMOVED lines=8> */
[----:B------:R-:W-:Y:S05]  /*7b20*/  CALL.REL.NOINC `($__internal_122_$__cuda_sm70_shflsync_up) ;  /* 0x00000cc000007944 */ /* 0x000fea0003c00000 */
[----:B0-----:R-:W-:Y:S01]  /*7b30*/  HFMA2.MMA R199, -RZ, RZ, 0, 2.384185791015625e-07 ;  /* 0x00000004ffc77435 */ /* 0x001fe200000001ff */
[----:B-1----:R-:W-:Y:S01]  /*7b40*/  IMAD.MOV.U32 R6, RZ, RZ, R198 ;  /* 0x000000ffff067224 */ /* 0x002fe200078e00c6 */
[----:B------:R-:W-:Y:S01]  /*7b50*/  MOV R4, 0x7ba0 ;  /* 0x00007ba000047802 */ /* 0x000fe20000000f00 */
[----:B------:R-:W-:Y:S02]  /*7b60*/  IMAD.MOV.U32 R198, RZ, RZ, R7 ;  /* 0x000000ffffc67224 */ /* 0x000fe400078e0007 */
[----:B------:R-:W-:Y:S02]  /*7b70*/  IMAD.MOV.U32 R200, RZ, RZ, RZ ;  /* 0x000000ffffc87224 */ /* 0x000fe400078e00ff */
[----:B------:R-:W-:Y:S02]  /*7b80*/  IMAD.MOV.U32 R201, RZ, RZ, -0x1 ;  /* 0xffffffffffc97424 */ /* 0x000fe400078e00ff */
[----:B------:R-:W-:Y:S05]  /*7b90*/  CALL.REL.NOINC `($__internal_122_$__cuda_sm70_shflsync_up) ;  /* 0x00000c5000007944 */ /* 0x000fea0003c00000 */
[----:B------:R-:W-:Y:S01]  /*7ba0*/  ISETP.GE.AND P0, PT, R120, 0x4, PT ;  /* 0x000000047800780c */ /* 0x000fe20003f06270 */
[----:B0-----:R-:W-:Y:S01]  /*7bb0*/  IMAD.MOV.U32 R200, RZ, RZ, RZ ;  /* 0x000000ffffc87224 */ /* 0x001fe200078e00ff */
[----:B------:R-:W-:Y:S02]  /*7bc0*/  MOV R199, 0x8 ;  /* 0x0000000800c77802 */ /* 0x000fe40000000f00 */
[----:B------:R-:W-:-:S02]  /*7bd0*/  MOV R201, 0xffffffff ;  /* 0xffffffff00c97802 */ /* 0x000fc40000000f00 */
[----:B------:R-:W-:-:S07]  /*7be0*/  MOV R4, 0x7c40 ;  /* 0x00007c4000047802 */ /* 0x000fce0000000f00 */
[----:B-1----:R-:W-:Y:S02]  /*7bf0*/  @P0 FFMA.FTZ R7, R191, R198, R7 ;  /* 0x000000c6bf070223 */ /* 0x002fe40000010007 */
[----:B------:R-:W-:-:S04]  /*7c00*/  @P0 FMUL.FTZ R191, R6, R191 ;  /* 0x000000bf06bf0220 */ /* 0x000fc80000410000 */
[----:B------:R-:W-:-:S04]  /*7c10*/  IMAD.MOV.U32 R193, RZ, RZ, R191 ;  /* 0x000000ffffc17224 */ /* 0x000fc800078e00bf */
[----:B------:R-:W-:Y:S02]  /*7c20*/  IMAD.MOV.U32 R198, RZ, RZ, R193 ;  /* 0x000000ffffc67224 */ /* 0x000fe400078e00c1 */
[----:B------:R-:W-:Y:S05]  /*7c30*/  CALL.REL.NOINC `($__internal_122_$__cuda_sm70_shflsync_up) ;  /* 0x00000bb000007944 */ /* 0x000fea0003c00000 */
[----:B0-----:R-:W-:Y:S01]  /*7c40*/  HFMA2.MMA R199, -RZ, RZ, 0, 4.76837158203125e-07 ;  /* 0x00000008ffc77435 */ /* 0x001fe200000001ff */
[----:B-1----:R-:W-:Y:S01]  /*7c50*/  MOV R6, R198 ;  /* 0x000000c600067202 */ /* 0x002fe20000000f00 */
[----:B------:R-:W-:Y:S01]  /*7c60*/  IMAD.MOV.U32 R198, RZ, RZ, R7 ;  /* 0x000000ffffc67224 */ /* 0x000fe200078e0007 */
[----:B------:R-:W-:Y:S01]  /*7c70*/  MOV R201, 0xffffffff ;  /* 0xffffffff00c97802 */ /* 0x000fe20000000f00 */
[----:B------:R-:W-:Y:S01]  /*7c80*/  IMAD.MOV.U32 R200, RZ, RZ, RZ ;  /* 0x000000ffffc87224 */ /* 0x000fe200078e00ff */
[----:B------:R-:W-:Y:S02]  /*7c90*/  MOV R4, 0x7cb0 ;  /* 0x00007cb000047802 */ /* 0x000fe40000000f00 */
[----:B------:R-:W-:Y:S05]  /*7ca0*/  CALL.REL.NOINC `($__internal_122_$__cuda_sm70_shflsync_up) ;  /* 0x00000b4000007944 */ /* 0x000fea0003c00000 */
        /* <DEDUP_REMOVED lines=8> */
[----:B------:R-:W-:Y:S02]  /*7d30*/  IMAD.MOV.U32 R198, RZ, RZ, R193 ;  /* 0x000000ffffc67224 */ /* 0x000fe400078e00c1 */
[----:B------:R-:W-:Y:S05]  /*7d40*/  CALL.REL.NOINC `($__internal_122_$__cuda_sm70_shflsync_up) ;  /* 0x00000aa000007944 */ /* 0x000fea0003c00000 */
[----:B0-----:R-:W-:Y:S01]  /*7d50*/  HFMA2.MMA R199, -RZ, RZ, 0, 9.5367431640625e-07 ;  /* 0x00000010ffc77435 */ /* 0x001fe200000001ff */
[----:B-1----:R-:W-:Y:S01]  /*7d60*/  MOV R195, R198 ;  /* 0x000000c600c37202 */ /* 0x002fe20000000f00 */
[----:B------:R-:W-:Y:S01]  /*7d70*/  IMAD.MOV.U32 R198, RZ, RZ, R7 ;  /* 0x000000ffffc67224 */ /* 0x000fe200078e0007 */
[----:B------:R-:W-:Y:S01]  /*7d80*/  MOV R201, 0xffffffff ;  /* 0xffffffff00c97802 */ /* 0x000fe20000000f00 */
[----:B------:R-:W-:Y:S01]  /*7d90*/  IMAD.MOV.U32 R200, RZ, RZ, RZ ;  /* 0x000000ffffc87224 */ /* 0x000fe200078e00ff */
[----:B------:R-:W-:Y:S02]  /*7da0*/  MOV R4, 0x7dc0 ;  /* 0x00007dc000047802 */ /* 0x000fe40000000f00 */
[----:B------:R-:W-:Y:S05]  /*7db0*/  CALL.REL.NOINC `($__internal_122_$__cuda_sm70_shflsync_up) ;  /* 0x00000a3000007944 */ /* 0x000fea0003c00000 */
[----:B-1----:R-:W-:Y:S01]  /*7dc0*/  IMAD.MOV.U32 R4, RZ, RZ, R198 ;  /* 0x000000ffff047224 */ /* 0x002fe200078e00c6 */
[----:B0-----:R-:W-:Y:S05]  /*7dd0*/  BRA `(.L_x_3014) ;  /* 0xffffb95000007947 */ /* 0x001fea000383ffff */
.L_x_2962:
[----:B------:R-:W-:Y:S01]  /*7de0*/  HFMA2.MMA R200, -RZ, RZ, 0, 0 ;  /* 0x00000000ffc87435 */ /* 0x000fe200000001ff */
[----:B------:R-:W-:Y:S01]  /*7df0*/  MOV R198, R193 ;  /* 0x000000c100c67202 */ /* 0x000fe20000000f00 */
[----:B------:R-:W-:Y:S01]  /*7e00*/  IMAD.MOV.U32 R199, RZ, RZ, 0x1 ;  /* 0x00000001ffc77424 */ /* 0x000fe200078e00ff */
[----:B------:R-:W-:Y:S01]  /*7e10*/  MOV R4, 0x7e40 ;  /* 0x00007e4000047802 */ /* 0x000fe20000000f00 */
[----:B------:R-:W-:-:S02]  /*7e20*/  IMAD.MOV.U32 R201, RZ, RZ, -0x1 ;  /* 0xffffffffffc97424 */ /* 0x000fc400078e00ff */
[----:B01----:R-:W-:Y:S05]  /*7e30*/  CALL.REL.NOINC `($__internal_122_$__cuda_sm70_shflsync_up) ;  /* 0x000009b000007944 */ /* 0x003fea0003c00000 */
[----:B0-----:R-:W-:Y:S01]  /*7e40*/  HFMA2.MMA R199, -RZ, RZ, 0, 5.9604644775390625e-08 ;  /* 0x00000001ffc77435 */ /* 0x001fe200000001ff */
[----:B-1----:R-:W-:Y:S01]  /*7e50*/  MOV R6, R198 ;  /* 0x000000c600067202 */ /* 0x002fe20000000f00 */
[----:B------:R-:W-:Y:S01]  /*7e60*/  IMAD.MOV.U32 R198, RZ, RZ, R197 ;  /* 0x000000ffffc67224 */ /* 0x000fe200078e00c5 */
[----:B------:R-:W-:Y:S01]  /*7e70*/  MOV R201, 0xffffffff ;  /* 0xffffffff00c97802 */ /* 0x000fe20000000f00 */
[----:B------:R-:W-:Y:S01]  /*7e80*/  IMAD.MOV.U32 R200, RZ, RZ, RZ ;  /* 0x000000ffffc87224 */ /* 0x000fe200078e00ff */
[----:B------:R-:W-:-:S02]  /*7e90*/  MOV R4, 0x7eb0 ;  /* 0x00007eb000047802 */ /* 0x000fc40000000f00 */
[----:B------:R-:W-:Y:S05]  /*7ea0*/  CALL.REL.NOINC `($__internal_122_$__cuda_sm70_shflsync_up) ;  /* 0x0000094000007944 */ /* 0x000fea0003c00000 */
[----:B------:R-:W-:Y:S01]  /*7eb0*/  HFMA2.MMA R7, -RZ, RZ, 0, 1.847743988037109375e-06 ;  /* 0x0000001fff077435 */ /* 0x000fe200000001ff */
[----:B------:R-:W-:Y:S01]  /*7ec0*/  IMAD.MOV.U32 R191, RZ, RZ, R6 ;  /* 0x000000ffffbf7224 */ /* 0x000fe200078e0006 */
[----:B------:R-:W-:Y:S01]  /*7ed0*/  MOV R203, R14 ;  /* 0x0000000e00cb7202 */ /* 0x000fe20000000f00 */
[----:B------:R-:W-:Y:S01]  /*7ee0*/  IMAD.MOV.U32 R206, RZ, RZ, RZ ;  /* 0x000000ffffce7224 */ /* 0x000fe200078e00ff */
[----:B------:R-:W-:Y:S01]  /*7ef0*/  MOV R4, 0x7f20 ;  /* 0x00007f2000047802 */ /* 0x000fe20000000f00 */
[----:B------:R-:W-:-:S02]  /*7f00*/  IMAD.MOV.U32 R208, RZ, RZ, -0x1 ;  /* 0xffffffffffd07424 */ /* 0x000fc400078e00ff */
[----:B01----:R-:W-:Y:S05]  /*7f10*/  CALL.REL.NOINC `($__internal_121_$__cuda_sm70_shflsync_idx_p) ;  /* 0x0000089000007944 */ /* 0x003fea0003c00000 */
[----:B0-----:R-:W-:Y:S01]  /*7f20*/  HFMA2.MMA R206, -RZ, RZ, 0, 0 ;  /* 0x00000000ffce7435 */ /* 0x001fe200000001ff */
[----:B-1----:R-:W-:Y:S01]  /*7f30*/  IMAD.MOV.U32 R14, RZ, RZ, R7 ;  /* 0x000000ffff0e7224 */ /* 0x002fe200078e0007 */
[----:B------:R-:W-:Y:S01]  /*7f40*/  MOV R203, R15 ;  /* 0x0000000f00cb7202 */ /* 0x000fe20000000f00 */
[----:B------:R-:W-:Y:S01]  /*7f50*/  IMAD.MOV.U32 R7, RZ, RZ, 0x1f ;  /* 0x0000001fff077424 */ /* 0x000fe200078e00ff */
[----:B------:R-:W-:-:S02]  /*7f60*/  MOV R208, 0xffffffff ;  /* 0xffffffff00d07802 */ /* 0x000fc40000000f00 */
[----:B------:R-:W-:Y:S02]  /*7f70*/  MOV R4, 0x7f90 ;  /* 0x00007f9000047802 */ /* 0x000fe40000000f00 */
[----:B------:R-:W-:Y:S05]  /*7f80*/  CALL.REL.NOINC `($__internal_121_$__cuda_sm70_shflsync_idx_p) ;  /* 0x0000082000007944 */ /* 0x000fea0003c00000 */
[----:B-1----:R-:W-:Y:S01]  /*7f90*/  IMAD.MOV.U32 R5, RZ, RZ, R7 ;  /* 0x000000ffff057224 */ /* 0x002fe200078e0007 */
[----:B0-----:R-:W-:Y:S05]  /*7fa0*/  BRA `(.L_x_3015) ;  /* 0xffffb8f000007947 */ /* 0x001fea000383ffff */
.L_x_2965:
[----:B------:R-:W-:Y:S01]  /*7fb0*/  HFMA2.MMA R188, -RZ, RZ, 0, 1.847743988037109375e-06 ;  /* 0x0000001fffbc7435 */ /* 0x000fe200000001ff */
[----:B------:R-:W-:Y:S01]  /*7fc0*/  MOV R182, R6 ;  /* 0x0000000600b67202 */ /* 0x000fe20000000f00 */
[----:B------:R-:W-:Y:S01]  /*7fd0*/  IMAD.MOV.U32 R189, RZ, RZ, 0x1 ;  /* 0x00000001ffbd7424 */ /* 0x000fe200078e00ff */
[----:B------:R-:W-:Y:S01]  /*7fe0*/  MOV R4, 0x8010 ;  /* 0x0000801000047802 */ /* 0x000fe20000000f00 */
[----:B------:R-:W-:Y:S02]  /*7ff0*/  IMAD.MOV.U32 R203, RZ, RZ, -0x1 ;  /* 0xffffffffffcb7424 */ /* 0x000fe400078e00ff */
[----:B------:R-:W-:Y:S05]  /*8000*/  CALL.REL.NOINC `($__internal_120_$__cuda_sm70_shflsync_down) ;  /* 0x0000076000007944 */ /* 0x000fea0003c00000 */
[----:B-1----:R-:W-:Y:S01]  /*8010*/  MOV R181, R182 ;  /* 0x000000b600b57202 */ /* 0x002fe20000000f00 */
[----:B0-----:R-:W-:Y:S05]  /*8020*/  BRA `(.L_x_3016) ;  /* 0xffffbe4000007947 */ /* 0x001fea000383ffff */
.L_x_2966:
[----:B------:R-:W-:Y:S01]  /*8030*/  HFMA2.MMA R189, -RZ, RZ, 0, 5.9604644775390625e-08 ;  /* 0x00000001ffbd7435 */ /* 0x000fe200000001ff */
[----:B------:R-:W-:Y:S01]  /*8040*/  IMAD.MOV.U32 R182, RZ, RZ, R7 ;  /* 0x000000ffffb67224 */ /* 0x000fe200078e0007 */
[----:B------:R-:W-:Y:S01]  /*8050*/  MOV R203, 0xffffffff ;  /* 0xffffffff00cb7802 */ /* 0x000fe20000000f00 */
[----:B------:R-:W-:Y:S01]  /*8060*/  IMAD.MOV.U32 R188, RZ, RZ, 0x1f ;  /* 0x0000001fffbc7424 */ /* 0x000fe200078e00ff */
[----:B------:R-:W-:-:S02]  /*8070*/  MOV R4, 0x8090 ;  /* 0x0000809000047802 */ /* 0x000fc40000000f00 */
[----:B01----:R-:W-:Y:S05]  /*8080*/  CALL.REL.NOINC `($__internal_120_$__cuda_sm70_shflsync_down) ;  /* 0x000006e000007944 */ /* 0x003fea0003c00000 */
        /* <DEDUP_REMOVED lines=9> */
[----:B------:R-:W-:Y:S05]  /*8120*/  CALL.REL.NOINC `($__internal_120_$__cuda_sm70_shflsync_down) ;  /* 0x0000064000007944 */ /* 0x000fea0003c00000 */
[----:B0-----:R-:W-:Y:S01]  /*8130*/  HFMA2.MMA R188, -RZ, RZ, 0, 1.847743988037109375e-06 ;  /* 0x0000001fffbc7435 */ /* 0x001fe200000001ff */
[----:B-1----:R-:W-:Y:S01]  /*8140*/  IMAD.MOV.U32 R6, RZ, RZ, R182 ;  /* 0x000000ffff067224 */ /* 0x002fe200078e00b6 */
[----:B------:R-:W-:Y:S01]  /*8150*/  MOV R182, R7 ;  /* 0x0000000700b67202 */ /* 0x000fe20000000f00 */
[----:B------:R-:W-:Y:S01]  /*8160*/  IMAD.MOV.U32 R189, RZ, RZ, 0x2 ;  /* 0x00000002ffbd7424 */ /* 0x000fe200078e00ff */
[----:B------:R-:W-:Y:S01]  /*8170*/  MOV R4, 0x81a0 ;  /* 0x000081a000047802 */ /* 0x000fe20000000f00 */
[----:B------:R-:W-:Y:S02]  /*8180*/  IMAD.MOV.U32 R203, RZ, RZ, -0x1 ;  /* 0xffffffffffcb7424 */ /* 0x000fe400078e00ff */
[----:B------:R-:W-:Y:S05]  /*8190*/  CALL.REL.NOINC `($__internal_120_$__cuda_sm70_shflsync_down) ;  /* 0x000005d000007944 */ /* 0x000fea0003c00000 */
[----:B-1----:R-:W-:Y:S01]  /*81a0*/  @!P3 FFMA.FTZ R7, R181, R182, R7 ;  /* 0x000000b6b507b223 */ /* 0x002fe20000010007 */
[----:B0-----:R-:W-:Y:S01]  /*81b0*/  MOV R189, 0x4 ;  /* 0x0000000400bd7802 */ /* 0x001fe20000000f00 */
[----:B------:R-:W-:Y:S01]  /*81c0*/  @!P3 FMUL.FTZ R181, R6, R181 ;  /* 0x000000b506b5b220 */ /* 0x000fe20000410000 */
[----:B------:R-:W-:Y:S01]  /*81d0*/  MOV R203, 0xffffffff ;  /* 0xffffffff00cb7802 */ /* 0x000fe20000000f00 */
[----:B------:R-:W-:Y:S01]  /*81e0*/  IMAD.MOV.U32 R188, RZ, RZ, 0x1f ;  /* 0x0000001fffbc7424 */ /* 0x000fe200078e00ff */
[----:B------:R-:W-:Y:S01]  /*81f0*/  MOV R4, 0x8220 ;  /* 0x0000822000047802 */ /* 0x000fe20000000f00 */
[----:B------:R-:W-:-:S02]  /*8200*/  IMAD.MOV.U32 R182, RZ, RZ, R181 ;  /* 0x000000ffffb67224 */ /* 0x000fc400078e00b5 */
[----:B------:R-:W-:Y:S05]  /*8210*/  CALL.REL.NOINC `($__internal_120_$__cuda_sm70_shflsync_down) ;  /* 0x0000055000007944 */ /* 0x000fea0003c00000 */
[----:B0-----:R-:W-:Y:S01]  /*8220*/  HFMA2.MMA R189, -RZ, RZ, 0, 2.384185791015625e-07 ;  /* 0x00000004ffbd7435 */ /* 0x001fe200000001ff */
[----:B-1----:R-:W-:Y:S01]  /*8230*/  MOV R6, R182 ;  /* 0x000000b600067202 */ /* 0x002fe20000000f00 */
[----:B------:R-:W-:Y:S01]  /*8240*/  IMAD.MOV.U32 R182, RZ, RZ, R7 ;  /* 0x000000ffffb67224 */ /* 0x000fe200078e0007 */
[----:B------:R-:W-:Y:S01]  /*8250*/  MOV R203, 0xffffffff ;  /* 0xffffffff00cb7802 */ /* 0x000fe20000000f00 */
[----:B------:R-:W-:Y:S01]  /*8260*/  IMAD.MOV.U32 R188, RZ, RZ, 0x1f ;  /* 0x0000001fffbc7424 */ /* 0x000fe200078e00ff */
[----:B------:R-:W-:-:S02]  /*8270*/  MOV R4, 0x8290 ;  /* 0x0000829000047802 */ /* 0x000fc40000000f00 */
[----:B------:R-:W-:Y:S05]  /*8280*/  CALL.REL.NOINC `($__internal_120_$__cuda_sm70_shflsync_down) ;  /* 0x000004e000007944 */ /* 0x000fea0003c00000 */
[----:B-1----:R-:W-:Y:S01]  /*8290*/  @!P2 FFMA.FTZ R7, R181, R182, R7 ;  /* 0x000000b6b507a223 */ /* 0x002fe20000010007 */
[----:B0-----:R-:W-:Y:S01]  /*82a0*/  HFMA2.MMA R188, -RZ, RZ, 0, 1.847743988037109375e-06 ;  /* 0x0000001fffbc7435 */ /* 0x001fe200000001ff */
[----:B------:R-:W-:Y:S01]  /*82b0*/  @!P2 FMUL.FTZ R181, R6, R181 ;  /* 0x000000b506b5a220 */ /* 0x000fe20000410000 */
[----:B------:R-:W-:Y:S01]  /*82c0*/  MOV R4, 0x8310 ;  /* 0x0000831000047802 */ /* 0x000fe20000000f00 */
[----:B------:R-:W-:-:S02]  /*82d0*/  IMAD.MOV.U32 R189, RZ, RZ, 0x8 ;  /* 0x00000008ffbd7424 */ /* 0x000fc400078e00ff */
[----:B------:R-:W-:Y:S01]  /*82e0*/  IMAD.MOV.U32 R203, RZ, RZ, -0x1 ;  /* 0xffffffffffcb7424 */ /* 0x000fe200078e00ff */
        /* <DEDUP_REMOVED lines=10> */
[----:B0-----:R-:W-:Y:S01]  /*8390*/  HFMA2.MMA R188, -RZ, RZ, 0, 1.847743988037109375e-06 ;  /* 0x0000001fffbc7435 */ /* 0x001fe200000001ff */
[----:B------:R-:W-:Y:S01]  /*83a0*/  @!P1 FMUL.FTZ R181, R6, R181 ;  /* 0x000000b506b59220 */ /* 0x000fe20000410000 */
[----:B------:R-:W-:Y:S01]  /*83b0*/  MOV R189, 0x10 ;  /* 0x0000001000bd7802 */ /* 0x000fe20000000f00 */
[----:B------:R-:W-:Y:S01]  /*83c0*/  IMAD.MOV.U32 R203, RZ, RZ, -0x1 ;  /* 0xffffffffffcb7424 */ /* 0x000fe200078e00ff */
[----:B------:R-:W-:Y:S01]  /*83d0*/  MOV R4, 0x8420 ;  /* 0x0000842000047802 */ /* 0x000fe20000000f00 */
[----:B------:R-:W-:Y:S01]  /*83e0*/  IMAD.MOV.U32 R185, RZ, RZ, R181 ;  /* 0x000000ffffb97224 */ /* 0x000fe200078e00b5 */
[----:B------:R-:W-:-:S03]  /*83f0*/  MOV R181, R7 ;  /* 0x0000000700b57202 */ /* 0x000fc60000000f00 */
[----:B------:R-:W-:Y:S02]  /*8400*/  IMAD.MOV.U32 R182, RZ, RZ, R185 ;  /* 0x000000ffffb67224 */ /* 0x000fe400078e00b9 */
[----:B------:R-:W-:Y:S05]  /*8410*/  CALL.REL.NOINC `($__internal_120_$__cuda_sm70_shflsync_down) ;  /* 0x0000035000007944 */ /* 0x000fea0003c00000 */
[----:B0-----:R-:W-:Y:S01]  /*8420*/  HFMA2.MMA R189, -RZ, RZ, 0, 9.5367431640625e-07 ;  /* 0x00000010ffbd7435 */ /* 0x001fe200000001ff */
[----:B-1----:R-:W-:Y:S01]  /*8430*/  MOV R6, R182 ;  /* 0x000000b600067202 */ /* 0x002fe20000000f00 */
[----:B------:R-:W-:Y:S01]  /*8440*/  IMAD.MOV.U32 R182, RZ, RZ, R181 ;  /* 0x000000ffffb67224 */ /* 0x000fe200078e00b5 */
[----:B------:R-:W-:Y:S01]  /*8450*/  MOV R203, 0xffffffff ;  /* 0xffffffff00cb7802 */ /* 0x000fe20000000f00 */
[----:B------:R-:W-:Y:S01]  /*8460*/  IMAD.MOV.U32 R188, RZ, RZ, 0x1f ;  /* 0x0000001fffbc7424 */ /* 0x000fe200078e00ff */
[----:B------:R-:W-:Y:S02]  /*8470*/  MOV R4, 0x8490 ;  /* 0x0000849000047802 */ /* 0x000fe40000000f00 */
[----:B------:R-:W-:Y:S05]  /*8480*/  CALL.REL.NOINC `($__internal_120_$__cuda_sm70_shflsync_down) ;  /* 0x000002e000007944 */ /* 0x000fea0003c00000 */
[----:B-1----:R-:W-:Y:S01]  /*8490*/  @!P0 FFMA.FTZ R181, R185, R182, R181 ;  /* 0x000000b6b9b58223 */ /* 0x002fe200000100b5 */
[----:B------:R-:W-:Y:S01]  /*84a0*/  HFMA2.MMA R7, -RZ, RZ, 0, 1.847743988037109375e-06 ;  /* 0x0000001fff077435 */ /* 0x000fe200000001ff */
[----:B------:R-:W-:Y:S01]  /*84b0*/  @!P0 FMUL.FTZ R185, R6, R185 ;  /* 0x000000b906b98220 */ /* 0x000fe20000410000 */
[----:B------:R-:W-:Y:S01]  /*84c0*/  MOV R4, 0x8510 ;  /* 0x0000851000047802 */ /* 0x000fe20000000f00 */
[----:B------:R-:W-:Y:S02]  /*84d0*/  IMAD.MOV.U32 R206, RZ, RZ, RZ ;  /* 0x000000ffffce7224 */ /* 0x000fe400078e00ff */
[----:B------:R-:W-:Y:S01]  /*84e0*/  IMAD.MOV.U32 R208, RZ, RZ, -0x1 ;  /* 0xffffffffffd07424 */ /* 0x000fe200078e00ff */
[----:B0-----:R-:W-:-:S02]  /*84f0*/  MOV R203, R185 ;  /* 0x000000b900cb7202 */ /* 0x001fc40000000f00 */
[----:B------:R-:W-:Y:S05]  /*8500*/  CALL.REL.NOINC `($__internal_121_$__cuda_sm70_shflsync_idx_p) ;  /* 0x000002a000007944 */ /* 0x000fea0003c00000 */
[----:B-1----:R-:W-:Y:S01]  /*8510*/  IMAD.MOV.U32 R6, RZ, RZ, R7 ;  /* 0x000000ffff067224 */ /* 0x002fe200078e0007 */
[----:B------:R-:W-:Y:S01]  /*8520*/  HFMA2.MMA R7, -RZ, RZ, 0, 1.847743988037109375e-06 ;  /* 0x0000001fff077435 */ /* 0x000fe200000001ff */
[----:B0-----:R-:W-:Y:S01]  /*8530*/  MOV R203, R181 ;  /* 0x000000b500cb7202 */ /* 0x001fe20000000f00 */
[----:B------:R-:W-:Y:S01]  /*8540*/  IMAD.MOV.U32 R206, RZ, RZ, RZ ;  /* 0x000000ffffce7224 */ /* 0x000fe200078e00ff */
[----:B------:R-:W-:Y:S01]  /*8550*/  MOV R4, 0x8580 ;  /* 0x0000858000047802 */ /* 0x000fe20000000f00 */
[----:B------:R-:W-:-:S02]  /*8560*/  IMAD.MOV.U32 R208, RZ, RZ, -0x1 ;  /* 0xffffffffffd07424 */ /* 0x000fc400078e00ff */
[----:B------:R-:W-:Y:S05]  /*8570*/  CALL.REL.NOINC `($__internal_121_$__cuda_sm70_shflsync_idx_p) ;  /* 0x0000023000007944 */ /* 0x000fea0003c00000 */
[----:B------:R-:W-:Y:S01]  /*8580*/  HFMA2.MMA R188, -RZ, RZ, 0, 1.847743988037109375e-06 ;  /* 0x0000001fffbc7435 */ /* 0x000fe200000001ff */
[----:B------:R-:W-:Y:S01]  /*8590*/  MOV R178, R6 ;  /* 0x0000000600b27202 */ /* 0x000fe20000000f00 */
[----:B-1----:R-:W-:Y:S01]  /*85a0*/  IMAD.MOV.U32 R180, RZ, RZ, R7 ;  /* 0x000000ffffb47224 */ /* 0x002fe200078e0007 */
[----:B------:R-:W-:Y:S01]  /*85b0*/  MOV R182, R185 ;  /* 0x000000b900b67202 */ /* 0x000fe20000000f00 */
[----:B------:R-:W-:Y:S01]  /*85c0*/  IMAD.MOV.U32 R189, RZ, RZ, 0x1 ;  /* 0x00000001ffbd7424 */ /* 0x000fe200078e00ff */
[----:B------:R-:W-:Y:S01]  /*85d0*/  MOV R4, 0x8600 ;  /* 0x0000860000047802 */ /* 0x000fe20000000f00 */
[----:B0-----:R-:W-:-:S02]  /*85e0*/  IMAD.MOV.U32 R203, RZ, RZ, -0x1 ;  /* 0xffffffffffcb7424 */ /* 0x001fc400078e00ff */
[----:B------:R-:W-:Y:S05]  /*85f0*/  CALL.REL.NOINC `($__internal_120_$__cuda_sm70_shflsync_down) ;  /* 0x0000017000007944 */ /* 0x000fea0003c00000 */
[----:B0-----:R-:W-:Y:S01]  /*8600*/  HFMA2.MMA R189, -RZ, RZ, 0, 5.9604644775390625e-08 ;  /* 0x00000001ffbd7435 */ /* 0x001fe200000001ff */
[----:B-1----:R-:W-:Y:S01]  /*8610*/  MOV R6, R182 ;  /* 0x000000b600067202 */ /* 0x002fe20000000f00 */
[----:B------:R-:W-:Y:S01]  /*8620*/  IMAD.MOV.U32 R182, RZ, RZ, R181 ;  /* 0x000000ffffb67224 */ /* 0x000fe200078e00b5 */
[----:B------:R-:W-:Y:S01]  /*8630*/  MOV R203, 0xffffffff ;  /* 0xffffffff00cb7802 */ /* 0x000fe20000000f00 */
[----:B------:R-:W-:Y:S01]  /*8640*/  IMAD.MOV.U32 R188, RZ, RZ, 0x1f ;  /* 0x0000001fffbc7424 */ /* 0x000fe200078e00ff */
[----:B------:R-:W-:-:S02]  /*8650*/  MOV R4, 0x8670 ;  /* 0x0000867000047802 */ /* 0x000fc40000000f00 */
[----:B------:R-:W-:Y:S05]  /*8660*/  CALL.REL.NOINC `($__internal_120_$__cuda_sm70_shflsync_down) ;  /* 0x0000010000007944 */ /* 0x000fea0003c00000 */
[----:B------:R-:W-:Y:S01]  /*8670*/  HFMA2.MMA R7, -RZ, RZ, 0, 1.847743988037109375e-06 ;  /* 0x0000001fff077435 */ /* 0x000fe200000001ff */
[----:B------:R-:W-:Y:S01]  /*8680*/  IMAD.MOV.U32 R181, RZ, RZ, R6 ;  /* 0x000000ffffb57224 */ /* 0x000fe200078e0006 */
[----:B0-----:R-:W-:Y:S01]  /*8690*/  MOV R203, R14 ;  /* 0x0000000e00cb7202 */ /* 0x001fe20000000f00 */
[----:B------:R-:W-:Y:S01]  /*86a0*/  IMAD.MOV.U32 R206, RZ, RZ, RZ ;  /* 0x000000ffffce7224 */ /* 0x000fe200078e00ff */
[----:B------:R-:W-:Y:S01]  /*86b0*/  MOV R4, 0x86e0 ;  /* 0x000086e000047802 */ /* 0x000fe20000000f00 */
[----:B------:R-:W-:-:S02]  /*86c0*/  IMAD.MOV.U32 R208, RZ, RZ, -0x1 ;  /* 0xffffffffffd07424 */ /* 0x000fc400078e00ff */
[----:B-1----:R-:W-:Y:S05]  /*86d0*/  CALL.REL.NOINC `($__internal_121_$__cuda_sm70_shflsync_idx_p) ;  /* 0x000000d000007944 */ /* 0x002fea0003c00000 */
[----:B0-----:R-:W-:Y:S01]  /*86e0*/  HFMA2.MMA R206, -RZ, RZ, 0, 0 ;  /* 0x00000000ffce7435 */ /* 0x001fe200000001ff */
[----:B-1----:R-:W-:Y:S01]  /*86f0*/  MOV R185, R7 ;  /* 0x0000000700b97202 */ /* 0x002fe20000000f00 */
[----:B------:R-:W-:Y:S01]  /*8700*/  IMAD.MOV.U32 R203, RZ, RZ, R15 ;  /* 0x000000ffffcb7224 */ /* 0x000fe200078e000f */
[----:B------:R-:W-:Y:S01]  /*8710*/  MOV R208, 0xffffffff ;  /* 0xffffffff00d07802 */ /* 0x000fe20000000f00 */
[----:B------:R-:W-:Y:S01]  /*8720*/  IMAD.MOV.U32 R7, RZ, RZ, 0x1f ;  /* 0x0000001fff077424 */ /* 0x000fe200078e00ff */
[----:B------:R-:W-:-:S02]  /*8730*/  MOV R4, 0x8750 ;  /* 0x0000875000047802 */ /* 0x000fc40000000f00 */
[----:B------:R-:W-:Y:S05]  /*8740*/  CALL.REL.NOINC `($__internal_121_$__cuda_sm70_shflsync_idx_p) ;  /* 0x0000006000007944 */ /* 0x000fea0003c00000 */
[----:B-1----:R-:W-:Y:S01]  /*8750*/  IMAD.MOV.U32 R188, RZ, RZ, R7 ;  /* 0x000000ffffbc7224 */ /* 0x002fe200078e0007 */
[----:B0-----:R-:W-:Y:S05]  /*8760*/  BRA `(.L_x_3017) ;  /* 0xffffb8a000007947 */ /* 0x001fea000383ffff */
        .weak           $__internal_120_$__cuda_sm70_shflsync_down
        .type           $__internal_120_$__cuda_sm70_shflsync_down,@function
        .size           $__internal_120_$__cuda_sm70_shflsync_down,($__internal_121_$__cuda_sm70_shflsync_idx_p - $__internal_120_$__cuda_sm70_shflsync_down)
$__internal_120_$__cuda_sm70_shflsync_down:
[----:B------:R-:W-:Y:S01]  /*8770*/  HFMA2.MMA R5, -RZ, RZ, 0, 0 ;  /* 0x00000000ff057435 */ /* 0x000fe200000001ff */
[----:B------:R-:W-:Y:S04]  /*8780*/  WARPSYNC R203 ;  /* 0x000000cb00007348 */ /* 0x000fe80003800000 */
[----:B------:R0:W1:Y:S01]  /*8790*/  SHFL.DOWN PT, R182, R182, R189, R188 ;  /* 0x080000bdb6b67389 */ /* 0x00006200000e00bc */
[----:B------:R-:W-:Y:S05]  /*87a0*/  RET.REL.NODEC R4 `(_Z25selective_scan_bwd_kernelI32Selective_Scan_bwd_kernel_traitsILi64ELi16ELb0ELb1ELb0ELb0ELb0EN3c108BFloat16EfEEv12SSMParamsBwd) ;  /* 0xffff785004007950 */ /* 0x000fea0003c3ffff */
        .weak           $__internal_121_$__cuda_sm70_shflsync_idx_p
        .type           $__internal_121_$__cuda_sm70_shflsync_idx_p,@function
        .size           $__internal_121_$__cuda_sm70_shflsync_idx_p,($__internal_122_$__cuda_sm70_shflsync_up - $__internal_121_$__cuda_sm70_shflsync_idx_p)
$__internal_121_$__cuda_sm70_shflsync_idx_p:
[----:B------:R-:W-:Y:S01]  /*87b0*/  IMAD.MOV.U32 R5, RZ, RZ, 0x0 ;  /* 0x00000000ff057424 */ /* 0x000fe200078e00ff */
[----:B------:R-:W-:Y:S04]  /*87c0*/  WARPSYNC R208 ;  /* 0x000000d000007348 */ /* 0x000fe80003800000 */
[----:B------:R0:W1:Y:S01]  /*87d0*/  SHFL.IDX PT, R7, R203, R206, R7 ;  /* 0x000000cecb077389 */ /* 0x00006200000e0007 */
[----:B------:R-:W-:Y:S05]  /*87e0*/  RET.REL.NODEC R4 `(_Z25selective_scan_bwd_kernelI32Selective_Scan_bwd_kernel_traitsILi64ELi16ELb0ELb1ELb0ELb0ELb0EN3c108BFloat16EfEEv12SSMParamsBwd) ;  /* 0xffff781004007950 */ /* 0x000fea0003c3ffff */
        .weak           $__internal_122_$__cuda_sm70_shflsync_up
        .type           $__internal_122_$__cuda_sm70_shflsync_up,@function
        .size           $__internal_122_$__cuda_sm70_shflsync_up,(.L_x_8934 - $__internal_122_$__cuda_sm70_shflsync_up)
$__internal_122_$__cuda_sm70_shflsync_up:
[----:B------:R-:W-:Y:S01]  /*87f0*/  MOV R5, 0x0 ;  /* 0x0000000000057802 */ /* 0x000fe20000000f00 */
[----:B------:R-:W-:Y:S04]  /*8800*/  WARPSYNC R201 ;  /* 0x000000c900007348 */ /* 0x000fe80003800000 */
[----:B------:R0:W1:Y:S01]  /*8810*/  SHFL.UP PT, R198, R198, R199, R200 ;  /* 0x040000c7c6c67389 */ /* 0x00006200000e00c8 */
[----:B------:R-:W-:Y:S05]  /*8820*/  RET.REL.NODEC R4 `(_Z25selective_scan_bwd_kernelI32Selective_Scan_bwd_kernel_traitsILi64ELi16ELb0ELb1ELb0ELb0ELb0EN3c108BFloat16EfEEv12SSMParamsBwd) ;  /* 0xffff77d004007950 */ /* 0x000fea0003c3ffff */
.L_x_3018:
        /* <DEDUP_REMOVED lines=13> */
.L_x_8934:


//--------------------- .text._Z25selective_scan_bwd_kernelI32Selective_Scan_bwd_kernel_traitsILi64ELi16ELb0ELb1ELb0ELb0ELb1EN3c108BFloat16EfEEv12SSMParamsBwd --------------------------
	.section	.text._Z25selective_scan_bwd_kernelI32Selective_Scan_bwd_kernel_traitsILi64ELi16ELb0ELb1ELb0ELb0ELb1EN3c108BFloat16EfEEv12SSMParamsBwd,"ax",@progbits
	.sectioninfo	@"SHI_REGISTERS=252"
	.align	128
        .global         _Z25selective_scan_bwd_kernelI32Selective_Scan_bwd_kernel_traitsILi64ELi16ELb0ELb1ELb0ELb0ELb1EN3c108BFloat16EfEEv12SSMParamsBwd
        .type           _Z25selective_scan_bwd_kernelI32Selective_Scan_bwd_kernel_traitsILi64ELi16ELb0ELb1ELb0ELb0ELb1EN3c108BFloat16EfEEv12SSMParamsBwd,@function
        .size           _Z25selective_scan_bwd_kernelI32Selective_Scan_bwd_kernel_traitsILi64ELi16ELb0ELb1ELb0ELb0ELb1EN3c108BFloat16EfEEv12SSMParamsBwd,(.L_x_8937 - _Z25selective_scan_bwd_kernelI32Selective_Scan_bwd_kernel_traitsILi64ELi16ELb0ELb1ELb0ELb0ELb1EN3c108BFloat16EfEEv12SSMParamsBwd)
        .other          _Z25selective_scan_bwd_kernelI32Selective_Scan_bwd_kernel_traitsILi64ELi16ELb0ELb1ELb0ELb0ELb1EN3c108BFloat16EfEEv12SSMParamsBwd,@"STO_CUDA_ENTRY STV_DEFAULT"
_Z25selective_scan_bwd_kernelI32Selective_Scan_bwd_kernel_traitsILi64ELi16ELb0ELb1ELb0ELb0ELb1EN3c108BFloat16EfEEv12SSMParamsBwd:
.text._Z25selective_scan_bwd_kernelI32Selective_Scan_bwd_kernel_traitsILi64ELi16ELb0ELb1ELb0ELb0ELb1EN3c108BFloat16EfEEv12SSMParamsBwd:
        /* <DEDUP_REMOVED lines=127> */
.L_x_3078:
        /* <DEDUP_REMOVED lines=810> */
.L_x_3021:
[----:B------:R-:W-:Y:S05]  /*3a90*/  BSYNC B0 ;  /* 0x0000000000007941 */ /* 0x000fea0003800000 */
.L_x_3020:
        /* <DEDUP_REMOVED lines=191> */
.L_x_3024:
[----:B------:R-:W-:Y:S05]  /*4690*/  BSYNC B0 ;  /* 0x0000000000007941 */ /* 0x000fea0003800000 */
.L_x_3023:
        /* <DEDUP_REMOVED lines=25> */
.L_x_3022:
        /* <DEDUP_REMOVED lines=69> */
.L_x_3073:
[----:B------:R-:W-:Y:S02]  /*4c80*/  SHF.R.S32.HI R136, RZ, 0x1f, R25 ;  /* 0x0000001fff887819 */ /* 0x000fe40000011419 */
[----:B------:R-:W-:Y:S02]  /*4c90*/  IADD3 R169, -R2, c[0x0][0x168], RZ ;  /* 0x00005a0002a97a10 */ /* 0x000fe40007ffe1ff */
[C---:B------:R-:W-:Y:S02]  /*4ca0*/  LOP3.LUT R4, R8.reuse, 0x20, RZ, 0xfc, !PT ;  /* 0x0000002008047812 */ /* 0x040fe400078efcff */
[----:B------:R-:W-:Y:S02]  /*4cb0*/  LOP3.LUT R6, R8, 0x40, RZ, 0xfc, !PT ;  /* 0x0000004008067812 */ /* 0x000fe400078efcff */
[-C--:B------:R-:W-:Y:S01]  /*4cc0*/  ISETP.GE.AND P2, PT, R4, R169.reuse, PT ;  /* 0x000000a90400720c */ /* 0x080fe20003f46270 */
[----:B------:R-:W-:Y:S01]  /*4cd0*/  IMAD R4, R136, c[0x0][0x1a0], RZ ;  /* 0x0000680088047a24 */ /* 0x000fe200078e02ff */
[----:B------:R-:W-:Y:S01]  /*4ce0*/  ISETP.GE.AND P3, PT, R6, R169, PT ;  /* 0x000000a90600720c */ /* 0x000fe20003f66270 */
[----:B------:R-:W-:Y:S01]  /*4cf0*/  IMAD.WIDE.U32 R6, R25, c[0x0][0x1a0], R8 ;  /* 0x0000680019067a25 */ /* 0x000fe200078e0008 */
[----:B------:R-:W-:-:S02]  /*4d00*/  LOP3.LUT R18, R8, 0x60, RZ, 0xfc, !PT ;  /* 0x0000006008127812 */ /* 0x000fc400078efcff */
[C---:B------:R-:W-:Y:S01]  /*4d10*/  ISETP.GE.AND P1, PT, R8.reuse, R169, PT ;  /* 0x000000a90800720c */ /* 0x040fe20003f26270 */
[----:B------:R-:W-:Y:S01]  /*4d20*/  IMAD R5, R25, c[0x0][0x1a4], R4 ;  /* 0x0000690019057a24 */ /* 0x000fe200078e0204 */
[----:B------:R-:W-:Y:S02]  /*4d30*/  LOP3.LUT R20, R8, 0x80, RZ, 0xfc, !PT ;  /* 0x0000008008147812 */ /* 0x000fe400078efcff */
[----:B------:R-:W-:Y:S01]  /*4d40*/  LEA R4, P0, R6, R129, 0x1 ;  /* 0x0000008106047211 */ /* 0x000fe200078008ff */
[----:B------:R-:W-:Y:S01]  /*4d50*/  IMAD.IADD R5, R7, 0x1, R5 ;  /* 0x0000000107057824 */ /* 0x000fe200078e0205 */
[-C--:B------:R-:W-:Y:S02]  /*4d60*/  ISETP.GE.AND P4, PT, R18, R169.reuse, PT ;  /* 0x000000a91200720c */ /* 0x080fe40003f86270 */
[----:B------:R-:W-:Y:S02]  /*4d70*/  LOP3.LUT R138, R8, 0xa0, RZ, 0xfc, !PT ;  /* 0x000000a0088a7812 */ /* 0x000fe400078efcff */
[----:B------:R-:W-:-:S02]  /*4d80*/  ISETP.GE.AND P5, PT, R20, R169, PT ;  /* 0x000000a91400720c */ /* 0x000fc40003fa6270 */
[----:B------:R-:W-:Y:S02]  /*4d90*/  PRMT R20, RZ, 0x7610, R20 ;  /* 0x00007610ff147816 */ /* 0x000fe40000000014 */
[----:B------:R-:W-:Y:S02]  /*4da0*/  LEA.HI.X R5, R6, R127, R5, 0x1, P0 ;  /* 0x0000007f06057211 */ /* 0x000fe400000f0c05 */
[----:B------:R-:W-:Y:S02]  /*4db0*/  PRMT R21, RZ, 0x7610, R21 ;  /* 0x00007610ff157816 */ /* 0x000fe40000000015 */
[----:B------:R-:W-:Y:S01]  /*4dc0*/  ISETP.GE.AND P0, PT, R138, R169, PT ;  /* 0x000000a98a00720c */ /* 0x000fe20003f06270 */
[----:B------:R0:W2:Y:S01]  /*4dd0*/  @!P2 LDG.E.U16 R20, [R4.64+0x40] ;  /* 0x000040040414a981 */ /* 0x0000a2000c1e1500 */
[C---:B------:R-:W-:Y:S02]  /*4de0*/  LOP3.LUT R18, R8.reuse, 0xe0, RZ, 0xfc, !PT ;  /* 0x000000e008127812 */ /* 0x040fe400078efcff */
[----:B------:R-:W-:Y:S01]  /*4df0*/  LOP3.LUT R6, R8, 0xc0, RZ, 0xfc, !PT ;  /* 0x000000c008067812 */ /* 0x000fe200078efcff */
[----:B------:R0:W3:Y:S01]  /*4e00*/  @!P1 LDG.E.U16 R21, [R4.64] ;  /* 0x0000000404159981 */ /* 0x0000e2000c1e1500 */
        /* <DEDUP_REMOVED lines=17> */
[-C--:B------:R-:W-:Y:S01]  /*4f20*/  ISETP.GE.AND P0, PT, R18, R169.reuse, PT ;  /* 0x000000a91200720c */ /* 0x080fe20003f06270 */
[----:B------:R-:W-:Y:S01]  /*4f30*/  IMAD R18, R134, c[0x0][0x180], RZ ;  /* 0x0000600086127a24 */ /* 0x000fe200078e02ff */
[-C--:B------:R-:W-:Y:S02]  /*4f40*/  ISETP.GE.AND P5, PT, R6, R169.reuse, PT ;  /* 0x000000a90600720c */ /* 0x080fe40003fa6270 */
[----:B------:R-:W-:Y:S01]  /*4f50*/  LOP3.LUT R6, R8, 0x180, RZ, 0xfc, !PT ;  /* 0x0000018008067812 */ /* 0x000fe200078efcff */
[----:B------:R0:W4:Y:S01]  /*4f60*/  @!P1 LDG.E.U16 R159, [R4.64+0x180] ;  /* 0x00018004049f9981 */ /* 0x000122000c1e1500 */
[----:B------:R-:W-:Y:S01]  /*4f70*/  PRMT R167, RZ, 0x7610, R167 ;  /* 0x00007610ffa77816 */ /* 0x000fe200000000a7 */
[C---:B------:R-:W-:Y:S01]  /*4f80*/  IMAD R19, R153.reuse, c[0x0][0x184], R18 ;  /* 0x0000610099137a24 */ /* 0x040fe200078e0212 */
[----:B------:R-:W-:Y:S01]  /*4f90*/  ISETP.GE.AND P1, PT, R6, R169, PT ;  /* 0x000000a90600720c */ /* 0x000fe20003f26270 */
[----:B------:R-:W-:Y:S01]  /*4fa0*/  IMAD.WIDE.U32 R6, R153, c[0x0][0x180], RZ ;  /* 0x0000600099067a25 */ /* 0x000fe200078e00ff */
[----:B------:R-:W-:-:S02]  /*4fb0*/  LOP3.LUT R18, R8, 0x1c0, RZ, 0xfc, !PT ;  /* 0x000001c008127812 */ /* 0x000fc400078efcff */
[----:B------:R0:W4:Y:S01]  /*4fc0*/  @!P3 LDG.E.U16 R167, [R4.64+0x200] ;  /* 0x0002000404a7b981 */ /* 0x000122000c1e1500 */
[----:B------:R-:W-:Y:S01]  /*4fd0*/  IMAD.IADD R7, R7, 0x1, R19 ;  /* 0x0000000107077824 */ /* 0x000fe200078e0213 */
        /* <DEDUP_REMOVED lines=8> */
[----:B------:R-:W-:Y:S02]  /*5060*/  LEA R18, P0, R6, c[0x0][0x220], 0x2 ;  /* 0x0000880006127a11 */ /* 0x000fe400078010ff */
[----:B------:R-:W-:Y:S01]  /*5070*/  IADD3 R7, R7, R19, RZ ;  /* 0x0000001307077210 */ /* 0x000fe20007ffe0ff */
[----:B------:R0:W4:Y:S01]  /*5080*/  @!P2 LDG.E.U16 R144, [R4.64+0x1c0] ;  /* 0x0001c0040490a981 */ /* 0x000122000c1e1500 */
[----:B------:R-:W-:Y:S02]  /*5090*/  PRMT R146, RZ, 0x7610, R146 ;  /* 0x00007610ff927816 */ /* 0x000fe40000000092 */
[----:B------:R-:W-:Y:S02]  /*50a0*/  ISETP.GE.AND P2, PT, R138, R169, PT ;  /* 0x000000a98a00720c */ /* 0x000fe40003f46270 */
[----:B------:R-:W-:-:S02]  /*50b0*/  LOP3.LUT R138, R8, 0x1e0, RZ, 0xfc, !PT ;  /* 0x000001e0088a7812 */ /* 0x000fc400078efcff */
        /* <DEDUP_REMOVED lines=9> */
[----:B------:R-:W-:-:S03]  /*5150*/  PRMT R152, RZ, 0x7610, R152 ;  /* 0x00007610ff987816 */ /* 0x000fc60000000098 */
        /* <DEDUP_REMOVED lines=11> */
[----:B0-----:R-:W-:-:S04]  /*5210*/  IMAD.WIDE.U32 R4, R25, c[0x0][0x1c0], R6 ;  /* 0x0000700019047a25 */ /* 0x001fc800078e0006 */
[----:B------:R-:W-:Y:S01]  /*5220*/  IMAD.IADD R5, R5, 0x1, R175 ;  /* 0x0000000105057824 */ /* 0x000fe200078e02af */
[----:B------:R-:W-:-:S04]  /*5230*/  LEA R6, P0, R4, c[0x0][0x230], 0x2 ;  /* 0x00008c0004067a11 */ /* 0x000fc800078010ff */
[----:B------:R-:W-:Y:S02]  /*5240*/  LEA.HI.X R7, R4, c[0x0][0x234], R5, 0x2, P0 ;  /* 0x00008d0004077a11 */ /* 0x000fe400000f1405 */
[----:B------:R-:W-:Y:S02]  /*5250*/  LEA R4, R22, R25, 0x8 ;  /* 0x0000001916047211 */ /* 0x000fe400078e40ff */
[----:B------:R-:W-:Y:S02]  /*5260*/  @P1 IADD3 R4, R141, 0x200, RZ ;  /* 0x000002008d041810 */ /* 0x000fe40007ffe0ff */
[----:B------:R-:W-:-:S04]  /*5270*/  ISETP.GE.AND P0, PT, R162, 0x2, PT ;  /* 0x00000002a200780c */ /* 0x000fc80003f06270 */
[----:B------:R-:W-:Y:S01]  /*5280*/  ISETP.NE.OR P0, PT, R163, RZ, !P0 ;  /* 0x000000ffa300720c */ /* 0x000fe20004705670 */
[----:B-1----:R-:W-:-:S12]  /*5290*/  IMAD.MOV.U32 R19, RZ, RZ, RZ ;  /* 0x000000ffff137224 */ /* 0x002fd800078e00ff */
[----:B------:R-:W-:-:S05]  /*52a0*/  @!P0 IADD3 R18, R162, -0x2, RZ ;  /* 0xfffffffea2128810 */ /* 0x000fca0007ffe0ff */
[----:B------:R-:W-:Y:S02]  /*52b0*/  @!P0 IMAD R5, R18, c[0x0][0x16c], R25 ;  /* 0x00005b0012058a24 */ /* 0x000fe400078e0219 */
[----:B------:R-:W-:Y:S01]  /*52c0*/  IMAD.MOV.U32 R18, RZ, RZ, 0x3f800000 ;  /* 0x3f800000ff127424 */ /* 0x000fe200078e00ff */
        /* <DEDUP_REMOVED lines=27> */
[----:B---3--:R0:W-:Y:S04]  /*5480*/  STS.U16 [R124], R21 ;  /* 0x000000157c007388 */ /* 0x0081e80000000400 */
[----:B--2---:R-:W-:Y:S04]  /*5490*/  STS.U16 [R123+0x40], R20 ;  /* 0x000040147b007388 */ /* 0x004fe80000000400 */
[----:B----4-:R-:W-:Y:S04]  /*54a0*/  STS.U16 [R122+0x80], R155 ;  /* 0x0000809b7a007388 */ /* 0x010fe80000000400 */
[----:B------:R-:W-:Y:S04]  /*54b0*/  STS.U16 [R121+0xc0], R140 ;  /* 0x0000c08c79007388 */ /* 0x000fe80000000400 */
[----:B------:R-:W-:Y:S04]  /*54c0*/  STS.U16 [R120+0x100], R157 ;  /* 0x0001009d78007388 */ /* 0x000fe80000000400 */
[----:B------:R-:W-:Y:S04]  /*54d0*/  STS.U16 [R119+0x140], R142 ;  /* 0x0001408e77007388 */ /* 0x000fe80000000400 */
[----:B------:R-:W-:Y:S04]  /*54e0*/  STS.U16 [R118+0x180], R159 ;  /* 0x0001809f76007388 */ /* 0x000fe80000000400 */
[----:B------:R-:W-:Y:S04]  /*54f0*/  STS.U16 [R117+0x1c0], R144 ;  /* 0x0001c09075007388 */ /* 0x000fe80000000400 */
[----:B------:R-:W-:Y:S01]  /*5500*/  STS.U16 [R116+0x200], R167 ;  /* 0x000200a774007388 */ /* 0x000fe20000000400 */
[----:B0-----:R-:W-:-:S04]  /*5510*/  FMUL.FTZ R21, R138, 1.4426950216293334961 ;  /* 0x3fb8aa3b8a157820 */ /* 0x001fc80000410000 */
[----:B------:R-:W-:Y:S01]  /*5520*/  FMUL.FTZ R190, R88, R21 ;  /* 0x0000001558be7220 */ /* 0x000fe20000410000 */
[----:B------:R-:W-:Y:S04]  /*5530*/  STS.U16 [R115+0x240], R146 ;  /* 0x0002409273007388 */ /* 0x000fe80000000400 */
[----:B------:R-:W-:Y:S01]  /*5540*/  STS.U16 [R114+0x280], R169 ;  /* 0x000280a972007388 */ /* 0x000fe20000000400 */
[----:B------:R-:W0:Y:S03]  /*5550*/  MUFU.EX2 R190, R190 ;  /* 0x000000be00be7308 */ /* 0x000e260000000800 */
[----:B------:R-:W-:Y:S04]  /*5560*/  STS.U16 [R113+0x2c0], R148 ;  /* 0x0002c09471007388 */ /* 0x000fe80000000400 */
[----:B------:R-:W-:Y:S04]  /*5570*/  STS.U16 [R112+0x300], R171 ;  /* 0x000300ab70007388 */ /* 0x000fe80000000400 */
[----:B------:R-:W-:Y:S04]  /*5580*/  STS.U16 [R111+0x340], R150 ;  /* 0x000340966f007388 */ /* 0x000fe80000000400 */
[----:B------:R1:W-:Y:S04]  /*5590*/  STS.U16 [R110+0x380], R173 ;  /* 0x000380ad6e007388 */ /* 0x0003e80000000400 */
[----:B------:R-:W-:Y:S01]  /*55a0*/  STS.U16 [R109+0x3c0], R152 ;  /* 0x0003c0986d007388 */ /* 0x000fe20000000400 */
[----:B------:R-:W-:-:S06]  /*55b0*/  NOP ;  /* 0x0000000000007918 */ /* 0x000fcc0000000000 */
[----:B------:R-:W2:Y:S04]  /*55c0*/  LDS.U16 R142, [R106] ;  /* 0x000000006a8e7984 */ /* 0x000ea80000000400 */
[----:B------:R-:W3:Y:S01]  /*55d0*/  LDS.U16 R140, [R106+0x2] ;  /* 0x000002006a8c7984 */ /* 0x000ee20000000400 */
[----:B-1----:R-:W-:-:S03]  /*55e0*/  SHF.L.U32 R173, R4, 0x2, RZ ;  /* 0x0000000204ad7819 */ /* 0x002fc600000006ff */
[----:B------:R-:W1:Y:S04]  /*55f0*/  LDS.U16 R168, [R106+0x4] ;  /* 0x000004006aa87984 */ /* 0x000e680000000400 */
[----:B------:R-:W4:Y:S04]  /*5600*/  LDS.U16 R167, [R106+0x6] ;  /* 0x000006006aa77984 */ /* 0x000f280000000400 */
        /* <DEDUP_REMOVED lines=11> */
[----:B------:R-:W4:Y:S04]  /*56c0*/  LDS.U16 R144, [R106+0x1e] ;  /* 0x00001e006a907984 */ /* 0x000f280000000400 */
[----:B------:R2:W5:Y:S04]  /*56d0*/  LDG.E R7, [R6.64] ;  /* 0x0000000406077981 */ /* 0x000568000c1e1900 */
[----:B0-----:R0:W-:Y:S01]  /*56e0*/  STS [R173+0x1d10], R190 ;  /* 0x001d10bead007388 */ /* 0x0011e20000000800 */
[----:B------:R-:W-:-:S02]  /*56f0*/  FMUL.FTZ R169, R87, R21 ;  /* 0x0000001557a97220 */ /* 0x000fc40000410000 */
[----:B------:R-:W-:Y:S01]  /*5700*/  @!P0 IMAD.WIDE R4, R5, 0x8, R14 ;  /* 0x0000000805048825 */ /* 0x000fe200078e020e */
[----:B------:R-:W-:Y:S03]  /*5710*/  BAR.SYNC.DEFER_BLOCKING 0x0 ;  /* 0x0000000000007b1d */ /* 0x000fe60000010000 */
[----:B------:R-:W-:-:S03]  /*5720*/  FMUL.FTZ R171, R86, R21 ;  /* 0x0000001556ab7220 */ /* 0x000fc60000410000 */
[----:B------:R-:W0:Y:S01]  /*5730*/  MUFU.EX2 R169, R169 ;  /* 0x000000a900a97308 */ /* 0x000e220000000800 */
[-C--:B------:R-:W-:Y:S01]  /*5740*/  FMUL.FTZ R177, R85, R21.reuse ;  /* 0x0000001555b17220 */ /* 0x080fe20000410000 */
[----:B--2---:R-:W-:Y:S01]  /*5750*/  PRMT R142, RZ, 0x5410, R142 ;  /* 0x00005410ff8e7816 */ /* 0x004fe2000000008e */
[----:B------:R-:W-:Y:S01]  /*5760*/  FMUL.FTZ R176, R84, R21 ;  /* 0x0000001554b07220 */ /* 0x000fe20000410000 */
[----:B---3--:R-:W-:-:S04]  /*5770*/  PRMT R140, RZ, 0x5410, R140 ;  /* 0x00005410ff8c7816 */ /* 0x008fc8000000008c */
[----:B------:R-:W2:Y:S01]  /*5780*/  MUFU.EX2 R171, R171 ;  /* 0x000000ab00ab7308 */ /* 0x000ea20000000800 */
[----:B------:R-:W-:Y:S01]  /*5790*/  FMUL.FTZ R175, R83, R21 ;  /* 0x0000001553af7220 */ /* 0x000fe20000410000 */
[----:B------:R-:W-:Y:S01]  /*57a0*/  PRMT R6, RZ, 0x5410, R97 ;  /* 0x00005410ff067816 */ /* 0x000fe20000000061 */
[----:B------:R3:W5:Y:S05]  /*57b0*/  @!P0 LDG.E.64 R18, [R4.64] ;  /* 0x0000000404128981 */ /* 0x00076a000c1e1b00 */
[----:B------:R-:W0:Y:S01]  /*57c0*/  MUFU.EX2 R177, R177 ;  /* 0x000000b100b17308 */ /* 0x000e220000000800 */
[----:B-1----:R-:W-:Y:S02]  /*57d0*/  PRMT R168, RZ, 0x5410, R168 ;  /* 0x00005410ffa87816 */ /* 0x002fe400000000a8 */
[----:B---3--:R-:W-:-:S05]  /*57e0*/  PRMT R4, RZ, 0x5410, R105 ;  /* 0x00005410ff047816 */ /* 0x008fca0000000069 */
[----:B------:R-:W1:Y:S01]  /*57f0*/  MUFU.EX2 R176, R176 ;  /* 0x000000b000b07308 */ /* 0x000e620000000800 */
[----:B------:R-:W-:Y:S02]  /*5800*/  FMUL.FTZ R5, R87, R4 ;  /* 0x0000000457057220 */ /* 0x000fe40000410000 */
[----:B------:R-:W-:Y:S02]  /*5810*/  FMUL.FTZ R189, R142, R189 ;  /* 0x000000bd8ebd7220 */ /* 0x000fe40000410000 */
[----:B------:R-:W-:Y:S01]  /*5820*/  FMUL.FTZ R192, R140, R5 ;  /* 0x000000058cc07220 */ /* 0x000fe20000410000 */
[----:B----4-:R-:W-:Y:S01]  /*5830*/  PRMT R167, RZ, 0x5410, R167 ;  /* 0x00005410ffa77816 */ /* 0x010fe200000000a7 */
[----:B------:R-:W-:Y:S01]  /*5840*/  FMUL.FTZ R174, R82, R21 ;  /* 0x0000001552ae7220 */ /* 0x000fe20000410000 */
[----:B------:R-:W3:Y:S01]  /*5850*/  MUFU.EX2 R175, R175 ;  /* 0x000000af00af7308 */ /* 0x000ee20000000800 */
[----:B------:R-:W-:Y:S02]  /*5860*/  FMUL.FTZ R4, R79, R6 ;  /* 0x000000064f047220 */ /* 0x000fe40000410000 */
[----:B0-----:R-:W-:-:S02]  /*5870*/  FMUL.FTZ R6, R190, R169 ;  /* 0x000000a9be067220 */ /* 0x001fc40000410000 */
[----:B------:R-:W-:Y:S02]  /*5880*/  FMUL.FTZ R194, R168, R179 ;  /* 0x000000b3a8c27220 */ /* 0x000fe40000410000 */
[----:B------:R-:W-:Y:S01]  /*5890*/  FFMA.FTZ R5, R189, R169, R192 ;  /* 0x000000a9bd057223 */ /* 0x000fe200000100c0 */
[----:B------:R-:W-:Y:S01]  /*58a0*/  PRMT R160, RZ, 0x5410, R160 ;  /* 0x00005410ffa07816 */ /* 0x000fe200000000a0 */
[----:B------:R-:W-:Y:S01]  /*58b0*/  FMUL.FTZ R173, R81, R21 ;  /* 0x0000001551ad7220 */ /* 0x000fe20000410000 */
[----:B------:R-:W0:Y:S01]  /*58c0*/  MUFU.EX2 R174, R174 ;  /* 0x000000ae00ae7308 */ /* 0x000e220000000800 */
[----:B--2---:R-:W-:Y:S02]  /*58d0*/  FMUL.FTZ R6, R171, R6 ;  /* 0x00000006ab067220 */ /* 0x004fe40000410000 */
[----:B------:R-:W-:Y:S02]  /*58e0*/  FMUL.FTZ R212, R167, R212 ;  /* 0x000000d4a7d47220 */ /* 0x000fe40000410000 */
[----:B------:R-:W-:Y:S01]  /*58f0*/  FFMA.FTZ R5, R171, R5, R194 ;  /* 0x00000005ab057223 */ /* 0x000fe200000100c2 */
[----:B------:R-:W-:Y:S01]  /*5900*/  ISETP.NE.AND P0, PT, R141, 0x3f, PT ;  /* 0x0000003f8d00780c */ /* 0x000fe20003f05270 */
[-C--:B------:R-:W-:Y:S01]  /*5910*/  FMUL.FTZ R20, R80, R21.reuse ;  /* 0x0000001550147220 */ /* 0x080fe20000410000 */
[----:B------:R-:W-:Y:S01]  /*5920*/  PRMT R159, RZ, 0x5410, R159 ;  /* 0x00005410ff9f7816 */ /* 0x000fe2000000009f */
[-C--:B------:R-:W-:Y:S01]  /*5930*/  FMUL.FTZ R184, R79, R21.reuse ;  /* 0x000000154fb87220 */ /* 0x080fe20000410000 */
[----:B------:R-:W2:Y:S01]  /*5940*/  MUFU.EX2 R173, R173 ;  /* 0x000000ad00ad7308 */ /* 0x000ea20000000800 */
[----:B------:R-:W-:-:S02]  /*5950*/  FMUL.FTZ R183, R78, R21 ;  /* 0x000000154eb77220 */ /* 0x000fc40000410000 */
[-C--:B------:R-:W-:Y:S02]  /*5960*/  FMUL.FTZ R187, R77, R21.reuse ;  /* 0x000000154dbb7220 */ /* 0x080fe40000410000 */
[-C--:B------:R-:W-:Y:S02]  /*5970*/  FMUL.FTZ R201, R76, R21.reuse ;  /* 0x000000154cc97220 */ /* 0x080fe40000410000 */
[-C--:B------:R-:W-:Y:S02]  /*5980*/  FMUL.FTZ R206, R75, R21.reuse ;  /* 0x000000154bce7220 */ /* 0x080fe40000410000 */
[-C--:B------:R-:W-:Y:S02]  /*5990*/  FMUL.FTZ R210, R74, R21.reuse ;  /* 0x000000154ad27220 */ /* 0x080fe40000410000 */
[----:B------:R-:W-:Y:S01]  /*59a0*/  FMUL.FTZ R198, R73, R21 ;  /* 0x0000001549c67220 */ /* 0x000fe20000410000 */
[----:B------:R-:W-:Y:S01]  /*59b0*/  PRMT R158, RZ, 0x5410, R158 ;  /* 0x00005410ff9e7816 */ /* 0x000fe2000000009e */
[----:B------:R-:W-:-:S02]  /*59c0*/  FMUL.FTZ R21, R177, R6 ;  /* 0x00000006b1157220 */ /* 0x000fc40000410000 */
[----:B------:R-:W-:Y:S02]  /*59d0*/  FMUL.FTZ R217, R160, R217 ;  /* 0x000000d9a0d97220 */ /* 0x000fe40000410000 */
[----:B------:R-:W-:Y:S01]  /*59e0*/  FFMA.FTZ R5, R177, R5, R212 ;  /* 0x00000005b1057223 */ /* 0x000fe200000100d4 */
[----:B------:R-:W4:Y:S01]  /*59f0*/  MUFU.EX2 R20, R20 ;  /* 0x0000001400147308 */ /* 0x000f220000000800 */
[C---:B-1----:R-:W-:Y:S01]  /*5a00*/  FMUL.FTZ R6, R176.reuse, R21 ;  /* 0x00000015b0067220 */ /* 0x042fe20000410000 */
[----:B------:R-:W-:Y:S01]  /*5a10*/  PRMT R157, RZ, 0x5410, R157 ;  /* 0x00005410ff9d7816 */ /* 0x000fe2000000009d */
[----:B------:R-:W-:Y:S01]  /*5a20*/  FMUL.FTZ R216, R159, R216 ;  /* 0x000000d89fd87220 */ /* 0x000fe20000410000 */
[----:B------:R-:W-:Y:S01]  /*5a30*/  PRMT R156, RZ, 0x5410, R156 ;  /* 0x00005410ff9c7816 */ /* 0x000fe2000000009c */
[----:B------:R-:W-:Y:S01]  /*5a40*/  FFMA.FTZ R5, R176, R5, R217 ;  /* 0x00000005b0057223 */ /* 0x000fe200000100d9 */
[----:B------:R1:W1:Y:S01]  /*5a50*/  @P0 LDS R205, [R141.X4+0x2514] ;  /* 0x002514008dcd0984 */ /* 0x0002620000004800 */
[----:B---3--:R-:W-:Y:S01]  /*5a60*/  FMUL.FTZ R21, R175, R6 ;  /* 0x00000006af157220 */ /* 0x008fe20000410000 */
[----:B------:R-:W3:Y:S01]  /*5a70*/  MUFU.EX2 R184, R184 ;  /* 0x000000b800b87308 */ /* 0x000ee20000000800 */
[----:B------:R-:W-:-:S02]  /*5a80*/  FMUL.FTZ R209, R158, R209 ;  /* 0x000000d19ed17220 */ /* 0x000fc40000410000 */
[----:B------:R-:W-:Y:S02]  /*5a90*/  FFMA.FTZ R5, R175, R5, R216 ;  /* 0x00000005af057223 */ /* 0x000fe400000100d8 */
[C---:B0-----:R-:W-:Y:S02]  /*5aa0*/  FMUL.FTZ R6, R174.reuse, R21 ;  /* 0x00000015ae067220 */ /* 0x041fe40000410000 */
[----:B------:R-:W-:Y:S01]  /*5ab0*/  FMUL.FTZ R208, R157, R208 ;  /* 0x000000d09dd07220 */ /* 0x000fe20000410000 */
[----:B------:R-:W0:Y:S01]  /*5ac0*/  MUFU.EX2 R183, R183 ;  /* 0x000000b700b77308 */ /* 0x000e220000000800 */
[----:B------:R-:W-:Y:S01]  /*5ad0*/  FFMA.FTZ R5, R174, R5, R209 ;  /* 0x00000005ae057223 */ /* 0x000fe200000100d1 */
[----:B------:R-:W-:Y:S01]  /*5ae0*/  PRMT R155, RZ, 0x5410, R155 ;  /* 0x00005410ff9b7816 */ /* 0x000fe2000000009b */
[----:B--2---:R-:W-:Y:S02]  /*5af0*/  FMUL.FTZ R21, R173, R6 ;  /* 0x00000006ad157220 */ /* 0x004fe40000410000 */
[----:B------:R-:W-:-:S02]  /*5b00*/  FMUL.FTZ R203, R156, R203 ;  /* 0x000000cb9ccb7220 */ /* 0x000fc40000410000 */
[----:B------:R-:W-:Y:S01]  /*5b10*/  FFMA.FTZ R5, R173, R5, R208 ;  /* 0x00000005ad057223 */ /* 0x000fe200000100d0 */
[----:B------:R-:W2:Y:S01]  /*5b20*/  MUFU.EX2 R187, R187 ;  /* 0x000000bb00bb7308 */ /* 0x000ea20000000800 */
[----:B------:R-:W-:Y:S01]  /*5b30*/  PRMT R154, RZ, 0x5410, R154 ;  /* 0x00005410ff9a7816 */ /* 0x000fe2000000009a */
[C---:B----4-:R-:W-:Y:S02]  /*5b40*/  FMUL.FTZ R21, R20.reuse, R21 ;  /* 0x0000001514157220 */ /* 0x050fe40000410000 */
[----:B------:R-:W-:Y:S02]  /*5b50*/  FMUL.FTZ R191, R155, R4 ;  /* 0x000000049bbf7220 */ /* 0x000fe40000410000 */
[----:B------:R-:W-:Y:S02]  /*5b60*/  FFMA.FTZ R5, R20, R5, R203 ;  /* 0x0000000514057223 */ /* 0x000fe400000100cb */
[----:B------:R-:W4:Y:S01]  /*5b70*/  MUFU.EX2 R201, R201 ;  /* 0x000000c900c97308 */ /* 0x000f220000000800 */
[----:B------:R-:W-:Y:S01]  /*5b80*/  PRMT R152, RZ, 0x5410, R152 ;  /* 0x00005410ff987816 */ /* 0x000fe20000000098 */
[----:B---3--:R-:W-:-:S02]  /*5b90*/  FMUL.FTZ R6, R184, R21 ;  /* 0x00000015b8067220 */ /* 0x008fc40000410000 */
[----:B------:R-:W-:Y:S02]  /*5ba0*/  FMUL.FTZ R200, R154, R181 ;  /* 0x000000b59ac87220 */ /* 0x000fe40000410000 */
[----:B------:R-:W-:Y:S02]  /*5bb0*/  FFMA.FTZ R5, R184, R5, R191 ;  /* 0x00000005b8057223 */ /* 0x000fe400000100bf */
[----:B------:R-:W3:Y:S01]  /*5bc0*/  MUFU.EX2 R206, R206 ;  /* 0x000000ce00ce7308 */ /* 0x000ee20000000800 */
[----:B------:R-:W-:Y:S01]  /*5bd0*/  PRMT R150, RZ, 0x5410, R150 ;  /* 0x00005410ff967816 */ /* 0x000fe20000000096 */
[C---:B0-----:R-:W-:Y:S02]  /*5be0*/  FMUL.FTZ R6, R183.reuse, R6 ;  /* 0x00000006b7067220 */ /* 0x041fe40000410000 */
[----:B------:R-:W-:Y:S02]  /*5bf0*/  FMUL.FTZ R214, R152, R185 ;  /* 0x000000b998d67220 */ /* 0x000fe40000410000 */
[----:B------:R-:W-:-:S02]  /*5c00*/  FFMA.FTZ R5, R183, R5, R200 ;  /* 0x00000005b7057223 */ /* 0x000fc400000100c8 */
[----:B------:R-:W0:Y:S01]  /*5c10*/  MUFU.EX2 R210, R210 ;  /* 0x000000d200d27308 */ /* 0x000e220000000800 */
[----:B------:R-:W-:Y:S01]  /*5c20*/  PRMT R148, RZ, 0x5410, R148 ;  /* 0x00005410ff947816 */ /* 0x000fe20000000094 */
[C---:B--2---:R-:W-:Y:S02]  /*5c30*/  FMUL.FTZ R6, R187.reuse, R6 ;  /* 0x00000006bb067220 */ /* 0x044fe40000410000 */
[----:B------:R-:W-:Y:S02]  /*5c40*/  FMUL.FTZ R218, R150, R193 ;  /* 0x000000c196da7220 */ /* 0x000fe40000410000 */
[----:B------:R-:W-:Y:S02]  /*5c50*/  FFMA.FTZ R5, R187, R5, R214 ;  /* 0x00000005bb057223 */ /* 0x000fe400000100d6 */
[----:B------:R-:W2:Y:S01]  /*5c60*/  MUFU.EX2 R198, R198 ;  /* 0x000000c600c67308 */ /* 0x000ea20000000800 */
[----:B------:R-:W-:Y:S01]  /*5c70*/  PRMT R146, RZ, 0x5410, R146 ;  /* 0x00005410ff927816 */ /* 0x000fe20000000092 */
[----:B----4-:R-:W-:-:S02]  /*5c80*/  FMUL.FTZ R21, R201, R6 ;  /* 0x00000006c9157220 */ /* 0x010fc40000410000 */
[----:B------:R-:W-:Y:S02]  /*5c90*/  FMUL.FTZ R197, R148, R197 ;  /* 0x000000c594c57220 */ /* 0x000fe40000410000 */
[----:B------:R-:W-:Y:S01]  /*5ca0*/  FFMA.FTZ R5, R201, R5, R218 ;  /* 0x00000005c9057223 */ /* 0x000fe200000100da */
[----:B------:R-:W-:Y:S01]  /*5cb0*/  PRMT R144, RZ, 0x5410, R144 ;  /* 0x00005410ff907816 */ /* 0x000fe20000000090 */
[----:B------:R-:W-:Y:S02]  /*5cc0*/  FMUL.FTZ R213, R73, R178 ;  /* 0x000000b249d57220 */ /* 0x000fe40000410000 */
[----:B---3--:R-:W-:Y:S02]  /*5cd0*/  FMUL.FTZ R21, R206, R21 ;  /* 0x00000015ce157220 */ /* 0x008fe40000410000 */
[----:B------:R-:W-:Y:S02]  /*5ce0*/  FMUL.FTZ R199, R146, R199 ;  /* 0x000000c792c77220 */ /* 0x000fe40000410000 */
[----:B------:R-:W-:Y:S01]  /*5cf0*/  FFMA.FTZ R5, R206, R5, R197 ;  /* 0x00000005ce057223 */ /* 0x000fe200000100c5 */
[----:B------:R-:W-:Y:S01]  /*5d00*/  BSSY B0, `(.L_x_3026) ;  /* 0x000000f000007945 */ /* 0x000fe20003800000 */
[----:B0-----:R-:W-:-:S02]  /*5d10*/  FMUL.FTZ R21, R210, R21 ;  /* 0x00000015d2157220 */ /* 0x001fc40000410000 */
[----:B------:R-:W-:Y:S02]  /*5d20*/  FMUL.FTZ R213, R144, R213 ;  /* 0x000000d590d57220 */ /* 0x000fe40000410000 */
[----:B------:R-:W-:Y:S02]  /*5d30*/  FFMA.FTZ R5, R210, R5, R199 ;  /* 0x00000005d2057223 */ /* 0x000fe400000100c7 */
[C---:B--2---:R-:W-:Y:S02]  /*5d40*/  FMUL.FTZ R4, R198.reuse, R21 ;  /* 0x00000015c6047220 */ /* 0x044fe40000410000 */
[----:B------:R-:W-:Y:S01]  /*5d50*/  FFMA.FTZ R5, R198, R5, R213 ;  /* 0x00000005c6057223 */ /* 0x000fe200000100d5 */
[----:B------:R-:W-:Y:S05]  /*5d60*/  @P0 BRA `(.L_x_3027) ;  /* 0x0000008000000947 */ /* 0x000fea0003800000 */
[----:B-1----:R-:W-:Y:S01]  /*5d70*/  ISETP.NE.AND P0, PT, R162, c[0x0][0x174], PT ;  /* 0x00005d00a2007a0c */ /* 0x002fe20003f05270 */
[----:B------:R-:W-:-:S12]  /*5d80*/  IMAD.MOV.U32 R205, RZ, RZ, 0x3f800000 ;  /* 0x3f800000ffcd7424 */ /* 0x000fd800078e00ff */
[----:B------:R-:W-:-:S04]  /*5d90*/  @P0 IADD3 R21, -R126, c[0x0][0x174], RZ ;  /* 0x00005d007e150a10 */ /* 0x000fc80007ffe1ff */
[----:B------:R-:W-:-:S04]  /*5da0*/  @P0 LEA.HI R6, R21, R21, RZ, 0x1 ;  /* 0x0000001515060211 */ /* 0x000fc800078f08ff */
[----:B------:R-:W-:-:S05]  /*5db0*/  @P0 LOP3.LUT R6, R6, 0xfffffe, RZ, 0xc0, !PT ;  /* 0x00fffffe06060812 */ /* 0x000fca00078ec0ff */
[----:B------:R-:W-:-:S05]  /*5dc0*/  @P0 IMAD.IADD R6, R21, 0x1, -R6 ;  /* 0x0000000115060824 */ /* 0x000fca00078e0a06 */
[----:B------:R-:W-:-:S05]  /*5dd0*/  @P0 LEA R6, R6, R25, 0x8 ;  /* 0x0000001906060211 */ /* 0x000fca00078e40ff */
[----:B------:R0:W1:Y:S02]  /*5de0*/  @P0 LDS R205, [R6.X4+0x1d10] ;  /* 0x001d100006cd0984 */ /* 0x0000640000004800 */
.L_x_3027:
[----:B-1----:R-:W-:Y:S05]  /*5df0*/  BSYNC B0 ;  /* 0x0000000000007941 */ /* 0x002fea0003800000 */
.L_x_3026:
        /* <DEDUP_REMOVED lines=26> */
.L_x_3085:
        /* <DEDUP_REMOVED lines=21> */
[----:B------:R-:W-:Y:S02]  /*60f0*/  IMAD.MOV.U32 R193, RZ, RZ, R7 ;  /* 0x000000ffffc17224 */ /* 0x000fe400078e0007 */
[----:B------:R-:W-:Y:S01]  /*6100*/  IMAD.MOV.U32 R195, RZ, RZ, R6 ;  /* 0x000000ffffc37224 */ /* 0x000fe200078e0006 */
[----:B------:R0:W2:Y:S04]  /*6110*/  SHFL.UP PT, R202, R6, 0x10, RZ ;  /* 0x0600000006ca7989 */ /* 0x0000a800000e00ff */
.L_x_3086:
[----:B------:R-:W-:Y:S02]  /*6120*/  ISETP.GE.AND P0, PT, R130, 0x10, PT ;  /* 0x000000108200780c */ /* 0x000fe40003f06270 */
[----:B------:R-:W-:-:S11]  /*6130*/  MOV R220, R193 ;  /* 0x000000c100dc7202 */ /* 0x000fd60000000f00 */
[-C--:B-1----:R-:W-:Y:S02]  /*6140*/  @P0 FFMA.FTZ R220, R4, R195.reuse, R220 ;  /* 0x000000c304dc0223 */ /* 0x082fe400000100dc */
[----:B--2---:R-:W-:Y:S01]  /*6150*/  @P0 FMUL.FTZ R195, R202, R195 ;  /* 0x000000c3cac30220 */ /* 0x004fe20000410000 */
[----:B------:R-:W-:Y:S05]  /*6160*/  BRA.CONV ~URZ, `(.L_x_3032) ;  /* 0x000000637f007947 */ /* 0x000fea000b800000 */
[----:B0-----:R-:W-:Y:S01]  /*6170*/  HFMA2.MMA R7, -RZ, RZ, 0, 1.847743988037109375e-06 ;  /* 0x0000001fff077435 */ /* 0x001fe200000001ff */
[----:B------:R-:W-:Y:S01]  /*6180*/  IMAD.MOV.U32 R222, RZ, RZ, R195 ;  /* 0x000000ffffde7224 */ /* 0x000fe200078e00c3 */
[----:B------:R-:W-:Y:S01]  /*6190*/  MOV R4, 0x61d0 ;  /* 0x000061d000047802 */ /* 0x000fe20000000f00 */
[----:B------:R-:W-:Y:S02]  /*61a0*/  IMAD.MOV.U32 R224, RZ, RZ, 0x1f ;  /* 0x0000001fffe07424 */ /* 0x000fe400078e00ff */
[----:B------:R-:W-:Y:S02]  /*61b0*/  IMAD.MOV.U32 R225, RZ, RZ, -0x1 ;  /* 0xffffffffffe17424 */ /* 0x000fe400078e00ff */
[----:B------:R-:W-:Y:S05]  /*61c0*/  CALL.REL.NOINC `($__internal_124_$__cuda_sm70_shflsync_idx_p) ;  /* 0x00004dd000007944 */ /* 0x000fea0003c00000 */
.L_x_3032:
[----:B------:R-:W-:Y:S05]  /*61d0*/  BRA.CONV ~URZ, `(.L_x_3033) ;  /* 0x000000637f007947 */ /* 0x000fea000b800000 */
[----:B0-----:R-:W-:Y:S01]  /*61e0*/  IMAD.MOV.U32 R222, RZ, RZ, R220 ;  /* 0x000000ffffde7224 */ /* 0x001fe200078e00dc */
[----:B------:R-:W-:Y:S01]  /*61f0*/  MOV R224, 0x1f ;  /* 0x0000001f00e07802 */ /* 0x000fe20000000f00 */
[----:B-1----:R-:W-:Y:S01]  /*6200*/  IMAD.MOV.U32 R7, RZ, RZ, 0x1f ;  /* 0x0000001fff077424 */ /* 0x002fe200078e00ff */
[----:B------:R-:W-:Y:S01]  /*6210*/  MOV R4, 0x6240 ;  /* 0x0000624000047802 */ /* 0x000fe20000000f00 */
[----:B------:R-:W-:-:S02]  /*6220*/  IMAD.MOV.U32 R225, RZ, RZ, -0x1 ;  /* 0xffffffffffe17424 */ /* 0x000fc400078e00ff */
[----:B------:R-:W-:Y:S05]  /*6230*/  CALL.REL.NOINC `($__internal_124_$__cuda_sm70_shflsync_idx_p) ;  /* 0x00004d6000007944 */ /* 0x000fea0003c00000 */
.L_x_3033:
[----:B------:R-:W-:Y:S05]  /*6240*/  BRA.DIV ~URZ, `(.L_x_3034) ;  /* 0x000043727f007947 */ /* 0x000fea000b800000 */
[----:B------:R-:W2:Y:S04]  /*6250*/  SHFL.IDX PT, R18, R18, RZ, 0x1f ;  /* 0x00001fff12127589 */ /* 0x000ea800000e0000 */
[----:B------:R3:W4:Y:S04]  /*6260*/  SHFL.IDX PT, R5, R19, RZ, 0x1f ;  /* 0x00001fff13057589 */ /* 0x00072800000e0000 */
[----:B------:R3:W0:Y:S04]  /*6270*/  SHFL.UP PT, R193, R195, 0x1, RZ ;  /* 0x04200000c3c17989 */ /* 0x00062800000e00ff */
[----:B------:R3:W1:Y:S02]  /*6280*/  SHFL.UP PT, R202, R220, 0x1, RZ ;  /* 0x04200000dcca7989 */ /* 0x00066400000e00ff */
.L_x_3087:
[----:B01----:R-:W0:Y:S01]  /*6290*/  LDS.64 R6, [R141.X16+0x1900] ;  /* 0x001900008d067984 */ /* 0x003e22000000ca00 */
[----:B--2---:R-:W-:Y:S01]  /*62a0*/  MOV R4, R18 ;  /* 0x0000001200047202 */ /* 0x004fe20000000f00 */
[----:B----4-:R-:W-:-:S04]  /*62b0*/  @P1 FFMA.FTZ R5, R5, R193, R202 ;  /* 0x000000c105051223 */ /* 0x010fc800000100ca */
[----:B------:R-:W-:Y:S02]  /*62c0*/  @P1 FMUL.FTZ R4, R4, R193 ;  /* 0x000000c104041220 */ /* 0x000fe40000410000 */
[C---:B0-----:R-:W-:Y:S02]  /*62d0*/  FFMA.FTZ R7, R6.reuse, R5, R7 ;  /* 0x0000000506077223 */ /* 0x041fe40000010007 */
[----:B------:R-:W-:-:S05]  /*62e0*/  FMUL.FTZ R6, R6, R4 ;  /* 0x0000000406067220 */ /* 0x000fca0000410000 */
[----:B------:R0:W-:Y:S02]  /*62f0*/  STS.128 [R141.X16+0x1900], R4 ;  /* 0x001900048d007388 */ /* 0x0001e4000000cc00 */
.L_x_3029:
[----:B-1----:R-:W-:Y:S05]  /*6300*/  BSYNC B0 ;  /* 0x0000000000007941 */ /* 0x002fea0003800000 */
.L_x_3028:
[----:B------:R-:W-:Y:S01]  /*6310*/  WARPSYNC 0xffffffff ;  /* 0xffffffff00007948 */ /* 0x000fe20003800000 */
[----:B------:R-:W-:Y:S01]  /*6320*/  BAR.SYNC.DEFER_BLOCKING 0x0 ;  /* 0x0000000000007b1d */ /* 0x000fe20000010000 */
[----:B0-----:R-:W-:Y:S01]  /*6330*/  FMUL.FTZ R5, R198, R205 ;  /* 0x000000cdc6057220 */ /* 0x001fe20000410000 */
[----:B------:R-:W-:Y:S01]  /*6340*/  ISETP.GE.AND P0, PT, R162, c[0x0][0x174], PT ;  /* 0x00005d00a2007a0c */ /* 0x000fe20003f06270 */
[----:B------:R-:W-:Y:S02]  /*6350*/  FFMA.FTZ R4, R198, R196, R211 ;  /* 0x000000c4c6047223 */ /* 0x000fe400000100d3 */
        /* <DEDUP_REMOVED lines=24> */
[----:B------:R-:W-:Y:S02]  /*64e0*/  IMAD.MOV.U32 R18, RZ, RZ, 0x3f800000 ;  /* 0x3f800000ff127424 */ /* 0x000fe400078e00ff */
[C---:B------:R-:W-:Y:S02]  /*64f0*/  FMUL.FTZ R6, R176.reuse, R5 ;  /* 0x00000005b0067220 */ /* 0x040fe40000410000 */
[----:B------:R-:W-:Y:S02]  /*6500*/  FFMA.FTZ R4, R176, R4, R181 ;  /* 0x00000004b0047223 */ /* 0x000fe400000100b5 */
[C---:B------:R-:W-:Y:S01]  /*6510*/  FMUL.FTZ R6, R177.reuse, R6 ;  /* 0x00000006b1067220 */ /* 0x040fe20000410000 */
[----:B------:R1:W2:Y:S01]  /*6520*/  @!P0 LDS.64 R18, [R25.X8+0x2610] ;  /* 0x0026100019128984 */ /* 0x0002a20000008a00 */
[----:B------:R-:W-:Y:S01]  /*6530*/  FFMA.FTZ R4, R177, R4, R182 ;  /* 0x00000004b1047223 */ /* 0x000fe200000100b6 */
[----:B------:R-:W-:Y:S01]  /*6540*/  ISETP.GT.U32.AND P0, PT, R141, 0x1f, PT ;  /* 0x0000001f8d00780c */ /* 0x000fe20003f04070 */
[----:B------:R-:W-:-:S02]  /*6550*/  FMUL.FTZ R6, R171, R6 ;  /* 0x00000006ab067220 */ /* 0x000fc40000410000 */
[----:B------:R-:W-:Y:S02]  /*6560*/  FFMA.FTZ R5, R171, R4, R172 ;  /* 0x00000004ab057223 */ /* 0x000fe400000100ac */
        /* <DEDUP_REMOVED lines=31> */
.L_x_3088:
        /* <DEDUP_REMOVED lines=26> */
.L_x_3089:
        /* <DEDUP_REMOVED lines=11> */
.L_x_3036:
[----:B-12---:R-:W-:Y:S05]  /*69b0*/  BSYNC B0 ;  /* 0x0000000000007941 */ /* 0x006fea0003800000 */
.L_x_3035:
[----:B------:R-:W-:Y:S01]  /*69c0*/  WARPSYNC 0xffffffff ;  /* 0xffffffff00007948 */ /* 0x000fe20003800000 */
[----:B------:R-:W-:Y:S01]  /*69d0*/  BAR.SYNC.DEFER_BLOCKING 0x0 ;  /* 0x0000000000007b1d */ /* 0x000fe20000010000 */
[----:B0-----:R-:W-:Y:S01]  /*69e0*/  FFMA.FTZ R6, R72, R223, RZ ;  /* 0x000000df48067223 */ /* 0x001fe200000100ff */
[----:B------:R-:W-:Y:S01]  /*69f0*/  PRMT R213, RZ, 0x5410, R102 ;  /* 0x00005410ffd57816 */ /* 0x000fe20000000066 */
[----:B------:R-:W-:Y:S01]  /*6a00*/  IMAD R214, R166, c[0x0][0x298], RZ ;  /* 0x0000a600a6d67a24 */ /* 0x000fe200078e02ff */
[----:B------:R-:W-:Y:S01]  /*6a10*/  PRMT R199, RZ, 0x5410, R104 ;  /* 0x00005410ffc77816 */ /* 0x000fe20000000068 */
[----:B------:R-:W-:Y:S01]  /*6a20*/  FFMA.FTZ R6, R71, R219, R6 ;  /* 0x000000db47067223 */ /* 0x000fe20000010006 */
[----:B------:R-:W-:Y:S01]  /*6a30*/  PRMT R197, RZ, 0x5410, R161 ;  /* 0x00005410ffc57816 */ /* 0x000fe200000000a1 */
[----:B------:R-:W-:Y:S01]  /*6a40*/  FMUL.FTZ R5, R84, R213 ;  /* 0x000000d554057220 */ /* 0x000fe20000410000 */
[----:B------:R-:W-:Y:S01]  /*6a50*/  ISETP.NE.AND P1, PT, R141, RZ, PT ;  /* 0x000000ff8d00720c */ /* 0x000fe20003f25270 */
[----:B------:R-:W-:Y:S01]  /*6a60*/  FFMA.FTZ R6, R70, R221, R6 ;  /* 0x000000dd46067223 */ /* 0x000fe20000010006 */
[----:B------:R-:W-:Y:S01]  /*6a70*/  BSSY B0, `(.L_x_3039) ;  /* 0x00000b6000007945 */ /* 0x000fe20003800000 */
[----:B------:R-:W-:-:S02]  /*6a80*/  IMAD R7, R149, c[0x0][0x29c], R214 ;  /* 0x0000a70095077a24 */ /* 0x000fc400078e02d6 */
[----:B------:R-:W-:Y:S02]  /*6a90*/  FFMA.FTZ R6, R69, R212, R6 ;  /* 0x000000d445067223 */ /* 0x000fe40000010006 */
[----:B------:R-:W-:Y:S02]  /*6aa0*/  FMUL.FTZ R200, R86, R199 ;  /* 0x000000c756c87220 */ /* 0x000fe40000410000 */
[----:B------:R-:W-:Y:S02]  /*6ab0*/  FFMA.FTZ R6, R68, R217, R6 ;  /* 0x000000d944067223 */ /* 0x000fe40000010006 */
[----:B------:R-:W-:Y:S01]  /*6ac0*/  FFMA.FTZ R200, R168, -R200, R221 ;  /* 0x800000c8a8c87223 */ /* 0x000fe200000100dd */
[----:B------:R-:W-:Y:S01]  /*6ad0*/  PRMT R221, RZ, 0x5410, R96 ;  /* 0x00005410ffdd7816 */ /* 0x000fe20000000060 */
[----:B------:R-:W-:Y:S02]  /*6ae0*/  FFMA.FTZ R6, R67, R216, R6 ;  /* 0x000000d843067223 */ /* 0x000fe40000010006 */
[----:B------:R-:W-:Y:S01]  /*6af0*/  FMUL.FTZ R194, R88, R197 ;  /* 0x000000c558c27220 */ /* 0x000fe20000410000 */
[----:B------:R-:W0:Y:S01]  /*6b00*/  LDS R4, [R141.X8+0x1b14] ;  /* 0x001b14008d047984 */ /* 0x000e220000008800 */
[----:B------:R-:W-:-:S02]  /*6b10*/  FFMA.FTZ R6, R66, R209, R6 ;  /* 0x000000d142067223 */ /* 0x000fc40000010006 */
[----:B------:R-:W-:Y:S01]  /*6b20*/  FFMA.FTZ R194, R142, -R194, R223 ;  /* 0x800000c28ec27223 */ /* 0x000fe200000100df */
[----:B------:R1:W-:Y:S01]  /*6b30*/  @!P1 STS.64 [R25.X8+0x2610], R18 ;  /* 0x0026101219009388 */ /* 0x0003e20000008a00 */
[----:B------:R-:W-:-:S04]  /*6b40*/  FFMA.FTZ R6, R65, R208, R6 ;  /* 0x000000d041067223 */ /* 0x000fc80000010006 */
[----:B------:R-:W-:Y:S02]  /*6b50*/  FFMA.FTZ R6, R64, R203, R6 ;  /* 0x000000cb40067223 */ /* 0x000fe40000010006 */
[----:B0-----:R-:W-:Y:S01]  /*6b60*/  FFMA.FTZ R205, R4, R205, R196 ;  /* 0x000000cd04cd7223 */ /* 0x001fe200000100c4 */
[----:B------:R-:W-:-:S03]  /*6b70*/  PRMT R196, RZ, 0x5410, R105 ;  /* 0x00005410ffc47816 */ /* 0x000fc60000000069 */
[----:B------:R-:W-:Y:S02]  /*6b80*/  FFMA.FTZ R211, R198, R205, R211 ;  /* 0x000000cdc6d37223 */ /* 0x000fe400000100d3 */
[----:B------:R-:W-:Y:S02]  /*6b90*/  FMUL.FTZ R4, R87, R196 ;  /* 0x000000c457047220 */ /* 0x000fe40000410000 */
[----:B------:R-:W-:Y:S01]  /*6ba0*/  FFMA.FTZ R215, R210, R211, R215 ;  /* 0x000000d3d2d77223 */ /* 0x000fe200000100d7 */
[----:B------:R-:W-:Y:S01]  /*6bb0*/  PRMT R210, RZ, 0x5410, R103 ;  /* 0x00005410ffd27816 */ /* 0x000fe20000000067 */
[----:B------:R-:W-:Y:S02]  /*6bc0*/  FFMA.FTZ R198, R140, -R4, R219 ;  /* 0x800000048cc67223 */ /* 0x000fe400000100db */
[----:B------:R-:W-:Y:S02]  /*6bd0*/  FFMA.FTZ R207, R206, R215, R207 ;  /* 0x000000d7cecf7223 */ /* 0x000fe400000100cf */
[----:B------:R-:W-:Y:S01]  /*6be0*/  FFMA.FTZ R206, R160, -R5, R217 ;  /* 0x80000005a0ce7223 */ /* 0x000fe200000100d9 */
[----:B------:R-:W-:Y:S01]  /*6bf0*/  HFMA2.MMA R5, -RZ, RZ, 0, 0 ;  /* 0x00000000ff057435 */ /* 0x000fe200000001ff */
[----:B------:R-:W-:Y:S01]  /*6c00*/  FFMA.FTZ R201, R201, R207, R204 ;  /* 0x000000cfc9c97223 */ /* 0x000fe200000100cc */
[----:B------:R-:W-:Y:S01]  /*6c10*/  PRMT R204, RZ, 0x5410, R101 ;  /* 0x00005410ffcc7816 */ /* 0x000fe20000000065 */
[----:B------:R-:W-:-:S02]  /*6c20*/  FMUL.FTZ R4, R85, R210 ;  /* 0x000000d255047220 */ /* 0x000fc40000410000 */
[----:B------:R-:W-:Y:S01]  /*6c30*/  FFMA.FTZ R219, R187, R201, R188 ;  /* 0x000000c9bbdb7223 */ /* 0x000fe200000100bc */
[----:B------:R-:W-:Y:S01]  /*6c40*/  PRMT R188, RZ, 0x5410, R99 ;  /* 0x00005410ffbc7816 */ /* 0x000fe20000000063 */
[----:B------:R-:W-:Y:S02]  /*6c50*/  FMUL.FTZ R217, R83, R204 ;  /* 0x000000cc53d97220 */ /* 0x000fe40000410000 */
[----:B------:R-:W-:Y:S02]  /*6c60*/  FFMA.FTZ R212, R167, -R4, R212 ;  /* 0x80000004a7d47223 */ /* 0x000fe400000100d4 */
[----:B------:R-:W-:Y:S02]  /*6c70*/  IMAD.MOV.U32 R4, RZ, RZ, R141 ;  /* 0x000000ffff047224 */ /* 0x000fe400078e008d */
[----:B------:R-:W-:Y:S01]  /*6c80*/  FFMA.FTZ R214, R159, -R217, R216 ;  /* 0x800000d99fd67223 */ /* 0x000fe200000100d8 */
[----:B------:R-:W-:Y:S01]  /*6c90*/  PRMT R217, RZ, 0x5410, R100 ;  /* 0x00005410ffd97816 */ /* 0x000fe20000000064 */
[----:B------:R-:W-:-:S04]  /*6ca0*/  IMAD.WIDE.U32 R4, R149, c[0x0][0x298], R4 ;  /* 0x0000a60095047a25 */ /* 0x000fc800078e0004 */
[----:B------:R-:W-:Y:S02]  /*6cb0*/  FMUL.FTZ R187, R82, R217 ;  /* 0x000000d952bb7220 */ /* 0x000fe40000410000 */
[----:B------:R-:W-:Y:S02]  /*6cc0*/  IMAD.IADD R5, R5, 0x1, R7 ;  /* 0x0000000105057824 */ /* 0x000fe400078e0207 */
[----:B------:R-:W-:Y:S02]  /*6cd0*/  FMUL.FTZ R7, R81, R188 ;  /* 0x000000bc51077220 */ /* 0x000fe40000410000 */
[----:B------:R-:W-:Y:S02]  /*6ce0*/  FFMA.FTZ R186, R183, R219, R186 ;  /* 0x000000dbb7ba7223 */ /* 0x000fe400000100ba */
[----:B------:R-:W-:Y:S02]  /*6cf0*/  FFMA.FTZ R187, R158, -R187, R209 ;  /* 0x800000bb9ebb7223 */ /* 0x000fe400000100d1 */
[----:B------:R-:W-:-:S02]  /*6d00*/  FFMA.FTZ R183, R157, -R7, R208 ;  /* 0x800000079db77223 */ /* 0x000fc400000100d0 */
[----:B------:R-:W-:Y:S01]  /*6d10*/  FFMA.FTZ R209, R184, R186, R185 ;  /* 0x000000bab8d17223 */ /* 0x000fe200000100b9 */
[----:B------:R-:W-:Y:S01]  /*6d20*/  PRMT R185, RZ, 0x5410, R98 ;  /* 0x00005410ffb97816 */ /* 0x000fe20000000062 */
[----:B------:R-:W-:Y:S01]  /*6d30*/  IMAD R208, R165, c[0x0][0x2a0], RZ ;  /* 0x0000a800a5d07a24 */ /* 0x000fe200078e02ff */
[----:B------:R-:W-:Y:S01]  /*6d40*/  PRMT R184, RZ, 0x5410, R97 ;  /* 0x00005410ffb87816 */ /* 0x000fe20000000061 */
[----:B------:R-:W-:-:S04]  /*6d50*/  IMAD.WIDE.U32 R4, R147, c[0x0][0x2a0], R4 ;  /* 0x0000a80093047a25 */ /* 0x000fc800078e0004 */
[----:B------:R-:W-:Y:S02]  /*6d60*/  IMAD R7, R147, c[0x0][0x2a4], R208 ;  /* 0x0000a90093077a24 */ /* 0x000fe400078e02d0 */
[----:B------:R-:W-:Y:S02]  /*6d70*/  FMUL.FTZ R208, R80, R185 ;  /* 0x000000b950d07220 */ /* 0x000fe40000410000 */
[----:B------:R-:W-:Y:S02]  /*6d80*/  FMUL.FTZ R216, R79, R184 ;  /* 0x000000b84fd87220 */ /* 0x000fe40000410000 */
[----:B------:R-:W-:Y:S02]  /*6d90*/  FFMA.FTZ R208, R156, -R208, R203 ;  /* 0x800000d09cd07223 */ /* 0x000fe400000100cb */
[----:B------:R-:W-:Y:S02]  /*6da0*/  FFMA.FTZ R203, R155, -R216, R202 ;  /* 0x800000d89bcb7223 */ /* 0x000fe400000100ca */
[----:B------:R-:W-:Y:S01]  /*6db0*/  FFMA.FTZ R216, R63, R202, R6 ;  /* 0x000000ca3fd87223 */ /* 0x000fe20000010006 */
[----:B------:R-:W-:Y:S01]  /*6dc0*/  IADD3 R6, P2, R2, R4, RZ ;  /* 0x0000000402067210 */ /* 0x000fe20007f5e0ff */
[----:B------:R-:W-:Y:S01]  /*6dd0*/  FFMA.FTZ R202, R20, R209, R21 ;  /* 0x000000d114ca7223 */ /* 0x000fe20000010015 */
[----:B------:R-:W-:Y:S01]  /*6de0*/  LEA R20, P0, R4, c[0x0][0x318], 0x2 ;  /* 0x0000c60004147a11 */ /* 0x000fe200078010ff */
[----:B------:R-:W-:-:S02]  /*6df0*/  IMAD.IADD R7, R5, 0x1, R7 ;  /* 0x0000000105077824 */ /* 0x000fc400078e0207 */
[----:B------:R-:W-:Y:S02]  /*6e00*/  FMUL.FTZ R5, R78, R221 ;  /* 0x000000dd4e057220 */ /* 0x000fe40000410000 */
[----:B------:R-:W-:Y:S01]  /*6e10*/  FFMA.FTZ R173, R173, R202, R178 ;  /* 0x000000caadad7223 */ /* 0x000fe200000100b2 */
[----:B------:R-:W-:Y:S01]  /*6e20*/  LEA.HI.X R21, R4, c[0x0][0x31c], R7, 0x2, P0 ;  /* 0x0000c70004157a11 */ /* 0x000fe200000f1407 */
[----:B------:R-:W-:Y:S02]  /*6e30*/  FFMA.FTZ R178, R154, -R5, R193 ;  /* 0x800000059ab27223 */ /* 0x000fe400000100c1 */
[----:B------:R-:W-:Y:S01]  /*6e40*/  FFMA.FTZ R193, R62, R193, R216 ;  /* 0x000000c13ec17223 */ /* 0x000fe200000100d8 */
[----:B------:R-:W-:Y:S01]  /*6e50*/  PRMT R216, RZ, 0x5410, R95 ;  /* 0x00005410ffd87816 */ /* 0x000fe2000000005f */
[----:B------:R-:W-:Y:S01]  /*6e60*/  FFMA.FTZ R218, R174, R173, R179 ;  /* 0x000000adaeda7223 */ /* 0x000fe200000100b3 */
[----:B------:R-:W-:Y:S01]  /*6e70*/  PRMT R179, RZ, 0x5410, R94 ;  /* 0x00005410ffb37816 */ /* 0x000fe2000000005e */
[----:B------:R-:W-:-:S02]  /*6e80*/  FFMA.FTZ R193, R61, R192, R193 ;  /* 0x000000c03dc17223 */ /* 0x000fc400000100c1 */
[----:B------:R-:W-:Y:S02]  /*6e90*/  FMUL.FTZ R5, R77, R216 ;  /* 0x000000d84d057220 */ /* 0x000fe40000410000 */
[----:B------:R-:W-:Y:S02]  /*6ea0*/  FFMA.FTZ R175, R175, R218, R180 ;  /* 0x000000daafaf7223 */ /* 0x000fe400000100b4 */
[----:B------:R-:W-:Y:S01]  /*6eb0*/  FFMA.FTZ R174, R152, -R5, R192 ;  /* 0x8000000598ae7223 */ /* 0x000fe200000100c0 */
[----:B------:R-:W-:Y:S01]  /*6ec0*/  IADD3 R5, R126, -c[0x0][0x174], RZ ;  /* 0x80005d007e057a10 */ /* 0x000fe20007ffe0ff */
[----:B------:R-:W-:Y:S01]  /*6ed0*/  FFMA.FTZ R192, R176, R175, R181 ;  /* 0x000000afb0c07223 */ /* 0x000fe200000100b5 */
[----:B------:R-:W-:Y:S01]  /*6ee0*/  PRMT R176, RZ, 0x5410, R93 ;  /* 0x00005410ffb07816 */ /* 0x000fe2000000005d */
[----:B------:R-:W-:Y:S02]  /*6ef0*/  FFMA.FTZ R193, R60, R195, R193 ;  /* 0x000000c33cc17223 */ /* 0x000fe400000100c1 */
[----:B------:R-:W-:Y:S01]  /*6f00*/  FFMA.FTZ R177, R177, R192, R182 ;  /* 0x000000c0b1b17223 */ /* 0x000fe200000100b6 */
[----:B------:R-:W-:Y:S01]  /*6f10*/  SHF.L.U64.HI R182, R23, 0x2, R0 ;  /* 0x0000000217b67819 */ /* 0x000fe20000010200 */
[----:B------:R-:W-:-:S02]  /*6f20*/  FMUL.FTZ R181, R75, R176 ;  /* 0x000000b04bb57220 */ /* 0x000fc40000410000 */
[-C--:B------:R-:W-:Y:S02]  /*6f30*/  FFMA.FTZ R171, R171, R177.reuse, R172 ;  /* 0x000000b1abab7223 */ /* 0x080fe400000100ac */
[----:B------:R-:W-:Y:S02]  /*6f40*/  FMUL.FTZ R222, R86, R177 ;  /* 0x000000b156de7220 */ /* 0x000fe40000410000 */
[-C--:B------:R-:W-:Y:S02]  /*6f50*/  FFMA.FTZ R169, R169, R171.reuse, R170 ;  /* 0x000000aba9a97223 */ /* 0x080fe400000100aa */
[----:B------:R-:W-:Y:S02]  /*6f60*/  FMUL.FTZ R223, R87, R171 ;  /* 0x000000ab57df7220 */ /* 0x000fe40000410000 */
[----:B------:R-:W-:Y:S02]  /*6f70*/  FMUL.FTZ R220, R88, R169 ;  /* 0x000000a958dc7220 */ /* 0x000fe40000410000 */
[----:B------:R-:W-:-:S02]  /*6f80*/  FFMA.FTZ R181, R148, -R181, R190 ;  /* 0x800000b594b57223 */ /* 0x000fc400000100be */
[----:B------:R-:W-:Y:S02]  /*6f90*/  FFMA.FTZ R170, R194, R220, RZ ;  /* 0x000000dcc2aa7223 */ /* 0x000fe400000100ff */
[----:B------:R-:W-:Y:S01]  /*6fa0*/  FFMA.FTZ R190, R59, R190, R193 ;  /* 0x000000be3bbe7223 */ /* 0x000fe200000100c1 */
[----:B------:R-:W-:Y:S01]  /*6fb0*/  PRMT R193, RZ, 0x5410, R92 ;  /* 0x00005410ffc17816 */ /* 0x000fe2000000005c */
[----:B------:R-:W-:Y:S02]  /*6fc0*/  FFMA.FTZ R225, R198, R223, R170 ;  /* 0x000000dfc6e17223 */ /* 0x000fe400000100aa */
[----:B------:R-:W-:Y:S02]  /*6fd0*/  FMUL.FTZ R227, R85, R192 ;  /* 0x000000c055e37220 */ /* 0x000fe40000410000 */
[----:B------:R-:W-:Y:S02]  /*6fe0*/  FFMA.FTZ R225, R200, R222, R225 ;  /* 0x000000dec8e17223 */ /* 0x000fe400000100e1 */
[----:B------:R-:W-:-:S02]  /*6ff0*/  FMUL.FTZ R4, R76, R179 ;  /* 0x000000b34c047220 */ /* 0x000fc40000410000 */
[----:B------:R-:W-:Y:S02]  /*7000*/  FMUL.FTZ R226, R84, R175 ;  /* 0x000000af54e27220 */ /* 0x000fe40000410000 */
[----:B------:R-:W-:Y:S02]  /*7010*/  FFMA.FTZ R225, R212, R227, R225 ;  /* 0x000000e3d4e17223 */ /* 0x000fe400000100e1 */
[----:B------:R-:W-:Y:S01]  /*7020*/  FFMA.FTZ R180, R150, -R4, R195 ;  /* 0x8000000496b47223 */ /* 0x000fe200000100c3 */
[----:B------:R-:W-:Y:S01]  /*7030*/  SHF.L.U32 R195, R23, 0x2, RZ ;  /* 0x0000000217c37819 */ /* 0x000fe200000006ff */
[----:B------:R-:W-:Y:S02]  /*7040*/  FMUL.FTZ R172, R74, R193 ;  /* 0x000000c14aac7220 */ /* 0x000fe40000410000 */
[----:B------:R-:W-:Y:S02]  /*7050*/  IMAD R182, R182, c[0x0][0x2b0], RZ ;  /* 0x0000ac00b6b67a24 */ /* 0x000fe400078e02ff */
[----:B------:R-:W-:-:S02]  /*7060*/  FMUL.FTZ R231, R83, R218 ;  /* 0x000000da53e77220 */ /* 0x000fc40000410000 */
[----:B------:R-:W-:Y:S02]  /*7070*/  FFMA.FTZ R229, R206, R226, R225 ;  /* 0x000000e2cee57223 */ /* 0x000fe400000100e1 */
[----:B------:R-:W-:Y:S02]  /*7080*/  FFMA.FTZ R172, R146, -R172, R191 ;  /* 0x800000ac92ac7223 */ /* 0x000fe400000100bf */
[----:B------:R-:W-:Y:S02]  /*7090*/  FFMA.FTZ R224, R58, R191, R190 ;  /* 0x000000bf3ae07223 */ /* 0x000fe400000100be */
[----:B------:R-:W-:Y:S01]  /*70a0*/  IMAD R191, R195, c[0x0][0x2b4], R182 ;  /* 0x0000ad00c3bf7a24 */ /* 0x000fe200078e02b6 */
[----:B------:R-:W-:Y:S01]  /*70b0*/  PRMT R182, RZ, 0x5410, R90 ;  /* 0x00005410ffb67816 */ /* 0x000fe2000000005a */
[----:B------:R-:W-:Y:S02]  /*70c0*/  FMUL.FTZ R230, R82, R173 ;  /* 0x000000ad52e67220 */ /* 0x000fe40000410000 */
[----:B------:R-:W-:-:S02]  /*70d0*/  FFMA.FTZ R228, R214, R231, R229 ;  /* 0x000000e7d6e47223 */ /* 0x000fc400000100e5 */
[----:B-1----:R-:W-:Y:S02]  /*70e0*/  FMUL.FTZ R19, R81, R202 ;  /* 0x000000ca51137220 */ /* 0x002fe40000410000 */
[----:B------:R-:W-:Y:S02]  /*70f0*/  FFMA.FTZ R228, R187, R230, R228 ;  /* 0x000000e6bbe47223 */ /* 0x000fe400000100e4 */
[----:B------:R-:W-:Y:S02]  /*7100*/  FMUL.FTZ R190, R73, R182 ;  /* 0x000000b649be7220 */ /* 0x000fe40000410000 */
[----:B------:R-:W-:Y:S02]  /*7110*/  FMUL.FTZ R18, R80, R209 ;  /* 0x000000d150127220 */ /* 0x000fe40000410000 */
[----:B------:R-:W-:Y:S02]  /*7120*/  FFMA.FTZ R229, R183, R19, R228 ;  /* 0x00000013b7e57223 */ /* 0x000fe400000100e4 */
[----:B------:R-:W-:-:S02]  /*7130*/  FFMA.FTZ R190, R144, -R190, R189 ;  /* 0x800000be90be7223 */ /* 0x000fc400000100bd */
[----:B------:R-:W-:Y:S02]  /*7140*/  FMUL.FTZ R189, R56, R189 ;  /* 0x000000bd38bd7220 */ /* 0x000fe40000410000 */
[----:B------:R-:W-:Y:S02]  /*7150*/  FMUL.FTZ R235, R79, R186 ;  /* 0x000000ba4feb7220 */ /* 0x000fe40000410000 */
[-C--:B------:R-:W-:Y:S02]  /*7160*/  FMUL.FTZ R233, R185, R18.reuse ;  /* 0x00000012b9e97220 */ /* 0x080fe40000410000 */
[----:B------:R-:W-:Y:S02]  /*7170*/  FFMA.FTZ R18, R208, R18, R229 ;  /* 0x00000012d0127223 */ /* 0x000fe400000100e5 */
[----:B------:R-:W-:Y:S01]  /*7180*/  FADD.FTZ R170, R224, R189 ;  /* 0x000000bde0aa7221 */ /* 0x000fe20000010000 */
[----:B------:R-:W-:Y:S01]  /*7190*/  LEA.HI.SX32 R224, R164, R164, 0x1b ;  /* 0x000000a4a4e07211 */ /* 0x000fe200078fdaff */
[----:B------:R-:W-:-:S02]  /*71a0*/  FMUL.FTZ R237, R184, R235 ;  /* 0x000000ebb8ed7220 */ /* 0x000fc40000410000 */
[----:B------:R-:W-:Y:S02]  /*71b0*/  FFMA.FTZ R229, R203, R235, R18 ;  /* 0x000000ebcbe57223 */ /* 0x000fe40000010012 */
[----:B------:R-:W-:Y:S01]  /*71c0*/  FMUL.FTZ R189, R73, R205 ;  /* 0x000000cd49bd7220 */ /* 0x000fe20000410000 */
[----:B------:R0:W-:Y:S01]  /*71d0*/  STS [R224.X4+0x874], R237 ;  /* 0x000874ede0007388 */ /* 0x0001e20000004800 */
[----:B------:R-:W-:Y:S02]  /*71e0*/  FMUL.FTZ R18, R78, R219 ;  /* 0x000000db4e127220 */ /* 0x000fe40000410000 */
[----:B------:R-:W-:Y:S01]  /*71f0*/  IMAD R5, R5, -0x400, RZ ;  /* 0xfffffc0005057824 */ /* 0x000fe200078e02ff */
[----:B------:R-:W-:Y:S01]  /*7200*/  STS [R224.X4+0x870], R233 ;  /* 0x000870e9e0007388 */ /* 0x000fe20000004800 */
[----:B------:R-:W-:Y:S02]  /*7210*/  FMUL.FTZ R241, R182, R189 ;  /* 0x000000bdb6f17220 */ /* 0x000fe40000410000 */
[----:B------:R-:W-:Y:S01]  /*7220*/  IMAD.WIDE R4, R5, 0x4, R20 ;  /* 0x0000000405047825 */ /* 0x000fe200078e0214 */
[----:B------:R-:W-:-:S02]  /*7230*/  LEA R20, P0, R91, R20, 0x2 ;  /* 0x000000145b147211 */ /* 0x000fc400078010ff */
[----:B------:R1:W-:Y:S01]  /*7240*/  STS [R224.X4+0x88c], R241 ;  /* 0x00088cf1e0007388 */ /* 0x0003e20000004800 */
[----:B0-----:R-:W-:Y:S01]  /*7250*/  FFMA.FTZ R237, R178, R18, R229 ;  /* 0x00000012b2ed7223 */ /* 0x001fe200000100e5 */
[----:B------:R-:W-:Y:S01]  /*7260*/  LEA.HI.X R21, R91, R21, R89, 0x2, P0 ;  /* 0x000000155b157211 */ /* 0x000fe200000f1459 */
[----:B------:R-:W-:Y:S02]  /*7270*/  FMUL.FTZ R229, R210, R227 ;  /* 0x000000e3d2e57220 */ /* 0x000fe40000410000 */
[----:B------:R-:W-:Y:S01]  /*7280*/  FMUL.FTZ R227, R199, R222 ;  /* 0x000000dec7e37220 */ /* 0x000fe20000410000 */
[----:B------:R-:W-:Y:S01]  /*7290*/  IADD3 R222, -R2, c[0x0][0x168], -R141 ;  /* 0x00005a0002de7a10 */ /* 0x000fe20007ffe98d */
[----:B------:R-:W-:Y:S01]  /*72a0*/  FMUL.FTZ R225, R74, R211 ;  /* 0x000000d34ae17220 */ /* 0x000fe20000410000 */
[----:B------:R-:W-:Y:S01]  /*72b0*/  STS [R224.X4+0x85c], R229 ;  /* 0x00085ce5e0007388 */ /* 0x000fe20000004800 */
[----:B------:R-:W-:Y:S01]  /*72c0*/  FMUL.FTZ R235, R188, R19 ;  /* 0x00000013bceb7220 */ /* 0x000fe20000410000 */
[C---:B------:R-:W-:Y:S01]  /*72d0*/  ISETP.GE.AND P0, PT, R222.reuse, 0x1, PT ;  /* 0x00000001de00780c */ /* 0x040fe20003f06270 */
[----:B-1----:R-:W-:Y:S01]  /*72e0*/  FMUL.FTZ R241, R77, R201 ;  /* 0x000000c94df17220 */ /* 0x002fe20000410000 */
[----:B------:R-:W-:Y:S01]  /*72f0*/  STS [R224.X4+0x858], R227 ;  /* 0x000858e3e0007388 */ /* 0x000fe20000004800 */
[----:B------:R-:W-:Y:S01]  /*7300*/  FMUL.FTZ R239, R193, R225 ;  /* 0x000000e1c1ef7220 */ /* 0x000fe20000410000 */
[----:B------:R-:W-:Y:S01]  /*7310*/  ISETP.GE.AND P1, PT, R222, 0x41, PT ;  /* 0x00000041de00780c */ /* 0x000fe20003f26270 */
[----:B------:R-:W-:Y:S01]  /*7320*/  FMUL.FTZ R19, R204, R231 ;  /* 0x000000e7cc137220 */ /* 0x000fe20000410000 */
[----:B------:R-:W-:Y:S01]  /*7330*/  STS [R224.X4+0x86c], R235 ;  /* 0x00086cebe0007388 */ /* 0x000fe20000004800 */
[----:B------:R-:W-:-:S02]  /*7340*/  FMUL.FTZ R247, R75, R215 ;  /* 0x000000d74bf77220 */ /* 0x000fc40000410000 */
[----:B------:R-:W-:Y:S01]  /*7350*/  FMUL.FTZ R228, R76, R207 ;  /* 0x000000cf4ce47220 */ /* 0x000fe20000410000 */
[----:B------:R0:W-:Y:S01]  /*7360*/  STS [R224.X4+0x888], R239 ;  /* 0x000888efe0007388 */ /* 0x0001e20000004800 */
[----:B------:R-:W-:Y:S02]  /*7370*/  FFMA.FTZ R237, R174, R241, R237 ;  /* 0x000000f1aeed7223 */ /* 0x000fe400000100ed */
[----:B------:R-:W-:Y:S01]  /*7380*/  FMUL.FTZ R249, R176, R247 ;  /* 0x000000f7b0f97220 */ /* 0x000fe20000410000 */
[----:B------:R1:W-:Y:S01]  /*7390*/  STS [R224.X4+0x864], R19 ;  /* 0x00086413e0007388 */ /* 0x0003e20000004800 */
[----:B------:R-:W-:Y:S02]  /*73a0*/  FMUL.FTZ R245, R179, R228 ;  /* 0x000000e4b3f57220 */ /* 0x000fe40000410000 */
[----:B------:R-:W-:Y:S01]  /*73b0*/  FMUL.FTZ R243, R216, R241 ;  /* 0x000000f1d8f37220 */ /* 0x000fe20000410000 */
[----:B------:R-:W-:Y:S01]  /*73c0*/  STS [R224.X4+0x884], R249 ;  /* 0x000884f9e0007388 */ /* 0x000fe20000004800 */
[----:B------:R-:W-:-:S02]  /*73d0*/  FMUL.FTZ R233, R217, R230 ;  /* 0x000000e6d9e97220 */ /* 0x000fc40000410000 */
[----:B0-----:R-:W-:Y:S01]  /*73e0*/  FMUL.FTZ R239, R221, R18 ;  /* 0x00000012ddef7220 */ /* 0x001fe20000410000 */
[----:B------:R-:W-:Y:S01]  /*73f0*/  STS [R224.X4+0x880], R245 ;  /* 0x000880f5e0007388 */ /* 0x000fe20000004800 */
[----:B------:R-:W-:Y:S01]  /*7400*/  FMUL.FTZ R231, R213, R226 ;  /* 0x000000e2d5e77220 */ /* 0x000fe20000410000 */
[----:B------:R-:W-:Y:S01]  /*7410*/  IADD3 R18, R141, 0x40, RZ ;  /* 0x000000408d127810 */ /* 0x000fe20007ffe0ff */
[----:B------:R-:W-:Y:S01]  /*7420*/  FMUL.FTZ R223, R196, R223 ;  /* 0x000000dfc4df7220 */ /* 0x000fe20000410000 */
[----:B------:R-:W-:Y:S01]  /*7430*/  STS [R224.X4+0x87c], R243 ;  /* 0x00087cf3e0007388 */ /* 0x000fe20000004800 */
[----:B-1----:R-:W-:Y:S01]  /*7440*/  FMUL.FTZ R19, R197, R220 ;  /* 0x000000dcc5137220 */ /* 0x002fe20000410000 */
[----:B------:R-:W-:Y:S01]  /*7450*/  LEA.HI.SX32 R220, R18, R141, 0x1b ;  /* 0x0000008d12dc7211 */ /* 0x000fe200078fdaff */
[----:B------:R-:W-:Y:S01]  /*7460*/  FFMA.FTZ R228, R180, R228, R237 ;  /* 0x000000e4b4e47223 */ /* 0x000fe200000100ed */
[----:B------:R-:W-:Y:S01]  /*7470*/  STS [R224.X4+0x878], R239 ;  /* 0x000878efe0007388 */ /* 0x000fe20000004800 */
[----:B------:R-:W-:-:S03]  /*7480*/  IMAD.WIDE.U32 R20, R195, c[0x0][0x2b0], R20 ;  /* 0x0000ac00c3147a25 */ /* 0x000fc600078e0014 */
[----:B------:R-:W-:Y:S01]  /*7490*/  STS [R224.X4+0x868], R233 ;  /* 0x000868e9e0007388 */ /* 0x000fe20000004800 */
[----:B------:R-:W-:Y:S02]  /*74a0*/  FFMA.FTZ R228, R181, R247, R228 ;  /* 0x000000f7b5e47223 */ /* 0x000fe400000100e4 */
[----:B------:R-:W-:Y:S01]  /*74b0*/  IMAD.IADD R21, R191, 0x1, R21 ;  /* 0x00000001bf157824 */ /* 0x000fe200078e0215 */
[----:B------:R-:W-:Y:S01]  /*74c0*/  STS [R224.X4+0x860], R231 ;  /* 0x000860e7e0007388 */ /* 0x000fe20000004800 */
[----:B------:R-:W-:Y:S02]  /*74d0*/  IMAD.X R7, R3, 0x1, R7, P2 ;  /* 0x0000000103077824 */ /* 0x000fe400010e0607 */
[----:B------:R-:W-:Y:S01]  /*74e0*/  FFMA.FTZ R228, R172, R225, R228 ;  /* 0x000000e1ace47223 */ /* 0x000fe200000100e4 */
[----:B------:R0:W-:Y:S04]  /*74f0*/  STS [R224.X4+0x854], R223 ;  /* 0x000854dfe0007388 */ /* 0x0001e80000004800 */
[----:B------:R1:W-:Y:S01]  /*7500*/  STS [R224.X4+0x850], R19 ;  /* 0x00085013e0007388 */ /* 0x0003e20000004800 */
[----:B0-----:R-:W-:-:S03]  /*7510*/  FMUL.FTZ R223, R190, R189 ;  /* 0x000000bdbedf7220 */ /* 0x001fc60000410000 */
[----:B------:R-:W-:Y:S06]  /*7520*/  BAR.SYNC.DEFER_BLOCKING 0x0 ;  /* 0x0000000000007b1d */ /* 0x000fec0000010000 */
[----:B------:R-:W-:Y:S05]  /*7530*/  @!P0 BRA `(.L_x_3040) ;  /* 0x0000009000008947 */ /* 0x000fea0003800000 */
[----:B-1----:R-:W-:Y:S01]  /*7540*/  LEA.HI.SX32 R189, R141, R141, 0x1b ;  /* 0x0000008d8dbd7211 */ /* 0x002fe200078fdaff */
[----:B------:R-:W-:Y:S02]  /*7550*/  IMAD R136, R136, c[0x0][0x2b0], RZ ;  /* 0x0000ac0088887a24 */ /* 0x000fe400078e02ff */
[----:B------:R-:W-:-:S03]  /*7560*/  IMAD.WIDE.U32 R6, R25, c[0x0][0x2b0], R6 ;  /* 0x0000ac0019067a25 */ /* 0x000fc600078e0006 */
[----:B------:R-:W0:Y:S01]  /*7570*/  LDS R189, [R189.X4+0x850] ;  /* 0x00085000bdbd7984 */ /* 0x000e220000004800 */
[----:B------:R-:W-:Y:S01]  /*7580*/  IMAD R19, R25, c[0x0][0x2b4], R136 ;  /* 0x0000ad0019137a24 */ /* 0x000fe200078e0288 */
[----:B------:R-:W-:-:S04]  /*7590*/  LEA R18, P0, R6, c[0x0][0x318], 0x2 ;  /* 0x0000c60006127a11 */ /* 0x000fc800078010ff */
[----:B------:R-:W-:-:S04]  /*75a0*/  IADD3 R19, R7, R19, RZ ;  /* 0x0000001307137210 */ /* 0x000fc80007ffe0ff */
[----:B------:R-:W-:-:S05]  /*75b0*/  LEA.HI.X R19, R6, c[0x0][0x31c], R19, 0x2, P0 ;  /* 0x0000c70006137a11 */ /* 0x000fca00000f1413 */
[----:B0-----:R0:W-:Y:S02]  /*75c0*/  RED.E.ADD.F32.FTZ.RN.STRONG.GPU [R18.64], R189 ;  /* 0x000000bd1200798e */ /* 0x0011e4000c10e784 */
.L_x_3040:
[----:B-1----:R-:W-:Y:S05]  /*75d0*/  BSYNC B0 ;  /* 0x0000000000007941 */ /* 0x002fea0003800000 */
.L_x_3039:
        /* <DEDUP_REMOVED lines=9> */
.L_x_3042:
[----:B------:R-:W-:Y:S05]  /*7670*/  BSYNC B0 ;  /* 0x0000000000007941 */ /* 0x000fea0003800000 */
.L_x_3041:
[-C--:B------:R-:W-:Y:S01]  /*7680*/  LEA.HI.SX32 R18, R18, R141.reuse, 0x1b ;  /* 0x0000008d12127211 */ /* 0x080fe200078fdaff */
[----:B------:R-:W-:Y:S01]  /*7690*/  BSSY B0, `(.L_x_3043) ;  /* 0x000000d000007945 */ /* 0x000fe20003800000 */
[----:B------:R-:W-:Y:S02]  /*76a0*/  ISETP.GE.AND P6, PT, R222, 0x81, PT ;  /* 0x00000081de00780c */ /* 0x000fe40003fc6270 */
[----:B0-----:R-:W-:Y:S01]  /*76b0*/  IADD3 R4, R141, 0x100, RZ ;  /* 0x000001008d047810 */ /* 0x001fe20007ffe0ff */
        /* <DEDUP_REMOVED lines=10> */
.L_x_3044:
[----:B0-----:R-:W-:Y:S05]  /*7760*/  BSYNC B0 ;  /* 0x0000000000007941 */ /* 0x001fea0003800000 */
.L_x_3043:
[----:B---3--:R0:W3:Y:S01]  /*7770*/  LDS R5, [R136.X4+0xb50] ;  /* 0x000b500088057984 */ /* 0x0080e20000004800 */
[----:B------:R-:W-:Y:S01]  /*7780*/  BSSY B0, `(.L_x_3045) ;  /* 0x0000005000007945 */ /* 0x000fe20003800000 */
[----:B------:R-:W-:Y:S02]  /*7790*/  IADD3 R18, R141, 0x140, RZ ;  /* 0x000001408d127810 */ /* 0x000fe40007ffe0ff */
[----:B------:R-:W-:Y:S01]  /*77a0*/  LEA.HI.SX32 R4, R4, R141, 0x1b ;  /* 0x0000008d04047211 */ /* 0x000fe200078fdaff */
[----:B------:R-:W-:Y:S05]  /*77b0*/  @!P0 BRA `(.L_x_3046) ;  /* 0x0000001000008947 */ /* 0x000fea0003800000 */
[----:B---3--:R3:W-:Y:S02]  /*77c0*/  RED.E.ADD.F32.FTZ.RN.STRONG.GPU [R20.64+-0xd00], R5 ;  /* 0xfff300051400798e */ /* 0x0087e4000c10e784 */
.L_x_3046:
[----:B------:R-:W-:Y:S05]  /*77d0*/  BSYNC B0 ;  /* 0x0000000000007941 */ /* 0x000fea0003800000 */
.L_x_3045:
[----:B---3--:R3:W4:Y:S01]  /*77e0*/  LDS R5, [R4.X4+0xc50] ;  /* 0x000c500004057984 */ /* 0x0087220000004800 */
[----:B------:R-:W-:Y:S01]  /*77f0*/  BSSY B0, `(.L_x_3047) ;  /* 0x0000005000007945 */ /* 0x000fe20003800000 */
[----:B0-----:R-:W-:-:S02]  /*7800*/  IADD3 R136, R141, 0x180, RZ ;  /* 0x000001808d887810 */ /* 0x001fc40007ffe0ff */
[----:B------:R-:W-:Y:S01]  /*7810*/  LEA.HI.SX32 R18, R18, R141, 0x1b ;  /* 0x0000008d12127211 */ /* 0x000fe200078fdaff */
[----:B------:R-:W-:Y:S05]  /*7820*/  @!P1 BRA `(.L_x_3048) ;  /* 0x0000001000009947 */ /* 0x000fea0003800000 */
[----:B----4-:R0:W-:Y:S02]  /*7830*/  RED.E.ADD.F32.FTZ.RN.STRONG.GPU [R20.64+-0xc00], R5 ;  /* 0xfff400051400798e */ /* 0x0101e4000c10e784 */
.L_x_3048:
[----:B------:R-:W-:Y:S05]  /*7840*/  BSYNC B0 ;  /* 0x0000000000007941 */ /* 0x000fea0003800000 */
.L_x_3047:
[----:B0---4-:R0:W4:Y:S01]  /*7850*/  LDS R5, [R18.X4+0xd50] ;  /* 0x000d500012057984 */ /* 0x0111220000004800 */
[----:B------:R-:W-:Y:S01]  /*7860*/  BSSY B0, `(.L_x_3049) ;  /* 0x0000005000007945 */ /* 0x000fe20003800000 */
[----:B---3--:R-:W-:Y:S02]  /*7870*/  IADD3 R4, R141, 0x1c0, RZ ;  /* 0x000001c08d047810 */ /* 0x008fe40007ffe0ff */
[----:B------:R-:W-:Y:S01]  /*7880*/  LEA.HI.SX32 R136, R136, R141, 0x1b ;  /* 0x0000008d88887211 */ /* 0x000fe200078fdaff */
[----:B------:R-:W-:Y:S05]  /*7890*/  @!P2 BRA `(.L_x_3050) ;  /* 0x000000100000a947 */ /* 0x000fea0003800000 */
[----:B----4-:R3:W-:Y:S02]  /*78a0*/  RED.E.ADD.F32.FTZ.RN.STRONG.GPU [R20.64+-0xb00], R5 ;  /* 0xfff500051400798e */ /* 0x0107e4000c10e784 */
.L_x_3050:
[----:B------:R-:W-:Y:S05]  /*78b0*/  BSYNC B0 ;  /* 0x0000000000007941 */ /* 0x000fea0003800000 */
.L_x_3049:
[----:B---34-:R3:W4:Y:S01]  /*78c0*/  LDS R5, [R136.X4+0xe50] ;  /* 0x000e500088057984 */ /* 0x0187220000004800 */
[----:B------:R-:W-:Y:S01]  /*78d0*/  BSSY B0, `(.L_x_3051) ;  /* 0x0000005000007945 */ /* 0x000fe20003800000 */
[----:B0-----:R-:W-:Y:S02]  /*78e0*/  IADD3 R18, R141, 0x200, RZ ;  /* 0x000002008d127810 */ /* 0x001fe40007ffe0ff */
[----:B------:R-:W-:Y:S01]  /*78f0*/  LEA.HI.SX32 R4, R4, R141, 0x1b ;  /* 0x0000008d04047211 */ /* 0x000fe200078fdaff */
[----:B------:R-:W-:Y:S05]  /*7900*/  @!P3 BRA `(.L_x_3052) ;  /* 0x000000100000b947 */ /* 0x000fea0003800000 */
[----:B----4-:R0:W-:Y:S02]  /*7910*/  RED.E.ADD.F32.FTZ.RN.STRONG.GPU [R20.64+-0xa00], R5 ;  /* 0xfff600051400798e */ /* 0x0101e4000c10e784 */
.L_x_3052:
[----:B------:R-:W-:Y:S05]  /*7920*/  BSYNC B0 ;  /* 0x0000000000007941 */ /* 0x000fea0003800000 */
.L_x_3051:
[----:B0---4-:R0:W4:Y:S01]  /*7930*/  LDS R5, [R4.X4+0xf50] ;  /* 0x000f500004057984 */ /* 0x0111220000004800 */
[----:B------:R-:W-:Y:S01]  /*7940*/  BSSY B0, `(.L_x_3053) ;  /* 0x0000004000007945 */ /* 0x000fe20003800000 */
[----:B--2---:R-:W-:Y:S01]  /*7950*/  LEA.HI.SX32 R7, R18, R141, 0x1b ;  /* 0x0000008d12077211 */ /* 0x004fe200078fdaff */
[----:B------:R-:W-:Y:S05]  /*7960*/  @!P4 BRA `(.L_x_3054) ;  /* 0x000000100000c947 */ /* 0x000fea0003800000 */
[----:B----4-:R2:W-:Y:S02]  /*7970*/  RED.E.ADD.F32.FTZ.RN.STRONG.GPU [R20.64+-0x900], R5 ;  /* 0xfff700051400798e */ /* 0x0105e4000c10e784 */
.L_x_3054:
[----:B------:R-:W-:Y:S05]  /*7980*/  BSYNC B0 ;  /* 0x0000000000007941 */ /* 0x000fea0003800000 */
.L_x_3053:
[----:B------:R-:W0:Y:S01]  /*7990*/  LDS R7, [R7.X4+0x1050] ;  /* 0x0010500007077984 */ /* 0x000e220000004800 */
[----:B------:R-:W-:Y:S01]  /*79a0*/  BSSY B0, `(.L_x_3055) ;  /* 0x0000005000007945 */ /* 0x000fe20003800000 */
[----:B0-----:R-:W-:-:S02]  /*79b0*/  IADD3 R4, R141, 0x240, RZ ;  /* 0x000002408d047810 */ /* 0x001fc40007ffe0ff */
[----:B------:R-:W-:Y:S01]  /*79c0*/  IADD3 R18, R141, 0x280, RZ ;  /* 0x000002808d127810 */ /* 0x000fe20007ffe0ff */
[----:B------:R-:W-:Y:S05]  /*79d0*/  @!P5 BRA `(.L_x_3056) ;  /* 0x000000100000d947 */ /* 0x000fea0003800000 */
[----:B------:R0:W-:Y:S02]  /*79e0*/  RED.E.ADD.F32.FTZ.RN.STRONG.GPU [R20.64+-0x800], R7 ;  /* 0xfff800071400798e */ /* 0x0001e4000c10e784 */
.L_x_3056:
[----:B------:R-:W-:Y:S05]  /*79f0*/  BSYNC B0 ;  /* 0x0000000000007941 */ /* 0x000fea0003800000 */
.L_x_3055:
[-C--:B------:R-:W-:Y:S01]  /*7a00*/  LEA.HI.SX32 R4, R4, R141.reuse, 0x1b ;  /* 0x0000008d04047211 */ /* 0x080fe200078fdaff */
[----:B------:R-:W-:Y:S01]  /*7a10*/  BSSY B0, `(.L_x_3057) ;  /* 0x000000d000007945 */ /* 0x000fe20003800000 */
[----:B------:R-:W-:Y:S02]  /*7a20*/  ISETP.GE.AND P6, PT, R222, 0x241, PT ;  /* 0x00000241de00780c */ /* 0x000fe40003fc6270 */
[----:B---3--:R-:W-:Y:S01]  /*7a30*/  IADD3 R136, R141, 0x2c0, RZ ;  /* 0x000002c08d887810 */ /* 0x008fe20007ffe0ff */
[----:B--2-4-:R2:W3:Y:S01]  /*7a40*/  LDS R5, [R4.X4+0x1150] ;  /* 0x0011500004057984 */ /* 0x0144e20000004800 */
        /* <DEDUP_REMOVED lines=8> */
[----:B--23--:R2:W-:Y:S02]  /*7ad0*/  RED.E.ADD.F32.FTZ.RN.STRONG.GPU [R20.64+-0x700], R5 ;  /* 0xfff900051400798e */ /* 0x00c5e4000c10e784 */
.L_x_3058:
[----:B--2---:R-:W-:Y:S05]  /*7ae0*/  BSYNC B0 ;  /* 0x0000000000007941 */ /* 0x004fea0003800000 */
.L_x_3057:
[----:B---3--:R2:W3:Y:S01]  /*7af0*/  LDS R5, [R18.X4+0x1250] ;  /* 0x0012500012057984 */ /* 0x0084e20000004800 */
[----:B------:R-:W-:Y:S01]  /*7b00*/  BSSY B0, `(.L_x_3059) ;  /* 0x0000005000007945 */ /* 0x000fe20003800000 */
[----:B------:R-:W-:Y:S02]  /*7b10*/  IADD3 R4, R141, 0x300, RZ ;  /* 0x000003008d047810 */ /* 0x000fe40007ffe0ff */
[----:B------:R-:W-:Y:S01]  /*7b20*/  LEA.HI.SX32 R136, R136, R141, 0x1b ;  /* 0x0000008d88887211 */ /* 0x000fe200078fdaff */
[----:B------:R-:W-:Y:S05]  /*7b30*/  @!P0 BRA `(.L_x_3060) ;  /* 0x0000001000008947 */ /* 0x000fea0003800000 */
[----:B---3--:R3:W-:Y:S02]  /*7b40*/  RED.E.ADD.F32.FTZ.RN.STRONG.GPU [R20.64+-0x600], R5 ;  /* 0xfffa00051400798e */ /* 0x0087e4000c10e784 */
.L_x_3060:
[----:B------:R-:W-:Y:S05]  /*7b50*/  BSYNC B0 ;  /* 0x0000000000007941 */ /* 0x000fea0003800000 */
.L_x_3059:
[----:B---3--:R3:W4:Y:S01]  /*7b60*/  LDS R5, [R136.X4+0x1350] ;  /* 0x0013500088057984 */ /* 0x0087220000004800 */
[----:B------:R-:W-:Y:S01]  /*7b70*/  BSSY B0, `(.L_x_3061) ;  /* 0x0000005000007945 */ /* 0x000fe20003800000 */
[----:B--2---:R-:W-:-:S02]  /*7b80*/  IADD3 R18, R141, 0x340, RZ ;  /* 0x000003408d127810 */ /* 0x004fc40007ffe0ff */
[----:B------:R-:W-:Y:S01]  /*7b90*/  LEA.HI.SX32 R4, R4, R141, 0x1b ;  /* 0x0000008d04047211 */ /* 0x000fe200078fdaff */
[----:B------:R-:W-:Y:S05]  /*7ba0*/  @!P1 BRA `(.L_x_3062) ;  /* 0x0000001000009947 */ /* 0x000fea0003800000 */
[----:B----4-:R2:W-:Y:S02]  /*7bb0*/  RED.E.ADD.F32.FTZ.RN.STRONG.GPU [R20.64+-0x500], R5 ;  /* 0xfffb00051400798e */ /* 0x0105e4000c10e784 */
.L_x_3062:
[----:B------:R-:W-:Y:S05]  /*7bc0*/  BSYNC B0 ;  /* 0x0000000000007941 */ /* 0x000fea0003800000 */
.L_x_3061:
[----:B--2-4-:R2:W4:Y:S01]  /*7bd0*/  LDS R5, [R4.X4+0x1450] ;  /* 0x0014500004057984 */ /* 0x0145220000004800 */
[----:B------:R-:W-:Y:S01]  /*7be0*/  BSSY B0, `(.L_x_3063) ;  /* 0x0000005000007945 */ /* 0x000fe20003800000 */
[----:B---3--:R-:W-:Y:S02]  /*7bf0*/  IADD3 R136, R141, 0x380, RZ ;  /* 0x000003808d887810 */ /* 0x008fe40007ffe0ff */
[----:B------:R-:W-:Y:S01]  /*7c00*/  LEA.HI.SX32 R18, R18, R141, 0x1b ;  /* 0x0000008d12127211 */ /* 0x000fe200078fdaff */
[----:B------:R-:W-:Y:S05]  /*7c10*/  @!P2 BRA `(.L_x_3064) ;  /* 0x000000100000a947 */ /* 0x000fea0003800000 */
[----:B----4-:R3:W-:Y:S02]  /*7c20*/  RED.E.ADD.F32.FTZ.RN.STRONG.GPU [R20.64+-0x400], R5 ;  /* 0xfffc00051400798e */ /* 0x0107e4000c10e784 */
.L_x_3064:
[----:B------:R-:W-:Y:S05]  /*7c30*/  BSYNC B0 ;  /* 0x0000000000007941 */ /* 0x000fea0003800000 */
.L_x_3063:
[----:B---34-:R3:W4:Y:S01]  /*7c40*/  LDS R5, [R18.X4+0x1550] ;  /* 0x0015500012057984 */ /* 0x0187220000004800 */
[----:B------:R-:W-:Y:S01]  /*7c50*/  BSSY B0, `(.L_x_3065) ;  /* 0x0000005000007945 */ /* 0x000fe20003800000 */
[----:B--2---:R-:W-:Y:S02]  /*7c60*/  IADD3 R4, R141, 0x3c0, RZ ;  /* 0x000003c08d047810 */ /* 0x004fe40007ffe0ff */
[----:B------:R-:W-:Y:S01]  /*7c70*/  LEA.HI.SX32 R136, R136, R141, 0x1b ;  /* 0x0000008d88887211 */ /* 0x000fe200078fdaff */
[----:B------:R-:W-:Y:S05]  /*7c80*/  @!P3 BRA `(.L_x_3066) ;  /* 0x000000100000b947 */ /* 0x000fea0003800000 */
[----:B----4-:R2:W-:Y:S02]  /*7c90*/  RED.E.ADD.F32.FTZ.RN.STRONG.GPU [R20.64+-0x300], R5 ;  /* 0xfffd00051400798e */ /* 0x0105e4000c10e784 */
.L_x_3066:
[----:B------:R-:W-:Y:S05]  /*7ca0*/  BSYNC B0 ;  /* 0x0000000000007941 */ /* 0x000fea0003800000 */
.L_x_3065:
[----:B--2-4-:R2:W4:Y:S01]  /*7cb0*/  LDS R5, [R136.X4+0x1650] ;  /* 0x0016500088057984 */ /* 0x0145220000004800 */
[----:B------:R-:W-:Y:S01]  /*7cc0*/  BSSY B0, `(.L_x_3067) ;  /* 0x0000004000007945 */ /* 0x000fe20003800000 */
[----:B------:R-:W-:Y:S01]  /*7cd0*/  LEA.HI.SX32 R4, R4, R141, 0x1b ;  /* 0x0000008d04047211 */ /* 0x000fe200078fdaff */
[----:B------:R-:W-:Y:S05]  /*7ce0*/  @!P4 BRA `(.L_x_3068) ;  /* 0x000000100000c947 */ /* 0x000fea0003800000 */
[----:B----4-:R4:W-:Y:S02]  /*7cf0*/  RED.E.ADD.F32.FTZ.RN.STRONG.GPU [R20.64+-0x200], R5 ;  /* 0xfffe00051400798e */ /* 0x0109e4000c10e784 */
.L_x_3068:
[----:B------:R-:W-:Y:S05]  /*7d00*/  BSYNC B0 ;  /* 0x0000000000007941 */ /* 0x000fea0003800000 */
.L_x_3067:
[----:B----4-:R4:W0:Y:S01]  /*7d10*/  LDS R5, [R4.X4+0x1750] ;  /* 0x0017500004057984 */ /* 0x0108220000004800 */
[----:B------:R-:W-:Y:S01]  /*7d20*/  BSSY B0, `(.L_x_3069) ;  /* 0x0000003000007945 */ /* 0x000fe20003800000 */
[----:B------:R-:W-:Y:S05]  /*7d30*/  @!P5 BRA `(.L_x_3070) ;  /* 0x000000100000d947 */ /* 0x000fea0003800000 */
[----:B0-----:R0:W-:Y:S02]  /*7d40*/  RED.E.ADD.F32.FTZ.RN.STRONG.GPU [R20.64+-0x100], R5 ;  /* 0xffff00051400798e */ /* 0x0011e4000c10e784 */
.L_x_3070:
[----:B------:R-:W-:Y:S05]  /*7d50*/  BSYNC B0 ;  /* 0x0000000000007941 */ /* 0x000fea0003800000 */
.L_x_3069:
[----:B0-----:R-:W0:Y:S01]  /*7d60*/  SHFL.DOWN PT, R7, R170, 0x1, 0x1f ;  /* 0x08201f00aa077f89 */ /* 0x001e2200000e0000 */
[----:B------:R-:W-:Y:S01]  /*7d70*/  ISETP.GT.AND P0, PT, R130, 0x1e, PT ;  /* 0x0000001e8200780c */ /* 0x000fe20003f04270 */
[----:B------:R-:W-:Y:S01]  /*7d80*/  FMUL.FTZ R146, R146, R211 ;  /* 0x000000d392927220 */ /* 0x000fe20000410000 */
[----:B------:R-:W-:Y:S01]  /*7d90*/  ISETP.NE.AND P1, PT, R130, RZ, PT ;  /* 0x000000ff8200720c */ /* 0x000fe20003f25270 */
[----:B------:R-:W5:Y:S01]  /*7da0*/  SHFL.DOWN PT, R5, R6, 0x1, 0x1f ;  /* 0x08201f0006057f89 */ /* 0x000f6200000e0000 */
[-C--:B----4-:R-:W-:Y:S01]  /*7db0*/  FMUL.FTZ R4, R138, R215.reuse ;  /* 0x000000d78a047220 */ /* 0x090fe20000410000 */
[----:B------:R-:W-:Y:S01]  /*7dc0*/  ISETP.NE.AND P2, PT, R141, RZ, PT ;  /* 0x000000ff8d00720c */ /* 0x000fe20003f45270 */
[----:B------:R-:W-:Y:S01]  /*7dd0*/  FMUL.FTZ R215, R148, R215 ;  /* 0x000000d794d77220 */ /* 0x000fe20000410000 */
[----:B------:R-:W-:Y:S01]  /*7de0*/  BSSY B0, `(.L_x_3071) ;  /* 0x0000084000007945 */ /* 0x000fe20003800000 */
[----:B------:R-:W-:-:S02]  /*7df0*/  FMUL.FTZ R4, R181, R4 ;  /* 0x00000004b5047220 */ /* 0x000fc40000410000 */
[----:B------:R-:W-:Y:S02]  /*7e00*/  FMUL.FTZ R159, R159, R218 ;  /* 0x000000da9f9f7220 */ /* 0x000fe40000410000 */
[----:B------:R-:W-:Y:S02]  /*7e10*/  FFMA.FTZ R4, R176, R215, R4 ;  /* 0x000000d7b0047223 */ /* 0x000fe40000010004 */
[-C--:B------:R-:W-:Y:S02]  /*7e20*/  FMUL.FTZ R158, R158, R173.reuse ;  /* 0x000000ad9e9e7220 */ /* 0x080fe40000410000 */
[----:B------:R-:W-:Y:S02]  /*7e30*/  FADD.FTZ R39, R4, R39 ;  /* 0x0000002704277221 */ /* 0x000fe40000010000 */
[----:B------:R-:W-:Y:S02]  /*7e40*/  FMUL.FTZ R4, R138, R173 ;  /* 0x000000ad8a047220 */ /* 0x000fe40000410000 */
[----:B------:R-:W-:-:S02]  /*7e50*/  FMUL.FTZ R150, R150, R207 ;  /* 0x000000cf96967220 */ /* 0x000fc40000410000 */
[----:B------:R-:W-:Y:S02]  /*7e60*/  FMUL.FTZ R4, R187, R4 ;  /* 0x00000004bb047220 */ /* 0x000fe40000410000 */
[----:B0-----:R-:W-:Y:S02]  /*7e70*/  @!P0 FADD.FTZ R170, R170, R7 ;  /* 0x00000007aaaa8221 */ /* 0x001fe40000010000 */
[----:B------:R-:W-:Y:S02]  /*7e80*/  FMUL.FTZ R154, R154, R219 ;  /* 0x000000db9a9a7220 */ /* 0x000fe40000410000 */
[----:B-----5:R-:W-:Y:S01]  /*7e90*/  @!P0 FADD.FTZ R6, R6, R5 ;  /* 0x0000000506068221 */ /* 0x020fe20000010000 */
[----:B------:R-:W0:Y:S01]  /*7ea0*/  SHFL.DOWN PT, R19, R170, 0x2, 0x1f ;  /* 0x08401f00aa137f89 */ /* 0x000e2200000e0000 */
[----:B------:R-:W-:Y:S01]  /*7eb0*/  ISETP.GT.AND P0, PT, R130, 0x1d, PT ;  /* 0x0000001d8200780c */ /* 0x000fe20003f04270 */
[----:B------:R-:W-:Y:S02]  /*7ec0*/  FMUL.FTZ R5, R138, R205 ;  /* 0x000000cd8a057220 */ /* 0x000fe40000410000 */
[----:B------:R-:W4:Y:S01]  /*7ed0*/  SHFL.DOWN PT, R7, R6, 0x2, 0x1f ;  /* 0x08401f0006077f89 */ /* 0x000f2200000e0000 */
[----:B------:R-:W-:-:S02]  /*7ee0*/  FMUL.FTZ R155, R155, R186 ;  /* 0x000000ba9b9b7220 */ /* 0x000fc40000410000 */
[----:B------:R-:W-:Y:S02]  /*7ef0*/  FMUL.FTZ R190, R190, R5 ;  /* 0x00000005bebe7220 */ /* 0x000fe40000410000 */
[----:B------:R-:W-:Y:S02]  /*7f00*/  FMUL.FTZ R5, R138, R211 ;  /* 0x000000d38a057220 */ /* 0x000fe40000410000 */
[----:B------:R-:W-:Y:S02]  /*7f10*/  FMUL.FTZ R156, R156, R209 ;  /* 0x000000d19c9c7220 */ /* 0x000fe40000410000 */
[----:B------:R-:W-:Y:S02]  /*7f20*/  FMUL.FTZ R5, R172, R5 ;  /* 0x00000005ac057220 */ /* 0x000fe40000410000 */
[----:B------:R-:W-:Y:S02]  /*7f30*/  FMUL.FTZ R157, R157, R202 ;  /* 0x000000ca9d9d7220 */ /* 0x000fe40000410000 */
[----:B------:R-:W-:-:S02]  /*7f40*/  FFMA.FTZ R193, R193, R146, R5 ;  /* 0x00000092c1c17223 */ /* 0x000fc40000010005 */
[-C--:B------:R-:W-:Y:S02]  /*7f50*/  FMUL.FTZ R5, R152, R201.reuse ;  /* 0x000000c998057220 */ /* 0x080fe40000410000 */
[----:B------:R-:W-:Y:S02]  /*7f60*/  FMUL.FTZ R201, R138, R201 ;  /* 0x000000c98ac97220 */ /* 0x000fe40000410000 */
[----:B------:R-:W-:Y:S02]  /*7f70*/  FFMA.FTZ R44, R77, R5, R44 ;  /* 0x000000054d2c7223 */ /* 0x000fe4000001002c */
[----:B0-----:R-:W-:Y:S02]  /*7f80*/  @!P0 FADD.FTZ R170, R170, R19 ;  /* 0x00000013aaaa8221 */ /* 0x001fe40000010000 */
[----:B------:R-:W-:Y:S02]  /*7f90*/  FMUL.FTZ R201, R174, R201 ;  /* 0x000000c9aec97220 */ /* 0x000fe40000410000 */
[----:B----4-:R-:W-:Y:S01]  /*7fa0*/  @!P0 FADD.FTZ R6, R6, R7 ;  /* 0x0000000706068221 */ /* 0x010fe20000010000 */
[----:B------:R-:W0:Y:S01]  /*7fb0*/  SHFL.DOWN PT, R19, R170, 0x4, 0x1f ;  /* 0x08801f00aa137f89 */ /* 0x000e2200000e0000 */
[----:B------:R-:W-:Y:S01]  /*7fc0*/  ISETP.GT.AND P0, PT, R130, 0x1b, PT ;  /* 0x0000001b8200780c */ /* 0x000fe20003f04270 */
[----:B------:R-:W-:-:S02]  /*7fd0*/  FFMA.FTZ R216, R216, R5, R201 ;  /* 0x00000005d8d87223 */ /* 0x000fc400000100c9 */
[----:B------:R-:W4:Y:S01]  /*7fe0*/  SHFL.DOWN PT, R7, R6, 0x4, 0x1f ;  /* 0x08801f0006077f89 */ /* 0x000f2200000e0000 */
[----:B------:R-:W-:Y:S02]  /*7ff0*/  FMUL.FTZ R5, R138, R218 ;  /* 0x000000da8a057220 */ /* 0x000fe40000410000 */
[----:B------:R-:W-:Y:S02]  /*8000*/  FMUL.FTZ R160, R160, R175 ;  /* 0x000000afa0a07220 */ /* 0x000fe40000410000 */
[----:B------:R-:W-:Y:S02]  /*8010*/  FMUL.FTZ R5, R214, R5 ;  /* 0x00000005d6057220 */ /* 0x000fe40000410000 */
[----:B------:R-:W-:Y:S02]  /*8020*/  FMUL.FTZ R168, R168, R177 ;  /* 0x000000b1a8a87220 */ /* 0x000fe40000410000 */
[----:B------:R-:W-:Y:S02]  /*8030*/  FFMA.FTZ R204, R204, R159, R5 ;  /* 0x0000009fcccc7223 */ /* 0x000fe40000010005 */
[----:B------:R-:W-:-:S02]  /*8040*/  FMUL.FTZ R5, R138, R192 ;  /* 0x000000c08a057220 */ /* 0x000fc40000410000 */
[C---:B------:R-:W-:Y:S02]  /*8050*/  FMUL.FTZ R207, R138.reuse, R207 ;  /* 0x000000cf8acf7220 */ /* 0x040fe40000410000 */
[C---:B------:R-:W-:Y:S02]  /*8060*/  FMUL.FTZ R219, R138.reuse, R219 ;  /* 0x000000db8adb7220 */ /* 0x040fe40000410000 */
[C---:B------:R-:W-:Y:S02]  /*8070*/  FMUL.FTZ R186, R138.reuse, R186 ;  /* 0x000000ba8aba7220 */ /* 0x040fe40000410000 */
[----:B------:R-:W-:Y:S02]  /*8080*/  FMUL.FTZ R209, R138, R209 ;  /* 0x000000d18ad17220 */ /* 0x000fe40000410000 */
[----:B0-----:R-:W-:Y:S02]  /*8090*/  @!P0 FADD.FTZ R170, R170, R19 ;  /* 0x00000013aaaa8221 */ /* 0x001fe40000010000 */
[----:B------:R-:W-:-:S02]  /*80a0*/  FMUL.FTZ R202, R138, R202 ;  /* 0x000000ca8aca7220 */ /* 0x000fc40000410000 */
[----:B----4-:R-:W-:Y:S01]  /*80b0*/  @!P0 FADD.FTZ R6, R6, R7 ;  /* 0x0000000706068221 */ /* 0x010fe20000010000 */
[----:B------:R-:W0:Y:S01]  /*80c0*/  SHFL.DOWN PT, R19, R170, 0x8, 0x1f ;  /* 0x09001f00aa137f89 */ /* 0x000e2200000e0000 */
[----:B------:R-:W-:Y:S01]  /*80d0*/  ISETP.GT.AND P0, PT, R130, 0x17, PT ;  /* 0x000000178200780c */ /* 0x000fe20003f04270 */
[C---:B------:R-:W-:Y:S02]  /*80e0*/  FMUL.FTZ R175, R138.reuse, R175 ;  /* 0x000000af8aaf7220 */ /* 0x040fe40000410000 */
[----:B------:R-:W4:Y:S01]  /*80f0*/  SHFL.DOWN PT, R7, R6, 0x8, 0x1f ;  /* 0x09001f0006077f89 */ /* 0x000f2200000e0000 */
[----:B------:R-:W-:Y:S02]  /*8100*/  FMUL.FTZ R177, R138, R177 ;  /* 0x000000b18ab17220 */ /* 0x000fe40000410000 */
[----:B------:R-:W-:Y:S02]  /*8110*/  FFMA.FTZ R217, R217, R158, R4 ;  /* 0x0000009ed9d97223 */ /* 0x000fe40000010004 */
        /* <DEDUP_REMOVED lines=10> */
[----:B----4-:R-:W-:Y:S01]  /*81c0*/  @!P0 FADD.FTZ R6, R6, R7 ;  /* 0x0000000706068221 */ /* 0x010fe20000010000 */
[----:B------:R-:W0:Y:S01]  /*81d0*/  SHFL.DOWN PT, R19, R170, 0x10, 0x1f ;  /* 0x0a001f00aa137f89 */ /* 0x000e2200000e0000 */
[----:B------:R-:W-:Y:S01]  /*81e0*/  ISETP.GT.AND P0, PT, R130, 0xf, PT ;  /* 0x0000000f8200780c */ /* 0x000fe20003f04270 */
[----:B------:R-:W-:Y:S02]  /*81f0*/  FMUL.FTZ R177, R200, R177 ;  /* 0x000000b1c8b17220 */ /* 0x000fe40000410000 */
[----:B------:R-:W4:Y:S01]  /*8200*/  SHFL.DOWN PT, R7, R6, 0x10, 0x1f ;  /* 0x0a001f0006077f89 */ /* 0x000f2200000e0000 */
[----:B------:R-:W-:-:S02]  /*8210*/  FMUL.FTZ R142, R142, R169 ;  /* 0x000000a98e8e7220 */ /* 0x000fc40000410000 */
        /* <DEDUP_REMOVED lines=10> */
[-C--:B------:R-:W-:Y:S02]  /*82c0*/  FMUL.FTZ R19, R140, R171.reuse ;  /* 0x000000ab8c137220 */ /* 0x080fe40000410000 */
[----:B----4-:R-:W-:Y:S01]  /*82d0*/  @!P0 FADD.FTZ R6, R6, R7 ;  /* 0x0000000706068221 */ /* 0x010fe20000010000 */
[----:B------:R-:W-:Y:S01]  /*82e0*/  MOV R5, R170 ;  /* 0x000000aa00057202 */ /* 0x000fe20000000f00 */
[----:B------:R-:W-:-:S02]  /*82f0*/  FMUL.FTZ R171, R138, R171 ;  /* 0x000000ab8aab7220 */ /* 0x000fc40000410000 */
[----:B------:R-:W-:Y:S02]  /*8300*/  FMUL.FTZ R7, R138, R169 ;  /* 0x000000a98a077220 */ /* 0x000fe40000410000 */
[----:B------:R-:W-:Y:S02]  /*8310*/  IMAD.MOV.U32 R4, RZ, RZ, R6 ;  /* 0x000000ffff047224 */ /* 0x000fe400078e0006 */
[----:B------:R-:W-:Y:S02]  /*8320*/  FMUL.FTZ R171, R198, R171 ;  /* 0x000000abc6ab7220 */ /* 0x000fe40000410000 */
[----:B------:R-:W-:Y:S01]  /*8330*/  FMUL.FTZ R7, R194, R7 ;  /* 0x00000007c2077220 */ /* 0x000fe20000410000 */
[----:B------:R0:W-:Y:S01]  /*8340*/  @!P1 STS.64 [R125.X8+0x18d8], R4 ;  /* 0x0018d8047d009388 */ /* 0x0001e20000008a00 */
[----:B------:R-:W-:Y:S02]  /*8350*/  FFMA.FTZ R196, R196, R19, R171 ;  /* 0x00000013c4c47223 */ /* 0x000fe400000100ab */
        /* <DEDUP_REMOVED lines=36> */
[----:B---3--:R-:W3:Y:S04]  /*85a0*/  @P0 LDS R18, [R20+0x3210] ;  /* 0x0032100014120984 */ /* 0x008ee80000000800 */
[----:B------:R-:W4:Y:S01]  /*85b0*/  @P0 LDS R19, [R20+0x2e10] ;  /* 0x002e100014130984 */ /* 0x000f220000000800 */
[----:B0-----:R-:W-:-:S02]  /*85c0*/  FADD.FTZ R5, R5, R7 ;  /* 0x0000000705057221 */ /* 0x001fc40000010000 */
[----:B------:R-:W-:Y:S02]  /*85d0*/  FADD.FTZ R4, R4, R6 ;  /* 0x0000000604047221 */ /* 0x000fe40000010000 */
[----:B---3--:R-:W-:Y:S02]  /*85e0*/  @P0 FADD.FTZ R5, R5, R18 ;  /* 0x0000001205050221 */ /* 0x008fe40000010000 */
[----:B----4-:R-:W-:-:S03]  /*85f0*/  @P0 FADD.FTZ R4, R4, R19 ;  /* 0x0000001304040221 */ /* 0x010fc60000010000 */
[----:B------:R0:W-:Y:S04]  /*8600*/  STS [R20+0x3210], R5 ;  /* 0x0032100514007388 */ /* 0x0001e80000000800 */
[----:B------:R0:W-:Y:S02]  /*8610*/  STS [R20+0x2e10], R4 ;  /* 0x002e100414007388 */ /* 0x0001e40000000800 */
.L_x_3072:
[----:B0-----:R-:W-:Y:S05]  /*8620*/  BSYNC B0 ;  /* 0x0000000000007941 */ /* 0x001fea0003800000 */
.L_x_3071:
[----:B------:R-:W-:Y:S02]  /*8630*/  IADD3 R25, R25, 0x1, RZ ;  /* 0x0000000119197810 */ /* 0x000fe40007ffe0ff */
[----:B------:R-:W-:Y:S02]  /*8640*/  IADD3 R23, P1, R23, 0x1, RZ ;  /* 0x0000000117177810 */ /* 0x000fe40007f3e0ff */
[----:B------:R-:W-:-:S03]  /*8650*/  ISETP.GE.AND P0, PT, R25, c[0x0][0x16c], PT ;  /* 0x00005b0019007a0c */ /* 0x000fc60003f06270 */
[----:B------:R-:W-:-:S10]  /*8660*/  IMAD.X R0, RZ, RZ, R0, P1 ;  /* 0x000000ffff007224 */ /* 0x000fd400008e0600 */
[----:B-123--:R-:W-:Y:S01]  /*8670*/  @P0 CALL.REL.NOINC `(.L_x_3025) ;  /* 0x0000001000000944 */ /* 0x00efe20003c00000 */
[----:B------:R-:W-:Y:S05]  /*8680*/  BRA `(.L_x_3073) ;  /* 0xffffc5f000007947 */ /* 0x000fea000383ffff */
.L_x_3025:
        /* <DEDUP_REMOVED lines=56> */
[----:B------:R-:W-:Y:S01]  /*8a10*/  LOP3.LUT R0, R8, 0x60, RZ, 0xfc, !PT ;  /* 0x0000006008007812 */ /* 0x000fe200078efcff */
        /* <DEDUP_REMOVED lines=31> */
.L_x_3075:
[----:B------:R-:W-:Y:S05]  /*8c10*/  BSYNC B0 ;  /* 0x0000000000007941 */ /* 0x000fea0003800000 */
.L_x_3074:
        /* <DEDUP_REMOVED lines=38> */
[----:B------:R-:W-:Y:S01]  /*8e80*/  @!P1 STG.E.U16 [R2.64+-0x540], R59 ;  /* 0xfffac03b02009986 */ /* 0x000fe2000c101504 */
[----:B------:R-:W-:-:S03]  /*8e90*/  IMAD R76, R130, 0x10, R7 ;  /* 0x00000010824c7824 */ /* 0x000fc600078e0207 */
[----:B------:R-:W-:Y:S02]  /*8ea0*/  @!P2 STG.E.U16 [R2.64+-0x500], R61 ;  /* 0xfffb003d0200a986 */ /* 0x000fe4000c101504 */
[C---:B------:R-:W-:Y:S02]  /*8eb0*/  IADD3 R7, R76.reuse, 0x1, RZ ;  /* 0x000000014c077810 */ /* 0x040fe40007ffe0ff */
[----:B------:R-:W-:Y:S01]  /*8ec0*/  @!P3 STG.E.U16 [R2.64+-0x4c0], R63 ;  /* 0xfffb403f0200b986 */ /* 0x000fe2000c101504 */
[----:B0-----:R-:W-:Y:S02]  /*8ed0*/  IADD3 R19, R76, 0x2, RZ ;  /* 0x000000024c137810 */ /* 0x001fe40007ffe0ff */
[----:B------:R-:W-:Y:S01]  /*8ee0*/  LEA.HI.SX32 R18, R7, R76, 0x1b ;  /* 0x0000004c07127211 */ /* 0x000fe200078fdaff */
[----:B------:R-:W-:Y:S01]  /*8ef0*/  @!P4 STG.E.U16 [R2.64+-0x480], R65 ;  /* 0xfffb80410200c986 */ /* 0x000fe2000c101504 */
[----:B------:R-:W-:Y:S01]  /*8f00*/  FADD.FTZ R7, R6, R27 ;  /* 0x0000001b06077221 */ /* 0x000fe20000010000 */
[----:B------:R-:W-:-:S02]  /*8f10*/  IADD3 R20, R76, 0x3, RZ ;  /* 0x000000034c147810 */ /* 0x000fc40007ffe0ff */
[----:B------:R0:W-:Y:S01]  /*8f20*/  @!P5 STG.E.U16 [R2.64+-0x440], R67 ;  /* 0xfffbc0430200d986 */ /* 0x0001e2000c101504 */
[C---:B------:R-:W-:Y:S01]  /*8f30*/  IADD3 R21, R76.reuse, 0x4, RZ ;  /* 0x000000044c157810 */ /* 0x040fe20007ffe0ff */
[----:B------:R-:W-:Y:S01]  /*8f40*/  FADD.FTZ R6, R7, R26 ;  /* 0x0000001a07067221 */ /* 0x000fe20000010000 */
[C---:B------:R-:W-:Y:S01]  /*8f50*/  IADD3 R22, R76.reuse, 0x5, RZ ;  /* 0x000000054c167810 */ /* 0x040fe20007ffe0ff */
[----:B------:R-:W-:Y:S01]  /*8f60*/  BAR.SYNC.DEFER_BLOCKING 0x0 ;  /* 0x0000000000007b1d */ /* 0x000fe20000010000 */
[----:B-1----:R-:W-:Y:S01]  /*8f70*/  IADD3 R23, R76, 0x6, RZ ;  /* 0x000000064c177810 */ /* 0x002fe20007ffe0ff */
[----:B------:R-:W-:Y:S01]  /*8f80*/  FADD.FTZ R7, R6, R29 ;  /* 0x0000001d06077221 */ /* 0x000fe20000010000 */
[-C--:B------:R-:W-:Y:S02]  /*8f90*/  LEA.HI.SX32 R19, R19, R76.reuse, 0x1b ;  /* 0x0000004c13137211 */ /* 0x080fe400078fdaff */
[----:B------:R-:W-:Y:S02]  /*8fa0*/  LEA.HI.SX32 R20, R20, R76, 0x1b ;  /* 0x0000004c14147211 */ /* 0x000fe400078fdaff */
[----:B------:R-:W-:Y:S01]  /*8fb0*/  F2FP.BF16.PACK_AB R26, R29, R26 ;  /* 0x0000001a1d1a723e */ /* 0x000fe200000010ff */
[----:B------:R-:W-:Y:S01]  /*8fc0*/  IMAD.SHL.U32 R19, R19, 0x2, RZ ;  /* 0x0000000213137824 */ /* 0x000fe200078e00ff */
[----:B--2---:R-:W-:Y:S01]  /*8fd0*/  IADD3 R25, R76, 0x7, RZ ;  /* 0x000000074c197810 */ /* 0x004fe20007ffe0ff */
[----:B------:R-:W-:Y:S01]  /*8fe0*/  IMAD.SHL.U32 R20, R20, 0x2, RZ ;  /* 0x0000000214147824 */ /* 0x000fe200078e00ff */
[----:B------:R-:W-:-:S02]  /*8ff0*/  IADD3 R40, R76, 0x8, RZ ;  /* 0x000000084c287810 */ /* 0x000fc40007ffe0ff */
[-C--:B------:R-:W-:Y:S02]  /*9000*/  LEA.HI.SX32 R21, R21, R76.reuse, 0x1b ;  /* 0x0000004c15157211 */ /* 0x080fe400078fdaff */
[----:B------:R-:W-:Y:S02]  /*9010*/  LEA.HI.SX32 R22, R22, R76, 0x1b ;  /* 0x0000004c16167211 */ /* 0x000fe400078fdaff */
[----:B0-----:R-:W-:Y:S01]  /*9020*/  F2FP.BF16.PACK_AB R2, R31, R28 ;  /* 0x0000001c1f02723e */ /* 0x001fe200000010ff */
[----:B------:R-:W-:Y:S01]  /*9030*/  FADD.FTZ R28, R7, R28 ;  /* 0x0000001c071c7221 */ /* 0x000fe20000010000 */
[----:B------:R-:W-:Y:S01]  /*9040*/  IADD3 R42, R76, 0x9, RZ ;  /* 0x000000094c2a7810 */ /* 0x000fe20007ffe0ff */
[----:B------:R-:W-:Y:S01]  /*9050*/  IMAD.SHL.U32 R22, R22, 0x2, RZ ;  /* 0x0000000216167824 */ /* 0x000fe200078e00ff */
[----:B------:R-:W-:Y:S01]  /*9060*/  LEA.HI.SX32 R23, R23, R76, 0x1b ;  /* 0x0000004c17177211 */ /* 0x000fe200078fdaff */
[----:B------:R-:W-:Y:S01]  /*9070*/  FADD.FTZ R31, R28, R31 ;  /* 0x0000001f1c1f7221 */ /* 0x000fe20000010000 */
[----:B------:R-:W-:Y:S01]  /*9080*/  PRMT R6, R24, 0x7632, R6 ;  /* 0x0000763218067816 */ /* 0x000fe20000000006 */
[----:B------:R-:W-:Y:S01]  /*9090*/  STS.U16 [R106], R24 ;  /* 0x000000186a007388 */ /* 0x000fe20000000400 */
[----:B------:R-:W-:Y:S01]  /*90a0*/  SHF.L.U32 R18, R18, 0x1, RZ ;  /* 0x0000000112127819 */ /* 0x000fe200000006ff */
[----:B------:R-:W-:Y:S01]  /*90b0*/  IMAD.SHL.U32 R23, R23, 0x2, RZ ;  /* 0x0000000217177824 */ /* 0x000fe200078e00ff */
[----:B------:R-:W-:-:S02]  /*90c0*/  IADD3 R43, R76, 0xa, RZ ;  /* 0x0000000a4c2b7810 */ /* 0x000fc40007ffe0ff */
[----:B------:R-:W-:Y:S01]  /*90d0*/  IADD3 R44, R76, 0xb, RZ ;  /* 0x0000000b4c2c7810 */ /* 0x000fe20007ffe0ff */
[----:B------:R0:W-:Y:S01]  /*90e0*/  STS.U16 [R18+0x2], R6 ;  /* 0x0000020612007388 */ /* 0x0001e20000000400 */
[----:B------:R-:W-:Y:S02]  /*90f0*/  PRMT R27, R26, 0x7632, R27 ;  /* 0x000076321a1b7816 */ /* 0x000fe4000000001b */
[----:B------:R-:W-:Y:S01]  /*9100*/  IADD3 R45, R76, 0xc, RZ ;  /* 0x0000000c4c2d7810 */ /* 0x000fe20007ffe0ff */
[----:B------:R1:W-:Y:S01]  /*9110*/  STS.U16 [R19+0x4], R26 ;  /* 0x0000041a13007388 */ /* 0x0003e20000000400 */
[-C--:B------:R-:W-:Y:S02]  /*9120*/  LEA.HI.SX32 R25, R25, R76.reuse, 0x1b ;  /* 0x0000004c19197211 */ /* 0x080fe400078fdaff */
[----:B------:R-:W-:Y:S01]  /*9130*/  LEA.HI.SX32 R40, R40, R76, 0x1b ;  /* 0x0000004c28287211 */ /* 0x000fe200078fdaff */
[----:B------:R-:W-:Y:S01]  /*9140*/  STS.U16 [R20+0x6], R27 ;  /* 0x0000061b14007388 */ /* 0x000fe20000000400 */
[----:B------:R-:W-:Y:S01]  /*9150*/  F2FP.BF16.PACK_AB R3, R33, R30 ;  /* 0x0000001e2103723e */ /* 0x000fe200000010ff */
[----:B------:R-:W-:Y:S01]  /*9160*/  FADD.FTZ R30, R31, R30 ;  /* 0x0000001e1f1e7221 */ /* 0x000fe20000010000 */
[----:B------:R-:W-:Y:S01]  /*9170*/  PRMT R29, R2, 0x7610, R29 ;  /* 0x00007610021d7816 */ /* 0x000fe2000000001d */
[----:B------:R-:W-:Y:S01]  /*9180*/  IMAD.SHL.U32 R40, R40, 0x2, RZ ;  /* 0x0000000228287824 */ /* 0x000fe200078e00ff */
[----:B------:R-:W-:Y:S01]  /*9190*/  PRMT R49, R2, 0x7632, R49 ;  /* 0x0000763202317816 */ /* 0x000fe20000000031 */
[----:B------:R-:W-:Y:S01]  /*91a0*/  FADD.FTZ R33, R30, R33 ;  /* 0x000000211e217221 */ /* 0x000fe20000010000 */
[----:B------:R-:W-:-:S02]  /*91b0*/  SHF.L.U32 R21, R21, 0x1, RZ ;  /* 0x0000000115157819 */ /* 0x000fc400000006ff */
[----:B------:R-:W-:Y:S02]  /*91c0*/  LEA.HI.SX32 R42, R42, R76, 0x1b ;  /* 0x0000004c2a2a7211 */ /* 0x000fe400078fdaff */
[----:B------:R-:W-:Y:S01]  /*91d0*/  F2FP.BF16.PACK_AB R2, R35, R32 ;  /* 0x000000202302723e */ /* 0x000fe200000010ff */
[----:B------:R-:W-:Y:S01]  /*91e0*/  STS.U16 [R21+0x8], R29 ;  /* 0x0000081d15007388 */ /* 0x000fe20000000400 */
[----:B------:R-:W-:Y:S01]  /*91f0*/  IADD3 R46, R76, 0xd, RZ ;  /* 0x0000000d4c2e7810 */ /* 0x000fe20007ffe0ff */
[----:B------:R-:W-:Y:S01]  /*9200*/  IMAD.SHL.U32 R42, R42, 0x2, RZ ;  /* 0x000000022a2a7824 */ /* 0x000fe200078e00ff */
[C---:B------:R-:W-:Y:S01]  /*9210*/  IADD3 R47, R76.reuse, 0xe, RZ ;  /* 0x0000000e4c2f7810 */ /* 0x040fe20007ffe0ff */
[----:B------:R-:W-:Y:S01]  /*9220*/  STS.U16 [R22+0xa], R49 ;  /* 0x00000a3116007388 */ /* 0x000fe20000000400 */
[----:B------:R-:W-:Y:S01]  /*9230*/  IADD3 R48, R76, 0xf, RZ ;  /* 0x0000000f4c307810 */ /* 0x000fe20007ffe0ff */
[----:B------:R-:W-:Y:S01]  /*9240*/  FADD.FTZ R32, R33, R32 ;  /* 0x0000002021207221 */ /* 0x000fe20000010000 */
[-C--:B------:R-:W-:Y:S01]  /*9250*/  LEA.HI.SX32 R43, R43, R76.reuse, 0x1b ;  /* 0x0000004c2b2b7211 */ /* 0x080fe200078fdaff */
[----:B------:R2:W-:Y:S01]  /*9260*/  STS.U16 [R23+0xc], R3 ;  /* 0x00000c0317007388 */ /* 0x0005e20000000400 */
[-C--:B------:R-:W-:Y:S01]  /*9270*/  LEA.HI.SX32 R44, R44, R76.reuse, 0x1b ;  /* 0x0000004c2c2c7211 */ /* 0x080fe200078fdaff */
[----:B------:R-:W-:Y:S01]  /*9280*/  FADD.FTZ R35, R32, R35 ;  /* 0x0000002320237221 */ /* 0x000fe20000010000 */
[----:B------:R-:W-:-:S02]  /*9290*/  LEA.HI.SX32 R45, R45, R76, 0x1b ;  /* 0x0000004c2d2d7211 */ /* 0x000fc400078fdaff */
[----:B0-----:R-:W-:Y:S01]  /*92a0*/  F2FP.BF16.PACK_AB R6, R37, R34 ;  /* 0x000000222506723e */ /* 0x001fe200000010ff */
[----:B------:R-:W-:Y:S01]  /*92b0*/  IMAD.SHL.U32 R44, R44, 0x2, RZ ;  /* 0x000000022c2c7824 */ /* 0x000fe200078e00ff */
[----:B------:R-:W-:Y:S01]  /*92c0*/  PRMT R18, R3, 0x7632, R18 ;  /* 0x0000763203127816 */ /* 0x000fe20000000012 */
[----:B------:R-:W-:Y:S01]  /*92d0*/  IMAD.SHL.U32 R45, R45, 0x2, RZ ;  /* 0x000000022d2d7824 */ /* 0x000fe200078e00ff */
[----:B------:R-:W-:Y:S01]  /*92e0*/  SHF.L.U32 R25, R25, 0x1, RZ ;  /* 0x0000000119197819 */ /* 0x000fe200000006ff */
[----:B------:R-:W-:Y:S01]  /*92f0*/  FADD.FTZ R34, R35, R34 ;  /* 0x0000002223227221 */ /* 0x000fe20000010000 */
[C---:B-1----:R-:W-:Y:S02]  /*9300*/  PRMT R19, R2.reuse, 0x7610, R19 ;  /* 0x0000761002137816 */ /* 0x042fe40000000013 */
[----:B------:R-:W-:Y:S01]  /*9310*/  PRMT R24, R2, 0x7632, R24 ;  /* 0x0000763202187816 */ /* 0x000fe20000000018 */
[----:B------:R-:W-:Y:S01]  /*9320*/  STS.U16 [R25+0xe], R18 ;  /* 0x00000e1219007388 */ /* 0x000fe20000000400 */
[-C--:B------:R-:W-:Y:S01]  /*9330*/  LEA.HI.SX32 R46, R46, R76.reuse, 0x1b ;  /* 0x0000004c2e2e7211 */ /* 0x080fe200078fdaff */
[----:B------:R-:W-:Y:S01]  /*9340*/  FADD.FTZ R37, R34, R37 ;  /* 0x0000002522257221 */ /* 0x000fe20000010000 */
[----:B------:R-:W-:Y:S01]  /*9350*/  LEA.HI.SX32 R47, R47, R76, 0x1b ;  /* 0x0000004c2f2f7211 */ /* 0x000fe200078fdaff */
[----:B------:R-:W-:Y:S01]  /*9360*/  STS.U16 [R40+0x10], R19 ;  /* 0x0000101328007388 */ /* 0x000fe20000000400 */
[----:B------:R-:W-:Y:S01]  /*9370*/  F2FP.BF16.PACK_AB R2, R39, R36 ;  /* 0x000000242702723e */ /* 0x000fe200000010ff */
[----:B------:R-:W-:Y:S01]  /*9380*/  FADD.FTZ R36, R37, R36 ;  /* 0x0000002425247221 */ /* 0x000fe20000010000 */
[----:B------:R-:W-:Y:S01]  /*9390*/  LEA.HI.SX32 R48, R48, R76, 0x1b ;  /* 0x0000004c30307211 */ /* 0x000fe200078fdaff */
[----:B------:R-:W-:Y:S01]  /*93a0*/  STS.U16 [R42+0x12], R24 ;  /* 0x000012182a007388 */ /* 0x000fe20000000400 */
[----:B------:R-:W-:Y:S01]  /*93b0*/  SHF.L.U32 R43, R43, 0x1, RZ ;  /* 0x000000012b2b7819 */ /* 0x000fe200000006ff */
[----:B------:R-:W-:Y:S01]  /*93c0*/  IMAD.SHL.U32 R47, R47, 0x2, RZ ;  /* 0x000000022f2f7824 */ /* 0x000fe200078e00ff */
[----:B--2---:R-:W-:Y:S01]  /*93d0*/  F2FP.BF16.PACK_AB R3, R41, R38 ;  /* 0x000000262903723e */ /* 0x004fe200000010ff */
[----:B------:R-:W-:Y:S01]  /*93e0*/  IMAD.SHL.U32 R48, R48, 0x2, RZ ;  /* 0x0000000230307824 */ /* 0x000fe200078e00ff */
[----:B------:R-:W-:Y:S01]  /*93f0*/  PRMT R22, R6, 0x7632, R22 ;  /* 0x0000763206167816 */ /* 0x000fe20000000016 */
[----:B------:R0:W-:Y:S01]  /*9400*/  STS.U16 [R43+0x14], R6 ;  /* 0x000014062b007388 */ /* 0x0001e20000000400 */
[----:B------:R-:W-:Y:S01]  /*9410*/  PRMT R20, R2, 0x7632, R20 ;  /* 0x0000763202147816 */ /* 0x000fe20000000014 */
[----:B------:R-:W-:Y:S01]  /*9420*/  FADD.FTZ R39, R36, R39 ;  /* 0x0000002724277221 */ /* 0x000fe20000010000 */
[----:B------:R-:W-:Y:S01]  /*9430*/  SHF.L.U32 R46, R46, 0x1, RZ ;  /* 0x000000012e2e7819 */ /* 0x000fe200000006ff */
[----:B------:R-:W-:Y:S01]  /*9440*/  STS.U16 [R44+0x16], R22 ;  /* 0x000016162c007388 */ /* 0x000fe20000000400 */
[----:B------:R-:W-:Y:S01]  /*9450*/  PRMT R26, R3, 0x7632, R26 ;  /* 0x00007632031a7816 */ /* 0x000fe2000000001a */
[----:B------:R-:W-:-:S02]  /*9460*/  FADD.FTZ R38, R39, R38 ;  /* 0x0000002627267221 */ /* 0x000fc40000010000 */
        /* <DEDUP_REMOVED lines=31> */
[----:B------:R-:W-:Y:S02]  /*9660*/  IMAD.MOV.U32 R6, RZ, RZ, R16 ;  /* 0x000000ffff067224 */ /* 0x000fe400078e0010 */
        /* <DEDUP_REMOVED lines=10> */
.L_x_3077:
[----:B------:R-:W-:Y:S05]  /*9710*/  BSYNC B0 ;  /* 0x0000000000007941 */ /* 0x000fea0003800000 */
.L_x_3076:
[----:B------:R-:W-:Y:S01]  /*9720*/  IMAD.MOV.U32 R3, RZ, RZ, R31 ;  /* 0x000000ffff037224 */ /* 0x000fe200078e001f */
[----:B------:R-:W-:Y:S01]  /*9730*/  IADD3 R107, P0, R107, -0x7c0, RZ ;  /* 0xfffff8406b6b7810 */ /* 0x000fe20007f1e0ff */
[----:B------:R-:W-:Y:S01]  /*9740*/  IMAD R6, R134, c[0x0][0x300], RZ ;  /* 0x0000c00086067a24 */ /* 0x000fe200078e02ff */
[-C--:B------:R-:W-:Y:S01]  /*9750*/  ISETP.GE.AND P3, PT, R4, R47.reuse, PT ;  /* 0x0000002f0400720c */ /* 0x080fe20003f66270 */
[C---:B------:R-:W-:Y:S01]  /*9760*/  IMAD.WIDE.U32 R2, R153.reuse, c[0x0][0x300], R2 ;  /* 0x0000c00099027a25 */ /* 0x040fe200078e0002 */
        /* <DEDUP_REMOVED lines=8> */
[----:B------:R-:W-:Y:S02]  /*97f0*/  ISETP.GE.AND P6, PT, R52, R47, PT ;  /* 0x0000002f3400720c */ /* 0x000fe40003fc6270 */
[----:B------:R-:W-:Y:S02]  /*9800*/  LEA.HI.X R3, R91, R3, R4, 0x1, P0 ;  /* 0x000000035b037211 */ /* 0x000fe400000f0c04 */
[----:B------:R-:W-:-:S02]  /*9810*/  ISETP.GE.AND P0, PT, R54, R47, PT ;  /* 0x0000002f3600720c */ /* 0x000fc40003f06270 */
        /* <DEDUP_REMOVED lines=38> */
.L_x_3019:
        /* <DEDUP_REMOVED lines=29> */
.L_x_3080:
[----:B------:R-:W-:Y:S05]  /*9c50*/  BSYNC B0 ;  /* 0x0000000000007941 */ /* 0x000fea0003800000 */
.L_x_3079:
        /* <DEDUP_REMOVED lines=28> */
.L_x_3082:
[----:B------:R-:W1:Y:S02]  /*9e20*/  S2R R15, SR_TID.X ;  /* 0x00000000000f7919 */ /* 0x000e640000002100 */
.L_x_3083:
[----:B------:R-:W-:Y:S05]  /*9e30*/  BSYNC B0 ;  /* 0x0000000000007941 */ /* 0x000fea0003800000 */
.L_x_3081:
        /* <DEDUP_REMOVED lines=10> */
.L_x_3084:
        /* <DEDUP_REMOVED lines=26> */
.L_x_3030:
[----:B------:R-:W-:Y:S01]  /*a080*/  MOV R219, R6 ;  /* 0x0000000600db7202 */ /* 0x000fe20000000f00 */
[----:B------:R-:W-:Y:S01]  /*a090*/  IMAD.MOV.U32 R222, RZ, RZ, 0x1 ;  /* 0x00000001ffde7424 */ /* 0x000fe200078e00ff */
[----:B------:R-:W-:Y:S01]  /*a0a0*/  MOV R224, 0xffffffff ;  /* 0xffffffff00e07802 */ /* 0x000fe20000000f00 */
[----:B------:R-:W-:Y:S01]  /*a0b0*/  IMAD.MOV.U32 R221, RZ, RZ, RZ ;  /* 0x000000ffffdd7224 */ /* 0x000fe200078e00ff */
[----:B------:R-:W-:-:S02]  /*a0c0*/  MOV R4, 0xa0e0 ;  /* 0x0000a0e000047802 */ /* 0x000fc40000000f00 */
[----:B------:R-:W-:Y:S05]  /*a0d0*/  CALL.REL.NOINC `($__internal_125_$__cuda_sm70_shflsync_up) ;  /* 0x00000f0000007944 */ /* 0x000fea0003c00000 */
[----:B-1----:R-:W-:Y:S01]  /*a0e0*/  IMAD.MOV.U32 R193, RZ, RZ, R219 ;  /* 0x000000ffffc17224 */ /* 0x002fe200078e00db */
[----:B0-----:R-:W-:Y:S05]  /*a0f0*/  BRA `(.L_x_3085) ;  /* 0xffffbea000007947 */ /* 0x001fea000383ffff */
.L_x_3031:
[----:B------:R-:W-:Y:S01]  /*a100*/  HFMA2.MMA R222, -RZ, RZ, 0, 5.9604644775390625e-08 ;  /* 0x00000001ffde7435 */ /* 0x000fe200000001ff */
[----:B------:R-:W-:Y:S01]  /*a110*/  IMAD.MOV.U32 R219, RZ, RZ, R7 ;  /* 0x000000ffffdb7224 */ /* 0x000fe200078e0007 */
[----:B------:R-:W-:Y:S01]  /*a120*/  MOV R4, 0xa160 ;  /* 0x0000a16000047802 */ /* 0x000fe20000000f00 */
[----:B------:R-:W-:-:S02]  /*a130*/  IMAD.MOV.U32 R221, RZ, RZ, RZ ;  /* 0x000000ffffdd7224 */ /* 0x000fc400078e00ff */
[----:B------:R-:W-:Y:S02]  /*a140*/  IMAD.MOV.U32 R224, RZ, RZ, -0x1 ;  /* 0xffffffffffe07424 */ /* 0x000fe400078e00ff */
[----:B01----:R-:W-:Y:S05]  /*a150*/  CALL.REL.NOINC `($__internal_125_$__cuda_sm70_shflsync_up) ;  /* 0x00000e8000007944 */ /* 0x003fea0003c00000 */
        /* <DEDUP_REMOVED lines=10> */
[----:B------:R-:W-:Y:S05]  /*a200*/  CALL.REL.NOINC `($__internal_125_$__cuda_sm70_shflsync_up) ;  /* 0x00000dd000007944 */ /* 0x000fea0003c00000 */
[----:B0-----:R-:W-:Y:S01]  /*a210*/  HFMA2.MMA R222, -RZ, RZ, 0, 1.1920928955078125e-07 ;  /* 0x00000002ffde7435 */ /* 0x001fe200000001ff */
[----:B-1----:R-:W-:Y:S01]  /*a220*/  IMAD.MOV.U32 R6, RZ, RZ, R219 ;  /* 0x000000ffff067224 */ /* 0x002fe200078e00db */
[----:B------:R-:W-:Y:S01]  /*a230*/  MOV R4, 0xa280 ;  /* 0x0000a28000047802 */ /* 0x000fe20000000f00 */
[----:B------:R-:W-:-:S02]  /*a240*/  IMAD.MOV.U32 R219, RZ, RZ, R202 ;  /* 0x000000ffffdb7224 */ /* 0x000fc400078e00ca */
[----:B------:R-:W-:Y:S02]  /*a250*/  IMAD.MOV.U32 R221, RZ, RZ, RZ ;  /* 0x000000ffffdd7224 */ /* 0x000fe400078e00ff */
[----:B------:R-:W-:Y:S02]  /*a260*/  IMAD.MOV.U32 R224, RZ, RZ, -0x1 ;  /* 0xffffffffffe07424 */ /* 0x000fe400078e00ff */
[----:B------:R-:W-:Y:S05]  /*a270*/  CALL.REL.NOINC `($__internal_125_$__cuda_sm70_shflsync_up) ;  /* 0x00000d6000007944 */ /* 0x000fea0003c00000 */
        /* <DEDUP_REMOVED lines=8> */
[----:B------:R-:W-:Y:S05]  /*a300*/  CALL.REL.NOINC `($__internal_125_$__cuda_sm70_shflsync_up) ;  /* 0x00000cd000007944 */ /* 0x000fea0003c00000 */
[----:B0-----:R-:W-:Y:S01]  /*a310*/  HFMA2.MMA R222, -RZ, RZ, 0, 2.384185791015625e-07 ;  /* 0x00000004ffde7435 */ /* 0x001fe200000001ff */
[----:B-1----:R-:W-:Y:S01]  /*a320*/  IMAD.MOV.U32 R6, RZ, RZ, R219 ;  /* 0x000000ffff067224 */ /* 0x002fe200078e00db */
[----:B------:R-:W-:Y:S01]  /*a330*/  MOV R4, 0xa380 ;  /* 0x0000a38000047802 */ /* 0x000fe20000000f00 */
[----:B------:R-:W-:Y:S02]  /*a340*/  IMAD.MOV.U32 R219, RZ, RZ, R202 ;  /* 0x000000ffffdb7224 */ /* 0x000fe400078e00ca */
[----:B------:R-:W-:Y:S02]  /*a350*/  IMAD.MOV.U32 R221, RZ, RZ, RZ ;  /* 0x000000ffffdd7224 */ /* 0x000fe400078e00ff */
[----:B------:R-:W-:Y:S02]  /*a360*/  IMAD.MOV.U32 R224, RZ, RZ, -0x1 ;  /* 0xffffffffffe07424 */ /* 0x000fe400078e00ff */
[----:B------:R-:W-:Y:S05]  /*a370*/  CALL.REL.NOINC `($__internal_125_$__cuda_sm70_shflsync_up) ;  /* 0x00000c6000007944 */ /* 0x000fea0003c00000 */
[----:B------:R-:W-:Y:S01]  /*a380*/  ISETP.GE.AND P0, PT, R130, 0x4, PT ;  /* 0x000000048200780c */ /* 0x000fe20003f06270 */
[----:B0-----:R-:W-:Y:S01]  /*a390*/  IMAD.MOV.U32 R221, RZ, RZ, RZ ;  /* 0x000000ffffdd7224 */ /* 0x001fe200078e00ff */
[----:B------:R-:W-:Y:S02]  /*a3a0*/  MOV R222, 0x8 ;  /* 0x0000000800de7802 */ /* 0x000fe40000000f00 */
[----:B------:R-:W-:-:S02]  /*a3b0*/  MOV R224, 0xffffffff ;  /* 0xffffffff00e07802 */ /* 0x000fc40000000f00 */
[----:B------:R-:W-:-:S07]  /*a3c0*/  MOV R4, 0xa430 ;  /* 0x0000a43000047802 */ /* 0x000fce0000000f00 */
[----:B-1----:R-:W-:Y:S02]  /*a3d0*/  @P0 FFMA.FTZ R202, R193, R219, R202 ;  /* 0x000000dbc1ca0223 */ /* 0x002fe400000100ca */
[----:B------:R-:W-:-:S04]  /*a3e0*/  @P0 FMUL.FTZ R193, R6, R193 ;  /* 0x000000c106c10220 */ /* 0x000fc80000410000 */
[----:B------:R-:W-:Y:S02]  /*a3f0*/  IMAD.MOV.U32 R195, RZ, RZ, R193 ;  /* 0x000000ffffc37224 */ /* 0x000fe400078e00c1 */
[----:B------:R-:W-:Y:S02]  /*a400*/  IMAD.MOV.U32 R193, RZ, RZ, R202 ;  /* 0x000000ffffc17224 */ /* 0x000fe400078e00ca */
[----:B------:R-:W-:Y:S02]  /*a410*/  IMAD.MOV.U32 R219, RZ, RZ, R195 ;  /* 0x000000ffffdb7224 */ /* 0x000fe400078e00c3 */
[----:B------:R-:W-:Y:S05]  /*a420*/  CALL.REL.NOINC `($__internal_125_$__cuda_sm70_shflsync_up) ;  /* 0x00000bb000007944 */ /* 0x000fea0003c00000 */
[----:B0-----:R-:W-:Y:S01]  /*a430*/  HFMA2.MMA R221, -RZ, RZ, 0, 0 ;  /* 0x00000000ffdd7435 */ /* 0x001fe200000001ff */
[----:B-1----:R-:W-:Y:S01]  /*a440*/  MOV R6, R219 ;  /* 0x000000db00067202 */ /* 0x002fe20000000f00 */
[----:B------:R-:W-:Y:S01]  /*a450*/  IMAD.MOV.U32 R219, RZ, RZ, R193 ;  /* 0x000000ffffdb7224 */ /* 0x000fe200078e00c1 */
[----:B------:R-:W-:Y:S01]  /*a460*/  MOV R4, 0xa4a0 ;  /* 0x0000a4a000047802 */ /* 0x000fe20000000f00 */
[----:B------:R-:W-:Y:S02]  /*a470*/  IMAD.MOV.U32 R222, RZ, RZ, 0x8 ;  /* 0x00000008ffde7424 */ /* 0x000fe400078e00ff */
[----:B------:R-:W-:-:S02]  /*a480*/  IMAD.MOV.U32 R224, RZ, RZ, -0x1 ;  /* 0xffffffffffe07424 */ /* 0x000fc400078e00ff */
[----:B------:R-:W-:Y:S05]  /*a490*/  CALL.REL.NOINC `($__internal_125_$__cuda_sm70_shflsync_up) ;  /* 0x00000b4000007944 */ /* 0x000fea0003c00000 */
[----:B------:R-:W-:Y:S01]  /*a4a0*/  ISETP.GE.AND P0, PT, R130, 0x8, PT ;  /* 0x000000088200780c */ /* 0x000fe20003f06270 */
[----:B0-----:R-:W-:Y:S01]  /*a4b0*/  IMAD.MOV.U32 R222, RZ, RZ, 0x10 ;  /* 0x00000010ffde7424 */ /* 0x001fe200078e00ff */
[----:B------:R-:W-:Y:S01]  /*a4c0*/  MOV R221, RZ ;  /* 0x000000ff00dd7202 */ /* 0x000fe20000000f00 */
[----:B------:R-:W-:Y:S01]  /*a4d0*/  IMAD.MOV.U32 R224, RZ, RZ, -0x1 ;  /* 0xffffffffffe07424 */ /* 0x000fe200078e00ff */
[----:B------:R-:W-:-:S09]  /*a4e0*/  MOV R4, 0xa530 ;  /* 0x0000a53000047802 */ /* 0x000fd20000000f00 */
[----:B-1----:R-:W-:Y:S02]  /*a4f0*/  @P0 FFMA.FTZ R193, R195, R219, R193 ;  /* 0x000000dbc3c10223 */ /* 0x002fe400000100c1 */
[----:B------:R-:W-:-:S04]  /*a500*/  @P0 FMUL.FTZ R195, R6, R195 ;  /* 0x000000c306c30220 */ /* 0x000fc80000410000 */
[----:B------:R-:W-:Y:S02]  /*a510*/  IMAD.MOV.U32 R219, RZ, RZ, R195 ;  /* 0x000000ffffdb7224 */ /* 0x000fe400078e00c3 */
[----:B------:R-:W-:Y:S05]  /*a520*/  CALL.REL.NOINC `($__internal_125_$__cuda_sm70_shflsync_up) ;  /* 0x00000ab000007944 */ /* 0x000fea0003c00000 */
[----:B0-----:R-:W-:Y:S01]  /*a530*/  HFMA2.MMA R221, -RZ, RZ, 0, 0 ;  /* 0x00000000ffdd7435 */ /* 0x001fe200000001ff */
[----:B-1----:R-:W-:Y:S01]  /*a540*/  MOV R202, R219 ;  /* 0x000000db00ca7202 */ /* 0x002fe20000000f00 */
[----:B------:R-:W-:Y:S01]  /*a550*/  IMAD.MOV.U32 R219, RZ, RZ, R193 ;  /* 0x000000ffffdb7224 */ /* 0x000fe200078e00c1 */
[----:B------:R-:W-:Y:S01]  /*a560*/  MOV R4, 0xa5a0 ;  /* 0x0000a5a000047802 */ /* 0x000fe20000000f00 */
[----:B------:R-:W-:Y:S02]  /*a570*/  IMAD.MOV.U32 R222, RZ, RZ, 0x10 ;  /* 0x00000010ffde7424 */ /* 0x000fe400078e00ff */
[----:B------:R-:W-:Y:S02]  /*a580*/  IMAD.MOV.U32 R224, RZ, RZ, -0x1 ;  /* 0xffffffffffe07424 */ /* 0x000fe400078e00ff */
[----:B------:R-:W-:Y:S05]  /*a590*/  CALL.REL.NOINC `($__internal_125_$__cuda_sm70_shflsync_up) ;  /* 0x00000a4000007944 */ /* 0x000fea0003c00000 */
[----:B-1----:R-:W-:Y:S01]  /*a5a0*/  IMAD.MOV.U32 R4, RZ, RZ, R219 ;  /* 0x000000ffff047224 */ /* 0x002fe200078e00db */
[----:B0-----:R-:W-:Y:S05]  /*a5b0*/  BRA `(.L_x_3086) ;  /* 0xffffbb6000007947 */ /* 0x001fea000383ffff */
.L_x_3034:
[----:B------:R-:W-:Y:S01]  /*a5c0*/  MOV R219, R195 ;  /* 0x000000c300db7202 */ /* 0x000fe20000000f00 */
[----:B0-----:R-:W-:Y:S01]  /*a5d0*/  IMAD.MOV.U32 R222, RZ, RZ, 0x1 ;  /* 0x00000001ffde7424 */ /* 0x001fe200078e00ff */
[----:B------:R-:W-:Y:S01]  /*a5e0*/  MOV R224, 0xffffffff ;  /* 0xffffffff00e07802 */ /* 0x000fe20000000f00 */
[----:B------:R-:W-:Y:S01]  /*a5f0*/  IMAD.MOV.U32 R221, RZ, RZ, RZ ;  /* 0x000000ffffdd7224 */ /* 0x000fe200078e00ff */
[----:B------:R-:W-:-:S02]  /*a600*/  MOV R4, 0xa620 ;  /* 0x0000a62000047802 */ /* 0x000fc40000000f00 */
[----:B-1----:R-:W-:Y:S05]  /*a610*/  CALL.REL.NOINC `($__internal_125_$__cuda_sm70_shflsync_up) ;  /* 0x000009c000007944 */ /* 0x002fea0003c00000 */
[----:B0-----:R-:W-:Y:S01]  /*a620*/  HFMA2.MMA R222, -RZ, RZ, 0, 5.9604644775390625e-08 ;  /* 0x00000001ffde7435 */ /* 0x001fe200000001ff */
[----:B-1----:R-:W-:Y:S01]  /*a630*/  IMAD.MOV.U32 R6, RZ, RZ, R219 ;  /* 0x000000ffff067224 */ /* 0x002fe200078e00db */
[----:B------:R-:W-:Y:S01]  /*a640*/  MOV R4, 0xa690 ;  /* 0x0000a69000047802 */ /* 0x000fe20000000f00 */
[----:B------:R-:W-:-:S02]  /*a650*/  IMAD.MOV.U32 R219, RZ, RZ, R220 ;  /* 0x000000ffffdb7224 */ /* 0x000fc400078e00dc */
[----:B------:R-:W-:Y:S02]  /*a660*/  IMAD.MOV.U32 R221, RZ, RZ, RZ ;  /* 0x000000ffffdd7224 */ /* 0x000fe400078e00ff */
[----:B------:R-:W-:Y:S02]  /*a670*/  IMAD.MOV.U32 R224, RZ, RZ, -0x1 ;  /* 0xffffffffffe07424 */ /* 0x000fe400078e00ff */
[----:B------:R-:W-:Y:S05]  /*a680*/  CALL.REL.NOINC `($__internal_125_$__cuda_sm70_shflsync_up) ;  /* 0x0000095000007944 */ /* 0x000fea0003c00000 */
[----:B------:R-:W-:Y:S01]  /*a690*/  HFMA2.MMA R7, -RZ, RZ, 0, 0 ;  /* 0x00000000ff077435 */ /* 0x000fe200000001ff */
[----:B------:R-:W-:Y:S01]  /*a6a0*/  MOV R193, R6 ;  /* 0x0000000600c17202 */ /* 0x000fe20000000f00 */
[----:B-1----:R-:W-:Y:S01]  /*a6b0*/  IMAD.MOV.U32 R202, RZ, RZ, R219 ;  /* 0x000000ffffca7224 */ /* 0x002fe200078e00db */
[----:B------:R-:W-:Y:S01]  /*a6c0*/  MOV R4, 0xa710 ;  /* 0x0000a71000047802 */ /* 0x000fe20000000f00 */
[----:B0-----:R-:W-:Y:S02]  /*a6d0*/  IMAD.MOV.U32 R222, RZ, RZ, R18 ;  /* 0x000000ffffde7224 */ /* 0x001fe400078e0012 */
[----:B------:R-:W-:Y:S02]  /*a6e0*/  IMAD.MOV.U32 R224, RZ, RZ, 0x1f ;  /* 0x0000001fffe07424 */ /* 0x000fe400078e00ff */
[----:B------:R-:W-:-:S02]  /*a6f0*/  IMAD.MOV.U32 R225, RZ, RZ, -0x1 ;  /* 0xffffffffffe17424 */ /* 0x000fc400078e00ff */
[----:B------:R-:W-:Y:S05]  /*a700*/  CALL.REL.NOINC `($__internal_124_$__cuda_sm70_shflsync_idx_p) ;  /* 0x0000089000007944 */ /* 0x000fea0003c00000 */
[----:B0-----:R-:W-:Y:S01]  /*a710*/  HFMA2.MMA R224, -RZ, RZ, 0, 1.847743988037109375e-06 ;  /* 0x0000001fffe07435 */ /* 0x001fe200000001ff */
[----:B-1----:R-:W-:Y:S01]  /*a720*/  IMAD.MOV.U32 R18, RZ, RZ, R7 ;  /* 0x000000ffff127224 */ /* 0x002fe200078e0007 */
[----:B------:R-:W-:Y:S01]  /*a730*/  MOV R222, R19 ;  /* 0x0000001300de7202 */ /* 0x000fe20000000f00 */
[----:B------:R-:W-:Y:S01]  /*a740*/  IMAD.MOV.U32 R7, RZ, RZ, RZ ;  /* 0x000000ffff077224 */ /* 0x000fe200078e00ff */
[----:B------:R-:W-:Y:S01]  /*a750*/  MOV R4, 0xa780 ;  /* 0x0000a78000047802 */ /* 0x000fe20000000f00 */
[----:B------:R-:W-:-:S02]  /*a760*/  IMAD.MOV.U32 R225, RZ, RZ, -0x1 ;  /* 0xffffffffffe17424 */ /* 0x000fc400078e00ff */
[----:B------:R-:W-:Y:S05]  /*a770*/  CALL.REL.NOINC `($__internal_124_$__cuda_sm70_shflsync_idx_p) ;  /* 0x0000082000007944 */ /* 0x000fea0003c00000 */
[----:B-1----:R-:W-:Y:S01]  /*a780*/  IMAD.MOV.U32 R5, RZ, RZ, R7 ;  /* 0x000000ffff057224 */ /* 0x002fe200078e0007 */
[----:B0-----:R-:W-:Y:S05]  /*a790*/  BRA `(.L_x_3087) ;  /* 0xffffbaf000007947 */ /* 0x001fea000383ffff */
.L_x_3037:
[----:B------:R-:W-:Y:S01]  /*a7a0*/  MOV R200, R6 ;  /* 0x0000000600c87202 */ /* 0x000fe20000000f00 */
[----:B------:R-:W-:Y:S01]  /*a7b0*/  IMAD.MOV.U32 R225, RZ, RZ, 0x1 ;  /* 0x00000001ffe17424 */ /* 0x000fe200078e00ff */
[----:B------:R-:W-:Y:S01]  /*a7c0*/  MOV R227, 0xffffffff ;  /* 0xffffffff00e37802 */ /* 0x000fe20000000f00 */
[----:B------:R-:W-:Y:S01]  /*a7d0*/  IMAD.MOV.U32 R214, RZ, RZ, 0x1f ;  /* 0x0000001fffd67424 */ /* 0x000fe200078e00ff */
[----:B------:R-:W-:-:S02]  /*a7e0*/  MOV R4, 0xa800 ;  /* 0x0000a80000047802 */ /* 0x000fc40000000f00 */
[----:B------:R-:W-:Y:S05]  /*a7f0*/  CALL.REL.NOINC `($__internal_123_$__cuda_sm70_shflsync_down) ;  /* 0x0000076000007944 */ /* 0x000fea0003c00000 */
[----:B-1----:R-:W-:Y:S01]  /*a800*/  IMAD.MOV.U32 R197, RZ, RZ, R200 ;  /* 0x000000ffffc57224 */ /* 0x002fe200078e00c8 */
[----:B0-----:R-:W-:Y:S05]  /*a810*/  BRA `(.L_x_3088) ;  /* 0xffffbf4000007947 */ /* 0x001fea000383ffff */
.L_x_3038:
[----:B------:R-:W-:Y:S01]  /*a820*/  HFMA2.MMA R225, -RZ, RZ, 0, 5.9604644775390625e-08 ;  /* 0x00000001ffe17435 */ /* 0x000fe200000001ff */
[----:B------:R-:W-:Y:S01]  /*a830*/  IMAD.MOV.U32 R200, RZ, RZ, R7 ;  /* 0x000000ffffc87224 */ /* 0x000fe200078e0007 */
[----:B------:R-:W-:Y:S01]  /*a840*/  MOV R227, 0xffffffff ;  /* 0xffffffff00e37802 */ /* 0x000fe20000000f00 */
[----:B------:R-:W-:Y:S01]  /*a850*/  IMAD.MOV.U32 R214, RZ, RZ, 0x1f ;  /* 0x0000001fffd67424 */ /* 0x000fe200078e00ff */
[----:B------:R-:W-:-:S02]  /*a860*/  MOV R4, 0xa880 ;  /* 0x0000a88000047802 */ /* 0x000fc40000000f00 */
[----:B01----:R-:W-:Y:S05]  /*a870*/  CALL.REL.NOINC `($__internal_123_$__cuda_sm70_shflsync_down) ;  /* 0x000006e000007944 */ /* 0x003fea0003c00000 */
        /* <DEDUP_REMOVED lines=9> */
[----:B------:R-:W-:Y:S05]  /*a910*/  CALL.REL.NOINC `($__internal_123_$__cuda_sm70_shflsync_down) ;  /* 0x0000064000007944 */ /* 0x000fea0003c00000 */
[----:B0-----:R-:W-:Y:S01]  /*a920*/  HFMA2.MMA R214, -RZ, RZ, 0, 1.847743988037109375e-06 ;  /* 0x0000001fffd67435 */ /* 0x001fe200000001ff */
[----:B-1----:R-:W-:Y:S01]  /*a930*/  IMAD.MOV.U32 R6, RZ, RZ, R200 ;  /* 0x000000ffff067224 */ /* 0x002fe200078e00c8 */
[----:B------:R-:W-:Y:S01]  /*a940*/  MOV R200, R7 ;  /* 0x0000000700c87202 */ /* 0x000fe20000000f00 */
[----:B------:R-:W-:Y:S01]  /*a950*/  IMAD.MOV.U32 R225, RZ, RZ, 0x2 ;  /* 0x00000002ffe17424 */ /* 0x000fe200078e00ff */
[----:B------:R-:W-:Y:S01]  /*a960*/  MOV R4, 0xa990 ;  /* 0x0000a99000047802 */ /* 0x000fe20000000f00 */
[----:B------:R-:W-:Y:S02]  /*a970*/  IMAD.MOV.U32 R227, RZ, RZ, -0x1 ;  /* 0xffffffffffe37424 */ /* 0x000fe400078e00ff */
[----:B------:R-:W-:Y:S05]  /*a980*/  CALL.REL.NOINC `($__internal_123_$__cuda_sm70_shflsync_down) ;  /* 0x000005d000007944 */ /* 0x000fea0003c00000 */
[----:B-1----:R-:W-:Y:S01]  /*a990*/  @!P3 FFMA.FTZ R7, R197, R200, R7 ;  /* 0x000000c8c507b223 */ /* 0x002fe20000010007 */
[----:B0-----:R-:W-:Y:S01]  /*a9a0*/  MOV R225, 0x4 ;  /* 0x0000000400e17802 */ /* 0x001fe20000000f00 */
[----:B------:R-:W-:Y:S01]  /*a9b0*/  @!P3 FMUL.FTZ R197, R6, R197 ;  /* 0x000000c506c5b220 */ /* 0x000fe20000410000 */
[----:B------:R-:W-:Y:S01]  /*a9c0*/  MOV R227, 0xffffffff ;  /* 0xffffffff00e37802 */ /* 0x000fe20000000f00 */
[----:B------:R-:W-:Y:S01]  /*a9d0*/  IMAD.MOV.U32 R214, RZ, RZ, 0x1f ;  /* 0x0000001fffd67424 */ /* 0x000fe200078e00ff */
[----:B------:R-:W-:Y:S01]  /*a9e0*/  MOV R4, 0xaa10 ;  /* 0x0000aa1000047802 */ /* 0x000fe20000000f00 */
[----:B------:R-:W-:-:S02]  /*a9f0*/  IMAD.MOV.U32 R200, RZ, RZ, R197 ;  /* 0x000000ffffc87224 */ /* 0x000fc400078e00c5 */
[----:B------:R-:W-:Y:S05]  /*aa00*/  CALL.REL.NOINC `($__internal_123_$__cuda_sm70_shflsync_down) ;  /* 0x0000055000007944 */ /* 0x000fea0003c00000 */
[----:B0-----:R-:W-:Y:S01]  /*aa10*/  HFMA2.MMA R225, -RZ, RZ, 0, 2.384185791015625e-07 ;  /* 0x00000004ffe17435 */ /* 0x001fe200000001ff */
[----:B-1----:R-:W-:Y:S01]  /*aa20*/  MOV R6, R200 ;  /* 0x000000c800067202 */ /* 0x002fe20000000f00 */
[----:B------:R-:W-:Y:S01]  /*aa30*/  IMAD.MOV.U32 R200, RZ, RZ, R7 ;  /* 0x000000ffffc87224 */ /* 0x000fe200078e0007 */
[----:B------:R-:W-:Y:S01]  /*aa40*/  MOV R227, 0xffffffff ;  /* 0xffffffff00e37802 */ /* 0x000fe20000000f00 */
[----:B------:R-:W-:Y:S01]  /*aa50*/  IMAD.MOV.U32 R214, RZ, RZ, 0x1f ;  /* 0x0000001fffd67424 */ /* 0x000fe200078e00ff */
[----:B------:R-:W-:-:S02]  /*aa60*/  MOV R4, 0xaa80 ;  /* 0x0000aa8000047802 */ /* 0x000fc40000000f00 */
[----:B------:R-:W-:Y:S05]  /*aa70*/  CALL.REL.NOINC `($__internal_123_$__cuda_sm70_shflsync_down) ;  /* 0x000004e000007944 */ /* 0x000fea0003c00000 */
[----:B-1----:R-:W-:Y:S01]  /*aa80*/  @!P2 FFMA.FTZ R7, R197, R200, R7 ;  /* 0x000000c8c507a223 */ /* 0x002fe20000010007 */
[----:B0-----:R-:W-:Y:S01]  /*aa90*/  HFMA2.MMA R214, -RZ, RZ, 0, 1.847743988037109375e-06 ;  /* 0x0000001fffd67435 */ /* 0x001fe200000001ff */
[----:B------:R-:W-:Y:S01]  /*aaa0*/  @!P2 FMUL.FTZ R197, R6, R197 ;  /* 0x000000c506c5a220 */ /* 0x000fe20000410000 */
[----:B------:R-:W-:Y:S01]  /*aab0*/  MOV R4, 0xab00 ;  /* 0x0000ab0000047802 */ /* 0x000fe20000000f00 */
[----:B------:R-:W-:-:S02]  /*aac0*/  IMAD.MOV.U32 R225, RZ, RZ, 0x8 ;  /* 0x00000008ffe17424 */ /* 0x000fc400078e00ff */
[----:B------:R-:W-:Y:S01]  /*aad0*/  IMAD.MOV.U32 R227, RZ, RZ, -0x1 ;  /* 0xffffffffffe37424 */ /* 0x000fe200078e00ff */
        /* <DEDUP_REMOVED lines=18> */
[----:B------:R-:W-:Y:S05]  /*ac00*/  CALL.REL.NOINC `($__internal_123_$__cuda_sm70_shflsync_down) ;  /* 0x0000035000007944 */ /* 0x000fea0003c00000 */
[----:B0-----:R-:W-:Y:S01]  /*ac10*/  HFMA2.MMA R225, -RZ, RZ, 0, 9.5367431640625e-07 ;  /* 0x00000010ffe17435 */ /* 0x001fe200000001ff */
[----:B-1----:R-:W-:Y:S01]  /*ac20*/  MOV R6, R200 ;  /* 0x000000c800067202 */ /* 0x002fe20000000f00 */
[----:B------:R-:W-:Y:S01]  /*ac30*/  IMAD.MOV.U32 R200, RZ, RZ, R199 ;  /* 0x000000ffffc87224 */ /* 0x000fe200078e00c7 */
[----:B------:R-:W-:Y:S01]  /*ac40*/  MOV R227, 0xffffffff ;  /* 0xffffffff00e37802 */ /* 0x000fe20000000f00 */
[----:B------:R-:W-:Y:S01]  /*ac50*/  IMAD.MOV.U32 R214, RZ, RZ, 0x1f ;  /* 0x0000001fffd67424 */ /* 0x000fe200078e00ff */
[----:B------:R-:W-:Y:S02]  /*ac60*/  MOV R4, 0xac80 ;  /* 0x0000ac8000047802 */ /* 0x000fe40000000f00 */
[----:B------:R-:W-:Y:S05]  /*ac70*/  CALL.REL.NOINC `($__internal_123_$__cuda_sm70_shflsync_down) ;  /* 0x000002e000007944 */ /* 0x000fea0003c00000 */
[----:B-1----:R-:W-:Y:S01]  /*ac80*/  @!P0 FFMA.FTZ R199, R213, R200, R199 ;  /* 0x000000c8d5c78223 */ /* 0x002fe200000100c7 */
[----:B------:R-:W-:Y:S01]  /*ac90*/  HFMA2.MMA R224, -RZ, RZ, 0, 1.847743988037109375e-06 ;  /* 0x0000001fffe07435 */ /* 0x000fe200000001ff */
[----:B------:R-:W-:Y:S01]  /*aca0*/  @!P0 FMUL.FTZ R213, R6, R213 ;  /* 0x000000d506d58220 */ /* 0x000fe20000410000 */
[----:B------:R-:W-:Y:S01]  /*acb0*/  MOV R4, 0xad00 ;  /* 0x0000ad0000047802 */ /* 0x000fe20000000f00 */
[----:B------:R-:W-:Y:S02]  /*acc0*/  IMAD.MOV.U32 R7, RZ, RZ, RZ ;  /* 0x000000ffff077224 */ /* 0x000fe400078e00ff */
[----:B0-----:R-:W-:Y:S01]  /*acd0*/  IMAD.MOV.U32 R225, RZ, RZ, -0x1 ;  /* 0xffffffffffe17424 */ /* 0x001fe200078e00ff */
[----:B------:R-:W-:-:S02]  /*ace0*/  MOV R222, R213 ;  /* 0x000000d500de7202 */ /* 0x000fc40000000f00 */
        /* <DEDUP_REMOVED lines=8> */
[----:B------:R-:W-:Y:S01]  /*ad70*/  HFMA2.MMA R214, -RZ, RZ, 0, 1.847743988037109375e-06 ;  /* 0x0000001fffd67435 */ /* 0x000fe200000001ff */
[----:B------:R-:W-:Y:S01]  /*ad80*/  MOV R194, R6 ;  /* 0x0000000600c27202 */ /* 0x000fe20000000f00 */
[----:B-1----:R-:W-:Y:S01]  /*ad90*/  IMAD.MOV.U32 R197, RZ, RZ, R7 ;  /* 0x000000ffffc57224 */ /* 0x002fe200078e0007 */
[----:B------:R-:W-:Y:S01]  /*ada0*/  MOV R200, R213 ;  /* 0x000000d500c87202 */ /* 0x000fe20000000f00 */
[----:B0-----:R-:W-:Y:S01]  /*adb0*/  IMAD.MOV.U32 R225, RZ, RZ, 0x1 ;  /* 0x00000001ffe17424 */ /* 0x001fe200078e00ff */
[----:B------:R-:W-:Y:S01]  /*adc0*/  MOV R4, 0xadf0 ;  /* 0x0000adf000047802 */ /* 0x000fe20000000f00 */
[----:B------:R-:W-:-:S02]  /*add0*/  IMAD.MOV.U32 R227, RZ, RZ, -0x1 ;  /* 0xffffffffffe37424 */ /* 0x000fc400078e00ff */
[----:B------:R-:W-:Y:S05]  /*ade0*/  CALL.REL.NOINC `($__internal_123_$__cuda_sm70_shflsync_down) ;  /* 0x0000017000007944 */ /* 0x000fea0003c00000 */
[----:B0-----:R-:W-:Y:S01]  /*adf0*/  HFMA2.MMA R225, -RZ, RZ, 0, 5.9604644775390625e-08 ;  /* 0x00000001ffe17435 */ /* 0x001fe200000001ff */
[----:B-1----:R-:W-:Y:S01]  /*ae00*/  MOV R6, R200 ;  /* 0x000000c800067202 */ /* 0x002fe20000000f00 */
[----:B------:R-:W-:Y:S01]  /*ae10*/  IMAD.MOV.U32 R200, RZ, RZ, R199 ;  /* 0x000000ffffc87224 */ /* 0x000fe200078e00c7 */
[----:B------:R-:W-:Y:S01]  /*ae20*/  MOV R227, 0xffffffff ;  /* 0xffffffff00e37802 */ /* 0x000fe20000000f00 */
[----:B------:R-:W-:Y:S01]  /*ae30*/  IMAD.MOV.U32 R214, RZ, RZ, 0x1f ;  /* 0x0000001fffd67424 */ /* 0x000fe200078e00ff */
[----:B------:R-:W-:-:S02]  /*ae40*/  MOV R4, 0xae60 ;  /* 0x0000ae6000047802 */ /* 0x000fc40000000f00 */
[----:B------:R-:W-:Y:S05]  /*ae50*/  CALL.REL.NOINC `($__internal_123_$__cuda_sm70_shflsync_down) ;  /* 0x0000010000007944 */ /* 0x000fea0003c00000 */
[----:B------:R-:W-:Y:S01]  /*ae60*/  HFMA2.MMA R224, -RZ, RZ, 0, 1.847743988037109375e-06 ;  /* 0x0000001fffe07435 */ /* 0x000fe200000001ff */
[----:B------:R-:W-:Y:S01]  /*ae70*/  IMAD.MOV.U32 R199, RZ, RZ, R6 ;  /* 0x000000ffffc77224 */ /* 0x000fe200078e0006 */
[----:B------:R-:W-:Y:S01]  /*ae80*/  MOV R222, R18 ;  /* 0x0000001200de7202 */ /* 0x000fe20000000f00 */
[----:B------:R-:W-:Y:S01]  /*ae90*/  IMAD.MOV.U32 R7, RZ, RZ, RZ ;  /* 0x000000ffff077224 */ /* 0x000fe200078e00ff */
[----:B------:R-:W-:Y:S01]  /*aea0*/  MOV R4, 0xaed0 ;  /* 0x0000aed000047802 */ /* 0x000fe20000000f00 */
[----:B0-----:R-:W-:-:S02]  /*aeb0*/  IMAD.MOV.U32 R225, RZ, RZ, -0x1 ;  /* 0xffffffffffe17424 */ /* 0x001fc400078e00ff */
[----:B-1----:R-:W-:Y:S05]  /*aec0*/  CALL.REL.NOINC `($__internal_124_$__cuda_sm70_shflsync_idx_p) ;  /* 0x000000d000007944 */ /* 0x002fea0003c00000 */
[----:B-1----:R-:W-:Y:S01]  /*aed0*/  MOV R213, R7 ;  /* 0x0000000700d57202 */ /* 0x002fe20000000f00 */
[----:B------:R-:W-:Y:S01]  /*aee0*/  HFMA2.MMA R7, -RZ, RZ, 0, 0 ;  /* 0x00000000ff077435 */ /* 0x000fe200000001ff */
[----:B0-----:R-:W-:Y:S01]  /*aef0*/  IMAD.MOV.U32 R222, RZ, RZ, R19 ;  /* 0x000000ffffde7224 */ /* 0x001fe200078e0013 */
[----:B------:R-:W-:Y:S01]  /*af00*/  MOV R225, 0xffffffff ;  /* 0xffffffff00e17802 */ /* 0x000fe20000000f00 */
[----:B------:R-:W-:Y:S01]  /*af10*/  IMAD.MOV.U32 R224, RZ, RZ, 0x1f ;  /* 0x0000001fffe07424 */ /* 0x000fe200078e00ff */
[----:B------:R-:W-:-:S02]  /*af20*/  MOV R4, 0xaf40 ;  /* 0x0000af4000047802 */ /* 0x000fc40000000f00 */
[----:B------:R-:W-:Y:S05]  /*af30*/  CALL.REL.NOINC `($__internal_124_$__cuda_sm70_shflsync_idx_p) ;  /* 0x0000006000007944 */ /* 0x000fea0003c00000 */
[----:B-1----:R-:W-:Y:S01]  /*af40*/  IMAD.MOV.U32 R214, RZ, RZ, R7 ;  /* 0x000000ffffd67224 */ /* 0x002fe200078e0007 */
[----:B0-----:R-:W-:Y:S05]  /*af50*/  BRA `(.L_x_3089) ;  /* 0xffffb9a000007947 */ /* 0x001fea000383ffff */
        .weak           $__internal_123_$__cuda_sm70_shflsync_down
        .type           $__internal_123_$__cuda_sm70_shflsync_down,@function
        .size           $__internal_123_$__cuda_sm70_shflsync_down,($__internal_124_$__cuda_sm70_shflsync_idx_p - $__internal_123_$__cuda_sm70_shflsync_down)
$__internal_123_$__cuda_sm70_shflsync_down:
[----:B------:R-:W-:Y:S01]  /*af60*/  HFMA2.MMA R5, -RZ, RZ, 0, 0 ;  /* 0x00000000ff057435 */ /* 0x000fe200000001ff */
[----:B------:R-:W-:Y:S04]  /*af70*/  WARPSYNC R227 ;  /* 0x000000e300007348 */ /* 0x000fe80003800000 */
[----:B------:R0:W1:Y:S01]  /*af80*/  SHFL.DOWN PT, R200, R200, R225, R214 ;  /* 0x080000e1c8c87389 */ /* 0x00006200000e00d6 */
[----:B------:R-:W-:Y:S05]  /*af90*/  RET.REL.NODEC R4 `(_Z25selective_scan_bwd_kernelI32Selective_Scan_bwd_kernel_traitsILi64ELi16ELb0ELb1ELb0ELb0ELb1EN3c108BFloat16EfEEv12SSMParamsBwd) ;  /* 0xffff506004007950 */ /* 0x000fea0003c3ffff */
        .weak           $__internal_124_$__cuda_sm70_shflsync_idx_p
        .type           $__internal_124_$__cuda_sm70_shflsync_idx_p,@function
        .size           $__internal_124_$__cuda_sm70_shflsync_idx_p,($__internal_125_$__cuda_sm70_shflsync_up - $__internal_124_$__cuda_sm70_shflsync_idx_p)
$__internal_124_$__cuda_sm70_shflsync_idx_p:
[----:B------:R-:W-:Y:S01]  /*afa0*/  IMAD.MOV.U32 R5, RZ, RZ, 0x0 ;  /* 0x00000000ff057424 */ /* 0x000fe200078e00ff */
[----:B------:R-:W-:Y:S04]  /*afb0*/  WARPSYNC R225 ;  /* 0x000000e100007348 */ /* 0x000fe80003800000 */
[----:B------:R0:W1:Y:S01]  /*afc0*/  SHFL.IDX PT, R7, R222, R7, R224 ;  /* 0x00000007de077389 */ /* 0x00006200000e00e0 */
[----:B------:R-:W-:Y:S05]  /*afd0*/  RET.REL.NODEC R4 `(_Z25selective_scan_bwd_kernelI32Selective_Scan_bwd_kernel_traitsILi64ELi16ELb0ELb1ELb0ELb0ELb1EN3c108BFloat16EfEEv12SSMParamsBwd) ;  /* 0xffff502004007950 */ /* 0x000fea0003c3ffff */
        .weak           $__internal_125_$__cuda_sm70_shflsync_up
        .type           $__internal_125_$__cuda_sm70_shflsync_up,@function
        .size           $__internal_125_$__cuda_sm70_shflsync_up,(.L_x_8937 - $__internal_125_$__cuda_sm70_shflsync_up)
$__internal_125_$__cuda_sm70_shflsync_up:
[----:B------:R-:W-:Y:S01]  /*afe0*/  MOV R5, 0x0 ;  /* 0x0000000000057802 */ /* 0x000fe20000000f00 */
[----:B------:R-:W-:Y:S04]  /*aff0*/  WARPSYNC R224 ;  /* 0x000000e000007348 */ /* 0x000fe80003800000 */
[----:B------:R0:W1:Y:S01]  /*b000*/  SHFL.UP PT, R219, R219, R222, R221 ;  /* 0x040000dedbdb7389 */ /* 0x00006200000e00dd */
[----:B------:R-:W-:Y:S05]  /*b010*/  RET.REL.NODEC R4 `(_Z25selective_scan_bwd_kernelI32Selective_Scan_bwd_kernel_traitsILi64ELi16ELb0ELb1ELb0ELb0ELb1EN3c108BFloat16EfEEv12SSMParamsBwd) ;  /* 0xffff4fe004007950 */ /* 0x000fea0003c3ffff */
.L_x_3090:
        /* <DEDUP_REMOVED lines=14> */
.L_x_8937:


//--------------------- .text._Z25selective_scan_bwd_kernelI32Selective_Scan_bwd_kernel_traitsILi64ELi16ELb0ELb1ELb0ELb1ELb0EN3c108BFloat16EfEEv12SSMParamsBwd --------------------------
	.section	.text._Z25selective_scan_bwd_kernelI32Selective_Scan_bwd_kernel_traitsILi64ELi16ELb0ELb1ELb0ELb1ELb0EN3c108BFloat16EfEEv12SSMParamsBwd,"ax",@progbits
	.sectioninfo	@"SHI_REGISTERS=248"
	.align	128
        .global         _Z25selective_scan_bwd_kernelI32Selective_Scan_bwd_kernel_traitsILi64ELi16ELb0ELb1ELb0ELb1ELb0EN3c108BFloat16EfEEv12SSMParamsBwd
        .type           _Z25selective_scan_bwd_kernelI32Selective_Scan_bwd_kernel_traitsILi64ELi16ELb0ELb1ELb0ELb1ELb0EN3c108BFloat16EfEEv12SSMParamsBwd,@function
        .size           _Z25selective_scan_bwd_kernelI32Selective_Scan_bwd_kernel_traitsILi64ELi16ELb0ELb1ELb0ELb1ELb0EN3c108BFloat16EfEEv12SSMParamsBwd,(.L_x_8940 - _Z25selective_scan_bwd_kernelI32Selective_Scan_bwd_kernel_traitsILi64ELi16ELb0ELb1ELb0ELb1ELb0EN3c108BFloat16EfEEv12SSMParamsBwd)
        .other          _Z25selective_scan_bwd_kernelI32Selective_Scan_bwd_kernel_traitsILi64ELi16ELb0ELb1ELb0ELb1ELb0EN3c108BFloat16EfEEv12SSMParamsBwd,@"STO_CUDA_ENTRY STV_DEFAULT"
_Z25selective_scan_bwd_kernelI32Selective_Scan_bwd_kernel_traitsILi64ELi16ELb0ELb1ELb0ELb1ELb0EN3c108BFloat16EfEEv12SSMParamsBwd:
.text._Z25selective_scan_bwd_kernelI32Selective_Scan_bwd_kernel_traitsILi64ELi16ELb0ELb1ELb0ELb1ELb0EN3c108BFloat16EfEEv12SSMParamsBwd:
        /* <DEDUP_REMOVED lines=27> */
[C---:B------:R-:W-:Y:S01]  /*01b0*/  IMAD R10, R165.reuse, c[0x0][0x190], RZ ;  /* 0x00006400a50a7a24 */ /* 0x040fe200078e02ff */
        /* <DEDUP_REMOVED lines=94> */
.L_x_3177:
        /* <DEDUP_REMOVED lines=383> */
[--C-:B------:R-:W-:Y:S01]  /*1f90*/  FADD.FTZ R76, R31, R134.reuse ;  /* 0x000000861f4c7221 */ /* 0x100fe20000010000 */
        /* <DEDUP_REMOVED lines=38> */
.L_x_3093:
[----:B01234-:R-:W-:Y:S05]  /*2200*/  BSYNC B0 ;  /* 0x0000000000007941 */ /* 0x01ffea0003800000 */
.L_x_3092:
        /* <DEDUP_REMOVED lines=39> */
.L_x_3095:
[----:B------:R-:W-:Y:S05]  /*2480*/  BSYNC B0 ;  /* 0x0000000000007941 */ /* 0x000fea0003800000 */
.L_x_3094:
        /* <DEDUP_REMOVED lines=39> */
.L_x_3097:
[----:B------:R-:W-:Y:S05]  /*2700*/  BSYNC B0 ;  /* 0x0000000000007941 */ /* 0x000fea0003800000 */
.L_x_3096:
        /* <DEDUP_REMOVED lines=39> */
.L_x_3099:
[----:B------:R-:W-:Y:S05]  /*2980*/  BSYNC B0 ;  /* 0x0000000000007941 */ /* 0x000fea0003800000 */
.L_x_3098:
        /* <DEDUP_REMOVED lines=39> */
.L_x_3101:
[----:B------:R-:W-:Y:S05]  /*2c00*/  BSYNC B0 ;  /* 0x0000000000007941 */ /* 0x000fea0003800000 */
.L_x_3100:
        /* <DEDUP_REMOVED lines=39> */
.L_x_3103:
[----:B------:R-:W-:Y:S05]  /*2e80*/  BSYNC B0 ;  /* 0x0000000000007941 */ /* 0x000fea0003800000 */
.L_x_3102:
        /* <DEDUP_REMOVED lines=39> */
.L_x_3105:
[----:B------:R-:W-:Y:S05]  /*3100*/  BSYNC B0 ;  /* 0x0000000000007941 */ /* 0x000fea0003800000 */
.L_x_3104:
        /* <DEDUP_REMOVED lines=40> */
.L_x_3107:
[----:B------:R-:W-:Y:S05]  /*3390*/  BSYNC B0 ;  /* 0x0000000000007941 */ /* 0x000fea0003800000 */
.L_x_3106:
        /* <DEDUP_REMOVED lines=38> */
.L_x_3109:
[----:B------:R-:W-:Y:S05]  /*3600*/  BSYNC B0 ;  /* 0x0000000000007941 */ /* 0x000fea0003800000 */
.L_x_3108:
[----:B------:R-:W-:Y:S01]  /*3610*/  PRMT R47, RZ, 0x5410, R0 ;  /* 0x00005410ff2f7816 */ /* 0x000fe20000000000 */
[----:B------:R-:W-:Y:S01]  /*3620*/  BSSY B0, `(.L_x_3110) ;  /* 0x0000026000007945 */ /* 0x000fe20003800000 */
[----:B------:R-:W-:Y:S01]  /*3630*/  HFMA2.MMA R46, -RZ, RZ, 0, 0 ;  /* 0x00000000ff2e7435 */ /* 0x000fe200000001ff */
[----:B------:R-:W-:Y:S01]  /*3640*/  FSETP.GTU.FTZ.AND P2, PT, R50, 20, PT ;  /* 0x41a000003200780b */ /* 0x000fe20003f5c000 */
[----:B------:R-:W-:Y:S01]  /*3650*/  CS2R R48, SRZ ;  /* 0x0000000000307805 */ /* 0x000fe2000001ff00 */
[----:B------:R-:W-:Y:S02]  /*3660*/  IMAD.MOV.U32 R51, RZ, RZ, RZ ;  /* 0x000000ffff337224 */ /* 0x000fe400078e00ff */
        /* <DEDUP_REMOVED lines=33> */
.L_x_3111:
[----:B------:R-:W-:Y:S05]  /*3880*/  BSYNC B0 ;  /* 0x0000000000007941 */ /* 0x000fea0003800000 */
.L_x_3110:
        /* <DEDUP_REMOVED lines=37> */
.L_x_3113:
[----:B------:R-:W-:Y:S05]  /*3ae0*/  BSYNC B0 ;  /* 0x0000000000007941 */ /* 0x000fea0003800000 */
.L_x_3112:
        /* <DEDUP_REMOVED lines=33> */
.L_x_3115:
[----:B------:R-:W-:Y:S05]  /*3d00*/  BSYNC B0 ;  /* 0x0000000000007941 */ /* 0x000fea0003800000 */
.L_x_3114:
        /* <DEDUP_REMOVED lines=33> */
.L_x_3117:
[----:B------:R-:W-:Y:S05]  /*3f20*/  BSYNC B0 ;  /* 0x0000000000007941 */ /* 0x000fea0003800000 */
.L_x_3116:
        /* <DEDUP_REMOVED lines=33> */
.L_x_3119:
[----:B------:R-:W-:Y:S05]  /*4140*/  BSYNC B0 ;  /* 0x0000000000007941 */ /* 0x000fea0003800000 */
.L_x_3118:
        /* <DEDUP_REMOVED lines=33> */
.L_x_3121:
[----:B------:R-:W-:Y:S05]  /*4360*/  BSYNC B0 ;  /* 0x0000000000007941 */ /* 0x000fea0003800000 */
.L_x_3120:
        /* <DEDUP_REMOVED lines=33> */
.L_x_3123:
[----:B------:R-:W-:Y:S05]  /*4580*/  BSYNC B0 ;  /* 0x0000000000007941 */ /* 0x000fea0003800000 */
.L_x_3122:
        /* <DEDUP_REMOVED lines=28> */
[----:B------:R-:W-:Y:S01]  /*4750*/  CS2R R48, SRZ ;  /* 0x0000000000307805 */ /* 0x000fe2000001ff00 */
[----:B------:R-:W-:Y:S01]  /*4760*/  MOV R0, RZ ;  /* 0x000000ff00007202 */ /* 0x000fe20000000f00 */
[----:B------:R-:W-:Y:S01]  /*4770*/  IMAD.MOV.U32 R51, RZ, RZ, RZ ;  /* 0x000000ffff337224 */ /* 0x000fe200078e00ff */
[----:B------:R-:W-:Y:S01]  /*4780*/  IADD3 R20, R20, -R5, RZ ;  /* 0x8000000514147210 */ /* 0x000fe20007ffe0ff */
[----:B------:R-:W-:Y:S01]  /*4790*/  CS2R R44, SRZ ;  /* 0x00000000002c7805 */ /* 0x000fe2000001ff00 */
[----:B------:R-:W-:Y:S01]  /*47a0*/  CS2R R42, SRZ ;  /* 0x00000000002a7805 */ /* 0x000fe2000001ff00 */
[----:B------:R-:W-:Y:S01]  /*47b0*/  CS2R R40, SRZ ;  /* 0x0000000000287805 */ /* 0x000fe2000001ff00 */
[----:B------:R-:W-:-:S02]  /*47c0*/  IMAD.MOV.U32 R38, RZ, RZ, RZ ;  /* 0x000000ffff267224 */ /* 0x000fc400078e00ff */
.L_x_3172:
[----:B------:R-:W-:Y:S02]  /*47d0*/  SHF.R.S32.HI R140, RZ, 0x1f, R23 ;  /* 0x0000001fff8c7819 */ /* 0x000fe40000011417 */
[----:B------:R-:W-:-:S02]  /*47e0*/  IADD3 R153, -R119, c[0x0][0x168], RZ ;  /* 0x00005a0077997a10 */ /* 0x000fc40007ffe1ff */
[C---:B------:R-:W-:Y:S02]  /*47f0*/  LOP3.LUT R4, R8.reuse, 0x20, RZ, 0xfc, !PT ;  /* 0x0000002008047812 */ /* 0x040fe400078efcff */
[----:B------:R-:W-:Y:S02]  /*4800*/  LOP3.LUT R6, R8, 0x40, RZ, 0xfc, !PT ;  /* 0x0000004008067812 */ /* 0x000fe400078efcff */
[--C-:B------:R-:W-:Y:S02]  /*4810*/  SHF.R.S32.HI R9, RZ, 0x1f, R8.reuse ;  /* 0x0000001fff097819 */ /* 0x100fe40000011408 */
[-C--:B------:R-:W-:Y:S01]  /*4820*/  ISETP.GE.AND P1, PT, R4, R153.reuse, PT ;  /* 0x000000990400720c */ /* 0x080fe20003f26270 */
[----:B------:R-:W-:Y:S01]  /*4830*/  IMAD R4, R140, c[0x0][0x1a0], RZ ;  /* 0x000068008c047a24 */ /* 0x000fe200078e02ff */
[----:B------:R-:W-:Y:S01]  /*4840*/  ISETP.GE.AND P0, PT, R6, R153, PT ;  /* 0x000000990600720c */ /* 0x000fe20003f06270 */
[----:B------:R-:W-:Y:S01]  /*4850*/  IMAD.WIDE.U32 R6, R23, c[0x0][0x1a0], R8 ;  /* 0x0000680017067a25 */ /* 0x000fe200078e0008 */
[----:B------:R-:W-:-:S02]  /*4860*/  LOP3.LUT R16, R8, 0x60, RZ, 0xfc, !PT ;  /* 0x0000006008107812 */ /* 0x000fc400078efcff */
[-C--:B------:R-:W-:Y:S01]  /*4870*/  ISETP.GE.AND P2, PT, R8, R153.reuse, PT ;  /* 0x000000990800720c */ /* 0x080fe20003f46270 */
[----:B------:R-:W-:Y:S01]  /*4880*/  IMAD R5, R23, c[0x0][0x1a4], R4 ;  /* 0x0000690017057a24 */ /* 0x000fe200078e0204 */
[----:B------:R-:W-:Y:S02]  /*4890*/  ISETP.GE.AND P4, PT, R16, R153, PT ;  /* 0x000000991000720c */ /* 0x000fe40003f86270 */
[----:B------:R-:W-:Y:S02]  /*48a0*/  LOP3.LUT R16, R8, 0x80, RZ, 0xfc, !PT ;  /* 0x0000008008107812 */ /* 0x000fe400078efcff */
[----:B------:R-:W-:Y:S02]  /*48b0*/  IADD3 R5, R7, R5, RZ ;  /* 0x0000000507057210 */ /* 0x000fe40007ffe0ff */
[----:B------:R-:W-:Y:S02]  /*48c0*/  LEA R4, P3, R6, R125, 0x1 ;  /* 0x0000007d06047211 */ /* 0x000fe400078608ff */
[----:B------:R-:W-:-:S02]  /*48d0*/  LOP3.LUT R18, R8, 0xa0, RZ, 0xfc, !PT ;  /* 0x000000a008127812 */ /* 0x000fc400078efcff */
[----:B------:R-:W-:Y:S02]  /*48e0*/  PRMT R19, RZ, 0x7610, R19 ;  /* 0x00007610ff137816 */ /* 0x000fe40000000013 */
[----:B------:R-:W-:Y:S02]  /*48f0*/  ISETP.GE.AND P6, PT, R16, R153, PT ;  /* 0x000000991000720c */ /* 0x000fe40003fc6270 */
[----:B------:R-:W-:Y:S02]  /*4900*/  LEA.HI.X R5, R6, R123, R5, 0x1, P3 ;  /* 0x0000007b06057211 */ /* 0x000fe400018f0c05 */
[C---:B------:R-:W-:Y:S02]  /*4910*/  LOP3.LUT R16, R8.reuse, 0xc0, RZ, 0xfc, !PT ;  /* 0x000000c008107812 */ /* 0x040fe400078efcff */
[----:B------:R-:W-:Y:S01]  /*4920*/  LOP3.LUT R6, R8, 0xe0, RZ, 0xfc, !PT ;  /* 0x000000e008067812 */ /* 0x000fe200078efcff */
[----:B------:R0:W2:Y:S01]  /*4930*/  @!P2 LDG.E.U16 R19, [R4.64] ;  /* 0x000000040413a981 */ /* 0x0000a2000c1e1500 */
[----:B------:R-:W-:-:S02]  /*4940*/  ISETP.GE.AND P5, PT, R18, R153, PT ;  /* 0x000000991200720c */ /* 0x000fc40003fa6270 */
[----:B------:R-:W-:Y:S02]  /*4950*/  PRMT R145, RZ, 0x7610, R145 ;  /* 0x00007610ff917816 */ /* 0x000fe40000000091 */
        /* <DEDUP_REMOVED lines=11> */
[----:B------:R0:W3:Y:S01]  /*4a10*/  @!P6 LDG.E.U16 R147, [R4.64+0x100] ;  /* 0x000100040493e981 */ /* 0x0000e2000c1e1500 */
[C---:B------:R-:W-:Y:S02]  /*4a20*/  LOP3.LUT R16, R8.reuse, 0x160, RZ, 0xfc, !PT ;  /* 0x0000016008107812 */ /* 0x040fe400078efcff */
[----:B------:R-:W-:Y:S01]  /*4a30*/  LOP3.LUT R6, R8, 0x140, RZ, 0xfc, !PT ;  /* 0x0000014008067812 */ /* 0x000fe200078efcff */
[----:B------:R0:W3:Y:S01]  /*4a40*/  @!P4 LDG.E.U16 R142, [R4.64+0xc0] ;  /* 0x0000c004048ec981 */ /* 0x0000e2000c1e1500 */
[----:B------:R-:W-:-:S02]  /*4a50*/  PRMT R144, RZ, 0x7610, R144 ;  /* 0x00007610ff907816 */ /* 0x000fc40000000090 */
[-C--:B------:R-:W-:Y:S01]  /*4a60*/  ISETP.GE.AND P6, PT, R16, R153.reuse, PT ;  /* 0x000000991000720c */ /* 0x080fe20003fc6270 */
[----:B------:R-:W-:Y:S01]  /*4a70*/  IMAD R16, R136, c[0x0][0x180], RZ ;  /* 0x0000600088107a24 */ /* 0x000fe200078e02ff */
[-C--:B------:R-:W-:Y:S02]  /*4a80*/  ISETP.GE.AND P4, PT, R6, R153.reuse, PT ;  /* 0x000000990600720c */ /* 0x080fe40003f86270 */
[----:B------:R-:W-:Y:S01]  /*4a90*/  LOP3.LUT R6, R8, 0x180, RZ, 0xfc, !PT ;  /* 0x0000018008067812 */ /* 0x000fe200078efcff */
[----:B------:R0:W3:Y:S01]  /*4aa0*/  @!P5 LDG.E.U16 R144, [R4.64+0x140] ;  /* 0x000140040490d981 */ /* 0x0000e2000c1e1500 */
[----:B------:R-:W-:Y:S01]  /*4ab0*/  PRMT R146, RZ, 0x7610, R146 ;  /* 0x00007610ff927816 */ /* 0x000fe20000000092 */
[C---:B------:R-:W-:Y:S01]  /*4ac0*/  IMAD R17, R143.reuse, c[0x0][0x184], R16 ;  /* 0x000061008f117a24 */ /* 0x040fe200078e0210 */
[----:B------:R-:W-:Y:S01]  /*4ad0*/  ISETP.GE.AND P5, PT, R6, R153, PT ;  /* 0x000000990600720c */ /* 0x000fe20003fa6270 */
[----:B------:R-:W-:Y:S01]  /*4ae0*/  IMAD.WIDE.U32 R6, R143, c[0x0][0x180], RZ ;  /* 0x000060008f067a25 */ /* 0x000fe200078e00ff */
[----:B------:R-:W-:-:S02]  /*4af0*/  LOP3.LUT R16, R8, 0x1c0, RZ, 0xfc, !PT ;  /* 0x000001c008107812 */ /* 0x000fc400078efcff */
[----:B------:R0:W3:Y:S01]  /*4b00*/  @!P2 LDG.E.U16 R146, [R4.64+0x1c0] ;  /* 0x0001c0040492a981 */ /* 0x0000e2000c1e1500 */
        /* <DEDUP_REMOVED lines=8> */
[----:B------:R0:W3:Y:S01]  /*4b90*/  @!P0 LDG.E.U16 R148, [R4.64+0x240] ;  /* 0x0002400404948981 */ /* 0x0000e2000c1e1500 */
[----:B------:R-:W-:Y:S02]  /*4ba0*/  LEA R16, P0, R6, c[0x0][0x220], 0x2 ;  /* 0x0000880006107a11 */ /* 0x000fe400078010ff */
[----:B------:R-:W-:Y:S01]  /*4bb0*/  IADD3 R7, R7, R17, RZ ;  /* 0x0000001107077210 */ /* 0x000fe20007ffe0ff */
[----:B------:R0:W3:Y:S01]  /*4bc0*/  @!P3 LDG.E.U16 R149, [R4.64+0x180] ;  /* 0x000180040495b981 */ /* 0x0000e2000c1e1500 */
[----:B------:R-:W-:Y:S02]  /*4bd0*/  PRMT R151, RZ, 0x7610, R151 ;  /* 0x00007610ff977816 */ /* 0x000fe40000000097 */
[----:B------:R-:W-:Y:S02]  /*4be0*/  ISETP.GE.AND P3, PT, R138, R153, PT ;  /* 0x000000998a00720c */ /* 0x000fe40003f66270 */
[----:B------:R-:W-:-:S02]  /*4bf0*/  LOP3.LUT R138, R8, 0x1e0, RZ, 0xfc, !PT ;  /* 0x000001e0088a7812 */ /* 0x000fc400078efcff */
[----:B------:R-:W-:Y:S01]  /*4c00*/  LEA.HI.X R17, R6, c[0x0][0x224], R7, 0x2, P0 ;  /* 0x0000890006117a11 */ /* 0x000fe200000f1407 */
[----:B------:R0:W3:Y:S01]  /*4c10*/  @!P1 LDG.E.U16 R151, [R4.64+0x200] ;  /* 0x0002000404979981 */ /* 0x0000e2000c1e1500 */
[----:B------:R-:W-:-:S03]  /*4c20*/  ISETP.GE.AND P1, PT, R138, R153, PT ;  /* 0x000000998a00720c */ /* 0x000fc60003f26270 */
[----:B------:R1:W3:Y:S01]  /*4c30*/  LDG.E R138, [R16.64] ;  /* 0x00000004108a7981 */ /* 0x0002e2000c1e1900 */
[----:B------:R-:W-:Y:S02]  /*4c40*/  PRMT R153, RZ, 0x7610, R153 ;  /* 0x00007610ff997816 */ /* 0x000fe40000000099 */
[----:B------:R-:W-:Y:S02]  /*4c50*/  PRMT R150, RZ, 0x7610, R150 ;  /* 0x00007610ff967816 */ /* 0x000fe40000000096 */
[----:B------:R-:W-:Y:S02]  /*4c60*/  PRMT R155, RZ, 0x7610, R155 ;  /* 0x00007610ff9b7816 */ /* 0x000fe4000000009b */
[----:B------:R-:W-:Y:S01]  /*4c70*/  PRMT R152, RZ, 0x7610, R152 ;  /* 0x00007610ff987816 */ /* 0x000fe20000000098 */
[----:B------:R0:W3:Y:S01]  /*4c80*/  @!P4 LDG.E.U16 R153, [R4.64+0x280] ;  /* 0x000280040499c981 */ /* 0x0000e2000c1e1500 */
[----:B------:R-:W-:Y:S02]  /*4c90*/  PRMT R157, RZ, 0x7610, R157 ;  /* 0x00007610ff9d7816 */ /* 0x000fe4000000009d */
[----:B------:R-:W-:Y:S01]  /*4ca0*/  PRMT R154, RZ, 0x7610, R154 ;  /* 0x00007610ff9a7816 */ /* 0x000fe2000000009a */
[----:B------:R0:W3:Y:S04]  /*4cb0*/  @!P6 LDG.E.U16 R150, [R4.64+0x2c0] ;  /* 0x0002c0040496e981 */ /* 0x0000e8000c1e1500 */
[----:B------:R0:W3:Y:S04]  /*4cc0*/  @!P5 LDG.E.U16 R155, [R4.64+0x300] ;  /* 0x00030004049bd981 */ /* 0x0000e8000c1e1500 */
[----:B------:R0:W3:Y:S04]  /*4cd0*/  @!P3 LDG.E.U16 R152, [R4.64+0x340] ;  /* 0x000340040498b981 */ /* 0x0000e8000c1e1500 */
[----:B------:R0:W3:Y:S04]  /*4ce0*/  @!P2 LDG.E.U16 R157, [R4.64+0x380] ;  /* 0x00038004049da981 */ /* 0x0000e8000c1e1500 */
[----:B------:R0:W3:Y:S01]  /*4cf0*/  @!P1 LDG.E.U16 R154, [R4.64+0x3c0] ;  /* 0x0003c004049a9981 */ /* 0x0000e2000c1e1500 */
        /* <DEDUP_REMOVED lines=13> */
[----:B------:R-:W-:Y:S02]  /*4dd0*/  LOP3.LUT P0, RZ, R124, 0x1f, RZ, 0xc0, !PT ;  /* 0x0000001f7cff7812 */ /* 0x000fe4000780c0ff */
[----:B------:R-:W-:Y:S02]  /*4de0*/  SHF.L.U32 R169, R4, 0x2, RZ ;  /* 0x0000000204a97819 */ /* 0x000fe400000006ff */
[----:B------:R-:W-:Y:S02]  /*4df0*/  ISETP.LT.OR P0, PT, R163, 0x2, P0 ;  /* 0x00000002a300780c */ /* 0x000fe40000701670 */
[----:B-1----:R-:W-:-:S11]  /*4e00*/  MOV R17, RZ ;  /* 0x000000ff00117202 */ /* 0x002fd60000000f00 */
[----:B------:R-:W-:-:S05]  /*4e10*/  @!P0 IADD3 R16, R163, -0x2, RZ ;  /* 0xfffffffea3108810 */ /* 0x000fca0007ffe0ff */
[----:B------:R-:W-:Y:S02]  /*4e20*/  @!P0 IMAD R5, R16, c[0x0][0x16c], R23 ;  /* 0x00005b0010058a24 */ /* 0x000fe400078e0217 */
[----:B------:R-:W-:Y:S02]  /*4e30*/  IMAD.MOV.U32 R16, RZ, RZ, 0x3f800000 ;  /* 0x3f800000ff107424 */ /* 0x000fe400078e00ff */
[----:B------:R-:W-:Y:S01]  /*4e40*/  @!P0 IMAD.WIDE R4, R5, 0x8, R14 ;  /* 0x0000000805048825 */ /* 0x000fe200078e020e */
        /* <DEDUP_REMOVED lines=24> */
[----:B--2---:R0:W-:Y:S04]  /*4fd0*/  STS.U16 [R118], R19 ;  /* 0x0000001376007388 */ /* 0x0041e80000000400 */
[----:B----4-:R-:W-:Y:S04]  /*4fe0*/  STS.U16 [R117+0x40], R18 ;  /* 0x0000401275007388 */ /* 0x010fe80000000400 */
[----:B---3--:R-:W-:Y:S04]  /*4ff0*/  STS.U16 [R116+0x80], R145 ;  /* 0x0000809174007388 */ /* 0x008fe80000000400 */
        /* <DEDUP_REMOVED lines=30> */
[----:B------:R-:W3:Y:S04]  /*51e0*/  LDS.U16 R147, [R102+0x1a] ;  /* 0x00001a0066937984 */ /* 0x000ee80000000400 */
[----:B------:R-:W3:Y:S04]  /*51f0*/  LDS.U16 R146, [R102+0x1c] ;  /* 0x00001c0066927984 */ /* 0x000ee80000000400 */
[----:B------:R-:W4:Y:S04]  /*5200*/  LDS.U16 R145, [R102+0x1e] ;  /* 0x00001e0066917984 */ /* 0x000f280000000400 */
[----:B------:R0:W5:Y:S04]  /*5210*/  LDG.E R159, [R6.64] ;  /* 0x00000004069f7981 */ /* 0x000168000c1e1900 */
[----:B-1----:R1:W-:Y:S04]  /*5220*/  STS [R169+0x1d10], R174 ;  /* 0x001d10aea9007388 */ /* 0x0023e80000000800 */
[----:B------:R-:W-:Y:S01]  /*5230*/  BAR.SYNC.DEFER_BLOCKING 0x0 ;  /* 0x0000000000007b1d */ /* 0x000fe20000010000 */
[----:B0-----:R-:W-:-:S02]  /*5240*/  FMUL.FTZ R19, R160, R77 ;  /* 0x0000004da0137220 */ /* 0x001fc40000410000 */
[C---:B------:R-:W-:Y:S02]  /*5250*/  FMUL.FTZ R167, R160.reuse, R76 ;  /* 0x0000004ca0a77220 */ /* 0x040fe40000410000 */
[----:B------:R-:W-:Y:S02]  /*5260*/  FMUL.FTZ R166, R160, R75 ;  /* 0x0000004ba0a67220 */ /* 0x000fe40000410000 */
[----:B------:R-:W0:Y:S01]  /*5270*/  MUFU.EX2 R19, R19 ;  /* 0x0000001300137308 */ /* 0x000e220000000800 */
[----:B------:R-:W-:-:S07]  /*5280*/  PRMT R6, RZ, 0x5410, R99 ;  /* 0x00005410ff067816 */ /* 0x000fce0000000063 */
[----:B------:R-:W0:Y:S01]  /*5290*/  MUFU.EX2 R167, R167 ;  /* 0x000000a700a77308 */ /* 0x000e220000000800 */
[----:B------:R-:W-:Y:S01]  /*52a0*/  FMUL.FTZ R161, R160, R74 ;  /* 0x0000004aa0a17220 */ /* 0x000fe20000410000 */
[----:B------:R-:W-:Y:S02]  /*52b0*/  PRMT R7, RZ, 0x5410, R100 ;  /* 0x00005410ff077816 */ /* 0x000fe40000000064 */
[----:B--2---:R-:W-:-:S04]  /*52c0*/  PRMT R144, RZ, 0x5410, R144 ;  /* 0x00005410ff907816 */ /* 0x004fc80000000090 */
[----:B------:R-:W2:Y:S01]  /*52d0*/  MUFU.EX2 R166, R166 ;  /* 0x000000a600a67308 */ /* 0x000ea20000000800 */
[----:B------:R0:W5:Y:S01]  /*52e0*/  @!P0 LDG.E.64 R16, [R4.64] ;  /* 0x0000000404108981 */ /* 0x000162000c1e1b00 */
[----:B---3--:R-:W-:Y:S01]  /*52f0*/  PRMT R142, RZ, 0x5410, R142 ;  /* 0x00005410ff8e7816 */ /* 0x008fe2000000008e */
[C---:B------:R-:W-:Y:S01]  /*5300*/  FMUL.FTZ R18, R160.reuse, R73 ;  /* 0x00000049a0127220 */ /* 0x040fe20000410000 */
[----:B0-----:R-:W-:Y:S01]  /*5310*/  PRMT R4, RZ, 0x5410, R101 ;  /* 0x00005410ff047816 */ /* 0x001fe20000000065 */
[C---:B------:R-:W-:Y:S01]  /*5320*/  FMUL.FTZ R168, R160.reuse, R72 ;  /* 0x00000048a0a87220 */ /* 0x040fe20000410000 */
[----:B----4-:R-:W-:Y:S01]  /*5330*/  PRMT R158, RZ, 0x5410, R158 ;  /* 0x00005410ff9e7816 */ /* 0x010fe2000000009e */
[----:B-1----:R-:W-:Y:S02]  /*5340*/  FMUL.FTZ R169, R160, R69 ;  /* 0x00000045a0a97220 */ /* 0x002fe40000410000 */
[----:B------:R-:W-:Y:S02]  /*5350*/  FMUL.FTZ R5, R4, R77 ;  /* 0x0000004d04057220 */ /* 0x000fe40000410000 */
[----:B------:R-:W-:-:S02]  /*5360*/  FMUL.FTZ R170, R160, R68 ;  /* 0x00000044a0aa7220 */ /* 0x000fc40000410000 */
[C---:B------:R-:W-:Y:S02]  /*5370*/  FMUL.FTZ R171, R160.reuse, R65 ;  /* 0x00000041a0ab7220 */ /* 0x040fe40000410000 */
[C---:B------:R-:W-:Y:S02]  /*5380*/  FMUL.FTZ R172, R160.reuse, R64 ;  /* 0x00000040a0ac7220 */ /* 0x040fe40000410000 */
[C---:B------:R-:W-:Y:S02]  /*5390*/  FMUL.FTZ R173, R160.reuse, R61 ;  /* 0x0000003da0ad7220 */ /* 0x040fe40000410000 */
[C---:B------:R-:W-:Y:S02]  /*53a0*/  FMUL.FTZ R178, R160.reuse, R58 ;  /* 0x0000003aa0b27220 */ /* 0x040fe40000410000 */
[----:B------:R-:W-:Y:S02]  /*53b0*/  FMUL.FTZ R181, R160, R57 ;  /* 0x00000039a0b57220 */ /* 0x000fe40000410000 */
[----:B------:R-:W-:-:S02]  /*53c0*/  FMUL.FTZ R4, R6, R75 ;  /* 0x0000004b06047220 */ /* 0x000fc40000410000 */
[C---:B------:R-:W-:Y:S02]  /*53d0*/  FMUL.FTZ R186, R160.reuse, R50 ;  /* 0x00000032a0ba7220 */ /* 0x040fe40000410000 */
[----:B------:R-:W-:Y:S01]  /*53e0*/  FMUL.FTZ R185, R160, R47 ;  /* 0x0000002fa0b97220 */ /* 0x000fe20000410000 */
[----:B------:R-:W0:Y:S01]  /*53f0*/  MUFU.EX2 R161, R161 ;  /* 0x000000a100a17308 */ /* 0x000e220000000800 */
[----:B------:R-:W-:Y:S02]  /*5400*/  FMUL.FTZ R6, R176, R73 ;  /* 0x00000049b0067220 */ /* 0x000fe40000410000 */
[----:B------:R-:W-:Y:S02]  /*5410*/  FMUL.FTZ R160, R174, R19 ;  /* 0x00000013aea07220 */ /* 0x000fe40000410000 */
[----:B------:R-:W-:Y:S02]  /*5420*/  FMUL.FTZ R7, R7, R76 ;  /* 0x0000004c07077220 */ /* 0x000fe40000410000 */
[----:B------:R-:W-:-:S02]  /*5430*/  FMUL.FTZ R175, R144, R175 ;  /* 0x000000af90af7220 */ /* 0x000fc40000410000 */
[----:B------:R-:W-:Y:S01]  /*5440*/  FMUL.FTZ R176, R142, R5 ;  /* 0x000000058eb07220 */ /* 0x000fe20000410000 */
[----:B------:R-:W-:Y:S01]  /*5450*/  PRMT R157, RZ, 0x5410, R157 ;  /* 0x00005410ff9d7816 */ /* 0x000fe2000000009d */
[----:B------:R-:W-:Y:S01]  /*5460*/  FMUL.FTZ R177, R167, R160 ;  /* 0x000000a0a7b17220 */ /* 0x000fe20000410000 */
[----:B------:R-:W1:Y:S01]  /*5470*/  MUFU.EX2 R18, R18 ;  /* 0x0000001200127308 */ /* 0x000e620000000800 */
[----:B------:R-:W-:Y:S02]  /*5480*/  FMUL.FTZ R180, R158, R7 ;  /* 0x000000079eb47220 */ /* 0x000fe40000410000 */
[----:B------:R-:W-:Y:S01]  /*5490*/  FFMA.FTZ R5, R175, R19, R176 ;  /* 0x00000013af057223 */ /* 0x000fe200000100b0 */
[----:B------:R-:W-:Y:S01]  /*54a0*/  PRMT R156, RZ, 0x5410, R156 ;  /* 0x00005410ff9c7816 */ /* 0x000fe2000000009c */
[----:B--2---:R-:W-:Y:S02]  /*54b0*/  FMUL.FTZ R160, R166, R177 ;  /* 0x000000b1a6a07220 */ /* 0x004fe40000410000 */
[----:B------:R-:W-:Y:S01]  /*54c0*/  FMUL.FTZ R177, R157, R4 ;  /* 0x000000049db17220 */ /* 0x000fe20000410000 */
[----:B------:R-:W2:Y:S01]  /*54d0*/  MUFU.EX2 R168, R168 ;  /* 0x000000a800a87308 */ /* 0x000ea20000000800 */
[----:B------:R-:W-:Y:S01]  /*54e0*/  FFMA.FTZ R5, R167, R5, R180 ;  /* 0x00000005a7057223 */ /* 0x000fe200000100b4 */
[----:B------:R-:W-:Y:S01]  /*54f0*/  ISETP.NE.AND P0, PT, R124, 0x3f, PT ;  /* 0x0000003f7c00780c */ /* 0x000fe20003f05270 */
[----:B------:R-:W-:Y:S01]  /*5500*/  FMUL.FTZ R182, R156, R179 ;  /* 0x000000b39cb67220 */ /* 0x000fe20000410000 */
[----:B------:R-:W-:Y:S01]  /*5510*/  PRMT R155, RZ, 0x5410, R155 ;  /* 0x00005410ff9b7816 */ /* 0x000fe2000000009b */
[----:B------:R-:W-:-:S03]  /*5520*/  FFMA.FTZ R5, R166, R5, R177 ;  /* 0x00000005a6057223 */ /* 0x000fc600000100b1 */
[----:B------:R-:W3:Y:S01]  /*5530*/  MUFU.EX2 R169, R169 ;  /* 0x000000a900a97308 */ /* 0x000ee20000000800 */
[----:B------:R-:W-:Y:S01]  /*5540*/  PRMT R154, RZ, 0x5410, R154 ;  /* 0x00005410ff9a7816 */ /* 0x000fe2000000009a */
[----:B0-----:R-:W-:Y:S02]  /*5550*/  FMUL.FTZ R7, R161, R160 ;  /* 0x000000a0a1077220 */ /* 0x001fe40000410000 */
[----:B------:R-:W-:Y:S02]  /*5560*/  FMUL.FTZ R179, R155, R6 ;  /* 0x000000069bb37220 */ /* 0x000fe40000410000 */
[----:B------:R-:W-:Y:S01]  /*5570*/  FFMA.FTZ R5, R161, R5, R182 ;  /* 0x00000005a1057223 */ /* 0x000fe200000100b6 */
[----:B------:R-:W-:Y:S01]  /*5580*/  PRMT R153, RZ, 0x5410, R153 ;  /* 0x00005410ff997816 */ /* 0x000fe20000000099 */
[----:B------:R-:W0:Y:S01]  /*5590*/  MUFU.EX2 R170, R170 ;  /* 0x000000aa00aa7308 */ /* 0x000e220000000800 */
[----:B-1----:R-:W-:Y:S01]  /*55a0*/  FMUL.FTZ R7, R18, R7 ;  /* 0x0000000712077220 */ /* 0x002fe20000410000 */
[----:B------:R-:W-:Y:S01]  /*55b0*/  PRMT R152, RZ, 0x5410, R152 ;  /* 0x00005410ff987816 */ /* 0x000fe20000000098 */
[----:B------:R-:W-:Y:S01]  /*55c0*/  FMUL.FTZ R183, R154, R183 ;  /* 0x000000b79ab77220 */ /* 0x000fe20000410000 */
[----:B------:R1:W4:Y:S01]  /*55d0*/  @P0 LDS R188, [R124.X4+0x2514] ;  /* 0x002514007cbc0984 */ /* 0x0003220000004800 */
[----:B------:R-:W-:-:S03]  /*55e0*/  FFMA.FTZ R5, R18, R5, R179 ;  /* 0x0000000512057223 */ /* 0x000fc600000100b3 */
[----:B------:R-:W0:Y:S01]  /*55f0*/  MUFU.EX2 R171, R171 ;  /* 0x000000ab00ab7308 */ /* 0x000e220000000800 */
[C---:B--2---:R-:W-:Y:S02]  /*5600*/  FMUL.FTZ R4, R168.reuse, R7 ;  /* 0x00000007a8047220 */ /* 0x044fe40000410000 */
[----:B------:R-:W-:Y:S02]  /*5610*/  FMUL.FTZ R184, R153, R184 ;  /* 0x000000b899b87220 */ /* 0x000fe40000410000 */
[----:B------:R-:W-:-:S03]  /*5620*/  FFMA.FTZ R5, R168, R5, R183 ;  /* 0x00000005a8057223 */ /* 0x000fc600000100b7 */
[----:B------:R-:W2:Y:S01]  /*5630*/  MUFU.EX2 R172, R172 ;  /* 0x000000ac00ac7308 */ /* 0x000ea20000000800 */
[----:B------:R-:W-:Y:S01]  /*5640*/  PRMT R151, RZ, 0x5410, R151 ;  /* 0x00005410ff977816 */ /* 0x000fe20000000097 */
[C---:B---3--:R-:W-:Y:S02]  /*5650*/  FMUL.FTZ R7, R169.reuse, R4 ;  /* 0x00000004a9077220 */ /* 0x048fe40000410000 */
[----:B------:R-:W-:Y:S02]  /*5660*/  FMUL.FTZ R187, R152, R187 ;  /* 0x000000bb98bb7220 */ /* 0x000fe40000410000 */
[----:B------:R-:W-:Y:S02]  /*5670*/  FFMA.FTZ R5, R169, R5, R184 ;  /* 0x00000005a9057223 */ /* 0x000fe400000100b8 */
[----:B------:R-:W3:Y:S01]  /*5680*/  MUFU.EX2 R173, R173 ;  /* 0x000000ad00ad7308 */ /* 0x000ee20000000800 */
[----:B------:R-:W-:Y:S01]  /*5690*/  PRMT R150, RZ, 0x5410, R150 ;  /* 0x00005410ff967816 */ /* 0x000fe20000000096 */
[----:B0-----:R-:W-:-:S02]  /*56a0*/  FMUL.FTZ R4, R170, R7 ;  /* 0x00000007aa047220 */ /* 0x001fc40000410000 */
[----:B------:R-:W-:Y:S02]  /*56b0*/  FMUL.FTZ R190, R151, R190 ;  /* 0x000000be97be7220 */ /* 0x000fe40000410000 */
[----:B------:R-:W-:Y:S02]  /*56c0*/  FFMA.FTZ R5, R170, R5, R187 ;  /* 0x00000005aa057223 */ /* 0x000fe400000100bb */
[----:B------:R-:W0:Y:S01]  /*56d0*/  MUFU.EX2 R178, R178 ;  /* 0x000000b200b27308 */ /* 0x000e220000000800 */
[----:B------:R-:W-:Y:S01]  /*56e0*/  PRMT R149, RZ, 0x5410, R149 ;  /* 0x00005410ff957816 */ /* 0x000fe20000000095 */
[C---:B------:R-:W-:Y:S02]  /*56f0*/  FMUL.FTZ R7, R171.reuse, R4 ;  /* 0x00000004ab077220 */ /* 0x040fe40000410000 */
        /* <DEDUP_REMOVED lines=16> */
[----:B------:R-:W-:Y:S01]  /*5800*/  FFMA.FTZ R5, R178, R5, R191 ;  /* 0x00000005b2057223 */ /* 0x000fe200000100bf */
[----:B------:R-:W-:Y:S01]  /*5810*/  PRMT R145, RZ, 0x5410, R145 ;  /* 0x00005410ff917816 */ /* 0x000fe20000000091 */
[----:B------:R-:W-:-:S02]  /*5820*/  FMUL.FTZ R196, R196, R47 ;  /* 0x0000002fc4c47220 */ /* 0x000fc40000410000 */
[C---:B------:R-:W-:Y:S02]  /*5830*/  FMUL.FTZ R7, R181.reuse, R4 ;  /* 0x00000004b5077220 */ /* 0x040fe40000410000 */
[----:B------:R-:W-:Y:S02]  /*5840*/  FMUL.FTZ R193, R146, R193 ;  /* 0x000000c192c17220 */ /* 0x000fe40000410000 */
[----:B------:R-:W-:Y:S01]  /*5850*/  FFMA.FTZ R5, R181, R5, R194 ;  /* 0x00000005b5057223 */ /* 0x000fe200000100c2 */
[----:B------:R-:W-:Y:S01]  /*5860*/  BSSY B0, `(.L_x_3125) ;  /* 0x000000f000007945 */ /* 0x000fe20003800000 */
[C---:B--2---:R-:W-:Y:S02]  /*5870*/  FMUL.FTZ R4, R186.reuse, R7 ;  /* 0x00000007ba047220 */ /* 0x044fe40000410000 */
[----:B------:R-:W-:Y:S02]  /*5880*/  FMUL.FTZ R196, R145, R196 ;  /* 0x000000c491c47220 */ /* 0x000fe40000410000 */
[----:B------:R-:W-:-:S02]  /*5890*/  FFMA.FTZ R5, R186, R5, R193 ;  /* 0x00000005ba057223 */ /* 0x000fc400000100c1 */
[C---:B---3--:R-:W-:Y:S02]  /*58a0*/  FMUL.FTZ R4, R185.reuse, R4 ;  /* 0x00000004b9047220 */ /* 0x048fe40000410000 */
[----:B------:R-:W-:Y:S01]  /*58b0*/  FFMA.FTZ R5, R185, R5, R196 ;  /* 0x00000005b9057223 */ /* 0x000fe200000100c4 */
[----:B------:R-:W-:Y:S05]  /*58c0*/  @P0 BRA `(.L_x_3126) ;  /* 0x0000008000000947 */ /* 0x000fea0003800000 */
[----:B-1--4-:R-:W-:Y:S02]  /*58d0*/  ISETP.NE.AND P0, PT, R163, c[0x0][0x174], PT ;  /* 0x00005d00a3007a0c */ /* 0x012fe40003f05270 */
[----:B------:R-:W-:-:S11]  /*58e0*/  MOV R188, 0x3f800000 ;  /* 0x3f80000000bc7802 */ /* 0x000fd60000000f00 */
[----:B------:R-:W-:-:S04]  /*58f0*/  @P0 IADD3 R7, -R121, c[0x0][0x174], RZ ;  /* 0x00005d0079070a10 */ /* 0x000fc80007ffe1ff */
[----:B------:R-:W-:-:S04]  /*5900*/  @P0 LEA.HI R6, R7, R7, RZ, 0x1 ;  /* 0x0000000707060211 */ /* 0x000fc800078f08ff */
[----:B------:R-:W-:-:S05]  /*5910*/  @P0 LOP3.LUT R6, R6, 0xfffffe, RZ, 0xc0, !PT ;  /* 0x00fffffe06060812 */ /* 0x000fca00078ec0ff */
[----:B------:R-:W-:-:S04]  /*5920*/  @P0 IMAD.IADD R6, R7, 0x1, -R6 ;  /* 0x0000000107060824 */ /* 0x000fc800078e0a06 */
[----:B------:R-:W-:-:S05]  /*5930*/  @P0 IMAD R6, R6, 0x100, R23 ;  /* 0x0000010006060824 */ /* 0x000fca00078e0217 */
[----:B------:R0:W1:Y:S02]  /*5940*/  @P0 LDS R188, [R6.X4+0x1d10] ;  /* 0x001d100006bc0984 */ /* 0x0000640000004800 */
.L_x_3126:
[----:B-1--4-:R-:W-:Y:S05]  /*5950*/  BSYNC B0 ;  /* 0x0000000000007941 */ /* 0x012fea0003800000 */
.L_x_3125:
[----:B------:R-:W-:Y:S01]  /*5960*/  ISETP.GT.U32.AND P0, PT, R124, 0x1f, PT ;  /* 0x0000001f7c00780c */ /* 0x000fe20003f04070 */
[----:B------:R1:W-:Y:S01]  /*5970*/  STS.64 [R124.X8+0x1900], R4 ;  /* 0x001900047c007388 */ /* 0x0003e20000008a00 */
[----:B------:R-:W-:Y:S01]  /*5980*/  BSSY B0, `(.L_x_3127) ;  /* 0x000003f000007945 */ /* 0x000fe20003800000 */
[----:B-----5:R-:W-:Y:S02]  /*5990*/  FMUL.FTZ R160, R86, R159 ;  /* 0x0000009f56a07220 */ /* 0x020fe40000410000 */
[----:B------:R-:W-:Y:S08]  /*59a0*/  BAR.SYNC.DEFER_BLOCKING 0x0 ;  /* 0x0000000000007b1d */ /* 0x000ff00000010000 */
[----:B------:R-:W-:Y:S05]  /*59b0*/  @P0 BRA `(.L_x_3128) ;  /* 0x000003b000000947 */ /* 0x000fea0003800000 */
[----:B01----:R-:W0:Y:S02]  /*59c0*/  LDS.128 R4, [R124.X16+0x1900] ;  /* 0x001900007c047984 */ /* 0x003e24000000cc00 */
[----:B0-----:R-:W-:-:S02]  /*59d0*/  FFMA.FTZ R7, R5, R6, R7 ;  /* 0x0000000605077223 */ /* 0x001fc40000010007 */
[----:B------:R-:W-:Y:S01]  /*59e0*/  FMUL.FTZ R6, R4, R6 ;  /* 0x0000000604067220 */ /* 0x000fe20000410000 */
[----:B------:R-:W-:Y:S05]  /*59f0*/  BRA.DIV ~URZ, `(.L_x_3129) ;  /* 0x000050727f007947 */ /* 0x000fea000b800000 */
[----:B------:R0:W1:Y:S02]  /*5a00*/  SHFL.UP PT, R195, R6, 0x1, RZ ;  /* 0x0420000006c37989 */ /* 0x00006400000e00ff */
.L_x_3184:
        /* <DEDUP_REMOVED lines=24> */
.L_x_3185:
[----:B------:R-:W-:Y:S02]  /*5b90*/  ISETP.GE.AND P0, PT, R122, 0x10, PT ;  /* 0x000000107a00780c */ /* 0x000fe40003f06270 */
[----:B------:R-:W-:-:S11]  /*5ba0*/  MOV R200, R195 ;  /* 0x000000c300c87202 */ /* 0x000fd60000000f00 */
[-C--:B-1----:R-:W-:Y:S02]  /*5bb0*/  @P0 FFMA.FTZ R200, R4, R197.reuse, R200 ;  /* 0x000000c504c80223 */ /* 0x082fe400000100c8 */
[----:B--2---:R-:W-:Y:S01]  /*5bc0*/  @P0 FMUL.FTZ R197, R198, R197 ;  /* 0x000000c5c6c50220 */ /* 0x004fe20000410000 */
[----:B------:R-:W-:Y:S05]  /*5bd0*/  BRA.CONV ~URZ, `(.L_x_3131) ;  /* 0x000000637f007947 */ /* 0x000fea000b800000 */
[----:B------:R-:W-:Y:S01]  /*5be0*/  HFMA2.MMA R207, -RZ, RZ, 0, 1.847743988037109375e-06 ;  /* 0x0000001fffcf7435 */ /* 0x000fe200000001ff */
[----:B------:R-:W-:Y:S01]  /*5bf0*/  IMAD.MOV.U32 R206, RZ, RZ, R197 ;  /* 0x000000ffffce7224 */ /* 0x000fe200078e00c5 */
[----:B------:R-:W-:Y:S01]  /*5c00*/  MOV R208, 0xffffffff ;  /* 0xffffffff00d07802 */ /* 0x000fe20000000f00 */
[----:B0-----:R-:W-:Y:S01]  /*5c10*/  IMAD.MOV.U32 R7, RZ, RZ, 0x1f ;  /* 0x0000001fff077424 */ /* 0x001fe200078e00ff */
[----:B------:R-:W-:Y:S02]  /*5c20*/  MOV R4, 0x5c40 ;  /* 0x00005c4000047802 */ /* 0x000fe40000000f00 */
[----:B------:R-:W-:Y:S05]  /*5c30*/  CALL.REL.NOINC `($__internal_127_$__cuda_sm70_shflsync_idx_p) ;  /* 0x00005d5000007944 */ /* 0x000fea0003c00000 */
.L_x_3131:
[----:B------:R-:W-:Y:S05]  /*5c40*/  BRA.CONV ~URZ, `(.L_x_3132) ;  /* 0x000000637f007947 */ /* 0x000fea000b800000 */
[----:B0-----:R-:W-:Y:S01]  /*5c50*/  HFMA2.MMA R207, -RZ, RZ, 0, 1.847743988037109375e-06 ;  /* 0x0000001fffcf7435 */ /* 0x001fe200000001ff */
[----:B------:R-:W-:Y:S01]  /*5c60*/  IMAD.MOV.U32 R206, RZ, RZ, R200 ;  /* 0x000000ffffce7224 */ /* 0x000fe200078e00c8 */
[----:B------:R-:W-:Y:S01]  /*5c70*/  MOV R208, 0xffffffff ;  /* 0xffffffff00d07802 */ /* 0x000fe20000000f00 */
[----:B-1----:R-:W-:Y:S01]  /*5c80*/  IMAD.MOV.U32 R7, RZ, RZ, 0x1f ;  /* 0x0000001fff077424 */ /* 0x002fe200078e00ff */
[----:B------:R-:W-:-:S02]  /*5c90*/  MOV R4, 0x5cb0 ;  /* 0x00005cb000047802 */ /* 0x000fc40000000f00 */
[----:B------:R-:W-:Y:S05]  /*5ca0*/  CALL.REL.NOINC `($__internal_127_$__cuda_sm70_shflsync_idx_p) ;  /* 0x00005ce000007944 */ /* 0x000fea0003c00000 */
.L_x_3132:
[----:B------:R-:W-:Y:S05]  /*5cb0*/  BRA.DIV ~URZ, `(.L_x_3133) ;  /* 0x000052f27f007947 */ /* 0x000fea000b800000 */
[----:B------:R-:W2:Y:S04]  /*5cc0*/  SHFL.IDX PT, R16, R16, RZ, 0x1f ;  /* 0x00001fff10107589 */ /* 0x000ea800000e0000 */
[----:B------:R3:W4:Y:S04]  /*5cd0*/  SHFL.IDX PT, R5, R17, RZ, 0x1f ;  /* 0x00001fff11057589 */ /* 0x00072800000e0000 */
[----:B------:R3:W0:Y:S04]  /*5ce0*/  SHFL.UP PT, R195, R197, 0x1, RZ ;  /* 0x04200000c5c37989 */ /* 0x00062800000e00ff */
[----:B------:R3:W1:Y:S02]  /*5cf0*/  SHFL.UP PT, R198, R200, 0x1, RZ ;  /* 0x04200000c8c67989 */ /* 0x00066400000e00ff */
.L_x_3186:
[----:B01----:R-:W0:Y:S01]  /*5d00*/  LDS.64 R6, [R124.X16+0x1900] ;  /* 0x001900007c067984 */ /* 0x003e22000000ca00 */
[----:B--2---:R-:W-:-:S02]  /*5d10*/  IMAD.MOV.U32 R4, RZ, RZ, R16 ;  /* 0x000000ffff047224 */ /* 0x004fc400078e0010 */
[-C--:B----4-:R-:W-:Y:S02]  /*5d20*/  @P1 FFMA.FTZ R5, R5, R195.reuse, R198 ;  /* 0x000000c305051223 */ /* 0x090fe400000100c6 */
[----:B------:R-:W-:Y:S02]  /*5d30*/  @P1 FMUL.FTZ R4, R4, R195 ;  /* 0x000000c304041220 */ /* 0x000fe40000410000 */
[C---:B0-----:R-:W-:Y:S02]  /*5d40*/  FFMA.FTZ R7, R6.reuse, R5, R7 ;  /* 0x0000000506077223 */ /* 0x041fe40000010007 */
[----:B------:R-:W-:-:S05]  /*5d50*/  FMUL.FTZ R6, R6, R4 ;  /* 0x0000000406067220 */ /* 0x000fca0000410000 */
[----:B------:R0:W-:Y:S02]  /*5d60*/  STS.128 [R124.X16+0x1900], R4 ;  /* 0x001900047c007388 */ /* 0x0001e4000000cc00 */
.L_x_3128:
[----:B-1----:R-:W-:Y:S05]  /*5d70*/  BSYNC B0 ;  /* 0x0000000000007941 */ /* 0x002fea0003800000 */
.L_x_3127:
[----:B------:R-:W-:Y:S01]  /*5d80*/  WARPSYNC 0xffffffff ;  /* 0xffffffff00007948 */ /* 0x000fe20003800000 */
[----:B------:R-:W-:Y:S01]  /*5d90*/  BAR.SYNC.DEFER_BLOCKING 0x0 ;  /* 0x0000000000007b1d */ /* 0x000fe20000010000 */
[-C--:B0-----:R-:W-:Y:S01]  /*5da0*/  FMUL.FTZ R4, R60, R159.reuse ;  /* 0x0000009f3c047220 */ /* 0x081fe20000410000 */
[----:B------:R-:W-:Y:S01]  /*5db0*/  LOP3.LUT P0, RZ, R124, 0x1f, RZ, 0xc0, !PT ;  /* 0x0000001f7cff7812 */ /* 0x000fe2000780c0ff */
[-C--:B------:R-:W-:Y:S01]  /*5dc0*/  FMUL.FTZ R6, R56, R159.reuse ;  /* 0x0000009f38067220 */ /* 0x080fe20000410000 */
[----:B---3--:R-:W-:Y:S01]  /*5dd0*/  HFMA2.MMA R17, -RZ, RZ, 0, 0 ;  /* 0x00000000ff117435 */ /* 0x008fe200000001ff */
[-C--:B------:R-:W-:Y:S01]  /*5de0*/  FMUL.FTZ R5, R62, R159.reuse ;  /* 0x0000009f3e057220 */ /* 0x080fe20000410000 */
[----:B------:R-:W-:Y:S01]  /*5df0*/  ISETP.GE.OR P0, PT, R163, c[0x0][0x174], P0 ;  /* 0x00005d00a3007a0c */ /* 0x000fe20000706670 */
[----:B------:R-:W-:Y:S01]  /*5e00*/  FFMA.FTZ R6, R185, R6, R4 ;  /* 0x00000006b9067223 */ /* 0x000fe20000010004 */
[----:B------:R-:W-:Y:S01]  /*5e10*/  MOV R16, 0x3f800000 ;  /* 0x3f80000000107802 */ /* 0x000fe20000000f00 */
[----:B------:R-:W-:Y:S01]  /*5e20*/  FMUL.FTZ R4, R63, R159 ;  /* 0x0000009f3f047220 */ /* 0x000fe20000410000 */
[----:B------:R-:W-:Y:S01]  /*5e30*/  BSSY B0, `(.L_x_3134) ;  /* 0x000006f000007945 */ /* 0x000fe20003800000 */
[----:B------:R-:W-:-:S02]  /*5e40*/  FFMA.FTZ R6, R186, R6, R5 ;  /* 0x00000006ba067223 */ /* 0x000fc40000010005 */
[-C--:B------:R-:W-:Y:S02]  /*5e50*/  FMUL.FTZ R5, R66, R159.reuse ;  /* 0x0000009f42057220 */ /* 0x080fe40000410000 */
[----:B------:R-:W-:Y:S02]  /*5e60*/  FFMA.FTZ R4, R181, R6, R4 ;  /* 0x00000006b5047223 */ /* 0x000fe40000010004 */
[----:B------:R-:W-:Y:S02]  /*5e70*/  FMUL.FTZ R7, R185, R188 ;  /* 0x000000bcb9077220 */ /* 0x000fe40000410000 */
[----:B------:R-:W-:Y:S02]  /*5e80*/  FFMA.FTZ R5, R178, R4, R5 ;  /* 0x00000004b2057223 */ /* 0x000fe40000010005 */
[----:B------:R-:W-:Y:S02]  /*5e90*/  FMUL.FTZ R4, R67, R159 ;  /* 0x0000009f43047220 */ /* 0x000fe40000410000 */
[----:B------:R-:W-:Y:S01]  /*5ea0*/  FMUL.FTZ R6, R186, R7 ;  /* 0x00000007ba067220 */ /* 0x000fe20000410000 */
[----:B------:R-:W0:Y:S01]  /*5eb0*/  LDS R195, [R124.X8+0x1904] ;  /* 0x001904007cc37984 */ /* 0x000e220000008800 */
[----:B------:R-:W-:-:S02]  /*5ec0*/  FFMA.FTZ R4, R173, R5, R4 ;  /* 0x00000005ad047223 */ /* 0x000fc40000010004 */
[-C--:B------:R-:W-:Y:S01]  /*5ed0*/  FMUL.FTZ R5, R70, R159.reuse ;  /* 0x0000009f46057220 */ /* 0x080fe20000410000 */
[----:B------:R1:W2:Y:S01]  /*5ee0*/  @!P0 LDS.64 R16, [R23.X8+0x2610] ;  /* 0x0026100017108984 */ /* 0x0002a20000008a00 */
[----:B------:R-:W-:Y:S01]  /*5ef0*/  FMUL.FTZ R7, R181, R6 ;  /* 0x00000006b5077220 */ /* 0x000fe20000410000 */
[----:B------:R-:W-:Y:S01]  /*5f00*/  ISETP.GT.U32.AND P0, PT, R124, 0x1f, PT ;  /* 0x0000001f7c00780c */ /* 0x000fe20003f04070 */
[----:B------:R-:W-:Y:S02]  /*5f10*/  FFMA.FTZ R5, R172, R4, R5 ;  /* 0x00000004ac057223 */ /* 0x000fe40000010005 */
[----:B------:R-:W-:Y:S02]  /*5f20*/  FMUL.FTZ R4, R71, R159 ;  /* 0x0000009f47047220 */ /* 0x000fe40000410000 */
[----:B------:R-:W-:Y:S02]  /*5f30*/  FMUL.FTZ R6, R178, R7 ;  /* 0x00000007b2067220 */ /* 0x000fe40000410000 */
[----:B------:R-:W-:-:S02]  /*5f40*/  FFMA.FTZ R4, R171, R5, R4 ;  /* 0x00000005ab047223 */ /* 0x000fc40000010004 */
[-C--:B------:R-:W-:Y:S02]  /*5f50*/  FMUL.FTZ R5, R79, R159.reuse ;  /* 0x0000009f4f057220 */ /* 0x080fe40000410000 */
[----:B------:R-:W-:Y:S02]  /*5f60*/  FMUL.FTZ R7, R173, R6 ;  /* 0x00000006ad077220 */ /* 0x000fe40000410000 */
        /* <DEDUP_REMOVED lines=10> */
[----:B------:R-:W-:Y:S02]  /*6010*/  FMUL.FTZ R4, R83, R159 ;  /* 0x0000009f53047220 */ /* 0x000fe40000410000 */
[----:B0-----:R-:W-:Y:S02]  /*6020*/  FFMA.FTZ R195, R174, R195, R175 ;  /* 0x000000c3aec37223 */ /* 0x001fe400000100af */
[----:B------:R-:W-:Y:S02]  /*6030*/  FMUL.FTZ R5, R169, R6 ;  /* 0x00000006a9057220 */ /* 0x000fe40000410000 */
[----:B------:R-:W-:Y:S02]  /*6040*/  FFMA.FTZ R198, R19, R195, R176 ;  /* 0x000000c313c67223 */ /* 0x000fe400000100b0 */
[----:B------:R-:W-:Y:S02]  /*6050*/  FFMA.FTZ R6, R161, R7, R4 ;  /* 0x00000007a1067223 */ /* 0x000fe40000010004 */
        /* <DEDUP_REMOVED lines=9> */
[C---:B------:R-:W-:Y:S02]  /*60f0*/  FFMA.FTZ R5, R166.reuse, R6, R5 ;  /* 0x00000006a6057223 */ /* 0x040fe40000010005 */
[----:B------:R-:W-:Y:S02]  /*6100*/  FFMA.FTZ R204, R169, R199, R184 ;  /* 0x000000c7a9cc7223 */ /* 0x000fe400000100b8 */
[----:B------:R-:W-:Y:S02]  /*6110*/  FMUL.FTZ R6, R166, R7 ;  /* 0x00000007a6067220 */ /* 0x000fe40000410000 */
[----:B------:R-:W-:-:S02]  /*6120*/  FFMA.FTZ R203, R170, R204, R187 ;  /* 0x000000ccaacb7223 */ /* 0x000fc400000100bb */
[----:B------:R-:W-:Y:S02]  /*6130*/  FMUL.FTZ R4, R85, R159 ;  /* 0x0000009f55047220 */ /* 0x000fe40000410000 */
[----:B------:R-:W-:Y:S02]  /*6140*/  FFMA.FTZ R205, R171, R203, R190 ;  /* 0x000000cbabcd7223 */ /* 0x000fe400000100be */
[C---:B------:R-:W-:Y:S02]  /*6150*/  FMUL.FTZ R6, R167.reuse, R6 ;  /* 0x00000006a7067220 */ /* 0x040fe40000410000 */
        /* <DEDUP_REMOVED lines=23> */
.L_x_3187:
        /* <DEDUP_REMOVED lines=26> */
.L_x_3188:
        /* <DEDUP_REMOVED lines=11> */
.L_x_3135:
[----:B-12---:R-:W-:Y:S05]  /*6520*/  BSYNC B0 ;  /* 0x0000000000007941 */ /* 0x006fea0003800000 */
.L_x_3134:
[----:B------:R-:W-:Y:S01]  /*6530*/  WARPSYNC 0xffffffff ;  /* 0xffffffff00007948 */ /* 0x000fe20003800000 */
[----:B------:R-:W-:Y:S01]  /*6540*/  BAR.SYNC.DEFER_BLOCKING 0x0 ;  /* 0x0000000000007b1d */ /* 0x000fe20000010000 */
[-C--:B------:R-:W-:Y:S01]  /*6550*/  FMUL.FTZ R182, R56, R159.reuse ;  /* 0x0000009f38b67220 */ /* 0x080fe20000410000 */
[----:B------:R-:W-:Y:S01]  /*6560*/  PRMT R184, RZ, 0x5410, R101 ;  /* 0x00005410ffb87816 */ /* 0x000fe20000000065 */
[-C--:B0-----:R-:W-:Y:S01]  /*6570*/  FMUL.FTZ R6, R60, R159.reuse ;  /* 0x0000009f3c067220 */ /* 0x081fe20000410000 */
[----:B------:R-:W-:Y:S01]  /*6580*/  PRMT R183, RZ, 0x5410, R162 ;  /* 0x00005410ffb77816 */ /* 0x000fe200000000a2 */
[-C--:B------:R-:W-:Y:S01]  /*6590*/  FMUL.FTZ R4, R62, R159.reuse ;  /* 0x0000009f3e047220 */ /* 0x080fe20000410000 */
[----:B------:R-:W-:Y:S01]  /*65a0*/  PRMT R191, RZ, 0x5410, R100 ;  /* 0x00005410ffbf7816 */ /* 0x000fe20000000064 */
[-C--:B------:R-:W-:Y:S01]  /*65b0*/  FMUL.FTZ R189, R63, R159.reuse ;  /* 0x0000009f3fbd7220 */ /* 0x080fe20000410000 */
[----:B------:R-:W-:Y:S01]  /*65c0*/  PRMT R194, RZ, 0x5410, R97 ;  /* 0x00005410ffc27816 */ /* 0x000fe20000000061 */
[-C--:B------:R-:W-:Y:S01]  /*65d0*/  FMUL.FTZ R190, R66, R159.reuse ;  /* 0x0000009f42be7220 */ /* 0x080fe20000410000 */
[----:B------:R-:W-:Y:S01]  /*65e0*/  ISETP.NE.AND P1, PT, R124, RZ, PT ;  /* 0x000000ff7c00720c */ /* 0x000fe20003f25270 */
[----:B------:R-:W-:Y:S01]  /*65f0*/  FMUL.FTZ R193, R67, R159 ;  /* 0x0000009f43c17220 */ /* 0x000fe20000410000 */
[----:B------:R-:W-:Y:S01]  /*6600*/  BSSY B0, `(.L_x_3138) ;  /* 0x00000c4000007945 */ /* 0x000fe20003800000 */
[----:B------:R-:W-:-:S02]  /*6610*/  FMUL.FTZ R187, R184, R77 ;  /* 0x0000004db8bb7220 */ /* 0x000fc40000410000 */
[----:B------:R-:W-:Y:S02]  /*6620*/  FMUL.FTZ R206, R79, R159 ;  /* 0x0000009f4fce7220 */ /* 0x000fe40000410000 */
[----:B------:R-:W-:Y:S02]  /*6630*/  FFMA.FTZ R187, R142, -R187, R198 ;  /* 0x800000bb8ebb7223 */ /* 0x000fe400000100c6 */
[-C--:B------:R-:W-:Y:S02]  /*6640*/  FMUL.FTZ R213, R82, R159.reuse ;  /* 0x0000009f52d57220 */ /* 0x080fe40000410000 */
[----:B------:R-:W-:Y:S02]  /*6650*/  FMUL.FTZ R210, R83, R159 ;  /* 0x0000009f53d27220 */ /* 0x000fe40000410000 */
[----:B------:R-:W-:Y:S01]  /*6660*/  IMAD R215, R121, -0x400, R132 ;  /* 0xfffffc0079d77824 */ /* 0x000fe200078e0284 */
[----:B------:R-:W0:Y:S04]  /*6670*/  LDS R5, [R124.X8+0x1b14] ;  /* 0x001b14007c057984 */ /* 0x000e280000008800 */
[----:B------:R1:W-:Y:S01]  /*6680*/  @!P1 STS.64 [R23.X8+0x2610], R16 ;  /* 0x0026101017009388 */ /* 0x0003e20000008a00 */
[----:B0-----:R-:W-:-:S02]  /*6690*/  FFMA.FTZ R182, R5, R188, R182 ;  /* 0x000000bc05b67223 */ /* 0x001fc400000100b6 */
[----:B------:R-:W-:Y:S02]  /*66a0*/  FMUL.FTZ R5, R183, R78 ;  /* 0x0000004eb7057220 */ /* 0x000fe40000410000 */
[----:B------:R-:W-:Y:S02]  /*66b0*/  FFMA.FTZ R185, R185, R182, R6 ;  /* 0x000000b6b9b97223 */ /* 0x000fe40000010006 */
[----:B------:R-:W-:Y:S02]  /*66c0*/  FMUL.FTZ R188, R191, R76 ;  /* 0x0000004cbfbc7220 */ /* 0x000fe40000410000 */
[----:B------:R-:W-:Y:S02]  /*66d0*/  FFMA.FTZ R186, R186, R185, R4 ;  /* 0x000000b9baba7223 */ /* 0x000fe40000010004 */
[----:B------:R-:W-:Y:S02]  /*66e0*/  FFMA.FTZ R4, R86, R195, RZ ;  /* 0x000000c356047223 */ /* 0x000fe400000100ff */
[----:B------:R-:W-:-:S02]  /*66f0*/  FFMA.FTZ R189, R181, R186, R189 ;  /* 0x000000bab5bd7223 */ /* 0x000fc400000100bd */
[----:B------:R-:W-:Y:S02]  /*6700*/  FFMA.FTZ R4, R85, R198, R4 ;  /* 0x000000c655047223 */ /* 0x000fe40000010004 */
[----:B------:R-:W-:Y:S01]  /*6710*/  FFMA.FTZ R190, R178, R189, R190 ;  /* 0x000000bdb2be7223 */ /* 0x000fe200000100be */
[----:B------:R-:W-:Y:S01]  /*6720*/  PRMT R178, RZ, 0x5410, R99 ;  /* 0x00005410ffb27816 */ /* 0x000fe20000000063 */
[----:B------:R-:W-:Y:S02]  /*6730*/  FFMA.FTZ R4, R84, R197, R4 ;  /* 0x000000c554047223 */ /* 0x000fe40000010004 */
[----:B------:R-:W-:Y:S01]  /*6740*/  FFMA.FTZ R193, R173, R190, R193 ;  /* 0x000000beadc17223 */ /* 0x000fe200000100c1 */
[----:B------:R-:W-:Y:S01]  /*6750*/  PRMT R173, RZ, 0x5410, R98 ;  /* 0x00005410ffad7816 */ /* 0x000fe20000000062 */
        /* <DEDUP_REMOVED lines=8> */
[----:B------:R-:W-:-:S02]  /*67e0*/  FFMA.FTZ R196, R156, -R196, R201 ;  /* 0x800000c49cc47223 */ /* 0x000fc400000100c9 */
[----:B------:R-:W-:Y:S02]  /*67f0*/  FFMA.FTZ R192, R157, -R192, R200 ;  /* 0x800000c09dc07223 */ /* 0x000fe400000100c8 */
[----:B------:R-:W-:Y:S02]  /*6800*/  FMUL.FTZ R201, R71, R159 ;  /* 0x0000009f47c97220 */ /* 0x000fe40000410000 */
[----:B------:R-:W-:Y:S02]  /*6810*/  FMUL.FTZ R200, R172, R69 ;  /* 0x00000045acc87220 */ /* 0x000fe40000410000 */
[----:B------:R-:W-:Y:S02]  /*6820*/  FFMA.FTZ R4, R80, R199, R4 ;  /* 0x000000c750047223 */ /* 0x000fe40000010004 */
[----:B------:R-:W-:Y:S02]  /*6830*/  FFMA.FTZ R181, R144, -R5, R195 ;  /* 0x8000000590b57223 */ /* 0x000fe400000100c3 */
[----:B------:R-:W-:Y:S01]  /*6840*/  FFMA.FTZ R201, R171, R198, R201 ;  /* 0x000000c6abc97223 */ /* 0x000fe200000100c9 */
[----:B------:R-:W-:Y:S01]  /*6850*/  PRMT R171, RZ, 0x5410, R94 ;  /* 0x00005410ffab7816 */ /* 0x000fe2000000005e */
[----:B------:R-:W-:Y:S01]  /*6860*/  FFMA.FTZ R188, R158, -R188, R197 ;  /* 0x800000bc9ebc7223 */ /* 0x000fe200000100c5 */
        /* <DEDUP_REMOVED lines=9> */
[----:B------:R-:W-:Y:S01]  /*6900*/  FFMA.FTZ R6, R71, R203, R204 ;  /* 0x000000cb47067223 */ /* 0x000fe200000100cc */
[----:B------:R-:W-:Y:S01]  /*6910*/  PRMT R204, RZ, 0x5410, R93 ;  /* 0x00005410ffcc7816 */ /* 0x000fe2000000005d */
[----:B------:R-:W-:Y:S02]  /*6920*/  FMUL.FTZ R5, R197, R72 ;  /* 0x00000048c5057220 */ /* 0x000fe40000410000 */
[----:B------:R-:W-:Y:S02]  /*6930*/  FFMA.FTZ R202, R152, -R202, R203 ;  /* 0x800000ca98ca7223 */ /* 0x000fe400000100cb */
[----:B------:R-:W-:Y:S02]  /*6940*/  FFMA.FTZ R199, R154, -R5, R199 ;  /* 0x800000059ac77223 */ /* 0x000fe400000100c7 */
[----:B------:R-:W-:Y:S02]  /*6950*/  FFMA.FTZ R170, R170, R201, R206 ;  /* 0x000000c9aaaa7223 */ /* 0x000fe400000100ce */
[----:B------:R-:W-:-:S02]  /*6960*/  FMUL.FTZ R203, R80, R159 ;  /* 0x0000009f50cb7220 */ /* 0x000fc40000410000 */
[----:B------:R-:W-:Y:S02]  /*6970*/  IMAD.MOV.U32 R5, RZ, RZ, RZ ;  /* 0x000000ffff057224 */ /* 0x000fe400078e00ff */
[----:B------:R-:W-:Y:S02]  /*6980*/  FMUL.FTZ R206, R204, R65 ;  /* 0x00000041ccce7220 */ /* 0x000fe40000410000 */
[----:B------:R-:W-:Y:S02]  /*6990*/  FFMA.FTZ R169, R169, R170, R203 ;  /* 0x000000aaa9a97223 */ /* 0x000fe400000100cb */
[----:B------:R-:W-:-:S04]  /*69a0*/  IMAD.WIDE.U32 R4, R139, c[0x0][0x298], R4 ;  /* 0x0000a6008b047a25 */ /* 0x000fc800078e0004 */
[----:B------:R-:W-:Y:S01]  /*69b0*/  FFMA.FTZ R203, R151, -R206, R205 ;  /* 0x800000ce97cb7223 */ /* 0x000fe200000100cd */
[----:B------:R-:W-:Y:S01]  /*69c0*/  IADD3 R5, R5, R7, RZ ;  /* 0x0000000705057210 */ /* 0x000fe20007ffe0ff */
[----:B------:R-:W-:Y:S01]  /*69d0*/  FFMA.FTZ R207, R70, R205, R6 ;  /* 0x000000cd46cf7223 */ /* 0x000fe20000010006 */
[----:B------:R-:W-:Y:S01]  /*69e0*/  PRMT R205, RZ, 0x5410, R92 ;  /* 0x00005410ffcd7816 */ /* 0x000fe2000000005c */
[----:B------:R-:W-:Y:S02]  /*69f0*/  FMUL.FTZ R7, R81, R159 ;  /* 0x0000009f51077220 */ /* 0x000fe40000410000 */
[----:B------:R-:W-:Y:S02]  /*6a00*/  IMAD R6, R164, c[0x0][0x2a0], RZ ;  /* 0x0000a800a4067a24 */ /* 0x000fe400078e02ff */
[----:B------:R-:W-:Y:S02]  /*6a10*/  FMUL.FTZ R209, R205, R64 ;  /* 0x00000040cdd17220 */ /* 0x000fe40000410000 */
[----:B------:R-:W-:-:S02]  /*6a20*/  FFMA.FTZ R168, R168, R169, R7 ;  /* 0x000000a9a8a87223 */ /* 0x000fc40000010007 */
[C---:B------:R-:W-:Y:S02]  /*6a30*/  IMAD R211, R137.reuse, c[0x0][0x2a4], R6 ;  /* 0x0000a90089d37a24 */ /* 0x040fe400078e0206 */
[----:B------:R-:W-:Y:S02]  /*6a40*/  FFMA.FTZ R206, R150, -R209, R180 ;  /* 0x800000d196ce7223 */ /* 0x000fe400000100b4 */
[----:B------:R-:W-:-:S04]  /*6a50*/  IMAD.WIDE.U32 R6, R137, c[0x0][0x2a0], R4 ;  /* 0x0000a80089067a25 */ /* 0x000fc800078e0004 */
[----:B------:R-:W-:Y:S01]  /*6a60*/  FFMA.FTZ R209, R67, R180, R207 ;  /* 0x000000b443d17223 */ /* 0x000fe200000100cf */
[----:B------:R-:W-:Y:S01]  /*6a70*/  PRMT R180, RZ, 0x5410, R91 ;  /* 0x00005410ffb47816 */ /* 0x000fe2000000005b */
[----:B------:R-:W-:Y:S01]  /*6a80*/  FFMA.FTZ R207, R18, R168, R213 ;  /* 0x000000a812cf7223 */ /* 0x000fe200000100d5 */
[----:B------:R-:W-:Y:S01]  /*6a90*/  IADD3 R212, R7, R211, RZ ;  /* 0x000000d307d47210 */ /* 0x000fe20007ffe0ff */
[----:B------:R-:W-:Y:S01]  /*6aa0*/  FMUL.FTZ R211, R84, R159 ;  /* 0x0000009f54d37220 */ /* 0x000fe20000410000 */
[----:B------:R-:W-:Y:S01]  /*6ab0*/  LEA R4, P0, R6, c[0x0][0x318], 0x2 ;  /* 0x0000c60006047a11 */ /* 0x000fe200078010ff */
[----:B------:R-:W-:Y:S01]  /*6ac0*/  FMUL.FTZ R208, R180, R61 ;  /* 0x0000003db4d07220 */ /* 0x000fe20000410000 */
[----:B------:R-:W-:Y:S01]  /*6ad0*/  IADD3 R18, P2, R119, R6, RZ ;  /* 0x0000000677127210 */ /* 0x000fe20007f5e0ff */
[----:B------:R-:W-:Y:S01]  /*6ae0*/  FFMA.FTZ R161, R161, R207, R210 ;  /* 0x000000cfa1a17223 */ /* 0x000fe200000100d2 */
[----:B------:R-:W-:Y:S01]  /*6af0*/  LEA.HI.X R5, R6, c[0x0][0x31c], R212, 0x2, P0 ;  /* 0x0000c70006057a11 */ /* 0x000fe200000f14d4 */
[----:B------:R-:W-:Y:S01]  /*6b00*/  FFMA.FTZ R208, R149, -R208, R175 ;  /* 0x800000d095d07223 */ /* 0x000fe200000100af */
[----:B------:R-:W-:Y:S01]  /*6b10*/  PRMT R210, RZ, 0x5410, R89 ;  /* 0x00005410ffd27816 */ /* 0x000fe20000000059 */
[----:B------:R-:W-:Y:S01]  /*6b20*/  FFMA.FTZ R6, R66, R175, R209 ;  /* 0x000000af42067223 */ /* 0x000fe200000100d1 */
[----:B------:R-:W-:Y:S01]  /*6b30*/  PRMT R175, RZ, 0x5410, R90 ;  /* 0x00005410ffaf7816 */ /* 0x000fe2000000005a */
[----:B------:R-:W-:Y:S01]  /*6b40*/  FFMA.FTZ R211, R166, R161, R211 ;  /* 0x000000a1a6d37223 */ /* 0x000fe200000100d3 */
[----:B------:R-:W-:Y:S01]  /*6b50*/  SHF.R.S32.HI R7, RZ, 0x1f, R215 ;  /* 0x0000001fff077819 */ /* 0x000fe200000114d7 */
[----:B------:R-:W-:-:S02]  /*6b60*/  FMUL.FTZ R214, R210, R57 ;  /* 0x00000039d2d67220 */ /* 0x000fc40000410000 */
[----:B------:R-:W-:Y:S02]  /*6b70*/  FMUL.FTZ R209, R175, R58 ;  /* 0x0000003aafd17220 */ /* 0x000fe40000410000 */
[----:B------:R-:W-:Y:S02]  /*6b80*/  FFMA.FTZ R6, R63, R176, R6 ;  /* 0x000000b03f067223 */ /* 0x000fe40000010006 */
[----:B------:R-:W-:Y:S02]  /*6b90*/  FFMA.FTZ R209, R148, -R209, R176 ;  /* 0x800000d194d17223 */ /* 0x000fe400000100b0 */
[----:B------:R-:W-:Y:S02]  /*6ba0*/  FMUL.FTZ R176, R85, R159 ;  /* 0x0000009f55b07220 */ /* 0x000fe40000410000 */
[----:B------:R-:W-:Y:S01]  /*6bb0*/  FFMA.FTZ R166, R147, -R214, R179 ;  /* 0x800000d693a67223 */ /* 0x000fe200000100b3 */
[----:B------:R-:W-:Y:S01]  /*6bc0*/  SHF.L.U64.HI R214, R21, 0x2, R0 ;  /* 0x0000000215d67819 */ /* 0x000fe20000010200 */
[----:B------:R-:W-:Y:S01]  /*6bd0*/  FFMA.FTZ R159, R62, R179, R6 ;  /* 0x000000b33e9f7223 */ /* 0x000fe20000010006 */
[----:B------:R-:W-:Y:S01]  /*6be0*/  PRMT R179, RZ, 0x5410, R88 ;  /* 0x00005410ffb37816 */ /* 0x000fe20000000058 */
[----:B------:R-:W-:Y:S01]  /*6bf0*/  FFMA.FTZ R167, R167, R211, R176 ;  /* 0x000000d3a7a77223 */ /* 0x000fe200000100b0 */
[----:B------:R-:W-:Y:S01]  /*6c00*/  LEA R6, P0, R215, R4, 0x2 ;  /* 0x00000004d7067211 */ /* 0x000fe200078010ff */
[----:B------:R-:W-:Y:S01]  /*6c10*/  FFMA.FTZ R218, R60, R177, R159 ;  /* 0x000000b13cda7223 */ /* 0x000fe2000001009f */
[----:B------:R-:W-:Y:S01]  /*6c20*/  SHF.L.U32 R159, R124, 0x4, RZ ;  /* 0x000000047c9f7819 */ /* 0x000fe200000006ff */
[----:B------:R-:W-:Y:S01]  /*6c30*/  FMUL.FTZ R176, R179, R50 ;  /* 0x00000032b3b07220 */ /* 0x000fe20000410000 */
[----:B------:R-:W-:Y:S01]  /*6c40*/  LEA.HI.X R7, R215, R5, R7, 0x2, P0 ;  /* 0x00000005d7077211 */ /* 0x000fe200000f1407 */
[----:B------:R-:W-:-:S02]  /*6c50*/  IMAD.SHL.U32 R213, R21, 0x4, RZ ;  /* 0x0000000415d57824 */ /* 0x000fc400078e00ff */
[----:B------:R-:W-:Y:S02]  /*6c60*/  FFMA.FTZ R176, R146, -R176, R177 ;  /* 0x800000b092b07223 */ /* 0x000fe400000100b1 */
[----:B------:R-:W-:Y:S01]  /*6c70*/  FFMA.FTZ R177, R19, R167, R160 ;  /* 0x000000a713b17223 */ /* 0x000fe200000100a0 */
[----:B------:R-:W-:Y:S01]  /*6c80*/  P2R R19, PR, RZ, 0x2 ;  /* 0x00000002ff137803 */ /* 0x000fe20000000000 */
[----:B------:R-:W-:Y:S02]  /*6c90*/  IMAD R214, R214, c[0x0][0x2b0], RZ ;  /* 0x0000ac00d6d67a24 */ /* 0x000fe400078e02ff */
[----:B------:R-:W-:Y:S02]  /*6ca0*/  FMUL.FTZ R220, R177, R78 ;  /* 0x0000004eb1dc7220 */ /* 0x000fe40000410000 */
[----:B------:R-:W-:Y:S01]  /*6cb0*/  IMAD R217, R213, c[0x0][0x2b4], R214 ;  /* 0x0000ad00d5d97a24 */ /* 0x000fe200078e02d6 */
[----:B------:R-:W-:Y:S01]  /*6cc0*/  PRMT R214, RZ, 0x5410, R87 ;  /* 0x00005410ffd67816 */ /* 0x000fe20000000057 */
[----:B------:R-:W-:-:S02]  /*6cd0*/  FMUL.FTZ R221, R167, R77 ;  /* 0x0000004da7dd7220 */ /* 0x000fc40000410000 */
[----:B------:R-:W-:Y:S02]  /*6ce0*/  FFMA.FTZ R222, R181, R220, RZ ;  /* 0x000000dcb5de7223 */ /* 0x000fe400000100ff */
[----:B------:R-:W-:Y:S02]  /*6cf0*/  FMUL.FTZ R223, R211, R76 ;  /* 0x0000004cd3df7220 */ /* 0x000fe40000410000 */
[----:B------:R-:W-:Y:S02]  /*6d00*/  FFMA.FTZ R224, R187, R221, R222 ;  /* 0x000000ddbbe07223 */ /* 0x000fe400000100de */
[-C--:B------:R-:W-:Y:S02]  /*6d10*/  FMUL.FTZ R216, R214, R47.reuse ;  /* 0x0000002fd6d87220 */ /* 0x080fe40000410000 */
[----:B------:R-:W-:Y:S02]  /*6d20*/  FMUL.FTZ R219, R182, R47 ;  /* 0x0000002fb6db7220 */ /* 0x000fe40000410000 */
[----:B------:R-:W-:-:S02]  /*6d30*/  FMUL.FTZ R225, R161, R75 ;  /* 0x0000004ba1e17220 */ /* 0x000fc40000410000 */
[----:B-1----:R-:W-:Y:S02]  /*6d40*/  FFMA.FTZ R17, R188, R223, R224 ;  /* 0x000000dfbc117223 */ /* 0x002fe400000100e0 */
[----:B------:R-:W-:Y:S02]  /*6d50*/  FFMA.FTZ R216, R145, -R216, R174 ;  /* 0x800000d891d87223 */ /* 0x000fe400000100ae */
[----:B------:R-:W-:Y:S01]  /*6d60*/  FMUL.FTZ R19, R56, R174 ;  /* 0x000000ae38137220 */ /* 0x000fe20000410000 */
[----:B------:R-:W-:Y:S01]  /*6d70*/  LEA.HI.SX32 R174, R159, R159, 0x1b ;  /* 0x0000009f9fae7211 */ /* 0x000fe200078fdaff */
[----:B------:R-:W-:Y:S02]  /*6d80*/  FMUL.FTZ R227, R214, R219 ;  /* 0x000000dbd6e37220 */ /* 0x000fe40000410000 */
[----:B------:R-:W-:Y:S02]  /*6d90*/  FMUL.FTZ R16, R207, R74 ;  /* 0x0000004acf107220 */ /* 0x000fe40000410000 */
[----:B------:R-:W-:Y:S01]  /*6da0*/  FFMA.FTZ R17, R192, R225, R17 ;  /* 0x000000e1c0117223 */ /* 0x000fe20000010011 */
[----:B------:R0:W-:Y:S01]  /*6db0*/  STS [R174.X4+0x88c], R227 ;  /* 0x00088ce3ae007388 */ /* 0x0001e20000004800 */
[----:B------:R-:W-:-:S02]  /*6dc0*/  FADD.FTZ R160, R218, R19 ;  /* 0x00000013daa07221 */ /* 0x000fc40000010000 */
[----:B------:R-:W-:Y:S02]  /*6dd0*/  FMUL.FTZ R218, R185, R50 ;  /* 0x00000032b9da7220 */ /* 0x000fe40000410000 */
[----:B------:R-:W-:Y:S02]  /*6de0*/  FFMA.FTZ R224, R196, R16, R17 ;  /* 0x00000010c4e07223 */ /* 0x000fe40000010011 */
[----:B------:R-:W-:Y:S02]  /*6df0*/  FMUL.FTZ R229, R179, R218 ;  /* 0x000000dab3e57220 */ /* 0x000fe40000410000 */
[----:B------:R-:W-:Y:S02]  /*6e00*/  FMUL.FTZ R226, R169, R72 ;  /* 0x00000048a9e27220 */ /* 0x000fe40000410000 */
[----:B0-----:R-:W-:Y:S01]  /*6e10*/  FMUL.FTZ R227, R168, R73 ;  /* 0x00000049a8e37220 */ /* 0x001fe20000410000 */
[----:B------:R0:W-:Y:S01]  /*6e20*/  STS [R174.X4+0x888], R229 ;  /* 0x000888e5ae007388 */ /* 0x0001e20000004800 */
[----:B------:R-:W-:-:S02]  /*6e30*/  FMUL.FTZ R237, R198, R65 ;  /* 0x00000041c6ed7220 */ /* 0x000fc40000410000 */
[----:B------:R-:W-:Y:S02]  /*6e40*/  FFMA.FTZ R224, R195, R227, R224 ;  /* 0x000000e3c3e07223 */ /* 0x000fe400000100e0 */
[----:B------:R-:W-:Y:S02]  /*6e50*/  FMUL.FTZ R239, R204, R237 ;  /* 0x000000edccef7220 */ /* 0x000fe40000410000 */
[----:B------:R-:W-:Y:S02]  /*6e60*/  FFMA.FTZ R17, R199, R226, R224 ;  /* 0x000000e2c7117223 */ /* 0x000fe400000100e0 */
[----:B------:R-:W-:Y:S01]  /*6e70*/  FMUL.FTZ R224, R201, R68 ;  /* 0x00000044c9e07220 */ /* 0x000fe20000410000 */
[----:B------:R-:W-:Y:S01]  /*6e80*/  STS [R174.X4+0x874], R239 ;  /* 0x000874efae007388 */ /* 0x000fe20000004800 */
[----:B0-----:R-:W-:Y:S02]  /*6e90*/  FMUL.FTZ R229, R170, R69 ;  /* 0x00000045aae57220 */ /* 0x001fe40000410000 */
[----:B------:R-:W-:-:S02]  /*6ea0*/  FMUL.FTZ R19, R186, R57 ;  /* 0x00000039ba137220 */ /* 0x000fc40000410000 */
[----:B------:R-:W-:Y:S02]  /*6eb0*/  FFMA.FTZ R17, R200, R229, R17 ;  /* 0x000000e5c8117223 */ /* 0x000fe40000010011 */
[----:B------:R-:W-:Y:S02]  /*6ec0*/  FMUL.FTZ R222, R189, R58 ;  /* 0x0000003abdde7220 */ /* 0x000fe40000410000 */
[----:B------:R-:W-:Y:S02]  /*6ed0*/  FFMA.FTZ R228, R202, R224, R17 ;  /* 0x000000e0cae47223 */ /* 0x000fe40000010011 */
[----:B------:R-:W-:Y:S02]  /*6ee0*/  FMUL.FTZ R17, R194, R227 ;  /* 0x000000e3c2117220 */ /* 0x000fe40000410000 */
[----:B------:R-:W-:Y:S02]  /*6ef0*/  FMUL.FTZ R227, R178, R225 ;  /* 0x000000e1b2e37220 */ /* 0x000fe40000410000 */
[----:B------:R-:W-:Y:S01]  /*6f00*/  FMUL.FTZ R225, R191, R223 ;  /* 0x000000dfbfe17220 */ /* 0x000fe20000410000 */
[----:B------:R-:W-:Y:S01]  /*6f10*/  STS [R174.X4+0x864], R17 ;  /* 0x00086411ae007388 */ /* 0x000fe20000004800 */
[----:B------:R-:W-:-:S02]  /*6f20*/  FMUL.FTZ R230, R193, R64 ;  /* 0x00000040c1e67220 */ /* 0x000fc40000410000 */
[----:B------:R-:W-:Y:S01]  /*6f30*/  FFMA.FTZ R237, R203, R237, R228 ;  /* 0x000000edcbed7223 */ /* 0x000fe200000100e4 */
[----:B------:R-:W-:Y:S01]  /*6f40*/  STS [R174.X4+0x85c], R227 ;  /* 0x00085ce3ae007388 */ /* 0x000fe20000004800 */
[----:B------:R-:W-:Y:S01]  /*6f50*/  FMUL.FTZ R223, R184, R221 ;  /* 0x000000ddb8df7220 */ /* 0x000fe20000410000 */
[----:B------:R-:W-:Y:S01]  /*6f60*/  IADD3 R221, -R119, c[0x0][0x168], -R124 ;  /* 0x00005a0077dd7a10 */ /* 0x000fe20007ffe97c */
[----:B------:R-:W-:Y:S01]  /*6f70*/  FMUL.FTZ R233, R210, R19 ;  /* 0x00000013d2e97220 */ /* 0x000fe20000410000 */
[----:B------:R-:W-:Y:S01]  /*6f80*/  STS [R174.X4+0x858], R225 ;  /* 0x000858e1ae007388 */ /* 0x000fe20000004800 */
[----:B------:R-:W-:Y:S01]  /*6f90*/  FMUL.FTZ R231, R175, R222 ;  /* 0x000000deafe77220 */ /* 0x000fe20000410000 */
[C---:B------:R-:W-:Y:S01]  /*6fa0*/  ISETP.GE.AND P0, PT, R221.reuse, 0x1, PT ;  /* 0x00000001dd00780c */ /* 0x040fe20003f06270 */
[----:B------:R-:W-:Y:S01]  /*6fb0*/  FMUL.FTZ R243, R190, R61 ;  /* 0x0000003dbef37220 */ /* 0x000fe20000410000 */
[----:B------:R0:W-:Y:S01]  /*6fc0*/  STS [R174.X4+0x884], R233 ;  /* 0x000884e9ae007388 */ /* 0x0001e20000004800 */
[----:B------:R-:W-:Y:S01]  /*6fd0*/  FFMA.FTZ R237, R206, R230, R237 ;  /* 0x000000e6ceed7223 */ /* 0x000fe200000100ed */
[----:B------:R-:W-:Y:S01]  /*6fe0*/  ISETP.GE.AND P1, PT, R221, 0x41, PT ;  /* 0x00000041dd00780c */ /* 0x000fe20003f26270 */
[-C--:B------:R-:W-:Y:S01]  /*6ff0*/  FMUL.FTZ R245, R180, R243.reuse ;  /* 0x000000f3b4f57220 */ /* 0x080fe20000410000 */
[----:B------:R1:W-:Y:S01]  /*7000*/  STS [R174.X4+0x880], R231 ;  /* 0x000880e7ae007388 */ /* 0x0003e20000004800 */
[----:B------:R-:W-:-:S02]  /*7010*/  FFMA.FTZ R237, R208, R243, R237 ;  /* 0x000000f3d0ed7223 */ /* 0x000fc400000100ed */
[----:B------:R-:W-:Y:S01]  /*7020*/  FMUL.FTZ R241, R205, R230 ;  /* 0x000000e6cdf17220 */ /* 0x000fe20000410000 */
[----:B------:R-:W-:Y:S01]  /*7030*/  STS [R174.X4+0x87c], R245 ;  /* 0x00087cf5ae007388 */ /* 0x000fe20000004800 */
[----:B------:R-:W-:Y:S02]  /*7040*/  FMUL.FTZ R235, R171, R224 ;  /* 0x000000e0abeb7220 */ /* 0x000fe40000410000 */
[----:B0-----:R-:W-:Y:S01]  /*7050*/  FMUL.FTZ R233, R172, R229 ;  /* 0x000000e5ace97220 */ /* 0x001fe20000410000 */
[----:B------:R-:W-:Y:S01]  /*7060*/  STS [R174.X4+0x878], R241 ;  /* 0x000878f1ae007388 */ /* 0x000fe20000004800 */
[----:B------:R-:W-:Y:S02]  /*7070*/  FMUL.FTZ R229, R173, R16 ;  /* 0x00000010ade57220 */ /* 0x000fe40000410000 */
[----:B-1----:R-:W-:Y:S01]  /*7080*/  FMUL.FTZ R231, R197, R226 ;  /* 0x000000e2c5e77220 */ /* 0x002fe20000410000 */
[----:B------:R-:W-:Y:S01]  /*7090*/  STS [R174.X4+0x870], R235 ;  /* 0x000870ebae007388 */ /* 0x000fe20000004800 */
[----:B------:R-:W-:-:S02]  /*70a0*/  FMUL.FTZ R17, R183, R220 ;  /* 0x000000dcb7117220 */ /* 0x000fc40000410000 */
[----:B------:R-:W-:Y:S01]  /*70b0*/  FFMA.FTZ R237, R209, R222, R237 ;  /* 0x000000ded1ed7223 */ /* 0x000fe200000100ed */
[----:B------:R0:W-:Y:S01]  /*70c0*/  STS [R174.X4+0x868], R231 ;  /* 0x000868e7ae007388 */ /* 0x0001e20000004800 */
[----:B------:R-:W-:-:S03]  /*70d0*/  IMAD.WIDE.U32 R6, R213, c[0x0][0x2b0], R6 ;  /* 0x0000ac00d5067a25 */ /* 0x000fc600078e0006 */
[----:B------:R1:W-:Y:S01]  /*70e0*/  STS [R174.X4+0x86c], R233 ;  /* 0x00086ce9ae007388 */ /* 0x0003e20000004800 */
[----:B------:R-:W-:Y:S01]  /*70f0*/  FFMA.FTZ R237, R166, R19, R237 ;  /* 0x00000013a6ed7223 */ /* 0x000fe200000100ed */
[----:B------:R-:W-:Y:S01]  /*7100*/  LEA.HI.X.SX32 R19, R119, R212, 0x1, P2 ;  /* 0x000000d477137211 */ /* 0x000fe200010f0eff */
[----:B------:R-:W-:Y:S01]  /*7110*/  FMUL.FTZ R212, R216, R219 ;  /* 0x000000dbd8d47220 */ /* 0x000fe20000410000 */
[----:B------:R1:W-:Y:S01]  /*7120*/  STS [R174.X4+0x860], R229 ;  /* 0x000860e5ae007388 */ /* 0x0003e20000004800 */
[----:B------:R-:W-:Y:S01]  /*7130*/  IADD3 R7, R217, R7, RZ ;  /* 0x00000007d9077210 */ /* 0x000fe20007ffe0ff */
[----:B------:R-:W-:Y:S01]  /*7140*/  FFMA.FTZ R237, R176, R218, R237 ;  /* 0x000000dab0ed7223 */ /* 0x000fe200000100ed */
[----:B0-----:R-:W-:Y:S01]  /*7150*/  IADD3 R231, R124, 0x40, RZ ;  /* 0x000000407ce77810 */ /* 0x001fe20007ffe0ff */
[----:B------:R1:W-:Y:S03]  /*7160*/  STS [R174.X4+0x854], R223 ;  /* 0x000854dfae007388 */ /* 0x0003e60000004800 */
[----:B------:R-:W-:Y:S01]  /*7170*/  LEA.HI.SX32 R231, R231, R124, 0x1b ;  /* 0x0000007ce7e77211 */ /* 0x000fe200078fdaff */
[----:B------:R1:W-:Y:S04]  /*7180*/  STS [R174.X4+0x850], R17 ;  /* 0x00085011ae007388 */ /* 0x0003e80000004800 */
[----:B------:R-:W-:Y:S06]  /*7190*/  BAR.SYNC.DEFER_BLOCKING 0x0 ;  /* 0x0000000000007b1d */ /* 0x000fec0000010000 */
[----:B------:R-:W-:Y:S05]  /*71a0*/  @!P0 BRA `(.L_x_3139) ;  /* 0x0000009000008947 */ /* 0x000fea0003800000 */
[----:B-1----:R-:W-:Y:S01]  /*71b0*/  LEA.HI.SX32 R174, R124, R124, 0x1b ;  /* 0x0000007c7cae7211 */ /* 0x002fe200078fdaff */
        /* <DEDUP_REMOVED lines=8> */
.L_x_3139:
[----:B-1----:R-:W-:Y:S05]  /*7240*/  BSYNC B0 ;  /* 0x0000000000007941 */ /* 0x002fea0003800000 */
.L_x_3138:
[----:B------:R-:W1:Y:S01]  /*7250*/  LDS R231, [R231.X4+0x950] ;  /* 0x00095000e7e77984 */ /* 0x000e620000004800 */
[----:B------:R-:W-:Y:S01]  /*7260*/  BSSY B0, `(.L_x_3140) ;  /* 0x0000009000007945 */ /* 0x000fe20003800000 */
[----:B0-----:R-:W-:Y:S01]  /*7270*/  FADD.FTZ R16, R237, R212 ;  /* 0x000000d4ed107221 */ /* 0x001fe20000010000 */
[C---:B------:R-:W-:Y:S02]  /*7280*/  IADD3 R17, R124.reuse, 0x80, RZ ;  /* 0x000000807c117810 */ /* 0x040fe40007ffe0ff */
[----:B------:R-:W-:Y:S01]  /*7290*/  IADD3 R19, R124, 0xc0, RZ ;  /* 0x000000c07c137810 */ /* 0x000fe20007ffe0ff */
[----:B------:R-:W-:Y:S05]  /*72a0*/  @!P1 BRA `(.L_x_3141) ;  /* 0x0000004000009947 */ /* 0x000fea0003800000 */
[----:B------:R-:W-:-:S06]  /*72b0*/  IMAD.WIDE R4, R215, 0x4, R4 ;  /* 0x00000004d7047825 */ /* 0x000fcc00078e0204 */
[----:B------:R-:W-:-:S05]  /*72c0*/  IMAD.WIDE.U32 R4, R213, c[0x0][0x2b0], R4 ;  /* 0x0000ac00d5047a25 */ /* 0x000fca00078e0004 */
[----:B------:R-:W-:-:S05]  /*72d0*/  IADD3 R5, R5, R217, RZ ;  /* 0x000000d905057210 */ /* 0x000fca0007ffe0ff */
[----:B-1----:R0:W-:Y:S02]  /*72e0*/  RED.E.ADD.F32.FTZ.RN.STRONG.GPU [R4.64+-0xf00], R231 ;  /* 0xfff100e70400798e */ /* 0x0021e4000c10e784 */
.L_x_3141:
[----:B------:R-:W-:Y:S05]  /*72f0*/  BSYNC B0 ;  /* 0x0000000000007941 */ /* 0x000fea0003800000 */
.L_x_3140:
        /* <DEDUP_REMOVED lines=14> */
.L_x_3143:
[----:B------:R-:W-:Y:S05]  /*73e0*/  BSYNC B0 ;  /* 0x0000000000007941 */ /* 0x000fea0003800000 */
.L_x_3142:
[----:B------:R-:W2:Y:S01]  /*73f0*/  LDS R19, [R19.X4+0xb50] ;  /* 0x000b500013137984 */ /* 0x000ea20000004800 */
[----:B------:R-:W-:Y:S01]  /*7400*/  BSSY B0, `(.L_x_3144) ;  /* 0x0000005000007945 */ /* 0x000fe20003800000 */
[----:B0-----:R-:W-:Y:S02]  /*7410*/  IADD3 R17, R124, 0x140, RZ ;  /* 0x000001407c117810 */ /* 0x001fe40007ffe0ff */
[----:B------:R-:W-:Y:S01]  /*7420*/  LEA.HI.SX32 R5, R5, R124, 0x1b ;  /* 0x0000007c05057211 */ /* 0x000fe200078fdaff */
[----:B------:R-:W-:Y:S05]  /*7430*/  @!P0 BRA `(.L_x_3145) ;  /* 0x0000001000008947 */ /* 0x000fea0003800000 */
[----:B--2---:R0:W-:Y:S02]  /*7440*/  RED.E.ADD.F32.FTZ.RN.STRONG.GPU [R6.64+-0xd00], R19 ;  /* 0xfff300130600798e */ /* 0x0041e4000c10e784 */
.L_x_3145:
[----:B------:R-:W-:Y:S05]  /*7450*/  BSYNC B0 ;  /* 0x0000000000007941 */ /* 0x000fea0003800000 */
.L_x_3144:
[----:B------:R-:W3:Y:S01]  /*7460*/  LDS R5, [R5.X4+0xc50] ;  /* 0x000c500005057984 */ /* 0x000ee20000004800 */
[----:B------:R-:W-:Y:S01]  /*7470*/  BSSY B0, `(.L_x_3146) ;  /* 0x0000005000007945 */ /* 0x000fe20003800000 */
[----:B0-2---:R-:W-:-:S02]  /*7480*/  IADD3 R19, R124, 0x180, RZ ;  /* 0x000001807c137810 */ /* 0x005fc40007ffe0ff */
[----:B------:R-:W-:Y:S01]  /*7490*/  LEA.HI.SX32 R17, R17, R124, 0x1b ;  /* 0x0000007c11117211 */ /* 0x000fe200078fdaff */
[----:B------:R-:W-:Y:S05]  /*74a0*/  @!P1 BRA `(.L_x_3147) ;  /* 0x0000001000009947 */ /* 0x000fea0003800000 */
[----:B---3--:R0:W-:Y:S02]  /*74b0*/  RED.E.ADD.F32.FTZ.RN.STRONG.GPU [R6.64+-0xc00], R5 ;  /* 0xfff400050600798e */ /* 0x0081e4000c10e784 */
.L_x_3147:
[----:B------:R-:W-:Y:S05]  /*74c0*/  BSYNC B0 ;  /* 0x0000000000007941 */ /* 0x000fea0003800000 */
.L_x_3146:
[----:B------:R-:W2:Y:S01]  /*74d0*/  LDS R17, [R17.X4+0xd50] ;  /* 0x000d500011117984 */ /* 0x000ea20000004800 */
[----:B------:R-:W-:Y:S01]  /*74e0*/  BSSY B0, `(.L_x_3148) ;  /* 0x0000005000007945 */ /* 0x000fe20003800000 */
[----:B0--3--:R-:W-:Y:S02]  /*74f0*/  IADD3 R5, R124, 0x1c0, RZ ;  /* 0x000001c07c057810 */ /* 0x009fe40007ffe0ff */
[----:B------:R-:W-:Y:S01]  /*7500*/  LEA.HI.SX32 R19, R19, R124, 0x1b ;  /* 0x0000007c13137211 */ /* 0x000fe200078fdaff */
[----:B------:R-:W-:Y:S05]  /*7510*/  @!P2 BRA `(.L_x_3149) ;  /* 0x000000100000a947 */ /* 0x000fea0003800000 */
[----:B--2---:R0:W-:Y:S02]  /*7520*/  RED.E.ADD.F32.FTZ.RN.STRONG.GPU [R6.64+-0xb00], R17 ;  /* 0xfff500110600798e */ /* 0x0041e4000c10e784 */
.L_x_3149:
[----:B------:R-:W-:Y:S05]  /*7530*/  BSYNC B0 ;  /* 0x0000000000007941 */ /* 0x000fea0003800000 */
.L_x_3148:
[----:B------:R-:W3:Y:S01]  /*7540*/  LDS R19, [R19.X4+0xe50] ;  /* 0x000e500013137984 */ /* 0x000ee20000004800 */
[----:B------:R-:W-:Y:S01]  /*7550*/  BSSY B0, `(.L_x_3150) ;  /* 0x0000005000007945 */ /* 0x000fe20003800000 */
[----:B0-2---:R-:W-:Y:S02]  /*7560*/  IADD3 R17, R124, 0x200, RZ ;  /* 0x000002007c117810 */ /* 0x005fe40007ffe0ff */
[----:B------:R-:W-:Y:S01]  /*7570*/  LEA.HI.SX32 R5, R5, R124, 0x1b ;  /* 0x0000007c05057211 */ /* 0x000fe200078fdaff */
[----:B------:R-:W-:Y:S05]  /*7580*/  @!P3 BRA `(.L_x_3151) ;  /* 0x000000100000b947 */ /* 0x000fea0003800000 */
[----:B---3--:R0:W-:Y:S02]  /*7590*/  RED.E.ADD.F32.FTZ.RN.STRONG.GPU [R6.64+-0xa00], R19 ;  /* 0xfff600130600798e */ /* 0x0081e4000c10e784 */
.L_x_3151:
[----:B------:R-:W-:Y:S05]  /*75a0*/  BSYNC B0 ;  /* 0x0000000000007941 */ /* 0x000fea0003800000 */
.L_x_3150:
[----:B------:R-:W2:Y:S01]  /*75b0*/  LDS R5, [R5.X4+0xf50] ;  /* 0x000f500005057984 */ /* 0x000ea20000004800 */
[----:B------:R-:W-:Y:S01]  /*75c0*/  BSSY B0, `(.L_x_3152) ;  /* 0x0000004000007945 */ /* 0x000fe20003800000 */
[----:B------:R-:W-:Y:S01]  /*75d0*/  LEA.HI.SX32 R4, R17, R124, 0x1b ;  /* 0x0000007c11047211 */ /* 0x000fe200078fdaff */
[----:B------:R-:W-:Y:S05]  /*75e0*/  @!P4 BRA `(.L_x_3153) ;  /* 0x000000100000c947 */ /* 0x000fea0003800000 */
[----:B--2---:R2:W-:Y:S02]  /*75f0*/  RED.E.ADD.F32.FTZ.RN.STRONG.GPU [R6.64+-0x900], R5 ;  /* 0xfff700050600798e */ /* 0x0045e4000c10e784 */
.L_x_3153:
[----:B------:R-:W-:Y:S05]  /*7600*/  BSYNC B0 ;  /* 0x0000000000007941 */ /* 0x000fea0003800000 */
.L_x_3152:
[----:B--2---:R2:W4:Y:S01]  /*7610*/  LDS R5, [R4.X4+0x1050] ;  /* 0x0010500004057984 */ /* 0x0045220000004800 */
[----:B------:R-:W-:Y:S01]  /*7620*/  BSSY B0, `(.L_x_3154) ;  /* 0x0000005000007945 */ /* 0x000fe20003800000 */
[----:B------:R-:W-:-:S02]  /*7630*/  IADD3 R17, R124, 0x240, RZ ;  /* 0x000002407c117810 */ /* 0x000fc40007ffe0ff */
[----:B0--3--:R-:W-:Y:S01]  /*7640*/  IADD3 R19, R124, 0x280, RZ ;  /* 0x000002807c137810 */ /* 0x009fe20007ffe0ff */
[----:B------:R-:W-:Y:S05]  /*7650*/  @!P5 BRA `(.L_x_3155) ;  /* 0x000000100000d947 */ /* 0x000fea0003800000 */
[----:B----4-:R0:W-:Y:S02]  /*7660*/  RED.E.ADD.F32.FTZ.RN.STRONG.GPU [R6.64+-0x800], R5 ;  /* 0xfff800050600798e */ /* 0x0101e4000c10e784 */
.L_x_3155:
[----:B------:R-:W-:Y:S05]  /*7670*/  BSYNC B0 ;  /* 0x0000000000007941 */ /* 0x000fea0003800000 */
.L_x_3154:
        /* <DEDUP_REMOVED lines=14> */
.L_x_3157:
[----:B------:R-:W-:Y:S05]  /*7760*/  BSYNC B0 ;  /* 0x0000000000007941 */ /* 0x000fea0003800000 */
.L_x_3156:
[----:B------:R-:W3:Y:S01]  /*7770*/  LDS R19, [R19.X4+0x1250] ;  /* 0x0012500013137984 */ /* 0x000ee20000004800 */
[----:B------:R-:W-:Y:S01]  /*7780*/  BSSY B0, `(.L_x_3158) ;  /* 0x0000005000007945 */ /* 0x000fe20003800000 */
[----:B0-----:R-:W-:-:S02]  /*7790*/  IADD3 R17, R124, 0x300, RZ ;  /* 0x000003007c117810 */ /* 0x001fc40007ffe0ff */
[----:B------:R-:W-:Y:S01]  /*77a0*/  LEA.HI.SX32 R5, R5, R124, 0x1b ;  /* 0x0000007c05057211 */ /* 0x000fe200078fdaff */
[----:B------:R-:W-:Y:S05]  /*77b0*/  @!P0 BRA `(.L_x_3159) ;  /* 0x0000001000008947 */ /* 0x000fea0003800000 */
[----:B---3--:R0:W-:Y:S02]  /*77c0*/  RED.E.ADD.F32.FTZ.RN.STRONG.GPU [R6.64+-0x600], R19 ;  /* 0xfffa00130600798e */ /* 0x0081e4000c10e784 */
.L_x_3159:
[----:B------:R-:W-:Y:S05]  /*77d0*/  BSYNC B0 ;  /* 0x0000000000007941 */ /* 0x000fea0003800000 */
.L_x_3158:
[----:B------:R-:W4:Y:S01]  /*77e0*/  LDS R5, [R5.X4+0x1350] ;  /* 0x0013500005057984 */ /* 0x000f220000004800 */
[----:B------:R-:W-:Y:S01]  /*77f0*/  BSSY B0, `(.L_x_3160) ;  /* 0x0000005000007945 */ /* 0x000fe20003800000 */
[----:B0--3--:R-:W-:Y:S02]  /*7800*/  IADD3 R19, R124, 0x340, RZ ;  /* 0x000003407c137810 */ /* 0x009fe40007ffe0ff */
[----:B------:R-:W-:Y:S01]  /*7810*/  LEA.HI.SX32 R17, R17, R124, 0x1b ;  /* 0x0000007c11117211 */ /* 0x000fe200078fdaff */
[----:B------:R-:W-:Y:S05]  /*7820*/  @!P1 BRA `(.L_x_3161) ;  /* 0x0000001000009947 */ /* 0x000fea0003800000 */
[----:B----4-:R0:W-:Y:S02]  /*7830*/  RED.E.ADD.F32.FTZ.RN.STRONG.GPU [R6.64+-0x500], R5 ;  /* 0xfffb00050600798e */ /* 0x0101e4000c10e784 */
.L_x_3161:
[----:B------:R-:W-:Y:S05]  /*7840*/  BSYNC B0 ;  /* 0x0000000000007941 */ /* 0x000fea0003800000 */
.L_x_3160:
[----:B------:R-:W3:Y:S01]  /*7850*/  LDS R17, [R17.X4+0x1450] ;  /* 0x0014500011117984 */ /* 0x000ee20000004800 */
[----:B------:R-:W-:Y:S01]  /*7860*/  BSSY B0, `(.L_x_3162) ;  /* 0x0000005000007945 */ /* 0x000fe20003800000 */
[----:B0---4-:R-:W-:Y:S02]  /*7870*/  IADD3 R5, R124, 0x380, RZ ;  /* 0x000003807c057810 */ /* 0x011fe40007ffe0ff */
[----:B------:R-:W-:Y:S01]  /*7880*/  LEA.HI.SX32 R19, R19, R124, 0x1b ;  /* 0x0000007c13137211 */ /* 0x000fe200078fdaff */
[----:B------:R-:W-:Y:S05]  /*7890*/  @!P2 BRA `(.L_x_3163) ;  /* 0x000000100000a947 */ /* 0x000fea0003800000 */
[----:B---3--:R0:W-:Y:S02]  /*78a0*/  RED.E.ADD.F32.FTZ.RN.STRONG.GPU [R6.64+-0x400], R17 ;  /* 0xfffc00110600798e */ /* 0x0081e4000c10e784 */
.L_x_3163:
[----:B------:R-:W-:Y:S05]  /*78b0*/  BSYNC B0 ;  /* 0x0000000000007941 */ /* 0x000fea0003800000 */
.L_x_3162:
[----:B------:R-:W4:Y:S01]  /*78c0*/  LDS R19, [R19.X4+0x1550] ;  /* 0x0015500013137984 */ /* 0x000f220000004800 */
[----:B------:R-:W-:Y:S01]  /*78d0*/  BSSY B0, `(.L_x_3164) ;  /* 0x0000005000007945 */ /* 0x000fe20003800000 */
[----:B0--3--:R-:W-:-:S02]  /*78e0*/  IADD3 R17, R124, 0x3c0, RZ ;  /* 0x000003c07c117810 */ /* 0x009fc40007ffe0ff */
[----:B------:R-:W-:Y:S01]  /*78f0*/  LEA.HI.SX32 R5, R5, R124, 0x1b ;  /* 0x0000007c05057211 */ /* 0x000fe200078fdaff */
[----:B------:R-:W-:Y:S05]  /*7900*/  @!P3 BRA `(.L_x_3165) ;  /* 0x000000100000b947 */ /* 0x000fea0003800000 */
[----:B----4-:R0:W-:Y:S02]  /*7910*/  RED.E.ADD.F32.FTZ.RN.STRONG.GPU [R6.64+-0x300], R19 ;  /* 0xfffd00130600798e */ /* 0x0101e4000c10e784 */
.L_x_3165:
[----:B------:R-:W-:Y:S05]  /*7920*/  BSYNC B0 ;  /* 0x0000000000007941 */ /* 0x000fea0003800000 */
.L_x_3164:
[----:B------:R-:W3:Y:S01]  /*7930*/  LDS R5, [R5.X4+0x1650] ;  /* 0x0016500005057984 */ /* 0x000ee20000004800 */
[----:B------:R-:W-:Y:S01]  /*7940*/  BSSY B0, `(.L_x_3166) ;  /* 0x0000004000007945 */ /* 0x000fe20003800000 */
[----:B------:R-:W-:Y:S01]  /*7950*/  LEA.HI.SX32 R17, R17, R124, 0x1b ;  /* 0x0000007c11117211 */ /* 0x000fe200078fdaff */
[----:B------:R-:W-:Y:S05]  /*7960*/  @!P4 BRA `(.L_x_3167) ;  /* 0x000000100000c947 */ /* 0x000fea0003800000 */
[----:B---3--:R3:W-:Y:S02]  /*7970*/  RED.E.ADD.F32.FTZ.RN.STRONG.GPU [R6.64+-0x200], R5 ;  /* 0xfffe00050600798e */ /* 0x0087e4000c10e784 */
.L_x_3167:
[----:B------:R-:W-:Y:S05]  /*7980*/  BSYNC B0 ;  /* 0x0000000000007941 */ /* 0x000fea0003800000 */
.L_x_3166:
[----:B------:R-:W0:Y:S01]  /*7990*/  LDS R17, [R17.X4+0x1750] ;  /* 0x0017500011117984 */ /* 0x000e220000004800 */
[----:B------:R-:W-:Y:S01]  /*79a0*/  BSSY B0, `(.L_x_3168) ;  /* 0x0000003000007945 */ /* 0x000fe20003800000 */
[----:B------:R-:W-:Y:S05]  /*79b0*/  @!P5 BRA `(.L_x_3169) ;  /* 0x000000100000d947 */ /* 0x000fea0003800000 */
[----:B0-----:R0:W-:Y:S02]  /*79c0*/  RED.E.ADD.F32.FTZ.RN.STRONG.GPU [R6.64+-0x100], R17 ;  /* 0xffff00110600798e */ /* 0x0011e4000c10e784 */
.L_x_3169:
[----:B------:R-:W-:Y:S05]  /*79d0*/  BSYNC B0 ;  /* 0x0000000000007941 */ /* 0x000fea0003800000 */
.L_x_3168:
        /* <DEDUP_REMOVED lines=11> */
[----:B------:R-:W-:Y:S02]  /*7a90*/  FFMA.FTZ R175, R175, R148, R4 ;  /* 0x00000094afaf7223 */ /* 0x000fe40000010004 */
        /* <DEDUP_REMOVED lines=20> */
[----:B------:R-:W-:Y:S02]  /*7be0*/  FMUL.FTZ R5, R138, R190 ;  /* 0x000000be8a057220 */ /* 0x000fe40000410000 */
[----:B------:R-:W-:Y:S02]  /*7bf0*/  FMUL.FTZ R156, R156, R207 ;  /* 0x000000cf9c9c7220 */ /* 0x000fe40000410000 */
[----:B------:R-:W-:Y:S02]  /*7c00*/  FMUL.FTZ R5, R208, R5 ;  /* 0x00000005d0057220 */ /* 0x000fe40000410000 */
[----:B0-----:R-:W-:Y:S02]  /*7c10*/  @!P0 FADD.FTZ R16, R16, R7 ;  /* 0x0000000710108221 */ /* 0x001fe40000010000 */
[----:B------:R-:W-:Y:S02]  /*7c20*/  FFMA.FTZ R180, R180, R149, R5 ;  /* 0x00000095b4b47223 */ /* 0x000fe40000010005 */
[----:B--2---:R-:W-:Y:S01]  /*7c30*/  @!P0 FADD.FTZ R160, R160, R17 ;  /* 0x00000011a0a08221 */ /* 0x004fe20000010000 */
[----:B------:R-:W0:Y:S01]  /*7c40*/  SHFL.DOWN PT, R7, R16, 0x4, 0x1f ;  /* 0x08801f0010077f89 */ /* 0x000e2200000e0000 */
[----:B------:R-:W-:Y:S01]  /*7c50*/  ISETP.GT.AND P0, PT, R122, 0x1b, PT ;  /* 0x0000001b7a00780c */ /* 0x000fe20003f04270 */
[----:B------:R-:W-:-:S02]  /*7c60*/  FMUL.FTZ R5, R138, R170 ;  /* 0x000000aa8a057220 */ /* 0x000fc40000410000 */
[----:B------:R-:W2:Y:S01]  /*7c70*/  SHFL.DOWN PT, R17, R160, 0x4, 0x1f ;  /* 0x08801f00a0117f89 */ /* 0x000ea200000e0000 */
[----:B------:R-:W-:Y:S02]  /*7c80*/  FMUL.FTZ R157, R157, R161 ;  /* 0x000000a19d9d7220 */ /* 0x000fe40000410000 */
[----:B------:R-:W-:Y:S02]  /*7c90*/  FMUL.FTZ R5, R200, R5 ;  /* 0x00000005c8057220 */ /* 0x000fe40000410000 */
[----:B------:R-:W-:Y:S02]  /*7ca0*/  FMUL.FTZ R158, R158, R211 ;  /* 0x000000d39e9e7220 */ /* 0x000fe40000410000 */
[C---:B------:R-:W-:Y:S02]  /*7cb0*/  FMUL.FTZ R193, R138.reuse, R193 ;  /* 0x000000c18ac17220 */ /* 0x040fe40000410000 */
[C---:B------:R-:W-:Y:S02]  /*7cc0*/  FMUL.FTZ R198, R138.reuse, R198 ;  /* 0x000000c68ac67220 */ /* 0x040fe40000410000 */
[----:B------:R-:W-:-:S02]  /*7cd0*/  FMUL.FTZ R201, R138, R201 ;  /* 0x000000c98ac97220 */ /* 0x000fc40000410000 */
[C---:B------:R-:W-:Y:S02]  /*7ce0*/  FMUL.FTZ R168, R138.reuse, R168 ;  /* 0x000000a88aa87220 */ /* 0x040fe40000410000 */
[C---:B------:R-:W-:Y:S02]  /*7cf0*/  FMUL.FTZ R207, R138.reuse, R207 ;  /* 0x000000cf8acf7220 */ /* 0x040fe40000410000 */
[C---:B------:R-:W-:Y:S02]  /*7d00*/  FMUL.FTZ R161, R138.reuse, R161 ;  /* 0x000000a18aa17220 */ /* 0x040fe40000410000 */
        /* <DEDUP_REMOVED lines=8> */
[----:B------:R-:W-:Y:S02]  /*7d90*/  FFMA.FTZ R172, R172, R153, R5 ;  /* 0x00000099acac7223 */ /* 0x000fe40000010005 */
        /* <DEDUP_REMOVED lines=27> */
[----:B------:R-:W-:Y:S02]  /*7f50*/  FMUL.FTZ R7, R142, R167 ;  /* 0x000000a78e077220 */ /* 0x000fe40000410000 */
[----:B--2---:R-:W-:Y:S01]  /*7f60*/  @!P0 FADD.FTZ R160, R160, R17 ;  /* 0x00000011a0a08221 */ /* 0x004fe20000010000 */
[----:B------:R-:W-:Y:S01]  /*7f70*/  MOV R4, R16 ;  /* 0x0000001000047202 */ /* 0x000fe20000000f00 */
[----:B------:R-:W-:-:S02]  /*7f80*/  FFMA.FTZ R211, R191, R158, R211 ;  /* 0x0000009ebfd37223 */ /* 0x000fc400000100d3 */
[----:B------:R-:W-:Y:S02]  /*7f90*/  IMAD.MOV.U32 R5, RZ, RZ, R160 ;  /* 0x000000ffff057224 */ /* 0x000fe400078e00a0 */
[----:B------:R-:W-:Y:S02]  /*7fa0*/  FFMA.FTZ R6, R184, R7, R6 ;  /* 0x00000007b8067223 */ /* 0x000fe40000010006 */
        /* <DEDUP_REMOVED lines=47> */
.L_x_3171:
[----:B0-----:R-:W-:Y:S05]  /*82a0*/  BSYNC B0 ;  /* 0x0000000000007941 */ /* 0x001fea0003800000 */
.L_x_3170:
[----:B------:R-:W-:Y:S02]  /*82b0*/  IADD3 R23, R23, 0x1, RZ ;  /* 0x0000000117177810 */ /* 0x000fe40007ffe0ff */
[----:B------:R-:W-:Y:S02]  /*82c0*/  IADD3 R21, P1, R21, 0x1, RZ ;  /* 0x0000000115157810 */ /* 0x000fe40007f3e0ff */
[----:B------:R-:W-:Y:S02]  /*82d0*/  ISETP.GE.AND P0, PT, R23, c[0x0][0x16c], PT ;  /* 0x00005b0017007a0c */ /* 0x000fe40003f06270 */
[----:B------:R-:W-:-:S11]  /*82e0*/  IADD3.X R0, RZ, R0, RZ, P1, !PT ;  /* 0x00000000ff007210 */ /* 0x000fd60000ffe4ff */
[----:B-1--4-:R-:W-:Y:S01]  /*82f0*/  @P0 CALL.REL.NOINC `(.L_x_3124) ;  /* 0x0000001000000944 */ /* 0x012fe20003c00000 */
[----:B------:R-:W-:Y:S05]  /*8300*/  BRA `(.L_x_3172) ;  /* 0xffffc4c000007947 */ /* 0x000fea000383ffff */
.L_x_3124:
        /* <DEDUP_REMOVED lines=174> */
[----:B0-----:R-:W-:Y:S01]  /*8df0*/  @!P5 FADD.FTZ R61, R61, 1 ;  /* 0x3f8000003d3dd421 */ /* 0x001fe20000010000 */
[----:B------:R-:W-:Y:S02]  /*8e00*/  LOP3.LUT R159, R159, 0xfffffe00, RZ, 0xc0, !PT ;  /* 0xfffffe009f9f7812 */ /* 0x000fe400078ec0ff */
[----:B------:R-:W-:Y:S06]  /*8e10*/  BAR.SYNC.DEFER_BLOCKING 0x0 ;  /* 0x0000000000007b1d */ /* 0x000fec0000010000 */
[----:B------:R-:W0:Y:S01]  /*8e20*/  @!P5 MUFU.RCP R61, R61 ;  /* 0x0000003d003dd308 */ /* 0x000e220000001000 */
[----:B------:R-:W-:-:S02]  /*8e30*/  F2FP.BF16.PACK_AB R34, R34, R37 ;  /* 0x000000252222723e */ /* 0x000fc400000010ff */
[----:B--2---:R-:W-:Y:S01]  /*8e40*/  PRMT R3, RZ, 0x5410, R3 ;  /* 0x00005410ff037816 */ /* 0x004fe20000000003 */
[----:B-----5:R-:W-:Y:S01]  /*8e50*/  @!P2 FMUL.FTZ R42, R42, R79 ;  /* 0x0000004f2a2aa220 */ /* 0x020fe20000410000 */
[----:B------:R-:W-:Y:S01]  /*8e60*/  F2FP.BF16.PACK_AB R32, R32, R35 ;  /* 0x000000232020723e */ /* 0x000fe200000010ff */
[----:B------:R-:W-:Y:S01]  /*8e70*/  @!P3 FMUL.FTZ R45, R45, R80 ;  /* 0x000000502d2db220 */ /* 0x000fe20000410000 */
[----:B------:R-:W-:Y:S01]  /*8e80*/  PRMT R79, R34, 0x7610, R79 ;  /* 0x00007610224f7816 */ /* 0x000fe2000000004f */
[----:B------:R-:W-:Y:S01]  /*8e90*/  IMAD R84, R122, 0x10, R159 ;  /* 0x000000107a547824 */ /* 0x000fe200078e029f */
[----:B------:R-:W-:Y:S01]  /*8ea0*/  PRMT R80, R34, 0x7632, R80 ;  /* 0x0000763222507816 */ /* 0x000fe20000000050 */
[----:B------:R-:W-:Y:S01]  /*8eb0*/  FADD.FTZ R35, R3, R134 ;  /* 0x0000008603237221 */ /* 0x000fe20000010000 */
[----:B------:R-:W-:Y:S02]  /*8ec0*/  F2FP.BF16.PACK_AB R34, R30, R33 ;  /* 0x000000211e22723e */ /* 0x000fe400000010ff */
[----:B-1----:R-:W-:-:S02]  /*8ed0*/  PRMT R3, RZ, 0x5410, R58 ;  /* 0x00005410ff037816 */ /* 0x002fc4000000003a */
[----:B------:R-:W-:Y:S01]  /*8ee0*/  PRMT R33, RZ, 0x5410, R36 ;  /* 0x00005410ff217816 */ /* 0x000fe20000000024 */
[----:B0-----:R-:W-:Y:S01]  /*8ef0*/  @!P5 FMUL.FTZ R46, R46, R61 ;  /* 0x0000003d2e2ed220 */ /* 0x001fe20000410000 */
[C---:B------:R-:W-:Y:S01]  /*8f00*/  IADD3 R63, R84.reuse, 0x1, RZ ;  /* 0x00000001543f7810 */ /* 0x040fe20007ffe0ff */
[--C-:B------:R-:W-:Y:S01]  /*8f10*/  FADD.FTZ R37, R3, R134.reuse ;  /* 0x0000008603257221 */ /* 0x100fe20000010000 */
[C---:B------:R-:W-:Y:S01]  /*8f20*/  IADD3 R64, R84.reuse, 0x2, RZ ;  /* 0x0000000254407810 */ /* 0x040fe20007ffe0ff */
[----:B------:R-:W-:Y:S01]  /*8f30*/  FADD.FTZ R33, R33, R134 ;  /* 0x0000008621217221 */ /* 0x000fe20000010000 */
[C---:B------:R-:W-:Y:S02]  /*8f40*/  IADD3 R65, R84.reuse, 0x3, RZ ;  /* 0x0000000354417810 */ /* 0x040fe40007ffe0ff */
[----:B------:R-:W-:Y:S02]  /*8f50*/  FSETP.GTU.FTZ.AND P5, PT, R35, 20, PT ;  /* 0x41a000002300780b */ /* 0x000fe40003fbc000 */
[----:B------:R-:W-:-:S02]  /*8f60*/  IADD3 R67, R84, 0x4, RZ ;  /* 0x0000000454437810 */ /* 0x000fc40007ffe0ff */
[----:B---3--:R-:W-:Y:S02]  /*8f70*/  PRMT R3, RZ, 0x5410, R60 ;  /* 0x00005410ff037816 */ /* 0x008fe4000000003c */
[-C--:B------:R-:W-:Y:S02]  /*8f80*/  LEA.HI.SX32 R63, R63, R84.reuse, 0x1b ;  /* 0x000000543f3f7211 */ /* 0x080fe400078fdaff */
[-C--:B------:R-:W-:Y:S02]  /*8f90*/  LEA.HI.SX32 R64, R64, R84.reuse, 0x1b ;  /* 0x0000005440407211 */ /* 0x080fe400078fdaff */
[-C--:B------:R-:W-:Y:S01]  /*8fa0*/  LEA.HI.SX32 R65, R65, R84.reuse, 0x1b ;  /* 0x0000005441417211 */ /* 0x080fe200078fdaff */
[----:B------:R-:W-:Y:S01]  /*8fb0*/  FADD.FTZ R58, R3, R134 ;  /* 0x00000086033a7221 */ /* 0x000fe20000010000 */
[----:B------:R-:W-:Y:S02]  /*8fc0*/  LEA.HI.SX32 R67, R67, R84, 0x1b ;  /* 0x0000005443437211 */ /* 0x000fe400078fdaff */
[----:B------:R-:W-:-:S02]  /*8fd0*/  FSETP.GTU.FTZ.AND P2, PT, R33, 20, PT ;  /* 0x41a000002100780b */ /* 0x000fc40003f5c000 */
[C---:B------:R-:W-:Y:S02]  /*8fe0*/  IADD3 R66, R84.reuse, 0x5, RZ ;  /* 0x0000000554427810 */ /* 0x040fe40007ffe0ff */
[----:B------:R-:W-:Y:S02]  /*8ff0*/  IADD3 R68, R84, 0x6, RZ ;  /* 0x0000000654447810 */ /* 0x000fe40007ffe0ff */
[----:B------:R-:W-:Y:S01]  /*9000*/  SHF.L.U32 R63, R63, 0x1, RZ ;  /* 0x000000013f3f7819 */ /* 0x000fe200000006ff */
[----:B------:R-:W-:Y:S01]  /*9010*/  IMAD.SHL.U32 R65, R65, 0x2, RZ ;  /* 0x0000000241417824 */ /* 0x000fe200078e00ff */
[----:B------:R-:W-:Y:S02]  /*9020*/  SHF.L.U32 R64, R64, 0x1, RZ ;  /* 0x0000000140407819 */ /* 0x000fe400000006ff */
[----:B------:R-:W-:Y:S02]  /*9030*/  IADD3 R69, R84, 0x7, RZ ;  /* 0x0000000754457810 */ /* 0x000fe40007ffe0ff */
[----:B----4-:R-:W-:-:S02]  /*9040*/  PRMT R61, RZ, 0x5410, R2 ;  /* 0x00005410ff3d7816 */ /* 0x010fc40000000002 */
[----:B------:R-:W-:Y:S01]  /*9050*/  PRMT R39, RZ, 0x5410, R39 ;  /* 0x00005410ff277816 */ /* 0x000fe20000000027 */
[----:B------:R-:W-:Y:S01]  /*9060*/  STS.U16 [R102], R62 ;  /* 0x0000003e66007388 */ /* 0x000fe20000000400 */
[C---:B------:R-:W-:Y:S02]  /*9070*/  IADD3 R70, R84.reuse, 0x8, RZ ;  /* 0x0000000854467810 */ /* 0x040fe40007ffe0ff */
[----:B------:R-:W-:Y:S01]  /*9080*/  SHF.L.U32 R67, R67, 0x1, RZ ;  /* 0x0000000143437819 */ /* 0x000fe200000006ff */
[----:B------:R-:W-:Y:S01]  /*9090*/  STS.U16 [R63+0x2], R78 ;  /* 0x0000024e3f007388 */ /* 0x000fe20000000400 */
[----:B------:R-:W-:Y:S02]  /*90a0*/  IADD3 R71, R84, 0x9, RZ ;  /* 0x0000000954477810 */ /* 0x000fe40007ffe0ff */
[-C--:B------:R-:W-:Y:S02]  /*90b0*/  LEA.HI.SX32 R66, R66, R84.reuse, 0x1b ;  /* 0x0000005442427211 */ /* 0x080fe400078fdaff */
[-C--:B------:R-:W-:Y:S01]  /*90c0*/  LEA.HI.SX32 R68, R68, R84.reuse, 0x1b ;  /* 0x0000005444447211 */ /* 0x080fe200078fdaff */
[----:B------:R-:W-:Y:S01]  /*90d0*/  STS.U16 [R64+0x4], R79 ;  /* 0x0000044f40007388 */ /* 0x000fe20000000400 */
[----:B------:R-:W-:Y:S01]  /*90e0*/  FSETP.GTU.FTZ.AND P3, PT, R58, 20, PT ;  /* 0x41a000003a00780b */ /* 0x000fe20003f7c000 */
[--C-:B------:R-:W-:Y:S01]  /*90f0*/  FADD.FTZ R61, R61, R134.reuse ;  /* 0x000000863d3d7221 */ /* 0x100fe20000010000 */
[C---:B------:R-:W-:Y:S01]  /*9100*/  IADD3 R72, R84.reuse, 0xa, RZ ;  /* 0x0000000a54487810 */ /* 0x040fe20007ffe0ff */
[----:B------:R-:W-:Y:S01]  /*9110*/  STS.U16 [R65+0x6], R80 ;  /* 0x0000065041007388 */ /* 0x000fe20000000400 */
[-C--:B------:R-:W-:Y:S01]  /*9120*/  LEA.HI.SX32 R69, R69, R84.reuse, 0x1b ;  /* 0x0000005445457211 */ /* 0x080fe200078fdaff */
[----:B------:R-:W-:Y:S01]  /*9130*/  @!P5 FMUL.FTZ R3, R35, -1.4426950216293334961 ;  /* 0xbfb8aa3b2303d820 */ /* 0x000fe20000410000 */
[C---:B------:R-:W-:Y:S01]  /*9140*/  IADD3 R73, R84.reuse, 0xb, RZ ;  /* 0x0000000b54497810 */ /* 0x040fe20007ffe0ff */
[----:B------:R-:W-:Y:S01]  /*9150*/  FADD.FTZ R39, R39, R134 ;  /* 0x0000008627277221 */ /* 0x000fe20000010000 */
[----:B------:R-:W-:Y:S01]  /*9160*/  IADD3 R74, R84, 0xc, RZ ;  /* 0x0000000c544a7810 */ /* 0x000fe20007ffe0ff */
[----:B------:R0:W-:Y:S01]  /*9170*/  STS.U16 [R67+0x8], R32 ;  /* 0x0000082043007388 */ /* 0x0001e20000000400 */
[-C--:B------:R-:W-:Y:S01]  /*9180*/  LEA.HI.SX32 R70, R70, R84.reuse, 0x1b ;  /* 0x0000005446467211 */ /* 0x080fe200078fdaff */
[----:B------:R-:W-:Y:S01]  /*9190*/  IMAD.SHL.U32 R68, R68, 0x2, RZ ;  /* 0x0000000244447824 */ /* 0x000fe200078e00ff */
[----:B------:R-:W-:-:S02]  /*91a0*/  LEA.HI.SX32 R71, R71, R84, 0x1b ;  /* 0x0000005447477211 */ /* 0x000fc400078fdaff */
[----:B------:R-:W-:Y:S02]  /*91b0*/  PRMT R35, R32, 0x7632, R35 ;  /* 0x0000763220237816 */ /* 0x000fe40000000023 */
[----:B------:R-:W-:Y:S02]  /*91c0*/  SHF.L.U32 R66, R66, 0x1, RZ ;  /* 0x0000000142427819 */ /* 0x000fe400000006ff */
[----:B------:R-:W-:Y:S02]  /*91d0*/  IADD3 R75, R84, 0xd, RZ ;  /* 0x0000000d544b7810 */ /* 0x000fe40007ffe0ff */
[----:B0-----:R-:W-:Y:S01]  /*91e0*/  F2FP.BF16.PACK_AB R32, R28, R31 ;  /* 0x0000001f1c20723e */ /* 0x001fe200000010ff */
[----:B------:R-:W-:Y:S01]  /*91f0*/  @!P4 FMUL.FTZ R44, R44, R81 ;  /* 0x000000512c2cc220 */ /* 0x000fe20000410000 */
[C---:B------:R-:W-:Y:S01]  /*9200*/  IADD3 R76, R84.reuse, 0xe, RZ ;  /* 0x0000000e544c7810 */ /* 0x040fe20007ffe0ff */
[----:B------:R-:W-:Y:S01]  /*9210*/  @!P6 FMUL.FTZ R49, R49, R82 ;  /* 0x000000523131e220 */ /* 0x000fe20000410000 */
[----:B------:R-:W-:-:S02]  /*9220*/  IADD3 R77, R84, 0xf, RZ ;  /* 0x0000000f544d7810 */ /* 0x000fc40007ffe0ff */
[-C--:B------:R-:W-:Y:S02]  /*9230*/  LEA.HI.SX32 R72, R72, R84.reuse, 0x1b ;  /* 0x0000005448487211 */ /* 0x080fe400078fdaff */
[----:B------:R-:W-:Y:S02]  /*9240*/  PRMT R36, R34, 0x7632, R36 ;  /* 0x0000763222247816 */ /* 0x000fe40000000024 */
[----:B------:R-:W-:Y:S01]  /*9250*/  SHF.L.U32 R69, R69, 0x1, RZ ;  /* 0x0000000145457819 */ /* 0x000fe200000006ff */
[----:B------:R-:W-:Y:S01]  /*9260*/  @!P2 FMUL.FTZ R31, R33, -1.4426950216293334961 ;  /* 0xbfb8aa3b211fa820 */ /* 0x000fe20000410000 */
[-C--:B------:R-:W-:Y:S02]  /*9270*/  LEA.HI.SX32 R73, R73, R84.reuse, 0x1b ;  /* 0x0000005449497211 */ /* 0x080fe400078fdaff */
[----:B------:R-:W-:Y:S02]  /*9280*/  LEA.HI.SX32 R74, R74, R84, 0x1b ;  /* 0x000000544a4a7211 */ /* 0x000fe400078fdaff */
[----:B------:R-:W-:-:S02]  /*9290*/  SHF.L.U32 R70, R70, 0x1, RZ ;  /* 0x0000000146467819 */ /* 0x000fc400000006ff */
[----:B------:R-:W-:Y:S01]  /*92a0*/  F2FP.BF16.PACK_AB R29, R26, R29 ;  /* 0x0000001d1a1d723e */ /* 0x000fe200000010ff */
[----:B------:R-:W-:Y:S01]  /*92b0*/  STS.U16 [R66+0xa], R35 ;  /* 0x00000a2342007388 */ /* 0x000fe20000000400 */
[----:B------:R-:W-:Y:S01]  /*92c0*/  FSETP.GTU.FTZ.AND P6, PT, R61, 20, PT ;  /* 0x41a000003d00780b */ /* 0x000fe20003fdc000 */
[----:B------:R-:W-:Y:S01]  /*92d0*/  IMAD.SHL.U32 R71, R71, 0x2, RZ ;  /* 0x0000000247477824 */ /* 0x000fe200078e00ff */
[----:B------:R-:W-:Y:S02]  /*92e0*/  FSETP.GTU.FTZ.AND P4, PT, R37, 20, PT ;  /* 0x41a000002500780b */ /* 0x000fe40003f9c000 */
[----:B------:R-:W-:Y:S01]  /*92f0*/  FSETP.GTU.FTZ.AND P1, PT, R39, 20, PT ;  /* 0x41a000002700780b */ /* 0x000fe20003f3c000 */
[----:B------:R0:W-:Y:S01]  /*9300*/  STS.U16 [R68+0xc], R34 ;  /* 0x00000c2244007388 */ /* 0x0001e20000000400 */
[----:B------:R-:W-:Y:S02]  /*9310*/  LEA.HI.SX32 R75, R75, R84, 0x1b ;  /* 0x000000544b4b7211 */ /* 0x000fe400078fdaff */
[----:B------:R-:W-:-:S02]  /*9320*/  PRMT R33, R32, 0x7632, R33 ;  /* 0x0000763220217816 */ /* 0x000fc40000000021 */
[----:B------:R-:W-:Y:S01]  /*9330*/  F2FP.BF16.PACK_AB R24, R24, R27 ;  /* 0x0000001b1818723e */ /* 0x000fe200000010ff */
[----:B------:R1:W-:Y:S01]  /*9340*/  STS.U16 [R69+0xe], R36 ;  /* 0x00000e2445007388 */ /* 0x0003e20000000400 */
[-C--:B------:R-:W-:Y:S02]  /*9350*/  LEA.HI.SX32 R76, R76, R84.reuse, 0x1b ;  /* 0x000000544c4c7211 */ /* 0x080fe400078fdaff */
[----:B------:R-:W-:Y:S02]  /*9360*/  LEA.HI.SX32 R77, R77, R84, 0x1b ;  /* 0x000000544d4d7211 */ /* 0x000fe400078fdaff */
        /* <DEDUP_REMOVED lines=8> */
[----:B------:R-:W-:Y:S01]  /*93f0*/  SHF.L.U32 R75, R75, 0x1, RZ ;  /* 0x000000014b4b7819 */ /* 0x000fe200000006ff */
        /* <DEDUP_REMOVED lines=92> */
.L_x_3174:
[----:B------:R-:W-:Y:S05]  /*99c0*/  BSYNC B0 ;  /* 0x0000000000007941 */ /* 0x000fea0003800000 */
.L_x_3173:
        /* <DEDUP_REMOVED lines=104> */
[----:B------:R-:W-:-:S05]  /*a050*/  IMAD.WIDE.U32 R8, R139, c[0x0][0x2f8], RZ ;  /* 0x0000be008b087a25 */ /* 0x000fca00078e00ff */
[----:B------:R-:W-:-:S07]  /*a060*/  IADD3 R49, R9, R25, RZ ;  /* 0x0000001909317210 */ /* 0x000fce0007ffe0ff */
        /* <DEDUP_REMOVED lines=10> */
.L_x_3176:
[----:B------:R-:W-:Y:S05]  /*a110*/  BSYNC B0 ;  /* 0x0000000000007941 */ /* 0x000fea0003800000 */
.L_x_3175:
[----:B------:R-:W-:Y:S01]  /*a120*/  MOV R2, R8 ;  /* 0x0000000800027202 */ /* 0x000fe20000000f00 */
[----:B------:R-:W-:Y:S01]  /*a130*/  IMAD R22, R136, c[0x0][0x300], RZ ;  /* 0x0000c00088167a24 */ /* 0x000fe200078e02ff */
[----:B------:R-:W-:Y:S02]  /*a140*/  MOV R3, R49 ;  /* 0x0000003100037202 */ /* 0x000fe40000000f00 */
[----:B------:R-:W-:Y:S01]  /*a150*/  LEA R8, P1, R26, c[0x0][0x340], 0x1 ;  /* 0x0000d0001a087a11 */ /* 0x000fe200078208ff */
[C---:B0-----:R-:W-:Y:S01]  /*a160*/  IMAD R24, R143.reuse, c[0x0][0x304], R22 ;  /* 0x0000c1008f187a24 */ /* 0x041fe200078e0216 */
[-C--:B------:R-:W-:Y:S01]  /*a170*/  ISETP.GE.AND P5, PT, R0, R43.reuse, PT ;  /* 0x0000002b0000720c */ /* 0x080fe20003fa6270 */
[----:B------:R-:W-:Y:S01]  /*a180*/  IMAD.WIDE.U32 R2, R143, c[0x0][0x300], R2 ;  /* 0x0000c0008f027a25 */ /* 0x000fe200078e0002 */
[----:B------:R-:W-:Y:S02]  /*a190*/  LEA.HI.X R9, R26, c[0x0][0x344], R45, 0x1, P1 ;  /* 0x0000d1001a097a11 */ /* 0x000fe400008f0c2d */
[----:B------:R-:W-:-:S02]  /*a1a0*/  ISETP.GE.AND P6, PT, R4, R43, PT ;  /* 0x0000002b0400720c */ /* 0x000fc40003fc6270 */
[----:B------:R-:W-:Y:S02]  /*a1b0*/  IADD3 R22, P0, R147, R2, RZ ;  /* 0x0000000293167210 */ /* 0x000fe40007f1e0ff */
[-C--:B------:R-:W-:Y:S02]  /*a1c0*/  ISETP.GE.AND P3, PT, R50, R43.reuse, PT ;  /* 0x0000002b3200720c */ /* 0x080fe40003f66270 */
[----:B------:R-:W-:Y:S02]  /*a1d0*/  IADD3.X R3, R145, R24, R3, P0, !PT ;  /* 0x0000001891037210 */ /* 0x000fe400007fe403 */
[----:B------:R-:W-:Y:S02]  /*a1e0*/  LEA R2, P0, R22, R8, 0x1 ;  /* 0x0000000816027211 */ /* 0x000fe400078008ff */
        /* <DEDUP_REMOVED lines=40> */
.L_x_3091:
        /* <DEDUP_REMOVED lines=29> */
.L_x_3179:
[----:B------:R-:W-:Y:S05]  /*a640*/  BSYNC B0 ;  /* 0x0000000000007941 */ /* 0x000fea0003800000 */
.L_x_3178:
        /* <DEDUP_REMOVED lines=28> */
.L_x_3181:
[----:B------:R-:W1:Y:S02]  /*a810*/  S2R R15, SR_TID.X ;  /* 0x00000000000f7919 */ /* 0x000e640000002100 */
.L_x_3182:
[----:B------:R-:W-:Y:S05]  /*a820*/  BSYNC B0 ;  /* 0x0000000000007941 */ /* 0x000fea0003800000 */
.L_x_3180:
[----:B-1----:R-:W-:-:S13]  /*a830*/  ISETP.GE.AND P0, PT, R15, c[0x0][0x16c], PT ;  /* 0x00005b000f007a0c */ /* 0x002fda0003f06270 */
[----:B------:R-:W-:Y:S05]  /*a840*/  @P0 EXIT ;  /* 0x000000000000094d */ /* 0x000fea0003800000 */
[C---:B------:R-:W-:Y:S02]  /*a850*/  IMAD R0, R136.reuse, c[0x0][0x2c8], RZ ;  /* 0x0000b20088007a24 */ /* 0x040fe400078e02ff */
[----:B------:R-:W-:Y:S02]  /*a860*/  IMAD R136, R136, c[0x0][0x288], RZ ;  /* 0x0000a20088887a24 */ /* 0x000fe400078e02ff */
[----:B------:R-:W-:-:S04]  /*a870*/  IMAD.WIDE.U32 R2, R143, c[0x0][0x2c8], RZ ;  /* 0x0000b2008f027a25 */ /* 0x000fc800078e00ff */
[C---:B------:R-:W-:Y:S02]  /*a880*/  IMAD R23, R143.reuse, c[0x0][0x2cc], R0 ;  /* 0x0000b3008f177a24 */ /* 0x040fe400078e0200 */
[C---:B------:R-:W-:Y:S02]  /*a890*/  IMAD R21, R143.reuse, c[0x0][0x28c], R136 ;  /* 0x0000a3008f157a24 */ /* 0x040fe400078e0288 */
[----:B0-----:R-:W-:Y:S01]  /*a8a0*/  IMAD.WIDE.U32 R4, R143, c[0x0][0x288], RZ ;  /* 0x0000a2008f047a25 */ /* 0x001fe200078e00ff */
[----:B------:R-:W-:-:S04]  /*a8b0*/  IADD3 R23, R3, R23, RZ ;  /* 0x0000001703177210 */ /* 0x000fc80007ffe0ff */
[----:B------:R-:W-:Y:S02]  /*a8c0*/  IADD3 R21, R5, R21, RZ ;  /* 0x0000001505157210 */ /* 0x000fe40007ffe0ff */
.L_x_3183:
        /* <DEDUP_REMOVED lines=26> */
.L_x_3129:
[----:B------:R-:W-:Y:S01]  /*aa70*/  HFMA2.MMA R202, -RZ, RZ, 0, 5.9604644775390625e-08 ;  /* 0x00000001ffca7435 */ /* 0x000fe200000001ff */
[----:B------:R-:W-:Y:S01]  /*aa80*/  IMAD.MOV.U32 R199, RZ, RZ, R6 ;  /* 0x000000ffffc77224 */ /* 0x000fe200078e0006 */
[----:B------:R-:W-:Y:S01]  /*aa90*/  MOV R201, RZ ;  /* 0x000000ff00c97202 */ /* 0x000fe20000000f00 */
[----:B------:R-:W-:Y:S01]  /*aaa0*/  IMAD.MOV.U32 R204, RZ, RZ, -0x1 ;  /* 0xffffffffffcc7424 */ /* 0x000fe200078e00ff */
[----:B------:R-:W-:-:S02]  /*aab0*/  MOV R4, 0xaad0 ;  /* 0x0000aad000047802 */ /* 0x000fc40000000f00 */
[----:B------:R-:W-:Y:S05]  /*aac0*/  CALL.REL.NOINC `($__internal_128_$__cuda_sm70_shflsync_up) ;  /* 0x00000f0000007944 */ /* 0x000fea0003c00000 */
[----:B-1----:R-:W-:Y:S01]  /*aad0*/  MOV R195, R199 ;  /* 0x000000c700c37202 */ /* 0x002fe20000000f00 */
[----:B0-----:R-:W-:Y:S05]  /*aae0*/  BRA `(.L_x_3184) ;  /* 0xffffaf2000007947 */ /* 0x001fea000383ffff */
.L_x_3130:
[----:B------:R-:W-:Y:S01]  /*aaf0*/  HFMA2.MMA R201, -RZ, RZ, 0, 0 ;  /* 0x00000000ffc97435 */ /* 0x000fe200000001ff */
[----:B------:R-:W-:Y:S01]  /*ab00*/  MOV R199, R7 ;  /* 0x0000000700c77202 */ /* 0x000fe20000000f00 */
[----:B------:R-:W-:Y:S01]  /*ab10*/  IMAD.MOV.U32 R202, RZ, RZ, 0x1 ;  /* 0x00000001ffca7424 */ /* 0x000fe200078e00ff */
[----:B------:R-:W-:-:S02]  /*ab20*/  MOV R204, 0xffffffff ;  /* 0xffffffff00cc7802 */ /* 0x000fc40000000f00 */
[----:B------:R-:W-:Y:S02]  /*ab30*/  MOV R4, 0xab50 ;  /* 0x0000ab5000047802 */ /* 0x000fe40000000f00 */
[----:B01----:R-:W-:Y:S05]  /*ab40*/  CALL.REL.NOINC `($__internal_128_$__cuda_sm70_shflsync_up) ;  /* 0x00000e8000007944 */ /* 0x003fea0003c00000 */
        /* <DEDUP_REMOVED lines=10> */
[----:B------:R-:W-:Y:S05]  /*abf0*/  CALL.REL.NOINC `($__internal_128_$__cuda_sm70_shflsync_up) ;  /* 0x00000dd000007944 */ /* 0x000fea0003c00000 */
[----:B0-----:R-:W-:Y:S01]  /*ac00*/  HFMA2.MMA R201, -RZ, RZ, 0, 0 ;  /* 0x00000000ffc97435 */ /* 0x001fe200000001ff */
[----:B-1----:R-:W-:Y:S01]  /*ac10*/  MOV R6, R199 ;  /* 0x000000c700067202 */ /* 0x002fe20000000f00 */
[----:B------:R-:W-:Y:S01]  /*ac20*/  IMAD.MOV.U32 R202, RZ, RZ, 0x2 ;  /* 0x00000002ffca7424 */ /* 0x000fe200078e00ff */
[----:B------:R-:W-:-:S02]  /*ac30*/  MOV R199, R198 ;  /* 0x000000c600c77202 */ /* 0x000fc40000000f00 */
[----:B------:R-:W-:Y:S02]  /*ac40*/  MOV R204, 0xffffffff ;  /* 0xffffffff00cc7802 */ /* 0x000fe40000000f00 */
[----:B------:R-:W-:Y:S02]  /*ac50*/  MOV R4, 0xac70 ;  /* 0x0000ac7000047802 */ /* 0x000fe40000000f00 */
[----:B------:R-:W-:Y:S05]  /*ac60*/  CALL.REL.NOINC `($__internal_128_$__cuda_sm70_shflsync_up) ;  /* 0x00000d6000007944 */ /* 0x000fea0003c00000 */
        /* <DEDUP_REMOVED lines=8> */
[----:B------:R-:W-:Y:S05]  /*acf0*/  CALL.REL.NOINC `($__internal_128_$__cuda_sm70_shflsync_up) ;  /* 0x00000cd000007944 */ /* 0x000fea0003c00000 */
[----:B0-----:R-:W-:Y:S01]  /*ad00*/  HFMA2.MMA R201, -RZ, RZ, 0, 0 ;  /* 0x00000000ffc97435 */ /* 0x001fe200000001ff */
[----:B-1----:R-:W-:Y:S01]  /*ad10*/  MOV R6, R199 ;  /* 0x000000c700067202 */ /* 0x002fe20000000f00 */
[----:B------:R-:W-:Y:S01]  /*ad20*/  IMAD.MOV.U32 R202, RZ, RZ, 0x4 ;  /* 0x00000004ffca7424 */ /* 0x000fe200078e00ff */
[----:B------:R-:W-:Y:S02]  /*ad30*/  MOV R199, R198 ;  /* 0x000000c600c77202 */ /* 0x000fe40000000f00 */
[----:B------:R-:W-:Y:S02]  /*ad40*/  MOV R204, 0xffffffff ;  /* 0xffffffff00cc7802 */ /* 0x000fe40000000f00 */
[----:B------:R-:W-:Y:S02]  /*ad50*/  MOV R4, 0xad70 ;  /* 0x0000ad7000047802 */ /* 0x000fe40000000f00 */
[----:B------:R-:W-:Y:S05]  /*ad60*/  CALL.REL.NOINC `($__internal_128_$__cuda_sm70_shflsync_up) ;  /* 0x00000c6000007944 */ /* 0x000fea0003c00000 */
        /* <DEDUP_REMOVED lines=8> */
[----:B------:R-:W-:Y:S02]  /*adf0*/  MOV R195, R198 ;  /* 0x000000c600c37202 */ /* 0x000fe40000000f00 */
[----:B------:R-:W-:Y:S02]  /*ae00*/  MOV R199, R197 ;  /* 0x000000c500c77202 */ /* 0x000fe40000000f00 */
[----:B------:R-:W-:Y:S05]  /*ae10*/  CALL.REL.NOINC `($__internal_128_$__cuda_sm70_shflsync_up) ;  /* 0x00000bb000007944 */ /* 0x000fea0003c00000 */
[----:B0-----:R-:W-:Y:S01]  /*ae20*/  HFMA2.MMA R202, -RZ, RZ, 0, 4.76837158203125e-07 ;  /* 0x00000008ffca7435 */ /* 0x001fe200000001ff */
[----:B-1----:R-:W-:Y:S01]  /*ae30*/  IMAD.MOV.U32 R6, RZ, RZ, R199 ;  /* 0x000000ffff067224 */ /* 0x002fe200078e00c7 */
[----:B------:R-:W-:Y:S01]  /*ae40*/  MOV R199, R195 ;  /* 0x000000c300c77202 */ /* 0x000fe20000000f00 */
[----:B------:R-:W-:Y:S01]  /*ae50*/  IMAD.MOV.U32 R201, RZ, RZ, RZ ;  /* 0x000000ffffc97224 */ /* 0x000fe200078e00ff */
[----:B------:R-:W-:Y:S02]  /*ae60*/  MOV R204, 0xffffffff ;  /* 0xffffffff00cc7802 */ /* 0x000fe40000000f00 */
[----:B------:R-:W-:-:S02]  /*ae70*/  MOV R4, 0xae90 ;  /* 0x0000ae9000047802 */ /* 0x000fc40000000f00 */
[----:B------:R-:W-:Y:S05]  /*ae80*/  CALL.REL.NOINC `($__internal_128_$__cuda_sm70_shflsync_up) ;  /* 0x00000b4000007944 */ /* 0x000fea0003c00000 */
[----:B------:R-:W-:Y:S01]  /*ae90*/  ISETP.GE.AND P0, PT, R122, 0x8, PT ;  /* 0x000000087a00780c */ /* 0x000fe20003f06270 */
[----:B0-----:R-:W-:Y:S01]  /*aea0*/  HFMA2.MMA R202, -RZ, RZ, 0, 9.5367431640625e-07 ;  /* 0x00000010ffca7435 */ /* 0x001fe200000001ff */
[----:B------:R-:W-:Y:S01]  /*aeb0*/  IMAD.MOV.U32 R201, RZ, RZ, RZ ;  /* 0x000000ffffc97224 */ /* 0x000fe200078e00ff */
[----:B------:R-:W-:-:S02]  /*aec0*/  MOV R204, 0xffffffff ;  /* 0xffffffff00cc7802 */ /* 0x000fc40000000f00 */
[----:B------:R-:W-:-:S08]  /*aed0*/  MOV R4, 0xaf20 ;  /* 0x0000af2000047802 */ /* 0x000fd00000000f00 */
[----:B-1----:R-:W-:Y:S02]  /*aee0*/  @P0 FFMA.FTZ R195, R197, R199, R195 ;  /* 0x000000c7c5c30223 */ /* 0x002fe400000100c3 */
[----:B------:R-:W-:-:S05]  /*aef0*/  @P0 FMUL.FTZ R197, R6, R197 ;  /* 0x000000c506c50220 */ /* 0x000fca0000410000 */
[----:B------:R-:W-:Y:S02]  /*af00*/  MOV R199, R197 ;  /* 0x000000c500c77202 */ /* 0x000fe40000000f00 */
[----:B------:R-:W-:Y:S05]  /*af10*/  CALL.REL.NOINC `($__internal_128_$__cuda_sm70_shflsync_up) ;  /* 0x00000ab000007944 */ /* 0x000fea0003c00000 */
[----:B0-----:R-:W-:Y:S01]  /*af20*/  HFMA2.MMA R202, -RZ, RZ, 0, 9.5367431640625e-07 ;  /* 0x00000010ffca7435 */ /* 0x001fe200000001ff */
[----:B-1----:R-:W-:Y:S01]  /*af30*/  IMAD.MOV.U32 R198, RZ, RZ, R199 ;  /* 0x000000ffffc67224 */ /* 0x002fe200078e00c7 */
[----:B------:R-:W-:Y:S01]  /*af40*/  MOV R199, R195 ;  /* 0x000000c300c77202 */ /* 0x000fe20000000f00 */
[----:B------:R-:W-:Y:S01]  /*af50*/  IMAD.MOV.U32 R201, RZ, RZ, RZ ;  /* 0x000000ffffc97224 */ /* 0x000fe200078e00ff */
[----:B------:R-:W-:Y:S02]  /*af60*/  MOV R204, 0xffffffff ;  /* 0xffffffff00cc7802 */ /* 0x000fe40000000f00 */
[----:B------:R-:W-:Y:S02]  /*af70*/  MOV R4, 0xaf90 ;  /* 0x0000af9000047802 */ /* 0x000fe40000000f00 */
[----:B------:R-:W-:Y:S05]  /*af80*/  CALL.REL.NOINC `($__internal_128_$__cuda_sm70_shflsync_up) ;  /* 0x00000a4000007944 */ /* 0x000fea0003c00000 */
[----:B-1----:R-:W-:Y:S01]  /*af90*/  MOV R4, R199 ;  /* 0x000000c700047202 */ /* 0x002fe20000000f00 */
[----:B0-----:R-:W-:Y:S05]  /*afa0*/  BRA `(.L_x_3185) ;  /* 0xffffabe000007947 */ /* 0x001fea000383ffff */
.L_x_3133:
[----:B------:R-:W-:Y:S01]  /*afb0*/  HFMA2.MMA R202, -RZ, RZ, 0, 5.9604644775390625e-08 ;  /* 0x00000001ffca7435 */ /* 0x000fe200000001ff */
[----:B------:R-:W-:Y:S01]  /*afc0*/  IMAD.MOV.U32 R199, RZ, RZ, R197 ;  /* 0x000000ffffc77224 */ /* 0x000fe200078e00c5 */
[----:B------:R-:W-:Y:S01]  /*afd0*/  MOV R201, RZ ;  /* 0x000000ff00c97202 */ /* 0x000fe20000000f00 */
[----:B------:R-:W-:Y:S01]  /*afe0*/  IMAD.MOV.U32 R204, RZ, RZ, -0x1 ;  /* 0xffffffffffcc7424 */ /* 0x000fe200078e00ff */
[----:B------:R-:W-:-:S02]  /*aff0*/  MOV R4, 0xb010 ;  /* 0x0000b01000047802 */ /* 0x000fc40000000f00 */
[----:B01----:R-:W-:Y:S05]  /*b000*/  CALL.REL.NOINC `($__internal_128_$__cuda_sm70_shflsync_up) ;  /* 0x000009c000007944 */ /* 0x003fea0003c00000 */
[----:B0-----:R-:W-:Y:S01]  /*b010*/  HFMA2.MMA R201, -RZ, RZ, 0, 0 ;  /* 0x00000000ffc97435 */ /* 0x001fe200000001ff */
[----:B-1----:R-:W-:Y:S01]  /*b020*/  MOV R6, R199 ;  /* 0x000000c700067202 */ /* 0x002fe20000000f00 */
[----:B------:R-:W-:Y:S01]  /*b030*/  IMAD.MOV.U32 R202, RZ, RZ, 0x1 ;  /* 0x00000001ffca7424 */ /* 0x000fe200078e00ff */
[----:B------:R-:W-:-:S02]  /*b040*/  MOV R199, R200 ;  /* 0x000000c800c77202 */ /* 0x000fc40000000f00 */
[----:B------:R-:W-:Y:S02]  /*b050*/  MOV R204, 0xffffffff ;  /* 0xffffffff00cc7802 */ /* 0x000fe40000000f00 */
[----:B------:R-:W-:Y:S02]  /*b060*/  MOV R4, 0xb080 ;  /* 0x0000b08000047802 */ /* 0x000fe40000000f00 */
[----:B------:R-:W-:Y:S05]  /*b070*/  CALL.REL.NOINC `($__internal_128_$__cuda_sm70_shflsync_up) ;  /* 0x0000095000007944 */ /* 0x000fea0003c00000 */
[----:B------:R-:W-:Y:S01]  /*b080*/  HFMA2.MMA R207, -RZ, RZ, 0, 1.847743988037109375e-06 ;  /* 0x0000001fffcf7435 */ /* 0x000fe200000001ff */
[----:B------:R-:W-:Y:S01]  /*b090*/  IMAD.MOV.U32 R195, RZ, RZ, R6 ;  /* 0x000000ffffc37224 */ /* 0x000fe200078e0006 */
[----:B-1----:R-:W-:Y:S01]  /*b0a0*/  MOV R198, R199 ;  /* 0x000000c700c67202 */ /* 0x002fe20000000f00 */
[----:B------:R-:W-:Y:S01]  /*b0b0*/  IMAD.MOV.U32 R7, RZ, RZ, RZ ;  /* 0x000000ffff077224 */ /* 0x000fe200078e00ff */
[----:B------:R-:W-:Y:S02]  /*b0c0*/  MOV R206, R16 ;  /* 0x0000001000ce7202 */ /* 0x000fe40000000f00 */
[----:B------:R-:W-:Y:S02]  /*b0d0*/  MOV R208, 0xffffffff ;  /* 0xffffffff00d07802 */ /* 0x000fe40000000f00 */
[----:B------:R-:W-:-:S02]  /*b0e0*/  MOV R4, 0xb100 ;  /* 0x0000b10000047802 */ /* 0x000fc40000000f00 */
[----:B0-----:R-:W-:Y:S05]  /*b0f0*/  CALL.REL.NOINC `($__internal_127_$__cuda_sm70_shflsync_idx_p) ;  /* 0x0000089000007944 */ /* 0x001fea0003c00000 */
[----:B-1----:R-:W-:Y:S01]  /*b100*/  MOV R16, R7 ;  /* 0x0000000700107202 */ /* 0x002fe20000000f00 */
[----:B------:R-:W-:Y:S01]  /*b110*/  HFMA2.MMA R7, -RZ, RZ, 0, 0 ;  /* 0x00000000ff077435 */ /* 0x000fe200000001ff */
[----:B0-----:R-:W-:Y:S01]  /*b120*/  IMAD.MOV.U32 R206, RZ, RZ, R17 ;  /* 0x000000ffffce7224 */ /* 0x001fe200078e0011 */
[----:B------:R-:W-:Y:S01]  /*b130*/  MOV R208, 0xffffffff ;  /* 0xffffffff00d07802 */ /* 0x000fe20000000f00 */
[----:B------:R-:W-:Y:S01]  /*b140*/  IMAD.MOV.U32 R207, RZ, RZ, 0x1f ;  /* 0x0000001fffcf7424 */ /* 0x000fe200078e00ff */
[----:B------:R-:W-:-:S02]  /*b150*/  MOV R4, 0xb170 ;  /* 0x0000b17000047802 */ /* 0x000fc40000000f00 */
[----:B------:R-:W-:Y:S05]  /*b160*/  CALL.REL.NOINC `($__internal_127_$__cuda_sm70_shflsync_idx_p) ;  /* 0x0000082000007944 */ /* 0x000fea0003c00000 */
[----:B-1----:R-:W-:Y:S01]  /*b170*/  MOV R5, R7 ;  /* 0x0000000700057202 */ /* 0x002fe20000000f00 */
[----:B0-----:R-:W-:Y:S05]  /*b180*/  BRA `(.L_x_3186) ;  /* 0xffffab7000007947 */ /* 0x001fea000383ffff */
.L_x_3136:
[----:B------:R-:W-:Y:S01]  /*b190*/  HFMA2.MMA R191, -RZ, RZ, 0, 5.9604644775390625e-08 ;  /* 0x00000001ffbf7435 */ /* 0x000fe200000001ff */
[----:B------:R-:W-:Y:S01]  /*b1a0*/  IMAD.MOV.U32 R184, RZ, RZ, R6 ;  /* 0x000000ffffb87224 */ /* 0x000fe200078e0006 */
[----:B------:R-:W-:Y:S01]  /*b1b0*/  MOV R190, 0x1f ;  /* 0x0000001f00be7802 */ /* 0x000fe20000000f00 */
[----:B------:R-:W-:Y:S01]  /*b1c0*/  IMAD.MOV.U32 R193, RZ, RZ, -0x1 ;  /* 0xffffffffffc17424 */ /* 0x000fe200078e00ff */
[----:B------:R-:W-:-:S02]  /*b1d0*/  MOV R4, 0xb1f0 ;  /* 0x0000b1f000047802 */ /* 0x000fc40000000f00 */
[----:B------:R-:W-:Y:S05]  /*b1e0*/  CALL.REL.NOINC `($__internal_126_$__cuda_sm70_shflsync_down) ;  /* 0x0000076000007944 */ /* 0x000fea0003c00000 */
[----:B-1----:R-:W-:Y:S01]  /*b1f0*/  MOV R183, R184 ;  /* 0x000000b800b77202 */ /* 0x002fe20000000f00 */
[----:B0-----:R-:W-:Y:S05]  /*b200*/  BRA `(.L_x_3187) ;  /* 0xffffb0c000007947 */ /* 0x001fea000383ffff */
.L_x_3137:
[----:B------:R-:W-:Y:S01]  /*b210*/  HFMA2.MMA R190, -RZ, RZ, 0, 1.847743988037109375e-06 ;  /* 0x0000001fffbe7435 */ /* 0x000fe200000001ff */
[----:B------:R-:W-:Y:S01]  /*b220*/  MOV R184, R7 ;  /* 0x0000000700b87202 */ /* 0x000fe20000000f00 */
[----:B------:R-:W-:Y:S01]  /*b230*/  IMAD.MOV.U32 R191, RZ, RZ, 0x1 ;  /* 0x00000001ffbf7424 */ /* 0x000fe200078e00ff */
[----:B------:R-:W-:-:S02]  /*b240*/  MOV R193, 0xffffffff ;  /* 0xffffffff00c17802 */ /* 0x000fc40000000f00 */
[----:B------:R-:W-:Y:S02]  /*b250*/  MOV R4, 0xb270 ;  /* 0x0000b27000047802 */ /* 0x000fe40000000f00 */
[----:B01----:R-:W-:Y:S05]  /*b260*/  CALL.REL.NOINC `($__internal_126_$__cuda_sm70_shflsync_down) ;  /* 0x000006e000007944 */ /* 0x003fea0003c00000 */
        /* <DEDUP_REMOVED lines=9> */
[----:B------:R-:W-:Y:S05]  /*b300*/  CALL.REL.NOINC `($__internal_126_$__cuda_sm70_shflsync_down) ;  /* 0x0000064000007944 */ /* 0x000fea0003c00000 */
[----:B0-----:R-:W-:Y:S01]  /*b310*/  HFMA2.MMA R190, -RZ, RZ, 0, 1.847743988037109375e-06 ;  /* 0x0000001fffbe7435 */ /* 0x001fe200000001ff */
[----:B-1----:R-:W-:Y:S01]  /*b320*/  MOV R6, R184 ;  /* 0x000000b800067202 */ /* 0x002fe20000000f00 */
[----:B------:R-:W-:Y:S01]  /*b330*/  IMAD.MOV.U32 R191, RZ, RZ, 0x2 ;  /* 0x00000002ffbf7424 */ /* 0x000fe200078e00ff */
[----:B------:R-:W-:-:S02]  /*b340*/  MOV R184, R7 ;  /* 0x0000000700b87202 */ /* 0x000fc40000000f00 */
[----:B------:R-:W-:Y:S02]  /*b350*/  MOV R193, 0xffffffff ;  /* 0xffffffff00c17802 */ /* 0x000fe40000000f00 */
[----:B------:R-:W-:Y:S02]  /*b360*/  MOV R4, 0xb380 ;  /* 0x0000b38000047802 */ /* 0x000fe40000000f00 */
[----:B------:R-:W-:Y:S05]  /*b370*/  CALL.REL.NOINC `($__internal_126_$__cuda_sm70_shflsync_down) ;  /* 0x000005d000007944 */ /* 0x000fea0003c00000 */
[----:B-1----:R-:W-:Y:S01]  /*b380*/  @!P3 FFMA.FTZ R7, R183, R184, R7 ;  /* 0x000000b8b707b223 */ /* 0x002fe20000010007 */
[----:B0-----:R-:W-:Y:S01]  /*b390*/  HFMA2.MMA R190, -RZ, RZ, 0, 1.847743988037109375e-06 ;  /* 0x0000001fffbe7435 */ /* 0x001fe200000001ff */
[----:B------:R-:W-:Y:S01]  /*b3a0*/  @!P3 FMUL.FTZ R183, R6, R183 ;  /* 0x000000b706b7b220 */ /* 0x000fe20000410000 */
[----:B------:R-:W-:Y:S01]  /*b3b0*/  MOV R193, 0xffffffff ;  /* 0xffffffff00c17802 */ /* 0x000fe20000000f00 */
[----:B------:R-:W-:Y:S01]  /*b3c0*/  IMAD.MOV.U32 R191, RZ, RZ, 0x4 ;  /* 0x00000004ffbf7424 */ /* 0x000fe200078e00ff */
[----:B------:R-:W-:Y:S01]  /*b3d0*/  MOV R4, 0xb400 ;  /* 0x0000b40000047802 */ /* 0x000fe20000000f00 */
[----:B------:R-:W-:Y:S02]  /*b3e0*/  IMAD.MOV.U32 R184, RZ, RZ, R183 ;  /* 0x000000ffffb87224 */ /* 0x000fe400078e00b7 */
        /* <DEDUP_REMOVED lines=28> */
[----:B------:R-:W-:Y:S01]  /*b5b0*/  MOV R187, R7 ;  /* 0x0000000700bb7202 */ /* 0x000fe20000000f00 */
[----:B------:R-:W-:Y:S01]  /*b5c0*/  IMAD.MOV.U32 R193, RZ, RZ, -0x1 ;  /* 0xffffffffffc17424 */ /* 0x000fe200078e00ff */
[----:B------:R-:W-:-:S04]  /*b5d0*/  MOV R189, R183 ;  /* 0x000000b700bd7202 */ /* 0x000fc80000000f00 */
[----:B------:R-:W-:Y:S02]  /*b5e0*/  MOV R184, R189 ;  /* 0x000000bd00b87202 */ /* 0x000fe40000000f00 */
[----:B------:R-:W-:Y:S05]  /*b5f0*/  CALL.REL.NOINC `($__internal_126_$__cuda_sm70_shflsync_down) ;  /* 0x0000035000007944 */ /* 0x000fea0003c00000 */
[----:B0-----:R-:W-:Y:S01]  /*b600*/  HFMA2.MMA R191, -RZ, RZ, 0, 9.5367431640625e-07 ;  /* 0x00000010ffbf7435 */ /* 0x001fe200000001ff */
[----:B-1----:R-:W-:Y:S01]  /*b610*/  IMAD.MOV.U32 R6, RZ, RZ, R184 ;  /* 0x000000ffff067224 */ /* 0x002fe200078e00b8 */
[----:B------:R-:W-:Y:S01]  /*b620*/  MOV R184, R187 ;  /* 0x000000bb00b87202 */ /* 0x000fe20000000f00 */
[----:B------:R-:W-:Y:S01]  /*b630*/  IMAD.MOV.U32 R190, RZ, RZ, 0x1f ;  /* 0x0000001fffbe7424 */ /* 0x000fe200078e00ff */
[----:B------:R-:W-:Y:S02]  /*b640*/  MOV R193, 0xffffffff ;  /* 0xffffffff00c17802 */ /* 0x000fe40000000f00 */
[----:B------:R-:W-:Y:S02]  /*b650*/  MOV R4, 0xb670 ;  /* 0x0000b67000047802 */ /* 0x000fe40000000f00 */
[----:B------:R-:W-:Y:S05]  /*b660*/  CALL.REL.NOINC `($__internal_126_$__cuda_sm70_shflsync_down) ;  /* 0x000002e000007944 */ /* 0x000fea0003c00000 */
[----:B-1----:R-:W-:Y:S01]  /*b670*/  @!P0 FFMA.FTZ R187, R189, R184, R187 ;  /* 0x000000b8bdbb8223 */ /* 0x002fe200000100bb */
[----:B------:R-:W-:Y:S01]  /*b680*/  HFMA2.MMA R7, -RZ, RZ, 0, 0 ;  /* 0x00000000ff077435 */ /* 0x000fe200000001ff */
[----:B------:R-:W-:Y:S01]  /*b690*/  @!P0 FMUL.FTZ R189, R6, R189 ;  /* 0x000000bd06bd8220 */ /* 0x000fe20000410000 */
[----:B------:R-:W-:Y:S01]  /*b6a0*/  MOV R208, 0xffffffff ;  /* 0xffffffff00d07802 */ /* 0x000fe20000000f00 */
[----:B------:R-:W-:Y:S01]  /*b6b0*/  IMAD.MOV.U32 R207, RZ, RZ, 0x1f ;  /* 0x0000001fffcf7424 */ /* 0x000fe200078e00ff */
[----:B------:R-:W-:-:S02]  /*b6c0*/  MOV R4, 0xb6f0 ;  /* 0x0000b6f000047802 */ /* 0x000fc40000000f00 */
[----:B------:R-:W-:Y:S02]  /*b6d0*/  MOV R206, R189 ;  /* 0x000000bd00ce7202 */ /* 0x000fe40000000f00 */
[----:B0-----:R-:W-:Y:S05]  /*b6e0*/  CALL.REL.NOINC `($__internal_127_$__cuda_sm70_shflsync_idx_p) ;  /* 0x000002a000007944 */ /* 0x001fea0003c00000 */
[----:B-1----:R-:W-:Y:S01]  /*b6f0*/  IMAD.MOV.U32 R6, RZ, RZ, R7 ;  /* 0x000000ffff067224 */ /* 0x002fe200078e0007 */
[----:B------:R-:W-:Y:S01]  /*b700*/  HFMA2.MMA R7, -RZ, RZ, 0, 0 ;  /* 0x00000000ff077435 */ /* 0x000fe200000001ff */
[----:B0-----:R-:W-:Y:S01]  /*b710*/  MOV R206, R187 ;  /* 0x000000bb00ce7202 */ /* 0x001fe20000000f00 */
[----:B------:R-:W-:Y:S01]  /*b720*/  IMAD.MOV.U32 R207, RZ, RZ, 0x1f ;  /* 0x0000001fffcf7424 */ /* 0x000fe200078e00ff */
[----:B------:R-:W-:Y:S02]  /*b730*/  MOV R208, 0xffffffff ;  /* 0xffffffff00d07802 */ /* 0x000fe40000000f00 */
[----:B------:R-:W-:Y:S02]  /*b740*/  MOV R4, 0xb760 ;  /* 0x0000b76000047802 */ /* 0x000fe40000000f00 */
[----:B------:R-:W-:Y:S05]  /*b750*/  CALL.REL.NOINC `($__internal_127_$__cuda_sm70_shflsync_idx_p) ;  /* 0x0000023000007944 */ /* 0x000fea0003c00000 */
[----:B------:R-:W-:Y:S01]  /*b760*/  HFMA2.MMA R191, -RZ, RZ, 0, 5.9604644775390625e-08 ;  /* 0x00000001ffbf7435 */ /* 0x000fe200000001ff */
[----:B------:R-:W-:Y:S01]  /*b770*/  MOV R182, R6 ;  /* 0x0000000600b67202 */ /* 0x000fe20000000f00 */
[----:B-1----:R-:W-:Y:S01]  /*b780*/  IMAD.MOV.U32 R183, RZ, RZ, R7 ;  /* 0x000000ffffb77224 */ /* 0x002fe200078e0007 */
[----:B------:R-:W-:Y:S01]  /*b790*/  MOV R184, R189 ;  /* 0x000000bd00b87202 */ /* 0x000fe20000000f00 */
[----:B------:R-:W-:Y:S01]  /*b7a0*/  IMAD.MOV.U32 R190, RZ, RZ, 0x1f ;  /* 0x0000001fffbe7424 */ /* 0x000fe200078e00ff */
[----:B------:R-:W-:-:S02]  /*b7b0*/  MOV R193, 0xffffffff ;  /* 0xffffffff00c17802 */ /* 0x000fc40000000f00 */
[----:B------:R-:W-:Y:S02]  /*b7c0*/  MOV R4, 0xb7e0 ;  /* 0x0000b7e000047802 */ /* 0x000fe40000000f00 */
[----:B0-----:R-:W-:Y:S05]  /*b7d0*/  CALL.REL.NOINC `($__internal_126_$__cuda_sm70_shflsync_down) ;  /* 0x0000017000007944 */ /* 0x001fea0003c00000 */
[----:B0-----:R-:W-:Y:S01]  /*b7e0*/  HFMA2.MMA R191, -RZ, RZ, 0, 5.9604644775390625e-08 ;  /* 0x00000001ffbf7435 */ /* 0x001fe200000001ff */
[----:B-1----:R-:W-:Y:S01]  /*b7f0*/  MOV R6, R184 ;  /* 0x000000b800067202 */ /* 0x002fe20000000f00 */
[----:B------:R-:W-:Y:S01]  /*b800*/  IMAD.MOV.U32 R184, RZ, RZ, R187 ;  /* 0x000000ffffb87224 */ /* 0x000fe200078e00bb */
[----:B------:R-:W-:Y:S01]  /*b810*/  MOV R190, 0x1f ;  /* 0x0000001f00be7802 */ /* 0x000fe20000000f00 */
[----:B------:R-:W-:Y:S01]  /*b820*/  IMAD.MOV.U32 R193, RZ, RZ, -0x1 ;  /* 0xffffffffffc17424 */ /* 0x000fe200078e00ff */
[----:B------:R-:W-:Y:S02]  /*b830*/  MOV R4, 0xb850 ;  /* 0x0000b85000047802 */ /* 0x000fe40000000f00 */
[----:B------:R-:W-:Y:S05]  /*b840*/  CALL.REL.NOINC `($__internal_126_$__cuda_sm70_shflsync_down) ;  /* 0x0000010000007944 */ /* 0x000fea0003c00000 */
[----:B------:R-:W-:Y:S01]  /*b850*/  HFMA2.MMA R207, -RZ, RZ, 0, 1.847743988037109375e-06 ;  /* 0x0000001fffcf7435 */ /* 0x000fe200000001ff */
[----:B------:R-:W-:Y:S01]  /*b860*/  MOV R187, R6 ;  /* 0x0000000600bb7202 */ /* 0x000fe20000000f00 */
[----:B------:R-:W-:Y:S01]  /*b870*/  IMAD.MOV.U32 R7, RZ, RZ, RZ ;  /* 0x000000ffff077224 */ /* 0x000fe200078e00ff */
[----:B------:R-:W-:Y:S02]  /*b880*/  MOV R206, R16 ;  /* 0x0000001000ce7202 */ /* 0x000fe40000000f00 */
[----:B------:R-:W-:-:S02]  /*b890*/  MOV R208, 0xffffffff ;  /* 0xffffffff00d07802 */ /* 0x000fc40000000f00 */
[----:B------:R-:W-:Y:S02]  /*b8a0*/  MOV R4, 0xb8c0 ;  /* 0x0000b8c000047802 */ /* 0x000fe40000000f00 */
[----:B01----:R-:W-:Y:S05]  /*b8b0*/  CALL.REL.NOINC `($__internal_127_$__cuda_sm70_shflsync_idx_p) ;  /* 0x000000d000007944 */ /* 0x003fea0003c00000 */
[----:B-1----:R-:W-:Y:S01]  /*b8c0*/  IMAD.MOV.U32 R189, RZ, RZ, R7 ;  /* 0x000000ffffbd7224 */ /* 0x002fe200078e0007 */
[----:B------:R-:W-:Y:S01]  /*b8d0*/  HFMA2.MMA R7, -RZ, RZ, 0, 0 ;  /* 0x00000000ff077435 */ /* 0x000fe200000001ff */
[----:B0-----:R-:W-:Y:S01]  /*b8e0*/  MOV R206, R17 ;  /* 0x0000001100ce7202 */ /* 0x001fe20000000f00 */
[----:B------:R-:W-:Y:S01]  /*b8f0*/  IMAD.MOV.U32 R207, RZ, RZ, 0x1f ;  /* 0x0000001fffcf7424 */ /* 0x000fe200078e00ff */
[----:B------:R-:W-:Y:S02]  /*b900*/  MOV R208, 0xffffffff ;  /* 0xffffffff00d07802 */ /* 0x000fe40000000f00 */
[----:B------:R-:W-:Y:S02]  /*b910*/  MOV R4, 0xb930 ;  /* 0x0000b93000047802 */ /* 0x000fe40000000f00 */
[----:B------:R-:W-:Y:S05]  /*b920*/  CALL.REL.NOINC `($__internal_127_$__cuda_sm70_shflsync_idx_p) ;  /* 0x0000006000007944 */ /* 0x000fea0003c00000 */
[----:B-1----:R-:W-:Y:S01]  /*b930*/  MOV R190, R7 ;  /* 0x0000000700be7202 */ /* 0x002fe20000000f00 */
[----:B0-----:R-:W-:Y:S05]  /*b940*/  BRA `(.L_x_3188) ;  /* 0xffffab2000007947 */ /* 0x001fea000383ffff */
        .weak           $__internal_126_$__cuda_sm70_shflsync_down
        .type           $__internal_126_$__cuda_sm70_shflsync_down,@function
        .size           $__internal_126_$__cuda_sm70_shflsync_down,($__internal_127_$__cuda_sm70_shflsync_idx_p - $__internal_126_$__cuda_sm70_shflsync_down)
$__internal_126_$__cuda_sm70_shflsync_down:
[----:B------:R-:W-:Y:S01]  /*b950*/  IMAD.MOV.U32 R5, RZ, RZ, 0x0 ;  /* 0x00000000ff057424 */ /* 0x000fe200078e00ff */
[----:B------:R-:W-:Y:S04]  /*b960*/  WARPSYNC R193 ;  /* 0x000000c100007348 */ /* 0x000fe80003800000 */
[----:B------:R0:W1:Y:S01]  /*b970*/  SHFL.DOWN PT, R184, R184, R191, R190 ;  /* 0x080000bfb8b87389 */ /* 0x00006200000e00be */
[----:B------:R-:W-:Y:S05]  /*b980*/  RET.REL.NODEC R4 `(_Z25selective_scan_bwd_kernelI32Selective_Scan_bwd_kernel_traitsILi64ELi16ELb0ELb1ELb0ELb1ELb0EN3c108BFloat16EfEEv12SSMParamsBwd) ;  /* 0xffff467004007950 */ /* 0x000fea0003c3ffff */
        .weak           $__internal_127_$__cuda_sm70_shflsync_idx_p
        .type           $__internal_127_$__cuda_sm70_shflsync_idx_p,@function
        .size           $__internal_127_$__cuda_sm70_shflsync_idx_p,($__internal_128_$__cuda_sm70_shflsync_up - $__internal_127_$__cuda_sm70_shflsync_idx_p)
$__internal_127_$__cuda_sm70_shflsync_idx_p:
[----:B------:R-:W-:Y:S01]  /*b990*/  HFMA2.MMA R5, -RZ, RZ, 0, 0 ;  /* 0x00000000ff057435 */ /* 0x000fe200000001ff */
[----:B------:R-:W-:Y:S04]  /*b9a0*/  WARPSYNC R208 ;  /* 0x000000d000007348 */ /* 0x000fe80003800000 */
[----:B------:R0:W1:Y:S01]  /*b9b0*/  SHFL.IDX PT, R7, R206, R7, R207 ;  /* 0x00000007ce077389 */ /* 0x00006200000e00cf */
[----:B------:R-:W-:Y:S05]  /*b9c0*/  RET.REL.NODEC R4 `(_Z25selective_scan_bwd_kernelI32Selective_Scan_bwd_kernel_traitsILi64ELi16ELb0ELb1ELb0ELb1ELb0EN3c108BFloat16EfEEv12SSMParamsBwd) ;  /* 0xffff463004007950 */ /* 0x000fea0003c3ffff */
        .weak           $__internal_128_$__cuda_sm70_shflsync_up
        .type           $__internal_128_$__cuda_sm70_shflsync_up,@function
        .size           $__internal_128_$__cuda_sm70_shflsync_up,(.L_x_8940 - $__internal_128_$__cuda_sm70_shflsync_up)
$__internal_128_$__cuda_sm70_shflsync_up:
[----:B------:R-:W-:Y:S01]  /*b9d0*/  MOV R5, 0x0 ;  /* 0x0000000000057802 */ /* 0x000fe20000000f00 */
[----:B------:R-:W-:Y:S04]  /*b9e0*/  WARPSYNC R204 ;  /* 0x000000cc00007348 */ /* 0x000fe80003800000 */
[----:B------:R0:W1:Y:S01]  /*b9f0*/  SHFL.UP PT, R199, R199, R202, R201 ;  /* 0x040000cac7c77389 */ /* 0x00006200000e00c9 */
[----:B------:R-:W-:Y:S05]  /*ba00*/  RET.REL.NODEC R4 `(_Z25selective_scan_bwd_kernelI32Selective_Scan_bwd_kernel_traitsILi64ELi16ELb0ELb1ELb0ELb1ELb0EN3c108BFloat16EfEEv12SSMParamsBwd) ;  /* 0xffff45f004007950 */ /* 0x000fea0003c3ffff */
.L_x_3189:
        /* <DEDUP_REMOVED lines=15> */
.L_x_8940:


//--------------------- .text._Z25selective_scan_bwd_kernelI32Selective_Scan_bwd_kernel_traitsILi64ELi16ELb0ELb1ELb0ELb1ELb1EN3c108BFloat16EfEEv12SSMParamsBwd --------------------------
	.section	.text._Z25selective_scan_bwd_kernelI32Selective_Scan_bwd_kernel_traitsILi64ELi16ELb0ELb1ELb0ELb1ELb1EN3c108BFloat16EfEEv12SSMParamsBwd,"ax",@progbits
	.sectioninfo	@"SHI_REGISTERS=254"
	.align	128
        .global         _Z25selective_scan_bwd_kernelI32Selective_Scan_bwd_kernel_traitsILi64ELi16ELb0ELb1ELb0ELb1ELb1EN3c108BFloat16EfEEv12SSMParamsBwd
        .type           _Z25selective_scan_bwd_kernelI32Selective_Scan_bwd_kernel_traitsILi64ELi16ELb0ELb1ELb0ELb1ELb1EN3c108BFloat16EfEEv12SSMParamsBwd,@function
        .size           _Z25selective_scan_bwd_kernelI32Selective_Scan_bwd_kernel_traitsILi64ELi16ELb0ELb1ELb0ELb1ELb1EN3c108BFloat16EfEEv12SSMParamsBwd,(.L_x_8943 - _Z25selective_scan_bwd_kernelI32Selective_Scan_bwd_kernel_traitsILi64ELi16ELb0ELb1ELb0ELb1ELb1EN3c108BFloat16EfEEv12SSMParamsBwd)
        .other          _Z25selective_scan_bwd_kernelI32Selective_Scan_bwd_kernel_traitsILi64ELi16ELb0ELb1ELb0ELb1ELb1EN3c108BFloat16EfEEv12SSMParamsBwd,@"STO_CUDA_ENTRY STV_DEFAULT"
_Z25selective_scan_bwd_kernelI32Selective_Scan_bwd_kernel_traitsILi64ELi16ELb0ELb1ELb0ELb1ELb1EN3c108BFloat16EfEEv12SSMParamsBwd:
.text._Z25selective_scan_bwd_kernelI32Selective_Scan_bwd_kernel_traitsILi64ELi16ELb0ELb1ELb0ELb1ELb1EN3c108BFloat16EfEEv12SSMParamsBwd:
        /* <DEDUP_REMOVED lines=20> */
[----:B------:R-:W-:Y:S01]  /*0140*/  IMAD R16, R148, c[0x0][0x280], RZ ;  /* 0x0000a00094107a24 */ /* 0x000fe200078e02ff */
[----:B---3--:R-:W-:Y:S01]  /*0150*/  SHF.R.S32.HI R146, RZ, 0x1f, R155 ;  /* 0x0000001fff927819 */ /* 0x008fe2000001149b */
[----:B------:R-:W-:Y:S01]  /*0160*/  UMOV UR4, URZ ;  /* 0x0000003f00047c82 */ /* 0x000fe20008000000 */
[----:B------:R-:W-:Y:S01]  /*0170*/  HFMA2.MMA R151, -RZ, RZ, 0, 0 ;  /* 0x00000000ff977435 */ /* 0x000fe200000001ff */
[----:B------:R-:W-:Y:S01]  /*0180*/  IMAD R16, R159, c[0x0][0x284], R16 ;  /* 0x0000a1009f107a24 */ /* 0x000fe200078e0210 */
        /* <DEDUP_REMOVED lines=9> */
[C---:B------:R-:W-:Y:S02]  /*0220*/  IMAD R15, R155.reuse, c[0x0][0x194], R14 ;  /* 0x000065009b0f7a24 */ /* 0x040fe400078e020e */
[----:B------:R-:W-:Y:S02]  /*0230*/  IMAD R14, R148, c[0x0][0x1e8], RZ ;  /* 0x00007a00940e7a24 */ /* 0x000fe400078e02ff */
[----:B------:R-:W-:Y:S01]  /*0240*/  IMAD.WIDE.U32 R8, R155, c[0x0][0x190], RZ ;  /* 0x000064009b087a25 */ /* 0x000fe200078e00ff */
[----:B0-----:R-:W-:-:S03]  /*0250*/  IADD3 R4, RZ, -R5, RZ ;  /* 0x80000005ff047210 */ /* 0x001fc60007ffe0ff */
[----:B------:R-:W-:Y:S02]  /*0260*/  IMAD R14, R159, c[0x0][0x1ec], R14 ;  /* 0x00007b009f0e7a24 */ /* 0x000fe400078e020e */
[----:B------:R-:W-:Y:S02]  /*0270*/  IMAD.IADD R9, R9, 0x1, R15 ;  /* 0x0000000109097824 */ /* 0x000fe400078e020f */
[----:B------:R-:W-:Y:S02]  /*0280*/  IMAD R7, R4, R17, RZ ;  /* 0x0000001104077224 */ /* 0x000fe400078e02ff */
[----:B------:R-:W-:Y:S02]  /*0290*/  IMAD.MOV.U32 R4, RZ, RZ, RZ ;  /* 0x000000ffff047224 */ /* 0x000fe400078e00ff */
[----:B------:R-:W-:Y:S02]  /*02a0*/  IMAD.MOV.U32 R149, RZ, RZ, RZ ;  /* 0x000000ffff957224 */ /* 0x000fe400078e00ff */
        /* <DEDUP_REMOVED lines=25> */
[----:B------:R-:W-:-:S03]  /*0440*/  SHF.R.S32.HI R13, RZ, 0x1f, R11 ;  /* 0x0000001fff0d7819 */ /* 0x000fc6000001140b */
[----:B------:R-:W-:Y:S01]  /*0450*/  IMAD R12, R159, c[0x0][0x1dc], R0 ;  /* 0x000077009f0c7a24 */ /* 0x000fe200078e0200 */
[----:B------:R-:W-:-:S07]  /*0460*/  IADD3 R0, P5, R11, R4, RZ ;  /* 0x000000040b007210 */ /* 0x000fce0007fbe0ff */
[----:B------:R-:W-:Y:S02]  /*0470*/  @P3 IADD3 R153, R153, 0x1, RZ ;  /* 0x0000000199993810 */ /* 0x000fe40007ffe0ff */
[----:B------:R-:W-:Y:S02]  /*0480*/  IADD3 R19, P3, R11, R2, RZ ;  /* 0x000000020b137210 */ /* 0x000fe40007f7e0ff */
[----:B------:R-:W-:Y:S02]  /*0490*/  @!P2 IADD3 R153, -R153, RZ, RZ ;  /* 0x000000ff9999a210 */ /* 0x000fe40007ffe1ff */
[----:B------:R-:W-:Y:S02]  /*04a0*/  @!P1 LOP3.LUT R153, RZ, c[0x0][0x178], RZ, 0x33, !PT ;  /* 0x00005e00ff999a12 */ /* 0x000fe400078e33ff */
[----:B------:R-:W-:Y:S02]  /*04b0*/  IADD3.X R2, R13, R3, R12, P3, !PT ;  /* 0x000000030d027210 */ /* 0x000fe40001ffe40c */
[----:B------:R-:W-:Y:S01]  /*04c0*/  LEA R18, P1, R19, c[0x0][0x240], 0x1 ;  /* 0x0000900013127a11 */ /* 0x000fe200078208ff */
[----:B------:R-:W-:Y:S01]  /*04d0*/  IMAD.WIDE.U32 R8, R153, c[0x0][0x1a8], R8 ;  /* 0x00006a0099087a25 */ /* 0x000fe200078e0008 */
[----:B------:R-:W-:-:S02]  /*04e0*/  IADD3.X R3, R13, R5, R14, P5, !PT ;  /* 0x000000050d037210 */ /* 0x000fc40002ffe40e */
[C---:B------:R-:W-:Y:S02]  /*04f0*/  LEA R5, P2, R0.reuse, c[0x0][0x248], 0x1 ;  /* 0x0000920000057a11 */ /* 0x040fe400078408ff */
[----:B------:R-:W-:Y:S02]  /*0500*/  LEA.HI.X R19, R19, c[0x0][0x244], R2, 0x1, P1 ;  /* 0x0000910013137a11 */ /* 0x000fe400008f0c02 */
[----:B------:R-:W-:Y:S02]  /*0510*/  IADD3 R4, P3, R11, R6, RZ ;  /* 0x000000060b047210 */ /* 0x000fe40007f7e0ff */
[----:B------:R-:W-:Y:S02]  /*0520*/  ISETP.NE.U32.AND P1, PT, RZ, c[0x0][0x260], PT ;  /* 0x00009800ff007a0c */ /* 0x000fe40003f25070 */
[----:B------:R-:W-:Y:S02]  /*0530*/  LEA.HI.X R6, R0, c[0x0][0x24c], R3, 0x1, P2 ;  /* 0x0000930000067a11 */ /* 0x000fe400010f0c03 */
[----:B------:R-:W-:-:S02]  /*0540*/  IADD3.X R7, R13, R7, R16, P3, !PT ;  /* 0x000000070d077210 */ /* 0x000fc40001ffe410 */
        /* <DEDUP_REMOVED lines=14> */
[----:B------:R-:W-:Y:S01]  /*0630*/  CS2R R14, SRZ ;  /* 0x00000000000e7805 */ /* 0x000fe2000001ff00 */
[----:B------:R-:W-:Y:S01]  /*0640*/  @P1 IMAD.MOV.U32 R17, RZ, RZ, 0x8 ;  /* 0x00000008ff111424 */ /* 0x000fe200078e00ff */
[----:B------:R-:W-:Y:S01]  /*0650*/  IADD3.X R2, R13, R2, RZ, P5, !PT ;  /* 0x000000020d027210 */ /* 0x000fe20002ffe4ff */
[----:B------:R-:W-:Y:S01]  /*0660*/  @P1 IMAD R0, R0, c[0x0][0x16c], RZ ;  /* 0x00005b0000001a24 */ /* 0x000fe200078e02ff */
[----:B------:R-:W-:Y:S01]  /*0670*/  CS2R R12, SRZ ;  /* 0x00000000000c7805 */ /* 0x000fe2000001ff00 */
[----:B------:R-:W-:-:S02]  /*0680*/  LEA R145, P6, R11, c[0x0][0x228], 0x1 ;  /* 0x00008a000b917a11 */ /* 0x000fc400078c08ff */
[----:B------:R-:W-:Y:S01]  /*0690*/  @P3 LEA R12, P5, R159, c[0x0][0x348], 0x2 ;  /* 0x0000d2009f0c3a11 */ /* 0x000fe200078a10ff */
[----:B------:R-:W-:Y:S01]  /*06a0*/  @P1 IMAD.WIDE R16, R0, R17, c[0x0][0x260] ;  /* 0x0000980000101625 */ /* 0x000fe200078e0211 */
[----:B------:R-:W-:Y:S01]  /*06b0*/  LEA.HI.X R143, R11, c[0x0][0x22c], R2, 0x1, P6 ;  /* 0x00008b000b8f7a11 */ /* 0x000fe200030f0c02 */
[----:B------:R-:W-:Y:S01]  /*06c0*/  @!P1 CS2R R16, SRZ ;  /* 0x0000000000109805 */ /* 0x000fe2000001ff00 */
        /* <DEDUP_REMOVED lines=16> */
[----:B0-----:R-:W-:Y:S02]  /*07d0*/  LOP3.LUT R10, R144, 0xfffffe00, RZ, 0xc0, !PT ;  /* 0xfffffe00900a7812 */ /* 0x001fe400078ec0ff */
        /* <DEDUP_REMOVED lines=22> */
.L_x_3281:
        /* <DEDUP_REMOVED lines=67> */
[----:B0-----:R-:W-:Y:S02]  /*0d70*/  IADD3 R2, R29, 0x100, RZ ;  /* 0x000001001d027810 */ /* 0x001fe40007ffe0ff */
        /* <DEDUP_REMOVED lines=21> */
[----:B------:R-:W-:Y:S02]  /*0ed0*/  IADD3 R56, R29, 0x1e0, RZ ;  /* 0x000001e01d387810 */ /* 0x000fe40007ffe0ff */
[-C--:B------:R-:W-:Y:S02]  /*0ee0*/  LEA.HI.SX32 R48, R48, R29.reuse, 0x1b ;  /* 0x0000001d30307211 */ /* 0x080fe400078fdaff */
[----:B------:R-:W-:-:S02]  /*0ef0*/  LEA.HI.SX32 R50, R50, R29, 0x1b ;  /* 0x0000001d32327211 */ /* 0x000fc400078fdaff */
        /* <DEDUP_REMOVED lines=62> */
[----:B------:R-:W-:-:S04]  /*12e0*/  LEA R4, P1, R10, UR12, 0x1 ;  /* 0x0000000c0a047c11 */ /* 0x000fc8000f8208ff */
[C---:B------:R-:W-:Y:S01]  /*12f0*/  LEA.HI.X R5, R10.reuse, UR13, R11, 0x1, P1 ;  /* 0x0000000d0a057c11 */ /* 0x040fe200088f0c0b */
[----:B------:R-:W4:Y:S01]  /*1300*/  @!P0 LDG.E.U16 R6, [R2.64+0x40] ;  /* 0x0000400a02068981 */ /* 0x000f22000c1e1500 */
[-C--:B------:R-:W-:Y:S02]  /*1310*/  ISETP.GE.AND P0, PT, R133, R0.reuse, PT ;  /* 0x000000008500720c */ /* 0x080fe40003f06270 */
[----:B------:R-:W-:Y:S02]  /*1320*/  ISETP.GE.AND P1, PT, R10, R0, PT ;  /* 0x000000000a00720c */ /* 0x000fe40003f26270 */
[----:B--2---:R-:W-:-:S09]  /*1330*/  PRMT R23, RZ, 0x7610, R23 ;  /* 0x00007610ff177816 */ /* 0x004fd20000000017 */
[----:B------:R-:W2:Y:S01]  /*1340*/  @!P0 LDG.E.U16 R22, [R2.64+0x1c0] ;  /* 0x0001c00a02168981 */ /* 0x000ea2000c1e1500 */
[----:B------:R-:W-:Y:S02]  /*1350*/  ISETP.GE.AND P0, PT, R132, R0, PT ;  /* 0x000000008400720c */ /* 0x000fe40003f06270 */
        /* <DEDUP_REMOVED lines=20> */
[----:B---3--:R-:W-:Y:S02]  /*14a0*/  PRMT R24, RZ, 0x7610, R24 ;  /* 0x00007610ff187816 */ /* 0x008fe40000000018 */
[----:B------:R-:W-:Y:S02]  /*14b0*/  PRMT R25, RZ, 0x7610, R25 ;  /* 0x00007610ff197816 */ /* 0x000fe40000000019 */
        /* <DEDUP_REMOVED lines=31> */
[----:B------:R0:W-:Y:S04]  /*16b0*/  STS.U16 [R114+0x280], R25 ;  /* 0x0002801972007388 */ /* 0x0001e80000000400 */
[----:B------:R-:W-:Y:S04]  /*16c0*/  STS.U16 [R113+0x2c0], R26 ;  /* 0x0002c01a71007388 */ /* 0x000fe80000000400 */
[----:B------:R1:W-:Y:S04]  /*16d0*/  STS.U16 [R112+0x300], R27 ;  /* 0x0003001b70007388 */ /* 0x0003e80000000400 */
[----:B------:R-:W-:Y:S04]  /*16e0*/  STS.U16 [R111+0x340], R28 ;  /* 0x0003401c6f007388 */ /* 0x000fe80000000400 */
[----:B------:R2:W-:Y:S04]  /*16f0*/  STS.U16 [R110+0x380], R29 ;  /* 0x0003801d6e007388 */ /* 0x0005e80000000400 */
[----:B------:R3:W-:Y:S01]  /*1700*/  STS.U16 [R109+0x3c0], R30 ;  /* 0x0003c01e6d007388 */ /* 0x0007e20000000400 */
[----:B------:R-:W-:-:S06]  /*1710*/  NOP ;  /* 0x0000000000007918 */ /* 0x000fcc0000000000 */
[----:B------:R-:W2:Y:S04]  /*1720*/  LDS.U16 R46, [R106] ;  /* 0x000000006a2e7984 */ /* 0x000ea80000000400 */
[----:B------:R-:W0:Y:S04]  /*1730*/  LDS.U16 R47, [R106+0x2] ;  /* 0x000002006a2f7984 */ /* 0x000e280000000400 */
[----:B------:R-:W0:Y:S04]  /*1740*/  LDS.U16 R48, [R106+0x4] ;  /* 0x000004006a307984 */ /* 0x000e280000000400 */
[----:B------:R-:W0:Y:S04]  /*1750*/  LDS.U16 R49, [R106+0x6] ;  /* 0x000006006a317984 */ /* 0x000e280000000400 */
[----:B------:R-:W0:Y:S04]  /*1760*/  LDS.U16 R50, [R106+0x8] ;  /* 0x000008006a327984 */ /* 0x000e280000000400 */
[----:B------:R-:W0:Y:S04]  /*1770*/  LDS.U16 R51, [R106+0xa] ;  /* 0x00000a006a337984 */ /* 0x000e280000000400 */
[----:B------:R-:W0:Y:S04]  /*1780*/  LDS.U16 R52, [R106+0xc] ;  /* 0x00000c006a347984 */ /* 0x000e280000000400 */
[----:B------:R0:W1:Y:S04]  /*1790*/  LDS.U16 R53, [R106+0xe] ;  /* 0x00000e006a357984 */ /* 0x0000680000000400 */
[----:B------:R0:W1:Y:S04]  /*17a0*/  LDS.U16 R45, [R106+0x10] ;  /* 0x000010006a2d7984 */ /* 0x0000680000000400 */
[----:B------:R0:W1:Y:S04]  /*17b0*/  LDS.U16 R44, [R106+0x12] ;  /* 0x000012006a2c7984 */ /* 0x0000680000000400 */
[----:B------:R0:W1:Y:S04]  /*17c0*/  LDS.U16 R37, [R106+0x14] ;  /* 0x000014006a257984 */ /* 0x0000680000000400 */
[----:B------:R0:W1:Y:S04]  /*17d0*/  LDS.U16 R36, [R106+0x16] ;  /* 0x000016006a247984 */ /* 0x0000680000000400 */
[----:B------:R0:W1:Y:S04]  /*17e0*/  LDS.U16 R35, [R106+0x18] ;  /* 0x000018006a237984 */ /* 0x0000680000000400 */
[----:B------:R0:W1:Y:S04]  /*17f0*/  LDS.U16 R34, [R106+0x1a] ;  /* 0x00001a006a227984 */ /* 0x0000680000000400 */
[----:B------:R0:W2:Y:S04]  /*1800*/  LDS.U16 R33, [R106+0x1c] ;  /* 0x00001c006a217984 */ /* 0x0000a80000000400 */
[----:B------:R1:W3:Y:S04]  /*1810*/  LDS.U16 R32, [R106+0x1e] ;  /* 0x00001e006a207984 */ /* 0x0002e80000000400 */
[----:B------:R-:W-:Y:S01]  /*1820*/  BAR.SYNC.DEFER_BLOCKING 0x0 ;  /* 0x0000000000007b1d */ /* 0x000fe20000010000 */
[----:B0-----:R-:W-:-:S02]  /*1830*/  PRMT R25, RZ, 0x7610, R25 ;  /* 0x00007610ff197816 */ /* 0x001fc40000000019 */
[----:B------:R-:W-:-:S03]  /*1840*/  PRMT R24, RZ, 0x7610, R24 ;  /* 0x00007610ff187816 */ /* 0x000fc60000000018 */
[----:B------:R0:W4:Y:S01]  /*1850*/  @!P0 LDG.E.U16 R31, [R4.64] ;  /* 0x0000000a041f8981 */ /* 0x000122000c1e1500 */
[----:B------:R-:W-:-:S03]  /*1860*/  ISETP.GE.AND P0, PT, R138, R0, PT ;  /* 0x000000008a00720c */ /* 0x000fc60003f06270 */
[----:B------:R0:W4:Y:S01]  /*1870*/  @!P1 LDG.E.U16 R24, [R4.64+0x40] ;  /* 0x0000400a04189981 */ /* 0x000122000c1e1500 */
[-C--:B------:R-:W-:Y:S02]  /*1880*/  ISETP.GE.AND P1, PT, R137, R0.reuse, PT ;  /* 0x000000008900720c */ /* 0x080fe40003f26270 */
[----:B-1----:R-:W-:Y:S01]  /*1890*/  PRMT R27, RZ, 0x7610, R27 ;  /* 0x00007610ff1b7816 */ /* 0x002fe2000000001b */
[----:B------:R0:W4:Y:S01]  /*18a0*/  @!P3 LDG.E.U16 R55, [R4.64+0x300] ;  /* 0x0003000a0437b981 */ /* 0x000122000c1e1500 */
[----:B------:R-:W-:Y:S02]  /*18b0*/  PRMT R26, RZ, 0x7610, R26 ;  /* 0x00007610ff1a7816 */ /* 0x000fe4000000001a */
[----:B--2---:R-:W-:Y:S01]  /*18c0*/  PRMT R29, RZ, 0x7610, R29 ;  /* 0x00007610ff1d7816 */ /* 0x004fe2000000001d */
[----:B------:R0:W2:Y:S04]  /*18d0*/  @!P4 LDG.E.U16 R54, [R4.64+0x340] ;  /* 0x0003400a0436c981 */ /* 0x0000a8000c1e1500 */
[----:B------:R0:W2:Y:S01]  /*18e0*/  @!P0 LDG.E.U16 R25, [R4.64+0x80] ;  /* 0x0000800a04198981 */ /* 0x0000a2000c1e1500 */
[----:B------:R-:W-:-:S03]  /*18f0*/  ISETP.GE.AND P0, PT, R136, R0, PT ;  /* 0x000000008800720c */ /* 0x000fc60003f06270 */
[----:B------:R0:W2:Y:S01]  /*1900*/  @!P1 LDG.E.U16 R26, [R4.64+0xc0] ;  /* 0x0000c00a041a9981 */ /* 0x0000a2000c1e1500 */
[----:B------:R-:W-:Y:S02]  /*1910*/  ISETP.GE.AND P1, PT, R135, R0, PT ;  /* 0x000000008700720c */ /* 0x000fe40003f26270 */
[----:B------:R-:W-:Y:S01]  /*1920*/  PRMT R28, RZ, 0x7610, R28 ;  /* 0x00007610ff1c7816 */ /* 0x000fe2000000001c */
[----:B------:R0:W2:Y:S01]  /*1930*/  @!P5 LDG.E.U16 R57, [R4.64+0x380] ;  /* 0x0003800a0439d981 */ /* 0x0000a2000c1e1500 */
[----:B---3--:R-:W-:-:S03]  /*1940*/  PRMT R30, RZ, 0x7610, R30 ;  /* 0x00007610ff1e7816 */ /* 0x008fc6000000001e */
[----:B------:R0:W3:Y:S04]  /*1950*/  @!P6 LDG.E.U16 R56, [R4.64+0x3c0] ;  /* 0x0003c00a0438e981 */ /* 0x0000e8000c1e1500 */
[----:B------:R0:W3:Y:S01]  /*1960*/  @!P0 LDG.E.U16 R27, [R4.64+0x100] ;  /* 0x0001000a041b8981 */ /* 0x0000e2000c1e1500 */
[----:B------:R-:W-:-:S03]  /*1970*/  ISETP.GE.AND P0, PT, R134, R0, PT ;  /* 0x000000008600720c */ /* 0x000fc60003f06270 */
[----:B------:R0:W3:Y:S01]  /*1980*/  @!P1 LDG.E.U16 R28, [R4.64+0x140] ;  /* 0x0001400a041c9981 */ /* 0x0000e2000c1e1500 */
[----:B------:R-:W-:-:S09]  /*1990*/  ISETP.GE.AND P1, PT, R133, R0, PT ;  /* 0x000000008500720c */ /* 0x000fd20003f26270 */
[----:B------:R0:W3:Y:S01]  /*19a0*/  @!P0 LDG.E.U16 R29, [R4.64+0x180] ;  /* 0x0001800a041d8981 */ /* 0x0000e2000c1e1500 */
[----:B------:R-:W-:-:S03]  /*19b0*/  ISETP.GE.AND P0, PT, R132, R0, PT ;  /* 0x000000008400720c */ /* 0x000fc60003f06270 */
[----:B------:R0:W3:Y:S01]  /*19c0*/  @!P1 LDG.E.U16 R30, [R4.64+0x1c0] ;  /* 0x0001c00a041e9981 */ /* 0x0000e2000c1e1500 */
[----:B------:R-:W-:-:S09]  /*19d0*/  ISETP.NE.AND P1, PT, R38, RZ, PT ;  /* 0x000000ff2600720c */ /* 0x000fd20003f25270 */
[----:B------:R0:W3:Y:S01]  /*19e0*/  @!P0 LDG.E.U16 R39, [R4.64+0x200] ;  /* 0x0002000a04278981 */ /* 0x0000e2000c1e1500 */
[----:B------:R-:W-:Y:S02]  /*19f0*/  ISETP.NE.AND P0, PT, R40, RZ, PT ;  /* 0x000000ff2800720c */ /* 0x000fe40003f05270 */
[----:B------:R-:W-:Y:S01]  /*1a00*/  PRMT R38, RZ, 0x7610, R38 ;  /* 0x00007610ff267816 */ /* 0x000fe20000000026 */
[----:B------:R0:W3:Y:S01]  /*1a10*/  @!P1 LDG.E.U16 R41, [R4.64+0x280] ;  /* 0x0002800a04299981 */ /* 0x0000e2000c1e1500 */
        /* <DEDUP_REMOVED lines=21> */
[----:B------:R-:W-:Y:S02]  /*1b70*/  IMAD R43, R159, c[0x0][0x1fc], R22 ;  /* 0x00007f009f2b7a24 */ /* 0x000fe400078e0216 */
[----:B------:R-:W-:Y:S02]  /*1b80*/  IMAD R91, R91, -0x400, RZ ;  /* 0xfffffc005b5b7824 */ /* 0x000fe400078e02ff */
[----:B------:R-:W-:-:S04]  /*1b90*/  IMAD.WIDE.U32 R6, R159, c[0x0][0x1f8], R6 ;  /* 0x00007e009f067a25 */ /* 0x000fc800078e0006 */
[----:B------:R-:W-:Y:S02]  /*1ba0*/  IMAD R42, R148, c[0x0][0x208], RZ ;  /* 0x00008200942a7a24 */ /* 0x000fe400078e02ff */
[----:B------:R-:W-:-:S04]  /*1bb0*/  IMAD.WIDE.U32 R22, R159, c[0x0][0x208], R18 ;  /* 0x000082009f167a25 */ /* 0x000fc800078e0012 */
[----:B------:R-:W-:Y:S01]  /*1bc0*/  @!P0 IMAD.WIDE.U32 R4, R159, c[0x0][0x1f8], R4 ;  /* 0x00007e009f048a25 */ /* 0x000fe200078e0004 */
[----:B------:R-:W-:-:S03]  /*1bd0*/  SHF.R.S32.HI R89, RZ, 0x1f, R91 ;  /* 0x0000001fff597819 */ /* 0x000fc6000001145b */
[----:B------:R-:W-:Y:S01]  /*1be0*/  @!P0 IMAD.WIDE.U32 R18, R159, c[0x0][0x208], R20 ;  /* 0x000082009f128a25 */ /* 0x000fe200078e0014 */
        /* <DEDUP_REMOVED lines=45> */
[----:B------:R0:W-:Y:S04]  /*1ec0*/  STS.U16 [R121+0xc0], R26 ;  /* 0x0000c01a79007388 */ /* 0x0001e80000000400 */
        /* <DEDUP_REMOVED lines=61> */
.L_x_3192:
[----:B-1234-:R-:W-:Y:S05]  /*22a0*/  BSYNC B0 ;  /* 0x0000000000007941 */ /* 0x01efea0003800000 */
.L_x_3191:
        /* <DEDUP_REMOVED lines=36> */
.L_x_3194:
[----:B------:R-:W-:Y:S05]  /*24f0*/  BSYNC B0 ;  /* 0x0000000000007941 */ /* 0x000fea0003800000 */
.L_x_3193:
        /* <DEDUP_REMOVED lines=36> */
.L_x_3196:
[----:B------:R-:W-:Y:S05]  /*2740*/  BSYNC B0 ;  /* 0x0000000000007941 */ /* 0x000fea0003800000 */
.L_x_3195:
        /* <DEDUP_REMOVED lines=36> */
.L_x_3198:
[----:B------:R-:W-:Y:S05]  /*2990*/  BSYNC B0 ;  /* 0x0000000000007941 */ /* 0x000fea0003800000 */
.L_x_3197:
        /* <DEDUP_REMOVED lines=36> */
.L_x_3200:
[----:B------:R-:W-:Y:S05]  /*2be0*/  BSYNC B0 ;  /* 0x0000000000007941 */ /* 0x000fea0003800000 */
.L_x_3199:
        /* <DEDUP_REMOVED lines=36> */
.L_x_3202:
[----:B------:R-:W-:Y:S05]  /*2e30*/  BSYNC B0 ;  /* 0x0000000000007941 */ /* 0x000fea0003800000 */
.L_x_3201:
        /* <DEDUP_REMOVED lines=36> */
.L_x_3204:
[----:B------:R-:W-:Y:S05]  /*3080*/  BSYNC B0 ;  /* 0x0000000000007941 */ /* 0x000fea0003800000 */
.L_x_3203:
        /* <DEDUP_REMOVED lines=36> */
.L_x_3206:
[----:B------:R-:W-:Y:S05]  /*32d0*/  BSYNC B0 ;  /* 0x0000000000007941 */ /* 0x000fea0003800000 */
.L_x_3205:
        /* <DEDUP_REMOVED lines=36> */
.L_x_3208:
[----:B------:R-:W-:Y:S05]  /*3520*/  BSYNC B0 ;  /* 0x0000000000007941 */ /* 0x000fea0003800000 */
.L_x_3207:
        /* <DEDUP_REMOVED lines=36> */
.L_x_3210:
[----:B------:R-:W-:Y:S05]  /*3770*/  BSYNC B0 ;  /* 0x0000000000007941 */ /* 0x000fea0003800000 */
.L_x_3209:
        /* <DEDUP_REMOVED lines=18> */
[----:B------:R-:W-:Y:S02]  /*38a0*/  FFMA.FTZ R35, R34, R35, -0.13229703903198242188 ;  /* 0xbe0778e022237423 */ /* 0x000fe40000010023 */
        /* <DEDUP_REMOVED lines=16> */
.L_x_3212:
[----:B------:R-:W-:Y:S05]  /*39b0*/  BSYNC B0 ;  /* 0x0000000000007941 */ /* 0x000fea0003800000 */
.L_x_3211:
        /* <DEDUP_REMOVED lines=33> */
.L_x_3214:
[----:B------:R-:W-:Y:S05]  /*3bd0*/  BSYNC B0 ;  /* 0x0000000000007941 */ /* 0x000fea0003800000 */
.L_x_3213:
        /* <DEDUP_REMOVED lines=33> */
.L_x_3216:
[----:B------:R-:W-:Y:S05]  /*3df0*/  BSYNC B0 ;  /* 0x0000000000007941 */ /* 0x000fea0003800000 */
.L_x_3215:
        /* <DEDUP_REMOVED lines=33> */
.L_x_3218:
[----:B------:R-:W-:Y:S05]  /*4010*/  BSYNC B0 ;  /* 0x0000000000007941 */ /* 0x000fea0003800000 */
.L_x_3217:
        /* <DEDUP_REMOVED lines=33> */
.L_x_3220:
[----:B------:R-:W-:Y:S05]  /*4230*/  BSYNC B0 ;  /* 0x0000000000007941 */ /* 0x000fea0003800000 */
.L_x_3219:
        /* <DEDUP_REMOVED lines=33> */
.L_x_3222:
[----:B------:R-:W-:Y:S05]  /*4450*/  BSYNC B0 ;  /* 0x0000000000007941 */ /* 0x000fea0003800000 */
.L_x_3221:
        /* <DEDUP_REMOVED lines=47> */
[----:B------:R-:W-:-:S02]  /*4750*/  PRMT R53, RZ, 0x7610, R53 ;  /* 0x00007610ff357816 */ /* 0x000fc40000000035 */
[----:B------:R-:W-:Y:S02]  /*4760*/  P2R R60, PR, RZ, 0x2 ;  /* 0x00000002ff3c7803 */ /* 0x000fe40000000000 */
[----:B------:R-:W-:Y:S02]  /*4770*/  ISETP.GE.AND P1, PT, R139, R0, PT ;  /* 0x000000008b00720c */ /* 0x000fe40003f26270 */
[----:B0-----:R-:W-:Y:S02]  /*4780*/  PRMT R55, RZ, 0x7610, R55 ;  /* 0x00007610ff377816 */ /* 0x001fe40000000037 */
        /* <DEDUP_REMOVED lines=33> */
[----:B------:R-:W-:Y:S04]  /*49a0*/  LDS.U16 R33, [R106+0x6] ;  /* 0x000006006a217984 */ /* 0x000fe80000000400 */
[----:B------:R-:W3:Y:S04]  /*49b0*/  LDS.U16 R34, [R106+0x8] ;  /* 0x000008006a227984 */ /* 0x000ee80000000400 */
[----:B------:R-:W-:Y:S04]  /*49c0*/  LDS.U16 R35, [R106+0xa] ;  /* 0x00000a006a237984 */ /* 0x000fe80000000400 */
[----:B------:R-:W2:Y:S04]  /*49d0*/  LDS.U16 R36, [R106+0xc] ;  /* 0x00000c006a247984 */ /* 0x000ea80000000400 */
[----:B------:R-:W-:Y:S04]  /*49e0*/  LDS.U16 R37, [R106+0xe] ;  /* 0x00000e006a257984 */ /* 0x000fe80000000400 */
[----:B------:R-:W0:Y:S04]  /*49f0*/  LDS.U16 R44, [R106+0x10] ;  /* 0x000010006a2c7984 */ /* 0x000e280000000400 */
[----:B------:R-:W-:Y:S04]  /*4a00*/  LDS.U16 R45, [R106+0x12] ;  /* 0x000012006a2d7984 */ /* 0x000fe80000000400 */
[----:B------:R-:W0:Y:S04]  /*4a10*/  LDS.U16 R46, [R106+0x14] ;  /* 0x000014006a2e7984 */ /* 0x000e280000000400 */
[----:B------:R-:W0:Y:S04]  /*4a20*/  LDS.U16 R47, [R106+0x16] ;  /* 0x000016006a2f7984 */ /* 0x000e280000000400 */
[----:B------:R-:W-:Y:S04]  /*4a30*/  LDS.U16 R48, [R106+0x18] ;  /* 0x000018006a307984 */ /* 0x000fe80000000400 */
        /* <DEDUP_REMOVED lines=24> */
[----:B------:R-:W-:-:S09]  /*4bc0*/  ISETP.NE.AND P1, PT, R60, RZ, PT ;  /* 0x000000ff3c00720c */ /* 0x000fd20003f25270 */
[----:B------:R2:W4:Y:S01]  /*4bd0*/  @!P0 LDG.E.U16 R61, [R18.64+-0x600] ;  /* 0xfffa000a123d8981 */ /* 0x000522000c1e1500 */
[----:B------:R-:W-:Y:S02]  /*4be0*/  ISETP.GE.AND P0, PT, R131, R0, PT ;  /* 0x000000008300720c */ /* 0x000fe40003f06270 */
[----:B------:R-:W-:Y:S01]  /*4bf0*/  PRMT R60, RZ, 0x7610, R60 ;  /* 0x00007610ff3c7816 */ /* 0x000fe2000000003c */
[----:B------:R2:W4:Y:S10]  /*4c00*/  @!P1 LDG.E.U16 R63, [R18.64+-0x580] ;  /* 0xfffa800a123f9981 */ /* 0x000534000c1e1500 */
[----:B------:R2:W4:Y:S01]  /*4c10*/  @!P0 LDG.E.U16 R60, [R18.64+-0x5c0] ;  /* 0xfffa400a123c8981 */ /* 0x000522000c1e1500 */
[----:B0-----:R-:W-:-:S02]  /*4c20*/  PRMT R7, RZ, 0x5410, R20 ;  /* 0x00005410ff077816 */ /* 0x001fc40000000014 */
[----:B-1----:R-:W-:Y:S02]  /*4c30*/  PRMT R6, RZ, 0x5410, R21 ;  /* 0x00005410ff067816 */ /* 0x002fe40000000015 */
[----:B--2---:R-:W-:Y:S02]  /*4c40*/  PRMT R19, RZ, 0x5410, R32 ;  /* 0x00005410ff137816 */ /* 0x004fe40000000020 */
[----:B---3--:R-:W-:-:S03]  /*4c50*/  PRMT R32, RZ, 0x5410, R34 ;  /* 0x00005410ff207816 */ /* 0x008fc60000000022 */
[----:B------:R-:W-:Y:S01]  /*4c60*/  FMUL.FTZ R20, R19, -1.4426950216293334961 ;  /* 0xbfb8aa3b13147820 */ /* 0x000fe20000410000 */
[----:B------:R-:W-:Y:S01]  /*4c70*/  PRMT R34, RZ, 0x5410, R36 ;  /* 0x00005410ff227816 */ /* 0x000fe20000000024 */
[----:B------:R-:W-:Y:S02]  /*4c80*/  FMUL.FTZ R5, R6, -1.4426950216293334961 ;  /* 0xbfb8aa3b06057820 */ /* 0x000fe40000410000 */
[----:B------:R0:W-:Y:S01]  /*4c90*/  MUFU.EX2 R69, R20 ;  /* 0x0000001400457308 */ /* 0x0001e20000000800 */
[----:B------:R-:W-:Y:S01]  /*4ca0*/  PRMT R36, RZ, 0x5410, R44 ;  /* 0x00005410ff247816 */ /* 0x000fe2000000002c */
[----:B------:R-:W-:Y:S01]  /*4cb0*/  FMUL.FTZ R4, R7, -1.4426950216293334961 ;  /* 0xbfb8aa3b07047820 */ /* 0x000fe20000410000 */
[----:B------:R-:W-:Y:S02]  /*4cc0*/  PRMT R44, RZ, 0x5410, R46 ;  /* 0x00005410ff2c7816 */ /* 0x000fe4000000002e */
[----:B0-----:R-:W-:Y:S02]  /*4cd0*/  PRMT R20, RZ, 0x5410, R33 ;  /* 0x00005410ff147816 */ /* 0x001fe40000000021 */
[----:B------:R-:W-:Y:S01]  /*4ce0*/  PRMT R33, RZ, 0x5410, R35 ;  /* 0x00005410ff217816 */ /* 0x000fe20000000023 */
[----:B------:R-:W-:Y:S01]  /*4cf0*/  FMUL.FTZ R35, R34, -1.4426950216293334961 ;  /* 0xbfb8aa3b22237820 */ /* 0x000fe20000410000 */
[----:B------:R-:W0:Y:S01]  /*4d00*/  MUFU.EX2 R21, R5 ;  /* 0x0000000500157308 */ /* 0x000e220000000800 */
[----:B------:R-:W-:-:S07]  /*4d10*/  FMUL.FTZ R18, R20, -1.4426950216293334961 ;  /* 0xbfb8aa3b14127820 */ /* 0x000fce0000410000 */
[----:B------:R1:W-:Y:S08]  /*4d20*/  MUFU.EX2 R150, R35 ;  /* 0x0000002300967308 */ /* 0x0003f00000000800 */
[----:B------:R-:W2:Y:S01]  /*4d30*/  MUFU.EX2 R68, R4 ;  /* 0x0000000400447308 */ /* 0x000ea20000000800 */
[----:B-1----:R-:W-:Y:S02]  /*4d40*/  PRMT R35, RZ, 0x5410, R37 ;  /* 0x00005410ff237816 */ /* 0x002fe40000000025 */
[----:B------:R-:W-:Y:S01]  /*4d50*/  PRMT R37, RZ, 0x5410, R45 ;  /* 0x00005410ff257816 */ /* 0x000fe2000000002d */
[----:B------:R-:W-:-:S04]  /*4d60*/  FMUL.FTZ R45, R44, -1.4426950216293334961 ;  /* 0xbfb8aa3b2c2d7820 */ /* 0x000fc80000410000 */
[----:B------:R1:W-:Y:S01]  /*4d70*/  MUFU.EX2 R70, R18 ;  /* 0x0000001200467308 */ /* 0x0003e20000000800 */
[----:B0-----:R-:W-:-:S07]  /*4d80*/  FADD.FTZ R21, R21, 1 ;  /* 0x3f80000015157421 */ /* 0x001fce0000010000 */
[----:B------:R0:W-:Y:S01]  /*4d90*/  MUFU.EX2 R158, R45 ;  /* 0x0000002d009e7308 */ /* 0x0001e20000000800 */
[----:B-1----:R-:W-:Y:S01]  /*4da0*/  FMUL.FTZ R18, R35, -1.4426950216293334961 ;  /* 0xbfb8aa3b23127820 */ /* 0x002fe20000410000 */
[----:B0-----:R-:W-:-:S06]  /*4db0*/  PRMT R45, RZ, 0x5410, R47 ;  /* 0x00005410ff2d7816 */ /* 0x001fcc000000002f */
[----:B------:R0:W-:Y:S01]  /*4dc0*/  MUFU.EX2 R152, R18 ;  /* 0x0000001200987308 */ /* 0x0001e20000000800 */
[----:B------:R-:W-:Y:S02]  /*4dd0*/  FMUL.FTZ R4, R32, -1.4426950216293334961 ;  /* 0xbfb8aa3b20047820 */ /* 0x000fe40000410000 */
[----:B0-----:R-:W-:-:S05]  /*4de0*/  FMUL.FTZ R18, R45, -1.4426950216293334961 ;  /* 0xbfb8aa3b2d127820 */ /* 0x001fca0000410000 */
[----:B------:R-:W-:Y:S01]  /*4df0*/  MUFU.RCP R21, R21 ;  /* 0x0000001500157308 */ /* 0x000fe20000001000 */
[----:B------:R-:W-:-:S07]  /*4e00*/  FMUL.FTZ R5, R33, -1.4426950216293334961 ;  /* 0xbfb8aa3b21057820 */ /* 0x000fce0000410000 */
[----:B------:R2:W-:Y:S01]  /*4e10*/  MUFU.EX2 R160, R18 ;  /* 0x0000001200a07308 */ /* 0x0005e20000000800 */
[----:B------:R-:W-:Y:S01]  /*4e20*/  PRMT R47, RZ, 0x5410, R49 ;  /* 0x00005410ff2f7816 */ /* 0x000fe20000000031 */
[----:B--2---:R-:W-:-:S06]  /*4e30*/  FADD.FTZ R18, R68, 1 ;  /* 0x3f80000044127421 */ /* 0x004fcc0000010000 */
[----:B------:R0:W1:Y:S01]  /*4e40*/  MUFU.EX2 R71, R4 ;  /* 0x0000000400477308 */ /* 0x0000620000000800 */
[----:B------:R-:W-:Y:S01]  /*4e50*/  PRMT R46, RZ, 0x5410, R48 ;  /* 0x00005410ff2e7816 */ /* 0x000fe20000000030 */
[----:B------:R-:W-:-:S06]  /*4e60*/  FMUL.FTZ R48, R47, -1.4426950216293334961 ;  /* 0xbfb8aa3b2f307820 */ /* 0x000fcc0000410000 */
[----:B------:R-:W-:Y:S01]  /*4e70*/  MUFU.EX2 R72, R5 ;  /* 0x0000000500487308 */ /* 0x000fe20000000800 */
[----:B0-----:R-:W-:Y:S01]  /*4e80*/  FMUL.FTZ R4, R36, -1.4426950216293334961 ;  /* 0xbfb8aa3b24047820 */ /* 0x001fe20000410000 */
[----:B------:R-:W-:-:S06]  /*4e90*/  PRMT R49, RZ, 0x5410, R51 ;  /* 0x00005410ff317816 */ /* 0x000fcc0000000033 */
[----:B------:R-:W0:Y:S01]  /*4ea0*/  MUFU.RCP R18, R18 ;  /* 0x0000001200127308 */ /* 0x000e220000001000 */
[----:B-1----:R-:W-:-:S07]  /*4eb0*/  FADD.FTZ R51, R71, 1 ;  /* 0x3f80000047337421 */ /* 0x002fce0000010000 */
[----:B------:R1:W2:Y:S01]  /*4ec0*/  MUFU.EX2 R154, R4 ;  /* 0x00000004009a7308 */ /* 0x0002a20000000800 */
[----:B------:R-:W-:-:S07]  /*4ed0*/  PRMT R71, RZ, 0x5410, R42 ;  /* 0x00005410ff477816 */ /* 0x000fce000000002a */
[----:B------:R3:W-:Y:S01]  /*4ee0*/  MUFU.EX2 R167, R48 ;  /* 0x0000003000a77308 */ /* 0x0007e20000000800 */
[----:B-1----:R-:W-:Y:S02]  /*4ef0*/  FMUL.FTZ R4, R46, -1.4426950216293334961 ;  /* 0xbfb8aa3b2e047820 */ /* 0x002fe40000410000 */
[----:B0-----:R-:W-:Y:S01]  /*4f00*/  FADD.FTZ R42, -R18, 1 ;  /* 0x3f800000122a7421 */ /* 0x001fe20000010100 */
[----:B---3--:R-:W-:Y:S01]  /*4f10*/  PRMT R48, RZ, 0x5410, R50 ;  /* 0x00005410ff307816 */ /* 0x008fe20000000032 */
[----:B------:R-:W-:-:S03]  /*4f20*/  FMUL.FTZ R50, R49, -1.4426950216293334961 ;  /* 0xbfb8aa3b31327820 */ /* 0x000fc60000410000 */
[----:B------:R-:W-:Y:S08]  /*4f30*/  MUFU.EX2 R161, R4 ;  /* 0x0000000400a17308 */ /* 0x000ff00000000800 */
[----:B------:R0:W-:Y:S01]  /*4f40*/  MUFU.EX2 R4, R50 ;  /* 0x0000003200047308 */ /* 0x0001e20000000800 */
[----:B--2---:R-:W-:Y:S02]  /*4f50*/  FADD.FTZ R154, R154, 1 ;  /* 0x3f8000009a9a7421 */ /* 0x004fe40000010000 */
[----:B0-----:R-:W-:Y:S01]  /*4f60*/  FADD.FTZ R50, R72, 1 ;  /* 0x3f80000048327421 */ /* 0x001fe20000010000 */
[----:B------:R-:W-:Y:S01]  /*4f70*/  PRMT R72, RZ, 0x5410, R43 ;  /* 0x00005410ff487816 */ /* 0x000fe2000000002b */
[----:B----4-:R-:W-:Y:S04]  /*4f80*/  STS.U16 [R124], R53 ;  /* 0x000000357c007388 */ /* 0x010fe80000000400 */
[----:B------:R-:W-:Y:S04]  /*4f90*/  STS.U16 [R123+0x40], R52 ;  /* 0x000040347b007388 */ /* 0x000fe80000000400 */
[----:B------:R0:W-:Y:S04]  /*4fa0*/  STS.U16 [R122+0x80], R55 ;  /* 0x000080377a007388 */ /* 0x0001e80000000400 */
[----:B------:R1:W-:Y:S04]  /*4fb0*/  STS.U16 [R121+0xc0], R54 ;  /* 0x0000c03679007388 */ /* 0x0003e80000000400 */
        /* <DEDUP_REMOVED lines=17> */
[----:B------:R-:W0:Y:S01]  /*50d0*/  LDS.U16 R61, [R106+0x8] ;  /* 0x000008006a3d7984 */ /* 0x000e220000000400 */
[----:B------:R-:W-:Y:S01]  /*50e0*/  PRMT R70, RZ, 0x5410, R41 ;  /* 0x00005410ff467816 */ /* 0x000fe20000000029 */
[----:B------:R-:W-:Y:S02]  /*50f0*/  FADD.FTZ R41, -R21, 1 ;  /* 0x3f80000015297421 */ /* 0x000fe40000010100 */
[----:B------:R-:W0:Y:S01]  /*5100*/  LDS.U16 R60, [R106+0x6] ;  /* 0x000006006a3c7984 */ /* 0x000e220000000400 */
[----:B-1----:R-:W-:Y:S02]  /*5110*/  FADD.FTZ R54, R69, 1 ;  /* 0x3f80000045367421 */ /* 0x002fe40000010000 */
[----:B--2---:R-:W-:Y:S01]  /*5120*/  FFMA.FTZ R59, R6, R41, 1 ;  /* 0x3f800000063b7423 */ /* 0x004fe20000010029 */
[----:B------:R-:W1:Y:S01]  /*5130*/  LDS.U16 R64, [R106+0xa] ;  /* 0x00000a006a407984 */ /* 0x000e620000000400 */
[----:B---3--:R-:W-:Y:S02]  /*5140*/  FFMA.FTZ R62, R7, R42, 1 ;  /* 0x3f800000073e7423 */ /* 0x008fe4000001002a */
[----:B------:R-:W2:Y:S01]  /*5150*/  MUFU.RCP R54, R54 ;  /* 0x0000003600367308 */ /* 0x000ea20000001000 */
[----:B------:R-:W-:-:S02]  /*5160*/  FADD.FTZ R53, R150, 1 ;  /* 0x3f80000096357421 */ /* 0x000fc40000010000 */
[----:B------:R-:W-:Y:S01]  /*5170*/  FADD.FTZ R52, R152, 1 ;  /* 0x3f80000098347421 */ /* 0x000fe20000010000 */
[----:B------:R-:W3:Y:S04]  /*5180*/  LDS.U16 R150, [R106+0xc] ;  /* 0x00000c006a967984 */ /* 0x000ee80000000400 */
[----:B------:R-:W0:Y:S01]  /*5190*/  MUFU.RCP R55, R55 ;  /* 0x0000003700377308 */ /* 0x000e220000001000 */
[----:B------:R-:W0:Y:S01]  /*51a0*/  LDS.U16 R152, [R106+0xe] ;  /* 0x00000e006a987984 */ /* 0x000e220000000400 */
[----:B----4-:R-:W-:Y:S02]  /*51b0*/  PRMT R41, RZ, 0x5410, R56 ;  /* 0x00005410ff297816 */ /* 0x010fe40000000038 */
[----:B------:R-:W-:-:S03]  /*51c0*/  PRMT R42, RZ, 0x5410, R57 ;  /* 0x00005410ff2a7816 */ /* 0x000fc60000000039 */
[----:B------:R-:W-:-:S04]  /*51d0*/  FMUL.FTZ R57, R72, R41 ;  /* 0x0000002948397220 */ /* 0x000fc80000410000 */
[----:B------:R-:W-:Y:S02]  /*51e0*/  FMUL.FTZ R63, R18, R57 ;  /* 0x00000039123f7220 */ /* 0x000fe40000410000 */
[----:B------:R4:W-:Y:S01]  /*51f0*/  MUFU.RCP R57, R154 ;  /* 0x0000009a00397308 */ /* 0x0009e20000001000 */
[----:B------:R-:W-:Y:S01]  /*5200*/  PRMT R43, RZ, 0x5410, R58 ;  /* 0x00005410ff2b7816 */ /* 0x000fe2000000003a */
[----:B----4-:R-:W4:Y:S06]  /*5210*/  LDS.U16 R154, [R106+0x10] ;  /* 0x000010006a9a7984 */ /* 0x010f2c0000000400 */
[----:B------:R-:W1:Y:S01]  /*5220*/  MUFU.RCP R51, R51 ;  /* 0x0000003300337308 */ /* 0x000e620000001000 */
[----:B------:R-:W-:-:S02]  /*5230*/  FMUL.FTZ R5, R37, -1.4426950216293334961 ;  /* 0xbfb8aa3b25057820 */ /* 0x000fc40000410000 */
[----:B--2---:R-:W-:Y:S02]  /*5240*/  FADD.FTZ R66, -R54, 1 ;  /* 0x3f80000036427421 */ /* 0x004fe40000010100 */
[----:B------:R-:W-:Y:S01]  /*5250*/  FMUL.FTZ R65, R70, R43 ;  /* 0x0000002b46417220 */ /* 0x000fe20000410000 */
[----:B------:R-:W-:Y:S01]  /*5260*/  PRMT R68, RZ, 0x5410, R39 ;  /* 0x00005410ff447816 */ /* 0x000fe20000000027 */
[----:B------:R-:W-:Y:S01]  /*5270*/  FFMA.FTZ R66, R19, R66, 1 ;  /* 0x3f80000013427423 */ /* 0x000fe20000010042 */
[----:B------:R-:W2:Y:S01]  /*5280*/  MUFU.EX2 R156, R5 ;  /* 0x00000005009c7308 */ /* 0x000ea20000000800 */
[----:B------:R-:W-:Y:S02]  /*5290*/  FMUL.FTZ R65, R54, R65 ;  /* 0x0000004136417220 */ /* 0x000fe40000410000 */
[----:B0-----:R-:W-:Y:S02]  /*52a0*/  FADD.FTZ R39, -R55, 1 ;  /* 0x3f80000037277421 */ /* 0x001fe40000010100 */
[----:B------:R-:W-:-:S03]  /*52b0*/  FMUL.FTZ R63, R63, R62 ;  /* 0x0000003e3f3f7220 */ /* 0x000fc60000410000 */
[----:B------:R-:W0:Y:S01]  /*52c0*/  MUFU.RCP R50, R50 ;  /* 0x0000003200327308 */ /* 0x000e220000001000 */
[----:B------:R-:W-:Y:S02]  /*52d0*/  FMUL.FTZ R62, R65, R66 ;  /* 0x00000042413e7220 */ /* 0x000fe40000410000 */
[----:B------:R-:W-:Y:S01]  /*52e0*/  FFMA.FTZ R66, R20, R39, 1 ;  /* 0x3f80000014427423 */ /* 0x000fe20000010027 */
[----:B------:R-:W-:Y:S01]  /*52f0*/  PRMT R39, RZ, 0x5410, R61 ;  /* 0x00005410ff277816 */ /* 0x000fe2000000003d */
[----:B------:R-:W-:-:S03]  /*5300*/  FMUL.FTZ R56, R71, R42 ;  /* 0x0000002a47387220 */ /* 0x000fc60000410000 */
[----:B------:R-:W0:Y:S01]  /*5310*/  MUFU.RCP R53, R53 ;  /* 0x0000003500357308 */ /* 0x000e220000001000 */
[----:B------:R-:W-:Y:S01]  /*5320*/  PRMT R67, RZ, 0x5410, R38 ;  /* 0x00005410ff437816 */ /* 0x000fe20000000026 */
[----:B------:R-:W-:Y:S01]  /*5330*/  FMUL.FTZ R56, R21, R56 ;  /* 0x0000003815387220 */ /* 0x000fe20000410000 */
[----:B------:R-:W-:-:S05]  /*5340*/  PRMT R38, RZ, 0x5410, R60 ;  /* 0x00005410ff267816 */ /* 0x000fca000000003c */
[----:B------:R-:W3:Y:S01]  /*5350*/  MUFU.RCP R52, R52 ;  /* 0x0000003400347308 */ /* 0x000ee20000001000 */
[C---:B-1----:R-:W-:Y:S01]  /*5360*/  FADD.FTZ R65, -R51.reuse, 1 ;  /* 0x3f80000033417421 */ /* 0x042fe20000010100 */
[----:B------:R-:W-:Y:S01]  /*5370*/  PRMT R69, RZ, 0x5410, R40 ;  /* 0x00005410ff457816 */ /* 0x000fe20000000028 */
[----:B------:R-:W-:Y:S01]  /*5380*/  FMUL.FTZ R60, R68, R39 ;  /* 0x00000027443c7220 */ /* 0x000fe20000410000 */
[----:B------:R-:W-:Y:S01]  /*5390*/  PRMT R40, RZ, 0x5410, R64 ;  /* 0x00005410ff287816 */ /* 0x000fe20000000040 */
[----:B------:R-:W-:Y:S02]  /*53a0*/  FMUL.FTZ R162, R56, R59 ;  /* 0x0000003b38a27220 */ /* 0x000fe40000410000 */
[----:B------:R-:W-:Y:S02]  /*53b0*/  FFMA.FTZ R65, R32, R65, 1 ;  /* 0x3f80000020417423 */ /* 0x000fe40000010041 */
[----:B------:R-:W-:Y:S02]  /*53c0*/  FMUL.FTZ R60, R51, R60 ;  /* 0x0000003c333c7220 */ /* 0x000fe40000410000 */
[----:B--2---:R-:W-:-:S02]  /*53d0*/  FADD.FTZ R56, R156, 1 ;  /* 0x3f8000009c387421 */ /* 0x004fc40000010000 */
[----:B0-----:R-:W-:Y:S02]  /*53e0*/  FADD.FTZ R156, -R50, 1 ;  /* 0x3f800000329c7421 */ /* 0x001fe40000010100 */
[----:B------:R-:W-:Y:S02]  /*53f0*/  FMUL.FTZ R58, R69, R38 ;  /* 0x00000026453a7220 */ /* 0x000fe40000410000 */
[----:B------:R-:W-:Y:S02]  /*5400*/  FMUL.FTZ R5, R48, -1.4426950216293334961 ;  /* 0xbfb8aa3b30057820 */ /* 0x000fe40000410000 */
[----:B------:R-:W-:Y:S02]  /*5410*/  FADD.FTZ R59, R158, 1 ;  /* 0x3f8000009e3b7421 */ /* 0x000fe40000010000 */
[----:B------:R-:W-:Y:S01]  /*5420*/  FMUL.FTZ R61, R67, R40 ;  /* 0x00000028433d7220 */ /* 0x000fe20000410000 */
[----:B------:R-:W-:Y:S01]  /*5430*/  PRMT R64, RZ, 0x5410, R29 ;  /* 0x00005410ff407816 */ /* 0x000fe2000000001d */
[----:B------:R-:W-:Y:S01]  /*5440*/  FMUL.FTZ R158, R60, R65 ;  /* 0x000000413c9e7220 */ /* 0x000fe20000410000 */
[----:B------:R-:W-:Y:S01]  /*5450*/  PRMT R65, RZ, 0x5410, R30 ;  /* 0x00005410ff417816 */ /* 0x000fe2000000001e */
[----:B------:R-:W-:-:S02]  /*5460*/  FFMA.FTZ R156, R33, R156, 1 ;  /* 0x3f800000219c7423 */ /* 0x000fc4000001009c */
[----:B------:R-:W-:Y:S02]  /*5470*/  FMUL.FTZ R175, R55, R58 ;  /* 0x0000003a37af7220 */ /* 0x000fe40000410000 */
[----:B------:R-:W-:Y:S02]  /*5480*/  FADD.FTZ R29, -R53, 1 ;  /* 0x3f800000351d7421 */ /* 0x000fe40000010100 */
[----:B---3--:R-:W-:Y:S02]  /*5490*/  FADD.FTZ R30, -R52, 1 ;  /* 0x3f800000341e7421 */ /* 0x008fe40000010100 */
[----:B------:R-:W-:Y:S01]  /*54a0*/  FMUL.FTZ R61, R50, R61 ;  /* 0x0000003d323d7220 */ /* 0x000fe20000410000 */
[----:B------:R-:W0:Y:S01]  /*54b0*/  MUFU.EX2 R5, R5 ;  /* 0x0000000500057308 */ /* 0x000e220000000800 */
[----:B------:R-:W-:Y:S01]  /*54c0*/  FMUL.FTZ R175, R175, R66 ;  /* 0x00000042afaf7220 */ /* 0x000fe20000410000 */
[----:B------:R-:W-:Y:S01]  /*54d0*/  PRMT R66, RZ, 0x5410, R31 ;  /* 0x00005410ff427816 */ /* 0x000fe2000000001f */
[----:B------:R-:W-:Y:S01]  /*54e0*/  FFMA.FTZ R169, R34, R29, 1 ;  /* 0x3f80000022a97423 */ /* 0x000fe2000001001d */
[----:B------:R-:W-:Y:S01]  /*54f0*/  PRMT R29, RZ, 0x5410, R150 ;  /* 0x00005410ff1d7816 */ /* 0x000fe20000000096 */
[----:B------:R-:W-:Y:S01]  /*5500*/  FFMA.FTZ R170, R35, R30, 1 ;  /* 0x3f80000023aa7423 */ /* 0x000fe2000001001e */
[----:B------:R-:W-:Y:S01]  /*5510*/  PRMT R30, RZ, 0x5410, R152 ;  /* 0x00005410ff1e7816 */ /* 0x000fe20000000098 */
[----:B------:R-:W-:Y:S01]  /*5520*/  FMUL.FTZ R177, R61, R156 ;  /* 0x0000009c3db17220 */ /* 0x000fe20000410000 */
[----:B----4-:R-:W-:Y:S01]  /*5530*/  PRMT R31, RZ, 0x5410, R154 ;  /* 0x00005410ff1f7816 */ /* 0x010fe2000000009a */
[----:B------:R-:W1:Y:S01]  /*5540*/  LDS.U16 R156, [R106+0x14] ;  /* 0x000014006a9c7984 */ /* 0x000e620000000400 */
[----:B------:R-:W-:-:S02]  /*5550*/  FADD.FTZ R61, R161, 1 ;  /* 0x3f800000a13d7421 */ /* 0x000fc40000010000 */
[----:B------:R-:W-:Y:S01]  /*5560*/  FADD.FTZ R60, R167, 1 ;  /* 0x3f800000a73c7421 */ /* 0x000fe20000010000 */
[----:B------:R-:W2:Y:S01]  /*5570*/  LDS.U16 R161, [R106+0x12] ;  /* 0x000012006aa17984 */ /* 0x000ea20000000400 */
[----:B------:R-:W-:Y:S02]  /*5580*/  FADD.FTZ R173, -R57, 1 ;  /* 0x3f80000039ad7421 */ /* 0x000fe40000010100 */
[----:B------:R-:W-:Y:S01]  /*5590*/  FMUL.FTZ R150, R66, R29 ;  /* 0x0000001d42967220 */ /* 0x000fe20000410000 */
[----:B------:R-:W3:Y:S01]  /*55a0*/  LDS.U16 R167, [R106+0x16] ;  /* 0x000016006aa77984 */ /* 0x000ee20000000400 */
[----:B------:R-:W-:Y:S02]  /*55b0*/  FMUL.FTZ R171, R65, R30 ;  /* 0x0000001e41ab7220 */ /* 0x000fe40000410000 */
[----:B------:R-:W-:Y:S02]  /*55c0*/  FMUL.FTZ R152, R64, R31 ;  /* 0x0000001f40987220 */ /* 0x000fe40000410000 */
[----:B------:R-:W-:-:S02]  /*55d0*/  FADD.FTZ R160, R160, 1 ;  /* 0x3f800000a0a07421 */ /* 0x000fc40000010000 */
[----:B------:R-:W-:Y:S02]  /*55e0*/  FMUL.FTZ R150, R53, R150 ;  /* 0x0000009635967220 */ /* 0x000fe40000410000 */
[----:B------:R-:W-:Y:S02]  /*55f0*/  FFMA.FTZ R173, R36, R173, 1 ;  /* 0x3f80000024ad7423 */ /* 0x000fe400000100ad */
[----:B------:R-:W-:Y:S02]  /*5600*/  FMUL.FTZ R171, R52, R171 ;  /* 0x000000ab34ab7220 */ /* 0x000fe40000410000 */
[----:B------:R-:W-:Y:S01]  /*5610*/  FMUL.FTZ R152, R57, R152 ;  /* 0x0000009839987220 */ /* 0x000fe20000410000 */
[----:B------:R4:W1:Y:S01]  /*5620*/  MUFU.RCP R58, R160 ;  /* 0x000000a0003a7308 */ /* 0x0008620000001000 */
[----:B------:R-:W-:Y:S02]  /*5630*/  FMUL.FTZ R168, R150, R169 ;  /* 0x000000a996a87220 */ /* 0x000fe40000410000 */
[----:B------:R-:W-:-:S02]  /*5640*/  FMUL.FTZ R179, R171, R170 ;  /* 0x000000aaabb37220 */ /* 0x000fc40000410000 */
[----:B0-----:R-:W-:Y:S01]  /*5650*/  FADD.FTZ R169, R5, 1 ;  /* 0x3f80000005a97421 */ /* 0x001fe20000010000 */
[----:B------:R-:W-:Y:S01]  /*5660*/  LDS.U16 R171, [R106+0x1a] ;  /* 0x00001a006aab7984 */ /* 0x000fe20000000400 */
[----:B------:R-:W-:-:S03]  /*5670*/  FMUL.FTZ R170, R152, R173 ;  /* 0x000000ad98aa7220 */ /* 0x000fc60000410000 */
[----:B----4-:R-:W0:Y:S04]  /*5680*/  LDS.U16 R160, [R106+0x18] ;  /* 0x000018006aa07984 */ /* 0x010e280000000400 */
[----:B------:R-:W4:Y:S04]  /*5690*/  LDS.U16 R5, [R106+0x1c] ;  /* 0x00001c006a057984 */ /* 0x000f280000000400 */
[----:B------:R-:W0:Y:S01]  /*56a0*/  LDS.U16 R173, [R106+0x1e] ;  /* 0x00001e006aad7984 */ /* 0x000e220000000400 */
[----:B------:R-:W2:Y:S01]  /*56b0*/  MUFU.RCP R59, R59 ;  /* 0x0000003b003b7308 */ /* 0x000ea20000001000 */
[----:B-1----:R-:W-:-:S07]  /*56c0*/  FADD.FTZ R150, -R58, 1 ;  /* 0x3f8000003a967421 */ /* 0x002fce0000010100 */
[----:B------:R-:W1:Y:S01]  /*56d0*/  MUFU.RCP R61, R61 ;  /* 0x0000003d003d7308 */ /* 0x000e620000001000 */
[----:B------:R-:W-:Y:S01]  /*56e0*/  FADD.FTZ R154, R4, 1 ;  /* 0x3f800000049a7421 */ /* 0x000fe20000010000 */
[----:B------:R-:W-:Y:S01]  /*56f0*/  PRMT R27, RZ, 0x5410, R27 ;  /* 0x00005410ff1b7816 */ /* 0x000fe2000000001b */
[----:B------:R-:W-:-:S05]  /*5700*/  FFMA.FTZ R172, R45, R150, 1 ;  /* 0x3f8000002dac7423 */ /* 0x000fca0000010096 */
[----:B------:R-:W0:Y:S01]  /*5710*/  MUFU.RCP R56, R56 ;  /* 0x0000003800387308 */ /* 0x000e220000001000 */
[----:B------:R-:W-:Y:S01]  /*5720*/  PRMT R150, RZ, 0x5410, R156 ;  /* 0x00005410ff967816 */ /* 0x000fe2000000009c */
[----:B--2---:R-:W-:Y:S01]  /*5730*/  FADD.FTZ R181, -R59, 1 ;  /* 0x3f8000003bb57421 */ /* 0x004fe20000010100 */
[----:B------:R-:W-:Y:S02]  /*5740*/  PRMT R28, RZ, 0x5410, R28 ;  /* 0x00005410ff1c7816 */ /* 0x000fe4000000001c */
[----:B------:R-:W-:Y:S01]  /*5750*/  PRMT R26, RZ, 0x5410, R26 ;  /* 0x00005410ff1a7816 */ /* 0x000fe2000000001a */
[----:B------:R-:W-:Y:S02]  /*5760*/  FMUL.FTZ R156, R27, R150 ;  /* 0x000000961b9c7220 */ /* 0x000fe40000410000 */
[----:B------:R-:W2:Y:S01]  /*5770*/  MUFU.RCP R60, R60 ;  /* 0x0000003c003c7308 */ /* 0x000ea20000001000 */
[----:B-1----:R-:W-:Y:S01]  /*5780*/  FADD.FTZ R185, -R61, 1 ;  /* 0x3f8000003db97421 */ /* 0x002fe20000010100 */
[----:B------:R-:W-:-:S02]  /*5790*/  PRMT R161, RZ, 0x5410, R161 ;  /* 0x00005410ffa17816 */ /* 0x000fc400000000a1 */
[----:B---3--:R-:W-:-:S04]  /*57a0*/  PRMT R167, RZ, 0x5410, R167 ;  /* 0x00005410ffa77816 */ /* 0x008fc800000000a7 */
[----:B------:R-:W1:Y:S01]  /*57b0*/  MUFU.RCP R169, R169 ;  /* 0x000000a900a97308 */ /* 0x000e620000001000 */
        /* <DEDUP_REMOVED lines=24> */
[----:B--2---:R-:W-:Y:S02]  /*5940*/  FADD.FTZ R4, -R60, 1 ;  /* 0x3f8000003c047421 */ /* 0x004fe40000010100 */
[----:B-1----:R-:W-:Y:S02]  /*5950*/  FADD.FTZ R63, -R169, 1 ;  /* 0x3f800000a93f7421 */ /* 0x002fe40000010100 */
        /* <DEDUP_REMOVED lines=10> */
[----:B------:R-:W-:Y:S01]  /*5a00*/  FMUL.FTZ R185, R154, R185 ;  /* 0x000000b99ab97220 */ /* 0x000fe20000410000 */
[----:B------:R-:W-:Y:S01]  /*5a10*/  F2FP.BF16.PACK_AB R62, R175, R62 ;  /* 0x0000003eaf3e723e */ /* 0x000fe200000010ff */
[----:B------:R-:W-:Y:S02]  /*5a20*/  FMUL.FTZ R160, R160, R187 ;  /* 0x000000bba0a07220 */ /* 0x000fe40000410000 */
[----:B------:R-:W-:Y:S02]  /*5a30*/  FMUL.FTZ R5, R5, R4 ;  /* 0x0000000405057220 */ /* 0x000fe40000410000 */
[----:B------:R-:W-:Y:S02]  /*5a40*/  FMUL.FTZ R63, R162, R63 ;  /* 0x0000003fa23f7220 */ /* 0x000fe40000410000 */
[----:B------:R-:W-:Y:S01]  /*5a50*/  FMUL.FTZ R174, R185, R174 ;  /* 0x000000aeb9ae7220 */ /* 0x000fe20000410000 */
[----:B------:R-:W-:Y:S02]  /*5a60*/  PRMT R4, R176, 0x7632, R4 ;  /* 0x00007632b0047816 */ /* 0x000fe40000000004 */
[----:B------:R-:W-:-:S02]  /*5a70*/  F2FP.BF16.PACK_AB R158, R177, R158 ;  /* 0x0000009eb19e723e */ /* 0x000fc400000010ff */
[----:B------:R-:W-:Y:S02]  /*5a80*/  PRMT R162, R62, 0x7632, R162 ;  /* 0x000076323ea27816 */ /* 0x000fe400000000a2 */
[----:B------:R-:W-:Y:S02]  /*5a90*/  ISETP.NE.AND P6, PT, R147, RZ, PT ;  /* 0x000000ff9300720c */ /* 0x000fe40003fc5270 */
[----:B------:R-:W-:Y:S02]  /*5aa0*/  F2FP.BF16.PACK_AB R168, R179, R168 ;  /* 0x000000a8b3a8723e */ /* 0x000fe400000010ff */
[----:B------:R-:W-:Y:S02]  /*5ab0*/  F2FP.BF16.PACK_AB R170, R181, R170 ;  /* 0x000000aab5aa723e */ /* 0x000fe400000010ff */
[----:B------:R-:W-:Y:S02]  /*5ac0*/  F2FP.BF16.PACK_AB R172, R172, R183 ;  /* 0x000000b7acac723e */ /* 0x000fe400000010ff */
[----:B------:R-:W-:-:S02]  /*5ad0*/  F2FP.BF16.PACK_AB R5, R5, R160 ;  /* 0x000000a00505723e */ /* 0x000fc400000010ff */
[----:B------:R-:W-:Y:S01]  /*5ae0*/  F2FP.BF16.PACK_AB R63, R174, R63 ;  /* 0x0000003fae3f723e */ /* 0x000fe200000010ff */
[----:B------:R0:W-:Y:S01]  /*5af0*/  STS.U16 [R106], R176 ;  /* 0x000000b06a007388 */ /* 0x0001e20000000400 */
[----:B------:R-:W-:Y:S02]  /*5b00*/  PRMT R175, R158, 0x7632, R175 ;  /* 0x000076329eaf7816 */ /* 0x000fe400000000af */
[----:B------:R-:W-:Y:S01]  /*5b10*/  PRMT R160, R63, 0x7610, R160 ;  /* 0x000076103fa07816 */ /* 0x000fe200000000a0 */
[----:B------:R1:W-:Y:S04]  /*5b20*/  STS.U16 [R106+0x2], R4 ;  /* 0x000002046a007388 */ /* 0x0003e80000000400 */
        /* <DEDUP_REMOVED lines=58> */
[-C--:B------:R-:W-:Y:S01]  /*5ed0*/  ISETP.GE.AND P2, PT, R138, R62.reuse, PT ;  /* 0x0000003e8a00720c */ /* 0x080fe20003f46270 */
[----:B------:R-:W-:Y:S01]  /*5ee0*/  FMUL.FTZ R160, R6, R21 ;  /* 0x0000001506a07220 */ /* 0x000fe20000410000 */
[-C--:B------:R-:W-:Y:S01]  /*5ef0*/  ISETP.GE.AND P0, PT, R137, R62.reuse, PT ;  /* 0x0000003e8900720c */ /* 0x080fe20003f06270 */
[----:B------:R-:W-:Y:S01]  /*5f00*/  FMUL.FTZ R55, R20, R55 ;  /* 0x0000003714377220 */ /* 0x000fe20000410000 */
[----:B------:R-:W-:-:S02]  /*5f10*/  ISETP.GE.AND P1, PT, R136, R62, PT ;  /* 0x0000003e8800720c */ /* 0x000fc40003f26270 */
        /* <DEDUP_REMOVED lines=11> */
.L_x_3224:
[----:B------:R-:W-:Y:S05]  /*5fd0*/  BSYNC B0 ;  /* 0x0000000000007941 */ /* 0x000fea0003800000 */
.L_x_3223:
        /* <DEDUP_REMOVED lines=50> */
[----:B0-----:R-:W-:Y:S02]  /*6300*/  FMUL.FTZ R63, R28, R37 ;  /* 0x000000251c3f7220 */ /* 0x001fe40000410000 */
        /* <DEDUP_REMOVED lines=40> */
[----:B------:R-:W-:Y:S01]  /*6590*/  STS.U16 [R106], R41 ;  /* 0x000000296a007388 */ /* 0x000fe20000000400 */
[----:B0-----:R-:W-:Y:S02]  /*65a0*/  PRMT R53, R29, 0x7632, R53 ;  /* 0x000076321d357816 */ /* 0x001fe40000000035 */
[----:B-1----:R-:W-:Y:S01]  /*65b0*/  PRMT R5, R44, 0x7632, R5 ;  /* 0x000076322c057816 */ /* 0x002fe20000000005 */
[----:B------:R-:W-:Y:S01]  /*65c0*/  STS.U16 [R106+0x4], R38 ;  /* 0x000004266a007388 */ /* 0x000fe20000000400 */
[----:B------:R-:W-:Y:S02]  /*65d0*/  PRMT R20, R48, 0x7632, R20 ;  /* 0x0000763230147816 */ /* 0x000fe40000000014 */
[----:B--2---:R-:W-:Y:S01]  /*65e0*/  PRMT R6, R46, 0x7632, R6 ;  /* 0x000076322e067816 */ /* 0x004fe20000000006 */
[----:B------:R-:W-:Y:S04]  /*65f0*/  STS.U16 [R106+0x8], R32 ;  /* 0x000008206a007388 */ /* 0x000fe80000000400 */
[----:B------:R-:W-:Y:S04]  /*6600*/  STS.U16 [R106+0xc], R29 ;  /* 0x00000c1d6a007388 */ /* 0x000fe80000000400 */
[----:B------:R-:W-:Y:S04]  /*6610*/  STS.U16 [R106+0xe], R53 ;  /* 0x00000e356a007388 */ /* 0x000fe80000000400 */
[----:B------:R-:W-:Y:S04]  /*6620*/  STS.U16 [R106+0x10], R4 ;  /* 0x000010046a007388 */ /* 0x000fe80000000400 */
[----:B------:R0:W-:Y:S04]  /*6630*/  STS.U16 [R106+0x12], R7 ;  /* 0x000012076a007388 */ /* 0x0001e80000000400 */
[----:B------:R-:W-:Y:S04]  /*6640*/  STS.U16 [R106+0x14], R44 ;  /* 0x0000142c6a007388 */ /* 0x000fe80000000400 */
[----:B------:R1:W-:Y:S01]  /*6650*/  STS.U16 [R106+0x16], R5 ;  /* 0x000016056a007388 */ /* 0x0003e20000000400 */
[----:B0-----:R-:W-:-:S03]  /*6660*/  LEA R7, P4, R10, c[0x0][0x270], 0x1 ;  /* 0x00009c000a077a11 */ /* 0x001fc600078808ff */
[----:B------:R-:W-:Y:S04]  /*6670*/  STS.U16 [R106+0x18], R46 ;  /* 0x0000182e6a007388 */ /* 0x000fe80000000400 */
[----:B------:R0:W-:Y:S01]  /*6680*/  STS.U16 [R106+0x1a], R6 ;  /* 0x00001a066a007388 */ /* 0x0001e20000000400 */
[----:B-1----:R-:W-:-:S03]  /*6690*/  IMAD.WIDE.U32 R4, R155, c[0x0][0x210], RZ ;  /* 0x000084009b047a25 */ /* 0x002fc600078e00ff */
[----:B------:R-:W-:Y:S04]  /*66a0*/  STS.U16 [R106+0x1c], R48 ;  /* 0x00001c306a007388 */ /* 0x000fe80000000400 */
[----:B------:R-:W-:Y:S01]  /*66b0*/  STS.U16 [R106+0x1e], R20 ;  /* 0x00001e146a007388 */ /* 0x000fe20000000400 */
[----:B------:R-:W-:-:S06]  /*66c0*/  NOP ;  /* 0x0000000000007918 */ /* 0x000fcc0000000000 */
[----:B------:R-:W-:Y:S01]  /*66d0*/  LDS.U16 R23, [R124] ;  /* 0x000000007c177984 */ /* 0x000fe20000000400 */
[----:B0-----:R-:W-:-:S03]  /*66e0*/  IMAD R6, R146, c[0x0][0x210], RZ ;  /* 0x0000840092067a24 */ /* 0x001fc600078e02ff */
[----:B------:R-:W-:Y:S01]  /*66f0*/  LDS.U16 R25, [R123+0x40] ;  /* 0x000040007b197984 */ /* 0x000fe20000000400 */
[----:B------:R-:W-:Y:S02]  /*6700*/  IMAD R21, R155, c[0x0][0x214], R6 ;  /* 0x000085009b157a24 */ /* 0x000fe400078e0206 */
[----:B------:R-:W-:Y:S01]  /*6710*/  IMAD R6, R148, c[0x0][0x218], RZ ;  /* 0x0000860094067a24 */ /* 0x000fe200078e02ff */
[----:B------:R-:W-:Y:S02]  /*6720*/  LDS.U16 R27, [R122+0x80] ;  /* 0x000080007a1b7984 */ /* 0x000fe40000000400 */
[----:B------:R-:W-:Y:S01]  /*6730*/  IADD3 R5, R5, R21, RZ ;  /* 0x0000001505057210 */ /* 0x000fe20007ffe0ff */
[C---:B------:R-:W-:Y:S01]  /*6740*/  IMAD R6, R159.reuse, c[0x0][0x21c], R6 ;  /* 0x000087009f067a24 */ /* 0x040fe200078e0206 */
[----:B------:R-:W-:Y:S03]  /*6750*/  LDS.U16 R29, [R121+0xc0] ;  /* 0x0000c000791d7984 */ /* 0x000fe60000000400 */
[----:B------:R-:W-:Y:S01]  /*6760*/  IMAD.WIDE.U32 R4, R159, c[0x0][0x218], R4 ;  /* 0x000086009f047a25 */ /* 0x000fe200078e0004 */
        /* <DEDUP_REMOVED lines=36> */
.L_x_3227:
[----:B------:R-:W-:Y:S05]  /*69b0*/  BSYNC B0 ;  /* 0x0000000000007941 */ /* 0x000fea0003800000 */
.L_x_3226:
        /* <DEDUP_REMOVED lines=27> */
.L_x_3225:
        /* <DEDUP_REMOVED lines=28> */
[-C--:B------:R-:W-:Y:S01]  /*6d30*/  FMUL.FTZ R48, R65, R157.reuse ;  /* 0x0000009d41307220 */ /* 0x080fe20000410000 */
[----:B------:R-:W-:Y:S01]  /*6d40*/  MOV R24, RZ ;  /* 0x000000ff00187202 */ /* 0x000fe20000000f00 */
        /* <DEDUP_REMOVED lines=42> */
[----:B------:R-:W-:Y:S01]  /*6ff0*/  CS2R R26, SRZ ;  /* 0x00000000001a7805 */ /* 0x000fe2000001ff00 */
[----:B------:R-:W-:Y:S01]  /*7000*/  UMOV UR5, URZ ;  /* 0x0000003f00057c82 */ /* 0x000fe20008000000 */
[----:B------:R-:W-:Y:S01]  /*7010*/  IMAD.IADD R0, R0, 0x1, -R5 ;  /* 0x0000000100007824 */ /* 0x000fe200078e0a05 */
[----:B------:R-:W-:-:S02]  /*7020*/  UMOV UR6, URZ ;  /* 0x0000003f00067c82 */ /* 0x000fc40008000000 */
.L_x_3276:
[----:B------:R-:W-:Y:S01]  /*7030*/  SHF.R.S32.HI R152, RZ, 0x1f, R25 ;  /* 0x0000001fff987819 */ /* 0x000fe20000011419 */
[----:B------:R-:W-:Y:S01]  /*7040*/  IMAD.WIDE.U32 R6, R25, c[0x0][0x1a0], R10 ;  /* 0x0000680019067a25 */ /* 0x000fe200078e000a */
[----:B------:R-:W-:-:S02]  /*7050*/  IADD3 R150, -R8, c[0x0][0x168], RZ ;  /* 0x00005a0008967a10 */ /* 0x000fc40007ffe1ff */
[----:B------:R-:W-:Y:S01]  /*7060*/  PRMT R156, RZ, 0x7610, R156 ;  /* 0x00007610ff9c7816 */ /* 0x000fe2000000009c */
[----:B------:R-:W-:Y:S01]  /*7070*/  IMAD R4, R152, c[0x0][0x1a0], RZ ;  /* 0x0000680098047a24 */ /* 0x000fe200078e02ff */
[-C--:B------:R-:W-:Y:S01]  /*7080*/  ISETP.GE.AND P1, PT, R10, R150.reuse, PT ;  /* 0x000000960a00720c */ /* 0x080fe20003f26270 */
[----:B0-----:R-:W-:Y:S01]  /*7090*/  IMAD R20, R148, c[0x0][0x180], RZ ;  /* 0x0000600094147a24 */ /* 0x001fe200078e02ff */
[-C--:B------:R-:W-:Y:S01]  /*70a0*/  ISETP.GE.AND P2, PT, R139, R150.reuse, PT ;  /* 0x000000968b00720c */ /* 0x080fe20003f46270 */
[----:B------:R-:W-:Y:S01]  /*70b0*/  IMAD R5, R25, c[0x0][0x1a4], R4 ;  /* 0x0000690019057a24 */ /* 0x000fe200078e0204 */
[----:B------:R-:W-:Y:S02]  /*70c0*/  LEA R4, P0, R6, R145, 0x1 ;  /* 0x0000009106047211 */ /* 0x000fe400078008ff */
[----:B------:R-:W-:Y:S02]  /*70d0*/  ISETP.GE.AND P3, PT, R138, R150, PT ;  /* 0x000000968a00720c */ /* 0x000fe40003f66270 */
[----:B------:R-:W-:-:S02]  /*70e0*/  IADD3 R5, R7, R5, RZ ;  /* 0x0000000507057210 */ /* 0x000fc40007ffe0ff */
[-C--:B------:R-:W-:Y:S02]  /*70f0*/  ISETP.GE.AND P4, PT, R137, R150.reuse, PT ;  /* 0x000000968900720c */ /* 0x080fe40003f86270 */
[----:B------:R-:W-:Y:S02]  /*7100*/  LEA.HI.X R5, R6, R143, R5, 0x1, P0 ;  /* 0x0000008f06057211 */ /* 0x000fe400000f0c05 */
[----:B------:R-:W-:Y:S01]  /*7110*/  ISETP.GE.AND P0, PT, R135, R150, PT ;  /* 0x000000968700720c */ /* 0x000fe20003f06270 */
[C---:B------:R-:W-:Y:S01]  /*7120*/  IMAD.WIDE.U32 R6, R159.reuse, c[0x0][0x180], RZ ;  /* 0x000060009f067a25 */ /* 0x040fe200078e00ff */
[----:B------:R-:W-:Y:S02]  /*7130*/  PRMT R23, RZ, 0x7610, R23 ;  /* 0x00007610ff177816 */ /* 0x000fe40000000017 */
[----:B------:R-:W-:Y:S01]  /*7140*/  PRMT R22, RZ, 0x7610, R22 ;  /* 0x00007610ff167816 */ /* 0x000fe20000000016 */
[----:B------:R-:W-:Y:S01]  /*7150*/  IMAD R21, R159, c[0x0][0x184], R20 ;  /* 0x000061009f157a24 */ /* 0x000fe200078e0214 */
[----:B------:R-:W-:-:S02]  /*7160*/  PRMT R161, RZ, 0x7610, R161 ;  /* 0x00007610ffa17816 */ /* 0x000fc400000000a1 */
[----:B------:R-:W-:Y:S02]  /*7170*/  PRMT R154, RZ, 0x7610, R154 ;  /* 0x00007610ff9a7816 */ /* 0x000fe4000000009a */
[-C--:B------:R-:W-:Y:S02]  /*7180*/  ISETP.GE.AND P5, PT, R136, R150.reuse, PT ;  /* 0x000000968800720c */ /* 0x080fe40003fa6270 */
[----:B------:R-:W-:Y:S01]  /*7190*/  PRMT R167, RZ, 0x7610, R167 ;  /* 0x00007610ffa77816 */ /* 0x000fe200000000a7 */
[----:B------:R0:W2:Y:S01]  /*71a0*/  @!P0 LDG.E.U16 R156, [R4.64+0x140] ;  /* 0x0001400a049c8981 */ /* 0x0000a2000c1e1500 */
[-C--:B------:R-:W-:Y:S01]  /*71b0*/  ISETP.GE.AND P0, PT, R129, R150.reuse, PT ;  /* 0x000000968100720c */ /* 0x080fe20003f06270 */
[----:B------:R-:W-:Y:S01]  /*71c0*/  IMAD.IADD R7, R7, 0x1, R21 ;  /* 0x0000000107077824 */ /* 0x000fe200078e0215 */
[----:B------:R-:W-:Y:S01]  /*71d0*/  PRMT R169, RZ, 0x7610, R169 ;  /* 0x00007610ffa97816 */ /* 0x000fe200000000a9 */
[----:B------:R-:W-:Y:S01]  /*71e0*/  IMAD R20, R152, c[0x0][0x188], RZ ;  /* 0x0000620098147a24 */ /* 0x000fe200078e02ff */
[----:B------:R0:W3:Y:S01]  /*71f0*/  @!P1 LDG.E.U16 R23, [R4.64] ;  /* 0x0000000a04179981 */ /* 0x0000e2000c1e1500 */
[----:B------:R-:W-:-:S02]  /*7200*/  ISETP.GE.AND P1, PT, R134, R150, PT ;  /* 0x000000968600720c */ /* 0x000fc40003f26270 */
[----:B------:R-:W-:Y:S01]  /*7210*/  PRMT R162, RZ, 0x7610, R162 ;  /* 0x00007610ffa27816 */ /* 0x000fe200000000a2 */
[----:B------:R0:W4:Y:S01]  /*7220*/  @!P2 LDG.E.U16 R22, [R4.64+0x40] ;  /* 0x0000400a0416a981 */ /* 0x000122000c1e1500 */
[-C--:B------:R-:W-:Y:S01]  /*7230*/  ISETP.GE.AND P2, PT, R133, R150.reuse, PT ;  /* 0x000000968500720c */ /* 0x080fe20003f46270 */
[C---:B------:R-:W-:Y:S01]  /*7240*/  IMAD R21, R25.reuse, c[0x0][0x18c], R20 ;  /* 0x0000630019157a24 */ /* 0x040fe200078e0214 */
[----:B------:R-:W-:Y:S01]  /*7250*/  PRMT R158, RZ, 0x7610, R158 ;  /* 0x00007610ff9e7816 */ /* 0x000fe2000000009e */
[----:B------:R0:W2:Y:S01]  /*7260*/  @!P3 LDG.E.U16 R161, [R4.64+0x80] ;  /* 0x0000800a04a1b981 */ /* 0x0000a2000c1e1500 */
[-C--:B------:R-:W-:Y:S01]  /*7270*/  ISETP.GE.AND P3, PT, R132, R150.reuse, PT ;  /* 0x000000968400720c */ /* 0x080fe20003f66270 */
[----:B------:R-:W-:Y:S01]  /*7280*/  IMAD.WIDE.U32 R6, R25, c[0x0][0x188], R6 ;  /* 0x0000620019067a25 */ /* 0x000fe200078e0006 */
[----:B------:R-:W-:Y:S01]  /*7290*/  PRMT R171, RZ, 0x7610, R171 ;  /* 0x00007610ffab7816 */ /* 0x000fe200000000ab */
[----:B------:R0:W2:Y:S01]  /*72a0*/  @!P4 LDG.E.U16 R154, [R4.64+0xc0] ;  /* 0x0000c00a049ac981 */ /* 0x0000a2000c1e1500 */
[----:B------:R-:W-:-:S02]  /*72b0*/  ISETP.GE.AND P4, PT, R131, R150, PT ;  /* 0x000000968300720c */ /* 0x000fc40003f86270 */
[----:B------:R-:W-:Y:S01]  /*72c0*/  IADD3 R7, R7, R21, RZ ;  /* 0x0000001507077210 */ /* 0x000fe20007ffe0ff */
[----:B------:R0:W2:Y:S01]  /*72d0*/  @!P0 LDG.E.U16 R162, [R4.64+0x2c0] ;  /* 0x0002c00a04a28981 */ /* 0x0000a2000c1e1500 */
[C---:B------:R-:W-:Y:S02]  /*72e0*/  LEA R20, P0, R6.reuse, c[0x0][0x220], 0x2 ;  /* 0x0000880006147a11 */ /* 0x040fe400078010ff */
[----:B------:R-:W-:Y:S01]  /*72f0*/  PRMT R160, RZ, 0x7610, R160 ;  /* 0x00007610ffa07816 */ /* 0x000fe200000000a0 */
[----:B------:R0:W2:Y:S01]  /*7300*/  @!P5 LDG.E.U16 R167, [R4.64+0x100] ;  /* 0x0001000a04a7d981 */ /* 0x0000a2000c1e1500 */
[----:B------:R-:W-:Y:S02]  /*7310*/  LEA.HI.X R21, R6, c[0x0][0x224], R7, 0x2, P0 ;  /* 0x0000890006157a11 */ /* 0x000fe400000f1407 */
[-C--:B------:R-:W-:Y:S01]  /*7320*/  ISETP.GE.AND P5, PT, R130, R150.reuse, PT ;  /* 0x000000968200720c */ /* 0x080fe20003fa6270 */
[----:B------:R0:W2:Y:S01]  /*7330*/  @!P1 LDG.E.U16 R169, [R4.64+0x180] ;  /* 0x0001800a04a99981 */ /* 0x0000a2000c1e1500 */
[----:B------:R-:W-:-:S03]  /*7340*/  ISETP.GE.AND P1, PT, R128, R150, PT ;  /* 0x000000968000720c */ /* 0x000fc60003f26270 */
[----:B------:R0:W2:Y:S01]  /*7350*/  @!P2 LDG.E.U16 R158, [R4.64+0x1c0] ;  /* 0x0001c00a049ea981 */ /* 0x0000a2000c1e1500 */
[----:B------:R-:W-:-:S03]  /*7360*/  ISETP.GE.AND P2, PT, R127, R150, PT ;  /* 0x000000967f00720c */ /* 0x000fc60003f46270 */
[----:B------:R0:W2:Y:S01]  /*7370*/  @!P3 LDG.E.U16 R171, [R4.64+0x200] ;  /* 0x0002000a04abb981 */ /* 0x0000a2000c1e1500 */
[----:B------:R-:W-:-:S03]  /*7380*/  ISETP.GE.AND P3, PT, R126, R150, PT ;  /* 0x000000967e00720c */ /* 0x000fc60003f66270 */
[----:B------:R0:W2:Y:S01]  /*7390*/  @!P4 LDG.E.U16 R160, [R4.64+0x240] ;  /* 0x0002400a04a0c981 */ /* 0x0000a2000c1e1500 */
[----:B------:R-:W-:-:S03]  /*73a0*/  ISETP.GE.AND P4, PT, R125, R150, PT ;  /* 0x000000967d00720c */ /* 0x000fc60003f86270 */
[----:B------:R1:W2:Y:S01]  /*73b0*/  LDG.E R150, [R20.64] ;  /* 0x0000000a14967981 */ /* 0x0002a2000c1e1900 */
[----:B------:R-:W-:Y:S02]  /*73c0*/  PRMT R173, RZ, 0x7610, R173 ;  /* 0x00007610ffad7816 */ /* 0x000fe400000000ad */
[----:B------:R-:W-:Y:S02]  /*73d0*/  PRMT R175, RZ, 0x7610, R175 ;  /* 0x00007610ffaf7816 */ /* 0x000fe400000000af */
[----:B------:R-:W-:Y:S02]  /*73e0*/  PRMT R168, RZ, 0x7610, R168 ;  /* 0x00007610ffa87816 */ /* 0x000fe400000000a8 */
[----:B------:R-:W-:Y:S01]  /*73f0*/  PRMT R177, RZ, 0x7610, R177 ;  /* 0x00007610ffb17816 */ /* 0x000fe200000000b1 */
[----:B------:R0:W2:Y:S01]  /*7400*/  @!P5 LDG.E.U16 R173, [R4.64+0x280] ;  /* 0x0002800a04add981 */ /* 0x0000a2000c1e1500 */
[----:B------:R-:W-:-:S03]  /*7410*/  PRMT R170, RZ, 0x7610, R170 ;  /* 0x00007610ffaa7816 */ /* 0x000fc600000000aa */
[----:B------:R0:W2:Y:S04]  /*7420*/  @!P1 LDG.E.U16 R175, [R4.64+0x300] ;  /* 0x0003000a04af9981 */ /* 0x0000a8000c1e1500 */
[----:B------:R0:W2:Y:S04]  /*7430*/  @!P2 LDG.E.U16 R168, [R4.64+0x340] ;  /* 0x0003400a04a8a981 */ /* 0x0000a8000c1e1500 */
[----:B------:R0:W2:Y:S04]  /*7440*/  @!P3 LDG.E.U16 R177, [R4.64+0x380] ;  /* 0x0003800a04b1b981 */ /* 0x0000a8000c1e1500 */
[----:B------:R0:W2:Y:S01]  /*7450*/  @!P4 LDG.E.U16 R170, [R4.64+0x3c0] ;  /* 0x0003c00a04aac981 */ /* 0x0000a2000c1e1500 */
[----:B------:R-:W-:-:S02]  /*7460*/  IMAD R172, R148, c[0x0][0x1b8], RZ ;  /* 0x00006e0094ac7a24 */ /* 0x000fc400078e02ff */
[----:B------:R-:W-:-:S04]  /*7470*/  IMAD.WIDE.U32 R6, R159, c[0x0][0x1b8], RZ ;  /* 0x00006e009f067a25 */ /* 0x000fc800078e00ff */
[----:B------:R-:W-:Y:S02]  /*7480*/  IMAD R179, R159, c[0x0][0x1bc], R172 ;  /* 0x00006f009fb37a24 */ /* 0x000fe400078e02ac */
[----:B------:R-:W-:-:S03]  /*7490*/  IMAD R172, R152, c[0x0][0x1c0], RZ ;  /* 0x0000700098ac7a24 */ /* 0x000fc600078e02ff */
[----:B------:R-:W-:Y:S02]  /*74a0*/  IADD3 R7, R7, R179, RZ ;  /* 0x000000b307077210 */ /* 0x000fe40007ffe0ff */
        /* <DEDUP_REMOVED lines=8> */
[----:B------:R-:W-:Y:S02]  /*7530*/  ISETP.GE.AND P0, PT, R164, 0x2, PT ;  /* 0x00000002a400780c */ /* 0x000fe40003f06270 */
[----:B------:R-:W-:Y:S02]  /*7540*/  SHF.L.U32 R181, R4, 0x2, RZ ;  /* 0x0000000204b57819 */ /* 0x000fe400000006ff */
[----:B------:R-:W-:Y:S01]  /*7550*/  ISETP.NE.OR P0, PT, R165, RZ, !P0 ;  /* 0x000000ffa500720c */ /* 0x000fe20004705670 */
[----:B-1----:R-:W-:-:S12]  /*7560*/  HFMA2.MMA R21, -RZ, RZ, 0, 0 ;  /* 0x00000000ff157435 */ /* 0x002fd800000001ff */
[----:B------:R-:W-:-:S05]  /*7570*/  @!P0 IADD3 R20, R164, -0x2, RZ ;  /* 0xfffffffea4148810 */ /* 0x000fca0007ffe0ff */
        /* <DEDUP_REMOVED lines=27> */
[----:B------:R-:W-:-:S05]  /*7730*/  PRMT R198, RZ, 0x5410, R90 ;  /* 0x00005410ffc67816 */ /* 0x000fca000000005a */
[----:B------:R-:W-:Y:S01]  /*7740*/  FMUL.FTZ R185, R198, R73 ;  /* 0x00000049c6b97220 */ /* 0x000fe20000410000 */
[----:B------:R-:W-:Y:S01]  /*7750*/  BSSY B0, `(.L_x_3229) ;  /* 0x0000096000007945 */ /* 0x000fe20003800000 */
[----:B---3--:R0:W-:Y:S04]  /*7760*/  STS.U16 [R124], R23 ;  /* 0x000000177c007388 */ /* 0x0081e80000000400 */
[----:B----4-:R1:W-:Y:S04]  /*7770*/  STS.U16 [R123+0x40], R22 ;  /* 0x000040167b007388 */ /* 0x0103e80000000400 */
[----:B--2---:R-:W-:Y:S04]  /*7780*/  STS.U16 [R122+0x80], R161 ;  /* 0x000080a17a007388 */ /* 0x004fe80000000400 */
        /* <DEDUP_REMOVED lines=10> */
[----:B------:R-:W2:Y:S03]  /*7830*/  MUFU.EX2 R220, R220 ;  /* 0x000000dc00dc7308 */ /* 0x000ea60000000800 */
[----:B------:R-:W-:Y:S04]  /*7840*/  STS.U16 [R113+0x2c0], R162 ;  /* 0x0002c0a271007388 */ /* 0x000fe80000000400 */
[----:B------:R-:W-:Y:S04]  /*7850*/  STS.U16 [R112+0x300], R175 ;  /* 0x000300af70007388 */ /* 0x000fe80000000400 */
[----:B------:R-:W-:Y:S04]  /*7860*/  STS.U16 [R111+0x340], R168 ;  /* 0x000340a86f007388 */ /* 0x000fe80000000400 */
[----:B------:R3:W-:Y:S04]  /*7870*/  STS.U16 [R110+0x380], R177 ;  /* 0x000380b16e007388 */ /* 0x0007e80000000400 */
[----:B------:R-:W-:Y:S01]  /*7880*/  STS.U16 [R109+0x3c0], R170 ;  /* 0x0003c0aa6d007388 */ /* 0x000fe20000000400 */
        /* <DEDUP_REMOVED lines=10> */
[----:B------:R-:W3:Y:S04]  /*7930*/  LDS.U16 R170, [R106+0x12] ;  /* 0x000012006aaa7984 */ /* 0x000ee80000000400 */
[----:B------:R-:W3:Y:S04]  /*7940*/  LDS.U16 R171, [R106+0x14] ;  /* 0x000014006aab7984 */ /* 0x000ee80000000400 */
[----:B------:R-:W4:Y:S04]  /*7950*/  LDS.U16 R172, [R106+0x16] ;  /* 0x000016006aac7984 */ /* 0x000f280000000400 */
[----:B------:R-:W4:Y:S04]  /*7960*/  LDS.U16 R173, [R106+0x18] ;  /* 0x000018006aad7984 */ /* 0x000f280000000400 */
[----:B------:R-:W4:Y:S04]  /*7970*/  LDS.U16 R174, [R106+0x1a] ;  /* 0x00001a006aae7984 */ /* 0x000f280000000400 */
[----:B------:R-:W4:Y:S04]  /*7980*/  LDS.U16 R175, [R106+0x1c] ;  /* 0x00001c006aaf7984 */ /* 0x000f280000000400 */
[----:B------:R-:W4:Y:S04]  /*7990*/  LDS.U16 R176, [R106+0x1e] ;  /* 0x00001e006ab07984 */ /* 0x000f280000000400 */
[----:B------:R1:W5:Y:S04]  /*79a0*/  LDG.E R7, [R6.64] ;  /* 0x0000000a06077981 */ /* 0x000368000c1e1900 */
[----:B--2---:R2:W-:Y:S04]  /*79b0*/  STS [R181+0x1d10], R220 ;  /* 0x001d10dcb5007388 */ /* 0x0045e80000000800 */
[----:B------:R-:W-:Y:S01]  /*79c0*/  BAR.SYNC.DEFER_BLOCKING 0x0 ;  /* 0x0000000000007b1d */ /* 0x000fe20000010000 */
[----:B0-----:R-:W-:-:S02]  /*79d0*/  FMUL.FTZ R23, R178, R87 ;  /* 0x00000057b2177220 */ /* 0x001fc40000410000 */
[C---:B-1----:R-:W-:Y:S02]  /*79e0*/  FMUL.FTZ R22, R178.reuse, R86 ;  /* 0x00000056b2167220 */ /* 0x042fe40000410000 */
[C---:B------:R-:W-:Y:S02]  /*79f0*/  FMUL.FTZ R179, R178.reuse, R85 ;  /* 0x00000055b2b37220 */ /* 0x040fe40000410000 */
[----:B------:R-:W0:Y:S01]  /*7a00*/  MUFU.EX2 R23, R23 ;  /* 0x0000001700177308 */ /* 0x000e220000000800 */
[----:B---3--:R-:W-:Y:S01]  /*7a10*/  FMUL.FTZ R177, R178, R84 ;  /* 0x00000054b2b17220 */ /* 0x008fe20000410000 */
[----:B----4-:R-:W-:Y:S02]  /*7a20*/  PRMT R154, RZ, 0x5410, R154 ;  /* 0x00005410ff9a7816 */ /* 0x010fe4000000009a */
[----:B------:R-:W-:-:S04]  /*7a30*/  PRMT R156, RZ, 0x5410, R156 ;  /* 0x00005410ff9c7816 */ /* 0x000fc8000000009c */
[----:B------:R-:W1:Y:S01]  /*7a40*/  MUFU.EX2 R22, R22 ;  /* 0x0000001600167308 */ /* 0x000e620000000800 */
[----:B------:R-:W-:Y:S01]  /*7a50*/  PRMT R6, RZ, 0x5410, R103 ;  /* 0x00005410ff067816 */ /* 0x000fe20000000067 */
[----:B------:R3:W5:Y:S06]  /*7a60*/  @!P0 LDG.E.64 R20, [R4.64] ;  /* 0x0000000a04148981 */ /* 0x00076c000c1e1b00 */
[----:B------:R-:W4:Y:S01]  /*7a70*/  MUFU.EX2 R179, R179 ;  /* 0x000000b300b37308 */ /* 0x000f220000000800 */
[----:B------:R-:W-:Y:S01]  /*7a80*/  FMUL.FTZ R183, R178, R83 ;  /* 0x00000053b2b77220 */ /* 0x000fe20000410000 */
[----:B---3--:R-:W-:-:S06]  /*7a90*/  PRMT R4, RZ, 0x5410, R105 ;  /* 0x00005410ff047816 */ /* 0x008fcc0000000069 */
[----:B------:R-:W3:Y:S01]  /*7aa0*/  MUFU.EX2 R177, R177 ;  /* 0x000000b100b17308 */ /* 0x000ee20000000800 */
[----:B------:R-:W-:Y:S01]  /*7ab0*/  PRMT R158, RZ, 0x5410, R158 ;  /* 0x00005410ff9e7816 */ /* 0x000fe2000000009e */
[----:B------:R-:W-:Y:S02]  /*7ac0*/  FMUL.FTZ R5, R4, R87 ;  /* 0x0000005704057220 */ /* 0x000fe40000410000 */
[----:B------:R-:W-:Y:S02]  /*7ad0*/  FMUL.FTZ R225, R154, R225 ;  /* 0x000000e19ae17220 */ /* 0x000fe40000410000 */
[----:B------:R-:W-:Y:S01]  /*7ae0*/  FMUL.FTZ R222, R156, R5 ;  /* 0x000000059cde7220 */ /* 0x000fe20000410000 */
[----:B------:R-:W-:Y:S01]  /*7af0*/  PRMT R160, RZ, 0x5410, R160 ;  /* 0x00005410ffa07816 */ /* 0x000fe200000000a0 */
[----:B------:R-:W-:Y:S02]  /*7b00*/  FMUL.FTZ R192, R178, R82 ;  /* 0x00000052b2c07220 */ /* 0x000fe40000410000 */
[----:B--2---:R-:W-:Y:S01]  /*7b10*/  FMUL.FTZ R181, R6, R85 ;  /* 0x0000005506b57220 */ /* 0x004fe20000410000 */
[----:B------:R-:W2:Y:S01]  /*7b20*/  MUFU.EX2 R183, R183 ;  /* 0x000000b700b77308 */ /* 0x000ea20000000800 */
[----:B------:R-:W-:-:S02]  /*7b30*/  FMUL.FTZ R6, R201, R76 ;  /* 0x0000004cc9067220 */ /* 0x000fc40000410000 */
[----:B0-----:R-:W-:Y:S02]  /*7b40*/  FMUL.FTZ R201, R220, R23 ;  /* 0x00000017dcc97220 */ /* 0x001fe40000410000 */
[----:B------:R-:W-:Y:S02]  /*7b50*/  FMUL.FTZ R229, R158, R229 ;  /* 0x000000e59ee57220 */ /* 0x000fe40000410000 */
[----:B------:R-:W-:Y:S01]  /*7b60*/  FFMA.FTZ R5, R225, R23, R222 ;  /* 0x00000017e1057223 */ /* 0x000fe200000100de */
[----:B------:R-:W-:Y:S01]  /*7b70*/  PRMT R161, RZ, 0x5410, R161 ;  /* 0x00005410ffa17816 */ /* 0x000fe200000000a1 */
[C---:B------:R-:W-:Y:S01]  /*7b80*/  FMUL.FTZ R191, R178.reuse, R81 ;  /* 0x00000051b2bf7220 */ /* 0x040fe20000410000 */
[----:B------:R-:W0:Y:S01]  /*7b90*/  MUFU.EX2 R192, R192 ;  /* 0x000000c000c07308 */ /* 0x000e220000000800 */
[C---:B------:R-:W-:Y:S02]  /*7ba0*/  FMUL.FTZ R190, R178.reuse, R80 ;  /* 0x00000050b2be7220 */ /* 0x040fe40000410000 */
[----:B------:R-:W-:-:S02]  /*7bb0*/  FMUL.FTZ R189, R178, R79 ;  /* 0x0000004fb2bd7220 */ /* 0x000fc40000410000 */
[C---:B------:R-:W-:Y:S02]  /*7bc0*/  FMUL.FTZ R188, R178.reuse, R78 ;  /* 0x0000004eb2bc7220 */ /* 0x040fe40000410000 */
[C---:B------:R-:W-:Y:S02]  /*7bd0*/  FMUL.FTZ R187, R178.reuse, R77 ;  /* 0x0000004db2bb7220 */ /* 0x040fe40000410000 */
[C---:B------:R-:W-:Y:S02]  /*7be0*/  FMUL.FTZ R186, R178.reuse, R76 ;  /* 0x0000004cb2ba7220 */ /* 0x040fe40000410000 */
[C---:B------:R-:W-:Y:S02]  /*7bf0*/  FMUL.FTZ R200, R178.reuse, R75 ;  /* 0x0000004bb2c87220 */ /* 0x040fe40000410000 */
[C---:B------:R-:W-:Y:S02]  /*7c00*/  FMUL.FTZ R202, R178.reuse, R74 ;  /* 0x0000004ab2ca7220 */ /* 0x040fe40000410000 */
[----:B------:R-:W-:-:S02]  /*7c10*/  FMUL.FTZ R208, R178, R73 ;  /* 0x00000049b2d07220 */ /* 0x000fc40000410000 */
[----:B-1----:R-:W-:Y:S02]  /*7c20*/  FMUL.FTZ R178, R22, R201 ;  /* 0x000000c916b27220 */ /* 0x002fe40000410000 */
[----:B------:R-:W-:Y:S02]  /*7c30*/  FMUL.FTZ R216, R160, R181 ;  /* 0x000000b5a0d87220 */ /* 0x000fe40000410000 */
[----:B------:R-:W-:Y:S01]  /*7c40*/  FFMA.FTZ R5, R22, R5, R229 ;  /* 0x0000000516057223 */ /* 0x000fe200000100e5 */
[----:B------:R-:W-:Y:S01]  /*7c50*/  ISETP.NE.AND P0, PT, R147, 0x3f, PT ;  /* 0x0000003f9300780c */ /* 0x000fe20003f05270 */
[----:B------:R-:W1:Y:S01]  /*7c60*/  MUFU.EX2 R191, R191 ;  /* 0x000000bf00bf7308 */ /* 0x000e620000000800 */
[----:B------:R-:W-:Y:S01]  /*7c70*/  PRMT R162, RZ, 0x5410, R162 ;  /* 0x00005410ffa27816 */ /* 0x000fe200000000a2 */
[----:B----4-:R-:W-:Y:S02]  /*7c80*/  FMUL.FTZ R178, R179, R178 ;  /* 0x000000b2b3b27220 */ /* 0x010fe40000410000 */
[----:B------:R-:W-:-:S02]  /*7c90*/  FMUL.FTZ R212, R161, R212 ;  /* 0x000000d4a1d47220 */ /* 0x000fc40000410000 */
[----:B------:R-:W-:Y:S01]  /*7ca0*/  FFMA.FTZ R5, R179, R5, R216 ;  /* 0x00000005b3057223 */ /* 0x000fe200000100d8 */
[----:B------:R-:W-:Y:S01]  /*7cb0*/  PRMT R167, RZ, 0x5410, R167 ;  /* 0x00005410ffa77816 */ /* 0x000fe200000000a7 */
[----:B------:R-:W4:Y:S01]  /*7cc0*/  MUFU.EX2 R190, R190 ;  /* 0x000000be00be7308 */ /* 0x000f220000000800 */
[C---:B---3--:R-:W-:Y:S02]  /*7cd0*/  FMUL.FTZ R178, R177.reuse, R178 ;  /* 0x000000b2b1b27220 */ /* 0x048fe40000410000 */
[----:B------:R-:W-:Y:S01]  /*7ce0*/  FMUL.FTZ R210, R162, R193 ;  /* 0x000000c1a2d27220 */ /* 0x000fe20000410000 */
[----:B------:R-:W-:Y:S01]  /*7cf0*/  PRMT R168, RZ, 0x5410, R168 ;  /* 0x00005410ffa87816 */ /* 0x000fe200000000a8 */
[----:B------:R-:W-:Y:S01]  /*7d00*/  FFMA.FTZ R5, R177, R5, R212 ;  /* 0x00000005b1057223 */ /* 0x000fe200000100d4 */
[----:B------:R-:W-:Y:S01]  /*7d10*/  PRMT R169, RZ, 0x5410, R169 ;  /* 0x00005410ffa97816 */ /* 0x000fe200000000a9 */
[----:B--2---:R-:W-:Y:S01]  /*7d20*/  FMUL.FTZ R181, R183, R178 ;  /* 0x000000b2b7b57220 */ /* 0x004fe20000410000 */
[----:B------:R-:W2:Y:S01]  /*7d30*/  MUFU.EX2 R189, R189 ;  /* 0x000000bd00bd7308 */ /* 0x000ea20000000800 */
[----:B------:R-:W-:Y:S01]  /*7d40*/  FMUL.FTZ R219, R167, R180 ;  /* 0x000000b4a7db7220 */ /* 0x000fe20000410000 */
[----:B------:R3:W3:Y:S01]  /*7d50*/  @P0 LDS R209, [R147.X4+0x2514] ;  /* 0x0025140093d10984 */ /* 0x0006e20000004800 */
[----:B------:R-:W-:-:S02]  /*7d60*/  FFMA.FTZ R5, R183, R5, R210 ;  /* 0x00000005b7057223 */ /* 0x000fc400000100d2 */
[----:B0-----:R-:W-:Y:S02]  /*7d70*/  FMUL.FTZ R178, R192, R181 ;  /* 0x000000b5c0b27220 */ /* 0x001fe40000410000 */
[----:B------:R-:W-:Y:S01]  /*7d80*/  FMUL.FTZ R206, R168, R195 ;  /* 0x000000c3a8ce7220 */ /* 0x000fe20000410000 */
[----:B------:R-:W0:Y:S01]  /*7d90*/  MUFU.EX2 R188, R188 ;  /* 0x000000bc00bc7308 */ /* 0x000e220000000800 */
[----:B------:R-:W-:Y:S01]  /*7da0*/  FFMA.FTZ R5, R192, R5, R219 ;  /* 0x00000005c0057223 */ /* 0x000fe200000100db */
[----:B------:R-:W-:Y:S01]  /*7db0*/  PRMT R170, RZ, 0x5410, R170 ;  /* 0x00005410ffaa7816 */ /* 0x000fe200000000aa */
[----:B-1----:R-:W-:Y:S02]  /*7dc0*/  FMUL.FTZ R181, R191, R178 ;  /* 0x000000b2bfb57220 */ /* 0x002fe40000410000 */
[----:B------:R-:W-:Y:S02]  /*7dd0*/  FMUL.FTZ R213, R169, R182 ;  /* 0x000000b6a9d57220 */ /* 0x000fe40000410000 */
[----:B------:R-:W-:Y:S01]  /*7de0*/  FFMA.FTZ R5, R191, R5, R206 ;  /* 0x00000005bf057223 */ /* 0x000fe200000100ce */
[----:B------:R-:W1:Y:S01]  /*7df0*/  MUFU.EX2 R187, R187 ;  /* 0x000000bb00bb7308 */ /* 0x000e620000000800 */
[----:B------:R-:W-:Y:S01]  /*7e00*/  PRMT R171, RZ, 0x5410, R171 ;  /* 0x00005410ffab7816 */ /* 0x000fe200000000ab */
[----:B----4-:R-:W-:-:S02]  /*7e10*/  FMUL.FTZ R178, R190, R181 ;  /* 0x000000b5beb27220 */ /* 0x010fc40000410000 */
[----:B------:R-:W-:Y:S02]  /*7e20*/  FMUL.FTZ R204, R170, R197 ;  /* 0x000000c5aacc7220 */ /* 0x000fe40000410000 */
[----:B------:R-:W-:Y:S02]  /*7e30*/  FFMA.FTZ R5, R190, R5, R213 ;  /* 0x00000005be057223 */ /* 0x000fe400000100d5 */
[----:B------:R-:W4:Y:S01]  /*7e40*/  MUFU.EX2 R186, R186 ;  /* 0x000000ba00ba7308 */ /* 0x000f220000000800 */
[----:B------:R-:W-:Y:S01]  /*7e50*/  PRMT R172, RZ, 0x5410, R172 ;  /* 0x00005410ffac7816 */ /* 0x000fe200000000ac */
[----:B--2---:R-:W-:Y:S02]  /*7e60*/  FMUL.FTZ R181, R189, R178 ;  /* 0x000000b2bdb57220 */ /* 0x004fe40000410000 */
[----:B------:R-:W-:Y:S02]  /*7e70*/  FMUL.FTZ R211, R171, R184 ;  /* 0x000000b8abd37220 */ /* 0x000fe40000410000 */
[----:B------:R-:W-:-:S02]  /*7e80*/  FFMA.FTZ R5, R189, R5, R204 ;  /* 0x00000005bd057223 */ /* 0x000fc400000100cc */
[----:B------:R-:W2:Y:S01]  /*7e90*/  MUFU.EX2 R200, R200 ;  /* 0x000000c800c87308 */ /* 0x000ea20000000800 */
[----:B------:R-:W-:Y:S01]  /*7ea0*/  PRMT R173, RZ, 0x5410, R173 ;  /* 0x00005410ffad7816 */ /* 0x000fe200000000ad */
[----:B0-----:R-:W-:Y:S02]  /*7eb0*/  FMUL.FTZ R178, R188, R181 ;  /* 0x000000b5bcb27220 */ /* 0x001fe40000410000 */
        /* <DEDUP_REMOVED lines=10> */
[----:B----4-:R-:W-:Y:S02]  /*7f60*/  FMUL.FTZ R181, R186, R181 ;  /* 0x000000b5bab57220 */ /* 0x010fe40000410000 */
[----:B------:R-:W-:-:S02]  /*7f70*/  FMUL.FTZ R205, R174, R205 ;  /* 0x000000cdaecd7220 */ /* 0x000fc40000410000 */
[----:B------:R-:W-:Y:S01]  /*7f80*/  FFMA.FTZ R5, R186, R5, R207 ;  /* 0x00000005ba057223 */ /* 0x000fe200000100cf */
[----:B------:R-:W-:Y:S01]  /*7f90*/  PRMT R176, RZ, 0x5410, R176 ;  /* 0x00005410ffb07816 */ /* 0x000fe200000000b0 */
[C---:B--2---:R-:W-:Y:S02]  /*7fa0*/  FMUL.FTZ R181, R200.reuse, R181 ;  /* 0x000000b5c8b57220 */ /* 0x044fe40000410000 */
[----:B------:R-:W-:Y:S02]  /*7fb0*/  FMUL.FTZ R203, R175, R4 ;  /* 0x00000004afcb7220 */ /* 0x000fe40000410000 */
[----:B------:R-:W-:Y:S02]  /*7fc0*/  FFMA.FTZ R5, R200, R5, R205 ;  /* 0x00000005c8057223 */ /* 0x000fe400000100cd */
[----:B0-----:R-:W-:Y:S02]  /*7fd0*/  FMUL.FTZ R181, R202, R181 ;  /* 0x000000b5cab57220 */ /* 0x001fe40000410000 */
[----:B------:R-:W-:-:S02]  /*7fe0*/  FMUL.FTZ R185, R176, R185 ;  /* 0x000000b9b0b97220 */ /* 0x000fc40000410000 */
[----:B------:R-:W-:Y:S02]  /*7ff0*/  FFMA.FTZ R5, R202, R5, R203 ;  /* 0x00000005ca057223 */ /* 0x000fe400000100cb */
[C---:B-1----:R-:W-:Y:S02]  /*8000*/  FMUL.FTZ R4, R208.reuse, R181 ;  /* 0x000000b5d0047220 */ /* 0x042fe40000410000 */
[----:B------:R-:W-:Y:S01]  /*8010*/  FFMA.FTZ R5, R208, R5, R185 ;  /* 0x00000005d0057223 */ /* 0x000fe200000100b9 */
[----:B------:R-:W-:Y:S05]  /*8020*/  @P0 BRA `(.L_x_3230) ;  /* 0x0000008000000947 */ /* 0x000fea0003800000 */
[----:B---3--:R-:W-:Y:S01]  /*8030*/  ISETP.NE.AND P0, PT, R164, c[0x0][0x174], PT ;  /* 0x00005d00a4007a0c */ /* 0x008fe20003f05270 */
[----:B------:R-:W-:-:S12]  /*8040*/  IMAD.MOV.U32 R209, RZ, RZ, 0x3f800000 ;  /* 0x3f800000ffd17424 */ /* 0x000fd800078e00ff */
[----:B------:R-:W-:-:S04]  /*8050*/  @P0 IADD3 R181, -R141, c[0x0][0x174], RZ ;  /* 0x00005d008db50a10 */ /* 0x000fc80007ffe1ff */
[----:B------:R-:W-:-:S04]  /*8060*/  @P0 LEA.HI R6, R181, R181, RZ, 0x1 ;  /* 0x000000b5b5060211 */ /* 0x000fc800078f08ff */
[----:B------:R-:W-:-:S04]  /*8070*/  @P0 LOP3.LUT R6, R6, 0xfffffe, RZ, 0xc0, !PT ;  /* 0x00fffffe06060812 */ /* 0x000fc800078ec0ff */
[----:B------:R-:W-:-:S04]  /*8080*/  @P0 IADD3 R6, -R6, R181, RZ ;  /* 0x000000b506060210 */ /* 0x000fc80007ffe1ff */
[----:B------:R-:W-:-:S05]  /*8090*/  @P0 LEA R6, R6, R25, 0x8 ;  /* 0x0000001906060211 */ /* 0x000fca00078e40ff */
[----:B------:R0:W1:Y:S02]  /*80a0*/  @P0 LDS R209, [R6.X4+0x1d10] ;  /* 0x001d100006d10984 */ /* 0x0000640000004800 */
.L_x_3230:
[----:B---3--:R-:W-:Y:S05]  /*80b0*/  BSYNC B0 ;  /* 0x0000000000007941 */ /* 0x008fea0003800000 */
.L_x_3229:
        /* <DEDUP_REMOVED lines=26> */
.L_x_3288:
        /* <DEDUP_REMOVED lines=24> */
.L_x_3289:
[----:B------:R-:W-:Y:S02]  /*83e0*/  ISETP.GE.AND P0, PT, R142, 0x10, PT ;  /* 0x000000108e00780c */ /* 0x000fe40003f06270 */
[----:B------:R-:W-:-:S11]  /*83f0*/  MOV R227, R221 ;  /* 0x000000dd00e37202 */ /* 0x000fd60000000f00 */
[-C--:B--2---:R-:W-:Y:S02]  /*8400*/  @P0 FFMA.FTZ R227, R4, R223.reuse, R227 ;  /* 0x000000df04e30223 */ /* 0x084fe400000100e3 */
[----:B---3--:R-:W-:Y:S01]  /*8410*/  @P0 FMUL.FTZ R223, R224, R223 ;  /* 0x000000dfe0df0220 */ /* 0x008fe20000410000 */
[----:B------:R-:W-:Y:S05]  /*8420*/  BRA.CONV ~URZ, `(.L_x_3235) ;  /* 0x000000637f007947 */ /* 0x000fea000b800000 */
[----:B------:R-:W-:Y:S01]  /*8430*/  HFMA2.MMA R221, -RZ, RZ, 0, 1.847743988037109375e-06 ;  /* 0x0000001fffdd7435 */ /* 0x000fe200000001ff */
[----:B0-----:R-:W-:Y:S01]  /*8440*/  MOV R7, R223 ;  /* 0x000000df00077202 */ /* 0x001fe20000000f00 */
[----:B------:R-:W-:Y:S01]  /*8450*/  IMAD.MOV.U32 R224, RZ, RZ, 0x1f ;  /* 0x0000001fffe07424 */ /* 0x000fe200078e00ff */
[----:B------:R-:W-:Y:S02]  /*8460*/  MOV R6, 0xffffffff ;  /* 0xffffffff00067802 */ /* 0x000fe40000000f00 */
[----:B------:R-:W-:Y:S02]  /*8470*/  MOV R4, 0x8490 ;  /* 0x0000849000047802 */ /* 0x000fe40000000f00 */
[----:B-1----:R-:W-:Y:S05]  /*8480*/  CALL.REL.NOINC `($__internal_130_$__cuda_sm70_shflsync_idx_p) ;  /* 0x00005a3000007944 */ /* 0x002fea0003c00000 */
.L_x_3235:
[----:B------:R-:W-:Y:S05]  /*8490*/  BRA.CONV ~URZ, `(.L_x_3236) ;  /* 0x000000637f007947 */ /* 0x000fea000b800000 */
[----:B0-----:R-:W-:Y:S01]  /*84a0*/  HFMA2.MMA R224, -RZ, RZ, 0, 1.847743988037109375e-06 ;  /* 0x0000001fffe07435 */ /* 0x001fe200000001ff */
[----:B------:R-:W-:Y:S01]  /*84b0*/  IMAD.MOV.U32 R7, RZ, RZ, R227 ;  /* 0x000000ffff077224 */ /* 0x000fe200078e00e3 */
[----:B------:R-:W-:Y:S01]  /*84c0*/  MOV R221, 0x1f ;  /* 0x0000001f00dd7802 */ /* 0x000fe20000000f00 */
[----:B-1----:R-:W-:Y:S01]  /*84d0*/  IMAD.MOV.U32 R6, RZ, RZ, -0x1 ;  /* 0xffffffffff067424 */ /* 0x002fe200078e00ff */
[----:B------:R-:W-:-:S02]  /*84e0*/  MOV R4, 0x8500 ;  /* 0x0000850000047802 */ /* 0x000fc40000000f00 */
[----:B------:R-:W-:Y:S05]  /*84f0*/  CALL.REL.NOINC `($__internal_130_$__cuda_sm70_shflsync_idx_p) ;  /* 0x000059c000007944 */ /* 0x000fea0003c00000 */
.L_x_3236:
[----:B------:R-:W-:Y:S05]  /*8500*/  BRA.DIV ~URZ, `(.L_x_3237) ;  /* 0x00004ff27f007947 */ /* 0x000fea000b800000 */
[----:B------:R-:W2:Y:S04]  /*8510*/  SHFL.IDX PT, R20, R20, RZ, 0x1f ;  /* 0x00001fff14147589 */ /* 0x000ea800000e0000 */
[----:B------:R3:W4:Y:S04]  /*8520*/  SHFL.IDX PT, R5, R21, RZ, 0x1f ;  /* 0x00001fff15057589 */ /* 0x00072800000e0000 */
[----:B------:R-:W0:Y:S04]  /*8530*/  SHFL.UP PT, R223, R223, 0x1, RZ ;  /* 0x04200000dfdf7989 */ /* 0x000e2800000e00ff */
[----:B------:R3:W1:Y:S02]  /*8540*/  SHFL.UP PT, R226, R227, 0x1, RZ ;  /* 0x04200000e3e27989 */ /* 0x00066400000e00ff */
.L_x_3290:
[----:B01----:R-:W0:Y:S01]  /*8550*/  LDS.64 R6, [R147.X16+0x1900] ;  /* 0x0019000093067984 */ /* 0x003e22000000ca00 */
[----:B--2---:R-:W-:Y:S01]  /*8560*/  MOV R4, R20 ;  /* 0x0000001400047202 */ /* 0x004fe20000000f00 */
[----:B----4-:R-:W-:-:S04]  /*8570*/  @P1 FFMA.FTZ R5, R5, R223, R226 ;  /* 0x000000df05051223 */ /* 0x010fc800000100e2 */
[----:B------:R-:W-:Y:S02]  /*8580*/  @P1 FMUL.FTZ R4, R4, R223 ;  /* 0x000000df04041220 */ /* 0x000fe40000410000 */
[C---:B0-----:R-:W-:Y:S02]  /*8590*/  FFMA.FTZ R7, R6.reuse, R5, R7 ;  /* 0x0000000506077223 */ /* 0x041fe40000010007 */
[----:B------:R-:W-:-:S05]  /*85a0*/  FMUL.FTZ R6, R6, R4 ;  /* 0x0000000406067220 */ /* 0x000fca0000410000 */
[----:B------:R0:W-:Y:S02]  /*85b0*/  STS.128 [R147.X16+0x1900], R4 ;  /* 0x0019000493007388 */ /* 0x0001e4000000cc00 */
.L_x_3232:
[----:B--2---:R-:W-:Y:S05]  /*85c0*/  BSYNC B0 ;  /* 0x0000000000007941 */ /* 0x004fea0003800000 */
.L_x_3231:
[----:B------:R-:W-:Y:S01]  /*85d0*/  WARPSYNC 0xffffffff ;  /* 0xffffffff00007948 */ /* 0x000fe20003800000 */
[----:B------:R-:W-:Y:S01]  /*85e0*/  BAR.SYNC.DEFER_BLOCKING 0x0 ;  /* 0x0000000000007b1d */ /* 0x000fe20000010000 */
[----:B01----:R-:W-:Y:S01]  /*85f0*/  FMUL.FTZ R7, R208, R209 ;  /* 0x000000d1d0077220 */ /* 0x003fe20000410000 */
[----:B------:R-:W-:Y:S01]  /*8600*/  ISETP.GE.AND P0, PT, R164, c[0x0][0x174], PT ;  /* 0x00005d00a4007a0c */ /* 0x000fe20003f06270 */
[----:B------:R-:W-:Y:S01]  /*8610*/  FFMA.FTZ R5, R208, R214, R217 ;  /* 0x000000d6d0057223 */ /* 0x000fe200000100d9 */
[----:B---3--:R-:W-:Y:S01]  /*8620*/  HFMA2.MMA R21, -RZ, RZ, 0, 0 ;  /* 0x00000000ff157435 */ /* 0x008fe200000001ff */
        /* <DEDUP_REMOVED lines=10> */
[----:B------:R-:W-:-:S02]  /*86d0*/  IMAD.MOV.U32 R20, RZ, RZ, 0x3f800000 ;  /* 0x3f800000ff147424 */ /* 0x000fc400078e00ff */
        /* <DEDUP_REMOVED lines=52> */
.L_x_3291:
        /* <DEDUP_REMOVED lines=26> */
.L_x_3292:
        /* <DEDUP_REMOVED lines=11> */
.L_x_3239:
[----:B-12---:R-:W-:Y:S05]  /*8c70*/  BSYNC B0 ;  /* 0x0000000000007941 */ /* 0x006fea0003800000 */
.L_x_3238:
[----:B------:R-:W-:Y:S01]  /*8c80*/  WARPSYNC 0xffffffff ;  /* 0xffffffff00007948 */ /* 0x000fe20003800000 */
[----:B------:R-:W-:Y:S01]  /*8c90*/  BAR.SYNC.DEFER_BLOCKING 0x0 ;  /* 0x0000000000007b1d */ /* 0x000fe20000010000 */
[----:B------:R-:W-:-:S05]  /*8ca0*/  ISETP.NE.AND P2, PT, R147, RZ, PT ;  /* 0x000000ff9300720c */ /* 0x000fca0003f45270 */
[----:B------:R-:W-:Y:S01]  /*8cb0*/  BSSY B0, `(.L_x_3242) ;  /* 0x00000aa000007945 */ /* 0x000fe20003800000 */
[----:B0-----:R-:W0:Y:S07]  /*8cc0*/  LDS R4, [R147.X8+0x1b14] ;  /* 0x001b140093047984 */ /* 0x001e2e0000008800 */
[----:B------:R1:W-:Y:S01]  /*8cd0*/  @!P2 STS.64 [R25.X8+0x2610], R20 ;  /* 0x002610141900a388 */ /* 0x0003e20000008a00 */
[----:B0-----:R-:W-:Y:S02]  /*8ce0*/  FFMA.FTZ R209, R4, R209, R214 ;  /* 0x000000d104d17223 */ /* 0x001fe400000100d6 */
[----:B------:R-:W-:-:S02]  /*8cf0*/  FFMA.FTZ R4, R72, R225, RZ ;  /* 0x000000e148047223 */ /* 0x000fc400000100ff */
[----:B------:R-:W-:Y:S02]  /*8d00*/  FFMA.FTZ R217, R208, R209, R217 ;  /* 0x000000d1d0d97223 */ /* 0x000fe400000100d9 */
[----:B------:R-:W-:Y:S02]  /*8d10*/  FFMA.FTZ R4, R71, R231, R4 ;  /* 0x000000e747047223 */ /* 0x000fe40000010004 */
[----:B------:R-:W-:Y:S01]  /*8d20*/  FFMA.FTZ R221, R202, R217, R215 ;  /* 0x000000d9cadd7223 */ /* 0x000fe200000100d7 */
[----:B------:R-:W-:Y:S01]  /*8d30*/  PRMT R215, RZ, 0x5410, R163 ;  /* 0x00005410ffd77816 */ /* 0x000fe200000000a3 */
[----:B------:R-:W-:Y:S02]  /*8d40*/  FFMA.FTZ R4, R70, R229, R4 ;  /* 0x000000e546047223 */ /* 0x000fe40000010004 */
[----:B------:R-:W-:Y:S02]  /*8d50*/  FFMA.FTZ R201, R200, R221, R201 ;  /* 0x000000ddc8c97223 */ /* 0x000fe400000100c9 */
[----:B------:R-:W-:-:S04]  /*8d60*/  FMUL.FTZ R5, R215, R88 ;  /* 0x00000058d7057220 */ /* 0x000fc80000410000 */
[----:B------:R-:W-:Y:S02]  /*8d70*/  FFMA.FTZ R200, R154, -R5, R225 ;  /* 0x800000059ac87223 */ /* 0x000fe400000100e1 */
[----:B------:R-:W-:Y:S01]  /*8d80*/  FFMA.FTZ R225, R186, R201, R199 ;  /* 0x000000c9bae17223 */ /* 0x000fe200000100c7 */
[----:B------:R-:W-:Y:S02]  /*8d90*/  PRMT R199, RZ, 0x5410, R104 ;  /* 0x00005410ffc77816 */ /* 0x000fe40000000068 */
[----:B------:R-:W-:Y:S01]  /*8da0*/  PRMT R186, RZ, 0x5410, R105 ;  /* 0x00005410ffba7816 */ /* 0x000fe20000000069 */
[----:B------:R-:W-:Y:S02]  /*8db0*/  FFMA.FTZ R227, R187, R225, R194 ;  /* 0x000000e1bbe37223 */ /* 0x000fe400000100c2 */
[----:B------:R-:W-:Y:S02]  /*8dc0*/  FMUL.FTZ R6, R199, R86 ;  /* 0x00000056c7067220 */ /* 0x000fe40000410000 */
[----:B------:R-:W-:-:S02]  /*8dd0*/  FMUL.FTZ R5, R186, R87 ;  /* 0x00000057ba057220 */ /* 0x000fc40000410000 */
[----:B------:R-:W-:Y:S02]  /*8de0*/  FFMA.FTZ R187, R158, -R6, R229 ;  /* 0x800000069ebb7223 */ /* 0x000fe400000100e5 */
[----:B------:R-:W-:Y:S01]  /*8df0*/  FFMA.FTZ R229, R188, R227, R193 ;  /* 0x000000e3bce57223 */ /* 0x000fe200000100c1 */
[----:B------:R-:W-:Y:S01]  /*8e00*/  PRMT R193, RZ, 0x5410, R102 ;  /* 0x00005410ffc17816 */ /* 0x000fe20000000066 */
[----:B------:R-:W-:Y:S01]  /*8e10*/  FFMA.FTZ R194, R156, -R5, R231 ;  /* 0x800000059cc27223 */ /* 0x000fe200000100e7 */
[----:B------:R-:W-:Y:S01]  /*8e20*/  PRMT R188, RZ, 0x5410, R103 ;  /* 0x00005410ffbc7816 */ /* 0x000fe20000000067 */
[----:B------:R-:W-:Y:S02]  /*8e30*/  FFMA.FTZ R189, R189, R229, R196 ;  /* 0x000000e5bdbd7223 */ /* 0x000fe400000100c4 */
[----:B------:R-:W-:Y:S02]  /*8e40*/  FMUL.FTZ R6, R193, R84 ;  /* 0x00000054c1067220 */ /* 0x000fe40000410000 */
[----:B------:R-:W-:Y:S01]  /*8e50*/  FFMA.FTZ R231, R190, R189, R195 ;  /* 0x000000bdbee77223 */ /* 0x000fe200000100c3 */
[----:B------:R-:W-:Y:S01]  /*8e60*/  PRMT R195, RZ, 0x5410, R100 ;  /* 0x00005410ffc37816 */ /* 0x000fe20000000064 */
[----:B------:R-:W-:Y:S01]  /*8e70*/  FFMA.FTZ R5, R69, R216, R4 ;  /* 0x000000d845057223 */ /* 0x000fe20000010004 */
[----:B------:R-:W-:Y:S01]  /*8e80*/  PRMT R190, RZ, 0x5410, R101 ;  /* 0x00005410ffbe7816 */ /* 0x000fe20000000065 */
[----:B------:R-:W-:-:S02]  /*8e90*/  FFMA.FTZ R191, R191, R231, R198 ;  /* 0x000000e7bfbf7223 */ /* 0x000fc400000100c6 */
[----:B------:R-:W-:Y:S02]  /*8ea0*/  FFMA.FTZ R196, R161, -R6, R212 ;  /* 0x80000006a1c47223 */ /* 0x000fe400000100d4 */
[----:B------:R-:W-:Y:S02]  /*8eb0*/  FFMA.FTZ R212, R68, R212, R5 ;  /* 0x000000d444d47223 */ /* 0x000fe40000010005 */
[----:B------:R-:W-:Y:S01]  /*8ec0*/  FFMA.FTZ R197, R192, R191, R197 ;  /* 0x000000bfc0c57223 */ /* 0x000fe200000100c5 */
[----:B------:R-:W-:Y:S01]  /*8ed0*/  PRMT R192, RZ, 0x5410, R99 ;  /* 0x00005410ffc07816 */ /* 0x000fe20000000063 */
[----:B------:R-:W-:Y:S02]  /*8ee0*/  FMUL.FTZ R6, R195, R82 ;  /* 0x00000052c3067220 */ /* 0x000fe40000410000 */
[----:B------:R-:W-:Y:S02]  /*8ef0*/  FFMA.FTZ R5, R67, R223, R212 ;  /* 0x000000df43057223 */ /* 0x000fe400000100d4 */
[----:B------:R-:W-:-:S02]  /*8f00*/  FMUL.FTZ R7, R188, R85 ;  /* 0x00000055bc077220 */ /* 0x000fc40000410000 */
[----:B------:R-:W-:Y:S02]  /*8f10*/  FFMA.FTZ R198, R167, -R6, R210 ;  /* 0x80000006a7c67223 */ /* 0x000fe400000100d2 */
[----:B------:R-:W-:Y:S01]  /*8f20*/  FFMA.FTZ R210, R66, R210, R5 ;  /* 0x000000d242d27223 */ /* 0x000fe20000010005 */
[----:B------:R-:W-:Y:S01]  /*8f30*/  HFMA2.MMA R5, -RZ, RZ, 0, 0 ;  /* 0x00000000ff057435 */ /* 0x000fe200000001ff */
[----:B------:R-:W-:Y:S02]  /*8f40*/  FMUL.FTZ R202, R192, R81 ;  /* 0x00000051c0ca7220 */ /* 0x000fe40000410000 */
[----:B------:R-:W-:Y:S02]  /*8f50*/  FMUL.FTZ R4, R190, R83 ;  /* 0x00000053be047220 */ /* 0x000fe40000410000 */
[----:B------:R-:W-:Y:S02]  /*8f60*/  FFMA.FTZ R216, R160, -R7, R216 ;  /* 0x80000007a0d87223 */ /* 0x000fe400000100d8 */
[----:B------:R-:W-:-:S02]  /*8f70*/  FFMA.FTZ R202, R168, -R202, R219 ;  /* 0x800000caa8ca7223 */ /* 0x000fc400000100db */
[----:B------:R-:W-:Y:S01]  /*8f80*/  FFMA.FTZ R7, R65, R219, R210 ;  /* 0x000000db41077223 */ /* 0x000fe200000100d2 */
[----:B------:R-:W-:Y:S01]  /*8f90*/  PRMT R219, RZ, 0x5410, R98 ;  /* 0x00005410ffdb7816 */ /* 0x000fe20000000062 */
[----:B------:R-:W-:Y:S02]  /*8fa0*/  FFMA.FTZ R223, R162, -R4, R223 ;  /* 0x80000004a2df7223 */ /* 0x000fe400000100df */
[----:B------:R-:W-:Y:S02]  /*8fb0*/  IMAD R6, R146, c[0x0][0x298], RZ ;  /* 0x0000a60092067a24 */ /* 0x000fe400078e02ff */
[----:B------:R-:W-:Y:S02]  /*8fc0*/  IMAD.MOV.U32 R4, RZ, RZ, R147 ;  /* 0x000000ffff047224 */ /* 0x000fe400078e0093 */
[----:B------:R-:W-:Y:S01]  /*8fd0*/  FFMA.FTZ R233, R183, R197, R184 ;  /* 0x000000c5b7e97223 */ /* 0x000fe200000100b8 */
[----:B------:R-:W-:Y:S01]  /*8fe0*/  PRMT R184, RZ, 0x5410, R97 ;  /* 0x00005410ffb87816 */ /* 0x000fe20000000061 */
[----:B------:R-:W-:-:S02]  /*8ff0*/  FMUL.FTZ R183, R219, R80 ;  /* 0x00000050dbb77220 */ /* 0x000fc40000410000 */
[----:B------:R-:W-:-:S04]  /*9000*/  IMAD.WIDE.U32 R4, R155, c[0x0][0x298], R4 ;  /* 0x0000a6009b047a25 */ /* 0x000fc800078e0004 */
[----:B------:R-:W-:Y:S02]  /*9010*/  IMAD R235, R155, c[0x0][0x29c], R6 ;  /* 0x0000a7009beb7a24 */ /* 0x000fe400078e0206 */
[----:B------:R-:W-:Y:S02]  /*9020*/  FFMA.FTZ R183, R169, -R183, R206 ;  /* 0x800000b7a9b77223 */ /* 0x000fe400000100ce */
[----:B------:R-:W-:Y:S01]  /*9030*/  FMUL.FTZ R6, R184, R79 ;  /* 0x0000004fb8067220 */ /* 0x000fe20000410000 */
[----:B------:R-:W-:Y:S01]  /*9040*/  IADD3 R5, R5, R235, RZ ;  /* 0x000000eb05057210 */ /* 0x000fe20007ffe0ff */
[----:B------:R-:W-:Y:S02]  /*9050*/  FFMA.FTZ R206, R64, R206, R7 ;  /* 0x000000ce40ce7223 */ /* 0x000fe40000010007 */
[----:B------:R-:W-:Y:S01]  /*9060*/  FFMA.FTZ R235, R177, R233, R180 ;  /* 0x000000e9b1eb7223 */ /* 0x000fe200000100b4 */
[----:B------:R-:W-:Y:S01]  /*9070*/  PRMT R180, RZ, 0x5410, R95 ;  /* 0x00005410ffb47816 */ /* 0x000fe2000000005f */
[----:B------:R-:W-:-:S02]  /*9080*/  FFMA.FTZ R177, R170, -R6, R213 ;  /* 0x80000006aab17223 */ /* 0x000fc400000100d5 */
[----:B------:R-:W-:Y:S01]  /*9090*/  FFMA.FTZ R7, R63, R213, R206 ;  /* 0x000000d53f077223 */ /* 0x000fe200000100ce */
[----:B------:R-:W-:Y:S01]  /*90a0*/  PRMT R213, RZ, 0x5410, R96 ;  /* 0x00005410ffd57816 */ /* 0x000fe20000000060 */
[----:B------:R-:W-:Y:S02]  /*90b0*/  FFMA.FTZ R179, R179, R235, R182 ;  /* 0x000000ebb3b37223 */ /* 0x000fe400000100b6 */
[----:B------:R-:W-:Y:S02]  /*90c0*/  IMAD R6, R166, c[0x0][0x2a0], RZ ;  /* 0x0000a800a6067a24 */ /* 0x000fe400078e02ff */
[----:B------:R-:W-:Y:S02]  /*90d0*/  FMUL.FTZ R182, R213, R78 ;  /* 0x0000004ed5b67220 */ /* 0x000fe40000410000 */
[----:B------:R-:W-:Y:S02]  /*90e0*/  FFMA.FTZ R181, R22, R179, R181 ;  /* 0x000000b316b57223 */ /* 0x000fe400000100b5 */
[----:B------:R-:W-:-:S02]  /*90f0*/  IMAD R239, R153, c[0x0][0x2a4], R6 ;  /* 0x0000a90099ef7a24 */ /* 0x000fc400078e0206 */
[----:B------:R-:W-:Y:S02]  /*9100*/  FMUL.FTZ R206, R180, R77 ;  /* 0x0000004db4ce7220 */ /* 0x000fe40000410000 */
[----:B------:R-:W-:Y:S02]  /*9110*/  FFMA.FTZ R6, R62, R204, R7 ;  /* 0x000000cc3e067223 */ /* 0x000fe40000010007 */
[----:B------:R-:W-:-:S04]  /*9120*/  IMAD.WIDE.U32 R4, R153, c[0x0][0x2a0], R4 ;  /* 0x0000a80099047a25 */ /* 0x000fc800078e0004 */
[----:B------:R-:W-:Y:S01]  /*9130*/  FFMA.FTZ R204, R171, -R182, R204 ;  /* 0x800000b6abcc7223 */ /* 0x000fe200000100cc */
[----:B------:R-:W-:Y:S01]  /*9140*/  IADD3 R22, P1, R8, R4, RZ ;  /* 0x0000000408167210 */ /* 0x000fe20007f3e0ff */
[----:B------:R-:W-:Y:S02]  /*9150*/  FFMA.FTZ R237, R23, R181, R178 ;  /* 0x000000b517ed7223 */ /* 0x000fe400000100b2 */
[----:B------:R-:W-:Y:S02]  /*9160*/  FFMA.FTZ R182, R172, -R206, R211 ;  /* 0x800000ceacb67223 */ /* 0x000fe400000100d3 */
[----:B------:R-:W-:Y:S01]  /*9170*/  FFMA.FTZ R206, R61, R211, R6 ;  /* 0x000000d33dce7223 */ /* 0x000fe20000010006 */
[----:B------:R-:W-:Y:S01]  /*9180*/  LEA R6, P0, R4, c[0x0][0x318], 0x2 ;  /* 0x0000c60004067a11 */ /* 0x000fe200078010ff */
[----:B------:R-:W-:Y:S01]  /*9190*/  IMAD.IADD R239, R5, 0x1, R239 ;  /* 0x0000000105ef7824 */ /* 0x000fe200078e02ef */
[----:B------:R-:W-:Y:S01]  /*91a0*/  PRMT R211, RZ, 0x5410, R94 ;  /* 0x00005410ffd37816 */ /* 0x000fe2000000005e */
[----:B------:R-:W-:-:S02]  /*91b0*/  FMUL.FTZ R23, R237, R88 ;  /* 0x00000058ed177220 */ /* 0x000fc40000410000 */
[----:B------:R-:W-:Y:S01]  /*91c0*/  FMUL.FTZ R241, R181, R87 ;  /* 0x00000057b5f17220 */ /* 0x000fe20000410000 */
[----:B------:R-:W-:Y:S01]  /*91d0*/  LEA.HI.X R7, R4, c[0x0][0x31c], R239, 0x2, P0 ;  /* 0x0000c70004077a11 */ /* 0x000fe200000f14ef */
[----:B------:R-:W-:Y:S02]  /*91e0*/  FMUL.FTZ R208, R211, R76 ;  /* 0x0000004cd3d07220 */ /* 0x000fe40000410000 */
[----:B------:R-:W-:Y:S02]  /*91f0*/  FFMA.FTZ R4, R200, R23, RZ ;  /* 0x00000017c8047223 */ /* 0x000fe400000100ff */
[----:B------:R-:W-:Y:S01]  /*9200*/  FFMA.FTZ R210, R60, R207, R206 ;  /* 0x000000cf3cd27223 */ /* 0x000fe200000100ce */
[----:B------:R-:W-:Y:S01]  /*9210*/  PRMT R206, RZ, 0x5410, R93 ;  /* 0x00005410ffce7816 */ /* 0x000fe2000000005d */
[----:B------:R-:W-:Y:S01]  /*9220*/  FFMA.FTZ R178, R173, -R208, R207 ;  /* 0x800000d0adb27223 */ /* 0x000fe200000100cf */
[----:B------:R-:W-:Y:S01]  /*9230*/  PRMT R207, RZ, 0x5410, R92 ;  /* 0x00005410ffcf7816 */ /* 0x000fe2000000005c */
[----:B------:R-:W-:-:S02]  /*9240*/  FMUL.FTZ R218, R179, R86 ;  /* 0x00000056b3da7220 */ /* 0x000fc40000410000 */
[----:B------:R-:W-:Y:S02]  /*9250*/  FFMA.FTZ R4, R194, R241, R4 ;  /* 0x000000f1c2047223 */ /* 0x000fe40000010004 */
[----:B------:R-:W-:Y:S02]  /*9260*/  FMUL.FTZ R245, R235, R85 ;  /* 0x00000055ebf57220 */ /* 0x000fe40000410000 */
[----:B------:R-:W-:Y:S02]  /*9270*/  FFMA.FTZ R5, R187, R218, R4 ;  /* 0x000000dabb057223 */ /* 0x000fe40000010004 */
[----:B------:R-:W-:Y:S02]  /*9280*/  FMUL.FTZ R208, R206, R75 ;  /* 0x0000004bced07220 */ /* 0x000fe40000410000 */
[----:B------:R-:W-:Y:S02]  /*9290*/  FMUL.FTZ R212, R207, R74 ;  /* 0x0000004acfd47220 */ /* 0x000fe40000410000 */
[----:B------:R-:W-:-:S02]  /*92a0*/  FFMA.FTZ R210, R59, R205, R210 ;  /* 0x000000cd3bd27223 */ /* 0x000fc400000100d2 */
[----:B------:R-:W-:Y:S02]  /*92b0*/  FMUL.FTZ R4, R233, R84 ;  /* 0x00000054e9047220 */ /* 0x000fe40000410000 */
[----:B------:R-:W-:Y:S02]  /*92c0*/  FFMA.FTZ R5, R216, R245, R5 ;  /* 0x000000f5d8057223 */ /* 0x000fe40000010005 */
[----:B------:R-:W-:Y:S02]  /*92d0*/  FFMA.FTZ R208, R174, -R208, R205 ;  /* 0x800000d0aed07223 */ /* 0x000fe400000100cd */
[----:B------:R-:W-:Y:S01]  /*92e0*/  FFMA.FTZ R205, R175, -R212, R203 ;  /* 0x800000d4afcd7223 */ /* 0x000fe200000100cb */
[----:B------:R-:W-:Y:S01]  /*92f0*/  LEA.HI.SX32 R212, R144, R144, 0x1b ;  /* 0x0000009090d47211 */ /* 0x000fe200078fdaff */
[----:B------:R-:W-:Y:S02]  /*9300*/  FFMA.FTZ R203, R58, R203, R210 ;  /* 0x000000cb3acb7223 */ /* 0x000fe400000100d2 */
[----:B------:R-:W-:-:S02]  /*9310*/  FMUL.FTZ R243, R197, R83 ;  /* 0x00000053c5f37220 */ /* 0x000fc40000410000 */
[----:B------:R-:W-:Y:S02]  /*9320*/  FFMA.FTZ R210, R196, R4, R5 ;  /* 0x00000004c4d27223 */ /* 0x000fe40000010005 */
[-C--:B------:R-:W-:Y:S02]  /*9330*/  FMUL.FTZ R249, R190, R243.reuse ;  /* 0x000000f3bef97220 */ /* 0x080fe40000410000 */
[----:B------:R-:W-:Y:S02]  /*9340*/  FMUL.FTZ R214, R191, R82 ;  /* 0x00000052bfd67220 */ /* 0x000fe40000410000 */
[----:B------:R-:W-:Y:S01]  /*9350*/  FFMA.FTZ R243, R223, R243, R210 ;  /* 0x000000f3dff37223 */ /* 0x000fe200000100d2 */
[----:B------:R-:W-:Y:S01]  /*9360*/  PRMT R210, RZ, 0x5410, R90 ;  /* 0x00005410ffd27816 */ /* 0x000fe2000000005a */
[----:B------:R0:W-:Y:S01]  /*9370*/  STS [R212.X4+0x864], R249 ;  /* 0x000864f9d4007388 */ /* 0x0001e20000004800 */
[-C--:B------:R-:W-:Y:S02]  /*9380*/  FMUL.FTZ R220, R195, R214.reuse ;  /* 0x000000d6c3dc7220 */ /* 0x080fe40000410000 */
[----:B------:R-:W-:-:S02]  /*9390*/  FFMA.FTZ R251, R198, R214, R243 ;  /* 0x000000d6c6fb7223 */ /* 0x000fc400000100f3 */
[----:B------:R-:W-:Y:S01]  /*93a0*/  FMUL.FTZ R243, R209, R73 ;  /* 0x00000049d1f37220 */ /* 0x000fe20000410000 */
[----:B------:R2:W-:Y:S01]  /*93b0*/  STS [R212.X4+0x868], R220 ;  /* 0x000868dcd4007388 */ /* 0x0005e20000004800 */
[----:B------:R-:W-:Y:S02]  /*93c0*/  FMUL.FTZ R214, R217, R74 ;  /* 0x0000004ad9d67220 */ /* 0x000fe40000410000 */
[----:B-1----:R-:W-:Y:S02]  /*93d0*/  FMUL.FTZ R20, R210, R243 ;  /* 0x000000f3d2147220 */ /* 0x002fe40000410000 */
[----:B0-----:R-:W-:Y:S02]  /*93e0*/  FMUL.FTZ R249, R231, R81 ;  /* 0x00000051e7f97220 */ /* 0x001fe40000410000 */
[----:B------:R-:W-:Y:S01]  /*93f0*/  FMUL.FTZ R224, R189, R80 ;  /* 0x00000050bde07220 */ /* 0x000fe20000410000 */
[----:B------:R0:W-:Y:S01]  /*9400*/  STS [R212.X4+0x88c], R20 ;  /* 0x00088c14d4007388 */ /* 0x0001e20000004800 */
[----:B------:R-:W-:Y:S01]  /*9410*/  FMUL.FTZ R247, R193, R4 ;  /* 0x00000004c1f77220 */ /* 0x000fe20000410000 */
[----:B------:R-:W-:Y:S01]  /*9420*/  IADD3 R4, R141, -c[0x0][0x174], RZ ;  /* 0x80005d008d047a10 */ /* 0x000fe20007ffe0ff */
[----:B------:R-:W-:-:S02]  /*9430*/  FMUL.FTZ R222, R192, R249 ;  /* 0x000000f9c0de7220 */ /* 0x000fc40000410000 */
[----:B------:R-:W-:Y:S01]  /*9440*/  FMUL.FTZ R21, R199, R218 ;  /* 0x000000dac7157220 */ /* 0x000fe20000410000 */
[----:B------:R-:W-:Y:S01]  /*9450*/  IADD3 R218, -R8, c[0x0][0x168], -R147 ;  /* 0x00005a0008da7a10 */ /* 0x000fe20007ffe993 */
[----:B--2---:R-:W-:Y:S01]  /*9460*/  FMUL.FTZ R220, R207, R214 ;  /* 0x000000d6cfdc7220 */ /* 0x004fe20000410000 */
[----:B------:R1:W-:Y:S01]  /*9470*/  STS [R212.X4+0x860], R247 ;  /* 0x000860f7d4007388 */ /* 0x0003e20000004800 */
[-C--:B------:R-:W-:Y:S01]  /*9480*/  FMUL.FTZ R226, R219, R224.reuse ;  /* 0x000000e0dbe27220 */ /* 0x080fe20000410000 */
[----:B------:R-:W-:Y:S01]  /*9490*/  ISETP.GE.AND P0, PT, R218, 0x1, PT ;  /* 0x00000001da00780c */ /* 0x000fe20003f06270 */
[----:B0-----:R-:W-:Y:S01]  /*94a0*/  FFMA.FTZ R20, R202, R249, R251 ;  /* 0x000000f9ca147223 */ /* 0x001fe200000100fb */
[----:B------:R0:W-:Y:S01]  /*94b0*/  STS [R212.X4+0x888], R220 ;  /* 0x000888dcd4007388 */ /* 0x0001e20000004800 */
[----:B------:R-:W-:Y:S02]  /*94c0*/  FMUL.FTZ R249, R229, R79 ;  /* 0x0000004fe5f97220 */ /* 0x000fe40000410000 */
[----:B------:R-:W-:Y:S01]  /*94d0*/  FFMA.FTZ R20, R183, R224, R20 ;  /* 0x000000e0b7147223 */ /* 0x000fe20000010014 */
[----:B------:R2:W-:Y:S01]  /*94e0*/  STS [R212.X4+0x86c], R222 ;  /* 0x00086cded4007388 */ /* 0x0005e20000004800 */
[----:B------:R-:W-:-:S02]  /*94f0*/  FMUL.FTZ R251, R184, R249 ;  /* 0x000000f9b8fb7220 */ /* 0x000fc40000410000 */
[----:B-1----:R-:W-:Y:S01]  /*9500*/  FMUL.FTZ R247, R188, R245 ;  /* 0x000000f5bcf77220 */ /* 0x002fe20000410000 */
[----:B------:R1:W-:Y:S01]  /*9510*/  STS [R212.X4+0x870], R226 ;  /* 0x000870e2d4007388 */ /* 0x0003e20000004800 */
[----:B------:R-:W-:Y:S02]  /*9520*/  FFMA.FTZ R249, R177, R249, R20 ;  /* 0x000000f9b1f97223 */ /* 0x000fe40000010014 */
[----:B------:R-:W-:Y:S01]  /*9530*/  FMUL.FTZ R245, R221, R75 ;  /* 0x0000004bddf57220 */ /* 0x000fe20000410000 */
[----:B------:R3:W-:Y:S01]  /*9540*/  STS [R212.X4+0x85c], R247 ;  /* 0x00085cf7d4007388 */ /* 0x0007e20000004800 */
[----:B0-----:R-:W-:Y:S02]  /*9550*/  FMUL.FTZ R220, R201, R76 ;  /* 0x0000004cc9dc7220 */ /* 0x001fe40000410000 */
[----:B--2---:R-:W-:Y:S01]  /*9560*/  FMUL.FTZ R222, R225, R77 ;  /* 0x0000004de1de7220 */ /* 0x004fe20000410000 */
[----:B------:R0:W-:Y:S01]  /*9570*/  STS [R212.X4+0x858], R21 ;  /* 0x00085815d4007388 */ /* 0x0001e20000004800 */
[----:B------:R-:W-:-:S02]  /*9580*/  FMUL.FTZ R20, R227, R78 ;  /* 0x0000004ee3147220 */ /* 0x000fc40000410000 */
[----:B------:R-:W-:Y:S01]  /*9590*/  FMUL.FTZ R228, R206, R245 ;  /* 0x000000f5cee47220 */ /* 0x000fe20000410000 */
[----:B------:R2:W-:Y:S01]  /*95a0*/  STS [R212.X4+0x874], R251 ;  /* 0x000874fbd4007388 */ /* 0x0005e20000004800 */
[----:B-1----:R-:W-:Y:S02]  /*95b0*/  FMUL.FTZ R226, R211, R220 ;  /* 0x000000dcd3e27220 */ /* 0x002fe40000410000 */
[----:B------:R-:W-:Y:S01]  /*95c0*/  FMUL.FTZ R241, R186, R241 ;  /* 0x000000f1baf17220 */ /* 0x000fe20000410000 */
[----:B------:R2:W-:Y:S01]  /*95d0*/  STS [R212.X4+0x884], R228 ;  /* 0x000884e4d4007388 */ /* 0x0005e20000004800 */
[----:B------:R-:W-:Y:S02]  /*95e0*/  FMUL.FTZ R224, R180, R222 ;  /* 0x000000deb4e07220 */ /* 0x000fe40000410000 */
[-C--:B---3--:R-:W-:Y:S01]  /*95f0*/  FMUL.FTZ R247, R213, R20.reuse ;  /* 0x00000014d5f77220 */ /* 0x088fe20000410000 */
[----:B------:R2:W-:Y:S01]  /*9600*/  STS [R212.X4+0x880], R226 ;  /* 0x000880e2d4007388 */ /* 0x0005e20000004800 */
[----:B0-----:R-:W-:Y:S01]  /*9610*/  FMUL.FTZ R21, R215, R23 ;  /* 0x00000017d7157220 */ /* 0x001fe20000410000 */
[----:B------:R-:W-:Y:S01]  /*9620*/  IADD3.X R23, R9, R239, RZ, P1, !PT ;  /* 0x000000ef09177210 */ /* 0x000fe20000ffe4ff */
[----:B------:R-:W-:Y:S01]  /*9630*/  IMAD R5, R4, -0x400, RZ ;  /* 0xfffffc0004057824 */ /* 0x000fe200078e02ff */
[----:B------:R2:W-:Y:S01]  /*9640*/  STS [R212.X4+0x854], R241 ;  /* 0x000854f1d4007388 */ /* 0x0005e20000004800 */
[----:B------:R-:W-:-:S02]  /*9650*/  FFMA.FTZ R249, R204, R20, R249 ;  /* 0x00000014ccf97223 */ /* 0x000fc400000100f9 */
[----:B------:R-:W-:Y:S01]  /*9660*/  IMAD.WIDE R4, R5, 0x4, R6 ;  /* 0x0000000405047825 */ /* 0x000fe200078e0206 */
        /* <DEDUP_REMOVED lines=10> */
[----:B------:R-:W-:-:S04]  /*9710*/  LEA R20, P0, R22, c[0x0][0x318], 0x2 ;  /* 0x0000c60016147a11 */ /* 0x000fc800078010ff */
[----:B------:R-:W-:-:S04]  /*9720*/  IADD3 R21, R23, R21, RZ ;  /* 0x0000001517157210 */ /* 0x000fc80007ffe0ff */
[----:B------:R-:W-:-:S05]  /*9730*/  LEA.HI.X R21, R22, c[0x0][0x31c], R21, 0x2, P0 ;  /* 0x0000c70016157a11 */ /* 0x000fca00000f1415 */
[----:B0-----:R0:W-:Y:S02]  /*9740*/  RED.E.ADD.F32.FTZ.RN.STRONG.GPU [R20.64], R239 ;  /* 0x000000ef1400798e */ /* 0x0011e4000c10e78a */
.L_x_3243:
[----:B--2---:R-:W-:Y:S05]  /*9750*/  BSYNC B0 ;  /* 0x0000000000007941 */ /* 0x004fea0003800000 */
.L_x_3242:
[----:B------:R-:W-:Y:S01]  /*9760*/  USHF.L.U32 UR18, UR5, 0x2, URZ ;  /* 0x0000000205127899 */ /* 0x000fe2000800063f */
[----:B------:R-:W-:Y:S01]  /*9770*/  LEA R6, P0, R91, R6, 0x2 ;  /* 0x000000065b067211 */ /* 0x000fe200078010ff */
[----:B------:R-:W-:Y:S01]  /*9780*/  FFMA.FTZ R249, R182, R222, R249 ;  /* 0x000000deb6f97223 */ /* 0x000fe200000100f9 */
[----:B0-----:R-:W-:Y:S01]  /*9790*/  IADD3 R20, R147, 0x40, RZ ;  /* 0x0000004093147810 */ /* 0x001fe20007ffe0ff */
[----:B------:R-:W-:Y:S01]  /*97a0*/  USHF.L.U64.HI UR7, UR5, 0x2, UR6 ;  /* 0x0000000205077899 */ /* 0x000fe20008010206 */
[----:B------:R-:W-:Y:S01]  /*97b0*/  LEA.HI.X R7, R91, R7, R89, 0x2, P0 ;  /* 0x000000075b077211 */ /* 0x000fe200000f1459 */
[----:B------:R-:W-:Y:S01]  /*97c0*/  IMAD.U32 R21, RZ, RZ, UR18 ;  /* 0x00000012ff157e24 */ /* 0x000fe2000f8e00ff */
[----:B------:R-:W-:Y:S01]  /*97d0*/  ISETP.GE.AND P0, PT, R218, 0x41, PT ;  /* 0x00000041da00780c */ /* 0x000fe20003f06270 */
[----:B------:R-:W-:Y:S01]  /*97e0*/  FFMA.FTZ R249, R178, R220, R249 ;  /* 0x000000dcb2f97223 */ /* 0x000fe200000100f9 */
[----:B------:R-:W-:Y:S01]  /*97f0*/  ULDC.64 UR8, c[0x0][0x2b0] ;  /* 0x0000ac0000087ab9 */ /* 0x000fe20000000a00 */
[----:B------:R-:W-:Y:S01]  /*9800*/  IMAD.WIDE.U32 R6, R21, c[0x0][0x2b0], R6 ;  /* 0x0000ac0015067a25 */ /* 0x000fe200078e0006 */
[----:B------:R-:W-:Y:S01]  /*9810*/  LEA.HI.SX32 R21, R20, R147, 0x1b ;  /* 0x0000009314157211 */ /* 0x000fe200078fdaff */
[----:B------:R-:W-:Y:S01]  /*9820*/  UIMAD UR7, UR7, UR8, URZ ;  /* 0x00000008070772a4 */ /* 0x000fe2000f8e023f */
[----:B------:R-:W-:Y:S01]  /*9830*/  BSSY B0, `(.L_x_3244) ;  /* 0x0000013000007945 */ /* 0x000fe20003800000 */
[----:B------:R-:W-:-:S02]  /*9840*/  FMUL.FTZ R22, R210, R73 ;  /* 0x00000049d2167220 */ /* 0x000fc40000410000 */
[----:B------:R-:W-:Y:S01]  /*9850*/  FFMA.FTZ R249, R208, R245, R249 ;  /* 0x000000f5d0f97223 */ /* 0x000fe200000100f9 */
[----:B------:R-:W0:Y:S01]  /*9860*/  LDS R21, [R21.X4+0x950] ;  /* 0x0009500015157984 */ /* 0x000e220000004800 */
[----:B------:R-:W-:Y:S01]  /*9870*/  FFMA.FTZ R22, R176, -R22, R185 ;  /* 0x80000016b0167223 */ /* 0x000fe200000100b9 */
[----:B------:R-:W-:Y:S01]  /*9880*/  UIMAD UR7, UR18, UR9, UR7 ;  /* 0x00000009120772a4 */ /* 0x000fe2000f8e0207 */
[----:B------:R-:W-:Y:S02]  /*9890*/  FFMA.FTZ R249, R205, R214, R249 ;  /* 0x000000d6cdf97223 */ /* 0x000fe400000100f9 */
[----:B------:R-:W-:Y:S02]  /*98a0*/  FMUL.FTZ R212, R56, R185 ;  /* 0x000000b938d47220 */ /* 0x000fe40000410000 */
[----:B------:R-:W-:Y:S01]  /*98b0*/  FMUL.FTZ R152, R22, R243 ;  /* 0x000000f316987220 */ /* 0x000fe20000410000 */
[----:B------:R-:W-:Y:S01]  /*98c0*/  IADD3 R7, R7, UR7, RZ ;  /* 0x0000000707077c10 */ /* 0x000fe2000fffe0ff */
[----:B------:R-:W-:Y:S01]  /*98d0*/  FADD.FTZ R203, R203, R212 ;  /* 0x000000d4cbcb7221 */ /* 0x000fe20000010000 */
[----:B------:R-:W-:Y:S01]  /*98e0*/  IADD3 R212, R147, 0xc0, RZ ;  /* 0x000000c093d47810 */ /* 0x000fe20007ffe0ff */
[----:B------:R-:W-:Y:S01]  /*98f0*/  FADD.FTZ R20, R249, R152 ;  /* 0x00000098f9147221 */ /* 0x000fe20000010000 */
[----:B------:R-:W-:Y:S01]  /*9900*/  IADD3 R152, R147, 0x80, RZ ;  /* 0x0000008093987810 */ /* 0x000fe20007ffe0ff */
[----:B------:R-:W-:Y:S05]  /*9910*/  @!P0 BRA `(.L_x_3245) ;  /* 0x0000004000008947 */ /* 0x000fea0003800000 */
[----:B------:R-:W-:-:S05]  /*9920*/  MOV R23, UR18 ;  /* 0x0000001200177c02 */ /* 0x000fca0008000f00 */
[----:B------:R-:W-:-:S05]  /*9930*/  IMAD.WIDE.U32 R4, R23, c[0x0][0x2b0], R4 ;  /* 0x0000ac0017047a25 */ /* 0x000fca00078e0004 */
[----:B------:R-:W-:-:S05]  /*9940*/  IADD3 R5, R5, UR7, RZ ;  /* 0x0000000705057c10 */ /* 0x000fca000fffe0ff */
[----:B0-----:R0:W-:Y:S02]  /*9950*/  RED.E.ADD.F32.FTZ.RN.STRONG.GPU [R4.64+-0xf00], R21 ;  /* 0xfff100150400798e */ /* 0x0011e4000c10e78a */
.L_x_3245:
[----:B------:R-:W-:Y:S05]  /*9960*/  BSYNC B0 ;  /* 0x0000000000007941 */ /* 0x000fea0003800000 */
.L_x_3244:
        /* <DEDUP_REMOVED lines=14> */
.L_x_3247:
[----:B0-----:R-:W-:Y:S05]  /*9a50*/  BSYNC B0 ;  /* 0x0000000000007941 */ /* 0x001fea0003800000 */
.L_x_3246:
[----:B-1----:R0:W1:Y:S01]  /*9a60*/  LDS R5, [R212.X4+0xb50] ;  /* 0x000b5000d4057984 */ /* 0x0020620000004800 */
[----:B------:R-:W-:Y:S01]  /*9a70*/  BSSY B0, `(.L_x_3248) ;  /* 0x0000005000007945 */ /* 0x000fe20003800000 */
[----:B------:R-:W-:Y:S02]  /*9a80*/  IADD3 R152, R147, 0x140, RZ ;  /* 0x0000014093987810 */ /* 0x000fe40007ffe0ff */
[----:B------:R-:W-:Y:S01]  /*9a90*/  LEA.HI.SX32 R4, R4, R147, 0x1b ;  /* 0x0000009304047211 */ /* 0x000fe200078fdaff */
[----:B------:R-:W-:Y:S05]  /*9aa0*/  @!P0 BRA `(.L_x_3249) ;  /* 0x0000001000008947 */ /* 0x000fea0003800000 */
[----:B-1----:R1:W-:Y:S02]  /*9ab0*/  RED.E.ADD.F32.FTZ.RN.STRONG.GPU [R6.64+-0xd00], R5 ;  /* 0xfff300050600798e */ /* 0x0023e4000c10e78a */
.L_x_3249:
[----:B------:R-:W-:Y:S05]  /*9ac0*/  BSYNC B0 ;  /* 0x0000000000007941 */ /* 0x000fea0003800000 */
.L_x_3248:
[----:B-1----:R1:W2:Y:S01]  /*9ad0*/  LDS R5, [R4.X4+0xc50] ;  /* 0x000c500004057984 */ /* 0x0022a20000004800 */
[----:B------:R-:W-:Y:S01]  /*9ae0*/  BSSY B0, `(.L_x_3250) ;  /* 0x0000005000007945 */ /* 0x000fe20003800000 */
[----:B0-----:R-:W-:-:S02]  /*9af0*/  IADD3 R212, R147, 0x180, RZ ;  /* 0x0000018093d47810 */ /* 0x001fc40007ffe0ff */
[----:B------:R-:W-:Y:S01]  /*9b00*/  LEA.HI.SX32 R152, R152, R147, 0x1b ;  /* 0x0000009398987211 */ /* 0x000fe200078fdaff */
[----:B------:R-:W-:Y:S05]  /*9b10*/  @!P1 BRA `(.L_x_3251) ;  /* 0x0000001000009947 */ /* 0x000fea0003800000 */
[----:B--2---:R0:W-:Y:S02]  /*9b20*/  RED.E.ADD.F32.FTZ.RN.STRONG.GPU [R6.64+-0xc00], R5 ;  /* 0xfff400050600798e */ /* 0x0041e4000c10e78a */
.L_x_3251:
[----:B------:R-:W-:Y:S05]  /*9b30*/  BSYNC B0 ;  /* 0x0000000000007941 */ /* 0x000fea0003800000 */
.L_x_3250:
[----:B0-2---:R0:W2:Y:S01]  /*9b40*/  LDS R5, [R152.X4+0xd50] ;  /* 0x000d500098057984 */ /* 0x0050a20000004800 */
[----:B------:R-:W-:Y:S01]  /*9b50*/  BSSY B0, `(.L_x_3252) ;  /* 0x0000005000007945 */ /* 0x000fe20003800000 */
[----:B-1----:R-:W-:Y:S02]  /*9b60*/  IADD3 R4, R147, 0x1c0, RZ ;  /* 0x000001c093047810 */ /* 0x002fe40007ffe0ff */
[----:B------:R-:W-:Y:S01]  /*9b70*/  LEA.HI.SX32 R212, R212, R147, 0x1b ;  /* 0x00000093d4d47211 */ /* 0x000fe200078fdaff */
[----:B------:R-:W-:Y:S05]  /*9b80*/  @!P2 BRA `(.L_x_3253) ;  /* 0x000000100000a947 */ /* 0x000fea0003800000 */
[----:B--2---:R1:W-:Y:S02]  /*9b90*/  RED.E.ADD.F32.FTZ.RN.STRONG.GPU [R6.64+-0xb00], R5 ;  /* 0xfff500050600798e */ /* 0x0043e4000c10e78a */
.L_x_3253:
[----:B------:R-:W-:Y:S05]  /*9ba0*/  BSYNC B0 ;  /* 0x0000000000007941 */ /* 0x000fea0003800000 */
.L_x_3252:
[----:B-12---:R1:W2:Y:S01]  /*9bb0*/  LDS R5, [R212.X4+0xe50] ;  /* 0x000e5000d4057984 */ /* 0x0062a20000004800 */
[----:B------:R-:W-:Y:S01]  /*9bc0*/  BSSY B0, `(.L_x_3254) ;  /* 0x0000005000007945 */ /* 0x000fe20003800000 */
[----:B0-----:R-:W-:Y:S02]  /*9bd0*/  IADD3 R152, R147, 0x200, RZ ;  /* 0x0000020093987810 */ /* 0x001fe40007ffe0ff */
[----:B------:R-:W-:Y:S01]  /*9be0*/  LEA.HI.SX32 R4, R4, R147, 0x1b ;  /* 0x0000009304047211 */ /* 0x000fe200078fdaff */
[----:B------:R-:W-:Y:S05]  /*9bf0*/  @!P3 BRA `(.L_x_3255) ;  /* 0x000000100000b947 */ /* 0x000fea0003800000 */
[----:B--2---:R0:W-:Y:S02]  /*9c00*/  RED.E.ADD.F32.FTZ.RN.STRONG.GPU [R6.64+-0xa00], R5 ;  /* 0xfff600050600798e */ /* 0x0041e4000c10e78a */
.L_x_3255:
[----:B------:R-:W-:Y:S05]  /*9c10*/  BSYNC B0 ;  /* 0x0000000000007941 */ /* 0x000fea0003800000 */
.L_x_3254:
[----:B0-2---:R0:W2:Y:S01]  /*9c20*/  LDS R5, [R4.X4+0xf50] ;  /* 0x000f500004057984 */ /* 0x0050a20000004800 */
[----:B------:R-:W-:Y:S01]  /*9c30*/  BSSY B0, `(.L_x_3256) ;  /* 0x0000004000007945 */ /* 0x000fe20003800000 */
[----:B------:R-:W-:Y:S01]  /*9c40*/  LEA.HI.SX32 R21, R152, R147, 0x1b ;  /* 0x0000009398157211 */ /* 0x000fe200078fdaff */
[----:B------:R-:W-:Y:S05]  /*9c50*/  @!P4 BRA `(.L_x_3257) ;  /* 0x000000100000c947 */ /* 0x000fea0003800000 */
[----:B--2---:R2:W-:Y:S02]  /*9c60*/  RED.E.ADD.F32.FTZ.RN.STRONG.GPU [R6.64+-0x900], R5 ;  /* 0xfff700050600798e */ /* 0x0045e4000c10e78a */
.L_x_3257:
[----:B------:R-:W-:Y:S05]  /*9c70*/  BSYNC B0 ;  /* 0x0000000000007941 */ /* 0x000fea0003800000 */
.L_x_3256:
[----:B------:R-:W3:Y:S01]  /*9c80*/  LDS R21, [R21.X4+0x1050] ;  /* 0x0010500015157984 */ /* 0x000ee20000004800 */
[----:B------:R-:W-:Y:S01]  /*9c90*/  BSSY B0, `(.L_x_3258) ;  /* 0x0000005000007945 */ /* 0x000fe20003800000 */
[----:B0-----:R-:W-:-:S02]  /*9ca0*/  IADD3 R4, R147, 0x240, RZ ;  /* 0x0000024093047810 */ /* 0x001fc40007ffe0ff */
[----:B------:R-:W-:Y:S01]  /*9cb0*/  IADD3 R152, R147, 0x280, RZ ;  /* 0x0000028093987810 */ /* 0x000fe20007ffe0ff */
[----:B------:R-:W-:Y:S05]  /*9cc0*/  @!P5 BRA `(.L_x_3259) ;  /* 0x000000100000d947 */ /* 0x000fea0003800000 */
[----:B---3--:R0:W-:Y:S02]  /*9cd0*/  RED.E.ADD.F32.FTZ.RN.STRONG.GPU [R6.64+-0x800], R21 ;  /* 0xfff800150600798e */ /* 0x0081e4000c10e78a */
.L_x_3259:
[----:B------:R-:W-:Y:S05]  /*9ce0*/  BSYNC B0 ;  /* 0x0000000000007941 */ /* 0x000fea0003800000 */
.L_x_3258:
[-C--:B------:R-:W-:Y:S01]  /*9cf0*/  LEA.HI.SX32 R4, R4, R147.reuse, 0x1b ;  /* 0x0000009304047211 */ /* 0x080fe200078fdaff */
[----:B------:R-:W-:Y:S01]  /*9d00*/  BSSY B0, `(.L_x_3260) ;  /* 0x000000d000007945 */ /* 0x000fe20003800000 */
[----:B------:R-:W-:Y:S02]  /*9d10*/  ISETP.GE.AND P6, PT, R218, 0x241, PT ;  /* 0x00000241da00780c */ /* 0x000fe40003fc6270 */
[----:B-1----:R-:W-:Y:S01]  /*9d20*/  IADD3 R212, R147, 0x2c0, RZ ;  /* 0x000002c093d47810 */ /* 0x002fe20007ffe0ff */
        /* <DEDUP_REMOVED lines=10> */
.L_x_3261:
[----:B-1----:R-:W-:Y:S05]  /*9dd0*/  BSYNC B0 ;  /* 0x0000000000007941 */ /* 0x002fea0003800000 */
.L_x_3260:
[----:B--2---:R1:W2:Y:S01]  /*9de0*/  LDS R5, [R152.X4+0x1250] ;  /* 0x0012500098057984 */ /* 0x0042a20000004800 */
[----:B------:R-:W-:Y:S01]  /*9df0*/  BSSY B0, `(.L_x_3262) ;  /* 0x0000005000007945 */ /* 0x000fe20003800000 */
[----:B------:R-:W-:Y:S02]  /*9e00*/  IADD3 R4, R147, 0x300, RZ ;  /* 0x0000030093047810 */ /* 0x000fe40007ffe0ff */
[----:B------:R-:W-:Y:S01]  /*9e10*/  LEA.HI.SX32 R212, R212, R147, 0x1b ;  /* 0x00000093d4d47211 */ /* 0x000fe200078fdaff */
[----:B------:R-:W-:Y:S05]  /*9e20*/  @!P0 BRA `(.L_x_3263) ;  /* 0x0000001000008947 */ /* 0x000fea0003800000 */
[----:B--2---:R2:W-:Y:S02]  /*9e30*/  RED.E.ADD.F32.FTZ.RN.STRONG.GPU [R6.64+-0x600], R5 ;  /* 0xfffa00050600798e */ /* 0x0045e4000c10e78a */
.L_x_3263:
[----:B------:R-:W-:Y:S05]  /*9e40*/  BSYNC B0 ;  /* 0x0000000000007941 */ /* 0x000fea0003800000 */
.L_x_3262:
[----:B--2---:R2:W4:Y:S01]  /*9e50*/  LDS R5, [R212.X4+0x1350] ;  /* 0x00135000d4057984 */ /* 0x0045220000004800 */
[----:B------:R-:W-:Y:S01]  /*9e60*/  BSSY B0, `(.L_x_3264) ;  /* 0x0000005000007945 */ /* 0x000fe20003800000 */
[----:B-1----:R-:W-:-:S02]  /*9e70*/  IADD3 R152, R147, 0x340, RZ ;  /* 0x0000034093987810 */ /* 0x002fc40007ffe0ff */
[----:B------:R-:W-:Y:S01]  /*9e80*/  LEA.HI.SX32 R4, R4, R147, 0x1b ;  /* 0x0000009304047211 */ /* 0x000fe200078fdaff */
[----:B------:R-:W-:Y:S05]  /*9e90*/  @!P1 BRA `(.L_x_3265) ;  /* 0x0000001000009947 */ /* 0x000fea0003800000 */
[----:B----4-:R1:W-:Y:S02]  /*9ea0*/  RED.E.ADD.F32.FTZ.RN.STRONG.GPU [R6.64+-0x500], R5 ;  /* 0xfffb00050600798e */ /* 0x0103e4000c10e78a */
.L_x_3265:
[----:B------:R-:W-:Y:S05]  /*9eb0*/  BSYNC B0 ;  /* 0x0000000000007941 */ /* 0x000fea0003800000 */
.L_x_3264:
[----:B-1--4-:R1:W4:Y:S01]  /*9ec0*/  LDS R5, [R4.X4+0x1450] ;  /* 0x0014500004057984 */ /* 0x0123220000004800 */
[----:B------:R-:W-:Y:S01]  /*9ed0*/  BSSY B0, `(.L_x_3266) ;  /* 0x0000005000007945 */ /* 0x000fe20003800000 */
[----:B--2---:R-:W-:Y:S02]  /*9ee0*/  IADD3 R212, R147, 0x380, RZ ;  /* 0x0000038093d47810 */ /* 0x004fe40007ffe0ff */
[----:B------:R-:W-:Y:S01]  /*9ef0*/  LEA.HI.SX32 R152, R152, R147, 0x1b ;  /* 0x0000009398987211 */ /* 0x000fe200078fdaff */
[----:B------:R-:W-:Y:S05]  /*9f00*/  @!P2 BRA `(.L_x_3267) ;  /* 0x000000100000a947 */ /* 0x000fea0003800000 */
[----:B----4-:R2:W-:Y:S02]  /*9f10*/  RED.E.ADD.F32.FTZ.RN.STRONG.GPU [R6.64+-0x400], R5 ;  /* 0xfffc00050600798e */ /* 0x0105e4000c10e78a */
.L_x_3267:
[----:B------:R-:W-:Y:S05]  /*9f20*/  BSYNC B0 ;  /* 0x0000000000007941 */ /* 0x000fea0003800000 */
.L_x_3266:
[----:B--2-4-:R2:W4:Y:S01]  /*9f30*/  LDS R5, [R152.X4+0x1550] ;  /* 0x0015500098057984 */ /* 0x0145220000004800 */
[----:B------:R-:W-:Y:S01]  /*9f40*/  BSSY B0, `(.L_x_3268) ;  /* 0x0000005000007945 */ /* 0x000fe20003800000 */
[----:B-1----:R-:W-:Y:S02]  /*9f50*/  IADD3 R4, R147, 0x3c0, RZ ;  /* 0x000003c093047810 */ /* 0x002fe40007ffe0ff */
[----:B------:R-:W-:Y:S01]  /*9f60*/  LEA.HI.SX32 R212, R212, R147, 0x1b ;  /* 0x00000093d4d47211 */ /* 0x000fe200078fdaff */
[----:B------:R-:W-:Y:S05]  /*9f70*/  @!P3 BRA `(.L_x_3269) ;  /* 0x000000100000b947 */ /* 0x000fea0003800000 */
[----:B----4-:R1:W-:Y:S02]  /*9f80*/  RED.E.ADD.F32.FTZ.RN.STRONG.GPU [R6.64+-0x300], R5 ;  /* 0xfffd00050600798e */ /* 0x0103e4000c10e78a */
.L_x_3269:
[----:B------:R-:W-:Y:S05]  /*9f90*/  BSYNC B0 ;  /* 0x0000000000007941 */ /* 0x000fea0003800000 */
.L_x_3268:
[----:B-1--4-:R1:W4:Y:S01]  /*9fa0*/  LDS R5, [R212.X4+0x1650] ;  /* 0x00165000d4057984 */ /* 0x0123220000004800 */
[----:B------:R-:W-:Y:S01]  /*9fb0*/  BSSY B0, `(.L_x_3270) ;  /* 0x0000004000007945 */ /* 0x000fe20003800000 */
[----:B------:R-:W-:Y:S01]  /*9fc0*/  LEA.HI.SX32 R4, R4, R147, 0x1b ;  /* 0x0000009304047211 */ /* 0x000fe200078fdaff */
[----:B------:R-:W-:Y:S05]  /*9fd0*/  @!P4 BRA `(.L_x_3271) ;  /* 0x000000100000c947 */ /* 0x000fea0003800000 */
[----:B----4-:R4:W-:Y:S02]  /*9fe0*/  RED.E.ADD.F32.FTZ.RN.STRONG.GPU [R6.64+-0x200], R5 ;  /* 0xfffe00050600798e */ /* 0x0109e4000c10e78a */
.L_x_3271:
[----:B------:R-:W-:Y:S05]  /*9ff0*/  BSYNC B0 ;  /* 0x0000000000007941 */ /* 0x000fea0003800000 */
.L_x_3270:
[----:B----4-:R4:W0:Y:S01]  /*a000*/  LDS R5, [R4.X4+0x1750] ;  /* 0x0017500004057984 */ /* 0x0108220000004800 */
[----:B------:R-:W-:Y:S01]  /*a010*/  BSSY B0, `(.L_x_3272) ;  /* 0x0000003000007945 */ /* 0x000fe20003800000 */
[----:B------:R-:W-:Y:S05]  /*a020*/  @!P5 BRA `(.L_x_3273) ;  /* 0x000000100000d947 */ /* 0x000fea0003800000 */
[----:B0-----:R0:W-:Y:S02]  /*a030*/  RED.E.ADD.F32.FTZ.RN.STRONG.GPU [R6.64+-0x100], R5 ;  /* 0xffff00050600798e */ /* 0x0011e4000c10e78a */
.L_x_3273:
[----:B------:R-:W-:Y:S05]  /*a040*/  BSYNC B0 ;  /* 0x0000000000007941 */ /* 0x000fea0003800000 */
.L_x_3272:
[----:B0-----:R-:W0:Y:S01]  /*a050*/  SHFL.DOWN PT, R5, R20, 0x1, 0x1f ;  /* 0x08201f0014057f89 */ /* 0x001e2200000e0000 */
[----:B------:R-:W-:Y:S01]  /*a060*/  ISETP.GT.AND P0, PT, R142, 0x1e, PT ;  /* 0x0000001e8e00780c */ /* 0x000fe20003f04270 */
[----:B------:R-:W-:Y:S01]  /*a070*/  FMUL.FTZ R6, R150, R217 ;  /* 0x000000d996067220 */ /* 0x000fe20000410000 */
[----:B------:R-:W-:Y:S01]  /*a080*/  ISETP.NE.AND P1, PT, R142, RZ, PT ;  /* 0x000000ff8e00720c */ /* 0x000fe20003f25270 */
[----:B----4-:R-:W4:Y:S01]  /*a090*/  SHFL.DOWN PT, R4, R203, 0x1, 0x1f ;  /* 0x08201f00cb047f89 */ /* 0x010f2200000e0000 */
[----:B------:R-:W-:Y:S01]  /*a0a0*/  ISETP.NE.AND P2, PT, R147, RZ, PT ;  /* 0x000000ff9300720c */ /* 0x000fe20003f45270 */
[----:B------:R-:W-:Y:S01]  /*a0b0*/  FMUL.FTZ R6, R205, R6 ;  /* 0x00000006cd067220 */ /* 0x000fe20000410000 */
[----:B------:R-:W-:Y:S01]  /*a0c0*/  BSSY B0, `(.L_x_3274) ;  /* 0x0000085000007945 */ /* 0x000fe20003800000 */
[----:B------:R-:W-:-:S02]  /*a0d0*/  FMUL.FTZ R158, R158, R179 ;  /* 0x000000b39e9e7220 */ /* 0x000fc40000410000 */
[----:B------:R-:W-:Y:S02]  /*a0e0*/  FMUL.FTZ R154, R154, R237 ;  /* 0x000000ed9a9a7220 */ /* 0x000fe40000410000 */
[----:B------:R-:W-:Y:S02]  /*a0f0*/  FFMA.FTZ R55, R158, R86, R55 ;  /* 0x000000569e377223 */ /* 0x000fe40000010037 */
[----:B------:R-:W-:Y:S02]  /*a100*/  FFMA.FTZ R57, R154, R88, R57 ;  /* 0x000000589a397223 */ /* 0x000fe40000010039 */
[----:B0-----:R-:W-:Y:S02]  /*a110*/  @!P0 FADD.FTZ R20, R20, R5 ;  /* 0x0000000514148221 */ /* 0x001fe40000010000 */
[----:B------:R-:W-:Y:S02]  /*a120*/  FMUL.FTZ R5, R150, R209 ;  /* 0x000000d196057220 */ /* 0x000fe40000410000 */
[----:B----4-:R-:W-:Y:S01]  /*a130*/  @!P0 FADD.FTZ R203, R203, R4 ;  /* 0x00000004cbcb8221 */ /* 0x010fe20000010000 */
[----:B------:R-:W0:Y:S01]  /*a140*/  SHFL.DOWN PT, R7, R20, 0x2, 0x1f ;  /* 0x08401f0014077f89 */ /* 0x000e2200000e0000 */
[----:B------:R-:W-:Y:S01]  /*a150*/  ISETP.GT.AND P0, PT, R142, 0x1d, PT ;  /* 0x0000001d8e00780c */ /* 0x000fe20003f04270 */
[----:B------:R-:W-:-:S02]  /*a160*/  FMUL.FTZ R5, R22, R5 ;  /* 0x0000000516057220 */ /* 0x000fc40000410000 */
[----:B------:R-:W4:Y:S01]  /*a170*/  SHFL.DOWN PT, R4, R203, 0x2, 0x1f ;  /* 0x08401f00cb047f89 */ /* 0x000f2200000e0000 */
[----:B------:R-:W-:-:S04]  /*a180*/  FMUL.FTZ R209, R176, R209 ;  /* 0x000000d1b0d17220 */ /* 0x000fc80000410000 */
[----:B------:R-:W-:Y:S02]  /*a190*/  FFMA.FTZ R210, R210, R209, R5 ;  /* 0x000000d1d2d27223 */ /* 0x000fe40000010005 */
[-C--:B------:R-:W-:Y:S02]  /*a1a0*/  FMUL.FTZ R5, R150, R221.reuse ;  /* 0x000000dd96057220 */ /* 0x080fe40000410000 */
[----:B------:R-:W-:Y:S02]  /*a1b0*/  FMUL.FTZ R221, R174, R221 ;  /* 0x000000ddaedd7220 */ /* 0x000fe40000410000 */
[----:B------:R-:W-:Y:S02]  /*a1c0*/  FMUL.FTZ R5, R208, R5 ;  /* 0x00000005d0057220 */ /* 0x000fe40000410000 */
[----:B------:R-:W-:Y:S02]  /*a1d0*/  FFMA.FTZ R40, R209, R73, R40 ;  /* 0x00000049d1287223 */ /* 0x000fe40000010028 */
[----:B------:R-:W-:-:S02]  /*a1e0*/  FFMA.FTZ R206, R206, R221, R5 ;  /* 0x000000ddcece7223 */ /* 0x000fc40000010005 */
[-C--:B------:R-:W-:Y:S02]  /*a1f0*/  FMUL.FTZ R5, R172, R225.reuse ;  /* 0x000000e1ac057220 */ /* 0x080fe40000410000 */
[----:B------:R-:W-:Y:S02]  /*a200*/  FMUL.FTZ R225, R150, R225 ;  /* 0x000000e196e17220 */ /* 0x000fe40000410000 */
[----:B0-----:R-:W-:Y:S02]  /*a210*/  @!P0 FADD.FTZ R20, R20, R7 ;  /* 0x0000000714148221 */ /* 0x001fe40000010000 */
[----:B------:R-:W-:Y:S02]  /*a220*/  FMUL.FTZ R225, R182, R225 ;  /* 0x000000e1b6e17220 */ /* 0x000fe40000410000 */
[----:B----4-:R-:W-:Y:S01]  /*a230*/  @!P0 FADD.FTZ R203, R203, R4 ;  /* 0x00000004cbcb8221 */ /* 0x010fe20000010000 */
[----:B------:R-:W0:Y:S01]  /*a240*/  SHFL.DOWN PT, R7, R20, 0x4, 0x1f ;  /* 0x08801f0014077f89 */ /* 0x000e2200000e0000 */
[----:B------:R-:W-:Y:S01]  /*a250*/  ISETP.GT.AND P0, PT, R142, 0x1b, PT ;  /* 0x0000001b8e00780c */ /* 0x000fe20003f04270 */
[----:B------:R-:W-:-:S02]  /*a260*/  FMUL.FTZ R4, R175, R217 ;  /* 0x000000d9af047220 */ /* 0x000fc40000410000 */
[----:B------:R-:W4:Y:S01]  /*a270*/  SHFL.DOWN PT, R22, R203, 0x4, 0x1f ;  /* 0x08801f00cb167f89 */ /* 0x000f2200000e0000 */
[----:B------:R-:W-:Y:S02]  /*a280*/  FFMA.FTZ R44, R5, R77, R44 ;  /* 0x0000004d052c7223 */ /* 0x000fe4000001002c */
[----:B------:R-:W-:Y:S02]  /*a290*/  FFMA.FTZ R43, R4, R74, R43 ;  /* 0x0000004a042b7223 */ /* 0x000fe4000001002b */
[----:B------:R-:W-:Y:S02]  /*a2a0*/  FFMA.FTZ R207, R207, R4, R6 ;  /* 0x00000004cfcf7223 */ /* 0x000fe40000010006 */
[-C--:B------:R-:W-:Y:S02]  /*a2b0*/  FMUL.FTZ R4, R173, R201.reuse ;  /* 0x000000c9ad047220 */ /* 0x080fe40000410000 */
[----:B------:R-:W-:Y:S02]  /*a2c0*/  FMUL.FTZ R201, R150, R201 ;  /* 0x000000c996c97220 */ /* 0x000fe40000410000 */
[----:B------:R-:W-:-:S02]  /*a2d0*/  FMUL.FTZ R6, R171, R227 ;  /* 0x000000e3ab067220 */ /* 0x000fc40000410000 */
[----:B------:R-:W-:Y:S02]  /*a2e0*/  FMUL.FTZ R227, R150, R227 ;  /* 0x000000e396e37220 */ /* 0x000fe40000410000 */
[----:B------:R-:W-:Y:S02]  /*a2f0*/  FMUL.FTZ R201, R178, R201 ;  /* 0x000000c9b2c97220 */ /* 0x000fe40000410000 */
[----:B------:R-:W-:Y:S02]  /*a300*/  FMUL.FTZ R227, R204, R227 ;  /* 0x000000e3cce37220 */ /* 0x000fe40000410000 */
[----:B------:R-:W-:Y:S02]  /*a310*/  FFMA.FTZ R45, R4, R76, R45 ;  /* 0x0000004c042d7223 */ /* 0x000fe4000001002d */
[----:B0-----:R-:W-:Y:S02]  /*a320*/  @!P0 FADD.FTZ R20, R20, R7 ;  /* 0x0000000714148221 */ /* 0x001fe40000010000 */
[----:B------:R-:W-:-:S02]  /*a330*/  FFMA.FTZ R201, R211, R4, R201 ;  /* 0x00000004d3c97223 */ /* 0x000fc400000100c9 */
[----:B----4-:R-:W-:Y:S01]  /*a340*/  @!P0 FADD.FTZ R203, R203, R22 ;  /* 0x00000016cbcb8221 */ /* 0x010fe20000010000 */
[----:B------:R-:W0:Y:S01]  /*a350*/  SHFL.DOWN PT, R7, R20, 0x8, 0x1f ;  /* 0x09001f0014077f89 */ /* 0x000e2200000e0000 */
[----:B------:R-:W-:Y:S01]  /*a360*/  ISETP.GT.AND P0, PT, R142, 0x17, PT ;  /* 0x000000178e00780c */ /* 0x000fe20003f04270 */
[----:B------:R-:W-:Y:S02]  /*a370*/  FMUL.FTZ R4, R150, R229 ;  /* 0x000000e596047220 */ /* 0x000fe40000410000 */
[----:B------:R-:W4:Y:S01]  /*a380*/  SHFL.DOWN PT, R22, R203, 0x8, 0x1f ;  /* 0x09001f00cb167f89 */ /* 0x000f2200000e0000 */
[----:B------:R-:W-:Y:S02]  /*a390*/  FFMA.FTZ R47, R6, R78, R47 ;  /* 0x0000004e062f7223 */ /* 0x000fe4000001002f */
[----:B------:R-:W-:Y:S02]  /*a3a0*/  FFMA.FTZ R227, R213, R6, R227 ;  /* 0x00000006d5e37223 */ /* 0x000fe400000100e3 */
[----:B------:R-:W-:-:S02]  /*a3b0*/  FMUL.FTZ R6, R150, R189 ;  /* 0x000000bd96067220 */ /* 0x000fc40000410000 */
[----:B------:R-:W-:Y:S02]  /*a3c0*/  FFMA.FTZ R180, R180, R5, R225 ;  /* 0x00000005b4b47223 */ /* 0x000fe400000100e1 */
        /* <DEDUP_REMOVED lines=8> */
[----:B----4-:R-:W-:Y:S01]  /*a450*/  @!P0 FADD.FTZ R203, R203, R22 ;  /* 0x00000016cbcb8221 */ /* 0x010fe20000010000 */
[----:B---3--:R-:W0:Y:S01]  /*a460*/  SHFL.DOWN PT, R21, R20, 0x10, 0x1f ;  /* 0x0a001f0014157f89 */ /* 0x008e2200000e0000 */
[----:B------:R-:W-:Y:S01]  /*a470*/  ISETP.GT.AND P0, PT, R142, 0xf, PT ;  /* 0x0000000f8e00780c */ /* 0x000fe20003f04270 */
[----:B------:R-:W-:Y:S02]  /*a480*/  FFMA.FTZ R219, R219, R4, R6 ;  /* 0x00000004dbdb7223 */ /* 0x000fe40000010006 */
[----:B------:R-:W3:Y:S01]  /*a490*/  SHFL.DOWN PT, R22, R203, 0x10, 0x1f ;  /* 0x0a001f00cb167f89 */ /* 0x000ee200000e0000 */
[----:B------:R-:W-:-:S02]  /*a4a0*/  FMUL.FTZ R5, R168, R231 ;  /* 0x000000e7a8057220 */ /* 0x000fc40000410000 */
[C---:B------:R-:W-:Y:S02]  /*a4b0*/  FMUL.FTZ R4, R150.reuse, R197 ;  /* 0x000000c596047220 */ /* 0x040fe40000410000 */
[----:B------:R-:W-:Y:S02]  /*a4c0*/  FMUL.FTZ R231, R150, R231 ;  /* 0x000000e796e77220 */ /* 0x000fe40000410000 */
[----:B------:R-:W-:Y:S02]  /*a4d0*/  FMUL.FTZ R6, R167, R191 ;  /* 0x000000bfa7067220 */ /* 0x000fe40000410000 */
[----:B------:R-:W-:Y:S02]  /*a4e0*/  FMUL.FTZ R7, R160, R235 ;  /* 0x000000eba0077220 */ /* 0x000fe40000410000 */
[C---:B------:R-:W-:Y:S02]  /*a4f0*/  FMUL.FTZ R191, R150.reuse, R191 ;  /* 0x000000bf96bf7220 */ /* 0x040fe40000410000 */
[----:B------:R-:W-:-:S02]  /*a500*/  FMUL.FTZ R235, R150, R235 ;  /* 0x000000eb96eb7220 */ /* 0x000fc40000410000 */
[----:B------:R-:W-:Y:S02]  /*a510*/  FMUL.FTZ R223, R223, R4 ;  /* 0x00000004dfdf7220 */ /* 0x000fe40000410000 */
[----:B------:R-:W-:Y:S02]  /*a520*/  FMUL.FTZ R231, R202, R231 ;  /* 0x000000e7cae77220 */ /* 0x000fe40000410000 */
[-C--:B------:R-:W-:Y:S02]  /*a530*/  FMUL.FTZ R4, R161, R233.reuse ;  /* 0x000000e9a1047220 */ /* 0x080fe40000410000 */
[----:B------:R-:W-:Y:S02]  /*a540*/  FMUL.FTZ R233, R150, R233 ;  /* 0x000000e996e97220 */ /* 0x000fe40000410000 */
[----:B------:R-:W-:Y:S02]  /*a550*/  FMUL.FTZ R191, R198, R191 ;  /* 0x000000bfc6bf7220 */ /* 0x000fe40000410000 */
[----:B------:R-:W-:-:S02]  /*a560*/  FMUL.FTZ R235, R216, R235 ;  /* 0x000000ebd8eb7220 */ /* 0x000fc40000410000 */
[----:B------:R-:W-:Y:S02]  /*a570*/  FFMA.FTZ R48, R5, R81, R48 ;  /* 0x0000005105307223 */ /* 0x000fe40000010030 */
[----:B------:R-:W-:Y:S02]  /*a580*/  FFMA.FTZ R192, R192, R5, R231 ;  /* 0x00000005c0c07223 */ /* 0x000fe400000100e7 */
[----:B------:R-:W-:Y:S02]  /*a590*/  FMUL.FTZ R5, R162, R197 ;  /* 0x000000c5a2057220 */ /* 0x000fe40000410000 */
[----:B------:R-:W-:Y:S02]  /*a5a0*/  FMUL.FTZ R233, R196, R233 ;  /* 0x000000e9c4e97220 */ /* 0x000fe40000410000 */
[----:B0-----:R-:W-:Y:S02]  /*a5b0*/  @!P0 FADD.FTZ R20, R20, R21 ;  /* 0x0000001514148221 */ /* 0x001fe40000010000 */
[----:B------:R-:W-:-:S02]  /*a5c0*/  FFMA.FTZ R51, R6, R82, R51 ;  /* 0x0000005206337223 */ /* 0x000fc40000010033 */
[----:B------:R-:W-:Y:S02]  /*a5d0*/  FFMA.FTZ R191, R195, R6, R191 ;  /* 0x00000006c3bf7223 */ /* 0x000fe400000100bf */
[----:B---3--:R-:W-:Y:S02]  /*a5e0*/  @!P0 FADD.FTZ R203, R203, R22 ;  /* 0x00000016cbcb8221 */ /* 0x008fe40000010000 */
[----:B------:R-:W-:Y:S02]  /*a5f0*/  FFMA.FTZ R52, R7, R85, R52 ;  /* 0x0000005507347223 */ /* 0x000fe40000010034 */
[----:B------:R-:W-:Y:S02]  /*a600*/  FFMA.FTZ R188, R188, R7, R235 ;  /* 0x00000007bcbc7223 */ /* 0x000fe400000100eb */
[----:B------:R-:W-:Y:S02]  /*a610*/  FMUL.FTZ R21, R156, R181 ;  /* 0x000000b59c157220 */ /* 0x000fe40000410000 */
[----:B------:R-:W-:-:S02]  /*a620*/  FMUL.FTZ R6, R150, R179 ;  /* 0x000000b396067220 */ /* 0x000fc40000410000 */
[C---:B------:R-:W-:Y:S02]  /*a630*/  FMUL.FTZ R181, R150.reuse, R181 ;  /* 0x000000b596b57220 */ /* 0x040fe40000410000 */
[----:B------:R-:W-:Y:S02]  /*a640*/  FMUL.FTZ R7, R150, R237 ;  /* 0x000000ed96077220 */ /* 0x000fe40000410000 */
[----:B------:R-:W-:Y:S02]  /*a650*/  FFMA.FTZ R50, R5, R83, R50 ;  /* 0x0000005305327223 */ /* 0x000fe40000010032 */
[----:B------:R-:W-:Y:S02]  /*a660*/  FFMA.FTZ R190, R190, R5, R223 ;  /* 0x00000005bebe7223 */ /* 0x000fe400000100df */
[----:B------:R-:W-:Y:S02]  /*a670*/  FFMA.FTZ R53, R4, R84, R53 ;  /* 0x0000005404357223 */ /* 0x000fe40000010035 */
[----:B------:R-:W-:Y:S01]  /*a680*/  FFMA.FTZ R233, R193, R4, R233 ;  /* 0x00000004c1e97223 */ /* 0x000fe200000100e9 */
[----:B------:R-:W-:Y:S01]  /*a690*/  MOV R4, R20 ;  /* 0x0000001400047202 */ /* 0x000fe20000000f00 */
        /* <DEDUP_REMOVED lines=31> */
[----:B------:R-:W3:Y:S04]  /*a890*/  @P0 LDS R20, [R22+0x3210] ;  /* 0x0032100016140984 */ /* 0x000ee80000000800 */
[----:B------:R-:W4:Y:S01]  /*a8a0*/  @P0 LDS R21, [R22+0x2e10] ;  /* 0x002e100016150984 */ /* 0x000f220000000800 */
[----:B0-----:R-:W-:Y:S02]  /*a8b0*/  FADD.FTZ R5, R5, R7 ;  /* 0x0000000705057221 */ /* 0x001fe40000010000 */
[----:B------:R-:W-:Y:S02]  /*a8c0*/  FADD.FTZ R4, R4, R6 ;  /* 0x0000000604047221 */ /* 0x000fe40000010000 */
[----:B---3--:R-:W-:Y:S02]  /*a8d0*/  @P0 FADD.FTZ R5, R5, R20 ;  /* 0x0000001405050221 */ /* 0x008fe40000010000 */
[----:B----4-:R-:W-:-:S03]  /*a8e0*/  @P0 FADD.FTZ R4, R4, R21 ;  /* 0x0000001504040221 */ /* 0x010fc60000010000 */
[----:B------:R0:W-:Y:S04]  /*a8f0*/  STS [R22+0x3210], R5 ;  /* 0x0032100516007388 */ /* 0x0001e80000000800 */
[----:B------:R0:W-:Y:S02]  /*a900*/  STS [R22+0x2e10], R4 ;  /* 0x002e100416007388 */ /* 0x0001e40000000800 */
.L_x_3275:
[----:B0-----:R-:W-:Y:S05]  /*a910*/  BSYNC B0 ;  /* 0x0000000000007941 */ /* 0x001fea0003800000 */
.L_x_3274:
[----:B------:R-:W-:Y:S01]  /*a920*/  IADD3 R25, R25, 0x1, RZ ;  /* 0x0000000119197810 */ /* 0x000fe20007ffe0ff */
[----:B------:R-:W-:-:S03]  /*a930*/  UIADD3 UR5, UP0, UR5, 0x1, URZ ;  /* 0x0000000105057890 */ /* 0x000fc6000ff1e03f */
[----:B------:R-:W-:Y:S01]  /*a940*/  ISETP.GE.AND P0, PT, R25, c[0x0][0x16c], PT ;  /* 0x00005b0019007a0c */ /* 0x000fe20003f06270 */
[----:B------:R-:W-:-:S12]  /*a950*/  UIADD3.X UR6, URZ, UR6, URZ, UP0, !UPT ;  /* 0x000000063f067290 */ /* 0x000fd800087fe43f */
[----:B-12---:R-:W-:Y:S01]  /*a960*/  @P0 CALL.REL.NOINC `(.L_x_3228) ;  /* 0x0000001000000944 */ /* 0x006fe20003c00000 */
[----:B------:R-:W-:Y:S05]  /*a970*/  BRA `(.L_x_3276) ;  /* 0xffffc6b000007947 */ /* 0x000fea000383ffff */
.L_x_3228:
        /* <DEDUP_REMOVED lines=18> */
[----:B0-----:R-:W-:Y:S01]  /*aaa0*/  PRMT R21, RZ, 0x7610, R21 ;  /* 0x00007610ff157816 */ /* 0x001fe20000000015 */
        /* <DEDUP_REMOVED lines=31> */
[----:B------:R-:W-:-:S02]  /*aca0*/  F2FP.BF16.PACK_AB R54, R54, R57 ;  /* 0x000000393636723e */ /* 0x000fc400000010ff */
        /* <DEDUP_REMOVED lines=22> */
[----:B0-----:R-:W-:-:S05]  /*ae10*/  PRMT R0, RZ, 0x5410, R0 ;  /* 0x00005410ff007816 */ /* 0x001fca0000000000 */
[----:B------:R-:W-:-:S05]  /*ae20*/  FADD.FTZ R0, R0, UR4 ;  /* 0x0000000400007e21 */ /* 0x000fca0008010000 */
[----:B------:R-:W-:Y:S02]  /*ae30*/  FSETP.GTU.FTZ.AND P2, PT, R0, 20, PT ;  /* 0x41a000000000780b */ /* 0x000fe40003f5c000 */
[----:B-1----:R-:W-:-:S05]  /*ae40*/  PRMT R2, RZ, 0x5410, R2 ;  /* 0x00005410ff027816 */ /* 0x002fca0000000002 */
[----:B------:R-:W-:-:S06]  /*ae50*/  FADD.FTZ R2, R2, UR4 ;  /* 0x0000000402027e21 */ /* 0x000fcc0008010000 */
[----:B------:R-:W-:Y:S01]  /*ae60*/  @!P2 FMUL.FTZ R5, R0, -1.4426950216293334961 ;  /* 0xbfb8aa3b0005a820 */ /* 0x000fe20000410000 */
[----:B------:R-:W-:Y:S01]  /*ae70*/  FSETP.GTU.FTZ.AND P5, PT, R2, 20, PT ;  /* 0x41a000000200780b */ /* 0x000fe20003fbc000 */
[----:B------:R-:W-:Y:S01]  /*ae80*/  LDS.U16 R0, [R106+0x8] ;  /* 0x000008006a007984 */ /* 0x000fe20000000400 */
[----:B--2---:R-:W-:Y:S02]  /*ae90*/  PRMT R3, RZ, 0x5410, R3 ;  /* 0x00005410ff037816 */ /* 0x004fe40000000003 */
[----:B---3--:R-:W-:Y:S01]  /*aea0*/  PRMT R4, RZ, 0x5410, R4 ;  /* 0x00005410ff047816 */ /* 0x008fe20000000004 */
[----:B------:R-:W0:Y:S02]  /*aeb0*/  @!P2 MUFU.EX2 R5, R5 ;  /* 0x000000050005a308 */ /* 0x000e240000000800 */
[----:B------:R-:W-:Y:S02]  /*aec0*/  FADD.FTZ R3, R3, UR4 ;  /* 0x0000000403037e21 */ /* 0x000fe40008010000 */
[----:B------:R-:W-:-:S03]  /*aed0*/  FADD.FTZ R4, R4, UR4 ;  /* 0x0000000404047e21 */ /* 0x000fc60008010000 */
[----:B------:R-:W-:Y:S01]  /*aee0*/  FSETP.GTU.FTZ.AND P4, PT, R3, 20, PT ;  /* 0x41a000000300780b */ /* 0x000fe20003f9c000 */
[----:B------:R-:W-:Y:S01]  /*aef0*/  @!P5 FMUL.FTZ R6, R2, -1.4426950216293334961 ;  /* 0xbfb8aa3b0206d820 */ /* 0x000fe20000410000 */
[----:B------:R-:W-:Y:S01]  /*af00*/  FSETP.GTU.FTZ.AND P1, PT, R4, 20, PT ;  /* 0x41a000000400780b */ /* 0x000fe20003f3c000 */
[----:B------:R-:W-:Y:S02]  /*af10*/  LDS.U16 R2, [R106+0xa] ;  /* 0x00000a006a027984 */ /* 0x000fe40000000400 */
[----:B------:R1:W-:Y:S01]  /*af20*/  @!P5 MUFU.EX2 R9, R6 ;  /* 0x000000060009d308 */ /* 0x0003e20000000800 */
[----:B0-----:R-:W-:Y:S02]  /*af30*/  @!P2 FADD.FTZ R7, R5, 1 ;  /* 0x3f8000000507a421 */ /* 0x001fe40000010000 */
[----:B------:R-:W0:Y:S04]  /*af40*/  LDS.U16 R5, [R106+0x10] ;  /* 0x000010006a057984 */ /* 0x000e280000000400 */
[----:B-1----:R-:W1:Y:S01]  /*af50*/  LDS.U16 R6, [R106+0x12] ;  /* 0x000012006a067984 */ /* 0x002e620000000400 */
[----:B------:R-:W-:-:S02]  /*af60*/  @!P4 FMUL.FTZ R20, R3, -1.4426950216293334961 ;  /* 0xbfb8aa3b0314c820 */ /* 0x000fc40000410000 */
[----:B------:R-:W-:Y:S01]  /*af70*/  @!P1 FMUL.FTZ R21, R4, -1.4426950216293334961 ;  /* 0xbfb8aa3b04159820 */ /* 0x000fe20000410000 */
[----:B------:R-:W2:Y:S03]  /*af80*/  LDS.U16 R3, [R106+0xc] ;  /* 0x00000c006a037984 */ /* 0x000ea60000000400 */
[----:B------:R-:W3:Y:S01]  /*af90*/  @!P4 MUFU.EX2 R20, R20 ;  /* 0x000000140014c308 */ /* 0x000ee20000000800 */
[----:B------:R-:W4:Y:S07]  /*afa0*/  LDS.U16 R4, [R106+0xe] ;  /* 0x00000e006a047984 */ /* 0x000f2e0000000400 */
[----:B------:R-:W5:Y:S01]  /*afb0*/  @!P1 MUFU.EX2 R21, R21 ;  /* 0x0000001500159308 */ /* 0x000f620000000800 */
[----:B---3--:R-:W-:-:S07]  /*afc0*/  @!P4 FADD.FTZ R20, R20, 1 ;  /* 0x3f8000001414c421 */ /* 0x008fce0000010000 */
[----:B------:R-:W3:Y:S01]  /*afd0*/  @!P4 MUFU.RCP R23, R20 ;  /* 0x000000140017c308 */ /* 0x000ee20000001000 */
[----:B-----5:R-:W-:-:S07]  /*afe0*/  @!P1 FADD.FTZ R21, R21, 1 ;  /* 0x3f80000015159421 */ /* 0x020fce0000010000 */
[----:B------:R-:W5:Y:S01]  /*aff0*/  @!P1 MUFU.RCP R56, R21 ;  /* 0x0000001500389308 */ /* 0x000f620000001000 */
[----:B0-----:R-:W-:Y:S02]  /*b000*/  PRMT R5, RZ, 0x5410, R5 ;  /* 0x00005410ff057816 */ /* 0x001fe40000000005 */
[----:B-1----:R-:W-:-:S03]  /*b010*/  PRMT R6, RZ, 0x5410, R6 ;  /* 0x00005410ff067816 */ /* 0x002fc60000000006 */
[----:B------:R-:W-:Y:S02]  /*b020*/  FADD.FTZ R5, R5, UR4 ;  /* 0x0000000405057e21 */ /* 0x000fe40008010000 */
[----:B------:R-:W-:Y:S02]  /*b030*/  @!P5 FADD.FTZ R9, R9, 1 ;  /* 0x3f8000000909d421 */ /* 0x000fe40000010000 */
[----:B------:R-:W-:Y:S01]  /*b040*/  FADD.FTZ R6, R6, UR4 ;  /* 0x0000000406067e21 */ /* 0x000fe20008010000 */
[----:B------:R-:W0:Y:S01]  /*b050*/  @!P2 MUFU.RCP R7, R7 ;  /* 0x000000070007a308 */ /* 0x000e220000001000 */
[----:B---3--:R-:W-:Y:S01]  /*b060*/  @!P4 FMUL.FTZ R26, R26, R23 ;  /* 0x000000171a1ac220 */ /* 0x008fe20000410000 */
[----:B------:R-:W-:Y:S01]  /*b070*/  FSETP.GTU.FTZ.AND P4, PT, R5, 20, PT ;  /* 0x41a000000500780b */ /* 0x000fe20003f9c000 */
[----:B-----5:R-:W-:Y:S01]  /*b080*/  @!P1 FMUL.FTZ R29, R29, R56 ;  /* 0x000000381d1d9220 */ /* 0x020fe20000410000 */
[----:B------:R-:W-:-:S04]  /*b090*/  FSETP.GTU.FTZ.AND P1, PT, R6, 20, PT ;  /* 0x41a000000600780b */ /* 0x000fc80003f3c000 */
[----:B------:R-:W1:Y:S01]  /*b0a0*/  @!P5 MUFU.RCP R22, R9 ;  /* 0x000000090016d308 */ /* 0x000e620000001000 */
[----:B------:R-:W-:Y:S02]  /*b0b0*/  PRMT R0, RZ, 0x5410, R0 ;  /* 0x00005410ff007816 */ /* 0x000fe40000000000 */
[----:B------:R-:W-:Y:S02]  /*b0c0*/  PRMT R2, RZ, 0x5410, R2 ;  /* 0x00005410ff027816 */ /* 0x000fe40000000002 */
[----:B--2---:R-:W-:Y:S02]  /*b0d0*/  PRMT R3, RZ, 0x5410, R3 ;  /* 0x00005410ff037816 */ /* 0x004fe40000000003 */
[----:B----4-:R-:W-:Y:S01]  /*b0e0*/  PRMT R4, RZ, 0x5410, R4 ;  /* 0x00005410ff047816 */ /* 0x010fe20000000004 */
[----:B------:R-:W-:Y:S02]  /*b0f0*/  FADD.FTZ R0, R0, UR4 ;  /* 0x0000000400007e21 */ /* 0x000fe40008010000 */
[----:B------:R-:W-:-:S02]  /*b100*/  FADD.FTZ R2, R2, UR4 ;  /* 0x0000000402027e21 */ /* 0x000fc40008010000 */
[----:B------:R-:W-:Y:S02]  /*b110*/  FADD.FTZ R3, R3, UR4 ;  /* 0x0000000403037e21 */ /* 0x000fe40008010000 */
[----:B------:R-:W-:Y:S02]  /*b120*/  FADD.FTZ R4, R4, UR4 ;  /* 0x0000000404047e21 */ /* 0x000fe40008010000 */
[----:B------:R-:W-:Y:S02]  /*b130*/  @!P4 FMUL.FTZ R5, R5, -1.4426950216293334961 ;  /* 0xbfb8aa3b0505c820 */ /* 0x000fe40000410000 */
[----:B------:R-:W-:Y:S01]  /*b140*/  @!P1 FMUL.FTZ R6, R6, -1.4426950216293334961 ;  /* 0xbfb8aa3b06069820 */ /* 0x000fe20000410000 */
[----:B------:R-:W-:Y:S01]  /*b150*/  FSETP.GTU.FTZ.AND P0, PT, R0, 20, PT ;  /* 0x41a000000000780b */ /* 0x000fe20003f1c000 */
[----:B0-----:R-:W-:Y:S01]  /*b160*/  @!P2 FMUL.FTZ R24, R24, R7 ;  /* 0x000000071818a220 */ /* 0x001fe20000410000 */
[----:B------:R-:W-:Y:S01]  /*b170*/  FSETP.GTU.FTZ.AND P3, PT, R2, 20, PT ;  /* 0x41a000000200780b */ /* 0x000fe20003f7c000 */
[----:B-1----:R-:W-:Y:S01]  /*b180*/  @!P5 FMUL.FTZ R27, R27, R22 ;  /* 0x000000161b1bd220 */ /* 0x002fe20000410000 */
[----:B------:R-:W-:-:S02]  /*b190*/  FSETP.GTU.FTZ.AND P2, PT, R3, 20, PT ;  /* 0x41a000000300780b */ /* 0x000fc40003f5c000 */
[----:B------:R-:W-:Y:S01]  /*b1a0*/  FSETP.GTU.FTZ.AND P5, PT, R4, 20, PT ;  /* 0x41a000000400780b */ /* 0x000fe20003fbc000 */
[----:B------:R-:W0:Y:S08]  /*b1b0*/  @!P4 MUFU.EX2 R5, R5 ;  /* 0x000000050005c308 */ /* 0x000e300000000800 */
[----:B------:R-:W1:Y:S01]  /*b1c0*/  @!P1 MUFU.EX2 R6, R6 ;  /* 0x0000000600069308 */ /* 0x000e620000000800 */
[----:B------:R-:W-:-:S02]  /*b1d0*/  @!P0 FMUL.FTZ R0, R0, -1.4426950216293334961 ;  /* 0xbfb8aa3b00008820 */ /* 0x000fc40000410000 */
[----:B------:R-:W-:Y:S02]  /*b1e0*/  @!P3 FMUL.FTZ R2, R2, -1.4426950216293334961 ;  /* 0xbfb8aa3b0202b820 */ /* 0x000fe40000410000 */
[----:B------:R-:W-:Y:S02]  /*b1f0*/  @!P2 FMUL.FTZ R3, R3, -1.4426950216293334961 ;  /* 0xbfb8aa3b0303a820 */ /* 0x000fe40000410000 */
[----:B------:R-:W-:Y:S01]  /*b200*/  @!P5 FMUL.FTZ R4, R4, -1.4426950216293334961 ;  /* 0xbfb8aa3b0404d820 */ /* 0x000fe20000410000 */
[----:B------:R-:W2:Y:S01]  /*b210*/  @!P0 MUFU.EX2 R0, R0 ;  /* 0x0000000000008308 */ /* 0x000ea20000000800 */
[----:B0-----:R-:W-:Y:S02]  /*b220*/  @!P4 FADD.FTZ R5, R5, 1 ;  /* 0x3f8000000505c421 */ /* 0x001fe40000010000 */
[----:B-1----:R-:W-:-:S05]  /*b230*/  @!P1 FADD.FTZ R6, R6, 1 ;  /* 0x3f80000006069421 */ /* 0x002fca0000010000 */
[----:B------:R-:W0:Y:S08]  /*b240*/  @!P3 MUFU.EX2 R2, R2 ;  /* 0x000000020002b308 */ /* 0x000e300000000800 */
[----:B------:R-:W1:Y:S08]  /*b250*/  @!P2 MUFU.EX2 R3, R3 ;  /* 0x000000030003a308 */ /* 0x000e700000000800 */
[----:B------:R-:W3:Y:S08]  /*b260*/  @!P5 MUFU.EX2 R4, R4 ;  /* 0x000000040004d308 */ /* 0x000ef00000000800 */
[----:B------:R-:W4:Y:S08]  /*b270*/  @!P4 MUFU.RCP R5, R5 ;  /* 0x000000050005c308 */ /* 0x000f300000001000 */
[----:B------:R-:W5:Y:S01]  /*b280*/  @!P1 MUFU.RCP R6, R6 ;  /* 0x0000000600069308 */ /* 0x000f620000001000 */
[----:B--2---:R-:W-:-:S02]  /*b290*/  @!P0 FADD.FTZ R0, R0, 1 ;  /* 0x3f80000000008421 */ /* 0x004fc40000010000 */
[----:B0-----:R-:W-:Y:S02]  /*b2a0*/  @!P3 FADD.FTZ R2, R2, 1 ;  /* 0x3f8000000202b421 */ /* 0x001fe40000010000 */
[----:B-1----:R-:W-:Y:S02]  /*b2b0*/  @!P2 FADD.FTZ R3, R3, 1 ;  /* 0x3f8000000303a421 */ /* 0x002fe40000010000 */
[----:B---3--:R-:W-:Y:S01]  /*b2c0*/  @!P5 FADD.FTZ R4, R4, 1 ;  /* 0x3f8000000404d421 */ /* 0x008fe20000010000 */
[----:B------:R0:W1:Y:S01]  /*b2d0*/  @!P0 MUFU.RCP R67, R0 ;  /* 0x0000000000438308 */ /* 0x0000620000001000 */
[----:B----4-:R-:W-:Y:S02]  /*b2e0*/  @!P4 FMUL.FTZ R32, R32, R5 ;  /* 0x000000052020c220 */ /* 0x010fe40000410000 */
[----:B------:R-:W-:Y:S05]  /*b2f0*/  LDS.U16 R5, [R106+0x1c] ;  /* 0x00001c006a057984 */ /* 0x000fea0000000400 */
[----:B------:R2:W-:Y:S01]  /*b300*/  @!P3 MUFU.RCP R66, R2 ;  /* 0x000000020042b308 */ /* 0x0005e20000001000 */
[----:B-----5:R-:W-:Y:S01]  /*b310*/  @!P1 FMUL.FTZ R35, R35, R6 ;  /* 0x0000000623239220 */ /* 0x020fe20000410000 */
[----:B0-----:R-:W-:Y:S04]  /*b320*/  LDS.U16 R0, [R106+0x14] ;  /* 0x000014006a007984 */ /* 0x001fe80000000400 */
[----:B------:R-:W-:Y:S02]  /*b330*/  LDS.U16 R6, [R106+0x1e] ;  /* 0x00001e006a067984 */ /* 0x000fe40000000400 */
[----:B------:R0:W3:Y:S02]  /*b340*/  @!P2 MUFU.RCP R69, R3 ;  /* 0x000000030045a308 */ /* 0x0000e40000001000 */
[----:B--2---:R-:W-:Y:S01]  /*b350*/  LDS.U16 R2, [R106+0x16] ;  /* 0x000016006a027984 */ /* 0x004fe20000000400 */
[----:B------:R-:W-:-:S05]  /*b360*/  LOP3.LUT R7, R144, 0xfffffe00, RZ, 0xc0, !PT ;  /* 0xfffffe0090077812 */ /* 0x000fca00078ec0ff */
[----:B------:R2:W4:Y:S01]  /*b370*/  @!P5 MUFU.RCP R68, R4 ;  /* 0x000000040044d308 */ /* 0x0005220000001000 */
[----:B0-----:R-:W-:Y:S04]  /*b380*/  LDS.U16 R3, [R106+0x18] ;  /* 0x000018006a037984 */ /* 0x001fe80000000400 */
[----:B--2---:R-:W0:Y:S04]  /*b390*/  LDS.U16 R4, [R106+0x1a] ;  /* 0x00001a006a047984 */ /* 0x004e280000000400 */
[----:B------:R-:W-:Y:S01]  /*b3a0*/  BAR.SYNC.DEFER_BLOCKING 0x0 ;  /* 0x0000000000007b1d */ /* 0x000fe20000010000 */
[----:B------:R-:W-:-:S04]  /*b3b0*/  LEA R70, R142, R7, 0x4 ;  /* 0x000000078e467211 */ /* 0x000fc800078e20ff */
[C---:B------:R-:W-:Y:S02]  /*b3c0*/  IADD3 R7, R70.reuse, 0x1, RZ ;  /* 0x0000000146077810 */ /* 0x040fe40007ffe0ff */
[C---:B------:R-:W-:Y:S02]  /*b3d0*/  IADD3 R9, R70.reuse, 0x2, RZ ;  /* 0x0000000246097810 */ /* 0x040fe40007ffe0ff */
[C---:B------:R-:W-:Y:S02]  /*b3e0*/  IADD3 R21, R70.reuse, 0x3, RZ ;  /* 0x0000000346157810 */ /* 0x040fe40007ffe0ff */
[-C--:B------:R-:W-:Y:S02]  /*b3f0*/  LEA.HI.SX32 R7, R7, R70.reuse, 0x1b ;  /* 0x0000004607077211 */ /* 0x080fe400078fdaff */
[----:B------:R-:W-:Y:S02]  /*b400*/  IADD3 R22, R70, 0x4, RZ ;  /* 0x0000000446167810 */ /* 0x000fe40007ffe0ff */
[----:B------:R-:W-:-:S02]  /*b410*/  LEA.HI.SX32 R20, R9, R70, 0x1b ;  /* 0x0000004609147211 */ /* 0x000fc400078fdaff */
[C---:B------:R-:W-:Y:S02]  /*b420*/  IADD3 R23, R70.reuse, 0x5, RZ ;  /* 0x0000000546177810 */ /* 0x040fe40007ffe0ff */
[-C--:B------:R-:W-:Y:S01]  /*b430*/  LEA.HI.SX32 R21, R21, R70.reuse, 0x1b ;  /* 0x0000004615157211 */ /* 0x080fe200078fdaff */
[----:B------:R-:W-:Y:S01]  /*b440*/  IMAD.SHL.U32 R9, R7, 0x2, RZ ;  /* 0x0000000207097824 */ /* 0x000fe200078e00ff */
[C---:B------:R-:W-:Y:S02]  /*b450*/  IADD3 R25, R70.reuse, 0x6, RZ ;  /* 0x0000000646197810 */ /* 0x040fe40007ffe0ff */
[----:B------:R-:W-:Y:S02]  /*b460*/  IADD3 R56, R70, 0x7, RZ ;  /* 0x0000000746387810 */ /* 0x000fe40007ffe0ff */
[----:B------:R-:W-:Y:S02]  /*b470*/  LEA.HI.SX32 R22, R22, R70, 0x1b ;  /* 0x0000004616167211 */ /* 0x000fe400078fdaff */
[----:B------:R-:W-:-:S02]  /*b480*/  PRMT R57, R54, 0x7632, R57 ;  /* 0x0000763236397816 */ /* 0x000fc40000000039 */
[----:B------:R-:W-:Y:S02]  /*b490*/  IADD3 R58, R70, 0x8, RZ ;  /* 0x00000008463a7810 */ /* 0x000fe40007ffe0ff */
[----:B------:R-:W-:Y:S02]  /*b4a0*/  SHF.L.U32 R20, R20, 0x1, RZ ;  /* 0x0000000114147819 */ /* 0x000fe400000006ff */
[-C--:B------:R-:W-:Y:S02]  /*b4b0*/  LEA.HI.SX32 R23, R23, R70.reuse, 0x1b ;  /* 0x0000004617177211 */ /* 0x080fe400078fdaff */
[----:B------:R-:W-:Y:S02]  /*b4c0*/  F2FP.BF16.PACK_AB R50, R50, R53 ;  /* 0x000000353232723e */ /* 0x000fe400000010ff */
[----:B------:R-:W-:Y:S02]  /*b4d0*/  PRMT R7, R52, 0x7632, R7 ;  /* 0x0000763234077816 */ /* 0x000fe40000000007 */
[----:B------:R-:W-:Y:S01]  /*b4e0*/  SHF.L.U32 R21, R21, 0x1, RZ ;  /* 0x0000000115157819 */ /* 0x000fe200000006ff */
[----:B------:R-:W-:Y:S01]  /*b4f0*/  STS.U16 [R106], R54 ;  /* 0x000000366a007388 */ /* 0x000fe20000000400 */
[----:B------:R-:W-:-:S02]  /*b500*/  LEA.HI.SX32 R25, R25, R70, 0x1b ;  /* 0x0000004619197211 */ /* 0x000fc400078fdaff */
[-C--:B------:R-:W-:Y:S01]  /*b510*/  LEA.HI.SX32 R56, R56, R70.reuse, 0x1b ;  /* 0x0000004638387211 */ /* 0x080fe200078fdaff */
[----:B------:R-:W-:Y:S01]  /*b520*/  STS.U16 [R9+0x2], R57 ;  /* 0x0000023909007388 */ /* 0x000fe20000000400 */
[----:B------:R-:W-:Y:S01]  /*b530*/  IADD3 R59, R70, 0x9, RZ ;  /* 0x00000009463b7810 */ /* 0x000fe20007ffe0ff */
[----:B------:R-:W-:Y:S01]  /*b540*/  IMAD.SHL.U32 R22, R22, 0x2, RZ ;  /* 0x0000000216167824 */ /* 0x000fe200078e00ff */
[----:B------:R-:W-:Y:S02]  /*b550*/  IADD3 R60, R70, 0xa, RZ ;  /* 0x0000000a463c7810 */ /* 0x000fe40007ffe0ff */
[----:B------:R-:W-:Y:S01]  /*b560*/  F2FP.BF16.PACK_AB R48, R48, R51 ;  /* 0x000000333030723e */ /* 0x000fe200000010ff */
[----:B------:R-:W-:Y:S01]  /*b570*/  STS.U16 [R20+0x4], R52 ;  /* 0x0000043414007388 */ /* 0x000fe20000000400 */
[----:B------:R-:W-:Y:S02]  /*b580*/  LEA.HI.SX32 R58, R58, R70, 0x1b ;  /* 0x000000463a3a7211 */ /* 0x000fe400078fdaff */
[----:B------:R-:W-:Y:S01]  /*b590*/  IADD3 R61, R70, 0xb, RZ ;  /* 0x0000000b463d7810 */ /* 0x000fe20007ffe0ff */
[----:B------:R2:W-:Y:S01]  /*b5a0*/  STS.U16 [R21+0x6], R7 ;  /* 0x0000060715007388 */ /* 0x0005e20000000400 */
[----:B------:R-:W-:-:S02]  /*b5b0*/  PRMT R51, R50, 0x7632, R51 ;  /* 0x0000763232337816 */ /* 0x000fc40000000033 */
[----:B------:R-:W-:Y:S01]  /*b5c0*/  SHF.L.U32 R23, R23, 0x1, RZ ;  /* 0x0000000117177819 */ /* 0x000fe200000006ff */
[----:B------:R-:W-:Y:S01]  /*b5d0*/  IMAD.SHL.U32 R56, R56, 0x2, RZ ;  /* 0x0000000238387824 */ /* 0x000fe200078e00ff */
[C---:B------:R-:W-:Y:S02]  /*b5e0*/  IADD3 R62, R70.reuse, 0xc, RZ ;  /* 0x0000000c463e7810 */ /* 0x040fe40007ffe0ff */
[----:B------:R-:W-:Y:S02]  /*b5f0*/  IADD3 R63, R70, 0xd, RZ ;  /* 0x0000000d463f7810 */ /* 0x000fe40007ffe0ff */
[----:B------:R-:W-:Y:S02]  /*b600*/  SHF.L.U32 R25, R25, 0x1, RZ ;  /* 0x0000000119197819 */ /* 0x000fe400000006ff */
[-C--:B------:R-:W-:Y:S02]  /*b610*/  LEA.HI.SX32 R59, R59, R70.reuse, 0x1b ;  /* 0x000000463b3b7211 */ /* 0x080fe400078fdaff */
[----:B------:R-:W-:-:S02]  /*b620*/  LEA.HI.SX32 R60, R60, R70, 0x1b ;  /* 0x000000463c3c7211 */ /* 0x000fc400078fdaff */
[----:B------:R-:W-:Y:S02]  /*b630*/  F2FP.BF16.PACK_AB R46, R46, R49 ;  /* 0x000000312e2e723e */ /* 0x000fe400000010ff */
[----:B--2---:R-:W-:Y:S01]  /*b640*/  PRMT R7, R48, 0x7632, R7 ;  /* 0x0000763230077816 */ /* 0x004fe20000000007 */
[----:B------:R-:W-:Y:S01]  /*b650*/  STS.U16 [R22+0x8], R50 ;  /* 0x0000083216007388 */ /* 0x000fe20000000400 */
[----:B------:R-:W-:Y:S02]  /*b660*/  IADD3 R64, R70, 0xe, RZ ;  /* 0x0000000e46407810 */ /* 0x000fe40007ffe0ff */
[----:B------:R-:W-:Y:S01]  /*b670*/  SHF.L.U32 R58, R58, 0x1, RZ ;  /* 0x000000013a3a7819 */ /* 0x000fe200000006ff */
[----:B------:R-:W-:Y:S01]  /*b680*/  STS.U16 [R23+0xa], R51 ;  /* 0x00000a3317007388 */ /* 0x000fe20000000400 */
[----:B------:R-:W-:Y:S02]  /*b690*/  IADD3 R65, R70, 0xf, RZ ;  /* 0x0000000f46417810 */ /* 0x000fe40007ffe0ff */
[----:B------:R-:W-:-:S02]  /*b6a0*/  LEA.HI.SX32 R61, R61, R70, 0x1b ;  /* 0x000000463d3d7211 */ /* 0x000fc400078fdaff */
[----:B------:R-:W-:Y:S01]  /*b6b0*/  F2FP.BF16.PACK_AB R44, R44, R47 ;  /* 0x0000002f2c2c723e */ /* 0x000fe200000010ff */
[----:B------:R2:W-:Y:S01]  /*b6c0*/  STS.U16 [R25+0xc], R48 ;  /* 0x00000c3019007388 */ /* 0x0005e20000000400 */
[-C--:B------:R-:W-:Y:S02]  /*b6d0*/  LEA.HI.SX32 R62, R62, R70.reuse, 0x1b ;  /* 0x000000463e3e7211 */ /* 0x080fe400078fdaff */
[-C--:B------:R-:W-:Y:S02]  /*b6e0*/  LEA.HI.SX32 R63, R63, R70.reuse, 0x1b ;  /* 0x000000463f3f7211 */ /* 0x080fe400078fdaff */
[----:B------:R-:W-:Y:S01]  /*b6f0*/  F2FP.BF16.PACK_AB R42, R42, R45 ;  /* 0x0000002d2a2a723e */ /* 0x000fe200000010ff */
[----:B------:R-:W-:Y:S01]  /*b700*/  STS.U16 [R56+0xe], R7 ;  /* 0x00000e0738007388 */ /* 0x000fe20000000400 */
[----:B------:R-:W-:Y:S01]  /*b710*/  PRMT R47, R46, 0x7632, R47 ;  /* 0x000076322e2f7816 */ /* 0x000fe2000000002f */
[----:B------:R-:W-:Y:S01]  /*b720*/  IMAD.SHL.U32 R60, R60, 0x2, RZ ;  /* 0x000000023c3c7824 */ /* 0x000fe200078e00ff */
[----:B------:R-:W-:Y:S01]  /*b730*/  SHF.L.U32 R59, R59, 0x1, RZ ;  /* 0x000000013b3b7819 */ /* 0x000fe200000006ff */
[----:B------:R5:W-:Y:S01]  /*b740*/  STS.U16 [R58+0x10], R46 ;  /* 0x0000102e3a007388 */ /* 0x000be20000000400 */
[----:B------:R-:W-:-:S02]  /*b750*/  LEA.HI.SX32 R64, R64, R70, 0x1b ;  /* 0x0000004640407211 */ /* 0x000fc400078fdaff */
[----:B------:R-:W-:Y:S02]  /*b760*/  ISETP.NE.AND P6, PT, R147, RZ, PT ;  /* 0x000000ff9300720c */ /* 0x000fe40003fc5270 */
[----:B------:R-:W-:Y:S02]  /*b770*/  LEA.HI.SX32 R65, R65, R70, 0x1b ;  /* 0x0000004641417211 */ /* 0x000fe400078fdaff */
[----:B--2---:R-:W-:Y:S02]  /*b780*/  PRMT R48, R44, 0x7632, R48 ;  /* 0x000076322c307816 */ /* 0x004fe40000000030 */
[----:B------:R-:W-:Y:S02]  /*b790*/  SHF.L.U32 R61, R61, 0x1, RZ ;  /* 0x000000013d3d7819 */ /* 0x000fe400000006ff */
[----:B------:R-:W-:Y:S01]  /*b7a0*/  F2FP.BF16.PACK_AB R40, R40, R43 ;  /* 0x0000002b2828723e */ /* 0x000fe200000010ff */
[----:B------:R-:W-:Y:S01]  /*b7b0*/  IMAD.SHL.U32 R63, R63, 0x2, RZ ;  /* 0x000000023f3f7824 */ /* 0x000fe200078e00ff */
[----:B-----5:R-:W-:-:S02]  /*b7c0*/  PRMT R46, R42, 0x7610, R46 ;  /* 0x000076102a2e7816 */ /* 0x020fc4000000002e */
[----:B------:R-:W-:Y:S01]  /*b7d0*/  SHF.L.U32 R62, R62, 0x1, RZ ;  /* 0x000000013e3e7819 */ /* 0x000fe200000006ff */
[----:B------:R-:W-:Y:S01]  /*b7e0*/  STS.U16 [R59+0x12], R47 ;  /* 0x0000122f3b007388 */ /* 0x000fe20000000400 */
[----:B------:R-:W-:Y:S02]  /*b7f0*/  PRMT R50, R42, 0x7632, R50 ;  /* 0x000076322a327816 */ /* 0x000fe40000000032 */
[----:B------:R-:W-:Y:S01]  /*b800*/  SHF.L.U32 R64, R64, 0x1, RZ ;  /* 0x0000000140407819 */ /* 0x000fe200000006ff */
[----:B------:R2:W-:Y:S01]  /*b810*/  STS.U16 [R60+0x14], R44 ;  /* 0x0000142c3c007388 */ /* 0x0005e20000000400 */
[----:B------:R-:W-:Y:S02]  /*b820*/  PRMT R52, R40, 0x7632, R52 ;  /* 0x0000763228347816 */ /* 0x000fe40000000034 */
[----:B------:R-:W-:Y:S01]  /*b830*/  SHF.L.U32 R65, R65, 0x1, RZ ;  /* 0x0000000141417819 */ /* 0x000fe200000006ff */
[----:B------:R-:W-:Y:S01]  /*b840*/  STS.U16 [R61+0x16], R48 ;  /* 0x000016303d007388 */ /* 0x000fe20000000400 */
[----:B0-----:R-:W-:-:S03]  /*b850*/  PRMT R4, RZ, 0x5410, R4 ;  /* 0x00005410ff047816 */ /* 0x001fc60000000004 */
[----:B------:R-:W-:Y:S01]  /*b860*/  STS.U16 [R62+0x18], R46 ;  /* 0x0000182e3e007388 */ /* 0x000fe20000000400 */
[----:B-1----:R-:W-:-:S03]  /*b870*/  @!P0 FMUL.FTZ R28, R28, R67 ;  /* 0x000000431c1c8220 */ /* 0x002fc60000410000 */
[----:B------:R-:W-:Y:S01]  /*b880*/  STS.U16 [R63+0x1a], R50 ;  /* 0x00001a323f007388 */ /* 0x000fe20000000400 */
[----:B---3--:R-:W-:-:S03]  /*b890*/  @!P2 FMUL.FTZ R30, R30, R69 ;  /* 0x000000451e1ea220 */ /* 0x008fc60000410000 */
        /* <DEDUP_REMOVED lines=22> */
[----:B------:R-:W-:-:S02]  /*ba00*/  PRMT R0, RZ, 0x5410, R0 ;  /* 0x00005410ff007816 */ /* 0x000fc40000000000 */
[----:B------:R-:W-:Y:S02]  /*ba10*/  PRMT R2, RZ, 0x5410, R2 ;  /* 0x00005410ff027816 */ /* 0x000fe40000000002 */
[----:B------:R-:W-:Y:S01]  /*ba20*/  FSETP.GTU.FTZ.AND P2, PT, R4, 20, PT ;  /* 0x41a000000400780b */ /* 0x000fe20003f5c000 */
[----:B------:R-:W-:Y:S01]  /*ba30*/  FADD.FTZ R0, R0, UR4 ;  /* 0x0000000400007e21 */ /* 0x000fe20008010000 */
[----:B------:R-:W-:Y:S01]  /*ba40*/  PRMT R3, RZ, 0x5410, R3 ;  /* 0x00005410ff037816 */ /* 0x000fe20000000003 */
[----:B------:R-:W-:Y:S01]  /*ba50*/  FADD.FTZ R2, R2, UR4 ;  /* 0x0000000402027e21 */ /* 0x000fe20008010000 */
[----:B------:R-:W-:Y:S01]  /*ba60*/  PRMT R5, RZ, 0x5410, R5 ;  /* 0x00005410ff057816 */ /* 0x000fe20000000005 */
[----:B----4-:R-:W-:Y:S01]  /*ba70*/  @!P5 FMUL.FTZ R33, R33, R68 ;  /* 0x000000442121d220 */ /* 0x010fe20000410000 */
[----:B------:R-:W-:Y:S01]  /*ba80*/  PRMT R6, RZ, 0x5410, R6 ;  /* 0x00005410ff067816 */ /* 0x000fe20000000006 */
[----:B------:R-:W-:Y:S01]  /*ba90*/  FADD.FTZ R3, R3, UR4 ;  /* 0x0000000403037e21 */ /* 0x000fe20008010000 */
[----:B------:R-:W-:Y:S01]  /*baa0*/  FSETP.GTU.FTZ.AND P5, PT, R0, 20, PT ;  /* 0x41a000000000780b */ /* 0x000fe20003fbc000 */
[----:B------:R-:W-:Y:S01]  /*bab0*/  FADD.FTZ R5, R5, UR4 ;  /* 0x0000000405057e21 */ /* 0x000fe20008010000 */
[----:B------:R-:W-:Y:S01]  /*bac0*/  FSETP.GTU.FTZ.AND P4, PT, R2, 20, PT ;  /* 0x41a000000200780b */ /* 0x000fe20003f9c000 */
[----:B------:R-:W-:-:S02]  /*bad0*/  FADD.FTZ R6, R6, UR4 ;  /* 0x0000000406067e21 */ /* 0x000fc40008010000 */
[----:B------:R-:W-:Y:S01]  /*bae0*/  @!P3 FMUL.FTZ R31, R31, R66 ;  /* 0x000000421f1fb220 */ /* 0x000fe20000410000 */
[----:B------:R-:W-:Y:S01]  /*baf0*/  FSETP.GTU.FTZ.AND P3, PT, R3, 20, PT ;  /* 0x41a000000300780b */ /* 0x000fe20003f7c000 */
[----:B------:R-:W-:Y:S01]  /*bb00*/  @!P2 FMUL.FTZ R4, R4, -1.4426950216293334961 ;  /* 0xbfb8aa3b0404a820 */ /* 0x000fe20000410000 */
[----:B------:R-:W-:Y:S02]  /*bb10*/  FSETP.GTU.FTZ.AND P1, PT, R5, 20, PT ;  /* 0x41a000000500780b */ /* 0x000fe40003f3c000 */
[----:B------:R-:W-:Y:S01]  /*bb20*/  FSETP.GTU.FTZ.AND P0, PT, R6, 20, PT ;  /* 0x41a000000600780b */ /* 0x000fe20003f1c000 */
[----:B------:R-:W0:Y:S02]  /*bb30*/  LDS R40, [0x840] ;  /* 0x00084000ff287984 */ /* 0x000e240000000800 */
[----:B------:R-:W1:Y:S01]  /*bb40*/  @!P2 MUFU.EX2 R4, R4 ;  /* 0x000000040004a308 */ /* 0x000e620000000800 */
[----:B------:R-:W-:Y:S02]  /*bb50*/  @!P5 FMUL.FTZ R0, R0, -1.4426950216293334961 ;  /* 0xbfb8aa3b0000d820 */ /* 0x000fe40000410000 */
[----:B------:R-:W-:-:S03]  /*bb60*/  @!P4 FMUL.FTZ R2, R2, -1.4426950216293334961 ;  /* 0xbfb8aa3b0202c820 */ /* 0x000fc60000410000 */
[----:B------:R-:W-:Y:S02]  /*bb70*/  @!P3 FMUL.FTZ R3, R3, -1.4426950216293334961 ;  /* 0xbfb8aa3b0303b820 */ /* 0x000fe40000410000 */
[----:B------:R-:W3:Y:S01]  /*bb80*/  @!P5 MUFU.EX2 R0, R0 ;  /* 0x000000000000d308 */ /* 0x000ee20000000800 */
[----:B------:R-:W-:Y:S02]  /*bb90*/  @!P1 FMUL.FTZ R5, R5, -1.4426950216293334961 ;  /* 0xbfb8aa3b05059820 */ /* 0x000fe40000410000 */
[----:B------:R-:W-:-:S05]  /*bba0*/  @!P0 FMUL.FTZ R6, R6, -1.4426950216293334961 ;  /* 0xbfb8aa3b06068820 */ /* 0x000fca0000410000 */
[----:B------:R-:W4:Y:S01]  /*bbb0*/  @!P4 MUFU.EX2 R2, R2 ;  /* 0x000000020002c308 */ /* 0x000f220000000800 */
[----:B-1----:R-:W-:-:S07]  /*bbc0*/  @!P2 FADD.FTZ R4, R4, 1 ;  /* 0x3f8000000404a421 */ /* 0x002fce0000010000 */
[----:B------:R-:W-:Y:S08]  /*bbd0*/  @!P3 MUFU.EX2 R3, R3 ;  /* 0x000000030003b308 */ /* 0x000ff00000000800 */
[----:B------:R-:W1:Y:S08]  /*bbe0*/  @!P1 MUFU.EX2 R5, R5 ;  /* 0x0000000500059308 */ /* 0x000e700000000800 */
[----:B------:R-:W5:Y:S01]  /*bbf0*/  @!P0 MUFU.EX2 R6, R6 ;  /* 0x0000000600068308 */ /* 0x000f620000000800 */
[----:B---3--:R-:W-:-:S02]  /*bc00*/  @!P5 FADD.FTZ R0, R0, 1 ;  /* 0x3f8000000000d421 */ /* 0x008fc40000010000 */
[----:B----4-:R-:W-:-:S05]  /*bc10*/  @!P4 FADD.FTZ R2, R2, 1 ;  /* 0x3f8000000202c421 */ /* 0x010fca0000010000 */
[----:B------:R-:W3:Y:S01]  /*bc20*/  @!P2 MUFU.RCP R4, R4 ;  /* 0x000000040004a308 */ /* 0x000ee20000001000 */
[----:B--2---:R-:W-:Y:S02]  /*bc30*/  IMAD R44, R146, c[0x0][0x2d8], RZ ;  /* 0x0000b600922c7a24 */ /* 0x004fe400078e02ff */
[----:B-1----:R-:W-:-:S05]  /*bc40*/  @!P1 FADD.FTZ R5, R5, 1 ;  /* 0x3f80000005059421 */ /* 0x002fca0000010000 */
[----:B------:R1:W2:Y:S01]  /*bc50*/  @!P5 MUFU.RCP R7, R0 ;  /* 0x000000000007d308 */ /* 0x0002a20000001000 */
[----:B-----5:R-:W-:Y:S02]  /*bc60*/  @!P0 FADD.FTZ R6, R6, 1 ;  /* 0x3f80000006068421 */ /* 0x020fe40000010000 */
[----:B------:R-:W-:-:S05]  /*bc70*/  IMAD R85, R155, c[0x0][0x2dc], R44 ;  /* 0x0000b7009b557a24 */ /* 0x000fca00078e022c */
[----:B------:R4:W5:Y:S01]  /*bc80*/  @!P4 MUFU.RCP R42, R2 ;  /* 0x00000002002ac308 */ /* 0x0009620000001000 */
[----:B-1----:R-:W-:Y:S02]  /*bc90*/  @!P3 FADD.FTZ R0, R3, 1 ;  /* 0x3f8000000300b421 */ /* 0x002fe40000010000 */
[----:B---3--:R-:W-:-:S05]  /*bca0*/  @!P2 FMUL.FTZ R39, R39, R4 ;  /* 0x000000042727a220 */ /* 0x008fca0000410000 */
[----:B------:R1:W3:Y:S01]  /*bcb0*/  @!P3 MUFU.RCP R83, R0 ;  /* 0x000000000053b308 */ /* 0x0002e20000001000 */
[----:B----4-:R-:W-:Y:S01]  /*bcc0*/  IMAD.WIDE.U32 R2, R155, c[0x0][0x2d8], RZ ;  /* 0x0000b6009b027a25 */ /* 0x010fe200078e00ff */
[----:B0-----:R-:W-:-:S03]  /*bcd0*/  ISETP.GE.AND P2, PT, R10, R40, PT ;  /* 0x000000280a00720c */ /* 0x001fc60003f46270 */
[----:B------:R-:W-:-:S03]  /*bce0*/  IMAD.IADD R3, R3, 0x1, R85 ;  /* 0x0000000103037824 */ /* 0x000fc600078e0255 */
[----:B------:R-:W0:Y:S01]  /*bcf0*/  @!P1 MUFU.RCP R5, R5 ;  /* 0x0000000500059308 */ /* 0x000e220000001000 */
[----:B------:R-:W-:Y:S02]  /*bd00*/  IMAD R44, R148, c[0x0][0x2e0], RZ ;  /* 0x0000b800942c7a24 */ /* 0x000fe400078e02ff */
[----:B------:R-:W-:-:S05]  /*bd10*/  IMAD.WIDE.U32 R2, R159, c[0x0][0x2e0], R2 ;  /* 0x0000b8009f027a25 */ /* 0x000fca00078e0002 */
[----:B------:R-:W4:Y:S01]  /*bd20*/  @!P0 MUFU.RCP R6, R6 ;  /* 0x0000000600068308 */ /* 0x000f220000001000 */
[----:B--2---:R-:W-:Y:S01]  /*bd30*/  @!P5 FMUL.FTZ R34, R34, R7 ;  /* 0x000000072222d220 */ /* 0x004fe20000410000 */
[----:B-1----:R-:W-:Y:S01]  /*bd40*/  IADD3 R0, P5, R91, R2, RZ ;  /* 0x000000025b007210 */ /* 0x002fe20007fbe0ff */
[----:B------:R-:W-:Y:S02]  /*bd50*/  IMAD R44, R159, c[0x0][0x2e4], R44 ;  /* 0x0000b9009f2c7a24 */ /* 0x000fe400078e022c */
[----:B-----5:R-:W-:Y:S01]  /*bd60*/  @!P4 FMUL.FTZ R37, R37, R42 ;  /* 0x0000002a2525c220 */ /* 0x020fe20000410000 */
        /* <DEDUP_REMOVED lines=9> */
[----:B----4-:R-:W-:Y:S01]  /*be00*/  @!P0 FMUL.FTZ R41, R41, R6 ;  /* 0x0000000629298220 */ /* 0x010fe20000410000 */
        /* <DEDUP_REMOVED lines=14> */
.L_x_3278:
[----:B------:R-:W-:Y:S05]  /*bef0*/  BSYNC B0 ;  /* 0x0000000000007941 */ /* 0x000fea0003800000 */
.L_x_3277:
        /* <DEDUP_REMOVED lines=11> */
[----:B------:R-:W-:Y:S01]  /*bfb0*/  ISETP.GE.AND P5, PT, R130, R40, PT ;  /* 0x000000288200720c */ /* 0x000fe20003fa6270 */
[----:B------:R-:W-:Y:S01]  /*bfc0*/  BSSY B0, `(.L_x_3279) ;  /* 0x0000069000007945 */ /* 0x000fe20003800000 */
[----:B------:R-:W-:Y:S01]  /*bfd0*/  F2FP.BF16.PACK_AB R24, R27, R24 ;  /* 0x000000181b18723e */ /* 0x000fe200000010ff */
        /* <DEDUP_REMOVED lines=14> */
[C---:B0-----:R-:W-:Y:S01]  /*c0c0*/  PRMT R7, R0.reuse, 0x7610, R7 ;  /* 0x0000761000077816 */ /* 0x041fe20000000007 */
[----:B------:R-:W-:Y:S01]  /*c0d0*/  @!P4 STG.E.U16 [R2.64+-0x5c0], R69 ;  /* 0xfffa40450200c986 */ /* 0x000fe2000c10150a */
[-C--:B------:R-:W-:Y:S02]  /*c0e0*/  ISETP.GE.AND P4, PT, R139, R40.reuse, PT ;  /* 0x000000288b00720c */ /* 0x080fe40003f86270 */
[----:B------:R-:W-:Y:S01]  /*c0f0*/  PRMT R27, R0, 0x7632, R27 ;  /* 0x00007632001b7816 */ /* 0x000fe2000000001b */
[----:B------:R-:W-:Y:S01]  /*c100*/  @!P5 STG.E.U16 [R2.64+-0x580], R71 ;  /* 0xfffa80470200d986 */ /* 0x000fe2000c10150a */
[----:B------:R-:W-:Y:S02]  /*c110*/  ISETP.GE.AND P5, PT, R125, R40, PT ;  /* 0x000000287d00720c */ /* 0x000fe40003fa6270 */
[----:B------:R-:W-:Y:S01]  /*c120*/  F2FP.BF16.PACK_AB R0, R33, R30 ;  /* 0x0000001e2100723e */ /* 0x000fe200000010ff */
[----:B------:R-:W-:Y:S01]  /*c130*/  @!P0 STG.E.U16 [R2.64+-0x540], R73 ;  /* 0xfffac04902008986 */ /* 0x000fe2000c10150a */
[----:B------:R-:W-:Y:S01]  /*c140*/  PRMT R6, R26, 0x7632, R6 ;  /* 0x000076321a067816 */ /* 0x000fe20000000006 */
        /* <DEDUP_REMOVED lines=12> */
[----:B------:R-:W-:-:S04]  /*c210*/  FADD.FTZ R35, R32, R35 ;  /* 0x0000002320237221 */ /* 0x000fc80000010000 */
[----:B------:R-:W-:-:S04]  /*c220*/  FADD.FTZ R34, R35, R34 ;  /* 0x0000002223227221 */ /* 0x000fc80000010000 */
[----:B------:R-:W-:Y:S01]  /*c230*/  FADD.FTZ R37, R34, R37 ;  /* 0x0000002522257221 */ /* 0x000fe20000010000 */
[----:B------:R0:W-:Y:S04]  /*c240*/  STS.U16 [R106], R24 ;  /* 0x000000186a007388 */ /* 0x0001e80000000400 */
[----:B------:R1:W-:Y:S04]  /*c250*/  STS.U16 [R9+0x2], R4 ;  /* 0x0000020409007388 */ /* 0x0003e80000000400 */
[----:B------:R-:W-:Y:S01]  /*c260*/  STS.U16 [R20+0x4], R26 ;  /* 0x0000041a14007388 */ /* 0x000fe20000000400 */
[----:B0-----:R-:W-:-:S03]  /*c270*/  PRMT R24, R0, 0x7610, R24 ;  /* 0x0000761000187816 */ /* 0x001fc60000000018 */
[----:B------:R0:W-:Y:S01]  /*c280*/  STS.U16 [R21+0x6], R6 ;  /* 0x0000060615007388 */ /* 0x0001e20000000400 */
[----:B-1----:R-:W-:-:S03]  /*c290*/  PRMT R4, R0, 0x7632, R4 ;  /* 0x0000763200047816 */ /* 0x002fc60000000004 */
[----:B------:R1:W-:Y:S01]  /*c2a0*/  STS.U16 [R22+0x8], R7 ;  /* 0x0000080716007388 */ /* 0x0003e20000000400 */
[----:B------:R-:W-:Y:S02]  /*c2b0*/  PRMT R9, R2, 0x7632, R9 ;  /* 0x0000763202097816 */ /* 0x000fe40000000009 */
        /* <DEDUP_REMOVED lines=9> */
[----:B------:R0:W-:Y:S02]  /*c350*/  STS.U16 [R56+0xe], R4 ;  /* 0x00000e0438007388 */ /* 0x0001e40000000400 */
[----:B------:R-:W-:-:S02]  /*c360*/  FADD.FTZ R38, R39, R38 ;  /* 0x0000002627267221 */ /* 0x000fc40000010000 */
[----:B------:R-:W-:Y:S02]  /*c370*/  STS.U16 [R58+0x10], R29 ;  /* 0x0000101d3a007388 */ /* 0x000fe40000000400 */
[----:B------:R-:W-:Y:S02]  /*c380*/  FADD.FTZ R149, R38, R41 ;  /* 0x0000002926957221 */ /* 0x000fe40000010000 */
[----:B------:R-:W-:Y:S01]  /*c390*/  STS.U16 [R59+0x12], R9 ;  /* 0x000012093b007388 */ /* 0x000fe20000000400 */
[----:B0-----:R-:W-:-:S03]  /*c3a0*/  IMAD R4, R146, c[0x0][0x2f8], RZ ;  /* 0x0000be0092047a24 */ /* 0x001fc600078e02ff */
        /* <DEDUP_REMOVED lines=8> */
[----:B0-----:R-:W-:-:S03]  /*c430*/  IMAD.WIDE.U32 R2, R155, c[0x0][0x2f8], RZ ;  /* 0x0000be009b027a25 */ /* 0x001fc600078e00ff */
[----:B------:R-:W-:Y:S01]  /*c440*/  LDS.U16 R123, [R123+0x40] ;  /* 0x000040007b7b7984 */ /* 0x000fe20000000400 */
[----:B------:R-:W-:-:S03]  /*c450*/  IMAD R7, R155, c[0x0][0x2fc], R4 ;  /* 0x0000bf009b077a24 */ /* 0x000fc600078e0204 */
        /* <DEDUP_REMOVED lines=31> */
.L_x_3280:
[----:B------:R-:W-:Y:S05]  /*c650*/  BSYNC B0 ;  /* 0x0000000000007941 */ /* 0x000fea0003800000 */
.L_x_3279:
[----:B------:R-:W-:Y:S01]  /*c660*/  MOV R3, R31 ;  /* 0x0000001f00037202 */ /* 0x000fe20000000f00 */
[----:B0-----:R-:W-:Y:S01]  /*c670*/  IMAD R6, R148, c[0x0][0x300], RZ ;  /* 0x0000c00094067a24 */ /* 0x001fe200078e02ff */
[----:B------:R-:W-:Y:S01]  /*c680*/  IADD3 R4, P0, R107, -0x7c0, RZ ;  /* 0xfffff8406b047810 */ /* 0x000fe20007f1e0ff */
[----:B------:R-:W-:Y:S01]  /*c690*/  UIADD3 UR14, UP0, UR14, -0x800, URZ ;  /* 0xfffff8000e0e7890 */ /* 0x000fe2000ff1e03f */
[----:B------:R-:W-:Y:S01]  /*c6a0*/  ISETP.GE.AND P2, PT, R139, R0, PT ;  /* 0x000000008b00720c */ /* 0x000fe20003f46270 */
[C---:B------:R-:W-:Y:S01]  /*c6b0*/  IMAD.WIDE.U32 R2, R159.reuse, c[0x0][0x300], R2 ;  /* 0x0000c0009f027a25 */ /* 0x040fe200078e0002 */
        /* <DEDUP_REMOVED lines=48> */
.L_x_3190:
        /* <DEDUP_REMOVED lines=29> */
.L_x_3283:
[----:B------:R-:W-:Y:S05]  /*cb90*/  BSYNC B0 ;  /* 0x0000000000007941 */ /* 0x000fea0003800000 */
.L_x_3282:
[----:B------:R-:W-:Y:S01]  /*cba0*/  BSSY B0, `(.L_x_3284) ;  /* 0x000001d000007945 */ /* 0x000fe20003800000 */
[----:B------:R-:W-:Y:S05]  /*cbb0*/  @!P0 BRA `(.L_x_3285) ;  /* 0x000001a000008947 */ /* 0x000fea0003800000 */
[----:B------:R-:W-:Y:S06]  /*cbc0*/  BAR.SYNC.DEFER_BLOCKING 0x0 ;  /* 0x0000000000007b1d */ /* 0x000fec0000010000 */
[----:B------:R-:W3:Y:S04]  /*cbd0*/  SHFL.DOWN P0, R0, R149, 0x1, 0x1f ;  /* 0x08201f0095007f89 */ /* 0x000ee80000000000 */
[----:B------:R-:W4:Y:S04]  /*cbe0*/  S2R R6, SR_LANEID ;  /* 0x0000000000067919 */ /* 0x000f280000000000 */
[----:B--2---:R-:W2:Y:S01]  /*cbf0*/  S2R R15, SR_TID.X ;  /* 0x00000000000f7919 */ /* 0x004ea20000002100 */
[----:B---3--:R-:W-:Y:S01]  /*cc00*/  @P0 FADD R0, R0, R149 ;  /* 0x0000009500000221 */ /* 0x008fe20000000000 */
[----:B----4-:R-:W-:-:S04]  /*cc10*/  ISETP.NE.AND P2, PT, R6, RZ, PT ;  /* 0x000000ff0600720c */ /* 0x010fc80003f45270 */
[----:B------:R-:W3:Y:S01]  /*cc20*/  SHFL.DOWN P0, R3, R0, 0x2, 0x1f ;  /* 0x08401f0000037f89 */ /* 0x000ee20000000000 */
[----:B--2---:R-:W-:-:S08]  /*cc30*/  ISETP.NE.AND P1, PT, R15, RZ, PT ;  /* 0x000000ff0f00720c */ /* 0x004fd00003f25270 */
[----:B------:R-:W-:-:S04]  /*cc40*/  @!P2 SHF.R.S32.HI R6, RZ, 0x1f, R15 ;  /* 0x0000001fff06a819 */ /* 0x000fc8000001140f */
[----:B------:R-:W-:Y:S01]  /*cc50*/  @!P2 LEA.HI R6, R6, R15, RZ, 0x5 ;  /* 0x0000000f0606a211 */ /* 0x000fe200078f28ff */
[----:B---3--:R-:W-:-:S05]  /*cc60*/  @P0 FADD R3, R0, R3 ;  /* 0x0000000300030221 */ /* 0x008fca0000000000 */
[----:B------:R-:W2:Y:S02]  /*cc70*/  SHFL.DOWN P0, R2, R3, 0x4, 0x1f ;  /* 0x08801f0003027f89 */ /* 0x000ea40000000000 */
[----:B--2---:R-:W-:Y:S01]  /*cc80*/  @P0 FADD R2, R3, R2 ;  /* 0x0000000203020221 */ /* 0x004fe20000000000 */
[----:B------:R-:W-:-:S04]  /*cc90*/  @!P2 SHF.R.S32.HI R3, RZ, 0x5, R6 ;  /* 0x00000005ff03a819 */ /* 0x000fc80000011406 */
        /* <DEDUP_REMOVED lines=9> */
[----:B------:R2:W-:Y:S01]  /*cd30*/  RED.E.ADD.F32.FTZ.RN.STRONG.GPU [R12.64], R4 ;  /* 0x000000040c00798e */ /* 0x0005e2000c10e78a */
[----:B------:R-:W-:Y:S01]  /*cd40*/  HFMA2.MMA R15, -RZ, RZ, 0, 0 ;  /* 0x00000000ff0f7435 */ /* 0x000fe200000001ff */
[----:B------:R-:W-:Y:S05]  /*cd50*/  BRA `(.L_x_3286) ;  /* 0x0000001000007947 */ /* 0x000fea0003800000 */
.L_x_3285:
[----:B--2---:R-:W2:Y:S02]  /*cd60*/  S2R R15, SR_TID.X ;  /* 0x00000000000f7919 */ /* 0x004ea40000002100 */
.L_x_3286:
[----:B------:R-:W-:Y:S05]  /*cd70*/  BSYNC B0 ;  /* 0x0000000000007941 */ /* 0x000fea0003800000 */
.L_x_3284:
[----:B--2---:R-:W-:-:S13]  /*cd80*/  ISETP.GE.AND P0, PT, R15, c[0x0][0x16c], PT ;  /* 0x00005b000f007a0c */ /* 0x004fda0003f06270 */
[----:B------:R-:W-:Y:S05]  /*cd90*/  @P0 EXIT ;  /* 0x000000000000094d */ /* 0x000fea0003800000 */
[C---:B------:R-:W-:Y:S02]  /*cda0*/  IMAD R0, R148.reuse, c[0x0][0x2c8], RZ ;  /* 0x0000b20094007a24 */ /* 0x040fe400078e02ff */
[----:B------:R-:W-:Y:S02]  /*cdb0*/  IMAD R148, R148, c[0x0][0x288], RZ ;  /* 0x0000a20094947a24 */ /* 0x000fe400078e02ff */
[----:B------:R-:W-:-:S04]  /*cdc0*/  IMAD.WIDE.U32 R4, R159, c[0x0][0x288], RZ ;  /* 0x0000a2009f047a25 */ /* 0x000fc800078e00ff */
[C---:B------:R-:W-:Y:S02]  /*cdd0*/  IMAD R21, R159.reuse, c[0x0][0x28c], R148 ;  /* 0x0000a3009f157a24 */ /* 0x040fe400078e0294 */
[----:B------:R-:W-:-:S03]  /*cde0*/  IMAD.WIDE.U32 R2, R159, c[0x0][0x2c8], RZ ;  /* 0x0000b2009f027a25 */ /* 0x000fc600078e00ff */
[----:B------:R-:W-:Y:S01]  /*cdf0*/  IADD3 R21, R5, R21, RZ ;  /* 0x0000001505157210 */ /* 0x000fe20007ffe0ff */
[----:B------:R-:W-:-:S04]  /*ce00*/  IMAD R23, R159, c[0x0][0x2cc], R0 ;  /* 0x0000b3009f177a24 */ /* 0x000fc800078e0200 */
[----:B------:R-:W-:Y:S02]  /*ce10*/  IMAD.IADD R23, R3, 0x1, R23 ;  /* 0x0000000103177824 */ /* 0x000fe400078e0217 */
.L_x_3287:
[----:B0-----:R-:W2:Y:S01]  /*ce20*/  LDS R17, [R15.X4+0x2e10] ;  /* 0x002e10000f117984 */ /* 0x001ea20000004800 */
[----:B------:R-:W-:Y:S01]  /*ce30*/  SHF.R.S32.HI R0, RZ, 0x1f, R15 ;  /* 0x0000001fff007819 */ /* 0x000fe2000001140f */
[----:B------:R-:W-:Y:S01]  /*ce40*/  IMAD.MOV.U32 R7, RZ, RZ, R21 ;  /* 0x000000ffff077224 */ /* 0x000fe200078e0015 */
[----:B------:R-:W-:Y:S01]  /*ce50*/  MOV R8, R2 ;  /* 0x0000000200087202 */ /* 0x000fe20000000f00 */
[----:B------:R3:W4:Y:S01]  /*ce60*/  LDS R19, [R15.X4+0x3210] ;  /* 0x003210000f137984 */ /* 0x0007220000004800 */
[----:B------:R-:W-:Y:S01]  /*ce70*/  MOV R9, R23 ;  /* 0x0000001700097202 */ /* 0x000fe20000000f00 */
[C---:B------:R-:W-:Y:S01]  /*ce80*/  IMAD R12, R0.reuse, c[0x0][0x290], RZ ;  /* 0x0000a400000c7a24 */ /* 0x040fe200078e02ff */
[----:B------:R-:W-:Y:S01]  /*ce90*/  MOV R6, R4 ;  /* 0x0000000400067202 */ /* 0x000fe20000000f00 */
[----:B------:R-:W-:Y:S01]  /*cea0*/  IMAD R0, R0, c[0x0][0x2d0], RZ ;  /* 0x0000b40000007a24 */ /* 0x000fe200078e02ff */
[----:B------:R-:W-:Y:S01]  /*ceb0*/  YIELD ;  /* 0x0000000000007946 */ /* 0x000fe20003800000 */
[----:B0-----:R-:W-:-:S04]  /*cec0*/  IMAD.WIDE.U32 R10, R15, c[0x0][0x2d0], R8 ;  /* 0x0000b4000f0a7a25 */ /* 0x001fc800078e0008 */
[----:B------:R-:W-:-:S04]  /*ced0*/  IMAD.WIDE.U32 R6, R15, c[0x0][0x290], R6 ;  /* 0x0000a4000f067a25 */ /* 0x000fc800078e0006 */
[C---:B------:R-:W-:Y:S01]  /*cee0*/  IMAD R9, R15.reuse, c[0x0][0x294], R12 ;  /* 0x0000a5000f097a24 */ /* 0x040fe200078e020c */
[----:B------:R-:W-:Y:S01]  /*cef0*/  LEA R8, P0, R6, c[0x0][0x310], 0x2 ;  /* 0x0000c40006087a11 */ /* 0x000fe200078010ff */
[----:B------:R-:W-:Y:S01]  /*cf00*/  IMAD R13, R15, c[0x0][0x2d4], R0 ;  /* 0x0000b5000f0d7a24 */ /* 0x000fe200078e0200 */
[----:B------:R-:W-:Y:S01]  /*cf10*/  LEA R12, P1, R10, c[0x0][0x320], 0x2 ;  /* 0x0000c8000a0c7a11 */ /* 0x000fe200078210ff */
[----:B------:R-:W-:Y:S01]  /*cf20*/  IMAD.IADD R9, R7, 0x1, R9 ;  /* 0x0000000107097824 */ /* 0x000fe200078e0209 */
[----:B---3--:R-:W-:Y:S02]  /*cf30*/  IADD3 R15, R15, c[0x0][0x0], RZ ;  /* 0x000000000f0f7a10 */ /* 0x008fe40007ffe0ff */
[----:B------:R-:W-:Y:S02]  /*cf40*/  IADD3 R7, R11, R13, RZ ;  /* 0x0000000d0b077210 */ /* 0x000fe40007ffe0ff */
[----:B------:R-:W-:Y:S02]  /*cf50*/  LEA.HI.X R9, R6, c[0x0][0x314], R9, 0x2, P0 ;  /* 0x0000c50006097a11 */ /* 0x000fe400000f1409 */
[----:B------:R-:W-:-:S02]  /*cf60*/  ISETP.GE.AND P0, PT, R15, c[0x0][0x16c], PT ;  /* 0x00005b000f007a0c */ /* 0x000fc40003f06270 */
[----:B------:R-:W-:Y:S01]  /*cf70*/  LEA.HI.X R13, R10, c[0x0][0x324], R7, 0x2, P1 ;  /* 0x0000c9000a0d7a11 */ /* 0x000fe200008f1407 */
[----:B--2---:R0:W-:Y:S04]  /*cf80*/  RED.E.ADD.F32.FTZ.RN.STRONG.GPU [R8.64], R17 ;  /* 0x000000110800798e */ /* 0x0041e8000c10e78a */
[----:B----4-:R0:W-:Y:S06]  /*cf90*/  RED.E.ADD.F32.FTZ.RN.STRONG.GPU [R12.64], R19 ;  /* 0x000000130c00798e */ /* 0x0101ec000c10e78a */
[----:B------:R-:W-:Y:S05]  /*cfa0*/  @!P0 BRA `(.L_x_3287) ;  /* 0xfffffe7000008947 */ /* 0x000fea000383ffff */
[----:B------:R-:W-:Y:S05]  /*cfb0*/  EXIT ;  /* 0x000000000000794d */ /* 0x000fea0003800000 */
.L_x_3233:
[----:B------:R-:W-:Y:S01]  /*cfc0*/  HFMA2.MMA R228, -RZ, RZ, 0, 0 ;  /* 0x00000000ffe47435 */ /* 0x000fe200000001ff */
[----:B------:R-:W-:Y:S01]  /*cfd0*/  MOV R226, R6 ;  /* 0x0000000600e27202 */ /* 0x000fe20000000f00 */
[----:B------:R-:W-:Y:S01]  /*cfe0*/  IMAD.MOV.U32 R231, RZ, RZ, 0x1 ;  /* 0x00000001ffe77424 */ /* 0x000fe200078e00ff */
[----:B------:R-:W-:-:S02]  /*cff0*/  MOV R233, 0xffffffff ;  /* 0xffffffff00e97802 */ /* 0x000fc40000000f00 */
[----:B------:R-:W-:Y:S02]  /*d000*/  MOV R4, 0xd020 ;  /* 0x0000d02000047802 */ /* 0x000fe40000000f00 */
[----:B-1----:R-:W-:Y:S05]  /*d010*/  CALL.REL.NOINC `($__internal_131_$__cuda_sm70_shflsync_up) ;  /* 0x00000ee000007944 */ /* 0x002fea0003c00000 */
[----:B-1----:R-:W-:Y:S01]  /*d020*/  IMAD.MOV.U32 R221, RZ, RZ, R226 ;  /* 0x000000ffffdd7224 */ /* 0x002fe200078e00e2 */
[----:B0-----:R-:W-:Y:S05]  /*d030*/  BRA `(.L_x_3288) ;  /* 0xffffb22000007947 */ /* 0x001fea000383ffff */
.L_x_3234:
[----:B------:R-:W-:Y:S01]  /*d040*/  HFMA2.MMA R231, -RZ, RZ, 0, 5.9604644775390625e-08 ;  /* 0x00000001ffe77435 */ /* 0x000fe200000001ff */
[----:B------:R-:W-:Y:S01]  /*d050*/  MOV R226, R7 ;  /* 0x0000000700e27202 */ /* 0x000fe20000000f00 */
[----:B------:R-:W-:Y:S01]  /*d060*/  IMAD.MOV.U32 R228, RZ, RZ, RZ ;  /* 0x000000ffffe47224 */ /* 0x000fe200078e00ff */
[----:B------:R-:W-:Y:S02]  /*d070*/  MOV R233, 0xffffffff ;  /* 0xffffffff00e97802 */ /* 0x000fe40000000f00 */
[----:B------:R-:W-:Y:S02]  /*d080*/  MOV R4, 0xd0a0 ;  /* 0x0000d0a000047802 */ /* 0x000fe40000000f00 */
[----:B012---:R-:W-:Y:S05]  /*d090*/  CALL.REL.NOINC `($__internal_131_$__cuda_sm70_shflsync_up) ;  /* 0x00000e6000007944 */ /* 0x007fea0003c00000 */
[----:B------:R-:W-:Y:S01]  /*d0a0*/  FMUL.FTZ R221, R6, R221 ;  /* 0x000000dd06dd7220 */ /* 0x000fe20000410000 */
[----:B------:R-:W-:Y:S01]  /*d0b0*/  ISETP.GE.AND P0, PT, R142, 0x1, PT ;  /* 0x000000018e00780c */ /* 0x000fe20003f06270 */
[C---:B-1----:R-:W-:Y:S01]  /*d0c0*/  FFMA.FTZ R4, R6.reuse, R226, R7 ;  /* 0x000000e206047223 */ /* 0x042fe20000010007 */
[----:B0-----:R-:W-:Y:S01]  /*d0d0*/  HFMA2.MMA R231, -RZ, RZ, 0, 1.1920928955078125e-07 ;  /* 0x00000002ffe77435 */ /* 0x001fe200000001ff */
[----:B------:R-:W-:Y:S01]  /*d0e0*/  IMAD.MOV.U32 R228, RZ, RZ, RZ ;  /* 0x000000ffffe47224 */ /* 0x000fe200078e00ff */
[----:B------:R-:W-:-:S02]  /*d0f0*/  FSEL R221, R6, R221, !P0 ;  /* 0x000000dd06dd7208 */ /* 0x000fc40004000000 */
[----:B------:R-:W-:Y:S02]  /*d100*/  FSEL R7, R7, R4, !P0 ;  /* 0x0000000407077208 */ /* 0x000fe40004000000 */
[----:B------:R-:W-:Y:S02]  /*d110*/  MOV R233, 0xffffffff ;  /* 0xffffffff00e97802 */ /* 0x000fe40000000f00 */
[----:B------:R-:W-:Y:S02]  /*d120*/  MOV R226, R221 ;  /* 0x000000dd00e27202 */ /* 0x000fe40000000f00 */
[----:B------:R-:W-:Y:S02]  /*d130*/  MOV R4, 0xd150 ;  /* 0x0000d15000047802 */ /* 0x000fe40000000f00 */
[----:B------:R-:W-:Y:S05]  /*d140*/  CALL.REL.NOINC `($__internal_131_$__cuda_sm70_shflsync_up) ;  /* 0x00000db000007944 */ /* 0x000fea0003c00000 */
[----:B0-----:R-:W-:Y:S01]  /*d150*/  HFMA2.MMA R231, -RZ, RZ, 0, 1.1920928955078125e-07 ;  /* 0x00000002ffe77435 */ /* 0x001fe200000001ff */
[----:B-1----:R-:W-:Y:S01]  /*d160*/  IMAD.MOV.U32 R6, RZ, RZ, R226 ;  /* 0x000000ffff067224 */ /* 0x002fe200078e00e2 */
[----:B------:R-:W-:Y:S01]  /*d170*/  MOV R226, R7 ;  /* 0x0000000700e27202 */ /* 0x000fe20000000f00 */
[----:B------:R-:W-:Y:S01]  /*d180*/  IMAD.MOV.U32 R228, RZ, RZ, RZ ;  /* 0x000000ffffe47224 */ /* 0x000fe200078e00ff */
[----:B------:R-:W-:-:S02]  /*d190*/  MOV R233, 0xffffffff ;  /* 0xffffffff00e97802 */ /* 0x000fc40000000f00 */
[----:B------:R-:W-:Y:S02]  /*d1a0*/  MOV R4, 0xd1c0 ;  /* 0x0000d1c000047802 */ /* 0x000fe40000000f00 */
[----:B------:R-:W-:Y:S05]  /*d1b0*/  CALL.REL.NOINC `($__internal_131_$__cuda_sm70_shflsync_up) ;  /* 0x00000d4000007944 */ /* 0x000fea0003c00000 */
[----:B------:R-:W-:Y:S01]  /*d1c0*/  ISETP.GE.AND P0, PT, R142, 0x2, PT ;  /* 0x000000028e00780c */ /* 0x000fe20003f06270 */
[----:B0-----:R-:W-:Y:S01]  /*d1d0*/  HFMA2.MMA R231, -RZ, RZ, 0, 2.384185791015625e-07 ;  /* 0x00000004ffe77435 */ /* 0x001fe200000001ff */
[----:B------:R-:W-:Y:S01]  /*d1e0*/  IMAD.MOV.U32 R228, RZ, RZ, RZ ;  /* 0x000000ffffe47224 */ /* 0x000fe200078e00ff */
[----:B------:R-:W-:Y:S02]  /*d1f0*/  MOV R233, 0xffffffff ;  /* 0xffffffff00e97802 */ /* 0x000fe40000000f00 */
[----:B------:R-:W-:-:S08]  /*d200*/  MOV R4, 0xd250 ;  /* 0x0000d25000047802 */ /* 0x000fd00000000f00 */
[----:B-1----:R-:W-:Y:S02]  /*d210*/  @P0 FFMA.FTZ R7, R221, R226, R7 ;  /* 0x000000e2dd070223 */ /* 0x002fe40000010007 */
[----:B------:R-:W-:-:S05]  /*d220*/  @P0 FMUL.FTZ R221, R6, R221 ;  /* 0x000000dd06dd0220 */ /* 0x000fca0000410000 */
[----:B------:R-:W-:Y:S02]  /*d230*/  MOV R226, R221 ;  /* 0x000000dd00e27202 */ /* 0x000fe40000000f00 */
[----:B------:R-:W-:Y:S05]  /*d240*/  CALL.REL.NOINC `($__internal_131_$__cuda_sm70_shflsync_up) ;  /* 0x00000cb000007944 */ /* 0x000fea0003c00000 */
[----:B0-----:R-:W-:Y:S01]  /*d250*/  HFMA2.MMA R231, -RZ, RZ, 0, 2.384185791015625e-07 ;  /* 0x00000004ffe77435 */ /* 0x001fe200000001ff */
[----:B-1----:R-:W-:Y:S01]  /*d260*/  IMAD.MOV.U32 R6, RZ, RZ, R226 ;  /* 0x000000ffff067224 */ /* 0x002fe200078e00e2 */
[----:B------:R-:W-:Y:S01]  /*d270*/  MOV R226, R7 ;  /* 0x0000000700e27202 */ /* 0x000fe20000000f00 */
[----:B------:R-:W-:Y:S01]  /*d280*/  IMAD.MOV.U32 R228, RZ, RZ, RZ ;  /* 0x000000ffffe47224 */ /* 0x000fe200078e00ff */
[----:B------:R-:W-:Y:S02]  /*d290*/  MOV R233, 0xffffffff ;  /* 0xffffffff00e97802 */ /* 0x000fe40000000f00 */
[----:B------:R-:W-:Y:S02]  /*d2a0*/  MOV R4, 0xd2c0 ;  /* 0x0000d2c000047802 */ /* 0x000fe40000000f00 */
[----:B------:R-:W-:Y:S05]  /*d2b0*/  CALL.REL.NOINC `($__internal_131_$__cuda_sm70_shflsync_up) ;  /* 0x00000c4000007944 */ /* 0x000fea0003c00000 */
[----:B------:R-:W-:Y:S01]  /*d2c0*/  ISETP.GE.AND P0, PT, R142, 0x4, PT ;  /* 0x000000048e00780c */ /* 0x000fe20003f06270 */
[----:B0-----:R-:W-:Y:S01]  /*d2d0*/  HFMA2.MMA R231, -RZ, RZ, 0, 4.76837158203125e-07 ;  /* 0x00000008ffe77435 */ /* 0x001fe200000001ff */
[----:B------:R-:W-:Y:S02]  /*d2e0*/  MOV R228, RZ ;  /* 0x000000ff00e47202 */ /* 0x000fe40000000f00 */
[----:B------:R-:W-:-:S02]  /*d2f0*/  MOV R233, 0xffffffff ;  /* 0xffffffff00e97802 */ /* 0x000fc40000000f00 */
[----:B------:R-:W-:-:S07]  /*d300*/  MOV R4, 0xd360 ;  /* 0x0000d36000047802 */ /* 0x000fce0000000f00 */
[----:B-1----:R-:W-:Y:S02]  /*d310*/  @P0 FFMA.FTZ R7, R221, R226, R7 ;  /* 0x000000e2dd070223 */ /* 0x002fe40000010007 */
[----:B------:R-:W-:-:S04]  /*d320*/  @P0 FMUL.FTZ R221, R6, R221 ;  /* 0x000000dd06dd0220 */ /* 0x000fc80000410000 */
[----:B------:R-:W-:-:S04]  /*d330*/  IMAD.MOV.U32 R223, RZ, RZ, R221 ;  /* 0x000000ffffdf7224 */ /* 0x000fc800078e00dd */
[----:B------:R-:W-:Y:S02]  /*d340*/  IMAD.MOV.U32 R226, RZ, RZ, R223 ;  /* 0x000000ffffe27224 */ /* 0x000fe400078e00df */
[----:B------:R-:W-:Y:S05]  /*d350*/  CALL.REL.NOINC `($__internal_131_$__cuda_sm70_shflsync_up) ;  /* 0x00000ba000007944 */ /* 0x000fea0003c00000 */
[----:B0-----:R-:W-:Y:S01]  /*d360*/  HFMA2.MMA R228, -RZ, RZ, 0, 0 ;  /* 0x00000000ffe47435 */ /* 0x001fe200000001ff */
[----:B-1----:R-:W-:Y:S01]  /*d370*/  MOV R6, R226 ;  /* 0x000000e200067202 */ /* 0x002fe20000000f00 */
[----:B------:R-:W-:Y:S01]  /*d380*/  IMAD.MOV.U32 R231, RZ, RZ, 0x8 ;  /* 0x00000008ffe77424 */ /* 0x000fe200078e00ff */
[----:B------:R-:W-:Y:S02]  /*d390*/  MOV R226, R7 ;  /* 0x0000000700e27202 */ /* 0x000fe40000000f00 */
[----:B------:R-:W-:Y:S02]  /*d3a0*/  MOV R233, 0xffffffff ;  /* 0xffffffff00e97802 */ /* 0x000fe40000000f00 */
[----:B------:R-:W-:Y:S02]  /*d3b0*/  MOV R4, 0xd3d0 ;  /* 0x0000d3d000047802 */ /* 0x000fe40000000f00 */
[----:B------:R-:W-:Y:S05]  /*d3c0*/  CALL.REL.NOINC `($__internal_131_$__cuda_sm70_shflsync_up) ;  /* 0x00000b3000007944 */ /* 0x000fea0003c00000 */
        /* <DEDUP_REMOVED lines=8> */
[----:B------:R-:W-:Y:S02]  /*d450*/  MOV R226, R223 ;  /* 0x000000df00e27202 */ /* 0x000fe40000000f00 */
[----:B------:R-:W-:Y:S05]  /*d460*/  CALL.REL.NOINC `($__internal_131_$__cuda_sm70_shflsync_up) ;  /* 0x00000a9000007944 */ /* 0x000fea0003c00000 */
[----:B0-----:R-:W-:Y:S01]  /*d470*/  HFMA2.MMA R231, -RZ, RZ, 0, 9.5367431640625e-07 ;  /* 0x00000010ffe77435 */ /* 0x001fe200000001ff */
[----:B-1----:R-:W-:Y:S01]  /*d480*/  MOV R224, R226 ;  /* 0x000000e200e07202 */ /* 0x002fe20000000f00 */
[----:B------:R-:W-:Y:S01]  /*d490*/  IMAD.MOV.U32 R226, RZ, RZ, R7 ;  /* 0x000000ffffe27224 */ /* 0x000fe200078e0007 */
[----:B------:R-:W-:Y:S01]  /*d4a0*/  MOV R228, RZ ;  /* 0x000000ff00e47202 */ /* 0x000fe20000000f00 */
[----:B------:R-:W-:Y:S01]  /*d4b0*/  IMAD.MOV.U32 R233, RZ, RZ, -0x1 ;  /* 0xffffffffffe97424 */ /* 0x000fe200078e00ff */
[----:B------:R-:W-:Y:S02]  /*d4c0*/  MOV R4, 0xd4e0 ;  /* 0x0000d4e000047802 */ /* 0x000fe40000000f00 */
[----:B------:R-:W-:Y:S05]  /*d4d0*/  CALL.REL.NOINC `($__internal_131_$__cuda_sm70_shflsync_up) ;  /* 0x00000a2000007944 */ /* 0x000fea0003c00000 */
[----:B-1----:R-:W-:Y:S01]  /*d4e0*/  MOV R4, R226 ;  /* 0x000000e200047202 */ /* 0x002fe20000000f00 */
[----:B0-----:R-:W-:Y:S05]  /*d4f0*/  BRA `(.L_x_3289) ;  /* 0xffffaee000007947 */ /* 0x001fea000383ffff */
.L_x_3237:
[----:B------:R-:W-:Y:S01]  /*d500*/  HFMA2.MMA R228, -RZ, RZ, 0, 0 ;  /* 0x00000000ffe47435 */ /* 0x000fe200000001ff */
[----:B------:R-:W-:Y:S01]  /*d510*/  MOV R226, R223 ;  /* 0x000000df00e27202 */ /* 0x000fe20000000f00 */
[----:B------:R-:W-:Y:S01]  /*d520*/  IMAD.MOV.U32 R231, RZ, RZ, 0x1 ;  /* 0x00000001ffe77424 */ /* 0x000fe200078e00ff */
[----:B------:R-:W-:Y:S02]  /*d530*/  MOV R233, 0xffffffff ;  /* 0xffffffff00e97802 */ /* 0x000fe40000000f00 */
[----:B------:R-:W-:-:S02]  /*d540*/  MOV R4, 0xd560 ;  /* 0x0000d56000047802 */ /* 0x000fc40000000f00 */
[----:B01----:R-:W-:Y:S05]  /*d550*/  CALL.REL.NOINC `($__internal_131_$__cuda_sm70_shflsync_up) ;  /* 0x000009a000007944 */ /* 0x003fea0003c00000 */
[----:B0-----:R-:W-:Y:S01]  /*d560*/  HFMA2.MMA R231, -RZ, RZ, 0, 5.9604644775390625e-08 ;  /* 0x00000001ffe77435 */ /* 0x001fe200000001ff */
[----:B-1----:R-:W-:Y:S01]  /*d570*/  IMAD.MOV.U32 R6, RZ, RZ, R226 ;  /* 0x000000ffff067224 */ /* 0x002fe200078e00e2 */
[----:B------:R-:W-:Y:S01]  /*d580*/  MOV R226, R227 ;  /* 0x000000e300e27202 */ /* 0x000fe20000000f00 */
[----:B------:R-:W-:Y:S01]  /*d590*/  IMAD.MOV.U32 R228, RZ, RZ, RZ ;  /* 0x000000ffffe47224 */ /* 0x000fe200078e00ff */
[----:B------:R-:W-:-:S02]  /*d5a0*/  MOV R233, 0xffffffff ;  /* 0xffffffff00e97802 */ /* 0x000fc40000000f00 */
[----:B------:R-:W-:Y:S02]  /*d5b0*/  MOV R4, 0xd5d0 ;  /* 0x0000d5d000047802 */ /* 0x000fe40000000f00 */
[----:B------:R-:W-:Y:S05]  /*d5c0*/  CALL.REL.NOINC `($__internal_131_$__cuda_sm70_shflsync_up) ;  /* 0x0000093000007944 */ /* 0x000fea0003c00000 */
[----:B------:R-:W-:Y:S01]  /*d5d0*/  HFMA2.MMA R221, -RZ, RZ, 0, 0 ;  /* 0x00000000ffdd7435 */ /* 0x000fe200000001ff */
[----:B------:R-:W-:Y:S01]  /*d5e0*/  MOV R223, R6 ;  /* 0x0000000600df7202 */ /* 0x000fe20000000f00 */
[----:B------:R-:W-:Y:S01]  /*d5f0*/  IMAD.MOV.U32 R7, RZ, RZ, R20 ;  /* 0x000000ffff077224 */ /* 0x000fe200078e0014 */
[----:B------:R-:W-:Y:S01]  /*d600*/  MOV R224, 0x1f ;  /* 0x0000001f00e07802 */ /* 0x000fe20000000f00 */
[----:B------:R-:W-:Y:S01]  /*d610*/  IMAD.MOV.U32 R6, RZ, RZ, -0x1 ;  /* 0xffffffffff067424 */ /* 0x000fe200078e00ff */
[----:B------:R-:W-:Y:S02]  /*d620*/  MOV R4, 0xd640 ;  /* 0x0000d64000047802 */ /* 0x000fe40000000f00 */
[----:B01----:R-:W-:Y:S05]  /*d630*/  CALL.REL.NOINC `($__internal_130_$__cuda_sm70_shflsync_idx_p) ;  /* 0x0000088000007944 */ /* 0x003fea0003c00000 */
[----:B0-----:R-:W-:Y:S01]  /*d640*/  HFMA2.MMA R224, -RZ, RZ, 0, 1.847743988037109375e-06 ;  /* 0x0000001fffe07435 */ /* 0x001fe200000001ff */
[----:B-1----:R-:W-:Y:S01]  /*d650*/  MOV R20, R6 ;  /* 0x0000000600147202 */ /* 0x002fe20000000f00 */
[----:B------:R-:W-:Y:S01]  /*d660*/  IMAD.MOV.U32 R221, RZ, RZ, RZ ;  /* 0x000000ffffdd7224 */ /* 0x000fe200078e00ff */
[----:B------:R-:W-:Y:S02]  /*d670*/  MOV R7, R21 ;  /* 0x0000001500077202 */ /* 0x000fe40000000f00 */
[----:B------:R-:W-:-:S02]  /*d680*/  MOV R6, 0xffffffff ;  /* 0xffffffff00067802 */ /* 0x000fc40000000f00 */
[----:B------:R-:W-:Y:S02]  /*d690*/  MOV R4, 0xd6b0 ;  /* 0x0000d6b000047802 */ /* 0x000fe40000000f00 */
[----:B------:R-:W-:Y:S05]  /*d6a0*/  CALL.REL.NOINC `($__internal_130_$__cuda_sm70_shflsync_idx_p) ;  /* 0x0000081000007944 */ /* 0x000fea0003c00000 */
[----:B-1----:R-:W-:Y:S01]  /*d6b0*/  IMAD.MOV.U32 R5, RZ, RZ, R6 ;  /* 0x000000ffff057224 */ /* 0x002fe200078e0006 */
[----:B0-----:R-:W-:Y:S05]  /*d6c0*/  BRA `(.L_x_3290) ;  /* 0xffffae8000007947 */ /* 0x001fea000383ffff */
.L_x_3240:
[----:B------:R-:W-:Y:S01]  /*d6d0*/  HFMA2.MMA R237, -RZ, RZ, 0, 5.9604644775390625e-08 ;  /* 0x00000001ffed7435 */ /* 0x000fe200000001ff */
[----:B------:R-:W-:Y:S01]  /*d6e0*/  MOV R220, R6 ;  /* 0x0000000600dc7202 */ /* 0x000fe20000000f00 */
[----:B------:R-:W-:Y:S01]  /*d6f0*/  IMAD.MOV.U32 R222, RZ, RZ, 0x1f ;  /* 0x0000001fffde7424 */ /* 0x000fe200078e00ff */
[----:B------:R-:W-:Y:S02]  /*d700*/  MOV R239, 0xffffffff ;  /* 0xffffffff00ef7802 */ /* 0x000fe40000000f00 */
[----:B------:R-:W-:Y:S02]  /*d710*/  MOV R4, 0xd730 ;  /* 0x0000d73000047802 */ /* 0x000fe40000000f00 */
[----:B------:R-:W-:Y:S05]  /*d720*/  CALL.REL.NOINC `($__internal_129_$__cuda_sm70_shflsync_down) ;  /* 0x0000075000007944 */ /* 0x000fea0003c00000 */
[----:B-1----:R-:W-:Y:S01]  /*d730*/  MOV R221, R220 ;  /* 0x000000dc00dd7202 */ /* 0x002fe20000000f00 */
[----:B0-----:R-:W-:Y:S05]  /*d740*/  BRA `(.L_x_3291) ;  /* 0xffffb2d000007947 */ /* 0x001fea000383ffff */
.L_x_3241:
[----:B------:R-:W-:Y:S01]  /*d750*/  HFMA2.MMA R237, -RZ, RZ, 0, 5.9604644775390625e-08 ;  /* 0x00000001ffed7435 */ /* 0x000fe200000001ff */
[----:B------:R-:W-:Y:S01]  /*d760*/  IMAD.MOV.U32 R220, RZ, RZ, R7 ;  /* 0x000000ffffdc7224 */ /* 0x000fe200078e0007 */
[----:B------:R-:W-:Y:S01]  /*d770*/  MOV R222, 0x1f ;  /* 0x0000001f00de7802 */ /* 0x000fe20000000f00 */
[----:B------:R-:W-:Y:S01]  /*d780*/  IMAD.MOV.U32 R239, RZ, RZ, -0x1 ;  /* 0xffffffffffef7424 */ /* 0x000fe200078e00ff */
[----:B------:R-:W-:-:S02]  /*d790*/  MOV R4, 0xd7b0 ;  /* 0x0000d7b000047802 */ /* 0x000fc40000000f00 */
[----:B01----:R-:W-:Y:S05]  /*d7a0*/  CALL.REL.NOINC `($__internal_129_$__cuda_sm70_shflsync_down) ;  /* 0x000006d000007944 */ /* 0x003fea0003c00000 */
[C---:B------:R-:W-:Y:S01]  /*d7b0*/  FMUL.FTZ R5, R6.reuse, R221 ;  /* 0x000000dd06057220 */ /* 0x040fe20000410000 */
[----:B0-----:R-:W-:Y:S01]  /*d7c0*/  HFMA2.MMA R237, -RZ, RZ, 0, 1.1920928955078125e-07 ;  /* 0x00000002ffed7435 */ /* 0x001fe200000001ff */
[C---:B-1----:R-:W-:Y:S01]  /*d7d0*/  FFMA.FTZ R220, R6.reuse, R220, R7 ;  /* 0x000000dc06dc7223 */ /* 0x042fe20000010007 */
[----:B------:R-:W-:Y:S01]  /*d7e0*/  MOV R222, 0x1f ;  /* 0x0000001f00de7802 */ /* 0x000fe20000000f00 */
[----:B------:R-:W-:Y:S01]  /*d7f0*/  IMAD.MOV.U32 R239, RZ, RZ, -0x1 ;  /* 0xffffffffffef7424 */ /* 0x000fe200078e00ff */
[----:B------:R-:W-:-:S02]  /*d800*/  FSEL R221, R6, R5, !P4 ;  /* 0x0000000506dd7208 */ /* 0x000fc40006000000 */
[----:B------:R-:W-:Y:S02]  /*d810*/  FSEL R7, R7, R220, !P4 ;  /* 0x000000dc07077208 */ /* 0x000fe40006000000 */
[----:B------:R-:W-:Y:S02]  /*d820*/  MOV R220, R221 ;  /* 0x000000dd00dc7202 */ /* 0x000fe40000000f00 */
[----:B------:R-:W-:Y:S02]  /*d830*/  MOV R4, 0xd850 ;  /* 0x0000d85000047802 */ /* 0x000fe40000000f00 */
[----:B------:R-:W-:Y:S05]  /*d840*/  CALL.REL.NOINC `($__internal_129_$__cuda_sm70_shflsync_down) ;  /* 0x0000063000007944 */ /* 0x000fea0003c00000 */
[----:B0-----:R-:W-:Y:S01]  /*d850*/  HFMA2.MMA R237, -RZ, RZ, 0, 1.1920928955078125e-07 ;  /* 0x00000002ffed7435 */ /* 0x001fe200000001ff */
[----:B-1----:R-:W-:Y:S01]  /*d860*/  MOV R6, R220 ;  /* 0x000000dc00067202 */ /* 0x002fe20000000f00 */
[----:B------:R-:W-:Y:S01]  /*d870*/  IMAD.MOV.U32 R220, RZ, RZ, R7 ;  /* 0x000000ffffdc7224 */ /* 0x000fe200078e0007 */
[----:B------:R-:W-:Y:S01]  /*d880*/  MOV R222, 0x1f ;  /* 0x0000001f00de7802 */ /* 0x000fe20000000f00 */
[----:B------:R-:W-:Y:S01]  /*d890*/  IMAD.MOV.U32 R239, RZ, RZ, -0x1 ;  /* 0xffffffffffef7424 */ /* 0x000fe200078e00ff */
[----:B------:R-:W-:Y:S02]  /*d8a0*/  MOV R4, 0xd8c0 ;  /* 0x0000d8c000047802 */ /* 0x000fe40000000f00 */
[----:B------:R-:W-:Y:S05]  /*d8b0*/  CALL.REL.NOINC `($__internal_129_$__cuda_sm70_shflsync_down) ;  /* 0x000005c000007944 */ /* 0x000fea0003c00000 */
[----:B-1----:R-:W-:Y:S01]  /*d8c0*/  @!P3 FFMA.FTZ R7, R221, R220, R7 ;  /* 0x000000dcdd07b223 */ /* 0x002fe20000010007 */
[----:B0-----:R-:W-:Y:S01]  /*d8d0*/  HFMA2.MMA R237, -RZ, RZ, 0, 2.384185791015625e-07 ;  /* 0x00000004ffed7435 */ /* 0x001fe200000001ff */
[----:B------:R-:W-:Y:S01]  /*d8e0*/  @!P3 FMUL.FTZ R221, R6, R221 ;  /* 0x000000dd06ddb220 */ /* 0x000fe20000410000 */
[----:B------:R-:W-:Y:S01]  /*d8f0*/  MOV R222, 0x1f ;  /* 0x0000001f00de7802 */ /* 0x000fe20000000f00 */
[----:B------:R-:W-:Y:S01]  /*d900*/  IMAD.MOV.U32 R239, RZ, RZ, -0x1 ;  /* 0xffffffffffef7424 */ /* 0x000fe200078e00ff */
[----:B------:R-:W-:-:S02]  /*d910*/  MOV R4, 0xd940 ;  /* 0x0000d94000047802 */ /* 0x000fc40000000f00 */
[----:B------:R-:W-:Y:S02]  /*d920*/  MOV R220, R221 ;  /* 0x000000dd00dc7202 */ /* 0x000fe40000000f00 */
[----:B------:R-:W-:Y:S05]  /*d930*/  CALL.REL.NOINC `($__internal_129_$__cuda_sm70_shflsync_down) ;  /* 0x0000054000007944 */ /* 0x000fea0003c00000 */
[----:B0-----:R-:W-:Y:S01]  /*d940*/  HFMA2.MMA R237, -RZ, RZ, 0, 2.384185791015625e-07 ;  /* 0x00000004ffed7435 */ /* 0x001fe200000001ff */
[----:B-1----:R-:W-:Y:S01]  /*d950*/  MOV R6, R220 ;  /* 0x000000dc00067202 */ /* 0x002fe20000000f00 */
[----:B------:R-:W-:Y:S01]  /*d960*/  IMAD.MOV.U32 R220, RZ, RZ, R7 ;  /* 0x000000ffffdc7224 */ /* 0x000fe200078e0007 */
[----:B------:R-:W-:Y:S01]  /*d970*/  MOV R222, 0x1f ;  /* 0x0000001f00de7802 */ /* 0x000fe20000000f00 */
[----:B------:R-:W-:Y:S01]  /*d980*/  IMAD.MOV.U32 R239, RZ, RZ, -0x1 ;  /* 0xffffffffffef7424 */ /* 0x000fe200078e00ff */
[----:B------:R-:W-:Y:S02]  /*d990*/  MOV R4, 0xd9b0 ;  /* 0x0000d9b000047802 */ /* 0x000fe40000000f00 */
[----:B------:R-:W-:Y:S05]  /*d9a0*/  CALL.REL.NOINC `($__internal_129_$__cuda_sm70_shflsync_down) ;  /* 0x000004d000007944 */ /* 0x000fea0003c00000 */
[----:B-1----:R-:W-:Y:S01]  /*d9b0*/  @!P2 FFMA.FTZ R7, R221, R220, R7 ;  /* 0x000000dcdd07a223 */ /* 0x002fe20000010007 */
[----:B0-----:R-:W-:Y:S01]  /*d9c0*/  HFMA2.MMA R237, -RZ, RZ, 0, 4.76837158203125e-07 ;  /* 0x00000008ffed7435 */ /* 0x001fe200000001ff */
[----:B------:R-:W-:Y:S01]  /*d9d0*/  @!P2 FMUL.FTZ R221, R6, R221 ;  /* 0x000000dd06dda220 */ /* 0x000fe20000410000 */
[----:B------:R-:W-:Y:S01]  /*d9e0*/  MOV R222, 0x1f ;  /* 0x0000001f00de7802 */ /* 0x000fe20000000f00 */
[----:B------:R-:W-:Y:S01]  /*d9f0*/  IMAD.MOV.U32 R239, RZ, RZ, -0x1 ;  /* 0xffffffffffef7424 */ /* 0x000fe200078e00ff */
[----:B------:R-:W-:-:S02]  /*da00*/  MOV R4, 0xda30 ;  /* 0x0000da3000047802 */ /* 0x000fc40000000f00 */
[----:B------:R-:W-:Y:S02]  /*da10*/  MOV R220, R221 ;  /* 0x000000dd00dc7202 */ /* 0x000fe40000000f00 */
[----:B------:R-:W-:Y:S05]  /*da20*/  CALL.REL.NOINC `($__internal_129_$__cuda_sm70_shflsync_down) ;  /* 0x0000045000007944 */ /* 0x000fea0003c00000 */
[----:B0-----:R-:W-:Y:S01]  /*da30*/  HFMA2.MMA R237, -RZ, RZ, 0, 4.76837158203125e-07 ;  /* 0x00000008ffed7435 */ /* 0x001fe200000001ff */
[----:B-1----:R-:W-:Y:S01]  /*da40*/  MOV R6, R220 ;  /* 0x000000dc00067202 */ /* 0x002fe20000000f00 */
[----:B------:R-:W-:Y:S01]  /*da50*/  IMAD.MOV.U32 R220, RZ, RZ, R7 ;  /* 0x000000ffffdc7224 */ /* 0x000fe200078e0007 */
[----:B------:R-:W-:Y:S01]  /*da60*/  MOV R222, 0x1f ;  /* 0x0000001f00de7802 */ /* 0x000fe20000000f00 */
[----:B------:R-:W-:Y:S01]  /*da70*/  IMAD.MOV.U32 R239, RZ, RZ, -0x1 ;  /* 0xffffffffffef7424 */ /* 0x000fe200078e00ff */
[----:B------:R-:W-:Y:S02]  /*da80*/  MOV R4, 0xdaa0 ;  /* 0x0000daa000047802 */ /* 0x000fe40000000f00 */
[----:B------:R-:W-:Y:S05]  /*da90*/  CALL.REL.NOINC `($__internal_129_$__cuda_sm70_shflsync_down) ;  /* 0x000003e000007944 */ /* 0x000fea0003c00000 */
        /* <DEDUP_REMOVED lines=9> */
[----:B------:R-:W-:Y:S05]  /*db30*/  CALL.REL.NOINC `($__internal_129_$__cuda_sm70_shflsync_down) ;  /* 0x0000034000007944 */ /* 0x000fea0003c00000 */
[----:B0-----:R-:W-:Y:S01]  /*db40*/  HFMA2.MMA R222, -RZ, RZ, 0, 1.847743988037109375e-06 ;  /* 0x0000001fffde7435 */ /* 0x001fe200000001ff */
[----:B-1----:R-:W-:Y:S01]  /*db50*/  MOV R6, R220 ;  /* 0x000000dc00067202 */ /* 0x002fe20000000f00 */
[----:B------:R-:W-:Y:S01]  /*db60*/  IMAD.MOV.U32 R237, RZ, RZ, 0x10 ;  /* 0x00000010ffed7424 */ /* 0x000fe200078e00ff */
[----:B------:R-:W-:Y:S02]  /*db70*/  MOV R220, R233 ;  /* 0x000000e900dc7202 */ /* 0x000fe40000000f00 */
[----:B------:R-:W-:Y:S02]  /*db80*/  MOV R239, 0xffffffff ;  /* 0xffffffff00ef7802 */ /* 0x000fe40000000f00 */
[----:B------:R-:W-:Y:S02]  /*db90*/  MOV R4, 0xdbb0 ;  /* 0x0000dbb000047802 */ /* 0x000fe40000000f00 */
[----:B------:R-:W-:Y:S05]  /*dba0*/  CALL.REL.NOINC `($__internal_129_$__cuda_sm70_shflsync_down) ;  /* 0x000002d000007944 */ /* 0x000fea0003c00000 */
[----:B-1----:R-:W-:Y:S01]  /*dbb0*/  @!P0 FFMA.FTZ R233, R235, R220, R233 ;  /* 0x000000dcebe98223 */ /* 0x002fe200000100e9 */
[----:B------:R-:W-:Y:S01]  /*dbc0*/  HFMA2.MMA R224, -RZ, RZ, 0, 1.847743988037109375e-06 ;  /* 0x0000001fffe07435 */ /* 0x000fe200000001ff */
[----:B------:R-:W-:Y:S01]  /*dbd0*/  @!P0 FMUL.FTZ R235, R6, R235 ;  /* 0x000000eb06eb8220 */ /* 0x000fe20000410000 */
[----:B------:R-:W-:Y:S01]  /*dbe0*/  MOV R6, 0xffffffff ;  /* 0xffffffff00067802 */ /* 0x000fe20000000f00 */
[----:B------:R-:W-:Y:S01]  /*dbf0*/  IMAD.MOV.U32 R221, RZ, RZ, RZ ;  /* 0x000000ffffdd7224 */ /* 0x000fe200078e00ff */
[----:B------:R-:W-:Y:S01]  /*dc00*/  MOV R4, 0xdc30 ;  /* 0x0000dc3000047802 */ /* 0x000fe20000000f00 */
[----:B------:R-:W-:-:S02]  /*dc10*/  IMAD.MOV.U32 R7, RZ, RZ, R235 ;  /* 0x000000ffff077224 */ /* 0x000fc400078e00eb */
[----:B0-----:R-:W-:Y:S05]  /*dc20*/  CALL.REL.NOINC `($__internal_130_$__cuda_sm70_shflsync_idx_p) ;  /* 0x0000029000007944 */ /* 0x001fea0003c00000 */
[----:B0-----:R-:W-:Y:S01]  /*dc30*/  HFMA2.MMA R224, -RZ, RZ, 0, 1.847743988037109375e-06 ;  /* 0x0000001fffe07435 */ /* 0x001fe200000001ff */
[----:B-1----:R-:W-:Y:S01]  /*dc40*/  MOV R227, R6 ;  /* 0x0000000600e37202 */ /* 0x002fe20000000f00 */
[----:B------:R-:W-:Y:S01]  /*dc50*/  IMAD.MOV.U32 R221, RZ, RZ, RZ ;  /* 0x000000ffffdd7224 */ /* 0x000fe200078e00ff */
[----:B------:R-:W-:-:S02]  /*dc60*/  MOV R7, R233 ;  /* 0x000000e900077202 */ /* 0x000fc40000000f00 */
[----:B------:R-:W-:Y:S02]  /*dc70*/  MOV R6, 0xffffffff ;  /* 0xffffffff00067802 */ /* 0x000fe40000000f00 */
[----:B------:R-:W-:Y:S02]  /*dc80*/  MOV R4, 0xdca0 ;  /* 0x0000dca000047802 */ /* 0x000fe40000000f00 */
[----:B------:R-:W-:Y:S05]  /*dc90*/  CALL.REL.NOINC `($__internal_130_$__cuda_sm70_shflsync_idx_p) ;  /* 0x0000022000007944 */ /* 0x000fea0003c00000 */
[----:B------:R-:W-:Y:S01]  /*dca0*/  HFMA2.MMA R237, -RZ, RZ, 0, 5.9604644775390625e-08 ;  /* 0x00000001ffed7435 */ /* 0x000fe200000001ff */
[----:B-1----:R-:W-:Y:S01]  /*dcb0*/  IMAD.MOV.U32 R218, RZ, RZ, R6 ;  /* 0x000000ffffda7224 */ /* 0x002fe200078e0006 */
[----:B------:R-:W-:Y:S01]  /*dcc0*/  MOV R220, R235 ;  /* 0x000000eb00dc7202 */ /* 0x000fe20000000f00 */
[----:B------:R-:W-:Y:S01]  /*dcd0*/  IMAD.MOV.U32 R222, RZ, RZ, 0x1f ;  /* 0x0000001fffde7424 */ /* 0x000fe200078e00ff */
[----:B------:R-:W-:Y:S02]  /*dce0*/  MOV R239, 0xffffffff ;  /* 0xffffffff00ef7802 */ /* 0x000fe40000000f00 */
[----:B------:R-:W-:Y:S02]  /*dcf0*/  MOV R4, 0xdd10 ;  /* 0x0000dd1000047802 */ /* 0x000fe40000000f00 */
[----:B0-----:R-:W-:Y:S05]  /*dd00*/  CALL.REL.NOINC `($__internal_129_$__cuda_sm70_shflsync_down) ;  /* 0x0000017000007944 */ /* 0x001fea0003c00000 */
[----:B0-----:R-:W-:Y:S01]  /*dd10*/  HFMA2.MMA R237, -RZ, RZ, 0, 5.9604644775390625e-08 ;  /* 0x00000001ffed7435 */ /* 0x001fe200000001ff */
[----:B-1----:R-:W-:Y:S01]  /*dd20*/  MOV R6, R220 ;  /* 0x000000dc00067202 */ /* 0x002fe20000000f00 */
[----:B------:R-:W-:Y:S01]  /*dd30*/  IMAD.MOV.U32 R220, RZ, RZ, R233 ;  /* 0x000000ffffdc7224 */ /* 0x000fe200078e00e9 */
[----:B------:R-:W-:Y:S01]  /*dd40*/  MOV R222, 0x1f ;  /* 0x0000001f00de7802 */ /* 0x000fe20000000f00 */
[----:B------:R-:W-:Y:S01]  /*dd50*/  IMAD.MOV.U32 R239, RZ, RZ, -0x1 ;  /* 0xffffffffffef7424 */ /* 0x000fe200078e00ff */
[----:B------:R-:W-:-:S02]  /*dd60*/  MOV R4, 0xdd80 ;  /* 0x0000dd8000047802 */ /* 0x000fc40000000f00 */
[----:B------:R-:W-:Y:S05]  /*dd70*/  CALL.REL.NOINC `($__internal_129_$__cuda_sm70_shflsync_down) ;  /* 0x0000010000007944 */ /* 0x000fea0003c00000 */
[----:B------:R-:W-:Y:S01]  /*dd80*/  HFMA2.MMA R224, -RZ, RZ, 0, 1.847743988037109375e-06 ;  /* 0x0000001fffe07435 */ /* 0x000fe200000001ff */
[----:B------:R-:W-:Y:S01]  /*dd90*/  MOV R233, R6 ;  /* 0x0000000600e97202 */ /* 0x000fe20000000f00 */
[----:B------:R-:W-:Y:S01]  /*dda0*/  IMAD.MOV.U32 R221, RZ, RZ, RZ ;  /* 0x000000ffffdd7224 */ /* 0x000fe200078e00ff */
[----:B------:R-:W-:-:S02]  /*ddb0*/  MOV R7, R20 ;  /* 0x0000001400077202 */ /* 0x000fc40000000f00 */
[----:B------:R-:W-:Y:S02]  /*ddc0*/  MOV R6, 0xffffffff ;  /* 0xffffffff00067802 */ /* 0x000fe40000000f00 */
[----:B------:R-:W-:Y:S02]  /*ddd0*/  MOV R4, 0xddf0 ;  /* 0x0000ddf000047802 */ /* 0x000fe40000000f00 */
[----:B01----:R-:W-:Y:S05]  /*dde0*/  CALL.REL.NOINC `($__internal_130_$__cuda_sm70_shflsync_idx_p) ;  /* 0x000000d000007944 */ /* 0x003fea0003c00000 */
[----:B0-----:R-:W-:Y:S01]  /*ddf0*/  HFMA2.MMA R221, -RZ, RZ, 0, 0 ;  /* 0x00000000ffdd7435 */ /* 0x001fe200000001ff */
[----:B-1----:R-:W-:Y:S01]  /*de00*/  IMAD.MOV.U32 R222, RZ, RZ, R6 ;  /* 0x000000ffffde7224 */ /* 0x002fe200078e0006 */
[----:B------:R-:W-:Y:S01]  /*de10*/  MOV R7, R21 ;  /* 0x0000001500077202 */ /* 0x000fe20000000f00 */
[----:B------:R-:W-:Y:S01]  /*de20*/  IMAD.MOV.U32 R224, RZ, RZ, 0x1f ;  /* 0x0000001fffe07424 */ /* 0x000fe200078e00ff */
[----:B------:R-:W-:Y:S02]  /*de30*/  MOV R6, 0xffffffff ;  /* 0xffffffff00067802 */ /* 0x000fe40000000f00 */
[----:B------:R-:W-:Y:S02]  /*de40*/  MOV R4, 0xde60 ;  /* 0x0000de6000047802 */ /* 0x000fe40000000f00 */
[----:B------:R-:W-:Y:S05]  /*de50*/  CALL.REL.NOINC `($__internal_130_$__cuda_sm70_shflsync_idx_p) ;  /* 0x0000006000007944 */ /* 0x000fea0003c00000 */
[----:B01----:R-:W-:Y:S01]  /*de60*/  MOV R221, R6 ;  /* 0x0000000600dd7202 */ /* 0x003fe20000000f00 */
[----:B------:R-:W-:Y:S05]  /*de70*/  BRA `(.L_x_3292) ;  /* 0xffffad4000007947 */ /* 0x000fea000383ffff */
        .weak           $__internal_129_$__cuda_sm70_shflsync_down
        .type           $__internal_129_$__cuda_sm70_shflsync_down,@function
        .size           $__internal_129_$__cuda_sm70_shflsync_down,($__internal_130_$__cuda_sm70_shflsync_idx_p - $__internal_129_$__cuda_sm70_shflsync_down)
$__internal_129_$__cuda_sm70_shflsync_down:
[----:B------:R-:W-:Y:S01]  /*de80*/  IMAD.MOV.U32 R5, RZ, RZ, 0x0 ;  /* 0x00000000ff057424 */ /* 0x000fe200078e00ff */
[----:B------:R-:W-:Y:S04]  /*de90*/  WARPSYNC R239 ;  /* 0x000000ef00007348 */ /* 0x000fe80003800000 */
[----:B------:R0:W1:Y:S01]  /*dea0*/  SHFL.DOWN PT, R220, R220, R237, R222 ;  /* 0x080000eddcdc7389 */ /* 0x00006200000e00de */
[----:B------:R-:W-:Y:S05]  /*deb0*/  RET.REL.NODEC R4 `(_Z25selective_scan_bwd_kernelI32Selective_Scan_bwd_kernel_traitsILi64ELi16ELb0ELb1ELb0ELb1ELb1EN3c108BFloat16EfEEv12SSMParamsBwd) ;  /* 0xffff214004007950 */ /* 0x000fea0003c3ffff */
        .weak           $__internal_130_$__cuda_sm70_shflsync_idx_p
        .type           $__internal_130_$__cuda_sm70_shflsync_idx_p,@function
        .size           $__internal_130_$__cuda_sm70_shflsync_idx_p,($__internal_131_$__cuda_sm70_shflsync_up - $__internal_130_$__cuda_sm70_shflsync_idx_p)
$__internal_130_$__cuda_sm70_shflsync_idx_p:
[----:B------:R-:W-:Y:S01]  /*dec0*/  HFMA2.MMA R5, -RZ, RZ, 0, 0 ;  /* 0x00000000ff057435 */ /* 0x000fe200000001ff */
[----:B------:R-:W-:Y:S04]  /*ded0*/  WARPSYNC R6 ;  /* 0x0000000600007348 */ /* 0x000fe80003800000 */
[----:B------:R0:W1:Y:S01]  /*dee0*/  SHFL.IDX PT, R6, R7, R221, R224 ;  /* 0x000000dd07067389 */ /* 0x00006200000e00e0 */
[----:B------:R-:W-:Y:S05]  /*def0*/  RET.REL.NODEC R4 `(_Z25selective_scan_bwd_kernelI32Selective_Scan_bwd_kernel_traitsILi64ELi16ELb0ELb1ELb0ELb1ELb1EN3c108BFloat16EfEEv12SSMParamsBwd) ;  /* 0xffff210004007950 */ /* 0x000fea0003c3ffff */
        .weak           $__internal_131_$__cuda_sm70_shflsync_up
        .type           $__internal_131_$__cuda_sm70_shflsync_up,@function
        .size           $__internal_131_$__cuda_sm70_shflsync_up,(.L_x_8943 - $__internal_131_$__cuda_sm70_shflsync_up)
$__internal_131_$__cuda_sm70_shflsync_up:
[----:B------:R-:W-:Y:S01]  /*df00*/  MOV R5, 0x0 ;  /* 0x0000000000057802 */ /* 0x000fe20000000f00 */
[----:B------:R-:W-:Y:S04]  /*df10*/  WARPSYNC R233 ;  /* 0x000000e900007348 */ /* 0x000fe80003800000 */
[----:B------:R0:W1:Y:S01]  /*df20*/  SHFL.UP PT, R226, R226, R231, R228 ;  /* 0x040000e7e2e27389 */ /* 0x00006200000e00e4 */
[----:B------:R-:W-:Y:S05]  /*df30*/  RET.REL.NODEC R4 `(_Z25selective_scan_bwd_kernelI32Selective_Scan_bwd_kernel_traitsILi64ELi16ELb0ELb1ELb0ELb1ELb1EN3c108BFloat16EfEEv12SSMParamsBwd) ;  /* 0xffff20c004007950 */ /* 0x000fea0003c3ffff */
.L_x_3293:
        /* <DEDUP_REMOVED lines=12> */
.L_x_8943:


//--------------------- .text._Z25selective_scan_bwd_kernelI32Selective_Scan_bwd_kernel_traitsILi64ELi16ELb0ELb1ELb1ELb0ELb0EN3c108BFloat16EfEEv12SSMParamsBwd --------------------------
	.section	.text._Z25selective_scan_bwd_kernelI32Selective_Scan_bwd_kernel_traitsILi64ELi16ELb0ELb1ELb1ELb0ELb0EN3c108BFloat16EfEEv12SSMParamsBwd,"ax",@progbits
	.sectioninfo	@"SHI_REGISTERS=255"
	.align	128
        .global         _Z25selective_scan_bwd_kernelI32Selective_Scan_bwd_kernel_traitsILi64ELi16ELb0ELb1ELb1ELb0ELb0EN3c108BFloat16EfEEv12SSMParamsBwd
        .type           _Z25selective_scan_bwd_kernelI32Selective_Scan_bwd_kernel_traitsILi64ELi16ELb0ELb1ELb1ELb0ELb0EN3c108BFloat16EfEEv12SSMParamsBwd,@function
        .size           _Z25selective_scan_bwd_kernelI32Selective_Scan_bwd_kernel_traitsILi64ELi16ELb0ELb1ELb1ELb0ELb0EN3c108BFloat16EfEEv12SSMParamsBwd,(.L_x_8946 - _Z25selective_scan_bwd_kernelI32Selective_Scan_bwd_kernel_traitsILi64ELi16ELb0ELb1ELb1ELb0ELb0EN3c108BFloat16EfEEv12SSMParamsBwd)
        .other          _Z25selective_scan_bwd_kernelI32Selective_Scan_bwd_kernel_traitsILi64ELi16ELb0ELb1ELb1ELb0ELb0EN3c108BFloat16EfEEv12SSMParamsBwd,@"STO_CUDA_ENTRY STV_DEFAULT"
_Z25selective_scan_bwd_kernelI32Selective_Scan_bwd_kernel_traitsILi64ELi16ELb0ELb1ELb1ELb0ELb0EN3c108BFloat16EfEEv12SSMParamsBwd:
.text._Z25selective_scan_bwd_kernelI32Selective_Scan_bwd_kernel_traitsILi64ELi16ELb0ELb1ELb1ELb0ELb0EN3c108BFloat16EfEEv12SSMParamsBwd:
        /* <DEDUP_REMOVED lines=8> */
[----:B------:R-:W-:Y:S01]  /*0080*/  IMAD.MOV.U32 R155, RZ, RZ, RZ ;  /* 0x000000ffff9b7224 */ /* 0x000fe200078e00ff */
        /* <DEDUP_REMOVED lines=8> */
[----:B--2---:R-:W-:Y:S02]  /*0110*/  SHF.R.S32.HI R153, RZ, 0x1f, R154 ;  /* 0x0000001fff997819 */ /* 0x004fe4000001149a */
[----:B------:R-:W-:Y:S01]  /*0120*/  @P1 LEA.HI.X R5, R158, c[0x0][0x254], R157, 0x2, P3 ;  /* 0x000095009e051a11 */ /* 0x000fe200018f149d */
[----:B------:R0:W5:Y:S01]  /*0130*/  @P0 LDG.E R156, [R2.64] ;  /* 0x00000004029c0981 */ /* 0x000162000c1e1900 */
[----:B-1----:R-:W-:Y:S01]  /*0140*/  IADD3 R6, R0, 0xffffffe, RZ ;  /* 0x0ffffffe00067810 */ /* 0x002fe20007ffe0ff */
[C---:B------:R-:W-:Y:S01]  /*0150*/  IMAD R9, R153.reuse, c[0x0][0x1d0], RZ ;  /* 0x0000740099097a24 */ /* 0x040fe200078e02ff */
[----:B------:R-:W-:Y:S01]  /*0160*/  LOP3.LUT R10, R158, c[0x0][0x178], RZ, 0x3c, !PT ;  /* 0x00005e009e0a7a12 */ /* 0x000fe200078e3cff */
[----:B------:R-:W-:Y:S01]  /*0170*/  IMAD.MOV.U32 R152, RZ, RZ, c[0x0][0x174] ;  /* 0x00005d00ff987624 */ /* 0x000fe200078e00ff */
[----:B------:R1:W2:Y:S01]  /*0180*/  F2I.FTZ.U32.TRUNC.NTZ R7, R6 ;  /* 0x0000000600077305 */ /* 0x0002a2000021f000 */
[C---:B------:R-:W-:Y:S01]  /*0190*/  IMAD R15, R153.reuse, c[0x0][0x278], RZ ;  /* 0x00009e00990f7a24 */ /* 0x040fe200078e02ff */
[----:B------:R3:W5:Y:S01]  /*01a0*/  @P1 LDG.E R155, [R4.64] ;  /* 0x00000004049b1981 */ /* 0x000762000c1e1900 */
[----:B------:R-:W-:Y:S01]  /*01b0*/  IMAD R13, R153, c[0x0][0x1e0], RZ ;  /* 0x00007800990d7a24 */ /* 0x000fe200078e02ff */
[----:B------:R-:W-:Y:S01]  /*01c0*/  ISETP.GE.AND P1, PT, R10, RZ, PT ;  /* 0x000000ff0a00720c */ /* 0x000fe20003f26270 */
[C---:B------:R-:W-:Y:S01]  /*01d0*/  IMAD R11, R154.reuse, c[0x0][0x1d4], R9 ;  /* 0x000075009a0b7a24 */ /* 0x040fe200078e0209 */
[----:B0-----:R-:W-:Y:S01]  /*01e0*/  IABS R2, R158 ;  /* 0x0000009e00027213 */ /* 0x001fe20000000000 */
[----:B------:R-:W-:Y:S01]  /*01f0*/  IMAD R15, R154, c[0x0][0x27c], R15 ;  /* 0x00009f009a0f7a24 */ /* 0x000fe200078e020f */
[----:B------:R-:W-:Y:S01]  /*0200*/  ISETP.GE.AND P3, PT, R152, 0x1, PT ;  /* 0x000000019800780c */ /* 0x000fe20003f66270 */
[----:B-1----:R-:W-:Y:S01]  /*0210*/  HFMA2.MMA R6, -RZ, RZ, 0, 0 ;  /* 0x00000000ff067435 */ /* 0x002fe200000001ff */
[----:B------:R-:W-:Y:S01]  /*0220*/  ISETP.NE.AND P0, PT, RZ, c[0x0][0x178], PT ;  /* 0x00005e00ff007a0c */ /* 0x000fe20003f05270 */
[C---:B------:R-:W-:Y:S01]  /*0230*/  IMAD R13, R154.reuse, c[0x0][0x1e4], R13 ;  /* 0x000079009a0d7a24 */ /* 0x040fe200078e020d */
[----:B------:R-:W-:Y:S01]  /*0240*/  CS2R R122, SRZ ;  /* 0x00000000007a7805 */ /* 0x000fe2000001ff00 */
[----:B---3--:R-:W-:Y:S01]  /*0250*/  IMAD.WIDE.U32 R4, R154, c[0x0][0x1e0], RZ ;  /* 0x000078009a047a25 */ /* 0x008fe200078e00ff */
[----:B------:R-:W-:Y:S01]  /*0260*/  CS2R R120, SRZ ;  /* 0x0000000000787805 */ /* 0x000fe2000001ff00 */
[----:B------:R-:W-:-:S02]  /*0270*/  MOV R150, RZ ;  /* 0x000000ff00967202 */ /* 0x000fc40000000f00 */
[--C-:B--2---:R-:W-:Y:S02]  /*0280*/  IMAD.MOV R8, RZ, RZ, -R7.reuse ;  /* 0x000000ffff087224 */ /* 0x104fe400078e0a07 */
[----:B------:R-:W-:Y:S02]  /*0290*/  IMAD.SHL.U32 R152, R152, 0x400, RZ ;  /* 0x0000040098987824 */ /* 0x000fe400078e00ff */
[----:B------:R-:W-:Y:S02]  /*02a0*/  IMAD R3, R8, R19, RZ ;  /* 0x0000001308037224 */ /* 0x000fe400078e02ff */
[----:B------:R-:W-:Y:S02]  /*02b0*/  IMAD R17, R153, c[0x0][0x190], RZ ;  /* 0x0000640099117a24 */ /* 0x000fe400078e02ff */
[----:B------:R-:W-:-:S04]  /*02c0*/  IMAD.HI.U32 R7, R7, R3, R6 ;  /* 0x0000000307077227 */ /* 0x000fc800078e0006 */
[----:B------:R-:W-:Y:S01]  /*02d0*/  IMAD.IADD R5, R5, 0x1, R13 ;  /* 0x0000000105057824 */ /* 0x000fe200078e020d */
[----:B------:R-:W-:Y:S01]  /*02e0*/  IADD3 R13, R152, -0x400, RZ ;  /* 0xfffffc00980d7810 */ /* 0x000fe20007ffe0ff */
[----:B------:R-:W-:-:S04]  /*02f0*/  IMAD.HI.U32 R151, R7, R2, RZ ;  /* 0x0000000207977227 */ /* 0x000fc800078e00ff */
[----:B------:R-:W-:Y:S02]  /*0300*/  IMAD.MOV R0, RZ, RZ, -R151 ;  /* 0x000000ffff007224 */ /* 0x000fe400078e0a97 */
[----:B------:R-:W-:-:S04]  /*0310*/  IMAD.WIDE.U32 R6, R154, c[0x0][0x278], RZ ;  /* 0x00009e009a067a25 */ /* 0x000fc800078e00ff */
[----:B------:R-:W-:Y:S02]  /*0320*/  IMAD R0, R19, R0, R2 ;  /* 0x0000000013007224 */ /* 0x000fe400078e0202 */
[----:B------:R-:W-:-:S03]  /*0330*/  IMAD.WIDE.U32 R2, R154, c[0x0][0x1d0], RZ ;  /* 0x000074009a027a25 */ /* 0x000fc600078e00ff */
[----:B------:R-:W-:Y:S01]  /*0340*/  ISETP.GT.U32.AND P4, PT, R19, R0, PT ;  /* 0x000000001300720c */ /* 0x000fe20003f84070 */
[----:B------:R-:W-:Y:S02]  /*0350*/  IMAD.IADD R3, R3, 0x1, R11 ;  /* 0x0000000103037824 */ /* 0x000fe400078e020b */
[----:B------:R-:W-:Y:S02]  /*0360*/  IMAD.IADD R7, R7, 0x1, R15 ;  /* 0x0000000107077824 */ /* 0x000fe400078e020f */
[----:B------:R-:W-:Y:S02]  /*0370*/  IMAD R15, R157, c[0x0][0x1d8], RZ ;  /* 0x000076009d0f7a24 */ /* 0x000fe400078e02ff */
[----:B------:R-:W-:-:S04]  /*0380*/  IMAD.WIDE.U32 R2, R158, c[0x0][0x1d8], R2 ;  /* 0x000076009e027a25 */ /* 0x000fc800078e0002 */
[----:B------:R-:W-:Y:S02]  /*0390*/  IMAD.WIDE.U32 R8, R154, c[0x0][0x190], RZ ;  /* 0x000064009a087a25 */ /* 0x000fe400078e00ff */
[----:B------:R-:W-:Y:S02]  /*03a0*/  @!P4 IADD3 R151, R151, 0x1, RZ ;  /* 0x000000019797c810 */ /* 0x000fe40007ffe0ff */
[----:B------:R-:W-:Y:S02]  /*03b0*/  @!P4 IMAD.IADD R0, R0, 0x1, -R19 ;  /* 0x000000010000c824 */ /* 0x000fe400078e0a13 */
[----:B------:R-:W-:Y:S02]  /*03c0*/  IMAD R17, R154, c[0x0][0x194], R17 ;  /* 0x000065009a117a24 */ /* 0x000fe400078e0211 */
[----:B------:R-:W-:Y:S01]  /*03d0*/  IMAD.WIDE.U32 R4, R158, c[0x0][0x1e8], R4 ;  /* 0x00007a009e047a25 */ /* 0x000fe200078e0004 */
[----:B------:R-:W-:Y:S02]  /*03e0*/  ISETP.GE.U32.AND P2, PT, R0, R19, PT ;  /* 0x000000130000720c */ /* 0x000fe40003f46070 */
[----:B------:R-:W-:Y:S01]  /*03f0*/  IADD3 R9, R9, R17, RZ ;  /* 0x0000001109097210 */ /* 0x000fe20007ffe0ff */
[----:B------:R-:W-:Y:S01]  /*0400*/  IMAD R0, R158, c[0x0][0x1dc], R15 ;  /* 0x000077009e007a24 */ /* 0x000fe200078e020f */
[----:B------:R-:W-:Y:S01]  /*0410*/  SHF.R.S32.HI R15, RZ, 0x1f, R13 ;  /* 0x0000001fff0f7819 */ /* 0x000fe2000001140d */
[----:B------:R-:W-:Y:S01]  /*0420*/  IMAD R17, R157, c[0x0][0x1e8], RZ ;  /* 0x00007a009d117a24 */ /* 0x000fe200078e02ff */
[----:B------:R-:W-:Y:S01]  /*0430*/  IADD3 R143, P4, R13, R4, RZ ;  /* 0x000000040d8f7210 */ /* 0x000fe20007f9e0ff */
[----:B------:R-:W-:-:S02]  /*0440*/  IMAD R19, R157, c[0x0][0x280], RZ ;  /* 0x0000a0009d137a24 */ /* 0x000fc400078e02ff */
[----:B------:R-:W-:-:S04]  /*0450*/  IMAD.WIDE.U32 R6, R158, c[0x0][0x280], R6 ;  /* 0x0000a0009e067a25 */ /* 0x000fc800078e0006 */
[----:B------:R-:W-:Y:S01]  /*0460*/  @P2 IADD3 R151, R151, 0x1, RZ ;  /* 0x0000000197972810 */ /* 0x000fe20007ffe0ff */
[C---:B------:R-:W-:Y:S01]  /*0470*/  IMAD R17, R158.reuse, c[0x0][0x1ec], R17 ;  /* 0x00007b009e117a24 */ /* 0x040fe200078e0211 */
[----:B------:R-:W-:Y:S01]  /*0480*/  IADD3 R145, P2, R13, R2, RZ ;  /* 0x000000020d917210 */ /* 0x000fe20007f5e0ff */
[----:B------:R-:W-:Y:S01]  /*0490*/  IMAD R19, R158, c[0x0][0x284], R19 ;  /* 0x0000a1009e137a24 */ /* 0x000fe200078e0213 */
[----:B------:R-:W-:Y:S01]  /*04a0*/  @!P1 IADD3 R151, -R151, RZ, RZ ;  /* 0x000000ff97979210 */ /* 0x000fe20007ffe1ff */
[----:B------:R-:W-:Y:S01]  /*04b0*/  IMAD R21, R153, c[0x0][0x1b0], RZ ;  /* 0x00006c0099157a24 */ /* 0x000fe200078e02ff */
[----:B------:R-:W-:Y:S01]  /*04c0*/  @!P0 LOP3.LUT R151, RZ, c[0x0][0x178], RZ, 0x33, !PT ;  /* 0x00005e00ff978a12 */ /* 0x000fe200078e33ff */
[C---:B------:R-:W-:Y:S01]  /*04d0*/  IMAD.WIDE.U32 R10, R154.reuse, c[0x0][0x1b0], RZ ;  /* 0x00006c009a0a7a25 */ /* 0x040fe200078e00ff */
[----:B------:R-:W-:Y:S02]  /*04e0*/  IADD3.X R2, R15, R3, R0, P2, !PT ;  /* 0x000000030f027210 */ /* 0x000fe400017fe400 */
[----:B------:R-:W-:Y:S01]  /*04f0*/  LEA R144, P0, R145, c[0x0][0x240], 0x1 ;  /* 0x0000900091907a11 */ /* 0x000fe200078008ff */
[----:B------:R-:W-:Y:S01]  /*0500*/  IMAD R21, R154, c[0x0][0x1b4], R21 ;  /* 0x00006d009a157a24 */ /* 0x000fe200078e0215 */
[----:B------:R-:W-:Y:S01]  /*0510*/  IADD3 R141, P5, R13, R6, RZ ;  /* 0x000000060d8d7210 */ /* 0x000fe20007fbe0ff */
[----:B------:R-:W-:Y:S01]  /*0520*/  IMAD.WIDE.U32 R8, R151, c[0x0][0x1a8], R8 ;  /* 0x00006a0097087a25 */ /* 0x000fe200078e0008 */
[----:B------:R-:W-:-:S02]  /*0530*/  LEA.HI.X R145, R145, c[0x0][0x244], R2, 0x1, P0 ;  /* 0x0000910091917a11 */ /* 0x000fc400000f0c02 */
[----:B------:R-:W-:Y:S01]  /*0540*/  ISETP.NE.U32.AND P0, PT, RZ, c[0x0][0x260], PT ;  /* 0x00009800ff007a0c */ /* 0x000fe20003f05070 */
[----:B------:R-:W-:Y:S01]  /*0550*/  IMAD.IADD R11, R11, 0x1, R21 ;  /* 0x000000010b0b7824 */ /* 0x000fe200078e0215 */
[----:B------:R-:W-:Y:S01]  /*0560*/  SHF.R.S32.HI R149, RZ, 0x1f, R151 ;  /* 0x0000001fff957819 */ /* 0x000fe20000011497 */
[----:B------:R-:W-:Y:S01]  /*0570*/  IMAD.MOV.U32 R147, RZ, RZ, RZ ;  /* 0x000000ffff937224 */ /* 0x000fe200078e00ff */
[----:B------:R-:W-:Y:S01]  /*0580*/  IADD3.X R4, R15, R5, R17, P4, !PT ;  /* 0x000000050f047210 */ /* 0x000fe200027fe411 */
[----:B------:R-:W-:Y:S01]  /*0590*/  IMAD.WIDE.U32 R10, R151, c[0x0][0x1c8], R10 ;  /* 0x00007200970a7a25 */ /* 0x000fe200078e000a */
[----:B------:R-:W-:Y:S02]  /*05a0*/  IADD3.X R6, R15, R7, R19, P5, !PT ;  /* 0x000000070f067210 */ /* 0x000fe40002ffe413 */
[----:B------:R-:W-:Y:S01]  /*05b0*/  LEA R142, P1, R143, c[0x0][0x248], 0x1 ;  /* 0x000092008f8e7a11 */ /* 0x000fe200078208ff */
[----:B------:R-:W-:Y:S01]  /*05c0*/  IMAD R0, R149, c[0x0][0x1a8], RZ ;  /* 0x00006a0095007a24 */ /* 0x000fe200078e02ff */
[----:B------:R-:W-:Y:S01]  /*05d0*/  LEA R140, P2, R141, c[0x0][0x308], 0x1 ;  /* 0x0000c2008d8c7a11 */ /* 0x000fe200078408ff */
[----:B------:R-:W-:Y:S01]  /*05e0*/  IMAD R2, R149, c[0x0][0x1c8], RZ ;  /* 0x0000720095027a24 */ /* 0x000fe200078e02ff */
[----:B------:R-:W-:Y:S01]  /*05f0*/  ISETP.NE.AND.EX P0, PT, RZ, c[0x0][0x264], PT, P0 ;  /* 0x00009900ff007a0c */ /* 0x000fe20003f05300 */
[----:B------:R-:W-:Y:S01]  /*0600*/  IMAD R3, R151, c[0x0][0x1ac], R0 ;  /* 0x00006b0097037a24 */ /* 0x000fe200078e0200 */
[----:B------:R-:W-:Y:S01]  /*0610*/  LEA.HI.X R143, R143, c[0x0][0x24c], R4, 0x1, P1 ;  /* 0x000093008f8f7a11 */ /* 0x000fe200008f0c04 */
[----:B------:R-:W-:Y:S01]  /*0620*/  IMAD R5, R151, c[0x0][0x1cc], R2 ;  /* 0x0000730097057a24 */ /* 0x000fe200078e0202 */
[----:B------:R-:W-:-:S02]  /*0630*/  LEA.HI.X R141, R141, c[0x0][0x30c], R6, 0x1, P2 ;  /* 0x0000c3008d8d7a11 */ /* 0x000fc400010f0c06 */
[----:B------:R-:W-:Y:S01]  /*0640*/  ISETP.NE.U32.AND P1, PT, RZ, c[0x0][0x328], PT ;  /* 0x0000ca00ff007a0c */ /* 0x000fe20003f25070 */
[----:B------:R-:W-:Y:S01]  /*0650*/  IMAD.IADD R136, R11, 0x1, R5 ;  /* 0x000000010b887824 */ /* 0x000fe200078e0205 */
[----:B------:R-:W-:Y:S02]  /*0660*/  ISETP.NE.U32.AND P2, PT, RZ, c[0x0][0x348], PT ;  /* 0x0000d200ff007a0c */ /* 0x000fe40003f45070 */
[----:B------:R-:W-:Y:S02]  /*0670*/  ISETP.NE.AND.EX P1, PT, RZ, c[0x0][0x32c], PT, P1 ;  /* 0x0000cb00ff007a0c */ /* 0x000fe40003f25310 */
[----:B------:R-:W-:Y:S01]  /*0680*/  ISETP.NE.AND.EX P2, PT, RZ, c[0x0][0x34c], PT, P2 ;  /* 0x0000d300ff007a0c */ /* 0x000fe20003f45320 */
[----:B------:R-:W-:Y:S01]  /*0690*/  @P0 IMAD R0, R154, c[0x0][0x164], R158 ;  /* 0x000059009a000a24 */ /* 0x000fe200078e029e */
[----:B------:R-:W-:Y:S01]  /*06a0*/  IADD3 R138, P5, R13, R8, RZ ;  /* 0x000000080d8a7210 */ /* 0x000fe20007fbe0ff */
[----:B------:R-:W-:Y:S01]  /*06b0*/  IMAD.IADD R8, R9, 0x1, R3 ;  /* 0x0000000109087824 */ /* 0x000fe200078e0203 */
[----:B------:R-:W-:Y:S01]  /*06c0*/  IADD3 R13, P4, R13, R10, RZ ;  /* 0x0000000a0d0d7210 */ /* 0x000fe20007f9e0ff */
[----:B------:R-:W-:-:S02]  /*06d0*/  @P0 IMAD R0, R0, c[0x0][0x174], RZ ;  /* 0x00005d0000000a24 */ /* 0x000fc400078e02ff */
[----:B------:R-:W-:Y:S01]  /*06e0*/  @P0 IMAD.MOV.U32 R125, RZ, RZ, 0x8 ;  /* 0x00000008ff7d0424 */ /* 0x000fe200078e00ff */
[C---:B------:R-:W-:Y:S01]  /*06f0*/  IADD3.X R3, R15.reuse, R8, RZ, P5, !PT ;  /* 0x000000080f037210 */ /* 0x040fe20002ffe4ff */
[----:B------:R-:W-:Y:S01]  /*0700*/  IMAD.X R136, R15, 0x1, R136, P4 ;  /* 0x000000010f887824 */ /* 0x000fe200020e0688 */
[----:B------:R-:W-:Y:S01]  /*0710*/  LEA R139, P5, R138, c[0x0][0x228], 0x1 ;  /* 0x00008a008a8b7a11 */ /* 0x000fe200078a08ff */
[----:B------:R-:W-:Y:S01]  /*0720*/  @P0 IMAD R0, R0, c[0x0][0x16c], RZ ;  /* 0x00005b0000000a24 */ /* 0x000fe200078e02ff */
[----:B------:R-:W-:Y:S02]  /*0730*/  LEA R137, P6, R13, c[0x0][0x230], 0x1 ;  /* 0x00008c000d897a11 */ /* 0x000fe400078c08ff */
[----:B------:R-:W-:Y:S01]  /*0740*/  LEA.HI.X R138, R138, c[0x0][0x22c], R3, 0x1, P5 ;  /* 0x00008b008a8a7a11 */ /* 0x000fe200028f0c03 */
[----:B------:R-:W-:Y:S01]  /*0750*/  @P0 IMAD.WIDE R124, R0, R125, c[0x0][0x260] ;  /* 0x00009800007c0625 */ /* 0x000fe200078e027d */
[C---:B------:R-:W-:Y:S01]  /*0760*/  @P1 LEA R122, P4, R158.reuse, c[0x0][0x328], 0x2 ;  /* 0x0000ca009e7a1a11 */ /* 0x040fe200078810ff */
[----:B------:R-:W-:Y:S01]  /*0770*/  @!P0 CS2R R124, SRZ ;  /* 0x00000000007c8805 */ /* 0x000fe2000001ff00 */
[----:B------:R-:W-:-:S02]  /*0780*/  @P2 LEA R120, P5, R158, c[0x0][0x348], 0x2 ;  /* 0x0000d2009e782a11 */ /* 0x000fc400078a10ff */
[----:B------:R-:W-:Y:S02]  /*0790*/  LEA.HI.X R136, R13, c[0x0][0x234], R136, 0x1, P6 ;  /* 0x00008d000d887a11 */ /* 0x000fe400030f0c88 */
[C-C-:B------:R-:W-:Y:S02]  /*07a0*/  @P1 LEA.HI.X R123, R158.reuse, c[0x0][0x32c], R157.reuse, 0x2, P4 ;  /* 0x0000cb009e7b1a11 */ /* 0x140fe400020f149d */
[----:B------:R-:W-:Y:S01]  /*07b0*/  @P2 LEA.HI.X R121, R158, c[0x0][0x34c], R157, 0x2, P5 ;  /* 0x0000d3009e792a11 */ /* 0x000fe200028f149d */
[----:B------:R-:W-:Y:S05]  /*07c0*/  @!P3 BRA `(.L_x_3294) ;  /* 0x000077800000b947 */ /* 0x000fea0003800000 */
[----:B------:R-:W0:Y:S01]  /*07d0*/  S2R R148, SR_TID.X ;  /* 0x0000000000947919 */ /* 0x000e220000002100 */
[----:B------:R-:W-:Y:S02]  /*07e0*/  IMAD.MOV.U32 R150, RZ, RZ, RZ ;  /* 0x000000ffff967224 */ /* 0x000fe400078e00ff */
[----:B------:R-:W-:Y:S01]  /*07f0*/  IMAD.MOV.U32 R135, RZ, RZ, RZ ;  /* 0x000000ffff877224 */ /* 0x000fe200078e00ff */
[----:B------:R-:W1:Y:S01]  /*0800*/  S2R R146, SR_LANEID ;  /* 0x0000000000927919 */ /* 0x000e620000000000 */
[----:B------:R-:W-:Y:S01]  /*0810*/  IMAD.MOV.U32 R147, RZ, RZ, RZ ;  /* 0x000000ffff937224 */ /* 0x000fe200078e00ff */
[----:B0-----:R-:W-:-:S04]  /*0820*/  SHF.R.S32.HI R3, RZ, 0x1f, R148 ;  /* 0x0000001fff037819 */ /* 0x001fc80000011494 */
[----:B------:R-:W-:-:S04]  /*0830*/  LEA.HI R3, R3, R148, RZ, 0x5 ;  /* 0x0000009403037211 */ /* 0x000fc800078f28ff */
[----:B-1----:R-:W-:Y:S02]  /*0840*/  SHF.R.S32.HI R134, RZ, 0x5, R3 ;  /* 0x00000005ff867819 */ /* 0x002fe40000011403 */
.L_x_3349:
        /* <DEDUP_REMOVED lines=80> */
[----:B------:R-:W-:Y:S02]  /*0d50*/  IADD3 R48, R35, 0xe0, RZ ;  /* 0x000000e023307810 */ /* 0x000fe40007ffe0ff */
[-C--:B------:R-:W-:Y:S02]  /*0d60*/  LEA.HI.SX32 R38, R38, R35.reuse, 0x1b ;  /* 0x0000002326267211 */ /* 0x080fe400078fdaff */
[----:B------:R-:W-:Y:S01]  /*0d70*/  LEA.HI.SX32 R40, R40, R35, 0x1b ;  /* 0x0000002328287211 */ /* 0x000fe200078fdaff */
[----:B------:R-:W-:Y:S01]  /*0d80*/  IMAD.SHL.U32 R129, R129, 0x2, RZ ;  /* 0x0000000281817824 */ /* 0x000fe200078e00ff */
[----:B------:R-:W-:-:S02]  /*0d90*/  IADD3 R50, R35, 0x100, RZ ;  /* 0x0000010023327810 */ /* 0x000fc40007ffe0ff */
[-C--:B------:R-:W-:Y:S01]  /*0da0*/  LEA.HI.SX32 R42, R42, R35.reuse, 0x1b ;  /* 0x000000232a2a7211 */ /* 0x080fe200078fdaff */
[----:B------:R-:W-:Y:S01]  /*0db0*/  IMAD.SHL.U32 R128, R36, 0x2, RZ ;  /* 0x0000000224807824 */ /* 0x000fe200078e00ff */
[C---:B0-----:R-:W-:Y:S02]  /*0dc0*/  IADD3 R2, R35.reuse, 0x120, RZ ;  /* 0x0000012023027810 */ /* 0x041fe40007ffe0ff */
        /* <DEDUP_REMOVED lines=9> */
[-C--:B------:R-:W-:Y:S01]  /*0e60*/  LEA.HI.SX32 R50, R50, R35.reuse, 0x1b ;  /* 0x0000002332327211 */ /* 0x080fe200078fdaff */
[----:B------:R-:W-:Y:S01]  /*0e70*/  IMAD.SHL.U32 R116, R44, 0x2, RZ ;  /* 0x000000022c747824 */ /* 0x000fe200078e00ff */
[C---:B------:R-:W-:Y:S02]  /*0e80*/  IADD3 R58, R35.reuse, 0x1a0, RZ ;  /* 0x000001a0233a7810 */ /* 0x040fe40007ffe0ff */
[----:B------:R-:W-:Y:S01]  /*0e90*/  LEA.HI.SX32 R2, R2, R35, 0x1b ;  /* 0x0000002302027211 */ /* 0x000fe200078fdaff */
[----:B------:R-:W-:Y:S01]  /*0ea0*/  IMAD.SHL.U32 R114, R48, 0x2, RZ ;  /* 0x0000000230727824 */ /* 0x000fe200078e00ff */
[C---:B------:R-:W-:Y:S01]  /*0eb0*/  IADD3 R60, R35.reuse, 0x1c0, RZ ;  /* 0x000001c0233c7810 */ /* 0x040fe20007ffe0ff */
[----:B------:R-:W-:Y:S01]  /*0ec0*/  IMAD R5, R146, 0x10, R5 ;  /* 0x0000001092057824 */ /* 0x000fe200078e0205 */
[----:B------:R-:W-:-:S02]  /*0ed0*/  IADD3 R62, R35, 0x1e0, RZ ;  /* 0x000001e0233e7810 */ /* 0x000fc40007ffe0ff */
        /* <DEDUP_REMOVED lines=9> */
[----:B------:R-:W-:Y:S02]  /*0f70*/  LEA.HI.SX32 R62, R62, R35, 0x1b ;  /* 0x000000233e3e7211 */ /* 0x000fe400078fdaff */
[----:B------:R-:W-:Y:S01]  /*0f80*/  SHF.L.U32 R111, R52, 0x1, RZ ;  /* 0x00000001346f7819 */ /* 0x000fe200000006ff */
[----:B------:R-:W-:Y:S01]  /*0f90*/  IMAD.SHL.U32 R109, R56, 0x2, RZ ;  /* 0x00000002386d7824 */ /* 0x000fe200078e00ff */
[----:B------:R-:W-:Y:S01]  /*0fa0*/  LEA.HI.SX32 R5, R5, R5, 0x1b ;  /* 0x0000000505057211 */ /* 0x000fe200078fdaff */
        /* <DEDUP_REMOVED lines=11> */
[----:B------:R-:W-:-:S02]  /*1060*/  ISETP.GE.AND P3, PT, R25, R37, PT ;  /* 0x000000251900720c */ /* 0x000fc40003f66270 */
        /* <DEDUP_REMOVED lines=78> */
[----:B------:R-:W-:Y:S02]  /*1550*/  PRMT R20, RZ, 0x7610, R20 ;  /* 0x00007610ff147816 */ /* 0x000fe40000000014 */
[----:B------:R-:W-:Y:S01]  /*1560*/  PRMT R21, RZ, 0x7610, R21 ;  /* 0x00007610ff157816 */ /* 0x000fe20000000015 */
[----:B0-----:R-:W-:Y:S01]  /*1570*/  IMAD.WIDE R2, R118, 0x2, R140 ;  /* 0x0000000276027825 */ /* 0x001fe200078e028c */
        /* <DEDUP_REMOVED lines=178> */
[----:B------:R-:W-:Y:S01]  /*20a0*/  FFMA.FTZ R147, R73, R147, R2 ;  /* 0x0000009349937223 */ /* 0x000fe20000010002 */
[----:B------:R-:W-:-:S02]  /*20b0*/  PRMT R2, RZ, 0x5410, R5 ;  /* 0x00005410ff027816 */ /* 0x000fc40000000005 */
[----:B------:R-:W-:Y:S02]  /*20c0*/  PRMT R24, RZ, 0x5410, R11 ;  /* 0x00005410ff187816 */ /* 0x000fe4000000000b */
[----:B------:R-:W-:Y:S02]  /*20d0*/  PRMT R26, RZ, 0x5410, R13 ;  /* 0x00005410ff1a7816 */ /* 0x000fe4000000000d */
[----:B------:R-:W-:Y:S02]  /*20e0*/  PRMT R28, RZ, 0x5410, R15 ;  /* 0x00005410ff1c7816 */ /* 0x000fe4000000000f */
[----:B------:R-:W-:Y:S01]  /*20f0*/  PRMT R30, RZ, 0x5410, R17 ;  /* 0x00005410ff1e7816 */ /* 0x000fe20000000011 */
[--C-:B------:R-:W-:Y:S02]  /*2100*/  FADD.FTZ R69, R2, R155.reuse ;  /* 0x0000009b02457221 */ /* 0x100fe40000010000 */
[--C-:B------:R-:W-:Y:S02]  /*2110*/  FADD.FTZ R63, R20, R155.reuse ;  /* 0x0000009b143f7221 */ /* 0x100fe40000010000 */
[----:B------:R-:W-:-:S02]  /*2120*/  FADD.FTZ R61, R22, R155 ;  /* 0x0000009b163d7221 */ /* 0x000fc40000010000 */
[--C-:B------:R-:W-:Y:S02]  /*2130*/  FADD.FTZ R59, R24, R155.reuse ;  /* 0x0000009b183b7221 */ /* 0x100fe40000010000 */
[--C-:B------:R-:W-:Y:S02]  /*2140*/  FADD.FTZ R57, R26, R155.reuse ;  /* 0x0000009b1a397221 */ /* 0x100fe40000010000 */
[--C-:B------:R-:W-:Y:S02]  /*2150*/  FADD.FTZ R55, R28, R155.reuse ;  /* 0x0000009b1c377221 */ /* 0x100fe40000010000 */
[----:B------:R-:W-:Y:S02]  /*2160*/  FADD.FTZ R53, R30, R155 ;  /* 0x0000009b1e357221 */ /* 0x000fe40000010000 */
        /* <DEDUP_REMOVED lines=28> */
.L_x_3295:
[----:B------:R-:W-:Y:S01]  /*2330*/  IADD3 R19, R132, -0x1, RZ ;  /* 0xffffffff84137810 */ /* 0x000fe20007ffe0ff */
[----:B------:R-:W-:Y:S01]  /*2340*/  CS2R R20, SRZ ;  /* 0x0000000000147805 */ /* 0x000fe2000001ff00 */
[----:B------:R-:W-:Y:S01]  /*2350*/  IMAD.MOV.U32 R36, RZ, RZ, RZ ;  /* 0x000000ffff247224 */ /* 0x000fe200078e00ff */
[----:B------:R-:W-:Y:S01]  /*2360*/  MOV R18, RZ ;  /* 0x000000ff00127202 */ /* 0x000fe20000000f00 */
[----:B------:R-:W-:Y:S01]  /*2370*/  IMAD.MOV.U32 R17, RZ, RZ, RZ ;  /* 0x000000ffff117224 */ /* 0x000fe200078e00ff */
[C---:B------:R-:W-:Y:S01]  /*2380*/  LEA.HI R0, R19.reuse, R19, RZ, 0x1 ;  /* 0x0000001313007211 */ /* 0x040fe200078f08ff */
[----:B------:R-:W-:Y:S01]  /*2390*/  CS2R R34, SRZ ;  /* 0x0000000000227805 */ /* 0x000fe2000001ff00 */
[----:B------:R-:W-:Y:S01]  /*23a0*/  CS2R R32, SRZ ;  /* 0x0000000000207805 */ /* 0x000fe2000001ff00 */
[----:B------:R-:W-:Y:S01]  /*23b0*/  CS2R R30, SRZ ;  /* 0x00000000001e7805 */ /* 0x000fe2000001ff00 */
[----:B------:R-:W-:Y:S01]  /*23c0*/  LOP3.LUT R0, R0, 0xfffffe, RZ, 0xc0, !PT ;  /* 0x00fffffe00007812 */ /* 0x000fe200078ec0ff */
[----:B------:R-:W-:Y:S01]  /*23d0*/  CS2R R28, SRZ ;  /* 0x00000000001c7805 */ /* 0x000fe2000001ff00 */
[----:B------:R-:W-:Y:S01]  /*23e0*/  CS2R R26, SRZ ;  /* 0x00000000001a7805 */ /* 0x000fe2000001ff00 */
[----:B------:R-:W-:Y:S01]  /*23f0*/  CS2R R24, SRZ ;  /* 0x0000000000187805 */ /* 0x000fe2000001ff00 */
[----:B------:R-:W-:Y:S01]  /*2400*/  CS2R R22, SRZ ;  /* 0x0000000000167805 */ /* 0x000fe2000001ff00 */
[----:B------:R-:W-:-:S02]  /*2410*/  IMAD.IADD R19, R19, 0x1, -R0 ;  /* 0x0000000113137824 */ /* 0x000fc400078e0a00 */
.L_x_3344:
[----:B------:R-:W-:Y:S02]  /*2420*/  SHF.R.S32.HI R16, RZ, 0x1f, R20 ;  /* 0x0000001fff107819 */ /* 0x000fe40000011414 */
[----:B------:R-:W-:-:S02]  /*2430*/  SHF.R.S32.HI R119, RZ, 0x1f, R118 ;  /* 0x0000001fff777819 */ /* 0x000fc40000011476 */
[----:B------:R-:W-:Y:S01]  /*2440*/  IADD3 R165, -R133, c[0x0][0x168], RZ ;  /* 0x00005a0085a57a10 */ /* 0x000fe20007ffe1ff */
[----:B------:R-:W-:Y:S01]  /*2450*/  IMAD R3, R16, c[0x0][0x1a0], RZ ;  /* 0x0000680010037a24 */ /* 0x000fe200078e02ff */
[C---:B------:R-:W-:Y:S02]  /*2460*/  LOP3.LUT R160, R118.reuse, 0x20, RZ, 0xfc, !PT ;  /* 0x0000002076a07812 */ /* 0x040fe400078efcff */
[-C--:B------:R-:W-:Y:S01]  /*2470*/  ISETP.GE.AND P2, PT, R118, R165.reuse, PT ;  /* 0x000000a57600720c */ /* 0x080fe20003f46270 */
[----:B------:R-:W-:Y:S01]  /*2480*/  IMAD R5, R20, c[0x0][0x1a4], R3 ;  /* 0x0000690014057a24 */ /* 0x000fe200078e0203 */
[----:B------:R-:W-:Y:S01]  /*2490*/  ISETP.GE.AND P1, PT, R160, R165, PT ;  /* 0x000000a5a000720c */ /* 0x000fe20003f26270 */
[----:B------:R-:W-:Y:S01]  /*24a0*/  IMAD.WIDE.U32 R2, R20, c[0x0][0x1a0], R118 ;  /* 0x0000680014027a25 */ /* 0x000fe200078e0076 */
[C---:B------:R-:W-:Y:S02]  /*24b0*/  LOP3.LUT R162, R118.reuse, 0x40, RZ, 0xfc, !PT ;  /* 0x0000004076a27812 */ /* 0x040fe400078efcff */
[----:B------:R-:W-:Y:S01]  /*24c0*/  LOP3.LUT R164, R118, 0x60, RZ, 0xfc, !PT ;  /* 0x0000006076a47812 */ /* 0x000fe200078efcff */
[----:B------:R-:W-:Y:S01]  /*24d0*/  IMAD.IADD R3, R3, 0x1, R5 ;  /* 0x0000000103037824 */ /* 0x000fe200078e0205 */
[----:B------:R-:W-:-:S02]  /*24e0*/  LEA R6, P0, R2, R139, 0x1 ;  /* 0x0000008b02067211 */ /* 0x000fc400078008ff */
[----:B------:R-:W-:Y:S02]  /*24f0*/  PRMT R0, RZ, 0x7610, R0 ;  /* 0x00007610ff007816 */ /* 0x000fe40000000000 */
[----:B------:R-:W-:Y:S02]  /*2500*/  LOP3.LUT R166, R118, 0x80, RZ, 0xfc, !PT ;  /* 0x0000008076a67812 */ /* 0x000fe400078efcff */
[----:B------:R-:W-:Y:S02]  /*2510*/  LEA.HI.X R7, R2, R138, R3, 0x1, P0 ;  /* 0x0000008a02077211 */ /* 0x000fe400000f0c03 */
[----:B------:R-:W-:Y:S02]  /*2520*/  PRMT R9, RZ, 0x7610, R9 ;  /* 0x00007610ff097816 */ /* 0x000fe40000000009 */
[C---:B------:R-:W-:Y:S01]  /*2530*/  LOP3.LUT R168, R118.reuse, 0xa0, RZ, 0xfc, !PT ;  /* 0x000000a076a87812 */ /* 0x040fe200078efcff */
[----:B------:R0:W2:Y:S01]  /*2540*/  @!P2 LDG.E.U16 R0, [R6.64] ;  /* 0x000000040600a981 */ /* 0x0000a2000c1e1500 */
[----:B------:R-:W-:-:S02]  /*2550*/  LOP3.LUT R170, R118, 0xc0, RZ, 0xfc, !PT ;  /* 0x000000c076aa7812 */ /* 0x000fc400078efcff */
[-C--:B------:R-:W-:Y:S01]  /*2560*/  ISETP.GE.AND P0, PT, R162, R165.reuse, PT ;  /* 0x000000a5a200720c */ /* 0x080fe20003f06270 */
[----:B------:R0:W3:Y:S01]  /*2570*/  @!P1 LDG.E.U16 R9, [R6.64+0x40] ;  /* 0x0000400406099981 */ /* 0x0000e2000c1e1500 */
[----:B------:R-:W-:Y:S02]  /*2580*/  LOP3.LUT R172, R118, 0xe0, RZ, 0xfc, !PT ;  /* 0x000000e076ac7812 */ /* 0x000fe400078efcff */
[-C--:B------:R-:W-:Y:S02]  /*2590*/  ISETP.GE.AND P4, PT, R164, R165.reuse, PT ;  /* 0x000000a5a400720c */ /* 0x080fe40003f86270 */
        /* <DEDUP_REMOVED lines=21> */
[----:B------:R-:W-:Y:S01]  /*26f0*/  LOP3.LUT R184, R118, 0x1a0, RZ, 0xfc, !PT ;  /* 0x000001a076b87812 */ /* 0x000fe200078efcff */
        /* <DEDUP_REMOVED lines=26> */
[----:B------:R-:W-:-:S02]  /*28a0*/  IMAD R5, R157, c[0x0][0x180], RZ ;  /* 0x000060009d057a24 */ /* 0x000fc400078e02ff */
[----:B------:R-:W-:-:S04]  /*28b0*/  IMAD.WIDE.U32 R2, R158, c[0x0][0x180], RZ ;  /* 0x000060009e027a25 */ /* 0x000fc800078e00ff */
[----:B------:R-:W-:-:S04]  /*28c0*/  IMAD R5, R158, c[0x0][0x184], R5 ;  /* 0x000061009e057a24 */ /* 0x000fc800078e0205 */
[----:B------:R-:W-:Y:S02]  /*28d0*/  IMAD.IADD R3, R3, 0x1, R5 ;  /* 0x0000000103037824 */ /* 0x000fe400078e0205 */
[----:B------:R-:W-:Y:S02]  /*28e0*/  IMAD R5, R16, c[0x0][0x188], RZ ;  /* 0x0000620010057a24 */ /* 0x000fe400078e02ff */
[----:B------:R-:W-:-:S04]  /*28f0*/  IMAD.WIDE.U32 R2, R20, c[0x0][0x188], R2 ;  /* 0x0000620014027a25 */ /* 0x000fc800078e0002 */
[----:B------:R-:W-:Y:S02]  /*2900*/  IMAD R15, R20, c[0x0][0x18c], R5 ;  /* 0x00006300140f7a24 */ /* 0x000fe400078e0205 */
[----:B------:R-:W-:Y:S01]  /*2910*/  IMAD R163, R16, c[0x0][0x1c0], RZ ;  /* 0x0000700010a37a24 */ /* 0x000fe200078e02ff */
[----:B0-----:R-:W-:Y:S01]  /*2920*/  LEA R6, P2, R2, c[0x0][0x220], 0x2 ;  /* 0x0000880002067a11 */ /* 0x001fe200078410ff */
[----:B------:R-:W-:Y:S01]  /*2930*/  IMAD.WIDE.U32 R4, R20, c[0x0][0x1c0], R118 ;  /* 0x0000700014047a25 */ /* 0x000fe200078e0076 */
[----:B------:R-:W-:-:S03]  /*2940*/  IADD3 R3, R3, R15, RZ ;  /* 0x0000000f03037210 */ /* 0x000fc60007ffe0ff */
[----:B------:R-:W-:Y:S01]  /*2950*/  IMAD R163, R20, c[0x0][0x1c4], R163 ;  /* 0x0000710014a37a24 */ /* 0x000fe200078e02a3 */
[----:B------:R-:W-:Y:S02]  /*2960*/  LEA.HI.X R7, R2, c[0x0][0x224], R3, 0x2, P2 ;  /* 0x0000890002077a11 */ /* 0x000fe400010f1403 */
[----:B------:R-:W-:Y:S01]  /*2970*/  LEA R2, P2, R4, R137, 0x1 ;  /* 0x0000008904027211 */ /* 0x000fe200078408ff */
[----:B------:R-:W-:Y:S01]  /*2980*/  IMAD.IADD R3, R5, 0x1, R163 ;  /* 0x0000000105037824 */ /* 0x000fe200078e02a3 */
[-C--:B------:R-:W-:Y:S01]  /*2990*/  ISETP.GE.AND P1, PT, R160, R165.reuse, PT ;  /* 0x000000a5a000720c */ /* 0x080fe20003f26270 */
[----:B------:R0:W4:Y:S03]  /*29a0*/  LDG.E R15, [R6.64] ;  /* 0x00000004060f7981 */ /* 0x000126000c1e1900 */
[----:B------:R-:W-:Y:S02]  /*29b0*/  LEA.HI.X R3, R4, R136, R3, 0x1, P2 ;  /* 0x0000008804037211 */ /* 0x000fe400010f0c03 */
[----:B------:R-:W-:-:S02]  /*29c0*/  ISETP.GE.AND P2, PT, R118, R165, PT ;  /* 0x000000a57600720c */ /* 0x000fc40003f46270 */
[-C--:B------:R-:W-:Y:S02]  /*29d0*/  ISETP.GE.AND P0, PT, R162, R165.reuse, PT ;  /* 0x000000a5a200720c */ /* 0x080fe40003f06270 */
[----:B------:R-:W-:Y:S02]  /*29e0*/  PRMT R160, RZ, 0x7610, R160 ;  /* 0x00007610ffa07816 */ /* 0x000fe400000000a0 */
[----:B------:R-:W-:Y:S02]  /*29f0*/  PRMT R163, RZ, 0x7610, R163 ;  /* 0x00007610ffa37816 */ /* 0x000fe400000000a3 */
[----:B------:R-:W-:Y:S02]  /*2a00*/  PRMT R162, RZ, 0x7610, R162 ;  /* 0x00007610ffa27816 */ /* 0x000fe400000000a2 */
        /* <DEDUP_REMOVED lines=25> */
[----:B------:R0:W4:Y:S01]  /*2ba0*/  @!P2 LDG.E.U16 R160, [R2.64] ;  /* 0x0000000402a0a981 */ /* 0x000122000c1e1500 */
[----:B------:R-:W-:-:S03]  /*2bb0*/  ISETP.GE.AND P2, PT, R172, R165, PT ;  /* 0x000000a5ac00720c */ /* 0x000fc60003f46270 */
[----:B------:R0:W4:Y:S01]  /*2bc0*/  @!P1 LDG.E.U16 R163, [R2.64+0x40] ;  /* 0x0000400402a39981 */ /* 0x000122000c1e1500 */
[----:B------:R-:W-:-:S03]  /*2bd0*/  ISETP.GE.AND P1, PT, R174, R165, PT ;  /* 0x000000a5ae00720c */ /* 0x000fc60003f26270 */
[----:B------:R0:W4:Y:S01]  /*2be0*/  @!P0 LDG.E.U16 R162, [R2.64+0x80] ;  /* 0x0000800402a28981 */ /* 0x000122000c1e1500 */
[----:B------:R-:W-:Y:S02]  /*2bf0*/  ISETP.GE.AND P0, PT, R176, R165, PT ;  /* 0x000000a5b000720c */ /* 0x000fe40003f06270 */
[----:B-1----:R-:W-:Y:S01]  /*2c00*/  PRMT R67, RZ, 0x7610, R67 ;  /* 0x00007610ff437816 */ /* 0x002fe20000000043 */
[----:B------:R-:W-:Y:S01]  /*2c10*/  IMAD.SHL.U32 R0, R148, 0x10, RZ ;  /* 0x0000001094007824 */ /* 0x000fe200078e00ff */
[----:B--2---:R-:W-:Y:S01]  /*2c20*/  PRMT R66, RZ, 0x7610, R66 ;  /* 0x00007610ff427816 */ /* 0x004fe20000000042 */
[----:B------:R-:W-:Y:S01]  /*2c30*/  LDS.U16 R187, [R105+0x1e] ;  /* 0x00001e0069bb7984 */ /* 0x000fe20000000400 */
[----:B---3--:R-:W-:Y:S02]  /*2c40*/  PRMT R107, RZ, 0x7610, R107 ;  /* 0x00007610ff6b7816 */ /* 0x008fe4000000006b */
[----:B------:R-:W-:Y:S01]  /*2c50*/  PRMT R106, RZ, 0x7610, R106 ;  /* 0x00007610ff6a7816 */ /* 0x000fe2000000006a */
[----:B------:R1:W2:Y:S01]  /*2c60*/  @!P4 LDG.E.U16 R67, [R2.64+0xc0] ;  /* 0x0000c0040243c981 */ /* 0x0002a2000c1e1500 */
        /* <DEDUP_REMOVED lines=9> */
[----:B------:R-:W-:-:S02]  /*2d00*/  ISETP.GE.AND P4, PT, R178, R165, PT ;  /* 0x000000a5b200720c */ /* 0x000fc40003f86270 */
[-C--:B------:R-:W-:Y:S01]  /*2d10*/  ISETP.GE.AND P6, PT, R180, R165.reuse, PT ;  /* 0x000000a5b400720c */ /* 0x080fe20003fc6270 */
[----:B------:R-:W0:Y:S01]  /*2d20*/  LDS.U16 R14, [R105] ;  /* 0x00000000690e7984 */ /* 0x000e220000000400 */
[-C--:B------:R-:W-:Y:S02]  /*2d30*/  ISETP.GE.AND P5, PT, R182, R165.reuse, PT ;  /* 0x000000a5b600720c */ /* 0x080fe40003fa6270 */
[-C--:B------:R-:W-:Y:S01]  /*2d40*/  ISETP.GE.AND P3, PT, R184, R165.reuse, PT ;  /* 0x000000a5b800720c */ /* 0x080fe20003f66270 */
[----:B------:R-:W1:Y:S01]  /*2d50*/  LDS.U16 R12, [R105+0x4] ;  /* 0x00000400690c7984 */ /* 0x000e620000000400 */
[-C--:B------:R-:W-:Y:S02]  /*2d60*/  ISETP.GE.AND P2, PT, R186, R165.reuse, PT ;  /* 0x000000a5ba00720c */ /* 0x080fe40003f46270 */
[----:B------:R-:W-:Y:S01]  /*2d70*/  ISETP.GE.AND P1, PT, R188, R165, PT ;  /* 0x000000a5bc00720c */ /* 0x000fe20003f26270 */
[----:B------:R-:W-:Y:S01]  /*2d80*/  LDS.U16 R10, [R105+0x8] ;  /* 0x00000800690a7984 */ /* 0x000fe20000000400 */
[----:B------:R-:W-:-:S02]  /*2d90*/  PRMT R161, RZ, 0x7610, R161 ;  /* 0x00007610ffa17816 */ /* 0x000fc400000000a1 */
[----:B------:R-:W-:Y:S01]  /*2da0*/  PRMT R165, RZ, 0x7610, R165 ;  /* 0x00007610ffa57816 */ /* 0x000fe200000000a5 */
[----:B------:R1:W3:Y:S04]  /*2db0*/  @!P4 LDG.E.U16 R164, [R2.64+0x280] ;  /* 0x0002800402a4c981 */ /* 0x0002e8000c1e1500 */
[----:B------:R1:W3:Y:S04]  /*2dc0*/  @!P6 LDG.E.U16 R161, [R2.64+0x2c0] ;  /* 0x0002c00402a1e981 */ /* 0x0002e8000c1e1500 */
[----:B------:R1:W3:Y:S04]  /*2dd0*/  @!P5 LDG.E.U16 R166, [R2.64+0x300] ;  /* 0x0003000402a6d981 */ /* 0x0002e8000c1e1500 */
[----:B------:R1:W3:Y:S04]  /*2de0*/  @!P3 LDG.E.U16 R165, [R2.64+0x340] ;  /* 0x0003400402a5b981 */ /* 0x0002e8000c1e1500 */
[----:B------:R1:W3:Y:S04]  /*2df0*/  @!P2 LDG.E.U16 R168, [R2.64+0x380] ;  /* 0x0003800402a8a981 */ /* 0x0002e8000c1e1500 */
[----:B------:R1:W3:Y:S01]  /*2e00*/  @!P1 LDG.E.U16 R167, [R2.64+0x3c0] ;  /* 0x0003c00402a79981 */ /* 0x0002e2000c1e1500 */
[----:B------:R-:W-:-:S03]  /*2e10*/  LOP3.LUT R169, R0, 0xfffffe00, RZ, 0xc0, !PT ;  /* 0xfffffe0000a97812 */ /* 0x000fc600078ec0ff */
[----:B------:R-:W-:Y:S02]  /*2e20*/  LDS.U16 R8, [R105+0xc] ;  /* 0x00000c0069087984 */ /* 0x000fe40000000400 */
[----:B------:R-:W-:Y:S02]  /*2e30*/  IMAD.IADD R0, R169, 0x1, R146 ;  /* 0x00000001a9007824 */ /* 0x000fe400078e0292 */
[----:B0-----:R-:W-:Y:S03]  /*2e40*/  LDS.U16 R6, [R105+0x10] ;  /* 0x0000100069067984 */ /* 0x001fe60000000400 */
[C---:B------:R-:W-:Y:S01]  /*2e50*/  IADD3 R177, R0.reuse, 0x20, RZ ;  /* 0x0000002000b17810 */ /* 0x040fe20007ffe0ff */
[----:B------:R-:W-:Y:S01]  /*2e60*/  LDS.U16 R64, [R105+0x18] ;  /* 0x0000180069407984 */ /* 0x000fe20000000400 */
[C---:B------:R-:W-:Y:S02]  /*2e70*/  IADD3 R175, R0.reuse, 0x40, RZ ;  /* 0x0000004000af7810 */ /* 0x040fe40007ffe0ff */
[C---:B------:R-:W-:Y:S01]  /*2e80*/  IADD3 R173, R0.reuse, 0x60, RZ ;  /* 0x0000006000ad7810 */ /* 0x040fe20007ffe0ff */
[----:B------:R-:W-:Y:S01]  /*2e90*/  LDS.U16 R190, [R105+0x1c] ;  /* 0x00001c0069be7984 */ /* 0x000fe20000000400 */
[----:B------:R-:W-:-:S02]  /*2ea0*/  IADD3 R113, R0, 0x120, RZ ;  /* 0x0000012000717810 */ /* 0x000fc40007ffe0ff */
[C---:B------:R-:W-:Y:S02]  /*2eb0*/  IADD3 R129, R0.reuse, 0xa0, RZ ;  /* 0x000000a000817810 */ /* 0x040fe40007ffe0ff */
[C---:B------:R-:W-:Y:S02]  /*2ec0*/  IADD3 R115, R0.reuse, 0x100, RZ ;  /* 0x0000010000737810 */ /* 0x040fe40007ffe0ff */
[C---:B------:R-:W-:Y:S02]  /*2ed0*/  IADD3 R171, R0.reuse, 0x80, RZ ;  /* 0x0000008000ab7810 */ /* 0x040fe40007ffe0ff */
[CC--:B------:R-:W-:Y:S02]  /*2ee0*/  LEA.HI.SX32 R4, R0.reuse, R0.reuse, 0x1b ;  /* 0x0000000000047211 */ /* 0x0c0fe400078fdaff */
[----:B------:R-:W-:Y:S02]  /*2ef0*/  LEA.HI.SX32 R177, R177, R0, 0x1b ;  /* 0x00000000b1b17211 */ /* 0x000fe400078fdaff */
[----:B------:R-:W-:-:S02]  /*2f00*/  IADD3 R127, R0, 0xc0, RZ ;  /* 0x000000c0007f7810 */ /* 0x000fc40007ffe0ff */
[----:B------:R-:W-:Y:S02]  /*2f10*/  LEA.HI.SX32 R175, R175, R0, 0x1b ;  /* 0x00000000afaf7211 */ /* 0x000fe400078fdaff */
[C---:B------:R-:W-:Y:S02]  /*2f20*/  IADD3 R5, R0.reuse, 0x1c0, RZ ;  /* 0x000001c000057810 */ /* 0x040fe40007ffe0ff */
[C---:B------:R-:W-:Y:S02]  /*2f30*/  IADD3 R7, R0.reuse, 0x1a0, RZ ;  /* 0x000001a000077810 */ /* 0x040fe40007ffe0ff */
[C---:B------:R-:W-:Y:S02]  /*2f40*/  IADD3 R9, R0.reuse, 0x1e0, RZ ;  /* 0x000001e000097810 */ /* 0x040fe40007ffe0ff */
[C---:B------:R-:W-:Y:S02]  /*2f50*/  IADD3 R11, R0.reuse, 0x180, RZ ;  /* 0x00000180000b7810 */ /* 0x040fe40007ffe0ff */
[----:B------:R-:W-:-:S02]  /*2f60*/  IADD3 R13, R0, 0x160, RZ ;  /* 0x00000160000d7810 */ /* 0x000fc40007ffe0ff */
[C---:B------:R-:W-:Y:S02]  /*2f70*/  IADD3 R65, R0.reuse, 0x140, RZ ;  /* 0x0000014000417810 */ /* 0x040fe40007ffe0ff */
[----:B------:R-:W-:Y:S02]  /*2f80*/  IADD3 R117, R0, 0xe0, RZ ;  /* 0x000000e000757810 */ /* 0x000fe40007ffe0ff */
[-C--:B------:R-:W-:Y:S02]  /*2f90*/  LEA.HI.SX32 R173, R173, R0.reuse, 0x1b ;  /* 0x00000000adad7211 */ /* 0x080fe400078fdaff */
[-C--:B------:R-:W-:Y:S02]  /*2fa0*/  LEA.HI.SX32 R112, R113, R0.reuse, 0x1b ;  /* 0x0000000071707211 */ /* 0x080fe400078fdaff */
[-C--:B------:R-:W-:Y:S01]  /*2fb0*/  LEA.HI.SX32 R116, R129, R0.reuse, 0x1b ;  /* 0x0000000081747211 */ /* 0x080fe200078fdaff */
[----:B------:R-:W-:Y:S01]  /*2fc0*/  IMAD.SHL.U32 R128, R177, 0x2, RZ ;  /* 0x00000002b1807824 */ /* 0x000fe200078e00ff */
[----:B------:R-:W-:-:S02]  /*2fd0*/  LEA.HI.SX32 R113, R115, R0, 0x1b ;  /* 0x0000000073717211 */ /* 0x000fc400078fdaff */
[-C--:B------:R-:W-:Y:S02]  /*2fe0*/  LEA.HI.SX32 R171, R171, R0.reuse, 0x1b ;  /* 0x00000000abab7211 */ /* 0x080fe400078fdaff */
[----:B------:R-:W-:Y:S02]  /*2ff0*/  SHF.L.U32 R129, R4, 0x1, RZ ;  /* 0x0000000104817819 */ /* 0x000fe400000006ff */
[-C--:B------:R-:W-:Y:S01]  /*3000*/  LEA.HI.SX32 R115, R127, R0.reuse, 0x1b ;  /* 0x000000007f737211 */ /* 0x080fe200078fdaff */
[----:B------:R-:W-:Y:S01]  /*3010*/  IMAD.SHL.U32 R127, R175, 0x2, RZ ;  /* 0x00000002af7f7824 */ /* 0x000fe200078e00ff */
[-C--:B------:R-:W-:Y:S01]  /*3020*/  LEA.HI.SX32 R114, R117, R0.reuse, 0x1b ;  /* 0x0000000075727211 */ /* 0x080fe200078fdaff */
[----:B------:R-:W-:Y:S01]  /*3030*/  IMAD.SHL.U32 R126, R173, 0x2, RZ ;  /* 0x00000002ad7e7824 */ /* 0x000fe200078e00ff */
[-C--:B-1----:R-:W-:Y:S01]  /*3040*/  LEA.HI.SX32 R2, R5, R0.reuse, 0x1b ;  /* 0x0000000005027211 */ /* 0x082fe200078fdaff */
[----:B------:R-:W-:Y:S01]  /*3050*/  LDS.U16 R4, [R105+0x14] ;  /* 0x0000140069047984 */ /* 0x000fe20000000400 */
[----:B------:R-:W-:-:S02]  /*3060*/  LEA.HI.SX32 R108, R7, R0, 0x1b ;  /* 0x00000000076c7211 */ /* 0x000fc400078fdaff */
[-C--:B------:R-:W-:Y:S01]  /*3070*/  LEA.HI.SX32 R3, R9, R0.reuse, 0x1b ;  /* 0x0000000009037211 */ /* 0x080fe200078fdaff */
[----:B------:R-:W-:Y:S01]  /*3080*/  LDS.U16 R7, [R105+0xe] ;  /* 0x00000e0069077984 */ /* 0x000fe20000000400 */
[-C--:B------:R-:W-:Y:S02]  /*3090*/  LEA.HI.SX32 R109, R11, R0.reuse, 0x1b ;  /* 0x000000000b6d7211 */ /* 0x080fe400078fdaff */
[-C--:B------:R-:W-:Y:S01]  /*30a0*/  LEA.HI.SX32 R110, R13, R0.reuse, 0x1b ;  /* 0x000000000d6e7211 */ /* 0x080fe200078fdaff */
[----:B------:R-:W-:Y:S01]  /*30b0*/  LDS.U16 R11, [R105+0x6] ;  /* 0x00000600690b7984 */ /* 0x000fe20000000400 */
[----:B------:R-:W-:Y:S01]  /*30c0*/  LEA.HI.SX32 R111, R65, R0, 0x1b ;  /* 0x00000000416f7211 */ /* 0x000fe200078fdaff */
[----:B------:R-:W-:Y:S01]  /*30d0*/  IMAD.SHL.U32 R116, R116, 0x2, RZ ;  /* 0x0000000274747824 */ /* 0x000fe200078e00ff */
[----:B------:R-:W-:Y:S01]  /*30e0*/  SHF.L.U32 R117, R171, 0x1, RZ ;  /* 0x00000001ab757819 */ /* 0x000fe200000006ff */
[----:B------:R-:W0:Y:S01]  /*30f0*/  LDS.U16 R13, [R105+0x2] ;  /* 0x00000200690d7984 */ /* 0x000e220000000400 */
[----:B------:R-:W-:-:S03]  /*3100*/  IMAD.SHL.U32 R115, R115, 0x2, RZ ;  /* 0x0000000273737824 */ /* 0x000fc600078e00ff */
[----:B------:R-:W1:Y:S01]  /*3110*/  LDS.U16 R9, [R105+0xa] ;  /* 0x00000a0069097984 */ /* 0x000e620000000400 */
[----:B------:R-:W-:-:S03]  /*3120*/  IMAD.SHL.U32 R114, R114, 0x2, RZ ;  /* 0x0000000272727824 */ /* 0x000fc600078e00ff */
[----:B------:R-:W2:Y:S04]  /*3130*/  LDS.U16 R5, [R105+0x12] ;  /* 0x0000120069057984 */ /* 0x000ea80000000400 */
[----:B------:R-:W2:Y:S04]  /*3140*/  LDS.U16 R65, [R105+0x16] ;  /* 0x0000160069417984 */ /* 0x000ea80000000400 */
[----:B------:R0:W2:Y:S01]  /*3150*/  LDS.U16 R0, [R105+0x1a] ;  /* 0x00001a0069007984 */ /* 0x0000a20000000400 */
[----:B------:R-:W-:Y:S01]  /*3160*/  SHF.L.U32 R113, R113, 0x1, RZ ;  /* 0x0000000171717819 */ /* 0x000fe200000006ff */
[----:B------:R-:W-:Y:S01]  /*3170*/  IMAD.SHL.U32 R112, R112, 0x2, RZ ;  /* 0x0000000270707824 */ /* 0x000fe200078e00ff */
[----:B------:R-:W-:Y:S01]  /*3180*/  ISETP.NE.AND P1, PT, R148, RZ, PT ;  /* 0x000000ff9400720c */ /* 0x000fe20003f25270 */
[----:B------:R-:W-:-:S02]  /*3190*/  IMAD R169, R146, 0x10, R169 ;  /* 0x0000001092a97824 */ /* 0x000fc400078e02a9 */
[----:B------:R-:W-:Y:S01]  /*31a0*/  IMAD.SHL.U32 R111, R111, 0x2, RZ ;  /* 0x000000026f6f7824 */ /* 0x000fe200078e00ff */
[----:B------:R-:W-:Y:S01]  /*31b0*/  SHF.L.U32 R109, R109, 0x1, RZ ;  /* 0x000000016d6d7819 */ /* 0x000fe200000006ff */
[----:B------:R-:W-:Y:S01]  /*31c0*/  IMAD.SHL.U32 R110, R110, 0x2, RZ ;  /* 0x000000026e6e7824 */ /* 0x000fe200078e00ff */
[----:B0-----:R-:W-:Y:S01]  /*31d0*/  LEA.HI.SX32 R105, R169, R169, 0x1b ;  /* 0x000000a9a9697211 */ /* 0x001fe200078fdaff */
[----:B------:R-:W-:Y:S01]  /*31e0*/  IMAD.SHL.U32 R108, R108, 0x2, RZ ;  /* 0x000000026c6c7824 */ /* 0x000fe200078e00ff */
[----:B------:R-:W-:-:S03]  /*31f0*/  LOP3.LUT P0, RZ, R148, 0x1f, RZ, 0xc0, !PT ;  /* 0x0000001f94ff7812 */ /* 0x000fc6000780c0ff */
[----:B------:R-:W-:Y:S01]  /*3200*/  IMAD.SHL.U32 R105, R105, 0x2, RZ ;  /* 0x0000000269697824 */ /* 0x000fe200078e00ff */
[----:B------:R-:W-:Y:S02]  /*3210*/  ISETP.LT.OR P0, PT, R132, 0x2, P0 ;  /* 0x000000028400780c */ /* 0x000fe40000701670 */
[----:B------:R-:W-:Y:S02]  /*3220*/  PRMT R14, RZ, 0x5410, R14 ;  /* 0x00005410ff0e7816 */ /* 0x000fe4000000000e */
[----:B------:R-:W-:Y:S02]  /*3230*/  PRMT R12, RZ, 0x5410, R12 ;  /* 0x00005410ff0c7816 */ /* 0x000fe4000000000c */
[----:B------:R-:W-:Y:S02]  /*3240*/  PRMT R13, RZ, 0x5410, R13 ;  /* 0x00005410ff0d7816 */ /* 0x000fe4000000000d */
[----:B------:R-:W-:Y:S02]  /*3250*/  PRMT R11, RZ, 0x5410, R11 ;  /* 0x00005410ff0b7816 */ /* 0x000fe4000000000b */
[----:B------:R-:W-:-:S02]  /*3260*/  PRMT R10, RZ, 0x5410, R10 ;  /* 0x00005410ff0a7816 */ /* 0x000fc4000000000a */
[----:B-1----:R-:W-:Y:S02]  /*3270*/  PRMT R9, RZ, 0x5410, R9 ;  /* 0x00005410ff097816 */ /* 0x002fe40000000009 */
[----:B------:R-:W-:Y:S02]  /*3280*/  PRMT R169, RZ, 0x5410, R97 ;  /* 0x00005410ffa97816 */ /* 0x000fe40000000061 */
[----:B------:R-:W-:Y:S02]  /*3290*/  PRMT R8, RZ, 0x5410, R8 ;  /* 0x00005410ff087816 */ /* 0x000fe40000000008 */
[----:B------:R-:W-:Y:S01]  /*32a0*/  PRMT R7, RZ, 0x5410, R7 ;  /* 0x00005410ff077816 */ /* 0x000fe20000000007 */
[----:B------:R-:W-:Y:S01]  /*32b0*/  FMUL.FTZ R170, R62, R169 ;  /* 0x000000a93eaa7220 */ /* 0x000fe20000410000 */
[----:B----4-:R-:W-:Y:S04]  /*32c0*/  STS.U16 [R129+0x840], R160 ;  /* 0x000840a081007388 */ /* 0x010fe80000000400 */
[----:B------:R-:W-:Y:S04]  /*32d0*/  STS.U16 [R128+0x880], R163 ;  /* 0x000880a380007388 */ /* 0x000fe80000000400 */
[----:B------:R-:W-:Y:S04]  /*32e0*/  STS.U16 [R127+0x8c0], R162 ;  /* 0x0008c0a27f007388 */ /* 0x000fe80000000400 */
[----:B--2---:R-:W-:Y:S04]  /*32f0*/  STS.U16 [R126+0x900], R67 ;  /* 0x000900437e007388 */ /* 0x004fe80000000400 */
[----:B---3--:R-:W-:Y:S04]  /*3300*/  STS.U16 [R117+0x940], R66 ;  /* 0x0009404275007388 */ /* 0x008fe80000000400 */
[----:B------:R-:W-:Y:S04]  /*3310*/  STS.U16 [R116+0x980], R107 ;  /* 0x0009806b74007388 */ /* 0x000fe80000000400 */
[----:B------:R-:W-:Y:S04]  /*3320*/  STS.U16 [R115+0x9c0], R106 ;  /* 0x0009c06a73007388 */ /* 0x000fe80000000400 */
[----:B------:R-:W-:Y:S04]  /*3330*/  STS.U16 [R114+0xa00], R131 ;  /* 0x000a008372007388 */ /* 0x000fe80000000400 */
[----:B------:R-:W-:Y:S04]  /*3340*/  STS.U16 [R113+0xa40], R130 ;  /* 0x000a408271007388 */ /* 0x000fe80000000400 */
[----:B------:R0:W-:Y:S02]  /*3350*/  STS.U16 [R112+0xa80], R159 ;  /* 0x000a809f70007388 */ /* 0x0001e40000000400 */
[----:B0-----:R-:W-:-:S04]  /*3360*/  FMUL.FTZ R159, R15, 1.4426950216293334961 ;  /* 0x3fb8aa3b0f9f7820 */ /* 0x001fc80000410000 */
[----:B------:R-:W-:-:S06]  /*3370*/  FMUL.FTZ R177, R71, R159 ;  /* 0x0000009f47b17220 */ /* 0x000fcc0000410000 */
[----:B------:R-:W0:Y:S01]  /*3380*/  MUFU.EX2 R177, R177 ;  /* 0x000000b100b17308 */ /* 0x000e220000000800 */
[----:B------:R-:W-:Y:S01]  /*3390*/  IMAD.SHL.U32 R107, R2, 0x2, RZ ;  /* 0x00000002026b7824 */ /* 0x000fe200078e00ff */
[----:B------:R-:W-:Y:S01]  /*33a0*/  LEA R2, R19, R20, 0x8 ;  /* 0x0000001413027211 */ /* 0x000fe200078e40ff */
[----:B------:R-:W-:Y:S01]  /*33b0*/  STS.U16 [R111+0xac0], R164 ;  /* 0x000ac0a46f007388 */ /* 0x000fe20000000400 */
[----:B------:R-:W-:Y:S01]  /*33c0*/  @P1 IADD3 R2, R148, 0x200, RZ ;  /* 0x0000020094021810 */ /* 0x000fe20007ffe0ff */
[----:B------:R-:W-:Y:S02]  /*33d0*/  IMAD.SHL.U32 R106, R3, 0x2, RZ ;  /* 0x00000002036a7824 */ /* 0x000fe400078e00ff */
[----:B------:R1:W-:Y:S01]  /*33e0*/  STS.U16 [R110+0xb00], R161 ;  /* 0x000b00a16e007388 */ /* 0x0003e20000000400 */
[----:B------:R-:W-:-:S03]  /*33f0*/  SHF.L.U32 R160, R2, 0x2, RZ ;  /* 0x0000000202a07819 */ /* 0x000fc600000006ff */
[----:B------:R-:W-:Y:S04]  /*3400*/  STS.U16 [R109+0xb40], R166 ;  /* 0x000b40a66d007388 */ /* 0x000fe80000000400 */
[----:B------:R-:W-:Y:S04]  /*3410*/  STS.U16 [R108+0xb80], R165 ;  /* 0x000b80a56c007388 */ /* 0x000fe80000000400 */
[----:B------:R-:W-:Y:S04]  /*3420*/  STS.U16 [R107+0xbc0], R168 ;  /* 0x000bc0a86b007388 */ /* 0x000fe80000000400 */
[----:B------:R2:W-:Y:S01]  /*3430*/  STS.U16 [R106+0xc00], R167 ;  /* 0x000c00a76a007388 */ /* 0x0005e20000000400 */
[----:B------:R-:W-:-:S06]  /*3440*/  NOP ;  /* 0x0000000000007918 */ /* 0x000fcc0000000000 */
        /* <DEDUP_REMOVED lines=12> */
[----:B------:R-:W3:Y:S04]  /*3510*/  LDS.U16 R178, [R105+0x858] ;  /* 0x0008580069b27984 */ /* 0x000ee80000000400 */
[----:B------:R-:W3:Y:S04]  /*3520*/  LDS.U16 R174, [R105+0x85a] ;  /* 0x00085a0069ae7984 */ /* 0x000ee80000000400 */
[----:B------:R-:W3:Y:S04]  /*3530*/  LDS.U16 R67, [R105+0x85c] ;  /* 0x00085c0069437984 */ /* 0x000ee80000000400 */
[----:B------:R-:W3:Y:S04]  /*3540*/  LDS.U16 R66, [R105+0x85e] ;  /* 0x00085e0069427984 */ /* 0x000ee80000000400 */
[----:B0-----:R0:W-:Y:S01]  /*3550*/  STS [R160+0x35c0], R177 ;  /* 0x0035c0b1a0007388 */ /* 0x0011e20000000800 */
[----:B------:R-:W-:Y:S01]  /*3560*/  @!P0 IADD3 R3, R132, -0x2, RZ ;  /* 0xfffffffe84038810 */ /* 0x000fe20007ffe0ff */
[----:B------:R-:W-:-:S04]  /*3570*/  FMUL.FTZ R240, R72, R159 ;  /* 0x0000009f48f07220 */ /* 0x000fc80000410000 */
[----:B------:R-:W-:Y:S02]  /*3580*/  @!P0 IMAD R3, R3, c[0x0][0x16c], R20 ;  /* 0x00005b0003038a24 */ /* 0x000fe400078e0214 */
[----:B------:R-:W-:Y:S02]  /*3590*/  IMAD.MOV.U32 R131, RZ, RZ, RZ ;  /* 0x000000ffff837224 */ /* 0x000fe400078e00ff */
[----:B------:R-:W-:Y:S02]  /*35a0*/  IMAD.MOV.U32 R130, RZ, RZ, 0x3f800000 ;  /* 0x3f800000ff827424 */ /* 0x000fe400078e00ff */
[----:B------:R-:W-:Y:S01]  /*35b0*/  @!P0 IMAD.WIDE R2, R3, 0x8, R124 ;  /* 0x0000000803028825 */ /* 0x000fe200078e027c */
[----:B------:R-:W-:Y:S03]  /*35c0*/  BAR.SYNC.DEFER_BLOCKING 0x0 ;  /* 0x0000000000007b1d */ /* 0x000fe60000010000 */
[----:B------:R-:W-:-:S03]  /*35d0*/  FMUL.FTZ R179, R69, R159 ;  /* 0x0000009f45b37220 */ /* 0x000fc60000410000 */
[----:B------:R-:W3:Y:S01]  /*35e0*/  MUFU.EX2 R240, R240 ;  /* 0x000000f000f07308 */ /* 0x000ee20000000800 */
[-C--:B------:R-:W-:Y:S01]  /*35f0*/  FMUL.FTZ R248, R70, R159.reuse ;  /* 0x0000009f46f87220 */ /* 0x080fe20000410000 */
[----:B-1----:R-:W-:Y:S01]  /*3600*/  PRMT R161, RZ, 0x5410, R103 ;  /* 0x00005410ffa17816 */ /* 0x002fe20000000067 */
[----:B------:R-:W-:Y:S01]  /*3610*/  FMUL.FTZ R250, R63, R159 ;  /* 0x0000009f3ffa7220 */ /* 0x000fe20000410000 */
[----:B--2---:R-:W-:-:S04]  /*3620*/  PRMT R167, RZ, 0x5410, R99 ;  /* 0x00005410ffa77816 */ /* 0x004fc80000000063 */
[----:B------:R-:W1:Y:S01]  /*3630*/  MUFU.EX2 R179, R179 ;  /* 0x000000b300b37308 */ /* 0x000e620000000800 */
[----:B------:R-:W-:Y:S02]  /*3640*/  PRMT R168, RZ, 0x5410, R96 ;  /* 0x00005410ffa87816 */ /* 0x000fe40000000060 */
[----:B0-----:R-:W-:Y:S01]  /*3650*/  PRMT R160, RZ, 0x5410, R102 ;  /* 0x00005410ffa07816 */ /* 0x001fe20000000066 */
[----:B------:R0:W5:Y:S04]  /*3660*/  @!P0 LDG.E.64 R130, [R2.64] ;  /* 0x0000000402828981 */ /* 0x000168000c1e1b00 */
[----:B------:R-:W2:Y:S01]  /*3670*/  MUFU.EX2 R248, R248 ;  /* 0x000000f800f87308 */ /* 0x000ea20000000800 */
[----:B------:R-:W-:Y:S01]  /*3680*/  FMUL.FTZ R249, R68, R159 ;  /* 0x0000009f44f97220 */ /* 0x000fe20000410000 */
[----:B------:R-:W-:-:S02]  /*3690*/  PRMT R162, RZ, 0x5410, R100 ;  /* 0x00005410ffa27816 */ /* 0x000fc40000000064 */
[----:B0-----:R-:W-:-:S04]  /*36a0*/  PRMT R2, RZ, 0x5410, R104 ;  /* 0x00005410ff027816 */ /* 0x001fc80000000068 */
[----:B------:R-:W0:Y:S01]  /*36b0*/  MUFU.EX2 R250, R250 ;  /* 0x000000fa00fa7308 */ /* 0x000e220000000800 */
[----:B------:R-:W-:Y:S01]  /*36c0*/  PRMT R166, RZ, 0x5410, R98 ;  /* 0x00005410ffa67816 */ /* 0x000fe20000000062 */
[----:B------:R-:W-:Y:S02]  /*36d0*/  FMUL.FTZ R3, R71, R2 ;  /* 0x0000000247037220 */ /* 0x000fe40000410000 */
[----:B------:R-:W-:Y:S01]  /*36e0*/  FMUL.FTZ R2, R72, R161 ;  /* 0x000000a148027220 */ /* 0x000fe20000410000 */
[----:B------:R-:W-:Y:S01]  /*36f0*/  PRMT R163, RZ, 0x5410, R101 ;  /* 0x00005410ffa37816 */ /* 0x000fe20000000065 */
[----:B------:R-:W-:Y:S02]  /*3700*/  FMUL.FTZ R164, R68, R167 ;  /* 0x000000a744a47220 */ /* 0x000fe40000410000 */
[----:B------:R-:W-:Y:S02]  /*3710*/  FMUL.FTZ R203, R59, R168 ;  /* 0x000000a83bcb7220 */ /* 0x000fe40000410000 */
[----:B------:R-:W-:-:S02]  /*3720*/  FMUL.FTZ R161, R69, R160 ;  /* 0x000000a045a17220 */ /* 0x000fc40000410000 */
[----:B------:R-:W-:Y:S02]  /*3730*/  FMUL.FTZ R168, R14, R3 ;  /* 0x000000030ea87220 */ /* 0x000fe40000410000 */
[----:B------:R-:W-:Y:S02]  /*3740*/  FMUL.FTZ R167, R13, R2 ;  /* 0x000000020da77220 */ /* 0x000fe40000410000 */
[----:B------:R-:W-:Y:S01]  /*3750*/  FMUL.FTZ R189, R61, R159 ;  /* 0x0000009f3dbd7220 */ /* 0x000fe20000410000 */
[----:B------:R-:W0:Y:S01]  /*3760*/  MUFU.EX2 R249, R249 ;  /* 0x000000f900f97308 */ /* 0x000e220000000800 */
[----:B------:R-:W-:Y:S02]  /*3770*/  FMUL.FTZ R165, R63, R162 ;  /* 0x000000a23fa57220 */ /* 0x000fe40000410000 */
[----:B------:R-:W-:Y:S02]  /*3780*/  FMUL.FTZ R173, R61, R166 ;  /* 0x000000a63dad7220 */ /* 0x000fe40000410000 */
[----:B---3--:R-:W-:-:S02]  /*3790*/  FMUL.FTZ R162, R177, R240 ;  /* 0x000000f0b1a27220 */ /* 0x008fc40000410000 */
[----:B------:R-:W-:Y:S02]  /*37a0*/  FMUL.FTZ R160, R70, R163 ;  /* 0x000000a346a07220 */ /* 0x000fe40000410000 */
[----:B------:R-:W-:Y:S02]  /*37b0*/  FMUL.FTZ R166, R12, R161 ;  /* 0x000000a10ca67220 */ /* 0x000fe40000410000 */
[----:B------:R-:W-:Y:S02]  /*37c0*/  FFMA.FTZ R2, R168, R240, R167 ;  /* 0x000000f0a8027223 */ /* 0x000fe400000100a7 */
[----:B------:R-:W-:Y:S01]  /*37d0*/  FMUL.FTZ R176, R62, R159 ;  /* 0x0000009f3eb07220 */ /* 0x000fe20000410000 */
[----:B------:R-:W3:Y:S01]  /*37e0*/  MUFU.EX2 R189, R189 ;  /* 0x000000bd00bd7308 */ /* 0x000ee20000000800 */
[----:B-1----:R-:W-:Y:S02]  /*37f0*/  FMUL.FTZ R3, R179, R162 ;  /* 0x000000a2b3037220 */ /* 0x002fe40000410000 */
[----:B------:R-:W-:-:S02]  /*3800*/  FMUL.FTZ R163, R11, R160 ;  /* 0x000000a00ba37220 */ /* 0x000fc40000410000 */
[----:B------:R-:W-:Y:S02]  /*3810*/  FFMA.FTZ R2, R179, R2, R166 ;  /* 0x00000002b3027223 */ /* 0x000fe400000100a6 */
[----:B------:R-:W-:Y:S01]  /*3820*/  FMUL.FTZ R191, R59, R159 ;  /* 0x0000009f3bbf7220 */ /* 0x000fe20000410000 */
[----:B------:R-:W1:Y:S01]  /*3830*/  MUFU.EX2 R176, R176 ;  /* 0x000000b000b07308 */ /* 0x000e620000000800 */
[----:B--2---:R-:W-:Y:S02]  /*3840*/  FMUL.FTZ R3, R248, R3 ;  /* 0x00000003f8037220 */ /* 0x004fe40000410000 */
[----:B------:R-:W-:Y:S02]  /*3850*/  FMUL.FTZ R165, R10, R165 ;  /* 0x000000a50aa57220 */ /* 0x000fe40000410000 */
[----:B------:R-:W-:Y:S02]  /*3860*/  FFMA.FTZ R2, R248, R2, R163 ;  /* 0x00000002f8027223 */ /* 0x000fe400000100a3 */
[----:B------:R-:W-:Y:S01]  /*3870*/  FMUL.FTZ R180, R60, R159 ;  /* 0x0000009f3cb47220 */ /* 0x000fe20000410000 */
[----:B------:R-:W2:Y:S01]  /*3880*/  MUFU.EX2 R191, R191 ;  /* 0x000000bf00bf7308 */ /* 0x000ea20000000800 */
[----:B0-----:R-:W-:-:S02]  /*3890*/  FMUL.FTZ R160, R250, R3 ;  /* 0x00000003faa07220 */ /* 0x001fc40000410000 */
[----:B------:R-:W-:Y:S02]  /*38a0*/  FMUL.FTZ R164, R9, R164 ;  /* 0x000000a409a47220 */ /* 0x000fe40000410000 */
[----:B------:R-:W-:Y:S02]  /*38b0*/  FFMA.FTZ R2, R250, R2, R165 ;  /* 0x00000002fa027223 */ /* 0x000fe400000100a5 */
[----:B------:R-:W-:Y:S01]  /*38c0*/  FMUL.FTZ R195, R57, R159 ;  /* 0x0000009f39c37220 */ /* 0x000fe20000410000 */
[----:B------:R-:W0:Y:S01]  /*38d0*/  MUFU.EX2 R180, R180 ;  /* 0x000000b400b47308 */ /* 0x000e220000000800 */
[C---:B------:R-:W-:Y:S02]  /*38e0*/  FMUL.FTZ R160, R249.reuse, R160 ;  /* 0x000000a0f9a07220 */ /* 0x040fe40000410000 */
[----:B------:R-:W-:Y:S02]  /*38f0*/  FMUL.FTZ R162, R8, R173 ;  /* 0x000000ad08a27220 */ /* 0x000fe40000410000 */
[----:B------:R-:W-:-:S02]  /*3900*/  FFMA.FTZ R2, R249, R2, R164 ;  /* 0x00000002f9027223 */ /* 0x000fc400000100a4 */
[-C--:B------:R-:W-:Y:S01]  /*3910*/  FMUL.FTZ R184, R58, R159.reuse ;  /* 0x0000009f3ab87220 */ /* 0x080fe20000410000 */
[----:B------:R-:W0:Y:S01]  /*3920*/  MUFU.EX2 R195, R195 ;  /* 0x000000c300c37308 */ /* 0x000e220000000800 */
[----:B------:R-:W-:Y:S01]  /*3930*/  PRMT R171, RZ, 0x5410, R95 ;  /* 0x00005410ffab7816 */ /* 0x000fe2000000005f */
[----:B---3--:R-:W-:Y:S01]  /*3940*/  FMUL.FTZ R3, R189, R160 ;  /* 0x000000a0bd037220 */ /* 0x008fe20000410000 */
[----:B------:R-:W-:Y:S01]  /*3950*/  PRMT R6, RZ, 0x5410, R6 ;  /* 0x00005410ff067816 */ /* 0x000fe20000000006 */
[----:B------:R-:W-:Y:S01]  /*3960*/  FMUL.FTZ R161, R7, R170 ;  /* 0x000000aa07a17220 */ /* 0x000fe20000410000 */
[----:B------:R-:W-:Y:S01]  /*3970*/  PRMT R186, RZ, 0x5410, R94 ;  /* 0x00005410ffba7816 */ /* 0x000fe2000000005e */
[----:B------:R-:W-:Y:S02]  /*3980*/  FFMA.FTZ R2, R189, R2, R162 ;  /* 0x00000002bd027223 */ /* 0x000fe400000100a2 */
[----:B------:R-:W-:Y:S01]  /*3990*/  FMUL.FTZ R199, R55, R159 ;  /* 0x0000009f37c77220 */ /* 0x000fe20000410000 */
[----:B------:R-:W3:Y:S01]  /*39a0*/  MUFU.EX2 R184, R184 ;  /* 0x000000b800b87308 */ /* 0x000ee20000000800 */
[----:B-1----:R-:W-:Y:S01]  /*39b0*/  FMUL.FTZ R170, R176, R3 ;  /* 0x00000003b0aa7220 */ /* 0x002fe20000410000 */
[----:B------:R-:W-:Y:S01]  /*39c0*/  PRMT R5, RZ, 0x5410, R5 ;  /* 0x00005410ff057816 */ /* 0x000fe20000000005 */
[----:B------:R-:W-:-:S02]  /*39d0*/  FMUL.FTZ R172, R60, R171 ;  /* 0x000000ab3cac7220 */ /* 0x000fc40000410000 */
[----:B------:R-:W-:Y:S02]  /*39e0*/  FMUL.FTZ R160, R6, R203 ;  /* 0x000000cb06a07220 */ /* 0x000fe40000410000 */
[----:B------:R-:W-:Y:S02]  /*39f0*/  FFMA.FTZ R2, R176, R2, R161 ;  /* 0x00000002b0027223 */ /* 0x000fe400000100a1 */
[-C--:B------:R-:W-:Y:S01]  /*3a00*/  FMUL.FTZ R188, R56, R159.reuse ;  /* 0x0000009f38bc7220 */ /* 0x080fe20000410000 */
[----:B------:R-:W1:Y:S01]  /*3a10*/  MUFU.EX2 R199, R199 ;  /* 0x000000c700c77308 */ /* 0x000e620000000800 */
[----:B------:R-:W-:Y:S01]  /*3a20*/  FMUL.FTZ R205, R57, R186 ;  /* 0x000000ba39cd7220 */ /* 0x000fe20000410000 */
[----:B------:R-:W-:Y:S01]  /*3a30*/  PRMT R4, RZ, 0x5410, R4 ;  /* 0x00005410ff047816 */ /* 0x000fe20000000004 */
[-C--:B------:R-:W-:Y:S02]  /*3a40*/  FMUL.FTZ R194, R53, R159.reuse ;  /* 0x0000009f35c27220 */ /* 0x080fe40000410000 */
[----:B------:R-:W-:-:S02]  /*3a50*/  FMUL.FTZ R186, R54, R159 ;  /* 0x0000009f36ba7220 */ /* 0x000fc40000410000 */
[----:B--2---:R-:W-:Y:S01]  /*3a60*/  FMUL.FTZ R3, R191, R170 ;  /* 0x000000aabf037220 */ /* 0x004fe20000410000 */
[----:B------:R-:W-:Y:S01]  /*3a70*/  PRMT R175, RZ, 0x5410, R93 ;  /* 0x00005410ffaf7816 */ /* 0x000fe2000000005d */
[----:B------:R-:W-:Y:S02]  /*3a80*/  FMUL.FTZ R159, R5, R172 ;  /* 0x000000ac059f7220 */ /* 0x000fe40000410000 */
[----:B------:R-:W-:Y:S01]  /*3a90*/  FFMA.FTZ R2, R191, R2, R160 ;  /* 0x00000002bf027223 */ /* 0x000fe200000100a0 */
[----:B------:R-:W2:Y:S01]  /*3aa0*/  MUFU.EX2 R188, R188 ;  /* 0x000000bc00bc7308 */ /* 0x000ea20000000800 */
[----:B0-----:R-:W-:Y:S01]  /*3ab0*/  FMUL.FTZ R170, R180, R3 ;  /* 0x00000003b4aa7220 */ /* 0x001fe20000410000 */
[----:B------:R-:W-:Y:S01]  /*3ac0*/  PRMT R204, RZ, 0x5410, R92 ;  /* 0x00005410ffcc7816 */ /* 0x000fe2000000005c */
[----:B------:R-:W-:Y:S01]  /*3ad0*/  FMUL.FTZ R172, R4, R205 ;  /* 0x000000cd04ac7220 */ /* 0x000fe20000410000 */
[----:B------:R-:W-:Y:S01]  /*3ae0*/  PRMT R3, RZ, 0x5410, R65 ;  /* 0x00005410ff037816 */ /* 0x000fe20000000041 */
[----:B------:R-:W-:-:S02]  /*3af0*/  FFMA.FTZ R2, R180, R2, R159 ;  /* 0x00000002b4027223 */ /* 0x000fc4000001009f */
[----:B------:R-:W-:Y:S01]  /*3b00*/  FMUL.FTZ R206, R58, R175 ;  /* 0x000000af3ace7220 */ /* 0x000fe20000410000 */
[----:B------:R-:W0:Y:S01]  /*3b10*/  MUFU.EX2 R194, R194 ;  /* 0x000000c200c27308 */ /* 0x000e220000000800 */
[C---:B------:R-:W-:Y:S02]  /*3b20*/  FMUL.FTZ R203, R195.reuse, R170 ;  /* 0x000000aac3cb7220 */ /* 0x040fe40000410000 */
[----:B------:R-:W-:Y:S01]  /*3b30*/  FFMA.FTZ R65, R195, R2, R172 ;  /* 0x00000002c3417223 */ /* 0x000fe200000100ac */
[----:B------:R-:W-:Y:S01]  /*3b40*/  PRMT R2, RZ, 0x5410, R64 ;  /* 0x00005410ff027816 */ /* 0x000fe20000000040 */
[----:B------:R-:W-:Y:S02]  /*3b50*/  FMUL.FTZ R175, R55, R204 ;  /* 0x000000cc37af7220 */ /* 0x000fe40000410000 */
[----:B------:R-:W-:Y:S01]  /*3b60*/  FMUL.FTZ R173, R3, R206 ;  /* 0x000000ce03ad7220 */ /* 0x000fe20000410000 */
[----:B------:R-:W4:Y:S01]  /*3b70*/  MUFU.EX2 R186, R186 ;  /* 0x000000ba00ba7308 */ /* 0x000f220000000800 */
[----:B---3--:R-:W-:-:S02]  /*3b80*/  FMUL.FTZ R206, R184, R203 ;  /* 0x000000cbb8ce7220 */ /* 0x008fc40000410000 */
[----:B------:R-:W-:Y:S01]  /*3b90*/  FMUL.FTZ R170, R2, R175 ;  /* 0x000000af02aa7220 */ /* 0x000fe20000410000 */
[----:B------:R-:W-:Y:S01]  /*3ba0*/  ISETP.NE.AND P0, PT, R148, 0x3f, PT ;  /* 0x0000003f9400780c */ /* 0x000fe20003f05270 */
[----:B-1----:R-:W-:-:S04]  /*3bb0*/  FMUL.FTZ R175, R199, R206 ;  /* 0x000000cec7af7220 */ /* 0x002fc80000410000 */
[----:B--2---:R-:W-:-:S04]  /*3bc0*/  FMUL.FTZ R175, R188, R175 ;  /* 0x000000afbcaf7220 */ /* 0x004fc80000410000 */
[----:B0-----:R-:W-:-:S04]  /*3bd0*/  FMUL.FTZ R175, R194, R175 ;  /* 0x000000afc2af7220 */ /* 0x001fc80000410000 */
[----:B----4-:R-:W-:Y:S02]  /*3be0*/  FMUL.FTZ R64, R186, R175 ;  /* 0x000000afba407220 */ /* 0x010fe40000410000 */
[----:B------:R0:W1:Y:S01]  /*3bf0*/  @P0 LDS R175, [R148.X4+0x3dc4] ;  /* 0x003dc40094af0984 */ /* 0x0000620000004800 */
[----:B------:R-:W-:Y:S01]  /*3c00*/  PRMT R207, RZ, 0x5410, R91 ;  /* 0x00005410ffcf7816 */ /* 0x000fe2000000005b */
[----:B------:R-:W-:Y:S01]  /*3c10*/  FFMA.FTZ R65, R184, R65, R173 ;  /* 0x00000041b8417223 */ /* 0x000fe200000100ad */
[----:B------:R-:W-:Y:S02]  /*3c20*/  PRMT R208, RZ, 0x5410, R90 ;  /* 0x00005410ffd07816 */ /* 0x000fe4000000005a */
[----:B------:R-:W-:Y:S01]  /*3c30*/  PRMT R0, RZ, 0x5410, R0 ;  /* 0x00005410ff007816 */ /* 0x000fe20000000000 */
[----:B------:R-:W-:Y:S01]  /*3c40*/  FMUL.FTZ R171, R56, R207 ;  /* 0x000000cf38ab7220 */ /* 0x000fe20000410000 */
[----:B------:R-:W-:Y:S01]  /*3c50*/  PRMT R209, RZ, 0x5410, R89 ;  /* 0x00005410ffd17816 */ /* 0x000fe20000000059 */
[----:B------:R-:W-:Y:S01]  /*3c60*/  FMUL.FTZ R169, R53, R208 ;  /* 0x000000d035a97220 */ /* 0x000fe20000410000 */
[----:B------:R-:W-:Y:S01]  /*3c70*/  PRMT R190, RZ, 0x5410, R190 ;  /* 0x00005410ffbe7816 */ /* 0x000fe200000000be */
[----:B------:R-:W-:-:S02]  /*3c80*/  FMUL.FTZ R171, R0, R171 ;  /* 0x000000ab00ab7220 */ /* 0x000fc40000410000 */
[----:B------:R-:W-:Y:S01]  /*3c90*/  FFMA.FTZ R65, R199, R65, R170 ;  /* 0x00000041c7417223 */ /* 0x000fe200000100aa */
[----:B------:R-:W-:Y:S01]  /*3ca0*/  PRMT R187, RZ, 0x5410, R187 ;  /* 0x00005410ffbb7816 */ /* 0x000fe200000000bb */
[----:B------:R-:W-:Y:S02]  /*3cb0*/  FMUL.FTZ R204, R54, R209 ;  /* 0x000000d136cc7220 */ /* 0x000fe40000410000 */
[----:B------:R-:W-:Y:S02]  /*3cc0*/  FMUL.FTZ R169, R190, R169 ;  /* 0x000000a9bea97220 */ /* 0x000fe40000410000 */
[----:B------:R-:W-:Y:S01]  /*3cd0*/  FFMA.FTZ R65, R188, R65, R171 ;  /* 0x00000041bc417223 */ /* 0x000fe200000100ab */
[----:B------:R-:W-:Y:S01]  /*3ce0*/  BSSY B0, `(.L_x_3297) ;  /* 0x000000e000007945 */ /* 0x000fe20003800000 */
[----:B------:R-:W-:Y:S02]  /*3cf0*/  FMUL.FTZ R209, R187, R204 ;  /* 0x000000ccbbd17220 */ /* 0x000fe40000410000 */
[----:B------:R-:W-:Y:S01]  /*3d00*/  FFMA.FTZ R65, R194, R65, R169 ;  /* 0x00000041c2417223 */ /* 0x000fe200000100a9 */
[----:B------:R-:W-:-:S03]  /*3d10*/  ISETP.GT.U32.AND P2, PT, R148, 0x1f, PT ;  /* 0x0000001f9400780c */ /* 0x000fc60003f44070 */
[----:B------:R-:W-:Y:S01]  /*3d20*/  FFMA.FTZ R65, R186, R65, R209 ;  /* 0x00000041ba417223 */ /* 0x000fe200000100d1 */
[----:B------:R-:W-:Y:S05]  /*3d30*/  @P0 BRA `(.L_x_3298) ;  /* 0x0000008000000947 */ /* 0x000fea0003800000 */
[----:B0-----:R-:W-:-:S13]  /*3d40*/  ISETP.NE.AND P0, PT, R132, c[0x0][0x174], PT ;  /* 0x00005d0084007a0c */ /* 0x001fda0003f05270 */
[----:B------:R-:W-:-:S04]  /*3d50*/  @P0 IADD3 R204, -R135, c[0x0][0x174], RZ ;  /* 0x00005d0087cc0a10 */ /* 0x000fc80007ffe1ff */
[----:B-1----:R-:W-:-:S04]  /*3d60*/  @P0 LEA.HI R175, R204, R204, RZ, 0x1 ;  /* 0x000000ccccaf0211 */ /* 0x002fc800078f08ff */
[----:B------:R-:W-:-:S05]  /*3d70*/  @P0 LOP3.LUT R175, R175, 0xfffffe, RZ, 0xc0, !PT ;  /* 0x00fffffeafaf0812 */ /* 0x000fca00078ec0ff */
[----:B------:R-:W-:Y:S02]  /*3d80*/  @P0 IMAD.IADD R203, R204, 0x1, -R175 ;  /* 0x00000001cccb0824 */ /* 0x000fe400078e0aaf */
[----:B------:R-:W-:-:S03]  /*3d90*/  IMAD.MOV.U32 R175, RZ, RZ, 0x3f800000 ;  /* 0x3f800000ffaf7424 */ /* 0x000fc600078e00ff */
[----:B------:R-:W-:-:S05]  /*3da0*/  @P0 LEA R203, R203, R20, 0x8 ;  /* 0x00000014cbcb0211 */ /* 0x000fca00078e40ff */
[----:B------:R0:W1:Y:S02]  /*3db0*/  @P0 LDS R175, [R203.X4+0x35c0] ;  /* 0x0035c000cbaf0984 */ /* 0x0000640000004800 */
.L_x_3298:
[----:B0-----:R-:W-:Y:S05]  /*3dc0*/  BSYNC B0 ;  /* 0x0000000000007941 */ /* 0x001fea0003800000 */
.L_x_3297:
[----:B------:R-:W-:Y:S01]  /*3dd0*/  PRMT R242, RZ, 0x5410, R201 ;  /* 0x00005410fff27816 */ /* 0x000fe200000000c9 */
[----:B------:R0:W-:Y:S01]  /*3de0*/  STS.64 [R148.X8+0x31b0], R64 ;  /* 0x0031b04094007388 */ /* 0x0001e20000008a00 */
[----:B------:R-:W-:Y:S01]  /*3df0*/  PRMT R197, RZ, 0x5410, R197 ;  /* 0x00005410ffc57816 */ /* 0x000fe200000000c5 */
[----:B------:R-:W-:Y:S01]  /*3e00*/  BSSY B0, `(.L_x_3299) ;  /* 0x000005d000007945 */ /* 0x000fe20003800000 */
[----:B------:R-:W-:Y:S01]  /*3e10*/  PRMT R201, RZ, 0x5410, R200 ;  /* 0x00005410ffc97816 */ /* 0x000fe200000000c8 */
[----:B------:R-:W-:Y:S01]  /*3e20*/  FMUL.FTZ R242, R87, R242 ;  /* 0x000000f257f27220 */ /* 0x000fe20000410000 */
[----:B------:R-:W-:Y:S02]  /*3e30*/  PRMT R203, RZ, 0x5410, R185 ;  /* 0x00005410ffcb7816 */ /* 0x000fe400000000b9 */
[----:B------:R-:W-:Y:S02]  /*3e40*/  PRMT R198, RZ, 0x5410, R198 ;  /* 0x00005410ffc67816 */ /* 0x000fe400000000c6 */
[----:B------:R-:W-:-:S02]  /*3e50*/  PRMT R196, RZ, 0x5410, R196 ;  /* 0x00005410ffc47816 */ /* 0x000fc400000000c4 */
[----:B------:R-:W-:Y:S01]  /*3e60*/  PRMT R205, RZ, 0x5410, R182 ;  /* 0x00005410ffcd7816 */ /* 0x000fe200000000b6 */
[----:B------:R-:W-:Y:S01]  /*3e70*/  FMUL.FTZ R185, R85, R198 ;  /* 0x000000c655b97220 */ /* 0x000fe20000410000 */
[----:B0-----:R-:W-:Y:S02]  /*3e80*/  PRMT R65, RZ, 0x5410, R202 ;  /* 0x00005410ff417816 */ /* 0x001fe400000000ca */
        /* <DEDUP_REMOVED lines=29> */
.L_x_3356:
        /* <DEDUP_REMOVED lines=24> */
.L_x_3357:
[----:B------:R-:W-:Y:S01]  /*41e0*/  ISETP.GE.AND P0, PT, R146, 0x10, PT ;  /* 0x000000109200780c */ /* 0x000fe20003f06270 */
[----:B------:R-:W-:Y:S01]  /*41f0*/  IMAD.MOV.U32 R210, RZ, RZ, R200 ;  /* 0x000000ffffd27224 */ /* 0x000fe200078e00c8 */
[----:B0-----:R-:W-:-:S11]  /*4200*/  MOV R67, R202 ;  /* 0x000000ca00437202 */ /* 0x001fd60000000f00 */
[-C--:B--2---:R-:W-:Y:S02]  /*4210*/  @P0 FFMA.FTZ R210, R64, R67.reuse, R210 ;  /* 0x0000004340d20223 */ /* 0x084fe400000100d2 */
[----:B---3--:R-:W-:Y:S01]  /*4220*/  @P0 FMUL.FTZ R67, R204, R67 ;  /* 0x00000043cc430220 */ /* 0x008fe20000410000 */
[----:B------:R-:W-:Y:S05]  /*4230*/  BRA.CONV ~URZ, `(.L_x_3303) ;  /* 0x000000637f007947 */ /* 0x000fea000b800000 */
[----:B------:R-:W-:Y:S01]  /*4240*/  IMAD.MOV.U32 R211, RZ, RZ, R67 ;  /* 0x000000ffffd37224 */ /* 0x000fe200078e0043 */
[----:B------:R-:W-:Y:S01]  /*4250*/  MOV R213, 0xffffffff ;  /* 0xffffffff00d57802 */ /* 0x000fe20000000f00 */
[----:B------:R-:W-:Y:S01]  /*4260*/  IMAD.MOV.U32 R212, RZ, RZ, 0x1f ;  /* 0x0000001fffd47424 */ /* 0x000fe200078e00ff */
[----:B------:R-:W-:Y:S01]  /*4270*/  MOV R64, 0x42a0 ;  /* 0x000042a000407802 */ /* 0x000fe20000000f00 */
[----:B------:R-:W-:Y:S02]  /*4280*/  IMAD.MOV.U32 R208, RZ, RZ, 0x1f ;  /* 0x0000001fffd07424 */ /* 0x000fe400078e00ff */
[----:B-1---5:R-:W-:Y:S05]  /*4290*/  CALL.REL.NOINC `($__internal_133_$__cuda_sm70_shflsync_idx_p) ;  /* 0x000050c000007944 */ /* 0x022fea0003c00000 */
.L_x_3303:
[----:B------:R-:W-:Y:S05]  /*42a0*/  BRA.CONV ~URZ, `(.L_x_3304) ;  /* 0x000000637f007947 */ /* 0x000fea000b800000 */
[----:B0-----:R-:W-:Y:S01]  /*42b0*/  IMAD.MOV.U32 R211, RZ, RZ, R210 ;  /* 0x000000ffffd37224 */ /* 0x001fe200078e00d2 */
[----:B------:R-:W-:Y:S01]  /*42c0*/  MOV R213, 0xffffffff ;  /* 0xffffffff00d57802 */ /* 0x000fe20000000f00 */
[----:B------:R-:W-:Y:S01]  /*42d0*/  IMAD.MOV.U32 R212, RZ, RZ, 0x1f ;  /* 0x0000001fffd47424 */ /* 0x000fe200078e00ff */
[----:B------:R-:W-:Y:S01]  /*42e0*/  MOV R64, 0x4310 ;  /* 0x0000431000407802 */ /* 0x000fe20000000f00 */
[----:B-1----:R-:W-:-:S02]  /*42f0*/  IMAD.MOV.U32 R208, RZ, RZ, 0x1f ;  /* 0x0000001fffd07424 */ /* 0x002fc400078e00ff */
[----:B-----5:R-:W-:Y:S05]  /*4300*/  CALL.REL.NOINC `($__internal_133_$__cuda_sm70_shflsync_idx_p) ;  /* 0x0000505000007944 */ /* 0x020fea0003c00000 */
.L_x_3304:
[----:B------:R-:W-:Y:S05]  /*4310*/  BRA.DIV ~URZ, `(.L_x_3305) ;  /* 0x000046927f007947 */ /* 0x000fea000b800000 */
[----:B-----5:R-:W2:Y:S04]  /*4320*/  SHFL.IDX PT, R130, R130, RZ, 0x1f ;  /* 0x00001fff82827589 */ /* 0x020ea800000e0000 */
[----:B------:R3:W4:Y:S04]  /*4330*/  SHFL.IDX PT, R65, R131, RZ, 0x1f ;  /* 0x00001fff83417589 */ /* 0x00072800000e0000 */
[----:B------:R3:W0:Y:S04]  /*4340*/  SHFL.UP PT, R200, R67, 0x1, RZ ;  /* 0x0420000043c87989 */ /* 0x00062800000e00ff */
[----:B------:R3:W1:Y:S02]  /*4350*/  SHFL.UP PT, R202, R210, 0x1, RZ ;  /* 0x04200000d2ca7989 */ /* 0x00066400000e00ff */
.L_x_3358:
[----:B---3--:R-:W3:Y:S01]  /*4360*/  LDS.64 R66, [R148.X16+0x31b0] ;  /* 0x0031b00094427984 */ /* 0x008ee2000000ca00 */
[----:B--2---:R-:W-:-:S02]  /*4370*/  IMAD.MOV.U32 R64, RZ, RZ, R130 ;  /* 0x000000ffff407224 */ /* 0x004fc400078e0082 */
[-C--:B01--4-:R-:W-:Y:S02]  /*4380*/  @P1 FFMA.FTZ R65, R65, R200.reuse, R202 ;  /* 0x000000c841411223 */ /* 0x093fe400000100ca */
[----:B------:R-:W-:Y:S02]  /*4390*/  @P1 FMUL.FTZ R64, R64, R200 ;  /* 0x000000c840401220 */ /* 0x000fe40000410000 */
[C---:B---3--:R-:W-:Y:S02]  /*43a0*/  FFMA.FTZ R67, R66.reuse, R65, R67 ;  /* 0x0000004142437223 */ /* 0x048fe40000010043 */
[----:B------:R-:W-:-:S05]  /*43b0*/  FMUL.FTZ R66, R66, R64 ;  /* 0x0000004042427220 */ /* 0x000fca0000410000 */
[----:B------:R0:W-:Y:S02]  /*43c0*/  STS.128 [R148.X16+0x31b0], R64 ;  /* 0x0031b04094007388 */ /* 0x0001e4000000cc00 */
.L_x_3300:
[----:B------:R-:W-:Y:S05]  /*43d0*/  BSYNC B0 ;  /* 0x0000000000007941 */ /* 0x000fea0003800000 */
.L_x_3299:
[----:B------:R-:W-:Y:S01]  /*43e0*/  WARPSYNC 0xffffffff ;  /* 0xffffffff00007948 */ /* 0x000fe20003800000 */
[----:B------:R-:W-:Y:S01]  /*43f0*/  BAR.SYNC.DEFER_BLOCKING 0x0 ;  /* 0x0000000000007b1d */ /* 0x000fe20000010000 */
[----:B01----:R-:W-:Y:S01]  /*4400*/  FMUL.FTZ R67, R186, R175 ;  /* 0x000000afba437220 */ /* 0x003fe20000410000 */
[----:B------:R-:W-:Y:S01]  /*4410*/  LOP3.LUT P0, RZ, R148, 0x1f, RZ, 0xc0, !PT ;  /* 0x0000001f94ff7812 */ /* 0x000fe2000780c0ff */
[----:B------:R-:W-:Y:S02]  /*4420*/  FFMA.FTZ R65, R186, R198, R207 ;  /* 0x000000c6ba417223 */ /* 0x000fe400000100cf */
        /* <DEDUP_REMOVED lines=13> */
[----:B-----5:R-:W-:Y:S02]  /*4500*/  IMAD.MOV.U32 R131, RZ, RZ, RZ ;  /* 0x000000ffff837224 */ /* 0x020fe400078e00ff */
[----:B------:R-:W-:Y:S02]  /*4510*/  FFMA.FTZ R65, R180, R65, R197 ;  /* 0x00000041b4417223 */ /* 0x000fe400000100c5 */
[----:B------:R-:W-:Y:S02]  /*4520*/  IMAD.MOV.U32 R130, RZ, RZ, 0x3f800000 ;  /* 0x3f800000ff827424 */ /* 0x000fe400078e00ff */
        /* <DEDUP_REMOVED lines=49> */
.L_x_3359:
        /* <DEDUP_REMOVED lines=26> */
.L_x_3360:
        /* <DEDUP_REMOVED lines=11> */
.L_x_3307:
[----:B-12---:R-:W-:Y:S05]  /*4a90*/  BSYNC B0 ;  /* 0x0000000000007941 */ /* 0x006fea0003800000 */
.L_x_3306:
[----:B------:R-:W-:Y:S01]  /*4aa0*/  WARPSYNC 0xffffffff ;  /* 0xffffffff00007948 */ /* 0x000fe20003800000 */
[----:B------:R-:W-:Y:S01]  /*4ab0*/  BAR.SYNC.DEFER_BLOCKING 0x0 ;  /* 0x0000000000007b1d */ /* 0x000fe20000010000 */
[C---:B------:R-:W-:Y:S01]  /*4ac0*/  ISETP.NE.AND P0, PT, R148.reuse, RZ, PT ;  /* 0x000000ff9400720c */ /* 0x040fe20003f05270 */
[----:B------:R-:W-:Y:S01]  /*4ad0*/  IMAD.SHL.U32 R251, R148, 0x10, RZ ;  /* 0x0000001094fb7824 */ /* 0x000fe200078e00ff */
[----:B------:R-:W-:Y:S02]  /*4ae0*/  PRMT R245, RZ, 0x5410, R90 ;  /* 0x00005410fff57816 */ /* 0x000fe4000000005a */
[----:B0-----:R-:W-:Y:S01]  /*4af0*/  P2R R65, PR, RZ, 0x1 ;  /* 0x00000001ff417803 */ /* 0x001fe20000000000 */
[----:B------:R-:W-:Y:S01]  /*4b00*/  BSSY B0, `(.L_x_3310) ;  /* 0x0000105000007945 */ /* 0x000fe20003800000 */
[----:B------:R-:W-:Y:S02]  /*4b10*/  PRMT R247, RZ, 0x5410, R91 ;  /* 0x00005410fff77816 */ /* 0x000fe4000000005b */
[----:B------:R-:W-:-:S02]  /*4b20*/  PRMT R238, RZ, 0x5410, R104 ;  /* 0x00005410ffee7816 */ /* 0x000fc40000000068 */
[----:B------:R-:W-:Y:S01]  /*4b30*/  LEA.HI.SX32 R66, R251, R251, 0x1b ;  /* 0x000000fbfb427211 */ /* 0x000fe200078fdaff */
[----:B------:R-:W-:Y:S01]  /*4b40*/  FMUL.FTZ R216, R56, R247 ;  /* 0x000000f738d87220 */ /* 0x000fe20000410000 */
[----:B------:R-:W-:Y:S01]  /*4b50*/  PRMT R246, RZ, 0x5410, R94 ;  /* 0x00005410fff67816 */ /* 0x000fe2000000005e */
[----:B------:R-:W-:Y:S01]  /*4b60*/  FMUL.FTZ R229, R71, R238 ;  /* 0x000000ee47e57220 */ /* 0x000fe20000410000 */
[----:B------:R-:W-:Y:S01]  /*4b70*/  PRMT R237, RZ, 0x5410, R103 ;  /* 0x00005410ffed7816 */ /* 0x000fe20000000067 */
[----:B------:R-:W-:Y:S01]  /*4b80*/  FFMA.FTZ R216, R0, -R216, R171 ;  /* 0x800000d800d87223 */ /* 0x000fe200000100ab */
[----:B------:R-:W-:Y:S01]  /*4b90*/  PRMT R241, RZ, 0x5410, R95 ;  /* 0x00005410fff17816 */ /* 0x000fe2000000005f */
[----:B------:R-:W-:Y:S01]  /*4ba0*/  FFMA.FTZ R229, R14, -R229, R177 ;  /* 0x800000e50ee57223 */ /* 0x000fe200000100b1 */
[----:B------:R-:W-:Y:S01]  /*4bb0*/  PRMT R236, RZ, 0x5410, R102 ;  /* 0x00005410ffec7816 */ /* 0x000fe20000000066 */
[----:B------:R-:W-:Y:S01]  /*4bc0*/  FMUL.FTZ R228, R72, R237 ;  /* 0x000000ed48e47220 */ /* 0x000fe20000410000 */
[----:B------:R-:W-:Y:S01]  /*4bd0*/  PRMT R235, RZ, 0x5410, R101 ;  /* 0x00005410ffeb7816 */ /* 0x000fe20000000065 */
[----:B------:R-:W-:Y:S01]  /*4be0*/  FMUL.FTZ R220, R60, R241 ;  /* 0x000000f13cdc7220 */ /* 0x000fe20000410000 */
[----:B------:R-:W-:Y:S01]  /*4bf0*/  PRMT R239, RZ, 0x5410, R93 ;  /* 0x00005410ffef7816 */ /* 0x000fe2000000005d */
[----:B------:R-:W0:Y:S01]  /*4c00*/  LDS R64, [R148.X8+0x33c4] ;  /* 0x0033c40094407984 */ /* 0x000e220000008800 */
[----:B------:R-:W-:Y:S01]  /*4c10*/  FMUL.FTZ R227, R69, R236 ;  /* 0x000000ec45e37220 */ /* 0x000fe20000410000 */
[----:B------:R-:W-:Y:S01]  /*4c20*/  PRMT R234, RZ, 0x5410, R100 ;  /* 0x00005410ffea7816 */ /* 0x000fe20000000064 */
[----:B------:R-:W-:Y:S01]  /*4c30*/  FFMA.FTZ R228, R13, -R228, R168 ;  /* 0x800000e40de47223 */ /* 0x000fe200000100a8 */
[----:B------:R1:W-:Y:S01]  /*4c40*/  @!P0 STS.64 [R20.X8+0x3ec0], R130 ;  /* 0x003ec08214008388 */ /* 0x0003e20000008a00 */
[----:B------:R-:W-:Y:S01]  /*4c50*/  FMUL.FTZ R226, R70, R235 ;  /* 0x000000eb46e27220 */ /* 0x000fe20000410000 */
[----:B------:R-:W-:Y:S01]  /*4c60*/  PRMT R233, RZ, 0x5410, R99 ;  /* 0x00005410ffe97816 */ /* 0x000fe20000000063 */
[----:B------:R-:W-:Y:S01]  /*4c70*/  FFMA.FTZ R227, R12, -R227, R167 ;  /* 0x800000e30ce37223 */ /* 0x000fe200000100a7 */
[----:B------:R-:W-:Y:S01]  /*4c80*/  PRMT R244, RZ, 0x5410, R92 ;  /* 0x00005410fff47816 */ /* 0x000fe2000000005c */
[----:B------:R-:W-:Y:S01]  /*4c90*/  FMUL.FTZ R225, R63, R234 ;  /* 0x000000ea3fe17220 */ /* 0x000fe20000410000 */
[----:B------:R-:W-:Y:S01]  /*4ca0*/  PRMT R232, RZ, 0x5410, R98 ;  /* 0x00005410ffe87816 */ /* 0x000fe20000000062 */
[----:B------:R-:W-:Y:S01]  /*4cb0*/  FFMA.FTZ R226, R11, -R226, R166 ;  /* 0x800000e20be27223 */ /* 0x000fe200000100a6 */
[----:B------:R-:W-:Y:S01]  /*4cc0*/  PRMT R231, RZ, 0x5410, R97 ;  /* 0x00005410ffe77816 */ /* 0x000fe20000000061 */
[----:B------:R-:W-:Y:S01]  /*4cd0*/  FMUL.FTZ R224, R68, R233 ;  /* 0x000000e944e07220 */ /* 0x000fe20000410000 */
[----:B------:R-:W-:Y:S01]  /*4ce0*/  PRMT R230, RZ, 0x5410, R96 ;  /* 0x00005410ffe67816 */ /* 0x000fe20000000060 */
[----:B------:R-:W-:Y:S01]  /*4cf0*/  FFMA.FTZ R225, R10, -R225, R165 ;  /* 0x800000e10ae17223 */ /* 0x000fe200000100a5 */
[C---:B------:R-:W-:Y:S01]  /*4d00*/  IADD3 R211, R148.reuse, 0x40, RZ ;  /* 0x0000004094d37810 */ /* 0x040fe20007ffe0ff */
[----:B------:R-:W-:Y:S01]  /*4d10*/  FMUL.FTZ R223, R61, R232 ;  /* 0x000000e83ddf7220 */ /* 0x000fe20000410000 */
[C---:B------:R-:W-:Y:S01]  /*4d20*/  IADD3 R209, R148.reuse, 0xc0, RZ ;  /* 0x000000c094d17810 */ /* 0x040fe20007ffe0ff */
[----:B------:R-:W-:Y:S01]  /*4d30*/  FFMA.FTZ R224, R9, -R224, R164 ;  /* 0x800000e009e07223 */ /* 0x000fe200000100a4 */
[-C--:B------:R-:W-:Y:S01]  /*4d40*/  LEA.HI.SX32 R212, R148, R148.reuse, 0x1b ;  /* 0x0000009494d47211 */ /* 0x080fe200078fdaff */
[----:B------:R-:W-:Y:S01]  /*4d50*/  FMUL.FTZ R222, R62, R231 ;  /* 0x000000e73ede7220 */ /* 0x000fe20000410000 */
[-C--:B------:R-:W-:Y:S01]  /*4d60*/  LEA.HI.SX32 R211, R211, R148.reuse, 0x1b ;  /* 0x00000094d3d37211 */ /* 0x080fe200078fdaff */
[----:B------:R-:W-:Y:S01]  /*4d70*/  FFMA.FTZ R223, R8, -R223, R163 ;  /* 0x800000df08df7223 */ /* 0x000fe200000100a3 */
[----:B------:R-:W-:Y:S01]  /*4d80*/  LEA.HI.SX32 R209, R209, R148, 0x1b ;  /* 0x00000094d1d17211 */ /* 0x000fe200078fdaff */
[----:B------:R-:W-:-:S02]  /*4d90*/  FFMA.FTZ R222, R7, -R222, R162 ;  /* 0x800000de07de7223 */ /* 0x000fc400000100a2 */
[----:B------:R-:W-:Y:S02]  /*4da0*/  FMUL.FTZ R221, R59, R230 ;  /* 0x000000e63bdd7220 */ /* 0x000fe40000410000 */
[----:B------:R-:W-:Y:S02]  /*4db0*/  FFMA.FTZ R220, R5, -R220, R160 ;  /* 0x800000dc05dc7223 */ /* 0x000fe400000100a0 */
[----:B------:R-:W-:Y:S02]  /*4dc0*/  FFMA.FTZ R221, R6, -R221, R161 ;  /* 0x800000dd06dd7223 */ /* 0x000fe400000100a1 */
[----:B------:R-:W-:Y:S02]  /*4dd0*/  FMUL.FTZ R219, R57, R246 ;  /* 0x000000f639db7220 */ /* 0x000fe40000410000 */
[----:B------:R-:W-:Y:S02]  /*4de0*/  FMUL.FTZ R218, R58, R239 ;  /* 0x000000ef3ada7220 */ /* 0x000fe40000410000 */
[----:B------:R-:W-:-:S02]  /*4df0*/  FFMA.FTZ R219, R4, -R219, R159 ;  /* 0x800000db04db7223 */ /* 0x000fc4000001009f */
[----:B------:R-:W-:Y:S02]  /*4e00*/  FFMA.FTZ R218, R3, -R218, R172 ;  /* 0x800000da03da7223 */ /* 0x000fe400000100ac */
[----:B0-----:R-:W-:Y:S02]  /*4e10*/  FFMA.FTZ R198, R64, R175, R198 ;  /* 0x000000af40c67223 */ /* 0x001fe400000100c6 */
[----:B------:R-:W-:Y:S02]  /*4e20*/  FMUL.FTZ R217, R55, R244 ;  /* 0x000000f437d97220 */ /* 0x000fe40000410000 */
[-C--:B------:R-:W-:Y:S01]  /*4e30*/  FFMA.FTZ R64, R186, R198.reuse, R207 ;  /* 0x000000c6ba407223 */ /* 0x080fe200000100cf */
[----:B------:R-:W-:Y:S01]  /*4e40*/  IADD3 R207, R148, 0x140, RZ ;  /* 0x0000014094cf7810 */ /* 0x000fe20007ffe0ff */
[----:B------:R-:W-:Y:S02]  /*4e50*/  FMUL.FTZ R65, R15, R198 ;  /* 0x000000c60f417220 */ /* 0x000fe40000410000 */
[-C--:B------:R-:W-:Y:S01]  /*4e60*/  FFMA.FTZ R175, R194, R64.reuse, R205 ;  /* 0x00000040c2af7223 */ /* 0x080fe200000100cd */
[----:B------:R-:W-:Y:S01]  /*4e70*/  IADD3 R205, R148, 0x1c0, RZ ;  /* 0x000001c094cd7810 */ /* 0x000fe20007ffe0ff */
[----:B-1----:R-:W-:Y:S01]  /*4e80*/  FMUL.FTZ R130, R53, R64 ;  /* 0x0000004035827220 */ /* 0x002fe20000410000 */
[----:B------:R-:W-:Y:S01]  /*4e90*/  LEA.HI.SX32 R207, R207, R148, 0x1b ;  /* 0x00000094cfcf7211 */ /* 0x000fe200078fdaff */
[----:B------:R-:W-:Y:S01]  /*4ea0*/  FFMA.FTZ R188, R188, R175, R203 ;  /* 0x000000afbcbc7223 */ /* 0x000fe200000100cb */
[----:B------:R-:W-:Y:S01]  /*4eb0*/  IADD3 R203, R148, 0x240, RZ ;  /* 0x0000024094cb7810 */ /* 0x000fe20007ffe0ff */
[----:B------:R-:W-:Y:S01]  /*4ec0*/  FMUL.FTZ R243, R187, R198 ;  /* 0x000000c6bbf37220 */ /* 0x000fe20000410000 */
[----:B------:R-:W-:Y:S01]  /*4ed0*/  LEA.HI.SX32 R205, R205, R148, 0x1b ;  /* 0x00000094cdcd7211 */ /* 0x000fe200078fdaff */
[----:B------:R-:W-:Y:S01]  /*4ee0*/  FFMA.FTZ R186, R199, R188, R196 ;  /* 0x000000bcc7ba7223 */ /* 0x000fe200000100c4 */
[----:B------:R-:W-:Y:S01]  /*4ef0*/  LEA.HI.SX32 R203, R203, R148, 0x1b ;  /* 0x00000094cbcb7211 */ /* 0x000fe200078fdaff */
[----:B------:R-:W-:-:S02]  /*4f00*/  FMUL.FTZ R67, R54, R198 ;  /* 0x000000c636437220 */ /* 0x000fc40000410000 */
[----:B------:R-:W-:Y:S01]  /*4f10*/  FFMA.FTZ R184, R184, R186, R201 ;  /* 0x000000bab8b87223 */ /* 0x000fe200000100c9 */
[----:B------:R-:W-:Y:S01]  /*4f20*/  IADD3 R201, R148, 0x2c0, RZ ;  /* 0x000002c094c97810 */ /* 0x000fe20007ffe0ff */
[----:B------:R-:W-:Y:S02]  /*4f30*/  FFMA.FTZ R37, R54, R243, R37 ;  /* 0x000000f336257223 */ /* 0x000fe40000010025 */
[----:B------:R-:W-:Y:S01]  /*4f40*/  FFMA.FTZ R182, R195, R184, R182 ;  /* 0x000000b8c3b67223 */ /* 0x000fe200000100b6 */
[----:B------:R-:W-:Y:S01]  /*4f50*/  LEA.HI.SX32 R201, R201, R148, 0x1b ;  /* 0x00000094c9c97211 */ /* 0x000fe200078fdaff */
[----:B------:R-:W-:Y:S02]  /*4f60*/  FMUL.FTZ R131, R58, R186 ;  /* 0x000000ba3a837220 */ /* 0x000fe40000410000 */
[----:B------:R-:W-:Y:S02]  /*4f70*/  FFMA.FTZ R180, R180, R182, R197 ;  /* 0x000000b6b4b47223 */ /* 0x000fe400000100c5 */
[----:B------:R-:W-:-:S02]  /*4f80*/  FFMA.FTZ R217, R2, -R217, R173 ;  /* 0x800000d902d97223 */ /* 0x000fc400000100ad */
[-C--:B------:R-:W-:Y:S02]  /*4f90*/  FFMA.FTZ R178, R191, R180.reuse, R178 ;  /* 0x000000b4bfb27223 */ /* 0x080fe400000100b2 */
[----:B------:R-:W-:Y:S02]  /*4fa0*/  FMUL.FTZ R197, R59, R180 ;  /* 0x000000b43bc57220 */ /* 0x000fe40000410000 */
[-C--:B------:R-:W-:Y:S01]  /*4fb0*/  FFMA.FTZ R176, R176, R178.reuse, R193 ;  /* 0x000000b2b0b07223 */ /* 0x080fe200000100c1 */
[----:B------:R-:W-:Y:S01]  /*4fc0*/  PRMT R193, RZ, 0x5410, R89 ;  /* 0x00005410ffc17816 */ /* 0x000fe20000000059 */
        /* <DEDUP_REMOVED lines=9> */
[----:B------:R-:W-:Y:S02]  /*5060*/  FMUL.FTZ R189, R245, R130 ;  /* 0x00000082f5bd7220 */ /* 0x000fe40000410000 */
[----:B------:R-:W-:Y:S02]  /*5070*/  FFMA.FTZ R242, R179, R248, R242 ;  /* 0x000000f8b3f27223 */ /* 0x000fe400000100f2 */
[----:B------:R-:W-:Y:S01]  /*5080*/  FMUL.FTZ R183, R57, R184 ;  /* 0x000000b839b77220 */ /* 0x000fe20000410000 */
[----:B------:R0:W-:Y:S01]  /*5090*/  STS [R66.X4+0x10b8], R189 ;  /* 0x0010b8bd42007388 */ /* 0x0001e20000004800 */
[----:B------:R-:W-:Y:S02]  /*50a0*/  FMUL.FTZ R187, R247, R65 ;  /* 0x00000041f7bb7220 */ /* 0x000fe40000410000 */
[----:B------:R-:W-:Y:S02]  /*50b0*/  FFMA.FTZ R240, R240, R242, R181 ;  /* 0x000000f2f0f07223 */ /* 0x000fe400000100b5 */
[----:B------:R-:W-:Y:S01]  /*50c0*/  FMUL.FTZ R185, R60, R182 ;  /* 0x000000b63cb97220 */ /* 0x000fe20000410000 */
[----:B------:R1:W-:Y:S01]  /*50d0*/  STS [R66.X4+0x10b4], R187 ;  /* 0x0010b4bb42007388 */ /* 0x0003e20000004800 */
[----:B------:R-:W-:-:S02]  /*50e0*/  FMUL.FTZ R179, R71, R240 ;  /* 0x000000f047b37220 */ /* 0x000fc40000410000 */
[C---:B------:R-:W-:Y:S02]  /*50f0*/  FMUL.FTZ R191, R193.reuse, R67 ;  /* 0x00000043c1bf7220 */ /* 0x040fe40000410000 */
[----:B0-----:R-:W-:Y:S02]  /*5100*/  FMUL.FTZ R189, R246, R183 ;  /* 0x000000b7f6bd7220 */ /* 0x001fe40000410000 */
[----:B------:R-:W-:Y:S01]  /*5110*/  FMUL.FTZ R181, R72, R242 ;  /* 0x000000f248b57220 */ /* 0x000fe20000410000 */
[----:B------:R0:W-:Y:S01]  /*5120*/  STS [R66.X4+0x10bc], R191 ;  /* 0x0010bcbf42007388 */ /* 0x0001e20000004800 */
[----:B------:R-:W-:Y:S02]  /*5130*/  FFMA.FTZ R243, R193, R243, R192 ;  /* 0x000000f3c1f37223 */ /* 0x000fe400000100c0 */
[----:B-1----:R-:W-:Y:S01]  /*5140*/  FMUL.FTZ R187, R241, R185 ;  /* 0x000000b9f1bb7220 */ /* 0x002fe20000410000 */
[----:B------:R1:W-:Y:S01]  /*5150*/  STS [R66.X4+0x10a8], R189 ;  /* 0x0010a8bd42007388 */ /* 0x0003e20000004800 */
[----:B------:R-:W-:-:S02]  /*5160*/  FMUL.FTZ R194, R70, R250 ;  /* 0x000000fa46c27220 */ /* 0x000fc40000410000 */
[----:B------:R-:W-:Y:S01]  /*5170*/  FMUL.FTZ R252, R252, R67 ;  /* 0x00000043fcfc7220 */ /* 0x000fe20000410000 */
[----:B------:R2:W-:Y:S01]  /*5180*/  STS [R66.X4+0x10a4], R187 ;  /* 0x0010a4bb42007388 */ /* 0x0005e20000004800 */
[----:B------:R-:W-:Y:S02]  /*5190*/  FMUL.FTZ R67, R55, R188 ;  /* 0x000000bc37437220 */ /* 0x000fe40000410000 */
[----:B0-----:R-:W-:Y:S02]  /*51a0*/  FMUL.FTZ R191, R239, R131 ;  /* 0x00000083efbf7220 */ /* 0x001fe40000410000 */
[----:B------:R-:W-:Y:S02]  /*51b0*/  FMUL.FTZ R193, R244, R67 ;  /* 0x00000043f4c17220 */ /* 0x000fe40000410000 */
[----:B-1----:R-:W-:Y:S01]  /*51c0*/  FFMA.FTZ R189, R229, R179, RZ ;  /* 0x000000b3e5bd7223 */ /* 0x002fe200000100ff */
[----:B------:R0:W-:Y:S01]  /*51d0*/  STS [R66.X4+0x10ac], R191 ;  /* 0x0010acbf42007388 */ /* 0x0001e20000004800 */
[----:B------:R-:W-:-:S02]  /*51e0*/  FMUL.FTZ R196, R68, R174 ;  /* 0x000000ae44c47220 */ /* 0x000fc40000410000 */
[----:B--2---:R-:W-:Y:S01]  /*51f0*/  FMUL.FTZ R187, R69, R248 ;  /* 0x000000f845bb7220 */ /* 0x004fe20000410000 */
[----:B------:R1:W-:Y:S01]  /*5200*/  STS [R66.X4+0x10b0], R193 ;  /* 0x0010b0c142007388 */ /* 0x0003e20000004800 */
[----:B------:R-:W-:Y:S02]  /*5210*/  FFMA.FTZ R192, R228, R181, R189 ;  /* 0x000000b5e4c07223 */ /* 0x000fe400000100bd */
[----:B------:R-:W-:Y:S02]  /*5220*/  FMUL.FTZ R195, R231, R198 ;  /* 0x000000c6e7c37220 */ /* 0x000fe40000410000 */
[----:B------:R-:W-:Y:S02]  /*5230*/  FFMA.FTZ R189, R227, R187, R192 ;  /* 0x000000bbe3bd7223 */ /* 0x000fe400000100c0 */
[----:B0-----:R-:W-:Y:S01]  /*5240*/  FMUL.FTZ R191, R63, R249 ;  /* 0x000000f93fbf7220 */ /* 0x001fe20000410000 */
[----:B------:R-:W-:Y:S01]  /*5250*/  STS [R66.X4+0x109c], R195 ;  /* 0x00109cc342007388 */ /* 0x000fe20000004800 */
[----:B------:R-:W-:-:S02]  /*5260*/  FFMA.FTZ R192, R226, R194, R189 ;  /* 0x000000c2e2c07223 */ /* 0x000fc400000100bd */
[----:B-1----:R-:W-:Y:S02]  /*5270*/  FMUL.FTZ R193, R61, R176 ;  /* 0x000000b03dc17220 */ /* 0x002fe40000410000 */
[----:B------:R-:W-:Y:S02]  /*5280*/  FFMA.FTZ R189, R225, R191, R192 ;  /* 0x000000bfe1bd7223 */ /* 0x000fe400000100c0 */
[----:B------:R-:W-:Y:S02]  /*5290*/  FMUL.FTZ R199, R230, R197 ;  /* 0x000000c5e6c77220 */ /* 0x000fe40000410000 */
[----:B------:R-:W-:Y:S02]  /*52a0*/  FFMA.FTZ R192, R224, R196, R189 ;  /* 0x000000c4e0c07223 */ /* 0x000fe400000100bd */
[----:B------:R-:W-:Y:S01]  /*52b0*/  FMUL.FTZ R191, R234, R191 ;  /* 0x000000bfeabf7220 */ /* 0x000fe20000410000 */
[----:B------:R0:W-:Y:S01]  /*52c0*/  STS [R66.X4+0x10a0], R199 ;  /* 0x0010a0c742007388 */ /* 0x0001e20000004800 */
[----:B------:R-:W-:-:S02]  /*52d0*/  FFMA.FTZ R189, R223, R193, R192 ;  /* 0x000000c1dfbd7223 */ /* 0x000fc400000100c0 */
[----:B------:R-:W-:Y:S01]  /*52e0*/  FMUL.FTZ R193, R232, R193 ;  /* 0x000000c1e8c17220 */ /* 0x000fe20000410000 */
[----:B------:R-:W-:Y:S01]  /*52f0*/  STS [R66.X4+0x1090], R191 ;  /* 0x001090bf42007388 */ /* 0x000fe20000004800 */
[----:B------:R-:W-:Y:S02]  /*5300*/  FFMA.FTZ R198, R222, R198, R189 ;  /* 0x000000c6dec67223 */ /* 0x000fe400000100bd */
[----:B------:R-:W-:Y:S01]  /*5310*/  FMUL.FTZ R189, R233, R196 ;  /* 0x000000c4e9bd7220 */ /* 0x000fe20000410000 */
[----:B------:R-:W-:Y:S01]  /*5320*/  STS [R66.X4+0x1098], R193 ;  /* 0x001098c142007388 */ /* 0x000fe20000004800 */
[----:B------:R-:W-:Y:S01]  /*5330*/  FFMA.FTZ R198, R221, R197, R198 ;  /* 0x000000c5ddc67223 */ /* 0x000fe200000100c6 */
[----:B0-----:R-:W-:Y:S01]  /*5340*/  IADD3 R199, R148, 0x340, RZ ;  /* 0x0000034094c77810 */ /* 0x001fe20007ffe0ff */
[----:B------:R-:W-:Y:S01]  /*5350*/  FMUL.FTZ R187, R236, R187 ;  /* 0x000000bbecbb7220 */ /* 0x000fe20000410000 */
[----:B------:R-:W-:Y:S01]  /*5360*/  STS [R66.X4+0x1094], R189 ;  /* 0x001094bd42007388 */ /* 0x000fe20000004800 */
[----:B------:R-:W-:Y:S01]  /*5370*/  FFMA.FTZ R198, R220, R185, R198 ;  /* 0x000000b9dcc67223 */ /* 0x000fe200000100c6 */
[----:B------:R-:W-:Y:S01]  /*5380*/  IADD3 R197, R148, 0x3c0, RZ ;  /* 0x000003c094c57810 */ /* 0x000fe20007ffe0ff */
[----:B------:R-:W-:Y:S01]  /*5390*/  FMUL.FTZ R185, R235, R194 ;  /* 0x000000c2ebb97220 */ /* 0x000fe20000410000 */
[----:B------:R-:W-:Y:S01]  /*53a0*/  STS [R66.X4+0x1088], R187 ;  /* 0x001088bb42007388 */ /* 0x000fe20000004800 */
[----:B------:R-:W-:Y:S01]  /*53b0*/  FMUL.FTZ R181, R237, R181 ;  /* 0x000000b5edb57220 */ /* 0x000fe20000410000 */
[----:B------:R-:W-:Y:S01]  /*53c0*/  LEA.HI.SX32 R199, R199, R148, 0x1b ;  /* 0x00000094c7c77211 */ /* 0x000fe200078fdaff */
[----:B------:R-:W-:Y:S01]  /*53d0*/  FMUL.FTZ R179, R238, R179 ;  /* 0x000000b3eeb37220 */ /* 0x000fe20000410000 */
[----:B------:R0:W-:Y:S01]  /*53e0*/  STS [R66.X4+0x108c], R185 ;  /* 0x00108cb942007388 */ /* 0x0001e20000004800 */
[----:B------:R-:W-:Y:S01]  /*53f0*/  FFMA.FTZ R198, R219, R183, R198 ;  /* 0x000000b7dbc67223 */ /* 0x000fe200000100c6 */
[----:B------:R-:W-:Y:S01]  /*5400*/  IADD3 R183, R148, 0x380, RZ ;  /* 0x0000038094b77810 */ /* 0x000fe20007ffe0ff */
[----:B------:R-:W-:Y:S01]  /*5410*/  FMUL.FTZ R214, R15, R64 ;  /* 0x000000400fd67220 */ /* 0x000fe20000410000 */
[----:B------:R1:W-:Y:S01]  /*5420*/  STS [R66.X4+0x1084], R181 ;  /* 0x001084b542007388 */ /* 0x0003e20000004800 */
[----:B------:R-:W-:Y:S01]  /*5430*/  FFMA.FTZ R198, R218, R131, R198 ;  /* 0x00000083dac67223 */ /* 0x000fe200000100c6 */
[----:B------:R-:W-:Y:S01]  /*5440*/  LEA.HI.SX32 R197, R197, R148, 0x1b ;  /* 0x00000094c5c57211 */ /* 0x000fe200078fdaff */
[----:B------:R-:W-:Y:S01]  /*5450*/  FMUL.FTZ R131, R53, R245 ;  /* 0x000000f535837220 */ /* 0x000fe20000410000 */
[----:B------:R2:W-:Y:S01]  /*5460*/  STS [R66.X4+0x1080], R179 ;  /* 0x001080b342007388 */ /* 0x0005e20000004800 */
[----:B------:R-:W-:Y:S01]  /*5470*/  FFMA.FTZ R198, R217, R67, R198 ;  /* 0x00000043d9c67223 */ /* 0x000fe200000100c6 */
[----:B0-----:R-:W-:Y:S01]  /*5480*/  IADD3 R185, R148, 0x200, RZ ;  /* 0x0000020094b97810 */ /* 0x001fe20007ffe0ff */
[----:B------:R-:W-:Y:S01]  /*5490*/  FFMA.FTZ R67, R190, -R131, R169 ;  /* 0x80000083be437223 */ /* 0x000fe200000100a9 */
[----:B------:R-:W-:Y:S01]  /*54a0*/  BAR.SYNC.DEFER_BLOCKING 0x0 ;  /* 0x0000000000007b1d */ /* 0x000fe20000010000 */
[----:B------:R-:W-:Y:S01]  /*54b0*/  FFMA.FTZ R213, R216, R65, R198 ;  /* 0x00000041d8d57223 */ /* 0x000fe200000100c6 */
[C---:B------:R-:W-:Y:S01]  /*54c0*/  IADD3 R131, R148.reuse, 0x100, RZ ;  /* 0x0000010094837810 */ /* 0x040fe20007ffe0ff */
[C---:B------:R-:W-:Y:S01]  /*54d0*/  FMUL.FTZ R214, R67.reuse, R214 ;  /* 0x000000d643d67220 */ /* 0x040fe20000410000 */
[C---:B-1----:R-:W-:Y:S01]  /*54e0*/  IADD3 R181, R148.reuse, 0x300, RZ ;  /* 0x0000030094b57810 */ /* 0x042fe20007ffe0ff */
[----:B------:R-:W-:Y:S01]  /*54f0*/  FFMA.FTZ R213, R67, R130, R213 ;  /* 0x0000008243d57223 */ /* 0x000fe200000100d5 */
[----:B------:R-:W-:Y:S01]  /*5500*/  IADD3 R67, R148, 0x80, RZ ;  /* 0x0000008094437810 */ /* 0x000fe20007ffe0ff */
[----:B------:R-:W-:Y:S01]  /*5510*/  FMUL.FTZ R65, R88, R177 ;  /* 0x000000b158417220 */ /* 0x000fe20000410000 */
[----:B------:R-:W-:Y:S01]  /*5520*/  IADD3 R177, R148, 0x180, RZ ;  /* 0x0000018094b17810 */ /* 0x000fe20007ffe0ff */
[----:B------:R-:W-:Y:S01]  /*5530*/  FMUL.FTZ R215, R190, R64 ;  /* 0x00000040bed77220 */ /* 0x000fe20000410000 */
[----:B--2---:R-:W-:Y:S01]  /*5540*/  IADD3 R179, R148, 0x280, RZ ;  /* 0x0000028094b37810 */ /* 0x004fe20007ffe0ff */
[----:B------:R-:W-:Y:S01]  /*5550*/  FMUL.FTZ R165, R84, R165 ;  /* 0x000000a554a57220 */ /* 0x000fe20000410000 */
[----:B------:R-:W-:Y:S01]  /*5560*/  LEA.HI.SX32 R210, R67, R148, 0x1b ;  /* 0x0000009443d27211 */ /* 0x000fe200078fdaff */
[----:B------:R-:W-:Y:S01]  /*5570*/  FMUL.FTZ R67, R87, R168 ;  /* 0x000000a857437220 */ /* 0x000fe20000410000 */
[----:B------:R-:W-:Y:S01]  /*5580*/  LEA.HI.SX32 R208, R131, R148, 0x1b ;  /* 0x0000009483d07211 */ /* 0x000fe200078fdaff */
        /* <DEDUP_REMOVED lines=8> */
[----:B------:R-:W-:Y:S01]  /*5610*/  IMAD.MOV.U32 R64, RZ, RZ, R148 ;  /* 0x000000ffff407224 */ /* 0x000fe200078e0094 */
[----:B------:R-:W-:Y:S01]  /*5620*/  LEA.HI.SX32 R198, R183, R148, 0x1b ;  /* 0x00000094b7c67211 */ /* 0x000fe200078fdaff */
[----:B------:R-:W0:Y:S01]  /*5630*/  LDS R196, [R212.X4+0x1080] ;  /* 0x00108000d4c47984 */ /* 0x000e220000004800 */
[----:B------:R-:W-:-:S02]  /*5640*/  FMUL.FTZ R164, R83, R164 ;  /* 0x000000a453a47220 */ /* 0x000fc40000410000 */
[----:B------:R-:W-:Y:S01]  /*5650*/  FMUL.FTZ R159, R78, R159 ;  /* 0x0000009f4e9f7220 */ /* 0x000fe20000410000 */
[----:B------:R-:W1:Y:S01]  /*5660*/  LDS R195, [R211.X4+0x1180] ;  /* 0x00118000d3c37984 */ /* 0x000e620000004800 */
[----:B------:R-:W-:Y:S02]  /*5670*/  FMUL.FTZ R173, R76, R173 ;  /* 0x000000ad4cad7220 */ /* 0x000fe40000410000 */
[----:B------:R-:W-:Y:S01]  /*5680*/  FMUL.FTZ R171, R75, R171 ;  /* 0x000000ab4bab7220 */ /* 0x000fe20000410000 */
[----:B------:R-:W2:Y:S01]  /*5690*/  LDS R194, [R210.X4+0x1280] ;  /* 0x00128000d2c27984 */ /* 0x000ea20000004800 */
[----:B------:R-:W-:-:S03]  /*56a0*/  FMUL.FTZ R169, R74, R169 ;  /* 0x000000a94aa97220 */ /* 0x000fc60000410000 */
        /* <DEDUP_REMOVED lines=17> */
[----:B------:R5:W-:Y:S01]  /*57c0*/  STS [R66.X4+0x210c], R166 ;  /* 0x00210ca642007388 */ /* 0x000be20000004800 */
[----:B------:R-:W-:Y:S02]  /*57d0*/  IMAD R162, R149, c[0x0][0x2c0], RZ ;  /* 0x0000b00095a27a24 */ /* 0x000fe400078e02ff */
[----:B-1----:R-:W-:Y:S01]  /*57e0*/  FMUL.FTZ R67, R79, R160 ;  /* 0x000000a04f437220 */ /* 0x002fe20000410000 */
[----:B------:R1:W-:Y:S01]  /*57f0*/  STS [R66.X4+0x211c], R65 ;  /* 0x00211c4142007388 */ /* 0x0003e20000004800 */
[----:B--2---:R-:W-:-:S03]  /*5800*/  IMAD R165, R153, c[0x0][0x2b8], RZ ;  /* 0x0000ae0099a57a24 */ /* 0x004fc600078e02ff */
[----:B------:R2:W-:Y:S01]  /*5810*/  STS [R66.X4+0x2124], R67 ;  /* 0x0021244342007388 */ /* 0x0005e20000004800 */
[----:B-----5:R-:W-:Y:S01]  /*5820*/  IADD3 R166, -R133, c[0x0][0x168], -R148 ;  /* 0x00005a0085a67a10 */ /* 0x020fe20007ffe994 */
[----:B------:R-:W-:Y:S02]  /*5830*/  IMAD R165, R154, c[0x0][0x2bc], R165 ;  /* 0x0000af009aa57a24 */ /* 0x000fe400078e02a5 */
[----:B------:R5:W-:Y:S01]  /*5840*/  STS [R66.X4+0x2120], R161 ;  /* 0x002120a142007388 */ /* 0x000be20000004800 */
[----:B-1----:R-:W-:Y:S01]  /*5850*/  HFMA2.MMA R65, -RZ, RZ, 0, 0 ;  /* 0x00000000ff417435 */ /* 0x002fe200000001ff */
[----:B------:R-:W-:Y:S02]  /*5860*/  ISETP.GE.AND P0, PT, R166, 0x1, PT ;  /* 0x00000001a600780c */ /* 0x000fe40003f06270 */
[----:B------:R1:W-:Y:S01]  /*5870*/  STS [R66.X4+0x2108], R167 ;  /* 0x002108a742007388 */ /* 0x0003e20000004800 */
[----:B--2---:R-:W-:-:S03]  /*5880*/  IMAD R67, R153, c[0x0][0x298], RZ ;  /* 0x0000a60099437a24 */ /* 0x004fc600078e02ff */
[----:B------:R2:W-:Y:S01]  /*5890*/  STS [R66.X4+0x2118], R163 ;  /* 0x002118a342007388 */ /* 0x0005e20000004800 */
[C---:B------:R-:W-:Y:S02]  /*58a0*/  IMAD R67, R154.reuse, c[0x0][0x29c], R67 ;  /* 0x0000a7009a437a24 */ /* 0x040fe400078e0243 */
[C-C-:B-----5:R-:W-:Y:S01]  /*58b0*/  IMAD.WIDE.U32 R160, R154.reuse, c[0x0][0x298], R64.reuse ;  /* 0x0000a6009aa07a25 */ /* 0x160fe200078e0040 */
[----:B------:R5:W-:Y:S03]  /*58c0*/  STS [R66.X4+0x2114], R164 ;  /* 0x002114a442007388 */ /* 0x000be60000004800 */
[----:B-1----:R-:W-:Y:S01]  /*58d0*/  FMUL.FTZ R167, R77, R172 ;  /* 0x000000ac4da77220 */ /* 0x002fe20000410000 */
[----:B------:R-:W-:Y:S01]  /*58e0*/  STS [R66.X4+0x2128], R159 ;  /* 0x0021289f42007388 */ /* 0x000fe20000004800 */
[----:B--2---:R-:W-:Y:S02]  /*58f0*/  FMUL.FTZ R163, R73, R170 ;  /* 0x000000aa49a37220 */ /* 0x004fe40000410000 */
[----:B------:R-:W-:Y:S01]  /*5900*/  IMAD.WIDE.U32 R64, R154, c[0x0][0x2b8], R64 ;  /* 0x0000ae009a407a25 */ /* 0x000fe200078e0040 */
[----:B------:R1:W-:Y:S01]  /*5910*/  STS [R66.X4+0x212c], R167 ;  /* 0x00212ca742007388 */ /* 0x0003e20000004800 */
[----:B-----5:R-:W-:-:S02]  /*5920*/  SHF.R.S32.HI R164, RZ, 0x1f, R133 ;  /* 0x0000001fffa47819 */ /* 0x020fc40000011485 */
[----:B------:R-:W-:Y:S01]  /*5930*/  IMAD.IADD R161, R161, 0x1, R67 ;  /* 0x00000001a1a17824 */ /* 0x000fe200078e0243 */
[----:B------:R-:W-:Y:S01]  /*5940*/  STS [R66.X4+0x2130], R173 ;  /* 0x002130ad42007388 */ /* 0x000fe20000004800 */
[----:B------:R-:W-:Y:S02]  /*5950*/  IMAD.IADD R65, R65, 0x1, R165 ;  /* 0x0000000141417824 */ /* 0x000fe400078e02a5 */
[C---:B------:R-:W-:Y:S01]  /*5960*/  IMAD.WIDE.U32 R160, R151.reuse, c[0x0][0x2a0], R160 ;  /* 0x0000a80097a07a25 */ /* 0x040fe200078e00a0 */
[----:B------:R-:W-:Y:S03]  /*5970*/  STS [R66.X4+0x2134], R171 ;  /* 0x002134ab42007388 */ /* 0x000fe60000004800 */
[C---:B-1----:R-:W-:Y:S01]  /*5980*/  IMAD R167, R151.reuse, c[0x0][0x2c4], R162 ;  /* 0x0000b10097a77a24 */ /* 0x042fe200078e02a2 */
[----:B------:R-:W-:Y:S01]  /*5990*/  STS [R66.X4+0x2138], R169 ;  /* 0x002138a942007388 */ /* 0x000fe20000004800 */
[----:B------:R-:W-:Y:S01]  /*59a0*/  IMAD.WIDE.U32 R64, R151, c[0x0][0x2c0], R64 ;  /* 0x0000b00097407a25 */ /* 0x000fe200078e0040 */
[----:B------:R-:W-:-:S02]  /*59b0*/  IADD3 R162, P1, R133, R160, RZ ;  /* 0x000000a085a27210 */ /* 0x000fc40007f3e0ff */
[----:B------:R1:W-:Y:S02]  /*59c0*/  STS [R66.X4+0x213c], R163 ;  /* 0x00213ca342007388 */ /* 0x0003e40000004800 */
[----:B------:R-:W-:Y:S01]  /*59d0*/  IADD3 R167, R65, R167, RZ ;  /* 0x000000a741a77210 */ /* 0x000fe20007ffe0ff */
[----:B-1----:R-:W-:-:S04]  /*59e0*/  IMAD R66, R149, c[0x0][0x2a0], RZ ;  /* 0x0000a80095427a24 */ /* 0x002fc800078e02ff */
[----:B------:R-:W-:Y:S01]  /*59f0*/  IMAD R159, R151, c[0x0][0x2a4], R66 ;  /* 0x0000a900979f7a24 */ /* 0x000fe200078e0242 */
[----:B------:R-:W-:Y:S01]  /*5a00*/  BAR.SYNC.DEFER_BLOCKING 0x0 ;  /* 0x0000000000007b1d */ /* 0x000fe20000010000 */
[----:B------:R-:W-:Y:S02]  /*5a10*/  IADD3 R66, P2, R133, R64, RZ ;  /* 0x0000004085427210 */ /* 0x000fe40007f5e0ff */
[----:B------:R-:W-:-:S03]  /*5a20*/  IMAD.IADD R159, R161, 0x1, R159 ;  /* 0x00000001a19f7824 */ /* 0x000fc600078e029f */
[C---:B------:R-:W-:Y:S02]  /*5a30*/  IMAD.X R67, R164.reuse, 0x1, R167, P2 ;  /* 0x00000001a4437824 */ /* 0x040fe400010e06a7 */
[----:B------:R-:W-:Y:S01]  /*5a40*/  IMAD.X R163, R164, 0x1, R159, P1 ;  /* 0x00000001a4a37824 */ /* 0x000fe200008e069f */
[----:B------:R-:W-:Y:S05]  /*5a50*/  @!P0 BRA `(.L_x_3311) ;  /* 0x000000f000008947 */ /* 0x000fea0003800000 */
[----:B0--34-:R-:W0:Y:S01]  /*5a60*/  LDS R169, [R212.X4+0x2100] ;  /* 0x00210000d4a97984 */ /* 0x019e220000004800 */
[----:B------:R-:W-:Y:S02]  /*5a70*/  IMAD R165, R16, c[0x0][0x2b0], RZ ;  /* 0x0000ac0010a57a24 */ /* 0x000fe400078e02ff */
[----:B------:R-:W-:-:S04]  /*5a80*/  IMAD.WIDE.U32 R162, R20, c[0x0][0x2b0], R162 ;  /* 0x0000ac0014a27a25 */ /* 0x000fc800078e00a2 */
[----:B------:R-:W-:Y:S01]  /*5a90*/  IMAD R165, R20, c[0x0][0x2b4], R165 ;  /* 0x0000ad0014a57a24 */ /* 0x000fe200078e02a5 */
[----:B------:R-:W-:Y:S01]  /*5aa0*/  LEA R164, P0, R162, c[0x0][0x318], 0x2 ;  /* 0x0000c600a2a47a11 */ /* 0x000fe200078010ff */
[----:B------:R-:W-:-:S04]  /*5ab0*/  IMAD.WIDE.U32 R66, R20, c[0x0][0x2d0], R66 ;  /* 0x0000b40014427a25 */ /* 0x000fc800078e0042 */
[----:B------:R-:W-:Y:S02]  /*5ac0*/  IMAD.IADD R165, R163, 0x1, R165 ;  /* 0x00000001a3a57824 */ /* 0x000fe400078e02a5 */
[----:B------:R-:W-:-:S03]  /*5ad0*/  IMAD R163, R16, c[0x0][0x2d0], RZ ;  /* 0x0000b40010a37a24 */ /* 0x000fc600078e02ff */
[----:B------:R-:W-:Y:S01]  /*5ae0*/  LEA.HI.X R165, R162, c[0x0][0x31c], R165, 0x2, P0 ;  /* 0x0000c700a2a57a11 */ /* 0x000fe200000f14a5 */
[----:B------:R-:W-:Y:S01]  /*5af0*/  IMAD R163, R20, c[0x0][0x2d4], R163 ;  /* 0x0000b50014a37a24 */ /* 0x000fe200078e02a3 */
[----:B------:R-:W-:-:S03]  /*5b00*/  LEA R162, P0, R66, c[0x0][0x320], 0x2 ;  /* 0x0000c80042a27a11 */ /* 0x000fc600078010ff */
[----:B------:R1:W-:Y:S01]  /*5b10*/  RED.E.ADD.F32.FTZ.RN.STRONG.GPU [R164.64], R196 ;  /* 0x000000c4a400798e */ /* 0x0003e2000c10e784 */
[----:B------:R-:W-:-:S04]  /*5b20*/  IADD3 R163, R67, R163, RZ ;  /* 0x000000a343a37210 */ /* 0x000fc80007ffe0ff */
[----:B------:R-:W-:-:S05]  /*5b30*/  LEA.HI.X R163, R66, c[0x0][0x324], R163, 0x2, P0 ;  /* 0x0000c90042a37a11 */ /* 0x000fca00000f14a3 */
[----:B0-----:R1:W-:Y:S02]  /*5b40*/  RED.E.ADD.F32.FTZ.RN.STRONG.GPU [R162.64], R169 ;  /* 0x000000a9a200798e */ /* 0x0013e4000c10e784 */
.L_x_3311:
[----:B0--34-:R-:W-:Y:S05]  /*5b50*/  BSYNC B0 ;  /* 0x0000000000007941 */ /* 0x019fea0003800000 */
.L_x_3310:
[----:B------:R-:W0:Y:S01]  /*5b60*/  LDS R211, [R211.X4+0x2200] ;  /* 0x00220000d3d37984 */ /* 0x000e220000004800 */
[C---:B------:R-:W-:Y:S01]  /*5b70*/  LEA R66, P0, R160.reuse, c[0x0][0x318], 0x2 ;  /* 0x0000c600a0427a11 */ /* 0x040fe200078010ff */
[----:B------:R-:W-:Y:S01]  /*5b80*/  BSSY B0, `(.L_x_3312) ;  /* 0x0000015000007945 */ /* 0x000fe20003800000 */
[----:B-1----:R-:W-:Y:S02]  /*5b90*/  IMAD R169, R135, -0x400, R152 ;  /* 0xfffffc0087a97824 */ /* 0x002fe400078e0298 */
[----:B------:R-:W-:Y:S02]  /*5ba0*/  LEA.HI.X R67, R160, c[0x0][0x31c], R159, 0x2, P0 ;  /* 0x0000c700a0437a11 */ /* 0x000fe400000f149f */
[----:B------:R-:W-:-:S04]  /*5bb0*/  LEA R160, P0, R64, c[0x0][0x320], 0x2 ;  /* 0x0000c80040a07a11 */ /* 0x000fc800078010ff */
[----:B------:R-:W-:Y:S01]  /*5bc0*/  LEA.HI.X R161, R64, c[0x0][0x324], R167, 0x2, P0 ;  /* 0x0000c90040a17a11 */ /* 0x000fe200000f14a7 */
[----:B------:R-:W-:Y:S01]  /*5bd0*/  IMAD.SHL.U32 R167, R18, 0x4, RZ ;  /* 0x0000000412a77824 */ /* 0x000fe200078e00ff */
[----:B------:R-:W-:Y:S02]  /*5be0*/  ISETP.GE.AND P0, PT, R166, 0x41, PT ;  /* 0x00000041a600780c */ /* 0x000fe40003f06270 */
[----:B------:R-:W-:-:S05]  /*5bf0*/  SHF.L.U64.HI R64, R18, 0x2, R17 ;  /* 0x0000000212407819 */ /* 0x000fca0000010211 */
[C---:B------:R-:W-:Y:S02]  /*5c00*/  IMAD R16, R64.reuse, c[0x0][0x2b0], RZ ;  /* 0x0000ac0040107a24 */ /* 0x040fe400078e02ff */
[----:B------:R-:W-:Y:S02]  /*5c10*/  IMAD R64, R64, c[0x0][0x2d0], RZ ;  /* 0x0000b40040407a24 */ /* 0x000fe400078e02ff */
[C---:B------:R-:W-:Y:S02]  /*5c20*/  IMAD R165, R167.reuse, c[0x0][0x2b4], R16 ;  /* 0x0000ad00a7a57a24 */ /* 0x040fe400078e0210 */
[----:B------:R-:W-:Y:S01]  /*5c30*/  IMAD R159, R167, c[0x0][0x2d4], R64 ;  /* 0x0000b500a79f7a24 */ /* 0x000fe200078e0240 */
[----:B------:R-:W-:Y:S05]  /*5c40*/  @!P0 BRA `(.L_x_3313) ;  /* 0x0000008000008947 */ /* 0x000fea0003800000 */
[----:B------:R-:W-:-:S04]  /*5c50*/  IMAD.WIDE R64, R169, 0x4, R66 ;  /* 0x00000004a9407825 */ /* 0x000fc800078e0242 */
[----:B------:R-:W-:-:S04]  /*5c60*/  IMAD.WIDE R162, R169, 0x4, R160 ;  /* 0x00000004a9a27825 */ /* 0x000fc800078e02a0 */
[----:B------:R-:W-:-:S04]  /*5c70*/  IMAD.WIDE.U32 R64, R167, c[0x0][0x2b0], R64 ;  /* 0x0000ac00a7407a25 */ /* 0x000fc800078e0040 */
[----:B------:R-:W-:-:S04]  /*5c80*/  IMAD.WIDE.U32 R162, R167, c[0x0][0x2d0], R162 ;  /* 0x0000b400a7a27a25 */ /* 0x000fc800078e00a2 */
[----:B------:R-:W-:Y:S02]  /*5c90*/  IMAD.IADD R65, R65, 0x1, R165 ;  /* 0x0000000141417824 */ /* 0x000fe400078e02a5 */
[----:B------:R-:W-:-:S03]  /*5ca0*/  IMAD.IADD R163, R163, 0x1, R159 ;  /* 0x00000001a3a37824 */ /* 0x000fc600078e029f */
[----:B------:R1:W-:Y:S04]  /*5cb0*/  RED.E.ADD.F32.FTZ.RN.STRONG.GPU [R64.64+-0xf00], R195 ;  /* 0xfff100c34000798e */ /* 0x0003e8000c10e784 */
[----:B0-----:R1:W-:Y:S02]  /*5cc0*/  RED.E.ADD.F32.FTZ.RN.STRONG.GPU [R162.64+-0xf00], R211 ;  /* 0xfff100d3a200798e */ /* 0x0013e4000c10e784 */
.L_x_3313:
[----:B------:R-:W-:Y:S05]  /*5cd0*/  BSYNC B0 ;  /* 0x0000000000007941 */ /* 0x000fea0003800000 */
.L_x_3312:
[----:B------:R-:W-:Y:S01]  /*5ce0*/  SHF.R.S32.HI R16, RZ, 0x1f, R169 ;  /* 0x0000001fff107819 */ /* 0x000fe200000114a9 */
[----:B------:R-:W-:Y:S01]  /*5cf0*/  BSSY B0, `(.L_x_3314) ;  /* 0x0000017000007945 */ /* 0x000fe20003800000 */
[----:B-1----:R-:W-:Y:S01]  /*5d00*/  SHF.L.U32 R65, R169, 0x2, RZ ;  /* 0x00000002a9417819 */ /* 0x002fe200000006ff */
[----:B------:R-:W-:Y:S01]  /*5d10*/  FADD.FTZ R213, R213, R252 ;  /* 0x000000fcd5d57221 */ /* 0x000fe20000010000 */
[----:B------:R-:W-:Y:S02]  /*5d20*/  SHF.L.U64.HI R169, R169, 0x2, R16 ;  /* 0x00000002a9a97819 */ /* 0x000fe40000010210 */
[----:B------:R-:W-:-:S02]  /*5d30*/  IADD3 R64, P0, R65, R66, RZ ;  /* 0x0000004241407210 */ /* 0x000fc40007f1e0ff */
[----:B------:R-:W-:Y:S02]  /*5d40*/  IADD3 R66, P1, R65, R160, RZ ;  /* 0x000000a041427210 */ /* 0x000fe40007f3e0ff */
[C---:B------:R-:W-:Y:S01]  /*5d50*/  ISETP.GE.AND P6, PT, R166.reuse, 0x81, PT ;  /* 0x00000081a600780c */ /* 0x040fe20003fc6270 */
[C---:B------:R-:W-:Y:S01]  /*5d60*/  IMAD.X R65, R169.reuse, 0x1, R67, P0 ;  /* 0x00000001a9417824 */ /* 0x040fe200000e0643 */
[C---:B------:R-:W-:Y:S01]  /*5d70*/  ISETP.GE.AND P0, PT, R166.reuse, 0xc1, PT ;  /* 0x000000c1a600780c */ /* 0x040fe20003f06270 */
[----:B------:R-:W-:Y:S01]  /*5d80*/  IMAD.X R67, R169, 0x1, R161, P1 ;  /* 0x00000001a9437824 */ /* 0x000fe200008e06a1 */
[C---:B------:R-:W-:Y:S01]  /*5d90*/  ISETP.GE.AND P1, PT, R166.reuse, 0x101, PT ;  /* 0x00000101a600780c */ /* 0x040fe20003f26270 */
[C---:B------:R-:W-:Y:S01]  /*5da0*/  IMAD.WIDE.U32 R64, R167.reuse, c[0x0][0x2b0], R64 ;  /* 0x0000ac00a7407a25 */ /* 0x040fe200078e0040 */
[C---:B------:R-:W-:Y:S02]  /*5db0*/  ISETP.GE.AND P2, PT, R166.reuse, 0x141, PT ;  /* 0x00000141a600780c */ /* 0x040fe40003f46270 */
[C---:B------:R-:W-:Y:S01]  /*5dc0*/  ISETP.GE.AND P3, PT, R166.reuse, 0x181, PT ;  /* 0x00000181a600780c */ /* 0x040fe20003f66270 */
[----:B------:R-:W-:Y:S01]  /*5dd0*/  IMAD.WIDE.U32 R66, R167, c[0x0][0x2d0], R66 ;  /* 0x0000b400a7427a25 */ /* 0x000fe200078e0042 */
[----:B------:R-:W-:-:S02]  /*5de0*/  ISETP.GE.AND P4, PT, R166, 0x1c1, PT ;  /* 0x000001c1a600780c */ /* 0x000fc40003f86270 */
[----:B------:R-:W-:Y:S01]  /*5df0*/  ISETP.GE.AND P5, PT, R166, 0x201, PT ;  /* 0x00000201a600780c */ /* 0x000fe20003fa6270 */
[----:B------:R-:W-:Y:S01]  /*5e00*/  IMAD.IADD R65, R165, 0x1, R65 ;  /* 0x00000001a5417824 */ /* 0x000fe200078e0241 */
[----:B------:R-:W-:Y:S02]  /*5e10*/  IADD3 R67, R159, R67, RZ ;  /* 0x000000439f437210 */ /* 0x000fe40007ffe0ff */
[----:B------:R1:W2:Y:S01]  /*5e20*/  LDS R159, [R210.X4+0x2300] ;  /* 0x00230000d29f7984 */ /* 0x0002a20000004800 */
[----:B------:R-:W-:Y:S05]  /*5e30*/  @!P6 BRA `(.L_x_3315) ;  /* 0x000000200000e947 */ /* 0x000fea0003800000 */
[----:B------:R3:W-:Y:S04]  /*5e40*/  RED.E.ADD.F32.FTZ.RN.STRONG.GPU [R64.64+-0xe00], R194 ;  /* 0xfff200c24000798e */ /* 0x0007e8000c10e784 */
[----:B--2---:R3:W-:Y:S02]  /*5e50*/  RED.E.ADD.F32.FTZ.RN.STRONG.GPU [R66.64+-0xe00], R159 ;  /* 0xfff2009f4200798e */ /* 0x0047e4000c10e784 */
.L_x_3315:
[----:B------:R-:W-:Y:S05]  /*5e60*/  BSYNC B0 ;  /* 0x0000000000007941 */ /* 0x000fea0003800000 */
.L_x_3314:
[----:B------:R-:W4:Y:S01]  /*5e70*/  LDS R209, [R209.X4+0x2400] ;  /* 0x00240000d1d17984 */ /* 0x000f220000004800 */
[----:B------:R-:W-:Y:S01]  /*5e80*/  BSSY B0, `(.L_x_3316) ;  /* 0x0000004000007945 */ /* 0x000fe20003800000 */
[----:B------:R-:W-:Y:S05]  /*5e90*/  @!P0 BRA `(.L_x_3317) ;  /* 0x0000002000008947 */ /* 0x000fea0003800000 */
[----:B------:R1:W-:Y:S04]  /*5ea0*/  RED.E.ADD.F32.FTZ.RN.STRONG.GPU [R64.64+-0xd00], R193 ;  /* 0xfff300c14000798e */ /* 0x0003e8000c10e784 */
[----:B----4-:R1:W-:Y:S02]  /*5eb0*/  RED.E.ADD.F32.FTZ.RN.STRONG.GPU [R66.64+-0xd00], R209 ;  /* 0xfff300d14200798e */ /* 0x0103e4000c10e784 */
.L_x_3317:
[----:B------:R-:W-:Y:S05]  /*5ec0*/  BSYNC B0 ;  /* 0x0000000000007941 */ /* 0x000fea0003800000 */
.L_x_3316:
[----:B--23--:R2:W3:Y:S01]  /*5ed0*/  LDS R159, [R208.X4+0x2500] ;  /* 0x00250000d09f7984 */ /* 0x00c4e20000004800 */
[----:B------:R-:W-:Y:S01]  /*5ee0*/  BSSY B0, `(.L_x_3318) ;  /* 0x0000004000007945 */ /* 0x000fe20003800000 */
[----:B------:R-:W-:Y:S05]  /*5ef0*/  @!P1 BRA `(.L_x_3319) ;  /* 0x0000002000009947 */ /* 0x000fea0003800000 */
[----:B------:R1:W-:Y:S04]  /*5f00*/  RED.E.ADD.F32.FTZ.RN.STRONG.GPU [R64.64+-0xc00], R192 ;  /* 0xfff400c04000798e */ /* 0x0003e8000c10e784 */
[----:B---3--:R1:W-:Y:S02]  /*5f10*/  RED.E.ADD.F32.FTZ.RN.STRONG.GPU [R66.64+-0xc00], R159 ;  /* 0xfff4009f4200798e */ /* 0x0083e4000c10e784 */
.L_x_3319:
[----:B------:R-:W-:Y:S05]  /*5f20*/  BSYNC B0 ;  /* 0x0000000000007941 */ /* 0x000fea0003800000 */
.L_x_3318:
[----:B------:R-:W1:Y:S01]  /*5f30*/  LDS R207, [R207.X4+0x2600] ;  /* 0x00260000cfcf7984 */ /* 0x000e620000004800 */
[----:B------:R-:W-:Y:S01]  /*5f40*/  BSSY B0, `(.L_x_3320) ;  /* 0x0000004000007945 */ /* 0x000fe20003800000 */
[----:B------:R-:W-:Y:S05]  /*5f50*/  @!P2 BRA `(.L_x_3321) ;  /* 0x000000200000a947 */ /* 0x000fea0003800000 */
[----:B------:R2:W-:Y:S04]  /*5f60*/  RED.E.ADD.F32.FTZ.RN.STRONG.GPU [R64.64+-0xb00], R191 ;  /* 0xfff500bf4000798e */ /* 0x0005e8000c10e784 */
[----:B-1----:R2:W-:Y:S02]  /*5f70*/  RED.E.ADD.F32.FTZ.RN.STRONG.GPU [R66.64+-0xb00], R207 ;  /* 0xfff500cf4200798e */ /* 0x0025e4000c10e784 */
.L_x_3321:
[----:B------:R-:W-:Y:S05]  /*5f80*/  BSYNC B0 ;  /* 0x0000000000007941 */ /* 0x000fea0003800000 */
.L_x_3320:
[----:B-1-3--:R1:W3:Y:S01]  /*5f90*/  LDS R159, [R206.X4+0x2700] ;  /* 0x00270000ce9f7984 */ /* 0x00a2e20000004800 */
[----:B------:R-:W-:Y:S01]  /*5fa0*/  BSSY B0, `(.L_x_3322) ;  /* 0x0000004000007945 */ /* 0x000fe20003800000 */
[----:B------:R-:W-:Y:S05]  /*5fb0*/  @!P3 BRA `(.L_x_3323) ;  /* 0x000000200000b947 */ /* 0x000fea0003800000 */
[----:B------:R1:W-:Y:S04]  /*5fc0*/  RED.E.ADD.F32.FTZ.RN.STRONG.GPU [R64.64+-0xa00], R190 ;  /* 0xfff600be4000798e */ /* 0x0003e8000c10e784 */
[----:B---3--:R1:W-:Y:S02]  /*5fd0*/  RED.E.ADD.F32.FTZ.RN.STRONG.GPU [R66.64+-0xa00], R159 ;  /* 0xfff6009f4200798e */ /* 0x0083e4000c10e784 */
.L_x_3323:
[----:B------:R-:W-:Y:S05]  /*5fe0*/  BSYNC B0 ;  /* 0x0000000000007941 */ /* 0x000fea0003800000 */
.L_x_3322:
[----:B------:R-:W1:Y:S01]  /*5ff0*/  LDS R205, [R205.X4+0x2800] ;  /* 0x00280000cdcd7984 */ /* 0x000e620000004800 */
[----:B------:R-:W-:Y:S01]  /*6000*/  BSSY B0, `(.L_x_3324) ;  /* 0x0000004000007945 */ /* 0x000fe20003800000 */
[----:B------:R-:W-:Y:S05]  /*6010*/  @!P4 BRA `(.L_x_3325) ;  /* 0x000000200000c947 */ /* 0x000fea0003800000 */
[----:B------:R2:W-:Y:S04]  /*6020*/  RED.E.ADD.F32.FTZ.RN.STRONG.GPU [R64.64+-0x900], R189 ;  /* 0xfff700bd4000798e */ /* 0x0005e8000c10e784 */
[----:B-1----:R2:W-:Y:S02]  /*6030*/  RED.E.ADD.F32.FTZ.RN.STRONG.GPU [R66.64+-0x900], R205 ;  /* 0xfff700cd4200798e */ /* 0x0025e4000c10e784 */
.L_x_3325:
[----:B------:R-:W-:Y:S05]  /*6040*/  BSYNC B0 ;  /* 0x0000000000007941 */ /* 0x000fea0003800000 */
.L_x_3324:
[----:B-1-3--:R1:W3:Y:S01]  /*6050*/  LDS R159, [R204.X4+0x2900] ;  /* 0x00290000cc9f7984 */ /* 0x00a2e20000004800 */
[----:B------:R-:W-:Y:S01]  /*6060*/  BSSY B0, `(.L_x_3326) ;  /* 0x0000004000007945 */ /* 0x000fe20003800000 */
[----:B------:R-:W-:Y:S05]  /*6070*/  @!P5 BRA `(.L_x_3327) ;  /* 0x000000200000d947 */ /* 0x000fea0003800000 */
[----:B------:R1:W-:Y:S04]  /*6080*/  RED.E.ADD.F32.FTZ.RN.STRONG.GPU [R64.64+-0x800], R187 ;  /* 0xfff800bb4000798e */ /* 0x0003e8000c10e784 */
[----:B---3--:R1:W-:Y:S02]  /*6090*/  RED.E.ADD.F32.FTZ.RN.STRONG.GPU [R66.64+-0x800], R159 ;  /* 0xfff8009f4200798e */ /* 0x0083e4000c10e784 */
.L_x_3327:
[----:B------:R-:W-:Y:S05]  /*60a0*/  BSYNC B0 ;  /* 0x0000000000007941 */ /* 0x000fea0003800000 */
.L_x_3326:
        /* <DEDUP_REMOVED lines=12> */
.L_x_3329:
[----:B------:R-:W-:Y:S05]  /*6170*/  BSYNC B0 ;  /* 0x0000000000007941 */ /* 0x000fea0003800000 */
.L_x_3328:
[----:B-1-3--:R1:W3:Y:S01]  /*6180*/  LDS R159, [R202.X4+0x2b00] ;  /* 0x002b0000ca9f7984 */ /* 0x00a2e20000004800 */
[----:B------:R-:W-:Y:S01]  /*6190*/  BSSY B0, `(.L_x_3330) ;  /* 0x0000004000007945 */ /* 0x000fe20003800000 */
[----:B------:R-:W-:Y:S05]  /*61a0*/  @!P0 BRA `(.L_x_3331) ;  /* 0x0000002000008947 */ /* 0x000fea0003800000 */
[----:B------:R1:W-:Y:S04]  /*61b0*/  RED.E.ADD.F32.FTZ.RN.STRONG.GPU [R64.64+-0x600], R183 ;  /* 0xfffa00b74000798e */ /* 0x0003e8000c10e784 */
[----:B---3--:R1:W-:Y:S02]  /*61c0*/  RED.E.ADD.F32.FTZ.RN.STRONG.GPU [R66.64+-0x600], R159 ;  /* 0xfffa009f4200798e */ /* 0x0083e4000c10e784 */
.L_x_3331:
[----:B------:R-:W-:Y:S05]  /*61d0*/  BSYNC B0 ;  /* 0x0000000000007941 */ /* 0x000fea0003800000 */
.L_x_3330:
[----:B------:R-:W1:Y:S01]  /*61e0*/  LDS R201, [R201.X4+0x2c00] ;  /* 0x002c0000c9c97984 */ /* 0x000e620000004800 */
[----:B------:R-:W-:Y:S01]  /*61f0*/  BSSY B0, `(.L_x_3332) ;  /* 0x0000004000007945 */ /* 0x000fe20003800000 */
[----:B------:R-:W-:Y:S05]  /*6200*/  @!P1 BRA `(.L_x_3333) ;  /* 0x0000002000009947 */ /* 0x000fea0003800000 */
[----:B------:R2:W-:Y:S04]  /*6210*/  RED.E.ADD.F32.FTZ.RN.STRONG.GPU [R64.64+-0x500], R181 ;  /* 0xfffb00b54000798e */ /* 0x0005e8000c10e784 */
[----:B-1----:R2:W-:Y:S02]  /*6220*/  RED.E.ADD.F32.FTZ.RN.STRONG.GPU [R66.64+-0x500], R201 ;  /* 0xfffb00c94200798e */ /* 0x0025e4000c10e784 */
.L_x_3333:
[----:B------:R-:W-:Y:S05]  /*6230*/  BSYNC B0 ;  /* 0x0000000000007941 */ /* 0x000fea0003800000 */
.L_x_3332:
[----:B-1-3--:R1:W3:Y:S01]  /*6240*/  LDS R159, [R200.X4+0x2d00] ;  /* 0x002d0000c89f7984 */ /* 0x00a2e20000004800 */
[----:B------:R-:W-:Y:S01]  /*6250*/  BSSY B0, `(.L_x_3334) ;  /* 0x0000004000007945 */ /* 0x000fe20003800000 */
[----:B------:R-:W-:Y:S05]  /*6260*/  @!P2 BRA `(.L_x_3335) ;  /* 0x000000200000a947 */ /* 0x000fea0003800000 */
[----:B------:R1:W-:Y:S04]  /*6270*/  RED.E.ADD.F32.FTZ.RN.STRONG.GPU [R64.64+-0x400], R179 ;  /* 0xfffc00b34000798e */ /* 0x0003e8000c10e784 */
[----:B---3--:R1:W-:Y:S02]  /*6280*/  RED.E.ADD.F32.FTZ.RN.STRONG.GPU [R66.64+-0x400], R159 ;  /* 0xfffc009f4200798e */ /* 0x0083e4000c10e784 */
.L_x_3335:
[----:B------:R-:W-:Y:S05]  /*6290*/  BSYNC B0 ;  /* 0x0000000000007941 */ /* 0x000fea0003800000 */
.L_x_3334:
[----:B------:R-:W1:Y:S01]  /*62a0*/  LDS R199, [R199.X4+0x2e00] ;  /* 0x002e0000c7c77984 */ /* 0x000e620000004800 */
[----:B------:R-:W-:Y:S01]  /*62b0*/  BSSY B0, `(.L_x_3336) ;  /* 0x0000004000007945 */ /* 0x000fe20003800000 */
[----:B------:R-:W-:Y:S05]  /*62c0*/  @!P3 BRA `(.L_x_3337) ;  /* 0x000000200000b947 */ /* 0x000fea0003800000 */
[----:B------:R2:W-:Y:S04]  /*62d0*/  RED.E.ADD.F32.FTZ.RN.STRONG.GPU [R64.64+-0x300], R177 ;  /* 0xfffd00b14000798e */ /* 0x0005e8000c10e784 */
[----:B-1----:R2:W-:Y:S02]  /*62e0*/  RED.E.ADD.F32.FTZ.RN.STRONG.GPU [R66.64+-0x300], R199 ;  /* 0xfffd00c74200798e */ /* 0x0025e4000c10e784 */
.L_x_3337:
[----:B------:R-:W-:Y:S05]  /*62f0*/  BSYNC B0 ;  /* 0x0000000000007941 */ /* 0x000fea0003800000 */
.L_x_3336:
[----:B-1-3--:R1:W3:Y:S01]  /*6300*/  LDS R159, [R198.X4+0x2f00] ;  /* 0x002f0000c69f7984 */ /* 0x00a2e20000004800 */
[----:B------:R-:W-:Y:S01]  /*6310*/  BSSY B0, `(.L_x_3338) ;  /* 0x0000004000007945 */ /* 0x000fe20003800000 */
[----:B------:R-:W-:Y:S05]  /*6320*/  @!P4 BRA `(.L_x_3339) ;  /* 0x000000200000c947 */ /* 0x000fea0003800000 */
[----:B------:R1:W-:Y:S04]  /*6330*/  RED.E.ADD.F32.FTZ.RN.STRONG.GPU [R64.64+-0x200], R131 ;  /* 0xfffe00834000798e */ /* 0x0003e8000c10e784 */
[----:B---3--:R1:W-:Y:S02]  /*6340*/  RED.E.ADD.F32.FTZ.RN.STRONG.GPU [R66.64+-0x200], R159 ;  /* 0xfffe009f4200798e */ /* 0x0083e4000c10e784 */
.L_x_3339:
[----:B------:R-:W-:Y:S05]  /*6350*/  BSYNC B0 ;  /* 0x0000000000007941 */ /* 0x000fea0003800000 */
.L_x_3338:
[----:B------:R-:W1:Y:S01]  /*6360*/  LDS R197, [R197.X4+0x3000] ;  /* 0x00300000c5c57984 */ /* 0x000e620000004800 */
[----:B------:R-:W-:Y:S01]  /*6370*/  BSSY B0, `(.L_x_3340) ;  /* 0x0000004000007945 */ /* 0x000fe20003800000 */
[----:B------:R-:W-:Y:S05]  /*6380*/  @!P5 BRA `(.L_x_3341) ;  /* 0x000000200000d947 */ /* 0x000fea0003800000 */
[----:B------:R2:W-:Y:S04]  /*6390*/  RED.E.ADD.F32.FTZ.RN.STRONG.GPU [R64.64+-0x100], R130 ;  /* 0xffff00824000798e */ /* 0x0005e8000c10e784 */
[----:B-1----:R2:W-:Y:S02]  /*63a0*/  RED.E.ADD.F32.FTZ.RN.STRONG.GPU [R66.64+-0x100], R197 ;  /* 0xffff00c54200798e */ /* 0x0025e4000c10e784 */
.L_x_3341:
[----:B------:R-:W-:Y:S05]  /*63b0*/  BSYNC B0 ;  /* 0x0000000000007941 */ /* 0x000fea0003800000 */
.L_x_3340:
[----:B------:R-:W5:Y:S01]  /*63c0*/  SHFL.DOWN P0, R16, R213, 0x1, 0x1f ;  /* 0x08201f00d5107f89 */ /* 0x000f620000000000 */
[-C--:B------:R-:W-:Y:S01]  /*63d0*/  FMUL.FTZ R0, R0, R175.reuse ;  /* 0x000000af00007220 */ /* 0x080fe20000410000 */
[----:B------:R-:W-:Y:S01]  /*63e0*/  ISETP.NE.AND P2, PT, R148, RZ, PT ;  /* 0x000000ff9400720c */ /* 0x000fe20003f45270 */
[----:B------:R-:W-:Y:S01]  /*63f0*/  FMUL.FTZ R175, R15, R175 ;  /* 0x000000af0faf7220 */ /* 0x000fe20000410000 */
[----:B------:R-:W-:Y:S01]  /*6400*/  BSSY B0, `(.L_x_3342) ;  /* 0x000006b000007945 */ /* 0x000fe20003800000 */
[----:B------:R-:W-:-:S02]  /*6410*/  FFMA.FTZ R39, R56, R0, R39 ;  /* 0x0000000038277223 */ /* 0x000fc40000010027 */
[----:B------:R-:W-:Y:S02]  /*6420*/  FMUL.FTZ R175, R216, R175 ;  /* 0x000000afd8af7220 */ /* 0x000fe40000410000 */
[----:B-12---:R-:W-:Y:S02]  /*6430*/  FMUL.FTZ R65, R2, R188 ;  /* 0x000000bc02417220 */ /* 0x006fe40000410000 */
[----:B------:R-:W-:Y:S02]  /*6440*/  FFMA.FTZ R175, R247, R0, R175 ;  /* 0x00000000f7af7223 */ /* 0x000fe400000100af */
[-C--:B------:R-:W-:Y:S02]  /*6450*/  FMUL.FTZ R0, R3, R186.reuse ;  /* 0x000000ba03007220 */ /* 0x080fe40000410000 */
[----:B------:R-:W-:Y:S02]  /*6460*/  FMUL.FTZ R3, R15, R186 ;  /* 0x000000ba0f037220 */ /* 0x000fe40000410000 */
[----:B------:R-:W-:-:S02]  /*6470*/  FFMA.FTZ R41, R58, R0, R41 ;  /* 0x000000003a297223 */ /* 0x000fc40000010029 */
[----:B------:R-:W-:Y:S02]  /*6480*/  FMUL.FTZ R3, R218, R3 ;  /* 0x00000003da037220 */ /* 0x000fe40000410000 */
[----:B------:R-:W-:Y:S02]  /*6490*/  FMUL.FTZ R188, R15, R188 ;  /* 0x000000bc0fbc7220 */ /* 0x000fe40000410000 */
[----:B------:R-:W-:Y:S02]  /*64a0*/  FFMA.FTZ R239, R239, R0, R3 ;  /* 0x00000000efef7223 */ /* 0x000fe40000010003 */
[----:B-----5:R-:W-:Y:S02]  /*64b0*/  @P0 FADD R16, R213, R16 ;  /* 0x00000010d5100221 */ /* 0x020fe40000000000 */
[-C--:B------:R-:W-:Y:S02]  /*64c0*/  FMUL.FTZ R3, R15, R182.reuse ;  /* 0x000000b60f037220 */ /* 0x080fe40000410000 */
[----:B------:R-:W-:Y:S01]  /*64d0*/  FMUL.FTZ R0, R5, R182 ;  /* 0x000000b605007220 */ /* 0x000fe20000410000 */
[----:B------:R-:W1:Y:S01]  /*64e0*/  SHFL.DOWN P0, R67, R16, 0x2, 0x1f ;  /* 0x08401f0010437f89 */ /* 0x000e620000000000 */
[----:B------:R-:W-:-:S02]  /*64f0*/  FMUL.FTZ R3, R220, R3 ;  /* 0x00000003dc037220 */ /* 0x000fc40000410000 */
[----:B------:R-:W-:Y:S02]  /*6500*/  FMUL.FTZ R188, R217, R188 ;  /* 0x000000bcd9bc7220 */ /* 0x000fe40000410000 */
[----:B------:R-:W-:Y:S02]  /*6510*/  FFMA.FTZ R241, R241, R0, R3 ;  /* 0x00000000f1f17223 */ /* 0x000fe40000010003 */
[----:B------:R-:W-:Y:S02]  /*6520*/  FMUL.FTZ R3, R15, R178 ;  /* 0x000000b20f037220 */ /* 0x000fe40000410000 */
[----:B------:R-:W-:Y:S02]  /*6530*/  FFMA.FTZ R43, R60, R0, R43 ;  /* 0x000000003c2b7223 */ /* 0x000fe4000001002b */
[----:B------:R-:W-:Y:S02]  /*6540*/  FMUL.FTZ R5, R6, R180 ;  /* 0x000000b406057220 */ /* 0x000fe40000410000 */
[----:B------:R-:W-:-:S02]  /*6550*/  FMUL.FTZ R0, R7, R178 ;  /* 0x000000b207007220 */ /* 0x000fc40000410000 */
[----:B------:R-:W-:Y:S02]  /*6560*/  FMUL.FTZ R3, R222, R3 ;  /* 0x00000003de037220 */ /* 0x000fe40000410000 */
[----:B------:R-:W-:Y:S02]  /*6570*/  FMUL.FTZ R180, R15, R180 ;  /* 0x000000b40fb47220 */ /* 0x000fe40000410000 */
[-C--:B------:R-:W-:Y:S02]  /*6580*/  FFMA.FTZ R40, R55, R65.reuse, R40 ;  /* 0x0000004137287223 */ /* 0x080fe40000010028 */
[----:B------:R-:W-:Y:S02]  /*6590*/  FFMA.FTZ R188, R244, R65, R188 ;  /* 0x00000041f4bc7223 */ /* 0x000fe400000100bc */
[----:B------:R-:W-:Y:S02]  /*65a0*/  FMUL.FTZ R65, R4, R184 ;  /* 0x000000b804417220 */ /* 0x000fe40000410000 */
[----:B-1----:R-:W-:-:S02]  /*65b0*/  @P0 FADD R67, R16, R67 ;  /* 0x0000004310430221 */ /* 0x002fc40000000000 */
[----:B------:R-:W-:Y:S02]  /*65c0*/  FFMA.FTZ R231, R231, R0, R3 ;  /* 0x00000000e7e77223 */ /* 0x000fe40000010003 */
[----:B------:R-:W-:Y:S01]  /*65d0*/  FMUL.FTZ R180, R221, R180 ;  /* 0x000000b4ddb47220 */ /* 0x000fe20000410000 */
[----:B------:R-:W1:Y:S01]  /*65e0*/  SHFL.DOWN P0, R64, R67, 0x4, 0x1f ;  /* 0x08801f0043407f89 */ /* 0x000e620000000000 */
[-C--:B------:R-:W-:Y:S02]  /*65f0*/  FMUL.FTZ R3, R15, R174.reuse ;  /* 0x000000ae0f037220 */ /* 0x080fe40000410000 */
[-C--:B------:R-:W-:Y:S02]  /*6600*/  FFMA.FTZ R44, R59, R5.reuse, R44 ;  /* 0x000000053b2c7223 */ /* 0x080fe4000001002c */
[----:B------:R-:W-:Y:S02]  /*6610*/  FFMA.FTZ R180, R230, R5, R180 ;  /* 0x00000005e6b47223 */ /* 0x000fe400000100b4 */
[----:B------:R-:W-:-:S02]  /*6620*/  FMUL.FTZ R2, R9, R174 ;  /* 0x000000ae09027220 */ /* 0x000fc40000410000 */
[----:B------:R-:W-:Y:S02]  /*6630*/  FMUL.FTZ R3, R224, R3 ;  /* 0x00000003e0037220 */ /* 0x000fe40000410000 */
[-C--:B------:R-:W-:Y:S02]  /*6640*/  FMUL.FTZ R5, R8, R176.reuse ;  /* 0x000000b008057220 */ /* 0x080fe40000410000 */
[----:B------:R-:W-:Y:S02]  /*6650*/  FMUL.FTZ R176, R15, R176 ;  /* 0x000000b00fb07220 */ /* 0x000fe40000410000 */
[----:B------:R-:W-:Y:S02]  /*6660*/  FFMA.FTZ R233, R233, R2, R3 ;  /* 0x00000002e9e97223 */ /* 0x000fe40000010003 */
[----:B------:R-:W-:Y:S02]  /*6670*/  FFMA.FTZ R45, R62, R0, R45 ;  /* 0x000000003e2d7223 */ /* 0x000fe4000001002d */
[----:B------:R-:W-:-:S02]  /*6680*/  FMUL.FTZ R3, R15, R250 ;  /* 0x000000fa0f037220 */ /* 0x000fc40000410000 */
[----:B------:R-:W-:Y:S02]  /*6690*/  FMUL.FTZ R176, R223, R176 ;  /* 0x000000b0dfb07220 */ /* 0x000fe40000410000 */
[----:B------:R-:W-:Y:S02]  /*66a0*/  FMUL.FTZ R0, R15, R249 ;  /* 0x000000f90f007220 */ /* 0x000fe40000410000 */
[----:B-1----:R-:W-:Y:S02]  /*66b0*/  @P0 FADD R64, R67, R64 ;  /* 0x0000004043400221 */ /* 0x002fe40000000000 */
[----:B------:R-:W-:Y:S02]  /*66c0*/  FMUL.FTZ R226, R226, R3 ;  /* 0x00000003e2e27220 */ /* 0x000fe40000410000 */
[-C--:B------:R-:W-:Y:S01]  /*66d0*/  FFMA.FTZ R46, R61, R5.reuse, R46 ;  /* 0x000000053d2e7223 */ /* 0x080fe2000001002e */
[----:B------:R-:W1:Y:S01]  /*66e0*/  SHFL.DOWN P0, R67, R64, 0x8, 0x1f ;  /* 0x09001f0040437f89 */ /* 0x000e620000000000 */
[----:B------:R-:W-:-:S02]  /*66f0*/  FFMA.FTZ R176, R232, R5, R176 ;  /* 0x00000005e8b07223 */ /* 0x000fc400000100b0 */
[----:B------:R-:W-:Y:S02]  /*6700*/  FMUL.FTZ R225, R225, R0 ;  /* 0x00000000e1e17220 */ /* 0x000fe40000410000 */
[----:B------:R-:W-:Y:S02]  /*6710*/  FMUL.FTZ R3, R12, R248 ;  /* 0x000000f80c037220 */ /* 0x000fe40000410000 */
[----:B------:R-:W-:Y:S02]  /*6720*/  FMUL.FTZ R5, R10, R249 ;  /* 0x000000f90a057220 */ /* 0x000fe40000410000 */
[----:B------:R-:W-:Y:S02]  /*6730*/  FMUL.FTZ R0, R11, R250 ;  /* 0x000000fa0b007220 */ /* 0x000fe40000410000 */
[----:B------:R-:W-:Y:S02]  /*6740*/  FMUL.FTZ R248, R15, R248 ;  /* 0x000000f80ff87220 */ /* 0x000fe40000410000 */
[----:B------:R-:W-:-:S02]  /*6750*/  FFMA.FTZ R48, R63, R5, R48 ;  /* 0x000000053f307223 */ /* 0x000fc40000010030 */
[----:B------:R-:W-:Y:S02]  /*6760*/  FFMA.FTZ R234, R234, R5, R225 ;  /* 0x00000005eaea7223 */ /* 0x000fe400000100e1 */
[-C--:B------:R-:W-:Y:S02]  /*6770*/  FFMA.FTZ R49, R70, R0.reuse, R49 ;  /* 0x0000000046317223 */ /* 0x080fe40000010031 */
[----:B------:R-:W-:Y:S02]  /*6780*/  FFMA.FTZ R235, R235, R0, R226 ;  /* 0x00000000ebeb7223 */ /* 0x000fe400000100e2 */
[----:B------:R-:W-:Y:S02]  /*6790*/  FMUL.FTZ R248, R227, R248 ;  /* 0x000000f8e3f87220 */ /* 0x000fe40000410000 */
[C---:B------:R-:W-:Y:S02]  /*67a0*/  FMUL.FTZ R184, R15.reuse, R184 ;  /* 0x000000b80fb87220 */ /* 0x040fe40000410000 */
[----:B-1----:R-:W-:Y:S01]  /*67b0*/  @P0 FADD R67, R64, R67 ;  /* 0x0000004340430221 */ /* 0x002fe20000000000 */
[----:B------:R-:W-:Y:S01]  /*67c0*/  ISETP.NE.AND P0, PT, R146, RZ, PT ;  /* 0x000000ff9200720c */ /* 0x000fe20003f05270 */
[----:B------:R-:W-:-:S02]  /*67d0*/  FMUL.FTZ R5, R15, R242 ;  /* 0x000000f20f057220 */ /* 0x000fc40000410000 */
[----:B------:R-:W-:Y:S01]  /*67e0*/  FMUL.FTZ R0, R15, R240 ;  /* 0x000000f00f007220 */ /* 0x000fe20000410000 */
[----:B------:R-:W1:Y:S01]  /*67f0*/  SHFL.DOWN P1, R4, R67, 0x10, 0x1f ;  /* 0x0a001f0043047f89 */ /* 0x000e620000020000 */
[----:B------:R-:W-:Y:S02]  /*6800*/  FFMA.FTZ R47, R68, R2, R47 ;  /* 0x00000002442f7223 */ /* 0x000fe4000001002f */
[-C--:B------:R-:W-:Y:S02]  /*6810*/  FFMA.FTZ R50, R69, R3.reuse, R50 ;  /* 0x0000000345327223 */ /* 0x080fe40000010032 */
[----:B------:R-:W-:Y:S02]  /*6820*/  FFMA.FTZ R248, R236, R3, R248 ;  /* 0x00000003ecf87223 */ /* 0x000fe400000100f8 */
[----:B------:R-:W-:Y:S02]  /*6830*/  FMUL.FTZ R184, R219, R184 ;  /* 0x000000b8dbb87220 */ /* 0x000fe40000410000 */
[----:B------:R-:W-:-:S02]  /*6840*/  FMUL.FTZ R2, R13, R242 ;  /* 0x000000f20d027220 */ /* 0x000fc40000410000 */
[----:B------:R-:W-:Y:S02]  /*6850*/  FMUL.FTZ R3, R14, R240 ;  /* 0x000000f00e037220 */ /* 0x000fe40000410000 */
[----:B------:R-:W-:Y:S02]  /*6860*/  FMUL.FTZ R5, R228, R5 ;  /* 0x00000005e4057220 */ /* 0x000fe40000410000 */
[----:B------:R-:W-:Y:S02]  /*6870*/  FMUL.FTZ R0, R229, R0 ;  /* 0x00000000e5007220 */ /* 0x000fe40000410000 */
[----:B------:R-:W-:Y:S02]  /*6880*/  FFMA.FTZ R214, R245, R215, R214 ;  /* 0x000000d7f5d67223 */ /* 0x000fe400000100d6 */
[----:B------:R-:W-:Y:S02]  /*6890*/  FFMA.FTZ R184, R246, R65, R184 ;  /* 0x00000041f6b87223 */ /* 0x000fe400000100b8 */
[----:B------:R-:W-:-:S02]  /*68a0*/  FFMA.FTZ R5, R237, R2, R5 ;  /* 0x00000002ed057223 */ /* 0x000fc40000010005 */
[----:B------:R-:W-:Y:S02]  /*68b0*/  FFMA.FTZ R0, R238, R3, R0 ;  /* 0x00000003ee007223 */ /* 0x000fe40000010000 */
[----:B-1----:R-:W-:Y:S02]  /*68c0*/  @P1 FADD R4, R67, R4 ;  /* 0x0000000443041221 */ /* 0x002fe40000000000 */
[----:B------:R-:W-:Y:S02]  /*68d0*/  FFMA.FTZ R38, R53, R215, R38 ;  /* 0x000000d735267223 */ /* 0x000fe40000010026 */
[----:B------:R-:W-:Y:S01]  /*68e0*/  FADD.FTZ R36, R243, R36 ;  /* 0x00000024f3247221 */ /* 0x000fe20000010000 */
[----:B------:R1:W-:Y:S01]  /*68f0*/  @!P0 STS [R134.X4+0x3184], R4 ;  /* 0x0031840486008388 */ /* 0x0003e20000004800 */
[----:B------:R-:W-:Y:S02]  /*6900*/  FADD.FTZ R35, R214, R35 ;  /* 0x00000023d6237221 */ /* 0x000fe40000010000 */
[----:B------:R-:W-:-:S02]  /*6910*/  FADD.FTZ R34, R175, R34 ;  /* 0x00000022af227221 */ /* 0x000fc40000010000 */
        /* <DEDUP_REMOVED lines=11> */
[----:B------:R-:W-:-:S02]  /*69d0*/  FFMA.FTZ R51, R72, R2, R51 ;  /* 0x0000000248337223 */ /* 0x000fc40000010033 */
[----:B------:R-:W-:Y:S02]  /*69e0*/  FFMA.FTZ R52, R71, R3, R52 ;  /* 0x0000000347347223 */ /* 0x000fe40000010034 */
[----:B------:R-:W-:Y:S02]  /*69f0*/  FADD.FTZ R23, R248, R23 ;  /* 0x00000017f8177221 */ /* 0x000fe40000010000 */
[----:B------:R-:W-:Y:S02]  /*6a00*/  FADD.FTZ R22, R5, R22 ;  /* 0x0000001605167221 */ /* 0x000fe40000010000 */
[----:B------:R-:W-:Y:S01]  /*6a10*/  FADD.FTZ R21, R0, R21 ;  /* 0x0000001500157221 */ /* 0x000fe20000010000 */
[----:B------:R-:W-:Y:S06]  /*6a20*/  BAR.SYNC.DEFER_BLOCKING 0x0 ;  /* 0x0000000000007b1d */ /* 0x000fec0000010000 */
[----:B------:R-:W-:Y:S05]  /*6a30*/  @P2 BRA `(.L_x_3343) ;  /* 0x0000007000002947 */ /* 0x000fea0003800000 */
[----:B-1----:R-:W-:Y:S01]  /*6a40*/  ISETP.NE.AND P0, PT, R132, c[0x0][0x174], PT ;  /* 0x00005d0084007a0c */ /* 0x002fe20003f05270 */
[----:B------:R-:W-:Y:S01]  /*6a50*/  IMAD.SHL.U32 R7, R20, 0x4, RZ ;  /* 0x0000000414077824 */ /* 0x000fe200078e00ff */
[----:B------:R-:W1:Y:S11]  /*6a60*/  LDS R3, [0x3188] ;  /* 0x00318800ff037984 */ /* 0x000e760000000800 */
[----:B------:R-:W2:Y:S01]  /*6a70*/  @P0 LDS R5, [R7+0x46c0] ;  /* 0x0046c00007050984 */ /* 0x000ea20000000800 */
[----:B-1----:R-:W-:-:S04]  /*6a80*/  FADD.FTZ R4, R4, R3 ;  /* 0x0000000304047221 */ /* 0x002fc80000010000 */
[----:B--2---:R-:W-:-:S05]  /*6a90*/  @P0 FADD.FTZ R4, R4, R5 ;  /* 0x0000000504040221 */ /* 0x004fca0000010000 */
[----:B------:R1:W-:Y:S02]  /*6aa0*/  STS [R7+0x46c0], R4 ;  /* 0x0046c00407007388 */ /* 0x0003e40000000800 */
.L_x_3343:
[----:B-1----:R-:W-:Y:S05]  /*6ab0*/  BSYNC B0 ;  /* 0x0000000000007941 */ /* 0x002fea0003800000 */
.L_x_3342:
[----:B------:R-:W-:Y:S02]  /*6ac0*/  IADD3 R20, R20, 0x1, RZ ;  /* 0x0000000114147810 */ /* 0x000fe40007ffe0ff */
[----:B------:R-:W-:Y:S02]  /*6ad0*/  IADD3 R18, P1, R18, 0x1, RZ ;  /* 0x0000000112127810 */ /* 0x000fe40007f3e0ff */
[----:B------:R-:W-:-:S03]  /*6ae0*/  ISETP.GE.AND P0, PT, R20, c[0x0][0x16c], PT ;  /* 0x00005b0014007a0c */ /* 0x000fc60003f06270 */
[----:B------:R-:W-:-:S10]  /*6af0*/  IMAD.X R17, RZ, RZ, R17, P1 ;  /* 0x000000ffff117224 */ /* 0x000fd400008e0611 */
[----:B0--34-:R-:W-:Y:S01]  /*6b00*/  @P0 CALL.REL.NOINC `(.L_x_3296) ;  /* 0x0000001000000944 */ /* 0x019fe20003c00000 */
[----:B------:R-:W-:Y:S05]  /*6b10*/  BRA `(.L_x_3344) ;  /* 0xffffb90000007947 */ /* 0x000fea000383ffff */
.L_x_3296:
        /* <DEDUP_REMOVED lines=16> */
[C---:B------:R-:W-:Y:S01]  /*6c20*/  PRMT R5, R37.reuse, 0x7610, R5 ;  /* 0x0000761025057816 */ /* 0x040fe20000000005 */
[----:B------:R1:W-:Y:S01]  /*6c30*/  STS.U16 [R105+0x6], R2 ;  /* 0x0000060269007388 */ /* 0x0003e20000000400 */
[----:B------:R-:W-:Y:S02]  /*6c40*/  PRMT R6, R37, 0x7632, R6 ;  /* 0x0000763225067816 */ /* 0x000fe40000000006 */
[----:B------:R-:W-:Y:S01]  /*6c50*/  IADD3 R44, -R133, c[0x0][0x168], RZ ;  /* 0x00005a00852c7a10 */ /* 0x000fe20007ffe1ff */
[----:B------:R2:W-:Y:S01]  /*6c60*/  STS.U16 [R105+0xa], R3 ;  /* 0x00000a0369007388 */ /* 0x0005e20000000400 */
[----:B------:R-:W-:Y:S02]  /*6c70*/  SHF.R.S32.HI R46, RZ, 0x1f, R118 ;  /* 0x0000001fff2e7819 */ /* 0x000fe40000011476 */
[----:B0-----:R-:W-:Y:S01]  /*6c80*/  PRMT R0, R45, 0x7632, R0 ;  /* 0x000076322d007816 */ /* 0x001fe20000000000 */
[----:B------:R-:W-:Y:S01]  /*6c90*/  STS.U16 [R105], R51 ;  /* 0x0000003369007388 */ /* 0x000fe20000000400 */
[----:B------:R-:W-:-:S02]  /*6ca0*/  LOP3.LUT R8, R118, 0x20, RZ, 0xfc, !PT ;  /* 0x0000002076087812 */ /* 0x000fc400078efcff */
[----:B-1----:R-:W-:Y:S01]  /*6cb0*/  PRMT R2, R41, 0x7632, R2 ;  /* 0x0000763229027816 */ /* 0x002fe20000000002 */
[----:B------:R-:W-:Y:S01]  /*6cc0*/  STS.U16 [R105+0x4], R49 ;  /* 0x0000043169007388 */ /* 0x000fe20000000400 */
[----:B------:R-:W-:Y:S02]  /*6cd0*/  LOP3.LUT R9, R118, 0x40, RZ, 0xfc, !PT ;  /* 0x0000004076097812 */ /* 0x000fe400078efcff */
[----:B--2---:R-:W-:Y:S01]  /*6ce0*/  PRMT R3, R39, 0x7632, R3 ;  /* 0x0000763227037816 */ /* 0x004fe20000000003 */
[----:B------:R-:W-:Y:S04]  /*6cf0*/  STS.U16 [R105+0x8], R47 ;  /* 0x0000082f69007388 */ /* 0x000fe80000000400 */
[----:B------:R-:W-:Y:S04]  /*6d00*/  STS.U16 [R105+0xc], R45 ;  /* 0x00000c2d69007388 */ /* 0x000fe80000000400 */
[----:B------:R0:W-:Y:S04]  /*6d10*/  STS.U16 [R105+0xe], R0 ;  /* 0x00000e0069007388 */ /* 0x0001e80000000400 */
[----:B------:R-:W-:Y:S04]  /*6d20*/  STS.U16 [R105+0x10], R43 ;  /* 0x0000102b69007388 */ /* 0x000fe80000000400 */
[----:B------:R1:W-:Y:S01]  /*6d30*/  STS.U16 [R105+0x12], R4 ;  /* 0x0000120469007388 */ /* 0x0003e20000000400 */
[----:B0-----:R-:W-:-:S03]  /*6d40*/  IMAD R0, R135, -0x400, R152 ;  /* 0xfffffc0087007824 */ /* 0x001fc600078e0298 */
[----:B------:R-:W-:Y:S04]  /*6d50*/  STS.U16 [R105+0x14], R41 ;  /* 0x0000142969007388 */ /* 0x000fe80000000400 */
[----:B------:R-:W-:Y:S01]  /*6d60*/  STS.U16 [R105+0x16], R2 ;  /* 0x0000160269007388 */ /* 0x000fe20000000400 */
[----:B-1----:R-:W-:-:S03]  /*6d70*/  LEA R4, P5, R118, c[0x0][0x330], 0x1 ;  /* 0x0000cc0076047a11 */ /* 0x002fc600078a08ff */
[----:B------:R-:W-:Y:S04]  /*6d80*/  STS.U16 [R105+0x18], R39 ;  /* 0x0000182769007388 */ /* 0x000fe80000000400 */
[----:B------:R-:W-:Y:S04]  /*6d90*/  STS.U16 [R105+0x1a], R3 ;  /* 0x00001a0369007388 */ /* 0x000fe80000000400 */
[----:B------:R0:W-:Y:S04]  /*6da0*/  STS.U16 [R105+0x1c], R5 ;  /* 0x00001c0569007388 */ /* 0x0001e80000000400 */
[----:B------:R1:W-:Y:S01]  /*6db0*/  STS.U16 [R105+0x1e], R6 ;  /* 0x00001e0669007388 */ /* 0x0003e20000000400 */
[----:B------:R-:W-:-:S06]  /*6dc0*/  NOP ;  /* 0x0000000000007918 */ /* 0x000fcc0000000000 */
[----:B------:R-:W-:Y:S01]  /*6dd0*/  LDS.U16 R15, [R129] ;  /* 0x00000000810f7984 */ /* 0x000fe20000000400 */
[----:B0-----:R-:W-:Y:S02]  /*6de0*/  IMAD R5, R153, c[0x0][0x2d8], RZ ;  /* 0x0000b60099057a24 */ /* 0x001fe400078e02ff */
[C---:B------:R-:W-:Y:S01]  /*6df0*/  IMAD.WIDE.U32 R2, R154.reuse, c[0x0][0x2d8], RZ ;  /* 0x0000b6009a027a25 */ /* 0x040fe200078e00ff */
[----:B------:R-:W-:Y:S01]  /*6e00*/  LDS.U16 R17, [R128+0x40] ;  /* 0x0000400080117984 */ /* 0x000fe20000000400 */
[----:B-1----:R-:W-:Y:S02]  /*6e10*/  SHF.R.S32.HI R6, RZ, 0x1f, R0 ;  /* 0x0000001fff067819 */ /* 0x002fe40000011400 */
[----:B------:R-:W-:Y:S01]  /*6e20*/  IMAD R13, R154, c[0x0][0x2dc], R5 ;  /* 0x0000b7009a0d7a24 */ /* 0x000fe200078e0205 */
[----:B------:R-:W-:Y:S01]  /*6e30*/  LDS.U16 R19, [R127+0x80] ;  /* 0x000080007f137984 */ /* 0x000fe20000000400 */
[----:B------:R-:W-:Y:S02]  /*6e40*/  IMAD R5, R157, c[0x0][0x2e0], RZ ;  /* 0x0000b8009d057a24 */ /* 0x000fe400078e02ff */
[----:B------:R-:W-:Y:S01]  /*6e50*/  IMAD.IADD R3, R3, 0x1, R13 ;  /* 0x0000000103037824 */ /* 0x000fe200078e020d */
[----:B------:R-:W-:Y:S01]  /*6e60*/  LDS.U16 R37, [R126+0xc0] ;  /* 0x0000c0007e257984 */ /* 0x000fe20000000400 */
[----:B------:R-:W-:-:S02]  /*6e70*/  IMAD R7, R158, c[0x0][0x2e4], R5 ;  /* 0x0000b9009e077a24 */ /* 0x000fc400078e0205 */
[----:B------:R-:W-:Y:S01]  /*6e80*/  IMAD.WIDE.U32 R2, R158, c[0x0][0x2e0], R2 ;  /* 0x0000b8009e027a25 */ /* 0x000fe200078e0002 */
[----:B------:R-:W-:Y:S04]  /*6e90*/  LDS.U16 R39, [R117+0x100] ;  /* 0x0001000075277984 */ /* 0x000fe80000000400 */
[----:B------:R-:W-:Y:S01]  /*6ea0*/  LDS.U16 R41, [R116+0x140] ;  /* 0x0001400074297984 */ /* 0x000fe20000000400 */
[----:B------:R-:W-:-:S03]  /*6eb0*/  IADD3 R5, P1, R0, R2, RZ ;  /* 0x0000000200057210 */ /* 0x000fc60007f3e0ff */
[----:B------:R-:W-:Y:S01]  /*6ec0*/  LDS.U16 R43, [R115+0x180] ;  /* 0x00018000732b7984 */ /* 0x000fe20000000400 */
[----:B------:R-:W-:Y:S02]  /*6ed0*/  IADD3.X R10, R6, R7, R3, P1, !PT ;  /* 0x00000007060a7210 */ /* 0x000fe40000ffe403 */
[C---:B------:R-:W-:Y:S01]  /*6ee0*/  LEA.HI.X R3, R118.reuse, c[0x0][0x334], R46, 0x1, P5 ;  /* 0x0000cd0076037a11 */ /* 0x040fe200028f0c2e */
[----:B------:R-:W-:Y:S01]  /*6ef0*/  LDS.U16 R45, [R114+0x1c0] ;  /* 0x0001c000722d7984 */ /* 0x000fe20000000400 */
[C---:B------:R-:W-:Y:S02]  /*6f00*/  LEA R4, P6, R5.reuse, R4, 0x1 ;  /* 0x0000000405047211 */ /* 0x040fe400078c08ff */
[C---:B------:R-:W-:Y:S01]  /*6f10*/  LOP3.LUT R7, R118.reuse, 0x60, RZ, 0xfc, !PT ;  /* 0x0000006076077812 */ /* 0x040fe200078efcff */
[----:B------:R-:W-:Y:S01]  /*6f20*/  LDS.U16 R47, [R113+0x200] ;  /* 0x00020000712f7984 */ /* 0x000fe20000000400 */
[----:B------:R-:W-:Y:S02]  /*6f30*/  IADD3 R2, P5, R118, R133, RZ ;  /* 0x0000008576027210 */ /* 0x000fe40007fbe0ff */
[----:B------:R-:W-:Y:S01]  /*6f40*/  LEA.HI.X R5, R5, R3, R10, 0x1, P6 ;  /* 0x0000000305057211 */ /* 0x000fe200030f0c0a */
[----:B------:R-:W-:Y:S01]  /*6f50*/  LDS.U16 R49, [R112+0x240] ;  /* 0x0002400070317984 */ /* 0x000fe20000000400 */
[----:B------:R-:W-:-:S03]  /*6f60*/  LEA.HI.X.SX32 R3, R133, R46, 0x1, P5 ;  /* 0x0000002e85037211 */ /* 0x000fc600028f0eff */
        /* <DEDUP_REMOVED lines=23> */
.L_x_3346:
[----:B------:R-:W-:Y:S05]  /*70e0*/  BSYNC B0 ;  /* 0x0000000000007941 */ /* 0x000fea0003800000 */
.L_x_3345:
[C---:B------:R-:W-:Y:S01]  /*70f0*/  LOP3.LUT R63, R118.reuse, 0x80, RZ, 0xfc, !PT ;  /* 0x00000080763f7812 */ /* 0x040fe200078efcff */
[----:B------:R1:W-:Y:S01]  /*7100*/  @!P3 STG.E.U16 [R4.64+-0x7c0], R17 ;  /* 0xfff840110400b986 */ /* 0x0003e2000c101504 */
[C---:B------:R-:W-:Y:S01]  /*7110*/  LOP3.LUT R65, R118.reuse, 0xa0, RZ, 0xfc, !PT ;  /* 0x000000a076417812 */ /* 0x040fe200078efcff */
        /* <DEDUP_REMOVED lines=49> */
[----:B-1----:R-:W-:Y:S01]  /*7430*/  IADD3 R17, R251, 0x6, RZ ;  /* 0x00000006fb117810 */ /* 0x002fe20007ffe0ff */
        /* <DEDUP_REMOVED lines=8> */
[----:B------:R-:W-:Y:S01]  /*74c0*/  LEA.HI.SX32 R16, R16, R251, 0x1b ;  /* 0x000000fb10107211 */ /* 0x000fe200078fdaff */
[----:B0-----:R-:W-:Y:S01]  /*74d0*/  FADD.FTZ R5, R10, R25 ;  /* 0x000000190a057221 */ /* 0x001fe20000010000 */
[----:B------:R-:W-:Y:S01]  /*74e0*/  IADD3 R18, R251, 0x7, RZ ;  /* 0x00000007fb127810 */ /* 0x000fe20007ffe0ff */
[----:B------:R-:W-:Y:S01]  /*74f0*/  IMAD.SHL.U32 R15, R15, 0x2, RZ ;  /* 0x000000020f0f7824 */ /* 0x000fe200078e00ff */
[----:B------:R-:W-:Y:S01]  /*7500*/  PRMT R11, R21, 0x7632, R11 ;  /* 0x00007632150b7816 */ /* 0x000fe2000000000b */
[----:B------:R-:W-:Y:S01]  /*7510*/  IMAD.SHL.U32 R16, R16, 0x2, RZ ;  /* 0x0000000210107824 */ /* 0x000fe200078e00ff */
[----:B------:R-:W-:Y:S01]  /*7520*/  F2FP.BF16.PACK_AB R25, R26, R25 ;  /* 0x000000191a19723e */ /* 0x000fe200000010ff */
[----:B------:R-:W-:Y:S01]  /*7530*/  FADD.FTZ R26, R5, R26 ;  /* 0x0000001a051a7221 */ /* 0x000fe20000010000 */
[----:B------:R-:W-:-:S02]  /*7540*/  IADD3 R19, R251, 0x8, RZ ;  /* 0x00000008fb137810 */ /* 0x000fc40007ffe0ff */
[-C--:B------:R-:W-:Y:S02]  /*7550*/  LEA.HI.SX32 R17, R17, R251.reuse, 0x1b ;  /* 0x000000fb11117211 */ /* 0x080fe400078fdaff */
[----:B------:R-:W-:Y:S02]  /*7560*/  SHF.L.U32 R13, R13, 0x1, RZ ;  /* 0x000000010d0d7819 */ /* 0x000fe400000006ff */
[----:B------:R-:W-:Y:S02]  /*7570*/  IADD3 R20, R251, 0x9, RZ ;  /* 0x00000009fb147810 */ /* 0x000fe40007ffe0ff */
[----:B------:R-:W-:Y:S01]  /*7580*/  PRMT R22, R23, 0x7632, R22 ;  /* 0x0000763217167816 */ /* 0x000fe20000000016 */
[----:B------:R-:W-:Y:S01]  /*7590*/  STS.U16 [R105], R21 ;  /* 0x0000001569007388 */ /* 0x000fe20000000400 */
[C---:B------:R-:W-:Y:S02]  /*75a0*/  IADD3 R37, R251.reuse, 0xa, RZ ;  /* 0x0000000afb257810 */ /* 0x040fe40007ffe0ff */
[----:B------:R-:W-:Y:S01]  /*75b0*/  IADD3 R38, R251, 0xb, RZ ;  /* 0x0000000bfb267810 */ /* 0x000fe20007ffe0ff */
[----:B------:R0:W-:Y:S01]  /*75c0*/  STS.U16 [R12+0x2], R11 ;  /* 0x0000020b0c007388 */ /* 0x0001e20000000400 */
[----:B------:R-:W-:-:S02]  /*75d0*/  LEA.HI.SX32 R18, R18, R251, 0x1b ;  /* 0x000000fb12127211 */ /* 0x000fc400078fdaff */
[----:B------:R-:W-:Y:S01]  /*75e0*/  PRMT R24, R25, 0x7632, R24 ;  /* 0x0000763219187816 */ /* 0x000fe20000000018 */
[----:B------:R1:W-:Y:S01]  /*75f0*/  STS.U16 [R13+0x4], R23 ;  /* 0x000004170d007388 */ /* 0x0003e20000000400 */
[----:B------:R-:W-:Y:S01]  /*7600*/  IADD3 R39, R251, 0xc, RZ ;  /* 0x0000000cfb277810 */ /* 0x000fe20007ffe0ff */
[----:B------:R-:W-:Y:S01]  /*7610*/  IMAD.SHL.U32 R18, R18, 0x2, RZ ;  /* 0x0000000212127824 */ /* 0x000fe200078e00ff */
[----:B------:R-:W-:Y:S01]  /*7620*/  LEA.HI.SX32 R19, R19, R251, 0x1b ;  /* 0x000000fb13137211 */ /* 0x000fe200078fdaff */
[----:B------:R-:W-:Y:S01]  /*7630*/  STS.U16 [R14+0x6], R22 ;  /* 0x000006160e007388 */ /* 0x000fe20000000400 */
[----:B------:R-:W-:Y:S01]  /*7640*/  F2FP.BF16.PACK_AB R4, R28, R27 ;  /* 0x0000001b1c04723e */ /* 0x000fe200000010ff */
[----:B------:R-:W-:Y:S01]  /*7650*/  FADD.FTZ R27, R26, R27 ;  /* 0x0000001b1a1b7221 */ /* 0x000fe20000010000 */
[----:B------:R-:W-:Y:S01]  /*7660*/  SHF.L.U32 R17, R17, 0x1, RZ ;  /* 0x0000000111117819 */ /* 0x000fe200000006ff */
[----:B------:R-:W-:Y:S01]  /*7670*/  STS.U16 [R15+0x8], R25 ;  /* 0x000008190f007388 */ /* 0x000fe20000000400 */
[----:B------:R-:W-:Y:S01]  /*7680*/  IADD3 R40, R251, 0xd, RZ ;  /* 0x0000000dfb287810 */ /* 0x000fe20007ffe0ff */
[----:B------:R-:W-:Y:S01]  /*7690*/  IMAD.SHL.U32 R19, R19, 0x2, RZ ;  /* 0x0000000213137824 */ /* 0x000fe200078e00ff */
[----:B------:R-:W-:Y:S01]  /*76a0*/  LEA.HI.SX32 R20, R20, R251, 0x1b ;  /* 0x000000fb14147211 */ /* 0x000fe200078fdaff */
[----:B------:R-:W-:Y:S01]  /*76b0*/  STS.U16 [R16+0xa], R24 ;  /* 0x00000a1810007388 */ /* 0x000fe20000000400 */
[----:B------:R-:W-:Y:S01]  /*76c0*/  F2FP.BF16.PACK_AB R10, R30, R29 ;  /* 0x0000001d1e0a723e */ /* 0x000fe200000010ff */
[----:B------:R-:W-:Y:S01]  /*76d0*/  FADD.FTZ R28, R27, R28 ;  /* 0x0000001c1b1c7221 */ /* 0x000fe20000010000 */
[C---:B------:R-:W-:Y:S01]  /*76e0*/  IADD3 R41, R251.reuse, 0xe, RZ ;  /* 0x0000000efb297810 */ /* 0x040fe20007ffe0ff */
[----:B------:R2:W-:Y:S01]  /*76f0*/  STS.U16 [R17+0xc], R4 ;  /* 0x00000c0411007388 */ /* 0x0005e20000000400 */
[----:B------:R-:W-:Y:S01]  /*7700*/  IADD3 R42, R251, 0xf, RZ ;  /* 0x0000000ffb2a7810 */ /* 0x000fe20007ffe0ff */
[----:B------:R-:W-:Y:S01]  /*7710*/  IMAD.SHL.U32 R20, R20, 0x2, RZ ;  /* 0x0000000214147824 */ /* 0x000fe200078e00ff */
[-C--:B------:R-:W-:Y:S01]  /*7720*/  LEA.HI.SX32 R37, R37, R251.reuse, 0x1b ;  /* 0x000000fb25257211 */ /* 0x080fe200078fdaff */
[----:B------:R-:W-:Y:S01]  /*7730*/  FADD.FTZ R29, R28, R29 ;  /* 0x0000001d1c1d7221 */ /* 0x000fe20000010000 */
[----:B------:R-:W-:-:S02]  /*7740*/  LEA.HI.SX32 R38, R38, R251, 0x1b ;  /* 0x000000fb26267211 */ /* 0x000fc400078fdaff */
[----:B------:R-:W-:Y:S01]  /*7750*/  LEA.HI.SX32 R39, R39, R251, 0x1b ;  /* 0x000000fb27277211 */ /* 0x000fe200078fdaff */
[----:B------:R-:W-:Y:S01]  /*7760*/  FADD.FTZ R30, R29, R30 ;  /* 0x0000001e1d1e7221 */ /* 0x000fe20000010000 */
[----:B0-----:R-:W-:Y:S01]  /*7770*/  F2FP.BF16.PACK_AB R11, R32, R31 ;  /* 0x0000001f200b723e */ /* 0x001fe200000010ff */
[----:B------:R-:W-:Y:S01]  /*7780*/  IMAD.SHL.U32 R38, R38, 0x2, RZ ;  /* 0x0000000226267824 */ /* 0x000fe200078e00ff */
[----:B------:R-:W-:Y:S01]  /*7790*/  PRMT R12, R4, 0x7632, R12 ;  /* 0x00007632040c7816 */ /* 0x000fe2000000000c */
[----:B------:R-:W-:Y:S01]  /*77a0*/  IMAD.SHL.U32 R39, R39, 0x2, RZ ;  /* 0x0000000227277824 */ /* 0x000fe200078e00ff */
[----:B------:R-:W-:Y:S01]  /*77b0*/  LEA.HI.SX32 R40, R40, R251, 0x1b ;  /* 0x000000fb28287211 */ /* 0x000fe200078fdaff */
[----:B------:R-:W-:Y:S01]  /*77c0*/  FADD.FTZ R31, R30, R31 ;  /* 0x0000001f1e1f7221 */ /* 0x000fe20000010000 */
[C---:B-1----:R-:W-:Y:S01]  /*77d0*/  PRMT R13, R10.reuse, 0x7610, R13 ;  /* 0x000076100a0d7816 */ /* 0x042fe2000000000d */
[----:B------:R-:W-:Y:S01]  /*77e0*/  STS.U16 [R18+0xe], R12 ;  /* 0x00000e0c12007388 */ /* 0x000fe20000000400 */
[----:B------:R-:W-:Y:S01]  /*77f0*/  PRMT R21, R10, 0x7632, R21 ;  /* 0x000076320a157816 */ /* 0x000fe20000000015 */
[----:B------:R-:W-:Y:S01]  /*7800*/  IMAD.SHL.U32 R40, R40, 0x2, RZ ;  /* 0x0000000228287824 */ /* 0x000fe200078e00ff */
[----:B--2---:R-:W-:Y:S01]  /*7810*/  F2FP.BF16.PACK_AB R4, R34, R33 ;  /* 0x000000212204723e */ /* 0x004fe200000010ff */
[----:B------:R-:W-:Y:S01]  /*7820*/  STS.U16 [R19+0x10], R13 ;  /* 0x0000100d13007388 */ /* 0x000fe20000000400 */
[-C--:B------:R-:W-:Y:S01]  /*7830*/  LEA.HI.SX32 R41, R41, R251.reuse, 0x1b ;  /* 0x000000fb29297211 */ /* 0x080fe200078fdaff */
[----:B------:R-:W-:Y:S01]  /*7840*/  FADD.FTZ R32, R31, R32 ;  /* 0x000000201f207221 */ /* 0x000fe20000010000 */
[----:B------:R-:W-:Y:S01]  /*7850*/  LEA.HI.SX32 R42, R42, R251, 0x1b ;  /* 0x000000fb2a2a7211 */ /* 0x000fe200078fdaff */
[----:B------:R-:W-:Y:S01]  /*7860*/  STS.U16 [R20+0x12], R21 ;  /* 0x0000121514007388 */ /* 0x000fe20000000400 */
[----:B------:R-:W-:Y:S01]  /*7870*/  SHF.L.U32 R37, R37, 0x1, RZ ;  /* 0x0000000125257819 */ /* 0x000fe200000006ff */
[----:B------:R-:W-:Y:S01]  /*7880*/  FADD.FTZ R33, R32, R33 ;  /* 0x0000002120217221 */ /* 0x000fe20000010000 */
[----:B------:R-:W-:Y:S01]  /*7890*/  F2FP.BF16.PACK_AB R10, R36, R35 ;  /* 0x00000023240a723e */ /* 0x000fe200000010ff */
        /* <DEDUP_REMOVED lines=9> */
[----:B------:R1:W-:Y:S01]  /*7930*/  STS.U16 [R39+0x18], R4 ;  /* 0x0000180427007388 */ /* 0x0003e20000000400 */
[----:B0-----:R-:W-:-:S03]  /*7940*/  IMAD R11, R153, c[0x0][0x2f8], RZ ;  /* 0x0000be00990b7a24 */ /* 0x001fc600078e02ff */
[----:B------:R-:W-:Y:S01]  /*7950*/  STS.U16 [R40+0x1a], R16 ;  /* 0x00001a1028007388 */ /* 0x000fe20000000400 */
[----:B------:R-:W-:Y:S02]  /*7960*/  FADD.FTZ R150, R35, R36 ;  /* 0x0000002423967221 */ /* 0x000fe40000010000 */
[C---:B------:R-:W-:Y:S01]  /*7970*/  IMAD R11, R154.reuse, c[0x0][0x2fc], R11 ;  /* 0x0000bf009a0b7a24 */ /* 0x040fe200078e020b */
[----:B------:R-:W-:Y:S01]  /*7980*/  STS.U16 [R41+0x1c], R10 ;  /* 0x00001c0a29007388 */ /* 0x000fe20000000400 */
[----:B-1----:R-:W-:-:S03]  /*7990*/  IMAD.WIDE.U32 R4, R154, c[0x0][0x2f8], RZ ;  /* 0x0000be009a047a25 */ /* 0x002fc600078e00ff */
[----:B------:R-:W-:Y:S01]  /*79a0*/  STS.U16 [R42+0x1e], R22 ;  /* 0x00001e162a007388 */ /* 0x000fe20000000400 */
[----:B------:R-:W-:-:S06]  /*79b0*/  NOP ;  /* 0x0000000000007918 */ /* 0x000fcc0000000000 */
[----:B------:R-:W-:Y:S01]  /*79c0*/  LDS.U16 R129, [R129] ;  /* 0x0000000081817984 */ /* 0x000fe20000000400 */
        /* <DEDUP_REMOVED lines=32> */
.L_x_3348:
[----:B------:R-:W-:Y:S05]  /*7bd0*/  BSYNC B0 ;  /* 0x0000000000007941 */ /* 0x000fea0003800000 */
.L_x_3347:
[----:B------:R-:W-:Y:S01]  /*7be0*/  IMAD.MOV.U32 R2, RZ, RZ, R4 ;  /* 0x000000ffff027224 */ /* 0x000fe200078e0004 */
[----:B------:R-:W-:Y:S01]  /*7bf0*/  LEA R4, P1, R118, c[0x0][0x340], 0x1 ;  /* 0x0000d00076047a11 */ /* 0x000fe200078208ff */
[----:B------:R-:W-:Y:S01]  /*7c00*/  IMAD.MOV.U32 R3, RZ, RZ, R29 ;  /* 0x000000ffff037224 */ /* 0x000fe200078e001d */
[-C--:B------:R-:W-:Y:S01]  /*7c10*/  ISETP.GE.AND P6, PT, R63, R12.reuse, PT ;  /* 0x0000000c3f00720c */ /* 0x080fe20003fc6270 */
[----:B------:R-:W-:Y:S01]  /*7c20*/  IMAD R5, R157, c[0x0][0x300], RZ ;  /* 0x0000c0009d057a24 */ /* 0x000fe200078e02ff */
[-C--:B------:R-:W-:Y:S01]  /*7c30*/  ISETP.GE.AND P3, PT, R8, R12.reuse, PT ;  /* 0x0000000c0800720c */ /* 0x080fe20003f66270 */
[C---:B------:R-:W-:Y:S01]  /*7c40*/  IMAD.WIDE.U32 R2, R158.reuse, c[0x0][0x300], R2 ;  /* 0x0000c0009e027a25 */ /* 0x040fe200078e0002 */
[-C--:B------:R-:W-:Y:S02]  /*7c50*/  ISETP.GE.AND P4, PT, R9, R12.reuse, PT ;  /* 0x0000000c0900720c */ /* 0x080fe40003f86270 */
[----:B------:R-:W-:Y:S01]  /*7c60*/  ISETP.GE.AND P5, PT, R7, R12, PT ;  /* 0x0000000c0700720c */ /* 0x000fe20003fa6270 */
[----:B0-----:R-:W-:Y:S01]  /*7c70*/  IMAD R11, R158, c[0x0][0x304], R5 ;  /* 0x0000c1009e0b7a24 */ /* 0x001fe200078e0205 */
        /* <DEDUP_REMOVED lines=38> */
[----:B------:R-:W-:Y:S01]  /*7ee0*/  IADD3.X R138, R138, -0x1, RZ, P1, !PT ;  /* 0xffffffff8a8a7810 */ /* 0x000fe20000ffe4ff */
[----:B------:R0:W-:Y:S01]  /*7ef0*/  @!P3 STG.E.U16 [R2.64+0x380], R37 ;  /* 0x000380250200b986 */ /* 0x0001e2000c101504 */
[----:B------:R-:W-:-:S02]  /*7f00*/  IADD3 R144, P3, R144, -0x800, RZ ;  /* 0xfffff80090907810 */ /* 0x000fc40007f7e0ff */
[----:B------:R-:W-:Y:S02]  /*7f10*/  IADD3.X R136, R136, -0x1, RZ, P2, !PT ;  /* 0xffffffff88887810 */ /* 0x000fe400017fe4ff */
[----:B------:R-:W-:Y:S01]  /*7f20*/  IADD3.X R145, R145, -0x1, RZ, P3, !PT ;  /* 0xffffffff91917810 */ /* 0x000fe20001ffe4ff */
[----:B0-----:R-:W-:Y:S01]  /*7f30*/  @!P0 CALL.REL.NOINC `(.L_x_3294) ;  /* 0x0000001000008944 */ /* 0x001fe20003c00000 */
[----:B------:R-:W-:Y:S05]  /*7f40*/  BRA `(.L_x_3349) ;  /* 0xffff890000007947 */ /* 0x000fea000383ffff */
.L_x_3294:
        /* <DEDUP_REMOVED lines=29> */
.L_x_3351:
[----:B------:R-:W-:Y:S05]  /*8120*/  BSYNC B0 ;  /* 0x0000000000007941 */ /* 0x000fea0003800000 */
.L_x_3350:
        /* <DEDUP_REMOVED lines=28> */
.L_x_3353:
[----:B------:R-:W1:Y:S02]  /*82f0*/  S2R R9, SR_TID.X ;  /* 0x0000000000097919 */ /* 0x000e640000002100 */
.L_x_3354:
[----:B------:R-:W-:Y:S05]  /*8300*/  BSYNC B0 ;  /* 0x0000000000007941 */ /* 0x000fea0003800000 */
.L_x_3352:
[----:B-1----:R-:W-:-:S13]  /*8310*/  ISETP.GE.AND P0, PT, R9, c[0x0][0x16c], PT ;  /* 0x00005b0009007a0c */ /* 0x002fda0003f06270 */
[----:B------:R-:W-:Y:S05]  /*8320*/  @P0 EXIT ;  /* 0x000000000000094d */ /* 0x000fea0003800000 */
[----:B------:R-:W-:Y:S02]  /*8330*/  IMAD R157, R157, c[0x0][0x288], RZ ;  /* 0x0000a2009d9d7a24 */ /* 0x000fe400078e02ff */
[----:B------:R-:W-:-:S04]  /*8340*/  IMAD.WIDE.U32 R2, R158, c[0x0][0x288], RZ ;  /* 0x0000a2009e027a25 */ /* 0x000fc800078e00ff */
[----:B------:R-:W-:-:S05]  /*8350*/  IMAD R13, R158, c[0x0][0x28c], R157 ;  /* 0x0000a3009e0d7a24 */ /* 0x000fca00078e029d */
[----:B------:R-:W-:Y:S02]  /*8360*/  IADD3 R13, R3, R13, RZ ;  /* 0x0000000d030d7210 */ /* 0x000fe40007ffe0ff */
.L_x_3355:
[----:B0-----:R1:W2:Y:S01]  /*8370*/  LDS R11, [R9.X4+0x46c0] ;  /* 0x0046c000090b7984 */ /* 0x0012a20000004800 */
[----:B------:R-:W-:Y:S01]  /*8380*/  SHF.R.S32.HI R0, RZ, 0x1f, R9 ;  /* 0x0000001fff007819 */ /* 0x000fe20000011409 */
[----:B0-----:R-:W-:Y:S01]  /*8390*/  IMAD.MOV.U32 R4, RZ, RZ, R2 ;  /* 0x000000ffff047224 */ /* 0x001fe200078e0002 */
[----:B------:R-:W-:Y:S01]  /*83a0*/  YIELD ;  /* 0x0000000000007946 */ /* 0x000fe20003800000 */
[----:B------:R-:W-:Y:S02]  /*83b0*/  IMAD.MOV.U32 R5, RZ, RZ, R13 ;  /* 0x000000ffff057224 */ /* 0x000fe400078e000d */
[----:B------:R-:W-:Y:S02]  /*83c0*/  IMAD R0, R0, c[0x0][0x290], RZ ;  /* 0x0000a40000007a24 */ /* 0x000fe400078e02ff */
[----:B------:R-:W-:-:S04]  /*83d0*/  IMAD.WIDE.U32 R4, R9, c[0x0][0x290], R4 ;  /* 0x0000a40009047a25 */ /* 0x000fc800078e0004 */
[----:B------:R-:W-:Y:S01]  /*83e0*/  IMAD R7, R9, c[0x0][0x294], R0 ;  /* 0x0000a50009077a24 */ /* 0x000fe200078e0200 */
[----:B------:R-:W-:-:S03]  /*83f0*/  LEA R6, P0, R4, c[0x0][0x310], 0x2 ;  /* 0x0000c40004067a11 */ /* 0x000fc600078010ff */
[----:B------:R-:W-:Y:S01]  /*8400*/  IMAD.IADD R5, R5, 0x1, R7 ;  /* 0x0000000105057824 */ /* 0x000fe200078e0207 */
[----:B-1----:R-:W-:-:S04]  /*8410*/  IADD3 R9, R9, c[0x0][0x0], RZ ;  /* 0x0000000009097a10 */ /* 0x002fc80007ffe0ff */
[----:B------:R-:W-:Y:S02]  /*8420*/  LEA.HI.X R7, R4, c[0x0][0x314], R5, 0x2, P0 ;  /* 0x0000c50004077a11 */ /* 0x000fe400000f1405 */
[----:B------:R-:W-:-:S03]  /*8430*/  ISETP.GE.AND P0, PT, R9, c[0x0][0x16c], PT ;  /* 0x00005b0009007a0c */ /* 0x000fc60003f06270 */
[----:B--2---:R0:W-:Y:S10]  /*8440*/  RED.E.ADD.F32.FTZ.RN.STRONG.GPU [R6.64], R11 ;  /* 0x0000000b0600798e */ /* 0x0041f4000c10e784 */
[----:B------:R-:W-:Y:S05]  /*8450*/  @!P0 BRA `(.L_x_3355) ;  /* 0xffffff1000008947 */ /* 0x000fea000383ffff */
[----:B------:R-:W-:Y:S05]  /*8460*/  EXIT ;  /* 0x000000000000794d */ /* 0x000fea0003800000 */
.L_x_3301:
[----:B------:R-:W-:Y:S01]  /*8470*/  MOV R206, R66 ;  /* 0x0000004200ce7202 */ /* 0x000fe20000000f00 */
[----:B------:R-:W-:Y:S01]  /*8480*/  IMAD.MOV.U32 R213, RZ, RZ, 0x1 ;  /* 0x00000001ffd57424 */ /* 0x000fe200078e00ff */
[----:B------:R-:W-:Y:S01]  /*8490*/  MOV R64, 0x84d0 ;  /* 0x000084d000407802 */ /* 0x000fe20000000f00 */
[----:B------:R-:W-:-:S02]  /*84a0*/  IMAD.MOV.U32 R208, RZ, RZ, RZ ;  /* 0x000000ffffd07224 */ /* 0x000fc400078e00ff */
[----:B------:R-:W-:Y:S02]  /*84b0*/  IMAD.MOV.U32 R215, RZ, RZ, -0x1 ;  /* 0xffffffffffd77424 */ /* 0x000fe400078e00ff */
[----:B-1---5:R-:W-:Y:S05]  /*84c0*/  CALL.REL.NOINC `($__internal_134_$__cuda_sm70_shflsync_up) ;  /* 0x00000ed000007944 */ /* 0x022fea0003c00000 */
[----:B-1----:R-:W-:Y:S01]  /*84d0*/  MOV R211, R206 ;  /* 0x000000ce00d37202 */ /* 0x002fe20000000f00 */
[----:B0-----:R-:W-:Y:S05]  /*84e0*/  BRA `(.L_x_3356) ;  /* 0xffffbb7000007947 */ /* 0x001fea000383ffff */
.L_x_3302:
[----:B------:R-:W-:Y:S01]  /*84f0*/  IMAD.MOV.U32 R206, RZ, RZ, R67 ;  /* 0x000000ffffce7224 */ /* 0x000fe200078e0043 */
[----:B------:R-:W-:Y:S01]  /*8500*/  MOV R215, 0xffffffff ;  /* 0xffffffff00d77802 */ /* 0x000fe20000000f00 */
[----:B------:R-:W-:Y:S01]  /*8510*/  IMAD.MOV.U32 R213, RZ, RZ, 0x1 ;  /* 0x00000001ffd57424 */ /* 0x000fe200078e00ff */
[----:B------:R-:W-:Y:S01]  /*8520*/  MOV R64, 0x8550 ;  /* 0x0000855000407802 */ /* 0x000fe20000000f00 */
[----:B------:R-:W-:Y:S02]  /*8530*/  IMAD.MOV.U32 R208, RZ, RZ, RZ ;  /* 0x000000ffffd07224 */ /* 0x000fe400078e00ff */
[----:B012--5:R-:W-:Y:S05]  /*8540*/  CALL.REL.NOINC `($__internal_134_$__cuda_sm70_shflsync_up) ;  /* 0x00000e5000007944 */ /* 0x027fea0003c00000 */
[----:B------:R-:W-:Y:S01]  /*8550*/  FMUL.FTZ R211, R66, R211 ;  /* 0x000000d342d37220 */ /* 0x000fe20000410000 */
[----:B------:R-:W-:Y:S01]  /*8560*/  ISETP.GE.AND P0, PT, R146, 0x1, PT ;  /* 0x000000019200780c */ /* 0x000fe20003f06270 */
[C---:B-1----:R-:W-:Y:S02]  /*8570*/  FFMA.FTZ R64, R66.reuse, R206, R67 ;  /* 0x000000ce42407223 */ /* 0x042fe40000010043 */
[----:B0-----:R-:W-:Y:S01]  /*8580*/  IMAD.MOV.U32 R213, RZ, RZ, 0x2 ;  /* 0x00000002ffd57424 */ /* 0x001fe200078e00ff */
[----:B------:R-:W-:Y:S01]  /*8590*/  FSEL R211, R66, R211, !P0 ;  /* 0x000000d342d37208 */ /* 0x000fe20004000000 */
[----:B------:R-:W-:Y:S01]  /*85a0*/  IMAD.MOV.U32 R208, RZ, RZ, RZ ;  /* 0x000000ffffd07224 */ /* 0x000fe200078e00ff */
[----:B------:R-:W-:Y:S01]  /*85b0*/  FSEL R67, R67, R64, !P0 ;  /* 0x0000004043437208 */ /* 0x000fe20004000000 */
[----:B------:R-:W-:Y:S01]  /*85c0*/  IMAD.MOV.U32 R215, RZ, RZ, -0x1 ;  /* 0xffffffffffd77424 */ /* 0x000fe200078e00ff */
[----:B------:R-:W-:-:S02]  /*85d0*/  MOV R206, R211 ;  /* 0x000000d300ce7202 */ /* 0x000fc40000000f00 */
[----:B------:R-:W-:Y:S02]  /*85e0*/  MOV R64, 0x8600 ;  /* 0x0000860000407802 */ /* 0x000fe40000000f00 */
[----:B------:R-:W-:Y:S05]  /*85f0*/  CALL.REL.NOINC `($__internal_134_$__cuda_sm70_shflsync_up) ;  /* 0x00000da000007944 */ /* 0x000fea0003c00000 */
[----:B0-----:R-:W-:Y:S01]  /*8600*/  HFMA2.MMA R208, -RZ, RZ, 0, 0 ;  /* 0x00000000ffd07435 */ /* 0x001fe200000001ff */
[----:B-1----:R-:W-:Y:S01]  /*8610*/  IMAD.MOV.U32 R66, RZ, RZ, R206 ;  /* 0x000000ffff427224 */ /* 0x002fe200078e00ce */
[----:B------:R-:W-:Y:S01]  /*8620*/  MOV R64, 0x8670 ;  /* 0x0000867000407802 */ /* 0x000fe20000000f00 */
[----:B------:R-:W-:Y:S02]  /*8630*/  IMAD.MOV.U32 R206, RZ, RZ, R67 ;  /* 0x000000ffffce7224 */ /* 0x000fe400078e0043 */
[----:B------:R-:W-:Y:S02]  /*8640*/  IMAD.MOV.U32 R213, RZ, RZ, 0x2 ;  /* 0x00000002ffd57424 */ /* 0x000fe400078e00ff */
[----:B------:R-:W-:Y:S02]  /*8650*/  IMAD.MOV.U32 R215, RZ, RZ, -0x1 ;  /* 0xffffffffffd77424 */ /* 0x000fe400078e00ff */
[----:B------:R-:W-:Y:S05]  /*8660*/  CALL.REL.NOINC `($__internal_134_$__cuda_sm70_shflsync_up) ;  /* 0x00000d3000007944 */ /* 0x000fea0003c00000 */
        /* <DEDUP_REMOVED lines=8> */
[----:B------:R-:W-:Y:S05]  /*86f0*/  CALL.REL.NOINC `($__internal_134_$__cuda_sm70_shflsync_up) ;  /* 0x00000ca000007944 */ /* 0x000fea0003c00000 */
[----:B0-----:R-:W-:Y:S01]  /*8700*/  HFMA2.MMA R213, -RZ, RZ, 0, 2.384185791015625e-07 ;  /* 0x00000004ffd57435 */ /* 0x001fe200000001ff */
[----:B-1----:R-:W-:Y:S01]  /*8710*/  IMAD.MOV.U32 R66, RZ, RZ, R206 ;  /* 0x000000ffff427224 */ /* 0x002fe200078e00ce */
[----:B------:R-:W-:Y:S01]  /*8720*/  MOV R64, 0x8770 ;  /* 0x0000877000407802 */ /* 0x000fe20000000f00 */
[----:B------:R-:W-:Y:S02]  /*8730*/  IMAD.MOV.U32 R206, RZ, RZ, R67 ;  /* 0x000000ffffce7224 */ /* 0x000fe400078e0043 */
[----:B------:R-:W-:Y:S02]  /*8740*/  IMAD.MOV.U32 R208, RZ, RZ, RZ ;  /* 0x000000ffffd07224 */ /* 0x000fe400078e00ff */
[----:B------:R-:W-:Y:S02]  /*8750*/  IMAD.MOV.U32 R215, RZ, RZ, -0x1 ;  /* 0xffffffffffd77424 */ /* 0x000fe400078e00ff */
[----:B------:R-:W-:Y:S05]  /*8760*/  CALL.REL.NOINC `($__internal_134_$__cuda_sm70_shflsync_up) ;  /* 0x00000c3000007944 */ /* 0x000fea0003c00000 */
        /* <DEDUP_REMOVED lines=8> */
[----:B------:R-:W-:Y:S05]  /*87f0*/  CALL.REL.NOINC `($__internal_134_$__cuda_sm70_shflsync_up) ;  /* 0x00000ba000007944 */ /* 0x000fea0003c00000 */
[----:B-1----:R-:W-:Y:S01]  /*8800*/  IMAD.MOV.U32 R66, RZ, RZ, R206 ;  /* 0x000000ffff427224 */ /* 0x002fe200078e00ce */
[----:B------:R-:W-:Y:S01]  /*8810*/  MOV R206, R67 ;  /* 0x0000004300ce7202 */ /* 0x000fe20000000f00 */
[----:B0-----:R-:W-:Y:S01]  /*8820*/  IMAD.MOV.U32 R213, RZ, RZ, 0x8 ;  /* 0x00000008ffd57424 */ /* 0x001fe200078e00ff */
[----:B------:R-:W-:Y:S01]  /*8830*/  MOV R64, 0x8870 ;  /* 0x0000887000407802 */ /* 0x000fe20000000f00 */
[----:B------:R-:W-:Y:S02]  /*8840*/  IMAD.MOV.U32 R208, RZ, RZ, RZ ;  /* 0x000000ffffd07224 */ /* 0x000fe400078e00ff */
[----:B------:R-:W-:Y:S02]  /*8850*/  IMAD.MOV.U32 R215, RZ, RZ, -0x1 ;  /* 0xffffffffffd77424 */ /* 0x000fe400078e00ff */
[----:B------:R-:W-:Y:S05]  /*8860*/  CALL.REL.NOINC `($__internal_134_$__cuda_sm70_shflsync_up) ;  /* 0x00000b3000007944 */ /* 0x000fea0003c00000 */
[----:B------:R-:W-:Y:S01]  /*8870*/  ISETP.GE.AND P0, PT, R146, 0x8, PT ;  /* 0x000000089200780c */ /* 0x000fe20003f06270 */
[----:B0-----:R-:W-:Y:S01]  /*8880*/  HFMA2.MMA R213, -RZ, RZ, 0, 9.5367431640625e-07 ;  /* 0x00000010ffd57435 */ /* 0x001fe200000001ff */
[----:B------:R-:W-:Y:S01]  /*8890*/  IMAD.MOV.U32 R208, RZ, RZ, RZ ;  /* 0x000000ffffd07224 */ /* 0x000fe200078e00ff */
[----:B------:R-:W-:Y:S01]  /*88a0*/  MOV R64, 0x8920 ;  /* 0x0000892000407802 */ /* 0x000fe20000000f00 */
[----:B------:R-:W-:-:S09]  /*88b0*/  IMAD.MOV.U32 R215, RZ, RZ, -0x1 ;  /* 0xffffffffffd77424 */ /* 0x000fd200078e00ff */
[----:B-1----:R-:W-:Y:S02]  /*88c0*/  @P0 FFMA.FTZ R67, R211, R206, R67 ;  /* 0x000000ced3430223 */ /* 0x002fe40000010043 */
[----:B------:R-:W-:Y:S02]  /*88d0*/  @P0 FMUL.FTZ R211, R66, R211 ;  /* 0x000000d342d30220 */ /* 0x000fe40000410000 */
[----:B------:R-:W-:Y:S02]  /*88e0*/  IMAD.MOV.U32 R200, RZ, RZ, R67 ;  /* 0x000000ffffc87224 */ /* 0x000fe400078e0043 */
[----:B------:R-:W-:Y:S01]  /*88f0*/  IMAD.MOV.U32 R206, RZ, RZ, R211 ;  /* 0x000000ffffce7224 */ /* 0x000fe200078e00d3 */
[----:B------:R-:W-:Y:S02]  /*8900*/  MOV R202, R211 ;  /* 0x000000d300ca7202 */ /* 0x000fe40000000f00 */
[----:B------:R-:W-:Y:S05]  /*8910*/  CALL.REL.NOINC `($__internal_134_$__cuda_sm70_shflsync_up) ;  /* 0x00000a8000007944 */ /* 0x000fea0003c00000 */
[----:B0-----:R-:W-:Y:S01]  /*8920*/  HFMA2.MMA R213, -RZ, RZ, 0, 9.5367431640625e-07 ;  /* 0x00000010ffd57435 */ /* 0x001fe200000001ff */
[----:B-1----:R-:W-:Y:S01]  /*8930*/  IMAD.MOV.U32 R204, RZ, RZ, R206 ;  /* 0x000000ffffcc7224 */ /* 0x002fe200078e00ce */
[----:B------:R-:W-:Y:S01]  /*8940*/  MOV R64, 0x8990 ;  /* 0x0000899000407802 */ /* 0x000fe20000000f00 */
[----:B------:R-:W-:-:S02]  /*8950*/  IMAD.MOV.U32 R206, RZ, RZ, R67 ;  /* 0x000000ffffce7224 */ /* 0x000fc400078e0043 */
[----:B------:R-:W-:Y:S02]  /*8960*/  IMAD.MOV.U32 R208, RZ, RZ, RZ ;  /* 0x000000ffffd07224 */ /* 0x000fe400078e00ff */
[----:B------:R-:W-:Y:S02]  /*8970*/  IMAD.MOV.U32 R215, RZ, RZ, -0x1 ;  /* 0xffffffffffd77424 */ /* 0x000fe400078e00ff */
[----:B------:R-:W-:Y:S05]  /*8980*/  CALL.REL.NOINC `($__internal_134_$__cuda_sm70_shflsync_up) ;  /* 0x00000a1000007944 */ /* 0x000fea0003c00000 */
[----:B-1----:R-:W-:Y:S01]  /*8990*/  IMAD.MOV.U32 R64, RZ, RZ, R206 ;  /* 0x000000ffff407224 */ /* 0x002fe200078e00ce */
[----:B0-----:R-:W-:Y:S05]  /*89a0*/  BRA `(.L_x_3357) ;  /* 0xffffb83000007947 */ /* 0x001fea000383ffff */
.L_x_3305:
[----:B------:R-:W-:Y:S01]  /*89b0*/  MOV R206, R67 ;  /* 0x0000004300ce7202 */ /* 0x000fe20000000f00 */
[----:B0-----:R-:W-:Y:S01]  /*89c0*/  IMAD.MOV.U32 R213, RZ, RZ, 0x1 ;  /* 0x00000001ffd57424 */ /* 0x001fe200078e00ff */
[----:B------:R-:W-:Y:S01]  /*89d0*/  MOV R64, 0x8a10 ;  /* 0x00008a1000407802 */ /* 0x000fe20000000f00 */
[----:B-1----:R-:W-:Y:S02]  /*89e0*/  IMAD.MOV.U32 R208, RZ, RZ, RZ ;  /* 0x000000ffffd07224 */ /* 0x002fe400078e00ff */
[----:B------:R-:W-:Y:S02]  /*89f0*/  IMAD.MOV.U32 R215, RZ, RZ, -0x1 ;  /* 0xffffffffffd77424 */ /* 0x000fe400078e00ff */
[----:B-----5:R-:W-:Y:S05]  /*8a00*/  CALL.REL.NOINC `($__internal_134_$__cuda_sm70_shflsync_up) ;  /* 0x0000099000007944 */ /* 0x020fea0003c00000 */
[----:B-1----:R-:W-:Y:S01]  /*8a10*/  MOV R66, R206 ;  /* 0x000000ce00427202 */ /* 0x002fe20000000f00 */
[----:B------:R-:W-:Y:S01]  /*8a20*/  IMAD.MOV.U32 R206, RZ, RZ, R210 ;  /* 0x000000ffffce7224 */ /* 0x000fe200078e00d2 */
[----:B0-----:R-:W-:Y:S01]  /*8a30*/  MOV R215, 0xffffffff ;  /* 0xffffffff00d77802 */ /* 0x001fe20000000f00 */
[----:B------:R-:W-:Y:S01]  /*8a40*/  IMAD.MOV.U32 R213, RZ, RZ, 0x1 ;  /* 0x00000001ffd57424 */ /* 0x000fe200078e00ff */
[----:B------:R-:W-:Y:S01]  /*8a50*/  MOV R64, 0x8a80 ;  /* 0x00008a8000407802 */ /* 0x000fe20000000f00 */
[----:B------:R-:W-:-:S02]  /*8a60*/  IMAD.MOV.U32 R208, RZ, RZ, RZ ;  /* 0x000000ffffd07224 */ /* 0x000fc400078e00ff */
[----:B------:R-:W-:Y:S05]  /*8a70*/  CALL.REL.NOINC `($__internal_134_$__cuda_sm70_shflsync_up) ;  /* 0x0000092000007944 */ /* 0x000fea0003c00000 */
[----:B0-----:R-:W-:Y:S01]  /*8a80*/  HFMA2.MMA R208, -RZ, RZ, 0, 0 ;  /* 0x00000000ffd07435 */ /* 0x001fe200000001ff */
[----:B------:R-:W-:Y:S01]  /*8a90*/  IMAD.MOV.U32 R200, RZ, RZ, R66 ;  /* 0x000000ffffc87224 */ /* 0x000fe200078e0042 */
[----:B------:R-:W-:Y:S01]  /*8aa0*/  MOV R64, 0x8b00 ;  /* 0x00008b0000407802 */ /* 0x000fe20000000f00 */
[----:B-1----:R-:W-:-:S02]  /*8ab0*/  IMAD.MOV.U32 R202, RZ, RZ, R206 ;  /* 0x000000ffffca7224 */ /* 0x002fc400078e00ce */
[----:B------:R-:W-:Y:S02]  /*8ac0*/  IMAD.MOV.U32 R211, RZ, RZ, R130 ;  /* 0x000000ffffd37224 */ /* 0x000fe400078e0082 */
[----:B------:R-:W-:Y:S02]  /*8ad0*/  IMAD.MOV.U32 R212, RZ, RZ, 0x1f ;  /* 0x0000001fffd47424 */ /* 0x000fe400078e00ff */
[----:B------:R-:W-:Y:S02]  /*8ae0*/  IMAD.MOV.U32 R213, RZ, RZ, -0x1 ;  /* 0xffffffffffd57424 */ /* 0x000fe400078e00ff */
[----:B------:R-:W-:Y:S05]  /*8af0*/  CALL.REL.NOINC `($__internal_133_$__cuda_sm70_shflsync_idx_p) ;  /* 0x0000086000007944 */ /* 0x000fea0003c00000 */
[----:B-1----:R-:W-:Y:S01]  /*8b00*/  MOV R130, R208 ;  /* 0x000000d000827202 */ /* 0x002fe20000000f00 */
[----:B0-----:R-:W-:Y:S01]  /*8b10*/  IMAD.MOV.U32 R211, RZ, RZ, R131 ;  /* 0x000000ffffd37224 */ /* 0x001fe200078e0083 */
[----:B------:R-:W-:Y:S01]  /*8b20*/  MOV R64, 0x8b70 ;  /* 0x00008b7000407802 */ /* 0x000fe20000000f00 */
[----:B------:R-:W-:Y:S02]  /*8b30*/  IMAD.MOV.U32 R208, RZ, RZ, RZ ;  /* 0x000000ffffd07224 */ /* 0x000fe400078e00ff */
[----:B------:R-:W-:Y:S02]  /*8b40*/  IMAD.MOV.U32 R212, RZ, RZ, 0x1f ;  /* 0x0000001fffd47424 */ /* 0x000fe400078e00ff */
[----:B------:R-:W-:-:S02]  /*8b50*/  IMAD.MOV.U32 R213, RZ, RZ, -0x1 ;  /* 0xffffffffffd57424 */ /* 0x000fc400078e00ff */
[----:B------:R-:W-:Y:S05]  /*8b60*/  CALL.REL.NOINC `($__internal_133_$__cuda_sm70_shflsync_idx_p) ;  /* 0x000007f000007944 */ /* 0x000fea0003c00000 */
[----:B-1----:R-:W-:Y:S01]  /*8b70*/  MOV R65, R208 ;  /* 0x000000d000417202 */ /* 0x002fe20000000f00 */
[----:B0-----:R-:W-:Y:S05]  /*8b80*/  BRA `(.L_x_3358) ;  /* 0xffffb7d000007947 */ /* 0x001fea000383ffff */
.L_x_3308:
[----:B------:R-:W-:Y:S01]  /*8b90*/  IMAD.MOV.U32 R204, RZ, RZ, R66 ;  /* 0x000000ffffcc7224 */ /* 0x000fe200078e0042 */
[----:B------:R-:W-:Y:S01]  /*8ba0*/  MOV R213, 0xffffffff ;  /* 0xffffffff00d57802 */ /* 0x000fe20000000f00 */
[----:B------:R-:W-:Y:S01]  /*8bb0*/  IMAD.MOV.U32 R211, RZ, RZ, 0x1 ;  /* 0x00000001ffd37424 */ /* 0x000fe200078e00ff */
[----:B------:R-:W-:Y:S01]  /*8bc0*/  MOV R64, 0x8bf0 ;  /* 0x00008bf000407802 */ /* 0x000fe20000000f00 */
[----:B------:R-:W-:-:S02]  /*8bd0*/  IMAD.MOV.U32 R206, RZ, RZ, 0x1f ;  /* 0x0000001fffce7424 */ /* 0x000fc400078e00ff */
[----:B------:R-:W-:Y:S05]  /*8be0*/  CALL.REL.NOINC `($__internal_132_$__cuda_sm70_shflsync_down) ;  /* 0x0000073000007944 */ /* 0x000fea0003c00000 */
[----:B-1----:R-:W-:Y:S01]  /*8bf0*/  IMAD.MOV.U32 R209, RZ, RZ, R204 ;  /* 0x000000ffffd17224 */ /* 0x002fe200078e00cc */
[----:B0-----:R-:W-:Y:S05]  /*8c00*/  BRA `(.L_x_3359) ;  /* 0xffffbc3000007947 */ /* 0x001fea000383ffff */
.L_x_3309:
[----:B------:R-:W-:Y:S01]  /*8c10*/  HFMA2.MMA R206, -RZ, RZ, 0, 1.847743988037109375e-06 ;  /* 0x0000001fffce7435 */ /* 0x000fe200000001ff */
[----:B------:R-:W-:Y:S01]  /*8c20*/  IMAD.MOV.U32 R204, RZ, RZ, R67 ;  /* 0x000000ffffcc7224 */ /* 0x000fe200078e0043 */
[----:B------:R-:W-:Y:S01]  /*8c30*/  MOV R64, 0x8c70 ;  /* 0x00008c7000407802 */ /* 0x000fe20000000f00 */
[----:B------:R-:W-:-:S02]  /*8c40*/  IMAD.MOV.U32 R211, RZ, RZ, 0x1 ;  /* 0x00000001ffd37424 */ /* 0x000fc400078e00ff */
[----:B------:R-:W-:Y:S02]  /*8c50*/  IMAD.MOV.U32 R213, RZ, RZ, -0x1 ;  /* 0xffffffffffd57424 */ /* 0x000fe400078e00ff */
[----:B01----:R-:W-:Y:S05]  /*8c60*/  CALL.REL.NOINC `($__internal_132_$__cuda_sm70_shflsync_down) ;  /* 0x000006b000007944 */ /* 0x003fea0003c00000 */
        /* <DEDUP_REMOVED lines=9> */
[----:B------:R-:W-:Y:S05]  /*8d00*/  CALL.REL.NOINC `($__internal_132_$__cuda_sm70_shflsync_down) ;  /* 0x0000061000007944 */ /* 0x000fea0003c00000 */
[----:B0-----:R-:W-:Y:S01]  /*8d10*/  HFMA2.MMA R211, -RZ, RZ, 0, 1.1920928955078125e-07 ;  /* 0x00000002ffd37435 */ /* 0x001fe200000001ff */
[----:B-1----:R-:W-:Y:S01]  /*8d20*/  IMAD.MOV.U32 R66, RZ, RZ, R204 ;  /* 0x000000ffff427224 */ /* 0x002fe200078e00cc */
[----:B------:R-:W-:Y:S01]  /*8d30*/  MOV R64, 0x8d80 ;  /* 0x00008d8000407802 */ /* 0x000fe20000000f00 */
[----:B------:R-:W-:Y:S02]  /*8d40*/  IMAD.MOV.U32 R204, RZ, RZ, R67 ;  /* 0x000000ffffcc7224 */ /* 0x000fe400078e0043 */
[----:B------:R-:W-:Y:S02]  /*8d50*/  IMAD.MOV.U32 R206, RZ, RZ, 0x1f ;  /* 0x0000001fffce7424 */ /* 0x000fe400078e00ff */
[----:B------:R-:W-:Y:S02]  /*8d60*/  IMAD.MOV.U32 R213, RZ, RZ, -0x1 ;  /* 0xffffffffffd57424 */ /* 0x000fe400078e00ff */
[----:B------:R-:W-:Y:S05]  /*8d70*/  CALL.REL.NOINC `($__internal_132_$__cuda_sm70_shflsync_down) ;  /* 0x000005a000007944 */ /* 0x000fea0003c00000 */
[----:B-1----:R-:W-:Y:S01]  /*8d80*/  @!P3 FFMA.FTZ R67, R209, R204, R67 ;  /* 0x000000ccd143b223 */ /* 0x002fe20000010043 */
[----:B0-----:R-:W-:Y:S01]  /*8d90*/  MOV R206, 0x1f ;  /* 0x0000001f00ce7802 */ /* 0x001fe20000000f00 */
[----:B------:R-:W-:Y:S01]  /*8da0*/  @!P3 FMUL.FTZ R209, R66, R209 ;  /* 0x000000d142d1b220 */ /* 0x000fe20000410000 */
[----:B------:R-:W-:Y:S01]  /*8db0*/  MOV R64, 0x8e00 ;  /* 0x00008e0000407802 */ /* 0x000fe20000000f00 */
[----:B------:R-:W-:-:S02]  /*8dc0*/  IMAD.MOV.U32 R211, RZ, RZ, 0x4 ;  /* 0x00000004ffd37424 */ /* 0x000fc400078e00ff */
[----:B------:R-:W-:Y:S02]  /*8dd0*/  IMAD.MOV.U32 R213, RZ, RZ, -0x1 ;  /* 0xffffffffffd57424 */ /* 0x000fe400078e00ff */
[----:B------:R-:W-:Y:S02]  /*8de0*/  IMAD.MOV.U32 R204, RZ, RZ, R209 ;  /* 0x000000ffffcc7224 */ /* 0x000fe400078e00d1 */
[----:B------:R-:W-:Y:S05]  /*8df0*/  CALL.REL.NOINC `($__internal_132_$__cuda_sm70_shflsync_down) ;  /* 0x0000052000007944 */ /* 0x000fea0003c00000 */
[----:B-1----:R-:W-:Y:S01]  /*8e00*/  IMAD.MOV.U32 R66, RZ, RZ, R204 ;  /* 0x000000ffff427224 */ /* 0x002fe200078e00cc */
[----:B------:R-:W-:Y:S01]  /*8e10*/  MOV R204, R67 ;  /* 0x0000004300cc7202 */ /* 0x000fe20000000f00 */
[----:B0-----:R-:W-:Y:S01]  /*8e20*/  IMAD.MOV.U32 R211, RZ, RZ, 0x4 ;  /* 0x00000004ffd37424 */ /* 0x001fe200078e00ff */
[----:B------:R-:W-:Y:S01]  /*8e30*/  MOV R64, 0x8e70 ;  /* 0x00008e7000407802 */ /* 0x000fe20000000f00 */
[----:B------:R-:W-:Y:S02]  /*8e40*/  IMAD.MOV.U32 R206, RZ, RZ, 0x1f ;  /* 0x0000001fffce7424 */ /* 0x000fe400078e00ff */
[----:B------:R-:W-:Y:S02]  /*8e50*/  IMAD.MOV.U32 R213, RZ, RZ, -0x1 ;  /* 0xffffffffffd57424 */ /* 0x000fe400078e00ff */
[----:B------:R-:W-:Y:S05]  /*8e60*/  CALL.REL.NOINC `($__internal_132_$__cuda_sm70_shflsync_down) ;  /* 0x000004b000007944 */ /* 0x000fea0003c00000 */
[----:B-1----:R-:W-:Y:S01]  /*8e70*/  @!P2 FFMA.FTZ R67, R209, R204, R67 ;  /* 0x000000ccd143a223 */ /* 0x002fe20000010043 */
[----:B0-----:R-:W-:Y:S01]  /*8e80*/  HFMA2.MMA R211, -RZ, RZ, 0, 4.76837158203125e-07 ;  /* 0x00000008ffd37435 */ /* 0x001fe200000001ff */
[----:B------:R-:W-:Y:S01]  /*8e90*/  @!P2 FMUL.FTZ R209, R66, R209 ;  /* 0x000000d142d1a220 */ /* 0x000fe20000410000 */
[----:B------:R-:W-:Y:S01]  /*8ea0*/  MOV R64, 0x8ef0 ;  /* 0x00008ef000407802 */ /* 0x000fe20000000f00 */
[----:B------:R-:W-:-:S02]  /*8eb0*/  IMAD.MOV.U32 R206, RZ, RZ, 0x1f ;  /* 0x0000001fffce7424 */ /* 0x000fc400078e00ff */
[----:B------:R-:W-:Y:S02]  /*8ec0*/  IMAD.MOV.U32 R213, RZ, RZ, -0x1 ;  /* 0xffffffffffd57424 */ /* 0x000fe400078e00ff */
[----:B------:R-:W-:Y:S02]  /*8ed0*/  IMAD.MOV.U32 R204, RZ, RZ, R209 ;  /* 0x000000ffffcc7224 */ /* 0x000fe400078e00d1 */
[----:B------:R-:W-:Y:S05]  /*8ee0*/  CALL.REL.NOINC `($__internal_132_$__cuda_sm70_shflsync_down) ;  /* 0x0000043000007944 */ /* 0x000fea0003c00000 */
[----:B-1----:R-:W-:Y:S01]  /*8ef0*/  MOV R66, R204 ;  /* 0x000000cc00427202 */ /* 0x002fe20000000f00 */
[----:B------:R-:W-:Y:S01]  /*8f00*/  IMAD.MOV.U32 R204, RZ, RZ, R67 ;  /* 0x000000ffffcc7224 */ /* 0x000fe200078e0043 */
[----:B0-----:R-:W-:Y:S01]  /*8f10*/  MOV R213, 0xffffffff ;  /* 0xffffffff00d57802 */ /* 0x001fe20000000f00 */
[----:B------:R-:W-:Y:S01]  /*8f20*/  IMAD.MOV.U32 R211, RZ, RZ, 0x8 ;  /* 0x00000008ffd37424 */ /* 0x000fe200078e00ff */
[----:B------:R-:W-:Y:S01]  /*8f30*/  MOV R64, 0x8f60 ;  /* 0x00008f6000407802 */ /* 0x000fe20000000f00 */
[----:B------:R-:W-:Y:S02]  /*8f40*/  IMAD.MOV.U32 R206, RZ, RZ, 0x1f ;  /* 0x0000001fffce7424 */ /* 0x000fe400078e00ff */
[----:B------:R-:W-:Y:S05]  /*8f50*/  CALL.REL.NOINC `($__internal_132_$__cuda_sm70_shflsync_down) ;  /* 0x000003c000007944 */ /* 0x000fea0003c00000 */
[----:B-1----:R-:W-:Y:S01]  /*8f60*/  @!P1 FFMA.FTZ R67, R209, R204, R67 ;  /* 0x000000ccd1439223 */ /* 0x002fe20000010043 */
[----:B------:R-:W-:Y:S01]  /*8f70*/  MOV R64, 0x8fe0 ;  /* 0x00008fe000407802 */ /* 0x000fe20000000f00 */
[----:B------:R-:W-:Y:S02]  /*8f80*/  @!P1 FMUL.FTZ R209, R66, R209 ;  /* 0x000000d142d19220 */ /* 0x000fe40000410000 */
[----:B0-----:R-:W-:-:S02]  /*8f90*/  IMAD.MOV.U32 R211, RZ, RZ, 0x10 ;  /* 0x00000010ffd37424 */ /* 0x001fc400078e00ff */
[----:B------:R-:W-:Y:S01]  /*8fa0*/  IMAD.MOV.U32 R206, RZ, RZ, 0x1f ;  /* 0x0000001fffce7424 */ /* 0x000fe200078e00ff */
[----:B------:R-:W-:Y:S01]  /*8fb0*/  MOV R204, R209 ;  /* 0x000000d100cc7202 */ /* 0x000fe20000000f00 */
[----:B------:R-:W-:Y:S02]  /*8fc0*/  IMAD.MOV.U32 R213, RZ, RZ, -0x1 ;  /* 0xffffffffffd57424 */ /* 0x000fe400078e00ff */
[----:B------:R-:W-:Y:S05]  /*8fd0*/  CALL.REL.NOINC `($__internal_132_$__cuda_sm70_shflsync_down) ;  /* 0x0000034000007944 */ /* 0x000fea0003c00000 */
[----:B0-----:R-:W-:Y:S01]  /*8fe0*/  HFMA2.MMA R206, -RZ, RZ, 0, 1.847743988037109375e-06 ;  /* 0x0000001fffce7435 */ /* 0x001fe200000001ff */
        /* <DEDUP_REMOVED lines=10> */
[----:B------:R-:W-:-:S02]  /*9090*/  IMAD.MOV.U32 R208, RZ, RZ, RZ ;  /* 0x000000ffffd07224 */ /* 0x000fc400078e00ff */
[----:B------:R-:W-:Y:S02]  /*90a0*/  IMAD.MOV.U32 R212, RZ, RZ, 0x1f ;  /* 0x0000001fffd47424 */ /* 0x000fe400078e00ff */
[----:B------:R-:W-:Y:S02]  /*90b0*/  IMAD.MOV.U32 R211, RZ, RZ, R209 ;  /* 0x000000ffffd37224 */ /* 0x000fe400078e00d1 */
[----:B------:R-:W-:Y:S05]  /*90c0*/  CALL.REL.NOINC `($__internal_133_$__cuda_sm70_shflsync_idx_p) ;  /* 0x0000029000007944 */ /* 0x000fea0003c00000 */
[----:B-1----:R-:W-:Y:S01]  /*90d0*/  IMAD.MOV.U32 R66, RZ, RZ, R208 ;  /* 0x000000ffff427224 */ /* 0x002fe200078e00d0 */
[----:B------:R-:W-:Y:S01]  /*90e0*/  HFMA2.MMA R208, -RZ, RZ, 0, 0 ;  /* 0x00000000ffd07435 */ /* 0x000fe200000001ff */
[----:B0-----:R-:W-:Y:S01]  /*90f0*/  IMAD.MOV.U32 R211, RZ, RZ, R67 ;  /* 0x000000ffffd37224 */ /* 0x001fe200078e0043 */
[----:B------:R-:W-:Y:S01]  /*9100*/  MOV R64, 0x9140 ;  /* 0x0000914000407802 */ /* 0x000fe20000000f00 */
[----:B------:R-:W-:Y:S02]  /*9110*/  IMAD.MOV.U32 R212, RZ, RZ, 0x1f ;  /* 0x0000001fffd47424 */ /* 0x000fe400078e00ff */
[----:B------:R-:W-:Y:S02]  /*9120*/  IMAD.MOV.U32 R213, RZ, RZ, -0x1 ;  /* 0xffffffffffd57424 */ /* 0x000fe400078e00ff */
[----:B------:R-:W-:Y:S05]  /*9130*/  CALL.REL.NOINC `($__internal_133_$__cuda_sm70_shflsync_idx_p) ;  /* 0x0000022000007944 */ /* 0x000fea0003c00000 */
[----:B------:R-:W-:Y:S01]  /*9140*/  IMAD.MOV.U32 R200, RZ, RZ, R66 ;  /* 0x000000ffffc87224 */ /* 0x000fe200078e0042 */
[----:B-1----:R-:W-:Y:S01]  /*9150*/  MOV R202, R208 ;  /* 0x000000d000ca7202 */ /* 0x002fe20000000f00 */
[----:B------:R-:W-:Y:S01]  /*9160*/  IMAD.MOV.U32 R204, RZ, RZ, R209 ;  /* 0x000000ffffcc7224 */ /* 0x000fe200078e00d1 */
[----:B0-----:R-:W-:Y:S01]  /*9170*/  MOV R213, 0xffffffff ;  /* 0xffffffff00d57802 */ /* 0x001fe20000000f00 */
[----:B------:R-:W-:Y:S01]  /*9180*/  IMAD.MOV.U32 R211, RZ, RZ, 0x1 ;  /* 0x00000001ffd37424 */ /* 0x000fe200078e00ff */
[----:B------:R-:W-:Y:S01]  /*9190*/  MOV R64, 0x91c0 ;  /* 0x000091c000407802 */ /* 0x000fe20000000f00 */
[----:B------:R-:W-:-:S02]  /*91a0*/  IMAD.MOV.U32 R206, RZ, RZ, 0x1f ;  /* 0x0000001fffce7424 */ /* 0x000fc400078e00ff */
[----:B------:R-:W-:Y:S05]  /*91b0*/  CALL.REL.NOINC `($__internal_132_$__cuda_sm70_shflsync_down) ;  /* 0x0000016000007944 */ /* 0x000fea0003c00000 */
[----:B0-----:R-:W-:Y:S01]  /*91c0*/  HFMA2.MMA R206, -RZ, RZ, 0, 1.847743988037109375e-06 ;  /* 0x0000001fffce7435 */ /* 0x001fe200000001ff */
[----:B-1----:R-:W-:Y:S01]  /*91d0*/  IMAD.MOV.U32 R66, RZ, RZ, R204 ;  /* 0x000000ffff427224 */ /* 0x002fe200078e00cc */
[----:B------:R-:W-:Y:S01]  /*91e0*/  MOV R64, 0x9230 ;  /* 0x0000923000407802 */ /* 0x000fe20000000f00 */
[----:B------:R-:W-:-:S02]  /*91f0*/  IMAD.MOV.U32 R204, RZ, RZ, R67 ;  /* 0x000000ffffcc7224 */ /* 0x000fc400078e0043 */
[----:B------:R-:W-:Y:S02]  /*9200*/  IMAD.MOV.U32 R211, RZ, RZ, 0x1 ;  /* 0x00000001ffd37424 */ /* 0x000fe400078e00ff */
[----:B------:R-:W-:Y:S02]  /*9210*/  IMAD.MOV.U32 R213, RZ, RZ, -0x1 ;  /* 0xffffffffffd57424 */ /* 0x000fe400078e00ff */
[----:B------:R-:W-:Y:S05]  /*9220*/  CALL.REL.NOINC `($__internal_132_$__cuda_sm70_shflsync_down) ;  /* 0x000000f000007944 */ /* 0x000fea0003c00000 */
[----:B------:R-:W-:Y:S01]  /*9230*/  IMAD.MOV.U32 R209, RZ, RZ, R66 ;  /* 0x000000ffffd17224 */ /* 0x000fe200078e0042 */
[----:B------:R-:W-:Y:S01]  /*9240*/  MOV R208, RZ ;  /* 0x000000ff00d07202 */ /* 0x000fe20000000f00 */
[----:B0-----:R-:W-:Y:S01]  /*9250*/  IMAD.MOV.U32 R211, RZ, RZ, R130 ;  /* 0x000000ffffd37224 */ /* 0x001fe200078e0082 */
[----:B------:R-:W-:Y:S01]  /*9260*/  MOV R64, 0x92a0 ;  /* 0x000092a000407802 */ /* 0x000fe20000000f00 */
[----:B------:R-:W-:Y:S02]  /*9270*/  IMAD.MOV.U32 R212, RZ, RZ, 0x1f ;  /* 0x0000001fffd47424 */ /* 0x000fe400078e00ff */
[----:B------:R-:W-:Y:S02]  /*9280*/  IMAD.MOV.U32 R213, RZ, RZ, -0x1 ;  /* 0xffffffffffd57424 */ /* 0x000fe400078e00ff */
[----:B-1----:R-:W-:Y:S05]  /*9290*/  CALL.REL.NOINC `($__internal_133_$__cuda_sm70_shflsync_idx_p) ;  /* 0x000000c000007944 */ /* 0x002fea0003c00000 */
[----:B-1----:R-:W-:Y:S01]  /*92a0*/  IMAD.MOV.U32 R206, RZ, RZ, R208 ;  /* 0x000000ffffce7224 */ /* 0x002fe200078e00d0 */
[----:B0-----:R-:W-:Y:S01]  /*92b0*/  MOV R211, R131 ;  /* 0x0000008300d37202 */ /* 0x001fe20000000f00 */
[----:B------:R-:W-:Y:S01]  /*92c0*/  IMAD.MOV.U32 R208, RZ, RZ, RZ ;  /* 0x000000ffffd07224 */ /* 0x000fe200078e00ff */
[----:B------:R-:W-:Y:S01]  /*92d0*/  MOV R64, 0x9310 ;  /* 0x0000931000407802 */ /* 0x000fe20000000f00 */
[----:B------:R-:W-:-:S02]  /*92e0*/  IMAD.MOV.U32 R212, RZ, RZ, 0x1f ;  /* 0x0000001fffd47424 */ /* 0x000fc400078e00ff */
[----:B------:R-:W-:Y:S02]  /*92f0*/  IMAD.MOV.U32 R213, RZ, RZ, -0x1 ;  /* 0xffffffffffd57424 */ /* 0x000fe400078e00ff */
[----:B------:R-:W-:Y:S05]  /*9300*/  CALL.REL.NOINC `($__internal_133_$__cuda_sm70_shflsync_idx_p) ;  /* 0x0000005000007944 */ /* 0x000fea0003c00000 */
[----:B01----:R-:W-:Y:S05]  /*9310*/  BRA `(.L_x_3360) ;  /* 0xffffb6c000007947 */ /* 0x003fea000383ffff */
        .weak           $__internal_132_$__cuda_sm70_shflsync_down
        .type           $__internal_132_$__cuda_sm70_shflsync_down,@function
        .size           $__internal_132_$__cuda_sm70_shflsync_down,($__internal_133_$__cuda_sm70_shflsync_idx_p - $__internal_132_$__cuda_sm70_shflsync_down)
$__internal_132_$__cuda_sm70_shflsync_down:
[----:B------:R-:W-:Y:S01]  /*9320*/  HFMA2.MMA R65, -RZ, RZ, 0, 0 ;  /* 0x00000000ff417435 */ /* 0x000fe200000001ff */
[----:B------:R-:W-:Y:S04]  /*9330*/  WARPSYNC R213 ;  /* 0x000000d500007348 */ /* 0x000fe80003800000 */
[----:B------:R0:W1:Y:S01]  /*9340*/  SHFL.DOWN PT, R204, R204, R211, R206 ;  /* 0x080000d3cccc7389 */ /* 0x00006200000e00ce */
[----:B------:R-:W-:Y:S05]  /*9350*/  RET.REL.NODEC R64 `(_Z25selective_scan_bwd_kernelI32Selective_Scan_bwd_kernel_traitsILi64ELi16ELb0ELb1ELb1ELb0ELb0EN3c108BFloat16EfEEv12SSMParamsBwd) ;  /* 0xffff6ca040007950 */ /* 0x000fea0003c3ffff */
        .weak           $__internal_133_$__cuda_sm70_shflsync_idx_p
        .type           $__internal_133_$__cuda_sm70_shflsync_idx_p,@function
        .size           $__internal_133_$__cuda_sm70_shflsync_idx_p,($__internal_134_$__cuda_sm70_shflsync_up - $__internal_133_$__cuda_sm70_shflsync_idx_p)
$__internal_133_$__cuda_sm70_shflsync_idx_p:
[----:B------:R-:W-:Y:S01]  /*9360*/  IMAD.MOV.U32 R65, RZ, RZ, 0x0 ;  /* 0x00000000ff417424 */ /* 0x000fe200078e00ff */
[----:B------:R-:W-:Y:S04]  /*9370*/  WARPSYNC R213 ;  /* 0x000000d500007348 */ /* 0x000fe80003800000 */
[----:B------:R0:W1:Y:S01]  /*9380*/  SHFL.IDX PT, R208, R211, R208, R212 ;  /* 0x000000d0d3d07389 */ /* 0x00006200000e00d4 */
[----:B------:R-:W-:Y:S05]  /*9390*/  RET.REL.NODEC R64 `(_Z25selective_scan_bwd_kernelI32Selective_Scan_bwd_kernel_traitsILi64ELi16ELb0ELb1ELb1ELb0ELb0EN3c108BFloat16EfEEv12SSMParamsBwd) ;  /* 0xffff6c6040007950 */ /* 0x000fea0003c3ffff */
        .weak           $__internal_134_$__cuda_sm70_shflsync_up
        .type           $__internal_134_$__cuda_sm70_shflsync_up,@function
        .size           $__internal_134_$__cuda_sm70_shflsync_up,(.L_x_8946 - $__internal_134_$__cuda_sm70_shflsync_up)
$__internal_134_$__cuda_sm70_shflsync_up:
[----:B------:R-:W-:Y:S01]  /*93a0*/  IMAD.MOV.U32 R65, RZ, RZ, 0x0 ;  /* 0x00000000ff417424 */ /* 0x000fe200078e00ff */
[----:B------:R-:W-:Y:S04]  /*93b0*/  WARPSYNC R215 ;  /* 0x000000d700007348 */ /* 0x000fe80003800000 */
[----:B------:R0:W1:Y:S01]  /*93c0*/  SHFL.UP PT, R206, R206, R213, R208 ;  /* 0x040000d5cece7389 */ /* 0x00006200000e00d0 */
[----:B------:R-:W-:Y:S05]  /*93d0*/  RET.REL.NODEC R64 `(_Z25selective_scan_bwd_kernelI32Selective_Scan_bwd_kernel_traitsILi64ELi16ELb0ELb1ELb1ELb0ELb0EN3c108BFloat16EfEEv12SSMParamsBwd) ;  /* 0xffff6c2040007950 */ /* 0x000fea0003c3ffff */
.L_x_3361:
        /* <DEDUP_REMOVED lines=10> */
.L_x_8946:


//--------------------- .text._Z25selective_scan_bwd_kernelI32Selective_Scan_bwd_kernel_traitsILi64ELi16ELb0ELb1ELb1ELb0ELb1EN3c108BFloat16EfEEv12SSMParamsBwd --------------------------
	.section	.text._Z25selective_scan_bwd_kernelI32Selective_Scan_bwd_kernel_traitsILi64ELi16ELb0ELb1ELb1ELb0ELb1EN3c108BFloat16EfEEv12SSMParamsBwd,"ax",@progbits
	.sectioninfo	@"SHI_REGISTERS=254"
	.align	128
        .global         _Z25selective_scan_bwd_kernelI32Selective_Scan_bwd_kernel_traitsILi64ELi16ELb0ELb1ELb1ELb0ELb1EN3c108BFloat16EfEEv12SSMParamsBwd
        .type           _Z25selective_scan_bwd_kernelI32Selective_Scan_bwd_kernel_traitsILi64ELi16ELb0ELb1ELb1ELb0ELb1EN3c108BFloat16EfEEv12SSMParamsBwd,@function
        .size           _Z25selective_scan_bwd_kernelI32Selective_Scan_bwd_kernel_traitsILi64ELi16ELb0ELb1ELb1ELb0ELb1EN3c108BFloat16EfEEv12SSMParamsBwd,(.L_x_8949 - _Z25selective_scan_bwd_kernelI32Selective_Scan_bwd_kernel_traitsILi64ELi16ELb0ELb1ELb1ELb0ELb1EN3c108BFloat16EfEEv12SSMParamsBwd)
        .other          _Z25selective_scan_bwd_kernelI32Selective_Scan_bwd_kernel_traitsILi64ELi16ELb0ELb1ELb1ELb0ELb1EN3c108BFloat16EfEEv12SSMParamsBwd,@"STO_CUDA_ENTRY STV_DEFAULT"
_Z25selective_scan_bwd_kernelI32Selective_Scan_bwd_kernel_traitsILi64ELi16ELb0ELb1ELb1ELb0ELb1EN3c108BFloat16EfEEv12SSMParamsBwd:
.text._Z25selective_scan_bwd_kernelI32Selective_Scan_bwd_kernel_traitsILi64ELi16ELb0ELb1ELb1ELb0ELb1EN3c108BFloat16EfEEv12SSMParamsBwd:
[----:B------:R-:W-:Y:S02]  /*0000*/  IMAD.MOV.U32 R1, RZ, RZ, c[0x0][0x28] ;  /* 0x00000a00ff017624 */ /* 0x000fe400078e00ff */
[----:B------:R-:W-:Y:S01]  /*0010*/  IABS R17, c[0x0][0x178] ;  /* 0x00005e0000117a13 */ /* 0x000fe20000000000 */
[----:B------:R-:W0:Y:S01]  /*0020*/  S2R R169, SR_CTAID.Y ;  /* 0x0000000000a97919 */ /* 0x000e220000002600 */
[----:B------:R-:W-:Y:S01]  /*0030*/  ISETP.NE.U32.AND P0, PT, RZ, c[0x0][0x238], PT ;  /* 0x00008e00ff007a0c */ /* 0x000fe20003f05070 */
[----:B------:R-:W-:Y:S01]  /*0040*/  CS2R R166, SRZ ;  /* 0x0000000000a67805 */ /* 0x000fe2000001ff00 */
[----:B------:R-:W1:Y:S01]  /*0050*/  I2F.RP R0, R17 ;  /* 0x0000001100007306 */ /* 0x000e620000209400 */
[----:B------:R-:W-:Y:S01]  /*0060*/  ULDC.64 UR12, c[0x0][0x118] ;  /* 0x00004600000c7ab9 */ /* 0x000fe20000000a00 */
[----:B------:R-:W-:Y:S02]  /*0070*/  ISETP.NE.AND.EX P0, PT, RZ, c[0x0][0x23c], PT, P0 ;  /* 0x00008f00ff007a0c */ /* 0x000fe40003f05300 */
        /* <DEDUP_REMOVED lines=9> */
[C---:B------:R-:W-:Y:S01]  /*0110*/  @P1 LEA.HI.X R5, R169.reuse, c[0x0][0x254], R168, 0x2, P3 ;  /* 0x00009500a9051a11 */ /* 0x040fe200018f14a8 */
[----:B------:R0:W5:Y:S01]  /*0120*/  @P0 LDG.E R167, [R2.64] ;  /* 0x0000000c02a70981 */ /* 0x000162000c1e1900 */
[----:B-1----:R-:W-:Y:S01]  /*0130*/  IADD3 R6, R0, 0xffffffe, RZ ;  /* 0x0ffffffe00067810 */ /* 0x002fe20007ffe0ff */
[----:B------:R-:W-:Y:S01]  /*0140*/  IMAD R10, R164, c[0x0][0x1e0], RZ ;  /* 0x00007800a40a7a24 */ /* 0x000fe200078e02ff */
[----:B------:R-:W-:Y:S01]  /*0150*/  LOP3.LUT R16, R169, c[0x0][0x178], RZ, 0x3c, !PT ;  /* 0x00005e00a9107a12 */ /* 0x000fe200078e3cff */
[----:B------:R1:W5:Y:S01]  /*0160*/  @P1 LDG.E R166, [R4.64] ;  /* 0x0000000c04a61981 */ /* 0x000362000c1e1900 */
[----:B------:R2:W3:Y:S01]  /*0170*/  F2I.FTZ.U32.TRUNC.NTZ R7, R6 ;  /* 0x0000000600077305 */ /* 0x0004e2000021f000 */
[C---:B------:R-:W-:Y:S01]  /*0180*/  IMAD R13, R165.reuse, c[0x0][0x1e4], R10 ;  /* 0x00007900a50d7a24 */ /* 0x040fe200078e020a */
[----:B------:R-:W-:Y:S01]  /*0190*/  ISETP.GE.AND P1, PT, R16, RZ, PT ;  /* 0x000000ff1000720c */ /* 0x000fe20003f26270 */
[C---:B------:R-:W-:Y:S01]  /*01a0*/  IMAD R12, R164.reuse, c[0x0][0x278], RZ ;  /* 0x00009e00a40c7a24 */ /* 0x040fe200078e02ff */
[----:B------:R-:W-:Y:S01]  /*01b0*/  ISETP.NE.AND P0, PT, RZ, c[0x0][0x178], PT ;  /* 0x00005e00ff007a0c */ /* 0x000fe20003f05270 */
[C---:B------:R-:W-:Y:S01]  /*01c0*/  IMAD R14, R164.reuse, c[0x0][0x190], RZ ;  /* 0x00006400a40e7a24 */ /* 0x040fe200078e02ff */
[----:B0-----:R-:W-:Y:S01]  /*01d0*/  IABS R2, R169 ;  /* 0x000000a900027213 */ /* 0x001fe20000000000 */
[----:B------:R-:W-:Y:S01]  /*01e0*/  IMAD R18, R164, c[0x0][0x1b0], RZ ;  /* 0x00006c00a4127a24 */ /* 0x000fe200078e02ff */
[----:B------:R-:W-:Y:S01]  /*01f0*/  CS2R R122, SRZ ;  /* 0x00000000007a7805 */ /* 0x000fe2000001ff00 */
[----:B--2---:R-:W-:Y:S01]  /*0200*/  IMAD.MOV.U32 R6, RZ, RZ, RZ ;  /* 0x000000ffff067224 */ /* 0x004fe200078e00ff */
[----:B------:R-:W-:Y:S01]  /*0210*/  CS2R R120, SRZ ;  /* 0x0000000000787805 */ /* 0x000fe2000001ff00 */
[----:B-1----:R-:W-:Y:S01]  /*0220*/  IMAD.WIDE.U32 R4, R165, c[0x0][0x1e0], RZ ;  /* 0x00007800a5047a25 */ /* 0x002fe200078e00ff */
[----:B------:R-:W-:-:S03]  /*0230*/  CS2R R160, SRZ ;  /* 0x0000000000a07805 */ /* 0x000fc6000001ff00 */
[----:B------:R-:W-:Y:S02]  /*0240*/  IMAD.IADD R5, R5, 0x1, R13 ;  /* 0x0000000105057824 */ /* 0x000fe400078e020d */
[--C-:B---3--:R-:W-:Y:S02]  /*0250*/  IMAD.MOV R8, RZ, RZ, -R7.reuse ;  /* 0x000000ffff087224 */ /* 0x108fe400078e0a07 */
[----:B------:R-:W-:Y:S02]  /*0260*/  IMAD.MOV.U32 R13, RZ, RZ, c[0x0][0x174] ;  /* 0x00005d00ff0d7624 */ /* 0x000fe400078e00ff */
[----:B------:R-:W-:Y:S02]  /*0270*/  IMAD R3, R8, R17, RZ ;  /* 0x0000001108037224 */ /* 0x000fe400078e02ff */
[----:B------:R-:W-:Y:S01]  /*0280*/  IMAD R8, R164, c[0x0][0x1d0], RZ ;  /* 0x00007400a4087a24 */ /* 0x000fe200078e02ff */
[----:B------:R-:W-:Y:S01]  /*0290*/  ISETP.GE.AND P3, PT, R13, 0x1, PT ;  /* 0x000000010d00780c */ /* 0x000fe20003f66270 */
[----:B------:R-:W-:Y:S01]  /*02a0*/  IMAD.HI.U32 R7, R7, R3, R6 ;  /* 0x0000000307077227 */ /* 0x000fe200078e0006 */
[----:B------:R-:W-:-:S03]  /*02b0*/  LEA R13, R13, 0xfffffc00, 0xa ;  /* 0xfffffc000d0d7811 */ /* 0x000fc600078e50ff */
[----:B------:R-:W-:Y:S02]  /*02c0*/  IMAD R11, R165, c[0x0][0x1d4], R8 ;  /* 0x00007500a50b7a24 */ /* 0x000fe400078e0208 */
[----:B------:R-:W-:-:S04]  /*02d0*/  IMAD.HI.U32 R163, R7, R2, RZ ;  /* 0x0000000207a37227 */ /* 0x000fc800078e00ff */
[----:B------:R-:W-:Y:S01]  /*02e0*/  IMAD.WIDE.U32 R6, R165, c[0x0][0x278], RZ ;  /* 0x00009e00a5067a25 */ /* 0x000fe200078e00ff */
[----:B------:R-:W-:-:S03]  /*02f0*/  IADD3 R0, -R163, RZ, RZ ;  /* 0x000000ffa3007210 */ /* 0x000fc60007ffe1ff */
[----:B------:R-:W-:-:S04]  /*0300*/  IMAD.WIDE.U32 R8, R165, c[0x0][0x190], RZ ;  /* 0x00006400a5087a25 */ /* 0x000fc800078e00ff */
[----:B------:R-:W-:Y:S02]  /*0310*/  IMAD R0, R17, R0, R2 ;  /* 0x0000000011007224 */ /* 0x000fe400078e0202 */
[----:B------:R-:W-:-:S03]  /*0320*/  IMAD.WIDE.U32 R2, R165, c[0x0][0x1d0], RZ ;  /* 0x00007400a5027a25 */ /* 0x000fc600078e00ff */
[----:B------:R-:W-:Y:S01]  /*0330*/  ISETP.GT.U32.AND P4, PT, R17, R0, PT ;  /* 0x000000001100720c */ /* 0x000fe20003f84070 */
[----:B------:R-:W-:Y:S02]  /*0340*/  IMAD.IADD R3, R3, 0x1, R11 ;  /* 0x0000000103037824 */ /* 0x000fe400078e020b */
[C---:B------:R-:W-:Y:S02]  /*0350*/  IMAD R11, R165.reuse, c[0x0][0x27c], R12 ;  /* 0x00009f00a50b7a24 */ /* 0x040fe400078e020c */
[----:B------:R-:W-:Y:S02]  /*0360*/  IMAD R15, R165, c[0x0][0x194], R14 ;  /* 0x00006500a50f7a24 */ /* 0x000fe400078e020e */
[----:B------:R-:W-:Y:S02]  /*0370*/  IMAD R12, R168, c[0x0][0x1e8], RZ ;  /* 0x00007a00a80c7a24 */ /* 0x000fe400078e02ff */
[----:B------:R-:W-:Y:S01]  /*0380*/  IMAD.WIDE.U32 R4, R169, c[0x0][0x1e8], R4 ;  /* 0x00007a00a9047a25 */ /* 0x000fe200078e0004 */
[----:B------:R-:W-:-:S02]  /*0390*/  IADD3 R9, R9, R15, RZ ;  /* 0x0000000f09097210 */ /* 0x000fc40007ffe0ff */
[----:B------:R-:W-:Y:S01]  /*03a0*/  SHF.R.S32.HI R15, RZ, 0x1f, R13 ;  /* 0x0000001fff0f7819 */ /* 0x000fe2000001140d */
[----:B------:R-:W-:Y:S01]  /*03b0*/  @!P4 IMAD.IADD R0, R0, 0x1, -R17 ;  /* 0x000000010000c824 */ /* 0x000fe200078e0a11 */
[----:B------:R-:W-:Y:S01]  /*03c0*/  @!P4 IADD3 R163, R163, 0x1, RZ ;  /* 0x00000001a3a3c810 */ /* 0x000fe20007ffe0ff */
[----:B------:R-:W-:Y:S02]  /*03d0*/  IMAD.IADD R7, R7, 0x1, R11 ;  /* 0x0000000107077824 */ /* 0x000fe400078e020b */
[----:B------:R-:W-:Y:S01]  /*03e0*/  IMAD R14, R168, c[0x0][0x280], RZ ;  /* 0x0000a000a80e7a24 */ /* 0x000fe200078e02ff */
[----:B------:R-:W-:Y:S01]  /*03f0*/  ISETP.GE.U32.AND P2, PT, R0, R17, PT ;  /* 0x000000110000720c */ /* 0x000fe20003f46070 */
[----:B------:R-:W-:Y:S02]  /*0400*/  IMAD R0, R168, c[0x0][0x1d8], RZ ;  /* 0x00007600a8007a24 */ /* 0x000fe400078e02ff */
[----:B------:R-:W-:-:S04]  /*0410*/  IMAD.WIDE.U32 R2, R169, c[0x0][0x1d8], R2 ;  /* 0x00007600a9027a25 */ /* 0x000fc800078e0002 */
[----:B------:R-:W-:Y:S01]  /*0420*/  IMAD R19, R169, c[0x0][0x1dc], R0 ;  /* 0x00007700a9137a24 */ /* 0x000fe200078e0200 */
[----:B------:R-:W-:Y:S01]  /*0430*/  IADD3 R0, P4, R13, R4, RZ ;  /* 0x000000040d007210 */ /* 0x000fe20007f9e0ff */
[C---:B------:R-:W-:Y:S02]  /*0440*/  IMAD R12, R169.reuse, c[0x0][0x1ec], R12 ;  /* 0x00007b00a90c7a24 */ /* 0x040fe400078e020c */
[----:B------:R-:W-:Y:S02]  /*0450*/  IMAD.WIDE.U32 R6, R169, c[0x0][0x280], R6 ;  /* 0x0000a000a9067a25 */ /* 0x000fe400078e0006 */
[----:B------:R-:W-:Y:S02]  /*0460*/  @P2 IADD3 R163, R163, 0x1, RZ ;  /* 0x00000001a3a32810 */ /* 0x000fe40007ffe0ff */
[----:B------:R-:W-:Y:S01]  /*0470*/  IMAD R16, R169, c[0x0][0x284], R14 ;  /* 0x0000a100a9107a24 */ /* 0x000fe200078e020e */
[----:B------:R-:W-:Y:S01]  /*0480*/  IADD3 R14, P2, R13, R2, RZ ;  /* 0x000000020d0e7210 */ /* 0x000fe20007f5e0ff */
[----:B------:R-:W-:Y:S01]  /*0490*/  IMAD.WIDE.U32 R10, R165, c[0x0][0x1b0], RZ ;  /* 0x00006c00a50a7a25 */ /* 0x000fe200078e00ff */
[----:B------:R-:W-:-:S02]  /*04a0*/  IADD3.X R17, R15, R5, R12, P4, !PT ;  /* 0x000000050f117210 */ /* 0x000fc400027fe40c */
[----:B------:R-:W-:Y:S01]  /*04b0*/  IADD3 R4, P5, R13, R6, RZ ;  /* 0x000000060d047210 */ /* 0x000fe20007fbe0ff */
[----:B------:R-:W-:Y:S01]  /*04c0*/  @!P1 IMAD.MOV R163, RZ, RZ, -R163 ;  /* 0x000000ffffa39224 */ /* 0x000fe200078e0aa3 */
[----:B------:R-:W-:Y:S01]  /*04d0*/  @!P0 LOP3.LUT R163, RZ, c[0x0][0x178], RZ, 0x33, !PT ;  /* 0x00005e00ffa38a12 */ /* 0x000fe200078e33ff */
[----:B------:R-:W-:Y:S01]  /*04e0*/  IMAD R21, R165, c[0x0][0x1b4], R18 ;  /* 0x00006d00a5157a24 */ /* 0x000fe200078e0212 */
[----:B------:R-:W-:Y:S02]  /*04f0*/  LEA R5, P1, R0, c[0x0][0x248], 0x1 ;  /* 0x0000920000057a11 */ /* 0x000fe400078208ff */
[----:B------:R-:W-:Y:S01]  /*0500*/  SHF.R.S32.HI R162, RZ, 0x1f, R163 ;  /* 0x0000001fffa27819 */ /* 0x000fe200000114a3 */
[----:B------:R-:W-:Y:S01]  /*0510*/  IMAD.WIDE.U32 R8, R163, c[0x0][0x1a8], R8 ;  /* 0x00006a00a3087a25 */ /* 0x000fe200078e0008 */
[C---:B------:R-:W-:Y:S02]  /*0520*/  IADD3.X R19, R15.reuse, R3, R19, P2, !PT ;  /* 0x000000030f137210 */ /* 0x040fe400017fe413 */
[----:B------:R-:W-:Y:S01]  /*0530*/  LEA R12, P0, R14, c[0x0][0x240], 0x1 ;  /* 0x000090000e0c7a11 */ /* 0x000fe200078008ff */
[----:B------:R-:W-:Y:S01]  /*0540*/  IMAD R2, R162, c[0x0][0x1c8], RZ ;  /* 0x00007200a2027a24 */ /* 0x000fe200078e02ff */
[----:B------:R-:W-:-:S02]  /*0550*/  IADD3.X R7, R15, R7, R16, P5, !PT ;  /* 0x000000070f077210 */ /* 0x000fc40002ffe410 */
[----:B------:R-:W-:Y:S02]  /*0560*/  LEA R3, P2, R4, c[0x0][0x308], 0x1 ;  /* 0x0000c20004037a11 */ /* 0x000fe400078408ff */
[----:B------:R-:W-:Y:S01]  /*0570*/  LEA.HI.X R6, R0, c[0x0][0x24c], R17, 0x1, P1 ;  /* 0x0000930000067a11 */ /* 0x000fe200008f0c11 */
[----:B------:R-:W-:Y:S01]  /*0580*/  IMAD R0, R162, c[0x0][0x1a8], RZ ;  /* 0x00006a00a2007a24 */ /* 0x000fe200078e02ff */
[----:B------:R-:W-:Y:S01]  /*0590*/  LEA.HI.X R14, R14, c[0x0][0x244], R19, 0x1, P0 ;  /* 0x000091000e0e7a11 */ /* 0x000fe200000f0c13 */
[C---:B------:R-:W-:Y:S01]  /*05a0*/  IMAD R17, R163.reuse, c[0x0][0x1cc], R2 ;  /* 0x00007300a3117a24 */ /* 0x040fe200078e0202 */
[----:B------:R-:W-:Y:S02]  /*05b0*/  ISETP.NE.U32.AND P0, PT, RZ, c[0x0][0x260], PT ;  /* 0x00009800ff007a0c */ /* 0x000fe40003f05070 */
[----:B------:R-:W-:Y:S01]  /*05c0*/  LEA.HI.X R4, R4, c[0x0][0x30c], R7, 0x1, P2 ;  /* 0x0000c30004047a11 */ /* 0x000fe200010f0c07 */
[----:B------:R-:W-:Y:S01]  /*05d0*/  IMAD R7, R163, c[0x0][0x1ac], R0 ;  /* 0x00006b00a3077a24 */ /* 0x000fe200078e0200 */
[----:B------:R-:W-:-:S02]  /*05e0*/  ISETP.NE.AND.EX P0, PT, RZ, c[0x0][0x264], PT, P0 ;  /* 0x00009900ff007a0c */ /* 0x000fc40003f05300 */
[----:B------:R-:W-:Y:S01]  /*05f0*/  IADD3 R157, P5, R13, R8, RZ ;  /* 0x000000080d9d7210 */ /* 0x000fe20007fbe0ff */
[----:B------:R-:W-:Y:S01]  /*0600*/  IMAD.IADD R0, R9, 0x1, R7 ;  /* 0x0000000109007824 */ /* 0x000fe200078e0207 */
[----:B------:R-:W-:Y:S02]  /*0610*/  ISETP.NE.U32.AND P1, PT, RZ, c[0x0][0x328], PT ;  /* 0x0000ca00ff007a0c */ /* 0x000fe40003f25070 */
[----:B------:R-:W-:Y:S01]  /*0620*/  ISETP.NE.U32.AND P2, PT, RZ, c[0x0][0x348], PT ;  /* 0x0000d200ff007a0c */ /* 0x000fe20003f45070 */
[----:B------:R-:W-:Y:S01]  /*0630*/  IMAD.X R0, R15, 0x1, R0, P5 ;  /* 0x000000010f007824 */ /* 0x000fe200028e0600 */
[----:B------:R-:W-:Y:S02]  /*0640*/  IADD3 R11, R11, R21, RZ ;  /* 0x000000150b0b7210 */ /* 0x000fe40007ffe0ff */
[----:B------:R-:W-:Y:S02]  /*0650*/  LEA R158, P5, R157, c[0x0][0x228], 0x1 ;  /* 0x00008a009d9e7a11 */ /* 0x000fe400078a08ff */
[----:B------:R-:W-:Y:S01]  /*0660*/  ISETP.NE.AND.EX P1, PT, RZ, c[0x0][0x32c], PT, P1 ;  /* 0x0000cb00ff007a0c */ /* 0x000fe20003f25310 */
[----:B------:R-:W-:Y:S01]  /*0670*/  IMAD.WIDE.U32 R10, R163, c[0x0][0x1c8], R10 ;  /* 0x00007200a30a7a25 */ /* 0x000fe200078e000a */
[----:B------:R-:W-:-:S02]  /*0680*/  ISETP.NE.AND.EX P2, PT, RZ, c[0x0][0x34c], PT, P2 ;  /* 0x0000d300ff007a0c */ /* 0x000fc40003f45320 */
[----:B------:R-:W-:Y:S01]  /*0690*/  LEA.HI.X R157, R157, c[0x0][0x22c], R0, 0x1, P5 ;  /* 0x00008b009d9d7a11 */ /* 0x000fe200028f0c00 */
[----:B------:R-:W-:Y:S01]  /*06a0*/  @P0 IMAD R0, R165, c[0x0][0x164], R169 ;  /* 0x00005900a5000a24 */ /* 0x000fe200078e02a9 */
[----:B------:R-:W-:Y:S01]  /*06b0*/  IADD3 R13, P4, R13, R10, RZ ;  /* 0x0000000a0d0d7210 */ /* 0x000fe20007f9e0ff */
[----:B------:R-:W-:Y:S02]  /*06c0*/  IMAD.IADD R2, R11, 0x1, R17 ;  /* 0x000000010b027824 */ /* 0x000fe400078e0211 */
[----:B------:R-:W-:Y:S01]  /*06d0*/  @P0 IMAD R0, R0, c[0x0][0x174], RZ ;  /* 0x00005d0000000a24 */ /* 0x000fe200078e02ff */
[----:B------:R-:W-:Y:S01]  /*06e0*/  LEA R156, P6, R13, c[0x0][0x230], 0x1 ;  /* 0x00008c000d9c7a11 */ /* 0x000fe200078c08ff */
[----:B------:R-:W-:Y:S01]  /*06f0*/  @P0 IMAD.MOV.U32 R125, RZ, RZ, 0x8 ;  /* 0x00000008ff7d0424 */ /* 0x000fe200078e00ff */
[----:B------:R-:W-:Y:S01]  /*0700*/  IADD3.X R2, R15, R2, RZ, P4, !PT ;  /* 0x000000020f027210 */ /* 0x000fe200027fe4ff */
[----:B------:R-:W-:Y:S01]  /*0710*/  @P0 IMAD R0, R0, c[0x0][0x16c], RZ ;  /* 0x00005b0000000a24 */ /* 0x000fe200078e02ff */
[----:B------:R-:W-:-:S02]  /*0720*/  @P1 LEA R122, P4, R169, c[0x0][0x328], 0x2 ;  /* 0x0000ca00a97a1a11 */ /* 0x000fc400078810ff */
[----:B------:R-:W-:Y:S01]  /*0730*/  @P2 LEA R120, P5, R169, c[0x0][0x348], 0x2 ;  /* 0x0000d200a9782a11 */ /* 0x000fe200078a10ff */
[----:B------:R-:W-:Y:S01]  /*0740*/  @P0 IMAD.WIDE R124, R0, R125, c[0x0][0x260] ;  /* 0x00009800007c0625 */ /* 0x000fe200078e027d */
[----:B------:R-:W-:Y:S01]  /*0750*/  LEA.HI.X R155, R13, c[0x0][0x234], R2, 0x1, P6 ;  /* 0x00008d000d9b7a11 */ /* 0x000fe200030f0c02 */
[----:B------:R-:W-:Y:S01]  /*0760*/  @!P0 CS2R R124, SRZ ;  /* 0x00000000007c8805 */ /* 0x000fe2000001ff00 */
[C-C-:B------:R-:W-:Y:S02]  /*0770*/  @P1 LEA.HI.X R123, R169.reuse, c[0x0][0x32c], R168.reuse, 0x2, P4 ;  /* 0x0000cb00a97b1a11 */ /* 0x140fe400020f14a8 */
[----:B------:R-:W-:Y:S01]  /*0780*/  @P2 LEA.HI.X R121, R169, c[0x0][0x34c], R168, 0x2, P5 ;  /* 0x0000d300a9792a11 */ /* 0x000fe200028f14a8 */
[----:B------:R-:W-:Y:S05]  /*0790*/  @!P3 BRA `(.L_x_3362) ;  /* 0x00009f000000b947 */ /* 0x000fea0003800000 */
[----:B------:R-:W0:Y:S01]  /*07a0*/  S2R R159, SR_TID.X ;  /* 0x00000000009f7919 */ /* 0x000e220000002100 */
[----:B------:R1:W2:Y:S01]  /*07b0*/  R2UR UR18, R12 ;  /* 0x000000000c1273c2 */ /* 0x0002a200000e0000 */
[----:B------:R-:W-:Y:S01]  /*07c0*/  CS2R R160, SRZ ;  /* 0x0000000000a07805 */ /* 0x000fe2000001ff00 */
[----:B------:R-:W-:Y:S01]  /*07d0*/  IMAD.MOV.U32 R153, RZ, RZ, RZ ;  /* 0x000000ffff997224 */ /* 0x000fe200078e00ff */
[----:B------:R-:W3:Y:S05]  /*07e0*/  S2R R154, SR_LANEID ;  /* 0x00000000009a7919 */ /* 0x000eea0000000000 */
[----:B------:R1:W4:Y:S08]  /*07f0*/  R2UR UR19, R14 ;  /* 0x000000000e1373c2 */ /* 0x00033000000e0000 */
[----:B------:R1:W1:Y:S01]  /*0800*/  R2UR UR16, R5 ;  /* 0x00000000051073c2 */ /* 0x00026200000e0000 */
[----:B0-----:R-:W-:-:S07]  /*0810*/  IMAD.SHL.U32 R0, R159, 0x10, RZ ;  /* 0x000000109f007824 */ /* 0x001fce00078e00ff */
[----:B------:R0:W0:Y:S01]  /*0820*/  R2UR UR17, R6 ;  /* 0x00000000061173c2 */ /* 0x00002200000e0000 */
[--C-:B------:R-:W-:Y:S02]  /*0830*/  SHF.R.S32.HI R2, RZ, 0x1f, R159.reuse ;  /* 0x0000001fff027819 */ /* 0x100fe4000001149f */
[----:B------:R-:W-:Y:S02]  /*0840*/  LOP3.LUT R152, R159, 0x1f, RZ, 0xc0, !PT ;  /* 0x0000001f9f987812 */ /* 0x000fe400078ec0ff */
[----:B------:R-:W-:Y:S02]  /*0850*/  LOP3.LUT R0, R0, 0xfffffe00, RZ, 0xc0, !PT ;  /* 0xfffffe0000007812 */ /* 0x000fe400078ec0ff */
[----:B------:R-:W-:Y:S01]  /*0860*/  LEA.HI R2, R2, R159, RZ, 0x5 ;  /* 0x0000009f02027211 */ /* 0x000fe200078f28ff */
[----:B------:R0:W0:Y:S01]  /*0870*/  R2UR UR14, R3 ;  /* 0x00000000030e73c2 */ /* 0x00002200000e0000 */
[----:B------:R-:W-:Y:S02]  /*0880*/  LOP3.LUT R118, R0, 0x1f, R159, 0xf8, !PT ;  /* 0x0000001f00767812 */ /* 0x000fe400078ef89f */
        /* <DEDUP_REMOVED lines=18> */
.L_x_3421:
[----:B------:R-:W-:Y:S01]  /*09b0*/  IADD3 R129, -R153, c[0x0][0x174], RZ ;  /* 0x00005d0099817a10 */ /* 0x000fe20007ffe1ff */
[----:B------:R-:W-:Y:S01]  /*09c0*/  BAR.SYNC.DEFER_BLOCKING 0x0 ;  /* 0x0000000000007b1d */ /* 0x000fe20000010000 */
[----:B------:R-:W-:Y:S02]  /*09d0*/  LEA R2, P3, R118, UR18, 0x1 ;  /* 0x0000001276027c11 */ /* 0x000fe4000f8608ff */
[----:B------:R-:W-:-:S02]  /*09e0*/  LEA R116, R129, 0xfffffc00, 0xa ;  /* 0xfffffc0081747811 */ /* 0x000fc400078e50ff */
[----:B------:R-:W-:Y:S02]  /*09f0*/  PRMT R5, RZ, 0x7610, R5 ;  /* 0x00007610ff057816 */ /* 0x000fe40000000005 */
[----:B------:R-:W-:Y:S02]  /*0a00*/  IADD3 R9, -R116, c[0x0][0x168], RZ ;  /* 0x00005a0074097a10 */ /* 0x000fe40007ffe1ff */
[----:B------:R-:W-:Y:S02]  /*0a10*/  PRMT R0, RZ, 0x7610, R0 ;  /* 0x00007610ff007816 */ /* 0x000fe40000000000 */
[-C--:B------:R-:W-:Y:S02]  /*0a20*/  ISETP.GE.AND P2, PT, R118, R9.reuse, PT ;  /* 0x000000097600720c */ /* 0x080fe40003f46270 */
        /* <DEDUP_REMOVED lines=46> */
[----:B------:R-:W-:-:S04]  /*0d10*/  SHF.L.U32 R128, R159, 0x4, RZ ;  /* 0x000000049f807819 */ /* 0x000fc800000006ff */
        /* <DEDUP_REMOVED lines=10> */
[----:B0-----:R-:W-:Y:S02]  /*0dc0*/  IADD3 R3, R18, 0xe0, RZ ;  /* 0x000000e012037810 */ /* 0x001fe40007ffe0ff */
[-C--:B------:R-:W-:Y:S02]  /*0dd0*/  LEA.HI.SX32 R25, R25, R18.reuse, 0x1b ;  /* 0x0000001219197211 */ /* 0x080fe400078fdaff */
[----:B------:R-:W-:Y:S01]  /*0de0*/  LEA.HI.SX32 R27, R27, R18, 0x1b ;  /* 0x000000121b1b7211 */ /* 0x000fe200078fdaff */
[----:B------:R-:W-:Y:S01]  /*0df0*/  IMAD.SHL.U32 R114, R114, 0x2, RZ ;  /* 0x0000000272727824 */ /* 0x000fe200078e00ff */
[----:B------:R-:W-:-:S02]  /*0e00*/  IADD3 R35, R18, 0x100, RZ ;  /* 0x0000010012237810 */ /* 0x000fc40007ffe0ff */
[-C--:B------:R-:W-:Y:S01]  /*0e10*/  LEA.HI.SX32 R29, R29, R18.reuse, 0x1b ;  /* 0x000000121d1d7211 */ /* 0x080fe200078fdaff */
[----:B------:R-:W-:Y:S01]  /*0e20*/  IMAD.SHL.U32 R113, R23, 0x2, RZ ;  /* 0x0000000217717824 */ /* 0x000fe200078e00ff */
[C---:B------:R-:W-:Y:S02]  /*0e30*/  IADD3 R37, R18.reuse, 0x120, RZ ;  /* 0x0000012012257810 */ /* 0x040fe40007ffe0ff */
        /* <DEDUP_REMOVED lines=28> */
[----:B------:R-:W-:Y:S01]  /*1000*/  SHF.L.U32 R100, R47, 0x1, RZ ;  /* 0x000000012f647819 */ /* 0x000fe200000006ff */
[----:B------:R-:W-:Y:S02]  /*1010*/  IMAD.SHL.U32 R101, R45, 0x2, RZ ;  /* 0x000000022d657824 */ /* 0x000fe400078e00ff */
[----:B------:R-:W-:Y:S01]  /*1020*/  IMAD.SHL.U32 R99, R49, 0x2, RZ ;  /* 0x0000000231637824 */ /* 0x000fe200078e00ff */
[CC--:B------:R-:W-:Y:S01]  /*1030*/  ISETP.GE.AND P2, PT, R118.reuse, R9.reuse, PT ;  /* 0x000000097600720c */ /* 0x0c0fe20003f46270 */
[----:B------:R-:W-:Y:S01]  /*1040*/  IMAD.SHL.U32 R97, R118, 0x2, RZ ;  /* 0x0000000276617824 */ /* 0x000fe200078e00ff */
[----:B------:R-:W-:-:S02]  /*1050*/  ISETP.GE.AND P1, PT, R150, R9, PT ;  /* 0x000000099600720c */ /* 0x000fc40003f26270 */
[----:B------:R-:W-:Y:S02]  /*1060*/  SHF.L.U64.HI R98, R118, 0x1, R119 ;  /* 0x0000000176627819 */ /* 0x000fe40000010277 */
[----:B------:R-:W-:Y:S02]  /*1070*/  IADD3 R2, P0, R97, UR16, RZ ;  /* 0x0000001061027c10 */ /* 0x000fe4000ff1e0ff */
[-C--:B------:R-:W-:Y:S02]  /*1080*/  ISETP.GE.AND P4, PT, R148, R9.reuse, PT ;  /* 0x000000099400720c */ /* 0x080fe40003f86270 */
[----:B------:R-:W-:Y:S02]  /*1090*/  IADD3.X R3, R98, UR17, RZ, P0, !PT ;  /* 0x0000001162037c10 */ /* 0x000fe400087fe4ff */
[-C--:B------:R-:W-:Y:S02]  /*10a0*/  ISETP.GE.AND P0, PT, R149, R9.reuse, PT ;  /* 0x000000099500720c */ /* 0x080fe40003f06270 */
[----:B------:R-:W-:-:S02]  /*10b0*/  ISETP.GE.AND P6, PT, R147, R9, PT ;  /* 0x000000099300720c */ /* 0x000fc40003fc6270 */
[-C--:B------:R-:W-:Y:S02]  /*10c0*/  ISETP.GE.AND P5, PT, R146, R9.reuse, PT ;  /* 0x000000099200720c */ /* 0x080fe40003fa6270 */
[----:B------:R-:W-:Y:S01]  /*10d0*/  ISETP.GE.AND P3, PT, R145, R9, PT ;  /* 0x000000099100720c */ /* 0x000fe20003f66270 */
[----:B--2---:R-:W-:Y:S04]  /*10e0*/  STS.U16 [R114], R5 ;  /* 0x0000000572007388 */ /* 0x004fe80000000400 */
[----:B---3--:R0:W-:Y:S04]  /*10f0*/  STS.U16 [R113+0x40], R0 ;  /* 0x0000400071007388 */ /* 0x0081e80000000400 */
[----:B----4-:R-:W-:Y:S01]  /*1100*/  STS.U16 [R112+0x80], R7 ;  /* 0x0000800770007388 */ /* 0x010fe20000000400 */
[----:B0-----:R-:W-:-:S03]  /*1110*/  IMAD R0, R154, 0x10, R115 ;  /* 0x000000109a007824 */ /* 0x001fc600078e0273 */
[----:B------:R0:W-:Y:S04]  /*1120*/  STS.U16 [R111+0xc0], R4 ;  /* 0x0000c0046f007388 */ /* 0x0001e80000000400 */
[----:B------:R-:W-:Y:S01]  /*1130*/  STS.U16 [R110+0x100], R11 ;  /* 0x0001000b6e007388 */ /* 0x000fe20000000400 */
[----:B------:R-:W-:-:S03]  /*1140*/  LEA.HI.SX32 R0, R0, R0, 0x1b ;  /* 0x0000000000007211 */ /* 0x000fc600078fdaff */
[----:B------:R1:W-:Y:S04]  /*1150*/  STS.U16 [R109+0x140], R6 ;  /* 0x000140066d007388 */ /* 0x0003e80000000400 */
[----:B------:R-:W-:Y:S04]  /*1160*/  STS.U16 [R108+0x180], R13 ;  /* 0x0001800d6c007388 */ /* 0x000fe80000000400 */
[----:B------:R2:W-:Y:S04]  /*1170*/  STS.U16 [R107+0x1c0], R8 ;  /* 0x0001c0086b007388 */ /* 0x0005e80000000400 */
[----:B------:R-:W-:Y:S01]  /*1180*/  STS.U16 [R106+0x200], R15 ;  /* 0x0002000f6a007388 */ /* 0x000fe20000000400 */
[----:B------:R-:W-:-:S03]  /*1190*/  SHF.L.U32 R96, R0, 0x1, RZ ;  /* 0x0000000100607819 */ /* 0x000fc600000006ff */
        /* <DEDUP_REMOVED lines=34> */
[----:B------:R-:W2:Y:S01]  /*13c0*/  @!P2 LDG.E.U16 R5, [R2.64] ;  /* 0x0000000c0205a981 */ /* 0x000ea2000c1e1500 */
[----:B------:R-:W-:-:S03]  /*13d0*/  ISETP.GE.AND P2, PT, R144, R9, PT ;  /* 0x000000099000720c */ /* 0x000fc60003f46270 */
[----:B------:R-:W3:Y:S01]  /*13e0*/  @!P1 LDG.E.U16 R4, [R2.64+0x40] ;  /* 0x0000400c02049981 */ /* 0x000ee2000c1e1500 */
        /* <DEDUP_REMOVED lines=14> */
[----:B------:R-:W-:Y:S02]  /*14d0*/  ISETP.GE.AND P1, PT, R130, R9, PT ;  /* 0x000000098200720c */ /* 0x000fe40003f26270 */
[----:B----4-:R-:W-:Y:S02]  /*14e0*/  PRMT R12, RZ, 0x7610, R12 ;  /* 0x00007610ff0c7816 */ /* 0x010fe4000000000c */
        /* <DEDUP_REMOVED lines=37> */
[----:B------:R-:W-:Y:S04]  /*1740*/  STS.U16 [R112+0x80], R7 ;  /* 0x0000800770007388 */ /* 0x000fe80000000400 */
[----:B------:R0:W-:Y:S04]  /*1750*/  STS.U16 [R111+0xc0], R6 ;  /* 0x0000c0066f007388 */ /* 0x0001e80000000400 */
        /* <DEDUP_REMOVED lines=29> */
[----:B0-----:R-:W-:-:S04]  /*1930*/  LEA R6, P0, R118, UR14, 0x1 ;  /* 0x0000000e76067c11 */ /* 0x001fc8000f8008ff */
[----:B------:R-:W-:Y:S01]  /*1940*/  LEA.HI.X R7, R118, UR15, R119, 0x1, P0 ;  /* 0x0000000f76077c11 */ /* 0x000fe200080f0c77 */
        /* <DEDUP_REMOVED lines=30> */
[----:B------:R-:W-:-:S02]  /*1b30*/  IMAD R4, R164, c[0x0][0x1f0], RZ ;  /* 0x00007c00a4047a24 */ /* 0x000fc400078e02ff */
[C---:B------:R-:W-:Y:S02]  /*1b40*/  IMAD R47, R165.reuse, c[0x0][0x204], R26 ;  /* 0x00008100a52f7a24 */ /* 0x040fe400078e021a */
[----:B------:R-:W-:Y:S01]  /*1b50*/  IMAD.WIDE.U32 R2, R165, c[0x0][0x1f0], RZ ;  /* 0x00007c00a5027a25 */ /* 0x000fe200078e00ff */
[----:B------:R-:W-:-:S03]  /*1b60*/  IADD3 R79, R153, -c[0x0][0x174], RZ ;  /* 0x80005d00994f7a10 */ /* 0x000fc60007ffe0ff */
[C---:B------:R-:W-:Y:S02]  /*1b70*/  IMAD R45, R165.reuse, c[0x0][0x1f4], R4 ;  /* 0x00007d00a52d7a24 */ /* 0x040fe400078e0204 */
[--C-:B------:R-:W-:Y:S02]  /*1b80*/  @!P0 IMAD.MOV.U32 R26, RZ, RZ, R116.reuse ;  /* 0x000000ffff1a8224 */ /* 0x100fe400078e0074 */
[--C-:B------:R-:W-:Y:S02]  /*1b90*/  @!P0 IMAD.MOV.U32 R27, RZ, RZ, R117.reuse ;  /* 0x000000ffff1b8224 */ /* 0x100fe400078e0075 */
[----:B------:R-:W-:-:S04]  /*1ba0*/  @!P0 IMAD.WIDE.U32 R4, R165, c[0x0][0x1f0], R116 ;  /* 0x00007c00a5048a25 */ /* 0x000fc800078e0074 */
[----:B------:R-:W-:-:S04]  /*1bb0*/  @!P0 IMAD.WIDE.U32 R26, R165, c[0x0][0x200], R26 ;  /* 0x00008000a51a8a25 */ /* 0x000fc800078e001a */
[----:B------:R-:W-:-:S04]  /*1bc0*/  IMAD.WIDE.U32 R24, R165, c[0x0][0x200], RZ ;  /* 0x00008000a5187a25 */ /* 0x000fc800078e00ff */
[----:B0-----:R-:W-:Y:S02]  /*1bd0*/  IMAD.IADD R7, R3, 0x1, R45 ;  /* 0x0000000103077824 */ /* 0x001fe400078e022d */
[----:B------:R-:W-:Y:S01]  /*1be0*/  IMAD.MOV.U32 R6, RZ, RZ, R2 ;  /* 0x000000ffff067224 */ /* 0x000fe200078e0002 */
[----:B------:R-:W-:Y:S01]  /*1bf0*/  @!P0 MOV R2, R4 ;  /* 0x0000000400028202 */ /* 0x000fe20000000f00 */
[----:B------:R-:W-:Y:S02]  /*1c00*/  @!P0 IMAD.IADD R3, R45, 0x1, R5 ;  /* 0x000000012d038824 */ /* 0x000fe400078e0205 */
[----:B------:R-:W-:Y:S01]  /*1c10*/  @!P0 IMAD.MOV.U32 R4, RZ, RZ, R26 ;  /* 0x000000ffff048224 */ /* 0x000fe200078e001a */
[----:B------:R-:W-:Y:S01]  /*1c20*/  IADD3 R25, R25, R47, RZ ;  /* 0x0000002f19197210 */ /* 0x000fe20007ffe0ff */
[----:B------:R-:W-:Y:S02]  /*1c30*/  @!P0 IMAD.IADD R5, R47, 0x1, R27 ;  /* 0x000000012f058824 */ /* 0x000fe400078e021b */
[----:B------:R-:W-:-:S02]  /*1c40*/  IMAD R26, R168, c[0x0][0x1f8], RZ ;  /* 0x00007e00a81a7a24 */ /* 0x000fc400078e02ff */
[----:B------:R-:W-:Y:S02]  /*1c50*/  IMAD R79, R79, -0x400, RZ ;  /* 0xfffffc004f4f7824 */ /* 0x000fe400078e02ff */
[----:B------:R-:W-:-:S03]  /*1c60*/  IMAD.WIDE.U32 R6, R169, c[0x0][0x1f8], R6 ;  /* 0x00007e00a9067a25 */ /* 0x000fc600078e0006 */
[----:B------:R-:W-:Y:S01]  /*1c70*/  SHF.R.S32.HI R78, RZ, 0x1f, R79 ;  /* 0x0000001fff4e7819 */ /* 0x000fe2000001144f */
[----:B------:R-:W-:Y:S01]  /*1c80*/  IMAD R44, R168, c[0x0][0x208], RZ ;  /* 0x00008200a82c7a24 */ /* 0x000fe200078e02ff */
[----:B------:R-:W-:Y:S01]  /*1c90*/  IADD3 R45, P1, R79, R6, RZ ;  /* 0x000000064f2d7210 */ /* 0x000fe20007f3e0ff */
[C---:B------:R-:W-:Y:S02]  /*1ca0*/  IMAD R49, R169.reuse, c[0x0][0x1fc], R26 ;  /* 0x00007f00a9317a24 */ /* 0x040fe400078e021a */
[----:B------:R-:W-:-:S04]  /*1cb0*/  @!P0 IMAD.WIDE.U32 R4, R169, c[0x0][0x208], R4 ;  /* 0x00008200a9048a25 */ /* 0x000fc800078e0004 */
[----:B------:R-:W-:Y:S01]  /*1cc0*/  IMAD.WIDE.U32 R24, R169, c[0x0][0x208], R24 ;  /* 0x00008200a9187a25 */ /* 0x000fe200078e0018 */
[----:B------:R-:W-:-:S03]  /*1cd0*/  IADD3.X R46, R78, R49, R7, P1, !PT ;  /* 0x000000314e2e7210 */ /* 0x000fc60000ffe407 */
[----:B------:R-:W-:Y:S01]  /*1ce0*/  @!P0 IMAD.WIDE.U32 R2, R169, c[0x0][0x1f8], R2 ;  /* 0x00007e00a9028a25 */ /* 0x000fe200078e0002 */
[----:B------:R-:W-:-:S03]  /*1cf0*/  @!P0 IADD3 R27, P3, R118, R4, RZ ;  /* 0x00000004761b8210 */ /* 0x000fc60007f7e0ff */
[----:B------:R-:W-:Y:S01]  /*1d00*/  IMAD R51, R169, c[0x0][0x20c], R44 ;  /* 0x00008300a9337a24 */ /* 0x000fe200078e022c */
[C---:B------:R-:W-:Y:S02]  /*1d10*/  LEA R7, P4, R118.reuse, c[0x0][0x258], 0x1 ;  /* 0x0000960076077a11 */ /* 0x040fe400078808ff */
[----:B------:R-:W-:Y:S02]  /*1d20*/  IADD3 R26, P2, R79, R24, RZ ;  /* 0x000000184f1a7210 */ /* 0x000fe40007f5e0ff */
[C---:B------:R-:W-:Y:S02]  /*1d30*/  @!P0 IADD3 R47, P1, R118.reuse, R2, RZ ;  /* 0x00000002762f8210 */ /* 0x040fe40007f3e0ff */
[----:B------:R-:W-:Y:S02]  /*1d40*/  @!P0 IADD3.X R44, R119, R5, R51, P3, !PT ;  /* 0x00000005772c8210 */ /* 0x000fe40001ffe433 */
[----:B------:R-:W-:Y:S02]  /*1d50*/  LEA.HI.X R5, R118, c[0x0][0x25c], R119, 0x1, P4 ;  /* 0x0000970076057a11 */ /* 0x000fe400020f0c77 */
[----:B------:R-:W-:-:S02]  /*1d60*/  IADD3.X R25, R78, R51, R25, P2, !PT ;  /* 0x000000334e197210 */ /* 0x000fc400017fe419 */
[----:B------:R-:W-:Y:S02]  /*1d70*/  @!P0 IADD3.X R48, R119, R3, R49, P1, !PT ;  /* 0x0000000377308210 */ /* 0x000fe40000ffe431 */
[C---:B------:R-:W-:Y:S02]  /*1d80*/  LEA R4, P4, R26.reuse, R7, 0x1 ;  /* 0x000000071a047211 */ /* 0x040fe400078808ff */
[----:B------:R-:W-:Y:S02]  /*1d90*/  @!P0 LEA R6, P1, R47, c[0x0][0x268], 0x1 ;  /* 0x00009a002f068a11 */ /* 0x000fe400078208ff */
[----:B------:R-:W-:Y:S02]  /*1da0*/  @!P0 LEA R24, P3, R27, c[0x0][0x258], 0x1 ;  /* 0x000096001b188a11 */ /* 0x000fe400078608ff */
[----:B------:R-:W-:Y:S02]  /*1db0*/  LEA.HI.X R5, R26, R5, R25, 0x1, P4 ;  /* 0x000000051a057211 */ /* 0x000fe400020f0c19 */
[----:B------:R-:W-:-:S02]  /*1dc0*/  @!P0 LEA.HI.X R7, R47, c[0x0][0x26c], R48, 0x1, P1 ;  /* 0x00009b002f078a11 */ /* 0x000fc400008f0c30 */
[----:B------:R-:W-:Y:S02]  /*1dd0*/  @!P0 LEA.HI.X R25, R27, c[0x0][0x25c], R44, 0x1, P3 ;  /* 0x000097001b198a11 */ /* 0x000fe400018f0c2c */
[C---:B------:R-:W-:Y:S02]  /*1de0*/  LEA R2, P2, R118.reuse, c[0x0][0x268], 0x1 ;  /* 0x00009a0076027a11 */ /* 0x040fe400078408ff */
[----:B------:R-:W-:Y:S02]  /*1df0*/  ISETP.GE.AND P1, PT, R149, R9, PT ;  /* 0x000000099500720c */ /* 0x000fe40003f26270 */
[----:B------:R-:W-:Y:S02]  /*1e00*/  LEA.HI.X R3, R118, c[0x0][0x26c], R119, 0x1, P2 ;  /* 0x00009b0076037a11 */ /* 0x000fe400010f0c77 */
[----:B------:R-:W-:-:S04]  /*1e10*/  LEA R2, P2, R45, R2, 0x1 ;  /* 0x000000022d027211 */ /* 0x000fc800078408ff */
[----:B------:R-:W-:Y:S02]  /*1e20*/  LEA.HI.X R3, R45, R3, R46, 0x1, P2 ;  /* 0x000000032d037211 */ /* 0x000fe400010f0c2e */
        /* <DEDUP_REMOVED lines=8> */
[----:B------:R-:W-:Y:S02]  /*1eb0*/  PRMT R49, RZ, 0x7610, R49 ;  /* 0x00007610ff317816 */ /* 0x000fe40000000031 */
        /* <DEDUP_REMOVED lines=36> */
[----:B-1----:R-:W-:-:S04]  /*2100*/  PRMT R38, RZ, 0x7610, R38 ;  /* 0x00007610ff267816 */ /* 0x002fc80000000026 */
[----:B------:R-:W4:Y:S01]  /*2110*/  @!P1 LDG.E.U16 R29, [R2.64+-0x780] ;  /* 0xfff8800c021d9981 */ /* 0x000f22000c1e1500 */
[-C--:B------:R-:W-:Y:S02]  /*2120*/  ISETP.GE.AND P1, PT, R144, R9.reuse, PT ;  /* 0x000000099000720c */ /* 0x080fe40003f26270 */
[----:B--2---:R-:W-:Y:S01]  /*2130*/  PRMT R43, RZ, 0x7610, R43 ;  /* 0x00007610ff2b7816 */ /* 0x004fe2000000002b */
[----:B------:R-:W2:Y:S01]  /*2140*/  @!P3 LDG.E.U16 R26, [R2.64+-0x7c0] ;  /* 0xfff8400c021ab981 */ /* 0x000ea2000c1e1500 */
[----:B------:R-:W-:Y:S02]  /*2150*/  PRMT R40, RZ, 0x7610, R40 ;  /* 0x00007610ff287816 */ /* 0x000fe40000000028 */
[----:B------:R-:W-:Y:S01]  /*2160*/  PRMT R37, RZ, 0x7610, R37 ;  /* 0x00007610ff257816 */ /* 0x000fe20000000025 */
[----:B------:R0:W2:Y:S06]  /*2170*/  @!P0 LDG.E.U16 R27, [R6.64] ;  /* 0x0000000c061b8981 */ /* 0x0000ac000c1e1500 */
[----:B------:R-:W4:Y:S01]  /*2180*/  @!P1 LDG.E.U16 R38, [R2.64+-0x640] ;  /* 0xfff9c00c02269981 */ /* 0x000f22000c1e1500 */
[----:B------:R-:W-:-:S02]  /*2190*/  ISETP.GE.AND P1, PT, R143, R9, PT ;  /* 0x000000098f00720c */ /* 0x000fc40003f26270 */
[----:B------:R-:W-:Y:S01]  /*21a0*/  PRMT R28, RZ, 0x7610, R28 ;  /* 0x00007610ff1c7816 */ /* 0x000fe2000000001c */
[----:B------:R-:W4:Y:S10]  /*21b0*/  @!P2 LDG.E.U16 R37, [R2.64+-0x700] ;  /* 0xfff9000c0225a981 */ /* 0x000f34000c1e1500 */
[----:B------:R-:W4:Y:S01]  /*21c0*/  @!P1 LDG.E.U16 R43, [R2.64+-0x600] ;  /* 0xfffa000c022b9981 */ /* 0x000f22000c1e1500 */
[----:B------:R-:W-:-:S02]  /*21d0*/  ISETP.GE.AND P1, PT, R142, R9, PT ;  /* 0x000000098e00720c */ /* 0x000fc40003f26270 */
[----:B------:R-:W-:Y:S01]  /*21e0*/  PRMT R36, RZ, 0x7610, R36 ;  /* 0x00007610ff247816 */ /* 0x000fe20000000024 */
[----:B------:R-:W4:Y:S01]  /*21f0*/  @!P4 LDG.E.U16 R28, [R2.64+-0x740] ;  /* 0xfff8c00c021cc981 */ /* 0x000f22000c1e1500 */
[----:B------:R-:W-:Y:S02]  /*2200*/  PRMT R39, RZ, 0x7610, R39 ;  /* 0x00007610ff277816 */ /* 0x000fe40000000027 */
[-C--:B------:R-:W-:Y:S02]  /*2210*/  ISETP.GE.AND P2, PT, R140, R9.reuse, PT ;  /* 0x000000098c00720c */ /* 0x080fe40003f46270 */
[-C--:B------:R-:W-:Y:S01]  /*2220*/  ISETP.GE.AND P3, PT, R139, R9.reuse, PT ;  /* 0x000000098b00720c */ /* 0x080fe20003f66270 */
[----:B------:R-:W4:Y:S04]  /*2230*/  @!P5 LDG.E.U16 R36, [R2.64+-0x6c0] ;  /* 0xfff9400c0224d981 */ /* 0x000f28000c1e1500 */
[----:B------:R-:W4:Y:S01]  /*2240*/  @!P1 LDG.E.U16 R40, [R2.64+-0x5c0] ;  /* 0xfffa400c02289981 */ /* 0x000f22000c1e1500 */
[----:B------:R-:W-:-:S02]  /*2250*/  ISETP.GE.AND P1, PT, R141, R9, PT ;  /* 0x000000098d00720c */ /* 0x000fc40003f26270 */
[-C--:B------:R-:W-:Y:S01]  /*2260*/  ISETP.GE.AND P4, PT, R138, R9.reuse, PT ;  /* 0x000000098a00720c */ /* 0x080fe20003f86270 */
[----:B------:R-:W4:Y:S01]  /*2270*/  @!P6 LDG.E.U16 R39, [R2.64+-0x680] ;  /* 0xfff9800c0227e981 */ /* 0x000f22000c1e1500 */
[-C--:B------:R-:W-:Y:S02]  /*2280*/  ISETP.GE.AND P5, PT, R131, R9.reuse, PT ;  /* 0x000000098300720c */ /* 0x080fe40003fa6270 */
[----:B------:R-:W-:Y:S01]  /*2290*/  ISETP.GE.AND P6, PT, R130, R9, PT ;  /* 0x000000098200720c */ /* 0x000fe20003fc6270 */
[----:B------:R-:W4:Y:S01]  /*22a0*/  @!P3 LDG.E.U16 R45, [R2.64+-0x500] ;  /* 0xfffb000c022db981 */ /* 0x000f22000c1e1500 */
[----:B0-----:R-:W-:Y:S02]  /*22b0*/  PRMT R7, RZ, 0x7610, R7 ;  /* 0x00007610ff077816 */ /* 0x001fe40000000007 */
[----:B------:R-:W-:Y:S02]  /*22c0*/  PRMT R6, RZ, 0x7610, R6 ;  /* 0x00007610ff067816 */ /* 0x000fe40000000006 */
[----:B---3--:R-:W-:-:S02]  /*22d0*/  PRMT R42, RZ, 0x7610, R42 ;  /* 0x00007610ff2a7816 */ /* 0x008fc4000000002a */
[----:B------:R-:W3:Y:S04]  /*22e0*/  @!P1 LDG.E.U16 R7, [R2.64+-0x580] ;  /* 0xfffa800c02079981 */ /* 0x000ee8000c1e1500 */
[----:B------:R-:W3:Y:S04]  /*22f0*/  @!P2 LDG.E.U16 R6, [R2.64+-0x540] ;  /* 0xfffac00c0206a981 */ /* 0x000ee8000c1e1500 */
[----:B------:R-:W3:Y:S04]  /*2300*/  @!P4 LDG.E.U16 R42, [R2.64+-0x4c0] ;  /* 0xfffb400c022ac981 */ /* 0x000ee8000c1e1500 */
[----:B------:R-:W3:Y:S04]  /*2310*/  @!P5 LDG.E.U16 R49, [R2.64+-0x480] ;  /* 0xfffb800c0231d981 */ /* 0x000ee8000c1e1500 */
[----:B------:R-:W3:Y:S01]  /*2320*/  @!P6 LDG.E.U16 R46, [R2.64+-0x440] ;  /* 0xfffbc00c022ee981 */ /* 0x000ee2000c1e1500 */
        /* <DEDUP_REMOVED lines=13> */
[----:B--2---:R0:W-:Y:S04]  /*2400*/  STS.U16 [R114], R27 ;  /* 0x0000001b72007388 */ /* 0x0041e80000000400 */
[----:B------:R-:W-:Y:S04]  /*2410*/  STS.U16 [R113+0x40], R26 ;  /* 0x0000401a71007388 */ /* 0x000fe80000000400 */
[----:B----4-:R1:W-:Y:S04]  /*2420*/  STS.U16 [R112+0x80], R29 ;  /* 0x0000801d70007388 */ /* 0x0103e80000000400 */
[----:B------:R2:W-:Y:S04]  /*2430*/  STS.U16 [R111+0xc0], R28 ;  /* 0x0000c01c6f007388 */ /* 0x0005e80000000400 */
[----:B------:R-:W-:Y:S04]  /*2440*/  STS.U16 [R110+0x100], R37 ;  /* 0x000100256e007388 */ /* 0x000fe80000000400 */
[----:B------:R-:W-:Y:S04]  /*2450*/  STS.U16 [R109+0x140], R36 ;  /* 0x000140246d007388 */ /* 0x000fe80000000400 */
        /* <DEDUP_REMOVED lines=13> */
[----:B------:R-:W3:Y:S04]  /*2530*/  LDS.U16 R26, [R96+0x4] ;  /* 0x00000400601a7984 */ /* 0x000ee80000000400 */
[----:B------:R-:W-:Y:S04]  /*2540*/  LDS.U16 R7, [R96+0x6] ;  /* 0x0000060060077984 */ /* 0x000fe80000000400 */
[----:B------:R-:W4:Y:S04]  /*2550*/  LDS.U16 R36, [R96+0x8] ;  /* 0x0000080060247984 */ /* 0x000f280000000400 */
[----:B------:R-:W-:Y:S04]  /*2560*/  LDS.U16 R37, [R96+0xa] ;  /* 0x00000a0060257984 */ /* 0x000fe80000000400 */
[----:B------:R-:W0:Y:S04]  /*2570*/  LDS.U16 R38, [R96+0xc] ;  /* 0x00000c0060267984 */ /* 0x000e280000000400 */
[----:B------:R-:W-:Y:S04]  /*2580*/  LDS.U16 R39, [R96+0xe] ;  /* 0x00000e0060277984 */ /* 0x000fe80000000400 */
[----:B------:R-:W3:Y:S04]  /*2590*/  LDS.U16 R40, [R96+0x10] ;  /* 0x0000100060287984 */ /* 0x000ee80000000400 */
[----:B------:R-:W-:Y:S04]  /*25a0*/  LDS.U16 R42, [R96+0x12] ;  /* 0x00001200602a7984 */ /* 0x000fe80000000400 */
[----:B------:R-:W3:Y:S04]  /*25b0*/  LDS.U16 R43, [R96+0x14] ;  /* 0x00001400602b7984 */ /* 0x000ee80000000400 */
[----:B------:R-:W-:Y:S04]  /*25c0*/  LDS.U16 R45, [R96+0x16] ;  /* 0x00001600602d7984 */ /* 0x000fe80000000400 */
[----:B------:R-:W3:Y:S04]  /*25d0*/  LDS.U16 R46, [R96+0x18] ;  /* 0x00001800602e7984 */ /* 0x000ee80000000400 */
[----:B------:R-:W-:Y:S04]  /*25e0*/  LDS.U16 R48, [R96+0x1a] ;  /* 0x00001a0060307984 */ /* 0x000fe80000000400 */
[----:B------:R-:W-:Y:S04]  /*25f0*/  LDS.U16 R49, [R96+0x1c] ;  /* 0x00001c0060317984 */ /* 0x000fe80000000400 */
[----:B------:R-:W3:Y:S04]  /*2600*/  LDS.U16 R51, [R96+0x1e] ;  /* 0x00001e0060337984 */ /* 0x000ee80000000400 */
[----:B------:R-:W-:Y:S01]  /*2610*/  BAR.SYNC.DEFER_BLOCKING 0x0 ;  /* 0x0000000000007b1d */ /* 0x000fe20000010000 */
[----:B0-----:R-:W-:-:S02]  /*2620*/  PRMT R27, RZ, 0x7610, R27 ;  /* 0x00007610ff1b7816 */ /* 0x001fc4000000001b */
[----:B-1----:R-:W-:Y:S02]  /*2630*/  PRMT R29, RZ, 0x7610, R29 ;  /* 0x00007610ff1d7816 */ /* 0x002fe4000000001d */
[----:B--2---:R-:W-:Y:S02]  /*2640*/  PRMT R28, RZ, 0x7610, R28 ;  /* 0x00007610ff1c7816 */ /* 0x004fe4000000001c */
[----:B------:R0:W2:Y:S01]  /*2650*/  @!P0 LDG.E.U16 R27, [R24.64] ;  /* 0x0000000c181b8981 */ /* 0x0000a2000c1e1500 */
[----:B------:R-:W-:-:S03]  /*2660*/  ISETP.GE.AND P0, PT, R149, R9, PT ;  /* 0x000000099500720c */ /* 0x000fc60003f06270 */
[----:B------:R1:W2:Y:S01]  /*2670*/  @!P1 LDG.E.U16 R28, [R4.64+-0x7c0] ;  /* 0xfff8400c041c9981 */ /* 0x0002a2000c1e1500 */
[----:B------:R-:W-:-:S03]  /*2680*/  ISETP.GE.AND P1, PT, R148, R9, PT ;  /* 0x000000099400720c */ /* 0x000fc60003f26270 */
[----:B------:R1:W2:Y:S04]  /*2690*/  @!P2 LDG.E.U16 R66, [R4.64+-0x540] ;  /* 0xfffac00c0442a981 */ /* 0x0002a8000c1e1500 */
[----:B------:R1:W2:Y:S04]  /*26a0*/  @!P3 LDG.E.U16 R67, [R4.64+-0x500] ;  /* 0xfffb000c0443b981 */ /* 0x0002a8000c1e1500 */
[----:B------:R1:W2:Y:S01]  /*26b0*/  @!P0 LDG.E.U16 R29, [R4.64+-0x780] ;  /* 0xfff8800c041d8981 */ /* 0x0002a2000c1e1500 */
[----:B------:R-:W-:-:S03]  /*26c0*/  ISETP.GE.AND P0, PT, R147, R9, PT ;  /* 0x000000099300720c */ /* 0x000fc60003f06270 */
[----:B------:R1:W2:Y:S01]  /*26d0*/  @!P1 LDG.E.U16 R60, [R4.64+-0x740] ;  /* 0xfff8c00c043c9981 */ /* 0x0002a2000c1e1500 */
[----:B------:R-:W-:-:S03]  /*26e0*/  ISETP.GE.AND P1, PT, R146, R9, PT ;  /* 0x000000099200720c */ /* 0x000fc60003f26270 */
[----:B------:R1:W2:Y:S04]  /*26f0*/  @!P4 LDG.E.U16 R68, [R4.64+-0x4c0] ;  /* 0xfffb400c0444c981 */ /* 0x0002a8000c1e1500 */
[----:B------:R1:W2:Y:S04]  /*2700*/  @!P5 LDG.E.U16 R71, [R4.64+-0x480] ;  /* 0xfffb800c0447d981 */ /* 0x0002a8000c1e1500 */
[----:B------:R1:W2:Y:S01]  /*2710*/  @!P0 LDG.E.U16 R59, [R4.64+-0x700] ;  /* 0xfff9000c043b8981 */ /* 0x0002a2000c1e1500 */
[-C--:B------:R-:W-:Y:S02]  /*2720*/  ISETP.GE.AND P0, PT, R145, R9.reuse, PT ;  /* 0x000000099100720c */ /* 0x080fe40003f06270 */
[----:B0-----:R-:W-:Y:S01]  /*2730*/  PRMT R25, RZ, 0x7610, R25 ;  /* 0x00007610ff197816 */ /* 0x001fe20000000019 */
[----:B------:R1:W2:Y:S01]  /*2740*/  @!P1 LDG.E.U16 R62, [R4.64+-0x6c0] ;  /* 0xfff9400c043e9981 */ /* 0x0002a2000c1e1500 */
[----:B------:R-:W-:-:S03]  /*2750*/  ISETP.GE.AND P1, PT, R144, R9, PT ;  /* 0x000000099000720c */ /* 0x000fc60003f26270 */
[----:B------:R1:W2:Y:S06]  /*2760*/  @!P6 LDG.E.U16 R70, [R4.64+-0x440] ;  /* 0xfffbc00c0446e981 */ /* 0x0002ac000c1e1500 */
[----:B------:R1:W2:Y:S01]  /*2770*/  @!P0 LDG.E.U16 R25, [R4.64+-0x680] ;  /* 0xfff9800c04198981 */ /* 0x0002a2000c1e1500 */
[----:B------:R-:W-:Y:S02]  /*2780*/  ISETP.GE.AND P0, PT, R143, R9, PT ;  /* 0x000000098f00720c */ /* 0x000fe40003f06270 */
[----:B------:R-:W-:-:S06]  /*2790*/  PRMT R24, RZ, 0x7610, R24 ;  /* 0x00007610ff187816 */ /* 0x000fcc0000000018 */
[----:B------:R1:W2:Y:S01]  /*27a0*/  @!P1 LDG.E.U16 R24, [R4.64+-0x640] ;  /* 0xfff9c00c04189981 */ /* 0x0002a2000c1e1500 */
[----:B------:R-:W-:-:S04]  /*27b0*/  ISETP.NE.AND P1, PT, R58, RZ, PT ;  /* 0x000000ff3a00720c */ /* 0x000fc80003f25270 */
[----:B------:R1:W2:Y:S01]  /*27c0*/  @!P0 LDG.E.U16 R61, [R4.64+-0x600] ;  /* 0xfffa000c043d8981 */ /* 0x0002a2000c1e1500 */
[----:B------:R-:W-:-:S08]  /*27d0*/  ISETP.GE.AND P0, PT, R142, R9, PT ;  /* 0x000000098e00720c */ /* 0x000fd00003f06270 */
[----:B------:R1:W2:Y:S05]  /*27e0*/  @!P1 LDG.E.U16 R65, [R4.64+-0x580] ;  /* 0xfffa800c04419981 */ /* 0x0002aa000c1e1500 */
[----:B------:R1:W2:Y:S01]  /*27f0*/  @!P0 LDG.E.U16 R64, [R4.64+-0x5c0] ;  /* 0xfffa400c04408981 */ /* 0x0002a2000c1e1500 */
[----:B---3--:R-:W-:Y:S02]  /*2800*/  PRMT R6, RZ, 0x5410, R26 ;  /* 0x00005410ff067816 */ /* 0x008fe4000000001a */
[----:B----4-:R-:W-:Y:S02]  /*2810*/  PRMT R36, RZ, 0x5410, R36 ;  /* 0x00005410ff247816 */ /* 0x010fe40000000024 */
[----:B-1----:R-:W-:Y:S01]  /*2820*/  PRMT R5, RZ, 0x5410, R2 ;  /* 0x00005410ff057816 */ /* 0x002fe20000000002 */
[----:B------:R-:W-:Y:S01]  /*2830*/  FMUL.FTZ R26, R6, -1.4426950216293334961 ;  /* 0xbfb8aa3b061a7820 */ /* 0x000fe20000410000 */
[----:B------:R-:W-:-:S03]  /*2840*/  PRMT R38, RZ, 0x5410, R38 ;  /* 0x00005410ff267816 */ /* 0x000fc60000000026 */
[----:B------:R-:W-:Y:S01]  /*2850*/  FMUL.FTZ R2, R5, -1.4426950216293334961 ;  /* 0xbfb8aa3b05027820 */ /* 0x000fe20000410000 */
[----:B------:R0:W1:Y:S01]  /*2860*/  MUFU.EX2 R69, R26 ;  /* 0x0000001a00457308 */ /* 0x0000620000000800 */
[----:B------:R-:W-:Y:S02]  /*2870*/  PRMT R40, RZ, 0x5410, R40 ;  /* 0x00005410ff287816 */ /* 0x000fe40000000028 */
[----:B------:R-:W-:-:S05]  /*2880*/  PRMT R43, RZ, 0x5410, R43 ;  /* 0x00005410ff2b7816 */ /* 0x000fca000000002b */
[----:B------:R3:W-:Y:S01]  /*2890*/  MUFU.EX2 R58, R2 ;  /* 0x00000002003a7308 */ /* 0x0007e20000000800 */
[----:B0-----:R-:W-:Y:S01]  /*28a0*/  FMUL.FTZ R26, R38, -1.4426950216293334961 ;  /* 0xbfb8aa3b261a7820 */ /* 0x001fe20000410000 */
[----:B------:R-:W-:Y:S01]  /*28b0*/  PRMT R46, RZ, 0x5410, R46 ;  /* 0x00005410ff2e7816 */ /* 0x000fe2000000002e */
[----:B---3--:R-:W-:-:S05]  /*28c0*/  FMUL.FTZ R2, R36, -1.4426950216293334961 ;  /* 0xbfb8aa3b24027820 */ /* 0x008fca0000410000 */
[----:B------:R0:W-:Y:S01]  /*28d0*/  MUFU.EX2 R75, R26 ;  /* 0x0000001a004b7308 */ /* 0x0001e20000000800 */
[----:B------:R-:W-:-:S07]  /*28e0*/  PRMT R51, RZ, 0x5410, R51 ;  /* 0x00005410ff337816 */ /* 0x000fce0000000033 */
[----:B------:R3:W-:Y:S01]  /*28f0*/  MUFU.EX2 R73, R2 ;  /* 0x0000000200497308 */ /* 0x0007e20000000800 */
[----:B0-----:R-:W-:Y:S01]  /*2900*/  FMUL.FTZ R26, R43, -1.4426950216293334961 ;  /* 0xbfb8aa3b2b1a7820 */ /* 0x001fe20000410000 */
[----:B------:R-:W-:Y:S01]  /*2910*/  PRMT R4, RZ, 0x5410, R3 ;  /* 0x00005410ff047816 */ /* 0x000fe20000000003 */
[----:B---3--:R-:W-:-:S05]  /*2920*/  FMUL.FTZ R2, R40, -1.4426950216293334961 ;  /* 0xbfb8aa3b28027820 */ /* 0x008fca0000410000 */
[----:B------:R0:W-:Y:S01]  /*2930*/  MUFU.EX2 R132, R26 ;  /* 0x0000001a00847308 */ /* 0x0001e20000000800 */
[----:B------:R-:W-:-:S07]  /*2940*/  FMUL.FTZ R3, R4, -1.4426950216293334961 ;  /* 0xbfb8aa3b04037820 */ /* 0x000fce0000410000 */
[----:B------:R3:W-:Y:S01]  /*2950*/  MUFU.EX2 R77, R2 ;  /* 0x00000002004d7308 */ /* 0x0007e20000000800 */
[----:B0-----:R-:W-:Y:S02]  /*2960*/  FMUL.FTZ R26, R51, -1.4426950216293334961 ;  /* 0xbfb8aa3b331a7820 */ /* 0x001fe40000410000 */
[----:B---3--:R-:W-:-:S05]  /*2970*/  FMUL.FTZ R2, R46, -1.4426950216293334961 ;  /* 0xbfb8aa3b2e027820 */ /* 0x008fca0000410000 */
[----:B------:R-:W-:Y:S08]  /*2980*/  MUFU.EX2 R136, R2 ;  /* 0x0000000200887308 */ /* 0x000ff00000000800 */
[----:B------:R-:W-:Y:S08]  /*2990*/  MUFU.EX2 R2, R26 ;  /* 0x0000001a00027308 */ /* 0x000ff00000000800 */
[----:B------:R-:W0:Y:S01]  /*29a0*/  MUFU.EX2 R63, R3 ;  /* 0x00000003003f7308 */ /* 0x000e220000000800 */
[----:B-1----:R-:W-:Y:S01]  /*29b0*/  FADD.FTZ R69, R69, 1 ;  /* 0x3f80000045457421 */ /* 0x002fe20000010000 */
[----:B------:R-:W-:-:S02]  /*29c0*/  PRMT R45, RZ, 0x5410, R45 ;  /* 0x00005410ff2d7816 */ /* 0x000fc4000000002d */
[----:B------:R-:W-:Y:S02]  /*29d0*/  PRMT R37, RZ, 0x5410, R37 ;  /* 0x00005410ff257816 */ /* 0x000fe40000000025 */
[----:B------:R-:W-:Y:S01]  /*29e0*/  PRMT R7, RZ, 0x5410, R7 ;  /* 0x00005410ff077816 */ /* 0x000fe20000000007 */
[----:B0-----:R-:W-:Y:S01]  /*29f0*/  FADD.FTZ R63, R63, 1 ;  /* 0x3f8000003f3f7421 */ /* 0x001fe20000010000 */
[----:B------:R-:W-:Y:S01]  /*2a00*/  MUFU.RCP R69, R69 ;  /* 0x0000004500457308 */ /* 0x000fe20000001000 */
[----:B------:R-:W-:-:S07]  /*2a10*/  FMUL.FTZ R127, R45, -1.4426950216293334961 ;  /* 0xbfb8aa3b2d7f7820 */ /* 0x000fce0000410000 */
[----:B------:R-:W-:Y:S01]  /*2a20*/  MUFU.RCP R63, R63 ;  /* 0x0000003f003f7308 */ /* 0x000fe20000001000 */
[----:B------:R-:W-:Y:S02]  /*2a30*/  FMUL.FTZ R3, R37, -1.4426950216293334961 ;  /* 0xbfb8aa3b25037820 */ /* 0x000fe40000410000 */
[----:B------:R-:W-:Y:S01]  /*2a40*/  FMUL.FTZ R72, R7, -1.4426950216293334961 ;  /* 0xbfb8aa3b07487820 */ /* 0x000fe20000410000 */
[----:B------:R-:W-:Y:S02]  /*2a50*/  PRMT R56, RZ, 0x5410, R56 ;  /* 0x00005410ff387816 */ /* 0x000fe40000000038 */
[----:B------:R-:W-:Y:S02]  /*2a60*/  PRMT R39, RZ, 0x5410, R39 ;  /* 0x00005410ff277816 */ /* 0x000fe40000000027 */
[----:B------:R-:W0:Y:S01]  /*2a70*/  MUFU.EX2 R133, R127 ;  /* 0x0000007f00857308 */ /* 0x000e220000000800 */
[----:B------:R-:W-:Y:S01]  /*2a80*/  FADD.FTZ R58, R58, 1 ;  /* 0x3f8000003a3a7421 */ /* 0x000fe20000010000 */
[----:B------:R-:W-:Y:S01]  /*2a90*/  PRMT R55, RZ, 0x5410, R55 ;  /* 0x00005410ff377816 */ /* 0x000fe20000000037 */
[----:B------:R-:W-:-:S05]  /*2aa0*/  FMUL.FTZ R76, R39, -1.4426950216293334961 ;  /* 0xbfb8aa3b274c7820 */ /* 0x000fca0000410000 */
[----:B------:R-:W1:Y:S08]  /*2ab0*/  MUFU.EX2 R74, R3 ;  /* 0x00000003004a7308 */ /* 0x000e700000000800 */
[----:B------:R-:W3:Y:S01]  /*2ac0*/  MUFU.EX2 R72, R72 ;  /* 0x0000004800487308 */ /* 0x000ee20000000800 */
[----:B0-----:R-:W-:-:S07]  /*2ad0*/  FADD.FTZ R135, R133, 1 ;  /* 0x3f80000085877421 */ /* 0x001fce0000010000 */
[----:B------:R-:W0:Y:S01]  /*2ae0*/  MUFU.RCP R58, R58 ;  /* 0x0000003a003a7308 */ /* 0x000e220000001000 */
[----:B------:R-:W-:-:S07]  /*2af0*/  PRMT R42, RZ, 0x5410, R42 ;  /* 0x00005410ff2a7816 */ /* 0x000fce000000002a */
[----:B------:R-:W4:Y:S01]  /*2b00*/  MUFU.EX2 R76, R76 ;  /* 0x0000004c004c7308 */ /* 0x000f220000000800 */
        /* <DEDUP_REMOVED lines=15> */
[----:B------:R-:W-:Y:S01]  /*2c00*/  STS.U16 [R99+0x3c0], R70 ;  /* 0x0003c04663007388 */ /* 0x000fe20000000400 */
[----:B------:R-:W-:-:S06]  /*2c10*/  NOP ;  /* 0x0000000000007918 */ /* 0x000fcc0000000000 */
[----:B------:R-:W4:Y:S04]  /*2c20*/  LDS.U16 R25, [R96+0x2] ;  /* 0x0000020060197984 */ /* 0x000f280000000400 */
[----:B------:R-:W4:Y:S04]  /*2c30*/  LDS.U16 R26, [R96+0x4] ;  /* 0x00000400601a7984 */ /* 0x000f280000000400 */
[----:B------:R-:W4:Y:S04]  /*2c40*/  LDS.U16 R24, [R96] ;  /* 0x0000000060187984 */ /* 0x000f280000000400 */
[----:B------:R-:W4:Y:S04]  /*2c50*/  LDS.U16 R27, [R96+0x6] ;  /* 0x00000600601b7984 */ /* 0x000f280000000400 */
[----:B------:R-:W4:Y:S04]  /*2c60*/  LDS.U16 R29, [R96+0xa] ;  /* 0x00000a00601d7984 */ /* 0x000f280000000400 */
[----:B------:R-:W4:Y:S01]  /*2c70*/  LDS.U16 R28, [R96+0x8] ;  /* 0x00000800601c7984 */ /* 0x000f220000000400 */
[----:B--2---:R-:W-:-:S02]  /*2c80*/  FADD.FTZ R65, -R63, 1 ;  /* 0x3f8000003f417421 */ /* 0x004fc40000010100 */
[----:B0-----:R-:W-:Y:S01]  /*2c90*/  FADD.FTZ R67, -R69, 1 ;  /* 0x3f80000045437421 */ /* 0x001fe20000010100 */
[----:B------:R-:W-:Y:S01]  /*2ca0*/  LDS.U16 R133, [R96+0x10] ;  /* 0x0000100060857984 */ /* 0x000fe20000000400 */
[----:B------:R-:W-:Y:S02]  /*2cb0*/  FFMA.FTZ R127, R4, R65, 1 ;  /* 0x3f800000047f7423 */ /* 0x000fe40000010041 */
[----:B------:R-:W-:Y:S01]  /*2cc0*/  FADD.FTZ R59, R73, 1 ;  /* 0x3f800000493b7421 */ /* 0x000fe20000010000 */
[----:B------:R-:W-:Y:S01]  /*2cd0*/  PRMT R57, RZ, 0x5410, R57 ;  /* 0x00005410ff397816 */ /* 0x000fe20000000039 */
[----:B-1----:R-:W-:Y:S01]  /*2ce0*/  FADD.FTZ R60, R74, 1 ;  /* 0x3f8000004a3c7421 */ /* 0x002fe20000010000 */
[----:B------:R-:W-:Y:S01]  /*2cf0*/  PRMT R48, RZ, 0x5410, R48 ;  /* 0x00005410ff307816 */ /* 0x000fe20000000030 */
[----:B---3--:R-:W-:Y:S01]  /*2d00*/  FADD.FTZ R72, R72, 1 ;  /* 0x3f80000048487421 */ /* 0x008fe20000010000 */
[----:B------:R-:W-:Y:S01]  /*2d10*/  PRMT R54, RZ, 0x5410, R54 ;  /* 0x00005410ff367816 */ /* 0x000fe20000000036 */
[----:B------:R-:W-:Y:S01]  /*2d20*/  FMUL.FTZ R3, R42, -1.4426950216293334961 ;  /* 0xbfb8aa3b2a037820 */ /* 0x000fe20000410000 */
[----:B------:R-:W-:Y:S01]  /*2d30*/  PRMT R52, RZ, 0x5410, R52 ;  /* 0x00005410ff347816 */ /* 0x000fe20000000034 */
[----:B------:R-:W-:Y:S01]  /*2d40*/  FADD.FTZ R64, -R58, 1 ;  /* 0x3f8000003a407421 */ /* 0x000fe20000010100 */
[----:B------:R-:W-:Y:S01]  /*2d50*/  PRMT R53, RZ, 0x5410, R53 ;  /* 0x00005410ff357816 */ /* 0x000fe20000000035 */
[----:B----4-:R-:W-:Y:S01]  /*2d60*/  FADD.FTZ R62, R76, 1 ;  /* 0x3f8000004c3e7421 */ /* 0x010fe20000010000 */
[----:B------:R-:W-:Y:S01]  /*2d70*/  PRMT R49, RZ, 0x5410, R49 ;  /* 0x00005410ff317816 */ /* 0x000fe20000000031 */
[----:B------:R-:W-:Y:S01]  /*2d80*/  FADD.FTZ R61, R75, 1 ;  /* 0x3f8000004b3d7421 */ /* 0x000fe20000010000 */
[----:B------:R-:W-:Y:S01]  /*2d90*/  PRMT R25, RZ, 0x5410, R25 ;  /* 0x00005410ff197816 */ /* 0x000fe20000000019 */
[----:B------:R-:W-:Y:S01]  /*2da0*/  FADD.FTZ R71, R77, 1 ;  /* 0x3f8000004d477421 */ /* 0x000fe20000010000 */
[----:B------:R-:W-:Y:S01]  /*2db0*/  LDS.U16 R174, [R96+0x18] ;  /* 0x0000180060ae7984 */ /* 0x000fe20000000400 */
[----:B------:R-:W-:-:S02]  /*2dc0*/  PRMT R26, RZ, 0x5410, R26 ;  /* 0x00005410ff1a7816 */ /* 0x000fc4000000001a */
[----:B------:R-:W-:Y:S01]  /*2dd0*/  FMUL.FTZ R66, R56, R25 ;  /* 0x0000001938427220 */ /* 0x000fe20000410000 */
[----:B------:R-:W-:Y:S03]  /*2de0*/  LDS.U16 R170, [R96+0x16] ;  /* 0x0000160060aa7984 */ /* 0x000fe60000000400 */
[----:B------:R-:W-:Y:S02]  /*2df0*/  FMUL.FTZ R66, R63, R66 ;  /* 0x000000423f427220 */ /* 0x000fe40000410000 */
[----:B------:R-:W-:Y:S02]  /*2e00*/  FMUL.FTZ R70, R55, R26 ;  /* 0x0000001a37467220 */ /* 0x000fe40000410000 */
[----:B------:R-:W-:Y:S02]  /*2e10*/  FFMA.FTZ R67, R6, R67, 1 ;  /* 0x3f80000006437423 */ /* 0x000fe40000010043 */
[----:B------:R-:W-:-:S02]  /*2e20*/  FMUL.FTZ R70, R69, R70 ;  /* 0x0000004645467220 */ /* 0x000fc40000410000 */
[----:B------:R-:W-:Y:S02]  /*2e30*/  FMUL.FTZ R127, R66, R127 ;  /* 0x0000007f427f7220 */ /* 0x000fe40000410000 */
[----:B------:R-:W0:Y:S01]  /*2e40*/  LDS.U16 R66, [R96+0xc] ;  /* 0x00000c0060427984 */ /* 0x000e220000000400 */
[----:B------:R-:W-:Y:S01]  /*2e50*/  FMUL.FTZ R74, R70, R67 ;  /* 0x00000043464a7220 */ /* 0x000fe20000410000 */
[----:B------:R-:W1:Y:S01]  /*2e60*/  MUFU.RCP R59, R59 ;  /* 0x0000003b003b7308 */ /* 0x000e620000001000 */
[----:B------:R-:W-:Y:S01]  /*2e70*/  FADD.FTZ R70, R132, 1 ;  /* 0x3f80000084467421 */ /* 0x000fe20000010000 */
[----:B------:R-:W-:Y:S01]  /*2e80*/  PRMT R24, RZ, 0x5410, R24 ;  /* 0x00005410ff187816 */ /* 0x000fe20000000018 */
[----:B------:R-:W2:Y:S05]  /*2e90*/  LDS.U16 R132, [R96+0xe] ;  /* 0x00000e0060847984 */ /* 0x000eaa0000000400 */
[----:B------:R-:W3:Y:S01]  /*2ea0*/  MUFU.RCP R68, R72 ;  /* 0x0000004800447308 */ /* 0x000ee20000001000 */
[----:B------:R-:W-:-:S02]  /*2eb0*/  FMUL.FTZ R65, R57, R24 ;  /* 0x0000001839417220 */ /* 0x000fc40000410000 */
[----:B------:R-:W-:Y:S02]  /*2ec0*/  FFMA.FTZ R64, R5, R64, 1 ;  /* 0x3f80000005407423 */ /* 0x000fe40000010040 */
[----:B------:R-:W-:-:S03]  /*2ed0*/  FMUL.FTZ R65, R58, R65 ;  /* 0x000000413a417220 */ /* 0x000fc60000410000 */
[----:B------:R-:W4:Y:S01]  /*2ee0*/  MUFU.EX2 R126, R3 ;  /* 0x00000003007e7308 */ /* 0x000f220000000800 */
[----:B------:R-:W-:Y:S01]  /*2ef0*/  FMUL.FTZ R76, R65, R64 ;  /* 0x00000040414c7220 */ /* 0x000fe20000410000 */
[----:B------:R-:W-:-:S06]  /*2f00*/  PRMT R27, RZ, 0x5410, R27 ;  /* 0x00005410ff1b7816 */ /* 0x000fcc000000001b */
[----:B------:R-:W0:Y:S01]  /*2f10*/  MUFU.RCP R60, R60 ;  /* 0x0000003c003c7308 */ /* 0x000e220000001000 */
[----:B------:R-:W-:Y:S02]  /*2f20*/  FMUL.FTZ R134, R48, -1.4426950216293334961 ;  /* 0xbfb8aa3b30867820 */ /* 0x000fe40000410000 */
[----:B-1----:R-:W-:-:S05]  /*2f30*/  FADD.FTZ R65, -R59, 1 ;  /* 0x3f8000003b417421 */ /* 0x002fca0000010100 */
[----:B------:R-:W1:Y:S01]  /*2f40*/  MUFU.RCP R62, R62 ;  /* 0x0000003e003e7308 */ /* 0x000e620000001000 */
[----:B------:R-:W-:Y:S01]  /*2f50*/  FFMA.FTZ R67, R36, R65, 1 ;  /* 0x3f80000024437423 */ /* 0x000fe20000010041 */
[----:B------:R-:W-:Y:S01]  /*2f60*/  PRMT R29, RZ, 0x5410, R29 ;  /* 0x00005410ff1d7816 */ /* 0x000fe2000000001d */
[----:B---3--:R-:W-:Y:S01]  /*2f70*/  FADD.FTZ R64, -R68, 1 ;  /* 0x3f80000044407421 */ /* 0x008fe20000010100 */
[----:B------:R-:W-:Y:S01]  /*2f80*/  PRMT R28, RZ, 0x5410, R28 ;  /* 0x00005410ff1c7816 */ /* 0x000fe2000000001c */
[----:B------:R-:W-:-:S03]  /*2f90*/  FMUL.FTZ R65, R54, R27 ;  /* 0x0000001b36417220 */ /* 0x000fc60000410000 */
[----:B------:R3:W1:Y:S01]  /*2fa0*/  MUFU.EX2 R137, R134 ;  /* 0x0000008600897308 */ /* 0x0006620000000800 */
[----:B----4-:R-:W-:Y:S02]  /*2fb0*/  FADD.FTZ R73, R126, 1 ;  /* 0x3f8000007e497421 */ /* 0x010fe40000010000 */
[----:B------:R-:W-:-:S05]  /*2fc0*/  FFMA.FTZ R64, R7, R64, 1 ;  /* 0x3f80000007407423 */ /* 0x000fca0000010040 */
[----:B------:R-:W4:Y:S01]  /*2fd0*/  MUFU.RCP R61, R61 ;  /* 0x0000003d003d7308 */ /* 0x000f220000001000 */
[----:B------:R-:W-:Y:S02]  /*2fe0*/  FMUL.FTZ R65, R68, R65 ;  /* 0x0000004144417220 */ /* 0x000fe40000410000 */
[----:B0-----:R-:W-:Y:S02]  /*2ff0*/  FADD.FTZ R126, -R60, 1 ;  /* 0x3f8000003c7e7421 */ /* 0x001fe40000010100 */
[----:B------:R-:W-:-:S03]  /*3000*/  FMUL.FTZ R75, R52, R29 ;  /* 0x0000001d344b7220 */ /* 0x000fc60000410000 */
[----:B------:R-:W0:Y:S01]  /*3010*/  MUFU.RCP R71, R71 ;  /* 0x0000004700477308 */ /* 0x000e220000001000 */
[----:B------:R-:W-:Y:S02]  /*3020*/  FMUL.FTZ R72, R53, R28 ;  /* 0x0000001c35487220 */ /* 0x000fe40000410000 */
[----:B------:R-:W-:Y:S02]  /*3030*/  FMUL.FTZ R3, R49, -1.4426950216293334961 ;  /* 0xbfb8aa3b31037820 */ /* 0x000fe40000410000 */
[----:B------:R-:W-:Y:S01]  /*3040*/  FMUL.FTZ R171, R65, R64 ;  /* 0x0000004041ab7220 */ /* 0x000fe20000410000 */
[----:B------:R-:W-:Y:S01]  /*3050*/  PRMT R65, RZ, 0x5410, R30 ;  /* 0x00005410ff417816 */ /* 0x000fe2000000001e */
[----:B---3--:R-:W-:Y:S02]  /*3060*/  FFMA.FTZ R134, R37, R126, 1 ;  /* 0x3f80000025867423 */ /* 0x008fe4000001007e */
[----:B------:R-:W-:Y:S02]  /*3070*/  FMUL.FTZ R75, R60, R75 ;  /* 0x0000004b3c4b7220 */ /* 0x000fe40000410000 */
[----:B------:R-:W-:-:S02]  /*3080*/  FMUL.FTZ R126, R59, R72 ;  /* 0x000000483b7e7220 */ /* 0x000fc40000410000 */
[----:B-1----:R-:W-:Y:S01]  /*3090*/  FADD.FTZ R30, -R62, 1 ;  /* 0x3f8000003e1e7421 */ /* 0x002fe20000010100 */
[----:B------:R-:W1:Y:S01]  /*30a0*/  MUFU.EX2 R3, R3 ;  /* 0x0000000300037308 */ /* 0x000e620000000800 */
[----:B------:R-:W-:Y:S01]  /*30b0*/  FADD.FTZ R77, R136, 1 ;  /* 0x3f800000884d7421 */ /* 0x000fe20000010000 */
[----:B------:R-:W-:Y:S01]  /*30c0*/  PRMT R64, RZ, 0x5410, R31 ;  /* 0x00005410ff407816 */ /* 0x000fe2000000001f */
[----:B------:R-:W-:Y:S01]  /*30d0*/  FMUL.FTZ R173, R75, R134 ;  /* 0x000000864bad7220 */ /* 0x000fe20000410000 */
[----:B------:R-:W3:Y:S01]  /*30e0*/  LDS.U16 R136, [R96+0x12] ;  /* 0x0000120060887984 */ /* 0x000ee20000000400 */
[----:B------:R-:W-:Y:S01]  /*30f0*/  FMUL.FTZ R126, R126, R67 ;  /* 0x000000437e7e7220 */ /* 0x000fe20000410000 */
[----:B------:R-:W-:Y:S01]  /*3100*/  PRMT R67, RZ, 0x5410, R32 ;  /* 0x00005410ff437816 */ /* 0x000fe20000000020 */
[----:B------:R-:W-:Y:S01]  /*3110*/  FFMA.FTZ R134, R39, R30, 1 ;  /* 0x3f80000027867423 */ /* 0x000fe2000001001e */
[----:B------:R-:W-:Y:S01]  /*3120*/  PRMT R30, RZ, 0x5410, R66 ;  /* 0x00005410ff1e7816 */ /* 0x000fe20000000042 */
[----:B------:R-:W-:Y:S01]  /*3130*/  FADD.FTZ R75, R137, 1 ;  /* 0x3f800000894b7421 */ /* 0x000fe20000010000 */
[----:B------:R-:W-:Y:S01]  /*3140*/  PRMT R32, RZ, 0x5410, R133 ;  /* 0x00005410ff207816 */ /* 0x000fe20000000085 */
[----:B----4-:R-:W-:Y:S01]  /*3150*/  FADD.FTZ R31, -R61, 1 ;  /* 0x3f8000003d1f7421 */ /* 0x010fe20000010100 */
[----:B------:R-:W4:Y:S01]  /*3160*/  LDS.U16 R137, [R96+0x14] ;  /* 0x0000140060897984 */ /* 0x000f220000000400 */
[----:B------:R1:W-:Y:S01]  /*3170*/  MUFU.RCP R72, R135 ;  /* 0x0000008700487308 */ /* 0x0003e20000001000 */
[----:B0-----:R-:W-:-:S02]  /*3180*/  FADD.FTZ R175, -R71, 1 ;  /* 0x3f80000047af7421 */ /* 0x001fc40000010100 */
[----:B------:R-:W-:Y:S02]  /*3190*/  FMUL.FTZ R66, R67, R30 ;  /* 0x0000001e43427220 */ /* 0x000fe40000410000 */
[----:B-1----:R-:W-:Y:S01]  /*31a0*/  FFMA.FTZ R135, R38, R31, 1 ;  /* 0x3f80000026877423 */ /* 0x002fe2000001001f */
[----:B--2---:R-:W-:Y:S01]  /*31b0*/  PRMT R31, RZ, 0x5410, R132 ;  /* 0x00005410ff1f7816 */ /* 0x004fe20000000084 */
[----:B------:R-:W-:Y:S02]  /*31c0*/  FMUL.FTZ R132, R65, R32 ;  /* 0x0000002041847220 */ /* 0x000fe40000410000 */
[----:B------:R-:W-:Y:S02]  /*31d0*/  FMUL.FTZ R66, R61, R66 ;  /* 0x000000423d427220 */ /* 0x000fe40000410000 */
[----:B------:R-:W-:Y:S02]  /*31e0*/  FFMA.FTZ R175, R40, R175, 1 ;  /* 0x3f80000028af7423 */ /* 0x000fe400000100af */
[----:B------:R-:W-:-:S02]  /*31f0*/  FMUL.FTZ R132, R71, R132 ;  /* 0x0000008447847220 */ /* 0x000fc40000410000 */
[----:B------:R-:W-:Y:S02]  /*3200*/  FMUL.FTZ R176, R66, R135 ;  /* 0x0000008742b07220 */ /* 0x000fe40000410000 */
[----:B------:R-:W-:Y:S02]  /*3210*/  FADD.FTZ R135, R3, 1 ;  /* 0x3f80000003877421 */ /* 0x000fe40000010000 */
[----:B------:R-:W-:Y:S01]  /*3220*/  FMUL.FTZ R178, R132, R175 ;  /* 0x000000af84b27220 */ /* 0x000fe20000410000 */
[----:B------:R-:W0:Y:S01]  /*3230*/  LDS.U16 R3, [R96+0x1a] ;  /* 0x00001a0060037984 */ /* 0x000e220000000400 */
[----:B------:R-:W-:Y:S01]  /*3240*/  FADD.FTZ R172, R2, 1 ;  /* 0x3f80000002ac7421 */ /* 0x000fe20000010000 */
[----:B------:R-:W-:Y:S02]  /*3250*/  MUFU.RCP R73, R73 ;  /* 0x0000004900497308 */ /* 0x000fe40000001000 */
[----:B------:R-:W1:Y:S04]  /*3260*/  LDS.U16 R175, [R96+0x1c] ;  /* 0x00001c0060af7984 */ /* 0x000e680000000400 */
[----:B------:R-:W2:Y:S01]  /*3270*/  LDS.U16 R2, [R96+0x1e] ;  /* 0x00001e0060027984 */ /* 0x000ea20000000400 */
[----:B------:R-:W-:Y:S01]  /*3280*/  FMUL.FTZ R133, R64, R31 ;  /* 0x0000001f40857220 */ /* 0x000fe20000410000 */
[----:B------:R-:W3:Y:S03]  /*3290*/  MUFU.RCP R70, R70 ;  /* 0x0000004600467308 */ /* 0x000ee60000001000 */
[----:B------:R-:W-:-:S05]  /*32a0*/  FMUL.FTZ R133, R62, R133 ;  /* 0x000000853e857220 */ /* 0x000fca0000410000 */
[----:B------:R-:W0:Y:S01]  /*32b0*/  MUFU.RCP R77, R77 ;  /* 0x0000004d004d7308 */ /* 0x000e220000001000 */
[----:B------:R-:W-:Y:S01]  /*32c0*/  FMUL.FTZ R177, R133, R134 ;  /* 0x0000008685b17220 */ /* 0x000fe20000410000 */
[----:B------:R-:W-:-:S06]  /*32d0*/  PRMT R134, RZ, 0x5410, R50 ;  /* 0x00005410ff867816 */ /* 0x000fcc0000000032 */
[----:B------:R4:W1:Y:S01]  /*32e0*/  MUFU.RCP R50, R135 ;  /* 0x0000008700327308 */ /* 0x0008620000001000 */
[----:B---3--:R-:W-:Y:S01]  /*32f0*/  FADD.FTZ R66, -R70, 1 ;  /* 0x3f80000046427421 */ /* 0x008fe20000010100 */
[----:B----4-:R-:W-:Y:S02]  /*3300*/  PRMT R135, RZ, 0x5410, R44 ;  /* 0x00005410ff877816 */ /* 0x010fe4000000002c */
[----:B------:R-:W-:Y:S01]  /*3310*/  PRMT R44, RZ, 0x5410, R41 ;  /* 0x00005410ff2c7816 */ /* 0x000fe20000000029 */
[----:B------:R-:W-:Y:S02]  /*3320*/  FADD.FTZ R41, -R73, 1 ;  /* 0x3f80000049297421 */ /* 0x000fe40000010100 */
[----:B0-----:R-:W-:Y:S02]  /*3330*/  FADD.FTZ R133, -R77, 1 ;  /* 0x3f8000004d857421 */ /* 0x001fe40000010100 */
[----:B------:R-:W-:Y:S01]  /*3340*/  FFMA.FTZ R179, R42, R41, 1 ;  /* 0x3f8000002ab37423 */ /* 0x000fe20000010029 */
[----:B------:R-:W-:Y:S01]  /*3350*/  PRMT R41, RZ, 0x5410, R136 ;  /* 0x00005410ff297816 */ /* 0x000fe20000000088 */
[----:B------:R-:W-:Y:S01]  /*3360*/  FADD.FTZ R132, -R72, 1 ;  /* 0x3f80000048847421 */ /* 0x000fe20000010100 */
[----:B------:R-:W-:Y:S01]  /*3370*/  PRMT R47, RZ, 0x5410, R47 ;  /* 0x00005410ff2f7816 */ /* 0x000fe2000000002f */
[----:B------:R-:W-:Y:S01]  /*3380*/  FFMA.FTZ R180, R43, R66, 1 ;  /* 0x3f8000002bb47423 */ /* 0x000fe20000010042 */
[----:B------:R-:W-:Y:S01]  /*3390*/  PRMT R66, RZ, 0x5410, R137 ;  /* 0x00005410ff427816 */ /* 0x000fe20000000089 */
[----:B------:R-:W-:Y:S01]  /*33a0*/  FFMA.FTZ R183, R46, R133, 1 ;  /* 0x3f8000002eb77423 */ /* 0x000fe20000010085 */
[----:B------:R-:W-:Y:S01]  /*33b0*/  PRMT R133, RZ, 0x5410, R174 ;  /* 0x00005410ff857816 */ /* 0x000fe200000000ae */
[----:B------:R-:W-:Y:S01]  /*33c0*/  FMUL.FTZ R136, R134, R41 ;  /* 0x0000002986887220 */ /* 0x000fe20000410000 */
[----:B------:R-:W0:Y:S01]  /*33d0*/  MUFU.RCP R75, R75 ;  /* 0x0000004b004b7308 */ /* 0x000e220000001000 */
[----:B------:R-:W-:Y:S01]  /*33e0*/  FFMA.FTZ R182, R45, R132, 1 ;  /* 0x3f8000002db67423 */ /* 0x000fe20000010084 */
[----:B------:R-:W-:Y:S01]  /*33f0*/  PRMT R132, RZ, 0x5410, R170 ;  /* 0x00005410ff847816 */ /* 0x000fe200000000aa */
[----:B------:R-:W-:-:S02]  /*3400*/  FMUL.FTZ R137, R47, R66 ;  /* 0x000000422f897220 */ /* 0x000fc40000410000 */
[----:B------:R-:W-:-:S03]  /*3410*/  FMUL.FTZ R170, R44, R133 ;  /* 0x000000852caa7220 */ /* 0x000fc60000410000 */
[----:B------:R-:W3:Y:S01]  /*3420*/  MUFU.RCP R172, R172 ;  /* 0x000000ac00ac7308 */ /* 0x000ee20000001000 */
[----:B------:R-:W-:Y:S02]  /*3430*/  FMUL.FTZ R136, R73, R136 ;  /* 0x0000008849887220 */ /* 0x000fe40000410000 */
[----:B------:R-:W-:Y:S02]  /*3440*/  FMUL.FTZ R137, R70, R137 ;  /* 0x0000008946897220 */ /* 0x000fe40000410000 */
[----:B------:R-:W-:Y:S02]  /*3450*/  FMUL.FTZ R170, R77, R170 ;  /* 0x000000aa4daa7220 */ /* 0x000fe40000410000 */
[----:B------:R-:W-:Y:S02]  /*3460*/  FMUL.FTZ R181, R135, R132 ;  /* 0x0000008487b57220 */ /* 0x000fe40000410000 */
[----:B------:R-:W-:Y:S01]  /*3470*/  FMUL.FTZ R179, R136, R179 ;  /* 0x000000b388b37220 */ /* 0x000fe20000410000 */
[----:B------:R-:W-:Y:S01]  /*3480*/  PRMT R136, RZ, 0x5410, R35 ;  /* 0x00005410ff887816 */ /* 0x000fe20000000023 */
[----:B------:R-:W-:Y:S01]  /*3490*/  FMUL.FTZ R180, R137, R180 ;  /* 0x000000b489b47220 */ /* 0x000fe20000410000 */
[----:B------:R-:W-:Y:S01]  /*34a0*/  PRMT R35, RZ, 0x5410, R34 ;  /* 0x00005410ff237816 */ /* 0x000fe20000000022 */
[----:B------:R-:W-:Y:S01]  /*34b0*/  FMUL.FTZ R183, R170, R183 ;  /* 0x000000b7aab77220 */ /* 0x000fe20000410000 */
[----:B------:R-:W-:Y:S01]  /*34c0*/  F2FP.BF16.PACK_AB R184, R127, R76 ;  /* 0x0000004c7fb8723e */ /* 0x000fe200000010ff */
[----:B------:R-:W-:Y:S01]  /*34d0*/  BAR.SYNC.DEFER_BLOCKING 0x0 ;  /* 0x0000000000007b1d */ /* 0x000fe20000010000 */
[----:B------:R-:W-:Y:S01]  /*34e0*/  PRMT R34, RZ, 0x5410, R33 ;  /* 0x00005410ff227816 */ /* 0x000fe20000000021 */
[----:B------:R-:W-:Y:S01]  /*34f0*/  FMUL.FTZ R181, R72, R181 ;  /* 0x000000b548b57220 */ /* 0x000fe20000410000 */
[----:B------:R-:W-:Y:S01]  /*3500*/  PRMT R33, RZ, 0x5410, R3 ;  /* 0x00005410ff217816 */ /* 0x000fe20000000003 */
[----:B-1----:R-:W-:Y:S01]  /*3510*/  FADD.FTZ R76, -R50, 1 ;  /* 0x3f800000324c7421 */ /* 0x002fe20000010100 */
[----:B------:R-:W-:-:S02]  /*3520*/  PRMT R170, RZ, 0x5410, R175 ;  /* 0x00005410ffaa7816 */ /* 0x000fc400000000af */
[----:B--2---:R-:W-:Y:S01]  /*3530*/  PRMT R137, RZ, 0x5410, R2 ;  /* 0x00005410ff897816 */ /* 0x004fe20000000002 */
[----:B------:R-:W-:Y:S02]  /*3540*/  FMUL.FTZ R181, R181, R182 ;  /* 0x000000b6b5b57220 */ /* 0x000fe40000410000 */
[----:B------:R-:W-:Y:S02]  /*3550*/  FFMA.FTZ R174, R49, R76, 1 ;  /* 0x3f80000031ae7423 */ /* 0x000fe4000001004c */
[----:B0-----:R-:W-:Y:S02]  /*3560*/  FADD.FTZ R127, -R75, 1 ;  /* 0x3f8000004b7f7421 */ /* 0x001fe40000010100 */
[----:B---3--:R-:W-:Y:S02]  /*3570*/  FADD.FTZ R182, -R172, 1 ;  /* 0x3f800000acb67421 */ /* 0x008fe40000010100 */
[----:B------:R-:W-:Y:S02]  /*3580*/  FMUL.FTZ R76, R136, R33 ;  /* 0x00000021884c7220 */ /* 0x000fe40000410000 */
[----:B------:R-:W-:-:S02]  /*3590*/  FMUL.FTZ R3, R35, R170 ;  /* 0x000000aa23037220 */ /* 0x000fc40000410000 */
[----:B------:R-:W-:Y:S02]  /*35a0*/  FMUL.FTZ R175, R34, R137 ;  /* 0x0000008922af7220 */ /* 0x000fe40000410000 */
[----:B------:R-:W-:Y:S02]  /*35b0*/  FFMA.FTZ R127, R48, R127, 1 ;  /* 0x3f800000307f7423 */ /* 0x000fe4000001007f */
[----:B------:R-:W-:Y:S02]  /*35c0*/  FMUL.FTZ R76, R75, R76 ;  /* 0x0000004c4b4c7220 */ /* 0x000fe40000410000 */
[----:B------:R-:W-:Y:S02]  /*35d0*/  FMUL.FTZ R3, R50, R3 ;  /* 0x0000000332037220 */ /* 0x000fe40000410000 */
[----:B------:R-:W-:Y:S02]  /*35e0*/  FFMA.FTZ R182, R51, R182, 1 ;  /* 0x3f80000033b67423 */ /* 0x000fe400000100b6 */
[----:B------:R-:W-:Y:S01]  /*35f0*/  FMUL.FTZ R175, R172, R175 ;  /* 0x000000afacaf7220 */ /* 0x000fe20000410000 */
[----:B------:R-:W-:Y:S01]  /*3600*/  F2FP.BF16.PACK_AB R74, R171, R74 ;  /* 0x0000004aab4a723e */ /* 0x000fe200000010ff */
[----:B------:R-:W-:-:S02]  /*3610*/  FMUL.FTZ R76, R76, R127 ;  /* 0x0000007f4c4c7220 */ /* 0x000fc40000410000 */
[----:B------:R-:W-:Y:S02]  /*3620*/  FMUL.FTZ R3, R3, R174 ;  /* 0x000000ae03037220 */ /* 0x000fe40000410000 */
[----:B------:R-:W-:Y:S01]  /*3630*/  FMUL.FTZ R182, R175, R182 ;  /* 0x000000b6afb67220 */ /* 0x000fe20000410000 */
[----:B------:R-:W-:Y:S02]  /*3640*/  PRMT R2, R184, 0x7632, R2 ;  /* 0x00007632b8027816 */ /* 0x000fe40000000002 */
[----:B------:R-:W-:Y:S02]  /*3650*/  F2FP.BF16.PACK_AB R126, R173, R126 ;  /* 0x0000007ead7e723e */ /* 0x000fe400000010ff */
[----:B------:R-:W-:Y:S02]  /*3660*/  PRMT R127, R74, 0x7632, R127 ;  /* 0x000076324a7f7816 */ /* 0x000fe4000000007f */
[----:B------:R-:W-:Y:S02]  /*3670*/  ISETP.NE.AND P6, PT, R159, RZ, PT ;  /* 0x000000ff9f00720c */ /* 0x000fe40003fc5270 */
[----:B------:R-:W-:-:S02]  /*3680*/  F2FP.BF16.PACK_AB R176, R177, R176 ;  /* 0x000000b0b1b0723e */ /* 0x000fc400000010ff */
[----:B------:R-:W-:Y:S02]  /*3690*/  F2FP.BF16.PACK_AB R178, R179, R178 ;  /* 0x000000b2b3b2723e */ /* 0x000fe400000010ff */
[----:B------:R-:W-:Y:S02]  /*36a0*/  F2FP.BF16.PACK_AB R180, R181, R180 ;  /* 0x000000b4b5b4723e */ /* 0x000fe400000010ff */
[----:B------:R-:W-:Y:S02]  /*36b0*/  F2FP.BF16.PACK_AB R76, R76, R183 ;  /* 0x000000b74c4c723e */ /* 0x000fe400000010ff */
[----:B------:R-:W-:Y:S01]  /*36c0*/  F2FP.BF16.PACK_AB R3, R182, R3 ;  /* 0x00000003b603723e */ /* 0x000fe200000010ff */
[----:B------:R0:W-:Y:S01]  /*36d0*/  STS.U16 [R96+0x2], R2 ;  /* 0x0000020260007388 */ /* 0x0001e20000000400 */
[----:B------:R-:W-:Y:S02]  /*36e0*/  PRMT R171, R126, 0x7632, R171 ;  /* 0x000076327eab7816 */ /* 0x000fe400000000ab */
[----:B------:R-:W-:Y:S01]  /*36f0*/  PRMT R173, R178, 0x7632, R173 ;  /* 0x00007632b2ad7816 */ /* 0x000fe200000000ad */
[----:B------:R1:W-:Y:S04]  /*3700*/  STS.U16 [R96+0x4], R74 ;  /* 0x0000044a60007388 */ /* 0x0003e80000000400 */
        /* <DEDUP_REMOVED lines=37> */
[----:B------:R-:W3:Y:S01]  /*3960*/  LDS R209, [0x840] ;  /* 0x00084000ffd17984 */ /* 0x000ee20000000800 */
        /* <DEDUP_REMOVED lines=8> */
[----:B------:R-:W-:Y:S01]  /*39f0*/  IMAD R171, R169, c[0x0][0x2f4], R74 ;  /* 0x0000bd00a9ab7a24 */ /* 0x000fe200078e024a */
[----:B------:R-:W-:Y:S02]  /*3a00*/  IADD3 R74, P1, R79, R2, RZ ;  /* 0x000000024f4a7210 */ /* 0x000fe40007f3e0ff */
[----:B------:R-:W-:Y:S02]  /*3a10*/  LEA.HI.X R76, R118, c[0x0][0x33c], R119, 0x1, P0 ;  /* 0x0000cf00764c7a11 */ /* 0x000fe400000f0c77 */
[----:B------:R-:W-:Y:S02]  /*3a20*/  IADD3.X R3, R78, R171, R3, P1, !PT ;  /* 0x000000ab4e037210 */ /* 0x000fe40000ffe403 */
[----:B------:R-:W-:Y:S02]  /*3a30*/  LEA R2, P4, R74, R127, 0x1 ;  /* 0x0000007f4a027211 */ /* 0x000fe400078808ff */
[----:B---3--:R-:W-:Y:S02]  /*3a40*/  ISETP.GE.AND P3, PT, R118, R209, PT ;  /* 0x000000d17600720c */ /* 0x008fe40003f66270 */
[----:B------:R-:W-:-:S02]  /*3a50*/  LEA.HI.X R3, R74, R76, R3, 0x1, P4 ;  /* 0x0000004c4a037211 */ /* 0x000fc400020f0c03 */
[----:B------:R-:W-:Y:S01]  /*3a60*/  IADD3 R126, P4, R118, R116, RZ ;  /* 0x00000074767e7210 */ /* 0x000fe20007f9e0ff */
[----:B------:R-:W-:Y:S01]  /*3a70*/  BSSY B0, `(.L_x_3363) ;  /* 0x0000013000007945 */ /* 0x000fe20003800000 */
[-C--:B------:R-:W-:Y:S01]  /*3a80*/  ISETP.GE.AND P2, PT, R149, R209.reuse, PT ;  /* 0x000000d19500720c */ /* 0x080fe20003f46270 */
[----:B------:R-:W-:Y:S01]  /*3a90*/  FMUL.FTZ R171, R5, R58 ;  /* 0x0000003a05ab7220 */ /* 0x000fe20000410000 */
[----:B------:R-:W-:Y:S01]  /*3aa0*/  ISETP.GE.AND P0, PT, R148, R209, PT ;  /* 0x000000d19400720c */ /* 0x000fe20003f06270 */
[----:B------:R-:W-:Y:S01]  /*3ab0*/  FMUL.FTZ R173, R4, R63 ;  /* 0x0000003f04ad7220 */ /* 0x000fe20000410000 */
[----:B------:R-:W-:Y:S01]  /*3ac0*/  ISETP.GE.AND P1, PT, R147, R209, PT ;  /* 0x000000d19300720c */ /* 0x000fe20003f26270 */
[----:B------:R-:W-:Y:S02]  /*3ad0*/  FMUL.FTZ R174, R6, R69 ;  /* 0x0000004506ae7220 */ /* 0x000fe40000410000 */
[----:B------:R-:W-:Y:S02]  /*3ae0*/  FMUL.FTZ R175, R7, R68 ;  /* 0x0000004407af7220 */ /* 0x000fe40000410000 */
[----:B------:R-:W-:Y:S01]  /*3af0*/  IMAD.X R127, R119, 0x1, R117, P4 ;  /* 0x00000001777f7824 */ /* 0x000fe200020e0675 */
        /* <DEDUP_REMOVED lines=10> */
.L_x_3364:
[----:B------:R-:W-:Y:S05]  /*3ba0*/  BSYNC B0 ;  /* 0x0000000000007941 */ /* 0x000fea0003800000 */
.L_x_3363:
[----:B------:R1:W-:Y:S01]  /*3bb0*/  @!P0 STG.E.U16 [R2.64+-0x740], R181 ;  /* 0xfff8c0b502008986 */ /* 0x0003e2000c10150c */
[-C--:B------:R-:W-:Y:S01]  /*3bc0*/  ISETP.GE.AND P0, PT, R146, R209.reuse, PT ;  /* 0x000000d19200720c */ /* 0x080fe20003f06270 */
[----:B------:R-:W-:Y:S01]  /*3bd0*/  FMUL.FTZ R178, R45, R72 ;  /* 0x000000482db27220 */ /* 0x000fe20000410000 */
[-C--:B------:R-:W-:Y:S01]  /*3be0*/  ISETP.GE.AND P3, PT, R144, R209.reuse, PT ;  /* 0x000000d19000720c */ /* 0x080fe20003f66270 */
[----:B------:R2:W-:Y:S01]  /*3bf0*/  @!P2 STG.E.U16 [R2.64+-0x780], R179 ;  /* 0xfff880b30200a986 */ /* 0x0005e2000c10150c */
[-C--:B------:R-:W-:Y:S01]  /*3c00*/  ISETP.GE.AND P2, PT, R145, R209.reuse, PT ;  /* 0x000000d19100720c */ /* 0x080fe20003f46270 */
[----:B0-----:R-:W-:Y:S01]  /*3c10*/  FMUL.FTZ R177, R43, R70 ;  /* 0x000000462bb17220 */ /* 0x001fe20000410000 */
[-C--:B------:R-:W-:Y:S01]  /*3c20*/  ISETP.GE.AND P4, PT, R143, R209.reuse, PT ;  /* 0x000000d18f00720c */ /* 0x080fe20003f86270 */
[----:B------:R-:W-:Y:S01]  /*3c30*/  @!P1 STG.E.U16 [R2.64+-0x700], R185 ;  /* 0xfff900b902009986 */ /* 0x000fe2000c10150c */
[-C--:B------:R-:W-:Y:S01]  /*3c40*/  ISETP.GE.AND P5, PT, R142, R209.reuse, PT ;  /* 0x000000d18e00720c */ /* 0x080fe20003fa6270 */
[----:B------:R-:W-:Y:S01]  /*3c50*/  FMUL.FTZ R4, R37, R60 ;  /* 0x0000003c25047220 */ /* 0x000fe20000410000 */
[-C--:B------:R-:W-:Y:S01]  /*3c60*/  ISETP.GE.AND P1, PT, R141, R209.reuse, PT ;  /* 0x000000d18d00720c */ /* 0x080fe20003f26270 */
[----:B-1----:R-:W-:Y:S01]  /*3c70*/  FMUL.FTZ R181, R49, R50 ;  /* 0x0000003231b57220 */ /* 0x002fe20000410000 */
[----:B------:R-:W-:Y:S01]  /*3c80*/  PRMT R45, RZ, 0x5410, R20 ;  /* 0x00005410ff2d7816 */ /* 0x000fe20000000014 */
[----:B------:R-:W-:Y:S01]  /*3c90*/  @!P0 STG.E.U16 [R2.64+-0x6c0], R187 ;  /* 0xfff940bb02008986 */ /* 0x000fe2000c10150c */
[-C--:B------:R-:W-:Y:S01]  /*3ca0*/  ISETP.GE.AND P0, PT, R140, R209.reuse, PT ;  /* 0x000000d18c00720c */ /* 0x080fe20003f06270 */
[----:B------:R-:W-:Y:S01]  /*3cb0*/  FMUL.FTZ R6, R39, R62 ;  /* 0x0000003e27067220 */ /* 0x000fe20000410000 */
[----:B------:R-:W-:Y:S01]  /*3cc0*/  PRMT R43, RZ, 0x5410, R18 ;  /* 0x00005410ff2b7816 */ /* 0x000fe20000000012 */
[----:B------:R-:W-:Y:S01]  /*3cd0*/  @!P2 STG.E.U16 [R2.64+-0x680], R189 ;  /* 0xfff980bd0200a986 */ /* 0x000fe2000c10150c */
[----:B------:R-:W-:Y:S01]  /*3ce0*/  ISETP.GE.AND P2, PT, R150, R209, PT ;  /* 0x000000d19600720c */ /* 0x000fe20003f46270 */
[----:B--2---:R-:W-:Y:S01]  /*3cf0*/  FMUL.FTZ R179, R46, R77 ;  /* 0x0000004d2eb37220 */ /* 0x004fe20000410000 */
        /* <DEDUP_REMOVED lines=31> */
[--C-:B------:R-:W-:Y:S01]  /*3ef0*/  FADD.FTZ R62, R43, R166.reuse ;  /* 0x000000a62b3e7221 */ /* 0x100fe20000010000 */
[----:B------:R-:W-:Y:S01]  /*3f00*/  PRMT R19, RZ, 0x5410, R19 ;  /* 0x00005410ff137816 */ /* 0x000fe20000000013 */
[----:B------:R-:W-:Y:S01]  /*3f10*/  @!P2 STG.E.U16 [R2.64+-0x7c0], R183 ;  /* 0xfff840b70200a986 */ /* 0x000fe2000c10150c */
[----:B------:R-:W-:Y:S01]  /*3f20*/  PRMT R21, RZ, 0x5410, R21 ;  /* 0x00005410ff157816 */ /* 0x000fe20000000015 */
[----:B------:R-:W-:Y:S01]  /*3f30*/  FADD.FTZ R58, R49, R166 ;  /* 0x000000a6313a7221 */ /* 0x000fe20000010000 */
[----:B------:R-:W-:Y:S01]  /*3f40*/  PRMT R23, RZ, 0x5410, R23 ;  /* 0x00005410ff177816 */ /* 0x000fe20000000017 */
[----:B------:R0:W-:Y:S01]  /*3f50*/  @!P3 STG.E.U16 [R2.64+-0x440], R207 ;  /* 0xfffbc0cf0200b986 */ /* 0x0001e2000c10150c */
[----:B------:R-:W-:-:S02]  /*3f60*/  FMUL.FTZ R45, R44, R179 ;  /* 0x000000b32c2d7220 */ /* 0x000fc40000410000 */
[--C-:B------:R-:W-:Y:S02]  /*3f70*/  FADD.FTZ R77, R77, R166.reuse ;  /* 0x000000a64d4d7221 */ /* 0x100fe40000010000 */
[--C-:B------:R-:W-:Y:S02]  /*3f80*/  FADD.FTZ R74, R5, R166.reuse ;  /* 0x000000a6054a7221 */ /* 0x100fe40000010000 */
[--C-:B------:R-:W-:Y:S02]  /*3f90*/  FADD.FTZ R75, R11, R166.reuse ;  /* 0x000000a60b4b7221 */ /* 0x100fe40000010000 */
[--C-:B------:R-:W-:Y:S02]  /*3fa0*/  FADD.FTZ R72, R7, R166.reuse ;  /* 0x000000a607487221 */ /* 0x100fe40000010000 */
        /* <DEDUP_REMOVED lines=73> */
[----:B------:R0:W-:Y:S01]  /*4440*/  STS.U16 [R96+0x16], R2 ;  /* 0x0000160260007388 */ /* 0x0001e20000000400 */
[----:B------:R-:W-:Y:S01]  /*4450*/  IMAD R0, R168, c[0x0][0x218], RZ ;  /* 0x00008600a8007a24 */ /* 0x000fe200078e02ff */
[----:B-1----:R-:W-:Y:S02]  /*4460*/  LEA R5, P4, R118, c[0x0][0x270], 0x1 ;  /* 0x00009c0076057a11 */ /* 0x002fe400078808ff */
[----:B------:R-:W-:Y:S01]  /*4470*/  STS.U16 [R96+0x18], R133 ;  /* 0x0000188560007388 */ /* 0x000fe20000000400 */
[----:B------:R-:W-:-:S03]  /*4480*/  IMAD R67, R169, c[0x0][0x21c], R0 ;  /* 0x00008700a9437a24 */ /* 0x000fc600078e0200 */
[----:B------:R1:W-:Y:S01]  /*4490*/  STS.U16 [R96+0x1a], R4 ;  /* 0x00001a0460007388 */ /* 0x0003e20000000400 */
[----:B0-----:R-:W-:-:S03]  /*44a0*/  IMAD.WIDE.U32 R2, R165, c[0x0][0x210], RZ ;  /* 0x00008400a5027a25 */ /* 0x001fc600078e00ff */
[----:B------:R-:W-:Y:S01]  /*44b0*/  STS.U16 [R96+0x1c], R137 ;  /* 0x00001c8960007388 */ /* 0x000fe20000000400 */
[----:B------:R-:W-:-:S03]  /*44c0*/  IMAD.IADD R3, R3, 0x1, R7 ;  /* 0x0000000103037824 */ /* 0x000fc600078e0207 */
[----:B------:R-:W-:Y:S01]  /*44d0*/  STS.U16 [R96+0x1e], R6 ;  /* 0x00001e0660007388 */ /* 0x000fe20000000400 */
[----:B------:R-:W-:-:S06]  /*44e0*/  NOP ;  /* 0x0000000000007918 */ /* 0x000fcc0000000000 */
[----:B------:R-:W-:Y:S01]  /*44f0*/  LDS.U16 R11, [R114] ;  /* 0x00000000720b7984 */ /* 0x000fe20000000400 */
[----:B------:R-:W-:Y:S01]  /*4500*/  IMAD.WIDE.U32 R2, R169, c[0x0][0x218], R2 ;  /* 0x00008600a9027a25 */ /* 0x000fe200078e0002 */
[----:B-1----:R-:W-:Y:S02]  /*4510*/  LEA.HI.X R4, R118, c[0x0][0x274], R119, 0x1, P4 ;  /* 0x00009d0076047a11 */ /* 0x002fe400020f0c77 */
[----:B------:R-:W-:Y:S02]  /*4520*/  LDS.U16 R13, [R113+0x40] ;  /* 0x00004000710d7984 */ /* 0x000fe40000000400 */
[----:B------:R-:W-:Y:S02]  /*4530*/  IADD3 R0, P0, R79, R2, RZ ;  /* 0x000000024f007210 */ /* 0x000fe40007f1e0ff */
[----:B------:R-:W-:Y:S02]  /*4540*/  LDS.U16 R15, [R112+0x80] ;  /* 0x00008000700f7984 */ /* 0x000fe40000000400 */
[----:B------:R-:W-:-:S02]  /*4550*/  IADD3.X R3, R78, R67, R3, P0, !PT ;  /* 0x000000434e037210 */ /* 0x000fc400007fe403 */
        /* <DEDUP_REMOVED lines=34> */
.L_x_3367:
[----:B------:R-:W-:Y:S05]  /*4780*/  BSYNC B0 ;  /* 0x0000000000007941 */ /* 0x000fea0003800000 */
.L_x_3366:
        /* <DEDUP_REMOVED lines=27> */
.L_x_3365:
[----:B------:R-:W-:Y:S01]  /*4940*/  PRMT R0, RZ, 0x5410, R95 ;  /* 0x00005410ff007816 */ /* 0x000fe2000000005f */
[----:B------:R-:W-:Y:S01]  /*4950*/  IMAD.MOV.U32 R4, RZ, RZ, c[0x0][0x16c] ;  /* 0x00005b00ff047624 */ /* 0x000fe200078e00ff */
[----:B-1----:R-:W-:Y:S01]  /*4960*/  PRMT R2, RZ, 0x5410, R93 ;  /* 0x00005410ff027816 */ /* 0x002fe2000000005d */
[----:B------:R-:W-:Y:S01]  /*4970*/  BAR.SYNC.DEFER_BLOCKING 0x0 ;  /* 0x0000000000007b1d */ /* 0x000fe20000010000 */
[CC--:B------:R-:W-:Y:S01]  /*4980*/  FMUL.FTZ R41, R57.reuse, R167.reuse ;  /* 0x000000a739297220 */ /* 0x0c0fe20000410000 */
[----:B------:R-:W-:Y:S01]  /*4990*/  CS2R R24, SRZ ;  /* 0x0000000000187805 */ /* 0x000fe2000001ff00 */
[----:B------:R-:W-:Y:S01]  /*49a0*/  FFMA.FTZ R3, R57, R0, R160 ;  /* 0x0000000039037223 */ /* 0x000fe200000100a0 */
[----:B------:R-:W-:Y:S01]  /*49b0*/  PRMT R0, RZ, 0x5410, R94 ;  /* 0x00005410ff007816 */ /* 0x000fe2000000005e */
[-C--:B------:R-:W-:Y:S01]  /*49c0*/  FMUL.FTZ R40, R56, R167.reuse ;  /* 0x000000a738287220 */ /* 0x080fe20000410000 */
[----:B------:R-:W-:Y:S01]  /*49d0*/  ISETP.GE.AND P0, PT, R4, 0x1, PT ;  /* 0x000000010400780c */ /* 0x000fe20003f06270 */
[CC--:B------:R-:W-:Y:S01]  /*49e0*/  FMUL.FTZ R39, R55.reuse, R167.reuse ;  /* 0x000000a737277220 */ /* 0x0c0fe20000410000 */
[----:B------:R-:W-:Y:S01]  /*49f0*/  PRMT R160, RZ, 0x5410, R80 ;  /* 0x00005410ffa07816 */ /* 0x000fe20000000050 */
        /* <DEDUP_REMOVED lines=21> */
[----:B0-----:R-:W-:Y:S01]  /*4b50*/  CS2R R10, SRZ ;  /* 0x00000000000a7805 */ /* 0x001fe2000001ff00 */
        /* <DEDUP_REMOVED lines=14> */
[----:B------:R-:W-:Y:S02]  /*4c40*/  FMUL.FTZ R26, R42, R167 ;  /* 0x000000a72a1a7220 */ /* 0x000fe40000410000 */
        /* <DEDUP_REMOVED lines=8> */
[----:B------:R-:W-:-:S04]  /*4cd0*/  FFMA.FTZ R3, R43, R2, R0 ;  /* 0x000000022b037223 */ /* 0x000fc80000010000 */
[----:B------:R-:W-:Y:S01]  /*4ce0*/  FFMA.FTZ R160, R42, R160, R3 ;  /* 0x000000a02aa07223 */ /* 0x000fe20000010003 */
[----:B------:R-:W-:Y:S05]  /*4cf0*/  @!P0 BRA `(.L_x_3368) ;  /* 0x0000468000008947 */ /* 0x000fea0003800000 */
[----:B------:R-:W-:Y:S01]  /*4d00*/  IADD3 R8, R129, -0x1, RZ ;  /* 0xffffffff81087810 */ /* 0x000fe20007ffe0ff */
[----:B------:R-:W-:Y:S01]  /*4d10*/  HFMA2.MMA R9, -RZ, RZ, 0, 0 ;  /* 0x00000000ff097435 */ /* 0x000fe200000001ff */
[----:B------:R-:W-:Y:S01]  /*4d20*/  IMAD.MOV.U32 R25, RZ, RZ, RZ ;  /* 0x000000ffff197224 */ /* 0x000fe200078e00ff */
[----:B------:R-:W-:Y:S01]  /*4d30*/  UMOV UR4, URZ ;  /* 0x0000003f00047c82 */ /* 0x000fe20008000000 */
[----:B------:R-:W-:Y:S01]  /*4d40*/  LEA.HI R0, R8, R8, RZ, 0x1 ;  /* 0x0000000808007211 */ /* 0x000fe200078f08ff */
[----:B------:R-:W-:-:S03]  /*4d50*/  UMOV UR5, URZ ;  /* 0x0000003f00057c82 */ /* 0x000fc60008000000 */
[----:B------:R-:W-:-:S05]  /*4d60*/  LOP3.LUT R3, R0, 0xfffffe, RZ, 0xc0, !PT ;  /* 0x00fffffe00037812 */ /* 0x000fca00078ec0ff */
[----:B------:R-:W-:Y:S02]  /*4d70*/  IMAD.IADD R8, R8, 0x1, -R3 ;  /* 0x0000000108087824 */ /* 0x000fe400078e0a03 */
.L_x_3416:
[----:B------:R-:W-:Y:S01]  /*4d80*/  SHF.R.S32.HI R170, RZ, 0x1f, R9 ;  /* 0x0000001fffaa7819 */ /* 0x000fe20000011409 */
[C---:B------:R-:W-:Y:S01]  /*4d90*/  IMAD.WIDE.U32 R2, R9.reuse, c[0x0][0x1a0], R118 ;  /* 0x0000680009027a25 */ /* 0x040fe200078e0076 */
[----:B------:R-:W-:Y:S02]  /*4da0*/  IADD3 R179, -R116, c[0x0][0x168], RZ ;  /* 0x00005a0074b37a10 */ /* 0x000fe40007ffe1ff */
[----:B------:R-:W-:Y:S01]  /*4db0*/  PRMT R65, RZ, 0x7610, R65 ;  /* 0x00007610ff417816 */ /* 0x000fe20000000041 */
[----:B------:R-:W-:Y:S01]  /*4dc0*/  IMAD R0, R170, c[0x0][0x1a0], RZ ;  /* 0x00006800aa007a24 */ /* 0x000fe200078e02ff */
[-C--:B------:R-:W-:Y:S02]  /*4dd0*/  ISETP.GE.AND P1, PT, R118, R179.reuse, PT ;  /* 0x000000b37600720c */ /* 0x080fe40003f26270 */
[-C--:B------:R-:W-:Y:S01]  /*4de0*/  ISETP.GE.AND P2, PT, R150, R179.reuse, PT ;  /* 0x000000b39600720c */ /* 0x080fe20003f46270 */
[----:B------:R-:W-:Y:S01]  /*4df0*/  IMAD R5, R9, c[0x0][0x1a4], R0 ;  /* 0x0000690009057a24 */ /* 0x000fe200078e0200 */
[----:B------:R-:W-:-:S02]  /*4e00*/  ISETP.GE.AND P3, PT, R149, R179, PT ;  /* 0x000000b39500720c */ /* 0x000fc40003f66270 */
[----:B------:R-:W-:Y:S01]  /*4e10*/  LEA R6, P0, R2, R158, 0x1 ;  /* 0x0000009e02067211 */ /* 0x000fe200078008ff */
[----:B------:R-:W-:Y:S01]  /*4e20*/  IMAD.IADD R0, R3, 0x1, R5 ;  /* 0x0000000103007824 */ /* 0x000fe200078e0205 */
[----:B------:R-:W-:Y:S02]  /*4e30*/  ISETP.GE.AND P4, PT, R148, R179, PT ;  /* 0x000000b39400720c */ /* 0x000fe40003f86270 */
[----:B------:R-:W-:Y:S02]  /*4e40*/  PRMT R67, RZ, 0x7610, R67 ;  /* 0x00007610ff437816 */ /* 0x000fe40000000043 */
[--C-:B------:R-:W-:Y:S02]  /*4e50*/  LEA.HI.X R7, R2, R157, R0.reuse, 0x1, P0 ;  /* 0x0000009d02077211 */ /* 0x100fe400000f0c00 */
[----:B------:R-:W-:Y:S02]  /*4e60*/  PRMT R0, RZ, 0x7610, R0 ;  /* 0x00007610ff007816 */ /* 0x000fe40000000000 */
[----:B------:R-:W-:Y:S01]  /*4e70*/  PRMT R64, RZ, 0x7610, R64 ;  /* 0x00007610ff407816 */ /* 0x000fe20000000040 */
[----:B------:R0:W2:Y:S01]  /*4e80*/  @!P1 LDG.E.U16 R65, [R6.64] ;  /* 0x0000000c06419981 */ /* 0x0000a2000c1e1500 */
[----:B------:R-:W-:-:S02]  /*4e90*/  ISETP.GE.AND P5, PT, R147, R179, PT ;  /* 0x000000b39300720c */ /* 0x000fc40003fa6270 */
[-C--:B------:R-:W-:Y:S01]  /*4ea0*/  ISETP.GE.AND P0, PT, R146, R179.reuse, PT ;  /* 0x000000b39200720c */ /* 0x080fe20003f06270 */
[----:B------:R0:W3:Y:S01]  /*4eb0*/  @!P2 LDG.E.U16 R0, [R6.64+0x40] ;  /* 0x0000400c0600a981 */ /* 0x0000e2000c1e1500 */
[-C--:B------:R-:W-:Y:S02]  /*4ec0*/  ISETP.GE.AND P1, PT, R145, R179.reuse, PT ;  /* 0x000000b39100720c */ /* 0x080fe40003f26270 */
[-C--:B------:R-:W-:Y:S01]  /*4ed0*/  ISETP.GE.AND P2, PT, R144, R179.reuse, PT ;  /* 0x000000b39000720c */ /* 0x080fe20003f46270 */
[----:B------:R0:W4:Y:S01]  /*4ee0*/  @!P3 LDG.E.U16 R67, [R6.64+0x80] ;  /* 0x0000800c0643b981 */ /* 0x000122000c1e1500 */
[-C--:B------:R-:W-:Y:S02]  /*4ef0*/  ISETP.GE.AND P3, PT, R143, R179.reuse, PT ;  /* 0x000000b38f00720c */ /* 0x080fe40003f66270 */
[----:B------:R-:W-:Y:S01]  /*4f00*/  PRMT R133, RZ, 0x7610, R133 ;  /* 0x00007610ff857816 */ /* 0x000fe20000000085 */
[----:B------:R0:W4:Y:S01]  /*4f10*/  @!P4 LDG.E.U16 R64, [R6.64+0xc0] ;  /* 0x0000c00c0640c981 */ /* 0x000122000c1e1500 */
[----:B------:R-:W-:-:S02]  /*4f20*/  ISETP.GE.AND P4, PT, R142, R179, PT ;  /* 0x000000b38e00720c */ /* 0x000fc40003f86270 */
[----:B------:R-:W-:Y:S02]  /*4f30*/  PRMT R66, RZ, 0x7610, R66 ;  /* 0x00007610ff427816 */ /* 0x000fe40000000042 */
[----:B------:R-:W-:Y:S01]  /*4f40*/  PRMT R135, RZ, 0x7610, R135 ;  /* 0x00007610ff877816 */ /* 0x000fe20000000087 */
[----:B------:R0:W4:Y:S01]  /*4f50*/  @!P5 LDG.E.U16 R133, [R6.64+0x100] ;  /* 0x0001000c0685d981 */ /* 0x000122000c1e1500 */
[----:B------:R-:W-:Y:S02]  /*4f60*/  PRMT R132, RZ, 0x7610, R132 ;  /* 0x00007610ff847816 */ /* 0x000fe40000000084 */
[----:B------:R-:W-:Y:S01]  /*4f70*/  PRMT R137, RZ, 0x7610, R137 ;  /* 0x00007610ff897816 */ /* 0x000fe20000000089 */
[----:B------:R0:W4:Y:S01]  /*4f80*/  @!P0 LDG.E.U16 R66, [R6.64+0x140] ;  /* 0x0001400c06428981 */ /* 0x000122000c1e1500 */
[----:B------:R-:W-:Y:S02]  /*4f90*/  PRMT R134, RZ, 0x7610, R134 ;  /* 0x00007610ff867816 */ /* 0x000fe40000000086 */
[-C--:B------:R-:W-:Y:S01]  /*4fa0*/  ISETP.GE.AND P5, PT, R141, R179.reuse, PT ;  /* 0x000000b38d00720c */ /* 0x080fe20003fa6270 */
[----:B------:R0:W4:Y:S01]  /*4fb0*/  @!P1 LDG.E.U16 R135, [R6.64+0x180] ;  /* 0x0001800c06879981 */ /* 0x000122000c1e1500 */
[----:B------:R-:W-:-:S02]  /*4fc0*/  ISETP.GE.AND P0, PT, R140, R179, PT ;  /* 0x000000b38c00720c */ /* 0x000fc40003f06270 */
[-C--:B------:R-:W-:Y:S01]  /*4fd0*/  ISETP.GE.AND P1, PT, R139, R179.reuse, PT ;  /* 0x000000b38b00720c */ /* 0x080fe20003f26270 */
        /* <DEDUP_REMOVED lines=26> */
[----:B0-----:R-:W-:Y:S01]  /*5180*/  LEA R6, P0, R2, c[0x0][0x220], 0x2 ;  /* 0x0000880002067a11 */ /* 0x001fe200078010ff */
[----:B------:R-:W-:-:S03]  /*5190*/  IMAD R176, R170, c[0x0][0x1c0], RZ ;  /* 0x00007000aab07a24 */ /* 0x000fc600078e02ff */
[----:B------:R-:W-:Y:S01]  /*51a0*/  LEA.HI.X R7, R2, c[0x0][0x224], R3, 0x2, P0 ;  /* 0x0000890002077a11 */ /* 0x000fe200000f1403 */
[----:B------:R-:W-:-:S04]  /*51b0*/  IMAD.WIDE.U32 R4, R9, c[0x0][0x1c0], R118 ;  /* 0x0000700009047a25 */ /* 0x000fc800078e0076 */
[----:B------:R-:W-:Y:S01]  /*51c0*/  IMAD R177, R9, c[0x0][0x1c4], R176 ;  /* 0x0000710009b17a24 */ /* 0x000fe200078e02b0 */
[----:B------:R-:W4:Y:S01]  /*51d0*/  LDG.E R178, [R6.64] ;  /* 0x0000000c06b27981 */ /* 0x000f22000c1e1900 */
[----:B------:R-:W-:Y:S02]  /*51e0*/  LEA R2, P0, R4, R156, 0x1 ;  /* 0x0000009c04027211 */ /* 0x000fe400078008ff */
[----:B------:R-:W-:Y:S01]  /*51f0*/  IMAD.IADD R3, R5, 0x1, R177 ;  /* 0x0000000105037824 */ /* 0x000fe200078e02b1 */
[-C--:B------:R-:W-:Y:S02]  /*5200*/  ISETP.GE.AND P1, PT, R118, R179.reuse, PT ;  /* 0x000000b37600720c */ /* 0x080fe40003f26270 */
[-C--:B------:R-:W-:Y:S02]  /*5210*/  ISETP.GE.AND P2, PT, R150, R179.reuse, PT ;  /* 0x000000b39600720c */ /* 0x080fe40003f46270 */
[-C--:B------:R-:W-:Y:S02]  /*5220*/  ISETP.GE.AND P3, PT, R149, R179.reuse, PT ;  /* 0x000000b39500720c */ /* 0x080fe40003f66270 */
[----:B------:R-:W-:-:S02]  /*5230*/  ISETP.GE.AND P4, PT, R148, R179, PT ;  /* 0x000000b39400720c */ /* 0x000fc40003f86270 */
[----:B------:R-:W-:Y:S02]  /*5240*/  LEA.HI.X R3, R4, R155, R3, 0x1, P0 ;  /* 0x0000009b04037211 */ /* 0x000fe400000f0c03 */
        /* <DEDUP_REMOVED lines=8> */
[----:B----4-:R0:W-:Y:S04]  /*52d0*/  STS.U16 [R112+0x80], R67 ;  /* 0x0000804370007388 */ /* 0x0101e80000000400 */
[----:B------:R-:W-:Y:S04]  /*52e0*/  STS.U16 [R111+0xc0], R64 ;  /* 0x0000c0406f007388 */ /* 0x000fe80000000400 */
[----:B------:R-:W-:Y:S04]  /*52f0*/  STS.U16 [R110+0x100], R133 ;  /* 0x000100856e007388 */ /* 0x000fe80000000400 */
[----:B------:R1:W-:Y:S04]  /*5300*/  STS.U16 [R109+0x140], R66 ;  /* 0x000140426d007388 */ /* 0x0003e80000000400 */
[----:B------:R-:W-:Y:S04]  /*5310*/  STS.U16 [R108+0x180], R135 ;  /* 0x000180876c007388 */ /* 0x000fe80000000400 */
[----:B------:R2:W-:Y:S01]  /*5320*/  STS.U16 [R107+0x1c0], R132 ;  /* 0x0001c0846b007388 */ /* 0x0005e20000000400 */
[----:B0-----:R-:W-:-:S03]  /*5330*/  PRMT R67, RZ, 0x7610, R67 ;  /* 0x00007610ff437816 */ /* 0x001fc60000000043 */
[----:B------:R-:W-:Y:S01]  /*5340*/  STS.U16 [R106+0x200], R137 ;  /* 0x000200896a007388 */ /* 0x000fe20000000400 */
[----:B-1----:R-:W-:-:S03]  /*5350*/  PRMT R66, RZ, 0x7610, R66 ;  /* 0x00007610ff427816 */ /* 0x002fc60000000042 */
[----:B------:R0:W-:Y:S01]  /*5360*/  STS.U16 [R105+0x240], R134 ;  /* 0x0002408669007388 */ /* 0x0001e20000000400 */
[----:B------:R-:W-:Y:S02]  /*5370*/  PRMT R133, RZ, 0x7610, R133 ;  /* 0x00007610ff857816 */ /* 0x000fe40000000085 */
[----:B--2---:R-:W-:Y:S02]  /*5380*/  PRMT R132, RZ, 0x7610, R132 ;  /* 0x00007610ff847816 */ /* 0x004fe40000000084 */
[----:B------:R-:W-:Y:S01]  /*5390*/  PRMT R135, RZ, 0x7610, R135 ;  /* 0x00007610ff877816 */ /* 0x000fe20000000087 */
[----:B------:R-:W-:Y:S04]  /*53a0*/  STS.U16 [R104+0x280], R171 ;  /* 0x000280ab68007388 */ /* 0x000fe80000000400 */
[----:B------:R1:W-:Y:S04]  /*53b0*/  STS.U16 [R103+0x2c0], R136 ;  /* 0x0002c08867007388 */ /* 0x0003e80000000400 */
[----:B------:R2:W-:Y:S01]  /*53c0*/  STS.U16 [R102+0x300], R173 ;  /* 0x000300ad66007388 */ /* 0x0005e20000000400 */
[----:B0-----:R-:W-:-:S03]  /*53d0*/  PRMT R134, RZ, 0x7610, R134 ;  /* 0x00007610ff867816 */ /* 0x001fc60000000086 */
[----:B------:R-:W-:Y:S04]  /*53e0*/  STS.U16 [R101+0x340], R172 ;  /* 0x000340ac65007388 */ /* 0x000fe80000000400 */
[----:B------:R-:W-:Y:S04]  /*53f0*/  STS.U16 [R100+0x380], R175 ;  /* 0x000380af64007388 */ /* 0x000fe80000000400 */
[----:B------:R0:W-:Y:S01]  /*5400*/  STS.U16 [R99+0x3c0], R174 ;  /* 0x0003c0ae63007388 */ /* 0x0001e20000000400 */
[----:B------:R-:W-:-:S06]  /*5410*/  NOP ;  /* 0x0000000000007918 */ /* 0x000fcc0000000000 */
[----:B------:R3:W4:Y:S01]  /*5420*/  @!P1 LDG.E.U16 R67, [R2.64] ;  /* 0x0000000c02439981 */ /* 0x000722000c1e1500 */
        /* <DEDUP_REMOVED lines=8> */
[----:B------:R3:W4:Y:S01]  /*54b0*/  @!P0 LDG.E.U16 R134, [R2.64+0x140] ;  /* 0x0001400c02868981 */ /* 0x000722000c1e1500 */
[----:B------:R-:W-:Y:S02]  /*54c0*/  PRMT R137, RZ, 0x7610, R137 ;  /* 0x00007610ff897816 */ /* 0x000fe40000000089 */
[----:B-1----:R-:W-:Y:S01]  /*54d0*/  PRMT R136, RZ, 0x7610, R136 ;  /* 0x00007610ff887816 */ /* 0x002fe20000000088 */
[----:B------:R-:W-:Y:S01]  /*54e0*/  IMAD.IADD R0, R115, 0x1, R154 ;  /* 0x0000000173007824 */ /* 0x000fe200078e029a */
[----:B--2---:R-:W-:Y:S01]  /*54f0*/  PRMT R173, RZ, 0x7610, R173 ;  /* 0x00007610ffad7816 */ /* 0x004fe200000000ad */
[----:B------:R1:W2:Y:S01]  /*5500*/  R2UR UR6, R178 ;  /* 0x00000000b20673c2 */ /* 0x0002a200000e0000 */
[----:B0-----:R-:W-:Y:S01]  /*5510*/  PRMT R174, RZ, 0x7610, R174 ;  /* 0x00007610ffae7816 */ /* 0x001fe200000000ae */
[----:B------:R3:W2:Y:S01]  /*5520*/  @!P1 LDG.E.U16 R137, [R2.64+0x180] ;  /* 0x0001800c02899981 */ /* 0x0006a2000c1e1500 */
[----:B------:R-:W-:-:S02]  /*5530*/  ISETP.GE.AND P5, PT, R141, R179, PT ;  /* 0x000000b38d00720c */ /* 0x000fc40003fa6270 */
[-C--:B------:R-:W-:Y:S01]  /*5540*/  ISETP.GE.AND P0, PT, R140, R179.reuse, PT ;  /* 0x000000b38c00720c */ /* 0x080fe20003f06270 */
[----:B------:R3:W2:Y:S01]  /*5550*/  @!P2 LDG.E.U16 R136, [R2.64+0x1c0] ;  /* 0x0001c00c0288a981 */ /* 0x0006a2000c1e1500 */
[-C--:B------:R-:W-:Y:S02]  /*5560*/  ISETP.GE.AND P1, PT, R139, R179.reuse, PT ;  /* 0x000000b38b00720c */ /* 0x080fe40003f26270 */
[-C--:B------:R-:W-:Y:S01]  /*5570*/  ISETP.GE.AND P2, PT, R138, R179.reuse, PT ;  /* 0x000000b38a00720c */ /* 0x080fe20003f46270 */
[----:B------:R3:W2:Y:S01]  /*5580*/  @!P3 LDG.E.U16 R173, [R2.64+0x200] ;  /* 0x0002000c02adb981 */ /* 0x0006a2000c1e1500 */
[----:B------:R-:W-:-:S03]  /*5590*/  ISETP.GE.AND P3, PT, R131, R179, PT ;  /* 0x000000b38300720c */ /* 0x000fc60003f66270 */
[----:B------:R3:W2:Y:S01]  /*55a0*/  @!P4 LDG.E.U16 R174, [R2.64+0x240] ;  /* 0x0002400c02aec981 */ /* 0x0006a2000c1e1500 */
[----:B------:R-:W-:Y:S02]  /*55b0*/  ISETP.GE.AND P4, PT, R130, R179, PT ;  /* 0x000000b38200720c */ /* 0x000fe40003f86270 */
        /* <DEDUP_REMOVED lines=8> */
[----:B------:R-:W-:-:S02]  /*5640*/  IADD3 R187, R0, 0x20, RZ ;  /* 0x0000002000bb7810 */ /* 0x000fc40007ffe0ff */
[C---:B------:R-:W-:Y:S01]  /*5650*/  IADD3 R103, R0.reuse, 0x180, RZ ;  /* 0x0000018000677810 */ /* 0x040fe20007ffe0ff */
[----:B------:R-:W-:Y:S01]  /*5660*/  LDS.U16 R198, [R96+0x1e] ;  /* 0x00001e0060c67984 */ /* 0x000fe20000000400 */
[C---:B------:R-:W-:Y:S02]  /*5670*/  IADD3 R185, R0.reuse, 0x40, RZ ;  /* 0x0000004000b97810 */ /* 0x040fe40007ffe0ff */
[C---:B------:R-:W-:Y:S01]  /*5680*/  IADD3 R105, R0.reuse, 0x160, RZ ;  /* 0x0000016000697810 */ /* 0x040fe20007ffe0ff */
[----:B------:R-:W0:Y:S01]  /*5690*/  LDS.U16 R6, [R96+0x2] ;  /* 0x0000020060067984 */ /* 0x000e220000000400 */
[C---:B------:R-:W-:Y:S02]  /*56a0*/  IADD3 R183, R0.reuse, 0x60, RZ ;  /* 0x0000006000b77810 */ /* 0x040fe40007ffe0ff */
[C---:B------:R-:W-:Y:S01]  /*56b0*/  IADD3 R107, R0.reuse, 0x140, RZ ;  /* 0x00000140006b7810 */ /* 0x040fe20007ffe0ff */
[----:B------:R-:W-:Y:S01]  /*56c0*/  LDS.U16 R4, [R96+0x6] ;  /* 0x0000060060047984 */ /* 0x000fe20000000400 */
[----:B------:R-:W-:-:S02]  /*56d0*/  IADD3 R109, R0, 0x120, RZ ;  /* 0x00000120006d7810 */ /* 0x000fc40007ffe0ff */
[C---:B------:R-:W-:Y:S01]  /*56e0*/  IADD3 R113, R0.reuse, 0xe0, RZ ;  /* 0x000000e000717810 */ /* 0x040fe20007ffe0ff */
[----:B------:R-:W-:Y:S01]  /*56f0*/  LDS.U16 R64, [R96+0xa] ;  /* 0x00000a0060407984 */ /* 0x000fe20000000400 */
[C---:B------:R-:W-:Y:S02]  /*5700*/  IADD3 R171, R0.reuse, 0xa0, RZ ;  /* 0x000000a000ab7810 */ /* 0x040fe40007ffe0ff */
[C---:B------:R-:W-:Y:S01]  /*5710*/  IADD3 R181, R0.reuse, 0x80, RZ ;  /* 0x0000008000b57810 */ /* 0x040fe20007ffe0ff */
[----:B------:R-:W-:Y:S01]  /*5720*/  LDS.U16 R172, [R96+0xe] ;  /* 0x00000e0060ac7984 */ /* 0x000fe20000000400 */
[-C--:B------:R-:W-:Y:S02]  /*5730*/  LEA.HI.SX32 R114, R0, R0.reuse, 0x1b ;  /* 0x0000000000727211 */ /* 0x080fe400078fdaff */
[-C--:B------:R-:W-:Y:S01]  /*5740*/  LEA.HI.SX32 R187, R187, R0.reuse, 0x1b ;  /* 0x00000000bbbb7211 */ /* 0x080fe200078fdaff */
[----:B------:R-:W-:Y:S01]  /*5750*/  LDS.U16 R200, [R96+0x12] ;  /* 0x0000120060c87984 */ /* 0x000fe20000000400 */
[----:B------:R-:W-:-:S02]  /*5760*/  LEA.HI.SX32 R102, R103, R0, 0x1b ;  /* 0x0000000067667211 */ /* 0x000fc400078fdaff */
[-C--:B------:R-:W-:Y:S01]  /*5770*/  LEA.HI.SX32 R185, R185, R0.reuse, 0x1b ;  /* 0x00000000b9b97211 */ /* 0x080fe200078fdaff */
[----:B------:R-:W-:Y:S01]  /*5780*/  LDS.U16 R199, [R96+0x14] ;  /* 0x0000140060c77984 */ /* 0x000fe20000000400 */
[C---:B------:R-:W-:Y:S02]  /*5790*/  IADD3 R5, R0.reuse, 0x1e0, RZ ;  /* 0x000001e000057810 */ /* 0x040fe40007ffe0ff */
[C---:B------:R-:W-:Y:S01]  /*57a0*/  IADD3 R7, R0.reuse, 0x1c0, RZ ;  /* 0x000001c000077810 */ /* 0x040fe20007ffe0ff */
[----:B-1----:R-:W-:Y:S01]  /*57b0*/  LDS.U16 R178, [R96+0x16] ;  /* 0x0000160060b27984 */ /* 0x002fe20000000400 */
[C---:B------:R-:W-:Y:S02]  /*57c0*/  IADD3 R65, R0.reuse, 0x1a0, RZ ;  /* 0x000001a000417810 */ /* 0x040fe40007ffe0ff */
[----:B------:R-:W-:Y:S01]  /*57d0*/  IADD3 R111, R0, 0x100, RZ ;  /* 0x00000100006f7810 */ /* 0x000fe20007ffe0ff */
[----:B------:R-:W-:Y:S01]  /*57e0*/  LDS.U16 R188, [R96+0x1a] ;  /* 0x00001a0060bc7984 */ /* 0x000fe20000000400 */
[----:B------:R-:W-:-:S02]  /*57f0*/  LEA.HI.SX32 R103, R105, R0, 0x1b ;  /* 0x0000000069677211 */ /* 0x000fc400078fdaff */
[-C--:B------:R-:W-:Y:S01]  /*5800*/  LEA.HI.SX32 R183, R183, R0.reuse, 0x1b ;  /* 0x00000000b7b77211 */ /* 0x080fe200078fdaff */
[----:B------:R-:W-:Y:S01]  /*5810*/  LDS.U16 R195, [R96+0x1c] ;  /* 0x00001c0060c37984 */ /* 0x000fe20000000400 */
[----:B---3--:R-:W-:Y:S02]  /*5820*/  IADD3 R3, R0, 0xc0, RZ ;  /* 0x000000c000037810 */ /* 0x008fe40007ffe0ff */
[-C--:B------:R-:W-:Y:S02]  /*5830*/  LEA.HI.SX32 R104, R107, R0.reuse, 0x1b ;  /* 0x000000006b687211 */ /* 0x080fe400078fdaff */
[-C--:B------:R-:W-:Y:S02]  /*5840*/  LEA.HI.SX32 R105, R109, R0.reuse, 0x1b ;  /* 0x000000006d697211 */ /* 0x080fe400078fdaff */
[-C--:B------:R-:W-:Y:S01]  /*5850*/  LEA.HI.SX32 R107, R113, R0.reuse, 0x1b ;  /* 0x00000000716b7211 */ /* 0x080fe200078fdaff */
[----:B------:R-:W-:Y:S01]  /*5860*/  IMAD.SHL.U32 R113, R187, 0x2, RZ ;  /* 0x00000002bb717824 */ /* 0x000fe200078e00ff */
[----:B------:R-:W-:-:S02]  /*5870*/  LEA.HI.SX32 R109, R171, R0, 0x1b ;  /* 0x00000000ab6d7211 */ /* 0x000fc400078fdaff */
[-C--:B------:R-:W-:Y:S02]  /*5880*/  LEA.HI.SX32 R181, R181, R0.reuse, 0x1b ;  /* 0x00000000b5b57211 */ /* 0x080fe400078fdaff */
[----:B------:R-:W-:Y:S01]  /*5890*/  SHF.L.U32 R114, R114, 0x1, RZ ;  /* 0x0000000172727819 */ /* 0x000fe200000006ff */
[----:B------:R-:W-:Y:S01]  /*58a0*/  IMAD.SHL.U32 R112, R185, 0x2, RZ ;  /* 0x00000002b9707824 */ /* 0x000fe200078e00ff */
[-C--:B------:R-:W-:Y:S01]  /*58b0*/  LEA.HI.SX32 R106, R111, R0.reuse, 0x1b ;  /* 0x000000006f6a7211 */ /* 0x080fe200078fdaff */
[----:B------:R-:W-:Y:S01]  /*58c0*/  IMAD.SHL.U32 R111, R183, 0x2, RZ ;  /* 0x00000002b76f7824 */ /* 0x000fe200078e00ff */
[-C--:B------:R-:W-:Y:S01]  /*58d0*/  LEA.HI.SX32 R99, R5, R0.reuse, 0x1b ;  /* 0x0000000005637211 */ /* 0x080fe200078fdaff */
[----:B------:R-:W-:Y:S01]  /*58e0*/  LDS.U16 R171, [R96+0x10] ;  /* 0x0000100060ab7984 */ /* 0x000fe20000000400 */
[-C--:B------:R-:W-:Y:S02]  /*58f0*/  LEA.HI.SX32 R100, R7, R0.reuse, 0x1b ;  /* 0x0000000007647211 */ /* 0x080fe400078fdaff */
[-C--:B------:R-:W-:Y:S01]  /*5900*/  LEA.HI.SX32 R101, R65, R0.reuse, 0x1b ;  /* 0x0000000041657211 */ /* 0x080fe200078fdaff */
[----:B------:R-:W1:Y:S01]  /*5910*/  LDS.U16 R7, [R96] ;  /* 0x0000000060077984 */ /* 0x000e620000000400 */
[----:B------:R-:W-:Y:S01]  /*5920*/  LEA.HI.SX32 R3, R3, R0, 0x1b ;  /* 0x0000000003037211 */ /* 0x000fe200078fdaff */
[----:B------:R-:W-:Y:S01]  /*5930*/  IMAD.SHL.U32 R109, R109, 0x2, RZ ;  /* 0x000000026d6d7824 */ /* 0x000fe200078e00ff */
[----:B------:R-:W-:Y:S01]  /*5940*/  SHF.L.U32 R110, R181, 0x1, RZ ;  /* 0x00000001b56e7819 */ /* 0x000fe200000006ff */
[----:B------:R-:W3:Y:S04]  /*5950*/  LDS.U16 R5, [R96+0x4] ;  /* 0x0000040060057984 */ /* 0x000ee80000000400 */
[----:B------:R-:W-:Y:S04]  /*5960*/  LDS.U16 R65, [R96+0x8] ;  /* 0x0000080060417984 */ /* 0x000fe80000000400 */
[----:B------:R-:W3:Y:S04]  /*5970*/  LDS.U16 R0, [R96+0xc] ;  /* 0x00000c0060007984 */ /* 0x000ee80000000400 */
[----:B------:R-:W3:Y:S01]  /*5980*/  LDS.U16 R187, [R96+0x18] ;  /* 0x0000180060bb7984 */ /* 0x000ee20000000400 */
[----:B------:R-:W-:-:S02]  /*5990*/  ISETP.GE.AND P0, PT, R129, 0x2, PT ;  /* 0x000000028100780c */ /* 0x000fc40003f06270 */
[----:B------:R-:W-:Y:S02]  /*59a0*/  ISETP.NE.AND P1, PT, R159, RZ, PT ;  /* 0x000000ff9f00720c */ /* 0x000fe40003f25270 */
[----:B------:R-:W-:Y:S01]  /*59b0*/  ISETP.NE.OR P0, PT, R152, RZ, !P0 ;  /* 0x000000ff9800720c */ /* 0x000fe20004705670 */
[----:B------:R-:W-:Y:S01]  /*59c0*/  IMAD.SHL.U32 R108, R3, 0x2, RZ ;  /* 0x00000002036c7824 */ /* 0x000fe200078e00ff */
[----:B------:R-:W-:Y:S01]  /*59d0*/  SHF.L.U32 R106, R106, 0x1, RZ ;  /* 0x000000016a6a7819 */ /* 0x000fe200000006ff */
[----:B------:R-:W-:Y:S02]  /*59e0*/  IMAD.SHL.U32 R107, R107, 0x2, RZ ;  /* 0x000000026b6b7824 */ /* 0x000fe400078e00ff */
[----:B------:R-:W-:Y:S02]  /*59f0*/  IMAD.SHL.U32 R105, R105, 0x2, RZ ;  /* 0x0000000269697824 */ /* 0x000fe400078e00ff */
[----:B------:R-:W-:Y:S01]  /*5a00*/  IMAD.SHL.U32 R104, R104, 0x2, RZ ;  /* 0x0000000268687824 */ /* 0x000fe200078e00ff */
[----:B------:R-:W-:Y:S01]  /*5a10*/  SHF.L.U32 R102, R102, 0x1, RZ ;  /* 0x0000000166667819 */ /* 0x000fe200000006ff */
[----:B------:R-:W-:-:S02]  /*5a20*/  IMAD.SHL.U32 R103, R103, 0x2, RZ ;  /* 0x0000000267677824 */ /* 0x000fc400078e00ff */
[----:B------:R-:W-:Y:S01]  /*5a30*/  IMAD R2, R8, 0x100, R9 ;  /* 0x0000010008027824 */ /* 0x000fe200078e0209 */
[----:B------:R-:W-:Y:S01]  /*5a40*/  @P1 IADD3 R2, R159, 0x200, RZ ;  /* 0x000002009f021810 */ /* 0x000fe20007ffe0ff */
[----:B------:R-:W-:Y:S02]  /*5a50*/  IMAD.SHL.U32 R101, R101, 0x2, RZ ;  /* 0x0000000265657824 */ /* 0x000fe400078e00ff */
[----:B------:R-:W-:Y:S02]  /*5a60*/  IMAD.SHL.U32 R100, R100, 0x2, RZ ;  /* 0x0000000264647824 */ /* 0x000fe400078e00ff */
[----:B------:R-:W-:Y:S01]  /*5a70*/  IMAD.SHL.U32 R99, R99, 0x2, RZ ;  /* 0x0000000263637824 */ /* 0x000fe200078e00ff */
[----:B0-----:R-:W-:Y:S02]  /*5a80*/  PRMT R6, RZ, 0x5410, R6 ;  /* 0x00005410ff067816 */ /* 0x001fe40000000006 */
[----:B-1----:R-:W-:Y:S02]  /*5a90*/  PRMT R7, RZ, 0x5410, R7 ;  /* 0x00005410ff077816 */ /* 0x002fe40000000007 */
[----:B------:R-:W-:-:S02]  /*5aa0*/  PRMT R209, RZ, 0x5410, R91 ;  /* 0x00005410ffd17816 */ /* 0x000fc4000000005b */
[----:B------:R-:W-:Y:S02]  /*5ab0*/  PRMT R208, RZ, 0x5410, R90 ;  /* 0x00005410ffd07816 */ /* 0x000fe4000000005a */
[----:B---3--:R-:W-:Y:S01]  /*5ac0*/  PRMT R5, RZ, 0x5410, R5 ;  /* 0x00005410ff057816 */ /* 0x008fe20000000005 */
[----:B------:R-:W-:Y:S01]  /*5ad0*/  FMUL.FTZ R234, R72, R209 ;  /* 0x000000d148ea7220 */ /* 0x000fe20000410000 */
[----:B------:R-:W-:Y:S01]  /*5ae0*/  PRMT R4, RZ, 0x5410, R4 ;  /* 0x00005410ff047816 */ /* 0x000fe20000000004 */
[----:B------:R-:W-:Y:S01]  /*5af0*/  FMUL.FTZ R219, R73, R208 ;  /* 0x000000d049db7220 */ /* 0x000fe20000410000 */
[----:B------:R-:W-:Y:S02]  /*5b00*/  PRMT R211, RZ, 0x5410, R87 ;  /* 0x00005410ffd37816 */ /* 0x000fe40000000057 */
[----:B------:R-:W-:Y:S02]  /*5b10*/  PRMT R222, RZ, 0x5410, R80 ;  /* 0x00005410ffde7816 */ /* 0x000fe40000000050 */
[----:B------:R-:W-:-:S02]  /*5b20*/  PRMT R233, RZ, 0x5410, R89 ;  /* 0x00005410ffe97816 */ /* 0x000fc40000000059 */
[----:B------:R-:W-:Y:S02]  /*5b30*/  PRMT R214, RZ, 0x5410, R86 ;  /* 0x00005410ffd67816 */ /* 0x000fe40000000056 */
[----:B------:R-:W-:Y:S02]  /*5b40*/  PRMT R218, RZ, 0x5410, R84 ;  /* 0x00005410ffda7816 */ /* 0x000fe40000000054 */
[----:B------:R-:W-:Y:S01]  /*5b50*/  PRMT R221, RZ, 0x5410, R83 ;  /* 0x00005410ffdd7816 */ /* 0x000fe20000000053 */
[----:B------:R-:W-:Y:S01]  /*5b60*/  FMUL.FTZ R233, R70, R233 ;  /* 0x000000e946e97220 */ /* 0x000fe20000410000 */
        /* <DEDUP_REMOVED lines=12> */
[----:B------:R-:W-:Y:S01]  /*5c30*/  FMUL.FTZ R213, R61, R220 ;  /* 0x000000dc3dd57220 */ /* 0x000fe20000410000 */
[----:B----4-:R-:W-:Y:S04]  /*5c40*/  STS.U16 [R114+0x840], R67 ;  /* 0x0008404372007388 */ /* 0x010fe80000000400 */
[----:B------:R-:W-:Y:S04]  /*5c50*/  STS.U16 [R113+0x880], R66 ;  /* 0x0008804271007388 */ /* 0x000fe80000000400 */
[----:B------:R-:W-:Y:S04]  /*5c60*/  STS.U16 [R112+0x8c0], R133 ;  /* 0x0008c08570007388 */ /* 0x000fe80000000400 */
[----:B------:R-:W-:Y:S04]  /*5c70*/  STS.U16 [R111+0x900], R132 ;  /* 0x000900846f007388 */ /* 0x000fe80000000400 */
[----:B------:R-:W-:Y:S04]  /*5c80*/  STS.U16 [R110+0x940], R135 ;  /* 0x000940876e007388 */ /* 0x000fe80000000400 */
[----:B------:R2:W-:Y:S02]  /*5c90*/  STS.U16 [R109+0x980], R134 ;  /* 0x000980866d007388 */ /* 0x0005e40000000400 */
[----:B--2---:R-:W-:-:S05]  /*5ca0*/  MOV R134, UR6 ;  /* 0x0000000600867c02 */ /* 0x004fca0008000f00 */
[----:B------:R-:W-:-:S04]  /*5cb0*/  FMUL.FTZ R134, R134, 1.4426950216293334961 ;  /* 0x3fb8aa3b86867820 */ /* 0x000fc80000410000 */
[----:B------:R-:W-:Y:S02]  /*5cc0*/  FMUL.FTZ R135, R76, R134 ;  /* 0x000000864c877220 */ /* 0x000fe40000410000 */
[----:B------:R-:W-:-:S04]  /*5cd0*/  IMAD R67, R154, 0x10, R115 ;  /* 0x000000109a437824 */ /* 0x000fc800078e0273 */
[----:B------:R-:W0:Y:S01]  /*5ce0*/  MUFU.EX2 R135, R135 ;  /* 0x0000008700877308 */ /* 0x000e220000000800 */
[----:B------:R-:W-:Y:S01]  /*5cf0*/  STS.U16 [R108+0x9c0], R137 ;  /* 0x0009c0896c007388 */ /* 0x000fe20000000400 */
[----:B------:R-:W-:-:S03]  /*5d00*/  LEA.HI.SX32 R67, R67, R67, 0x1b ;  /* 0x0000004343437211 */ /* 0x000fc600078fdaff */
[----:B------:R1:W-:Y:S01]  /*5d10*/  STS.U16 [R107+0xa00], R136 ;  /* 0x000a00886b007388 */ /* 0x0003e20000000400 */
[----:B------:R-:W-:-:S03]  /*5d20*/  @!P0 IADD3 R66, R129, -0x2, RZ ;  /* 0xfffffffe81428810 */ /* 0x000fc60007ffe0ff */
[----:B------:R-:W-:Y:S01]  /*5d30*/  STS.U16 [R106+0xa40], R173 ;  /* 0x000a40ad6a007388 */ /* 0x000fe20000000400 */
[----:B------:R-:W-:-:S03]  /*5d40*/  IMAD.SHL.U32 R96, R67, 0x2, RZ ;  /* 0x0000000243607824 */ /* 0x000fc600078e00ff */
[----:B------:R-:W-:Y:S04]  /*5d50*/  STS.U16 [R105+0xa80], R174 ;  /* 0x000a80ae69007388 */ /* 0x000fe80000000400 */
[----:B------:R-:W-:Y:S01]  /*5d60*/  STS.U16 [R104+0xac0], R175 ;  /* 0x000ac0af68007388 */ /* 0x000fe20000000400 */
[----:B-1----:R-:W-:-:S03]  /*5d70*/  IMAD.SHL.U32 R136, R2, 0x4, RZ ;  /* 0x0000000402887824 */ /* 0x002fc600078e00ff */
[----:B------:R-:W-:Y:S04]  /*5d80*/  STS.U16 [R103+0xb00], R176 ;  /* 0x000b00b067007388 */ /* 0x000fe80000000400 */
[----:B------:R-:W-:Y:S01]  /*5d90*/  STS.U16 [R102+0xb40], R177 ;  /* 0x000b40b166007388 */ /* 0x000fe20000000400 */
[----:B------:R-:W-:-:S03]  /*5da0*/  @!P0 IMAD R3, R66, c[0x0][0x16c], R9 ;  /* 0x00005b0042038a24 */ /* 0x000fc600078e0209 */
[----:B------:R1:W-:Y:S04]  /*5db0*/  STS.U16 [R101+0xb80], R180 ;  /* 0x000b80b465007388 */ /* 0x0003e80000000400 */
[----:B------:R2:W-:Y:S04]  /*5dc0*/  STS.U16 [R100+0xbc0], R179 ;  /* 0x000bc0b364007388 */ /* 0x0005e80000000400 */
[----:B------:R-:W-:Y:S01]  /*5dd0*/  STS.U16 [R99+0xc00], R182 ;  /* 0x000c00b663007388 */ /* 0x000fe20000000400 */
        /* <DEDUP_REMOVED lines=11> */
[----:B------:R-:W3:Y:S04]  /*5e90*/  LDS.U16 R189, [R96+0x854] ;  /* 0x0008540060bd7984 */ /* 0x000ee80000000400 */
[----:B------:R-:W3:Y:S04]  /*5ea0*/  LDS.U16 R196, [R96+0x856] ;  /* 0x0008560060c47984 */ /* 0x000ee80000000400 */
[----:B------:R-:W3:Y:S04]  /*5eb0*/  LDS.U16 R197, [R96+0x858] ;  /* 0x0008580060c57984 */ /* 0x000ee80000000400 */
[----:B------:R-:W3:Y:S04]  /*5ec0*/  LDS.U16 R202, [R96+0x85a] ;  /* 0x00085a0060ca7984 */ /* 0x000ee80000000400 */
[----:B------:R-:W3:Y:S04]  /*5ed0*/  LDS.U16 R203, [R96+0x85c] ;  /* 0x00085c0060cb7984 */ /* 0x000ee80000000400 */
[----:B------:R-:W3:Y:S04]  /*5ee0*/  LDS.U16 R205, [R96+0x85e] ;  /* 0x00085e0060cd7984 */ /* 0x000ee80000000400 */
[----:B0-----:R0:W-:Y:S01]  /*5ef0*/  STS [R136+0x35c0], R135 ;  /* 0x0035c08788007388 */ /* 0x0011e20000000800 */
[----:B-1----:R-:W-:Y:S01]  /*5f00*/  FMUL.FTZ R180, R77, R134 ;  /* 0x000000864db47220 */ /* 0x002fe20000410000 */
[----:B------:R-:W-:Y:S01]  /*5f10*/  MOV R132, 0x3f800000 ;  /* 0x3f80000000847802 */ /* 0x000fe20000000f00 */
[----:B------:R-:W-:-:S02]  /*5f20*/  IMAD.MOV.U32 R133, RZ, RZ, RZ ;  /* 0x000000ffff857224 */ /* 0x000fc400078e00ff */
[----:B------:R-:W-:Y:S01]  /*5f30*/  @!P0 IMAD.WIDE R2, R3, 0x8, R124 ;  /* 0x0000000803028825 */ /* 0x000fe200078e027c */
[----:B------:R-:W-:Y:S03]  /*5f40*/  BAR.SYNC.DEFER_BLOCKING 0x0 ;  /* 0x0000000000007b1d */ /* 0x000fe60000010000 */
[----:B--2---:R-:W-:-:S03]  /*5f50*/  FMUL.FTZ R179, R74, R134 ;  /* 0x000000864ab37220 */ /* 0x004fc60000410000 */
[----:B------:R-:W1:Y:S01]  /*5f60*/  MUFU.EX2 R180, R180 ;  /* 0x000000b400b47308 */ /* 0x000e620000000800 */
[-C--:B------:R-:W-:Y:S01]  /*5f70*/  FMUL.FTZ R181, R75, R134.reuse ;  /* 0x000000864bb57220 */ /* 0x080fe20000410000 */
[----:B------:R-:W-:Y:S01]  /*5f80*/  PRMT R137, RZ, 0x5410, R93 ;  /* 0x00005410ff897816 */ /* 0x000fe2000000005d */
[----:B------:R-:W-:-:S05]  /*5f90*/  FMUL.FTZ R177, R72, R134 ;  /* 0x0000008648b17220 */ /* 0x000fca0000410000 */
[----:B------:R-:W2:Y:S01]  /*5fa0*/  MUFU.EX2 R179, R179 ;  /* 0x000000b300b37308 */ /* 0x000ea20000000800 */
[----:B0-----:R-:W-:Y:S01]  /*5fb0*/  PRMT R136, RZ, 0x5410, R92 ;  /* 0x00005410ff887816 */ /* 0x001fe2000000005c */
[----:B------:R0:W5:Y:S06]  /*5fc0*/  @!P0 LDG.E.64 R132, [R2.64] ;  /* 0x0000000c02848981 */ /* 0x00016c000c1e1b00 */
[----:B------:R-:W1:Y:S01]  /*5fd0*/  MUFU.EX2 R181, R181 ;  /* 0x000000b500b57308 */ /* 0x000e620000000800 */
[----:B0-----:R-:W-:Y:S02]  /*5fe0*/  PRMT R3, RZ, 0x5410, R95 ;  /* 0x00005410ff037816 */ /* 0x001fe4000000005f */
[----:B------:R-:W-:-:S03]  /*5ff0*/  PRMT R2, RZ, 0x5410, R94 ;  /* 0x00005410ff027816 */ /* 0x000fc6000000005e */
[----:B------:R-:W-:Y:S02]  /*6000*/  FMUL.FTZ R204, R76, R3 ;  /* 0x000000034ccc7220 */ /* 0x000fe40000410000 */
[----:B------:R-:W-:Y:S02]  /*6010*/  FMUL.FTZ R201, R77, R2 ;  /* 0x000000024dc97220 */ /* 0x000fe40000410000 */
[----:B------:R-:W-:Y:S02]  /*6020*/  FMUL.FTZ R185, R73, R134 ;  /* 0x0000008649b97220 */ /* 0x000fe40000410000 */
[----:B------:R-:W-:Y:S02]  /*6030*/  FMUL.FTZ R236, R74, R137 ;  /* 0x000000894aec7220 */ /* 0x000fe40000410000 */
[----:B------:R-:W-:Y:S02]  /*6040*/  FMUL.FTZ R204, R7, R204 ;  /* 0x000000cc07cc7220 */ /* 0x000fe40000410000 */
[----:B------:R-:W-:Y:S01]  /*6050*/  FMUL.FTZ R201, R6, R201 ;  /* 0x000000c906c97220 */ /* 0x000fe20000410000 */
[----:B------:R-:W0:Y:S01]  /*6060*/  MUFU.EX2 R177, R177 ;  /* 0x000000b100b17308 */ /* 0x000e220000000800 */
[----:B------:R-:W-:-:S02]  /*6070*/  FMUL.FTZ R174, R70, R134 ;  /* 0x0000008646ae7220 */ /* 0x000fc40000410000 */
[----:B------:R-:W-:Y:S02]  /*6080*/  FMUL.FTZ R3, R75, R136 ;  /* 0x000000884b037220 */ /* 0x000fe40000410000 */
[----:B------:R-:W-:Y:S02]  /*6090*/  FMUL.FTZ R236, R5, R236 ;  /* 0x000000ec05ec7220 */ /* 0x000fe40000410000 */
[----:B-1----:R-:W-:Y:S01]  /*60a0*/  FFMA.FTZ R2, R204, R180, R201 ;  /* 0x000000b4cc027223 */ /* 0x002fe200000100c9 */
[----:B------:R-:W1:Y:S01]  /*60b0*/  MUFU.EX2 R185, R185 ;  /* 0x000000b900b97308 */ /* 0x000e620000000800 */
        /* <DEDUP_REMOVED lines=9> */
[----:B------:R-:W-:Y:S02]  /*6150*/  FMUL.FTZ R134, R135, R180 ;  /* 0x000000b487867220 */ /* 0x000fe40000410000 */
[----:B------:R-:W-:Y:S01]  /*6160*/  FMUL.FTZ R224, R4, R3 ;  /* 0x0000000304e07220 */ /* 0x000fe20000410000 */
[----:B------:R-:W-:Y:S01]  /*6170*/  PRMT R3, RZ, 0x5410, R65 ;  /* 0x00005410ff037816 */ /* 0x000fe20000000041 */
[C---:B--2---:R-:W-:Y:S01]  /*6180*/  FFMA.FTZ R2, R179.reuse, R2, R236 ;  /* 0x00000002b3027223 */ /* 0x044fe200000100ec */
[----:B------:R-:W2:Y:S01]  /*6190*/  MUFU.EX2 R174, R174 ;  /* 0x000000ae00ae7308 */ /* 0x000ea20000000800 */
[----:B------:R-:W-:Y:S01]  /*61a0*/  FMUL.FTZ R134, R179, R134 ;  /* 0x00000086b3867220 */ /* 0x000fe20000410000 */
[----:B------:R-:W-:Y:S01]  /*61b0*/  ISETP.NE.AND P0, PT, R159, 0x3f, PT ;  /* 0x0000003f9f00780c */ /* 0x000fe20003f05270 */
[C---:B------:R-:W-:Y:S01]  /*61c0*/  FFMA.FTZ R65, R181.reuse, R2, R224 ;  /* 0x00000002b5417223 */ /* 0x040fe200000100e0 */
[----:B------:R-:W-:Y:S01]  /*61d0*/  PRMT R2, RZ, 0x5410, R64 ;  /* 0x00005410ff027816 */ /* 0x000fe20000000040 */
[----:B------:R-:W-:-:S02]  /*61e0*/  FMUL.FTZ R134, R181, R134 ;  /* 0x00000086b5867220 */ /* 0x000fc40000410000 */
[----:B------:R-:W-:Y:S01]  /*61f0*/  FMUL.FTZ R234, R3, R234 ;  /* 0x000000ea03ea7220 */ /* 0x000fe20000410000 */
[----:B------:R-:W2:Y:S01]  /*6200*/  MUFU.EX2 R190, R190 ;  /* 0x000000be00be7308 */ /* 0x000ea20000000800 */
[----:B------:R-:W-:Y:S02]  /*6210*/  FMUL.FTZ R136, R68, R211 ;  /* 0x000000d344887220 */ /* 0x000fe40000410000 */
[----:B------:R-:W-:Y:S02]  /*6220*/  FMUL.FTZ R211, R59, R222 ;  /* 0x000000de3bd37220 */ /* 0x000fe40000410000 */
[C---:B0-----:R-:W-:Y:S02]  /*6230*/  FMUL.FTZ R134, R177.reuse, R134 ;  /* 0x00000086b1867220 */ /* 0x041fe40000410000 */
[----:B------:R-:W-:Y:S01]  /*6240*/  FMUL.FTZ R222, R2, R219 ;  /* 0x000000db02de7220 */ /* 0x000fe20000410000 */
[----:B------:R-:W0:Y:S01]  /*6250*/  MUFU.EX2 R175, R175 ;  /* 0x000000af00af7308 */ /* 0x000e220000000800 */
[----:B------:R-:W-:-:S02]  /*6260*/  FFMA.FTZ R65, R177, R65, R234 ;  /* 0x00000041b1417223 */ /* 0x000fc400000100ea */
[----:B------:R-:W-:Y:S02]  /*6270*/  FMUL.FTZ R137, R71, R212 ;  /* 0x000000d447897220 */ /* 0x000fe40000410000 */
[C---:B-1----:R-:W-:Y:S02]  /*6280*/  FMUL.FTZ R219, R185.reuse, R134 ;  /* 0x00000086b9db7220 */ /* 0x042fe40000410000 */
[----:B------:R-:W-:Y:S01]  /*6290*/  FFMA.FTZ R65, R185, R65, R222 ;  /* 0x00000041b9417223 */ /* 0x000fe200000100de */
[----:B------:R-:W1:Y:S01]  /*62a0*/  MUFU.EX2 R193, R193 ;  /* 0x000000c100c17308 */ /* 0x000e620000000800 */
[----:B------:R-:W-:Y:S01]  /*62b0*/  FMUL.FTZ R220, R178, R215 ;  /* 0x000000d7b2dc7220 */ /* 0x000fe20000410000 */
[----:B------:R-:W-:Y:S01]  /*62c0*/  PRMT R171, RZ, 0x5410, R171 ;  /* 0x00005410ffab7816 */ /* 0x000fe200000000ab */
[----:B------:R-:W-:Y:S02]  /*62d0*/  FMUL.FTZ R215, R187, R214 ;  /* 0x000000d6bbd77220 */ /* 0x000fe40000410000 */
[----:B--2---:R-:W-:Y:S01]  /*62e0*/  FMUL.FTZ R219, R174, R219 ;  /* 0x000000dbaedb7220 */ /* 0x004fe20000410000 */
[----:B------:R2:W2:Y:S01]  /*62f0*/  @P0 LDS R214, [R159.X4+0x3dc4] ;  /* 0x003dc4009fd60984 */ /* 0x0004a20000004800 */
[----:B------:R-:W-:Y:S01]  /*6300*/  FMUL.FTZ R137, R172, R137 ;  /* 0x00000089ac897220 */ /* 0x000fe20000410000 */
[----:B------:R-:W1:Y:S01]  /*6310*/  MUFU.EX2 R194, R194 ;  /* 0x000000c200c27308 */ /* 0x000e620000000800 */
[----:B------:R-:W-:Y:S01]  /*6320*/  FFMA.FTZ R65, R174, R65, R233 ;  /* 0x00000041ae417223 */ /* 0x000fe200000100e9 */
[----:B------:R-:W-:Y:S01]  /*6330*/  PRMT R200, RZ, 0x5410, R200 ;  /* 0x00005410ffc87816 */ /* 0x000fe200000000c8 */
[----:B------:R-:W-:-:S02]  /*6340*/  FMUL.FTZ R64, R190, R219 ;  /* 0x000000dbbe407220 */ /* 0x000fc40000410000 */
[----:B------:R-:W-:Y:S02]  /*6350*/  FMUL.FTZ R136, R171, R136 ;  /* 0x00000088ab887220 */ /* 0x000fe40000410000 */
[----:B------:R-:W-:Y:S01]  /*6360*/  FFMA.FTZ R65, R190, R65, R137 ;  /* 0x00000041be417223 */ /* 0x000fe20000010089 */
[----:B------:R-:W3:Y:S01]  /*6370*/  MUFU.EX2 R191, R191 ;  /* 0x000000bf00bf7308 */ /* 0x000ee20000000800 */
[----:B------:R-:W-:Y:S01]  /*6380*/  PRMT R199, RZ, 0x5410, R199 ;  /* 0x00005410ffc77816 */ /* 0x000fe200000000c7 */
[C---:B0-----:R-:W-:Y:S02]  /*6390*/  FMUL.FTZ R64, R175.reuse, R64 ;  /* 0x00000040af407220 */ /* 0x041fe40000410000 */
[----:B------:R-:W-:Y:S02]  /*63a0*/  FMUL.FTZ R134, R200, R217 ;  /* 0x000000d9c8867220 */ /* 0x000fe40000410000 */
[----:B------:R-:W-:Y:S02]  /*63b0*/  FFMA.FTZ R65, R175, R65, R136 ;  /* 0x00000041af417223 */ /* 0x000fe40000010088 */
[----:B------:R-:W0:Y:S01]  /*63c0*/  MUFU.EX2 R192, R192 ;  /* 0x000000c000c07308 */ /* 0x000e220000000800 */
[----:B-1----:R-:W-:-:S02]  /*63d0*/  FMUL.FTZ R219, R193, R64 ;  /* 0x00000040c1db7220 */ /* 0x002fc40000410000 */
[----:B------:R-:W-:Y:S02]  /*63e0*/  FMUL.FTZ R217, R199, R216 ;  /* 0x000000d8c7d97220 */ /* 0x000fe40000410000 */
[----:B------:R-:W-:-:S03]  /*63f0*/  FFMA.FTZ R65, R193, R65, R134 ;  /* 0x00000041c1417223 */ /* 0x000fc60000010086 */
[----:B------:R-:W1:Y:S01]  /*6400*/  MUFU.EX2 R173, R173 ;  /* 0x000000ad00ad7308 */ /* 0x000e620000000800 */
[C---:B------:R-:W-:Y:S02]  /*6410*/  FMUL.FTZ R64, R194.reuse, R219 ;  /* 0x000000dbc2407220 */ /* 0x040fe40000410000 */
[----:B------:R-:W-:Y:S01]  /*6420*/  FFMA.FTZ R65, R194, R65, R217 ;  /* 0x00000041c2417223 */ /* 0x000fe200000100d9 */
[----:B------:R-:W-:-:S04]  /*6430*/  PRMT R223, RZ, 0x5410, R81 ;  /* 0x00005410ffdf7816 */ /* 0x000fc80000000051 */
[----:B------:R-:W1:Y:S01]  /*6440*/  MUFU.EX2 R208, R208 ;  /* 0x000000d000d07308 */ /* 0x000e620000000800 */
[----:B------:R-:W-:Y:S01]  /*6450*/  PRMT R188, RZ, 0x5410, R188 ;  /* 0x00005410ffbc7816 */ /* 0x000fe200000000bc */
[C---:B---3--:R-:W-:Y:S02]  /*6460*/  FMUL.FTZ R219, R191.reuse, R64 ;  /* 0x00000040bfdb7220 */ /* 0x048fe40000410000 */
[----:B------:R-:W-:Y:S01]  /*6470*/  FFMA.FTZ R65, R191, R65, R220 ;  /* 0x00000041bf417223 */ /* 0x000fe200000100dc */
[----:B------:R-:W-:-:S03]  /*6480*/  PRMT R195, RZ, 0x5410, R195 ;  /* 0x00005410ffc37816 */ /* 0x000fc600000000c3 */
[----:B------:R-:W3:Y:S01]  /*6490*/  MUFU.EX2 R209, R209 ;  /* 0x000000d100d17308 */ /* 0x000ee20000000800 */
[----:B------:R-:W-:Y:S02]  /*64a0*/  FMUL.FTZ R212, R58, R223 ;  /* 0x000000df3ad47220 */ /* 0x000fe40000410000 */
[----:B0-----:R-:W-:Y:S02]  /*64b0*/  FMUL.FTZ R64, R192, R219 ;  /* 0x000000dbc0407220 */ /* 0x001fe40000410000 */
[----:B------:R-:W-:Y:S02]  /*64c0*/  FMUL.FTZ R218, R188, R213 ;  /* 0x000000d5bcda7220 */ /* 0x000fe40000410000 */
[----:B------:R-:W-:Y:S01]  /*64d0*/  FFMA.FTZ R65, R192, R65, R215 ;  /* 0x00000041c0417223 */ /* 0x000fe200000100d7 */
[----:B------:R-:W-:Y:S01]  /*64e0*/  PRMT R198, RZ, 0x5410, R198 ;  /* 0x00005410ffc67816 */ /* 0x000fe200000000c6 */
[----:B-1----:R-:W-:Y:S02]  /*64f0*/  FMUL.FTZ R219, R173, R64 ;  /* 0x00000040addb7220 */ /* 0x002fe40000410000 */
[----:B------:R-:W-:-:S02]  /*6500*/  FMUL.FTZ R213, R195, R212 ;  /* 0x000000d4c3d57220 */ /* 0x000fc40000410000 */
[----:B------:R-:W-:Y:S01]  /*6510*/  FFMA.FTZ R65, R173, R65, R218 ;  /* 0x00000041ad417223 */ /* 0x000fe200000100da */
[----:B------:R-:W-:Y:S01]  /*6520*/  BSSY B0, `(.L_x_3369) ;  /* 0x0000010000007945 */ /* 0x000fe20003800000 */
[----:B------:R-:W-:Y:S02]  /*6530*/  FMUL.FTZ R216, R198, R211 ;  /* 0x000000d3c6d87220 */ /* 0x000fe40000410000 */
[C---:B------:R-:W-:Y:S02]  /*6540*/  FMUL.FTZ R64, R208.reuse, R219 ;  /* 0x000000dbd0407220 */ /* 0x040fe40000410000 */
[----:B------:R-:W-:Y:S01]  /*6550*/  FFMA.FTZ R65, R208, R65, R213 ;  /* 0x00000041d0417223 */ /* 0x000fe200000100d5 */
[----:B------:R-:W-:Y:S01]  /*6560*/  ISETP.GT.U32.AND P2, PT, R159, 0x1f, PT ;  /* 0x0000001f9f00780c */ /* 0x000fe20003f44070 */
[C---:B---3--:R-:W-:Y:S02]  /*6570*/  FMUL.FTZ R64, R209.reuse, R64 ;  /* 0x00000040d1407220 */ /* 0x048fe40000410000 */
[----:B------:R-:W-:Y:S01]  /*6580*/  FFMA.FTZ R65, R209, R65, R216 ;  /* 0x00000041d1417223 */ /* 0x000fe200000100d8 */
[----:B------:R-:W-:Y:S05]  /*6590*/  @P0 BRA `(.L_x_3370) ;  /* 0x0000008000000947 */ /* 0x000fea0003800000 */
[----:B--2-4-:R-:W-:Y:S01]  /*65a0*/  ISETP.NE.AND P0, PT, R129, c[0x0][0x174], PT ;  /* 0x00005d0081007a0c */ /* 0x014fe20003f05270 */
[----:B------:R-:W-:-:S12]  /*65b0*/  HFMA2.MMA R214, -RZ, RZ, 1.875, 0 ;  /* 0x3f800000ffd67435 */ /* 0x000fd800000001ff */
[----:B------:R-:W-:-:S04]  /*65c0*/  @P0 IADD3 R212, -R153, c[0x0][0x174], RZ ;  /* 0x00005d0099d40a10 */ /* 0x000fc80007ffe1ff */
[----:B------:R-:W-:-:S04]  /*65d0*/  @P0 LEA.HI R211, R212, R212, RZ, 0x1 ;  /* 0x000000d4d4d30211 */ /* 0x000fc800078f08ff */
[----:B------:R-:W-:-:S05]  /*65e0*/  @P0 LOP3.LUT R211, R211, 0xfffffe, RZ, 0xc0, !PT ;  /* 0x00fffffed3d30812 */ /* 0x000fca00078ec0ff */
[----:B------:R-:W-:-:S04]  /*65f0*/  @P0 IMAD.IADD R212, R212, 0x1, -R211 ;  /* 0x00000001d4d40824 */ /* 0x000fc800078e0ad3 */
[----:B------:R-:W-:-:S05]  /*6600*/  @P0 IMAD R212, R212, 0x100, R9 ;  /* 0x00000100d4d40824 */ /* 0x000fca00078e0209 */
[----:B------:R0:W1:Y:S02]  /*6610*/  @P0 LDS R214, [R212.X4+0x35c0] ;  /* 0x0035c000d4d60984 */ /* 0x0000640000004800 */
.L_x_3370:
[----:B--2-4-:R-:W-:Y:S05]  /*6620*/  BSYNC B0 ;  /* 0x0000000000007941 */ /* 0x014fea0003800000 */
.L_x_3369:
[----:B------:R2:W-:Y:S01]  /*6630*/  STS.64 [R159.X8+0x31b0], R64 ;  /* 0x0031b0409f007388 */ /* 0x0005e20000008a00 */
[----:B------:R-:W-:Y:S01]  /*6640*/  PRMT R206, RZ, 0x5410, R206 ;  /* 0x00005410ffce7816 */ /* 0x000fe200000000ce */
[----:B------:R-:W-:Y:S01]  /*6650*/  BSSY B0, `(.L_x_3371) ;  /* 0x000005d000007945 */ /* 0x000fe20003800000 */
[----:B------:R-:W-:Y:S02]  /*6660*/  PRMT R210, RZ, 0x5410, R210 ;  /* 0x00005410ffd27816 */ /* 0x000fe400000000d2 */
[----:B------:R-:W-:Y:S02]  /*6670*/  PRMT R207, RZ, 0x5410, R207 ;  /* 0x00005410ffcf7816 */ /* 0x000fe400000000cf */
[----:B------:R-:W-:Y:S01]  /*6680*/  PRMT R211, RZ, 0x5410, R183 ;  /* 0x00005410ffd37816 */ /* 0x000fe200000000b7 */
[----:B------:R-:W-:Y:S01]  /*6690*/  FMUL.FTZ R183, R57, R210 ;  /* 0x000000d239b77220 */ /* 0x000fe20000410000 */
[----:B0-----:R-:W-:Y:S01]  /*66a0*/  PRMT R212, RZ, 0x5410, R184 ;  /* 0x00005410ffd47816 */ /* 0x001fe200000000b8 */
[----:B------:R-:W-:Y:S01]  /*66b0*/  FMUL.FTZ R184, R55, R206 ;  /* 0x000000ce37b87220 */ /* 0x000fe20000410000 */
[----:B------:R-:W-:-:S02]  /*66c0*/  PRMT R219, RZ, 0x5410, R186 ;  /* 0x00005410ffdb7816 */ /* 0x000fc400000000ba */
[----:B--2---:R-:W-:Y:S01]  /*66d0*/  PRMT R65, RZ, 0x5410, R66 ;  /* 0x00005410ff417816 */ /* 0x004fe20000000042 */
[----:B------:R-:W-:Y:S01]  /*66e0*/  FMUL.FTZ R206, R49, R212 ;  /* 0x000000d431ce7220 */ /* 0x000fe20000410000 */
        /* <DEDUP_REMOVED lines=29> */
.L_x_3428:
        /* <DEDUP_REMOVED lines=24> */
.L_x_3429:
[----:B------:R-:W-:Y:S02]  /*6a40*/  ISETP.GE.AND P0, PT, R154, 0x10, PT ;  /* 0x000000109a00780c */ /* 0x000fe40003f06270 */
[----:B------:R-:W-:-:S11]  /*6a50*/  MOV R225, R219 ;  /* 0x000000db00e17202 */ /* 0x000fd60000000f00 */
[-C--:B--2---:R-:W-:Y:S02]  /*6a60*/  @P0 FFMA.FTZ R225, R64, R221.reuse, R225 ;  /* 0x000000dd40e10223 */ /* 0x084fe400000100e1 */
[----:B---3--:R-:W-:Y:S01]  /*6a70*/  @P0 FMUL.FTZ R221, R223, R221 ;  /* 0x000000dddfdd0220 */ /* 0x008fe20000410000 */
[----:B------:R-:W-:Y:S05]  /*6a80*/  BRA.CONV ~URZ, `(.L_x_3375) ;  /* 0x000000637f007947 */ /* 0x000fea000b800000 */
[----:B0-----:R-:W-:Y:S01]  /*6a90*/  IMAD.MOV.U32 R67, RZ, RZ, R221 ;  /* 0x000000ffff437224 */ /* 0x001fe200078e00dd */
[----:B------:R-:W-:Y:S01]  /*6aa0*/  MOV R66, 0xffffffff ;  /* 0xffffffff00427802 */ /* 0x000fe20000000f00 */
[----:B------:R-:W-:Y:S01]  /*6ab0*/  IMAD.MOV.U32 R226, RZ, RZ, 0x1f ;  /* 0x0000001fffe27424 */ /* 0x000fe200078e00ff */
[----:B------:R-:W-:Y:S01]  /*6ac0*/  MOV R64, 0x6af0 ;  /* 0x00006af000407802 */ /* 0x000fe20000000f00 */
[----:B------:R-:W-:Y:S02]  /*6ad0*/  IMAD.MOV.U32 R219, RZ, RZ, 0x1f ;  /* 0x0000001fffdb7424 */ /* 0x000fe400078e00ff */
[----:B-1---5:R-:W-:Y:S05]  /*6ae0*/  CALL.REL.NOINC `($__internal_136_$__cuda_sm70_shflsync_idx_p) ;  /* 0x00004fd000007944 */ /* 0x022fea0003c00000 */
.L_x_3375:
[----:B------:R-:W-:Y:S05]  /*6af0*/  BRA.CONV ~URZ, `(.L_x_3376) ;  /* 0x000000637f007947 */ /* 0x000fea000b800000 */
[----:B0-----:R-:W-:Y:S01]  /*6b00*/  IMAD.MOV.U32 R67, RZ, RZ, R225 ;  /* 0x000000ffff437224 */ /* 0x001fe200078e00e1 */
[----:B-1----:R-:W-:Y:S01]  /*6b10*/  MOV R66, 0xffffffff ;  /* 0xffffffff00427802 */ /* 0x002fe20000000f00 */
[----:B------:R-:W-:Y:S01]  /*6b20*/  IMAD.MOV.U32 R226, RZ, RZ, 0x1f ;  /* 0x0000001fffe27424 */ /* 0x000fe200078e00ff */
[----:B------:R-:W-:Y:S01]  /*6b30*/  MOV R64, 0x6b60 ;  /* 0x00006b6000407802 */ /* 0x000fe20000000f00 */
[----:B------:R-:W-:-:S02]  /*6b40*/  IMAD.MOV.U32 R219, RZ, RZ, 0x1f ;  /* 0x0000001fffdb7424 */ /* 0x000fc400078e00ff */
[----:B-----5:R-:W-:Y:S05]  /*6b50*/  CALL.REL.NOINC `($__internal_136_$__cuda_sm70_shflsync_idx_p) ;  /* 0x00004f6000007944 */ /* 0x020fea0003c00000 */
.L_x_3376:
[----:B------:R-:W-:Y:S05]  /*6b60*/  BRA.DIV ~URZ, `(.L_x_3377) ;  /* 0x000045927f007947 */ /* 0x000fea000b800000 */
[----:B-----5:R-:W2:Y:S04]  /*6b70*/  SHFL.IDX PT, R132, R132, RZ, 0x1f ;  /* 0x00001fff84847589 */ /* 0x020ea800000e0000 */
[----:B------:R3:W4:Y:S04]  /*6b80*/  SHFL.IDX PT, R65, R133, RZ, 0x1f ;  /* 0x00001fff85417589 */ /* 0x00072800000e0000 */
[----:B------:R-:W0:Y:S04]  /*6b90*/  SHFL.UP PT, R221, R221, 0x1, RZ ;  /* 0x04200000dddd7989 */ /* 0x000e2800000e00ff */
[----:B------:R3:W1:Y:S02]  /*6ba0*/  SHFL.UP PT, R228, R225, 0x1, RZ ;  /* 0x04200000e1e47989 */ /* 0x00066400000e00ff */
.L_x_3430:
[----:B01----:R-:W0:Y:S01]  /*6bb0*/  LDS.64 R66, [R159.X16+0x31b0] ;  /* 0x0031b0009f427984 */ /* 0x003e22000000ca00 */
[----:B--2---:R-:W-:-:S02]  /*6bc0*/  IMAD.MOV.U32 R64, RZ, RZ, R132 ;  /* 0x000000ffff407224 */ /* 0x004fc400078e0084 */
[-C--:B----4-:R-:W-:Y:S02]  /*6bd0*/  @P1 FFMA.FTZ R65, R65, R221.reuse, R228 ;  /* 0x000000dd41411223 */ /* 0x090fe400000100e4 */
[----:B------:R-:W-:Y:S02]  /*6be0*/  @P1 FMUL.FTZ R64, R64, R221 ;  /* 0x000000dd40401220 */ /* 0x000fe40000410000 */
[C---:B0-----:R-:W-:Y:S02]  /*6bf0*/  FFMA.FTZ R67, R66.reuse, R65, R67 ;  /* 0x0000004142437223 */ /* 0x041fe40000010043 */
[----:B------:R-:W-:-:S05]  /*6c00*/  FMUL.FTZ R66, R66, R64 ;  /* 0x0000004042427220 */ /* 0x000fca0000410000 */
[----:B------:R0:W-:Y:S02]  /*6c10*/  STS.128 [R159.X16+0x31b0], R64 ;  /* 0x0031b0409f007388 */ /* 0x0001e4000000cc00 */
.L_x_3372:
[----:B------:R-:W-:Y:S05]  /*6c20*/  BSYNC B0 ;  /* 0x0000000000007941 */ /* 0x000fea0003800000 */
.L_x_3371:
[----:B------:R-:W-:Y:S01]  /*6c30*/  WARPSYNC 0xffffffff ;  /* 0xffffffff00007948 */ /* 0x000fe20003800000 */
[----:B------:R-:W-:Y:S01]  /*6c40*/  BAR.SYNC.DEFER_BLOCKING 0x0 ;  /* 0x0000000000007b1d */ /* 0x000fe20000010000 */
[----:B01----:R-:W-:Y:S01]  /*6c50*/  FMUL.FTZ R67, R209, R214 ;  /* 0x000000d6d1437220 */ /* 0x003fe20000410000 */
[----:B------:R-:W-:Y:S01]  /*6c60*/  ISETP.GE.AND P0, PT, R129, c[0x0][0x174], PT ;  /* 0x00005d0081007a0c */ /* 0x000fe20003f06270 */
[----:B------:R-:W-:Y:S02]  /*6c70*/  FFMA.FTZ R65, R209, R211, R212 ;  /* 0x000000d3d1417223 */ /* 0x000fe400000100d4 */
        /* <DEDUP_REMOVED lines=10> */
[----:B---3-5:R-:W-:-:S02]  /*6d20*/  IMAD.MOV.U32 R133, RZ, RZ, RZ ;  /* 0x000000ffff857224 */ /* 0x028fc400078e00ff */
[----:B------:R-:W-:Y:S01]  /*6d30*/  FFMA.FTZ R65, R194, R65, R205 ;  /* 0x00000041c2417223 */ /* 0x000fe200000100cd */
[----:B------:R-:W0:Y:S01]  /*6d40*/  LDS R64, [R159.X8+0x31b4] ;  /* 0x0031b4009f407984 */ /* 0x000e220000008800 */
        /* <DEDUP_REMOVED lines=51> */
.L_x_3431:
        /* <DEDUP_REMOVED lines=26> */
.L_x_3432:
        /* <DEDUP_REMOVED lines=11> */
.L_x_3379:
[----:B-12---:R-:W-:Y:S05]  /*72d0*/  BSYNC B0 ;  /* 0x0000000000007941 */ /* 0x006fea0003800000 */
.L_x_3378:
[----:B------:R-:W-:Y:S01]  /*72e0*/  WARPSYNC 0xffffffff ;  /* 0xffffffff00007948 */ /* 0x000fe20003800000 */
[----:B------:R-:W-:Y:S01]  /*72f0*/  BAR.SYNC.DEFER_BLOCKING 0x0 ;  /* 0x0000000000007b1d */ /* 0x000fe20000010000 */
[----:B0-----:R-:W-:Y:S01]  /*7300*/  IMAD.MOV.U32 R66, RZ, RZ, R159 ;  /* 0x000000ffff427224 */ /* 0x001fe200078e009f */
[C---:B------:R-:W-:Y:S01]  /*7310*/  ISETP.NE.AND P0, PT, R159.reuse, RZ, PT ;  /* 0x000000ff9f00720c */ /* 0x040fe20003f05270 */
[----:B------:R-:W-:Y:S01]  /*7320*/  IMAD.MOV.U32 R67, RZ, RZ, RZ ;  /* 0x000000ffff437224 */ /* 0x000fe200078e00ff */
[----:B------:R-:W-:Y:S01]  /*7330*/  LEA.HI.SX32 R244, R128, R128, 0x1b ;  /* 0x0000008080f47211 */ /* 0x000fe200078fdaff */
[C---:B------:R-:W-:Y:S01]  /*7340*/  IMAD R218, R164.reuse, c[0x0][0x2b8], RZ ;  /* 0x0000ae00a4da7a24 */ /* 0x040fe200078e02ff */
[----:B------:R-:W-:Y:S01]  /*7350*/  PRMT R222, RZ, 0x5410, R86 ;  /* 0x00005410ffde7816 */ /* 0x000fe20000000056 */
[----:B------:R-:W-:Y:S01]  /*7360*/  IMAD R216, R164, c[0x0][0x298], RZ ;  /* 0x0000a600a4d87a24 */ /* 0x000fe200078e02ff */
[----:B------:R-:W-:Y:S01]  /*7370*/  IADD3 R232, R159, 0x200, RZ ;  /* 0x000002009fe87810 */ /* 0x000fe20007ffe0ff */
[----:B------:R-:W-:Y:S01]  /*7380*/  IMAD R213, R165, c[0x0][0x2bc], R218 ;  /* 0x0000af00a5d57a24 */ /* 0x000fe200078e02da */
[----:B------:R-:W-:Y:S01]  /*7390*/  IADD3 R228, R159, 0x380, RZ ;  /* 0x000003809fe47810 */ /* 0x000fe20007ffe0ff */
[----:B------:R-:W-:Y:S01]  /*73a0*/  FMUL.FTZ R226, R69, R222 ;  /* 0x000000de45e27220 */ /* 0x000fe20000410000 */
[----:B------:R-:W-:Y:S01]  /*73b0*/  IADD3 R230, R159, 0x3c0, RZ ;  /* 0x000003c09fe67810 */ /* 0x000fe20007ffe0ff */
[----:B------:R-:W-:Y:S01]  /*73c0*/  FMUL.FTZ R245, R57, R204 ;  /* 0x000000cc39f57220 */ /* 0x000fe20000410000 */
[----:B------:R-:W-:Y:S01]  /*73d0*/  LEA.HI.SX32 R242, R159, R159, 0x1b ;  /* 0x0000009f9ff27211 */ /* 0x000fe200078fdaff */
[----:B------:R-:W-:Y:S01]  /*73e0*/  FFMA.FTZ R226, R200, -R226, R135 ;  /* 0x800000e2c8e27223 */ /* 0x000fe20000010087 */
[----:B------:R-:W-:Y:S01]  /*73f0*/  BSSY B0, `(.L_x_3382) ;  /* 0x0000122000007945 */ /* 0x000fe20003800000 */
[----:B------:R-:W-:-:S02]  /*7400*/  FMUL.FTZ R247, R56, R201 ;  /* 0x000000c938f77220 */ /* 0x000fc40000410000 */
[----:B------:R-:W-:Y:S02]  /*7410*/  FMUL.FTZ R135, R48, R135 ;  /* 0x0000008730877220 */ /* 0x000fe40000410000 */
[----:B------:R-:W-:Y:S02]  /*7420*/  FMUL.FTZ R249, R55, R236 ;  /* 0x000000ec37f97220 */ /* 0x000fe40000410000 */
[----:B------:R-:W-:Y:S01]  /*7430*/  FMUL.FTZ R251, R53, R234 ;  /* 0x000000ea35fb7220 */ /* 0x000fe20000410000 */
[----:B------:R-:W0:Y:S04]  /*7440*/  LDS R64, [R159.X8+0x33c4] ;  /* 0x0033c4009f407984 */ /* 0x000e280000008800 */
[----:B------:R1:W-:Y:S01]  /*7450*/  @!P0 STS.64 [R9.X8+0x3ec0], R132 ;  /* 0x003ec08409008388 */ /* 0x0003e20000008a00 */
[----:B0-----:R-:W-:-:S02]  /*7460*/  FFMA.FTZ R214, R64, R214, R211 ;  /* 0x000000d640d67223 */ /* 0x001fc400000100d3 */
[----:B------:R-:W-:-:S04]  /*7470*/  IMAD.WIDE.U32 R64, R165, c[0x0][0x298], R66 ;  /* 0x0000a600a5407a25 */ /* 0x000fc800078e0042 */
[----:B------:R-:W-:Y:S02]  /*7480*/  FFMA.FTZ R215, R209, R214, R212 ;  /* 0x000000d6d1d77223 */ /* 0x000fe400000100d4 */
[----:B------:R-:W-:-:S04]  /*7490*/  IMAD.WIDE.U32 R66, R165, c[0x0][0x2b8], R66 ;  /* 0x0000ae00a5427a25 */ /* 0x000fc800078e0042 */
[----:B------:R-:W-:Y:S01]  /*74a0*/  IMAD R211, R165, c[0x0][0x29c], R216 ;  /* 0x0000a700a5d37a24 */ /* 0x000fe200078e02d8 */
[----:B------:R-:W-:Y:S01]  /*74b0*/  PRMT R216, RZ, 0x5410, R80 ;  /* 0x00005410ffd87816 */ /* 0x000fe20000000050 */
[----:B------:R-:W-:Y:S02]  /*74c0*/  FFMA.FTZ R209, R208, R215, R207 ;  /* 0x000000d7d0d17223 */ /* 0x000fe400000100cf */
[----:B------:R-:W-:Y:S01]  /*74d0*/  IMAD.IADD R67, R67, 0x1, R213 ;  /* 0x0000000143437824 */ /* 0x000fe200078e02d5 */
[----:B------:R-:W-:Y:S01]  /*74e0*/  PRMT R213, RZ, 0x5410, R81 ;  /* 0x00005410ffd57816 */ /* 0x000fe20000000051 */
[----:B------:R-:W-:Y:S01]  /*74f0*/  FMUL.FTZ R212, R59, R214 ;  /* 0x000000d63bd47220 */ /* 0x000fe20000410000 */
[----:B------:R-:W-:Y:S01]  /*7500*/  IADD3 R65, R65, R211, RZ ;  /* 0x000000d341417210 */ /* 0x000fe20007ffe0ff */
[----:B------:R-:W-:Y:S02]  /*7510*/  FFMA.FTZ R210, R173, R209, R210 ;  /* 0x000000d1add27223 */ /* 0x000fe400000100d2 */
[----:B------:R-:W-:-:S02]  /*7520*/  FMUL.FTZ R211, R216, R212 ;  /* 0x000000d4d8d37220 */ /* 0x000fc40000410000 */
[----:B------:R-:W-:Y:S02]  /*7530*/  FMUL.FTZ R173, R59, R216 ;  /* 0x000000d83bad7220 */ /* 0x000fe40000410000 */
[----:B------:R-:W-:Y:S01]  /*7540*/  FMUL.FTZ R207, R58, R213 ;  /* 0x000000d53acf7220 */ /* 0x000fe20000410000 */
[----:B------:R0:W-:Y:S01]  /*7550*/  STS [R244.X4+0x10bc], R211 ;  /* 0x0010bcd3f4007388 */ /* 0x0001e20000004800 */
[----:B------:R-:W-:Y:S02]  /*7560*/  FFMA.FTZ R192, R192, R210, R203 ;  /* 0x000000d2c0c07223 */ /* 0x000fe400000100cb */
[----:B------:R-:W-:Y:S02]  /*7570*/  FFMA.FTZ R173, R198, -R173, R239 ;  /* 0x800000adc6ad7223 */ /* 0x000fe400000100ef */
[----:B------:R-:W-:Y:S02]  /*7580*/  FMUL.FTZ R208, R214, UR6 ;  /* 0x00000006d6d07c20 */ /* 0x000fe40008410000 */
[----:B------:R-:W-:-:S02]  /*7590*/  FFMA.FTZ R207, R195, -R207, R238 ;  /* 0x800000cfc3cf7223 */ /* 0x000fc400000100ee */
[----:B-1----:R-:W-:Y:S01]  /*75a0*/  FMUL.FTZ R132, R215, UR6 ;  /* 0x00000006d7847c20 */ /* 0x002fe20008410000 */
[----:B0-----:R-:W-:Y:S01]  /*75b0*/  PRMT R211, RZ, 0x5410, R82 ;  /* 0x00005410ffd37816 */ /* 0x001fe20000000052 */
[----:B------:R-:W-:Y:S02]  /*75c0*/  FFMA.FTZ R203, R191, R192, R202 ;  /* 0x000000c0bfcb7223 */ /* 0x000fe400000100ca */
[----:B------:R-:W-:Y:S02]  /*75d0*/  FMUL.FTZ R195, R195, R215 ;  /* 0x000000d7c3c37220 */ /* 0x000fe40000410000 */
[----:B------:R-:W-:Y:S02]  /*75e0*/  FMUL.FTZ R133, R173, R208 ;  /* 0x000000d0ad857220 */ /* 0x000fe40000410000 */
[----:B------:R-:W-:Y:S02]  /*75f0*/  FMUL.FTZ R132, R207, R132 ;  /* 0x00000084cf847220 */ /* 0x000fe40000410000 */
[----:B------:R-:W-:-:S02]  /*7600*/  FFMA.FTZ R208, R194, R203, R205 ;  /* 0x000000cbc2d07223 */ /* 0x000fc400000100cd */
[----:B------:R-:W-:Y:S02]  /*7610*/  FMUL.FTZ R205, R61, R211 ;  /* 0x000000d33dcd7220 */ /* 0x000fe40000410000 */
[----:B------:R-:W-:Y:S02]  /*7620*/  FMUL.FTZ R198, R198, R214 ;  /* 0x000000d6c6c67220 */ /* 0x000fe40000410000 */
[-C--:B------:R-:W-:Y:S02]  /*7630*/  FFMA.FTZ R27, R58, R195.reuse, R27 ;  /* 0x000000c33a1b7223 */ /* 0x080fe4000001001b */
[----:B------:R-:W-:Y:S02]  /*7640*/  FFMA.FTZ R195, R213, R195, R132 ;  /* 0x000000c3d5c37223 */ /* 0x000fe40000010084 */
[----:B------:R-:W-:Y:S01]  /*7650*/  FFMA.FTZ R132, R193, R208, R206 ;  /* 0x000000d0c1847223 */ /* 0x000fe200000100ce */
[----:B------:R-:W-:Y:S01]  /*7660*/  PRMT R193, RZ, 0x5410, R83 ;  /* 0x00005410ffc17816 */ /* 0x000fe20000000053 */
[----:B------:R-:W-:-:S02]  /*7670*/  FFMA.FTZ R205, R188, -R205, R241 ;  /* 0x800000cdbccd7223 */ /* 0x000fc400000100f1 */
[----:B------:R-:W-:Y:S02]  /*7680*/  FMUL.FTZ R194, R209, UR6 ;  /* 0x00000006d1c27c20 */ /* 0x000fe40008410000 */
[-C--:B------:R-:W-:Y:S02]  /*7690*/  FFMA.FTZ R26, R59, R198.reuse, R26 ;  /* 0x000000c63b1a7223 */ /* 0x080fe4000001001a */
[----:B------:R-:W-:Y:S02]  /*76a0*/  FFMA.FTZ R198, R216, R198, R133 ;  /* 0x000000c6d8c67223 */ /* 0x000fe40000010085 */
[----:B------:R-:W-:Y:S02]  /*76b0*/  FFMA.FTZ R133, R175, R132, R196 ;  /* 0x00000084af857223 */ /* 0x000fe400000100c4 */
[----:B------:R-:W-:Y:S02]  /*76c0*/  FMUL.FTZ R188, R188, R209 ;  /* 0x000000d1bcbc7220 */ /* 0x000fe40000410000 */
[----:B------:R-:W-:-:S02]  /*76d0*/  FMUL.FTZ R175, R205, R194 ;  /* 0x000000c2cdaf7220 */ /* 0x000fc40000410000 */
[----:B------:R-:W-:Y:S02]  /*76e0*/  FMUL.FTZ R196, R60, R193 ;  /* 0x000000c13cc47220 */ /* 0x000fe40000410000 */
[-C--:B------:R-:W-:Y:S02]  /*76f0*/  FFMA.FTZ R28, R61, R188.reuse, R28 ;  /* 0x000000bc3d1c7223 */ /* 0x080fe4000001001c */
[----:B------:R-:W-:Y:S02]  /*7700*/  FFMA.FTZ R194, R211, R188, R175 ;  /* 0x000000bcd3c27223 */ /* 0x000fe400000100af */
[----:B------:R-:W-:Y:S02]  /*7710*/  FMUL.FTZ R206, R61, R209 ;  /* 0x000000d13dce7220 */ /* 0x000fe40000410000 */
[----:B------:R-:W-:Y:S02]  /*7720*/  FFMA.FTZ R209, R187, -R196, R240 ;  /* 0x800000c4bbd17223 */ /* 0x000fe400000100f0 */
[----:B------:R-:W-:-:S02]  /*7730*/  FMUL.FTZ R188, R210, UR6 ;  /* 0x00000006d2bc7c20 */ /* 0x000fc40008410000 */
[----:B------:R-:W-:Y:S02]  /*7740*/  FMUL.FTZ R202, R58, R215 ;  /* 0x000000d73aca7220 */ /* 0x000fe40000410000 */
[----:B------:R-:W-:Y:S02]  /*7750*/  FMUL.FTZ R187, R187, R210 ;  /* 0x000000d2bbbb7220 */ /* 0x000fe40000410000 */
[----:B------:R-:W-:Y:S02]  /*7760*/  FMUL.FTZ R188, R209, R188 ;  /* 0x000000bcd1bc7220 */ /* 0x000fe40000410000 */
[----:B------:R-:W-:Y:S02]  /*7770*/  FFMA.FTZ R175, R190, R133, R197 ;  /* 0x00000085beaf7223 */ /* 0x000fe400000100c5 */
[----:B------:R-:W-:Y:S02]  /*7780*/  FMUL.FTZ R191, R213, R202 ;  /* 0x000000cad5bf7220 */ /* 0x000fe40000410000 */
[----:B------:R-:W-:-:S02]  /*7790*/  FFMA.FTZ R29, R60, R187, R29 ;  /* 0x000000bb3c1d7223 */ /* 0x000fc4000001001d */
[----:B------:R-:W-:Y:S01]  /*77a0*/  FFMA.FTZ R187, R193, R187, R188 ;  /* 0x000000bbc1bb7223 */ /* 0x000fe200000100bc */
[----:B------:R-:W-:Y:S01]  /*77b0*/  PRMT R188, RZ, 0x5410, R84 ;  /* 0x00005410ffbc7816 */ /* 0x000fe20000000054 */
[----:B------:R-:W-:Y:S01]  /*77c0*/  FFMA.FTZ R174, R174, R175, R189 ;  /* 0x000000afaeae7223 */ /* 0x000fe200000100bd */
[----:B------:R0:W-:Y:S01]  /*77d0*/  STS [R244.X4+0x10b8], R191 ;  /* 0x0010b8bff4007388 */ /* 0x0001e20000004800 */
[----:B------:R-:W-:Y:S02]  /*77e0*/  FMUL.FTZ R218, R178, R192 ;  /* 0x000000c0b2da7220 */ /* 0x000fe40000410000 */
[----:B------:R-:W-:Y:S02]  /*77f0*/  FFMA.FTZ R176, R185, R174, R176 ;  /* 0x000000aeb9b07223 */ /* 0x000fe400000100b0 */
[----:B------:R-:W-:Y:S02]  /*7800*/  FFMA.FTZ R30, R63, R218, R30 ;  /* 0x000000da3f1e7223 */ /* 0x000fe4000001001e */
[----:B------:R-:W-:-:S02]  /*7810*/  FFMA.FTZ R177, R177, R176, R186 ;  /* 0x000000b0b1b17223 */ /* 0x000fc400000100ba */
[----:B------:R-:W-:Y:S02]  /*7820*/  FMUL.FTZ R186, R192, UR6 ;  /* 0x00000006c0ba7c20 */ /* 0x000fe40008410000 */
[----:B0-----:R-:W-:Y:S02]  /*7830*/  FMUL.FTZ R191, R211, R206 ;  /* 0x000000ced3bf7220 */ /* 0x001fe40000410000 */
[----:B------:R-:W-:Y:S02]  /*7840*/  FMUL.FTZ R211, R63, R188 ;  /* 0x000000bc3fd37220 */ /* 0x000fe40000410000 */
[----:B------:R-:W-:Y:S01]  /*7850*/  FMUL.FTZ R173, R173, R212 ;  /* 0x000000d4adad7220 */ /* 0x000fe20000410000 */
[----:B------:R0:W-:Y:S01]  /*7860*/  STS [R244.X4+0x10b4], R191 ;  /* 0x0010b4bff4007388 */ /* 0x0001e20000004800 */
[----:B------:R-:W-:Y:S02]  /*7870*/  FFMA.FTZ R211, R178, -R211, R243 ;  /* 0x800000d3b2d37223 */ /* 0x000fe400000100f3 */
[----:B------:R-:W-:Y:S01]  /*7880*/  FFMA.FTZ R178, R181, R177, R184 ;  /* 0x000000b1b5b27223 */ /* 0x000fe200000100b8 */
[----:B------:R-:W-:Y:S01]  /*7890*/  PRMT R184, RZ, 0x5410, R92 ;  /* 0x00005410ffb87816 */ /* 0x000fe2000000005c */
[----:B------:R-:W-:Y:S01]  /*78a0*/  FMUL.FTZ R181, R211, R186 ;  /* 0x000000bad3b57220 */ /* 0x000fe20000410000 */
[----:B------:R-:W-:Y:S01]  /*78b0*/  PRMT R186, RZ, 0x5410, R90 ;  /* 0x00005410ffba7816 */ /* 0x000fe2000000005a */
[----:B------:R-:W-:Y:S01]  /*78c0*/  FFMA.FTZ R179, R179, R178, R182 ;  /* 0x000000b2b3b37223 */ /* 0x000fe200000100b6 */
[----:B------:R-:W-:Y:S01]  /*78d0*/  PRMT R182, RZ, 0x5410, R94 ;  /* 0x00005410ffb67816 */ /* 0x000fe2000000005e */
[----:B------:R-:W-:Y:S01]  /*78e0*/  FFMA.FTZ R218, R188, R218, R181 ;  /* 0x000000dabcda7223 */ /* 0x000fe200000100b5 */
[----:B------:R-:W-:Y:S01]  /*78f0*/  PRMT R181, RZ, 0x5410, R95 ;  /* 0x00005410ffb57816 */ /* 0x000fe2000000005f */
[----:B------:R-:W-:-:S02]  /*7900*/  FMUL.FTZ R212, R63, R192 ;  /* 0x000000c03fd47220 */ /* 0x000fc40000410000 */
[----:B------:R-:W-:Y:S01]  /*7910*/  FFMA.FTZ R180, R180, R179, R183 ;  /* 0x000000b3b4b47223 */ /* 0x000fe200000100b7 */
[----:B------:R-:W-:Y:S01]  /*7920*/  PRMT R183, RZ, 0x5410, R93 ;  /* 0x00005410ffb77816 */ /* 0x000fe2000000005d */
[----:B------:R-:W-:Y:S02]  /*7930*/  FMUL.FTZ R190, R76, R181 ;  /* 0x000000b54cbe7220 */ /* 0x000fe40000410000 */
[----:B------:R-:W-:Y:S02]  /*7940*/  FMUL.FTZ R210, R60, R210 ;  /* 0x000000d23cd27220 */ /* 0x000fe40000410000 */
[----:B------:R-:W-:Y:S01]  /*7950*/  FMUL.FTZ R185, R188, R212 ;  /* 0x000000d4bcb97220 */ /* 0x000fe20000410000 */
[----:B------:R-:W-:Y:S01]  /*7960*/  PRMT R188, RZ, 0x5410, R88 ;  /* 0x00005410ffbc7816 */ /* 0x000fe20000000058 */
[----:B0-----:R-:W-:Y:S02]  /*7970*/  FMUL.FTZ R191, R77, R182 ;  /* 0x000000b64dbf7220 */ /* 0x001fe40000410000 */
[----:B------:R-:W-:Y:S01]  /*7980*/  FFMA.FTZ R190, R7, -R190, R204 ;  /* 0x800000be07be7223 */ /* 0x000fe200000100cc */
[----:B------:R0:W-:Y:S01]  /*7990*/  STS [R244.X4+0x10ac], R185 ;  /* 0x0010acb9f4007388 */ /* 0x0001e20000004800 */
[----:B------:R-:W-:Y:S01]  /*79a0*/  FMUL.FTZ R213, R76, R180 ;  /* 0x000000b44cd57220 */ /* 0x000fe20000410000 */
[----:B------:R-:W-:Y:S01]  /*79b0*/  IADD3 R204, R159, 0x40, RZ ;  /* 0x000000409fcc7810 */ /* 0x000fe20007ffe0ff */
[----:B------:R-:W-:-:S02]  /*79c0*/  FMUL.FTZ R189, R193, R210 ;  /* 0x000000d2c1bd7220 */ /* 0x000fc40000410000 */
[----:B------:R-:W-:Y:S02]  /*79d0*/  FMUL.FTZ R192, R74, R183 ;  /* 0x000000b74ac07220 */ /* 0x000fe40000410000 */
[----:B------:R-:W-:Y:S01]  /*79e0*/  FFMA.FTZ R191, R6, -R191, R201 ;  /* 0x800000bf06bf7223 */ /* 0x000fe200000100c9 */
[----:B------:R1:W-:Y:S01]  /*79f0*/  STS [R244.X4+0x10b0], R189 ;  /* 0x0010b0bdf4007388 */ /* 0x0003e20000004800 */
[----:B------:R-:W-:Y:S01]  /*7a00*/  FMUL.FTZ R214, R77, R179 ;  /* 0x000000b34dd67220 */ /* 0x000fe20000410000 */
[----:B0-----:R-:W-:Y:S01]  /*7a10*/  PRMT R185, RZ, 0x5410, R91 ;  /* 0x00005410ffb97816 */ /* 0x001fe2000000005b */
[----:B------:R-:W-:Y:S01]  /*7a20*/  FFMA.FTZ R193, R190, R213, RZ ;  /* 0x000000d5bec17223 */ /* 0x000fe200000100ff */
[----:B------:R-:W-:Y:S01]  /*7a30*/  LEA.HI.SX32 R201, R204, R159, 0x1b ;  /* 0x0000009fccc97211 */ /* 0x000fe200078fdaff */
[----:B------:R-:W-:Y:S02]  /*7a40*/  FADD.FTZ R24, R195, R24 ;  /* 0x00000018c3187221 */ /* 0x000fe40000010000 */
[----:B------:R-:W-:-:S02]  /*7a50*/  FADD.FTZ R23, R194, R23 ;  /* 0x00000017c2177221 */ /* 0x000fc40000010000 */
[----:B------:R-:W-:Y:S01]  /*7a60*/  FMUL.FTZ R195, R75, R184 ;  /* 0x000000b84bc37220 */ /* 0x000fe20000410000 */
[----:B-1----:R-:W-:Y:S01]  /*7a70*/  PRMT R189, RZ, 0x5410, R87 ;  /* 0x00005410ffbd7816 */ /* 0x002fe20000000057 */
[----:B------:R-:W-:Y:S02]  /*7a80*/  FFMA.FTZ R192, R5, -R192, R236 ;  /* 0x800000c005c07223 */ /* 0x000fe400000100ec */
[----:B------:R-:W-:Y:S02]  /*7a90*/  FMUL.FTZ R215, R74, R178 ;  /* 0x000000b24ad77220 */ /* 0x000fe40000410000 */
[----:B------:R-:W-:Y:S02]  /*7aa0*/  FFMA.FTZ R194, R191, R214, R193 ;  /* 0x000000d6bfc27223 */ /* 0x000fe400000100c1 */
[----:B------:R-:W-:Y:S02]  /*7ab0*/  FMUL.FTZ R196, R72, R185 ;  /* 0x000000b948c47220 */ /* 0x000fe40000410000 */
[----:B------:R-:W-:-:S02]  /*7ac0*/  FFMA.FTZ R193, R4, -R195, R237 ;  /* 0x800000c304c17223 */ /* 0x000fc400000100ed */
[----:B------:R-:W-:Y:S02]  /*7ad0*/  FMUL.FTZ R216, R75, R177 ;  /* 0x000000b14bd87220 */ /* 0x000fe40000410000 */
[----:B------:R-:W-:Y:S02]  /*7ae0*/  FFMA.FTZ R195, R192, R215, R194 ;  /* 0x000000d7c0c37223 */ /* 0x000fe400000100c2 */
[----:B------:R-:W-:Y:S01]  /*7af0*/  FADD.FTZ R22, R187, R22 ;  /* 0x00000016bb167221 */ /* 0x000fe20000010000 */
[----:B------:R-:W-:Y:S01]  /*7b00*/  PRMT R187, RZ, 0x5410, R89 ;  /* 0x00005410ffbb7816 */ /* 0x000fe20000000059 */
[----:B------:R-:W-:Y:S02]  /*7b10*/  FFMA.FTZ R194, R3, -R196, R234 ;  /* 0x800000c403c27223 */ /* 0x000fe400000100ea */
[----:B------:R-:W-:Y:S02]  /*7b20*/  FMUL.FTZ R197, R73, R186 ;  /* 0x000000ba49c57220 */ /* 0x000fe40000410000 */
[----:B------:R-:W-:-:S02]  /*7b30*/  FMUL.FTZ R217, R72, R176 ;  /* 0x000000b048d97220 */ /* 0x000fc40000410000 */
[----:B------:R-:W-:Y:S02]  /*7b40*/  FFMA.FTZ R196, R193, R216, R195 ;  /* 0x000000d8c1c47223 */ /* 0x000fe400000100c3 */
[----:B------:R-:W-:Y:S02]  /*7b50*/  FADD.FTZ R25, R198, R25 ;  /* 0x00000019c6197221 */ /* 0x000fe40000010000 */
[----:B------:R-:W-:Y:S02]  /*7b60*/  FMUL.FTZ R220, R70, R187 ;  /* 0x000000bb46dc7220 */ /* 0x000fe40000410000 */
[----:B------:R-:W-:Y:S02]  /*7b70*/  FMUL.FTZ R227, R208, UR6 ;  /* 0x00000006d0e37c20 */ /* 0x000fe40008410000 */
[----:B------:R-:W-:Y:S02]  /*7b80*/  FFMA.FTZ R195, R2, -R197, R235 ;  /* 0x800000c502c37223 */ /* 0x000fe400000100eb */
[----:B------:R-:W-:-:S02]  /*7b90*/  FMUL.FTZ R219, R73, R174 ;  /* 0x000000ae49db7220 */ /* 0x000fc40000410000 */
[----:B------:R-:W-:Y:S02]  /*7ba0*/  FFMA.FTZ R198, R194, R217, R196 ;  /* 0x000000d9c2c67223 */ /* 0x000fe400000100c4 */
[----:B------:R-:W-:Y:S02]  /*7bb0*/  FMUL.FTZ R225, R200, R208 ;  /* 0x000000d0c8e17220 */ /* 0x000fe40000410000 */
[----:B------:R-:W-:Y:S02]  /*7bc0*/  FMUL.FTZ R224, R68, R189 ;  /* 0x000000bd44e07220 */ /* 0x000fe40000410000 */
[----:B------:R-:W-:Y:S02]  /*7bd0*/  FFMA.FTZ R196, R0, -R220, R233 ;  /* 0x800000dc00c47223 */ /* 0x000fe400000100e9 */
[----:B------:R-:W-:Y:S01]  /*7be0*/  FMUL.FTZ R200, R226, R227 ;  /* 0x000000e3e2c87220 */ /* 0x000fe20000410000 */
[----:B------:R-:W-:Y:S01]  /*7bf0*/  PRMT R227, RZ, 0x5410, R85 ;  /* 0x00005410ffe37816 */ /* 0x000fe20000000055 */
[----:B------:R-:W-:-:S02]  /*7c00*/  FMUL.FTZ R220, R70, R175 ;  /* 0x000000af46dc7220 */ /* 0x000fc40000410000 */
[----:B------:R-:W-:Y:S02]  /*7c10*/  FFMA.FTZ R221, R195, R219, R198 ;  /* 0x000000dbc3dd7223 */ /* 0x000fe400000100c6 */
[----:B------:R-:W-:Y:S02]  /*7c20*/  FMUL.FTZ R223, R71, R188 ;  /* 0x000000bc47df7220 */ /* 0x000fe40000410000 */
[----:B------:R-:W-:Y:S02]  /*7c30*/  FFMA.FTZ R198, R171, -R224, R136 ;  /* 0x800000e0abc67223 */ /* 0x000fe40000010088 */
[----:B------:R-:W-:Y:S02]  /*7c40*/  FFMA.FTZ R224, R196, R220, R221 ;  /* 0x000000dcc4e07223 */ /* 0x000fe400000100dd */
[-C--:B------:R-:W-:Y:S02]  /*7c50*/  FFMA.FTZ R32, R69, R225.reuse, R32 ;  /* 0x000000e145207223 */ /* 0x080fe40000010020 */
[----:B------:R-:W-:-:S02]  /*7c60*/  FFMA.FTZ R200, R222, R225, R200 ;  /* 0x000000e1dec87223 */ /* 0x000fc400000100c8 */
[----:B------:R-:W-:Y:S02]  /*7c70*/  FFMA.FTZ R197, R172, -R223, R137 ;  /* 0x800000dfacc57223 */ /* 0x000fe40000010089 */
[----:B------:R-:W-:Y:S02]  /*7c80*/  FMUL.FTZ R221, R71, R133 ;  /* 0x0000008547dd7220 */ /* 0x000fe40000410000 */
[----:B------:R-:W-:Y:S02]  /*7c90*/  FMUL.FTZ R225, R62, R227 ;  /* 0x000000e33ee17220 */ /* 0x000fe40000410000 */
[----:B------:R-:W-:Y:S02]  /*7ca0*/  FMUL.FTZ R229, R69, R208 ;  /* 0x000000d045e57220 */ /* 0x000fe40000410000 */
[----:B------:R-:W-:Y:S02]  /*7cb0*/  FFMA.FTZ R223, R197, R221, R224 ;  /* 0x000000ddc5df7223 */ /* 0x000fe400000100e0 */
[----:B------:R-:W-:-:S02]  /*7cc0*/  FFMA.FTZ R225, R199, -R225, R134 ;  /* 0x800000e1c7e17223 */ /* 0x000fc40000010086 */
[----:B------:R-:W-:Y:S02]  /*7cd0*/  FMUL.FTZ R208, R203, UR6 ;  /* 0x00000006cbd07c20 */ /* 0x000fe40008410000 */
[----:B------:R-:W-:Y:S02]  /*7ce0*/  FMUL.FTZ R224, R68, R132 ;  /* 0x0000008444e07220 */ /* 0x000fe40000410000 */
[----:B------:R-:W-:Y:S02]  /*7cf0*/  FMUL.FTZ R199, R199, R203 ;  /* 0x000000cbc7c77220 */ /* 0x000fe40000410000 */
[----:B------:R-:W-:Y:S02]  /*7d00*/  FMUL.FTZ R208, R225, R208 ;  /* 0x000000d0e1d07220 */ /* 0x000fe40000410000 */
[----:B------:R-:W-:Y:S02]  /*7d10*/  FFMA.FTZ R223, R198, R224, R223 ;  /* 0x000000e0c6df7223 */ /* 0x000fe400000100df */
[----:B------:R-:W-:-:S02]  /*7d20*/  FFMA.FTZ R31, R62, R199, R31 ;  /* 0x000000c73e1f7223 */ /* 0x000fc4000001001f */
[----:B------:R-:W-:Y:S02]  /*7d30*/  FFMA.FTZ R199, R227, R199, R208 ;  /* 0x000000c7e3c77223 */ /* 0x000fe400000100d0 */
[----:B------:R-:W-:Y:S02]  /*7d40*/  FFMA.FTZ R226, R226, R229, R223 ;  /* 0x000000e5e2e27223 */ /* 0x000fe400000100df */
[----:B------:R-:W-:Y:S02]  /*7d50*/  FMUL.FTZ R208, R62, R203 ;  /* 0x000000cb3ed07220 */ /* 0x000fe40000410000 */
[----:B------:R-:W-:Y:S01]  /*7d60*/  FMUL.FTZ R203, R189, R224 ;  /* 0x000000e0bdcb7220 */ /* 0x000fe20000410000 */
[----:B------:R-:W-:Y:S01]  /*7d70*/  IADD3 R224, R159, 0x300, RZ ;  /* 0x000003009fe07810 */ /* 0x000fe20007ffe0ff */
[----:B------:R-:W-:Y:S02]  /*7d80*/  FFMA.FTZ R226, R225, R208, R226 ;  /* 0x000000d0e1e27223 */ /* 0x000fe400000100e2 */
[----:B------:R-:W-:Y:S01]  /*7d90*/  FMUL.FTZ R223, R188, R221 ;  /* 0x000000ddbcdf7220 */ /* 0x000fe20000410000 */
[----:B------:R0:W-:Y:S01]  /*7da0*/  STS [R244.X4+0x10a0], R203 ;  /* 0x0010a0cbf4007388 */ /* 0x0001e20000004800 */
[----:B------:R-:W-:Y:S01]  /*7db0*/  FFMA.FTZ R226, R211, R212, R226 ;  /* 0x000000d4d3e27223 */ /* 0x000fe200000100e2 */
[----:B------:R-:W-:Y:S01]  /*7dc0*/  IADD3 R212, R159, 0x140, RZ ;  /* 0x000001409fd47810 */ /* 0x000fe20007ffe0ff */
[----:B------:R-:W-:Y:S01]  /*7dd0*/  FMUL.FTZ R229, R222, R229 ;  /* 0x000000e5dee57220 */ /* 0x000fe20000410000 */
[----:B------:R-:W-:Y:S01]  /*7de0*/  STS [R244.X4+0x109c], R223 ;  /* 0x00109cdff4007388 */ /* 0x000fe20000004800 */
[----:B------:R-:W-:Y:S01]  /*7df0*/  FMUL.FTZ R227, R227, R208 ;  /* 0x000000d0e3e37220 */ /* 0x000fe20000410000 */
        /* <DEDUP_REMOVED lines=11> */
[----:B0-----:R-:W-:Y:S01]  /*7eb0*/  FMUL.FTZ R203, R182, R214 ;  /* 0x000000d6b6cb7220 */ /* 0x001fe20000410000 */
[----:B------:R-:W-:Y:S01]  /*7ec0*/  IADD3 R214, R159, 0x180, RZ ;  /* 0x000001809fd67810 */ /* 0x000fe20007ffe0ff */
[----:B------:R-:W-:Y:S01]  /*7ed0*/  FMUL.FTZ R213, R181, R213 ;  /* 0x000000d5b5d57220 */ /* 0x000fe20000410000 */
[----:B------:R-:W-:Y:S01]  /*7ee0*/  STS [R244.X4+0x1094], R219 ;  /* 0x001094dbf4007388 */ /* 0x000fe20000004800 */
[----:B------:R-:W-:Y:S01]  /*7ef0*/  FFMA.FTZ R226, R209, R210, R226 ;  /* 0x000000d2d1e27223 */ /* 0x000fe200000100e2 */
[----:B------:R-:W-:Y:S01]  /*7f00*/  IADD3 R210, R159, 0x100, RZ ;  /* 0x000001009fd27810 */ /* 0x000fe20007ffe0ff */
[----:B------:R-:W-:Y:S01]  /*7f10*/  FADD.FTZ R21, R218, R21 ;  /* 0x00000015da157221 */ /* 0x000fe20000010000 */
[----:B------:R-:W-:Y:S01]  /*7f20*/  STS [R244.X4+0x1090], R217 ;  /* 0x001090d9f4007388 */ /* 0x000fe20000004800 */
[----:B------:R-:W-:Y:S01]  /*7f30*/  FFMA.FTZ R226, R205, R206, R226 ;  /* 0x000000cecde27223 */ /* 0x000fe200000100e2 */
[----:B------:R-:W-:Y:S01]  /*7f40*/  IADD3 R206, R159, 0x80, RZ ;  /* 0x000000809fce7810 */ /* 0x000fe20007ffe0ff */
[----:B------:R-:W-:Y:S01]  /*7f50*/  FMUL.FTZ R237, R54, R237 ;  /* 0x000000ed36ed7220 */ /* 0x000fe20000410000 */
[----:B------:R-:W-:Y:S01]  /*7f60*/  STS [R244.X4+0x108c], R211 ;  /* 0x00108cd3f4007388 */ /* 0x000fe20000004800 */
[----:B------:R-:W-:Y:S01]  /*7f70*/  FFMA.FTZ R202, R207, R202, R226 ;  /* 0x000000cacfca7223 */ /* 0x000fe200000100e2 */
[C---:B------:R-:W-:Y:S01]  /*7f80*/  IADD3 R218, R159.reuse, 0x240, RZ ;  /* 0x000002409fda7810 */ /* 0x040fe20007ffe0ff */
[----:B------:R-:W-:Y:S01]  /*7f90*/  FMUL.FTZ R235, R52, R235 ;  /* 0x000000eb34eb7220 */ /* 0x000fe20000410000 */
[----:B------:R-:W-:Y:S01]  /*7fa0*/  STS [R244.X4+0x1088], R215 ;  /* 0x001088d7f4007388 */ /* 0x000fe20000004800 */
[----:B------:R-:W-:Y:S01]  /*7fb0*/  IADD3 R222, R159, 0x2c0, RZ ;  /* 0x000002c09fde7810 */ /* 0x000fe20007ffe0ff */
[----:B------:R-:W-:Y:S01]  /*7fc0*/  FMUL.FTZ R233, R51, R233 ;  /* 0x000000e933e97220 */ /* 0x000fe20000410000 */
[----:B------:R-:W-:Y:S01]  /*7fd0*/  IADD3 R226, R159, 0x340, RZ ;  /* 0x000003409fe27810 */ /* 0x000fe20007ffe0ff */
[----:B------:R0:W-:Y:S01]  /*7fe0*/  STS [R244.X4+0x1084], R203 ;  /* 0x001084cbf4007388 */ /* 0x0001e20000004800 */
[-C--:B------:R-:W-:Y:S01]  /*7ff0*/  LEA.HI.SX32 R204, R208, R159.reuse, 0x1b ;  /* 0x0000009fd0cc7211 */ /* 0x080fe200078fdaff */
[C---:B------:R-:W-:Y:S01]  /*8000*/  IMAD.WIDE.U32 R64, R163.reuse, c[0x0][0x2a0], R64 ;  /* 0x0000a800a3407a25 */ /* 0x040fe200078e0040 */
[-C--:B------:R-:W-:Y:S01]  /*8010*/  LEA.HI.SX32 R205, R210, R159.reuse, 0x1b ;  /* 0x0000009fd2cd7211 */ /* 0x080fe200078fdaff */
[----:B------:R1:W-:Y:S01]  /*8020*/  STS [R244.X4+0x1080], R213 ;  /* 0x001080d5f4007388 */ /* 0x0003e20000004800 */
[----:B------:R-:W-:Y:S01]  /*8030*/  LEA.HI.SX32 R207, R214, R159, 0x1b ;  /* 0x0000009fd6cf7211 */ /* 0x000fe200078fdaff */
[----:B------:R-:W-:Y:S01]  /*8040*/  FMUL.FTZ R137, R50, R137 ;  /* 0x0000008932897220 */ /* 0x000fe20000410000 */
[-C--:B------:R-:W-:Y:S01]  /*8050*/  LEA.HI.SX32 R208, R216, R159.reuse, 0x1b ;  /* 0x0000009fd8d07211 */ /* 0x080fe200078fdaff */
[----:B------:R-:W-:Y:S01]  /*8060*/  BAR.SYNC.DEFER_BLOCKING 0x0 ;  /* 0x0000000000007b1d */ /* 0x000fe20000010000 */
[-C--:B------:R-:W-:Y:S01]  /*8070*/  LEA.HI.SX32 R209, R232, R159.reuse, 0x1b ;  /* 0x0000009fe8d17211 */ /* 0x080fe200078fdaff */
[----:B------:R-:W-:Y:S01]  /*8080*/  IMAD.WIDE.U32 R66, R163, c[0x0][0x2c0], R66 ;  /* 0x0000b000a3427a25 */ /* 0x000fe200078e0042 */
[----:B0-----:R-:W-:-:S02]  /*8090*/  LEA.HI.SX32 R203, R206, R159, 0x1b ;  /* 0x0000009fcecb7211 */ /* 0x001fc400078fdaff */
[----:B------:R-:W-:Y:S01]  /*80a0*/  LEA.HI.SX32 R206, R212, R159, 0x1b ;  /* 0x0000009fd4ce7211 */ /* 0x000fe200078fdaff */
[----:B------:R-:W-:Y:S01]  /*80b0*/  FMUL.FTZ R243, R46, R243 ;  /* 0x000000f32ef37220 */ /* 0x000fe20000410000 */
[----:B------:R-:W-:Y:S01]  /*80c0*/  LEA.HI.SX32 R210, R218, R159, 0x1b ;  /* 0x0000009fdad27211 */ /* 0x000fe200078fdaff */
[----:B------:R-:W-:Y:S01]  /*80d0*/  FMUL.FTZ R241, R44, R241 ;  /* 0x000000f12cf17220 */ /* 0x000fe20000410000 */
[----:B------:R-:W-:Y:S01]  /*80e0*/  LEA.HI.SX32 R211, R220, R159, 0x1b ;  /* 0x0000009fdcd37211 */ /* 0x000fe200078fdaff */
[----:B------:R-:W-:Y:S01]  /*80f0*/  FMUL.FTZ R239, R42, R239 ;  /* 0x000000ef2aef7220 */ /* 0x000fe20000410000 */
[-C--:B------:R-:W-:Y:S01]  /*8100*/  LEA.HI.SX32 R212, R222, R159.reuse, 0x1b ;  /* 0x0000009fded47211 */ /* 0x080fe200078fdaff */
[----:B------:R-:W-:Y:S01]  /*8110*/  FMUL.FTZ R234, R171, R132 ;  /* 0x00000084abea7220 */ /* 0x000fe20000410000 */
[-C--:B-1----:R-:W-:Y:S01]  /*8120*/  LEA.HI.SX32 R213, R224, R159.reuse, 0x1b ;  /* 0x0000009fe0d57211 */ /* 0x082fe200078fdaff */
[----:B------:R-:W-:Y:S01]  /*8130*/  FMUL.FTZ R171, R132, UR6 ;  /* 0x0000000684ab7c20 */ /* 0x000fe20008410000 */
[-C--:B------:R-:W-:Y:S01]  /*8140*/  LEA.HI.SX32 R214, R226, R159.reuse, 0x1b ;  /* 0x0000009fe2d67211 */ /* 0x080fe200078fdaff */
[----:B------:R-:W-:Y:S01]  /*8150*/  FMUL.FTZ R236, R177, UR6 ;  /* 0x00000006b1ec7c20 */ /* 0x000fe20008410000 */
[----:B------:R-:W-:-:S02]  /*8160*/  LEA.HI.SX32 R215, R228, R159, 0x1b ;  /* 0x0000009fe4d77211 */ /* 0x000fc400078fdaff */
[----:B------:R-:W-:Y:S01]  /*8170*/  LEA.HI.SX32 R216, R230, R159, 0x1b ;  /* 0x0000009fe6d87211 */ /* 0x000fe200078fdaff */
        /* <DEDUP_REMOVED lines=19> */
[----:B-----5:R-:W-:-:S02]  /*82b0*/  FMUL.FTZ R247, R47, R134 ;  /* 0x000000862ff77220 */ /* 0x020fc40000410000 */
[C---:B------:R-:W-:Y:S01]  /*82c0*/  IMAD R134, R162.reuse, c[0x0][0x2a0], RZ ;  /* 0x0000a800a2867a24 */ /* 0x040fe200078e02ff */
[----:B------:R5:W-:Y:S01]  /*82d0*/  STS [R244.X4+0x2124], R135 ;  /* 0x00212487f4007388 */ /* 0x000be20000004800 */
[----:B-1----:R-:W-:Y:S02]  /*82e0*/  FMUL.FTZ R237, R45, R240 ;  /* 0x000000f02ded7220 */ /* 0x002fe40000410000 */
[----:B------:R-:W-:Y:S01]  /*82f0*/  FMUL.FTZ R240, R133, UR6 ;  /* 0x0000000685f07c20 */ /* 0x000fe20008410000 */
[----:B------:R1:W-:Y:S01]  /*8300*/  STS [R244.X4+0x2114], R235 ;  /* 0x002114ebf4007388 */ /* 0x0003e20000004800 */
[----:B--2---:R-:W-:Y:S02]  /*8310*/  FMUL.FTZ R245, R49, R136 ;  /* 0x0000008831f57220 */ /* 0x004fe40000410000 */
[----:B------:R-:W-:Y:S01]  /*8320*/  IMAD R136, R162, c[0x0][0x2c0], RZ ;  /* 0x0000b000a2887a24 */ /* 0x000fe200078e02ff */
[----:B------:R2:W-:Y:S01]  /*8330*/  STS [R244.X4+0x2130], R237 ;  /* 0x002130edf4007388 */ /* 0x0005e20000004800 */
[----:B-----5:R-:W-:Y:S01]  /*8340*/  IMAD R135, R163, c[0x0][0x2a4], R134 ;  /* 0x0000a900a3877a24 */ /* 0x020fe200078e0286 */
[----:B------:R-:W-:-:S02]  /*8350*/  IADD3 R134, P1, R116, R66, RZ ;  /* 0x0000004274867210 */ /* 0x000fc40007f3e0ff */
[----:B------:R5:W-:Y:S01]  /*8360*/  STS [R244.X4+0x2118], R233 ;  /* 0x002118e9f4007388 */ /* 0x000be20000004800 */
[----:B-1----:R-:W-:Y:S01]  /*8370*/  IMAD R235, R163, c[0x0][0x2c4], R136 ;  /* 0x0000b100a3eb7a24 */ /* 0x002fe200078e0288 */
[----:B------:R-:W-:Y:S02]  /*8380*/  IADD3 R136, P0, R116, R64, RZ ;  /* 0x0000004074887210 */ /* 0x000fe40007f1e0ff */
[----:B------:R1:W-:Y:S01]  /*8390*/  STS [R244.X4+0x211c], R137 ;  /* 0x00211c89f4007388 */ /* 0x0003e20000004800 */
[----:B--2---:R-:W-:-:S03]  /*83a0*/  IMAD.IADD R237, R65, 0x1, R135 ;  /* 0x0000000141ed7824 */ /* 0x004fc600078e0287 */
[----:B------:R2:W-:Y:S01]  /*83b0*/  STS [R244.X4+0x2120], R245 ;  /* 0x002120f5f4007388 */ /* 0x0005e20000004800 */
[----:B------:R-:W-:Y:S01]  /*83c0*/  IMAD.IADD R235, R67, 0x1, R235 ;  /* 0x0000000143eb7824 */ /* 0x000fe200078e02eb */
[----:B-----5:R-:W-:Y:S02]  /*83d0*/  IADD3 R233, -R116, c[0x0][0x168], -R159 ;  /* 0x00005a0074e97a10 */ /* 0x020fe40007ffe99f */
[----:B------:R-:W-:Y:S01]  /*83e0*/  STS [R244.X4+0x2108], R249 ;  /* 0x002108f9f4007388 */ /* 0x000fe20000004800 */
[C---:B------:R-:W-:Y:S01]  /*83f0*/  IMAD.X R135, R117.reuse, 0x1, R235, P1 ;  /* 0x0000000175877824 */ /* 0x040fe200008e06eb */
[----:B-1----:R-:W-:Y:S02]  /*8400*/  IADD3.X R137, R117, R237, RZ, P0, !PT ;  /* 0x000000ed75897210 */ /* 0x002fe400007fe4ff */
[----:B------:R-:W-:Y:S01]  /*8410*/  ISETP.GE.AND P0, PT, R233, 0x1, PT ;  /* 0x00000001e900780c */ /* 0x000fe20003f06270 */
[----:B------:R-:W-:Y:S01]  /*8420*/  STS [R244.X4+0x2110], R251 ;  /* 0x002110fbf4007388 */ /* 0x000fe20000004800 */
[----:B--2---:R-:W-:-:S02]  /*8430*/  FMUL.FTZ R245, R43, R238 ;  /* 0x000000ee2bf57220 */ /* 0x004fc40000410000 */
[----:B------:R-:W-:Y:S01]  /*8440*/  FMUL.FTZ R238, R174, UR6 ;  /* 0x00000006aeee7c20 */ /* 0x000fe20008410000 */
[----:B------:R1:W-:Y:S04]  /*8450*/  STS [R244.X4+0x2128], R247 ;  /* 0x002128f7f4007388 */ /* 0x0003e80000004800 */
[----:B------:R2:W-:Y:S04]  /*8460*/  STS [R244.X4+0x212c], R243 ;  /* 0x00212cf3f4007388 */ /* 0x0005e80000004800 */
[----:B------:R5:W-:Y:S01]  /*8470*/  STS [R244.X4+0x2134], R241 ;  /* 0x002134f1f4007388 */ /* 0x000be20000004800 */
[----:B-1----:R-:W-:-:S03]  /*8480*/  FMUL.FTZ R247, R175, UR6 ;  /* 0x00000006aff77c20 */ /* 0x002fc60008410000 */
[----:B------:R1:W-:Y:S01]  /*8490*/  STS [R244.X4+0x2138], R245 ;  /* 0x002138f5f4007388 */ /* 0x0003e20000004800 */
[----:B--2---:R-:W-:-:S03]  /*84a0*/  FMUL.FTZ R243, R178, UR6 ;  /* 0x00000006b2f37c20 */ /* 0x004fc60008410000 */
[----:B------:R2:W-:Y:S01]  /*84b0*/  STS [R244.X4+0x213c], R239 ;  /* 0x00213ceff4007388 */ /* 0x0005e20000004800 */
[----:B-----5:R-:W-:Y:S02]  /*84c0*/  FMUL.FTZ R241, R180, UR6 ;  /* 0x00000006b4f17c20 */ /* 0x020fe40008410000 */
[----:B-1----:R-:W-:Y:S02]  /*84d0*/  FMUL.FTZ R245, R176, UR6 ;  /* 0x00000006b0f57c20 */ /* 0x002fe40008410000 */
[----:B--2---:R-:W-:Y:S02]  /*84e0*/  FMUL.FTZ R239, R172, R133 ;  /* 0x00000085acef7220 */ /* 0x004fe40000410000 */
[----:B------:R-:W-:Y:S01]  /*84f0*/  FMUL.FTZ R172, R179, UR6 ;  /* 0x00000006b3ac7c20 */ /* 0x000fe20008410000 */
[----:B------:R-:W-:Y:S06]  /*8500*/  BAR.SYNC.DEFER_BLOCKING 0x0 ;  /* 0x0000000000007b1d */ /* 0x000fec0000010000 */
[----:B------:R-:W-:Y:S05]  /*8510*/  @!P0 BRA `(.L_x_3383) ;  /* 0x000000f000008947 */ /* 0x000fea0003800000 */
[----:B0--34-:R-:W0:Y:S01]  /*8520*/  LDS R249, [R242.X4+0x2100] ;  /* 0x00210000f2f97984 */ /* 0x019e220000004800 */
[----:B------:R-:W-:-:S02]  /*8530*/  IMAD R132, R170, c[0x0][0x2b0], RZ ;  /* 0x0000ac00aa847a24 */ /* 0x000fc400078e02ff */
[----:B------:R-:W-:-:S04]  /*8540*/  IMAD.WIDE.U32 R136, R9, c[0x0][0x2b0], R136 ;  /* 0x0000ac0009887a25 */ /* 0x000fc800078e0088 */
[----:B------:R-:W-:Y:S01]  /*8550*/  IMAD R133, R9, c[0x0][0x2b4], R132 ;  /* 0x0000ad0009857a24 */ /* 0x000fe200078e0284 */
[----:B------:R-:W-:Y:S01]  /*8560*/  LEA R132, P0, R136, c[0x0][0x318], 0x2 ;  /* 0x0000c60088847a11 */ /* 0x000fe200078010ff */
[----:B------:R-:W-:Y:S02]  /*8570*/  IMAD R170, R170, c[0x0][0x2d0], RZ ;  /* 0x0000b400aaaa7a24 */ /* 0x000fe400078e02ff */
[----:B------:R-:W-:Y:S02]  /*8580*/  IMAD.IADD R133, R137, 0x1, R133 ;  /* 0x0000000189857824 */ /* 0x000fe400078e0285 */
[----:B------:R-:W-:-:S03]  /*8590*/  IMAD.WIDE.U32 R134, R9, c[0x0][0x2d0], R134 ;  /* 0x0000b40009867a25 */ /* 0x000fc600078e0086 */
[----:B------:R-:W-:Y:S01]  /*85a0*/  LEA.HI.X R133, R136, c[0x0][0x31c], R133, 0x2, P0 ;  /* 0x0000c70088857a11 */ /* 0x000fe200000f1485 */
[----:B------:R-:W-:Y:S01]  /*85b0*/  IMAD R137, R9, c[0x0][0x2d4], R170 ;  /* 0x0000b50009897a24 */ /* 0x000fe200078e02aa */
[----:B------:R-:W-:-:S03]  /*85c0*/  LEA R136, P0, R134, c[0x0][0x320], 0x2 ;  /* 0x0000c80086887a11 */ /* 0x000fc600078010ff */
[----:B------:R-:W-:Y:S01]  /*85d0*/  IMAD.IADD R137, R135, 0x1, R137 ;  /* 0x0000000187897824 */ /* 0x000fe200078e0289 */
[----:B------:R1:W-:Y:S04]  /*85e0*/  RED.E.ADD.F32.FTZ.RN.STRONG.GPU [R132.64], R217 ;  /* 0x000000d98400798e */ /* 0x0003e8000c10e78c */
[----:B------:R-:W-:-:S05]  /*85f0*/  LEA.HI.X R137, R134, c[0x0][0x324], R137, 0x2, P0 ;  /* 0x0000c90086897a11 */ /* 0x000fca00000f1489 */
[----:B0-----:R1:W-:Y:S02]  /*8600*/  RED.E.ADD.F32.FTZ.RN.STRONG.GPU [R136.64], R249 ;  /* 0x000000f98800798e */ /* 0x0013e4000c10e78c */
.L_x_3383:
[----:B0--34-:R-:W-:Y:S05]  /*8610*/  BSYNC B0 ;  /* 0x0000000000007941 */ /* 0x019fea0003800000 */
.L_x_3382:
[----:B------:R-:W0:Y:S01]  /*8620*/  LDS R201, [R201.X4+0x2200] ;  /* 0x00220000c9c97984 */ /* 0x000e220000004800 */
[C---:B-1----:R-:W-:Y:S01]  /*8630*/  LEA R132, P0, R64.reuse, c[0x0][0x318], 0x2 ;  /* 0x0000c60040847a11 */ /* 0x042fe200078010ff */
[----:B------:R-:W-:Y:S01]  /*8640*/  USHF.L.U64.HI UR7, UR4, 0x2, UR5 ;  /* 0x0000000204077899 */ /* 0x000fe20008010205 */
[----:B------:R-:W-:Y:S01]  /*8650*/  BSSY B0, `(.L_x_3384) ;  /* 0x0000018000007945 */ /* 0x000fe20003800000 */
[----:B------:R-:W-:Y:S01]  /*8660*/  ULDC.64 UR8, c[0x0][0x2b0] ;  /* 0x0000ac0000087ab9 */ /* 0x000fe20000000a00 */
[----:B------:R-:W-:Y:S01]  /*8670*/  LEA.HI.X R133, R64, c[0x0][0x31c], R237, 0x2, P0 ;  /* 0x0000c70040857a11 */ /* 0x000fe200000f14ed */
[----:B------:R-:W-:Y:S01]  /*8680*/  ULDC.64 UR10, c[0x0][0x2d0] ;  /* 0x0000b400000a7ab9 */ /* 0x000fe20000000a00 */
[C---:B------:R-:W-:Y:S01]  /*8690*/  LEA R64, P0, R66.reuse, c[0x0][0x320], 0x2 ;  /* 0x0000c80042407a11 */ /* 0x040fe200078010ff */
[----:B------:R-:W-:Y:S02]  /*86a0*/  UIMAD UR6, UR7, UR8, URZ ;  /* 0x00000008070672a4 */ /* 0x000fe4000f8e023f */
[----:B------:R-:W-:Y:S01]  /*86b0*/  USHF.L.U32 UR20, UR4, 0x2, URZ ;  /* 0x0000000204147899 */ /* 0x000fe2000800063f */
[----:B------:R-:W-:Y:S01]  /*86c0*/  LEA.HI.X R65, R66, c[0x0][0x324], R235, 0x2, P0 ;  /* 0x0000c90042417a11 */ /* 0x000fe200000f14eb */
[----:B------:R-:W-:Y:S01]  /*86d0*/  UIMAD UR7, UR7, UR10, URZ ;  /* 0x0000000a070772a4 */ /* 0x000fe2000f8e023f */
[----:B------:R-:W-:Y:S01]  /*86e0*/  ISETP.GE.AND P0, PT, R233, 0x41, PT ;  /* 0x00000041e900780c */ /* 0x000fe20003f06270 */
[----:B------:R-:W-:Y:S01]  /*86f0*/  UIMAD UR6, UR20, UR9, UR6 ;  /* 0x00000009140672a4 */ /* 0x000fe2000f8e0206 */
[----:B------:R-:W-:Y:S01]  /*8700*/  IADD3 R66, R153, -c[0x0][0x174], RZ ;  /* 0x80005d0099427a10 */ /* 0x000fe20007ffe0ff */
[----:B------:R-:W-:-:S04]  /*8710*/  UIMAD UR7, UR20, UR11, UR7 ;  /* 0x0000000b140772a4 */ /* 0x000fc8000f8e0207 */
[----:B------:R-:W-:-:S04]  /*8720*/  IMAD R67, R66, -0x400, RZ ;  /* 0xfffffc0042437824 */ /* 0x000fc800078e02ff */
[----:B------:R-:W-:-:S04]  /*8730*/  IMAD.WIDE R134, R67, 0x4, R132 ;  /* 0x0000000443867825 */ /* 0x000fc800078e0284 */
[----:B------:R-:W-:Y:S01]  /*8740*/  IMAD.WIDE R66, R67, 0x4, R64 ;  /* 0x0000000443427825 */ /* 0x000fe200078e0240 */
[----:B------:R-:W-:Y:S05]  /*8750*/  @!P0 BRA `(.L_x_3385) ;  /* 0x0000007000008947 */ /* 0x000fea0003800000 */
[----:B------:R-:W-:-:S05]  /*8760*/  MOV R137, UR20 ;  /* 0x0000001400897c02 */ /* 0x000fca0008000f00 */
[----:B------:R-:W-:-:S04]  /*8770*/  IMAD.WIDE.U32 R134, R137, c[0x0][0x2b0], R134 ;  /* 0x0000ac0089867a25 */ /* 0x000fc800078e0086 */
[----:B------:R-:W-:Y:S01]  /*8780*/  IMAD.WIDE.U32 R66, R137, c[0x0][0x2d0], R66 ;  /* 0x0000b40089427a25 */ /* 0x000fe200078e0042 */
[----:B------:R-:W-:-:S04]  /*8790*/  IADD3 R135, R135, UR6, RZ ;  /* 0x0000000687877c10 */ /* 0x000fc8000fffe0ff */
[----:B------:R-:W-:Y:S01]  /*87a0*/  IADD3 R67, R67, UR7, RZ ;  /* 0x0000000743437c10 */ /* 0x000fe2000fffe0ff */
[----:B------:R1:W-:Y:S04]  /*87b0*/  RED.E.ADD.F32.FTZ.RN.STRONG.GPU [R134.64+-0xf00], R218 ;  /* 0xfff100da8600798e */ /* 0x0003e8000c10e78c */
[----:B0-----:R1:W-:Y:S02]  /*87c0*/  RED.E.ADD.F32.FTZ.RN.STRONG.GPU [R66.64+-0xf00], R201 ;  /* 0xfff100c94200798e */ /* 0x0013e4000c10e78c */
.L_x_3385:
[----:B------:R-:W-:Y:S05]  /*87d0*/  BSYNC B0 ;  /* 0x0000000000007941 */ /* 0x000fea0003800000 */
.L_x_3384:
[----:B------:R-:W2:Y:S01]  /*87e0*/  LDS R203, [R203.X4+0x2300] ;  /* 0x00230000cbcb7984 */ /* 0x000ea20000004800 */
[C---:B-1----:R-:W-:Y:S01]  /*87f0*/  IMAD.SHL.U32 R67, R79.reuse, 0x4, RZ ;  /* 0x000000044f437824 */ /* 0x042fe200078e00ff */
[----:B------:R-:W-:Y:S01]  /*8800*/  SHF.L.U64.HI R135, R79, 0x2, R78 ;  /* 0x000000024f877819 */ /* 0x000fe2000001024e */
[----:B------:R-:W-:Y:S01]  /*8810*/  BSSY B0, `(.L_x_3386) ;  /* 0x0000016000007945 */ /* 0x000fe20003800000 */
[----:B------:R-:W-:Y:S01]  /*8820*/  ISETP.GE.AND P6, PT, R233, 0x81, PT ;  /* 0x00000081e900780c */ /* 0x000fe20003fc6270 */
[----:B------:R-:W-:Y:S01]  /*8830*/  FADD.FTZ R173, R202, R173 ;  /* 0x000000adcaad7221 */ /* 0x000fe20000010000 */
[----:B------:R-:W-:-:S02]  /*8840*/  IADD3 R66, P0, R67, R132, RZ ;  /* 0x0000008443427210 */ /* 0x000fc40007f1e0ff */
[----:B------:R-:W-:Y:S02]  /*8850*/  IADD3 R64, P1, R67, R64, RZ ;  /* 0x0000004043407210 */ /* 0x000fe40007f3e0ff */
[----:B------:R-:W-:Y:S01]  /*8860*/  ISETP.GE.AND P2, PT, R233, 0x141, PT ;  /* 0x00000141e900780c */ /* 0x000fe20003f46270 */
[C---:B------:R-:W-:Y:S01]  /*8870*/  IMAD.X R67, R135.reuse, 0x1, R133, P0 ;  /* 0x0000000187437824 */ /* 0x040fe200000e0685 */
[----:B------:R-:W-:Y:S01]  /*8880*/  MOV R133, UR20 ;  /* 0x0000001400857c02 */ /* 0x000fe20008000f00 */
[----:B------:R-:W-:Y:S01]  /*8890*/  IMAD.X R65, R135, 0x1, R65, P1 ;  /* 0x0000000187417824 */ /* 0x000fe200008e0641 */
[C---:B------:R-:W-:Y:S01]  /*88a0*/  ISETP.GE.AND P0, PT, R233.reuse, 0xc1, PT ;  /* 0x000000c1e900780c */ /* 0x040fe20003f06270 */
[----:B------:R-:W-:Y:S01]  /*88b0*/  IMAD.U32 R135, RZ, RZ, UR20 ;  /* 0x00000014ff877e24 */ /* 0x000fe2000f8e00ff */
[----:B------:R-:W-:Y:S01]  /*88c0*/  ISETP.GE.AND P1, PT, R233, 0x101, PT ;  /* 0x00000101e900780c */ /* 0x000fe20003f26270 */
[----:B------:R-:W-:Y:S01]  /*88d0*/  IMAD.WIDE.U32 R66, R133, c[0x0][0x2b0], R66 ;  /* 0x0000ac0085427a25 */ /* 0x000fe200078e0042 */
[----:B------:R-:W-:-:S02]  /*88e0*/  ISETP.GE.AND P3, PT, R233, 0x181, PT ;  /* 0x00000181e900780c */ /* 0x000fc40003f66270 */
[----:B------:R-:W-:Y:S01]  /*88f0*/  ISETP.GE.AND P4, PT, R233, 0x1c1, PT ;  /* 0x000001c1e900780c */ /* 0x000fe20003f86270 */
[----:B------:R-:W-:Y:S01]  /*8900*/  IMAD.WIDE.U32 R64, R135, c[0x0][0x2d0], R64 ;  /* 0x0000b40087407a25 */ /* 0x000fe200078e0040 */
[----:B------:R-:W-:Y:S02]  /*8910*/  IADD3 R67, R67, UR6, RZ ;  /* 0x0000000643437c10 */ /* 0x000fe4000fffe0ff */
[----:B------:R-:W-:Y:S02]  /*8920*/  ISETP.GE.AND P5, PT, R233, 0x201, PT ;  /* 0x00000201e900780c */ /* 0x000fe40003fa6270 */
[----:B------:R-:W-:Y:S01]  /*8930*/  IADD3 R65, R65, UR7, RZ ;  /* 0x0000000741417c10 */ /* 0x000fe2000fffe0ff */
[----:B------:R-:W-:Y:S05]  /*8940*/  @!P6 BRA `(.L_x_3387) ;  /* 0x000000200000e947 */ /* 0x000fea0003800000 */
[----:B------:R1:W-:Y:S04]  /*8950*/  RED.E.ADD.F32.FTZ.RN.STRONG.GPU [R66.64+-0xe00], R219 ;  /* 0xfff200db4200798e */ /* 0x0003e8000c10e78c */
[----:B--2---:R1:W-:Y:S02]  /*8960*/  RED.E.ADD.F32.FTZ.RN.STRONG.GPU [R64.64+-0xe00], R203 ;  /* 0xfff200cb4000798e */ /* 0x0043e4000c10e78c */
.L_x_3387:
[----:B------:R-:W-:Y:S05]  /*8970*/  BSYNC B0 ;  /* 0x0000000000007941 */ /* 0x000fea0003800000 */
.L_x_3386:
[----:B------:R3:W4:Y:S01]  /*8980*/  LDS R133, [R204.X4+0x2400] ;  /* 0x00240000cc857984 */ /* 0x0007220000004800 */
[----:B------:R-:W-:Y:S01]  /*8990*/  BSSY B0, `(.L_x_3388) ;  /* 0x0000004000007945 */ /* 0x000fe20003800000 */
[----:B------:R-:W-:Y:S05]  /*89a0*/  @!P0 BRA `(.L_x_3389) ;  /* 0x0000002000008947 */ /* 0x000fea0003800000 */
[----:B------:R1:W-:Y:S04]  /*89b0*/  RED.E.ADD.F32.FTZ.RN.STRONG.GPU [R66.64+-0xd00], R220 ;  /* 0xfff300dc4200798e */ /* 0x0003e8000c10e78c */
[----:B----4-:R1:W-:Y:S02]  /*89c0*/  RED.E.ADD.F32.FTZ.RN.STRONG.GPU [R64.64+-0xd00], R133 ;  /* 0xfff300854000798e */ /* 0x0103e4000c10e78c */
.L_x_3389:
[----:B------:R-:W-:Y:S05]  /*89d0*/  BSYNC B0 ;  /* 0x0000000000007941 */ /* 0x000fea0003800000 */
.L_x_3388:
[----:B------:R-:W1:Y:S01]  /*89e0*/  LDS R205, [R205.X4+0x2500] ;  /* 0x00250000cdcd7984 */ /* 0x000e620000004800 */
[----:B------:R-:W-:Y:S01]  /*89f0*/  BSSY B0, `(.L_x_3390) ;  /* 0x0000004000007945 */ /* 0x000fe20003800000 */
[----:B------:R-:W-:Y:S05]  /*8a00*/  @!P1 BRA `(.L_x_3391) ;  /* 0x0000002000009947 */ /* 0x000fea0003800000 */
[----:B------:R3:W-:Y:S04]  /*8a10*/  RED.E.ADD.F32.FTZ.RN.STRONG.GPU [R66.64+-0xc00], R221 ;  /* 0xfff400dd4200798e */ /* 0x0007e8000c10e78c */
[----:B-1----:R3:W-:Y:S02]  /*8a20*/  RED.E.ADD.F32.FTZ.RN.STRONG.GPU [R64.64+-0xc00], R205 ;  /* 0xfff400cd4000798e */ /* 0x0027e4000c10e78c */
.L_x_3391:
[----:B------:R-:W-:Y:S05]  /*8a30*/  BSYNC B0 ;  /* 0x0000000000007941 */ /* 0x000fea0003800000 */
.L_x_3390:
[----:B-1--4-:R1:W4:Y:S01]  /*8a40*/  LDS R133, [R206.X4+0x2600] ;  /* 0x00260000ce857984 */ /* 0x0123220000004800 */
[----:B------:R-:W-:Y:S01]  /*8a50*/  BSSY B0, `(.L_x_3392) ;  /* 0x0000004000007945 */ /* 0x000fe20003800000 */
[----:B------:R-:W-:Y:S05]  /*8a60*/  @!P2 BRA `(.L_x_3393) ;  /* 0x000000200000a947 */ /* 0x000fea0003800000 */
[----:B------:R1:W-:Y:S04]  /*8a70*/  RED.E.ADD.F32.FTZ.RN.STRONG.GPU [R66.64+-0xb00], R222 ;  /* 0xfff500de4200798e */ /* 0x0003e8000c10e78c */
[----:B----4-:R1:W-:Y:S02]  /*8a80*/  RED.E.ADD.F32.FTZ.RN.STRONG.GPU [R64.64+-0xb00], R133 ;  /* 0xfff500854000798e */ /* 0x0103e4000c10e78c */
.L_x_3393:
[----:B------:R-:W-:Y:S05]  /*8a90*/  BSYNC B0 ;  /* 0x0000000000007941 */ /* 0x000fea0003800000 */
.L_x_3392:
[----:B------:R-:W1:Y:S01]  /*8aa0*/  LDS R207, [R207.X4+0x2700] ;  /* 0x00270000cfcf7984 */ /* 0x000e620000004800 */
[----:B------:R-:W-:Y:S01]  /*8ab0*/  BSSY B0, `(.L_x_3394) ;  /* 0x0000004000007945 */ /* 0x000fe20003800000 */
[----:B------:R-:W-:Y:S05]  /*8ac0*/  @!P3 BRA `(.L_x_3395) ;  /* 0x000000200000b947 */ /* 0x000fea0003800000 */
[----:B------:R3:W-:Y:S04]  /*8ad0*/  RED.E.ADD.F32.FTZ.RN.STRONG.GPU [R66.64+-0xa00], R223 ;  /* 0xfff600df4200798e */ /* 0x0007e8000c10e78c */
[----:B-1----:R3:W-:Y:S02]  /*8ae0*/  RED.E.ADD.F32.FTZ.RN.STRONG.GPU [R64.64+-0xa00], R207 ;  /* 0xfff600cf4000798e */ /* 0x0027e4000c10e78c */
.L_x_3395:
[----:B------:R-:W-:Y:S05]  /*8af0*/  BSYNC B0 ;  /* 0x0000000000007941 */ /* 0x000fea0003800000 */
.L_x_3394:
[----:B-1--4-:R1:W4:Y:S01]  /*8b00*/  LDS R133, [R208.X4+0x2800] ;  /* 0x00280000d0857984 */ /* 0x0123220000004800 */
[----:B------:R-:W-:Y:S01]  /*8b10*/  BSSY B0, `(.L_x_3396) ;  /* 0x0000004000007945 */ /* 0x000fe20003800000 */
[----:B------:R-:W-:Y:S05]  /*8b20*/  @!P4 BRA `(.L_x_3397) ;  /* 0x000000200000c947 */ /* 0x000fea0003800000 */
[----:B------:R1:W-:Y:S04]  /*8b30*/  RED.E.ADD.F32.FTZ.RN.STRONG.GPU [R66.64+-0x900], R224 ;  /* 0xfff700e04200798e */ /* 0x0003e8000c10e78c */
[----:B----4-:R1:W-:Y:S02]  /*8b40*/  RED.E.ADD.F32.FTZ.RN.STRONG.GPU [R64.64+-0x900], R133 ;  /* 0xfff700854000798e */ /* 0x0103e4000c10e78c */
.L_x_3397:
[----:B------:R-:W-:Y:S05]  /*8b50*/  BSYNC B0 ;  /* 0x0000000000007941 */ /* 0x000fea0003800000 */
.L_x_3396:
[----:B------:R-:W1:Y:S01]  /*8b60*/  LDS R209, [R209.X4+0x2900] ;  /* 0x00290000d1d17984 */ /* 0x000e620000004800 */
[----:B------:R-:W-:Y:S01]  /*8b70*/  BSSY B0, `(.L_x_3398) ;  /* 0x0000004000007945 */ /* 0x000fe20003800000 */
[----:B------:R-:W-:Y:S05]  /*8b80*/  @!P5 BRA `(.L_x_3399) ;  /* 0x000000200000d947 */ /* 0x000fea0003800000 */
[----:B------:R3:W-:Y:S04]  /*8b90*/  RED.E.ADD.F32.FTZ.RN.STRONG.GPU [R66.64+-0x800], R225 ;  /* 0xfff800e14200798e */ /* 0x0007e8000c10e78c */
[----:B-1----:R3:W-:Y:S02]  /*8ba0*/  RED.E.ADD.F32.FTZ.RN.STRONG.GPU [R64.64+-0x800], R209 ;  /* 0xfff800d14000798e */ /* 0x0027e4000c10e78c */
.L_x_3399:
[----:B------:R-:W-:Y:S05]  /*8bb0*/  BSYNC B0 ;  /* 0x0000000000007941 */ /* 0x000fea0003800000 */
.L_x_3398:
[----:B-1--4-:R1:W4:Y:S01]  /*8bc0*/  LDS R133, [R210.X4+0x2a00] ;  /* 0x002a0000d2857984 */ /* 0x0123220000004800 */
        /* <DEDUP_REMOVED lines=10> */
[----:B----4-:R1:W-:Y:S02]  /*8c70*/  RED.E.ADD.F32.FTZ.RN.STRONG.GPU [R64.64+-0x700], R133 ;  /* 0xfff900854000798e */ /* 0x0103e4000c10e78c */
.L_x_3401:
[----:B-1----:R-:W-:Y:S05]  /*8c80*/  BSYNC B0 ;  /* 0x0000000000007941 */ /* 0x002fea0003800000 */
.L_x_3400:
[----:B------:R-:W1:Y:S01]  /*8c90*/  LDS R211, [R211.X4+0x2b00] ;  /* 0x002b0000d3d37984 */ /* 0x000e620000004800 */
[----:B------:R-:W-:Y:S01]  /*8ca0*/  BSSY B0, `(.L_x_3402) ;  /* 0x0000004000007945 */ /* 0x000fe20003800000 */
[----:B------:R-:W-:Y:S05]  /*8cb0*/  @!P0 BRA `(.L_x_3403) ;  /* 0x0000002000008947 */ /* 0x000fea0003800000 */
[----:B------:R3:W-:Y:S04]  /*8cc0*/  RED.E.ADD.F32.FTZ.RN.STRONG.GPU [R66.64+-0x600], R227 ;  /* 0xfffa00e34200798e */ /* 0x0007e8000c10e78c */
[----:B-1----:R3:W-:Y:S02]  /*8cd0*/  RED.E.ADD.F32.FTZ.RN.STRONG.GPU [R64.64+-0x600], R211 ;  /* 0xfffa00d34000798e */ /* 0x0027e4000c10e78c */
.L_x_3403:
[----:B------:R-:W-:Y:S05]  /*8ce0*/  BSYNC B0 ;  /* 0x0000000000007941 */ /* 0x000fea0003800000 */
.L_x_3402:
[----:B----4-:R4:W3:Y:S01]  /*8cf0*/  LDS R133, [R212.X4+0x2c00] ;  /* 0x002c0000d4857984 */ /* 0x0108e20000004800 */
[----:B------:R-:W-:Y:S01]  /*8d00*/  BSSY B0, `(.L_x_3404) ;  /* 0x0000004000007945 */ /* 0x000fe20003800000 */
[----:B------:R-:W-:Y:S05]  /*8d10*/  @!P1 BRA `(.L_x_3405) ;  /* 0x0000002000009947 */ /* 0x000fea0003800000 */
[----:B------:R4:W-:Y:S04]  /*8d20*/  RED.E.ADD.F32.FTZ.RN.STRONG.GPU [R66.64+-0x500], R228 ;  /* 0xfffb00e44200798e */ /* 0x0009e8000c10e78c */
[----:B---3--:R4:W-:Y:S02]  /*8d30*/  RED.E.ADD.F32.FTZ.RN.STRONG.GPU [R64.64+-0x500], R133 ;  /* 0xfffb00854000798e */ /* 0x0089e4000c10e78c */
.L_x_3405:
[----:B------:R-:W-:Y:S05]  /*8d40*/  BSYNC B0 ;  /* 0x0000000000007941 */ /* 0x000fea0003800000 */
.L_x_3404:
[----:B------:R-:W4:Y:S01]  /*8d50*/  LDS R213, [R213.X4+0x2d00] ;  /* 0x002d0000d5d57984 */ /* 0x000f220000004800 */
[----:B------:R-:W-:Y:S01]  /*8d60*/  BSSY B0, `(.L_x_3406) ;  /* 0x0000004000007945 */ /* 0x000fe20003800000 */
[----:B------:R-:W-:Y:S05]  /*8d70*/  @!P2 BRA `(.L_x_3407) ;  /* 0x000000200000a947 */ /* 0x000fea0003800000 */
[----:B------:R4:W-:Y:S04]  /*8d80*/  RED.E.ADD.F32.FTZ.RN.STRONG.GPU [R66.64+-0x400], R229 ;  /* 0xfffc00e54200798e */ /* 0x0009e8000c10e78c */
[----:B----4-:R4:W-:Y:S02]  /*8d90*/  RED.E.ADD.F32.FTZ.RN.STRONG.GPU [R64.64+-0x400], R213 ;  /* 0xfffc00d54000798e */ /* 0x0109e4000c10e78c */
.L_x_3407:
[----:B------:R-:W-:Y:S05]  /*8da0*/  BSYNC B0 ;  /* 0x0000000000007941 */ /* 0x000fea0003800000 */
.L_x_3406:
[----:B---34-:R3:W4:Y:S01]  /*8db0*/  LDS R133, [R214.X4+0x2e00] ;  /* 0x002e0000d6857984 */ /* 0x0187220000004800 */
[----:B------:R-:W-:Y:S01]  /*8dc0*/  BSSY B0, `(.L_x_3408) ;  /* 0x0000004000007945 */ /* 0x000fe20003800000 */
[----:B------:R-:W-:Y:S05]  /*8dd0*/  @!P3 BRA `(.L_x_3409) ;  /* 0x000000200000b947 */ /* 0x000fea0003800000 */
[----:B------:R3:W-:Y:S04]  /*8de0*/  RED.E.ADD.F32.FTZ.RN.STRONG.GPU [R66.64+-0x300], R230 ;  /* 0xfffd00e64200798e */ /* 0x0007e8000c10e78c */
[----:B----4-:R3:W-:Y:S02]  /*8df0*/  RED.E.ADD.F32.FTZ.RN.STRONG.GPU [R64.64+-0x300], R133 ;  /* 0xfffd00854000798e */ /* 0x0107e4000c10e78c */
.L_x_3409:
[----:B------:R-:W-:Y:S05]  /*8e00*/  BSYNC B0 ;  /* 0x0000000000007941 */ /* 0x000fea0003800000 */
.L_x_3408:
[----:B------:R-:W3:Y:S01]  /*8e10*/  LDS R215, [R215.X4+0x2f00] ;  /* 0x002f0000d7d77984 */ /* 0x000ee20000004800 */
[----:B------:R-:W-:Y:S01]  /*8e20*/  BSSY B0, `(.L_x_3410) ;  /* 0x0000004000007945 */ /* 0x000fe20003800000 */
[----:B------:R-:W-:Y:S05]  /*8e30*/  @!P4 BRA `(.L_x_3411) ;  /* 0x000000200000c947 */ /* 0x000fea0003800000 */
[----:B------:R4:W-:Y:S04]  /*8e40*/  RED.E.ADD.F32.FTZ.RN.STRONG.GPU [R66.64+-0x200], R231 ;  /* 0xfffe00e74200798e */ /* 0x0009e8000c10e78c */
[----:B---3--:R4:W-:Y:S02]  /*8e50*/  RED.E.ADD.F32.FTZ.RN.STRONG.GPU [R64.64+-0x200], R215 ;  /* 0xfffe00d74000798e */ /* 0x0089e4000c10e78c */
.L_x_3411:
[----:B------:R-:W-:Y:S05]  /*8e60*/  BSYNC B0 ;  /* 0x0000000000007941 */ /* 0x000fea0003800000 */
.L_x_3410:
[----:B---34-:R3:W4:Y:S01]  /*8e70*/  LDS R133, [R216.X4+0x3000] ;  /* 0x00300000d8857984 */ /* 0x0187220000004800 */
[----:B------:R-:W-:Y:S01]  /*8e80*/  BSSY B0, `(.L_x_3412) ;  /* 0x0000004000007945 */ /* 0x000fe20003800000 */
[----:B------:R-:W-:Y:S05]  /*8e90*/  @!P5 BRA `(.L_x_3413) ;  /* 0x000000200000d947 */ /* 0x000fea0003800000 */
[----:B------:R3:W-:Y:S04]  /*8ea0*/  RED.E.ADD.F32.FTZ.RN.STRONG.GPU [R66.64+-0x100], R232 ;  /* 0xffff00e84200798e */ /* 0x0007e8000c10e78c */
[----:B----4-:R3:W-:Y:S02]  /*8eb0*/  RED.E.ADD.F32.FTZ.RN.STRONG.GPU [R64.64+-0x100], R133 ;  /* 0xffff00854000798e */ /* 0x0107e4000c10e78c */
.L_x_3413:
[----:B------:R-:W-:Y:S05]  /*8ec0*/  BSYNC B0 ;  /* 0x0000000000007941 */ /* 0x000fea0003800000 */
.L_x_3412:
[----:B---3--:R-:W3:Y:S01]  /*8ed0*/  SHFL.DOWN P0, R64, R173, 0x1, 0x1f ;  /* 0x08201f00ad407f89 */ /* 0x008ee20000000000 */
        /* <DEDUP_REMOVED lines=13> */
[----:B---3--:R-:W-:Y:S02]  /*8fb0*/  @P0 FADD R64, R173, R64 ;  /* 0x00000040ad400221 */ /* 0x008fe40000000000 */
[----:B------:R-:W-:Y:S02]  /*8fc0*/  FMUL.FTZ R179, R6, R179 ;  /* 0x000000b306b37220 */ /* 0x000fe40000410000 */
[----:B------:R-:W-:Y:S01]  /*8fd0*/  FMUL.FTZ R180, R7, R180 ;  /* 0x000000b407b47220 */ /* 0x000fe20000410000 */
[----:B------:R-:W3:Y:S01]  /*8fe0*/  SHFL.DOWN P0, R65, R64, 0x2, 0x1f ;  /* 0x08401f0040417f89 */ /* 0x000ee20000000000 */
        /* <DEDUP_REMOVED lines=10> */
[----:B------:R-:W-:Y:S02]  /*9090*/  FADD.FTZ R20, R199, R20 ;  /* 0x00000014c7147221 */ /* 0x000fe40000010000 */
[----:B------:R-:W-:Y:S02]  /*90a0*/  FFMA.FTZ R33, R68, R234, R33 ;  /* 0x000000ea44217223 */ /* 0x000fe40000010021 */
[----:B---3--:R-:W-:-:S02]  /*90b0*/  @P0 FADD R65, R64, R65 ;  /* 0x0000004140410221 */ /* 0x008fc40000000000 */
[----:B------:R-:W-:Y:S02]  /*90c0*/  FADD.FTZ R19, R200, R19 ;  /* 0x00000013c8137221 */ /* 0x000fe40000010000 */
[----:B------:R-:W-:Y:S01]  /*90d0*/  FFMA.FTZ R34, R71, R239, R34 ;  /* 0x000000ef47227223 */ /* 0x000fe20000010022 */
[----:B------:R-:W3:Y:S01]  /*90e0*/  SHFL.DOWN P0, R66, R65, 0x4, 0x1f ;  /* 0x08801f0041427f89 */ /* 0x000ee20000000000 */
[----:B------:R-:W-:Y:S02]  /*90f0*/  FADD.FTZ R18, R171, R18 ;  /* 0x00000012ab127221 */ /* 0x000fe40000010000 */
[----:B------:R-:W-:Y:S02]  /*9100*/  FFMA.FTZ R35, R70, R0, R35 ;  /* 0x0000000046237223 */ /* 0x000fe40000010023 */
[----:B------:R-:W-:Y:S02]  /*9110*/  FADD.FTZ R17, R240, R17 ;  /* 0x00000011f0117221 */ /* 0x000fe40000010000 */
[----:B------:R-:W-:-:S02]  /*9120*/  FADD.FTZ R16, R247, R16 ;  /* 0x00000010f7107221 */ /* 0x000fc40000010000 */
[----:B------:R-:W-:Y:S02]  /*9130*/  FFMA.FTZ R37, R72, R176, R37 ;  /* 0x000000b048257223 */ /* 0x000fe40000010025 */
[----:B------:R-:W-:Y:S02]  /*9140*/  FFMA.FTZ R38, R75, R177, R38 ;  /* 0x000000b14b267223 */ /* 0x000fe40000010026 */
[----:B------:R-:W-:Y:S02]  /*9150*/  FADD.FTZ R14, R245, R14 ;  /* 0x0000000ef50e7221 */ /* 0x000fe40000010000 */
[----:B------:R-:W-:Y:S02]  /*9160*/  FFMA.FTZ R39, R74, R178, R39 ;  /* 0x000000b24a277223 */ /* 0x000fe40000010027 */
[----:B------:R-:W-:Y:S02]  /*9170*/  FADD.FTZ R13, R236, R13 ;  /* 0x0000000dec0d7221 */ /* 0x000fe40000010000 */
[----:B------:R-:W-:-:S02]  /*9180*/  FFMA.FTZ R40, R77, R179, R40 ;  /* 0x000000b34d287223 */ /* 0x000fc40000010028 */
[----:B------:R-:W-:Y:S02]  /*9190*/  FFMA.FTZ R41, R76, R180, R41 ;  /* 0x000000b44c297223 */ /* 0x000fe40000010029 */
[----:B------:R-:W-:Y:S02]  /*91a0*/  FADD.FTZ R12, R243, R12 ;  /* 0x0000000cf30c7221 */ /* 0x000fe40000010000 */
[----:B---3--:R-:W-:Y:S02]  /*91b0*/  @P0 FADD R66, R65, R66 ;  /* 0x0000004241420221 */ /* 0x008fe40000000000 */
[----:B------:R-:W-:Y:S02]  /*91c0*/  FMUL.FTZ R65, R2, R174 ;  /* 0x000000ae02417220 */ /* 0x000fe40000410000 */
[----:B------:R-:W-:Y:S01]  /*91d0*/  FADD.FTZ R11, R172, R11 ;  /* 0x0000000bac0b7221 */ /* 0x000fe20000010000 */
[----:B------:R-:W3:Y:S01]  /*91e0*/  SHFL.DOWN P0, R67, R66, 0x8, 0x1f ;  /* 0x09001f0042437f89 */ /* 0x000ee20000000000 */
[----:B------:R-:W-:-:S02]  /*91f0*/  FFMA.FTZ R238, R186, R65, R238 ;  /* 0x00000041baee7223 */ /* 0x000fc400000100ee */
[----:B------:R-:W-:Y:S02]  /*9200*/  FFMA.FTZ R36, R73, R65, R36 ;  /* 0x0000004149247223 */ /* 0x000fe40000010024 */
[----:B------:R-:W-:Y:S02]  /*9210*/  FADD.FTZ R15, R238, R15 ;  /* 0x0000000fee0f7221 */ /* 0x000fe40000010000 */
        /* <DEDUP_REMOVED lines=8> */
[----:B---3--:R-:W-:Y:S01]  /*92a0*/  ISETP.NE.AND P0, PT, R129, c[0x0][0x174], PT ;  /* 0x00005d0081007a0c */ /* 0x008fe20003f05270 */
[----:B------:R-:W-:Y:S01]  /*92b0*/  IMAD.SHL.U32 R7, R9, 0x4, RZ ;  /* 0x0000000409077824 */ /* 0x000fe200078e00ff */
[----:B------:R-:W3:Y:S11]  /*92c0*/  LDS R3, [0x3188] ;  /* 0x00318800ff037984 */ /* 0x000ef60000000800 */
[----:B------:R-:W5:Y:S01]  /*92d0*/  @P0 LDS R5, [R7+0x46c0] ;  /* 0x0046c00007050984 */ /* 0x000f620000000800 */
[----:B---3--:R-:W-:-:S04]  /*92e0*/  FADD.FTZ R132, R132, R3 ;  /* 0x0000000384847221 */ /* 0x008fc80000010000 */
[----:B-----5:R-:W-:-:S05]  /*92f0*/  @P0 FADD.FTZ R132, R132, R5 ;  /* 0x0000000584840221 */ /* 0x020fca0000010000 */
[----:B------:R3:W-:Y:S02]  /*9300*/  STS [R7+0x46c0], R132 ;  /* 0x0046c08407007388 */ /* 0x0007e40000000800 */
.L_x_3415:
[----:B---3--:R-:W-:Y:S05]  /*9310*/  BSYNC B0 ;  /* 0x0000000000007941 */ /* 0x008fea0003800000 */
.L_x_3414:
[----:B------:R-:W-:Y:S01]  /*9320*/  IADD3 R9, R9, 0x1, RZ ;  /* 0x0000000109097810 */ /* 0x000fe20007ffe0ff */
[----:B------:R-:W-:-:S03]  /*9330*/  UIADD3 UR4, UP0, UR4, 0x1, URZ ;  /* 0x0000000104047890 */ /* 0x000fc6000ff1e03f */
[----:B------:R-:W-:Y:S01]  /*9340*/  ISETP.GE.AND P0, PT, R9, c[0x0][0x16c], PT ;  /* 0x00005b0009007a0c */ /* 0x000fe20003f06270 */
[----:B------:R-:W-:-:S12]  /*9350*/  UIADD3.X UR5, URZ, UR5, URZ, UP0, !UPT ;  /* 0x000000053f057290 */ /* 0x000fd800087fe43f */
[----:B012-4-:R-:W-:Y:S01]  /*9360*/  @P0 CALL.REL.NOINC `(.L_x_3368) ;  /* 0x0000001000000944 */ /* 0x017fe20003c00000 */
[----:B------:R-:W-:Y:S05]  /*9370*/  BRA `(.L_x_3416) ;  /* 0xffffba0000007947 */ /* 0x000fea000383ffff */
.L_x_3368:
        /* <DEDUP_REMOVED lines=19> */
[----:B------:R-:W-:Y:S01]  /*94b0*/  LEA R5, P4, R118, c[0x0][0x330], 0x1 ;  /* 0x0000cc0076057a11 */ /* 0x000fe200078808ff */
        /* <DEDUP_REMOVED lines=19> */
[----:B------:R-:W-:-:S06]  /*95f0*/  NOP ;  /* 0x0000000000007918 */ /* 0x000fcc0000000000 */
[----:B------:R-:W-:Y:S01]  /*9600*/  LDS.U16 R9, [R114] ;  /* 0x0000000072097984 */ /* 0x000fe20000000400 */
[----:B-1----:R-:W-:Y:S01]  /*9610*/  IMAD.WIDE.U32 R2, R165, c[0x0][0x2d8], RZ ;  /* 0x0000b600a5027a25 */ /* 0x002fe200078e00ff */
[----:B0-----:R-:W-:Y:S02]  /*9620*/  LEA.HI.X R4, R118, c[0x0][0x334], R119, 0x1, P4 ;  /* 0x0000cd0076047a11 */ /* 0x001fe400020f0c77 */
[----:B------:R-:W-:Y:S01]  /*9630*/  LDS.U16 R27, [R113+0x40] ;  /* 0x00004000711b7984 */ /* 0x000fe20000000400 */
[----:B------:R-:W-:Y:S02]  /*9640*/  IMAD.IADD R3, R3, 0x1, R7 ;  /* 0x0000000103037824 */ /* 0x000fe400078e0207 */
[----:B------:R-:W-:Y:S01]  /*9650*/  IMAD R0, R168, c[0x0][0x2e0], RZ ;  /* 0x0000b800a8007a24 */ /* 0x000fe200078e02ff */
[----:B------:R-:W-:Y:S01]  /*9660*/  LDS.U16 R29, [R112+0x80] ;  /* 0x00008000701d7984 */ /* 0x000fe20000000400 */
[----:B------:R-:W-:-:S03]  /*9670*/  IMAD.WIDE.U32 R2, R169, c[0x0][0x2e0], R2 ;  /* 0x0000b800a9027a25 */ /* 0x000fc600078e0002 */
[----:B------:R-:W-:Y:S01]  /*9680*/  LDS.U16 R31, [R111+0xc0] ;  /* 0x0000c0006f1f7984 */ /* 0x000fe20000000400 */
[----:B------:R-:W-:Y:S01]  /*9690*/  IMAD R59, R169, c[0x0][0x2e4], R0 ;  /* 0x0000b900a93b7a24 */ /* 0x000fe200078e0200 */
        /* <DEDUP_REMOVED lines=35> */
.L_x_3418:
[----:B------:R-:W-:Y:S05]  /*98d0*/  BSYNC B0 ;  /* 0x0000000000007941 */ /* 0x000fea0003800000 */
.L_x_3417:
[----:B------:R1:W-:Y:S01]  /*98e0*/  @!P1 STG.E.U16 [R2.64+-0x780], R29 ;  /* 0xfff8801d02009986 */ /* 0x0003e2000c10150c */
[-C--:B------:R-:W-:Y:S01]  /*98f0*/  ISETP.GE.AND P3, PT, R146, R57.reuse, PT ;  /* 0x000000399200720c */ /* 0x080fe20003f66270 */
[----:B------:R-:W-:Y:S01]  /*9900*/  FADD.FTZ R0, R10, R161 ;  /* 0x000000a10a007221 */ /* 0x000fe20000010000 */
[-C--:B------:R-:W-:Y:S01]  /*9910*/  ISETP.GE.AND P1, PT, R144, R57.reuse, PT ;  /* 0x000000399000720c */ /* 0x080fe20003f26270 */
[----:B------:R2:W-:Y:S01]  /*9920*/  @!P2 STG.E.U16 [R2.64+-0x740], R31 ;  /* 0xfff8c01f0200a986 */ /* 0x0005e2000c10150c */
[-C--:B------:R-:W-:Y:S01]  /*9930*/  ISETP.GE.AND P2, PT, R145, R57.reuse, PT ;  /* 0x000000399100720c */ /* 0x080fe20003f46270 */
[----:B------:R-:W-:Y:S01]  /*9940*/  BSSY B0, `(.L_x_3419) ;  /* 0x000009d000007945 */ /* 0x000fe20003800000 */
[-C--:B------:R-:W-:Y:S01]  /*9950*/  ISETP.GE.AND P4, PT, R142, R57.reuse, PT ;  /* 0x000000398e00720c */ /* 0x080fe20003f86270 */
[----:B------:R-:W-:Y:S01]  /*9960*/  @!P0 STG.E.U16 [R2.64+-0x700], R33 ;  /* 0xfff9002102008986 */ /* 0x000fe2000c10150c */
[-C--:B------:R-:W-:Y:S02]  /*9970*/  ISETP.GE.AND P0, PT, R143, R57.reuse, PT ;  /* 0x000000398f00720c */ /* 0x080fe40003f06270 */
[----:B------:R-:W-:-:S02]  /*9980*/  ISETP.GE.AND P5, PT, R141, R57, PT ;  /* 0x000000398d00720c */ /* 0x000fc40003fa6270 */
[----:B------:R-:W-:Y:S01]  /*9990*/  LOP3.LUT R5, R128, 0xfffffe00, RZ, 0xc0, !PT ;  /* 0xfffffe0080057812 */ /* 0x000fe200078ec0ff */
[----:B------:R-:W-:Y:S01]  /*99a0*/  @!P3 STG.E.U16 [R2.64+-0x6c0], R35 ;  /* 0xfff940230200b986 */ /* 0x000fe2000c10150c */
[----:B------:R-:W-:Y:S02]  /*99b0*/  ISETP.GE.AND P3, PT, R138, R57, PT ;  /* 0x000000398a00720c */ /* 0x000fe40003f66270 */
[----:B------:R-:W-:Y:S01]  /*99c0*/  LEA R59, R154, R5, 0x4 ;  /* 0x000000059a3b7211 */ /* 0x000fe200078e20ff */
[----:B------:R-:W-:Y:S01]  /*99d0*/  @!P2 STG.E.U16 [R2.64+-0x680], R37 ;  /* 0xfff980250200a986 */ /* 0x000fe2000c10150c */
[-C--:B------:R-:W-:Y:S02]  /*99e0*/  ISETP.GE.AND P2, PT, R139, R57.reuse, PT ;  /* 0x000000398b00720c */ /* 0x080fe40003f46270 */
[----:B------:R-:W-:Y:S01]  /*99f0*/  IADD3 R5, R59, 0x2, RZ ;  /* 0x000000023b057810 */ /* 0x000fe20007ffe0ff */
[----:B------:R-:W-:Y:S01]  /*9a00*/  @!P1 STG.E.U16 [R2.64+-0x640], R39 ;  /* 0xfff9c02702009986 */ /* 0x000fe2000c10150c */
[----:B------:R-:W-:-:S02]  /*9a10*/  ISETP.GE.AND P1, PT, R140, R57, PT ;  /* 0x000000398c00720c */ /* 0x000fc40003f26270 */
[----:B0-----:R-:W-:Y:S01]  /*9a20*/  LEA.HI.SX32 R6, R5, R59, 0x1b ;  /* 0x0000003b05067211 */ /* 0x001fe200078fdaff */
[----:B------:R-:W-:Y:S01]  /*9a30*/  @!P0 STG.E.U16 [R2.64+-0x600], R41 ;  /* 0xfffa002902008986 */ /* 0x000fe2000c10150c */
[-C--:B------:R-:W-:Y:S01]  /*9a40*/  ISETP.GE.AND P0, PT, R150, R57.reuse, PT ;  /* 0x000000399600720c */ /* 0x080fe20003f06270 */
[----:B------:R-:W-:Y:S01]  /*9a50*/  FADD.FTZ R5, R0, R11 ;  /* 0x0000000b00057221 */ /* 0x000fe20000010000 */
[----:B------:R-:W-:Y:S01]  /*9a60*/  IADD3 R4, R59, 0x1, RZ ;  /* 0x000000013b047810 */ /* 0x000fe20007ffe0ff */
[----:B------:R-:W-:Y:S01]  /*9a70*/  @!P4 STG.E.U16 [R2.64+-0x5c0], R43 ;  /* 0xfffa402b0200c986 */ /* 0x000fe2000c10150c */
[-C--:B------:R-:W-:Y:S01]  /*9a80*/  ISETP.GE.AND P4, PT, R131, R57.reuse, PT ;  /* 0x000000398300720c */ /* 0x080fe20003f86270 */
[----:B------:R-:W-:Y:S01]  /*9a90*/  FADD.FTZ R0, R5, R12 ;  /* 0x0000000c05007221 */ /* 0x000fe20000010000 */
[C---:B------:R-:W-:Y:S01]  /*9aa0*/  IADD3 R7, R59.reuse, 0x3, RZ ;  /* 0x000000033b077810 */ /* 0x040fe20007ffe0ff */
[----:B------:R-:W-:Y:S01]  /*9ab0*/  @!P5 STG.E.U16 [R2.64+-0x580], R45 ;  /* 0xfffa802d0200d986 */ /* 0x000fe2000c10150c */
[----:B------:R-:W-:Y:S01]  /*9ac0*/  ISETP.GE.AND P5, PT, R130, R57, PT ;  /* 0x000000398200720c */ /* 0x000fe20003fa6270 */
[----:B------:R-:W-:Y:S01]  /*9ad0*/  FADD.FTZ R5, R0, R13 ;  /* 0x0000000d00057221 */ /* 0x000fe20000010000 */
[C---:B------:R-:W-:Y:S01]  /*9ae0*/  IADD3 R8, R59.reuse, 0x4, RZ ;  /* 0x000000043b087810 */ /* 0x040fe20007ffe0ff */
[----:B------:R-:W-:Y:S01]  /*9af0*/  @!P1 STG.E.U16 [R2.64+-0x540], R47 ;  /* 0xfffac02f02009986 */ /* 0x000fe2000c10150c */
[C---:B------:R-:W-:Y:S01]  /*9b00*/  IADD3 R9, R59.reuse, 0x5, RZ ;  /* 0x000000053b097810 */ /* 0x040fe20007ffe0ff */
[----:B------:R-:W-:Y:S01]  /*9b10*/  IMAD.SHL.U32 R6, R6, 0x2, RZ ;  /* 0x0000000206067824 */ /* 0x000fe200078e00ff */
[----:B------:R-:W-:Y:S01]  /*9b20*/  LEA.HI.SX32 R4, R4, R59, 0x1b ;  /* 0x0000003b04047211 */ /* 0x000fe200078fdaff */
[----:B------:R-:W-:Y:S01]  /*9b30*/  @!P2 STG.E.U16 [R2.64+-0x500], R49 ;  /* 0xfffb00310200a986 */ /* 0x000fe2000c10150c */
[----:B------:R-:W-:-:S02]  /*9b40*/  IADD3 R26, R59, 0x6, RZ ;  /* 0x000000063b1a7810 */ /* 0x000fc40007ffe0ff */
[----:B------:R-:W-:Y:S01]  /*9b50*/  F2FP.BF16.PACK_AB R10, R11, R10 ;  /* 0x0000000a0b0a723e */ /* 0x000fe200000010ff */
[----:B------:R-:W-:Y:S01]  /*9b60*/  @!P3 STG.E.U16 [R2.64+-0x4c0], R51 ;  /* 0xfffb40330200b986 */ /* 0x000fe2000c10150c */
[-C--:B------:R-:W-:Y:S01]  /*9b70*/  LEA.HI.SX32 R7, R7, R59.reuse, 0x1b ;  /* 0x0000003b07077211 */ /* 0x080fe200078fdaff */
[----:B------:R-:W-:Y:S01]  /*9b80*/  IMAD.SHL.U32 R4, R4, 0x2, RZ ;  /* 0x0000000204047824 */ /* 0x000fe200078e00ff */
[----:B------:R-:W-:Y:S01]  /*9b90*/  IADD3 R28, R59, 0x7, RZ ;  /* 0x000000073b1c7810 */ /* 0x000fe20007ffe0ff */
[----:B------:R-:W-:Y:S01]  /*9ba0*/  @!P4 STG.E.U16 [R2.64+-0x480], R53 ;  /* 0xfffb80350200c986 */ /* 0x000fe2000c10150c */
[----:B------:R-:W-:Y:S01]  /*9bb0*/  F2FP.BF16.PACK_AB R12, R13, R12 ;  /* 0x0000000c0d0c723e */ /* 0x000fe200000010ff */
[----:B------:R-:W-:Y:S01]  /*9bc0*/  IMAD.SHL.U32 R7, R7, 0x2, RZ ;  /* 0x0000000207077824 */ /* 0x000fe200078e00ff */
[-C--:B------:R-:W-:Y:S01]  /*9bd0*/  LEA.HI.SX32 R8, R8, R59.reuse, 0x1b ;  /* 0x0000003b08087211 */ /* 0x080fe200078fdaff */
[----:B------:R-:W-:Y:S01]  /*9be0*/  @!P0 STG.E.U16 [R2.64+-0x7c0], R27 ;  /* 0xfff8401b02008986 */ /* 0x000fe2000c10150c */
[----:B------:R-:W-:-:S02]  /*9bf0*/  LEA.HI.SX32 R9, R9, R59, 0x1b ;  /* 0x0000003b09097211 */ /* 0x000fc400078fdaff */
[----:B------:R-:W-:Y:S01]  /*9c00*/  F2FP.BF16.PACK_AB R0, R15, R14 ;  /* 0x0000000e0f00723e */ /* 0x000fe200000010ff */
[----:B------:R0:W-:Y:S01]  /*9c10*/  @!P5 STG.E.U16 [R2.64+-0x440], R55 ;  /* 0xfffbc0370200d986 */ /* 0x0001e2000c10150c */
[----:B-1----:R-:W-:Y:S01]  /*9c20*/  IADD3 R29, R59, 0x8, RZ ;  /* 0x000000083b1d7810 */ /* 0x002fe20007ffe0ff */
[----:B------:R-:W-:Y:S01]  /*9c30*/  IMAD.SHL.U32 R9, R9, 0x2, RZ ;  /* 0x0000000209097824 */ /* 0x000fe200078e00ff */
[----:B------:R-:W-:Y:S01]  /*9c40*/  IADD3 R30, R59, 0x9, RZ ;  /* 0x000000093b1e7810 */ /* 0x000fe20007ffe0ff */
[----:B------:R-:W-:Y:S01]  /*9c50*/  BAR.SYNC.DEFER_BLOCKING 0x0 ;  /* 0x0000000000007b1d */ /* 0x000fe20000010000 */
[-C--:B------:R-:W-:Y:S01]  /*9c60*/  LEA.HI.SX32 R26, R26, R59.reuse, 0x1b ;  /* 0x0000003b1a1a7211 */ /* 0x080fe200078fdaff */
[----:B------:R-:W-:Y:S01]  /*9c70*/  FADD.FTZ R14, R5, R14 ;  /* 0x0000000e050e7221 */ /* 0x000fe20000010000 */
[C---:B--2---:R-:W-:Y:S02]  /*9c80*/  IADD3 R31, R59.reuse, 0xa, RZ ;  /* 0x0000000a3b1f7810 */ /* 0x044fe40007ffe0ff */
[----:B------:R-:W-:Y:S01]  /*9c90*/  LEA.HI.SX32 R28, R28, R59, 0x1b ;  /* 0x0000003b1c1c7211 */ /* 0x000fe200078fdaff */
[----:B------:R-:W-:Y:S01]  /*9ca0*/  IMAD.SHL.U32 R26, R26, 0x2, RZ ;  /* 0x000000021a1a7824 */ /* 0x000fe200078e00ff */
[----:B------:R-:W-:Y:S01]  /*9cb0*/  PRMT R11, R12, 0x7632, R11 ;  /* 0x000076320c0b7816 */ /* 0x000fe2000000000b */
[----:B------:R-:W-:Y:S01]  /*9cc0*/  FADD.FTZ R15, R14, R15 ;  /* 0x0000000f0e0f7221 */ /* 0x000fe20000010000 */
[----:B0-----:R-:W-:Y:S01]  /*9cd0*/  PRMT R3, R10, 0x7632, R3 ;  /* 0x000076320a037816 */ /* 0x001fe20000000003 */
[----:B------:R-:W-:Y:S01]  /*9ce0*/  IMAD.SHL.U32 R28, R28, 0x2, RZ ;  /* 0x000000021c1c7824 */ /* 0x000fe200078e00ff */
[----:B------:R-:W-:-:S02]  /*9cf0*/  IADD3 R32, R59, 0xb, RZ ;  /* 0x0000000b3b207810 */ /* 0x000fc40007ffe0ff */
[----:B------:R-:W-:Y:S02]  /*9d00*/  IADD3 R33, R59, 0xc, RZ ;  /* 0x0000000c3b217810 */ /* 0x000fe40007ffe0ff */
[----:B------:R-:W-:Y:S01]  /*9d10*/  F2FP.BF16.PACK_AB R2, R17, R16 ;  /* 0x000000101102723e */ /* 0x000fe200000010ff */
[----:B------:R-:W-:Y:S01]  /*9d20*/  FADD.FTZ R16, R15, R16 ;  /* 0x000000100f107221 */ /* 0x000fe20000010000 */
[C---:B------:R-:W-:Y:S02]  /*9d30*/  PRMT R13, R0.reuse, 0x7610, R13 ;  /* 0x00007610000d7816 */ /* 0x040fe4000000000d */
[----:B------:R-:W-:Y:S01]  /*9d40*/  PRMT R27, R0, 0x7632, R27 ;  /* 0x00007632001b7816 */ /* 0x000fe2000000001b */
[----:B------:R-:W-:Y:S01]  /*9d50*/  FADD.FTZ R17, R16, R17 ;  /* 0x0000001110117221 */ /* 0x000fe20000010000 */
[----:B------:R-:W-:Y:S02]  /*9d60*/  SHF.L.U32 R8, R8, 0x1, RZ ;  /* 0x0000000108087819 */ /* 0x000fe400000006ff */
[----:B------:R-:W-:Y:S01]  /*9d70*/  IADD3 R34, R59, 0xd, RZ ;  /* 0x0000000d3b227810 */ /* 0x000fe20007ffe0ff */
[----:B------:R-:W-:Y:S01]  /*9d80*/  STS.U16 [R96], R10 ;  /* 0x0000000a60007388 */ /* 0x000fe20000000400 */
[----:B------:R-:W-:-:S02]  /*9d90*/  LEA.HI.SX32 R29, R29, R59, 0x1b ;  /* 0x0000003b1d1d7211 */ /* 0x000fc400078fdaff */
[-C--:B------:R-:W-:Y:S01]  /*9da0*/  LEA.HI.SX32 R30, R30, R59.reuse, 0x1b ;  /* 0x0000003b1e1e7211 */ /* 0x080fe200078fdaff */
[----:B------:R0:W-:Y:S01]  /*9db0*/  STS.U16 [R4+0x2], R3 ;  /* 0x0000020304007388 */ /* 0x0001e20000000400 */
[----:B------:R-:W-:Y:S01]  /*9dc0*/  F2FP.BF16.PACK_AB R0, R19, R18 ;  /* 0x000000121300723e */ /* 0x000fe200000010ff */
[----:B------:R-:W-:Y:S01]  /*9dd0*/  FADD.FTZ R18, R17, R18 ;  /* 0x0000001211127221 */ /* 0x000fe20000010000 */
[-C--:B------:R-:W-:Y:S01]  /*9de0*/  LEA.HI.SX32 R31, R31, R59.reuse, 0x1b ;  /* 0x0000003b1f1f7211 */ /* 0x080fe200078fdaff */
[----:B------:R1:W-:Y:S01]  /*9df0*/  STS.U16 [R6+0x4], R12 ;  /* 0x0000040c06007388 */ /* 0x0003e20000000400 */
[C---:B------:R-:W-:Y:S01]  /*9e00*/  IADD3 R35, R59.reuse, 0xe, RZ ;  /* 0x0000000e3b237810 */ /* 0x040fe20007ffe0ff */
[----:B------:R-:W-:Y:S01]  /*9e10*/  IMAD.SHL.U32 R30, R30, 0x2, RZ ;  /* 0x000000021e1e7824 */ /* 0x000fe200078e00ff */
[----:B------:R-:W-:Y:S01]  /*9e20*/  IADD3 R36, R59, 0xf, RZ ;  /* 0x0000000f3b247810 */ /* 0x000fe20007ffe0ff */
[----:B------:R-:W-:Y:S01]  /*9e30*/  STS.U16 [R7+0x6], R11 ;  /* 0x0000060b07007388 */ /* 0x000fe20000000400 */
[-C--:B------:R-:W-:Y:S01]  /*9e40*/  LEA.HI.SX32 R32, R32, R59.reuse, 0x1b ;  /* 0x0000003b20207211 */ /* 0x080fe200078fdaff */
[----:B------:R-:W-:Y:S01]  /*9e50*/  IMAD.SHL.U32 R31, R31, 0x2, RZ ;  /* 0x000000021f1f7824 */ /* 0x000fe200078e00ff */
[-C--:B------:R-:W-:Y:S01]  /*9e60*/  LEA.HI.SX32 R33, R33, R59.reuse, 0x1b ;  /* 0x0000003b21217211 */ /* 0x080fe200078fdaff */
[----:B------:R-:W-:Y:S01]  /*9e70*/  STS.U16 [R8+0x8], R13 ;  /* 0x0000080d08007388 */ /* 0x000fe20000000400 */
[----:B0-----:R-:W-:Y:S01]  /*9e80*/  F2FP.BF16.PACK_AB R3, R21, R20 ;  /* 0x000000141503723e */ /* 0x001fe200000010ff */
[----:B------:R-:W-:Y:S01]  /*9e90*/  FADD.FTZ R19, R18, R19 ;  /* 0x0000001312137221 */ /* 0x000fe20000010000 */
[----:B------:R-:W-:Y:S01]  /*9ea0*/  PRMT R4, R2, 0x7632, R4 ;  /* 0x0000763202047816 */ /* 0x000fe20000000004 */
[----:B------:R-:W-:Y:S01]  /*9eb0*/  STS.U16 [R9+0xa], R27 ;  /* 0x00000a1b09007388 */ /* 0x000fe20000000400 */
[-C--:B------:R-:W-:Y:S01]  /*9ec0*/  LEA.HI.SX32 R34, R34, R59.reuse, 0x1b ;  /* 0x0000003b22227211 */ /* 0x080fe200078fdaff */
[----:B------:R-:W-:Y:S01]  /*9ed0*/  IMAD.SHL.U32 R33, R33, 0x2, RZ ;  /* 0x0000000221217824 */ /* 0x000fe200078e00ff */
[C---:B-1----:R-:W-:Y:S01]  /*9ee0*/  PRMT R6, R0.reuse, 0x7610, R6 ;  /* 0x0000761000067816 */ /* 0x042fe20000000006 */
[----:B------:R0:W-:Y:S01]  /*9ef0*/  STS.U16 [R26+0xc], R2 ;  /* 0x00000c021a007388 */ /* 0x0001e20000000400 */
[----:B------:R-:W-:Y:S01]  /*9f00*/  PRMT R10, R0, 0x7632, R10 ;  /* 0x00007632000a7816 */ /* 0x000fe2000000000a */
[----:B------:R-:W-:Y:S01]  /*9f10*/  IMAD.SHL.U32 R34, R34, 0x2, RZ ;  /* 0x0000000222227824 */ /* 0x000fe200078e00ff */
[----:B------:R-:W-:Y:S01]  /*9f20*/  SHF.L.U32 R29, R29, 0x1, RZ ;  /* 0x000000011d1d7819 */ /* 0x000fe200000006ff */
[----:B------:R-:W-:Y:S01]  /*9f30*/  STS.U16 [R28+0xe], R4 ;  /* 0x00000e041c007388 */ /* 0x000fe20000000400 */
[----:B------:R-:W-:Y:S01]  /*9f40*/  F2FP.BF16.PACK_AB R0, R23, R22 ;  /* 0x000000161700723e */ /* 0x000fe200000010ff */
[----:B------:R-:W-:Y:S01]  /*9f50*/  FADD.FTZ R20, R19, R20 ;  /* 0x0000001413147221 */ /* 0x000fe20000010000 */
[-C--:B------:R-:W-:Y:S01]  /*9f60*/  LEA.HI.SX32 R35, R35, R59.reuse, 0x1b ;  /* 0x0000003b23237211 */ /* 0x080fe200078fdaff */
[----:B------:R-:W-:Y:S01]  /*9f70*/  STS.U16 [R29+0x10], R6 ;  /* 0x000010061d007388 */ /* 0x000fe20000000400 */
[----:B------:R-:W-:Y:S01]  /*9f80*/  LEA.HI.SX32 R36, R36, R59, 0x1b ;  /* 0x0000003b24247211 */ /* 0x000fe200078fdaff */
[----:B------:R-:W-:Y:S01]  /*9f90*/  FADD.FTZ R21, R20, R21 ;  /* 0x0000001514157221 */ /* 0x000fe20000010000 */
[----:B0-----:R-:W-:Y:S01]  /*9fa0*/  F2FP.BF16.PACK_AB R2, R25, R24 ;  /* 0x000000181902723e */ /* 0x001fe200000010ff */
[----:B------:R-:W-:Y:S01]  /*9fb0*/  STS.U16 [R30+0x12], R10 ;  /* 0x0000120a1e007388 */ /* 0x000fe20000000400 */
[----:B------:R-:W-:Y:S01]  /*9fc0*/  PRMT R7, R3, 0x7632, R7 ;  /* 0x0000763203077816 */ /* 0x000fe20000000007 */
[----:B------:R-:W-:Y:S01]  /*9fd0*/  IMAD.SHL.U32 R36, R36, 0x2, RZ ;  /* 0x0000000224247824 */ /* 0x000fe200078e00ff */
[----:B------:R-:W-:Y:S01]  /*9fe0*/  SHF.L.U32 R32, R32, 0x1, RZ ;  /* 0x0000000120207819 */ /* 0x000fe200000006ff */
[----:B------:R-:W-:Y:S01]  /*9ff0*/  STS.U16 [R31+0x14], R3 ;  /* 0x000014031f007388 */ /* 0x000fe20000000400 */
[----:B------:R-:W-:Y:S01]  /*a000*/  PRMT R8, R0, 0x7632, R8 ;  /* 0x0000763200087816 */ /* 0x000fe20000000008 */
[----:B------:R-:W-:Y:S01]  /*a010*/  FADD.FTZ R22, R21, R22 ;  /* 0x0000001615167221 */ /* 0x000fe20000010000 */
[----:B------:R-:W-:Y:S01]  /*a020*/  SHF.L.U32 R35, R35, 0x1, RZ ;  /* 0x0000000123237819 */ /* 0x000fe200000006ff */
[----:B------:R-:W-:Y:S01]  /*a030*/  STS.U16 [R32+0x16], R7 ;  /* 0x0000160720007388 */ /* 0x000fe20000000400 */
[----:B------:R-:W-:Y:S01]  /*a040*/  PRMT R12, R2, 0x7632, R12 ;  /* 0x00007632020c7816 */ /* 0x000fe2000000000c */
[----:B------:R-:W-:-:S02]  /*a050*/  FADD.FTZ R23, R22, R23 ;  /* 0x0000001716177221 */ /* 0x000fc40000010000 */
[----:B------:R0:W-:Y:S02]  /*a060*/  STS.U16 [R33+0x18], R0 ;  /* 0x0000180021007388 */ /* 0x0001e40000000400 */
[----:B------:R-:W-:Y:S02]  /*a070*/  FADD.FTZ R24, R23, R24 ;  /* 0x0000001817187221 */ /* 0x000fe40000010000 */
[----:B------:R-:W-:Y:S02]  /*a080*/  STS.U16 [R34+0x1a], R8 ;  /* 0x00001a0822007388 */ /* 0x000fe40000000400 */
[----:B------:R-:W-:Y:S02]  /*a090*/  FADD.FTZ R161, R24, R25 ;  /* 0x0000001918a17221 */ /* 0x000fe40000010000 */
[----:B------:R1:W-:Y:S01]  /*a0a0*/  STS.U16 [R35+0x1c], R2 ;  /* 0x00001c0223007388 */ /* 0x0003e20000000400 */
[----:B0-----:R-:W-:-:S03]  /*a0b0*/  IMAD R0, R164, c[0x0][0x2f8], RZ ;  /* 0x0000be00a4007a24 */ /* 0x001fc600078e02ff */
[----:B------:R-:W-:Y:S01]  /*a0c0*/  STS.U16 [R36+0x1e], R12 ;  /* 0x00001e0c24007388 */ /* 0x000fe20000000400 */
[----:B------:R-:W-:-:S06]  /*a0d0*/  NOP ;  /* 0x0000000000007918 */ /* 0x000fcc0000000000 */
[----:B------:R-:W-:Y:S01]  /*a0e0*/  LDS.U16 R9, [R114] ;  /* 0x0000000072097984 */ /* 0x000fe20000000400 */
[----:B-1----:R-:W-:-:S03]  /*a0f0*/  IMAD.WIDE.U32 R2, R165, c[0x0][0x2f8], RZ ;  /* 0x0000be00a5027a25 */ /* 0x002fc600078e00ff */
        /* <DEDUP_REMOVED lines=33> */
.L_x_3420:
[----:B------:R-:W-:Y:S05]  /*a310*/  BSYNC B0 ;  /* 0x0000000000007941 */ /* 0x000fea0003800000 */
.L_x_3419:
[----:B------:R-:W-:Y:S01]  /*a320*/  IMAD.MOV.U32 R3, RZ, RZ, R15 ;  /* 0x000000ffff037224 */ /* 0x000fe200078e000f */
[----:B------:R-:W-:Y:S01]  /*a330*/  IADD3 R0, P0, R97, -0x7c0, RZ ;  /* 0xfffff84061007810 */ /* 0x000fe20007f1e0ff */
[----:B------:R-:W-:Y:S01]  /*a340*/  IMAD R4, R168, c[0x0][0x300], RZ ;  /* 0x0000c000a8047a24 */ /* 0x000fe200078e02ff */
[-C--:B------:R-:W-:Y:S01]  /*a350*/  ISETP.GE.AND P3, PT, R146, R37.reuse, PT ;  /* 0x000000259200720c */ /* 0x080fe20003f66270 */
[----:B------:R-:W-:Y:S01]  /*a360*/  IMAD.WIDE.U32 R2, R169, c[0x0][0x300], R2 ;  /* 0x0000c000a9027a25 */ /* 0x000fe200078e0002 */
[----:B------:R-:W-:Y:S01]  /*a370*/  IADD3 R0, P1, R0, c[0x0][0x340], RZ ;  /* 0x0000d00000007a10 */ /* 0x000fe20007f3e0ff */
[----:B------:R-:W-:Y:S01]  /*a380*/  UIADD3 UR18, UP0, UR18, -0x800, URZ ;  /* 0xfffff80012127890 */ /* 0x000fe2000ff1e03f */
[----:B------:R-:W-:Y:S01]  /*a390*/  ISETP.GE.AND P4, PT, R145, R37, PT ;  /* 0x000000259100720c */ /* 0x000fe20003f86270 */
[----:B------:R-:W-:Y:S01]  /*a3a0*/  IMAD R5, R169, c[0x0][0x304], R4 ;  /* 0x0000c100a9057a24 */ /* 0x000fe200078e0204 */
[----:B------:R-:W-:Y:S01]  /*a3b0*/  IADD3.X R4, R98, -0x1, RZ, P0, !PT ;  /* 0xffffffff62047810 */ /* 0x000fe200007fe4ff */
[----:B------:R-:W-:Y:S01]  /*a3c0*/  UIADD3 UR16, UP1, UR16, -0x800, URZ ;  /* 0xfffff80010107890 */ /* 0x000fe2000ff3e03f */
        /* <DEDUP_REMOVED lines=9> */
[-C--:B------:R-:W-:Y:S02]  /*a460*/  ISETP.GE.AND P6, PT, R143, R37.reuse, PT ;  /* 0x000000258f00720c */ /* 0x080fe40003fc6270 */
[-C--:B------:R-:W-:Y:S02]  /*a470*/  ISETP.GE.AND P2, PT, R150, R37.reuse, PT ;  /* 0x000000259600720c */ /* 0x080fe40003f46270 */
[----:B------:R-:W-:Y:S02]  /*a480*/  LEA.HI.X R3, R79, R4, R3, 0x1, P0 ;  /* 0x000000044f037211 */ /* 0x000fe400000f0c03 */
[-C--:B------:R-:W-:Y:S02]  /*a490*/  ISETP.GE.AND P0, PT, R148, R37.reuse, PT ;  /* 0x000000259400720c */ /* 0x080fe40003f06270 */
[-C--:B------:R-:W-:Y:S01]  /*a4a0*/  ISETP.GE.AND P1, PT, R149, R37.reuse, PT ;  /* 0x000000259500720c */ /* 0x080fe20003f26270 */
[----:B------:R1:W-:Y:S01]  /*a4b0*/  @!P3 STG.E.U16 [R2.64+0x100], R109 ;  /* 0x0001006d0200b986 */ /* 0x0003e2000c10150c */
[----:B------:R-:W-:-:S02]  /*a4c0*/  ISETP.GE.AND P3, PT, R139, R37, PT ;  /* 0x000000258b00720c */ /* 0x000fc40003f66270 */
[----:B------:R-:W-:Y:S01]  /*a4d0*/  IADD3 R153, R153, 0x1, RZ ;  /* 0x0000000199997810 */ /* 0x000fe20007ffe0ff */
[----:B------:R1:W-:Y:S01]  /*a4e0*/  @!P4 STG.E.U16 [R2.64+0x140], R27 ;  /* 0x0001401b0200c986 */ /* 0x0003e2000c10150c */
[----:B------:R-:W-:-:S03]  /*a4f0*/  ISETP.GE.AND P4, PT, R138, R37, PT ;  /* 0x000000258a00720c */ /* 0x000fc60003f86270 */
[----:B------:R1:W-:Y:S01]  /*a500*/  @!P5 STG.E.U16 [R2.64+0x180], R107 ;  /* 0x0001806b0200d986 */ /* 0x0003e2000c10150c */
[----:B------:R-:W-:-:S03]  /*a510*/  ISETP.GE.AND P5, PT, R131, R37, PT ;  /* 0x000000258300720c */ /* 0x000fc60003fa6270 */
        /* <DEDUP_REMOVED lines=15> */
[----:B------:R-:W-:-:S05]  /*a610*/  ISETP.GT.AND P0, PT, R129, 0x1, PT ;  /* 0x000000018100780c */ /* 0x000fca0003f04270 */
[----:B------:R1:W-:Y:S01]  /*a620*/  @!P1 STG.E.U16 [R2.64+0x240], R31 ;  /* 0x0002401f02009986 */ /* 0x0003e2000c10150c */
[----:B------:R-:W-:-:S03]  /*a630*/  IADD3 R158, P1, R158, -0x800, RZ ;  /* 0xfffff8009e9e7810 */ /* 0x000fc60007f3e0ff */
[----:B------:R1:W-:Y:S01]  /*a640*/  @!P2 STG.E.U16 [R2.64+0x280], R103 ;  /* 0x000280670200a986 */ /* 0x0003e2000c10150c */
[----:B------:R-:W-:Y:S02]  /*a650*/  IADD3 R156, P2, R156, -0x800, RZ ;  /* 0xfffff8009c9c7810 */ /* 0x000fe40007f5e0ff */
[----:B------:R-:W-:Y:S02]  /*a660*/  IADD3.X R157, R157, -0x1, RZ, P1, !PT ;  /* 0xffffffff9d9d7810 */ /* 0x000fe40000ffe4ff */
[----:B------:R-:W-:Y:S01]  /*a670*/  IADD3.X R155, R155, -0x1, RZ, P2, !PT ;  /* 0xffffffff9b9b7810 */ /* 0x000fe200017fe4ff */
[----:B01----:R-:W-:Y:S01]  /*a680*/  @!P0 CALL.REL.NOINC `(.L_x_3362) ;  /* 0x0000001000008944 */ /* 0x003fe20003c00000 */
[----:B------:R-:W-:Y:S05]  /*a690*/  BRA `(.L_x_3421) ;  /* 0xffff631000007947 */ /* 0x000fea000383ffff */
.L_x_3362:
        /* <DEDUP_REMOVED lines=29> */
.L_x_3423:
[----:B------:R-:W-:Y:S05]  /*a870*/  BSYNC B0 ;  /* 0x0000000000007941 */ /* 0x000fea0003800000 */
.L_x_3422:
        /* <DEDUP_REMOVED lines=28> */
.L_x_3425:
[----:B------:R-:W1:Y:S02]  /*aa40*/  S2R R9, SR_TID.X ;  /* 0x0000000000097919 */ /* 0x000e640000002100 */
.L_x_3426:
[----:B------:R-:W-:Y:S05]  /*aa50*/  BSYNC B0 ;  /* 0x0000000000007941 */ /* 0x000fea0003800000 */
.L_x_3424:
[----:B-1----:R-:W-:-:S13]  /*aa60*/  ISETP.GE.AND P0, PT, R9, c[0x0][0x16c], PT ;  /* 0x00005b0009007a0c */ /* 0x002fda0003f06270 */
[----:B------:R-:W-:Y:S05]  /*aa70*/  @P0 EXIT ;  /* 0x000000000000094d */ /* 0x000fea0003800000 */
[----:B------:R-:W-:Y:S02]  /*aa80*/  IMAD R168, R168, c[0x0][0x288], RZ ;  /* 0x0000a200a8a87a24 */ /* 0x000fe400078e02ff */
[----:B------:R-:W-:-:S04]  /*aa90*/  IMAD.WIDE.U32 R2, R169, c[0x0][0x288], RZ ;  /* 0x0000a200a9027a25 */ /* 0x000fc800078e00ff */
[----:B------:R-:W-:-:S05]  /*aaa0*/  IMAD R13, R169, c[0x0][0x28c], R168 ;  /* 0x0000a300a90d7a24 */ /* 0x000fca00078e02a8 */
[----:B------:R-:W-:Y:S02]  /*aab0*/  IADD3 R13, R3, R13, RZ ;  /* 0x0000000d030d7210 */ /* 0x000fe40007ffe0ff */
.L_x_3427:
[----:B0-----:R1:W2:Y:S01]  /*aac0*/  LDS R11, [R9.X4+0x46c0] ;  /* 0x0046c000090b7984 */ /* 0x0012a20000004800 */
[----:B------:R-:W-:Y:S01]  /*aad0*/  SHF.R.S32.HI R0, RZ, 0x1f, R9 ;  /* 0x0000001fff007819 */ /* 0x000fe20000011409 */
[----:B0-----:R-:W-:Y:S01]  /*aae0*/  IMAD.MOV.U32 R4, RZ, RZ, R2 ;  /* 0x000000ffff047224 */ /* 0x001fe200078e0002 */
[----:B------:R-:W-:Y:S01]  /*aaf0*/  YIELD ;  /* 0x0000000000007946 */ /* 0x000fe20003800000 */
[----:B------:R-:W-:Y:S02]  /*ab00*/  IMAD.MOV.U32 R5, RZ, RZ, R13 ;  /* 0x000000ffff057224 */ /* 0x000fe400078e000d */
[----:B------:R-:W-:Y:S02]  /*ab10*/  IMAD R0, R0, c[0x0][0x290], RZ ;  /* 0x0000a40000007a24 */ /* 0x000fe400078e02ff */
[----:B------:R-:W-:-:S04]  /*ab20*/  IMAD.WIDE.U32 R4, R9, c[0x0][0x290], R4 ;  /* 0x0000a40009047a25 */ /* 0x000fc800078e0004 */
[C---:B------:R-:W-:Y:S01]  /*ab30*/  IMAD R7, R9.reuse, c[0x0][0x294], R0 ;  /* 0x0000a50009077a24 */ /* 0x040fe200078e0200 */
[----:B------:R-:W-:Y:S02]  /*ab40*/  LEA R6, P0, R4, c[0x0][0x310], 0x2 ;  /* 0x0000c40004067a11 */ /* 0x000fe400078010ff */
[----:B-1----:R-:W-:Y:S02]  /*ab50*/  IADD3 R9, R9, c[0x0][0x0], RZ ;  /* 0x0000000009097a10 */ /* 0x002fe40007ffe0ff */
[----:B------:R-:W-:-:S04]  /*ab60*/  IADD3 R5, R5, R7, RZ ;  /* 0x0000000705057210 */ /* 0x000fc80007ffe0ff */
[----:B------:R-:W-:Y:S02]  /*ab70*/  LEA.HI.X R7, R4, c[0x0][0x314], R5, 0x2, P0 ;  /* 0x0000c50004077a11 */ /* 0x000fe400000f1405 */
[----:B------:R-:W-:-:S03]  /*ab80*/  ISETP.GE.AND P0, PT, R9, c[0x0][0x16c], PT ;  /* 0x00005b0009007a0c */ /* 0x000fc60003f06270 */
[----:B--2---:R0:W-:Y:S10]  /*ab90*/  RED.E.ADD.F32.FTZ.RN.STRONG.GPU [R6.64], R11 ;  /* 0x0000000b0600798e */ /* 0x0041f4000c10e78c */
[----:B------:R-:W-:Y:S05]  /*aba0*/  @!P0 BRA `(.L_x_3427) ;  /* 0xffffff1000008947 */ /* 0x000fea000383ffff */
[----:B------:R-:W-:Y:S05]  /*abb0*/  EXIT ;  /* 0x000000000000794d */ /* 0x000fea0003800000 */
.L_x_3373:
[----:B------:R-:W-:Y:S01]  /*abc0*/  HFMA2.MMA R228, -RZ, RZ, 0, 0 ;  /* 0x00000000ffe47435 */ /* 0x000fe200000001ff */
[----:B------:R-:W-:Y:S01]  /*abd0*/  IMAD.MOV.U32 R226, RZ, RZ, R66 ;  /* 0x000000ffffe27224 */ /* 0x000fe200078e0042 */
[----:B------:R-:W-:Y:S01]  /*abe0*/  MOV R64, 0xac20 ;  /* 0x0000ac2000407802 */ /* 0x000fe20000000f00 */
[----:B------:R-:W-:-:S02]  /*abf0*/  IMAD.MOV.U32 R227, RZ, RZ, 0x1 ;  /* 0x00000001ffe37424 */ /* 0x000fc400078e00ff */
[----:B------:R-:W-:Y:S02]  /*ac00*/  IMAD.MOV.U32 R229, RZ, RZ, -0x1 ;  /* 0xffffffffffe57424 */ /* 0x000fe400078e00ff */
[----:B-1---5:R-:W-:Y:S05]  /*ac10*/  CALL.REL.NOINC `($__internal_137_$__cuda_sm70_shflsync_up) ;  /* 0x00000ee000007944 */ /* 0x022fea0003c00000 */
[----:B-1----:R-:W-:Y:S01]  /*ac20*/  IMAD.MOV.U32 R219, RZ, RZ, R228 ;  /* 0x000000ffffdb7224 */ /* 0x002fe200078e00e4 */
[----:B0-----:R-:W-:Y:S05]  /*ac30*/  BRA `(.L_x_3428) ;  /* 0xffffbc8000007947 */ /* 0x001fea000383ffff */
.L_x_3374:
[----:B------:R-:W-:Y:S01]  /*ac40*/  MOV R226, R67 ;  /* 0x0000004300e27202 */ /* 0x000fe20000000f00 */
[----:B------:R-:W-:Y:S01]  /*ac50*/  IMAD.MOV.U32 R227, RZ, RZ, 0x1 ;  /* 0x00000001ffe37424 */ /* 0x000fe200078e00ff */
[----:B------:R-:W-:Y:S01]  /*ac60*/  MOV R229, 0xffffffff ;  /* 0xffffffff00e57802 */ /* 0x000fe20000000f00 */
[----:B------:R-:W-:Y:S01]  /*ac70*/  IMAD.MOV.U32 R228, RZ, RZ, RZ ;  /* 0x000000ffffe47224 */ /* 0x000fe200078e00ff */
[----:B------:R-:W-:Y:S02]  /*ac80*/  MOV R64, 0xaca0 ;  /* 0x0000aca000407802 */ /* 0x000fe40000000f00 */
[----:B012--5:R-:W-:Y:S05]  /*ac90*/  CALL.REL.NOINC `($__internal_137_$__cuda_sm70_shflsync_up) ;  /* 0x00000e6000007944 */ /* 0x027fea0003c00000 */
        /* <DEDUP_REMOVED lines=10> */
[----:B------:R-:W-:Y:S05]  /*ad40*/  CALL.REL.NOINC `($__internal_137_$__cuda_sm70_shflsync_up) ;  /* 0x00000db000007944 */ /* 0x000fea0003c00000 */
[----:B-1----:R-:W-:Y:S01]  /*ad50*/  IMAD.MOV.U32 R66, RZ, RZ, R228 ;  /* 0x000000ffff427224 */ /* 0x002fe200078e00e4 */
[----:B0-----:R-:W-:Y:S01]  /*ad60*/  MOV R226, R67 ;  /* 0x0000004300e27202 */ /* 0x001fe20000000f00 */
[----:B------:R-:W-:Y:S01]  /*ad70*/  IMAD.MOV.U32 R227, RZ, RZ, 0x2 ;  /* 0x00000002ffe37424 */ /* 0x000fe200078e00ff */
[----:B------:R-:W-:Y:S01]  /*ad80*/  MOV R229, 0xffffffff ;  /* 0xffffffff00e57802 */ /* 0x000fe20000000f00 */
[----:B------:R-:W-:Y:S01]  /*ad90*/  IMAD.MOV.U32 R228, RZ, RZ, RZ ;  /* 0x000000ffffe47224 */ /* 0x000fe200078e00ff */
[----:B------:R-:W-:Y:S02]  /*ada0*/  MOV R64, 0xadc0 ;  /* 0x0000adc000407802 */ /* 0x000fe40000000f00 */
[----:B------:R-:W-:Y:S05]  /*adb0*/  CALL.REL.NOINC `($__internal_137_$__cuda_sm70_shflsync_up) ;  /* 0x00000d4000007944 */ /* 0x000fea0003c00000 */
[----:B------:R-:W-:Y:S01]  /*adc0*/  ISETP.GE.AND P0, PT, R154, 0x2, PT ;  /* 0x000000029a00780c */ /* 0x000fe20003f06270 */
[----:B0-----:R-:W-:Y:S01]  /*add0*/  IMAD.MOV.U32 R227, RZ, RZ, 0x4 ;  /* 0x00000004ffe37424 */ /* 0x001fe200078e00ff */
[----:B------:R-:W-:Y:S02]  /*ade0*/  MOV R229, 0xffffffff ;  /* 0xffffffff00e57802 */ /* 0x000fe40000000f00 */
[----:B------:R-:W-:-:S09]  /*adf0*/  MOV R64, 0xae50 ;  /* 0x0000ae5000407802 */ /* 0x000fd20000000f00 */
[----:B-1----:R-:W-:Y:S02]  /*ae00*/  @P0 FFMA.FTZ R67, R219, R228, R67 ;  /* 0x000000e4db430223 */ /* 0x002fe40000010043 */
[----:B------:R-:W-:Y:S02]  /*ae10*/  @P0 FMUL.FTZ R219, R66, R219 ;  /* 0x000000db42db0220 */ /* 0x000fe40000410000 */
[----:B------:R-:W-:Y:S02]  /*ae20*/  IMAD.MOV.U32 R228, RZ, RZ, RZ ;  /* 0x000000ffffe47224 */ /* 0x000fe400078e00ff */
[----:B------:R-:W-:Y:S02]  /*ae30*/  IMAD.MOV.U32 R226, RZ, RZ, R219 ;  /* 0x000000ffffe27224 */ /* 0x000fe400078e00db */
[----:B------:R-:W-:Y:S05]  /*ae40*/  CALL.REL.NOINC `($__internal_137_$__cuda_sm70_shflsync_up) ;  /* 0x00000cb000007944 */ /* 0x000fea0003c00000 */
[----:B-1----:R-:W-:Y:S01]  /*ae50*/  IMAD.MOV.U32 R66, RZ, RZ, R228 ;  /* 0x000000ffff427224 */ /* 0x002fe200078e00e4 */
[----:B0-----:R-:W-:Y:S01]  /*ae60*/  MOV R226, R67 ;  /* 0x0000004300e27202 */ /* 0x001fe20000000f00 */
[----:B------:R-:W-:Y:S01]  /*ae70*/  IMAD.MOV.U32 R227, RZ, RZ, 0x4 ;  /* 0x00000004ffe37424 */ /* 0x000fe200078e00ff */
[----:B------:R-:W-:Y:S01]  /*ae80*/  MOV R229, 0xffffffff ;  /* 0xffffffff00e57802 */ /* 0x000fe20000000f00 */
[----:B------:R-:W-:Y:S01]  /*ae90*/  IMAD.MOV.U32 R228, RZ, RZ, RZ ;  /* 0x000000ffffe47224 */ /* 0x000fe200078e00ff */
[----:B------:R-:W-:-:S02]  /*aea0*/  MOV R64, 0xaec0 ;  /* 0x0000aec000407802 */ /* 0x000fc40000000f00 */
[----:B------:R-:W-:Y:S05]  /*aeb0*/  CALL.REL.NOINC `($__internal_137_$__cuda_sm70_shflsync_up) ;  /* 0x00000c4000007944 */ /* 0x000fea0003c00000 */
[----:B------:R-:W-:Y:S01]  /*aec0*/  ISETP.GE.AND P0, PT, R154, 0x4, PT ;  /* 0x000000049a00780c */ /* 0x000fe20003f06270 */
[----:B0-----:R-:W-:Y:S01]  /*aed0*/  IMAD.MOV.U32 R227, RZ, RZ, 0x8 ;  /* 0x00000008ffe37424 */ /* 0x001fe200078e00ff */
[----:B------:R-:W-:Y:S01]  /*aee0*/  MOV R64, 0xaf60 ;  /* 0x0000af6000407802 */ /* 0x000fe20000000f00 */
[----:B------:R-:W-:-:S10]  /*aef0*/  IMAD.MOV.U32 R229, RZ, RZ, -0x1 ;  /* 0xffffffffffe57424 */ /* 0x000fd400078e00ff */
[----:B-1----:R-:W-:Y:S01]  /*af00*/  @P0 FFMA.FTZ R67, R219, R228, R67 ;  /* 0x000000e4db430223 */ /* 0x002fe20000010043 */
[----:B------:R-:W-:Y:S01]  /*af10*/  HFMA2.MMA R228, -RZ, RZ, 0, 0 ;  /* 0x00000000ffe47435 */ /* 0x000fe200000001ff */
[----:B------:R-:W-:-:S04]  /*af20*/  @P0 FMUL.FTZ R219, R66, R219 ;  /* 0x000000db42db0220 */ /* 0x000fc80000410000 */
[----:B------:R-:W-:-:S04]  /*af30*/  IMAD.MOV.U32 R221, RZ, RZ, R219 ;  /* 0x000000ffffdd7224 */ /* 0x000fc800078e00db */
[----:B------:R-:W-:Y:S02]  /*af40*/  IMAD.MOV.U32 R226, RZ, RZ, R221 ;  /* 0x000000ffffe27224 */ /* 0x000fe400078e00dd */
[----:B------:R-:W-:Y:S05]  /*af50*/  CALL.REL.NOINC `($__internal_137_$__cuda_sm70_shflsync_up) ;  /* 0x00000ba000007944 */ /* 0x000fea0003c00000 */
[----:B-1----:R-:W-:Y:S01]  /*af60*/  MOV R66, R228 ;  /* 0x000000e400427202 */ /* 0x002fe20000000f00 */
[----:B------:R-:W-:Y:S01]  /*af70*/  HFMA2.MMA R228, -RZ, RZ, 0, 0 ;  /* 0x00000000ffe47435 */ /* 0x000fe200000001ff */
[----:B0-----:R-:W-:Y:S01]  /*af80*/  IMAD.MOV.U32 R226, RZ, RZ, R67 ;  /* 0x000000ffffe27224 */ /* 0x001fe200078e0043 */
[----:B------:R-:W-:Y:S01]  /*af90*/  MOV R64, 0xafd0 ;  /* 0x0000afd000407802 */ /* 0x000fe20000000f00 */
[----:B------:R-:W-:Y:S02]  /*afa0*/  IMAD.MOV.U32 R227, RZ, RZ, 0x8 ;  /* 0x00000008ffe37424 */ /* 0x000fe400078e00ff */
[----:B------:R-:W-:Y:S02]  /*afb0*/  IMAD.MOV.U32 R229, RZ, RZ, -0x1 ;  /* 0xffffffffffe57424 */ /* 0x000fe400078e00ff */
[----:B------:R-:W-:Y:S05]  /*afc0*/  CALL.REL.NOINC `($__internal_137_$__cuda_sm70_shflsync_up) ;  /* 0x00000b3000007944 */ /* 0x000fea0003c00000 */
[----:B------:R-:W-:Y:S01]  /*afd0*/  ISETP.GE.AND P0, PT, R154, 0x8, PT ;  /* 0x000000089a00780c */ /* 0x000fe20003f06270 */
[----:B0-----:R-:W-:Y:S01]  /*afe0*/  IMAD.MOV.U32 R227, RZ, RZ, 0x10 ;  /* 0x00000010ffe37424 */ /* 0x001fe200078e00ff */
[----:B------:R-:W-:Y:S01]  /*aff0*/  MOV R64, 0xb070 ;  /* 0x0000b07000407802 */ /* 0x000fe20000000f00 */
[----:B------:R-:W-:-:S10]  /*b000*/  IMAD.MOV.U32 R229, RZ, RZ, -0x1 ;  /* 0xffffffffffe57424 */ /* 0x000fd400078e00ff */
[----:B-1----:R-:W-:Y:S01]  /*b010*/  @P0 FFMA.FTZ R67, R221, R228, R67 ;  /* 0x000000e4dd430223 */ /* 0x002fe20000010043 */
[----:B------:R-:W-:Y:S01]  /*b020*/  MOV R228, RZ ;  /* 0x000000ff00e47202 */ /* 0x000fe20000000f00 */
[----:B------:R-:W-:Y:S02]  /*b030*/  @P0 FMUL.FTZ R221, R66, R221 ;  /* 0x000000dd42dd0220 */ /* 0x000fe40000410000 */
[----:B------:R-:W-:-:S03]  /*b040*/  IMAD.MOV.U32 R219, RZ, RZ, R67 ;  /* 0x000000ffffdb7224 */ /* 0x000fc600078e0043 */
[----:B------:R-:W-:Y:S02]  /*b050*/  MOV R226, R221 ;  /* 0x000000dd00e27202 */ /* 0x000fe40000000f00 */
[----:B------:R-:W-:Y:S05]  /*b060*/  CALL.REL.NOINC `($__internal_137_$__cuda_sm70_shflsync_up) ;  /* 0x00000a9000007944 */ /* 0x000fea0003c00000 */
[----:B0-----:R-:W-:Y:S01]  /*b070*/  HFMA2.MMA R227, -RZ, RZ, 0, 9.5367431640625e-07 ;  /* 0x00000010ffe37435 */ /* 0x001fe200000001ff */
[----:B-1----:R-:W-:Y:S01]  /*b080*/  IMAD.MOV.U32 R223, RZ, RZ, R228 ;  /* 0x000000ffffdf7224 */ /* 0x002fe200078e00e4 */
[----:B------:R-:W-:Y:S01]  /*b090*/  MOV R64, 0xb0e0 ;  /* 0x0000b0e000407802 */ /* 0x000fe20000000f00 */
[----:B------:R-:W-:Y:S02]  /*b0a0*/  IMAD.MOV.U32 R226, RZ, RZ, R67 ;  /* 0x000000ffffe27224 */ /* 0x000fe400078e0043 */
[----:B------:R-:W-:Y:S02]  /*b0b0*/  IMAD.MOV.U32 R228, RZ, RZ, RZ ;  /* 0x000000ffffe47224 */ /* 0x000fe400078e00ff */
[----:B------:R-:W-:Y:S02]  /*b0c0*/  IMAD.MOV.U32 R229, RZ, RZ, -0x1 ;  /* 0xffffffffffe57424 */ /* 0x000fe400078e00ff */
[----:B------:R-:W-:Y:S05]  /*b0d0*/  CALL.REL.NOINC `($__internal_137_$__cuda_sm70_shflsync_up) ;  /* 0x00000a2000007944 */ /* 0x000fea0003c00000 */
[----:B-1----:R-:W-:Y:S01]  /*b0e0*/  MOV R64, R228 ;  /* 0x000000e400407202 */ /* 0x002fe20000000f00 */
[----:B0-----:R-:W-:Y:S05]  /*b0f0*/  BRA `(.L_x_3429) ;  /* 0xffffb94000007947 */ /* 0x001fea000383ffff */
.L_x_3377:
[----:B------:R-:W-:Y:S01]  /*b100*/  HFMA2.MMA R228, -RZ, RZ, 0, 0 ;  /* 0x00000000ffe47435 */ /* 0x000fe200000001ff */
[----:B0-----:R-:W-:Y:S01]  /*b110*/  IMAD.MOV.U32 R226, RZ, RZ, R221 ;  /* 0x000000ffffe27224 */ /* 0x001fe200078e00dd */
[----:B------:R-:W-:Y:S01]  /*b120*/  MOV R64, 0xb160 ;  /* 0x0000b16000407802 */ /* 0x000fe20000000f00 */
[----:B------:R-:W-:-:S02]  /*b130*/  IMAD.MOV.U32 R227, RZ, RZ, 0x1 ;  /* 0x00000001ffe37424 */ /* 0x000fc400078e00ff */
[----:B------:R-:W-:Y:S02]  /*b140*/  IMAD.MOV.U32 R229, RZ, RZ, -0x1 ;  /* 0xffffffffffe57424 */ /* 0x000fe400078e00ff */
[----:B-1---5:R-:W-:Y:S05]  /*b150*/  CALL.REL.NOINC `($__internal_137_$__cuda_sm70_shflsync_up) ;  /* 0x000009a000007944 */ /* 0x022fea0003c00000 */
[----:B-1----:R-:W-:Y:S01]  /*b160*/  IMAD.MOV.U32 R66, RZ, RZ, R228 ;  /* 0x000000ffff427224 */ /* 0x002fe200078e00e4 */
[----:B0-----:R-:W-:Y:S01]  /*b170*/  MOV R226, R225 ;  /* 0x000000e100e27202 */ /* 0x001fe20000000f00 */
[----:B------:R-:W-:Y:S01]  /*b180*/  IMAD.MOV.U32 R227, RZ, RZ, 0x1 ;  /* 0x00000001ffe37424 */ /* 0x000fe200078e00ff */
[----:B------:R-:W-:Y:S01]  /*b190*/  MOV R229, 0xffffffff ;  /* 0xffffffff00e57802 */ /* 0x000fe20000000f00 */
[----:B------:R-:W-:Y:S01]  /*b1a0*/  IMAD.MOV.U32 R228, RZ, RZ, RZ ;  /* 0x000000ffffe47224 */ /* 0x000fe200078e00ff */
[----:B------:R-:W-:Y:S02]  /*b1b0*/  MOV R64, 0xb1d0 ;  /* 0x0000b1d000407802 */ /* 0x000fe40000000f00 */
[----:B------:R-:W-:Y:S05]  /*b1c0*/  CALL.REL.NOINC `($__internal_137_$__cuda_sm70_shflsync_up) ;  /* 0x0000093000007944 */ /* 0x000fea0003c00000 */
[----:B------:R-:W-:Y:S01]  /*b1d0*/  HFMA2.MMA R219, -RZ, RZ, 0, 0 ;  /* 0x00000000ffdb7435 */ /* 0x000fe200000001ff */
[----:B------:R-:W-:Y:S01]  /*b1e0*/  IMAD.MOV.U32 R221, RZ, RZ, R66 ;  /* 0x000000ffffdd7224 */ /* 0x000fe200078e0042 */
[----:B------:R-:W-:Y:S01]  /*b1f0*/  MOV R64, 0xb240 ;  /* 0x0000b24000407802 */ /* 0x000fe20000000f00 */
[----:B------:R-:W-:Y:S02]  /*b200*/  IMAD.MOV.U32 R67, RZ, RZ, R132 ;  /* 0x000000ffff437224 */ /* 0x000fe400078e0084 */
[----:B0-----:R-:W-:-:S02]  /*b210*/  IMAD.MOV.U32 R226, RZ, RZ, 0x1f ;  /* 0x0000001fffe27424 */ /* 0x001fc400078e00ff */
[----:B------:R-:W-:Y:S02]  /*b220*/  IMAD.MOV.U32 R66, RZ, RZ, -0x1 ;  /* 0xffffffffff427424 */ /* 0x000fe400078e00ff */
[----:B-1----:R-:W-:Y:S05]  /*b230*/  CALL.REL.NOINC `($__internal_136_$__cuda_sm70_shflsync_idx_p) ;  /* 0x0000088000007944 */ /* 0x002fea0003c00000 */
[----:B0-----:R-:W-:Y:S01]  /*b240*/  HFMA2.MMA R226, -RZ, RZ, 0, 1.847743988037109375e-06 ;  /* 0x0000001fffe27435 */ /* 0x001fe200000001ff */
[----:B-1----:R-:W-:Y:S01]  /*b250*/  IMAD.MOV.U32 R132, RZ, RZ, R66 ;  /* 0x000000ffff847224 */ /* 0x002fe200078e0042 */
[----:B------:R-:W-:Y:S01]  /*b260*/  MOV R67, R133 ;  /* 0x0000008500437202 */ /* 0x000fe20000000f00 */
[----:B------:R-:W-:Y:S01]  /*b270*/  IMAD.MOV.U32 R219, RZ, RZ, RZ ;  /* 0x000000ffffdb7224 */ /* 0x000fe200078e00ff */
[----:B------:R-:W-:Y:S01]  /*b280*/  MOV R64, 0xb2b0 ;  /* 0x0000b2b000407802 */ /* 0x000fe20000000f00 */
[----:B------:R-:W-:Y:S02]  /*b290*/  IMAD.MOV.U32 R66, RZ, RZ, -0x1 ;  /* 0xffffffffff427424 */ /* 0x000fe400078e00ff */
[----:B------:R-:W-:Y:S05]  /*b2a0*/  CALL.REL.NOINC `($__internal_136_$__cuda_sm70_shflsync_idx_p) ;  /* 0x0000081000007944 */ /* 0x000fea0003c00000 */
[----:B-1----:R-:W-:Y:S01]  /*b2b0*/  IMAD.MOV.U32 R65, RZ, RZ, R66 ;  /* 0x000000ffff417224 */ /* 0x002fe200078e0042 */
[----:B0-----:R-:W-:Y:S05]  /*b2c0*/  BRA `(.L_x_3430) ;  /* 0xffffb8e000007947 */ /* 0x001fea000383ffff */
.L_x_3380:
[----:B------:R-:W-:Y:S01]  /*b2d0*/  MOV R218, R66 ;  /* 0x0000004200da7202 */ /* 0x000fe20000000f00 */
[----:B------:R-:W-:Y:S01]  /*b2e0*/  IMAD.MOV.U32 R219, RZ, RZ, 0x1 ;  /* 0x00000001ffdb7424 */ /* 0x000fe200078e00ff */
[----:B------:R-:W-:Y:S01]  /*b2f0*/  MOV R221, 0xffffffff ;  /* 0xffffffff00dd7802 */ /* 0x000fe20000000f00 */
[----:B------:R-:W-:Y:S01]  /*b300*/  IMAD.MOV.U32 R220, RZ, RZ, 0x1f ;  /* 0x0000001fffdc7424 */ /* 0x000fe200078e00ff */
[----:B------:R-:W-:-:S02]  /*b310*/  MOV R64, 0xb330 ;  /* 0x0000b33000407802 */ /* 0x000fc40000000f00 */
[----:B------:R-:W-:Y:S05]  /*b320*/  CALL.REL.NOINC `($__internal_135_$__cuda_sm70_shflsync_down) ;  /* 0x0000075000007944 */ /* 0x000fea0003c00000 */
[----:B-1----:R-:W-:Y:S01]  /*b330*/  IMAD.MOV.U32 R213, RZ, RZ, R218 ;  /* 0x000000ffffd57224 */ /* 0x002fe200078e00da */
[----:B0-----:R-:W-:Y:S05]  /*b340*/  BRA `(.L_x_3431) ;  /* 0xffffbd3000007947 */ /* 0x001fea000383ffff */
.L_x_3381:
[----:B------:R-:W-:Y:S01]  /*b350*/  HFMA2.MMA R219, -RZ, RZ, 0, 5.9604644775390625e-08 ;  /* 0x00000001ffdb7435 */ /* 0x000fe200000001ff */
[----:B------:R-:W-:Y:S01]  /*b360*/  IMAD.MOV.U32 R218, RZ, RZ, R67 ;  /* 0x000000ffffda7224 */ /* 0x000fe200078e0043 */
[----:B------:R-:W-:Y:S01]  /*b370*/  MOV R64, 0xb3b0 ;  /* 0x0000b3b000407802 */ /* 0x000fe20000000f00 */
[----:B------:R-:W-:-:S02]  /*b380*/  IMAD.MOV.U32 R220, RZ, RZ, 0x1f ;  /* 0x0000001fffdc7424 */ /* 0x000fc400078e00ff */
[----:B------:R-:W-:Y:S02]  /*b390*/  IMAD.MOV.U32 R221, RZ, RZ, -0x1 ;  /* 0xffffffffffdd7424 */ /* 0x000fe400078e00ff */
[----:B01----:R-:W-:Y:S05]  /*b3a0*/  CALL.REL.NOINC `($__internal_135_$__cuda_sm70_shflsync_down) ;  /* 0x000006d000007944 */ /* 0x003fea0003c00000 */
[C---:B------:R-:W-:Y:S01]  /*b3b0*/  FMUL.FTZ R65, R66.reuse, R213 ;  /* 0x000000d542417220 */ /* 0x040fe20000410000 */
[----:B0-----:R-:W-:Y:S01]  /*b3c0*/  MOV R219, 0x2 ;  /* 0x0000000200db7802 */ /* 0x001fe20000000f00 */
[C---:B-1----:R-:W-:Y:S01]  /*b3d0*/  FFMA.FTZ R218, R66.reuse, R218, R67 ;  /* 0x000000da42da7223 */ /* 0x042fe20000010043 */
[----:B------:R-:W-:Y:S01]  /*b3e0*/  MOV R64, 0xb450 ;  /* 0x0000b45000407802 */ /* 0x000fe20000000f00 */
[----:B------:R-:W-:Y:S01]  /*b3f0*/  IMAD.MOV.U32 R220, RZ, RZ, 0x1f ;  /* 0x0000001fffdc7424 */ /* 0x000fe200078e00ff */
[----:B------:R-:W-:Y:S01]  /*b400*/  FSEL R213, R66, R65, !P4 ;  /* 0x0000004142d57208 */ /* 0x000fe20006000000 */
[----:B------:R-:W-:Y:S01]  /*b410*/  IMAD.MOV.U32 R221, RZ, RZ, -0x1 ;  /* 0xffffffffffdd7424 */ /* 0x000fe200078e00ff */
[----:B------:R-:W-:Y:S02]  /*b420*/  FSEL R67, R67, R218, !P4 ;  /* 0x000000da43437208 */ /* 0x000fe40006000000 */
[----:B------:R-:W-:Y:S02]  /*b430*/  MOV R218, R213 ;  /* 0x000000d500da7202 */ /* 0x000fe40000000f00 */
[----:B------:R-:W-:Y:S05]  /*b440*/  CALL.REL.NOINC `($__internal_135_$__cuda_sm70_shflsync_down) ;  /* 0x0000063000007944 */ /* 0x000fea0003c00000 */
[----:B0-----:R-:W-:Y:S01]  /*b450*/  HFMA2.MMA R219, -RZ, RZ, 0, 1.1920928955078125e-07 ;  /* 0x00000002ffdb7435 */ /* 0x001fe200000001ff */
[----:B-1----:R-:W-:Y:S01]  /*b460*/  IMAD.MOV.U32 R66, RZ, RZ, R218 ;  /* 0x000000ffff427224 */ /* 0x002fe200078e00da */
[----:B------:R-:W-:Y:S01]  /*b470*/  MOV R64, 0xb4c0 ;  /* 0x0000b4c000407802 */ /* 0x000fe20000000f00 */
[----:B------:R-:W-:-:S02]  /*b480*/  IMAD.MOV.U32 R218, RZ, RZ, R67 ;  /* 0x000000ffffda7224 */ /* 0x000fc400078e0043 */
[----:B------:R-:W-:Y:S02]  /*b490*/  IMAD.MOV.U32 R220, RZ, RZ, 0x1f ;  /* 0x0000001fffdc7424 */ /* 0x000fe400078e00ff */
[----:B------:R-:W-:Y:S02]  /*b4a0*/  IMAD.MOV.U32 R221, RZ, RZ, -0x1 ;  /* 0xffffffffffdd7424 */ /* 0x000fe400078e00ff */
[----:B------:R-:W-:Y:S05]  /*b4b0*/  CALL.REL.NOINC `($__internal_135_$__cuda_sm70_shflsync_down) ;  /* 0x000005c000007944 */ /* 0x000fea0003c00000 */
[----:B-1----:R-:W-:Y:S01]  /*b4c0*/  @!P3 FFMA.FTZ R67, R213, R218, R67 ;  /* 0x000000dad543b223 */ /* 0x002fe20000010043 */
[----:B0-----:R-:W-:Y:S01]  /*b4d0*/  MOV R219, 0x4 ;  /* 0x0000000400db7802 */ /* 0x001fe20000000f00 */
[----:B------:R-:W-:Y:S01]  /*b4e0*/  @!P3 FMUL.FTZ R213, R66, R213 ;  /* 0x000000d542d5b220 */ /* 0x000fe20000410000 */
[----:B------:R-:W-:Y:S01]  /*b4f0*/  MOV R64, 0xb540 ;  /* 0x0000b54000407802 */ /* 0x000fe20000000f00 */
[----:B------:R-:W-:Y:S02]  /*b500*/  IMAD.MOV.U32 R220, RZ, RZ, 0x1f ;  /* 0x0000001fffdc7424 */ /* 0x000fe400078e00ff */
[----:B------:R-:W-:Y:S01]  /*b510*/  IMAD.MOV.U32 R221, RZ, RZ, -0x1 ;  /* 0xffffffffffdd7424 */ /* 0x000fe200078e00ff */
[----:B------:R-:W-:Y:S02]  /*b520*/  MOV R218, R213 ;  /* 0x000000d500da7202 */ /* 0x000fe40000000f00 */
[----:B------:R-:W-:Y:S05]  /*b530*/  CALL.REL.NOINC `($__internal_135_$__cuda_sm70_shflsync_down) ;  /* 0x0000054000007944 */ /* 0x000fea0003c00000 */
[----:B0-----:R-:W-:Y:S01]  /*b540*/  HFMA2.MMA R219, -RZ, RZ, 0, 2.384185791015625e-07 ;  /* 0x00000004ffdb7435 */ /* 0x001fe200000001ff */
        /* <DEDUP_REMOVED lines=14> */
[----:B0-----:R-:W-:Y:S01]  /*b630*/  HFMA2.MMA R219, -RZ, RZ, 0, 4.76837158203125e-07 ;  /* 0x00000008ffdb7435 */ /* 0x001fe200000001ff */
        /* <DEDUP_REMOVED lines=10> */
[----:B------:R-:W-:Y:S01]  /*b6e0*/  IMAD.MOV.U32 R220, RZ, RZ, 0x1f ;  /* 0x0000001fffdc7424 */ /* 0x000fe200078e00ff */
[----:B------:R-:W-:Y:S01]  /*b6f0*/  MOV R64, 0xb740 ;  /* 0x0000b74000407802 */ /* 0x000fe20000000f00 */
[----:B------:R-:W-:Y:S02]  /*b700*/  IMAD.MOV.U32 R217, RZ, RZ, R213 ;  /* 0x000000ffffd97224 */ /* 0x000fe400078e00d5 */
[----:B------:R-:W-:-:S02]  /*b710*/  IMAD.MOV.U32 R215, RZ, RZ, R67 ;  /* 0x000000ffffd77224 */ /* 0x000fc400078e0043 */
[----:B------:R-:W-:Y:S02]  /*b720*/  IMAD.MOV.U32 R218, RZ, RZ, R217 ;  /* 0x000000ffffda7224 */ /* 0x000fe400078e00d9 */
[----:B------:R-:W-:Y:S05]  /*b730*/  CALL.REL.NOINC `($__internal_135_$__cuda_sm70_shflsync_down) ;  /* 0x0000034000007944 */ /* 0x000fea0003c00000 */
[----:B0-----:R-:W-:Y:S01]  /*b740*/  HFMA2.MMA R220, -RZ, RZ, 0, 1.847743988037109375e-06 ;  /* 0x0000001fffdc7435 */ /* 0x001fe200000001ff */
[----:B-1----:R-:W-:Y:S01]  /*b750*/  MOV R66, R218 ;  /* 0x000000da00427202 */ /* 0x002fe20000000f00 */
[----:B------:R-:W-:Y:S01]  /*b760*/  IMAD.MOV.U32 R218, RZ, RZ, R215 ;  /* 0x000000ffffda7224 */ /* 0x000fe200078e00d7 */
[----:B------:R-:W-:Y:S01]  /*b770*/  MOV R64, 0xb7b0 ;  /* 0x0000b7b000407802 */ /* 0x000fe20000000f00 */
[----:B------:R-:W-:Y:S02]  /*b780*/  IMAD.MOV.U32 R219, RZ, RZ, 0x10 ;  /* 0x00000010ffdb7424 */ /* 0x000fe400078e00ff */
[----:B------:R-:W-:Y:S02]  /*b790*/  IMAD.MOV.U32 R221, RZ, RZ, -0x1 ;  /* 0xffffffffffdd7424 */ /* 0x000fe400078e00ff */
[----:B------:R-:W-:Y:S05]  /*b7a0*/  CALL.REL.NOINC `($__internal_135_$__cuda_sm70_shflsync_down) ;  /* 0x000002d000007944 */ /* 0x000fea0003c00000 */
[----:B-1----:R-:W-:Y:S01]  /*b7b0*/  @!P0 FFMA.FTZ R215, R217, R218, R215 ;  /* 0x000000dad9d78223 */ /* 0x002fe200000100d7 */
[----:B------:R-:W-:Y:S01]  /*b7c0*/  MOV R226, 0x1f ;  /* 0x0000001f00e27802 */ /* 0x000fe20000000f00 */
[----:B------:R-:W-:Y:S01]  /*b7d0*/  @!P0 FMUL.FTZ R217, R66, R217 ;  /* 0x000000d942d98220 */ /* 0x000fe20000410000 */
[----:B------:R-:W-:Y:S01]  /*b7e0*/  MOV R64, 0xb830 ;  /* 0x0000b83000407802 */ /* 0x000fe20000000f00 */
[----:B0-----:R-:W-:-:S02]  /*b7f0*/  IMAD.MOV.U32 R219, RZ, RZ, RZ ;  /* 0x000000ffffdb7224 */ /* 0x001fc400078e00ff */
[----:B------:R-:W-:Y:S02]  /*b800*/  IMAD.MOV.U32 R66, RZ, RZ, -0x1 ;  /* 0xffffffffff427424 */ /* 0x000fe400078e00ff */
[----:B------:R-:W-:Y:S02]  /*b810*/  IMAD.MOV.U32 R67, RZ, RZ, R217 ;  /* 0x000000ffff437224 */ /* 0x000fe400078e00d9 */
[----:B------:R-:W-:Y:S05]  /*b820*/  CALL.REL.NOINC `($__internal_136_$__cuda_sm70_shflsync_idx_p) ;  /* 0x0000029000007944 */ /* 0x000fea0003c00000 */
[----:B0-----:R-:W-:Y:S01]  /*b830*/  HFMA2.MMA R226, -RZ, RZ, 0, 1.847743988037109375e-06 ;  /* 0x0000001fffe27435 */ /* 0x001fe200000001ff */
[----:B-1----:R-:W-:Y:S01]  /*b840*/  MOV R213, R66 ;  /* 0x0000004200d57202 */ /* 0x002fe20000000f00 */
[----:B------:R-:W-:Y:S01]  /*b850*/  IMAD.MOV.U32 R67, RZ, RZ, R215 ;  /* 0x000000ffff437224 */ /* 0x000fe200078e00d7 */
[----:B------:R-:W-:Y:S01]  /*b860*/  MOV R64, 0xb8a0 ;  /* 0x0000b8a000407802 */ /* 0x000fe20000000f00 */
[----:B------:R-:W-:Y:S02]  /*b870*/  IMAD.MOV.U32 R219, RZ, RZ, RZ ;  /* 0x000000ffffdb7224 */ /* 0x000fe400078e00ff */
[----:B------:R-:W-:Y:S02]  /*b880*/  IMAD.MOV.U32 R66, RZ, RZ, -0x1 ;  /* 0xffffffffff427424 */ /* 0x000fe400078e00ff */
[----:B------:R-:W-:Y:S05]  /*b890*/  CALL.REL.NOINC `($__internal_136_$__cuda_sm70_shflsync_idx_p) ;  /* 0x0000022000007944 */ /* 0x000fea0003c00000 */
[----:B-1----:R-:W-:Y:S01]  /*b8a0*/  IMAD.MOV.U32 R216, RZ, RZ, R66 ;  /* 0x000000ffffd87224 */ /* 0x002fe200078e0042 */
[----:B------:R-:W-:Y:S01]  /*b8b0*/  MOV R218, R217 ;  /* 0x000000d900da7202 */ /* 0x000fe20000000f00 */
[----:B0-----:R-:W-:Y:S01]  /*b8c0*/  IMAD.MOV.U32 R219, RZ, RZ, 0x1 ;  /* 0x00000001ffdb7424 */ /* 0x001fe200078e00ff */
[----:B------:R-:W-:Y:S01]  /*b8d0*/  MOV R221, 0xffffffff ;  /* 0xffffffff00dd7802 */ /* 0x000fe20000000f00 */
[----:B------:R-:W-:Y:S01]  /*b8e0*/  IMAD.MOV.U32 R220, RZ, RZ, 0x1f ;  /* 0x0000001fffdc7424 */ /* 0x000fe200078e00ff */
[----:B------:R-:W-:-:S02]  /*b8f0*/  MOV R64, 0xb910 ;  /* 0x0000b91000407802 */ /* 0x000fc40000000f00 */
[----:B------:R-:W-:Y:S05]  /*b900*/  CALL.REL.NOINC `($__internal_135_$__cuda_sm70_shflsync_down) ;  /* 0x0000017000007944 */ /* 0x000fea0003c00000 */
[----:B0-----:R-:W-:Y:S01]  /*b910*/  HFMA2.MMA R219, -RZ, RZ, 0, 5.9604644775390625e-08 ;  /* 0x00000001ffdb7435 */ /* 0x001fe200000001ff */
[----:B-1----:R-:W-:Y:S01]  /*b920*/  IMAD.MOV.U32 R66, RZ, RZ, R218 ;  /* 0x000000ffff427224 */ /* 0x002fe200078e00da */
[----:B------:R-:W-:Y:S01]  /*b930*/  MOV R64, 0xb980 ;  /* 0x0000b98000407802 */ /* 0x000fe20000000f00 */
[----:B------:R-:W-:-:S02]  /*b940*/  IMAD.MOV.U32 R218, RZ, RZ, R215 ;  /* 0x000000ffffda7224 */ /* 0x000fc400078e00d7 */
[----:B------:R-:W-:Y:S02]  /*b950*/  IMAD.MOV.U32 R220, RZ, RZ, 0x1f ;  /* 0x0000001fffdc7424 */ /* 0x000fe400078e00ff */
[----:B------:R-:W-:Y:S02]  /*b960*/  IMAD.MOV.U32 R221, RZ, RZ, -0x1 ;  /* 0xffffffffffdd7424 */ /* 0x000fe400078e00ff */
[----:B------:R-:W-:Y:S05]  /*b970*/  CALL.REL.NOINC `($__internal_135_$__cuda_sm70_shflsync_down) ;  /* 0x0000010000007944 */ /* 0x000fea0003c00000 */
[----:B------:R-:W-:Y:S01]  /*b980*/  HFMA2.MMA R226, -RZ, RZ, 0, 1.847743988037109375e-06 ;  /* 0x0000001fffe27435 */ /* 0x000fe200000001ff */
[----:B------:R-:W-:Y:S01]  /*b990*/  MOV R215, R66 ;  /* 0x0000004200d77202 */ /* 0x000fe20000000f00 */
[----:B------:R-:W-:Y:S01]  /*b9a0*/  IMAD.MOV.U32 R67, RZ, RZ, R132 ;  /* 0x000000ffff437224 */ /* 0x000fe200078e0084 */
[----:B------:R-:W-:Y:S01]  /*b9b0*/  MOV R64, 0xb9f0 ;  /* 0x0000b9f000407802 */ /* 0x000fe20000000f00 */
[----:B0-----:R-:W-:Y:S02]  /*b9c0*/  IMAD.MOV.U32 R219, RZ, RZ, RZ ;  /* 0x000000ffffdb7224 */ /* 0x001fe400078e00ff */
[----:B------:R-:W-:Y:S02]  /*b9d0*/  IMAD.MOV.U32 R66, RZ, RZ, -0x1 ;  /* 0xffffffffff427424 */ /* 0x000fe400078e00ff */
[----:B-1----:R-:W-:Y:S05]  /*b9e0*/  CALL.REL.NOINC `($__internal_136_$__cuda_sm70_shflsync_idx_p) ;  /* 0x000000d000007944 */ /* 0x002fea0003c00000 */
[----:B-1----:R-:W-:Y:S01]  /*b9f0*/  IMAD.MOV.U32 R217, RZ, RZ, R66 ;  /* 0x000000ffffd97224 */ /* 0x002fe200078e0042 */
[----:B0-----:R-:W-:Y:S01]  /*ba00*/  MOV R67, R133 ;  /* 0x0000008500437202 */ /* 0x001fe20000000f00 */
[----:B------:R-:W-:Y:S01]  /*ba10*/  IMAD.MOV.U32 R219, RZ, RZ, RZ ;  /* 0x000000ffffdb7224 */ /* 0x000fe200078e00ff */
[----:B------:R-:W-:Y:S01]  /*ba20*/  MOV R66, 0xffffffff ;  /* 0xffffffff00427802 */ /* 0x000fe20000000f00 */
[----:B------:R-:W-:Y:S01]  /*ba30*/  IMAD.MOV.U32 R226, RZ, RZ, 0x1f ;  /* 0x0000001fffe27424 */ /* 0x000fe200078e00ff */
[----:B------:R-:W-:-:S02]  /*ba40*/  MOV R64, 0xba60 ;  /* 0x0000ba6000407802 */ /* 0x000fc40000000f00 */
[----:B------:R-:W-:Y:S05]  /*ba50*/  CALL.REL.NOINC `($__internal_136_$__cuda_sm70_shflsync_idx_p) ;  /* 0x0000006000007944 */ /* 0x000fea0003c00000 */
[----:B01----:R-:W-:Y:S01]  /*ba60*/  IMAD.MOV.U32 R219, RZ, RZ, R66 ;  /* 0x000000ffffdb7224 */ /* 0x003fe200078e0042 */
[----:B------:R-:W-:Y:S05]  /*ba70*/  BRA `(.L_x_3432) ;  /* 0xffffb7a000007947 */ /* 0x000fea000383ffff */
        .weak           $__internal_135_$__cuda_sm70_shflsync_down
        .type           $__internal_135_$__cuda_sm70_shflsync_down,@function
        .size           $__internal_135_$__cuda_sm70_shflsync_down,($__internal_136_$__cuda_sm70_shflsync_idx_p - $__internal_135_$__cuda_sm70_shflsync_down)
$__internal_135_$__cuda_sm70_shflsync_down:
[----:B------:R-:W-:Y:S01]  /*ba80*/  IMAD.MOV.U32 R65, RZ, RZ, 0x0 ;  /* 0x00000000ff417424 */ /* 0x000fe200078e00ff */
[----:B------:R-:W-:Y:S04]  /*ba90*/  WARPSYNC R221 ;  /* 0x000000dd00007348 */ /* 0x000fe80003800000 */
[----:B------:R0:W1:Y:S01]  /*baa0*/  SHFL.DOWN PT, R218, R218, R219, R220 ;  /* 0x080000dbdada7389 */ /* 0x00006200000e00dc */
[----:B------:R-:W-:Y:S05]  /*bab0*/  RET.REL.NODEC R64 `(_Z25selective_scan_bwd_kernelI32Selective_Scan_bwd_kernel_traitsILi64ELi16ELb0ELb1ELb1ELb0ELb1EN3c108BFloat16EfEEv12SSMParamsBwd) ;  /* 0xffff454040007950 */ /* 0x000fea0003c3ffff */
        .weak           $__internal_136_$__cuda_sm70_shflsync_idx_p
        .type           $__internal_136_$__cuda_sm70_shflsync_idx_p,@function
        .size           $__internal_136_$__cuda_sm70_shflsync_idx_p,($__internal_137_$__cuda_sm70_shflsync_up - $__internal_136_$__cuda_sm70_shflsync_idx_p)
$__internal_136_$__cuda_sm70_shflsync_idx_p:
[----:B------:R-:W-:Y:S01]  /*bac0*/  HFMA2.MMA R65, -RZ, RZ, 0, 0 ;  /* 0x00000000ff417435 */ /* 0x000fe200000001ff */
[----:B------:R-:W-:Y:S04]  /*bad0*/  WARPSYNC R66 ;  /* 0x0000004200007348 */ /* 0x000fe80003800000 */
[----:B------:R0:W1:Y:S01]  /*bae0*/  SHFL.IDX PT, R66, R67, R219, R226 ;  /* 0x000000db43427389 */ /* 0x00006200000e00e2 */
[----:B------:R-:W-:Y:S05]  /*baf0*/  RET.REL.NODEC R64 `(_Z25selective_scan_bwd_kernelI32Selective_Scan_bwd_kernel_traitsILi64ELi16ELb0ELb1ELb1ELb0ELb1EN3c108BFloat16EfEEv12SSMParamsBwd) ;  /* 0xffff450040007950 */ /* 0x000fea0003c3ffff */
        .weak           $__internal_137_$__cuda_sm70_shflsync_up
        .type           $__internal_137_$__cuda_sm70_shflsync_up,@function
        .size           $__internal_137_$__cuda_sm70_shflsync_up,(.L_x_8949 - $__internal_137_$__cuda_sm70_shflsync_up)
$__internal_137_$__cuda_sm70_shflsync_up:
[----:B------:R-:W-:Y:S01]  /*bb00*/  IMAD.MOV.U32 R65, RZ, RZ, 0x0 ;  /* 0x00000000ff417424 */ /* 0x000fe200078e00ff */
[----:B------:R-:W-:Y:S04]  /*bb10*/  WARPSYNC R229 ;  /* 0x000000e500007348 */ /* 0x000fe80003800000 */
[----:B------:R0:W1:Y:S01]  /*bb20*/  SHFL.UP PT, R228, R226, R227, R228 ;  /* 0x040000e3e2e47389 */ /* 0x00006200000e00e4 */
[----:B------:R-:W-:Y:S05]  /*bb30*/  RET.REL.NODEC R64 `(_Z25selective_scan_bwd_kernelI32Selective_Scan_bwd_kernel_traitsILi64ELi16ELb0ELb1ELb1ELb0ELb1EN3c108BFloat16EfEEv12SSMParamsBwd) ;  /* 0xffff44c040007950 */ /* 0x000fea0003c3ffff */
.L_x_3433:
        /* <DEDUP_REMOVED lines=12> */
.L_x_8949:


//--------------------- .text._Z25selective_scan_bwd_kernelI32Selective_Scan_bwd_kernel_traitsILi64ELi16ELb0ELb1ELb1ELb1ELb0EN3c108BFloat16EfEEv12SSMParamsBwd --------------------------
	.section	.text._Z25selective_scan_bwd_kernelI32Selective_Scan_bwd_kernel_traitsILi64ELi16ELb0ELb1ELb1ELb1ELb0EN3c108BFloat16EfEEv12SSMParamsBwd,"ax",@progbits
	.sectioninfo	@"SHI_REGISTERS=255"
	.align	128
        .global         _Z25selective_scan_bwd_kernelI32Selective_Scan_bwd_kernel_traitsILi64ELi16ELb0ELb1ELb1ELb1ELb0EN3c108BFloat16EfEEv12SSMParamsBwd
        .type           _Z25selective_scan_bwd_kernelI32Selective_Scan_bwd_kernel_traitsILi64ELi16ELb0ELb1ELb1ELb1ELb0EN3c108BFloat16EfEEv12SSMParamsBwd,@function
        .size           _Z25selective_scan_bwd_kernelI32Selective_Scan_bwd_kernel_traitsILi64ELi16ELb0ELb1ELb1ELb1ELb0EN3c108BFloat16EfEEv12SSMParamsBwd,(.L_x_8952 - _Z25selective_scan_bwd_kernelI32Selective_Scan_bwd_kernel_traitsILi64ELi16ELb0ELb1ELb1ELb1ELb0EN3c108BFloat16EfEEv12SSMParamsBwd)
        .other          _Z25selective_scan_bwd_kernelI32Selective_Scan_bwd_kernel_traitsILi64ELi16ELb0ELb1ELb1ELb1ELb0EN3c108BFloat16EfEEv12SSMParamsBwd,@"STO_CUDA_ENTRY STV_DEFAULT"
_Z25selective_scan_bwd_kernelI32Selective_Scan_bwd_kernel_traitsILi64ELi16ELb0ELb1ELb1ELb1ELb0EN3c108BFloat16EfEEv12SSMParamsBwd:
.text._Z25selective_scan_bwd_kernelI32Selective_Scan_bwd_kernel_traitsILi64ELi16ELb0ELb1ELb1ELb1ELb0EN3c108BFloat16EfEEv12SSMParamsBwd:
        /* <DEDUP_REMOVED lines=23> */
[C---:B------:R-:W-:Y:S01]  /*0170*/  IMAD R15, R155.reuse, c[0x0][0x278], RZ ;  /* 0x00009e009b0f7a24 */ /* 0x040fe200078e02ff */
[----:B------:R1:W2:Y:S01]  /*0180*/  F2I.FTZ.U32.TRUNC.NTZ R7, R6 ;  /* 0x0000000600077305 */ /* 0x0002a2000021f000 */
[----:B------:R-:W-:Y:S01]  /*0190*/  MOV R154, c[0x0][0x174] ;  /* 0x00005d00009a7a02 */ /* 0x000fe20000000f00 */
[----:B------:R-:W-:Y:S01]  /*01a0*/  IMAD R13, R155, c[0x0][0x1e0], RZ ;  /* 0x000078009b0d7a24 */ /* 0x000fe200078e02ff */
[----:B------:R3:W5:Y:S01]  /*01b0*/  @P1 LDG.E R157, [R4.64] ;  /* 0x00000004049d1981 */ /* 0x000762000c1e1900 */
[C---:B------:R-:W-:Y:S01]  /*01c0*/  IMAD R11, R156.reuse, c[0x0][0x1d4], R9 ;  /* 0x000075009c0b7a24 */ /* 0x040fe200078e0209 */
[----:B0-----:R-:W-:Y:S01]  /*01d0*/  IABS R2, R160 ;  /* 0x000000a000027213 */ /* 0x001fe20000000000 */
[----:B------:R-:W-:Y:S01]  /*01e0*/  IMAD R15, R156, c[0x0][0x27c], R15 ;  /* 0x00009f009c0f7a24 */ /* 0x000fe200078e020f */
[----:B------:R-:W-:Y:S01]  /*01f0*/  ISETP.GE.AND P1, PT, R10, RZ, PT ;  /* 0x000000ff0a00720c */ /* 0x000fe20003f26270 */
[----:B------:R-:W-:Y:S01]  /*0200*/  IMAD R13, R156, c[0x0][0x1e4], R13 ;  /* 0x000079009c0d7a24 */ /* 0x000fe200078e020d */
[C---:B------:R-:W-:Y:S01]  /*0210*/  ISETP.GE.AND P3, PT, R154.reuse, 0x1, PT ;  /* 0x000000019a00780c */ /* 0x040fe20003f66270 */
[----:B-1----:R-:W-:Y:S01]  /*0220*/  IMAD.MOV.U32 R6, RZ, RZ, RZ ;  /* 0x000000ffff067224 */ /* 0x002fe200078e00ff */
[----:B------:R-:W-:Y:S01]  /*0230*/  ISETP.NE.AND P0, PT, RZ, c[0x0][0x178], PT ;  /* 0x00005e00ff007a0c */ /* 0x000fe20003f05270 */
[----:B------:R-:W-:Y:S01]  /*0240*/  IMAD.SHL.U32 R154, R154, 0x400, RZ ;  /* 0x000004009a9a7824 */ /* 0x000fe200078e00ff */
[----:B------:R-:W-:Y:S01]  /*0250*/  CS2R R122, SRZ ;  /* 0x00000000007a7805 */ /* 0x000fe2000001ff00 */
[----:B---3--:R-:W-:Y:S01]  /*0260*/  IMAD.WIDE.U32 R4, R156, c[0x0][0x1e0], RZ ;  /* 0x000078009c047a25 */ /* 0x008fe200078e00ff */
[----:B------:R-:W-:Y:S01]  /*0270*/  CS2R R120, SRZ ;  /* 0x0000000000787805 */ /* 0x000fe2000001ff00 */
[----:B------:R-:W-:-:S02]  /*0280*/  HFMA2.MMA R149, -RZ, RZ, 0, 0 ;  /* 0x00000000ff957435 */ /* 0x000fc400000001ff */
[----:B--2---:R-:W-:Y:S02]  /*0290*/  IMAD.MOV R8, RZ, RZ, -R7 ;  /* 0x000000ffff087224 */ /* 0x004fe400078e0a07 */
[----:B------:R-:W-:Y:S02]  /*02a0*/  IMAD R17, R155, c[0x0][0x190], RZ ;  /* 0x000064009b117a24 */ /* 0x000fe400078e02ff */
[----:B------:R-:W-:Y:S02]  /*02b0*/  IMAD R3, R8, R19, RZ ;  /* 0x0000001308037224 */ /* 0x000fe400078e02ff */
[----:B------:R-:W-:Y:S01]  /*02c0*/  IMAD.IADD R5, R5, 0x1, R13 ;  /* 0x0000000105057824 */ /* 0x000fe200078e020d */
[----:B------:R-:W-:Y:S01]  /*02d0*/  IADD3 R13, R154, -0x400, RZ ;  /* 0xfffffc009a0d7810 */ /* 0x000fe20007ffe0ff */
[----:B------:R-:W-:-:S04]  /*02e0*/  IMAD.HI.U32 R7, R7, R3, R6 ;  /* 0x0000000307077227 */ /* 0x000fc800078e0006 */
[----:B------:R-:W-:-:S04]  /*02f0*/  IMAD.WIDE.U32 R8, R156, c[0x0][0x190], RZ ;  /* 0x000064009c087a25 */ /* 0x000fc800078e00ff */
[----:B------:R-:W-:-:S04]  /*0300*/  IMAD.HI.U32 R153, R7, R2, RZ ;  /* 0x0000000207997227 */ /* 0x000fc800078e00ff */
[----:B------:R-:W-:Y:S01]  /*0310*/  IMAD.WIDE.U32 R6, R156, c[0x0][0x278], RZ ;  /* 0x00009e009c067a25 */ /* 0x000fe200078e00ff */
[----:B------:R-:W-:-:S03]  /*0320*/  IADD3 R0, -R153, RZ, RZ ;  /* 0x000000ff99007210 */ /* 0x000fc60007ffe1ff */
[C---:B------:R-:W-:Y:S01]  /*0330*/  IMAD R17, R156.reuse, c[0x0][0x194], R17 ;  /* 0x000065009c117a24 */ /* 0x040fe200078e0211 */
[----:B------:R-:W-:Y:S01]  /*0340*/  IADD3 R7, R7, R15, RZ ;  /* 0x0000000f07077210 */ /* 0x000fe20007ffe0ff */
[----:B------:R-:W-:Y:S02]  /*0350*/  IMAD R0, R19, R0, R2 ;  /* 0x0000000013007224 */ /* 0x000fe400078e0202 */
[----:B------:R-:W-:-:S03]  /*0360*/  IMAD.WIDE.U32 R2, R156, c[0x0][0x1d0], RZ ;  /* 0x000074009c027a25 */ /* 0x000fc600078e00ff */
[----:B------:R-:W-:Y:S01]  /*0370*/  ISETP.GT.U32.AND P4, PT, R19, R0, PT ;  /* 0x000000001300720c */ /* 0x000fe20003f84070 */
[----:B------:R-:W-:Y:S02]  /*0380*/  IMAD.IADD R3, R3, 0x1, R11 ;  /* 0x0000000103037824 */ /* 0x000fe400078e020b */
[----:B------:R-:W-:Y:S02]  /*0390*/  IMAD R15, R159, c[0x0][0x1d8], RZ ;  /* 0x000076009f0f7a24 */ /* 0x000fe400078e02ff */
[----:B------:R-:W-:-:S04]  /*03a0*/  IMAD.WIDE.U32 R2, R160, c[0x0][0x1d8], R2 ;  /* 0x00007600a0027a25 */ /* 0x000fc800078e0002 */
[----:B------:R-:W-:Y:S02]  /*03b0*/  IMAD.IADD R9, R9, 0x1, R17 ;  /* 0x0000000109097824 */ /* 0x000fe400078e0211 */
[----:B------:R-:W-:Y:S02]  /*03c0*/  IMAD R17, R159, c[0x0][0x1e8], RZ ;  /* 0x00007a009f117a24 */ /* 0x000fe400078e02ff */
[----:B------:R-:W-:Y:S01]  /*03d0*/  @!P4 IMAD.IADD R0, R0, 0x1, -R19 ;  /* 0x000000010000c824 */ /* 0x000fe200078e0a13 */
[----:B------:R-:W-:Y:S01]  /*03e0*/  @!P4 IADD3 R153, R153, 0x1, RZ ;  /* 0x000000019999c810 */ /* 0x000fe20007ffe0ff */
[----:B------:R-:W-:-:S03]  /*03f0*/  IMAD.WIDE.U32 R4, R160, c[0x0][0x1e8], R4 ;  /* 0x00007a00a0047a25 */ /* 0x000fc600078e0004 */
[----:B------:R-:W-:Y:S01]  /*0400*/  ISETP.GE.U32.AND P2, PT, R0, R19, PT ;  /* 0x000000130000720c */ /* 0x000fe20003f46070 */
[C---:B------:R-:W-:Y:S01]  /*0410*/  IMAD R0, R160.reuse, c[0x0][0x1dc], R15 ;  /* 0x00007700a0007a24 */ /* 0x040fe200078e020f */
[----:B------:R-:W-:Y:S01]  /*0420*/  SHF.R.S32.HI R15, RZ, 0x1f, R13 ;  /* 0x0000001fff0f7819 */ /* 0x000fe2000001140d */
[----:B------:R-:W-:Y:S01]  /*0430*/  IMAD R19, R159, c[0x0][0x280], RZ ;  /* 0x0000a0009f137a24 */ /* 0x000fe200078e02ff */
[----:B------:R-:W-:Y:S01]  /*0440*/  IADD3 R145, P4, R13, R4, RZ ;  /* 0x000000040d917210 */ /* 0x000fe20007f9e0ff */
[----:B------:R-:W-:-:S04]  /*0450*/  IMAD.WIDE.U32 R6, R160, c[0x0][0x280], R6 ;  /* 0x0000a000a0067a25 */ /* 0x000fc800078e0006 */
[C---:B------:R-:W-:Y:S01]  /*0460*/  IMAD R17, R160.reuse, c[0x0][0x1ec], R17 ;  /* 0x00007b00a0117a24 */ /* 0x040fe200078e0211 */
[----:B------:R-:W-:Y:S01]  /*0470*/  IADD3 R143, P5, R13, R6, RZ ;  /* 0x000000060d8f7210 */ /* 0x000fe20007fbe0ff */
[----:B------:R-:W-:Y:S02]  /*0480*/  IMAD R19, R160, c[0x0][0x284], R19 ;  /* 0x0000a100a0137a24 */ /* 0x000fe400078e0213 */
[----:B------:R-:W-:Y:S01]  /*0490*/  @P2 IADD3 R153, R153, 0x1, RZ ;  /* 0x0000000199992810 */ /* 0x000fe20007ffe0ff */
[----:B------:R-:W-:Y:S01]  /*04a0*/  IMAD R21, R155, c[0x0][0x1b0], RZ ;  /* 0x00006c009b157a24 */ /* 0x000fe200078e02ff */
[----:B------:R-:W-:Y:S01]  /*04b0*/  IADD3 R147, P2, R13, R2, RZ ;  /* 0x000000020d937210 */ /* 0x000fe20007f5e0ff */
[C---:B------:R-:W-:Y:S01]  /*04c0*/  IMAD.WIDE.U32 R10, R156.reuse, c[0x0][0x1b0], RZ ;  /* 0x00006c009c0a7a25 */ /* 0x040fe200078e00ff */
[C---:B------:R-:W-:Y:S02]  /*04d0*/  IADD3.X R4, R15.reuse, R5, R17, P4, !PT ;  /* 0x000000050f047210 */ /* 0x040fe400027fe411 */
[----:B------:R-:W-:Y:S01]  /*04e0*/  IADD3.X R2, R15, R3, R0, P2, !PT ;  /* 0x000000030f027210 */ /* 0x000fe200017fe400 */
[----:B------:R-:W-:Y:S01]  /*04f0*/  @!P1 IMAD.MOV R153, RZ, RZ, -R153 ;  /* 0x000000ffff999224 */ /* 0x000fe200078e0a99 */
[----:B------:R-:W-:Y:S01]  /*0500*/  @!P0 LOP3.LUT R153, RZ, c[0x0][0x178], RZ, 0x33, !PT ;  /* 0x00005e00ff998a12 */ /* 0x000fe200078e33ff */
[----:B------:R-:W-:Y:S01]  /*0510*/  IMAD R21, R156, c[0x0][0x1b4], R21 ;  /* 0x00006d009c157a24 */ /* 0x000fe200078e0215 */
[----:B------:R-:W-:Y:S01]  /*0520*/  LEA R146, P0, R147, c[0x0][0x240], 0x1 ;  /* 0x0000900093927a11 */ /* 0x000fe200078008ff */
[----:B------:R-:W-:Y:S01]  /*0530*/  IMAD.MOV.U32 R152, RZ, RZ, RZ ;  /* 0x000000ffff987224 */ /* 0x000fe200078e00ff */
[----:B------:R-:W-:Y:S01]  /*0540*/  SHF.R.S32.HI R151, RZ, 0x1f, R153 ;  /* 0x0000001fff977819 */ /* 0x000fe20000011499 */
[----:B------:R-:W-:Y:S01]  /*0550*/  IMAD.WIDE.U32 R8, R153, c[0x0][0x1a8], R8 ;  /* 0x00006a0099087a25 */ /* 0x000fe200078e0008 */
[----:B------:R-:W-:-:S02]  /*0560*/  LEA.HI.X R147, R147, c[0x0][0x244], R2, 0x1, P0 ;  /* 0x0000910093937a11 */ /* 0x000fc400000f0c02 */
[----:B------:R-:W-:Y:S01]  /*0570*/  ISETP.NE.U32.AND P0, PT, RZ, c[0x0][0x260], PT ;  /* 0x00009800ff007a0c */ /* 0x000fe20003f05070 */
[----:B------:R-:W-:Y:S01]  /*0580*/  IMAD R0, R151, c[0x0][0x1a8], RZ ;  /* 0x00006a0097007a24 */ /* 0x000fe200078e02ff */
[----:B------:R-:W-:Y:S01]  /*0590*/  IADD3.X R6, R15, R7, R19, P5, !PT ;  /* 0x000000070f067210 */ /* 0x000fe20002ffe413 */
[----:B------:R-:W-:Y:S01]  /*05a0*/  IMAD R2, R151, c[0x0][0x1c8], RZ ;  /* 0x0000720097027a24 */ /* 0x000fe200078e02ff */
[----:B------:R-:W-:Y:S01]  /*05b0*/  LEA R144, P1, R145, c[0x0][0x248], 0x1 ;  /* 0x0000920091907a11 */ /* 0x000fe200078208ff */
[----:B------:R-:W-:Y:S01]  /*05c0*/  IMAD R3, R153, c[0x0][0x1ac], R0 ;  /* 0x00006b0099037a24 */ /* 0x000fe200078e0200 */
[----:B------:R-:W-:Y:S01]  /*05d0*/  LEA R142, P2, R143, c[0x0][0x308], 0x1 ;  /* 0x0000c2008f8e7a11 */ /* 0x000fe200078408ff */
[----:B------:R-:W-:Y:S01]  /*05e0*/  IMAD R5, R153, c[0x0][0x1cc], R2 ;  /* 0x0000730099057a24 */ /* 0x000fe200078e0202 */
[----:B------:R-:W-:Y:S02]  /*05f0*/  ISETP.NE.AND.EX P0, PT, RZ, c[0x0][0x264], PT, P0 ;  /* 0x00009900ff007a0c */ /* 0x000fe40003f05300 */
[----:B------:R-:W-:-:S02]  /*0600*/  LEA.HI.X R145, R145, c[0x0][0x24c], R4, 0x1, P1 ;  /* 0x0000930091917a11 */ /* 0x000fc400008f0c04 */
[----:B------:R-:W-:Y:S02]  /*0610*/  LEA.HI.X R143, R143, c[0x0][0x30c], R6, 0x1, P2 ;  /* 0x0000c3008f8f7a11 */ /* 0x000fe400010f0c06 */
[----:B------:R-:W-:Y:S02]  /*0620*/  ISETP.NE.U32.AND P1, PT, RZ, c[0x0][0x328], PT ;  /* 0x0000ca00ff007a0c */ /* 0x000fe40003f25070 */
[----:B------:R-:W-:Y:S02]  /*0630*/  ISETP.NE.U32.AND P2, PT, RZ, c[0x0][0x348], PT ;  /* 0x0000d200ff007a0c */ /* 0x000fe40003f45070 */
[----:B------:R-:W-:Y:S02]  /*0640*/  IADD3 R11, R11, R21, RZ ;  /* 0x000000150b0b7210 */ /* 0x000fe40007ffe0ff */
[----:B------:R-:W-:Y:S01]  /*0650*/  ISETP.NE.AND.EX P1, PT, RZ, c[0x0][0x32c], PT, P1 ;  /* 0x0000cb00ff007a0c */ /* 0x000fe20003f25310 */
[----:B------:R-:W-:Y:S01]  /*0660*/  @P0 IMAD R0, R156, c[0x0][0x164], R160 ;  /* 0x000059009c000a24 */ /* 0x000fe200078e02a0 */
[----:B------:R-:W-:Y:S01]  /*0670*/  ISETP.NE.AND.EX P2, PT, RZ, c[0x0][0x34c], PT, P2 ;  /* 0x0000d300ff007a0c */ /* 0x000fe20003f45320 */
[----:B------:R-:W-:Y:S01]  /*0680*/  IMAD.WIDE.U32 R10, R153, c[0x0][0x1c8], R10 ;  /* 0x00007200990a7a25 */ /* 0x000fe200078e000a */
[----:B------:R-:W-:-:S03]  /*0690*/  IADD3 R140, P5, R13, R8, RZ ;  /* 0x000000080d8c7210 */ /* 0x000fc60007fbe0ff */
[----:B------:R-:W-:Y:S01]  /*06a0*/  IMAD.IADD R8, R9, 0x1, R3 ;  /* 0x0000000109087824 */ /* 0x000fe200078e0203 */
[----:B------:R-:W-:Y:S01]  /*06b0*/  IADD3 R13, P4, R13, R10, RZ ;  /* 0x0000000a0d0d7210 */ /* 0x000fe20007f9e0ff */
[----:B------:R-:W-:Y:S02]  /*06c0*/  IMAD.IADD R138, R11, 0x1, R5 ;  /* 0x000000010b8a7824 */ /* 0x000fe400078e0205 */
[----:B------:R-:W-:Y:S01]  /*06d0*/  @P0 IMAD R0, R0, c[0x0][0x174], RZ ;  /* 0x00005d0000000a24 */ /* 0x000fe200078e02ff */
[C---:B------:R-:W-:Y:S01]  /*06e0*/  IADD3.X R3, R15.reuse, R8, RZ, P5, !PT ;  /* 0x000000080f037210 */ /* 0x040fe20002ffe4ff */
[----:B------:R-:W-:Y:S01]  /*06f0*/  IMAD.X R138, R15, 0x1, R138, P4 ;  /* 0x000000010f8a7824 */ /* 0x000fe200020e068a */
[----:B------:R-:W-:Y:S01]  /*0700*/  LEA R141, P5, R140, c[0x0][0x228], 0x1 ;  /* 0x00008a008c8d7a11 */ /* 0x000fe200078a08ff */
[----:B------:R-:W-:Y:S01]  /*0710*/  @P0 IMAD.MOV.U32 R125, RZ, RZ, 0x8 ;  /* 0x00000008ff7d0424 */ /* 0x000fe200078e00ff */
[----:B------:R-:W-:Y:S01]  /*0720*/  LEA R139, P6, R13, c[0x0][0x230], 0x1 ;  /* 0x00008c000d8b7a11 */ /* 0x000fe200078c08ff */
[----:B------:R-:W-:Y:S01]  /*0730*/  @P0 IMAD R0, R0, c[0x0][0x16c], RZ ;  /* 0x00005b0000000a24 */ /* 0x000fe200078e02ff */
[----:B------:R-:W-:-:S02]  /*0740*/  LEA.HI.X R140, R140, c[0x0][0x22c], R3, 0x1, P5 ;  /* 0x00008b008c8c7a11 */ /* 0x000fc400028f0c03 */
[----:B------:R-:W-:Y:S01]  /*0750*/  @P1 LEA R122, P4, R160, c[0x0][0x328], 0x2 ;  /* 0x0000ca00a07a1a11 */ /* 0x000fe200078810ff */
[----:B------:R-:W-:Y:S01]  /*0760*/  @P0 IMAD.WIDE R124, R0, R125, c[0x0][0x260] ;  /* 0x00009800007c0625 */ /* 0x000fe200078e027d */
[C---:B------:R-:W-:Y:S01]  /*0770*/  @P2 LEA R120, P5, R160.reuse, c[0x0][0x348], 0x2 ;  /* 0x0000d200a0782a11 */ /* 0x040fe200078a10ff */
[----:B------:R-:W-:Y:S01]  /*0780*/  @!P0 CS2R R124, SRZ ;  /* 0x00000000007c8805 */ /* 0x000fe2000001ff00 */
[----:B------:R-:W-:Y:S02]  /*0790*/  LEA.HI.X R138, R13, c[0x0][0x234], R138, 0x1, P6 ;  /* 0x00008d000d8a7a11 */ /* 0x000fe400030f0c8a */
[C-C-:B------:R-:W-:Y:S02]  /*07a0*/  @P1 LEA.HI.X R123, R160.reuse, c[0x0][0x32c], R159.reuse, 0x2, P4 ;  /* 0x0000cb00a07b1a11 */ /* 0x140fe400020f149f */
[----:B------:R-:W-:Y:S01]  /*07b0*/  @P2 LEA.HI.X R121, R160, c[0x0][0x34c], R159, 0x2, P5 ;  /* 0x0000d300a0792a11 */ /* 0x000fe200028f149f */
[----:B------:R-:W-:Y:S05]  /*07c0*/  @!P3 BRA `(.L_x_3434) ;  /* 0x0000a9000000b947 */ /* 0x000fea0003800000 */
[----:B------:R-:W0:Y:S01]  /*07d0*/  S2R R150, SR_TID.X ;  /* 0x0000000000967919 */ /* 0x000e220000002100 */
[----:B------:R-:W-:Y:S01]  /*07e0*/  IMAD.MOV.U32 R152, RZ, RZ, RZ ;  /* 0x000000ffff987224 */ /* 0x000fe200078e00ff */
[----:B------:R-:W-:Y:S01]  /*07f0*/  MOV R137, RZ ;  /* 0x000000ff00897202 */ /* 0x000fe20000000f00 */
[----:B------:R-:W-:Y:S01]  /*0800*/  IMAD.MOV.U32 R149, RZ, RZ, RZ ;  /* 0x000000ffff957224 */ /* 0x000fe200078e00ff */
[----:B------:R-:W1:Y:S01]  /*0810*/  S2R R148, SR_LANEID ;  /* 0x0000000000947919 */ /* 0x000e620000000000 */
[----:B0-----:R-:W-:-:S04]  /*0820*/  SHF.R.S32.HI R3, RZ, 0x1f, R150 ;  /* 0x0000001fff037819 */ /* 0x001fc80000011496 */
[----:B------:R-:W-:-:S04]  /*0830*/  LEA.HI R3, R3, R150, RZ, 0x5 ;  /* 0x0000009603037211 */ /* 0x000fc800078f28ff */
[----:B-1----:R-:W-:Y:S02]  /*0840*/  SHF.R.S32.HI R136, RZ, 0x5, R3 ;  /* 0x00000005ff887819 */ /* 0x002fe40000011403 */
.L_x_3520:
        /* <DEDUP_REMOVED lines=74> */
[C---:B------:R-:W-:Y:S02]  /*0cf0*/  IADD3 R23, R18.reuse, 0x20, RZ ;  /* 0x0000002012177810 */ /* 0x040fe40007ffe0ff */
[----:B------:R-:W-:Y:S02]  /*0d00*/  ISETP.GE.AND P0, PT, R25, R59, PT ;  /* 0x0000003b1900720c */ /* 0x000fe40003f06270 */
[C---:B------:R-:W-:Y:S02]  /*0d10*/  IADD3 R25, R18.reuse, 0x40, RZ ;  /* 0x0000004012197810 */ /* 0x040fe40007ffe0ff */
[----:B0-----:R-:W-:-:S02]  /*0d20*/  IADD3 R3, R18, 0x60, RZ ;  /* 0x0000006012037810 */ /* 0x001fc40007ffe0ff */
        /* <DEDUP_REMOVED lines=30> */
[----:B------:R-:W-:Y:S01]  /*0f10*/  IADD3 R57, R18, 0x1e0, RZ ;  /* 0x000001e012397810 */ /* 0x000fe20007ffe0ff */
[----:B------:R-:W-:Y:S01]  /*0f20*/  IMAD R5, R148, 0x10, R5 ;  /* 0x0000001094057824 */ /* 0x000fe200078e0205 */
[-C--:B------:R-:W-:Y:S02]  /*0f30*/  LEA.HI.SX32 R49, R49, R18.reuse, 0x1b ;  /* 0x0000001231317211 */ /* 0x080fe400078fdaff */
[-C--:B------:R-:W-:Y:S01]  /*0f40*/  LEA.HI.SX32 R51, R51, R18.reuse, 0x1b ;  /* 0x0000001233337211 */ /* 0x080fe200078fdaff */
[----:B------:R-:W-:Y:S01]  /*0f50*/  IMAD.SHL.U32 R112, R45, 0x2, RZ ;  /* 0x000000022d707824 */ /* 0x000fe200078e00ff */
[-C--:B------:R-:W-:Y:S02]  /*0f60*/  LEA.HI.SX32 R53, R53, R18.reuse, 0x1b ;  /* 0x0000001235357211 */ /* 0x080fe400078fdaff */
[----:B------:R-:W-:Y:S01]  /*0f70*/  SHF.L.U32 R113, R43, 0x1, RZ ;  /* 0x000000012b717819 */ /* 0x000fe200000006ff */
[----:B------:R-:W-:Y:S01]  /*0f80*/  IMAD.SHL.U32 R111, R47, 0x2, RZ ;  /* 0x000000022f6f7824 */ /* 0x000fe200078e00ff */
[----:B------:R-:W-:-:S02]  /*0f90*/  LEA.HI.SX32 R55, R55, R18, 0x1b ;  /* 0x0000001237377211 */ /* 0x000fc400078fdaff */
[----:B------:R-:W-:Y:S01]  /*0fa0*/  LEA.HI.SX32 R57, R57, R18, 0x1b ;  /* 0x0000001239397211 */ /* 0x000fe200078fdaff */
[----:B------:R-:W-:Y:S01]  /*0fb0*/  IMAD.SHL.U32 R109, R51, 0x2, RZ ;  /* 0x00000002336d7824 */ /* 0x000fe200078e00ff */
[----:B------:R-:W-:Y:S01]  /*0fc0*/  SHF.L.U32 R110, R49, 0x1, RZ ;  /* 0x00000001316e7819 */ /* 0x000fe200000006ff */
[----:B------:R-:W-:Y:S01]  /*0fd0*/  IMAD.SHL.U32 R108, R53, 0x2, RZ ;  /* 0x00000002356c7824 */ /* 0x000fe200078e00ff */
[----:B------:R-:W-:Y:S01]  /*0fe0*/  LEA.HI.SX32 R5, R5, R5, 0x1b ;  /* 0x0000000505057211 */ /* 0x000fe200078fdaff */
[----:B------:R-:W-:Y:S01]  /*0ff0*/  IMAD.SHL.U32 R106, R57, 0x2, RZ ;  /* 0x00000002396a7824 */ /* 0x000fe200078e00ff */
        /* <DEDUP_REMOVED lines=8> */
[----:B------:R-:W-:Y:S02]  /*1080*/  PRMT R3, RZ, 0x7610, R3 ;  /* 0x00007610ff037816 */ /* 0x000fe40000000003 */
[----:B------:R-:W-:-:S02]  /*1090*/  PRMT R2, RZ, 0x7610, R2 ;  /* 0x00007610ff027816 */ /* 0x000fc40000000002 */
[----:B------:R-:W-:Y:S02]  /*10a0*/  P2R R20, PR, RZ, 0x4 ;  /* 0x00000004ff147803 */ /* 0x000fe40000000000 */
[----:B------:R-:W-:Y:S02]  /*10b0*/  P2R R22, PR, RZ, 0x8 ;  /* 0x00000008ff167803 */ /* 0x000fe40000000000 */
[----:B------:R-:W-:Y:S02]  /*10c0*/  P2R R38, PR, RZ, 0x10 ;  /* 0x00000010ff267803 */ /* 0x000fe40000000000 */
[----:B------:R-:W-:Y:S02]  /*10d0*/  P2R R36, PR, RZ, 0x20 ;  /* 0x00000020ff247803 */ /* 0x000fe40000000000 */
[----:B------:R-:W-:Y:S01]  /*10e0*/  P2R R24, PR, RZ, 0x40 ;  /* 0x00000040ff187803 */ /* 0x000fe20000000000 */
[----:B--2---:R-:W-:Y:S04]  /*10f0*/  STS.U16 [R133], R0 ;  /* 0x0000000085007388 */ /* 0x004fe80000000400 */
[----:B---3--:R-:W-:Y:S04]  /*1100*/  STS.U16 [R132+0x40], R7 ;  /* 0x0000400784007388 */ /* 0x008fe80000000400 */
[----:B----4-:R-:W-:Y:S04]  /*1110*/  STS.U16 [R129+0x80], R4 ;  /* 0x0000800481007388 */ /* 0x010fe80000000400 */
        /* <DEDUP_REMOVED lines=33> */
[----:B------:R-:W4:Y:S01]  /*1330*/  @!P0 LDG.E.U16 R6, [R126.64+0x180] ;  /* 0x000180047e068981 */ /* 0x000f22000c1e1500 */
[-C--:B------:R-:W-:Y:S02]  /*1340*/  ISETP.GE.AND P0, PT, R26, R59.reuse, PT ;  /* 0x0000003b1a00720c */ /* 0x080fe40003f06270 */
[----:B--2---:R-:W-:Y:S01]  /*1350*/  PRMT R10, RZ, 0x7610, R10 ;  /* 0x00007610ff0a7816 */ /* 0x004fe2000000000a */
[----:B------:R-:W2:Y:S01]  /*1360*/  @!P2 LDG.E.U16 R3, [R126.64+0x40] ;  /* 0x000040047e03a981 */ /* 0x000ea2000c1e1500 */
[----:B------:R-:W-:Y:S02]  /*1370*/  P2R R5, PR, RZ, 0x1 ;  /* 0x00000001ff057803 */ /* 0x000fe40000000000 */
[----:B------:R-:W-:Y:S01]  /*1380*/  PRMT R0, RZ, 0x7610, R0 ;  /* 0x00007610ff007816 */ /* 0x000fe20000000000 */
[----:B------:R-:W2:Y:S06]  /*1390*/  @!P3 LDG.E.U16 R2, [R126.64+0x80] ;  /* 0x000080047e02b981 */ /* 0x000eac000c1e1500 */
[----:B------:R-:W2:Y:S01]  /*13a0*/  @!P0 LDG.E.U16 R11, [R126.64+0x1c0] ;  /* 0x0001c0047e0b8981 */ /* 0x000ea2000c1e1500 */
[----:B------:R-:W-:-:S02]  /*13b0*/  ISETP.GE.AND P0, PT, R27, R59, PT ;  /* 0x0000003b1b00720c */ /* 0x000fc40003f06270 */
[----:B------:R-:W-:Y:S01]  /*13c0*/  PRMT R9, RZ, 0x7610, R9 ;  /* 0x00007610ff097816 */ /* 0x000fe20000000009 */
[----:B------:R-:W2:Y:S01]  /*13d0*/  @!P1 LDG.E.U16 R0, [R126.64] ;  /* 0x000000047e009981 */ /* 0x000ea2000c1e1500 */
[----:B------:R-:W-:Y:S02]  /*13e0*/  PRMT R7, RZ, 0x7610, R7 ;  /* 0x00007610ff077816 */ /* 0x000fe40000000007 */
[----:B------:R-:W-:Y:S02]  /*13f0*/  PRMT R4, RZ, 0x7610, R4 ;  /* 0x00007610ff047816 */ /* 0x000fe40000000004 */
[----:B------:R-:W-:Y:S01]  /*1400*/  P2R R8, PR, RZ, 0x1 ;  /* 0x00000001ff087803 */ /* 0x000fe20000000000 */
[----:B------:R-:W4:Y:S01]  /*1410*/  @!P4 LDG.E.U16 R9, [R126.64+0x140] ;  /* 0x000140047e09c981 */ /* 0x000f22000c1e1500 */
[----:B------:R-:W-:-:S03]  /*1420*/  ISETP.GE.AND P1, PT, R29, R59, PT ;  /* 0x0000003b1d00720c */ /* 0x000fc60003f26270 */
[----:B------:R-:W4:Y:S01]  /*1430*/  @!P0 LDG.E.U16 R10, [R126.64+0x200] ;  /* 0x000200047e0a8981 */ /* 0x000f22000c1e1500 */
[-C--:B------:R-:W-:Y:S02]  /*1440*/  ISETP.GE.AND P0, PT, R28, R59.reuse, PT ;  /* 0x0000003b1c00720c */ /* 0x080fe40003f06270 */
[-C--:B------:R-:W-:Y:S01]  /*1450*/  ISETP.GE.AND P2, PT, R30, R59.reuse, PT ;  /* 0x0000003b1e00720c */ /* 0x080fe20003f46270 */
[----:B------:R-:W4:Y:S01]  /*1460*/  @!P5 LDG.E.U16 R7, [R126.64+0xc0] ;  /* 0x0000c0047e07d981 */ /* 0x000f22000c1e1500 */
[-C--:B------:R-:W-:Y:S02]  /*1470*/  ISETP.GE.AND P3, PT, R31, R59.reuse, PT ;  /* 0x0000003b1f00720c */ /* 0x080fe40003f66270 */
[-C--:B------:R-:W-:Y:S01]  /*1480*/  ISETP.GE.AND P4, PT, R32, R59.reuse, PT ;  /* 0x0000003b2000720c */ /* 0x080fe20003f86270 */
[----:B------:R-:W4:Y:S01]  /*1490*/  @!P6 LDG.E.U16 R4, [R126.64+0x100] ;  /* 0x000100047e04e981 */ /* 0x000f22000c1e1500 */
[-C--:B------:R-:W-:Y:S02]  /*14a0*/  ISETP.GE.AND P5, PT, R33, R59.reuse, PT ;  /* 0x0000003b2100720c */ /* 0x080fe40003fa6270 */
[----:B------:R-:W-:-:S02]  /*14b0*/  ISETP.GE.AND P6, PT, R34, R59, PT ;  /* 0x0000003b2200720c */ /* 0x000fc40003fc6270 */
[----:B------:R-:W-:Y:S02]  /*14c0*/  PRMT R13, RZ, 0x7610, R13 ;  /* 0x00007610ff0d7816 */ /* 0x000fe4000000000d */
[----:B---3--:R-:W-:Y:S02]  /*14d0*/  PRMT R12, RZ, 0x7610, R12 ;  /* 0x00007610ff0c7816 */ /* 0x008fe4000000000c */
        /* <DEDUP_REMOVED lines=39> */
[----:B------:R-:W-:Y:S04]  /*1750*/  STS.U16 [R129+0x80], R2 ;  /* 0x0000800281007388 */ /* 0x000fe80000000400 */
[----:B----4-:R-:W-:Y:S04]  /*1760*/  STS.U16 [R128+0xc0], R7 ;  /* 0x0000c00780007388 */ /* 0x010fe80000000400 */
[----:B------:R-:W-:Y:S04]  /*1770*/  STS.U16 [R117+0x100], R4 ;  /* 0x0001000475007388 */ /* 0x000fe80000000400 */
[----:B------:R0:W-:Y:S04]  /*1780*/  STS.U16 [R116+0x140], R9 ;  /* 0x0001400974007388 */ /* 0x0001e80000000400 */
        /* <DEDUP_REMOVED lines=13> */
[----:B------:R-:W2:Y:S04]  /*1860*/  LDS.U16 R12, [R105+0x4] ;  /* 0x00000400690c7984 */ /* 0x000ea80000000400 */
[----:B------:R-:W0:Y:S04]  /*1870*/  LDS.U16 R13, [R105+0x6] ;  /* 0x00000600690d7984 */ /* 0x000e280000000400 */
[----:B------:R-:W0:Y:S04]  /*1880*/  LDS.U16 R14, [R105+0x8] ;  /* 0x00000800690e7984 */ /* 0x000e280000000400 */
[----:B------:R-:W0:Y:S04]  /*1890*/  LDS.U16 R15, [R105+0xa] ;  /* 0x00000a00690f7984 */ /* 0x000e280000000400 */
        /* <DEDUP_REMOVED lines=21> */
[----:B------:R0:W4:Y:S01]  /*19f0*/  @!P4 LDG.E.U16 R31, [R8.64+0x340] ;  /* 0x00034004081fc981 */ /* 0x000122000c1e1500 */
[----:B------:R-:W-:-:S03]  /*1a00*/  PRMT R21, RZ, 0x7610, R21 ;  /* 0x00007610ff157816 */ /* 0x000fc60000000015 */
[----:B------:R0:W4:Y:S04]  /*1a10*/  @!P5 LDG.E.U16 R34, [R8.64+0x380] ;  /* 0x000380040822d981 */ /* 0x000128000c1e1500 */
[----:B------:R0:W4:Y:S04]  /*1a20*/  @!P6 LDG.E.U16 R33, [R8.64+0x3c0] ;  /* 0x0003c0040821e981 */ /* 0x000128000c1e1500 */
        /* <DEDUP_REMOVED lines=20> */
[----:B------:R0:W4:Y:S02]  /*1b70*/  @!P0 LDG.E.U16 R27, [R8.64+0x240] ;  /* 0x00024004081b8981 */ /* 0x000124000c1e1500 */
[----:B0-----:R-:W-:Y:S02]  /*1b80*/  PRMT R8, RZ, 0x5410, R104 ;  /* 0x00005410ff087816 */ /* 0x001fe40000000068 */
[----:B------:R-:W-:Y:S02]  /*1b90*/  PRMT R9, RZ, 0x5410, R103 ;  /* 0x00005410ff097816 */ /* 0x000fe40000000067 */
[----:B--2---:R-:W-:-:S05]  /*1ba0*/  PRMT R10, RZ, 0x5410, R10 ;  /* 0x00005410ff0a7816 */ /* 0x004fca000000000a */
[----:B-----5:R-:W-:-:S05]  /*1bb0*/  FADD.FTZ R79, R10, R157 ;  /* 0x0000009d0a4f7221 */ /* 0x020fca0000010000 */
[----:B------:R-:W-:Y:S02]  /*1bc0*/  FSETP.GTU.FTZ.AND P4, PT, R79, 20, PT ;  /* 0x41a000004f00780b */ /* 0x000fe40003f9c000 */
[----:B---3--:R-:W-:Y:S02]  /*1bd0*/  PRMT R80, RZ, 0x5410, R11 ;  /* 0x00005410ff507816 */ /* 0x008fe4000000000b */
[----:B------:R-:W-:Y:S02]  /*1be0*/  PRMT R12, RZ, 0x5410, R12 ;  /* 0x00005410ff0c7816 */ /* 0x000fe4000000000c */
[----:B------:R-:W-:Y:S02]  /*1bf0*/  PRMT R78, RZ, 0x5410, R13 ;  /* 0x00005410ff4e7816 */ /* 0x000fe4000000000d */
[----:B------:R-:W-:Y:S02]  /*1c00*/  PRMT R14, RZ, 0x5410, R14 ;  /* 0x00005410ff0e7816 */ /* 0x000fe4000000000e */
[----:B------:R-:W-:Y:S01]  /*1c10*/  PRMT R76, RZ, 0x5410, R15 ;  /* 0x00005410ff4c7816 */ /* 0x000fe2000000000f */
[--C-:B------:R-:W-:Y:S01]  /*1c20*/  FADD.FTZ R80, R80, R157.reuse ;  /* 0x0000009d50507221 */ /* 0x100fe20000010000 */
[----:B------:R-:W-:Y:S01]  /*1c30*/  PRMT R16, RZ, 0x5410, R16 ;  /* 0x00005410ff107816 */ /* 0x000fe20000000010 */
[----:B------:R-:W-:-:S02]  /*1c40*/  FADD.FTZ R77, R12, R157 ;  /* 0x0000009d0c4d7221 */ /* 0x000fc40000010000 */
[--C-:B------:R-:W-:Y:S02]  /*1c50*/  FADD.FTZ R78, R78, R157.reuse ;  /* 0x0000009d4e4e7221 */ /* 0x100fe40000010000 */
[--C-:B------:R-:W-:Y:S02]  /*1c60*/  FADD.FTZ R75, R14, R157.reuse ;  /* 0x0000009d0e4b7221 */ /* 0x100fe40000010000 */
[--C-:B------:R-:W-:Y:S01]  /*1c70*/  FADD.FTZ R76, R76, R157.reuse ;  /* 0x0000009d4c4c7221 */ /* 0x100fe20000010000 */
[----:B------:R-:W-:Y:S01]  /*1c80*/  BSSY B0, `(.L_x_3435) ;  /* 0x0000063000007945 */ /* 0x000fe20003800000 */
[----:B------:R-:W-:Y:S01]  /*1c90*/  FSETP.GTU.FTZ.AND P3, PT, R80, 20, PT ;  /* 0x41a000005000780b */ /* 0x000fe20003f7c000 */
[----:B------:R-:W-:Y:S01]  /*1ca0*/  FADD.FTZ R73, R16, R157 ;  /* 0x0000009d10497221 */ /* 0x000fe20000010000 */
[----:B------:R-:W-:Y:S02]  /*1cb0*/  FSETP.GTU.FTZ.AND P2, PT, R77, 20, PT ;  /* 0x41a000004d00780b */ /* 0x000fe40003f5c000 */
[----:B------:R-:W-:-:S02]  /*1cc0*/  FSETP.GTU.FTZ.AND P1, PT, R78, 20, PT ;  /* 0x41a000004e00780b */ /* 0x000fc40003f3c000 */
[----:B------:R-:W-:Y:S02]  /*1cd0*/  FSETP.GTU.FTZ.AND P0, PT, R75, 20, PT ;  /* 0x41a000004b00780b */ /* 0x000fe40003f1c000 */
        /* <DEDUP_REMOVED lines=62> */
[----:B-123--:R-:W-:Y:S02]  /*20c0*/  FMUL.FTZ R79, R79, 1.4426950216293334961 ;  /* 0x3fb8aa3b4f4f7820 */ /* 0x00efe40000410000 */
        /* <DEDUP_REMOVED lines=30> */
.L_x_3436:
[----:B-123--:R-:W-:Y:S05]  /*22b0*/  BSYNC B0 ;  /* 0x0000000000007941 */ /* 0x00efea0003800000 */
.L_x_3435:
        /* <DEDUP_REMOVED lines=39> */
.L_x_3438:
[----:B------:R-:W-:Y:S05]  /*2530*/  BSYNC B0 ;  /* 0x0000000000007941 */ /* 0x000fea0003800000 */
.L_x_3437:
[----:B------:R-:W-:Y:S01]  /*2540*/  PRMT R8, RZ, 0x5410, R94 ;  /* 0x00005410ff087816 */ /* 0x000fe2000000005e */
[----:B------:R-:W-:Y:S01]  /*2550*/  BSSY B0, `(.L_x_3439) ;  /* 0x0000026000007945 */ /* 0x000fe20003800000 */
[----:B0-----:R-:W-:Y:S02]  /*2560*/  PRMT R70, RZ, 0x5410, R70 ;  /* 0x00005410ff467816 */ /* 0x001fe40000000046 */
        /* <DEDUP_REMOVED lines=36> */
.L_x_3440:
[----:B------:R-:W-:Y:S05]  /*27b0*/  BSYNC B0 ;  /* 0x0000000000007941 */ /* 0x000fea0003800000 */
.L_x_3439:
        /* <DEDUP_REMOVED lines=39> */
.L_x_3442:
[----:B------:R-:W-:Y:S05]  /*2a30*/  BSYNC B0 ;  /* 0x0000000000007941 */ /* 0x000fea0003800000 */
.L_x_3441:
        /* <DEDUP_REMOVED lines=39> */
.L_x_3444:
[----:B------:R-:W-:Y:S05]  /*2cb0*/  BSYNC B0 ;  /* 0x0000000000007941 */ /* 0x000fea0003800000 */
.L_x_3443:
        /* <DEDUP_REMOVED lines=39> */
.L_x_3446:
[----:B------:R-:W-:Y:S05]  /*2f30*/  BSYNC B0 ;  /* 0x0000000000007941 */ /* 0x000fea0003800000 */
.L_x_3445:
        /* <DEDUP_REMOVED lines=39> */
.L_x_3448:
[----:B------:R-:W-:Y:S05]  /*31b0*/  BSYNC B0 ;  /* 0x0000000000007941 */ /* 0x000fea0003800000 */
.L_x_3447:
        /* <DEDUP_REMOVED lines=40> */
.L_x_3450:
[----:B------:R-:W-:Y:S05]  /*3440*/  BSYNC B0 ;  /* 0x0000000000007941 */ /* 0x000fea0003800000 */
.L_x_3449:
        /* <DEDUP_REMOVED lines=38> */
.L_x_3452:
[----:B------:R-:W-:Y:S05]  /*36b0*/  BSYNC B0 ;  /* 0x0000000000007941 */ /* 0x000fea0003800000 */
.L_x_3451:
[----:B------:R-:W-:Y:S01]  /*36c0*/  PRMT R0, RZ, 0x5410, R0 ;  /* 0x00005410ff007816 */ /* 0x000fe20000000000 */
[----:B------:R-:W-:Y:S01]  /*36d0*/  BSSY B0, `(.L_x_3453) ;  /* 0x0000026000007945 */ /* 0x000fe20003800000 */
[----:B------:R-:W-:Y:S01]  /*36e0*/  FSETP.GTU.FTZ.AND P2, PT, R49, 20, PT ;  /* 0x41a000003100780b */ /* 0x000fe20003f5c000 */
[----:B------:R-:W-:Y:S01]  /*36f0*/  CS2R R46, SRZ ;  /* 0x00000000002e7805 */ /* 0x000fe2000001ff00 */
[----:B------:R-:W-:Y:S01]  /*3700*/  MOV R48, RZ ;  /* 0x000000ff00307202 */ /* 0x000fe20000000f00 */
[----:B------:R-:W-:Y:S02]  /*3710*/  IMAD.MOV.U32 R45, RZ, RZ, RZ ;  /* 0x000000ffff2d7224 */ /* 0x000fe400078e00ff */
        /* <DEDUP_REMOVED lines=33> */
.L_x_3454:
[----:B------:R-:W-:Y:S05]  /*3930*/  BSYNC B0 ;  /* 0x0000000000007941 */ /* 0x000fea0003800000 */
.L_x_3453:
        /* <DEDUP_REMOVED lines=37> */
.L_x_3456:
[----:B------:R-:W-:Y:S05]  /*3b90*/  BSYNC B0 ;  /* 0x0000000000007941 */ /* 0x000fea0003800000 */
.L_x_3455:
        /* <DEDUP_REMOVED lines=33> */
.L_x_3458:
[----:B------:R-:W-:Y:S05]  /*3db0*/  BSYNC B0 ;  /* 0x0000000000007941 */ /* 0x000fea0003800000 */
.L_x_3457:
        /* <DEDUP_REMOVED lines=33> */
.L_x_3460:
[----:B------:R-:W-:Y:S05]  /*3fd0*/  BSYNC B0 ;  /* 0x0000000000007941 */ /* 0x000fea0003800000 */
.L_x_3459:
        /* <DEDUP_REMOVED lines=33> */
.L_x_3462:
[----:B------:R-:W-:Y:S05]  /*41f0*/  BSYNC B0 ;  /* 0x0000000000007941 */ /* 0x000fea0003800000 */
.L_x_3461:
        /* <DEDUP_REMOVED lines=33> */
.L_x_3464:
[----:B------:R-:W-:Y:S05]  /*4410*/  BSYNC B0 ;  /* 0x0000000000007941 */ /* 0x000fea0003800000 */
.L_x_3463:
        /* <DEDUP_REMOVED lines=33> */
.L_x_3466:
[----:B------:R-:W-:Y:S05]  /*4630*/  BSYNC B0 ;  /* 0x0000000000007941 */ /* 0x000fea0003800000 */
.L_x_3465:
[----:B------:R-:W-:Y:S01]  /*4640*/  BAR.SYNC.DEFER_BLOCKING 0x0 ;  /* 0x0000000000007b1d */ /* 0x000fe20000010000 */
[----:B------:R-:W-:Y:S01]  /*4650*/  HFMA2.MMA R37, -RZ, RZ, 0, 0 ;  /* 0x00000000ff257435 */ /* 0x000fe200000001ff */
        /* <DEDUP_REMOVED lines=18> */
[----:B------:R-:W-:Y:S01]  /*4780*/  IMAD.MOV.U32 R20, RZ, RZ, RZ ;  /* 0x000000ffff147224 */ /* 0x000fe200078e00ff */
[----:B------:R-:W-:Y:S01]  /*4790*/  MOV R56, RZ ;  /* 0x000000ff00387202 */ /* 0x000fe20000000f00 */
[----:B------:R-:W-:Y:S01]  /*47a0*/  IMAD.MOV.U32 R17, RZ, RZ, RZ ;  /* 0x000000ffff117224 */ /* 0x000fe200078e00ff */
[C---:B------:R-:W-:Y:S01]  /*47b0*/  LEA.HI R0, R19.reuse, R19, RZ, 0x1 ;  /* 0x0000001313007211 */ /* 0x040fe200078f08ff */
[----:B------:R-:W-:Y:S01]  /*47c0*/  CS2R R52, SRZ ;  /* 0x0000000000347805 */ /* 0x000fe2000001ff00 */
[----:B------:R-:W-:Y:S01]  /*47d0*/  MOV R18, RZ ;  /* 0x000000ff00127202 */ /* 0x000fe20000000f00 */
[----:B------:R-:W-:Y:S01]  /*47e0*/  CS2R R50, SRZ ;  /* 0x0000000000327805 */ /* 0x000fe2000001ff00 */
[----:B------:R-:W-:Y:S01]  /*47f0*/  LOP3.LUT R0, R0, 0xfffffe, RZ, 0xc0, !PT ;  /* 0x00fffffe00007812 */ /* 0x000fe200078ec0ff */
[----:B------:R-:W-:Y:S01]  /*4800*/  CS2R R46, SRZ ;  /* 0x00000000002e7805 */ /* 0x000fe2000001ff00 */
[----:B------:R-:W-:Y:S01]  /*4810*/  MOV R48, RZ ;  /* 0x000000ff00307202 */ /* 0x000fe20000000f00 */
[----:B------:R-:W-:Y:S01]  /*4820*/  IMAD.MOV.U32 R45, RZ, RZ, RZ ;  /* 0x000000ffff2d7224 */ /* 0x000fe200078e00ff */
[----:B------:R-:W-:Y:S01]  /*4830*/  CS2R R42, SRZ ;  /* 0x00000000002a7805 */ /* 0x000fe2000001ff00 */
[----:B------:R-:W-:Y:S01]  /*4840*/  IMAD.IADD R19, R19, 0x1, -R0 ;  /* 0x0000000113137824 */ /* 0x000fe200078e0a00 */
[----:B------:R-:W-:Y:S01]  /*4850*/  CS2R R40, SRZ ;  /* 0x0000000000287805 */ /* 0x000fe2000001ff00 */
[----:B------:R-:W-:Y:S01]  /*4860*/  CS2R R38, SRZ ;  /* 0x0000000000267805 */ /* 0x000fe2000001ff00 */
[----:B------:R-:W-:-:S02]  /*4870*/  MOV R37, RZ ;  /* 0x000000ff00257202 */ /* 0x000fc40000000f00 */
.L_x_3515:
        /* <DEDUP_REMOVED lines=74> */
[----:B------:R-:W-:-:S05]  /*4d20*/  IMAD R5, R160, c[0x0][0x184], R5 ;  /* 0x00006100a0057a24 */ /* 0x000fca00078e0205 */
[----:B------:R-:W-:Y:S01]  /*4d30*/  IADD3 R3, R3, R5, RZ ;  /* 0x0000000503037210 */ /* 0x000fe20007ffe0ff */
[C---:B------:R-:W-:Y:S02]  /*4d40*/  IMAD R5, R16.reuse, c[0x0][0x188], RZ ;  /* 0x0000620010057a24 */ /* 0x040fe400078e02ff */
[----:B------:R-:W-:Y:S02]  /*4d50*/  IMAD R165, R16, c[0x0][0x1c0], RZ ;  /* 0x0000700010a57a24 */ /* 0x000fe400078e02ff */
[C---:B------:R-:W-:Y:S02]  /*4d60*/  IMAD R15, R20.reuse, c[0x0][0x18c], R5 ;  /* 0x00006300140f7a24 */ /* 0x040fe400078e0205 */
[----:B------:R-:W-:-:S04]  /*4d70*/  IMAD.WIDE.U32 R2, R20, c[0x0][0x188], R2 ;  /* 0x0000620014027a25 */ /* 0x000fc800078e0002 */
[----:B------:R-:W-:Y:S01]  /*4d80*/  IMAD.IADD R3, R3, 0x1, R15 ;  /* 0x0000000103037824 */ /* 0x000fe200078e020f */
[----:B0-----:R-:W-:Y:S01]  /*4d90*/  LEA R6, P2, R2, c[0x0][0x220], 0x2 ;  /* 0x0000880002067a11 */ /* 0x001fe200078410ff */
[----:B------:R-:W-:-:S04]  /*4da0*/  IMAD.WIDE.U32 R4, R20, c[0x0][0x1c0], R118 ;  /* 0x0000700014047a25 */ /* 0x000fc800078e0076 */
[----:B------:R-:W-:Y:S01]  /*4db0*/  IMAD R165, R20, c[0x0][0x1c4], R165 ;  /* 0x0000710014a57a24 */ /* 0x000fe200078e02a5 */
[----:B------:R-:W-:Y:S02]  /*4dc0*/  LEA.HI.X R7, R2, c[0x0][0x224], R3, 0x2, P2 ;  /* 0x0000890002077a11 */ /* 0x000fe400010f1403 */
[----:B------:R-:W-:Y:S02]  /*4dd0*/  LEA R2, P2, R4, R139, 0x1 ;  /* 0x0000008b04027211 */ /* 0x000fe400078408ff */
[----:B------:R-:W-:Y:S01]  /*4de0*/  IADD3 R3, R5, R165, RZ ;  /* 0x000000a505037210 */ /* 0x000fe20007ffe0ff */
[----:B------:R0:W4:Y:S01]  /*4df0*/  LDG.E R15, [R6.64] ;  /* 0x00000004060f7981 */ /* 0x000122000c1e1900 */
[-C--:B------:R-:W-:Y:S02]  /*4e00*/  ISETP.GE.AND P1, PT, R162, R167.reuse, PT ;  /* 0x000000a7a200720c */ /* 0x080fe40003f26270 */
        /* <DEDUP_REMOVED lines=58> */
[----:B------:R-:W-:Y:S01]  /*51b0*/  LDS.U16 R12, [R105+0x4] ;  /* 0x00000400690c7984 */ /* 0x000fe20000000400 */
        /* <DEDUP_REMOVED lines=12> */
[----:B------:R-:W-:Y:S01]  /*5280*/  LDS.U16 R8, [R105+0xc] ;  /* 0x00000c0069087984 */ /* 0x000fe20000000400 */
[----:B------:R-:W-:-:S03]  /*5290*/  IADD3 R0, R171, R148, RZ ;  /* 0x00000094ab007210 */ /* 0x000fc60007ffe0ff */
[----:B0-----:R-:W-:Y:S01]  /*52a0*/  LDS.U16 R6, [R105+0x10] ;  /* 0x0000100069067984 */ /* 0x001fe20000000400 */
[C---:B------:R-:W-:Y:S02]  /*52b0*/  IADD3 R177, R0.reuse, 0x40, RZ ;  /* 0x0000004000b17810 */ /* 0x040fe40007ffe0ff */
[C---:B------:R-:W-:Y:S01]  /*52c0*/  IADD3 R179, R0.reuse, 0x20, RZ ;  /* 0x0000002000b37810 */ /* 0x040fe20007ffe0ff */
[----:B------:R-:W-:Y:S01]  /*52d0*/  LDS.U16 R64, [R105+0x18] ;  /* 0x0000180069407984 */ /* 0x000fe20000000400 */
[C---:B------:R-:W-:Y:S02]  /*52e0*/  IADD3 R113, R0.reuse, 0x120, RZ ;  /* 0x0000012000717810 */ /* 0x040fe40007ffe0ff */
[C---:B------:R-:W-:Y:S01]  /*52f0*/  IADD3 R133, R0.reuse, 0xa0, RZ ;  /* 0x000000a000857810 */ /* 0x040fe20007ffe0ff */
[----:B------:R-:W-:Y:S01]  /*5300*/  LDS.U16 R190, [R105+0x1c] ;  /* 0x00001c0069be7984 */ /* 0x000fe20000000400 */
[C---:B------:R-:W-:Y:S02]  /*5310*/  IADD3 R173, R0.reuse, 0x80, RZ ;  /* 0x0000008000ad7810 */ /* 0x040fe40007ffe0ff */
[----:B------:R-:W-:-:S02]  /*5320*/  IADD3 R175, R0, 0x60, RZ ;  /* 0x0000006000af7810 */ /* 0x000fc40007ffe0ff */
[CC--:B------:R-:W-:Y:S02]  /*5330*/  LEA.HI.SX32 R4, R0.reuse, R0.reuse, 0x1b ;  /* 0x0000000000047211 */ /* 0x0c0fe400078fdaff */
[C---:B------:R-:W-:Y:S02]  /*5340*/  IADD3 R115, R0.reuse, 0x100, RZ ;  /* 0x0000010000737810 */ /* 0x040fe40007ffe0ff */
[C---:B------:R-:W-:Y:S02]  /*5350*/  IADD3 R129, R0.reuse, 0xc0, RZ ;  /* 0x000000c000817810 */ /* 0x040fe40007ffe0ff */
[-C--:B------:R-:W-:Y:S02]  /*5360*/  LEA.HI.SX32 R179, R179, R0.reuse, 0x1b ;  /* 0x00000000b3b37211 */ /* 0x080fe400078fdaff */
        /* <DEDUP_REMOVED lines=8> */
[-C--:B------:R-:W-:Y:S02]  /*53f0*/  LEA.HI.SX32 R112, R113, R0.reuse, 0x1b ;  /* 0x0000000071707211 */ /* 0x080fe400078fdaff */
[-C--:B------:R-:W-:Y:S01]  /*5400*/  LEA.HI.SX32 R116, R133, R0.reuse, 0x1b ;  /* 0x0000000085747211 */ /* 0x080fe200078fdaff */
[----:B------:R-:W-:Y:S01]  /*5410*/  IMAD.SHL.U32 R133, R4, 0x2, RZ ;  /* 0x0000000204857824 */ /* 0x000fe200078e00ff */
[-C--:B------:R-:W-:Y:S01]  /*5420*/  LEA.HI.SX32 R173, R173, R0.reuse, 0x1b ;  /* 0x00000000adad7211 */ /* 0x080fe200078fdaff */
[----:B------:R-:W-:Y:S01]  /*5430*/  LDS.U16 R4, [R105+0x14] ;  /* 0x0000140069047984 */ /* 0x000fe20000000400 */
[-C--:B------:R-:W-:Y:S02]  /*5440*/  LEA.HI.SX32 R175, R175, R0.reuse, 0x1b ;  /* 0x00000000afaf7211 */ /* 0x080fe400078fdaff */
[-C--:B------:R-:W-:Y:S02]  /*5450*/  LEA.HI.SX32 R113, R115, R0.reuse, 0x1b ;  /* 0x0000000073717211 */ /* 0x080fe400078fdaff */
[----:B------:R-:W-:Y:S01]  /*5460*/  LEA.HI.SX32 R115, R129, R0, 0x1b ;  /* 0x0000000081737211 */ /* 0x000fe200078fdaff */
[----:B------:R-:W-:Y:S01]  /*5470*/  IMAD.SHL.U32 R129, R177, 0x2, RZ ;  /* 0x00000002b1817824 */ /* 0x000fe200078e00ff */
[----:B------:R-:W-:-:S02]  /*5480*/  SHF.L.U32 R132, R179, 0x1, RZ ;  /* 0x00000001b3847819 */ /* 0x000fc400000006ff */
[-C--:B-1----:R-:W-:Y:S02]  /*5490*/  LEA.HI.SX32 R2, R5, R0.reuse, 0x1b ;  /* 0x0000000005027211 */ /* 0x082fe400078fdaff */
[-C--:B------:R-:W-:Y:S01]  /*54a0*/  LEA.HI.SX32 R108, R7, R0.reuse, 0x1b ;  /* 0x00000000076c7211 */ /* 0x080fe200078fdaff */
[----:B------:R-:W-:Y:S01]  /*54b0*/  LDS.U16 R5, [R105+0x12] ;  /* 0x0000120069057984 */ /* 0x000fe20000000400 */
[-C--:B------:R-:W-:Y:S02]  /*54c0*/  LEA.HI.SX32 R3, R9, R0.reuse, 0x1b ;  /* 0x0000000009037211 */ /* 0x080fe400078fdaff */
[-C--:B------:R-:W-:Y:S01]  /*54d0*/  LEA.HI.SX32 R109, R11, R0.reuse, 0x1b ;  /* 0x000000000b6d7211 */ /* 0x080fe200078fdaff */
[----:B------:R-:W-:Y:S01]  /*54e0*/  LDS.U16 R9, [R105+0xa] ;  /* 0x00000a0069097984 */ /* 0x000fe20000000400 */
[-C--:B------:R-:W-:Y:S02]  /*54f0*/  LEA.HI.SX32 R110, R13, R0.reuse, 0x1b ;  /* 0x000000000d6e7211 */ /* 0x080fe400078fdaff */
[-C--:B------:R-:W-:Y:S01]  /*5500*/  LEA.HI.SX32 R111, R65, R0.reuse, 0x1b ;  /* 0x00000000416f7211 */ /* 0x080fe200078fdaff */
[----:B------:R-:W0:Y:S01]  /*5510*/  LDS.U16 R13, [R105+0x2] ;  /* 0x00000200690d7984 */ /* 0x000e220000000400 */
[----:B------:R-:W-:Y:S01]  /*5520*/  LEA.HI.SX32 R114, R117, R0, 0x1b ;  /* 0x0000000075727211 */ /* 0x000fe200078fdaff */
[----:B------:R-:W-:Y:S01]  /*5530*/  IMAD.SHL.U32 R117, R173, 0x2, RZ ;  /* 0x00000002ad757824 */ /* 0x000fe200078e00ff */
[----:B------:R-:W-:Y:S01]  /*5540*/  SHF.L.U32 R128, R175, 0x1, RZ ;  /* 0x00000001af807819 */ /* 0x000fe200000006ff */
[----:B------:R-:W1:Y:S01]  /*5550*/  LDS.U16 R11, [R105+0x6] ;  /* 0x00000600690b7984 */ /* 0x000e620000000400 */
[----:B------:R-:W-:Y:S01]  /*5560*/  SHF.L.U32 R116, R116, 0x1, RZ ;  /* 0x0000000174747819 */ /* 0x000fe200000006ff */
[----:B------:R-:W-:-:S02]  /*5570*/  IMAD.SHL.U32 R115, R115, 0x2, RZ ;  /* 0x0000000273737824 */ /* 0x000fc400078e00ff */
[----:B------:R-:W1:Y:S01]  /*5580*/  LDS.U16 R7, [R105+0xe] ;  /* 0x00000e0069077984 */ /* 0x000e620000000400 */
[----:B------:R-:W-:-:S03]  /*5590*/  SHF.L.U32 R114, R114, 0x1, RZ ;  /* 0x0000000172727819 */ /* 0x000fc600000006ff */
[----:B------:R-:W2:Y:S04]  /*55a0*/  LDS.U16 R65, [R105+0x16] ;  /* 0x0000160069417984 */ /* 0x000ea80000000400 */
[----:B------:R0:W2:Y:S01]  /*55b0*/  LDS.U16 R0, [R105+0x1a] ;  /* 0x00001a0069007984 */ /* 0x0000a20000000400 */
[----:B------:R-:W-:Y:S01]  /*55c0*/  IMAD.SHL.U32 R113, R113, 0x2, RZ ;  /* 0x0000000271717824 */ /* 0x000fe200078e00ff */
[----:B------:R-:W-:Y:S02]  /*55d0*/  SHF.L.U32 R112, R112, 0x1, RZ ;  /* 0x0000000170707819 */ /* 0x000fe400000006ff */
[----:B------:R-:W-:Y:S01]  /*55e0*/  ISETP.NE.AND P1, PT, R150, RZ, PT ;  /* 0x000000ff9600720c */ /* 0x000fe20003f25270 */
[----:B------:R-:W-:Y:S01]  /*55f0*/  IMAD.SHL.U32 R111, R111, 0x2, RZ ;  /* 0x000000026f6f7824 */ /* 0x000fe200078e00ff */
[----:B------:R-:W-:Y:S01]  /*5600*/  LEA R171, R148, R171, 0x4 ;  /* 0x000000ab94ab7211 */ /* 0x000fe200078e20ff */
[----:B------:R-:W-:Y:S01]  /*5610*/  IMAD.SHL.U32 R109, R109, 0x2, RZ ;  /* 0x000000026d6d7824 */ /* 0x000fe200078e00ff */
[----:B------:R-:W-:-:S02]  /*5620*/  SHF.L.U32 R110, R110, 0x1, RZ ;  /* 0x000000016e6e7819 */ /* 0x000fc400000006ff */
[----:B------:R-:W-:Y:S02]  /*5630*/  SHF.L.U32 R108, R108, 0x1, RZ ;  /* 0x000000016c6c7819 */ /* 0x000fe400000006ff */
[----:B0-----:R-:W-:Y:S02]  /*5640*/  LEA.HI.SX32 R105, R171, R171, 0x1b ;  /* 0x000000abab697211 */ /* 0x001fe400078fdaff */
[----:B------:R-:W-:Y:S02]  /*5650*/  LOP3.LUT P0, RZ, R150, 0x1f, RZ, 0xc0, !PT ;  /* 0x0000001f96ff7812 */ /* 0x000fe4000780c0ff */
[----:B------:R-:W-:Y:S02]  /*5660*/  SHF.L.U32 R105, R105, 0x1, RZ ;  /* 0x0000000169697819 */ /* 0x000fe400000006ff */
[----:B------:R-:W-:Y:S02]  /*5670*/  ISETP.LT.OR P0, PT, R134, 0x2, P0 ;  /* 0x000000028600780c */ /* 0x000fe40000701670 */
[----:B------:R-:W-:-:S02]  /*5680*/  PRMT R14, RZ, 0x5410, R14 ;  /* 0x00005410ff0e7816 */ /* 0x000fc4000000000e */
[----:B------:R-:W-:Y:S02]  /*5690*/  PRMT R13, RZ, 0x5410, R13 ;  /* 0x00005410ff0d7816 */ /* 0x000fe4000000000d */
[----:B------:R-:W-:Y:S02]  /*56a0*/  PRMT R12, RZ, 0x5410, R12 ;  /* 0x00005410ff0c7816 */ /* 0x000fe4000000000c */
[----:B------:R-:W-:Y:S02]  /*56b0*/  PRMT R184, RZ, 0x5410, R96 ;  /* 0x00005410ffb87816 */ /* 0x000fe40000000060 */
[----:B-1----:R-:W-:-:S03]  /*56c0*/  PRMT R11, RZ, 0x5410, R11 ;  /* 0x00005410ff0b7816 */ /* 0x002fc6000000000b */
[----:B------:R-:W-:Y:S01]  /*56d0*/  FMUL.FTZ R205, R184, R69 ;  /* 0x00000045b8cd7220 */ /* 0x000fe20000410000 */
[----:B------:R-:W-:Y:S02]  /*56e0*/  PRMT R10, RZ, 0x5410, R10 ;  /* 0x00005410ff0a7816 */ /* 0x000fe4000000000a */
[----:B------:R-:W-:Y:S02]  /*56f0*/  PRMT R9, RZ, 0x5410, R9 ;  /* 0x00005410ff097816 */ /* 0x000fe40000000009 */
[----:B------:R-:W-:Y:S02]  /*5700*/  PRMT R202, RZ, 0x5410, R94 ;  /* 0x00005410ffca7816 */ /* 0x000fe4000000005e */
[----:B------:R-:W-:Y:S02]  /*5710*/  PRMT R171, RZ, 0x5410, R97 ;  /* 0x00005410ffab7816 */ /* 0x000fe40000000061 */
[----:B------:R-:W-:Y:S01]  /*5720*/  PRMT R8, RZ, 0x5410, R8 ;  /* 0x00005410ff087816 */ /* 0x000fe20000000008 */
[----:B------:R-:W-:Y:S01]  /*5730*/  FMUL.FTZ R207, R202, R61 ;  /* 0x0000003dcacf7220 */ /* 0x000fe20000410000 */
        /* <DEDUP_REMOVED lines=13> */
[----:B------:R-:W-:Y:S02]  /*5810*/  FMUL.FTZ R179, R161, R79 ;  /* 0x0000004fa1b37220 */ /* 0x000fe40000410000 */
[----:B------:R-:W-:-:S04]  /*5820*/  IMAD.SHL.U32 R107, R2, 0x2, RZ ;  /* 0x00000002026b7824 */ /* 0x000fc800078e00ff */
[----:B------:R-:W0:Y:S01]  /*5830*/  MUFU.EX2 R179, R179 ;  /* 0x000000b300b37308 */ /* 0x000e220000000800 */
[----:B------:R-:W-:Y:S01]  /*5840*/  IMAD R2, R19, 0x100, R20 ;  /* 0x0000010013027824 */ /* 0x000fe200078e0214 */
[----:B------:R-:W-:Y:S01]  /*5850*/  @P1 IADD3 R2, R150, 0x200, RZ ;  /* 0x0000020096021810 */ /* 0x000fe20007ffe0ff */
[----:B------:R-:W-:Y:S01]  /*5860*/  STS.U16 [R111+0xac0], R166 ;  /* 0x000ac0a66f007388 */ /* 0x000fe20000000400 */
[----:B------:R-:W-:-:S03]  /*5870*/  SHF.L.U32 R106, R3, 0x1, RZ ;  /* 0x00000001036a7819 */ /* 0x000fc600000006ff */
[----:B------:R1:W-:Y:S01]  /*5880*/  STS.U16 [R110+0xb00], R163 ;  /* 0x000b00a36e007388 */ /* 0x0003e20000000400 */
[----:B------:R-:W-:-:S03]  /*5890*/  IMAD.SHL.U32 R162, R2, 0x4, RZ ;  /* 0x0000000402a27824 */ /* 0x000fc600078e00ff */
        /* <DEDUP_REMOVED lines=21> */
[----:B0-----:R0:W-:Y:S01]  /*59f0*/  STS [R162+0x35c0], R179 ;  /* 0x0035c0b3a2007388 */ /* 0x0011e20000000800 */
[----:B------:R-:W-:Y:S01]  /*5a00*/  @!P0 IADD3 R3, R134, -0x2, RZ ;  /* 0xfffffffe86038810 */ /* 0x000fe20007ffe0ff */
[----:B------:R-:W-:Y:S01]  /*5a10*/  FMUL.FTZ R240, R161, R80 ;  /* 0x00000050a1f07220 */ /* 0x000fe20000410000 */
[----:B------:R-:W-:-:S03]  /*5a20*/  MOV R131, RZ ;  /* 0x000000ff00837202 */ /* 0x000fc60000000f00 */
[----:B------:R-:W-:Y:S02]  /*5a30*/  @!P0 IMAD R3, R3, c[0x0][0x16c], R20 ;  /* 0x00005b0003038a24 */ /* 0x000fe400078e0214 */
[----:B------:R-:W-:Y:S02]  /*5a40*/  IMAD.MOV.U32 R130, RZ, RZ, 0x3f800000 ;  /* 0x3f800000ff827424 */ /* 0x000fe400078e00ff */
[----:B------:R-:W-:Y:S01]  /*5a50*/  @!P0 IMAD.WIDE R2, R3, 0x8, R124 ;  /* 0x0000000803028825 */ /* 0x000fe200078e027c */
[----:B------:R-:W-:Y:S03]  /*5a60*/  BAR.SYNC.DEFER_BLOCKING 0x0 ;  /* 0x0000000000007b1d */ /* 0x000fe60000010000 */
[----:B------:R-:W-:-:S03]  /*5a70*/  FMUL.FTZ R181, R161, R77 ;  /* 0x0000004da1b57220 */ /* 0x000fc60000410000 */
[----:B------:R-:W3:Y:S01]  /*5a80*/  MUFU.EX2 R240, R240 ;  /* 0x000000f000f07308 */ /* 0x000ee20000000800 */
[C---:B------:R-:W-:Y:S01]  /*5a90*/  FMUL.FTZ R248, R161.reuse, R78 ;  /* 0x0000004ea1f87220 */ /* 0x040fe20000410000 */
[----:B-1----:R-:W-:Y:S01]  /*5aa0*/  PRMT R163, RZ, 0x5410, R103 ;  /* 0x00005410ffa37816 */ /* 0x002fe20000000067 */
[----:B------:R-:W-:Y:S01]  /*5ab0*/  FMUL.FTZ R252, R161, R75 ;  /* 0x0000004ba1fc7220 */ /* 0x000fe20000410000 */
[----:B--2---:R-:W-:-:S04]  /*5ac0*/  PRMT R169, RZ, 0x5410, R99 ;  /* 0x00005410ffa97816 */ /* 0x004fc80000000063 */
[----:B------:R-:W1:Y:S01]  /*5ad0*/  MUFU.EX2 R181, R181 ;  /* 0x000000b500b57308 */ /* 0x000e620000000800 */
[----:B------:R-:W-:Y:S01]  /*5ae0*/  PRMT R168, RZ, 0x5410, R98 ;  /* 0x00005410ffa87816 */ /* 0x000fe20000000062 */
[----:B0-----:R-:W-:Y:S01]  /*5af0*/  FMUL.FTZ R162, R163, R80 ;  /* 0x00000050a3a27220 */ /* 0x001fe20000410000 */
[----:B------:R-:W-:Y:S01]  /*5b00*/  PRMT R164, RZ, 0x5410, R102 ;  /* 0x00005410ffa47816 */ /* 0x000fe20000000066 */
        /* <DEDUP_REMOVED lines=8> */
[----:B------:R-:W-:Y:S02]  /*5b90*/  FMUL.FTZ R172, R169, R76 ;  /* 0x0000004ca9ac7220 */ /* 0x000fe40000410000 */
[----:B------:R-:W-:Y:S02]  /*5ba0*/  FMUL.FTZ R175, R168, R73 ;  /* 0x00000049a8af7220 */ /* 0x000fe40000410000 */
[----:B------:R-:W-:Y:S02]  /*5bb0*/  FMUL.FTZ R163, R164, R77 ;  /* 0x0000004da4a37220 */ /* 0x000fe40000410000 */
[----:B------:R-:W-:-:S02]  /*5bc0*/  FMUL.FTZ R168, R14, R3 ;  /* 0x000000030ea87220 */ /* 0x000fc40000410000 */
[----:B------:R-:W-:Y:S02]  /*5bd0*/  FMUL.FTZ R169, R13, R162 ;  /* 0x000000a20da97220 */ /* 0x000fe40000410000 */
[----:B------:R-:W-:Y:S01]  /*5be0*/  FMUL.FTZ R247, R161, R73 ;  /* 0x00000049a1f77220 */ /* 0x000fe20000410000 */
[----:B------:R-:W0:Y:S01]  /*5bf0*/  MUFU.EX2 R188, R188 ;  /* 0x000000bc00bc7308 */ /* 0x000e220000000800 */
[----:B------:R-:W-:Y:S02]  /*5c00*/  FMUL.FTZ R167, R166, R75 ;  /* 0x0000004ba6a77220 */ /* 0x000fe40000410000 */
[----:B---3--:R-:W-:Y:S02]  /*5c10*/  FMUL.FTZ R162, R179, R240 ;  /* 0x000000f0b3a27220 */ /* 0x008fe40000410000 */
[----:B------:R-:W-:Y:S02]  /*5c20*/  FMUL.FTZ R164, R165, R78 ;  /* 0x0000004ea5a47220 */ /* 0x000fe40000410000 */
[----:B------:R-:W-:-:S02]  /*5c30*/  FMUL.FTZ R166, R12, R163 ;  /* 0x000000a30ca67220 */ /* 0x000fc40000410000 */
[----:B------:R-:W-:Y:S02]  /*5c40*/  FFMA.FTZ R3, R168, R240, R169 ;  /* 0x000000f0a8037223 */ /* 0x000fe400000100a9 */
[C---:B------:R-:W-:Y:S01]  /*5c50*/  FMUL.FTZ R249, R161.reuse, R72 ;  /* 0x00000048a1f97220 */ /* 0x040fe20000410000 */
[----:B------:R-:W3:Y:S01]  /*5c60*/  MUFU.EX2 R247, R247 ;  /* 0x000000f700f77308 */ /* 0x000ee20000000800 */
[C---:B------:R-:W-:Y:S02]  /*5c70*/  FMUL.FTZ R191, R161.reuse, R69 ;  /* 0x00000045a1bf7220 */ /* 0x040fe40000410000 */
[C---:B------:R-:W-:Y:S02]  /*5c80*/  FMUL.FTZ R178, R161.reuse, R68 ;  /* 0x00000044a1b27220 */ /* 0x040fe40000410000 */
[C---:B------:R-:W-:Y:S02]  /*5c90*/  FMUL.FTZ R193, R161.reuse, R61 ;  /* 0x0000003da1c17220 */ /* 0x040fe40000410000 */
[----:B------:R-:W-:-:S02]  /*5ca0*/  FMUL.FTZ R182, R161, R60 ;  /* 0x0000003ca1b67220 */ /* 0x000fc40000410000 */
[C---:B------:R-:W-:Y:S02]  /*5cb0*/  FMUL.FTZ R197, R161.reuse, R57 ;  /* 0x00000039a1c57220 */ /* 0x040fe40000410000 */
[C---:B------:R-:W-:Y:S02]  /*5cc0*/  FMUL.FTZ R186, R161.reuse, R54 ;  /* 0x00000036a1ba7220 */ /* 0x040fe40000410000 */
[C---:B------:R-:W-:Y:S02]  /*5cd0*/  FMUL.FTZ R196, R161.reuse, R49 ;  /* 0x00000031a1c47220 */ /* 0x040fe40000410000 */
[----:B------:R-:W-:Y:S02]  /*5ce0*/  FMUL.FTZ R184, R161, R44 ;  /* 0x0000002ca1b87220 */ /* 0x000fe40000410000 */
[----:B-1----:R-:W-:Y:S02]  /*5cf0*/  FMUL.FTZ R161, R181, R162 ;  /* 0x000000a2b5a17220 */ /* 0x002fe40000410000 */
[----:B------:R-:W-:-:S02]  /*5d00*/  FMUL.FTZ R165, R11, R164 ;  /* 0x000000a40ba57220 */ /* 0x000fc40000410000 */
[----:B------:R-:W-:Y:S01]  /*5d10*/  FFMA.FTZ R3, R181, R3, R166 ;  /* 0x00000003b5037223 */ /* 0x000fe200000100a6 */
[----:B------:R-:W1:Y:S01]  /*5d20*/  MUFU.EX2 R249, R249 ;  /* 0x000000f900f97308 */ /* 0x000e620000000800 */
[----:B--2---:R-:W-:Y:S02]  /*5d30*/  FMUL.FTZ R161, R248, R161 ;  /* 0x000000a1f8a17220 */ /* 0x004fe40000410000 */
[----:B------:R-:W-:Y:S02]  /*5d40*/  FMUL.FTZ R167, R10, R167 ;  /* 0x000000a70aa77220 */ /* 0x000fe40000410000 */
[----:B------:R-:W-:Y:S02]  /*5d50*/  FFMA.FTZ R3, R248, R3, R165 ;  /* 0x00000003f8037223 */ /* 0x000fe400000100a5 */
[----:B0-----:R-:W-:Y:S01]  /*5d60*/  FMUL.FTZ R161, R252, R161 ;  /* 0x000000a1fca17220 */ /* 0x001fe20000410000 */
[----:B------:R-:W0:Y:S01]  /*5d70*/  MUFU.EX2 R191, R191 ;  /* 0x000000bf00bf7308 */ /* 0x000e220000000800 */
[----:B------:R-:W-:-:S02]  /*5d80*/  FMUL.FTZ R163, R9, R172 ;  /* 0x000000ac09a37220 */ /* 0x000fc40000410000 */
[----:B------:R-:W-:Y:S02]  /*5d90*/  FFMA.FTZ R3, R252, R3, R167 ;  /* 0x00000003fc037223 */ /* 0x000fe400000100a7 */
[----:B------:R-:W-:Y:S02]  /*5da0*/  FMUL.FTZ R162, R188, R161 ;  /* 0x000000a1bca27220 */ /* 0x000fe40000410000 */
[----:B------:R-:W-:Y:S01]  /*5db0*/  FMUL.FTZ R202, R8, R175 ;  /* 0x000000af08ca7220 */ /* 0x000fe20000410000 */
[----:B------:R-:W2:Y:S01]  /*5dc0*/  MUFU.EX2 R178, R178 ;  /* 0x000000b200b27308 */ /* 0x000ea20000000800 */
[----:B------:R-:W-:Y:S01]  /*5dd0*/  FFMA.FTZ R3, R188, R3, R163 ;  /* 0x00000003bc037223 */ /* 0x000fe200000100a3 */
[----:B------:R-:W-:Y:S01]  /*5de0*/  PRMT R173, RZ, 0x5410, R95 ;  /* 0x00005410ffad7816 */ /* 0x000fe2000000005f */
[----:B---3--:R-:W-:Y:S01]  /*5df0*/  FMUL.FTZ R162, R247, R162 ;  /* 0x000000a2f7a27220 */ /* 0x008fe20000410000 */
[----:B------:R-:W-:Y:S01]  /*5e00*/  PRMT R6, RZ, 0x5410, R6 ;  /* 0x00005410ff067816 */ /* 0x000fe20000000006 */
[----:B------:R-:W-:-:S02]  /*5e10*/  FMUL.FTZ R164, R7, R174 ;  /* 0x000000ae07a47220 */ /* 0x000fc40000410000 */
[----:B------:R-:W-:Y:S01]  /*5e20*/  FFMA.FTZ R3, R247, R3, R202 ;  /* 0x00000003f7037223 */ /* 0x000fe200000100ca */
[----:B------:R-:W-:Y:S01]  /*5e30*/  PRMT R5, RZ, 0x5410, R5 ;  /* 0x00005410ff057816 */ /* 0x000fe20000000005 */
[----:B-1----:R-:W-:Y:S02]  /*5e40*/  FMUL.FTZ R172, R249, R162 ;  /* 0x000000a2f9ac7220 */ /* 0x002fe40000410000 */
[----:B------:R-:W-:Y:S02]  /*5e50*/  FMUL.FTZ R206, R173, R68 ;  /* 0x00000044adce7220 */ /* 0x000fe40000410000 */
[----:B------:R-:W-:Y:S02]  /*5e60*/  FMUL.FTZ R162, R6, R205 ;  /* 0x000000cd06a27220 */ /* 0x000fe40000410000 */
[----:B------:R-:W-:Y:S01]  /*5e70*/  FFMA.FTZ R3, R249, R3, R164 ;  /* 0x00000003f9037223 */ /* 0x000fe200000100a4 */
[----:B------:R-:W1:Y:S01]  /*5e80*/  MUFU.EX2 R193, R193 ;  /* 0x000000c100c17308 */ /* 0x000e620000000800 */
[----:B------:R-:W-:Y:S01]  /*5e90*/  FMUL.FTZ R161, R5, R206 ;  /* 0x000000ce05a17220 */ /* 0x000fe20000410000 */
[----:B------:R-:W-:Y:S01]  /*5ea0*/  PRMT R177, RZ, 0x5410, R93 ;  /* 0x00005410ffb17816 */ /* 0x000fe2000000005d */
[C---:B0-----:R-:W-:Y:S01]  /*5eb0*/  FFMA.FTZ R3, R191.reuse, R3, R162 ;  /* 0x00000003bf037223 */ /* 0x041fe200000100a2 */
[----:B------:R-:W-:Y:S01]  /*5ec0*/  ISETP.NE.AND P0, PT, R150, 0x3f, PT ;  /* 0x0000003f9600780c */ /* 0x000fe20003f05270 */
[----:B------:R-:W-:-:S02]  /*5ed0*/  FMUL.FTZ R175, R191, R172 ;  /* 0x000000acbfaf7220 */ /* 0x000fc40000410000 */
[C---:B--2---:R-:W-:Y:S01]  /*5ee0*/  FFMA.FTZ R205, R178.reuse, R3, R161 ;  /* 0x00000003b2cd7223 */ /* 0x044fe200000100a1 */
[----:B------:R-:W-:Y:S01]  /*5ef0*/  PRMT R3, RZ, 0x5410, R65 ;  /* 0x00005410ff037816 */ /* 0x000fe20000000041 */
[----:B------:R-:W-:Y:S01]  /*5f00*/  FMUL.FTZ R2, R177, R60 ;  /* 0x0000003cb1027220 */ /* 0x000fe20000410000 */
[----:B------:R-:W-:Y:S01]  /*5f10*/  PRMT R204, RZ, 0x5410, R92 ;  /* 0x00005410ffcc7816 */ /* 0x000fe2000000005c */
[----:B------:R-:W-:Y:S01]  /*5f20*/  FMUL.FTZ R172, R178, R175 ;  /* 0x000000afb2ac7220 */ /* 0x000fe20000410000 */
[----:B------:R-:W-:Y:S01]  /*5f30*/  PRMT R4, RZ, 0x5410, R4 ;  /* 0x00005410ff047816 */ /* 0x000fe20000000004 */
[----:B------:R-:W-:Y:S01]  /*5f40*/  FMUL.FTZ R175, R3, R2 ;  /* 0x0000000203af7220 */ /* 0x000fe20000410000 */
[----:B------:R-:W-:Y:S01]  /*5f50*/  PRMT R2, RZ, 0x5410, R64 ;  /* 0x00005410ff027816 */ /* 0x000fe20000000040 */
[----:B------:R-:W-:Y:S02]  /*5f60*/  FMUL.FTZ R177, R204, R57 ;  /* 0x00000039ccb17220 */ /* 0x000fe40000410000 */
[----:B------:R-:W-:-:S02]  /*5f70*/  FMUL.FTZ R174, R4, R207 ;  /* 0x000000cf04ae7220 */ /* 0x000fc40000410000 */
[C---:B-1----:R-:W-:Y:S02]  /*5f80*/  FMUL.FTZ R207, R193.reuse, R172 ;  /* 0x000000acc1cf7220 */ /* 0x042fe40000410000 */
[----:B------:R-:W-:Y:S02]  /*5f90*/  FMUL.FTZ R172, R2, R177 ;  /* 0x000000b102ac7220 */ /* 0x000fe40000410000 */
[----:B------:R0:W1:Y:S01]  /*5fa0*/  @P0 LDS R177, [R150.X4+0x3dc4] ;  /* 0x003dc40096b10984 */ /* 0x0000620000004800 */
[----:B------:R-:W2:Y:S08]  /*5fb0*/  MUFU.EX2 R182, R182 ;  /* 0x000000b600b67308 */ /* 0x000eb00000000800 */
[----:B------:R-:W3:Y:S01]  /*5fc0*/  MUFU.EX2 R197, R197 ;  /* 0x000000c500c57308 */ /* 0x000ee20000000800 */
[----:B------:R-:W-:Y:S01]  /*5fd0*/  PRMT R209, RZ, 0x5410, R91 ;  /* 0x00005410ffd17816 */ /* 0x000fe2000000005b */
[----:B------:R-:W-:-:S06]  /*5fe0*/  FFMA.FTZ R205, R193, R205, R174 ;  /* 0x000000cdc1cd7223 */ /* 0x000fcc00000100ae */
[----:B------:R-:W0:Y:S01]  /*5ff0*/  MUFU.EX2 R186, R186 ;  /* 0x000000ba00ba7308 */ /* 0x000e220000000800 */
[----:B------:R-:W-:Y:S01]  /*6000*/  PRMT R208, RZ, 0x5410, R90 ;  /* 0x00005410ffd07816 */ /* 0x000fe2000000005a */
[----:B--2---:R-:W-:Y:S01]  /*6010*/  FMUL.FTZ R206, R182, R207 ;  /* 0x000000cfb6ce7220 */ /* 0x004fe20000410000 */
[----:B------:R-:W-:-:S05]  /*6020*/  PRMT R0, RZ, 0x5410, R0 ;  /* 0x00005410ff007816 */ /* 0x000fca0000000000 */
[----:B------:R-:W2:Y:S01]  /*6030*/  MUFU.EX2 R196, R196 ;  /* 0x000000c400c47308 */ /* 0x000ea20000000800 */
[----:B------:R-:W-:Y:S02]  /*6040*/  FMUL.FTZ R173, R209, R54 ;  /* 0x00000036d1ad7220 */ /* 0x000fe40000410000 */
[----:B------:R-:W-:Y:S01]  /*6050*/  FFMA.FTZ R205, R182, R205, R175 ;  /* 0x000000cdb6cd7223 */ /* 0x000fe200000100af */
[----:B------:R-:W-:-:S04]  /*6060*/  PRMT R211, RZ, 0x5410, R89 ;  /* 0x00005410ffd37816 */ /* 0x000fc80000000059 */
[----:B------:R-:W1:Y:S01]  /*6070*/  MUFU.EX2 R184, R184 ;  /* 0x000000b800b87308 */ /* 0x000e620000000800 */
[C---:B---3--:R-:W-:Y:S01]  /*6080*/  FMUL.FTZ R65, R197.reuse, R206 ;  /* 0x000000cec5417220 */ /* 0x048fe20000410000 */
[----:B------:R-:W-:Y:S01]  /*6090*/  PRMT R190, RZ, 0x5410, R190 ;  /* 0x00005410ffbe7816 */ /* 0x000fe200000000be */
[----:B------:R-:W-:Y:S02]  /*60a0*/  FMUL.FTZ R171, R208, R49 ;  /* 0x00000031d0ab7220 */ /* 0x000fe40000410000 */
[----:B------:R-:W-:Y:S02]  /*60b0*/  FMUL.FTZ R173, R0, R173 ;  /* 0x000000ad00ad7220 */ /* 0x000fe40000410000 */
[----:B------:R-:W-:Y:S01]  /*60c0*/  FFMA.FTZ R205, R197, R205, R172 ;  /* 0x000000cdc5cd7223 */ /* 0x000fe200000100ac */
[----:B------:R-:W-:Y:S01]  /*60d0*/  PRMT R189, RZ, 0x5410, R189 ;  /* 0x00005410ffbd7816 */ /* 0x000fe200000000bd */
[----:B0-----:R-:W-:Y:S02]  /*60e0*/  FMUL.FTZ R65, R186, R65 ;  /* 0x00000041ba417220 */ /* 0x001fe40000410000 */
[----:B------:R-:W-:-:S02]  /*60f0*/  FMUL.FTZ R204, R211, R44 ;  /* 0x0000002cd3cc7220 */ /* 0x000fc40000410000 */
[----:B------:R-:W-:Y:S02]  /*6100*/  FMUL.FTZ R171, R190, R171 ;  /* 0x000000abbeab7220 */ /* 0x000fe40000410000 */
[----:B------:R-:W-:Y:S02]  /*6110*/  FFMA.FTZ R205, R186, R205, R173 ;  /* 0x000000cdbacd7223 */ /* 0x000fe400000100ad */
[C---:B--2---:R-:W-:Y:S01]  /*6120*/  FMUL.FTZ R65, R196.reuse, R65 ;  /* 0x00000041c4417220 */ /* 0x044fe20000410000 */
[----:B------:R-:W-:Y:S01]  /*6130*/  BSSY B0, `(.L_x_3468) ;  /* 0x000000f000007945 */ /* 0x000fe20003800000 */
[----:B------:R-:W-:Y:S02]  /*6140*/  FMUL.FTZ R207, R189, R204 ;  /* 0x000000ccbdcf7220 */ /* 0x000fe40000410000 */
[----:B------:R-:W-:Y:S01]  /*6150*/  FFMA.FTZ R205, R196, R205, R171 ;  /* 0x000000cdc4cd7223 */ /* 0x000fe200000100ab */
[----:B------:R-:W-:Y:S01]  /*6160*/  ISETP.GT.U32.AND P2, PT, R150, 0x1f, PT ;  /* 0x0000001f9600780c */ /* 0x000fe20003f44070 */
[----:B-1----:R-:W-:-:S02]  /*6170*/  FMUL.FTZ R64, R184, R65 ;  /* 0x00000041b8407220 */ /* 0x002fc40000410000 */
[----:B------:R-:W-:Y:S01]  /*6180*/  FFMA.FTZ R65, R184, R205, R207 ;  /* 0x000000cdb8417223 */ /* 0x000fe200000100cf */
[----:B------:R-:W-:Y:S05]  /*6190*/  @P0 BRA `(.L_x_3469) ;  /* 0x0000008000000947 */ /* 0x000fea0003800000 */
[----:B----4-:R-:W-:-:S13]  /*61a0*/  ISETP.NE.AND P0, PT, R134, c[0x0][0x174], PT ;  /* 0x00005d0086007a0c */ /* 0x010fda0003f05270 */
[----:B------:R-:W-:-:S04]  /*61b0*/  @P0 IADD3 R204, -R137, c[0x0][0x174], RZ ;  /* 0x00005d0089cc0a10 */ /* 0x000fc80007ffe1ff */
[----:B------:R-:W-:-:S04]  /*61c0*/  @P0 LEA.HI R177, R204, R204, RZ, 0x1 ;  /* 0x000000ccccb10211 */ /* 0x000fc800078f08ff */
[----:B------:R-:W-:-:S05]  /*61d0*/  @P0 LOP3.LUT R177, R177, 0xfffffe, RZ, 0xc0, !PT ;  /* 0x00fffffeb1b10812 */ /* 0x000fca00078ec0ff */
[----:B------:R-:W-:Y:S01]  /*61e0*/  @P0 IMAD.IADD R205, R204, 0x1, -R177 ;  /* 0x00000001cccd0824 */ /* 0x000fe200078e0ab1 */
[----:B------:R-:W-:-:S03]  /*61f0*/  HFMA2.MMA R177, -RZ, RZ, 1.875, 0 ;  /* 0x3f800000ffb17435 */ /* 0x000fc600000001ff */
[----:B------:R-:W-:-:S07]  /*6200*/  @P0 IMAD R205, R205, 0x100, R20 ;  /* 0x00000100cdcd0824 */ /* 0x000fce00078e0214 */
[----:B------:R0:W1:Y:S02]  /*6210*/  @P0 LDS R177, [R205.X4+0x35c0] ;  /* 0x0035c000cdb10984 */ /* 0x0000640000004800 */
.L_x_3469:
[----:B----4-:R-:W-:Y:S05]  /*6220*/  BSYNC B0 ;  /* 0x0000000000007941 */ /* 0x010fea0003800000 */
.L_x_3468:
[----:B------:R-:W-:Y:S01]  /*6230*/  PRMT R241, RZ, 0x5410, R198 ;  /* 0x00005410fff17816 */ /* 0x000fe200000000c6 */
[----:B------:R2:W-:Y:S01]  /*6240*/  STS.64 [R150.X8+0x31b0], R64 ;  /* 0x0031b04096007388 */ /* 0x0005e20000008a00 */
[----:B------:R-:W-:Y:S01]  /*6250*/  PRMT R198, RZ, 0x5410, R195 ;  /* 0x00005410ffc67816 */ /* 0x000fe200000000c3 */
[----:B------:R-:W-:Y:S01]  /*6260*/  BSSY B0, `(.L_x_3470) ;  /* 0x000005d000007945 */ /* 0x000fe20003800000 */
[----:B------:R-:W-:Y:S01]  /*6270*/  PRMT R195, RZ, 0x5410, R194 ;  /* 0x00005410ffc37816 */ /* 0x000fe200000000c2 */
[----:B------:R-:W-:Y:S01]  /*6280*/  FMUL.FTZ R241, R84, R241 ;  /* 0x000000f154f17220 */ /* 0x000fe20000410000 */
[----:B------:R-:W-:Y:S02]  /*6290*/  PRMT R242, RZ, 0x5410, R201 ;  /* 0x00005410fff27816 */ /* 0x000fe400000000c9 */
[----:B------:R-:W-:Y:S01]  /*62a0*/  PRMT R201, RZ, 0x5410, R183 ;  /* 0x00005410ffc97816 */ /* 0x000fe200000000b7 */
[----:B------:R-:W-:Y:S01]  /*62b0*/  FMUL.FTZ R194, R82, R195 ;  /* 0x000000c352c27220 */ /* 0x000fe20000410000 */
[----:B------:R-:W-:Y:S01]  /*62c0*/  PRMT R203, RZ, 0x5410, R203 ;  /* 0x00005410ffcb7816 */ /* 0x000fe200000000cb */
[----:B------:R-:W-:Y:S01]  /*62d0*/  FMUL.FTZ R242, R87, R242 ;  /* 0x000000f257f27220 */ /* 0x000fe20000410000 */
[----:B0-----:R-:W-:-:S02]  /*62e0*/  PRMT R205, RZ, 0x5410, R176 ;  /* 0x00005410ffcd7816 */ /* 0x001fc400000000b0 */
        /* <DEDUP_REMOVED lines=29> */
.L_x_3527:
        /* <DEDUP_REMOVED lines=24> */
.L_x_3528:
        /* <DEDUP_REMOVED lines=11> */
[----:B-1---5:R-:W-:Y:S05]  /*66f0*/  CALL.REL.NOINC `($__internal_139_$__cuda_sm70_shflsync_idx_p) ;  /* 0x00005de000007944 */ /* 0x022fea0003c00000 */
.L_x_3474:
[----:B------:R-:W-:Y:S05]  /*6700*/  BRA.CONV ~URZ, `(.L_x_3475) ;  /* 0x000000637f007947 */ /* 0x000fea000b800000 */
[----:B0-----:R-:W-:Y:S01]  /*6710*/  HFMA2.MMA R212, -RZ, RZ, 0, 1.847743988037109375e-06 ;  /* 0x0000001fffd47435 */ /* 0x001fe200000001ff */
[----:B------:R-:W-:Y:S01]  /*6720*/  MOV R211, R210 ;  /* 0x000000d200d37202 */ /* 0x000fe20000000f00 */
[----:B-1----:R-:W-:Y:S01]  /*6730*/  IMAD.MOV.U32 R209, RZ, RZ, 0x1f ;  /* 0x0000001fffd17424 */ /* 0x002fe200078e00ff */
[----:B------:R-:W-:Y:S01]  /*6740*/  MOV R64, 0x6770 ;  /* 0x0000677000407802 */ /* 0x000fe20000000f00 */
[----:B------:R-:W-:-:S02]  /*6750*/  IMAD.MOV.U32 R214, RZ, RZ, -0x1 ;  /* 0xffffffffffd67424 */ /* 0x000fc400078e00ff */
[----:B-----5:R-:W-:Y:S05]  /*6760*/  CALL.REL.NOINC `($__internal_139_$__cuda_sm70_shflsync_idx_p) ;  /* 0x00005d7000007944 */ /* 0x020fea0003c00000 */
.L_x_3475:
[----:B------:R-:W-:Y:S05]  /*6770*/  BRA.DIV ~URZ, `(.L_x_3476) ;  /* 0x000053b27f007947 */ /* 0x000fea000b800000 */
[----:B-----5:R-:W2:Y:S04]  /*6780*/  SHFL.IDX PT, R130, R130, RZ, 0x1f ;  /* 0x00001fff82827589 */ /* 0x020ea800000e0000 */
[----:B------:R3:W4:Y:S04]  /*6790*/  SHFL.IDX PT, R65, R131, RZ, 0x1f ;  /* 0x00001fff83417589 */ /* 0x00072800000e0000 */
[----:B------:R3:W0:Y:S04]  /*67a0*/  SHFL.UP PT, R170, R67, 0x1, RZ ;  /* 0x0420000043aa7989 */ /* 0x00062800000e00ff */
[----:B------:R3:W1:Y:S02]  /*67b0*/  SHFL.UP PT, R204, R210, 0x1, RZ ;  /* 0x04200000d2cc7989 */ /* 0x00066400000e00ff */
.L_x_3529:
[----:B---3--:R-:W3:Y:S01]  /*67c0*/  LDS.64 R66, [R150.X16+0x31b0] ;  /* 0x0031b00096427984 */ /* 0x008ee2000000ca00 */
[----:B--2---:R-:W-:Y:S01]  /*67d0*/  MOV R64, R130 ;  /* 0x0000008200407202 */ /* 0x004fe20000000f00 */
[----:B01--4-:R-:W-:-:S04]  /*67e0*/  @P1 FFMA.FTZ R65, R65, R170, R204 ;  /* 0x000000aa41411223 */ /* 0x013fc800000100cc */
[----:B------:R-:W-:Y:S02]  /*67f0*/  @P1 FMUL.FTZ R64, R64, R170 ;  /* 0x000000aa40401220 */ /* 0x000fe40000410000 */
[C---:B---3--:R-:W-:Y:S02]  /*6800*/  FFMA.FTZ R67, R66.reuse, R65, R67 ;  /* 0x0000004142437223 */ /* 0x048fe40000010043 */
[----:B------:R-:W-:-:S05]  /*6810*/  FMUL.FTZ R66, R66, R64 ;  /* 0x0000004042427220 */ /* 0x000fca0000410000 */
[----:B------:R0:W-:Y:S02]  /*6820*/  STS.128 [R150.X16+0x31b0], R64 ;  /* 0x0031b04096007388 */ /* 0x0001e4000000cc00 */
.L_x_3471:
[----:B------:R-:W-:Y:S05]  /*6830*/  BSYNC B0 ;  /* 0x0000000000007941 */ /* 0x000fea0003800000 */
.L_x_3470:
        /* <DEDUP_REMOVED lines=70> */
.L_x_3530:
        /* <DEDUP_REMOVED lines=26> */
.L_x_3531:
        /* <DEDUP_REMOVED lines=11> */
.L_x_3478:
[----:B-12---:R-:W-:Y:S05]  /*6ef0*/  BSYNC B0 ;  /* 0x0000000000007941 */ /* 0x006fea0003800000 */
.L_x_3477:
[----:B------:R-:W-:Y:S01]  /*6f00*/  WARPSYNC 0xffffffff ;  /* 0xffffffff00007948 */ /* 0x000fe20003800000 */
[----:B------:R-:W-:Y:S01]  /*6f10*/  BAR.SYNC.DEFER_BLOCKING 0x0 ;  /* 0x0000000000007b1d */ /* 0x000fe20000010000 */
[----:B------:R-:W-:Y:S01]  /*6f20*/  PRMT R243, RZ, 0x5410, R89 ;  /* 0x00005410fff37816 */ /* 0x000fe20000000059 */
[C---:B------:R-:W-:Y:S01]  /*6f30*/  IMAD.SHL.U32 R251, R150.reuse, 0x10, RZ ;  /* 0x0000001096fb7824 */ /* 0x040fe200078e00ff */
[----:B------:R-:W-:Y:S02]  /*6f40*/  ISETP.NE.AND P0, PT, R150, RZ, PT ;  /* 0x000000ff9600720c */ /* 0x000fe40003f05270 */
[----:B------:R-:W-:Y:S01]  /*6f50*/  PRMT R250, RZ, 0x5410, R90 ;  /* 0x00005410fffa7816 */ /* 0x000fe2000000005a */
[----:B------:R-:W-:Y:S01]  /*6f60*/  FMUL.FTZ R245, R243, R44 ;  /* 0x0000002cf3f57220 */ /* 0x000fe20000410000 */
[----:B0-----:R-:W-:Y:S01]  /*6f70*/  LEA.HI.SX32 R66, R251, R251, 0x1b ;  /* 0x000000fbfb427211 */ /* 0x001fe200078fdaff */
[----:B------:R-:W-:Y:S01]  /*6f80*/  BSSY B0, `(.L_x_3481) ;  /* 0x0000105000007945 */ /* 0x000fe20003800000 */
[----:B------:R-:W-:Y:S01]  /*6f90*/  PRMT R246, RZ, 0x5410, R94 ;  /* 0x00005410fff67816 */ /* 0x000fe2000000005e */
[----:B------:R-:W-:Y:S01]  /*6fa0*/  FFMA.FTZ R245, R189, -R245, R172 ;  /* 0x800000f5bdf57223 */ /* 0x000fe200000100ac */
        /* <DEDUP_REMOVED lines=9> */
[----:B------:R-:W-:Y:S01]  /*7040*/  FFMA.FTZ R228, R14, -R228, R179 ;  /* 0x800000e40ee47223 */ /* 0x000fe200000100b3 */
[----:B------:R-:W-:Y:S01]  /*7050*/  P2R R65, PR, RZ, 0x1 ;  /* 0x00000001ff417803 */ /* 0x000fe20000000000 */
[----:B------:R-:W-:Y:S01]  /*7060*/  FFMA.FTZ R213, R190, -R213, R171 ;  /* 0x800000d5bed57223 */ /* 0x000fe200000100ab */
        /* <DEDUP_REMOVED lines=19> */
[C---:B------:R-:W-:Y:S01]  /*71a0*/  IADD3 R211, R150.reuse, 0x40, RZ ;  /* 0x0000004096d37810 */ /* 0x040fe20007ffe0ff */
[----:B------:R-:W-:Y:S01]  /*71b0*/  FFMA.FTZ R223, R9, -R223, R166 ;  /* 0x800000df09df7223 */ /* 0x000fe200000100a6 */
[C---:B------:R-:W-:Y:S01]  /*71c0*/  IADD3 R209, R150.reuse, 0xc0, RZ ;  /* 0x000000c096d17810 */ /* 0x040fe20007ffe0ff */
[----:B------:R-:W-:Y:S01]  /*71d0*/  FMUL.FTZ R221, R229, R72 ;  /* 0x00000048e5dd7220 */ /* 0x000fe20000410000 */
[----:B------:R-:W-:Y:S01]  /*71e0*/  IADD3 R207, R150, 0x140, RZ ;  /* 0x0000014096cf7810 */ /* 0x000fe20007ffe0ff */
[----:B------:R-:W-:Y:S01]  /*71f0*/  FFMA.FTZ R222, R8, -R222, R165 ;  /* 0x800000de08de7223 */ /* 0x000fe200000100a5 */
[-C--:B------:R-:W-:Y:S01]  /*7200*/  LEA.HI.SX32 R212, R150, R150.reuse, 0x1b ;  /* 0x0000009696d47211 */ /* 0x080fe200078fdaff */
[----:B------:R-:W-:Y:S01]  /*7210*/  FMUL.FTZ R220, R230, R69 ;  /* 0x00000045e6dc7220 */ /* 0x000fe20000410000 */
[-C--:B------:R-:W-:Y:S01]  /*7220*/  LEA.HI.SX32 R211, R211, R150.reuse, 0x1b ;  /* 0x00000096d3d37211 */ /* 0x080fe200078fdaff */
[----:B------:R-:W-:Y:S01]  /*7230*/  FFMA.FTZ R221, R7, -R221, R164 ;  /* 0x800000dd07dd7223 */ /* 0x000fe200000100a4 */
[----:B------:R-:W-:Y:S01]  /*7240*/  LEA.HI.SX32 R209, R209, R150, 0x1b ;  /* 0x00000096d1d17211 */ /* 0x000fe200078fdaff */
[----:B------:R-:W-:Y:S01]  /*7250*/  FFMA.FTZ R220, R6, -R220, R163 ;  /* 0x800000dc06dc7223 */ /* 0x000fe200000100a3 */
[----:B------:R-:W-:Y:S01]  /*7260*/  LEA.HI.SX32 R207, R207, R150, 0x1b ;  /* 0x00000096cfcf7211 */ /* 0x000fe200078fdaff */
[----:B------:R-:W-:-:S02]  /*7270*/  FMUL.FTZ R218, R219, R68 ;  /* 0x00000044dbda7220 */ /* 0x000fc40000410000 */
[----:B------:R-:W-:Y:S02]  /*7280*/  FFMA.FTZ R217, R4, -R217, R161 ;  /* 0x800000d904d97223 */ /* 0x000fe400000100a1 */
[----:B------:R-:W-:Y:S02]  /*7290*/  FFMA.FTZ R218, R5, -R218, R162 ;  /* 0x800000da05da7223 */ /* 0x000fe400000100a2 */
[----:B------:R-:W-:Y:S02]  /*72a0*/  FMUL.FTZ R216, R239, R60 ;  /* 0x0000003cefd87220 */ /* 0x000fe40000410000 */
[----:B------:R-:W-:Y:S02]  /*72b0*/  FMUL.FTZ R215, R244, R57 ;  /* 0x00000039f4d77220 */ /* 0x000fe40000410000 */
[----:B0-----:R-:W-:Y:S02]  /*72c0*/  FFMA.FTZ R64, R64, R177, R200 ;  /* 0x000000b140407223 */ /* 0x001fe400000100c8 */
[----:B------:R-:W-:-:S02]  /*72d0*/  FFMA.FTZ R216, R3, -R216, R174 ;  /* 0x800000d803d87223 */ /* 0x000fc400000100ae */
        /* <DEDUP_REMOVED lines=12> */
[----:B------:R-:W-:Y:S01]  /*73a0*/  IADD3 R197, R150, 0x3c0, RZ ;  /* 0x000003c096c57810 */ /* 0x000fe20007ffe0ff */
[----:B------:R-:W-:Y:S01]  /*73b0*/  FMUL.FTZ R65, R213, R130 ;  /* 0x00000082d5417220 */ /* 0x000fe20000410000 */
[----:B------:R-:W-:Y:S01]  /*73c0*/  LEA.HI.SX32 R201, R201, R150, 0x1b ;  /* 0x00000096c9c97211 */ /* 0x000fe200078fdaff */
[----:B------:R-:W-:Y:S01]  /*73d0*/  FFMA.FTZ R182, R182, R184, R199 ;  /* 0x000000b8b6b67223 */ /* 0x000fe200000100c7 */
[----:B------:R-:W-:Y:S01]  /*73e0*/  IADD3 R199, R150, 0x340, RZ ;  /* 0x0000034096c77810 */ /* 0x000fe20007ffe0ff */
[----:B------:R-:W-:Y:S01]  /*73f0*/  FFMA.FTZ R22, R190, R49, R22 ;  /* 0x00000031be167223 */ /* 0x000fe20000010016 */
[----:B------:R-:W-:Y:S01]  /*7400*/  LEA.HI.SX32 R197, R197, R150, 0x1b ;  /* 0x00000096c5c57211 */ /* 0x000fe200078fdaff */
[----:B------:R-:W-:Y:S01]  /*7410*/  FFMA.FTZ R180, R193, R182, R180 ;  /* 0x000000b6c1b47223 */ /* 0x000fe200000100b4 */
[----:B------:R-:W-:Y:S01]  /*7420*/  LEA.HI.SX32 R199, R199, R150, 0x1b ;  /* 0x00000096c7c77211 */ /* 0x000fe200078fdaff */
[----:B------:R-:W-:-:S02]  /*7430*/  FMUL.FTZ R130, R186, R57 ;  /* 0x00000039ba827220 */ /* 0x000fc40000410000 */
[----:B------:R-:W-:Y:S02]  /*7440*/  FFMA.FTZ R178, R178, R180, R195 ;  /* 0x000000b4b2b27223 */ /* 0x000fe400000100c3 */
[----:B------:R-:W-:Y:S02]  /*7450*/  FFMA.FTZ R21, R189, R44, R21 ;  /* 0x0000002cbd157223 */ /* 0x000fe40000010015 */
[----:B------:R-:W-:Y:S02]  /*7460*/  FFMA.FTZ R176, R191, R178, R176 ;  /* 0x000000b2bfb07223 */ /* 0x000fe400000100b0 */
[----:B------:R-:W-:Y:S02]  /*7470*/  FMUL.FTZ R198, R180, R68 ;  /* 0x00000044b4c67220 */ /* 0x000fe40000410000 */
        /* <DEDUP_REMOVED lines=9> */
[----:B------:R-:W-:Y:S01]  /*7510*/  FMUL.FTZ R185, R182, R61 ;  /* 0x0000003db6b97220 */ /* 0x000fe20000410000 */
[----:B------:R0:W-:Y:S01]  /*7520*/  STS [R66.X4+0x10b8], R67 ;  /* 0x0010b84342007388 */ /* 0x0001e20000004800 */
[----:B------:R-:W-:Y:S02]  /*7530*/  FFMA.FTZ R242, R181, R248, R242 ;  /* 0x000000f8b5f27223 */ /* 0x000fe400000100f2 */
[----:B------:R-:W-:Y:S02]  /*7540*/  FMUL.FTZ R131, R243, R194 ;  /* 0x000000c2f3837220 */ /* 0x000fe40000410000 */
[----:B------:R-:W-:Y:S02]  /*7550*/  FFMA.FTZ R240, R240, R242, R183 ;  /* 0x000000f2f0f07223 */ /* 0x000fe400000100b7 */
[----:B------:R-:W-:Y:S01]  /*7560*/  FMUL.FTZ R188, R242, R80 ;  /* 0x00000050f2bc7220 */ /* 0x000fe20000410000 */
[----:B------:R1:W-:Y:S01]  /*7570*/  STS [R66.X4+0x10bc], R131 ;  /* 0x0010bc8342007388 */ /* 0x0003e20000004800 */
[----:B------:R-:W-:-:S02]  /*7580*/  FMUL.FTZ R181, R248, R77 ;  /* 0x0000004df8b57220 */ /* 0x000fc40000410000 */
[----:B0-----:R-:W-:Y:S02]  /*7590*/  FMUL.FTZ R67, R246, R185 ;  /* 0x000000b9f6437220 */ /* 0x001fe40000410000 */
[----:B------:R-:W-:Y:S02]  /*75a0*/  FFMA.FTZ R250, R250, R190, R65 ;  /* 0x000000befafa7223 */ /* 0x000fe40000010041 */
[----:B------:R-:W-:Y:S01]  /*75b0*/  FMUL.FTZ R190, R252, R78 ;  /* 0x0000004efcbe7220 */ /* 0x000fe20000410000 */
[----:B------:R0:W-:Y:S01]  /*75c0*/  STS [R66.X4+0x10a8], R67 ;  /* 0x0010a84342007388 */ /* 0x0001e20000004800 */
[----:B------:R-:W-:Y:S02]  /*75d0*/  FMUL.FTZ R192, R245, R192 ;  /* 0x000000c0f5c07220 */ /* 0x000fe40000410000 */
[----:B-1----:R-:W-:Y:S02]  /*75e0*/  FMUL.FTZ R131, R184, R60 ;  /* 0x0000003cb8837220 */ /* 0x002fe40000410000 */
[----:B------:R-:W-:-:S02]  /*75f0*/  FFMA.FTZ R243, R243, R189, R192 ;  /* 0x000000bdf3f37223 */ /* 0x000fc400000100c0 */
[----:B------:R-:W-:Y:S02]  /*7600*/  FMUL.FTZ R187, R239, R131 ;  /* 0x00000083efbb7220 */ /* 0x000fe40000410000 */
[----:B------:R-:W-:Y:S02]  /*7610*/  FMUL.FTZ R189, R244, R130 ;  /* 0x00000082f4bd7220 */ /* 0x000fe40000410000 */
[----:B0-----:R-:W-:Y:S01]  /*7620*/  FMUL.FTZ R67, R240, R79 ;  /* 0x0000004ff0437220 */ /* 0x001fe20000410000 */
[----:B------:R0:W-:Y:S01]  /*7630*/  STS [R66.X4+0x10ac], R187 ;  /* 0x0010acbb42007388 */ /* 0x0001e20000004800 */
[----:B------:R-:W-:Y:S02]  /*7640*/  FMUL.FTZ R245, R245, R194 ;  /* 0x000000c2f5f57220 */ /* 0x000fe40000410000 */
[----:B------:R-:W-:Y:S01]  /*7650*/  FFMA.FTZ R183, R228, R67, RZ ;  /* 0x00000043e4b77223 */ /* 0x000fe200000100ff */
[----:B------:R1:W-:Y:S01]  /*7660*/  STS [R66.X4+0x10b0], R189 ;  /* 0x0010b0bd42007388 */ /* 0x0003e20000004800 */
[----:B------:R-:W-:-:S02]  /*7670*/  FMUL.FTZ R194, R247, R76 ;  /* 0x0000004cf7c27220 */ /* 0x000fc40000410000 */
[----:B------:R-:W-:Y:S02]  /*7680*/  FFMA.FTZ R183, R227, R188, R183 ;  /* 0x000000bce3b77223 */ /* 0x000fe400000100b7 */
[----:B------:R-:W-:Y:S02]  /*7690*/  FMUL.FTZ R65, R177, R54 ;  /* 0x00000036b1417220 */ /* 0x000fe40000410000 */
[----:B0-----:R-:W-:Y:S02]  /*76a0*/  FFMA.FTZ R187, R226, R181, R183 ;  /* 0x000000b5e2bb7223 */ /* 0x001fe400000100b7 */
[----:B------:R-:W-:Y:S02]  /*76b0*/  FMUL.FTZ R183, R241, R75 ;  /* 0x0000004bf1b77220 */ /* 0x000fe40000410000 */
[----:B------:R-:W-:Y:S02]  /*76c0*/  FFMA.FTZ R187, R225, R190, R187 ;  /* 0x000000bee1bb7223 */ /* 0x000fe400000100bb */
[----:B-1----:R-:W-:-:S02]  /*76d0*/  FMUL.FTZ R189, R249, R73 ;  /* 0x00000049f9bd7220 */ /* 0x002fc40000410000 */
[----:B------:R-:W-:Y:S02]  /*76e0*/  FFMA.FTZ R192, R224, R183, R187 ;  /* 0x000000b7e0c07223 */ /* 0x000fe400000100bb */
[----:B------:R-:W-:Y:S02]  /*76f0*/  FMUL.FTZ R191, R237, R65 ;  /* 0x00000041edbf7220 */ /* 0x000fe40000410000 */
[----:B------:R-:W-:Y:S02]  /*7700*/  FFMA.FTZ R187, R223, R194, R192 ;  /* 0x000000c2dfbb7223 */ /* 0x000fe400000100c0 */
[----:B------:R-:W-:Y:S01]  /*7710*/  FMUL.FTZ R196, R176, R72 ;  /* 0x00000048b0c47220 */ /* 0x000fe20000410000 */
[----:B------:R0:W-:Y:S01]  /*7720*/  STS [R66.X4+0x10b4], R191 ;  /* 0x0010b4bf42007388 */ /* 0x0001e20000004800 */
[----:B------:R-:W-:Y:S02]  /*7730*/  FFMA.FTZ R192, R222, R189, R187 ;  /* 0x000000bddec07223 */ /* 0x000fe400000100bb */
[----:B------:R-:W-:-:S02]  /*7740*/  FMUL.FTZ R195, R219, R198 ;  /* 0x000000c6dbc37220 */ /* 0x000fc40000410000 */
[----:B------:R-:W-:Y:S02]  /*7750*/  FFMA.FTZ R187, R221, R196, R192 ;  /* 0x000000c4ddbb7223 */ /* 0x000fe400000100c0 */
[----:B------:R-:W-:Y:S01]  /*7760*/  FMUL.FTZ R189, R232, R189 ;  /* 0x000000bde8bd7220 */ /* 0x000fe20000410000 */
[----:B------:R-:W-:Y:S01]  /*7770*/  STS [R66.X4+0x10a4], R195 ;  /* 0x0010a4c342007388 */ /* 0x000fe20000004800 */
[----:B------:R-:W-:Y:S02]  /*7780*/  FMUL.FTZ R181, R236, R181 ;  /* 0x000000b5ecb57220 */ /* 0x000fe40000410000 */
[----:B0-----:R-:W-:Y:S01]  /*7790*/  FMUL.FTZ R191, R178, R69 ;  /* 0x00000045b2bf7220 */ /* 0x001fe20000410000 */
[----:B------:R-:W-:Y:S01]  /*77a0*/  STS [R66.X4+0x1098], R189 ;  /* 0x001098bd42007388 */ /* 0x000fe20000004800 */
[----:B------:R-:W-:Y:S02]  /*77b0*/  FMUL.FTZ R67, R238, R67 ;  /* 0x00000043ee437220 */ /* 0x000fe40000410000 */
[-C--:B------:R-:W-:Y:S01]  /*77c0*/  FFMA.FTZ R187, R220, R191.reuse, R187 ;  /* 0x000000bfdcbb7223 */ /* 0x080fe200000100bb */
[----:B------:R0:W-:Y:S01]  /*77d0*/  STS [R66.X4+0x1088], R181 ;  /* 0x001088b542007388 */ /* 0x0001e20000004800 */
[----:B------:R-:W-:-:S02]  /*77e0*/  FMUL.FTZ R193, R230, R191 ;  /* 0x000000bfe6c17220 */ /* 0x000fc40000410000 */
[----:B------:R-:W-:Y:S01]  /*77f0*/  FFMA.FTZ R198, R218, R198, R187 ;  /* 0x000000c6dac67223 */ /* 0x000fe200000100bb */
[----:B------:R1:W-:Y:S01]  /*7800*/  STS [R66.X4+0x1080], R67 ;  /* 0x0010804342007388 */ /* 0x0003e20000004800 */
[----:B------:R-:W-:Y:S02]  /*7810*/  FMUL.FTZ R191, R229, R196 ;  /* 0x000000c4e5bf7220 */ /* 0x000fe40000410000 */
[----:B------:R-:W-:Y:S01]  /*7820*/  FFMA.FTZ R198, R217, R185, R198 ;  /* 0x000000b9d9c67223 */ /* 0x000fe200000100c6 */
[----:B------:R-:W-:Y:S01]  /*7830*/  STS [R66.X4+0x10a0], R193 ;  /* 0x0010a0c142007388 */ /* 0x000fe20000004800 */
[----:B------:R-:W-:Y:S01]  /*7840*/  FMUL.FTZ R185, R234, R183 ;  /* 0x000000b7eab97220 */ /* 0x000fe20000410000 */
[----:B0-----:R-:W-:Y:S01]  /*7850*/  IADD3 R181, R150, 0x380, RZ ;  /* 0x0000038096b57810 */ /* 0x001fe20007ffe0ff */
[----:B------:R-:W-:Y:S01]  /*7860*/  FFMA.FTZ R198, R216, R131, R198 ;  /* 0x00000083d8c67223 */ /* 0x000fe200000100c6 */
[----:B------:R-:W-:Y:S01]  /*7870*/  STS [R66.X4+0x109c], R191 ;  /* 0x00109cbf42007388 */ /* 0x000fe20000004800 */
[----:B------:R-:W-:Y:S01]  /*7880*/  FMUL.FTZ R187, R231, R194 ;  /* 0x000000c2e7bb7220 */ /* 0x000fe20000410000 */
[----:B-1----:R-:W-:Y:S01]  /*7890*/  IADD3 R67, R150, 0x280, RZ ;  /* 0x0000028096437810 */ /* 0x002fe20007ffe0ff */
[----:B------:R-:W-:Y:S01]  /*78a0*/  FMUL.FTZ R183, R233, R190 ;  /* 0x000000bee9b77220 */ /* 0x000fe20000410000 */
[----:B------:R0:W-:Y:S01]  /*78b0*/  STS [R66.X4+0x1090], R185 ;  /* 0x001090b942007388 */ /* 0x0001e20000004800 */
[----:B------:R-:W-:Y:S01]  /*78c0*/  FMUL.FTZ R131, R235, R188 ;  /* 0x000000bceb837220 */ /* 0x000fe20000410000 */
[----:B------:R-:W-:Y:S01]  /*78d0*/  LEA.HI.SX32 R202, R67, R150, 0x1b ;  /* 0x0000009643ca7211 */ /* 0x000fe200078fdaff */
[----:B------:R-:W-:Y:S01]  /*78e0*/  FFMA.FTZ R215, R2, -R215, R175 ;  /* 0x800000d702d77223 */ /* 0x000fe200000100af */
[----:B------:R1:W-:Y:S01]  /*78f0*/  STS [R66.X4+0x1094], R187 ;  /* 0x001094bb42007388 */ /* 0x0003e20000004800 */
[----:B------:R-:W-:-:S02]  /*7900*/  FMUL.FTZ R214, R237, R54 ;  /* 0x00000036edd67220 */ /* 0x000fc40000410000 */
[----:B------:R-:W-:Y:S01]  /*7910*/  FFMA.FTZ R198, R215, R130, R198 ;  /* 0x00000082d7c67223 */ /* 0x000fe200000100c6 */
[----:B------:R2:W-:Y:S01]  /*7920*/  STS [R66.X4+0x108c], R183 ;  /* 0x00108cb742007388 */ /* 0x0005e20000004800 */
[----:B------:R-:W-:Y:S01]  /*7930*/  FFMA.FTZ R214, R0, -R214, R173 ;  /* 0x800000d600d67223 */ /* 0x000fe200000100ad */
[----:B0-----:R-:W-:Y:S01]  /*7940*/  IADD3 R185, R150, 0x100, RZ ;  /* 0x0000010096b97810 */ /* 0x001fe20007ffe0ff */
[----:B------:R-:W-:Y:S01]  /*7950*/  FMUL.FTZ R67, R87, R170 ;  /* 0x000000aa57437220 */ /* 0x000fe20000410000 */
[----:B------:R0:W-:Y:S01]  /*7960*/  STS [R66.X4+0x1084], R131 ;  /* 0x0010848342007388 */ /* 0x0001e20000004800 */
[----:B------:R-:W-:Y:S01]  /*7970*/  FFMA.FTZ R198, R214, R65, R198 ;  /* 0x00000041d6c67223 */ /* 0x000fe200000100c6 */
[----:B-1----:R-:W-:Y:S01]  /*7980*/  IADD3 R187, R150, 0x200, RZ ;  /* 0x0000020096bb7810 */ /* 0x002fe20007ffe0ff */
[----:B------:R-:W-:Y:S01]  /*7990*/  FMUL.FTZ R65, R88, R179 ;  /* 0x000000b358417220 */ /* 0x000fe20000410000 */
[----:B------:R-:W-:Y:S01]  /*79a0*/  BAR.SYNC.DEFER_BLOCKING 0x0 ;  /* 0x0000000000007b1d */ /* 0x000fe20000010000 */
[C---:B------:R-:W-:Y:S01]  /*79b0*/  IADD3 R179, R150.reuse, 0x80, RZ ;  /* 0x0000008096b37810 */ /* 0x040fe20007ffe0ff */
[----:B------:R-:W-:Y:S01]  /*79c0*/  FFMA.FTZ R213, R213, R64, R198 ;  /* 0x00000040d5d57223 */ /* 0x000fe200000100c6 */
[----:B--2---:R-:W-:Y:S01]  /*79d0*/  IADD3 R183, R150, 0x180, RZ ;  /* 0x0000018096b77810 */ /* 0x004fe20007ffe0ff */
[----:B------:R-:W-:Y:S01]  /*79e0*/  FMUL.FTZ R167, R84, R167 ;  /* 0x000000a754a77220 */ /* 0x000fe20000410000 */
[----:B------:R-:W-:Y:S01]  /*79f0*/  LEA.HI.SX32 R210, R179, R150, 0x1b ;  /* 0x00000096b3d27211 */ /* 0x000fe200078fdaff */
[----:B------:R-:W-:Y:S01]  /*7a00*/  FMUL.FTZ R169, R86, R169 ;  /* 0x000000a956a97220 */ /* 0x000fe20000410000 */
[----:B0-----:R-:W-:Y:S01]  /*7a10*/  IADD3 R131, R150, 0x300, RZ ;  /* 0x0000030096837810 */ /* 0x001fe20007ffe0ff */
[----:B------:R-:W-:Y:S01]  /*7a20*/  FMUL.FTZ R168, R85, R168 ;  /* 0x000000a855a87220 */ /* 0x000fe20000410000 */
[-C--:B------:R-:W-:Y:S01]  /*7a30*/  LEA.HI.SX32 R208, R185, R150.reuse, 0x1b ;  /* 0x00000096b9d07211 */ /* 0x080fe200078fdaff */
[----:B------:R-:W-:Y:S01]  /*7a40*/  FMUL.FTZ R165, R82, R165 ;  /* 0x000000a552a57220 */ /* 0x000fe20000410000 */
[-C--:B------:R-:W-:Y:S01]  /*7a50*/  LEA.HI.SX32 R206, R183, R150.reuse, 0x1b ;  /* 0x00000096b7ce7211 */ /* 0x080fe200078fdaff */
[----:B------:R-:W-:Y:S01]  /*7a60*/  FMUL.FTZ R163, R74, R163 ;  /* 0x000000a34aa37220 */ /* 0x000fe20000410000 */
[----:B------:R-:W-:Y:S01]  /*7a70*/  LEA.HI.SX32 R204, R187, R150, 0x1b ;  /* 0x00000096bbcc7211 */ /* 0x000fe200078fdaff */
[----:B------:R-:W-:Y:S01]  /*7a80*/  FMUL.FTZ R166, R83, R166 ;  /* 0x000000a653a67220 */ /* 0x000fe20000410000 */
[-C--:B------:R-:W-:Y:S01]  /*7a90*/  LEA.HI.SX32 R200, R131, R150.reuse, 0x1b ;  /* 0x0000009683c87211 */ /* 0x080fe200078fdaff */
[----:B------:R-:W-:Y:S01]  /*7aa0*/  FMUL.FTZ R161, R70, R161 ;  /* 0x000000a146a17220 */ /* 0x000fe20000410000 */
[-C--:B------:R-:W-:Y:S01]  /*7ab0*/  LEA.HI.SX32 R198, R181, R150.reuse, 0x1b ;  /* 0x00000096b5c67211 */ /* 0x080fe200078fdaff */
[----:B------:R-:W-:Y:S01]  /*7ac0*/  FMUL.FTZ R175, R62, R175 ;  /* 0x000000af3eaf7220 */ /* 0x000fe20000410000 */
[----:B------:R-:W-:Y:S01]  /*7ad0*/  MOV R64, R150 ;  /* 0x0000009600407202 */ /* 0x000fe20000000f00 */
[----:B------:R-:W-:-:S02]  /*7ae0*/  FMUL.FTZ R173, R59, R173 ;  /* 0x000000ad3bad7220 */ /* 0x000fc40000410000 */
[----:B------:R-:W-:Y:S01]  /*7af0*/  FMUL.FTZ R171, R58, R171 ;  /* 0x000000ab3aab7220 */ /* 0x000fe20000410000 */
        /* <DEDUP_REMOVED lines=26> */
[----:B-----5:R-:W-:-:S03]  /*7ca0*/  FMUL.FTZ R169, R63, R174 ;  /* 0x000000ae3fa97220 */ /* 0x020fc60000410000 */
[----:B------:R5:W-:Y:S01]  /*7cb0*/  STS [R66.X4+0x210c], R168 ;  /* 0x00210ca842007388 */ /* 0x000be20000004800 */
[----:B------:R-:W-:Y:S02]  /*7cc0*/  IMAD R167, R156, c[0x0][0x2bc], R167 ;  /* 0x0000af009ca77a24 */ /* 0x000fe400078e02a7 */
[----:B-1----:R-:W-:Y:S01]  /*7cd0*/  IMAD.MOV.U32 R65, RZ, RZ, RZ ;  /* 0x000000ffff417224 */ /* 0x002fe200078e00ff */
[----:B------:R1:W-:Y:S01]  /*7ce0*/  STS [R66.X4+0x2118], R165 ;  /* 0x002118a542007388 */ /* 0x0003e20000004800 */
[----:B--2---:R-:W-:-:S03]  /*7cf0*/  IMAD R67, R155, c[0x0][0x298], RZ ;  /* 0x0000a6009b437a24 */ /* 0x004fc600078e02ff */
[----:B------:R2:W-:Y:S01]  /*7d00*/  STS [R66.X4+0x2120], R163 ;  /* 0x002120a342007388 */ /* 0x0005e20000004800 */
[----:B------:R-:W-:Y:S01]  /*7d10*/  IMAD R67, R156, c[0x0][0x29c], R67 ;  /* 0x0000a7009c437a24 */ /* 0x000fe200078e0243 */
[----:B-----5:R-:W-:Y:S02]  /*7d20*/  IADD3 R168, -R135, c[0x0][0x168], -R150 ;  /* 0x00005a0087a87a10 */ /* 0x020fe40007ffe996 */
[----:B------:R5:W-:Y:S01]  /*7d30*/  STS [R66.X4+0x2114], R166 ;  /* 0x002114a642007388 */ /* 0x000be20000004800 */
[----:B-1----:R-:W-:Y:S01]  /*7d40*/  FMUL.FTZ R165, R55, R172 ;  /* 0x000000ac37a57220 */ /* 0x002fe20000410000 */
[----:B------:R-:W-:Y:S02]  /*7d50*/  ISETP.GE.AND P0, PT, R168, 0x1, PT ;  /* 0x00000001a800780c */ /* 0x000fe40003f06270 */
[----:B------:R-:W-:Y:S01]  /*7d60*/  STS [R66.X4+0x2128], R161 ;  /* 0x002128a142007388 */ /* 0x000fe20000004800 */
[----:B--2---:R-:W-:-:S03]  /*7d70*/  IMAD.WIDE.U32 R162, R156, c[0x0][0x298], R64 ;  /* 0x0000a6009ca27a25 */ /* 0x004fc600078e0040 */
[----:B------:R1:W-:Y:S01]  /*7d80*/  STS [R66.X4+0x212c], R169 ;  /* 0x00212ca942007388 */ /* 0x0003e20000004800 */
[----:B------:R-:W-:Y:S01]  /*7d90*/  IMAD.WIDE.U32 R64, R156, c[0x0][0x2b8], R64 ;  /* 0x0000ae009c407a25 */ /* 0x000fe200078e0040 */
[----:B------:R-:W-:Y:S02]  /*7da0*/  IADD3 R163, R163, R67, RZ ;  /* 0x00000043a3a37210 */ /* 0x000fe40007ffe0ff */
[----:B------:R-:W-:Y:S01]  /*7db0*/  STS [R66.X4+0x2130], R175 ;  /* 0x002130af42007388 */ /* 0x000fe20000004800 */
[----:B-----5:R-:W-:Y:S01]  /*7dc0*/  SHF.R.S32.HI R166, RZ, 0x1f, R135 ;  /* 0x0000001fffa67819 */ /* 0x020fe20000011487 */
[----:B------:R-:W-:Y:S02]  /*7dd0*/  IMAD.IADD R65, R65, 0x1, R167 ;  /* 0x0000000141417824 */ /* 0x000fe400078e02a7 */
[----:B------:R-:W-:Y:S01]  /*7de0*/  STS [R66.X4+0x2134], R173 ;  /* 0x002134ad42007388 */ /* 0x000fe20000004800 */
[----:B------:R-:W-:-:S03]  /*7df0*/  IMAD.WIDE.U32 R162, R153, c[0x0][0x2a0], R162 ;  /* 0x0000a80099a27a25 */ /* 0x000fc600078e00a2 */
[----:B------:R-:W-:Y:S01]  /*7e00*/  STS [R66.X4+0x2138], R171 ;  /* 0x002138ab42007388 */ /* 0x000fe20000004800 */
[----:B------:R-:W-:-:S03]  /*7e10*/  IMAD.WIDE.U32 R64, R153, c[0x0][0x2c0], R64 ;  /* 0x0000b00099407a25 */ /* 0x000fc600078e0040 */
[----:B------:R2:W-:Y:S01]  /*7e20*/  STS [R66.X4+0x213c], R165 ;  /* 0x00213ca542007388 */ /* 0x0005e20000004800 */
[----:B-1----:R-:W-:-:S03]  /*7e30*/  IMAD R169, R153, c[0x0][0x2c4], R164 ;  /* 0x0000b10099a97a24 */ /* 0x002fc600078e02a4 */
[----:B------:R-:W-:Y:S01]  /*7e40*/  BAR.SYNC.DEFER_BLOCKING 0x0 ;  /* 0x0000000000007b1d */ /* 0x000fe20000010000 */
[----:B------:R-:W-:Y:S01]  /*7e50*/  IMAD.IADD R169, R65, 0x1, R169 ;  /* 0x0000000141a97824 */ /* 0x000fe200078e02a9 */
[----:B------:R-:W-:Y:S01]  /*7e60*/  IADD3 R164, P1, R135, R162, RZ ;  /* 0x000000a287a47210 */ /* 0x000fe20007f3e0ff */
[----:B--2---:R-:W-:-:S04]  /*7e70*/  IMAD R66, R151, c[0x0][0x2a0], RZ ;  /* 0x0000a80097427a24 */ /* 0x004fc800078e02ff */
[----:B------:R-:W-:Y:S01]  /*7e80*/  IMAD R161, R153, c[0x0][0x2a4], R66 ;  /* 0x0000a90099a17a24 */ /* 0x000fe200078e0242 */
[----:B------:R-:W-:-:S04]  /*7e90*/  IADD3 R66, P2, R135, R64, RZ ;  /* 0x0000004087427210 */ /* 0x000fc80007f5e0ff */
[----:B------:R-:W-:Y:S01]  /*7ea0*/  IADD3 R161, R163, R161, RZ ;  /* 0x000000a1a3a17210 */ /* 0x000fe20007ffe0ff */
[----:B------:R-:W-:-:S03]  /*7eb0*/  IMAD.X R67, R166, 0x1, R169, P2 ;  /* 0x00000001a6437824 */ /* 0x000fc600010e06a9 */
[----:B------:R-:W-:Y:S01]  /*7ec0*/  IADD3.X R165, R166, R161, RZ, P1, !PT ;  /* 0x000000a1a6a57210 */ /* 0x000fe20000ffe4ff */
[----:B------:R-:W-:Y:S05]  /*7ed0*/  @!P0 BRA `(.L_x_3482) ;  /* 0x000000f000008947 */ /* 0x000fea0003800000 */
[----:B0--34-:R-:W0:Y:S01]  /*7ee0*/  LDS R171, [R212.X4+0x2100] ;  /* 0x00210000d4ab7984 */ /* 0x019e220000004800 */
[----:B------:R-:W-:Y:S02]  /*7ef0*/  IMAD R167, R16, c[0x0][0x2b0], RZ ;  /* 0x0000ac0010a77a24 */ /* 0x000fe400078e02ff */
[----:B------:R-:W-:-:S04]  /*7f00*/  IMAD.WIDE.U32 R164, R20, c[0x0][0x2b0], R164 ;  /* 0x0000ac0014a47a25 */ /* 0x000fc800078e00a4 */
[----:B------:R-:W-:Y:S01]  /*7f10*/  IMAD R167, R20, c[0x0][0x2b4], R167 ;  /* 0x0000ad0014a77a24 */ /* 0x000fe200078e02a7 */
[----:B------:R-:W-:Y:S01]  /*7f20*/  LEA R166, P0, R164, c[0x0][0x318], 0x2 ;  /* 0x0000c600a4a67a11 */ /* 0x000fe200078010ff */
[----:B------:R-:W-:-:S03]  /*7f30*/  IMAD.WIDE.U32 R66, R20, c[0x0][0x2d0], R66 ;  /* 0x0000b40014427a25 */ /* 0x000fc600078e0042 */
[----:B------:R-:W-:Y:S01]  /*7f40*/  IADD3 R167, R165, R167, RZ ;  /* 0x000000a7a5a77210 */ /* 0x000fe20007ffe0ff */
[----:B------:R-:W-:-:S03]  /*7f50*/  IMAD R165, R16, c[0x0][0x2d0], RZ ;  /* 0x0000b40010a57a24 */ /* 0x000fc600078e02ff */
[----:B------:R-:W-:Y:S01]  /*7f60*/  LEA.HI.X R167, R164, c[0x0][0x31c], R167, 0x2, P0 ;  /* 0x0000c700a4a77a11 */ /* 0x000fe200000f14a7 */
[----:B------:R-:W-:Y:S01]  /*7f70*/  IMAD R165, R20, c[0x0][0x2d4], R165 ;  /* 0x0000b50014a57a24 */ /* 0x000fe200078e02a5 */
[----:B------:R-:W-:-:S03]  /*7f80*/  LEA R164, P0, R66, c[0x0][0x320], 0x2 ;  /* 0x0000c80042a47a11 */ /* 0x000fc600078010ff */
[----:B------:R-:W-:Y:S01]  /*7f90*/  IMAD.IADD R165, R67, 0x1, R165 ;  /* 0x0000000143a57824 */ /* 0x000fe200078e02a5 */
[----:B------:R1:W-:Y:S04]  /*7fa0*/  RED.E.ADD.F32.FTZ.RN.STRONG.GPU [R166.64], R196 ;  /* 0x000000c4a600798e */ /* 0x0003e8000c10e784 */
[----:B------:R-:W-:-:S05]  /*7fb0*/  LEA.HI.X R165, R66, c[0x0][0x324], R165, 0x2, P0 ;  /* 0x0000c90042a57a11 */ /* 0x000fca00000f14a5 */
[----:B0-----:R1:W-:Y:S02]  /*7fc0*/  RED.E.ADD.F32.FTZ.RN.STRONG.GPU [R164.64], R171 ;  /* 0x000000aba400798e */ /* 0x0013e4000c10e784 */
.L_x_3482:
[----:B0--34-:R-:W-:Y:S05]  /*7fd0*/  BSYNC B0 ;  /* 0x0000000000007941 */ /* 0x019fea0003800000 */
.L_x_3481:
[----:B------:R-:W0:Y:S01]  /*7fe0*/  LDS R211, [R211.X4+0x2200] ;  /* 0x00220000d3d37984 */ /* 0x000e220000004800 */
[C---:B------:R-:W-:Y:S01]  /*7ff0*/  LEA R66, P0, R162.reuse, c[0x0][0x318], 0x2 ;  /* 0x0000c600a2427a11 */ /* 0x040fe200078010ff */
[----:B------:R-:W-:Y:S01]  /*8000*/  BSSY B0, `(.L_x_3483) ;  /* 0x0000015000007945 */ /* 0x000fe20003800000 */
[----:B-1----:R-:W-:Y:S02]  /*8010*/  IMAD R171, R137, -0x400, R154 ;  /* 0xfffffc0089ab7824 */ /* 0x002fe400078e029a */
[----:B------:R-:W-:Y:S02]  /*8020*/  LEA.HI.X R67, R162, c[0x0][0x31c], R161, 0x2, P0 ;  /* 0x0000c700a2437a11 */ /* 0x000fe400000f14a1 */
[----:B------:R-:W-:-:S04]  /*8030*/  LEA R162, P0, R64, c[0x0][0x320], 0x2 ;  /* 0x0000c80040a27a11 */ /* 0x000fc800078010ff */
[----:B------:R-:W-:Y:S02]  /*8040*/  LEA.HI.X R163, R64, c[0x0][0x324], R169, 0x2, P0 ;  /* 0x0000c90040a37a11 */ /* 0x000fe400000f14a9 */
[----:B------:R-:W-:Y:S02]  /*8050*/  ISETP.GE.AND P0, PT, R168, 0x41, PT ;  /* 0x00000041a800780c */ /* 0x000fe40003f06270 */
[C---:B------:R-:W-:Y:S02]  /*8060*/  SHF.L.U64.HI R64, R18.reuse, 0x2, R17 ;  /* 0x0000000212407819 */ /* 0x040fe40000010211 */
[----:B------:R-:W-:-:S03]  /*8070*/  SHF.L.U32 R169, R18, 0x2, RZ ;  /* 0x0000000212a97819 */ /* 0x000fc600000006ff */
        /* <DEDUP_REMOVED lines=9> */
[----:B------:R-:W-:Y:S01]  /*8110*/  IMAD.IADD R65, R65, 0x1, R167 ;  /* 0x0000000141417824 */ /* 0x000fe200078e02a7 */
[----:B------:R-:W-:-:S04]  /*8120*/  IADD3 R165, R165, R161, RZ ;  /* 0x000000a1a5a57210 */ /* 0x000fc80007ffe0ff */
[----:B------:R1:W-:Y:S04]  /*8130*/  RED.E.ADD.F32.FTZ.RN.STRONG.GPU [R64.64+-0xf00], R195 ;  /* 0xfff100c34000798e */ /* 0x0003e8000c10e784 */
[----:B0-----:R1:W-:Y:S02]  /*8140*/  RED.E.ADD.F32.FTZ.RN.STRONG.GPU [R164.64+-0xf00], R211 ;  /* 0xfff100d3a400798e */ /* 0x0013e4000c10e784 */
.L_x_3484:
[----:B------:R-:W-:Y:S05]  /*8150*/  BSYNC B0 ;  /* 0x0000000000007941 */ /* 0x000fea0003800000 */
.L_x_3483:
[----:B-1----:R-:W-:Y:S01]  /*8160*/  IMAD.SHL.U32 R65, R171, 0x4, RZ ;  /* 0x00000004ab417824 */ /* 0x002fe200078e00ff */
[----:B------:R-:W-:Y:S01]  /*8170*/  SHF.R.S32.HI R16, RZ, 0x1f, R171 ;  /* 0x0000001fff107819 */ /* 0x000fe200000114ab */
[----:B------:R-:W-:Y:S01]  /*8180*/  BSSY B0, `(.L_x_3485) ;  /* 0x0000016000007945 */ /* 0x000fe20003800000 */
[----:B------:R-:W-:Y:S01]  /*8190*/  ISETP.GE.AND P6, PT, R168, 0x81, PT ;  /* 0x00000081a800780c */ /* 0x000fe20003fc6270 */
[----:B------:R-:W-:Y:S01]  /*81a0*/  FADD.FTZ R213, R213, R245 ;  /* 0x000000f5d5d57221 */ /* 0x000fe20000010000 */
[----:B------:R-:W-:Y:S02]  /*81b0*/  IADD3 R64, P0, R65, R66, RZ ;  /* 0x0000004241407210 */ /* 0x000fe40007f1e0ff */
[----:B------:R-:W-:-:S02]  /*81c0*/  SHF.L.U64.HI R171, R171, 0x2, R16 ;  /* 0x00000002abab7819 */ /* 0x000fc40000010210 */
[----:B------:R-:W-:Y:S02]  /*81d0*/  IADD3 R66, P1, R65, R162, RZ ;  /* 0x000000a241427210 */ /* 0x000fe40007f3e0ff */
[C---:B------:R-:W-:Y:S02]  /*81e0*/  IADD3.X R65, R171.reuse, R67, RZ, P0, !PT ;  /* 0x00000043ab417210 */ /* 0x040fe400007fe4ff */
[C---:B------:R-:W-:Y:S01]  /*81f0*/  ISETP.GE.AND P0, PT, R168.reuse, 0xc1, PT ;  /* 0x000000c1a800780c */ /* 0x040fe20003f06270 */
[----:B------:R-:W-:Y:S01]  /*8200*/  IMAD.X R67, R171, 0x1, R163, P1 ;  /* 0x00000001ab437824 */ /* 0x000fe200008e06a3 */
[C---:B------:R-:W-:Y:S01]  /*8210*/  ISETP.GE.AND P1, PT, R168.reuse, 0x101, PT ;  /* 0x00000101a800780c */ /* 0x040fe20003f26270 */
[C---:B------:R-:W-:Y:S01]  /*8220*/  IMAD.WIDE.U32 R64, R169.reuse, c[0x0][0x2b0], R64 ;  /* 0x0000ac00a9407a25 */ /* 0x040fe200078e0040 */
[C---:B------:R-:W-:Y:S02]  /*8230*/  ISETP.GE.AND P2, PT, R168.reuse, 0x141, PT ;  /* 0x00000141a800780c */ /* 0x040fe40003f46270 */
[----:B------:R-:W-:Y:S01]  /*8240*/  ISETP.GE.AND P3, PT, R168, 0x181, PT ;  /* 0x00000181a800780c */ /* 0x000fe20003f66270 */
[----:B------:R-:W-:Y:S01]  /*8250*/  IMAD.WIDE.U32 R66, R169, c[0x0][0x2d0], R66 ;  /* 0x0000b400a9427a25 */ /* 0x000fe200078e0042 */
[----:B------:R-:W-:-:S02]  /*8260*/  IADD3 R65, R167, R65, RZ ;  /* 0x00000041a7417210 */ /* 0x000fc40007ffe0ff */
[C---:B------:R-:W-:Y:S01]  /*8270*/  ISETP.GE.AND P4, PT, R168.reuse, 0x1c1, PT ;  /* 0x000001c1a800780c */ /* 0x040fe20003f86270 */
[----:B------:R-:W-:Y:S01]  /*8280*/  IMAD.IADD R67, R161, 0x1, R67 ;  /* 0x00000001a1437824 */ /* 0x000fe200078e0243 */
[----:B------:R-:W-:Y:S01]  /*8290*/  ISETP.GE.AND P5, PT, R168, 0x201, PT ;  /* 0x00000201a800780c */ /* 0x000fe20003fa6270 */
[----:B------:R1:W2:Y:S01]  /*82a0*/  LDS R161, [R210.X4+0x2300] ;  /* 0x00230000d2a17984 */ /* 0x0002a20000004800 */
[----:B------:R-:W-:Y:S06]  /*82b0*/  @!P6 BRA `(.L_x_3486) ;  /* 0x000000200000e947 */ /* 0x000fec0003800000 */
[----:B------:R3:W-:Y:S04]  /*82c0*/  RED.E.ADD.F32.FTZ.RN.STRONG.GPU [R64.64+-0xe00], R194 ;  /* 0xfff200c24000798e */ /* 0x0007e8000c10e784 */
[----:B--2---:R3:W-:Y:S02]  /*82d0*/  RED.E.ADD.F32.FTZ.RN.STRONG.GPU [R66.64+-0xe00], R161 ;  /* 0xfff200a14200798e */ /* 0x0047e4000c10e784 */
.L_x_3486:
[----:B------:R-:W-:Y:S05]  /*82e0*/  BSYNC B0 ;  /* 0x0000000000007941 */ /* 0x000fea0003800000 */
.L_x_3485:
[----:B------:R-:W4:Y:S01]  /*82f0*/  LDS R209, [R209.X4+0x2400] ;  /* 0x00240000d1d17984 */ /* 0x000f220000004800 */
[----:B------:R-:W-:Y:S01]  /*8300*/  BSSY B0, `(.L_x_3487) ;  /* 0x0000004000007945 */ /* 0x000fe20003800000 */
[----:B------:R-:W-:Y:S05]  /*8310*/  @!P0 BRA `(.L_x_3488) ;  /* 0x0000002000008947 */ /* 0x000fea0003800000 */
[----:B------:R1:W-:Y:S04]  /*8320*/  RED.E.ADD.F32.FTZ.RN.STRONG.GPU [R64.64+-0xd00], R193 ;  /* 0xfff300c14000798e */ /* 0x0003e8000c10e784 */
[----:B----4-:R1:W-:Y:S02]  /*8330*/  RED.E.ADD.F32.FTZ.RN.STRONG.GPU [R66.64+-0xd00], R209 ;  /* 0xfff300d14200798e */ /* 0x0103e4000c10e784 */
.L_x_3488:
[----:B------:R-:W-:Y:S05]  /*8340*/  BSYNC B0 ;  /* 0x0000000000007941 */ /* 0x000fea0003800000 */
.L_x_3487:
[----:B--23--:R2:W3:Y:S01]  /*8350*/  LDS R161, [R208.X4+0x2500] ;  /* 0x00250000d0a17984 */ /* 0x00c4e20000004800 */
[----:B------:R-:W-:Y:S01]  /*8360*/  BSSY B0, `(.L_x_3489) ;  /* 0x0000004000007945 */ /* 0x000fe20003800000 */
[----:B------:R-:W-:Y:S05]  /*8370*/  @!P1 BRA `(.L_x_3490) ;  /* 0x0000002000009947 */ /* 0x000fea0003800000 */
[----:B------:R1:W-:Y:S04]  /*8380*/  RED.E.ADD.F32.FTZ.RN.STRONG.GPU [R64.64+-0xc00], R192 ;  /* 0xfff400c04000798e */ /* 0x0003e8000c10e784 */
[----:B---3--:R1:W-:Y:S02]  /*8390*/  RED.E.ADD.F32.FTZ.RN.STRONG.GPU [R66.64+-0xc00], R161 ;  /* 0xfff400a14200798e */ /* 0x0083e4000c10e784 */
.L_x_3490:
[----:B------:R-:W-:Y:S05]  /*83a0*/  BSYNC B0 ;  /* 0x0000000000007941 */ /* 0x000fea0003800000 */
.L_x_3489:
[----:B------:R-:W1:Y:S01]  /*83b0*/  LDS R207, [R207.X4+0x2600] ;  /* 0x00260000cfcf7984 */ /* 0x000e620000004800 */
[----:B------:R-:W-:Y:S01]  /*83c0*/  BSSY B0, `(.L_x_3491) ;  /* 0x0000004000007945 */ /* 0x000fe20003800000 */
[----:B------:R-:W-:Y:S05]  /*83d0*/  @!P2 BRA `(.L_x_3492) ;  /* 0x000000200000a947 */ /* 0x000fea0003800000 */
[----:B------:R2:W-:Y:S04]  /*83e0*/  RED.E.ADD.F32.FTZ.RN.STRONG.GPU [R64.64+-0xb00], R191 ;  /* 0xfff500bf4000798e */ /* 0x0005e8000c10e784 */
[----:B-1----:R2:W-:Y:S02]  /*83f0*/  RED.E.ADD.F32.FTZ.RN.STRONG.GPU [R66.64+-0xb00], R207 ;  /* 0xfff500cf4200798e */ /* 0x0025e4000c10e784 */
.L_x_3492:
[----:B------:R-:W-:Y:S05]  /*8400*/  BSYNC B0 ;  /* 0x0000000000007941 */ /* 0x000fea0003800000 */
.L_x_3491:
[----:B-1-3--:R1:W3:Y:S01]  /*8410*/  LDS R161, [R206.X4+0x2700] ;  /* 0x00270000cea17984 */ /* 0x00a2e20000004800 */
[----:B------:R-:W-:Y:S01]  /*8420*/  BSSY B0, `(.L_x_3493) ;  /* 0x0000004000007945 */ /* 0x000fe20003800000 */
[----:B------:R-:W-:Y:S05]  /*8430*/  @!P3 BRA `(.L_x_3494) ;  /* 0x000000200000b947 */ /* 0x000fea0003800000 */
[----:B------:R1:W-:Y:S04]  /*8440*/  RED.E.ADD.F32.FTZ.RN.STRONG.GPU [R64.64+-0xa00], R190 ;  /* 0xfff600be4000798e */ /* 0x0003e8000c10e784 */
[----:B---3--:R1:W-:Y:S02]  /*8450*/  RED.E.ADD.F32.FTZ.RN.STRONG.GPU [R66.64+-0xa00], R161 ;  /* 0xfff600a14200798e */ /* 0x0083e4000c10e784 */
.L_x_3494:
[----:B------:R-:W-:Y:S05]  /*8460*/  BSYNC B0 ;  /* 0x0000000000007941 */ /* 0x000fea0003800000 */
.L_x_3493:
[----:B------:R-:W1:Y:S01]  /*8470*/  LDS R205, [R205.X4+0x2800] ;  /* 0x00280000cdcd7984 */ /* 0x000e620000004800 */
[----:B------:R-:W-:Y:S01]  /*8480*/  BSSY B0, `(.L_x_3495) ;  /* 0x0000004000007945 */ /* 0x000fe20003800000 */
[----:B------:R-:W-:Y:S05]  /*8490*/  @!P4 BRA `(.L_x_3496) ;  /* 0x000000200000c947 */ /* 0x000fea0003800000 */
[----:B------:R2:W-:Y:S04]  /*84a0*/  RED.E.ADD.F32.FTZ.RN.STRONG.GPU [R64.64+-0x900], R189 ;  /* 0xfff700bd4000798e */ /* 0x0005e8000c10e784 */
[----:B-1----:R2:W-:Y:S02]  /*84b0*/  RED.E.ADD.F32.FTZ.RN.STRONG.GPU [R66.64+-0x900], R205 ;  /* 0xfff700cd4200798e */ /* 0x0025e4000c10e784 */
.L_x_3496:
[----:B------:R-:W-:Y:S05]  /*84c0*/  BSYNC B0 ;  /* 0x0000000000007941 */ /* 0x000fea0003800000 */
.L_x_3495:
[----:B-1-3--:R1:W3:Y:S01]  /*84d0*/  LDS R161, [R204.X4+0x2900] ;  /* 0x00290000cca17984 */ /* 0x00a2e20000004800 */
[----:B------:R-:W-:Y:S01]  /*84e0*/  BSSY B0, `(.L_x_3497) ;  /* 0x0000004000007945 */ /* 0x000fe20003800000 */
[----:B------:R-:W-:Y:S05]  /*84f0*/  @!P5 BRA `(.L_x_3498) ;  /* 0x000000200000d947 */ /* 0x000fea0003800000 */
[----:B------:R1:W-:Y:S04]  /*8500*/  RED.E.ADD.F32.FTZ.RN.STRONG.GPU [R64.64+-0x800], R188 ;  /* 0xfff800bc4000798e */ /* 0x0003e8000c10e784 */
[----:B---3--:R1:W-:Y:S02]  /*8510*/  RED.E.ADD.F32.FTZ.RN.STRONG.GPU [R66.64+-0x800], R161 ;  /* 0xfff800a14200798e */ /* 0x0083e4000c10e784 */
.L_x_3498:
[----:B------:R-:W-:Y:S05]  /*8520*/  BSYNC B0 ;  /* 0x0000000000007941 */ /* 0x000fea0003800000 */
.L_x_3497:
        /* <DEDUP_REMOVED lines=12> */
.L_x_3500:
[----:B------:R-:W-:Y:S05]  /*85f0*/  BSYNC B0 ;  /* 0x0000000000007941 */ /* 0x000fea0003800000 */
.L_x_3499:
[----:B-1-3--:R1:W3:Y:S01]  /*8600*/  LDS R161, [R202.X4+0x2b00] ;  /* 0x002b0000caa17984 */ /* 0x00a2e20000004800 */
[----:B------:R-:W-:Y:S01]  /*8610*/  BSSY B0, `(.L_x_3501) ;  /* 0x0000004000007945 */ /* 0x000fe20003800000 */
[----:B------:R-:W-:Y:S05]  /*8620*/  @!P0 BRA `(.L_x_3502) ;  /* 0x0000002000008947 */ /* 0x000fea0003800000 */
[----:B------:R1:W-:Y:S04]  /*8630*/  RED.E.ADD.F32.FTZ.RN.STRONG.GPU [R64.64+-0x600], R185 ;  /* 0xfffa00b94000798e */ /* 0x0003e8000c10e784 */
[----:B---3--:R1:W-:Y:S02]  /*8640*/  RED.E.ADD.F32.FTZ.RN.STRONG.GPU [R66.64+-0x600], R161 ;  /* 0xfffa00a14200798e */ /* 0x0083e4000c10e784 */
.L_x_3502:
[----:B------:R-:W-:Y:S05]  /*8650*/  BSYNC B0 ;  /* 0x0000000000007941 */ /* 0x000fea0003800000 */
.L_x_3501:
[----:B------:R-:W1:Y:S01]  /*8660*/  LDS R201, [R201.X4+0x2c00] ;  /* 0x002c0000c9c97984 */ /* 0x000e620000004800 */
[----:B------:R-:W-:Y:S01]  /*8670*/  BSSY B0, `(.L_x_3503) ;  /* 0x0000004000007945 */ /* 0x000fe20003800000 */
[----:B------:R-:W-:Y:S05]  /*8680*/  @!P1 BRA `(.L_x_3504) ;  /* 0x0000002000009947 */ /* 0x000fea0003800000 */
[----:B------:R2:W-:Y:S04]  /*8690*/  RED.E.ADD.F32.FTZ.RN.STRONG.GPU [R64.64+-0x500], R183 ;  /* 0xfffb00b74000798e */ /* 0x0005e8000c10e784 */
[----:B-1----:R2:W-:Y:S02]  /*86a0*/  RED.E.ADD.F32.FTZ.RN.STRONG.GPU [R66.64+-0x500], R201 ;  /* 0xfffb00c94200798e */ /* 0x0025e4000c10e784 */
.L_x_3504:
[----:B------:R-:W-:Y:S05]  /*86b0*/  BSYNC B0 ;  /* 0x0000000000007941 */ /* 0x000fea0003800000 */
.L_x_3503:
[----:B-1-3--:R1:W3:Y:S01]  /*86c0*/  LDS R161, [R200.X4+0x2d00] ;  /* 0x002d0000c8a17984 */ /* 0x00a2e20000004800 */
[----:B------:R-:W-:Y:S01]  /*86d0*/  BSSY B0, `(.L_x_3505) ;  /* 0x0000004000007945 */ /* 0x000fe20003800000 */
[----:B------:R-:W-:Y:S05]  /*86e0*/  @!P2 BRA `(.L_x_3506) ;  /* 0x000000200000a947 */ /* 0x000fea0003800000 */
[----:B------:R1:W-:Y:S04]  /*86f0*/  RED.E.ADD.F32.FTZ.RN.STRONG.GPU [R64.64+-0x400], R181 ;  /* 0xfffc00b54000798e */ /* 0x0003e8000c10e784 */
[----:B---3--:R1:W-:Y:S02]  /*8700*/  RED.E.ADD.F32.FTZ.RN.STRONG.GPU [R66.64+-0x400], R161 ;  /* 0xfffc00a14200798e */ /* 0x0083e4000c10e784 */
.L_x_3506:
[----:B------:R-:W-:Y:S05]  /*8710*/  BSYNC B0 ;  /* 0x0000000000007941 */ /* 0x000fea0003800000 */
.L_x_3505:
[----:B------:R-:W1:Y:S01]  /*8720*/  LDS R199, [R199.X4+0x2e00] ;  /* 0x002e0000c7c77984 */ /* 0x000e620000004800 */
[----:B------:R-:W-:Y:S01]  /*8730*/  BSSY B0, `(.L_x_3507) ;  /* 0x0000004000007945 */ /* 0x000fe20003800000 */
[----:B------:R-:W-:Y:S05]  /*8740*/  @!P3 BRA `(.L_x_3508) ;  /* 0x000000200000b947 */ /* 0x000fea0003800000 */
[----:B------:R2:W-:Y:S04]  /*8750*/  RED.E.ADD.F32.FTZ.RN.STRONG.GPU [R64.64+-0x300], R179 ;  /* 0xfffd00b34000798e */ /* 0x0005e8000c10e784 */
[----:B-1----:R2:W-:Y:S02]  /*8760*/  RED.E.ADD.F32.FTZ.RN.STRONG.GPU [R66.64+-0x300], R199 ;  /* 0xfffd00c74200798e */ /* 0x0025e4000c10e784 */
.L_x_3508:
[----:B------:R-:W-:Y:S05]  /*8770*/  BSYNC B0 ;  /* 0x0000000000007941 */ /* 0x000fea0003800000 */
.L_x_3507:
[----:B-1-3--:R1:W3:Y:S01]  /*8780*/  LDS R161, [R198.X4+0x2f00] ;  /* 0x002f0000c6a17984 */ /* 0x00a2e20000004800 */
[----:B------:R-:W-:Y:S01]  /*8790*/  BSSY B0, `(.L_x_3509) ;  /* 0x0000004000007945 */ /* 0x000fe20003800000 */
[----:B------:R-:W-:Y:S05]  /*87a0*/  @!P4 BRA `(.L_x_3510) ;  /* 0x000000200000c947 */ /* 0x000fea0003800000 */
[----:B------:R1:W-:Y:S04]  /*87b0*/  RED.E.ADD.F32.FTZ.RN.STRONG.GPU [R64.64+-0x200], R131 ;  /* 0xfffe00834000798e */ /* 0x0003e8000c10e784 */
[----:B---3--:R1:W-:Y:S02]  /*87c0*/  RED.E.ADD.F32.FTZ.RN.STRONG.GPU [R66.64+-0x200], R161 ;  /* 0xfffe00a14200798e */ /* 0x0083e4000c10e784 */
.L_x_3510:
[----:B------:R-:W-:Y:S05]  /*87d0*/  BSYNC B0 ;  /* 0x0000000000007941 */ /* 0x000fea0003800000 */
.L_x_3509:
[----:B------:R-:W1:Y:S01]  /*87e0*/  LDS R197, [R197.X4+0x3000] ;  /* 0x00300000c5c57984 */ /* 0x000e620000004800 */
[----:B------:R-:W-:Y:S01]  /*87f0*/  BSSY B0, `(.L_x_3511) ;  /* 0x0000004000007945 */ /* 0x000fe20003800000 */
[----:B------:R-:W-:Y:S05]  /*8800*/  @!P5 BRA `(.L_x_3512) ;  /* 0x000000200000d947 */ /* 0x000fea0003800000 */
[----:B------:R2:W-:Y:S04]  /*8810*/  RED.E.ADD.F32.FTZ.RN.STRONG.GPU [R64.64+-0x100], R130 ;  /* 0xffff00824000798e */ /* 0x0005e8000c10e784 */
[----:B-1----:R2:W-:Y:S02]  /*8820*/  RED.E.ADD.F32.FTZ.RN.STRONG.GPU [R66.64+-0x100], R197 ;  /* 0xffff00c54200798e */ /* 0x0025e4000c10e784 */
.L_x_3512:
[----:B------:R-:W-:Y:S05]  /*8830*/  BSYNC B0 ;  /* 0x0000000000007941 */ /* 0x000fea0003800000 */
.L_x_3511:
        /* <DEDUP_REMOVED lines=22> */
[----:B------:R-:W-:Y:S02]  /*89a0*/  FFMA.FTZ R219, R219, R0, R218 ;  /* 0x00000000dbdb7223 */ /* 0x000fe400000100da */
[----:B------:R-:W-:Y:S02]  /*89b0*/  FMUL.FTZ R186, R215, R186 ;  /* 0x000000bad7ba7220 */ /* 0x000fe40000410000 */
[----:B------:R-:W-:Y:S02]  /*89c0*/  FMUL.FTZ R0, R7, R176 ;  /* 0x000000b007007220 */ /* 0x000fe40000410000 */
[----:B------:R-:W-:-:S02]  /*89d0*/  FMUL.FTZ R3, R6, R178 ;  /* 0x000000b206037220 */ /* 0x000fc40000410000 */
[----:B------:R-:W-:Y:S02]  /*89e0*/  FMUL.FTZ R5, R220, R5 ;  /* 0x00000005dc057220 */ /* 0x000fe40000410000 */
[----:B------:R-:W-:Y:S02]  /*89f0*/  FMUL.FTZ R176, R15, R176 ;  /* 0x000000b00fb07220 */ /* 0x000fe40000410000 */
[----:B------:R-:W-:Y:S02]  /*8a00*/  FFMA.FTZ R24, R65, R57, R24 ;  /* 0x0000003941187223 */ /* 0x000fe40000010018 */
[----:B------:R-:W-:Y:S02]  /*8a10*/  FFMA.FTZ R186, R244, R65, R186 ;  /* 0x00000041f4ba7223 */ /* 0x000fe400000100ba */
[----:B------:R-:W-:Y:S02]  /*8a20*/  FMUL.FTZ R65, R4, R182 ;  /* 0x000000b604417220 */ /* 0x000fe40000410000 */
[----:B-1----:R-:W-:-:S02]  /*8a30*/  @P0 FADD R67, R16, R67 ;  /* 0x0000004310430221 */ /* 0x002fc40000000000 */
[----:B------:R-:W-:Y:S02]  /*8a40*/  FFMA.FTZ R28, R3, R69, R28 ;  /* 0x00000045031c7223 */ /* 0x000fe4000001001c */
[----:B------:R-:W-:Y:S01]  /*8a50*/  FFMA.FTZ R230, R230, R3, R5 ;  /* 0x00000003e6e67223 */ /* 0x000fe20000010005 */
[----:B------:R-:W1:Y:S01]  /*8a60*/  SHFL.DOWN P0, R64, R67, 0x4, 0x1f ;  /* 0x08801f0043407f89 */ /* 0x000e620000000000 */
[----:B------:R-:W-:Y:S02]  /*8a70*/  FMUL.FTZ R176, R221, R176 ;  /* 0x000000b0ddb07220 */ /* 0x000fe40000410000 */
[----:B------:R-:W-:Y:S02]  /*8a80*/  FMUL.FTZ R3, R8, R249 ;  /* 0x000000f908037220 */ /* 0x000fe40000410000 */
[C---:B------:R-:W-:Y:S02]  /*8a90*/  FMUL.FTZ R2, R15.reuse, R247 ;  /* 0x000000f70f027220 */ /* 0x040fe40000410000 */
[----:B------:R-:W-:-:S02]  /*8aa0*/  FMUL.FTZ R249, R15, R249 ;  /* 0x000000f90ff97220 */ /* 0x000fc40000410000 */
[----:B------:R-:W-:Y:S02]  /*8ab0*/  FFMA.FTZ R29, R0, R72, R29 ;  /* 0x00000048001d7223 */ /* 0x000fe4000001001d */
[----:B------:R-:W-:Y:S02]  /*8ac0*/  FFMA.FTZ R229, R229, R0, R176 ;  /* 0x00000000e5e57223 */ /* 0x000fe400000100b0 */
[----:B------:R-:W-:Y:S02]  /*8ad0*/  FMUL.FTZ R0, R9, R247 ;  /* 0x000000f709007220 */ /* 0x000fe40000410000 */
[----:B------:R-:W-:Y:S02]  /*8ae0*/  FMUL.FTZ R2, R223, R2 ;  /* 0x00000002df027220 */ /* 0x000fe40000410000 */
[----:B------:R-:W-:Y:S02]  /*8af0*/  FMUL.FTZ R249, R222, R249 ;  /* 0x000000f9def97220 */ /* 0x000fe40000410000 */
[----:B------:R-:W-:-:S02]  /*8b00*/  FFMA.FTZ R31, R0, R76, R31 ;  /* 0x0000004c001f7223 */ /* 0x000fc4000001001f */
[----:B------:R-:W-:Y:S02]  /*8b10*/  FFMA.FTZ R231, R231, R0, R2 ;  /* 0x00000000e7e77223 */ /* 0x000fe40000010002 */
[----:B------:R-:W-:Y:S02]  /*8b20*/  FFMA.FTZ R30, R3, R73, R30 ;  /* 0x00000049031e7223 */ /* 0x000fe4000001001e */
[----:B-1----:R-:W-:Y:S02]  /*8b30*/  @P0 FADD R64, R67, R64 ;  /* 0x0000004043400221 */ /* 0x002fe40000000000 */
[----:B------:R-:W-:Y:S02]  /*8b40*/  FFMA.FTZ R232, R232, R3, R249 ;  /* 0x00000003e8e87223 */ /* 0x000fe400000100f9 */
[----:B------:R-:W-:Y:S01]  /*8b50*/  FMUL.FTZ R0, R11, R252 ;  /* 0x000000fc0b007220 */ /* 0x000fe20000410000 */
[----:B------:R-:W1:Y:S01]  /*8b60*/  SHFL.DOWN P0, R67, R64, 0x8, 0x1f ;  /* 0x09001f0040437f89 */ /* 0x000e620000000000 */
[----:B------:R-:W-:-:S02]  /*8b70*/  FMUL.FTZ R3, R10, R241 ;  /* 0x000000f10a037220 */ /* 0x000fc40000410000 */
[C---:B------:R-:W-:Y:S02]  /*8b80*/  FMUL.FTZ R252, R15.reuse, R252 ;  /* 0x000000fc0ffc7220 */ /* 0x040fe40000410000 */
        /* <DEDUP_REMOVED lines=8> */
[----:B------:R-:W-:Y:S02]  /*8c10*/  FMUL.FTZ R0, R13, R242 ;  /* 0x000000f20d007220 */ /* 0x000fe40000410000 */
[----:B------:R-:W-:Y:S02]  /*8c20*/  FMUL.FTZ R182, R15, R182 ;  /* 0x000000b60fb67220 */ /* 0x000fe40000410000 */
[----:B-1----:R-:W-:Y:S01]  /*8c30*/  @P0 FADD R67, R64, R67 ;  /* 0x0000004340430221 */ /* 0x002fe20000000000 */
[----:B------:R-:W-:Y:S01]  /*8c40*/  ISETP.NE.AND P0, PT, R148, RZ, PT ;  /* 0x000000ff9400720c */ /* 0x000fe20003f05270 */
[----:B------:R-:W-:-:S02]  /*8c50*/  FMUL.FTZ R3, R12, R248 ;  /* 0x000000f80c037220 */ /* 0x000fc40000410000 */
[----:B------:R-:W-:Y:S01]  /*8c60*/  FMUL.FTZ R5, R226, R5 ;  /* 0x00000005e2057220 */ /* 0x000fe20000410000 */
[----:B------:R-:W1:Y:S01]  /*8c70*/  SHFL.DOWN P1, R4, R67, 0x10, 0x1f ;  /* 0x0a001f0043047f89 */ /* 0x000e620000020000 */
[C---:B------:R-:W-:Y:S02]  /*8c80*/  FMUL.FTZ R242, R15.reuse, R242 ;  /* 0x000000f20ff27220 */ /* 0x040fe40000410000 */
[----:B------:R-:W-:Y:S02]  /*8c90*/  FMUL.FTZ R15, R15, R240 ;  /* 0x000000f00f0f7220 */ /* 0x000fe40000410000 */
[----:B------:R-:W-:Y:S02]  /*8ca0*/  FFMA.FTZ R34, R3, R77, R34 ;  /* 0x0000004d03227223 */ /* 0x000fe40000010022 */
[----:B------:R-:W-:Y:S02]  /*8cb0*/  FFMA.FTZ R236, R236, R3, R5 ;  /* 0x00000003ecec7223 */ /* 0x000fe40000010005 */
[----:B------:R-:W-:-:S02]  /*8cc0*/  FMUL.FTZ R182, R217, R182 ;  /* 0x000000b6d9b67220 */ /* 0x000fc40000410000 */
[----:B------:R-:W-:Y:S02]  /*8cd0*/  FMUL.FTZ R3, R14, R240 ;  /* 0x000000f00e037220 */ /* 0x000fe40000410000 */
[----:B------:R-:W-:Y:S02]  /*8ce0*/  FMUL.FTZ R242, R227, R242 ;  /* 0x000000f2e3f27220 */ /* 0x000fe40000410000 */
[----:B------:R-:W-:Y:S02]  /*8cf0*/  FMUL.FTZ R15, R228, R15 ;  /* 0x0000000fe40f7220 */ /* 0x000fe40000410000 */
[----:B------:R-:W-:Y:S02]  /*8d00*/  FFMA.FTZ R182, R246, R65, R182 ;  /* 0x00000041f6b67223 */ /* 0x000fe400000100b6 */
[----:B------:R-:W-:Y:S02]  /*8d10*/  FFMA.FTZ R235, R235, R0, R242 ;  /* 0x00000000ebeb7223 */ /* 0x000fe400000100f2 */
[----:B------:R-:W-:-:S02]  /*8d20*/  FFMA.FTZ R238, R238, R3, R15 ;  /* 0x00000003eeee7223 */ /* 0x000fc4000001000f */
[----:B------:R-:W-:Y:S02]  /*8d30*/  FADD.FTZ R56, R243, R56 ;  /* 0x00000038f3387221 */ /* 0x000fe40000010000 */
[----:B-1----:R-:W-:Y:S02]  /*8d40*/  @P1 FADD R4, R67, R4 ;  /* 0x0000000443041221 */ /* 0x002fe40000000000 */
[----:B------:R-:W-:Y:S02]  /*8d50*/  FADD.FTZ R53, R250, R53 ;  /* 0x00000035fa357221 */ /* 0x000fe40000010000 */
[----:B------:R-:W-:Y:S01]  /*8d60*/  FADD.FTZ R52, R177, R52 ;  /* 0x00000034b1347221 */ /* 0x000fe20000010000 */
[----:B------:R1:W-:Y:S01]  /*8d70*/  @!P0 STS [R136.X4+0x3184], R4 ;  /* 0x0031840488008388 */ /* 0x0003e20000004800 */
[----:B------:R-:W-:Y:S02]  /*8d80*/  FADD.FTZ R51, R186, R51 ;  /* 0x00000033ba337221 */ /* 0x000fe40000010000 */
        /* <DEDUP_REMOVED lines=10> */
[----:B------:R-:W-:Y:S02]  /*8e30*/  FFMA.FTZ R35, R0, R80, R35 ;  /* 0x0000005000237223 */ /* 0x000fe40000010023 */
[----:B------:R-:W-:Y:S02]  /*8e40*/  FFMA.FTZ R36, R3, R79, R36 ;  /* 0x0000004f03247223 */ /* 0x000fe40000010024 */
[----:B------:R-:W-:-:S02]  /*8e50*/  FADD.FTZ R39, R236, R39 ;  /* 0x00000027ec277221 */ /* 0x000fc40000010000 */
[----:B------:R-:W-:Y:S02]  /*8e60*/  FADD.FTZ R38, R235, R38 ;  /* 0x00000026eb267221 */ /* 0x000fe40000010000 */
[----:B------:R-:W-:Y:S01]  /*8e70*/  FADD.FTZ R37, R238, R37 ;  /* 0x00000025ee257221 */ /* 0x000fe20000010000 */
[----:B------:R-:W-:Y:S06]  /*8e80*/  BAR.SYNC.DEFER_BLOCKING 0x0 ;  /* 0x0000000000007b1d */ /* 0x000fec0000010000 */
[----:B------:R-:W-:Y:S05]  /*8e90*/  @P2 BRA `(.L_x_3514) ;  /* 0x0000007000002947 */ /* 0x000fea0003800000 */
[----:B-1----:R-:W-:Y:S01]  /*8ea0*/  ISETP.NE.AND P0, PT, R134, c[0x0][0x174], PT ;  /* 0x00005d0086007a0c */ /* 0x002fe20003f05270 */
[----:B------:R-:W1:Y:S01]  /*8eb0*/  LDS R3, [0x3188] ;  /* 0x00318800ff037984 */ /* 0x000e620000000800 */
[----:B------:R-:W-:-:S11]  /*8ec0*/  SHF.L.U32 R7, R20, 0x2, RZ ;  /* 0x0000000214077819 */ /* 0x000fd600000006ff */
[----:B------:R-:W2:Y:S01]  /*8ed0*/  @P0 LDS R5, [R7+0x46c0] ;  /* 0x0046c00007050984 */ /* 0x000ea20000000800 */
[----:B-1----:R-:W-:-:S04]  /*8ee0*/  FADD.FTZ R4, R4, R3 ;  /* 0x0000000304047221 */ /* 0x002fc80000010000 */
[----:B--2---:R-:W-:-:S05]  /*8ef0*/  @P0 FADD.FTZ R4, R4, R5 ;  /* 0x0000000504040221 */ /* 0x004fca0000010000 */
[----:B------:R1:W-:Y:S02]  /*8f00*/  STS [R7+0x46c0], R4 ;  /* 0x0046c00407007388 */ /* 0x0003e40000000800 */
.L_x_3514:
[----:B-1----:R-:W-:Y:S05]  /*8f10*/  BSYNC B0 ;  /* 0x0000000000007941 */ /* 0x002fea0003800000 */
.L_x_3513:
[----:B------:R-:W-:Y:S02]  /*8f20*/  IADD3 R20, R20, 0x1, RZ ;  /* 0x0000000114147810 */ /* 0x000fe40007ffe0ff */
[----:B------:R-:W-:Y:S02]  /*8f30*/  IADD3 R18, P1, R18, 0x1, RZ ;  /* 0x0000000112127810 */ /* 0x000fe40007f3e0ff */
[----:B------:R-:W-:-:S03]  /*8f40*/  ISETP.GE.AND P0, PT, R20, c[0x0][0x16c], PT ;  /* 0x00005b0014007a0c */ /* 0x000fc60003f06270 */
[----:B------:R-:W-:-:S10]  /*8f50*/  IMAD.X R17, RZ, RZ, R17, P1 ;  /* 0x000000ffff117224 */ /* 0x000fd400008e0611 */
[----:B0--34-:R-:W-:Y:S01]  /*8f60*/  @P0 CALL.REL.NOINC `(.L_x_3467) ;  /* 0x0000001000000944 */ /* 0x019fe20003c00000 */
[----:B------:R-:W-:Y:S05]  /*8f70*/  BRA `(.L_x_3515) ;  /* 0xffffb90000007947 */ /* 0x000fea000383ffff */
.L_x_3467:
        /* <DEDUP_REMOVED lines=65> */
[----:B------:R-:W-:-:S04]  /*9390*/  LOP3.LUT R251, R251, 0xfffffe00, RZ, 0xc0, !PT ;  /* 0xfffffe00fbfb7812 */ /* 0x000fc800078ec0ff */
[----:B------:R-:W-:Y:S02]  /*93a0*/  LEA R74, R148, R251, 0x4 ;  /* 0x000000fb944a7211 */ /* 0x000fe400078e20ff */
        /* <DEDUP_REMOVED lines=22> */
[----:B------:R-:W-:Y:S04]  /*9510*/  LDS.U16 R49, [R105+0x12] ;  /* 0x0000120069317984 */ /* 0x000fe80000000400 */
[----:B------:R-:W-:Y:S01]  /*9520*/  LDS.U16 R35, [R105+0x1c] ;  /* 0x00001c0069237984 */ /* 0x000fe20000000400 */
[----:B0-----:R-:W-:-:S02]  /*9530*/  PRMT R18, RZ, 0x5410, R18 ;  /* 0x00005410ff127816 */ /* 0x001fc40000000012 */
[----:B-1----:R-:W-:-:S03]  /*9540*/  PRMT R16, RZ, 0x5410, R16 ;  /* 0x00005410ff107816 */ /* 0x002fc60000000010 */
[----:B------:R-:W-:Y:S01]  /*9550*/  FADD.FTZ R55, R18, R157 ;  /* 0x0000009d12377221 */ /* 0x000fe20000010000 */
[----:B--2---:R-:W-:Y:S01]  /*9560*/  PRMT R18, RZ, 0x5410, R19 ;  /* 0x00005410ff127816 */ /* 0x004fe20000000013 */
[----:B------:R-:W-:Y:S01]  /*9570*/  FADD.FTZ R44, R16, R157 ;  /* 0x0000009d102c7221 */ /* 0x000fe20000010000 */
[----:B---3--:R-:W-:-:S03]  /*9580*/  PRMT R20, RZ, 0x5410, R20 ;  /* 0x00005410ff147816 */ /* 0x008fc60000000014 */
[--C-:B------:R-:W-:Y:S01]  /*9590*/  FADD.FTZ R57, R18, R157.reuse ;  /* 0x0000009d12397221 */ /* 0x100fe20000010000 */
[----:B------:R-:W-:Y:S01]  /*95a0*/  FSETP.GTU.FTZ.AND P4, PT, R44, 20, PT ;  /* 0x41a000002c00780b */ /* 0x000fe20003f9c000 */
[----:B------:R-:W0:Y:S01]  /*95b0*/  LDS.U16 R18, [R105+0xa] ;  /* 0x00000a0069127984 */ /* 0x000e220000000400 */
[----:B------:R-:W-:Y:S01]  /*95c0*/  FSETP.GTU.FTZ.AND P5, PT, R55, 20, PT ;  /* 0x41a000003700780b */ /* 0x000fe20003fbc000 */
[----:B------:R-:W-:Y:S02]  /*95d0*/  FADD.FTZ R58, R20, R157 ;  /* 0x0000009d143a7221 */ /* 0x000fe40000010000 */
[----:B------:R-:W1:Y:S04]  /*95e0*/  LDS.U16 R16, [R105+0x8] ;  /* 0x0000080069107984 */ /* 0x000e680000000400 */
[----:B------:R-:W2:Y:S04]  /*95f0*/  LDS.U16 R20, [R105+0xe] ;  /* 0x00000e0069147984 */ /* 0x000ea80000000400 */
[----:B------:R-:W-:Y:S01]  /*9600*/  @!P4 FMUL.FTZ R44, R44, -1.4426950216293334961 ;  /* 0xbfb8aa3b2c2cc820 */ /* 0x000fe20000410000 */
[----:B------:R-:W3:Y:S03]  /*9610*/  LDS.U16 R19, [R105+0xc] ;  /* 0x00000c0069137984 */ /* 0x000ee60000000400 */
[----:B------:R4:W5:Y:S01]  /*9620*/  @!P4 MUFU.EX2 R54, R44 ;  /* 0x0000002c0036c308 */ /* 0x0009620000000800 */
[----:B------:R-:W-:Y:S01]  /*9630*/  FSETP.GTU.FTZ.AND P0, PT, R57, 20, PT ;  /* 0x41a000003900780b */ /* 0x000fe20003f1c000 */
[----:B------:R-:W-:Y:S01]  /*9640*/  @!P5 FMUL.FTZ R55, R55, -1.4426950216293334961 ;  /* 0xbfb8aa3b3737d820 */ /* 0x000fe20000410000 */
[----:B----4-:R-:W4:Y:S05]  /*9650*/  LDS.U16 R44, [R105+0x10] ;  /* 0x00001000692c7984 */ /* 0x010f2a0000000400 */
[----:B------:R-:W1:Y:S06]  /*9660*/  @!P5 MUFU.EX2 R55, R55 ;  /* 0x000000370037d308 */ /* 0x000e6c0000000800 */
[----:B------:R-:W-:-:S02]  /*9670*/  @!P0 FMUL.FTZ R57, R57, -1.4426950216293334961 ;  /* 0xbfb8aa3b39398820 */ /* 0x000fc40000410000 */
[----:B-----5:R-:W-:-:S04]  /*9680*/  @!P4 FADD.FTZ R54, R54, 1 ;  /* 0x3f8000003636c421 */ /* 0x020fc80000010000 */
[----:B------:R-:W5:Y:S01]  /*9690*/  @!P0 MUFU.EX2 R57, R57 ;  /* 0x0000003900398308 */ /* 0x000f620000000800 */
[----:B0-----:R-:W-:-:S07]  /*96a0*/  PRMT R18, RZ, 0x5410, R18 ;  /* 0x00005410ff127816 */ /* 0x001fce0000000012 */
[----:B------:R-:W0:Y:S01]  /*96b0*/  @!P4 MUFU.RCP R54, R54 ;  /* 0x000000360036c308 */ /* 0x000e220000001000 */
[----:B------:R-:W-:Y:S02]  /*96c0*/  FADD.FTZ R18, R18, R157 ;  /* 0x0000009d12127221 */ /* 0x000fe40000010000 */
[----:B-1----:R-:W-:Y:S01]  /*96d0*/  @!P5 FADD.FTZ R55, R55, 1 ;  /* 0x3f8000003737d421 */ /* 0x002fe20000010000 */
[----:B------:R-:W-:Y:S02]  /*96e0*/  PRMT R16, RZ, 0x5410, R16 ;  /* 0x00005410ff107816 */ /* 0x000fe40000000010 */
[----:B------:R-:W-:-:S03]  /*96f0*/  FSETP.GTU.FTZ.AND P3, PT, R18, 20, PT ;  /* 0x41a000001200780b */ /* 0x000fc60003f7c000 */
[----:B------:R-:W1:Y:S01]  /*9700*/  @!P5 MUFU.RCP R55, R55 ;  /* 0x000000370037d308 */ /* 0x000e620000001000 */
[----:B--2---:R-:W-:Y:S01]  /*9710*/  PRMT R20, RZ, 0x5410, R20 ;  /* 0x00005410ff147816 */ /* 0x004fe20000000014 */
[----:B------:R-:W-:Y:S01]  /*9720*/  FADD.FTZ R59, R16, R157 ;  /* 0x0000009d103b7221 */ /* 0x000fe20000010000 */
[----:B---3--:R-:W-:Y:S01]  /*9730*/  PRMT R16, RZ, 0x5410, R19 ;  /* 0x00005410ff107816 */ /* 0x008fe20000000013 */
[----:B-----5:R-:W-:Y:S02]  /*9740*/  @!P0 FADD.FTZ R57, R57, 1 ;  /* 0x3f80000039398421 */ /* 0x020fe40000010000 */
[----:B0-----:R-:W-:Y:S02]  /*9750*/  @!P4 FMUL.FTZ R37, R37, R54 ;  /* 0x000000362525c220 */ /* 0x001fe40000410000 */
[--C-:B------:R-:W-:Y:S01]  /*9760*/  FADD.FTZ R54, R20, R157.reuse ;  /* 0x0000009d14367221 */ /* 0x100fe20000010000 */
[----:B------:R-:W0:Y:S01]  /*9770*/  @!P0 MUFU.RCP R60, R57 ;  /* 0x00000039003c8308 */ /* 0x000e220000001000 */
[----:B----4-:R-:W-:Y:S01]  /*9780*/  PRMT R44, RZ, 0x5410, R44 ;  /* 0x00005410ff2c7816 */ /* 0x010fe2000000002c */
[----:B------:R-:W-:-:S02]  /*9790*/  FADD.FTZ R19, R16, R157 ;  /* 0x0000009d10137221 */ /* 0x000fc40000010000 */
[----:B------:R-:W-:Y:S01]  /*97a0*/  FSETP.GTU.FTZ.AND P6, PT, R54, 20, PT ;  /* 0x41a000003600780b */ /* 0x000fe20003fdc000 */
[----:B------:R-:W-:Y:S02]  /*97b0*/  @!P3 FMUL.FTZ R18, R18, -1.4426950216293334961 ;  /* 0xbfb8aa3b1212b820 */ /* 0x000fe40000410000 */
[----:B------:R-:W-:Y:S01]  /*97c0*/  FADD.FTZ R44, R44, R157 ;  /* 0x0000009d2c2c7221 */ /* 0x000fe20000010000 */
[----:B------:R-:W-:Y:S01]  /*97d0*/  FSETP.GTU.FTZ.AND P2, PT, R59, 20, PT ;  /* 0x41a000003b00780b */ /* 0x000fe20003f5c000 */
[----:B-1----:R-:W-:Y:S01]  /*97e0*/  @!P5 FMUL.FTZ R38, R38, R55 ;  /* 0x000000372626d220 */ /* 0x002fe20000410000 */
[----:B------:R-:W-:Y:S01]  /*97f0*/  FSETP.GTU.FTZ.AND P4, PT, R19, 20, PT ;  /* 0x41a000001300780b */ /* 0x000fe20003f9c000 */
[----:B------:R-:W1:Y:S01]  /*9800*/  @!P3 MUFU.EX2 R18, R18 ;  /* 0x000000120012b308 */ /* 0x000e620000000800 */
[----:B------:R-:W-:Y:S02]  /*9810*/  PRMT R20, RZ, 0x5410, R49 ;  /* 0x00005410ff147816 */ /* 0x000fe40000000031 */
[----:B------:R-:W-:-:S03]  /*9820*/  FSETP.GTU.FTZ.AND P5, PT, R44, 20, PT ;  /* 0x41a000002c00780b */ /* 0x000fc60003fbc000 */
[----:B------:R-:W-:Y:S02]  /*9830*/  FADD.FTZ R49, R20, R157 ;  /* 0x0000009d14317221 */ /* 0x000fe40000010000 */
[----:B0-----:R-:W-:Y:S02]  /*9840*/  @!P0 FMUL.FTZ R39, R39, R60 ;  /* 0x0000003c27278220 */ /* 0x001fe40000410000 */
[----:B------:R-:W-:Y:S01]  /*9850*/  @!P6 FMUL.FTZ R20, R54, -1.4426950216293334961 ;  /* 0xbfb8aa3b3614e820 */ /* 0x000fe20000410000 */
[----:B------:R-:W-:Y:S01]  /*9860*/  FSETP.GTU.FTZ.AND P0, PT, R49, 20, PT ;  /* 0x41a000003100780b */ /* 0x000fe20003f1c000 */
[----:B------:R-:W-:Y:S02]  /*9870*/  @!P2 FMUL.FTZ R16, R59, -1.4426950216293334961 ;  /* 0xbfb8aa3b3b10a820 */ /* 0x000fe40000410000 */
[----:B------:R-:W-:Y:S02]  /*9880*/  @!P4 FMUL.FTZ R19, R19, -1.4426950216293334961 ;  /* 0xbfb8aa3b1313c820 */ /* 0x000fe40000410000 */
[----:B------:R-:W-:Y:S01]  /*9890*/  @!P5 FMUL.FTZ R44, R44, -1.4426950216293334961 ;  /* 0xbfb8aa3b2c2cd820 */ /* 0x000fe20000410000 */
[----:B------:R-:W0:Y:S01]  /*98a0*/  @!P6 MUFU.EX2 R20, R20 ;  /* 0x000000140014e308 */ /* 0x000e220000000800 */
[----:B-1----:R-:W-:-:S07]  /*98b0*/  @!P3 FADD.FTZ R18, R18, 1 ;  /* 0x3f8000001212b421 */ /* 0x002fce0000010000 */
[----:B------:R-:W1:Y:S01]  /*98c0*/  @!P2 MUFU.EX2 R16, R16 ;  /* 0x000000100010a308 */ /* 0x000e620000000800 */
[----:B------:R-:W-:-:S07]  /*98d0*/  @!P0 FMUL.FTZ R49, R49, -1.4426950216293334961 ;  /* 0xbfb8aa3b31318820 */ /* 0x000fce0000410000 */
[----:B------:R-:W2:Y:S08]  /*98e0*/  @!P4 MUFU.EX2 R19, R19 ;  /* 0x000000130013c308 */ /* 0x000eb00000000800 */
[----:B------:R-:W3:Y:S08]  /*98f0*/  @!P5 MUFU.EX2 R44, R44 ;  /* 0x0000002c002cd308 */ /* 0x000ef00000000800 */
[----:B------:R4:W-:Y:S01]  /*9900*/  @!P3 MUFU.RCP R73, R18 ;  /* 0x000000120049b308 */ /* 0x0009e20000001000 */
[----:B0-----:R-:W-:Y:S01]  /*9910*/  @!P6 FADD.FTZ R20, R20, 1 ;  /* 0x3f8000001414e421 */ /* 0x001fe20000010000 */
[----:B----4-:R-:W0:Y:S06]  /*9920*/  LDS.U16 R18, [R105+0x14] ;  /* 0x0000140069127984 */ /* 0x010e2c0000000400 */
[----:B------:R-:W4:Y:S01]  /*9930*/  @!P0 MUFU.EX2 R49, R49 ;  /* 0x0000003100318308 */ /* 0x000f220000000800 */
[----:B-1----:R-:W-:Y:S01]  /*9940*/  @!P2 FADD.FTZ R16, R16, 1 ;  /* 0x3f8000001010a421 */ /* 0x002fe20000010000 */
[----:B------:R-:W-:Y:S01]  /*9950*/  IADD3 R54, R74, 0x1, RZ ;  /* 0x000000014a367810 */ /* 0x000fe20007ffe0ff */
[----:B--2---:R-:W-:-:S02]  /*9960*/  @!P4 FADD.FTZ R19, R19, 1 ;  /* 0x3f8000001313c421 */ /* 0x004fc40000010000 */
[----:B---3--:R-:W-:-:S03]  /*9970*/  @!P5 FADD.FTZ R44, R44, 1 ;  /* 0x3f8000002c2cd421 */ /* 0x008fc60000010000 */
[----:B------:R1:W-:Y:S08]  /*9980*/  @!P6 MUFU.RCP R75, R20 ;  /* 0x00000014004be308 */ /* 0x0003f00000001000 */
[----:B------:R2:W3:Y:S01]  /*9990*/  @!P2 MUFU.RCP R70, R16 ;  /* 0x000000100046a308 */ /* 0x0004e20000001000 */
[----:B-1----:R-:W1:Y:S01]  /*99a0*/  LDS.U16 R20, [R105+0x18] ;  /* 0x0000180069147984 */ /* 0x002e620000000400 */
[----:B----4-:R-:W-:-:S06]  /*99b0*/  @!P0 FADD.FTZ R49, R49, 1 ;  /* 0x3f80000031318421 */ /* 0x010fcc0000010000 */
[----:B------:R4:W-:Y:S01]  /*99c0*/  @!P4 MUFU.RCP R72, R19 ;  /* 0x000000130048c308 */ /* 0x0009e20000001000 */
[----:B--2---:R-:W-:-:S07]  /*99d0*/  LEA.HI.SX32 R16, R54, R74, 0x1b ;  /* 0x0000004a36107211 */ /* 0x004fce00078fdaff */
[----:B------:R2:W5:Y:S01]  /*99e0*/  @!P5 MUFU.RCP R54, R44 ;  /* 0x0000002c0036d308 */ /* 0x0005620000001000 */
[----:B----4-:R-:W4:Y:S01]  /*99f0*/  LDS.U16 R19, [R105+0x16] ;  /* 0x0000160069137984 */ /* 0x010f220000000400 */
[----:B------:R-:W-:Y:S01]  /*9a00*/  FSETP.GTU.FTZ.AND P1, PT, R58, 20, PT ;  /* 0x41a000003a00780b */ /* 0x000fe20003f3c000 */
[----:B---3--:R-:W-:-:S05]  /*9a10*/  @!P2 FMUL.FTZ R41, R41, R70 ;  /* 0x000000462929a220 */ /* 0x008fca0000410000 */
[----:B------:R-:W3:Y:S01]  /*9a20*/  @!P0 MUFU.RCP R49, R49 ;  /* 0x0000003100318308 */ /* 0x000ee20000001000 */
[C---:B------:R-:W-:Y:S01]  /*9a30*/  PRMT R70, R36.reuse, 0x7632, R70 ;  /* 0x0000763224467816 */ /* 0x040fe20000000046 */
[----:B--2---:R-:W2:Y:S01]  /*9a40*/  LDS.U16 R44, [R105+0x1a] ;  /* 0x00001a00692c7984 */ /* 0x004ea20000000400 */
[----:B-----5:R-:W-:Y:S01]  /*9a50*/  @!P5 FMUL.FTZ R45, R45, R54 ;  /* 0x000000362d2dd220 */ /* 0x020fe20000410000 */
[----:B------:R-:W-:Y:S02]  /*9a60*/  PRMT R54, R36, 0x7610, R54 ;  /* 0x0000761024367816 */ /* 0x000fe40000000036 */
[----:B------:R-:W5:Y:S04]  /*9a70*/  LDS.U16 R36, [R105+0x1e] ;  /* 0x00001e0069247984 */ /* 0x000f680000000400 */
[----:B------:R-:W-:Y:S01]  /*9a80*/  BAR.SYNC.DEFER_BLOCKING 0x0 ;  /* 0x0000000000007b1d */ /* 0x000fe20000010000 */
[----:B0-----:R-:W-:Y:S01]  /*9a90*/  PRMT R18, RZ, 0x5410, R18 ;  /* 0x00005410ff127816 */ /* 0x001fe20000000012 */
[----:B------:R-:W-:-:S02]  /*9aa0*/  @!P1 FMUL.FTZ R58, R58, -1.4426950216293334961 ;  /* 0xbfb8aa3b3a3a9820 */ /* 0x000fc40000410000 */
[----:B---3--:R-:W-:Y:S02]  /*9ab0*/  @!P0 FMUL.FTZ R48, R48, R49 ;  /* 0x0000003130308220 */ /* 0x008fe40000410000 */
[----:B------:R-:W-:Y:S01]  /*9ac0*/  FADD.FTZ R49, R18, R157 ;  /* 0x0000009d12317221 */ /* 0x000fe20000010000 */
[C---:B------:R-:W-:Y:S01]  /*9ad0*/  IADD3 R55, R74.reuse, 0x2, RZ ;  /* 0x000000024a377810 */ /* 0x040fe20007ffe0ff */
[----:B------:R-:W0:Y:S01]  /*9ae0*/  @!P1 MUFU.EX2 R58, R58 ;  /* 0x0000003a003a9308 */ /* 0x000e220000000800 */
[----:B------:R-:W-:Y:S01]  /*9af0*/  IADD3 R57, R74, 0x3, RZ ;  /* 0x000000034a397810 */ /* 0x000fe20007ffe0ff */
[----:B------:R-:W-:Y:S01]  /*9b00*/  @!P6 FMUL.FTZ R46, R46, R75 ;  /* 0x0000004b2e2ee220 */ /* 0x000fe20000410000 */
[----:B------:R-:W-:Y:S02]  /*9b10*/  FSETP.GTU.FTZ.AND P6, PT, R49, 20, PT ;  /* 0x41a000003100780b */ /* 0x000fe40003fdc000 */
[----:B------:R-:W-:Y:S02]  /*9b20*/  IADD3 R59, R74, 0x4, RZ ;  /* 0x000000044a3b7810 */ /* 0x000fe40007ffe0ff */
[----:B------:R-:W-:-:S02]  /*9b30*/  LEA.HI.SX32 R55, R55, R74, 0x1b ;  /* 0x0000004a37377211 */ /* 0x000fc400078fdaff */
[----:B------:R-:W-:Y:S02]  /*9b40*/  LEA.HI.SX32 R57, R57, R74, 0x1b ;  /* 0x0000004a39397211 */ /* 0x000fe400078fdaff */
[----:B------:R-:W-:Y:S02]  /*9b50*/  F2FP.BF16.PACK_AB R33, R33, R34 ;  /* 0x000000222121723e */ /* 0x000fe400000010ff */
[----:B-1----:R-:W-:Y:S01]  /*9b60*/  PRMT R20, RZ, 0x5410, R20 ;  /* 0x00005410ff147816 */ /* 0x002fe20000000014 */
[----:B------:R-:W-:Y:S01]  /*9b70*/  IMAD.SHL.U32 R16, R16, 0x2, RZ ;  /* 0x0000000210107824 */ /* 0x000fe200078e00ff */
[----:B------:R-:W-:Y:S01]  /*9b80*/  LEA.HI.SX32 R59, R59, R74, 0x1b ;  /* 0x0000004a3b3b7211 */ /* 0x000fe200078fdaff */
[----:B------:R-:W-:Y:S01]  /*9b90*/  IMAD.SHL.U32 R57, R57, 0x2, RZ ;  /* 0x0000000239397824 */ /* 0x000fe200078e00ff */
[----:B----4-:R-:W-:Y:S02]  /*9ba0*/  PRMT R18, RZ, 0x5410, R19 ;  /* 0x00005410ff127816 */ /* 0x010fe40000000013 */
[----:B------:R-:W-:-:S02]  /*9bb0*/  SHF.L.U32 R55, R55, 0x1, RZ ;  /* 0x0000000137377819 */ /* 0x000fc400000006ff */
[----:B------:R-:W-:Y:S01]  /*9bc0*/  F2FP.BF16.PACK_AB R31, R31, R32 ;  /* 0x000000201f1f723e */ /* 0x000fe200000010ff */
[----:B------:R-:W-:Y:S01]  /*9bd0*/  FADD.FTZ R32, R20, R157 ;  /* 0x0000009d14207221 */ /* 0x000fe20000010000 */
[----:B------:R-:W-:Y:S01]  /*9be0*/  PRMT R34, R33, 0x7632, R34 ;  /* 0x0000763221227816 */ /* 0x000fe20000000022 */
[----:B------:R-:W-:Y:S01]  /*9bf0*/  STS.U16 [R105], R54 ;  /* 0x0000003669007388 */ /* 0x000fe20000000400 */
[----:B------:R-:W-:Y:S02]  /*9c00*/  SHF.L.U32 R59, R59, 0x1, RZ ;  /* 0x000000013b3b7819 */ /* 0x000fe400000006ff */
[----:B------:R-:W-:Y:S01]  /*9c10*/  PRMT R20, RZ, 0x5410, R35 ;  /* 0x00005410ff147816 */ /* 0x000fe20000000023 */
[----:B------:R-:W-:Y:S01]  /*9c20*/  STS.U16 [R16+0x2], R70 ;  /* 0x0000024610007388 */ /* 0x000fe20000000400 */
[----:B------:R-:W-:Y:S02]  /*9c30*/  FADD.FTZ R19, R18, R157 ;  /* 0x0000009d12137221 */ /* 0x000fe40000010000 */
[----:B------:R-:W-:Y:S01]  /*9c40*/  @!P6 FMUL.FTZ R18, R49, -1.4426950216293334961 ;  /* 0xbfb8aa3b3112e820 */ /* 0x000fe20000410000 */
[----:B------:R-:W-:Y:S01]  /*9c50*/  STS.U16 [R55+0x4], R33 ;  /* 0x0000042137007388 */ /* 0x000fe20000000400 */
[----:B------:R-:W-:Y:S01]  /*9c60*/  PRMT R49, R31, 0x7632, R49 ;  /* 0x000076321f317816 */ /* 0x000fe20000000031 */
[----:B0-----:R-:W-:-:S02]  /*9c70*/  @!P1 FADD.FTZ R58, R58, 1 ;  /* 0x3f8000003a3a9421 */ /* 0x001fc40000010000 */
[----:B------:R-:W-:Y:S01]  /*9c80*/  STS.U16 [R57+0x6], R34 ;  /* 0x0000062239007388 */ /* 0x000fe20000000400 */
[----:B------:R-:W-:-:S03]  /*9c90*/  @!P4 FMUL.FTZ R43, R43, R72 ;  /* 0x000000482b2bc220 */ /* 0x000fc60000410000 */
[----:B------:R0:W-:Y:S01]  /*9ca0*/  STS.U16 [R59+0x8], R31 ;  /* 0x0000081f3b007388 */ /* 0x0001e20000000400 */
[----:B------:R-:W-:Y:S01]  /*9cb0*/  FSETP.GTU.FTZ.AND P4, PT, R32, 20, PT ;  /* 0x41a000002000780b */ /* 0x000fe20003f9c000 */
[----:B------:R1:W3:Y:S01]  /*9cc0*/  @!P1 MUFU.RCP R71, R58 ;  /* 0x0000003a00479308 */ /* 0x0002e20000001000 */
[----:B------:R-:W-:Y:S01]  /*9cd0*/  IADD3 R60, R74, 0x6, RZ ;  /* 0x000000064a3c7810 */ /* 0x000fe20007ffe0ff */
[----:B0-----:R-:W-:Y:S01]  /*9ce0*/  FADD.FTZ R31, R20, R157 ;  /* 0x0000009d141f7221 */ /* 0x001fe20000010000 */
[----:B-1----:R-:W-:-:S04]  /*9cf0*/  IADD3 R58, R74, 0x5, RZ ;  /* 0x000000054a3a7810 */ /* 0x002fc80007ffe0ff */
[----:B------:R-:W-:Y:S02]  /*9d00*/  FSETP.GTU.FTZ.AND P2, PT, R31, 20, PT ;  /* 0x41a000001f00780b */ /* 0x000fe40003f5c000 */
[----:B------:R-:W-:Y:S02]  /*9d10*/  IADD3 R61, R74, 0x7, RZ ;  /* 0x000000074a3d7810 */ /* 0x000fe40007ffe0ff */
[-C--:B------:R-:W-:Y:S02]  /*9d20*/  LEA.HI.SX32 R58, R58, R74.reuse, 0x1b ;  /* 0x0000004a3a3a7211 */ /* 0x080fe400078fdaff */
[C---:B------:R-:W-:Y:S02]  /*9d30*/  IADD3 R62, R74.reuse, 0x8, RZ ;  /* 0x000000084a3e7810 */ /* 0x040fe40007ffe0ff */
[----:B------:R-:W-:Y:S02]  /*9d40*/  IADD3 R63, R74, 0x9, RZ ;  /* 0x000000094a3f7810 */ /* 0x000fe40007ffe0ff */
[----:B------:R-:W-:-:S02]  /*9d50*/  LEA.HI.SX32 R60, R60, R74, 0x1b ;  /* 0x0000004a3c3c7211 */ /* 0x000fc400078fdaff */
[C---:B------:R-:W-:Y:S02]  /*9d60*/  IADD3 R64, R74.reuse, 0xa, RZ ;  /* 0x0000000a4a407810 */ /* 0x040fe40007ffe0ff */
[----:B------:R-:W-:Y:S02]  /*9d70*/  IADD3 R65, R74, 0xb, RZ ;  /* 0x0000000b4a417810 */ /* 0x000fe40007ffe0ff */
[----:B------:R-:W-:Y:S01]  /*9d80*/  LEA.HI.SX32 R61, R61, R74, 0x1b ;  /* 0x0000004a3d3d7211 */ /* 0x000fe200078fdaff */
[----:B------:R-:W-:Y:S01]  /*9d90*/  IMAD.SHL.U32 R58, R58, 0x2, RZ ;  /* 0x000000023a3a7824 */ /* 0x000fe200078e00ff */
[----:B------:R-:W-:Y:S02]  /*9da0*/  F2FP.BF16.PACK_AB R29, R29, R30 ;  /* 0x0000001e1d1d723e */ /* 0x000fe400000010ff */
[C---:B------:R-:W-:Y:S02]  /*9db0*/  IADD3 R66, R74.reuse, 0xc, RZ ;  /* 0x0000000c4a427810 */ /* 0x040fe40007ffe0ff */
[----:B------:R-:W-:-:S02]  /*9dc0*/  IADD3 R67, R74, 0xd, RZ ;  /* 0x0000000d4a437810 */ /* 0x000fc40007ffe0ff */
[-C--:B------:R-:W-:Y:S02]  /*9dd0*/  LEA.HI.SX32 R62, R62, R74.reuse, 0x1b ;  /* 0x0000004a3e3e7211 */ /* 0x080fe400078fdaff */
[----:B------:R-:W-:Y:S01]  /*9de0*/  LEA.HI.SX32 R63, R63, R74, 0x1b ;  /* 0x0000004a3f3f7211 */ /* 0x000fe200078fdaff */
[----:B------:R-:W-:Y:S01]  /*9df0*/  @!P4 FMUL.FTZ R20, R32, -1.4426950216293334961 ;  /* 0xbfb8aa3b2014c820 */ /* 0x000fe20000410000 */
[----:B------:R-:W-:Y:S02]  /*9e00*/  F2FP.BF16.PACK_AB R30, R27, R28 ;  /* 0x0000001c1b1e723e */ /* 0x000fe400000010ff */
[----:B------:R-:W-:Y:S01]  /*9e10*/  SHF.L.U32 R60, R60, 0x1, RZ ;  /* 0x000000013c3c7819 */ /* 0x000fe200000006ff */
[----:B------:R-:W-:Y:S01]  /*9e20*/  IMAD.SHL.U32 R61, R61, 0x2, RZ ;  /* 0x000000023d3d7824 */ /* 0x000fe200078e00ff */
[C---:B------:R-:W-:Y:S02]  /*9e30*/  IADD3 R68, R74.reuse, 0xe, RZ ;  /* 0x0000000e4a447810 */ /* 0x040fe40007ffe0ff */
[----:B------:R-:W-:-:S02]  /*9e40*/  IADD3 R69, R74, 0xf, RZ ;  /* 0x0000000f4a457810 */ /* 0x000fc40007ffe0ff */
[-C--:B------:R-:W-:Y:S02]  /*9e50*/  LEA.HI.SX32 R64, R64, R74.reuse, 0x1b ;  /* 0x0000004a40407211 */ /* 0x080fe400078fdaff */
[----:B------:R-:W-:Y:S01]  /*9e60*/  LEA.HI.SX32 R65, R65, R74, 0x1b ;  /* 0x0000004a41417211 */ /* 0x000fe200078fdaff */
[----:B------:R-:W-:Y:S01]  /*9e70*/  @!P2 FMUL.FTZ R28, R31, -1.4426950216293334961 ;  /* 0xbfb8aa3b1f1ca820 */ /* 0x000fe20000410000 */
[----:B------:R-:W-:Y:S02]  /*9e80*/  PRMT R32, R29, 0x7632, R32 ;  /* 0x000076321d207816 */ /* 0x000fe40000000020 */
[----:B------:R-:W-:Y:S01]  /*9e90*/  F2FP.BF16.PACK_AB R26, R25, R26 ;  /* 0x0000001a191a723e */ /* 0x000fe200000010ff */
[----:B------:R-:W-:Y:S01]  /*9ea0*/  STS.U16 [R58+0xa], R49 ;  /* 0x00000a313a007388 */ /* 0x000fe20000000400 */
[-C--:B------:R-:W-:Y:S01]  /*9eb0*/  LEA.HI.SX32 R66, R66, R74.reuse, 0x1b ;  /* 0x0000004a42427211 */ /* 0x080fe200078fdaff */
[----:B------:R-:W-:Y:S01]  /*9ec0*/  IMAD.SHL.U32 R63, R63, 0x2, RZ ;  /* 0x000000023f3f7824 */ /* 0x000fe200078e00ff */
[----:B------:R-:W-:-:S02]  /*9ed0*/  LEA.HI.SX32 R67, R67, R74, 0x1b ;  /* 0x0000004a43437211 */ /* 0x000fc400078fdaff */
[----:B------:R-:W-:Y:S01]  /*9ee0*/  SHF.L.U32 R62, R62, 0x1, RZ ;  /* 0x000000013e3e7819 */ /* 0x000fe200000006ff */
[----:B------:R0:W-:Y:S01]  /*9ef0*/  STS.U16 [R60+0xc], R29 ;  /* 0x00000c1d3c007388 */ /* 0x0001e20000000400 */
[----:B------:R-:W-:Y:S02]  /*9f00*/  PRMT R31, R30, 0x7632, R31 ;  /* 0x000076321e1f7816 */ /* 0x000fe4000000001f */
[----:B------:R-:W-:Y:S01]  /*9f10*/  F2FP.BF16.PACK_AB R23, R23, R24 ;  /* 0x000000181717723e */ /* 0x000fe200000010ff */
[----:B------:R-:W-:Y:S01]  /*9f20*/  IMAD.SHL.U32 R65, R65, 0x2, RZ ;  /* 0x0000000241417824 */ /* 0x000fe200078e00ff */
[-C--:B------:R-:W-:Y:S02]  /*9f30*/  LEA.HI.SX32 R68, R68, R74.reuse, 0x1b ;  /* 0x0000004a44447211 */ /* 0x080fe400078fdaff */
[----:B------:R-:W-:Y:S02]  /*9f40*/  LEA.HI.SX32 R69, R69, R74, 0x1b ;  /* 0x0000004a45457211 */ /* 0x000fe400078fdaff */
[----:B------:R-:W-:-:S02]  /*9f50*/  SHF.L.U32 R64, R64, 0x1, RZ ;  /* 0x0000000140407819 */ /* 0x000fc400000006ff */
[----:B------:R-:W-:Y:S02]  /*9f60*/  F2FP.BF16.PACK_AB R21, R21, R22 ;  /* 0x000000161515723e */ /* 0x000fe400000010ff */
[----:B------:R-:W-:Y:S01]  /*9f70*/  ISETP.NE.AND P0, PT, R150, RZ, PT ;  /* 0x000000ff9600720c */ /* 0x000fe20003f05270 */
[----:B------:R-:W-:Y:S01]  /*9f80*/  STS.U16 [R61+0xe], R32 ;  /* 0x00000e203d007388 */ /* 0x000fe20000000400 */
[----:B0-----:R-:W-:Y:S01]  /*9f90*/  PRMT R29, R26, 0x7632, R29 ;  /* 0x000076321a1d7816 */ /* 0x001fe2000000001d */
[----:B------:R-:W-:Y:S01]  /*9fa0*/  IMAD.SHL.U32 R67, R67, 0x2, RZ ;  /* 0x0000000243437824 */ /* 0x000fe200078e00ff */
[----:B------:R-:W-:Y:S01]  /*9fb0*/  SHF.L.U32 R66, R66, 0x1, RZ ;  /* 0x0000000142427819 */ /* 0x000fe200000006ff */
[----:B------:R0:W-:Y:S01]  /*9fc0*/  STS.U16 [R62+0x10], R30 ;  /* 0x0000101e3e007388 */ /* 0x0001e20000000400 */
[----:B------:R-:W-:Y:S01]  /*9fd0*/  PRMT R24, R23, 0x7632, R24 ;  /* 0x0000763217187816 */ /* 0x000fe20000000018 */
[----:B------:R-:W-:Y:S01]  /*9fe0*/  IMAD.SHL.U32 R69, R69, 0x2, RZ ;  /* 0x0000000245457824 */ /* 0x000fe200078e00ff */
[----:B------:R-:W-:Y:S01]  /*9ff0*/  PRMT R34, R21, 0x7610, R34 ;  /* 0x0000761015227816 */ /* 0x000fe20000000022 */
[----:B------:R-:W-:Y:S01]  /*a000*/  STS.U16 [R63+0x12], R31 ;  /* 0x0000121f3f007388 */ /* 0x000fe20000000400 */
[----:B------:R-:W-:-:S03]  /*a010*/  SHF.L.U32 R68, R68, 0x1, RZ ;  /* 0x0000000144447819 */ /* 0x000fc600000006ff */
[----:B------:R-:W-:Y:S01]  /*a020*/  STS.U16 [R64+0x14], R26 ;  /* 0x0000141a40007388 */ /* 0x000fe20000000400 */
[----:B0-----:R-:W-:-:S03]  /*a030*/  PRMT R30, R21, 0x7632, R30 ;  /* 0x00007632151e7816 */ /* 0x001fc6000000001e */
[----:B------:R-:W-:Y:S04]  /*a040*/  STS.U16 [R65+0x16], R29 ;  /* 0x0000161d41007388 */ /* 0x000fe80000000400 */
[----:B------:R0:W-:Y:S01]  /*a050*/  STS.U16 [R66+0x18], R23 ;  /* 0x0000181742007388 */ /* 0x0001e20000000400 */
[----:B---3--:R-:W-:-:S03]  /*a060*/  @!P1 FMUL.FTZ R40, R40, R71 ;  /* 0x0000004728289220 */ /* 0x008fc60000410000 */
[----:B------:R-:W-:Y:S01]  /*a070*/  STS.U16 [R67+0x1a], R24 ;  /* 0x00001a1843007388 */ /* 0x000fe20000000400 */
[----:B------:R-:W-:-:S03]  /*a080*/  @!P3 FMUL.FTZ R42, R42, R73 ;  /* 0x000000492a2ab220 */ /* 0x000fc60000410000 */
        /* <DEDUP_REMOVED lines=21> */
[----:B--2---:R-:W-:-:S02]  /*a1e0*/  PRMT R44, RZ, 0x5410, R44 ;  /* 0x00005410ff2c7816 */ /* 0x004fc4000000002c */
[----:B-----5:R-:W-:Y:S02]  /*a1f0*/  PRMT R36, RZ, 0x5410, R36 ;  /* 0x00005410ff247816 */ /* 0x020fe40000000024 */
[----:B------:R-:W-:Y:S01]  /*a200*/  FSETP.GTU.FTZ.AND P5, PT, R19, 20, PT ;  /* 0x41a000001300780b */ /* 0x000fe20003fbc000 */
[--C-:B------:R-:W-:Y:S02]  /*a210*/  FADD.FTZ R44, R44, R157.reuse ;  /* 0x0000009d2c2c7221 */ /* 0x100fe40000010000 */
[----:B------:R-:W-:-:S03]  /*a220*/  FADD.FTZ R36, R36, R157 ;  /* 0x0000009d24247221 */ /* 0x000fc60000010000 */
[----:B------:R-:W-:Y:S02]  /*a230*/  FSETP.GTU.FTZ.AND P3, PT, R44, 20, PT ;  /* 0x41a000002c00780b */ /* 0x000fe40003f7c000 */
[----:B------:R-:W-:Y:S01]  /*a240*/  FSETP.GTU.FTZ.AND P1, PT, R36, 20, PT ;  /* 0x41a000002400780b */ /* 0x000fe20003f3c000 */
[----:B------:R-:W1:Y:S04]  /*a250*/  @!P4 MUFU.EX2 R20, R20 ;  /* 0x000000140014c308 */ /* 0x000e680000000800 */
[----:B------:R-:W-:Y:S01]  /*a260*/  @!P5 FMUL.FTZ R19, R19, -1.4426950216293334961 ;  /* 0xbfb8aa3b1313d820 */ /* 0x000fe20000410000 */
[----:B------:R-:W2:Y:S03]  /*a270*/  LDS R93, [0x840] ;  /* 0x00084000ff5d7984 */ /* 0x000ea60000000800 */
[----:B------:R-:W3:Y:S02]  /*a280*/  @!P6 MUFU.EX2 R18, R18 ;  /* 0x000000120012e308 */ /* 0x000ee40000000800 */
[----:B------:R-:W-:-:S02]  /*a290*/  @!P3 FMUL.FTZ R27, R44, -1.4426950216293334961 ;  /* 0xbfb8aa3b2c1bb820 */ /* 0x000fc40000410000 */
[----:B------:R-:W-:-:S04]  /*a2a0*/  @!P1 FMUL.FTZ R25, R36, -1.4426950216293334961 ;  /* 0xbfb8aa3b24199820 */ /* 0x000fc80000410000 */
[----:B------:R-:W4:Y:S01]  /*a2b0*/  @!P5 MUFU.EX2 R19, R19 ;  /* 0x000000130013d308 */ /* 0x000f220000000800 */
[----:B-1----:R-:W-:-:S07]  /*a2c0*/  @!P4 FADD.FTZ R20, R20, 1 ;  /* 0x3f8000001414c421 */ /* 0x002fce0000010000 */
[----:B------:R-:W1:Y:S08]  /*a2d0*/  @!P3 MUFU.EX2 R27, R27 ;  /* 0x0000001b001bb308 */ /* 0x000e700000000800 */
[----:B------:R-:W5:Y:S08]  /*a2e0*/  @!P2 MUFU.EX2 R28, R28 ;  /* 0x0000001c001ca308 */ /* 0x000f700000000800 */
[----:B------:R-:W2:Y:S01]  /*a2f0*/  @!P1 MUFU.EX2 R25, R25 ;  /* 0x0000001900199308 */ /* 0x000ea20000000800 */
[----:B---3--:R-:W-:-:S02]  /*a300*/  @!P6 FADD.FTZ R18, R18, 1 ;  /* 0x3f8000001212e421 */ /* 0x008fc40000010000 */
[----:B----4-:R-:W-:Y:S02]  /*a310*/  @!P5 FADD.FTZ R19, R19, 1 ;  /* 0x3f8000001313d421 */ /* 0x010fe40000010000 */
[----:B0-----:R-:W-:-:S03]  /*a320*/  IMAD R23, R155, c[0x0][0x2d8], RZ ;  /* 0x0000b6009b177a24 */ /* 0x001fc600078e02ff */
[----:B------:R-:W0:Y:S01]  /*a330*/  @!P4 MUFU.RCP R20, R20 ;  /* 0x000000140014c308 */ /* 0x000e220000001000 */
[----:B------:R-:W-:Y:S02]  /*a340*/  IMAD R95, R156, c[0x0][0x2dc], R23 ;  /* 0x0000b7009c5f7a24 */ /* 0x000fe400078e0217 */
[----:B-1----:R-:W-:-:S05]  /*a350*/  @!P3 FADD.FTZ R27, R27, 1 ;  /* 0x3f8000001b1bb421 */ /* 0x002fca0000010000 */
[----:B------:R-:W1:Y:S01]  /*a360*/  @!P6 MUFU.RCP R22, R18 ;  /* 0x000000120016e308 */ /* 0x000e620000001000 */
[----:B-----5:R-:W-:Y:S02]  /*a370*/  @!P2 FADD.FTZ R28, R28, 1 ;  /* 0x3f8000001c1ca421 */ /* 0x020fe40000010000 */
[----:B--2---:R-:W-:-:S05]  /*a380*/  @!P1 FADD.FTZ R25, R25, 1 ;  /* 0x3f80000019199421 */ /* 0x004fca0000010000 */
[----:B------:R2:W3:Y:S02]  /*a390*/  @!P5 MUFU.RCP R21, R19 ;  /* 0x000000130015d308 */ /* 0x0004e40000001000 */
[----:B--2---:R-:W-:-:S06]  /*a3a0*/  IMAD.WIDE.U32 R18, R156, c[0x0][0x2d8], RZ ;  /* 0x0000b6009c127a25 */ /* 0x004fcc00078e00ff */
[----:B------:R-:W2:Y:S01]  /*a3b0*/  @!P3 MUFU.RCP R27, R27 ;  /* 0x0000001b001bb308 */ /* 0x000ea20000001000 */
[----:B------:R-:W-:Y:S01]  /*a3c0*/  IADD3 R19, R19, R95, RZ ;  /* 0x0000005f13137210 */ /* 0x000fe20007ffe0ff */
[----:B0-----:R-:W-:Y:S01]  /*a3d0*/  @!P4 FMUL.FTZ R51, R51, R20 ;  /* 0x000000143333c220 */ /* 0x001fe20000410000 */
[----:B------:R-:W-:-:S05]  /*a3e0*/  ISETP.GE.AND P4, PT, R118, R93, PT ;  /* 0x0000005d7600720c */ /* 0x000fca0003f86270 */
[----:B------:R-:W0:Y:S01]  /*a3f0*/  @!P2 MUFU.RCP R28, R28 ;  /* 0x0000001c001ca308 */ /* 0x000e220000001000 */
[----:B------:R-:W-:Y:S02]  /*a400*/  IMAD R23, R159, c[0x0][0x2e0], RZ ;  /* 0x0000b8009f177a24 */ /* 0x000fe400078e02ff */
[----:B------:R-:W-:Y:S02]  /*a410*/  IMAD R99, R137, -0x400, R154 ;  /* 0xfffffc0089637824 */ /* 0x000fe400078e029a */
[----:B------:R-:W-:-:S03]  /*a420*/  IMAD.WIDE.U32 R18, R160, c[0x0][0x2e0], R18 ;  /* 0x0000b800a0127a25 */ /* 0x000fc600078e0012 */
[----:B------:R-:W4:Y:S01]  /*a430*/  @!P1 MUFU.RCP R25, R25 ;  /* 0x0000001900199308 */ /* 0x000f220000001000 */
[----:B-1----:R-:W-:Y:S01]  /*a440*/  @!P6 FMUL.FTZ R47, R47, R22 ;  /* 0x000000162f2fe220 */ /* 0x002fe20000410000 */
[----:B------:R-:W-:Y:S01]  /*a450*/  SHF.R.S32.HI R97, RZ, 0x1f, R99 ;  /* 0x0000001fff617819 */ /* 0x000fe20000011463 */
[----:B------:R-:W-:Y:S01]  /*a460*/  IMAD R23, R160, c[0x0][0x2e4], R23 ;  /* 0x0000b900a0177a24 */ /* 0x000fe200078e0217 */
[----:B------:R-:W-:Y:S01]  /*a470*/  IADD3 R22, P6, R99, R18, RZ ;  /* 0x0000001263167210 */ /* 0x000fe20007fde0ff */
[----:B---3--:R-:W-:Y:S01]  /*a480*/  @!P5 FMUL.FTZ R50, R50, R21 ;  /* 0x000000153232d220 */ /* 0x008fe20000410000 */
[----:B------:R-:W-:Y:S02]  /*a490*/  SHF.R.S32.HI R26, RZ, 0x1f, R118 ;  /* 0x0000001fff1a7819 */ /* 0x000fe40000011476 */
[----:B------:R-:W-:Y:S02]  /*a4a0*/  LEA R21, P5, R118, c[0x0][0x330], 0x1 ;  /* 0x0000cc0076157a11 */ /* 0x000fe400078a08ff */
[----:B------:R-:W-:-:S02]  /*a4b0*/  IADD3.X R19, R97, R23, R19, P6, !PT ;  /* 0x0000001761137210 */ /* 0x000fc400037fe413 */
[----:B------:R-:W-:Y:S02]  /*a4c0*/  LEA.HI.X R23, R118, c[0x0][0x334], R26, 0x1, P5 ;  /* 0x0000cd0076177a11 */ /* 0x000fe400028f0c1a */
[----:B------:R-:W-:Y:S01]  /*a4d0*/  LEA R20, P6, R22, R21, 0x1 ;  /* 0x0000001516147211 */ /* 0x000fe200078c08ff */
[----:B------:R-:W-:Y:S01]  /*a4e0*/  BSSY B0, `(.L_x_3516) ;  /* 0x0000014000007945 */ /* 0x000fe20003800000 */
[----:B------:R-:W-:Y:S01]  /*a4f0*/  IADD3 R18, P5, R118, R135, RZ ;  /* 0x0000008776127210 */ /* 0x000fe20007fbe0ff */
[----:B--2---:R-:W-:Y:S01]  /*a500*/  @!P3 FMUL.FTZ R52, R52, R27 ;  /* 0x0000001b3434b220 */ /* 0x004fe20000410000 */
[----:B------:R-:W-:Y:S01]  /*a510*/  LEA.HI.X R21, R22, R23, R19, 0x1, P6 ;  /* 0x0000001716157211 */ /* 0x000fe200030f0c13 */
[----:B0-----:R-:W-:Y:S01]  /*a520*/  @!P2 FMUL.FTZ R53, R53, R28 ;  /* 0x0000001c3535a220 */ /* 0x001fe20000410000 */
[----:B------:R-:W-:Y:S01]  /*a530*/  ISETP.GE.AND P2, PT, R0, R93, PT ;  /* 0x0000005d0000720c */ /* 0x000fe20003f46270 */
[----:B----4-:R-:W-:Y:S01]  /*a540*/  @!P1 FMUL.FTZ R56, R56, R25 ;  /* 0x0000001938389220 */ /* 0x010fe20000410000 */
[----:B------:R-:W-:-:S02]  /*a550*/  ISETP.GE.AND P1, PT, R15, R93, PT ;  /* 0x0000005d0f00720c */ /* 0x000fc40003f26270 */
        /* <DEDUP_REMOVED lines=12> */
.L_x_3517:
[----:B------:R-:W-:Y:S05]  /*a620*/  BSYNC B0 ;  /* 0x0000000000007941 */ /* 0x000fea0003800000 */
.L_x_3516:
        /* <DEDUP_REMOVED lines=21> */
[----:B0-----:R-:W-:Y:S01]  /*a780*/  PRMT R24, R37, 0x7632, R24 ;  /* 0x0000763225187816 */ /* 0x001fe20000000018 */
[----:B------:R-:W-:Y:S01]  /*a790*/  @!P1 STG.E.U16 [R20.64+-0x640], R75 ;  /* 0xfff9c04b14009986 */ /* 0x000fe2000c101504 */
[----:B------:R-:W-:-:S02]  /*a7a0*/  ISETP.GE.AND P1, PT, R12, R93, PT ;  /* 0x0000005d0c00720c */ /* 0x000fc40003f26270 */
[----:B------:R-:W-:Y:S01]  /*a7b0*/  F2FP.BF16.PACK_AB R41, R42, R41 ;  /* 0x000000292a29723e */ /* 0x000fe200000010ff */
[----:B------:R-:W-:Y:S01]  /*a7c0*/  @!P4 STG.E.U16 [R20.64+-0x600], R77 ;  /* 0xfffa004d1400c986 */ /* 0x000fe2000c101504 */
[-C--:B------:R-:W-:Y:S01]  /*a7d0*/  ISETP.GE.AND P4, PT, R11, R93.reuse, PT ;  /* 0x0000005d0b00720c */ /* 0x080fe20003f86270 */
[----:B------:R-:W-:Y:S01]  /*a7e0*/  FADD.FTZ R42, R23, R42 ;  /* 0x0000002a172a7221 */ /* 0x000fe20000010000 */
[----:B------:R-:W-:Y:S01]  /*a7f0*/  PRMT R25, R39, 0x7632, R25 ;  /* 0x0000763227197816 */ /* 0x000fe20000000019 */
[----:B------:R-:W-:Y:S01]  /*a800*/  @!P2 STG.E.U16 [R20.64+-0x5c0], R79 ;  /* 0xfffa404f1400a986 */ /* 0x000fe2000c101504 */
[-C--:B------:R-:W-:Y:S02]  /*a810*/  ISETP.GE.AND P2, PT, R14, R93.reuse, PT ;  /* 0x0000005d0e00720c */ /* 0x080fe40003f46270 */
[----:B------:R-:W-:Y:S01]  /*a820*/  PRMT R29, R41, 0x7632, R29 ;  /* 0x00007632291d7816 */ /* 0x000fe2000000001d */
[----:B------:R-:W-:Y:S01]  /*a830*/  @!P3 STG.E.U16 [R20.64+-0x580], R81 ;  /* 0xfffa80511400b986 */ /* 0x000fe2000c101504 */
[----:B------:R-:W-:-:S02]  /*a840*/  ISETP.GE.AND P3, PT, R13, R93, PT ;  /* 0x0000005d0d00720c */ /* 0x000fc40003f66270 */
[----:B------:R-:W-:Y:S01]  /*a850*/  F2FP.BF16.PACK_AB R22, R50, R47 ;  /* 0x0000002f3216723e */ /* 0x000fe200000010ff */
[----:B------:R-:W-:Y:S03]  /*a860*/  @!P5 STG.E.U16 [R20.64+-0x540], R83 ;  /* 0xfffac0531400d986 */ /* 0x000fe6000c101504 */
[----:B------:R-:W-:Y:S01]  /*a870*/  PRMT R28, R22, 0x7632, R28 ;  /* 0x00007632161c7816 */ /* 0x000fe2000000001c */
        /* <DEDUP_REMOVED lines=18> */
[----:B------:R-:W-:Y:S04]  /*a9a0*/  STS.U16 [R55+0x4], R39 ;  /* 0x0000042737007388 */ /* 0x000fe80000000400 */
[----:B------:R-:W-:Y:S01]  /*a9b0*/  STS.U16 [R57+0x6], R25 ;  /* 0x0000061939007388 */ /* 0x000fe20000000400 */
[----:B0-----:R-:W-:-:S03]  /*a9c0*/  PRMT R24, R20, 0x7632, R24 ;  /* 0x0000763214187816 */ /* 0x001fc60000000018 */
[----:B------:R-:W-:Y:S01]  /*a9d0*/  STS.U16 [R59+0x8], R41 ;  /* 0x000008293b007388 */ /* 0x000fe20000000400 */
[----:B------:R-:W-:Y:S01]  /*a9e0*/  F2FP.BF16.PACK_AB R16, R52, R51 ;  /* 0x000000333410723e */ /* 0x000fe200000010ff */
[----:B------:R-:W-:Y:S01]  /*a9f0*/  FADD.FTZ R51, R50, R51 ;  /* 0x0000003332337221 */ /* 0x000fe20000010000 */
[----:B------:R-:W-:Y:S01]  /*aa00*/  F2FP.BF16.PACK_AB R20, R56, R53 ;  /* 0x000000353814723e */ /* 0x000fe200000010ff */
[----:B------:R-:W-:Y:S01]  /*aa10*/  STS.U16 [R58+0xa], R29 ;  /* 0x00000a1d3a007388 */ /* 0x000fe20000000400 */
[----:B------:R-:W-:Y:S01]  /*aa20*/  PRMT R31, R16, 0x7632, R31 ;  /* 0x00007632101f7816 */ /* 0x000fe2000000001f */
[----:B------:R-:W-:Y:S02]  /*aa30*/  FADD.FTZ R52, R51, R52 ;  /* 0x0000003433347221 */ /* 0x000fe40000010000 */
[----:B------:R0:W-:Y:S02]  /*aa40*/  STS.U16 [R60+0xc], R30 ;  /* 0x00000c1e3c007388 */ /* 0x0001e40000000400 */
[----:B------:R-:W-:-:S02]  /*aa50*/  FADD.FTZ R53, R52, R53 ;  /* 0x0000003534357221 */ /* 0x000fc40000010000 */
[----:B------:R-:W-:Y:S02]  /*aa60*/  STS.U16 [R61+0xe], R24 ;  /* 0x00000e183d007388 */ /* 0x000fe40000000400 */
[----:B------:R-:W-:Y:S02]  /*aa70*/  FADD.FTZ R152, R53, R56 ;  /* 0x0000003835987221 */ /* 0x000fe40000010000 */
[----:B------:R1:W-:Y:S01]  /*aa80*/  STS.U16 [R62+0x10], R21 ;  /* 0x000010153e007388 */ /* 0x0003e20000000400 */
[----:B0-----:R-:W-:-:S03]  /*aa90*/  PRMT R30, R20, 0x7632, R30 ;  /* 0x00007632141e7816 */ /* 0x001fc6000000001e */
[----:B------:R-:W-:Y:S04]  /*aaa0*/  STS.U16 [R63+0x12], R27 ;  /* 0x0000121b3f007388 */ /* 0x000fe80000000400 */
[----:B------:R-:W-:Y:S01]  /*aab0*/  STS.U16 [R64+0x14], R22 ;  /* 0x0000141640007388 */ /* 0x000fe20000000400 */
[----:B-1----:R-:W-:-:S03]  /*aac0*/  IMAD R21, R155, c[0x0][0x2f8], RZ ;  /* 0x0000be009b157a24 */ /* 0x002fc600078e02ff */
[----:B------:R-:W-:Y:S01]  /*aad0*/  STS.U16 [R65+0x16], R28 ;  /* 0x0000161c41007388 */ /* 0x000fe20000000400 */
[----:B------:R-:W-:-:S03]  /*aae0*/  IMAD R21, R156, c[0x0][0x2fc], R21 ;  /* 0x0000bf009c157a24 */ /* 0x000fc600078e0215 */
        /* <DEDUP_REMOVED lines=23> */
[----:B0-----:R-:W-:-:S04]  /*ac60*/  IMAD.WIDE.U32 R16, R156, c[0x0][0x2f8], RZ ;  /* 0x0000be009c107a25 */ /* 0x001fc800078e00ff */
[----:B------:R-:W-:Y:S01]  /*ac70*/  IMAD.IADD R43, R17, 0x1, R21 ;  /* 0x00000001112b7824 */ /* 0x000fe200078e0215 */
[----:B------:R-:W0:Y:S02]  /*ac80*/  LDS R41, [0x840] ;  /* 0x00084000ff297984 */ /* 0x000e240000000800 */
[C---:B0-----:R-:W-:Y:S02]  /*ac90*/  ISETP.GE.AND P0, PT, R118.reuse, R41, PT ;  /* 0x000000297600720c */ /* 0x041fe40003f06270 */
        /* <DEDUP_REMOVED lines=12> */
.L_x_3519:
[----:B------:R-:W-:Y:S05]  /*ad60*/  BSYNC B0 ;  /* 0x0000000000007941 */ /* 0x000fea0003800000 */
.L_x_3518:
[----:B------:R-:W-:Y:S01]  /*ad70*/  MOV R17, R43 ;  /* 0x0000002b00117202 */ /* 0x000fe20000000f00 */
[----:B------:R-:W-:Y:S01]  /*ad80*/  IMAD R19, R159, c[0x0][0x300], RZ ;  /* 0x0000c0009f137a24 */ /* 0x000fe200078e02ff */
[----:B------:R-:W-:Y:S02]  /*ad90*/  LEA R18, P1, R118, c[0x0][0x340], 0x1 ;  /* 0x0000d00076127a11 */ /* 0x000fe400078208ff */
[-C--:B------:R-:W-:Y:S01]  /*ada0*/  ISETP.GE.AND P3, PT, R14, R41.reuse, PT ;  /* 0x000000290e00720c */ /* 0x080fe20003f66270 */
[----:B------:R-:W-:Y:S01]  /*adb0*/  IMAD.WIDE.U32 R16, R160, c[0x0][0x300], R16 ;  /* 0x0000c000a0107a25 */ /* 0x000fe200078e0010 */
[----:B------:R-:W-:Y:S02]  /*adc0*/  ISETP.GE.AND P4, PT, R15, R41, PT ;  /* 0x000000290f00720c */ /* 0x000fe40003f86270 */
[----:B------:R-:W-:Y:S01]  /*add0*/  LEA.HI.X R15, R118, c[0x0][0x344], R23, 0x1, P1 ;  /* 0x0000d100760f7a11 */ /* 0x000fe200008f0c17 */
[----:B------:R-:W-:Y:S01]  /*ade0*/  IMAD R19, R160, c[0x0][0x304], R19 ;  /* 0x0000c100a0137a24 */ /* 0x000fe200078e0213 */
[----:B------:R-:W-:-:S02]  /*adf0*/  IADD3 R16, P0, R99, R16, RZ ;  /* 0x0000001063107210 */ /* 0x000fc40007f1e0ff */
[----:B------:R-:W-:Y:S02]  /*ae00*/  ISETP.GE.AND P6, PT, R2, R41, PT ;  /* 0x000000290200720c */ /* 0x000fe40003fc6270 */
        /* <DEDUP_REMOVED lines=11> */
[----:B------:R-:W-:Y:S01]  /*aec0*/  IADD3 R137, R137, 0x1, RZ ;  /* 0x0000000189897810 */ /* 0x000fe20007ffe0ff */
        /* <DEDUP_REMOVED lines=30> */
[----:B01----:R-:W-:Y:S01]  /*b0b0*/  @!P0 CALL.REL.NOINC `(.L_x_3434) ;  /* 0x0000001000008944 */ /* 0x003fe20003c00000 */
[----:B------:R-:W-:Y:S05]  /*b0c0*/  BRA `(.L_x_3520) ;  /* 0xffff578000007947 */ /* 0x000fea000383ffff */
.L_x_3434:
        /* <DEDUP_REMOVED lines=29> */
.L_x_3522:
[----:B------:R-:W-:Y:S05]  /*b2a0*/  BSYNC B0 ;  /* 0x0000000000007941 */ /* 0x000fea0003800000 */
.L_x_3521:
        /* <DEDUP_REMOVED lines=28> */
.L_x_3524:
[----:B------:R-:W1:Y:S02]  /*b470*/  S2R R9, SR_TID.X ;  /* 0x0000000000097919 */ /* 0x000e640000002100 */
.L_x_3525:
[----:B------:R-:W-:Y:S05]  /*b480*/  BSYNC B0 ;  /* 0x0000000000007941 */ /* 0x000fea0003800000 */
.L_x_3523:
[----:B-1----:R-:W-:-:S13]  /*b490*/  ISETP.GE.AND P0, PT, R9, c[0x0][0x16c], PT ;  /* 0x00005b0009007a0c */ /* 0x002fda0003f06270 */
[----:B------:R-:W-:Y:S05]  /*b4a0*/  @P0 EXIT ;  /* 0x000000000000094d */ /* 0x000fea0003800000 */
[----:B------:R-:W-:Y:S02]  /*b4b0*/  IMAD R159, R159, c[0x0][0x288], RZ ;  /* 0x0000a2009f9f7a24 */ /* 0x000fe400078e02ff */
[----:B------:R-:W-:-:S04]  /*b4c0*/  IMAD.WIDE.U32 R2, R160, c[0x0][0x288], RZ ;  /* 0x0000a200a0027a25 */ /* 0x000fc800078e00ff */
[----:B------:R-:W-:-:S05]  /*b4d0*/  IMAD R13, R160, c[0x0][0x28c], R159 ;  /* 0x0000a300a00d7a24 */ /* 0x000fca00078e029f */
[----:B------:R-:W-:Y:S02]  /*b4e0*/  IADD3 R13, R3, R13, RZ ;  /* 0x0000000d030d7210 */ /* 0x000fe40007ffe0ff */
.L_x_3526:
[----:B0-----:R1:W2:Y:S01]  /*b4f0*/  LDS R11, [R9.X4+0x46c0] ;  /* 0x0046c000090b7984 */ /* 0x0012a20000004800 */
[----:B------:R-:W-:Y:S01]  /*b500*/  SHF.R.S32.HI R0, RZ, 0x1f, R9 ;  /* 0x0000001fff007819 */ /* 0x000fe20000011409 */
[----:B0-----:R-:W-:Y:S01]  /*b510*/  IMAD.MOV.U32 R4, RZ, RZ, R2 ;  /* 0x000000ffff047224 */ /* 0x001fe200078e0002 */
[----:B------:R-:W-:Y:S01]  /*b520*/  MOV R5, R13 ;  /* 0x0000000d00057202 */ /* 0x000fe20000000f00 */
[----:B------:R-:W-:Y:S02]  /*b530*/  YIELD ;  /* 0x0000000000007946 */ /* 0x000fe40003800000 */
        /* <DEDUP_REMOVED lines=11> */
.L_x_3472:
[----:B------:R-:W-:Y:S01]  /*b5f0*/  HFMA2.MMA R212, -RZ, RZ, 0, 0 ;  /* 0x00000000ffd47435 */ /* 0x000fe200000001ff */
[----:B------:R-:W-:Y:S01]  /*b600*/  MOV R208, R66 ;  /* 0x0000004200d07202 */ /* 0x000fe20000000f00 */
[----:B------:R-:W-:Y:S01]  /*b610*/  IMAD.MOV.U32 R211, RZ, RZ, 0x1 ;  /* 0x00000001ffd37424 */ /* 0x000fe200078e00ff */
[----:B------:R-:W-:Y:S01]  /*b620*/  MOV R64, 0xb650 ;  /* 0x0000b65000407802 */ /* 0x000fe20000000f00 */
[----:B------:R-:W-:-:S02]  /*b630*/  IMAD.MOV.U32 R213, RZ, RZ, -0x1 ;  /* 0xffffffffffd57424 */ /* 0x000fc400078e00ff */
[----:B-1---5:R-:W-:Y:S05]  /*b640*/  CALL.REL.NOINC `($__internal_140_$__cuda_sm70_shflsync_up) ;  /* 0x00000ed000007944 */ /* 0x022fea0003c00000 */
[----:B-1----:R-:W-:Y:S01]  /*b650*/  MOV R209, R208 ;  /* 0x000000d000d17202 */ /* 0x002fe20000000f00 */
[----:B0-----:R-:W-:Y:S05]  /*b660*/  BRA `(.L_x_3527) ;  /* 0xffffae5000007947 */ /* 0x001fea000383ffff */
.L_x_3473:
[----:B------:R-:W-:Y:S01]  /*b670*/  HFMA2.MMA R211, -RZ, RZ, 0, 5.9604644775390625e-08 ;  /* 0x00000001ffd37435 */ /* 0x000fe200000001ff */
[----:B------:R-:W-:Y:S01]  /*b680*/  IMAD.MOV.U32 R208, RZ, RZ, R67 ;  /* 0x000000ffffd07224 */ /* 0x000fe200078e0043 */
[----:B------:R-:W-:Y:S01]  /*b690*/  MOV R213, 0xffffffff ;  /* 0xffffffff00d57802 */ /* 0x000fe20000000f00 */
[----:B------:R-:W-:Y:S01]  /*b6a0*/  IMAD.MOV.U32 R212, RZ, RZ, RZ ;  /* 0x000000ffffd47224 */ /* 0x000fe200078e00ff */
[----:B------:R-:W-:-:S02]  /*b6b0*/  MOV R64, 0xb6d0 ;  /* 0x0000b6d000407802 */ /* 0x000fc40000000f00 */
[----:B012--5:R-:W-:Y:S05]  /*b6c0*/  CALL.REL.NOINC `($__internal_140_$__cuda_sm70_shflsync_up) ;  /* 0x00000e5000007944 */ /* 0x027fea0003c00000 */
[----:B------:R-:W-:Y:S01]  /*b6d0*/  FMUL.FTZ R209, R66, R209 ;  /* 0x000000d142d17220 */ /* 0x000fe20000410000 */
[----:B------:R-:W-:Y:S01]  /*b6e0*/  ISETP.GE.AND P0, PT, R148, 0x1, PT ;  /* 0x000000019400780c */ /* 0x000fe20003f06270 */
[C---:B-1----:R-:W-:Y:S01]  /*b6f0*/  FFMA.FTZ R64, R66.reuse, R208, R67 ;  /* 0x000000d042407223 */ /* 0x042fe20000010043 */
[----:B0-----:R-:W-:Y:S01]  /*b700*/  HFMA2.MMA R212, -RZ, RZ, 0, 0 ;  /* 0x00000000ffd47435 */ /* 0x001fe200000001ff */
[----:B------:R-:W-:Y:S01]  /*b710*/  IMAD.MOV.U32 R211, RZ, RZ, 0x2 ;  /* 0x00000002ffd37424 */ /* 0x000fe200078e00ff */
[----:B------:R-:W-:Y:S01]  /*b720*/  FSEL R209, R66, R209, !P0 ;  /* 0x000000d142d17208 */ /* 0x000fe20004000000 */
[----:B------:R-:W-:Y:S01]  /*b730*/  IMAD.MOV.U32 R213, RZ, RZ, -0x1 ;  /* 0xffffffffffd57424 */ /* 0x000fe200078e00ff */
[----:B------:R-:W-:-:S02]  /*b740*/  FSEL R67, R67, R64, !P0 ;  /* 0x0000004043437208 */ /* 0x000fc40004000000 */
[----:B------:R-:W-:Y:S02]  /*b750*/  MOV R208, R209 ;  /* 0x000000d100d07202 */ /* 0x000fe40000000f00 */
[----:B------:R-:W-:Y:S02]  /*b760*/  MOV R64, 0xb780 ;  /* 0x0000b78000407802 */ /* 0x000fe40000000f00 */
[----:B------:R-:W-:Y:S05]  /*b770*/  CALL.REL.NOINC `($__internal_140_$__cuda_sm70_shflsync_up) ;  /* 0x00000da000007944 */ /* 0x000fea0003c00000 */
[----:B0-----:R-:W-:Y:S01]  /*b780*/  HFMA2.MMA R212, -RZ, RZ, 0, 0 ;  /* 0x00000000ffd47435 */ /* 0x001fe200000001ff */
[----:B-1----:R-:W-:Y:S01]  /*b790*/  IMAD.MOV.U32 R66, RZ, RZ, R208 ;  /* 0x000000ffff427224 */ /* 0x002fe200078e00d0 */
[----:B------:R-:W-:Y:S01]  /*b7a0*/  MOV R208, R67 ;  /* 0x0000004300d07202 */ /* 0x000fe20000000f00 */
[----:B------:R-:W-:Y:S01]  /*b7b0*/  IMAD.MOV.U32 R211, RZ, RZ, 0x2 ;  /* 0x00000002ffd37424 */ /* 0x000fe200078e00ff */
[----:B------:R-:W-:Y:S01]  /*b7c0*/  MOV R64, 0xb7f0 ;  /* 0x0000b7f000407802 */ /* 0x000fe20000000f00 */
[----:B------:R-:W-:Y:S02]  /*b7d0*/  IMAD.MOV.U32 R213, RZ, RZ, -0x1 ;  /* 0xffffffffffd57424 */ /* 0x000fe400078e00ff */
[----:B------:R-:W-:Y:S05]  /*b7e0*/  CALL.REL.NOINC `($__internal_140_$__cuda_sm70_shflsync_up) ;  /* 0x00000d3000007944 */ /* 0x000fea0003c00000 */
        /* <DEDUP_REMOVED lines=8> */
[----:B------:R-:W-:Y:S05]  /*b870*/  CALL.REL.NOINC `($__internal_140_$__cuda_sm70_shflsync_up) ;  /* 0x00000ca000007944 */ /* 0x000fea0003c00000 */
[----:B0-----:R-:W-:Y:S01]  /*b880*/  HFMA2.MMA R211, -RZ, RZ, 0, 2.384185791015625e-07 ;  /* 0x00000004ffd37435 */ /* 0x001fe200000001ff */
[----:B-1----:R-:W-:Y:S01]  /*b890*/  MOV R66, R208 ;  /* 0x000000d000427202 */ /* 0x002fe20000000f00 */
[----:B------:R-:W-:Y:S01]  /*b8a0*/  IMAD.MOV.U32 R208, RZ, RZ, R67 ;  /* 0x000000ffffd07224 */ /* 0x000fe200078e0043 */
[----:B------:R-:W-:Y:S01]  /*b8b0*/  MOV R213, 0xffffffff ;  /* 0xffffffff00d57802 */ /* 0x000fe20000000f00 */
[----:B------:R-:W-:Y:S01]  /*b8c0*/  IMAD.MOV.U32 R212, RZ, RZ, RZ ;  /* 0x000000ffffd47224 */ /* 0x000fe200078e00ff */
[----:B------:R-:W-:Y:S02]  /*b8d0*/  MOV R64, 0xb8f0 ;  /* 0x0000b8f000407802 */ /* 0x000fe40000000f00 */
[----:B------:R-:W-:Y:S05]  /*b8e0*/  CALL.REL.NOINC `($__internal_140_$__cuda_sm70_shflsync_up) ;  /* 0x00000c3000007944 */ /* 0x000fea0003c00000 */
        /* <DEDUP_REMOVED lines=19> */
[----:B------:R-:W-:Y:S02]  /*ba20*/  MOV R213, 0xffffffff ;  /* 0xffffffff00d57802 */ /* 0x000fe40000000f00 */
[----:B------:R-:W-:-:S07]  /*ba30*/  MOV R64, 0xbaa0 ;  /* 0x0000baa000407802 */ /* 0x000fce0000000f00 */
[----:B-1----:R-:W-:Y:S02]  /*ba40*/  @P0 FFMA.FTZ R67, R209, R208, R67 ;  /* 0x000000d0d1430223 */ /* 0x002fe40000010043 */
[----:B------:R-:W-:Y:S02]  /*ba50*/  @P0 FMUL.FTZ R209, R66, R209 ;  /* 0x000000d142d10220 */ /* 0x000fe40000410000 */
[----:B------:R-:W-:Y:S02]  /*ba60*/  IMAD.MOV.U32 R170, RZ, RZ, R67 ;  /* 0x000000ffffaa7224 */ /* 0x000fe400078e0043 */
[----:B------:R-:W-:Y:S01]  /*ba70*/  IMAD.MOV.U32 R208, RZ, RZ, R209 ;  /* 0x000000ffffd07224 */ /* 0x000fe200078e00d1 */
[----:B------:R-:W-:Y:S02]  /*ba80*/  MOV R204, R209 ;  /* 0x000000d100cc7202 */ /* 0x000fe40000000f00 */
[----:B------:R-:W-:Y:S05]  /*ba90*/  CALL.REL.NOINC `($__internal_140_$__cuda_sm70_shflsync_up) ;  /* 0x00000a8000007944 */ /* 0x000fea0003c00000 */
[----:B0-----:R-:W-:Y:S01]  /*baa0*/  HFMA2.MMA R211, -RZ, RZ, 0, 9.5367431640625e-07 ;  /* 0x00000010ffd37435 */ /* 0x001fe200000001ff */
[----:B-1----:R-:W-:Y:S01]  /*bab0*/  MOV R206, R208 ;  /* 0x000000d000ce7202 */ /* 0x002fe20000000f00 */
[----:B------:R-:W-:Y:S01]  /*bac0*/  IMAD.MOV.U32 R208, RZ, RZ, R67 ;  /* 0x000000ffffd07224 */ /* 0x000fe200078e0043 */
[----:B------:R-:W-:Y:S01]  /*bad0*/  MOV R213, 0xffffffff ;  /* 0xffffffff00d57802 */ /* 0x000fe20000000f00 */
[----:B------:R-:W-:Y:S01]  /*bae0*/  IMAD.MOV.U32 R212, RZ, RZ, RZ ;  /* 0x000000ffffd47224 */ /* 0x000fe200078e00ff */
[----:B------:R-:W-:-:S02]  /*baf0*/  MOV R64, 0xbb10 ;  /* 0x0000bb1000407802 */ /* 0x000fc40000000f00 */
[----:B------:R-:W-:Y:S05]  /*bb00*/  CALL.REL.NOINC `($__internal_140_$__cuda_sm70_shflsync_up) ;  /* 0x00000a1000007944 */ /* 0x000fea0003c00000 */
[----:B-1----:R-:W-:Y:S01]  /*bb10*/  IMAD.MOV.U32 R64, RZ, RZ, R208 ;  /* 0x000000ffff407224 */ /* 0x002fe200078e00d0 */
[----:B0-----:R-:W-:Y:S05]  /*bb20*/  BRA `(.L_x_3528) ;  /* 0xffffab1000007947 */ /* 0x001fea000383ffff */
.L_x_3476:
[----:B0-----:R-:W-:Y:S01]  /*bb30*/  HFMA2.MMA R212, -RZ, RZ, 0, 0 ;  /* 0x00000000ffd47435 */ /* 0x001fe200000001ff */
[----:B------:R-:W-:Y:S01]  /*bb40*/  MOV R208, R67 ;  /* 0x0000004300d07202 */ /* 0x000fe20000000f00 */
[----:B------:R-:W-:Y:S01]  /*bb50*/  IMAD.MOV.U32 R211, RZ, RZ, 0x1 ;  /* 0x00000001ffd37424 */ /* 0x000fe200078e00ff */
[----:B------:R-:W-:Y:S01]  /*bb60*/  MOV R64, 0xbb90 ;  /* 0x0000bb9000407802 */ /* 0x000fe20000000f00 */
[----:B------:R-:W-:-:S02]  /*bb70*/  IMAD.MOV.U32 R213, RZ, RZ, -0x1 ;  /* 0xffffffffffd57424 */ /* 0x000fc400078e00ff */
[----:B-1---5:R-:W-:Y:S05]  /*bb80*/  CALL.REL.NOINC `($__internal_140_$__cuda_sm70_shflsync_up) ;  /* 0x0000099000007944 */ /* 0x022fea0003c00000 */
[----:B0-----:R-:W-:Y:S01]  /*bb90*/  HFMA2.MMA R211, -RZ, RZ, 0, 5.9604644775390625e-08 ;  /* 0x00000001ffd37435 */ /* 0x001fe200000001ff */
[----:B-1----:R-:W-:Y:S01]  /*bba0*/  MOV R66, R208 ;  /* 0x000000d000427202 */ /* 0x002fe20000000f00 */
[----:B------:R-:W-:Y:S01]  /*bbb0*/  IMAD.MOV.U32 R208, RZ, RZ, R210 ;  /* 0x000000ffffd07224 */ /* 0x000fe200078e00d2 */
[----:B------:R-:W-:Y:S01]  /*bbc0*/  MOV R213, 0xffffffff ;  /* 0xffffffff00d57802 */ /* 0x000fe20000000f00 */
[----:B------:R-:W-:Y:S01]  /*bbd0*/  IMAD.MOV.U32 R212, RZ, RZ, RZ ;  /* 0x000000ffffd47224 */ /* 0x000fe200078e00ff */
[----:B------:R-:W-:-:S02]  /*bbe0*/  MOV R64, 0xbc00 ;  /* 0x0000bc0000407802 */ /* 0x000fc40000000f00 */
[----:B------:R-:W-:Y:S05]  /*bbf0*/  CALL.REL.NOINC `($__internal_140_$__cuda_sm70_shflsync_up) ;  /* 0x0000092000007944 */ /* 0x000fea0003c00000 */
[----:B0-----:R-:W-:Y:S01]  /*bc00*/  HFMA2.MMA R212, -RZ, RZ, 0, 0 ;  /* 0x00000000ffd47435 */ /* 0x001fe200000001ff */
[----:B------:R-:W-:Y:S01]  /*bc10*/  IMAD.MOV.U32 R170, RZ, RZ, R66 ;  /* 0x000000ffffaa7224 */ /* 0x000fe200078e0042 */
[----:B-1----:R-:W-:Y:S01]  /*bc20*/  MOV R204, R208 ;  /* 0x000000d000cc7202 */ /* 0x002fe20000000f00 */
[----:B------:R-:W-:Y:S01]  /*bc30*/  IMAD.MOV.U32 R211, RZ, RZ, R130 ;  /* 0x000000ffffd37224 */ /* 0x000fe200078e0082 */
[----:B------:R-:W-:Y:S01]  /*bc40*/  MOV R214, 0xffffffff ;  /* 0xffffffff00d67802 */ /* 0x000fe20000000f00 */
[----:B------:R-:W-:Y:S01]  /*bc50*/  IMAD.MOV.U32 R209, RZ, RZ, 0x1f ;  /* 0x0000001fffd17424 */ /* 0x000fe200078e00ff */
[----:B------:R-:W-:-:S02]  /*bc60*/  MOV R64, 0xbc80 ;  /* 0x0000bc8000407802 */ /* 0x000fc40000000f00 */
[----:B------:R-:W-:Y:S05]  /*bc70*/  CALL.REL.NOINC `($__internal_139_$__cuda_sm70_shflsync_idx_p) ;  /* 0x0000086000007944 */ /* 0x000fea0003c00000 */
[----:B-1----:R-:W-:Y:S01]  /*bc80*/  MOV R130, R209 ;  /* 0x000000d100827202 */ /* 0x002fe20000000f00 */
[----:B------:R-:W-:Y:S01]  /*bc90*/  HFMA2.MMA R209, -RZ, RZ, 0, 1.847743988037109375e-06 ;  /* 0x0000001fffd17435 */ /* 0x000fe200000001ff */
[----:B0-----:R-:W-:Y:S01]  /*bca0*/  IMAD.MOV.U32 R211, RZ, RZ, R131 ;  /* 0x000000ffffd37224 */ /* 0x001fe200078e0083 */
[----:B------:R-:W-:Y:S01]  /*bcb0*/  MOV R64, 0xbcf0 ;  /* 0x0000bcf000407802 */ /* 0x000fe20000000f00 */
[----:B------:R-:W-:-:S02]  /*bcc0*/  IMAD.MOV.U32 R212, RZ, RZ, RZ ;  /* 0x000000ffffd47224 */ /* 0x000fc400078e00ff */
[----:B------:R-:W-:Y:S02]  /*bcd0*/  IMAD.MOV.U32 R214, RZ, RZ, -0x1 ;  /* 0xffffffffffd67424 */ /* 0x000fe400078e00ff */
[----:B------:R-:W-:Y:S05]  /*bce0*/  CALL.REL.NOINC `($__internal_139_$__cuda_sm70_shflsync_idx_p) ;  /* 0x000007f000007944 */ /* 0x000fea0003c00000 */
[----:B-1----:R-:W-:Y:S01]  /*bcf0*/  MOV R65, R209 ;  /* 0x000000d100417202 */ /* 0x002fe20000000f00 */
[----:B0-----:R-:W-:Y:S05]  /*bd00*/  BRA `(.L_x_3529) ;  /* 0xffffaab000007947 */ /* 0x001fea000383ffff */
.L_x_3479:
[----:B------:R-:W-:Y:S01]  /*bd10*/  HFMA2.MMA R209, -RZ, RZ, 0, 5.9604644775390625e-08 ;  /* 0x00000001ffd17435 */ /* 0x000fe200000001ff */
[----:B------:R-:W-:Y:S01]  /*bd20*/  IMAD.MOV.U32 R206, RZ, RZ, R66 ;  /* 0x000000ffffce7224 */ /* 0x000fe200078e0042 */
[----:B------:R-:W-:Y:S01]  /*bd30*/  MOV R211, 0xffffffff ;  /* 0xffffffff00d37802 */ /* 0x000fe20000000f00 */
[----:B------:R-:W-:Y:S01]  /*bd40*/  IMAD.MOV.U32 R208, RZ, RZ, 0x1f ;  /* 0x0000001fffd07424 */ /* 0x000fe200078e00ff */
[----:B------:R-:W-:Y:S02]  /*bd50*/  MOV R64, 0xbd70 ;  /* 0x0000bd7000407802 */ /* 0x000fe40000000f00 */
[----:B------:R-:W-:Y:S05]  /*bd60*/  CALL.REL.NOINC `($__internal_138_$__cuda_sm70_shflsync_down) ;  /* 0x0000073000007944 */ /* 0x000fea0003c00000 */
[----:B-1----:R-:W-:Y:S01]  /*bd70*/  IMAD.MOV.U32 R207, RZ, RZ, R206 ;  /* 0x000000ffffcf7224 */ /* 0x002fe200078e00ce */
[----:B0-----:R-:W-:Y:S05]  /*bd80*/  BRA `(.L_x_3530) ;  /* 0xffffaf1000007947 */ /* 0x001fea000383ffff */
.L_x_3480:
[----:B------:R-:W-:Y:S01]  /*bd90*/  HFMA2.MMA R208, -RZ, RZ, 0, 1.847743988037109375e-06 ;  /* 0x0000001fffd07435 */ /* 0x000fe200000001ff */
[----:B------:R-:W-:Y:S01]  /*bda0*/  MOV R206, R67 ;  /* 0x0000004300ce7202 */ /* 0x000fe20000000f00 */
[----:B------:R-:W-:Y:S01]  /*bdb0*/  IMAD.MOV.U32 R209, RZ, RZ, 0x1 ;  /* 0x00000001ffd17424 */ /* 0x000fe200078e00ff */
[----:B------:R-:W-:Y:S01]  /*bdc0*/  MOV R64, 0xbdf0 ;  /* 0x0000bdf000407802 */ /* 0x000fe20000000f00 */
[----:B------:R-:W-:-:S02]  /*bdd0*/  IMAD.MOV.U32 R211, RZ, RZ, -0x1 ;  /* 0xffffffffffd37424 */ /* 0x000fc400078e00ff */
[----:B01----:R-:W-:Y:S05]  /*bde0*/  CALL.REL.NOINC `($__internal_138_$__cuda_sm70_shflsync_down) ;  /* 0x000006b000007944 */ /* 0x003fea0003c00000 */
[C---:B------:R-:W-:Y:S01]  /*bdf0*/  FMUL.FTZ R65, R66.reuse, R207 ;  /* 0x000000cf42417220 */ /* 0x040fe20000410000 */
[----:B0-----:R-:W-:Y:S01]  /*be00*/  MOV R209, 0x2 ;  /* 0x0000000200d17802 */ /* 0x001fe20000000f00 */
[C---:B-1----:R-:W-:Y:S01]  /*be10*/  FFMA.FTZ R206, R66.reuse, R206, R67 ;  /* 0x000000ce42ce7223 */ /* 0x042fe20000010043 */
[----:B------:R-:W-:Y:S01]  /*be20*/  MOV R211, 0xffffffff ;  /* 0xffffffff00d37802 */ /* 0x000fe20000000f00 */
[----:B------:R-:W-:Y:S01]  /*be30*/  IMAD.MOV.U32 R208, RZ, RZ, 0x1f ;  /* 0x0000001fffd07424 */ /* 0x000fe200078e00ff */
[----:B------:R-:W-:-:S02]  /*be40*/  FSEL R207, R66, R65, !P4 ;  /* 0x0000004142cf7208 */ /* 0x000fc40006000000 */
[----:B------:R-:W-:Y:S02]  /*be50*/  FSEL R67, R67, R206, !P4 ;  /* 0x000000ce43437208 */ /* 0x000fe40006000000 */
[----:B------:R-:W-:Y:S01]  /*be60*/  MOV R64, 0xbe90 ;  /* 0x0000be9000407802 */ /* 0x000fe20000000f00 */
[----:B------:R-:W-:Y:S02]  /*be70*/  IMAD.MOV.U32 R206, RZ, RZ, R207 ;  /* 0x000000ffffce7224 */ /* 0x000fe400078e00cf */
[----:B------:R-:W-:Y:S05]  /*be80*/  CALL.REL.NOINC `($__internal_138_$__cuda_sm70_shflsync_down) ;  /* 0x0000061000007944 */ /* 0x000fea0003c00000 */
[----:B0-----:R-:W-:Y:S01]  /*be90*/  HFMA2.MMA R209, -RZ, RZ, 0, 1.1920928955078125e-07 ;  /* 0x00000002ffd17435 */ /* 0x001fe200000001ff */
[----:B-1----:R-:W-:Y:S01]  /*bea0*/  MOV R66, R206 ;  /* 0x000000ce00427202 */ /* 0x002fe20000000f00 */
[----:B------:R-:W-:Y:S01]  /*beb0*/  IMAD.MOV.U32 R206, RZ, RZ, R67 ;  /* 0x000000ffffce7224 */ /* 0x000fe200078e0043 */
[----:B------:R-:W-:Y:S01]  /*bec0*/  MOV R211, 0xffffffff ;  /* 0xffffffff00d37802 */ /* 0x000fe20000000f00 */
[----:B------:R-:W-:Y:S01]  /*bed0*/  IMAD.MOV.U32 R208, RZ, RZ, 0x1f ;  /* 0x0000001fffd07424 */ /* 0x000fe200078e00ff */
[----:B------:R-:W-:Y:S02]  /*bee0*/  MOV R64, 0xbf00 ;  /* 0x0000bf0000407802 */ /* 0x000fe40000000f00 */
[----:B------:R-:W-:Y:S05]  /*bef0*/  CALL.REL.NOINC `($__internal_138_$__cuda_sm70_shflsync_down) ;  /* 0x000005a000007944 */ /* 0x000fea0003c00000 */
[----:B-1----:R-:W-:Y:S01]  /*bf00*/  @!P3 FFMA.FTZ R67, R207, R206, R67 ;  /* 0x000000cecf43b223 */ /* 0x002fe20000010043 */
[----:B0-----:R-:W-:Y:S01]  /*bf10*/  HFMA2.MMA R208, -RZ, RZ, 0, 1.847743988037109375e-06 ;  /* 0x0000001fffd07435 */ /* 0x001fe200000001ff */
[----:B------:R-:W-:Y:S01]  /*bf20*/  @!P3 FMUL.FTZ R207, R66, R207 ;  /* 0x000000cf42cfb220 */ /* 0x000fe20000410000 */
[----:B------:R-:W-:Y:S01]  /*bf30*/  MOV R64, 0xbf80 ;  /* 0x0000bf8000407802 */ /* 0x000fe20000000f00 */
[----:B------:R-:W-:-:S02]  /*bf40*/  IMAD.MOV.U32 R209, RZ, RZ, 0x4 ;  /* 0x00000004ffd17424 */ /* 0x000fc400078e00ff */
[----:B------:R-:W-:Y:S01]  /*bf50*/  IMAD.MOV.U32 R211, RZ, RZ, -0x1 ;  /* 0xffffffffffd37424 */ /* 0x000fe200078e00ff */
[----:B------:R-:W-:Y:S02]  /*bf60*/  MOV R206, R207 ;  /* 0x000000cf00ce7202 */ /* 0x000fe40000000f00 */
[----:B------:R-:W-:Y:S05]  /*bf70*/  CALL.REL.NOINC `($__internal_138_$__cuda_sm70_shflsync_down) ;  /* 0x0000052000007944 */ /* 0x000fea0003c00000 */
[----:B0-----:R-:W-:Y:S01]  /*bf80*/  HFMA2.MMA R208, -RZ, RZ, 0, 1.847743988037109375e-06 ;  /* 0x0000001fffd07435 */ /* 0x001fe200000001ff */
[----:B-1----:R-:W-:Y:S01]  /*bf90*/  IMAD.MOV.U32 R66, RZ, RZ, R206 ;  /* 0x000000ffff427224 */ /* 0x002fe200078e00ce */
[----:B------:R-:W-:Y:S01]  /*bfa0*/  MOV R206, R67 ;  /* 0x0000004300ce7202 */ /* 0x000fe20000000f00 */
[----:B------:R-:W-:Y:S01]  /*bfb0*/  IMAD.MOV.U32 R209, RZ, RZ, 0x4 ;  /* 0x00000004ffd17424 */ /* 0x000fe200078e00ff */
[----:B------:R-:W-:Y:S01]  /*bfc0*/  MOV R64, 0xbff0 ;  /* 0x0000bff000407802 */ /* 0x000fe20000000f00 */
[----:B------:R-:W-:Y:S02]  /*bfd0*/  IMAD.MOV.U32 R211, RZ, RZ, -0x1 ;  /* 0xffffffffffd37424 */ /* 0x000fe400078e00ff */
[----:B------:R-:W-:Y:S05]  /*bfe0*/  CALL.REL.NOINC `($__internal_138_$__cuda_sm70_shflsync_down) ;  /* 0x000004b000007944 */ /* 0x000fea0003c00000 */
[----:B-1----:R-:W-:Y:S01]  /*bff0*/  @!P2 FFMA.FTZ R67, R207, R206, R67 ;  /* 0x000000cecf43a223 */ /* 0x002fe20000010043 */
[----:B0-----:R-:W-:Y:S01]  /*c000*/  MOV R209, 0x8 ;  /* 0x0000000800d17802 */ /* 0x001fe20000000f00 */
[----:B------:R-:W-:Y:S01]  /*c010*/  @!P2 FMUL.FTZ R207, R66, R207 ;  /* 0x000000cf42cfa220 */ /* 0x000fe20000410000 */
[----:B------:R-:W-:Y:S01]  /*c020*/  MOV R211, 0xffffffff ;  /* 0xffffffff00d37802 */ /* 0x000fe20000000f00 */
[----:B------:R-:W-:Y:S01]  /*c030*/  IMAD.MOV.U32 R208, RZ, RZ, 0x1f ;  /* 0x0000001fffd07424 */ /* 0x000fe200078e00ff */
[----:B------:R-:W-:Y:S01]  /*c040*/  MOV R64, 0xc070 ;  /* 0x0000c07000407802 */ /* 0x000fe20000000f00 */
[----:B------:R-:W-:-:S02]  /*c050*/  IMAD.MOV.U32 R206, RZ, RZ, R207 ;  /* 0x000000ffffce7224 */ /* 0x000fc400078e00cf */
[----:B------:R-:W-:Y:S05]  /*c060*/  CALL.REL.NOINC `($__internal_138_$__cuda_sm70_shflsync_down) ;  /* 0x0000043000007944 */ /* 0x000fea0003c00000 */
[----:B0-----:R-:W-:Y:S01]  /*c070*/  HFMA2.MMA R209, -RZ, RZ, 0, 4.76837158203125e-07 ;  /* 0x00000008ffd17435 */ /* 0x001fe200000001ff */
[----:B-1----:R-:W-:Y:S01]  /*c080*/  MOV R66, R206 ;  /* 0x000000ce00427202 */ /* 0x002fe20000000f00 */
[----:B------:R-:W-:Y:S01]  /*c090*/  IMAD.MOV.U32 R206, RZ, RZ, R67 ;  /* 0x000000ffffce7224 */ /* 0x000fe200078e0043 */
[----:B------:R-:W-:Y:S01]  /*c0a0*/  MOV R211, 0xffffffff ;  /* 0xffffffff00d37802 */ /* 0x000fe20000000f00 */
[----:B------:R-:W-:Y:S01]  /*c0b0*/  IMAD.MOV.U32 R208, RZ, RZ, 0x1f ;  /* 0x0000001fffd07424 */ /* 0x000fe200078e00ff */
[----:B------:R-:W-:-:S02]  /*c0c0*/  MOV R64, 0xc0e0 ;  /* 0x0000c0e000407802 */ /* 0x000fc40000000f00 */
        /* <DEDUP_REMOVED lines=17> */
[----:B------:R-:W-:Y:S01]  /*c1e0*/  MOV R212, RZ ;  /* 0x000000ff00d47202 */ /* 0x000fe20000000f00 */
[----:B------:R-:W-:Y:S01]  /*c1f0*/  @!P0 FMUL.FTZ R207, R66, R207 ;  /* 0x000000cf42cf8220 */ /* 0x000fe20000410000 */
[----:B------:R-:W-:Y:S01]  /*c200*/  MOV R214, 0xffffffff ;  /* 0xffffffff00d67802 */ /* 0x000fe20000000f00 */
[----:B0-----:R-:W-:Y:S01]  /*c210*/  IMAD.MOV.U32 R209, RZ, RZ, 0x1f ;  /* 0x0000001fffd17424 */ /* 0x001fe200078e00ff */
[----:B------:R-:W-:Y:S01]  /*c220*/  MOV R64, 0xc250 ;  /* 0x0000c25000407802 */ /* 0x000fe20000000f00 */
[----:B------:R-:W-:-:S02]  /*c230*/  IMAD.MOV.U32 R211, RZ, RZ, R207 ;  /* 0x000000ffffd37224 */ /* 0x000fc400078e00cf */
[----:B------:R-:W-:Y:S05]  /*c240*/  CALL.REL.NOINC `($__internal_139_$__cuda_sm70_shflsync_idx_p) ;  /* 0x0000029000007944 */ /* 0x000fea0003c00000 */
[----:B0-----:R-:W-:Y:S01]  /*c250*/  HFMA2.MMA R212, -RZ, RZ, 0, 0 ;  /* 0x00000000ffd47435 */ /* 0x001fe200000001ff */
[----:B-1----:R-:W-:Y:S01]  /*c260*/  MOV R66, R209 ;  /* 0x000000d100427202 */ /* 0x002fe20000000f00 */
[----:B------:R-:W-:Y:S01]  /*c270*/  IMAD.MOV.U32 R211, RZ, RZ, R67 ;  /* 0x000000ffffd37224 */ /* 0x000fe200078e0043 */
[----:B------:R-:W-:Y:S01]  /*c280*/  MOV R214, 0xffffffff ;  /* 0xffffffff00d67802 */ /* 0x000fe20000000f00 */
[----:B------:R-:W-:Y:S01]  /*c290*/  IMAD.MOV.U32 R209, RZ, RZ, 0x1f ;  /* 0x0000001fffd17424 */ /* 0x000fe200078e00ff */
[----:B------:R-:W-:-:S02]  /*c2a0*/  MOV R64, 0xc2c0 ;  /* 0x0000c2c000407802 */ /* 0x000fc40000000f00 */
[----:B------:R-:W-:Y:S05]  /*c2b0*/  CALL.REL.NOINC `($__internal_139_$__cuda_sm70_shflsync_idx_p) ;  /* 0x0000022000007944 */ /* 0x000fea0003c00000 */
[----:B-1----:R-:W-:Y:S01]  /*c2c0*/  MOV R204, R209 ;  /* 0x000000d100cc7202 */ /* 0x002fe20000000f00 */
[----:B------:R-:W-:Y:S01]  /*c2d0*/  HFMA2.MMA R209, -RZ, RZ, 0, 5.9604644775390625e-08 ;  /* 0x00000001ffd17435 */ /* 0x000fe200000001ff */
[----:B------:R-:W-:Y:S01]  /*c2e0*/  IMAD.MOV.U32 R202, RZ, RZ, R66 ;  /* 0x000000ffffca7224 */ /* 0x000fe200078e0042 */
[----:B0-----:R-:W-:Y:S01]  /*c2f0*/  MOV R211, 0xffffffff ;  /* 0xffffffff00d37802 */ /* 0x001fe20000000f00 */
[----:B------:R-:W-:Y:S01]  /*c300*/  IMAD.MOV.U32 R206, RZ, RZ, R207 ;  /* 0x000000ffffce7224 */ /* 0x000fe200078e00cf */
[----:B------:R-:W-:Y:S01]  /*c310*/  MOV R64, 0xc340 ;  /* 0x0000c34000407802 */ /* 0x000fe20000000f00 */
[----:B------:R-:W-:-:S02]  /*c320*/  IMAD.MOV.U32 R208, RZ, RZ, 0x1f ;  /* 0x0000001fffd07424 */ /* 0x000fc400078e00ff */
[----:B------:R-:W-:Y:S05]  /*c330*/  CALL.REL.NOINC `($__internal_138_$__cuda_sm70_shflsync_down) ;  /* 0x0000016000007944 */ /* 0x000fea0003c00000 */
[----:B0-----:R-:W-:Y:S01]  /*c340*/  HFMA2.MMA R208, -RZ, RZ, 0, 1.847743988037109375e-06 ;  /* 0x0000001fffd07435 */ /* 0x001fe200000001ff */
[----:B-1----:R-:W-:Y:S01]  /*c350*/  IMAD.MOV.U32 R66, RZ, RZ, R206 ;  /* 0x000000ffff427224 */ /* 0x002fe200078e00ce */
[----:B------:R-:W-:Y:S01]  /*c360*/  MOV R206, R67 ;  /* 0x0000004300ce7202 */ /* 0x000fe20000000f00 */
[----:B------:R-:W-:Y:S01]  /*c370*/  IMAD.MOV.U32 R209, RZ, RZ, 0x1 ;  /* 0x00000001ffd17424 */ /* 0x000fe200078e00ff */
[----:B------:R-:W-:Y:S01]  /*c380*/  MOV R64, 0xc3b0 ;  /* 0x0000c3b000407802 */ /* 0x000fe20000000f00 */
[----:B------:R-:W-:-:S02]  /*c390*/  IMAD.MOV.U32 R211, RZ, RZ, -0x1 ;  /* 0xffffffffffd37424 */ /* 0x000fc400078e00ff */
[----:B------:R-:W-:Y:S05]  /*c3a0*/  CALL.REL.NOINC `($__internal_138_$__cuda_sm70_shflsync_down) ;  /* 0x000000f000007944 */ /* 0x000fea0003c00000 */
[----:B------:R-:W-:Y:S01]  /*c3b0*/  HFMA2.MMA R212, -RZ, RZ, 0, 0 ;  /* 0x00000000ffd47435 */ /* 0x000fe200000001ff */
[----:B------:R-:W-:Y:S01]  /*c3c0*/  MOV R207, R66 ;  /* 0x0000004200cf7202 */ /* 0x000fe20000000f00 */
[----:B0-----:R-:W-:Y:S01]  /*c3d0*/  IMAD.MOV.U32 R211, RZ, RZ, R130 ;  /* 0x000000ffffd37224 */ /* 0x001fe200078e0082 */
[----:B------:R-:W-:Y:S01]  /*c3e0*/  MOV R214, 0xffffffff ;  /* 0xffffffff00d67802 */ /* 0x000fe20000000f00 */
[----:B------:R-:W-:Y:S01]  /*c3f0*/  IMAD.MOV.U32 R209, RZ, RZ, 0x1f ;  /* 0x0000001fffd17424 */ /* 0x000fe200078e00ff */
[----:B------:R-:W-:-:S02]  /*c400*/  MOV R64, 0xc420 ;  /* 0x0000c42000407802 */ /* 0x000fc40000000f00 */
[----:B-1----:R-:W-:Y:S05]  /*c410*/  CALL.REL.NOINC `($__internal_139_$__cuda_sm70_shflsync_idx_p) ;  /* 0x000000c000007944 */ /* 0x002fea0003c00000 */
[----:B-1----:R-:W-:Y:S01]  /*c420*/  IMAD.MOV.U32 R208, RZ, RZ, R209 ;  /* 0x000000ffffd07224 */ /* 0x002fe200078e00d1 */
[----:B------:R-:W-:Y:S01]  /*c430*/  HFMA2.MMA R209, -RZ, RZ, 0, 1.847743988037109375e-06 ;  /* 0x0000001fffd17435 */ /* 0x000fe200000001ff */
[----:B0-----:R-:W-:Y:S01]  /*c440*/  MOV R211, R131 ;  /* 0x0000008300d37202 */ /* 0x001fe20000000f00 */
[----:B------:R-:W-:Y:S01]  /*c450*/  IMAD.MOV.U32 R212, RZ, RZ, RZ ;  /* 0x000000ffffd47224 */ /* 0x000fe200078e00ff */
[----:B------:R-:W-:Y:S01]  /*c460*/  MOV R64, 0xc490 ;  /* 0x0000c49000407802 */ /* 0x000fe20000000f00 */
[----:B------:R-:W-:-:S02]  /*c470*/  IMAD.MOV.U32 R214, RZ, RZ, -0x1 ;  /* 0xffffffffffd67424 */ /* 0x000fc400078e00ff */
[----:B------:R-:W-:Y:S05]  /*c480*/  CALL.REL.NOINC `($__internal_139_$__cuda_sm70_shflsync_idx_p) ;  /* 0x0000005000007944 */ /* 0x000fea0003c00000 */
[----:B01----:R-:W-:Y:S05]  /*c490*/  BRA `(.L_x_3531) ;  /* 0xffffa9a000007947 */ /* 0x003fea000383ffff */
        .weak           $__internal_138_$__cuda_sm70_shflsync_down
        .type           $__internal_138_$__cuda_sm70_shflsync_down,@function
        .size           $__internal_138_$__cuda_sm70_shflsync_down,($__internal_139_$__cuda_sm70_shflsync_idx_p - $__internal_138_$__cuda_sm70_shflsync_down)
$__internal_138_$__cuda_sm70_shflsync_down:
[----:B------:R-:W-:Y:S01]  /*c4a0*/  MOV R65, 0x0 ;  /* 0x0000000000417802 */ /* 0x000fe20000000f00 */
[----:B------:R-:W-:Y:S04]  /*c4b0*/  WARPSYNC R211 ;  /* 0x000000d300007348 */ /* 0x000fe80003800000 */
[----:B------:R0:W1:Y:S01]  /*c4c0*/  SHFL.DOWN PT, R206, R206, R209, R208 ;  /* 0x080000d1cece7389 */ /* 0x00006200000e00d0 */
[----:B------:R-:W-:Y:S05]  /*c4d0*/  RET.REL.NODEC R64 `(_Z25selective_scan_bwd_kernelI32Selective_Scan_bwd_kernel_traitsILi64ELi16ELb0ELb1ELb1ELb1ELb0EN3c108BFloat16EfEEv12SSMParamsBwd) ;  /* 0xffff3b2040007950 */ /* 0x000fea0003c3ffff */
        .weak           $__internal_139_$__cuda_sm70_shflsync_idx_p
        .type           $__internal_139_$__cuda_sm70_shflsync_idx_p,@function
        .size           $__internal_139_$__cuda_sm70_shflsync_idx_p,($__internal_140_$__cuda_sm70_shflsync_up - $__internal_139_$__cuda_sm70_shflsync_idx_p)
$__internal_139_$__cuda_sm70_shflsync_idx_p:
[----:B------:R-:W-:Y:S01]  /*c4e0*/  IMAD.MOV.U32 R65, RZ, RZ, 0x0 ;  /* 0x00000000ff417424 */ /* 0x000fe200078e00ff */
[----:B------:R-:W-:Y:S04]  /*c4f0*/  WARPSYNC R214 ;  /* 0x000000d600007348 */ /* 0x000fe80003800000 */
[----:B------:R0:W1:Y:S01]  /*c500*/  SHFL.IDX PT, R209, R211, R212, R209 ;  /* 0x000000d4d3d17389 */ /* 0x00006200000e00d1 */
[----:B------:R-:W-:Y:S05]  /*c510*/  RET.REL.NODEC R64 `(_Z25selective_scan_bwd_kernelI32Selective_Scan_bwd_kernel_traitsILi64ELi16ELb0ELb1ELb1ELb1ELb0EN3c108BFloat16EfEEv12SSMParamsBwd) ;  /* 0xffff3ae040007950 */ /* 0x000fea0003c3ffff */
        .weak           $__internal_140_$__cuda_sm70_shflsync_up
        .type           $__internal_140_$__cuda_sm70_shflsync_up,@function
        .size           $__internal_140_$__cuda_sm70_shflsync_up,(.L_x_8952 - $__internal_140_$__cuda_sm70_shflsync_up)
$__internal_140_$__cuda_sm70_shflsync_up:
[----:B------:R-:W-:Y:S01]  /*c520*/  HFMA2.MMA R65, -RZ, RZ, 0, 0 ;  /* 0x00000000ff417435 */ /* 0x000fe200000001ff */
[----:B------:R-:W-:Y:S04]  /*c530*/  WARPSYNC R213 ;  /* 0x000000d500007348 */ /* 0x000fe80003800000 */
[----:B------:R0:W1:Y:S01]  /*c540*/  SHFL.UP PT, R208, R208, R211, R212 ;  /* 0x040000d3d0d07389 */ /* 0x00006200000e00d4 */
[----:B------:R-:W-:Y:S05]  /*c550*/  RET.REL.NODEC R64 `(_Z25selective_scan_bwd_kernelI32Selective_Scan_bwd_kernel_traitsILi64ELi16ELb0ELb1ELb1ELb1ELb0EN3c108BFloat16EfEEv12SSMParamsBwd) ;  /* 0xffff3aa040007950 */ /* 0x000fea0003c3ffff */
.L_x_3532:
        /* <DEDUP_REMOVED lines=10> */
.L_x_8952:


//--------------------- .text._Z25selective_scan_bwd_kernelI32Selective_Scan_bwd_kernel_traitsILi64ELi16ELb0ELb1ELb1ELb1ELb1EN3c108BFloat16EfEEv12SSMParamsBwd --------------------------
	.section	.text._Z25selective_scan_bwd_kernelI32Selective_Scan_bwd_kernel_traitsILi64ELi16ELb0ELb1ELb1ELb1ELb1EN3c108BFloat16EfEEv12SSMParamsBwd,"ax",@progbits
	.sectioninfo	@"SHI_REGISTERS=255"
	.align	128
        .global         _Z25selective_scan_bwd_kernelI32Selective_Scan_bwd_kernel_traitsILi64ELi16ELb0ELb1ELb1ELb1ELb1EN3c108BFloat16EfEEv12SSMParamsBwd
        .type           _Z25selective_scan_bwd_kernelI32Selective_Scan_bwd_kernel_traitsILi64ELi16ELb0ELb1ELb1ELb1ELb1EN3c108BFloat16EfEEv12SSMParamsBwd,@function
        .size           _Z25selective_scan_bwd_kernelI32Selective_Scan_bwd_kernel_traitsILi64ELi16ELb0ELb1ELb1ELb1ELb1EN3c108BFloat16EfEEv12SSMParamsBwd,(.L_x_8955 - _Z25selective_scan_bwd_kernelI32Selective_Scan_bwd_kernel_traitsILi64ELi16ELb0ELb1ELb1ELb1ELb1EN3c108BFloat16EfEEv12SSMParamsBwd)
        .other          _Z25selective_scan_bwd_kernelI32Selective_Scan_bwd_kernel_traitsILi64ELi16ELb0ELb1ELb1ELb1ELb1EN3c108BFloat16EfEEv12SSMParamsBwd,@"STO_CUDA_ENTRY STV_DEFAULT"
_Z25selective_scan_bwd_kernelI32Selective_Scan_bwd_kernel_traitsILi64ELi16ELb0ELb1ELb1ELb1ELb1EN3c108BFloat16EfEEv12SSMParamsBwd:
.text._Z25selective_scan_bwd_kernelI32Selective_Scan_bwd_kernel_traitsILi64ELi16ELb0ELb1ELb1ELb1ELb1EN3c108BFloat16EfEEv12SSMParamsBwd:
        /* <DEDUP_REMOVED lines=14> */
[----:B------:R-:W-:Y:S01]  /*00e0*/  IABS R11, c[0x0][0x178] ;  /* 0x00005e00000b7a13 */ /* 0x000fe20000000000 */
[----:B------:R-:W-:Y:S01]  /*00f0*/  IMAD.MOV.U32 R15, RZ, RZ, c[0x0][0x174] ;  /* 0x00005d00ff0f7624 */ /* 0x000fe200078e00ff */
[----:B------:R-:W-:Y:S01]  /*0100*/  UMOV UR4, URZ ;  /* 0x0000003f00047c82 */ /* 0x000fe20008000000 */
[----:B------:R-:W4:Y:S01]  /*0110*/  S2R R197, SR_CTAID.X ;  /* 0x0000000000c57919 */ /* 0x000f220000002500 */
[----:B------:R-:W5:Y:S01]  /*0120*/  I2F.RP R0, R11 ;  /* 0x0000000b00007306 */ /* 0x000f620000209400 */
[----:B0-----:R-:W-:Y:S01]  /*0130*/  IABS R2, R199 ;  /* 0x000000c700027213 */ /* 0x001fe20000000000 */
[----:B------:R-:W-:Y:S01]  /*0140*/  IMAD R14, R198, c[0x0][0x280], RZ ;  /* 0x0000a000c60e7a24 */ /* 0x000fe200078e02ff */
[C---:B------:R-:W-:Y:S01]  /*0150*/  ISETP.GE.AND P5, PT, R15.reuse, 0x1, PT ;  /* 0x000000010f00780c */ /* 0x040fe20003fa6270 */
[----:B------:R-:W-:Y:S01]  /*0160*/  UMOV UR5, URZ ;  /* 0x0000003f00057c82 */ /* 0x000fe20008000000 */
[----:B------:R-:W-:Y:S01]  /*0170*/  LEA R15, R15, 0xfffffc00, 0xa ;  /* 0xfffffc000f0f7811 */ /* 0x000fe200078e50ff */
[----:B------:R-:W-:Y:S01]  /*0180*/  CS2R R124, SRZ ;  /* 0x00000000007c7805 */ /* 0x000fe2000001ff00 */
[----:B------:R-:W-:Y:S01]  /*0190*/  CS2R R122, SRZ ;  /* 0x00000000007a7805 */ /* 0x000fe2000001ff00 */
[----:B------:R-:W-:Y:S01]  /*01a0*/  CS2R R192, SRZ ;  /* 0x0000000000c07805 */ /* 0x000fe2000001ff00 */
[----:B-----5:R-:W0:Y:S01]  /*01b0*/  MUFU.RCP R0, R0 ;  /* 0x0000000000007308 */ /* 0x020e220000001000 */
[----:B----4-:R-:W-:Y:S01]  /*01c0*/  SHF.R.S32.HI R196, RZ, 0x1f, R197 ;  /* 0x0000001fffc47819 */ /* 0x010fe200000114c5 */
[----:B-1----:R-:W-:-:S04]  /*01d0*/  IMAD.WIDE.U32 R4, R197, c[0x0][0x1e0], RZ ;  /* 0x00007800c5047a25 */ /* 0x002fc800078e00ff */
[----:B------:R-:W-:Y:S01]  /*01e0*/  IMAD R10, R196, c[0x0][0x190], RZ ;  /* 0x00006400c40a7a24 */ /* 0x000fe200078e02ff */
[----:B0-----:R-:W-:-:S03]  /*01f0*/  IADD3 R6, R0, 0xffffffe, RZ ;  /* 0x0ffffffe00067810 */ /* 0x001fc60007ffe0ff */
[----:B------:R-:W-:Y:S01]  /*0200*/  IMAD R17, R197, c[0x0][0x194], R10 ;  /* 0x00006500c5117a24 */ /* 0x000fe200078e020a */
[----:B------:R0:W1:Y:S02]  /*0210*/  F2I.FTZ.U32.TRUNC.NTZ R7, R6 ;  /* 0x0000000600077305 */ /* 0x000064000021f000 */
[----:B0-----:R-:W-:Y:S01]  /*0220*/  HFMA2.MMA R6, -RZ, RZ, 0, 0 ;  /* 0x00000000ff067435 */ /* 0x001fe200000001ff */
[----:B-1----:R-:W-:-:S04]  /*0230*/  IMAD.MOV R8, RZ, RZ, -R7 ;  /* 0x000000ffff087224 */ /* 0x002fc800078e0a07 */
[----:B------:R-:W-:Y:S02]  /*0240*/  IMAD R3, R8, R11, RZ ;  /* 0x0000000b08037224 */ /* 0x000fe400078e02ff */
[----:B------:R-:W-:-:S03]  /*0250*/  IMAD R8, R196, c[0x0][0x1e0], RZ ;  /* 0x00007800c4087a24 */ /* 0x000fc600078e02ff */
[----:B------:R-:W-:-:S04]  /*0260*/  IMAD.HI.U32 R7, R7, R3, R6 ;  /* 0x0000000307077227 */ /* 0x000fc800078e0006 */
[----:B------:R-:W-:Y:S02]  /*0270*/  IMAD R6, R196, c[0x0][0x1d0], RZ ;  /* 0x00007400c4067a24 */ /* 0x000fe400078e02ff */
[----:B------:R-:W-:-:S04]  /*0280*/  IMAD.HI.U32 R195, R7, R2, RZ ;  /* 0x0000000207c37227 */ /* 0x000fc800078e00ff */
[----:B------:R-:W-:Y:S02]  /*0290*/  IMAD.MOV R0, RZ, RZ, -R195 ;  /* 0x000000ffff007224 */ /* 0x000fe400078e0ac3 */
[----:B------:R-:W-:Y:S01]  /*02a0*/  IMAD R7, R197, c[0x0][0x1d4], R6 ;  /* 0x00007500c5077a24 */ /* 0x000fe200078e0206 */
[----:B------:R-:W-:Y:S01]  /*02b0*/  LOP3.LUT R6, R199, c[0x0][0x178], RZ, 0x3c, !PT ;  /* 0x00005e00c7067a12 */ /* 0x000fe200078e3cff */
[----:B------:R-:W-:Y:S02]  /*02c0*/  IMAD R0, R11, R0, R2 ;  /* 0x000000000b007224 */ /* 0x000fe400078e0202 */
[----:B------:R-:W-:Y:S01]  /*02d0*/  IMAD.WIDE.U32 R2, R197, c[0x0][0x1d0], RZ ;  /* 0x00007400c5027a25 */ /* 0x000fe200078e00ff */
[----:B------:R-:W-:Y:S02]  /*02e0*/  ISETP.GE.AND P3, PT, R6, RZ, PT ;  /* 0x000000ff0600720c */ /* 0x000fe40003f66270 */
[----:B------:R-:W-:Y:S01]  /*02f0*/  ISETP.GT.U32.AND P4, PT, R11, R0, PT ;  /* 0x000000000b00720c */ /* 0x000fe20003f84070 */
[----:B------:R-:W-:Y:S01]  /*0300*/  IMAD R9, R197, c[0x0][0x1e4], R8 ;  /* 0x00007900c5097a24 */ /* 0x000fe200078e0208 */
[----:B------:R-:W-:Y:S01]  /*0310*/  IADD3 R3, R3, R7, RZ ;  /* 0x0000000703037210 */ /* 0x000fe20007ffe0ff */
[----:B------:R-:W-:-:S04]  /*0320*/  IMAD.WIDE.U32 R6, R197, c[0x0][0x278], RZ ;  /* 0x00009e00c5067a25 */ /* 0x000fc800078e00ff */
[----:B------:R-:W-:Y:S02]  /*0330*/  IMAD.IADD R5, R5, 0x1, R9 ;  /* 0x0000000105057824 */ /* 0x000fe400078e0209 */
[----:B------:R-:W-:-:S04]  /*0340*/  IMAD.WIDE.U32 R2, R199, c[0x0][0x1d8], R2 ;  /* 0x00007600c7027a25 */ /* 0x000fc800078e0002 */
[-C--:B------:R-:W-:Y:S01]  /*0350*/  @!P4 IADD3 R0, R0, -R11.reuse, RZ ;  /* 0x8000000b0000c210 */ /* 0x080fe20007ffe0ff */
[----:B------:R-:W-:Y:S01]  /*0360*/  IMAD.WIDE.U32 R8, R197, c[0x0][0x190], RZ ;  /* 0x00006400c5087a25 */ /* 0x000fe200078e00ff */
[----:B------:R-:W-:Y:S02]  /*0370*/  @!P4 IADD3 R195, R195, 0x1, RZ ;  /* 0x00000001c3c3c810 */ /* 0x000fe40007ffe0ff */
[----:B------:R-:W-:Y:S01]  /*0380*/  ISETP.GE.U32.AND P0, PT, R0, R11, PT ;  /* 0x0000000b0000720c */ /* 0x000fe20003f06070 */
[----:B------:R-:W-:Y:S01]  /*0390*/  IMAD R0, R196, c[0x0][0x278], RZ ;  /* 0x00009e00c4007a24 */ /* 0x000fe200078e02ff */
[----:B------:R-:W-:Y:S01]  /*03a0*/  ISETP.NE.AND P4, PT, RZ, c[0x0][0x178], PT ;  /* 0x00005e00ff007a0c */ /* 0x000fe20003f85270 */
[----:B------:R-:W-:Y:S01]  /*03b0*/  IMAD.IADD R9, R9, 0x1, R17 ;  /* 0x0000000109097824 */ /* 0x000fe200078e0211 */
[----:B------:R-:W-:Y:S01]  /*03c0*/  IADD3 R16, P6, R15, R2, RZ ;  /* 0x000000020f107210 */ /* 0x000fe20007fde0ff */
[----:B------:R-:W-:Y:S01]  /*03d0*/  IMAD R11, R197, c[0x0][0x27c], R0 ;  /* 0x00009f00c50b7a24 */ /* 0x000fe200078e0200 */
[----:B------:R-:W-:Y:S01]  /*03e0*/  SHF.R.S32.HI R17, RZ, 0x1f, R15 ;  /* 0x0000001fff117819 */ /* 0x000fe2000001140f */
[----:B------:R-:W-:-:S02]  /*03f0*/  IMAD R0, R198, c[0x0][0x1d8], RZ ;  /* 0x00007600c6007a24 */ /* 0x000fc400078e02ff */
[----:B------:R-:W-:Y:S01]  /*0400*/  IMAD R2, R196, c[0x0][0x1b0], RZ ;  /* 0x00006c00c4027a24 */ /* 0x000fe200078e02ff */
[----:B------:R-:W-:Y:S01]  /*0410*/  IADD3 R7, R7, R11, RZ ;  /* 0x0000000b07077210 */ /* 0x000fe20007ffe0ff */
[----:B------:R-:W-:Y:S02]  /*0420*/  IMAD R0, R199, c[0x0][0x1dc], R0 ;  /* 0x00007700c7007a24 */ /* 0x000fe400078e0200 */
[----:B------:R-:W-:Y:S01]  /*0430*/  @P0 IADD3 R195, R195, 0x1, RZ ;  /* 0x00000001c3c30810 */ /* 0x000fe20007ffe0ff */
[----:B------:R-:W-:Y:S02]  /*0440*/  IMAD R21, R197, c[0x0][0x1b4], R2 ;  /* 0x00006d00c5157a24 */ /* 0x000fe400078e0202 */
[----:B------:R-:W-:Y:S01]  /*0450*/  IADD3.X R19, R17, R3, R0, P6, !PT ;  /* 0x0000000311137210 */ /* 0x000fe200037fe400 */
[----:B------:R-:W-:Y:S01]  /*0460*/  IMAD.WIDE.U32 R2, R199, c[0x0][0x1e8], R4 ;  /* 0x00007a00c7027a25 */ /* 0x000fe200078e0004 */
[----:B------:R-:W-:Y:S02]  /*0470*/  @!P3 IADD3 R195, -R195, RZ, RZ ;  /* 0x000000ffc3c3b210 */ /* 0x000fe40007ffe1ff */
[----:B------:R-:W-:Y:S01]  /*0480*/  @!P4 LOP3.LUT R195, RZ, c[0x0][0x178], RZ, 0x33, !PT ;  /* 0x00005e00ffc3ca12 */ /* 0x000fe200078e33ff */
[----:B------:R-:W-:-:S02]  /*0490*/  IMAD R0, R198, c[0x0][0x1e8], RZ ;  /* 0x00007a00c6007a24 */ /* 0x000fc400078e02ff */
[----:B------:R-:W-:Y:S01]  /*04a0*/  IMAD.WIDE.U32 R4, R199, c[0x0][0x280], R6 ;  /* 0x0000a000c7047a25 */ /* 0x000fe200078e0006 */
[----:B------:R-:W-:Y:S02]  /*04b0*/  IADD3 R7, P3, R15, R2, RZ ;  /* 0x000000020f077210 */ /* 0x000fe40007f7e0ff */
[----:B------:R-:W-:Y:S01]  /*04c0*/  SHF.R.S32.HI R194, RZ, 0x1f, R195 ;  /* 0x0000001fffc27819 */ /* 0x000fe200000114c3 */
[----:B------:R-:W-:Y:S01]  /*04d0*/  IMAD R0, R199, c[0x0][0x1ec], R0 ;  /* 0x00007b00c7007a24 */ /* 0x000fe200078e0200 */
[----:B------:R-:W-:Y:S01]  /*04e0*/  IADD3 R4, P4, R15, R4, RZ ;  /* 0x000000040f047210 */ /* 0x000fe20007f9e0ff */
[----:B------:R-:W-:Y:S01]  /*04f0*/  IMAD R6, R199, c[0x0][0x284], R14 ;  /* 0x0000a100c7067a24 */ /* 0x000fe200078e020e */
[C---:B------:R-:W-:Y:S01]  /*0500*/  LEA R14, P0, R16.reuse, c[0x0][0x240], 0x1 ;  /* 0x00009000100e7a11 */ /* 0x040fe200078008ff */
[----:B------:R-:W-:Y:S01]  /*0510*/  IMAD.WIDE.U32 R10, R197, c[0x0][0x1b0], RZ ;  /* 0x00006c00c50a7a25 */ /* 0x000fe200078e00ff */
[C---:B------:R-:W-:Y:S02]  /*0520*/  IADD3.X R2, R17.reuse, R3, R0, P3, !PT ;  /* 0x0000000311027210 */ /* 0x040fe40001ffe400 */
[----:B------:R-:W-:Y:S01]  /*0530*/  IADD3.X R5, R17, R5, R6, P4, !PT ;  /* 0x0000000511057210 */ /* 0x000fe200027fe406 */
[----:B------:R-:W-:Y:S01]  /*0540*/  IMAD.IADD R11, R11, 0x1, R21 ;  /* 0x000000010b0b7824 */ /* 0x000fe200078e0215 */
[----:B------:R-:W-:Y:S01]  /*0550*/  LEA.HI.X R16, R16, c[0x0][0x244], R19, 0x1, P0 ;  /* 0x0000910010107a11 */ /* 0x000fe200000f0c13 */
[C---:B------:R-:W-:Y:S01]  /*0560*/  IMAD R0, R194.reuse, c[0x0][0x1a8], RZ ;  /* 0x00006a00c2007a24 */ /* 0x040fe200078e02ff */
[----:B------:R-:W-:Y:S01]  /*0570*/  LEA R6, P0, R7, c[0x0][0x248], 0x1 ;  /* 0x0000920007067a11 */ /* 0x000fe200078008ff */
[----:B------:R-:W-:-:S02]  /*0580*/  IMAD R18, R194, c[0x0][0x1c8], RZ ;  /* 0x00007200c2127a24 */ /* 0x000fc400078e02ff */
[----:B------:R-:W-:Y:S01]  /*0590*/  IMAD.WIDE.U32 R8, R195, c[0x0][0x1a8], R8 ;  /* 0x00006a00c3087a25 */ /* 0x000fe200078e0008 */
[----:B------:R-:W-:Y:S02]  /*05a0*/  LEA.HI.X R7, R7, c[0x0][0x24c], R2, 0x1, P0 ;  /* 0x0000930007077a11 */ /* 0x000fe400000f0c02 */
[----:B------:R-:W-:Y:S01]  /*05b0*/  ISETP.NE.U32.AND P0, PT, RZ, c[0x0][0x260], PT ;  /* 0x00009800ff007a0c */ /* 0x000fe20003f05070 */
[----:B------:R-:W-:Y:S01]  /*05c0*/  IMAD.WIDE.U32 R10, R195, c[0x0][0x1c8], R10 ;  /* 0x00007200c30a7a25 */ /* 0x000fe200078e000a */
[----:B------:R-:W-:Y:S02]  /*05d0*/  IADD3 R189, P3, R15, R8, RZ ;  /* 0x000000080fbd7210 */ /* 0x000fe40007f7e0ff */
[----:B------:R-:W-:Y:S01]  /*05e0*/  ISETP.NE.AND.EX P0, PT, RZ, c[0x0][0x264], PT, P0 ;  /* 0x00009900ff007a0c */ /* 0x000fe20003f05300 */
[----:B------:R-:W-:Y:S01]  /*05f0*/  IMAD R3, R195, c[0x0][0x1ac], R0 ;  /* 0x00006b00c3037a24 */ /* 0x000fe200078e0200 */
[----:B------:R-:W-:Y:S01]  /*0600*/  IADD3 R15, P4, R15, R10, RZ ;  /* 0x0000000a0f0f7210 */ /* 0x000fe20007f9e0ff */
[----:B------:R-:W-:-:S03]  /*0610*/  IMAD R19, R195, c[0x0][0x1cc], R18 ;  /* 0x00007300c3137a24 */ /* 0x000fc600078e0212 */
[----:B------:R-:W-:Y:S01]  /*0620*/  IADD3 R0, R9, R3, RZ ;  /* 0x0000000309007210 */ /* 0x000fe20007ffe0ff */
[----:B------:R-:W-:Y:S01]  /*0630*/  IMAD.IADD R2, R11, 0x1, R19 ;  /* 0x000000010b027824 */ /* 0x000fe200078e0213 */
[C---:B------:R-:W-:Y:S02]  /*0640*/  LEA R3, P6, R4.reuse, c[0x0][0x308], 0x1 ;  /* 0x0000c20004037a11 */ /* 0x040fe400078c08ff */
[C---:B------:R-:W-:Y:S01]  /*0650*/  IADD3.X R0, R17.reuse, R0, RZ, P3, !PT ;  /* 0x0000000011007210 */ /* 0x040fe20001ffe4ff */
[----:B------:R-:W-:Y:S01]  /*0660*/  IMAD.X R2, R17, 0x1, R2, P4 ;  /* 0x0000000111027824 */ /* 0x000fe200020e0602 */
[----:B------:R-:W-:Y:S02]  /*0670*/  ISETP.NE.U32.AND P3, PT, RZ, c[0x0][0x328], PT ;  /* 0x0000ca00ff007a0c */ /* 0x000fe40003f65070 */
[----:B------:R-:W-:Y:S02]  /*0680*/  ISETP.NE.U32.AND P4, PT, RZ, c[0x0][0x348], PT ;  /* 0x0000d200ff007a0c */ /* 0x000fe40003f85070 */
[----:B------:R-:W-:-:S02]  /*0690*/  LEA.HI.X R4, R4, c[0x0][0x30c], R5, 0x1, P6 ;  /* 0x0000c30004047a11 */ /* 0x000fc400030f0c05 */
[C---:B------:R-:W-:Y:S02]  /*06a0*/  LEA R190, P6, R189.reuse, c[0x0][0x228], 0x1 ;  /* 0x00008a00bdbe7a11 */ /* 0x040fe400078c08ff */
[----:B------:R-:W-:Y:S02]  /*06b0*/  ISETP.NE.AND.EX P3, PT, RZ, c[0x0][0x32c], PT, P3 ;  /* 0x0000cb00ff007a0c */ /* 0x000fe40003f65330 */
[----:B------:R-:W-:Y:S02]  /*06c0*/  ISETP.NE.AND.EX P4, PT, RZ, c[0x0][0x34c], PT, P4 ;  /* 0x0000d300ff007a0c */ /* 0x000fe40003f85340 */
        /* <DEDUP_REMOVED lines=18> */
[----:B------:R-:W-:Y:S01]  /*07f0*/  CS2R R192, SRZ ;  /* 0x0000000000c07805 */ /* 0x000fe2000001ff00 */
[----:B------:R-:W-:Y:S01]  /*0800*/  MOV R185, RZ ;  /* 0x000000ff00b97202 */ /* 0x000fe20000000f00 */
[----:B------:R-:W2:Y:S05]  /*0810*/  S2R R186, SR_LANEID ;  /* 0x0000000000ba7919 */ /* 0x000eaa0000000000 */
[----:B------:R4:W1:Y:S08]  /*0820*/  R2UR UR21, R16 ;  /* 0x00000000101573c2 */ /* 0x00087000000e0000 */
[----:B------:R4:W0:Y:S01]  /*0830*/  R2UR UR18, R6 ;  /* 0x00000000061273c2 */ /* 0x00082200000e0000 */
[----:B---3--:R-:W-:-:S07]  /*0840*/  IMAD.SHL.U32 R0, R191, 0x10, RZ ;  /* 0x00000010bf007824 */ /* 0x008fce00078e00ff */
[----:B------:R4:W3:Y:S01]  /*0850*/  R2UR UR19, R7 ;  /* 0x00000000071373c2 */ /* 0x0008e200000e0000 */
        /* <DEDUP_REMOVED lines=24> */
.L_x_3624:
[----:B------:R-:W-:Y:S01]  /*09e0*/  IADD3 R167, -R185, c[0x0][0x174], RZ ;  /* 0x00005d00b9a77a10 */ /* 0x000fe20007ffe1ff */
[----:B------:R-:W-:Y:S01]  /*09f0*/  BAR.SYNC.DEFER_BLOCKING 0x0 ;  /* 0x0000000000007b1d */ /* 0x000fe20000010000 */
[----:B------:R-:W-:Y:S02]  /*0a00*/  LEA R2, P3, R120, UR20, 0x1 ;  /* 0x0000001478027c11 */ /* 0x000fe4000f8608ff */
[----:B------:R-:W-:-:S02]  /*0a10*/  LEA R118, R167, 0xfffffc00, 0xa ;  /* 0xfffffc00a7767811 */ /* 0x000fc400078e50ff */
[----:B------:R-:W-:Y:S02]  /*0a20*/  PRMT R5, RZ, 0x7610, R5 ;  /* 0x00007610ff057816 */ /* 0x000fe40000000005 */
[----:B------:R-:W-:Y:S02]  /*0a30*/  IADD3 R11, -R118, c[0x0][0x168], RZ ;  /* 0x00005a00760b7a10 */ /* 0x000fe40007ffe1ff */
[C---:B------:R-:W-:Y:S02]  /*0a40*/  LEA.HI.X R3, R120.reuse, UR21, R121, 0x1, P3 ;  /* 0x0000001578037c11 */ /* 0x040fe400098f0c79 */
[-C--:B------:R-:W-:Y:S02]  /*0a50*/  ISETP.GE.AND P2, PT, R120, R11.reuse, PT ;  /* 0x0000000b7800720c */ /* 0x080fe40003f46270 */
[-C--:B------:R-:W-:Y:S02]  /*0a60*/  ISETP.GE.AND P1, PT, R182, R11.reuse, PT ;  /* 0x0000000bb600720c */ /* 0x080fe40003f26270 */
[----:B------:R-:W-:-:S02]  /*0a70*/  ISETP.GE.AND P0, PT, R181, R11, PT ;  /* 0x0000000bb500720c */ /* 0x000fc40003f06270 */
[-C--:B------:R-:W-:Y:S02]  /*0a80*/  ISETP.GE.AND P4, PT, R180, R11.reuse, PT ;  /* 0x0000000bb400720c */ /* 0x080fe40003f86270 */
[-C--:B------:R-:W-:Y:S02]  /*0a90*/  ISETP.GE.AND P6, PT, R179, R11.reuse, PT ;  /* 0x0000000bb300720c */ /* 0x080fe40003fc6270 */
[-C--:B------:R-:W-:Y:S02]  /*0aa0*/  ISETP.GE.AND P5, PT, R178, R11.reuse, PT ;  /* 0x0000000bb200720c */ /* 0x080fe40003fa6270 */
[-C--:B------:R-:W-:Y:S01]  /*0ab0*/  ISETP.GE.AND P3, PT, R177, R11.reuse, PT ;  /* 0x0000000bb100720c */ /* 0x080fe20003f66270 */
[----:B------:R0:W2:Y:S01]  /*0ac0*/  @!P2 LDG.E.U16 R5, [R2.64] ;  /* 0x0000000e0205a981 */ /* 0x0000a2000c1e1500 */
[----:B------:R-:W-:Y:S02]  /*0ad0*/  ISETP.GE.AND P2, PT, R176, R11, PT ;  /* 0x0000000bb000720c */ /* 0x000fe40003f46270 */
[----:B------:R-:W-:-:S02]  /*0ae0*/  PRMT R0, RZ, 0x7610, R0 ;  /* 0x00007610ff007816 */ /* 0x000fc40000000000 */
[----:B------:R-:W-:Y:S02]  /*0af0*/  PRMT R7, RZ, 0x7610, R7 ;  /* 0x00007610ff077816 */ /* 0x000fe40000000007 */
[----:B------:R-:W-:Y:S02]  /*0b00*/  PRMT R4, RZ, 0x7610, R4 ;  /* 0x00007610ff047816 */ /* 0x000fe40000000004 */
[----:B------:R-:W-:Y:S01]  /*0b10*/  PRMT R9, RZ, 0x7610, R9 ;  /* 0x00007610ff097816 */ /* 0x000fe20000000009 */
[----:B------:R0:W3:Y:S01]  /*0b20*/  @!P1 LDG.E.U16 R0, [R2.64+0x40] ;  /* 0x0000400e02009981 */ /* 0x0000e2000c1e1500 */
[----:B------:R-:W-:Y:S02]  /*0b30*/  PRMT R6, RZ, 0x7610, R6 ;  /* 0x00007610ff067816 */ /* 0x000fe40000000006 */
[----:B------:R-:W-:Y:S01]  /*0b40*/  PRMT R13, RZ, 0x7610, R13 ;  /* 0x00007610ff0d7816 */ /* 0x000fe2000000000d */
[----:B------:R0:W4:Y:S01]  /*0b50*/  @!P0 LDG.E.U16 R7, [R2.64+0x80] ;  /* 0x0000800e02078981 */ /* 0x000122000c1e1500 */
[----:B------:R-:W-:-:S02]  /*0b60*/  PRMT R8, RZ, 0x7610, R8 ;  /* 0x00007610ff087816 */ /* 0x000fc40000000008 */
[-C--:B------:R-:W-:Y:S01]  /*0b70*/  ISETP.GE.AND P1, PT, R175, R11.reuse, PT ;  /* 0x0000000baf00720c */ /* 0x080fe20003f26270 */
[----:B------:R0:W5:Y:S01]  /*0b80*/  @!P4 LDG.E.U16 R4, [R2.64+0xc0] ;  /* 0x0000c00e0204c981 */ /* 0x000162000c1e1500 */
[-C--:B------:R-:W-:Y:S02]  /*0b90*/  ISETP.GE.AND P0, PT, R174, R11.reuse, PT ;  /* 0x0000000bae00720c */ /* 0x080fe40003f06270 */
[-C--:B------:R-:W-:Y:S01]  /*0ba0*/  ISETP.GE.AND P4, PT, R173, R11.reuse, PT ;  /* 0x0000000bad00720c */ /* 0x080fe20003f86270 */
[----:B------:R0:W5:Y:S01]  /*0bb0*/  @!P6 LDG.E.U16 R9, [R2.64+0x100] ;  /* 0x0001000e0209e981 */ /* 0x000162000c1e1500 */
[-C--:B------:R-:W-:Y:S02]  /*0bc0*/  ISETP.GE.AND P6, PT, R172, R11.reuse, PT ;  /* 0x0000000bac00720c */ /* 0x080fe40003fc6270 */
[----:B------:R-:W-:Y:S01]  /*0bd0*/  PRMT R15, RZ, 0x7610, R15 ;  /* 0x00007610ff0f7816 */ /* 0x000fe2000000000f */
[----:B------:R0:W5:Y:S01]  /*0be0*/  @!P5 LDG.E.U16 R6, [R2.64+0x140] ;  /* 0x0001400e0206d981 */ /* 0x000162000c1e1500 */
[----:B------:R-:W-:-:S02]  /*0bf0*/  ISETP.GE.AND P5, PT, R171, R11, PT ;  /* 0x0000000bab00720c */ /* 0x000fc40003fa6270 */
[----:B------:R-:W-:Y:S01]  /*0c00*/  PRMT R10, RZ, 0x7610, R10 ;  /* 0x00007610ff0a7816 */ /* 0x000fe2000000000a */
[----:B------:R0:W5:Y:S01]  /*0c10*/  @!P3 LDG.E.U16 R13, [R2.64+0x180] ;  /* 0x0001800e020db981 */ /* 0x000162000c1e1500 */
[-C--:B------:R-:W-:Y:S02]  /*0c20*/  ISETP.GE.AND P3, PT, R170, R11.reuse, PT ;  /* 0x0000000baa00720c */ /* 0x080fe40003f66270 */
[----:B------:R-:W-:Y:S01]  /*0c30*/  PRMT R17, RZ, 0x7610, R17 ;  /* 0x00007610ff117816 */ /* 0x000fe20000000011 */
[----:B------:R0:W5:Y:S01]  /*0c40*/  @!P2 LDG.E.U16 R8, [R2.64+0x1c0] ;  /* 0x0001c00e0208a981 */ /* 0x000162000c1e1500 */
[----:B------:R-:W-:Y:S02]  /*0c50*/  ISETP.GE.AND P2, PT, R169, R11, PT ;  /* 0x0000000ba900720c */ /* 0x000fe40003f46270 */
[----:B------:R-:W-:Y:S01]  /*0c60*/  PRMT R12, RZ, 0x7610, R12 ;  /* 0x00007610ff0c7816 */ /* 0x000fe2000000000c */
[----:B------:R0:W5:Y:S01]  /*0c70*/  @!P1 LDG.E.U16 R15, [R2.64+0x200] ;  /* 0x0002000e020f9981 */ /* 0x000162000c1e1500 */
[----:B------:R-:W-:-:S02]  /*0c80*/  PRMT R19, RZ, 0x7610, R19 ;  /* 0x00007610ff137816 */ /* 0x000fc40000000013 */
[----:B------:R-:W-:Y:S01]  /*0c90*/  PRMT R14, RZ, 0x7610, R14 ;  /* 0x00007610ff0e7816 */ /* 0x000fe2000000000e */
[----:B------:R0:W5:Y:S01]  /*0ca0*/  @!P0 LDG.E.U16 R10, [R2.64+0x240] ;  /* 0x0002400e020a8981 */ /* 0x000162000c1e1500 */
[----:B------:R-:W-:-:S03]  /*0cb0*/  PRMT R21, RZ, 0x7610, R21 ;  /* 0x00007610ff157816 */ /* 0x000fc60000000015 */
[----:B------:R0:W5:Y:S04]  /*0cc0*/  @!P4 LDG.E.U16 R17, [R2.64+0x280] ;  /* 0x0002800e0211c981 */ /* 0x000168000c1e1500 */
[----:B------:R0:W5:Y:S01]  /*0cd0*/  @!P6 LDG.E.U16 R12, [R2.64+0x2c0] ;  /* 0x0002c00e020ce981 */ /* 0x000162000c1e1500 */
[----:B------:R-:W-:-:S03]  /*0ce0*/  ISETP.GE.AND P1, PT, R168, R11, PT ;  /* 0x0000000ba800720c */ /* 0x000fc60003f26270 */
[----:B------:R0:W5:Y:S04]  /*0cf0*/  @!P5 LDG.E.U16 R19, [R2.64+0x300] ;  /* 0x0003000e0213d981 */ /* 0x000168000c1e1500 */
[----:B------:R0:W5:Y:S04]  /*0d00*/  @!P3 LDG.E.U16 R14, [R2.64+0x340] ;  /* 0x0003400e020eb981 */ /* 0x000168000c1e1500 */
[----:B------:R0:W5:Y:S01]  /*0d10*/  @!P2 LDG.E.U16 R21, [R2.64+0x380] ;  /* 0x0003800e0215a981 */ /* 0x000162000c1e1500 */
[----:B------:R-:W-:-:S06]  /*0d20*/  PRMT R16, RZ, 0x7610, R16 ;  /* 0x00007610ff107816 */ /* 0x000fcc0000000010 */
[----:B------:R0:W5:Y:S01]  /*0d30*/  @!P1 LDG.E.U16 R16, [R2.64+0x3c0] ;  /* 0x0003c00e02109981 */ /* 0x000162000c1e1500 */
[----:B------:R-:W-:-:S05]  /*0d40*/  IMAD.SHL.U32 R166, R191, 0x10, RZ ;  /* 0x00000010bfa67824 */ /* 0x000fca00078e00ff */
        /* <DEDUP_REMOVED lines=12> */
[C---:B0-----:R-:W-:Y:S02]  /*0e10*/  IADD3 R3, R18.reuse, 0xe0, RZ ;  /* 0x000000e012037810 */ /* 0x041fe40007ffe0ff */
        /* <DEDUP_REMOVED lines=27> */
[----:B------:R-:W-:Y:S02]  /*0fd0*/  LEA.HI.SX32 R47, R47, R18, 0x1b ;  /* 0x000000122f2f7211 */ /* 0x000fe400078fdaff */
[----:B------:R-:W-:Y:S01]  /*0fe0*/  SHF.L.U32 R155, R37, 0x1, RZ ;  /* 0x00000001259b7819 */ /* 0x000fe200000006ff */
[----:B------:R-:W-:Y:S01]  /*0ff0*/  IMAD.SHL.U32 R152, R43, 0x2, RZ ;  /* 0x000000022b987824 */ /* 0x000fe200078e00ff */
[----:B------:R-:W-:Y:S01]  /*1000*/  SHF.L.U32 R153, R41, 0x1, RZ ;  /* 0x0000000129997819 */ /* 0x000fe200000006ff */
[----:B------:R-:W-:Y:S01]  /*1010*/  IMAD.SHL.U32 R150, R47, 0x2, RZ ;  /* 0x000000022f967824 */ /* 0x000fe200078e00ff */
[----:B------:R-:W-:Y:S02]  /*1020*/  SHF.L.U32 R151, R45, 0x1, RZ ;  /* 0x000000012d977819 */ /* 0x000fe400000006ff */
[----:B------:R-:W-:-:S04]  /*1030*/  IADD3 R49, R18, 0x1e0, RZ ;  /* 0x000001e012317810 */ /* 0x000fc80007ffe0ff */
[----:B------:R-:W-:-:S04]  /*1040*/  LEA.HI.SX32 R49, R49, R18, 0x1b ;  /* 0x0000001231317211 */ /* 0x000fc800078fdaff */
[----:B------:R-:W-:Y:S01]  /*1050*/  SHF.L.U32 R149, R49, 0x1, RZ ;  /* 0x0000000131957819 */ /* 0x000fe200000006ff */
[C---:B------:R-:W-:Y:S01]  /*1060*/  IMAD.SHL.U32 R147, R120.reuse, 0x2, RZ ;  /* 0x0000000278937824 */ /* 0x040fe200078e00ff */
[----:B------:R-:W-:-:S04]  /*1070*/  SHF.L.U64.HI R148, R120, 0x1, R121 ;  /* 0x0000000178947819 */ /* 0x000fc80000010279 */
[----:B------:R-:W-:-:S04]  /*1080*/  IADD3 R116, P0, R147, UR18, RZ ;  /* 0x0000001293747c10 */ /* 0x000fc8000ff1e0ff */
[----:B------:R-:W-:Y:S02]  /*1090*/  IADD3.X R117, R148, UR19, RZ, P0, !PT ;  /* 0x0000001394757c10 */ /* 0x000fe400087fe4ff */
[CC--:B------:R-:W-:Y:S02]  /*10a0*/  ISETP.GE.AND P0, PT, R120.reuse, R11.reuse, PT ;  /* 0x0000000b7800720c */ /* 0x0c0fe40003f06270 */
[----:B------:R-:W-:Y:S02]  /*10b0*/  PRMT R37, RZ, 0x7610, R37 ;  /* 0x00007610ff257816 */ /* 0x000fe40000000025 */
[C---:B------:R-:W-:Y:S02]  /*10c0*/  LEA R2, P1, R120.reuse, UR16, 0x1 ;  /* 0x0000001078027c11 */ /* 0x040fe4000f8208ff */
[----:B------:R-:W-:Y:S02]  /*10d0*/  ISETP.GE.AND P2, PT, R181, R11, PT ;  /* 0x0000000bb500720c */ /* 0x000fe40003f46270 */
[----:B------:R-:W-:-:S02]  /*10e0*/  LEA.HI.X R3, R120, UR17, R121, 0x1, P1 ;  /* 0x0000001178037c11 */ /* 0x000fc400088f0c79 */
        /* <DEDUP_REMOVED lines=8> */
[----:B------:R-:W-:Y:S02]  /*1170*/  PRMT R41, RZ, 0x7610, R41 ;  /* 0x00007610ff297816 */ /* 0x000fe40000000029 */
[----:B------:R-:W-:Y:S02]  /*1180*/  PRMT R47, RZ, 0x7610, R47 ;  /* 0x00007610ff2f7816 */ /* 0x000fe4000000002f */
[----:B------:R-:W-:Y:S01]  /*1190*/  PRMT R49, RZ, 0x7610, R49 ;  /* 0x00007610ff317816 */ /* 0x000fe20000000031 */
[----:B--2---:R-:W-:Y:S04]  /*11a0*/  STS.U16 [R164], R5 ;  /* 0x00000005a4007388 */ /* 0x004fe80000000400 */
[----:B---3--:R0:W-:Y:S04]  /*11b0*/  STS.U16 [R163+0x40], R0 ;  /* 0x00004000a3007388 */ /* 0x0081e80000000400 */
[----:B----4-:R1:W-:Y:S04]  /*11c0*/  STS.U16 [R162+0x80], R7 ;  /* 0x00008007a2007388 */ /* 0x0103e80000000400 */
[----:B-----5:R-:W-:Y:S04]  /*11d0*/  STS.U16 [R161+0xc0], R4 ;  /* 0x0000c004a1007388 */ /* 0x020fe80000000400 */
[----:B------:R2:W-:Y:S04]  /*11e0*/  STS.U16 [R160+0x100], R9 ;  /* 0x00010009a0007388 */ /* 0x0005e80000000400 */
[----:B------:R-:W-:Y:S04]  /*11f0*/  STS.U16 [R159+0x140], R6 ;  /* 0x000140069f007388 */ /* 0x000fe80000000400 */
[----:B------:R3:W-:Y:S04]  /*1200*/  STS.U16 [R158+0x180], R13 ;  /* 0x0001800d9e007388 */ /* 0x0007e80000000400 */
[----:B------:R-:W-:Y:S01]  /*1210*/  STS.U16 [R157+0x1c0], R8 ;  /* 0x0001c0089d007388 */ /* 0x000fe20000000400 */
[----:B0-----:R-:W-:-:S03]  /*1220*/  LEA R0, R186, R165, 0x4 ;  /* 0x000000a5ba007211 */ /* 0x001fc600078e20ff */
[----:B------:R0:W-:Y:S04]  /*1230*/  STS.U16 [R156+0x200], R15 ;  /* 0x0002000f9c007388 */ /* 0x0001e80000000400 */
[----:B------:R-:W-:Y:S04]  /*1240*/  STS.U16 [R155+0x240], R10 ;  /* 0x0002400a9b007388 */ /* 0x000fe80000000400 */
[----:B------:R4:W-:Y:S04]  /*1250*/  STS.U16 [R154+0x280], R17 ;  /* 0x000280119a007388 */ /* 0x0009e80000000400 */
[----:B------:R-:W-:Y:S01]  /*1260*/  STS.U16 [R153+0x2c0], R12 ;  /* 0x0002c00c99007388 */ /* 0x000fe20000000400 */
[----:B------:R-:W-:-:S03]  /*1270*/  IADD3 R5, R0, 0x1, RZ ;  /* 0x0000000100057810 */ /* 0x000fc60007ffe0ff */
[----:B------:R5:W-:Y:S01]  /*1280*/  STS.U16 [R152+0x300], R19 ;  /* 0x0003001398007388 */ /* 0x000be20000000400 */
[----:B-1----:R-:W-:-:S03]  /*1290*/  IADD3 R7, R0, 0x2, RZ ;  /* 0x0000000200077810 */ /* 0x002fc60007ffe0ff */
[----:B------:R-:W-:Y:S01]  /*12a0*/  STS.U16 [R151+0x340], R14 ;  /* 0x0003400e97007388 */ /* 0x000fe20000000400 */
[C---:B--2---:R-:W-:Y:S02]  /*12b0*/  IADD3 R9, R0.reuse, 0x3, RZ ;  /* 0x0000000300097810 */ /* 0x044fe40007ffe0ff */
[C---:B---3--:R-:W-:Y:S01]  /*12c0*/  IADD3 R13, R0.reuse, 0x4, RZ ;  /* 0x00000004000d7810 */ /* 0x048fe20007ffe0ff */
[----:B------:R1:W-:Y:S01]  /*12d0*/  STS.U16 [R150+0x380], R21 ;  /* 0x0003801596007388 */ /* 0x0003e20000000400 */
[C---:B0-----:R-:W-:Y:S02]  /*12e0*/  IADD3 R15, R0.reuse, 0x5, RZ ;  /* 0x00000005000f7810 */ /* 0x041fe40007ffe0ff */
[C---:B----4-:R-:W-:Y:S02]  /*12f0*/  IADD3 R17, R0.reuse, 0x6, RZ ;  /* 0x0000000600117810 */ /* 0x050fe40007ffe0ff */
[C---:B-----5:R-:W-:Y:S02]  /*1300*/  IADD3 R19, R0.reuse, 0x7, RZ ;  /* 0x0000000700137810 */ /* 0x060fe40007ffe0ff */
[----:B------:R-:W-:-:S02]  /*1310*/  IADD3 R23, R0, 0x9, RZ ;  /* 0x0000000900177810 */ /* 0x000fc40007ffe0ff */
[C---:B------:R-:W-:Y:S02]  /*1320*/  IADD3 R25, R0.reuse, 0xa, RZ ;  /* 0x0000000a00197810 */ /* 0x040fe40007ffe0ff */
[C---:B-1----:R-:W-:Y:S02]  /*1330*/  IADD3 R21, R0.reuse, 0x8, RZ ;  /* 0x0000000800157810 */ /* 0x042fe40007ffe0ff */
        /* <DEDUP_REMOVED lines=57> */
[----:B------:R-:W2:Y:S01]  /*16d0*/  @!P0 LDG.E.U16 R37, [R116.64] ;  /* 0x0000000e74258981 */ /* 0x000ea2000c1e1500 */
[----:B------:R-:W-:Y:S02]  /*16e0*/  ISETP.GE.AND P0, PT, R176, R11, PT ;  /* 0x0000000bb000720c */ /* 0x000fe40003f06270 */
[----:B------:R-:W-:Y:S01]  /*16f0*/  PRMT R4, RZ, 0x7610, R4 ;  /* 0x00007610ff047816 */ /* 0x000fe20000000004 */
[----:B------:R-:W3:Y:S01]  /*1700*/  @!P2 LDG.E.U16 R39, [R116.64+0x80] ;  /* 0x0000800e7427a981 */ /* 0x000ee2000c1e1500 */
[----:B------:R-:W-:Y:S02]  /*1710*/  PRMT R6, RZ, 0x7610, R6 ;  /* 0x00007610ff067816 */ /* 0x000fe40000000006 */
[----:B------:R-:W-:Y:S01]  /*1720*/  PRMT R8, RZ, 0x7610, R8 ;  /* 0x00007610ff087816 */ /* 0x000fe20000000008 */
[----:B------:R-:W4:Y:S01]  /*1730*/  @!P4 LDG.E.U16 R43, [R116.64+0x180] ;  /* 0x0001800e742bc981 */ /* 0x000f22000c1e1500 */
[----:B------:R-:W-:-:S03]  /*1740*/  PRMT R12, RZ, 0x7610, R12 ;  /* 0x00007610ff0c7816 */ /* 0x000fc6000000000c */
[----:B------:R-:W5:Y:S04]  /*1750*/  @!P1 LDG.E.U16 R4, [R116.64+0x40] ;  /* 0x0000400e74049981 */ /* 0x000f68000c1e1500 */
[----:B------:R-:W3:Y:S01]  /*1760*/  @!P0 LDG.E.U16 R10, [R116.64+0x1c0] ;  /* 0x0001c00e740a8981 */ /* 0x000ee2000c1e1500 */
[-C--:B------:R-:W-:Y:S02]  /*1770*/  ISETP.GE.AND P0, PT, R175, R11.reuse, PT ;  /* 0x0000000baf00720c */ /* 0x080fe40003f06270 */
[-C--:B------:R-:W-:Y:S01]  /*1780*/  ISETP.GE.AND P1, PT, R173, R11.reuse, PT ;  /* 0x0000000bad00720c */ /* 0x080fe20003f26270 */
[----:B------:R-:W4:Y:S01]  /*1790*/  @!P3 LDG.E.U16 R6, [R116.64+0xc0] ;  /* 0x0000c00e7406b981 */ /* 0x000f22000c1e1500 */
[-C--:B------:R-:W-:Y:S02]  /*17a0*/  ISETP.GE.AND P2, PT, R172, R11.reuse, PT ;  /* 0x0000000bac00720c */ /* 0x080fe40003f46270 */
        /* <DEDUP_REMOVED lines=8> */
[----:B------:R-:W-:Y:S02]  /*1830*/  ISETP.GE.AND P6, PT, R168, R11, PT ;  /* 0x0000000ba800720c */ /* 0x000fe40003fc6270 */
[----:B------:R-:W-:Y:S01]  /*1840*/  PRMT R14, RZ, 0x7610, R14 ;  /* 0x00007610ff0e7816 */ /* 0x000fe2000000000e */
[----:B------:R-:W4:Y:S01]  /*1850*/  @!P3 LDG.E.U16 R49, [R116.64+0x300] ;  /* 0x0003000e7431b981 */ /* 0x000f22000c1e1500 */
[----:B0-----:R-:W-:-:S02]  /*1860*/  PRMT R16, RZ, 0x7610, R16 ;  /* 0x00007610ff107816 */ /* 0x001fc40000000010 */
[----:B------:R-:W-:Y:S02]  /*1870*/  PRMT R51, RZ, 0x7610, R51 ;  /* 0x00007610ff337816 */ /* 0x000fe40000000033 */
[----:B------:R-:W-:Y:S01]  /*1880*/  PRMT R18, RZ, 0x7610, R18 ;  /* 0x00007610ff127816 */ /* 0x000fe20000000012 */
[----:B------:R-:W4:Y:S04]  /*1890*/  @!P0 LDG.E.U16 R12, [R116.64+0x240] ;  /* 0x0002400e740c8981 */ /* 0x000f28000c1e1500 */
[----:B------:R-:W4:Y:S04]  /*18a0*/  @!P2 LDG.E.U16 R14, [R116.64+0x2c0] ;  /* 0x0002c00e740ea981 */ /* 0x000f28000c1e1500 */
[----:B------:R-:W4:Y:S04]  /*18b0*/  @!P4 LDG.E.U16 R16, [R116.64+0x340] ;  /* 0x0003400e7410c981 */ /* 0x000f28000c1e1500 */
[----:B------:R-:W4:Y:S04]  /*18c0*/  @!P5 LDG.E.U16 R51, [R116.64+0x380] ;  /* 0x0003800e7433d981 */ /* 0x000f28000c1e1500 */
[----:B------:R-:W4:Y:S01]  /*18d0*/  @!P6 LDG.E.U16 R18, [R116.64+0x3c0] ;  /* 0x0003c00e7412e981 */ /* 0x000f22000c1e1500 */
        /* <DEDUP_REMOVED lines=15> */
[----:B-----5:R-:W-:Y:S04]  /*19d0*/  STS.U16 [R163+0x40], R4 ;  /* 0x00004004a3007388 */ /* 0x020fe80000000400 */
[----:B---3--:R-:W-:Y:S04]  /*19e0*/  STS.U16 [R162+0x80], R39 ;  /* 0x00008027a2007388 */ /* 0x008fe80000000400 */
[----:B----4-:R-:W-:Y:S04]  /*19f0*/  STS.U16 [R161+0xc0], R6 ;  /* 0x0000c006a1007388 */ /* 0x010fe80000000400 */
        /* <DEDUP_REMOVED lines=28> */
[----:B------:R1:W4:Y:S04]  /*1bc0*/  LDS.U16 R20, [R115+0x1e] ;  /* 0x00001e0073147984 */ /* 0x0003280000000400 */
[----:B------:R-:W-:Y:S01]  /*1bd0*/  BAR.SYNC.DEFER_BLOCKING 0x0 ;  /* 0x0000000000007b1d */ /* 0x000fe20000010000 */
[----:B0-----:R-:W-:-:S05]  /*1be0*/  PRMT R10, RZ, 0x7610, R10 ;  /* 0x00007610ff0a7816 */ /* 0x001fca000000000a */
[----:B------:R0:W5:Y:S01]  /*1bf0*/  @!P0 LDG.E.U16 R13, [R2.64] ;  /* 0x0000000e020d8981 */ /* 0x000162000c1e1500 */
[----:B------:R-:W-:-:S03]  /*1c00*/  ISETP.GE.AND P0, PT, R181, R11, PT ;  /* 0x0000000bb500720c */ /* 0x000fc60003f06270 */
[----:B------:R0:W5:Y:S01]  /*1c10*/  @!P1 LDG.E.U16 R0, [R2.64+0x40] ;  /* 0x0000400e02009981 */ /* 0x000162000c1e1500 */
[-C--:B------:R-:W-:Y:S02]  /*1c20*/  ISETP.GE.AND P1, PT, R180, R11.reuse, PT ;  /* 0x0000000bb400720c */ /* 0x080fe40003f26270 */
[----:B-1----:R-:W-:Y:S01]  /*1c30*/  PRMT R12, RZ, 0x7610, R12 ;  /* 0x00007610ff0c7816 */ /* 0x002fe2000000000c */
[----:B------:R0:W5:Y:S01]  /*1c40*/  @!P3 LDG.E.U16 R27, [R2.64+0x300] ;  /* 0x0003000e021bb981 */ /* 0x000162000c1e1500 */
[----:B--2---:R-:W-:Y:S02]  /*1c50*/  PRMT R14, RZ, 0x7610, R14 ;  /* 0x00007610ff0e7816 */ /* 0x004fe4000000000e */
[----:B---3--:R-:W-:Y:S01]  /*1c60*/  PRMT R16, RZ, 0x7610, R16 ;  /* 0x00007610ff107816 */ /* 0x008fe20000000010 */
[----:B------:R0:W2:Y:S04]  /*1c70*/  @!P4 LDG.E.U16 R42, [R2.64+0x340] ;  /* 0x0003400e022ac981 */ /* 0x0000a8000c1e1500 */
[----:B------:R0:W3:Y:S01]  /*1c80*/  @!P0 LDG.E.U16 R15, [R2.64+0x80] ;  /* 0x0000800e020f8981 */ /* 0x0000e2000c1e1500 */
[----:B------:R-:W-:-:S03]  /*1c90*/  ISETP.GE.AND P0, PT, R179, R11, PT ;  /* 0x0000000bb300720c */ /* 0x000fc60003f06270 */
[----:B------:R0:W2:Y:S01]  /*1ca0*/  @!P1 LDG.E.U16 R10, [R2.64+0xc0] ;  /* 0x0000c00e020a9981 */ /* 0x0000a2000c1e1500 */
[----:B------:R-:W-:Y:S02]  /*1cb0*/  ISETP.GE.AND P1, PT, R178, R11, PT ;  /* 0x0000000bb200720c */ /* 0x000fe40003f26270 */
[----:B----4-:R-:W-:Y:S01]  /*1cc0*/  PRMT R18, RZ, 0x7610, R18 ;  /* 0x00007610ff127816 */ /* 0x010fe20000000012 */
[----:B------:R0:W4:Y:S01]  /*1cd0*/  @!P6 LDG.E.U16 R44, [R2.64+0x3c0] ;  /* 0x0003c00e022ce981 */ /* 0x000122000c1e1500 */
[----:B------:R-:W-:-:S04]  /*1ce0*/  PRMT R43, RZ, 0x7610, R43 ;  /* 0x00007610ff2b7816 */ /* 0x000fc8000000002b */
        /* <DEDUP_REMOVED lines=15> */
[----:B------:R-:W-:Y:S01]  /*1de0*/  IMAD R8, R196, c[0x0][0x1f0], RZ ;  /* 0x00007c00c4087a24 */ /* 0x000fe200078e02ff */
[----:B------:R-:W-:Y:S01]  /*1df0*/  SHF.R.S32.HI R119, RZ, 0x1f, R118 ;  /* 0x0000001fff777819 */ /* 0x000fe20000011476 */
[----:B------:R-:W-:Y:S01]  /*1e00*/  IMAD.WIDE.U32 R4, R197, c[0x0][0x1f0], RZ ;  /* 0x00007c00c5047a25 */ /* 0x000fe200078e00ff */
[----:B------:R-:W-:-:S03]  /*1e10*/  IADD3 R98, R185, -c[0x0][0x174], RZ ;  /* 0x80005d00b9627a10 */ /* 0x000fc60007ffe0ff */
[----:B------:R-:W-:Y:S02]  /*1e20*/  IMAD R31, R197, c[0x0][0x1f4], R8 ;  /* 0x00007d00c51f7a24 */ /* 0x000fe400078e0208 */
[----:B------:R-:W-:-:S04]  /*1e30*/  IMAD R30, R196, c[0x0][0x200], RZ ;  /* 0x00008000c41e7a24 */ /* 0x000fc800078e02ff */
[----:B0-----:R-:W-:-:S04]  /*1e40*/  @!P0 IMAD.WIDE.U32 R2, R197, c[0x0][0x1f0], R118 ;  /* 0x00007c00c5028a25 */ /* 0x001fc800078e0076 */
[----:B------:R-:W-:Y:S02]  /*1e50*/  IMAD.IADD R5, R5, 0x1, R31 ;  /* 0x0000000105057824 */ /* 0x000fe400078e021f */
[----:B------:R-:W-:Y:S02]  /*1e60*/  @!P0 IMAD.IADD R3, R31, 0x1, R3 ;  /* 0x000000011f038824 */ /* 0x000fe400078e0203 */
[----:B------:R-:W-:Y:S02]  /*1e70*/  IMAD R45, R197, c[0x0][0x204], R30 ;  /* 0x00008100c52d7a24 */ /* 0x000fe400078e021e */
[----:B------:R-:W-:Y:S02]  /*1e80*/  IMAD R30, R198, c[0x0][0x1f8], RZ ;  /* 0x00007e00c61e7a24 */ /* 0x000fe400078e02ff */
[----:B------:R-:W-:Y:S02]  /*1e90*/  IMAD R98, R98, -0x400, RZ ;  /* 0xfffffc0062627824 */ /* 0x000fe400078e02ff */
[----:B------:R-:W-:-:S04]  /*1ea0*/  IMAD.WIDE.U32 R4, R199, c[0x0][0x1f8], R4 ;  /* 0x00007e00c7047a25 */ /* 0x000fc800078e0004 */
[C---:B------:R-:W-:Y:S01]  /*1eb0*/  @!P0 IMAD.WIDE.U32 R2, R199.reuse, c[0x0][0x1f8], R2 ;  /* 0x00007e00c7028a25 */ /* 0x040fe200078e0002 */
[----:B------:R-:W-:Y:S02]  /*1ec0*/  SHF.R.S32.HI R97, RZ, 0x1f, R98 ;  /* 0x0000001fff617819 */ /* 0x000fe40000011462 */
[----:B------:R-:W-:Y:S01]  /*1ed0*/  IADD3 R49, P2, R98, R4, RZ ;  /* 0x0000000462317210 */ /* 0x000fe20007f5e0ff */
[----:B------:R-:W-:Y:S01]  /*1ee0*/  IMAD R32, R198, c[0x0][0x208], RZ ;  /* 0x00008200c6207a24 */ /* 0x000fe200078e02ff */
[----:B------:R-:W-:Y:S01]  /*1ef0*/  @!P0 IADD3 R51, P1, R120, R2, RZ ;  /* 0x0000000278338210 */ /* 0x000fe20007f3e0ff */
[C---:B------:R-:W-:Y:S02]  /*1f00*/  IMAD R31, R199.reuse, c[0x0][0x1fc], R30 ;  /* 0x00007f00c71f7a24 */ /* 0x040fe400078e021e */
[----:B------:R-:W-:-:S03]  /*1f10*/  IMAD R53, R199, c[0x0][0x20c], R32 ;  /* 0x00008300c7357a24 */ /* 0x000fc600078e0220 */
[----:B------:R-:W-:Y:S02]  /*1f20*/  IADD3.X R50, R97, R31, R5, P2, !PT ;  /* 0x0000001f61327210 */ /* 0x000fe400017fe405 */
[----:B------:R-:W-:Y:S01]  /*1f30*/  @!P0 IADD3.X R52, R121, R3, R31, P1, !PT ;  /* 0x0000000379348210 */ /* 0x000fe20000ffe41f */
[----:B------:R-:W-:Y:S01]  /*1f40*/  @!P0 IMAD.MOV.U32 R8, RZ, RZ, R118 ;  /* 0x000000ffff088224 */ /* 0x000fe200078e0076 */
[----:B------:R-:W-:Y:S01]  /*1f50*/  @!P0 MOV R9, R119 ;  /* 0x0000007700098202 */ /* 0x000fe20000000f00 */
[----:B------:R-:W-:Y:S01]  /*1f60*/  IMAD.WIDE.U32 R6, R197, c[0x0][0x200], RZ ;  /* 0x00008000c5067a25 */ /* 0x000fe200078e00ff */
[----:B------:R-:W-:-:S03]  /*1f70*/  PRMT R34, RZ, 0x5410, R34 ;  /* 0x00005410ff227816 */ /* 0x000fc60000000022 */
[----:B------:R-:W-:Y:S01]  /*1f80*/  @!P0 IMAD.WIDE.U32 R8, R197, c[0x0][0x200], R8 ;  /* 0x00008000c5088a25 */ /* 0x000fe200078e0008 */
[----:B------:R-:W-:-:S03]  /*1f90*/  IADD3 R7, R7, R45, RZ ;  /* 0x0000002d07077210 */ /* 0x000fc60007ffe0ff */
[----:B------:R-:W-:Y:S01]  /*1fa0*/  FADD.FTZ R95, R34, UR5 ;  /* 0x00000005225f7e21 */ /* 0x000fe20008010000 */
[----:B------:R-:W-:Y:S01]  /*1fb0*/  @!P0 IADD3 R9, R45, R9, RZ ;  /* 0x000000092d098210 */ /* 0x000fe20007ffe0ff */
[----:B------:R-:W-:-:S03]  /*1fc0*/  IMAD.WIDE.U32 R6, R199, c[0x0][0x208], R6 ;  /* 0x00008200c7067a25 */ /* 0x000fc600078e0006 */
[----:B------:R-:W-:Y:S01]  /*1fd0*/  FSETP.GTU.FTZ.AND P5, PT, R95, 20, PT ;  /* 0x41a000005f00780b */ /* 0x000fe20003fbc000 */
[----:B------:R-:W-:Y:S01]  /*1fe0*/  @!P0 IMAD.WIDE.U32 R8, R199, c[0x0][0x208], R8 ;  /* 0x00008200c7088a25 */ /* 0x000fe200078e0008 */
[----:B------:R-:W-:Y:S02]  /*1ff0*/  IADD3 R45, P4, R98, R6, RZ ;  /* 0x00000006622d7210 */ /* 0x000fe40007f9e0ff */
[C---:B------:R-:W-:Y:S02]  /*2000*/  LEA R2, P1, R120.reuse, c[0x0][0x268], 0x1 ;  /* 0x00009a0078027a11 */ /* 0x040fe400078208ff */
[C---:B------:R-:W-:Y:S02]  /*2010*/  @!P0 IADD3 R47, P3, R120.reuse, R8, RZ ;  /* 0x00000008782f8210 */ /* 0x040fe40007f7e0ff */
[----:B------:R-:W-:Y:S02]  /*2020*/  LEA R4, P2, R120, c[0x0][0x258], 0x1 ;  /* 0x0000960078047a11 */ /* 0x000fe400078408ff */
[----:B------:R-:W-:-:S02]  /*2030*/  PRMT R35, RZ, 0x5410, R35 ;  /* 0x00005410ff237816 */ /* 0x000fc40000000023 */
[----:B------:R-:W-:Y:S02]  /*2040*/  PRMT R36, RZ, 0x5410, R36 ;  /* 0x00005410ff247816 */ /* 0x000fe40000000024 */
[----:B------:R-:W-:Y:S02]  /*2050*/  PRMT R37, RZ, 0x5410, R37 ;  /* 0x00005410ff257816 */ /* 0x000fe40000000025 */
[----:B------:R-:W-:Y:S02]  /*2060*/  PRMT R38, RZ, 0x5410, R38 ;  /* 0x00005410ff267816 */ /* 0x000fe40000000026 */
[----:B------:R-:W-:Y:S01]  /*2070*/  PRMT R39, RZ, 0x5410, R39 ;  /* 0x00005410ff277816 */ /* 0x000fe20000000027 */
[----:B------:R-:W-:Y:S01]  /*2080*/  FADD.FTZ R96, R35, UR5 ;  /* 0x0000000523607e21 */ /* 0x000fe20008010000 */
[----:B------:R-:W-:Y:S01]  /*2090*/  IADD3.X R46, R97, R53, R7, P4, !PT ;  /* 0x00000035612e7210 */ /* 0x000fe200027fe407 */
[----:B------:R-:W-:Y:S01]  /*20a0*/  FADD.FTZ R93, R36, UR5 ;  /* 0x00000005245d7e21 */ /* 0x000fe20008010000 */
[----:B------:R-:W-:Y:S01]  /*20b0*/  @!P0 IADD3.X R48, R121, R9, R53, P3, !PT ;  /* 0x0000000979308210 */ /* 0x000fe20001ffe435 */
[----:B------:R-:W-:Y:S01]  /*20c0*/  FADD.FTZ R94, R37, UR5 ;  /* 0x00000005255e7e21 */ /* 0x000fe20008010000 */
[--C-:B------:R-:W-:Y:S01]  /*20d0*/  LEA.HI.X R3, R120, c[0x0][0x26c], R121.reuse, 0x1, P1 ;  /* 0x00009b0078037a11 */ /* 0x100fe200008f0c79 */
[----:B------:R-:W-:Y:S01]  /*20e0*/  FADD.FTZ R91, R38, UR5 ;  /* 0x00000005265b7e21 */ /* 0x000fe20008010000 */
[----:B------:R-:W-:Y:S01]  /*20f0*/  LEA.HI.X R5, R120, c[0x0][0x25c], R121, 0x1, P2 ;  /* 0x0000970078057a11 */ /* 0x000fe200010f0c79 */
[----:B------:R-:W-:Y:S01]  /*2100*/  FADD.FTZ R92, R39, UR5 ;  /* 0x00000005275c7e21 */ /* 0x000fe20008010000 */
[----:B------:R-:W-:-:S02]  /*2110*/  LEA R2, P2, R49, R2, 0x1 ;  /* 0x0000000231027211 */ /* 0x000fc400078408ff */
[----:B------:R-:W-:Y:S02]  /*2120*/  LEA R4, P4, R45, R4, 0x1 ;  /* 0x000000042d047211 */ /* 0x000fe400078808ff */
[----:B------:R-:W-:Y:S02]  /*2130*/  @!P0 LEA R6, P1, R51, c[0x0][0x268], 0x1 ;  /* 0x00009a0033068a11 */ /* 0x000fe400078208ff */
[----:B------:R-:W-:Y:S02]  /*2140*/  @!P0 LEA R8, P3, R47, c[0x0][0x258], 0x1 ;  /* 0x000096002f088a11 */ /* 0x000fe400078608ff */
[----:B------:R-:W-:Y:S01]  /*2150*/  PRMT R40, RZ, 0x5410, R40 ;  /* 0x00005410ff287816 */ /* 0x000fe20000000028 */
[----:B------:R-:W-:Y:S01]  /*2160*/  BSSY B0, `(.L_x_3534) ;  /* 0x000004c000007945 */ /* 0x000fe20003800000 */
[----:B------:R-:W-:Y:S02]  /*2170*/  LEA.HI.X R3, R49, R3, R50, 0x1, P2 ;  /* 0x0000000331037211 */ /* 0x000fe400010f0c32 */
[----:B------:R-:W-:Y:S01]  /*2180*/  LEA.HI.X R5, R45, R5, R46, 0x1, P4 ;  /* 0x000000052d057211 */ /* 0x000fe200020f0c2e */
[----:B------:R-:W-:Y:S01]  /*2190*/  FADD.FTZ R89, R40, UR5 ;  /* 0x0000000528597e21 */ /* 0x000fe20008010000 */
[----:B------:R-:W-:-:S02]  /*21a0*/  @!P0 LEA.HI.X R7, R51, c[0x0][0x26c], R52, 0x1, P1 ;  /* 0x00009b0033078a11 */ /* 0x000fc400008f0c34 */
[----:B------:R-:W-:Y:S02]  /*21b0*/  @!P0 LEA.HI.X R9, R47, c[0x0][0x25c], R48, 0x1, P3 ;  /* 0x000097002f098a11 */ /* 0x000fe400018f0c30 */
[----:B------:R-:W-:Y:S02]  /*21c0*/  FSETP.GTU.FTZ.AND P4, PT, R96, 20, PT ;  /* 0x41a000006000780b */ /* 0x000fe40003f9c000 */
[----:B------:R-:W-:Y:S02]  /*21d0*/  FSETP.GTU.FTZ.AND P3, PT, R93, 20, PT ;  /* 0x41a000005d00780b */ /* 0x000fe40003f7c000 */
[----:B------:R-:W-:Y:S02]  /*21e0*/  FSETP.GTU.FTZ.AND P2, PT, R94, 20, PT ;  /* 0x41a000005e00780b */ /* 0x000fe40003f5c000 */
[----:B------:R-:W-:Y:S02]  /*21f0*/  FSETP.GTU.FTZ.AND P1, PT, R91, 20, PT ;  /* 0x41a000005b00780b */ /* 0x000fe40003f3c000 */
[----:B------:R-:W-:Y:S01]  /*2200*/  FSETP.GTU.FTZ.AND P6, PT, R92, 20, PT ;  /* 0x41a000005c00780b */ /* 0x000fe20003fdc000 */
[----:B-----5:R0:W-:Y:S04]  /*2210*/  STS.U16 [R164], R13 ;  /* 0x0000000da4007388 */ /* 0x0201e80000000400 */
[----:B------:R0:W-:Y:S04]  /*2220*/  STS.U16 [R163+0x40], R0 ;  /* 0x00004000a3007388 */ /* 0x0001e80000000400 */
[----:B---3--:R0:W-:Y:S04]  /*2230*/  STS.U16 [R162+0x80], R15 ;  /* 0x0000800fa2007388 */ /* 0x0081e80000000400 */
[----:B--2---:R0:W-:Y:S04]  /*2240*/  STS.U16 [R161+0xc0], R10 ;  /* 0x0000c00aa1007388 */ /* 0x0041e80000000400 */
        /* <DEDUP_REMOVED lines=30> */
[----:B-1234-:R-:W-:Y:S02]  /*2430*/  FMUL.FTZ R95, R95, 1.4426950216293334961 ;  /* 0x3fb8aa3b5f5f7820 */ /* 0x01efe40000410000 */
[----:B------:R-:W-:-:S02]  /*2440*/  IMAD.MOV.U32 R37, RZ, RZ, 0x3e800000 ;  /* 0x3e800000ff257424 */ /* 0x000fc400078e00ff */
        /* <DEDUP_REMOVED lines=29> */
.L_x_3535:
[----:B-1234-:R-:W-:Y:S05]  /*2620*/  BSYNC B0 ;  /* 0x0000000000007941 */ /* 0x01efea0003800000 */
.L_x_3534:
        /* <DEDUP_REMOVED lines=36> */
.L_x_3537:
[----:B------:R-:W-:Y:S05]  /*2870*/  BSYNC B0 ;  /* 0x0000000000007941 */ /* 0x000fea0003800000 */
.L_x_3536:
        /* <DEDUP_REMOVED lines=36> */
.L_x_3539:
[----:B------:R-:W-:Y:S05]  /*2ac0*/  BSYNC B0 ;  /* 0x0000000000007941 */ /* 0x000fea0003800000 */
.L_x_3538:
        /* <DEDUP_REMOVED lines=36> */
.L_x_3541:
[----:B------:R-:W-:Y:S05]  /*2d10*/  BSYNC B0 ;  /* 0x0000000000007941 */ /* 0x000fea0003800000 */
.L_x_3540:
        /* <DEDUP_REMOVED lines=36> */
.L_x_3543:
[----:B------:R-:W-:Y:S05]  /*2f60*/  BSYNC B0 ;  /* 0x0000000000007941 */ /* 0x000fea0003800000 */
.L_x_3542:
        /* <DEDUP_REMOVED lines=36> */
.L_x_3545:
[----:B------:R-:W-:Y:S05]  /*31b0*/  BSYNC B0 ;  /* 0x0000000000007941 */ /* 0x000fea0003800000 */
.L_x_3544:
        /* <DEDUP_REMOVED lines=36> */
.L_x_3547:
[----:B------:R-:W-:Y:S05]  /*3400*/  BSYNC B0 ;  /* 0x0000000000007941 */ /* 0x000fea0003800000 */
.L_x_3546:
        /* <DEDUP_REMOVED lines=36> */
.L_x_3549:
[----:B------:R-:W-:Y:S05]  /*3650*/  BSYNC B0 ;  /* 0x0000000000007941 */ /* 0x000fea0003800000 */
.L_x_3548:
        /* <DEDUP_REMOVED lines=36> */
.L_x_3551:
[----:B------:R-:W-:Y:S05]  /*38a0*/  BSYNC B0 ;  /* 0x0000000000007941 */ /* 0x000fea0003800000 */
.L_x_3550:
        /* <DEDUP_REMOVED lines=36> */
.L_x_3553:
[----:B------:R-:W-:Y:S05]  /*3af0*/  BSYNC B0 ;  /* 0x0000000000007941 */ /* 0x000fea0003800000 */
.L_x_3552:
[----:B------:R-:W-:Y:S01]  /*3b00*/  BSSY B0, `(.L_x_3554) ;  /* 0x0000023000007945 */ /* 0x000fe20003800000 */
[----:B------:R-:W-:Y:S02]  /*3b10*/  FSETP.GTU.FTZ.AND P2, PT, R82, 20, PT ;  /* 0x41a000005200780b */ /* 0x000fe40003f5c000 */
[----:B------:R-:W-:Y:S01]  /*3b20*/  PRMT R21, RZ, 0x7610, R21 ;  /* 0x00007610ff157816 */ /* 0x000fe20000000015 */
        /* <DEDUP_REMOVED lines=32> */
.L_x_3555:
[----:B------:R-:W-:Y:S05]  /*3d30*/  BSYNC B0 ;  /* 0x0000000000007941 */ /* 0x000fea0003800000 */
.L_x_3554:
[----:B------:R-:W-:Y:S01]  /*3d40*/  BSSY B0, `(.L_x_3556) ;  /* 0x0000021000007945 */ /* 0x000fe20003800000 */
        /* <DEDUP_REMOVED lines=32> */
.L_x_3557:
[----:B------:R-:W-:Y:S05]  /*3f50*/  BSYNC B0 ;  /* 0x0000000000007941 */ /* 0x000fea0003800000 */
.L_x_3556:
        /* <DEDUP_REMOVED lines=33> */
.L_x_3559:
[----:B------:R-:W-:Y:S05]  /*4170*/  BSYNC B0 ;  /* 0x0000000000007941 */ /* 0x000fea0003800000 */
.L_x_3558:
        /* <DEDUP_REMOVED lines=33> */
.L_x_3561:
[----:B------:R-:W-:Y:S05]  /*4390*/  BSYNC B0 ;  /* 0x0000000000007941 */ /* 0x000fea0003800000 */
.L_x_3560:
        /* <DEDUP_REMOVED lines=33> */
.L_x_3563:
[----:B------:R-:W-:Y:S05]  /*45b0*/  BSYNC B0 ;  /* 0x0000000000007941 */ /* 0x000fea0003800000 */
.L_x_3562:
        /* <DEDUP_REMOVED lines=33> */
.L_x_3565:
[----:B------:R-:W-:Y:S05]  /*47d0*/  BSYNC B0 ;  /* 0x0000000000007941 */ /* 0x000fea0003800000 */
.L_x_3564:
        /* <DEDUP_REMOVED lines=47> */
[----:B0-----:R-:W-:-:S02]  /*4ad0*/  PRMT R43, RZ, 0x7610, R43 ;  /* 0x00007610ff2b7816 */ /* 0x001fc4000000002b */
        /* <DEDUP_REMOVED lines=27> */
[----:B------:R0:W-:Y:S04]  /*4c90*/  STS.U16 [R152+0x300], R39 ;  /* 0x0003002798007388 */ /* 0x0001e80000000400 */
[----:B------:R-:W-:Y:S04]  /*4ca0*/  STS.U16 [R151+0x340], R34 ;  /* 0x0003402297007388 */ /* 0x000fe80000000400 */
[----:B------:R1:W-:Y:S04]  /*4cb0*/  STS.U16 [R150+0x380], R41 ;  /* 0x0003802996007388 */ /* 0x0003e80000000400 */
[----:B------:R-:W-:Y:S01]  /*4cc0*/  STS.U16 [R149+0x3c0], R36 ;  /* 0x0003c02495007388 */ /* 0x000fe20000000400 */
[----:B------:R-:W-:-:S06]  /*4cd0*/  NOP ;  /* 0x0000000000007918 */ /* 0x000fcc0000000000 */
[----:B------:R-:W-:Y:S04]  /*4ce0*/  LDS.U16 R2, [R146] ;  /* 0x0000000092027984 */ /* 0x000fe80000000400 */
[----:B------:R-:W-:Y:S04]  /*4cf0*/  LDS.U16 R3, [R145+0x2] ;  /* 0x0000020091037984 */ /* 0x000fe80000000400 */
[----:B------:R-:W2:Y:S04]  /*4d00*/  LDS.U16 R20, [R144+0x4] ;  /* 0x0000040090147984 */ /* 0x000ea80000000400 */
[----:B------:R-:W3:Y:S04]  /*4d10*/  LDS.U16 R7, [R143+0x6] ;  /* 0x000006008f077984 */ /* 0x000ee80000000400 */
[----:B------:R-:W-:Y:S04]  /*4d20*/  LDS.U16 R21, [R142+0x8] ;  /* 0x000008008e157984 */ /* 0x000fe80000000400 */
[----:B------:R-:W-:Y:S04]  /*4d30*/  LDS.U16 R22, [R141+0xa] ;  /* 0x00000a008d167984 */ /* 0x000fe80000000400 */
[----:B------:R-:W4:Y:S04]  /*4d40*/  LDS.U16 R24, [R140+0xc] ;  /* 0x00000c008c187984 */ /* 0x000f280000000400 */
[----:B------:R-:W2:Y:S04]  /*4d50*/  LDS.U16 R26, [R139+0xe] ;  /* 0x00000e008b1a7984 */ /* 0x000ea80000000400 */
[----:B------:R-:W-:Y:S04]  /*4d60*/  LDS.U16 R28, [R138+0x10] ;  /* 0x000010008a1c7984 */ /* 0x000fe80000000400 */
[----:B------:R-:W-:Y:S04]  /*4d70*/  LDS.U16 R29, [R137+0x12] ;  /* 0x00001200891d7984 */ /* 0x000fe80000000400 */
[----:B------:R-:W1:Y:S04]  /*4d80*/  LDS.U16 R33, [R136+0x14] ;  /* 0x0000140088217984 */ /* 0x000e680000000400 */
[----:B------:R-:W1:Y:S04]  /*4d90*/  LDS.U16 R34, [R135+0x16] ;  /* 0x0000160087227984 */ /* 0x000e680000000400 */
[----:B------:R-:W-:Y:S04]  /*4da0*/  LDS.U16 R35, [R134+0x18] ;  /* 0x0000180086237984 */ /* 0x000fe80000000400 */
[----:B------:R-:W-:Y:S04]  /*4db0*/  LDS.U16 R36, [R131+0x1a] ;  /* 0x00001a0083247984 */ /* 0x000fe80000000400 */
[----:B------:R-:W2:Y:S04]  /*4dc0*/  LDS.U16 R37, [R130+0x1c] ;  /* 0x00001c0082257984 */ /* 0x000ea80000000400 */
[----:B------:R-:W2:Y:S04]  /*4dd0*/  LDS.U16 R38, [R115+0x1e] ;  /* 0x00001e0073267984 */ /* 0x000ea80000000400 */
[----:B------:R-:W-:Y:S01]  /*4de0*/  BAR.SYNC.DEFER_BLOCKING 0x0 ;  /* 0x0000000000007b1d */ /* 0x000fe20000010000 */
[----:B0-----:R-:W-:-:S05]  /*4df0*/  PRMT R39, RZ, 0x7610, R39 ;  /* 0x00007610ff277816 */ /* 0x001fca0000000027 */
[----:B------:R0:W5:Y:S01]  /*4e00*/  @!P0 LDG.E.U16 R43, [R8.64] ;  /* 0x0000000e082b8981 */ /* 0x000162000c1e1500 */
[----:B------:R-:W-:-:S03]  /*4e10*/  ISETP.GE.AND P0, PT, R181, R11, PT ;  /* 0x0000000bb500720c */ /* 0x000fc60003f06270 */
[----:B------:R0:W5:Y:S01]  /*4e20*/  @!P1 LDG.E.U16 R40, [R4.64+-0x7c0] ;  /* 0xfff8400e04289981 */ /* 0x000162000c1e1500 */
[-C--:B------:R-:W-:Y:S02]  /*4e30*/  ISETP.GE.AND P1, PT, R180, R11.reuse, PT ;  /* 0x0000000bb400720c */ /* 0x080fe40003f26270 */
[----:B-1----:R-:W-:Y:S01]  /*4e40*/  PRMT R41, RZ, 0x7610, R41 ;  /* 0x00007610ff297816 */ /* 0x002fe20000000029 */
        /* <DEDUP_REMOVED lines=12> */
[----:B------:R0:W5:Y:S06]  /*4f10*/  @!P6 LDG.E.U16 R60, [R4.64+-0x440] ;  /* 0xfffbc00e043ce981 */ /* 0x00016c000c1e1500 */
[----:B------:R0:W5:Y:S01]  /*4f20*/  @!P0 LDG.E.U16 R45, [R4.64+-0x680] ;  /* 0xfff9800e042d8981 */ /* 0x000162000c1e1500 */
[----:B------:R-:W-:-:S03]  /*4f30*/  ISETP.GE.AND P0, PT, R175, R11, PT ;  /* 0x0000000baf00720c */ /* 0x000fc60003f06270 */
[----:B------:R0:W5:Y:S01]  /*4f40*/  @!P1 LDG.E.U16 R48, [R4.64+-0x640] ;  /* 0xfff9c00e04309981 */ /* 0x000162000c1e1500 */
[----:B------:R-:W-:-:S09]  /*4f50*/  ISETP.NE.AND P1, PT, R42, RZ, PT ;  /* 0x000000ff2a00720c */ /* 0x000fd20003f25270 */
[----:B------:R0:W5:Y:S01]  /*4f60*/  @!P0 LDG.E.U16 R47, [R4.64+-0x600] ;  /* 0xfffa000e042f8981 */ /* 0x000162000c1e1500 */
[----:B------:R-:W-:-:S03]  /*4f70*/  ISETP.GE.AND P0, PT, R174, R11, PT ;  /* 0x0000000bae00720c */ /* 0x000fc60003f06270 */
[----:B------:R0:W5:Y:S10]  /*4f80*/  @!P1 LDG.E.U16 R49, [R4.64+-0x580] ;  /* 0xfffa800e04319981 */ /* 0x000174000c1e1500 */
[----:B------:R0:W5:Y:S01]  /*4f90*/  @!P0 LDG.E.U16 R54, [R4.64+-0x5c0] ;  /* 0xfffa400e04368981 */ /* 0x000162000c1e1500 */
[----:B--2---:R-:W-:-:S02]  /*4fa0*/  PRMT R6, RZ, 0x5410, R20 ;  /* 0x00005410ff067816 */ /* 0x004fc40000000014 */
[----:B---3--:R-:W-:Y:S02]  /*4fb0*/  PRMT R7, RZ, 0x5410, R7 ;  /* 0x00005410ff077816 */ /* 0x008fe40000000007 */
[----:B0-----:R-:W-:Y:S02]  /*4fc0*/  PRMT R4, RZ, 0x5410, R3 ;  /* 0x00005410ff047816 */ /* 0x001fe40000000003 */
[----:B------:R-:W-:-:S03]  /*4fd0*/  PRMT R5, RZ, 0x5410, R2 ;  /* 0x00005410ff057816 */ /* 0x000fc60000000002 */
[----:B------:R-:W-:Y:S01]  /*4fe0*/  FMUL.FTZ R3, R4, -1.4426950216293334961 ;  /* 0xbfb8aa3b04037820 */ /* 0x000fe20000410000 */
[----:B----4-:R-:W-:Y:S01]  /*4ff0*/  PRMT R20, RZ, 0x5410, R24 ;  /* 0x00005410ff147816 */ /* 0x010fe20000000018 */
[----:B------:R-:W-:Y:S02]  /*5000*/  FMUL.FTZ R8, R6, -1.4426950216293334961 ;  /* 0xbfb8aa3b06087820 */ /* 0x000fe40000410000 */
[----:B------:R-:W0:Y:S01]  /*5010*/  MUFU.EX2 R55, R3 ;  /* 0x0000000300377308 */ /* 0x000e220000000800 */
[----:B------:R-:W-:Y:S02]  /*5020*/  FMUL.FTZ R2, R5, -1.4426950216293334961 ;  /* 0xbfb8aa3b05027820 */ /* 0x000fe40000410000 */
[----:B------:R-:W-:-:S05]  /*5030*/  FMUL.FTZ R9, R7, -1.4426950216293334961 ;  /* 0xbfb8aa3b07097820 */ /* 0x000fca0000410000 */
[----:B------:R1:W-:Y:S08]  /*5040*/  MUFU.EX2 R57, R8 ;  /* 0x0000000800397308 */ /* 0x0003f00000000800 */
[----:B------:R2:W3:Y:S01]  /*5050*/  MUFU.EX2 R42, R2 ;  /* 0x00000002002a7308 */ /* 0x0004e20000000800 */
[----:B-1----:R-:W-:Y:S01]  /*5060*/  PRMT R8, RZ, 0x5410, R21 ;  /* 0x00005410ff087816 */ /* 0x002fe20000000015 */
[----:B------:R-:W-:-:S06]  /*5070*/  FMUL.FTZ R21, R20, -1.4426950216293334961 ;  /* 0xbfb8aa3b14157820 */ /* 0x000fcc0000410000 */
[----:B------:R1:W-:Y:S01]  /*5080*/  MUFU.EX2 R59, R9 ;  /* 0x00000009003b7308 */ /* 0x0003e20000000800 */
[----:B--2---:R-:W-:Y:S02]  /*5090*/  FMUL.FTZ R2, R8, -1.4426950216293334961 ;  /* 0xbfb8aa3b08027820 */ /* 0x004fe40000410000 */
[----:B0-----:R-:W-:-:S05]  /*50a0*/  FADD.FTZ R55, R55, 1 ;  /* 0x3f80000037377421 */ /* 0x001fca0000010000 */
[----:B------:R0:W-:Y:S01]  /*50b0*/  MUFU.EX2 R63, R21 ;  /* 0x00000015003f7308 */ /* 0x0001e20000000800 */
[----:B-1----:R-:W-:Y:S02]  /*50c0*/  PRMT R9, RZ, 0x5410, R22 ;  /* 0x00005410ff097816 */ /* 0x002fe40000000016 */
[----:B0-----:R-:W-:-:S05]  /*50d0*/  PRMT R21, RZ, 0x5410, R26 ;  /* 0x00005410ff157816 */ /* 0x001fca000000001a */
[----:B------:R-:W0:Y:S01]  /*50e0*/  MUFU.EX2 R61, R2 ;  /* 0x00000002003d7308 */ /* 0x000e220000000800 */
[----:B------:R-:W-:Y:S01]  /*50f0*/  PRMT R26, RZ, 0x5410, R33 ;  /* 0x00005410ff1a7816 */ /* 0x000fe20000000021 */
[----:B------:R-:W-:Y:S02]  /*5100*/  FMUL.FTZ R22, R21, -1.4426950216293334961 ;  /* 0xbfb8aa3b15167820 */ /* 0x000fe40000410000 */
[----:B---3--:R-:W-:-:S04]  /*5110*/  FADD.FTZ R42, R42, 1 ;  /* 0x3f8000002a2a7421 */ /* 0x008fc80000010000 */
[----:B------:R1:W-:Y:S01]  /*5120*/  MUFU.EX2 R64, R22 ;  /* 0x0000001600407308 */ /* 0x0003e20000000800 */
[----:B------:R-:W-:Y:S01]  /*5130*/  FMUL.FTZ R3, R9, -1.4426950216293334961 ;  /* 0xbfb8aa3b09037820 */ /* 0x000fe20000410000 */
[----:B-1----:R-:W-:Y:S01]  /*5140*/  PRMT R22, RZ, 0x5410, R28 ;  /* 0x00005410ff167816 */ /* 0x002fe2000000001c */
[----:B------:R-:W-:-:S05]  /*5150*/  FMUL.FTZ R28, R26, -1.4426950216293334961 ;  /* 0xbfb8aa3b1a1c7820 */ /* 0x000fca0000410000 */
[----:B------:R-:W-:Y:S01]  /*5160*/  MUFU.RCP R42, R42 ;  /* 0x0000002a002a7308 */ /* 0x000fe20000001000 */
[----:B------:R-:W-:-:S07]  /*5170*/  PRMT R24, RZ, 0x5410, R29 ;  /* 0x00005410ff187816 */ /* 0x000fce000000001d */
[----:B------:R1:W-:Y:S01]  /*5180*/  MUFU.EX2 R67, R28 ;  /* 0x0000001c00437308 */ /* 0x0003e20000000800 */
[----:B------:R-:W-:Y:S01]  /*5190*/  FMUL.FTZ R2, R22, -1.4426950216293334961 ;  /* 0xbfb8aa3b16027820 */ /* 0x000fe20000410000 */
[----:B-1----:R-:W-:-:S06]  /*51a0*/  PRMT R28, RZ, 0x5410, R34 ;  /* 0x00005410ff1c7816 */ /* 0x002fcc0000000022 */
[----:B------:R-:W1:Y:S01]  /*51b0*/  MUFU.EX2 R62, R3 ;  /* 0x00000003003e7308 */ /* 0x000e620000000800 */
[----:B------:R-:W-:Y:S01]  /*51c0*/  PRMT R34, RZ, 0x5410, R37 ;  /* 0x00005410ff227816 */ /* 0x000fe20000000025 */
[----:B0-----:R-:W-:Y:S02]  /*51d0*/  FADD.FTZ R37, R61, 1 ;  /* 0x3f8000003d257421 */ /* 0x001fe40000010000 */
[----:B------:R-:W-:-:S04]  /*51e0*/  FMUL.FTZ R29, R28, -1.4426950216293334961 ;  /* 0xbfb8aa3b1c1d7820 */ /* 0x000fc80000410000 */
[----:B------:R0:W-:Y:S01]  /*51f0*/  MUFU.EX2 R68, R29 ;  /* 0x0000001d00447308 */ /* 0x0001e20000000800 */
[----:B------:R-:W-:Y:S02]  /*5200*/  PRMT R33, RZ, 0x5410, R36 ;  /* 0x00005410ff217816 */ /* 0x000fe40000000024 */
[----:B0-----:R-:W-:-:S05]  /*5210*/  PRMT R29, RZ, 0x5410, R35 ;  /* 0x00005410ff1d7816 */ /* 0x001fca0000000023 */
[----:B------:R-:W0:Y:S01]  /*5220*/  MUFU.EX2 R65, R2 ;  /* 0x0000000200417308 */ /* 0x000e220000000800 */
[----:B------:R-:W-:Y:S02]  /*5230*/  PRMT R35, RZ, 0x5410, R38 ;  /* 0x00005410ff237816 */ /* 0x000fe40000000026 */
[----:B------:R-:W-:-:S05]  /*5240*/  PRMT R38, RZ, 0x5410, R31 ;  /* 0x00005410ff267816 */ /* 0x000fca000000001f */
[----:B------:R-:W-:Y:S01]  /*5250*/  MUFU.RCP R37, R37 ;  /* 0x0000002500257308 */ /* 0x000fe20000001000 */
[----:B-1----:R-:W-:Y:S02]  /*5260*/  FADD.FTZ R36, R62, 1 ;  /* 0x3f8000003e247421 */ /* 0x002fe40000010000 */
[----:B------:R-:W-:-:S05]  /*5270*/  FMUL.FTZ R3, R24, -1.4426950216293334961 ;  /* 0xbfb8aa3b18037820 */ /* 0x000fca0000410000 */
[----:B------:R-:W-:Y:S01]  /*5280*/  MUFU.EX2 R66, R3 ;  /* 0x0000000300427308 */ /* 0x000fe20000000800 */
[----:B0-----:R-:W-:-:S07]  /*5290*/  FADD.FTZ R65, R65, 1 ;  /* 0x3f80000041417421 */ /* 0x001fce0000010000 */
[----:B------:R-:W-:Y:S01]  /*52a0*/  MUFU.RCP R36, R36 ;  /* 0x0000002400247308 */ /* 0x000fe20000001000 */
[----:B------:R-:W-:Y:S01]  /*52b0*/  PRMT R76, RZ, 0x5410, R25 ;  /* 0x00005410ff4c7816 */ /* 0x000fe20000000019 */
        /* <DEDUP_REMOVED lines=12> */
[----:B------:R2:W-:Y:S04]  /*5380*/  STS.U16 [R152+0x300], R51 ;  /* 0x0003003398007388 */ /* 0x0005e80000000400 */
[----:B------:R-:W-:Y:S04]  /*5390*/  STS.U16 [R151+0x340], R58 ;  /* 0x0003403a97007388 */ /* 0x000fe80000000400 */
[----:B------:R-:W-:Y:S04]  /*53a0*/  STS.U16 [R150+0x380], R53 ;  /* 0x0003803596007388 */ /* 0x000fe80000000400 */
[----:B------:R-:W-:Y:S01]  /*53b0*/  STS.U16 [R149+0x3c0], R60 ;  /* 0x0003c03c95007388 */ /* 0x000fe20000000400 */
[----:B------:R-:W-:-:S06]  /*53c0*/  NOP ;  /* 0x0000000000007918 */ /* 0x000fcc0000000000 */
[----:B------:R-:W3:Y:S04]  /*53d0*/  LDS.U16 R49, [R144+0x4] ;  /* 0x0000040090317984 */ /* 0x000ee80000000400 */
[----:B------:R-:W4:Y:S04]  /*53e0*/  LDS.U16 R48, [R145+0x2] ;  /* 0x0000020091307984 */ /* 0x000f280000000400 */
[----:B------:R-:W5:Y:S01]  /*53f0*/  LDS.U16 R46, [R146] ;  /* 0x00000000922e7984 */ /* 0x000f620000000400 */
[----:B0-----:R0:W2:Y:S01]  /*5400*/  MUFU.RCP R45, R55 ;  /* 0x00000037002d7308 */ /* 0x0010a20000001000 */
[----:B------:R-:W-:-:S02]  /*5410*/  FADD.FTZ R44, R59, 1 ;  /* 0x3f8000003b2c7421 */ /* 0x000fc40000010000 */
[----:B------:R-:W5:Y:S01]  /*5420*/  LDS.U16 R58, [R142+0x8] ;  /* 0x000008008e3a7984 */ /* 0x000f620000000400 */
[----:B-1----:R-:W-:-:S03]  /*5430*/  FADD.FTZ R47, R57, 1 ;  /* 0x3f800000392f7421 */ /* 0x002fc60000010000 */
[----:B------:R-:W1:Y:S04]  /*5440*/  LDS.U16 R59, [R141+0xa] ;  /* 0x00000a008d3b7984 */ /* 0x000e680000000400 */
[----:B0-----:R-:W0:Y:S01]  /*5450*/  LDS.U16 R55, [R143+0x6] ;  /* 0x000006008f377984 */ /* 0x001e220000000400 */
[----:B------:R-:W3:Y:S01]  /*5460*/  MUFU.RCP R47, R47 ;  /* 0x0000002f002f7308 */ /* 0x000ee20000001000 */
[----:B------:R-:W-:Y:S02]  /*5470*/  PRMT R39, RZ, 0x5410, R32 ;  /* 0x00005410ff277816 */ /* 0x000fe40000000020 */
[----:B------:R-:W-:Y:S01]  /*5480*/  PRMT R41, RZ, 0x5410, R30 ;  /* 0x00005410ff297816 */ /* 0x000fe2000000001e */
[----:B--2---:R-:W-:Y:S01]  /*5490*/  FADD.FTZ R31, -R45, 1 ;  /* 0x3f8000002d1f7421 */ /* 0x004fe20000010100 */
[----:B------:R-:W2:Y:S01]  /*54a0*/  LDS.U16 R60, [R140+0xc] ;  /* 0x00000c008c3c7984 */ /* 0x000ea20000000400 */
[----:B------:R-:W-:-:S02]  /*54b0*/  FADD.FTZ R30, -R42, 1 ;  /* 0x3f8000002a1e7421 */ /* 0x000fc40000010100 */
[----:B------:R-:W-:Y:S01]  /*54c0*/  FFMA.FTZ R57, R4, R31, 1 ;  /* 0x3f80000004397423 */ /* 0x000fe2000001001f */
[----:B------:R-:W-:Y:S01]  /*54d0*/  LDS.U16 R61, [R139+0xe] ;  /* 0x00000e008b3d7984 */ /* 0x000fe20000000400 */
[----:B------:R-:W-:Y:S02]  /*54e0*/  FFMA.FTZ R51, R5, R30, 1 ;  /* 0x3f80000005337423 */ /* 0x000fe4000001001e */
[----:B------:R-:W-:Y:S01]  /*54f0*/  FADD.FTZ R40, R64, 1 ;  /* 0x3f80000040287421 */ /* 0x000fe20000010000 */
[----:B------:R-:W0:Y:S01]  /*5500*/  MUFU.RCP R44, R44 ;  /* 0x0000002c002c7308 */ /* 0x000e220000001000 */
[----:B------:R-:W0:Y:S01]  /*5510*/  LDS.U16 R64, [R138+0x10] ;  /* 0x000010008a407984 */ /* 0x000e220000000400 */
[----:B------:R-:W-:Y:S02]  /*5520*/  FADD.FTZ R43, R63, 1 ;  /* 0x3f8000003f2b7421 */ /* 0x000fe40000010000 */
[----:B------:R-:W-:Y:S01]  /*5530*/  FMUL.FTZ R3, R34, -1.4426950216293334961 ;  /* 0xbfb8aa3b22037820 */ /* 0x000fe20000410000 */
[----:B------:R-:W-:Y:S01]  /*5540*/  PRMT R72, RZ, 0x5410, R17 ;  /* 0x00005410ff487816 */ /* 0x000fe20000000011 */
[----:B------:R-:W-:Y:S01]  /*5550*/  FMUL.FTZ R52, R29, -1.4426950216293334961 ;  /* 0xbfb8aa3b1d347820 */ /* 0x000fe20000410000 */
[----:B---3--:R-:W-:Y:S01]  /*5560*/  PRMT R32, RZ, 0x5410, R49 ;  /* 0x00005410ff207816 */ /* 0x008fe20000000031 */
[----:B------:R-:W-:Y:S01]  /*5570*/  FADD.FTZ R53, -R47, 1 ;  /* 0x3f8000002f357421 */ /* 0x000fe20000010100 */
[----:B------:R-:W-:Y:S01]  /*5580*/  PRMT R73, RZ, 0x5410, R18 ;  /* 0x00005410ff497816 */ /* 0x000fe20000000012 */
[----:B------:R-:W-:Y:S01]  /*5590*/  FADD.FTZ R68, R68, 1 ;  /* 0x3f80000044447421 */ /* 0x000fe20000010000 */
[----:B----4-:R-:W-:Y:S01]  /*55a0*/  PRMT R31, RZ, 0x5410, R48 ;  /* 0x00005410ff1f7816 */ /* 0x010fe20000000030 */
[----:B------:R-:W-:Y:S01]  /*55b0*/  FMUL.FTZ R48, R41, R32 ;  /* 0x0000002029307220 */ /* 0x000fe20000410000 */
[----:B------:R-:W-:Y:S01]  /*55c0*/  PRMT R74, RZ, 0x5410, R19 ;  /* 0x00005410ff4a7816 */ /* 0x000fe20000000013 */
[----:B------:R-:W-:Y:S01]  /*55d0*/  FMUL.FTZ R50, R33, -1.4426950216293334961 ;  /* 0xbfb8aa3b21327820 */ /* 0x000fe20000410000 */
[----:B-----5:R-:W-:Y:S01]  /*55e0*/  PRMT R30, RZ, 0x5410, R46 ;  /* 0x00005410ff1e7816 */ /* 0x020fe2000000002e */
[----:B------:R-:W-:Y:S01]  /*55f0*/  FFMA.FTZ R53, R6, R53, 1 ;  /* 0x3f80000006357423 */ /* 0x000fe20000010035 */
[----:B------:R-:W-:Y:S01]  /*5600*/  LDS.U16 R133, [R130+0x1c] ;  /* 0x00001c0082857984 */ /* 0x000fe20000000400 */
[----:B------:R-:W-:-:S02]  /*5610*/  FMUL.FTZ R48, R47, R48 ;  /* 0x000000302f307220 */ /* 0x000fc40000410000 */
[----:B------:R-:W-:Y:S01]  /*5620*/  FMUL.FTZ R46, R38, R31 ;  /* 0x0000001f262e7220 */ /* 0x000fe20000410000 */
[----:B------:R-:W-:Y:S01]  /*5630*/  LDS.U16 R201, [R115+0x1e] ;  /* 0x00001e0073c97984 */ /* 0x000fe20000000400 */
[----:B------:R-:W-:Y:S02]  /*5640*/  FMUL.FTZ R49, R39, R30 ;  /* 0x0000001e27317220 */ /* 0x000fe40000410000 */
[----:B------:R-:W-:Y:S01]  /*5650*/  FMUL.FTZ R54, R48, R53 ;  /* 0x0000003530367220 */ /* 0x000fe20000410000 */
[----:B------:R-:W-:Y:S01]  /*5660*/  PRMT R48, RZ, 0x5410, R23 ;  /* 0x00005410ff307816 */ /* 0x000fe20000000017 */
[----:B------:R-:W-:Y:S02]  /*5670*/  FMUL.FTZ R46, R45, R46 ;  /* 0x0000002e2d2e7220 */ /* 0x000fe40000410000 */
[----:B------:R-:W-:Y:S02]  /*5680*/  FADD.FTZ R23, -R37, 1 ;  /* 0x3f80000025177421 */ /* 0x000fe40000010100 */
[----:B------:R-:W-:-:S02]  /*5690*/  FMUL.FTZ R56, R42, R49 ;  /* 0x000000312a387220 */ /* 0x000fc40000410000 */
[----:B------:R3:W-:Y:S01]  /*56a0*/  MUFU.RCP R49, R65 ;  /* 0x0000004100317308 */ /* 0x0007e20000001000 */
[----:B------:R-:W-:Y:S01]  /*56b0*/  FMUL.FTZ R57, R46, R57 ;  /* 0x000000392e397220 */ /* 0x000fe20000410000 */
[----:B------:R-:W-:Y:S02]  /*56c0*/  PRMT R46, RZ, 0x5410, R27 ;  /* 0x00005410ff2e7816 */ /* 0x000fe4000000001b */
[----:B------:R-:W-:Y:S02]  /*56d0*/  PRMT R25, RZ, 0x5410, R58 ;  /* 0x00005410ff197816 */ /* 0x000fe4000000003a */
[----:B-1----:R-:W-:Y:S01]  /*56e0*/  PRMT R27, RZ, 0x5410, R59 ;  /* 0x00005410ff1b7816 */ /* 0x002fe2000000003b */
[----:B---3--:R-:W-:Y:S01]  /*56f0*/  FFMA.FTZ R65, R8, R23, 1 ;  /* 0x3f80000008417423 */ /* 0x008fe20000010017 */
[----:B0-----:R-:W-:Y:S01]  /*5700*/  PRMT R23, RZ, 0x5410, R55 ;  /* 0x00005410ff177816 */ /* 0x001fe20000000037 */
[----:B------:R-:W-:Y:S02]  /*5710*/  FMUL.FTZ R56, R56, R51 ;  /* 0x0000003338387220 */ /* 0x000fe40000410000 */
[----:B------:R-:W-:-:S02]  /*5720*/  FADD.FTZ R62, -R44, 1 ;  /* 0x3f8000002c3e7421 */ /* 0x000fc40000010100 */
[----:B------:R-:W-:Y:S02]  /*5730*/  FMUL.FTZ R55, R46, R23 ;  /* 0x000000172e377220 */ /* 0x000fe40000410000 */
[----:B------:R-:W-:Y:S02]  /*5740*/  FMUL.FTZ R58, R76, R25 ;  /* 0x000000194c3a7220 */ /* 0x000fe40000410000 */
[----:B------:R-:W-:Y:S02]  /*5750*/  FADD.FTZ R51, R66, 1 ;  /* 0x3f80000042337421 */ /* 0x000fe40000010000 */
[----:B------:R-:W-:Y:S02]  /*5760*/  FMUL.FTZ R59, R48, R27 ;  /* 0x0000001b303b7220 */ /* 0x000fe40000410000 */
[----:B------:R-:W-:Y:S02]  /*5770*/  FADD.FTZ R66, -R36, 1 ;  /* 0x3f80000024427421 */ /* 0x000fe40000010100 */
[----:B------:R-:W-:-:S02]  /*5780*/  FFMA.FTZ R62, R7, R62, 1 ;  /* 0x3f800000073e7423 */ /* 0x000fc4000001003e */
[----:B------:R-:W-:Y:S02]  /*5790*/  FMUL.FTZ R63, R44, R55 ;  /* 0x000000372c3f7220 */ /* 0x000fe40000410000 */
[----:B------:R-:W-:Y:S02]  /*57a0*/  FMUL.FTZ R58, R37, R58 ;  /* 0x0000003a253a7220 */ /* 0x000fe40000410000 */
[----:B------:R-:W-:Y:S02]  /*57b0*/  FMUL.FTZ R59, R36, R59 ;  /* 0x0000003b243b7220 */ /* 0x000fe40000410000 */
[----:B------:R-:W-:Y:S01]  /*57c0*/  FFMA.FTZ R66, R9, R66, 1 ;  /* 0x3f80000009427423 */ /* 0x000fe20000010042 */
[----:B------:R-:W0:Y:S01]  /*57d0*/  MUFU.RCP R43, R43 ;  /* 0x0000002b002b7308 */ /* 0x000e220000001000 */
[----:B------:R-:W-:Y:S02]  /*57e0*/  FMUL.FTZ R63, R63, R62 ;  /* 0x0000003e3f3f7220 */ /* 0x000fe40000410000 */
[----:B------:R-:W-:-:S02]  /*57f0*/  FADD.FTZ R53, R67, 1 ;  /* 0x3f80000043357421 */ /* 0x000fc40000010000 */
[----:B------:R-:W-:Y:S02]  /*5800*/  FMUL.FTZ R62, R58, R65 ;  /* 0x000000413a3e7220 */ /* 0x000fe40000410000 */
[----:B------:R-:W-:Y:S01]  /*5810*/  FMUL.FTZ R67, R59, R66 ;  /* 0x000000423b437220 */ /* 0x000fe20000410000 */
[----:B------:R-:W1:Y:S01]  /*5820*/  MUFU.RCP R40, R40 ;  /* 0x0000002800287308 */ /* 0x000e620000001000 */
[----:B------:R-:W3:Y:S04]  /*5830*/  LDS.U16 R58, [R137+0x12] ;  /* 0x00001200893a7984 */ /* 0x000ee80000000400 */
[----:B------:R-:W4:Y:S04]  /*5840*/  LDS.U16 R59, [R136+0x14] ;  /* 0x00001400883b7984 */ /* 0x000f280000000400 */
[----:B------:R-:W5:Y:S01]  /*5850*/  LDS.U16 R65, [R135+0x16] ;  /* 0x0000160087417984 */ /* 0x000f620000000400 */
[----:B------:R-:W2:Y:S03]  /*5860*/  MUFU.EX2 R3, R3 ;  /* 0x0000000300037308 */ /* 0x000ea60000000800 */
[----:B------:R-:W3:Y:S01]  /*5870*/  LDS.U16 R66, [R134+0x18] ;  /* 0x0000180086427984 */ /* 0x000ee20000000400 */
[----:B0-----:R-:W-:-:S04]  /*5880*/  FADD.FTZ R17, -R43, 1 ;  /* 0x3f8000002b117421 */ /* 0x001fc80000010100 */
[----:B------:R-:W0:Y:S01]  /*5890*/  MUFU.EX2 R52, R52 ;  /* 0x0000003400347308 */ /* 0x000e220000000800 */
[----:B-1----:R-:W-:Y:S02]  /*58a0*/  FADD.FTZ R18, -R40, 1 ;  /* 0x3f80000028127421 */ /* 0x002fe40000010100 */
[----:B------:R-:W-:Y:S01]  /*58b0*/  FFMA.FTZ R69, R20, R17, 1 ;  /* 0x3f80000014457423 */ /* 0x000fe20000010011 */
[----:B--2---:R-:W-:-:S04]  /*58c0*/  PRMT R17, RZ, 0x5410, R60 ;  /* 0x00005410ff117816 */ /* 0x004fc8000000003c */
[----:B------:R1:W-:Y:S01]  /*58d0*/  MUFU.RCP R55, R68 ;  /* 0x0000004400377308 */ /* 0x0003e20000001000 */
[----:B------:R-:W-:Y:S01]  /*58e0*/  PRMT R19, RZ, 0x5410, R64 ;  /* 0x00005410ff137816 */ /* 0x000fe20000000040 */
[----:B------:R-:W-:Y:S02]  /*58f0*/  FADD.FTZ R77, R3, 1 ;  /* 0x3f800000034d7421 */ /* 0x000fe40000010000 */
[----:B------:R-:W2:Y:S04]  /*5900*/  LDS.U16 R3, [R131+0x1a] ;  /* 0x00001a0083037984 */ /* 0x000ea80000000400 */
[----:B------:R-:W3:Y:S01]  /*5910*/  MUFU.RCP R51, R51 ;  /* 0x0000003300337308 */ /* 0x000ee20000001000 */
[----:B-1----:R-:W-:Y:S01]  /*5920*/  FFMA.FTZ R68, R21, R18, 1 ;  /* 0x3f80000015447423 */ /* 0x002fe20000010012 */
[----:B------:R-:W-:Y:S01]  /*5930*/  PRMT R18, RZ, 0x5410, R61 ;  /* 0x00005410ff127816 */ /* 0x000fe2000000003d */
[----:B------:R-:W-:-:S02]  /*5940*/  FMUL.FTZ R60, R74, R17 ;  /* 0x000000114a3c7220 */ /* 0x000fc40000410000 */
[----:B------:R-:W-:Y:S02]  /*5950*/  FMUL.FTZ R2, R35, -1.4426950216293334961 ;  /* 0xbfb8aa3b23027820 */ /* 0x000fe40000410000 */
[----:B------:R-:W-:Y:S02]  /*5960*/  FMUL.FTZ R61, R73, R18 ;  /* 0x00000012493d7220 */ /* 0x000fe40000410000 */
[----:B0-----:R-:W-:Y:S02]  /*5970*/  FADD.FTZ R52, R52, 1 ;  /* 0x3f80000034347421 */ /* 0x001fe40000010000 */
[----:B------:R-:W-:Y:S02]  /*5980*/  FMUL.FTZ R64, R72, R19 ;  /* 0x0000001348407220 */ /* 0x000fe40000410000 */
[----:B------:R-:W-:Y:S01]  /*5990*/  FMUL.FTZ R60, R43, R60 ;  /* 0x0000003c2b3c7220 */ /* 0x000fe20000410000 */
[----:B------:R-:W0:Y:S01]  /*59a0*/  MUFU.EX2 R50, R50 ;  /* 0x0000003200327308 */ /* 0x000e220000000800 */
[----:B------:R-:W-:-:S02]  /*59b0*/  FMUL.FTZ R61, R40, R61 ;  /* 0x0000003d283d7220 */ /* 0x000fc40000410000 */
[C---:B------:R-:W-:Y:S02]  /*59c0*/  FADD.FTZ R71, -R49.reuse, 1 ;  /* 0x3f80000031477421 */ /* 0x040fe40000010100 */
[----:B------:R-:W-:Y:S02]  /*59d0*/  FMUL.FTZ R70, R49, R64 ;  /* 0x0000004031467220 */ /* 0x000fe40000410000 */
[----:B------:R-:W-:Y:S01]  /*59e0*/  FMUL.FTZ R64, R60, R69 ;  /* 0x000000453c407220 */ /* 0x000fe20000410000 */
[----:B------:R-:W1:Y:S01]  /*59f0*/  MUFU.EX2 R2, R2 ;  /* 0x0000000200027308 */ /* 0x000e620000000800 */
[----:B------:R-:W-:Y:S01]  /*5a00*/  FMUL.FTZ R69, R61, R68 ;  /* 0x000000443d457220 */ /* 0x000fe20000410000 */
[----:B------:R-:W-:Y:S01]  /*5a10*/  PRMT R68, RZ, 0x5410, R13 ;  /* 0x00005410ff447816 */ /* 0x000fe2000000000d */
[----:B------:R-:W-:Y:S02]  /*5a20*/  FFMA.FTZ R71, R22, R71, 1 ;  /* 0x3f80000016477423 */ /* 0x000fe40000010047 */
[----:B---3--:R-:W-:-:S03]  /*5a30*/  FADD.FTZ R13, -R51, 1 ;  /* 0x3f800000330d7421 */ /* 0x008fc60000010100 */
[----:B------:R-:W3:Y:S01]  /*5a40*/  MUFU.RCP R52, R52 ;  /* 0x0000003400347308 */ /* 0x000ee20000001000 */
[----:B------:R-:W-:Y:S02]  /*5a50*/  FMUL.FTZ R70, R70, R71 ;  /* 0x0000004746467220 */ /* 0x000fe40000410000 */
[----:B------:R-:W-:Y:S01]  /*5a60*/  FFMA.FTZ R71, R24, R13, 1 ;  /* 0x3f80000018477423 */ /* 0x000fe2000001000d */
[----:B------:R-:W-:-:S04]  /*5a70*/  PRMT R13, RZ, 0x5410, R58 ;  /* 0x00005410ff0d7816 */ /* 0x000fc8000000003a */
[----:B------:R-:W2:Y:S01]  /*5a80*/  MUFU.RCP R53, R53 ;  /* 0x0000003500357308 */ /* 0x000ea20000001000 */
[----:B----4-:R-:W-:Y:S02]  /*5a90*/  PRMT R58, RZ, 0x5410, R59 ;  /* 0x00005410ff3a7816 */ /* 0x010fe4000000003b */
[----:B-----5:R-:W-:Y:S02]  /*5aa0*/  PRMT R59, RZ, 0x5410, R65 ;  /* 0x00005410ff3b7816 */ /* 0x020fe40000000041 */
[----:B------:R-:W-:-:S03]  /*5ab0*/  PRMT R65, RZ, 0x5410, R66 ;  /* 0x00005410ff417816 */ /* 0x000fc60000000042 */
[----:B------:R-:W4:Y:S01]  /*5ac0*/  MUFU.RCP R61, R77 ;  /* 0x0000004d003d7308 */ /* 0x000f220000001000 */
[----:B0-----:R-:W-:Y:S01]  /*5ad0*/  FADD.FTZ R50, R50, 1 ;  /* 0x3f80000032327421 */ /* 0x001fe20000010000 */
[----:B------:R-:W-:Y:S01]  /*5ae0*/  PRMT R15, RZ, 0x5410, R15 ;  /* 0x00005410ff0f7816 */ /* 0x000fe2000000000f */
[----:B-1----:R-:W-:Y:S02]  /*5af0*/  FADD.FTZ R60, R2, 1 ;  /* 0x3f800000023c7421 */ /* 0x002fe40000010000 */
[----:B---3--:R-:W-:Y:S02]  /*5b00*/  FADD.FTZ R2, -R52, 1 ;  /* 0x3f80000034027421 */ /* 0x008fe40000010100 */
[----:B------:R-:W-:Y:S01]  /*5b10*/  FMUL.FTZ R79, R68, R65 ;  /* 0x00000041444f7220 */ /* 0x000fe20000410000 */
[----:B------:R-:W0:Y:S01]  /*5b20*/  MUFU.RCP R50, R50 ;  /* 0x0000003200327308 */ /* 0x000e220000001000 */
[----:B------:R-:W-:Y:S02]  /*5b30*/  FFMA.FTZ R80, R29, R2, 1 ;  /* 0x3f8000001d507423 */ /* 0x000fe40000010002 */
[----:B------:R-:W-:Y:S01]  /*5b40*/  FMUL.FTZ R79, R52, R79 ;  /* 0x0000004f344f7220 */ /* 0x000fe20000410000 */
[----:B------:R-:W-:Y:S01]  /*5b50*/  PRMT R16, RZ, 0x5410, R16 ;  /* 0x00005410ff107816 */ /* 0x000fe20000000010 */
[----:B--2---:R-:W-:-:S02]  /*5b60*/  FADD.FTZ R75, -R53, 1 ;  /* 0x3f800000354b7421 */ /* 0x004fc40000010100 */
[----:B------:R-:W-:Y:S02]  /*5b70*/  FMUL.FTZ R66, R15, R58 ;  /* 0x0000003a0f427220 */ /* 0x000fe40000410000 */
[----:B------:R-:W-:Y:S01]  /*5b80*/  FMUL.FTZ R79, R79, R80 ;  /* 0x000000504f4f7220 */ /* 0x000fe20000410000 */
[----:B------:R-:W-:Y:S01]  /*5b90*/  F2FP.BF16.PACK_AB R80, R57, R56 ;  /* 0x000000383950723e */ /* 0x000fe200000010ff */
[----:B------:R-:W-:Y:S01]  /*5ba0*/  FFMA.FTZ R75, R26, R75, 1 ;  /* 0x3f8000001a4b7423 */ /* 0x000fe2000001004b */
[----:B------:R-:W-:Y:S01]  /*5bb0*/  BAR.SYNC.DEFER_BLOCKING 0x0 ;  /* 0x0000000000007b1d */ /* 0x000fe20000010000 */
[----:B------:R-:W-:Y:S02]  /*5bc0*/  FMUL.FTZ R66, R53, R66 ;  /* 0x0000004235427220 */ /* 0x000fe40000410000 */
[----:B----4-:R-:W-:Y:S01]  /*5bd0*/  FADD.FTZ R57, -R61, 1 ;  /* 0x3f8000003d397421 */ /* 0x010fe20000010100 */
[----:B------:R-:W-:Y:S01]  /*5be0*/  PRMT R14, RZ, 0x5410, R14 ;  /* 0x00005410ff0e7816 */ /* 0x000fe2000000000e */
[----:B------:R-:W-:Y:S01]  /*5bf0*/  FMUL.FTZ R2, R16, R13 ;  /* 0x0000000d10027220 */ /* 0x000fe20000410000 */
[----:B------:R-:W1:Y:S01]  /*5c00*/  MUFU.RCP R60, R60 ;  /* 0x0000003c003c7308 */ /* 0x000e620000001000 */
[----:B------:R-:W-:Y:S01]  /*5c10*/  FMUL.FTZ R66, R66, R75 ;  /* 0x0000004b42427220 */ /* 0x000fe20000410000 */
[----:B------:R-:W-:Y:S01]  /*5c20*/  PRMT R12, RZ, 0x5410, R12 ;  /* 0x00005410ff0c7816 */ /* 0x000fe2000000000c */
[----:B------:R-:W-:Y:S01]  /*5c30*/  FFMA.FTZ R75, R34, R57, 1 ;  /* 0x3f800000224b7423 */ /* 0x000fe20000010039 */
[----:B------:R-:W-:Y:S01]  /*5c40*/  PRMT R57, RZ, 0x5410, R3 ;  /* 0x00005410ff397816 */ /* 0x000fe20000000003 */
[----:B------:R-:W-:-:S02]  /*5c50*/  FMUL.FTZ R2, R51, R2 ;  /* 0x0000000233027220 */ /* 0x000fc40000410000 */
[C---:B------:R-:W-:Y:S02]  /*5c60*/  FADD.FTZ R77, -R55.reuse, 1 ;  /* 0x3f800000374d7421 */ /* 0x040fe40000010100 */
[----:B------:R-:W-:Y:S02]  /*5c70*/  FMUL.FTZ R78, R14, R59 ;  /* 0x0000003b0e4e7220 */ /* 0x000fe40000410000 */
[----:B------:R-:W-:Y:S01]  /*5c80*/  FMUL.FTZ R71, R2, R71 ;  /* 0x0000004702477220 */ /* 0x000fe20000410000 */
[----:B------:R-:W-:Y:S01]  /*5c90*/  PRMT R10, RZ, 0x5410, R10 ;  /* 0x00005410ff0a7816 */ /* 0x000fe2000000000a */
[----:B0-----:R-:W-:Y:S01]  /*5ca0*/  FADD.FTZ R2, -R50, 1 ;  /* 0x3f80000032027421 */ /* 0x001fe20000010100 */
[----:B------:R-:W-:Y:S01]  /*5cb0*/  PRMT R0, RZ, 0x5410, R0 ;  /* 0x00005410ff007816 */ /* 0x000fe20000000000 */
[----:B------:R-:W-:Y:S01]  /*5cc0*/  FMUL.FTZ R3, R12, R57 ;  /* 0x000000390c037220 */ /* 0x000fe20000410000 */
[----:B------:R-:W-:Y:S01]  /*5cd0*/  PRMT R133, RZ, 0x5410, R133 ;  /* 0x00005410ff857816 */ /* 0x000fe20000000085 */
[----:B------:R-:W-:Y:S01]  /*5ce0*/  FFMA.FTZ R77, R28, R77, 1 ;  /* 0x3f8000001c4d7423 */ /* 0x000fe2000001004d */
[----:B------:R-:W-:Y:S01]  /*5cf0*/  PRMT R201, RZ, 0x5410, R201 ;  /* 0x00005410ffc97816 */ /* 0x000fe200000000c9 */
[----:B------:R-:W-:-:S02]  /*5d00*/  FMUL.FTZ R78, R55, R78 ;  /* 0x0000004e374e7220 */ /* 0x000fc40000410000 */
[----:B------:R-:W-:Y:S02]  /*5d10*/  FFMA.FTZ R2, R33, R2, 1 ;  /* 0x3f80000021027423 */ /* 0x000fe40000010002 */
[----:B------:R-:W-:Y:S02]  /*5d20*/  FMUL.FTZ R3, R50, R3 ;  /* 0x0000000332037220 */ /* 0x000fe40000410000 */
[----:B------:R-:W-:Y:S01]  /*5d30*/  FMUL.FTZ R77, R78, R77 ;  /* 0x0000004d4e4d7220 */ /* 0x000fe20000410000 */
[----:B------:R-:W-:Y:S01]  /*5d40*/  F2FP.BF16.PACK_AB R54, R63, R54 ;  /* 0x000000363f36723e */ /* 0x000fe200000010ff */
[----:B-1----:R-:W-:Y:S02]  /*5d50*/  FADD.FTZ R78, -R60, 1 ;  /* 0x3f8000003c4e7421 */ /* 0x002fe40000010100 */
[----:B------:R-:W-:Y:S02]  /*5d60*/  FMUL.FTZ R56, R10, R133 ;  /* 0x000000850a387220 */ /* 0x000fe40000410000 */
[----:B------:R-:W-:Y:S01]  /*5d70*/  FMUL.FTZ R129, R0, R201 ;  /* 0x000000c900817220 */ /* 0x000fe20000410000 */
[----:B------:R-:W-:Y:S01]  /*5d80*/  F2FP.BF16.PACK_AB R62, R67, R62 ;  /* 0x0000003e433e723e */ /* 0x000fe200000010ff */
[----:B------:R-:W-:Y:S01]  /*5d90*/  FMUL.FTZ R2, R3, R2 ;  /* 0x0000000203027220 */ /* 0x000fe20000410000 */
[----:B------:R-:W-:Y:S01]  /*5da0*/  PRMT R3, R80, 0x7632, R3 ;  /* 0x0000763250037816 */ /* 0x000fe20000000003 */
[----:B------:R-:W-:Y:S01]  /*5db0*/  FMUL.FTZ R56, R61, R56 ;  /* 0x000000383d387220 */ /* 0x000fe20000410000 */
[----:B------:R-:W-:Y:S01]  /*5dc0*/  PRMT R63, R54, 0x7632, R63 ;  /* 0x00007632363f7816 */ /* 0x000fe2000000003f */
[----:B------:R-:W-:Y:S01]  /*5dd0*/  FFMA.FTZ R78, R35, R78, 1 ;  /* 0x3f800000234e7423 */ /* 0x000fe2000001004e */
[----:B------:R-:W-:Y:S01]  /*5de0*/  F2FP.BF16.PACK_AB R64, R69, R64 ;  /* 0x000000404540723e */ /* 0x000fe200000010ff */
[----:B------:R-:W-:Y:S01]  /*5df0*/  FMUL.FTZ R129, R60, R129 ;  /* 0x000000813c817220 */ /* 0x000fe20000410000 */
[----:B------:R-:W-:Y:S01]  /*5e00*/  STS.U16 [R146], R80 ;  /* 0x0000005092007388 */ /* 0x000fe20000000400 */
[----:B------:R-:W-:Y:S01]  /*5e10*/  PRMT R67, R62, 0x7632, R67 ;  /* 0x000076323e437816 */ /* 0x000fe20000000043 */
[----:B------:R-:W-:Y:S01]  /*5e20*/  FMUL.FTZ R56, R56, R75 ;  /* 0x0000004b38387220 */ /* 0x000fe20000410000 */
[----:B------:R-:W-:Y:S01]  /*5e30*/  F2FP.BF16.PACK_AB R70, R71, R70 ;  /* 0x000000464746723e */ /* 0x000fe200000010ff */
[----:B------:R-:W-:Y:S01]  /*5e40*/  FMUL.FTZ R129, R129, R78 ;  /* 0x0000004e81817220 */ /* 0x000fe20000410000 */
[----:B------:R0:W-:Y:S01]  /*5e50*/  STS.U16 [R145+0x2], R3 ;  /* 0x0000020391007388 */ /* 0x0001e20000000400 */
[----:B------:R-:W-:-:S02]  /*5e60*/  PRMT R69, R64, 0x7632, R69 ;  /* 0x0000763240457816 */ /* 0x000fc40000000045 */
[----:B------:R-:W-:Y:S01]  /*5e70*/  F2FP.BF16.PACK_AB R66, R77, R66 ;  /* 0x000000424d42723e */ /* 0x000fe200000010ff */
[----:B------:R1:W-:Y:S01]  /*5e80*/  STS.U16 [R144+0x4], R54 ;  /* 0x0000043690007388 */ /* 0x0003e20000000400 */
[----:B------:R-:W-:-:S03]  /*5e90*/  F2FP.BF16.PACK_AB R2, R2, R79 ;  /* 0x0000004f0202723e */ /* 0x000fc600000010ff */
[----:B------:R-:W-:Y:S01]  /*5ea0*/  STS.U16 [R143+0x6], R63 ;  /* 0x0000063f8f007388 */ /* 0x000fe20000000400 */
[----:B------:R-:W-:Y:S02]  /*5eb0*/  ISETP.NE.AND P6, PT, R191, RZ, PT ;  /* 0x000000ffbf00720c */ /* 0x000fe40003fc5270 */
[----:B0-----:R-:W-:Y:S01]  /*5ec0*/  PRMT R3, R70, 0x7632, R3 ;  /* 0x0000763246037816 */ /* 0x001fe20000000003 */
[----:B------:R0:W-:Y:S01]  /*5ed0*/  STS.U16 [R142+0x8], R62 ;  /* 0x0000083e8e007388 */ /* 0x0001e20000000400 */
[----:B------:R-:W-:Y:S02]  /*5ee0*/  F2FP.BF16.PACK_AB R56, R129, R56 ;  /* 0x000000388138723e */ /* 0x000fe400000010ff */
[----:B-1----:R-:W-:Y:S01]  /*5ef0*/  PRMT R54, R66, 0x7632, R54 ;  /* 0x0000763242367816 */ /* 0x002fe20000000036 */
[----:B------:R-:W-:Y:S04]  /*5f00*/  STS.U16 [R141+0xa], R67 ;  /* 0x00000a438d007388 */ /* 0x000fe80000000400 */
[----:B------:R1:W-:Y:S01]  /*5f10*/  STS.U16 [R140+0xc], R64 ;  /* 0x00000c408c007388 */ /* 0x0003e20000000400 */
[----:B0-----:R-:W-:-:S03]  /*5f20*/  PRMT R62, R2, 0x7632, R62 ;  /* 0x00007632023e7816 */ /* 0x001fc6000000003e */
[----:B------:R-:W-:Y:S04]  /*5f30*/  STS.U16 [R139+0xe], R69 ;  /* 0x00000e458b007388 */ /* 0x000fe80000000400 */
[----:B------:R-:W-:Y:S01]  /*5f40*/  STS.U16 [R138+0x10], R70 ;  /* 0x000010468a007388 */ /* 0x000fe20000000400 */
[----:B-1----:R-:W-:-:S03]  /*5f50*/  PRMT R64, R56, 0x7632, R64 ;  /* 0x0000763238407816 */ /* 0x002fc60000000040 */
[----:B------:R-:W-:Y:S04]  /*5f60*/  STS.U16 [R137+0x12], R3 ;  /* 0x0000120389007388 */ /* 0x000fe80000000400 */
[----:B------:R-:W-:Y:S04]  /*5f70*/  STS.U16 [R136+0x14], R66 ;  /* 0x0000144288007388 */ /* 0x000fe80000000400 */
[----:B------:R0:W-:Y:S04]  /*5f80*/  STS.U16 [R135+0x16], R54 ;  /* 0x0000163687007388 */ /* 0x0001e80000000400 */
[----:B------:R1:W-:Y:S04]  /*5f90*/  STS.U16 [R134+0x18], R2 ;  /* 0x0000180286007388 */ /* 0x0003e80000000400 */
        /* <DEDUP_REMOVED lines=24> */
[----:B-1----:R-:W-:-:S03]  /*6120*/  P2R R2, PR, RZ, 0x40 ;  /* 0x00000040ff027803 */ /* 0x002fc60000000000 */
[----:B------:R-:W-:-:S04]  /*6130*/  IMAD.WIDE.U32 R2, R197, c[0x0][0x2e8], RZ ;  /* 0x0000ba00c5027a25 */ /* 0x000fc800078e00ff */
[----:B------:R-:W-:-:S04]  /*6140*/  IMAD R223, R197, c[0x0][0x2ec], R54 ;  /* 0x0000bb00c5df7a24 */ /* 0x000fc800078e0236 */
[----:B------:R-:W-:Y:S02]  /*6150*/  IMAD.IADD R3, R3, 0x1, R223 ;  /* 0x0000000103037824 */ /* 0x000fe400078e02df */
[----:B------:R-:W-:Y:S02]  /*6160*/  IMAD R54, R198, c[0x0][0x2f0], RZ ;  /* 0x0000bc00c6367a24 */ /* 0x000fe400078e02ff */
[----:B------:R-:W-:Y:S01]  /*6170*/  IMAD.WIDE.U32 R2, R199, c[0x0][0x2f0], R2 ;  /* 0x0000bc00c7027a25 */ /* 0x000fe200078e0002 */
[----:B------:R-:W-:-:S03]  /*6180*/  LEA R129, P0, R120, c[0x0][0x338], 0x1 ;  /* 0x0000ce0078817a11 */ /* 0x000fc600078008ff */
[----:B--2---:R-:W-:Y:S01]  /*6190*/  IMAD R62, R199, c[0x0][0x2f4], R54 ;  /* 0x0000bd00c73e7a24 */ /* 0x004fe200078e0236 */
[----:B------:R-:W-:Y:S02]  /*61a0*/  IADD3 R54, P1, R98, R2, RZ ;  /* 0x0000000262367210 */ /* 0x000fe40007f3e0ff */
[----:B---3--:R-:W-:Y:S02]  /*61b0*/  LEA.HI.X R56, R120, c[0x0][0x33c], R121, 0x1, P0 ;  /* 0x0000cf0078387a11 */ /* 0x008fe400000f0c79 */
[----:B------:R-:W-:Y:S02]  /*61c0*/  IADD3.X R3, R97, R62, R3, P1, !PT ;  /* 0x0000003e61037210 */ /* 0x000fe40000ffe403 */
[----:B------:R-:W-:Y:S02]  /*61d0*/  LEA R2, P4, R54, R129, 0x1 ;  /* 0x0000008136027211 */ /* 0x000fe400078808ff */
[-C--:B----4-:R-:W-:Y:S02]  /*61e0*/  ISETP.GE.AND P3, PT, R120, R221.reuse, PT ;  /* 0x000000dd7800720c */ /* 0x090fe40003f66270 */
[----:B------:R-:W-:Y:S01]  /*61f0*/  LEA.HI.X R3, R54, R56, R3, 0x1, P4 ;  /* 0x0000003836037211 */ /* 0x000fe200020f0c03 */
[----:B------:R-:W-:Y:S01]  /*6200*/  BSSY B0, `(.L_x_3566) ;  /* 0x0000014000007945 */ /* 0x000fe20003800000 */
[----:B------:R-:W-:Y:S01]  /*6210*/  IADD3 R128, P4, R120, R118, RZ ;  /* 0x0000007678807210 */ /* 0x000fe20007f9e0ff */
[----:B------:R-:W-:Y:S01]  /*6220*/  FMUL.FTZ R42, R5, R42 ;  /* 0x0000002a052a7220 */ /* 0x000fe20000410000 */
[----:B------:R-:W-:Y:S01]  /*6230*/  ISETP.GE.AND P2, PT, R181, R221, PT ;  /* 0x000000ddb500720c */ /* 0x000fe20003f46270 */
[----:B------:R-:W-:Y:S01]  /*6240*/  FMUL.FTZ R45, R4, R45 ;  /* 0x0000002d042d7220 */ /* 0x000fe20000410000 */
[----:B------:R-:W-:Y:S01]  /*6250*/  ISETP.GE.AND P0, PT, R180, R221, PT ;  /* 0x000000ddb400720c */ /* 0x000fe20003f06270 */
[----:B------:R-:W-:Y:S01]  /*6260*/  FMUL.FTZ R47, R6, R47 ;  /* 0x0000002f062f7220 */ /* 0x000fe20000410000 */
[----:B------:R-:W-:Y:S01]  /*6270*/  ISETP.GE.AND P1, PT, R179, R221, PT ;  /* 0x000000ddb300720c */ /* 0x000fe20003f26270 */
[----:B------:R-:W-:Y:S01]  /*6280*/  FMUL.FTZ R44, R7, R44 ;  /* 0x0000002c072c7220 */ /* 0x000fe20000410000 */
[----:B------:R-:W-:Y:S01]  /*6290*/  IADD3.X R129, R121, R119, RZ, P4, !PT ;  /* 0x0000007779817210 */ /* 0x000fe200027fe4ff */
        /* <DEDUP_REMOVED lines=10> */
.L_x_3567:
[----:B------:R-:W-:Y:S05]  /*6340*/  BSYNC B0 ;  /* 0x0000000000007941 */ /* 0x000fea0003800000 */
.L_x_3566:
[----:B------:R-:W-:Y:S01]  /*6350*/  @!P2 STG.E.U16 [R2.64+-0x780], R69 ;  /* 0xfff880450200a986 */ /* 0x000fe2000c10150e */
[----:B------:R-:W-:Y:S01]  /*6360*/  ISETP.GE.AND P2, PT, R177, R221, PT ;  /* 0x000000ddb100720c */ /* 0x000fe20003f46270 */
[----:B------:R-:W-:Y:S01]  /*6370*/  FMUL.FTZ R8, R8, R37 ;  /* 0x0000002508087220 */ /* 0x000fe20000410000 */
[-C--:B------:R-:W-:Y:S01]  /*6380*/  ISETP.GE.AND P3, PT, R176, R221.reuse, PT ;  /* 0x000000ddb000720c */ /* 0x080fe20003f66270 */
[----:B------:R-:W-:Y:S01]  /*6390*/  @!P0 STG.E.U16 [R2.64+-0x740], R71 ;  /* 0xfff8c04702008986 */ /* 0x000fe2000c10150e */
[-C--:B------:R-:W-:Y:S01]  /*63a0*/  ISETP.GE.AND P0, PT, R178, R221.reuse, PT ;  /* 0x000000ddb200720c */ /* 0x080fe20003f06270 */
[----:B------:R-:W-:Y:S01]  /*63b0*/  FMUL.FTZ R9, R9, R36 ;  /* 0x0000002409097220 */ /* 0x000fe20000410000 */
[-C--:B------:R-:W-:Y:S01]  /*63c0*/  ISETP.GE.AND P4, PT, R175, R221.reuse, PT ;  /* 0x000000ddaf00720c */ /* 0x080fe20003f86270 */
[----:B------:R-:W-:Y:S01]  /*63d0*/  @!P1 STG.E.U16 [R2.64+-0x700], R75 ;  /* 0xfff9004b02009986 */ /* 0x000fe2000c10150e */
[----:B------:R-:W-:Y:S01]  /*63e0*/  ISETP.GE.AND P5, PT, R174, R221, PT ;  /* 0x000000ddae00720c */ /* 0x000fe20003fa6270 */
[----:B------:R-:W-:Y:S01]  /*63f0*/  FMUL.FTZ R20, R20, R43 ;  /* 0x0000002b14147220 */ /* 0x000fe20000410000 */
[----:B------:R-:W-:Y:S01]  /*6400*/  ISETP.GE.AND P1, PT, R173, R221, PT ;  /* 0x000000ddad00720c */ /* 0x000fe20003f26270 */
[----:B------:R-:W-:-:S02]  /*6410*/  FMUL.FTZ R21, R21, R40 ;  /* 0x0000002815157220 */ /* 0x000fc40000410000 */
        /* <DEDUP_REMOVED lines=26> */
[----:B-1----:R-:W-:Y:S01]  /*65c0*/  FMUL.FTZ R79, R38, R45 ;  /* 0x0000002d264f7220 */ /* 0x002fe20000410000 */
[----:B------:R3:W-:Y:S01]  /*65d0*/  @!P1 STG.E.U16 [R2.64+-0x480], R217 ;  /* 0xfffb80d902009986 */ /* 0x0007e2000c10150e */
[----:B------:R-:W-:-:S02]  /*65e0*/  FMUL.FTZ R78, R41, R47 ;  /* 0x0000002f294e7220 */ /* 0x000fc40000410000 */
[----:B--2---:R-:W-:Y:S01]  /*65f0*/  FMUL.FTZ R77, R46, R44 ;  /* 0x0000002c2e4d7220 */ /* 0x004fe20000410000 */
        /* <DEDUP_REMOVED lines=11> */
[----:B0-----:R-:W-:Y:S02]  /*66b0*/  FMUL.FTZ R63, R12, R33 ;  /* 0x000000210c3f7220 */ /* 0x001fe40000410000 */
[----:B------:R-:W-:-:S02]  /*66c0*/  FMUL.FTZ R62, R10, R34 ;  /* 0x000000220a3e7220 */ /* 0x000fc40000410000 */
[----:B------:R-:W-:Y:S01]  /*66d0*/  FMUL.FTZ R61, R0, R35 ;  /* 0x00000023003d7220 */ /* 0x000fe20000410000 */
[----:B------:R-:W-:Y:S05]  /*66e0*/  @!P0 BRA `(.L_x_3568) ;  /* 0x000007f000008947 */ /* 0x000fea0003800000 */
[----:B---3--:R-:W-:Y:S01]  /*66f0*/  BAR.SYNC.DEFER_BLOCKING 0x0 ;  /* 0x0000000000007b1d */ /* 0x008fe20000010000 */
        /* <DEDUP_REMOVED lines=20> */
[----:B------:R-:W-:Y:S01]  /*6840*/  STS.U16 [R146], R30 ;  /* 0x0000001e92007388 */ /* 0x000fe20000000400 */
[----:B------:R-:W-:Y:S01]  /*6850*/  FMUL.FTZ R29, R29, R65 ;  /* 0x000000411d1d7220 */ /* 0x000fe20000410000 */
[----:B------:R-:W-:Y:S01]  /*6860*/  F2FP.BF16.PACK_AB R19, R24, R19 ;  /* 0x000000131813723e */ /* 0x000fe200000010ff */
[----:B------:R-:W-:Y:S01]  /*6870*/  FMUL.FTZ R0, R33, R57 ;  /* 0x0000003921007220 */ /* 0x000fe20000410000 */
[----:B------:R0:W-:Y:S01]  /*6880*/  STS.U16 [R145+0x2], R2 ;  /* 0x0000020291007388 */ /* 0x0001e20000000400 */
[----:B------:R-:W-:Y:S01]  /*6890*/  FMUL.FTZ R34, R34, R133 ;  /* 0x0000008522227220 */ /* 0x000fe20000410000 */
[----:B------:R-:W-:Y:S01]  /*68a0*/  PRMT R5, R17, 0x7632, R5 ;  /* 0x0000763211057816 */ /* 0x000fe20000000005 */
[----:B------:R-:W-:Y:S01]  /*68b0*/  FMUL.FTZ R35, R35, R201 ;  /* 0x000000c923237220 */ /* 0x000fe20000410000 */
[----:B------:R-:W-:Y:S01]  /*68c0*/  STS.U16 [R144+0x4], R23 ;  /* 0x0000041790007388 */ /* 0x000fe20000000400 */
[----:B------:R-:W-:-:S02]  /*68d0*/  F2FP.BF16.PACK_AB R26, R59, R26 ;  /* 0x0000001a3b1a723e */ /* 0x000fc400000010ff */
[----:B------:R-:W-:Y:S01]  /*68e0*/  F2FP.BF16.PACK_AB R0, R0, R29 ;  /* 0x0000001d0000723e */ /* 0x000fe200000010ff */
[----:B------:R1:W-:Y:S01]  /*68f0*/  STS.U16 [R143+0x6], R3 ;  /* 0x000006038f007388 */ /* 0x0003e20000000400 */
[----:B------:R-:W-:Y:S02]  /*6900*/  F2FP.BF16.PACK_AB R34, R35, R34 ;  /* 0x000000222322723e */ /* 0x000fe400000010ff */
[----:B0-----:R-:W-:Y:S01]  /*6910*/  PRMT R2, R19, 0x7632, R2 ;  /* 0x0000763213027816 */ /* 0x001fe20000000002 */
[----:B------:R-:W-:Y:S04]  /*6920*/  STS.U16 [R142+0x8], R8 ;  /* 0x000008088e007388 */ /* 0x000fe80000000400 */
[----:B------:R0:W-:Y:S01]  /*6930*/  STS.U16 [R141+0xa], R4 ;  /* 0x00000a048d007388 */ /* 0x0001e20000000400 */
[----:B-1----:R-:W-:-:S03]  /*6940*/  PRMT R3, R26, 0x7632, R3 ;  /* 0x000076321a037816 */ /* 0x002fc60000000003 */
[----:B------:R-:W-:Y:S04]  /*6950*/  STS.U16 [R140+0xc], R17 ;  /* 0x00000c118c007388 */ /* 0x000fe80000000400 */
[----:B------:R1:W-:Y:S01]  /*6960*/  STS.U16 [R139+0xe], R5 ;  /* 0x00000e058b007388 */ /* 0x0003e20000000400 */
[----:B0-----:R-:W-:-:S03]  /*6970*/  PRMT R4, R0, 0x7632, R4 ;  /* 0x0000763200047816 */ /* 0x001fc60000000004 */
[----:B------:R-:W-:Y:S04]  /*6980*/  STS.U16 [R138+0x10], R19 ;  /* 0x000010138a007388 */ /* 0x000fe80000000400 */
[----:B------:R-:W-:Y:S01]  /*6990*/  STS.U16 [R137+0x12], R2 ;  /* 0x0000120289007388 */ /* 0x000fe20000000400 */
[----:B-1----:R-:W-:-:S03]  /*69a0*/  PRMT R5, R34, 0x7632, R5 ;  /* 0x0000763222057816 */ /* 0x002fc60000000005 */
[----:B------:R-:W-:Y:S04]  /*69b0*/  STS.U16 [R136+0x14], R26 ;  /* 0x0000141a88007388 */ /* 0x000fe80000000400 */
[----:B------:R0:W-:Y:S04]  /*69c0*/  STS.U16 [R135+0x16], R3 ;  /* 0x0000160387007388 */ /* 0x0001e80000000400 */
[----:B------:R1:W-:Y:S04]  /*69d0*/  STS.U16 [R134+0x18], R0 ;  /* 0x0000180086007388 */ /* 0x0003e80000000400 */
[----:B------:R-:W-:Y:S01]  /*69e0*/  STS.U16 [R131+0x1a], R4 ;  /* 0x00001a0483007388 */ /* 0x000fe20000000400 */
[----:B0-----:R-:W-:-:S03]  /*69f0*/  IMAD.WIDE.U32 R2, R197, c[0x0][0x210], RZ ;  /* 0x00008400c5027a25 */ /* 0x001fc600078e00ff */
[----:B------:R-:W-:Y:S01]  /*6a00*/  STS.U16 [R130+0x1c], R34 ;  /* 0x00001c2282007388 */ /* 0x000fe20000000400 */
[----:B-1----:R-:W-:-:S03]  /*6a10*/  IMAD R0, R196, c[0x0][0x210], RZ ;  /* 0x00008400c4007a24 */ /* 0x002fc600078e02ff */
[----:B------:R0:W-:Y:S01]  /*6a20*/  STS.U16 [R115+0x1e], R5 ;  /* 0x00001e0573007388 */ /* 0x0001e20000000400 */
[----:B------:R-:W-:-:S06]  /*6a30*/  NOP ;  /* 0x0000000000007918 */ /* 0x000fcc0000000000 */
[----:B------:R-:W-:Y:S01]  /*6a40*/  LDS.U16 R9, [R164] ;  /* 0x00000000a4097984 */ /* 0x000fe20000000400 */
[----:B------:R-:W-:Y:S02]  /*6a50*/  IMAD R45, R197, c[0x0][0x214], R0 ;  /* 0x00008500c52d7a24 */ /* 0x000fe400078e0200 */
[----:B------:R-:W-:Y:S01]  /*6a60*/  IMAD R0, R198, c[0x0][0x218], RZ ;  /* 0x00008600c6007a24 */ /* 0x000fe200078e02ff */
[----:B------:R-:W-:Y:S01]  /*6a70*/  LDS.U16 R13, [R163+0x40] ;  /* 0x00004000a30d7984 */ /* 0x000fe20000000400 */
[----:B------:R-:W-:Y:S01]  /*6a80*/  IMAD.IADD R3, R3, 0x1, R45 ;  /* 0x0000000103037824 */ /* 0x000fe200078e022d */
[----:B0-----:R-:W-:Y:S01]  /*6a90*/  LEA R5, P4, R120, c[0x0][0x270], 0x1 ;  /* 0x00009c0078057a11 */ /* 0x001fe200078808ff */
[C---:B------:R-:W-:Y:S01]  /*6aa0*/  IMAD R4, R199.reuse, c[0x0][0x21c], R0 ;  /* 0x00008700c7047a24 */ /* 0x040fe200078e0200 */
[----:B------:R-:W-:Y:S01]  /*6ab0*/  LDS.U16 R15, [R162+0x80] ;  /* 0x00008000a20f7984 */ /* 0x000fe20000000400 */
[----:B------:R-:W-:-:S03]  /*6ac0*/  IMAD.WIDE.U32 R2, R199, c[0x0][0x218], R2 ;  /* 0x00008600c7027a25 */ /* 0x000fc600078e0002 */
[----:B------:R-:W-:Y:S02]  /*6ad0*/  LDS.U16 R17, [R161+0xc0] ;  /* 0x0000c000a1117984 */ /* 0x000fe40000000400 */
[----:B------:R-:W-:Y:S02]  /*6ae0*/  IADD3 R0, P0, R98, R2, RZ ;  /* 0x0000000262007210 */ /* 0x000fe40007f1e0ff */
[----:B------:R-:W-:Y:S02]  /*6af0*/  LDS.U16 R19, [R160+0x100] ;  /* 0x00010000a0137984 */ /* 0x000fe40000000400 */
[----:B------:R-:W-:Y:S02]  /*6b00*/  IADD3.X R3, R97, R4, R3, P0, !PT ;  /* 0x0000000461037210 */ /* 0x000fe400007fe403 */
[----:B------:R-:W-:Y:S01]  /*6b10*/  LDS.U16 R21, [R159+0x140] ;  /* 0x000140009f157984 */ /* 0x000fe20000000400 */
[----:B------:R-:W-:Y:S02]  /*6b20*/  LEA.HI.X R4, R120, c[0x0][0x274], R121, 0x1, P4 ;  /* 0x00009d0078047a11 */ /* 0x000fe400020f0c79 */
        /* <DEDUP_REMOVED lines=31> */
.L_x_3570:
[----:B------:R-:W-:Y:S05]  /*6d20*/  BSYNC B0 ;  /* 0x0000000000007941 */ /* 0x000fea0003800000 */
.L_x_3569:
        /* <DEDUP_REMOVED lines=27> */
.L_x_3568:
[----:B---3--:R-:W-:Y:S01]  /*6ee0*/  PRMT R0, RZ, 0x5410, R114 ;  /* 0x00005410ff007816 */ /* 0x008fe20000000072 */
[----:B------:R-:W-:Y:S01]  /*6ef0*/  BAR.SYNC.DEFER_BLOCKING 0x0 ;  /* 0x0000000000007b1d */ /* 0x000fe20000010000 */
[----:B-1----:R-:W-:Y:S01]  /*6f00*/  PRMT R2, RZ, 0x5410, R113 ;  /* 0x00005410ff027816 */ /* 0x002fe20000000071 */
[----:B------:R-:W-:Y:S01]  /*6f10*/  HFMA2.MMA R29, -RZ, RZ, 0, 0 ;  /* 0x00000000ff1d7435 */ /* 0x000fe200000001ff */
[C---:B------:R-:W-:Y:S01]  /*6f20*/  FMUL.FTZ R60, R80.reuse, UR4 ;  /* 0x00000004503c7c20 */ /* 0x040fe20008410000 */
[----:B------:R-:W-:Y:S01]  /*6f30*/  CS2R R42, SRZ ;  /* 0x00000000002a7805 */ /* 0x000fe2000001ff00 */
[----:B------:R-:W-:Y:S01]  /*6f40*/  FFMA.FTZ R0, R80, R0, R193 ;  /* 0x0000000050007223 */ /* 0x000fe200000100c1 */
[----:B------:R-:W-:Y:S01]  /*6f50*/  PRMT R193, RZ, 0x5410, R99 ;  /* 0x00005410ffc17816 */ /* 0x000fe20000000063 */
[C---:B------:R-:W-:Y:S01]  /*6f60*/  FMUL.FTZ R59, R79.reuse, UR4 ;  /* 0x000000044f3b7c20 */ /* 0x040fe20008410000 */
[----:B------:R-:W-:Y:S01]  /*6f70*/  CS2R R40, SRZ ;  /* 0x0000000000287805 */ /* 0x000fe2000001ff00 */
[----:B------:R-:W-:Y:S01]  /*6f80*/  FFMA.FTZ R3, R79, R2, R0 ;  /* 0x000000024f037223 */ /* 0x000fe20000010000 */
[----:B------:R-:W-:Y:S01]  /*6f90*/  PRMT R0, RZ, 0x5410, R112 ;  /* 0x00005410ff007816 */ /* 0x000fe20000000070 */
[C---:B------:R-:W-:Y:S01]  /*6fa0*/  FMUL.FTZ R58, R78.reuse, UR4 ;  /* 0x000000044e3a7c20 */ /* 0x040fe20008410000 */
[----:B------:R-:W-:Y:S01]  /*6fb0*/  PRMT R2, RZ, 0x5410, R111 ;  /* 0x00005410ff027816 */ /* 0x000fe2000000006f */
        /* <DEDUP_REMOVED lines=12> */
[----:B------:R-:W-:Y:S01]  /*7080*/  FFMA.FTZ R0, R76, R0, R3 ;  /* 0x000000004c007223 */ /* 0x000fe20000010003 */
[----:B------:R-:W-:Y:S01]  /*7090*/  CS2R R30, SRZ ;  /* 0x00000000001e7805 */ /* 0x000fe2000001ff00 */
        /* <DEDUP_REMOVED lines=20> */
[----:B------:R-:W-:-:S02]  /*71e0*/  FFMA.FTZ R0, R70, R0, R3 ;  /* 0x0000000046007223 */ /* 0x000fc40000010003 */
[----:B------:R-:W-:Y:S02]  /*71f0*/  IMAD.MOV.U32 R44, RZ, RZ, RZ ;  /* 0x000000ffff2c7224 */ /* 0x000fe400078e00ff */
[----:B------:R-:W-:Y:S01]  /*7200*/  FFMA.FTZ R3, R69, R2, R0 ;  /* 0x0000000245037223 */ /* 0x000fe20000010000 */
[----:B------:R-:W-:Y:S02]  /*7210*/  PRMT R0, RZ, 0x5410, R102 ;  /* 0x00005410ff007816 */ /* 0x000fe40000000066 */
[----:B------:R-:W-:-:S03]  /*7220*/  PRMT R2, RZ, 0x5410, R101 ;  /* 0x00005410ff027816 */ /* 0x000fc60000000065 */
[----:B------:R-:W-:-:S04]  /*7230*/  FFMA.FTZ R0, R68, R0, R3 ;  /* 0x0000000044007223 */ /* 0x000fc80000010003 */
[----:B------:R-:W-:Y:S01]  /*7240*/  FFMA.FTZ R3, R63, R2, R0 ;  /* 0x000000023f037223 */ /* 0x000fe20000010000 */
[----:B------:R-:W-:Y:S02]  /*7250*/  MOV R2, c[0x0][0x16c] ;  /* 0x00005b0000027a02 */ /* 0x000fe40000000f00 */
[----:B------:R-:W-:Y:S02]  /*7260*/  PRMT R0, RZ, 0x5410, R100 ;  /* 0x00005410ff007816 */ /* 0x000fe40000000064 */
[----:B------:R-:W-:-:S03]  /*7270*/  ISETP.GE.AND P0, PT, R2, 0x1, PT ;  /* 0x000000010200780c */ /* 0x000fc60003f06270 */
[----:B------:R-:W-:-:S04]  /*7280*/  FFMA.FTZ R0, R62, R0, R3 ;  /* 0x000000003e007223 */ /* 0x000fc80000010003 */
[----:B------:R-:W-:-:S06]  /*7290*/  FFMA.FTZ R193, R61, R193, R0 ;  /* 0x000000c13dc17223 */ /* 0x000fcc0000010000 */
[----:B------:R-:W-:Y:S05]  /*72a0*/  @!P0 BRA `(.L_x_3571) ;  /* 0x000046d000008947 */ /* 0x000fea0003800000 */
[----:B------:R-:W-:Y:S01]  /*72b0*/  IADD3 R27, R167, -0x1, RZ ;  /* 0xffffffffa71b7810 */ /* 0x000fe20007ffe0ff */
[----:B------:R-:W-:Y:S01]  /*72c0*/  CS2R R28, SRZ ;  /* 0x00000000001c7805 */ /* 0x000fe2000001ff00 */
[----:B------:R-:W-:Y:S01]  /*72d0*/  MOV R44, RZ ;  /* 0x000000ff002c7202 */ /* 0x000fe20000000f00 */
[----:B------:R-:W-:Y:S01]  /*72e0*/  CS2R R42, SRZ ;  /* 0x00000000002a7805 */ /* 0x000fe2000001ff00 */
        /* <DEDUP_REMOVED lines=11> */
.L_x_3619:
[----:B------:R-:W-:Y:S01]  /*73a0*/  SHF.R.S32.HI R26, RZ, 0x1f, R28 ;  /* 0x0000001fff1a7819 */ /* 0x000fe2000001141c */
[----:B------:R-:W-:Y:S01]  /*73b0*/  IMAD.WIDE.U32 R2, R28, c[0x0][0x1a0], R120 ;  /* 0x000068001c027a25 */ /* 0x000fe200078e0078 */
[----:B------:R-:W-:-:S02]  /*73c0*/  IADD3 R67, -R118, c[0x0][0x168], RZ ;  /* 0x00005a0076437a10 */ /* 0x000fc40007ffe1ff */
[----:B0-----:R-:W-:Y:S01]  /*73d0*/  PRMT R9, RZ, 0x7610, R9 ;  /* 0x00007610ff097816 */ /* 0x001fe20000000009 */
[----:B------:R-:W-:Y:S01]  /*73e0*/  IMAD R5, R26, c[0x0][0x1a0], RZ ;  /* 0x000068001a057a24 */ /* 0x000fe200078e02ff */
[-C--:B------:R-:W-:Y:S02]  /*73f0*/  ISETP.GE.AND P1, PT, R120, R67.reuse, PT ;  /* 0x000000437800720c */ /* 0x080fe40003f26270 */
[-C--:B------:R-:W-:Y:S01]  /*7400*/  ISETP.GE.AND P2, PT, R182, R67.reuse, PT ;  /* 0x00000043b600720c */ /* 0x080fe20003f46270 */
[----:B------:R-:W-:Y:S01]  /*7410*/  IMAD R5, R28, c[0x0][0x1a4], R5 ;  /* 0x000069001c057a24 */ /* 0x000fe200078e0205 */
[-C--:B------:R-:W-:Y:S02]  /*7420*/  ISETP.GE.AND P3, PT, R181, R67.reuse, PT ;  /* 0x00000043b500720c */ /* 0x080fe40003f66270 */
[----:B------:R-:W-:Y:S01]  /*7430*/  LEA R6, P0, R2, R190, 0x1 ;  /* 0x000000be02067211 */ /* 0x000fe200078008ff */
[----:B------:R-:W-:Y:S01]  /*7440*/  IMAD.IADD R0, R3, 0x1, R5 ;  /* 0x0000000103007824 */ /* 0x000fe200078e0205 */
[----:B------:R-:W-:-:S02]  /*7450*/  ISETP.GE.AND P4, PT, R180, R67, PT ;  /* 0x00000043b400720c */ /* 0x000fc40003f86270 */
[----:B------:R-:W-:Y:S02]  /*7460*/  PRMT R11, RZ, 0x7610, R11 ;  /* 0x00007610ff0b7816 */ /* 0x000fe4000000000b */
[--C-:B------:R-:W-:Y:S02]  /*7470*/  LEA.HI.X R7, R2, R189, R0.reuse, 0x1, P0 ;  /* 0x000000bd02077211 */ /* 0x100fe400000f0c00 */
[----:B------:R-:W-:Y:S02]  /*7480*/  PRMT R0, RZ, 0x7610, R0 ;  /* 0x00007610ff007816 */ /* 0x000fe40000000000 */
[----:B------:R-:W-:Y:S01]  /*7490*/  PRMT R8, RZ, 0x7610, R8 ;  /* 0x00007610ff087816 */ /* 0x000fe20000000008 */
[----:B------:R0:W2:Y:S01]  /*74a0*/  @!P1 LDG.E.U16 R9, [R6.64] ;  /* 0x0000000e06099981 */ /* 0x0000a2000c1e1500 */
[-C--:B------:R-:W-:Y:S02]  /*74b0*/  ISETP.GE.AND P5, PT, R179, R67.reuse, PT ;  /* 0x00000043b300720c */ /* 0x080fe40003fa6270 */
[-C--:B------:R-:W-:Y:S01]  /*74c0*/  ISETP.GE.AND P0, PT, R178, R67.reuse, PT ;  /* 0x00000043b200720c */ /* 0x080fe20003f06270 */
[----:B------:R0:W3:Y:S01]  /*74d0*/  @!P2 LDG.E.U16 R0, [R6.64+0x40] ;  /* 0x0000400e0600a981 */ /* 0x0000e2000c1e1500 */
[----:B------:R-:W-:-:S02]  /*74e0*/  ISETP.GE.AND P1, PT, R177, R67, PT ;  /* 0x00000043b100720c */ /* 0x000fc40003f26270 */
[-C--:B------:R-:W-:Y:S01]  /*74f0*/  ISETP.GE.AND P2, PT, R176, R67.reuse, PT ;  /* 0x00000043b000720c */ /* 0x080fe20003f46270 */
[----:B------:R0:W4:Y:S01]  /*7500*/  @!P3 LDG.E.U16 R11, [R6.64+0x80] ;  /* 0x0000800e060bb981 */ /* 0x000122000c1e1500 */
[-C--:B------:R-:W-:Y:S02]  /*7510*/  ISETP.GE.AND P3, PT, R175, R67.reuse, PT ;  /* 0x00000043af00720c */ /* 0x080fe40003f66270 */
[----:B------:R-:W-:Y:S01]  /*7520*/  PRMT R13, RZ, 0x7610, R13 ;  /* 0x00007610ff0d7816 */ /* 0x000fe2000000000d */
[----:B------:R0:W4:Y:S01]  /*7530*/  @!P4 LDG.E.U16 R8, [R6.64+0xc0] ;  /* 0x0000c00e0608c981 */ /* 0x000122000c1e1500 */
[----:B------:R-:W-:Y:S02]  /*7540*/  ISETP.GE.AND P4, PT, R174, R67, PT ;  /* 0x00000043ae00720c */ /* 0x000fe40003f86270 */
[----:B------:R-:W-:Y:S02]  /*7550*/  PRMT R10, RZ, 0x7610, R10 ;  /* 0x00007610ff0a7816 */ /* 0x000fe4000000000a */
[----:B------:R-:W-:Y:S01]  /*7560*/  PRMT R15, RZ, 0x7610, R15 ;  /* 0x00007610ff0f7816 */ /* 0x000fe2000000000f */
[----:B------:R0:W4:Y:S01]  /*7570*/  @!P5 LDG.E.U16 R13, [R6.64+0x100] ;  /* 0x0001000e060dd981 */ /* 0x000122000c1e1500 */
[----:B------:R-:W-:-:S02]  /*7580*/  PRMT R12, RZ, 0x7610, R12 ;  /* 0x00007610ff0c7816 */ /* 0x000fc4000000000c */
[----:B------:R-:W-:Y:S01]  /*7590*/  PRMT R17, RZ, 0x7610, R17 ;  /* 0x00007610ff117816 */ /* 0x000fe20000000011 */
[----:B------:R0:W4:Y:S01]  /*75a0*/  @!P0 LDG.E.U16 R10, [R6.64+0x140] ;  /* 0x0001400e060a8981 */ /* 0x000122000c1e1500 */
[----:B------:R-:W-:Y:S02]  /*75b0*/  PRMT R14, RZ, 0x7610, R14 ;  /* 0x00007610ff0e7816 */ /* 0x000fe4000000000e */
[-C--:B------:R-:W-:Y:S01]  /*75c0*/  ISETP.GE.AND P5, PT, R173, R67.reuse, PT ;  /* 0x00000043ad00720c */ /* 0x080fe20003fa6270 */
[----:B------:R0:W4:Y:S01]  /*75d0*/  @!P1 LDG.E.U16 R15, [R6.64+0x180] ;  /* 0x0001800e060f9981 */ /* 0x000122000c1e1500 */
[-C--:B------:R-:W-:Y:S02]  /*75e0*/  ISETP.GE.AND P0, PT, R172, R67.reuse, PT ;  /* 0x00000043ac00720c */ /* 0x080fe40003f06270 */
        /* <DEDUP_REMOVED lines=26> */
[----:B------:R-:W-:Y:S01]  /*7790*/  IMAD.WIDE.U32 R2, R28, c[0x0][0x188], R2 ;  /* 0x000062001c027a25 */ /* 0x000fe200078e0002 */
[----:B------:R-:W-:-:S03]  /*77a0*/  ISETP.GE.AND P1, PT, R120, R67, PT ;  /* 0x000000437800720c */ /* 0x000fc60003f26270 */
[----:B------:R-:W-:Y:S01]  /*77b0*/  IMAD.IADD R3, R3, 0x1, R25 ;  /* 0x0000000103037824 */ /* 0x000fe200078e0219 */
[----:B0-----:R-:W-:Y:S01]  /*77c0*/  LEA R6, P0, R2, c[0x0][0x220], 0x2 ;  /* 0x0000880002067a11 */ /* 0x001fe200078010ff */
[----:B------:R-:W-:Y:S01]  /*77d0*/  IMAD.WIDE.U32 R4, R28, c[0x0][0x1c0], R120 ;  /* 0x000070001c047a25 */ /* 0x000fe200078e0078 */
[----:B------:R-:W-:-:S03]  /*77e0*/  ISETP.GE.AND P2, PT, R182, R67, PT ;  /* 0x00000043b600720c */ /* 0x000fc60003f46270 */
[----:B------:R-:W-:Y:S01]  /*77f0*/  IMAD R65, R28, c[0x0][0x1c4], R65 ;  /* 0x000071001c417a24 */ /* 0x000fe200078e0241 */
[-C--:B------:R-:W-:Y:S02]  /*7800*/  ISETP.GE.AND P3, PT, R181, R67.reuse, PT ;  /* 0x00000043b500720c */ /* 0x080fe40003f66270 */
[----:B------:R-:W-:Y:S02]  /*7810*/  LEA.HI.X R7, R2, c[0x0][0x224], R3, 0x2, P0 ;  /* 0x0000890002077a11 */ /* 0x000fe400000f1403 */
[----:B------:R-:W-:Y:S02]  /*7820*/  ISETP.GE.AND P4, PT, R180, R67, PT ;  /* 0x00000043b400720c */ /* 0x000fe40003f86270 */
[----:B------:R-:W-:Y:S01]  /*7830*/  LEA R2, P0, R4, R188, 0x1 ;  /* 0x000000bc04027211 */ /* 0x000fe200078008ff */
[----:B------:R0:W4:Y:S01]  /*7840*/  LDG.E R25, [R6.64] ;  /* 0x0000000e06197981 */ /* 0x000122000c1e1900 */
[----:B------:R-:W-:-:S04]  /*7850*/  IADD3 R3, R5, R65, RZ ;  /* 0x0000004105037210 */ /* 0x000fc80007ffe0ff */
[----:B------:R-:W-:Y:S02]  /*7860*/  LEA.HI.X R3, R4, R187, R3, 0x1, P0 ;  /* 0x000000bb04037211 */ /* 0x000fe400000f0c03 */
[-C--:B------:R-:W-:Y:S02]  /*7870*/  ISETP.GE.AND P5, PT, R179, R67.reuse, PT ;  /* 0x00000043b300720c */ /* 0x080fe40003fa6270 */
        /* <DEDUP_REMOVED lines=12> */
[----:B-1----:R-:W-:-:S03]  /*7940*/  PRMT R11, RZ, 0x7610, R11 ;  /* 0x00007610ff0b7816 */ /* 0x002fc6000000000b */
[----:B------:R-:W-:Y:S01]  /*7950*/  STS.U16 [R156+0x200], R17 ;  /* 0x000200119c007388 */ /* 0x000fe20000000400 */
[----:B--2---:R-:W-:-:S03]  /*7960*/  PRMT R10, RZ, 0x7610, R10 ;  /* 0x00007610ff0a7816 */ /* 0x004fc6000000000a */
[----:B------:R1:W-:Y:S01]  /*7970*/  STS.U16 [R155+0x240], R14 ;  /* 0x0002400e9b007388 */ /* 0x0003e20000000400 */
[----:B------:R-:W-:Y:S02]  /*7980*/  PRMT R13, RZ, 0x7610, R13 ;  /* 0x00007610ff0d7816 */ /* 0x000fe4000000000d */
[----:B---3--:R-:W-:Y:S01]  /*7990*/  PRMT R12, RZ, 0x7610, R12 ;  /* 0x00007610ff0c7816 */ /* 0x008fe2000000000c */
[----:B------:R-:W-:Y:S04]  /*79a0*/  STS.U16 [R154+0x280], R19 ;  /* 0x000280139a007388 */ /* 0x000fe80000000400 */
[----:B------:R2:W-:Y:S04]  /*79b0*/  STS.U16 [R153+0x2c0], R16 ;  /* 0x0002c01099007388 */ /* 0x0005e80000000400 */
[----:B------:R-:W-:Y:S04]  /*79c0*/  STS.U16 [R152+0x300], R21 ;  /* 0x0003001598007388 */ /* 0x000fe80000000400 */
[----:B------:R3:W-:Y:S04]  /*79d0*/  STS.U16 [R151+0x340], R18 ;  /* 0x0003401297007388 */ /* 0x0007e80000000400 */
        /* <DEDUP_REMOVED lines=12> */
[----:B------:R-:W-:Y:S01]  /*7aa0*/  IMAD.IADD R0, R165, 0x1, R186 ;  /* 0x00000001a5007824 */ /* 0x000fe200078e02ba */
[----:B-1----:R-:W-:Y:S01]  /*7ab0*/  PRMT R14, RZ, 0x7610, R14 ;  /* 0x00007610ff0e7816 */ /* 0x002fe2000000000e */
[----:B------:R-:W-:Y:S01]  /*7ac0*/  LDS.U16 R8, [R145+0x2] ;  /* 0x0000020091087984 */ /* 0x000fe20000000400 */
[----:B------:R-:W-:Y:S02]  /*7ad0*/  PRMT R17, RZ, 0x7610, R17 ;  /* 0x00007610ff117816 */ /* 0x000fe40000000011 */
[----:B--2---:R-:W-:Y:S01]  /*7ae0*/  PRMT R16, RZ, 0x7610, R16 ;  /* 0x00007610ff107816 */ /* 0x004fe20000000010 */
[----:B------:R1:W2:Y:S01]  /*7af0*/  @!P5 LDG.E.U16 R15, [R2.64+0x100] ;  /* 0x0001000e020fd981 */ /* 0x0002a2000c1e1500 */
[----:B------:R-:W-:-:S02]  /*7b00*/  PRMT R19, RZ, 0x7610, R19 ;  /* 0x00007610ff137816 */ /* 0x000fc40000000013 */
[----:B---3--:R-:W-:Y:S01]  /*7b10*/  PRMT R18, RZ, 0x7610, R18 ;  /* 0x00007610ff127816 */ /* 0x008fe20000000012 */
[----:B------:R1:W3:Y:S01]  /*7b20*/  @!P0 LDG.E.U16 R14, [R2.64+0x140] ;  /* 0x0001400e020e8981 */ /* 0x0002e2000c1e1500 */
[-C--:B------:R-:W-:Y:S02]  /*7b30*/  ISETP.GE.AND P5, PT, R173, R67.reuse, PT ;  /* 0x00000043ad00720c */ /* 0x080fe40003fa6270 */
[-C--:B------:R-:W-:Y:S01]  /*7b40*/  ISETP.GE.AND P0, PT, R172, R67.reuse, PT ;  /* 0x00000043ac00720c */ /* 0x080fe20003f06270 */
        /* <DEDUP_REMOVED lines=8> */
[----:B------:R-:W-:Y:S01]  /*7bd0*/  PRMT R21, RZ, 0x7610, R21 ;  /* 0x00007610ff157816 */ /* 0x000fe20000000015 */
[----:B0-----:R-:W-:Y:S01]  /*7be0*/  LDS.U16 R6, [R143+0x6] ;  /* 0x000006008f067984 */ /* 0x001fe20000000400 */
[----:B------:R-:W-:Y:S02]  /*7bf0*/  PRMT R20, RZ, 0x7610, R20 ;  /* 0x00007610ff147816 */ /* 0x000fe40000000014 */
[----:B------:R-:W-:Y:S01]  /*7c00*/  PRMT R23, RZ, 0x7610, R23 ;  /* 0x00007610ff177816 */ /* 0x000fe20000000017 */
[----:B------:R1:W3:Y:S04]  /*7c10*/  @!P2 LDG.E.U16 R22, [R2.64+0x340] ;  /* 0x0003400e0216a981 */ /* 0x0002e8000c1e1500 */
[----:B------:R1:W3:Y:S04]  /*7c20*/  @!P5 LDG.E.U16 R21, [R2.64+0x280] ;  /* 0x0002800e0215d981 */ /* 0x0002e8000c1e1500 */
[----:B------:R1:W3:Y:S04]  /*7c30*/  @!P0 LDG.E.U16 R20, [R2.64+0x2c0] ;  /* 0x0002c00e02148981 */ /* 0x0002e8000c1e1500 */
[----:B------:R1:W3:Y:S04]  /*7c40*/  @!P1 LDG.E.U16 R23, [R2.64+0x300] ;  /* 0x0003000e02179981 */ /* 0x0002e8000c1e1500 */
[----:B------:R1:W3:Y:S04]  /*7c50*/  @!P3 LDG.E.U16 R65, [R2.64+0x380] ;  /* 0x0003800e0241b981 */ /* 0x0002e8000c1e1500 */
[----:B------:R1:W3:Y:S01]  /*7c60*/  @!P4 LDG.E.U16 R24, [R2.64+0x3c0] ;  /* 0x0003c00e0218c981 */ /* 0x0002e2000c1e1500 */
[----:B------:R-:W-:-:S02]  /*7c70*/  IADD3 R205, R0, 0x20, RZ ;  /* 0x0000002000cd7810 */ /* 0x000fc40007ffe0ff */
[C---:B------:R-:W-:Y:S01]  /*7c80*/  IADD3 R157, R0.reuse, 0x100, RZ ;  /* 0x00000100009d7810 */ /* 0x040fe20007ffe0ff */
[----:B------:R-:W-:Y:S01]  /*7c90*/  LDS.U16 R4, [R141+0xa] ;  /* 0x00000a008d047984 */ /* 0x000fe20000000400 */
[C---:B------:R-:W-:Y:S02]  /*7ca0*/  IADD3 R163, R0.reuse, 0x80, RZ ;  /* 0x0000008000a37810 */ /* 0x040fe40007ffe0ff */
[CC--:B------:R-:W-:Y:S01]  /*7cb0*/  LEA.HI.SX32 R164, R0.reuse, R0.reuse, 0x1b ;  /* 0x0000000000a47211 */ /* 0x0c0fe200078fdaff */
[----:B------:R-:W-:Y:S01]  /*7cc0*/  LDS.U16 R207, [R140+0xc] ;  /* 0x00000c008ccf7984 */ /* 0x000fe20000000400 */
[----:B------:R-:W-:Y:S02]  /*7cd0*/  LEA.HI.SX32 R205, R205, R0, 0x1b ;  /* 0x00000000cdcd7211 */ /* 0x000fe400078fdaff */
        /* <DEDUP_REMOVED lines=8> */
[C---:B------:R-:W-:Y:S02]  /*7d60*/  IADD3 R201, R0.reuse, 0x60, RZ ;  /* 0x0000006000c97810 */ /* 0x040fe40007ffe0ff */
[C---:B------:R-:W-:Y:S01]  /*7d70*/  IADD3 R203, R0.reuse, 0x40, RZ ;  /* 0x0000004000cb7810 */ /* 0x040fe20007ffe0ff */
[----:B------:R-:W-:Y:S01]  /*7d80*/  LDS.U16 R204, [R131+0x1a] ;  /* 0x00001a0083cc7984 */ /* 0x000fe20000000400 */
[----:B------:R-:W-:-:S02]  /*7d90*/  IADD3 R67, R0, 0x180, RZ ;  /* 0x0000018000437810 */ /* 0x000fc40007ffe0ff */
[C---:B------:R-:W-:Y:S01]  /*7da0*/  IADD3 R133, R0.reuse, 0x160, RZ ;  /* 0x0000016000857810 */ /* 0x040fe20007ffe0ff */
[----:B------:R-:W-:Y:S01]  /*7db0*/  LDS.U16 R206, [R115+0x1e] ;  /* 0x00001e0073ce7984 */ /* 0x000fe20000000400 */
[C---:B------:R-:W-:Y:S02]  /*7dc0*/  IADD3 R153, R0.reuse, 0x140, RZ ;  /* 0x0000014000997810 */ /* 0x040fe40007ffe0ff */
[C---:B------:R-:W-:Y:S02]  /*7dd0*/  IADD3 R155, R0.reuse, 0x120, RZ ;  /* 0x00000120009b7810 */ /* 0x040fe40007ffe0ff */
[----:B-1----:R-:W-:Y:S02]  /*7de0*/  IADD3 R3, R0, 0xc0, RZ ;  /* 0x000000c000037810 */ /* 0x002fe40007ffe0ff */
[-C--:B------:R-:W-:Y:S02]  /*7df0*/  LEA.HI.SX32 R156, R157, R0.reuse, 0x1b ;  /* 0x000000009d9c7211 */ /* 0x080fe400078fdaff */
[-C--:B------:R-:W-:Y:S01]  /*7e00*/  LEA.HI.SX32 R160, R163, R0.reuse, 0x1b ;  /* 0x00000000a3a07211 */ /* 0x080fe200078fdaff */
[----:B------:R-:W-:Y:S01]  /*7e10*/  IMAD.SHL.U32 R163, R205, 0x2, RZ ;  /* 0x00000002cda37824 */ /* 0x000fe200078e00ff */
[----:B------:R-:W-:Y:S01]  /*7e20*/  SHF.L.U32 R164, R164, 0x1, RZ ;  /* 0x00000001a4a47819 */ /* 0x000fe200000006ff */
[----:B------:R-:W-:Y:S01]  /*7e30*/  LDS.U16 R205, [R130+0x1c] ;  /* 0x00001c0082cd7984 */ /* 0x000fe20000000400 */
[----:B------:R-:W-:-:S02]  /*7e40*/  LEA.HI.SX32 R157, R159, R0, 0x1b ;  /* 0x000000009f9d7211 */ /* 0x000fc400078fdaff */
[-C--:B------:R-:W-:Y:S02]  /*7e50*/  LEA.HI.SX32 R159, R161, R0.reuse, 0x1b ;  /* 0x00000000a19f7211 */ /* 0x080fe400078fdaff */
[-C--:B------:R-:W-:Y:S02]  /*7e60*/  LEA.HI.SX32 R149, R5, R0.reuse, 0x1b ;  /* 0x0000000005957211 */ /* 0x080fe400078fdaff */
[-C--:B------:R-:W-:Y:S01]  /*7e70*/  LEA.HI.SX32 R150, R7, R0.reuse, 0x1b ;  /* 0x0000000007967211 */ /* 0x080fe200078fdaff */
[----:B------:R-:W-:Y:S01]  /*7e80*/  LDS.U16 R5, [R142+0x8] ;  /* 0x000008008e057984 */ /* 0x000fe20000000400 */
[-C--:B------:R-:W-:Y:S02]  /*7e90*/  LEA.HI.SX32 R151, R9, R0.reuse, 0x1b ;  /* 0x0000000009977211 */ /* 0x080fe400078fdaff */
[-C--:B------:R-:W-:Y:S01]  /*7ea0*/  LEA.HI.SX32 R67, R67, R0.reuse, 0x1b ;  /* 0x0000000043437211 */ /* 0x080fe200078fdaff */
[----:B------:R-:W0:Y:S01]  /*7eb0*/  LDS.U16 R9, [R146] ;  /* 0x0000000092097984 */ /* 0x000e220000000400 */
[----:B------:R-:W-:-:S02]  /*7ec0*/  LEA.HI.SX32 R133, R133, R0, 0x1b ;  /* 0x0000000085857211 */ /* 0x000fc400078fdaff */
[-C--:B------:R-:W-:Y:S01]  /*7ed0*/  LEA.HI.SX32 R153, R153, R0.reuse, 0x1b ;  /* 0x0000000099997211 */ /* 0x080fe200078fdaff */
[----:B------:R-:W1:Y:S01]  /*7ee0*/  LDS.U16 R7, [R144+0x4] ;  /* 0x0000040090077984 */ /* 0x000e620000000400 */
[-C--:B------:R-:W-:Y:S02]  /*7ef0*/  LEA.HI.SX32 R155, R155, R0.reuse, 0x1b ;  /* 0x000000009b9b7211 */ /* 0x080fe400078fdaff */
[-C--:B------:R-:W-:Y:S02]  /*7f00*/  LEA.HI.SX32 R3, R3, R0.reuse, 0x1b ;  /* 0x0000000003037211 */ /* 0x080fe400078fdaff */
[-C--:B------:R-:W-:Y:S02]  /*7f10*/  LEA.HI.SX32 R161, R201, R0.reuse, 0x1b ;  /* 0x00000000c9a17211 */ /* 0x080fe400078fdaff */
[----:B------:R-:W-:Y:S01]  /*7f20*/  LEA.HI.SX32 R162, R203, R0, 0x1b ;  /* 0x00000000cba27211 */ /* 0x000fe200078fdaff */
[----:B------:R-:W-:Y:S04]  /*7f30*/  LDS.U16 R201, [R136+0x14] ;  /* 0x0000140088c97984 */ /* 0x000fe80000000400 */
[----:B------:R-:W0:Y:S04]  /*7f40*/  LDS.U16 R0, [R138+0x10] ;  /* 0x000010008a007984 */ /* 0x000e280000000400 */
[----:B------:R-:W0:Y:S01]  /*7f50*/  LDS.U16 R203, [R134+0x18] ;  /* 0x0000180086cb7984 */ /* 0x000e220000000400 */
[----:B------:R-:W-:Y:S01]  /*7f60*/  ISETP.NE.AND P1, PT, R191, RZ, PT ;  /* 0x000000ffbf00720c */ /* 0x000fe20003f25270 */
[----:B------:R-:W-:Y:S01]  /*7f70*/  IMAD.SHL.U32 R161, R161, 0x2, RZ ;  /* 0x00000002a1a17824 */ /* 0x000fe200078e00ff */
[----:B------:R-:W-:Y:S01]  /*7f80*/  SHF.L.U32 R162, R162, 0x1, RZ ;  /* 0x00000001a2a27819 */ /* 0x000fe200000006ff */
[----:B------:R-:W-:Y:S01]  /*7f90*/  IMAD.SHL.U32 R159, R159, 0x2, RZ ;  /* 0x000000029f9f7824 */ /* 0x000fe200078e00ff */
[----:B------:R-:W-:Y:S01]  /*7fa0*/  SHF.L.U32 R160, R160, 0x1, RZ ;  /* 0x00000001a0a07819 */ /* 0x000fe200000006ff */
[----:B------:R-:W-:Y:S01]  /*7fb0*/  IMAD.SHL.U32 R157, R157, 0x2, RZ ;  /* 0x000000029d9d7824 */ /* 0x000fe200078e00ff */
[----:B------:R-:W-:Y:S01]  /*7fc0*/  SHF.L.U32 R158, R3, 0x1, RZ ;  /* 0x00000001039e7819 */ /* 0x000fe200000006ff */
[----:B------:R-:W-:Y:S01]  /*7fd0*/  IMAD.SHL.U32 R155, R155, 0x2, RZ ;  /* 0x000000029b9b7824 */ /* 0x000fe200078e00ff */
[----:B------:R-:W-:-:S02]  /*7fe0*/  SHF.L.U32 R156, R156, 0x1, RZ ;  /* 0x000000019c9c7819 */ /* 0x000fc400000006ff */
[----:B------:R-:W-:Y:S01]  /*7ff0*/  SHF.L.U32 R154, R153, 0x1, RZ ;  /* 0x00000001999a7819 */ /* 0x000fe200000006ff */
[----:B------:R-:W-:Y:S01]  /*8000*/  IMAD.SHL.U32 R153, R133, 0x2, RZ ;  /* 0x0000000285997824 */ /* 0x000fe200078e00ff */
[----:B------:R-:W-:Y:S01]  /*8010*/  SHF.L.U32 R152, R67, 0x1, RZ ;  /* 0x0000000143987819 */ /* 0x000fe200000006ff */
[----:B------:R-:W-:Y:S01]  /*8020*/  IMAD.SHL.U32 R151, R151, 0x2, RZ ;  /* 0x0000000297977824 */ /* 0x000fe200078e00ff */
[----:B------:R-:W-:Y:S01]  /*8030*/  SHF.L.U32 R150, R150, 0x1, RZ ;  /* 0x0000000196967819 */ /* 0x000fe200000006ff */
[----:B------:R-:W-:Y:S01]  /*8040*/  IMAD R2, R27, 0x100, R28 ;  /* 0x000001001b027824 */ /* 0x000fe200078e021c */
[----:B------:R-:W-:Y:S01]  /*8050*/  @P1 IADD3 R2, R191, 0x200, RZ ;  /* 0x00000200bf021810 */ /* 0x000fe20007ffe0ff */
[----:B------:R-:W-:Y:S01]  /*8060*/  IMAD.SHL.U32 R149, R149, 0x2, RZ ;  /* 0x0000000295957824 */ /* 0x000fe200078e00ff */
[----:B------:R-:W-:-:S04]  /*8070*/  ISETP.GE.AND P0, PT, R167, 0x2, PT ;  /* 0x00000002a700780c */ /* 0x000fc80003f06270 */
[----:B------:R-:W-:Y:S01]  /*8080*/  ISETP.NE.OR P0, PT, R184, RZ, !P0 ;  /* 0x000000ffb800720c */ /* 0x000fe20004705670 */
[----:B------:R-:W-:Y:S01]  /*8090*/  IMAD.MOV.U32 R132, RZ, RZ, 0x3f800000 ;  /* 0x3f800000ff847424 */ /* 0x000fe200078e00ff */
[----:B------:R-:W-:-:S11]  /*80a0*/  MOV R133, RZ ;  /* 0x000000ff00857202 */ /* 0x000fd60000000f00 */
[----:B------:R-:W-:-:S05]  /*80b0*/  @!P0 IADD3 R3, R167, -0x2, RZ ;  /* 0xfffffffea7038810 */ /* 0x000fca0007ffe0ff */
[----:B------:R-:W-:Y:S01]  /*80c0*/  @!P0 IMAD R3, R3, c[0x0][0x16c], R28 ;  /* 0x00005b0003038a24 */ /* 0x000fe200078e021c */
[----:B------:R-:W-:Y:S02]  /*80d0*/  PRMT R238, RZ, 0x5410, R114 ;  /* 0x00005410ffee7816 */ /* 0x000fe40000000072 */
        /* <DEDUP_REMOVED lines=8> */
[----:B------:R-:W-:Y:S01]  /*8160*/  FMUL.FTZ R238, R9, R238 ;  /* 0x000000ee09ee7220 */ /* 0x000fe20000410000 */
[----:B-1----:R-:W-:Y:S01]  /*8170*/  PRMT R7, RZ, 0x5410, R7 ;  /* 0x00005410ff077816 */ /* 0x002fe20000000007 */
        /* <DEDUP_REMOVED lines=17> */
[----:B----4-:R-:W-:Y:S04]  /*8290*/  STS.U16 [R164+0x840], R11 ;  /* 0x0008400ba4007388 */ /* 0x010fe80000000400 */
[----:B------:R0:W-:Y:S02]  /*82a0*/  STS.U16 [R163+0x880], R10 ;  /* 0x0008800aa3007388 */ /* 0x0001e40000000400 */
[----:B0-----:R-:W-:-:S04]  /*82b0*/  FMUL.FTZ R10, R25, 1.4426950216293334961 ;  /* 0x3fb8aa3b190a7820 */ /* 0x001fc80000410000 */
[----:B------:R-:W-:Y:S01]  /*82c0*/  FMUL.FTZ R241, R10, R95 ;  /* 0x0000005f0af17220 */ /* 0x000fe20000410000 */
[----:B------:R-:W-:Y:S01]  /*82d0*/  STS.U16 [R162+0x8c0], R13 ;  /* 0x0008c00da2007388 */ /* 0x000fe20000000400 */
[----:B------:R-:W-:-:S03]  /*82e0*/  LEA R11, R186, R165, 0x4 ;  /* 0x000000a5ba0b7211 */ /* 0x000fc600078e20ff */
[----:B------:R0:W-:Y:S01]  /*82f0*/  STS.U16 [R161+0x900], R12 ;  /* 0x0009000ca1007388 */ /* 0x0001e20000000400 */
[----:B------:R-:W1:Y:S03]  /*8300*/  MUFU.EX2 R241, R241 ;  /* 0x000000f100f17308 */ /* 0x000e660000000800 */
[----:B--2---:R-:W-:Y:S01]  /*8310*/  STS.U16 [R160+0x940], R15 ;  /* 0x0009400fa0007388 */ /* 0x004fe20000000400 */
[----:B------:R-:W-:-:S03]  /*8320*/  LEA.HI.SX32 R11, R11, R11, 0x1b ;  /* 0x0000000b0b0b7211 */ /* 0x000fc600078fdaff */
[----:B---3--:R-:W-:Y:S04]  /*8330*/  STS.U16 [R159+0x980], R14 ;  /* 0x0009800e9f007388 */ /* 0x008fe80000000400 */
[----:B------:R-:W-:Y:S04]  /*8340*/  STS.U16 [R158+0x9c0], R17 ;  /* 0x0009c0119e007388 */ /* 0x000fe80000000400 */
[----:B------:R-:W-:Y:S04]  /*8350*/  STS.U16 [R157+0xa00], R16 ;  /* 0x000a00109d007388 */ /* 0x000fe80000000400 */
[----:B------:R-:W-:Y:S01]  /*8360*/  STS.U16 [R156+0xa40], R19 ;  /* 0x000a40139c007388 */ /* 0x000fe20000000400 */
[----:B------:R-:W-:-:S03]  /*8370*/  IMAD.SHL.U32 R146, R11, 0x2, RZ ;  /* 0x000000020b927824 */ /* 0x000fc600078e00ff */
[----:B------:R-:W-:Y:S01]  /*8380*/  STS.U16 [R155+0xa80], R18 ;  /* 0x000a80129b007388 */ /* 0x000fe20000000400 */
[----:B0-----:R-:W-:-:S03]  /*8390*/  SHF.L.U32 R12, R2, 0x2, RZ ;  /* 0x00000002020c7819 */ /* 0x001fc600000006ff */
[----:B------:R-:W-:Y:S04]  /*83a0*/  STS.U16 [R154+0xac0], R21 ;  /* 0x000ac0159a007388 */ /* 0x000fe80000000400 */
[----:B------:R-:W-:Y:S04]  /*83b0*/  STS.U16 [R153+0xb00], R20 ;  /* 0x000b001499007388 */ /* 0x000fe80000000400 */
[----:B------:R-:W-:Y:S04]  /*83c0*/  STS.U16 [R152+0xb40], R23 ;  /* 0x000b401798007388 */ /* 0x000fe80000000400 */
[----:B------:R-:W-:Y:S04]  /*83d0*/  STS.U16 [R151+0xb80], R22 ;  /* 0x000b801697007388 */ /* 0x000fe80000000400 */
[----:B------:R-:W-:Y:S04]  /*83e0*/  STS.U16 [R150+0xbc0], R65 ;  /* 0x000bc04196007388 */ /* 0x000fe80000000400 */
[----:B------:R0:W-:Y:S01]  /*83f0*/  STS.U16 [R149+0xc00], R24 ;  /* 0x000c001895007388 */ /* 0x0001e20000000400 */
[----:B------:R-:W-:-:S06]  /*8400*/  NOP ;  /* 0x0000000000007918 */ /* 0x000fcc0000000000 */
[----:B------:R-:W2:Y:S04]  /*8410*/  LDS.U16 R221, [R146+0x840] ;  /* 0x0008400092dd7984 */ /* 0x000ea80000000400 */
        /* <DEDUP_REMOVED lines=17> */
[----:B------:R-:W-:-:S04]  /*8530*/  FMUL.FTZ R23, R10, R93 ;  /* 0x0000005d0a177220 */ /* 0x000fc80000410000 */
[----:B------:R-:W0:Y:S01]  /*8540*/  MUFU.EX2 R24, R24 ;  /* 0x0000001800187308 */ /* 0x000e220000000800 */
[C---:B------:R-:W-:Y:S02]  /*8550*/  FMUL.FTZ R22, R10.reuse, R94 ;  /* 0x0000005e0a167220 */ /* 0x040fe40000410000 */
[----:B------:R-:W-:Y:S01]  /*8560*/  @!P0 IMAD.WIDE R2, R3, 0x8, R126 ;  /* 0x0000000803028825 */ /* 0x000fe200078e027e */
[----:B------:R-:W-:Y:S03]  /*8570*/  BAR.SYNC.DEFER_BLOCKING 0x0 ;  /* 0x0000000000007b1d */ /* 0x000fe60000010000 */
[----:B------:R-:W-:-:S03]  /*8580*/  FMUL.FTZ R21, R10, R91 ;  /* 0x0000005b0a157220 */ /* 0x000fc60000410000 */
[----:B------:R-:W0:Y:S01]  /*8590*/  MUFU.EX2 R23, R23 ;  /* 0x0000001700177308 */ /* 0x000e220000000800 */
[----:B------:R-:W-:-:S07]  /*85a0*/  FMUL.FTZ R20, R10, R92 ;  /* 0x0000005c0a147220 */ /* 0x000fce0000410000 */
[----:B------:R-:W0:Y:S01]  /*85b0*/  MUFU.EX2 R22, R22 ;  /* 0x0000001600167308 */ /* 0x000e220000000800 */
[----:B------:R0:W5:Y:S07]  /*85c0*/  @!P0 LDG.E.64 R132, [R2.64] ;  /* 0x0000000e02848981 */ /* 0x00016e000c1e1b00 */
[----:B------:R-:W1:Y:S01]  /*85d0*/  MUFU.EX2 R21, R21 ;  /* 0x0000001500157308 */ /* 0x000e620000000800 */
[----:B0-----:R-:W-:-:S07]  /*85e0*/  PRMT R2, RZ, 0x5410, R106 ;  /* 0x00005410ff027816 */ /* 0x001fce000000006a */
[----:B------:R-:W0:Y:S01]  /*85f0*/  MUFU.EX2 R20, R20 ;  /* 0x0000001400147308 */ /* 0x000e220000000800 */
[----:B------:R-:W-:Y:S02]  /*8600*/  FMUL.FTZ R65, R2, R87 ;  /* 0x0000005702417220 */ /* 0x000fe40000410000 */
[----:B------:R-:W-:Y:S02]  /*8610*/  FMUL.FTZ R2, R241, R24 ;  /* 0x00000018f1027220 */ /* 0x000fe40000410000 */
[----:B------:R-:W-:Y:S02]  /*8620*/  FMUL.FTZ R19, R10, R89 ;  /* 0x000000590a137220 */ /* 0x000fe40000410000 */
[----:B------:R-:W-:Y:S02]  /*8630*/  FMUL.FTZ R3, R23, R2 ;  /* 0x0000000217037220 */ /* 0x000fe40000410000 */
[----:B------:R-:W-:Y:S02]  /*8640*/  FFMA.FTZ R2, R238, R24, R239 ;  /* 0x00000018ee027223 */ /* 0x000fe400000100ef */
[----:B------:R-:W-:-:S02]  /*8650*/  FMUL.FTZ R18, R10, R90 ;  /* 0x0000005a0a127220 */ /* 0x000fc40000410000 */
[----:B------:R-:W-:Y:S02]  /*8660*/  FFMA.FTZ R2, R23, R2, R236 ;  /* 0x0000000217027223 */ /* 0x000fe400000100ec */
[----:B------:R-:W-:Y:S01]  /*8670*/  FMUL.FTZ R222, R22, R3 ;  /* 0x0000000316de7220 */ /* 0x000fe20000410000 */
[----:B------:R-:W2:Y:S01]  /*8680*/  MUFU.EX2 R19, R19 ;  /* 0x0000001300137308 */ /* 0x000ea20000000800 */
[----:B------:R-:W-:Y:S02]  /*8690*/  FMUL.FTZ R17, R10, R87 ;  /* 0x000000570a117220 */ /* 0x000fe40000410000 */
[----:B------:R-:W-:Y:S02]  /*86a0*/  FFMA.FTZ R2, R22, R2, R237 ;  /* 0x0000000216027223 */ /* 0x000fe400000100ed */
[----:B-1----:R-:W-:-:S03]  /*86b0*/  FMUL.FTZ R3, R21, R222 ;  /* 0x000000de15037220 */ /* 0x002fc60000410000 */
[----:B------:R-:W1:Y:S01]  /*86c0*/  MUFU.EX2 R18, R18 ;  /* 0x0000001200127308 */ /* 0x000e620000000800 */
[----:B------:R-:W-:Y:S02]  /*86d0*/  FMUL.FTZ R16, R10, R88 ;  /* 0x000000580a107220 */ /* 0x000fe40000410000 */
[----:B------:R-:W-:Y:S02]  /*86e0*/  FFMA.FTZ R2, R21, R2, R234 ;  /* 0x0000000215027223 */ /* 0x000fe400000100ea */
[----:B0-----:R-:W-:Y:S01]  /*86f0*/  FMUL.FTZ R222, R20, R3 ;  /* 0x0000000314de7220 */ /* 0x001fe20000410000 */
[----:B------:R-:W-:Y:S02]  /*8700*/  PRMT R3, RZ, 0x5410, R207 ;  /* 0x00005410ff037816 */ /* 0x000fe400000000cf */
[----:B------:R-:W0:Y:S01]  /*8710*/  MUFU.EX2 R17, R17 ;  /* 0x0000001100117308 */ /* 0x000e220000000800 */
[----:B------:R-:W-:Y:S02]  /*8720*/  FMUL.FTZ R15, R10, R85 ;  /* 0x000000550a0f7220 */ /* 0x000fe40000410000 */
[----:B------:R-:W-:Y:S01]  /*8730*/  FFMA.FTZ R207, R20, R2, R235 ;  /* 0x0000000214cf7223 */ /* 0x000fe200000100eb */
[----:B------:R-:W-:Y:S01]  /*8740*/  PRMT R2, RZ, 0x5410, R64 ;  /* 0x00005410ff027816 */ /* 0x000fe20000000040 */
[----:B------:R-:W-:-:S03]  /*8750*/  FMUL.FTZ R232, R3, R232 ;  /* 0x000000e803e87220 */ /* 0x000fc60000410000 */
[----:B------:R-:W0:Y:S01]  /*8760*/  MUFU.EX2 R16, R16 ;  /* 0x0000001000107308 */ /* 0x000e220000000800 */
[----:B------:R-:W-:Y:S01]  /*8770*/  FMUL.FTZ R14, R10, R86 ;  /* 0x000000560a0e7220 */ /* 0x000fe20000410000 */
[----:B------:R-:W-:Y:S01]  /*8780*/  PRMT R231, RZ, 0x5410, R105 ;  /* 0x00005410ffe77816 */ /* 0x000fe20000000069 */
[C---:B--2---:R-:W-:Y:S01]  /*8790*/  FMUL.FTZ R223, R19.reuse, R222 ;  /* 0x000000de13df7220 */ /* 0x044fe20000410000 */
[----:B------:R-:W-:Y:S01]  /*87a0*/  PRMT R0, RZ, 0x5410, R0 ;  /* 0x00005410ff007816 */ /* 0x000fe20000000000 */
[----:B------:R-:W-:Y:S02]  /*87b0*/  FMUL.FTZ R233, R2, R233 ;  /* 0x000000e902e97220 */ /* 0x000fe40000410000 */
[----:B------:R-:W-:Y:S01]  /*87c0*/  FFMA.FTZ R207, R19, R207, R232 ;  /* 0x000000cf13cf7223 */ /* 0x000fe200000100e8 */
[----:B------:R-:W2:Y:S01]  /*87d0*/  MUFU.EX2 R15, R15 ;  /* 0x0000000f000f7308 */ /* 0x000ea20000000800 */
[----:B------:R-:W-:Y:S01]  /*87e0*/  FMUL.FTZ R13, R10, R83 ;  /* 0x000000530a0d7220 */ /* 0x000fe20000410000 */
[----:B------:R-:W-:Y:S01]  /*87f0*/  PRMT R228, RZ, 0x5410, R104 ;  /* 0x00005410ffe47816 */ /* 0x000fe20000000068 */
[----:B------:R-:W-:Y:S01]  /*8800*/  FMUL.FTZ R231, R231, R88 ;  /* 0x00000058e7e77220 */ /* 0x000fe20000410000 */
[----:B------:R-:W-:Y:S01]  /*8810*/  PRMT R200, RZ, 0x5410, R200 ;  /* 0x00005410ffc87816 */ /* 0x000fe200000000c8 */
[----:B-1----:R-:W-:-:S02]  /*8820*/  FMUL.FTZ R64, R18, R223 ;  /* 0x000000df12407220 */ /* 0x002fc40000410000 */
[----:B------:R-:W-:Y:S01]  /*8830*/  FMUL.FTZ R230, R0, R65 ;  /* 0x0000004100e67220 */ /* 0x000fe20000410000 */
[----:B------:R-:W1:Y:S01]  /*8840*/  MUFU.EX2 R14, R14 ;  /* 0x0000000e000e7308 */ /* 0x000e620000000800 */
[----:B------:R-:W-:Y:S01]  /*8850*/  FFMA.FTZ R207, R18, R207, R233 ;  /* 0x000000cf12cf7223 */ /* 0x000fe200000100e9 */
[----:B------:R-:W-:Y:S01]  /*8860*/  PRMT R229, RZ, 0x5410, R103 ;  /* 0x00005410ffe57816 */ /* 0x000fe20000000067 */
[----:B------:R-:W-:Y:S01]  /*8870*/  FMUL.FTZ R12, R10, R84 ;  /* 0x000000540a0c7220 */ /* 0x000fe20000410000 */
[----:B------:R-:W-:Y:S01]  /*8880*/  PRMT R201, RZ, 0x5410, R201 ;  /* 0x00005410ffc97816 */ /* 0x000fe200000000c9 */
[----:B------:R-:W-:Y:S02]  /*8890*/  FMUL.FTZ R228, R228, R85 ;  /* 0x00000055e4e47220 */ /* 0x000fe40000410000 */
[----:B0-----:R-:W-:Y:S01]  /*88a0*/  FMUL.FTZ R65, R17, R64 ;  /* 0x0000004011417220 */ /* 0x001fe20000410000 */
[----:B------:R-:W0:Y:S01]  /*88b0*/  MUFU.EX2 R13, R13 ;  /* 0x0000000d000d7308 */ /* 0x000e220000000800 */
[----:B------:R-:W-:-:S02]  /*88c0*/  FMUL.FTZ R231, R200, R231 ;  /* 0x000000e7c8e77220 */ /* 0x000fc40000410000 */
[----:B------:R-:W-:Y:S01]  /*88d0*/  FFMA.FTZ R207, R17, R207, R230 ;  /* 0x000000cf11cf7223 */ /* 0x000fe200000100e6 */
[----:B------:R-:W-:Y:S01]  /*88e0*/  PRMT R226, RZ, 0x5410, R102 ;  /* 0x00005410ffe27816 */ /* 0x000fe20000000066 */
[----:B------:R-:W-:Y:S01]  /*88f0*/  FMUL.FTZ R11, R10, R81 ;  /* 0x000000510a0b7220 */ /* 0x000fe20000410000 */
[----:B------:R-:W-:Y:S01]  /*8900*/  PRMT R202, RZ, 0x5410, R202 ;  /* 0x00005410ffca7816 */ /* 0x000fe200000000ca */
[----:B------:R-:W-:Y:S01]  /*8910*/  FMUL.FTZ R229, R229, R86 ;  /* 0x00000056e5e57220 */ /* 0x000fe20000410000 */
[----:B------:R-:W0:Y:S01]  /*8920*/  MUFU.EX2 R12, R12 ;  /* 0x0000000c000c7308 */ /* 0x000e220000000800 */
[C---:B------:R-:W-:Y:S02]  /*8930*/  FMUL.FTZ R64, R16.reuse, R65 ;  /* 0x0000004110407220 */ /* 0x040fe40000410000 */
[----:B------:R-:W-:Y:S02]  /*8940*/  FMUL.FTZ R228, R201, R228 ;  /* 0x000000e4c9e47220 */ /* 0x000fe40000410000 */
[----:B------:R-:W-:Y:S01]  /*8950*/  FFMA.FTZ R207, R16, R207, R231 ;  /* 0x000000cf10cf7223 */ /* 0x000fe200000100e7 */
[----:B------:R-:W-:Y:S01]  /*8960*/  PRMT R227, RZ, 0x5410, R101 ;  /* 0x00005410ffe37816 */ /* 0x000fe20000000065 */
[----:B------:R-:W-:Y:S01]  /*8970*/  FMUL.FTZ R10, R10, R82 ;  /* 0x000000520a0a7220 */ /* 0x000fe20000410000 */
[----:B------:R-:W-:Y:S01]  /*8980*/  PRMT R203, RZ, 0x5410, R203 ;  /* 0x00005410ffcb7816 */ /* 0x000fe200000000cb */
[----:B------:R-:W0:Y:S01]  /*8990*/  MUFU.EX2 R11, R11 ;  /* 0x0000000b000b7308 */ /* 0x000e220000000800 */
[----:B------:R-:W-:-:S02]  /*89a0*/  FMUL.FTZ R226, R226, R83 ;  /* 0x00000053e2e27220 */ /* 0x000fc40000410000 */
[C---:B--2---:R-:W-:Y:S02]  /*89b0*/  FMUL.FTZ R65, R15.reuse, R64 ;  /* 0x000000400f417220 */ /* 0x044fe40000410000 */
[----:B------:R-:W-:Y:S02]  /*89c0*/  FMUL.FTZ R229, R202, R229 ;  /* 0x000000e5cae57220 */ /* 0x000fe40000410000 */
[----:B------:R-:W-:Y:S01]  /*89d0*/  FFMA.FTZ R207, R15, R207, R228 ;  /* 0x000000cf0fcf7223 */ /* 0x000fe200000100e4 */
[----:B------:R-:W-:Y:S01]  /*89e0*/  PRMT R224, RZ, 0x5410, R100 ;  /* 0x00005410ffe07816 */ /* 0x000fe20000000064 */
[----:B------:R-:W-:Y:S01]  /*89f0*/  FMUL.FTZ R227, R227, R84 ;  /* 0x00000054e3e37220 */ /* 0x000fe20000410000 */
[----:B------:R-:W-:Y:S01]  /*8a00*/  PRMT R204, RZ, 0x5410, R204 ;  /* 0x00005410ffcc7816 */ /* 0x000fe200000000cc */
[----:B------:R-:W2:Y:S01]  /*8a10*/  MUFU.EX2 R10, R10 ;  /* 0x0000000a000a7308 */ /* 0x000ea20000000800 */
[----:B-1----:R-:W-:Y:S02]  /*8a20*/  FMUL.FTZ R64, R14, R65 ;  /* 0x000000410e407220 */ /* 0x002fe40000410000 */
[----:B------:R-:W-:-:S02]  /*8a30*/  FMUL.FTZ R226, R203, R226 ;  /* 0x000000e2cbe27220 */ /* 0x000fc40000410000 */
[----:B------:R-:W-:Y:S01]  /*8a40*/  FFMA.FTZ R207, R14, R207, R229 ;  /* 0x000000cf0ecf7223 */ /* 0x000fe200000100e5 */
[----:B------:R-:W-:Y:S01]  /*8a50*/  PRMT R205, RZ, 0x5410, R205 ;  /* 0x00005410ffcd7816 */ /* 0x000fe200000000cd */
[----:B------:R-:W-:Y:S01]  /*8a60*/  FMUL.FTZ R224, R224, R81 ;  /* 0x00000051e0e07220 */ /* 0x000fe20000410000 */
[----:B------:R-:W-:Y:S01]  /*8a70*/  PRMT R225, RZ, 0x5410, R99 ;  /* 0x00005410ffe17816 */ /* 0x000fe20000000063 */
[----:B0-----:R-:W-:Y:S01]  /*8a80*/  FMUL.FTZ R65, R13, R64 ;  /* 0x000000400d417220 */ /* 0x001fe20000410000 */
[----:B------:R-:W-:Y:S01]  /*8a90*/  ISETP.NE.AND P0, PT, R191, 0x3f, PT ;  /* 0x0000003fbf00780c */ /* 0x000fe20003f05270 */
[----:B------:R-:W-:Y:S02]  /*8aa0*/  FMUL.FTZ R227, R204, R227 ;  /* 0x000000e3cce37220 */ /* 0x000fe40000410000 */
[----:B------:R-:W-:Y:S01]  /*8ab0*/  FFMA.FTZ R207, R13, R207, R226 ;  /* 0x000000cf0dcf7223 */ /* 0x000fe200000100e2 */
[----:B------:R-:W-:Y:S01]  /*8ac0*/  PRMT R206, RZ, 0x5410, R206 ;  /* 0x00005410ffce7816 */ /* 0x000fe200000000ce */
[----:B------:R-:W-:-:S02]  /*8ad0*/  FMUL.FTZ R64, R12, R65 ;  /* 0x000000410c407220 */ /* 0x000fc40000410000 */
[----:B------:R-:W-:Y:S02]  /*8ae0*/  FMUL.FTZ R224, R205, R224 ;  /* 0x000000e0cde07220 */ /* 0x000fe40000410000 */
[----:B------:R-:W-:Y:S02]  /*8af0*/  FFMA.FTZ R207, R12, R207, R227 ;  /* 0x000000cf0ccf7223 */ /* 0x000fe400000100e3 */
[----:B------:R-:W-:Y:S02]  /*8b00*/  FMUL.FTZ R225, R225, R82 ;  /* 0x00000052e1e17220 */ /* 0x000fe40000410000 */
[C---:B------:R-:W-:Y:S02]  /*8b10*/  FMUL.FTZ R65, R11.reuse, R64 ;  /* 0x000000400b417220 */ /* 0x040fe40000410000 */
[----:B------:R-:W-:Y:S02]  /*8b20*/  FFMA.FTZ R207, R11, R207, R224 ;  /* 0x000000cf0bcf7223 */ /* 0x000fe400000100e0 */
[----:B------:R-:W-:-:S02]  /*8b30*/  FMUL.FTZ R225, R206, R225 ;  /* 0x000000e1cee17220 */ /* 0x000fc40000410000 */
[C---:B--2---:R-:W-:Y:S02]  /*8b40*/  FMUL.FTZ R64, R10.reuse, R65 ;  /* 0x000000410a407220 */ /* 0x044fe40000410000 */
[----:B------:R-:W-:Y:S02]  /*8b50*/  FFMA.FTZ R65, R10, R207, R225 ;  /* 0x000000cf0a417223 */ /* 0x000fe400000100e1 */
[----:B------:R0:W1:Y:S01]  /*8b60*/  @P0 LDS R207, [R191.X4+0x3dc4] ;  /* 0x003dc400bfcf0984 */ /* 0x0000620000004800 */
[----:B------:R-:W-:Y:S01]  /*8b70*/  BSSY B0, `(.L_x_3572) ;  /* 0x000000a000007945 */ /* 0x000fe20003800000 */
[----:B------:R-:W-:Y:S05]  /*8b80*/  @P0 BRA `(.L_x_3573) ;  /* 0x0000008000000947 */ /* 0x000fea0003800000 */
[----:B---34-:R-:W-:-:S13]  /*8b90*/  ISETP.NE.AND P0, PT, R167, c[0x0][0x174], PT ;  /* 0x00005d00a7007a0c */ /* 0x018fda0003f05270 */
[----:B------:R-:W-:-:S04]  /*8ba0*/  @P0 IADD3 R222, -R185, c[0x0][0x174], RZ ;  /* 0x00005d00b9de0a10 */ /* 0x000fc80007ffe1ff */
[----:B-1----:R-:W-:-:S04]  /*8bb0*/  @P0 LEA.HI R207, R222, R222, RZ, 0x1 ;  /* 0x000000dedecf0211 */ /* 0x002fc800078f08ff */
[----:B------:R-:W-:-:S04]  /*8bc0*/  @P0 LOP3.LUT R207, R207, 0xfffffe, RZ, 0xc0, !PT ;  /* 0x00fffffecfcf0812 */ /* 0x000fc800078ec0ff */
[----:B------:R-:W-:-:S05]  /*8bd0*/  @P0 IADD3 R207, -R207, R222, RZ ;  /* 0x000000decfcf0210 */ /* 0x000fca0007ffe1ff */
[----:B------:R-:W-:Y:S01]  /*8be0*/  @P0 IMAD R222, R207, 0x100, R28 ;  /* 0x00000100cfde0824 */ /* 0x000fe200078e021c */
[----:B------:R-:W-:-:S10]  /*8bf0*/  HFMA2.MMA R207, -RZ, RZ, 1.875, 0 ;  /* 0x3f800000ffcf7435 */ /* 0x000fd400000001ff */
[----:B------:R1:W2:Y:S02]  /*8c00*/  @P0 LDS R207, [R222.X4+0x35c0] ;  /* 0x0035c000decf0984 */ /* 0x0002a40000004800 */
.L_x_3573:
[----:B---34-:R-:W-:Y:S05]  /*8c10*/  BSYNC B0 ;  /* 0x0000000000007941 */ /* 0x018fea0003800000 */
.L_x_3572:
[----:B------:R-:W-:Y:S01]  /*8c20*/  ISETP.GT.U32.AND P0, PT, R191, 0x1f, PT ;  /* 0x0000001fbf00780c */ /* 0x000fe20003f04070 */
[----:B------:R3:W-:Y:S01]  /*8c30*/  STS.64 [R191.X8+0x31b0], R64 ;  /* 0x0031b040bf007388 */ /* 0x0007e20000008a00 */
[----:B------:R-:W-:Y:S01]  /*8c40*/  PRMT R219, RZ, 0x5410, R219 ;  /* 0x00005410ffdb7816 */ /* 0x000fe200000000db */
[----:B------:R-:W-:Y:S01]  /*8c50*/  BSSY B0, `(.L_x_3574) ;  /* 0x000005d000007945 */ /* 0x000fe20003800000 */
[----:B------:R-:W-:Y:S02]  /*8c60*/  PRMT R218, RZ, 0x5410, R218 ;  /* 0x00005410ffda7816 */ /* 0x000fe400000000da */
[----:B------:R-:W-:Y:S02]  /*8c70*/  PRMT R221, RZ, 0x5410, R221 ;  /* 0x00005410ffdd7816 */ /* 0x000fe400000000dd */
[----:B------:R-:W-:Y:S02]  /*8c80*/  PRMT R220, RZ, 0x5410, R220 ;  /* 0x00005410ffdc7816 */ /* 0x000fe400000000dc */
[----:B------:R-:W-:-:S02]  /*8c90*/  PRMT R217, RZ, 0x5410, R217 ;  /* 0x00005410ffd97816 */ /* 0x000fc400000000d9 */
[----:B------:R-:W-:Y:S02]  /*8ca0*/  PRMT R216, RZ, 0x5410, R216 ;  /* 0x00005410ffd87816 */ /* 0x000fe400000000d8 */
        /* <DEDUP_REMOVED lines=8> */
[----:B---3--:R-:W-:Y:S01]  /*8d30*/  PRMT R65, RZ, 0x5410, R213 ;  /* 0x00005410ff417816 */ /* 0x008fe200000000d5 */
        /* <DEDUP_REMOVED lines=19> */
[----:B------:R-:W1:Y:S02]  /*8e70*/  LDS.128 R64, [R191.X16+0x31b0] ;  /* 0x0031b000bf407984 */ /* 0x000e64000000cc00 */
[----:B-1----:R-:W-:-:S02]  /*8e80*/  FFMA.FTZ R67, R65, R66, R67 ;  /* 0x0000004241437223 */ /* 0x002fc40000010043 */
[----:B------:R-:W-:Y:S01]  /*8e90*/  FMUL.FTZ R66, R64, R66 ;  /* 0x0000004240427220 */ /* 0x000fe20000410000 */
[----:B------:R-:W-:Y:S05]  /*8ea0*/  BRA.DIV ~URZ, `(.L_x_3576) ;  /* 0x00004d527f007947 */ /* 0x000fea000b800000 */
[----:B------:R1:W3:Y:S02]  /*8eb0*/  SHFL.UP PT, R245, R66, 0x1, RZ ;  /* 0x0420000042f57989 */ /* 0x0002e400000e00ff */
.L_x_3631:
[----:B------:R-:W-:Y:S05]  /*8ec0*/  BRA.DIV ~URZ, `(.L_x_3577) ;  /* 0x00004db27f007947 */ /* 0x000fea000b800000 */
[----:B------:R-:W4:Y:S01]  /*8ed0*/  SHFL.UP PT, R64, R67, 0x1, RZ ;  /* 0x0420000043407989 */ /* 0x000f2200000e00ff */
[----:B------:R-:W-:-:S13]  /*8ee0*/  ISETP.GE.AND P0, PT, R186, 0x1, PT ;  /* 0x00000001ba00780c */ /* 0x000fda0003f06270 */
[C---:B----4-:R-:W-:Y:S02]  /*8ef0*/  @P0 FFMA.FTZ R67, R66.reuse, R64, R67 ;  /* 0x0000004042430223 */ /* 0x050fe40000010043 */
[----:B-1-3--:R-:W-:Y:S01]  /*8f00*/  @P0 FMUL.FTZ R66, R66, R245 ;  /* 0x000000f542420220 */ /* 0x00afe20000410000 */
[----:B------:R-:W-:Y:S02]  /*8f10*/  ISETP.GE.AND P0, PT, R186, 0x2, PT ;  /* 0x00000002ba00780c */ /* 0x000fe40003f06270 */
[----:B------:R-:W1:Y:S04]  /*8f20*/  SHFL.UP PT, R64, R67, 0x2, RZ ;  /* 0x0440000043407989 */ /* 0x000e6800000e00ff */
[----:B------:R-:W3:Y:S07]  /*8f30*/  SHFL.UP PT, R65, R66, 0x2, RZ ;  /* 0x0440000042417989 */ /* 0x000eee00000e00ff */
[----:B-1----:R-:W-:-:S02]  /*8f40*/  @P0 FFMA.FTZ R67, R64, R66, R67 ;  /* 0x0000004240430223 */ /* 0x002fc40000010043 */
[----:B---3--:R-:W-:-:S03]  /*8f50*/  @P0 FMUL.FTZ R66, R65, R66 ;  /* 0x0000004241420220 */ /* 0x008fc60000410000 */
[----:B------:R-:W1:Y:S01]  /*8f60*/  SHFL.UP PT, R64, R67, 0x4, RZ ;  /* 0x0480000043407989 */ /* 0x000e6200000e00ff */
[----:B------:R-:W-:-:S03]  /*8f70*/  ISETP.GE.AND P0, PT, R186, 0x4, PT ;  /* 0x00000004ba00780c */ /* 0x000fc60003f06270 */
[----:B------:R-:W3:Y:S10]  /*8f80*/  SHFL.UP PT, R65, R66, 0x4, RZ ;  /* 0x0480000042417989 */ /* 0x000ef400000e00ff */
[----:B-1----:R-:W-:-:S02]  /*8f90*/  @P0 FFMA.FTZ R67, R66, R64, R67 ;  /* 0x0000004042430223 */ /* 0x002fc40000010043 */
[----:B---3--:R-:W-:-:S03]  /*8fa0*/  @P0 FMUL.FTZ R66, R66, R65 ;  /* 0x0000004142420220 */ /* 0x008fc60000410000 */
[----:B------:R-:W1:Y:S01]  /*8fb0*/  SHFL.UP PT, R64, R67, 0x8, RZ ;  /* 0x0500000043407989 */ /* 0x000e6200000e00ff */
[----:B------:R-:W-:-:S03]  /*8fc0*/  ISETP.GE.AND P0, PT, R186, 0x8, PT ;  /* 0x00000008ba00780c */ /* 0x000fc60003f06270 */
[----:B------:R-:W3:Y:S10]  /*8fd0*/  SHFL.UP PT, R65, R66, 0x8, RZ ;  /* 0x0500000042417989 */ /* 0x000ef400000e00ff */
[----:B-1----:R-:W-:-:S02]  /*8fe0*/  @P0 FFMA.FTZ R67, R66, R64, R67 ;  /* 0x0000004042430223 */ /* 0x002fc40000010043 */
[----:B---3--:R-:W-:-:S03]  /*8ff0*/  @P0 FMUL.FTZ R66, R66, R65 ;  /* 0x0000004142420220 */ /* 0x008fc60000410000 */
[----:B------:R1:W3:Y:S01]  /*9000*/  SHFL.UP PT, R240, R67, 0x10, RZ ;  /* 0x0600000043f07989 */ /* 0x0002e200000e00ff */
[----:B------:R-:W-:-:S03]  /*9010*/  IMAD.MOV.U32 R245, RZ, RZ, R67 ;  /* 0x000000fffff57224 */ /* 0x000fc600078e0043 */
[----:B------:R1:W4:Y:S01]  /*9020*/  SHFL.UP PT, R242, R66, 0x10, RZ ;  /* 0x0600000042f27989 */ /* 0x00032200000e00ff */
[----:B------:R-:W-:-:S04]  /*9030*/  MOV R246, R66 ;  /* 0x0000004200f67202 */ /* 0x000fc80000000f00 */
.L_x_3632:
[----:B------:R-:W-:Y:S01]  /*9040*/  ISETP.GE.AND P0, PT, R186, 0x10, PT ;  /* 0x00000010ba00780c */ /* 0x000fe20003f06270 */
[----:B------:R-:W-:-:S12]  /*9050*/  IMAD.MOV.U32 R247, RZ, RZ, R246 ;  /* 0x000000fffff77224 */ /* 0x000fd800078e00f6 */
[-C--:B---3--:R-:W-:Y:S02]  /*9060*/  @P0 FFMA.FTZ R245, R240, R247.reuse, R245 ;  /* 0x000000f7f0f50223 */ /* 0x088fe400000100f5 */
[----:B----4-:R-:W-:Y:S01]  /*9070*/  @P0 FMUL.FTZ R247, R242, R247 ;  /* 0x000000f7f2f70220 */ /* 0x010fe20000410000 */
[----:B------:R-:W-:Y:S05]  /*9080*/  BRA.CONV ~URZ, `(.L_x_3578) ;  /* 0x000000637f007947 */ /* 0x000fea000b800000 */
[----:B------:R-:W-:Y:S01]  /*9090*/  HFMA2.MMA R65, -RZ, RZ, 0, 1.847743988037109375e-06 ;  /* 0x0000001fff417435 */ /* 0x000fe200000001ff */
[----:B-1----:R-:W-:Y:S01]  /*90a0*/  MOV R67, R247 ;  /* 0x000000f700437202 */ /* 0x002fe20000000f00 */
[----:B------:R-:W-:Y:S01]  /*90b0*/  IMAD.MOV.U32 R66, RZ, RZ, 0x1f ;  /* 0x0000001fff427424 */ /* 0x000fe200078e00ff */
[----:B------:R-:W-:Y:S01]  /*90c0*/  MOV R240, 0x90f0 ;  /* 0x000090f000f07802 */ /* 0x000fe20000000f00 */
[----:B------:R-:W-:Y:S02]  /*90d0*/  IMAD.MOV.U32 R64, RZ, RZ, -0x1 ;  /* 0xffffffffff407424 */ /* 0x000fe400078e00ff */
[----:B0-2--5:R-:W-:Y:S05]  /*90e0*/  CALL.REL.NOINC `($__internal_142_$__cuda_sm70_shflsync_idx_p) ;  /* 0x000059f000007944 */ /* 0x025fea0003c00000 */
.L_x_3578:
[----:B------:R-:W-:Y:S05]  /*90f0*/  BRA.CONV ~URZ, `(.L_x_3579) ;  /* 0x000000637f007947 */ /* 0x000fea000b800000 */
[----:B-1----:R-:W-:Y:S01]  /*9100*/  HFMA2.MMA R65, -RZ, RZ, 0, 1.847743988037109375e-06 ;  /* 0x0000001fff417435 */ /* 0x002fe200000001ff */
[----:B0-----:R-:W-:Y:S01]  /*9110*/  MOV R67, R245 ;  /* 0x000000f500437202 */ /* 0x001fe20000000f00 */
[----:B------:R-:W-:Y:S01]  /*9120*/  IMAD.MOV.U32 R66, RZ, RZ, 0x1f ;  /* 0x0000001fff427424 */ /* 0x000fe200078e00ff */
[----:B------:R-:W-:Y:S01]  /*9130*/  MOV R240, 0x9160 ;  /* 0x0000916000f07802 */ /* 0x000fe20000000f00 */
[----:B------:R-:W-:-:S02]  /*9140*/  IMAD.MOV.U32 R64, RZ, RZ, -0x1 ;  /* 0xffffffffff407424 */ /* 0x000fc400078e00ff */
[----:B--2--5:R-:W-:Y:S05]  /*9150*/  CALL.REL.NOINC `($__internal_142_$__cuda_sm70_shflsync_idx_p) ;  /* 0x0000598000007944 */ /* 0x024fea0003c00000 */
.L_x_3579:
[----:B------:R-:W-:Y:S05]  /*9160*/  BRA.DIV ~URZ, `(.L_x_3580) ;  /* 0x00004fc27f007947 */ /* 0x000fea000b800000 */
[----:B-----5:R-:W3:Y:S04]  /*9170*/  SHFL.IDX PT, R132, R132, RZ, 0x1f ;  /* 0x00001fff84847589 */ /* 0x020ee800000e0000 */
[----:B-1----:R1:W4:Y:S04]  /*9180*/  SHFL.IDX PT, R65, R133, RZ, 0x1f ;  /* 0x00001fff85417589 */ /* 0x00232800000e0000 */
[----:B------:R1:W0:Y:S04]  /*9190*/  SHFL.UP PT, R244, R247, 0x1, RZ ;  /* 0x04200000f7f47989 */ /* 0x00022800000e00ff */
[----:B------:R-:W2:Y:S02]  /*91a0*/  SHFL.UP PT, R245, R245, 0x1, RZ ;  /* 0x04200000f5f57989 */ /* 0x000ea400000e00ff */
.L_x_3633:
[----:B0-----:R-:W0:Y:S01]  /*91b0*/  LDS.64 R66, [R191.X16+0x31b0] ;  /* 0x0031b000bf427984 */ /* 0x001e22000000ca00 */
[----:B---3--:R-:W-:Y:S01]  /*91c0*/  MOV R64, R132 ;  /* 0x0000008400407202 */ /* 0x008fe20000000f00 */
[----:B--2-4-:R-:W-:-:S04]  /*91d0*/  @P1 FFMA.FTZ R65, R65, R244, R245 ;  /* 0x000000f441411223 */ /* 0x014fc800000100f5 */
[----:B------:R-:W-:Y:S02]  /*91e0*/  @P1 FMUL.FTZ R64, R64, R244 ;  /* 0x000000f440401220 */ /* 0x000fe40000410000 */
[C---:B0-----:R-:W-:Y:S02]  /*91f0*/  FFMA.FTZ R67, R66.reuse, R65, R67 ;  /* 0x0000004142437223 */ /* 0x041fe40000010043 */
[----:B------:R-:W-:-:S05]  /*9200*/  FMUL.FTZ R66, R66, R64 ;  /* 0x0000004042427220 */ /* 0x000fca0000410000 */
[----:B------:R0:W-:Y:S02]  /*9210*/  STS.128 [R191.X16+0x31b0], R64 ;  /* 0x0031b040bf007388 */ /* 0x0001e4000000cc00 */
.L_x_3575:
[----:B------:R-:W-:Y:S05]  /*9220*/  BSYNC B0 ;  /* 0x0000000000007941 */ /* 0x000fea0003800000 */
.L_x_3574:
[----:B------:R-:W-:Y:S01]  /*9230*/  WARPSYNC 0xffffffff ;  /* 0xffffffff00007948 */ /* 0x000fe20003800000 */
[----:B------:R-:W-:Y:S01]  /*9240*/  BAR.SYNC.DEFER_BLOCKING 0x0 ;  /* 0x0000000000007b1d */ /* 0x000fe20000010000 */
[----:B0-2---:R-:W-:Y:S01]  /*9250*/  FMUL.FTZ R66, R10, R207 ;  /* 0x000000cf0a427220 */ /* 0x005fe20000410000 */
[----:B------:R-:W-:Y:S01]  /*9260*/  ISETP.GE.AND P0, PT, R167, c[0x0][0x174], PT ;  /* 0x00005d00a7007a0c */ /* 0x000fe20003f06270 */
[----:B-----5:R-:W-:Y:S01]  /*9270*/  HFMA2.MMA R132, -RZ, RZ, 1.875, 0 ;  /* 0x3f800000ff847435 */ /* 0x020fe200000001ff */
[----:B-1----:R-:W-:Y:S02]  /*9280*/  IMAD.MOV.U32 R133, RZ, RZ, RZ ;  /* 0x000000ffff857224 */ /* 0x002fe400078e00ff */
[----:B------:R-:W-:Y:S01]  /*9290*/  FMUL.FTZ R65, R11, R66 ;  /* 0x000000420b417220 */ /* 0x000fe20000410000 */
[----:B------:R-:W-:Y:S01]  /*92a0*/  ISETP.NE.OR P0, PT, R184, RZ, P0 ;  /* 0x000000ffb800720c */ /* 0x000fe20000705670 */
[----:B------:R-:W-:Y:S02]  /*92b0*/  BSSY B0, `(.L_x_3581) ;  /* 0x0000062000007945 */ /* 0x000fe40003800000 */
[----:B------:R-:W-:-:S04]  /*92c0*/  FMUL.FTZ R66, R12, R65 ;  /* 0x000000410c427220 */ /* 0x000fc80000410000 */
[----:B------:R-:W-:-:S04]  /*92d0*/  FMUL.FTZ R65, R13, R66 ;  /* 0x000000420d417220 */ /* 0x000fc80000410000 */
[----:B------:R-:W-:-:S04]  /*92e0*/  FMUL.FTZ R66, R14, R65 ;  /* 0x000000410e427220 */ /* 0x000fc80000410000 */
[----:B------:R-:W-:Y:S01]  /*92f0*/  FMUL.FTZ R65, R15, R66 ;  /* 0x000000420f417220 */ /* 0x000fe20000410000 */
[----:B------:R-:W0:Y:S03]  /*9300*/  LDS R64, [R191.X8+0x31b4] ;  /* 0x0031b400bf407984 */ /* 0x000e260000008800 */
[----:B------:R-:W-:Y:S01]  /*9310*/  FMUL.FTZ R66, R16, R65 ;  /* 0x0000004110427220 */ /* 0x000fe20000410000 */
[----:B------:R1:W2:Y:S01]  /*9320*/  @!P0 LDS.64 R132, [R28.X8+0x3ec0] ;  /* 0x003ec0001c848984 */ /* 0x0002a20000008a00 */
[----:B------:R-:W-:Y:S02]  /*9330*/  ISETP.GT.U32.AND P0, PT, R191, 0x1f, PT ;  /* 0x0000001fbf00780c */ /* 0x000fe40003f04070 */
[----:B------:R-:W-:-:S04]  /*9340*/  FMUL.FTZ R65, R17, R66 ;  /* 0x0000004211417220 */ /* 0x000fc80000410000 */
[----:B------:R-:W-:-:S04]  /*9350*/  FMUL.FTZ R66, R18, R65 ;  /* 0x0000004112427220 */ /* 0x000fc80000410000 */
[----:B------:R-:W-:-:S04]  /*9360*/  FMUL.FTZ R65, R19, R66 ;  /* 0x0000004213417220 */ /* 0x000fc80000410000 */
[----:B------:R-:W-:-:S04]  /*9370*/  FMUL.FTZ R66, R20, R65 ;  /* 0x0000004114427220 */ /* 0x000fc80000410000 */
[----:B------:R-:W-:-:S04]  /*9380*/  FMUL.FTZ R65, R21, R66 ;  /* 0x0000004215417220 */ /* 0x000fc80000410000 */
        /* <DEDUP_REMOVED lines=30> */
[----:B------:R-:W-:-:S02]  /*9570*/  FMUL.FTZ R64, R24, R65 ;  /* 0x0000004118407220 */ /* 0x000fc40000410000 */
[----:B------:R-:W-:Y:S02]  /*9580*/  FFMA.FTZ R65, R24, R66, R209 ;  /* 0x0000004218417223 */ /* 0x000fe400000100d1 */
[----:B------:R-:W-:-:S03]  /*9590*/  FFMA.FTZ R224, R11, R227, R224 ;  /* 0x000000e30be07223 */ /* 0x000fc600000100e0 */
[----:B------:R1:W-:Y:S01]  /*95a0*/  STS.64 [R191.X8+0x33c0], R64 ;  /* 0x0033c040bf007388 */ /* 0x0003e20000008a00 */
[----:B------:R-:W-:-:S03]  /*95b0*/  FFMA.FTZ R225, R10, R224, R225 ;  /* 0x000000e00ae17223 */ /* 0x000fc600000100e1 */
[----:B------:R-:W-:Y:S06]  /*95c0*/  BAR.SYNC.DEFER_BLOCKING 0x0 ;  /* 0x0000000000007b1d */ /* 0x000fec0000010000 */
[----:B------:R-:W-:Y:S05]  /*95d0*/  @P0 BRA `(.L_x_3582) ;  /* 0x000002f000000947 */ /* 0x000fea0003800000 */
[----:B-12---:R-:W0:Y:S01]  /*95e0*/  LDS.128 R64, [R191.X16+0x33c0] ;  /* 0x0033c000bf407984 */ /* 0x006e22000000cc00 */
[C---:B------:R-:W-:Y:S02]  /*95f0*/  ISETP.GE.U32.AND P0, PT, R184.reuse, 0x10, PT ;  /* 0x00000010b800780c */ /* 0x040fe40003f06070 */
[C---:B------:R-:W-:Y:S02]  /*9600*/  ISETP.GE.U32.AND P1, PT, R184.reuse, 0x18, PT ;  /* 0x00000018b800780c */ /* 0x040fe40003f26070 */
[----:B------:R-:W-:-:S02]  /*9610*/  ISETP.GE.U32.AND P2, PT, R184, 0x1c, PT ;  /* 0x0000001cb800780c */ /* 0x000fc40003f46070 */
[C---:B------:R-:W-:Y:S02]  /*9620*/  ISETP.GE.U32.AND P3, PT, R184.reuse, 0x1e, PT ;  /* 0x0000001eb800780c */ /* 0x040fe40003f66070 */
[----:B------:R-:W-:Y:S01]  /*9630*/  ISETP.NE.AND P4, PT, R184, 0x1f, PT ;  /* 0x0000001fb800780c */ /* 0x000fe20003f85270 */
[C---:B0-----:R-:W-:Y:S02]  /*9640*/  FFMA.FTZ R67, R64.reuse, R67, R65 ;  /* 0x0000004340437223 */ /* 0x041fe40000010041 */
[----:B------:R-:W-:Y:S01]  /*9650*/  FMUL.FTZ R66, R64, R66 ;  /* 0x0000004240427220 */ /* 0x000fe20000410000 */
[----:B------:R-:W-:Y:S07]  /*9660*/  BRA.DIV ~URZ, `(.L_x_3583) ;  /* 0x00004c827f007947 */ /* 0x000fee000b800000 */
[----:B------:R0:W1:Y:S02]  /*9670*/  SHFL.DOWN PT, R245, R66, 0x1, 0x1f ;  /* 0x08201f0042f57f89 */ /* 0x00006400000e0000 */
.L_x_3634:
        /* <DEDUP_REMOVED lines=26> */
.L_x_3635:
        /* <DEDUP_REMOVED lines=11> */
.L_x_3582:
[----:B--2---:R-:W-:Y:S05]  /*98d0*/  BSYNC B0 ;  /* 0x0000000000007941 */ /* 0x004fea0003800000 */
.L_x_3581:
[----:B------:R-:W-:Y:S01]  /*98e0*/  WARPSYNC 0xffffffff ;  /* 0xffffffff00007948 */ /* 0x000fe20003800000 */
[----:B------:R-:W-:Y:S01]  /*98f0*/  BAR.SYNC.DEFER_BLOCKING 0x0 ;  /* 0x0000000000007b1d */ /* 0x000fe20000010000 */
[----:B------:R-:W-:Y:S02]  /*9900*/  ISETP.NE.AND P0, PT, R191, RZ, PT ;  /* 0x000000ffbf00720c */ /* 0x000fe40003f05270 */
[----:B0-----:R-:W-:Y:S02]  /*9910*/  PRMT R67, RZ, 0x5410, R113 ;  /* 0x00005410ff437816 */ /* 0x001fe40000000071 */
[----:B-1----:R-:W-:Y:S01]  /*9920*/  PRMT R65, RZ, 0x5410, R111 ;  /* 0x00005410ff417816 */ /* 0x002fe2000000006f */
[----:B------:R-:W-:Y:S01]  /*9930*/  BSSY B0, `(.L_x_3585) ;  /* 0x0000132000007945 */ /* 0x000fe20003800000 */
[----:B------:R-:W-:Y:S02]  /*9940*/  PRMT R66, RZ, 0x5410, R110 ;  /* 0x00005410ff427816 */ /* 0x000fe4000000006e */
[----:B------:R-:W-:-:S02]  /*9950*/  PRMT R240, RZ, 0x5410, R107 ;  /* 0x00005410fff07816 */ /* 0x000fc4000000006b */
[----:B------:R-:W-:Y:S02]  /*9960*/  PRMT R247, RZ, 0x5410, R105 ;  /* 0x00005410fff77816 */ /* 0x000fe40000000069 */
[----:B------:R-:W-:Y:S01]  /*9970*/  PRMT R242, RZ, 0x5410, R106 ;  /* 0x00005410fff27816 */ /* 0x000fe2000000006a */
[----:B------:R-:W-:Y:S02]  /*9980*/  FMUL.FTZ R244, R240, R90 ;  /* 0x0000005af0f47220 */ /* 0x000fe40000410000 */
[----:B------:R-:W-:Y:S02]  /*9990*/  FMUL.FTZ R243, R247, R88 ;  /* 0x00000058f7f37220 */ /* 0x000fe40000410000 */
[----:B------:R-:W-:Y:S02]  /*99a0*/  FFMA.FTZ R244, R2, -R244, R233 ;  /* 0x800000f402f47223 */ /* 0x000fe400000100e9 */
[----:B------:R-:W-:Y:S02]  /*99b0*/  FMUL.FTZ R246, R242, R87 ;  /* 0x00000057f2f67220 */ /* 0x000fe40000410000 */
[----:B------:R-:W-:Y:S01]  /*99c0*/  FFMA.FTZ R243, R200, -R243, R231 ;  /* 0x800000f3c8f37223 */ /* 0x000fe200000100e7 */
[----:B------:R-:W0:Y:S01]  /*99d0*/  LDS R64, [R191.X8+0x33c4] ;  /* 0x0033c400bf407984 */ /* 0x000e220000008800 */
[----:B------:R-:W-:-:S02]  /*99e0*/  FFMA.FTZ R246, R0, -R246, R241 ;  /* 0x800000f600f67223 */ /* 0x000fc400000100f1 */
[----:B------:R-:W-:Y:S01]  /*99f0*/  FMUL.FTZ R233, R73, R233 ;  /* 0x000000e949e97220 */ /* 0x000fe20000410000 */
[----:B------:R1:W-:Y:S01]  /*9a00*/  @!P0 STS.64 [R28.X8+0x3ec0], R132 ;  /* 0x003ec0841c008388 */ /* 0x0003e20000008a00 */
[----:B------:R-:W-:Y:S02]  /*9a10*/  FMUL.FTZ R241, R72, R241 ;  /* 0x000000f148f17220 */ /* 0x000fe40000410000 */
[----:B------:R-:W-:Y:S01]  /*9a20*/  FMUL.FTZ R231, R71, R231 ;  /* 0x000000e747e77220 */ /* 0x000fe20000410000 */
[----:B-1----:R-:W-:Y:S01]  /*9a30*/  PRMT R132, RZ, 0x5410, R112 ;  /* 0x00005410ff847816 */ /* 0x002fe20000000070 */
[----:B0-----:R-:W-:-:S04]  /*9a40*/  FFMA.FTZ R207, R64, R207, R222 ;  /* 0x000000cf40cf7223 */ /* 0x001fc800000100de */
[----:B------:R-:W-:-:S04]  /*9a50*/  FFMA.FTZ R10, R10, R207, R223 ;  /* 0x000000cf0a0a7223 */ /* 0x000fc800000100df */
[----:B------:R-:W-:-:S04]  /*9a60*/  FFMA.FTZ R11, R11, R10, R220 ;  /* 0x0000000a0b0b7223 */ /* 0x000fc800000100dc */
[-C--:B------:R-:W-:Y:S01]  /*9a70*/  FFMA.FTZ R220, R12, R11.reuse, R221 ;  /* 0x0000000b0cdc7223 */ /* 0x080fe200000100dd */
[----:B------:R-:W-:Y:S01]  /*9a80*/  PRMT R12, RZ, 0x5410, R114 ;  /* 0x00005410ff0c7816 */ /* 0x000fe20000000072 */
[----:B------:R-:W-:Y:S02]  /*9a90*/  FMUL.FTZ R251, R25, R11 ;  /* 0x0000000b19fb7220 */ /* 0x000fe40000410000 */
[----:B------:R-:W-:Y:S02]  /*9aa0*/  FFMA.FTZ R221, R13, R220, R218 ;  /* 0x000000dc0ddd7223 */ /* 0x000fe400000100da */
[----:B------:R-:W-:Y:S02]  /*9ab0*/  FMUL.FTZ R64, R12, R95 ;  /* 0x0000005f0c407220 */ /* 0x000fe40000410000 */
[----:B------:R-:W-:Y:S02]  /*9ac0*/  FFMA.FTZ R218, R14, R221, R219 ;  /* 0x000000dd0eda7223 */ /* 0x000fe400000100db */
[----:B------:R-:W-:-:S02]  /*9ad0*/  FFMA.FTZ R64, R9, -R64, R238 ;  /* 0x8000004009407223 */ /* 0x000fc400000100ee */
[----:B------:R-:W-:Y:S02]  /*9ae0*/  FFMA.FTZ R219, R15, R218, R216 ;  /* 0x000000da0fdb7223 */ /* 0x000fe400000100d8 */
[----:B------:R-:W-:Y:S02]  /*9af0*/  FMUL.FTZ R15, R66, R91 ;  /* 0x0000005b420f7220 */ /* 0x000fe40000410000 */
[----:B------:R-:W-:Y:S02]  /*9b00*/  FFMA.FTZ R216, R16, R219, R217 ;  /* 0x000000db10d87223 */ /* 0x000fe400000100d9 */
[----:B------:R-:W-:Y:S02]  /*9b10*/  FMUL.FTZ R16, R65, R94 ;  /* 0x0000005e41107220 */ /* 0x000fe40000410000 */
[----:B------:R-:W-:Y:S01]  /*9b20*/  FFMA.FTZ R217, R17, R216, R214 ;  /* 0x000000d811d97223 */ /* 0x000fe200000100d6 */
[----:B------:R-:W-:Y:S01]  /*9b30*/  PRMT R17, RZ, 0x5410, R109 ;  /* 0x00005410ff117816 */ /* 0x000fe2000000006d */
[----:B------:R-:W-:-:S02]  /*9b40*/  FFMA.FTZ R16, R6, -R16, R237 ;  /* 0x8000001006107223 */ /* 0x000fc400000100ed */
        /* <DEDUP_REMOVED lines=14> */
[----:B------:R-:W-:Y:S02]  /*9c30*/  FMUL.FTZ R213, R208, R95 ;  /* 0x0000005fd0d57220 */ /* 0x000fe40000410000 */
[----:B------:R-:W-:Y:S02]  /*9c40*/  FFMA.FTZ R24, R8, -R24, R239 ;  /* 0x8000001808187223 */ /* 0x000fe400000100ef */
[----:B------:R-:W-:Y:S02]  /*9c50*/  FMUL.FTZ R210, R23, R96 ;  /* 0x0000006017d27220 */ /* 0x000fe40000410000 */
[----:B------:R-:W-:-:S02]  /*9c60*/  FFMA.FTZ R13, R64, R213, RZ ;  /* 0x000000d5400d7223 */ /* 0x000fc400000100ff */
[----:B------:R-:W-:Y:S02]  /*9c70*/  FMUL.FTZ R211, R20, R91 ;  /* 0x0000005b14d37220 */ /* 0x000fe40000410000 */
[----:B------:R-:W-:Y:S02]  /*9c80*/  FFMA.FTZ R13, R24, R210, R13 ;  /* 0x000000d2180d7223 */ /* 0x000fe4000001000d */
[----:B------:R-:W-:Y:S02]  /*9c90*/  FMUL.FTZ R209, R214, R89 ;  /* 0x00000059d6d17220 */ /* 0x000fe40000410000 */
[----:B------:R-:W-:Y:S02]  /*9ca0*/  FFMA.FTZ R13, R18, R215, R13 ;  /* 0x000000d7120d7223 */ /* 0x000fe4000001000d */
[----:B------:R-:W-:Y:S02]  /*9cb0*/  FMUL.FTZ R223, R217, R90 ;  /* 0x0000005ad9df7220 */ /* 0x000fe40000410000 */
[----:B------:R-:W-:-:S02]  /*9cc0*/  FFMA.FTZ R14, R16, R212, R13 ;  /* 0x000000d4100e7223 */ /* 0x000fc4000001000d */
[----:B------:R-:W-:Y:S02]  /*9cd0*/  FMUL.FTZ R13, R17, R92 ;  /* 0x0000005c110d7220 */ /* 0x000fe40000410000 */
[----:B------:R-:W-:Y:S01]  /*9ce0*/  FFMA.FTZ R133, R15, R211, R14 ;  /* 0x000000d30f857223 */ /* 0x000fe2000001000e */
[----:B------:R-:W-:Y:S01]  /*9cf0*/  PRMT R14, RZ, 0x5410, R108 ;  /* 0x00005410ff0e7816 */ /* 0x000fe2000000006c */
[----:B------:R-:W-:Y:S02]  /*9d00*/  FFMA.FTZ R13, R4, -R13, R235 ;  /* 0x8000000d040d7223 */ /* 0x000fe400000100eb */
[----:B------:R-:W-:Y:S02]  /*9d10*/  FMUL.FTZ R248, R200, R219 ;  /* 0x000000dbc8f87220 */ /* 0x000fe40000410000 */
[----:B------:R-:W-:Y:S02]  /*9d20*/  FMUL.FTZ R230, R14, R89 ;  /* 0x000000590ee67220 */ /* 0x000fe40000410000 */
[----:B------:R-:W-:-:S02]  /*9d30*/  FFMA.FTZ R133, R13, R222, R133 ;  /* 0x000000de0d857223 */ /* 0x000fc40000010085 */
[----:B------:R-:W-:Y:S02]  /*9d40*/  FFMA.FTZ R230, R3, -R230, R232 ;  /* 0x800000e603e67223 */ /* 0x000fe400000100e8 */
[----:B------:R-:W-:Y:S02]  /*9d50*/  FMUL.FTZ R252, R25, R219 ;  /* 0x000000db19fc7220 */ /* 0x000fe40000410000 */
[----:B------:R-:W-:Y:S02]  /*9d60*/  FFMA.FTZ R133, R230, R209, R133 ;  /* 0x000000d1e6857223 */ /* 0x000fe40000010085 */
[----:B------:R-:W-:Y:S02]  /*9d70*/  FMUL.FTZ R250, R219, R88 ;  /* 0x00000058dbfa7220 */ /* 0x000fe40000410000 */
[----:B------:R-:W-:Y:S02]  /*9d80*/  FFMA.FTZ R200, R244, R223, R133 ;  /* 0x000000dff4c87223 */ /* 0x000fe40000010085 */
[----:B------:R-:W-:-:S02]  /*9d90*/  FMUL.FTZ R133, R216, R87 ;  /* 0x00000057d8857220 */ /* 0x000fc40000410000 */
[C---:B------:R-:W-:Y:S01]  /*9da0*/  FMUL.FTZ R219, R243.reuse, R252 ;  /* 0x000000fcf3db7220 */ /* 0x040fe20000410000 */
[----:B------:R-:W-:Y:S01]  /*9db0*/  PRMT R252, RZ, 0x5410, R104 ;  /* 0x00005410fffc7816 */ /* 0x000fe20000000068 */
[----:B------:R-:W-:Y:S02]  /*9dc0*/  FFMA.FTZ R200, R246, R133, R200 ;  /* 0x00000085f6c87223 */ /* 0x000fe400000100c8 */
[----:B------:R-:W-:Y:S02]  /*9dd0*/  FFMA.FTZ R51, R248, R88, R51 ;  /* 0x00000058f8337223 */ /* 0x000fe40000010033 */
[----:B------:R-:W-:Y:S02]  /*9de0*/  FFMA.FTZ R200, R243, R250, R200 ;  /* 0x000000faf3c87223 */ /* 0x000fe400000100c8 */
[----:B------:R-:W-:Y:S02]  /*9df0*/  FMUL.FTZ R243, R252, R85 ;  /* 0x00000055fcf37220 */ /* 0x000fe40000410000 */
[----:B------:R-:W-:-:S02]  /*9e00*/  FFMA.FTZ R219, R247, R248, R219 ;  /* 0x000000f8f7db7223 */ /* 0x000fc400000100db */
[----:B------:R-:W-:Y:S02]  /*9e10*/  FFMA.FTZ R243, R201, -R243, R228 ;  /* 0x800000f3c9f37223 */ /* 0x000fe400000100e4 */
[-C--:B------:R-:W-:Y:S02]  /*9e20*/  FMUL.FTZ R248, R25, R218.reuse ;  /* 0x000000da19f87220 */ /* 0x080fe40000410000 */
[----:B------:R-:W-:Y:S02]  /*9e30*/  FMUL.FTZ R201, R201, R218 ;  /* 0x000000dac9c97220 */ /* 0x000fe40000410000 */
[----:B------:R-:W-:Y:S02]  /*9e40*/  FMUL.FTZ R248, R243, R248 ;  /* 0x000000f8f3f87220 */ /* 0x000fe40000410000 */
[----:B------:R-:W-:Y:S02]  /*9e50*/  FFMA.FTZ R50, R201, R85, R50 ;  /* 0x00000055c9327223 */ /* 0x000fe40000010032 */
[----:B------:R-:W-:Y:S01]  /*9e60*/  FFMA.FTZ R248, R252, R201, R248 ;  /* 0x000000c9fcf87223 */ /* 0x000fe200000100f8 */
[----:B------:R-:W-:Y:S01]  /*9e70*/  PRMT R201, RZ, 0x5410, R103 ;  /* 0x00005410ffc97816 */ /* 0x000fe20000000067 */
[----:B------:R-:W-:-:S02]  /*9e80*/  FMUL.FTZ R245, R218, R85 ;  /* 0x00000055daf57220 */ /* 0x000fc40000410000 */
[----:B------:R-:W-:Y:S02]  /*9e90*/  FMUL.FTZ R218, R25, R221 ;  /* 0x000000dd19da7220 */ /* 0x000fe40000410000 */
[----:B------:R-:W-:Y:S02]  /*9ea0*/  FFMA.FTZ R200, R243, R245, R200 ;  /* 0x000000f5f3c87223 */ /* 0x000fe400000100c8 */
[----:B------:R-:W-:Y:S02]  /*9eb0*/  FMUL.FTZ R243, R201, R86 ;  /* 0x00000056c9f37220 */ /* 0x000fe40000410000 */
[----:B------:R-:W-:Y:S02]  /*9ec0*/  FMUL.FTZ R247, R247, R250 ;  /* 0x000000faf7f77220 */ /* 0x000fe40000410000 */
[C---:B------:R-:W-:Y:S02]  /*9ed0*/  FFMA.FTZ R243, R202.reuse, -R243, R229 ;  /* 0x800000f3caf37223 */ /* 0x040fe400000100e5 */
[----:B------:R-:W-:-:S02]  /*9ee0*/  FMUL.FTZ R202, R202, R221 ;  /* 0x000000ddcaca7220 */ /* 0x000fc40000410000 */
[----:B------:R-:W-:Y:S02]  /*9ef0*/  FMUL.FTZ R218, R243, R218 ;  /* 0x000000daf3da7220 */ /* 0x000fe40000410000 */
[----:B------:R-:W-:Y:S02]  /*9f00*/  FFMA.FTZ R49, R202, R86, R49 ;  /* 0x00000056ca317223 */ /* 0x000fe40000010031 */
[----:B------:R-:W-:Y:S01]  /*9f10*/  FFMA.FTZ R249, R201, R202, R218 ;  /* 0x000000cac9f97223 */ /* 0x000fe200000100da */
[----:B------:R-:W-:Y:S01]  /*9f20*/  PRMT R202, RZ, 0x5410, R102 ;  /* 0x00005410ffca7816 */ /* 0x000fe20000000066 */
[----:B------:R-:W-:Y:S02]  /*9f30*/  FADD.FTZ R38, R219, R38 ;  /* 0x00000026db267221 */ /* 0x000fe40000010000 */
[----:B------:R-:W-:Y:S02]  /*9f40*/  FADD.FTZ R40, R249, R40 ;  /* 0x00000028f9287221 */ /* 0x000fe40000010000 */
[----:B------:R-:W-:-:S02]  /*9f50*/  FMUL.FTZ R218, R202, R83 ;  /* 0x00000053cada7220 */ /* 0x000fc40000410000 */
[----:B------:R-:W-:Y:S02]  /*9f60*/  FMUL.FTZ R249, R25, R220 ;  /* 0x000000dc19f97220 */ /* 0x000fe40000410000 */
[C---:B------:R-:W-:Y:S02]  /*9f70*/  FFMA.FTZ R218, R203.reuse, -R218, R226 ;  /* 0x800000dacbda7223 */ /* 0x040fe400000100e2 */
[----:B------:R-:W-:Y:S02]  /*9f80*/  FMUL.FTZ R203, R203, R220 ;  /* 0x000000dccbcb7220 */ /* 0x000fe40000410000 */
[----:B------:R-:W-:Y:S02]  /*9f90*/  FMUL.FTZ R249, R218, R249 ;  /* 0x000000f9daf97220 */ /* 0x000fe40000410000 */
[----:B------:R-:W-:Y:S02]  /*9fa0*/  FFMA.FTZ R48, R203, R83, R48 ;  /* 0x00000053cb307223 */ /* 0x000fe40000010030 */
[----:B------:R-:W-:-:S02]  /*9fb0*/  FFMA.FTZ R250, R202, R203, R249 ;  /* 0x000000cbcafa7223 */ /* 0x000fc400000100f9 */
[-C--:B------:R-:W-:Y:S02]  /*9fc0*/  FMUL.FTZ R203, R25, R216.reuse ;  /* 0x000000d819cb7220 */ /* 0x080fe40000410000 */
[----:B------:R-:W-:Y:S02]  /*9fd0*/  FMUL.FTZ R249, R0, R216 ;  /* 0x000000d800f97220 */ /* 0x000fe40000410000 */
[----:B------:R-:W-:Y:S01]  /*9fe0*/  FMUL.FTZ R0, R246, R203 ;  /* 0x000000cbf6007220 */ /* 0x000fe20000410000 */
[----:B------:R-:W-:Y:S01]  /*9ff0*/  PRMT R203, RZ, 0x5410, R101 ;  /* 0x00005410ffcb7816 */ /* 0x000fe20000000065 */
[----:B------:R-:W-:Y:S01]  /*a000*/  FFMA.FTZ R52, R249, R87, R52 ;  /* 0x00000057f9347223 */ /* 0x000fe20000010034 */
[----:B------:R-:W-:Y:S01]  /*a010*/  PRMT R246, RZ, 0x5410, R100 ;  /* 0x00005410fff67816 */ /* 0x000fe20000000064 */
[----:B------:R-:W-:Y:S02]  /*a020*/  FFMA.FTZ R0, R242, R249, R0 ;  /* 0x000000f9f2007223 */ /* 0x000fe40000010000 */
[----:B------:R-:W-:-:S02]  /*a030*/  FMUL.FTZ R216, R203, R84 ;  /* 0x00000054cbd87220 */ /* 0x000fc40000410000 */
[----:B------:R-:W-:Y:S02]  /*a040*/  FMUL.FTZ R249, R25, R10 ;  /* 0x0000000a19f97220 */ /* 0x000fe40000410000 */
[C---:B------:R-:W-:Y:S02]  /*a050*/  FFMA.FTZ R216, R204.reuse, -R216, R227 ;  /* 0x800000d8ccd87223 */ /* 0x040fe400000100e3 */
[----:B------:R-:W-:Y:S02]  /*a060*/  FMUL.FTZ R204, R204, R11 ;  /* 0x0000000bcccc7220 */ /* 0x000fe40000410000 */
[----:B------:R-:W-:Y:S02]  /*a070*/  FMUL.FTZ R251, R216, R251 ;  /* 0x000000fbd8fb7220 */ /* 0x000fe40000410000 */
[----:B------:R-:W-:Y:S02]  /*a080*/  FFMA.FTZ R47, R204, R84, R47 ;  /* 0x00000054cc2f7223 */ /* 0x000fe4000001002f */
        /* <DEDUP_REMOVED lines=8> */
[CC--:B------:R-:W-:Y:S02]  /*a110*/  FMUL.FTZ R249, R25.reuse, R217.reuse ;  /* 0x000000d919f97220 */ /* 0x0c0fe40000410000 */
[----:B------:R-:W-:Y:S02]  /*a120*/  FMUL.FTZ R205, R2, R217 ;  /* 0x000000d902cd7220 */ /* 0x000fe40000410000 */
[----:B------:R-:W-:Y:S01]  /*a130*/  FMUL.FTZ R244, R244, R249 ;  /* 0x000000f9f4f47220 */ /* 0x000fe20000410000 */
[----:B------:R-:W-:Y:S01]  /*a140*/  PRMT R249, RZ, 0x5410, R99 ;  /* 0x00005410fff97816 */ /* 0x000fe20000000063 */
[----:B------:R-:W-:Y:S02]  /*a150*/  FMUL.FTZ R217, R242, R133 ;  /* 0x00000085f2d97220 */ /* 0x000fe40000410000 */
[----:B------:R-:W-:-:S02]  /*a160*/  FMUL.FTZ R2, R25, R207 ;  /* 0x000000cf19027220 */ /* 0x000fc40000410000 */
[-C--:B------:R-:W-:Y:S02]  /*a170*/  FMUL.FTZ R133, R249, R82.reuse ;  /* 0x00000052f9857220 */ /* 0x080fe40000410000 */
[----:B------:R-:W-:Y:S02]  /*a180*/  FMUL.FTZ R242, R207, R82 ;  /* 0x00000052cff27220 */ /* 0x000fe40000410000 */
[C---:B------:R-:W-:Y:S02]  /*a190*/  FFMA.FTZ R133, R206.reuse, -R133, R225 ;  /* 0x80000085ce857223 */ /* 0x040fe400000100e1 */
[----:B------:R-:W-:Y:S02]  /*a1a0*/  FMUL.FTZ R206, R206, R207 ;  /* 0x000000cfcece7220 */ /* 0x000fe40000410000 */
[----:B------:R-:W-:Y:S02]  /*a1b0*/  FMUL.FTZ R2, R133, R2 ;  /* 0x0000000285027220 */ /* 0x000fe40000410000 */
[----:B------:R-:W-:-:S02]  /*a1c0*/  FADD.FTZ R42, R251, R42 ;  /* 0x0000002afb2a7221 */ /* 0x000fc40000010000 */
[----:B------:R-:W-:Y:S02]  /*a1d0*/  FMUL.FTZ R133, R133, R242 ;  /* 0x000000f285857220 */ /* 0x000fe40000410000 */
[C---:B------:R-:W-:Y:S01]  /*a1e0*/  FFMA.FTZ R251, R249.reuse, R206, R2 ;  /* 0x000000cef9fb7223 */ /* 0x040fe20000010002 */
[----:B------:R-:W-:Y:S01]  /*a1f0*/  LEA.HI.SX32 R2, R166, R166, 0x1b ;  /* 0x000000a6a6027211 */ /* 0x000fe200078fdaff */
[----:B------:R-:W-:Y:S02]  /*a200*/  FMUL.FTZ R242, R249, R242 ;  /* 0x000000f2f9f27220 */ /* 0x000fe40000410000 */
[----:B------:R-:W-:Y:S02]  /*a210*/  FMUL.FTZ R207, R10, R81 ;  /* 0x000000510acf7220 */ /* 0x000fe40000410000 */
[----:B------:R-:W-:Y:S01]  /*a220*/  FMUL.FTZ R249, R220, R83 ;  /* 0x00000053dcf97220 */ /* 0x000fe20000410000 */
[----:B------:R0:W-:Y:S01]  /*a230*/  STS [R2.X4+0x10bc], R242 ;  /* 0x0010bcf202007388 */ /* 0x0001e20000004800 */
[----:B------:R-:W-:-:S02]  /*a240*/  FMUL.FTZ R10, R221, R86 ;  /* 0x00000056dd0a7220 */ /* 0x000fc40000410000 */
[----:B------:R-:W-:Y:S01]  /*a250*/  FMUL.FTZ R11, R11, R84 ;  /* 0x000000540b0b7220 */ /* 0x000fe20000410000 */
[----:B------:R-:W-:Y:S01]  /*a260*/  STS [R2.X4+0x10a4], R247 ;  /* 0x0010a4f702007388 */ /* 0x000fe20000004800 */
[----:B------:R-:W-:Y:S02]  /*a270*/  FADD.FTZ R44, R251, R44 ;  /* 0x0000002cfb2c7221 */ /* 0x000fe40000010000 */
[----:B------:R-:W-:Y:S01]  /*a280*/  FMUL.FTZ R251, R202, R249 ;  /* 0x000000f9cafb7220 */ /* 0x000fe20000410000 */
[----:B------:R-:W-:Y:S01]  /*a290*/  STS [R2.X4+0x10a0], R217 ;  /* 0x0010a0d902007388 */ /* 0x000fe20000004800 */
[----:B------:R-:W-:Y:S01]  /*a2a0*/  FMUL.FTZ R221, R201, R10 ;  /* 0x0000000ac9dd7220 */ /* 0x000fe20000410000 */
[----:B0-----:R-:W-:Y:S01]  /*a2b0*/  IADD3 R242, R191, 0x240, RZ ;  /* 0x00000240bff27810 */ /* 0x001fe20007ffe0ff */
[----:B------:R-:W-:Y:S01]  /*a2c0*/  FFMA.FTZ R53, R205, R90, R53 ;  /* 0x0000005acd357223 */ /* 0x000fe20000010035 */
[----:B------:R0:W-:Y:S01]  /*a2d0*/  STS [R2.X4+0x10b0], R251 ;  /* 0x0010b0fb02007388 */ /* 0x0001e20000004800 */
[----:B------:R-:W-:Y:S01]  /*a2e0*/  FFMA.FTZ R201, R240, R205, R244 ;  /* 0x000000cdf0c97223 */ /* 0x000fe200000100f4 */
[----:B------:R-:W-:Y:S01]  /*a2f0*/  IADD3 R244, R191, 0x1c0, RZ ;  /* 0x000001c0bff47810 */ /* 0x000fe20007ffe0ff */
[----:B------:R-:W-:Y:S01]  /*a300*/  FMUL.FTZ R202, R3, R214 ;  /* 0x000000d603ca7220 */ /* 0x000fe20000410000 */
[----:B------:R-:W-:Y:S01]  /*a310*/  STS [R2.X4+0x10ac], R221 ;  /* 0x0010acdd02007388 */ /* 0x000fe20000004800 */
[----:B------:R-:W-:Y:S01]  /*a320*/  FMUL.FTZ R219, R14, R209 ;  /* 0x000000d10edb7220 */ /* 0x000fe20000410000 */
[----:B------:R-:W-:Y:S01]  /*a330*/  LEA.HI.SX32 R244, R244, R191, 0x1b ;  /* 0x000000bff4f47211 */ /* 0x000fe200078fdaff */
[----:B------:R-:W-:Y:S01]  /*a340*/  FMUL.FTZ R245, R252, R245 ;  /* 0x000000f5fcf57220 */ /* 0x000fe20000410000 */
[----:B------:R-:W-:Y:S01]  /*a350*/  LEA.HI.SX32 R242, R242, R191, 0x1b ;  /* 0x000000bff2f27211 */ /* 0x000fe200078fdaff */
[----:B------:R-:W-:Y:S01]  /*a360*/  FMUL.FTZ R246, R246, R207 ;  /* 0x000000cff6f67220 */ /* 0x000fe20000410000 */
[----:B------:R-:W-:Y:S01]  /*a370*/  STS [R2.X4+0x1098], R219 ;  /* 0x001098db02007388 */ /* 0x000fe20000004800 */
[----:B------:R-:W-:Y:S01]  /*a380*/  FMUL.FTZ R203, R203, R11 ;  /* 0x0000000bcbcb7220 */ /* 0x000fe20000410000 */
[----:B0-----:R-:W-:Y:S01]  /*a390*/  LEA.HI.SX32 R251, R191, R191, 0x1b ;  /* 0x000000bfbffb7211 */ /* 0x001fe200078fdaff */
[----:B------:R-:W-:Y:S01]  /*a3a0*/  FMUL.FTZ R223, R240, R223 ;  /* 0x000000dff0df7220 */ /* 0x000fe20000410000 */
[----:B------:R0:W-:Y:S01]  /*a3b0*/  STS [R2.X4+0x10b8], R246 ;  /* 0x0010b8f602007388 */ /* 0x0001e20000004800 */
[----:B------:R-:W-:Y:S01]  /*a3c0*/  FMUL.FTZ R3, R17, R222 ;  /* 0x000000de11037220 */ /* 0x000fe20000410000 */
[----:B------:R-:W-:Y:S01]  /*a3d0*/  IADD3 R240, R191, 0x280, RZ ;  /* 0x00000280bff07810 */ /* 0x000fe20007ffe0ff */
[----:B------:R-:W-:Y:S01]  /*a3e0*/  FMUL.FTZ R211, R66, R211 ;  /* 0x000000d342d37220 */ /* 0x000fe20000410000 */
[----:B------:R1:W-:Y:S01]  /*a3f0*/  STS [R2.X4+0x10b4], R203 ;  /* 0x0010b4cb02007388 */ /* 0x0003e20000004800 */
[----:B------:R-:W-:Y:S01]  /*a400*/  FMUL.FTZ R209, R65, R212 ;  /* 0x000000d441d17220 */ /* 0x000fe20000410000 */
[----:B------:R-:W-:Y:S01]  /*a410*/  IADD3 R222, R191, 0x380, RZ ;  /* 0x00000380bfde7810 */ /* 0x000fe20007ffe0ff */
[----:B------:R-:W-:Y:S01]  /*a420*/  FMUL.FTZ R215, R132, R215 ;  /* 0x000000d784d77220 */ /* 0x000fe20000410000 */
[----:B------:R-:W-:Y:S01]  /*a430*/  STS [R2.X4+0x10a8], R245 ;  /* 0x0010a8f502007388 */ /* 0x000fe20000004800 */
[----:B------:R-:W-:Y:S01]  /*a440*/  FMUL.FTZ R205, R67, R210 ;  /* 0x000000d243cd7220 */ /* 0x000fe20000410000 */
[----:B0-----:R-:W-:Y:S01]  /*a450*/  IADD3 R246, R191, 0x140, RZ ;  /* 0x00000140bff67810 */ /* 0x001fe20007ffe0ff */
[----:B------:R-:W-:Y:S01]  /*a460*/  FMUL.FTZ R213, R12, R213 ;  /* 0x000000d50cd57220 */ /* 0x000fe20000410000 */
[----:B------:R-:W-:Y:S01]  /*a470*/  STS [R2.X4+0x109c], R223 ;  /* 0x00109cdf02007388 */ /* 0x000fe20000004800 */
[----:B------:R-:W-:Y:S01]  /*a480*/  FFMA.FTZ R200, R243, R10, R200 ;  /* 0x0000000af3c87223 */ /* 0x000fe200000100c8 */
[----:B------:R-:W-:Y:S01]  /*a490*/  IADD3 R10, R191, 0x80, RZ ;  /* 0x00000080bf0a7810 */ /* 0x000fe20007ffe0ff */
[----:B-1----:R-:W-:Y:S01]  /*a4a0*/  FMUL.FTZ R203, R25, R214 ;  /* 0x000000d619cb7220 */ /* 0x002fe20000410000 */
[----:B------:R0:W-:Y:S01]  /*a4b0*/  STS [R2.X4+0x1094], R3 ;  /* 0x0010940302007388 */ /* 0x0001e20000004800 */
[----:B------:R-:W-:Y:S01]  /*a4c0*/  FFMA.FTZ R200, R218, R249, R200 ;  /* 0x000000f9dac87223 */ /* 0x000fe200000100c8 */
[C---:B------:R-:W-:Y:S01]  /*a4d0*/  IADD3 R214, R191.reuse, 0x200, RZ ;  /* 0x00000200bfd67810 */ /* 0x040fe20007ffe0ff */
[----:B------:R-:W-:Y:S01]  /*a4e0*/  FADD.FTZ R43, R250, R43 ;  /* 0x0000002bfa2b7221 */ /* 0x000fe20000010000 */
[----:B------:R-:W-:Y:S01]  /*a4f0*/  STS [R2.X4+0x1090], R211 ;  /* 0x001090d302007388 */ /* 0x000fe20000004800 */
[----:B------:R-:W-:Y:S01]  /*a500*/  FFMA.FTZ R200, R216, R11, R200 ;  /* 0x0000000bd8c87223 */ /* 0x000fe200000100c8 */
[C---:B------:R-:W-:Y:S01]  /*a510*/  IADD3 R250, R191.reuse, 0x40, RZ ;  /* 0x00000040bffa7810 */ /* 0x040fe20007ffe0ff */
[----:B------:R-:W-:Y:S01]  /*a520*/  FFMA.FTZ R45, R206, R82, R45 ;  /* 0x00000052ce2d7223 */ /* 0x000fe2000001002d */
[----:B------:R-:W-:Y:S01]  /*a530*/  STS [R2.X4+0x108c], R209 ;  /* 0x00108cd102007388 */ /* 0x000fe20000004800 */
[----:B------:R-:W-:Y:S01]  /*a540*/  FADD.FTZ R39, R248, R39 ;  /* 0x00000027f8277221 */ /* 0x000fe20000010000 */
[C---:B------:R-:W-:Y:S01]  /*a550*/  IADD3 R248, R191.reuse, 0xc0, RZ ;  /* 0x000000c0bff87810 */ /* 0x040fe20007ffe0ff */
[----:B------:R-:W-:Y:S01]  /*a560*/  FMUL.FTZ R203, R230, R203 ;  /* 0x000000cbe6cb7220 */ /* 0x000fe20000410000 */
[----:B------:R-:W-:Y:S01]  /*a570*/  STS [R2.X4+0x1088], R215 ;  /* 0x001088d702007388 */ /* 0x000fe20000004800 */
[----:B------:R-:W-:Y:S01]  /*a580*/  FFMA.FTZ R200, R204, R207, R200 ;  /* 0x000000cfccc87223 */ /* 0x000fe200000100c8 */
[C---:B------:R-:W-:Y:S01]  /*a590*/  IADD3 R204, R191.reuse, 0x100, RZ ;  /* 0x00000100bfcc7810 */ /* 0x040fe20007ffe0ff */
[----:B0-----:R-:W-:Y:S01]  /*a5a0*/  FMUL.FTZ R3, R80, R238 ;  /* 0x000000ee50037220 */ /* 0x001fe20000410000 */
[----:B------:R-:W-:Y:S01]  /*a5b0*/  STS [R2.X4+0x1084], R205 ;  /* 0x001084cd02007388 */ /* 0x000fe20000004800 */
[C---:B------:R-:W-:Y:S01]  /*a5c0*/  IADD3 R206, R191.reuse, 0x180, RZ ;  /* 0x00000180bfce7810 */ /* 0x040fe20007ffe0ff */
[----:B------:R-:W-:Y:S01]  /*a5d0*/  FMUL.FTZ R11, R78, R236 ;  /* 0x000000ec4e0b7220 */ /* 0x000fe20000410000 */
[C---:B------:R-:W-:Y:S01]  /*a5e0*/  IADD3 R238, R191.reuse, 0x2c0, RZ ;  /* 0x000002c0bfee7810 */ /* 0x040fe20007ffe0ff */
[----:B------:R-:W-:Y:S01]  /*a5f0*/  STS [R2.X4+0x1080], R213 ;  /* 0x001080d502007388 */ /* 0x000fe20000004800 */
[----:B------:R-:W-:Y:S01]  /*a600*/  IADD3 R230, R191, 0x300, RZ ;  /* 0x00000300bfe67810 */ /* 0x000fe20007ffe0ff */
[----:B------:R-:W-:Y:S01]  /*a610*/  FMUL.FTZ R235, R75, R235 ;  /* 0x000000eb4beb7220 */ /* 0x000fe20000410000 */
[C---:B------:R-:W-:Y:S01]  /*a620*/  IADD3 R210, R191.reuse, 0x340, RZ ;  /* 0x00000340bfd27810 */ /* 0x040fe20007ffe0ff */
[----:B------:R-:W-:Y:S01]  /*a630*/  BAR.SYNC.DEFER_BLOCKING 0x0 ;  /* 0x0000000000007b1d */ /* 0x000fe20000010000 */
[----:B------:R-:W-:Y:S01]  /*a640*/  IADD3 R212, R191, 0x3c0, RZ ;  /* 0x000003c0bfd47810 */ /* 0x000fe20007ffe0ff */
[----:B------:R-:W-:Y:S01]  /*a650*/  FMUL.FTZ R239, R79, R239 ;  /* 0x000000ef4fef7220 */ /* 0x000fe20000410000 */
[----:B------:R-:W-:Y:S01]  /*a660*/  LEA.HI.SX32 R250, R250, R191, 0x1b ;  /* 0x000000bffafa7211 */ /* 0x000fe200078fdaff */
[----:B------:R-:W-:Y:S01]  /*a670*/  FMUL.FTZ R237, R77, R237 ;  /* 0x000000ed4ded7220 */ /* 0x000fe20000410000 */
[-C--:B------:R-:W-:Y:S01]  /*a680*/  LEA.HI.SX32 R249, R10, R191.reuse, 0x1b ;  /* 0x000000bf0af97211 */ /* 0x080fe200078fdaff */
[----:B------:R-:W-:Y:S01]  /*a690*/  FMUL.FTZ R234, R76, R234 ;  /* 0x000000ea4cea7220 */ /* 0x000fe20000410000 */
[-C--:B------:R-:W-:Y:S01]  /*a6a0*/  LEA.HI.SX32 R248, R248, R191.reuse, 0x1b ;  /* 0x000000bff8f87211 */ /* 0x080fe200078fdaff */
[----:B------:R-:W-:Y:S01]  /*a6b0*/  FMUL.FTZ R232, R74, R232 ;  /* 0x000000e84ae87220 */ /* 0x000fe20000410000 */
[----:B------:R-:W-:Y:S01]  /*a6c0*/  LEA.HI.SX32 R247, R204, R191, 0x1b ;  /* 0x000000bfccf77211 */ /* 0x000fe200078fdaff */
[----:B------:R-:W-:Y:S01]  /*a6d0*/  FMUL.FTZ R229, R69, R229 ;  /* 0x000000e545e57220 */ /* 0x000fe20000410000 */
[----:B------:R-:W-:Y:S01]  /*a6e0*/  LEA.HI.SX32 R246, R246, R191, 0x1b ;  /* 0x000000bff6f67211 */ /* 0x000fe200078fdaff */
[----:B------:R-:W-:Y:S01]  /*a6f0*/  FMUL.FTZ R227, R63, R227 ;  /* 0x000000e33fe37220 */ /* 0x000fe20000410000 */
        /* <DEDUP_REMOVED lines=8> */
[----:B------:R-:W-:Y:S01]  /*a780*/  LEA.HI.SX32 R221, R212, R191, 0x1b ;  /* 0x000000bfd4dd7211 */ /* 0x000fe200078fdaff */
        /* <DEDUP_REMOVED lines=23> */
[----:B------:R-:W-:Y:S02]  /*a900*/  IMAD R226, R196, c[0x0][0x298], RZ ;  /* 0x0000a600c4e27a24 */ /* 0x000fe400078e02ff */
[----:B--2---:R-:W-:Y:S01]  /*a910*/  FMUL.FTZ R235, R62, R224 ;  /* 0x000000e03eeb7220 */ /* 0x004fe20000410000 */
[----:B------:R-:W-:Y:S01]  /*a920*/  STS [R2.X4+0x2104], R239 ;  /* 0x002104ef02007388 */ /* 0x000fe20000004800 */
[----:B-----5:R-:W-:-:S03]  /*a930*/  FMUL.FTZ R233, R61, R225 ;  /* 0x000000e13de97220 */ /* 0x020fc60000410000 */
[----:B------:R-:W-:Y:S01]  /*a940*/  STS [R2.X4+0x210c], R237 ;  /* 0x00210ced02007388 */ /* 0x000fe20000004800 */
[----:B-1----:R-:W-:-:S03]  /*a950*/  HFMA2.MMA R3, -RZ, RZ, 0, 0 ;  /* 0x00000000ff037435 */ /* 0x002fc600000001ff */
[----:B------:R-:W-:Y:S04]  /*a960*/  STS [R2.X4+0x2110], R234 ;  /* 0x002110ea02007388 */ /* 0x000fe80000004800 */
[----:B------:R1:W-:Y:S04]  /*a970*/  STS [R2.X4+0x2118], R232 ;  /* 0x002118e802007388 */ /* 0x0003e80000004800 */
[----:B------:R-:W-:Y:S04]  /*a980*/  STS [R2.X4+0x2120], R241 ;  /* 0x002120f102007388 */ /* 0x000fe80000004800 */
[----:B------:R-:W-:Y:S01]  /*a990*/  STS [R2.X4+0x2124], R231 ;  /* 0x002124e702007388 */ /* 0x000fe20000004800 */
[----:B-1----:R-:W-:-:S03]  /*a9a0*/  IADD3 R232, -R118, c[0x0][0x168], -R191 ;  /* 0x00005a0076e87a10 */ /* 0x002fc60007ffe9bf */
[----:B------:R1:W-:Y:S01]  /*a9b0*/  STS [R2.X4+0x212c], R229 ;  /* 0x00212ce502007388 */ /* 0x0003e20000004800 */
[----:B------:R-:W-:-:S03]  /*a9c0*/  ISETP.GE.AND P0, PT, R232, 0x1, PT ;  /* 0x00000001e800780c */ /* 0x000fc60003f06270 */
[----:B------:R-:W-:Y:S04]  /*a9d0*/  STS [R2.X4+0x2130], R11 ;  /* 0x0021300b02007388 */ /* 0x000fe80000004800 */
[----:B------:R-:W-:Y:S01]  /*a9e0*/  STS [R2.X4+0x2134], R227 ;  /* 0x002134e302007388 */ /* 0x000fe20000004800 */
[----:B-1----:R-:W-:-:S03]  /*a9f0*/  IMAD R229, R197, c[0x0][0x2bc], R228 ;  /* 0x0000af00c5e57a24 */ /* 0x002fc600078e02e4 */
[----:B------:R-:W-:Y:S04]  /*aa00*/  STS [R2.X4+0x2138], R235 ;  /* 0x002138eb02007388 */ /* 0x000fe80000004800 */
[----:B------:R1:W-:Y:S02]  /*aa10*/  STS [R2.X4+0x213c], R233 ;  /* 0x00213ce902007388 */ /* 0x0003e40000004800 */
[----:B-1----:R-:W-:-:S04]  /*aa20*/  IMAD.MOV.U32 R2, RZ, RZ, R191 ;  /* 0x000000ffff027224 */ /* 0x002fc800078e00bf */
[----:B------:R-:W-:-:S04]  /*aa30*/  IMAD.WIDE.U32 R224, R197, c[0x0][0x298], R2 ;  /* 0x0000a600c5e07a25 */ /* 0x000fc800078e0002 */
[----:B------:R-:W-:-:S04]  /*aa40*/  IMAD.WIDE.U32 R10, R197, c[0x0][0x2b8], R2 ;  /* 0x0000ae00c50a7a25 */ /* 0x000fc800078e0002 */
[----:B------:R-:W-:Y:S01]  /*aa50*/  IMAD R3, R197, c[0x0][0x29c], R226 ;  /* 0x0000a700c5037a24 */ /* 0x000fe200078e02e2 */
[----:B------:R-:W-:Y:S01]  /*aa60*/  IADD3 R11, R11, R229, RZ ;  /* 0x000000e50b0b7210 */ /* 0x000fe20007ffe0ff */
[C---:B------:R-:W-:Y:S02]  /*aa70*/  IMAD R226, R194.reuse, c[0x0][0x2c0], RZ ;  /* 0x0000b000c2e27a24 */ /* 0x040fe400078e02ff */
[----:B------:R-:W-:Y:S02]  /*aa80*/  IMAD.IADD R225, R225, 0x1, R3 ;  /* 0x00000001e1e17824 */ /* 0x000fe400078e0203 */
[----:B------:R-:W-:Y:S02]  /*aa90*/  IMAD R2, R194, c[0x0][0x2a0], RZ ;  /* 0x0000a800c2027a24 */ /* 0x000fe400078e02ff */
[----:B------:R-:W-:-:S04]  /*aaa0*/  IMAD.WIDE.U32 R224, R195, c[0x0][0x2a0], R224 ;  /* 0x0000a800c3e07a25 */ /* 0x000fc800078e00e0 */
[C---:B------:R-:W-:Y:S01]  /*aab0*/  IMAD R233, R195.reuse, c[0x0][0x2c4], R226 ;  /* 0x0000b100c3e97a24 */ /* 0x040fe200078e02e2 */
[----:B------:R-:W-:Y:S01]  /*aac0*/  BAR.SYNC.DEFER_BLOCKING 0x0 ;  /* 0x0000000000007b1d */ /* 0x000fe20000010000 */
[----:B------:R-:W-:Y:S01]  /*aad0*/  IMAD.WIDE.U32 R10, R195, c[0x0][0x2c0], R10 ;  /* 0x0000b000c30a7a25 */ /* 0x000fe200078e000a */
[----:B------:R-:W-:-:S03]  /*aae0*/  IADD3 R226, P1, R118, R224, RZ ;  /* 0x000000e076e27210 */ /* 0x000fc60007f3e0ff */
[----:B------:R-:W-:Y:S01]  /*aaf0*/  IMAD R231, R195, c[0x0][0x2a4], R2 ;  /* 0x0000a900c3e77a24 */ /* 0x000fe200078e0202 */
[----:B------:R-:W-:Y:S02]  /*ab00*/  IADD3 R233, R11, R233, RZ ;  /* 0x000000e90be97210 */ /* 0x000fe40007ffe0ff */
[----:B------:R-:W-:Y:S01]  /*ab10*/  IADD3 R2, P2, R118, R10, RZ ;  /* 0x0000000a76027210 */ /* 0x000fe20007f5e0ff */
[----:B------:R-:W-:-:S03]  /*ab20*/  IMAD.IADD R231, R225, 0x1, R231 ;  /* 0x00000001e1e77824 */ /* 0x000fc600078e02e7 */
[C---:B------:R-:W-:Y:S01]  /*ab30*/  IADD3.X R3, R119.reuse, R233, RZ, P2, !PT ;  /* 0x000000e977037210 */ /* 0x040fe200017fe4ff */
        /* <DEDUP_REMOVED lines=17> */
.L_x_3586:
[----:B0--34-:R-:W-:Y:S05]  /*ac50*/  BSYNC B0 ;  /* 0x0000000000007941 */ /* 0x019fea0003800000 */
.L_x_3585:
[----:B-1----:R0:W1:Y:S01]  /*ac60*/  LDS R229, [R250.X4+0x2200] ;  /* 0x00220000fae57984 */ /* 0x0020620000004800 */
[C---:B------:R-:W-:Y:S01]  /*ac70*/  LEA R2, P0, R224.reuse, c[0x0][0x318], 0x2 ;  /* 0x0000c600e0027a11 */ /* 0x040fe200078010ff */
        /* <DEDUP_REMOVED lines=18> */
[----:B0-----:R-:W-:-:S04]  /*ada0*/  IMAD.U32 R231, RZ, RZ, UR22 ;  /* 0x00000016ffe77e24 */ /* 0x001fc8000f8e00ff */
[----:B------:R-:W-:-:S04]  /*adb0*/  IMAD.WIDE.U32 R226, R231, c[0x0][0x2b0], R226 ;  /* 0x0000ac00e7e27a25 */ /* 0x000fc800078e00e2 */
[----:B------:R-:W-:Y:S01]  /*adc0*/  IMAD.WIDE.U32 R10, R231, c[0x0][0x2d0], R10 ;  /* 0x0000b400e70a7a25 */ /* 0x000fe200078e000a */
[----:B------:R-:W-:-:S04]  /*add0*/  IADD3 R227, R227, UR8, RZ ;  /* 0x00000008e3e37c10 */ /* 0x000fc8000fffe0ff */
[----:B------:R-:W-:Y:S01]  /*ade0*/  IADD3 R11, R11, UR9, RZ ;  /* 0x000000090b0b7c10 */ /* 0x000fe2000fffe0ff */
[----:B------:R0:W-:Y:S04]  /*adf0*/  RED.E.ADD.F32.FTZ.RN.STRONG.GPU [R226.64+-0xf00], R219 ;  /* 0xfff100dbe200798e */ /* 0x0001e8000c10e78e */
[----:B-1----:R0:W-:Y:S02]  /*ae00*/  RED.E.ADD.F32.FTZ.RN.STRONG.GPU [R10.64+-0xf00], R229 ;  /* 0xfff100e50a00798e */ /* 0x0021e4000c10e78e */
.L_x_3588:
[----:B0-----:R-:W-:Y:S05]  /*ae10*/  BSYNC B0 ;  /* 0x0000000000007941 */ /* 0x001fea0003800000 */
.L_x_3587:
[----:B------:R-:W0:Y:S01]  /*ae20*/  LDS R249, [R249.X4+0x2300] ;  /* 0x00230000f9f97984 */ /* 0x000e220000004800 */
[----:B------:R-:W-:Y:S01]  /*ae30*/  SHF.L.U32 R11, R98, 0x2, RZ ;  /* 0x00000002620b7819 */ /* 0x000fe200000006ff */
[----:B------:R-:W-:Y:S01]  /*ae40*/  IMAD.U32 R219, RZ, RZ, UR22 ;  /* 0x00000016ffdb7e24 */ /* 0x000fe2000f8e00ff */
[----:B------:R-:W-:Y:S01]  /*ae50*/  ISETP.GE.AND P6, PT, R232, 0x81, PT ;  /* 0x00000081e800780c */ /* 0x000fe20003fc6270 */
[----:B------:R-:W-:Y:S01]  /*ae60*/  BSSY B0, `(.L_x_3589) ;  /* 0x0000015000007945 */ /* 0x000fe20003800000 */
[C---:B------:R-:W-:Y:S01]  /*ae70*/  IADD3 R2, P0, R11.reuse, R2, RZ ;  /* 0x000000020b027210 */ /* 0x040fe20007f1e0ff */
[----:B------:R-:W-:Y:S01]  /*ae80*/  FADD.FTZ R200, R200, R133 ;  /* 0x00000085c8c87221 */ /* 0x000fe20000010000 */
[----:B------:R-:W-:-:S02]  /*ae90*/  IADD3 R10, P1, R11, R224, RZ ;  /* 0x000000e00b0a7210 */ /* 0x000fc40007f3e0ff */
[----:B------:R-:W-:Y:S02]  /*aea0*/  SHF.L.U64.HI R11, R98, 0x2, R97 ;  /* 0x00000002620b7819 */ /* 0x000fe40000010261 */
[C---:B------:R-:W-:Y:S02]  /*aeb0*/  ISETP.GE.AND P2, PT, R232.reuse, 0x141, PT ;  /* 0x00000141e800780c */ /* 0x040fe40003f46270 */
[C---:B------:R-:W-:Y:S01]  /*aec0*/  ISETP.GE.AND P3, PT, R232.reuse, 0x181, PT ;  /* 0x00000181e800780c */ /* 0x040fe20003f66270 */
[C---:B------:R-:W-:Y:S01]  /*aed0*/  IMAD.X R3, R11.reuse, 0x1, R3, P0 ;  /* 0x000000010b037824 */ /* 0x040fe200000e0603 */
[----:B------:R-:W-:Y:S02]  /*aee0*/  IADD3.X R11, R11, R225, RZ, P1, !PT ;  /* 0x000000e10b0b7210 */ /* 0x000fe40000ffe4ff */
[----:B------:R-:W-:Y:S01]  /*aef0*/  MOV R225, UR22 ;  /* 0x0000001600e17c02 */ /* 0x000fe20008000f00 */
[----:B------:R-:W-:Y:S01]  /*af00*/  IMAD.WIDE.U32 R2, R219, c[0x0][0x2b0], R2 ;  /* 0x0000ac00db027a25 */ /* 0x000fe200078e0002 */
[----:B------:R-:W-:-:S02]  /*af10*/  ISETP.GE.AND P0, PT, R232, 0xc1, PT ;  /* 0x000000c1e800780c */ /* 0x000fc40003f06270 */
[C---:B------:R-:W-:Y:S01]  /*af20*/  ISETP.GE.AND P1, PT, R232.reuse, 0x101, PT ;  /* 0x00000101e800780c */ /* 0x040fe20003f26270 */
[----:B------:R-:W-:Y:S01]  /*af30*/  IMAD.WIDE.U32 R10, R225, c[0x0][0x2d0], R10 ;  /* 0x0000b400e10a7a25 */ /* 0x000fe200078e000a */
[----:B------:R-:W-:Y:S02]  /*af40*/  IADD3 R3, R3, UR8, RZ ;  /* 0x0000000803037c10 */ /* 0x000fe4000fffe0ff */
[C---:B------:R-:W-:Y:S02]  /*af50*/  ISETP.GE.AND P4, PT, R232.reuse, 0x1c1, PT ;  /* 0x000001c1e800780c */ /* 0x040fe40003f86270 */
[----:B------:R-:W-:Y:S02]  /*af60*/  IADD3 R11, R11, UR9, RZ ;  /* 0x000000090b0b7c10 */ /* 0x000fe4000fffe0ff */
[----:B------:R-:W-:Y:S01]  /*af70*/  ISETP.GE.AND P5, PT, R232, 0x201, PT ;  /* 0x00000201e800780c */ /* 0x000fe20003fa6270 */
[----:B------:R-:W-:Y:S07]  /*af80*/  @!P6 BRA `(.L_x_3590) ;  /* 0x000000200000e947 */ /* 0x000fee0003800000 */
[----:B------:R2:W-:Y:S04]  /*af90*/  RED.E.ADD.F32.FTZ.RN.STRONG.GPU [R2.64+-0xe00], R218 ;  /* 0xfff200da0200798e */ /* 0x0005e8000c10e78e */
[----:B0-----:R2:W-:Y:S02]  /*afa0*/  RED.E.ADD.F32.FTZ.RN.STRONG.GPU [R10.64+-0xe00], R249 ;  /* 0xfff200f90a00798e */ /* 0x0015e4000c10e78e */
.L_x_3590:
[----:B------:R-:W-:Y:S05]  /*afb0*/  BSYNC B0 ;  /* 0x0000000000007941 */ /* 0x000fea0003800000 */
.L_x_3589:
[----:B------:R3:W4:Y:S01]  /*afc0*/  LDS R133, [R248.X4+0x2400] ;  /* 0x00240000f8857984 */ /* 0x0007220000004800 */
[----:B------:R-:W-:Y:S01]  /*afd0*/  BSSY B0, `(.L_x_3591) ;  /* 0x0000004000007945 */ /* 0x000fe20003800000 */
[----:B------:R-:W-:Y:S05]  /*afe0*/  @!P0 BRA `(.L_x_3592) ;  /* 0x0000002000008947 */ /* 0x000fea0003800000 */
[----:B------:R2:W-:Y:S04]  /*aff0*/  RED.E.ADD.F32.FTZ.RN.STRONG.GPU [R2.64+-0xd00], R217 ;  /* 0xfff300d90200798e */ /* 0x0005e8000c10e78e */
[----:B----4-:R2:W-:Y:S02]  /*b000*/  RED.E.ADD.F32.FTZ.RN.STRONG.GPU [R10.64+-0xd00], R133 ;  /* 0xfff300850a00798e */ /* 0x0105e4000c10e78e */
.L_x_3592:
[----:B------:R-:W-:Y:S05]  /*b010*/  BSYNC B0 ;  /* 0x0000000000007941 */ /* 0x000fea0003800000 */
.L_x_3591:
[----:B------:R-:W2:Y:S01]  /*b020*/  LDS R247, [R247.X4+0x2500] ;  /* 0x00250000f7f77984 */ /* 0x000ea20000004800 */
[----:B------:R-:W-:Y:S01]  /*b030*/  BSSY B0, `(.L_x_3593) ;  /* 0x0000004000007945 */ /* 0x000fe20003800000 */
[----:B------:R-:W-:Y:S05]  /*b040*/  @!P1 BRA `(.L_x_3594) ;  /* 0x0000002000009947 */ /* 0x000fea0003800000 */
[----:B------:R3:W-:Y:S04]  /*b050*/  RED.E.ADD.F32.FTZ.RN.STRONG.GPU [R2.64+-0xc00], R216 ;  /* 0xfff400d80200798e */ /* 0x0007e8000c10e78e */
[----:B--2---:R3:W-:Y:S02]  /*b060*/  RED.E.ADD.F32.FTZ.RN.STRONG.GPU [R10.64+-0xc00], R247 ;  /* 0xfff400f70a00798e */ /* 0x0047e4000c10e78e */
.L_x_3594:
[----:B------:R-:W-:Y:S05]  /*b070*/  BSYNC B0 ;  /* 0x0000000000007941 */ /* 0x000fea0003800000 */
.L_x_3593:
[----:B--2-4-:R2:W4:Y:S01]  /*b080*/  LDS R133, [R246.X4+0x2600] ;  /* 0x00260000f6857984 */ /* 0x0145220000004800 */
[----:B------:R-:W-:Y:S01]  /*b090*/  BSSY B0, `(.L_x_3595) ;  /* 0x0000004000007945 */ /* 0x000fe20003800000 */
[----:B------:R-:W-:Y:S05]  /*b0a0*/  @!P2 BRA `(.L_x_3596) ;  /* 0x000000200000a947 */ /* 0x000fea0003800000 */
[----:B------:R2:W-:Y:S04]  /*b0b0*/  RED.E.ADD.F32.FTZ.RN.STRONG.GPU [R2.64+-0xb00], R215 ;  /* 0xfff500d70200798e */ /* 0x0005e8000c10e78e */
[----:B----4-:R2:W-:Y:S02]  /*b0c0*/  RED.E.ADD.F32.FTZ.RN.STRONG.GPU [R10.64+-0xb00], R133 ;  /* 0xfff500850a00798e */ /* 0x0105e4000c10e78e */
.L_x_3596:
[----:B------:R-:W-:Y:S05]  /*b0d0*/  BSYNC B0 ;  /* 0x0000000000007941 */ /* 0x000fea0003800000 */
.L_x_3595:
[----:B------:R-:W2:Y:S01]  /*b0e0*/  LDS R245, [R245.X4+0x2700] ;  /* 0x00270000f5f57984 */ /* 0x000ea20000004800 */
[----:B------:R-:W-:Y:S01]  /*b0f0*/  BSSY B0, `(.L_x_3597) ;  /* 0x0000004000007945 */ /* 0x000fe20003800000 */
[----:B------:R-:W-:Y:S05]  /*b100*/  @!P3 BRA `(.L_x_3598) ;  /* 0x000000200000b947 */ /* 0x000fea0003800000 */
[----:B------:R3:W-:Y:S04]  /*b110*/  RED.E.ADD.F32.FTZ.RN.STRONG.GPU [R2.64+-0xa00], R214 ;  /* 0xfff600d60200798e */ /* 0x0007e8000c10e78e */
[----:B--2---:R3:W-:Y:S02]  /*b120*/  RED.E.ADD.F32.FTZ.RN.STRONG.GPU [R10.64+-0xa00], R245 ;  /* 0xfff600f50a00798e */ /* 0x0047e4000c10e78e */
.L_x_3598:
[----:B------:R-:W-:Y:S05]  /*b130*/  BSYNC B0 ;  /* 0x0000000000007941 */ /* 0x000fea0003800000 */
.L_x_3597:
[----:B--2-4-:R2:W4:Y:S01]  /*b140*/  LDS R133, [R244.X4+0x2800] ;  /* 0x00280000f4857984 */ /* 0x0145220000004800 */
[----:B------:R-:W-:Y:S01]  /*b150*/  BSSY B0, `(.L_x_3599) ;  /* 0x0000004000007945 */ /* 0x000fe20003800000 */
[----:B------:R-:W-:Y:S05]  /*b160*/  @!P4 BRA `(.L_x_3600) ;  /* 0x000000200000c947 */ /* 0x000fea0003800000 */
[----:B------:R2:W-:Y:S04]  /*b170*/  RED.E.ADD.F32.FTZ.RN.STRONG.GPU [R2.64+-0x900], R213 ;  /* 0xfff700d50200798e */ /* 0x0005e8000c10e78e */
[----:B----4-:R2:W-:Y:S02]  /*b180*/  RED.E.ADD.F32.FTZ.RN.STRONG.GPU [R10.64+-0x900], R133 ;  /* 0xfff700850a00798e */ /* 0x0105e4000c10e78e */
.L_x_3600:
[----:B------:R-:W-:Y:S05]  /*b190*/  BSYNC B0 ;  /* 0x0000000000007941 */ /* 0x000fea0003800000 */
.L_x_3599:
[----:B------:R-:W2:Y:S01]  /*b1a0*/  LDS R243, [R243.X4+0x2900] ;  /* 0x00290000f3f37984 */ /* 0x000ea20000004800 */
[----:B------:R-:W-:Y:S01]  /*b1b0*/  BSSY B0, `(.L_x_3601) ;  /* 0x0000004000007945 */ /* 0x000fe20003800000 */
[----:B------:R-:W-:Y:S05]  /*b1c0*/  @!P5 BRA `(.L_x_3602) ;  /* 0x000000200000d947 */ /* 0x000fea0003800000 */
[----:B------:R3:W-:Y:S04]  /*b1d0*/  RED.E.ADD.F32.FTZ.RN.STRONG.GPU [R2.64+-0x800], R212 ;  /* 0xfff800d40200798e */ /* 0x0007e8000c10e78e */
[----:B--2---:R3:W-:Y:S02]  /*b1e0*/  RED.E.ADD.F32.FTZ.RN.STRONG.GPU [R10.64+-0x800], R243 ;  /* 0xfff800f30a00798e */ /* 0x0047e4000c10e78e */
.L_x_3602:
[----:B------:R-:W-:Y:S05]  /*b1f0*/  BSYNC B0 ;  /* 0x0000000000007941 */ /* 0x000fea0003800000 */
.L_x_3601:
[----:B--2-4-:R2:W4:Y:S01]  /*b200*/  LDS R133, [R242.X4+0x2a00] ;  /* 0x002a0000f2857984 */ /* 0x0145220000004800 */
        /* <DEDUP_REMOVED lines=9> */
[----:B--2---:R2:W-:Y:S04]  /*b2a0*/  RED.E.ADD.F32.FTZ.RN.STRONG.GPU [R2.64+-0x700], R211 ;  /* 0xfff900d30200798e */ /* 0x0045e8000c10e78e */
[----:B----4-:R2:W-:Y:S02]  /*b2b0*/  RED.E.ADD.F32.FTZ.RN.STRONG.GPU [R10.64+-0x700], R133 ;  /* 0xfff900850a00798e */ /* 0x0105e4000c10e78e */
.L_x_3604:
[----:B--2---:R-:W-:Y:S05]  /*b2c0*/  BSYNC B0 ;  /* 0x0000000000007941 */ /* 0x004fea0003800000 */
.L_x_3603:
[----:B----4-:R2:W4:Y:S01]  /*b2d0*/  LDS R133, [R240.X4+0x2b00] ;  /* 0x002b0000f0857984 */ /* 0x0105220000004800 */
[----:B------:R-:W-:Y:S01]  /*b2e0*/  BSSY B0, `(.L_x_3605) ;  /* 0x0000004000007945 */ /* 0x000fe20003800000 */
[----:B------:R-:W-:Y:S05]  /*b2f0*/  @!P0 BRA `(.L_x_3606) ;  /* 0x0000002000008947 */ /* 0x000fea0003800000 */
[----:B------:R2:W-:Y:S04]  /*b300*/  RED.E.ADD.F32.FTZ.RN.STRONG.GPU [R2.64+-0x600], R210 ;  /* 0xfffa00d20200798e */ /* 0x0005e8000c10e78e */
[----:B----4-:R2:W-:Y:S02]  /*b310*/  RED.E.ADD.F32.FTZ.RN.STRONG.GPU [R10.64+-0x600], R133 ;  /* 0xfffa00850a00798e */ /* 0x0105e4000c10e78e */
.L_x_3606:
[----:B------:R-:W-:Y:S05]  /*b320*/  BSYNC B0 ;  /* 0x0000000000007941 */ /* 0x000fea0003800000 */
.L_x_3605:
[----:B--2-4-:R2:W4:Y:S01]  /*b330*/  LDS R133, [R238.X4+0x2c00] ;  /* 0x002c0000ee857984 */ /* 0x0145220000004800 */
[----:B------:R-:W-:Y:S01]  /*b340*/  BSSY B0, `(.L_x_3607) ;  /* 0x0000004000007945 */ /* 0x000fe20003800000 */
[----:B------:R-:W-:Y:S05]  /*b350*/  @!P1 BRA `(.L_x_3608) ;  /* 0x0000002000009947 */ /* 0x000fea0003800000 */
[----:B------:R2:W-:Y:S04]  /*b360*/  RED.E.ADD.F32.FTZ.RN.STRONG.GPU [R2.64+-0x500], R209 ;  /* 0xfffb00d10200798e */ /* 0x0005e8000c10e78e */
[----:B----4-:R2:W-:Y:S02]  /*b370*/  RED.E.ADD.F32.FTZ.RN.STRONG.GPU [R10.64+-0x500], R133 ;  /* 0xfffb00850a00798e */ /* 0x0105e4000c10e78e */
.L_x_3608:
[----:B------:R-:W-:Y:S05]  /*b380*/  BSYNC B0 ;  /* 0x0000000000007941 */ /* 0x000fea0003800000 */
.L_x_3607:
[----:B--2-4-:R2:W4:Y:S01]  /*b390*/  LDS R133, [R230.X4+0x2d00] ;  /* 0x002d0000e6857984 */ /* 0x0145220000004800 */
[----:B------:R-:W-:Y:S01]  /*b3a0*/  BSSY B0, `(.L_x_3609) ;  /* 0x0000004000007945 */ /* 0x000fe20003800000 */
[----:B------:R-:W-:Y:S05]  /*b3b0*/  @!P2 BRA `(.L_x_3610) ;  /* 0x000000200000a947 */ /* 0x000fea0003800000 */
[----:B------:R2:W-:Y:S04]  /*b3c0*/  RED.E.ADD.F32.FTZ.RN.STRONG.GPU [R2.64+-0x400], R207 ;  /* 0xfffc00cf0200798e */ /* 0x0005e8000c10e78e */
[----:B----4-:R2:W-:Y:S02]  /*b3d0*/  RED.E.ADD.F32.FTZ.RN.STRONG.GPU [R10.64+-0x400], R133 ;  /* 0xfffc00850a00798e */ /* 0x0105e4000c10e78e */
.L_x_3610:
[----:B------:R-:W-:Y:S05]  /*b3e0*/  BSYNC B0 ;  /* 0x0000000000007941 */ /* 0x000fea0003800000 */
.L_x_3609:
[----:B------:R-:W2:Y:S01]  /*b3f0*/  LDS R223, [R223.X4+0x2e00] ;  /* 0x002e0000dfdf7984 */ /* 0x000ea20000004800 */
[----:B------:R-:W-:Y:S01]  /*b400*/  BSSY B0, `(.L_x_3611) ;  /* 0x0000004000007945 */ /* 0x000fe20003800000 */
[----:B------:R-:W-:Y:S05]  /*b410*/  @!P3 BRA `(.L_x_3612) ;  /* 0x000000200000b947 */ /* 0x000fea0003800000 */
[----:B------:R3:W-:Y:S04]  /*b420*/  RED.E.ADD.F32.FTZ.RN.STRONG.GPU [R2.64+-0x300], R206 ;  /* 0xfffd00ce0200798e */ /* 0x0007e8000c10e78e */
[----:B--2---:R3:W-:Y:S02]  /*b430*/  RED.E.ADD.F32.FTZ.RN.STRONG.GPU [R10.64+-0x300], R223 ;  /* 0xfffd00df0a00798e */ /* 0x0047e4000c10e78e */
.L_x_3612:
[----:B------:R-:W-:Y:S05]  /*b440*/  BSYNC B0 ;  /* 0x0000000000007941 */ /* 0x000fea0003800000 */
.L_x_3611:
[----:B--2-4-:R2:W4:Y:S01]  /*b450*/  LDS R133, [R222.X4+0x2f00] ;  /* 0x002f0000de857984 */ /* 0x0145220000004800 */
[----:B------:R-:W-:Y:S01]  /*b460*/  BSSY B0, `(.L_x_3613) ;  /* 0x0000004000007945 */ /* 0x000fe20003800000 */
[----:B------:R-:W-:Y:S05]  /*b470*/  @!P4 BRA `(.L_x_3614) ;  /* 0x000000200000c947 */ /* 0x000fea0003800000 */
[----:B------:R2:W-:Y:S04]  /*b480*/  RED.E.ADD.F32.FTZ.RN.STRONG.GPU [R2.64+-0x200], R205 ;  /* 0xfffe00cd0200798e */ /* 0x0005e8000c10e78e */
[----:B----4-:R2:W-:Y:S02]  /*b490*/  RED.E.ADD.F32.FTZ.RN.STRONG.GPU [R10.64+-0x200], R133 ;  /* 0xfffe00850a00798e */ /* 0x0105e4000c10e78e */
.L_x_3614:
[----:B------:R-:W-:Y:S05]  /*b4a0*/  BSYNC B0 ;  /* 0x0000000000007941 */ /* 0x000fea0003800000 */
.L_x_3613:
[----:B------:R-:W2:Y:S01]  /*b4b0*/  LDS R221, [R221.X4+0x3000] ;  /* 0x00300000dddd7984 */ /* 0x000ea20000004800 */
[----:B------:R-:W-:Y:S01]  /*b4c0*/  BSSY B0, `(.L_x_3615) ;  /* 0x0000004000007945 */ /* 0x000fe20003800000 */
[----:B------:R-:W-:Y:S05]  /*b4d0*/  @!P5 BRA `(.L_x_3616) ;  /* 0x000000200000d947 */ /* 0x000fea0003800000 */
[----:B------:R3:W-:Y:S04]  /*b4e0*/  RED.E.ADD.F32.FTZ.RN.STRONG.GPU [R2.64+-0x100], R204 ;  /* 0xffff00cc0200798e */ /* 0x0007e8000c10e78e */
[----:B--2---:R3:W-:Y:S02]  /*b4f0*/  RED.E.ADD.F32.FTZ.RN.STRONG.GPU [R10.64+-0x100], R221 ;  /* 0xffff00dd0a00798e */ /* 0x0047e4000c10e78e */
.L_x_3616:
[----:B------:R-:W-:Y:S05]  /*b500*/  BSYNC B0 ;  /* 0x0000000000007941 */ /* 0x000fea0003800000 */
.L_x_3615:
[----:B--23--:R-:W2:Y:S01]  /*b510*/  SHFL.DOWN P0, R3, R200, 0x1, 0x1f ;  /* 0x08201f00c8037f89 */ /* 0x00cea20000000000 */
[----:B------:R-:W-:Y:S01]  /*b520*/  ISETP.NE.AND P2, PT, R191, RZ, PT ;  /* 0x000000ffbf00720c */ /* 0x000fe20003f45270 */
[----:B------:R-:W-:Y:S01]  /*b530*/  FMUL.FTZ R5, R5, R20 ;  /* 0x0000001405057220 */ /* 0x000fe20000410000 */
[----:B------:R-:W-:Y:S01]  /*b540*/  BSSY B0, `(.L_x_3617) ;  /* 0x000003d000007945 */ /* 0x000fe20003800000 */
[----:B------:R-:W-:-:S02]  /*b550*/  FMUL.FTZ R6, R6, R21 ;  /* 0x0000001506067220 */ /* 0x000fc40000410000 */
[----:B------:R-:W-:Y:S02]  /*b560*/  FMUL.FTZ R8, R8, R23 ;  /* 0x0000001708087220 */ /* 0x000fe40000410000 */
[C---:B------:R-:W-:Y:S02]  /*b570*/  FMUL.FTZ R2, R25.reuse, R19 ;  /* 0x0000001319027220 */ /* 0x040fe40000410000 */
[C---:B------:R-:W-:Y:S02]  /*b580*/  FMUL.FTZ R20, R25.reuse, R20 ;  /* 0x0000001419147220 */ /* 0x040fe40000410000 */
[C---:B------:R-:W-:Y:S02]  /*b590*/  FMUL.FTZ R21, R25.reuse, R21 ;  /* 0x0000001519157220 */ /* 0x040fe40000410000 */
[----:B------:R-:W-:Y:S02]  /*b5a0*/  FMUL.FTZ R23, R25, R23 ;  /* 0x0000001719177220 */ /* 0x000fe40000410000 */
[----:B------:R-:W-:-:S02]  /*b5b0*/  FMUL.FTZ R4, R4, R19 ;  /* 0x0000001304047220 */ /* 0x000fc40000410000 */
[----:B------:R-:W-:Y:S02]  /*b5c0*/  FMUL.FTZ R2, R13, R2 ;  /* 0x000000020d027220 */ /* 0x000fe40000410000 */
[----:B------:R-:W-:Y:S02]  /*b5d0*/  FMUL.FTZ R20, R15, R20 ;  /* 0x000000140f147220 */ /* 0x000fe40000410000 */
[----:B------:R-:W-:Y:S02]  /*b5e0*/  FMUL.FTZ R21, R16, R21 ;  /* 0x0000001510157220 */ /* 0x000fe40000410000 */
[----:B--2---:R-:W-:Y:S02]  /*b5f0*/  @P0 FADD R3, R200, R3 ;  /* 0x00000003c8030221 */ /* 0x004fe40000000000 */
[----:B------:R-:W-:Y:S02]  /*b600*/  FMUL.FTZ R7, R7, R22 ;  /* 0x0000001607077220 */ /* 0x000fe40000410000 */
[----:B------:R-:W-:Y:S01]  /*b610*/  FMUL.FTZ R9, R9, R208 ;  /* 0x000000d009097220 */ /* 0x000fe20000410000 */
[----:B------:R-:W2:Y:S01]  /*b620*/  SHFL.DOWN P0, R10, R3, 0x2, 0x1f ;  /* 0x08401f00030a7f89 */ /* 0x000ea20000000000 */
[----:B------:R-:W-:-:S02]  /*b630*/  FMUL.FTZ R23, R24, R23 ;  /* 0x0000001718177220 */ /* 0x000fc40000410000 */
[----:B------:R-:W-:Y:S02]  /*b640*/  FFMA.FTZ R14, R14, R202, R203 ;  /* 0x000000ca0e0e7223 */ /* 0x000fe400000100cb */
[----:B------:R-:W-:Y:S02]  /*b650*/  FFMA.FTZ R17, R17, R4, R2 ;  /* 0x0000000411117223 */ /* 0x000fe40000010002 */
[----:B------:R-:W-:Y:S02]  /*b660*/  FFMA.FTZ R20, R66, R5, R20 ;  /* 0x0000000542147223 */ /* 0x000fe40000010014 */
        /* <DEDUP_REMOVED lines=8> */
[----:B--2---:R-:W-:-:S02]  /*b6f0*/  @P0 FADD R10, R3, R10 ;  /* 0x0000000a030a0221 */ /* 0x004fc40000000000 */
[C---:B------:R-:W-:Y:S02]  /*b700*/  FMUL.FTZ R3, R25.reuse, R22 ;  /* 0x0000001619037220 */ /* 0x040fe40000410000 */
[----:B------:R-:W-:Y:S01]  /*b710*/  FMUL.FTZ R25, R25, R208 ;  /* 0x000000d019197220 */ /* 0x000fe20000410000 */
[----:B------:R-:W2:Y:S01]  /*b720*/  SHFL.DOWN P0, R11, R10, 0x4, 0x1f ;  /* 0x08801f000a0b7f89 */ /* 0x000ea20000000000 */
[----:B------:R-:W-:Y:S02]  /*b730*/  FMUL.FTZ R3, R18, R3 ;  /* 0x0000000312037220 */ /* 0x000fe40000410000 */
[----:B------:R-:W-:Y:S02]  /*b740*/  FMUL.FTZ R25, R64, R25 ;  /* 0x0000001940197220 */ /* 0x000fe40000410000 */
[----:B------:R-:W-:Y:S02]  /*b750*/  FFMA.FTZ R132, R132, R7, R3 ;  /* 0x0000000784847223 */ /* 0x000fe40000010003 */
[----:B------:R-:W-:-:S02]  /*b760*/  FFMA.FTZ R12, R12, R9, R25 ;  /* 0x000000090c0c7223 */ /* 0x000fc40000010019 */
[----:B------:R-:W-:Y:S02]  /*b770*/  FADD.FTZ R34, R17, R34 ;  /* 0x0000002211227221 */ /* 0x000fe40000010000 */
[----:B------:R-:W-:Y:S02]  /*b780*/  FFMA.FTZ R57, R6, R94, R57 ;  /* 0x0000005e06397223 */ /* 0x000fe40000010039 */
[----:B------:R-:W-:Y:S02]  /*b790*/  FADD.FTZ R33, R20, R33 ;  /* 0x0000002114217221 */ /* 0x000fe40000010000 */
[----:B------:R-:W-:Y:S02]  /*b7a0*/  FFMA.FTZ R58, R7, R93, R58 ;  /* 0x0000005d073a7223 */ /* 0x000fe4000001003a */
[----:B------:R-:W-:Y:S02]  /*b7b0*/  FADD.FTZ R32, R21, R32 ;  /* 0x0000002015207221 */ /* 0x000fe40000010000 */
[----:B------:R-:W-:-:S02]  /*b7c0*/  FFMA.FTZ R59, R8, R96, R59 ;  /* 0x00000060083b7223 */ /* 0x000fc4000001003b */
[----:B------:R-:W-:Y:S02]  /*b7d0*/  FFMA.FTZ R60, R9, R95, R60 ;  /* 0x0000005f093c7223 */ /* 0x000fe4000001003c */
[----:B------:R-:W-:Y:S02]  /*b7e0*/  FADD.FTZ R31, R132, R31 ;  /* 0x0000001f841f7221 */ /* 0x000fe40000010000 */
[----:B--2---:R-:W-:Y:S02]  /*b7f0*/  @P0 FADD R11, R10, R11 ;  /* 0x0000000b0a0b0221 */ /* 0x004fe40000000000 */
[----:B------:R-:W-:Y:S02]  /*b800*/  FADD.FTZ R30, R23, R30 ;  /* 0x0000001e171e7221 */ /* 0x000fe40000010000 */
[----:B------:R-:W-:Y:S01]  /*b810*/  FADD.FTZ R29, R12, R29 ;  /* 0x0000001d0c1d7221 */ /* 0x000fe20000010000 */
[----:B------:R-:W2:Y:S02]  /*b820*/  SHFL.DOWN P0, R26, R11, 0x8, 0x1f ;  /* 0x09001f000b1a7f89 */ /* 0x000ea40000000000 */
[----:B--2---:R-:W-:Y:S01]  /*b830*/  @P0 FADD R26, R11, R26 ;  /* 0x0000001a0b1a0221 */ /* 0x004fe20000000000 */
[----:B------:R-:W-:-:S04]  /*b840*/  ISETP.NE.AND P0, PT, R186, RZ, PT ;  /* 0x000000ffba00720c */ /* 0x000fc80003f05270 */
[----:B----4-:R-:W2:Y:S02]  /*b850*/  SHFL.DOWN P1, R133, R26, 0x10, 0x1f ;  /* 0x0a001f001a857f89 */ /* 0x010ea40000020000 */
[----:B--2---:R-:W-:-:S07]  /*b860*/  @P1 FADD R133, R26, R133 ;  /* 0x000000851a851221 */ /* 0x004fce0000000000 */
[----:B------:R2:W-:Y:S04]  /*b870*/  @!P0 STS [R183.X4+0x3184], R133 ;  /* 0x00318485b7008388 */ /* 0x0005e80000004800 */
[----:B------:R-:W-:Y:S06]  /*b880*/  BAR.SYNC.DEFER_BLOCKING 0x0 ;  /* 0x0000000000007b1d */ /* 0x000fec0000010000 */
[----:B------:R-:W-:Y:S05]  /*b890*/  @P2 BRA `(.L_x_3618) ;  /* 0x0000007000002947 */ /* 0x000fea0003800000 */
[----:B--2---:R-:W-:Y:S01]  /*b8a0*/  ISETP.NE.AND P0, PT, R167, c[0x0][0x174], PT ;  /* 0x00005d00a7007a0c */ /* 0x004fe20003f05270 */
[----:B------:R-:W-:Y:S01]  /*b8b0*/  IMAD.SHL.U32 R4, R28, 0x4, RZ ;  /* 0x000000041c047824 */ /* 0x000fe200078e00ff */
[----:B------:R-:W2:Y:S11]  /*b8c0*/  LDS R0, [0x3188] ;  /* 0x00318800ff007984 */ /* 0x000eb60000000800 */
[----:B------:R-:W3:Y:S01]  /*b8d0*/  @P0 LDS R2, [R4+0x46c0] ;  /* 0x0046c00004020984 */ /* 0x000ee20000000800 */
[----:B--2---:R-:W-:-:S04]  /*b8e0*/  FADD.FTZ R133, R133, R0 ;  /* 0x0000000085857221 */ /* 0x004fc80000010000 */
[----:B---3--:R-:W-:-:S05]  /*b8f0*/  @P0 FADD.FTZ R133, R133, R2 ;  /* 0x0000000285850221 */ /* 0x008fca0000010000 */
[----:B------:R2:W-:Y:S02]  /*b900*/  STS [R4+0x46c0], R133 ;  /* 0x0046c08504007388 */ /* 0x0005e40000000800 */
.L_x_3618:
[----:B--2---:R-:W-:Y:S05]  /*b910*/  BSYNC B0 ;  /* 0x0000000000007941 */ /* 0x004fea0003800000 */
.L_x_3617:
[----:B------:R-:W-:Y:S01]  /*b920*/  IADD3 R28, R28, 0x1, RZ ;  /* 0x000000011c1c7810 */ /* 0x000fe20007ffe0ff */
[----:B------:R-:W-:-:S03]  /*b930*/  UIADD3 UR6, UP0, UR6, 0x1, URZ ;  /* 0x0000000106067890 */ /* 0x000fc6000ff1e03f */
[----:B------:R-:W-:Y:S01]  /*b940*/  ISETP.GE.AND P0, PT, R28, c[0x0][0x16c], PT ;  /* 0x00005b001c007a0c */ /* 0x000fe20003f06270 */
[----:B------:R-:W-:-:S12]  /*b950*/  UIADD3.X UR7, URZ, UR7, URZ, UP0, !UPT ;  /* 0x000000073f077290 */ /* 0x000fd800087fe43f */
[----:B01----:R-:W-:Y:S01]  /*b960*/  @P0 CALL.REL.NOINC `(.L_x_3571) ;  /* 0x0000001000000944 */ /* 0x003fe20003c00000 */
[----:B------:R-:W-:Y:S05]  /*b970*/  BRA `(.L_x_3619) ;  /* 0xffffba2000007947 */ /* 0x000fea000383ffff */
.L_x_3571:
        /* <DEDUP_REMOVED lines=8> */
[----:B0-----:R-:W-:Y:S02]  /*ba00*/  PRMT R5, RZ, 0x7610, R5 ;  /* 0x00007610ff057816 */ /* 0x001fe40000000005 */
        /* <DEDUP_REMOVED lines=42> */
[----:B------:R-:W-:Y:S02]  /*bcb0*/  F2FP.BF16.PACK_AB R57, R57, R58 ;  /* 0x0000003a3939723e */ /* 0x000fe400000010ff */
[----:B------:R-:W-:Y:S02]  /*bcc0*/  F2FP.BF16.PACK_AB R55, R55, R56 ;  /* 0x000000383737723e */ /* 0x000fe400000010ff */
[----:B------:R-:W-:Y:S02]  /*bcd0*/  F2FP.BF16.PACK_AB R53, R53, R54 ;  /* 0x000000363535723e */ /* 0x000fe400000010ff */
[----:B------:R-:W-:Y:S02]  /*bce0*/  F2FP.BF16.PACK_AB R51, R51, R52 ;  /* 0x000000343333723e */ /* 0x000fe400000010ff */
[----:B------:R-:W-:Y:S02]  /*bcf0*/  F2FP.BF16.PACK_AB R49, R49, R50 ;  /* 0x000000323131723e */ /* 0x000fe400000010ff */
[----:B------:R-:W-:-:S02]  /*bd00*/  F2FP.BF16.PACK_AB R47, R47, R48 ;  /* 0x000000302f2f723e */ /* 0x000fc400000010ff */
[----:B------:R-:W-:Y:S02]  /*bd10*/  ISETP.NE.AND P6, PT, R191, RZ, PT ;  /* 0x000000ffbf00720c */ /* 0x000fe40003fc5270 */
        /* <DEDUP_REMOVED lines=29> */
[----:B------:R-:W-:-:S04]  /*bef0*/  FSETP.GTU.FTZ.AND P4, PT, R2, 20, PT ;  /* 0x41a000000200780b */ /* 0x000fc80003f9c000 */
[----:B------:R-:W-:Y:S02]  /*bf00*/  FSETP.GTU.FTZ.AND P3, PT, R3, 20, PT ;  /* 0x41a000000300780b */ /* 0x000fe40003f7c000 */
[----:B---3--:R-:W-:-:S05]  /*bf10*/  PRMT R4, RZ, 0x5410, R4 ;  /* 0x00005410ff047816 */ /* 0x008fca0000000004 */
[----:B------:R-:W-:Y:S02]  /*bf20*/  @!P2 FMUL.FTZ R5, R0, -1.4426950216293334961 ;  /* 0xbfb8aa3b0005a820 */ /* 0x000fe40000410000 */
[----:B------:R-:W-:Y:S01]  /*bf30*/  FADD.FTZ R4, R4, UR5 ;  /* 0x0000000504047e21 */ /* 0x000fe20008010000 */
[----:B------:R-:W0:Y:S01]  /*bf40*/  LDS.U16 R0, [R142+0x8] ;  /* 0x000008008e007984 */ /* 0x000e220000000400 */
[----:B------:R-:W-:-:S03]  /*bf50*/  @!P4 FMUL.FTZ R6, R2, -1.4426950216293334961 ;  /* 0xbfb8aa3b0206c820 */ /* 0x000fc60000410000 */
[----:B------:R-:W1:Y:S01]  /*bf60*/  LDS.U16 R2, [R141+0xa] ;  /* 0x00000a008d027984 */ /* 0x000e620000000400 */
[----:B------:R-:W2:Y:S01]  /*bf70*/  @!P2 MUFU.EX2 R5, R5 ;  /* 0x000000050005a308 */ /* 0x000ea20000000800 */
[----:B------:R-:W-:Y:S01]  /*bf80*/  @!P3 FMUL.FTZ R9, R3, -1.4426950216293334961 ;  /* 0xbfb8aa3b0309b820 */ /* 0x000fe20000410000 */
[C---:B------:R-:W-:Y:S01]  /*bf90*/  FSETP.GTU.FTZ.AND P5, PT, R4.reuse, 20, PT ;  /* 0x41a000000400780b */ /* 0x040fe20003fbc000 */
[----:B------:R-:W3:Y:S05]  /*bfa0*/  LDS.U16 R3, [R140+0xc] ;  /* 0x00000c008c037984 */ /* 0x000eea0000000400 */
[----:B------:R4:W5:Y:S07]  /*bfb0*/  @!P4 MUFU.EX2 R8, R6 ;  /* 0x000000060008c308 */ /* 0x00096e0000000800 */
[----:B------:R-:W-:-:S02]  /*bfc0*/  @!P5 FMUL.FTZ R10, R4, -1.4426950216293334961 ;  /* 0xbfb8aa3b040ad820 */ /* 0x000fc40000410000 */
[----:B------:R-:W3:Y:S01]  /*bfd0*/  LDS.U16 R4, [R139+0xe] ;  /* 0x00000e008b047984 */ /* 0x000ee20000000400 */
[----:B--2---:R-:W-:-:S03]  /*bfe0*/  @!P2 FADD.FTZ R7, R5, 1 ;  /* 0x3f8000000507a421 */ /* 0x004fc60000010000 */
[----:B------:R-:W2:Y:S04]  /*bff0*/  LDS.U16 R5, [R138+0x10] ;  /* 0x000010008a057984 */ /* 0x000ea80000000400 */
[----:B----4-:R-:W4:Y:S01]  /*c000*/  LDS.U16 R6, [R137+0x12] ;  /* 0x0000120089067984 */ /* 0x010f220000000400 */
[----:B------:R-:W3:Y:S08]  /*c010*/  @!P3 MUFU.EX2 R9, R9 ;  /* 0x000000090009b308 */ /* 0x000ef00000000800 */
[----:B------:R-:W3:Y:S01]  /*c020*/  @!P5 MUFU.EX2 R10, R10 ;  /* 0x0000000a000ad308 */ /* 0x000ee20000000800 */
[----:B0-----:R-:W-:-:S02]  /*c030*/  PRMT R0, RZ, 0x5410, R0 ;  /* 0x00005410ff007816 */ /* 0x001fc40000000000 */
[----:B-1----:R-:W-:-:S05]  /*c040*/  PRMT R2, RZ, 0x5410, R2 ;  /* 0x00005410ff027816 */ /* 0x002fca0000000002 */
[----:B------:R-:W0:Y:S01]  /*c050*/  @!P2 MUFU.RCP R12, R7 ;  /* 0x00000007000ca308 */ /* 0x000e220000001000 */
[----:B-----5:R-:W-:Y:S01]  /*c060*/  @!P4 FADD.FTZ R8, R8, 1 ;  /* 0x3f8000000808c421 */ /* 0x020fe20000010000 */
[----:B---3--:R-:W-:Y:S01]  /*c070*/  PRMT R3, RZ, 0x5410, R3 ;  /* 0x00005410ff037816 */ /* 0x008fe20000000003 */
[----:B------:R-:W-:Y:S02]  /*c080*/  FADD.FTZ R13, R2, UR5 ;  /* 0x00000005020d7e21 */ /* 0x000fe40008010000 */
[----:B------:R-:W-:Y:S02]  /*c090*/  FADD.FTZ R0, R0, UR5 ;  /* 0x0000000500007e21 */ /* 0x000fe40008010000 */
[----:B------:R-:W-:Y:S01]  /*c0a0*/  @!P3 FADD.FTZ R9, R9, 1 ;  /* 0x3f8000000909b421 */ /* 0x000fe20000010000 */
[----:B------:R1:W-:Y:S01]  /*c0b0*/  @!P4 MUFU.RCP R11, R8 ;  /* 0x00000008000bc308 */ /* 0x0003e20000001000 */
[----:B------:R-:W-:Y:S01]  /*c0c0*/  @!P5 FADD.FTZ R10, R10, 1 ;  /* 0x3f8000000a0ad421 */ /* 0x000fe20000010000 */
[----:B------:R-:W-:-:S02]  /*c0d0*/  FSETP.GTU.FTZ.AND P1, PT, R13, 20, PT ;  /* 0x41a000000d00780b */ /* 0x000fc40003f3c000 */
[----:B------:R-:W-:Y:S01]  /*c0e0*/  FSETP.GTU.FTZ.AND P0, PT, R0, 20, PT ;  /* 0x41a000000000780b */ /* 0x000fe20003f1c000 */
[----:B-1----:R-:W-:-:S03]  /*c0f0*/  FADD.FTZ R8, R3, UR5 ;  /* 0x0000000503087e21 */ /* 0x002fc60008010000 */
[----:B------:R1:W3:Y:S01]  /*c100*/  @!P3 MUFU.RCP R14, R9 ;  /* 0x00000009000eb308 */ /* 0x0002e20000001000 */
[----:B0-----:R-:W-:Y:S01]  /*c110*/  @!P2 FMUL.FTZ R29, R29, R12 ;  /* 0x0000000c1d1da220 */ /* 0x001fe20000410000 */
[----:B------:R-:W-:-:S06]  /*c120*/  FSETP.GTU.FTZ.AND P2, PT, R8, 20, PT ;  /* 0x41a000000800780b */ /* 0x000fcc0003f5c000 */
[----:B------:R-:W0:Y:S01]  /*c130*/  @!P5 MUFU.RCP R7, R10 ;  /* 0x0000000a0007d308 */ /* 0x000e220000001000 */
[----:B------:R-:W-:Y:S02]  /*c140*/  PRMT R4, RZ, 0x5410, R4 ;  /* 0x00005410ff047816 */ /* 0x000fe40000000004 */
[----:B--2---:R-:W-:Y:S02]  /*c150*/  PRMT R5, RZ, 0x5410, R5 ;  /* 0x00005410ff057816 */ /* 0x004fe40000000005 */
[----:B----4-:R-:W-:Y:S01]  /*c160*/  PRMT R6, RZ, 0x5410, R6 ;  /* 0x00005410ff067816 */ /* 0x010fe20000000006 */
[----:B------:R-:W-:Y:S02]  /*c170*/  @!P1 FMUL.FTZ R3, R13, -1.4426950216293334961 ;  /* 0xbfb8aa3b0d039820 */ /* 0x000fe40000410000 */
[----:B------:R-:W-:Y:S02]  /*c180*/  @!P0 FMUL.FTZ R0, R0, -1.4426950216293334961 ;  /* 0xbfb8aa3b00008820 */ /* 0x000fe40000410000 */
[----:B-1----:R-:W-:-:S02]  /*c190*/  FADD.FTZ R9, R4, UR5 ;  /* 0x0000000504097e21 */ /* 0x002fc40008010000 */
[----:B------:R-:W-:Y:S02]  /*c1a0*/  FADD.FTZ R5, R5, UR5 ;  /* 0x0000000505057e21 */ /* 0x000fe40008010000 */
[----:B------:R-:W-:Y:S01]  /*c1b0*/  FADD.FTZ R6, R6, UR5 ;  /* 0x0000000506067e21 */ /* 0x000fe20008010000 */
[----:B------:R1:W2:Y:S01]  /*c1c0*/  @!P0 MUFU.EX2 R2, R0 ;  /* 0x0000000000028308 */ /* 0x0002a20000000800 */
[----:B------:R-:W-:Y:S02]  /*c1d0*/  @!P2 FMUL.FTZ R4, R8, -1.4426950216293334961 ;  /* 0xbfb8aa3b0804a820 */ /* 0x000fe40000410000 */
[----:B---3--:R-:W-:Y:S01]  /*c1e0*/  @!P3 FMUL.FTZ R31, R31, R14 ;  /* 0x0000000e1f1fb220 */ /* 0x008fe20000410000 */
[----:B------:R-:W-:Y:S01]  /*c1f0*/  FSETP.GTU.FTZ.AND P3, PT, R9, 20, PT ;  /* 0x41a000000900780b */ /* 0x000fe20003f7c000 */
[----:B------:R-:W-:Y:S01]  /*c200*/  @!P4 FMUL.FTZ R30, R30, R11 ;  /* 0x0000000b1e1ec220 */ /* 0x000fe20000410000 */
[----:B------:R-:W-:Y:S01]  /*c210*/  FSETP.GTU.FTZ.AND P4, PT, R5, 20, PT ;  /* 0x41a000000500780b */ /* 0x000fe20003f9c000 */
[----:B0-----:R-:W-:Y:S01]  /*c220*/  @!P5 FMUL.FTZ R32, R32, R7 ;  /* 0x000000072020d220 */ /* 0x001fe20000410000 */
[----:B------:R-:W0:Y:S01]  /*c230*/  @!P1 MUFU.EX2 R3, R3 ;  /* 0x0000000300039308 */ /* 0x000e220000000800 */
[----:B------:R-:W-:Y:S01]  /*c240*/  FSETP.GTU.FTZ.AND P5, PT, R6, 20, PT ;  /* 0x41a000000600780b */ /* 0x000fe20003fbc000 */
[----:B-1----:R-:W-:Y:S06]  /*c250*/  LDS.U16 R0, [R136+0x14] ;  /* 0x0000140088007984 */ /* 0x002fec0000000400 */
[----:B------:R-:W1:Y:S01]  /*c260*/  @!P2 MUFU.EX2 R4, R4 ;  /* 0x000000040004a308 */ /* 0x000e620000000800 */
[----:B------:R-:W-:-:S02]  /*c270*/  @!P3 FMUL.FTZ R7, R9, -1.4426950216293334961 ;  /* 0xbfb8aa3b0907b820 */ /* 0x000fc40000410000 */
[----:B------:R-:W-:Y:S02]  /*c280*/  @!P4 FMUL.FTZ R9, R5, -1.4426950216293334961 ;  /* 0xbfb8aa3b0509c820 */ /* 0x000fe40000410000 */
[----:B--2---:R-:W-:Y:S02]  /*c290*/  @!P0 FADD.FTZ R5, R2, 1 ;  /* 0x3f80000002058421 */ /* 0x004fe40000010000 */
[----:B------:R-:W-:Y:S01]  /*c2a0*/  @!P5 FMUL.FTZ R10, R6, -1.4426950216293334961 ;  /* 0xbfb8aa3b060ad820 */ /* 0x000fe20000410000 */
[----:B------:R1:W2:Y:S01]  /*c2b0*/  @!P3 MUFU.EX2 R8, R7 ;  /* 0x000000070008b308 */ /* 0x0002a20000000800 */
[----:B0-----:R-:W-:Y:S01]  /*c2c0*/  @!P1 FADD.FTZ R6, R3, 1 ;  /* 0x3f80000003069421 */ /* 0x001fe20000010000 */
[----:B------:R-:W-:Y:S04]  /*c2d0*/  LDS.U16 R2, [R135+0x16] ;  /* 0x0000160087027984 */ /* 0x000fe80000000400 */
[----:B------:R-:W-:Y:S02]  /*c2e0*/  LDS.U16 R3, [R134+0x18] ;  /* 0x0000180086037984 */ /* 0x000fe40000000400 */
[----:B------:R0:W-:Y:S01]  /*c2f0*/  @!P0 MUFU.RCP R12, R5 ;  /* 0x00000005000c8308 */ /* 0x0001e20000001000 */
[----:B-1----:R-:W-:-:S02]  /*c300*/  @!P2 FADD.FTZ R7, R4, 1 ;  /* 0x3f8000000407a421 */ /* 0x002fc40000010000 */
[----:B------:R-:W-:Y:S05]  /*c310*/  LDS.U16 R4, [R131+0x1a] ;  /* 0x00001a0083047984 */ /* 0x000fea0000000400 */
[----:B------:R1:W-:Y:S01]  /*c320*/  @!P1 MUFU.RCP R11, R6 ;  /* 0x00000006000b9308 */ /* 0x0003e20000001000 */
[----:B0-----:R-:W0:Y:S04]  /*c330*/  LDS.U16 R5, [R130+0x1c] ;  /* 0x00001c0082057984 */ /* 0x001e280000000400 */
[----:B-1----:R-:W1:Y:S04]  /*c340*/  LDS.U16 R6, [R115+0x1e] ;  /* 0x00001e0073067984 */ /* 0x002e680000000400 */
[----:B------:R-:W-:Y:S06]  /*c350*/  BAR.SYNC.DEFER_BLOCKING 0x0 ;  /* 0x0000000000007b1d */ /* 0x000fec0000010000 */
[----:B------:R-:W3:Y:S08]  /*c360*/  @!P5 MUFU.EX2 R10, R10 ;  /* 0x0000000a000ad308 */ /* 0x000ef00000000800 */
[----:B------:R-:W4:Y:S01]  /*c370*/  @!P4 MUFU.EX2 R9, R9 ;  /* 0x000000090009c308 */ /* 0x000f220000000800 */
[----:B--2---:R-:W-:-:S07]  /*c380*/  @!P3 FADD.FTZ R8, R8, 1 ;  /* 0x3f8000000808b421 */ /* 0x004fce0000010000 */
[----:B------:R2:W-:Y:S01]  /*c390*/  @!P2 MUFU.RCP R14, R7 ;  /* 0x00000007000ea308 */ /* 0x0005e20000001000 */
[----:B---3--:R-:W-:Y:S01]  /*c3a0*/  @!P5 FADD.FTZ R10, R10, 1 ;  /* 0x3f8000000a0ad421 */ /* 0x008fe20000010000 */
[----:B------:R-:W-:Y:S06]  /*c3b0*/  STS.U16 [R146], R59 ;  /* 0x0000003b92007388 */ /* 0x000fec0000000400 */
[----:B------:R3:W5:Y:S01]  /*c3c0*/  @!P3 MUFU.RCP R13, R8 ;  /* 0x00000008000db308 */ /* 0x0007620000001000 */
[----:B--2---:R-:W-:Y:S01]  /*c3d0*/  PRMT R7, R59, 0x7632, R7 ;  /* 0x000076323b077816 */ /* 0x004fe20000000007 */
[----:B----4-:R-:W-:-:S04]  /*c3e0*/  @!P4 FADD.FTZ R9, R9, 1 ;  /* 0x3f8000000909c421 */ /* 0x010fc80000010000 */
[----:B------:R2:W-:Y:S01]  /*c3f0*/  STS.U16 [R145+0x2], R7 ;  /* 0x0000020791007388 */ /* 0x0005e20000000400 */
[----:B---3--:R-:W-:Y:S01]  /*c400*/  PRMT R8, R57, 0x7632, R8 ;  /* 0x0000763239087816 */ /* 0x008fe20000000008 */
[----:B------:R-:W3:Y:S02]  /*c410*/  @!P5 MUFU.RCP R15, R10 ;  /* 0x0000000a000fd308 */ /* 0x000ee40000001000 */
[----:B------:R-:W-:Y:S04]  /*c420*/  STS.U16 [R144+0x4], R57 ;  /* 0x0000043990007388 */ /* 0x000fe80000000400 */
[----:B------:R4:W-:Y:S01]  /*c430*/  STS.U16 [R143+0x6], R8 ;  /* 0x000006088f007388 */ /* 0x0009e20000000400 */
[----:B--2---:R-:W-:Y:S01]  /*c440*/  PRMT R7, R55, 0x7632, R7 ;  /* 0x0000763237077816 */ /* 0x004fe20000000007 */
[----:B------:R2:W0:Y:S02]  /*c450*/  @!P4 MUFU.RCP R16, R9 ;  /* 0x000000090010c308 */ /* 0x0004240000001000 */
[----:B------:R-:W-:Y:S01]  /*c460*/  STS.U16 [R142+0x8], R55 ;  /* 0x000008378e007388 */ /* 0x000fe20000000400 */
[----:B----4-:R-:W-:-:S03]  /*c470*/  PRMT R8, R53, 0x7632, R8 ;  /* 0x0000763235087816 */ /* 0x010fc60000000008 */
[----:B------:R4:W-:Y:S01]  /*c480*/  STS.U16 [R141+0xa], R7 ;  /* 0x00000a078d007388 */ /* 0x0009e20000000400 */
[----:B--2---:R-:W-:-:S03]  /*c490*/  PRMT R9, R51, 0x7632, R9 ;  /* 0x0000763233097816 */ /* 0x004fc60000000009 */
[----:B------:R-:W-:Y:S01]  /*c4a0*/  STS.U16 [R140+0xc], R53 ;  /* 0x00000c358c007388 */ /* 0x000fe20000000400 */
[----:B------:R-:W-:Y:S01]  /*c4b0*/  PRMT R10, R47, 0x7632, R10 ;  /* 0x000076322f0a7816 */ /* 0x000fe2000000000a */
[----:B------:R-:W-:Y:S02]  /*c4c0*/  @!P0 FMUL.FTZ R33, R33, R12 ;  /* 0x0000000c21218220 */ /* 0x000fe40000410000 */
[----:B------:R-:W-:Y:S01]  /*c4d0*/  STS.U16 [R139+0xe], R8 ;  /* 0x00000e088b007388 */ /* 0x000fe20000000400 */
[----:B----4-:R-:W-:-:S03]  /*c4e0*/  PRMT R7, R49, 0x7632, R7 ;  /* 0x0000763231077816 */ /* 0x010fc60000000007 */
[----:B------:R-:W-:Y:S01]  /*c4f0*/  STS.U16 [R138+0x10], R51 ;  /* 0x000010338a007388 */ /* 0x000fe20000000400 */
[----:B------:R-:W-:-:S03]  /*c500*/  PRMT R12, R45, 0x7632, R12 ;  /* 0x000076322d0c7816 */ /* 0x000fc6000000000c */
[----:B------:R-:W-:Y:S04]  /*c510*/  STS.U16 [R137+0x12], R9 ;  /* 0x0000120989007388 */ /* 0x000fe80000000400 */
[----:B------:R-:W-:Y:S04]  /*c520*/  STS.U16 [R136+0x14], R49 ;  /* 0x0000143188007388 */ /* 0x000fe80000000400 */
[----:B------:R-:W-:Y:S04]  /*c530*/  STS.U16 [R135+0x16], R7 ;  /* 0x0000160787007388 */ /* 0x000fe80000000400 */
[----:B------:R-:W-:Y:S01]  /*c540*/  STS.U16 [R134+0x18], R47 ;  /* 0x0000182f86007388 */ /* 0x000fe20000000400 */
[----:B------:R-:W-:-:S03]  /*c550*/  @!P1 FMUL.FTZ R34, R34, R11 ;  /* 0x0000000b22229220 */ /* 0x000fc60000410000 */
[----:B------:R2:W-:Y:S01]  /*c560*/  STS.U16 [R131+0x1a], R10 ;  /* 0x00001a0a83007388 */ /* 0x0005e20000000400 */
[----:B-----5:R-:W-:-:S03]  /*c570*/  @!P3 FMUL.FTZ R36, R36, R13 ;  /* 0x0000000d2424b220 */ /* 0x020fc60000410000 */
[----:B------:R-:W-:Y:S01]  /*c580*/  STS.U16 [R130+0x1c], R45 ;  /* 0x00001c2d82007388 */ /* 0x000fe20000000400 */
[----:B---3--:R-:W-:Y:S01]  /*c590*/  @!P5 FMUL.FTZ R38, R38, R15 ;  /* 0x0000000f2626d220 */ /* 0x008fe20000410000 */
[----:B0-----:R-:W-:Y:S02]  /*c5a0*/  PRMT R5, RZ, 0x5410, R5 ;  /* 0x00005410ff057816 */ /* 0x001fe40000000005 */
[----:B------:R0:W-:Y:S01]  /*c5b0*/  STS.U16 [R115+0x1e], R12 ;  /* 0x00001e0c73007388 */ /* 0x0001e20000000400 */
[----:B------:R-:W-:-:S06]  /*c5c0*/  NOP ;  /* 0x0000000000007918 */ /* 0x000fcc0000000000 */
[----:B------:R-:W-:Y:S01]  /*c5d0*/  LDS.U16 R9, [R164] ;  /* 0x00000000a4097984 */ /* 0x000fe20000000400 */
[----:B------:R-:W-:-:S03]  /*c5e0*/  PRMT R0, RZ, 0x5410, R0 ;  /* 0x00005410ff007816 */ /* 0x000fc60000000000 */
[----:B------:R-:W-:Y:S01]  /*c5f0*/  LDS.U16 R11, [R163+0x40] ;  /* 0x00004000a30b7984 */ /* 0x000fe20000000400 */
[----:B------:R-:W-:-:S03]  /*c600*/  PRMT R2, RZ, 0x5410, R2 ;  /* 0x00005410ff027816 */ /* 0x000fc60000000002 */
        /* <DEDUP_REMOVED lines=15> */
[----:B------:R-:W-:-:S03]  /*c700*/  FADD.FTZ R5, R5, UR5 ;  /* 0x0000000505057e21 */ /* 0x000fc60008010000 */
[----:B------:R-:W-:Y:S01]  /*c710*/  BAR.SYNC.DEFER_BLOCKING 0x0 ;  /* 0x0000000000007b1d */ /* 0x000fe20000010000 */
[----:B------:R-:W-:Y:S01]  /*c720*/  FADD.FTZ R0, R0, UR5 ;  /* 0x0000000500007e21 */ /* 0x000fe20008010000 */
[----:B------:R-:W-:Y:S01]  /*c730*/  PRMT R3, RZ, 0x5410, R3 ;  /* 0x00005410ff037816 */ /* 0x000fe20000000003 */
[----:B------:R-:W-:Y:S02]  /*c740*/  FADD.FTZ R2, R2, UR5 ;  /* 0x0000000502027e21 */ /* 0x000fe40008010000 */
[----:B------:R-:W-:Y:S01]  /*c750*/  @!P2 FMUL.FTZ R35, R35, R14 ;  /* 0x0000000e2323a220 */ /* 0x000fe20000410000 */
[----:B------:R-:W-:Y:S01]  /*c760*/  FSETP.GTU.FTZ.AND P2, PT, R5, 20, PT ;  /* 0x41a000000500780b */ /* 0x000fe20003f5c000 */
[----:B------:R-:W-:Y:S01]  /*c770*/  FADD.FTZ R3, R3, UR5 ;  /* 0x0000000503037e21 */ /* 0x000fe20008010000 */
[----:B------:R-:W-:Y:S02]  /*c780*/  PRMT R4, RZ, 0x5410, R4 ;  /* 0x00005410ff047816 */ /* 0x000fe40000000004 */
[----:B------:R-:W-:-:S02]  /*c790*/  FSETP.GTU.FTZ.AND P1, PT, R0, 20, PT ;  /* 0x41a000000000780b */ /* 0x000fc40003f3c000 */
[----:B------:R-:W-:Y:S01]  /*c7a0*/  FSETP.GTU.FTZ.AND P5, PT, R2, 20, PT ;  /* 0x41a000000200780b */ /* 0x000fe20003fbc000 */
[----:B------:R-:W-:Y:S01]  /*c7b0*/  @!P4 FMUL.FTZ R37, R37, R16 ;  /* 0x000000102525c220 */ /* 0x000fe20000410000 */
[----:B-1----:R-:W-:Y:S01]  /*c7c0*/  PRMT R6, RZ, 0x5410, R6 ;  /* 0x00005410ff067816 */ /* 0x002fe20000000006 */
[----:B------:R-:W-:Y:S01]  /*c7d0*/  FADD.FTZ R4, R4, UR5 ;  /* 0x0000000504047e21 */ /* 0x000fe20008010000 */
[----:B------:R-:W-:-:S03]  /*c7e0*/  FSETP.GTU.FTZ.AND P4, PT, R3, 20, PT ;  /* 0x41a000000300780b */ /* 0x000fc60003f9c000 */
[----:B------:R-:W-:Y:S01]  /*c7f0*/  FADD.FTZ R6, R6, UR5 ;  /* 0x0000000506067e21 */ /* 0x000fe20008010000 */
[----:B------:R-:W-:Y:S01]  /*c800*/  FSETP.GTU.FTZ.AND P3, PT, R4, 20, PT ;  /* 0x41a000000400780b */ /* 0x000fe20003f7c000 */
[----:B------:R-:W-:Y:S02]  /*c810*/  @!P2 FMUL.FTZ R5, R5, -1.4426950216293334961 ;  /* 0xbfb8aa3b0505a820 */ /* 0x000fe40000410000 */
[----:B------:R-:W-:Y:S01]  /*c820*/  @!P1 FMUL.FTZ R0, R0, -1.4426950216293334961 ;  /* 0xbfb8aa3b00009820 */ /* 0x000fe20000410000 */
[----:B------:R-:W-:Y:S01]  /*c830*/  FSETP.GTU.FTZ.AND P0, PT, R6, 20, PT ;  /* 0x41a000000600780b */ /* 0x000fe20003f1c000 */
[----:B------:R-:W-:Y:S01]  /*c840*/  @!P5 FMUL.FTZ R2, R2, -1.4426950216293334961 ;  /* 0xbfb8aa3b0202d820 */ /* 0x000fe20000410000 */
[----:B------:R-:W1:Y:S01]  /*c850*/  LDS R57, [0x840] ;  /* 0x00084000ff397984 */ /* 0x000e620000000800 */
[----:B------:R-:W3:Y:S02]  /*c860*/  @!P2 MUFU.EX2 R5, R5 ;  /* 0x000000050005a308 */ /* 0x000ee40000000800 */
[----:B------:R-:W-:-:S06]  /*c870*/  @!P4 FMUL.FTZ R3, R3, -1.4426950216293334961 ;  /* 0xbfb8aa3b0303c820 */ /* 0x000fcc0000410000 */
[----:B------:R-:W4:Y:S01]  /*c880*/  @!P1 MUFU.EX2 R0, R0 ;  /* 0x0000000000009308 */ /* 0x000f220000000800 */
[----:B------:R-:W-:-:S07]  /*c890*/  @!P3 FMUL.FTZ R4, R4, -1.4426950216293334961 ;  /* 0xbfb8aa3b0404b820 */ /* 0x000fce0000410000 */
[----:B------:R-:W5:Y:S01]  /*c8a0*/  @!P5 MUFU.EX2 R2, R2 ;  /* 0x000000020002d308 */ /* 0x000f620000000800 */
[----:B------:R-:W-:-:S07]  /*c8b0*/  @!P0 FMUL.FTZ R6, R6, -1.4426950216293334961 ;  /* 0xbfb8aa3b06068820 */ /* 0x000fce0000410000 */
[----:B------:R-:W-:Y:S01]  /*c8c0*/  @!P4 MUFU.EX2 R3, R3 ;  /* 0x000000030003c308 */ /* 0x000fe20000000800 */
[----:B--2---:R-:W-:Y:S02]  /*c8d0*/  IMAD R10, R196, c[0x0][0x2d8], RZ ;  /* 0x0000b600c40a7a24 */ /* 0x004fe400078e02ff */
[----:B---3--:R-:W-:-:S05]  /*c8e0*/  @!P2 FADD.FTZ R5, R5, 1 ;  /* 0x3f8000000505a421 */ /* 0x008fca0000010000 */
[----:B------:R-:W2:Y:S01]  /*c8f0*/  @!P3 MUFU.EX2 R4, R4 ;  /* 0x000000040004b308 */ /* 0x000ea20000000800 */
[----:B----4-:R-:W-:Y:S02]  /*c900*/  @!P1 FADD.FTZ R0, R0, 1 ;  /* 0x3f80000000009421 */ /* 0x010fe40000010000 */
[----:B-----5:R-:W-:Y:S02]  /*c910*/  @!P5 FADD.FTZ R2, R2, 1 ;  /* 0x3f8000000202d421 */ /* 0x020fe40000010000 */
[----:B------:R-:W-:-:S03]  /*c920*/  IMAD R63, R197, c[0x0][0x2dc], R10 ;  /* 0x0000b700c53f7a24 */ /* 0x000fc600078e020a */
[----:B------:R-:W3:Y:S08]  /*c930*/  @!P0 MUFU.EX2 R6, R6 ;  /* 0x0000000600068308 */ /* 0x000ef00000000800 */
[----:B------:R-:W4:Y:S01]  /*c940*/  @!P2 MUFU.RCP R10, R5 ;  /* 0x00000005000aa308 */ /* 0x000f220000001000 */
[----:B--2---:R-:W-:-:S07]  /*c950*/  @!P3 FADD.FTZ R4, R4, 1 ;  /* 0x3f8000000404b421 */ /* 0x004fce0000010000 */
[----:B------:R2:W5:Y:S08]  /*c960*/  @!P1 MUFU.RCP R8, R0 ;  /* 0x0000000000089308 */ /* 0x0005700000001000 */
[----:B------:R0:W1:Y:S01]  /*c970*/  @!P5 MUFU.RCP R7, R2 ;  /* 0x000000020007d308 */ /* 0x0000620000001000 */
[----:B--2---:R-:W-:Y:S02]  /*c980*/  @!P4 FADD.FTZ R0, R3, 1 ;  /* 0x3f8000000300c421 */ /* 0x004fe40000010000 */
[----:B0-----:R-:W-:-:S05]  /*c990*/  IMAD.WIDE.U32 R2, R197, c[0x0][0x2d8], RZ ;  /* 0x0000b600c5027a25 */ /* 0x001fca00078e00ff */
[----:B------:R-:W0:Y:S01]  /*c9a0*/  @!P4 MUFU.RCP R0, R0 ;  /* 0x000000000000c308 */ /* 0x000e220000001000 */
[----:B------:R-:W-:Y:S01]  /*c9b0*/  IADD3 R3, R3, R63, RZ ;  /* 0x0000003f03037210 */ /* 0x000fe20007ffe0ff */
[----:B---3--:R-:W-:-:S06]  /*c9c0*/  @!P0 FADD.FTZ R6, R6, 1 ;  /* 0x3f80000006068421 */ /* 0x008fcc0000010000 */
[----:B------:R-:W2:Y:S01]  /*c9d0*/  @!P3 MUFU.RCP R59, R4 ;  /* 0x00000004003bb308 */ /* 0x000ea20000001000 */
[----:B------:R-:W-:Y:S02]  /*c9e0*/  IMAD R12, R198, c[0x0][0x2e0], RZ ;  /* 0x0000b800c60c7a24 */ /* 0x000fe400078e02ff */
[----:B------:R-:W-:-:S04]  /*c9f0*/  IMAD.WIDE.U32 R2, R199, c[0x0][0x2e0], R2 ;  /* 0x0000b800c7027a25 */ /* 0x000fc800078e0002 */
[----:B----4-:R-:W-:Y:S01]  /*ca00*/  @!P2 FMUL.FTZ R43, R43, R10 ;  /* 0x0000000a2b2ba220 */ /* 0x010fe20000410000 */
[----:B------:R-:W3:Y:S01]  /*ca10*/  @!P0 MUFU.RCP R61, R6 ;  /* 0x00000006003d8308 */ /* 0x000ee20000001000 */
[----:B-1----:R-:W-:Y:S01]  /*ca20*/  ISETP.GE.AND P2, PT, R120, R57, PT ;  /* 0x000000397800720c */ /* 0x002fe20003f46270 */
[----:B-----5:R-:W-:Y:S01]  /*ca30*/  @!P1 FMUL.FTZ R39, R39, R8 ;  /* 0x0000000827279220 */ /* 0x020fe20000410000 */
[----:B------:R-:W-:Y:S01]  /*ca40*/  IADD3 R8, P1, R98, R2, RZ ;  /* 0x0000000262087210 */ /* 0x000fe20007f3e0ff */
[----:B------:R-:W-:Y:S02]  /*ca50*/  IMAD R12, R199, c[0x0][0x2e4], R12 ;  /* 0x0000b900c70c7a24 */ /* 0x000fe400078e020c */
[----:B------:R-:W-:-:S03]  /*ca60*/  @!P5 FMUL.FTZ R40, R40, R7 ;  /* 0x000000072828d220 */ /* 0x000fc60000410000 */
[----:B------:R-:W-:Y:S02]  /*ca70*/  IADD3.X R3, R97, R12, R3, P1, !PT ;  /* 0x0000000c61037210 */ /* 0x000fe40000ffe403 */
[----:B------:R-:W-:Y:S01]  /*ca80*/  LEA R7, P1, R120, c[0x0][0x330], 0x1 ;  /* 0x0000cc0078077a11 */ /* 0x000fe200078208ff */
[----:B0-----:R-:W-:Y:S02]  /*ca90*/  @!P4 FMUL.FTZ R41, R41, R0 ;  /* 0x000000002929c220 */ /* 0x001fe40000410000 */
[----:B--2---:R-:W-:Y:S01]  /*caa0*/  @!P3 FMUL.FTZ R42, R42, R59 ;  /* 0x0000003b2a2ab220 */ /* 0x004fe20000410000 */
[----:B------:R-:W-:Y:S01]  /*cab0*/  LEA.HI.X R0, R120, c[0x0][0x334], R121, 0x1, P1 ;  /* 0x0000cd0078007a11 */ /* 0x000fe200008f0c79 */
[----:B------:R-:W-:Y:S01]  /*cac0*/  BSSY B0, `(.L_x_3620) ;  /* 0x0000013000007945 */ /* 0x000fe20003800000 */
[----:B------:R-:W-:Y:S01]  /*cad0*/  LEA R2, P3, R8, R7, 0x1 ;  /* 0x0000000708027211 */ /* 0x000fe200078608ff */
[----:B---3--:R-:W-:Y:S01]  /*cae0*/  @!P0 FMUL.FTZ R44, R44, R61 ;  /* 0x0000003d2c2c8220 */ /* 0x008fe20000410000 */
[----:B------:R-:W-:-:S02]  /*caf0*/  ISETP.GE.AND P1, PT, R181, R57, PT ;  /* 0x00000039b500720c */ /* 0x000fc40003f26270 */
[-C--:B------:R-:W-:Y:S02]  /*cb00*/  ISETP.GE.AND P4, PT, R180, R57.reuse, PT ;  /* 0x00000039b400720c */ /* 0x080fe40003f86270 */
[----:B------:R-:W-:Y:S02]  /*cb10*/  ISETP.GE.AND P5, PT, R179, R57, PT ;  /* 0x00000039b300720c */ /* 0x000fe40003fa6270 */
[----:B------:R-:W-:Y:S01]  /*cb20*/  LEA.HI.X R3, R8, R0, R3, 0x1, P3 ;  /* 0x0000000008037211 */ /* 0x000fe200018f0c03 */
        /* <DEDUP_REMOVED lines=12> */
.L_x_3621:
[----:B------:R-:W-:Y:S05]  /*cbf0*/  BSYNC B0 ;  /* 0x0000000000007941 */ /* 0x000fea0003800000 */
.L_x_3620:
        /* <DEDUP_REMOVED lines=25> */
[----:B------:R-:W-:Y:S02]  /*cd90*/  ISETP.GE.AND P1, PT, R169, R57, PT ;  /* 0x00000039a900720c */ /* 0x000fe40003f26270 */
        /* <DEDUP_REMOVED lines=14> */
[----:B------:R-:W-:Y:S01]  /*ce80*/  F2FP.BF16.PACK_AB R2, R36, R35 ;  /* 0x000000232402723e */ /* 0x000fe200000010ff */
[----:B------:R-:W-:Y:S01]  /*ce90*/  IMAD R0, R196, c[0x0][0x2f8], RZ ;  /* 0x0000be00c4007a24 */ /* 0x000fe200078e02ff */
[----:B------:R-:W-:Y:S01]  /*cea0*/  PRMT R71, R3, 0x7610, R71 ;  /* 0x0000761003477816 */ /* 0x000fe20000000047 */
[----:B------:R-:W-:Y:S01]  /*ceb0*/  FADD.FTZ R34, R33, R34 ;  /* 0x0000002221227221 */ /* 0x000fe20000010000 */
[----:B------:R-:W-:-:S02]  /*cec0*/  PRMT R7, R3, 0x7632, R7 ;  /* 0x0000763203077816 */ /* 0x000fc40000000007 */
[----:B------:R-:W-:Y:S01]  /*ced0*/  F2FP.BF16.PACK_AB R3, R38, R37 ;  /* 0x000000252603723e */ /* 0x000fe200000010ff */
[----:B------:R-:W-:Y:S01]  /*cee0*/  FADD.FTZ R35, R34, R35 ;  /* 0x0000002322237221 */ /* 0x000fe20000010000 */
[----:B------:R-:W-:Y:S02]  /*cef0*/  PRMT R70, R2, 0x7610, R70 ;  /* 0x0000761002467816 */ /* 0x000fe40000000046 */
[----:B------:R-:W-:Y:S01]  /*cf00*/  PRMT R69, R3, 0x7610, R69 ;  /* 0x0000761003457816 */ /* 0x000fe20000000045 */
[----:B------:R-:W-:Y:S01]  /*cf10*/  FADD.FTZ R36, R35, R36 ;  /* 0x0000002423247221 */ /* 0x000fe20000010000 */
[----:B------:R-:W-:Y:S01]  /*cf20*/  PRMT R8, R3, 0x7632, R8 ;  /* 0x0000763203087816 */ /* 0x000fe20000000008 */
[----:B------:R-:W-:Y:S01]  /*cf30*/  STS.U16 [R146], R29 ;  /* 0x0000001d92007388 */ /* 0x000fe20000000400 */
[----:B------:R-:W-:Y:S01]  /*cf40*/  F2FP.BF16.PACK_AB R3, R44, R43 ;  /* 0x0000002b2c03723e */ /* 0x000fe200000010ff */
[----:B------:R-:W-:Y:S02]  /*cf50*/  FADD.FTZ R37, R36, R37 ;  /* 0x0000002524257221 */ /* 0x000fe40000010000 */
[----:B------:R0:W-:Y:S01]  /*cf60*/  STS.U16 [R145+0x2], R5 ;  /* 0x0000020591007388 */ /* 0x0001e20000000400 */
[----:B------:R-:W-:Y:S01]  /*cf70*/  PRMT R10, R3, 0x7632, R10 ;  /* 0x00007632030a7816 */ /* 0x000fe2000000000a */
[----:B------:R-:W-:-:S02]  /*cf80*/  FADD.FTZ R38, R37, R38 ;  /* 0x0000002625267221 */ /* 0x000fc40000010000 */
[----:B------:R-:W-:Y:S02]  /*cf90*/  STS.U16 [R144+0x4], R31 ;  /* 0x0000041f90007388 */ /* 0x000fe40000000400 */
[----:B------:R-:W-:Y:S02]  /*cfa0*/  FADD.FTZ R39, R38, R39 ;  /* 0x0000002726277221 */ /* 0x000fe40000010000 */
[----:B------:R1:W-:Y:S01]  /*cfb0*/  STS.U16 [R143+0x6], R6 ;  /* 0x000006068f007388 */ /* 0x0003e20000000400 */
[----:B0-----:R-:W-:Y:S01]  /*cfc0*/  PRMT R5, R2, 0x7632, R5 ;  /* 0x0000763202057816 */ /* 0x001fe20000000005 */
[----:B------:R-:W-:Y:S02]  /*cfd0*/  FADD.FTZ R40, R39, R40 ;  /* 0x0000002827287221 */ /* 0x000fe40000010000 */
[----:B------:R-:W-:Y:S01]  /*cfe0*/  STS.U16 [R142+0x8], R71 ;  /* 0x000008478e007388 */ /* 0x000fe20000000400 */
[----:B------:R-:W-:Y:S01]  /*cff0*/  F2FP.BF16.PACK_AB R2, R42, R41 ;  /* 0x000000292a02723e */ /* 0x000fe200000010ff */
[----:B------:R-:W-:-:S02]  /*d000*/  FADD.FTZ R41, R40, R41 ;  /* 0x0000002928297221 */ /* 0x000fc40000010000 */
[----:B------:R0:W-:Y:S01]  /*d010*/  STS.U16 [R141+0xa], R7 ;  /* 0x00000a078d007388 */ /* 0x0001e20000000400 */
[----:B-1----:R-:W-:Y:S01]  /*d020*/  PRMT R6, R4, 0x7632, R6 ;  /* 0x0000763204067816 */ /* 0x002fe20000000006 */
[----:B------:R-:W-:Y:S02]  /*d030*/  FADD.FTZ R42, R41, R42 ;  /* 0x0000002a292a7221 */ /* 0x000fe40000010000 */
[----:B------:R-:W-:Y:S02]  /*d040*/  STS.U16 [R140+0xc], R70 ;  /* 0x00000c468c007388 */ /* 0x000fe40000000400 */
[----:B------:R-:W-:Y:S02]  /*d050*/  FADD.FTZ R43, R42, R43 ;  /* 0x0000002b2a2b7221 */ /* 0x000fe40000010000 */
[----:B------:R-:W-:Y:S01]  /*d060*/  STS.U16 [R139+0xe], R5 ;  /* 0x00000e058b007388 */ /* 0x000fe20000000400 */
[----:B0-----:R-:W-:Y:S01]  /*d070*/  PRMT R7, R2, 0x7632, R7 ;  /* 0x0000763202077816 */ /* 0x001fe20000000007 */
[----:B------:R-:W-:-:S02]  /*d080*/  FADD.FTZ R192, R43, R44 ;  /* 0x0000002c2bc07221 */ /* 0x000fc40000010000 */
        /* <DEDUP_REMOVED lines=44> */
.L_x_3623:
[----:B------:R-:W-:Y:S05]  /*d350*/  BSYNC B0 ;  /* 0x0000000000007941 */ /* 0x000fea0003800000 */
.L_x_3622:
[----:B------:R-:W-:Y:S01]  /*d360*/  MOV R3, R27 ;  /* 0x0000001b00037202 */ /* 0x000fe20000000f00 */
[----:B------:R-:W-:Y:S01]  /*d370*/  IMAD R4, R198, c[0x0][0x300], RZ ;  /* 0x0000c000c6047a24 */ /* 0x000fe200078e02ff */
[----:B------:R-:W-:Y:S01]  /*d380*/  IADD3 R0, P0, R147, -0x7c0, RZ ;  /* 0xfffff84093007810 */ /* 0x000fe20007f1e0ff */
[----:B------:R-:W-:Y:S01]  /*d390*/  UIADD3 UR18, UP0, UR18, -0x800, URZ ;  /* 0xfffff80012127890 */ /* 0x000fe2000ff1e03f */
[-C--:B------:R-:W-:Y:S01]  /*d3a0*/  ISETP.GE.AND P3, PT, R178, R25.reuse, PT ;  /* 0x00000019b200720c */ /* 0x080fe20003f66270 */
[----:B------:R-:W-:Y:S01]  /*d3b0*/  IMAD.WIDE.U32 R2, R199, c[0x0][0x300], R2 ;  /* 0x0000c000c7027a25 */ /* 0x000fe200078e0002 */
[----:B------:R-:W-:Y:S01]  /*d3c0*/  IADD3 R0, P1, R0, c[0x0][0x340], RZ ;  /* 0x0000d00000007a10 */ /* 0x000fe20007f3e0ff */
[----:B------:R-:W-:Y:S01]  /*d3d0*/  UIADD3 UR20, UP1, UR20, -0x800, URZ ;  /* 0xfffff80014147890 */ /* 0x000fe2000ff3e03f */
[----:B------:R-:W-:Y:S01]  /*d3e0*/  ISETP.GE.AND P4, PT, R177, R25, PT ;  /* 0x00000019b100720c */ /* 0x000fe20003f86270 */
[----:B0-----:R-:W-:Y:S01]  /*d3f0*/  IMAD R6, R199, c[0x0][0x304], R4 ;  /* 0x0000c100c7067a24 */ /* 0x001fe200078e0204 */
[----:B------:R-:W-:Y:S01]  /*d400*/  IADD3.X R4, R148, -0x1, RZ, P0, !PT ;  /* 0xffffffff94047810 */ /* 0x000fe200007fe4ff */
[----:B------:R-:W-:Y:S01]  /*d410*/  UIADD3 UR16, UP2, UR16, -0x800, URZ ;  /* 0xfffff80010107890 */ /* 0x000fe2000ff5e03f */
[----:B------:R-:W-:Y:S01]  /*d420*/  IADD3 R5, P0, R98, R2, RZ ;  /* 0x0000000262057210 */ /* 0x000fe20007f1e0ff */
[----:B------:R-:W-:Y:S01]  /*d430*/  UIADD3.X UR19, UR19, -0x1, URZ, UP0, !UPT ;  /* 0xffffffff13137890 */ /* 0x000fe200087fe43f */
[----:B------:R-:W-:Y:S01]  /*d440*/  IADD3.X R4, R4, c[0x0][0x344], RZ, P1, !PT ;  /* 0x0000d10004047a10 */ /* 0x000fe20000ffe4ff */
[----:B------:R-:W-:Y:S01]  /*d450*/  UIADD3.X UR21, UR21, -0x1, URZ, UP1, !UPT ;  /* 0xffffffff15157890 */ /* 0x000fe20008ffe43f */
[----:B------:R-:W-:Y:S01]  /*d460*/  IADD3.X R3, R97, R6, R3, P0, !PT ;  /* 0x0000000661037210 */ /* 0x000fe200007fe403 */
[----:B------:R-:W-:Y:S01]  /*d470*/  UIADD3.X UR17, UR17, -0x1, URZ, UP2, !UPT ;  /* 0xffffffff11117890 */ /* 0x000fe200097fe43f */
[----:B------:R-:W-:-:S02]  /*d480*/  LEA R2, P0, R5, R0, 0x1 ;  /* 0x0000000005027211 */ /* 0x000fc400078008ff */
[-C--:B------:R-:W-:Y:S02]  /*d490*/  ISETP.GE.AND P5, PT, R176, R25.reuse, PT ;  /* 0x00000019b000720c */ /* 0x080fe40003fa6270 */
        /* <DEDUP_REMOVED lines=34> */
[----:B0-----:R-:W-:Y:S01]  /*d6c0*/  @!P0 CALL.REL.NOINC `(.L_x_3533) ;  /* 0x0000001000008944 */ /* 0x001fe20003c00000 */
[----:B------:R-:W-:Y:S05]  /*d6d0*/  BRA `(.L_x_3624) ;  /* 0xffff330000007947 */ /* 0x000fea000383ffff */
.L_x_3533:
        /* <DEDUP_REMOVED lines=11> */
[----:B------:R-:W3:Y:S01]  /*d790*/  SHFL.DOWN P1, R3, R0, 0x2, 0x1f ;  /* 0x08401f0000037f89 */ /* 0x000ee20000020000 */
[----:B-----5:R-:W-:-:S08]  /*d7a0*/  ISETP.NE.AND P3, PT, R7, RZ, PT ;  /* 0x000000ff0700720c */ /* 0x020fd00003f65270 */
[----:B------:R-:W-:-:S04]  /*d7b0*/  @!P2 SHF.R.S32.HI R6, RZ, 0x1f, R7 ;  /* 0x0000001fff06a819 */ /* 0x000fc80000011407 */
[----:B------:R-:W-:-:S04]  /*d7c0*/  @!P2 LEA.HI R6, R6, R7, RZ, 0x5 ;  /* 0x000000070606a211 */ /* 0x000fc800078f28ff */
[----:B------:R-:W-:Y:S01]  /*d7d0*/  @!P2 SHF.R.S32.HI R7, RZ, 0x5, R6 ;  /* 0x00000005ff07a819 */ /* 0x000fe20000011406 */
[----:B---3--:R-:W-:-:S05]  /*d7e0*/  @P1 FADD R3, R0, R3 ;  /* 0x0000000300031221 */ /* 0x008fca0000000000 */
[----:B------:R-:W3:Y:S02]  /*d7f0*/  SHFL.DOWN P1, R2, R3, 0x4, 0x1f ;  /* 0x08801f0003027f89 */ /* 0x000ee40000020000 */
[----:B---3--:R-:W-:-:S05]  /*d800*/  @P1 FADD R2, R3, R2 ;  /* 0x0000000203021221 */ /* 0x008fca0000000000 */
[----:B------:R-:W3:Y:S02]  /*d810*/  SHFL.DOWN P1, R5, R2, 0x8, 0x1f ;  /* 0x09001f0002057f89 */ /* 0x000ee40000020000 */
[----:B---3--:R-:W-:-:S05]  /*d820*/  @P1 FADD R5, R2, R5 ;  /* 0x0000000502051221 */ /* 0x008fca0000000000 */
[----:B------:R-:W3:Y:S02]  /*d830*/  SHFL.DOWN P1, R4, R5, 0x10, 0x1f ;  /* 0x0a001f0005047f89 */ /* 0x000ee40000020000 */
[----:B---3--:R-:W-:-:S05]  /*d840*/  @P1 FADD R4, R5, R4 ;  /* 0x0000000405041221 */ /* 0x008fca0000000000 */
[----:B------:R-:W-:Y:S04]  /*d850*/  @!P2 STS [R7.X4+0x3184], R4 ;  /* 0x003184040700a388 */ /* 0x000fe80000004800 */
[----:B------:R-:W-:Y:S06]  /*d860*/  BAR.SYNC.DEFER_BLOCKING 0x0 ;  /* 0x0000000000007b1d */ /* 0x000fec0000010000 */
[----:B------:R-:W3:Y:S02]  /*d870*/  @!P3 LDS R3, [0x3188] ;  /* 0x00318800ff03b984 */ /* 0x000ee40000000800 */
[----:B---3--:R-:W-:Y:S01]  /*d880*/  @!P3 FADD.FTZ R4, R4, R3 ;  /* 0x000000030404b221 */ /* 0x008fe20000010000 */
[----:B------:R-:W-:Y:S05]  /*d890*/  @P3 BRA `(.L_x_3626) ;  /* 0x0000001000003947 */ /* 0x000fea0003800000 */
[----:B------:R3:W-:Y:S02]  /*d8a0*/  RED.E.ADD.F32.FTZ.RN.STRONG.GPU [R124.64], R4 ;  /* 0x000000047c00798e */ /* 0x0007e4000c10e78e */
.L_x_3626:
[----:B------:R-:W-:Y:S05]  /*d8b0*/  BSYNC B0 ;  /* 0x0000000000007941 */ /* 0x000fea0003800000 */
.L_x_3625:
[----:B------:R-:W-:Y:S01]  /*d8c0*/  BSSY B0, `(.L_x_3627) ;  /* 0x000001d000007945 */ /* 0x000fe20003800000 */
[----:B------:R-:W-:Y:S05]  /*d8d0*/  @!P0 BRA `(.L_x_3628) ;  /* 0x000001a000008947 */ /* 0x000fea0003800000 */
[----:B------:R-:W-:Y:S06]  /*d8e0*/  BAR.SYNC.DEFER_BLOCKING 0x0 ;  /* 0x0000000000007b1d */ /* 0x000fec0000010000 */
[----:B------:R-:W4:Y:S04]  /*d8f0*/  SHFL.DOWN P0, R3, R192, 0x1, 0x1f ;  /* 0x08201f00c0037f89 */ /* 0x000f280000000000 */
[----:B---3--:R-:W3:Y:S04]  /*d900*/  S2R R4, SR_LANEID ;  /* 0x0000000000047919 */ /* 0x008ee80000000000 */
[----:B------:R-:W5:Y:S01]  /*d910*/  S2R R9, SR_TID.X ;  /* 0x0000000000097919 */ /* 0x000f620000002100 */
[----:B----4-:R-:W-:Y:S01]  /*d920*/  @P0 FADD R3, R3, R192 ;  /* 0x000000c003030221 */ /* 0x010fe20000000000 */
[----:B---3--:R-:W-:-:S04]  /*d930*/  ISETP.NE.AND P2, PT, R4, RZ, PT ;  /* 0x000000ff0400720c */ /* 0x008fc80003f45270 */
        /* <DEDUP_REMOVED lines=17> */
[----:B------:R3:W-:Y:S01]  /*da50*/  RED.E.ADD.F32.FTZ.RN.STRONG.GPU [R122.64], R7 ;  /* 0x000000077a00798e */ /* 0x0007e2000c10e78e */
[----:B------:R-:W-:Y:S01]  /*da60*/  IMAD.MOV.U32 R9, RZ, RZ, RZ ;  /* 0x000000ffff097224 */ /* 0x000fe200078e00ff */
[----:B------:R-:W-:Y:S05]  /*da70*/  BRA `(.L_x_3629) ;  /* 0x0000001000007947 */ /* 0x000fea0003800000 */
.L_x_3628:
[----:B------:R-:W4:Y:S02]  /*da80*/  S2R R9, SR_TID.X ;  /* 0x0000000000097919 */ /* 0x000f240000002100 */
.L_x_3629:
[----:B------:R-:W-:Y:S05]  /*da90*/  BSYNC B0 ;  /* 0x0000000000007941 */ /* 0x000fea0003800000 */
.L_x_3627:
[----:B----4-:R-:W-:-:S13]  /*daa0*/  ISETP.GE.AND P0, PT, R9, c[0x0][0x16c], PT ;  /* 0x00005b0009007a0c */ /* 0x010fda0003f06270 */
[----:B------:R-:W-:Y:S05]  /*dab0*/  @P0 EXIT ;  /* 0x000000000000094d */ /* 0x000fea0003800000 */
[----:B------:R-:W-:Y:S02]  /*dac0*/  IMAD R198, R198, c[0x0][0x288], RZ ;  /* 0x0000a200c6c67a24 */ /* 0x000fe400078e02ff */
[----:B------:R-:W-:-:S04]  /*dad0*/  IMAD.WIDE.U32 R2, R199, c[0x0][0x288], RZ ;  /* 0x0000a200c7027a25 */ /* 0x000fc800078e00ff */
[----:B0-----:R-:W-:-:S05]  /*dae0*/  IMAD R13, R199, c[0x0][0x28c], R198 ;  /* 0x0000a300c70d7a24 */ /* 0x001fca00078e02c6 */
[----:B------:R-:W-:Y:S02]  /*daf0*/  IADD3 R13, R3, R13, RZ ;  /* 0x0000000d030d7210 */ /* 0x000fe40007ffe0ff */
.L_x_3630:
[----:B0-----:R0:W4:Y:S01]  /*db00*/  LDS R11, [R9.X4+0x46c0] ;  /* 0x0046c000090b7984 */ /* 0x0011220000004800 */
[----:B------:R-:W-:Y:S01]  /*db10*/  SHF.R.S32.HI R0, RZ, 0x1f, R9 ;  /* 0x0000001fff007819 */ /* 0x000fe20000011409 */
[----:B---3--:R-:W-:Y:S01]  /*db20*/  IMAD.MOV.U32 R4, RZ, RZ, R2 ;  /* 0x000000ffff047224 */ /* 0x008fe200078e0002 */
[----:B------:R-:W-:Y:S01]  /*db30*/  MOV R5, R13 ;  /* 0x0000000d00057202 */ /* 0x000fe20000000f00 */
[----:B------:R-:W-:Y:S02]  /*db40*/  YIELD ;  /* 0x0000000000007946 */ /* 0x000fe40003800000 */
[----:B------:R-:W-:Y:S02]  /*db50*/  IMAD R0, R0, c[0x0][0x290], RZ ;  /* 0x0000a40000007a24 */ /* 0x000fe400078e02ff */
[----:B------:R-:W-:-:S04]  /*db60*/  IMAD.WIDE.U32 R4, R9, c[0x0][0x290], R4 ;  /* 0x0000a40009047a25 */ /* 0x000fc800078e0004 */
[----:B------:R-:W-:Y:S01]  /*db70*/  IMAD R7, R9, c[0x0][0x294], R0 ;  /* 0x0000a50009077a24 */ /* 0x000fe200078e0200 */
[----:B------:R-:W-:-:S03]  /*db80*/  LEA R6, P0, R4, c[0x0][0x310], 0x2 ;  /* 0x0000c40004067a11 */ /* 0x000fc600078010ff */
[----:B------:R-:W-:Y:S01]  /*db90*/  IMAD.IADD R5, R5, 0x1, R7 ;  /* 0x0000000105057824 */ /* 0x000fe200078e0207 */
[----:B0-----:R-:W-:-:S04]  /*dba0*/  IADD3 R9, R9, c[0x0][0x0], RZ ;  /* 0x0000000009097a10 */ /* 0x001fc80007ffe0ff */
[----:B------:R-:W-:Y:S02]  /*dbb0*/  LEA.HI.X R7, R4, c[0x0][0x314], R5, 0x2, P0 ;  /* 0x0000c50004077a11 */ /* 0x000fe400000f1405 */
[----:B------:R-:W-:-:S03]  /*dbc0*/  ISETP.GE.AND P0, PT, R9, c[0x0][0x16c], PT ;  /* 0x00005b0009007a0c */ /* 0x000fc60003f06270 */
[----:B----4-:R0:W-:Y:S10]  /*dbd0*/  RED.E.ADD.F32.FTZ.RN.STRONG.GPU [R6.64], R11 ;  /* 0x0000000b0600798e */ /* 0x0101f4000c10e78e */
[----:B------:R-:W-:Y:S05]  /*dbe0*/  @!P0 BRA `(.L_x_3630) ;  /* 0xffffff1000008947 */ /* 0x000fea000383ffff */
[----:B------:R-:W-:Y:S05]  /*dbf0*/  EXIT ;  /* 0x000000000000794d */ /* 0x000fea0003800000 */
.L_x_3576:
[----:B------:R-:W-:Y:S01]  /*dc00*/  HFMA2.MMA R243, -RZ, RZ, 0, 0 ;  /* 0x00000000fff37435 */ /* 0x000fe200000001ff */
[----:B------:R-:W-:Y:S01]  /*dc10*/  MOV R247, R66 ;  /* 0x0000004200f77202 */ /* 0x000fe20000000f00 */
[----:B------:R-:W-:Y:S01]  /*dc20*/  IMAD.MOV.U32 R244, RZ, RZ, 0x1 ;  /* 0x00000001fff47424 */ /* 0x000fe200078e00ff */
[----:B------:R-:W-:Y:S01]  /*dc30*/  MOV R64, 0xdc60 ;  /* 0x0000dc6000407802 */ /* 0x000fe20000000f00 */
[----:B------:R-:W-:-:S02]  /*dc40*/  IMAD.MOV.U32 R240, RZ, RZ, -0x1 ;  /* 0xfffffffffff07424 */ /* 0x000fc400078e00ff */
[----:B0-2--5:R-:W-:Y:S05]  /*dc50*/  CALL.REL.NOINC `($__internal_143_$__cuda_sm70_shflsync_up) ;  /* 0x00000ed000007944 */ /* 0x025fea0003c00000 */
[----:B-1----:R-:W-:Y:S01]  /*dc60*/  MOV R245, R240 ;  /* 0x000000f000f57202 */ /* 0x002fe20000000f00 */
[----:B0-----:R-:W-:Y:S05]  /*dc70*/  BRA `(.L_x_3631) ;  /* 0xffffb24000007947 */ /* 0x001fea000383ffff */
.L_x_3577:
[----:B------:R-:W-:Y:S01]  /*dc80*/  HFMA2.MMA R244, -RZ, RZ, 0, 5.9604644775390625e-08 ;  /* 0x00000001fff47435 */ /* 0x000fe200000001ff */
[----:B------:R-:W-:Y:S01]  /*dc90*/  IMAD.MOV.U32 R247, RZ, RZ, R67 ;  /* 0x000000fffff77224 */ /* 0x000fe200078e0043 */
[----:B------:R-:W-:Y:S01]  /*dca0*/  MOV R240, 0xffffffff ;  /* 0xffffffff00f07802 */ /* 0x000fe20000000f00 */
[----:B------:R-:W-:Y:S01]  /*dcb0*/  IMAD.MOV.U32 R243, RZ, RZ, RZ ;  /* 0x000000fffff37224 */ /* 0x000fe200078e00ff */
[----:B------:R-:W-:-:S02]  /*dcc0*/  MOV R64, 0xdce0 ;  /* 0x0000dce000407802 */ /* 0x000fc40000000f00 */
[----:B0123-5:R-:W-:Y:S05]  /*dcd0*/  CALL.REL.NOINC `($__internal_143_$__cuda_sm70_shflsync_up) ;  /* 0x00000e5000007944 */ /* 0x02ffea0003c00000 */
        /* <DEDUP_REMOVED lines=10> */
[----:B------:R-:W-:Y:S05]  /*dd80*/  CALL.REL.NOINC `($__internal_143_$__cuda_sm70_shflsync_up) ;  /* 0x00000da000007944 */ /* 0x000fea0003c00000 */
[----:B0-----:R-:W-:Y:S01]  /*dd90*/  HFMA2.MMA R243, -RZ, RZ, 0, 0 ;  /* 0x00000000fff37435 */ /* 0x001fe200000001ff */
[----:B-1----:R-:W-:Y:S01]  /*dda0*/  IMAD.MOV.U32 R66, RZ, RZ, R240 ;  /* 0x000000ffff427224 */ /* 0x002fe200078e00f0 */
[----:B------:R-:W-:Y:S01]  /*ddb0*/  MOV R247, R67 ;  /* 0x0000004300f77202 */ /* 0x000fe20000000f00 */
[----:B------:R-:W-:Y:S01]  /*ddc0*/  IMAD.MOV.U32 R244, RZ, RZ, 0x2 ;  /* 0x00000002fff47424 */ /* 0x000fe200078e00ff */
[----:B------:R-:W-:Y:S01]  /*ddd0*/  MOV R64, 0xde00 ;  /* 0x0000de0000407802 */ /* 0x000fe20000000f00 */
[----:B------:R-:W-:Y:S02]  /*dde0*/  IMAD.MOV.U32 R240, RZ, RZ, -0x1 ;  /* 0xfffffffffff07424 */ /* 0x000fe400078e00ff */
[----:B------:R-:W-:Y:S05]  /*ddf0*/  CALL.REL.NOINC `($__internal_143_$__cuda_sm70_shflsync_up) ;  /* 0x00000d3000007944 */ /* 0x000fea0003c00000 */
[----:B------:R-:W-:Y:S01]  /*de00*/  ISETP.GE.AND P0, PT, R186, 0x2, PT ;  /* 0x00000002ba00780c */ /* 0x000fe20003f06270 */
[----:B0-----:R-:W-:Y:S01]  /*de10*/  IMAD.MOV.U32 R243, RZ, RZ, RZ ;  /* 0x000000fffff37224 */ /* 0x001fe200078e00ff */
[----:B------:R-:W-:Y:S02]  /*de20*/  MOV R244, 0x4 ;  /* 0x0000000400f47802 */ /* 0x000fe40000000f00 */
[----:B------:R-:W-:-:S09]  /*de30*/  MOV R64, 0xde90 ;  /* 0x0000de9000407802 */ /* 0x000fd20000000f00 */
[----:B-1----:R-:W-:Y:S01]  /*de40*/  @P0 FFMA.FTZ R67, R245, R240, R67 ;  /* 0x000000f0f5430223 */ /* 0x002fe20000010043 */
[----:B------:R-:W-:Y:S01]  /*de50*/  MOV R240, 0xffffffff ;  /* 0xffffffff00f07802 */ /* 0x000fe20000000f00 */
[----:B------:R-:W-:-:S04]  /*de60*/  @P0 FMUL.FTZ R245, R66, R245 ;  /* 0x000000f542f50220 */ /* 0x000fc80000410000 */
[----:B------:R-:W-:Y:S02]  /*de70*/  IMAD.MOV.U32 R247, RZ, RZ, R245 ;  /* 0x000000fffff77224 */ /* 0x000fe400078e00f5 */
[----:B------:R-:W-:Y:S05]  /*de80*/  CALL.REL.NOINC `($__internal_143_$__cuda_sm70_shflsync_up) ;  /* 0x00000ca000007944 */ /* 0x000fea0003c00000 */
[----:B0-----:R-:W-:Y:S01]  /*de90*/  HFMA2.MMA R244, -RZ, RZ, 0, 2.384185791015625e-07 ;  /* 0x00000004fff47435 */ /* 0x001fe200000001ff */
[----:B-1----:R-:W-:Y:S01]  /*dea0*/  MOV R66, R240 ;  /* 0x000000f000427202 */ /* 0x002fe20000000f00 */
[----:B------:R-:W-:Y:S01]  /*deb0*/  IMAD.MOV.U32 R247, RZ, RZ, R67 ;  /* 0x000000fffff77224 */ /* 0x000fe200078e0043 */
[----:B------:R-:W-:Y:S01]  /*dec0*/  MOV R240, 0xffffffff ;  /* 0xffffffff00f07802 */ /* 0x000fe20000000f00 */
[----:B------:R-:W-:Y:S01]  /*ded0*/  IMAD.MOV.U32 R243, RZ, RZ, RZ ;  /* 0x000000fffff37224 */ /* 0x000fe200078e00ff */
[----:B------:R-:W-:Y:S02]  /*dee0*/  MOV R64, 0xdf00 ;  /* 0x0000df0000407802 */ /* 0x000fe40000000f00 */
[----:B------:R-:W-:Y:S05]  /*def0*/  CALL.REL.NOINC `($__internal_143_$__cuda_sm70_shflsync_up) ;  /* 0x00000c3000007944 */ /* 0x000fea0003c00000 */
[----:B------:R-:W-:Y:S01]  /*df00*/  ISETP.GE.AND P0, PT, R186, 0x4, PT ;  /* 0x00000004ba00780c */ /* 0x000fe20003f06270 */
[----:B0-----:R-:W-:Y:S01]  /*df10*/  HFMA2.MMA R243, -RZ, RZ, 0, 0 ;  /* 0x00000000fff37435 */ /* 0x001fe200000001ff */
[----:B------:R-:W-:Y:S01]  /*df20*/  IMAD.MOV.U32 R244, RZ, RZ, 0x8 ;  /* 0x00000008fff47424 */ /* 0x000fe200078e00ff */
[----:B------:R-:W-:-:S10]  /*df30*/  MOV R64, 0xdf90 ;  /* 0x0000df9000407802 */ /* 0x000fd40000000f00 */
[----:B-1----:R-:W-:Y:S02]  /*df40*/  @P0 FFMA.FTZ R67, R245, R240, R67 ;  /* 0x000000f0f5430223 */ /* 0x002fe40000010043 */
[----:B------:R-:W-:Y:S02]  /*df50*/  @P0 FMUL.FTZ R245, R66, R245 ;  /* 0x000000f542f50220 */ /* 0x000fe40000410000 */
[----:B------:R-:W-:-:S03]  /*df60*/  IMAD.MOV.U32 R240, RZ, RZ, -0x1 ;  /* 0xfffffffffff07424 */ /* 0x000fc600078e00ff */
[----:B------:R-:W-:Y:S02]  /*df70*/  MOV R247, R245 ;  /* 0x000000f500f77202 */ /* 0x000fe40000000f00 */
        /* <DEDUP_REMOVED lines=9> */
[----:B0-----:R-:W-:Y:S01]  /*e010*/  HFMA2.MMA R244, -RZ, RZ, 0, 9.5367431640625e-07 ;  /* 0x00000010fff47435 */ /* 0x001fe200000001ff */
[----:B------:R-:W-:Y:S01]  /*e020*/  IMAD.MOV.U32 R243, RZ, RZ, RZ ;  /* 0x000000fffff37224 */ /* 0x000fe200078e00ff */
[----:B------:R-:W-:-:S10]  /*e030*/  MOV R64, 0xe0b0 ;  /* 0x0000e0b000407802 */ /* 0x000fd40000000f00 */
[----:B-1----:R-:W-:Y:S01]  /*e040*/  @P0 FFMA.FTZ R67, R245, R240, R67 ;  /* 0x000000f0f5430223 */ /* 0x002fe20000010043 */
[----:B------:R-:W-:Y:S01]  /*e050*/  MOV R240, 0xffffffff ;  /* 0xffffffff00f07802 */ /* 0x000fe20000000f00 */
[----:B------:R-:W-:-:S04]  /*e060*/  @P0 FMUL.FTZ R245, R66, R245 ;  /* 0x000000f542f50220 */ /* 0x000fc80000410000 */
[----:B------:R-:W-:Y:S01]  /*e070*/  IMAD.MOV.U32 R247, RZ, RZ, R245 ;  /* 0x000000fffff77224 */ /* 0x000fe200078e00f5 */
[----:B------:R-:W-:Y:S01]  /*e080*/  MOV R246, R245 ;  /* 0x000000f500f67202 */ /* 0x000fe20000000f00 */
[----:B------:R-:W-:Y:S02]  /*e090*/  IMAD.MOV.U32 R245, RZ, RZ, R67 ;  /* 0x000000fffff57224 */ /* 0x000fe400078e0043 */
[----:B------:R-:W-:Y:S05]  /*e0a0*/  CALL.REL.NOINC `($__internal_143_$__cuda_sm70_shflsync_up) ;  /* 0x00000a8000007944 */ /* 0x000fea0003c00000 */
[----:B0-----:R-:W-:Y:S01]  /*e0b0*/  HFMA2.MMA R244, -RZ, RZ, 0, 9.5367431640625e-07 ;  /* 0x00000010fff47435 */ /* 0x001fe200000001ff */
[----:B-1----:R-:W-:Y:S01]  /*e0c0*/  MOV R242, R240 ;  /* 0x000000f000f27202 */ /* 0x002fe20000000f00 */
[----:B------:R-:W-:Y:S01]  /*e0d0*/  IMAD.MOV.U32 R247, RZ, RZ, R67 ;  /* 0x000000fffff77224 */ /* 0x000fe200078e0043 */
[----:B------:R-:W-:Y:S01]  /*e0e0*/  MOV R240, 0xffffffff ;  /* 0xffffffff00f07802 */ /* 0x000fe20000000f00 */
[----:B------:R-:W-:Y:S01]  /*e0f0*/  IMAD.MOV.U32 R243, RZ, RZ, RZ ;  /* 0x000000fffff37224 */ /* 0x000fe200078e00ff */
[----:B------:R-:W-:Y:S02]  /*e100*/  MOV R64, 0xe120 ;  /* 0x0000e12000407802 */ /* 0x000fe40000000f00 */
[----:B------:R-:W-:Y:S05]  /*e110*/  CALL.REL.NOINC `($__internal_143_$__cuda_sm70_shflsync_up) ;  /* 0x00000a1000007944 */ /* 0x000fea0003c00000 */
[----:B01----:R-:W-:Y:S05]  /*e120*/  BRA `(.L_x_3632) ;  /* 0xffffaf1000007947 */ /* 0x003fea000383ffff */
.L_x_3580:
[----:B------:R-:W-:Y:S01]  /*e130*/  HFMA2.MMA R243, -RZ, RZ, 0, 0 ;  /* 0x00000000fff37435 */ /* 0x000fe200000001ff */
[----:B------:R-:W-:Y:S01]  /*e140*/  IMAD.MOV.U32 R244, RZ, RZ, 0x1 ;  /* 0x00000001fff47424 */ /* 0x000fe200078e00ff */
[----:B0-----:R-:W-:Y:S01]  /*e150*/  MOV R64, 0xe180 ;  /* 0x0000e18000407802 */ /* 0x001fe20000000f00 */
[----:B------:R-:W-:-:S03]  /*e160*/  IMAD.MOV.U32 R240, RZ, RZ, -0x1 ;  /* 0xfffffffffff07424 */ /* 0x000fc600078e00ff */
[----:B-12--5:R-:W-:Y:S05]  /*e170*/  CALL.REL.NOINC `($__internal_143_$__cuda_sm70_shflsync_up) ;  /* 0x000009b000007944 */ /* 0x026fea0003c00000 */
[----:B0-----:R-:W-:Y:S01]  /*e180*/  HFMA2.MMA R244, -RZ, RZ, 0, 5.9604644775390625e-08 ;  /* 0x00000001fff47435 */ /* 0x001fe200000001ff */
[----:B-1----:R-:W-:Y:S01]  /*e190*/  MOV R66, R240 ;  /* 0x000000f000427202 */ /* 0x002fe20000000f00 */
[----:B------:R-:W-:Y:S01]  /*e1a0*/  IMAD.MOV.U32 R247, RZ, RZ, R245 ;  /* 0x000000fffff77224 */ /* 0x000fe200078e00f5 */
[----:B------:R-:W-:Y:S01]  /*e1b0*/  MOV R240, 0xffffffff ;  /* 0xffffffff00f07802 */ /* 0x000fe20000000f00 */
[----:B------:R-:W-:Y:S01]  /*e1c0*/  IMAD.MOV.U32 R243, RZ, RZ, RZ ;  /* 0x000000fffff37224 */ /* 0x000fe200078e00ff */
[----:B------:R-:W-:-:S02]  /*e1d0*/  MOV R64, 0xe1f0 ;  /* 0x0000e1f000407802 */ /* 0x000fc40000000f00 */
[----:B------:R-:W-:Y:S05]  /*e1e0*/  CALL.REL.NOINC `($__internal_143_$__cuda_sm70_shflsync_up) ;  /* 0x0000094000007944 */ /* 0x000fea0003c00000 */
[----:B------:R-:W-:Y:S01]  /*e1f0*/  HFMA2.MMA R65, -RZ, RZ, 0, 0 ;  /* 0x00000000ff417435 */ /* 0x000fe200000001ff */
[----:B0-----:R-:W-:Y:S01]  /*e200*/  IMAD.MOV.U32 R244, RZ, RZ, R66 ;  /* 0x000000fffff47224 */ /* 0x001fe200078e0042 */
[----:B-1----:R-:W-:Y:S01]  /*e210*/  MOV R245, R240 ;  /* 0x000000f000f57202 */ /* 0x002fe20000000f00 */
[----:B------:R-:W-:Y:S01]  /*e220*/  IMAD.MOV.U32 R67, RZ, RZ, R132 ;  /* 0x000000ffff437224 */ /* 0x000fe200078e0084 */
[----:B------:R-:W-:Y:S01]  /*e230*/  MOV R64, 0xffffffff ;  /* 0xffffffff00407802 */ /* 0x000fe20000000f00 */
[----:B------:R-:W-:Y:S01]  /*e240*/  IMAD.MOV.U32 R66, RZ, RZ, 0x1f ;  /* 0x0000001fff427424 */ /* 0x000fe200078e00ff */
[----:B------:R-:W-:-:S02]  /*e250*/  MOV R240, 0xe270 ;  /* 0x0000e27000f07802 */ /* 0x000fc40000000f00 */
[----:B------:R-:W-:Y:S05]  /*e260*/  CALL.REL.NOINC `($__internal_142_$__cuda_sm70_shflsync_idx_p) ;  /* 0x0000087000007944 */ /* 0x000fea0003c00000 */
[----:B0-----:R-:W-:Y:S01]  /*e270*/  HFMA2.MMA R66, -RZ, RZ, 0, 1.847743988037109375e-06 ;  /* 0x0000001fff427435 */ /* 0x001fe200000001ff */
[----:B-1----:R-:W-:Y:S01]  /*e280*/  MOV R132, R65 ;  /* 0x0000004100847202 */ /* 0x002fe20000000f00 */
[----:B------:R-:W-:Y:S01]  /*e290*/  IMAD.MOV.U32 R67, RZ, RZ, R133 ;  /* 0x000000ffff437224 */ /* 0x000fe200078e0085 */
[----:B------:R-:W-:Y:S01]  /*e2a0*/  MOV R240, 0xe2e0 ;  /* 0x0000e2e000f07802 */ /* 0x000fe20000000f00 */
[----:B------:R-:W-:-:S02]  /*e2b0*/  IMAD.MOV.U32 R65, RZ, RZ, RZ ;  /* 0x000000ffff417224 */ /* 0x000fc400078e00ff */
[----:B------:R-:W-:Y:S02]  /*e2c0*/  IMAD.MOV.U32 R64, RZ, RZ, -0x1 ;  /* 0xffffffffff407424 */ /* 0x000fe400078e00ff */
[----:B------:R-:W-:Y:S05]  /*e2d0*/  CALL.REL.NOINC `($__internal_142_$__cuda_sm70_shflsync_idx_p) ;  /* 0x0000080000007944 */ /* 0x000fea0003c00000 */
[----:B01----:R-:W-:Y:S05]  /*e2e0*/  BRA `(.L_x_3633) ;  /* 0xffffaec000007947 */ /* 0x003fea000383ffff */
.L_x_3583:
[----:B------:R-:W-:Y:S01]  /*e2f0*/  HFMA2.MMA R243, -RZ, RZ, 0, 1.847743988037109375e-06 ;  /* 0x0000001ffff37435 */ /* 0x000fe200000001ff */
[----:B------:R-:W-:Y:S01]  /*e300*/  MOV R249, R66 ;  /* 0x0000004200f97202 */ /* 0x000fe20000000f00 */
[----:B------:R-:W-:Y:S01]  /*e310*/  IMAD.MOV.U32 R242, RZ, RZ, 0x1 ;  /* 0x00000001fff27424 */ /* 0x000fe200078e00ff */
[----:B------:R-:W-:Y:S01]  /*e320*/  MOV R64, 0xe350 ;  /* 0x0000e35000407802 */ /* 0x000fe20000000f00 */
[----:B------:R-:W-:Y:S02]  /*e330*/  IMAD.MOV.U32 R240, RZ, RZ, -0x1 ;  /* 0xfffffffffff07424 */ /* 0x000fe400078e00ff */
[----:B------:R-:W-:Y:S05]  /*e340*/  CALL.REL.NOINC `($__internal_141_$__cuda_sm70_shflsync_down) ;  /* 0x0000075000007944 */ /* 0x000fea0003c00000 */
[----:B-1----:R-:W-:Y:S01]  /*e350*/  MOV R245, R240 ;  /* 0x000000f000f57202 */ /* 0x002fe20000000f00 */
[----:B0-----:R-:W-:Y:S05]  /*e360*/  BRA `(.L_x_3634) ;  /* 0xffffb31000007947 */ /* 0x001fea000383ffff */
.L_x_3584:
[----:B------:R-:W-:Y:S01]  /*e370*/  HFMA2.MMA R242, -RZ, RZ, 0, 5.9604644775390625e-08 ;  /* 0x00000001fff27435 */ /* 0x000fe200000001ff */
[----:B------:R-:W-:Y:S01]  /*e380*/  IMAD.MOV.U32 R249, RZ, RZ, R67 ;  /* 0x000000fffff97224 */ /* 0x000fe200078e0043 */
[----:B------:R-:W-:Y:S01]  /*e390*/  MOV R240, 0xffffffff ;  /* 0xffffffff00f07802 */ /* 0x000fe20000000f00 */
[----:B------:R-:W-:Y:S01]  /*e3a0*/  IMAD.MOV.U32 R243, RZ, RZ, 0x1f ;  /* 0x0000001ffff37424 */ /* 0x000fe200078e00ff */
[----:B------:R-:W-:Y:S02]  /*e3b0*/  MOV R64, 0xe3d0 ;  /* 0x0000e3d000407802 */ /* 0x000fe40000000f00 */
[----:B01----:R-:W-:Y:S05]  /*e3c0*/  CALL.REL.NOINC `($__internal_141_$__cuda_sm70_shflsync_down) ;  /* 0x000006d000007944 */ /* 0x003fea0003c00000 */
[C---:B------:R-:W-:Y:S01]  /*e3d0*/  FMUL.FTZ R245, R66.reuse, R245 ;  /* 0x000000f542f57220 */ /* 0x040fe20000410000 */
[----:B0-----:R-:W-:Y:S01]  /*e3e0*/  HFMA2.MMA R243, -RZ, RZ, 0, 1.847743988037109375e-06 ;  /* 0x0000001ffff37435 */ /* 0x001fe200000001ff */
[----:B-1----:R-:W-:-:S02]  /*e3f0*/  FFMA.FTZ R64, R66, R240, R67 ;  /* 0x000000f042407223 */ /* 0x002fc40000010043 */
[----:B------:R-:W-:Y:S01]  /*e400*/  IMAD.MOV.U32 R242, RZ, RZ, 0x2 ;  /* 0x00000002fff27424 */ /* 0x000fe200078e00ff */
[----:B------:R-:W-:Y:S01]  /*e410*/  FSEL R245, R66, R245, !P4 ;  /* 0x000000f542f57208 */ /* 0x000fe20006000000 */
[----:B------:R-:W-:Y:S01]  /*e420*/  IMAD.MOV.U32 R240, RZ, RZ, -0x1 ;  /* 0xfffffffffff07424 */ /* 0x000fe200078e00ff */
[----:B------:R-:W-:Y:S02]  /*e430*/  FSEL R67, R67, R64, !P4 ;  /* 0x0000004043437208 */ /* 0x000fe40006000000 */
[----:B------:R-:W-:Y:S02]  /*e440*/  MOV R249, R245 ;  /* 0x000000f500f97202 */ /* 0x000fe40000000f00 */
[----:B------:R-:W-:Y:S02]  /*e450*/  MOV R64, 0xe470 ;  /* 0x0000e47000407802 */ /* 0x000fe40000000f00 */
[----:B------:R-:W-:Y:S05]  /*e460*/  CALL.REL.NOINC `($__internal_141_$__cuda_sm70_shflsync_down) ;  /* 0x0000063000007944 */ /* 0x000fea0003c00000 */
[----:B0-----:R-:W-:Y:S01]  /*e470*/  HFMA2.MMA R243, -RZ, RZ, 0, 1.847743988037109375e-06 ;  /* 0x0000001ffff37435 */ /* 0x001fe200000001ff */
[----:B-1----:R-:W-:Y:S01]  /*e480*/  IMAD.MOV.U32 R66, RZ, RZ, R240 ;  /* 0x000000ffff427224 */ /* 0x002fe200078e00f0 */
[----:B------:R-:W-:Y:S01]  /*e490*/  MOV R249, R67 ;  /* 0x0000004300f97202 */ /* 0x000fe20000000f00 */
[----:B------:R-:W-:Y:S01]  /*e4a0*/  IMAD.MOV.U32 R242, RZ, RZ, 0x2 ;  /* 0x00000002fff27424 */ /* 0x000fe200078e00ff */
[----:B------:R-:W-:Y:S01]  /*e4b0*/  MOV R64, 0xe4e0 ;  /* 0x0000e4e000407802 */ /* 0x000fe20000000f00 */
[----:B------:R-:W-:-:S02]  /*e4c0*/  IMAD.MOV.U32 R240, RZ, RZ, -0x1 ;  /* 0xfffffffffff07424 */ /* 0x000fc400078e00ff */
[----:B------:R-:W-:Y:S05]  /*e4d0*/  CALL.REL.NOINC `($__internal_141_$__cuda_sm70_shflsync_down) ;  /* 0x000005c000007944 */ /* 0x000fea0003c00000 */
[----:B-1----:R-:W-:Y:S01]  /*e4e0*/  @!P3 FFMA.FTZ R67, R245, R240, R67 ;  /* 0x000000f0f543b223 */ /* 0x002fe20000010043 */
[----:B0-----:R-:W-:Y:S01]  /*e4f0*/  MOV R242, 0x4 ;  /* 0x0000000400f27802 */ /* 0x001fe20000000f00 */
[----:B------:R-:W-:Y:S01]  /*e500*/  @!P3 FMUL.FTZ R245, R66, R245 ;  /* 0x000000f542f5b220 */ /* 0x000fe20000410000 */
[----:B------:R-:W-:Y:S01]  /*e510*/  MOV R240, 0xffffffff ;  /* 0xffffffff00f07802 */ /* 0x000fe20000000f00 */
[----:B------:R-:W-:Y:S01]  /*e520*/  IMAD.MOV.U32 R243, RZ, RZ, 0x1f ;  /* 0x0000001ffff37424 */ /* 0x000fe200078e00ff */
[----:B------:R-:W-:Y:S01]  /*e530*/  MOV R64, 0xe560 ;  /* 0x0000e56000407802 */ /* 0x000fe20000000f00 */
[----:B------:R-:W-:-:S02]  /*e540*/  IMAD.MOV.U32 R249, RZ, RZ, R245 ;  /* 0x000000fffff97224 */ /* 0x000fc400078e00f5 */
[----:B------:R-:W-:Y:S05]  /*e550*/  CALL.REL.NOINC `($__internal_141_$__cuda_sm70_shflsync_down) ;  /* 0x0000054000007944 */ /* 0x000fea0003c00000 */
[----:B0-----:R-:W-:Y:S01]  /*e560*/  HFMA2.MMA R242, -RZ, RZ, 0, 2.384185791015625e-07 ;  /* 0x00000004fff27435 */ /* 0x001fe200000001ff */
[----:B-1----:R-:W-:Y:S01]  /*e570*/  MOV R66, R240 ;  /* 0x000000f000427202 */ /* 0x002fe20000000f00 */
[----:B------:R-:W-:Y:S01]  /*e580*/  IMAD.MOV.U32 R249, RZ, RZ, R67 ;  /* 0x000000fffff97224 */ /* 0x000fe200078e0043 */
[----:B------:R-:W-:Y:S01]  /*e590*/  MOV R240, 0xffffffff ;  /* 0xffffffff00f07802 */ /* 0x000fe20000000f00 */
[----:B------:R-:W-:Y:S01]  /*e5a0*/  IMAD.MOV.U32 R243, RZ, RZ, 0x1f ;  /* 0x0000001ffff37424 */ /* 0x000fe200078e00ff */
[----:B------:R-:W-:-:S02]  /*e5b0*/  MOV R64, 0xe5d0 ;  /* 0x0000e5d000407802 */ /* 0x000fc40000000f00 */
[----:B------:R-:W-:Y:S05]  /*e5c0*/  CALL.REL.NOINC `($__internal_141_$__cuda_sm70_shflsync_down) ;  /* 0x000004d000007944 */ /* 0x000fea0003c00000 */
[----:B-1----:R-:W-:Y:S01]  /*e5d0*/  @!P2 FFMA.FTZ R67, R245, R240, R67 ;  /* 0x000000f0f543a223 */ /* 0x002fe20000010043 */
[----:B0-----:R-:W-:Y:S01]  /*e5e0*/  HFMA2.MMA R243, -RZ, RZ, 0, 1.847743988037109375e-06 ;  /* 0x0000001ffff37435 */ /* 0x001fe200000001ff */
[----:B------:R-:W-:Y:S01]  /*e5f0*/  @!P2 FMUL.FTZ R245, R66, R245 ;  /* 0x000000f542f5a220 */ /* 0x000fe20000410000 */
[----:B------:R-:W-:Y:S01]  /*e600*/  MOV R240, 0xffffffff ;  /* 0xffffffff00f07802 */ /* 0x000fe20000000f00 */
[----:B------:R-:W-:Y:S01]  /*e610*/  IMAD.MOV.U32 R242, RZ, RZ, 0x8 ;  /* 0x00000008fff27424 */ /* 0x000fe200078e00ff */
[----:B------:R-:W-:Y:S01]  /*e620*/  MOV R64, 0xe650 ;  /* 0x0000e65000407802 */ /* 0x000fe20000000f00 */
[----:B------:R-:W-:-:S02]  /*e630*/  IMAD.MOV.U32 R249, RZ, RZ, R245 ;  /* 0x000000fffff97224 */ /* 0x000fc400078e00f5 */
[----:B------:R-:W-:Y:S05]  /*e640*/  CALL.REL.NOINC `($__internal_141_$__cuda_sm70_shflsync_down) ;  /* 0x0000045000007944 */ /* 0x000fea0003c00000 */
[----:B0-----:R-:W-:Y:S01]  /*e650*/  HFMA2.MMA R243, -RZ, RZ, 0, 1.847743988037109375e-06 ;  /* 0x0000001ffff37435 */ /* 0x001fe200000001ff */
[----:B-1----:R-:W-:Y:S01]  /*e660*/  MOV R66, R240 ;  /* 0x000000f000427202 */ /* 0x002fe20000000f00 */
[----:B------:R-:W-:Y:S01]  /*e670*/  IMAD.MOV.U32 R242, RZ, RZ, 0x8 ;  /* 0x00000008fff27424 */ /* 0x000fe200078e00ff */
[----:B------:R-:W-:-:S02]  /*e680*/  MOV R249, R67 ;  /* 0x0000004300f97202 */ /* 0x000fc40000000f00 */
[----:B------:R-:W-:Y:S02]  /*e690*/  MOV R240, 0xffffffff ;  /* 0xffffffff00f07802 */ /* 0x000fe40000000f00 */
[----:B------:R-:W-:Y:S02]  /*e6a0*/  MOV R64, 0xe6c0 ;  /* 0x0000e6c000407802 */ /* 0x000fe40000000f00 */
[----:B------:R-:W-:Y:S05]  /*e6b0*/  CALL.REL.NOINC `($__internal_141_$__cuda_sm70_shflsync_down) ;  /* 0x000003e000007944 */ /* 0x000fea0003c00000 */
[----:B-1----:R-:W-:Y:S01]  /*e6c0*/  @!P1 FFMA.FTZ R67, R245, R240, R67 ;  /* 0x000000f0f5439223 */ /* 0x002fe20000010043 */
[----:B0-----:R-:W-:Y:S01]  /*e6d0*/  HFMA2.MMA R242, -RZ, RZ, 0, 9.5367431640625e-07 ;  /* 0x00000010fff27435 */ /* 0x001fe200000001ff */
[----:B------:R-:W-:Y:S01]  /*e6e0*/  @!P1 FMUL.FTZ R245, R66, R245 ;  /* 0x000000f542f59220 */ /* 0x000fe20000410000 */
[----:B------:R-:W-:Y:S01]  /*e6f0*/  MOV R240, 0xffffffff ;  /* 0xffffffff00f07802 */ /* 0x000fe20000000f00 */
[----:B------:R-:W-:Y:S01]  /*e700*/  IMAD.MOV.U32 R244, RZ, RZ, R67 ;  /* 0x000000fffff47224 */ /* 0x000fe200078e0043 */
[----:B------:R-:W-:Y:S01]  /*e710*/  MOV R64, 0xe760 ;  /* 0x0000e76000407802 */ /* 0x000fe20000000f00 */
[----:B------:R-:W-:Y:S01]  /*e720*/  IMAD.MOV.U32 R243, RZ, RZ, 0x1f ;  /* 0x0000001ffff37424 */ /* 0x000fe200078e00ff */
[----:B------:R-:W-:-:S04]  /*e730*/  MOV R247, R245 ;  /* 0x000000f500f77202 */ /* 0x000fc80000000f00 */
[----:B------:R-:W-:Y:S02]  /*e740*/  MOV R249, R247 ;  /* 0x000000f700f97202 */ /* 0x000fe40000000f00 */
[----:B------:R-:W-:Y:S05]  /*e750*/  CALL.REL.NOINC `($__internal_141_$__cuda_sm70_shflsync_down) ;  /* 0x0000034000007944 */ /* 0x000fea0003c00000 */
[----:B0-----:R-:W-:Y:S01]  /*e760*/  HFMA2.MMA R242, -RZ, RZ, 0, 9.5367431640625e-07 ;  /* 0x00000010fff27435 */ /* 0x001fe200000001ff */
[----:B-1----:R-:W-:Y:S01]  /*e770*/  IMAD.MOV.U32 R66, RZ, RZ, R240 ;  /* 0x000000ffff427224 */ /* 0x002fe200078e00f0 */
[----:B------:R-:W-:Y:S01]  /*e780*/  MOV R249, R244 ;  /* 0x000000f400f97202 */ /* 0x000fe20000000f00 */
[----:B------:R-:W-:Y:S01]  /*e790*/  IMAD.MOV.U32 R243, RZ, RZ, 0x1f ;  /* 0x0000001ffff37424 */ /* 0x000fe200078e00ff */
[----:B------:R-:W-:Y:S02]  /*e7a0*/  MOV R240, 0xffffffff ;  /* 0xffffffff00f07802 */ /* 0x000fe40000000f00 */
[----:B------:R-:W-:Y:S02]  /*e7b0*/  MOV R64, 0xe7d0 ;  /* 0x0000e7d000407802 */ /* 0x000fe40000000f00 */
[----:B------:R-:W-:Y:S05]  /*e7c0*/  CALL.REL.NOINC `($__internal_141_$__cuda_sm70_shflsync_down) ;  /* 0x000002d000007944 */ /* 0x000fea0003c00000 */
[----:B-1----:R-:W-:Y:S01]  /*e7d0*/  @!P0 FFMA.FTZ R244, R247, R240, R244 ;  /* 0x000000f0f7f48223 */ /* 0x002fe200000100f4 */
[----:B------:R-:W-:Y:S01]  /*e7e0*/  HFMA2.MMA R65, -RZ, RZ, 0, 0 ;  /* 0x00000000ff417435 */ /* 0x000fe200000001ff */
[----:B------:R-:W-:Y:S01]  /*e7f0*/  @!P0 FMUL.FTZ R247, R66, R247 ;  /* 0x000000f742f78220 */ /* 0x000fe20000410000 */
[----:B------:R-:W-:Y:S01]  /*e800*/  MOV R64, 0xffffffff ;  /* 0xffffffff00407802 */ /* 0x000fe20000000f00 */
[----:B------:R-:W-:Y:S01]  /*e810*/  IMAD.MOV.U32 R66, RZ, RZ, 0x1f ;  /* 0x0000001fff427424 */ /* 0x000fe200078e00ff */
[----:B------:R-:W-:-:S02]  /*e820*/  MOV R240, 0xe850 ;  /* 0x0000e85000f07802 */ /* 0x000fc40000000f00 */
[----:B------:R-:W-:Y:S02]  /*e830*/  MOV R67, R247 ;  /* 0x000000f700437202 */ /* 0x000fe40000000f00 */
[----:B0-----:R-:W-:Y:S05]  /*e840*/  CALL.REL.NOINC `($__internal_142_$__cuda_sm70_shflsync_idx_p) ;  /* 0x0000029000007944 */ /* 0x001fea0003c00000 */
[----:B-1----:R-:W-:Y:S01]  /*e850*/  IMAD.MOV.U32 R245, RZ, RZ, R65 ;  /* 0x000000fffff57224 */ /* 0x002fe200078e0041 */
[----:B------:R-:W-:Y:S01]  /*e860*/  HFMA2.MMA R65, -RZ, RZ, 0, 0 ;  /* 0x00000000ff417435 */ /* 0x000fe200000001ff */
[----:B0-----:R-:W-:Y:S01]  /*e870*/  MOV R67, R244 ;  /* 0x000000f400437202 */ /* 0x001fe20000000f00 */
[----:B------:R-:W-:Y:S01]  /*e880*/  IMAD.MOV.U32 R66, RZ, RZ, 0x1f ;  /* 0x0000001fff427424 */ /* 0x000fe200078e00ff */
[----:B------:R-:W-:Y:S02]  /*e890*/  MOV R64, 0xffffffff ;  /* 0xffffffff00407802 */ /* 0x000fe40000000f00 */
[----:B------:R-:W-:Y:S02]  /*e8a0*/  MOV R240, 0xe8c0 ;  /* 0x0000e8c000f07802 */ /* 0x000fe40000000f00 */
[----:B------:R-:W-:Y:S05]  /*e8b0*/  CALL.REL.NOINC `($__internal_142_$__cuda_sm70_shflsync_idx_p) ;  /* 0x0000022000007944 */ /* 0x000fea0003c00000 */
[----:B------:R-:W-:Y:S01]  /*e8c0*/  HFMA2.MMA R242, -RZ, RZ, 0, 5.9604644775390625e-08 ;  /* 0x00000001fff27435 */ /* 0x000fe200000001ff */
[----:B-1----:R-:W-:Y:S01]  /*e8d0*/  MOV R230, R65 ;  /* 0x0000004100e67202 */ /* 0x002fe20000000f00 */
[----:B------:R-:W-:Y:S01]  /*e8e0*/  IMAD.MOV.U32 R249, RZ, RZ, R247 ;  /* 0x000000fffff97224 */ /* 0x000fe200078e00f7 */
[----:B------:R-:W-:Y:S01]  /*e8f0*/  MOV R243, 0x1f ;  /* 0x0000001f00f37802 */ /* 0x000fe20000000f00 */
[----:B------:R-:W-:Y:S01]  /*e900*/  IMAD.MOV.U32 R240, RZ, RZ, -0x1 ;  /* 0xfffffffffff07424 */ /* 0x000fe200078e00ff */
[----:B0-----:R-:W-:-:S02]  /*e910*/  MOV R64, 0xe930 ;  /* 0x0000e93000407802 */ /* 0x001fc40000000f00 */
        /* <DEDUP_REMOVED lines=8> */
[----:B------:R-:W-:Y:S01]  /*e9a0*/  HFMA2.MMA R65, -RZ, RZ, 0, 0 ;  /* 0x00000000ff417435 */ /* 0x000fe200000001ff */
[----:B-1----:R-:W-:Y:S01]  /*e9b0*/  IMAD.MOV.U32 R244, RZ, RZ, R240 ;  /* 0x000000fffff47224 */ /* 0x002fe200078e00f0 */
[----:B------:R-:W-:Y:S01]  /*e9c0*/  MOV R67, R132 ;  /* 0x0000008400437202 */ /* 0x000fe20000000f00 */
[----:B------:R-:W-:Y:S01]  /*e9d0*/  IMAD.MOV.U32 R66, RZ, RZ, 0x1f ;  /* 0x0000001fff427424 */ /* 0x000fe200078e00ff */
[----:B------:R-:W-:Y:S02]  /*e9e0*/  MOV R64, 0xffffffff ;  /* 0xffffffff00407802 */ /* 0x000fe40000000f00 */
[----:B------:R-:W-:Y:S02]  /*e9f0*/  MOV R240, 0xea10 ;  /* 0x0000ea1000f07802 */ /* 0x000fe40000000f00 */
[----:B0-----:R-:W-:Y:S05]  /*ea00*/  CALL.REL.NOINC `($__internal_142_$__cuda_sm70_shflsync_idx_p) ;  /* 0x000000d000007944 */ /* 0x001fea0003c00000 */
[----:B-1----:R-:W-:Y:S01]  /*ea10*/  MOV R246, R65 ;  /* 0x0000004100f67202 */ /* 0x002fe20000000f00 */
[----:B------:R-:W-:Y:S01]  /*ea20*/  HFMA2.MMA R65, -RZ, RZ, 0, 0 ;  /* 0x00000000ff417435 */ /* 0x000fe200000001ff */
[----:B0-----:R-:W-:Y:S01]  /*ea30*/  IMAD.MOV.U32 R67, RZ, RZ, R133 ;  /* 0x000000ffff437224 */ /* 0x001fe200078e0085 */
[----:B------:R-:W-:Y:S01]  /*ea40*/  MOV R66, 0x1f ;  /* 0x0000001f00427802 */ /* 0x000fe20000000f00 */
[----:B------:R-:W-:Y:S01]  /*ea50*/  IMAD.MOV.U32 R64, RZ, RZ, -0x1 ;  /* 0xffffffffff407424 */ /* 0x000fe200078e00ff */
[----:B------:R-:W-:-:S02]  /*ea60*/  MOV R240, 0xea80 ;  /* 0x0000ea8000f07802 */ /* 0x000fc40000000f00 */
[----:B------:R-:W-:Y:S05]  /*ea70*/  CALL.REL.NOINC `($__internal_142_$__cuda_sm70_shflsync_idx_p) ;  /* 0x0000006000007944 */ /* 0x000fea0003c00000 */
[----:B-1----:R-:W-:Y:S01]  /*ea80*/  MOV R240, R65 ;  /* 0x0000004100f07202 */ /* 0x002fe20000000f00 */
[----:B0-----:R-:W-:Y:S05]  /*ea90*/  BRA `(.L_x_3635) ;  /* 0xffffad8000007947 */ /* 0x001fea000383ffff */
        .weak           $__internal_141_$__cuda_sm70_shflsync_down
        .type           $__internal_141_$__cuda_sm70_shflsync_down,@function
        .size           $__internal_141_$__cuda_sm70_shflsync_down,($__internal_142_$__cuda_sm70_shflsync_idx_p - $__internal_141_$__cuda_sm70_shflsync_down)
$__internal_141_$__cuda_sm70_shflsync_down:
[----:B------:R-:W-:Y:S01]  /*eaa0*/  HFMA2.MMA R65, -RZ, RZ, 0, 0 ;  /* 0x00000000ff417435 */ /* 0x000fe200000001ff */
[----:B------:R-:W-:Y:S04]  /*eab0*/  WARPSYNC R240 ;  /* 0x000000f000007348 */ /* 0x000fe80003800000 */
[----:B------:R0:W1:Y:S01]  /*eac0*/  SHFL.DOWN PT, R240, R249, R242, R243 ;  /* 0x080000f2f9f07389 */ /* 0x00006200000e00f3 */
[----:B------:R-:W-:Y:S05]  /*ead0*/  RET.REL.NODEC R64 `(_Z25selective_scan_bwd_kernelI32Selective_Scan_bwd_kernel_traitsILi64ELi16ELb0ELb1ELb1ELb1ELb1EN3c108BFloat16EfEEv12SSMParamsBwd) ;  /* 0xffff152040007950 */ /* 0x000fea0003c3ffff */
        .weak           $__internal_142_$__cuda_sm70_shflsync_idx_p
        .type           $__internal_142_$__cuda_sm70_shflsync_idx_p,@function
        .size           $__internal_142_$__cuda_sm70_shflsync_idx_p,($__internal_143_$__cuda_sm70_shflsync_up - $__internal_142_$__cuda_sm70_shflsync_idx_p)
$__internal_142_$__cuda_sm70_shflsync_idx_p:
[----:B------:R-:W-:Y:S01]  /*eae0*/  IMAD.MOV.U32 R242, RZ, RZ, R240 ;  /* 0x000000fffff27224 */ /* 0x000fe200078e00f0 */
[----:B------:R-:W-:Y:S01]  /*eaf0*/  MOV R243, 0x0 ;  /* 0x0000000000f37802 */ /* 0x000fe20000000f00 */
[----:B------:R-:W-:Y:S04]  /*eb00*/  WARPSYNC R64 ;  /* 0x0000004000007348 */ /* 0x000fe80003800000 */
[----:B------:R0:W1:Y:S01]  /*eb10*/  SHFL.IDX PT, R65, R67, R65, R66 ;  /* 0x0000004143417389 */ /* 0x00006200000e0042 */
[----:B------:R-:W-:Y:S05]  /*eb20*/  RET.REL.NODEC R242 `(_Z25selective_scan_bwd_kernelI32Selective_Scan_bwd_kernel_traitsILi64ELi16ELb0ELb1ELb1ELb1ELb1EN3c108BFloat16EfEEv12SSMParamsBwd) ;  /* 0xffff14d0f2007950 */ /* 0x000fea0003c3ffff */
        .weak           $__internal_143_$__cuda_sm70_shflsync_up
        .type           $__internal_143_$__cuda_sm70_shflsync_up,@function
        .size           $__internal_143_$__cuda_sm70_shflsync_up,(.L_x_8955 - $__internal_143_$__cuda_sm70_shflsync_up)
$__internal_143_$__cuda_sm70_shflsync_up:
[----:B------:R-:W-:Y:S01]  /*eb30*/  HFMA2.MMA R65, -RZ, RZ, 0, 0 ;  /* 0x00000000ff417435 */ /* 0x000fe200000001ff */
[----:B------:R-:W-:Y:S04]  /*eb40*/  WARPSYNC R240 ;  /* 0x000000f000007348 */ /* 0x000fe80003800000 */
[----:B------:R0:W1:Y:S01]  /*eb50*/  SHFL.UP PT, R240, R247, R244, R243 ;  /* 0x040000f4f7f07389 */ /* 0x00006200000e00f3 */
[----:B------:R-:W-:Y:S05]  /*eb60*/  RET.REL.NODEC R64 `(_Z25selective_scan_bwd_kernelI32Selective_Scan_bwd_kernel_traitsILi64ELi16ELb0ELb1ELb1ELb1ELb1EN3c108BFloat16EfEEv12SSMParamsBwd) ;  /* 0xffff149040007950 */ /* 0x000fea0003c3ffff */
.L_x_3636:
        /* <DEDUP_REMOVED lines=9> */
.L_x_8955:


//--------------------- .text._Z25selective_scan_bwd_kernelI32Selective_Scan_bwd_kernel_traitsILi64ELi16ELb1ELb0ELb0ELb0ELb0EN3c108BFloat16EfEEv12SSMParamsBwd --------------------------
	.section	.text._Z25selective_scan_bwd_kernelI32Selective_Scan_bwd_kernel_traitsILi64ELi16ELb1ELb0ELb0ELb0ELb0EN3c108BFloat16EfEEv12SSMParamsBwd,"ax",@progbits
	.sectioninfo	@"SHI_REGISTERS=198"
	.align	128
        .global         _Z25selective_scan_bwd_kernelI32Selective_Scan_bwd_kernel_traitsILi64ELi16ELb1ELb0ELb0ELb0ELb0EN3c108BFloat16EfEEv12SSMParamsBwd
        .type           _Z25selective_scan_bwd_kernelI32Selective_Scan_bwd_kernel_traitsILi64ELi16ELb1ELb0ELb0ELb0ELb0EN3c108BFloat16EfEEv12SSMParamsBwd,@function
        .size           _Z25selective_scan_bwd_kernelI32Selective_Scan_bwd_kernel_traitsILi64ELi16ELb1ELb0ELb0ELb0ELb0EN3c108BFloat16EfEEv12SSMParamsBwd,(.L_x_8958 - _Z25selective_scan_bwd_kernelI32Selective_Scan_bwd_kernel_traitsILi64ELi16ELb1ELb0ELb0ELb0ELb0EN3c108BFloat16EfEEv12SSMParamsBwd)
        .other          _Z25selective_scan_bwd_kernelI32Selective_Scan_bwd_kernel_traitsILi64ELi16ELb1ELb0ELb0ELb0ELb0EN3c108BFloat16EfEEv12SSMParamsBwd,@"STO_CUDA_ENTRY STV_DEFAULT"
_Z25selective_scan_bwd_kernelI32Selective_Scan_bwd_kernel_traitsILi64ELi16ELb1ELb0ELb0ELb0ELb0EN3c108BFloat16EfEEv12SSMParamsBwd:
.text._Z25selective_scan_bwd_kernelI32Selective_Scan_bwd_kernel_traitsILi64ELi16ELb1ELb0ELb0ELb0ELb0EN3c108BFloat16EfEEv12SSMParamsBwd:
        /* <DEDUP_REMOVED lines=11> */
[----:B-1----:R-:W-:-:S05]  /*00b0*/  SHF.R.S32.HI R23, RZ, 0x1f, R0 ;  /* 0x0000001fff177819 */ /* 0x002fca0000011400 */
[C---:B------:R-:W-:Y:S02]  /*00c0*/  @P0 LEA R6, P2, R0.reuse, c[0x0][0x238], 0x2 ;  /* 0x00008e0000060a11 */ /* 0x040fe400078410ff */
[----:B------:R-:W-:Y:S01]  /*00d0*/  @P1 LEA R8, P3, R0, c[0x0][0x250], 0x2 ;  /* 0x0000940000081a11 */ /* 0x000fe200078610ff */
[----:B------:R-:W-:Y:S01]  /*00e0*/  IMAD R4, R26, c[0x0][0x1d0], RZ ;  /* 0x000074001a047a24 */ /* 0x000fe200078e02ff */
[--C-:B------:R-:W-:Y:S01]  /*00f0*/  @P0 LEA.HI.X R7, R0, c[0x0][0x23c], R23.reuse, 0x2, P2 ;  /* 0x00008f0000070a11 */ /* 0x100fe200010f1417 */
[----:B------:R-:W-:Y:S01]  /*0100*/  IMAD R10, R26, c[0x0][0x1e0], RZ ;  /* 0x000078001a0a7a24 */ /* 0x000fe200078e02ff */
[----:B------:R-:W-:Y:S01]  /*0110*/  @P1 LEA.HI.X R9, R0, c[0x0][0x254], R23, 0x2, P3 ;  /* 0x0000950000091a11 */ /* 0x000fe200018f1417 */
[----:B------:R-:W-:Y:S02]  /*0120*/  IMAD R12, R26, c[0x0][0x278], RZ ;  /* 0x00009e001a0c7a24 */ /* 0x000fe400078e02ff */
[C---:B------:R-:W-:Y:S01]  /*0130*/  IMAD R11, R25.reuse, c[0x0][0x1d4], R4 ;  /* 0x00007500190b7a24 */ /* 0x040fe200078e0204 */
[----:B------:R0:W5:Y:S01]  /*0140*/  @P0 LDG.E R22, [R6.64] ;  /* 0x0000000606160981 */ /* 0x000162000c1e1900 */
[----:B------:R-:W-:-:S03]  /*0150*/  IMAD.WIDE.U32 R2, R25, c[0x0][0x1d0], RZ ;  /* 0x0000740019027a25 */ /* 0x000fc600078e00ff */
[----:B------:R1:W5:Y:S01]  /*0160*/  @P1 LDG.E R24, [R8.64] ;  /* 0x0000000608181981 */ /* 0x000362000c1e1900 */
[----:B------:R-:W-:Y:S01]  /*0170*/  IMAD.WIDE.U32 R4, R25, c[0x0][0x1e0], RZ ;  /* 0x0000780019047a25 */ /* 0x000fe200078e00ff */
[----:B------:R-:W-:Y:S01]  /*0180*/  IADD3 R3, R3, R11, RZ ;  /* 0x0000000b03037210 */ /* 0x000fe20007ffe0ff */
[----:B------:R-:W-:Y:S01]  /*0190*/  HFMA2.MMA R27, -RZ, RZ, 0, 0 ;  /* 0x00000000ff1b7435 */ /* 0x000fe200000001ff */
[----:B------:R-:W-:Y:S01]  /*01a0*/  ISETP.NE.U32.AND P0, PT, RZ, c[0x0][0x260], PT ;  /* 0x00009800ff007a0c */ /* 0x000fe20003f05070 */
[C---:B------:R-:W-:Y:S01]  /*01b0*/  IMAD R13, R25.reuse, c[0x0][0x1e4], R10 ;  /* 0x00007900190d7a24 */ /* 0x040fe200078e020a */
[----:B------:R-:W-:Y:S01]  /*01c0*/  MOV R28, RZ ;  /* 0x000000ff001c7202 */ /* 0x000fe20000000f00 */
[----:B0-----:R-:W-:Y:S01]  /*01d0*/  IMAD.WIDE.U32 R6, R25, c[0x0][0x278], RZ ;  /* 0x00009e0019067a25 */ /* 0x001fe200078e00ff */
[----:B------:R-:W-:Y:S02]  /*01e0*/  ISETP.NE.AND.EX P0, PT, RZ, c[0x0][0x264], PT, P0 ;  /* 0x00009900ff007a0c */ /* 0x000fe40003f05300 */
[----:B------:R-:W-:Y:S01]  /*01f0*/  IADD3 R5, R5, R13, RZ ;  /* 0x0000000d05057210 */ /* 0x000fe20007ffe0ff */
[----:B-1----:R-:W-:Y:S01]  /*0200*/  IMAD R9, R25, c[0x0][0x27c], R12 ;  /* 0x00009f0019097a24 */ /* 0x002fe200078e020c */
[----:B------:R-:W-:Y:S01]  /*0210*/  MOV R8, c[0x0][0x174] ;  /* 0x00005d0000087a02 */ /* 0x000fe20000000f00 */
[----:B------:R-:W-:-:S02]  /*0220*/  IMAD R13, R23, c[0x0][0x1d8], RZ ;  /* 0x00007600170d7a24 */ /* 0x000fc400078e02ff */
[----:B------:R-:W-:Y:S01]  /*0230*/  IMAD R15, R23, c[0x0][0x1e8], RZ ;  /* 0x00007a00170f7a24 */ /* 0x000fe200078e02ff */
[----:B------:R-:W-:Y:S01]  /*0240*/  IADD3 R7, R7, R9, RZ ;  /* 0x0000000907077210 */ /* 0x000fe20007ffe0ff */
[----:B------:R-:W-:Y:S01]  /*0250*/  IMAD.WIDE.U32 R2, R0, c[0x0][0x1d8], R2 ;  /* 0x0000760000027a25 */ /* 0x000fe200078e0002 */
[C---:B------:R-:W-:Y:S02]  /*0260*/  LEA R9, R8.reuse, 0xfffffc00, 0xa ;  /* 0xfffffc0008097811 */ /* 0x040fe400078e50ff */
[----:B------:R-:W-:Y:S01]  /*0270*/  ISETP.GE.AND P3, PT, R8, 0x1, PT ;  /* 0x000000010800780c */ /* 0x000fe20003f66270 */
[C---:B------:R-:W-:Y:S01]  /*0280*/  IMAD.WIDE.U32 R4, R0.reuse, c[0x0][0x1e8], R4 ;  /* 0x00007a0000047a25 */ /* 0x040fe200078e0004 */
[----:B------:R-:W-:Y:S02]  /*0290*/  SHF.R.S32.HI R11, RZ, 0x1f, R9 ;  /* 0x0000001fff0b7819 */ /* 0x000fe40000011409 */
[----:B------:R-:W-:Y:S01]  /*02a0*/  IADD3 R33, P1, R9, R2, RZ ;  /* 0x0000000209217210 */ /* 0x000fe20007f3e0ff */
[----:B------:R-:W-:Y:S01]  /*02b0*/  IMAD R17, R23, c[0x0][0x280], RZ ;  /* 0x0000a00017117a24 */ /* 0x000fe200078e02ff */
[----:B------:R-:W-:Y:S01]  /*02c0*/  IADD3 R35, P2, R9, R4, RZ ;  /* 0x0000000409237210 */ /* 0x000fe20007f5e0ff */
[----:B------:R-:W-:Y:S01]  /*02d0*/  IMAD.WIDE.U32 R6, R0, c[0x0][0x280], R6 ;  /* 0x0000a00000067a25 */ /* 0x000fe200078e0006 */
[----:B------:R-:W-:-:S02]  /*02e0*/  @P0 MOV R19, 0x8 ;  /* 0x0000000800130802 */ /* 0x000fc40000000f00 */
[----:B------:R-:W-:Y:S01]  /*02f0*/  LEA R34, P5, R35, c[0x0][0x248], 0x1 ;  /* 0x0000920023227a11 */ /* 0x000fe200078a08ff */
[C---:B------:R-:W-:Y:S01]  /*0300*/  IMAD R13, R0.reuse, c[0x0][0x1dc], R13 ;  /* 0x00007700000d7a24 */ /* 0x040fe200078e020d */
[----:B------:R-:W-:Y:S01]  /*0310*/  IADD3 R9, P4, R9, R6, RZ ;  /* 0x0000000609097210 */ /* 0x000fe20007f9e0ff */
[C---:B------:R-:W-:Y:S02]  /*0320*/  IMAD R15, R0.reuse, c[0x0][0x1ec], R15 ;  /* 0x00007b00000f7a24 */ /* 0x040fe400078e020f */
[----:B------:R-:W-:Y:S01]  /*0330*/  IMAD R17, R0, c[0x0][0x284], R17 ;  /* 0x0000a10000117a24 */ /* 0x000fe200078e0211 */
[C---:B------:R-:W-:Y:S02]  /*0340*/  IADD3.X R2, R11.reuse, R3, R13, P1, !PT ;  /* 0x000000030b027210 */ /* 0x040fe40000ffe40d */
[----:B------:R-:W-:Y:S02]  /*0350*/  IADD3.X R4, R11, R5, R15, P2, !PT ;  /* 0x000000050b047210 */ /* 0x000fe400017fe40f */
[----:B------:R-:W-:-:S02]  /*0360*/  ISETP.NE.U32.AND P1, PT, RZ, c[0x0][0x328], PT ;  /* 0x0000ca00ff007a0c */ /* 0x000fc40003f25070 */
[----:B------:R-:W-:Y:S02]  /*0370*/  ISETP.NE.U32.AND P2, PT, RZ, c[0x0][0x348], PT ;  /* 0x0000d200ff007a0c */ /* 0x000fe40003f45070 */
[----:B------:R-:W-:Y:S02]  /*0380*/  IADD3.X R6, R11, R7, R17, P4, !PT ;  /* 0x000000070b067210 */ /* 0x000fe400027fe411 */
[C---:B------:R-:W-:Y:S01]  /*0390*/  LEA R32, P4, R33.reuse, c[0x0][0x240], 0x1 ;  /* 0x0000900021207a11 */ /* 0x040fe200078808ff */
[----:B------:R-:W-:Y:S01]  /*03a0*/  CS2R R16, SRZ ;  /* 0x0000000000107805 */ /* 0x000fe2000001ff00 */
[----:B------:R-:W-:Y:S02]  /*03b0*/  ISETP.NE.AND.EX P1, PT, RZ, c[0x0][0x32c], PT, P1 ;  /* 0x0000cb00ff007a0c */ /* 0x000fe40003f25310 */
[----:B------:R-:W-:Y:S02]  /*03c0*/  ISETP.NE.AND.EX P2, PT, RZ, c[0x0][0x34c], PT, P2 ;  /* 0x0000d300ff007a0c */ /* 0x000fe40003f45320 */
[----:B------:R-:W-:Y:S01]  /*03d0*/  LEA.HI.X R33, R33, c[0x0][0x244], R2, 0x1, P4 ;  /* 0x0000910021217a11 */ /* 0x000fe200020f0c02 */
[----:B------:R-:W-:Y:S01]  /*03e0*/  @P0 IMAD R2, R25, c[0x0][0x164], R0 ;  /* 0x0000590019020a24 */ /* 0x000fe200078e0200 */
[----:B------:R-:W-:Y:S01]  /*03f0*/  LEA.HI.X R35, R35, c[0x0][0x24c], R4, 0x1, P5 ;  /* 0x0000930023237a11 */ /* 0x000fe200028f0c04 */
[----:B------:R-:W-:Y:S01]  /*0400*/  HFMA2.MMA R4, -RZ, RZ, 0, 0 ;  /* 0x00000000ff047435 */ /* 0x000fe200000001ff */
[----:B------:R-:W-:Y:S01]  /*0410*/  LEA R36, P6, R9, c[0x0][0x308], 0x1 ;  /* 0x0000c20009247a11 */ /* 0x000fe200078c08ff */
[----:B------:R-:W-:Y:S01]  /*0420*/  @P0 IMAD R2, R2, c[0x0][0x174], RZ ;  /* 0x00005d0002020a24 */ /* 0x000fe200078e02ff */
[----:B------:R-:W-:-:S02]  /*0430*/  MOV R3, RZ ;  /* 0x000000ff00037202 */ /* 0x000fc40000000f00 */
[----:B------:R-:W-:Y:S01]  /*0440*/  LEA.HI.X R37, R9, c[0x0][0x30c], R6, 0x1, P6 ;  /* 0x0000c30009257a11 */ /* 0x000fe200030f0c06 */
[----:B------:R-:W-:Y:S01]  /*0450*/  @P0 IMAD R2, R2, c[0x0][0x16c], RZ ;  /* 0x00005b0002020a24 */ /* 0x000fe200078e02ff */
[C---:B------:R-:W-:Y:S02]  /*0460*/  @P1 LEA R16, P4, R0.reuse, c[0x0][0x328], 0x2 ;  /* 0x0000ca0000101a11 */ /* 0x040fe400078810ff */
[----:B------:R-:W-:Y:S01]  /*0470*/  @P2 LEA R4, P5, R0, c[0x0][0x348], 0x2 ;  /* 0x0000d20000042a11 */ /* 0x000fe200078a10ff */
[----:B------:R-:W-:Y:S01]  /*0480*/  @P0 IMAD.WIDE R18, R2, R19, c[0x0][0x260] ;  /* 0x0000980002120625 */ /* 0x000fe200078e0213 */
[C-C-:B------:R-:W-:Y:S01]  /*0490*/  @P1 LEA.HI.X R17, R0.reuse, c[0x0][0x32c], R23.reuse, 0x2, P4 ;  /* 0x0000cb0000111a11 */ /* 0x140fe200020f1417 */
[----:B------:R-:W-:Y:S01]  /*04a0*/  @!P0 CS2R R18, SRZ ;  /* 0x0000000000128805 */ /* 0x000fe2000001ff00 */
[----:B------:R-:W-:Y:S02]  /*04b0*/  @P2 LEA.HI.X R3, R0, c[0x0][0x34c], R23, 0x2, P5 ;  /* 0x0000d30000032a11 */ /* 0x000fe400028f1417 */
[----:B------:R-:W-:Y:S01]  /*04c0*/  MOV R2, R4 ;  /* 0x0000000400027202 */ /* 0x000fe20000000f00 */
[----:B------:R-:W-:Y:S05]  /*04d0*/  @!P3 BRA `(.L_x_3637) ;  /* 0x000035200000b947 */ /* 0x000fea0003800000 */
[----:B------:R-:W0:Y:S01]  /*04e0*/  S2R R29, SR_TID.X ;  /* 0x00000000001d7919 */ /* 0x000e220000002100 */
[----:B------:R-:W-:-:S02]  /*04f0*/  MOV R31, c[0x0][0x174] ;  /* 0x00005d00001f7a02 */ /* 0x000fc40000000f00 */
[----:B------:R-:W-:Y:S01]  /*0500*/  MOV R28, RZ ;  /* 0x000000ff001c7202 */ /* 0x000fe20000000f00 */
[----:B------:R-:W1:Y:S01]  /*0510*/  S2R R30, SR_LANEID ;  /* 0x00000000001e7919 */ /* 0x000e620000000000 */
[----:B------:R-:W-:Y:S02]  /*0520*/  MOV R27, RZ ;  /* 0x000000ff001b7202 */ /* 0x000fe40000000f00 */
[----:B0-----:R-:W-:Y:S01]  /*0530*/  SHF.R.S32.HI R4, RZ, 0x1f, R29 ;  /* 0x0000001fff047819 */ /* 0x001fe2000001141d */
[----:B------:R-:W-:-:S03]  /*0540*/  IMAD.SHL.U32 R39, R29, 0x2, RZ ;  /* 0x000000021d277824 */ /* 0x000fc600078e00ff */
[----:B------:R-:W-:Y:S02]  /*0550*/  LEA.HI R4, R4, R29, RZ, 0x5 ;  /* 0x0000001d04047211 */ /* 0x000fe400078f28ff */
[----:B------:R-:W-:Y:S02]  /*0560*/  LOP3.LUT R39, R39, 0xffffffc0, RZ, 0xc0, !PT ;  /* 0xffffffc027277812 */ /* 0x000fe400078ec0ff */
[----:B-1----:R-:W-:Y:S02]  /*0570*/  SHF.R.S32.HI R38, RZ, 0x5, R4 ;  /* 0x00000005ff267819 */ /* 0x002fe40000011404 */
.L_x_3655:
[----:B------:R-:W-:Y:S01]  /*0580*/  BAR.SYNC.DEFER_BLOCKING 0x0 ;  /* 0x0000000000007b1d */ /* 0x000fe20000010000 */
[----:B------:R-:W-:-:S05]  /*0590*/  LOP3.LUT R40, R39, 0x1f, R29, 0xf8, !PT ;  /* 0x0000001f27287812 */ /* 0x000fca00078ef81d */
[----:B------:R-:W-:-:S05]  /*05a0*/  IMAD.WIDE R12, R40, 0x10, R32 ;  /* 0x00000010280c7825 */ /* 0x000fca00078e0220 */
[----:B------:R-:W2:Y:S04]  /*05b0*/  LDG.E.128 R44, [R12.64] ;  /* 0x000000060c2c7981 */ /* 0x000ea8000c1e1d00 */
[----:B------:R-:W3:Y:S01]  /*05c0*/  LDG.E.128 R48, [R12.64+0x200] ;  /* 0x000200060c307981 */ /* 0x000ee2000c1e1d00 */
[----:B------:R-:W-:Y:S01]  /*05d0*/  IADD3 R41, R39, R30, RZ ;  /* 0x0000001e27297210 */ /* 0x000fe20007ffe0ff */
[----:B------:R-:W-:-:S03]  /*05e0*/  IMAD.WIDE R20, R40, 0x10, R34 ;  /* 0x0000001028147825 */ /* 0x000fc600078e0222 */
[----:B------:R-:W-:Y:S01]  /*05f0*/  IADD3 R52, R41, R30, RZ ;  /* 0x0000001e29347210 */ /* 0x000fe20007ffe0ff */
[----:B--2---:R0:W-:Y:S04]  /*0600*/  STS.128 [R41.X16], R44 ;  /* 0x0000002c29007388 */ /* 0x0041e8000000cc00 */
[----:B---3--:R1:W-:Y:S01]  /*0610*/  STS.128 [R41.X16+0x200], R48 ;  /* 0x0002003029007388 */ /* 0x0083e2000000cc00 */
[----:B------:R-:W-:-:S06]  /*0620*/  NOP ;  /* 0x0000000000007918 */ /* 0x000fcc0000000000 */
[----:B------:R-:W2:Y:S04]  /*0630*/  LDS.128 R8, [R52.X16] ;  /* 0x0000000034087984 */ /* 0x000ea8000000cc00 */
[----:B------:R-:W-:Y:S04]  /*0640*/  LDS.128 R4, [R52.X16+0x10] ;  /* 0x0000100034047984 */ /* 0x000fe8000000cc00 */
[----:B------:R-:W-:Y:S06]  /*0650*/  BAR.SYNC.DEFER_BLOCKING 0x0 ;  /* 0x0000000000007b1d */ /* 0x000fec0000010000 */
[----:B------:R-:W3:Y:S04]  /*0660*/  LDG.E.128 R56, [R20.64] ;  /* 0x0000000614387981 */ /* 0x000ee8000c1e1d00 */
[----:B------:R-:W4:Y:S01]  /*0670*/  LDG.E.128 R60, [R20.64+0x200] ;  /* 0x00020006143c7981 */ /* 0x000f22000c1e1d00 */
[----:B------:R-:W-:-:S03]  /*0680*/  IMAD.WIDE R42, R40, 0x10, R36 ;  /* 0x00000010282a7825 */ /* 0x000fc600078e0224 */
[----:B---3--:R-:W-:Y:S04]  /*0690*/  STS.128 [R41.X16], R56 ;  /* 0x0000003829007388 */ /* 0x008fe8000000cc00 */
[----:B----4-:R3:W-:Y:S01]  /*06a0*/  STS.128 [R41.X16+0x200], R60 ;  /* 0x0002003c29007388 */ /* 0x0107e2000000cc00 */
[----:B------:R-:W-:-:S06]  /*06b0*/  NOP ;  /* 0x0000000000007918 */ /* 0x000fcc0000000000 */
[----:B------:R-:W3:Y:S04]  /*06c0*/  LDS.128 R72, [R52.X16] ;  /* 0x0000000034487984 */ /* 0x000ee8000000cc00 */
[----:B------:R-:W3:Y:S04]  /*06d0*/  LDS.128 R12, [R52.X16+0x10] ;  /* 0x00001000340c7984 */ /* 0x000ee8000000cc00 */
[----:B------:R-:W-:Y:S06]  /*06e0*/  BAR.SYNC.DEFER_BLOCKING 0x0 ;  /* 0x0000000000007b1d */ /* 0x000fec0000010000 */
[----:B0-----:R-:W4:Y:S04]  /*06f0*/  LDG.E.128 R44, [R42.64] ;  /* 0x000000062a2c7981 */ /* 0x001f28000c1e1d00 */
[----:B-1----:R-:W4:Y:S01]  /*0700*/  LDG.E.128 R48, [R42.64+0x200] ;  /* 0x000200062a307981 */ /* 0x002f22000c1e1d00 */
[--C-:B--2---:R-:W-:Y:S01]  /*0710*/  PRMT R20, RZ, 0x5410, R8.reuse ;  /* 0x00005410ff147816 */ /* 0x104fe20000000008 */
[----:B---3--:R-:W-:Y:S01]  /*0720*/  HFMA2.MMA R60, -RZ, RZ, 0, 0 ;  /* 0x00000000ff3c7435 */ /* 0x008fe200000001ff */
[----:B------:R-:W-:Y:S01]  /*0730*/  PRMT R21, RZ, 0x7610, R8 ;  /* 0x00007610ff157816 */ /* 0x000fe20000000008 */
[----:B------:R-:W-:Y:S01]  /*0740*/  HFMA2.MMA R62, -RZ, RZ, 0, 0 ;  /* 0x00000000ff3e7435 */ /* 0x000fe200000001ff */
[--C-:B------:R-:W-:Y:S01]  /*0750*/  PRMT R113, RZ, 0x5410, R72.reuse ;  /* 0x00005410ff717816 */ /* 0x100fe20000000048 */
[----:B------:R-:W-:Y:S01]  /*0760*/  HFMA2.MMA R97, -RZ, RZ, 0, 0 ;  /* 0x00000000ff617435 */ /* 0x000fe200000001ff */
        /* <DEDUP_REMOVED lines=9> */
[----:B------:R-:W-:Y:S01]  /*0800*/  IMAD.MOV.U32 R74, RZ, RZ, RZ ;  /* 0x000000ffff4a7224 */ /* 0x000fe200078e00ff */
[----:B------:R-:W-:-:S02]  /*0810*/  PRMT R125, RZ, 0x5410, R75 ;  /* 0x00005410ff7d7816 */ /* 0x000fc4000000004b */
[----:B------:R-:W-:Y:S02]  /*0820*/  PRMT R127, RZ, 0x7610, R75 ;  /* 0x00007610ff7f7816 */ /* 0x000fe4000000004b */
[----:B------:R-:W-:Y:S02]  /*0830*/  MOV R89, RZ ;  /* 0x000000ff00597202 */ /* 0x000fe40000000f00 */
[----:B------:R-:W-:Y:S02]  /*0840*/  MOV R91, RZ ;  /* 0x000000ff005b7202 */ /* 0x000fe40000000f00 */
[----:B------:R-:W-:Y:S02]  /*0850*/  MOV R93, RZ ;  /* 0x000000ff005d7202 */ /* 0x000fe40000000f00 */
[----:B------:R-:W-:Y:S02]  /*0860*/  MOV R95, RZ ;  /* 0x000000ff005f7202 */ /* 0x000fe40000000f00 */
[----:B------:R-:W-:-:S02]  /*0870*/  MOV R76, RZ ;  /* 0x000000ff004c7202 */ /* 0x000fc40000000f00 */
[----:B------:R-:W-:Y:S02]  /*0880*/  MOV R78, RZ ;  /* 0x000000ff004e7202 */ /* 0x000fe40000000f00 */
[----:B------:R-:W-:Y:S02]  /*0890*/  MOV R80, RZ ;  /* 0x000000ff00507202 */ /* 0x000fe40000000f00 */
        /* <DEDUP_REMOVED lines=8> */
[----:B----4-:R-:W-:Y:S04]  /*0920*/  STS.128 [R41.X16], R44 ;  /* 0x0000002c29007388 */ /* 0x010fe8000000cc00 */
[----:B------:R-:W-:Y:S01]  /*0930*/  STS.128 [R41.X16+0x200], R48 ;  /* 0x0002003029007388 */ /* 0x000fe2000000cc00 */
[----:B------:R-:W-:-:S06]  /*0940*/  NOP ;  /* 0x0000000000007918 */ /* 0x000fcc0000000000 */
[----:B------:R-:W0:Y:S04]  /*0950*/  LDS.128 R56, [R52.X16] ;  /* 0x0000000034387984 */ /* 0x000e28000000cc00 */
[----:B------:R-:W1:Y:S01]  /*0960*/  LDS.128 R68, [R52.X16+0x10] ;  /* 0x0000100034447984 */ /* 0x000e62000000cc00 */
[--C-:B0-----:R-:W-:Y:S02]  /*0970*/  PRMT R42, RZ, 0x5410, R56.reuse ;  /* 0x00005410ff2a7816 */ /* 0x101fe40000000038 */
[----:B------:R-:W-:Y:S02]  /*0980*/  PRMT R43, RZ, 0x7610, R56 ;  /* 0x00007610ff2b7816 */ /* 0x000fe40000000038 */
[----:B------:R-:W-:Y:S01]  /*0990*/  PRMT R45, RZ, 0x5410, R57 ;  /* 0x00005410ff2d7816 */ /* 0x000fe20000000039 */
[C---:B------:R-:W-:Y:S01]  /*09a0*/  FFMA.FTZ R20, R42.reuse, R20, R27 ;  /* 0x000000142a147223 */ /* 0x040fe2000001001b */
[----:B------:R-:W-:Y:S01]  /*09b0*/  PRMT R47, RZ, 0x7610, R57 ;  /* 0x00007610ff2f7816 */ /* 0x000fe20000000039 */
[-C--:B-----5:R-:W-:Y:S01]  /*09c0*/  FMUL.FTZ R44, R42, R22.reuse ;  /* 0x000000162a2c7220 */ /* 0x0a0fe20000410000 */
        /* <DEDUP_REMOVED lines=9> */
[-C--:B------:R-:W-:Y:S01]  /*0a60*/  FMUL.FTZ R75, R47, R22.reuse ;  /* 0x000000162f4b7220 */ /* 0x080fe20000410000 */
[----:B------:R-:W-:Y:S01]  /*0a70*/  PRMT R55, RZ, 0x7610, R59 ;  /* 0x00007610ff377816 */ /* 0x000fe2000000003b */
[-C--:B------:R-:W-:Y:S01]  /*0a80*/  FMUL.FTZ R48, R49, R22.reuse ;  /* 0x0000001631307220 */ /* 0x080fe20000410000 */
[----:B-1----:R-:W-:Y:S01]  /*0a90*/  PRMT R57, RZ, 0x5410, R68 ;  /* 0x00005410ff397816 */ /* 0x002fe20000000044 */
[----:B------:R-:W-:Y:S01]  /*0aa0*/  FFMA.FTZ R20, R47, R21, R20 ;  /* 0x000000152f147223 */ /* 0x000fe20000010014 */
[----:B------:R-:W-:Y:S01]  /*0ab0*/  PRMT R21, RZ, 0x5410, R10 ;  /* 0x00005410ff157816 */ /* 0x000fe2000000000a */
        /* <DEDUP_REMOVED lines=8> */
[-C--:B------:R-:W-:Y:S01]  /*0b40*/  FMUL.FTZ R52, R57, R22.reuse ;  /* 0x0000001639347220 */ /* 0x080fe20000410000 */
[----:B------:R-:W-:Y:S01]  /*0b50*/  PRMT R65, RZ, 0x5410, R70 ;  /* 0x00005410ff417816 */ /* 0x000fe20000000046 */
[----:B------:R-:W-:Y:S01]  /*0b60*/  FFMA.FTZ R20, R51, R21, R20 ;  /* 0x0000001533147223 */ /* 0x000fe20000010014 */
[--C-:B------:R-:W-:Y:S01]  /*0b70*/  PRMT R21, RZ, 0x5410, R11.reuse ;  /* 0x00005410ff157816 */ /* 0x100fe2000000000b */
[-C--:B------:R-:W-:Y:S01]  /*0b80*/  FMUL.FTZ R81, R59, R22.reuse ;  /* 0x000000163b517220 */ /* 0x080fe20000410000 */
[----:B------:R-:W-:Y:S01]  /*0b90*/  MOV R27, c[0x0][0x16c] ;  /* 0x00005b00001b7a02 */ /* 0x000fe20000000f00 */
[-C--:B------:R-:W-:Y:S01]  /*0ba0*/  FMUL.FTZ R54, R61, R22.reuse ;  /* 0x000000163d367220 */ /* 0x080fe20000410000 */
[----:B------:R-:W-:Y:S01]  /*0bb0*/  PRMT R67, RZ, 0x7610, R70 ;  /* 0x00007610ff437816 */ /* 0x000fe20000000046 */
[----:B------:R-:W-:Y:S01]  /*0bc0*/  FFMA.FTZ R20, R53, R21, R20 ;  /* 0x0000001535147223 */ /* 0x000fe20000010014 */
[----:B------:R-:W-:Y:S01]  /*0bd0*/  PRMT R21, RZ, 0x7610, R11 ;  /* 0x00007610ff157816 */ /* 0x000fe2000000000b */
[----:B------:R-:W-:Y:S01]  /*0be0*/  HFMA2.MMA R70, -RZ, RZ, 0, 0 ;  /* 0x00000000ff467435 */ /* 0x000fe200000001ff */
[----:B------:R-:W-:Y:S01]  /*0bf0*/  BAR.SYNC.DEFER_BLOCKING 0x0 ;  /* 0x0000000000007b1d */ /* 0x000fe20000010000 */
[----:B------:R-:W-:Y:S01]  /*0c00*/  ISETP.GE.AND P0, PT, R27, 0x1, PT ;  /* 0x000000011b00780c */ /* 0x000fe20003f06270 */
        /* <DEDUP_REMOVED lines=9> */
[----:B------:R-:W-:Y:S01]  /*0ca0*/  PRMT R21, RZ, 0x7610, R4 ;  /* 0x00007610ff157816 */ /* 0x000fe20000000004 */
[----:B------:R-:W-:-:S02]  /*0cb0*/  FMUL.FTZ R58, R69, R22 ;  /* 0x00000016453a7220 */ /* 0x000fc40000410000 */
[----:B------:R-:W-:Y:S02]  /*0cc0*/  FMUL.FTZ R87, R71, R22 ;  /* 0x0000001647577220 */ /* 0x000fe40000410000 */
        /* <DEDUP_REMOVED lines=12> */
[----:B------:R-:W-:Y:S05]  /*0d90*/  @!P0 BRA `(.L_x_3638) ;  /* 0x0000272000008947 */ /* 0x000fea0003800000 */
[----:B------:R-:W-:Y:S01]  /*0da0*/  IMAD R89, R23, c[0x0][0x180], RZ ;  /* 0x0000600017597a24 */ /* 0x000fe200078e02ff */
[C---:B------:R-:W-:Y:S01]  /*0db0*/  IADD3 R62, R31.reuse, -0x2, RZ ;  /* 0xfffffffe1f3e7810 */ /* 0x040fe20007ffe0ff */
[C---:B------:R-:W-:Y:S01]  /*0dc0*/  IMAD.WIDE.U32 R12, R0.reuse, c[0x0][0x180], RZ ;  /* 0x00006000000c7a25 */ /* 0x040fe200078e00ff */
[----:B------:R-:W-:Y:S01]  /*0dd0*/  IADD3 R60, R31, -0x1, RZ ;  /* 0xffffffff1f3c7810 */ /* 0x000fe20007ffe0ff */
[----:B------:R-:W-:Y:S01]  /*0de0*/  UMOV UR4, URZ ;  /* 0x0000003f00047c82 */ /* 0x000fe20008000000 */
[----:B------:R-:W-:Y:S01]  /*0df0*/  MOV R167, RZ ;  /* 0x000000ff00a77202 */ /* 0x000fe20000000f00 */
[----:B------:R-:W-:Y:S01]  /*0e00*/  IMAD R89, R0, c[0x0][0x184], R89 ;  /* 0x0000610000597a24 */ /* 0x000fe200078e0259 */
[----:B------:R-:W-:Y:S01]  /*0e10*/  LEA R64, P0, R12, c[0x0][0x220], 0x2 ;  /* 0x000088000c407a11 */ /* 0x000fe200078010ff */
[C---:B------:R-:W-:Y:S01]  /*0e20*/  IMAD R91, R23.reuse, c[0x0][0x198], RZ ;  /* 0x00006600175b7a24 */ /* 0x040fe200078e02ff */
[----:B------:R-:W-:Y:S01]  /*0e30*/  MOV R114, RZ ;  /* 0x000000ff00727202 */ /* 0x000fe20000000f00 */
[----:B------:R-:W-:Y:S01]  /*0e40*/  IMAD R93, R23, c[0x0][0x1b8], RZ ;  /* 0x00006e00175d7a24 */ /* 0x000fe200078e02ff */
[----:B------:R-:W-:Y:S01]  /*0e50*/  IADD3 R101, R13, R89, RZ ;  /* 0x000000590d657210 */ /* 0x000fe20007ffe0ff */
[----:B------:R-:W-:Y:S01]  /*0e60*/  IMAD R111, R62, c[0x0][0x16c], RZ ;  /* 0x00005b003e6f7a24 */ /* 0x000fe200078e02ff */
[----:B------:R-:W-:Y:S01]  /*0e70*/  LEA.HI R62, R60, R60, RZ, 0x1 ;  /* 0x0000003c3c3e7211 */ /* 0x000fe200078f08ff */
[----:B------:R-:W-:Y:S01]  /*0e80*/  IMAD.WIDE.U32 R14, R0, c[0x0][0x198], RZ ;  /* 0x00006600000e7a25 */ /* 0x000fe200078e00ff */
[----:B------:R-:W-:-:S02]  /*0e90*/  LEA.HI.X R101, R12, c[0x0][0x224], R101, 0x2, P0 ;  /* 0x000089000c657a11 */ /* 0x000fc400000f1465 */
[----:B------:R-:W-:Y:S01]  /*0ea0*/  LOP3.LUT R13, R62, 0xfffffe, RZ, 0xc0, !PT ;  /* 0x00fffffe3e0d7812 */ /* 0x000fe200078ec0ff */
[----:B------:R-:W-:Y:S01]  /*0eb0*/  IMAD.WIDE.U32 R20, R0, c[0x0][0x1b8], RZ ;  /* 0x00006e0000147a25 */ /* 0x000fe200078e00ff */
[----:B------:R-:W-:Y:S02]  /*0ec0*/  LEA R66, P1, R14, c[0x0][0x228], 0x2 ;  /* 0x00008a000e427a11 */ /* 0x000fe400078210ff */
[----:B------:R-:W-:Y:S01]  /*0ed0*/  IADD3 R13, R60, -R13, RZ ;  /* 0x8000000d3c0d7210 */ /* 0x000fe20007ffe0ff */
[----:B------:R-:W-:Y:S01]  /*0ee0*/  IMAD R91, R0, c[0x0][0x19c], R91 ;  /* 0x00006700005b7a24 */ /* 0x000fe200078e025b */
[----:B------:R-:W-:Y:S01]  /*0ef0*/  LEA R68, P2, R20, c[0x0][0x230], 0x2 ;  /* 0x00008c0014447a11 */ /* 0x000fe200078410ff */
[----:B------:R-:W-:Y:S01]  /*0f00*/  IMAD R93, R0, c[0x0][0x1bc], R93 ;  /* 0x00006f00005d7a24 */ /* 0x000fe200078e025d */
[----:B------:R-:W-:Y:S01]  /*0f10*/  MOV R89, RZ ;  /* 0x000000ff00597202 */ /* 0x000fe20000000f00 */
[----:B------:R-:W-:Y:S01]  /*0f20*/  IMAD.WIDE R110, R111, 0x8, R18 ;  /* 0x000000086f6e7825 */ /* 0x000fe200078e0212 */
[----:B------:R-:W-:-:S02]  /*0f30*/  IADD3 R107, R15, R91, RZ ;  /* 0x0000005b0f6b7210 */ /* 0x000fc40007ffe0ff */
[----:B------:R-:W-:Y:S01]  /*0f40*/  IADD3 R109, R21, R93, RZ ;  /* 0x0000005d156d7210 */ /* 0x000fe20007ffe0ff */
[--C-:B------:R-:W-:Y:S01]  /*0f50*/  FADD.FTZ R84, R113, R24.reuse ;  /* 0x0000001871547221 */ /* 0x100fe20000010000 */
[----:B------:R-:W-:Y:S01]  /*0f60*/  MOV R82, R110 ;  /* 0x0000006e00527202 */ /* 0x000fe20000000f00 */
[--C-:B------:R-:W-:Y:S01]  /*0f70*/  FADD.FTZ R86, R115, R24.reuse ;  /* 0x0000001873567221 */ /* 0x100fe20000010000 */
[----:B------:R-:W-:Y:S01]  /*0f80*/  LEA.HI.X R107, R14, c[0x0][0x22c], R107, 0x2, P1 ;  /* 0x00008b000e6b7a11 */ /* 0x000fe200008f146b */
[--C-:B------:R-:W-:Y:S01]  /*0f90*/  FADD.FTZ R88, R117, R24.reuse ;  /* 0x0000001875587221 */ /* 0x100fe20000010000 */
[----:B------:R-:W-:Y:S01]  /*0fa0*/  LEA.HI.X R109, R20, c[0x0][0x234], R109, 0x2, P2 ;  /* 0x00008d00146d7a11 */ /* 0x000fe200010f146d */
[--C-:B------:R-:W-:Y:S01]  /*0fb0*/  FADD.FTZ R90, R119, R24.reuse ;  /* 0x00000018775a7221 */ /* 0x100fe20000010000 */
[----:B------:R-:W-:Y:S01]  /*0fc0*/  MOV R62, RZ ;  /* 0x000000ff003e7202 */ /* 0x000fe20000000f00 */
        /* <DEDUP_REMOVED lines=22> */
[----:B------:R-:W-:Y:S01]  /*1130*/  FADD.FTZ R113, R143, R24 ;  /* 0x000000188f717221 */ /* 0x000fe20000010000 */
[----:B------:R-:W-:Y:S01]  /*1140*/  MOV R105, RZ ;  /* 0x000000ff00697202 */ /* 0x000fe20000000f00 */
[----:B------:R-:W-:Y:S01]  /*1150*/  IMAD.MOV.U32 R60, RZ, RZ, RZ ;  /* 0x000000ffff3c7224 */ /* 0x000fe200078e00ff */
[----:B------:R-:W-:Y:S01]  /*1160*/  SHF.L.U32 R115, R13, 0x8, RZ ;  /* 0x000000080d737819 */ /* 0x000fe200000006ff */
[----:B------:R-:W-:-:S02]  /*1170*/  IMAD.MOV.U32 R103, RZ, RZ, RZ ;  /* 0x000000ffff677224 */ /* 0x000fc400078e00ff */
.L_x_3654:
[----:B------:R-:W-:Y:S02]  /*1180*/  MOV R12, R64 ;  /* 0x00000040000c7202 */ /* 0x000fe40000000f00 */
[----:B------:R-:W-:-:S05]  /*1190*/  MOV R13, R101 ;  /* 0x00000065000d7202 */ /* 0x000fca0000000f00 */
[----:B------:R0:W2:Y:S01]  /*11a0*/  LDG.E R116, [R12.64] ;  /* 0x000000060c747981 */ /* 0x0000a2000c1e1900 */
[C---:B------:R-:W-:Y:S02]  /*11b0*/  ISETP.NE.AND P1, PT, R29.reuse, RZ, PT ;  /* 0x000000ff1d00720c */ /* 0x040fe40003f25270 */
[C---:B------:R-:W-:Y:S02]  /*11c0*/  IADD3 R20, R29.reuse, 0x200, RZ ;  /* 0x000002001d147810 */ /* 0x040fe40007ffe0ff */
[----:B------:R-:W-:Y:S02]  /*11d0*/  LOP3.LUT P0, RZ, R29, 0x1f, RZ, 0xc0, !PT ;  /* 0x0000001f1dff7812 */ /* 0x000fe4000780c0ff */
[----:B0-----:R-:W-:Y:S02]  /*11e0*/  MOV R12, R66 ;  /* 0x00000042000c7202 */ /* 0x001fe40000000f00 */
[----:B------:R-:W-:Y:S02]  /*11f0*/  MOV R13, R107 ;  /* 0x0000006b000d7202 */ /* 0x000fe40000000f00 */
[----:B------:R-:W-:-:S02]  /*1200*/  SEL R121, R115, R20, !P1 ;  /* 0x0000001473797207 */ /* 0x000fc40004800000 */
[----:B------:R-:W-:Y:S01]  /*1210*/  ISETP.LT.OR P0, PT, R31, 0x2, P0 ;  /* 0x000000021f00780c */ /* 0x000fe20000701670 */
[----:B------:R0:W3:Y:S02]  /*1220*/  LDG.E R14, [R12.64] ;  /* 0x000000060c0e7981 */ /* 0x0000e4000c1e1900 */
[----:B0-----:R-:W-:Y:S02]  /*1230*/  MOV R12, R68 ;  /* 0x00000044000c7202 */ /* 0x001fe40000000f00 */
[----:B------:R-:W-:-:S05]  /*1240*/  MOV R13, R109 ;  /* 0x0000006d000d7202 */ /* 0x000fca0000000f00 */
[----:B------:R0:W3:Y:S01]  /*1250*/  LDG.E R133, [R12.64] ;  /* 0x000000060c857981 */ /* 0x0000e2000c1e1900 */
[----:B------:R-:W-:Y:S01]  /*1260*/  HFMA2.MMA R21, -RZ, RZ, 0, 0 ;  /* 0x00000000ff157435 */ /* 0x000fe200000001ff */
[----:B------:R-:W-:Y:S02]  /*1270*/  MOV R20, 0x3f800000 ;  /* 0x3f80000000147802 */ /* 0x000fe40000000f00 */
[----:B------:R-:W-:Y:S02]  /*1280*/  PRMT R143, RZ, 0x5410, R8 ;  /* 0x00005410ff8f7816 */ /* 0x000fe40000000008 */
[----:B0-----:R-:W-:Y:S02]  /*1290*/  @!P0 MOV R12, R82 ;  /* 0x00000052000c8202 */ /* 0x001fe40000000f00 */
[----:B------:R-:W-:Y:S01]  /*12a0*/  @!P0 MOV R13, R111 ;  /* 0x0000006f000d8202 */ /* 0x000fe20000000f00 */
[----:B------:R-:W-:Y:S01]  /*12b0*/  FMUL.FTZ R143, R84, R143 ;  /* 0x0000008f548f7220 */ /* 0x000fe20000410000 */
[----:B------:R-:W-:-:S02]  /*12c0*/  PRMT R137, RZ, 0x5410, R9 ;  /* 0x00005410ff897816 */ /* 0x000fc40000000009 */
        /* <DEDUP_REMOVED lines=27> */
[----:B------:R-:W-:Y:S02]  /*1480*/  FMUL.FTZ R166, R113, R166 ;  /* 0x000000a671a67220 */ /* 0x000fe40000410000 */
[----:B--2---:R-:W-:-:S04]  /*1490*/  FMUL.FTZ R15, R116, 1.4426950216293334961 ;  /* 0x3fb8aa3b740f7820 */ /* 0x004fc80000410000 */
[----:B------:R-:W-:-:S06]  /*14a0*/  FMUL.FTZ R132, R84, R15 ;  /* 0x0000000f54847220 */ /* 0x000fcc0000410000 */
[----:B------:R-:W0:Y:S01]  /*14b0*/  MUFU.EX2 R132, R132 ;  /* 0x0000008400847308 */ /* 0x000e220000000800 */
[-C--:B------:R-:W-:Y:S01]  /*14c0*/  FMUL.FTZ R117, R86, R15.reuse ;  /* 0x0000000f56757220 */ /* 0x080fe20000410000 */
[----:B0-----:R0:W-:Y:S04]  /*14d0*/  STS [R121.X4+0xc90], R132 ;  /* 0x000c908479007388 */ /* 0x0011e80000004800 */
[----:B------:R-:W-:Y:S01]  /*14e0*/  BAR.SYNC.DEFER_BLOCKING 0x0 ;  /* 0x0000000000007b1d */ /* 0x000fe20000010000 */
[-C--:B------:R-:W-:Y:S02]  /*14f0*/  FMUL.FTZ R118, R88, R15.reuse ;  /* 0x0000000f58767220 */ /* 0x080fe40000410000 */
[----:B------:R-:W-:-:S03]  /*1500*/  FMUL.FTZ R119, R90, R15 ;  /* 0x0000000f5a777220 */ /* 0x000fc60000410000 */
[----:B------:R-:W1:Y:S01]  /*1510*/  MUFU.EX2 R117, R117 ;  /* 0x0000007500757308 */ /* 0x000e620000000800 */
[----:B------:R-:W-:-:S07]  /*1520*/  FMUL.FTZ R120, R92, R15 ;  /* 0x0000000f5c787220 */ /* 0x000fce0000410000 */
[----:B------:R-:W2:Y:S01]  /*1530*/  MUFU.EX2 R118, R118 ;  /* 0x0000007600767308 */ /* 0x000ea20000000800 */
[----:B0-----:R-:W-:-:S07]  /*1540*/  FMUL.FTZ R121, R94, R15 ;  /* 0x0000000f5e797220 */ /* 0x001fce0000410000 */
[----:B------:R-:W0:Y:S01]  /*1550*/  MUFU.EX2 R119, R119 ;  /* 0x0000007700777308 */ /* 0x000e220000000800 */
[----:B------:R4:W5:Y:S01]  /*1560*/  @!P0 LDG.E.64 R20, [R12.64] ;  /* 0x000000060c148981 */ /* 0x000962000c1e1b00 */
[----:B------:R-:W-:-:S06]  /*1570*/  FMUL.FTZ R122, R96, R15 ;  /* 0x0000000f607a7220 */ /* 0x000fcc0000410000 */
[----:B------:R-:W0:Y:S01]  /*1580*/  MUFU.EX2 R120, R120 ;  /* 0x0000007800787308 */ /* 0x000e220000000800 */
[----:B----4-:R-:W-:-:S05]  /*1590*/  PRMT R13, RZ, 0x7610, R8 ;  /* 0x00007610ff0d7816 */ /* 0x010fca0000000008 */
[----:B------:R-:W-:Y:S02]  /*15a0*/  FMUL.FTZ R142, R86, R13 ;  /* 0x0000000d568e7220 */ /* 0x000fe40000410000 */
[----:B------:R-:W4:Y:S01]  /*15b0*/  MUFU.EX2 R121, R121 ;  /* 0x0000007900797308 */ /* 0x000f220000000800 */
[-C--:B-1----:R-:W-:Y:S02]  /*15c0*/  FMUL.FTZ R13, R132, R117.reuse ;  /* 0x00000075840d7220 */ /* 0x082fe40000410000 */
[----:B------:R-:W-:Y:S02]  /*15d0*/  FFMA.FTZ R12, R143, R117, R142 ;  /* 0x000000758f0c7223 */ /* 0x000fe4000001008e */
[----:B------:R-:W-:Y:S02]  /*15e0*/  FMUL.FTZ R123, R98, R15 ;  /* 0x0000000f627b7220 */ /* 0x000fe40000410000 */
[C---:B--2---:R-:W-:Y:S01]  /*15f0*/  FMUL.FTZ R128, R118.reuse, R13 ;  /* 0x0000000d76807220 */ /* 0x044fe20000410000 */
[----:B------:R-:W1:Y:S01]  /*1600*/  MUFU.EX2 R122, R122 ;  /* 0x0000007a007a7308 */ /* 0x000e620000000800 */
[----:B------:R-:W-:-:S02]  /*1610*/  FFMA.FTZ R12, R118, R12, R137 ;  /* 0x0000000c760c7223 */ /* 0x000fc40000010089 */
[-C--:B------:R-:W-:Y:S01]  /*1620*/  FMUL.FTZ R124, R100, R15.reuse ;  /* 0x0000000f647c7220 */ /* 0x080fe20000410000 */
[----:B------:R-:W-:Y:S01]  /*1630*/  ISETP.NE.AND P0, PT, R29, 0x3f, PT ;  /* 0x0000003f1d00780c */ /* 0x000fe20003f05270 */
[C---:B0-----:R-:W-:Y:S02]  /*1640*/  FMUL.FTZ R13, R119.reuse, R128 ;  /* 0x00000080770d7220 */ /* 0x041fe40000410000 */
[----:B------:R-:W-:Y:S01]  /*1650*/  FFMA.FTZ R12, R119, R12, R140 ;  /* 0x0000000c770c7223 */ /* 0x000fe2000001008c */
[----:B------:R-:W0:Y:S01]  /*1660*/  MUFU.EX2 R123, R123 ;  /* 0x0000007b007b7308 */ /* 0x000e220000000800 */
        /* <DEDUP_REMOVED lines=10> */
[C---:B-1----:R-:W-:Y:S02]  /*1710*/  FMUL.FTZ R130, R122.reuse, R13 ;  /* 0x0000000d7a827220 */ /* 0x042fe40000410000 */
[----:B------:R-:W-:-:S03]  /*1720*/  FFMA.FTZ R12, R122, R12, R145 ;  /* 0x0000000c7a0c7223 */ /* 0x000fc60000010091 */
[----:B------:R-:W1:Y:S01]  /*1730*/  MUFU.EX2 R126, R126 ;  /* 0x0000007e007e7308 */ /* 0x000e620000000800 */
[----:B------:R-:W-:Y:S02]  /*1740*/  FMUL.FTZ R128, R108, R15 ;  /* 0x0000000f6c807220 */ /* 0x000fe40000410000 */
[C---:B0-----:R-:W-:Y:S02]  /*1750*/  FMUL.FTZ R13, R123.reuse, R130 ;  /* 0x000000827b0d7220 */ /* 0x041fe40000410000 */
[----:B------:R-:W-:-:S03]  /*1760*/  FFMA.FTZ R12, R123, R12, R152 ;  /* 0x0000000c7b0c7223 */ /* 0x000fc60000010098 */
[----:B------:R-:W0:Y:S01]  /*1770*/  MUFU.EX2 R127, R127 ;  /* 0x0000007f007f7308 */ /* 0x000e220000000800 */
        /* <DEDUP_REMOVED lines=12> */
[C---:B0-----:R-:W-:Y:S02]  /*1840*/  FMUL.FTZ R13, R127.reuse, R134 ;  /* 0x000000867f0d7220 */ /* 0x041fe40000410000 */
[----:B------:R-:W-:Y:S02]  /*1850*/  FFMA.FTZ R12, R127, R12, R160 ;  /* 0x0000000c7f0c7223 */ /* 0x000fe400000100a0 */
[----:B--2---:R-:W-:-:S03]  /*1860*/  FMUL.FTZ R134, R128, R13 ;  /* 0x0000000d80867220 */ /* 0x004fc60000410000 */
[----:B------:R-:W0:Y:S01]  /*1870*/  MUFU.EX2 R131, R131 ;  /* 0x0000008300837308 */ /* 0x000e220000000800 */
[----:B------:R-:W-:Y:S02]  /*1880*/  FFMA.FTZ R12, R128, R12, R159 ;  /* 0x0000000c800c7223 */ /* 0x000fe4000001009f */
[C---:B----4-:R-:W-:Y:S02]  /*1890*/  FMUL.FTZ R13, R129.reuse, R134 ;  /* 0x00000086810d7220 */ /* 0x050fe40000410000 */
[----:B------:R-:W-:Y:S02]  /*18a0*/  FFMA.FTZ R12, R129, R12, R164 ;  /* 0x0000000c810c7223 */ /* 0x000fe400000100a4 */
[C---:B-1----:R-:W-:Y:S02]  /*18b0*/  FMUL.FTZ R134, R130.reuse, R13 ;  /* 0x0000000d82867220 */ /* 0x042fe40000410000 */
[----:B------:R-:W-:Y:S02]  /*18c0*/  FFMA.FTZ R13, R130, R12, R163 ;  /* 0x0000000c820d7223 */ /* 0x000fe400000100a3 */
[----:B---3--:R-:W-:-:S02]  /*18d0*/  FMUL.FTZ R14, R14, R133 ;  /* 0x000000850e0e7220 */ /* 0x008fc40000410000 */
[C---:B0-----:R-:W-:Y:S02]  /*18e0*/  FMUL.FTZ R12, R131.reuse, R134 ;  /* 0x00000086830c7220 */ /* 0x041fe40000410000 */
[----:B------:R-:W-:Y:S01]  /*18f0*/  FFMA.FTZ R13, R131, R13, R166 ;  /* 0x0000000d830d7223 */ /* 0x000fe200000100a6 */
[----:B------:R-:W-:Y:S05]  /*1900*/  @P0 BRA `(.L_x_3640) ;  /* 0x0000008000000947 */ /* 0x000fea0003800000 */
[----:B------:R-:W-:Y:S02]  /*1910*/  ISETP.NE.AND P0, PT, R31, c[0x0][0x174], PT ;  /* 0x00005d001f007a0c */ /* 0x000fe40003f05270 */
[----:B------:R-:W-:-:S11]  /*1920*/  MOV R146, 0x3f800000 ;  /* 0x3f80000000927802 */ /* 0x000fd60000000f00 */
[----:B------:R-:W-:-:S04]  /*1930*/  @P0 LEA.HI R15, R31, R31, RZ, 0x1 ;  /* 0x0000001f1f0f0211 */ /* 0x000fc800078f08ff */
[----:B------:R-:W-:-:S05]  /*1940*/  @P0 LOP3.LUT R134, R15, 0x3ffffe, RZ, 0xc0, !PT ;  /* 0x003ffffe0f860812 */ /* 0x000fca00078ec0ff */
[----:B------:R-:W-:-:S05]  /*1950*/  @P0 IMAD.IADD R134, R31, 0x1, -R134 ;  /* 0x000000011f860824 */ /* 0x000fca00078e0a86 */
[----:B------:R-:W-:-:S04]  /*1960*/  @P0 LEA R15, R134, 0xc90, 0xa ;  /* 0x00000c90860f0811 */ /* 0x000fc800078e50ff */
[----:B------:R-:W-:-:S05]  /*1970*/  @P0 IADD3 R15, R15, R114, RZ ;  /* 0x000000720f0f0210 */ /* 0x000fca0007ffe0ff */
[----:B------:R0:W1:Y:S02]  /*1980*/  @P0 LDS R146, [R15] ;  /* 0x000000000f920984 */ /* 0x0000640000000800 */
.L_x_3640:
[----:B------:R-:W-:Y:S05]  /*1990*/  BSYNC B0 ;  /* 0x0000000000007941 */ /* 0x000fea0003800000 */
.L_x_3639:
        /* <DEDUP_REMOVED lines=26> */
.L_x_3662:
        /* <DEDUP_REMOVED lines=24> */
.L_x_3663:
        /* <DEDUP_REMOVED lines=11> */
[----:B-1---5:R-:W-:Y:S05]  /*1d70*/  CALL.REL.NOINC `($__internal_145_$__cuda_sm70_shflsync_idx_p) ;  /* 0x0000341000007944 */ /* 0x022fea0003c00000 */
.L_x_3645:
[----:B------:R-:W-:Y:S05]  /*1d80*/  BRA.CONV ~URZ, `(.L_x_3646) ;  /* 0x000000637f007947 */ /* 0x000fea000b800000 */
[----:B0-----:R-:W-:Y:S01]  /*1d90*/  HFMA2.MMA R173, -RZ, RZ, 0, 1.847743988037109375e-06 ;  /* 0x0000001fffad7435 */ /* 0x001fe200000001ff */
[----:B------:R-:W-:Y:S01]  /*1da0*/  MOV R172, R15 ;  /* 0x0000000f00ac7202 */ /* 0x000fe20000000f00 */
[----:B------:R-:W-:Y:S01]  /*1db0*/  IMAD.MOV.U32 R174, RZ, RZ, -0x1 ;  /* 0xffffffffffae7424 */ /* 0x000fe200078e00ff */
[----:B-1----:R-:W-:-:S02]  /*1dc0*/  MOV R171, 0x1f ;  /* 0x0000001f00ab7802 */ /* 0x002fc40000000f00 */
[----:B------:R-:W-:Y:S02]  /*1dd0*/  MOV R12, 0x1df0 ;  /* 0x00001df0000c7802 */ /* 0x000fe40000000f00 */
[----:B-----5:R-:W-:Y:S05]  /*1de0*/  CALL.REL.NOINC `($__internal_145_$__cuda_sm70_shflsync_idx_p) ;  /* 0x000033a000007944 */ /* 0x020fea0003c00000 */
.L_x_3646:
[----:B------:R-:W-:Y:S05]  /*1df0*/  BRA.DIV ~URZ, `(.L_x_3647) ;  /* 0x000029d27f007947 */ /* 0x000fea000b800000 */
[----:B-----5:R-:W2:Y:S04]  /*1e00*/  SHFL.IDX PT, R20, R20, RZ, 0x1f ;  /* 0x00001fff14147589 */ /* 0x020ea800000e0000 */
[----:B------:R3:W4:Y:S04]  /*1e10*/  SHFL.IDX PT, R13, R21, RZ, 0x1f ;  /* 0x00001fff150d7589 */ /* 0x00072800000e0000 */
[----:B------:R-:W0:Y:S04]  /*1e20*/  SHFL.UP PT, R165, R165, 0x1, RZ ;  /* 0x04200000a5a57989 */ /* 0x000e2800000e00ff */
[----:B------:R3:W1:Y:S02]  /*1e30*/  SHFL.UP PT, R168, R15, 0x1, RZ ;  /* 0x042000000fa87989 */ /* 0x00066400000e00ff */
.L_x_3664:
[----:B---3--:R-:W3:Y:S01]  /*1e40*/  LDS.64 R14, [R29.X16+0x880] ;  /* 0x000880001d0e7984 */ /* 0x008ee2000000ca00 */
[----:B--2---:R-:W-:Y:S01]  /*1e50*/  MOV R12, R20 ;  /* 0x00000014000c7202 */ /* 0x004fe20000000f00 */
[----:B01--4-:R-:W-:-:S04]  /*1e60*/  @P1 FFMA.FTZ R13, R13, R165, R168 ;  /* 0x000000a50d0d1223 */ /* 0x013fc800000100a8 */
[----:B------:R-:W-:Y:S02]  /*1e70*/  @P1 FMUL.FTZ R12, R12, R165 ;  /* 0x000000a50c0c1220 */ /* 0x000fe40000410000 */
[C---:B---3--:R-:W-:Y:S02]  /*1e80*/  FFMA.FTZ R15, R14.reuse, R13, R15 ;  /* 0x0000000d0e0f7223 */ /* 0x048fe4000001000f */
[----:B------:R-:W-:-:S05]  /*1e90*/  FMUL.FTZ R14, R14, R12 ;  /* 0x0000000c0e0e7220 */ /* 0x000fca0000410000 */
[----:B------:R0:W-:Y:S02]  /*1ea0*/  STS.128 [R29.X16+0x880], R12 ;  /* 0x0008800c1d007388 */ /* 0x0001e4000000cc00 */
.L_x_3642:
[----:B--2---:R-:W-:Y:S05]  /*1eb0*/  BSYNC B0 ;  /* 0x0000000000007941 */ /* 0x004fea0003800000 */
.L_x_3641:
[----:B------:R-:W-:Y:S01]  /*1ec0*/  WARPSYNC 0xffffffff ;  /* 0xffffffff00007948 */ /* 0x000fe20003800000 */
[----:B------:R-:W-:Y:S01]  /*1ed0*/  BAR.SYNC.DEFER_BLOCKING 0x0 ;  /* 0x0000000000007b1d */ /* 0x000fe20000010000 */
[----:B01----:R-:W-:Y:S01]  /*1ee0*/  FMUL.FTZ R15, R131, R146 ;  /* 0x00000092830f7220 */ /* 0x003fe20000410000 */
[----:B------:R-:W-:Y:S01]  /*1ef0*/  LOP3.LUT P0, RZ, R29, 0x1f, RZ, 0xc0, !PT ;  /* 0x0000001f1dff7812 */ /* 0x000fe2000780c0ff */
[----:B------:R-:W-:Y:S01]  /*1f00*/  FFMA.FTZ R13, R131, R161, R162 ;  /* 0x000000a1830d7223 */ /* 0x000fe200000100a2 */
[----:B-----5:R-:W-:Y:S01]  /*1f10*/  HFMA2.MMA R21, -RZ, RZ, 0, 0 ;  /* 0x00000000ff157435 */ /* 0x020fe200000001ff */
[C---:B------:R-:W-:Y:S01]  /*1f20*/  FMUL.FTZ R14, R130.reuse, R15 ;  /* 0x0000000f820e7220 */ /* 0x040fe20000410000 */
[----:B------:R-:W-:Y:S01]  /*1f30*/  ISETP.GE.OR P0, PT, R31, c[0x0][0x174], P0 ;  /* 0x00005d001f007a0c */ /* 0x000fe20000706670 */
[----:B------:R-:W-:Y:S01]  /*1f40*/  FFMA.FTZ R13, R130, R13, R157 ;  /* 0x0000000d820d7223 */ /* 0x000fe2000001009d */
[----:B------:R-:W-:Y:S01]  /*1f50*/  MOV R20, 0x3f800000 ;  /* 0x3f80000000147802 */ /* 0x000fe20000000f00 */
[C---:B------:R-:W-:Y:S01]  /*1f60*/  FMUL.FTZ R15, R129.reuse, R14 ;  /* 0x0000000e810f7220 */ /* 0x040fe20000410000 */
[----:B------:R-:W-:Y:S01]  /*1f70*/  BSSY B0, `(.L_x_3648) ;  /* 0x0000060000007945 */ /* 0x000fe20003800000 */
[----:B------:R-:W-:-:S02]  /*1f80*/  FFMA.FTZ R13, R129, R13, R158 ;  /* 0x0000000d810d7223 */ /* 0x000fc4000001009e */
[C---:B------:R-:W-:Y:S02]  /*1f90*/  FMUL.FTZ R14, R128.reuse, R15 ;  /* 0x0000000f800e7220 */ /* 0x040fe40000410000 */
[----:B------:R-:W-:Y:S02]  /*1fa0*/  FFMA.FTZ R13, R128, R13, R155 ;  /* 0x0000000d800d7223 */ /* 0x000fe4000001009b */
[C---:B------:R-:W-:Y:S02]  /*1fb0*/  FMUL.FTZ R15, R127.reuse, R14 ;  /* 0x0000000e7f0f7220 */ /* 0x040fe40000410000 */
[----:B------:R-:W-:-:S04]  /*1fc0*/  FFMA.FTZ R13, R127, R13, R154 ;  /* 0x0000000d7f0d7223 */ /* 0x000fc8000001009a */
[----:B------:R-:W-:Y:S01]  /*1fd0*/  FFMA.FTZ R13, R126, R13, R149 ;  /* 0x0000000d7e0d7223 */ /* 0x000fe20000010095 */
[----:B------:R-:W0:Y:S03]  /*1fe0*/  LDS R12, [R29.X8+0x884] ;  /* 0x000884001d0c7984 */ /* 0x000e260000008800 */
[----:B------:R-:W-:Y:S01]  /*1ff0*/  FFMA.FTZ R13, R125, R13, R150 ;  /* 0x0000000d7d0d7223 */ /* 0x000fe20000010096 */
[----:B------:R-:W1:Y:S01]  /*2000*/  @!P0 LDS.64 R20, [UR4+0x1590] ;  /* 0x00159004ff148984 */ /* 0x000e620008000a00 */
        /* <DEDUP_REMOVED lines=49> */
.L_x_3665:
        /* <DEDUP_REMOVED lines=26> */
.L_x_3666:
[----:B------:R-:W5:Y:S01]  /*24c0*/  LDS.64 R12, [R29.X16+0xa98] ;  /* 0x000a98001d0c7984 */ /* 0x000f62000000ca00 */
[----:B------:R-:W-:Y:S01]  /*24d0*/  ISETP.NE.AND P0, PT, R29, 0x1f, PT ;  /* 0x0000001f1d00780c */ /* 0x000fe20003f05270 */
[-C--:B-1-3--:R-:W-:Y:S01]  /*24e0*/  FFMA.FTZ R21, R21, R132.reuse, R165 ;  /* 0x0000008415157223 */ /* 0x08afe200000100a5 */
        /* <DEDUP_REMOVED lines=8> */
.L_x_3649:
[----:B01----:R-:W-:Y:S05]  /*2570*/  BSYNC B0 ;  /* 0x0000000000007941 */ /* 0x003fea0003800000 */
.L_x_3648:
[----:B------:R-:W-:Y:S01]  /*2580*/  WARPSYNC 0xffffffff ;  /* 0xffffffff00007948 */ /* 0x000fe20003800000 */
[----:B------:R-:W-:Y:S01]  /*2590*/  BAR.SYNC.DEFER_BLOCKING 0x0 ;  /* 0x0000000000007b1d */ /* 0x000fe20000010000 */
[----:B------:R-:W-:Y:S01]  /*25a0*/  FFMA.FTZ R12, R42, R143, RZ ;  /* 0x0000008f2a0c7223 */ /* 0x000fe200000100ff */
[C---:B------:R-:W-:Y:S02]  /*25b0*/  ISETP.GT.AND P0, PT, R30.reuse, 0x1e, PT ;  /* 0x0000001e1e00780c */ /* 0x040fe40003f04270 */
[----:B------:R-:W-:Y:S01]  /*25c0*/  ISETP.GT.AND P1, PT, R30, 0x1d, PT ;  /* 0x0000001d1e00780c */ /* 0x000fe20003f24270 */
[----:B------:R-:W-:Y:S01]  /*25d0*/  FFMA.FTZ R12, R43, R142, R12 ;  /* 0x0000008e2b0c7223 */ /* 0x000fe2000001000c */
[----:B------:R-:W-:Y:S01]  /*25e0*/  PRMT R187, RZ, 0x7610, R10 ;  /* 0x00007610ffbb7816 */ /* 0x000fe2000000000a */
[----:B------:R-:W-:Y:S01]  /*25f0*/  BSSY B0, `(.L_x_3652) ;  /* 0x00000d7000007945 */ /* 0x000fe20003800000 */
[----:B------:R-:W-:Y:S01]  /*2600*/  PRMT R189, RZ, 0x7610, R11 ;  /* 0x00007610ffbd7816 */ /* 0x000fe2000000000b */
[----:B------:R-:W-:Y:S01]  /*2610*/  FFMA.FTZ R12, R45, R137, R12 ;  /* 0x000000892d0c7223 */ /* 0x000fe2000001000c */
[----:B------:R-:W-:Y:S01]  /*2620*/  PRMT R168, RZ, 0x5410, R4 ;  /* 0x00005410ffa87816 */ /* 0x000fe20000000004 */
[----:B------:R-:W-:Y:S01]  /*2630*/  FFMA.FTZ R171, -R94, R187, R144 ;  /* 0x000000bb5eab7223 */ /* 0x000fe20000010190 */
        /* <DEDUP_REMOVED lines=10> */
[----:B------:R-:W-:Y:S01]  /*26e0*/  ISETP.GT.AND P2, PT, R30, 0x1b, PT ;  /* 0x0000001b1e00780c */ /* 0x000fe20003f44270 */
[----:B------:R-:W-:Y:S01]  /*26f0*/  FFMA.FTZ R177, -R106, R193, R160 ;  /* 0x000000c16ab17223 */ /* 0x000fe200000101a0 */
[----:B------:R-:W0:Y:S01]  /*2700*/  LDS R12, [R29.X8+0xa94] ;  /* 0x000a94001d0c7984 */ /* 0x000e220000008800 */
[----:B------:R-:W-:Y:S01]  /*2710*/  FFMA.FTZ R14, R53, R145, R14 ;  /* 0x00000091350e7223 */ /* 0x000fe2000001000e */
[----:B------:R-:W-:Y:S01]  /*2720*/  ISETP.NE.AND P3, PT, R29, RZ, PT ;  /* 0x000000ff1d00720c */ /* 0x000fe20003f65270 */
[----:B------:R-:W-:-:S02]  /*2730*/  FFMA.FTZ R179, -R110, R195, R164 ;  /* 0x000000c36eb37223 */ /* 0x000fc400000101a4 */
[----:B------:R-:W-:Y:S02]  /*2740*/  FFMA.FTZ R14, R55, R152, R14 ;  /* 0x00000098370e7223 */ /* 0x000fe4000001000e */
[----:B------:R-:W-:Y:S02]  /*2750*/  FFMA.FTZ R181, -R113, R172, R166 ;  /* 0x000000ac71b57223 */ /* 0x000fe400000101a6 */
[----:B------:R-:W-:-:S04]  /*2760*/  FFMA.FTZ R14, R57, R151, R14 ;  /* 0x00000097390e7223 */ /* 0x000fc8000001000e */
[----:B------:R-:W-:Y:S02]  /*2770*/  FFMA.FTZ R14, R59, R156, R14 ;  /* 0x0000009c3b0e7223 */ /* 0x000fe4000001000e */
[----:B------:R-:W-:Y:S02]  /*2780*/  @!P3 STS.64 [UR4+0x1590], R20 ;  /* 0x00159014ff00b988 */ /* 0x000fe40008000a04 */
[----:B------:R-:W-:-:S04]  /*2790*/  FFMA.FTZ R14, R61, R153, R14 ;  /* 0x000000993d0e7223 */ /* 0x000fc8000001000e */
[----:B------:R-:W-:Y:S01]  /*27a0*/  FFMA.FTZ R14, R63, R160, R14 ;  /* 0x000000a03f0e7223 */ /* 0x000fe2000001000e */
[----:B------:R-:W-:-:S03]  /*27b0*/  PRMT R160, RZ, 0x5410, R6 ;  /* 0x00005410ffa07816 */ /* 0x000fc60000000006 */
[----:B------:R-:W-:Y:S02]  /*27c0*/  FFMA.FTZ R14, R65, R159, R14 ;  /* 0x0000009f410e7223 */ /* 0x000fe4000001000e */
[----:B------:R-:W-:Y:S02]  /*27d0*/  FFMA.FTZ R144, -R108, R160, R159 ;  /* 0x000000a06c907223 */ /* 0x000fe4000001019f */
[----:B------:R-:W-:Y:S01]  /*27e0*/  FFMA.FTZ R14, R67, R164, R14 ;  /* 0x000000a4430e7223 */ /* 0x000fe2000001000e */
[----:B------:R-:W-:-:S03]  /*27f0*/  PRMT R164, RZ, 0x5410, R7 ;  /* 0x00005410ffa47816 */ /* 0x000fc60000000007 */
[----:B------:R-:W-:-:S04]  /*2800*/  FFMA.FTZ R14, R69, R163, R14 ;  /* 0x000000a3450e7223 */ /* 0x000fc8000001000e */
[----:B------:R-:W-:Y:S01]  /*2810*/  FFMA.FTZ R13, R71, R166, R14 ;  /* 0x000000a6470d7223 */ /* 0x000fe2000001000e */
[----:B------:R-:W-:Y:S01]  /*2820*/  PRMT R14, RZ, 0x5410, R8 ;  /* 0x00005410ff0e7816 */ /* 0x000fe20000000008 */
[----:B0-----:R-:W-:-:S03]  /*2830*/  FFMA.FTZ R146, R12, R146, R161 ;  /* 0x000000920c927223 */ /* 0x001fc600000100a1 */
[----:B------:R-:W0:Y:S01]  /*2840*/  SHFL.DOWN PT, R12, R13, 0x1, 0x1f ;  /* 0x08201f000d0c7f89 */ /* 0x000e2200000e0000 */
[-C--:B------:R-:W-:Y:S01]  /*2850*/  FFMA.FTZ R161, R131, R146.reuse, R162 ;  /* 0x0000009283a17223 */ /* 0x080fe200000100a2 */
[----:B------:R-:W-:Y:S01]  /*2860*/  PRMT R162, RZ, 0x5410, R11 ;  /* 0x00005410ffa27816 */ /* 0x000fe2000000000b */
[----:B------:R-:W-:Y:S02]  /*2870*/  FMUL.FTZ R152, R113, R146 ;  /* 0x0000009271987220 */ /* 0x000fe40000410000 */
[----:B------:R-:W-:Y:S02]  /*2880*/  FFMA.FTZ R165, R130, R161, R157 ;  /* 0x000000a182a57223 */ /* 0x000fe4000001009d */
[----:B------:R-:W-:Y:S02]  /*2890*/  FFMA.FTZ R132, -R96, R162, R145 ;  /* 0x000000a260847223 */ /* 0x000fe40000010191 */
[----:B------:R-:W-:Y:S01]  /*28a0*/  FFMA.FTZ R157, R129, R165, R158 ;  /* 0x000000a5819d7223 */ /* 0x000fe2000001009e */
[----:B------:R-:W-:Y:S01]  /*28b0*/  PRMT R158, RZ, 0x5410, R10 ;  /* 0x00005410ff9e7816 */ /* 0x000fe2000000000a */
[----:B------:R-:W-:-:S02]  /*28c0*/  FADD.FTZ R87, R152, R87 ;  /* 0x0000005798577221 */ /* 0x000fc40000010000 */
[----:B------:R-:W-:Y:S02]  /*28d0*/  FFMA.FTZ R155, R128, R157, R155 ;  /* 0x0000009d809b7223 */ /* 0x000fe4000001009b */
[----:B------:R-:W-:Y:S02]  /*28e0*/  FFMA.FTZ R128, -R92, R158, R139 ;  /* 0x0000009e5c807223 */ /* 0x000fe4000001018b */
[----:B------:R-:W-:Y:S02]  /*28f0*/  FFMA.FTZ R131, R127, R155, R154 ;  /* 0x0000009b7f837223 */ /* 0x000fe4000001009a */
[----:B------:R-:W-:Y:S02]  /*2900*/  FMUL.FTZ R159, R108, R157 ;  /* 0x0000009d6c9f7220 */ /* 0x000fe40000410000 */
[----:B------:R-:W-:Y:S02]  /*2910*/  FFMA.FTZ R149, R126, R131, R149 ;  /* 0x000000837e957223 */ /* 0x000fe40000010095 */
[----:B0-----:R-:W-:-:S02]  /*2920*/  @!P0 FADD.FTZ R13, R13, R12 ;  /* 0x0000000c0d0d8221 */ /* 0x001fc40000010000 */
[----:B------:R-:W-:Y:S02]  /*2930*/  FFMA.FTZ R129, R125, R149, R150 ;  /* 0x000000957d817223 */ /* 0x000fe40000010096 */
[----:B------:R-:W-:Y:S01]  /*2940*/  FFMA.FTZ R150, -R112, R164, R163 ;  /* 0x000000a470967223 */ /* 0x000fe200000101a3 */
[----:B------:R-:W0:Y:S01]  /*2950*/  SHFL.DOWN PT, R12, R13, 0x2, 0x1f ;  /* 0x08401f000d0c7f89 */ /* 0x000e2200000e0000 */
[----:B------:R-:W-:Y:S02]  /*2960*/  FFMA.FTZ R147, R124, R129, R147 ;  /* 0x000000817c937223 */ /* 0x000fe40000010093 */
[----:B------:R-:W-:Y:S02]  /*2970*/  FMUL.FTZ R163, R112, R161 ;  /* 0x000000a170a37220 */ /* 0x000fe40000410000 */
[----:B------:R-:W-:Y:S02]  /*2980*/  FFMA.FTZ R127, R123, R147, R148 ;  /* 0x000000937b7f7223 */ /* 0x000fe40000010094 */
[----:B------:R-:W-:-:S02]  /*2990*/  FMUL.FTZ R148, R110, R165 ;  /* 0x000000a56e947220 */ /* 0x000fc40000410000 */
[-C--:B------:R-:W-:Y:S01]  /*29a0*/  FFMA.FTZ R141, R122, R127.reuse, R141 ;  /* 0x0000007f7a8d7223 */ /* 0x080fe2000001008d */
[----:B------:R-:W-:Y:S01]  /*29b0*/  PRMT R122, RZ, 0x5410, R9 ;  /* 0x00005410ff7a7816 */ /* 0x000fe20000000009 */
[----:B------:R-:W-:Y:S02]  /*29c0*/  FMUL.FTZ R145, R96, R127 ;  /* 0x0000007f60917220 */ /* 0x000fe40000410000 */
[----:B------:R-:W-:Y:S01]  /*29d0*/  FFMA.FTZ R125, R121, R141, R138 ;  /* 0x0000008d797d7223 */ /* 0x000fe2000001008a */
[----:B------:R-:W-:Y:S01]  /*29e0*/  PRMT R121, RZ, 0x7610, R8 ;  /* 0x00007610ff797816 */ /* 0x000fe20000000008 */
[----:B------:R-:W-:Y:S02]  /*29f0*/  FFMA.FTZ R137, -R88, R122, R137 ;  /* 0x0000007a58897223 */ /* 0x000fe40000010189 */
[----:B------:R-:W-:Y:S02]  /*2a00*/  FFMA.FTZ R135, R120, R125, R135 ;  /* 0x0000007d78877223 */ /* 0x000fe40000010087 */
[----:B------:R-:W-:-:S02]  /*2a10*/  FFMA.FTZ R123, -R86, R121, R142 ;  /* 0x00000079567b7223 */ /* 0x000fc4000001018e */
[-C--:B------:R-:W-:Y:S02]  /*2a20*/  FFMA.FTZ R119, R119, R135.reuse, R136 ;  /* 0x0000008777777223 */ /* 0x080fe40000010088 */
[----:B------:R-:W-:Y:S02]  /*2a30*/  FMUL.FTZ R126, R90, R135 ;  /* 0x000000875a7e7220 */ /* 0x000fe40000410000 */
[----:B------:R-:W-:Y:S02]  /*2a40*/  FFMA.FTZ R133, R118, R119, R133 ;  /* 0x0000007776857223 */ /* 0x000fe40000010085 */
[----:B------:R-:W-:Y:S01]  /*2a50*/  FFMA.FTZ R118, -R84, R14, R143 ;  /* 0x0000000e54767223 */ /* 0x000fe2000001018f */
[----:B------:R-:W-:Y:S01]  /*2a60*/  PRMT R143, RZ, 0x7610, R9 ;  /* 0x00007610ff8f7816 */ /* 0x000fe20000000009 */
[----:B------:R-:W-:Y:S02]  /*2a70*/  FFMA.FTZ R117, R117, R133, R134 ;  /* 0x0000008575757223 */ /* 0x000fe40000010086 */
[----:B0-----:R-:W-:-:S02]  /*2a80*/  @!P1 FADD.FTZ R13, R13, R12 ;  /* 0x0000000c0d0d9221 */ /* 0x001fc40000010000 */
[----:B------:R-:W-:Y:S02]  /*2a90*/  FMUL.FTZ R15, R84, R117 ;  /* 0x00000075540f7220 */ /* 0x000fe40000410000 */
[----:B------:R-:W-:Y:S02]  /*2aa0*/  FMUL.FTZ R120, R86, R133 ;  /* 0x0000008556787220 */ /* 0x000fe40000410000 */
[----:B------:R-:W-:Y:S02]  /*2ab0*/  FFMA.FTZ R12, R15, R118, RZ ;  /* 0x000000760f0c7223 */ /* 0x000fe400000100ff */
[----:B------:R-:W-:Y:S02]  /*2ac0*/  FMUL.FTZ R124, R88, R119 ;  /* 0x00000077587c7220 */ /* 0x000fe40000410000 */
[----:B------:R-:W-:Y:S02]  /*2ad0*/  FFMA.FTZ R12, R120, R123, R12 ;  /* 0x0000007b780c7223 */ /* 0x000fe4000001000c */
[----:B------:R-:W-:-:S02]  /*2ae0*/  FFMA.FTZ R169, -R90, R143, R140 ;  /* 0x0000008f5aa97223 */ /* 0x000fc4000001018c */
[----:B------:R-:W-:Y:S02]  /*2af0*/  FFMA.FTZ R12, R124, R137, R12 ;  /* 0x000000897c0c7223 */ /* 0x000fe4000001000c */
[----:B------:R-:W-:Y:S02]  /*2b00*/  FMUL.FTZ R139, R92, R125 ;  /* 0x0000007d5c8b7220 */ /* 0x000fe40000410000 */
[----:B------:R-:W-:Y:S02]  /*2b10*/  FFMA.FTZ R12, R126, R169, R12 ;  /* 0x000000a97e0c7223 */ /* 0x000fe4000001000c */
[----:B------:R-:W-:Y:S02]  /*2b20*/  FMUL.FTZ R130, R94, R141 ;  /* 0x0000008d5e827220 */ /* 0x000fe40000410000 */
[----:B------:R-:W-:Y:S02]  /*2b30*/  FFMA.FTZ R12, R139, R128, R12 ;  /* 0x000000808b0c7223 */ /* 0x000fe4000001000c */
[----:B------:R-:W-:-:S02]  /*2b40*/  FMUL.FTZ R134, R98, R147 ;  /* 0x0000009362867220 */ /* 0x000fc40000410000 */
[----:B------:R-:W-:Y:S02]  /*2b50*/  FFMA.FTZ R12, R130, R171, R12 ;  /* 0x000000ab820c7223 */ /* 0x000fe4000001000c */
[C---:B------:R-:W-:Y:S02]  /*2b60*/  FFMA.FTZ R136, -R100.reuse, R168, R151 ;  /* 0x000000a864887223 */ /* 0x040fe40000010197 */
[----:B------:R-:W-:Y:S02]  /*2b70*/  FFMA.FTZ R12, R145, R132, R12 ;  /* 0x00000084910c7223 */ /* 0x000fe4000001000c */
[----:B------:R-:W-:Y:S02]  /*2b80*/  FMUL.FTZ R151, R100, R129 ;  /* 0x0000008164977220 */ /* 0x000fe40000410000 */
[----:B------:R-:W-:Y:S02]  /*2b90*/  FFMA.FTZ R12, R134, R173, R12 ;  /* 0x000000ad860c7223 */ /* 0x000fe4000001000c */
[----:B------:R-:W-:-:S02]  /*2ba0*/  FMUL.FTZ R138, R102, R149 ;  /* 0x00000095668a7220 */ /* 0x000fc40000410000 */
[----:B------:R-:W-:Y:S02]  /*2bb0*/  FFMA.FTZ R12, R151, R136, R12 ;  /* 0x00000088970c7223 */ /* 0x000fe4000001000c */
[C---:B------:R-:W-:Y:S02]  /*2bc0*/  FFMA.FTZ R140, -R104.reuse, R170, R153 ;  /* 0x000000aa688c7223 */ /* 0x040fe40000010199 */
        /* <DEDUP_REMOVED lines=14> */
[----:B------:R-:W0:Y:S01]  /*2cb0*/  SHFL.DOWN PT, R12, R13, 0x4, 0x1f ;  /* 0x08801f000d0c7f89 */ /* 0x000e2200000e0000 */
[----:B------:R-:W-:Y:S02]  /*2cc0*/  FFMA.FTZ R140, R170, R131, R140 ;  /* 0x00000083aa8c7223 */ /* 0x000fe4000001008c */
[----:B------:R-:W-:Y:S01]  /*2cd0*/  FMUL.FTZ R21, R116, R129 ;  /* 0x0000008174157220 */ /* 0x000fe20000410000 */
[----:B------:R-:W1:Y:S01]  /*2ce0*/  SHFL.DOWN PT, R183, R154, 0x1, 0x1f ;  /* 0x08201f009ab77f89 */ /* 0x000e6200000e0000 */
[----:B------:R-:W-:-:S02]  /*2cf0*/  FADD.FTZ R75, R126, R75 ;  /* 0x0000004b7e4b7221 */ /* 0x000fc40000010000 */
[----:B------:R-:W-:Y:S02]  /*2d00*/  FMUL.FTZ R136, R136, R21 ;  /* 0x0000001588887220 */ /* 0x000fe40000410000 */
[----:B------:R-:W-:Y:S02]  /*2d10*/  FMUL.FTZ R21, R116, R127 ;  /* 0x0000007f74157220 */ /* 0x000fe40000410000 */
[----:B------:R-:W-:Y:S02]  /*2d20*/  FMUL.FTZ R126, R169, R20 ;  /* 0x00000014a97e7220 */ /* 0x000fe40000410000 */
[----:B------:R-:W-:Y:S02]  /*2d30*/  FMUL.FTZ R132, R132, R21 ;  /* 0x0000001584847220 */ /* 0x000fe40000410000 */
[C---:B------:R-:W-:Y:S02]  /*2d40*/  FMUL.FTZ R21, R116.reuse, R125 ;  /* 0x0000007d74157220 */ /* 0x040fe40000410000 */
[----:B------:R-:W-:-:S02]  /*2d50*/  FMUL.FTZ R20, R116, R119 ;  /* 0x0000007774147220 */ /* 0x000fc40000410000 */
[----:B------:R-:W-:Y:S02]  /*2d60*/  FMUL.FTZ R128, R128, R21 ;  /* 0x0000001580807220 */ /* 0x000fe40000410000 */
[----:B------:R-:W-:Y:S02]  /*2d70*/  FMUL.FTZ R137, R137, R20 ;  /* 0x0000001489897220 */ /* 0x000fe40000410000 */
        /* <DEDUP_REMOVED lines=18> */
[----:B0-----:R-:W-:Y:S02]  /*2ea0*/  @!P0 FADD.FTZ R13, R13, R12 ;  /* 0x0000000c0d0d8221 */ /* 0x001fe40000010000 */
[----:B------:R-:W-:-:S02]  /*2eb0*/  FMUL.FTZ R12, R116, R146 ;  /* 0x00000092740c7220 */ /* 0x000fc40000410000 */
[----:B-1----:R-:W-:Y:S01]  /*2ec0*/  @!P1 FADD.FTZ R154, R154, R183 ;  /* 0x000000b79a9a9221 */ /* 0x002fe20000010000 */
[----:B------:R-:W0:Y:S01]  /*2ed0*/  SHFL.DOWN PT, R156, R13, 0x10, 0x1f ;  /* 0x0a001f000d9c7f89 */ /* 0x000e2200000e0000 */
[----:B------:R-:W-:Y:S01]  /*2ee0*/  FMUL.FTZ R183, R181, R12 ;  /* 0x0000000cb5b77220 */ /* 0x000fe20000410000 */
[----:B------:R-:W-:Y:S01]  /*2ef0*/  ISETP.GT.AND P1, PT, R30, 0xf, PT ;  /* 0x0000000f1e00780c */ /* 0x000fe20003f24270 */
[C---:B------:R-:W-:Y:S01]  /*2f00*/  FMUL.FTZ R181, R116.reuse, R161 ;  /* 0x000000a174b57220 */ /* 0x040fe20000410000 */
[----:B------:R-:W1:Y:S01]  /*2f10*/  SHFL.DOWN PT, R185, R154, 0x4, 0x1f ;  /* 0x08801f009ab97f89 */ /* 0x000e6200000e0000 */
[----:B------:R-:W-:Y:S02]  /*2f20*/  FMUL.FTZ R12, R116, R165 ;  /* 0x000000a5740c7220 */ /* 0x000fe40000410000 */
[----:B------:R-:W-:Y:S02]  /*2f30*/  FMUL.FTZ R150, R150, R181 ;  /* 0x000000b596967220 */ /* 0x000fe40000410000 */
[----:B------:R-:W-:-:S02]  /*2f40*/  FMUL.FTZ R12, R179, R12 ;  /* 0x0000000cb30c7220 */ /* 0x000fc40000410000 */
[----:B------:R-:W-:Y:S02]  /*2f50*/  FFMA.FTZ R183, R172, R146, R183 ;  /* 0x00000092acb77223 */ /* 0x000fe400000100b7 */
[----:B------:R-:W-:Y:S02]  /*2f60*/  FFMA.FTZ R165, R195, R165, R12 ;  /* 0x000000a5c3a57223 */ /* 0x000fe4000001000c */
[----:B------:R-:W-:Y:S02]  /*2f70*/  FMUL.FTZ R12, R116, R155 ;  /* 0x0000009b740c7220 */ /* 0x000fe40000410000 */
[----:B------:R-:W-:Y:S02]  /*2f80*/  FFMA.FTZ R150, R164, R161, R150 ;  /* 0x000000a1a4967223 */ /* 0x000fe40000010096 */
[----:B------:R-:W-:Y:S02]  /*2f90*/  FMUL.FTZ R12, R177, R12 ;  /* 0x0000000cb10c7220 */ /* 0x000fe40000410000 */
[----:B------:R-:W-:-:S02]  /*2fa0*/  FADD.FTZ R85, R148, R85 ;  /* 0x0000005594557221 */ /* 0x000fc40000010000 */
[----:B------:R-:W-:Y:S02]  /*2fb0*/  FFMA.FTZ R155, R193, R155, R12 ;  /* 0x0000009bc19b7223 */ /* 0x000fe4000001000c */
[-C--:B------:R-:W-:Y:S02]  /*2fc0*/  FMUL.FTZ R12, R116, R149.reuse ;  /* 0x00000095740c7220 */ /* 0x080fe40000410000 */
[----:B0-----:R-:W-:Y:S02]  /*2fd0*/  @!P1 FADD.FTZ R13, R13, R156 ;  /* 0x0000009c0d0d9221 */ /* 0x001fe40000010000 */
[----:B-1----:R-:W-:Y:S02]  /*2fe0*/  @!P2 FADD.FTZ R154, R154, R185 ;  /* 0x000000b99a9aa221 */ /* 0x002fe40000010000 */
[----:B------:R-:W-:Y:S02]  /*2ff0*/  FMUL.FTZ R12, R175, R12 ;  /* 0x0000000caf0c7220 */ /* 0x000fe40000410000 */
[----:B------:R-:W-:Y:S01]  /*3000*/  FADD.FTZ R60, R183, R60 ;  /* 0x0000003cb73c7221 */ /* 0x000fe20000010000 */
[----:B------:R-:W0:Y:S01]  /*3010*/  SHFL.DOWN PT, R181, R154, 0x8, 0x1f ;  /* 0x09001f009ab57f89 */ /* 0x000e2200000e0000 */
[----:B------:R-:W-:-:S02]  /*3020*/  FFMA.FTZ R149, R191, R149, R12 ;  /* 0x00000095bf957223 */ /* 0x000fc4000001000c */
[-C--:B------:R-:W-:Y:S02]  /*3030*/  FMUL.FTZ R12, R116, R147.reuse ;  /* 0x00000093740c7220 */ /* 0x080fe40000410000 */
[----:B------:R-:W-:Y:S02]  /*3040*/  FADD.FTZ R56, R159, R56 ;  /* 0x000000389f387221 */ /* 0x000fe40000010000 */
[----:B------:R-:W-:Y:S02]  /*3050*/  FMUL.FTZ R12, R173, R12 ;  /* 0x0000000cad0c7220 */ /* 0x000fe40000410000 */
[----:B------:R-:W-:Y:S02]  /*3060*/  FADD.FTZ R89, R150, R89 ;  /* 0x0000005996597221 */ /* 0x000fe40000010000 */
[----:B------:R-:W-:Y:S02]  /*3070*/  FFMA.FTZ R147, R189, R147, R12 ;  /* 0x00000093bd937223 */ /* 0x000fe4000001000c */
[----:B------:R-:W-:-:S02]  /*3080*/  FMUL.FTZ R12, R116, R141 ;  /* 0x0000008d740c7220 */ /* 0x000fc40000410000 */
[----:B------:R-:W-:Y:S02]  /*3090*/  FADD.FTZ R83, R142, R83 ;  /* 0x000000538e537221 */ /* 0x000fe40000010000 */
[----:B------:R-:W-:Y:S02]  /*30a0*/  FMUL.FTZ R12, R171, R12 ;  /* 0x0000000cab0c7220 */ /* 0x000fe40000410000 */
[----:B------:R-:W-:Y:S02]  /*30b0*/  FADD.FTZ R62, R165, R62 ;  /* 0x0000003ea53e7221 */ /* 0x000fe40000010000 */
[----:B------:R-:W-:Y:S02]  /*30c0*/  FFMA.FTZ R141, R187, R141, R12 ;  /* 0x0000008dbb8d7223 */ /* 0x000fe4000001000c */
        /* <DEDUP_REMOVED lines=21> */
[----:B------:R-:W-:Y:S01]  /*3220*/  MOV R12, R154 ;  /* 0x0000009a000c7202 */ /* 0x000fe20000000f00 */
[----:B------:R-:W-:Y:S02]  /*3230*/  FADD.FTZ R73, R120, R73 ;  /* 0x0000004978497221 */ /* 0x000fe40000010000 */
[----:B------:R-:W-:-:S02]  /*3240*/  FADD.FTZ R78, R135, R78 ;  /* 0x0000004e874e7221 */ /* 0x000fc40000010000 */
[----:B------:R0:W-:Y:S01]  /*3250*/  @!P0 STS.64 [R38.X8+0x858], R12 ;  /* 0x0008580c26008388 */ /* 0x0001e20000008a00 */
[----:B------:R-:W-:Y:S02]  /*3260*/  FADD.FTZ R44, R15, R44 ;  /* 0x0000002c0f2c7221 */ /* 0x000fe40000010000 */
[----:B------:R-:W-:Y:S02]  /*3270*/  FADD.FTZ R103, R122, R103 ;  /* 0x000000677a677221 */ /* 0x000fe40000010000 */
[----:B------:R-:W-:Y:S02]  /*3280*/  FADD.FTZ R80, R121, R80 ;  /* 0x0000005079507221 */ /* 0x000fe40000010000 */
[----:B------:R-:W-:Y:S01]  /*3290*/  FADD.FTZ R105, R14, R105 ;  /* 0x000000690e697221 */ /* 0x000fe20000010000 */
[----:B------:R-:W-:Y:S06]  /*32a0*/  BAR.SYNC.DEFER_BLOCKING 0x0 ;  /* 0x0000000000007b1d */ /* 0x000fec0000010000 */
[----:B------:R-:W-:Y:S05]  /*32b0*/  @P3 BRA `(.L_x_3653) ;  /* 0x000000a000003947 */ /* 0x000fea0003800000 */
[----:B0-----:R-:W-:Y:S01]  /*32c0*/  ISETP.NE.AND P0, PT, R31, c[0x0][0x174], PT ;  /* 0x00005d001f007a0c */ /* 0x001fe20003f05270 */
[----:B------:R-:W0:-:S12]  /*32d0*/  LDS.64 R14, [0x860] ;  /* 0x00086000ff0e7984 */ /* 0x000e180000000a00 */
        /* <DEDUP_REMOVED lines=8> */
.L_x_3653:
[----:B0-----:R-:W-:Y:S05]  /*3360*/  BSYNC B0 ;  /* 0x0000000000007941 */ /* 0x001fea0003800000 */
.L_x_3652:
[----:B------:R-:W-:Y:S01]  /*3370*/  MOV R12, c[0x0][0x1c0] ;  /* 0x00007000000c7a02 */ /* 0x000fe20000000f00 */
[----:B------:R-:W-:Y:S01]  /*3380*/  UIADD3 UR4, UR4, 0x8, URZ ;  /* 0x0000000804047890 */ /* 0x000fe2000fffe03f */
[----:B------:R-:W-:Y:S02]  /*3390*/  MOV R13, c[0x0][0x1c4] ;  /* 0x00007100000d7a02 */ /* 0x000fe40000000f00 */
[----:B------:R-:W-:Y:S02]  /*33a0*/  LEA R68, P0, R12, R68, 0x2 ;  /* 0x000000440c447211 */ /* 0x000fe400078010ff */
[----:B------:R-:W-:-:S02]  /*33b0*/  IADD3 R167, R167, 0x1, RZ ;  /* 0x00000001a7a77810 */ /* 0x000fc40007ffe0ff */
[----:B------:R-:W-:Y:S02]  /*33c0*/  LEA.HI.X R109, R12, R109, R13, 0x2, P0 ;  /* 0x0000006d0c6d7211 */ /* 0x000fe400000f140d */
[----:B------:R-:W-:Y:S02]  /*33d0*/  ISETP.GE.AND P0, PT, R167, c[0x0][0x16c], PT ;  /* 0x00005b00a7007a0c */ /* 0x000fe40003f06270 */
[----:B------:R-:W-:Y:S02]  /*33e0*/  MOV R12, c[0x0][0x1a0] ;  /* 0x00006800000c7a02 */ /* 0x000fe40000000f00 */
[----:B------:R-:W-:Y:S02]  /*33f0*/  MOV R14, c[0x0][0x188] ;  /* 0x00006200000e7a02 */ /* 0x000fe40000000f00 */
[----:B------:R-:W-:Y:S02]  /*3400*/  IADD3 R82, P3, R82, 0x8, RZ ;  /* 0x0000000852527810 */ /* 0x000fe40007f7e0ff */
[----:B------:R-:W-:-:S02]  /*3410*/  MOV R13, c[0x0][0x1a4] ;  /* 0x00006900000d7a02 */ /* 0x000fc40000000f00 */
[----:B------:R-:W-:Y:S02]  /*3420*/  MOV R15, c[0x0][0x18c] ;  /* 0x00006300000f7a02 */ /* 0x000fe40000000f00 */
[----:B------:R-:W-:Y:S02]  /*3430*/  LEA R66, P1, R12, R66, 0x2 ;  /* 0x000000420c427211 */ /* 0x000fe400078210ff */
[----:B------:R-:W-:Y:S02]  /*3440*/  LEA R64, P2, R14, R64, 0x2 ;  /* 0x000000400e407211 */ /* 0x000fe400078410ff */
[----:B------:R-:W-:Y:S02]  /*3450*/  LEA.HI.X R107, R12, R107, R13, 0x2, P1 ;  /* 0x0000006b0c6b7211 */ /* 0x000fe400008f140d */
[----:B------:R-:W-:Y:S02]  /*3460*/  LEA.HI.X R101, R14, R101, R15, 0x2, P2 ;  /* 0x000000650e657211 */ /* 0x000fe400010f140f */
[----:B------:R-:W-:-:S02]  /*3470*/  IADD3 R114, R114, 0x4, RZ ;  /* 0x0000000472727810 */ /* 0x000fc40007ffe0ff */
[----:B------:R-:W-:Y:S02]  /*3480*/  IADD3 R115, R115, 0x1, RZ ;  /* 0x0000000173737810 */ /* 0x000fe40007ffe0ff */
[----:B------:R-:W-:Y:S01]  /*3490*/  IADD3.X R111, RZ, R111, RZ, P3, !PT ;  /* 0x0000006fff6f7210 */ /* 0x000fe20001ffe4ff */
[----:B------:R-:W-:Y:S01]  /*34a0*/  @P0 CALL.REL.NOINC `(.L_x_3638) ;  /* 0x0000001000000944 */ /* 0x000fe20003c00000 */
[----:B------:R-:W-:Y:S05]  /*34b0*/  BRA `(.L_x_3654) ;  /* 0xffffdcc000007947 */ /* 0x000fea000383ffff */
.L_x_3638:
[----:B------:R-:W-:Y:S01]  /*34c0*/  BAR.SYNC.DEFER_BLOCKING 0x0 ;  /* 0x0000000000007b1d */ /* 0x000fe20000010000 */
[----:B------:R-:W-:Y:S01]  /*34d0*/  F2FP.BF16.PACK_AB R86, R85, R56 ;  /* 0x000000385556723e */ /* 0x000fe200000010ff */
[----:B------:R-:W-:Y:S01]  /*34e0*/  IMAD R11, R30, 0x2, R39 ;  /* 0x000000021e0b7824 */ /* 0x000fe200078e0227 */
[----:B------:R-:W-:Y:S01]  /*34f0*/  F2FP.BF16.PACK_AB R15, R79, R50 ;  /* 0x000000324f0f723e */ /* 0x000fe200000010ff */
[----:B------:R-:W-:Y:S01]  /*3500*/  IMAD R4, R26, c[0x0][0x2d8], RZ ;  /* 0x0000b6001a047a24 */ /* 0x000fe200078e02ff */
[----:B------:R-:W-:Y:S02]  /*3510*/  F2FP.BF16.PACK_AB R14, R77, R48 ;  /* 0x000000304d0e723e */ /* 0x000fe400000010ff */
[----:B------:R-:W-:Y:S01]  /*3520*/  F2FP.BF16.PACK_AB R13, R75, R46 ;  /* 0x0000002e4b0d723e */ /* 0x000fe200000010ff */
[----:B------:R-:W-:Y:S01]  /*3530*/  IMAD R9, R25, c[0x0][0x2dc], R4 ;  /* 0x0000b70019097a24 */ /* 0x000fe200078e0204 */
[----:B------:R-:W-:-:S02]  /*3540*/  F2FP.BF16.PACK_AB R12, R73, R44 ;  /* 0x0000002c490c723e */ /* 0x000fc400000010ff */
[----:B------:R-:W-:Y:S02]  /*3550*/  F2FP.BF16.PACK_AB R87, R87, R58 ;  /* 0x0000003a5757723e */ /* 0x000fe400000010ff */
[----:B------:R-:W-:Y:S02]  /*3560*/  F2FP.BF16.PACK_AB R85, R83, R54 ;  /* 0x000000365355723e */ /* 0x000fe400000010ff */
[----:B------:R-:W-:Y:S02]  /*3570*/  F2FP.BF16.PACK_AB R84, R81, R52 ;  /* 0x000000345154723e */ /* 0x000fe400000010ff */
[----:B------:R-:W-:Y:S02]  /*3580*/  IADD3 R20, R31, -0x1, RZ ;  /* 0xffffffff1f147810 */ /* 0x000fe40007ffe0ff */
[----:B------:R-:W-:Y:S02]  /*3590*/  F2FP.BF16.PACK_AB R81, R78, R103 ;  /* 0x000000674e51723e */ /* 0x000fe400000010ff */
[----:B------:R-:W-:-:S02]  /*35a0*/  SHF.L.U32 R6, R20, 0xa, RZ ;  /* 0x0000000a14067819 */ /* 0x000fc400000006ff */
[----:B------:R-:W-:Y:S01]  /*35b0*/  F2FP.BF16.PACK_AB R83, R74, R97 ;  /* 0x000000614a53723e */ /* 0x000fe200000010ff */
[----:B------:R0:W-:Y:S01]  /*35c0*/  STS.128 [R11.X16], R12 ;  /* 0x0000000c0b007388 */ /* 0x0001e2000000cc00 */
[----:B------:R-:W-:Y:S02]  /*35d0*/  SHF.R.S32.HI R7, RZ, 0x1f, R6 ;  /* 0x0000001fff077819 */ /* 0x000fe40000011406 */
[----:B------:R-:W-:Y:S01]  /*35e0*/  F2FP.BF16.PACK_AB R82, R76, R99 ;  /* 0x000000634c52723e */ /* 0x000fe200000010ff */
[----:B------:R-:W-:Y:S01]  /*35f0*/  STS.128 [R11.X16+0x10], R84 ;  /* 0x000010540b007388 */ /* 0x000fe2000000cc00 */
[----:B------:R-:W-:-:S06]  /*3600*/  NOP ;  /* 0x0000000000007918 */ /* 0x000fcc0000000000 */
[----:B------:R-:W1:Y:S01]  /*3610*/  LDS.128 R44, [R41.X16] ;  /* 0x00000000292c7984 */ /* 0x000e62000000cc00 */
[----:B------:R-:W-:Y:S01]  /*3620*/  IMAD.WIDE.U32 R4, R25, c[0x0][0x2d8], R6 ;  /* 0x0000b60019047a25 */ /* 0x000fe200078e0006 */
[----:B------:R-:W-:Y:S02]  /*3630*/  IADD3 R36, P1, R36, -0x800, RZ ;  /* 0xfffff80024247810 */ /* 0x000fe40007f3e0ff */
[----:B------:R-:W2:Y:S01]  /*3640*/  LDS.128 R48, [R41.X16+0x200] ;  /* 0x0002000029307984 */ /* 0x000ea2000000cc00 */
[----:B0-----:R-:W-:Y:S01]  /*3650*/  IMAD R13, R23, c[0x0][0x2e0], RZ ;  /* 0x0000b800170d7a24 */ /* 0x001fe200078e02ff */
[----:B------:R-:W-:Y:S01]  /*3660*/  IADD3 R5, R5, R9, RZ ;  /* 0x0000000905057210 */ /* 0x000fe20007ffe0ff */
[----:B------:R-:W-:Y:S01]  /*3670*/  FADD.FTZ R9, R28, R105 ;  /* 0x000000691c097221 */ /* 0x000fe20000010000 */
[----:B------:R-:W-:Y:S01]  /*3680*/  F2FP.BF16.PACK_AB R15, R60, R89 ;  /* 0x000000593c0f723e */ /* 0x000fe200000010ff */
[----:B------:R-:W-:Y:S01]  /*3690*/  IMAD R13, R0, c[0x0][0x2e4], R13 ;  /* 0x0000b900000d7a24 */ /* 0x000fe200078e020d */
[----:B------:R-:W-:Y:S01]  /*36a0*/  F2FP.BF16.PACK_AB R14, R62, R91 ;  /* 0x0000005b3e0e723e */ /* 0x000fe200000010ff */
[----:B------:R-:W-:Y:S01]  /*36b0*/  IMAD.WIDE.U32 R4, R0, c[0x0][0x2e0], R4 ;  /* 0x0000b80000047a25 */ /* 0x000fe200078e0004 */
[----:B------:R-:W-:-:S02]  /*36c0*/  F2FP.BF16.PACK_AB R12, R72, R95 ;  /* 0x0000005f480c723e */ /* 0x000fc400000010ff */
[----:B------:R-:W-:Y:S01]  /*36d0*/  IADD3 R34, P2, R34, -0x800, RZ ;  /* 0xfffff80022227810 */ /* 0x000fe20007f5e0ff */
[----:B------:R-:W-:Y:S01]  /*36e0*/  FADD.FTZ R10, R9, R80 ;  /* 0x00000050090a7221 */ /* 0x000fe20000010000 */
[----:B------:R-:W-:Y:S01]  /*36f0*/  IADD3 R9, R5, R13, RZ ;  /* 0x0000000d05097210 */ /* 0x000fe20007ffe0ff */
[----:B------:R-:W-:Y:S01]  /*3700*/  IMAD.WIDE.U32 R6, R25, c[0x0][0x2f8], R6 ;  /* 0x0000be0019067a25 */ /* 0x000fe200078e0006 */
[----:B------:R-:W-:Y:S02]  /*3710*/  LEA R8, P0, R4, c[0x0][0x330], 0x1 ;  /* 0x0000cc0004087a11 */ /* 0x000fe400078008ff */
[----:B------:R-:W-:Y:S01]  /*3720*/  F2FP.BF16.PACK_AB R80, R80, R105 ;  /* 0x000000695050723e */ /* 0x000fe200000010ff */
[----:B------:R-:W-:Y:S01]  /*3730*/  FADD.FTZ R5, R10, R103 ;  /* 0x000000670a057221 */ /* 0x000fe20000010000 */
[----:B------:R-:W-:Y:S02]  /*3740*/  LEA.HI.X R9, R4, c[0x0][0x334], R9, 0x1, P0 ;  /* 0x0000cd0004097a11 */ /* 0x000fe400000f0c09 */
[----:B------:R-:W-:Y:S01]  /*3750*/  F2FP.BF16.PACK_AB R13, R70, R93 ;  /* 0x0000005d460d723e */ /* 0x000fe200000010ff */
[----:B------:R-:W-:Y:S01]  /*3760*/  FADD.FTZ R10, R5, R78 ;  /* 0x0000004e050a7221 */ /* 0x000fe20000010000 */
[----:B------:R-:W-:Y:S01]  /*3770*/  IADD3 R32, P3, R32, -0x800, RZ ;  /* 0xfffff80020207810 */ /* 0x000fe20007f7e0ff */
[----:B------:R-:W-:Y:S01]  /*3780*/  IMAD.WIDE R4, R40, 0x10, R8 ;  /* 0x0000001028047825 */ /* 0x000fe200078e0208 */
[----:B------:R-:W-:-:S02]  /*3790*/  IADD3.X R37, R37, -0x1, RZ, P1, !PT ;  /* 0xffffffff25257810 */ /* 0x000fc40000ffe4ff */
[----:B------:R-:W-:Y:S01]  /*37a0*/  IADD3.X R35, R35, -0x1, RZ, P2, !PT ;  /* 0xffffffff23237810 */ /* 0x000fe200017fe4ff */
[----:B------:R-:W-:Y:S01]  /*37b0*/  IMAD R8, R26, c[0x0][0x2f8], RZ ;  /* 0x0000be001a087a24 */ /* 0x000fe200078e02ff */
[----:B------:R-:W-:Y:S01]  /*37c0*/  IADD3.X R33, R33, -0x1, RZ, P3, !PT ;  /* 0xffffffff21217810 */ /* 0x000fe20001ffe4ff */
[----:B------:R-:W-:Y:S02]  /*37d0*/  FADD.FTZ R99, R10, R99 ;  /* 0x000000630a637221 */ /* 0x000fe40000010000 */
[----:B------:R-:W-:Y:S02]  /*37e0*/  IMAD R9, R25, c[0x0][0x2fc], R8 ;  /* 0x0000bf0019097a24 */ /* 0x000fe400078e0208 */
[----:B------:R-:W-:Y:S01]  /*37f0*/  FADD.FTZ R76, R99, R76 ;  /* 0x0000004c634c7221 */ /* 0x000fe20000010000 */
[----:B-1----:R-:W-:Y:S02]  /*3800*/  STG.E.128 [R4.64], R44 ;  /* 0x0000002c04007986 */ /* 0x002fe4000c101d06 */
[----:B------:R-:W-:Y:S01]  /*3810*/  IADD3 R7, R7, R9, RZ ;  /* 0x0000000907077210 */ /* 0x000fe20007ffe0ff */
[----:B------:R-:W-:Y:S01]  /*3820*/  FADD.FTZ R97, R76, R97 ;  /* 0x000000614c617221 */ /* 0x000fe20000010000 */
[----:B--2---:R0:W-:Y:S03]  /*3830*/  STG.E.128 [R4.64+0x200], R48 ;  /* 0x0002003004007986 */ /* 0x0041e6000c101d06 */
[----:B------:R-:W-:Y:S01]  /*3840*/  FADD.FTZ R74, R97, R74 ;  /* 0x0000004a614a7221 */ /* 0x000fe20000010000 */
[----:B------:R-:W-:Y:S03]  /*3850*/  BAR.SYNC.DEFER_BLOCKING 0x0 ;  /* 0x0000000000007b1d */ /* 0x000fe60000010000 */
[----:B------:R-:W-:-:S04]  /*3860*/  FADD.FTZ R95, R74, R95 ;  /* 0x0000005f4a5f7221 */ /* 0x000fc80000010000 */
[----:B------:R-:W-:-:S04]  /*3870*/  FADD.FTZ R72, R95, R72 ;  /* 0x000000485f487221 */ /* 0x000fc80000010000 */
[----:B------:R-:W-:Y:S02]  /*3880*/  FADD.FTZ R93, R72, R93 ;  /* 0x0000005d485d7221 */ /* 0x000fe40000010000 */
[----:B0-----:R-:W-:Y:S02]  /*3890*/  IMAD R5, R23, c[0x0][0x300], RZ ;  /* 0x0000c00017057a24 */ /* 0x001fe400078e02ff */
[----:B------:R-:W-:Y:S02]  /*38a0*/  FADD.FTZ R70, R93, R70 ;  /* 0x000000465d467221 */ /* 0x000fe40000010000 */
[C---:B------:R-:W-:Y:S02]  /*38b0*/  IMAD R9, R0.reuse, c[0x0][0x304], R5 ;  /* 0x0000c10000097a24 */ /* 0x040fe400078e0205 */
[----:B------:R-:W-:Y:S01]  /*38c0*/  IMAD.WIDE.U32 R4, R0, c[0x0][0x300], R6 ;  /* 0x0000c00000047a25 */ /* 0x000fe200078e0006 */
[----:B------:R-:W-:Y:S04]  /*38d0*/  STS.128 [R11.X16], R80 ;  /* 0x000000500b007388 */ /* 0x000fe8000000cc00 */
[----:B------:R-:W-:Y:S01]  /*38e0*/  IADD3 R5, R5, R9, RZ ;  /* 0x0000000905057210 */ /* 0x000fe20007ffe0ff */
[----:B------:R-:W-:Y:S01]  /*38f0*/  FADD.FTZ R91, R70, R91 ;  /* 0x0000005b465b7221 */ /* 0x000fe20000010000 */
[----:B------:R-:W-:Y:S01]  /*3900*/  LEA R6, P0, R4, c[0x0][0x340], 0x1 ;  /* 0x0000d00004067a11 */ /* 0x000fe200078008ff */
[----:B------:R-:W-:Y:S01]  /*3910*/  STS.128 [R11.X16+0x10], R12 ;  /* 0x0000100c0b007388 */ /* 0x000fe2000000cc00 */
[----:B------:R-:W-:-:S06]  /*3920*/  NOP ;  /* 0x0000000000007918 */ /* 0x000fcc0000000000 */
[----:B------:R-:W0:Y:S01]  /*3930*/  LDS.128 R52, [R41.X16] ;  /* 0x0000000029347984 */ /* 0x000e22000000cc00 */
[----:B------:R-:W-:Y:S01]  /*3940*/  LEA.HI.X R7, R4, c[0x0][0x344], R5, 0x1, P0 ;  /* 0x0000d10004077a11 */ /* 0x000fe200000f0c05 */
[----:B------:R-:W-:Y:S01]  /*3950*/  FADD.FTZ R62, R91, R62 ;  /* 0x0000003e5b3e7221 */ /* 0x000fe20000010000 */
[----:B------:R-:W-:Y:S01]  /*3960*/  ISETP.GT.AND P0, PT, R31, 0x1, PT ;  /* 0x000000011f00780c */ /* 0x000fe20003f04270 */
[----:B------:R1:W2:Y:S01]  /*3970*/  LDS.128 R56, [R41.X16+0x200] ;  /* 0x0002000029387984 */ /* 0x0002a2000000cc00 */
[----:B------:R-:W-:Y:S01]  /*3980*/  MOV R31, R20 ;  /* 0x00000014001f7202 */ /* 0x000fe20000000f00 */
[----:B------:R-:W-:-:S04]  /*3990*/  FADD.FTZ R89, R62, R89 ;  /* 0x000000593e597221 */ /* 0x000fc80000010000 */
[----:B------:R-:W-:Y:S02]  /*39a0*/  FADD.FTZ R28, R89, R60 ;  /* 0x0000003c591c7221 */ /* 0x000fe40000010000 */
[----:B-1----:R-:W-:-:S05]  /*39b0*/  IMAD.WIDE R40, R40, 0x10, R6 ;  /* 0x0000001028287825 */ /* 0x002fca00078e0206 */
[----:B0-----:R0:W-:Y:S04]  /*39c0*/  STG.E.128 [R40.64], R52 ;  /* 0x0000003428007986 */ /* 0x0011e8000c101d06 */
[----:B--2---:R0:W-:Y:S02]  /*39d0*/  STG.E.128 [R40.64+0x200], R56 ;  /* 0x0002003828007986 */ /* 0x0041e4000c101d06 */
[----:B0-----:R-:W-:Y:S01]  /*39e0*/  @!P0 CALL.REL.NOINC `(.L_x_3637) ;  /* 0x0000001000008944 */ /* 0x001fe20003c00000 */
[----:B------:R-:W-:Y:S05]  /*39f0*/  BRA `(.L_x_3655) ;  /* 0xffffcb8000007947 */ /* 0x000fea000383ffff */
.L_x_3637:
        /* <DEDUP_REMOVED lines=29> */
.L_x_3657:
[----:B------:R-:W-:Y:S05]  /*3bd0*/  BSYNC B0 ;  /* 0x0000000000007941 */ /* 0x000fea0003800000 */
.L_x_3656:
        /* <DEDUP_REMOVED lines=28> */
.L_x_3659:
[----:B------:R-:W1:Y:S02]  /*3da0*/  S2R R21, SR_TID.X ;  /* 0x0000000000157919 */ /* 0x000e640000002100 */
.L_x_3660:
[----:B------:R-:W-:Y:S05]  /*3db0*/  BSYNC B0 ;  /* 0x0000000000007941 */ /* 0x000fea0003800000 */
.L_x_3658:
[----:B-1----:R-:W-:-:S13]  /*3dc0*/  ISETP.GE.AND P0, PT, R21, c[0x0][0x16c], PT ;  /* 0x00005b0015007a0c */ /* 0x002fda0003f06270 */
[----:B------:R-:W-:Y:S05]  /*3dd0*/  @P0 EXIT ;  /* 0x000000000000094d */ /* 0x000fea0003800000 */
[C---:B------:R-:W-:Y:S02]  /*3de0*/  IMAD R7, R23.reuse, c[0x0][0x2c8], RZ ;  /* 0x0000b20017077a24 */ /* 0x040fe400078e02ff */
[C---:B------:R-:W-:Y:S02]  /*3df0*/  IMAD R11, R23.reuse, c[0x0][0x198], RZ ;  /* 0x00006600170b7a24 */ /* 0x040fe400078e02ff */
[C---:B0-----:R-:W-:Y:S02]  /*3e00*/  IMAD R9, R23.reuse, c[0x0][0x288], RZ ;  /* 0x0000a20017097a24 */ /* 0x041fe400078e02ff */
[C---:B------:R-:W-:Y:S02]  /*3e10*/  IMAD R13, R23.reuse, c[0x0][0x1b8], RZ ;  /* 0x00006e00170d7a24 */ /* 0x040fe400078e02ff */
[----:B------:R-:W-:Y:S02]  /*3e20*/  IMAD R23, R23, c[0x0][0x2a8], RZ ;  /* 0x0000aa0017177a24 */ /* 0x000fe400078e02ff */
[----:B------:R-:W-:-:S02]  /*3e30*/  IMAD R31, R0, c[0x0][0x2cc], R7 ;  /* 0x0000b300001f7a24 */ /* 0x000fc400078e0207 */
[----:B------:R-:W-:-:S04]  /*3e40*/  IMAD.WIDE.U32 R2, R0, c[0x0][0x2c8], RZ ;  /* 0x0000b20000027a25 */ /* 0x000fc800078e00ff */
[----:B------:R-:W-:Y:S01]  /*3e50*/  IMAD.WIDE.U32 R16, R0, c[0x0][0x198], RZ ;  /* 0x0000660000107a25 */ /* 0x000fe200078e00ff */
[----:B------:R-:W-:-:S03]  /*3e60*/  IADD3 R31, R3, R31, RZ ;  /* 0x0000001f031f7210 */ /* 0x000fc60007ffe0ff */
        /* <DEDUP_REMOVED lines=9> */
[----:B------:R-:W-:-:S04]  /*3f00*/  IADD3 R39, R19, R13, RZ ;  /* 0x0000000d13277210 */ /* 0x000fc80007ffe0ff */
[----:B------:R-:W-:Y:S02]  /*3f10*/  IADD3 R27, R7, R23, RZ ;  /* 0x00000017071b7210 */ /* 0x000fe40007ffe0ff */
.L_x_3661:
        /* <DEDUP_REMOVED lines=23> */
[C---:B-----5:R-:W-:Y:S01]  /*4090*/  IMAD R22, R20.reuse, c[0x0][0x2b0], RZ ;  /* 0x0000ac0014167a24 */ /* 0x060fe200078e02ff */
        /* <DEDUP_REMOVED lines=31> */
.L_x_3643:
[----:B------:R-:W-:Y:S01]  /*4290*/  HFMA2.MMA R171, -RZ, RZ, 0, 5.9604644775390625e-08 ;  /* 0x00000001ffab7435 */ /* 0x000fe200000001ff */
[----:B------:R-:W-:Y:S01]  /*42a0*/  IMAD.MOV.U32 R170, RZ, RZ, R14 ;  /* 0x000000ffffaa7224 */ /* 0x000fe200078e000e */
[----:B------:R-:W-:Y:S02]  /*42b0*/  MOV R172, RZ ;  /* 0x000000ff00ac7202 */ /* 0x000fe40000000f00 */
[----:B------:R-:W-:-:S02]  /*42c0*/  MOV R173, 0xffffffff ;  /* 0xffffffff00ad7802 */ /* 0x000fc40000000f00 */
[----:B------:R-:W-:Y:S02]  /*42d0*/  MOV R12, 0x42f0 ;  /* 0x000042f0000c7802 */ /* 0x000fe40000000f00 */
[----:B-1---5:R-:W-:Y:S05]  /*42e0*/  CALL.REL.NOINC `($__internal_146_$__cuda_sm70_shflsync_up) ;  /* 0x00000ee000007944 */ /* 0x022fea0003c00000 */
[----:B-1----:R-:W-:Y:S01]  /*42f0*/  MOV R165, R170 ;  /* 0x000000aa00a57202 */ /* 0x002fe20000000f00 */
[----:B0-----:R-:W-:Y:S05]  /*4300*/  BRA `(.L_x_3662) ;  /* 0xffffd83000007947 */ /* 0x001fea000383ffff */
.L_x_3644:
[----:B------:R-:W-:Y:S01]  /*4310*/  HFMA2.MMA R171, -RZ, RZ, 0, 5.9604644775390625e-08 ;  /* 0x00000001ffab7435 */ /* 0x000fe200000001ff */
[----:B------:R-:W-:Y:S02]  /*4320*/  MOV R170, R15 ;  /* 0x0000000f00aa7202 */ /* 0x000fe40000000f00 */
[----:B------:R-:W-:Y:S02]  /*4330*/  MOV R172, RZ ;  /* 0x000000ff00ac7202 */ /* 0x000fe40000000f00 */
[----:B------:R-:W-:Y:S02]  /*4340*/  MOV R173, 0xffffffff ;  /* 0xffffffff00ad7802 */ /* 0x000fe40000000f00 */
[----:B------:R-:W-:Y:S02]  /*4350*/  MOV R12, 0x4370 ;  /* 0x00004370000c7802 */ /* 0x000fe40000000f00 */
[----:B012--5:R-:W-:Y:S05]  /*4360*/  CALL.REL.NOINC `($__internal_146_$__cuda_sm70_shflsync_up) ;  /* 0x00000e6000007944 */ /* 0x027fea0003c00000 */
        /* <DEDUP_REMOVED lines=10> */
[----:B------:R-:W-:Y:S05]  /*4410*/  CALL.REL.NOINC `($__internal_146_$__cuda_sm70_shflsync_up) ;  /* 0x00000db000007944 */ /* 0x000fea0003c00000 */
[----:B0-----:R-:W-:Y:S01]  /*4420*/  HFMA2.MMA R171, -RZ, RZ, 0, 1.1920928955078125e-07 ;  /* 0x00000002ffab7435 */ /* 0x001fe200000001ff */
[----:B-1----:R-:W-:Y:S01]  /*4430*/  MOV R14, R170 ;  /* 0x000000aa000e7202 */ /* 0x002fe20000000f00 */
[----:B------:R-:W-:Y:S01]  /*4440*/  IMAD.MOV.U32 R170, RZ, RZ, R15 ;  /* 0x000000ffffaa7224 */ /* 0x000fe200078e000f */
[----:B------:R-:W-:-:S02]  /*4450*/  MOV R172, RZ ;  /* 0x000000ff00ac7202 */ /* 0x000fc40000000f00 */
[----:B------:R-:W-:Y:S02]  /*4460*/  MOV R173, 0xffffffff ;  /* 0xffffffff00ad7802 */ /* 0x000fe40000000f00 */
[----:B------:R-:W-:Y:S02]  /*4470*/  MOV R12, 0x4490 ;  /* 0x00004490000c7802 */ /* 0x000fe40000000f00 */
[----:B------:R-:W-:Y:S05]  /*4480*/  CALL.REL.NOINC `($__internal_146_$__cuda_sm70_shflsync_up) ;  /* 0x00000d4000007944 */ /* 0x000fea0003c00000 */
[----:B------:R-:W-:Y:S01]  /*4490*/  ISETP.GE.AND P0, PT, R30, 0x2, PT ;  /* 0x000000021e00780c */ /* 0x000fe20003f06270 */
[----:B0-----:R-:W-:Y:S01]  /*44a0*/  HFMA2.MMA R171, -RZ, RZ, 0, 2.384185791015625e-07 ;  /* 0x00000004ffab7435 */ /* 0x001fe200000001ff */
[----:B------:R-:W-:Y:S02]  /*44b0*/  MOV R172, RZ ;  /* 0x000000ff00ac7202 */ /* 0x000fe40000000f00 */
[----:B------:R-:W-:Y:S02]  /*44c0*/  MOV R173, 0xffffffff ;  /* 0xffffffff00ad7802 */ /* 0x000fe40000000f00 */
[----:B------:R-:W-:-:S07]  /*44d0*/  MOV R12, 0x4520 ;  /* 0x00004520000c7802 */ /* 0x000fce0000000f00 */
[----:B-1----:R-:W-:Y:S02]  /*44e0*/  @P0 FFMA.FTZ R15, R165, R170, R15 ;  /* 0x000000aaa50f0223 */ /* 0x002fe4000001000f */
[----:B------:R-:W-:-:S05]  /*44f0*/  @P0 FMUL.FTZ R165, R14, R165 ;  /* 0x000000a50ea50220 */ /* 0x000fca0000410000 */
[----:B------:R-:W-:Y:S02]  /*4500*/  MOV R170, R165 ;  /* 0x000000a500aa7202 */ /* 0x000fe40000000f00 */
[----:B------:R-:W-:Y:S05]  /*4510*/  CALL.REL.NOINC `($__internal_146_$__cuda_sm70_shflsync_up) ;  /* 0x00000cb000007944 */ /* 0x000fea0003c00000 */
[----:B0-----:R-:W-:Y:S01]  /*4520*/  HFMA2.MMA R171, -RZ, RZ, 0, 2.384185791015625e-07 ;  /* 0x00000004ffab7435 */ /* 0x001fe200000001ff */
[----:B-1----:R-:W-:Y:S02]  /*4530*/  MOV R14, R170 ;  /* 0x000000aa000e7202 */ /* 0x002fe40000000f00 */
[----:B------:R-:W-:Y:S02]  /*4540*/  MOV R170, R15 ;  /* 0x0000000f00aa7202 */ /* 0x000fe40000000f00 */
[----:B------:R-:W-:Y:S02]  /*4550*/  MOV R172, RZ ;  /* 0x000000ff00ac7202 */ /* 0x000fe40000000f00 */
[----:B------:R-:W-:Y:S02]  /*4560*/  MOV R173, 0xffffffff ;  /* 0xffffffff00ad7802 */ /* 0x000fe40000000f00 */
[----:B------:R-:W-:Y:S02]  /*4570*/  MOV R12, 0x4590 ;  /* 0x00004590000c7802 */ /* 0x000fe40000000f00 */
[----:B------:R-:W-:Y:S05]  /*4580*/  CALL.REL.NOINC `($__internal_146_$__cuda_sm70_shflsync_up) ;  /* 0x00000c4000007944 */ /* 0x000fea0003c00000 */
[----:B------:R-:W-:Y:S01]  /*4590*/  ISETP.GE.AND P0, PT, R30, 0x4, PT ;  /* 0x000000041e00780c */ /* 0x000fe20003f06270 */
[----:B0-----:R-:W-:Y:S01]  /*45a0*/  HFMA2.MMA R171, -RZ, RZ, 0, 4.76837158203125e-07 ;  /* 0x00000008ffab7435 */ /* 0x001fe200000001ff */
[----:B------:R-:W-:-:S02]  /*45b0*/  MOV R172, RZ ;  /* 0x000000ff00ac7202 */ /* 0x000fc40000000f00 */
[----:B------:R-:W-:Y:S02]  /*45c0*/  MOV R173, 0xffffffff ;  /* 0xffffffff00ad7802 */ /* 0x000fe40000000f00 */
[----:B------:R-:W-:-:S07]  /*45d0*/  MOV R12, 0x4630 ;  /* 0x00004630000c7802 */ /* 0x000fce0000000f00 */
[----:B-1----:R-:W-:Y:S02]  /*45e0*/  @P0 FFMA.FTZ R15, R165, R170, R15 ;  /* 0x000000aaa50f0223 */ /* 0x002fe4000001000f */
[----:B------:R-:W-:-:S04]  /*45f0*/  @P0 FMUL.FTZ R165, R14, R165 ;  /* 0x000000a50ea50220 */ /* 0x000fc80000410000 */
[----:B------:R-:W-:-:S05]  /*4600*/  IMAD.MOV.U32 R168, RZ, RZ, R165 ;  /* 0x000000ffffa87224 */ /* 0x000fca00078e00a5 */
[----:B------:R-:W-:Y:S02]  /*4610*/  MOV R170, R168 ;  /* 0x000000a800aa7202 */ /* 0x000fe40000000f00 */
[----:B------:R-:W-:Y:S05]  /*4620*/  CALL.REL.NOINC `($__internal_146_$__cuda_sm70_shflsync_up) ;  /* 0x00000ba000007944 */ /* 0x000fea0003c00000 */
[----:B0-----:R-:W-:Y:S01]  /*4630*/  HFMA2.MMA R171, -RZ, RZ, 0, 4.76837158203125e-07 ;  /* 0x00000008ffab7435 */ /* 0x001fe200000001ff */
[----:B-1----:R-:W-:Y:S02]  /*4640*/  MOV R14, R170 ;  /* 0x000000aa000e7202 */ /* 0x002fe40000000f00 */
[----:B------:R-:W-:Y:S02]  /*4650*/  MOV R170, R15 ;  /* 0x0000000f00aa7202 */ /* 0x000fe40000000f00 */
[----:B------:R-:W-:Y:S02]  /*4660*/  MOV R172, RZ ;  /* 0x000000ff00ac7202 */ /* 0x000fe40000000f00 */
[----:B------:R-:W-:Y:S02]  /*4670*/  MOV R173, 0xffffffff ;  /* 0xffffffff00ad7802 */ /* 0x000fe40000000f00 */
[----:B------:R-:W-:Y:S02]  /*4680*/  MOV R12, 0x46a0 ;  /* 0x000046a0000c7802 */ /* 0x000fe40000000f00 */
[----:B------:R-:W-:Y:S05]  /*4690*/  CALL.REL.NOINC `($__internal_146_$__cuda_sm70_shflsync_up) ;  /* 0x00000b3000007944 */ /* 0x000fea0003c00000 */
[----:B------:R-:W-:Y:S01]  /*46a0*/  ISETP.GE.AND P0, PT, R30, 0x8, PT ;  /* 0x000000081e00780c */ /* 0x000fe20003f06270 */
[----:B0-----:R-:W-:Y:S01]  /*46b0*/  HFMA2.MMA R171, -RZ, RZ, 0, 9.5367431640625e-07 ;  /* 0x00000010ffab7435 */ /* 0x001fe200000001ff */
[----:B------:R-:W-:-:S02]  /*46c0*/  MOV R172, RZ ;  /* 0x000000ff00ac7202 */ /* 0x000fc40000000f00 */
[----:B------:R-:W-:Y:S02]  /*46d0*/  MOV R173, 0xffffffff ;  /* 0xffffffff00ad7802 */ /* 0x000fe40000000f00 */
[----:B------:R-:W-:-:S07]  /*46e0*/  MOV R12, 0x4740 ;  /* 0x00004740000c7802 */ /* 0x000fce0000000f00 */
[----:B-1----:R-:W-:Y:S02]  /*46f0*/  @P0 FFMA.FTZ R15, R168, R170, R15 ;  /* 0x000000aaa80f0223 */ /* 0x002fe4000001000f */
[----:B------:R-:W-:-:S03]  /*4700*/  @P0 FMUL.FTZ R168, R14, R168 ;  /* 0x000000a80ea80220 */ /* 0x000fc60000410000 */
[----:B------:R-:W-:Y:S02]  /*4710*/  MOV R165, R15 ;  /* 0x0000000f00a57202 */ /* 0x000fe40000000f00 */
[----:B------:R-:W-:Y:S02]  /*4720*/  MOV R170, R168 ;  /* 0x000000a800aa7202 */ /* 0x000fe40000000f00 */
[----:B------:R-:W-:Y:S05]  /*4730*/  CALL.REL.NOINC `($__internal_146_$__cuda_sm70_shflsync_up) ;  /* 0x00000a9000007944 */ /* 0x000fea0003c00000 */
[----:B0-----:R-:W-:Y:S01]  /*4740*/  HFMA2.MMA R171, -RZ, RZ, 0, 9.5367431640625e-07 ;  /* 0x00000010ffab7435 */ /* 0x001fe200000001ff */
[----:B-1----:R-:W-:Y:S01]  /*4750*/  MOV R169, R170 ;  /* 0x000000aa00a97202 */ /* 0x002fe20000000f00 */
[----:B------:R-:W-:Y:S01]  /*4760*/  IMAD.MOV.U32 R170, RZ, RZ, R15 ;  /* 0x000000ffffaa7224 */ /* 0x000fe200078e000f */
[----:B------:R-:W-:Y:S02]  /*4770*/  MOV R172, RZ ;  /* 0x000000ff00ac7202 */ /* 0x000fe40000000f00 */
[----:B------:R-:W-:Y:S02]  /*4780*/  MOV R173, 0xffffffff ;  /* 0xffffffff00ad7802 */ /* 0x000fe40000000f00 */
[----:B------:R-:W-:Y:S02]  /*4790*/  MOV R12, 0x47b0 ;  /* 0x000047b0000c7802 */ /* 0x000fe40000000f00 */
[----:B------:R-:W-:Y:S05]  /*47a0*/  CALL.REL.NOINC `($__internal_146_$__cuda_sm70_shflsync_up) ;  /* 0x00000a2000007944 */ /* 0x000fea0003c00000 */
[----:B-1----:R-:W-:Y:S01]  /*47b0*/  MOV R12, R170 ;  /* 0x000000aa000c7202 */ /* 0x002fe20000000f00 */
[----:B0-----:R-:W-:Y:S05]  /*47c0*/  BRA `(.L_x_3663) ;  /* 0xffffd4f000007947 */ /* 0x001fea000383ffff */
.L_x_3647:
[----:B-1----:R-:W-:Y:S01]  /*47d0*/  HFMA2.MMA R171, -RZ, RZ, 0, 5.9604644775390625e-08 ;  /* 0x00000001ffab7435 */ /* 0x002fe200000001ff */
[----:B------:R-:W-:-:S02]  /*47e0*/  MOV R170, R165 ;  /* 0x000000a500aa7202 */ /* 0x000fc40000000f00 */
[----:B0-----:R-:W-:Y:S02]  /*47f0*/  MOV R172, RZ ;  /* 0x000000ff00ac7202 */ /* 0x001fe40000000f00 */
[----:B------:R-:W-:Y:S02]  /*4800*/  MOV R173, 0xffffffff ;  /* 0xffffffff00ad7802 */ /* 0x000fe40000000f00 */
[----:B------:R-:W-:Y:S02]  /*4810*/  MOV R12, 0x4830 ;  /* 0x00004830000c7802 */ /* 0x000fe40000000f00 */
[----:B-----5:R-:W-:Y:S05]  /*4820*/  CALL.REL.NOINC `($__internal_146_$__cuda_sm70_shflsync_up) ;  /* 0x000009a000007944 */ /* 0x020fea0003c00000 */
[----:B0-----:R-:W-:Y:S01]  /*4830*/  HFMA2.MMA R171, -RZ, RZ, 0, 5.9604644775390625e-08 ;  /* 0x00000001ffab7435 */ /* 0x001fe200000001ff */
[----:B-1----:R-:W-:Y:S02]  /*4840*/  MOV R14, R170 ;  /* 0x000000aa000e7202 */ /* 0x002fe40000000f00 */
[----:B------:R-:W-:Y:S02]  /*4850*/  MOV R170, R15 ;  /* 0x0000000f00aa7202 */ /* 0x000fe40000000f00 */
[----:B------:R-:W-:Y:S02]  /*4860*/  MOV R172, RZ ;  /* 0x000000ff00ac7202 */ /* 0x000fe40000000f00 */
[----:B------:R-:W-:-:S02]  /*4870*/  MOV R173, 0xffffffff ;  /* 0xffffffff00ad7802 */ /* 0x000fc40000000f00 */
[----:B------:R-:W-:Y:S02]  /*4880*/  MOV R12, 0x48a0 ;  /* 0x000048a0000c7802 */ /* 0x000fe40000000f00 */
[----:B------:R-:W-:Y:S05]  /*4890*/  CALL.REL.NOINC `($__internal_146_$__cuda_sm70_shflsync_up) ;  /* 0x0000093000007944 */ /* 0x000fea0003c00000 */
[----:B0-----:R-:W-:Y:S01]  /*48a0*/  HFMA2.MMA R171, -RZ, RZ, 0, 0 ;  /* 0x00000000ffab7435 */ /* 0x001fe200000001ff */
[----:B------:R-:W-:Y:S01]  /*48b0*/  MOV R165, R14 ;  /* 0x0000000e00a57202 */ /* 0x000fe20000000f00 */
[----:B-1----:R-:W-:Y:S01]  /*48c0*/  IMAD.MOV.U32 R168, RZ, RZ, R170 ;  /* 0x000000ffffa87224 */ /* 0x002fe200078e00aa */
[----:B------:R-:W-:Y:S02]  /*48d0*/  MOV R172, R20 ;  /* 0x0000001400ac7202 */ /* 0x000fe40000000f00 */
[----:B------:R-:W-:Y:S02]  /*48e0*/  MOV R173, 0x1f ;  /* 0x0000001f00ad7802 */ /* 0x000fe40000000f00 */
[----:B------:R-:W-:Y:S02]  /*48f0*/  MOV R174, 0xffffffff ;  /* 0xffffffff00ae7802 */ /* 0x000fe40000000f00 */
[----:B------:R-:W-:Y:S02]  /*4900*/  MOV R12, 0x4920 ;  /* 0x00004920000c7802 */ /* 0x000fe40000000f00 */
[----:B------:R-:W-:Y:S05]  /*4910*/  CALL.REL.NOINC `($__internal_145_$__cuda_sm70_shflsync_idx_p) ;  /* 0x0000087000007944 */ /* 0x000fea0003c00000 */
[----:B-1----:R-:W-:Y:S01]  /*4920*/  MOV R20, R171 ;  /* 0x000000ab00147202 */ /* 0x002fe20000000f00 */
[----:B------:R-:W-:Y:S01]  /*4930*/  HFMA2.MMA R171, -RZ, RZ, 0, 0 ;  /* 0x00000000ffab7435 */ /* 0x000fe200000001ff */
[----:B0-----:R-:W-:-:S02]  /*4940*/  MOV R172, R21 ;  /* 0x0000001500ac7202 */ /* 0x001fc40000000f00 */
[----:B------:R-:W-:Y:S02]  /*4950*/  MOV R173, 0x1f ;  /* 0x0000001f00ad7802 */ /* 0x000fe40000000f00 */
[----:B------:R-:W-:Y:S02]  /*4960*/  MOV R174, 0xffffffff ;  /* 0xffffffff00ae7802 */ /* 0x000fe40000000f00 */
[----:B------:R-:W-:Y:S02]  /*4970*/  MOV R12, 0x4990 ;  /* 0x00004990000c7802 */ /* 0x000fe40000000f00 */
[----:B------:R-:W-:Y:S05]  /*4980*/  CALL.REL.NOINC `($__internal_145_$__cuda_sm70_shflsync_idx_p) ;  /* 0x0000080000007944 */ /* 0x000fea0003c00000 */
[----:B-1----:R-:W-:Y:S01]  /*4990*/  MOV R13, R171 ;  /* 0x000000ab000d7202 */ /* 0x002fe20000000f00 */
[----:B0-----:R-:W-:Y:S05]  /*49a0*/  BRA `(.L_x_3664) ;  /* 0xffffd49000007947 */ /* 0x001fea000383ffff */
.L_x_3650:
[----:B------:R-:W-:Y:S01]  /*49b0*/  HFMA2.MMA R171, -RZ, RZ, 0, 5.9604644775390625e-08 ;  /* 0x00000001ffab7435 */ /* 0x000fe200000001ff */
[----:B------:R-:W-:Y:S02]  /*49c0*/  MOV R168, R14 ;  /* 0x0000000e00a87202 */ /* 0x000fe40000000f00 */
[----:B------:R-:W-:Y:S02]  /*49d0*/  MOV R170, 0x1f ;  /* 0x0000001f00aa7802 */ /* 0x000fe40000000f00 */
[----:B------:R-:W-:-:S02]  /*49e0*/  MOV R173, 0xffffffff ;  /* 0xffffffff00ad7802 */ /* 0x000fc40000000f00 */
[----:B------:R-:W-:Y:S02]  /*49f0*/  MOV R12, 0x4a10 ;  /* 0x00004a10000c7802 */ /* 0x000fe40000000f00 */
[----:B------:R-:W-:Y:S05]  /*4a00*/  CALL.REL.NOINC `($__internal_144_$__cuda_sm70_shflsync_down) ;  /* 0x0000074000007944 */ /* 0x000fea0003c00000 */
[----:B-1----:R-:W-:Y:S01]  /*4a10*/  IMAD.MOV.U32 R165, RZ, RZ, R168 ;  /* 0x000000ffffa57224 */ /* 0x002fe200078e00a8 */
[----:B0-----:R-:W-:Y:S05]  /*4a20*/  BRA `(.L_x_3665) ;  /* 0xffffd8f000007947 */ /* 0x001fea000383ffff */
.L_x_3651:
[----:B------:R-:W-:Y:S01]  /*4a30*/  HFMA2.MMA R171, -RZ, RZ, 0, 5.9604644775390625e-08 ;  /* 0x00000001ffab7435 */ /* 0x000fe200000001ff */
[----:B------:R-:W-:Y:S02]  /*4a40*/  MOV R168, R15 ;  /* 0x0000000f00a87202 */ /* 0x000fe40000000f00 */
[----:B------:R-:W-:Y:S02]  /*4a50*/  MOV R170, 0x1f ;  /* 0x0000001f00aa7802 */ /* 0x000fe40000000f00 */
[----:B------:R-:W-:Y:S02]  /*4a60*/  MOV R173, 0xffffffff ;  /* 0xffffffff00ad7802 */ /* 0x000fe40000000f00 */
[----:B------:R-:W-:Y:S02]  /*4a70*/  MOV R12, 0x4a90 ;  /* 0x00004a90000c7802 */ /* 0x000fe40000000f00 */
[----:B01----:R-:W-:Y:S05]  /*4a80*/  CALL.REL.NOINC `($__internal_144_$__cuda_sm70_shflsync_down) ;  /* 0x000006c000007944 */ /* 0x003fea0003c00000 */
        /* <DEDUP_REMOVED lines=9> */
[----:B------:R-:W-:Y:S05]  /*4b20*/  CALL.REL.NOINC `($__internal_144_$__cuda_sm70_shflsync_down) ;  /* 0x0000062000007944 */ /* 0x000fea0003c00000 */
[----:B0-----:R-:W-:Y:S01]  /*4b30*/  HFMA2.MMA R171, -RZ, RZ, 0, 1.1920928955078125e-07 ;  /* 0x00000002ffab7435 */ /* 0x001fe200000001ff */
[----:B-1----:R-:W-:Y:S02]  /*4b40*/  MOV R14, R168 ;  /* 0x000000a8000e7202 */ /* 0x002fe40000000f00 */
[----:B------:R-:W-:-:S02]  /*4b50*/  MOV R168, R15 ;  /* 0x0000000f00a87202 */ /* 0x000fc40000000f00 */
[----:B------:R-:W-:Y:S02]  /*4b60*/  MOV R170, 0x1f ;  /* 0x0000001f00aa7802 */ /* 0x000fe40000000f00 */
[----:B------:R-:W-:Y:S02]  /*4b70*/  MOV R173, 0xffffffff ;  /* 0xffffffff00ad7802 */ /* 0x000fe40000000f00 */
[----:B------:R-:W-:Y:S02]  /*4b80*/  MOV R12, 0x4ba0 ;  /* 0x00004ba0000c7802 */ /* 0x000fe40000000f00 */
[----:B------:R-:W-:Y:S05]  /*4b90*/  CALL.REL.NOINC `($__internal_144_$__cuda_sm70_shflsync_down) ;  /* 0x000005b000007944 */ /* 0x000fea0003c00000 */
[----:B-1----:R-:W-:Y:S01]  /*4ba0*/  @!P3 FFMA.FTZ R15, R165, R168, R15 ;  /* 0x000000a8a50fb223 */ /* 0x002fe2000001000f */
[----:B0-----:R-:W-:Y:S01]  /*4bb0*/  HFMA2.MMA R171, -RZ, RZ, 0, 2.384185791015625e-07 ;  /* 0x00000004ffab7435 */ /* 0x001fe200000001ff */
[----:B------:R-:W-:Y:S01]  /*4bc0*/  @!P3 FMUL.FTZ R165, R14, R165 ;  /* 0x000000a50ea5b220 */ /* 0x000fe20000410000 */
[----:B------:R-:W-:Y:S01]  /*4bd0*/  MOV R173, 0xffffffff ;  /* 0xffffffff00ad7802 */ /* 0x000fe20000000f00 */
[----:B------:R-:W-:Y:S01]  /*4be0*/  IMAD.MOV.U32 R170, RZ, RZ, 0x1f ;  /* 0x0000001fffaa7424 */ /* 0x000fe200078e00ff */
[----:B------:R-:W-:Y:S02]  /*4bf0*/  MOV R12, 0x4c20 ;  /* 0x00004c20000c7802 */ /* 0x000fe40000000f00 */
[----:B------:R-:W-:-:S02]  /*4c00*/  MOV R168, R165 ;  /* 0x000000a500a87202 */ /* 0x000fc40000000f00 */
[----:B------:R-:W-:Y:S05]  /*4c10*/  CALL.REL.NOINC `($__internal_144_$__cuda_sm70_shflsync_down) ;  /* 0x0000053000007944 */ /* 0x000fea0003c00000 */
[----:B0-----:R-:W-:Y:S01]  /*4c20*/  HFMA2.MMA R171, -RZ, RZ, 0, 2.384185791015625e-07 ;  /* 0x00000004ffab7435 */ /* 0x001fe200000001ff */
[----:B-1----:R-:W-:-:S02]  /*4c30*/  MOV R14, R168 ;  /* 0x000000a8000e7202 */ /* 0x002fc40000000f00 */
[----:B------:R-:W-:Y:S02]  /*4c40*/  MOV R168, R15 ;  /* 0x0000000f00a87202 */ /* 0x000fe40000000f00 */
[----:B------:R-:W-:Y:S02]  /*4c50*/  MOV R170, 0x1f ;  /* 0x0000001f00aa7802 */ /* 0x000fe40000000f00 */
[----:B------:R-:W-:Y:S02]  /*4c60*/  MOV R173, 0xffffffff ;  /* 0xffffffff00ad7802 */ /* 0x000fe40000000f00 */
[----:B------:R-:W-:Y:S02]  /*4c70*/  MOV R12, 0x4c90 ;  /* 0x00004c90000c7802 */ /* 0x000fe40000000f00 */
[----:B------:R-:W-:Y:S05]  /*4c80*/  CALL.REL.NOINC `($__internal_144_$__cuda_sm70_shflsync_down) ;  /* 0x000004c000007944 */ /* 0x000fea0003c00000 */
[----:B-1----:R-:W-:Y:S01]  /*4c90*/  @!P2 FFMA.FTZ R15, R165, R168, R15 ;  /* 0x000000a8a50fa223 */ /* 0x002fe2000001000f */
[----:B0-----:R-:W-:Y:S01]  /*4ca0*/  HFMA2.MMA R171, -RZ, RZ, 0, 4.76837158203125e-07 ;  /* 0x00000008ffab7435 */ /* 0x001fe200000001ff */
[----:B------:R-:W-:Y:S01]  /*4cb0*/  @!P2 FMUL.FTZ R165, R14, R165 ;  /* 0x000000a50ea5a220 */ /* 0x000fe20000410000 */
[----:B------:R-:W-:Y:S02]  /*4cc0*/  MOV R170, 0x1f ;  /* 0x0000001f00aa7802 */ /* 0x000fe40000000f00 */
[----:B------:R-:W-:-:S02]  /*4cd0*/  MOV R173, 0xffffffff ;  /* 0xffffffff00ad7802 */ /* 0x000fc40000000f00 */
[----:B------:R-:W-:Y:S02]  /*4ce0*/  MOV R168, R165 ;  /* 0x000000a500a87202 */ /* 0x000fe40000000f00 */
[----:B------:R-:W-:Y:S02]  /*4cf0*/  MOV R12, 0x4d10 ;  /* 0x00004d10000c7802 */ /* 0x000fe40000000f00 */
[----:B------:R-:W-:Y:S05]  /*4d00*/  CALL.REL.NOINC `($__internal_144_$__cuda_sm70_shflsync_down) ;  /* 0x0000044000007944 */ /* 0x000fea0003c00000 */
[----:B0-----:R-:W-:Y:S01]  /*4d10*/  HFMA2.MMA R171, -RZ, RZ, 0, 4.76837158203125e-07 ;  /* 0x00000008ffab7435 */ /* 0x001fe200000001ff */
[----:B-1----:R-:W-:Y:S01]  /*4d20*/  MOV R14, R168 ;  /* 0x000000a8000e7202 */ /* 0x002fe20000000f00 */
[----:B------:R-:W-:Y:S01]  /*4d30*/  IMAD.MOV.U32 R170, RZ, RZ, 0x1f ;  /* 0x0000001fffaa7424 */ /* 0x000fe200078e00ff */
[----:B------:R-:W-:Y:S02]  /*4d40*/  MOV R168, R15 ;  /* 0x0000000f00a87202 */ /* 0x000fe40000000f00 */
[----:B------:R-:W-:Y:S02]  /*4d50*/  MOV R173, 0xffffffff ;  /* 0xffffffff00ad7802 */ /* 0x000fe40000000f00 */
[----:B------:R-:W-:Y:S02]  /*4d60*/  MOV R12, 0x4d80 ;  /* 0x00004d80000c7802 */ /* 0x000fe40000000f00 */
[----:B------:R-:W-:Y:S05]  /*4d70*/  CALL.REL.NOINC `($__internal_144_$__cuda_sm70_shflsync_down) ;  /* 0x000003d000007944 */ /* 0x000fea0003c00000 */
[----:B-1----:R-:W-:Y:S01]  /*4d80*/  @!P1 FFMA.FTZ R15, R165, R168, R15 ;  /* 0x000000a8a50f9223 */ /* 0x002fe2000001000f */
[----:B0-----:R-:W-:Y:S01]  /*4d90*/  HFMA2.MMA R171, -RZ, RZ, 0, 9.5367431640625e-07 ;  /* 0x00000010ffab7435 */ /* 0x001fe200000001ff */
[----:B------:R-:W-:Y:S01]  /*4da0*/  @!P1 FMUL.FTZ R165, R14, R165 ;  /* 0x000000a50ea59220 */ /* 0x000fe20000410000 */
[----:B------:R-:W-:Y:S01]  /*4db0*/  HFMA2.MMA R170, -RZ, RZ, 0, 1.847743988037109375e-06 ;  /* 0x0000001fffaa7435 */ /* 0x000fe200000001ff */
[----:B------:R-:W-:-:S02]  /*4dc0*/  MOV R173, 0xffffffff ;  /* 0xffffffff00ad7802 */ /* 0x000fc40000000f00 */
[----:B------:R-:W-:Y:S02]  /*4dd0*/  MOV R12, 0x4e10 ;  /* 0x00004e10000c7802 */ /* 0x000fe40000000f00 */
[----:B------:R-:W-:-:S04]  /*4de0*/  MOV R169, R165 ;  /* 0x000000a500a97202 */ /* 0x000fc80000000f00 */
[----:B------:R-:W-:Y:S02]  /*4df0*/  MOV R168, R169 ;  /* 0x000000a900a87202 */ /* 0x000fe40000000f00 */
[----:B------:R-:W-:Y:S05]  /*4e00*/  CALL.REL.NOINC `($__internal_144_$__cuda_sm70_shflsync_down) ;  /* 0x0000034000007944 */ /* 0x000fea0003c00000 */
[----:B0-----:R-:W-:Y:S01]  /*4e10*/  HFMA2.MMA R171, -RZ, RZ, 0, 9.5367431640625e-07 ;  /* 0x00000010ffab7435 */ /* 0x001fe200000001ff */
[----:B-1----:R-:W-:Y:S02]  /*4e20*/  MOV R14, R168 ;  /* 0x000000a8000e7202 */ /* 0x002fe40000000f00 */
[----:B------:R-:W-:Y:S02]  /*4e30*/  MOV R168, R15 ;  /* 0x0000000f00a87202 */ /* 0x000fe40000000f00 */
[----:B------:R-:W-:Y:S02]  /*4e40*/  MOV R170, 0x1f ;  /* 0x0000001f00aa7802 */ /* 0x000fe40000000f00 */
[----:B------:R-:W-:Y:S02]  /*4e50*/  MOV R173, 0xffffffff ;  /* 0xffffffff00ad7802 */ /* 0x000fe40000000f00 */
[----:B------:R-:W-:Y:S02]  /*4e60*/  MOV R12, 0x4e80 ;  /* 0x00004e80000c7802 */ /* 0x000fe40000000f00 */
[----:B------:R-:W-:Y:S05]  /*4e70*/  CALL.REL.NOINC `($__internal_144_$__cuda_sm70_shflsync_down) ;  /* 0x000002d000007944 */ /* 0x000fea0003c00000 */
[----:B-1----:R-:W-:Y:S01]  /*4e80*/  @!P0 FFMA.FTZ R15, R169, R168, R15 ;  /* 0x000000a8a90f8223 */ /* 0x002fe2000001000f */
[----:B0-----:R-:W-:Y:S01]  /*4e90*/  HFMA2.MMA R171, -RZ, RZ, 0, 0 ;  /* 0x00000000ffab7435 */ /* 0x001fe200000001ff */
[----:B------:R-:W-:Y:S01]  /*4ea0*/  @!P0 FMUL.FTZ R169, R14, R169 ;  /* 0x000000a90ea98220 */ /* 0x000fe20000410000 */
[----:B------:R-:W-:-:S02]  /*4eb0*/  MOV R173, 0x1f ;  /* 0x0000001f00ad7802 */ /* 0x000fc40000000f00 */
[----:B------:R-:W-:Y:S01]  /*4ec0*/  MOV R174, 0xffffffff ;  /* 0xffffffff00ae7802 */ /* 0x000fe20000000f00 */
[----:B------:R-:W-:Y:S01]  /*4ed0*/  IMAD.MOV.U32 R172, RZ, RZ, R169 ;  /* 0x000000ffffac7224 */ /* 0x000fe200078e00a9 */
[----:B------:R-:W-:Y:S02]  /*4ee0*/  MOV R12, 0x4f00 ;  /* 0x00004f00000c7802 */ /* 0x000fe40000000f00 */
[----:B------:R-:W-:Y:S05]  /*4ef0*/  CALL.REL.NOINC `($__internal_145_$__cuda_sm70_shflsync_idx_p) ;  /* 0x0000029000007944 */ /* 0x000fea0003c00000 */
[----:B-1----:R-:W-:Y:S01]  /*4f00*/  MOV R14, R171 ;  /* 0x000000ab000e7202 */ /* 0x002fe20000000f00 */
[----:B------:R-:W-:Y:S01]  /*4f10*/  HFMA2.MMA R171, -RZ, RZ, 0, 0 ;  /* 0x00000000ffab7435 */ /* 0x000fe200000001ff */
[----:B0-----:R-:W-:Y:S02]  /*4f20*/  MOV R172, R15 ;  /* 0x0000000f00ac7202 */ /* 0x001fe40000000f00 */
[----:B------:R-:W-:Y:S02]  /*4f30*/  MOV R173, 0x1f ;  /* 0x0000001f00ad7802 */ /* 0x000fe40000000f00 */
[----:B------:R-:W-:Y:S02]  /*4f40*/  MOV R174, 0xffffffff ;  /* 0xffffffff00ae7802 */ /* 0x000fe40000000f00 */
[----:B------:R-:W-:-:S02]  /*4f50*/  MOV R12, 0x4f70 ;  /* 0x00004f70000c7802 */ /* 0x000fc40000000f00 */
[----:B------:R-:W-:Y:S05]  /*4f60*/  CALL.REL.NOINC `($__internal_145_$__cuda_sm70_shflsync_idx_p) ;  /* 0x0000022000007944 */ /* 0x000fea0003c00000 */
[----:B-1----:R-:W-:Y:S01]  /*4f70*/  MOV R165, R171 ;  /* 0x000000ab00a57202 */ /* 0x002fe20000000f00 */
[----:B------:R-:W-:Y:S01]  /*4f80*/  HFMA2.MMA R171, -RZ, RZ, 0, 5.9604644775390625e-08 ;  /* 0x00000001ffab7435 */ /* 0x000fe200000001ff */
[----:B------:R-:W-:-:S02]  /*4f90*/  MOV R132, R14 ;  /* 0x0000000e00847202 */ /* 0x000fc40000000f00 */
[----:B------:R-:W-:Y:S02]  /*4fa0*/  MOV R168, R169 ;  /* 0x000000a900a87202 */ /* 0x000fe40000000f00 */
[----:B------:R-:W-:Y:S02]  /*4fb0*/  MOV R170, 0x1f ;  /* 0x0000001f00aa7802 */ /* 0x000fe40000000f00 */
[----:B0-----:R-:W-:Y:S02]  /*4fc0*/  MOV R173, 0xffffffff ;  /* 0xffffffff00ad7802 */ /* 0x001fe40000000f00 */
[----:B------:R-:W-:Y:S02]  /*4fd0*/  MOV R12, 0x4ff0 ;  /* 0x00004ff0000c7802 */ /* 0x000fe40000000f00 */
[----:B------:R-:W-:Y:S05]  /*4fe0*/  CALL.REL.NOINC `($__internal_144_$__cuda_sm70_shflsync_down) ;  /* 0x0000016000007944 */ /* 0x000fea0003c00000 */
[----:B0-----:R-:W-:Y:S01]  /*4ff0*/  HFMA2.MMA R171, -RZ, RZ, 0, 5.9604644775390625e-08 ;  /* 0x00000001ffab7435 */ /* 0x001fe200000001ff */
[----:B-1----:R-:W-:Y:S01]  /*5000*/  MOV R14, R168 ;  /* 0x000000a8000e7202 */ /* 0x002fe20000000f00 */
[----:B------:R-:W-:Y:S01]  /*5010*/  IMAD.MOV.U32 R170, RZ, RZ, 0x1f ;  /* 0x0000001fffaa7424 */ /* 0x000fe200078e00ff */
[----:B------:R-:W-:Y:S02]  /*5020*/  MOV R168, R15 ;  /* 0x0000000f00a87202 */ /* 0x000fe40000000f00 */
[----:B------:R-:W-:-:S02]  /*5030*/  MOV R173, 0xffffffff ;  /* 0xffffffff00ad7802 */ /* 0x000fc40000000f00 */
[----:B------:R-:W-:Y:S02]  /*5040*/  MOV R12, 0x5060 ;  /* 0x00005060000c7802 */ /* 0x000fe40000000f00 */
[----:B------:R-:W-:Y:S05]  /*5050*/  CALL.REL.NOINC `($__internal_144_$__cuda_sm70_shflsync_down) ;  /* 0x000000f000007944 */ /* 0x000fea0003c00000 */
[----:B0-----:R-:W-:Y:S01]  /*5060*/  HFMA2.MMA R171, -RZ, RZ, 0, 0 ;  /* 0x00000000ffab7435 */ /* 0x001fe200000001ff */
[----:B------:R-:W-:Y:S02]  /*5070*/  MOV R169, R14 ;  /* 0x0000000e00a97202 */ /* 0x000fe40000000f00 */
[----:B------:R-:W-:Y:S02]  /*5080*/  MOV R172, R20 ;  /* 0x0000001400ac7202 */ /* 0x000fe40000000f00 */
[----:B------:R-:W-:Y:S02]  /*5090*/  MOV R173, 0x1f ;  /* 0x0000001f00ad7802 */ /* 0x000fe40000000f00 */
[----:B------:R-:W-:Y:S02]  /*50a0*/  MOV R174, 0xffffffff ;  /* 0xffffffff00ae7802 */ /* 0x000fe40000000f00 */
[----:B------:R-:W-:Y:S02]  /*50b0*/  MOV R12, 0x50d0 ;  /* 0x000050d0000c7802 */ /* 0x000fe40000000f00 */
[----:B-1----:R-:W-:Y:S05]  /*50c0*/  CALL.REL.NOINC `($__internal_145_$__cuda_sm70_shflsync_idx_p) ;  /* 0x000000c000007944 */ /* 0x002fea0003c00000 */
[----:B-1----:R-:W-:Y:S01]  /*50d0*/  MOV R170, R171 ;  /* 0x000000ab00aa7202 */ /* 0x002fe20000000f00 */
[----:B------:R-:W-:Y:S01]  /*50e0*/  HFMA2.MMA R171, -RZ, RZ, 0, 0 ;  /* 0x00000000ffab7435 */ /* 0x000fe200000001ff */
[----:B0-----:R-:W-:-:S02]  /*50f0*/  MOV R172, R21 ;  /* 0x0000001500ac7202 */ /* 0x001fc40000000f00 */
[----:B------:R-:W-:Y:S02]  /*5100*/  MOV R173, 0x1f ;  /* 0x0000001f00ad7802 */ /* 0x000fe40000000f00 */
[----:B------:R-:W-:Y:S02]  /*5110*/  MOV R174, 0xffffffff ;  /* 0xffffffff00ae7802 */ /* 0x000fe40000000f00 */
[----:B------:R-:W-:Y:S02]  /*5120*/  MOV R12, 0x5140 ;  /* 0x00005140000c7802 */ /* 0x000fe40000000f00 */
[----:B------:R-:W-:Y:S05]  /*5130*/  CALL.REL.NOINC `($__internal_145_$__cuda_sm70_shflsync_idx_p) ;  /* 0x0000005000007944 */ /* 0x000fea0003c00000 */
[----:B01----:R-:W-:Y:S05]  /*5140*/  BRA `(.L_x_3666) ;  /* 0xffffd37000007947 */ /* 0x003fea000383ffff */
        .weak           $__internal_144_$__cuda_sm70_shflsync_down
        .type           $__internal_144_$__cuda_sm70_shflsync_down,@function
        .size           $__internal_144_$__cuda_sm70_shflsync_down,($__internal_145_$__cuda_sm70_shflsync_idx_p - $__internal_144_$__cuda_sm70_shflsync_down)
$__internal_144_$__cuda_sm70_shflsync_down:
[----:B------:R-:W-:Y:S01]  /*5150*/  HFMA2.MMA R13, -RZ, RZ, 0, 0 ;  /* 0x00000000ff0d7435 */ /* 0x000fe200000001ff */
[----:B------:R-:W-:Y:S04]  /*5160*/  WARPSYNC R173 ;  /* 0x000000ad00007348 */ /* 0x000fe80003800000 */
[----:B------:R0:W1:Y:S01]  /*5170*/  SHFL.DOWN PT, R168, R168, R171, R170 ;  /* 0x080000aba8a87389 */ /* 0x00006200000e00aa */
[----:B------:R-:W-:Y:S05]  /*5180*/  RET.REL.NODEC R12 `(_Z25selective_scan_bwd_kernelI32Selective_Scan_bwd_kernel_traitsILi64ELi16ELb1ELb0ELb0ELb0ELb0EN3c108BFloat16EfEEv12SSMParamsBwd) ;  /* 0xffffae700c007950 */ /* 0x000fea0003c3ffff */
        .weak           $__internal_145_$__cuda_sm70_shflsync_idx_p
        .type           $__internal_145_$__cuda_sm70_shflsync_idx_p,@function
        .size           $__internal_145_$__cuda_sm70_shflsync_idx_p,($__internal_146_$__cuda_sm70_shflsync_up - $__internal_145_$__cuda_sm70_shflsync_idx_p)
$__internal_145_$__cuda_sm70_shflsync_idx_p:
[----:B------:R-:W-:Y:S01]  /*5190*/  MOV R13, 0x0 ;  /* 0x00000000000d7802 */ /* 0x000fe20000000f00 */
[----:B------:R-:W-:Y:S04]  /*51a0*/  WARPSYNC R174 ;  /* 0x000000ae00007348 */ /* 0x000fe80003800000 */
[----:B------:R0:W1:Y:S01]  /*51b0*/  SHFL.IDX PT, R171, R172, R171, R173 ;  /* 0x000000abacab7389 */ /* 0x00006200000e00ad */
[----:B------:R-:W-:Y:S05]  /*51c0*/  RET.REL.NODEC R12 `(_Z25selective_scan_bwd_kernelI32Selective_Scan_bwd_kernel_traitsILi64ELi16ELb1ELb0ELb0ELb0ELb0EN3c108BFloat16EfEEv12SSMParamsBwd) ;  /* 0xffffae300c007950 */ /* 0x000fea0003c3ffff */
        .weak           $__internal_146_$__cuda_sm70_shflsync_up
        .type           $__internal_146_$__cuda_sm70_shflsync_up,@function
        .size           $__internal_146_$__cuda_sm70_shflsync_up,(.L_x_8958 - $__internal_146_$__cuda_sm70_shflsync_up)
$__internal_146_$__cuda_sm70_shflsync_up:
[----:B------:R-:W-:Y:S01]  /*51d0*/  HFMA2.MMA R13, -RZ, RZ, 0, 0 ;  /* 0x00000000ff0d7435 */ /* 0x000fe200000001ff */
[----:B------:R-:W-:Y:S04]  /*51e0*/  WARPSYNC R173 ;  /* 0x000000ad00007348 */ /* 0x000fe80003800000 */
[----:B------:R0:W1:Y:S01]  /*51f0*/  SHFL.UP PT, R170, R170, R171, R172 ;  /* 0x040000abaaaa7389 */ /* 0x00006200000e00ac */
[----:B------:R-:W-:Y:S05]  /*5200*/  RET.REL.NODEC R12 `(_Z25selective_scan_bwd_kernelI32Selective_Scan_bwd_kernel_traitsILi64ELi16ELb1ELb0ELb0ELb0ELb0EN3c108BFloat16EfEEv12SSMParamsBwd) ;  /* 0xffffadf00c007950 */ /* 0x000fea0003c3ffff */
.L_x_3667:
        /* <DEDUP_REMOVED lines=15> */
.L_x_8958:


//--------------------- .text._Z25selective_scan_bwd_kernelI32Selective_Scan_bwd_kernel_traitsILi64ELi16ELb1ELb0ELb0ELb0ELb1EN3c108BFloat16EfEEv12SSMParamsBwd --------------------------
	.section	.text._Z25selective_scan_bwd_kernelI32Selective_Scan_bwd_kernel_traitsILi64ELi16ELb1ELb0ELb0ELb0ELb1EN3c108BFloat16EfEEv12SSMParamsBwd,"ax",@progbits
	.sectioninfo	@"SHI_REGISTERS=188"
	.align	128
        .global         _Z25selective_scan_bwd_kernelI32Selective_Scan_bwd_kernel_traitsILi64ELi16ELb1ELb0ELb0ELb0ELb1EN3c108BFloat16EfEEv12SSMParamsBwd
        .type           _Z25selective_scan_bwd_kernelI32Selective_Scan_bwd_kernel_traitsILi64ELi16ELb1ELb0ELb0ELb0ELb1EN3c108BFloat16EfEEv12SSMParamsBwd,@function
        .size           _Z25selective_scan_bwd_kernelI32Selective_Scan_bwd_kernel_traitsILi64ELi16ELb1ELb0ELb0ELb0ELb1EN3c108BFloat16EfEEv12SSMParamsBwd,(.L_x_8961 - _Z25selective_scan_bwd_kernelI32Selective_Scan_bwd_kernel_traitsILi64ELi16ELb1ELb0ELb0ELb0ELb1EN3c108BFloat16EfEEv12SSMParamsBwd)
        .other          _Z25selective_scan_bwd_kernelI32Selective_Scan_bwd_kernel_traitsILi64ELi16ELb1ELb0ELb0ELb0ELb1EN3c108BFloat16EfEEv12SSMParamsBwd,@"STO_CUDA_ENTRY STV_DEFAULT"
_Z25selective_scan_bwd_kernelI32Selective_Scan_bwd_kernel_traitsILi64ELi16ELb1ELb0ELb0ELb0ELb1EN3c108BFloat16EfEEv12SSMParamsBwd:
.text._Z25selective_scan_bwd_kernelI32Selective_Scan_bwd_kernel_traitsILi64ELi16ELb1ELb0ELb0ELb0ELb1EN3c108BFloat16EfEEv12SSMParamsBwd:
        /* <DEDUP_REMOVED lines=12> */
[----:B------:R-:W-:Y:S02]  /*00c0*/  IMAD R0, R54, c[0x0][0x1d0], RZ ;  /* 0x0000740036007a24 */ /* 0x000fe400078e02ff */
[----:B------:R-:W-:Y:S01]  /*00d0*/  @P0 LEA R6, P2, R60, c[0x0][0x238], 0x2 ;  /* 0x00008e003c060a11 */ /* 0x000fe200078410ff */
        /* <DEDUP_REMOVED lines=12> */
[----:B------:R-:W-:Y:S01]  /*01a0*/  IMAD R15, R59, c[0x0][0x1e8], RZ ;  /* 0x00007a003b0f7a24 */ /* 0x000fe200078e02ff */
[----:B------:R-:W-:Y:S01]  /*01b0*/  IADD3 R5, R5, R13, RZ ;  /* 0x0000000d05057210 */ /* 0x000fe20007ffe0ff */
[----:B------:R-:W-:Y:S01]  /*01c0*/  IMAD R13, R59, c[0x0][0x1d8], RZ ;  /* 0x000076003b0d7a24 */ /* 0x000fe200078e02ff */
[----:B------:R-:W-:Y:S01]  /*01d0*/  MOV R0, c[0x0][0x174] ;  /* 0x00005d0000007a02 */ /* 0x000fe20000000f00 */
[C---:B0-----:R-:W-:Y:S01]  /*01e0*/  IMAD.WIDE.U32 R6, R57.reuse, c[0x0][0x278], RZ ;  /* 0x00009e0039067a25 */ /* 0x041fe200078e00ff */
[----:B------:R-:W-:Y:S01]  /*01f0*/  ISETP.NE.U32.AND P0, PT, RZ, c[0x0][0x260], PT ;  /* 0x00009800ff007a0c */ /* 0x000fe20003f05070 */
[----:B------:R-:W-:Y:S01]  /*0200*/  CS2R R18, SRZ ;  /* 0x0000000000127805 */ /* 0x000fe2000001ff00 */
[----:B------:R-:W-:Y:S01]  /*0210*/  ISETP.GE.AND P3, PT, R0, 0x1, PT ;  /* 0x000000010000780c */ /* 0x000fe20003f66270 */
[----:B-1----:R-:W-:Y:S01]  /*0220*/  IMAD R9, R57, c[0x0][0x27c], R12 ;  /* 0x00009f0039097a24 */ /* 0x002fe200078e020c */
[----:B------:R-:W-:Y:S01]  /*0230*/  ISETP.NE.AND.EX P0, PT, RZ, c[0x0][0x264], PT, P0 ;  /* 0x00009900ff007a0c */ /* 0x000fe20003f05300 */
[----:B------:R-:W-:Y:S01]  /*0240*/  IMAD.WIDE.U32 R2, R60, c[0x0][0x1d8], R2 ;  /* 0x000076003c027a25 */ /* 0x000fe200078e0002 */
[----:B------:R-:W-:Y:S01]  /*0250*/  HFMA2.MMA R36, -RZ, RZ, 0, 0 ;  /* 0x00000000ff247435 */ /* 0x000fe200000001ff */
[----:B------:R-:W-:-:S02]  /*0260*/  MOV R52, RZ ;  /* 0x000000ff00347202 */ /* 0x000fc40000000f00 */
[----:B------:R-:W-:Y:S01]  /*0270*/  IADD3 R7, R7, R9, RZ ;  /* 0x0000000907077210 */ /* 0x000fe20007ffe0ff */
[----:B------:R-:W-:Y:S01]  /*0280*/  IMAD.WIDE.U32 R4, R60, c[0x0][0x1e8], R4 ;  /* 0x00007a003c047a25 */ /* 0x000fe200078e0004 */
[----:B------:R-:W-:-:S03]  /*0290*/  LEA R9, R0, 0xfffffc00, 0xa ;  /* 0xfffffc0000097811 */ /* 0x000fc600078e50ff */
[C---:B------:R-:W-:Y:S01]  /*02a0*/  IMAD R13, R60.reuse, c[0x0][0x1dc], R13 ;  /* 0x000077003c0d7a24 */ /* 0x040fe200078e020d */
[----:B------:R-:W-:Y:S01]  /*02b0*/  SHF.R.S32.HI R11, RZ, 0x1f, R9 ;  /* 0x0000001fff0b7819 */ /* 0x000fe20000011409 */
[C---:B------:R-:W-:Y:S01]  /*02c0*/  IMAD R15, R60.reuse, c[0x0][0x1ec], R15 ;  /* 0x00007b003c0f7a24 */ /* 0x040fe200078e020f */
[----:B------:R-:W-:Y:S01]  /*02d0*/  IADD3 R51, P1, R9, R2, RZ ;  /* 0x0000000209337210 */ /* 0x000fe20007f3e0ff */
[----:B------:R-:W-:Y:S01]  /*02e0*/  IMAD R17, R59, c[0x0][0x280], RZ ;  /* 0x0000a0003b117a24 */ /* 0x000fe200078e02ff */
[----:B------:R-:W-:Y:S01]  /*02f0*/  IADD3 R49, P2, R9, R4, RZ ;  /* 0x0000000409317210 */ /* 0x000fe20007f5e0ff */
[C---:B------:R-:W-:Y:S01]  /*0300*/  IMAD.WIDE.U32 R6, R60.reuse, c[0x0][0x280], R6 ;  /* 0x0000a0003c067a25 */ /* 0x040fe200078e0006 */
[C---:B------:R-:W-:Y:S02]  /*0310*/  IADD3.X R2, R11.reuse, R3, R13, P1, !PT ;  /* 0x000000030b027210 */ /* 0x040fe40000ffe40d */
[----:B------:R-:W-:Y:S01]  /*0320*/  IADD3.X R4, R11, R5, R15, P2, !PT ;  /* 0x000000050b047210 */ /* 0x000fe200017fe40f */
[----:B------:R-:W-:Y:S01]  /*0330*/  IMAD R17, R60, c[0x0][0x284], R17 ;  /* 0x0000a1003c117a24 */ /* 0x000fe200078e0211 */
[----:B------:R-:W-:Y:S01]  /*0340*/  ISETP.NE.U32.AND P1, PT, RZ, c[0x0][0x328], PT ;  /* 0x0000ca00ff007a0c */ /* 0x000fe20003f25070 */
[----:B------:R-:W-:Y:S01]  /*0350*/  @P0 IMAD R0, R57, c[0x0][0x164], R60 ;  /* 0x0000590039000a24 */ /* 0x000fe200078e023c */
[----:B------:R-:W-:-:S02]  /*0360*/  ISETP.NE.U32.AND P2, PT, RZ, c[0x0][0x348], PT ;  /* 0x0000d200ff007a0c */ /* 0x000fc40003f45070 */
[----:B------:R-:W-:Y:S01]  /*0370*/  ISETP.NE.AND.EX P1, PT, RZ, c[0x0][0x32c], PT, P1 ;  /* 0x0000cb00ff007a0c */ /* 0x000fe20003f25310 */
[----:B------:R-:W-:Y:S01]  /*0380*/  @P0 IMAD R0, R0, c[0x0][0x174], RZ ;  /* 0x00005d0000000a24 */ /* 0x000fe200078e02ff */
[----:B------:R-:W-:Y:S02]  /*0390*/  ISETP.NE.AND.EX P2, PT, RZ, c[0x0][0x34c], PT, P2 ;  /* 0x0000d300ff007a0c */ /* 0x000fe40003f45320 */
[----:B------:R-:W-:Y:S01]  /*03a0*/  IADD3 R9, P4, R9, R6, RZ ;  /* 0x0000000609097210 */ /* 0x000fe20007f9e0ff */
[----:B------:R-:W-:Y:S01]  /*03b0*/  @P0 IMAD R0, R0, c[0x0][0x16c], RZ ;  /* 0x00005b0000000a24 */ /* 0x000fe200078e02ff */
[----:B------:R-:W-:Y:S02]  /*03c0*/  LEA R48, P5, R49, c[0x0][0x248], 0x1 ;  /* 0x0000920031307a11 */ /* 0x000fe400078a08ff */
[----:B------:R-:W-:Y:S02]  /*03d0*/  IADD3.X R6, R11, R7, R17, P4, !PT ;  /* 0x000000070b067210 */ /* 0x000fe400027fe411 */
[----:B------:R-:W-:Y:S01]  /*03e0*/  LEA R50, P4, R51, c[0x0][0x240], 0x1 ;  /* 0x0000900033327a11 */ /* 0x000fe200078808ff */
[----:B------:R-:W-:Y:S01]  /*03f0*/  CS2R R16, SRZ ;  /* 0x0000000000107805 */ /* 0x000fe2000001ff00 */
[----:B------:R-:W-:-:S02]  /*0400*/  @P0 MOV R21, 0x8 ;  /* 0x0000000800150802 */ /* 0x000fc40000000f00 */
[----:B------:R-:W-:Y:S02]  /*0410*/  LEA.HI.X R51, R51, c[0x0][0x244], R2, 0x1, P4 ;  /* 0x0000910033337a11 */ /* 0x000fe400020f0c02 */
[----:B------:R-:W-:Y:S01]  /*0420*/  LEA.HI.X R49, R49, c[0x0][0x24c], R4, 0x1, P5 ;  /* 0x0000930031317a11 */ /* 0x000fe200028f0c04 */
[----:B------:R-:W-:Y:S01]  /*0430*/  @P0 IMAD.WIDE R20, R0, R21, c[0x0][0x260] ;  /* 0x0000980000140625 */ /* 0x000fe200078e0215 */
[C---:B------:R-:W-:Y:S01]  /*0440*/  LEA R46, P6, R9.reuse, c[0x0][0x308], 0x1 ;  /* 0x0000c200092e7a11 */ /* 0x040fe200078c08ff */
[----:B------:R-:W-:Y:S01]  /*0450*/  @!P0 CS2R R20, SRZ ;  /* 0x0000000000148805 */ /* 0x000fe2000001ff00 */
[C---:B------:R-:W-:Y:S02]  /*0460*/  @P1 LEA R18, P4, R60.reuse, c[0x0][0x328], 0x2 ;  /* 0x0000ca003c121a11 */ /* 0x040fe400078810ff */
[----:B------:R-:W-:Y:S02]  /*0470*/  @P2 LEA R16, P5, R60, c[0x0][0x348], 0x2 ;  /* 0x0000d2003c102a11 */ /* 0x000fe400078a10ff */
[----:B------:R-:W-:-:S02]  /*0480*/  LEA.HI.X R47, R9, c[0x0][0x30c], R6, 0x1, P6 ;  /* 0x0000c300092f7a11 */ /* 0x000fc400030f0c06 */
[C-C-:B------:R-:W-:Y:S02]  /*0490*/  @P1 LEA.HI.X R19, R60.reuse, c[0x0][0x32c], R59.reuse, 0x2, P4 ;  /* 0x0000cb003c131a11 */ /* 0x140fe400020f143b */
[----:B------:R-:W-:Y:S01]  /*04a0*/  @P2 LEA.HI.X R17, R60, c[0x0][0x34c], R59, 0x2, P5 ;  /* 0x0000d3003c112a11 */ /* 0x000fe200028f143b */
[----:B------:R-:W-:Y:S05]  /*04b0*/  @!P3 BRA `(.L_x_3668) ;  /* 0x000047e00000b947 */ /* 0x000fea0003800000 */
[----:B------:R-:W0:Y:S01]  /*04c0*/  S2R R55, SR_TID.X ;  /* 0x0000000000377919 */ /* 0x000e220000002100 */
[----:B------:R-:W-:Y:S02]  /*04d0*/  MOV R45, c[0x0][0x174] ;  /* 0x00005d00002d7a02 */ /* 0x000fe40000000f00 */
[----:B------:R-:W-:Y:S01]  /*04e0*/  MOV R52, RZ ;  /* 0x000000ff00347202 */ /* 0x000fe20000000f00 */
[----:B------:R-:W1:Y:S01]  /*04f0*/  S2R R53, SR_LANEID ;  /* 0x0000000000357919 */ /* 0x000e620000000000 */
[----:B------:R-:W-:Y:S02]  /*0500*/  MOV R36, RZ ;  /* 0x000000ff00247202 */ /* 0x000fe40000000f00 */
[----:B0-----:R-:W-:-:S02]  /*0510*/  SHF.R.S32.HI R0, RZ, 0x1f, R55 ;  /* 0x0000001fff007819 */ /* 0x001fc40000011437 */
[----:B------:R-:W-:Y:S02]  /*0520*/  SHF.L.U32 R44, R55, 0x1, RZ ;  /* 0x00000001372c7819 */ /* 0x000fe400000006ff */
[----:B------:R-:W-:Y:S02]  /*0530*/  LEA.HI R0, R0, R55, RZ, 0x5 ;  /* 0x0000003700007211 */ /* 0x000fe400078f28ff */
[----:B------:R-:W-:Y:S02]  /*0540*/  LOP3.LUT R44, R44, 0xffffffc0, RZ, 0xc0, !PT ;  /* 0xffffffc02c2c7812 */ /* 0x000fe400078ec0ff */
[----:B-1----:R-:W-:Y:S02]  /*0550*/  SHF.R.S32.HI R23, RZ, 0x5, R0 ;  /* 0x00000005ff177819 */ /* 0x002fe40000011400 */
.L_x_3687:
        /* <DEDUP_REMOVED lines=16> */
[----:B------:R-:W-:-:S03]  /*0660*/  IMAD.WIDE R30, R22, 0x10, R46 ;  /* 0x00000010161e7825 */ /* 0x000fc600078e022e */
[----:B--2---:R0:W-:Y:S04]  /*0670*/  STS.128 [R0.X16], R32 ;  /* 0x0000002000007388 */ /* 0x0041e8000000cc00 */
[----:B---3--:R1:W-:Y:S01]  /*0680*/  STS.128 [R0.X16+0x200], R40 ;  /* 0x0002002800007388 */ /* 0x0083e2000000cc00 */
[----:B------:R-:W-:-:S06]  /*0690*/  NOP ;  /* 0x0000000000007918 */ /* 0x000fcc0000000000 */
[----:B------:R-:W-:Y:S04]  /*06a0*/  LDS.128 R24, [R38.X16] ;  /* 0x0000000026187984 */ /* 0x000fe8000000cc00 */
[----:B------:R-:W-:Y:S04]  /*06b0*/  LDS.128 R12, [R38.X16+0x10] ;  /* 0x00001000260c7984 */ /* 0x000fe8000000cc00 */
[----:B------:R-:W-:Y:S06]  /*06c0*/  BAR.SYNC.DEFER_BLOCKING 0x0 ;  /* 0x0000000000007b1d */ /* 0x000fec0000010000 */
[----:B------:R-:W2:Y:S04]  /*06d0*/  LDG.E.128 R68, [R30.64] ;  /* 0x000000061e447981 */ /* 0x000ea8000c1e1d00 */
[----:B------:R-:W3:Y:S01]  /*06e0*/  LDG.E.128 R72, [R30.64+0x200] ;  /* 0x000200061e487981 */ /* 0x000ee2000c1e1d00 */
[----:B------:R-:W-:Y:S01]  /*06f0*/  LEA R2, R45, 0xfffffc00, 0xa ;  /* 0xfffffc002d027811 */ /* 0x000fe200078e50ff */
[----:B------:R-:W-:-:S03]  /*0700*/  IMAD R28, R54, c[0x0][0x1f0], RZ ;  /* 0x00007c00361c7a24 */ /* 0x000fc600078e02ff */
[----:B------:R-:W-:Y:S01]  /*0710*/  SHF.R.S32.HI R3, RZ, 0x1f, R2 ;  /* 0x0000001fff037819 */ /* 0x000fe20000011402 */
[----:B0-----:R-:W-:-:S04]  /*0720*/  IMAD R33, R57, c[0x0][0x1f4], R28 ;  /* 0x00007d0039217a24 */ /* 0x001fc800078e021c */
        /* <DEDUP_REMOVED lines=9> */
[----:B--2---:R-:W-:Y:S04]  /*07c0*/  STS.128 [R0.X16], R68 ;  /* 0x0000004400007388 */ /* 0x004fe8000000cc00 */
[----:B---3--:R0:W-:Y:S01]  /*07d0*/  STS.128 [R0.X16+0x200], R72 ;  /* 0x0002004800007388 */ /* 0x0081e2000000cc00 */
[----:B------:R-:W-:-:S06]  /*07e0*/  NOP ;  /* 0x0000000000007918 */ /* 0x000fcc0000000000 */
[----:B------:R-:W-:Y:S04]  /*07f0*/  LDS.128 R64, [R38.X16] ;  /* 0x0000000026407984 */ /* 0x000fe8000000cc00 */
[----:B------:R-:W2:Y:S04]  /*0800*/  LDS.128 R28, [R38.X16+0x10] ;  /* 0x00001000261c7984 */ /* 0x000ea8000000cc00 */
[----:B------:R-:W-:Y:S06]  /*0810*/  BAR.SYNC.DEFER_BLOCKING 0x0 ;  /* 0x0000000000007b1d */ /* 0x000fec0000010000 */
[----:B------:R-:W3:Y:S04]  /*0820*/  LDG.E.128 R76, [R32.64] ;  /* 0x00000006204c7981 */ /* 0x000ee8000c1e1d00 */
[----:B------:R-:W4:Y:S01]  /*0830*/  LDG.E.128 R80, [R32.64+0x200] ;  /* 0x0002000620507981 */ /* 0x000f22000c1e1d00 */
        /* <DEDUP_REMOVED lines=11> */
[----:B---3--:R-:W-:Y:S04]  /*08f0*/  STS.128 [R0.X16], R76 ;  /* 0x0000004c00007388 */ /* 0x008fe8000000cc00 */
[----:B----4-:R3:W-:Y:S01]  /*0900*/  STS.128 [R0.X16+0x200], R80 ;  /* 0x0002005000007388 */ /* 0x0107e2000000cc00 */
[----:B------:R-:W-:-:S06]  /*0910*/  NOP ;  /* 0x0000000000007918 */ /* 0x000fcc0000000000 */
[----:B------:R-:W2:Y:S04]  /*0920*/  LDS.128 R68, [R38.X16] ;  /* 0x0000000026447984 */ /* 0x000ea8000000cc00 */
[----:B------:R-:W2:Y:S04]  /*0930*/  LDS.128 R32, [R38.X16+0x10] ;  /* 0x0000100026207984 */ /* 0x000ea8000000cc00 */
[----:B------:R-:W-:Y:S06]  /*0940*/  BAR.SYNC.DEFER_BLOCKING 0x0 ;  /* 0x0000000000007b1d */ /* 0x000fec0000010000 */
[----:B-1----:R1:W4:Y:S04]  /*0950*/  LDG.E.128 R40, [R62.64] ;  /* 0x000000063e287981 */ /* 0x002328000c1e1d00 */
[----:B0-----:R1:W4:Y:S01]  /*0960*/  LDG.E.128 R72, [R62.64+0x200] ;  /* 0x000200063e487981 */ /* 0x001322000c1e1d00 */
[----:B---3--:R-:W-:Y:S01]  /*0970*/  IMAD R82, R54, c[0x0][0x2e8], RZ ;  /* 0x0000ba0036527a24 */ /* 0x008fe200078e02ff */
[----:B--2---:R-:W-:-:S02]  /*0980*/  PRMT R109, RZ, 0x5410, R28 ;  /* 0x00005410ff6d7816 */ /* 0x004fc4000000001c */
[----:B------:R-:W-:Y:S01]  /*0990*/  PRMT R61, RZ, 0x5410, R68 ;  /* 0x00005410ff3d7816 */ /* 0x000fe20000000044 */
[C---:B------:R-:W-:Y:S01]  /*09a0*/  IMAD R81, R57.reuse, c[0x0][0x2ec], R82 ;  /* 0x0000bb0039517a24 */ /* 0x040fe200078e0252 */
[----:B------:R-:W-:Y:S01]  /*09b0*/  PRMT R68, RZ, 0x7610, R68 ;  /* 0x00007610ff447816 */ /* 0x000fe20000000044 */
[----:B------:R-:W-:Y:S01]  /*09c0*/  IMAD.WIDE.U32 R82, R57, c[0x0][0x2e8], R2 ;  /* 0x0000ba0039527a25 */ /* 0x000fe200078e0002 */
[--C-:B------:R-:W-:Y:S02]  /*09d0*/  PRMT R80, RZ, 0x7610, R69.reuse ;  /* 0x00007610ff507816 */ /* 0x100fe40000000045 */
[----:B-1----:R-:W-:Y:S01]  /*09e0*/  PRMT R63, RZ, 0x5410, R69 ;  /* 0x00005410ff3f7816 */ /* 0x002fe20000000045 */
[----:B------:R-:W-:Y:S01]  /*09f0*/  FMUL.FTZ R37, R61, -1.4426950216293334961 ;  /* 0xbfb8aa3b3d257820 */ /* 0x000fe20000410000 */
[--C-:B------:R-:W-:Y:S01]  /*0a00*/  PRMT R88, RZ, 0x7610, R70.reuse ;  /* 0x00007610ff587816 */ /* 0x100fe20000000046 */
[----:B------:R-:W-:Y:S01]  /*0a10*/  FMUL.FTZ R39, R68, -1.4426950216293334961 ;  /* 0xbfb8aa3b44277820 */ /* 0x000fe20000410000 */
[----:B------:R-:W-:Y:S01]  /*0a20*/  PRMT R79, RZ, 0x5410, R70 ;  /* 0x00005410ff4f7816 */ /* 0x000fe20000000046 */
[----:B------:R0:W1:Y:S01]  /*0a30*/  MUFU.EX2 R84, R37 ;  /* 0x0000002500547308 */ /* 0x0000620000000800 */
[----:B------:R-:W-:Y:S01]  /*0a40*/  FMUL.FTZ R77, R63, -1.4426950216293334961 ;  /* 0xbfb8aa3b3f4d7820 */ /* 0x000fe20000410000 */
[--C-:B------:R-:W-:Y:S01]  /*0a50*/  PRMT R89, RZ, 0x5410, R71.reuse ;  /* 0x00005410ff597816 */ /* 0x100fe20000000047 */
[----:B------:R-:W-:Y:S01]  /*0a60*/  FMUL.FTZ R62, R80, -1.4426950216293334961 ;  /* 0xbfb8aa3b503e7820 */ /* 0x000fe20000410000 */
[----:B------:R-:W-:-:S02]  /*0a70*/  PRMT R91, RZ, 0x7610, R71 ;  /* 0x00007610ff5b7816 */ /* 0x000fc40000000047 */
[----:B------:R-:W-:Y:S01]  /*0a80*/  PRMT R108, RZ, 0x7610, R28 ;  /* 0x00007610ff6c7816 */ /* 0x000fe2000000001c */
[----:B------:R-:W-:Y:S01]  /*0a90*/  FMUL.FTZ R78, R89, -1.4426950216293334961 ;  /* 0xbfb8aa3b594e7820 */ /* 0x000fe20000410000 */
[----:B------:R2:W3:Y:S01]  /*0aa0*/  MUFU.EX2 R76, R39 ;  /* 0x00000027004c7308 */ /* 0x0004e20000000800 */
[----:B0-----:R-:W-:Y:S01]  /*0ab0*/  FMUL.FTZ R37, R79, -1.4426950216293334961 ;  /* 0xbfb8aa3b4f257820 */ /* 0x001fe20000410000 */
[----:B------:R-:W-:Y:S02]  /*0ac0*/  PRMT R85, RZ, 0x5410, R30 ;  /* 0x00005410ff557816 */ /* 0x000fe4000000001e */
[----:B------:R-:W-:Y:S02]  /*0ad0*/  PRMT R98, RZ, 0x7610, R64 ;  /* 0x00007610ff627816 */ /* 0x000fe40000000040 */
[----:B------:R-:W-:Y:S02]  /*0ae0*/  IADD3 R83, R83, R81, RZ ;  /* 0x0000005153537210 */ /* 0x000fe40007ffe0ff */
[----:B------:R-:W0:Y:S01]  /*0af0*/  MUFU.EX2 R77, R77 ;  /* 0x0000004d004d7308 */ /* 0x000e220000000800 */
[----:B-1----:R-:W-:Y:S01]  /*0b00*/  FADD.FTZ R84, R84, 1 ;  /* 0x3f80000054547421 */ /* 0x002fe20000010000 */
[--C-:B------:R-:W-:Y:S01]  /*0b10*/  PRMT R81, RZ, 0x5410, R29.reuse ;  /* 0x00005410ff517816 */ /* 0x100fe2000000001d */
[----:B--2---:R-:W-:Y:S01]  /*0b20*/  FMUL.FTZ R39, R88, -1.4426950216293334961 ;  /* 0xbfb8aa3b58277820 */ /* 0x004fe20000410000 */
[----:B------:R-:W-:Y:S01]  /*0b30*/  PRMT R86, RZ, 0x7610, R29 ;  /* 0x00007610ff567816 */ /* 0x000fe2000000001d */
[----:B------:R-:W-:Y:S01]  /*0b40*/  IMAD.WIDE.U32 R82, R60, c[0x0][0x2f0], R82 ;  /* 0x0000bc003c527a25 */ /* 0x000fe200078e0052 */
[----:B------:R-:W-:-:S02]  /*0b50*/  PRMT R95, RZ, 0x7610, R32 ;  /* 0x00007610ff5f7816 */ /* 0x000fc40000000020 */
[----:B------:R1:W-:Y:S01]  /*0b60*/  MUFU.EX2 R69, R62 ;  /* 0x0000003e00457308 */ /* 0x0003e20000000800 */
[----:B---3--:R-:W-:Y:S01]  /*0b70*/  FADD.FTZ R76, R76, 1 ;  /* 0x3f8000004c4c7421 */ /* 0x008fe20000010000 */
[----:B------:R-:W-:Y:S01]  /*0b80*/  PRMT R93, RZ, 0x5410, R32 ;  /* 0x00005410ff5d7816 */ /* 0x000fe20000000020 */
[----:B------:R-:W-:Y:S01]  /*0b90*/  FMUL.FTZ R32, R95, -1.4426950216293334961 ;  /* 0xbfb8aa3b5f207820 */ /* 0x000fe20000410000 */
[--C-:B------:R-:W-:Y:S02]  /*0ba0*/  PRMT R106, RZ, 0x5410, R67.reuse ;  /* 0x00005410ff6a7816 */ /* 0x100fe40000000043 */
[----:B------:R-:W-:Y:S02]  /*0bb0*/  PRMT R107, RZ, 0x7610, R67 ;  /* 0x00007610ff6b7816 */ /* 0x000fe40000000043 */
[----:B------:R-:W2:Y:S01]  /*0bc0*/  MUFU.RCP R110, R84 ;  /* 0x00000054006e7308 */ /* 0x000ea20000001000 */
[----:B-1----:R-:W-:Y:S01]  /*0bd0*/  FMUL.FTZ R62, R91, -1.4426950216293334961 ;  /* 0xbfb8aa3b5b3e7820 */ /* 0x002fe20000410000 */
[--C-:B------:R-:W-:Y:S01]  /*0be0*/  PRMT R100, RZ, 0x5410, R65.reuse ;  /* 0x00005410ff647816 */ /* 0x100fe20000000041 */
[----:B0-----:R-:W-:Y:S01]  /*0bf0*/  FADD.FTZ R77, R77, 1 ;  /* 0x3f8000004d4d7421 */ /* 0x001fe20000010000 */
[----:B------:R-:W-:-:S02]  /*0c00*/  PRMT R102, RZ, 0x7610, R65 ;  /* 0x00007610ff667816 */ /* 0x000fc40000000041 */
[--C-:B------:R-:W-:Y:S02]  /*0c10*/  PRMT R104, RZ, 0x5410, R66.reuse ;  /* 0x00005410ff687816 */ /* 0x100fe40000000042 */
[----:B------:R0:W-:Y:S01]  /*0c20*/  MUFU.EX2 R70, R39 ;  /* 0x0000002700467308 */ /* 0x0001e20000000800 */
[----:B------:R-:W-:Y:S02]  /*0c30*/  PRMT R105, RZ, 0x7610, R66 ;  /* 0x00007610ff697816 */ /* 0x000fe40000000042 */
[----:B------:R-:W-:Y:S02]  /*0c40*/  PRMT R127, RZ, 0x5410, R34 ;  /* 0x00005410ff7f7816 */ /* 0x000fe40000000022 */
[----:B------:R-:W-:Y:S02]  /*0c50*/  PRMT R66, RZ, 0x7610, R31 ;  /* 0x00007610ff427816 */ /* 0x000fe4000000001f */
[----:B------:R-:W-:Y:S01]  /*0c60*/  PRMT R96, RZ, 0x5410, R35 ;  /* 0x00005410ff607816 */ /* 0x000fe20000000023 */
[----:B------:R1:W3:Y:S01]  /*0c70*/  MUFU.RCP R111, R76 ;  /* 0x0000004c006f7308 */ /* 0x0002e20000001000 */
[----:B0-----:R-:W-:Y:S01]  /*0c80*/  PRMT R39, RZ, 0x5410, R33 ;  /* 0x00005410ff277816 */ /* 0x001fe20000000021 */
[----:B--2---:R-:W-:Y:S01]  /*0c90*/  FADD.FTZ R28, -R110, 1 ;  /* 0x3f8000006e1c7421 */ /* 0x004fe20000010100 */
[----:B------:R-:W-:-:S03]  /*0ca0*/  PRMT R135, RZ, 0x7610, R15 ;  /* 0x00007610ff877816 */ /* 0x000fc6000000000f */
[----:B------:R-:W-:Y:S01]  /*0cb0*/  FFMA.FTZ R112, R61, R28, 1 ;  /* 0x3f8000003d707423 */ /* 0x000fe2000001001c */
[----:B------:R-:W-:Y:S01]  /*0cc0*/  PRMT R28, RZ, 0x5410, R8 ;  /* 0x00005410ff1c7816 */ /* 0x000fe20000000008 */
[----:B------:R0:W2:Y:S01]  /*0cd0*/  MUFU.EX2 R87, R37 ;  /* 0x0000002500577308 */ /* 0x0000a20000000800 */
[----:B-1----:R-:W-:-:S07]  /*0ce0*/  PRMT R76, RZ, 0x5410, R31 ;  /* 0x00005410ff4c7816 */ /* 0x002fce000000001f */
[----:B------:R1:W2:Y:S01]  /*0cf0*/  MUFU.EX2 R90, R78 ;  /* 0x0000004e005a7308 */ /* 0x0002a20000000800 */
[----:B---3--:R-:W-:Y:S02]  /*0d00*/  FADD.FTZ R29, -R111, 1 ;  /* 0x3f8000006f1d7421 */ /* 0x008fe40000010100 */
[----:B0-----:R-:W-:Y:S02]  /*0d10*/  FMUL.FTZ R37, R93, -1.4426950216293334961 ;  /* 0xbfb8aa3b5d257820 */ /* 0x001fe40000410000 */
[C---:B------:R-:W-:Y:S01]  /*0d20*/  FFMA.FTZ R113, R68.reuse, R29, 1 ;  /* 0x3f80000044717423 */ /* 0x040fe2000001001d */
[----:B------:R-:W-:Y:S01]  /*0d30*/  PRMT R29, RZ, 0x7610, R8 ;  /* 0x00007610ff1d7816 */ /* 0x000fe20000000008 */
[----:B------:R-:W-:Y:S01]  /*0d40*/  FMUL.FTZ R68, R68, R111 ;  /* 0x0000006f44447220 */ /* 0x000fe20000410000 */
[----:B------:R0:W3:Y:S01]  /*0d50*/  MUFU.EX2 R71, R62 ;  /* 0x0000003e00477308 */ /* 0x0000e20000000800 */
[----:B-1----:R-:W-:Y:S02]  /*0d60*/  FMUL.FTZ R78, R39, -1.4426950216293334961 ;  /* 0xbfb8aa3b274e7820 */ /* 0x002fe40000410000 */
[----:B--2---:R-:W-:-:S02]  /*0d70*/  FADD.FTZ R87, R87, 1 ;  /* 0x3f80000057577421 */ /* 0x004fc40000010000 */
[----:B------:R-:W-:-:S03]  /*0d80*/  FMUL.FTZ R67, R98, R68 ;  /* 0x0000004462437220 */ /* 0x000fc60000410000 */
[----:B------:R1:W2:Y:S01]  /*0d90*/  MUFU.EX2 R123, R78 ;  /* 0x0000004e007b7308 */ /* 0x0002a20000000800 */
[----:B0-----:R-:W-:Y:S01]  /*0da0*/  MOV R62, c[0x0][0x16c] ;  /* 0x00005b00003e7a02 */ /* 0x001fe20000000f00 */
[----:B------:R-:W-:-:S03]  /*0db0*/  FADD.FTZ R90, R90, 1 ;  /* 0x3f8000005a5a7421 */ /* 0x000fc60000010000 */
[----:B------:R-:W-:Y:S02]  /*0dc0*/  ISETP.GE.AND P1, PT, R62, 0x1, PT ;  /* 0x000000013e00780c */ /* 0x000fe40003f26270 */
[----:B------:R-:W-:Y:S01]  /*0dd0*/  PRMT R62, RZ, 0x5410, R64 ;  /* 0x00005410ff3e7816 */ /* 0x000fe20000000040 */
[----:B------:R-:W0:Y:S01]  /*0de0*/  MUFU.RCP R114, R77 ;  /* 0x0000004d00727308 */ /* 0x000e220000001000 */
[----:B-1----:R-:W-:Y:S01]  /*0df0*/  PRMT R78, RZ, 0x7610, R30 ;  /* 0x00007610ff4e7816 */ /* 0x002fe2000000001e */
[----:B------:R-:W-:Y:S02]  /*0e00*/  FADD.FTZ R30, R69, 1 ;  /* 0x3f800000451e7421 */ /* 0x000fe40000010000 */
[----:B------:R-:W-:Y:S02]  /*0e10*/  FMUL.FTZ R64, R61, R110 ;  /* 0x0000006e3d407220 */ /* 0x000fe40000410000 */
[----:B---3--:R-:W-:Y:S02]  /*0e20*/  FADD.FTZ R71, R71, 1 ;  /* 0x3f80000047477421 */ /* 0x008fe40000010000 */
[----:B------:R1:W3:Y:S01]  /*0e30*/  MUFU.RCP R115, R30 ;  /* 0x0000001e00737308 */ /* 0x0002e20000001000 */
[----:B------:R-:W-:-:S02]  /*0e40*/  FMUL.FTZ R69, R62, R64 ;  /* 0x000000403e457220 */ /* 0x000fc40000410000 */
[----:B--2---:R-:W-:Y:S02]  /*0e50*/  FADD.FTZ R123, R123, 1 ;  /* 0x3f8000007b7b7421 */ /* 0x004fe40000010000 */
[----:B------:R-:W-:-:S03]  /*0e60*/  FFMA.FTZ R84, R69, R28, R36 ;  /* 0x0000001c45547223 */ /* 0x000fc60000010024 */
[----:B------:R-:W2:Y:S01]  /*0e70*/  MUFU.RCP R36, R87 ;  /* 0x0000005700247308 */ /* 0x000ea20000001000 */
[----:B-1----:R-:W-:Y:S02]  /*0e80*/  FADD.FTZ R30, R70, 1 ;  /* 0x3f800000461e7421 */ /* 0x002fe40000010000 */
[----:B0-----:R-:W-:Y:S02]  /*0e90*/  FADD.FTZ R28, -R114, 1 ;  /* 0x3f800000721c7421 */ /* 0x001fe40000010100 */
[----:B------:R-:W-:Y:S02]  /*0ea0*/  FMUL.FTZ R70, R63, R114 ;  /* 0x000000723f467220 */ /* 0x000fe40000410000 */
[----:B------:R-:W-:Y:S01]  /*0eb0*/  FFMA.FTZ R84, R67, R29, R84 ;  /* 0x0000001d43547223 */ /* 0x000fe20000010054 */
[----:B------:R-:W0:Y:S01]  /*0ec0*/  MUFU.RCP R119, R30 ;  /* 0x0000001e00777308 */ /* 0x000e220000001000 */
[----:B------:R-:W-:Y:S01]  /*0ed0*/  FFMA.FTZ R116, R63, R28, 1 ;  /* 0x3f8000003f747423 */ /* 0x000fe2000001001c */
[----:B------:R-:W-:Y:S01]  /*0ee0*/  PRMT R28, RZ, 0x5410, R9 ;  /* 0x00005410ff1c7816 */ /* 0x000fe20000000009 */
[----:B---3--:R-:W-:-:S02]  /*0ef0*/  FADD.FTZ R29, -R115, 1 ;  /* 0x3f800000731d7421 */ /* 0x008fc40000010100 */
[----:B------:R-:W-:Y:S02]  /*0f00*/  FMUL.FTZ R65, R100, R70 ;  /* 0x0000004664417220 */ /* 0x000fe40000410000 */
[C---:B------:R-:W-:Y:S01]  /*0f10*/  FFMA.FTZ R117, R80.reuse, R29, 1 ;  /* 0x3f80000050757423 */ /* 0x040fe2000001001d */
[----:B------:R-:W-:Y:S01]  /*0f20*/  MUFU.EX2 R32, R32 ;  /* 0x0000002000207308 */ /* 0x000fe20000000800 */
[----:B------:R-:W-:Y:S01]  /*0f30*/  FMUL.FTZ R80, R80, R115 ;  /* 0x0000007350507220 */ /* 0x000fe20000410000 */
[----:B------:R-:W-:Y:S01]  /*0f40*/  PRMT R29, RZ, 0x7610, R9 ;  /* 0x00007610ff1d7816 */ /* 0x000fe20000000009 */
[----:B------:R-:W-:Y:S02]  /*0f50*/  FFMA.FTZ R94, R65, R28, R84 ;  /* 0x0000001c415e7223 */ /* 0x000fe40000010054 */
[----:B--2---:R-:W-:Y:S02]  /*0f60*/  FADD.FTZ R28, -R36, 1 ;  /* 0x3f800000241c7421 */ /* 0x004fe40000010100 */
[----:B------:R-:W-:Y:S01]  /*0f70*/  FMUL.FTZ R63, R102, R80 ;  /* 0x00000050663f7220 */ /* 0x000fe20000410000 */
[----:B------:R-:W-:Y:S01]  /*0f80*/  MUFU.RCP R120, R90 ;  /* 0x0000005a00787308 */ /* 0x000fe20000001000 */
[----:B------:R-:W-:-:S02]  /*0f90*/  FMUL.FTZ R84, R79, R36 ;  /* 0x000000244f547220 */ /* 0x000fc40000410000 */
[----:B------:R-:W-:Y:S01]  /*0fa0*/  FFMA.FTZ R118, R79, R28, 1 ;  /* 0x3f8000004f767423 */ /* 0x000fe2000001001c */
[----:B------:R-:W-:Y:S01]  /*0fb0*/  PRMT R28, RZ, 0x5410, R10 ;  /* 0x00005410ff1c7816 */ /* 0x000fe2000000000a */
[----:B------:R-:W-:Y:S02]  /*0fc0*/  FFMA.FTZ R94, R63, R29, R94 ;  /* 0x0000001d3f5e7223 */ /* 0x000fe4000001005e */
[----:B------:R-:W-:Y:S01]  /*0fd0*/  FMUL.FTZ R61, R104, R84 ;  /* 0x00000054683d7220 */ /* 0x000fe20000410000 */
[----:B------:R1:W2:Y:S01]  /*0fe0*/  MUFU.EX2 R92, R37 ;  /* 0x00000025005c7308 */ /* 0x0002a20000000800 */
[----:B0-----:R-:W-:Y:S02]  /*0ff0*/  FMUL.FTZ R87, R88, R119 ;  /* 0x0000007758577220 */ /* 0x001fe40000410000 */
[----:B------:R-:W-:Y:S02]  /*1000*/  FFMA.FTZ R94, R61, R28, R94 ;  /* 0x0000001c3d5e7223 */ /* 0x000fe4000001005e */
[----:B------:R-:W-:-:S03]  /*1010*/  FADD.FTZ R29, -R119, 1 ;  /* 0x3f800000771d7421 */ /* 0x000fc60000010100 */
[----:B------:R0:W-:Y:S01]  /*1020*/  MUFU.RCP R122, R71 ;  /* 0x00000047007a7308 */ /* 0x0001e20000001000 */
[----:B-1----:R-:W-:Y:S01]  /*1030*/  PRMT R37, RZ, 0x7610, R33 ;  /* 0x00007610ff257816 */ /* 0x002fe20000000021 */
[----:B------:R-:W-:-:S04]  /*1040*/  FFMA.FTZ R121, R88, R29, 1 ;  /* 0x3f80000058797423 */ /* 0x000fc8000001001d */
[----:B------:R-:W-:Y:S02]  /*1050*/  FMUL.FTZ R33, R37, -1.4426950216293334961 ;  /* 0xbfb8aa3b25217820 */ /* 0x000fe40000410000 */
[----:B--2---:R-:W-:Y:S02]  /*1060*/  FADD.FTZ R92, R92, 1 ;  /* 0x3f8000005c5c7421 */ /* 0x004fe40000010000 */
[----:B------:R1:W2:Y:S01]  /*1070*/  MUFU.EX2 R125, R33 ;  /* 0x00000021007d7308 */ /* 0x0002a20000000800 */
[----:B0-----:R-:W-:-:S07]  /*1080*/  FMUL.FTZ R71, R105, R87 ;  /* 0x0000005769477220 */ /* 0x001fce0000410000 */
[----:B------:R0:W3:Y:S01]  /*1090*/  MUFU.RCP R124, R92 ;  /* 0x0000005c007c7308 */ /* 0x0000e20000001000 */
[----:B-1----:R-:W-:Y:S02]  /*10a0*/  FADD.FTZ R33, R32, 1 ;  /* 0x3f80000020217421 */ /* 0x002fe40000010000 */
[----:B------:R-:W-:-:S05]  /*10b0*/  FADD.FTZ R32, -R120, 1 ;  /* 0x3f80000078207421 */ /* 0x000fca0000010100 */
[----:B------:R-:W1:Y:S01]  /*10c0*/  MUFU.RCP R128, R33 ;  /* 0x0000002100807308 */ /* 0x000e620000001000 */
[----:B0-----:R-:W-:Y:S01]  /*10d0*/  PRMT R92, RZ, 0x7610, R35 ;  /* 0x00007610ff5c7816 */ /* 0x001fe20000000023 */
[----:B--2---:R-:W-:Y:S02]  /*10e0*/  FADD.FTZ R125, R125, 1 ;  /* 0x3f8000007d7d7421 */ /* 0x004fe40000010000 */
[----:B---3--:R-:W-:-:S04]  /*10f0*/  FMUL.FTZ R88, R93, R124 ;  /* 0x0000007c5d587220 */ /* 0x008fc80000410000 */
[----:B------:R-:W-:Y:S01]  /*1100*/  FMUL.FTZ R79, R109, R88 ;  /* 0x000000586d4f7220 */ /* 0x000fe20000410000 */
[----:B----4-:R0:W-:Y:S04]  /*1110*/  STS.128 [R0.X16], R40 ;  /* 0x0000002800007388 */ /* 0x0101e8000000cc00 */
[----:B------:R2:W-:Y:S01]  /*1120*/  STS.128 [R0.X16+0x200], R72 ;  /* 0x0002004800007388 */ /* 0x0005e2000000cc00 */
[----:B------:R-:W-:-:S06]  /*1130*/  NOP ;  /* 0x0000000000007918 */ /* 0x000fcc0000000000 */
[----:B------:R-:W3:Y:S01]  /*1140*/  LDS.128 R28, [R38.X16] ;  /* 0x00000000261c7984 */ /* 0x000ee2000000cc00 */
[----:B0-----:R-:W-:Y:S01]  /*1150*/  PRMT R40, RZ, 0x7610, R10 ;  /* 0x00007610ff287816 */ /* 0x001fe2000000000a */
[----:B------:R-:W-:Y:S02]  /*1160*/  FMUL.FTZ R41, R127, -1.4426950216293334961 ;  /* 0xbfb8aa3b7f297820 */ /* 0x000fe40000410000 */
[----:B------:R-:W-:Y:S02]  /*1170*/  FMUL.FTZ R43, R92, -1.4426950216293334961 ;  /* 0xbfb8aa3b5c2b7820 */ /* 0x000fe40000410000 */
[----:B------:R-:W-:Y:S01]  /*1180*/  FFMA.FTZ R94, R71, R40, R94 ;  /* 0x00000028475e7223 */ /* 0x000fe2000001005e */
[----:B------:R0:W-:Y:S01]  /*1190*/  MUFU.EX2 R129, R41 ;  /* 0x0000002900817308 */ /* 0x0001e20000000800 */
[----:B------:R-:W-:Y:S02]  /*11a0*/  FFMA.FTZ R40, R89, R32, 1 ;  /* 0x3f80000059287423 */ /* 0x000fe40000010020 */
[----:B------:R-:W-:-:S02]  /*11b0*/  FADD.FTZ R32, -R122, 1 ;  /* 0x3f8000007a207421 */ /* 0x000fc40000010100 */
[----:B--2---:R-:W-:Y:S02]  /*11c0*/  FMUL.FTZ R72, R89, R120 ;  /* 0x0000007859487220 */ /* 0x004fe40000410000 */
[C---:B------:R-:W-:Y:S01]  /*11d0*/  FFMA.FTZ R42, R91.reuse, R32, 1 ;  /* 0x3f8000005b2a7423 */ /* 0x040fe20000010020 */
[--C-:B------:R-:W-:Y:S01]  /*11e0*/  PRMT R32, RZ, 0x5410, R11.reuse ;  /* 0x00005410ff207816 */ /* 0x100fe2000000000b */
[----:B------:R-:W-:Y:S01]  /*11f0*/  FMUL.FTZ R73, R106, R72 ;  /* 0x000000486a497220 */ /* 0x000fe20000410000 */
[----:B0-----:R-:W-:Y:S01]  /*1200*/  PRMT R41, RZ, 0x7610, R11 ;  /* 0x00007610ff297816 */ /* 0x001fe2000000000b */
[----:B------:R-:W-:Y:S01]  /*1210*/  FMUL.FTZ R74, R91, R122 ;  /* 0x0000007a5b4a7220 */ /* 0x000fe20000410000 */
[----:B------:R-:W0:Y:S01]  /*1220*/  MUFU.EX2 R133, R43 ;  /* 0x0000002b00857308 */ /* 0x000e220000000800 */
[----:B------:R-:W-:Y:S01]  /*1230*/  FFMA.FTZ R32, R73, R32, R94 ;  /* 0x0000002049207223 */ /* 0x000fe2000001005e */
[----:B------:R-:W-:Y:S01]  /*1240*/  PRMT R94, RZ, 0x7610, R34 ;  /* 0x00007610ff5e7816 */ /* 0x000fe20000000022 */
[----:B------:R-:W-:-:S02]  /*1250*/  FMUL.FTZ R75, R107, R74 ;  /* 0x0000004a6b4b7220 */ /* 0x000fc40000410000 */
[----:B-1----:R-:W-:Y:S02]  /*1260*/  FMUL.FTZ R89, R95, R128 ;  /* 0x000000805f597220 */ /* 0x002fe40000410000 */
[----:B------:R-:W-:Y:S02]  /*1270*/  FFMA.FTZ R34, R75, R41, R32 ;  /* 0x000000294b227223 */ /* 0x000fe40000010020 */
[----:B------:R-:W-:Y:S02]  /*1280*/  FMUL.FTZ R33, R94, -1.4426950216293334961 ;  /* 0xbfb8aa3b5e217820 */ /* 0x000fe40000410000 */
[----:B------:R-:W-:Y:S02]  /*1290*/  FADD.FTZ R32, -R124, 1 ;  /* 0x3f8000007c207421 */ /* 0x000fe40000010100 */
[----:B------:R1:W2:Y:S01]  /*12a0*/  MUFU.EX2 R131, R33 ;  /* 0x0000002100837308 */ /* 0x0002a20000000800 */
[----:B------:R-:W-:Y:S02]  /*12b0*/  FMUL.FTZ R77, R108, R89 ;  /* 0x000000596c4d7220 */ /* 0x000fe40000410000 */
[----:B------:R-:W-:Y:S01]  /*12c0*/  FFMA.FTZ R126, R93, R32, 1 ;  /* 0x3f8000005d7e7423 */ /* 0x000fe20000010020 */
[----:B---3--:R-:W-:Y:S01]  /*12d0*/  PRMT R91, RZ, 0x5410, R28 ;  /* 0x00005410ff5b7816 */ /* 0x008fe2000000001c */
[----:B------:R-:W-:Y:S01]  /*12e0*/  FADD.FTZ R32, -R128, 1 ;  /* 0x3f80000080207421 */ /* 0x000fe20000010100 */
[--C-:B------:R-:W-:Y:S01]  /*12f0*/  PRMT R99, RZ, 0x5410, R30.reuse ;  /* 0x00005410ff637816 */ /* 0x100fe2000000001e */
[----:B------:R-:W-:Y:S01]  /*1300*/  FMUL.FTZ R41, R96, -1.4426950216293334961 ;  /* 0xbfb8aa3b60297820 */ /* 0x000fe20000410000 */
[----:B------:R-:W-:Y:S01]  /*1310*/  PRMT R90, RZ, 0x7610, R30 ;  /* 0x00007610ff5a7816 */ /* 0x000fe2000000001e */
[----:B------:R-:W-:Y:S01]  /*1320*/  FFMA.FTZ R130, R95, R32, 1 ;  /* 0x3f8000005f827423 */ /* 0x000fe20000010020 */
[--C-:B-1----:R-:W-:Y:S01]  /*1330*/  PRMT R33, RZ, 0x5410, R4.reuse ;  /* 0x00005410ff217816 */ /* 0x102fe20000000004 */
[----:B------:R1:W3:Y:S01]  /*1340*/  MUFU.EX2 R132, R41 ;  /* 0x0000002900847308 */ /* 0x0002e20000000800 */
[----:B------:R-:W-:Y:S01]  /*1350*/  PRMT R32, RZ, 0x7610, R4 ;  /* 0x00007610ff207816 */ /* 0x000fe20000000004 */
[----:B0-----:R-:W-:Y:S01]  /*1360*/  FADD.FTZ R133, R133, 1 ;  /* 0x3f80000085857421 */ /* 0x001fe20000010000 */
[--C-:B------:R-:W-:Y:S01]  /*1370*/  PRMT R95, RZ, 0x5410, R29.reuse ;  /* 0x00005410ff5f7816 */ /* 0x100fe2000000001d */
[----:B------:R-:W-:Y:S01]  /*1380*/  FFMA.FTZ R34, R79, R33, R34 ;  /* 0x000000214f227223 */ /* 0x000fe20000010022 */
[----:B------:R-:W-:Y:S01]  /*1390*/  PRMT R97, RZ, 0x7610, R29 ;  /* 0x00007610ff617816 */ /* 0x000fe2000000001d */
[----:B------:R-:W-:Y:S01]  /*13a0*/  FMUL.FTZ R29, R62, R91 ;  /* 0x0000005b3e1d7220 */ /* 0x000fe20000410000 */
[----:B------:R-:W-:Y:S01]  /*13b0*/  PRMT R93, RZ, 0x7610, R28 ;  /* 0x00007610ff5d7816 */ /* 0x000fe2000000001c */
[----:B------:R-:W-:Y:S01]  /*13c0*/  FFMA.FTZ R134, R77, R32, R34 ;  /* 0x000000204d867223 */ /* 0x000fe20000010022 */
[----:B------:R0:W4:Y:S01]  /*13d0*/  MUFU.RCP R30, R123 ;  /* 0x0000007b001e7308 */ /* 0x0001220000001000 */
[----:B------:R0:W4:Y:S01]  /*13e0*/  LDS.128 R32, [R38.X16+0x10] ;  /* 0x0000100026207984 */ /* 0x000122000000cc00 */
[--C-:B------:R-:W-:Y:S01]  /*13f0*/  PRMT R101, RZ, 0x5410, R31.reuse ;  /* 0x00005410ff657816 */ /* 0x100fe2000000001f */
[----:B-1----:R-:W-:Y:S01]  /*1400*/  FMUL.FTZ R41, R104, R99 ;  /* 0x0000006368297220 */ /* 0x002fe20000410000 */
[----:B------:R-:W-:Y:S01]  /*1410*/  PRMT R103, RZ, 0x7610, R31 ;  /* 0x00007610ff677816 */ /* 0x000fe2000000001f */
[----:B------:R-:W-:-:S02]  /*1420*/  FMUL.FTZ R28, R105, R90 ;  /* 0x0000005a691c7220 */ /* 0x000fc40000410000 */
[----:B--2---:R-:W-:Y:S01]  /*1430*/  FADD.FTZ R131, R131, 1 ;  /* 0x3f80000083837421 */ /* 0x004fe20000010000 */
[----:B------:R1:W2:Y:S01]  /*1440*/  MUFU.RCP R62, R125 ;  /* 0x0000007d003e7308 */ /* 0x0002a20000001000 */
[----:B------:R-:W-:Y:S01]  /*1450*/  FMUL.FTZ R98, R98, R93 ;  /* 0x0000005d62627220 */ /* 0x000fe20000410000 */
[----:B0-----:R-:W-:Y:S01]  /*1460*/  PRMT R123, RZ, 0x7610, R12 ;  /* 0x00007610ff7b7816 */ /* 0x001fe2000000000c */
[----:B------:R-:W-:Y:S02]  /*1470*/  FMUL.FTZ R29, R110, R29 ;  /* 0x0000001d6e1d7220 */ /* 0x000fe40000410000 */
[----:B------:R-:W-:Y:S02]  /*1480*/  FMUL.FTZ R41, R36, R41 ;  /* 0x0000002924297220 */ /* 0x000fe40000410000 */
[----:B------:R-:W-:Y:S01]  /*1490*/  FMUL.FTZ R43, R106, R101 ;  /* 0x000000656a2b7220 */ /* 0x000fe20000410000 */
[----:B------:R-:W-:Y:S01]  /*14a0*/  MUFU.RCP R131, R131 ;  /* 0x0000008300837308 */ /* 0x000fe20000001000 */
[----:B------:R-:W-:Y:S01]  /*14b0*/  FADD.FTZ R129, R129, 1 ;  /* 0x3f80000081817421 */ /* 0x000fe20000010000 */
[----:B-1----:R-:W-:Y:S01]  /*14c0*/  PRMT R125, RZ, 0x5410, R13 ;  /* 0x00005410ff7d7816 */ /* 0x002fe2000000000d */
[----:B---3--:R-:W-:-:S02]  /*14d0*/  FADD.FTZ R132, R132, 1 ;  /* 0x3f80000084847421 */ /* 0x008fc40000010000 */
[----:B------:R-:W-:Y:S01]  /*14e0*/  FMUL.FTZ R28, R119, R28 ;  /* 0x0000001c771c7220 */ /* 0x000fe20000410000 */
[----:B------:R-:W-:Y:S01]  /*14f0*/  PRMT R119, RZ, 0x5410, R27 ;  /* 0x00005410ff777816 */ /* 0x000fe2000000001b */
[----:B------:R-:W-:Y:S01]  /*1500*/  FMUL.FTZ R98, R111, R98 ;  /* 0x000000626f627220 */ /* 0x000fe20000410000 */
[----:B------:R0:W1:Y:S01]  /*1510*/  MUFU.RCP R104, R129 ;  /* 0x0000008100687308 */ /* 0x0000620000001000 */
[----:B------:R-:W-:Y:S02]  /*1520*/  FMUL.FTZ R43, R120, R43 ;  /* 0x0000002b782b7220 */ /* 0x000fe40000410000 */
[----:B------:R-:W-:Y:S02]  /*1530*/  FMUL.FTZ R38, R41, R118 ;  /* 0x0000007629267220 */ /* 0x000fe40000410000 */
[----:B------:R-:W-:Y:S02]  /*1540*/  FMUL.FTZ R31, R100, R95 ;  /* 0x0000005f641f7220 */ /* 0x000fe40000410000 */
[----:B------:R-:W-:Y:S01]  /*1550*/  FMUL.FTZ R29, R29, R112 ;  /* 0x000000701d1d7220 */ /* 0x000fe20000410000 */
[----:B------:R-:W3:Y:S01]  /*1560*/  MUFU.RCP R111, R132 ;  /* 0x00000084006f7308 */ /* 0x000ee20000001000 */
[----:B------:R-:W-:Y:S01]  /*1570*/  FMUL.FTZ R121, R28, R121 ;  /* 0x000000791c797220 */ /* 0x000fe20000410000 */
[----:B0-----:R-:W-:Y:S01]  /*1580*/  PRMT R129, RZ, 0x5410, R14 ;  /* 0x00005410ff817816 */ /* 0x001fe2000000000e */
[----:B----4-:R-:W-:-:S02]  /*1590*/  FADD.FTZ R28, -R30, 1 ;  /* 0x3f8000001e1c7421 */ /* 0x010fc40000010100 */
[----:B------:R-:W-:Y:S01]  /*15a0*/  FMUL.FTZ R31, R114, R31 ;  /* 0x0000001f721f7220 */ /* 0x000fe20000410000 */
[----:B------:R-:W-:Y:S01]  /*15b0*/  F2FP.BF16.PACK_AB R38, R121, R38 ;  /* 0x000000267926723e */ /* 0x000fe200000010ff */
[C---:B------:R-:W-:Y:S01]  /*15c0*/  FFMA.FTZ R28, R39.reuse, R28, 1 ;  /* 0x3f800000271c7423 */ /* 0x040fe2000001001c */
[----:B------:R-:W0:Y:S01]  /*15d0*/  MUFU.RCP R133, R133 ;  /* 0x0000008500857308 */ /* 0x000e220000001000 */
        /* <DEDUP_REMOVED lines=12> */
[--C-:B------:R-:W-:Y:S01]  /*16a0*/  PRMT R114, RZ, 0x5410, R34.reuse ;  /* 0x00005410ff727816 */ /* 0x100fe20000000022 */
[----:B--2---:R-:W-:Y:S01]  /*16b0*/  FADD.FTZ R30, -R62, 1 ;  /* 0x3f8000003e1e7421 */ /* 0x004fe20000010100 */
[----:B------:R-:W-:Y:S01]  /*16c0*/  F2FP.BF16.PACK_AB R36, R36, R29 ;  /* 0x0000001d2424723e */ /* 0x000fe200000010ff */
[----:B------:R-:W-:Y:S01]  /*16d0*/  FMUL.FTZ R39, R86, R112 ;  /* 0x0000007056277220 */ /* 0x000fe20000410000 */
[----:B------:R-:W-:Y:S01]  /*16e0*/  PRMT R113, RZ, 0x7610, R25 ;  /* 0x00007610ff717816 */ /* 0x000fe20000000019 */
[----:B------:R-:W-:Y:S01]  /*16f0*/  FMUL.FTZ R31, R31, R116 ;  /* 0x000000741f1f7220 */ /* 0x000fe20000410000 */
[----:B------:R-:W-:Y:S01]  /*1700*/  PRMT R116, RZ, 0x7610, R34 ;  /* 0x00007610ff747816 */ /* 0x000fe20000000022 */
[----:B------:R-:W-:Y:S01]  /*1710*/  FMUL.FTZ R107, R122, R107 ;  /* 0x0000006b7a6b7220 */ /* 0x000fe20000410000 */
[----:B------:R-:W-:Y:S01]  /*1720*/  PRMT R121, RZ, 0x7610, R27 ;  /* 0x00007610ff797816 */ /* 0x000fe2000000001b */
[----:B------:R-:W-:-:S02]  /*1730*/  FMUL.FTZ R33, R128, R33 ;  /* 0x0000002180217220 */ /* 0x000fc40000410000 */
[----:B------:R-:W-:Y:S02]  /*1740*/  FFMA.FTZ R30, R37, R30, 1 ;  /* 0x3f800000251e7423 */ /* 0x000fe4000001001e */
[----:B------:R-:W-:Y:S02]  /*1750*/  FMUL.FTZ R39, R62, R39 ;  /* 0x000000273e277220 */ /* 0x000fe40000410000 */
[----:B------:R-:W-:Y:S02]  /*1760*/  FMUL.FTZ R107, R107, R42 ;  /* 0x0000002a6b6b7220 */ /* 0x000fe40000410000 */
[----:B------:R-:W-:Y:S01]  /*1770*/  FMUL.FTZ R137, R37, R62 ;  /* 0x0000003e25897220 */ /* 0x000fe20000410000 */
[----:B------:R-:W-:Y:S01]  /*1780*/  LEA R62, R53, R44, 0x1 ;  /* 0x0000002c353e7211 */ /* 0x000fe200078e08ff */
[----:B------:R-:W-:Y:S02]  /*1790*/  FMUL.FTZ R130, R33, R130 ;  /* 0x0000008221827220 */ /* 0x000fe40000410000 */
[----:B------:R-:W-:-:S02]  /*17a0*/  FMUL.FTZ R28, R35, R28 ;  /* 0x0000001c231c7220 */ /* 0x000fc40000410000 */
[----:B------:R-:W-:Y:S02]  /*17b0*/  FMUL.FTZ R41, R39, R30 ;  /* 0x0000001e27297220 */ /* 0x000fe40000410000 */
[----:B------:R-:W-:Y:S02]  /*17c0*/  FMUL.FTZ R102, R102, R97 ;  /* 0x0000006166667220 */ /* 0x000fe40000410000 */
[----:B------:R-:W-:Y:S01]  /*17d0*/  FMUL.FTZ R109, R109, R98 ;  /* 0x000000626d6d7220 */ /* 0x000fe20000410000 */
[----:B------:R-:W-:Y:S01]  /*17e0*/  F2FP.BF16.PACK_AB R41, R41, R28 ;  /* 0x0000001c2929723e */ /* 0x000fe200000010ff */
[----:B-1----:R-:W-:Y:S01]  /*17f0*/  FADD.FTZ R32, -R104, 1 ;  /* 0x3f80000068207421 */ /* 0x002fe20000010100 */
[----:B------:R-:W-:Y:S01]  /*1800*/  PRMT R28, RZ, 0x5410, R5 ;  /* 0x00005410ff1c7816 */ /* 0x000fe20000000005 */
[----:B------:R-:W-:Y:S02]  /*1810*/  FMUL.FTZ R37, R85, R114 ;  /* 0x0000007255257220 */ /* 0x000fe40000410000 */
[----:B------:R-:W-:-:S02]  /*1820*/  FADD.FTZ R33, -R131, 1 ;  /* 0x3f80000083217421 */ /* 0x000fc40000010100 */
[----:B---3--:R-:W-:Y:S02]  /*1830*/  FADD.FTZ R35, -R111, 1 ;  /* 0x3f8000006f237421 */ /* 0x008fe40000010100 */
[----:B0-----:R-:W-:Y:S02]  /*1840*/  FADD.FTZ R39, -R133, 1 ;  /* 0x3f80000085277421 */ /* 0x001fe40000010100 */
[----:B------:R-:W-:Y:S02]  /*1850*/  FMUL.FTZ R30, R78, R116 ;  /* 0x000000744e1e7220 */ /* 0x000fe40000410000 */
[----:B------:R-:W-:Y:S02]  /*1860*/  FMUL.FTZ R34, R76, R118 ;  /* 0x000000764c227220 */ /* 0x000fe40000410000 */
[----:B------:R-:W-:Y:S02]  /*1870*/  FMUL.FTZ R42, R66, R120 ;  /* 0x00000078422a7220 */ /* 0x000fe40000410000 */
[----:B------:R-:W-:Y:S01]  /*1880*/  FMUL.FTZ R102, R115, R102 ;  /* 0x0000006673667220 */ /* 0x000fe20000410000 */
[----:B------:R-:W-:Y:S01]  /*1890*/  PRMT R115, RZ, 0x5410, R26 ;  /* 0x00005410ff737816 */ /* 0x000fe2000000001a */
[----:B------:R-:W-:-:S02]  /*18a0*/  FMUL.FTZ R109, R124, R109 ;  /* 0x0000006d7c6d7220 */ /* 0x000fc40000410000 */
[----:B------:R-:W-:Y:S02]  /*18b0*/  FFMA.FTZ R32, R127, R32, 1 ;  /* 0x3f8000007f207423 */ /* 0x000fe40000010020 */
        /* <DEDUP_REMOVED lines=8> */
[----:B------:R-:W-:Y:S01]  /*1940*/  FMUL.FTZ R102, R102, R117 ;  /* 0x0000007566667220 */ /* 0x000fe20000410000 */
[----:B------:R-:W-:Y:S01]  /*1950*/  PRMT R117, RZ, 0x7610, R26 ;  /* 0x00007610ff757816 */ /* 0x000fe2000000001a */
[----:B------:R-:W-:Y:S02]  /*1960*/  FMUL.FTZ R109, R109, R126 ;  /* 0x0000007e6d6d7220 */ /* 0x000fe40000410000 */
[----:B------:R-:W-:Y:S01]  /*1970*/  FMUL.FTZ R32, R37, R32 ;  /* 0x0000002025207220 */ /* 0x000fe20000410000 */
[----:B------:R-:W-:Y:S01]  /*1980*/  F2FP.BF16.PACK_AB R37, R102, R31 ;  /* 0x0000001f6625723e */ /* 0x000fe200000010ff */
[----:B------:R-:W-:-:S02]  /*1990*/  FMUL.FTZ R33, R30, R33 ;  /* 0x000000211e217220 */ /* 0x000fc40000410000 */
[----:B------:R-:W-:Y:S02]  /*19a0*/  FMUL.FTZ R34, R34, R35 ;  /* 0x0000002322227220 */ /* 0x000fe40000410000 */
[----:B------:R-:W-:Y:S01]  /*19b0*/  FMUL.FTZ R43, R42, R39 ;  /* 0x000000272a2b7220 */ /* 0x000fe20000410000 */
[----:B------:R-:W-:Y:S01]  /*19c0*/  F2FP.BF16.PACK_AB R39, R107, R40 ;  /* 0x000000286b27723e */ /* 0x000fe200000010ff */
[----:B------:R-:W-:Y:S01]  /*19d0*/  BAR.SYNC.DEFER_BLOCKING 0x0 ;  /* 0x0000000000007b1d */ /* 0x000fe20000010000 */
[----:B------:R-:W-:Y:S01]  /*19e0*/  IMAD R29, R59, c[0x0][0x2f0], RZ ;  /* 0x0000bc003b1d7a24 */ /* 0x000fe200078e02ff */
[----:B------:R-:W-:Y:S01]  /*19f0*/  F2FP.BF16.PACK_AB R40, R130, R109 ;  /* 0x0000006d8228723e */ /* 0x000fe200000010ff */
[----:B------:R-:W-:Y:S01]  /*1a00*/  FMUL.FTZ R81, R81, R106 ;  /* 0x0000006a51517220 */ /* 0x000fe20000410000 */
[----:B------:R-:W-:Y:S01]  /*1a10*/  F2FP.BF16.PACK_AB R42, R33, R32 ;  /* 0x00000020212a723e */ /* 0x000fe200000010ff */
[----:B------:R-:W-:Y:S01]  /*1a20*/  IMAD R29, R60, c[0x0][0x2f4], R29 ;  /* 0x0000bd003c1d7a24 */ /* 0x000fe200078e021d */
[----:B------:R-:W-:Y:S01]  /*1a30*/  F2FP.BF16.PACK_AB R43, R43, R34 ;  /* 0x000000222b2b723e */ /* 0x000fe200000010ff */
[----:B------:R-:W-:Y:S01]  /*1a40*/  FFMA.FTZ R134, R81, R28, R134 ;  /* 0x0000001c51867223 */ /* 0x000fe20000010086 */
[--C-:B------:R-:W-:Y:S01]  /*1a50*/  PRMT R107, RZ, 0x5410, R24.reuse ;  /* 0x00005410ff6b7816 */ /* 0x100fe20000000018 */
[----:B------:R-:W-:Y:S01]  /*1a60*/  FMUL.FTZ R108, R127, R104 ;  /* 0x000000687f6c7220 */ /* 0x000fe20000410000 */
[----:B------:R-:W-:Y:S01]  /*1a70*/  IADD3 R105, R83, R29, RZ ;  /* 0x0000001d53697210 */ /* 0x000fe20007ffe0ff */
[----:B------:R-:W-:Y:S01]  /*1a80*/  FMUL.FTZ R83, R86, R137 ;  /* 0x0000008956537220 */ /* 0x000fe20000410000 */
[----:B------:R-:W-:Y:S01]  /*1a90*/  PRMT R109, RZ, 0x7610, R24 ;  /* 0x00007610ff6d7816 */ /* 0x000fe20000000018 */
[----:B------:R-:W-:Y:S01]  /*1aa0*/  FMUL.FTZ R139, R92, R133 ;  /* 0x000000855c8b7220 */ /* 0x000fe20000410000 */
[----:B------:R-:W-:-:S02]  /*1ab0*/  PRMT R24, RZ, 0x7610, R6 ;  /* 0x00007610ff187816 */ /* 0x000fc40000000006 */
[C---:B------:R-:W-:Y:S02]  /*1ac0*/  LEA R104, P0, R82.reuse, c[0x0][0x338], 0x1 ;  /* 0x0000ce0052687a11 */ /* 0x040fe400078008ff */
[----:B------:R-:W-:Y:S02]  /*1ad0*/  PRMT R127, RZ, 0x7610, R13 ;  /* 0x00007610ff7f7816 */ /* 0x000fe4000000000d */
[----:B------:R-:W-:Y:S02]  /*1ae0*/  LEA.HI.X R105, R82, c[0x0][0x33c], R105, 0x1, P0 ;  /* 0x0000cf0052697a11 */ /* 0x000fe400000f0c69 */
[----:B------:R-:W-:Y:S01]  /*1af0*/  ISETP.NE.U32.AND P0, PT, RZ, c[0x0][0x270], PT ;  /* 0x00009c00ff007a0c */ /* 0x000fe20003f05070 */
[----:B------:R0:W-:Y:S01]  /*1b00*/  STS.128 [R62.X16], R36 ;  /* 0x000000243e007388 */ /* 0x0001e2000000cc00 */
[----:B------:R-:W-:Y:S02]  /*1b10*/  PRMT R133, RZ, 0x5410, R15 ;  /* 0x00005410ff857816 */ /* 0x000fe4000000000f */
[----:B------:R-:W-:Y:S01]  /*1b20*/  ISETP.NE.AND.EX P0, PT, RZ, c[0x0][0x274], PT, P0 ;  /* 0x00009d00ff007a0c */ /* 0x000fe20003f05300 */
[----:B------:R1:W-:Y:S01]  /*1b30*/  STS.128 [R62.X16+0x10], R40 ;  /* 0x000010283e007388 */ /* 0x0003e2000000cc00 */
[----:B------:R-:W-:-:S06]  /*1b40*/  NOP ;  /* 0x0000000000007918 */ /* 0x000fcc0000000000 */
[----:B------:R-:W2:Y:S04]  /*1b50*/  LDS.128 R28, [R0.X16] ;  /* 0x00000000001c7984 */ /* 0x000ea8000000cc00 */
[----:B------:R-:W3:Y:S01]  /*1b60*/  LDS.128 R32, [R0.X16+0x200] ;  /* 0x0002000000207984 */ /* 0x000ee2000000cc00 */
[----:B0-----:R-:W-:Y:S01]  /*1b70*/  PRMT R36, RZ, 0x7610, R5 ;  /* 0x00007610ff247816 */ /* 0x001fe20000000005 */
[----:B------:R-:W-:Y:S02]  /*1b80*/  FMUL.FTZ R37, R85, R108 ;  /* 0x0000006c55257220 */ /* 0x000fe40000410000 */
[----:B------:R-:W-:Y:S01]  /*1b90*/  FMUL.FTZ R85, R96, R111 ;  /* 0x0000006f60557220 */ /* 0x000fe20000410000 */
[----:B------:R-:W-:Y:S01]  /*1ba0*/  PRMT R111, RZ, 0x5410, R25 ;  /* 0x00005410ff6f7816 */ /* 0x000fe20000000019 */
[----:B------:R-:W-:Y:S01]  /*1bb0*/  FFMA.FTZ R134, R83, R36, R134 ;  /* 0x0000002453867223 */ /* 0x000fe20000010086 */
[----:B------:R-:W-:Y:S01]  /*1bc0*/  PRMT R36, RZ, 0x5410, R6 ;  /* 0x00005410ff247816 */ /* 0x000fe20000000006 */
[----:B-1----:R-:W-:Y:S01]  /*1bd0*/  FMUL.FTZ R43, R94, R131 ;  /* 0x000000835e2b7220 */ /* 0x002fe20000410000 */
[----:B------:R-:W-:Y:S01]  /*1be0*/  PRMT R25, RZ, 0x5410, R7 ;  /* 0x00005410ff197816 */ /* 0x000fe20000000007 */
[----:B------:R-:W-:Y:S01]  /*1bf0*/  FMUL.FTZ R27, R76, R85 ;  /* 0x000000554c1b7220 */ /* 0x000fe20000410000 */
[----:B------:R-:W-:Y:S01]  /*1c00*/  PRMT R131, RZ, 0x7610, R14 ;  /* 0x00007610ff837816 */ /* 0x000fe2000000000e */
[----:B------:R-:W-:-:S02]  /*1c10*/  FFMA.FTZ R36, R37, R36, R134 ;  /* 0x0000002425247223 */ /* 0x000fc40000010086 */
[----:B------:R-:W-:Y:S02]  /*1c20*/  FMUL.FTZ R39, R78, R43 ;  /* 0x0000002b4e277220 */ /* 0x000fe40000410000 */
[----:B------:R-:W-:Y:S02]  /*1c30*/  FMUL.FTZ R41, R66, R139 ;  /* 0x0000008b42297220 */ /* 0x000fe40000410000 */
[----:B------:R-:W-:-:S04]  /*1c40*/  FFMA.FTZ R24, R39, R24, R36 ;  /* 0x0000001827187223 */ /* 0x000fc80000010024 */
[----:B------:R-:W-:Y:S02]  /*1c50*/  FFMA.FTZ R36, R27, R25, R24 ;  /* 0x000000191b247223 */ /* 0x000fe40000010018 */
[----:B------:R-:W-:Y:S01]  /*1c60*/  IMAD.WIDE R24, R22, 0x10, R104 ;  /* 0x0000001016187825 */ /* 0x000fe200078e0268 */
[----:B------:R-:W-:Y:S02]  /*1c70*/  PRMT R105, RZ, 0x5410, R12 ;  /* 0x00005410ff697816 */ /* 0x000fe4000000000c */
[----:B------:R-:W-:-:S05]  /*1c80*/  PRMT R12, RZ, 0x7610, R7 ;  /* 0x00007610ff0c7816 */ /* 0x000fca0000000007 */
[----:B------:R-:W-:Y:S01]  /*1c90*/  FFMA.FTZ R36, R41, R12, R36 ;  /* 0x0000000c29247223 */ /* 0x000fe20000010024 */
[----:B--2---:R0:W-:Y:S04]  /*1ca0*/  STG.E.128 [R24.64], R28 ;  /* 0x0000001c18007986 */ /* 0x0041e8000c101d06 */
[----:B---3--:R0:W-:Y:S01]  /*1cb0*/  STG.E.128 [R24.64+0x200], R32 ;  /* 0x0002002018007986 */ /* 0x0081e2000c101d06 */
[----:B------:R-:W-:Y:S05]  /*1cc0*/  @!P0 BRA `(.L_x_3669) ;  /* 0x000002b000008947 */ /* 0x000fea0003800000 */
[----:B------:R-:W-:Y:S01]  /*1cd0*/  BAR.SYNC.DEFER_BLOCKING 0x0 ;  /* 0x0000000000007b1d */ /* 0x000fe20000010000 */
[----:B0-----:R-:W-:Y:S02]  /*1ce0*/  FMUL.FTZ R34, R84, R99 ;  /* 0x0000006354227220 */ /* 0x001fe40000410000 */
        /* <DEDUP_REMOVED lines=34> */
[----:B------:R-:W-:-:S05]  /*1f10*/  IMAD.WIDE.U32 R24, R60, c[0x0][0x218], R24 ;  /* 0x000086003c187a25 */ /* 0x000fca00078e0018 */
[----:B------:R-:W-:Y:S02]  /*1f20*/  IADD3 R25, R25, R43, RZ ;  /* 0x0000002b19197210 */ /* 0x000fe40007ffe0ff */
[----:B0-----:R-:W-:-:S04]  /*1f30*/  LEA R32, P0, R24, c[0x0][0x270], 0x1 ;  /* 0x00009c0018207a11 */ /* 0x001fc800078008ff */
[----:B------:R-:W-:-:S05]  /*1f40*/  LEA.HI.X R33, R24, c[0x0][0x274], R25, 0x1, P0 ;  /* 0x00009d0018217a11 */ /* 0x000fca00000f0c19 */
[----:B------:R-:W-:-:S05]  /*1f50*/  IMAD.WIDE R24, R22, 0x10, R32 ;  /* 0x0000001016187825 */ /* 0x000fca00078e0220 */
[----:B-1----:R0:W-:Y:S04]  /*1f60*/  STG.E.128 [R24.64], R12 ;  /* 0x0000000c18007986 */ /* 0x0021e8000c101d06 */
[----:B--2---:R0:W-:Y:S02]  /*1f70*/  STG.E.128 [R24.64+0x200], R28 ;  /* 0x0002001c18007986 */ /* 0x0041e4000c101d06 */
.L_x_3669:
[----:B------:R-:W-:Y:S01]  /*1f80*/  BAR.SYNC.DEFER_BLOCKING 0x0 ;  /* 0x0000000000007b1d */ /* 0x000fe20000010000 */
[----:B------:R-:W-:Y:S01]  /*1f90*/  HFMA2.MMA R112, -RZ, RZ, 0, 0 ;  /* 0x00000000ff707435 */ /* 0x000fe200000001ff */
[--C-:B-----5:R-:W-:Y:S01]  /*1fa0*/  FADD.FTZ R68, R107, R56.reuse ;  /* 0x000000386b447221 */ /* 0x120fe20000010000 */
[----:B------:R-:W-:Y:S01]  /*1fb0*/  HFMA2.MMA R87, -RZ, RZ, 0, 0 ;  /* 0x00000000ff577435 */ /* 0x000fe200000001ff */
[--C-:B------:R-:W-:Y:S01]  /*1fc0*/  FADD.FTZ R70, R109, R56.reuse ;  /* 0x000000386d467221 */ /* 0x100fe20000010000 */
[----:B------:R-:W-:Y:S01]  /*1fd0*/  HFMA2.MMA R89, -RZ, RZ, 0, 0 ;  /* 0x00000000ff597435 */ /* 0x000fe200000001ff */
[--C-:B------:R-:W-:Y:S01]  /*1fe0*/  FADD.FTZ R84, R105, R56.reuse ;  /* 0x0000003869547221 */ /* 0x100fe20000010000 */
[----:B------:R-:W-:Y:S01]  /*1ff0*/  HFMA2.MMA R43, -RZ, RZ, 0, 0 ;  /* 0x00000000ff2b7435 */ /* 0x000fe200000001ff */
[----:B0-----:R-:W-:Y:S01]  /*2000*/  CS2R R30, SRZ ;  /* 0x00000000001e7805 */ /* 0x001fe2000001ff00 */
[----:B------:R-:W-:Y:S01]  /*2010*/  MOV R64, RZ ;  /* 0x000000ff00407202 */ /* 0x000fe20000000f00 */
[----:B------:R-:W-:Y:S01]  /*2020*/  CS2R R34, SRZ ;  /* 0x0000000000227805 */ /* 0x000fe2000001ff00 */
[----:B------:R-:W-:Y:S01]  /*2030*/  MOV R66, RZ ;  /* 0x000000ff00427202 */ /* 0x000fe20000000f00 */
[----:B------:R-:W-:Y:S01]  /*2040*/  CS2R R28, SRZ ;  /* 0x00000000001c7805 */ /* 0x000fe2000001ff00 */
[----:B------:R-:W-:Y:S01]  /*2050*/  MOV R85, RZ ;  /* 0x000000ff00557202 */ /* 0x000fe20000000f00 */
[----:B------:R-:W-:Y:S01]  /*2060*/  CS2R R32, SRZ ;  /* 0x0000000000207805 */ /* 0x000fe2000001ff00 */
[----:B------:R-:W-:Y:S01]  /*2070*/  MOV R26, RZ ;  /* 0x000000ff001a7202 */ /* 0x000fe20000000f00 */
        /* <DEDUP_REMOVED lines=37> */
[----:B------:R-:W-:Y:S01]  /*22d0*/  LEA.HI R111, R112, R112, RZ, 0x1 ;  /* 0x00000070706f7211 */ /* 0x000fe200078f08ff */
[C---:B------:R-:W-:Y:S01]  /*22e0*/  IMAD R113, R59.reuse, c[0x0][0x198], RZ ;  /* 0x000066003b717a24 */ /* 0x040fe200078e02ff */
[----:B------:R-:W-:Y:S01]  /*22f0*/  LEA R42, P0, R12, c[0x0][0x220], 0x2 ;  /* 0x000088000c2a7a11 */ /* 0x000fe200078010ff */
[----:B------:R-:W-:Y:S01]  /*2300*/  IMAD R115, R59, c[0x0][0x1b8], RZ ;  /* 0x00006e003b737a24 */ /* 0x000fe200078e02ff */
[----:B------:R-:W-:Y:S01]  /*2310*/  IADD3 R119, R13, R119, RZ ;  /* 0x000000770d777210 */ /* 0x000fe20007ffe0ff */
[----:B------:R-:W-:Y:S01]  /*2320*/  IMAD R117, R38, c[0x0][0x16c], RZ ;  /* 0x00005b0026757a24 */ /* 0x000fe200078e02ff */
[----:B------:R-:W-:Y:S01]  /*2330*/  LOP3.LUT R13, R111, 0xfffffe, RZ, 0xc0, !PT ;  /* 0x00fffffe6f0d7812 */ /* 0x000fe200078ec0ff */
[----:B------:R-:W-:Y:S01]  /*2340*/  IMAD.WIDE.U32 R14, R60, c[0x0][0x198], RZ ;  /* 0x000066003c0e7a25 */ /* 0x000fe200078e00ff */
[----:B------:R-:W-:-:S02]  /*2350*/  LEA.HI.X R111, R12, c[0x0][0x224], R119, 0x2, P0 ;  /* 0x000089000c6f7a11 */ /* 0x000fc400000f1477 */
[----:B------:R-:W-:Y:S01]  /*2360*/  IADD3 R13, R112, -R13, RZ ;  /* 0x8000000d700d7210 */ /* 0x000fe20007ffe0ff */
[----:B------:R-:W-:Y:S01]  /*2370*/  IMAD.WIDE.U32 R24, R60, c[0x0][0x1b8], RZ ;  /* 0x00006e003c187a25 */ /* 0x000fe200078e00ff */
[----:B------:R-:W-:Y:S02]  /*2380*/  LEA R40, P1, R14, c[0x0][0x228], 0x2 ;  /* 0x00008a000e287a11 */ /* 0x000fe400078210ff */
[----:B------:R-:W-:Y:S01]  /*2390*/  MOV R112, RZ ;  /* 0x000000ff00707202 */ /* 0x000fe20000000f00 */
[----:B------:R-:W-:Y:S01]  /*23a0*/  IMAD R113, R60, c[0x0][0x19c], R113 ;  /* 0x000067003c717a24 */ /* 0x000fe200078e0271 */
[----:B------:R-:W-:Y:S01]  /*23b0*/  LEA R38, P2, R24, c[0x0][0x230], 0x2 ;  /* 0x00008c0018267a11 */ /* 0x000fe200078410ff */
[----:B------:R-:W-:Y:S01]  /*23c0*/  IMAD R115, R60, c[0x0][0x1bc], R115 ;  /* 0x00006f003c737a24 */ /* 0x000fe200078e0273 */
[----:B------:R-:W-:Y:S01]  /*23d0*/  SHF.L.U32 R118, R13, 0x8, RZ ;  /* 0x000000080d767819 */ /* 0x000fe200000006ff */
[----:B------:R-:W-:Y:S01]  /*23e0*/  IMAD.WIDE R116, R117, 0x8, R20 ;  /* 0x0000000875747825 */ /* 0x000fe200078e0214 */
[----:B------:R-:W-:-:S02]  /*23f0*/  IADD3 R113, R15, R113, RZ ;  /* 0x000000710f717210 */ /* 0x000fc40007ffe0ff */
[----:B------:R-:W-:Y:S02]  /*2400*/  IADD3 R115, R25, R115, RZ ;  /* 0x0000007319737210 */ /* 0x000fe40007ffe0ff */
[----:B------:R-:W-:Y:S02]  /*2410*/  MOV R114, R116 ;  /* 0x0000007400727202 */ /* 0x000fe40000000f00 */
[----:B------:R-:W-:Y:S02]  /*2420*/  LEA.HI.X R113, R14, c[0x0][0x22c], R113, 0x2, P1 ;  /* 0x00008b000e717a11 */ /* 0x000fe400008f1471 */
[----:B------:R-:W-:Y:S02]  /*2430*/  LEA.HI.X R115, R24, c[0x0][0x234], R115, 0x2, P2 ;  /* 0x00008d0018737a11 */ /* 0x000fe400010f1473 */
[----:B------:R-:W-:Y:S02]  /*2440*/  MOV R116, RZ ;  /* 0x000000ff00747202 */ /* 0x000fe40000000f00 */
.L_x_3686:
        /* <DEDUP_REMOVED lines=27> */
[----:B------:R-:W-:Y:S01]  /*2600*/  PRMT R139, RZ, 0x5410, R11 ;  /* 0x00005410ff8b7816 */ /* 0x000fe2000000000b */
[----:B------:R-:W-:Y:S01]  /*2610*/  FMUL.FTZ R147, R78, R147 ;  /* 0x000000934e937220 */ /* 0x000fe20000410000 */
[----:B------:R-:W-:Y:S02]  /*2620*/  PRMT R149, RZ, 0x5410, R5 ;  /* 0x00005410ff957816 */ /* 0x000fe40000000005 */
[----:B------:R-:W-:Y:S01]  /*2630*/  PRMT R155, RZ, 0x7610, R11 ;  /* 0x00007610ff9b7816 */ /* 0x000fe2000000000b */
[----:B------:R-:W-:Y:S01]  /*2640*/  FMUL.FTZ R148, R80, R139 ;  /* 0x0000008b50947220 */ /* 0x000fe20000410000 */
[--C-:B------:R-:W-:Y:S01]  /*2650*/  PRMT R141, RZ, 0x5410, R4.reuse ;  /* 0x00005410ff8d7816 */ /* 0x100fe20000000004 */
[----:B------:R-:W-:Y:S02]  /*2660*/  FMUL.FTZ R156, R88, R149 ;  /* 0x00000095589c7220 */ /* 0x000fe40000410000 */
        /* <DEDUP_REMOVED lines=31> */
[----:B----4-:R-:W-:Y:S01]  /*2860*/  PRMT R13, RZ, 0x5410, R8 ;  /* 0x00005410ff0d7816 */ /* 0x010fe20000000008 */
[----:B-1----:R-:W-:-:S04]  /*2870*/  FMUL.FTZ R132, R135, R120 ;  /* 0x0000007887847220 */ /* 0x002fc80000410000 */
[----:B------:R-:W-:Y:S02]  /*2880*/  FMUL.FTZ R146, R68, R13 ;  /* 0x0000000d44927220 */ /* 0x000fe40000410000 */
[----:B------:R-:W1:Y:S01]  /*2890*/  MUFU.EX2 R124, R124 ;  /* 0x0000007c007c7308 */ /* 0x000e620000000800 */
[-C--:B------:R-:W-:Y:S02]  /*28a0*/  FMUL.FTZ R126, R82, R15.reuse ;  /* 0x0000000f527e7220 */ /* 0x080fe40000410000 */
[----:B------:R-:W-:Y:S02]  /*28b0*/  FFMA.FTZ R12, R146, R120, R145 ;  /* 0x00000078920c7223 */ /* 0x000fe40000010091 */
[C---:B--2---:R-:W-:Y:S02]  /*28c0*/  FMUL.FTZ R13, R121.reuse, R132 ;  /* 0x00000084790d7220 */ /* 0x044fe40000410000 */
[----:B------:R-:W-:Y:S01]  /*28d0*/  FFMA.FTZ R12, R121, R12, R140 ;  /* 0x0000000c790c7223 */ /* 0x000fe2000001008c */
[----:B------:R-:W2:Y:S01]  /*28e0*/  MUFU.EX2 R125, R125 ;  /* 0x0000007d007d7308 */ /* 0x000ea20000000800 */
[----:B------:R-:W-:Y:S01]  /*28f0*/  FMUL.FTZ R127, R84, R15 ;  /* 0x0000000f547f7220 */ /* 0x000fe20000410000 */
[----:B------:R-:W-:Y:S01]  /*2900*/  ISETP.NE.AND P0, PT, R55, 0x3f, PT ;  /* 0x0000003f3700780c */ /* 0x000fe20003f05270 */
[----:B0-----:R-:W-:-:S02]  /*2910*/  FMUL.FTZ R132, R122, R13 ;  /* 0x0000000d7a847220 */ /* 0x001fc40000410000 */
[----:B------:R-:W-:-:S03]  /*2920*/  FFMA.FTZ R12, R122, R12, R143 ;  /* 0x0000000c7a0c7223 */ /* 0x000fc6000001008f */
[----:B------:R-:W0:Y:S01]  /*2930*/  MUFU.EX2 R126, R126 ;  /* 0x0000007e007e7308 */ /* 0x000e220000000800 */
[----:B------:R-:W-:Y:S02]  /*2940*/  FMUL.FTZ R128, R86, R15 ;  /* 0x0000000f56807220 */ /* 0x000fe40000410000 */
[C---:B------:R-:W-:Y:S02]  /*2950*/  FMUL.FTZ R13, R123.reuse, R132 ;  /* 0x000000847b0d7220 */ /* 0x040fe40000410000 */
[----:B------:R-:W-:-:S03]  /*2960*/  FFMA.FTZ R12, R123, R12, R142 ;  /* 0x0000000c7b0c7223 */ /* 0x000fc6000001008e */
[----:B------:R-:W4:Y:S01]  /*2970*/  MUFU.EX2 R127, R127 ;  /* 0x0000007f007f7308 */ /* 0x000f220000000800 */
[----:B------:R-:W-:Y:S01]  /*2980*/  FMUL.FTZ R129, R88, R15 ;  /* 0x0000000f58817220 */ /* 0x000fe20000410000 */
[----:B------:R0:W3:Y:S01]  /*2990*/  @P0 LDS R149, [R55.X4+0x1494] ;  /* 0x0014940037950984 */ /* 0x0000e20000004800 */
        /* <DEDUP_REMOVED lines=23> */
[C---:B0-----:R-:W-:Y:S02]  /*2b10*/  FMUL.FTZ R136, R130.reuse, R13 ;  /* 0x0000000d82887220 */ /* 0x041fe40000410000 */
[----:B------:R-:W-:-:S05]  /*2b20*/  FFMA.FTZ R12, R130, R12, R163 ;  /* 0x0000000c820c7223 */ /* 0x000fca00000100a3 */
[----:B------:R-:W0:Y:S01]  /*2b30*/  MUFU.EX2 R134, R134 ;  /* 0x0000008600867308 */ /* 0x000e220000000800 */
[C---:B----4-:R-:W-:Y:S02]  /*2b40*/  FMUL.FTZ R13, R131.reuse, R136 ;  /* 0x00000088830d7220 */ /* 0x050fe40000410000 */
[----:B------:R-:W-:Y:S02]  /*2b50*/  FFMA.FTZ R12, R131, R12, R162 ;  /* 0x0000000c830c7223 */ /* 0x000fe400000100a2 */
[C---:B-1----:R-:W-:Y:S02]  /*2b60*/  FMUL.FTZ R136, R132.reuse, R13 ;  /* 0x0000000d84887220 */ /* 0x042fe40000410000 */
[----:B------:R-:W-:Y:S02]  /*2b70*/  FFMA.FTZ R12, R132, R12, R167 ;  /* 0x0000000c840c7223 */ /* 0x000fe400000100a7 */
[C---:B--2---:R-:W-:Y:S02]  /*2b80*/  FMUL.FTZ R13, R133.reuse, R136 ;  /* 0x00000088850d7220 */ /* 0x044fe40000410000 */
[----:B------:R-:W-:-:S02]  /*2b90*/  FFMA.FTZ R15, R133, R12, R166 ;  /* 0x0000000c850f7223 */ /* 0x000fc400000100a6 */
[----:B---3--:R-:W-:Y:S02]  /*2ba0*/  FMUL.FTZ R14, R14, R137 ;  /* 0x000000890e0e7220 */ /* 0x008fe40000410000 */
[C---:B0-----:R-:W-:Y:S02]  /*2bb0*/  FMUL.FTZ R12, R134.reuse, R13 ;  /* 0x0000000d860c7220 */ /* 0x041fe40000410000 */
[----:B------:R-:W-:Y:S01]  /*2bc0*/  FFMA.FTZ R13, R134, R15, R169 ;  /* 0x0000000f860d7223 */ /* 0x000fe200000100a9 */
[----:B------:R-:W-:Y:S05]  /*2bd0*/  @P0 BRA `(.L_x_3672) ;  /* 0x0000008000000947 */ /* 0x000fea0003800000 */
[----:B------:R-:W-:Y:S02]  /*2be0*/  ISETP.NE.AND P0, PT, R45, c[0x0][0x174], PT ;  /* 0x00005d002d007a0c */ /* 0x000fe40003f05270 */
[----:B------:R-:W-:-:S11]  /*2bf0*/  MOV R149, 0x3f800000 ;  /* 0x3f80000000957802 */ /* 0x000fd60000000f00 */
[----:B------:R-:W-:-:S04]  /*2c00*/  @P0 LEA.HI R15, R45, R45, RZ, 0x1 ;  /* 0x0000002d2d0f0211 */ /* 0x000fc800078f08ff */
[----:B------:R-:W-:-:S04]  /*2c10*/  @P0 LOP3.LUT R136, R15, 0x3ffffe, RZ, 0xc0, !PT ;  /* 0x003ffffe0f880812 */ /* 0x000fc800078ec0ff */
[----:B------:R-:W-:-:S04]  /*2c20*/  @P0 IADD3 R136, -R136, R45, RZ ;  /* 0x0000002d88880210 */ /* 0x000fc80007ffe1ff */
[----:B------:R-:W-:-:S04]  /*2c30*/  @P0 LEA R15, R136, 0xc90, 0xa ;  /* 0x00000c90880f0811 */ /* 0x000fc800078e50ff */
[----:B------:R-:W-:-:S05]  /*2c40*/  @P0 IADD3 R15, R15, R116, RZ ;  /* 0x000000740f0f0210 */ /* 0x000fca0007ffe0ff */
[----:B------:R0:W1:Y:S02]  /*2c50*/  @P0 LDS R149, [R15] ;  /* 0x000000000f950984 */ /* 0x0000640000000800 */
.L_x_3672:
[----:B------:R-:W-:Y:S05]  /*2c60*/  BSYNC B0 ;  /* 0x0000000000007941 */ /* 0x000fea0003800000 */
.L_x_3671:
        /* <DEDUP_REMOVED lines=26> */
.L_x_3694:
        /* <DEDUP_REMOVED lines=24> */
.L_x_3695:
        /* <DEDUP_REMOVED lines=10> */
[----:B-1---5:R-:W-:Y:S05]  /*3030*/  CALL.REL.NOINC `($__internal_148_$__cuda_sm70_shflsync_idx_p) ;  /* 0x000033c000007944 */ /* 0x022fea0003c00000 */
.L_x_3677:
[----:B------:R-:W-:Y:S05]  /*3040*/  BRA.CONV ~URZ, `(.L_x_3678) ;  /* 0x000000637f007947 */ /* 0x000fea000b800000 */
[----:B0-----:R-:W-:Y:S01]  /*3050*/  HFMA2.MMA R176, -RZ, RZ, 0, 1.847743988037109375e-06 ;  /* 0x0000001fffb07435 */ /* 0x001fe200000001ff */
[----:B------:R-:W-:-:S02]  /*3060*/  MOV R175, R15 ;  /* 0x0000000f00af7202 */ /* 0x000fc40000000f00 */
[----:B-1----:R-:W-:Y:S02]  /*3070*/  MOV R174, 0x1f ;  /* 0x0000001f00ae7802 */ /* 0x002fe40000000f00 */
[----:B------:R-:W-:Y:S02]  /*3080*/  MOV R177, 0xffffffff ;  /* 0xffffffff00b17802 */ /* 0x000fe40000000f00 */
[----:B------:R-:W-:Y:S02]  /*3090*/  MOV R12, 0x30b0 ;  /* 0x000030b0000c7802 */ /* 0x000fe40000000f00 */
[----:B-----5:R-:W-:Y:S05]  /*30a0*/  CALL.REL.NOINC `($__internal_148_$__cuda_sm70_shflsync_idx_p) ;  /* 0x0000335000007944 */ /* 0x020fea0003c00000 */
.L_x_3678:
[----:B------:R-:W-:Y:S05]  /*30b0*/  BRA.DIV ~URZ, `(.L_x_3679) ;  /* 0x000029927f007947 */ /* 0x000fea000b800000 */
[----:B------:R2:W3:Y:S04]  /*30c0*/  SHFL.UP PT, R170, R171, 0x1, RZ ;  /* 0x04200000abaa7989 */ /* 0x0004e800000e00ff */
[----:B-----5:R-:W4:Y:S04]  /*30d0*/  SHFL.IDX PT, R24, R24, RZ, 0x1f ;  /* 0x00001fff18187589 */ /* 0x020f2800000e0000 */
[----:B------:R2:W0:Y:S04]  /*30e0*/  SHFL.IDX PT, R13, R25, RZ, 0x1f ;  /* 0x00001fff190d7589 */ /* 0x00042800000e0000 */
[----:B------:R2:W1:Y:S02]  /*30f0*/  SHFL.UP PT, R171, R15, 0x1, RZ ;  /* 0x042000000fab7989 */ /* 0x00046400000e00ff */
.L_x_3696:
[----:B--2---:R-:W2:Y:S01]  /*3100*/  LDS.64 R14, [R55.X16+0x880] ;  /* 0x00088000370e7984 */ /* 0x004ea2000000ca00 */
[----:B----4-:R-:W-:Y:S01]  /*3110*/  MOV R12, R24 ;  /* 0x00000018000c7202 */ /* 0x010fe20000000f00 */
[----:B01-3--:R-:W-:-:S04]  /*3120*/  @P1 FFMA.FTZ R13, R13, R170, R171 ;  /* 0x000000aa0d0d1223 */ /* 0x00bfc800000100ab */
[----:B------:R-:W-:Y:S02]  /*3130*/  @P1 FMUL.FTZ R12, R12, R170 ;  /* 0x000000aa0c0c1220 */ /* 0x000fe40000410000 */
[C---:B--2---:R-:W-:Y:S02]  /*3140*/  FFMA.FTZ R15, R14.reuse, R13, R15 ;  /* 0x0000000d0e0f7223 */ /* 0x044fe4000001000f */
[----:B------:R-:W-:-:S05]  /*3150*/  FMUL.FTZ R14, R14, R12 ;  /* 0x0000000c0e0e7220 */ /* 0x000fca0000410000 */
[----:B------:R0:W-:Y:S02]  /*3160*/  STS.128 [R55.X16+0x880], R12 ;  /* 0x0008800c37007388 */ /* 0x0001e4000000cc00 */
.L_x_3674:
[----:B--2---:R-:W-:Y:S05]  /*3170*/  BSYNC B0 ;  /* 0x0000000000007941 */ /* 0x004fea0003800000 */
.L_x_3673:
[----:B------:R-:W-:Y:S01]  /*3180*/  WARPSYNC 0xffffffff ;  /* 0xffffffff00007948 */ /* 0x000fe20003800000 */
[----:B------:R-:W-:Y:S01]  /*3190*/  BAR.SYNC.DEFER_BLOCKING 0x0 ;  /* 0x0000000000007b1d */ /* 0x000fe20000010000 */
[C---:B01----:R-:W-:Y:S01]  /*31a0*/  FMUL.FTZ R14, R134.reuse, R149 ;  /* 0x00000095860e7220 */ /* 0x043fe20000410000 */
[----:B------:R-:W-:Y:S01]  /*31b0*/  LOP3.LUT P0, RZ, R55, 0x1f, RZ, 0xc0, !PT ;  /* 0x0000001f37ff7812 */ /* 0x000fe2000780c0ff */
[----:B------:R-:W-:Y:S01]  /*31c0*/  FFMA.FTZ R13, R134, R164, R165 ;  /* 0x000000a4860d7223 */ /* 0x000fe200000100a5 */
[----:B-----5:R-:W-:Y:S01]  /*31d0*/  HFMA2.MMA R25, -RZ, RZ, 0, 0 ;  /* 0x00000000ff197435 */ /* 0x020fe200000001ff */
[----:B------:R-:W-:Y:S01]  /*31e0*/  FMUL.FTZ R15, R133, R14 ;  /* 0x0000000e850f7220 */ /* 0x000fe20000410000 */
        /* <DEDUP_REMOVED lines=11> */
[----:B------:R-:W-:Y:S01]  /*32a0*/  FFMA.FTZ R13, R129, R13, R152 ;  /* 0x0000000d810d7223 */ /* 0x000fe20000010098 */
[----:B------:R-:W0:Y:S03]  /*32b0*/  LDS R12, [R55.X8+0x884] ;  /* 0x00088400370c7984 */ /* 0x000e260000008800 */
[----:B------:R-:W-:Y:S01]  /*32c0*/  FFMA.FTZ R13, R128, R13, R153 ;  /* 0x0000000d800d7223 */ /* 0x000fe20000010099 */
[----:B------:R-:W1:Y:S01]  /*32d0*/  @!P0 LDS.64 R24, [UR4+0x1590] ;  /* 0x00159004ff188984 */ /* 0x000e620008000a00 */
[----:B------:R-:W-:-:S02]  /*32e0*/  ISETP.GT.U32.AND P0, PT, R55, 0x1f, PT ;  /* 0x0000001f3700780c */ /* 0x000fc40003f04070 */
        /* <DEDUP_REMOVED lines=47> */
.L_x_3697:
        /* <DEDUP_REMOVED lines=26> */
.L_x_3698:
        /* <DEDUP_REMOVED lines=11> */
.L_x_3681:
[----:B01----:R-:W-:Y:S05]  /*3830*/  BSYNC B0 ;  /* 0x0000000000007941 */ /* 0x003fea0003800000 */
.L_x_3680:
        /* <DEDUP_REMOVED lines=12> */
[--C-:B------:R-:W-:Y:S01]  /*3900*/  PRMT R175, RZ, 0x5410, R11.reuse ;  /* 0x00005410ffaf7816 */ /* 0x100fe2000000000b */
        /* <DEDUP_REMOVED lines=10> */
[----:B------:R-:W0:Y:S02]  /*39b0*/  LDS R12, [R55.X8+0xa94] ;  /* 0x000a9400370c7984 */ /* 0x000e240000008800 */
[----:B------:R-:W-:Y:S01]  /*39c0*/  FFMA.FTZ R14, R73, R148, R14 ;  /* 0x00000094490e7223 */ /* 0x000fe2000001000e */
[----:B------:R-:W-:-:S02]  /*39d0*/  PRMT R182, RZ, 0x5410, R6 ;  /* 0x00005410ffb67816 */ /* 0x000fc40000000006 */
[----:B------:R-:W-:Y:S01]  /*39e0*/  PRMT R183, RZ, 0x7610, R6 ;  /* 0x00007610ffb77816 */ /* 0x000fe20000000006 */
[----:B------:R-:W-:Y:S01]  /*39f0*/  FFMA.FTZ R14, R75, R155, R14 ;  /* 0x0000009b4b0e7223 */ /* 0x000fe2000001000e */
[--C-:B------:R-:W-:Y:S02]  /*3a00*/  PRMT R184, RZ, 0x5410, R7.reuse ;  /* 0x00005410ffb87816 */ /* 0x100fe40000000007 */
[----:B------:R-:W-:Y:S01]  /*3a10*/  PRMT R185, RZ, 0x7610, R7 ;  /* 0x00007610ffb97816 */ /* 0x000fe20000000007 */
[----:B------:R-:W-:Y:S01]  /*3a20*/  FFMA.FTZ R14, R79, R154, R14 ;  /* 0x0000009a4f0e7223 */ /* 0x000fe2000001000e */
[----:B------:R-:W-:Y:S02]  /*3a30*/  ISETP.GT.AND P2, PT, R53, 0x1b, PT ;  /* 0x0000001b3500780c */ /* 0x000fe40003f44270 */
[----:B------:R-:W-:Y:S01]  /*3a40*/  ISETP.NE.AND P3, PT, R55, RZ, PT ;  /* 0x000000ff3700720c */ /* 0x000fe20003f65270 */
[----:B------:R-:W-:Y:S02]  /*3a50*/  FFMA.FTZ R14, R77, R159, R14 ;  /* 0x0000009f4d0e7223 */ /* 0x000fe4000001000e */
[----:B------:R-:W-:-:S02]  /*3a60*/  FFMA.FTZ R172, -R94, R185, R169 ;  /* 0x000000b95eac7223 */ /* 0x000fc400000101a9 */
[----:B------:R-:W-:-:S04]  /*3a70*/  FFMA.FTZ R14, R81, R156, R14 ;  /* 0x0000009c510e7223 */ /* 0x000fc8000001000e */
[----:B------:R-:W-:Y:S02]  /*3a80*/  FFMA.FTZ R14, R83, R163, R14 ;  /* 0x000000a3530e7223 */ /* 0x000fe4000001000e */
[----:B------:R-:W-:Y:S02]  /*3a90*/  FFMA.FTZ R163, -R90, R180, R163 ;  /* 0x000000b45aa37223 */ /* 0x000fe400000101a3 */
[----:B------:R-:W-:Y:S01]  /*3aa0*/  FFMA.FTZ R14, R37, R162, R14 ;  /* 0x000000a2250e7223 */ /* 0x000fe2000001000e */
[----:B------:R-:W-:Y:S03]  /*3ab0*/  @!P3 STS.64 [UR4+0x1590], R24 ;  /* 0x00159018ff00b988 */ /* 0x000fe60008000a04 */
[----:B------:R-:W-:Y:S02]  /*3ac0*/  FFMA.FTZ R14, R39, R167, R14 ;  /* 0x000000a7270e7223 */ /* 0x000fe4000001000e */
[----:B------:R-:W-:-:S02]  /*3ad0*/  FFMA.FTZ R167, -R92, R183, R167 ;  /* 0x000000b75ca77223 */ /* 0x000fc400000101a7 */
[----:B------:R-:W-:Y:S02]  /*3ae0*/  FFMA.FTZ R14, R27, R166, R14 ;  /* 0x000000a61b0e7223 */ /* 0x000fe4000001000e */
[----:B------:R-:W-:Y:S02]  /*3af0*/  FFMA.FTZ R166, -R93, R184, R166 ;  /* 0x000000b85da67223 */ /* 0x000fe400000101a6 */
[----:B------:R-:W-:Y:S02]  /*3b00*/  FFMA.FTZ R13, R41, R169, R14 ;  /* 0x000000a9290d7223 */ /* 0x000fe4000001000e */
[----:B0-----:R-:W-:-:S03]  /*3b10*/  FFMA.FTZ R149, R12, R149, R164 ;  /* 0x000000950c957223 */ /* 0x001fc600000100a4 */
[----:B------:R-:W0:Y:S01]  /*3b20*/  SHFL.DOWN PT, R14, R13, 0x1, 0x1f ;  /* 0x08201f000d0e7f89 */ /* 0x000e2200000e0000 */
[-C--:B------:R-:W-:Y:S02]  /*3b30*/  FFMA.FTZ R134, R134, R149.reuse, R165 ;  /* 0x0000009586867223 */ /* 0x080fe400000100a5 */
[----:B------:R-:W-:Y:S02]  /*3b40*/  FMUL.FTZ R165, R94, R149 ;  /* 0x000000955ea57220 */ /* 0x000fe40000410000 */
[-C--:B------:R-:W-:Y:S02]  /*3b50*/  FFMA.FTZ R133, R133, R134.reuse, R160 ;  /* 0x0000008685857223 */ /* 0x080fe400000100a0 */
[----:B------:R-:W-:Y:S02]  /*3b60*/  FMUL.FTZ R170, R93, R134 ;  /* 0x000000865daa7220 */ /* 0x000fe40000410000 */
[----:B------:R-:W-:Y:S02]  /*3b70*/  FFMA.FTZ R12, R132, R133, R161 ;  /* 0x00000085840c7223 */ /* 0x000fe400000100a1 */
[----:B------:R-:W-:-:S02]  /*3b80*/  FFMA.FTZ R161, -R91, R182, R162 ;  /* 0x000000b65ba17223 */ /* 0x000fc400000101a2 */
[----:B------:R-:W-:Y:S02]  /*3b90*/  FFMA.FTZ R131, R131, R12, R158 ;  /* 0x0000000c83837223 */ /* 0x000fe4000001009e */
[----:B------:R-:W-:Y:S02]  /*3ba0*/  FFMA.FTZ R158, -R86, R178, R159 ;  /* 0x000000b2569e7223 */ /* 0x000fe4000001019f */
[----:B------:R-:W-:Y:S02]  /*3bb0*/  FFMA.FTZ R157, R130, R131, R157 ;  /* 0x00000083829d7223 */ /* 0x000fe4000001009d */
[----:B------:R-:W-:Y:S02]  /*3bc0*/  FFMA.FTZ R159, -R88, R181, R156 ;  /* 0x000000b5589f7223 */ /* 0x000fe4000001019c */
[----:B------:R-:W-:Y:S02]  /*3bd0*/  FFMA.FTZ R129, R129, R157, R152 ;  /* 0x0000009d81817223 */ /* 0x000fe40000010098 */
[----:B0-----:R-:W-:-:S02]  /*3be0*/  @!P0 FADD.FTZ R13, R13, R14 ;  /* 0x0000000e0d0d8221 */ /* 0x001fc40000010000 */
[----:B------:R-:W-:Y:S02]  /*3bf0*/  FFMA.FTZ R128, R128, R129, R153 ;  /* 0x0000008180807223 */ /* 0x000fe40000010099 */
[----:B------:R-:W-:Y:S01]  /*3c00*/  FFMA.FTZ R152, -R82, R177, R155 ;  /* 0x000000b152987223 */ /* 0x000fe2000001019b */
[----:B------:R-:W0:Y:S01]  /*3c10*/  SHFL.DOWN PT, R14, R13, 0x2, 0x1f ;  /* 0x08401f000d0e7f89 */ /* 0x000e2200000e0000 */
[----:B------:R-:W-:Y:S01]  /*3c20*/  FFMA.FTZ R150, R127, R128, R150 ;  /* 0x000000807f967223 */ /* 0x000fe20000010096 */
[----:B------:R-:W-:Y:S01]  /*3c30*/  PRMT R127, RZ, 0x5410, R9 ;  /* 0x00005410ff7f7816 */ /* 0x000fe20000000009 */
[----:B------:R-:W-:Y:S02]  /*3c40*/  FFMA.FTZ R153, -R84, R179, R154 ;  /* 0x000000b354997223 */ /* 0x000fe4000001019a */
[----:B------:R-:W-:Y:S02]  /*3c50*/  FFMA.FTZ R151, R126, R150, R151 ;  /* 0x000000967e977223 */ /* 0x000fe40000010097 */
[----:B------:R-:W-:-:S02]  /*3c60*/  FFMA.FTZ R140, -R72, R127, R140 ;  /* 0x0000007f488c7223 */ /* 0x000fc4000001018c */
[----:B------:R-:W-:Y:S02]  /*3c70*/  FFMA.FTZ R144, R125, R151, R144 ;  /* 0x000000977d907223 */ /* 0x000fe40000010090 */
[----:B------:R-:W-:Y:S02]  /*3c80*/  FMUL.FTZ R147, R82, R150 ;  /* 0x0000009652937220 */ /* 0x000fe40000410000 */
[----:B------:R-:W-:Y:S01]  /*3c90*/  FFMA.FTZ R141, R124, R144, R141 ;  /* 0x000000907c8d7223 */ /* 0x000fe2000001008d */
[----:B------:R-:W-:Y:S01]  /*3ca0*/  PRMT R124, RZ, 0x7610, R8 ;  /* 0x00007610ff7c7816 */ /* 0x000fe20000000008 */
[----:B------:R-:W-:Y:S02]  /*3cb0*/  FMUL.FTZ R154, R84, R128 ;  /* 0x00000080549a7220 */ /* 0x000fe40000410000 */
[----:B------:R-:W-:Y:S02]  /*3cc0*/  FFMA.FTZ R123, R123, R141, R138 ;  /* 0x0000008d7b7b7223 */ /* 0x000fe4000001008a */
[----:B------:R-:W-:-:S02]  /*3cd0*/  FFMA.FTZ R126, -R70, R124, R145 ;  /* 0x0000007c467e7223 */ /* 0x000fc40000010191 */
[----:B------:R-:W-:Y:S02]  /*3ce0*/  FFMA.FTZ R122, R122, R123, R139 ;  /* 0x0000007b7a7a7223 */ /* 0x000fe4000001008b */
[----:B------:R-:W-:Y:S02]  /*3cf0*/  FMUL.FTZ R138, R76, R141 ;  /* 0x0000008d4c8a7220 */ /* 0x000fe40000410000 */
[----:B------:R-:W-:Y:S02]  /*3d00*/  FFMA.FTZ R121, R121, R122, R136 ;  /* 0x0000007a79797223 */ /* 0x000fe40000010088 */
[----:B0-----:R-:W-:Y:S02]  /*3d10*/  @!P1 FADD.FTZ R13, R13, R14 ;  /* 0x0000000e0d0d9221 */ /* 0x001fe40000010000 */
[-C--:B------:R-:W-:Y:S02]  /*3d20*/  FFMA.FTZ R120, R120, R121.reuse, R137 ;  /* 0x0000007978787223 */ /* 0x080fe40000010089 */
[----:B------:R-:W-:Y:S01]  /*3d30*/  FMUL.FTZ R125, R70, R121 ;  /* 0x00000079467d7220 */ /* 0x000fe20000410000 */
[----:B------:R-:W0:Y:S01]  /*3d40*/  SHFL.DOWN PT, R176, R13, 0x4, 0x1f ;  /* 0x08801f000db07f89 */ /* 0x000e2200000e0000 */
[----:B------:R-:W-:-:S02]  /*3d50*/  FMUL.FTZ R14, R68, R120 ;  /* 0x00000078440e7220 */ /* 0x000fc40000410000 */
[----:B------:R-:W-:Y:S02]  /*3d60*/  FMUL.FTZ R130, R72, R122 ;  /* 0x0000007a48827220 */ /* 0x000fe40000410000 */
[----:B------:R-:W-:Y:S02]  /*3d70*/  FFMA.FTZ R132, R14, R135, RZ ;  /* 0x000000870e847223 */ /* 0x000fe400000100ff */
[----:B------:R-:W-:Y:S02]  /*3d80*/  FMUL.FTZ R137, R74, R123 ;  /* 0x0000007b4a897220 */ /* 0x000fe40000410000 */
[----:B------:R-:W-:Y:S01]  /*3d90*/  FFMA.FTZ R139, R125, R126, R132 ;  /* 0x0000007e7d8b7223 */ /* 0x000fe20000010084 */
[----:B------:R-:W-:Y:S01]  /*3da0*/  PRMT R132, RZ, 0x7610, R9 ;  /* 0x00007610ff847816 */ /* 0x000fe20000000009 */
[----:B------:R-:W-:Y:S02]  /*3db0*/  FFMA.FTZ R145, -R80, R175, R148 ;  /* 0x000000af50917223 */ /* 0x000fe40000010194 */
[----:B------:R-:W-:-:S02]  /*3dc0*/  FFMA.FTZ R139, R130, R140, R139 ;  /* 0x0000008c828b7223 */ /* 0x000fc4000001008b */
[----:B------:R-:W-:Y:S02]  /*3dd0*/  FFMA.FTZ R136, -R74, R132, R143 ;  /* 0x000000844a887223 */ /* 0x000fe4000001018f */
[----:B------:R-:W-:Y:S02]  /*3de0*/  FMUL.FTZ R143, R78, R144 ;  /* 0x000000904e8f7220 */ /* 0x000fe40000410000 */
        /* <DEDUP_REMOVED lines=26> */
[C---:B------:R-:W-:Y:S02]  /*3f90*/  FMUL.FTZ R139, R119.reuse, R149 ;  /* 0x00000095778b7220 */ /* 0x040fe40000410000 */
[----:B------:R-:W-:Y:S01]  /*3fa0*/  FMUL.FTZ R25, R152, R25 ;  /* 0x0000001998197220 */ /* 0x000fe20000410000 */
[----:B------:R-:W0:Y:S01]  /*3fb0*/  SHFL.DOWN PT, R174, R169, 0x1, 0x1f ;  /* 0x08201f00a9ae7f89 */ /* 0x000e2200000e0000 */
[----:B------:R-:W-:Y:S02]  /*3fc0*/  FMUL.FTZ R172, R172, R139 ;  /* 0x0000008bacac7220 */ /* 0x000fe40000410000 */
[----:B------:R-:W-:-:S02]  /*3fd0*/  FMUL.FTZ R139, R119, R134 ;  /* 0x00000086778b7220 */ /* 0x000fc40000410000 */
[----:B------:R-:W-:Y:S02]  /*3fe0*/  FFMA.FTZ R149, R185, R149, R172 ;  /* 0x00000095b9957223 */ /* 0x000fe400000100ac */
[----:B------:R-:W-:Y:S02]  /*3ff0*/  FMUL.FTZ R139, R166, R139 ;  /* 0x0000008ba68b7220 */ /* 0x000fe40000410000 */
[----:B------:R-:W-:Y:S02]  /*4000*/  FMUL.FTZ R24, R119, R131 ;  /* 0x0000008377187220 */ /* 0x000fe40000410000 */
[----:B------:R-:W-:Y:S02]  /*4010*/  FFMA.FTZ R134, R184, R134, R139 ;  /* 0x00000086b8867223 */ /* 0x000fe4000001008b */
[----:B------:R-:W-:Y:S02]  /*4020*/  FFMA.FTZ R150, R177, R150, R25 ;  /* 0x00000096b1967223 */ /* 0x000fe40000010019 */
[----:B------:R-:W-:-:S02]  /*4030*/  FADD.FTZ R29, R134, R29 ;  /* 0x0000001d861d7221 */ /* 0x000fc40000010000 */
[----:B------:R-:W-:Y:S02]  /*4040*/  FFMA.FTZ R134, R182, R12, R161 ;  /* 0x0000000cb6867223 */ /* 0x000fe400000100a1 */
[C---:B------:R-:W-:Y:S02]  /*4050*/  FMUL.FTZ R12, R119.reuse, R157 ;  /* 0x0000009d770c7220 */ /* 0x040fe40000410000 */
[----:B------:R-:W-:Y:S02]  /*4060*/  FADD.FTZ R35, R134, R35 ;  /* 0x0000002386237221 */ /* 0x000fe40000010000 */
[----:B------:R-:W-:Y:S02]  /*4070*/  FMUL.FTZ R25, R119, R144 ;  /* 0x0000009077197220 */ /* 0x000fe40000410000 */
[----:B0-----:R-:W-:Y:S01]  /*4080*/  @!P0 FADD.FTZ R169, R169, R174 ;  /* 0x000000aea9a98221 */ /* 0x001fe20000010000 */
[----:B------:R-:W-:Y:S01]  /*4090*/  ISETP.GT.AND P0, PT, R53, 0x17, PT ;  /* 0x000000173500780c */ /* 0x000fe20003f04270 */
[----:B------:R-:W-:-:S02]  /*40a0*/  FMUL.FTZ R24, R163, R24 ;  /* 0x00000018a3187220 */ /* 0x000fc40000410000 */
[----:B------:R-:W-:Y:S01]  /*40b0*/  FFMA.FTZ R158, R178, R129, R158 ;  /* 0x00000081b29e7223 */ /* 0x000fe2000001009e */
[----:B------:R-:W0:Y:S01]  /*40c0*/  SHFL.DOWN PT, R174, R169, 0x2, 0x1f ;  /* 0x08401f00a9ae7f89 */ /* 0x000e2200000e0000 */
[----:B------:R-:W-:Y:S02]  /*40d0*/  FMUL.FTZ R12, R159, R12 ;  /* 0x0000000c9f0c7220 */ /* 0x000fe40000410000 */
[----:B------:R-:W-:Y:S02]  /*40e0*/  FMUL.FTZ R129, R146, R25 ;  /* 0x0000001992817220 */ /* 0x000fe40000410000 */
[----:B------:R-:W-:Y:S02]  /*40f0*/  FMUL.FTZ R25, R119, R141 ;  /* 0x0000008d77197220 */ /* 0x000fe40000410000 */
[----:B------:R-:W-:Y:S02]  /*4100*/  FFMA.FTZ R131, R180, R131, R24 ;  /* 0x00000083b4837223 */ /* 0x000fe40000010018 */
[----:B------:R-:W-:-:S02]  /*4110*/  @!P0 FADD.FTZ R13, R13, R176 ;  /* 0x000000b00d0d8221 */ /* 0x000fc40000010000 */
[----:B------:R-:W-:Y:S02]  /*4120*/  FFMA.FTZ R24, R181, R157, R12 ;  /* 0x0000009db5187223 */ /* 0x000fe4000001000c */
[C---:B------:R-:W-:Y:S01]  /*4130*/  FMUL.FTZ R12, R119.reuse, R128 ;  /* 0x00000080770c7220 */ /* 0x040fe20000410000 */
[----:B------:R-:W1:Y:S01]  /*4140*/  SHFL.DOWN PT, R176, R13, 0x10, 0x1f ;  /* 0x0a001f000db07f89 */ /* 0x000e6200000e0000 */
[----:B------:R-:W-:Y:S02]  /*4150*/  FMUL.FTZ R142, R142, R25 ;  /* 0x000000198e8e7220 */ /* 0x000fe40000410000 */
[----:B------:R-:W-:Y:S02]  /*4160*/  FMUL.FTZ R25, R119, R123 ;  /* 0x0000007b77197220 */ /* 0x000fe40000410000 */
[----:B------:R-:W-:Y:S02]  /*4170*/  FMUL.FTZ R153, R153, R12 ;  /* 0x0000000c99997220 */ /* 0x000fe40000410000 */
[----:B------:R-:W-:-:S02]  /*4180*/  FMUL.FTZ R12, R119, R151 ;  /* 0x00000097770c7220 */ /* 0x000fc40000410000 */
[----:B------:R-:W-:Y:S02]  /*4190*/  FMUL.FTZ R136, R136, R25 ;  /* 0x0000001988887220 */ /* 0x000fe40000410000 */
[----:B0-----:R-:W-:Y:S01]  /*41a0*/  @!P1 FADD.FTZ R169, R169, R174 ;  /* 0x000000aea9a99221 */ /* 0x001fe20000010000 */
[----:B------:R-:W-:Y:S01]  /*41b0*/  ISETP.GT.AND P1, PT, R53, 0xf, PT ;  /* 0x0000000f3500780c */ /* 0x000fe20003f24270 */
[----:B------:R-:W-:Y:S02]  /*41c0*/  FMUL.FTZ R25, R119, R122 ;  /* 0x0000007a77197220 */ /* 0x000fe40000410000 */
[----:B------:R-:W-:Y:S01]  /*41d0*/  FMUL.FTZ R12, R145, R12 ;  /* 0x0000000c910c7220 */ /* 0x000fe20000410000 */
[----:B------:R-:W0:Y:S01]  /*41e0*/  SHFL.DOWN PT, R174, R169, 0x4, 0x1f ;  /* 0x08801f00a9ae7f89 */ /* 0x000e2200000e0000 */
[----:B------:R-:W-:Y:S02]  /*41f0*/  FADD.FTZ R33, R24, R33 ;  /* 0x0000002118217221 */ /* 0x000fe40000010000 */
[----:B------:R-:W-:-:S02]  /*4200*/  FMUL.FTZ R140, R140, R25 ;  /* 0x000000198c8c7220 */ /* 0x000fc40000410000 */
[C---:B------:R-:W-:Y:S02]  /*4210*/  FMUL.FTZ R166, R119.reuse, R133 ;  /* 0x0000008577a67220 */ /* 0x040fe40000410000 */
[C---:B------:R-:W-:Y:S02]  /*4220*/  FMUL.FTZ R25, R119.reuse, R121 ;  /* 0x0000007977197220 */ /* 0x040fe40000410000 */
[----:B------:R-:W-:Y:S02]  /*4230*/  FMUL.FTZ R24, R119, R120 ;  /* 0x0000007877187220 */ /* 0x000fe40000410000 */
[----:B------:R-:W-:Y:S02]  /*4240*/  FFMA.FTZ R151, R175, R151, R12 ;  /* 0x00000097af977223 */ /* 0x000fe4000001000c */
[----:B-1----:R-:W-:Y:S02]  /*4250*/  @!P1 FADD.FTZ R13, R13, R176 ;  /* 0x000000b00d0d9221 */ /* 0x002fe40000010000 */
[----:B------:R-:W-:-:S02]  /*4260*/  FMUL.FTZ R166, R167, R166 ;  /* 0x000000a6a7a67220 */ /* 0x000fc40000410000 */
[----:B------:R-:W-:Y:S02]  /*4270*/  FMUL.FTZ R25, R126, R25 ;  /* 0x000000197e197220 */ /* 0x000fe40000410000 */
[----:B------:R-:W-:Y:S02]  /*4280*/  FMUL.FTZ R24, R135, R24 ;  /* 0x0000001887187220 */ /* 0x000fe40000410000 */
[----:B------:R-:W-:Y:S02]  /*4290*/  FFMA.FTZ R133, R183, R133, R166 ;  /* 0x00000085b7857223 */ /* 0x000fe400000100a6 */
[----:B------:R-:W-:Y:S02]  /*42a0*/  FFMA.FTZ R153, R179, R128, R153 ;  /* 0x00000080b3997223 */ /* 0x000fe40000010099 */
[----:B0-----:R-:W-:Y:S02]  /*42b0*/  @!P2 FADD.FTZ R169, R169, R174 ;  /* 0x000000aea9a9a221 */ /* 0x001fe40000010000 */
[----:B------:R-:W-:-:S02]  /*42c0*/  FFMA.FTZ R129, R173, R144, R129 ;  /* 0x00000090ad817223 */ /* 0x000fc40000010081 */
[----:B------:R-:W-:Y:S01]  /*42d0*/  FFMA.FTZ R142, R171, R141, R142 ;  /* 0x0000008dab8e7223 */ /* 0x000fe2000001008e */
[----:B------:R-:W0:Y:S01]  /*42e0*/  SHFL.DOWN PT, R172, R169, 0x8, 0x1f ;  /* 0x09001f00a9ac7f89 */ /* 0x000e2200000e0000 */
        /* <DEDUP_REMOVED lines=13> */
[----:B------:R-:W-:Y:S01]  /*43c0*/  ISETP.NE.AND P0, PT, R53, RZ, PT ;  /* 0x000000ff3500720c */ /* 0x000fe20003f05270 */
[----:B------:R-:W-:Y:S02]  /*43d0*/  FADD.FTZ R104, R155, R104 ;  /* 0x000000689b687221 */ /* 0x000fe40000010000 */
[----:B------:R-:W-:Y:S01]  /*43e0*/  FADD.FTZ R32, R131, R32 ;  /* 0x0000002083207221 */ /* 0x000fe20000010000 */
        /* <DEDUP_REMOVED lines=16> */
[----:B------:R-:W-:Y:S01]  /*44f0*/  MOV R12, R169 ;  /* 0x000000a9000c7202 */ /* 0x000fe20000000f00 */
[----:B------:R-:W-:Y:S02]  /*4500*/  FADD.FTZ R64, R123, R64 ;  /* 0x000000407b407221 */ /* 0x000fe40000010000 */
[----:B------:R-:W-:Y:S02]  /*4510*/  FADD.FTZ R95, R14, R95 ;  /* 0x0000005f0e5f7221 */ /* 0x000fe40000010000 */
[----:B------:R0:W-:Y:S01]  /*4520*/  @!P0 STS.64 [R23.X8+0x858], R12 ;  /* 0x0008580c17008388 */ /* 0x0001e20000008a00 */
        /* <DEDUP_REMOVED lines=15> */
.L_x_3685:
[----:B0-----:R-:W-:Y:S05]  /*4620*/  BSYNC B0 ;  /* 0x0000000000007941 */ /* 0x001fea0003800000 */
.L_x_3684:
        /* <DEDUP_REMOVED lines=21> */
.L_x_3670:
[----:B------:R-:W-:Y:S01]  /*4780*/  BAR.SYNC.DEFER_BLOCKING 0x0 ;  /* 0x0000000000007b1d */ /* 0x000fe20000010000 */
        /* <DEDUP_REMOVED lines=9> */
[----:B------:R-:W-:Y:S02]  /*4820*/  F2FP.BF16.PACK_AB R8, R104, R103 ;  /* 0x000000676808723e */ /* 0x000fe400000010ff */
[----:B------:R-:W-:Y:S02]  /*4830*/  F2FP.BF16.PACK_AB R65, R64, R87 ;  /* 0x000000574041723e */ /* 0x000fe400000010ff */
[----:B------:R-:W-:-:S02]  /*4840*/  F2FP.BF16.PACK_AB R67, R85, R34 ;  /* 0x000000225543723e */ /* 0x000fc400000010ff */
[----:B------:R-:W-:Y:S02]  /*4850*/  F2FP.BF16.PACK_AB R75, R26, R29 ;  /* 0x0000001d1a4b723e */ /* 0x000fe400000010ff */
[----:B------:R-:W-:Y:S01]  /*4860*/  F2FP.BF16.PACK_AB R74, R30, R35 ;  /* 0x000000231e4a723e */ /* 0x000fe200000010ff */
[----:B------:R0:W-:Y:S01]  /*4870*/  STS.128 [R62.X16], R4 ;  /* 0x000000043e007388 */ /* 0x0001e2000000cc00 */
[----:B------:R-:W-:Y:S02]  /*4880*/  F2FP.BF16.PACK_AB R73, R32, R33 ;  /* 0x000000212049723e */ /* 0x000fe400000010ff */
[----:B------:R-:W-:Y:S01]  /*4890*/  F2FP.BF16.PACK_AB R72, R43, R28 ;  /* 0x0000001c2b48723e */ /* 0x000fe200000010ff */
[----:B------:R1:W-:Y:S01]  /*48a0*/  STS.128 [R62.X16+0x10], R8 ;  /* 0x000010083e007388 */ /* 0x0003e2000000cc00 */
[----:B------:R-:W-:-:S06]  /*48b0*/  NOP ;  /* 0x0000000000007918 */ /* 0x000fcc0000000000 */
[----:B------:R-:W2:Y:S01]  /*48c0*/  LDS.128 R12, [R0.X16] ;  /* 0x00000000000c7984 */ /* 0x000ea2000000cc00 */
[----:B------:R-:W-:Y:S02]  /*48d0*/  IADD3 R50, P1, R50, -0x800, RZ ;  /* 0xfffff80032327810 */ /* 0x000fe40007f3e0ff */
[----:B------:R-:W-:Y:S01]  /*48e0*/  IADD3 R48, P2, R48, -0x800, RZ ;  /* 0xfffff80030307810 */ /* 0x000fe20007f5e0ff */
[----:B------:R-:W3:Y:S01]  /*48f0*/  LDS.128 R68, [R0.X16+0x200] ;  /* 0x0002000000447984 */ /* 0x000ee2000000cc00 */
[----:B0-----:R-:W-:Y:S01]  /*4900*/  MOV R6, R2 ;  /* 0x0000000200067202 */ /* 0x001fe20000000f00 */
[----:B------:R-:W-:Y:S01]  /*4910*/  FADD.FTZ R5, R52, R89 ;  /* 0x0000005934057221 */ /* 0x000fe20000010000 */
[----:B------:R-:W-:Y:S01]  /*4920*/  MOV R7, R3 ;  /* 0x0000000300077202 */ /* 0x000fe20000000f00 */
[----:B-1----:R-:W-:Y:S01]  /*4930*/  IMAD R10, R54, c[0x0][0x2f8], RZ ;  /* 0x0000be00360a7a24 */ /* 0x002fe200078e02ff */
[----:B------:R-:W-:Y:S01]  /*4940*/  IADD3 R46, P3, R46, -0x800, RZ ;  /* 0xfffff8002e2e7810 */ /* 0x000fe20007f7e0ff */
[----:B------:R-:W-:Y:S01]  /*4950*/  FADD.FTZ R8, R5, R66 ;  /* 0x0000004205087221 */ /* 0x000fe20000010000 */
[----:B------:R-:W-:Y:S01]  /*4960*/  IADD3.X R51, R51, -0x1, RZ, P1, !PT ;  /* 0xffffffff33337810 */ /* 0x000fe20000ffe4ff */
[----:B------:R-:W-:Y:S01]  /*4970*/  IMAD.WIDE.U32 R2, R57, c[0x0][0x2d8], R6 ;  /* 0x0000b60039027a25 */ /* 0x000fe200078e0006 */
[----:B------:R-:W-:-:S02]  /*4980*/  IADD3.X R49, R49, -0x1, RZ, P2, !PT ;  /* 0xffffffff31317810 */ /* 0x000fc400017fe4ff */
[----:B------:R-:W-:Y:S02]  /*4990*/  IADD3.X R47, R47, -0x1, RZ, P3, !PT ;  /* 0xffffffff2f2f7810 */ /* 0x000fe40001ffe4ff */
[----:B------:R-:W-:Y:S01]  /*49a0*/  IADD3 R3, R3, R25, RZ ;  /* 0x0000001903037210 */ /* 0x000fe20007ffe0ff */
[----:B------:R-:W-:-:S04]  /*49b0*/  IMAD R25, R59, c[0x0][0x2e0], RZ ;  /* 0x0000b8003b197a24 */ /* 0x000fc800078e02ff */
[C---:B------:R-:W-:Y:S02]  /*49c0*/  IMAD R25, R60.reuse, c[0x0][0x2e4], R25 ;  /* 0x0000b9003c197a24 */ /* 0x040fe400078e0219 */
[----:B------:R-:W-:-:S05]  /*49d0*/  IMAD.WIDE.U32 R2, R60, c[0x0][0x2e0], R2 ;  /* 0x0000b8003c027a25 */ /* 0x000fca00078e0002 */
[----:B------:R-:W-:Y:S01]  /*49e0*/  IADD3 R5, R3, R25, RZ ;  /* 0x0000001903057210 */ /* 0x000fe20007ffe0ff */
[----:B------:R-:W-:Y:S01]  /*49f0*/  FADD.FTZ R3, R8, R87 ;  /* 0x0000005708037221 */ /* 0x000fe20000010000 */
[----:B------:R-:W-:-:S03]  /*4a00*/  LEA R4, P0, R2, c[0x0][0x330], 0x1 ;  /* 0x0000cc0002047a11 */ /* 0x000fc600078008ff */
[----:B------:R-:W-:Y:S01]  /*4a10*/  FADD.FTZ R8, R3, R64 ;  /* 0x0000004003087221 */ /* 0x000fe20000010000 */
[----:B------:R-:W-:Y:S02]  /*4a20*/  LEA.HI.X R5, R2, c[0x0][0x334], R5, 0x1, P0 ;  /* 0x0000cd0002057a11 */ /* 0x000fe400000f0c05 */
[----:B------:R-:W-:Y:S02]  /*4a30*/  F2FP.BF16.PACK_AB R64, R66, R89 ;  /* 0x000000594240723e */ /* 0x000fe400000010ff */
[----:B------:R-:W-:Y:S01]  /*4a40*/  F2FP.BF16.PACK_AB R66, R112, R31 ;  /* 0x0000001f7042723e */ /* 0x000fe200000010ff */
[----:B------:R-:W-:-:S04]  /*4a50*/  IMAD.WIDE R2, R22, 0x10, R4 ;  /* 0x0000001016027825 */ /* 0x000fc800078e0204 */
[C---:B------:R-:W-:Y:S01]  /*4a60*/  IMAD.WIDE.U32 R4, R57.reuse, c[0x0][0x2f8], R6 ;  /* 0x0000be0039047a25 */ /* 0x040fe200078e0006 */
[----:B--2---:R-:W-:Y:S03]  /*4a70*/  STG.E.128 [R2.64], R12 ;  /* 0x0000000c02007986 */ /* 0x004fe6000c101d06 */
[----:B------:R-:W-:Y:S01]  /*4a80*/  IMAD R7, R57, c[0x0][0x2fc], R10 ;  /* 0x0000bf0039077a24 */ /* 0x000fe200078e020a */
[----:B---3--:R0:W-:Y:S01]  /*4a90*/  STG.E.128 [R2.64+0x200], R68 ;  /* 0x0002004402007986 */ /* 0x0081e2000c101d06 */
[----:B------:R-:W-:-:S03]  /*4aa0*/  FADD.FTZ R31, R8, R31 ;  /* 0x0000001f081f7221 */ /* 0x000fc60000010000 */
[----:B------:R-:W-:Y:S01]  /*4ab0*/  BAR.SYNC.DEFER_BLOCKING 0x0 ;  /* 0x0000000000007b1d */ /* 0x000fe20000010000 */
[----:B------:R-:W-:Y:S01]  /*4ac0*/  IADD3 R5, R5, R7, RZ ;  /* 0x0000000705057210 */ /* 0x000fe20007ffe0ff */
        /* <DEDUP_REMOVED lines=16> */
[C---:B------:R-:W-:Y:S01]  /*4bd0*/  ISETP.GT.AND P0, PT, R45.reuse, 0x1, PT ;  /* 0x000000012d00780c */ /* 0x040fe20003f04270 */
[----:B------:R-:W1:Y:S01]  /*4be0*/  LDS.128 R80, [R0.X16+0x200] ;  /* 0x0002000000507984 */ /* 0x000e62000000cc00 */
[----:B------:R-:W-:Y:S01]  /*4bf0*/  IADD3 R45, R45, -0x1, RZ ;  /* 0xffffffff2d2d7810 */ /* 0x000fe20007ffe0ff */
[----:B------:R-:W-:-:S04]  /*4c00*/  IMAD.WIDE R2, R22, 0x10, R4 ;  /* 0x0000001016027825 */ /* 0x000fc800078e0204 */
[----:B------:R-:W-:-:S04]  /*4c10*/  FADD.FTZ R32, R33, R32 ;  /* 0x0000002021207221 */ /* 0x000fc80000010000 */
[----:B------:R-:W-:-:S04]  /*4c20*/  FADD.FTZ R35, R32, R35 ;  /* 0x0000002320237221 */ /* 0x000fc80000010000 */
[----:B------:R-:W-:-:S04]  /*4c30*/  FADD.FTZ R30, R35, R30 ;  /* 0x0000001e231e7221 */ /* 0x000fc80000010000 */
[----:B------:R-:W-:-:S04]  /*4c40*/  FADD.FTZ R29, R30, R29 ;  /* 0x0000001d1e1d7221 */ /* 0x000fc80000010000 */
[----:B------:R-:W-:Y:S01]  /*4c50*/  FADD.FTZ R52, R29, R26 ;  /* 0x0000001a1d347221 */ /* 0x000fe20000010000 */
[----:B0-----:R0:W-:Y:S04]  /*4c60*/  STG.E.128 [R2.64], R76 ;  /* 0x0000004c02007986 */ /* 0x0011e8000c101d06 */
[----:B-1----:R0:W-:Y:S02]  /*4c70*/  STG.E.128 [R2.64+0x200], R80 ;  /* 0x0002005002007986 */ /* 0x0021e4000c101d06 */
[----:B0-----:R-:W-:Y:S01]  /*4c80*/  @!P0 CALL.REL.NOINC `(.L_x_3668) ;  /* 0x0000001000008944 */ /* 0x001fe20003c00000 */
[----:B------:R-:W-:Y:S05]  /*4c90*/  BRA `(.L_x_3687) ;  /* 0xffffb8c000007947 */ /* 0x000fea000383ffff */
.L_x_3668:
        /* <DEDUP_REMOVED lines=29> */
.L_x_3689:
[----:B------:R-:W-:Y:S05]  /*4e70*/  BSYNC B0 ;  /* 0x0000000000007941 */ /* 0x000fea0003800000 */
.L_x_3688:
[----:B------:R-:W-:Y:S01]  /*4e80*/  BSSY B0, `(.L_x_3690) ;  /* 0x000001d000007945 */ /* 0x000fe20003800000 */
[----:B------:R-:W-:Y:S05]  /*4e90*/  @!P0 BRA `(.L_x_3691) ;  /* 0x000001a000008947 */ /* 0x000fea0003800000 */
[----:B------:R-:W-:Y:S06]  /*4ea0*/  BAR.SYNC.DEFER_BLOCKING 0x0 ;  /* 0x0000000000007b1d */ /* 0x000fec0000010000 */
[----:B------:R-:W1:Y:S04]  /*4eb0*/  SHFL.DOWN P0, R3, R52, 0x1, 0x1f ;  /* 0x08201f0034037f89 */ /* 0x000e680000000000 */
[----:B------:R-:W2:Y:S04]  /*4ec0*/  S2R R4, SR_LANEID ;  /* 0x0000000000047919 */ /* 0x000ea80000000000 */
[----:B0-----:R-:W0:Y:S01]  /*4ed0*/  S2R R19, SR_TID.X ;  /* 0x0000000000137919 */ /* 0x001e220000002100 */
[----:B-1----:R-:W-:Y:S01]  /*4ee0*/  @P0 FADD R3, R3, R52 ;  /* 0x0000003403030221 */ /* 0x002fe20000000000 */
[----:B--2---:R-:W-:-:S04]  /*4ef0*/  ISETP.NE.AND P2, PT, R4, RZ, PT ;  /* 0x000000ff0400720c */ /* 0x004fc80003f45270 */
[----:B------:R-:W1:Y:S01]  /*4f00*/  SHFL.DOWN P0, R0, R3, 0x2, 0x1f ;  /* 0x08401f0003007f89 */ /* 0x000e620000000000 */
[----:B0-----:R-:W-:-:S08]  /*4f10*/  ISETP.NE.AND P1, PT, R19, RZ, PT ;  /* 0x000000ff1300720c */ /* 0x001fd00003f25270 */
[----:B------:R-:W-:-:S04]  /*4f20*/  @!P2 SHF.R.S32.HI R4, RZ, 0x1f, R19 ;  /* 0x0000001fff04a819 */ /* 0x000fc80000011413 */
[----:B------:R-:W-:-:S04]  /*4f30*/  @!P2 LEA.HI R4, R4, R19, RZ, 0x5 ;  /* 0x000000130404a211 */ /* 0x000fc800078f28ff */
[----:B------:R-:W-:Y:S01]  /*4f40*/  @!P2 SHF.R.S32.HI R4, RZ, 0x5, R4 ;  /* 0x00000005ff04a819 */ /* 0x000fe20000011404 */
[----:B-1----:R-:W-:-:S05]  /*4f50*/  @P0 FADD R0, R3, R0 ;  /* 0x0000000003000221 */ /* 0x002fca0000000000 */
        /* <DEDUP_REMOVED lines=14> */
.L_x_3691:
[----:B0-----:R-:W0:Y:S02]  /*5040*/  S2R R19, SR_TID.X ;  /* 0x0000000000137919 */ /* 0x001e240000002100 */
.L_x_3692:
[----:B------:R-:W-:Y:S05]  /*5050*/  BSYNC B0 ;  /* 0x0000000000007941 */ /* 0x000fea0003800000 */
.L_x_3690:
[----:B0-----:R-:W-:-:S13]  /*5060*/  ISETP.GE.AND P0, PT, R19, c[0x0][0x16c], PT ;  /* 0x00005b0013007a0c */ /* 0x001fda0003f06270 */
        /* <DEDUP_REMOVED lines=21> */
.L_x_3693:
        /* <DEDUP_REMOVED lines=55> */
.L_x_3675:
[----:B------:R-:W-:Y:S01]  /*5530*/  HFMA2.MMA R174, -RZ, RZ, 0, 5.9604644775390625e-08 ;  /* 0x00000001ffae7435 */ /* 0x000fe200000001ff */
[----:B------:R-:W-:Y:S02]  /*5540*/  MOV R173, R14 ;  /* 0x0000000e00ad7202 */ /* 0x000fe40000000f00 */
[----:B------:R-:W-:-:S02]  /*5550*/  MOV R175, RZ ;  /* 0x000000ff00af7202 */ /* 0x000fc40000000f00 */
[----:B------:R-:W-:Y:S02]  /*5560*/  MOV R176, 0xffffffff ;  /* 0xffffffff00b07802 */ /* 0x000fe40000000f00 */
[----:B------:R-:W-:Y:S02]  /*5570*/  MOV R12, 0x5590 ;  /* 0x00005590000c7802 */ /* 0x000fe40000000f00 */
[----:B-1---5:R-:W-:Y:S05]  /*5580*/  CALL.REL.NOINC `($__internal_149_$__cuda_sm70_shflsync_up) ;  /* 0x00000eb000007944 */ /* 0x022fea0003c00000 */
[----:B-1----:R-:W-:Y:S01]  /*5590*/  MOV R171, R173 ;  /* 0x000000ad00ab7202 */ /* 0x002fe20000000f00 */
[----:B0-----:R-:W-:Y:S05]  /*55a0*/  BRA `(.L_x_3694) ;  /* 0xffffd86000007947 */ /* 0x001fea000383ffff */
.L_x_3676:
[----:B------:R-:W-:Y:S01]  /*55b0*/  HFMA2.MMA R174, -RZ, RZ, 0, 5.9604644775390625e-08 ;  /* 0x00000001ffae7435 */ /* 0x000fe200000001ff */
[----:B------:R-:W-:Y:S02]  /*55c0*/  MOV R173, R15 ;  /* 0x0000000f00ad7202 */ /* 0x000fe40000000f00 */
[----:B------:R-:W-:Y:S02]  /*55d0*/  MOV R175, RZ ;  /* 0x000000ff00af7202 */ /* 0x000fe40000000f00 */
[----:B------:R-:W-:Y:S02]  /*55e0*/  MOV R176, 0xffffffff ;  /* 0xffffffff00b07802 */ /* 0x000fe40000000f00 */
[----:B------:R-:W-:-:S02]  /*55f0*/  MOV R12, 0x5610 ;  /* 0x00005610000c7802 */ /* 0x000fc40000000f00 */
[----:B012--5:R-:W-:Y:S05]  /*5600*/  CALL.REL.NOINC `($__internal_149_$__cuda_sm70_shflsync_up) ;  /* 0x00000e3000007944 */ /* 0x027fea0003c00000 */
        /* <DEDUP_REMOVED lines=10> */
[----:B------:R-:W-:Y:S05]  /*56b0*/  CALL.REL.NOINC `($__internal_149_$__cuda_sm70_shflsync_up) ;  /* 0x00000d8000007944 */ /* 0x000fea0003c00000 */
[----:B0-----:R-:W-:Y:S01]  /*56c0*/  HFMA2.MMA R174, -RZ, RZ, 0, 1.1920928955078125e-07 ;  /* 0x00000002ffae7435 */ /* 0x001fe200000001ff */
[----:B-1----:R-:W-:Y:S02]  /*56d0*/  MOV R14, R173 ;  /* 0x000000ad000e7202 */ /* 0x002fe40000000f00 */
[----:B------:R-:W-:-:S02]  /*56e0*/  MOV R173, R170 ;  /* 0x000000aa00ad7202 */ /* 0x000fc40000000f00 */
[----:B------:R-:W-:Y:S02]  /*56f0*/  MOV R175, RZ ;  /* 0x000000ff00af7202 */ /* 0x000fe40000000f00 */
[----:B------:R-:W-:Y:S02]  /*5700*/  MOV R176, 0xffffffff ;  /* 0xffffffff00b07802 */ /* 0x000fe40000000f00 */
[----:B------:R-:W-:Y:S02]  /*5710*/  MOV R12, 0x5730 ;  /* 0x00005730000c7802 */ /* 0x000fe40000000f00 */
[----:B------:R-:W-:Y:S05]  /*5720*/  CALL.REL.NOINC `($__internal_149_$__cuda_sm70_shflsync_up) ;  /* 0x00000d1000007944 */ /* 0x000fea0003c00000 */
        /* <DEDUP_REMOVED lines=8> */
[----:B------:R-:W-:Y:S05]  /*57b0*/  CALL.REL.NOINC `($__internal_149_$__cuda_sm70_shflsync_up) ;  /* 0x00000c8000007944 */ /* 0x000fea0003c00000 */
[----:B0-----:R-:W-:Y:S01]  /*57c0*/  HFMA2.MMA R174, -RZ, RZ, 0, 2.384185791015625e-07 ;  /* 0x00000004ffae7435 */ /* 0x001fe200000001ff */
[----:B-1----:R-:W-:Y:S02]  /*57d0*/  MOV R14, R173 ;  /* 0x000000ad000e7202 */ /* 0x002fe40000000f00 */
[----:B------:R-:W-:Y:S02]  /*57e0*/  MOV R173, R170 ;  /* 0x000000aa00ad7202 */ /* 0x000fe40000000f00 */
[----:B------:R-:W-:Y:S02]  /*57f0*/  MOV R175, RZ ;  /* 0x000000ff00af7202 */ /* 0x000fe40000000f00 */
[----:B------:R-:W-:Y:S02]  /*5800*/  MOV R176, 0xffffffff ;  /* 0xffffffff00b07802 */ /* 0x000fe40000000f00 */
[----:B------:R-:W-:Y:S02]  /*5810*/  MOV R12, 0x5830 ;  /* 0x00005830000c7802 */ /* 0x000fe40000000f00 */
[----:B------:R-:W-:Y:S05]  /*5820*/  CALL.REL.NOINC `($__internal_149_$__cuda_sm70_shflsync_up) ;  /* 0x00000c1000007944 */ /* 0x000fea0003c00000 */
[----:B------:R-:W-:Y:S01]  /*5830*/  ISETP.GE.AND P0, PT, R53, 0x4, PT ;  /* 0x000000043500780c */ /* 0x000fe20003f06270 */
[----:B0-----:R-:W-:Y:S01]  /*5840*/  HFMA2.MMA R174, -RZ, RZ, 0, 4.76837158203125e-07 ;  /* 0x00000008ffae7435 */ /* 0x001fe200000001ff */
[----:B------:R-:W-:-:S02]  /*5850*/  MOV R175, RZ ;  /* 0x000000ff00af7202 */ /* 0x000fc40000000f00 */
[----:B------:R-:W-:Y:S02]  /*5860*/  MOV R176, 0xffffffff ;  /* 0xffffffff00b07802 */ /* 0x000fe40000000f00 */
[----:B------:R-:W-:-:S07]  /*5870*/  MOV R12, 0x58c0 ;  /* 0x000058c0000c7802 */ /* 0x000fce0000000f00 */
[----:B-1----:R-:W-:Y:S02]  /*5880*/  @P0 FFMA.FTZ R170, R171, R173, R170 ;  /* 0x000000adabaa0223 */ /* 0x002fe400000100aa */
[----:B------:R-:W-:-:S05]  /*5890*/  @P0 FMUL.FTZ R171, R14, R171 ;  /* 0x000000ab0eab0220 */ /* 0x000fca0000410000 */
[----:B------:R-:W-:Y:S02]  /*58a0*/  MOV R173, R171 ;  /* 0x000000ab00ad7202 */ /* 0x000fe40000000f00 */
[----:B------:R-:W-:Y:S05]  /*58b0*/  CALL.REL.NOINC `($__internal_149_$__cuda_sm70_shflsync_up) ;  /* 0x00000b8000007944 */ /* 0x000fea0003c00000 */
[----:B0-----:R-:W-:Y:S01]  /*58c0*/  HFMA2.MMA R174, -RZ, RZ, 0, 4.76837158203125e-07 ;  /* 0x00000008ffae7435 */ /* 0x001fe200000001ff */
[----:B-1----:R-:W-:Y:S02]  /*58d0*/  MOV R14, R173 ;  /* 0x000000ad000e7202 */ /* 0x002fe40000000f00 */
[----:B------:R-:W-:Y:S02]  /*58e0*/  MOV R173, R170 ;  /* 0x000000aa00ad7202 */ /* 0x000fe40000000f00 */
[----:B------:R-:W-:Y:S02]  /*58f0*/  MOV R175, RZ ;  /* 0x000000ff00af7202 */ /* 0x000fe40000000f00 */
[----:B------:R-:W-:Y:S02]  /*5900*/  MOV R176, 0xffffffff ;  /* 0xffffffff00b07802 */ /* 0x000fe40000000f00 */
[----:B------:R-:W-:Y:S02]  /*5910*/  MOV R12, 0x5930 ;  /* 0x00005930000c7802 */ /* 0x000fe40000000f00 */
[----:B------:R-:W-:Y:S05]  /*5920*/  CALL.REL.NOINC `($__internal_149_$__cuda_sm70_shflsync_up) ;  /* 0x00000b1000007944 */ /* 0x000fea0003c00000 */
[----:B------:R-:W-:Y:S01]  /*5930*/  ISETP.GE.AND P0, PT, R53, 0x8, PT ;  /* 0x000000083500780c */ /* 0x000fe20003f06270 */
[----:B0-----:R-:W-:Y:S01]  /*5940*/  HFMA2.MMA R174, -RZ, RZ, 0, 9.5367431640625e-07 ;  /* 0x00000010ffae7435 */ /* 0x001fe200000001ff */
[----:B------:R-:W-:-:S02]  /*5950*/  MOV R175, RZ ;  /* 0x000000ff00af7202 */ /* 0x000fc40000000f00 */
[----:B------:R-:W-:Y:S02]  /*5960*/  MOV R176, 0xffffffff ;  /* 0xffffffff00b07802 */ /* 0x000fe40000000f00 */
[----:B------:R-:W-:-:S07]  /*5970*/  MOV R12, 0x59c0 ;  /* 0x000059c0000c7802 */ /* 0x000fce0000000f00 */
[----:B-1----:R-:W-:Y:S02]  /*5980*/  @P0 FFMA.FTZ R170, R171, R173, R170 ;  /* 0x000000adabaa0223 */ /* 0x002fe400000100aa */
[----:B------:R-:W-:-:S05]  /*5990*/  @P0 FMUL.FTZ R171, R14, R171 ;  /* 0x000000ab0eab0220 */ /* 0x000fca0000410000 */
[----:B------:R-:W-:Y:S02]  /*59a0*/  MOV R173, R171 ;  /* 0x000000ab00ad7202 */ /* 0x000fe40000000f00 */
[----:B------:R-:W-:Y:S05]  /*59b0*/  CALL.REL.NOINC `($__internal_149_$__cuda_sm70_shflsync_up) ;  /* 0x00000a8000007944 */ /* 0x000fea0003c00000 */
[----:B0-----:R-:W-:Y:S01]  /*59c0*/  HFMA2.MMA R174, -RZ, RZ, 0, 9.5367431640625e-07 ;  /* 0x00000010ffae7435 */ /* 0x001fe200000001ff */
[----:B-1----:R-:W-:Y:S02]  /*59d0*/  MOV R172, R173 ;  /* 0x000000ad00ac7202 */ /* 0x002fe40000000f00 */
[----:B------:R-:W-:Y:S02]  /*59e0*/  MOV R173, R170 ;  /* 0x000000aa00ad7202 */ /* 0x000fe40000000f00 */
[----:B------:R-:W-:Y:S02]  /*59f0*/  MOV R175, RZ ;  /* 0x000000ff00af7202 */ /* 0x000fe40000000f00 */
[----:B------:R-:W-:Y:S02]  /*5a00*/  MOV R176, 0xffffffff ;  /* 0xffffffff00b07802 */ /* 0x000fe40000000f00 */
[----:B------:R-:W-:Y:S02]  /*5a10*/  MOV R12, 0x5a30 ;  /* 0x00005a30000c7802 */ /* 0x000fe40000000f00 */
[----:B------:R-:W-:Y:S05]  /*5a20*/  CALL.REL.NOINC `($__internal_149_$__cuda_sm70_shflsync_up) ;  /* 0x00000a1000007944 */ /* 0x000fea0003c00000 */
[----:B-1----:R-:W-:Y:S01]  /*5a30*/  MOV R12, R173 ;  /* 0x000000ad000c7202 */ /* 0x002fe20000000f00 */
[----:B0-----:R-:W-:Y:S05]  /*5a40*/  BRA `(.L_x_3695) ;  /* 0xffffd54000007947 */ /* 0x001fea000383ffff */
.L_x_3679:
[----:B-1----:R-:W-:Y:S01]  /*5a50*/  HFMA2.MMA R174, -RZ, RZ, 0, 5.9604644775390625e-08 ;  /* 0x00000001ffae7435 */ /* 0x002fe200000001ff */
[----:B------:R-:W-:-:S02]  /*5a60*/  MOV R173, R171 ;  /* 0x000000ab00ad7202 */ /* 0x000fc40000000f00 */
[----:B0-----:R-:W-:Y:S02]  /*5a70*/  MOV R175, RZ ;  /* 0x000000ff00af7202 */ /* 0x001fe40000000f00 */
[----:B------:R-:W-:Y:S02]  /*5a80*/  MOV R176, 0xffffffff ;  /* 0xffffffff00b07802 */ /* 0x000fe40000000f00 */
[----:B------:R-:W-:Y:S02]  /*5a90*/  MOV R12, 0x5ab0 ;  /* 0x00005ab0000c7802 */ /* 0x000fe40000000f00 */
[----:B-----5:R-:W-:Y:S05]  /*5aa0*/  CALL.REL.NOINC `($__internal_149_$__cuda_sm70_shflsync_up) ;  /* 0x0000099000007944 */ /* 0x020fea0003c00000 */
[----:B0-----:R-:W-:Y:S01]  /*5ab0*/  HFMA2.MMA R174, -RZ, RZ, 0, 5.9604644775390625e-08 ;  /* 0x00000001ffae7435 */ /* 0x001fe200000001ff */
[----:B-1----:R-:W-:Y:S02]  /*5ac0*/  MOV R14, R173 ;  /* 0x000000ad000e7202 */ /* 0x002fe40000000f00 */
[----:B------:R-:W-:Y:S02]  /*5ad0*/  MOV R173, R15 ;  /* 0x0000000f00ad7202 */ /* 0x000fe40000000f00 */
[----:B------:R-:W-:Y:S02]  /*5ae0*/  MOV R175, RZ ;  /* 0x000000ff00af7202 */ /* 0x000fe40000000f00 */
[----:B------:R-:W-:-:S02]  /*5af0*/  MOV R176, 0xffffffff ;  /* 0xffffffff00b07802 */ /* 0x000fc40000000f00 */
[----:B------:R-:W-:Y:S02]  /*5b00*/  MOV R12, 0x5b20 ;  /* 0x00005b20000c7802 */ /* 0x000fe40000000f00 */
[----:B------:R-:W-:Y:S05]  /*5b10*/  CALL.REL.NOINC `($__internal_149_$__cuda_sm70_shflsync_up) ;  /* 0x0000092000007944 */ /* 0x000fea0003c00000 */
[----:B0-----:R-:W-:Y:S01]  /*5b20*/  HFMA2.MMA R174, -RZ, RZ, 0, 0 ;  /* 0x00000000ffae7435 */ /* 0x001fe200000001ff */
[----:B------:R-:W-:Y:S02]  /*5b30*/  MOV R170, R14 ;  /* 0x0000000e00aa7202 */ /* 0x000fe40000000f00 */
[----:B-1----:R-:W-:Y:S02]  /*5b40*/  MOV R171, R173 ;  /* 0x000000ad00ab7202 */ /* 0x002fe40000000f00 */
[----:B------:R-:W-:Y:S02]  /*5b50*/  MOV R175, R24 ;  /* 0x0000001800af7202 */ /* 0x000fe40000000f00 */
[----:B------:R-:W-:Y:S02]  /*5b60*/  MOV R176, 0x1f ;  /* 0x0000001f00b07802 */ /* 0x000fe40000000f00 */
[----:B------:R-:W-:Y:S02]  /*5b70*/  MOV R177, 0xffffffff ;  /* 0xffffffff00b17802 */ /* 0x000fe40000000f00 */
[----:B------:R-:W-:-:S02]  /*5b80*/  MOV R12, 0x5ba0 ;  /* 0x00005ba0000c7802 */ /* 0x000fc40000000f00 */
[----:B------:R-:W-:Y:S05]  /*5b90*/  CALL.REL.NOINC `($__internal_148_$__cuda_sm70_shflsync_idx_p) ;  /* 0x0000086000007944 */ /* 0x000fea0003c00000 */
[----:B-1----:R-:W-:Y:S01]  /*5ba0*/  MOV R24, R174 ;  /* 0x000000ae00187202 */ /* 0x002fe20000000f00 */
[----:B------:R-:W-:Y:S01]  /*5bb0*/  HFMA2.MMA R174, -RZ, RZ, 0, 0 ;  /* 0x00000000ffae7435 */ /* 0x000fe200000001ff */
[----:B0-----:R-:W-:-:S02]  /*5bc0*/  MOV R175, R25 ;  /* 0x0000001900af7202 */ /* 0x001fc40000000f00 */
[----:B------:R-:W-:Y:S02]  /*5bd0*/  MOV R176, 0x1f ;  /* 0x0000001f00b07802 */ /* 0x000fe40000000f00 */
[----:B------:R-:W-:Y:S02]  /*5be0*/  MOV R177, 0xffffffff ;  /* 0xffffffff00b17802 */ /* 0x000fe40000000f00 */
[----:B------:R-:W-:Y:S02]  /*5bf0*/  MOV R12, 0x5c10 ;  /* 0x00005c10000c7802 */ /* 0x000fe40000000f00 */
[----:B------:R-:W-:Y:S05]  /*5c00*/  CALL.REL.NOINC `($__internal_148_$__cuda_sm70_shflsync_idx_p) ;  /* 0x000007f000007944 */ /* 0x000fea0003c00000 */
[----:B-1----:R-:W-:Y:S01]  /*5c10*/  MOV R13, R174 ;  /* 0x000000ae000d7202 */ /* 0x002fe20000000f00 */
[----:B0-----:R-:W-:Y:S05]  /*5c20*/  BRA `(.L_x_3696) ;  /* 0xffffd4d000007947 */ /* 0x001fea000383ffff */
.L_x_3682:
[----:B------:R-:W-:Y:S01]  /*5c30*/  HFMA2.MMA R173, -RZ, RZ, 0, 5.9604644775390625e-08 ;  /* 0x00000001ffad7435 */ /* 0x000fe200000001ff */
[----:B------:R-:W-:Y:S02]  /*5c40*/  MOV R172, R14 ;  /* 0x0000000e00ac7202 */ /* 0x000fe40000000f00 */
[----:B------:R-:W-:Y:S02]  /*5c50*/  MOV R174, 0x1f ;  /* 0x0000001f00ae7802 */ /* 0x000fe40000000f00 */
[----:B------:R-:W-:-:S02]  /*5c60*/  MOV R175, 0xffffffff ;  /* 0xffffffff00af7802 */ /* 0x000fc40000000f00 */
[----:B------:R-:W-:Y:S02]  /*5c70*/  MOV R12, 0x5c90 ;  /* 0x00005c90000c7802 */ /* 0x000fe40000000f00 */
[----:B------:R-:W-:Y:S05]  /*5c80*/  CALL.REL.NOINC `($__internal_147_$__cuda_sm70_shflsync_down) ;  /* 0x0000073000007944 */ /* 0x000fea0003c00000 */
[----:B-1----:R-:W-:Y:S01]  /*5c90*/  MOV R171, R172 ;  /* 0x000000ac00ab7202 */ /* 0x002fe20000000f00 */
[----:B0-----:R-:W-:Y:S05]  /*5ca0*/  BRA `(.L_x_3697) ;  /* 0xffffd93000007947 */ /* 0x001fea000383ffff */
.L_x_3683:
[----:B------:R-:W-:Y:S01]  /*5cb0*/  HFMA2.MMA R173, -RZ, RZ, 0, 5.9604644775390625e-08 ;  /* 0x00000001ffad7435 */ /* 0x000fe200000001ff */
[----:B------:R-:W-:Y:S02]  /*5cc0*/  MOV R172, R15 ;  /* 0x0000000f00ac7202 */ /* 0x000fe40000000f00 */
[----:B------:R-:W-:Y:S02]  /*5cd0*/  MOV R174, 0x1f ;  /* 0x0000001f00ae7802 */ /* 0x000fe40000000f00 */
[----:B------:R-:W-:Y:S02]  /*5ce0*/  MOV R175, 0xffffffff ;  /* 0xffffffff00af7802 */ /* 0x000fe40000000f00 */
[----:B------:R-:W-:Y:S02]  /*5cf0*/  MOV R12, 0x5d10 ;  /* 0x00005d10000c7802 */ /* 0x000fe40000000f00 */
[----:B01----:R-:W-:Y:S05]  /*5d00*/  CALL.REL.NOINC `($__internal_147_$__cuda_sm70_shflsync_down) ;  /* 0x000006b000007944 */ /* 0x003fea0003c00000 */
        /* <DEDUP_REMOVED lines=9> */
[----:B------:R-:W-:Y:S05]  /*5da0*/  CALL.REL.NOINC `($__internal_147_$__cuda_sm70_shflsync_down) ;  /* 0x0000061000007944 */ /* 0x000fea0003c00000 */
[----:B0-----:R-:W-:Y:S01]  /*5db0*/  HFMA2.MMA R173, -RZ, RZ, 0, 1.1920928955078125e-07 ;  /* 0x00000002ffad7435 */ /* 0x001fe200000001ff */
[----:B-1----:R-:W-:Y:S02]  /*5dc0*/  MOV R14, R172 ;  /* 0x000000ac000e7202 */ /* 0x002fe40000000f00 */
[----:B------:R-:W-:-:S02]  /*5dd0*/  MOV R172, R15 ;  /* 0x0000000f00ac7202 */ /* 0x000fc40000000f00 */
[----:B------:R-:W-:Y:S02]  /*5de0*/  MOV R174, 0x1f ;  /* 0x0000001f00ae7802 */ /* 0x000fe40000000f00 */
[----:B------:R-:W-:Y:S02]  /*5df0*/  MOV R175, 0xffffffff ;  /* 0xffffffff00af7802 */ /* 0x000fe40000000f00 */
[----:B------:R-:W-:Y:S02]  /*5e00*/  MOV R12, 0x5e20 ;  /* 0x00005e20000c7802 */ /* 0x000fe40000000f00 */
[----:B------:R-:W-:Y:S05]  /*5e10*/  CALL.REL.NOINC `($__internal_147_$__cuda_sm70_shflsync_down) ;  /* 0x000005a000007944 */ /* 0x000fea0003c00000 */
[----:B-1----:R-:W-:Y:S01]  /*5e20*/  @!P3 FFMA.FTZ R15, R171, R172, R15 ;  /* 0x000000acab0fb223 */ /* 0x002fe2000001000f */
[----:B0-----:R-:W-:Y:S01]  /*5e30*/  HFMA2.MMA R173, -RZ, RZ, 0, 2.384185791015625e-07 ;  /* 0x00000004ffad7435 */ /* 0x001fe200000001ff */
[----:B------:R-:W-:Y:S01]  /*5e40*/  @!P3 FMUL.FTZ R171, R14, R171 ;  /* 0x000000ab0eabb220 */ /* 0x000fe20000410000 */
[----:B------:R-:W-:Y:S02]  /*5e50*/  MOV R174, 0x1f ;  /* 0x0000001f00ae7802 */ /* 0x000fe40000000f00 */
[----:B------:R-:W-:Y:S02]  /*5e60*/  MOV R175, 0xffffffff ;  /* 0xffffffff00af7802 */ /* 0x000fe40000000f00 */
[----:B------:R-:W-:-:S02]  /*5e70*/  MOV R172, R171 ;  /* 0x000000ab00ac7202 */ /* 0x000fc40000000f00 */
[----:B------:R-:W-:Y:S02]  /*5e80*/  MOV R12, 0x5ea0 ;  /* 0x00005ea0000c7802 */ /* 0x000fe40000000f00 */
[----:B------:R-:W-:Y:S05]  /*5e90*/  CALL.REL.NOINC `($__internal_147_$__cuda_sm70_shflsync_down) ;  /* 0x0000052000007944 */ /* 0x000fea0003c00000 */
[----:B0-----:R-:W-:Y:S01]  /*5ea0*/  HFMA2.MMA R173, -RZ, RZ, 0, 2.384185791015625e-07 ;  /* 0x00000004ffad7435 */ /* 0x001fe200000001ff */
[----:B-1----:R-:W-:Y:S02]  /*5eb0*/  MOV R14, R172 ;  /* 0x000000ac000e7202 */ /* 0x002fe40000000f00 */
[----:B------:R-:W-:Y:S02]  /*5ec0*/  MOV R172, R15 ;  /* 0x0000000f00ac7202 */ /* 0x000fe40000000f00 */
[----:B------:R-:W-:Y:S02]  /*5ed0*/  MOV R174, 0x1f ;  /* 0x0000001f00ae7802 */ /* 0x000fe40000000f00 */
[----:B------:R-:W-:Y:S02]  /*5ee0*/  MOV R175, 0xffffffff ;  /* 0xffffffff00af7802 */ /* 0x000fe40000000f00 */
[----:B------:R-:W-:Y:S02]  /*5ef0*/  MOV R12, 0x5f10 ;  /* 0x00005f10000c7802 */ /* 0x000fe40000000f00 */
[----:B------:R-:W-:Y:S05]  /*5f00*/  CALL.REL.NOINC `($__internal_147_$__cuda_sm70_shflsync_down) ;  /* 0x000004b000007944 */ /* 0x000fea0003c00000 */
[----:B-1----:R-:W-:Y:S01]  /*5f10*/  @!P2 FFMA.FTZ R15, R171, R172, R15 ;  /* 0x000000acab0fa223 */ /* 0x002fe2000001000f */
[----:B0-----:R-:W-:Y:S01]  /*5f20*/  HFMA2.MMA R173, -RZ, RZ, 0, 4.76837158203125e-07 ;  /* 0x00000008ffad7435 */ /* 0x001fe200000001ff */
[----:B------:R-:W-:Y:S01]  /*5f30*/  @!P2 FMUL.FTZ R171, R14, R171 ;  /* 0x000000ab0eaba220 */ /* 0x000fe20000410000 */
[----:B------:R-:W-:-:S02]  /*5f40*/  MOV R174, 0x1f ;  /* 0x0000001f00ae7802 */ /* 0x000fc40000000f00 */
[----:B------:R-:W-:Y:S02]  /*5f50*/  MOV R175, 0xffffffff ;  /* 0xffffffff00af7802 */ /* 0x000fe40000000f00 */
[----:B------:R-:W-:Y:S02]  /*5f60*/  MOV R172, R171 ;  /* 0x000000ab00ac7202 */ /* 0x000fe40000000f00 */
[----:B------:R-:W-:Y:S02]  /*5f70*/  MOV R12, 0x5f90 ;  /* 0x00005f90000c7802 */ /* 0x000fe40000000f00 */
[----:B------:R-:W-:Y:S05]  /*5f80*/  CALL.REL.NOINC `($__internal_147_$__cuda_sm70_shflsync_down) ;  /* 0x0000043000007944 */ /* 0x000fea0003c00000 */
[----:B0-----:R-:W-:Y:S01]  /*5f90*/  HFMA2.MMA R173, -RZ, RZ, 0, 4.76837158203125e-07 ;  /* 0x00000008ffad7435 */ /* 0x001fe200000001ff */
[----:B-1----:R-:W-:Y:S02]  /*5fa0*/  MOV R14, R172 ;  /* 0x000000ac000e7202 */ /* 0x002fe40000000f00 */
[----:B------:R-:W-:Y:S02]  /*5fb0*/  MOV R172, R15 ;  /* 0x0000000f00ac7202 */ /* 0x000fe40000000f00 */
[----:B------:R-:W-:Y:S02]  /*5fc0*/  MOV R174, 0x1f ;  /* 0x0000001f00ae7802 */ /* 0x000fe40000000f00 */
[----:B------:R-:W-:-:S02]  /*5fd0*/  MOV R175, 0xffffffff ;  /* 0xffffffff00af7802 */ /* 0x000fc40000000f00 */
[----:B------:R-:W-:Y:S02]  /*5fe0*/  MOV R12, 0x6000 ;  /* 0x00006000000c7802 */ /* 0x000fe40000000f00 */
[----:B------:R-:W-:Y:S05]  /*5ff0*/  CALL.REL.NOINC `($__internal_147_$__cuda_sm70_shflsync_down) ;  /* 0x000003c000007944 */ /* 0x000fea0003c00000 */
[----:B-1----:R-:W-:Y:S01]  /*6000*/  @!P1 FFMA.FTZ R15, R171, R172, R15 ;  /* 0x000000acab0f9223 */ /* 0x002fe2000001000f */
[----:B0-----:R-:W-:Y:S01]  /*6010*/  HFMA2.MMA R173, -RZ, RZ, 0, 9.5367431640625e-07 ;  /* 0x00000010ffad7435 */ /* 0x001fe200000001ff */
[----:B------:R-:W-:Y:S01]  /*6020*/  @!P1 FMUL.FTZ R171, R14, R171 ;  /* 0x000000ab0eab9220 */ /* 0x000fe20000410000 */
[----:B------:R-:W-:Y:S02]  /*6030*/  MOV R174, 0x1f ;  /* 0x0000001f00ae7802 */ /* 0x000fe40000000f00 */
[----:B------:R-:W-:Y:S02]  /*6040*/  MOV R175, 0xffffffff ;  /* 0xffffffff00af7802 */ /* 0x000fe40000000f00 */
[----:B------:R-:W-:Y:S02]  /*6050*/  MOV R172, R171 ;  /* 0x000000ab00ac7202 */ /* 0x000fe40000000f00 */
[----:B------:R-:W-:Y:S02]  /*6060*/  MOV R12, 0x6080 ;  /* 0x00006080000c7802 */ /* 0x000fe40000000f00 */
[----:B------:R-:W-:Y:S05]  /*6070*/  CALL.REL.NOINC `($__internal_147_$__cuda_sm70_shflsync_down) ;  /* 0x0000034000007944 */ /* 0x000fea0003c00000 */
[----:B0-----:R-:W-:Y:S01]  /*6080*/  HFMA2.MMA R173, -RZ, RZ, 0, 9.5367431640625e-07 ;  /* 0x00000010ffad7435 */ /* 0x001fe200000001ff */
[----:B-1----:R-:W-:-:S02]  /*6090*/  MOV R14, R172 ;  /* 0x000000ac000e7202 */ /* 0x002fc40000000f00 */
[----:B------:R-:W-:Y:S02]  /*60a0*/  MOV R172, R15 ;  /* 0x0000000f00ac7202 */ /* 0x000fe40000000f00 */
[----:B------:R-:W-:Y:S02]  /*60b0*/  MOV R174, 0x1f ;  /* 0x0000001f00ae7802 */ /* 0x000fe40000000f00 */
[----:B------:R-:W-:Y:S02]  /*60c0*/  MOV R175, 0xffffffff ;  /* 0xffffffff00af7802 */ /* 0x000fe40000000f00 */
[----:B------:R-:W-:Y:S02]  /*60d0*/  MOV R12, 0x60f0 ;  /* 0x000060f0000c7802 */ /* 0x000fe40000000f00 */
[----:B------:R-:W-:Y:S05]  /*60e0*/  CALL.REL.NOINC `($__internal_147_$__cuda_sm70_shflsync_down) ;  /* 0x000002d000007944 */ /* 0x000fea0003c00000 */
[----:B-1----:R-:W-:Y:S01]  /*60f0*/  @!P0 FFMA.FTZ R15, R171, R172, R15 ;  /* 0x000000acab0f8223 */ /* 0x002fe2000001000f */
[----:B0-----:R-:W-:Y:S01]  /*6100*/  HFMA2.MMA R174, -RZ, RZ, 0, 0 ;  /* 0x00000000ffae7435 */ /* 0x001fe200000001ff */
[----:B------:R-:W-:Y:S01]  /*6110*/  @!P0 FMUL.FTZ R171, R14, R171 ;  /* 0x000000ab0eab8220 */ /* 0x000fe20000410000 */
[----:B------:R-:W-:Y:S02]  /*6120*/  MOV R176, 0x1f ;  /* 0x0000001f00b07802 */ /* 0x000fe40000000f00 */
[----:B------:R-:W-:-:S02]  /*6130*/  MOV R177, 0xffffffff ;  /* 0xffffffff00b17802 */ /* 0x000fc40000000f00 */
[----:B------:R-:W-:Y:S02]  /*6140*/  MOV R175, R171 ;  /* 0x000000ab00af7202 */ /* 0x000fe40000000f00 */
[----:B------:R-:W-:Y:S02]  /*6150*/  MOV R12, 0x6170 ;  /* 0x00006170000c7802 */ /* 0x000fe40000000f00 */
[----:B------:R-:W-:Y:S05]  /*6160*/  CALL.REL.NOINC `($__internal_148_$__cuda_sm70_shflsync_idx_p) ;  /* 0x0000029000007944 */ /* 0x000fea0003c00000 */
[----:B-1----:R-:W-:Y:S01]  /*6170*/  MOV R14, R174 ;  /* 0x000000ae000e7202 */ /* 0x002fe20000000f00 */
[----:B------:R-:W-:Y:S01]  /*6180*/  HFMA2.MMA R174, -RZ, RZ, 0, 0 ;  /* 0x00000000ffae7435 */ /* 0x000fe200000001ff */
[----:B0-----:R-:W-:Y:S02]  /*6190*/  MOV R175, R15 ;  /* 0x0000000f00af7202 */ /* 0x001fe40000000f00 */
[----:B------:R-:W-:Y:S02]  /*61a0*/  MOV R176, 0x1f ;  /* 0x0000001f00b07802 */ /* 0x000fe40000000f00 */
[----:B------:R-:W-:Y:S02]  /*61b0*/  MOV R177, 0xffffffff ;  /* 0xffffffff00b17802 */ /* 0x000fe40000000f00 */
[----:B------:R-:W-:-:S02]  /*61c0*/  MOV R12, 0x61e0 ;  /* 0x000061e0000c7802 */ /* 0x000fc40000000f00 */
[----:B------:R-:W-:Y:S05]  /*61d0*/  CALL.REL.NOINC `($__internal_148_$__cuda_sm70_shflsync_idx_p) ;  /* 0x0000022000007944 */ /* 0x000fea0003c00000 */
[----:B------:R-:W-:Y:S01]  /*61e0*/  HFMA2.MMA R173, -RZ, RZ, 0, 5.9604644775390625e-08 ;  /* 0x00000001ffad7435 */ /* 0x000fe200000001ff */
[----:B-1----:R-:W-:-:S02]  /*61f0*/  MOV R170, R174 ;  /* 0x000000ae00aa7202 */ /* 0x002fc40000000f00 */
[----:B------:R-:W-:Y:S02]  /*6200*/  MOV R146, R14 ;  /* 0x0000000e00927202 */ /* 0x000fe40000000f00 */
[----:B------:R-:W-:Y:S02]  /*6210*/  MOV R172, R171 ;  /* 0x000000ab00ac7202 */ /* 0x000fe40000000f00 */
[----:B------:R-:W-:Y:S02]  /*6220*/  MOV R174, 0x1f ;  /* 0x0000001f00ae7802 */ /* 0x000fe40000000f00 */
[----:B0-----:R-:W-:Y:S02]  /*6230*/  MOV R175, 0xffffffff ;  /* 0xffffffff00af7802 */ /* 0x001fe40000000f00 */
[----:B------:R-:W-:Y:S02]  /*6240*/  MOV R12, 0x6260 ;  /* 0x00006260000c7802 */ /* 0x000fe40000000f00 */
[----:B------:R-:W-:Y:S05]  /*6250*/  CALL.REL.NOINC `($__internal_147_$__cuda_sm70_shflsync_down) ;  /* 0x0000016000007944 */ /* 0x000fea0003c00000 */
[----:B0-----:R-:W-:Y:S01]  /*6260*/  HFMA2.MMA R173, -RZ, RZ, 0, 5.9604644775390625e-08 ;  /* 0x00000001ffad7435 */ /* 0x001fe200000001ff */
[----:B-1----:R-:W-:Y:S02]  /*6270*/  MOV R14, R172 ;  /* 0x000000ac000e7202 */ /* 0x002fe40000000f00 */
[----:B------:R-:W-:-:S02]  /*6280*/  MOV R172, R15 ;  /* 0x0000000f00ac7202 */ /* 0x000fc40000000f00 */
[----:B------:R-:W-:Y:S02]  /*6290*/  MOV R174, 0x1f ;  /* 0x0000001f00ae7802 */ /* 0x000fe40000000f00 */
[----:B------:R-:W-:Y:S02]  /*62a0*/  MOV R175, 0xffffffff ;  /* 0xffffffff00af7802 */ /* 0x000fe40000000f00 */
[----:B------:R-:W-:Y:S02]  /*62b0*/  MOV R12, 0x62d0 ;  /* 0x000062d0000c7802 */ /* 0x000fe40000000f00 */
[----:B------:R-:W-:Y:S05]  /*62c0*/  CALL.REL.NOINC `($__internal_147_$__cuda_sm70_shflsync_down) ;  /* 0x000000f000007944 */ /* 0x000fea0003c00000 */
[----:B0-----:R-:W-:Y:S01]  /*62d0*/  HFMA2.MMA R174, -RZ, RZ, 0, 0 ;  /* 0x00000000ffae7435 */ /* 0x001fe200000001ff */
[----:B------:R-:W-:Y:S02]  /*62e0*/  MOV R171, R14 ;  /* 0x0000000e00ab7202 */ /* 0x000fe40000000f00 */
[----:B------:R-:W-:Y:S02]  /*62f0*/  MOV R175, R24 ;  /* 0x0000001800af7202 */ /* 0x000fe40000000f00 */
[----:B------:R-:W-:Y:S02]  /*6300*/  MOV R176, 0x1f ;  /* 0x0000001f00b07802 */ /* 0x000fe40000000f00 */
[----:B------:R-:W-:-:S02]  /*6310*/  MOV R177, 0xffffffff ;  /* 0xffffffff00b17802 */ /* 0x000fc40000000f00 */
[----:B------:R-:W-:Y:S02]  /*6320*/  MOV R12, 0x6340 ;  /* 0x00006340000c7802 */ /* 0x000fe40000000f00 */
[----:B-1----:R-:W-:Y:S05]  /*6330*/  CALL.REL.NOINC `($__internal_148_$__cuda_sm70_shflsync_idx_p) ;  /* 0x000000c000007944 */ /* 0x002fea0003c00000 */
[----:B-1----:R-:W-:Y:S01]  /*6340*/  MOV R173, R174 ;  /* 0x000000ae00ad7202 */ /* 0x002fe20000000f00 */
[----:B------:R-:W-:Y:S01]  /*6350*/  HFMA2.MMA R174, -RZ, RZ, 0, 0 ;  /* 0x00000000ffae7435 */ /* 0x000fe200000001ff */
[----:B0-----:R-:W-:Y:S02]  /*6360*/  MOV R175, R25 ;  /* 0x0000001900af7202 */ /* 0x001fe40000000f00 */
[----:B------:R-:W-:Y:S02]  /*6370*/  MOV R176, 0x1f ;  /* 0x0000001f00b07802 */ /* 0x000fe40000000f00 */
[----:B------:R-:W-:Y:S02]  /*6380*/  MOV R177, 0xffffffff ;  /* 0xffffffff00b17802 */ /* 0x000fe40000000f00 */
[----:B------:R-:W-:Y:S02]  /*6390*/  MOV R12, 0x63b0 ;  /* 0x000063b0000c7802 */ /* 0x000fe40000000f00 */
[----:B------:R-:W-:Y:S05]  /*63a0*/  CALL.REL.NOINC `($__internal_148_$__cuda_sm70_shflsync_idx_p) ;  /* 0x0000005000007944 */ /* 0x000fea0003c00000 */
[----:B01----:R-:W-:Y:S05]  /*63b0*/  BRA `(.L_x_3698) ;  /* 0xffffd3c000007947 */ /* 0x003fea000383ffff */
        .weak           $__internal_147_$__cuda_sm70_shflsync_down
        .type           $__internal_147_$__cuda_sm70_shflsync_down,@function
        .size           $__internal_147_$__cuda_sm70_shflsync_down,($__internal_148_$__cuda_sm70_shflsync_idx_p - $__internal_147_$__cuda_sm70_shflsync_down)
$__internal_147_$__cuda_sm70_shflsync_down:
[----:B------:R-:W-:Y:S01]  /*63c0*/  HFMA2.MMA R13, -RZ, RZ, 0, 0 ;  /* 0x00000000ff0d7435 */ /* 0x000fe200000001ff */
[----:B------:R-:W-:Y:S04]  /*63d0*/  WARPSYNC R175 ;  /* 0x000000af00007348 */ /* 0x000fe80003800000 */
[----:B------:R0:W1:Y:S01]  /*63e0*/  SHFL.DOWN PT, R172, R172, R173, R174 ;  /* 0x080000adacac7389 */ /* 0x00006200000e00ae */
[----:B------:R-:W-:Y:S05]  /*63f0*/  RET.REL.NODEC R12 `(_Z25selective_scan_bwd_kernelI32Selective_Scan_bwd_kernel_traitsILi64ELi16ELb1ELb0ELb0ELb0ELb1EN3c108BFloat16EfEEv12SSMParamsBwd) ;  /* 0xffff9c000c007950 */ /* 0x000fea0003c3ffff */
        .weak           $__internal_148_$__cuda_sm70_shflsync_idx_p
        .type           $__internal_148_$__cuda_sm70_shflsync_idx_p,@function
        .size           $__internal_148_$__cuda_sm70_shflsync_idx_p,($__internal_149_$__cuda_sm70_shflsync_up - $__internal_148_$__cuda_sm70_shflsync_idx_p)
$__internal_148_$__cuda_sm70_shflsync_idx_p:
[----:B------:R-:W-:Y:S01]  /*6400*/  MOV R13, 0x0 ;  /* 0x00000000000d7802 */ /* 0x000fe20000000f00 */
[----:B------:R-:W-:Y:S04]  /*6410*/  WARPSYNC R177 ;  /* 0x000000b100007348 */ /* 0x000fe80003800000 */
[----:B------:R0:W1:Y:S01]  /*6420*/  SHFL.IDX PT, R174, R175, R174, R176 ;  /* 0x000000aeafae7389 */ /* 0x00006200000e00b0 */
[----:B------:R-:W-:Y:S05]  /*6430*/  RET.REL.NODEC R12 `(_Z25selective_scan_bwd_kernelI32Selective_Scan_bwd_kernel_traitsILi64ELi16ELb1ELb0ELb0ELb0ELb1EN3c108BFloat16EfEEv12SSMParamsBwd) ;  /* 0xffff9bc00c007950 */ /* 0x000fea0003c3ffff */
        .weak           $__internal_149_$__cuda_sm70_shflsync_up
        .type           $__internal_149_$__cuda_sm70_shflsync_up,@function
        .size           $__internal_149_$__cuda_sm70_shflsync_up,(.L_x_8961 - $__internal_149_$__cuda_sm70_shflsync_up)
$__internal_149_$__cuda_sm70_shflsync_up:
[----:B------:R-:W-:Y:S01]  /*6440*/  HFMA2.MMA R13, -RZ, RZ, 0, 0 ;  /* 0x00000000ff0d7435 */ /* 0x000fe200000001ff */
[----:B------:R-:W-:Y:S04]  /*6450*/  WARPSYNC R176 ;  /* 0x000000b000007348 */ /* 0x000fe80003800000 */
[----:B------:R0:W1:Y:S01]  /*6460*/  SHFL.UP PT, R173, R173, R174, R175 ;  /* 0x040000aeadad7389 */ /* 0x00006200000e00af */
[----:B------:R-:W-:Y:S05]  /*6470*/  RET.REL.NODEC R12 `(_Z25selective_scan_bwd_kernelI32Selective_Scan_bwd_kernel_traitsILi64ELi16ELb1ELb0ELb0ELb0ELb1EN3c108BFloat16EfEEv12SSMParamsBwd) ;  /* 0xffff9b800c007950 */ /* 0x000fea0003c3ffff */
.L_x_3699:
        /* <DEDUP_REMOVED lines=16> */
.L_x_8961:


//--------------------- .text._Z25selective_scan_bwd_kernelI32Selective_Scan_bwd_kernel_traitsILi64ELi16ELb1ELb0ELb0ELb1ELb0EN3c108BFloat16EfEEv12SSMParamsBwd --------------------------
	.section	.text._Z25selective_scan_bwd_kernelI32Selective_Scan_bwd_kernel_traitsILi64ELi16ELb1ELb0ELb0ELb1ELb0EN3c108BFloat16EfEEv12SSMParamsBwd,"ax",@progbits
	.sectioninfo	@"SHI_REGISTERS=196"
	.align	128
        .global         _Z25selective_scan_bwd_kernelI32Selective_Scan_bwd_kernel_traitsILi64ELi16ELb1ELb0ELb0ELb1ELb0EN3c108BFloat16EfEEv12SSMParamsBwd
        .type           _Z25selective_scan_bwd_kernelI32Selective_Scan_bwd_kernel_traitsILi64ELi16ELb1ELb0ELb0ELb1ELb0EN3c108BFloat16EfEEv12SSMParamsBwd,@function
        .size           _Z25selective_scan_bwd_kernelI32Selective_Scan_bwd_kernel_traitsILi64ELi16ELb1ELb0ELb0ELb1ELb0EN3c108BFloat16EfEEv12SSMParamsBwd,(.L_x_8964 - _Z25selective_scan_bwd_kernelI32Selective_Scan_bwd_kernel_traitsILi64ELi16ELb1ELb0ELb0ELb1ELb0EN3c108BFloat16EfEEv12SSMParamsBwd)
        .other          _Z25selective_scan_bwd_kernelI32Selective_Scan_bwd_kernel_traitsILi64ELi16ELb1ELb0ELb0ELb1ELb0EN3c108BFloat16EfEEv12SSMParamsBwd,@"STO_CUDA_ENTRY STV_DEFAULT"
_Z25selective_scan_bwd_kernelI32Selective_Scan_bwd_kernel_traitsILi64ELi16ELb1ELb0ELb0ELb1ELb0EN3c108BFloat16EfEEv12SSMParamsBwd:
.text._Z25selective_scan_bwd_kernelI32Selective_Scan_bwd_kernel_traitsILi64ELi16ELb1ELb0ELb0ELb1ELb0EN3c108BFloat16EfEEv12SSMParamsBwd:
        /* <DEDUP_REMOVED lines=13> */
[C---:B------:R-:W-:Y:S02]  /*00d0*/  @P0 LEA R6, P2, R0.reuse, c[0x0][0x238], 0x2 ;  /* 0x00008e0000060a11 */ /* 0x040fe400078410ff */
[----:B------:R-:W-:Y:S01]  /*00e0*/  @P1 LEA R8, P3, R0, c[0x0][0x250], 0x2 ;  /* 0x0000940000081a11 */ /* 0x000fe200078610ff */
[----:B------:R-:W-:Y:S01]  /*00f0*/  IMAD R10, R28, c[0x0][0x1e0], RZ ;  /* 0x000078001c0a7a24 */ /* 0x000fe200078e02ff */
[C-C-:B------:R-:W-:Y:S01]  /*0100*/  @P0 LEA.HI.X R7, R0.reuse, c[0x0][0x23c], R25.reuse, 0x2, P2 ;  /* 0x00008f0000070a11 */ /* 0x140fe200010f1419 */
[----:B------:R-:W-:Y:S01]  /*0110*/  IMAD.WIDE.U32 R2, R27, c[0x0][0x1d0], RZ ;  /* 0x000074001b027a25 */ /* 0x000fe200078e00ff */
[----:B------:R-:W-:-:S03]  /*0120*/  @P1 LEA.HI.X R9, R0, c[0x0][0x254], R25, 0x2, P3 ;  /* 0x0000950000091a11 */ /* 0x000fc600018f1419 */
[C---:B------:R-:W-:Y:S01]  /*0130*/  IMAD R11, R27.reuse, c[0x0][0x1d4], R4 ;  /* 0x000075001b0b7a24 */ /* 0x040fe200078e0204 */
[----:B------:R0:W5:Y:S01]  /*0140*/  @P0 LDG.E R24, [R6.64] ;  /* 0x0000000606180981 */ /* 0x000162000c1e1900 */
[----:B------:R-:W-:Y:S02]  /*0150*/  IMAD R12, R28, c[0x0][0x278], RZ ;  /* 0x00009e001c0c7a24 */ /* 0x000fe400078e02ff */
[----:B------:R-:W-:Y:S01]  /*0160*/  IMAD.WIDE.U32 R4, R27, c[0x0][0x1e0], RZ ;  /* 0x000078001b047a25 */ /* 0x000fe200078e00ff */
[----:B------:R1:W5:Y:S01]  /*0170*/  @P1 LDG.E R26, [R8.64] ;  /* 0x00000006081a1981 */ /* 0x000362000c1e1900 */
[----:B------:R-:W-:Y:S01]  /*0180*/  IADD3 R3, R3, R11, RZ ;  /* 0x0000000b03037210 */ /* 0x000fe20007ffe0ff */
[----:B------:R-:W-:Y:S01]  /*0190*/  CS2R R18, SRZ ;  /* 0x0000000000127805 */ /* 0x000fe2000001ff00 */
[----:B------:R-:W-:Y:S01]  /*01a0*/  IMAD R13, R27, c[0x0][0x1e4], R10 ;  /* 0x000079001b0d7a24 */ /* 0x000fe200078e020a */
[----:B------:R-:W-:Y:S01]  /*01b0*/  ISETP.NE.U32.AND P0, PT, RZ, c[0x0][0x260], PT ;  /* 0x00009800ff007a0c */ /* 0x000fe20003f05070 */
[----:B------:R-:W-:Y:S01]  /*01c0*/  IMAD R15, R25, c[0x0][0x1e8], RZ ;  /* 0x00007a00190f7a24 */ /* 0x000fe200078e02ff */
[----:B------:R-:W-:Y:S01]  /*01d0*/  HFMA2.MMA R39, -RZ, RZ, 0, 0 ;  /* 0x00000000ff277435 */ /* 0x000fe200000001ff */
[----:B0-----:R-:W-:Y:S01]  /*01e0*/  IMAD.WIDE.U32 R6, R27, c[0x0][0x278], RZ ;  /* 0x00009e001b067a25 */ /* 0x001fe200078e00ff */
[----:B------:R-:W-:-:S02]  /*01f0*/  IADD3 R5, R5, R13, RZ ;  /* 0x0000000d05057210 */ /* 0x000fc40007ffe0ff */
[----:B-1----:R-:W-:Y:S01]  /*0200*/  MOV R8, c[0x0][0x174] ;  /* 0x00005d0000087a02 */ /* 0x002fe20000000f00 */
[----:B------:R-:W-:Y:S01]  /*0210*/  IMAD R9, R27, c[0x0][0x27c], R12 ;  /* 0x00009f001b097a24 */ /* 0x000fe200078e020c */
[----:B------:R-:W-:Y:S01]  /*0220*/  ISETP.NE.AND.EX P0, PT, RZ, c[0x0][0x264], PT, P0 ;  /* 0x00009900ff007a0c */ /* 0x000fe20003f05300 */
[----:B------:R-:W-:Y:S01]  /*0230*/  IMAD.WIDE.U32 R2, R0, c[0x0][0x1d8], R2 ;  /* 0x0000760000027a25 */ /* 0x000fe200078e0002 */
[C---:B------:R-:W-:Y:S02]  /*0240*/  ISETP.GE.AND P3, PT, R8.reuse, 0x1, PT ;  /* 0x000000010800780c */ /* 0x040fe40003f66270 */
[----:B------:R-:W-:Y:S01]  /*0250*/  IADD3 R7, R7, R9, RZ ;  /* 0x0000000907077210 */ /* 0x000fe20007ffe0ff */
[----:B------:R-:W-:Y:S01]  /*0260*/  IMAD R13, R25, c[0x0][0x1d8], RZ ;  /* 0x00007600190d7a24 */ /* 0x000fe200078e02ff */
[----:B------:R-:W-:Y:S01]  /*0270*/  LEA R9, R8, 0xfffffc00, 0xa ;  /* 0xfffffc0008097811 */ /* 0x000fe200078e50ff */
[----:B------:R-:W-:Y:S01]  /*0280*/  IMAD.WIDE.U32 R4, R0, c[0x0][0x1e8], R4 ;  /* 0x00007a0000047a25 */ /* 0x000fe200078e0004 */
[----:B------:R-:W-:-:S02]  /*0290*/  MOV R29, RZ ;  /* 0x000000ff001d7202 */ /* 0x000fc40000000f00 */
[C---:B------:R-:W-:Y:S01]  /*02a0*/  IADD3 R33, P1, R9.reuse, R2, RZ ;  /* 0x0000000209217210 */ /* 0x040fe20007f3e0ff */
[C---:B------:R-:W-:Y:S01]  /*02b0*/  IMAD R13, R0.reuse, c[0x0][0x1dc], R13 ;  /* 0x00007700000d7a24 */ /* 0x040fe200078e020d */
[----:B------:R-:W-:Y:S01]  /*02c0*/  SHF.R.S32.HI R11, RZ, 0x1f, R9 ;  /* 0x0000001fff0b7819 */ /* 0x000fe20000011409 */
[C---:B------:R-:W-:Y:S01]  /*02d0*/  IMAD R15, R0.reuse, c[0x0][0x1ec], R15 ;  /* 0x00007b00000f7a24 */ /* 0x040fe200078e020f */
[----:B------:R-:W-:Y:S01]  /*02e0*/  IADD3 R2, P2, R9, R4, RZ ;  /* 0x0000000409027210 */ /* 0x000fe20007f5e0ff */
[----:B------:R-:W-:Y:S01]  /*02f0*/  IMAD R17, R25, c[0x0][0x280], RZ ;  /* 0x0000a00019117a24 */ /* 0x000fe200078e02ff */
[C---:B------:R-:W-:Y:S01]  /*0300*/  IADD3.X R4, R11.reuse, R3, R13, P1, !PT ;  /* 0x000000030b047210 */ /* 0x040fe20000ffe40d */
[C---:B------:R-:W-:Y:S01]  /*0310*/  IMAD.WIDE.U32 R6, R0.reuse, c[0x0][0x280], R6 ;  /* 0x0000a00000067a25 */ /* 0x040fe200078e0006 */
[----:B------:R-:W-:Y:S02]  /*0320*/  IADD3.X R5, R11, R5, R15, P2, !PT ;  /* 0x000000050b057210 */ /* 0x000fe400017fe40f */
[----:B------:R-:W-:Y:S01]  /*0330*/  ISETP.NE.U32.AND P1, PT, RZ, c[0x0][0x328], PT ;  /* 0x0000ca00ff007a0c */ /* 0x000fe20003f25070 */
[----:B------:R-:W-:Y:S01]  /*0340*/  IMAD R17, R0, c[0x0][0x284], R17 ;  /* 0x0000a10000117a24 */ /* 0x000fe200078e0211 */
[----:B------:R-:W-:-:S02]  /*0350*/  ISETP.NE.U32.AND P2, PT, RZ, c[0x0][0x348], PT ;  /* 0x0000d200ff007a0c */ /* 0x000fc40003f45070 */
[----:B------:R-:W-:Y:S02]  /*0360*/  IADD3 R9, P4, R9, R6, RZ ;  /* 0x0000000609097210 */ /* 0x000fe40007f9e0ff */
[C---:B------:R-:W-:Y:S02]  /*0370*/  LEA R3, P5, R2.reuse, c[0x0][0x248], 0x1 ;  /* 0x0000920002037a11 */ /* 0x040fe400078a08ff */
[----:B------:R-:W-:Y:S02]  /*0380*/  ISETP.NE.AND.EX P1, PT, RZ, c[0x0][0x32c], PT, P1 ;  /* 0x0000cb00ff007a0c */ /* 0x000fe40003f25310 */
[----:B------:R-:W-:Y:S02]  /*0390*/  ISETP.NE.AND.EX P2, PT, RZ, c[0x0][0x34c], PT, P2 ;  /* 0x0000d300ff007a0c */ /* 0x000fe40003f45320 */
[----:B------:R-:W-:Y:S02]  /*03a0*/  IADD3.X R6, R11, R7, R17, P4, !PT ;  /* 0x000000070b067210 */ /* 0x000fe400027fe411 */
[----:B------:R-:W-:Y:S01]  /*03b0*/  LEA.HI.X R7, R2, c[0x0][0x24c], R5, 0x1, P5 ;  /* 0x0000930002077a11 */ /* 0x000fe200028f0c05 */
[----:B------:R-:W-:Y:S01]  /*03c0*/  @P0 IMAD R2, R27, c[0x0][0x164], R0 ;  /* 0x000059001b020a24 */ /* 0x000fe200078e0200 */
[C---:B------:R-:W-:Y:S01]  /*03d0*/  LEA R32, P4, R33.reuse, c[0x0][0x240], 0x1 ;  /* 0x0000900021207a11 */ /* 0x040fe200078808ff */
[----:B------:R-:W-:Y:S01]  /*03e0*/  CS2R R16, SRZ ;  /* 0x0000000000107805 */ /* 0x000fe2000001ff00 */
[----:B------:R-:W-:Y:S01]  /*03f0*/  @P0 MOV R21, 0x8 ;  /* 0x0000000800150802 */ /* 0x000fe20000000f00 */
[----:B------:R-:W-:Y:S01]  /*0400*/  @P0 IMAD R2, R2, c[0x0][0x174], RZ ;  /* 0x00005d0002020a24 */ /* 0x000fe200078e02ff */
[----:B------:R-:W-:-:S02]  /*0410*/  LEA.HI.X R33, R33, c[0x0][0x244], R4, 0x1, P4 ;  /* 0x0000910021217a11 */ /* 0x000fc400020f0c04 */
[C---:B------:R-:W-:Y:S01]  /*0420*/  LEA R34, P6, R9.reuse, c[0x0][0x308], 0x1 ;  /* 0x0000c20009227a11 */ /* 0x040fe200078c08ff */
[----:B------:R-:W-:Y:S01]  /*0430*/  @P0 IMAD R2, R2, c[0x0][0x16c], RZ ;  /* 0x00005b0002020a24 */ /* 0x000fe200078e02ff */
[C---:B------:R-:W-:Y:S02]  /*0440*/  @P1 LEA R18, P4, R0.reuse, c[0x0][0x328], 0x2 ;  /* 0x0000ca0000121a11 */ /* 0x040fe400078810ff */
        /* <DEDUP_REMOVED lines=8> */
[----:B------:R-:W-:-:S02]  /*04d0*/  MOV R6, R3 ;  /* 0x0000000300067202 */ /* 0x000fc40000000f00 */
[----:B------:R-:W-:Y:S01]  /*04e0*/  MOV R36, c[0x0][0x174] ;  /* 0x00005d0000247a02 */ /* 0x000fe20000000f00 */
[----:B------:R-:W1:Y:S01]  /*04f0*/  S2R R31, SR_LANEID ;  /* 0x00000000001f7919 */ /* 0x000e620000000000 */
[----:B------:R-:W-:Y:S02]  /*0500*/  MOV R29, RZ ;  /* 0x000000ff001d7202 */ /* 0x000fe40000000f00 */
[----:B------:R-:W-:Y:S02]  /*0510*/  MOV R39, RZ ;  /* 0x000000ff00277202 */ /* 0x000fe40000000f00 */
[----:B0-----:R-:W-:Y:S02]  /*0520*/  SHF.R.S32.HI R3, RZ, 0x1f, R30 ;  /* 0x0000001fff037819 */ /* 0x001fe4000001141e */
[----:B------:R-:W-:Y:S02]  /*0530*/  SHF.L.U32 R37, R30, 0x1, RZ ;  /* 0x000000011e257819 */ /* 0x000fe400000006ff */
[----:B------:R-:W-:-:S02]  /*0540*/  LEA.HI R3, R3, R30, RZ, 0x5 ;  /* 0x0000001e03037211 */ /* 0x000fc400078f28ff */
[----:B------:R-:W-:Y:S02]  /*0550*/  LOP3.LUT R37, R37, 0xffffffc0, RZ, 0xc0, !PT ;  /* 0xffffffc025257812 */ /* 0x000fe400078ec0ff */
[----:B-1----:R-:W-:Y:S02]  /*0560*/  SHF.R.S32.HI R38, RZ, 0x5, R3 ;  /* 0x00000005ff267819 */ /* 0x002fe40000011403 */
.L_x_3750:
[----:B------:R-:W-:Y:S01]  /*0570*/  BAR.SYNC.DEFER_BLOCKING 0x0 ;  /* 0x0000000000007b1d */ /* 0x000fe20000010000 */
[----:B------:R-:W-:-:S05]  /*0580*/  LOP3.LUT R43, R37, 0x1f, R30, 0xf8, !PT ;  /* 0x0000001f252b7812 */ /* 0x000fca00078ef81e */
[----:B------:R-:W-:-:S05]  /*0590*/  IMAD.WIDE R2, R43, 0x10, R32 ;  /* 0x000000102b027825 */ /* 0x000fca00078e0220 */
[----:B------:R0:W2:Y:S04]  /*05a0*/  LDG.E.128 R12, [R2.64] ;  /* 0x00000006020c7981 */ /* 0x0000a8000c1e1d00 */
[----:B------:R0:W3:Y:S01]  /*05b0*/  LDG.E.128 R44, [R2.64+0x200] ;  /* 0x00020006022c7981 */ /* 0x0000e2000c1e1d00 */
[----:B------:R-:W-:-:S04]  /*05c0*/  IADD3 R40, R37, R31, RZ ;  /* 0x0000001f25287210 */ /* 0x000fc80007ffe0ff */
[----:B------:R-:W-:Y:S02]  /*05d0*/  IADD3 R41, R40, R31, RZ ;  /* 0x0000001f28297210 */ /* 0x000fe40007ffe0ff */
[----:B0-----:R-:W-:Y:S02]  /*05e0*/  MOV R2, R6 ;  /* 0x0000000600027202 */ /* 0x001fe40000000f00 */
[----:B------:R-:W-:-:S05]  /*05f0*/  MOV R3, R7 ;  /* 0x0000000700037202 */ /* 0x000fca0000000f00 */
[----:B------:R-:W-:Y:S01]  /*0600*/  IMAD.WIDE R22, R43, 0x10, R2 ;  /* 0x000000102b167825 */ /* 0x000fe200078e0202 */
[----:B--2---:R-:W-:Y:S04]  /*0610*/  STS.128 [R40.X16], R12 ;  /* 0x0000000c28007388 */ /* 0x004fe8000000cc00 */
[----:B---3--:R0:W-:Y:S01]  /*0620*/  STS.128 [R40.X16+0x200], R44 ;  /* 0x0002002c28007388 */ /* 0x0081e2000000cc00 */
[----:B------:R-:W-:-:S06]  /*0630*/  NOP ;  /* 0x0000000000007918 */ /* 0x000fcc0000000000 */
[----:B------:R-:W1:Y:S04]  /*0640*/  LDS.128 R8, [R41.X16] ;  /* 0x0000000029087984 */ /* 0x000e68000000cc00 */
[----:B------:R-:W-:Y:S04]  /*0650*/  LDS.128 R4, [R41.X16+0x10] ;  /* 0x0000100029047984 */ /* 0x000fe8000000cc00 */
[----:B------:R-:W-:Y:S06]  /*0660*/  BAR.SYNC.DEFER_BLOCKING 0x0 ;  /* 0x0000000000007b1d */ /* 0x000fec0000010000 */
[----:B------:R-:W2:Y:S04]  /*0670*/  LDG.E.128 R48, [R22.64] ;  /* 0x0000000616307981 */ /* 0x000ea8000c1e1d00 */
[----:B------:R-:W3:Y:S01]  /*0680*/  LDG.E.128 R52, [R22.64+0x200] ;  /* 0x0002000616347981 */ /* 0x000ee2000c1e1d00 */
[----:B------:R-:W-:-:S03]  /*0690*/  IMAD.WIDE R42, R43, 0x10, R34 ;  /* 0x000000102b2a7825 */ /* 0x000fc600078e0222 */
[----:B--2---:R-:W-:Y:S04]  /*06a0*/  STS.128 [R40.X16], R48 ;  /* 0x0000003028007388 */ /* 0x004fe8000000cc00 */
[----:B---3--:R-:W-:Y:S01]  /*06b0*/  STS.128 [R40.X16+0x200], R52 ;  /* 0x0002003428007388 */ /* 0x008fe2000000cc00 */
[----:B------:R-:W-:-:S06]  /*06c0*/  NOP ;  /* 0x0000000000007918 */ /* 0x000fcc0000000000 */
[----:B------:R-:W2:Y:S04]  /*06d0*/  LDS.128 R60, [R41.X16] ;  /* 0x00000000293c7984 */ /* 0x000ea8000000cc00 */
[----:B------:R-:W-:Y:S04]  /*06e0*/  LDS.128 R12, [R41.X16+0x10] ;  /* 0x00001000290c7984 */ /* 0x000fe8000000cc00 */
[----:B------:R-:W-:Y:S06]  /*06f0*/  BAR.SYNC.DEFER_BLOCKING 0x0 ;  /* 0x0000000000007b1d */ /* 0x000fec0000010000 */
[----:B0-----:R0:W3:Y:S04]  /*0700*/  LDG.E.128 R44, [R42.64] ;  /* 0x000000062a2c7981 */ /* 0x0010e8000c1e1d00 */
[----:B------:R0:W4:Y:S01]  /*0710*/  LDG.E.128 R56, [R42.64+0x200] ;  /* 0x000200062a387981 */ /* 0x000122000c1e1d00 */
[--C-:B-1----:R-:W-:Y:S01]  /*0720*/  PRMT R22, RZ, 0x5410, R8.reuse ;  /* 0x00005410ff167816 */ /* 0x102fe20000000008 */
[----:B------:R-:W-:Y:S01]  /*0730*/  BSSY B0, `(.L_x_3701) ;  /* 0x0000054000007945 */ /* 0x000fe20003800000 */
[----:B------:R-:W-:-:S02]  /*0740*/  PRMT R23, RZ, 0x7610, R8 ;  /* 0x00007610ff177816 */ /* 0x000fc40000000008 */
[----:B--2---:R-:W-:Y:S02]  /*0750*/  PRMT R83, RZ, 0x5410, R62 ;  /* 0x00005410ff537816 */ /* 0x004fe4000000003e */
[----:B0-----:R-:W-:-:S03]  /*0760*/  PRMT R43, RZ, 0x5410, R61 ;  /* 0x00005410ff2b7816 */ /* 0x001fc6000000003d */
[--C-:B-----5:R-:W-:Y:S01]  /*0770*/  FADD.FTZ R83, R83, R26.reuse ;  /* 0x0000001a53537221 */ /* 0x120fe20000010000 */
[----:B------:R-:W-:Y:S01]  /*0780*/  PRMT R61, RZ, 0x7610, R61 ;  /* 0x00007610ff3d7816 */ /* 0x000fe2000000003d */
[----:B------:R-:W-:-:S03]  /*0790*/  FADD.FTZ R80, R43, R26 ;  /* 0x0000001a2b507221 */ /* 0x000fc60000010000 */
[----:B------:R-:W-:Y:S01]  /*07a0*/  FSETP.GTU.FTZ.AND P0, PT, R83, 20, PT ;  /* 0x41a000005300780b */ /* 0x000fe20003f1c000 */
[----:B------:R-:W-:Y:S01]  /*07b0*/  FADD.FTZ R82, R61, R26 ;  /* 0x0000001a3d527221 */ /* 0x000fe20000010000 */
[----:B------:R-:W-:Y:S02]  /*07c0*/  PRMT R43, RZ, 0x5410, R4 ;  /* 0x00005410ff2b7816 */ /* 0x000fe40000000004 */
[----:B------:R-:W-:Y:S02]  /*07d0*/  FSETP.GTU.FTZ.AND P2, PT, R80, 20, PT ;  /* 0x41a000005000780b */ /* 0x000fe40003f5c000 */
[----:B------:R-:W-:Y:S01]  /*07e0*/  FSETP.GTU.FTZ.AND P1, PT, R82, 20, PT ;  /* 0x41a000005200780b */ /* 0x000fe20003f3c000 */
[----:B---3--:R0:W-:Y:S04]  /*07f0*/  STS.128 [R40.X16], R44 ;  /* 0x0000002c28007388 */ /* 0x0081e8000000cc00 */
[----:B----4-:R-:W-:Y:S01]  /*0800*/  STS.128 [R40.X16+0x200], R56 ;  /* 0x0002003828007388 */ /* 0x010fe2000000cc00 */
[----:B------:R-:W-:-:S06]  /*0810*/  NOP ;  /* 0x0000000000007918 */ /* 0x000fcc0000000000 */
[----:B------:R-:W1:Y:S04]  /*0820*/  LDS.128 R84, [R41.X16] ;  /* 0x0000000029547984 */ /* 0x000e68000000cc00 */
[----:B------:R2:W3:Y:S01]  /*0830*/  LDS.128 R100, [R41.X16+0x10] ;  /* 0x0000100029647984 */ /* 0x0004e2000000cc00 */
[----:B0-----:R-:W-:Y:S02]  /*0840*/  PRMT R45, RZ, 0x7610, R62 ;  /* 0x00007610ff2d7816 */ /* 0x001fe4000000003e */
[--C-:B-1----:R-:W-:Y:S02]  /*0850*/  PRMT R42, RZ, 0x5410, R84.reuse ;  /* 0x00005410ff2a7816 */ /* 0x102fe40000000054 */
[----:B------:R-:W-:Y:S01]  /*0860*/  PRMT R47, RZ, 0x7610, R84 ;  /* 0x00007610ff2f7816 */ /* 0x000fe20000000054 */
[----:B------:R-:W-:Y:S01]  /*0870*/  FADD.FTZ R84, R45, R26 ;  /* 0x0000001a2d547221 */ /* 0x000fe20000010000 */
[----:B------:R-:W-:Y:S01]  /*0880*/  PRMT R49, RZ, 0x5410, R85 ;  /* 0x00005410ff317816 */ /* 0x000fe20000000055 */
[----:B------:R-:W-:Y:S01]  /*0890*/  FFMA.FTZ R22, R42, R22, R39 ;  /* 0x000000162a167223 */ /* 0x000fe20000010027 */
[----:B------:R-:W-:-:S02]  /*08a0*/  PRMT R55, RZ, 0x7610, R85 ;  /* 0x00007610ff377816 */ /* 0x000fc40000000055 */
[----:B------:R-:W-:Y:S01]  /*08b0*/  PRMT R57, RZ, 0x5410, R86 ;  /* 0x00005410ff397816 */ /* 0x000fe20000000056 */
[----:B------:R-:W-:Y:S01]  /*08c0*/  FFMA.FTZ R22, R47, R23, R22 ;  /* 0x000000172f167223 */ /* 0x000fe20000010016 */
[----:B------:R-:W-:Y:S02]  /*08d0*/  PRMT R23, RZ, 0x5410, R9 ;  /* 0x00005410ff177816 */ /* 0x000fe40000000009 */
[----:B------:R-:W-:Y:S02]  /*08e0*/  PRMT R73, RZ, 0x7610, R86 ;  /* 0x00007610ff497816 */ /* 0x000fe40000000056 */
[----:B------:R-:W-:Y:S01]  /*08f0*/  PRMT R75, RZ, 0x5410, R87 ;  /* 0x00005410ff4b7816 */ /* 0x000fe20000000057 */
[----:B------:R-:W-:Y:S01]  /*0900*/  FFMA.FTZ R22, R49, R23, R22 ;  /* 0x0000001731167223 */ /* 0x000fe20000010016 */
[----:B------:R-:W-:Y:S02]  /*0910*/  PRMT R23, RZ, 0x7610, R9 ;  /* 0x00007610ff177816 */ /* 0x000fe40000000009 */
[----:B------:R-:W-:-:S02]  /*0920*/  MOV R39, c[0x0][0x16c] ;  /* 0x00005b0000277a02 */ /* 0x000fc40000000f00 */
[----:B------:R-:W-:Y:S01]  /*0930*/  PRMT R87, RZ, 0x7610, R87 ;  /* 0x00007610ff577816 */ /* 0x000fe20000000057 */
[----:B------:R-:W-:Y:S01]  /*0940*/  FFMA.FTZ R22, R55, R23, R22 ;  /* 0x0000001737167223 */ /* 0x000fe20000010016 */
[----:B------:R-:W-:Y:S02]  /*0950*/  PRMT R23, RZ, 0x5410, R10 ;  /* 0x00005410ff177816 */ /* 0x000fe4000000000a */
[----:B------:R-:W-:Y:S02]  /*0960*/  ISETP.GE.AND P5, PT, R39, 0x1, PT ;  /* 0x000000012700780c */ /* 0x000fe40003fa6270 */
[----:B------:R-:W-:Y:S01]  /*0970*/  PRMT R39, RZ, 0x7610, R60 ;  /* 0x00007610ff277816 */ /* 0x000fe2000000003c */
[----:B------:R-:W-:Y:S01]  /*0980*/  FFMA.FTZ R22, R57, R23, R22 ;  /* 0x0000001739167223 */ /* 0x000fe20000010016 */
[----:B------:R-:W-:Y:S02]  /*0990*/  PRMT R23, RZ, 0x7610, R10 ;  /* 0x00007610ff177816 */ /* 0x000fe4000000000a */
[----:B------:R-:W-:Y:S01]  /*09a0*/  FSETP.GTU.FTZ.AND P6, PT, R84, 20, PT ;  /* 0x41a000005400780b */ /* 0x000fe20003fdc000 */
[----:B------:R-:W-:-:S02]  /*09b0*/  FADD.FTZ R78, R39, R26 ;  /* 0x0000001a274e7221 */ /* 0x000fc40000010000 */
[----:B------:R-:W-:Y:S01]  /*09c0*/  FFMA.FTZ R22, R73, R23, R22 ;  /* 0x0000001749167223 */ /* 0x000fe20000010016 */
[----:B------:R-:W-:Y:S02]  /*09d0*/  PRMT R23, RZ, 0x5410, R11 ;  /* 0x00005410ff177816 */ /* 0x000fe4000000000b */
[----:B------:R-:W-:-:S03]  /*09e0*/  FSETP.GTU.FTZ.AND P3, PT, R78, 20, PT ;  /* 0x41a000004e00780b */ /* 0x000fc60003f7c000 */
[----:B------:R-:W-:Y:S01]  /*09f0*/  FFMA.FTZ R22, R75, R23, R22 ;  /* 0x000000174b167223 */ /* 0x000fe20000010016 */
[----:B------:R-:W-:-:S05]  /*0a00*/  PRMT R23, RZ, 0x5410, R60 ;  /* 0x00005410ff177816 */ /* 0x000fca000000003c */
[----:B------:R-:W-:Y:S01]  /*0a10*/  FADD.FTZ R76, R23, R26 ;  /* 0x0000001a174c7221 */ /* 0x000fe20000010000 */
[----:B------:R-:W-:-:S04]  /*0a20*/  PRMT R23, RZ, 0x7610, R11 ;  /* 0x00007610ff177816 */ /* 0x000fc8000000000b */
[----:B------:R-:W-:Y:S01]  /*0a30*/  FSETP.GTU.FTZ.AND P4, PT, R76, 20, PT ;  /* 0x41a000004c00780b */ /* 0x000fe20003f9c000 */
[----:B------:R-:W-:Y:S01]  /*0a40*/  FFMA.FTZ R46, R87, R23, R22 ;  /* 0x00000017572e7223 */ /* 0x000fe20000010016 */
[----:B------:R-:W-:-:S05]  /*0a50*/  PRMT R23, RZ, 0x5410, R63 ;  /* 0x00005410ff177816 */ /* 0x000fca000000003f */
[----:B------:R-:W-:-:S06]  /*0a60*/  FADD.FTZ R88, R23, R26 ;  /* 0x0000001a17587221 */ /* 0x000fcc0000010000 */
        /* <DEDUP_REMOVED lines=32> */
.L_x_3702:
[----:B--23--:R-:W-:Y:S05]  /*0c70*/  BSYNC B0 ;  /* 0x0000000000007941 */ /* 0x00cfea0003800000 */
.L_x_3701:
[----:B------:R-:W-:Y:S01]  /*0c80*/  PRMT R89, RZ, 0x5410, R100 ;  /* 0x00005410ff597816 */ /* 0x000fe20000000064 */
[----:B------:R-:W-:Y:S01]  /*0c90*/  BSSY B0, `(.L_x_3703) ;  /* 0x0000028000007945 */ /* 0x000fe20003800000 */
[----:B------:R-:W-:Y:S02]  /*0ca0*/  PRMT R63, RZ, 0x7610, R63 ;  /* 0x00007610ff3f7816 */ /* 0x000fe4000000003f */
[----:B------:R-:W-:Y:S01]  /*0cb0*/  PRMT R22, RZ, 0x7610, R4 ;  /* 0x00007610ff167816 */ /* 0x000fe20000000004 */
[----:B------:R-:W-:Y:S01]  /*0cc0*/  FFMA.FTZ R46, R89, R43, R46 ;  /* 0x0000002b592e7223 */ /* 0x000fe2000001002e */
[----:B------:R-:W-:Y:S01]  /*0cd0*/  PRMT R91, RZ, 0x7610, R100 ;  /* 0x00007610ff5b7816 */ /* 0x000fe20000000064 */
[----:B------:R-:W-:Y:S01]  /*0ce0*/  FADD.FTZ R90, R63, R26 ;  /* 0x0000001a3f5a7221 */ /* 0x000fe20000010000 */
        /* <DEDUP_REMOVED lines=34> */
.L_x_3704:
[----:B------:R-:W-:Y:S05]  /*0f10*/  BSYNC B0 ;  /* 0x0000000000007941 */ /* 0x000fea0003800000 */
.L_x_3703:
        /* <DEDUP_REMOVED lines=39> */
.L_x_3706:
[----:B------:R-:W-:Y:S05]  /*1190*/  BSYNC B0 ;  /* 0x0000000000007941 */ /* 0x000fea0003800000 */
.L_x_3705:
        /* <DEDUP_REMOVED lines=39> */
.L_x_3708:
[----:B------:R-:W-:Y:S05]  /*1410*/  BSYNC B0 ;  /* 0x0000000000007941 */ /* 0x000fea0003800000 */
.L_x_3707:
        /* <DEDUP_REMOVED lines=39> */
.L_x_3710:
[----:B------:R-:W-:Y:S05]  /*1690*/  BSYNC B0 ;  /* 0x0000000000007941 */ /* 0x000fea0003800000 */
.L_x_3709:
        /* <DEDUP_REMOVED lines=39> */
.L_x_3712:
[----:B------:R-:W-:Y:S05]  /*1910*/  BSYNC B0 ;  /* 0x0000000000007941 */ /* 0x000fea0003800000 */
.L_x_3711:
        /* <DEDUP_REMOVED lines=39> */
.L_x_3714:
[----:B------:R-:W-:Y:S05]  /*1b90*/  BSYNC B0 ;  /* 0x0000000000007941 */ /* 0x000fea0003800000 */
.L_x_3713:
        /* <DEDUP_REMOVED lines=39> */
.L_x_3716:
[----:B------:R-:W-:Y:S05]  /*1e10*/  BSYNC B0 ;  /* 0x0000000000007941 */ /* 0x000fea0003800000 */
.L_x_3715:
[--C-:B------:R-:W-:Y:S01]  /*1e20*/  PRMT R13, RZ, 0x5410, R15.reuse ;  /* 0x00005410ff0d7816 */ /* 0x100fe2000000000f */
[----:B------:R-:W-:Y:S01]  /*1e30*/  BSSY B0, `(.L_x_3717) ;  /* 0x0000027000007945 */ /* 0x000fe20003800000 */
[----:B------:R-:W-:Y:S01]  /*1e40*/  HFMA2.MMA R46, -RZ, RZ, 0, 0 ;  /* 0x00000000ff2e7435 */ /* 0x000fe200000001ff */
[----:B------:R-:W-:Y:S01]  /*1e50*/  FSETP.GTU.FTZ.AND P3, PT, R102, 20, PT ;  /* 0x41a000006600780b */ /* 0x000fe20003f7c000 */
[----:B------:R-:W-:Y:S01]  /*1e60*/  CS2R R44, SRZ ;  /* 0x00000000002c7805 */ /* 0x000fe2000001ff00 */
[----:B------:R-:W-:Y:S01]  /*1e70*/  MOV R43, RZ ;  /* 0x000000ff002b7202 */ /* 0x000fe20000000f00 */
[----:B------:R-:W-:Y:S01]  /*1e80*/  FADD.FTZ R104, R13, R26 ;  /* 0x0000001a0d687221 */ /* 0x000fe20000010000 */
        /* <DEDUP_REMOVED lines=33> */
.L_x_3718:
[----:B------:R-:W-:Y:S05]  /*20a0*/  BSYNC B0 ;  /* 0x0000000000007941 */ /* 0x000fea0003800000 */
.L_x_3717:
[----:B------:R-:W-:Y:S01]  /*20b0*/  BSSY B0, `(.L_x_3719) ;  /* 0x0000026000007945 */ /* 0x000fe20003800000 */
[----:B------:R-:W-:Y:S01]  /*20c0*/  HFMA2.MMA R66, -RZ, RZ, 0, 0 ;  /* 0x00000000ff427435 */ /* 0x000fe200000001ff */
[----:B------:R-:W-:Y:S01]  /*20d0*/  FSETP.GTU.FTZ.AND P2, PT, R104, 20, PT ;  /* 0x41a000006800780b */ /* 0x000fe20003f5c000 */
[----:B------:R-:W-:Y:S01]  /*20e0*/  CS2R R62, SRZ ;  /* 0x00000000003e7805 */ /* 0x000fe2000001ff00 */
        /* <DEDUP_REMOVED lines=34> */
.L_x_3720:
[----:B------:R-:W-:Y:S05]  /*2310*/  BSYNC B0 ;  /* 0x0000000000007941 */ /* 0x000fea0003800000 */
.L_x_3719:
[----:B------:R-:W-:Y:S01]  /*2320*/  BSSY B0, `(.L_x_3721) ;  /* 0x0000027000007945 */ /* 0x000fe20003800000 */
[----:B------:R-:W-:Y:S01]  /*2330*/  HFMA2.MMA R69, -RZ, RZ, 0, 0 ;  /* 0x00000000ff457435 */ /* 0x000fe200000001ff */
[----:B------:R-:W-:Y:S01]  /*2340*/  FSETP.GTU.FTZ.AND P1, PT, R105, 20, PT ;  /* 0x41a000006900780b */ /* 0x000fe20003f3c000 */
[----:B------:R-:W-:Y:S01]  /*2350*/  HFMA2.MMA R59, -RZ, RZ, 0, 0 ;  /* 0x00000000ff3b7435 */ /* 0x000fe200000001ff */
[----:B------:R-:W-:Y:S01]  /*2360*/  CS2R R60, SRZ ;  /* 0x00000000003c7805 */ /* 0x000fe2000001ff00 */
[----:B------:R-:W-:Y:S02]  /*2370*/  MOV R54, RZ ;  /* 0x000000ff00367202 */ /* 0x000fe40000000f00 */
        /* <DEDUP_REMOVED lines=33> */
.L_x_3722:
[----:B------:R-:W-:Y:S05]  /*2590*/  BSYNC B0 ;  /* 0x0000000000007941 */ /* 0x000fea0003800000 */
.L_x_3721:
        /* <DEDUP_REMOVED lines=33> */
.L_x_3724:
[----:B------:R-:W-:Y:S05]  /*27b0*/  BSYNC B0 ;  /* 0x0000000000007941 */ /* 0x000fea0003800000 */
.L_x_3723:
        /* <DEDUP_REMOVED lines=33> */
.L_x_3726:
[----:B------:R-:W-:Y:S05]  /*29d0*/  BSYNC B0 ;  /* 0x0000000000007941 */ /* 0x000fea0003800000 */
.L_x_3725:
        /* <DEDUP_REMOVED lines=33> */
.L_x_3728:
[----:B------:R-:W-:Y:S05]  /*2bf0*/  BSYNC B0 ;  /* 0x0000000000007941 */ /* 0x000fea0003800000 */
.L_x_3727:
        /* <DEDUP_REMOVED lines=33> */
.L_x_3730:
[----:B------:R-:W-:Y:S05]  /*2e10*/  BSYNC B0 ;  /* 0x0000000000007941 */ /* 0x000fea0003800000 */
.L_x_3729:
        /* <DEDUP_REMOVED lines=33> */
.L_x_3732:
[----:B------:R-:W-:Y:S05]  /*3030*/  BSYNC B0 ;  /* 0x0000000000007941 */ /* 0x000fea0003800000 */
.L_x_3731:
        /* <DEDUP_REMOVED lines=19> */
[C---:B------:R-:W-:Y:S01]  /*3170*/  IMAD R107, R25.reuse, c[0x0][0x180], RZ ;  /* 0x00006000196b7a24 */ /* 0x040fe200078e02ff */
[----:B------:R-:W-:Y:S01]  /*3180*/  IADD3 R46, R36, -0x1, RZ ;  /* 0xffffffff242e7810 */ /* 0x000fe20007ffe0ff */
[----:B------:R-:W-:Y:S01]  /*3190*/  IMAD.WIDE.U32 R12, R0, c[0x0][0x180], RZ ;  /* 0x00006000000c7a25 */ /* 0x000fe200078e00ff */
[----:B------:R-:W-:Y:S01]  /*31a0*/  IADD3 R106, R36, -0x2, RZ ;  /* 0xfffffffe246a7810 */ /* 0x000fe20007ffe0ff */
[----:B------:R-:W-:Y:S01]  /*31b0*/  UMOV UR4, URZ ;  /* 0x0000003f00047c82 */ /* 0x000fe20008000000 */
[----:B------:R-:W-:Y:S01]  /*31c0*/  MOV R165, RZ ;  /* 0x000000ff00a57202 */ /* 0x000fe20000000f00 */
[----:B------:R-:W-:Y:S01]  /*31d0*/  IMAD R115, R0, c[0x0][0x184], R107 ;  /* 0x0000610000737a24 */ /* 0x000fe200078e026b */
[----:B------:R-:W-:Y:S01]  /*31e0*/  LEA.HI R107, R46, R46, RZ, 0x1 ;  /* 0x0000002e2e6b7211 */ /* 0x000fe200078f08ff */
[C---:B------:R-:W-:Y:S01]  /*31f0*/  IMAD R109, R25.reuse, c[0x0][0x198], RZ ;  /* 0x00006600196d7a24 */ /* 0x040fe200078e02ff */
[----:B------:R-:W-:Y:S01]  /*3200*/  MOV R114, RZ ;  /* 0x000000ff00727202 */ /* 0x000fe20000000f00 */
[----:B------:R-:W-:Y:S01]  /*3210*/  IMAD R111, R25, c[0x0][0x1b8], RZ ;  /* 0x00006e00196f7a24 */ /* 0x000fe200078e02ff */
[----:B------:R-:W-:Y:S01]  /*3220*/  IADD3 R115, R13, R115, RZ ;  /* 0x000000730d737210 */ /* 0x000fe20007ffe0ff */
[----:B------:R-:W-:Y:S01]  /*3230*/  IMAD.WIDE.U32 R14, R0, c[0x0][0x198], RZ ;  /* 0x00006600000e7a25 */ /* 0x000fe200078e00ff */
[----:B------:R-:W-:-:S03]  /*3240*/  LOP3.LUT R13, R107, 0xfffffe, RZ, 0xc0, !PT ;  /* 0x00fffffe6b0d7812 */ /* 0x000fc600078ec0ff */
[----:B------:R-:W-:Y:S01]  /*3250*/  IMAD.WIDE.U32 R22, R0, c[0x0][0x1b8], RZ ;  /* 0x00006e0000167a25 */ /* 0x000fe200078e00ff */
[----:B------:R-:W-:Y:S02]  /*3260*/  LEA R108, P1, R14, c[0x0][0x228], 0x2 ;  /* 0x00008a000e6c7a11 */ /* 0x000fe400078210ff */
[----:B------:R-:W-:Y:S01]  /*3270*/  IADD3 R13, R46, -R13, RZ ;  /* 0x8000000d2e0d7210 */ /* 0x000fe20007ffe0ff */
[----:B------:R-:W-:Y:S01]  /*3280*/  IMAD R109, R0, c[0x0][0x19c], R109 ;  /* 0x00006700006d7a24 */ /* 0x000fe200078e026d */
[----:B------:R-:W-:Y:S01]  /*3290*/  LEA R110, P2, R22, c[0x0][0x230], 0x2 ;  /* 0x00008c00166e7a11 */ /* 0x000fe200078410ff */
[----:B------:R-:W-:Y:S01]  /*32a0*/  IMAD R111, R0, c[0x0][0x1bc], R111 ;  /* 0x00006f00006f7a24 */ /* 0x000fe200078e026f */
[----:B------:R-:W-:Y:S01]  /*32b0*/  MOV R46, RZ ;  /* 0x000000ff002e7202 */ /* 0x000fe20000000f00 */
[----:B------:R-:W-:Y:S01]  /*32c0*/  IMAD R113, R106, c[0x0][0x16c], RZ ;  /* 0x00005b006a717a24 */ /* 0x000fe200078e02ff */
[----:B------:R-:W-:Y:S02]  /*32d0*/  LEA R106, P0, R12, c[0x0][0x220], 0x2 ;  /* 0x000088000c6a7a11 */ /* 0x000fe400078010ff */
[----:B------:R-:W-:Y:S01]  /*32e0*/  IADD3 R109, R15, R109, RZ ;  /* 0x0000006d0f6d7210 */ /* 0x000fe20007ffe0ff */
[----:B------:R-:W-:Y:S01]  /*32f0*/  IMAD.WIDE R112, R113, 0x8, R20 ;  /* 0x0000000871707825 */ /* 0x000fe200078e0214 */
[----:B------:R-:W-:-:S02]  /*3300*/  IADD3 R111, R23, R111, RZ ;  /* 0x0000006f176f7210 */ /* 0x000fc40007ffe0ff */
[----:B------:R-:W-:Y:S02]  /*3310*/  LEA.HI.X R107, R12, c[0x0][0x224], R115, 0x2, P0 ;  /* 0x000089000c6b7a11 */ /* 0x000fe400000f1473 */
[----:B------:R-:W-:Y:S02]  /*3320*/  LEA.HI.X R109, R14, c[0x0][0x22c], R109, 0x2, P1 ;  /* 0x00008b000e6d7a11 */ /* 0x000fe400008f146d */
[----:B------:R-:W-:Y:S02]  /*3330*/  LEA.HI.X R111, R22, c[0x0][0x234], R111, 0x2, P2 ;  /* 0x00008d00166f7a11 */ /* 0x000fe400010f146f */
[----:B------:R-:W-:Y:S02]  /*3340*/  SHF.L.U32 R115, R13, 0x8, RZ ;  /* 0x000000080d737819 */ /* 0x000fe400000006ff */
.L_x_3749:
[----:B------:R-:W2:Y:S01]  /*3350*/  LDG.E R116, [R106.64] ;  /* 0x000000066a747981 */ /* 0x000ea2000c1e1900 */
[C---:B------:R-:W-:Y:S02]  /*3360*/  ISETP.NE.AND P1, PT, R30.reuse, RZ, PT ;  /* 0x000000ff1e00720c */ /* 0x040fe40003f25270 */
[C---:B------:R-:W-:Y:S01]  /*3370*/  IADD3 R14, R30.reuse, 0x200, RZ ;  /* 0x000002001e0e7810 */ /* 0x040fe20007ffe0ff */
[----:B------:R-:W3:Y:S01]  /*3380*/  LDG.E R12, [R108.64] ;  /* 0x000000066c0c7981 */ /* 0x000ee2000c1e1900 */
[----:B------:R-:W-:-:S03]  /*3390*/  LOP3.LUT P0, RZ, R30, 0x1f, RZ, 0xc0, !PT ;  /* 0x0000001f1eff7812 */ /* 0x000fc6000780c0ff */
[----:B------:R-:W3:Y:S01]  /*33a0*/  LDG.E R15, [R110.64] ;  /* 0x000000066e0f7981 */ /* 0x000ee2000c1e1900 */
[----:B------:R-:W-:Y:S02]  /*33b0*/  SEL R121, R115, R14, !P1 ;  /* 0x0000000e73797207 */ /* 0x000fe40004800000 */
[--C-:B------:R-:W-:Y:S02]  /*33c0*/  PRMT R143, RZ, 0x5410, R8.reuse ;  /* 0x00005410ff8f7816 */ /* 0x100fe40000000008 */
[----:B------:R-:W-:Y:S02]  /*33d0*/  PRMT R127, RZ, 0x7610, R8 ;  /* 0x00007610ff7f7816 */ /* 0x000fe40000000008 */
[----:B------:R-:W-:Y:S01]  /*33e0*/  ISETP.LT.OR P0, PT, R36, 0x2, P0 ;  /* 0x000000022400780c */ /* 0x000fe20000701670 */
[----:B------:R-:W-:Y:S01]  /*33f0*/  HFMA2.MMA R22, -RZ, RZ, 1.875, 0 ;  /* 0x3f800000ff167435 */ /* 0x000fe200000001ff */
[----:B------:R-:W-:Y:S01]  /*3400*/  PRMT R137, RZ, 0x5410, R9 ;  /* 0x00005410ff897816 */ /* 0x000fe20000000009 */
[----:B------:R-:W-:-:S02]  /*3410*/  FMUL.FTZ R143, R143, R76 ;  /* 0x0000004c8f8f7220 */ /* 0x000fc40000410000 */
[----:B------:R-:W-:Y:S01]  /*3420*/  FMUL.FTZ R142, R127, R78 ;  /* 0x0000004e7f8e7220 */ /* 0x000fe20000410000 */
[----:B------:R-:W-:Y:S01]  /*3430*/  PRMT R131, RZ, 0x7610, R9 ;  /* 0x00007610ff837816 */ /* 0x000fe20000000009 */
[----:B------:R-:W-:Y:S01]  /*3440*/  FMUL.FTZ R137, R137, R80 ;  /* 0x0000005089897220 */ /* 0x000fe20000410000 */
[----:B------:R-:W-:Y:S02]  /*3450*/  MOV R23, RZ ;  /* 0x000000ff00177202 */ /* 0x000fe40000000f00 */
        /* <DEDUP_REMOVED lines=29> */
[C---:B------:R-:W-:Y:S02]  /*3630*/  FMUL.FTZ R117, R13.reuse, R78 ;  /* 0x0000004e0d757220 */ /* 0x040fe40000410000 */
[C---:B------:R-:W-:Y:S02]  /*3640*/  FMUL.FTZ R118, R13.reuse, R80 ;  /* 0x000000500d767220 */ /* 0x040fe40000410000 */
[----:B------:R-:W-:-:S03]  /*3650*/  FMUL.FTZ R119, R13, R82 ;  /* 0x000000520d777220 */ /* 0x000fc60000410000 */
[----:B------:R-:W1:Y:S01]  /*3660*/  MUFU.EX2 R117, R117 ;  /* 0x0000007500757308 */ /* 0x000e620000000800 */
[----:B0-----:R0:W-:Y:S04]  /*3670*/  STS [R121.X4+0xc90], R132 ;  /* 0x000c908479007388 */ /* 0x0011e80000004800 */
[----:B------:R-:W-:Y:S01]  /*3680*/  BAR.SYNC.DEFER_BLOCKING 0x0 ;  /* 0x0000000000007b1d */ /* 0x000fe20000010000 */
[----:B------:R-:W-:-:S05]  /*3690*/  FMUL.FTZ R120, R13, R83 ;  /* 0x000000530d787220 */ /* 0x000fca0000410000 */
[----:B------:R-:W2:Y:S01]  /*36a0*/  MUFU.EX2 R118, R118 ;  /* 0x0000007600767308 */ /* 0x000ea20000000800 */
[----:B0-----:R-:W-:-:S07]  /*36b0*/  FMUL.FTZ R121, R13, R84 ;  /* 0x000000540d797220 */ /* 0x001fce0000410000 */
[----:B------:R-:W0:Y:S01]  /*36c0*/  MUFU.EX2 R119, R119 ;  /* 0x0000007700777308 */ /* 0x000e220000000800 */
[----:B------:R-:W-:Y:S02]  /*36d0*/  FMUL.FTZ R122, R13, R88 ;  /* 0x000000580d7a7220 */ /* 0x000fe40000410000 */
[----:B-1----:R-:W-:-:S05]  /*36e0*/  FMUL.FTZ R129, R132, R117 ;  /* 0x0000007584817220 */ /* 0x002fca0000410000 */
[----:B------:R-:W1:Y:S01]  /*36f0*/  MUFU.EX2 R120, R120 ;  /* 0x0000007800787308 */ /* 0x000e620000000800 */
[----:B------:R-:W-:Y:S01]  /*3700*/  FFMA.FTZ R14, R143, R117, R142 ;  /* 0x000000758f0e7223 */ /* 0x000fe2000001008e */
[----:B------:R4:W5:Y:S01]  /*3710*/  @!P0 LDG.E.64 R22, [R112.64] ;  /* 0x0000000670168981 */ /* 0x000962000c1e1b00 */
[----:B------:R-:W-:-:S05]  /*3720*/  FMUL.FTZ R123, R13, R90 ;  /* 0x0000005a0d7b7220 */ /* 0x000fca0000410000 */
[----:B------:R-:W1:Y:S01]  /*3730*/  MUFU.EX2 R121, R121 ;  /* 0x0000007900797308 */ /* 0x000e620000000800 */
        /* <DEDUP_REMOVED lines=14> */
[C---:B------:R-:W-:Y:S02]  /*3820*/  FMUL.FTZ R131, R121.reuse, R130 ;  /* 0x0000008279837220 */ /* 0x040fe40000410000 */
[----:B------:R-:W-:Y:S02]  /*3830*/  FFMA.FTZ R14, R121, R14, R144 ;  /* 0x0000000e790e7223 */ /* 0x000fe40000010090 */
[----:B------:R-:W-:-:S03]  /*3840*/  FMUL.FTZ R127, R13, R98 ;  /* 0x000000620d7f7220 */ /* 0x000fc60000410000 */
[----:B------:R-:W3:Y:S01]  /*3850*/  MUFU.EX2 R125, R125 ;  /* 0x0000007d007d7308 */ /* 0x000ee20000000800 */
[C---:B--2---:R-:W-:Y:S02]  /*3860*/  FMUL.FTZ R130, R122.reuse, R131 ;  /* 0x000000837a827220 */ /* 0x044fe40000410000 */
[----:B------:R-:W-:Y:S02]  /*3870*/  FFMA.FTZ R14, R122, R14, R145 ;  /* 0x0000000e7a0e7223 */ /* 0x000fe40000010091 */
[----:B------:R-:W-:-:S03]  /*3880*/  FMUL.FTZ R128, R13, R100 ;  /* 0x000000640d807220 */ /* 0x000fc60000410000 */
[----:B------:R-:W2:Y:S01]  /*3890*/  MUFU.EX2 R126, R126 ;  /* 0x0000007e007e7308 */ /* 0x000ea20000000800 */
[C---:B0-----:R-:W-:Y:S02]  /*38a0*/  FMUL.FTZ R131, R123.reuse, R130 ;  /* 0x000000827b837220 */ /* 0x041fe40000410000 */
[----:B------:R-:W-:Y:S02]  /*38b0*/  FFMA.FTZ R14, R123, R14, R152 ;  /* 0x0000000e7b0e7223 */ /* 0x000fe40000010098 */
[----:B------:R-:W-:-:S03]  /*38c0*/  FMUL.FTZ R129, R13, R102 ;  /* 0x000000660d817220 */ /* 0x000fc60000410000 */
[----:B------:R-:W0:Y:S01]  /*38d0*/  MUFU.EX2 R127, R127 ;  /* 0x0000007f007f7308 */ /* 0x000e220000000800 */
[C---:B------:R-:W-:Y:S02]  /*38e0*/  FMUL.FTZ R134, R124.reuse, R131 ;  /* 0x000000837c867220 */ /* 0x040fe40000410000 */
[----:B------:R-:W-:Y:S02]  /*38f0*/  FFMA.FTZ R14, R124, R14, R151 ;  /* 0x0000000e7c0e7223 */ /* 0x000fe40000010097 */
[----:B------:R-:W-:-:S03]  /*3900*/  FMUL.FTZ R130, R13, R104 ;  /* 0x000000680d827220 */ /* 0x000fc60000410000 */
[----:B------:R-:W0:Y:S01]  /*3910*/  MUFU.EX2 R128, R128 ;  /* 0x0000008000807308 */ /* 0x000e220000000800 */
[C---:B---3--:R-:W-:Y:S02]  /*3920*/  FMUL.FTZ R133, R125.reuse, R134 ;  /* 0x000000867d857220 */ /* 0x048fe40000410000 */
[----:B------:R-:W-:Y:S02]  /*3930*/  FFMA.FTZ R14, R125, R14, R156 ;  /* 0x0000000e7d0e7223 */ /* 0x000fe4000001009c */
[----:B------:R-:W-:-:S03]  /*3940*/  FMUL.FTZ R131, R13, R105 ;  /* 0x000000690d837220 */ /* 0x000fc60000410000 */
[----:B------:R-:W3:Y:S01]  /*3950*/  MUFU.EX2 R129, R129 ;  /* 0x0000008100817308 */ /* 0x000ee20000000800 */
[C---:B--2---:R-:W-:Y:S02]  /*3960*/  FMUL.FTZ R134, R126.reuse, R133 ;  /* 0x000000857e867220 */ /* 0x044fe40000410000 */
[----:B------:R-:W-:-:S05]  /*3970*/  FFMA.FTZ R14, R126, R14, R153 ;  /* 0x0000000e7e0e7223 */ /* 0x000fca0000010099 */
[----:B------:R-:W2:Y:S01]  /*3980*/  MUFU.EX2 R130, R130 ;  /* 0x0000008200827308 */ /* 0x000ea20000000800 */
[C---:B0-----:R-:W-:Y:S02]  /*3990*/  FMUL.FTZ R13, R127.reuse, R134 ;  /* 0x000000867f0d7220 */ /* 0x041fe40000410000 */
[----:B------:R-:W-:Y:S02]  /*39a0*/  FFMA.FTZ R14, R127, R14, R160 ;  /* 0x0000000e7f0e7223 */ /* 0x000fe400000100a0 */
[----:B------:R-:W-:-:S03]  /*39b0*/  FMUL.FTZ R134, R128, R13 ;  /* 0x0000000d80867220 */ /* 0x000fc60000410000 */
[----:B------:R-:W0:Y:S01]  /*39c0*/  MUFU.EX2 R131, R131 ;  /* 0x0000008300837308 */ /* 0x000e220000000800 */
[----:B------:R-:W-:Y:S02]  /*39d0*/  FFMA.FTZ R14, R128, R14, R159 ;  /* 0x0000000e800e7223 */ /* 0x000fe4000001009f */
[C---:B---3--:R-:W-:Y:S02]  /*39e0*/  FMUL.FTZ R13, R129.reuse, R134 ;  /* 0x00000086810d7220 */ /* 0x048fe40000410000 */
[----:B------:R-:W-:Y:S02]  /*39f0*/  FFMA.FTZ R14, R129, R14, R164 ;  /* 0x0000000e810e7223 */ /* 0x000fe400000100a4 */
[C---:B--2---:R-:W-:Y:S02]  /*3a00*/  FMUL.FTZ R134, R130.reuse, R13 ;  /* 0x0000000d82867220 */ /* 0x044fe40000410000 */
[----:B------:R-:W-:Y:S02]  /*3a10*/  FFMA.FTZ R13, R130, R14, R163 ;  /* 0x0000000e820d7223 */ /* 0x000fe400000100a3 */
[----:B------:R-:W-:-:S02]  /*3a20*/  FMUL.FTZ R14, R12, R15 ;  /* 0x0000000f0c0e7220 */ /* 0x000fc40000410000 */
[C---:B0-----:R-:W-:Y:S02]  /*3a30*/  FMUL.FTZ R12, R131.reuse, R134 ;  /* 0x00000086830c7220 */ /* 0x041fe40000410000 */
[----:B------:R-:W-:Y:S01]  /*3a40*/  FFMA.FTZ R13, R131, R13, R166 ;  /* 0x0000000d830d7223 */ /* 0x000fe200000100a6 */
[----:B------:R-:W-:Y:S05]  /*3a50*/  @P0 BRA `(.L_x_3735) ;  /* 0x0000008000000947 */ /* 0x000fea0003800000 */
[----:B-1--4-:R-:W-:Y:S02]  /*3a60*/  ISETP.NE.AND P0, PT, R36, c[0x0][0x174], PT ;  /* 0x00005d0024007a0c */ /* 0x012fe40003f05270 */
[----:B------:R-:W-:-:S11]  /*3a70*/  MOV R146, 0x3f800000 ;  /* 0x3f80000000927802 */ /* 0x000fd60000000f00 */
[----:B------:R-:W-:-:S04]  /*3a80*/  @P0 LEA.HI R15, R36, R36, RZ, 0x1 ;  /* 0x00000024240f0211 */ /* 0x000fc800078f08ff */
[----:B------:R-:W-:-:S04]  /*3a90*/  @P0 LOP3.LUT R15, R15, 0x3ffffe, RZ, 0xc0, !PT ;  /* 0x003ffffe0f0f0812 */ /* 0x000fc800078ec0ff */
[----:B------:R-:W-:-:S04]  /*3aa0*/  @P0 IADD3 R15, -R15, R36, RZ ;  /* 0x000000240f0f0210 */ /* 0x000fc80007ffe1ff */
[----:B------:R-:W-:-:S04]  /*3ab0*/  @P0 LEA R15, R15, 0xc90, 0xa ;  /* 0x00000c900f0f0811 */ /* 0x000fc800078e50ff */
[----:B------:R-:W-:-:S05]  /*3ac0*/  @P0 IADD3 R15, R15, R114, RZ ;  /* 0x000000720f0f0210 */ /* 0x000fca0007ffe0ff */
[----:B------:R0:W1:Y:S02]  /*3ad0*/  @P0 LDS R146, [R15] ;  /* 0x000000000f920984 */ /* 0x0000640000000800 */
.L_x_3735:
[----:B-1--4-:R-:W-:Y:S05]  /*3ae0*/  BSYNC B0 ;  /* 0x0000000000007941 */ /* 0x012fea0003800000 */
.L_x_3734:
        /* <DEDUP_REMOVED lines=26> */
.L_x_3757:
        /* <DEDUP_REMOVED lines=24> */
.L_x_3758:
[----:B------:R-:W-:Y:S02]  /*3e10*/  ISETP.GE.AND P0, PT, R31, 0x10, PT ;  /* 0x000000101f00780c */ /* 0x000fe40003f06270 */
[----:B0-----:R-:W-:Y:S02]  /*3e20*/  MOV R15, R167 ;  /* 0x000000a7000f7202 */ /* 0x001fe40000000f00 */
[----:B------:R-:W-:-:S09]  /*3e30*/  MOV R167, R168 ;  /* 0x000000a800a77202 */ /* 0x000fd20000000f00 */
[-C--:B-1----:R-:W-:Y:S02]  /*3e40*/  @P0 FFMA.FTZ R15, R12, R167.reuse, R15 ;  /* 0x000000a70c0f0223 */ /* 0x082fe4000001000f */
[----:B--2---:R-:W-:Y:S01]  /*3e50*/  @P0 FMUL.FTZ R167, R169, R167 ;  /* 0x000000a7a9a70220 */ /* 0x004fe20000410000 */
[----:B------:R-:W-:Y:S05]  /*3e60*/  BRA.CONV ~URZ, `(.L_x_3740) ;  /* 0x000000637f007947 */ /* 0x000fea000b800000 */
[----:B------:R-:W-:Y:S01]  /*3e70*/  HFMA2.MMA R173, -RZ, RZ, 0, 1.847743988037109375e-06 ;  /* 0x0000001fffad7435 */ /* 0x000fe200000001ff */
[----:B------:R-:W-:Y:S02]  /*3e80*/  MOV R172, R167 ;  /* 0x000000a700ac7202 */ /* 0x000fe40000000f00 */
[----:B------:R-:W-:Y:S02]  /*3e90*/  MOV R171, 0x1f ;  /* 0x0000001f00ab7802 */ /* 0x000fe40000000f00 */
[----:B------:R-:W-:Y:S02]  /*3ea0*/  MOV R174, 0xffffffff ;  /* 0xffffffff00ae7802 */ /* 0x000fe40000000f00 */
[----:B------:R-:W-:-:S02]  /*3eb0*/  MOV R12, 0x3ed0 ;  /* 0x00003ed0000c7802 */ /* 0x000fc40000000f00 */
[----:B-----5:R-:W-:Y:S05]  /*3ec0*/  CALL.REL.NOINC `($__internal_151_$__cuda_sm70_shflsync_idx_p) ;  /* 0x00003cb000007944 */ /* 0x020fea0003c00000 */
.L_x_3740:
[----:B------:R-:W-:Y:S05]  /*3ed0*/  BRA.CONV ~URZ, `(.L_x_3741) ;  /* 0x000000637f007947 */ /* 0x000fea000b800000 */
[----:B0-----:R-:W-:Y:S01]  /*3ee0*/  HFMA2.MMA R173, -RZ, RZ, 0, 1.847743988037109375e-06 ;  /* 0x0000001fffad7435 */ /* 0x001fe200000001ff */
[----:B------:R-:W-:-:S02]  /*3ef0*/  MOV R172, R15 ;  /* 0x0000000f00ac7202 */ /* 0x000fc40000000f00 */
[----:B-1----:R-:W-:Y:S02]  /*3f00*/  MOV R171, 0x1f ;  /* 0x0000001f00ab7802 */ /* 0x002fe40000000f00 */
[----:B------:R-:W-:Y:S02]  /*3f10*/  MOV R174, 0xffffffff ;  /* 0xffffffff00ae7802 */ /* 0x000fe40000000f00 */
[----:B------:R-:W-:Y:S02]  /*3f20*/  MOV R12, 0x3f40 ;  /* 0x00003f40000c7802 */ /* 0x000fe40000000f00 */
[----:B-----5:R-:W-:Y:S05]  /*3f30*/  CALL.REL.NOINC `($__internal_151_$__cuda_sm70_shflsync_idx_p) ;  /* 0x00003c4000007944 */ /* 0x020fea0003c00000 */
.L_x_3741:
[----:B------:R-:W-:Y:S05]  /*3f40*/  BRA.DIV ~URZ, `(.L_x_3742) ;  /* 0x000032727f007947 */ /* 0x000fea000b800000 */
[----:B-----5:R-:W2:Y:S04]  /*3f50*/  SHFL.IDX PT, R22, R22, RZ, 0x1f ;  /* 0x00001fff16167589 */ /* 0x020ea800000e0000 */
[----:B------:R3:W4:Y:S04]  /*3f60*/  SHFL.IDX PT, R13, R23, RZ, 0x1f ;  /* 0x00001fff170d7589 */ /* 0x00072800000e0000 */
[----:B------:R-:W0:Y:S04]  /*3f70*/  SHFL.UP PT, R167, R167, 0x1, RZ ;  /* 0x04200000a7a77989 */ /* 0x000e2800000e00ff */
[----:B------:R3:W1:Y:S02]  /*3f80*/  SHFL.UP PT, R168, R15, 0x1, RZ ;  /* 0x042000000fa87989 */ /* 0x00066400000e00ff */
.L_x_3759:
[----:B---3--:R-:W3:Y:S01]  /*3f90*/  LDS.64 R14, [R30.X16+0x880] ;  /* 0x000880001e0e7984 */ /* 0x008ee2000000ca00 */
[----:B--2---:R-:W-:Y:S01]  /*3fa0*/  MOV R12, R22 ;  /* 0x00000016000c7202 */ /* 0x004fe20000000f00 */
[----:B01--4-:R-:W-:-:S04]  /*3fb0*/  @P1 FFMA.FTZ R13, R13, R167, R168 ;  /* 0x000000a70d0d1223 */ /* 0x013fc800000100a8 */
[----:B------:R-:W-:Y:S02]  /*3fc0*/  @P1 FMUL.FTZ R12, R12, R167 ;  /* 0x000000a70c0c1220 */ /* 0x000fe40000410000 */
[C---:B---3--:R-:W-:Y:S02]  /*3fd0*/  FFMA.FTZ R15, R14.reuse, R13, R15 ;  /* 0x0000000d0e0f7223 */ /* 0x048fe4000001000f */
[----:B------:R-:W-:-:S05]  /*3fe0*/  FMUL.FTZ R14, R14, R12 ;  /* 0x0000000c0e0e7220 */ /* 0x000fca0000410000 */
[----:B------:R0:W-:Y:S02]  /*3ff0*/  STS.128 [R30.X16+0x880], R12 ;  /* 0x0008800c1e007388 */ /* 0x0001e4000000cc00 */
.L_x_3737:
[----:B-1----:R-:W-:Y:S05]  /*4000*/  BSYNC B0 ;  /* 0x0000000000007941 */ /* 0x002fea0003800000 */
.L_x_3736:
[----:B------:R-:W-:Y:S01]  /*4010*/  WARPSYNC 0xffffffff ;  /* 0xffffffff00007948 */ /* 0x000fe20003800000 */
[----:B------:R-:W-:Y:S01]  /*4020*/  BAR.SYNC.DEFER_BLOCKING 0x0 ;  /* 0x0000000000007b1d */ /* 0x000fe20000010000 */
[C---:B0-----:R-:W-:Y:S01]  /*4030*/  FMUL.FTZ R15, R131.reuse, R146 ;  /* 0x00000092830f7220 */ /* 0x041fe20000410000 */
        /* <DEDUP_REMOVED lines=67> */
.L_x_3760:
        /* <DEDUP_REMOVED lines=26> */
.L_x_3761:
        /* <DEDUP_REMOVED lines=11> */
.L_x_3744:
[----:B01----:R-:W-:Y:S05]  /*46c0*/  BSYNC B0 ;  /* 0x0000000000007941 */ /* 0x003fea0003800000 */
.L_x_3743:
        /* <DEDUP_REMOVED lines=13> */
[--C-:B------:R-:W-:Y:S01]  /*47a0*/  PRMT R170, RZ, 0x5410, R5.reuse ;  /* 0x00005410ffaa7816 */ /* 0x100fe20000000005 */
[----:B------:R-:W-:Y:S01]  /*47b0*/  FFMA.FTZ R171, R187, -R90, R152 ;  /* 0x8000005abbab7223 */ /* 0x000fe20000010098 */
[----:B------:R-:W-:Y:S01]  /*47c0*/  PRMT R191, RZ, 0x7610, R5 ;  /* 0x00007610ffbf7816 */ /* 0x000fe20000000005 */
[----:B------:R-:W-:Y:S01]  /*47d0*/  FFMA.FTZ R13, R57, R132, R13 ;  /* 0x00000084390d7223 */ /* 0x000fe2000001000d */
[--C-:B------:R-:W-:Y:S02]  /*47e0*/  PRMT R172, RZ, 0x5410, R6.reuse ;  /* 0x00005410ffac7816 */ /* 0x100fe40000000006 */
        /* <DEDUP_REMOVED lines=9> */
[----:B------:R-:W-:-:S02]  /*4880*/  FFMA.FTZ R14, R87, R152, R14 ;  /* 0x00000098570e7223 */ /* 0x000fc4000001000e */
[----:B------:R-:W-:Y:S02]  /*4890*/  FFMA.FTZ R179, R174, -R105, R166 ;  /* 0x80000069aeb37223 */ /* 0x000fe400000100a6 */
[----:B------:R-:W-:Y:S02]  /*48a0*/  FFMA.FTZ R14, R89, R151, R14 ;  /* 0x00000097590e7223 */ /* 0x000fe4000001000e */
[----:B------:R-:W-:Y:S02]  /*48b0*/  FFMA.FTZ R151, R168, -R92, R151 ;  /* 0x8000005ca8977223 */ /* 0x000fe40000010097 */
[----:B------:R-:W-:Y:S02]  /*48c0*/  FFMA.FTZ R14, R91, R156, R14 ;  /* 0x0000009c5b0e7223 */ /* 0x000fe4000001000e */
[----:B------:R-:W-:Y:S02]  /*48d0*/  FFMA.FTZ R156, R189, -R94, R156 ;  /* 0x8000005ebd9c7223 */ /* 0x000fe4000001009c */
[----:B------:R-:W-:Y:S01]  /*48e0*/  FFMA.FTZ R14, R93, R153, R14 ;  /* 0x000000995d0e7223 */ /* 0x000fe2000001000e */
[----:B------:R-:W-:Y:S01]  /*48f0*/  @!P3 STS.64 [UR4+0x1590], R22 ;  /* 0x00159016ff00b988 */ /* 0x000fe20008000a04 */
[----:B------:R-:W-:-:S02]  /*4900*/  FFMA.FTZ R153, R170, -R96, R153 ;  /* 0x80000060aa997223 */ /* 0x000fc40000010099 */
[----:B------:R-:W-:Y:S02]  /*4910*/  FFMA.FTZ R14, R95, R160, R14 ;  /* 0x000000a05f0e7223 */ /* 0x000fe4000001000e */
[----:B------:R-:W-:Y:S02]  /*4920*/  FFMA.FTZ R160, R191, -R98, R160 ;  /* 0x80000062bfa07223 */ /* 0x000fe400000100a0 */
[----:B------:R-:W-:-:S04]  /*4930*/  FFMA.FTZ R14, R97, R159, R14 ;  /* 0x0000009f610e7223 */ /* 0x000fc8000001000e */
[----:B------:R-:W-:Y:S01]  /*4940*/  FFMA.FTZ R14, R99, R164, R14 ;  /* 0x000000a4630e7223 */ /* 0x000fe2000001000e */
[----:B------:R-:W-:-:S03]  /*4950*/  PRMT R164, RZ, 0x5410, R7 ;  /* 0x00005410ffa47816 */ /* 0x000fc60000000007 */
[----:B------:R-:W-:-:S04]  /*4960*/  FFMA.FTZ R14, R101, R163, R14 ;  /* 0x000000a3650e7223 */ /* 0x000fc8000001000e */
[----:B------:R-:W-:Y:S01]  /*4970*/  FFMA.FTZ R13, R103, R166, R14 ;  /* 0x000000a6670d7223 */ /* 0x000fe2000001000e */
[----:B------:R-:W-:Y:S01]  /*4980*/  PRMT R14, RZ, 0x5410, R8 ;  /* 0x00005410ff0e7816 */ /* 0x000fe20000000008 */
[----:B0-----:R-:W-:-:S03]  /*4990*/  FFMA.FTZ R146, R12, R146, R161 ;  /* 0x000000920c927223 */ /* 0x001fc600000100a1 */
[----:B------:R-:W0:Y:S01]  /*49a0*/  SHFL.DOWN PT, R12, R13, 0x1, 0x1f ;  /* 0x08201f000d0c7f89 */ /* 0x000e2200000e0000 */
[----:B------:R-:W-:Y:S01]  /*49b0*/  FFMA.FTZ R161, R131, R146, R162 ;  /* 0x0000009283a17223 */ /* 0x000fe200000100a2 */
[----:B------:R-:W-:Y:S02]  /*49c0*/  PRMT R131, RZ, 0x7610, R9 ;  /* 0x00007610ff837816 */ /* 0x000fe40000000009 */
[----:B------:R-:W-:Y:S01]  /*49d0*/  PRMT R162, RZ, 0x5410, R11 ;  /* 0x00005410ffa27816 */ /* 0x000fe2000000000b */
[----:B------:R-:W-:Y:S02]  /*49e0*/  FFMA.FTZ R157, R130, R161, R157 ;  /* 0x000000a1829d7223 */ /* 0x000fe4000001009d */
[----:B------:R-:W-:Y:S02]  /*49f0*/  FFMA.FTZ R140, R131, -R82, R140 ;  /* 0x80000052838c7223 */ /* 0x000fe4000001008c */
[----:B------:R-:W-:Y:S01]  /*4a00*/  FFMA.FTZ R139, R129, R157, R158 ;  /* 0x0000009d818b7223 */ /* 0x000fe2000001009e */
[----:B------:R-:W-:-:S03]  /*4a10*/  PRMT R158, RZ, 0x5410, R10 ;  /* 0x00005410ff9e7816 */ /* 0x000fc6000000000a */
[----:B------:R-:W-:Y:S02]  /*4a20*/  FFMA.FTZ R155, R128, R139, R155 ;  /* 0x0000008b809b7223 */ /* 0x000fe4000001009b */
[----:B------:R-:W-:Y:S02]  /*4a30*/  FFMA.FTZ R167, R158, -R83, R132 ;  /* 0x800000539ea77223 */ /* 0x000fe40000010084 */
[----:B------:R-:W-:Y:S02]  /*4a40*/  FFMA.FTZ R129, R127, R155, R154 ;  /* 0x0000009b7f817223 */ /* 0x000fe4000001009a */
[----:B------:R-:W-:Y:S02]  /*4a50*/  FFMA.FTZ R128, R162, -R88, R145 ;  /* 0x80000058a2807223 */ /* 0x000fe40000010091 */
[----:B------:R-:W-:Y:S02]  /*4a60*/  FFMA.FTZ R149, R126, R129, R149 ;  /* 0x000000817e957223 */ /* 0x000fe40000010095 */
[----:B0-----:R-:W-:-:S02]  /*4a70*/  @!P0 FADD.FTZ R13, R13, R12 ;  /* 0x0000000c0d0d8221 */ /* 0x001fc40000010000 */
[----:B------:R-:W-:Y:S02]  /*4a80*/  FFMA.FTZ R127, R125, R149, R150 ;  /* 0x000000957d7f7223 */ /* 0x000fe40000010096 */
[----:B------:R-:W-:Y:S01]  /*4a90*/  FMUL.FTZ R173, R149, R94 ;  /* 0x0000005e95ad7220 */ /* 0x000fe20000410000 */
[----:B------:R-:W0:Y:S01]  /*4aa0*/  SHFL.DOWN PT, R12, R13, 0x2, 0x1f ;  /* 0x08401f000d0c7f89 */ /* 0x000e2200000e0000 */
[----:B------:R-:W-:Y:S02]  /*4ab0*/  FFMA.FTZ R147, R124, R127, R147 ;  /* 0x0000007f7c937223 */ /* 0x000fe40000010093 */
[----:B------:R-:W-:Y:S02]  /*4ac0*/  FMUL.FTZ R132, R127, R92 ;  /* 0x0000005c7f847220 */ /* 0x000fe40000410000 */
[----:B------:R-:W-:Y:S02]  /*4ad0*/  FFMA.FTZ R125, R123, R147, R148 ;  /* 0x000000937b7d7223 */ /* 0x000fe40000010094 */
[----:B------:R-:W-:-:S02]  /*4ae0*/  FMUL.FTZ R130, R147, R90 ;  /* 0x0000005a93827220 */ /* 0x000fc40000410000 */
[----:B------:R-:W-:Y:S01]  /*4af0*/  FFMA.FTZ R141, R122, R125, R141 ;  /* 0x0000007d7a8d7223 */ /* 0x000fe2000001008d */
[----:B------:R-:W-:Y:S01]  /*4b00*/  PRMT R122, RZ, 0x5410, R9 ;  /* 0x00005410ff7a7816 */ /* 0x000fe20000000009 */
[----:B------:R-:W-:Y:S02]  /*4b10*/  FMUL.FTZ R145, R125, R88 ;  /* 0x000000587d917220 */ /* 0x000fe40000410000 */
[----:B------:R-:W-:Y:S01]  /*4b20*/  FFMA.FTZ R138, R121, R141, R138 ;  /* 0x0000008d798a7223 */ /* 0x000fe2000001008a */
[----:B------:R-:W-:Y:S01]  /*4b30*/  PRMT R121, RZ, 0x7610, R8 ;  /* 0x00007610ff797816 */ /* 0x000fe20000000008 */
[----:B------:R-:W-:Y:S02]  /*4b40*/  FFMA.FTZ R137, R122, -R80, R137 ;  /* 0x800000507a897223 */ /* 0x000fe40000010089 */
[----:B------:R-:W-:Y:S02]  /*4b50*/  FFMA.FTZ R135, R120, R138, R135 ;  /* 0x0000008a78877223 */ /* 0x000fe40000010087 */
[----:B------:R-:W-:-:S02]  /*4b60*/  FFMA.FTZ R123, R121, -R78, R142 ;  /* 0x8000004e797b7223 */ /* 0x000fc4000001008e */
[----:B------:R-:W-:Y:S02]  /*4b70*/  FFMA.FTZ R119, R119, R135, R136 ;  /* 0x0000008777777223 */ /* 0x000fe40000010088 */
[----:B------:R-:W-:Y:S02]  /*4b80*/  FMUL.FTZ R126, R138, R83 ;  /* 0x000000538a7e7220 */ /* 0x000fe40000410000 */
[----:B------:R-:W-:Y:S02]  /*4b90*/  FFMA.FTZ R133, R118, R119, R133 ;  /* 0x0000007776857223 */ /* 0x000fe40000010085 */
[----:B------:R-:W-:Y:S02]  /*4ba0*/  FFMA.FTZ R118, R14, -R76, R143 ;  /* 0x8000004c0e767223 */ /* 0x000fe4000001008f */
[----:B------:R-:W-:Y:S02]  /*4bb0*/  FFMA.FTZ R117, R117, R133, R134 ;  /* 0x0000008575757223 */ /* 0x000fe40000010086 */
[----:B0-----:R-:W-:-:S02]  /*4bc0*/  @!P1 FADD.FTZ R13, R13, R12 ;  /* 0x0000000c0d0d9221 */ /* 0x001fc40000010000 */
[----:B------:R-:W-:Y:S02]  /*4bd0*/  FMUL.FTZ R15, R117, R76 ;  /* 0x0000004c750f7220 */ /* 0x000fe40000410000 */
[----:B------:R-:W-:Y:S02]  /*4be0*/  FMUL.FTZ R120, R133, R78 ;  /* 0x0000004e85787220 */ /* 0x000fe40000410000 */
[----:B------:R-:W-:Y:S02]  /*4bf0*/  FFMA.FTZ R12, R15, R118, RZ ;  /* 0x000000760f0c7223 */ /* 0x000fe400000100ff */
        /* <DEDUP_REMOVED lines=27> */
[----:B------:R-:W-:Y:S02]  /*4db0*/  FFMA.FTZ R12, R163, R148, R12 ;  /* 0x00000094a30c7223 */ /* 0x000fe4000001000c */
[----:B------:R-:W-:Y:S02]  /*4dc0*/  FMUL.FTZ R23, R116, R155 ;  /* 0x0000009b74177220 */ /* 0x000fe40000410000 */
[----:B------:R-:W-:Y:S02]  /*4dd0*/  FFMA.FTZ R152, R150, R179, R12 ;  /* 0x000000b396987223 */ /* 0x000fe4000001000c */
[----:B------:R-:W0:Y:S01]  /*4de0*/  SHFL.DOWN PT, R12, R13, 0x4, 0x1f ;  /* 0x08801f000d0c7f89 */ /* 0x000e2200000e0000 */
[----:B------:R-:W-:Y:S02]  /*4df0*/  FMUL.FTZ R160, R160, R23 ;  /* 0x00000017a0a07220 */ /* 0x000fe40000410000 */
[----:B------:R-:W-:Y:S01]  /*4e00*/  FMUL.FTZ R23, R116, R149 ;  /* 0x0000009574177220 */ /* 0x000fe20000410000 */
[----:B------:R-:W1:Y:S01]  /*4e10*/  SHFL.DOWN PT, R181, R152, 0x1, 0x1f ;  /* 0x08201f0098b57f89 */ /* 0x000e6200000e0000 */
        /* <DEDUP_REMOVED lines=45> */
[----:B------:R-:W-:Y:S02]  /*50f0*/  FMUL.FTZ R12, R116, R127 ;  /* 0x0000007f740c7220 */ /* 0x000fe40000410000 */
[----:B0-----:R-:W-:Y:S02]  /*5100*/  @!P1 FADD.FTZ R13, R13, R154 ;  /* 0x0000009a0d0d9221 */ /* 0x001fe40000010000 */
[----:B-1----:R-:W-:Y:S02]  /*5110*/  @!P2 FADD.FTZ R152, R152, R183 ;  /* 0x000000b79898a221 */ /* 0x002fe40000010000 */
[----:B------:R-:W-:Y:S02]  /*5120*/  FMUL.FTZ R22, R151, R12 ;  /* 0x0000000c97167220 */ /* 0x000fe40000410000 */
[----:B------:R-:W-:Y:S01]  /*5130*/  FMUL.FTZ R12, R116, R147 ;  /* 0x00000093740c7220 */ /* 0x000fe20000410000 */
[----:B------:R-:W0:Y:S01]  /*5140*/  SHFL.DOWN PT, R179, R152, 0x8, 0x1f ;  /* 0x09001f0098b37f89 */ /* 0x000e2200000e0000 */
[----:B------:R-:W-:-:S02]  /*5150*/  FFMA.FTZ R22, R168, R127, R22 ;  /* 0x0000007fa8167223 */ /* 0x000fc40000010016 */
[----:B------:R-:W-:Y:S02]  /*5160*/  FMUL.FTZ R12, R171, R12 ;  /* 0x0000000cab0c7220 */ /* 0x000fe40000410000 */
[----:B------:R-:W-:Y:S02]  /*5170*/  FADD.FTZ R63, R22, R63 ;  /* 0x0000003f163f7221 */ /* 0x000fe40000010000 */
[C---:B------:R-:W-:Y:S02]  /*5180*/  FMUL.FTZ R22, R116.reuse, R119 ;  /* 0x0000007774167220 */ /* 0x040fe40000410000 */
        /* <DEDUP_REMOVED lines=8> */
[----:B0-----:R-:W-:Y:S01]  /*5210*/  @!P0 FADD.FTZ R152, R152, R179 ;  /* 0x000000b398988221 */ /* 0x001fe20000010000 */
[----:B------:R-:W-:Y:S01]  /*5220*/  ISETP.NE.AND P0, PT, R31, RZ, PT ;  /* 0x000000ff1f00720c */ /* 0x000fe20003f05270 */
[----:B------:R-:W-:-:S02]  /*5230*/  FFMA.FTZ R121, R121, R133, R22 ;  /* 0x0000008579797223 */ /* 0x000fc40000010016 */
        /* <DEDUP_REMOVED lines=39> */
.L_x_3748:
[----:B0-----:R-:W-:Y:S05]  /*54b0*/  BSYNC B0 ;  /* 0x0000000000007941 */ /* 0x001fea0003800000 */
.L_x_3747:
        /* <DEDUP_REMOVED lines=21> */
.L_x_3733:
[----:B------:R-:W-:Y:S01]  /*5610*/  BAR.SYNC.DEFER_BLOCKING 0x0 ;  /* 0x0000000000007b1d */ /* 0x000fe20000010000 */
[----:B------:R-:W-:-:S05]  /*5620*/  LOP3.LUT R55, R37, 0x1f, R30, 0xf8, !PT ;  /* 0x0000001f25377812 */ /* 0x000fca00078ef81e */
[----:B------:R-:W-:-:S05]  /*5630*/  IMAD.WIDE R4, R55, 0x10, R2 ;  /* 0x0000001037047825 */ /* 0x000fca00078e0202 */
[----:B------:R-:W2:Y:S04]  /*5640*/  LDG.E.128 R12, [R4.64] ;  /* 0x00000006040c7981 */ /* 0x000ea8000c1e1d00 */
[----:B------:R-:W3:Y:S01]  /*5650*/  LDG.E.128 R88, [R4.64+0x200] ;  /* 0x0002000604587981 */ /* 0x000ee2000c1e1d00 */
[----:B------:R-:W-:Y:S02]  /*5660*/  IADD3 R57, R36, -0x1, RZ ;  /* 0xffffffff24397810 */ /* 0x000fe40007ffe0ff */
[----:B------:R-:W-:Y:S02]  /*5670*/  F2FP.BF16.PACK_AB R73, R72, R79 ;  /* 0x0000004f4849723e */ /* 0x000fe400000010ff */
[----:B------:R-:W-:Y:S02]  /*5680*/  F2FP.BF16.PACK_AB R72, R77, R70 ;  /* 0x000000464d48723e */ /* 0x000fe400000010ff */
[----:B------:R-:W-:-:S02]  /*5690*/  F2FP.BF16.PACK_AB R75, R85, R86 ;  /* 0x00000056554b723e */ /* 0x000fc400000010ff */
[----:B------:R-:W-:Y:S02]  /*56a0*/  F2FP.BF16.PACK_AB R74, R74, R81 ;  /* 0x000000514a4a723e */ /* 0x000fe400000010ff */
[----:B------:R-:W-:Y:S02]  /*56b0*/  F2FP.BF16.PACK_AB R79, R53, R52 ;  /* 0x00000034354f723e */ /* 0x000fe400000010ff */
[----:B------:R-:W-:Y:S02]  /*56c0*/  F2FP.BF16.PACK_AB R78, R51, R50 ;  /* 0x00000032334e723e */ /* 0x000fe400000010ff */
[----:B------:R-:W-:Y:S02]  /*56d0*/  F2FP.BF16.PACK_AB R77, R48, R67 ;  /* 0x00000043304d723e */ /* 0x000fe400000010ff */
[----:B------:R-:W-:Y:S01]  /*56e0*/  F2FP.BF16.PACK_AB R76, R68, R71 ;  /* 0x00000047444c723e */ /* 0x000fe200000010ff */
[----:B--2---:R-:W-:Y:S04]  /*56f0*/  STS.128 [R40.X16], R12 ;  /* 0x0000000c28007388 */ /* 0x004fe8000000cc00 */
[----:B---3--:R-:W-:Y:S01]  /*5700*/  STS.128 [R40.X16+0x200], R88 ;  /* 0x0002005828007388 */ /* 0x008fe2000000cc00 */
[----:B------:R-:W-:-:S06]  /*5710*/  NOP ;  /* 0x0000000000007918 */ /* 0x000fcc0000000000 */
[----:B------:R-:W0:Y:S02]  /*5720*/  LDS.128 R8, [R41.X16] ;  /* 0x0000000029087984 */ /* 0x000e24000000cc00 */
[----:B0-----:R-:W-:-:S05]  /*5730*/  PRMT R5, RZ, 0x5410, R8 ;  /* 0x00005410ff057816 */ /* 0x001fca0000000008 */
[----:B------:R-:W-:Y:S01]  /*5740*/  FADD.FTZ R6, R5, R26 ;  /* 0x0000001a05067221 */ /* 0x000fe20000010000 */
[----:B------:R-:W-:-:S04]  /*5750*/  PRMT R5, RZ, 0x7610, R8 ;  /* 0x00007610ff057816 */ /* 0x000fc80000000008 */
[----:B------:R-:W-:Y:S01]  /*5760*/  FSETP.GTU.FTZ.AND P2, PT, R6, 20, PT ;  /* 0x41a000000600780b */ /* 0x000fe20003f5c000 */
[--C-:B------:R-:W-:Y:S01]  /*5770*/  FADD.FTZ R7, R5, R26.reuse ;  /* 0x0000001a05077221 */ /* 0x100fe20000010000 */
[--C-:B------:R-:W-:Y:S02]  /*5780*/  PRMT R5, RZ, 0x5410, R9.reuse ;  /* 0x00005410ff057816 */ /* 0x100fe40000000009 */
[----:B------:R-:W-:Y:S02]  /*5790*/  PRMT R9, RZ, 0x7610, R9 ;  /* 0x00007610ff097816 */ /* 0x000fe40000000009 */
[----:B------:R-:W-:Y:S01]  /*57a0*/  FSETP.GTU.FTZ.AND P3, PT, R7, 20, PT ;  /* 0x41a000000700780b */ /* 0x000fe20003f7c000 */
[--C-:B------:R-:W-:Y:S02]  /*57b0*/  FADD.FTZ R5, R5, R26.reuse ;  /* 0x0000001a05057221 */ /* 0x100fe40000010000 */
[----:B------:R-:W-:-:S03]  /*57c0*/  FADD.FTZ R9, R9, R26 ;  /* 0x0000001a09097221 */ /* 0x000fc60000010000 */
[----:B------:R-:W-:Y:S01]  /*57d0*/  FSETP.GTU.FTZ.AND P4, PT, R5, 20, PT ;  /* 0x41a000000500780b */ /* 0x000fe20003f9c000 */
[----:B------:R-:W-:Y:S01]  /*57e0*/  @!P2 FMUL.FTZ R8, R6, -1.4426950216293334961 ;  /* 0xbfb8aa3b0608a820 */ /* 0x000fe20000410000 */
[----:B------:R-:W-:-:S05]  /*57f0*/  FSETP.GTU.FTZ.AND P5, PT, R9, 20, PT ;  /* 0x41a000000900780b */ /* 0x000fca0003fbc000 */
[----:B------:R-:W0:Y:S01]  /*5800*/  @!P2 MUFU.EX2 R8, R8 ;  /* 0x000000080008a308 */ /* 0x000e220000000800 */
[----:B------:R-:W-:-:S05]  /*5810*/  @!P3 FMUL.FTZ R12, R7, -1.4426950216293334961 ;  /* 0xbfb8aa3b070cb820 */ /* 0x000fca0000410000 */
[----:B------:R-:W-:Y:S02]  /*5820*/  @!P4 FMUL.FTZ R13, R5, -1.4426950216293334961 ;  /* 0xbfb8aa3b050dc820 */ /* 0x000fe40000410000 */
[----:B------:R1:W2:Y:S01]  /*5830*/  LDS.128 R4, [R41.X16+0x10] ;  /* 0x0000100029047984 */ /* 0x0002a2000000cc00 */
[----:B------:R-:W-:Y:S01]  /*5840*/  @!P5 FMUL.FTZ R14, R9, -1.4426950216293334961 ;  /* 0xbfb8aa3b090ed820 */ /* 0x000fe20000410000 */
[----:B------:R-:W3:Y:S01]  /*5850*/  @!P3 MUFU.EX2 R12, R12 ;  /* 0x0000000c000cb308 */ /* 0x000ee20000000800 */
[----:B0-----:R-:W-:-:S07]  /*5860*/  @!P2 FADD.FTZ R9, R8, 1 ;  /* 0x3f8000000809a421 */ /* 0x001fce0000010000 */
[----:B------:R-:W0:Y:S08]  /*5870*/  @!P4 MUFU.EX2 R13, R13 ;  /* 0x0000000d000dc308 */ /* 0x000e300000000800 */
[----:B------:R4:W5:Y:S01]  /*5880*/  @!P2 MUFU.RCP R15, R9 ;  /* 0x00000009000fa308 */ /* 0x0009620000001000 */
[----:B---3--:R-:W-:-:S07]  /*5890*/  @!P3 FADD.FTZ R8, R12, 1 ;  /* 0x3f8000000c08b421 */ /* 0x008fce0000010000 */
[----:B------:R-:W3:Y:S01]  /*58a0*/  @!P3 MUFU.RCP R23, R8 ;  /* 0x000000080017b308 */ /* 0x000ee20000001000 */
[----:B----4-:R-:W-:Y:S01]  /*58b0*/  PRMT R9, RZ, 0x5410, R10 ;  /* 0x00005410ff097816 */ /* 0x010fe2000000000a */
[----:B0-----:R-:W-:-:S04]  /*58c0*/  @!P4 FADD.FTZ R13, R13, 1 ;  /* 0x3f8000000d0dc421 */ /* 0x001fc80000010000 */
[----:B------:R-:W-:Y:S01]  /*58d0*/  FADD.FTZ R42, R9, R26 ;  /* 0x0000001a092a7221 */ /* 0x000fe20000010000 */
[----:B------:R-:W-:Y:S01]  /*58e0*/  PRMT R9, RZ, 0x7610, R10 ;  /* 0x00007610ff097816 */ /* 0x000fe2000000000a */
[----:B------:R-:W0:Y:S01]  /*58f0*/  @!P4 MUFU.RCP R22, R13 ;  /* 0x0000000d0016c308 */ /* 0x000e220000001000 */
[----:B-----5:R-:W-:Y:S01]  /*5900*/  @!P2 FMUL.FTZ R58, R58, R15 ;  /* 0x0000000f3a3aa220 */ /* 0x020fe20000410000 */
[----:B------:R-:W-:Y:S01]  /*5910*/  BAR.SYNC.DEFER_BLOCKING 0x0 ;  /* 0x0000000000007b1d */ /* 0x000fe20000010000 */
[----:B------:R-:W-:Y:S01]  /*5920*/  FSETP.GTU.FTZ.AND P6, PT, R42, 20, PT ;  /* 0x41a000002a00780b */ /* 0x000fe20003fdc000 */
[--C-:B------:R-:W-:Y:S01]  /*5930*/  FADD.FTZ R12, R9, R26.reuse ;  /* 0x0000001a090c7221 */ /* 0x100fe20000010000 */
[----:B------:R-:W-:Y:S01]  /*5940*/  PRMT R9, RZ, 0x5410, R11 ;  /* 0x00005410ff097816 */ /* 0x000fe2000000000b */
[----:B------:R-:W-:Y:S01]  /*5950*/  FADD.FTZ R29, R58, R29 ;  /* 0x0000001d3a1d7221 */ /* 0x000fe20000010000 */
[----:B------:R-:W-:Y:S01]  /*5960*/  PRMT R11, RZ, 0x7610, R11 ;  /* 0x00007610ff0b7816 */ /* 0x000fe2000000000b */
[----:B------:R-:W4:Y:S01]  /*5970*/  @!P5 MUFU.EX2 R14, R14 ;  /* 0x0000000e000ed308 */ /* 0x000f220000000800 */
[----:B------:R-:W-:Y:S01]  /*5980*/  FSETP.GTU.FTZ.AND P0, PT, R12, 20, PT ;  /* 0x41a000000c00780b */ /* 0x000fe20003f1c000 */
[----:B-1----:R-:W-:-:S02]  /*5990*/  FADD.FTZ R41, R9, R26 ;  /* 0x0000001a09297221 */ /* 0x002fc40000010000 */
[----:B---3--:R-:W-:Y:S02]  /*59a0*/  @!P3 FMUL.FTZ R56, R56, R23 ;  /* 0x000000173838b220 */ /* 0x008fe40000410000 */
[----:B------:R-:W-:Y:S01]  /*59b0*/  FADD.FTZ R11, R11, R26 ;  /* 0x0000001a0b0b7221 */ /* 0x000fe20000010000 */
[----:B------:R-:W-:Y:S01]  /*59c0*/  FSETP.GTU.FTZ.AND P1, PT, R41, 20, PT ;  /* 0x41a000002900780b */ /* 0x000fe20003f3c000 */
[----:B------:R-:W-:Y:S02]  /*59d0*/  @!P6 FMUL.FTZ R9, R42, -1.4426950216293334961 ;  /* 0xbfb8aa3b2a09e820 */ /* 0x000fe40000410000 */
[----:B0-----:R-:W-:Y:S01]  /*59e0*/  @!P4 FMUL.FTZ R59, R59, R22 ;  /* 0x000000163b3bc220 */ /* 0x001fe20000410000 */
[----:B------:R-:W-:Y:S01]  /*59f0*/  FSETP.GTU.FTZ.AND P2, PT, R11, 20, PT ;  /* 0x41a000000b00780b */ /* 0x000fe20003f5c000 */
[----:B------:R2:W-:Y:S02]  /*5a00*/  @!P6 MUFU.EX2 R10, R9 ;  /* 0x00000009000ae308 */ /* 0x0005e40000000800 */
[----:B------:R-:W-:-:S02]  /*5a10*/  @!P0 FMUL.FTZ R8, R12, -1.4426950216293334961 ;  /* 0xbfb8aa3b0c088820 */ /* 0x000fc40000410000 */
[----:B----4-:R-:W-:-:S04]  /*5a20*/  @!P5 FADD.FTZ R14, R14, 1 ;  /* 0x3f8000000e0ed421 */ /* 0x010fc80000010000 */
[----:B------:R0:W1:Y:S01]  /*5a30*/  @!P0 MUFU.EX2 R12, R8 ;  /* 0x00000008000c8308 */ /* 0x0000620000000800 */
[----:B--2---:R-:W-:-:S03]  /*5a40*/  PRMT R9, RZ, 0x5410, R4 ;  /* 0x00005410ff097816 */ /* 0x004fc60000000004 */
[----:B------:R-:W-:Y:S02]  /*5a50*/  @!P2 FMUL.FTZ R11, R11, -1.4426950216293334961 ;  /* 0xbfb8aa3b0b0ba820 */ /* 0x000fe40000410000 */
[----:B------:R-:W-:Y:S01]  /*5a60*/  FADD.FTZ R23, R9, R26 ;  /* 0x0000001a09177221 */ /* 0x000fe20000010000 */
[----:B------:R-:W-:Y:S01]  /*5a70*/  PRMT R9, RZ, 0x7610, R4 ;  /* 0x00007610ff097816 */ /* 0x000fe20000000004 */
[----:B------:R-:W-:Y:S01]  /*5a80*/  @!P1 FMUL.FTZ R4, R41, -1.4426950216293334961 ;  /* 0xbfb8aa3b29049820 */ /* 0x000fe20000410000 */
[----:B0-----:R-:W-:Y:S01]  /*5a90*/  SHF.L.U32 R8, R57, 0xa, RZ ;  /* 0x0000000a39087819 */ /* 0x001fe200000006ff */
[----:B------:R-:W0:Y:S01]  /*5aa0*/  @!P5 MUFU.RCP R41, R14 ;  /* 0x0000000e0029d308 */ /* 0x000e220000001000 */
[----:B------:R-:W-:Y:S01]  /*5ab0*/  FSETP.GTU.FTZ.AND P3, PT, R23, 20, PT ;  /* 0x41a000001700780b */ /* 0x000fe20003f7c000 */
[----:B------:R-:W-:Y:S01]  /*5ac0*/  FADD.FTZ R42, R9, R26 ;  /* 0x0000001a092a7221 */ /* 0x000fe20000010000 */
[----:B------:R-:W-:Y:S01]  /*5ad0*/  SHF.R.S32.HI R9, RZ, 0x1f, R8 ;  /* 0x0000001fff097819 */ /* 0x000fe20000011408 */
[----:B-1----:R-:W-:-:S03]  /*5ae0*/  @!P0 FADD.FTZ R12, R12, 1 ;  /* 0x3f8000000c0c8421 */ /* 0x002fc60000010000 */
[----:B------:R-:W-:Y:S01]  /*5af0*/  FSETP.GTU.FTZ.AND P4, PT, R42, 20, PT ;  /* 0x41a000002a00780b */ /* 0x000fe20003f9c000 */
[----:B------:R1:W2:Y:S06]  /*5b00*/  @!P1 MUFU.EX2 R13, R4 ;  /* 0x00000004000d9308 */ /* 0x0002ac0000000800 */
[----:B------:R-:W-:Y:S02]  /*5b10*/  @!P3 FMUL.FTZ R22, R23, -1.4426950216293334961 ;  /* 0xbfb8aa3b1716b820 */ /* 0x000fe40000410000 */
[----:B------:R3:W4:Y:S01]  /*5b20*/  @!P2 MUFU.EX2 R15, R11 ;  /* 0x0000000b000fa308 */ /* 0x0007220000000800 */
[----:B-1----:R-:W-:-:S02]  /*5b30*/  @!P6 FADD.FTZ R4, R10, 1 ;  /* 0x3f8000000a04e421 */ /* 0x002fc40000010000 */
[----:B0-----:R-:W-:Y:S02]  /*5b40*/  @!P5 FMUL.FTZ R60, R60, R41 ;  /* 0x000000293c3cd220 */ /* 0x001fe40000410000 */
[----:B------:R-:W-:Y:S02]  /*5b50*/  @!P4 FMUL.FTZ R23, R42, -1.4426950216293334961 ;  /* 0xbfb8aa3b2a17c820 */ /* 0x000fe40000410000 */
[----:B------:R-:W-:Y:S01]  /*5b60*/  IMAD R42, R28, c[0x0][0x2d8], RZ ;  /* 0x0000b6001c2a7a24 */ /* 0x000fe200078e02ff */
[----:B------:R-:W0:Y:S01]  /*5b70*/  @!P6 MUFU.RCP R47, R4 ;  /* 0x00000004002fe308 */ /* 0x000e220000001000 */
[----:B--2---:R-:W-:Y:S02]  /*5b80*/  @!P1 FADD.FTZ R13, R13, 1 ;  /* 0x3f8000000d0d9421 */ /* 0x004fe40000010000 */
[C---:B------:R-:W-:Y:S02]  /*5b90*/  IMAD R49, R27.reuse, c[0x0][0x2dc], R42 ;  /* 0x0000b7001b317a24 */ /* 0x040fe400078e022a */
[----:B---3--:R-:W-:-:S03]  /*5ba0*/  IMAD.WIDE.U32 R10, R27, c[0x0][0x2d8], R8 ;  /* 0x0000b6001b0a7a25 */ /* 0x008fc600078e0008 */
[----:B------:R-:W1:Y:S01]  /*5bb0*/  @!P0 MUFU.RCP R12, R12 ;  /* 0x0000000c000c8308 */ /* 0x000e620000001000 */
[----:B------:R-:W-:Y:S01]  /*5bc0*/  IMAD R41, R25, c[0x0][0x2e0], RZ ;  /* 0x0000b80019297a24 */ /* 0x000fe200078e02ff */
[----:B------:R-:W-:Y:S01]  /*5bd0*/  IADD3 R11, R11, R49, RZ ;  /* 0x000000310b0b7210 */ /* 0x000fe20007ffe0ff */
[----:B----4-:R-:W-:Y:S02]  /*5be0*/  @!P2 FADD.FTZ R15, R15, 1 ;  /* 0x3f8000000f0fa421 */ /* 0x010fe40000010000 */
[----:B------:R-:W-:Y:S02]  /*5bf0*/  IMAD R41, R0, c[0x0][0x2e4], R41 ;  /* 0x0000b90000297a24 */ /* 0x000fe400078e0229 */
[----:B------:R-:W-:Y:S01]  /*5c00*/  IMAD.WIDE.U32 R8, R27, c[0x0][0x2f8], R8 ;  /* 0x0000be001b087a25 */ /* 0x000fe200078e0008 */
[----:B------:R2:W3:Y:S03]  /*5c10*/  @!P1 MUFU.RCP R14, R13 ;  /* 0x0000000d000e9308 */ /* 0x0004e60000001000 */
[----:B0-----:R-:W-:-:S05]  /*5c20*/  @!P6 FMUL.FTZ R54, R54, R47 ;  /* 0x0000002f3636e220 */ /* 0x001fca0000410000 */
[----:B------:R-:W0:Y:S01]  /*5c30*/  @!P3 MUFU.EX2 R22, R22 ;  /* 0x000000160016b308 */ /* 0x000e220000000800 */
[----:B--2---:R-:W-:Y:S01]  /*5c40*/  PRMT R13, RZ, 0x5410, R5 ;  /* 0x00005410ff0d7816 */ /* 0x004fe20000000005 */
[----:B-1----:R-:W-:-:S04]  /*5c50*/  @!P0 FMUL.FTZ R61, R61, R12 ;  /* 0x0000000c3d3d8220 */ /* 0x002fc80000410000 */
[----:B------:R-:W-:Y:S01]  /*5c60*/  FADD.FTZ R42, R13, R26 ;  /* 0x0000001a0d2a7221 */ /* 0x000fe20000010000 */
[----:B------:R-:W-:Y:S01]  /*5c70*/  PRMT R13, RZ, 0x7610, R5 ;  /* 0x00007610ff0d7816 */ /* 0x000fe20000000005 */
[----:B------:R-:W-:Y:S01]  /*5c80*/  IMAD.WIDE.U32 R4, R0, c[0x0][0x2e0], R10 ;  /* 0x0000b80000047a25 */ /* 0x000fe200078e000a */
[----:B------:R-:W-:Y:S01]  /*5c90*/  PRMT R11, RZ, 0x5410, R6 ;  /* 0x00005410ff0b7816 */ /* 0x000fe20000000006 */
[----:B------:R-:W1:Y:S01]  /*5ca0*/  @!P2 MUFU.RCP R15, R15 ;  /* 0x0000000f000fa308 */ /* 0x000e620000001000 */
[----:B------:R-:W-:Y:S01]  /*5cb0*/  FSETP.GTU.FTZ.AND P5, PT, R42, 20, PT ;  /* 0x41a000002a00780b */ /* 0x000fe20003fbc000 */
[--C-:B------:R-:W-:Y:S01]  /*5cc0*/  FADD.FTZ R47, R13, R26.reuse ;  /* 0x0000001a0d2f7221 */ /* 0x100fe20000010000 */
[----:B------:R-:W-:Y:S01]  /*5cd0*/  IADD3 R13, R5, R41, RZ ;  /* 0x00000029050d7210 */ /* 0x000fe20007ffe0ff */
[----:B------:R-:W-:Y:S01]  /*5ce0*/  FADD.FTZ R12, R11, R26 ;  /* 0x0000001a0b0c7221 */ /* 0x000fe20000010000 */
[----:B------:R-:W-:Y:S01]  /*5cf0*/  LEA R10, P6, R4, c[0x0][0x330], 0x1 ;  /* 0x0000cc00040a7a11 */ /* 0x000fe200078c08ff */
[----:B---3--:R-:W-:Y:S01]  /*5d00*/  @!P1 FMUL.FTZ R69, R69, R14 ;  /* 0x0000000e45459220 */ /* 0x008fe20000410000 */
[----:B------:R-:W-:Y:S01]  /*5d10*/  FSETP.GTU.FTZ.AND P0, PT, R47, 20, PT ;  /* 0x41a000002f00780b */ /* 0x000fe20003f1c000 */
[----:B0-----:R-:W-:Y:S01]  /*5d20*/  @!P3 FADD.FTZ R22, R22, 1 ;  /* 0x3f8000001616b421 */ /* 0x001fe20000010000 */
[----:B------:R-:W-:Y:S01]  /*5d30*/  LEA.HI.X R11, R4, c[0x0][0x334], R13, 0x1, P6 ;  /* 0x0000cd00040b7a11 */ /* 0x000fe200030f0c0d */
[----:B------:R-:W0:Y:S01]  /*5d40*/  @!P4 MUFU.EX2 R23, R23 ;  /* 0x000000170017c308 */ /* 0x000e220000000800 */
[----:B------:R-:W-:-:S02]  /*5d50*/  PRMT R13, RZ, 0x7610, R6 ;  /* 0x00007610ff0d7816 */ /* 0x000fc40000000006 */
[----:B------:R-:W-:Y:S01]  /*5d60*/  FSETP.GTU.FTZ.AND P1, PT, R12, 20, PT ;  /* 0x41a000000c00780b */ /* 0x000fe20003f3c000 */
[----:B------:R-:W-:Y:S02]  /*5d70*/  @!P5 FMUL.FTZ R5, R42, -1.4426950216293334961 ;  /* 0xbfb8aa3b2a05d820 */ /* 0x000fe40000410000 */
[--C-:B------:R-:W-:Y:S01]  /*5d80*/  FADD.FTZ R14, R13, R26.reuse ;  /* 0x0000001a0d0e7221 */ /* 0x100fe20000010000 */
[--C-:B------:R-:W-:Y:S01]  /*5d90*/  PRMT R13, RZ, 0x5410, R7.reuse ;  /* 0x00005410ff0d7816 */ /* 0x100fe20000000007 */
[----:B------:R-:W2:Y:S01]  /*5da0*/  @!P3 MUFU.RCP R22, R22 ;  /* 0x000000160016b308 */ /* 0x000ea20000001000 */
[----:B------:R-:W-:Y:S01]  /*5db0*/  PRMT R7, RZ, 0x7610, R7 ;  /* 0x00007610ff077816 */ /* 0x000fe20000000007 */
[----:B-1----:R-:W-:Y:S01]  /*5dc0*/  @!P2 FMUL.FTZ R66, R66, R15 ;  /* 0x0000000f4242a220 */ /* 0x002fe20000410000 */
[----:B------:R-:W-:Y:S01]  /*5dd0*/  FSETP.GTU.FTZ.AND P6, PT, R14, 20, PT ;  /* 0x41a000000e00780b */ /* 0x000fe20003fdc000 */
[--C-:B------:R-:W-:Y:S02]  /*5de0*/  FADD.FTZ R13, R13, R26.reuse ;  /* 0x0000001a0d0d7221 */ /* 0x100fe40000010000 */
[----:B------:R-:W-:-:S02]  /*5df0*/  FADD.FTZ R15, R7, R26 ;  /* 0x0000001a070f7221 */ /* 0x000fc40000010000 */
[----:B------:R-:W-:Y:S01]  /*5e00*/  @!P0 FMUL.FTZ R4, R47, -1.4426950216293334961 ;  /* 0xbfb8aa3b2f048820 */ /* 0x000fe20000410000 */
[----:B------:R-:W-:Y:S01]  /*5e10*/  FSETP.GTU.FTZ.AND P2, PT, R13, 20, PT ;  /* 0x41a000000d00780b */ /* 0x000fe20003f5c000 */
[----:B------:R-:W-:Y:S01]  /*5e20*/  @!P1 FMUL.FTZ R6, R12, -1.4426950216293334961 ;  /* 0xbfb8aa3b0c069820 */ /* 0x000fe20000410000 */
[----:B------:R-:W1:Y:S01]  /*5e30*/  @!P5 MUFU.EX2 R5, R5 ;  /* 0x000000050005d308 */ /* 0x000e620000000800 */
[----:B0-----:R-:W-:-:S04]  /*5e40*/  @!P4 FADD.FTZ R23, R23, 1 ;  /* 0x3f8000001717c421 */ /* 0x001fc80000010000 */
[----:B------:R-:W-:Y:S01]  /*5e50*/  @!P6 FMUL.FTZ R7, R14, -1.4426950216293334961 ;  /* 0xbfb8aa3b0e07e820 */ /* 0x000fe20000410000 */
[----:B------:R-:W-:Y:S01]  /*5e60*/  LEA R14, R31, R37, 0x1 ;  /* 0x000000251f0e7211 */ /* 0x000fe200078e08ff */
[----:B--2---:R-:W-:Y:S01]  /*5e70*/  @!P3 FMUL.FTZ R63, R63, R22 ;  /* 0x000000163f3fb220 */ /* 0x004fe20000410000 */
[----:B------:R-:W-:Y:S01]  /*5e80*/  FSETP.GTU.FTZ.AND P3, PT, R15, 20, PT ;  /* 0x41a000000f00780b */ /* 0x000fe20003f7c000 */
[----:B------:R-:W0:Y:S02]  /*5e90*/  @!P0 MUFU.EX2 R4, R4 ;  /* 0x0000000400048308 */ /* 0x000e240000000800 */
[----:B------:R2:W-:Y:S01]  /*5ea0*/  STS.128 [R14.X16], R72 ;  /* 0x000000480e007388 */ /* 0x0005e2000000cc00 */
[----:B------:R-:W-:-:S03]  /*5eb0*/  @!P2 FMUL.FTZ R12, R13, -1.4426950216293334961 ;  /* 0xbfb8aa3b0d0ca820 */ /* 0x000fc60000410000 */
[----:B------:R-:W-:Y:S01]  /*5ec0*/  STS.128 [R14.X16+0x10], R76 ;  /* 0x0000104c0e007388 */ /* 0x000fe2000000cc00 */
[----:B------:R-:W-:-:S06]  /*5ed0*/  NOP ;  /* 0x0000000000007918 */ /* 0x000fcc0000000000 */
[----:B------:R-:W3:Y:S01]  /*5ee0*/  LDS.128 R48, [R40.X16] ;  /* 0x0000000028307984 */ /* 0x000ee2000000cc00 */
[----:B------:R-:W-:Y:S01]  /*5ef0*/  @!P3 FMUL.FTZ R13, R15, -1.4426950216293334961 ;  /* 0xbfb8aa3b0f0db820 */ /* 0x000fe20000410000 */
[----:B------:R-:W4:Y:S01]  /*5f00*/  @!P1 MUFU.EX2 R6, R6 ;  /* 0x0000000600069308 */ /* 0x000f220000000800 */
[----:B-1----:R-:W-:Y:S01]  /*5f10*/  @!P5 FADD.FTZ R5, R5, 1 ;  /* 0x3f8000000505d421 */ /* 0x002fe20000010000 */
[----:B------:R-:W1:Y:S01]  /*5f20*/  LDS.128 R80, [R40.X16+0x200] ;  /* 0x0002000028507984 */ /* 0x000e62000000cc00 */
[----:B0-----:R-:W-:Y:S01]  /*5f30*/  @!P0 FADD.FTZ R4, R4, 1 ;  /* 0x3f80000004048421 */ /* 0x001fe20000010000 */
[----:B--2---:R-:W-:Y:S02]  /*5f40*/  F2FP.BF16.PACK_AB R72, R56, R58 ;  /* 0x0000003a3848723e */ /* 0x004fe400000010ff */
[----:B------:R-:W-:Y:S02]  /*5f50*/  F2FP.BF16.PACK_AB R75, R66, R69 ;  /* 0x00000045424b723e */ /* 0x000fe400000010ff */
[----:B------:R-:W0:Y:S01]  /*5f60*/  @!P6 MUFU.EX2 R7, R7 ;  /* 0x000000070007e308 */ /* 0x000e220000000800 */
[----:B------:R-:W-:-:S02]  /*5f70*/  F2FP.BF16.PACK_AB R74, R61, R54 ;  /* 0x000000363d4a723e */ /* 0x000fc400000010ff */
[----:B------:R-:W-:-:S05]  /*5f80*/  F2FP.BF16.PACK_AB R73, R60, R59 ;  /* 0x0000003b3c49723e */ /* 0x000fca00000010ff */
[----:B------:R-:W2:Y:S01]  /*5f90*/  @!P2 MUFU.EX2 R12, R12 ;  /* 0x0000000c000ca308 */ /* 0x000ea20000000800 */
[----:B----4-:R-:W-:-:S07]  /*5fa0*/  @!P1 FADD.FTZ R6, R6, 1 ;  /* 0x3f80000006069421 */ /* 0x010fce0000010000 */
[----:B------:R-:W4:Y:S01]  /*5fb0*/  @!P3 MUFU.EX2 R13, R13 ;  /* 0x0000000d000db308 */ /* 0x000f220000000800 */
[----:B0-----:R-:W-:Y:S02]  /*5fc0*/  @!P6 FADD.FTZ R7, R7, 1 ;  /* 0x3f8000000707e421 */ /* 0x001fe40000010000 */
[----:B--2---:R-:W-:-:S05]  /*5fd0*/  @!P2 FADD.FTZ R12, R12, 1 ;  /* 0x3f8000000c0ca421 */ /* 0x004fca0000010000 */
[----:B------:R-:W0:Y:S01]  /*5fe0*/  @!P5 MUFU.RCP R22, R5 ;  /* 0x000000050016d308 */ /* 0x000e220000001000 */
[----:B----4-:R-:W-:-:S07]  /*5ff0*/  @!P3 FADD.FTZ R13, R13, 1 ;  /* 0x3f8000000d0db421 */ /* 0x010fce0000010000 */
[----:B------:R2:W4:Y:S08]  /*6000*/  @!P0 MUFU.RCP R15, R4 ;  /* 0x00000004000f8308 */ /* 0x0005300000001000 */
[----:B------:R-:W5:Y:S01]  /*6010*/  @!P4 MUFU.RCP R23, R23 ;  /* 0x000000170017c308 */ /* 0x000f620000001000 */
[----:B--2---:R-:W-:-:S04]  /*6020*/  IMAD.WIDE R4, R55, 0x10, R10 ;  /* 0x0000001037047825 */ /* 0x004fc800078e020a */
[----:B0-----:R-:W-:Y:S01]  /*6030*/  @!P5 FMUL.FTZ R65, R65, R22 ;  /* 0x000000164141d220 */ /* 0x001fe20000410000 */
[----:B---3--:R-:W-:Y:S02]  /*6040*/  STG.E.128 [R4.64], R48 ;  /* 0x0000003004007986 */ /* 0x008fe4000c101d06 */
[----:B------:R-:W0:Y:S01]  /*6050*/  @!P1 MUFU.RCP R6, R6 ;  /* 0x0000000600069308 */ /* 0x000e220000001000 */
[----:B----4-:R-:W-:Y:S01]  /*6060*/  @!P0 FMUL.FTZ R62, R62, R15 ;  /* 0x0000000f3e3e8220 */ /* 0x010fe20000410000 */
[----:B-1----:R1:W-:Y:S04]  /*6070*/  STG.E.128 [R4.64+0x200], R80 ;  /* 0x0002005004007986 */ /* 0x0023e8000c101d06 */
[----:B------:R-:W-:Y:S01]  /*6080*/  BAR.SYNC.DEFER_BLOCKING 0x0 ;  /* 0x0000000000007b1d */ /* 0x000fe20000010000 */
[----:B------:R-:W-:Y:S01]  /*6090*/  F2FP.BF16.PACK_AB R77, R62, R65 ;  /* 0x000000413e4d723e */ /* 0x000fe200000010ff */
[----:B-----5:R-:W-:-:S04]  /*60a0*/  @!P4 FMUL.FTZ R64, R64, R23 ;  /* 0x000000174040c220 */ /* 0x020fc80000410000 */
[----:B------:R-:W2:Y:S01]  /*60b0*/  @!P6 MUFU.RCP R7, R7 ;  /* 0x000000070007e308 */ /* 0x000ea20000001000 */
[----:B------:R-:W-:Y:S01]  /*60c0*/  F2FP.BF16.PACK_AB R76, R64, R63 ;  /* 0x0000003f404c723e */ /* 0x000fe200000010ff */
[----:B0-----:R-:W-:Y:S02]  /*60d0*/  @!P1 FMUL.FTZ R43, R43, R6 ;  /* 0x000000062b2b9220 */ /* 0x001fe40000410000 */
[----:B------:R-:W-:-:S04]  /*60e0*/  FADD.FTZ R6, R29, R56 ;  /* 0x000000381d067221 */ /* 0x000fc80000010000 */
[----:B------:R-:W0:Y:S01]  /*60f0*/  @!P2 MUFU.RCP R12, R12 ;  /* 0x0000000c000ca308 */ /* 0x000e220000001000 */
[----:B-1----:R-:W-:Y:S02]  /*6100*/  IMAD R5, R25, c[0x0][0x300], RZ ;  /* 0x0000c00019057a24 */ /* 0x002fe400078e02ff */
[----:B------:R-:W-:Y:S02]  /*6110*/  FADD.FTZ R59, R6, R59 ;  /* 0x0000003b063b7221 */ /* 0x000fe40000010000 */
[----:B------:R-:W-:Y:S02]  /*6120*/  IMAD R6, R28, c[0x0][0x2f8], RZ ;  /* 0x0000be001c067a24 */ /* 0x000fe400078e02ff */
[----:B------:R-:W-:Y:S01]  /*6130*/  FADD.FTZ R59, R59, R60 ;  /* 0x0000003c3b3b7221 */ /* 0x000fe20000010000 */
[----:B------:R-:W1:Y:S01]  /*6140*/  @!P3 MUFU.RCP R13, R13 ;  /* 0x0000000d000db308 */ /* 0x000e620000001000 */
[----:B--2---:R-:W-:Y:S01]  /*6150*/  @!P6 FMUL.FTZ R44, R44, R7 ;  /* 0x000000072c2ce220 */ /* 0x004fe20000410000 */
[----:B------:R-:W-:Y:S01]  /*6160*/  STS.128 [R14.X16], R72 ;  /* 0x000000480e007388 */ /* 0x000fe2000000cc00 */
[----:B------:R-:W-:-:S02]  /*6170*/  IMAD R7, R27, c[0x0][0x2fc], R6 ;  /* 0x0000bf001b077a24 */ /* 0x000fc400078e0206 */
[----:B------:R-:W-:Y:S01]  /*6180*/  FADD.FTZ R54, R59, R54 ;  /* 0x000000363b367221 */ /* 0x000fe20000010000 */
[----:B------:R-:W-:Y:S01]  /*6190*/  F2FP.BF16.PACK_AB R78, R44, R43 ;  /* 0x0000002b2c4e723e */ /* 0x000fe200000010ff */
[----:B0-----:R-:W-:Y:S01]  /*61a0*/  @!P2 FMUL.FTZ R45, R45, R12 ;  /* 0x0000000c2d2da220 */ /* 0x001fe20000410000 */
[----:B------:R-:W-:Y:S01]  /*61b0*/  IADD3 R9, R9, R7, RZ ;  /* 0x0000000709097210 */ /* 0x000fe20007ffe0ff */
[----:B------:R-:W-:Y:S01]  /*61c0*/  FADD.FTZ R54, R54, R61 ;  /* 0x0000003d36367221 */ /* 0x000fe20000010000 */
[----:B------:R-:W-:Y:S01]  /*61d0*/  IADD3 R32, P2, R32, -0x800, RZ ;  /* 0xfffff80020207810 */ /* 0x000fe20007f5e0ff */
[C---:B------:R-:W-:Y:S02]  /*61e0*/  IMAD R7, R0.reuse, c[0x0][0x304], R5 ;  /* 0x0000c10000077a24 */ /* 0x040fe400078e0205 */
[----:B------:R-:W-:Y:S01]  /*61f0*/  IMAD.WIDE.U32 R4, R0, c[0x0][0x300], R8 ;  /* 0x0000c00000047a25 */ /* 0x000fe200078e0008 */
[----:B------:R-:W-:-:S03]  /*6200*/  IADD3.X R33, R33, -0x1, RZ, P2, !PT ;  /* 0xffffffff21217810 */ /* 0x000fc600017fe4ff */
[----:B-1----:R-:W-:Y:S01]  /*6210*/  @!P3 FMUL.FTZ R46, R46, R13 ;  /* 0x0000000d2e2eb220 */ /* 0x002fe20000410000 */
[----:B------:R-:W-:Y:S01]  /*6220*/  IADD3 R5, R5, R7, RZ ;  /* 0x0000000705057210 */ /* 0x000fe20007ffe0ff */
[----:B------:R-:W-:Y:S01]  /*6230*/  FADD.FTZ R69, R54, R69 ;  /* 0x0000004536457221 */ /* 0x000fe20000010000 */
[----:B------:R-:W-:Y:S02]  /*6240*/  LEA R6, P0, R4, c[0x0][0x340], 0x1 ;  /* 0x0000d00004067a11 */ /* 0x000fe400078008ff */
[----:B------:R-:W-:Y:S01]  /*6250*/  F2FP.BF16.PACK_AB R79, R46, R45 ;  /* 0x0000002d2e4f723e */ /* 0x000fe200000010ff */
[----:B------:R-:W-:Y:S01]  /*6260*/  FADD.FTZ R66, R69, R66 ;  /* 0x0000004245427221 */ /* 0x000fe20000010000 */
[----:B------:R-:W-:Y:S02]  /*6270*/  LEA.HI.X R7, R4, c[0x0][0x344], R5, 0x1, P0 ;  /* 0x0000d10004077a11 */ /* 0x000fe400000f0c05 */
[----:B------:R-:W-:Y:S01]  /*6280*/  ISETP.GT.AND P0, PT, R36, 0x1, PT ;  /* 0x000000012400780c */ /* 0x000fe20003f04270 */
[----:B------:R-:W-:Y:S01]  /*6290*/  STS.128 [R14.X16+0x10], R76 ;  /* 0x0000104c0e007388 */ /* 0x000fe2000000cc00 */
[----:B------:R-:W-:-:S06]  /*62a0*/  NOP ;  /* 0x0000000000007918 */ /* 0x000fcc0000000000 */
[----:B------:R-:W0:Y:S01]  /*62b0*/  LDS.128 R84, [R40.X16] ;  /* 0x0000000028547984 */ /* 0x000e22000000cc00 */
[----:B------:R-:W-:Y:S01]  /*62c0*/  FADD.FTZ R63, R66, R63 ;  /* 0x0000003f423f7221 */ /* 0x000fe20000010000 */
[----:B------:R-:W-:Y:S01]  /*62d0*/  IADD3 R34, P3, R34, -0x800, RZ ;  /* 0xfffff80022227810 */ /* 0x000fe20007f7e0ff */
[----:B------:R-:W-:Y:S01]  /*62e0*/  IMAD.WIDE R4, R55, 0x10, R6 ;  /* 0x0000001037047825 */ /* 0x000fe200078e0206 */
[----:B------:R-:W1:Y:S01]  /*62f0*/  LDS.128 R88, [R40.X16+0x200] ;  /* 0x0002000028587984 */ /* 0x000e62000000cc00 */
[----:B------:R-:W-:Y:S02]  /*6300*/  IADD3 R6, P1, R2, -0x800, RZ ;  /* 0xfffff80002067810 */ /* 0x000fe40007f3e0ff */
[----:B------:R-:W-:Y:S01]  /*6310*/  FADD.FTZ R64, R63, R64 ;  /* 0x000000403f407221 */ /* 0x000fe20000010000 */
[----:B------:R-:W-:Y:S02]  /*6320*/  MOV R36, R57 ;  /* 0x0000003900247202 */ /* 0x000fe40000000f00 */
[----:B------:R-:W-:Y:S01]  /*6330*/  IADD3.X R7, R3, -0x1, RZ, P1, !PT ;  /* 0xffffffff03077810 */ /* 0x000fe20000ffe4ff */
[----:B------:R-:W-:Y:S01]  /*6340*/  FADD.FTZ R65, R64, R65 ;  /* 0x0000004140417221 */ /* 0x000fe20000010000 */
[----:B------:R-:W-:-:S03]  /*6350*/  IADD3.X R35, R35, -0x1, RZ, P3, !PT ;  /* 0xffffffff23237810 */ /* 0x000fc60001ffe4ff */
        /* <DEDUP_REMOVED lines=9> */
.L_x_3700:
        /* <DEDUP_REMOVED lines=29> */
.L_x_3752:
[----:B------:R-:W-:Y:S05]  /*65c0*/  BSYNC B0 ;  /* 0x0000000000007941 */ /* 0x000fea0003800000 */
.L_x_3751:
        /* <DEDUP_REMOVED lines=28> */
.L_x_3754:
[----:B------:R-:W1:Y:S02]  /*6790*/  S2R R21, SR_TID.X ;  /* 0x0000000000157919 */ /* 0x000e640000002100 */
.L_x_3755:
[----:B------:R-:W-:Y:S05]  /*67a0*/  BSYNC B0 ;  /* 0x0000000000007941 */ /* 0x000fea0003800000 */
.L_x_3753:
[----:B-1----:R-:W-:-:S13]  /*67b0*/  ISETP.GE.AND P0, PT, R21, c[0x0][0x16c], PT ;  /* 0x00005b0015007a0c */ /* 0x002fda0003f06270 */
        /* <DEDUP_REMOVED lines=8> */
[----:B0-----:R-:W-:Y:S01]  /*6840*/  IMAD.WIDE.U32 R16, R0, c[0x0][0x198], RZ ;  /* 0x0000660000107a25 */ /* 0x001fe200078e00ff */
        /* <DEDUP_REMOVED lines=12> */
.L_x_3756:
        /* <DEDUP_REMOVED lines=25> */
[----:B-----5:R-:W-:Y:S02]  /*6aa0*/  IMAD R24, R20, c[0x0][0x1a0], RZ ;  /* 0x0000680014187a24 */ /* 0x020fe400078e02ff */
        /* <DEDUP_REMOVED lines=29> */
.L_x_3738:
[----:B------:R-:W-:Y:S01]  /*6c80*/  HFMA2.MMA R171, -RZ, RZ, 0, 5.9604644775390625e-08 ;  /* 0x00000001ffab7435 */ /* 0x000fe200000001ff */
[----:B------:R-:W-:Y:S02]  /*6c90*/  MOV R170, R14 ;  /* 0x0000000e00aa7202 */ /* 0x000fe40000000f00 */
[----:B------:R-:W-:-:S02]  /*6ca0*/  MOV R172, RZ ;  /* 0x000000ff00ac7202 */ /* 0x000fc40000000f00 */
[----:B------:R-:W-:Y:S02]  /*6cb0*/  MOV R173, 0xffffffff ;  /* 0xffffffff00ad7802 */ /* 0x000fe40000000f00 */
[----:B------:R-:W-:Y:S02]  /*6cc0*/  MOV R12, 0x6ce0 ;  /* 0x00006ce0000c7802 */ /* 0x000fe40000000f00 */
[----:B-----5:R-:W-:Y:S05]  /*6cd0*/  CALL.REL.NOINC `($__internal_152_$__cuda_sm70_shflsync_up) ;  /* 0x00000ee000007944 */ /* 0x020fea0003c00000 */
[----:B-1----:R-:W-:Y:S01]  /*6ce0*/  MOV R167, R170 ;  /* 0x000000aa00a77202 */ /* 0x002fe20000000f00 */
[----:B0-----:R-:W-:Y:S05]  /*6cf0*/  BRA `(.L_x_3757) ;  /* 0xffffcf9000007947 */ /* 0x001fea000383ffff */
.L_x_3739:
[----:B------:R-:W-:Y:S01]  /*6d00*/  HFMA2.MMA R171, -RZ, RZ, 0, 5.9604644775390625e-08 ;  /* 0x00000001ffab7435 */ /* 0x000fe200000001ff */
[----:B------:R-:W-:Y:S02]  /*6d10*/  MOV R170, R15 ;  /* 0x0000000f00aa7202 */ /* 0x000fe40000000f00 */
[----:B------:R-:W-:Y:S02]  /*6d20*/  MOV R172, RZ ;  /* 0x000000ff00ac7202 */ /* 0x000fe40000000f00 */
[----:B------:R-:W-:Y:S02]  /*6d30*/  MOV R173, 0xffffffff ;  /* 0xffffffff00ad7802 */ /* 0x000fe40000000f00 */
[----:B------:R-:W-:-:S02]  /*6d40*/  MOV R12, 0x6d60 ;  /* 0x00006d60000c7802 */ /* 0x000fc40000000f00 */
[----:B01---5:R-:W-:Y:S05]  /*6d50*/  CALL.REL.NOINC `($__internal_152_$__cuda_sm70_shflsync_up) ;  /* 0x00000e6000007944 */ /* 0x023fea0003c00000 */
        /* <DEDUP_REMOVED lines=10> */
[----:B------:R-:W-:Y:S05]  /*6e00*/  CALL.REL.NOINC `($__internal_152_$__cuda_sm70_shflsync_up) ;  /* 0x00000db000007944 */ /* 0x000fea0003c00000 */
[----:B0-----:R-:W-:Y:S01]  /*6e10*/  HFMA2.MMA R171, -RZ, RZ, 0, 1.1920928955078125e-07 ;  /* 0x00000002ffab7435 */ /* 0x001fe200000001ff */
[----:B-1----:R-:W-:Y:S02]  /*6e20*/  MOV R14, R170 ;  /* 0x000000aa000e7202 */ /* 0x002fe40000000f00 */
[----:B------:R-:W-:-:S02]  /*6e30*/  MOV R170, R15 ;  /* 0x0000000f00aa7202 */ /* 0x000fc40000000f00 */
[----:B------:R-:W-:Y:S02]  /*6e40*/  MOV R172, RZ ;  /* 0x000000ff00ac7202 */ /* 0x000fe40000000f00 */
[----:B------:R-:W-:Y:S02]  /*6e50*/  MOV R173, 0xffffffff ;  /* 0xffffffff00ad7802 */ /* 0x000fe40000000f00 */
[----:B------:R-:W-:Y:S02]  /*6e60*/  MOV R12, 0x6e80 ;  /* 0x00006e80000c7802 */ /* 0x000fe40000000f00 */
[----:B------:R-:W-:Y:S05]  /*6e70*/  CALL.REL.NOINC `($__internal_152_$__cuda_sm70_shflsync_up) ;  /* 0x00000d4000007944 */ /* 0x000fea0003c00000 */
        /* <DEDUP_REMOVED lines=8> */
[----:B------:R-:W-:Y:S05]  /*6f00*/  CALL.REL.NOINC `($__internal_152_$__cuda_sm70_shflsync_up) ;  /* 0x00000cb000007944 */ /* 0x000fea0003c00000 */
[----:B0-----:R-:W-:Y:S01]  /*6f10*/  HFMA2.MMA R171, -RZ, RZ, 0, 2.384185791015625e-07 ;  /* 0x00000004ffab7435 */ /* 0x001fe200000001ff */
[----:B-1----:R-:W-:Y:S02]  /*6f20*/  MOV R14, R170 ;  /* 0x000000aa000e7202 */ /* 0x002fe40000000f00 */
[----:B------:R-:W-:Y:S02]  /*6f30*/  MOV R170, R15 ;  /* 0x0000000f00aa7202 */ /* 0x000fe40000000f00 */
[----:B------:R-:W-:Y:S02]  /*6f40*/  MOV R172, RZ ;  /* 0x000000ff00ac7202 */ /* 0x000fe40000000f00 */
[----:B------:R-:W-:Y:S02]  /*6f50*/  MOV R173, 0xffffffff ;  /* 0xffffffff00ad7802 */ /* 0x000fe40000000f00 */
[----:B------:R-:W-:Y:S02]  /*6f60*/  MOV R12, 0x6f80 ;  /* 0x00006f80000c7802 */ /* 0x000fe40000000f00 */
[----:B------:R-:W-:Y:S05]  /*6f70*/  CALL.REL.NOINC `($__internal_152_$__cuda_sm70_shflsync_up) ;  /* 0x00000c4000007944 */ /* 0x000fea0003c00000 */
[----:B------:R-:W-:Y:S01]  /*6f80*/  ISETP.GE.AND P0, PT, R31, 0x4, PT ;  /* 0x000000041f00780c */ /* 0x000fe20003f06270 */
[----:B0-----:R-:W-:Y:S01]  /*6f90*/  HFMA2.MMA R171, -RZ, RZ, 0, 4.76837158203125e-07 ;  /* 0x00000008ffab7435 */ /* 0x001fe200000001ff */
[----:B------:R-:W-:Y:S01]  /*6fa0*/  MOV R173, 0xffffffff ;  /* 0xffffffff00ad7802 */ /* 0x000fe20000000f00 */
[----:B------:R-:W-:Y:S01]  /*6fb0*/  HFMA2.MMA R172, -RZ, RZ, 0, 0 ;  /* 0x00000000ffac7435 */ /* 0x000fe200000001ff */
[----:B------:R-:W-:-:S09]  /*6fc0*/  MOV R12, 0x7020 ;  /* 0x00007020000c7802 */ /* 0x000fd20000000f00 */
[----:B-1----:R-:W-:Y:S02]  /*6fd0*/  @P0 FFMA.FTZ R15, R167, R170, R15 ;  /* 0x000000aaa70f0223 */ /* 0x002fe4000001000f */
[----:B------:R-:W-:-:S05]  /*6fe0*/  @P0 FMUL.FTZ R167, R14, R167 ;  /* 0x000000a70ea70220 */ /* 0x000fca0000410000 */
[----:B------:R-:W-:-:S04]  /*6ff0*/  MOV R168, R167 ;  /* 0x000000a700a87202 */ /* 0x000fc80000000f00 */
[----:B------:R-:W-:Y:S02]  /*7000*/  MOV R170, R168 ;  /* 0x000000a800aa7202 */ /* 0x000fe40000000f00 */
[----:B------:R-:W-:Y:S05]  /*7010*/  CALL.REL.NOINC `($__internal_152_$__cuda_sm70_shflsync_up) ;  /* 0x00000ba000007944 */ /* 0x000fea0003c00000 */
[----:B0-----:R-:W-:Y:S01]  /*7020*/  HFMA2.MMA R171, -RZ, RZ, 0, 4.76837158203125e-07 ;  /* 0x00000008ffab7435 */ /* 0x001fe200000001ff */
[----:B-1----:R-:W-:Y:S02]  /*7030*/  MOV R14, R170 ;  /* 0x000000aa000e7202 */ /* 0x002fe40000000f00 */
[----:B------:R-:W-:Y:S02]  /*7040*/  MOV R170, R15 ;  /* 0x0000000f00aa7202 */ /* 0x000fe40000000f00 */
[----:B------:R-:W-:Y:S02]  /*7050*/  MOV R172, RZ ;  /* 0x000000ff00ac7202 */ /* 0x000fe40000000f00 */
[----:B------:R-:W-:Y:S02]  /*7060*/  MOV R173, 0xffffffff ;  /* 0xffffffff00ad7802 */ /* 0x000fe40000000f00 */
[----:B------:R-:W-:Y:S02]  /*7070*/  MOV R12, 0x7090 ;  /* 0x00007090000c7802 */ /* 0x000fe40000000f00 */
[----:B------:R-:W-:Y:S05]  /*7080*/  CALL.REL.NOINC `($__internal_152_$__cuda_sm70_shflsync_up) ;  /* 0x00000b3000007944 */ /* 0x000fea0003c00000 */
        /* <DEDUP_REMOVED lines=9> */
[----:B------:R-:W-:Y:S05]  /*7120*/  CALL.REL.NOINC `($__internal_152_$__cuda_sm70_shflsync_up) ;  /* 0x00000a9000007944 */ /* 0x000fea0003c00000 */
[----:B0-----:R-:W-:Y:S01]  /*7130*/  HFMA2.MMA R171, -RZ, RZ, 0, 9.5367431640625e-07 ;  /* 0x00000010ffab7435 */ /* 0x001fe200000001ff */
[----:B-1----:R-:W-:Y:S02]  /*7140*/  MOV R169, R170 ;  /* 0x000000aa00a97202 */ /* 0x002fe40000000f00 */
[----:B------:R-:W-:Y:S02]  /*7150*/  MOV R170, R15 ;  /* 0x0000000f00aa7202 */ /* 0x000fe40000000f00 */
[----:B------:R-:W-:Y:S02]  /*7160*/  MOV R172, RZ ;  /* 0x000000ff00ac7202 */ /* 0x000fe40000000f00 */
[----:B------:R-:W-:Y:S02]  /*7170*/  MOV R173, 0xffffffff ;  /* 0xffffffff00ad7802 */ /* 0x000fe40000000f00 */
[----:B------:R-:W-:-:S02]  /*7180*/  MOV R12, 0x71a0 ;  /* 0x000071a0000c7802 */ /* 0x000fc40000000f00 */
[----:B------:R-:W-:Y:S05]  /*7190*/  CALL.REL.NOINC `($__internal_152_$__cuda_sm70_shflsync_up) ;  /* 0x00000a2000007944 */ /* 0x000fea0003c00000 */
[----:B-1----:R-:W-:Y:S01]  /*71a0*/  MOV R12, R170 ;  /* 0x000000aa000c7202 */ /* 0x002fe20000000f00 */
[----:B0-----:R-:W-:Y:S05]  /*71b0*/  BRA `(.L_x_3758) ;  /* 0xffffcc5000007947 */ /* 0x001fea000383ffff */
.L_x_3742:
[----:B-1----:R-:W-:Y:S01]  /*71c0*/  HFMA2.MMA R171, -RZ, RZ, 0, 5.9604644775390625e-08 ;  /* 0x00000001ffab7435 */ /* 0x002fe200000001ff */
[----:B------:R-:W-:-:S02]  /*71d0*/  MOV R170, R167 ;  /* 0x000000a700aa7202 */ /* 0x000fc40000000f00 */
[----:B0-----:R-:W-:Y:S02]  /*71e0*/  MOV R172, RZ ;  /* 0x000000ff00ac7202 */ /* 0x001fe40000000f00 */
[----:B------:R-:W-:Y:S02]  /*71f0*/  MOV R173, 0xffffffff ;  /* 0xffffffff00ad7802 */ /* 0x000fe40000000f00 */
[----:B------:R-:W-:Y:S02]  /*7200*/  MOV R12, 0x7220 ;  /* 0x00007220000c7802 */ /* 0x000fe40000000f00 */
[----:B-----5:R-:W-:Y:S05]  /*7210*/  CALL.REL.NOINC `($__internal_152_$__cuda_sm70_shflsync_up) ;  /* 0x000009a000007944 */ /* 0x020fea0003c00000 */
[----:B0-----:R-:W-:Y:S01]  /*7220*/  HFMA2.MMA R171, -RZ, RZ, 0, 5.9604644775390625e-08 ;  /* 0x00000001ffab7435 */ /* 0x001fe200000001ff */
[----:B-1----:R-:W-:Y:S02]  /*7230*/  MOV R14, R170 ;  /* 0x000000aa000e7202 */ /* 0x002fe40000000f00 */
[----:B------:R-:W-:Y:S02]  /*7240*/  MOV R170, R15 ;  /* 0x0000000f00aa7202 */ /* 0x000fe40000000f00 */
[----:B------:R-:W-:Y:S02]  /*7250*/  MOV R172, RZ ;  /* 0x000000ff00ac7202 */ /* 0x000fe40000000f00 */
[----:B------:R-:W-:-:S02]  /*7260*/  MOV R173, 0xffffffff ;  /* 0xffffffff00ad7802 */ /* 0x000fc40000000f00 */
[----:B------:R-:W-:Y:S02]  /*7270*/  MOV R12, 0x7290 ;  /* 0x00007290000c7802 */ /* 0x000fe40000000f00 */
[----:B------:R-:W-:Y:S05]  /*7280*/  CALL.REL.NOINC `($__internal_152_$__cuda_sm70_shflsync_up) ;  /* 0x0000093000007944 */ /* 0x000fea0003c00000 */
[----:B0-----:R-:W-:Y:S01]  /*7290*/  HFMA2.MMA R171, -RZ, RZ, 0, 0 ;  /* 0x00000000ffab7435 */ /* 0x001fe200000001ff */
[----:B------:R-:W-:Y:S02]  /*72a0*/  MOV R167, R14 ;  /* 0x0000000e00a77202 */ /* 0x000fe40000000f00 */
[----:B-1----:R-:W-:Y:S02]  /*72b0*/  MOV R168, R170 ;  /* 0x000000aa00a87202 */ /* 0x002fe40000000f00 */
[----:B------:R-:W-:Y:S02]  /*72c0*/  MOV R172, R22 ;  /* 0x0000001600ac7202 */ /* 0x000fe40000000f00 */
[----:B------:R-:W-:Y:S02]  /*72d0*/  MOV R173, 0x1f ;  /* 0x0000001f00ad7802 */ /* 0x000fe40000000f00 */
[----:B------:R-:W-:Y:S02]  /*72e0*/  MOV R174, 0xffffffff ;  /* 0xffffffff00ae7802 */ /* 0x000fe40000000f00 */
[----:B------:R-:W-:-:S02]  /*72f0*/  MOV R12, 0x7310 ;  /* 0x00007310000c7802 */ /* 0x000fc40000000f00 */
[----:B------:R-:W-:Y:S05]  /*7300*/  CALL.REL.NOINC `($__internal_151_$__cuda_sm70_shflsync_idx_p) ;  /* 0x0000087000007944 */ /* 0x000fea0003c00000 */
[----:B-1----:R-:W-:Y:S01]  /*7310*/  MOV R22, R171 ;  /* 0x000000ab00167202 */ /* 0x002fe20000000f00 */
[----:B------:R-:W-:Y:S01]  /*7320*/  HFMA2.MMA R171, -RZ, RZ, 0, 0 ;  /* 0x00000000ffab7435 */ /* 0x000fe200000001ff */
[----:B0-----:R-:W-:-:S02]  /*7330*/  MOV R172, R23 ;  /* 0x0000001700ac7202 */ /* 0x001fc40000000f00 */
[----:B------:R-:W-:Y:S02]  /*7340*/  MOV R173, 0x1f ;  /* 0x0000001f00ad7802 */ /* 0x000fe40000000f00 */
[----:B------:R-:W-:Y:S02]  /*7350*/  MOV R174, 0xffffffff ;  /* 0xffffffff00ae7802 */ /* 0x000fe40000000f00 */
[----:B------:R-:W-:Y:S02]  /*7360*/  MOV R12, 0x7380 ;  /* 0x00007380000c7802 */ /* 0x000fe40000000f00 */
[----:B------:R-:W-:Y:S05]  /*7370*/  CALL.REL.NOINC `($__internal_151_$__cuda_sm70_shflsync_idx_p) ;  /* 0x0000080000007944 */ /* 0x000fea0003c00000 */
[----:B-1----:R-:W-:Y:S01]  /*7380*/  MOV R13, R171 ;  /* 0x000000ab000d7202 */ /* 0x002fe20000000f00 */
[----:B0-----:R-:W-:Y:S05]  /*7390*/  BRA `(.L_x_3759) ;  /* 0xffffcbf000007947 */ /* 0x001fea000383ffff */
.L_x_3745:
[----:B------:R-:W-:Y:S01]  /*73a0*/  HFMA2.MMA R172, -RZ, RZ, 0, 5.9604644775390625e-08 ;  /* 0x00000001ffac7435 */ /* 0x000fe200000001ff */
[----:B------:R-:W-:Y:S02]  /*73b0*/  MOV R169, R14 ;  /* 0x0000000e00a97202 */ /* 0x000fe40000000f00 */
[----:B------:R-:W-:Y:S02]  /*73c0*/  MOV R170, 0x1f ;  /* 0x0000001f00aa7802 */ /* 0x000fe40000000f00 */
[----:B------:R-:W-:-:S02]  /*73d0*/  MOV R171, 0xffffffff ;  /* 0xffffffff00ab7802 */ /* 0x000fc40000000f00 */
[----:B------:R-:W-:Y:S02]  /*73e0*/  MOV R12, 0x7400 ;  /* 0x00007400000c7802 */ /* 0x000fe40000000f00 */
[----:B------:R-:W-:Y:S05]  /*73f0*/  CALL.REL.NOINC `($__internal_150_$__cuda_sm70_shflsync_down) ;  /* 0x0000074000007944 */ /* 0x000fea0003c00000 */
[----:B-1----:R-:W-:Y:S01]  /*7400*/  MOV R139, R170 ;  /* 0x000000aa008b7202 */ /* 0x002fe20000000f00 */
[----:B0-----:R-:W-:Y:S05]  /*7410*/  BRA `(.L_x_3760) ;  /* 0xffffd05000007947 */ /* 0x001fea000383ffff */
.L_x_3746:
[----:B------:R-:W-:Y:S01]  /*7420*/  HFMA2.MMA R172, -RZ, RZ, 0, 5.9604644775390625e-08 ;  /* 0x00000001ffac7435 */ /* 0x000fe200000001ff */
[----:B------:R-:W-:Y:S02]  /*7430*/  MOV R169, R15 ;  /* 0x0000000f00a97202 */ /* 0x000fe40000000f00 */
[----:B------:R-:W-:Y:S02]  /*7440*/  MOV R170, 0x1f ;  /* 0x0000001f00aa7802 */ /* 0x000fe40000000f00 */
[----:B------:R-:W-:Y:S02]  /*7450*/  MOV R171, 0xffffffff ;  /* 0xffffffff00ab7802 */ /* 0x000fe40000000f00 */
[----:B------:R-:W-:Y:S02]  /*7460*/  MOV R12, 0x7480 ;  /* 0x00007480000c7802 */ /* 0x000fe40000000f00 */
[----:B01----:R-:W-:Y:S05]  /*7470*/  CALL.REL.NOINC `($__internal_150_$__cuda_sm70_shflsync_down) ;  /* 0x000006c000007944 */ /* 0x003fea0003c00000 */
        /* <DEDUP_REMOVED lines=9> */
[----:B------:R-:W-:Y:S05]  /*7510*/  CALL.REL.NOINC `($__internal_150_$__cuda_sm70_shflsync_down) ;  /* 0x0000062000007944 */ /* 0x000fea0003c00000 */
[----:B0-----:R-:W-:Y:S01]  /*7520*/  HFMA2.MMA R172, -RZ, RZ, 0, 1.1920928955078125e-07 ;  /* 0x00000002ffac7435 */ /* 0x001fe200000001ff */
[----:B-1----:R-:W-:Y:S02]  /*7530*/  MOV R14, R170 ;  /* 0x000000aa000e7202 */ /* 0x002fe40000000f00 */
[----:B------:R-:W-:-:S02]  /*7540*/  MOV R169, R15 ;  /* 0x0000000f00a97202 */ /* 0x000fc40000000f00 */
[----:B------:R-:W-:Y:S02]  /*7550*/  MOV R170, 0x1f ;  /* 0x0000001f00aa7802 */ /* 0x000fe40000000f00 */
[----:B------:R-:W-:Y:S02]  /*7560*/  MOV R171, 0xffffffff ;  /* 0xffffffff00ab7802 */ /* 0x000fe40000000f00 */
[----:B------:R-:W-:Y:S02]  /*7570*/  MOV R12, 0x7590 ;  /* 0x00007590000c7802 */ /* 0x000fe40000000f00 */
[----:B------:R-:W-:Y:S05]  /*7580*/  CALL.REL.NOINC `($__internal_150_$__cuda_sm70_shflsync_down) ;  /* 0x000005b000007944 */ /* 0x000fea0003c00000 */
[----:B-1----:R-:W-:Y:S01]  /*7590*/  @!P3 FFMA.FTZ R15, R139, R170, R15 ;  /* 0x000000aa8b0fb223 */ /* 0x002fe2000001000f */
[----:B0-----:R-:W-:Y:S01]  /*75a0*/  HFMA2.MMA R172, -RZ, RZ, 0, 2.384185791015625e-07 ;  /* 0x00000004ffac7435 */ /* 0x001fe200000001ff */
[----:B------:R-:W-:Y:S01]  /*75b0*/  @!P3 FMUL.FTZ R139, R14, R139 ;  /* 0x0000008b0e8bb220 */ /* 0x000fe20000410000 */
[----:B------:R-:W-:Y:S02]  /*75c0*/  MOV R170, 0x1f ;  /* 0x0000001f00aa7802 */ /* 0x000fe40000000f00 */
[----:B------:R-:W-:Y:S02]  /*75d0*/  MOV R171, 0xffffffff ;  /* 0xffffffff00ab7802 */ /* 0x000fe40000000f00 */
[----:B------:R-:W-:-:S02]  /*75e0*/  MOV R169, R139 ;  /* 0x0000008b00a97202 */ /* 0x000fc40000000f00 */
[----:B------:R-:W-:Y:S02]  /*75f0*/  MOV R12, 0x7610 ;  /* 0x00007610000c7802 */ /* 0x000fe40000000f00 */
[----:B------:R-:W-:Y:S05]  /*7600*/  CALL.REL.NOINC `($__internal_150_$__cuda_sm70_shflsync_down) ;  /* 0x0000053000007944 */ /* 0x000fea0003c00000 */
[----:B0-----:R-:W-:Y:S01]  /*7610*/  HFMA2.MMA R172, -RZ, RZ, 0, 2.384185791015625e-07 ;  /* 0x00000004ffac7435 */ /* 0x001fe200000001ff */
[----:B-1----:R-:W-:Y:S02]  /*7620*/  MOV R14, R170 ;  /* 0x000000aa000e7202 */ /* 0x002fe40000000f00 */
[----:B------:R-:W-:Y:S02]  /*7630*/  MOV R169, R15 ;  /* 0x0000000f00a97202 */ /* 0x000fe40000000f00 */
[----:B------:R-:W-:Y:S02]  /*7640*/  MOV R170, 0x1f ;  /* 0x0000001f00aa7802 */ /* 0x000fe40000000f00 */
[----:B------:R-:W-:Y:S02]  /*7650*/  MOV R171, 0xffffffff ;  /* 0xffffffff00ab7802 */ /* 0x000fe40000000f00 */
[----:B------:R-:W-:Y:S02]  /*7660*/  MOV R12, 0x7680 ;  /* 0x00007680000c7802 */ /* 0x000fe40000000f00 */
[----:B------:R-:W-:Y:S05]  /*7670*/  CALL.REL.NOINC `($__internal_150_$__cuda_sm70_shflsync_down) ;  /* 0x000004c000007944 */ /* 0x000fea0003c00000 */
[----:B-1----:R-:W-:Y:S01]  /*7680*/  @!P2 FFMA.FTZ R15, R139, R170, R15 ;  /* 0x000000aa8b0fa223 */ /* 0x002fe2000001000f */
[----:B0-----:R-:W-:Y:S01]  /*7690*/  HFMA2.MMA R172, -RZ, RZ, 0, 4.76837158203125e-07 ;  /* 0x00000008ffac7435 */ /* 0x001fe200000001ff */
[----:B------:R-:W-:Y:S01]  /*76a0*/  @!P2 FMUL.FTZ R139, R14, R139 ;  /* 0x0000008b0e8ba220 */ /* 0x000fe20000410000 */
[----:B------:R-:W-:-:S02]  /*76b0*/  MOV R170, 0x1f ;  /* 0x0000001f00aa7802 */ /* 0x000fc40000000f00 */
[----:B------:R-:W-:Y:S02]  /*76c0*/  MOV R171, 0xffffffff ;  /* 0xffffffff00ab7802 */ /* 0x000fe40000000f00 */
[----:B------:R-:W-:Y:S02]  /*76d0*/  MOV R169, R139 ;  /* 0x0000008b00a97202 */ /* 0x000fe40000000f00 */
[----:B------:R-:W-:Y:S02]  /*76e0*/  MOV R12, 0x7700 ;  /* 0x00007700000c7802 */ /* 0x000fe40000000f00 */
[----:B------:R-:W-:Y:S05]  /*76f0*/  CALL.REL.NOINC `($__internal_150_$__cuda_sm70_shflsync_down) ;  /* 0x0000044000007944 */ /* 0x000fea0003c00000 */
[----:B0-----:R-:W-:Y:S01]  /*7700*/  HFMA2.MMA R172, -RZ, RZ, 0, 4.76837158203125e-07 ;  /* 0x00000008ffac7435 */ /* 0x001fe200000001ff */
[----:B-1----:R-:W-:Y:S02]  /*7710*/  MOV R14, R170 ;  /* 0x000000aa000e7202 */ /* 0x002fe40000000f00 */
[----:B------:R-:W-:Y:S02]  /*7720*/  MOV R169, R15 ;  /* 0x0000000f00a97202 */ /* 0x000fe40000000f00 */
[----:B------:R-:W-:Y:S02]  /*7730*/  MOV R170, 0x1f ;  /* 0x0000001f00aa7802 */ /* 0x000fe40000000f00 */
[----:B------:R-:W-:-:S02]  /*7740*/  MOV R171, 0xffffffff ;  /* 0xffffffff00ab7802 */ /* 0x000fc40000000f00 */
[----:B------:R-:W-:Y:S02]  /*7750*/  MOV R12, 0x7770 ;  /* 0x00007770000c7802 */ /* 0x000fe40000000f00 */
[----:B------:R-:W-:Y:S05]  /*7760*/  CALL.REL.NOINC `($__internal_150_$__cuda_sm70_shflsync_down) ;  /* 0x000003d000007944 */ /* 0x000fea0003c00000 */
[----:B-1----:R-:W-:Y:S01]  /*7770*/  @!P1 FFMA.FTZ R15, R139, R170, R15 ;  /* 0x000000aa8b0f9223 */ /* 0x002fe2000001000f */
[----:B0-----:R-:W-:Y:S01]  /*7780*/  HFMA2.MMA R172, -RZ, RZ, 0, 9.5367431640625e-07 ;  /* 0x00000010ffac7435 */ /* 0x001fe200000001ff */
[----:B------:R-:W-:Y:S01]  /*7790*/  @!P1 FMUL.FTZ R139, R14, R139 ;  /* 0x0000008b0e8b9220 */ /* 0x000fe20000410000 */
[----:B------:R-:W-:Y:S01]  /*77a0*/  HFMA2.MMA R170, -RZ, RZ, 0, 1.847743988037109375e-06 ;  /* 0x0000001fffaa7435 */ /* 0x000fe200000001ff */
[----:B------:R-:W-:Y:S02]  /*77b0*/  MOV R171, 0xffffffff ;  /* 0xffffffff00ab7802 */ /* 0x000fe40000000f00 */
[----:B------:R-:W-:Y:S02]  /*77c0*/  MOV R12, 0x7800 ;  /* 0x00007800000c7802 */ /* 0x000fe40000000f00 */
[----:B------:R-:W-:-:S04]  /*77d0*/  MOV R167, R139 ;  /* 0x0000008b00a77202 */ /* 0x000fc80000000f00 */
[----:B------:R-:W-:Y:S02]  /*77e0*/  MOV R169, R167 ;  /* 0x000000a700a97202 */ /* 0x000fe40000000f00 */
[----:B------:R-:W-:Y:S05]  /*77f0*/  CALL.REL.NOINC `($__internal_150_$__cuda_sm70_shflsync_down) ;  /* 0x0000034000007944 */ /* 0x000fea0003c00000 */
[----:B0-----:R-:W-:Y:S01]  /*7800*/  HFMA2.MMA R172, -RZ, RZ, 0, 9.5367431640625e-07 ;  /* 0x00000010ffac7435 */ /* 0x001fe200000001ff */
[----:B-1----:R-:W-:Y:S02]  /*7810*/  MOV R14, R170 ;  /* 0x000000aa000e7202 */ /* 0x002fe40000000f00 */
[----:B------:R-:W-:Y:S02]  /*7820*/  MOV R169, R15 ;  /* 0x0000000f00a97202 */ /* 0x000fe40000000f00 */
[----:B------:R-:W-:Y:S02]  /*7830*/  MOV R170, 0x1f ;  /* 0x0000001f00aa7802 */ /* 0x000fe40000000f00 */
[----:B------:R-:W-:Y:S02]  /*7840*/  MOV R171, 0xffffffff ;  /* 0xffffffff00ab7802 */ /* 0x000fe40000000f00 */
[----:B------:R-:W-:Y:S02]  /*7850*/  MOV R12, 0x7870 ;  /* 0x00007870000c7802 */ /* 0x000fe40000000f00 */
[----:B------:R-:W-:Y:S05]  /*7860*/  CALL.REL.NOINC `($__internal_150_$__cuda_sm70_shflsync_down) ;  /* 0x000002d000007944 */ /* 0x000fea0003c00000 */
[----:B-1----:R-:W-:Y:S01]  /*7870*/  @!P0 FFMA.FTZ R15, R167, R170, R15 ;  /* 0x000000aaa70f8223 */ /* 0x002fe2000001000f */
[----:B0-----:R-:W-:Y:S01]  /*7880*/  HFMA2.MMA R171, -RZ, RZ, 0, 0 ;  /* 0x00000000ffab7435 */ /* 0x001fe200000001ff */
[----:B------:R-:W-:Y:S01]  /*7890*/  @!P0 FMUL.FTZ R167, R14, R167 ;  /* 0x000000a70ea78220 */ /* 0x000fe20000410000 */
[----:B------:R-:W-:-:S02]  /*78a0*/  MOV R173, 0x1f ;  /* 0x0000001f00ad7802 */ /* 0x000fc40000000f00 */
[----:B------:R-:W-:Y:S02]  /*78b0*/  MOV R174, 0xffffffff ;  /* 0xffffffff00ae7802 */ /* 0x000fe40000000f00 */
[----:B------:R-:W-:Y:S02]  /*78c0*/  MOV R172, R167 ;  /* 0x000000a700ac7202 */ /* 0x000fe40000000f00 */
[----:B------:R-:W-:Y:S02]  /*78d0*/  MOV R12, 0x78f0 ;  /* 0x000078f0000c7802 */ /* 0x000fe40000000f00 */
[----:B------:R-:W-:Y:S05]  /*78e0*/  CALL.REL.NOINC `($__internal_151_$__cuda_sm70_shflsync_idx_p) ;  /* 0x0000029000007944 */ /* 0x000fea0003c00000 */
[----:B-1----:R-:W-:Y:S01]  /*78f0*/  MOV R14, R171 ;  /* 0x000000ab000e7202 */ /* 0x002fe20000000f00 */
[----:B------:R-:W-:Y:S01]  /*7900*/  HFMA2.MMA R171, -RZ, RZ, 0, 0 ;  /* 0x00000000ffab7435 */ /* 0x000fe200000001ff */
[----:B0-----:R-:W-:Y:S02]  /*7910*/  MOV R172, R15 ;  /* 0x0000000f00ac7202 */ /* 0x001fe40000000f00 */
[----:B------:R-:W-:Y:S02]  /*7920*/  MOV R173, 0x1f ;  /* 0x0000001f00ad7802 */ /* 0x000fe40000000f00 */
[----:B------:R-:W-:-:S02]  /*7930*/  MOV R174, 0xffffffff ;  /* 0xffffffff00ae7802 */ /* 0x000fc40000000f00 */
[----:B------:R-:W-:Y:S02]  /*7940*/  MOV R12, 0x7960 ;  /* 0x00007960000c7802 */ /* 0x000fe40000000f00 */
[----:B------:R-:W-:Y:S05]  /*7950*/  CALL.REL.NOINC `($__internal_151_$__cuda_sm70_shflsync_idx_p) ;  /* 0x0000022000007944 */ /* 0x000fea0003c00000 */
[----:B0-----:R-:W-:Y:S01]  /*7960*/  HFMA2.MMA R172, -RZ, RZ, 0, 5.9604644775390625e-08 ;  /* 0x00000001ffac7435 */ /* 0x001fe200000001ff */
[----:B-1----:R-:W-:Y:S02]  /*7970*/  MOV R168, R171 ;  /* 0x000000ab00a87202 */ /* 0x002fe40000000f00 */
[----:B------:R-:W-:Y:S02]  /*7980*/  MOV R139, R14 ;  /* 0x0000000e008b7202 */ /* 0x000fe40000000f00 */
[----:B------:R-:W-:Y:S02]  /*7990*/  MOV R169, R167 ;  /* 0x000000a700a97202 */ /* 0x000fe40000000f00 */
[----:B------:R-:W-:Y:S02]  /*79a0*/  MOV R170, 0x1f ;  /* 0x0000001f00aa7802 */ /* 0x000fe40000000f00 */
[----:B------:R-:W-:Y:S02]  /*79b0*/  MOV R171, 0xffffffff ;  /* 0xffffffff00ab7802 */ /* 0x000fe40000000f00 */
[----:B------:R-:W-:-:S02]  /*79c0*/  MOV R12, 0x79e0 ;  /* 0x000079e0000c7802 */ /* 0x000fc40000000f00 */
[----:B------:R-:W-:Y:S05]  /*79d0*/  CALL.REL.NOINC `($__internal_150_$__cuda_sm70_shflsync_down) ;  /* 0x0000016000007944 */ /* 0x000fea0003c00000 */
[----:B0-----:R-:W-:Y:S01]  /*79e0*/  HFMA2.MMA R172, -RZ, RZ, 0, 5.9604644775390625e-08 ;  /* 0x00000001ffac7435 */ /* 0x001fe200000001ff */
[----:B-1----:R-:W-:-:S02]  /*79f0*/  MOV R14, R170 ;  /* 0x000000aa000e7202 */ /* 0x002fc40000000f00 */
[----:B------:R-:W-:Y:S02]  /*7a00*/  MOV R169, R15 ;  /* 0x0000000f00a97202 */ /* 0x000fe40000000f00 */
[----:B------:R-:W-:Y:S02]  /*7a10*/  MOV R170, 0x1f ;  /* 0x0000001f00aa7802 */ /* 0x000fe40000000f00 */
[----:B------:R-:W-:Y:S02]  /*7a20*/  MOV R171, 0xffffffff ;  /* 0xffffffff00ab7802 */ /* 0x000fe40000000f00 */
[----:B------:R-:W-:Y:S02]  /*7a30*/  MOV R12, 0x7a50 ;  /* 0x00007a50000c7802 */ /* 0x000fe40000000f00 */
[----:B------:R-:W-:Y:S05]  /*7a40*/  CALL.REL.NOINC `($__internal_150_$__cuda_sm70_shflsync_down) ;  /* 0x000000f000007944 */ /* 0x000fea0003c00000 */
[----:B0-----:R-:W-:Y:S01]  /*7a50*/  HFMA2.MMA R171, -RZ, RZ, 0, 0 ;  /* 0x00000000ffab7435 */ /* 0x001fe200000001ff */
[----:B------:R-:W-:Y:S02]  /*7a60*/  MOV R167, R14 ;  /* 0x0000000e00a77202 */ /* 0x000fe40000000f00 */
[----:B------:R-:W-:Y:S02]  /*7a70*/  MOV R172, R22 ;  /* 0x0000001600ac7202 */ /* 0x000fe40000000f00 */
[----:B------:R-:W-:-:S02]  /*7a80*/  MOV R173, 0x1f ;  /* 0x0000001f00ad7802 */ /* 0x000fc40000000f00 */
[----:B------:R-:W-:Y:S02]  /*7a90*/  MOV R174, 0xffffffff ;  /* 0xffffffff00ae7802 */ /* 0x000fe40000000f00 */
[----:B------:R-:W-:Y:S02]  /*7aa0*/  MOV R12, 0x7ac0 ;  /* 0x00007ac0000c7802 */ /* 0x000fe40000000f00 */
[----:B-1----:R-:W-:Y:S05]  /*7ab0*/  CALL.REL.NOINC `($__internal_151_$__cuda_sm70_shflsync_idx_p) ;  /* 0x000000c000007944 */ /* 0x002fea0003c00000 */
[----:B-1----:R-:W-:Y:S01]  /*7ac0*/  MOV R169, R171 ;  /* 0x000000ab00a97202 */ /* 0x002fe20000000f00 */
[----:B------:R-:W-:Y:S01]  /*7ad0*/  HFMA2.MMA R171, -RZ, RZ, 0, 0 ;  /* 0x00000000ffab7435 */ /* 0x000fe200000001ff */
[----:B0-----:R-:W-:Y:S02]  /*7ae0*/  MOV R172, R23 ;  /* 0x0000001700ac7202 */ /* 0x001fe40000000f00 */
[----:B------:R-:W-:Y:S02]  /*7af0*/  MOV R173, 0x1f ;  /* 0x0000001f00ad7802 */ /* 0x000fe40000000f00 */
[----:B------:R-:W-:Y:S02]  /*7b00*/  MOV R174, 0xffffffff ;  /* 0xffffffff00ae7802 */ /* 0x000fe40000000f00 */
[----:B------:R-:W-:-:S02]  /*7b10*/  MOV R12, 0x7b30 ;  /* 0x00007b30000c7802 */ /* 0x000fc40000000f00 */
[----:B------:R-:W-:Y:S05]  /*7b20*/  CALL.REL.NOINC `($__internal_151_$__cuda_sm70_shflsync_idx_p) ;  /* 0x0000005000007944 */ /* 0x000fea0003c00000 */
[----:B01----:R-:W-:Y:S05]  /*7b30*/  BRA `(.L_x_3761) ;  /* 0xffffcad000007947 */ /* 0x003fea000383ffff */
        .weak           $__internal_150_$__cuda_sm70_shflsync_down
        .type           $__internal_150_$__cuda_sm70_shflsync_down,@function
        .size           $__internal_150_$__cuda_sm70_shflsync_down,($__internal_151_$__cuda_sm70_shflsync_idx_p - $__internal_150_$__cuda_sm70_shflsync_down)
$__internal_150_$__cuda_sm70_shflsync_down:
[----:B------:R-:W-:Y:S01]  /*7b40*/  HFMA2.MMA R13, -RZ, RZ, 0, 0 ;  /* 0x00000000ff0d7435 */ /* 0x000fe200000001ff */
[----:B------:R-:W-:Y:S04]  /*7b50*/  WARPSYNC R171 ;  /* 0x000000ab00007348 */ /* 0x000fe80003800000 */
[----:B------:R0:W1:Y:S01]  /*7b60*/  SHFL.DOWN PT, R170, R169, R172, R170 ;  /* 0x080000aca9aa7389 */ /* 0x00006200000e00aa */
[----:B------:R-:W-:Y:S05]  /*7b70*/  RET.REL.NODEC R12 `(_Z25selective_scan_bwd_kernelI32Selective_Scan_bwd_kernel_traitsILi64ELi16ELb1ELb0ELb0ELb1ELb0EN3c108BFloat16EfEEv12SSMParamsBwd) ;  /* 0xffff84800c007950 */ /* 0x000fea0003c3ffff */
        .weak           $__internal_151_$__cuda_sm70_shflsync_idx_p
        .type           $__internal_151_$__cuda_sm70_shflsync_idx_p,@function
        .size           $__internal_151_$__cuda_sm70_shflsync_idx_p,($__internal_152_$__cuda_sm70_shflsync_up - $__internal_151_$__cuda_sm70_shflsync_idx_p)
$__internal_151_$__cuda_sm70_shflsync_idx_p:
[----:B------:R-:W-:Y:S01]  /*7b80*/  MOV R13, 0x0 ;  /* 0x00000000000d7802 */ /* 0x000fe20000000f00 */
[----:B------:R-:W-:Y:S04]  /*7b90*/  WARPSYNC R174 ;  /* 0x000000ae00007348 */ /* 0x000fe80003800000 */
[----:B------:R0:W1:Y:S01]  /*7ba0*/  SHFL.IDX PT, R171, R172, R171, R173 ;  /* 0x000000abacab7389 */ /* 0x00006200000e00ad */
[----:B------:R-:W-:Y:S05]  /*7bb0*/  RET.REL.NODEC R12 `(_Z25selective_scan_bwd_kernelI32Selective_Scan_bwd_kernel_traitsILi64ELi16ELb1ELb0ELb0ELb1ELb0EN3c108BFloat16EfEEv12SSMParamsBwd) ;  /* 0xffff84400c007950 */ /* 0x000fea0003c3ffff */
        .weak           $__internal_152_$__cuda_sm70_shflsync_up
        .type           $__internal_152_$__cuda_sm70_shflsync_up,@function
        .size           $__internal_152_$__cuda_sm70_shflsync_up,(.L_x_8964 - $__internal_152_$__cuda_sm70_shflsync_up)
$__internal_152_$__cuda_sm70_shflsync_up:
[----:B------:R-:W-:Y:S01]  /*7bc0*/  HFMA2.MMA R13, -RZ, RZ, 0, 0 ;  /* 0x00000000ff0d7435 */ /* 0x000fe200000001ff */
[----:B------:R-:W-:Y:S04]  /*7bd0*/  WARPSYNC R173 ;  /* 0x000000ad00007348 */ /* 0x000fe80003800000 */
[----:B------:R0:W1:Y:S01]  /*7be0*/  SHFL.UP PT, R170, R170, R171, R172 ;  /* 0x040000abaaaa7389 */ /* 0x00006200000e00ac */
[----:B------:R-:W-:Y:S05]  /*7bf0*/  RET.REL.NODEC R12 `(_Z25selective_scan_bwd_kernelI32Selective_Scan_bwd_kernel_traitsILi64ELi16ELb1ELb0ELb0ELb1ELb0EN3c108BFloat16EfEEv12SSMParamsBwd) ;  /* 0xffff84000c007950 */ /* 0x000fea0003c3ffff */
.L_x_3762:
        /* <DEDUP_REMOVED lines=16> */
.L_x_8964:


//--------------------- .text._Z25selective_scan_bwd_kernelI32Selective_Scan_bwd_kernel_traitsILi64ELi16ELb1ELb0ELb0ELb1ELb1EN3c108BFloat16EfEEv12SSMParamsBwd --------------------------
	.section	.text._Z25selective_scan_bwd_kernelI32Selective_Scan_bwd_kernel_traitsILi64ELi16ELb1ELb0ELb0ELb1ELb1EN3c108BFloat16EfEEv12SSMParamsBwd,"ax",@progbits
	.sectioninfo	@"SHI_REGISTERS=192"
	.align	128
        .global         _Z25selective_scan_bwd_kernelI32Selective_Scan_bwd_kernel_traitsILi64ELi16ELb1ELb0ELb0ELb1ELb1EN3c108BFloat16EfEEv12SSMParamsBwd
        .type           _Z25selective_scan_bwd_kernelI32Selective_Scan_bwd_kernel_traitsILi64ELi16ELb1ELb0ELb0ELb1ELb1EN3c108BFloat16EfEEv12SSMParamsBwd,@function
        .size           _Z25selective_scan_bwd_kernelI32Selective_Scan_bwd_kernel_traitsILi64ELi16ELb1ELb0ELb0ELb1ELb1EN3c108BFloat16EfEEv12SSMParamsBwd,(.L_x_8967 - _Z25selective_scan_bwd_kernelI32Selective_Scan_bwd_kernel_traitsILi64ELi16ELb1ELb0ELb0ELb1ELb1EN3c108BFloat16EfEEv12SSMParamsBwd)
        .other          _Z25selective_scan_bwd_kernelI32Selective_Scan_bwd_kernel_traitsILi64ELi16ELb1ELb0ELb0ELb1ELb1EN3c108BFloat16EfEEv12SSMParamsBwd,@"STO_CUDA_ENTRY STV_DEFAULT"
_Z25selective_scan_bwd_kernelI32Selective_Scan_bwd_kernel_traitsILi64ELi16ELb1ELb0ELb0ELb1ELb1EN3c108BFloat16EfEEv12SSMParamsBwd:
.text._Z25selective_scan_bwd_kernelI32Selective_Scan_bwd_kernel_traitsILi64ELi16ELb1ELb0ELb0ELb1ELb1EN3c108BFloat16EfEEv12SSMParamsBwd:
        /* <DEDUP_REMOVED lines=87> */
.L_x_3814:
        /* <DEDUP_REMOVED lines=22> */
[----:B------:R-:W0:Y:S04]  /*06d0*/  LDS.128 R60, [R51.X16] ;  /* 0x00000000333c7984 */ /* 0x000e28000000cc00 */
[----:B------:R1:W2:Y:S04]  /*06e0*/  LDS.128 R12, [R51.X16+0x10] ;  /* 0x00001000330c7984 */ /* 0x0002a8000000cc00 */
[----:B------:R-:W-:Y:S06]  /*06f0*/  BAR.SYNC.DEFER_BLOCKING 0x0 ;  /* 0x0000000000007b1d */ /* 0x000fec0000010000 */
[----:B------:R-:W3:Y:S04]  /*0700*/  LDG.E.128 R64, [R24.64] ;  /* 0x0000000618407981 */ /* 0x000ee8000c1e1d00 */
[----:B------:R-:W4:Y:S01]  /*0710*/  LDG.E.128 R68, [R24.64+0x200] ;  /* 0x0002000618447981 */ /* 0x000f22000c1e1d00 */
[----:B------:R-:W-:Y:S01]  /*0720*/  LEA R22, R48, 0xfffffc00, 0xa ;  /* 0xfffffc0030167811 */ /* 0x000fe200078e50ff */
[----:B------:R-:W-:Y:S01]  /*0730*/  IMAD R26, R40, c[0x0][0x1f0], RZ ;  /* 0x00007c00281a7a24 */ /* 0x000fe200078e02ff */
[----:B------:R-:W-:Y:S01]  /*0740*/  BSSY B0, `(.L_x_3764) ;  /* 0x0000047000007945 */ /* 0x000fe20003800000 */
[----:B0-----:R-:W-:-:S02]  /*0750*/  PRMT R53, RZ, 0x5410, R60 ;  /* 0x00005410ff357816 */ /* 0x001fc4000000003c */
[----:B------:R-:W-:Y:S01]  /*0760*/  SHF.R.S32.HI R23, RZ, 0x1f, R22 ;  /* 0x0000001fff177819 */ /* 0x000fe20000011416 */
[----:B------:R-:W-:Y:S01]  /*0770*/  IMAD R29, R39, c[0x0][0x1f4], R26 ;  /* 0x00007d00271d7a24 */ /* 0x000fe200078e021a */
[--C-:B------:R-:W-:Y:S01]  /*0780*/  PRMT R55, RZ, 0x5410, R61.reuse ;  /* 0x00005410ff377816 */ /* 0x100fe2000000003d */
[----:B-----5:R-:W-:Y:S01]  /*0790*/  FADD.FTZ R53, R53, R38 ;  /* 0x0000002635357221 */ /* 0x020fe20000010000 */
[----:B------:R-:W-:Y:S01]  /*07a0*/  PRMT R61, RZ, 0x7610, R61 ;  /* 0x00007610ff3d7816 */ /* 0x000fe2000000003d */
[----:B------:R-:W-:Y:S01]  /*07b0*/  IMAD.WIDE.U32 R26, R39, c[0x0][0x1f0], R22 ;  /* 0x00007c00271a7a25 */ /* 0x000fe200078e0016 */
[----:B------:R-:W-:Y:S02]  /*07c0*/  PRMT R57, RZ, 0x5410, R62 ;  /* 0x00005410ff397816 */ /* 0x000fe4000000003e */
[----:B------:R-:W-:Y:S01]  /*07d0*/  FSETP.GTU.FTZ.AND P2, PT, R53, 20, PT ;  /* 0x41a000003500780b */ /* 0x000fe20003f5c000 */
[----:B------:R-:W-:Y:S01]  /*07e0*/  FADD.FTZ R55, R55, R38 ;  /* 0x0000002637377221 */ /* 0x000fe20000010000 */
[----:B------:R-:W-:Y:S01]  /*07f0*/  IADD3 R27, R27, R29, RZ ;  /* 0x0000001d1b1b7210 */ /* 0x000fe20007ffe0ff */
[----:B------:R-:W-:Y:S01]  /*0800*/  IMAD R29, R37, c[0x0][0x1f8], RZ ;  /* 0x00007e00251d7a24 */ /* 0x000fe200078e02ff */
[----:B------:R-:W-:Y:S01]  /*0810*/  PRMT R33, RZ, 0x7610, R62 ;  /* 0x00007610ff217816 */ /* 0x000fe2000000003e */
[----:B------:R-:W-:Y:S01]  /*0820*/  FADD.FTZ R56, R61, R38 ;  /* 0x000000263d387221 */ /* 0x000fe20000010000 */
[----:B------:R-:W-:Y:S01]  /*0830*/  PRMT R59, RZ, 0x5410, R63 ;  /* 0x00005410ff3b7816 */ /* 0x000fe2000000003f */
[----:B------:R-:W-:Y:S01]  /*0840*/  IMAD.WIDE.U32 R30, R0, c[0x0][0x1f8], R26 ;  /* 0x00007e00001e7a25 */ /* 0x000fe200078e001a */
[----:B------:R-:W-:-:S02]  /*0850*/  PRMT R63, RZ, 0x7610, R63 ;  /* 0x00007610ff3f7816 */ /* 0x000fc4000000003f */
[----:B------:R-:W-:Y:S01]  /*0860*/  FSETP.GTU.FTZ.AND P4, PT, R55, 20, PT ;  /* 0x41a000003700780b */ /* 0x000fe20003f9c000 */
[----:B------:R-:W-:Y:S01]  /*0870*/  IMAD R29, R0, c[0x0][0x1fc], R29 ;  /* 0x00007f00001d7a24 */ /* 0x000fe200078e021d */
[----:B------:R-:W-:Y:S01]  /*0880*/  LEA R28, P0, R30, c[0x0][0x268], 0x1 ;  /* 0x00009a001e1c7a11 */ /* 0x000fe200078008ff */
[--C-:B------:R-:W-:Y:S01]  /*0890*/  FADD.FTZ R57, R57, R38.reuse ;  /* 0x0000002639397221 */ /* 0x100fe20000010000 */
[----:B------:R-:W-:Y:S01]  /*08a0*/  FSETP.GTU.FTZ.AND P5, PT, R56, 20, PT ;  /* 0x41a000003800780b */ /* 0x000fe20003fbc000 */
[--C-:B------:R-:W-:Y:S01]  /*08b0*/  FADD.FTZ R58, R33, R38.reuse ;  /* 0x00000026213a7221 */ /* 0x100fe20000010000 */
[----:B------:R-:W-:Y:S01]  /*08c0*/  IADD3 R29, R31, R29, RZ ;  /* 0x0000001d1f1d7210 */ /* 0x000fe20007ffe0ff */
[----:B------:R-:W-:Y:S01]  /*08d0*/  FADD.FTZ R59, R59, R38 ;  /* 0x000000263b3b7221 */ /* 0x000fe20000010000 */
[----:B------:R-:W-:Y:S01]  /*08e0*/  PRMT R31, RZ, 0x7610, R60 ;  /* 0x00007610ff1f7816 */ /* 0x000fe2000000003c */
[----:B------:R-:W-:Y:S01]  /*08f0*/  FADD.FTZ R60, R63, R38 ;  /* 0x000000263f3c7221 */ /* 0x000fe20000010000 */
[----:B------:R-:W-:-:S02]  /*0900*/  LEA.HI.X R29, R30, c[0x0][0x26c], R29, 0x1, P0 ;  /* 0x00009b001e1d7a11 */ /* 0x000fc400000f0c1d */
[----:B------:R-:W-:Y:S01]  /*0910*/  FSETP.GTU.FTZ.AND P6, PT, R57, 20, PT ;  /* 0x41a000003900780b */ /* 0x000fe20003fdc000 */
[----:B------:R-:W-:Y:S01]  /*0920*/  FADD.FTZ R54, R31, R38 ;  /* 0x000000261f367221 */ /* 0x000fe20000010000 */
[----:B------:R-:W-:Y:S02]  /*0930*/  FSETP.GTU.FTZ.AND P0, PT, R58, 20, PT ;  /* 0x41a000003a00780b */ /* 0x000fe40003f1c000 */
[----:B------:R-:W-:Y:S02]  /*0940*/  FSETP.GTU.FTZ.AND P1, PT, R59, 20, PT ;  /* 0x41a000003b00780b */ /* 0x000fe40003f3c000 */
[----:B------:R-:W-:Y:S01]  /*0950*/  FSETP.GTU.FTZ.AND P3, PT, R54, 20, PT ;  /* 0x41a000003600780b */ /* 0x000fe20003f7c000 */
[----:B---3--:R1:W-:Y:S04]  /*0960*/  STS.128 [R52.X16], R64 ;  /* 0x0000004034007388 */ /* 0x0083e8000000cc00 */
[----:B----4-:R1:W-:Y:S01]  /*0970*/  STS.128 [R52.X16+0x200], R68 ;  /* 0x0002004434007388 */ /* 0x0103e2000000cc00 */
[----:B------:R-:W-:-:S06]  /*0980*/  NOP ;  /* 0x0000000000007918 */ /* 0x000fcc0000000000 */
[----:B------:R1:W0:Y:S04]  /*0990*/  LDS.128 R76, [R51.X16] ;  /* 0x00000000334c7984 */ /* 0x000228000000cc00 */
[----:B------:R1:W3:Y:S01]  /*09a0*/  LDS.128 R24, [R51.X16+0x10] ;  /* 0x0000100033187984 */ /* 0x0002e2000000cc00 */
[----:B------:R-:W-:Y:S05]  /*09b0*/  @P2 BRA `(.L_x_3765) ;  /* 0x000001f000002947 */ /* 0x000fea0003800000 */
[----:B--2---:R-:W-:Y:S01]  /*09c0*/  FMUL.FTZ R53, R53, 1.4426950216293334961 ;  /* 0x3fb8aa3b35357820 */ /* 0x004fe20000410000 */
[----:B------:R-:W-:Y:S01]  /*09d0*/  HFMA2.MMA R33, -RZ, RZ, 1.625, 0 ;  /* 0x3e800000ff217435 */ /* 0x000fe200000001ff */
[----:B------:R-:W-:Y:S02]  /*09e0*/  MOV R34, 0x3d39bf78 ;  /* 0x3d39bf7800227802 */ /* 0x000fe40000000f00 */
[----:B------:R-:W2:Y:S02]  /*09f0*/  MUFU.EX2 R35, R53 ;  /* 0x0000003500237308 */ /* 0x000ea40000000800 */
[C---:B--2---:R-:W-:Y:S01]  /*0a00*/  FADD.FTZ.RZ R30, R35.reuse, 1 ;  /* 0x3f800000231e7421 */ /* 0x044fe2000001c000 */
[----:B------:R-:W-:-:S04]  /*0a10*/  ISETP.GE.U32.AND P2, PT, R35, 0x7f800000, PT ;  /* 0x7f8000002300780c */ /* 0x000fc80003f46070 */
[----:B------:R-:W-:-:S04]  /*0a20*/  IADD3 R30, R30, -0x3f400000, RZ ;  /* 0xc0c000001e1e7810 */ /* 0x000fc80007ffe0ff */
[----:B------:R-:W-:-:S04]  /*0a30*/  LOP3.LUT R30, R30, 0xff800000, RZ, 0xc0, !PT ;  /* 0xff8000001e1e7812 */ /* 0x000fc800078ec0ff */
[----:B------:R-:W-:Y:S02]  /*0a40*/  IADD3 R32, -R30, 0x40800000, RZ ;  /* 0x408000001e207810 */ /* 0x000fe40007ffe1ff */
[----:B------:R-:W-:Y:S02]  /*0a50*/  IADD3 R31, R35, -R30, RZ ;  /* 0x8000001e231f7210 */ /* 0x000fe40007ffe0ff */
[----:B------:R-:W2:Y:S01]  /*0a60*/  I2F R30, R30 ;  /* 0x0000001e001e7306 */ /* 0x000ea20000201400 */
[----:B------:R-:W-:-:S04]  /*0a70*/  FFMA.FTZ R32, R32, R33, -1 ;  /* 0xbf80000020207423 */ /* 0x000fc80000010021 */
[----:B------:R-:W-:-:S04]  /*0a80*/  FADD.FTZ R31, R31, R32 ;  /* 0x000000201f1f7221 */ /* 0x000fc80000010000 */
[----:B------:R-:W-:-:S04]  /*0a90*/  FFMA.FTZ R32, R31, -R34, 0.10546888411045074463 ;  /* 0x3dd800121f207423 */ /* 0x000fc80000010822 */
[C---:B------:R-:W-:Y:S02]  /*0aa0*/  FFMA.FTZ R32, R31.reuse, R32, -0.13229703903198242188 ;  /* 0xbe0778e01f207423 */ /* 0x040fe40000010020 */
[----:B--2---:R-:W-:Y:S02]  /*0ab0*/  FMUL.FTZ R53, R30, 1.1920928955078125e-07 ;  /* 0x340000001e357820 */ /* 0x004fe40000410000 */
        /* <DEDUP_REMOVED lines=15> */
.L_x_3765:
[----:B--2---:R-:W-:Y:S05]  /*0bb0*/  BSYNC B0 ;  /* 0x0000000000007941 */ /* 0x004fea0003800000 */
.L_x_3764:
        /* <DEDUP_REMOVED lines=36> */
.L_x_3767:
[----:B------:R-:W-:Y:S05]  /*0e00*/  BSYNC B0 ;  /* 0x0000000000007941 */ /* 0x000fea0003800000 */
.L_x_3766:
        /* <DEDUP_REMOVED lines=19> */
[----:B------:R-:W-:Y:S02]  /*0f40*/  FFMA.FTZ R31, R30, R31, -0.13229703903198242188 ;  /* 0xbe0778e01e1f7423 */ /* 0x000fe4000001001f */
        /* <DEDUP_REMOVED lines=16> */
.L_x_3769:
[----:B------:R-:W-:Y:S05]  /*1050*/  BSYNC B0 ;  /* 0x0000000000007941 */ /* 0x000fea0003800000 */
.L_x_3768:
        /* <DEDUP_REMOVED lines=36> */
.L_x_3771:
[----:B------:R-:W-:Y:S05]  /*12a0*/  BSYNC B0 ;  /* 0x0000000000007941 */ /* 0x000fea0003800000 */
.L_x_3770:
[----:B------:R-:W-:Y:S01]  /*12b0*/  PRMT R13, RZ, 0x7610, R13 ;  /* 0x00007610ff0d7816 */ /* 0x000fe2000000000d */
[----:B------:R-:W-:Y:S01]  /*12c0*/  BSSY B0, `(.L_x_3772) ;  /* 0x0000023000007945 */ /* 0x000fe20003800000 */
[----:B------:R-:W-:-:S03]  /*12d0*/  FSETP.GTU.FTZ.AND P5, PT, R63, 20, PT ;  /* 0x41a000003f00780b */ /* 0x000fc60003fbc000 */
[----:B-1----:R-:W-:Y:S01]  /*12e0*/  FADD.FTZ R65, R13, R38 ;  /* 0x000000260d417221 */ /* 0x002fe20000010000 */
        /* <DEDUP_REMOVED lines=32> */
.L_x_3773:
[----:B------:R-:W-:Y:S05]  /*14f0*/  BSYNC B0 ;  /* 0x0000000000007941 */ /* 0x000fea0003800000 */
.L_x_3772:
        /* <DEDUP_REMOVED lines=36> */
.L_x_3775:
[----:B------:R-:W-:Y:S05]  /*1740*/  BSYNC B0 ;  /* 0x0000000000007941 */ /* 0x000fea0003800000 */
.L_x_3774:
        /* <DEDUP_REMOVED lines=36> */
.L_x_3777:
[----:B------:R-:W-:Y:S05]  /*1990*/  BSYNC B0 ;  /* 0x0000000000007941 */ /* 0x000fea0003800000 */
.L_x_3776:
        /* <DEDUP_REMOVED lines=36> */
.L_x_3779:
[----:B------:R-:W-:Y:S05]  /*1be0*/  BSYNC B0 ;  /* 0x0000000000007941 */ /* 0x000fea0003800000 */
.L_x_3778:
        /* <DEDUP_REMOVED lines=36> */
.L_x_3781:
[----:B------:R-:W-:Y:S05]  /*1e30*/  BSYNC B0 ;  /* 0x0000000000007941 */ /* 0x000fea0003800000 */
.L_x_3780:
[----:B------:R-:W-:Y:S01]  /*1e40*/  BSSY B0, `(.L_x_3782) ;  /* 0x0000023000007945 */ /* 0x000fe20003800000 */
[----:B------:R-:W-:Y:S01]  /*1e50*/  FSETP.GTU.FTZ.AND P3, PT, R68, 20, PT ;  /* 0x41a000004400780b */ /* 0x000fe20003f7c000 */
[----:B------:R-:W-:Y:S01]  /*1e60*/  IMAD.WIDE R28, R93, 0x10, R28 ;  /* 0x000000105d1c7825 */ /* 0x000fe200078e021c */
[----:B------:R-:W-:Y:S06]  /*1e70*/  @P4 BRA `(.L_x_3783) ;  /* 0x000001f000004947 */ /* 0x000fec0003800000 */
        /* <DEDUP_REMOVED lines=31> */
.L_x_3783:
[----:B------:R-:W-:Y:S05]  /*2070*/  BSYNC B0 ;  /* 0x0000000000007941 */ /* 0x000fea0003800000 */
.L_x_3782:
        /* <DEDUP_REMOVED lines=33> */
.L_x_3785:
[----:B------:R-:W-:Y:S05]  /*2290*/  BSYNC B0 ;  /* 0x0000000000007941 */ /* 0x000fea0003800000 */
.L_x_3784:
        /* <DEDUP_REMOVED lines=33> */
.L_x_3787:
[----:B------:R-:W-:Y:S05]  /*24b0*/  BSYNC B0 ;  /* 0x0000000000007941 */ /* 0x000fea0003800000 */
.L_x_3786:
        /* <DEDUP_REMOVED lines=33> */
.L_x_3789:
[----:B------:R-:W-:Y:S05]  /*26d0*/  BSYNC B0 ;  /* 0x0000000000007941 */ /* 0x000fea0003800000 */
.L_x_3788:
        /* <DEDUP_REMOVED lines=33> */
.L_x_3791:
[----:B------:R-:W-:Y:S05]  /*28f0*/  BSYNC B0 ;  /* 0x0000000000007941 */ /* 0x000fea0003800000 */
.L_x_3790:
        /* <DEDUP_REMOVED lines=33> */
.L_x_3793:
[----:B------:R-:W-:Y:S05]  /*2b10*/  BSYNC B0 ;  /* 0x0000000000007941 */ /* 0x000fea0003800000 */
.L_x_3792:
        /* <DEDUP_REMOVED lines=33> */
.L_x_3795:
[----:B------:R-:W-:Y:S05]  /*2d30*/  BSYNC B0 ;  /* 0x0000000000007941 */ /* 0x000fea0003800000 */
.L_x_3794:
[----:B------:R-:W-:Y:S06]  /*2d40*/  BAR.SYNC.DEFER_BLOCKING 0x0 ;  /* 0x0000000000007b1d */ /* 0x000fec0000010000 */
[----:B------:R-:W2:Y:S04]  /*2d50*/  LDG.E.128 R84, [R28.64] ;  /* 0x000000061c547981 */ /* 0x000ea8000c1e1d00 */
        /* <DEDUP_REMOVED lines=13> */
[----:B----4-:R1:W-:Y:S01]  /*2e30*/  STS.128 [R52.X16+0x200], R88 ;  /* 0x0002005834007388 */ /* 0x0103e2000000cc00 */
[----:B------:R-:W-:-:S06]  /*2e40*/  NOP ;  /* 0x0000000000007918 */ /* 0x000fcc0000000000 */
[----:B------:R-:W2:Y:S04]  /*2e50*/  LDS.128 R80, [R51.X16] ;  /* 0x0000000033507984 */ /* 0x000ea8000000cc00 */
[----:B------:R-:W4:Y:S04]  /*2e60*/  LDS.128 R12, [R51.X16+0x10] ;  /* 0x00001000330c7984 */ /* 0x000f28000000cc00 */
[----:B------:R-:W-:Y:S06]  /*2e70*/  BAR.SYNC.DEFER_BLOCKING 0x0 ;  /* 0x0000000000007b1d */ /* 0x000fec0000010000 */
[----:B---3--:R5:W3:Y:S04]  /*2e80*/  LDG.E.128 R28, [R70.64] ;  /* 0x00000006461c7981 */ /* 0x008ae8000c1e1d00 */
[----:B------:R5:W3:Y:S01]  /*2e90*/  LDG.E.128 R32, [R70.64+0x200] ;  /* 0x0002000646207981 */ /* 0x000ae2000c1e1d00 */
[--C-:B0-----:R-:W-:Y:S01]  /*2ea0*/  PRMT R114, RZ, 0x5410, R78.reuse ;  /* 0x00005410ff727816 */ /* 0x101fe2000000004e */
[----:B-1----:R-:W-:Y:S01]  /*2eb0*/  IMAD R88, R40, c[0x0][0x2e8], RZ ;  /* 0x0000ba0028587a24 */ /* 0x002fe200078e02ff */
[----:B------:R-:W-:-:S02]  /*2ec0*/  PRMT R116, RZ, 0x7610, R78 ;  /* 0x00007610ff747816 */ /* 0x000fc4000000004e */
[----:B--2---:R-:W-:Y:S01]  /*2ed0*/  PRMT R69, RZ, 0x5410, R80 ;  /* 0x00005410ff457816 */ /* 0x004fe20000000050 */
[C---:B------:R-:W-:Y:S01]  /*2ee0*/  IMAD R91, R39.reuse, c[0x0][0x2ec], R88 ;  /* 0x0000bb00275b7a24 */ /* 0x040fe200078e0258 */
[----:B------:R-:W-:Y:S01]  /*2ef0*/  PRMT R94, RZ, 0x7610, R80 ;  /* 0x00007610ff5e7816 */ /* 0x000fe20000000050 */
[----:B------:R-:W-:Y:S01]  /*2f00*/  IMAD.WIDE.U32 R88, R39, c[0x0][0x2e8], R22 ;  /* 0x0000ba0027587a25 */ /* 0x000fe200078e0016 */
[----:B------:R-:W-:Y:S02]  /*2f10*/  PRMT R99, RZ, 0x5410, R81 ;  /* 0x00005410ff637816 */ /* 0x000fe40000000051 */
[----:B------:R-:W-:Y:S01]  /*2f20*/  PRMT R104, RZ, 0x5410, R83 ;  /* 0x00005410ff687816 */ /* 0x000fe20000000053 */
[----:B------:R-:W-:Y:S01]  /*2f30*/  FMUL.FTZ R73, R69, -1.4426950216293334961 ;  /* 0xbfb8aa3b45497820 */ /* 0x000fe20000410000 */
[----:B------:R-:W-:Y:S01]  /*2f40*/  PRMT R102, RZ, 0x7610, R82 ;  /* 0x00007610ff667816 */ /* 0x000fe20000000052 */
[----:B------:R-:W-:Y:S01]  /*2f50*/  FMUL.FTZ R74, R94, -1.4426950216293334961 ;  /* 0xbfb8aa3b5e4a7820 */ /* 0x000fe20000410000 */
[----:B----4-:R-:W-:Y:S01]  /*2f60*/  PRMT R85, RZ, 0x5410, R12 ;  /* 0x00005410ff557816 */ /* 0x010fe2000000000c */
[----:B------:R-:W-:Y:S01]  /*2f70*/  FMUL.FTZ R80, R99, -1.4426950216293334961 ;  /* 0xbfb8aa3b63507820 */ /* 0x000fe20000410000 */
[----:B------:R-:W-:Y:S01]  /*2f80*/  PRMT R81, RZ, 0x7610, R81 ;  /* 0x00007610ff517816 */ /* 0x000fe20000000051 */
[----:B------:R-:W0:Y:S01]  /*2f90*/  MUFU.EX2 R73, R73 ;  /* 0x0000004900497308 */ /* 0x000e220000000800 */
[----:B------:R-:W-:Y:S01]  /*2fa0*/  PRMT R100, RZ, 0x5410, R82 ;  /* 0x00005410ff647816 */ /* 0x000fe20000000052 */
[----:B------:R-:W-:Y:S01]  /*2fb0*/  FMUL.FTZ R82, R85, -1.4426950216293334961 ;  /* 0xbfb8aa3b55527820 */ /* 0x000fe20000410000 */
[----:B------:R-:W-:Y:S01]  /*2fc0*/  PRMT R87, RZ, 0x7610, R12 ;  /* 0x00007610ff577816 */ /* 0x000fe2000000000c */
[----:B-----5:R-:W-:Y:S01]  /*2fd0*/  FMUL.FTZ R70, R81, -1.4426950216293334961 ;  /* 0xbfb8aa3b51467820 */ /* 0x020fe20000410000 */
[----:B------:R-:W-:Y:S01]  /*2fe0*/  PRMT R106, RZ, 0x7610, R83 ;  /* 0x00007610ff6a7816 */ /* 0x000fe20000000053 */
[----:B------:R-:W-:Y:S01]  /*2ff0*/  FMUL.FTZ R84, R100, -1.4426950216293334961 ;  /* 0xbfb8aa3b64547820 */ /* 0x000fe20000410000 */
[----:B------:R-:W-:Y:S01]  /*3000*/  PRMT R108, RZ, 0x7610, R76 ;  /* 0x00007610ff6c7816 */ /* 0x000fe2000000004c */
[----:B------:R1:W2:Y:S01]  /*3010*/  MUFU.EX2 R75, R74 ;  /* 0x0000004a004b7308 */ /* 0x0002a20000000800 */
[----:B------:R-:W-:Y:S01]  /*3020*/  FMUL.FTZ R12, R87, -1.4426950216293334961 ;  /* 0xbfb8aa3b570c7820 */ /* 0x000fe20000410000 */
[----:B------:R-:W-:-:S02]  /*3030*/  PRMT R90, RZ, 0x7610, R26 ;  /* 0x00007610ff5a7816 */ /* 0x000fc4000000001a */
[--C-:B------:R-:W-:Y:S02]  /*3040*/  PRMT R110, RZ, 0x5410, R77.reuse ;  /* 0x00005410ff6e7816 */ /* 0x100fe4000000004d */
[----:B------:R-:W-:Y:S02]  /*3050*/  PRMT R112, RZ, 0x7610, R77 ;  /* 0x00007610ff707816 */ /* 0x000fe4000000004d */
[----:B------:R4:W-:Y:S01]  /*3060*/  MUFU.EX2 R86, R80 ;  /* 0x0000005000567308 */ /* 0x0009e20000000800 */
[----:B-1----:R-:W-:Y:S01]  /*3070*/  FMUL.FTZ R74, R102, -1.4426950216293334961 ;  /* 0xbfb8aa3b664a7820 */ /* 0x002fe20000410000 */
[----:B------:R-:W-:Y:S01]  /*3080*/  PRMT R92, RZ, 0x5410, R15 ;  /* 0x00005410ff5c7816 */ /* 0x000fe2000000000f */
[----:B0-----:R-:W-:Y:S01]  /*3090*/  FADD.FTZ R73, R73, 1 ;  /* 0x3f80000049497421 */ /* 0x001fe20000010000 */
[--C-:B------:R-:W-:Y:S02]  /*30a0*/  PRMT R98, RZ, 0x5410, R24.reuse ;  /* 0x00005410ff627816 */ /* 0x100fe40000000018 */
[----:B------:R-:W-:Y:S01]  /*30b0*/  PRMT R97, RZ, 0x7610, R24 ;  /* 0x00007610ff617816 */ /* 0x000fe20000000018 */
[----:B------:R-:W-:Y:S01]  /*30c0*/  FMUL.FTZ R24, R92, -1.4426950216293334961 ;  /* 0xbfb8aa3b5c187820 */ /* 0x000fe20000410000 */
[----:B------:R-:W0:Y:S01]  /*30d0*/  MUFU.EX2 R103, R74 ;  /* 0x0000004a00677308 */ /* 0x000e220000000800 */
[----:B----4-:R-:W-:Y:S01]  /*30e0*/  FMUL.FTZ R80, R104, -1.4426950216293334961 ;  /* 0xbfb8aa3b68507820 */ /* 0x010fe20000410000 */
[----:B------:R-:W-:Y:S01]  /*30f0*/  IADD3 R89, R89, R91, RZ ;  /* 0x0000005b59597210 */ /* 0x000fe20007ffe0ff */
[----:B--2---:R-:W-:Y:S01]  /*3100*/  FADD.FTZ R75, R75, 1 ;  /* 0x3f8000004b4b7421 */ /* 0x004fe20000010000 */
[----:B------:R-:W-:-:S02]  /*3110*/  PRMT R117, RZ, 0x5410, R79 ;  /* 0x00005410ff757816 */ /* 0x000fc4000000004f */
[----:B------:R-:W-:Y:S01]  /*3120*/  PRMT R96, RZ, 0x5410, R25 ;  /* 0x00005410ff607816 */ /* 0x000fe20000000019 */
[----:B------:R-:W-:Y:S01]  /*3130*/  IMAD.WIDE.U32 R88, R0, c[0x0][0x2f0], R88 ;  /* 0x0000bc0000587a25 */ /* 0x000fe200078e0058 */
[----:B------:R1:W2:Y:S01]  /*3140*/  MUFU.EX2 R105, R80 ;  /* 0x0000005000697308 */ /* 0x0002a20000000800 */
[----:B------:R-:W-:Y:S02]  /*3150*/  PRMT R95, RZ, 0x7610, R25 ;  /* 0x00007610ff5f7816 */ /* 0x000fe40000000019 */
[----:B------:R-:W-:Y:S02]  /*3160*/  PRMT R91, RZ, 0x7610, R27 ;  /* 0x00007610ff5b7816 */ /* 0x000fe4000000001b */
[----:B------:R-:W-:-:S03]  /*3170*/  PRMT R118, RZ, 0x7610, R79 ;  /* 0x00007610ff767816 */ /* 0x000fc6000000004f */
[----:B------:R4:W5:Y:S01]  /*3180*/  MUFU.EX2 R107, R82 ;  /* 0x00000052006b7308 */ /* 0x0009620000000800 */
[----:B-1----:R-:W-:Y:S01]  /*3190*/  PRMT R80, RZ, 0x5410, R13 ;  /* 0x00005410ff507816 */ /* 0x002fe2000000000d */
[----:B0-----:R-:W-:-:S04]  /*31a0*/  FADD.FTZ R103, R103, 1 ;  /* 0x3f80000067677421 */ /* 0x001fc80000010000 */
[----:B------:R-:W-:Y:S02]  /*31b0*/  FMUL.FTZ R74, R80, -1.4426950216293334961 ;  /* 0xbfb8aa3b504a7820 */ /* 0x000fe40000410000 */
[----:B------:R-:W0:Y:S01]  /*31c0*/  MUFU.RCP R120, R73 ;  /* 0x0000004900787308 */ /* 0x000e220000001000 */
[----:B----4-:R-:W-:Y:S01]  /*31d0*/  PRMT R82, RZ, 0x5410, R14 ;  /* 0x00005410ff527816 */ /* 0x010fe2000000000e */
[----:B--2---:R-:W-:-:S06]  /*31e0*/  FADD.FTZ R105, R105, 1 ;  /* 0x3f80000069697421 */ /* 0x004fcc0000010000 */
[----:B------:R1:W2:Y:S01]  /*31f0*/  MUFU.EX2 R111, R74 ;  /* 0x0000004a006f7308 */ /* 0x0002a20000000800 */
[----:B-----5:R-:W-:-:S07]  /*3200*/  FADD.FTZ R107, R107, 1 ;  /* 0x3f8000006b6b7421 */ /* 0x020fce0000010000 */
[----:B------:R4:W-:Y:S01]  /*3210*/  MUFU.EX2 R71, R70 ;  /* 0x0000004600477308 */ /* 0x0009e20000000800 */
[----:B-1----:R-:W-:Y:S01]  /*3220*/  PRMT R74, RZ, 0x7610, R14 ;  /* 0x00007610ff4a7816 */ /* 0x002fe2000000000e */
[----:B0-----:R-:W-:Y:S01]  /*3230*/  FMUL.FTZ R78, R69, R120 ;  /* 0x00000078454e7220 */ /* 0x001fe20000410000 */
[----:B------:R-:W-:-:S04]  /*3240*/  MOV R14, c[0x0][0x16c] ;  /* 0x00005b00000e7a02 */ /* 0x000fc80000000f00 */
[----:B------:R-:W-:Y:S01]  /*3250*/  ISETP.GE.AND P1, PT, R14, 0x1, PT ;  /* 0x000000010e00780c */ /* 0x000fe20003f26270 */
[----:B------:R-:W-:Y:S01]  /*3260*/  MUFU.RCP R119, R75 ;  /* 0x0000004b00777308 */ /* 0x000fe20000001000 */
[----:B----4-:R-:W-:Y:S02]  /*3270*/  FMUL.FTZ R70, R106, -1.4426950216293334961 ;  /* 0xbfb8aa3b6a467820 */ /* 0x010fe40000410000 */
[----:B------:R-:W-:Y:S01]  /*3280*/  FADD.FTZ R14, R86, 1 ;  /* 0x3f800000560e7421 */ /* 0x000fe20000010000 */
[----:B------:R-:W-:Y:S01]  /*3290*/  PRMT R86, RZ, 0x5410, R26 ;  /* 0x00005410ff567816 */ /* 0x000fe2000000001a */
[----:B--2---:R-:W-:-:S03]  /*32a0*/  FADD.FTZ R111, R111, 1 ;  /* 0x3f8000006f6f7421 */ /* 0x004fc60000010000 */
[----:B------:R0:W1:Y:S08]  /*32b0*/  MUFU.EX2 R101, R84 ;  /* 0x0000005400657308 */ /* 0x0000700000000800 */
[----:B------:R2:W4:Y:S01]  /*32c0*/  MUFU.EX2 R109, R12 ;  /* 0x0000000c006d7308 */ /* 0x0005220000000800 */
[----:B0-----:R-:W-:-:S05]  /*32d0*/  PRMT R84, RZ, 0x7610, R13 ;  /* 0x00007610ff547816 */ /* 0x001fca000000000d */
[----:B------:R-:W-:Y:S02]  /*32e0*/  FMUL.FTZ R13, R84, -1.4426950216293334961 ;  /* 0xbfb8aa3b540d7820 */ /* 0x000fe40000410000 */
[----:B------:R0:W-:Y:S01]  /*32f0*/  MUFU.EX2 R83, R70 ;  /* 0x0000004600537308 */ /* 0x0001e20000000800 */
[----:B--2---:R-:W-:Y:S02]  /*3300*/  FMUL.FTZ R12, R74, -1.4426950216293334961 ;  /* 0xbfb8aa3b4a0c7820 */ /* 0x004fe40000410000 */
[----:B-1----:R-:W-:-:S05]  /*3310*/  FADD.FTZ R101, R101, 1 ;  /* 0x3f80000065657421 */ /* 0x002fca0000010000 */
[----:B------:R1:W-:Y:S01]  /*3320*/  MUFU.RCP R124, R14 ;  /* 0x0000000e007c7308 */ /* 0x0003e20000001000 */
[----:B0-----:R-:W-:Y:S02]  /*3330*/  FMUL.FTZ R70, R82, -1.4426950216293334961 ;  /* 0xbfb8aa3b52467820 */ /* 0x001fe40000410000 */
[----:B----4-:R-:W-:-:S05]  /*3340*/  FADD.FTZ R109, R109, 1 ;  /* 0x3f8000006d6d7421 */ /* 0x010fca0000010000 */
[----:B------:R0:W2:Y:S01]  /*3350*/  MUFU.EX2 R137, R12 ;  /* 0x0000000c00897308 */ /* 0x0000a20000000800 */
[----:B-1----:R-:W-:-:S07]  /*3360*/  FADD.FTZ R14, R71, 1 ;  /* 0x3f800000470e7421 */ /* 0x002fce0000010000 */
[----:B------:R1:W-:Y:S01]  /*3370*/  MUFU.EX2 R136, R70 ;  /* 0x0000004600887308 */ /* 0x0003e20000000800 */
[----:B0-----:R-:W-:-:S04]  /*3380*/  FADD.FTZ R12, -R120, 1 ;  /* 0x3f800000780c7421 */ /* 0x001fc80000010100 */
[----:B------:R-:W-:Y:S01]  /*3390*/  FFMA.FTZ R122, R69, R12, 1 ;  /* 0x3f800000457a7423 */ /* 0x000fe2000001000c */
[----:B------:R-:W-:Y:S02]  /*33a0*/  PRMT R12, RZ, 0x5410, R4 ;  /* 0x00005410ff0c7816 */ /* 0x000fe40000000004 */
[----:B------:R0:W-:Y:S01]  /*33b0*/  MUFU.EX2 R135, R13 ;  /* 0x0000000d00877308 */ /* 0x0001e20000000800 */
[----:B-1----:R-:W-:Y:S01]  /*33c0*/  PRMT R70, RZ, 0x5410, R76 ;  /* 0x00005410ff467816 */ /* 0x002fe2000000004c */
[----:B--2---:R-:W-:Y:S01]  /*33d0*/  FADD.FTZ R137, R137, 1 ;  /* 0x3f80000089897421 */ /* 0x004fe20000010000 */
[----:B------:R-:W-:-:S03]  /*33e0*/  PRMT R76, RZ, 0x5410, R27 ;  /* 0x00005410ff4c7816 */ /* 0x000fc6000000001b */
[----:B------:R-:W-:Y:S02]  /*33f0*/  FMUL.FTZ R73, R70, R78 ;  /* 0x0000004e46497220 */ /* 0x000fe40000410000 */
[----:B------:R-:W1:Y:S01]  /*3400*/  MUFU.RCP R128, R14 ;  /* 0x0000000e00807308 */ /* 0x000e620000001000 */
[----:B0-----:R-:W-:Y:S02]  /*3410*/  FADD.FTZ R13, -R119, 1 ;  /* 0x3f800000770d7421 */ /* 0x001fe40000010100 */
[----:B------:R-:W-:Y:S02]  /*3420*/  FFMA.FTZ R26, R73, R12, R72 ;  /* 0x0000000c491a7223 */ /* 0x000fe40000010048 */
[C---:B------:R-:W-:Y:S01]  /*3430*/  FFMA.FTZ R121, R94.reuse, R13, 1 ;  /* 0x3f8000005e797423 */ /* 0x040fe2000001000d */
[----:B------:R-:W-:Y:S01]  /*3440*/  PRMT R13, RZ, 0x7610, R4 ;  /* 0x00007610ff0d7816 */ /* 0x000fe20000000004 */
[----:B------:R-:W-:Y:S01]  /*3450*/  FMUL.FTZ R94, R94, R119 ;  /* 0x000000775e5e7220 */ /* 0x000fe20000410000 */
[----:B------:R0:W2:Y:S01]  /*3460*/  MUFU.RCP R123, R101 ;  /* 0x00000065007b7308 */ /* 0x0000a20000001000 */
[----:B------:R-:W-:-:S02]  /*3470*/  FADD.FTZ R12, -R124, 1 ;  /* 0x3f8000007c0c7421 */ /* 0x000fc40000010100 */
[----:B------:R-:W-:Y:S02]  /*3480*/  FMUL.FTZ R71, R108, R94 ;  /* 0x0000005e6c477220 */ /* 0x000fe40000410000 */
[C---:B------:R-:W-:Y:S02]  /*3490*/  FMUL.FTZ R72, R99.reuse, R124 ;  /* 0x0000007c63487220 */ /* 0x040fe40000410000 */
[----:B------:R-:W-:Y:S01]  /*34a0*/  FFMA.FTZ R126, R99, R12, 1 ;  /* 0x3f800000637e7423 */ /* 0x000fe2000001000c */
[----:B------:R-:W-:Y:S01]  /*34b0*/  PRMT R12, RZ, 0x5410, R5 ;  /* 0x00005410ff0c7816 */ /* 0x000fe20000000005 */
[----:B------:R-:W-:Y:S01]  /*34c0*/  FFMA.FTZ R26, R71, R13, R26 ;  /* 0x0000000d471a7223 */ /* 0x000fe2000001001a */
[----:B------:R-:W-:Y:S01]  /*34d0*/  MUFU.RCP R125, R103 ;  /* 0x00000067007d7308 */ /* 0x000fe20000001000 */
[----:B------:R-:W-:Y:S01]  /*34e0*/  FMUL.FTZ R69, R110, R72 ;  /* 0x000000486e457220 */ /* 0x000fe20000410000 */
[----:B0-----:R-:W-:Y:S01]  /*34f0*/  PRMT R101, RZ, 0x7610, R15 ;  /* 0x00007610ff657816 */ /* 0x001fe2000000000f */
[----:B-1----:R-:W-:-:S02]  /*3500*/  FMUL.FTZ R99, R81, R128 ;  /* 0x0000008051637220 */ /* 0x002fc40000410000 */
[----:B------:R-:W-:Y:S02]  /*3510*/  FFMA.FTZ R14, R69, R12, R26 ;  /* 0x0000000c450e7223 */ /* 0x000fe4000001001a */
[----:B------:R-:W-:Y:S01]  /*3520*/  FADD.FTZ R12, -R128, 1 ;  /* 0x3f800000800c7421 */ /* 0x000fe20000010100 */
[----:B------:R-:W0:Y:S01]  /*3530*/  MUFU.RCP R127, R105 ;  /* 0x00000069007f7308 */ /* 0x000e220000001000 */
[----:B--2---:R-:W-:Y:S02]  /*3540*/  FADD.FTZ R13, -R123, 1 ;  /* 0x3f8000007b0d7421 */ /* 0x004fe40000010100 */
[----:B------:R-:W-:Y:S02]  /*3550*/  FFMA.FTZ R130, R81, R12, 1 ;  /* 0x3f80000051827423 */ /* 0x000fe4000001000c */
[----:B------:R-:W-:Y:S02]  /*3560*/  FADD.FTZ R12, R83, 1 ;  /* 0x3f800000530c7421 */ /* 0x000fe40000010000 */
[----:B------:R-:W-:Y:S01]  /*3570*/  FMUL.FTZ R75, R112, R99 ;  /* 0x00000063704b7220 */ /* 0x000fe20000410000 */
[----:B------:R-:W1:Y:S01]  /*3580*/  MUFU.EX2 R138, R24 ;  /* 0x00000018008a7308 */ /* 0x000e620000000800 */
[----:B------:R-:W-:-:S02]  /*3590*/  FADD.FTZ R135, R135, 1 ;  /* 0x3f80000087877421 */ /* 0x000fc40000010000 */
[----:B------:R-:W-:-:S05]  /*35a0*/  FADD.FTZ R136, R136, 1 ;  /* 0x3f80000088887421 */ /* 0x000fca0000010000 */
[----:B------:R2:W4:Y:S01]  /*35b0*/  MUFU.RCP R129, R12 ;  /* 0x0000000c00817308 */ /* 0x0005220000001000 */
[----:B0-----:R-:W-:-:S04]  /*35c0*/  FMUL.FTZ R103, R104, R127 ;  /* 0x0000007f68677220 */ /* 0x001fc80000410000 */
[----:B------:R-:W-:-:S03]  /*35d0*/  FMUL.FTZ R79, R117, R103 ;  /* 0x00000067754f7220 */ /* 0x000fc60000410000 */
[----:B------:R-:W-:Y:S01]  /*35e0*/  MUFU.RCP R133, R111 ;  /* 0x0000006f00857308 */ /* 0x000fe20000001000 */
[----:B--2---:R-:W-:Y:S01]  /*35f0*/  PRMT R12, RZ, 0x5410, R6 ;  /* 0x00005410ff0c7816 */ /* 0x004fe20000000006 */
[----:B-1----:R-:W-:-:S06]  /*3600*/  FADD.FTZ R138, R138, 1 ;  /* 0x3f8000008a8a7421 */ /* 0x002fcc0000010000 */
[----:B------:R-:W-:Y:S08]  /*3610*/  MUFU.RCP R132, R107 ;  /* 0x0000006b00847308 */ /* 0x000ff00000001000 */
[----:B------:R-:W-:Y:S08]  /*3620*/  MUFU.RCP R134, R109 ;  /* 0x0000006d00867308 */ /* 0x000ff00000001000 */
[----:B------:R-:W-:Y:S08]  /*3630*/  MUFU.RCP R135, R135 ;  /* 0x0000008700877308 */ /* 0x000ff00000001000 */
[----:B------:R-:W-:Y:S01]  /*3640*/  MUFU.RCP R137, R137 ;  /* 0x0000008900897308 */ /* 0x000fe20000001000 */
[----:B---3--:R0:W-:Y:S04]  /*3650*/  STS.128 [R52.X16], R28 ;  /* 0x0000001c34007388 */ /* 0x0081e8000000cc00 */
[----:B------:R1:W-:Y:S01]  /*3660*/  STS.128 [R52.X16+0x200], R32 ;  /* 0x0002002034007388 */ /* 0x0003e2000000cc00 */
[----:B------:R-:W-:-:S06]  /*3670*/  NOP ;  /* 0x0000000000007918 */ /* 0x000fcc0000000000 */
[----:B------:R-:W2:Y:S01]  /*3680*/  LDS.128 R24, [R51.X16] ;  /* 0x0000000033187984 */ /* 0x000ea2000000cc00 */
[----:B0-----:R-:W-:Y:S01]  /*3690*/  PRMT R28, RZ, 0x7610, R5 ;  /* 0x00007610ff1c7816 */ /* 0x001fe20000000005 */
[C---:B------:R-:W-:Y:S02]  /*36a0*/  FFMA.FTZ R31, R100.reuse, R13, 1 ;  /* 0x3f800000641f7423 */ /* 0x040fe4000001000d */
[----:B------:R-:W-:Y:S02]  /*36b0*/  FMUL.FTZ R100, R100, R123 ;  /* 0x0000007b64647220 */ /* 0x000fe40000410000 */
[----:B------:R-:W-:Y:S02]  /*36c0*/  FADD.FTZ R13, -R125, 1 ;  /* 0x3f8000007d0d7421 */ /* 0x000fe40000010100 */
[----:B------:R-:W-:Y:S02]  /*36d0*/  FFMA.FTZ R30, R75, R28, R14 ;  /* 0x0000001c4b1e7223 */ /* 0x000fe4000001000e */
[----:B------:R-:W-:-:S02]  /*36e0*/  FMUL.FTZ R83, R114, R100 ;  /* 0x0000006472537220 */ /* 0x000fc40000410000 */
[C---:B-1----:R-:W-:Y:S02]  /*36f0*/  FFMA.FTZ R33, R102.reuse, R13, 1 ;  /* 0x3f80000066217423 */ /* 0x042fe4000001000d */
[----:B------:R-:W-:Y:S02]  /*3700*/  FMUL.FTZ R102, R102, R125 ;  /* 0x0000007d66667220 */ /* 0x000fe40000410000 */
[----:B------:R-:W-:Y:S02]  /*3710*/  FMUL.FTZ R14, R101, -1.4426950216293334961 ;  /* 0xbfb8aa3b650e7820 */ /* 0x000fe40000410000 */
[----:B------:R-:W-:Y:S01]  /*3720*/  FFMA.FTZ R30, R83, R12, R30 ;  /* 0x0000000c531e7223 */ /* 0x000fe2000001001e */
[----:B------:R-:W-:Y:S01]  /*3730*/  PRMT R12, RZ, 0x7610, R6 ;  /* 0x00007610ff0c7816 */ /* 0x000fe20000000006 */
[----:B------:R-:W-:Y:S01]  /*3740*/  FADD.FTZ R13, -R127, 1 ;  /* 0x3f8000007f0d7421 */ /* 0x000fe20000010100 */
[----:B------:R0:W1:Y:S01]  /*3750*/  MUFU.EX2 R28, R14 ;  /* 0x0000000e001c7308 */ /* 0x0000620000000800 */
[----:B------:R-:W-:-:S02]  /*3760*/  FMUL.FTZ R81, R116, R102 ;  /* 0x0000006674517220 */ /* 0x000fc40000410000 */
[----:B------:R-:W-:Y:S02]  /*3770*/  FFMA.FTZ R35, R104, R13, 1 ;  /* 0x3f80000068237423 */ /* 0x000fe4000001000d */
[----:B----4-:R-:W-:Y:S02]  /*3780*/  FADD.FTZ R13, -R129, 1 ;  /* 0x3f800000810d7421 */ /* 0x010fe40000010100 */
[----:B------:R-:W-:Y:S01]  /*3790*/  FFMA.FTZ R12, R81, R12, R30 ;  /* 0x0000000c510c7223 */ /* 0x000fe2000001001e */
[--C-:B0-----:R-:W-:Y:S01]  /*37a0*/  PRMT R14, RZ, 0x5410, R7.reuse ;  /* 0x00005410ff0e7816 */ /* 0x101fe20000000007 */
[C---:B------:R-:W-:Y:S02]  /*37b0*/  FMUL.FTZ R104, R106.reuse, R129 ;  /* 0x000000816a687220 */ /* 0x040fe40000410000 */
[----:B------:R-:W-:Y:S01]  /*37c0*/  FFMA.FTZ R131, R106, R13, 1 ;  /* 0x3f8000006a837423 */ /* 0x000fe2000001000d */
[----:B------:R-:W-:Y:S01]  /*37d0*/  PRMT R13, RZ, 0x7610, R7 ;  /* 0x00007610ff0d7816 */ /* 0x000fe20000000007 */
[----:B------:R-:W-:Y:S01]  /*37e0*/  FFMA.FTZ R12, R79, R14, R12 ;  /* 0x0000000e4f0c7223 */ /* 0x000fe2000001000c */
[--C-:B--2---:R-:W-:Y:S01]  /*37f0*/  PRMT R111, RZ, 0x5410, R26.reuse ;  /* 0x00005410ff6f7816 */ /* 0x104fe2000000001a */
[----:B------:R-:W-:Y:S01]  /*3800*/  FMUL.FTZ R77, R118, R104 ;  /* 0x00000068764d7220 */ /* 0x000fe20000410000 */
[----:B------:R-:W-:Y:S01]  /*3810*/  PRMT R113, RZ, 0x7610, R26 ;  /* 0x00007610ff717816 */ /* 0x000fe2000000001a */
[----:B-1----:R-:W-:Y:S01]  /*3820*/  FADD.FTZ R28, R28, 1 ;  /* 0x3f8000001c1c7421 */ /* 0x002fe20000010000 */
[----:B------:R-:W-:Y:S01]  /*3830*/  PRMT R107, RZ, 0x7610, R24 ;  /* 0x00007610ff6b7816 */ /* 0x000fe20000000018 */
[----:B------:R-:W-:Y:S01]  /*3840*/  FFMA.FTZ R140, R77, R13, R12 ;  /* 0x0000000d4d8c7223 */ /* 0x000fe2000001000c */
[--C-:B------:R-:W-:Y:S01]  /*3850*/  PRMT R109, RZ, 0x5410, R25.reuse ;  /* 0x00005410ff6d7816 */ /* 0x100fe20000000019 */
[----:B------:R-:W0:Y:S01]  /*3860*/  LDS.128 R12, [R51.X16+0x10] ;  /* 0x00001000330c7984 */ /* 0x000e22000000cc00 */
[----:B------:R-:W-:Y:S01]  /*3870*/  PRMT R105, RZ, 0x5410, R24 ;  /* 0x00005410ff697816 */ /* 0x000fe20000000018 */
[----:B------:R-:W-:Y:S01]  /*3880*/  FMUL.FTZ R114, R114, R111 ;  /* 0x0000006f72727220 */ /* 0x000fe20000410000 */
[----:B------:R-:W-:Y:S01]  /*3890*/  PRMT R106, RZ, 0x7610, R25 ;  /* 0x00007610ff6a7816 */ /* 0x000fe20000000019 */
[----:B------:R-:W-:Y:S01]  /*38a0*/  FMUL.FTZ R116, R116, R113 ;  /* 0x0000007174747220 */ /* 0x000fe20000410000 */
[--C-:B------:R-:W-:Y:S01]  /*38b0*/  PRMT R115, RZ, 0x7610, R27.reuse ;  /* 0x00007610ff737816 */ /* 0x100fe2000000001b */
        /* <DEDUP_REMOVED lines=9> */
[----:B------:R1:W2:Y:S01]  /*3950*/  MUFU.RCP R124, R28 ;  /* 0x0000001c007c7308 */ /* 0x0002a20000001000 */
[----:B------:R-:W-:-:S02]  /*3960*/  FMUL.FTZ R33, R116, R33 ;  /* 0x0000002174217220 */ /* 0x000fc40000410000 */
[----:B------:R-:W-:Y:S02]  /*3970*/  FMUL.FTZ R25, R120, R25 ;  /* 0x0000001978197220 */ /* 0x000fe40000410000 */
[----:B------:R-:W-:Y:S01]  /*3980*/  FMUL.FTZ R29, R128, R29 ;  /* 0x0000001d801d7220 */ /* 0x000fe20000410000 */
[----:B------:R-:W-:Y:S01]  /*3990*/  F2FP.BF16.PACK_AB R30, R33, R30 ;  /* 0x0000001e211e723e */ /* 0x000fe200000010ff */
[----:B------:R-:W-:Y:S02]  /*39a0*/  FMUL.FTZ R24, R119, R24 ;  /* 0x0000001877187220 */ /* 0x000fe40000410000 */
[----:B------:R-:W-:Y:S01]  /*39b0*/  FMUL.FTZ R26, R117, R108 ;  /* 0x0000006c751a7220 */ /* 0x000fe20000410000 */
[----:B------:R-:W3:Y:S01]  /*39c0*/  MUFU.RCP R119, R136 ;  /* 0x0000008800777308 */ /* 0x000ee20000001000 */
[----:B------:R-:W-:Y:S02]  /*39d0*/  FMUL.FTZ R118, R118, R115 ;  /* 0x0000007376767220 */ /* 0x000fe40000410000 */
[----:B------:R-:W-:-:S02]  /*39e0*/  FMUL.FTZ R25, R25, R122 ;  /* 0x0000007a19197220 */ /* 0x000fc40000410000 */
[----:B------:R-:W-:Y:S02]  /*39f0*/  FMUL.FTZ R130, R29, R130 ;  /* 0x000000821d827220 */ /* 0x000fe40000410000 */
[----:B------:R-:W-:Y:S01]  /*3a00*/  FMUL.FTZ R26, R127, R26 ;  /* 0x0000001a7f1a7220 */ /* 0x000fe20000410000 */
[--C-:B0-----:R-:W-:Y:S01]  /*3a10*/  PRMT R114, RZ, 0x5410, R13.reuse ;  /* 0x00005410ff727816 */ /* 0x101fe2000000000d */
[----:B------:R-:W-:Y:S01]  /*3a20*/  FMUL.FTZ R118, R129, R118 ;  /* 0x0000007681767220 */ /* 0x000fe20000410000 */
[----:B------:R-:W-:Y:S01]  /*3a30*/  PRMT R116, RZ, 0x7610, R13 ;  /* 0x00007610ff747816 */ /* 0x000fe2000000000d */
[----:B------:R-:W-:Y:S01]  /*3a40*/  FADD.FTZ R13, -R133, 1 ;  /* 0x3f800000850d7421 */ /* 0x000fe20000010100 */
[--C-:B------:R-:W-:Y:S01]  /*3a50*/  PRMT R110, RZ, 0x5410, R12.reuse ;  /* 0x00005410ff6e7816 */ /* 0x100fe2000000000c */
[----:B------:R-:W-:Y:S01]  /*3a60*/  FMUL.FTZ R24, R24, R121 ;  /* 0x0000007918187220 */ /* 0x000fe20000410000 */
[----:B------:R-:W-:Y:S01]  /*3a70*/  PRMT R112, RZ, 0x7610, R12 ;  /* 0x00007610ff707816 */ /* 0x000fe2000000000c */
[----:B------:R-:W-:Y:S01]  /*3a80*/  FFMA.FTZ R29, R80, R13, 1 ;  /* 0x3f800000501d7423 */ /* 0x000fe2000001000d */
[--C-:B------:R-:W-:Y:S01]  /*3a90*/  PRMT R122, RZ, 0x5410, R15.reuse ;  /* 0x00005410ff7a7816 */ /* 0x100fe2000000000f */
[----:B------:R-:W0:Y:S01]  /*3aa0*/  MUFU.RCP R121, R138 ;  /* 0x0000008a00797308 */ /* 0x000e220000001000 */
[----:B------:R-:W-:Y:S01]  /*3ab0*/  PRMT R123, RZ, 0x7610, R15 ;  /* 0x00007610ff7b7816 */ /* 0x000fe2000000000f */
[----:B------:R-:W-:Y:S01]  /*3ac0*/  FADD.FTZ R12, -R132, 1 ;  /* 0x3f800000840c7421 */ /* 0x000fe20000010100 */
[----:B------:R-:W-:Y:S01]  /*3ad0*/  PRMT R120, RZ, 0x7610, R14 ;  /* 0x00007610ff787816 */ /* 0x000fe2000000000e */
[----:B------:R-:W-:-:S02]  /*3ae0*/  FADD.FTZ R15, -R135, 1 ;  /* 0x3f800000870f7421 */ /* 0x000fc40000010100 */
[----:B------:R-:W-:Y:S02]  /*3af0*/  FMUL.FTZ R13, R98, R110 ;  /* 0x0000006e620d7220 */ /* 0x000fe40000410000 */
[----:B-1----:R-:W-:Y:S02]  /*3b00*/  FMUL.FTZ R28, R96, R114 ;  /* 0x00000072601c7220 */ /* 0x002fe40000410000 */
[----:B------:R-:W-:Y:S02]  /*3b10*/  FMUL.FTZ R26, R26, R35 ;  /* 0x000000231a1a7220 */ /* 0x000fe40000410000 */
[----:B------:R-:W-:Y:S01]  /*3b20*/  FMUL.FTZ R31, R118, R131 ;  /* 0x00000083761f7220 */ /* 0x000fe20000410000 */
[----:B------:R-:W-:Y:S01]  /*3b30*/  PRMT R118, RZ, 0x5410, R14 ;  /* 0x00005410ff767816 */ /* 0x000fe2000000000e */
[----:B------:R-:W-:Y:S02]  /*3b40*/  FFMA.FTZ R12, R85, R12, 1 ;  /* 0x3f800000550c7423 */ /* 0x000fe4000001000c */
[----:B------:R-:W-:Y:S01]  /*3b50*/  FFMA.FTZ R35, R84, R15, 1 ;  /* 0x3f80000054237423 */ /* 0x000fe2000001000f */
[----:B------:R-:W-:Y:S01]  /*3b60*/  F2FP.BF16.PACK_AB R31, R31, R26 ;  /* 0x0000001a1f1f723e */ /* 0x000fe200000010ff */
[----:B------:R-:W-:-:S02]  /*3b70*/  FMUL.FTZ R13, R132, R13 ;  /* 0x0000000d840d7220 */ /* 0x000fc40000410000 */
[----:B------:R-:W-:Y:S02]  /*3b80*/  FADD.FTZ R14, -R134, 1 ;  /* 0x3f800000860e7421 */ /* 0x000fe40000010100 */
        /* <DEDUP_REMOVED lines=8> */
[----:B--2---:R-:W-:Y:S02]  /*3c10*/  FADD.FTZ R28, -R124, 1 ;  /* 0x3f8000007c1c7421 */ /* 0x004fe40000010100 */
[----:B------:R-:W-:Y:S02]  /*3c20*/  FMUL.FTZ R27, R27, R126 ;  /* 0x0000007e1b1b7220 */ /* 0x000fe40000410000 */
[----:B------:R-:W-:-:S02]  /*3c30*/  FMUL.FTZ R15, R15, R14 ;  /* 0x0000000e0f0f7220 */ /* 0x000fc40000410000 */
[----:B------:R-:W-:Y:S02]  /*3c40*/  FMUL.FTZ R14, R32, R35 ;  /* 0x00000023200e7220 */ /* 0x000fe40000410000 */
[----:B------:R-:W-:Y:S02]  /*3c50*/  FFMA.FTZ R126, R101, R28, 1 ;  /* 0x3f800000657e7423 */ /* 0x000fe4000001001c */
[----:B---3--:R-:W-:Y:S01]  /*3c60*/  FADD.FTZ R29, -R119, 1 ;  /* 0x3f800000771d7421 */ /* 0x008fe20000010100 */
[----:B------:R-:W-:Y:S01]  /*3c70*/  F2FP.BF16.PACK_AB R33, R14, R13 ;  /* 0x0000000d0e21723e */ /* 0x000fe200000010ff */
[----:B------:R-:W-:Y:S02]  /*3c80*/  FADD.FTZ R35, -R137, 1 ;  /* 0x3f80000089237421 */ /* 0x000fe40000010100 */
[----:B------:R-:W-:Y:S02]  /*3c90*/  FMUL.FTZ R28, R86, R118 ;  /* 0x00000076561c7220 */ /* 0x000fe40000410000 */
[----:B------:R-:W-:-:S02]  /*3ca0*/  FMUL.FTZ R32, R90, R120 ;  /* 0x000000785a207220 */ /* 0x000fc40000410000 */
[----:B0-----:R-:W-:Y:S02]  /*3cb0*/  FADD.FTZ R117, -R121, 1 ;  /* 0x3f80000079757421 */ /* 0x001fe40000010100 */
        /* <DEDUP_REMOVED lines=9> */
[----:B------:R-:W-:Y:S01]  /*3d50*/  FMUL.FTZ R34, R28, R29 ;  /* 0x0000001d1c227220 */ /* 0x000fe20000410000 */
[----:B------:R-:W-:Y:S01]  /*3d60*/  F2FP.BF16.PACK_AB R28, R24, R25 ;  /* 0x00000019181c723e */ /* 0x000fe200000010ff */
        /* <DEDUP_REMOVED lines=8> */
[----:B------:R-:W-:Y:S01]  /*3df0*/  LEA R70, R43, R49, 0x1 ;  /* 0x000000312b467211 */ /* 0x000fe200078e08ff */
[----:B------:R-:W-:Y:S01]  /*3e00*/  FMUL.FTZ R134, R87, R134 ;  /* 0x0000008657867220 */ /* 0x000fe20000410000 */
[----:B------:R-:W-:Y:S01]  /*3e10*/  F2FP.BF16.PACK_AB R35, R126, R117 ;  /* 0x000000757e23723e */ /* 0x000fe200000010ff */
        /* <DEDUP_REMOVED lines=8> */
[----:B------:R0:W-:Y:S03]  /*3ea0*/  STS.128 [R70.X16], R28 ;  /* 0x0000001c46007388 */ /* 0x0001e6000000cc00 */
[----:B------:R-:W-:Y:S01]  /*3eb0*/  FMUL.FTZ R91, R91, R124 ;  /* 0x0000007c5b5b7220 */ /* 0x000fe20000410000 */
[----:B------:R1:W-:Y:S01]  /*3ec0*/  STS.128 [R70.X16+0x10], R32 ;  /* 0x0000102046007388 */ /* 0x0003e2000000cc00 */
[----:B------:R-:W-:-:S06]  /*3ed0*/  NOP ;  /* 0x0000000000007918 */ /* 0x000fcc0000000000 */
[----:B------:R-:W2:Y:S04]  /*3ee0*/  LDS.128 R24, [R52.X16] ;  /* 0x0000000034187984 */ /* 0x000ea8000000cc00 */
[----:B------:R-:W3:Y:S01]  /*3ef0*/  LDS.128 R12, [R52.X16+0x200] ;  /* 0x00020000340c7984 */ /* 0x000ee2000000cc00 */
[----:B0-----:R-:W-:Y:S01]  /*3f00*/  IMAD R31, R37, c[0x0][0x2f0], RZ ;  /* 0x0000bc00251f7a24 */ /* 0x001fe200078e02ff */
[----:B------:R-:W-:Y:S01]  /*3f10*/  PRMT R28, RZ, 0x5410, R8 ;  /* 0x00005410ff1c7816 */ /* 0x000fe20000000008 */
[----:B------:R-:W-:Y:S01]  /*3f20*/  FMUL.FTZ R29, R96, R133 ;  /* 0x00000085601d7220 */ /* 0x000fe20000410000 */
[----:B------:R-:W-:Y:S01]  /*3f30*/  LEA R96, P0, R88, c[0x0][0x338], 0x1 ;  /* 0x0000ce0058607a11 */ /* 0x000fe200078008ff */
[----:B-1----:R-:W-:Y:S01]  /*3f40*/  IMAD R35, R0, c[0x0][0x2f4], R31 ;  /* 0x0000bd0000237a24 */ /* 0x002fe200078e021f */
[----:B------:R-:W-:Y:S01]  /*3f50*/  PRMT R30, RZ, 0x5410, R9 ;  /* 0x00005410ff1e7816 */ /* 0x000fe20000000009 */
[----:B------:R-:W-:Y:S01]  /*3f60*/  FFMA.FTZ R140, R85, R28, R140 ;  /* 0x0000001c558c7223 */ /* 0x000fe2000001008c */
[----:B------:R-:W-:Y:S01]  /*3f70*/  PRMT R28, RZ, 0x7610, R8 ;  /* 0x00007610ff1c7816 */ /* 0x000fe20000000008 */
[----:B------:R-:W-:Y:S01]  /*3f80*/  FMUL.FTZ R31, R95, R84 ;  /* 0x000000545f1f7220 */ /* 0x000fe20000410000 */
[----:B------:R-:W-:Y:S01]  /*3f90*/  IADD3 R35, R89, R35, RZ ;  /* 0x0000002359237210 */ /* 0x000fe20007ffe0ff */
[----:B------:R-:W-:-:S02]  /*3fa0*/  FMUL.FTZ R33, R86, R119 ;  /* 0x0000007756217220 */ /* 0x000fc40000410000 */
[----:B------:R-:W-:Y:S01]  /*3fb0*/  FFMA.FTZ R28, R87, R28, R140 ;  /* 0x0000001c571c7223 */ /* 0x000fe2000001008c */
[----:B------:R-:W-:Y:S01]  /*3fc0*/  LEA.HI.X R97, R88, c[0x0][0x33c], R35, 0x1, P0 ;  /* 0x0000cf0058617a11 */ /* 0x000fe200000f0c23 */
[----:B------:R-:W-:Y:S01]  /*3fd0*/  FMUL.FTZ R35, R90, R137 ;  /* 0x000000895a237220 */ /* 0x000fe20000410000 */
[----:B------:R-:W-:Y:S01]  /*3fe0*/  ISETP.NE.U32.AND P0, PT, RZ, c[0x0][0x270], PT ;  /* 0x00009c00ff007a0c */ /* 0x000fe20003f05070 */
[----:B------:R-:W-:Y:S01]  /*3ff0*/  FFMA.FTZ R28, R29, R30, R28 ;  /* 0x0000001e1d1c7223 */ /* 0x000fe2000001001c */
[----:B------:R-:W-:Y:S01]  /*4000*/  PRMT R30, RZ, 0x7610, R9 ;  /* 0x00007610ff1e7816 */ /* 0x000fe20000000009 */
[----:B------:R-:W-:Y:S01]  /*4010*/  IMAD.WIDE R96, R93, 0x10, R96 ;  /* 0x000000105d607825 */ /* 0x000fe200078e0260 */
[----:B------:R-:W-:-:S03]  /*4020*/  ISETP.NE.AND.EX P0, PT, RZ, c[0x0][0x274], PT, P0 ;  /* 0x00009d00ff007a0c */ /* 0x000fc60003f05300 */
[----:B------:R-:W-:Y:S01]  /*4030*/  FFMA.FTZ R28, R31, R30, R28 ;  /* 0x0000001e1f1c7223 */ /* 0x000fe2000001001c */
[----:B------:R-:W-:Y:S01]  /*4040*/  PRMT R30, RZ, 0x5410, R10 ;  /* 0x00005410ff1e7816 */ /* 0x000fe2000000000a */
[----:B------:R-:W-:-:S04]  /*4050*/  FMUL.FTZ R89, R76, R121 ;  /* 0x000000794c597220 */ /* 0x000fc80000410000 */
[----:B------:R-:W-:Y:S01]  /*4060*/  FFMA.FTZ R28, R33, R30, R28 ;  /* 0x0000001e211c7223 */ /* 0x000fe2000001001c */
[----:B------:R-:W-:-:S05]  /*4070*/  PRMT R30, RZ, 0x7610, R10 ;  /* 0x00007610ff1e7816 */ /* 0x000fca000000000a */
[----:B------:R-:W-:Y:S01]  /*4080*/  FFMA.FTZ R28, R35, R30, R28 ;  /* 0x0000001e231c7223 */ /* 0x000fe2000001001c */
[----:B--2---:R0:W-:Y:S01]  /*4090*/  STG.E.128 [R96.64], R24 ;  /* 0x0000001860007986 */ /* 0x0041e2000c101d06 */
[----:B------:R-:W-:-:S03]  /*40a0*/  PRMT R30, RZ, 0x5410, R11 ;  /* 0x00005410ff1e7816 */ /* 0x000fc6000000000b */
[----:B---3--:R0:W-:Y:S02]  /*40b0*/  STG.E.128 [R96.64+0x200], R12 ;  /* 0x0002000c60007986 */ /* 0x0081e4000c101d06 */
[----:B------:R-:W-:Y:S01]  /*40c0*/  FFMA.FTZ R28, R89, R30, R28 ;  /* 0x0000001e591c7223 */ /* 0x000fe2000001001c */
[----:B------:R-:W-:Y:S05]  /*40d0*/  @!P0 BRA `(.L_x_3796) ;  /* 0x000002b000008947 */ /* 0x000fea0003800000 */
[----:B------:R-:W-:Y:S01]  /*40e0*/  BAR.SYNC.DEFER_BLOCKING 0x0 ;  /* 0x0000000000007b1d */ /* 0x000fe20000010000 */
[----:B------:R-:W-:Y:S02]  /*40f0*/  FMUL.FTZ R106, R99, R106 ;  /* 0x0000006a636a7220 */ /* 0x000fe40000410000 */
[----:B------:R-:W-:Y:S02]  /*4100*/  FMUL.FTZ R98, R100, R111 ;  /* 0x0000006f64627220 */ /* 0x000fe40000410000 */
[----:B------:R-:W-:Y:S02]  /*4110*/  FMUL.FTZ R113, R102, R113 ;  /* 0x0000007166717220 */ /* 0x000fe40000410000 */
[----:B------:R-:W-:-:S02]  /*4120*/  FMUL.FTZ R99, R103, R108 ;  /* 0x0000006c67637220 */ /* 0x000fc40000410000 */
[----:B0-----:R-:W-:Y:S01]  /*4130*/  FMUL.FTZ R96, R78, R105 ;  /* 0x000000694e607220 */ /* 0x001fe20000410000 */
[----:B------:R-:W-:Y:S01]  /*4140*/  F2FP.BF16.PACK_AB R98, R113, R98 ;  /* 0x000000627162723e */ /* 0x000fe200000010ff */
[----:B------:R-:W-:Y:S02]  /*4150*/  FMUL.FTZ R107, R94, R107 ;  /* 0x0000006b5e6b7220 */ /* 0x000fe40000410000 */
[----:B------:R-:W-:Y:S02]  /*4160*/  FMUL.FTZ R97, R72, R109 ;  /* 0x0000006d48617220 */ /* 0x000fe40000410000 */
[----:B------:R-:W-:Y:S01]  /*4170*/  FMUL.FTZ R104, R104, R115 ;  /* 0x0000007368687220 */ /* 0x000fe20000410000 */
[----:B------:R-:W-:Y:S01]  /*4180*/  F2FP.BF16.PACK_AB R96, R107, R96 ;  /* 0x000000606b60723e */ /* 0x000fe200000010ff */
[----:B------:R-:W-:Y:S01]  /*4190*/  FMUL.FTZ R100, R117, R110 ;  /* 0x0000006e75647220 */ /* 0x000fe20000410000 */
[----:B------:R-:W-:Y:S01]  /*41a0*/  F2FP.BF16.PACK_AB R97, R106, R97 ;  /* 0x000000616a61723e */ /* 0x000fe200000010ff */
[----:B------:R-:W-:Y:S01]  /*41b0*/  FMUL.FTZ R13, R134, R112 ;  /* 0x00000070860d7220 */ /* 0x000fe20000410000 */
[----:B------:R-:W-:Y:S01]  /*41c0*/  F2FP.BF16.PACK_AB R99, R104, R99 ;  /* 0x000000636863723e */ /* 0x000fe200000010ff */
[----:B------:R-:W-:-:S02]  /*41d0*/  FMUL.FTZ R101, R133, R114 ;  /* 0x0000007285657220 */ /* 0x000fc40000410000 */
[----:B------:R-:W-:Y:S01]  /*41e0*/  FMUL.FTZ R84, R84, R116 ;  /* 0x0000007454547220 */ /* 0x000fe20000410000 */
[----:B------:R-:W-:Y:S01]  /*41f0*/  F2FP.BF16.PACK_AB R100, R13, R100 ;  /* 0x000000640d64723e */ /* 0x000fe200000010ff */
[----:B------:R-:W-:Y:S01]  /*4200*/  FMUL.FTZ R102, R119, R118 ;  /* 0x0000007677667220 */ /* 0x000fe20000410000 */
[----:B------:R-:W-:Y:S01]  /*4210*/  STS.128 [R70.X16], R96 ;  /* 0x0000006046007388 */ /* 0x000fe2000000cc00 */
[----:B------:R-:W-:Y:S01]  /*4220*/  FMUL.FTZ R137, R137, R120 ;  /* 0x0000007889897220 */ /* 0x000fe20000410000 */
[----:B------:R-:W-:Y:S01]  /*4230*/  F2FP.BF16.PACK_AB R101, R84, R101 ;  /* 0x000000655465723e */ /* 0x000fe200000010ff */
[----:B------:R-:W-:Y:S02]  /*4240*/  FMUL.FTZ R103, R121, R122 ;  /* 0x0000007a79677220 */ /* 0x000fe40000410000 */
        /* <DEDUP_REMOVED lines=20> */
.L_x_3796:
[----:B------:R-:W-:Y:S01]  /*4390*/  PRMT R72, RZ, 0x7610, R11 ;  /* 0x00007610ff487816 */ /* 0x000fe2000000000b */
[----:B------:R-:W-:Y:S01]  /*43a0*/  BAR.SYNC.DEFER_BLOCKING 0x0 ;  /* 0x0000000000007b1d */ /* 0x000fe20000010000 */
[----:B------:R-:W-:Y:S01]  /*43b0*/  HFMA2.MMA R93, -RZ, RZ, 0, 0 ;  /* 0x00000000ff5d7435 */ /* 0x000fe200000001ff */
[----:B0-----:R-:W-:Y:S01]  /*43c0*/  MOV R24, RZ ;  /* 0x000000ff00187202 */ /* 0x001fe20000000f00 */
[----:B------:R-:W-:Y:S01]  /*43d0*/  HFMA2.MMA R27, -RZ, RZ, 0, 0 ;  /* 0x00000000ff1b7435 */ /* 0x000fe200000001ff */
[----:B------:R-:W-:Y:S01]  /*43e0*/  FFMA.FTZ R72, R91, R72, R28 ;  /* 0x000000485b487223 */ /* 0x000fe2000001001c */
[----:B------:R-:W-:Y:S01]  /*43f0*/  HFMA2.MMA R80, -RZ, RZ, 0, 0 ;  /* 0x00000000ff507435 */ /* 0x000fe200000001ff */
[----:B------:R-:W-:Y:S01]  /*4400*/  MOV R28, RZ ;  /* 0x000000ff001c7202 */ /* 0x000fe20000000f00 */
        /* <DEDUP_REMOVED lines=10> */
[-C--:B------:R-:W-:Y:S01]  /*44b0*/  FMUL.FTZ R88, R73, R36.reuse ;  /* 0x0000002449587220 */ /* 0x080fe20000410000 */
[----:B------:R-:W-:Y:S01]  /*44c0*/  MOV R76, RZ ;  /* 0x000000ff004c7202 */ /* 0x000fe20000000f00 */
        /* <DEDUP_REMOVED lines=15> */
[----:B------:R-:W-:Y:S05]  /*45c0*/  @!P1 BRA `(.L_x_3797) ;  /* 0x000024f000009947 */ /* 0x000fea0003800000 */
[C---:B------:R-:W-:Y:S01]  /*45d0*/  IADD3 R93, R48.reuse, -0x1, RZ ;  /* 0xffffffff305d7810 */ /* 0x040fe20007ffe0ff */
[C---:B------:R-:W-:Y:S01]  /*45e0*/  IMAD R119, R37.reuse, c[0x0][0x180], RZ ;  /* 0x0000600025777a24 */ /* 0x040fe200078e02ff */
[----:B------:R-:W-:Y:S01]  /*45f0*/  IADD3 R96, R48, -0x2, RZ ;  /* 0xfffffffe30607810 */ /* 0x000fe20007ffe0ff */
[----:B------:R-:W-:Y:S01]  /*4600*/  IMAD R121, R37, c[0x0][0x198], RZ ;  /* 0x0000660025797a24 */ /* 0x000fe200078e02ff */
[----:B------:R-:W-:Y:S01]  /*4610*/  LEA.HI R102, R93, R93, RZ, 0x1 ;  /* 0x0000005d5d667211 */ /* 0x000fe200078f08ff */
[----:B------:R-:W-:Y:S01]  /*4620*/  IMAD R123, R37, c[0x0][0x1b8], RZ ;  /* 0x00006e00257b7a24 */ /* 0x000fe200078e02ff */
[----:B------:R-:W-:Y:S01]  /*4630*/  MOV R162, RZ ;  /* 0x000000ff00a27202 */ /* 0x000fe20000000f00 */
[----:B------:R-:W-:Y:S01]  /*4640*/  IMAD.WIDE.U32 R12, R0, c[0x0][0x180], RZ ;  /* 0x00006000000c7a25 */ /* 0x000fe200078e00ff */
[----:B------:R-:W-:Y:S01]  /*4650*/  LOP3.LUT R102, R102, 0xfffffe, RZ, 0xc0, !PT ;  /* 0x00fffffe66667812 */ /* 0x000fe200078ec0ff */
[----:B------:R-:W-:Y:S01]  /*4660*/  UMOV UR4, URZ ;  /* 0x0000003f00047c82 */ /* 0x000fe20008000000 */
[----:B------:R-:W-:Y:S01]  /*4670*/  MOV R104, RZ ;  /* 0x000000ff00687202 */ /* 0x000fe20000000f00 */
[----:B------:R-:W-:Y:S01]  /*4680*/  IMAD.WIDE.U32 R14, R0, c[0x0][0x198], RZ ;  /* 0x00006600000e7a25 */ /* 0x000fe200078e00ff */
[----:B------:R-:W-:-:S02]  /*4690*/  LEA R100, P0, R12, c[0x0][0x220], 0x2 ;  /* 0x000088000c647a11 */ /* 0x000fc400078010ff */
[----:B------:R-:W-:Y:S01]  /*46a0*/  IADD3 R106, R93, -R102, RZ ;  /* 0x800000665d6a7210 */ /* 0x000fe20007ffe0ff */
[----:B------:R-:W-:Y:S01]  /*46b0*/  IMAD.WIDE.U32 R22, R0, c[0x0][0x1b8], RZ ;  /* 0x00006e0000167a25 */ /* 0x000fe200078e00ff */
[----:B------:R-:W-:Y:S02]  /*46c0*/  LEA R98, P1, R14, c[0x0][0x228], 0x2 ;  /* 0x00008a000e627a11 */ /* 0x000fe400078210ff */
[----:B------:R-:W-:Y:S01]  /*46d0*/  MOV R93, RZ ;  /* 0x000000ff005d7202 */ /* 0x000fe20000000f00 */
[----:B------:R-:W-:Y:S01]  /*46e0*/  IMAD R119, R0, c[0x0][0x184], R119 ;  /* 0x0000610000777a24 */ /* 0x000fe200078e0277 */
[----:B------:R-:W-:Y:S01]  /*46f0*/  SHF.L.U32 R106, R106, 0x8, RZ ;  /* 0x000000086a6a7819 */ /* 0x000fe200000006ff */
[C---:B------:R-:W-:Y:S02]  /*4700*/  IMAD R121, R0.reuse, c[0x0][0x19c], R121 ;  /* 0x0000670000797a24 */ /* 0x040fe400078e0279 */
[----:B------:R-:W-:Y:S01]  /*4710*/  IMAD R123, R0, c[0x0][0x1bc], R123 ;  /* 0x00006f00007b7a24 */ /* 0x000fe200078e027b */
[----:B------:R-:W-:Y:S01]  /*4720*/  IADD3 R119, R13, R119, RZ ;  /* 0x000000770d777210 */ /* 0x000fe20007ffe0ff */
[----:B------:R-:W-:Y:S01]  /*4730*/  IMAD R125, R96, c[0x0][0x16c], RZ ;  /* 0x00005b00607d7a24 */ /* 0x000fe200078e02ff */
[----:B------:R-:W-:-:S02]  /*4740*/  LEA R96, P2, R22, c[0x0][0x230], 0x2 ;  /* 0x00008c0016607a11 */ /* 0x000fc400078410ff */
[----:B------:R-:W-:Y:S01]  /*4750*/  IADD3 R121, R15, R121, RZ ;  /* 0x000000790f797210 */ /* 0x000fe20007ffe0ff */
[----:B------:R-:W-:Y:S01]  /*4760*/  IMAD.WIDE R124, R125, 0x8, R20 ;  /* 0x000000087d7c7825 */ /* 0x000fe200078e0214 */
[----:B------:R-:W-:Y:S02]  /*4770*/  IADD3 R123, R23, R123, RZ ;  /* 0x0000007b177b7210 */ /* 0x000fe40007ffe0ff */
[----:B------:R-:W-:Y:S02]  /*4780*/  LEA.HI.X R119, R12, c[0x0][0x224], R119, 0x2, P0 ;  /* 0x000089000c777a11 */ /* 0x000fe400000f1477 */
[----:B------:R-:W-:Y:S02]  /*4790*/  LEA.HI.X R121, R14, c[0x0][0x22c], R121, 0x2, P1 ;  /* 0x00008b000e797a11 */ /* 0x000fe400008f1479 */
[----:B------:R-:W-:Y:S02]  /*47a0*/  LEA.HI.X R123, R22, c[0x0][0x234], R123, 0x2, P2 ;  /* 0x00008d00167b7a11 */ /* 0x000fe400010f147b */
[----:B------:R-:W-:-:S02]  /*47b0*/  MOV R102, R124 ;  /* 0x0000007c00667202 */ /* 0x000fc40000000f00 */
.L_x_3813:
[----:B------:R-:W-:-:S05]  /*47c0*/  MOV R118, R100 ;  /* 0x0000006400767202 */ /* 0x000fca0000000f00 */
[----:B------:R-:W2:Y:S01]  /*47d0*/  LDG.E R108, [R118.64] ;  /* 0x00000006766c7981 */ /* 0x000ea2000c1e1900 */
[----:B------:R-:W-:Y:S02]  /*47e0*/  MOV R120, R98 ;  /* 0x0000006200787202 */ /* 0x000fe40000000f00 */
[----:B------:R-:W-:Y:S02]  /*47f0*/  MOV R122, R96 ;  /* 0x00000060007a7202 */ /* 0x000fe40000000f00 */
[C---:B------:R-:W-:Y:S01]  /*4800*/  ISETP.NE.AND P1, PT, R42.reuse, RZ, PT ;  /* 0x000000ff2a00720c */ /* 0x040fe20003f25270 */
[----:B------:R0:W3:Y:S01]  /*4810*/  LDG.E R13, [R120.64] ;  /* 0x00000006780d7981 */ /* 0x0000e2000c1e1900 */
[C---:B------:R-:W-:Y:S02]  /*4820*/  IADD3 R15, R42.reuse, 0x200, RZ ;  /* 0x000002002a0f7810 */ /* 0x040fe40007ffe0ff */
[----:B------:R-:W-:Y:S01]  /*4830*/  LOP3.LUT P0, RZ, R42, 0x1f, RZ, 0xc0, !PT ;  /* 0x0000001f2aff7812 */ /* 0x000fe2000780c0ff */
[----:B------:R1:W3:Y:S01]  /*4840*/  LDG.E R14, [R122.64] ;  /* 0x000000067a0e7981 */ /* 0x0002e2000c1e1900 */
[----:B------:R-:W-:-:S02]  /*4850*/  SEL R116, R106, R15, !P1 ;  /* 0x0000000f6a747207 */ /* 0x000fc40004800000 */
[----:B------:R-:W-:Y:S02]  /*4860*/  ISETP.LT.OR P0, PT, R48, 0x2, P0 ;  /* 0x000000023000780c */ /* 0x000fe40000701670 */
[--C-:B------:R-:W-:Y:S02]  /*4870*/  PRMT R134, RZ, 0x5410, R4.reuse ;  /* 0x00005410ff867816 */ /* 0x100fe40000000004 */
[----:B------:R-:W-:Y:S01]  /*4880*/  PRMT R153, RZ, 0x7610, R4 ;  /* 0x00007610ff997816 */ /* 0x000fe20000000004 */
[----:B------:R-:W-:Y:S01]  /*4890*/  HFMA2.MMA R23, -RZ, RZ, 0, 0 ;  /* 0x00000000ff177435 */ /* 0x000fe200000001ff */
[--C-:B------:R-:W-:Y:S01]  /*48a0*/  PRMT R128, RZ, 0x5410, R5.reuse ;  /* 0x00005410ff807816 */ /* 0x100fe20000000005 */
[----:B------:R-:W-:Y:S02]  /*48b0*/  FMUL.FTZ R134, R134, R53 ;  /* 0x0000003586867220 */ /* 0x000fe40000410000 */
[----:B------:R-:W-:Y:S01]  /*48c0*/  FMUL.FTZ R153, R153, R54 ;  /* 0x0000003699997220 */ /* 0x000fe20000410000 */
[----:B------:R-:W-:Y:S01]  /*48d0*/  MOV R22, 0x3f800000 ;  /* 0x3f80000000167802 */ /* 0x000fe20000000f00 */
[----:B------:R-:W-:Y:S01]  /*48e0*/  FMUL.FTZ R145, R128, R55 ;  /* 0x0000003780917220 */ /* 0x000fe20000410000 */
[----:B------:R-:W-:-:S02]  /*48f0*/  PRMT R149, RZ, 0x7610, R5 ;  /* 0x00007610ff957816 */ /* 0x000fc40000000005 */
[----:B------:R-:W-:Y:S02]  /*4900*/  @!P0 MOV R124, R102 ;  /* 0x00000066007c8202 */ /* 0x000fe40000000f00 */
        /* <DEDUP_REMOVED lines=29> */
[C---:B------:R-:W-:Y:S02]  /*4ae0*/  FMUL.FTZ R110, R12.reuse, R54 ;  /* 0x000000360c6e7220 */ /* 0x040fe40000410000 */
[C---:B------:R-:W-:Y:S02]  /*4af0*/  FMUL.FTZ R112, R12.reuse, R55 ;  /* 0x000000370c707220 */ /* 0x040fe40000410000 */
[----:B------:R-:W-:-:S03]  /*4b00*/  FMUL.FTZ R114, R12, R56 ;  /* 0x000000380c727220 */ /* 0x000fc60000410000 */
[----:B------:R-:W4:Y:S01]  /*4b10*/  MUFU.EX2 R110, R110 ;  /* 0x0000006e006e7308 */ /* 0x000f220000000800 */
[----:B--2---:R2:W-:Y:S04]  /*4b20*/  STS [R116.X4+0xc90], R133 ;  /* 0x000c908574007388 */ /* 0x0045e80000004800 */
[----:B------:R-:W-:Y:S01]  /*4b30*/  BAR.SYNC.DEFER_BLOCKING 0x0 ;  /* 0x0000000000007b1d */ /* 0x000fe20000010000 */
[----:B------:R-:W-:-:S05]  /*4b40*/  FMUL.FTZ R15, R12, R57 ;  /* 0x000000390c0f7220 */ /* 0x000fca0000410000 */
[----:B------:R-:W1:Y:S01]  /*4b50*/  MUFU.EX2 R112, R112 ;  /* 0x0000007000707308 */ /* 0x000e620000000800 */
[----:B------:R-:W-:-:S07]  /*4b60*/  FMUL.FTZ R118, R12, R58 ;  /* 0x0000003a0c767220 */ /* 0x000fce0000410000 */
[----:B------:R-:W3:Y:S01]  /*4b70*/  MUFU.EX2 R114, R114 ;  /* 0x0000007200727308 */ /* 0x000ee20000000800 */
[----:B0-----:R-:W-:Y:S02]  /*4b80*/  FMUL.FTZ R120, R12, R59 ;  /* 0x0000003b0c787220 */ /* 0x001fe40000410000 */
[----:B----4-:R-:W-:-:S05]  /*4b90*/  FMUL.FTZ R129, R133, R110 ;  /* 0x0000006e85817220 */ /* 0x010fca0000410000 */
[----:B--2---:R0:W2:Y:S01]  /*4ba0*/  MUFU.EX2 R116, R15 ;  /* 0x0000000f00747308 */ /* 0x0040a20000000800 */
[----:B-1----:R-:W-:Y:S01]  /*4bb0*/  FMUL.FTZ R122, R12, R60 ;  /* 0x0000003c0c7a7220 */ /* 0x002fe20000410000 */
[----:B------:R1:W5:Y:S01]  /*4bc0*/  @!P0 LDG.E.64 R22, [R124.64] ;  /* 0x000000067c168981 */ /* 0x000362000c1e1b00 */
[----:B------:R-:W-:-:S05]  /*4bd0*/  FMUL.FTZ R129, R112, R129 ;  /* 0x0000008170817220 */ /* 0x000fca0000410000 */
[----:B------:R-:W4:Y:S01]  /*4be0*/  MUFU.EX2 R118, R118 ;  /* 0x0000007600767308 */ /* 0x000f220000000800 */
[----:B0-----:R-:W-:Y:S01]  /*4bf0*/  FFMA.FTZ R15, R134, R110, R153 ;  /* 0x0000006e860f7223 */ /* 0x001fe20000010099 */
[----:B------:R-:W-:-:S03]  /*4c00*/  ISETP.NE.AND P0, PT, R42, 0x3f, PT ;  /* 0x0000003f2a00780c */ /* 0x000fc60003f05270 */
[----:B------:R-:W-:-:S03]  /*4c10*/  FFMA.FTZ R15, R112, R15, R145 ;  /* 0x0000000f700f7223 */ /* 0x000fc60000010091 */
[----:B------:R-:W0:Y:S01]  /*4c20*/  MUFU.EX2 R120, R120 ;  /* 0x0000007800787308 */ /* 0x000e220000000800 */
[----:B-1----:R-:W-:Y:S02]  /*4c30*/  FMUL.FTZ R124, R12, R61 ;  /* 0x0000003d0c7c7220 */ /* 0x002fe40000410000 */
[C---:B---3--:R-:W-:Y:S02]  /*4c40*/  FMUL.FTZ R131, R114.reuse, R129 ;  /* 0x0000008172837220 */ /* 0x048fe40000410000 */
[----:B------:R-:W-:-:S03]  /*4c50*/  FFMA.FTZ R15, R114, R15, R149 ;  /* 0x0000000f720f7223 */ /* 0x000fc60000010095 */
[----:B------:R-:W1:Y:S01]  /*4c60*/  MUFU.EX2 R122, R122 ;  /* 0x0000007a007a7308 */ /* 0x000e620000000800 */
[----:B------:R-:W-:Y:S01]  /*4c70*/  FMUL.FTZ R126, R12, R62 ;  /* 0x0000003e0c7e7220 */ /* 0x000fe20000410000 */
[----:B------:R3:W3:Y:S01]  /*4c80*/  @P0 LDS R157, [R42.X4+0x1494] ;  /* 0x001494002a9d0984 */ /* 0x0006e20000004800 */
        /* <DEDUP_REMOVED lines=28> */
[----:B------:R-:W-:-:S05]  /*4e50*/  FFMA.FTZ R15, R128, R15, R177 ;  /* 0x0000000f800f7223 */ /* 0x000fca00000100b1 */
[----:B------:R-:W1:Y:S01]  /*4e60*/  MUFU.EX2 R132, R132 ;  /* 0x0000008400847308 */ /* 0x000e620000000800 */
[C---:B--2---:R-:W-:Y:S02]  /*4e70*/  FMUL.FTZ R135, R129.reuse, R12 ;  /* 0x0000000c81877220 */ /* 0x044fe40000410000 */
[----:B------:R-:W-:Y:S02]  /*4e80*/  FFMA.FTZ R15, R129, R15, R144 ;  /* 0x0000000f810f7223 */ /* 0x000fe40000010090 */
[C---:B----4-:R-:W-:Y:S02]  /*4e90*/  FMUL.FTZ R12, R130.reuse, R135 ;  /* 0x00000087820c7220 */ /* 0x050fe40000410000 */
[----:B------:R-:W-:Y:S02]  /*4ea0*/  FFMA.FTZ R15, R130, R15, R181 ;  /* 0x0000000f820f7223 */ /* 0x000fe400000100b5 */
[C---:B0-----:R-:W-:Y:S02]  /*4eb0*/  FMUL.FTZ R135, R131.reuse, R12 ;  /* 0x0000000c83877220 */ /* 0x041fe40000410000 */
[----:B------:R-:W-:-:S02]  /*4ec0*/  FFMA.FTZ R15, R131, R15, R148 ;  /* 0x0000000f830f7223 */ /* 0x000fc40000010094 */
[----:B------:R-:W-:Y:S02]  /*4ed0*/  FMUL.FTZ R14, R13, R14 ;  /* 0x0000000e0d0e7220 */ /* 0x000fe40000410000 */
[C---:B-1----:R-:W-:Y:S02]  /*4ee0*/  FMUL.FTZ R12, R132.reuse, R135 ;  /* 0x00000087840c7220 */ /* 0x042fe40000410000 */
[----:B------:R-:W-:Y:S01]  /*4ef0*/  FFMA.FTZ R13, R132, R15, R183 ;  /* 0x0000000f840d7223 */ /* 0x000fe200000100b7 */
[----:B------:R-:W-:Y:S05]  /*4f00*/  @P0 BRA `(.L_x_3799) ;  /* 0x0000008000000947 */ /* 0x000fea0003800000 */
[----:B---3--:R-:W-:Y:S02]  /*4f10*/  ISETP.NE.AND P0, PT, R48, c[0x0][0x174], PT ;  /* 0x00005d0030007a0c */ /* 0x008fe40003f05270 */
[----:B------:R-:W-:-:S11]  /*4f20*/  MOV R157, 0x3f800000 ;  /* 0x3f800000009d7802 */ /* 0x000fd60000000f00 */
[----:B------:R-:W-:-:S04]  /*4f30*/  @P0 LEA.HI R15, R48, R48, RZ, 0x1 ;  /* 0x00000030300f0211 */ /* 0x000fc800078f08ff */
[----:B------:R-:W-:-:S04]  /*4f40*/  @P0 LOP3.LUT R15, R15, 0x3ffffe, RZ, 0xc0, !PT ;  /* 0x003ffffe0f0f0812 */ /* 0x000fc800078ec0ff */
[----:B------:R-:W-:-:S04]  /*4f50*/  @P0 IADD3 R15, -R15, R48, RZ ;  /* 0x000000300f0f0210 */ /* 0x000fc80007ffe1ff */
[----:B------:R-:W-:-:S04]  /*4f60*/  @P0 LEA R15, R15, 0xc90, 0xa ;  /* 0x00000c900f0f0811 */ /* 0x000fc800078e50ff */
[----:B------:R-:W-:-:S05]  /*4f70*/  @P0 IADD3 R15, R15, R104, RZ ;  /* 0x000000680f0f0210 */ /* 0x000fca0007ffe0ff */
[----:B------:R0:W1:Y:S02]  /*4f80*/  @P0 LDS R157, [R15] ;  /* 0x000000000f9d0984 */ /* 0x0000640000000800 */
.L_x_3799:
[----:B---3--:R-:W-:Y:S05]  /*4f90*/  BSYNC B0 ;  /* 0x0000000000007941 */ /* 0x008fea0003800000 */
.L_x_3798:
        /* <DEDUP_REMOVED lines=26> */
.L_x_3821:
        /* <DEDUP_REMOVED lines=24> */
.L_x_3822:
        /* <DEDUP_REMOVED lines=11> */
[----:B-1---5:R-:W-:Y:S05]  /*5370*/  CALL.REL.NOINC `($__internal_154_$__cuda_sm70_shflsync_idx_p) ;  /* 0x00003cc000007944 */ /* 0x022fea0003c00000 */
.L_x_3804:
[----:B------:R-:W-:Y:S05]  /*5380*/  BRA.CONV ~URZ, `(.L_x_3805) ;  /* 0x000000637f007947 */ /* 0x000fea000b800000 */
[----:B0-----:R-:W-:Y:S01]  /*5390*/  HFMA2.MMA R170, -RZ, RZ, 0, 1.847743988037109375e-06 ;  /* 0x0000001fffaa7435 */ /* 0x001fe200000001ff */
[----:B------:R-:W-:-:S02]  /*53a0*/  MOV R168, R158 ;  /* 0x0000009e00a87202 */ /* 0x000fc40000000f00 */
[----:B-1----:R-:W-:Y:S02]  /*53b0*/  MOV R15, 0x1f ;  /* 0x0000001f000f7802 */ /* 0x002fe40000000f00 */
[----:B------:R-:W-:Y:S02]  /*53c0*/  MOV R187, 0xffffffff ;  /* 0xffffffff00bb7802 */ /* 0x000fe40000000f00 */
[----:B------:R-:W-:Y:S02]  /*53d0*/  MOV R12, 0x53f0 ;  /* 0x000053f0000c7802 */ /* 0x000fe40000000f00 */
[----:B-----5:R-:W-:Y:S05]  /*53e0*/  CALL.REL.NOINC `($__internal_154_$__cuda_sm70_shflsync_idx_p) ;  /* 0x00003c5000007944 */ /* 0x020fea0003c00000 */
.L_x_3805:
[----:B------:R-:W-:Y:S05]  /*53f0*/  BRA.DIV ~URZ, `(.L_x_3806) ;  /* 0x000032627f007947 */ /* 0x000fea000b800000 */
[----:B-----5:R-:W2:Y:S04]  /*5400*/  SHFL.IDX PT, R22, R22, RZ, 0x1f ;  /* 0x00001fff16167589 */ /* 0x020ea800000e0000 */
[----:B------:R3:W4:Y:S04]  /*5410*/  SHFL.IDX PT, R13, R23, RZ, 0x1f ;  /* 0x00001fff170d7589 */ /* 0x00072800000e0000 */
[----:B------:R3:W0:Y:S04]  /*5420*/  SHFL.UP PT, R150, R185, 0x1, RZ ;  /* 0x04200000b9967989 */ /* 0x00062800000e00ff */
[----:B------:R3:W1:Y:S02]  /*5430*/  SHFL.UP PT, R152, R158, 0x1, RZ ;  /* 0x042000009e987989 */ /* 0x00066400000e00ff */
.L_x_3823:
[----:B01----:R-:W0:Y:S01]  /*5440*/  LDS.64 R14, [R42.X16+0x880] ;  /* 0x000880002a0e7984 */ /* 0x003e22000000ca00 */
[----:B--2---:R-:W-:Y:S01]  /*5450*/  MOV R12, R22 ;  /* 0x00000016000c7202 */ /* 0x004fe20000000f00 */
[----:B----4-:R-:W-:-:S04]  /*5460*/  @P1 FFMA.FTZ R13, R13, R150, R152 ;  /* 0x000000960d0d1223 */ /* 0x010fc80000010098 */
[----:B------:R-:W-:Y:S02]  /*5470*/  @P1 FMUL.FTZ R12, R12, R150 ;  /* 0x000000960c0c1220 */ /* 0x000fe40000410000 */
[C---:B0-----:R-:W-:Y:S02]  /*5480*/  FFMA.FTZ R15, R14.reuse, R13, R15 ;  /* 0x0000000d0e0f7223 */ /* 0x041fe4000001000f */
[----:B------:R-:W-:-:S05]  /*5490*/  FMUL.FTZ R14, R14, R12 ;  /* 0x0000000c0e0e7220 */ /* 0x000fca0000410000 */
[----:B------:R0:W-:Y:S02]  /*54a0*/  STS.128 [R42.X16+0x880], R12 ;  /* 0x0008800c2a007388 */ /* 0x0001e4000000cc00 */
.L_x_3801:
[----:B--2---:R-:W-:Y:S05]  /*54b0*/  BSYNC B0 ;  /* 0x0000000000007941 */ /* 0x004fea0003800000 */
.L_x_3800:
[----:B------:R-:W-:Y:S01]  /*54c0*/  WARPSYNC 0xffffffff ;  /* 0xffffffff00007948 */ /* 0x000fe20003800000 */
[----:B------:R-:W-:Y:S01]  /*54d0*/  BAR.SYNC.DEFER_BLOCKING 0x0 ;  /* 0x0000000000007b1d */ /* 0x000fe20000010000 */
[----:B01----:R-:W-:Y:S01]  /*54e0*/  FMUL.FTZ R14, R132, R157 ;  /* 0x0000009d840e7220 */ /* 0x003fe20000410000 */
[----:B------:R-:W-:Y:S01]  /*54f0*/  LOP3.LUT P0, RZ, R42, 0x1f, RZ, 0xc0, !PT ;  /* 0x0000001f2aff7812 */ /* 0x000fe2000780c0ff */
[----:B------:R-:W-:Y:S01]  /*5500*/  FFMA.FTZ R12, R132, R146, R179 ;  /* 0x00000092840c7223 */ /* 0x000fe200000100b3 */
[----:B---3-5:R-:W-:Y:S01]  /*5510*/  HFMA2.MMA R23, -RZ, RZ, 0, 0 ;  /* 0x00000000ff177435 */ /* 0x028fe200000001ff */
        /* <DEDUP_REMOVED lines=13> */
[----:B------:R-:W0:Y:S01]  /*55f0*/  LDS R150, [R42.X8+0x884] ;  /* 0x000884002a967984 */ /* 0x000e220000008800 */
[----:B------:R-:W-:-:S02]  /*5600*/  FMUL.FTZ R13, R126, R13 ;  /* 0x0000000d7e0d7220 */ /* 0x000fc40000410000 */
[----:B------:R-:W-:Y:S01]  /*5610*/  FFMA.FTZ R12, R126, R12, R165 ;  /* 0x0000000c7e0c7223 */ /* 0x000fe200000100a5 */
[----:B------:R-:W1:Y:S01]  /*5620*/  @!P0 LDS.64 R22, [UR4+0x1590] ;  /* 0x00159004ff168984 */ /* 0x000e620008000a00 */
[----:B------:R-:W-:Y:S01]  /*5630*/  FMUL.FTZ R13, R124, R13 ;  /* 0x0000000d7c0d7220 */ /* 0x000fe20000410000 */
[----:B------:R-:W-:Y:S01]  /*5640*/  ISETP.GT.U32.AND P0, PT, R42, 0x1f, PT ;  /* 0x0000001f2a00780c */ /* 0x000fe20003f04070 */
        /* <DEDUP_REMOVED lines=45> */
.L_x_3824:
        /* <DEDUP_REMOVED lines=26> */
.L_x_3825:
        /* <DEDUP_REMOVED lines=11> */
.L_x_3808:
[----:B01----:R-:W-:Y:S05]  /*5b70*/  BSYNC B0 ;  /* 0x0000000000007941 */ /* 0x003fea0003800000 */
.L_x_3807:
        /* <DEDUP_REMOVED lines=8> */
[--C-:B------:R-:W-:Y:S01]  /*5c00*/  PRMT R172, RZ, 0x5410, R7.reuse ;  /* 0x00005410ffac7816 */ /* 0x100fe20000000007 */
        /* <DEDUP_REMOVED lines=8> */
[----:B------:R-:W-:Y:S01]  /*5c90*/  FFMA.FTZ R152, R169, -R57, R152 ;  /* 0x80000039a9987223 */ /* 0x000fe20000010098 */
[----:B------:R-:W-:Y:S01]  /*5ca0*/  PRMT R180, RZ, 0x7610, R10 ;  /* 0x00007610ffb47816 */ /* 0x000fe2000000000a */
[----:B------:R-:W-:Y:S01]  /*5cb0*/  FFMA.FTZ R14, R81, R155, R14 ;  /* 0x0000009b510e7223 */ /* 0x000fe2000001000e */
[--C-:B------:R-:W-:Y:S01]  /*5cc0*/  PRMT R185, RZ, 0x5410, R11.reuse ;  /* 0x00005410ffb97816 */ /* 0x100fe2000000000b */
[----:B------:R-:W0:Y:S02]  /*5cd0*/  LDS R12, [R42.X8+0xa94] ;  /* 0x000a94002a0c7984 */ /* 0x000e240000008800 */
[----:B------:R-:W-:Y:S01]  /*5ce0*/  FFMA.FTZ R14, R79, R154, R14 ;  /* 0x0000009a4f0e7223 */ /* 0x000fe2000001000e */
[----:B------:R-:W-:Y:S01]  /*5cf0*/  PRMT R182, RZ, 0x7610, R11 ;  /* 0x00007610ffb67816 */ /* 0x000fe2000000000b */
[----:B------:R-:W-:Y:S01]  /*5d00*/  FFMA.FTZ R154, R172, -R59, R154 ;  /* 0x8000003bac9a7223 */ /* 0x000fe2000001009a */
[----:B------:R-:W-:Y:S01]  /*5d10*/  ISETP.GT.AND P2, PT, R43, 0x1b, PT ;  /* 0x0000001b2b00780c */ /* 0x000fe20003f44270 */
[----:B------:R-:W-:Y:S01]  /*5d20*/  FFMA.FTZ R14, R77, R167, R14 ;  /* 0x000000a74d0e7223 */ /* 0x000fe2000001000e */
[----:B------:R-:W-:Y:S01]  /*5d30*/  ISETP.NE.AND P3, PT, R42, RZ, PT ;  /* 0x000000ff2a00720c */ /* 0x000fe20003f65270 */
[----:B------:R-:W-:-:S02]  /*5d40*/  FFMA.FTZ R167, R174, -R60, R167 ;  /* 0x8000003caea77223 */ /* 0x000fc400000100a7 */
[----:B------:R-:W-:Y:S02]  /*5d50*/  FFMA.FTZ R14, R85, R156, R14 ;  /* 0x0000009c550e7223 */ /* 0x000fe4000001000e */
[----:B------:R-:W-:Y:S02]  /*5d60*/  FFMA.FTZ R156, R176, -R61, R156 ;  /* 0x8000003db09c7223 */ /* 0x000fe4000001009c */
[----:B------:R-:W-:-:S04]  /*5d70*/  FFMA.FTZ R14, R87, R173, R14 ;  /* 0x000000ad570e7223 */ /* 0x000fc8000001000e */
[----:B------:R-:W-:Y:S02]  /*5d80*/  FFMA.FTZ R14, R29, R138, R14 ;  /* 0x0000008a1d0e7223 */ /* 0x000fe4000001000e */
[----:B------:R-:W-:Y:S02]  /*5d90*/  @!P3 STS.64 [UR4+0x1590], R22 ;  /* 0x00159016ff00b988 */ /* 0x000fe40008000a04 */
[----:B------:R-:W-:Y:S02]  /*5da0*/  FFMA.FTZ R14, R31, R158, R14 ;  /* 0x0000009e1f0e7223 */ /* 0x000fe4000001000e */
[----:B------:R-:W-:Y:S02]  /*5db0*/  FFMA.FTZ R158, R178, -R65, R158 ;  /* 0x80000041b29e7223 */ /* 0x000fe4000001009e */
[----:B------:R-:W-:-:S04]  /*5dc0*/  FFMA.FTZ R14, R33, R144, R14 ;  /* 0x00000090210e7223 */ /* 0x000fc8000001000e */
[----:B------:R-:W-:-:S04]  /*5dd0*/  FFMA.FTZ R14, R35, R160, R14 ;  /* 0x000000a0230e7223 */ /* 0x000fc8000001000e */
[----:B------:R-:W-:Y:S02]  /*5de0*/  FFMA.FTZ R14, R89, R148, R14 ;  /* 0x00000094590e7223 */ /* 0x000fe4000001000e */
[----:B------:R-:W-:Y:S02]  /*5df0*/  FFMA.FTZ R148, R185, -R66, R148 ;  /* 0x80000042b9947223 */ /* 0x000fe40000010094 */
[----:B------:R-:W-:Y:S01]  /*5e00*/  FFMA.FTZ R13, R91, R183, R14 ;  /* 0x000000b75b0d7223 */ /* 0x000fe2000001000e */
[----:B------:R-:W-:Y:S01]  /*5e10*/  PRMT R14, RZ, 0x5410, R4 ;  /* 0x00005410ff0e7816 */ /* 0x000fe20000000004 */
[----:B------:R-:W-:Y:S02]  /*5e20*/  FFMA.FTZ R183, R182, -R68, R183 ;  /* 0x80000044b6b77223 */ /* 0x000fe400000100b7 */
[----:B0-----:R-:W-:Y:S02]  /*5e30*/  FFMA.FTZ R157, R12, R157, R146 ;  /* 0x0000009d0c9d7223 */ /* 0x001fe40000010092 */
[----:B------:R-:W0:Y:S01]  /*5e40*/  SHFL.DOWN PT, R12, R13, 0x1, 0x1f ;  /* 0x08201f000d0c7f89 */ /* 0x000e2200000e0000 */
[----:B------:R-:W-:-:S02]  /*5e50*/  FFMA.FTZ R150, R14, -R53, R150 ;  /* 0x800000350e967223 */ /* 0x000fc40000010096 */
[----:B------:R-:W-:Y:S02]  /*5e60*/  FFMA.FTZ R179, R132, R157, R179 ;  /* 0x0000009d84b37223 */ /* 0x000fe400000100b3 */
[----:B------:R-:W-:Y:S01]  /*5e70*/  FFMA.FTZ R146, R177, -R62, R173 ;  /* 0x8000003eb1927223 */ /* 0x000fe200000100ad */
[----:B------:R-:W-:Y:S01]  /*5e80*/  PRMT R173, RZ, 0x5410, R9 ;  /* 0x00005410ffad7816 */ /* 0x000fe20000000009 */
[----:B------:R-:W-:Y:S02]  /*5e90*/  FFMA.FTZ R131, R131, R179, R142 ;  /* 0x000000b383837223 */ /* 0x000fe4000001008e */
[----:B------:R-:W-:Y:S02]  /*5ea0*/  FMUL.FTZ R161, R179, R66 ;  /* 0x00000042b3a17220 */ /* 0x000fe40000410000 */
[----:B------:R-:W-:Y:S02]  /*5eb0*/  FFMA.FTZ R175, R130, R131, R175 ;  /* 0x0000008382af7223 */ /* 0x000fe400000100af */
[----:B------:R-:W-:-:S02]  /*5ec0*/  FFMA.FTZ R145, R173, -R63, R138 ;  /* 0x8000003fad917223 */ /* 0x000fc4000001008a */
[----:B------:R-:W-:Y:S02]  /*5ed0*/  FFMA.FTZ R140, R129, R175, R140 ;  /* 0x000000af818c7223 */ /* 0x000fe4000001008c */
[----:B------:R-:W-:Y:S02]  /*5ee0*/  FMUL.FTZ R164, R157, R68 ;  /* 0x000000449da47220 */ /* 0x000fe40000410000 */
[----:B------:R-:W-:Y:S01]  /*5ef0*/  FFMA.FTZ R128, R128, R140, R171 ;  /* 0x0000008c80807223 */ /* 0x000fe200000100ab */
[----:B------:R-:W-:Y:S01]  /*5f00*/  PRMT R171, RZ, 0x7610, R6 ;  /* 0x00007610ffab7816 */ /* 0x000fe20000000006 */
        /* <DEDUP_REMOVED lines=8> */
[----:B------:R-:W-:Y:S02]  /*5f90*/  FFMA.FTZ R155, R171, -R58, R155 ;  /* 0x8000003aab9b7223 */ /* 0x000fe4000001009b */
        /* <DEDUP_REMOVED lines=13> */
[----:B------:R-:W-:Y:S01]  /*6070*/  FFMA.FTZ R135, R110, R137, R135 ;  /* 0x000000896e877223 */ /* 0x000fe20000010087 */
[----:B------:R-:W-:Y:S01]  /*6080*/  PRMT R110, RZ, 0x7610, R4 ;  /* 0x00007610ff6e7816 */ /* 0x000fe20000000004 */
[----:B------:R-:W-:Y:S01]  /*6090*/  FMUL.FTZ R112, R137, R54 ;  /* 0x0000003689707220 */ /* 0x000fe20000410000 */
[----:B------:R-:W0:Y:S01]  /*60a0*/  SHFL.DOWN PT, R168, R13, 0x4, 0x1f ;  /* 0x08801f000da87f89 */ /* 0x000e2200000e0000 */
[----:B------:R-:W-:-:S02]  /*60b0*/  FMUL.FTZ R15, R135, R53 ;  /* 0x00000035870f7220 */ /* 0x000fc40000410000 */
[----:B------:R-:W-:Y:S02]  /*60c0*/  FFMA.FTZ R153, R110, -R54, R153 ;  /* 0x800000366e997223 */ /* 0x000fe40000010099 */
[----:B------:R-:W-:Y:S02]  /*60d0*/  FFMA.FTZ R12, R15, R150, RZ ;  /* 0x000000960f0c7223 */ /* 0x000fe400000100ff */
        /* <DEDUP_REMOVED lines=10> */
[----:B------:R-:W-:Y:S02]  /*6180*/  FFMA.FTZ R149, R181, -R64, R144 ;  /* 0x80000040b5957223 */ /* 0x000fe40000010090 */
[----:B------:R-:W-:Y:S02]  /*6190*/  FFMA.FTZ R139, R132, R154, R139 ;  /* 0x0000009a848b7223 */ /* 0x000fe4000001008b */
[----:B------:R-:W-:Y:S02]  /*61a0*/  FMUL.FTZ R144, R175, R64 ;  /* 0x00000040af907220 */ /* 0x000fe40000410000 */
[----:B------:R-:W-:Y:S02]  /*61b0*/  FFMA.FTZ R139, R136, R167, R139 ;  /* 0x000000a7888b7223 */ /* 0x000fe4000001008b */
[----:B------:R-:W-:Y:S02]  /*61c0*/  FFMA.FTZ R159, R180, -R67, R160 ;  /* 0x80000043b49f7223 */ /* 0x000fe400000100a0 */
[----:B------:R-:W-:-:S02]  /*61d0*/  FFMA.FTZ R139, R142, R156, R139 ;  /* 0x0000009c8e8b7223 */ /* 0x000fc4000001008b */
        /* <DEDUP_REMOVED lines=17> */
[----:B------:R-:W0:Y:S01]  /*62f0*/  SHFL.DOWN PT, R166, R165, 0x1, 0x1f ;  /* 0x08201f00a5a67f89 */ /* 0x000e2200000e0000 */
[----:B------:R-:W-:Y:S02]  /*6300*/  FMUL.FTZ R164, R148, R139 ;  /* 0x0000008b94a47220 */ /* 0x000fe40000410000 */
[----:B------:R-:W-:-:S02]  /*6310*/  FMUL.FTZ R148, R108, R131 ;  /* 0x000000836c947220 */ /* 0x000fc40000410000 */
[----:B------:R-:W-:Y:S02]  /*6320*/  FMUL.FTZ R22, R108, R128 ;  /* 0x000000806c167220 */ /* 0x000fe40000410000 */
[----:B------:R-:W-:Y:S02]  /*6330*/  FMUL.FTZ R148, R159, R148 ;  /* 0x000000949f947220 */ /* 0x000fe40000410000 */
[----:B------:R-:W-:Y:S02]  /*6340*/  FADD.FTZ R25, R138, R25 ;  /* 0x000000198a197221 */ /* 0x000fe40000010000 */
[----:B------:R-:W-:Y:S02]  /*6350*/  FFMA.FTZ R148, R180, R131, R148 ;  /* 0x00000083b4947223 */ /* 0x000fe40000010094 */
[----:B------:R-:W-:Y:S02]  /*6360*/  FFMA.FTZ R131, R178, R140, R23 ;  /* 0x0000008cb2837223 */ /* 0x000fe40000010017 */
[----:B------:R-:W-:-:S02]  /*6370*/  FMUL.FTZ R23, R108, R129 ;  /* 0x000000816c177220 */ /* 0x000fc40000410000 */
[----:B------:R-:W-:Y:S02]  /*6380*/  FMUL.FTZ R145, R145, R22 ;  /* 0x0000001691917220 */ /* 0x000fe40000410000 */
[----:B------:R-:W-:Y:S02]  /*6390*/  FMUL.FTZ R146, R146, R23 ;  /* 0x0000001792927220 */ /* 0x000fe40000410000 */
[----:B------:R-:W-:Y:S02]  /*63a0*/  FMUL.FTZ R23, R108, R126 ;  /* 0x0000007e6c177220 */ /* 0x000fe40000410000 */
[----:B------:R-:W-:Y:S02]  /*63b0*/  FFMA.FTZ R146, R177, R129, R146 ;  /* 0x00000081b1927223 */ /* 0x000fe40000010092 */
[----:B0-----:R-:W-:Y:S01]  /*63c0*/  @!P0 FADD.FTZ R165, R165, R166 ;  /* 0x000000a6a5a58221 */ /* 0x001fe20000010000 */
[----:B------:R-:W-:Y:S01]  /*63d0*/  ISETP.GT.AND P0, PT, R43, 0x17, PT ;  /* 0x000000172b00780c */ /* 0x000fe20003f04270 */
[----:B------:R-:W-:-:S02]  /*63e0*/  FMUL.FTZ R23, R156, R23 ;  /* 0x000000179c177220 */ /* 0x000fc40000410000 */
[----:B------:R-:W-:Y:S01]  /*63f0*/  FMUL.FTZ R22, R108, R163 ;  /* 0x000000a36c167220 */ /* 0x000fe20000410000 */
[----:B------:R-:W0:Y:S01]  /*6400*/  SHFL.DOWN PT, R166, R165, 0x2, 0x1f ;  /* 0x08401f00a5a67f89 */ /* 0x000e2200000e0000 */
[----:B------:R-:W-:Y:S02]  /*6410*/  FFMA.FTZ R129, R176, R126, R23 ;  /* 0x0000007eb0817223 */ /* 0x000fe40000010017 */
[----:B------:R-:W-:Y:S02]  /*6420*/  FMUL.FTZ R23, R108, R122 ;  /* 0x0000007a6c177220 */ /* 0x000fe40000410000 */
[----:B------:R-:W-:Y:S02]  /*6430*/  FMUL.FTZ R22, R167, R22 ;  /* 0x00000016a7167220 */ /* 0x000fe40000410000 */
[----:B------:R-:W-:Y:S02]  /*6440*/  FMUL.FTZ R23, R154, R23 ;  /* 0x000000179a177220 */ /* 0x000fe40000410000 */
[----:B------:R-:W-:-:S02]  /*6450*/  @!P0 FADD.FTZ R13, R13, R168 ;  /* 0x000000a80d0d8221 */ /* 0x000fc40000010000 */
[----:B------:R-:W-:Y:S02]  /*6460*/  FFMA.FTZ R122, R172, R122, R23 ;  /* 0x0000007aac7a7223 */ /* 0x000fe40000010017 */
[----:B------:R-:W-:Y:S01]  /*6470*/  FMUL.FTZ R23, R108, R118 ;  /* 0x000000766c177220 */ /* 0x000fe20000410000 */
[----:B------:R-:W1:Y:S01]  /*6480*/  SHFL.DOWN PT, R170, R13, 0x10, 0x1f ;  /* 0x0a001f000daa7f89 */ /* 0x000e6200000e0000 */
[----:B------:R-:W-:Y:S02]  /*6490*/  FFMA.FTZ R163, R174, R163, R22 ;  /* 0x000000a3aea37223 */ /* 0x000fe40000010016 */
[----:B------:R-:W-:Y:S02]  /*64a0*/  FMUL.FTZ R23, R152, R23 ;  /* 0x0000001798177220 */ /* 0x000fe40000410000 */
[----:B------:R-:W-:Y:S02]  /*64b0*/  FMUL.FTZ R22, R108, R151 ;  /* 0x000000976c167220 */ /* 0x000fe40000410000 */
[----:B------:R-:W-:-:S02]  /*64c0*/  FADD.FTZ R82, R129, R82 ;  /* 0x0000005281527221 */ /* 0x000fc40000010000 */
[----:B------:R-:W-:Y:S02]  /*64d0*/  FFMA.FTZ R129, R169, R118, R23 ;  /* 0x00000076a9817223 */ /* 0x000fe40000010017 */
[----:B0-----:R-:W-:Y:S01]  /*64e0*/  @!P1 FADD.FTZ R165, R165, R166 ;  /* 0x000000a6a5a59221 */ /* 0x001fe20000010000 */
[----:B------:R-:W-:Y:S01]  /*64f0*/  ISETP.GT.AND P1, PT, R43, 0xf, PT ;  /* 0x0000000f2b00780c */ /* 0x000fe20003f24270 */
[----:B------:R-:W-:Y:S02]  /*6500*/  FMUL.FTZ R23, R108, R141 ;  /* 0x0000008d6c177220 */ /* 0x000fe40000410000 */
[----:B------:R-:W-:Y:S01]  /*6510*/  FMUL.FTZ R22, R155, R22 ;  /* 0x000000169b167220 */ /* 0x000fe20000410000 */
[----:B------:R-:W0:Y:S01]  /*6520*/  SHFL.DOWN PT, R168, R165, 0x4, 0x1f ;  /* 0x08801f00a5a87f89 */ /* 0x000e2200000e0000 */
[----:B------:R-:W-:Y:S02]  /*6530*/  FMUL.FTZ R124, R124, R23 ;  /* 0x000000177c7c7220 */ /* 0x000fe40000410000 */
[----:B------:R-:W-:-:S02]  /*6540*/  FFMA.FTZ R22, R171, R151, R22 ;  /* 0x00000097ab167223 */ /* 0x000fc40000010016 */
[----:B------:R-:W-:Y:S02]  /*6550*/  FMUL.FTZ R23, R108, R114 ;  /* 0x000000726c177220 */ /* 0x000fe40000410000 */
[----:B------:R-:W-:Y:S02]  /*6560*/  FADD.FTZ R101, R22, R101 ;  /* 0x0000006516657221 */ /* 0x000fe40000010000 */
[----:B------:R-:W-:Y:S02]  /*6570*/  FMUL.FTZ R134, R134, R23 ;  /* 0x0000001786867220 */ /* 0x000fe40000410000 */
[C---:B------:R-:W-:Y:S02]  /*6580*/  FMUL.FTZ R166, R108.reuse, R157 ;  /* 0x0000009d6ca67220 */ /* 0x040fe40000410000 */
[C---:B------:R-:W-:Y:S02]  /*6590*/  FMUL.FTZ R22, R108.reuse, R137 ;  /* 0x000000896c167220 */ /* 0x040fe40000410000 */
[----:B------:R-:W-:-:S02]  /*65a0*/  FMUL.FTZ R23, R108, R135 ;  /* 0x000000876c177220 */ /* 0x000fc40000410000 */
[----:B------:R-:W-:Y:S02]  /*65b0*/  FADD.FTZ R115, R12, R115 ;  /* 0x000000730c737221 */ /* 0x000fe40000010000 */
[----:B-1----:R-:W-:Y:S02]  /*65c0*/  @!P1 FADD.FTZ R13, R13, R170 ;  /* 0x000000aa0d0d9221 */ /* 0x002fe40000010000 */
[----:B------:R-:W-:Y:S02]  /*65d0*/  FMUL.FTZ R166, R183, R166 ;  /* 0x000000a6b7a67220 */ /* 0x000fe40000410000 */
[----:B------:R-:W-:Y:S02]  /*65e0*/  FMUL.FTZ R22, R153, R22 ;  /* 0x0000001699167220 */ /* 0x000fe40000410000 */
[----:B0-----:R-:W-:Y:S02]  /*65f0*/  @!P2 FADD.FTZ R165, R165, R168 ;  /* 0x000000a8a5a5a221 */ /* 0x001fe40000010000 */
[----:B------:R-:W-:-:S02]  /*6600*/  FMUL.FTZ R23, R150, R23 ;  /* 0x0000001796177220 */ /* 0x000fc40000410000 */
[----:B------:R-:W-:Y:S01]  /*6610*/  FFMA.FTZ R166, R182, R157, R166 ;  /* 0x0000009db6a67223 */ /* 0x000fe200000100a6 */
[----:B------:R-:W0:Y:S01]  /*6620*/  SHFL.DOWN PT, R168, R165, 0x8, 0x1f ;  /* 0x09001f00a5a87f89 */ /* 0x000e2200000e0000 */
        /* <DEDUP_REMOVED lines=51> */
.L_x_3812:
[----:B0-----:R-:W-:Y:S05]  /*6960*/  BSYNC B0 ;  /* 0x0000000000007941 */ /* 0x001fea0003800000 */
.L_x_3811:
        /* <DEDUP_REMOVED lines=21> */
.L_x_3797:
[----:B------:R-:W-:Y:S01]  /*6ac0*/  BAR.SYNC.DEFER_BLOCKING 0x0 ;  /* 0x0000000000007b1d */ /* 0x000fe20000010000 */
[----:B------:R-:W-:-:S05]  /*6ad0*/  LOP3.LUT R53, R49, 0x1f, R42, 0xf8, !PT ;  /* 0x0000001f31357812 */ /* 0x000fca00078ef82a */
[----:B------:R-:W-:-:S05]  /*6ae0*/  IMAD.WIDE R4, R53, 0x10, R2 ;  /* 0x0000001035047825 */ /* 0x000fca00078e0202 */
[----:B------:R-:W2:Y:S04]  /*6af0*/  LDG.E.128 R12, [R4.64] ;  /* 0x00000006040c7981 */ /* 0x000ea8000c1e1d00 */
[----:B------:R-:W3:Y:S01]  /*6b00*/  LDG.E.128 R56, [R4.64+0x200] ;  /* 0x0002000604387981 */ /* 0x000ee2000c1e1d00 */
[----:B------:R-:W-:-:S04]  /*6b10*/  IMAD R54, R40, c[0x0][0x2d8], RZ ;  /* 0x0000b60028367a24 */ /* 0x000fc800078e02ff */
[----:B------:R-:W-:Y:S01]  /*6b20*/  IMAD R31, R39, c[0x0][0x2dc], R54 ;  /* 0x0000b700271f7a24 */ /* 0x000fe200078e0236 */
[----:B--2---:R-:W-:Y:S04]  /*6b30*/  STS.128 [R52.X16], R12 ;  /* 0x0000000c34007388 */ /* 0x004fe8000000cc00 */
[----:B---3--:R0:W-:Y:S01]  /*6b40*/  STS.128 [R52.X16+0x200], R56 ;  /* 0x0002003834007388 */ /* 0x0081e2000000cc00 */
[----:B------:R-:W-:-:S06]  /*6b50*/  NOP ;  /* 0x0000000000007918 */ /* 0x000fcc0000000000 */
[----:B------:R-:W1:Y:S01]  /*6b60*/  LDS.128 R8, [R51.X16] ;  /* 0x0000000033087984 */ /* 0x000e62000000cc00 */
[----:B0-----:R-:W-:Y:S02]  /*6b70*/  F2FP.BF16.PACK_AB R59, R97, R32 ;  /* 0x00000020613b723e */ /* 0x001fe400000010ff */
[----:B------:R-:W-:Y:S02]  /*6b80*/  F2FP.BF16.PACK_AB R58, R95, R30 ;  /* 0x0000001e5f3a723e */ /* 0x000fe400000010ff */
[----:B------:R-:W-:Y:S02]  /*6b90*/  F2FP.BF16.PACK_AB R57, R26, R25 ;  /* 0x000000191a39723e */ /* 0x000fe400000010ff */
[----:B------:R-:W-:Y:S02]  /*6ba0*/  F2FP.BF16.PACK_AB R56, R86, R109 ;  /* 0x0000006d5638723e */ /* 0x000fe400000010ff */
[----:B-1----:R-:W-:-:S05]  /*6bb0*/  PRMT R5, RZ, 0x5410, R8 ;  /* 0x00005410ff057816 */ /* 0x002fca0000000008 */
        /* <DEDUP_REMOVED lines=16> */
[----:B------:R-:W3:Y:S01]  /*6cc0*/  @!P3 MUFU.EX2 R12, R12 ;  /* 0x0000000c000cb308 */ /* 0x000ee20000000800 */
[----:B------:R-:W-:Y:S02]  /*6cd0*/  @!P5 FMUL.FTZ R14, R9, -1.4426950216293334961 ;  /* 0xbfb8aa3b090ed820 */ /* 0x000fe40000410000 */
[----:B------:R-:W-:Y:S01]  /*6ce0*/  BAR.SYNC.DEFER_BLOCKING 0x0 ;  /* 0x0000000000007b1d */ /* 0x000fe20000010000 */
[----:B0-----:R-:W-:Y:S01]  /*6cf0*/  @!P2 FADD.FTZ R9, R8, 1 ;  /* 0x3f8000000809a421 */ /* 0x001fe20000010000 */
[----:B-1----:R-:W-:-:S04]  /*6d00*/  IADD3 R51, R48, -0x1, RZ ;  /* 0xffffffff30337810 */ /* 0x002fc80007ffe0ff */
[----:B------:R-:W0:Y:S01]  /*6d10*/  @!P4 MUFU.EX2 R13, R13 ;  /* 0x0000000d000dc308 */ /* 0x000e220000000800 */
[----:B---3--:R-:W-:-:S07]  /*6d20*/  @!P3 FADD.FTZ R8, R12, 1 ;  /* 0x3f8000000c08b421 */ /* 0x008fce0000010000 */
[----:B------:R1:W3:Y:S01]  /*6d30*/  @!P2 MUFU.RCP R15, R9 ;  /* 0x00000009000fa308 */ /* 0x0002e20000001000 */
[----:B0-----:R-:W-:Y:S01]  /*6d40*/  @!P4 FADD.FTZ R13, R13, 1 ;  /* 0x3f8000000d0dc421 */ /* 0x001fe20000010000 */
[----:B-1----:R-:W-:-:S06]  /*6d50*/  PRMT R9, RZ, 0x5410, R10 ;  /* 0x00005410ff097816 */ /* 0x002fcc000000000a */
[----:B------:R-:W0:Y:S01]  /*6d60*/  @!P5 MUFU.EX2 R14, R14 ;  /* 0x0000000e000ed308 */ /* 0x000e220000000800 */
[----:B------:R-:W-:Y:S01]  /*6d70*/  STS.128 [R70.X16+0x10], R56 ;  /* 0x0000103846007388 */ /* 0x000fe2000000cc00 */
[----:B------:R-:W-:Y:S01]  /*6d80*/  FADD.FTZ R22, R9, R38 ;  /* 0x0000002609167221 */ /* 0x000fe20000010000 */
[----:B------:R-:W-:Y:S01]  /*6d90*/  PRMT R9, RZ, 0x7610, R10 ;  /* 0x00007610ff097816 */ /* 0x000fe2000000000a */
[----:B---3--:R-:W-:-:S04]  /*6da0*/  @!P2 FMUL.FTZ R76, R76, R15 ;  /* 0x0000000f4c4ca220 */ /* 0x008fc80000410000 */
[----:B------:R-:W1:Y:S01]  /*6db0*/  @!P4 MUFU.RCP R13, R13 ;  /* 0x0000000d000dc308 */ /* 0x000e620000001000 */
[----:B------:R-:W-:Y:S01]  /*6dc0*/  FSETP.GTU.FTZ.AND P6, PT, R22, 20, PT ;  /* 0x41a000001600780b */ /* 0x000fe20003fdc000 */
[--C-:B------:R-:W-:Y:S01]  /*6dd0*/  FADD.FTZ R12, R9, R38.reuse ;  /* 0x00000026090c7221 */ /* 0x100fe20000010000 */
[----:B------:R-:W-:Y:S01]  /*6de0*/  PRMT R9, RZ, 0x5410, R11 ;  /* 0x00005410ff097816 */ /* 0x000fe2000000000b */
[----:B------:R-:W-:Y:S01]  /*6df0*/  FADD.FTZ R41, R76, R41 ;  /* 0x000000294c297221 */ /* 0x000fe20000010000 */
[----:B------:R-:W-:Y:S02]  /*6e00*/  PRMT R11, RZ, 0x7610, R11 ;  /* 0x00007610ff0b7816 */ /* 0x000fe4000000000b */
[----:B------:R-:W-:Y:S01]  /*6e10*/  FSETP.GTU.FTZ.AND P0, PT, R12, 20, PT ;  /* 0x41a000000c00780b */ /* 0x000fe20003f1c000 */
[----:B------:R-:W-:Y:S01]  /*6e20*/  FADD.FTZ R29, R9, R38 ;  /* 0x00000026091d7221 */ /* 0x000fe20000010000 */
[----:B------:R3:W4:Y:S01]  /*6e30*/  @!P3 MUFU.RCP R23, R8 ;  /* 0x000000080017b308 */ /* 0x0007220000001000 */
[----:B0-----:R-:W-:-:S02]  /*6e40*/  @!P5 FADD.FTZ R14, R14, 1 ;  /* 0x3f8000000e0ed421 */ /* 0x001fc40000010000 */
[----:B------:R-:W-:Y:S01]  /*6e50*/  FADD.FTZ R11, R11, R38 ;  /* 0x000000260b0b7221 */ /* 0x000fe20000010000 */
[----:B------:R-:W-:Y:S01]  /*6e60*/  FSETP.GTU.FTZ.AND P1, PT, R29, 20, PT ;  /* 0x41a000001d00780b */ /* 0x000fe20003f3c000 */
[----:B------:R-:W-:Y:S02]  /*6e70*/  @!P6 FMUL.FTZ R9, R22, -1.4426950216293334961 ;  /* 0xbfb8aa3b1609e820 */ /* 0x000fe40000410000 */
[----:B-1----:R-:W-:Y:S01]  /*6e80*/  @!P4 FMUL.FTZ R78, R78, R13 ;  /* 0x0000000d4e4ec220 */ /* 0x002fe20000410000 */
[----:B------:R-:W0:Y:S01]  /*6e90*/  @!P5 MUFU.RCP R14, R14 ;  /* 0x0000000e000ed308 */ /* 0x000e220000001000 */
[----:B------:R-:W-:Y:S02]  /*6ea0*/  FSETP.GTU.FTZ.AND P2, PT, R11, 20, PT ;  /* 0x41a000000b00780b */ /* 0x000fe40003f5c000 */
[----:B---3--:R-:W-:-:S05]  /*6eb0*/  @!P0 FMUL.FTZ R8, R12, -1.4426950216293334961 ;  /* 0xbfb8aa3b0c088820 */ /* 0x008fca0000410000 */
[----:B------:R2:W-:Y:S01]  /*6ec0*/  @!P6 MUFU.EX2 R10, R9 ;  /* 0x00000009000ae308 */ /* 0x0005e20000000800 */
[----:B----4-:R-:W-:-:S04]  /*6ed0*/  @!P3 FMUL.FTZ R74, R74, R23 ;  /* 0x000000174a4ab220 */ /* 0x010fc80000410000 */
[----:B------:R-:W-:Y:S02]  /*6ee0*/  FADD.FTZ R41, R41, R74 ;  /* 0x0000004a29297221 */ /* 0x000fe40000010000 */
[----:B------:R-:W-:Y:S01]  /*6ef0*/  @!P2 FMUL.FTZ R11, R11, -1.4426950216293334961 ;  /* 0xbfb8aa3b0b0ba820 */ /* 0x000fe20000410000 */
[----:B------:R1:W3:Y:S01]  /*6f00*/  @!P0 MUFU.EX2 R12, R8 ;  /* 0x00000008000c8308 */ /* 0x0002e20000000800 */
[----:B--2---:R-:W-:Y:S01]  /*6f10*/  PRMT R9, RZ, 0x5410, R4 ;  /* 0x00005410ff097816 */ /* 0x004fe20000000004 */
[----:B0-----:R-:W-:-:S04]  /*6f20*/  @!P5 FMUL.FTZ R99, R99, R14 ;  /* 0x0000000e6363d220 */ /* 0x001fc80000410000 */
[----:B------:R-:W-:Y:S01]  /*6f30*/  FADD.FTZ R22, R9, R38 ;  /* 0x0000002609167221 */ /* 0x000fe20000010000 */
[----:B------:R-:W-:Y:S01]  /*6f40*/  PRMT R9, RZ, 0x7610, R4 ;  /* 0x00007610ff097816 */ /* 0x000fe20000000004 */
[----:B------:R-:W-:Y:S01]  /*6f50*/  @!P1 FMUL.FTZ R4, R29, -1.4426950216293334961 ;  /* 0xbfb8aa3b1d049820 */ /* 0x000fe20000410000 */
[----:B-1----:R-:W-:Y:S01]  /*6f60*/  SHF.L.U32 R8, R51, 0xa, RZ ;  /* 0x0000000a33087819 */ /* 0x002fe200000006ff */
[----:B------:R-:W0:Y:S01]  /*6f70*/  @!P2 MUFU.EX2 R15, R11 ;  /* 0x0000000b000fa308 */ /* 0x000e220000000800 */
[----:B------:R-:W-:Y:S01]  /*6f80*/  FSETP.GTU.FTZ.AND P3, PT, R22, 20, PT ;  /* 0x41a000001600780b */ /* 0x000fe20003f7c000 */
[----:B------:R-:W-:Y:S01]  /*6f90*/  FADD.FTZ R23, R9, R38 ;  /* 0x0000002609177221 */ /* 0x000fe20000010000 */
[----:B------:R-:W-:Y:S01]  /*6fa0*/  SHF.R.S32.HI R9, RZ, 0x1f, R8 ;  /* 0x0000001fff097819 */ /* 0x000fe20000011408 */
[----:B---3--:R-:W-:-:S03]  /*6fb0*/  @!P0 FADD.FTZ R12, R12, 1 ;  /* 0x3f8000000c0c8421 */ /* 0x008fc60000010000 */
[----:B------:R-:W-:Y:S01]  /*6fc0*/  FSETP.GTU.FTZ.AND P4, PT, R23, 20, PT ;  /* 0x41a000001700780b */ /* 0x000fe20003f9c000 */
[----:B------:R1:W2:Y:S06]  /*6fd0*/  @!P1 MUFU.EX2 R13, R4 ;  /* 0x00000004000d9308 */ /* 0x0002ac0000000800 */
[----:B------:R-:W-:Y:S02]  /*6fe0*/  @!P3 FMUL.FTZ R22, R22, -1.4426950216293334961 ;  /* 0xbfb8aa3b1616b820 */ /* 0x000fe40000410000 */
[----:B------:R-:W3:Y:S01]  /*6ff0*/  @!P0 MUFU.RCP R12, R12 ;  /* 0x0000000c000c8308 */ /* 0x000ee20000001000 */
[----:B-1----:R-:W-:-:S02]  /*7000*/  @!P6 FADD.FTZ R4, R10, 1 ;  /* 0x3f8000000a04e421 */ /* 0x002fc40000010000 */
[----:B------:R-:W-:-:S04]  /*7010*/  IMAD.WIDE.U32 R10, R39, c[0x0][0x2d8], R8 ;  /* 0x0000b600270a7a25 */ /* 0x000fc800078e0008 */
[----:B0-----:R-:W-:Y:S01]  /*7020*/  @!P2 FADD.FTZ R15, R15, 1 ;  /* 0x3f8000000f0fa421 */ /* 0x001fe20000010000 */
[----:B------:R-:W0:Y:S01]  /*7030*/  @!P6 MUFU.RCP R29, R4 ;  /* 0x00000004001de308 */ /* 0x000e220000001000 */
[----:B--2---:R-:W-:Y:S01]  /*7040*/  @!P1 FADD.FTZ R13, R13, 1 ;  /* 0x3f8000000d0d9421 */ /* 0x004fe20000010000 */
[----:B------:R-:W-:Y:S01]  /*7050*/  IADD3 R11, R11, R31, RZ ;  /* 0x0000001f0b0b7210 */ /* 0x000fe20007ffe0ff */
[----:B------:R-:W-:Y:S02]  /*7060*/  IMAD R31, R37, c[0x0][0x2e0], RZ ;  /* 0x0000b800251f7a24 */ /* 0x000fe400078e02ff */
[----:B------:R-:W-:Y:S02]  /*7070*/  @!P4 FMUL.FTZ R23, R23, -1.4426950216293334961 ;  /* 0xbfb8aa3b1717c820 */ /* 0x000fe40000410000 */
[----:B------:R-:W-:Y:S01]  /*7080*/  IMAD R31, R0, c[0x0][0x2e4], R31 ;  /* 0x0000b900001f7a24 */ /* 0x000fe200078e021f */
[----:B------:R1:W-:Y:S01]  /*7090*/  @!P1 MUFU.RCP R14, R13 ;  /* 0x0000000d000e9308 */ /* 0x0003e20000001000 */
[----:B---3--:R-:W-:-:S02]  /*70a0*/  @!P0 FMUL.FTZ R101, R101, R12 ;  /* 0x0000000c65658220 */ /* 0x008fc40000410000 */
[----:B------:R-:W-:-:S05]  /*70b0*/  IMAD.WIDE.U32 R8, R39, c[0x0][0x2f8], R8 ;  /* 0x0000be0027087a25 */ /* 0x000fca00078e0008 */
[----:B------:R-:W2:Y:S01]  /*70c0*/  @!P3 MUFU.EX2 R22, R22 ;  /* 0x000000160016b308 */ /* 0x000ea20000000800 */
[----:B-1----:R-:W-:Y:S01]  /*70d0*/  PRMT R13, RZ, 0x5410, R5 ;  /* 0x00005410ff0d7816 */ /* 0x002fe20000000005 */
[----:B0-----:R-:W-:-:S04]  /*70e0*/  @!P6 FMUL.FTZ R34, R34, R29 ;  /* 0x0000001d2222e220 */ /* 0x001fc80000410000 */
[----:B------:R-:W-:Y:S01]  /*70f0*/  FADD.FTZ R33, R13, R38 ;  /* 0x000000260d217221 */ /* 0x000fe20000010000 */
[----:B------:R-:W-:Y:S01]  /*7100*/  PRMT R13, RZ, 0x7610, R5 ;  /* 0x00007610ff0d7816 */ /* 0x000fe20000000005 */
[----:B------:R-:W-:Y:S01]  /*7110*/  IMAD.WIDE.U32 R4, R0, c[0x0][0x2e0], R10 ;  /* 0x0000b80000047a25 */ /* 0x000fe200078e000a */
[----:B------:R-:W-:Y:S01]  /*7120*/  PRMT R11, RZ, 0x5410, R6 ;  /* 0x00005410ff0b7816 */ /* 0x000fe20000000006 */
[----:B------:R-:W0:Y:S01]  /*7130*/  @!P2 MUFU.RCP R15, R15 ;  /* 0x0000000f000fa308 */ /* 0x000e220000001000 */
[----:B------:R-:W-:Y:S01]  /*7140*/  FSETP.GTU.FTZ.AND P5, PT, R33, 20, PT ;  /* 0x41a000002100780b */ /* 0x000fe20003fbc000 */
[--C-:B------:R-:W-:Y:S01]  /*7150*/  FADD.FTZ R35, R13, R38.reuse ;  /* 0x000000260d237221 */ /* 0x100fe20000010000 */
[----:B------:R-:W-:Y:S01]  /*7160*/  IADD3 R13, R5, R31, RZ ;  /* 0x0000001f050d7210 */ /* 0x000fe20007ffe0ff */
[----:B------:R-:W-:Y:S01]  /*7170*/  FADD.FTZ R12, R11, R38 ;  /* 0x000000260b0c7221 */ /* 0x000fe20000010000 */
[----:B------:R-:W-:Y:S01]  /*7180*/  LEA R10, P6, R4, c[0x0][0x330], 0x1 ;  /* 0x0000cc00040a7a11 */ /* 0x000fe200078c08ff */
[----:B--2---:R-:W-:Y:S01]  /*7190*/  @!P3 FADD.FTZ R22, R22, 1 ;  /* 0x3f8000001616b421 */ /* 0x004fe20000010000 */
[----:B------:R-:W-:Y:S01]  /*71a0*/  FSETP.GTU.FTZ.AND P0, PT, R35, 20, PT ;  /* 0x41a000002300780b */ /* 0x000fe20003f1c000 */
[----:B------:R-:W-:Y:S01]  /*71b0*/  @!P1 FMUL.FTZ R107, R107, R14 ;  /* 0x0000000e6b6b9220 */ /* 0x000fe20000410000 */
[----:B------:R-:W-:Y:S01]  /*71c0*/  LEA.HI.X R11, R4, c[0x0][0x334], R13, 0x1, P6 ;  /* 0x0000cd00040b7a11 */ /* 0x000fe200030f0c0d */
[----:B------:R1:W2:Y:S01]  /*71d0*/  @!P3 MUFU.RCP R29, R22 ;  /* 0x00000016001db308 */ /* 0x0002a20000001000 */
[----:B------:R-:W-:-:S02]  /*71e0*/  PRMT R13, RZ, 0x7610, R6 ;  /* 0x00007610ff0d7816 */ /* 0x000fc40000000006 */
[----:B------:R-:W-:Y:S01]  /*71f0*/  FSETP.GTU.FTZ.AND P1, PT, R12, 20, PT ;  /* 0x41a000000c00780b */ /* 0x000fe20003f3c000 */
[----:B------:R-:W-:Y:S02]  /*7200*/  @!P5 FMUL.FTZ R5, R33, -1.4426950216293334961 ;  /* 0xbfb8aa3b2105d820 */ /* 0x000fe40000410000 */
[--C-:B------:R-:W-:Y:S01]  /*7210*/  FADD.FTZ R31, R13, R38.reuse ;  /* 0x000000260d1f7221 */ /* 0x100fe20000010000 */
[--C-:B------:R-:W-:Y:S01]  /*7220*/  PRMT R13, RZ, 0x5410, R7.reuse ;  /* 0x00005410ff0d7816 */ /* 0x100fe20000000007 */
[----:B0-----:R-:W-:Y:S01]  /*7230*/  @!P2 FMUL.FTZ R84, R84, R15 ;  /* 0x0000000f5454a220 */ /* 0x001fe20000410000 */
[----:B------:R-:W-:Y:S01]  /*7240*/  PRMT R7, RZ, 0x7610, R7 ;  /* 0x00007610ff077816 */ /* 0x000fe20000000007 */
[----:B------:R-:W-:Y:S01]  /*7250*/  @!P0 FMUL.FTZ R4, R35, -1.4426950216293334961 ;  /* 0xbfb8aa3b23048820 */ /* 0x000fe20000410000 */
[----:B------:R-:W-:Y:S01]  /*7260*/  FSETP.GTU.FTZ.AND P6, PT, R31, 20, PT ;  /* 0x41a000001f00780b */ /* 0x000fe20003fdc000 */
[----:B------:R-:W0:Y:S01]  /*7270*/  @!P5 MUFU.EX2 R5, R5 ;  /* 0x000000050005d308 */ /* 0x000e220000000800 */
[----:B-1----:R-:W-:-:S02]  /*7280*/  FADD.FTZ R22, R13, R38 ;  /* 0x000000260d167221 */ /* 0x002fc40000010000 */
[----:B------:R-:W-:Y:S02]  /*7290*/  FADD.FTZ R7, R7, R38 ;  /* 0x0000002607077221 */ /* 0x000fe40000010000 */
[----:B--2---:R-:W-:Y:S01]  /*72a0*/  @!P3 FMUL.FTZ R82, R82, R29 ;  /* 0x0000001d5252b220 */ /* 0x004fe20000410000 */
[----:B------:R-:W-:Y:S01]  /*72b0*/  FSETP.GTU.FTZ.AND P2, PT, R22, 20, PT ;  /* 0x41a000001600780b */ /* 0x000fe20003f5c000 */
[----:B------:R-:W-:Y:S01]  /*72c0*/  @!P1 FMUL.FTZ R6, R12, -1.4426950216293334961 ;  /* 0xbfb8aa3b0c069820 */ /* 0x000fe20000410000 */
[----:B------:R-:W1:Y:S01]  /*72d0*/  @!P0 MUFU.EX2 R4, R4 ;  /* 0x0000000400048308 */ /* 0x000e620000000800 */
[----:B------:R-:W-:-:S03]  /*72e0*/  FSETP.GTU.FTZ.AND P3, PT, R7, 20, PT ;  /* 0x41a000000700780b */ /* 0x000fc60003f7c000 */
[----:B------:R-:W-:-:S04]  /*72f0*/  @!P6 FMUL.FTZ R13, R31, -1.4426950216293334961 ;  /* 0xbfb8aa3b1f0de820 */ /* 0x000fc80000410000 */
[----:B------:R1:W2:Y:S01]  /*7300*/  @!P6 MUFU.EX2 R15, R13 ;  /* 0x0000000d000fe308 */ /* 0x0002a20000000800 */
[----:B0-----:R-:W-:Y:S01]  /*7310*/  @!P5 FADD.FTZ R12, R5, 1 ;  /* 0x3f800000050cd421 */ /* 0x001fe20000010000 */
[----:B------:R-:W-:Y:S01]  /*7320*/  F2FP.BF16.PACK_AB R5, R90, R113 ;  /* 0x000000715a05723e */ /* 0x000fe200000010ff */
[----:B------:R-:W-:-:S03]  /*7330*/  @!P2 FMUL.FTZ R22, R22, -1.4426950216293334961 ;  /* 0xbfb8aa3b1616a820 */ /* 0x000fc60000410000 */
[----:B------:R-:W-:Y:S01]  /*7340*/  @!P3 FMUL.FTZ R29, R7, -1.4426950216293334961 ;  /* 0xbfb8aa3b071db820 */ /* 0x000fe20000410000 */
[----:B------:R-:W-:Y:S01]  /*7350*/  F2FP.BF16.PACK_AB R7, R94, R117 ;  /* 0x000000755e07723e */ /* 0x000fe200000010ff */
[----:B------:R0:W3:Y:S01]  /*7360*/  @!P1 MUFU.EX2 R14, R6 ;  /* 0x00000006000e9308 */ /* 0x0000e20000000800 */
[----:B-1----:R-:W-:Y:S01]  /*7370*/  @!P0 FADD.FTZ R13, R4, 1 ;  /* 0x3f800000040d8421 */ /* 0x002fe20000010000 */
[----:B------:R-:W-:-:S06]  /*7380*/  F2FP.BF16.PACK_AB R4, R111, R88 ;  /* 0x000000586f04723e */ /* 0x000fcc00000010ff */
[----:B------:R-:W1:Y:S01]  /*7390*/  @!P3 MUFU.EX2 R29, R29 ;  /* 0x0000001d001db308 */ /* 0x000e620000000800 */
[----:B0-----:R-:W-:Y:S01]  /*73a0*/  F2FP.BF16.PACK_AB R6, R92, R115 ;  /* 0x000000735c06723e */ /* 0x001fe200000010ff */
[----:B--2---:R-:W-:-:S04]  /*73b0*/  @!P6 FADD.FTZ R15, R15, 1 ;  /* 0x3f8000000f0fe421 */ /* 0x004fc80000010000 */
[----:B------:R0:W-:Y:S01]  /*73c0*/  STS.128 [R70.X16], R4 ;  /* 0x0000000446007388 */ /* 0x0001e2000000cc00 */
[----:B------:R-:W-:-:S06]  /*73d0*/  NOP ;  /* 0x0000000000007918 */ /* 0x000fcc0000000000 */
[----:B------:R-:W2:Y:S01]  /*73e0*/  LDS.128 R60, [R52.X16] ;  /* 0x00000000343c7984 */ /* 0x000ea2000000cc00 */
[----:B------:R-:W4:Y:S01]  /*73f0*/  @!P4 MUFU.EX2 R23, R23 ;  /* 0x000000170017c308 */ /* 0x000f220000000800 */
[----:B---3--:R-:W-:Y:S02]  /*7400*/  @!P1 FADD.FTZ R14, R14, 1 ;  /* 0x3f8000000e0e9421 */ /* 0x008fe40000010000 */
[----:B------:R-:W3:Y:S01]  /*7410*/  LDS.128 R64, [R52.X16+0x200] ;  /* 0x0002000034407984 */ /* 0x000ee2000000cc00 */
[----:B-1----:R-:W-:-:S04]  /*7420*/  @!P3 FADD.FTZ R29, R29, 1 ;  /* 0x3f8000001d1db421 */ /* 0x002fc80000010000 */
[----:B0-----:R-:W0:Y:S01]  /*7430*/  @!P3 MUFU.RCP R4, R29 ;  /* 0x0000001d0004b308 */ /* 0x001e220000001000 */
[----:B------:R-:W-:-:S04]  /*7440*/  IMAD R6, R40, c[0x0][0x2f8], RZ ;  /* 0x0000be0028067a24 */ /* 0x000fc800078e02ff */
[----:B------:R-:W-:-:S03]  /*7450*/  IMAD R7, R39, c[0x0][0x2fc], R6 ;  /* 0x0000bf0027077a24 */ /* 0x000fc600078e0206 */
[----:B------:R-:W1:Y:S01]  /*7460*/  @!P2 MUFU.EX2 R22, R22 ;  /* 0x000000160016a308 */ /* 0x000e620000000800 */
[----:B----4-:R-:W-:Y:S01]  /*7470*/  @!P4 FADD.FTZ R23, R23, 1 ;  /* 0x3f8000001717c421 */ /* 0x010fe20000010000 */
[----:B------:R-:W-:Y:S01]  /*7480*/  IADD3 R9, R9, R7, RZ ;  /* 0x0000000709097210 */ /* 0x000fe20007ffe0ff */
[----:B0-----:R-:W-:-:S05]  /*7490*/  @!P3 FMUL.FTZ R93, R93, R4 ;  /* 0x000000045d5db220 */ /* 0x001fca0000410000 */
[----:B------:R-:W0:Y:S01]  /*74a0*/  @!P4 MUFU.RCP R54, R23 ;  /* 0x000000170036c308 */ /* 0x000e220000001000 */
[----:B------:R-:W-:Y:S01]  /*74b0*/  IMAD.WIDE R4, R53, 0x10, R10 ;  /* 0x0000001035047825 */ /* 0x000fe200078e020a */
[----:B------:R-:W-:-:S04]  /*74c0*/  IADD3 R44, P3, R44, -0x800, RZ ;  /* 0xfffff8002c2c7810 */ /* 0x000fc80007f7e0ff */
[----:B------:R-:W-:Y:S01]  /*74d0*/  IADD3.X R45, R45, -0x1, RZ, P3, !PT ;  /* 0xffffffff2d2d7810 */ /* 0x000fe20001ffe4ff */
[----:B-1----:R-:W-:Y:S01]  /*74e0*/  @!P2 FADD.FTZ R22, R22, 1 ;  /* 0x3f8000001616a421 */ /* 0x002fe20000010000 */
[----:B------:R-:W1:Y:S01]  /*74f0*/  @!P5 MUFU.RCP R12, R12 ;  /* 0x0000000c000cd308 */ /* 0x000e620000001000 */
[----:B--2---:R-:W-:Y:S07]  /*7500*/  STG.E.128 [R4.64], R60 ;  /* 0x0000003c04007986 */ /* 0x004fee000c101d06 */
[----:B------:R-:W2:Y:S01]  /*7510*/  @!P0 MUFU.RCP R13, R13 ;  /* 0x0000000d000d8308 */ /* 0x000ea20000001000 */
[----:B0-----:R-:W-:Y:S01]  /*7520*/  @!P4 FMUL.FTZ R103, R103, R54 ;  /* 0x000000366767c220 */ /* 0x001fe20000410000 */
[----:B---3--:R0:W-:Y:S04]  /*7530*/  STG.E.128 [R4.64+0x200], R64 ;  /* 0x0002004004007986 */ /* 0x0081e8000c101d06 */
[----:B------:R-:W-:-:S02]  /*7540*/  F2FP.BF16.PACK_AB R56, R103, R82 ;  /* 0x000000526738723e */ /* 0x000fc400000010ff */
[----:B------:R3:W4:Y:S01]  /*7550*/  @!P1 MUFU.RCP R23, R14 ;  /* 0x0000000e00179308 */ /* 0x0007220000001000 */
[----:B-1----:R-:W-:Y:S01]  /*7560*/  @!P5 FMUL.FTZ R105, R105, R12 ;  /* 0x0000000c6969d220 */ /* 0x002fe20000410000 */
[----:B------:R-:W-:-:S06]  /*7570*/  F2FP.BF16.PACK_AB R12, R74, R76 ;  /* 0x0000004c4a0c723e */ /* 0x000fcc00000010ff */
[----:B------:R1:W5:Y:S01]  /*7580*/  @!P6 MUFU.RCP R26, R15 ;  /* 0x0000000f001ae308 */ /* 0x0003620000001000 */
[----:B--2---:R-:W-:Y:S01]  /*7590*/  @!P0 FMUL.FTZ R80, R80, R13 ;  /* 0x0000000d50508220 */ /* 0x004fe20000410000 */
[----:B---3--:R-:W-:Y:S02]  /*75a0*/  F2FP.BF16.PACK_AB R14, R101, R34 ;  /* 0x00000022650e723e */ /* 0x008fe400000010ff */
[----:B------:R-:W-:Y:S01]  /*75b0*/  F2FP.BF16.PACK_AB R13, R99, R78 ;  /* 0x0000004e630d723e */ /* 0x000fe200000010ff */
[----:B------:R-:W-:Y:S01]  /*75c0*/  FADD.FTZ R78, R41, R78 ;  /* 0x0000004e294e7221 */ /* 0x000fe20000010000 */
[----:B------:R-:W-:Y:S01]  /*75d0*/  F2FP.BF16.PACK_AB R57, R80, R105 ;  /* 0x000000695039723e */ /* 0x000fe200000010ff */
[----:B0-----:R-:W-:Y:S01]  /*75e0*/  IMAD R5, R37, c[0x0][0x300], RZ ;  /* 0x0000c00025057a24 */ /* 0x001fe200078e02ff */
[----:B------:R-:W0:Y:S01]  /*75f0*/  @!P2 MUFU.RCP R25, R22 ;  /* 0x000000160019a308 */ /* 0x000e220000001000 */
[----:B----4-:R-:W-:Y:S01]  /*7600*/  @!P1 FMUL.FTZ R24, R24, R23 ;  /* 0x0000001718189220 */ /* 0x010fe20000410000 */
[----:B-1----:R-:W-:Y:S01]  /*7610*/  F2FP.BF16.PACK_AB R15, R84, R107 ;  /* 0x0000006b540f723e */ /* 0x002fe200000010ff */
[----:B------:R-:W-:Y:S01]  /*7620*/  BAR.SYNC.DEFER_BLOCKING 0x0 ;  /* 0x0000000000007b1d */ /* 0x000fe20000010000 */
[----:B------:R-:W-:-:S02]  /*7630*/  FADD.FTZ R99, R78, R99 ;  /* 0x000000634e637221 */ /* 0x000fc40000010000 */
[C---:B------:R-:W-:Y:S02]  /*7640*/  IMAD R7, R0.reuse, c[0x0][0x304], R5 ;  /* 0x0000c10000077a24 */ /* 0x040fe400078e0205 */
[----:B-----5:R-:W-:Y:S02]  /*7650*/  @!P6 FMUL.FTZ R27, R27, R26 ;  /* 0x0000001a1b1be220 */ /* 0x020fe40000410000 */
[----:B------:R-:W-:Y:S02]  /*7660*/  FADD.FTZ R34, R99, R34 ;  /* 0x0000002263227221 */ /* 0x000fe40000010000 */
[----:B------:R-:W-:Y:S01]  /*7670*/  IMAD.WIDE.U32 R4, R0, c[0x0][0x300], R8 ;  /* 0x0000c00000047a25 */ /* 0x000fe200078e0008 */
[----:B------:R-:W-:-:S03]  /*7680*/  F2FP.BF16.PACK_AB R58, R27, R24 ;  /* 0x000000181b3a723e */ /* 0x000fc600000010ff */
[----:B0-----:R-:W-:Y:S01]  /*7690*/  @!P2 FMUL.FTZ R28, R28, R25 ;  /* 0x000000191c1ca220 */ /* 0x001fe20000410000 */
[----:B------:R-:W-:Y:S01]  /*76a0*/  IADD3 R5, R5, R7, RZ ;  /* 0x0000000705057210 */ /* 0x000fe20007ffe0ff */
[----:B------:R-:W-:Y:S01]  /*76b0*/  FADD.FTZ R34, R34, R101 ;  /* 0x0000006522227221 */ /* 0x000fe20000010000 */
[----:B------:R-:W-:Y:S02]  /*76c0*/  LEA R6, P0, R4, c[0x0][0x340], 0x1 ;  /* 0x0000d00004067a11 */ /* 0x000fe400078008ff */
[----:B------:R-:W-:Y:S01]  /*76d0*/  F2FP.BF16.PACK_AB R59, R93, R28 ;  /* 0x0000001c5d3b723e */ /* 0x000fe200000010ff */
[----:B------:R-:W-:Y:S01]  /*76e0*/  FADD.FTZ R107, R34, R107 ;  /* 0x0000006b226b7221 */ /* 0x000fe20000010000 */
[----:B------:R-:W-:Y:S02]  /*76f0*/  LEA.HI.X R7, R4, c[0x0][0x344], R5, 0x1, P0 ;  /* 0x0000d10004077a11 */ /* 0x000fe400000f0c05 */
[----:B------:R-:W-:Y:S01]  /*7700*/  ISETP.GT.AND P0, PT, R48, 0x1, PT ;  /* 0x000000013000780c */ /* 0x000fe20003f04270 */
[----:B------:R-:W-:Y:S01]  /*7710*/  FADD.FTZ R107, R107, R84 ;  /* 0x000000546b6b7221 */ /* 0x000fe20000010000 */
[----:B------:R-:W-:Y:S01]  /*7720*/  STS.128 [R70.X16], R12 ;  /* 0x0000000c46007388 */ /* 0x000fe2000000cc00 */
[----:B------:R-:W-:Y:S01]  /*7730*/  IMAD.WIDE R4, R53, 0x10, R6 ;  /* 0x0000001035047825 */ /* 0x000fe200078e0206 */
[----:B------:R-:W-:-:S02]  /*7740*/  IADD3 R6, P1, R2, -0x800, RZ ;  /* 0xfffff80002067810 */ /* 0x000fc40007f3e0ff */
[----:B------:R-:W-:Y:S01]  /*7750*/  STS.128 [R70.X16+0x10], R56 ;  /* 0x0000103846007388 */ /* 0x000fe2000000cc00 */
[----:B------:R-:W-:-:S06]  /*7760*/  NOP ;  /* 0x0000000000007918 */ /* 0x000fcc0000000000 */
[----:B------:R-:W0:Y:S01]  /*7770*/  LDS.128 R88, [R52.X16] ;  /* 0x0000000034587984 */ /* 0x000e22000000cc00 */
[----:B------:R-:W-:Y:S01]  /*7780*/  FADD.FTZ R82, R107, R82 ;  /* 0x000000526b527221 */ /* 0x000fe20000010000 */
[----:B------:R-:W-:Y:S02]  /*7790*/  IADD3 R46, P2, R46, -0x800, RZ ;  /* 0xfffff8002e2e7810 */ /* 0x000fe40007f5e0ff */
[----:B------:R-:W1:Y:S01]  /*77a0*/  LDS.128 R108, [R52.X16+0x200] ;  /* 0x00020000346c7984 */ /* 0x000e62000000cc00 */
[----:B------:R-:W-:Y:S01]  /*77b0*/  FADD.FTZ R82, R82, R103 ;  /* 0x0000006752527221 */ /* 0x000fe20000010000 */
[----:B------:R-:W-:Y:S02]  /*77c0*/  IADD3.X R7, R3, -0x1, RZ, P1, !PT ;  /* 0xffffffff03077810 */ /* 0x000fe40000ffe4ff */
[----:B------:R-:W-:Y:S01]  /*77d0*/  MOV R48, R51 ;  /* 0x0000003300307202 */ /* 0x000fe20000000f00 */
        /* <DEDUP_REMOVED lines=11> */
.L_x_3763:
        /* <DEDUP_REMOVED lines=29> */
.L_x_3816:
[----:B------:R-:W-:Y:S05]  /*7a60*/  BSYNC B0 ;  /* 0x0000000000007941 */ /* 0x000fea0003800000 */
.L_x_3815:
        /* <DEDUP_REMOVED lines=28> */
.L_x_3818:
[----:B------:R-:W1:Y:S02]  /*7c30*/  S2R R21, SR_TID.X ;  /* 0x0000000000157919 */ /* 0x000e640000002100 */
.L_x_3819:
[----:B------:R-:W-:Y:S05]  /*7c40*/  BSYNC B0 ;  /* 0x0000000000007941 */ /* 0x000fea0003800000 */
.L_x_3817:
[----:B-1----:R-:W-:-:S13]  /*7c50*/  ISETP.GE.AND P0, PT, R21, c[0x0][0x16c], PT ;  /* 0x00005b0015007a0c */ /* 0x002fda0003f06270 */
[----:B------:R-:W-:Y:S05]  /*7c60*/  @P0 EXIT ;  /* 0x000000000000094d */ /* 0x000fea0003800000 */
[C---:B0-----:R-:W-:Y:S02]  /*7c70*/  IMAD R7, R37.reuse, c[0x0][0x2c8], RZ ;  /* 0x0000b20025077a24 */ /* 0x041fe400078e02ff */
[C---:B------:R-:W-:Y:S02]  /*7c80*/  IMAD R11, R37.reuse, c[0x0][0x198], RZ ;  /* 0x00006600250b7a24 */ /* 0x040fe400078e02ff */
[C---:B------:R-:W-:Y:S02]  /*7c90*/  IMAD R9, R37.reuse, c[0x0][0x288], RZ ;  /* 0x0000a20025097a24 */ /* 0x040fe400078e02ff */
        /* <DEDUP_REMOVED lines=10> */
[C---:B------:R-:W-:Y:S02]  /*7d40*/  IMAD R13, R0.reuse, c[0x0][0x1bc], R13 ;  /* 0x00006f00000d7a24 */ /* 0x040fe400078e020d */
[C---:B------:R-:W-:Y:S01]  /*7d50*/  IMAD R27, R0.reuse, c[0x0][0x2ac], R37 ;  /* 0x0000ab00001b7a24 */ /* 0x040fe200078e0225 */
[----:B------:R-:W-:Y:S01]  /*7d60*/  IADD3 R37, R17, R11, RZ ;  /* 0x0000000b11257210 */ /* 0x000fe20007ffe0ff */
[----:B------:R-:W-:Y:S01]  /*7d70*/  IMAD.WIDE.U32 R6, R0, c[0x0][0x2a8], RZ ;  /* 0x0000aa0000067a25 */ /* 0x000fe200078e00ff */
[----:B------:R-:W-:Y:S02]  /*7d80*/  IADD3 R29, R5, R9, RZ ;  /* 0x00000009051d7210 */ /* 0x000fe40007ffe0ff */
[----:B------:R-:W-:-:S02]  /*7d90*/  IADD3 R39, R19, R13, RZ ;  /* 0x0000000d13277210 */ /* 0x000fc40007ffe0ff */
[----:B------:R-:W-:Y:S02]  /*7da0*/  IADD3 R27, R7, R27, RZ ;  /* 0x0000001b071b7210 */ /* 0x000fe40007ffe0ff */
.L_x_3820:
        /* <DEDUP_REMOVED lines=55> */
.L_x_3802:
[----:B------:R-:W-:Y:S01]  /*8120*/  HFMA2.MMA R187, -RZ, RZ, 0, 5.9604644775390625e-08 ;  /* 0x00000001ffbb7435 */ /* 0x000fe200000001ff */
[----:B------:R-:W-:Y:S02]  /*8130*/  MOV R156, R14 ;  /* 0x0000000e009c7202 */ /* 0x000fe40000000f00 */
[----:B------:R-:W-:-:S02]  /*8140*/  MOV R160, RZ ;  /* 0x000000ff00a07202 */ /* 0x000fc40000000f00 */
[----:B------:R-:W-:Y:S02]  /*8150*/  MOV R189, 0xffffffff ;  /* 0xffffffff00bd7802 */ /* 0x000fe40000000f00 */
[----:B------:R-:W-:Y:S02]  /*8160*/  MOV R12, 0x8180 ;  /* 0x00008180000c7802 */ /* 0x000fe40000000f00 */
[----:B-1---5:R-:W-:Y:S05]  /*8170*/  CALL.REL.NOINC `($__internal_155_$__cuda_sm70_shflsync_up) ;  /* 0x00000f0000007944 */ /* 0x022fea0003c00000 */
[----:B-1----:R-:W-:Y:S01]  /*8180*/  MOV R185, R156 ;  /* 0x0000009c00b97202 */ /* 0x002fe20000000f00 */
[----:B0-----:R-:W-:Y:S05]  /*8190*/  BRA `(.L_x_3821) ;  /* 0xffffcfa000007947 */ /* 0x001fea000383ffff */
.L_x_3803:
[----:B------:R-:W-:Y:S01]  /*81a0*/  HFMA2.MMA R187, -RZ, RZ, 0, 5.9604644775390625e-08 ;  /* 0x00000001ffbb7435 */ /* 0x000fe200000001ff */
[----:B------:R-:W-:Y:S02]  /*81b0*/  MOV R156, R15 ;  /* 0x0000000f009c7202 */ /* 0x000fe40000000f00 */
[----:B------:R-:W-:Y:S02]  /*81c0*/  MOV R160, RZ ;  /* 0x000000ff00a07202 */ /* 0x000fe40000000f00 */
[----:B------:R-:W-:Y:S02]  /*81d0*/  MOV R189, 0xffffffff ;  /* 0xffffffff00bd7802 */ /* 0x000fe40000000f00 */
[----:B------:R-:W-:-:S02]  /*81e0*/  MOV R12, 0x8200 ;  /* 0x00008200000c7802 */ /* 0x000fc40000000f00 */
[----:B012--5:R-:W-:Y:S05]  /*81f0*/  CALL.REL.NOINC `($__internal_155_$__cuda_sm70_shflsync_up) ;  /* 0x00000e8000007944 */ /* 0x027fea0003c00000 */
        /* <DEDUP_REMOVED lines=10> */
[----:B------:R-:W-:Y:S05]  /*82a0*/  CALL.REL.NOINC `($__internal_155_$__cuda_sm70_shflsync_up) ;  /* 0x00000dd000007944 */ /* 0x000fea0003c00000 */
[----:B0-----:R-:W-:Y:S01]  /*82b0*/  HFMA2.MMA R187, -RZ, RZ, 0, 1.1920928955078125e-07 ;  /* 0x00000002ffbb7435 */ /* 0x001fe200000001ff */
[----:B-1----:R-:W-:Y:S02]  /*82c0*/  MOV R14, R156 ;  /* 0x0000009c000e7202 */ /* 0x002fe40000000f00 */
[----:B------:R-:W-:-:S02]  /*82d0*/  MOV R156, R15 ;  /* 0x0000000f009c7202 */ /* 0x000fc40000000f00 */
[----:B------:R-:W-:Y:S02]  /*82e0*/  MOV R160, RZ ;  /* 0x000000ff00a07202 */ /* 0x000fe40000000f00 */
[----:B------:R-:W-:Y:S02]  /*82f0*/  MOV R189, 0xffffffff ;  /* 0xffffffff00bd7802 */ /* 0x000fe40000000f00 */
[----:B------:R-:W-:Y:S02]  /*8300*/  MOV R12, 0x8320 ;  /* 0x00008320000c7802 */ /* 0x000fe40000000f00 */
[----:B------:R-:W-:Y:S05]  /*8310*/  CALL.REL.NOINC `($__internal_155_$__cuda_sm70_shflsync_up) ;  /* 0x00000d6000007944 */ /* 0x000fea0003c00000 */
        /* <DEDUP_REMOVED lines=8> */
[----:B------:R-:W-:Y:S05]  /*83a0*/  CALL.REL.NOINC `($__internal_155_$__cuda_sm70_shflsync_up) ;  /* 0x00000cd000007944 */ /* 0x000fea0003c00000 */
[----:B0-----:R-:W-:Y:S01]  /*83b0*/  HFMA2.MMA R187, -RZ, RZ, 0, 2.384185791015625e-07 ;  /* 0x00000004ffbb7435 */ /* 0x001fe200000001ff */
[----:B-1----:R-:W-:Y:S02]  /*83c0*/  MOV R14, R156 ;  /* 0x0000009c000e7202 */ /* 0x002fe40000000f00 */
[----:B------:R-:W-:Y:S02]  /*83d0*/  MOV R156, R15 ;  /* 0x0000000f009c7202 */ /* 0x000fe40000000f00 */
[----:B------:R-:W-:Y:S02]  /*83e0*/  MOV R160, RZ ;  /* 0x000000ff00a07202 */ /* 0x000fe40000000f00 */
[----:B------:R-:W-:Y:S02]  /*83f0*/  MOV R189, 0xffffffff ;  /* 0xffffffff00bd7802 */ /* 0x000fe40000000f00 */
[----:B------:R-:W-:Y:S02]  /*8400*/  MOV R12, 0x8420 ;  /* 0x00008420000c7802 */ /* 0x000fe40000000f00 */
[----:B------:R-:W-:Y:S05]  /*8410*/  CALL.REL.NOINC `($__internal_155_$__cuda_sm70_shflsync_up) ;  /* 0x00000c6000007944 */ /* 0x000fea0003c00000 */
        /* <DEDUP_REMOVED lines=8> */
[----:B------:R-:W-:Y:S05]  /*84a0*/  CALL.REL.NOINC `($__internal_155_$__cuda_sm70_shflsync_up) ;  /* 0x00000bd000007944 */ /* 0x000fea0003c00000 */
[----:B0-----:R-:W-:Y:S01]  /*84b0*/  HFMA2.MMA R187, -RZ, RZ, 0, 4.76837158203125e-07 ;  /* 0x00000008ffbb7435 */ /* 0x001fe200000001ff */
[----:B-1----:R-:W-:Y:S02]  /*84c0*/  MOV R14, R156 ;  /* 0x0000009c000e7202 */ /* 0x002fe40000000f00 */
[----:B------:R-:W-:Y:S02]  /*84d0*/  MOV R156, R15 ;  /* 0x0000000f009c7202 */ /* 0x000fe40000000f00 */
[----:B------:R-:W-:Y:S02]  /*84e0*/  MOV R160, RZ ;  /* 0x000000ff00a07202 */ /* 0x000fe40000000f00 */
[----:B------:R-:W-:Y:S02]  /*84f0*/  MOV R189, 0xffffffff ;  /* 0xffffffff00bd7802 */ /* 0x000fe40000000f00 */
[----:B------:R-:W-:Y:S02]  /*8500*/  MOV R12, 0x8520 ;  /* 0x00008520000c7802 */ /* 0x000fe40000000f00 */
[----:B------:R-:W-:Y:S05]  /*8510*/  CALL.REL.NOINC `($__internal_155_$__cuda_sm70_shflsync_up) ;  /* 0x00000b6000007944 */ /* 0x000fea0003c00000 */
        /* <DEDUP_REMOVED lines=8> */
[-C--:B------:R-:W-:Y:S02]  /*85a0*/  MOV R152, R185.reuse ;  /* 0x000000b900987202 */ /* 0x080fe40000000f00 */
[----:B------:R-:W-:Y:S02]  /*85b0*/  MOV R156, R185 ;  /* 0x000000b9009c7202 */ /* 0x000fe40000000f00 */
[----:B------:R-:W-:Y:S05]  /*85c0*/  CALL.REL.NOINC `($__internal_155_$__cuda_sm70_shflsync_up) ;  /* 0x00000ab000007944 */ /* 0x000fea0003c00000 */
[----:B0-----:R-:W-:Y:S01]  /*85d0*/  HFMA2.MMA R187, -RZ, RZ, 0, 9.5367431640625e-07 ;  /* 0x00000010ffbb7435 */ /* 0x001fe200000001ff */
[----:B-1----:R-:W-:Y:S02]  /*85e0*/  MOV R154, R156 ;  /* 0x0000009c009a7202 */ /* 0x002fe40000000f00 */
[----:B------:R-:W-:Y:S02]  /*85f0*/  MOV R156, R15 ;  /* 0x0000000f009c7202 */ /* 0x000fe40000000f00 */
[----:B------:R-:W-:Y:S02]  /*8600*/  MOV R160, RZ ;  /* 0x000000ff00a07202 */ /* 0x000fe40000000f00 */
[----:B------:R-:W-:-:S02]  /*8610*/  MOV R189, 0xffffffff ;  /* 0xffffffff00bd7802 */ /* 0x000fc40000000f00 */
[----:B------:R-:W-:Y:S02]  /*8620*/  MOV R12, 0x8640 ;  /* 0x00008640000c7802 */ /* 0x000fe40000000f00 */
[----:B------:R-:W-:Y:S05]  /*8630*/  CALL.REL.NOINC `($__internal_155_$__cuda_sm70_shflsync_up) ;  /* 0x00000a4000007944 */ /* 0x000fea0003c00000 */
[----:B-1----:R-:W-:Y:S01]  /*8640*/  MOV R12, R156 ;  /* 0x0000009c000c7202 */ /* 0x002fe20000000f00 */
[----:B0-----:R-:W-:Y:S05]  /*8650*/  BRA `(.L_x_3822) ;  /* 0xffffcc6000007947 */ /* 0x001fea000383ffff */
.L_x_3806:
[----:B0-----:R-:W-:Y:S01]  /*8660*/  HFMA2.MMA R187, -RZ, RZ, 0, 5.9604644775390625e-08 ;  /* 0x00000001ffbb7435 */ /* 0x001fe200000001ff */
[----:B------:R-:W-:Y:S02]  /*8670*/  MOV R156, R185 ;  /* 0x000000b9009c7202 */ /* 0x000fe40000000f00 */
[----:B------:R-:W-:Y:S02]  /*8680*/  MOV R160, RZ ;  /* 0x000000ff00a07202 */ /* 0x000fe40000000f00 */
[----:B------:R-:W-:Y:S02]  /*8690*/  MOV R189, 0xffffffff ;  /* 0xffffffff00bd7802 */ /* 0x000fe40000000f00 */
[----:B------:R-:W-:Y:S02]  /*86a0*/  MOV R12, 0x86c0 ;  /* 0x000086c0000c7802 */ /* 0x000fe40000000f00 */
[----:B-1---5:R-:W-:Y:S05]  /*86b0*/  CALL.REL.NOINC `($__internal_155_$__cuda_sm70_shflsync_up) ;  /* 0x000009c000007944 */ /* 0x022fea0003c00000 */
[----:B0-----:R-:W-:Y:S01]  /*86c0*/  HFMA2.MMA R187, -RZ, RZ, 0, 5.9604644775390625e-08 ;  /* 0x00000001ffbb7435 */ /* 0x001fe200000001ff */
[----:B-1----:R-:W-:Y:S02]  /*86d0*/  MOV R14, R156 ;  /* 0x0000009c000e7202 */ /* 0x002fe40000000f00 */
[----:B------:R-:W-:-:S02]  /*86e0*/  MOV R156, R158 ;  /* 0x0000009e009c7202 */ /* 0x000fc40000000f00 */
[----:B------:R-:W-:Y:S02]  /*86f0*/  MOV R160, RZ ;  /* 0x000000ff00a07202 */ /* 0x000fe40000000f00 */
[----:B------:R-:W-:Y:S02]  /*8700*/  MOV R189, 0xffffffff ;  /* 0xffffffff00bd7802 */ /* 0x000fe40000000f00 */
[----:B------:R-:W-:Y:S02]  /*8710*/  MOV R12, 0x8730 ;  /* 0x00008730000c7802 */ /* 0x000fe40000000f00 */
[----:B------:R-:W-:Y:S05]  /*8720*/  CALL.REL.NOINC `($__internal_155_$__cuda_sm70_shflsync_up) ;  /* 0x0000095000007944 */ /* 0x000fea0003c00000 */
[----:B------:R-:W-:Y:S01]  /*8730*/  HFMA2.MMA R15, -RZ, RZ, 0, 0 ;  /* 0x00000000ff0f7435 */ /* 0x000fe200000001ff */
[----:B------:R-:W-:Y:S02]  /*8740*/  MOV R150, R14 ;  /* 0x0000000e00967202 */ /* 0x000fe40000000f00 */
[----:B-1----:R-:W-:Y:S02]  /*8750*/  MOV R152, R156 ;  /* 0x0000009c00987202 */ /* 0x002fe40000000f00 */
[----:B------:R-:W-:Y:S02]  /*8760*/  MOV R168, R22 ;  /* 0x0000001600a87202 */ /* 0x000fe40000000f00 */
[----:B------:R-:W-:-:S02]  /*8770*/  MOV R170, 0x1f ;  /* 0x0000001f00aa7802 */ /* 0x000fc40000000f00 */
[----:B0-----:R-:W-:Y:S02]  /*8780*/  MOV R187, 0xffffffff ;  /* 0xffffffff00bb7802 */ /* 0x001fe40000000f00 */
[----:B------:R-:W-:Y:S02]  /*8790*/  MOV R12, 0x87b0 ;  /* 0x000087b0000c7802 */ /* 0x000fe40000000f00 */
[----:B------:R-:W-:Y:S05]  /*87a0*/  CALL.REL.NOINC `($__internal_154_$__cuda_sm70_shflsync_idx_p) ;  /* 0x0000089000007944 */ /* 0x000fea0003c00000 */
[----:B-1----:R-:W-:Y:S01]  /*87b0*/  MOV R22, R15 ;  /* 0x0000000f00167202 */ /* 0x002fe20000000f00 */
[----:B------:R-:W-:Y:S01]  /*87c0*/  HFMA2.MMA R15, -RZ, RZ, 0, 0 ;  /* 0x00000000ff0f7435 */ /* 0x000fe200000001ff */
[----:B0-----:R-:W-:Y:S02]  /*87d0*/  MOV R168, R23 ;  /* 0x0000001700a87202 */ /* 0x001fe40000000f00 */
[----:B------:R-:W-:Y:S02]  /*87e0*/  MOV R170, 0x1f ;  /* 0x0000001f00aa7802 */ /* 0x000fe40000000f00 */
[----:B------:R-:W-:Y:S02]  /*87f0*/  MOV R187, 0xffffffff ;  /* 0xffffffff00bb7802 */ /* 0x000fe40000000f00 */
[----:B------:R-:W-:-:S02]  /*8800*/  MOV R12, 0x8820 ;  /* 0x00008820000c7802 */ /* 0x000fc40000000f00 */
[----:B------:R-:W-:Y:S05]  /*8810*/  CALL.REL.NOINC `($__internal_154_$__cuda_sm70_shflsync_idx_p) ;  /* 0x0000082000007944 */ /* 0x000fea0003c00000 */
[----:B-1----:R-:W-:Y:S01]  /*8820*/  MOV R13, R15 ;  /* 0x0000000f000d7202 */ /* 0x002fe20000000f00 */
[----:B0-----:R-:W-:Y:S05]  /*8830*/  BRA `(.L_x_3823) ;  /* 0xffffcc0000007947 */ /* 0x001fea000383ffff */
.L_x_3809:
[----:B------:R-:W-:Y:S01]  /*8840*/  HFMA2.MMA R168, -RZ, RZ, 0, 5.9604644775390625e-08 ;  /* 0x00000001ffa87435 */ /* 0x000fe200000001ff */
[----:B------:R-:W-:-:S02]  /*8850*/  MOV R161, R14 ;  /* 0x0000000e00a17202 */ /* 0x000fc40000000f00 */
[----:B------:R-:W-:Y:S02]  /*8860*/  MOV R166, 0x1f ;  /* 0x0000001f00a67802 */ /* 0x000fe40000000f00 */
[----:B------:R-:W-:Y:S02]  /*8870*/  MOV R169, 0xffffffff ;  /* 0xffffffff00a97802 */ /* 0x000fe40000000f00 */
[----:B------:R-:W-:Y:S02]  /*8880*/  MOV R12, 0x88a0 ;  /* 0x000088a0000c7802 */ /* 0x000fe40000000f00 */
[----:B------:R-:W-:Y:S05]  /*8890*/  CALL.REL.NOINC `($__internal_153_$__cuda_sm70_shflsync_down) ;  /* 0x0000076000007944 */ /* 0x000fea0003c00000 */
[----:B-1----:R-:W-:Y:S01]  /*88a0*/  MOV R133, R166 ;  /* 0x000000a600857202 */ /* 0x002fe20000000f00 */
[----:B0-----:R-:W-:Y:S05]  /*88b0*/  BRA `(.L_x_3824) ;  /* 0xffffd06000007947 */ /* 0x001fea000383ffff */
.L_x_3810:
[----:B------:R-:W-:Y:S01]  /*88c0*/  HFMA2.MMA R168, -RZ, RZ, 0, 5.9604644775390625e-08 ;  /* 0x00000001ffa87435 */ /* 0x000fe200000001ff */
[----:B------:R-:W-:Y:S02]  /*88d0*/  MOV R161, R15 ;  /* 0x0000000f00a17202 */ /* 0x000fe40000000f00 */
[----:B------:R-:W-:Y:S02]  /*88e0*/  MOV R166, 0x1f ;  /* 0x0000001f00a67802 */ /* 0x000fe40000000f00 */
[----:B------:R-:W-:-:S02]  /*88f0*/  MOV R169, 0xffffffff ;  /* 0xffffffff00a97802 */ /* 0x000fc40000000f00 */
[----:B------:R-:W-:Y:S02]  /*8900*/  MOV R12, 0x8920 ;  /* 0x00008920000c7802 */ /* 0x000fe40000000f00 */
[----:B01----:R-:W-:Y:S05]  /*8910*/  CALL.REL.NOINC `($__internal_153_$__cuda_sm70_shflsync_down) ;  /* 0x000006e000007944 */ /* 0x003fea0003c00000 */
[C---:B------:R-:W-:Y:S01]  /*8920*/  FMUL.FTZ R13, R14.reuse, R133 ;  /* 0x000000850e0d7220 */ /* 0x040fe20000410000 */
[----:B0-----:R-:W-:Y:S01]  /*8930*/  HFMA2.MMA R168, -RZ, RZ, 0, 1.1920928955078125e-07 ;  /* 0x00000002ffa87435 */ /* 0x001fe200000001ff */
[C---:B-1----:R-:W-:Y:S01]  /*8940*/  FFMA.FTZ R166, R14.reuse, R166, R15 ;  /* 0x000000a60ea67223 */ /* 0x042fe2000001000f */
[----:B------:R-:W-:Y:S02]  /*8950*/  MOV R169, 0xffffffff ;  /* 0xffffffff00a97802 */ /* 0x000fe40000000f00 */
[----:B------:R-:W-:Y:S02]  /*8960*/  FSEL R133, R14, R13, !P4 ;  /* 0x0000000d0e857208 */ /* 0x000fe40006000000 */
[----:B------:R-:W-:Y:S02]  /*8970*/  FSEL R15, R15, R166, !P4 ;  /* 0x000000a60f0f7208 */ /* 0x000fe40006000000 */
[----:B------:R-:W-:Y:S02]  /*8980*/  MOV R166, 0x1f ;  /* 0x0000001f00a67802 */ /* 0x000fe40000000f00 */
[----:B------:R-:W-:-:S02]  /*8990*/  MOV R161, R133 ;  /* 0x0000008500a17202 */ /* 0x000fc40000000f00 */
[----:B------:R-:W-:Y:S02]  /*89a0*/  MOV R12, 0x89c0 ;  /* 0x000089c0000c7802 */ /* 0x000fe40000000f00 */
[----:B------:R-:W-:Y:S05]  /*89b0*/  CALL.REL.NOINC `($__internal_153_$__cuda_sm70_shflsync_down) ;  /* 0x0000064000007944 */ /* 0x000fea0003c00000 */
[----:B0-----:R-:W-:Y:S01]  /*89c0*/  HFMA2.MMA R168, -RZ, RZ, 0, 1.1920928955078125e-07 ;  /* 0x00000002ffa87435 */ /* 0x001fe200000001ff */
[----:B-1----:R-:W-:Y:S02]  /*89d0*/  MOV R14, R166 ;  /* 0x000000a6000e7202 */ /* 0x002fe40000000f00 */
[----:B------:R-:W-:Y:S02]  /*89e0*/  MOV R161, R15 ;  /* 0x0000000f00a17202 */ /* 0x000fe40000000f00 */
[----:B------:R-:W-:Y:S02]  /*89f0*/  MOV R166, 0x1f ;  /* 0x0000001f00a67802 */ /* 0x000fe40000000f00 */
[----:B------:R-:W-:Y:S02]  /*8a00*/  MOV R169, 0xffffffff ;  /* 0xffffffff00a97802 */ /* 0x000fe40000000f00 */
[----:B------:R-:W-:Y:S02]  /*8a10*/  MOV R12, 0x8a30 ;  /* 0x00008a30000c7802 */ /* 0x000fe40000000f00 */
[----:B------:R-:W-:Y:S05]  /*8a20*/  CALL.REL.NOINC `($__internal_153_$__cuda_sm70_shflsync_down) ;  /* 0x000005d000007944 */ /* 0x000fea0003c00000 */
[----:B-1----:R-:W-:Y:S01]  /*8a30*/  @!P3 FFMA.FTZ R15, R133, R166, R15 ;  /* 0x000000a6850fb223 */ /* 0x002fe2000001000f */
[----:B0-----:R-:W-:Y:S01]  /*8a40*/  HFMA2.MMA R168, -RZ, RZ, 0, 2.384185791015625e-07 ;  /* 0x00000004ffa87435 */ /* 0x001fe200000001ff */
[----:B------:R-:W-:Y:S01]  /*8a50*/  @!P3 FMUL.FTZ R133, R14, R133 ;  /* 0x000000850e85b220 */ /* 0x000fe20000410000 */
[----:B------:R-:W-:-:S02]  /*8a60*/  MOV R166, 0x1f ;  /* 0x0000001f00a67802 */ /* 0x000fc40000000f00 */
[----:B------:R-:W-:Y:S02]  /*8a70*/  MOV R169, 0xffffffff ;  /* 0xffffffff00a97802 */ /* 0x000fe40000000f00 */
[----:B------:R-:W-:Y:S02]  /*8a80*/  MOV R161, R133 ;  /* 0x0000008500a17202 */ /* 0x000fe40000000f00 */
[----:B------:R-:W-:Y:S02]  /*8a90*/  MOV R12, 0x8ab0 ;  /* 0x00008ab0000c7802 */ /* 0x000fe40000000f00 */
[----:B------:R-:W-:Y:S05]  /*8aa0*/  CALL.REL.NOINC `($__internal_153_$__cuda_sm70_shflsync_down) ;  /* 0x0000055000007944 */ /* 0x000fea0003c00000 */
[----:B0-----:R-:W-:Y:S01]  /*8ab0*/  HFMA2.MMA R168, -RZ, RZ, 0, 2.384185791015625e-07 ;  /* 0x00000004ffa87435 */ /* 0x001fe200000001ff */
[----:B-1----:R-:W-:Y:S02]  /*8ac0*/  MOV R14, R166 ;  /* 0x000000a6000e7202 */ /* 0x002fe40000000f00 */
[----:B------:R-:W-:Y:S02]  /*8ad0*/  MOV R161, R15 ;  /* 0x0000000f00a17202 */ /* 0x000fe40000000f00 */
[----:B------:R-:W-:Y:S02]  /*8ae0*/  MOV R166, 0x1f ;  /* 0x0000001f00a67802 */ /* 0x000fe40000000f00 */
[----:B------:R-:W-:-:S02]  /*8af0*/  MOV R169, 0xffffffff ;  /* 0xffffffff00a97802 */ /* 0x000fc40000000f00 */
[----:B------:R-:W-:Y:S02]  /*8b00*/  MOV R12, 0x8b20 ;  /* 0x00008b20000c7802 */ /* 0x000fe40000000f00 */
[----:B------:R-:W-:Y:S05]  /*8b10*/  CALL.REL.NOINC `($__internal_153_$__cuda_sm70_shflsync_down) ;  /* 0x000004e000007944 */ /* 0x000fea0003c00000 */
[----:B-1----:R-:W-:Y:S01]  /*8b20*/  @!P2 FFMA.FTZ R15, R133, R166, R15 ;  /* 0x000000a6850fa223 */ /* 0x002fe2000001000f */
[----:B0-----:R-:W-:Y:S01]  /*8b30*/  HFMA2.MMA R168, -RZ, RZ, 0, 4.76837158203125e-07 ;  /* 0x00000008ffa87435 */ /* 0x001fe200000001ff */
[----:B------:R-:W-:Y:S01]  /*8b40*/  @!P2 FMUL.FTZ R133, R14, R133 ;  /* 0x000000850e85a220 */ /* 0x000fe20000410000 */
[----:B------:R-:W-:Y:S02]  /*8b50*/  MOV R166, 0x1f ;  /* 0x0000001f00a67802 */ /* 0x000fe40000000f00 */
[----:B------:R-:W-:Y:S02]  /*8b60*/  MOV R169, 0xffffffff ;  /* 0xffffffff00a97802 */ /* 0x000fe40000000f00 */
[----:B------:R-:W-:Y:S02]  /*8b70*/  MOV R161, R133 ;  /* 0x0000008500a17202 */ /* 0x000fe40000000f00 */
[----:B------:R-:W-:Y:S02]  /*8b80*/  MOV R12, 0x8ba0 ;  /* 0x00008ba0000c7802 */ /* 0x000fe40000000f00 */
[----:B------:R-:W-:Y:S05]  /*8b90*/  CALL.REL.NOINC `($__internal_153_$__cuda_sm70_shflsync_down) ;  /* 0x0000046000007944 */ /* 0x000fea0003c00000 */
[----:B0-----:R-:W-:Y:S01]  /*8ba0*/  HFMA2.MMA R168, -RZ, RZ, 0, 4.76837158203125e-07 ;  /* 0x00000008ffa87435 */ /* 0x001fe200000001ff */
[----:B-1----:R-:W-:-:S02]  /*8bb0*/  MOV R14, R166 ;  /* 0x000000a6000e7202 */ /* 0x002fc40000000f00 */
[----:B------:R-:W-:Y:S02]  /*8bc0*/  MOV R161, R15 ;  /* 0x0000000f00a17202 */ /* 0x000fe40000000f00 */
[----:B------:R-:W-:Y:S02]  /*8bd0*/  MOV R166, 0x1f ;  /* 0x0000001f00a67802 */ /* 0x000fe40000000f00 */
[----:B------:R-:W-:Y:S02]  /*8be0*/  MOV R169, 0xffffffff ;  /* 0xffffffff00a97802 */ /* 0x000fe40000000f00 */
[----:B------:R-:W-:Y:S02]  /*8bf0*/  MOV R12, 0x8c10 ;  /* 0x00008c10000c7802 */ /* 0x000fe40000000f00 */
[----:B------:R-:W-:Y:S05]  /*8c00*/  CALL.REL.NOINC `($__internal_153_$__cuda_sm70_shflsync_down) ;  /* 0x000003f000007944 */ /* 0x000fea0003c00000 */
[----:B-1----:R-:W-:Y:S01]  /*8c10*/  @!P1 FFMA.FTZ R15, R133, R166, R15 ;  /* 0x000000a6850f9223 */ /* 0x002fe2000001000f */
[----:B0-----:R-:W-:Y:S01]  /*8c20*/  HFMA2.MMA R168, -RZ, RZ, 0, 9.5367431640625e-07 ;  /* 0x00000010ffa87435 */ /* 0x001fe200000001ff */
[----:B------:R-:W-:Y:S01]  /*8c30*/  @!P1 FMUL.FTZ R133, R14, R133 ;  /* 0x000000850e859220 */ /* 0x000fe20000410000 */
[----:B------:R-:W-:Y:S01]  /*8c40*/  HFMA2.MMA R166, -RZ, RZ, 0, 1.847743988037109375e-06 ;  /* 0x0000001fffa67435 */ /* 0x000fe200000001ff */
[----:B------:R-:W-:-:S02]  /*8c50*/  MOV R169, 0xffffffff ;  /* 0xffffffff00a97802 */ /* 0x000fc40000000f00 */
[----:B------:R-:W-:Y:S02]  /*8c60*/  MOV R145, R15 ;  /* 0x0000000f00917202 */ /* 0x000fe40000000f00 */
[----:B------:R-:W-:Y:S02]  /*8c70*/  MOV R147, R133 ;  /* 0x0000008500937202 */ /* 0x000fe40000000f00 */
[----:B------:R-:W-:Y:S02]  /*8c80*/  MOV R12, 0x8cb0 ;  /* 0x00008cb0000c7802 */ /* 0x000fe40000000f00 */
[----:B------:R-:W-:Y:S02]  /*8c90*/  MOV R161, R147 ;  /* 0x0000009300a17202 */ /* 0x000fe40000000f00 */
[----:B------:R-:W-:Y:S05]  /*8ca0*/  CALL.REL.NOINC `($__internal_153_$__cuda_sm70_shflsync_down) ;  /* 0x0000035000007944 */ /* 0x000fea0003c00000 */
[----:B0-----:R-:W-:Y:S01]  /*8cb0*/  HFMA2.MMA R168, -RZ, RZ, 0, 9.5367431640625e-07 ;  /* 0x00000010ffa87435 */ /* 0x001fe200000001ff */
[----:B-1----:R-:W-:Y:S02]  /*8cc0*/  MOV R14, R166 ;  /* 0x000000a6000e7202 */ /* 0x002fe40000000f00 */
[----:B------:R-:W-:Y:S02]  /*8cd0*/  MOV R161, R145 ;  /* 0x0000009100a17202 */ /* 0x000fe40000000f00 */
[----:B------:R-:W-:-:S02]  /*8ce0*/  MOV R166, 0x1f ;  /* 0x0000001f00a67802 */ /* 0x000fc40000000f00 */
[----:B------:R-:W-:Y:S02]  /*8cf0*/  MOV R169, 0xffffffff ;  /* 0xffffffff00a97802 */ /* 0x000fe40000000f00 */
[----:B------:R-:W-:Y:S02]  /*8d00*/  MOV R12, 0x8d20 ;  /* 0x00008d20000c7802 */ /* 0x000fe40000000f00 */
[----:B------:R-:W-:Y:S05]  /*8d10*/  CALL.REL.NOINC `($__internal_153_$__cuda_sm70_shflsync_down) ;  /* 0x000002e000007944 */ /* 0x000fea0003c00000 */
[----:B-1----:R-:W-:Y:S01]  /*8d20*/  @!P0 FFMA.FTZ R145, R147, R166, R145 ;  /* 0x000000a693918223 */ /* 0x002fe20000010091 */
[----:B------:R-:W-:Y:S01]  /*8d30*/  HFMA2.MMA R15, -RZ, RZ, 0, 0 ;  /* 0x00000000ff0f7435 */ /* 0x000fe200000001ff */
[----:B------:R-:W-:Y:S01]  /*8d40*/  @!P0 FMUL.FTZ R147, R14, R147 ;  /* 0x000000930e938220 */ /* 0x000fe20000410000 */
[----:B------:R-:W-:Y:S02]  /*8d50*/  MOV R170, 0x1f ;  /* 0x0000001f00aa7802 */ /* 0x000fe40000000f00 */
[----:B------:R-:W-:Y:S02]  /*8d60*/  MOV R187, 0xffffffff ;  /* 0xffffffff00bb7802 */ /* 0x000fe40000000f00 */
[----:B0-----:R-:W-:Y:S02]  /*8d70*/  MOV R168, R147 ;  /* 0x0000009300a87202 */ /* 0x001fe40000000f00 */
[----:B------:R-:W-:-:S02]  /*8d80*/  MOV R12, 0x8da0 ;  /* 0x00008da0000c7802 */ /* 0x000fc40000000f00 */
[----:B------:R-:W-:Y:S05]  /*8d90*/  CALL.REL.NOINC `($__internal_154_$__cuda_sm70_shflsync_idx_p) ;  /* 0x000002a000007944 */ /* 0x000fea0003c00000 */
[----:B-1----:R-:W-:Y:S01]  /*8da0*/  MOV R14, R15 ;  /* 0x0000000f000e7202 */ /* 0x002fe20000000f00 */
[----:B------:R-:W-:Y:S01]  /*8db0*/  HFMA2.MMA R15, -RZ, RZ, 0, 0 ;  /* 0x00000000ff0f7435 */ /* 0x000fe200000001ff */
[----:B0-----:R-:W-:-:S02]  /*8dc0*/  MOV R168, R145 ;  /* 0x0000009100a87202 */ /* 0x001fc40000000f00 */
[----:B------:R-:W-:Y:S02]  /*8dd0*/  MOV R170, 0x1f ;  /* 0x0000001f00aa7802 */ /* 0x000fe40000000f00 */
[----:B------:R-:W-:Y:S02]  /*8de0*/  MOV R187, 0xffffffff ;  /* 0xffffffff00bb7802 */ /* 0x000fe40000000f00 */
[----:B------:R-:W-:Y:S02]  /*8df0*/  MOV R12, 0x8e10 ;  /* 0x00008e10000c7802 */ /* 0x000fe40000000f00 */
[----:B------:R-:W-:Y:S05]  /*8e00*/  CALL.REL.NOINC `($__internal_154_$__cuda_sm70_shflsync_idx_p) ;  /* 0x0000023000007944 */ /* 0x000fea0003c00000 */
[----:B0-----:R-:W-:Y:S01]  /*8e10*/  HFMA2.MMA R168, -RZ, RZ, 0, 5.9604644775390625e-08 ;  /* 0x00000001ffa87435 */ /* 0x001fe200000001ff */
[----:B------:R-:W-:Y:S02]  /*8e20*/  MOV R133, R14 ;  /* 0x0000000e00857202 */ /* 0x000fe40000000f00 */
[----:B-1----:R-:W-:Y:S02]  /*8e30*/  MOV R164, R15 ;  /* 0x0000000f00a47202 */ /* 0x002fe40000000f00 */
[----:B------:R-:W-:Y:S02]  /*8e40*/  MOV R161, R147 ;  /* 0x0000009300a17202 */ /* 0x000fe40000000f00 */
[----:B------:R-:W-:-:S02]  /*8e50*/  MOV R166, 0x1f ;  /* 0x0000001f00a67802 */ /* 0x000fc40000000f00 */
[----:B------:R-:W-:Y:S02]  /*8e60*/  MOV R169, 0xffffffff ;  /* 0xffffffff00a97802 */ /* 0x000fe40000000f00 */
[----:B------:R-:W-:Y:S02]  /*8e70*/  MOV R12, 0x8e90 ;  /* 0x00008e90000c7802 */ /* 0x000fe40000000f00 */
[----:B------:R-:W-:Y:S05]  /*8e80*/  CALL.REL.NOINC `($__internal_153_$__cuda_sm70_shflsync_down) ;  /* 0x0000017000007944 */ /* 0x000fea0003c00000 */
[----:B0-----:R-:W-:Y:S01]  /*8e90*/  HFMA2.MMA R168, -RZ, RZ, 0, 5.9604644775390625e-08 ;  /* 0x00000001ffa87435 */ /* 0x001fe200000001ff */
[----:B-1----:R-:W-:Y:S02]  /*8ea0*/  MOV R14, R166 ;  /* 0x000000a6000e7202 */ /* 0x002fe40000000f00 */
[----:B------:R-:W-:Y:S02]  /*8eb0*/  MOV R161, R145 ;  /* 0x0000009100a17202 */ /* 0x000fe40000000f00 */
[----:B------:R-:W-:Y:S02]  /*8ec0*/  MOV R166, 0x1f ;  /* 0x0000001f00a67802 */ /* 0x000fe40000000f00 */
[----:B------:R-:W-:Y:S02]  /*8ed0*/  MOV R169, 0xffffffff ;  /* 0xffffffff00a97802 */ /* 0x000fe40000000f00 */
[----:B------:R-:W-:-:S02]  /*8ee0*/  MOV R12, 0x8f00 ;  /* 0x00008f00000c7802 */ /* 0x000fc40000000f00 */
[----:B------:R-:W-:Y:S05]  /*8ef0*/  CALL.REL.NOINC `($__internal_153_$__cuda_sm70_shflsync_down) ;  /* 0x0000010000007944 */ /* 0x000fea0003c00000 */
[----:B------:R-:W-:Y:S01]  /*8f00*/  HFMA2.MMA R15, -RZ, RZ, 0, 0 ;  /* 0x00000000ff0f7435 */ /* 0x000fe200000001ff */
[----:B------:R-:W-:-:S02]  /*8f10*/  MOV R145, R14 ;  /* 0x0000000e00917202 */ /* 0x000fc40000000f00 */
[----:B0-----:R-:W-:Y:S02]  /*8f20*/  MOV R168, R22 ;  /* 0x0000001600a87202 */ /* 0x001fe40000000f00 */
[----:B------:R-:W-:Y:S02]  /*8f30*/  MOV R170, 0x1f ;  /* 0x0000001f00aa7802 */ /* 0x000fe40000000f00 */
[----:B------:R-:W-:Y:S02]  /*8f40*/  MOV R187, 0xffffffff ;  /* 0xffffffff00bb7802 */ /* 0x000fe40000000f00 */
[----:B------:R-:W-:Y:S02]  /*8f50*/  MOV R12, 0x8f70 ;  /* 0x00008f70000c7802 */ /* 0x000fe40000000f00 */
[----:B-1----:R-:W-:Y:S05]  /*8f60*/  CALL.REL.NOINC `($__internal_154_$__cuda_sm70_shflsync_idx_p) ;  /* 0x000000d000007944 */ /* 0x002fea0003c00000 */
[----:B-1----:R-:W-:Y:S01]  /*8f70*/  MOV R147, R15 ;  /* 0x0000000f00937202 */ /* 0x002fe20000000f00 */
[----:B------:R-:W-:Y:S01]  /*8f80*/  HFMA2.MMA R15, -RZ, RZ, 0, 0 ;  /* 0x00000000ff0f7435 */ /* 0x000fe200000001ff */
[----:B0-----:R-:W-:Y:S02]  /*8f90*/  MOV R168, R23 ;  /* 0x0000001700a87202 */ /* 0x001fe40000000f00 */
[----:B------:R-:W-:-:S02]  /*8fa0*/  MOV R170, 0x1f ;  /* 0x0000001f00aa7802 */ /* 0x000fc40000000f00 */
[----:B------:R-:W-:Y:S02]  /*8fb0*/  MOV R187, 0xffffffff ;  /* 0xffffffff00bb7802 */ /* 0x000fe40000000f00 */
[----:B------:R-:W-:Y:S02]  /*8fc0*/  MOV R12, 0x8fe0 ;  /* 0x00008fe0000c7802 */ /* 0x000fe40000000f00 */
[----:B------:R-:W-:Y:S05]  /*8fd0*/  CALL.REL.NOINC `($__internal_154_$__cuda_sm70_shflsync_idx_p) ;  /* 0x0000006000007944 */ /* 0x000fea0003c00000 */
[----:B-1----:R-:W-:Y:S01]  /*8fe0*/  MOV R161, R15 ;  /* 0x0000000f00a17202 */ /* 0x002fe20000000f00 */
[----:B0-----:R-:W-:Y:S05]  /*8ff0*/  BRA `(.L_x_3825) ;  /* 0xffffcac000007947 */ /* 0x001fea000383ffff */
        .weak           $__internal_153_$__cuda_sm70_shflsync_down
        .type           $__internal_153_$__cuda_sm70_shflsync_down,@function
        .size           $__internal_153_$__cuda_sm70_shflsync_down,($__internal_154_$__cuda_sm70_shflsync_idx_p - $__internal_153_$__cuda_sm70_shflsync_down)
$__internal_153_$__cuda_sm70_shflsync_down:
[----:B------:R-:W-:Y:S01]  /*9000*/  HFMA2.MMA R13, -RZ, RZ, 0, 0 ;  /* 0x00000000ff0d7435 */ /* 0x000fe200000001ff */
[----:B------:R-:W-:Y:S04]  /*9010*/  WARPSYNC R169 ;  /* 0x000000a900007348 */ /* 0x000fe80003800000 */
[----:B------:R0:W1:Y:S01]  /*9020*/  SHFL.DOWN PT, R166, R161, R168, R166 ;  /* 0x080000a8a1a67389 */ /* 0x00006200000e00a6 */
[----:B------:R-:W-:Y:S05]  /*9030*/  RET.REL.NODEC R12 `(_Z25selective_scan_bwd_kernelI32Selective_Scan_bwd_kernel_traitsILi64ELi16ELb1ELb0ELb0ELb1ELb1EN3c108BFloat16EfEEv12SSMParamsBwd) ;  /* 0xffff6fc00c007950 */ /* 0x000fea0003c3ffff */
        .weak           $__internal_154_$__cuda_sm70_shflsync_idx_p
        .type           $__internal_154_$__cuda_sm70_shflsync_idx_p,@function
        .size           $__internal_154_$__cuda_sm70_shflsync_idx_p,($__internal_155_$__cuda_sm70_shflsync_up - $__internal_154_$__cuda_sm70_shflsync_idx_p)
$__internal_154_$__cuda_sm70_shflsync_idx_p:
[----:B------:R-:W-:Y:S01]  /*9040*/  MOV R13, 0x0 ;  /* 0x00000000000d7802 */ /* 0x000fe20000000f00 */
[----:B------:R-:W-:Y:S04]  /*9050*/  WARPSYNC R187 ;  /* 0x000000bb00007348 */ /* 0x000fe80003800000 */
[----:B------:R0:W1:Y:S01]  /*9060*/  SHFL.IDX PT, R15, R168, R15, R170 ;  /* 0x0000000fa80f7389 */ /* 0x00006200000e00aa */
[----:B------:R-:W-:Y:S05]  /*9070*/  RET.REL.NODEC R12 `(_Z25selective_scan_bwd_kernelI32Selective_Scan_bwd_kernel_traitsILi64ELi16ELb1ELb0ELb0ELb1ELb1EN3c108BFloat16EfEEv12SSMParamsBwd) ;  /* 0xffff6f800c007950 */ /* 0x000fea0003c3ffff */
        .weak           $__internal_155_$__cuda_sm70_shflsync_up
        .type           $__internal_155_$__cuda_sm70_shflsync_up,@function
        .size           $__internal_155_$__cuda_sm70_shflsync_up,(.L_x_8967 - $__internal_155_$__cuda_sm70_shflsync_up)
$__internal_155_$__cuda_sm70_shflsync_up:
[----:B------:R-:W-:Y:S01]  /*9080*/  HFMA2.MMA R13, -RZ, RZ, 0, 0 ;  /* 0x00000000ff0d7435 */ /* 0x000fe200000001ff */
[----:B------:R-:W-:Y:S04]  /*9090*/  WARPSYNC R189 ;  /* 0x000000bd00007348 */ /* 0x000fe80003800000 */
[----:B------:R0:W1:Y:S01]  /*90a0*/  SHFL.UP PT, R156, R156, R187, R160 ;  /* 0x040000bb9c9c7389 */ /* 0x00006200000e00a0 */
[----:B------:R-:W-:Y:S05]  /*90b0*/  RET.REL.NODEC R12 `(_Z25selective_scan_bwd_kernelI32Selective_Scan_bwd_kernel_traitsILi64ELi16ELb1ELb0ELb0ELb1ELb1EN3c108BFloat16EfEEv12SSMParamsBwd) ;  /* 0xffff6f400c007950 */ /* 0x000fea0003c3ffff */
.L_x_3826:
        /* <DEDUP_REMOVED lines=12> */
.L_x_8967:


//--------------------- .text._Z25selective_scan_bwd_kernelI32Selective_Scan_bwd_kernel_traitsILi64ELi16ELb1ELb0ELb1ELb0ELb0EN3c108BFloat16EfEEv12SSMParamsBwd --------------------------
	.section	.text._Z25selective_scan_bwd_kernelI32Selective_Scan_bwd_kernel_traitsILi64ELi16ELb1ELb0ELb1ELb0ELb0EN3c108BFloat16EfEEv12SSMParamsBwd,"ax",@progbits
	.sectioninfo	@"SHI_REGISTERS=206"
	.align	128
        .global         _Z25selective_scan_bwd_kernelI32Selective_Scan_bwd_kernel_traitsILi64ELi16ELb1ELb0ELb1ELb0ELb0EN3c108BFloat16EfEEv12SSMParamsBwd
        .type           _Z25selective_scan_bwd_kernelI32Selective_Scan_bwd_kernel_traitsILi64ELi16ELb1ELb0ELb1ELb0ELb0EN3c108BFloat16EfEEv12SSMParamsBwd,@function
        .size           _Z25selective_scan_bwd_kernelI32Selective_Scan_bwd_kernel_traitsILi64ELi16ELb1ELb0ELb1ELb0ELb0EN3c108BFloat16EfEEv12SSMParamsBwd,(.L_x_8970 - _Z25selective_scan_bwd_kernelI32Selective_Scan_bwd_kernel_traitsILi64ELi16ELb1ELb0ELb1ELb0ELb0EN3c108BFloat16EfEEv12SSMParamsBwd)
        .other          _Z25selective_scan_bwd_kernelI32Selective_Scan_bwd_kernel_traitsILi64ELi16ELb1ELb0ELb1ELb0ELb0EN3c108BFloat16EfEEv12SSMParamsBwd,@"STO_CUDA_ENTRY STV_DEFAULT"
_Z25selective_scan_bwd_kernelI32Selective_Scan_bwd_kernel_traitsILi64ELi16ELb1ELb0ELb1ELb0ELb0EN3c108BFloat16EfEEv12SSMParamsBwd:
.text._Z25selective_scan_bwd_kernelI32Selective_Scan_bwd_kernel_traitsILi64ELi16ELb1ELb0ELb1ELb0ELb0EN3c108BFloat16EfEEv12SSMParamsBwd:
[----:B------:R-:W-:Y:S02]  /*0000*/  MOV R1, c[0x0][0x28] ;  /* 0x00000a0000017a02 */ /* 0x000fe40000000f00 */
[----:B------:R-:W-:Y:S01]  /*0010*/  IABS R11, c[0x0][0x178] ;  /* 0x00005e00000b7a13 */ /* 0x000fe20000000000 */
[----:B------:R-:W0:Y:S01]  /*0020*/  S2R R57, SR_CTAID.Y ;  /* 0x0000000000397919 */ /* 0x000e220000002600 */
[----:B------:R-:W-:Y:S01]  /*0030*/  ISETP.NE.U32.AND P0, PT, RZ, c[0x0][0x238], PT ;  /* 0x00008e00ff007a0c */ /* 0x000fe20003f05070 */
[----:B------:R-:W-:Y:S01]  /*0040*/  CS2R R54, SRZ ;  /* 0x0000000000367805 */ /* 0x000fe2000001ff00 */
[----:B------:R-:W1:Y:S01]  /*0050*/  I2F.RP R0, R11 ;  /* 0x0000000b00007306 */ /* 0x000e620000209400 */
[----:B------:R-:W-:Y:S01]  /*0060*/  ISETP.NE.U32.AND P1, PT, RZ, c[0x0][0x250], PT ;  /* 0x00009400ff007a0c */ /* 0x000fe20003f25070 */
[----:B------:R-:W-:Y:S01]  /*0070*/  ULDC.64 UR4, c[0x0][0x118] ;  /* 0x0000460000047ab9 */ /* 0x000fe20000000a00 */
[----:B------:R-:W-:Y:S01]  /*0080*/  ISETP.NE.AND.EX P0, PT, RZ, c[0x0][0x23c], PT, P0 ;  /* 0x00008f00ff007a0c */ /* 0x000fe20003f05300 */
[----:B------:R-:W2:Y:S01]  /*0090*/  S2R R53, SR_CTAID.X ;  /* 0x0000000000357919 */ /* 0x000ea20000002500 */
[----:B------:R-:W-:-:S03]  /*00a0*/  ISETP.NE.AND.EX P1, PT, RZ, c[0x0][0x254], PT, P1 ;  /* 0x00009500ff007a0c */ /* 0x000fc60003f25310 */
        /* <DEDUP_REMOVED lines=11> */
[----:B------:R-:W-:Y:S01]  /*0160*/  MOV R52, c[0x0][0x174] ;  /* 0x00005d0000347a02 */ /* 0x000fe20000000f00 */
[----:B------:R-:W-:Y:S01]  /*0170*/  IMAD R12, R56, c[0x0][0x280], RZ ;  /* 0x0000a000380c7a24 */ /* 0x000fe200078e02ff */
[----:B------:R-:W-:Y:S01]  /*0180*/  CS2R R20, SRZ ;  /* 0x0000000000147805 */ /* 0x000fe2000001ff00 */
[----:B------:R-:W-:Y:S01]  /*0190*/  IMAD R10, R165, c[0x0][0x1b0], RZ ;  /* 0x00006c00a50a7a24 */ /* 0x000fe200078e02ff */
[----:B0-----:R-:W-:Y:S01]  /*01a0*/  IABS R2, R57 ;  /* 0x0000003900027213 */ /* 0x001fe20000000000 */
[----:B------:R-:W-:Y:S01]  /*01b0*/  IMAD R12, R57, c[0x0][0x284], R12 ;  /* 0x0000a100390c7a24 */ /* 0x000fe200078e020c */
[----:B-1----:R-:W-:Y:S01]  /*01c0*/  HFMA2.MMA R6, -RZ, RZ, 0, 0 ;  /* 0x00000000ff067435 */ /* 0x002fe200000001ff */
[C---:B------:R-:W-:Y:S01]  /*01d0*/  ISETP.GE.AND P3, PT, R52.reuse, 0x1, PT ;  /* 0x000000013400780c */ /* 0x040fe20003f66270 */
[----:B------:R-:W-:Y:S01]  /*01e0*/  IMAD R13, R53, c[0x0][0x1b4], R10 ;  /* 0x00006d00350d7a24 */ /* 0x000fe200078e020a */
[----:B------:R-:W-:Y:S01]  /*01f0*/  SHF.L.U32 R52, R52, 0xa, RZ ;  /* 0x0000000a34347819 */ /* 0x000fe200000006ff */
[----:B--2---:R-:W-:Y:S01]  /*0200*/  IMAD R4, R165, c[0x0][0x1d0], RZ ;  /* 0x00007400a5047a24 */ /* 0x004fe200078e02ff */
[----:B------:R-:W-:Y:S01]  /*0210*/  HFMA2.MMA R50, -RZ, RZ, 0, 0 ;  /* 0x00000000ff327435 */ /* 0x000fe200000001ff */
[----:B------:R-:W-:Y:S01]  /*0220*/  IMAD R10, R56, c[0x0][0x1e8], RZ ;  /* 0x00007a00380a7a24 */ /* 0x000fe200078e02ff */
[----:B---3--:R-:W-:Y:S01]  /*0230*/  IADD3 R8, RZ, -R7, RZ ;  /* 0x80000007ff087210 */ /* 0x008fe20007ffe0ff */
[----:B------:R-:W-:Y:S01]  /*0240*/  IMAD R5, R53, c[0x0][0x1d4], R4 ;  /* 0x0000750035057a24 */ /* 0x000fe200078e0204 */
[----:B------:R-:W-:Y:S01]  /*0250*/  MOV R49, RZ ;  /* 0x000000ff00317202 */ /* 0x000fe20000000f00 */
[----:B------:R-:W-:-:S02]  /*0260*/  IMAD R10, R57, c[0x0][0x1ec], R10 ;  /* 0x00007b00390a7a24 */ /* 0x000fc400078e020a */
[----:B------:R-:W-:Y:S01]  /*0270*/  IMAD R3, R8, R11, RZ ;  /* 0x0000000b08037224 */ /* 0x000fe200078e02ff */
[----:B------:R-:W-:-:S03]  /*0280*/  LOP3.LUT R8, R57, c[0x0][0x178], RZ, 0x3c, !PT ;  /* 0x00005e0039087a12 */ /* 0x000fc600078e3cff */
[----:B------:R-:W-:Y:S01]  /*0290*/  IMAD.HI.U32 R7, R7, R3, R6 ;  /* 0x0000000307077227 */ /* 0x000fe200078e0006 */
[----:B------:R-:W-:-:S03]  /*02a0*/  ISETP.GE.AND P2, PT, R8, RZ, PT ;  /* 0x000000ff0800720c */ /* 0x000fc60003f46270 */
[----:B------:R-:W-:Y:S02]  /*02b0*/  IMAD R6, R165, c[0x0][0x1e0], RZ ;  /* 0x00007800a5067a24 */ /* 0x000fe400078e02ff */
[----:B------:R-:W-:-:S04]  /*02c0*/  IMAD.HI.U32 R51, R7, R2, RZ ;  /* 0x0000000207337227 */ /* 0x000fc800078e00ff */
[----:B------:R-:W-:Y:S01]  /*02d0*/  IMAD R7, R53, c[0x0][0x1e4], R6 ;  /* 0x0000790035077a24 */ /* 0x000fe200078e0206 */
[----:B------:R-:W-:Y:S01]  /*02e0*/  IADD3 R0, -R51, RZ, RZ ;  /* 0x000000ff33007210 */ /* 0x000fe20007ffe1ff */
[----:B------:R-:W-:-:S04]  /*02f0*/  IMAD R8, R165, c[0x0][0x278], RZ ;  /* 0x00009e00a5087a24 */ /* 0x000fc800078e02ff */
[----:B------:R-:W-:Y:S02]  /*0300*/  IMAD R0, R11, R0, R2 ;  /* 0x000000000b007224 */ /* 0x000fe400078e0202 */
[----:B------:R-:W-:-:S03]  /*0310*/  IMAD.WIDE.U32 R2, R53, c[0x0][0x1d0], RZ ;  /* 0x0000740035027a25 */ /* 0x000fc600078e00ff */
[----:B------:R-:W-:Y:S01]  /*0320*/  ISETP.GT.U32.AND P1, PT, R11, R0, PT ;  /* 0x000000000b00720c */ /* 0x000fe20003f24070 */
[----:B------:R-:W-:Y:S01]  /*0330*/  IMAD R9, R53, c[0x0][0x27c], R8 ;  /* 0x00009f0035097a24 */ /* 0x000fe200078e0208 */
[----:B------:R-:W-:Y:S01]  /*0340*/  IADD3 R3, R3, R5, RZ ;  /* 0x0000000503037210 */ /* 0x000fe20007ffe0ff */
[----:B------:R-:W-:-:S04]  /*0350*/  IMAD.WIDE.U32 R4, R53, c[0x0][0x1e0], RZ ;  /* 0x0000780035047a25 */ /* 0x000fc800078e00ff */
[----:B------:R-:W-:Y:S01]  /*0360*/  IMAD.WIDE.U32 R2, R57, c[0x0][0x1d8], R2 ;  /* 0x0000760039027a25 */ /* 0x000fe200078e0002 */
[----:B------:R-:W-:-:S03]  /*0370*/  IADD3 R5, R5, R7, RZ ;  /* 0x0000000705057210 */ /* 0x000fc60007ffe0ff */
[----:B------:R-:W-:Y:S02]  /*0380*/  IMAD.WIDE.U32 R6, R53, c[0x0][0x278], RZ ;  /* 0x00009e0035067a25 */ /* 0x000fe400078e00ff */
[----:B------:R-:W-:Y:S02]  /*0390*/  @!P1 IADD3 R0, R0, -R11, RZ ;  /* 0x8000000b00009210 */ /* 0x000fe40007ffe0ff */
[----:B------:R-:W-:Y:S02]  /*03a0*/  @!P1 IADD3 R51, R51, 0x1, RZ ;  /* 0x0000000133339810 */ /* 0x000fe40007ffe0ff */
[----:B------:R-:W-:Y:S01]  /*03b0*/  IADD3 R7, R7, R9, RZ ;  /* 0x0000000907077210 */ /* 0x000fe20007ffe0ff */
[----:B------:R-:W-:Y:S01]  /*03c0*/  IMAD.WIDE.U32 R8, R53, c[0x0][0x1b0], RZ ;  /* 0x00006c0035087a25 */ /* 0x000fe200078e00ff */
[----:B------:R-:W-:Y:S02]  /*03d0*/  ISETP.GE.U32.AND P0, PT, R0, R11, PT ;  /* 0x0000000b0000720c */ /* 0x000fe40003f06070 */
[----:B------:R-:W-:Y:S01]  /*03e0*/  IADD3 R11, R52, -0x400, RZ ;  /* 0xfffffc00340b7810 */ /* 0x000fe20007ffe0ff */
[----:B------:R-:W-:Y:S01]  /*03f0*/  IMAD R0, R56, c[0x0][0x1d8], RZ ;  /* 0x0000760038007a24 */ /* 0x000fe200078e02ff */
[----:B------:R-:W-:-:S02]  /*0400*/  IADD3 R9, R9, R13, RZ ;  /* 0x0000000d09097210 */ /* 0x000fc40007ffe0ff */
[----:B------:R-:W-:Y:S01]  /*0410*/  SHF.R.S32.HI R13, RZ, 0x1f, R11 ;  /* 0x0000001fff0d7819 */ /* 0x000fe2000001140b */
[----:B------:R-:W-:Y:S01]  /*0420*/  IMAD R0, R57, c[0x0][0x1dc], R0 ;  /* 0x0000770039007a24 */ /* 0x000fe200078e0200 */
[----:B------:R-:W-:Y:S02]  /*0430*/  IADD3 R45, P4, R11, R2, RZ ;  /* 0x000000020b2d7210 */ /* 0x000fe40007f9e0ff */
[----:B------:R-:W-:Y:S02]  /*0440*/  ISETP.NE.AND P1, PT, RZ, c[0x0][0x178], PT ;  /* 0x00005e00ff007a0c */ /* 0x000fe40003f25270 */
[----:B------:R-:W-:Y:S01]  /*0450*/  IADD3.X R0, R13, R3, R0, P4, !PT ;  /* 0x000000030d007210 */ /* 0x000fe200027fe400 */
[----:B------:R-:W-:Y:S01]  /*0460*/  IMAD.WIDE.U32 R2, R57, c[0x0][0x1e8], R4 ;  /* 0x00007a0039027a25 */ /* 0x000fe200078e0004 */
[----:B------:R-:W-:-:S03]  /*0470*/  @P0 IADD3 R51, R51, 0x1, RZ ;  /* 0x0000000133330810 */ /* 0x000fc60007ffe0ff */
[----:B------:R-:W-:Y:S01]  /*0480*/  IMAD.WIDE.U32 R4, R57, c[0x0][0x280], R6 ;  /* 0x0000a00039047a25 */ /* 0x000fe200078e0006 */
[----:B------:R-:W-:Y:S02]  /*0490*/  IADD3 R43, P0, R11, R2, RZ ;  /* 0x000000020b2b7210 */ /* 0x000fe40007f1e0ff */
[----:B------:R-:W-:Y:S02]  /*04a0*/  @!P2 IADD3 R51, -R51, RZ, RZ ;  /* 0x000000ff3333a210 */ /* 0x000fe40007ffe1ff */
[----:B------:R-:W-:Y:S02]  /*04b0*/  IADD3 R41, P2, R11, R4, RZ ;  /* 0x000000040b297210 */ /* 0x000fe40007f5e0ff */
[----:B------:R-:W-:Y:S02]  /*04c0*/  IADD3.X R2, R13, R3, R10, P0, !PT ;  /* 0x000000030d027210 */ /* 0x000fe400007fe40a */
[----:B------:R-:W-:Y:S02]  /*04d0*/  ISETP.NE.U32.AND P0, PT, RZ, c[0x0][0x260], PT ;  /* 0x00009800ff007a0c */ /* 0x000fe40003f05070 */
[----:B------:R-:W-:-:S02]  /*04e0*/  @!P1 LOP3.LUT R51, RZ, c[0x0][0x178], RZ, 0x33, !PT ;  /* 0x00005e00ff339a12 */ /* 0x000fc400078e33ff */
[----:B------:R-:W-:Y:S02]  /*04f0*/  IADD3.X R4, R13, R5, R12, P2, !PT ;  /* 0x000000050d047210 */ /* 0x000fe400017fe40c */
[----:B------:R-:W-:Y:S01]  /*0500*/  LEA R46, P1, R45, c[0x0][0x240], 0x1 ;  /* 0x000090002d2e7a11 */ /* 0x000fe200078208ff */
[----:B------:R-:W-:Y:S01]  /*0510*/  IMAD.WIDE.U32 R8, R51, c[0x0][0x1c8], R8 ;  /* 0x0000720033087a25 */ /* 0x000fe200078e0008 */
[----:B------:R-:W-:Y:S02]  /*0520*/  LEA R44, P2, R43, c[0x0][0x248], 0x1 ;  /* 0x000092002b2c7a11 */ /* 0x000fe400078408ff */
[----:B------:R-:W-:Y:S02]  /*0530*/  ISETP.NE.AND.EX P0, PT, RZ, c[0x0][0x264], PT, P0 ;  /* 0x00009900ff007a0c */ /* 0x000fe40003f05300 */
[----:B------:R-:W-:Y:S02]  /*0540*/  SHF.R.S32.HI R163, RZ, 0x1f, R51 ;  /* 0x0000001fffa37819 */ /* 0x000fe40000011433 */
[----:B------:R-:W-:-:S02]  /*0550*/  LEA.HI.X R45, R45, c[0x0][0x244], R0, 0x1, P1 ;  /* 0x000091002d2d7a11 */ /* 0x000fc400008f0c00 */
[----:B------:R-:W-:Y:S01]  /*0560*/  LEA.HI.X R43, R43, c[0x0][0x24c], R2, 0x1, P2 ;  /* 0x000093002b2b7a11 */ /* 0x000fe200010f0c02 */
[----:B------:R-:W-:Y:S01]  /*0570*/  IMAD R0, R163, c[0x0][0x1c8], RZ ;  /* 0x00007200a3007a24 */ /* 0x000fe200078e02ff */
[----:B------:R-:W-:Y:S02]  /*0580*/  ISETP.NE.U32.AND P1, PT, RZ, c[0x0][0x328], PT ;  /* 0x0000ca00ff007a0c */ /* 0x000fe40003f25070 */
[----:B------:R-:W-:Y:S01]  /*0590*/  ISETP.NE.U32.AND P2, PT, RZ, c[0x0][0x348], PT ;  /* 0x0000d200ff007a0c */ /* 0x000fe20003f45070 */
[----:B------:R-:W-:Y:S01]  /*05a0*/  IMAD R3, R51, c[0x0][0x1cc], R0 ;  /* 0x0000730033037a24 */ /* 0x000fe200078e0200 */
[----:B------:R-:W-:Y:S01]  /*05b0*/  ISETP.NE.AND.EX P1, PT, RZ, c[0x0][0x32c], PT, P1 ;  /* 0x0000cb00ff007a0c */ /* 0x000fe20003f25310 */
[----:B------:R-:W-:Y:S01]  /*05c0*/  @P0 IMAD R0, R53, c[0x0][0x164], R57 ;  /* 0x0000590035000a24 */ /* 0x000fe200078e0239 */
[----:B------:R-:W-:Y:S02]  /*05d0*/  ISETP.NE.AND.EX P2, PT, RZ, c[0x0][0x34c], PT, P2 ;  /* 0x0000d300ff007a0c */ /* 0x000fe40003f45320 */
[----:B------:R-:W-:Y:S01]  /*05e0*/  LEA R42, P4, R41, c[0x0][0x308], 0x1 ;  /* 0x0000c200292a7a11 */ /* 0x000fe200078808ff */
[----:B------:R-:W-:Y:S01]  /*05f0*/  @P0 IMAD R0, R0, c[0x0][0x174], RZ ;  /* 0x00005d0000000a24 */ /* 0x000fe200078e02ff */
[----:B------:R-:W-:-:S02]  /*0600*/  IADD3 R11, P5, R11, R8, RZ ;  /* 0x000000080b0b7210 */ /* 0x000fc40007fbe0ff */
[----:B------:R-:W-:Y:S01]  /*0610*/  LEA.HI.X R41, R41, c[0x0][0x30c], R4, 0x1, P4 ;  /* 0x0000c30029297a11 */ /* 0x000fe200020f0c04 */
[----:B------:R-:W-:Y:S01]  /*0620*/  HFMA2.MMA R4, -RZ, RZ, 0, 0 ;  /* 0x00000000ff047435 */ /* 0x000fe200000001ff */
[----:B------:R-:W-:Y:S01]  /*0630*/  IADD3 R2, R9, R3, RZ ;  /* 0x0000000309027210 */ /* 0x000fe20007ffe0ff */
[----:B------:R-:W-:Y:S01]  /*0640*/  @P0 IMAD R0, R0, c[0x0][0x16c], RZ ;  /* 0x00005b0000000a24 */ /* 0x000fe200078e02ff */
[----:B------:R-:W-:Y:S02]  /*0650*/  @P0 MOV R23, 0x8 ;  /* 0x0000000800170802 */ /* 0x000fe40000000f00 */
[----:B------:R-:W-:Y:S02]  /*0660*/  IADD3.X R2, R13, R2, RZ, P5, !PT ;  /* 0x000000020d027210 */ /* 0x000fe40002ffe4ff */
[----:B------:R-:W-:Y:S01]  /*0670*/  LEA R40, P6, R11, c[0x0][0x230], 0x1 ;  /* 0x00008c000b287a11 */ /* 0x000fe200078c08ff */
[----:B------:R-:W-:Y:S01]  /*0680*/  @P0 IMAD.WIDE R22, R0, R23, c[0x0][0x260] ;  /* 0x0000980000160625 */ /* 0x000fe200078e0217 */
[C---:B------:R-:W-:Y:S01]  /*0690*/  @P1 LEA R20, P4, R57.reuse, c[0x0][0x328], 0x2 ;  /* 0x0000ca0039141a11 */ /* 0x040fe200078810ff */
[----:B------:R-:W-:Y:S01]  /*06a0*/  @!P0 CS2R R22, SRZ ;  /* 0x0000000000168805 */ /* 0x000fe2000001ff00 */
[----:B------:R-:W-:-:S02]  /*06b0*/  @P2 LEA R4, P5, R57, c[0x0][0x348], 0x2 ;  /* 0x0000d20039042a11 */ /* 0x000fc400078a10ff */
[----:B------:R-:W-:Y:S02]  /*06c0*/  MOV R3, RZ ;  /* 0x000000ff00037202 */ /* 0x000fe40000000f00 */
[----:B------:R-:W-:Y:S02]  /*06d0*/  LEA.HI.X R39, R11, c[0x0][0x234], R2, 0x1, P6 ;  /* 0x00008d000b277a11 */ /* 0x000fe400030f0c02 */
[C-C-:B------:R-:W-:Y:S02]  /*06e0*/  @P1 LEA.HI.X R21, R57.reuse, c[0x0][0x32c], R56.reuse, 0x2, P4 ;  /* 0x0000cb0039151a11 */ /* 0x140fe400020f1438 */
[----:B------:R-:W-:Y:S02]  /*06f0*/  @P2 LEA.HI.X R3, R57, c[0x0][0x34c], R56, 0x2, P5 ;  /* 0x0000d30039032a11 */ /* 0x000fe400028f1438 */
[----:B------:R-:W-:Y:S01]  /*0700*/  MOV R2, R4 ;  /* 0x0000000400027202 */ /* 0x000fe20000000f00 */
[----:B------:R-:W-:Y:S05]  /*0710*/  @!P3 BRA `(.L_x_3827) ;  /* 0x000045300000b947 */ /* 0x000fea0003800000 */
[----:B------:R-:W0:Y:S01]  /*0720*/  S2R R48, SR_TID.X ;  /* 0x0000000000307919 */ /* 0x000e220000002100 */
[----:B------:R-:W-:Y:S01]  /*0730*/  IMAD.MOV.U32 R38, RZ, RZ, c[0x0][0x174] ;  /* 0x00005d00ff267624 */ /* 0x000fe200078e00ff */
[----:B------:R-:W-:-:S02]  /*0740*/  MOV R49, RZ ;  /* 0x000000ff00317202 */ /* 0x000fc40000000f00 */
[----:B------:R-:W1:Y:S01]  /*0750*/  S2R R47, SR_LANEID ;  /* 0x00000000002f7919 */ /* 0x000e620000000000 */
[----:B------:R-:W-:Y:S02]  /*0760*/  MOV R37, RZ ;  /* 0x000000ff00257202 */ /* 0x000fe40000000f00 */
[----:B------:R-:W-:Y:S02]  /*0770*/  MOV R50, RZ ;  /* 0x000000ff00327202 */ /* 0x000fe40000000f00 */
[----:B0-----:R-:W-:-:S04]  /*0780*/  SHF.R.S32.HI R5, RZ, 0x1f, R48 ;  /* 0x0000001fff057819 */ /* 0x001fc80000011430 */
[----:B------:R-:W-:-:S04]  /*0790*/  LEA.HI R5, R5, R48, RZ, 0x5 ;  /* 0x0000003005057211 */ /* 0x000fc800078f28ff */
[----:B-1----:R-:W-:Y:S02]  /*07a0*/  SHF.R.S32.HI R36, RZ, 0x5, R5 ;  /* 0x00000005ff247819 */ /* 0x002fe40000011405 */
.L_x_3878:
[----:B------:R-:W-:Y:S01]  /*07b0*/  BAR.SYNC.DEFER_BLOCKING 0x0 ;  /* 0x0000000000007b1d */ /* 0x000fe20000010000 */
[----:B------:R-:W-:Y:S02]  /*07c0*/  SHF.L.U32 R0, R48, 0x1, RZ ;  /* 0x0000000130007819 */ /* 0x000fe400000006ff */
[----:B------:R-:W-:Y:S02]  /*07d0*/  MOV R4, R46 ;  /* 0x0000002e00047202 */ /* 0x000fe40000000f00 */
[----:B------:R-:W-:Y:S02]  /*07e0*/  LOP3.LUT R0, R0, 0xffffffc0, RZ, 0xc0, !PT ;  /* 0xffffffc000007812 */ /* 0x000fe400078ec0ff */
[----:B------:R-:W-:Y:S02]  /*07f0*/  MOV R5, R45 ;  /* 0x0000002d00057202 */ /* 0x000fe40000000f00 */
[----:B------:R-:W-:-:S05]  /*0800*/  LOP3.LUT R35, R0, 0x1f, R48, 0xf8, !PT ;  /* 0x0000001f00237812 */ /* 0x000fca00078ef830 */
[----:B------:R-:W-:-:S05]  /*0810*/  IMAD.WIDE R12, R35, 0x10, R4 ;  /* 0x00000010230c7825 */ /* 0x000fca00078e0204 */
[----:B------:R-:W2:Y:S04]  /*0820*/  LDG.E.128 R16, [R12.64] ;  /* 0x000000040c107981 */ /* 0x000ea8000c1e1d00 */
[----:B------:R-:W3:Y:S01]  /*0830*/  LDG.E.128 R28, [R12.64+0x200] ;  /* 0x000200040c1c7981 */ /* 0x000ee2000c1e1d00 */
[----:B------:R-:W-:Y:S02]  /*0840*/  IADD3 R34, R0, R47, RZ ;  /* 0x0000002f00227210 */ /* 0x000fe40007ffe0ff */
[----:B------:R-:W-:Y:S02]  /*0850*/  MOV R4, R44 ;  /* 0x0000002c00047202 */ /* 0x000fe40000000f00 */
[----:B------:R-:W-:Y:S02]  /*0860*/  MOV R5, R43 ;  /* 0x0000002b00057202 */ /* 0x000fe40000000f00 */
[----:B------:R-:W-:-:S03]  /*0870*/  IADD3 R0, R34, R47, RZ ;  /* 0x0000002f22007210 */ /* 0x000fc60007ffe0ff */
[----:B------:R-:W-:Y:S01]  /*0880*/  IMAD.WIDE R24, R35, 0x10, R4 ;  /* 0x0000001023187825 */ /* 0x000fe200078e0204 */
[----:B--2---:R-:W-:Y:S04]  /*0890*/  STS.128 [R34.X16], R16 ;  /* 0x0000001022007388 */ /* 0x004fe8000000cc00 */
[----:B---3--:R0:W-:Y:S01]  /*08a0*/  STS.128 [R34.X16+0x200], R28 ;  /* 0x0002001c22007388 */ /* 0x0081e2000000cc00 */
        /* <DEDUP_REMOVED lines=12> */
[----:B------:R-:W1:Y:S04]  /*0970*/  LDS.128 R16, [R0.X16] ;  /* 0x0000000000107984 */ /* 0x000e68000000cc00 */
[----:B------:R-:W2:Y:S04]  /*0980*/  LDS.128 R12, [R0.X16+0x10] ;  /* 0x00001000000c7984 */ /* 0x000ea8000000cc00 */
[----:B------:R-:W-:Y:S06]  /*0990*/  BAR.SYNC.DEFER_BLOCKING 0x0 ;  /* 0x0000000000007b1d */ /* 0x000fec0000010000 */
[----:B0-----:R-:W3:Y:S04]  /*09a0*/  LDG.E.128 R28, [R26.64] ;  /* 0x000000041a1c7981 */ /* 0x001ee8000c1e1d00 */
[----:B------:R-:W4:Y:S01]  /*09b0*/  LDG.E.128 R68, [R26.64+0x200] ;  /* 0x000200041a447981 */ /* 0x000f22000c1e1d00 */
[----:B------:R-:W-:-:S02]  /*09c0*/  ISETP.LT.AND P0, PT, RZ, c[0x0][0x16c], PT ;  /* 0x00005b00ff007a0c */ /* 0x000fc40003f01270 */
[----:B-1----:R-:W-:Y:S02]  /*09d0*/  PRMT R115, RZ, 0x5410, R16 ;  /* 0x00005410ff737816 */ /* 0x002fe40000000010 */
[----:B------:R-:W-:Y:S02]  /*09e0*/  PRMT R113, RZ, 0x5410, R17 ;  /* 0x00005410ff717816 */ /* 0x000fe40000000011 */
[----:B------:R-:W-:Y:S01]  /*09f0*/  PRMT R109, RZ, 0x5410, R19 ;  /* 0x00005410ff6d7816 */ /* 0x000fe20000000013 */
[--C-:B-----5:R-:W-:Y:S01]  /*0a00*/  FADD.FTZ R115, R115, R54.reuse ;  /* 0x0000003673737221 */ /* 0x120fe20000010000 */
[----:B--2---:R-:W-:Y:S01]  /*0a10*/  PRMT R105, RZ, 0x5410, R13 ;  /* 0x00005410ff697816 */ /* 0x004fe2000000000d */
[--C-:B------:R-:W-:Y:S01]  /*0a20*/  FADD.FTZ R113, R113, R54.reuse ;  /* 0x0000003671717221 */ /* 0x100fe20000010000 */
[----:B------:R-:W-:Y:S01]  /*0a30*/  PRMT R17, RZ, 0x7610, R17 ;  /* 0x00007610ff117816 */ /* 0x000fe20000000011 */
[----:B------:R-:W-:Y:S01]  /*0a40*/  FADD.FTZ R109, R109, R54 ;  /* 0x000000366d6d7221 */ /* 0x000fe20000010000 */
[----:B------:R-:W-:Y:S01]  /*0a50*/  PRMT R111, RZ, 0x5410, R18 ;  /* 0x00005410ff6f7816 */ /* 0x000fe20000000012 */
        /* <DEDUP_REMOVED lines=8> */
[----:B------:R-:W-:Y:S01]  /*0ae0*/  FADD.FTZ R107, R107, R54 ;  /* 0x000000366b6b7221 */ /* 0x000fe20000010000 */
[----:B------:R-:W-:Y:S01]  /*0af0*/  PRMT R101, RZ, 0x7610, R14 ;  /* 0x00007610ff657816 */ /* 0x000fe2000000000e */
[--C-:B------:R-:W-:Y:S01]  /*0b00*/  FADD.FTZ R104, R13, R54.reuse ;  /* 0x000000360d687221 */ /* 0x100fe20000010000 */
[--C-:B------:R-:W-:Y:S01]  /*0b10*/  PRMT R99, RZ, 0x5410, R15.reuse ;  /* 0x00005410ff637816 */ /* 0x100fe2000000000f */
[--C-:B------:R-:W-:Y:S01]  /*0b20*/  FADD.FTZ R103, R103, R54.reuse ;  /* 0x0000003667677221 */ /* 0x100fe20000010000 */
[----:B------:R-:W-:Y:S01]  /*0b30*/  PRMT R97, RZ, 0x7610, R15 ;  /* 0x00007610ff617816 */ /* 0x000fe2000000000f */
[----:B------:R-:W-:-:S02]  /*0b40*/  FADD.FTZ R101, R101, R54 ;  /* 0x0000003665657221 */ /* 0x000fc40000010000 */
[--C-:B------:R-:W-:Y:S02]  /*0b50*/  FADD.FTZ R99, R99, R54.reuse ;  /* 0x0000003663637221 */ /* 0x100fe40000010000 */
[----:B------:R-:W-:Y:S01]  /*0b60*/  FADD.FTZ R97, R97, R54 ;  /* 0x0000003661617221 */ /* 0x000fe20000010000 */
[----:B---3--:R-:W-:Y:S04]  /*0b70*/  STS.128 [R34.X16], R28 ;  /* 0x0000001c22007388 */ /* 0x008fe8000000cc00 */
[----:B----4-:R-:W-:Y:S01]  /*0b80*/  STS.128 [R34.X16+0x200], R68 ;  /* 0x0002004422007388 */ /* 0x010fe2000000cc00 */
        /* <DEDUP_REMOVED lines=9> */
[-C--:B------:R-:W-:Y:S01]  /*0c20*/  FMUL.FTZ R102, R33, R55.reuse ;  /* 0x0000003721667220 */ /* 0x080fe20000410000 */
[----:B------:R-:W-:Y:S01]  /*0c30*/  PRMT R30, RZ, 0x7610, R61 ;  /* 0x00007610ff1e7816 */ /* 0x000fe2000000003d */
[CC--:B------:R-:W-:Y:S01]  /*0c40*/  FMUL.FTZ R95, R32.reuse, R55.reuse ;  /* 0x00000037205f7220 */ /* 0x0c0fe20000410000 */
[--C-:B------:R-:W-:Y:S01]  /*0c50*/  PRMT R29, RZ, 0x5410, R62.reuse ;  /* 0x00005410ff1d7816 */ /* 0x100fe2000000003e */
        /* <DEDUP_REMOVED lines=11> */
[----:B------:R-:W-:Y:S01]  /*0d10*/  PRMT R26, RZ, 0x7610, R63 ;  /* 0x00007610ff1a7816 */ /* 0x000fe2000000003f */
[----:B------:R-:W-:Y:S01]  /*0d20*/  FFMA.FTZ R0, R30, R0, R25 ;  /* 0x000000001e007223 */ /* 0x000fe20000010019 */
[----:B--2---:R-:W-:Y:S01]  /*0d30*/  PRMT R60, RZ, 0x7610, R64 ;  /* 0x00007610ff3c7816 */ /* 0x004fe20000000040 */
        /* <DEDUP_REMOVED lines=10> */
[-C--:B------:R-:W-:Y:S01]  /*0de0*/  FMUL.FTZ R92, R58, R55.reuse ;  /* 0x000000373a5c7220 */ /* 0x080fe20000410000 */
[----:B------:R-:W-:Y:S01]  /*0df0*/  PRMT R66, RZ, 0x7610, R66 ;  /* 0x00007610ff427816 */ /* 0x000fe20000000042 */
[----:B------:R-:W-:Y:S01]  /*0e00*/  FFMA.FTZ R25, R27, R24, R0 ;  /* 0x000000181b197223 */ /* 0x000fe20000010000 */
[----:B------:R-:W-:Y:S01]  /*0e10*/  PRMT R0, RZ, 0x7610, R7 ;  /* 0x00007610ff007816 */ /* 0x000fe20000000007 */
[-C--:B------:R-:W-:Y:S01]  /*0e20*/  FMUL.FTZ R90, R62, R55.reuse ;  /* 0x000000373e5a7220 */ /* 0x080fe20000410000 */
[----:B------:R-:W-:Y:S01]  /*0e30*/  PRMT R24, RZ, 0x5410, R8 ;  /* 0x00005410ff187816 */ /* 0x000fe20000000008 */
[----:B------:R-:W-:Y:S01]  /*0e40*/  FMUL.FTZ R83, R66, R55 ;  /* 0x0000003742537220 */ /* 0x000fe20000410000 */
[----:B------:R-:W-:Y:S01]  /*0e50*/  PRMT R68, RZ, 0x5410, R67 ;  /* 0x00005410ff447816 */ /* 0x000fe20000000043 */
[----:B------:R-:W-:Y:S01]  /*0e60*/  FFMA.FTZ R25, R26, R0, R25 ;  /* 0x000000001a197223 */ /* 0x000fe20000010019 */
[----:B------:R-:W-:-:S02]  /*0e70*/  PRMT R0, RZ, 0x5410, R64 ;  /* 0x00005410ff007816 */ /* 0x000fc40000000040 */
[----:B------:R-:W-:Y:S01]  /*0e80*/  PRMT R64, RZ, 0x7610, R65 ;  /* 0x00007610ff407816 */ /* 0x000fe20000000041 */
[-C--:B------:R-:W-:Y:S01]  /*0e90*/  FMUL.FTZ R88, R68, R55.reuse ;  /* 0x0000003744587220 */ /* 0x080fe20000410000 */
[----:B------:R-:W-:Y:S01]  /*0ea0*/  PRMT R116, RZ, 0x7610, R67 ;  /* 0x00007610ff747816 */ /* 0x000fe20000000043 */
[C---:B------:R-:W-:Y:S01]  /*0eb0*/  FFMA.FTZ R25, R0.reuse, R24, R25 ;  /* 0x0000001800197223 */ /* 0x040fe20000010019 */
[----:B------:R-:W-:Y:S01]  /*0ec0*/  PRMT R24, RZ, 0x7610, R8 ;  /* 0x00007610ff187816 */ /* 0x000fe20000000008 */
[-C--:B------:R-:W-:Y:S02]  /*0ed0*/  FMUL.FTZ R94, R0, R55.reuse ;  /* 0x00000037005e7220 */ /* 0x080fe40000410000 */
[-C--:B------:R-:W-:Y:S02]  /*0ee0*/  FMUL.FTZ R85, R64, R55.reuse ;  /* 0x0000003740557220 */ /* 0x080fe40000410000 */
[----:B------:R-:W-:Y:S01]  /*0ef0*/  FFMA.FTZ R25, R60, R24, R25 ;  /* 0x000000183c197223 */ /* 0x000fe20000010019 */
[----:B------:R-:W-:Y:S01]  /*0f00*/  PRMT R24, RZ, 0x5410, R9 ;  /* 0x00005410ff187816 */ /* 0x000fe20000000009 */
[----:B------:R-:W-:-:S04]  /*0f10*/  FMUL.FTZ R81, R116, R55 ;  /* 0x0000003774517220 */ /* 0x000fc80000410000 */
[----:B------:R-:W-:Y:S01]  /*0f20*/  FFMA.FTZ R25, R58, R24, R25 ;  /* 0x000000183a197223 */ /* 0x000fe20000010019 */
[----:B------:R-:W-:-:S05]  /*0f30*/  PRMT R24, RZ, 0x7610, R9 ;  /* 0x00007610ff187816 */ /* 0x000fca0000000009 */
[----:B------:R-:W-:Y:S01]  /*0f40*/  FFMA.FTZ R25, R64, R24, R25 ;  /* 0x0000001840197223 */ /* 0x000fe20000010019 */
[----:B------:R-:W-:-:S05]  /*0f50*/  PRMT R24, RZ, 0x5410, R10 ;  /* 0x00005410ff187816 */ /* 0x000fca000000000a */
[----:B------:R-:W-:Y:S01]  /*0f60*/  FFMA.FTZ R59, R62, R24, R25 ;  /* 0x000000183e3b7223 */ /* 0x000fe20000010019 */
[----:B------:R-:W-:Y:S02]  /*0f70*/  PRMT R25, RZ, 0x7610, R16 ;  /* 0x00007610ff197816 */ /* 0x000fe40000000010 */
[----:B------:R-:W-:Y:S01]  /*0f80*/  PRMT R16, RZ, 0x5410, R11 ;  /* 0x00005410ff107816 */ /* 0x000fe2000000000b */
[----:B------:R-:W-:Y:S01]  /*0f90*/  FFMA.FTZ R61, R66, R50, R59 ;  /* 0x00000032423d7223 */ /* 0x000fe2000001003b */
[----:B------:R-:W-:Y:S01]  /*0fa0*/  PRMT R59, RZ, 0x7610, R18 ;  /* 0x00007610ff3b7816 */ /* 0x000fe20000000012 */
[----:B------:R-:W-:Y:S01]  /*0fb0*/  FADD.FTZ R114, R25, R54 ;  /* 0x0000003619727221 */ /* 0x000fe20000010000 */
[----:B------:R-:W-:Y:S01]  /*0fc0*/  PRMT R50, RZ, 0x7610, R11 ;  /* 0x00007610ff327816 */ /* 0x000fe2000000000b */
[----:B------:R-:W-:Y:S01]  /*0fd0*/  FFMA.FTZ R63, R68, R16, R61 ;  /* 0x00000010443f7223 */ /* 0x000fe2000001003d */
[----:B------:R-:W-:Y:S01]  /*0fe0*/  PRMT R61, RZ, 0x7610, R12 ;  /* 0x00007610ff3d7816 */ /* 0x000fe2000000000c */
[----:B------:R-:W-:-:S02]  /*0ff0*/  FADD.FTZ R110, R59, R54 ;  /* 0x000000363b6e7221 */ /* 0x000fc40000010000 */
[----:B------:R-:W-:Y:S02]  /*1000*/  FFMA.FTZ R50, R116, R50, R63 ;  /* 0x0000003274327223 */ /* 0x000fe4000001003f */
[----:B------:R-:W-:Y:S01]  /*1010*/  FADD.FTZ R106, R61, R54 ;  /* 0x000000363d6a7221 */ /* 0x000fe20000010000 */
[----:B------:R-:W-:Y:S06]  /*1020*/  BAR.SYNC.DEFER_BLOCKING 0x0 ;  /* 0x0000000000007b1d */ /* 0x000fec0000010000 */
[----:B------:R-:W-:Y:S05]  /*1030*/  @P0 BRA `(.L_x_3828) ;  /* 0x000000d000000947 */ /* 0x000fea0003800000 */
[----:B------:R-:W-:Y:S01]  /*1040*/  HFMA2.MMA R86, -RZ, RZ, 0, 0 ;  /* 0x00000000ff567435 */ /* 0x000fe200000001ff */
[----:B------:R-:W-:Y:S01]  /*1050*/  CS2R R78, SRZ ;  /* 0x00000000004e7805 */ /* 0x000fe2000001ff00 */
[----:B------:R-:W-:Y:S01]  /*1060*/  HFMA2.MMA R82, -RZ, RZ, 0, 0 ;  /* 0x00000000ff527435 */ /* 0x000fe200000001ff */
[----:B------:R-:W-:Y:S01]  /*1070*/  MOV R84, RZ ;  /* 0x000000ff00547202 */ /* 0x000fe20000000f00 */
[----:B------:R-:W-:Y:S01]  /*1080*/  HFMA2.MMA R71, -RZ, RZ, 0, 0 ;  /* 0x00000000ff477435 */ /* 0x000fe200000001ff */
[----:B------:R-:W-:Y:S01]  /*1090*/  CS2R R76, SRZ ;  /* 0x00000000004c7805 */ /* 0x000fe2000001ff00 */
[----:B------:R-:W-:Y:S01]  /*10a0*/  HFMA2.MMA R65, -RZ, RZ, 0, 0 ;  /* 0x00000000ff417435 */ /* 0x000fe200000001ff */
[----:B------:R-:W-:Y:S01]  /*10b0*/  CS2R R74, SRZ ;  /* 0x00000000004a7805 */ /* 0x000fe2000001ff00 */
[----:B------:R-:W-:Y:S01]  /*10c0*/  MOV R80, RZ ;  /* 0x000000ff00507202 */ /* 0x000fe20000000f00 */
[----:B------:R-:W-:Y:S01]  /*10d0*/  CS2R R72, SRZ ;  /* 0x0000000000487805 */ /* 0x000fe2000001ff00 */
[----:B------:R-:W-:Y:S01]  /*10e0*/  MOV R69, RZ ;  /* 0x000000ff00457202 */ /* 0x000fe20000000f00 */
[----:B------:R-:W-:Y:S01]  /*10f0*/  IMAD.MOV.U32 R67, RZ, RZ, RZ ;  /* 0x000000ffff437224 */ /* 0x000fe200078e00ff */
[----:B------:R-:W-:Y:S05]  /*1100*/  BRA `(.L_x_3829) ;  /* 0x000035b000007947 */ /* 0x000fea0003800000 */
.L_x_3828:
[----:B------:R-:W-:Y:S01]  /*1110*/  HFMA2.MMA R86, -RZ, RZ, 0, 0 ;  /* 0x00000000ff567435 */ /* 0x000fe200000001ff */
[----:B------:R-:W-:Y:S01]  /*1120*/  MOV R63, RZ ;  /* 0x000000ff003f7202 */ /* 0x000fe20000000f00 */
[----:B------:R-:W-:Y:S01]  /*1130*/  HFMA2.MMA R84, -RZ, RZ, 0, 0 ;  /* 0x00000000ff547435 */ /* 0x000fe200000001ff */
[----:B------:R-:W-:Y:S01]  /*1140*/  CS2R R70, SRZ ;  /* 0x0000000000467805 */ /* 0x000fe2000001ff00 */
[----:B------:R-:W-:Y:S01]  /*1150*/  HFMA2.MMA R80, -RZ, RZ, 0, 0 ;  /* 0x00000000ff507435 */ /* 0x000fe200000001ff */
[----:B------:R-:W-:Y:S01]  /*1160*/  MOV R61, RZ ;  /* 0x000000ff003d7202 */ /* 0x000fe20000000f00 */
[----:B------:R-:W-:Y:S01]  /*1170*/  HFMA2.MMA R67, -RZ, RZ, 0, 0 ;  /* 0x00000000ff437435 */ /* 0x000fe200000001ff */
[----:B------:R-:W-:Y:S01]  /*1180*/  CS2R R78, SRZ ;  /* 0x00000000004e7805 */ /* 0x000fe2000001ff00 */
[----:B------:R-:W-:Y:S01]  /*1190*/  CS2R R76, SRZ ;  /* 0x00000000004c7805 */ /* 0x000fe2000001ff00 */
[----:B------:R-:W-:Y:S01]  /*11a0*/  MOV R82, RZ ;  /* 0x000000ff00527202 */ /* 0x000fe20000000f00 */
[----:B------:R-:W-:Y:S01]  /*11b0*/  CS2R R74, SRZ ;  /* 0x00000000004a7805 */ /* 0x000fe2000001ff00 */
[----:B------:R-:W-:Y:S01]  /*11c0*/  CS2R R72, SRZ ;  /* 0x0000000000487805 */ /* 0x000fe2000001ff00 */
[----:B------:R-:W-:-:S02]  /*11d0*/  MOV R69, RZ ;  /* 0x000000ff00457202 */ /* 0x000fc40000000f00 */
[----:B------:R-:W-:Y:S02]  /*11e0*/  MOV R65, RZ ;  /* 0x000000ff00417202 */ /* 0x000fe40000000f00 */
.L_x_3877:
[----:B------:R-:W-:Y:S01]  /*11f0*/  IMAD R14, R56, c[0x0][0x180], RZ ;  /* 0x00006000380e7a24 */ /* 0x000fe200078e02ff */
[----:B------:R-:W-:Y:S01]  /*1200*/  SHF.R.S32.HI R122, RZ, 0x1f, R63 ;  /* 0x0000001fff7a7819 */ /* 0x000fe2000001143f */
[----:B------:R-:W-:-:S04]  /*1210*/  IMAD.WIDE.U32 R12, R57, c[0x0][0x180], RZ ;  /* 0x00006000390c7a25 */ /* 0x000fc800078e00ff */
[----:B------:R-:W-:Y:S02]  /*1220*/  IMAD R15, R57, c[0x0][0x184], R14 ;  /* 0x00006100390f7a24 */ /* 0x000fe400078e020e */
[C---:B------:R-:W-:Y:S02]  /*1230*/  IMAD R18, R122.reuse, c[0x0][0x1c0], RZ ;  /* 0x000070007a127a24 */ /* 0x040fe400078e02ff */
[----:B------:R-:W-:Y:S01]  /*1240*/  IMAD R16, R122, c[0x0][0x188], RZ ;  /* 0x000062007a107a24 */ /* 0x000fe200078e02ff */
[----:B------:R-:W-:Y:S01]  /*1250*/  IADD3 R13, R13, R15, RZ ;  /* 0x0000000f0d0d7210 */ /* 0x000fe20007ffe0ff */
[----:B------:R-:W-:-:S04]  /*1260*/  IMAD.WIDE.U32 R14, R63, c[0x0][0x1c0], RZ ;  /* 0x000070003f0e7a25 */ /* 0x000fc800078e00ff */
[C---:B------:R-:W-:Y:S01]  /*1270*/  IMAD R19, R63.reuse, c[0x0][0x1c4], R18 ;  /* 0x000071003f137a24 */ /* 0x040fe200078e0212 */
[----:B------:R-:W-:Y:S01]  /*1280*/  LEA R24, P1, R14, R40, 0x1 ;  /* 0x000000280e187211 */ /* 0x000fe200078208ff */
[C---:B------:R-:W-:Y:S02]  /*1290*/  IMAD R17, R63.reuse, c[0x0][0x18c], R16 ;  /* 0x000063003f117a24 */ /* 0x040fe400078e0210 */
[----:B------:R-:W-:Y:S01]  /*12a0*/  IMAD.WIDE.U32 R12, R63, c[0x0][0x188], R12 ;  /* 0x000062003f0c7a25 */ /* 0x000fe200078e000c */
[----:B------:R-:W-:-:S04]  /*12b0*/  IADD3 R15, R15, R19, RZ ;  /* 0x000000130f0f7210 */ /* 0x000fc80007ffe0ff */
[----:B------:R-:W-:Y:S02]  /*12c0*/  IADD3 R13, R13, R17, RZ ;  /* 0x000000110d0d7210 */ /* 0x000fe40007ffe0ff */
[----:B------:R-:W-:Y:S02]  /*12d0*/  LEA R118, P0, R12, c[0x0][0x220], 0x2 ;  /* 0x000088000c767a11 */ /* 0x000fe400078010ff */
[----:B------:R-:W-:Y:S02]  /*12e0*/  LEA.HI.X R25, R14, R39, R15, 0x1, P1 ;  /* 0x000000270e197211 */ /* 0x000fe400008f0c0f */
[----:B------:R-:W-:-:S03]  /*12f0*/  LEA.HI.X R119, R12, c[0x0][0x224], R13, 0x2, P0 ;  /* 0x000089000c777a11 */ /* 0x000fc600000f140d */
[----:B------:R-:W-:Y:S02]  /*1300*/  IMAD.WIDE R24, R35, 0x10, R24 ;  /* 0x0000001023187825 */ /* 0x000fe400078e0218 */
[----:B------:R0:W2:Y:S04]  /*1310*/  LDG.E R59, [R118.64] ;  /* 0x00000004763b7981 */ /* 0x0000a8000c1e1900 */
[----:B------:R1:W3:Y:S04]  /*1320*/  LDG.E.128 R12, [R24.64] ;  /* 0x00000004180c7981 */ /* 0x0002e8000c1e1d00 */
[----:B------:R1:W4:Y:S01]  /*1330*/  LDG.E.128 R16, [R24.64+0x200] ;  /* 0x0002000418107981 */ /* 0x000322000c1e1d00 */
[----:B------:R-:W-:Y:S01]  /*1340*/  IMAD R124, R56, c[0x0][0x198], RZ ;  /* 0x00006600387c7a24 */ /* 0x000fe200078e02ff */
[C---:B------:R-:W-:Y:S01]  /*1350*/  ISETP.NE.AND P1, PT, R48.reuse, RZ, PT ;  /* 0x000000ff3000720c */ /* 0x040fe20003f25270 */
[----:B------:R-:W-:Y:S01]  /*1360*/  IMAD.WIDE.U32 R120, R57, c[0x0][0x198], RZ ;  /* 0x0000660039787a25 */ /* 0x000fe200078e00ff */
[----:B------:R-:W-:-:S03]  /*1370*/  LOP3.LUT P0, RZ, R48, 0x1f, RZ, 0xc0, !PT ;  /* 0x0000001f30ff7812 */ /* 0x000fc6000780c0ff */
[----:B------:R-:W-:Y:S01]  /*1380*/  IMAD R117, R57, c[0x0][0x19c], R124 ;  /* 0x0000670039757a24 */ /* 0x000fe200078e027c */
[----:B------:R-:W-:Y:S01]  /*1390*/  ISETP.LT.OR P0, PT, R38, 0x2, P0 ;  /* 0x000000022600780c */ /* 0x000fe20000701670 */
[----:B------:R-:W-:-:S03]  /*13a0*/  IMAD R122, R122, c[0x0][0x1a0], RZ ;  /* 0x000068007a7a7a24 */ /* 0x000fc600078e02ff */
[----:B------:R-:W-:Y:S01]  /*13b0*/  IADD3 R121, R121, R117, RZ ;  /* 0x0000007579797210 */ /* 0x000fe20007ffe0ff */
[----:B0-----:R-:W-:Y:S01]  /*13c0*/  IMAD R119, R63, c[0x0][0x1a4], R122 ;  /* 0x000069003f777a24 */ /* 0x001fe200078e027a */
[----:B------:R-:W-:-:S03]  /*13d0*/  IADD3 R117, R38, -0x1, RZ ;  /* 0xffffffff26757810 */ /* 0x000fc60007ffe0ff */
[----:B-1----:R-:W-:Y:S01]  /*13e0*/  IMAD.WIDE.U32 R24, R63, c[0x0][0x1a0], R120 ;  /* 0x000068003f187a25 */ /* 0x002fe200078e0078 */
[----:B------:R-:W-:Y:S02]  /*13f0*/  LEA.HI R118, R117, R117, RZ, 0x1 ;  /* 0x0000007575767211 */ /* 0x000fe400078f08ff */
[----:B------:R-:W-:Y:S02]  /*1400*/  IADD3 R121, R48, 0x200, RZ ;  /* 0x0000020030797810 */ /* 0x000fe40007ffe0ff */
[----:B------:R-:W-:Y:S02]  /*1410*/  LOP3.LUT R120, R118, 0xfffffe, RZ, 0xc0, !PT ;  /* 0x00fffffe76787812 */ /* 0x000fe400078ec0ff */
[----:B------:R-:W-:Y:S02]  /*1420*/  IADD3 R25, R25, R119, RZ ;  /* 0x0000007719197210 */ /* 0x000fe40007ffe0ff */
[----:B------:R-:W-:Y:S02]  /*1430*/  LEA R118, P2, R24, c[0x0][0x228], 0x2 ;  /* 0x00008a0018767a11 */ /* 0x000fe400078410ff */
[----:B------:R-:W-:-:S02]  /*1440*/  IADD3 R120, R117, -R120, RZ ;  /* 0x8000007875787210 */ /* 0x000fc40007ffe0ff */
[----:B------:R-:W-:Y:S02]  /*1450*/  LEA.HI.X R119, R24, c[0x0][0x22c], R25, 0x2, P2 ;  /* 0x00008b0018777a11 */ /* 0x000fe400010f1419 */
[----:B------:R-:W-:Y:S01]  /*1460*/  SHF.L.U32 R25, R48, 0x1, RZ ;  /* 0x0000000130197819 */ /* 0x000fe200000006ff */
[----:B------:R-:W-:Y:S02]  /*1470*/  @!P1 IMAD R121, R120, 0x100, R63 ;  /* 0x0000010078799824 */ /* 0x000fe400078e023f */
[----:B------:R0:W5:Y:S01]  /*1480*/  LDG.E R117, [R118.64] ;  /* 0x0000000476757981 */ /* 0x000162000c1e1900 */
[----:B------:R-:W-:-:S04]  /*1490*/  LOP3.LUT R120, R25, 0xffffffc0, RZ, 0xc0, !PT ;  /* 0xffffffc019787812 */ /* 0x000fc800078ec0ff */
[----:B0-----:R-:W-:Y:S02]  /*14a0*/  IADD3 R118, R47, R47, R120 ;  /* 0x0000002f2f767210 */ /* 0x001fe40007ffe078 */
[----:B------:R-:W-:Y:S02]  /*14b0*/  SHF.L.U32 R126, R121, 0x2, RZ ;  /* 0x00000002797e7819 */ /* 0x000fe400000006ff */
[--C-:B------:R-:W-:Y:S02]  /*14c0*/  PRMT R154, RZ, 0x5410, R4.reuse ;  /* 0x00005410ff9a7816 */ /* 0x100fe40000000004 */
[----:B------:R-:W-:Y:S02]  /*14d0*/  PRMT R189, RZ, 0x7610, R4 ;  /* 0x00007610ffbd7816 */ /* 0x000fe40000000004 */
[----:B------:R-:W-:Y:S01]  /*14e0*/  @!P0 IADD3 R24, R38, -0x2, RZ ;  /* 0xfffffffe26188810 */ /* 0x000fe20007ffe0ff */
[----:B------:R-:W-:Y:S01]  /*14f0*/  FMUL.FTZ R154, R115, R154 ;  /* 0x0000009a739a7220 */ /* 0x000fe20000410000 */
[----:B------:R-:W-:Y:S01]  /*1500*/  PRMT R142, RZ, 0x5410, R5 ;  /* 0x00005410ff8e7816 */ /* 0x000fe20000000005 */
[----:B------:R-:W-:-:S02]  /*1510*/  FMUL.FTZ R189, R114, R189 ;  /* 0x000000bd72bd7220 */ /* 0x000fc40000410000 */
[----:B------:R-:W-:Y:S01]  /*1520*/  @!P0 IMAD R125, R24, c[0x0][0x16c], R63 ;  /* 0x00005b00187d8a24 */ /* 0x000fe200078e023f */
[----:B------:R-:W-:Y:S01]  /*1530*/  PRMT R185, RZ, 0x7610, R5 ;  /* 0x00007610ffb97816 */ /* 0x000fe20000000005 */
[----:B------:R-:W-:Y:S01]  /*1540*/  IMAD.MOV.U32 R24, RZ, RZ, 0x3f800000 ;  /* 0x3f800000ff187424 */ /* 0x000fe200078e00ff */
[----:B------:R-:W-:Y:S01]  /*1550*/  MOV R25, RZ ;  /* 0x000000ff00197202 */ /* 0x000fe20000000f00 */
[----:B------:R-:W-:Y:S02]  /*1560*/  FMUL.FTZ R142, R113, R142 ;  /* 0x0000008e718e7220 */ /* 0x000fe40000410000 */
[----:B------:R-:W-:Y:S01]  /*1570*/  @!P0 IMAD.WIDE R124, R125, 0x8, R22 ;  /* 0x000000087d7c8825 */ /* 0x000fe200078e0216 */
        /* <DEDUP_REMOVED lines=24> */
[----:B--2---:R-:W-:Y:S01]  /*1700*/  FMUL.FTZ R132, R59, 1.4426950216293334961 ;  /* 0x3fb8aa3b3b847820 */ /* 0x004fe20000410000 */
[----:B---3--:R-:W-:Y:S03]  /*1710*/  STS.128 [R34.X16], R12 ;  /* 0x0000000c22007388 */ /* 0x008fe6000000cc00 */
[----:B------:R-:W-:Y:S01]  /*1720*/  FMUL.FTZ R177, R115, R132 ;  /* 0x0000008473b17220 */ /* 0x000fe20000410000 */
[----:B----4-:R-:W-:Y:S01]  /*1730*/  STS.128 [R34.X16+0x200], R16 ;  /* 0x0002001022007388 */ /* 0x010fe2000000cc00 */
[----:B------:R-:W-:-:S06]  /*1740*/  NOP ;  /* 0x0000000000007918 */ /* 0x000fcc0000000000 */
[----:B------:R-:W0:Y:S01]  /*1750*/  LDS.128 R12, [R118.X16] ;  /* 0x00000000760c7984 */ /* 0x000e22000000cc00 */
[----:B------:R-:W1:Y:S01]  /*1760*/  MUFU.EX2 R177, R177 ;  /* 0x000000b100b17308 */ /* 0x000e620000000800 */
[-C--:B------:R-:W-:Y:S02]  /*1770*/  FMUL.FTZ R122, R114, R132.reuse ;  /* 0x00000084727a7220 */ /* 0x080fe40000410000 */
[----:B------:R2:W3:Y:S01]  /*1780*/  LDS.128 R16, [R118.X16+0x10] ;  /* 0x0000100076107984 */ /* 0x0004e2000000cc00 */
[-C--:B------:R-:W-:Y:S02]  /*1790*/  FMUL.FTZ R121, R113, R132.reuse ;  /* 0x0000008471797220 */ /* 0x080fe40000410000 */
[-C--:B------:R-:W-:Y:S02]  /*17a0*/  FMUL.FTZ R120, R112, R132.reuse ;  /* 0x0000008470787220 */ /* 0x080fe40000410000 */
[----:B------:R-:W4:Y:S01]  /*17b0*/  MUFU.EX2 R122, R122 ;  /* 0x0000007a007a7308 */ /* 0x000f220000000800 */
[----:B-1----:R1:W-:Y:S04]  /*17c0*/  STS [R126+0x1d10], R177 ;  /* 0x001d10b17e007388 */ /* 0x0023e80000000800 */
[----:B------:R-:W-:Y:S01]  /*17d0*/  BAR.SYNC.DEFER_BLOCKING 0x0 ;  /* 0x0000000000007b1d */ /* 0x000fe20000010000 */
[----:B------:R-:W-:-:S05]  /*17e0*/  FMUL.FTZ R119, R111, R132 ;  /* 0x000000846f777220 */ /* 0x000fca0000410000 */
[----:B------:R-:W1:Y:S01]  /*17f0*/  MUFU.EX2 R121, R121 ;  /* 0x0000007900797308 */ /* 0x000e620000000800 */
[----:B--2---:R-:W-:-:S07]  /*1800*/  FMUL.FTZ R118, R110, R132 ;  /* 0x000000846e767220 */ /* 0x004fce0000410000 */
[----:B------:R-:W2:Y:S01]  /*1810*/  MUFU.EX2 R120, R120 ;  /* 0x0000007800787308 */ /* 0x000ea20000000800 */
[----:B------:R-:W-:Y:S01]  /*1820*/  FMUL.FTZ R123, R109, R132 ;  /* 0x000000846d7b7220 */ /* 0x000fe20000410000 */
[----:B0-----:R-:W-:-:S06]  /*1830*/  PRMT R151, RZ, 0x5410, R12 ;  /* 0x00005410ff977816 */ /* 0x001fcc000000000c */
[----:B------:R-:W0:Y:S01]  /*1840*/  MUFU.EX2 R119, R119 ;  /* 0x0000007700777308 */ /* 0x000e220000000800 */
[----:B------:R-:W-:Y:S01]  /*1850*/  PRMT R157, RZ, 0x7610, R12 ;  /* 0x00007610ff9d7816 */ /* 0x000fe2000000000c */
[----:B----4-:R-:W-:Y:S01]  /*1860*/  FFMA.FTZ R12, R154, R122, R189 ;  /* 0x0000007a9a0c7223 */ /* 0x010fe200000100bd */
[--C-:B------:R-:W-:Y:S01]  /*1870*/  PRMT R167, RZ, 0x5410, R14.reuse ;  /* 0x00005410ffa77816 */ /* 0x100fe2000000000e */
[----:B------:R-:W-:Y:S01]  /*1880*/  FMUL.FTZ R128, R108, R132 ;  /* 0x000000846c807220 */ /* 0x000fe20000410000 */
[----:B------:R-:W-:Y:S01]  /*1890*/  PRMT R169, RZ, 0x7610, R14 ;  /* 0x00007610ffa97816 */ /* 0x000fe2000000000e */
[----:B------:R-:W-:Y:S01]  /*18a0*/  FMUL.FTZ R14, R177, R122 ;  /* 0x0000007ab10e7220 */ /* 0x000fe20000410000 */
[--C-:B------:R-:W-:Y:S01]  /*18b0*/  PRMT R159, RZ, 0x5410, R13.reuse ;  /* 0x00005410ff9f7816 */ /* 0x100fe2000000000d */
[----:B------:R-:W4:Y:S01]  /*18c0*/  MUFU.EX2 R118, R118 ;  /* 0x0000007600767308 */ /* 0x000f220000000800 */
[----:B------:R-:W-:Y:S01]  /*18d0*/  PRMT R161, RZ, 0x7610, R13 ;  /* 0x00007610ffa17816 */ /* 0x000fe2000000000d */
[C---:B-1----:R-:W-:Y:S01]  /*18e0*/  FMUL.FTZ R13, R121.reuse, R14 ;  /* 0x0000000e790d7220 */ /* 0x042fe20000410000 */
[----:B------:R1:W5:Y:S01]  /*18f0*/  @!P0 LDG.E.64 R24, [R124.64] ;  /* 0x000000047c188981 */ /* 0x000362000c1e1b00 */
[----:B------:R-:W-:Y:S01]  /*1900*/  FFMA.FTZ R12, R121, R12, R142 ;  /* 0x0000000c790c7223 */ /* 0x000fe2000001008e */
[----:B------:R-:W-:Y:S01]  /*1910*/  ISETP.NE.AND P0, PT, R48, 0x3f, PT ;  /* 0x0000003f3000780c */ /* 0x000fe20003f05270 */
[----:B------:R-:W-:-:S02]  /*1920*/  FMUL.FTZ R126, R107, R132 ;  /* 0x000000846b7e7220 */ /* 0x000fc40000410000 */
[----:B------:R-:W1:Y:S01]  /*1930*/  MUFU.EX2 R123, R123 ;  /* 0x0000007b007b7308 */ /* 0x000e620000000800 */
[C---:B--2---:R-:W-:Y:S02]  /*1940*/  FMUL.FTZ R14, R120.reuse, R13 ;  /* 0x0000000d780e7220 */ /* 0x044fe40000410000 */
[----:B------:R-:W-:Y:S02]  /*1950*/  FFMA.FTZ R12, R120, R12, R185 ;  /* 0x0000000c780c7223 */ /* 0x000fe400000100b9 */
[----:B------:R-:W-:-:S03]  /*1960*/  FMUL.FTZ R127, R106, R132 ;  /* 0x000000846a7f7220 */ /* 0x000fc60000410000 */
[----:B------:R-:W2:Y:S01]  /*1970*/  MUFU.EX2 R128, R128 ;  /* 0x0000008000807308 */ /* 0x000ea20000000800 */
[C---:B0-----:R-:W-:Y:S01]  /*1980*/  FMUL.FTZ R13, R119.reuse, R14 ;  /* 0x0000000e770d7220 */ /* 0x041fe20000410000 */
[----:B------:R0:W0:Y:S01]  /*1990*/  @P0 LDS R170, [R48.X4+0x2514] ;  /* 0x0025140030aa0984 */ /* 0x0000220000004800 */
[----:B------:R-:W-:Y:S02]  /*19a0*/  FFMA.FTZ R12, R119, R12, R144 ;  /* 0x0000000c770c7223 */ /* 0x000fe40000010090 */
[----:B------:R-:W-:-:S03]  /*19b0*/  FMUL.FTZ R129, R105, R132 ;  /* 0x0000008469817220 */ /* 0x000fc60000410000 */
[----:B------:R-:W2:Y:S01]  /*19c0*/  MUFU.EX2 R126, R126 ;  /* 0x0000007e007e7308 */ /* 0x000ea20000000800 */
[C---:B----4-:R-:W-:Y:S02]  /*19d0*/  FMUL.FTZ R14, R118.reuse, R13 ;  /* 0x0000000d760e7220 */ /* 0x050fe40000410000 */
[----:B------:R-:W-:Y:S02]  /*19e0*/  FFMA.FTZ R12, R118, R12, R179 ;  /* 0x0000000c760c7223 */ /* 0x000fe400000100b3 */
[----:B-1----:R-:W-:-:S03]  /*19f0*/  FMUL.FTZ R124, R104, R132 ;  /* 0x00000084687c7220 */ /* 0x002fc60000410000 */
[----:B------:R-:W1:Y:S01]  /*1a00*/  MUFU.EX2 R127, R127 ;  /* 0x0000007f007f7308 */ /* 0x000e620000000800 */
[C---:B------:R-:W-:Y:S02]  /*1a10*/  FMUL.FTZ R13, R123.reuse, R14 ;  /* 0x0000000e7b0d7220 */ /* 0x040fe40000410000 */
[----:B------:R-:W-:Y:S01]  /*1a20*/  FFMA.FTZ R12, R123, R12, R150 ;  /* 0x0000000c7b0c7223 */ /* 0x000fe20000010096 */
[--C-:B------:R-:W-:Y:S01]  /*1a30*/  PRMT R171, RZ, 0x5410, R15.reuse ;  /* 0x00005410ffab7816 */ /* 0x100fe2000000000f */
[----:B------:R-:W-:Y:S01]  /*1a40*/  FMUL.FTZ R125, R103, R132 ;  /* 0x00000084677d7220 */ /* 0x000fe20000410000 */
[----:B------:R-:W-:Y:S02]  /*1a50*/  PRMT R174, RZ, 0x7610, R15 ;  /* 0x00007610ffae7816 */ /* 0x000fe4000000000f */
[----:B------:R-:W4:Y:S01]  /*1a60*/  MUFU.EX2 R129, R129 ;  /* 0x0000008100817308 */ /* 0x000f220000000800 */
[----:B------:R-:W-:Y:S01]  /*1a70*/  PRMT R15, RZ, 0x7610, R8 ;  /* 0x00007610ff0f7816 */ /* 0x000fe20000000008 */
[----:B--2---:R-:W-:-:S02]  /*1a80*/  FMUL.FTZ R13, R128, R13 ;  /* 0x0000000d800d7220 */ /* 0x004fc40000410000 */
[----:B------:R-:W-:Y:S02]  /*1a90*/  FFMA.FTZ R12, R128, R12, R181 ;  /* 0x0000000c800c7223 */ /* 0x000fe400000100b5 */
[----:B------:R-:W-:Y:S02]  /*1aa0*/  FMUL.FTZ R130, R101, R132 ;  /* 0x0000008465827220 */ /* 0x000fe40000410000 */
[----:B------:R-:W2:Y:S01]  /*1ab0*/  MUFU.EX2 R124, R124 ;  /* 0x0000007c007c7308 */ /* 0x000ea20000000800 */
        /* <DEDUP_REMOVED lines=8> */
[----:B------:R-:W-:Y:S02]  /*1b40*/  FMUL.FTZ R143, R97, R132 ;  /* 0x00000084618f7220 */ /* 0x000fe40000410000 */
[C---:B----4-:R-:W-:Y:S02]  /*1b50*/  FMUL.FTZ R13, R129.reuse, R14 ;  /* 0x0000000e810d7220 */ /* 0x050fe40000410000 */
[----:B------:R-:W-:-:S03]  /*1b60*/  FFMA.FTZ R12, R129, R12, R158 ;  /* 0x0000000c810c7223 */ /* 0x000fc6000001009e */
[----:B------:R-:W4:Y:S01]  /*1b70*/  MUFU.EX2 R131, R131 ;  /* 0x0000008300837308 */ /* 0x000f220000000800 */
[C---:B--2---:R-:W-:Y:S02]  /*1b80*/  FMUL.FTZ R14, R124.reuse, R13 ;  /* 0x0000000d7c0e7220 */ /* 0x044fe40000410000 */
[----:B------:R-:W-:-:S05]  /*1b90*/  FFMA.FTZ R12, R124, R12, R187 ;  /* 0x0000000c7c0c7223 */ /* 0x000fca00000100bb */
[----:B------:R-:W2:Y:S01]  /*1ba0*/  MUFU.EX2 R143, R143 ;  /* 0x0000008f008f7308 */ /* 0x000ea20000000800 */
[C---:B0-----:R-:W-:Y:S02]  /*1bb0*/  FMUL.FTZ R13, R125.reuse, R14 ;  /* 0x0000000e7d0d7220 */ /* 0x041fe40000410000 */
[----:B------:R-:W-:Y:S02]  /*1bc0*/  FFMA.FTZ R12, R125, R12, R162 ;  /* 0x0000000c7d0c7223 */ /* 0x000fe400000100a2 */
[C---:B-1----:R-:W-:Y:S02]  /*1bd0*/  FMUL.FTZ R14, R130.reuse, R13 ;  /* 0x0000000d820e7220 */ /* 0x042fe40000410000 */
[----:B------:R-:W-:Y:S02]  /*1be0*/  FFMA.FTZ R12, R130, R12, R191 ;  /* 0x0000000c820c7223 */ /* 0x000fe400000100bf */
[C---:B----4-:R-:W-:Y:S02]  /*1bf0*/  FMUL.FTZ R14, R131.reuse, R14 ;  /* 0x0000000e830e7220 */ /* 0x050fe40000410000 */
[----:B------:R-:W-:Y:S01]  /*1c00*/  FFMA.FTZ R13, R131, R12, R166 ;  /* 0x0000000c830d7223 */ /* 0x000fe200000100a6 */
[----:B---3--:R-:W-:-:S02]  /*1c10*/  PRMT R176, RZ, 0x5410, R16 ;  /* 0x00005410ffb07816 */ /* 0x008fc40000000010 */
[----:B------:R-:W-:Y:S02]  /*1c20*/  PRMT R175, RZ, 0x7610, R16 ;  /* 0x00007610ffaf7816 */ /* 0x000fe40000000010 */
[--C-:B------:R-:W-:Y:S01]  /*1c30*/  PRMT R172, RZ, 0x5410, R17.reuse ;  /* 0x00005410ffac7816 */ /* 0x100fe20000000011 */
[C---:B--2---:R-:W-:Y:S01]  /*1c40*/  FMUL.FTZ R12, R143.reuse, R14 ;  /* 0x0000000e8f0c7220 */ /* 0x044fe20000410000 */
[----:B------:R-:W-:Y:S01]  /*1c50*/  PRMT R153, RZ, 0x7610, R17 ;  /* 0x00007610ff997816 */ /* 0x000fe20000000011 */
[----:B------:R-:W-:Y:S01]  /*1c60*/  FFMA.FTZ R13, R143, R13, R168 ;  /* 0x0000000d8f0d7223 */ /* 0x000fe200000100a8 */
[--C-:B------:R-:W-:Y:S02]  /*1c70*/  PRMT R155, RZ, 0x5410, R18.reuse ;  /* 0x00005410ff9b7816 */ /* 0x100fe40000000012 */
[----:B------:R-:W-:Y:S02]  /*1c80*/  PRMT R149, RZ, 0x7610, R18 ;  /* 0x00007610ff957816 */ /* 0x000fe40000000012 */
[----:B------:R-:W-:-:S02]  /*1c90*/  PRMT R145, RZ, 0x5410, R19 ;  /* 0x00005410ff917816 */ /* 0x000fc40000000013 */
[----:B------:R-:W-:Y:S01]  /*1ca0*/  PRMT R147, RZ, 0x7610, R19 ;  /* 0x00007610ff937816 */ /* 0x000fe20000000013 */
[----:B------:R-:W-:Y:S05]  /*1cb0*/  @P0 BRA `(.L_x_3831) ;  /* 0x0000007000000947 */ /* 0x000fea0003800000 */
[----:B------:R-:W-:Y:S01]  /*1cc0*/  ISETP.NE.AND P0, PT, R38, c[0x0][0x174], PT ;  /* 0x00005d0026007a0c */ /* 0x000fe20003f05270 */
[----:B------:R-:W-:-:S12]  /*1cd0*/  HFMA2.MMA R170, -RZ, RZ, 1.875, 0 ;  /* 0x3f800000ffaa7435 */ /* 0x000fd800000001ff */
[----:B------:R-:W-:-:S04]  /*1ce0*/  @P0 LEA.HI R14, R38, R38, RZ, 0x1 ;  /* 0x00000026260e0211 */ /* 0x000fc800078f08ff */
[----:B------:R-:W-:-:S04]  /*1cf0*/  @P0 LOP3.LUT R15, R14, 0xfffffe, RZ, 0xc0, !PT ;  /* 0x00fffffe0e0f0812 */ /* 0x000fc800078ec0ff */
[----:B------:R-:W-:-:S04]  /*1d00*/  @P0 IADD3 R14, -R15, R38, RZ ;  /* 0x000000260f0e0210 */ /* 0x000fc80007ffe1ff */
[----:B------:R-:W-:-:S05]  /*1d10*/  @P0 LEA R14, R14, R63, 0x8 ;  /* 0x0000003f0e0e0211 */ /* 0x000fca00078e40ff */
[----:B------:R0:W1:Y:S02]  /*1d20*/  @P0 LDS R170, [R14.X4+0x1d10] ;  /* 0x001d10000eaa0984 */ /* 0x0000640000004800 */
.L_x_3831:
[----:B------:R-:W-:Y:S05]  /*1d30*/  BSYNC B0 ;  /* 0x0000000000007941 */ /* 0x000fea0003800000 */
.L_x_3830:
[----:B------:R-:W-:Y:S01]  /*1d40*/  ISETP.GT.U32.AND P0, PT, R48, 0x1f, PT ;  /* 0x0000001f3000780c */ /* 0x000fe20003f04070 */
[C---:B-----5:R-:W-:Y:S01]  /*1d50*/  FMUL.FTZ R19, R117.reuse, R169 ;  /* 0x000000a975137220 */ /* 0x060fe20000410000 */
[----:B------:R2:W-:Y:S01]  /*1d60*/  STS.64 [R48.X8+0x1900], R12 ;  /* 0x0019000c30007388 */ /* 0x0005e20000008a00 */
[C---:B------:R-:W-:Y:S01]  /*1d70*/  FMUL.FTZ R18, R117.reuse, R167 ;  /* 0x000000a775127220 */ /* 0x040fe20000410000 */
[----:B------:R-:W-:Y:S01]  /*1d80*/  BSSY B0, `(.L_x_3832) ;  /* 0x000005c000007945 */ /* 0x000fe20003800000 */
[C---:B------:R-:W-:Y:S02]  /*1d90*/  FMUL.FTZ R132, R117.reuse, R171 ;  /* 0x000000ab75847220 */ /* 0x040fe40000410000 */
[C---:B------:R-:W-:Y:S02]  /*1da0*/  FMUL.FTZ R173, R117.reuse, R176 ;  /* 0x000000b075ad7220 */ /* 0x040fe40000410000 */
[C---:B------:R-:W-:Y:S02]  /*1db0*/  FMUL.FTZ R193, R117.reuse, R172 ;  /* 0x000000ac75c17220 */ /* 0x040fe40000410000 */
[----:B0-----:R-:W-:-:S02]  /*1dc0*/  FMUL.FTZ R14, R117, R151 ;  /* 0x00000097750e7220 */ /* 0x001fc40000410000 */
[C---:B------:R-:W-:Y:S02]  /*1dd0*/  FMUL.FTZ R15, R117.reuse, R157 ;  /* 0x0000009d750f7220 */ /* 0x040fe40000410000 */
[C---:B------:R-:W-:Y:S02]  /*1de0*/  FMUL.FTZ R16, R117.reuse, R159 ;  /* 0x0000009f75107220 */ /* 0x040fe40000410000 */
[C---:B------:R-:W-:Y:S02]  /*1df0*/  FMUL.FTZ R17, R117.reuse, R161 ;  /* 0x000000a175117220 */ /* 0x040fe40000410000 */
[C---:B------:R-:W-:Y:S02]  /*1e00*/  FMUL.FTZ R133, R117.reuse, R174 ;  /* 0x000000ae75857220 */ /* 0x040fe40000410000 */
[C---:B--2---:R-:W-:Y:S02]  /*1e10*/  FMUL.FTZ R13, R117.reuse, R175 ;  /* 0x000000af750d7220 */ /* 0x044fe40000410000 */
        /* <DEDUP_REMOVED lines=28> */
.L_x_3885:
        /* <DEDUP_REMOVED lines=24> */
.L_x_3886:
[----:B------:R-:W-:Y:S02]  /*2160*/  ISETP.GE.AND P0, PT, R47, 0x10, PT ;  /* 0x000000102f00780c */ /* 0x000fe40003f06270 */
[----:B------:R-:W-:-:S11]  /*2170*/  MOV R152, R16 ;  /* 0x0000001000987202 */ /* 0x000fd60000000f00 */
        /* <DEDUP_REMOVED lines=8> */
[----:B-1----:R-:W-:Y:S05]  /*2200*/  CALL.REL.NOINC `($__internal_157_$__cuda_sm70_shflsync_idx_p) ;  /* 0x00003f5000007944 */ /* 0x002fea0003c00000 */
.L_x_3836:
[----:B------:R-:W-:Y:S05]  /*2210*/  BRA.CONV ~URZ, `(.L_x_3837) ;  /* 0x000000637f007947 */ /* 0x000fea000b800000 */
[----:B0-----:R-:W-:Y:S01]  /*2220*/  HFMA2.MMA R188, -RZ, RZ, 0, 1.847743988037109375e-06 ;  /* 0x0000001fffbc7435 */ /* 0x001fe200000001ff */
[----:B------:R-:W-:-:S02]  /*2230*/  MOV R186, R152 ;  /* 0x0000009800ba7202 */ /* 0x000fc40000000f00 */
[----:B-1----:R-:W-:Y:S02]  /*2240*/  MOV R15, 0x1f ;  /* 0x0000001f000f7802 */ /* 0x002fe40000000f00 */
[----:B------:R-:W-:Y:S02]  /*2250*/  MOV R195, 0xffffffff ;  /* 0xffffffff00c37802 */ /* 0x000fe40000000f00 */
[----:B------:R-:W-:Y:S02]  /*2260*/  MOV R12, 0x2280 ;  /* 0x00002280000c7802 */ /* 0x000fe40000000f00 */
[----:B------:R-:W-:Y:S05]  /*2270*/  CALL.REL.NOINC `($__internal_157_$__cuda_sm70_shflsync_idx_p) ;  /* 0x00003ee000007944 */ /* 0x000fea0003c00000 */
.L_x_3837:
[----:B------:R-:W-:Y:S05]  /*2280*/  BRA.DIV ~URZ, `(.L_x_3838) ;  /* 0x000034f27f007947 */ /* 0x000fea000b800000 */
[----:B------:R2:W3:Y:S04]  /*2290*/  SHFL.UP PT, R16, R17, 0x1, RZ ;  /* 0x0420000011107989 */ /* 0x0004e800000e00ff */
[----:B------:R-:W4:Y:S04]  /*22a0*/  SHFL.IDX PT, R24, R24, RZ, 0x1f ;  /* 0x00001fff18187589 */ /* 0x000f2800000e0000 */
[----:B------:R2:W0:Y:S04]  /*22b0*/  SHFL.IDX PT, R13, R25, RZ, 0x1f ;  /* 0x00001fff190d7589 */ /* 0x00042800000e0000 */
[----:B------:R2:W1:Y:S02]  /*22c0*/  SHFL.UP PT, R17, R152, 0x1, RZ ;  /* 0x0420000098117989 */ /* 0x00046400000e00ff */
.L_x_3887:
[----:B01----:R-:W0:Y:S01]  /*22d0*/  LDS.64 R14, [R48.X16+0x1900] ;  /* 0x00190000300e7984 */ /* 0x003e22000000ca00 */
[----:B----4-:R-:W-:Y:S01]  /*22e0*/  MOV R12, R24 ;  /* 0x00000018000c7202 */ /* 0x010fe20000000f00 */
[----:B---3--:R-:W-:-:S04]  /*22f0*/  @P1 FFMA.FTZ R13, R13, R16, R17 ;  /* 0x000000100d0d1223 */ /* 0x008fc80000010011 */
[----:B------:R-:W-:Y:S02]  /*2300*/  @P1 FMUL.FTZ R12, R12, R16 ;  /* 0x000000100c0c1220 */ /* 0x000fe40000410000 */
[C---:B0-----:R-:W-:Y:S02]  /*2310*/  FFMA.FTZ R15, R14.reuse, R13, R15 ;  /* 0x0000000d0e0f7223 */ /* 0x041fe4000001000f */
[----:B------:R-:W-:-:S05]  /*2320*/  FMUL.FTZ R14, R14, R12 ;  /* 0x0000000c0e0e7220 */ /* 0x000fca0000410000 */
[----:B------:R0:W-:Y:S02]  /*2330*/  STS.128 [R48.X16+0x1900], R12 ;  /* 0x0019000c30007388 */ /* 0x0001e4000000cc00 */
.L_x_3833:
[----:B------:R-:W-:Y:S05]  /*2340*/  BSYNC B0 ;  /* 0x0000000000007941 */ /* 0x000fea0003800000 */
.L_x_3832:
[----:B------:R-:W-:Y:S01]  /*2350*/  WARPSYNC 0xffffffff ;  /* 0xffffffff00007948 */ /* 0x000fe20003800000 */
[----:B------:R-:W-:Y:S01]  /*2360*/  BAR.SYNC.DEFER_BLOCKING 0x0 ;  /* 0x0000000000007b1d */ /* 0x000fe20000010000 */
[C---:B01----:R-:W-:Y:S01]  /*2370*/  FMUL.FTZ R14, R143.reuse, R170 ;  /* 0x000000aa8f0e7220 */ /* 0x043fe20000410000 */
[----:B------:R-:W-:Y:S01]  /*2380*/  LOP3.LUT P0, RZ, R48, 0x1f, RZ, 0xc0, !PT ;  /* 0x0000001f30ff7812 */ /* 0x000fe2000780c0ff */
[----:B------:R-:W-:Y:S01]  /*2390*/  FFMA.FTZ R13, R143, R193, R180 ;  /* 0x000000c18f0d7223 */ /* 0x000fe200000100b4 */
[----:B--2---:R-:W-:Y:S01]  /*23a0*/  HFMA2.MMA R17, -RZ, RZ, 0, 0 ;  /* 0x00000000ff117435 */ /* 0x004fe200000001ff */
        /* <DEDUP_REMOVED lines=16> */
[----:B------:R1:W2:Y:S01]  /*24b0*/  @!P0 LDS.64 R16, [R63.X8+0x2610] ;  /* 0x002610003f108984 */ /* 0x0002a20000008a00 */
[----:B------:R-:W-:Y:S01]  /*24c0*/  FMUL.FTZ R15, R126, R15 ;  /* 0x0000000f7e0f7220 */ /* 0x000fe20000410000 */
[----:B------:R-:W-:Y:S01]  /*24d0*/  ISETP.GT.U32.AND P0, PT, R48, 0x1f, PT ;  /* 0x0000001f3000780c */ /* 0x000fe20003f04070 */
        /* <DEDUP_REMOVED lines=45> */
.L_x_3888:
        /* <DEDUP_REMOVED lines=26> */
.L_x_3889:
        /* <DEDUP_REMOVED lines=11> */
.L_x_3840:
[----:B-12---:R-:W-:Y:S05]  /*2a00*/  BSYNC B0 ;  /* 0x0000000000007941 */ /* 0x006fea0003800000 */
.L_x_3839:
[----:B------:R-:W-:Y:S01]  /*2a10*/  WARPSYNC 0xffffffff ;  /* 0xffffffff00007948 */ /* 0x000fe20003800000 */
[----:B------:R-:W-:Y:S01]  /*2a20*/  BAR.SYNC.DEFER_BLOCKING 0x0 ;  /* 0x0000000000007b1d */ /* 0x000fe20000010000 */
[----:B0-----:R-:W-:Y:S01]  /*2a30*/  FMUL.FTZ R12, R151, R154 ;  /* 0x0000009a970c7220 */ /* 0x001fe20000410000 */
[C---:B------:R-:W-:Y:S01]  /*2a40*/  ISETP.NE.AND P1, PT, R48.reuse, RZ, PT ;  /* 0x000000ff3000720c */ /* 0x040fe20003f25270 */
[----:B------:R-:W-:Y:S01]  /*2a50*/  FMUL.FTZ R157, R157, R148 ;  /* 0x000000949d9d7220 */ /* 0x000fe20000410000 */
[----:B------:R-:W-:Y:S01]  /*2a60*/  PRMT R177, RZ, 0x7610, R11 ;  /* 0x00007610ffb17816 */ /* 0x000fe2000000000b */
[----:B------:R-:W-:Y:S01]  /*2a70*/  FFMA.FTZ R13, R33, R12, RZ ;  /* 0x0000000c210d7223 */ /* 0x000fe200000100ff */
[----:B------:R-:W-:Y:S01]  /*2a80*/  IADD3 R183, R48, 0x40, RZ ;  /* 0x0000004030b77810 */ /* 0x000fe20007ffe0ff */
[----:B------:R-:W-:Y:S01]  /*2a90*/  FMUL.FTZ R159, R159, R24 ;  /* 0x000000189f9f7220 */ /* 0x000fe20000410000 */
[----:B------:R-:W-:Y:S01]  /*2aa0*/  BSSY B0, `(.L_x_3843) ;  /* 0x00000c9000007945 */ /* 0x000fe20003800000 */
[----:B------:R-:W-:Y:S01]  /*2ab0*/  FFMA.FTZ R12, R32, R157, R13 ;  /* 0x0000009d200c7223 */ /* 0x000fe2000001000d */
[----:B------:R-:W-:Y:S01]  /*2ac0*/  HFMA2.MMA R13, -RZ, RZ, 0, 0 ;  /* 0x00000000ff0d7435 */ /* 0x000fe200000001ff */
[----:B------:R-:W-:Y:S01]  /*2ad0*/  FMUL.FTZ R161, R161, R142 ;  /* 0x0000008ea1a17220 */ /* 0x000fe20000410000 */
[----:B------:R-:W-:Y:S01]  /*2ae0*/  LEA.HI.SX32 R183, R183, R48, 0x1b ;  /* 0x00000030b7b77211 */ /* 0x000fe200078fdaff */
[----:B------:R-:W-:-:S02]  /*2af0*/  FFMA.FTZ R159, R31, R159, R12 ;  /* 0x0000009f1f9f7223 */ /* 0x000fc4000001000c */
[----:B------:R-:W-:Y:S02]  /*2b00*/  FMUL.FTZ R167, R167, R144 ;  /* 0x00000090a7a77220 */ /* 0x000fe40000410000 */
[----:B------:R-:W-:Y:S01]  /*2b10*/  FFMA.FTZ R12, R30, R161, R159 ;  /* 0x000000a11e0c7223 */ /* 0x000fe2000001009f */
[----:B------:R-:W-:Y:S01]  /*2b20*/  SHF.L.U64.HI R159, R70, 0x2, R61 ;  /* 0x00000002469f7819 */ /* 0x000fe2000001023d */
[----:B------:R-:W-:Y:S01]  /*2b30*/  FMUL.FTZ R169, R169, R146 ;  /* 0x00000092a9a97220 */ /* 0x000fe20000410000 */
[----:B------:R-:W-:Y:S01]  /*2b40*/  PRMT R161, RZ, 0x7610, R9 ;  /* 0x00007610ffa17816 */ /* 0x000fe20000000009 */
[----:B------:R-:W-:Y:S02]  /*2b50*/  FFMA.FTZ R167, R29, R167, R12 ;  /* 0x000000a71da77223 */ /* 0x000fe4000001000c */
[----:B------:R-:W-:Y:S01]  /*2b60*/  FMUL.FTZ R171, R171, R150 ;  /* 0x00000096abab7220 */ /* 0x000fe20000410000 */
[----:B------:R-:W0:Y:S01]  /*2b70*/  LDS R151, [R48.X8+0x1b14] ;  /* 0x001b140030977984 */ /* 0x000e220000008800 */
[----:B------:R-:W-:Y:S01]  /*2b80*/  FFMA.FTZ R12, R28, R169, R167 ;  /* 0x000000a91c0c7223 */ /* 0x000fe200000100a7 */
[----:B------:R-:W-:Y:S01]  /*2b90*/  PRMT R169, RZ, 0x5410, R10 ;  /* 0x00005410ffa97816 */ /* 0x000fe2000000000a */
[----:B------:R-:W-:Y:S01]  /*2ba0*/  IMAD R14, R165, c[0x0][0x2b8], RZ ;  /* 0x0000ae00a50e7a24 */ /* 0x000fe200078e02ff */
[----:B------:R1:W-:Y:S01]  /*2bb0*/  @!P1 STS.64 [R63.X8+0x2610], R16 ;  /* 0x002610103f009388 */ /* 0x0003e20000008a00 */
[----:B------:R-:W-:Y:S01]  /*2bc0*/  FFMA.FTZ R171, R27, R171, R12 ;  /* 0x000000ab1bab7223 */ /* 0x000fe2000001000c */
[----:B------:R-:W-:Y:S01]  /*2bd0*/  MOV R12, R48 ;  /* 0x00000030000c7202 */ /* 0x000fe20000000f00 */
[----:B------:R-:W-:-:S02]  /*2be0*/  FMUL.FTZ R174, R174, R25 ;  /* 0x00000019aeae7220 */ /* 0x000fc40000410000 */
[C---:B------:R-:W-:Y:S02]  /*2bf0*/  IMAD R15, R53.reuse, c[0x0][0x2bc], R14 ;  /* 0x0000af00350f7a24 */ /* 0x040fe400078e020e */
[----:B------:R-:W-:-:S04]  /*2c00*/  IMAD.WIDE.U32 R12, R53, c[0x0][0x2b8], R12 ;  /* 0x0000ae00350c7a25 */ /* 0x000fc800078e000c */
[----:B------:R-:W-:Y:S01]  /*2c10*/  FFMA.FTZ R171, R26, R174, R171 ;  /* 0x000000ae1aab7223 */ /* 0x000fe200000100ab */
[----:B------:R-:W-:Y:S01]  /*2c20*/  IADD3 R13, R13, R15, RZ ;  /* 0x0000000f0d0d7210 */ /* 0x000fe20007ffe0ff */
[----:B------:R-:W-:Y:S02]  /*2c30*/  FMUL.FTZ R176, R176, R152 ;  /* 0x00000098b0b07220 */ /* 0x000fe40000410000 */
[----:B------:R-:W-:Y:S02]  /*2c40*/  IMAD R14, R163, c[0x0][0x2c0], RZ ;  /* 0x0000b000a30e7a24 */ /* 0x000fe400078e02ff */
[----:B------:R-:W-:Y:S01]  /*2c50*/  FFMA.FTZ R171, R0, R176, R171 ;  /* 0x000000b000ab7223 */ /* 0x000fe200000100ab */
[----:B------:R-:W-:Y:S01]  /*2c60*/  SHF.L.U32 R176, R48, 0x4, RZ ;  /* 0x0000000430b07819 */ /* 0x000fe200000006ff */
[----:B------:R-:W-:Y:S02]  /*2c70*/  FMUL.FTZ R175, R175, R156 ;  /* 0x0000009cafaf7220 */ /* 0x000fe40000410000 */
[C---:B------:R-:W-:Y:S01]  /*2c80*/  IMAD R15, R51.reuse, c[0x0][0x2c4], R14 ;  /* 0x0000b100330f7a24 */ /* 0x040fe200078e020e */
[----:B------:R-:W-:Y:S01]  /*2c90*/  LEA.HI.SX32 R176, R176, R176, 0x1b ;  /* 0x000000b0b0b07211 */ /* 0x000fe200078fdaff */
[----:B------:R-:W-:-:S04]  /*2ca0*/  IMAD.WIDE.U32 R12, R51, c[0x0][0x2c0], R12 ;  /* 0x0000b000330c7a25 */ /* 0x000fc800078e000c */
[----:B------:R-:W-:Y:S01]  /*2cb0*/  FFMA.FTZ R171, R60, R175, R171 ;  /* 0x000000af3cab7223 */ /* 0x000fe200000100ab */
[----:B------:R-:W-:Y:S01]  /*2cc0*/  IADD3 R13, R13, R15, RZ ;  /* 0x0000000f0d0d7210 */ /* 0x000fe20007ffe0ff */
[----:B------:R-:W-:Y:S01]  /*2cd0*/  FMUL.FTZ R172, R172, R158 ;  /* 0x0000009eacac7220 */ /* 0x000fe20000410000 */
[----:B------:R-:W-:Y:S01]  /*2ce0*/  LEA R14, P0, R12, c[0x0][0x320], 0x2 ;  /* 0x0000c8000c0e7a11 */ /* 0x000fe200078010ff */
[----:B------:R-:W-:Y:S01]  /*2cf0*/  FMUL.FTZ R153, R153, R160 ;  /* 0x000000a099997220 */ /* 0x000fe20000410000 */
[----:B------:R-:W-:Y:S01]  /*2d00*/  PRMT R175, RZ, 0x5410, R11 ;  /* 0x00005410ffaf7816 */ /* 0x000fe2000000000b */
[----:B------:R-:W-:Y:S01]  /*2d10*/  FFMA.FTZ R171, R58, R172, R171 ;  /* 0x000000ac3aab7223 */ /* 0x000fe200000100ab */
[----:B------:R-:W-:Y:S01]  /*2d20*/  LEA.HI.X R15, R12, c[0x0][0x324], R13, 0x2, P0 ;  /* 0x0000c9000c0f7a11 */ /* 0x000fe200000f140d */
[----:B------:R-:W-:Y:S02]  /*2d30*/  FMUL.FTZ R155, R155, R162 ;  /* 0x000000a29b9b7220 */ /* 0x000fe40000410000 */
[----:B0-----:R-:W-:-:S02]  /*2d40*/  FFMA.FTZ R170, R151, R170, R193 ;  /* 0x000000aa97aa7223 */ /* 0x001fc400000100c1 */
[----:B------:R-:W-:Y:S01]  /*2d50*/  FFMA.FTZ R153, R64, R153, R171 ;  /* 0x0000009940997223 */ /* 0x000fe200000100ab */
[----:B------:R-:W-:Y:S01]  /*2d60*/  PRMT R171, RZ, 0x7610, R10 ;  /* 0x00007610ffab7816 */ /* 0x000fe2000000000a */
[----:B------:R-:W-:Y:S01]  /*2d70*/  FFMA.FTZ R180, R143, R170, R180 ;  /* 0x000000aa8fb47223 */ /* 0x000fe200000100b4 */
[----:B------:R-:W-:Y:S01]  /*2d80*/  P2R R143, PR, RZ, 0x2 ;  /* 0x00000002ff8f7803 */ /* 0x000fe20000000000 */
[----:B------:R-:W-:Y:S01]  /*2d90*/  IMAD R157, R37, -0x400, R52 ;  /* 0xfffffc00259d7824 */ /* 0x000fe200078e0234 */
[----:B------:R-:W-:Y:S01]  /*2da0*/  LEA R143, R38, 0xfffffc00, 0xa ;  /* 0xfffffc00268f7811 */ /* 0x000fe200078e50ff */
[----:B------:R-:W-:Y:S02]  /*2db0*/  FFMA.FTZ R178, R131, R180, R178 ;  /* 0x000000b483b27223 */ /* 0x000fe400000100b2 */
[----:B------:R-:W-:Y:S01]  /*2dc0*/  FFMA.FTZ R153, R62, R155, R153 ;  /* 0x0000009b3e997223 */ /* 0x000fe20000010099 */
[----:B------:R-:W-:Y:S01]  /*2dd0*/  PRMT R155, RZ, 0x7610, R8 ;  /* 0x00007610ff9b7816 */ /* 0x000fe20000000008 */
[----:B------:R-:W-:Y:S01]  /*2de0*/  FFMA.FTZ R130, R130, R178, R173 ;  /* 0x000000b282827223 */ /* 0x000fe200000100ad */
[----:B------:R-:W-:Y:S01]  /*2df0*/  IADD3 R12, P0, R143, R12, RZ ;  /* 0x0000000c8f0c7210 */ /* 0x000fe20007f1e0ff */
[----:B------:R-:W-:Y:S01]  /*2e00*/  FMUL.FTZ R149, R149, R164 ;  /* 0x000000a495957220 */ /* 0x000fe20000410000 */
[----:B------:R-:W-:Y:S01]  /*2e10*/  IADD3 R182, -R143, c[0x0][0x168], -R48 ;  /* 0x00005a008fb67a10 */ /* 0x000fe20007ffe930 */
[----:B------:R-:W-:Y:S01]  /*2e20*/  FFMA.FTZ R18, R125, R130, R18 ;  /* 0x000000827d127223 */ /* 0x000fe20000010012 */
[----:B------:R-:W-:Y:S01]  /*2e30*/  LEA.HI.X.SX32 R13, R143, R13, 0x1, P0 ;  /* 0x0000000d8f0d7211 */ /* 0x000fe200000f0eff */
[----:B------:R-:W-:Y:S01]  /*2e40*/  IMAD.WIDE R14, R157, 0x4, R14 ;  /* 0x000000049d0e7825 */ /* 0x000fe200078e020e */
[----:B------:R-:W-:-:S02]  /*2e50*/  SHF.L.U32 R157, R70, 0x2, RZ ;  /* 0x00000002469d7819 */ /* 0x000fc400000006ff */
[----:B------:R-:W-:Y:S01]  /*2e60*/  ISETP.GE.AND P0, PT, R182, 0x1, PT ;  /* 0x00000001b600780c */ /* 0x000fe20003f06270 */
[----:B------:R-:W-:Y:S01]  /*2e70*/  FFMA.FTZ R124, R124, R18, R19 ;  /* 0x000000127c7c7223 */ /* 0x000fe20000010013 */
[----:B------:R-:W-:Y:S01]  /*2e80*/  ISETP.GE.AND P1, PT, R182, 0x41, PT ;  /* 0x00000041b600780c */ /* 0x000fe20003f26270 */
[----:B------:R-:W-:Y:S01]  /*2e90*/  IMAD R172, R159, c[0x0][0x2d0], RZ ;  /* 0x0000b4009fac7a24 */ /* 0x000fe200078e02ff */
[----:B------:R-:W-:Y:S01]  /*2ea0*/  PRMT R159, RZ, 0x5410, R9 ;  /* 0x00005410ff9f7816 */ /* 0x000fe20000000009 */
[----:B------:R-:W-:Y:S02]  /*2eb0*/  FFMA.FTZ R129, R129, R124, R132 ;  /* 0x0000007c81817223 */ /* 0x000fe40000010084 */
[----:B-1----:R-:W-:Y:S02]  /*2ec0*/  FMUL.FTZ R17, R117, R146 ;  /* 0x0000009275117220 */ /* 0x002fe40000410000 */
[----:B------:R-:W-:Y:S02]  /*2ed0*/  FFMA.FTZ R134, R127, R129, R134 ;  /* 0x000000817f867223 */ /* 0x000fe40000010086 */
[----:B------:R-:W-:-:S02]  /*2ee0*/  FMUL.FTZ R19, R117, R25 ;  /* 0x0000001975137220 */ /* 0x000fc40000410000 */
[----:B------:R-:W-:Y:S02]  /*2ef0*/  FFMA.FTZ R126, R126, R134, R133 ;  /* 0x000000867e7e7223 */ /* 0x000fe40000010085 */
[----:B------:R-:W-:Y:S02]  /*2f00*/  FFMA.FTZ R149, R66, R149, R153 ;  /* 0x0000009542957223 */ /* 0x000fe40000010099 */
[----:B------:R-:W-:Y:S02]  /*2f10*/  FFMA.FTZ R128, R128, R126, R135 ;  /* 0x0000007e80807223 */ /* 0x000fe40000010087 */
[----:B------:R-:W-:Y:S02]  /*2f20*/  FMUL.FTZ R145, R145, R166 ;  /* 0x000000a691917220 */ /* 0x000fe40000410000 */
[----:B------:R-:W-:Y:S02]  /*2f30*/  FMUL.FTZ R147, R147, R168 ;  /* 0x000000a893937220 */ /* 0x000fe40000410000 */
[----:B------:R-:W-:-:S02]  /*2f40*/  FFMA.FTZ R123, R123, R128, R136 ;  /* 0x000000807b7b7223 */ /* 0x000fc40000010088 */
[----:B------:R-:W-:Y:S02]  /*2f50*/  IMAD R151, R157, c[0x0][0x2d4], R172 ;  /* 0x0000b5009d977a24 */ /* 0x000fe400078e02ac */
[----:B------:R-:W-:Y:S02]  /*2f60*/  FMUL.FTZ R17, R28, R17 ;  /* 0x000000111c117220 */ /* 0x000fe40000410000 */
[----:B------:R-:W-:Y:S02]  /*2f70*/  FMUL.FTZ R19, R26, R19 ;  /* 0x000000131a137220 */ /* 0x000fe40000410000 */
[----:B------:R-:W-:Y:S01]  /*2f80*/  FFMA.FTZ R145, R68, R145, R149 ;  /* 0x0000009144917223 */ /* 0x000fe20000010095 */
[----:B------:R0:W-:Y:S01]  /*2f90*/  STS [R176.X4+0x864], R17 ;  /* 0x00086411b0007388 */ /* 0x0001e20000004800 */
[----:B------:R-:W-:Y:S01]  /*2fa0*/  FMUL.FTZ R172, R116, R147 ;  /* 0x0000009374ac7220 */ /* 0x000fe20000410000 */
[----:B------:R-:W-:Y:S01]  /*2fb0*/  PRMT R149, RZ, 0x7610, R7 ;  /* 0x00007610ff957816 */ /* 0x000fe20000000007 */
[----:B------:R-:W-:Y:S01]  /*2fc0*/  FFMA.FTZ R118, R118, R123, R137 ;  /* 0x0000007b76767223 */ /* 0x000fe20000010089 */
[----:B------:R1:W-:Y:S01]  /*2fd0*/  STS [R176.X4+0x86c], R19 ;  /* 0x00086c13b0007388 */ /* 0x0003e20000004800 */
[----:B------:R-:W-:-:S02]  /*2fe0*/  FADD.FTZ R131, R145, R172 ;  /* 0x000000ac91837221 */ /* 0x000fc40000010000 */
[C---:B------:R-:W-:Y:S02]  /*2ff0*/  FMUL.FTZ R172, R117.reuse, R154 ;  /* 0x0000009a75ac7220 */ /* 0x040fe40000410000 */
[C---:B------:R-:W-:Y:S02]  /*3000*/  FMUL.FTZ R145, R117.reuse, R148 ;  /* 0x0000009475917220 */ /* 0x040fe40000410000 */
        /* <DEDUP_REMOVED lines=8> */
[----:B------:R-:W-:Y:S02]  /*3090*/  FFMA.FTZ R119, R119, R118, R138 ;  /* 0x0000007677777223 */ /* 0x000fe4000001008a */
[----:B0-----:R-:W-:-:S02]  /*30a0*/  FMUL.FTZ R17, R117, R162 ;  /* 0x000000a275117220 */ /* 0x001fc40000410000 */
[C---:B-1----:R-:W-:Y:S02]  /*30b0*/  FMUL.FTZ R19, R117.reuse, R164 ;  /* 0x000000a475137220 */ /* 0x042fe40000410000 */
[C---:B------:R-:W-:Y:S02]  /*30c0*/  FMUL.FTZ R137, R117.reuse, R166 ;  /* 0x000000a675897220 */ /* 0x040fe40000410000 */
[----:B------:R-:W-:Y:S02]  /*30d0*/  FMUL.FTZ R117, R117, R168 ;  /* 0x000000a875757220 */ /* 0x000fe40000410000 */
[----:B------:R-:W-:Y:S01]  /*30e0*/  FFMA.FTZ R120, R120, R119, R139 ;  /* 0x0000007778787223 */ /* 0x000fe2000001008b */
[----:B------:R-:W-:Y:S01]  /*30f0*/  PRMT R139, RZ, 0x5410, R6 ;  /* 0x00005410ff8b7816 */ /* 0x000fe20000000006 */
[----:B------:R-:W-:Y:S02]  /*3100*/  FMUL.FTZ R117, R116, R117 ;  /* 0x0000007574757220 */ /* 0x000fe40000410000 */
[----:B------:R-:W-:-:S02]  /*3110*/  FFMA.FTZ R121, R121, R120, R140 ;  /* 0x0000007879797223 */ /* 0x000fc4000001008c */
[----:B------:R-:W-:Y:S01]  /*3120*/  FMUL.FTZ R125, R0, R125 ;  /* 0x0000007d007d7220 */ /* 0x000fe20000410000 */
[----:B------:R0:W-:Y:S01]  /*3130*/  STS [R176.X4+0x88c], R117 ;  /* 0x00088c75b0007388 */ /* 0x0001e20000004800 */
[----:B------:R-:W-:Y:S02]  /*3140*/  FMUL.FTZ R19, R66, R19 ;  /* 0x0000001342137220 */ /* 0x000fe40000410000 */
[----:B------:R-:W-:Y:S01]  /*3150*/  FFMA.FTZ R122, R122, R121, R141 ;  /* 0x000000797a7a7223 */ /* 0x000fe2000001008d */
[----:B------:R1:W-:Y:S01]  /*3160*/  STS [R176.X4+0x870], R125 ;  /* 0x0008707db0007388 */ /* 0x0003e20000004800 */
[----:B------:R-:W-:Y:S01]  /*3170*/  FMUL.FTZ R127, R60, R127 ;  /* 0x0000007f3c7f7220 */ /* 0x000fe20000410000 */
[----:B------:R-:W-:Y:S01]  /*3180*/  PRMT R141, RZ, 0x7610, R6 ;  /* 0x00007610ff8d7816 */ /* 0x000fe20000000006 */
[----:B------:R-:W-:Y:S01]  /*3190*/  FMUL.FTZ R16, R29, R16 ;  /* 0x000000101d107220 */ /* 0x000fe20000410000 */
[----:B------:R2:W-:Y:S01]  /*31a0*/  STS [R176.X4+0x884], R19 ;  /* 0x00088413b0007388 */ /* 0x0005e20000004800 */
[----:B------:R-:W-:Y:S01]  /*31b0*/  FMUL.FTZ R132, R27, R132 ;  /* 0x000000841b847220 */ /* 0x000fe20000410000 */
[--C-:B0-----:R-:W-:Y:S01]  /*31c0*/  PRMT R117, RZ, 0x5410, R4.reuse ;  /* 0x00005410ff757816 */ /* 0x101fe20000000004 */
[----:B------:R-:W-:Y:S01]  /*31d0*/  FMUL.FTZ R133, R58, R133 ;  /* 0x000000853a857220 */ /* 0x000fe20000410000 */
[----:B------:R0:W-:Y:S01]  /*31e0*/  STS [R176.X4+0x874], R127 ;  /* 0x0008747fb0007388 */ /* 0x0001e20000004800 */
[----:B------:R-:W-:Y:S01]  /*31f0*/  FMUL.FTZ R135, R64, R135 ;  /* 0x0000008740877220 */ /* 0x000fe20000410000 */
[----:B-1----:R-:W-:Y:S01]  /*3200*/  PRMT R125, RZ, 0x7610, R4 ;  /* 0x00007610ff7d7816 */ /* 0x002fe20000000004 */
[----:B------:R-:W-:Y:S01]  /*3210*/  FFMA.FTZ R154, -R115, R117, R154 ;  /* 0x00000075739a7223 */ /* 0x000fe2000001019a */
[----:B------:R1:W-:Y:S01]  /*3220*/  STS [R176.X4+0x860], R16 ;  /* 0x00086010b0007388 */ /* 0x0003e20000004800 */
[----:B------:R-:W-:-:S02]  /*3230*/  FMUL.FTZ R137, R68, R137 ;  /* 0x0000008944897220 */ /* 0x000fc40000410000 */
[----:B--2---:R-:W-:Y:S01]  /*3240*/  FMUL.FTZ R19, R115, R122 ;  /* 0x0000007a73137220 */ /* 0x004fe20000410000 */
[----:B------:R2:W-:Y:S01]  /*3250*/  STS [R176.X4+0x868], R132 ;  /* 0x00086884b0007388 */ /* 0x0005e20000004800 */
[----:B------:R-:W-:Y:S01]  /*3260*/  FMUL.FTZ R17, R62, R17 ;  /* 0x000000113e117220 */ /* 0x000fe20000410000 */
[----:B0-----:R-:W-:Y:S01]  /*3270*/  PRMT R127, RZ, 0x5410, R5 ;  /* 0x00005410ff7f7816 */ /* 0x001fe20000000005 */
[----:B------:R-:W-:Y:S01]  /*3280*/  FMUL.FTZ R147, R30, R147 ;  /* 0x000000931e937220 */ /* 0x000fe20000410000 */
[----:B------:R0:W-:Y:S01]  /*3290*/  STS [R176.X4+0x878], R133 ;  /* 0x00087885b0007388 */ /* 0x0001e20000004800 */
[----:B------:R-:W-:Y:S02]  /*32a0*/  FMUL.FTZ R136, R112, R119 ;  /* 0x0000007770887220 */ /* 0x000fe40000410000 */
[----:B-1----:R-:W-:Y:S01]  /*32b0*/  FFMA.FTZ R16, R19, R154, RZ ;  /* 0x0000009a13107223 */ /* 0x002fe200000100ff */
[----:B------:R1:W-:Y:S01]  /*32c0*/  STS [R176.X4+0x87c], R135 ;  /* 0x00087c87b0007388 */ /* 0x0003e20000004800 */
[----:B------:R-:W-:-:S02]  /*32d0*/  FFMA.FTZ R24, -R113, R127, R24 ;  /* 0x0000007f71187223 */ /* 0x000fc40000010118 */
[----:B--2---:R-:W-:Y:S01]  /*32e0*/  FMUL.FTZ R132, R114, R121 ;  /* 0x0000007972847220 */ /* 0x004fe20000410000 */
[----:B------:R2:W-:Y:S01]  /*32f0*/  STS [R176.X4+0x888], R137 ;  /* 0x00088889b0007388 */ /* 0x0005e20000004800 */
[----:B------:R-:W-:Y:S02]  /*3300*/  FMUL.FTZ R145, R32, R145 ;  /* 0x0000009120917220 */ /* 0x000fe40000410000 */
[----:B0-----:R-:W-:Y:S01]  /*3310*/  FFMA.FTZ R133, -R114, R125, R148 ;  /* 0x0000007d72857223 */ /* 0x001fe20000010194 */
[----:B------:R0:W-:Y:S01]  /*3320*/  STS [R176.X4+0x880], R17 ;  /* 0x00088011b0007388 */ /* 0x0001e20000004800 */
[----:B------:R-:W-:Y:S01]  /*3330*/  FFMA.FTZ R144, -R111, R139, R144 ;  /* 0x0000008b6f907223 */ /* 0x000fe20000010190 */
[----:B-1----:R-:W-:Y:S01]  /*3340*/  PRMT R135, RZ, 0x7610, R5 ;  /* 0x00007610ff877816 */ /* 0x002fe20000000005 */
[----:B------:R-:W-:Y:S01]  /*3350*/  FFMA.FTZ R16, R132, R133, R16 ;  /* 0x0000008584107223 */ /* 0x000fe20000010010 */
[----:B------:R1:W-:Y:S01]  /*3360*/  STS [R176.X4+0x85c], R147 ;  /* 0x00085c93b0007388 */ /* 0x0003e20000004800 */
[----:B------:R-:W-:-:S02]  /*3370*/  FFMA.FTZ R153, -R110, R141, R146 ;  /* 0x0000008d6e997223 */ /* 0x000fc40000010192 */
[----:B--2---:R-:W-:Y:S01]  /*3380*/  FMUL.FTZ R137, R113, R120 ;  /* 0x0000007871897220 */ /* 0x004fe20000410000 */
[----:B------:R2:W-:Y:S01]  /*3390*/  STS [R176.X4+0x854], R145 ;  /* 0x00085491b0007388 */ /* 0x0005e20000004800 */
[----:B------:R-:W-:Y:S02]  /*33a0*/  FFMA.FTZ R142, -R112, R135, R142 ;  /* 0x00000087708e7223 */ /* 0x000fe4000001018e */
[----:B0-----:R-:W-:Y:S02]  /*33b0*/  FFMA.FTZ R17, R137, R24, R16 ;  /* 0x0000001889117223 */ /* 0x001fe40000010010 */
[----:B------:R-:W-:Y:S02]  /*33c0*/  FMUL.FTZ R138, R110, R123 ;  /* 0x0000007b6e8a7220 */ /* 0x000fe40000410000 */
[----:B-1----:R-:W-:Y:S02]  /*33d0*/  FMUL.FTZ R147, R111, R118 ;  /* 0x000000766f937220 */ /* 0x002fe40000410000 */
[----:B------:R-:W-:Y:S01]  /*33e0*/  FFMA.FTZ R17, R136, R142, R17 ;  /* 0x0000008e88117223 */ /* 0x000fe20000010011 */
[----:B--2---:R-:W-:Y:S01]  /*33f0*/  PRMT R145, RZ, 0x5410, R7 ;  /* 0x00005410ff917816 */ /* 0x004fe20000000007 */
[----:B------:R-:W-:-:S04]  /*3400*/  IMAD.WIDE.U32 R14, R157, c[0x0][0x2d0], R14 ;  /* 0x0000b4009d0e7a25 */ /* 0x000fc800078e000e */
[----:B------:R-:W-:Y:S01]  /*3410*/  FFMA.FTZ R17, R147, R144, R17 ;  /* 0x0000009093117223 */ /* 0x000fe20000010011 */
[----:B------:R-:W-:Y:S01]  /*3420*/  IADD3 R15, R15, R151, RZ ;  /* 0x000000970f0f7210 */ /* 0x000fe20007ffe0ff */
[C---:B------:R-:W-:Y:S01]  /*3430*/  FFMA.FTZ R150, -R109.reuse, R145, R150 ;  /* 0x000000916d967223 */ /* 0x040fe20000010196 */
[----:B------:R-:W-:Y:S01]  /*3440*/  PRMT R151, RZ, 0x5410, R8 ;  /* 0x00005410ff977816 */ /* 0x000fe20000000008 */
        /* <DEDUP_REMOVED lines=20> */
[----:B------:R-:W-:Y:S02]  /*3590*/  FMUL.FTZ R172, R33, R172 ;  /* 0x000000ac21ac7220 */ /* 0x000fe40000410000 */
[----:B------:R-:W-:-:S02]  /*35a0*/  FMUL.FTZ R174, R31, R174 ;  /* 0x000000ae1fae7220 */ /* 0x000fc40000410000 */
[----:B------:R-:W-:Y:S01]  /*35b0*/  FFMA.FTZ R181, -R97, R177, R168 ;  /* 0x000000b161b57223 */ /* 0x000fe200000101a8 */
[----:B------:R0:W-:Y:S01]  /*35c0*/  STS [R176.X4+0x850], R172 ;  /* 0x000850acb0007388 */ /* 0x0001e20000004800 */
[C---:B------:R-:W-:Y:S02]  /*35d0*/  FFMA.FTZ R164, -R101.reuse, R171, R164 ;  /* 0x000000ab65a47223 */ /* 0x040fe400000101a4 */
[----:B------:R-:W-:Y:S01]  /*35e0*/  FMUL.FTZ R168, R101, R178 ;  /* 0x000000b265a87220 */ /* 0x000fe20000410000 */
[----:B------:R1:W-:Y:S01]  /*35f0*/  STS [R176.X4+0x858], R174 ;  /* 0x000858aeb0007388 */ /* 0x0003e20000004800 */
[----:B------:R-:W-:Y:S02]  /*3600*/  FFMA.FTZ R17, R143, R162, R17 ;  /* 0x000000a28f117223 */ /* 0x000fe40000010011 */
[C---:B------:R-:W-:Y:S02]  /*3610*/  FFMA.FTZ R166, -R99.reuse, R175, R166 ;  /* 0x000000af63a67223 */ /* 0x040fe400000101a6 */
[----:B------:R-:W-:-:S02]  /*3620*/  FMUL.FTZ R179, R99, R180 ;  /* 0x000000b463b37220 */ /* 0x000fc40000410000 */
[----:B0-----:R-:W-:Y:S02]  /*3630*/  FMUL.FTZ R172, R97, R170 ;  /* 0x000000aa61ac7220 */ /* 0x001fe40000410000 */
[----:B------:R-:W-:Y:S02]  /*3640*/  FFMA.FTZ R17, R168, R164, R17 ;  /* 0x000000a4a8117223 */ /* 0x000fe40000010011 */
[----:B------:R-:W-:Y:S02]  /*3650*/  FMUL.FTZ R187, R172, R181 ;  /* 0x000000b5acbb7220 */ /* 0x000fe40000410000 */
[----:B-1----:R-:W-:Y:S01]  /*3660*/  FFMA.FTZ R176, R179, R166, R17 ;  /* 0x000000a6b3b07223 */ /* 0x002fe20000010011 */
        /* <DEDUP_REMOVED lines=8> */
[----:B------:R-:W-:-:S04]  /*36f0*/  LEA R16, P0, R12, c[0x0][0x320], 0x2 ;  /* 0x0000c8000c107a11 */ /* 0x000fc800078010ff */
[----:B------:R-:W-:-:S04]  /*3700*/  IADD3 R17, R13, R17, RZ ;  /* 0x000000110d117210 */ /* 0x000fc80007ffe0ff */
[----:B------:R-:W-:-:S05]  /*3710*/  LEA.HI.X R17, R12, c[0x0][0x324], R17, 0x2, P0 ;  /* 0x0000c9000c117a11 */ /* 0x000fca00000f1411 */
[----:B0-----:R0:W-:Y:S02]  /*3720*/  RED.E.ADD.F32.FTZ.RN.STRONG.GPU [R16.64], R185 ;  /* 0x000000b91000798e */ /* 0x0011e4000c10e784 */
.L_x_3844:
[----:B------:R-:W-:Y:S05]  /*3730*/  BSYNC B0 ;  /* 0x0000000000007941 */ /* 0x000fea0003800000 */
.L_x_3843:
[----:B------:R-:W1:Y:S01]  /*3740*/  LDS R183, [R183.X4+0x950] ;  /* 0x00095000b7b77984 */ /* 0x000e620000004800 */
[----:B------:R-:W-:Y:S01]  /*3750*/  BSSY B0, `(.L_x_3845) ;  /* 0x0000006000007945 */ /* 0x000fe20003800000 */
[----:B------:R-:W-:Y:S01]  /*3760*/  FADD.FTZ R12, R176, R187 ;  /* 0x000000bbb00c7221 */ /* 0x000fe20000010000 */
[C---:B------:R-:W-:Y:S02]  /*3770*/  IADD3 R13, R48.reuse, 0x80, RZ ;  /* 0x00000080300d7810 */ /* 0x040fe40007ffe0ff */
[----:B0-----:R-:W-:Y:S01]  /*3780*/  IADD3 R17, R48, 0xc0, RZ ;  /* 0x000000c030117810 */ /* 0x001fe20007ffe0ff */
[----:B------:R-:W-:Y:S05]  /*3790*/  @!P1 BRA `(.L_x_3846) ;  /* 0x0000001000009947 */ /* 0x000fea0003800000 */
[----:B-1----:R0:W-:Y:S02]  /*37a0*/  RED.E.ADD.F32.FTZ.RN.STRONG.GPU [R14.64+-0xf00], R183 ;  /* 0xfff100b70e00798e */ /* 0x0021e4000c10e784 */
.L_x_3846:
[----:B------:R-:W-:Y:S05]  /*37b0*/  BSYNC B0 ;  /* 0x0000000000007941 */ /* 0x000fea0003800000 */
.L_x_3845:
[----:B------:R-:W-:Y:S01]  /*37c0*/  LEA.HI.SX32 R13, R13, R48, 0x1b ;  /* 0x000000300d0d7211 */ /* 0x000fe200078fdaff */
[----:B------:R-:W-:Y:S01]  /*37d0*/  BSSY B0, `(.L_x_3847) ;  /* 0x000000d000007945 */ /* 0x000fe20003800000 */
[----:B------:R-:W-:Y:S02]  /*37e0*/  ISETP.GE.AND P6, PT, R182, 0x81, PT ;  /* 0x00000081b600780c */ /* 0x000fe40003fc6270 */
[----:B01----:R-:W-:-:S02]  /*37f0*/  IADD3 R183, R48, 0x100, RZ ;  /* 0x0000010030b77810 */ /* 0x003fc40007ffe0ff */
[----:B------:R-:W0:Y:S01]  /*3800*/  LDS R13, [R13.X4+0xa50] ;  /* 0x000a50000d0d7984 */ /* 0x000e220000004800 */
[----:B------:R-:W-:Y:S02]  /*3810*/  LEA.HI.SX32 R17, R17, R48, 0x1b ;  /* 0x0000003011117211 */ /* 0x000fe400078fdaff */
[C---:B------:R-:W-:Y:S02]  /*3820*/  ISETP.GE.AND P0, PT, R182.reuse, 0xc1, PT ;  /* 0x000000c1b600780c */ /* 0x040fe40003f06270 */
[C---:B------:R-:W-:Y:S02]  /*3830*/  ISETP.GE.AND P1, PT, R182.reuse, 0x101, PT ;  /* 0x00000101b600780c */ /* 0x040fe40003f26270 */
[C---:B------:R-:W-:Y:S02]  /*3840*/  ISETP.GE.AND P2, PT, R182.reuse, 0x141, PT ;  /* 0x00000141b600780c */ /* 0x040fe40003f46270 */
[C---:B------:R-:W-:Y:S02]  /*3850*/  ISETP.GE.AND P3, PT, R182.reuse, 0x181, PT ;  /* 0x00000181b600780c */ /* 0x040fe40003f66270 */
[----:B------:R-:W-:-:S02]  /*3860*/  ISETP.GE.AND P4, PT, R182, 0x1c1, PT ;  /* 0x000001c1b600780c */ /* 0x000fc40003f86270 */
[----:B------:R-:W-:Y:S01]  /*3870*/  ISETP.GE.AND P5, PT, R182, 0x201, PT ;  /* 0x00000201b600780c */ /* 0x000fe20003fa6270 */
[----:B------:R-:W-:Y:S10]  /*3880*/  @!P6 BRA `(.L_x_3848) ;  /* 0x000000100000e947 */ /* 0x000ff40003800000 */
[----:B0-----:R0:W-:Y:S02]  /*3890*/  RED.E.ADD.F32.FTZ.RN.STRONG.GPU [R14.64+-0xe00], R13 ;  /* 0xfff2000d0e00798e */ /* 0x0011e4000c10e784 */
.L_x_3848:
[----:B------:R-:W-:Y:S05]  /*38a0*/  BSYNC B0 ;  /* 0x0000000000007941 */ /* 0x000fea0003800000 */
.L_x_3847:
[----:B------:R-:W1:Y:S01]  /*38b0*/  LDS R17, [R17.X4+0xb50] ;  /* 0x000b500011117984 */ /* 0x000e620000004800 */
[----:B------:R-:W-:Y:S01]  /*38c0*/  BSSY B0, `(.L_x_3849) ;  /* 0x0000005000007945 */ /* 0x000fe20003800000 */
[----:B0-----:R-:W-:Y:S02]  /*38d0*/  IADD3 R13, R48, 0x140, RZ ;  /* 0x00000140300d7810 */ /* 0x001fe40007ffe0ff */
[----:B------:R-:W-:Y:S01]  /*38e0*/  LEA.HI.SX32 R183, R183, R48, 0x1b ;  /* 0x00000030b7b77211 */ /* 0x000fe200078fdaff */
[----:B------:R-:W-:Y:S05]  /*38f0*/  @!P0 BRA `(.L_x_3850) ;  /* 0x0000001000008947 */ /* 0x000fea0003800000 */
[----:B-1----:R0:W-:Y:S02]  /*3900*/  RED.E.ADD.F32.FTZ.RN.STRONG.GPU [R14.64+-0xd00], R17 ;  /* 0xfff300110e00798e */ /* 0x0021e4000c10e784 */
.L_x_3850:
[----:B------:R-:W-:Y:S05]  /*3910*/  BSYNC B0 ;  /* 0x0000000000007941 */ /* 0x000fea0003800000 */
.L_x_3849:
[----:B------:R-:W2:Y:S01]  /*3920*/  LDS R183, [R183.X4+0xc50] ;  /* 0x000c5000b7b77984 */ /* 0x000ea20000004800 */
[----:B------:R-:W-:Y:S01]  /*3930*/  BSSY B0, `(.L_x_3851) ;  /* 0x0000005000007945 */ /* 0x000fe20003800000 */
[----:B01----:R-:W-:Y:S02]  /*3940*/  IADD3 R17, R48, 0x180, RZ ;  /* 0x0000018030117810 */ /* 0x003fe40007ffe0ff */
[----:B------:R-:W-:Y:S01]  /*3950*/  LEA.HI.SX32 R13, R13, R48, 0x1b ;  /* 0x000000300d0d7211 */ /* 0x000fe200078fdaff */
[----:B------:R-:W-:Y:S05]  /*3960*/  @!P1 BRA `(.L_x_3852) ;  /* 0x0000001000009947 */ /* 0x000fea0003800000 */
[----:B--2---:R0:W-:Y:S02]  /*3970*/  RED.E.ADD.F32.FTZ.RN.STRONG.GPU [R14.64+-0xc00], R183 ;  /* 0xfff400b70e00798e */ /* 0x0041e4000c10e784 */
.L_x_3852:
[----:B------:R-:W-:Y:S05]  /*3980*/  BSYNC B0 ;  /* 0x0000000000007941 */ /* 0x000fea0003800000 */
.L_x_3851:
[----:B------:R-:W1:Y:S01]  /*3990*/  LDS R13, [R13.X4+0xd50] ;  /* 0x000d50000d0d7984 */ /* 0x000e620000004800 */
[----:B------:R-:W-:Y:S01]  /*39a0*/  BSSY B0, `(.L_x_3853) ;  /* 0x0000005000007945 */ /* 0x000fe20003800000 */
[----:B0-2---:R-:W-:-:S02]  /*39b0*/  IADD3 R183, R48, 0x1c0, RZ ;  /* 0x000001c030b77810 */ /* 0x005fc40007ffe0ff */
[----:B------:R-:W-:Y:S01]  /*39c0*/  LEA.HI.SX32 R17, R17, R48, 0x1b ;  /* 0x0000003011117211 */ /* 0x000fe200078fdaff */
[----:B------:R-:W-:Y:S05]  /*39d0*/  @!P2 BRA `(.L_x_3854) ;  /* 0x000000100000a947 */ /* 0x000fea0003800000 */
[----:B-1----:R0:W-:Y:S02]  /*39e0*/  RED.E.ADD.F32.FTZ.RN.STRONG.GPU [R14.64+-0xb00], R13 ;  /* 0xfff5000d0e00798e */ /* 0x0021e4000c10e784 */
.L_x_3854:
[----:B------:R-:W-:Y:S05]  /*39f0*/  BSYNC B0 ;  /* 0x0000000000007941 */ /* 0x000fea0003800000 */
.L_x_3853:
[----:B------:R-:W2:Y:S01]  /*3a00*/  LDS R17, [R17.X4+0xe50] ;  /* 0x000e500011117984 */ /* 0x000ea20000004800 */
[----:B------:R-:W-:Y:S01]  /*3a10*/  BSSY B0, `(.L_x_3855) ;  /* 0x0000005000007945 */ /* 0x000fe20003800000 */
[----:B01----:R-:W-:Y:S02]  /*3a20*/  IADD3 R13, R48, 0x200, RZ ;  /* 0x00000200300d7810 */ /* 0x003fe40007ffe0ff */
[----:B------:R-:W-:Y:S01]  /*3a30*/  LEA.HI.SX32 R183, R183, R48, 0x1b ;  /* 0x00000030b7b77211 */ /* 0x000fe200078fdaff */
[----:B------:R-:W-:Y:S05]  /*3a40*/  @!P3 BRA `(.L_x_3856) ;  /* 0x000000100000b947 */ /* 0x000fea0003800000 */
[----:B--2---:R0:W-:Y:S02]  /*3a50*/  RED.E.ADD.F32.FTZ.RN.STRONG.GPU [R14.64+-0xa00], R17 ;  /* 0xfff600110e00798e */ /* 0x0041e4000c10e784 */
.L_x_3856:
[----:B------:R-:W-:Y:S05]  /*3a60*/  BSYNC B0 ;  /* 0x0000000000007941 */ /* 0x000fea0003800000 */
.L_x_3855:
[----:B------:R-:W1:Y:S01]  /*3a70*/  LDS R183, [R183.X4+0xf50] ;  /* 0x000f5000b7b77984 */ /* 0x000e620000004800 */
[----:B------:R-:W-:Y:S01]  /*3a80*/  BSSY B0, `(.L_x_3857) ;  /* 0x0000004000007945 */ /* 0x000fe20003800000 */
[----:B------:R-:W-:Y:S01]  /*3a90*/  LEA.HI.SX32 R13, R13, R48, 0x1b ;  /* 0x000000300d0d7211 */ /* 0x000fe200078fdaff */
[----:B------:R-:W-:Y:S05]  /*3aa0*/  @!P4 BRA `(.L_x_3858) ;  /* 0x000000100000c947 */ /* 0x000fea0003800000 */
[----:B-1----:R1:W-:Y:S02]  /*3ab0*/  RED.E.ADD.F32.FTZ.RN.STRONG.GPU [R14.64+-0x900], R183 ;  /* 0xfff700b70e00798e */ /* 0x0023e4000c10e784 */
.L_x_3858:
[----:B------:R-:W-:Y:S05]  /*3ac0*/  BSYNC B0 ;  /* 0x0000000000007941 */ /* 0x000fea0003800000 */
.L_x_3857:
[----:B------:R-:W3:Y:S01]  /*3ad0*/  LDS R13, [R13.X4+0x1050] ;  /* 0x001050000d0d7984 */ /* 0x000ee20000004800 */
[----:B------:R-:W-:Y:S01]  /*3ae0*/  BSSY B0, `(.L_x_3859) ;  /* 0x0000005000007945 */ /* 0x000fe20003800000 */
[----:B0-2---:R-:W-:-:S02]  /*3af0*/  IADD3 R17, R48, 0x240, RZ ;  /* 0x0000024030117810 */ /* 0x005fc40007ffe0ff */
[----:B-1----:R-:W-:Y:S01]  /*3b00*/  IADD3 R183, R48, 0x280, RZ ;  /* 0x0000028030b77810 */ /* 0x002fe20007ffe0ff */
[----:B------:R-:W-:Y:S05]  /*3b10*/  @!P5 BRA `(.L_x_3860) ;  /* 0x000000100000d947 */ /* 0x000fea0003800000 */
[----:B---3--:R0:W-:Y:S02]  /*3b20*/  RED.E.ADD.F32.FTZ.RN.STRONG.GPU [R14.64+-0x800], R13 ;  /* 0xfff8000d0e00798e */ /* 0x0081e4000c10e784 */
.L_x_3860:
[----:B------:R-:W-:Y:S05]  /*3b30*/  BSYNC B0 ;  /* 0x0000000000007941 */ /* 0x000fea0003800000 */
.L_x_3859:
        /* <DEDUP_REMOVED lines=14> */
.L_x_3862:
[----:B------:R-:W-:Y:S05]  /*3c20*/  BSYNC B0 ;  /* 0x0000000000007941 */ /* 0x000fea0003800000 */
.L_x_3861:
[----:B------:R-:W1:Y:S01]  /*3c30*/  LDS R183, [R183.X4+0x1250] ;  /* 0x00125000b7b77984 */ /* 0x000e620000004800 */
[----:B------:R-:W-:Y:S01]  /*3c40*/  BSSY B0, `(.L_x_3863) ;  /* 0x0000005000007945 */ /* 0x000fe20003800000 */
[----:B0-----:R-:W-:-:S02]  /*3c50*/  IADD3 R17, R48, 0x300, RZ ;  /* 0x0000030030117810 */ /* 0x001fc40007ffe0ff */
[----:B------:R-:W-:Y:S01]  /*3c60*/  LEA.HI.SX32 R13, R13, R48, 0x1b ;  /* 0x000000300d0d7211 */ /* 0x000fe200078fdaff */
[----:B------:R-:W-:Y:S05]  /*3c70*/  @!P0 BRA `(.L_x_3864) ;  /* 0x0000001000008947 */ /* 0x000fea0003800000 */
[----:B-1----:R0:W-:Y:S02]  /*3c80*/  RED.E.ADD.F32.FTZ.RN.STRONG.GPU [R14.64+-0x600], R183 ;  /* 0xfffa00b70e00798e */ /* 0x0021e4000c10e784 */
.L_x_3864:
[----:B------:R-:W-:Y:S05]  /*3c90*/  BSYNC B0 ;  /* 0x0000000000007941 */ /* 0x000fea0003800000 */
.L_x_3863:
[----:B------:R-:W2:Y:S01]  /*3ca0*/  LDS R13, [R13.X4+0x1350] ;  /* 0x001350000d0d7984 */ /* 0x000ea20000004800 */
[----:B------:R-:W-:Y:S01]  /*3cb0*/  BSSY B0, `(.L_x_3865) ;  /* 0x0000005000007945 */ /* 0x000fe20003800000 */
[----:B01----:R-:W-:Y:S02]  /*3cc0*/  IADD3 R183, R48, 0x340, RZ ;  /* 0x0000034030b77810 */ /* 0x003fe40007ffe0ff */
[----:B------:R-:W-:Y:S01]  /*3cd0*/  LEA.HI.SX32 R17, R17, R48, 0x1b ;  /* 0x0000003011117211 */ /* 0x000fe200078fdaff */
[----:B------:R-:W-:Y:S05]  /*3ce0*/  @!P1 BRA `(.L_x_3866) ;  /* 0x0000001000009947 */ /* 0x000fea0003800000 */
[----:B--2---:R0:W-:Y:S02]  /*3cf0*/  RED.E.ADD.F32.FTZ.RN.STRONG.GPU [R14.64+-0x500], R13 ;  /* 0xfffb000d0e00798e */ /* 0x0041e4000c10e784 */
.L_x_3866:
[----:B------:R-:W-:Y:S05]  /*3d00*/  BSYNC B0 ;  /* 0x0000000000007941 */ /* 0x000fea0003800000 */
.L_x_3865:
[----:B------:R-:W1:Y:S01]  /*3d10*/  LDS R17, [R17.X4+0x1450] ;  /* 0x0014500011117984 */ /* 0x000e620000004800 */
[----:B------:R-:W-:Y:S01]  /*3d20*/  BSSY B0, `(.L_x_3867) ;  /* 0x0000005000007945 */ /* 0x000fe20003800000 */
[----:B0-2---:R-:W-:Y:S02]  /*3d30*/  IADD3 R13, R48, 0x380, RZ ;  /* 0x00000380300d7810 */ /* 0x005fe40007ffe0ff */
[----:B------:R-:W-:Y:S01]  /*3d40*/  LEA.HI.SX32 R183, R183, R48, 0x1b ;  /* 0x00000030b7b77211 */ /* 0x000fe200078fdaff */
[----:B------:R-:W-:Y:S05]  /*3d50*/  @!P2 BRA `(.L_x_3868) ;  /* 0x000000100000a947 */ /* 0x000fea0003800000 */
[----:B-1----:R0:W-:Y:S02]  /*3d60*/  RED.E.ADD.F32.FTZ.RN.STRONG.GPU [R14.64+-0x400], R17 ;  /* 0xfffc00110e00798e */ /* 0x0021e4000c10e784 */
.L_x_3868:
[----:B------:R-:W-:Y:S05]  /*3d70*/  BSYNC B0 ;  /* 0x0000000000007941 */ /* 0x000fea0003800000 */
.L_x_3867:
[----:B------:R-:W2:Y:S01]  /*3d80*/  LDS R183, [R183.X4+0x1550] ;  /* 0x00155000b7b77984 */ /* 0x000ea20000004800 */
[----:B------:R-:W-:Y:S01]  /*3d90*/  BSSY B0, `(.L_x_3869) ;  /* 0x0000005000007945 */ /* 0x000fe20003800000 */
[----:B01----:R-:W-:-:S02]  /*3da0*/  IADD3 R17, R48, 0x3c0, RZ ;  /* 0x000003c030117810 */ /* 0x003fc40007ffe0ff */
[----:B------:R-:W-:Y:S01]  /*3db0*/  LEA.HI.SX32 R13, R13, R48, 0x1b ;  /* 0x000000300d0d7211 */ /* 0x000fe200078fdaff */
[----:B------:R-:W-:Y:S05]  /*3dc0*/  @!P3 BRA `(.L_x_3870) ;  /* 0x000000100000b947 */ /* 0x000fea0003800000 */
[----:B--2---:R0:W-:Y:S02]  /*3dd0*/  RED.E.ADD.F32.FTZ.RN.STRONG.GPU [R14.64+-0x300], R183 ;  /* 0xfffd00b70e00798e */ /* 0x0041e4000c10e784 */
.L_x_3870:
[----:B------:R-:W-:Y:S05]  /*3de0*/  BSYNC B0 ;  /* 0x0000000000007941 */ /* 0x000fea0003800000 */
.L_x_3869:
[----:B------:R-:W1:Y:S01]  /*3df0*/  LDS R13, [R13.X4+0x1650] ;  /* 0x001650000d0d7984 */ /* 0x000e620000004800 */
[----:B------:R-:W-:Y:S01]  /*3e00*/  BSSY B0, `(.L_x_3871) ;  /* 0x0000004000007945 */ /* 0x000fe20003800000 */
[----:B------:R-:W-:Y:S01]  /*3e10*/  LEA.HI.SX32 R17, R17, R48, 0x1b ;  /* 0x0000003011117211 */ /* 0x000fe200078fdaff */
[----:B------:R-:W-:Y:S05]  /*3e20*/  @!P4 BRA `(.L_x_3872) ;  /* 0x000000100000c947 */ /* 0x000fea0003800000 */
[----:B-1----:R1:W-:Y:S02]  /*3e30*/  RED.E.ADD.F32.FTZ.RN.STRONG.GPU [R14.64+-0x200], R13 ;  /* 0xfffe000d0e00798e */ /* 0x0023e4000c10e784 */
.L_x_3872:
[----:B------:R-:W-:Y:S05]  /*3e40*/  BSYNC B0 ;  /* 0x0000000000007941 */ /* 0x000fea0003800000 */
.L_x_3871:
[----:B------:R-:W3:Y:S01]  /*3e50*/  LDS R17, [R17.X4+0x1750] ;  /* 0x0017500011117984 */ /* 0x000ee20000004800 */
[----:B------:R-:W-:Y:S01]  /*3e60*/  BSSY B0, `(.L_x_3873) ;  /* 0x0000003000007945 */ /* 0x000fe20003800000 */
[----:B------:R-:W-:Y:S05]  /*3e70*/  @!P5 BRA `(.L_x_3874) ;  /* 0x000000100000d947 */ /* 0x000fea0003800000 */
[----:B---3--:R3:W-:Y:S02]  /*3e80*/  RED.E.ADD.F32.FTZ.RN.STRONG.GPU [R14.64+-0x100], R17 ;  /* 0xffff00110e00798e */ /* 0x0087e4000c10e784 */
.L_x_3874:
[----:B------:R-:W-:Y:S05]  /*3e90*/  BSYNC B0 ;  /* 0x0000000000007941 */ /* 0x000fea0003800000 */
.L_x_3873:
[----:B-1----:R-:W1:Y:S01]  /*3ea0*/  SHFL.DOWN PT, R13, R12, 0x1, 0x1f ;  /* 0x08201f000c0d7f89 */ /* 0x002e6200000e0000 */
[C---:B------:R-:W-:Y:S01]  /*3eb0*/  ISETP.GT.AND P0, PT, R47.reuse, 0x1e, PT ;  /* 0x0000001e2f00780c */ /* 0x040fe20003f04270 */
[----:B------:R-:W-:Y:S01]  /*3ec0*/  BSSY B0, `(.L_x_3875) ;  /* 0x0000079000007945 */ /* 0x000fe20003800000 */
[----:B------:R-:W-:Y:S01]  /*3ed0*/  ISETP.NE.AND P1, PT, R47, RZ, PT ;  /* 0x000000ff2f00720c */ /* 0x000fe20003f25270 */
[----:B0--3--:R-:W0:Y:S01]  /*3ee0*/  SHFL.DOWN PT, R14, R131, 0x1, 0x1f ;  /* 0x08201f00830e7f89 */ /* 0x009e2200000e0000 */
[----:B------:R-:W-:Y:S01]  /*3ef0*/  ISETP.NE.AND P2, PT, R48, RZ, PT ;  /* 0x000000ff3000720c */ /* 0x000fe20003f45270 */
        /* <DEDUP_REMOVED lines=9> */
[----:B-1----:R-:W-:Y:S02]  /*3f90*/  @!P0 FADD.FTZ R12, R12, R13 ;  /* 0x0000000d0c0c8221 */ /* 0x002fe40000010000 */
[----:B------:R-:W-:Y:S02]  /*3fa0*/  FADD.FTZ R96, R157, R96 ;  /* 0x000000609d607221 */ /* 0x000fe40000010000 */
[----:B0-----:R-:W-:Y:S01]  /*3fb0*/  @!P0 FADD.FTZ R131, R131, R14 ;  /* 0x0000000e83838221 */ /* 0x001fe20000010000 */
        /* <DEDUP_REMOVED lines=9> */
[----:B0-----:R-:W-:-:S02]  /*4050*/  @!P0 FADD.FTZ R12, R12, R13 ;  /* 0x0000000d0c0c8221 */ /* 0x001fc40000010000 */
[----:B------:R-:W-:Y:S02]  /*4060*/  FMUL.FTZ R13, R59, R180 ;  /* 0x000000b43b0d7220 */ /* 0x000fe40000410000 */
[----:B-1----:R-:W-:Y:S01]  /*4070*/  @!P0 FADD.FTZ R131, R131, R14 ;  /* 0x0000000e83838221 */ /* 0x002fe20000010000 */
[----:B------:R-:W0:Y:S01]  /*4080*/  SHFL.DOWN PT, R15, R12, 0x4, 0x1f ;  /* 0x08801f000c0f7f89 */ /* 0x000e2200000e0000 */
[----:B------:R-:W-:Y:S01]  /*4090*/  ISETP.GT.AND P0, PT, R47, 0x1b, PT ;  /* 0x0000001b2f00780c */ /* 0x000fe20003f04270 */
[----:B------:R-:W-:Y:S02]  /*40a0*/  FMUL.FTZ R14, R59, R170 ;  /* 0x000000aa3b0e7220 */ /* 0x000fe40000410000 */
[----:B------:R-:W1:Y:S01]  /*40b0*/  SHFL.DOWN PT, R16, R131, 0x4, 0x1f ;  /* 0x08801f0083107f89 */ /* 0x000e6200000e0000 */
[----:B------:R-:W-:Y:S02]  /*40c0*/  FMUL.FTZ R13, R166, R13 ;  /* 0x0000000da60d7220 */ /* 0x000fe40000410000 */
[----:B------:R-:W-:-:S02]  /*40d0*/  FMUL.FTZ R14, R181, R14 ;  /* 0x0000000eb50e7220 */ /* 0x000fc40000410000 */
[----:B------:R-:W-:Y:S02]  /*40e0*/  FFMA.FTZ R180, R175, R180, R13 ;  /* 0x000000b4afb47223 */ /* 0x000fe4000001000d */
[----:B------:R-:W-:Y:S02]  /*40f0*/  FFMA.FTZ R177, R177, R170, R14 ;  /* 0x000000aab1b17223 */ /* 0x000fe4000001000e */
[----:B------:R-:W-:Y:S02]  /*4100*/  FMUL.FTZ R13, R59, R178 ;  /* 0x000000b23b0d7220 */ /* 0x000fe40000410000 */
[----:B------:R-:W-:Y:S02]  /*4110*/  FADD.FTZ R86, R177, R86 ;  /* 0x00000056b1567221 */ /* 0x000fe40000010000 */
[----:B------:R-:W-:Y:S02]  /*4120*/  FMUL.FTZ R164, R164, R13 ;  /* 0x0000000da4a47220 */ /* 0x000fe40000410000 */
[----:B------:R-:W-:-:S02]  /*4130*/  FMUL.FTZ R13, R59, R130 ;  /* 0x000000823b0d7220 */ /* 0x000fc40000410000 */
[----:B------:R-:W-:Y:S02]  /*4140*/  FFMA.FTZ R171, R171, R178, R164 ;  /* 0x000000b2abab7223 */ /* 0x000fe400000100a4 */
[----:B------:R-:W-:Y:S02]  /*4150*/  FMUL.FTZ R162, R162, R13 ;  /* 0x0000000da2a27220 */ /* 0x000fe40000410000 */
        /* <DEDUP_REMOVED lines=16> */
[----:B------:R-:W-:Y:S02]  /*4260*/  FFMA.FTZ R129, R155, R129, R156 ;  /* 0x000000819b817223 */ /* 0x000fe4000001009c */
[----:B0-----:R-:W-:Y:S02]  /*4270*/  @!P0 FADD.FTZ R12, R12, R15 ;  /* 0x0000000f0c0c8221 */ /* 0x001fe40000010000 */
[----:B------:R-:W-:-:S02]  /*4280*/  FFMA.FTZ R134, R151, R134, R13 ;  /* 0x0000008697867223 */ /* 0x000fc4000001000d */
[----:B-1----:R-:W-:Y:S01]  /*4290*/  @!P0 FADD.FTZ R131, R131, R14 ;  /* 0x0000000e83838221 */ /* 0x002fe20000010000 */
[----:B------:R-:W0:Y:S01]  /*42a0*/  SHFL.DOWN PT, R15, R12, 0x10, 0x1f ;  /* 0x0a001f000c0f7f89 */ /* 0x000e2200000e0000 */
[----:B------:R-:W-:Y:S01]  /*42b0*/  ISETP.GT.AND P0, PT, R47, 0xf, PT ;  /* 0x0000000f2f00780c */ /* 0x000fe20003f04270 */
[C---:B------:R-:W-:Y:S02]  /*42c0*/  FMUL.FTZ R14, R59.reuse, R126 ;  /* 0x0000007e3b0e7220 */ /* 0x040fe40000410000 */
[----:B------:R-:W1:Y:S01]  /*42d0*/  SHFL.DOWN PT, R16, R131, 0x10, 0x1f ;  /* 0x0a001f0083107f89 */ /* 0x000e6200000e0000 */
[----:B------:R-:W-:Y:S02]  /*42e0*/  FMUL.FTZ R13, R59, R128 ;  /* 0x000000803b0d7220 */ /* 0x000fe40000410000 */
[----:B------:R-:W-:Y:S02]  /*42f0*/  FMUL.FTZ R14, R25, R14 ;  /* 0x0000000e190e7220 */ /* 0x000fe40000410000 */
[----:B------:R-:W-:-:S02]  /*4300*/  FMUL.FTZ R13, R150, R13 ;  /* 0x0000000d960d7220 */ /* 0x000fc40000410000 */
[----:B------:R-:W-:Y:S02]  /*4310*/  FFMA.FTZ R149, R149, R126, R14 ;  /* 0x0000007e95957223 */ /* 0x000fe4000001000e */
[-C--:B------:R-:W-:Y:S02]  /*4320*/  FMUL.FTZ R14, R59, R123.reuse ;  /* 0x0000007b3b0e7220 */ /* 0x080fe40000410000 */
[----:B------:R-:W-:Y:S02]  /*4330*/  FFMA.FTZ R128, R145, R128, R13 ;  /* 0x0000008091807223 */ /* 0x000fe4000001000d */
[----:B------:R-:W-:Y:S02]  /*4340*/  FMUL.FTZ R14, R153, R14 ;  /* 0x0000000e990e7220 */ /* 0x000fe40000410000 */
[----:B------:R-:W-:Y:S02]  /*4350*/  FMUL.FTZ R13, R59, R118 ;  /* 0x000000763b0d7220 */ /* 0x000fe40000410000 */
[----:B------:R-:W-:-:S02]  /*4360*/  FFMA.FTZ R123, R141, R123, R14 ;  /* 0x0000007b8d7b7223 */ /* 0x000fc4000001000e */
[----:B------:R-:W-:Y:S02]  /*4370*/  FMUL.FTZ R13, R144, R13 ;  /* 0x0000000d900d7220 */ /* 0x000fe40000410000 */
[----:B0-----:R-:W-:Y:S02]  /*4380*/  @!P0 FADD.FTZ R12, R12, R15 ;  /* 0x0000000f0c0c8221 */ /* 0x001fe40000010000 */
[----:B------:R-:W-:Y:S02]  /*4390*/  FMUL.FTZ R15, R59, R119 ;  /* 0x000000773b0f7220 */ /* 0x000fe40000410000 */
[----:B-1----:R-:W-:Y:S02]  /*43a0*/  @!P0 FADD.FTZ R131, R131, R16 ;  /* 0x0000001083838221 */ /* 0x002fe40000010000 */
[----:B------:R-:W-:Y:S02]  /*43b0*/  FMUL.FTZ R142, R142, R15 ;  /* 0x0000000f8e8e7220 */ /* 0x000fe40000410000 */
[----:B------:R-:W-:-:S02]  /*43c0*/  FMUL.FTZ R15, R59, R120 ;  /* 0x000000783b0f7220 */ /* 0x000fc40000410000 */
[C---:B------:R-:W-:Y:S02]  /*43d0*/  FMUL.FTZ R14, R59.reuse, R121 ;  /* 0x000000793b0e7220 */ /* 0x040fe40000410000 */
[----:B------:R-:W-:Y:S02]  /*43e0*/  FMUL.FTZ R59, R59, R122 ;  /* 0x0000007a3b3b7220 */ /* 0x000fe40000410000 */
[----:B------:R-:W-:Y:S01]  /*43f0*/  FFMA.FTZ R118, R139, R118, R13 ;  /* 0x000000768b767223 */ /* 0x000fe2000001000d */
[----:B------:R-:W-:Y:S01]  /*4400*/  MOV R13, R131 ;  /* 0x00000083000d7202 */ /* 0x000fe20000000f00 */
[----:B------:R-:W-:Y:S02]  /*4410*/  FMUL.FTZ R15, R24, R15 ;  /* 0x0000000f180f7220 */ /* 0x000fe40000410000 */
[----:B------:R-:W-:Y:S02]  /*4420*/  FMUL.FTZ R14, R133, R14 ;  /* 0x0000000e850e7220 */ /* 0x000fe40000410000 */
[----:B------:R-:W-:Y:S01]  /*4430*/  FMUL.FTZ R59, R154, R59 ;  /* 0x0000003b9a3b7220 */ /* 0x000fe20000410000 */
[----:B------:R0:W-:Y:S01]  /*4440*/  @!P1 STS.64 [R36.X8+0x18d8], R12 ;  /* 0x0018d80c24009388 */ /* 0x0001e20000008a00 */
        /* <DEDUP_REMOVED lines=25> */
[----:B------:R-:W3:Y:S01]  /*45e0*/  @P0 LDS R17, [R18+0x2e10] ;  /* 0x002e100012110984 */ /* 0x000ee20000000800 */
[----:B0-----:R-:W-:Y:S02]  /*45f0*/  FADD.FTZ R13, R13, R15 ;  /* 0x0000000f0d0d7221 */ /* 0x001fe40000010000 */
[----:B------:R-:W-:Y:S02]  /*4600*/  FADD.FTZ R12, R12, R14 ;  /* 0x0000000e0c0c7221 */ /* 0x000fe40000010000 */
[----:B-1----:R-:W-:Y:S02]  /*4610*/  @P0 FADD.FTZ R13, R13, R16 ;  /* 0x000000100d0d0221 */ /* 0x002fe40000010000 */
[----:B---3--:R-:W-:-:S03]  /*4620*/  @P0 FADD.FTZ R12, R12, R17 ;  /* 0x000000110c0c0221 */ /* 0x008fc60000010000 */
[----:B------:R0:W-:Y:S04]  /*4630*/  STS [R18+0x3210], R13 ;  /* 0x0032100d12007388 */ /* 0x0001e80000000800 */
[----:B------:R0:W-:Y:S02]  /*4640*/  STS [R18+0x2e10], R12 ;  /* 0x002e100c12007388 */ /* 0x0001e40000000800 */
.L_x_3876:
[----:B0-----:R-:W-:Y:S05]  /*4650*/  BSYNC B0 ;  /* 0x0000000000007941 */ /* 0x001fea0003800000 */
.L_x_3875:
[----:B------:R-:W-:Y:S02]  /*4660*/  IADD3 R63, R63, 0x1, RZ ;  /* 0x000000013f3f7810 */ /* 0x000fe40007ffe0ff */
[----:B------:R-:W-:Y:S02]  /*4670*/  IADD3 R70, P1, R70, 0x1, RZ ;  /* 0x0000000146467810 */ /* 0x000fe40007f3e0ff */
[----:B------:R-:W-:Y:S02]  /*4680*/  ISETP.GE.AND P0, PT, R63, c[0x0][0x16c], PT ;  /* 0x00005b003f007a0c */ /* 0x000fe40003f06270 */
[----:B------:R-:W-:-:S11]  /*4690*/  IADD3.X R61, RZ, R61, RZ, P1, !PT ;  /* 0x0000003dff3d7210 */ /* 0x000fd60000ffe4ff */
[----:B--2---:R-:W-:Y:S01]  /*46a0*/  @P0 CALL.REL.NOINC `(.L_x_3829) ;  /* 0x0000001000000944 */ /* 0x004fe20003c00000 */
[----:B------:R-:W-:Y:S05]  /*46b0*/  BRA `(.L_x_3877) ;  /* 0xffffcb3000007947 */ /* 0x000fea000383ffff */
.L_x_3829:
[----:B------:R-:W-:Y:S01]  /*46c0*/  BAR.SYNC.DEFER_BLOCKING 0x0 ;  /* 0x0000000000007b1d */ /* 0x000fe20000010000 */
[----:B------:R-:W-:Y:S01]  /*46d0*/  SHF.L.U32 R0, R48, 0x1, RZ ;  /* 0x0000000130007819 */ /* 0x000fe200000006ff */
[----:B------:R-:W-:Y:S01]  /*46e0*/  IMAD R14, R56, c[0x0][0x2e0], RZ ;  /* 0x0000b800380e7a24 */ /* 0x000fe200078e02ff */
[----:B------:R-:W-:Y:S02]  /*46f0*/  F2FP.BF16.PACK_AB R98, R91, R98 ;  /* 0x000000625b62723e */ /* 0x000fe400000010ff */
[----:B------:R-:W-:Y:S01]  /*4700*/  LOP3.LUT R0, R0, 0xffffffc0, RZ, 0xc0, !PT ;  /* 0xffffffc000007812 */ /* 0x000fe200078ec0ff */
[----:B------:R-:W-:Y:S01]  /*4710*/  IMAD R17, R57, c[0x0][0x2e4], R14 ;  /* 0x0000b90039117a24 */ /* 0x000fe200078e020e */
[----:B------:R-:W-:Y:S02]  /*4720*/  F2FP.BF16.PACK_AB R99, R89, R96 ;  /* 0x000000605963723e */ /* 0x000fe400000010ff */
[----:B------:R-:W-:Y:S02]  /*4730*/  F2FP.BF16.PACK_AB R91, R81, R88 ;  /* 0x00000058515b723e */ /* 0x000fe400000010ff */
[----:B------:R-:W-:-:S02]  /*4740*/  F2FP.BF16.PACK_AB R97, R93, R100 ;  /* 0x000000645d61723e */ /* 0x000fc400000010ff */
[----:B------:R-:W-:Y:S02]  /*4750*/  F2FP.BF16.PACK_AB R96, R95, R102 ;  /* 0x000000665f60723e */ /* 0x000fe400000010ff */
[----:B------:R-:W-:Y:S02]  /*4760*/  F2FP.BF16.PACK_AB R90, R83, R90 ;  /* 0x0000005a535a723e */ /* 0x000fe400000010ff */
[----:B------:R-:W-:Y:S02]  /*4770*/  F2FP.BF16.PACK_AB R89, R85, R92 ;  /* 0x0000005c5559723e */ /* 0x000fe400000010ff */
[----:B------:R-:W-:Y:S01]  /*4780*/  LEA R24, R47, R0, 0x1 ;  /* 0x000000002f187211 */ /* 0x000fe200078e08ff */
[----:B------:R-:W-:Y:S01]  /*4790*/  IMAD R0, R165, c[0x0][0x2d8], RZ ;  /* 0x0000b600a5007a24 */ /* 0x000fe200078e02ff */
[----:B------:R-:W-:Y:S02]  /*47a0*/  F2FP.BF16.PACK_AB R88, R87, R94 ;  /* 0x0000005e5758723e */ /* 0x000fe400000010ff */
[----:B------:R-:W-:Y:S01]  /*47b0*/  IADD3 R26, R38, -0x1, RZ ;  /* 0xffffffff261a7810 */ /* 0x000fe20007ffe0ff */
[----:B------:R-:W-:Y:S01]  /*47c0*/  STS.128 [R24.X16], R96 ;  /* 0x0000006018007388 */ /* 0x000fe2000000cc00 */
[----:B------:R-:W-:Y:S01]  /*47d0*/  IMAD R15, R53, c[0x0][0x2dc], R0 ;  /* 0x0000b700350f7a24 */ /* 0x000fe200078e0200 */
[----:B------:R-:W-:Y:S01]  /*47e0*/  F2FP.BF16.PACK_AB R29, R74, R67 ;  /* 0x000000434a1d723e */ /* 0x000fe200000010ff */
[----:B------:R-:W-:Y:S01]  /*47f0*/  FADD.FTZ R0, R49, R72 ;  /* 0x0000004831007221 */ /* 0x000fe20000010000 */
[----:B------:R-:W-:Y:S01]  /*4800*/  STS.128 [R24.X16+0x10], R88 ;  /* 0x0000105818007388 */ /* 0x000fe2000000cc00 */
[----:B------:R-:W-:-:S06]  /*4810*/  NOP ;  /* 0x0000000000007918 */ /* 0x000fcc0000000000 */
[----:B------:R-:W0:Y:S01]  /*4820*/  LDS.128 R4, [R34.X16] ;  /* 0x0000000022047984 */ /* 0x000e22000000cc00 */
[----:B------:R-:W-:Y:S01]  /*4830*/  SHF.L.U32 R18, R26, 0xa, RZ ;  /* 0x0000000a1a127819 */ /* 0x000fe200000006ff */
[----:B------:R-:W-:Y:S01]  /*4840*/  FADD.FTZ R0, R0, R65 ;  /* 0x0000004100007221 */ /* 0x000fe20000010000 */
[----:B------:R-:W-:Y:S01]  /*4850*/  F2FP.BF16.PACK_AB R28, R65, R72 ;  /* 0x00000048411c723e */ /* 0x000fe200000010ff */
[----:B------:R-:W1:Y:S01]  /*4860*/  LDS.128 R8, [R34.X16+0x200] ;  /* 0x0002000022087984 */ /* 0x000e62000000cc00 */
[--C-:B------:R-:W-:Y:S02]  /*4870*/  SHF.R.S32.HI R19, RZ, 0x1f, R18.reuse ;  /* 0x0000001fff137819 */ /* 0x100fe40000011412 */
[----:B------:R-:W-:Y:S02]  /*4880*/  F2FP.BF16.PACK_AB R30, R76, R69 ;  /* 0x000000454c1e723e */ /* 0x000fe400000010ff */
[----:B------:R-:W-:Y:S01]  /*4890*/  F2FP.BF16.PACK_AB R31, R78, R71 ;  /* 0x000000474e1f723e */ /* 0x000fe200000010ff */
[----:B------:R-:W-:Y:S01]  /*48a0*/  IMAD.WIDE.U32 R12, R53, c[0x0][0x2d8], R18 ;  /* 0x0000b600350c7a25 */ /* 0x000fe200078e0012 */
[----:B------:R-:W-:-:S02]  /*48b0*/  F2FP.BF16.PACK_AB R63, R86, R79 ;  /* 0x0000004f563f723e */ /* 0x000fc400000010ff */
[----:B------:R-:W-:Y:S01]  /*48c0*/  F2FP.BF16.PACK_AB R62, R84, R77 ;  /* 0x0000004d543e723e */ /* 0x000fe200000010ff */
[----:B------:R-:W-:Y:S01]  /*48d0*/  IMAD.WIDE.U32 R18, R53, c[0x0][0x2f8], R18 ;  /* 0x0000be0035127a25 */ /* 0x000fe200078e0012 */
[----:B------:R-:W-:Y:S02]  /*48e0*/  IADD3 R13, R13, R15, RZ ;  /* 0x0000000f0d0d7210 */ /* 0x000fe40007ffe0ff */
[----:B------:R-:W-:Y:S01]  /*48f0*/  F2FP.BF16.PACK_AB R61, R82, R75 ;  /* 0x0000004b523d723e */ /* 0x000fe200000010ff */
[----:B------:R-:W-:Y:S01]  /*4900*/  FADD.FTZ R15, R0, R67 ;  /* 0x00000043000f7221 */ /* 0x000fe20000010000 */
[----:B------:R-:W-:Y:S01]  /*4910*/  F2FP.BF16.PACK_AB R60, R80, R73 ;  /* 0x00000049503c723e */ /* 0x000fe200000010ff */
[----:B------:R-:W-:Y:S01]  /*4920*/  IMAD.WIDE.U32 R12, R57, c[0x0][0x2e0], R12 ;  /* 0x0000b800390c7a25 */ /* 0x000fe200078e000c */
[----:B------:R-:W-:Y:S02]  /*4930*/  IADD3 R40, P1, R40, -0x800, RZ ;  /* 0xfffff80028287810 */ /* 0x000fe40007f3e0ff */
[----:B------:R-:W-:Y:S01]  /*4940*/  IADD3 R42, P2, R42, -0x800, RZ ;  /* 0xfffff8002a2a7810 */ /* 0x000fe20007f5e0ff */
[----:B------:R-:W-:Y:S01]  /*4950*/  FADD.FTZ R0, R15, R74 ;  /* 0x0000004a0f007221 */ /* 0x000fe20000010000 */
[----:B------:R-:W-:-:S02]  /*4960*/  IADD3 R13, R13, R17, RZ ;  /* 0x000000110d0d7210 */ /* 0x000fc40007ffe0ff */
[----:B------:R-:W-:Y:S01]  /*4970*/  LEA R16, P0, R12, c[0x0][0x330], 0x1 ;  /* 0x0000cc000c107a11 */ /* 0x000fe200078008ff */
[----:B------:R-:W-:Y:S01]  /*4980*/  FADD.FTZ R25, R0, R69 ;  /* 0x0000004500197221 */ /* 0x000fe20000010000 */
[----:B------:R-:W-:Y:S01]  /*4990*/  IADD3 R44, P3, R44, -0x800, RZ ;  /* 0xfffff8002c2c7810 */ /* 0x000fe20007f7e0ff */
[----:B------:R-:W-:Y:S01]  /*49a0*/  IMAD R0, R165, c[0x0][0x2f8], RZ ;  /* 0x0000be00a5007a24 */ /* 0x000fe200078e02ff */
[----:B------:R-:W-:Y:S01]  /*49b0*/  LEA.HI.X R17, R12, c[0x0][0x334], R13, 0x1, P0 ;  /* 0x0000cd000c117a11 */ /* 0x000fe200000f0c0d */
[----:B------:R-:W-:Y:S01]  /*49c0*/  FADD.FTZ R76, R25, R76 ;  /* 0x0000004c194c7221 */ /* 0x000fe20000010000 */
[----:B------:R-:W-:Y:S01]  /*49d0*/  IADD3 R46, P4, R46, -0x800, RZ ;  /* 0xfffff8002e2e7810 */ /* 0x000fe20007f9e0ff */
[----:B------:R-:W-:Y:S01]  /*49e0*/  IMAD R25, R53, c[0x0][0x2fc], R0 ;  /* 0x0000bf0035197a24 */ /* 0x000fe200078e0200 */
[----:B------:R-:W-:Y:S01]  /*49f0*/  IADD3 R37, R37, 0x1, RZ ;  /* 0x0000000125257810 */ /* 0x000fe20007ffe0ff */
[----:B------:R-:W-:Y:S01]  /*4a00*/  IMAD.WIDE R16, R35, 0x10, R16 ;  /* 0x0000001023107825 */ /* 0x000fe200078e0210 */
[----:B------:R-:W-:-:S02]  /*4a10*/  IADD3.X R39, R39, -0x1, RZ, P1, !PT ;  /* 0xffffffff27277810 */ /* 0x000fc40000ffe4ff */
[----:B------:R-:W-:Y:S01]  /*4a20*/  IADD3 R19, R19, R25, RZ ;  /* 0x0000001913137210 */ /* 0x000fe20007ffe0ff */
[----:B------:R-:W-:Y:S01]  /*4a30*/  IMAD R0, R56, c[0x0][0x300], RZ ;  /* 0x0000c00038007a24 */ /* 0x000fe200078e02ff */
[----:B0-----:R0:W-:Y:S01]  /*4a40*/  STG.E.128 [R16.64], R4 ;  /* 0x0000000410007986 */ /* 0x0011e2000c101d04 */
[----:B------:R-:W-:Y:S01]  /*4a50*/  FADD.FTZ R71, R76, R71 ;  /* 0x000000474c477221 */ /* 0x000fe20000010000 */
[----:B------:R-:W-:Y:S02]  /*4a60*/  IADD3.X R41, R41, -0x1, RZ, P2, !PT ;  /* 0xffffffff29297810 */ /* 0x000fe400017fe4ff */
[----:B-1----:R-:W-:Y:S01]  /*4a70*/  STG.E.128 [R16.64+0x200], R8 ;  /* 0x0002000810007986 */ /* 0x002fe2000c101d04 */
[----:B------:R-:W-:Y:S01]  /*4a80*/  FADD.FTZ R78, R71, R78 ;  /* 0x0000004e474e7221 */ /* 0x000fe20000010000 */
[----:B------:R-:W-:Y:S02]  /*4a90*/  IADD3.X R43, R43, -0x1, RZ, P3, !PT ;  /* 0xffffffff2b2b7810 */ /* 0x000fe40001ffe4ff */
[----:B------:R-:W-:Y:S01]  /*4aa0*/  BAR.SYNC.DEFER_BLOCKING 0x0 ;  /* 0x0000000000007b1d */ /* 0x000fe20000010000 */
[----:B------:R-:W-:Y:S01]  /*4ab0*/  FADD.FTZ R73, R78, R73 ;  /* 0x000000494e497221 */ /* 0x000fe20000010000 */
[----:B------:R-:W-:-:S03]  /*4ac0*/  IADD3.X R45, R45, -0x1, RZ, P4, !PT ;  /* 0xffffffff2d2d7810 */ /* 0x000fc600027fe4ff */
[----:B------:R-:W-:-:S04]  /*4ad0*/  FADD.FTZ R80, R73, R80 ;  /* 0x0000005049507221 */ /* 0x000fc80000010000 */
[----:B------:R-:W-:Y:S02]  /*4ae0*/  FADD.FTZ R75, R80, R75 ;  /* 0x0000004b504b7221 */ /* 0x000fe40000010000 */
[C---:B0-----:R-:W-:Y:S02]  /*4af0*/  IMAD R7, R57.reuse, c[0x0][0x304], R0 ;  /* 0x0000c10039077a24 */ /* 0x041fe400078e0200 */
[----:B------:R-:W-:-:S04]  /*4b00*/  IMAD.WIDE.U32 R4, R57, c[0x0][0x300], R18 ;  /* 0x0000c00039047a25 */ /* 0x000fc800078e0012 */
[----:B------:R-:W-:Y:S01]  /*4b10*/  IMAD.IADD R5, R5, 0x1, R7 ;  /* 0x0000000105057824 */ /* 0x000fe200078e0207 */
[----:B------:R-:W-:Y:S01]  /*4b20*/  LEA R6, P0, R4, c[0x0][0x340], 0x1 ;  /* 0x0000d00004067a11 */ /* 0x000fe200078008ff */
[----:B------:R-:W-:-:S03]  /*4b30*/  FADD.FTZ R82, R75, R82 ;  /* 0x000000524b527221 */ /* 0x000fc60000010000 */
[----:B------:R-:W-:Y:S01]  /*4b40*/  LEA.HI.X R7, R4, c[0x0][0x344], R5, 0x1, P0 ;  /* 0x0000d10004077a11 */ /* 0x000fe200000f0c05 */
[----:B------:R-:W-:Y:S01]  /*4b50*/  FADD.FTZ R77, R82, R77 ;  /* 0x0000004d524d7221 */ /* 0x000fe20000010000 */
[----:B------:R-:W-:Y:S01]  /*4b60*/  STS.128 [R24.X16], R28 ;  /* 0x0000001c18007388 */ /* 0x000fe2000000cc00 */
[----:B------:R-:W-:Y:S02]  /*4b70*/  ISETP.GT.AND P0, PT, R38, 0x1, PT ;  /* 0x000000012600780c */ /* 0x000fe40003f04270 */
[----:B------:R-:W-:Y:S01]  /*4b80*/  IMAD.WIDE R4, R35, 0x10, R6 ;  /* 0x0000001023047825 */ /* 0x000fe200078e0206 */
[----:B------:R-:W-:Y:S01]  /*4b90*/  STS.128 [R24.X16+0x10], R60 ;  /* 0x0000103c18007388 */ /* 0x000fe2000000cc00 */
[----:B------:R-:W-:-:S06]  /*4ba0*/  NOP ;  /* 0x0000000000007918 */ /* 0x000fcc0000000000 */
[----:B------:R-:W0:Y:S01]  /*4bb0*/  LDS.128 R12, [R34.X16] ;  /* 0x00000000220c7984 */ /* 0x000e22000000cc00 */
[----:B------:R-:W-:Y:S01]  /*4bc0*/  FADD.FTZ R84, R77, R84 ;  /* 0x000000544d547221 */ /* 0x000fe20000010000 */
[----:B------:R-:W-:Y:S02]  /*4bd0*/  MOV R38, R26 ;  /* 0x0000001a00267202 */ /* 0x000fe40000000f00 */
[----:B------:R-:W1:Y:S01]  /*4be0*/  LDS.128 R64, [R34.X16+0x200] ;  /* 0x0002000022407984 */ /* 0x000e62000000cc00 */
[----:B------:R-:W-:-:S04]  /*4bf0*/  FADD.FTZ R49, R84, R79 ;  /* 0x0000004f54317221 */ /* 0x000fc80000010000 */
[----:B------:R-:W-:Y:S01]  /*4c00*/  FADD.FTZ R49, R49, R86 ;  /* 0x0000005631317221 */ /* 0x000fe20000010000 */
[----:B0-----:R0:W-:Y:S04]  /*4c10*/  STG.E.128 [R4.64], R12 ;  /* 0x0000000c04007986 */ /* 0x0011e8000c101d04 */
[----:B-1----:R0:W-:Y:S02]  /*4c20*/  STG.E.128 [R4.64+0x200], R64 ;  /* 0x0002004004007986 */ /* 0x0021e4000c101d04 */
[----:B0-----:R-:W-:Y:S01]  /*4c30*/  @!P0 CALL.REL.NOINC `(.L_x_3827) ;  /* 0x0000001000008944 */ /* 0x001fe20003c00000 */
[----:B------:R-:W-:Y:S05]  /*4c40*/  BRA `(.L_x_3878) ;  /* 0xffffbb6000007947 */ /* 0x000fea000383ffff */
.L_x_3827:
        /* <DEDUP_REMOVED lines=29> */
.L_x_3880:
[----:B------:R-:W-:Y:S05]  /*4e20*/  BSYNC B0 ;  /* 0x0000000000007941 */ /* 0x000fea0003800000 */
.L_x_3879:
        /* <DEDUP_REMOVED lines=28> */
.L_x_3882:
[----:B------:R-:W1:Y:S02]  /*4ff0*/  S2R R15, SR_TID.X ;  /* 0x00000000000f7919 */ /* 0x000e640000002100 */
.L_x_3883:
[----:B------:R-:W-:Y:S05]  /*5000*/  BSYNC B0 ;  /* 0x0000000000007941 */ /* 0x000fea0003800000 */
.L_x_3881:
[----:B-1----:R-:W-:-:S13]  /*5010*/  ISETP.GE.AND P0, PT, R15, c[0x0][0x16c], PT ;  /* 0x00005b000f007a0c */ /* 0x002fda0003f06270 */
[----:B------:R-:W-:Y:S05]  /*5020*/  @P0 EXIT ;  /* 0x000000000000094d */ /* 0x000fea0003800000 */
[C---:B------:R-:W-:Y:S02]  /*5030*/  IMAD R0, R56.reuse, c[0x0][0x2a8], RZ ;  /* 0x0000aa0038007a24 */ /* 0x040fe400078e02ff */
[----:B------:R-:W-:Y:S02]  /*5040*/  IMAD R56, R56, c[0x0][0x288], RZ ;  /* 0x0000a20038387a24 */ /* 0x000fe400078e02ff */
[----:B0-----:R-:W-:-:S04]  /*5050*/  IMAD.WIDE.U32 R2, R57, c[0x0][0x2a8], RZ ;  /* 0x0000aa0039027a25 */ /* 0x001fc800078e00ff */
[C---:B------:R-:W-:Y:S02]  /*5060*/  IMAD R23, R57.reuse, c[0x0][0x2ac], R0 ;  /* 0x0000ab0039177a24 */ /* 0x040fe400078e0200 */
[C---:B------:R-:W-:Y:S02]  /*5070*/  IMAD R21, R57.reuse, c[0x0][0x28c], R56 ;  /* 0x0000a30039157a24 */ /* 0x040fe400078e0238 */
[----:B------:R-:W-:Y:S01]  /*5080*/  IMAD.WIDE.U32 R4, R57, c[0x0][0x288], RZ ;  /* 0x0000a20039047a25 */ /* 0x000fe200078e00ff */
[----:B------:R-:W-:-:S04]  /*5090*/  IADD3 R23, R3, R23, RZ ;  /* 0x0000001703177210 */ /* 0x000fc80007ffe0ff */
[----:B------:R-:W-:Y:S02]  /*50a0*/  IADD3 R21, R5, R21, RZ ;  /* 0x0000001505157210 */ /* 0x000fe40007ffe0ff */
.L_x_3884:
[----:B0-----:R-:W0:Y:S01]  /*50b0*/  LDS R17, [R15.X4+0x2e10] ;  /* 0x002e10000f117984 */ /* 0x001e220000004800 */
[----:B------:R-:W-:Y:S01]  /*50c0*/  SHF.R.S32.HI R0, RZ, 0x1f, R15 ;  /* 0x0000001fff007819 */ /* 0x000fe2000001140f */
[----:B------:R-:W-:Y:S01]  /*50d0*/  YIELD ;  /* 0x0000000000007946 */ /* 0x000fe20003800000 */
[----:B------:R-:W-:Y:S01]  /*50e0*/  MOV R8, R2 ;  /* 0x0000000200087202 */ /* 0x000fe20000000f00 */
[----:B------:R1:W2:Y:S01]  /*50f0*/  LDS R19, [R15.X4+0x3210] ;  /* 0x003210000f137984 */ /* 0x0002a20000004800 */
        /* <DEDUP_REMOVED lines=9> */
[C---:B------:R-:W-:Y:S01]  /*5190*/  IMAD R13, R15.reuse, c[0x0][0x2b4], R0 ;  /* 0x0000ad000f0d7a24 */ /* 0x040fe200078e0200 */
[----:B-1----:R-:W-:Y:S02]  /*51a0*/  IADD3 R15, R15, c[0x0][0x0], RZ ;  /* 0x000000000f0f7a10 */ /* 0x002fe40007ffe0ff */
[----:B------:R-:W-:Y:S02]  /*51b0*/  IADD3 R9, R7, R9, RZ ;  /* 0x0000000907097210 */ /* 0x000fe40007ffe0ff */
[----:B------:R-:W-:Y:S02]  /*51c0*/  LEA R12, P1, R10, c[0x0][0x318], 0x2 ;  /* 0x0000c6000a0c7a11 */ /* 0x000fe400078210ff */
        /* <DEDUP_REMOVED lines=8> */
.L_x_3834:
[----:B------:R-:W-:Y:S01]  /*5250*/  HFMA2.MMA R195, -RZ, RZ, 0, 5.9604644775390625e-08 ;  /* 0x00000001ffc37435 */ /* 0x000fe200000001ff */
[----:B------:R-:W-:Y:S02]  /*5260*/  MOV R148, R14 ;  /* 0x0000000e00947202 */ /* 0x000fe40000000f00 */
[----:B------:R-:W-:-:S02]  /*5270*/  MOV R160, RZ ;  /* 0x000000ff00a07202 */ /* 0x000fc40000000f00 */
[----:B------:R-:W-:Y:S02]  /*5280*/  MOV R197, 0xffffffff ;  /* 0xffffffff00c57802 */ /* 0x000fe40000000f00 */
[----:B------:R-:W-:Y:S02]  /*5290*/  MOV R12, 0x52b0 ;  /* 0x000052b0000c7802 */ /* 0x000fe40000000f00 */
[----:B-1----:R-:W-:Y:S05]  /*52a0*/  CALL.REL.NOINC `($__internal_158_$__cuda_sm70_shflsync_up) ;  /* 0x00000ef000007944 */ /* 0x002fea0003c00000 */
[----:B-1----:R-:W-:Y:S01]  /*52b0*/  MOV R17, R148 ;  /* 0x0000009400117202 */ /* 0x002fe20000000f00 */
[----:B0-----:R-:W-:Y:S05]  /*52c0*/  BRA `(.L_x_3885) ;  /* 0xffffcd1000007947 */ /* 0x001fea000383ffff */
.L_x_3835:
[----:B------:R-:W-:Y:S01]  /*52d0*/  HFMA2.MMA R195, -RZ, RZ, 0, 5.9604644775390625e-08 ;  /* 0x00000001ffc37435 */ /* 0x000fe200000001ff */
[----:B------:R-:W-:Y:S02]  /*52e0*/  MOV R148, R15 ;  /* 0x0000000f00947202 */ /* 0x000fe40000000f00 */
[----:B------:R-:W-:Y:S02]  /*52f0*/  MOV R160, RZ ;  /* 0x000000ff00a07202 */ /* 0x000fe40000000f00 */
[----:B------:R-:W-:Y:S02]  /*5300*/  MOV R197, 0xffffffff ;  /* 0xffffffff00c57802 */ /* 0x000fe40000000f00 */
[----:B------:R-:W-:-:S02]  /*5310*/  MOV R12, 0x5330 ;  /* 0x00005330000c7802 */ /* 0x000fc40000000f00 */
[----:B012---:R-:W-:Y:S05]  /*5320*/  CALL.REL.NOINC `($__internal_158_$__cuda_sm70_shflsync_up) ;  /* 0x00000e7000007944 */ /* 0x007fea0003c00000 */
[C---:B------:R-:W-:Y:S01]  /*5330*/  FMUL.FTZ R17, R14.reuse, R17 ;  /* 0x000000110e117220 */ /* 0x040fe20000410000 */
[----:B------:R-:W-:Y:S01]  /*5340*/  ISETP.GE.AND P0, PT, R47, 0x1, PT ;  /* 0x000000012f00780c */ /* 0x000fe20003f06270 */
[C---:B-1----:R-:W-:Y:S01]  /*5350*/  FFMA.FTZ R12, R14.reuse, R148, R15 ;  /* 0x000000940e0c7223 */ /* 0x042fe2000001000f */
[----:B0-----:R-:W-:Y:S01]  /*5360*/  HFMA2.MMA R160, -RZ, RZ, 0, 0 ;  /* 0x00000000ffa07435 */ /* 0x001fe200000001ff */
[----:B------:R-:W-:Y:S01]  /*5370*/  IMAD.MOV.U32 R195, RZ, RZ, 0x2 ;  /* 0x00000002ffc37424 */ /* 0x000fe200078e00ff */
[----:B------:R-:W-:-:S02]  /*5380*/  FSEL R17, R14, R17, !P0 ;  /* 0x000000110e117208 */ /* 0x000fc40004000000 */
[----:B------:R-:W-:Y:S02]  /*5390*/  FSEL R15, R15, R12, !P0 ;  /* 0x0000000c0f0f7208 */ /* 0x000fe40004000000 */
[----:B------:R-:W-:Y:S02]  /*53a0*/  MOV R197, 0xffffffff ;  /* 0xffffffff00c57802 */ /* 0x000fe40000000f00 */
[----:B------:R-:W-:Y:S02]  /*53b0*/  MOV R148, R17 ;  /* 0x0000001100947202 */ /* 0x000fe40000000f00 */
[----:B------:R-:W-:Y:S02]  /*53c0*/  MOV R12, 0x53e0 ;  /* 0x000053e0000c7802 */ /* 0x000fe40000000f00 */
[----:B------:R-:W-:Y:S05]  /*53d0*/  CALL.REL.NOINC `($__internal_158_$__cuda_sm70_shflsync_up) ;  /* 0x00000dc000007944 */ /* 0x000fea0003c00000 */
[----:B0-----:R-:W-:Y:S01]  /*53e0*/  HFMA2.MMA R195, -RZ, RZ, 0, 1.1920928955078125e-07 ;  /* 0x00000002ffc37435 */ /* 0x001fe200000001ff */
[----:B-1----:R-:W-:Y:S02]  /*53f0*/  MOV R14, R148 ;  /* 0x00000094000e7202 */ /* 0x002fe40000000f00 */
[----:B------:R-:W-:Y:S02]  /*5400*/  MOV R148, R15 ;  /* 0x0000000f00947202 */ /* 0x000fe40000000f00 */
[----:B------:R-:W-:-:S02]  /*5410*/  MOV R160, RZ ;  /* 0x000000ff00a07202 */ /* 0x000fc40000000f00 */
[----:B------:R-:W-:Y:S02]  /*5420*/  MOV R197, 0xffffffff ;  /* 0xffffffff00c57802 */ /* 0x000fe40000000f00 */
[----:B------:R-:W-:Y:S02]  /*5430*/  MOV R12, 0x5450 ;  /* 0x00005450000c7802 */ /* 0x000fe40000000f00 */
[----:B------:R-:W-:Y:S05]  /*5440*/  CALL.REL.NOINC `($__internal_158_$__cuda_sm70_shflsync_up) ;  /* 0x00000d5000007944 */ /* 0x000fea0003c00000 */
        /* <DEDUP_REMOVED lines=8> */
[----:B------:R-:W-:Y:S05]  /*54d0*/  CALL.REL.NOINC `($__internal_158_$__cuda_sm70_shflsync_up) ;  /* 0x00000cc000007944 */ /* 0x000fea0003c00000 */
[----:B0-----:R-:W-:Y:S01]  /*54e0*/  HFMA2.MMA R195, -RZ, RZ, 0, 2.384185791015625e-07 ;  /* 0x00000004ffc37435 */ /* 0x001fe200000001ff */
[----:B-1----:R-:W-:Y:S02]  /*54f0*/  MOV R14, R148 ;  /* 0x00000094000e7202 */ /* 0x002fe40000000f00 */
[----:B------:R-:W-:Y:S02]  /*5500*/  MOV R148, R15 ;  /* 0x0000000f00947202 */ /* 0x000fe40000000f00 */
[----:B------:R-:W-:Y:S02]  /*5510*/  MOV R160, RZ ;  /* 0x000000ff00a07202 */ /* 0x000fe40000000f00 */
[----:B------:R-:W-:Y:S02]  /*5520*/  MOV R197, 0xffffffff ;  /* 0xffffffff00c57802 */ /* 0x000fe40000000f00 */
[----:B------:R-:W-:Y:S02]  /*5530*/  MOV R12, 0x5550 ;  /* 0x00005550000c7802 */ /* 0x000fe40000000f00 */
[----:B------:R-:W-:Y:S05]  /*5540*/  CALL.REL.NOINC `($__internal_158_$__cuda_sm70_shflsync_up) ;  /* 0x00000c5000007944 */ /* 0x000fea0003c00000 */
        /* <DEDUP_REMOVED lines=8> */
[----:B------:R-:W-:Y:S05]  /*55d0*/  CALL.REL.NOINC `($__internal_158_$__cuda_sm70_shflsync_up) ;  /* 0x00000bc000007944 */ /* 0x000fea0003c00000 */
[----:B0-----:R-:W-:Y:S01]  /*55e0*/  HFMA2.MMA R195, -RZ, RZ, 0, 4.76837158203125e-07 ;  /* 0x00000008ffc37435 */ /* 0x001fe200000001ff */
[----:B-1----:R-:W-:Y:S02]  /*55f0*/  MOV R14, R148 ;  /* 0x00000094000e7202 */ /* 0x002fe40000000f00 */
[----:B------:R-:W-:Y:S02]  /*5600*/  MOV R148, R15 ;  /* 0x0000000f00947202 */ /* 0x000fe40000000f00 */
[----:B------:R-:W-:Y:S02]  /*5610*/  MOV R160, RZ ;  /* 0x000000ff00a07202 */ /* 0x000fe40000000f00 */
[----:B------:R-:W-:Y:S02]  /*5620*/  MOV R197, 0xffffffff ;  /* 0xffffffff00c57802 */ /* 0x000fe40000000f00 */
[----:B------:R-:W-:Y:S02]  /*5630*/  MOV R12, 0x5650 ;  /* 0x00005650000c7802 */ /* 0x000fe40000000f00 */
[----:B------:R-:W-:Y:S05]  /*5640*/  CALL.REL.NOINC `($__internal_158_$__cuda_sm70_shflsync_up) ;  /* 0x00000b5000007944 */ /* 0x000fea0003c00000 */
        /* <DEDUP_REMOVED lines=9> */
[----:B------:R-:W-:Y:S05]  /*56e0*/  CALL.REL.NOINC `($__internal_158_$__cuda_sm70_shflsync_up) ;  /* 0x00000ab000007944 */ /* 0x000fea0003c00000 */
[----:B0-----:R-:W-:Y:S01]  /*56f0*/  HFMA2.MMA R195, -RZ, RZ, 0, 9.5367431640625e-07 ;  /* 0x00000010ffc37435 */ /* 0x001fe200000001ff */
[----:B-1----:R-:W-:Y:S02]  /*5700*/  MOV R146, R148 ;  /* 0x0000009400927202 */ /* 0x002fe40000000f00 */
[----:B------:R-:W-:Y:S02]  /*5710*/  MOV R148, R15 ;  /* 0x0000000f00947202 */ /* 0x000fe40000000f00 */
[----:B------:R-:W-:Y:S02]  /*5720*/  MOV R160, RZ ;  /* 0x000000ff00a07202 */ /* 0x000fe40000000f00 */
[----:B------:R-:W-:Y:S02]  /*5730*/  MOV R197, 0xffffffff ;  /* 0xffffffff00c57802 */ /* 0x000fe40000000f00 */
[----:B------:R-:W-:-:S02]  /*5740*/  MOV R12, 0x5760 ;  /* 0x00005760000c7802 */ /* 0x000fc40000000f00 */
[----:B------:R-:W-:Y:S05]  /*5750*/  CALL.REL.NOINC `($__internal_158_$__cuda_sm70_shflsync_up) ;  /* 0x00000a4000007944 */ /* 0x000fea0003c00000 */
[----:B-1----:R-:W-:Y:S01]  /*5760*/  MOV R12, R148 ;  /* 0x00000094000c7202 */ /* 0x002fe20000000f00 */
[----:B0-----:R-:W-:Y:S05]  /*5770*/  BRA `(.L_x_3886) ;  /* 0xffffc9e000007947 */ /* 0x001fea000383ffff */
.L_x_3838:
[----:B0-----:R-:W-:Y:S01]  /*5780*/  HFMA2.MMA R195, -RZ, RZ, 0, 5.9604644775390625e-08 ;  /* 0x00000001ffc37435 */ /* 0x001fe200000001ff */
[----:B------:R-:W-:Y:S01]  /*5790*/  MOV R148, R17 ;  /* 0x0000001100947202 */ /* 0x000fe20000000f00 */
[----:B------:R-:W-:Y:S01]  /*57a0*/  IMAD.MOV.U32 R160, RZ, RZ, RZ ;  /* 0x000000ffffa07224 */ /* 0x000fe200078e00ff */
[----:B------:R-:W-:-:S02]  /*57b0*/  MOV R197, 0xffffffff ;  /* 0xffffffff00c57802 */ /* 0x000fc40000000f00 */
[----:B------:R-:W-:Y:S02]  /*57c0*/  MOV R12, 0x57e0 ;  /* 0x000057e0000c7802 */ /* 0x000fe40000000f00 */
[----:B-1----:R-:W-:Y:S05]  /*57d0*/  CALL.REL.NOINC `($__internal_158_$__cuda_sm70_shflsync_up) ;  /* 0x000009c000007944 */ /* 0x002fea0003c00000 */
[----:B0-----:R-:W-:Y:S01]  /*57e0*/  HFMA2.MMA R195, -RZ, RZ, 0, 5.9604644775390625e-08 ;  /* 0x00000001ffc37435 */ /* 0x001fe200000001ff */
[----:B-1----:R-:W-:Y:S02]  /*57f0*/  MOV R14, R148 ;  /* 0x00000094000e7202 */ /* 0x002fe40000000f00 */
[----:B------:R-:W-:Y:S02]  /*5800*/  MOV R148, R152 ;  /* 0x0000009800947202 */ /* 0x000fe40000000f00 */
[----:B------:R-:W-:Y:S02]  /*5810*/  MOV R160, RZ ;  /* 0x000000ff00a07202 */ /* 0x000fe40000000f00 */
[----:B------:R-:W-:Y:S02]  /*5820*/  MOV R197, 0xffffffff ;  /* 0xffffffff00c57802 */ /* 0x000fe40000000f00 */
[----:B------:R-:W-:Y:S02]  /*5830*/  MOV R12, 0x5850 ;  /* 0x00005850000c7802 */ /* 0x000fe40000000f00 */
[----:B------:R-:W-:Y:S05]  /*5840*/  CALL.REL.NOINC `($__internal_158_$__cuda_sm70_shflsync_up) ;  /* 0x0000095000007944 */ /* 0x000fea0003c00000 */
[----:B------:R-:W-:Y:S01]  /*5850*/  HFMA2.MMA R15, -RZ, RZ, 0, 0 ;  /* 0x00000000ff0f7435 */ /* 0x000fe200000001ff */
[----:B------:R-:W-:-:S02]  /*5860*/  MOV R16, R14 ;  /* 0x0000000e00107202 */ /* 0x000fc40000000f00 */
[----:B-1----:R-:W-:Y:S02]  /*5870*/  MOV R17, R148 ;  /* 0x0000009400117202 */ /* 0x002fe40000000f00 */
[----:B------:R-:W-:Y:S02]  /*5880*/  MOV R186, R24 ;  /* 0x0000001800ba7202 */ /* 0x000fe40000000f00 */
[----:B------:R-:W-:Y:S02]  /*5890*/  MOV R188, 0x1f ;  /* 0x0000001f00bc7802 */ /* 0x000fe40000000f00 */
[----:B0-----:R-:W-:Y:S02]  /*58a0*/  MOV R195, 0xffffffff ;  /* 0xffffffff00c37802 */ /* 0x001fe40000000f00 */
[----:B------:R-:W-:Y:S02]  /*58b0*/  MOV R12, 0x58d0 ;  /* 0x000058d0000c7802 */ /* 0x000fe40000000f00 */
[----:B------:R-:W-:Y:S05]  /*58c0*/  CALL.REL.NOINC `($__internal_157_$__cuda_sm70_shflsync_idx_p) ;  /* 0x0000089000007944 */ /* 0x000fea0003c00000 */
[----:B-1----:R-:W-:Y:S01]  /*58d0*/  MOV R24, R15 ;  /* 0x0000000f00187202 */ /* 0x002fe20000000f00 */
[----:B------:R-:W-:Y:S01]  /*58e0*/  HFMA2.MMA R15, -RZ, RZ, 0, 0 ;  /* 0x00000000ff0f7435 */ /* 0x000fe200000001ff */
[----:B0-----:R-:W-:-:S02]  /*58f0*/  MOV R186, R25 ;  /* 0x0000001900ba7202 */ /* 0x001fc40000000f00 */
[----:B------:R-:W-:Y:S02]  /*5900*/  MOV R188, 0x1f ;  /* 0x0000001f00bc7802 */ /* 0x000fe40000000f00 */
[----:B------:R-:W-:Y:S02]  /*5910*/  MOV R195, 0xffffffff ;  /* 0xffffffff00c37802 */ /* 0x000fe40000000f00 */
[----:B------:R-:W-:Y:S02]  /*5920*/  MOV R12, 0x5940 ;  /* 0x00005940000c7802 */ /* 0x000fe40000000f00 */
[----:B------:R-:W-:Y:S05]  /*5930*/  CALL.REL.NOINC `($__internal_157_$__cuda_sm70_shflsync_idx_p) ;  /* 0x0000082000007944 */ /* 0x000fea0003c00000 */
[----:B-1----:R-:W-:Y:S01]  /*5940*/  MOV R13, R15 ;  /* 0x0000000f000d7202 */ /* 0x002fe20000000f00 */
[----:B0-----:R-:W-:Y:S05]  /*5950*/  BRA `(.L_x_3887) ;  /* 0xffffc97000007947 */ /* 0x001fea000383ffff */
.L_x_3841:
[----:B------:R-:W-:Y:S01]  /*5960*/  HFMA2.MMA R184, -RZ, RZ, 0, 1.847743988037109375e-06 ;  /* 0x0000001fffb87435 */ /* 0x000fe200000001ff */
[----:B------:R-:W-:Y:S01]  /*5970*/  MOV R183, R14 ;  /* 0x0000000e00b77202 */ /* 0x000fe20000000f00 */
[----:B------:R-:W-:Y:S01]  /*5980*/  IMAD.MOV.U32 R186, RZ, RZ, 0x1 ;  /* 0x00000001ffba7424 */ /* 0x000fe200078e00ff */
[----:B------:R-:W-:Y:S02]  /*5990*/  MOV R185, 0xffffffff ;  /* 0xffffffff00b97802 */ /* 0x000fe40000000f00 */
[----:B------:R-:W-:-:S02]  /*59a0*/  MOV R12, 0x59c0 ;  /* 0x000059c0000c7802 */ /* 0x000fc40000000f00 */
[----:B------:R-:W-:Y:S05]  /*59b0*/  CALL.REL.NOINC `($__internal_156_$__cuda_sm70_shflsync_down) ;  /* 0x0000076000007944 */ /* 0x000fea0003c00000 */
[----:B-1----:R-:W-:Y:S01]  /*59c0*/  MOV R177, R184 ;  /* 0x000000b800b17202 */ /* 0x002fe20000000f00 */
[----:B0-----:R-:W-:Y:S05]  /*59d0*/  BRA `(.L_x_3888) ;  /* 0xffffcdd000007947 */ /* 0x001fea000383ffff */
.L_x_3842:
[----:B------:R-:W-:Y:S01]  /*59e0*/  HFMA2.MMA R186, -RZ, RZ, 0, 5.9604644775390625e-08 ;  /* 0x00000001ffba7435 */ /* 0x000fe200000001ff */
[----:B------:R-:W-:-:S02]  /*59f0*/  MOV R183, R15 ;  /* 0x0000000f00b77202 */ /* 0x000fc40000000f00 */
[----:B------:R-:W-:Y:S02]  /*5a00*/  MOV R184, 0x1f ;  /* 0x0000001f00b87802 */ /* 0x000fe40000000f00 */
[----:B------:R-:W-:Y:S02]  /*5a10*/  MOV R185, 0xffffffff ;  /* 0xffffffff00b97802 */ /* 0x000fe40000000f00 */
[----:B------:R-:W-:Y:S02]  /*5a20*/  MOV R12, 0x5a40 ;  /* 0x00005a40000c7802 */ /* 0x000fe40000000f00 */
[----:B01----:R-:W-:Y:S05]  /*5a30*/  CALL.REL.NOINC `($__internal_156_$__cuda_sm70_shflsync_down) ;  /* 0x000006e000007944 */ /* 0x003fea0003c00000 */
        /* <DEDUP_REMOVED lines=9> */
[----:B------:R-:W-:Y:S05]  /*5ad0*/  CALL.REL.NOINC `($__internal_156_$__cuda_sm70_shflsync_down) ;  /* 0x0000064000007944 */ /* 0x000fea0003c00000 */
[----:B0-----:R-:W-:Y:S01]  /*5ae0*/  HFMA2.MMA R186, -RZ, RZ, 0, 1.1920928955078125e-07 ;  /* 0x00000002ffba7435 */ /* 0x001fe200000001ff */
[----:B-1----:R-:W-:Y:S02]  /*5af0*/  MOV R14, R184 ;  /* 0x000000b8000e7202 */ /* 0x002fe40000000f00 */
[----:B------:R-:W-:Y:S02]  /*5b00*/  MOV R183, R15 ;  /* 0x0000000f00b77202 */ /* 0x000fe40000000f00 */
[----:B------:R-:W-:Y:S02]  /*5b10*/  MOV R184, 0x1f ;  /* 0x0000001f00b87802 */ /* 0x000fe40000000f00 */
[----:B------:R-:W-:-:S02]  /*5b20*/  MOV R185, 0xffffffff ;  /* 0xffffffff00b97802 */ /* 0x000fc40000000f00 */
[----:B------:R-:W-:Y:S02]  /*5b30*/  MOV R12, 0x5b50 ;  /* 0x00005b50000c7802 */ /* 0x000fe40000000f00 */
[----:B------:R-:W-:Y:S05]  /*5b40*/  CALL.REL.NOINC `($__internal_156_$__cuda_sm70_shflsync_down) ;  /* 0x000005d000007944 */ /* 0x000fea0003c00000 */
[----:B-1----:R-:W-:Y:S01]  /*5b50*/  @!P3 FFMA.FTZ R15, R177, R184, R15 ;  /* 0x000000b8b10fb223 */ /* 0x002fe2000001000f */
[----:B0-----:R-:W-:Y:S01]  /*5b60*/  HFMA2.MMA R186, -RZ, RZ, 0, 2.384185791015625e-07 ;  /* 0x00000004ffba7435 */ /* 0x001fe200000001ff */
[----:B------:R-:W-:Y:S01]  /*5b70*/  @!P3 FMUL.FTZ R177, R14, R177 ;  /* 0x000000b10eb1b220 */ /* 0x000fe20000410000 */
[----:B------:R-:W-:Y:S02]  /*5b80*/  MOV R184, 0x1f ;  /* 0x0000001f00b87802 */ /* 0x000fe40000000f00 */
[----:B------:R-:W-:Y:S01]  /*5b90*/  MOV R185, 0xffffffff ;  /* 0xffffffff00b97802 */ /* 0x000fe20000000f00 */
[----:B------:R-:W-:Y:S01]  /*5ba0*/  IMAD.MOV.U32 R183, RZ, RZ, R177 ;  /* 0x000000ffffb77224 */ /* 0x000fe200078e00b1 */
[----:B------:R-:W-:Y:S02]  /*5bb0*/  MOV R12, 0x5bd0 ;  /* 0x00005bd0000c7802 */ /* 0x000fe40000000f00 */
[----:B------:R-:W-:Y:S05]  /*5bc0*/  CALL.REL.NOINC `($__internal_156_$__cuda_sm70_shflsync_down) ;  /* 0x0000055000007944 */ /* 0x000fea0003c00000 */
[----:B0-----:R-:W-:Y:S01]  /*5bd0*/  HFMA2.MMA R186, -RZ, RZ, 0, 2.384185791015625e-07 ;  /* 0x00000004ffba7435 */ /* 0x001fe200000001ff */
[----:B-1----:R-:W-:Y:S02]  /*5be0*/  MOV R14, R184 ;  /* 0x000000b8000e7202 */ /* 0x002fe40000000f00 */
[----:B------:R-:W-:-:S02]  /*5bf0*/  MOV R183, R15 ;  /* 0x0000000f00b77202 */ /* 0x000fc40000000f00 */
[----:B------:R-:W-:Y:S02]  /*5c00*/  MOV R184, 0x1f ;  /* 0x0000001f00b87802 */ /* 0x000fe40000000f00 */
[----:B------:R-:W-:Y:S02]  /*5c10*/  MOV R185, 0xffffffff ;  /* 0xffffffff00b97802 */ /* 0x000fe40000000f00 */
[----:B------:R-:W-:Y:S02]  /*5c20*/  MOV R12, 0x5c40 ;  /* 0x00005c40000c7802 */ /* 0x000fe40000000f00 */
[----:B------:R-:W-:Y:S05]  /*5c30*/  CALL.REL.NOINC `($__internal_156_$__cuda_sm70_shflsync_down) ;  /* 0x000004e000007944 */ /* 0x000fea0003c00000 */
[----:B-1----:R-:W-:Y:S01]  /*5c40*/  @!P2 FFMA.FTZ R15, R177, R184, R15 ;  /* 0x000000b8b10fa223 */ /* 0x002fe2000001000f */
[----:B0-----:R-:W-:Y:S01]  /*5c50*/  HFMA2.MMA R186, -RZ, RZ, 0, 4.76837158203125e-07 ;  /* 0x00000008ffba7435 */ /* 0x001fe200000001ff */
[----:B------:R-:W-:Y:S01]  /*5c60*/  @!P2 FMUL.FTZ R177, R14, R177 ;  /* 0x000000b10eb1a220 */ /* 0x000fe20000410000 */
[----:B------:R-:W-:Y:S02]  /*5c70*/  MOV R184, 0x1f ;  /* 0x0000001f00b87802 */ /* 0x000fe40000000f00 */
[----:B------:R-:W-:Y:S02]  /*5c80*/  MOV R185, 0xffffffff ;  /* 0xffffffff00b97802 */ /* 0x000fe40000000f00 */
[----:B------:R-:W-:-:S02]  /*5c90*/  MOV R183, R177 ;  /* 0x000000b100b77202 */ /* 0x000fc40000000f00 */
[----:B------:R-:W-:Y:S02]  /*5ca0*/  MOV R12, 0x5cc0 ;  /* 0x00005cc0000c7802 */ /* 0x000fe40000000f00 */
[----:B------:R-:W-:Y:S05]  /*5cb0*/  CALL.REL.NOINC `($__internal_156_$__cuda_sm70_shflsync_down) ;  /* 0x0000046000007944 */ /* 0x000fea0003c00000 */
[----:B0-----:R-:W-:Y:S01]  /*5cc0*/  HFMA2.MMA R186, -RZ, RZ, 0, 4.76837158203125e-07 ;  /* 0x00000008ffba7435 */ /* 0x001fe200000001ff */
[----:B-1----:R-:W-:Y:S02]  /*5cd0*/  MOV R14, R184 ;  /* 0x000000b8000e7202 */ /* 0x002fe40000000f00 */
[----:B------:R-:W-:Y:S02]  /*5ce0*/  MOV R183, R15 ;  /* 0x0000000f00b77202 */ /* 0x000fe40000000f00 */
[----:B------:R-:W-:Y:S02]  /*5cf0*/  MOV R184, 0x1f ;  /* 0x0000001f00b87802 */ /* 0x000fe40000000f00 */
[----:B------:R-:W-:Y:S02]  /*5d00*/  MOV R185, 0xffffffff ;  /* 0xffffffff00b97802 */ /* 0x000fe40000000f00 */
[----:B------:R-:W-:Y:S02]  /*5d10*/  MOV R12, 0x5d30 ;  /* 0x00005d30000c7802 */ /* 0x000fe40000000f00 */
[----:B------:R-:W-:Y:S05]  /*5d20*/  CALL.REL.NOINC `($__internal_156_$__cuda_sm70_shflsync_down) ;  /* 0x000003f000007944 */ /* 0x000fea0003c00000 */
[----:B-1----:R-:W-:Y:S01]  /*5d30*/  @!P1 FFMA.FTZ R15, R177, R184, R15 ;  /* 0x000000b8b10f9223 */ /* 0x002fe2000001000f */
[----:B0-----:R-:W-:Y:S01]  /*5d40*/  HFMA2.MMA R186, -RZ, RZ, 0, 9.5367431640625e-07 ;  /* 0x00000010ffba7435 */ /* 0x001fe200000001ff */
[----:B------:R-:W-:Y:S01]  /*5d50*/  @!P1 FMUL.FTZ R177, R14, R177 ;  /* 0x000000b10eb19220 */ /* 0x000fe20000410000 */
[----:B------:R-:W-:Y:S01]  /*5d60*/  HFMA2.MMA R184, -RZ, RZ, 0, 1.847743988037109375e-06 ;  /* 0x0000001fffb87435 */ /* 0x000fe200000001ff */
[----:B------:R-:W-:-:S02]  /*5d70*/  MOV R185, 0xffffffff ;  /* 0xffffffff00b97802 */ /* 0x000fc40000000f00 */
[----:B------:R-:W-:Y:S02]  /*5d80*/  MOV R179, R15 ;  /* 0x0000000f00b37202 */ /* 0x000fe40000000f00 */
[----:B------:R-:W-:Y:S02]  /*5d90*/  MOV R181, R177 ;  /* 0x000000b100b57202 */ /* 0x000fe40000000f00 */
[----:B------:R-:W-:-:S03]  /*5da0*/  MOV R12, 0x5dd0 ;  /* 0x00005dd0000c7802 */ /* 0x000fc60000000f00 */
[----:B------:R-:W-:Y:S02]  /*5db0*/  IMAD.MOV.U32 R183, RZ, RZ, R181 ;  /* 0x000000ffffb77224 */ /* 0x000fe400078e00b5 */
[----:B------:R-:W-:Y:S05]  /*5dc0*/  CALL.REL.NOINC `($__internal_156_$__cuda_sm70_shflsync_down) ;  /* 0x0000035000007944 */ /* 0x000fea0003c00000 */
[----:B0-----:R-:W-:Y:S01]  /*5dd0*/  HFMA2.MMA R186, -RZ, RZ, 0, 9.5367431640625e-07 ;  /* 0x00000010ffba7435 */ /* 0x001fe200000001ff */
[----:B-1----:R-:W-:Y:S02]  /*5de0*/  MOV R14, R184 ;  /* 0x000000b8000e7202 */ /* 0x002fe40000000f00 */
[----:B------:R-:W-:Y:S02]  /*5df0*/  MOV R183, R179 ;  /* 0x000000b300b77202 */ /* 0x000fe40000000f00 */
[----:B------:R-:W-:Y:S02]  /*5e00*/  MOV R184, 0x1f ;  /* 0x0000001f00b87802 */ /* 0x000fe40000000f00 */
[----:B------:R-:W-:Y:S02]  /*5e10*/  MOV R185, 0xffffffff ;  /* 0xffffffff00b97802 */ /* 0x000fe40000000f00 */
[----:B------:R-:W-:Y:S02]  /*5e20*/  MOV R12, 0x5e40 ;  /* 0x00005e40000c7802 */ /* 0x000fe40000000f00 */
[----:B------:R-:W-:Y:S05]  /*5e30*/  CALL.REL.NOINC `($__internal_156_$__cuda_sm70_shflsync_down) ;  /* 0x000002e000007944 */ /* 0x000fea0003c00000 */
[----:B-1----:R-:W-:Y:S01]  /*5e40*/  @!P0 FFMA.FTZ R179, R181, R184, R179 ;  /* 0x000000b8b5b38223 */ /* 0x002fe200000100b3 */
[----:B------:R-:W-:Y:S01]  /*5e50*/  HFMA2.MMA R15, -RZ, RZ, 0, 0 ;  /* 0x00000000ff0f7435 */ /* 0x000fe200000001ff */
[----:B------:R-:W-:Y:S01]  /*5e60*/  @!P0 FMUL.FTZ R181, R14, R181 ;  /* 0x000000b50eb58220 */ /* 0x000fe20000410000 */
[----:B------:R-:W-:-:S02]  /*5e70*/  MOV R188, 0x1f ;  /* 0x0000001f00bc7802 */ /* 0x000fc40000000f00 */
[----:B------:R-:W-:Y:S02]  /*5e80*/  MOV R195, 0xffffffff ;  /* 0xffffffff00c37802 */ /* 0x000fe40000000f00 */
[----:B0-----:R-:W-:Y:S02]  /*5e90*/  MOV R186, R181 ;  /* 0x000000b500ba7202 */ /* 0x001fe40000000f00 */
[----:B------:R-:W-:Y:S02]  /*5ea0*/  MOV R12, 0x5ec0 ;  /* 0x00005ec0000c7802 */ /* 0x000fe40000000f00 */
[----:B------:R-:W-:Y:S05]  /*5eb0*/  CALL.REL.NOINC `($__internal_157_$__cuda_sm70_shflsync_idx_p) ;  /* 0x000002a000007944 */ /* 0x000fea0003c00000 */
[----:B-1----:R-:W-:Y:S01]  /*5ec0*/  MOV R14, R15 ;  /* 0x0000000f000e7202 */ /* 0x002fe20000000f00 */
[----:B------:R-:W-:Y:S01]  /*5ed0*/  HFMA2.MMA R15, -RZ, RZ, 0, 0 ;  /* 0x00000000ff0f7435 */ /* 0x000fe200000001ff */
[----:B0-----:R-:W-:Y:S02]  /*5ee0*/  MOV R186, R179 ;  /* 0x000000b300ba7202 */ /* 0x001fe40000000f00 */
[----:B------:R-:W-:Y:S02]  /*5ef0*/  MOV R188, 0x1f ;  /* 0x0000001f00bc7802 */ /* 0x000fe40000000f00 */
[----:B------:R-:W-:-:S02]  /*5f00*/  MOV R195, 0xffffffff ;  /* 0xffffffff00c37802 */ /* 0x000fc40000000f00 */
[----:B------:R-:W-:Y:S02]  /*5f10*/  MOV R12, 0x5f30 ;  /* 0x00005f30000c7802 */ /* 0x000fe40000000f00 */
[----:B------:R-:W-:Y:S05]  /*5f20*/  CALL.REL.NOINC `($__internal_157_$__cuda_sm70_shflsync_idx_p) ;  /* 0x0000023000007944 */ /* 0x000fea0003c00000 */
[----:B0-----:R-:W-:Y:S01]  /*5f30*/  HFMA2.MMA R186, -RZ, RZ, 0, 5.9604644775390625e-08 ;  /* 0x00000001ffba7435 */ /* 0x001fe200000001ff */
[----:B------:R-:W-:Y:S01]  /*5f40*/  MOV R177, R14 ;  /* 0x0000000e00b17202 */ /* 0x000fe20000000f00 */
[----:B------:R-:W-:Y:S01]  /*5f50*/  IMAD.MOV.U32 R185, RZ, RZ, -0x1 ;  /* 0xffffffffffb97424 */ /* 0x000fe200078e00ff */
[----:B-1----:R-:W-:Y:S02]  /*5f60*/  MOV R182, R15 ;  /* 0x0000000f00b67202 */ /* 0x002fe40000000f00 */
[----:B------:R-:W-:Y:S02]  /*5f70*/  MOV R183, R181 ;  /* 0x000000b500b77202 */ /* 0x000fe40000000f00 */
[----:B------:R-:W-:Y:S02]  /*5f80*/  MOV R184, 0x1f ;  /* 0x0000001f00b87802 */ /* 0x000fe40000000f00 */
[----:B------:R-:W-:Y:S02]  /*5f90*/  MOV R12, 0x5fb0 ;  /* 0x00005fb0000c7802 */ /* 0x000fe40000000f00 */
[----:B------:R-:W-:Y:S05]  /*5fa0*/  CALL.REL.NOINC `($__internal_156_$__cuda_sm70_shflsync_down) ;  /* 0x0000017000007944 */ /* 0x000fea0003c00000 */
[----:B0-----:R-:W-:Y:S01]  /*5fb0*/  HFMA2.MMA R186, -RZ, RZ, 0, 5.9604644775390625e-08 ;  /* 0x00000001ffba7435 */ /* 0x001fe200000001ff */
[----:B-1----:R-:W-:-:S02]  /*5fc0*/  MOV R14, R184 ;  /* 0x000000b8000e7202 */ /* 0x002fc40000000f00 */
[----:B------:R-:W-:Y:S02]  /*5fd0*/  MOV R183, R179 ;  /* 0x000000b300b77202 */ /* 0x000fe40000000f00 */
[----:B------:R-:W-:Y:S02]  /*5fe0*/  MOV R184, 0x1f ;  /* 0x0000001f00b87802 */ /* 0x000fe40000000f00 */
[----:B------:R-:W-:Y:S02]  /*5ff0*/  MOV R185, 0xffffffff ;  /* 0xffffffff00b97802 */ /* 0x000fe40000000f00 */
[----:B------:R-:W-:Y:S02]  /*6000*/  MOV R12, 0x6020 ;  /* 0x00006020000c7802 */ /* 0x000fe40000000f00 */
[----:B------:R-:W-:Y:S05]  /*6010*/  CALL.REL.NOINC `($__internal_156_$__cuda_sm70_shflsync_down) ;  /* 0x0000010000007944 */ /* 0x000fea0003c00000 */
[----:B------:R-:W-:Y:S01]  /*6020*/  HFMA2.MMA R15, -RZ, RZ, 0, 0 ;  /* 0x00000000ff0f7435 */ /* 0x000fe200000001ff */
[----:B------:R-:W-:Y:S02]  /*6030*/  MOV R179, R14 ;  /* 0x0000000e00b37202 */ /* 0x000fe40000000f00 */
[----:B0-----:R-:W-:Y:S02]  /*6040*/  MOV R186, R16 ;  /* 0x0000001000ba7202 */ /* 0x001fe40000000f00 */
[----:B------:R-:W-:-:S02]  /*6050*/  MOV R188, 0x1f ;  /* 0x0000001f00bc7802 */ /* 0x000fc40000000f00 */
[----:B------:R-:W-:Y:S02]  /*6060*/  MOV R195, 0xffffffff ;  /* 0xffffffff00c37802 */ /* 0x000fe40000000f00 */
[----:B------:R-:W-:Y:S02]  /*6070*/  MOV R12, 0x6090 ;  /* 0x00006090000c7802 */ /* 0x000fe40000000f00 */
[----:B-1----:R-:W-:Y:S05]  /*6080*/  CALL.REL.NOINC `($__internal_157_$__cuda_sm70_shflsync_idx_p) ;  /* 0x000000d000007944 */ /* 0x002fea0003c00000 */
[----:B-1----:R-:W-:Y:S01]  /*6090*/  MOV R181, R15 ;  /* 0x0000000f00b57202 */ /* 0x002fe20000000f00 */
[----:B------:R-:W-:Y:S01]  /*60a0*/  HFMA2.MMA R15, -RZ, RZ, 0, 0 ;  /* 0x00000000ff0f7435 */ /* 0x000fe200000001ff */
[----:B0-----:R-:W-:Y:S02]  /*60b0*/  MOV R186, R17 ;  /* 0x0000001100ba7202 */ /* 0x001fe40000000f00 */
[----:B------:R-:W-:Y:S02]  /*60c0*/  MOV R188, 0x1f ;  /* 0x0000001f00bc7802 */ /* 0x000fe40000000f00 */
[----:B------:R-:W-:Y:S02]  /*60d0*/  MOV R195, 0xffffffff ;  /* 0xffffffff00c37802 */ /* 0x000fe40000000f00 */
[----:B------:R-:W-:-:S02]  /*60e0*/  MOV R12, 0x6100 ;  /* 0x00006100000c7802 */ /* 0x000fc40000000f00 */
[----:B------:R-:W-:Y:S05]  /*60f0*/  CALL.REL.NOINC `($__internal_157_$__cuda_sm70_shflsync_idx_p) ;  /* 0x0000006000007944 */ /* 0x000fea0003c00000 */
[----:B-1----:R-:W-:Y:S01]  /*6100*/  MOV R183, R15 ;  /* 0x0000000f00b77202 */ /* 0x002fe20000000f00 */
[----:B0-----:R-:W-:Y:S05]  /*6110*/  BRA `(.L_x_3889) ;  /* 0xffffc83000007947 */ /* 0x001fea000383ffff */
        .weak           $__internal_156_$__cuda_sm70_shflsync_down
        .type           $__internal_156_$__cuda_sm70_shflsync_down,@function
        .size           $__internal_156_$__cuda_sm70_shflsync_down,($__internal_157_$__cuda_sm70_shflsync_idx_p - $__internal_156_$__cuda_sm70_shflsync_down)
$__internal_156_$__cuda_sm70_shflsync_down:
[----:B------:R-:W-:Y:S01]  /*6120*/  HFMA2.MMA R13, -RZ, RZ, 0, 0 ;  /* 0x00000000ff0d7435 */ /* 0x000fe200000001ff */
[----:B------:R-:W-:Y:S04]  /*6130*/  WARPSYNC R185 ;  /* 0x000000b900007348 */ /* 0x000fe80003800000 */
[----:B------:R0:W1:Y:S01]  /*6140*/  SHFL.DOWN PT, R184, R183, R186, R184 ;  /* 0x080000bab7b87389 */ /* 0x00006200000e00b8 */
[----:B------:R-:W-:Y:S05]  /*6150*/  RET.REL.NODEC R12 `(_Z25selective_scan_bwd_kernelI32Selective_Scan_bwd_kernel_traitsILi64ELi16ELb1ELb0ELb1ELb0ELb0EN3c108BFloat16EfEEv12SSMParamsBwd) ;  /* 0xffff9ea00c007950 */ /* 0x000fea0003c3ffff */
        .weak           $__internal_157_$__cuda_sm70_shflsync_idx_p
        .type           $__internal_157_$__cuda_sm70_shflsync_idx_p,@function
        .size           $__internal_157_$__cuda_sm70_shflsync_idx_p,($__internal_158_$__cuda_sm70_shflsync_up - $__internal_157_$__cuda_sm70_shflsync_idx_p)
$__internal_157_$__cuda_sm70_shflsync_idx_p:
[----:B------:R-:W-:Y:S01]  /*6160*/  MOV R13, 0x0 ;  /* 0x00000000000d7802 */ /* 0x000fe20000000f00 */
[----:B------:R-:W-:Y:S04]  /*6170*/  WARPSYNC R195 ;  /* 0x000000c300007348 */ /* 0x000fe80003800000 */
[----:B------:R0:W1:Y:S01]  /*6180*/  SHFL.IDX PT, R15, R186, R15, R188 ;  /* 0x0000000fba0f7389 */ /* 0x00006200000e00bc */
[----:B------:R-:W-:Y:S05]  /*6190*/  RET.REL.NODEC R12 `(_Z25selective_scan_bwd_kernelI32Selective_Scan_bwd_kernel_traitsILi64ELi16ELb1ELb0ELb1ELb0ELb0EN3c108BFloat16EfEEv12SSMParamsBwd) ;  /* 0xffff9e600c007950 */ /* 0x000fea0003c3ffff */
        .weak           $__internal_158_$__cuda_sm70_shflsync_up
        .type           $__internal_158_$__cuda_sm70_shflsync_up,@function
        .size           $__internal_158_$__cuda_sm70_shflsync_up,(.L_x_8970 - $__internal_158_$__cuda_sm70_shflsync_up)
$__internal_158_$__cuda_sm70_shflsync_up:
[----:B------:R-:W-:Y:S01]  /*61a0*/  HFMA2.MMA R13, -RZ, RZ, 0, 0 ;  /* 0x00000000ff0d7435 */ /* 0x000fe200000001ff */
[----:B------:R-:W-:Y:S04]  /*61b0*/  WARPSYNC R197 ;  /* 0x000000c500007348 */ /* 0x000fe80003800000 */
[----:B------:R0:W1:Y:S01]  /*61c0*/  SHFL.UP PT, R148, R148, R195, R160 ;  /* 0x040000c394947389 */ /* 0x00006200000e00a0 */
[----:B------:R-:W-:Y:S05]  /*61d0*/  RET.REL.NODEC R12 `(_Z25selective_scan_bwd_kernelI32Selective_Scan_bwd_kernel_traitsILi64ELi16ELb1ELb0ELb1ELb0ELb0EN3c108BFloat16EfEEv12SSMParamsBwd) ;  /* 0xffff9e200c007950 */ /* 0x000fea0003c3ffff */
.L_x_3890:
        /* <DEDUP_REMOVED lines=10> */
.L_x_8970:


//--------------------- .text._Z25selective_scan_bwd_kernelI32Selective_Scan_bwd_kernel_traitsILi64ELi16ELb1ELb0ELb1ELb0ELb1EN3c108BFloat16EfEEv12SSMParamsBwd --------------------------
	.section	.text._Z25selective_scan_bwd_kernelI32Selective_Scan_bwd_kernel_traitsILi64ELi16ELb1ELb0ELb1ELb0ELb1EN3c108BFloat16EfEEv12SSMParamsBwd,"ax",@progbits
	.sectioninfo	@"SHI_REGISTERS=199"
	.align	128
        .global         _Z25selective_scan_bwd_kernelI32Selective_Scan_bwd_kernel_traitsILi64ELi16ELb1ELb0ELb1ELb0ELb1EN3c108BFloat16EfEEv12SSMParamsBwd
        .type           _Z25selective_scan_bwd_kernelI32Selective_Scan_bwd_kernel_traitsILi64ELi16ELb1ELb0ELb1ELb0ELb1EN3c108BFloat16EfEEv12SSMParamsBwd,@function
        .size           _Z25selective_scan_bwd_kernelI32Selective_Scan_bwd_kernel_traitsILi64ELi16ELb1ELb0ELb1ELb0ELb1EN3c108BFloat16EfEEv12SSMParamsBwd,(.L_x_8973 - _Z25selective_scan_bwd_kernelI32Selective_Scan_bwd_kernel_traitsILi64ELi16ELb1ELb0ELb1ELb0ELb1EN3c108BFloat16EfEEv12SSMParamsBwd)
        .other          _Z25selective_scan_bwd_kernelI32Selective_Scan_bwd_kernel_traitsILi64ELi16ELb1ELb0ELb1ELb0ELb1EN3c108BFloat16EfEEv12SSMParamsBwd,@"STO_CUDA_ENTRY STV_DEFAULT"
_Z25selective_scan_bwd_kernelI32Selective_Scan_bwd_kernel_traitsILi64ELi16ELb1ELb0ELb1ELb0ELb1EN3c108BFloat16EfEEv12SSMParamsBwd:
.text._Z25selective_scan_bwd_kernelI32Selective_Scan_bwd_kernel_traitsILi64ELi16ELb1ELb0ELb1ELb0ELb1EN3c108BFloat16EfEEv12SSMParamsBwd:
[----:B------:R-:W-:Y:S02]  /*0000*/  MOV R1, c[0x0][0x28] ;  /* 0x00000a0000017a02 */ /* 0x000fe40000000f00 */
[----:B------:R-:W-:Y:S01]  /*0010*/  IABS R11, c[0x0][0x178] ;  /* 0x00005e00000b7a13 */ /* 0x000fe20000000000 */
[----:B------:R-:W0:Y:S01]  /*0020*/  S2R R48, SR_CTAID.Y ;  /* 0x0000000000307919 */ /* 0x000e220000002600 */
[----:B------:R-:W-:Y:S01]  /*0030*/  ISETP.NE.U32.AND P0, PT, RZ, c[0x0][0x238], PT ;  /* 0x00008e00ff007a0c */ /* 0x000fe20003f05070 */
[----:B------:R-:W-:Y:S01]  /*0040*/  HFMA2.MMA R46, -RZ, RZ, 0, 0 ;  /* 0x00000000ff2e7435 */ /* 0x000fe200000001ff */
[----:B------:R-:W1:Y:S01]  /*0050*/  I2F.RP R0, R11 ;  /* 0x0000000b00007306 */ /* 0x000e620000209400 */
[----:B------:R-:W-:Y:S01]  /*0060*/  ULDC.64 UR4, c[0x0][0x118] ;  /* 0x0000460000047ab9 */ /* 0x000fe20000000a00 */
[----:B------:R-:W-:Y:S02]  /*0070*/  ISETP.NE.AND.EX P0, PT, RZ, c[0x0][0x23c], PT, P0 ;  /* 0x00008f00ff007a0c */ /* 0x000fe40003f05300 */
[----:B------:R-:W-:Y:S01]  /*0080*/  ISETP.NE.U32.AND P1, PT, RZ, c[0x0][0x250], PT ;  /* 0x00009400ff007a0c */ /* 0x000fe20003f25070 */
[----:B------:R-:W2:Y:S01]  /*0090*/  S2R R45, SR_CTAID.X ;  /* 0x00000000002d7919 */ /* 0x000ea20000002500 */
[----:B------:R-:W-:-:S02]  /*00a0*/  MOV R44, RZ ;  /* 0x000000ff002c7202 */ /* 0x000fc40000000f00 */
        /* <DEDUP_REMOVED lines=12> */
[----:B------:R-:W-:Y:S01]  /*0170*/  IMAD R15, R47, c[0x0][0x1d8], RZ ;  /* 0x000076002f0f7a24 */ /* 0x000fe200078e02ff */
[----:B------:R-:W-:Y:S01]  /*0180*/  CS2R R22, SRZ ;  /* 0x0000000000167805 */ /* 0x000fe2000001ff00 */
[----:B------:R-:W-:Y:S01]  /*0190*/  CS2R R20, SRZ ;  /* 0x0000000000147805 */ /* 0x000fe2000001ff00 */
[----:B------:R-:W-:Y:S01]  /*01a0*/  HFMA2.MMA R52, -RZ, RZ, 0, 0 ;  /* 0x00000000ff347435 */ /* 0x000fe200000001ff */
[----:B0-----:R-:W-:Y:S01]  /*01b0*/  IABS R2, R48 ;  /* 0x0000003000027213 */ /* 0x001fe20000000000 */
[----:B-1----:R-:W-:Y:S01]  /*01c0*/  HFMA2.MMA R6, -RZ, RZ, 0, 0 ;  /* 0x00000000ff067435 */ /* 0x002fe200000001ff */
[----:B------:R-:W-:Y:S01]  /*01d0*/  MOV R42, RZ ;  /* 0x000000ff002a7202 */ /* 0x000fe20000000f00 */
[----:B----4-:R-:W-:Y:S01]  /*01e0*/  IMAD R4, R146, c[0x0][0x1d0], RZ ;  /* 0x0000740092047a24 */ /* 0x010fe200078e02ff */
[----:B---3--:R-:W-:-:S05]  /*01f0*/  IADD3 R8, RZ, -R7, RZ ;  /* 0x80000007ff087210 */ /* 0x008fca0007ffe0ff */
        /* <DEDUP_REMOVED lines=10> */
[----:B------:R-:W-:-:S03]  /*02a0*/  IMAD.WIDE.U32 R2, R45, c[0x0][0x1d0], RZ ;  /* 0x000074002d027a25 */ /* 0x000fc600078e00ff */
[----:B------:R-:W-:Y:S01]  /*02b0*/  ISETP.GT.U32.AND P1, PT, R11, R0, PT ;  /* 0x000000000b00720c */ /* 0x000fe20003f24070 */
[----:B------:R-:W-:Y:S01]  /*02c0*/  IMAD R9, R45, c[0x0][0x1e4], R6 ;  /* 0x000079002d097a24 */ /* 0x000fe200078e0206 */
[----:B------:R-:W-:Y:S01]  /*02d0*/  IADD3 R3, R3, R7, RZ ;  /* 0x0000000703037210 */ /* 0x000fe20007ffe0ff */
[----:B------:R-:W-:Y:S02]  /*02e0*/  IMAD R8, R146, c[0x0][0x278], RZ ;  /* 0x00009e0092087a24 */ /* 0x000fe400078e02ff */
[----:B------:R-:W-:Y:S01]  /*02f0*/  IMAD.WIDE.U32 R6, R45, c[0x0][0x278], RZ ;  /* 0x00009e002d067a25 */ /* 0x000fe200078e00ff */
[----:B------:R-:W-:-:S03]  /*0300*/  IADD3 R5, R5, R9, RZ ;  /* 0x0000000905057210 */ /* 0x000fc60007ffe0ff */
[----:B------:R-:W-:Y:S01]  /*0310*/  IMAD R9, R45, c[0x0][0x27c], R8 ;  /* 0x00009f002d097a24 */ /* 0x000fe200078e0208 */
[----:B------:R-:W-:Y:S01]  /*0320*/  MOV R8, c[0x0][0x174] ;  /* 0x00005d0000087a02 */ /* 0x000fe20000000f00 */
[----:B------:R-:W-:Y:S02]  /*0330*/  IMAD.WIDE.U32 R2, R48, c[0x0][0x1d8], R2 ;  /* 0x0000760030027a25 */ /* 0x000fe400078e0002 */
[----:B------:R-:W-:Y:S02]  /*0340*/  @!P1 IADD3 R0, R0, -R11, RZ ;  /* 0x8000000b00009210 */ /* 0x000fe40007ffe0ff */
[----:B------:R-:W-:Y:S02]  /*0350*/  IADD3 R7, R7, R9, RZ ;  /* 0x0000000907077210 */ /* 0x000fe40007ffe0ff */
[----:B------:R-:W-:Y:S01]  /*0360*/  ISETP.GE.U32.AND P0, PT, R0, R11, PT ;  /* 0x0000000b0000720c */ /* 0x000fe20003f06070 */
[----:B------:R-:W-:Y:S01]  /*0370*/  IMAD R0, R146, c[0x0][0x1b0], RZ ;  /* 0x00006c0092007a24 */ /* 0x000fe200078e02ff */
[----:B------:R-:W-:-:S02]  /*0380*/  LEA R11, R8, 0xfffffc00, 0xa ;  /* 0xfffffc00080b7811 */ /* 0x000fc400078e50ff */
[----:B------:R-:W-:Y:S01]  /*0390*/  ISETP.GE.AND P3, PT, R8, 0x1, PT ;  /* 0x000000010800780c */ /* 0x000fe20003f66270 */
[----:B------:R-:W-:Y:S01]  /*03a0*/  IMAD R17, R45, c[0x0][0x1b4], R0 ;  /* 0x00006d002d117a24 */ /* 0x000fe200078e0200 */
[----:B------:R-:W-:Y:S01]  /*03b0*/  SHF.R.S32.HI R13, RZ, 0x1f, R11 ;  /* 0x0000001fff0d7819 */ /* 0x000fe2000001140b */
[C---:B------:R-:W-:Y:S01]  /*03c0*/  IMAD R0, R48.reuse, c[0x0][0x1dc], R15 ;  /* 0x0000770030007a24 */ /* 0x040fe200078e020f */
[----:B------:R-:W-:Y:S01]  /*03d0*/  IADD3 R39, P4, R11, R2, RZ ;  /* 0x000000020b277210 */ /* 0x000fe20007f9e0ff */
[----:B------:R-:W-:Y:S01]  /*03e0*/  IMAD.WIDE.U32 R8, R45, c[0x0][0x1b0], RZ ;  /* 0x00006c002d087a25 */ /* 0x000fe200078e00ff */
[----:B------:R-:W-:Y:S02]  /*03f0*/  @!P1 IADD3 R43, R43, 0x1, RZ ;  /* 0x000000012b2b9810 */ /* 0x000fe40007ffe0ff */
[----:B------:R-:W-:Y:S01]  /*0400*/  IADD3.X R0, R13, R3, R0, P4, !PT ;  /* 0x000000030d007210 */ /* 0x000fe200027fe400 */
[----:B------:R-:W-:Y:S01]  /*0410*/  IMAD R15, R47, c[0x0][0x1e8], RZ ;  /* 0x00007a002f0f7a24 */ /* 0x000fe200078e02ff */
[----:B------:R-:W-:Y:S01]  /*0420*/  ISETP.NE.AND P1, PT, RZ, c[0x0][0x178], PT ;  /* 0x00005e00ff007a0c */ /* 0x000fe20003f25270 */
[----:B------:R-:W-:Y:S01]  /*0430*/  IMAD.WIDE.U32 R2, R48, c[0x0][0x1e8], R4 ;  /* 0x00007a0030027a25 */ /* 0x000fe200078e0004 */
[----:B------:R-:W-:-:S02]  /*0440*/  IADD3 R9, R9, R17, RZ ;  /* 0x0000001109097210 */ /* 0x000fc40007ffe0ff */
[----:B------:R-:W-:Y:S01]  /*0450*/  @P0 IADD3 R43, R43, 0x1, RZ ;  /* 0x000000012b2b0810 */ /* 0x000fe20007ffe0ff */
[----:B------:R-:W-:Y:S01]  /*0460*/  IMAD R17, R47, c[0x0][0x280], RZ ;  /* 0x0000a0002f117a24 */ /* 0x000fe200078e02ff */
[----:B------:R-:W-:Y:S01]  /*0470*/  IADD3 R37, P0, R11, R2, RZ ;  /* 0x000000020b257210 */ /* 0x000fe20007f1e0ff */
[----:B------:R-:W-:Y:S01]  /*0480*/  IMAD.WIDE.U32 R4, R48, c[0x0][0x280], R6 ;  /* 0x0000a00030047a25 */ /* 0x000fe200078e0006 */
[----:B------:R-:W-:-:S03]  /*0490*/  @!P2 IADD3 R43, -R43, RZ, RZ ;  /* 0x000000ff2b2ba210 */ /* 0x000fc60007ffe1ff */
[C---:B------:R-:W-:Y:S01]  /*04a0*/  IMAD R15, R48.reuse, c[0x0][0x1ec], R15 ;  /* 0x00007b00300f7a24 */ /* 0x040fe200078e020f */
[----:B------:R-:W-:Y:S01]  /*04b0*/  IADD3 R35, P2, R11, R4, RZ ;  /* 0x000000040b237210 */ /* 0x000fe20007f5e0ff */
[----:B------:R-:W-:Y:S01]  /*04c0*/  IMAD R17, R48, c[0x0][0x284], R17 ;  /* 0x0000a10030117a24 */ /* 0x000fe200078e0211 */
[----:B------:R-:W-:Y:S02]  /*04d0*/  @!P1 LOP3.LUT R43, RZ, c[0x0][0x178], RZ, 0x33, !PT ;  /* 0x00005e00ff2b9a12 */ /* 0x000fe400078e33ff */
[----:B------:R-:W-:Y:S02]  /*04e0*/  IADD3.X R2, R13, R3, R15, P0, !PT ;  /* 0x000000030d027210 */ /* 0x000fe400007fe40f */
[----:B------:R-:W-:Y:S01]  /*04f0*/  ISETP.NE.U32.AND P0, PT, RZ, c[0x0][0x260], PT ;  /* 0x00009800ff007a0c */ /* 0x000fe20003f05070 */
[----:B------:R-:W-:Y:S01]  /*0500*/  IMAD.WIDE.U32 R8, R43, c[0x0][0x1c8], R8 ;  /* 0x000072002b087a25 */ /* 0x000fe200078e0008 */
[----:B------:R-:W-:Y:S02]  /*0510*/  IADD3.X R4, R13, R5, R17, P2, !PT ;  /* 0x000000050d047210 */ /* 0x000fe400017fe411 */
[----:B------:R-:W-:-:S02]  /*0520*/  LEA R38, P1, R39, c[0x0][0x240], 0x1 ;  /* 0x0000900027267a11 */ /* 0x000fc400078208ff */
[----:B------:R-:W-:Y:S02]  /*0530*/  LEA R36, P2, R37, c[0x0][0x248], 0x1 ;  /* 0x0000920025247a11 */ /* 0x000fe400078408ff */
[----:B------:R-:W-:Y:S02]  /*0540*/  ISETP.NE.AND.EX P0, PT, RZ, c[0x0][0x264], PT, P0 ;  /* 0x00009900ff007a0c */ /* 0x000fe40003f05300 */
[----:B------:R-:W-:Y:S02]  /*0550*/  SHF.R.S32.HI R144, RZ, 0x1f, R43 ;  /* 0x0000001fff907819 */ /* 0x000fe4000001142b */
[----:B------:R-:W-:Y:S02]  /*0560*/  LEA.HI.X R39, R39, c[0x0][0x244], R0, 0x1, P1 ;  /* 0x0000910027277a11 */ /* 0x000fe400008f0c00 */
[----:B------:R-:W-:Y:S01]  /*0570*/  LEA.HI.X R37, R37, c[0x0][0x24c], R2, 0x1, P2 ;  /* 0x0000930025257a11 */ /* 0x000fe200010f0c02 */
[----:B------:R-:W-:Y:S01]  /*0580*/  IMAD R0, R144, c[0x0][0x1c8], RZ ;  /* 0x0000720090007a24 */ /* 0x000fe200078e02ff */
[----:B------:R-:W-:-:S02]  /*0590*/  ISETP.NE.U32.AND P1, PT, RZ, c[0x0][0x328], PT ;  /* 0x0000ca00ff007a0c */ /* 0x000fc40003f25070 */
[----:B------:R-:W-:Y:S01]  /*05a0*/  ISETP.NE.U32.AND P2, PT, RZ, c[0x0][0x348], PT ;  /* 0x0000d200ff007a0c */ /* 0x000fe20003f45070 */
[----:B------:R-:W-:Y:S01]  /*05b0*/  IMAD R3, R43, c[0x0][0x1cc], R0 ;  /* 0x000073002b037a24 */ /* 0x000fe200078e0200 */
[----:B------:R-:W-:Y:S01]  /*05c0*/  ISETP.NE.AND.EX P1, PT, RZ, c[0x0][0x32c], PT, P1 ;  /* 0x0000cb00ff007a0c */ /* 0x000fe20003f25310 */
[----:B------:R-:W-:Y:S01]  /*05d0*/  @P0 IMAD R0, R45, c[0x0][0x164], R48 ;  /* 0x000059002d000a24 */ /* 0x000fe200078e0230 */
[----:B------:R-:W-:Y:S02]  /*05e0*/  ISETP.NE.AND.EX P2, PT, RZ, c[0x0][0x34c], PT, P2 ;  /* 0x0000d300ff007a0c */ /* 0x000fe40003f45320 */
[----:B------:R-:W-:Y:S01]  /*05f0*/  LEA R34, P4, R35, c[0x0][0x308], 0x1 ;  /* 0x0000c20023227a11 */ /* 0x000fe200078808ff */
[----:B------:R-:W-:Y:S01]  /*0600*/  @P0 IMAD R0, R0, c[0x0][0x174], RZ ;  /* 0x00005d0000000a24 */ /* 0x000fe200078e02ff */
[----:B------:R-:W-:Y:S02]  /*0610*/  IADD3 R11, P5, R11, R8, RZ ;  /* 0x000000080b0b7210 */ /* 0x000fe40007fbe0ff */
[----:B------:R-:W-:Y:S01]  /*0620*/  IADD3 R32, R9, R3, RZ ;  /* 0x0000000309207210 */ /* 0x000fe20007ffe0ff */
[----:B------:R-:W-:Y:S01]  /*0630*/  @P0 IMAD R0, R0, c[0x0][0x16c], RZ ;  /* 0x00005b0000000a24 */ /* 0x000fe200078e02ff */
[----:B------:R-:W-:-:S02]  /*0640*/  @P0 MOV R25, 0x8 ;  /* 0x0000000800190802 */ /* 0x000fc40000000f00 */
[----:B------:R-:W-:Y:S02]  /*0650*/  LEA.HI.X R35, R35, c[0x0][0x30c], R4, 0x1, P4 ;  /* 0x0000c30023237a11 */ /* 0x000fe400020f0c04 */
[----:B------:R-:W-:Y:S01]  /*0660*/  IADD3.X R32, R13, R32, RZ, P5, !PT ;  /* 0x000000200d207210 */ /* 0x000fe20002ffe4ff */
        /* <DEDUP_REMOVED lines=14> */
[----:B------:R-:W-:-:S02]  /*0750*/  MOV R52, RZ ;  /* 0x000000ff00347202 */ /* 0x000fc40000000f00 */
[----:B0-----:R-:W-:-:S04]  /*0760*/  SHF.R.S32.HI R3, RZ, 0x1f, R40 ;  /* 0x0000001fff037819 */ /* 0x001fc80000011428 */
[----:B------:R-:W-:-:S04]  /*0770*/  LEA.HI R3, R3, R40, RZ, 0x5 ;  /* 0x0000002803037211 */ /* 0x000fc800078f28ff */
[----:B-1----:R-:W-:Y:S02]  /*0780*/  SHF.R.S32.HI R29, RZ, 0x5, R3 ;  /* 0x00000005ff1d7819 */ /* 0x002fe40000011403 */
.L_x_3942:
[----:B------:R-:W-:Y:S01]  /*0790*/  BAR.SYNC.DEFER_BLOCKING 0x0 ;  /* 0x0000000000007b1d */ /* 0x000fe20000010000 */
[----:B------:R-:W-:-:S04]  /*07a0*/  SHF.L.U32 R50, R40, 0x1, RZ ;  /* 0x0000000128327819 */ /* 0x000fc800000006ff */
[----:B------:R-:W-:-:S04]  /*07b0*/  LOP3.LUT R50, R50, 0xffffffc0, RZ, 0xc0, !PT ;  /* 0xffffffc032327812 */ /* 0x000fc800078ec0ff */
        /* <DEDUP_REMOVED lines=17> */
[----:B---3--:R-:W-:Y:S01]  /*08d0*/  STS.128 [R0.X16+0x200], R60 ;  /* 0x0002003c00007388 */ /* 0x008fe2000000cc00 */
[----:B------:R-:W-:-:S06]  /*08e0*/  NOP ;  /* 0x0000000000007918 */ /* 0x000fcc0000000000 */
[----:B------:R-:W-:Y:S04]  /*08f0*/  LDS.128 R16, [R81.X16] ;  /* 0x0000000051107984 */ /* 0x000fe8000000cc00 */
[----:B------:R-:W-:Y:S04]  /*0900*/  LDS.128 R12, [R81.X16+0x10] ;  /* 0x00001000510c7984 */ /* 0x000fe8000000cc00 */
[----:B------:R-:W-:Y:S06]  /*0910*/  BAR.SYNC.DEFER_BLOCKING 0x0 ;  /* 0x0000000000007b1d */ /* 0x000fec0000010000 */
[----:B------:R1:W2:Y:S04]  /*0920*/  LDG.E.128 R64, [R54.64] ;  /* 0x0000000436407981 */ /* 0x0002a8000c1e1d00 */
[----:B------:R1:W3:Y:S01]  /*0930*/  LDG.E.128 R68, [R54.64+0x200] ;  /* 0x0002000436447981 */ /* 0x0002e2000c1e1d00 */
[----:B------:R-:W-:Y:S01]  /*0940*/  MOV R3, c[0x0][0x174] ;  /* 0x00005d0000037a02 */ /* 0x000fe20000000f00 */
[----:B------:R-:W-:-:S02]  /*0950*/  IMAD R27, R47, c[0x0][0x1f8], RZ ;  /* 0x00007e002f1b7a24 */ /* 0x000fc400078e02ff */
[----:B0-----:R-:W-:Y:S01]  /*0960*/  IMAD R56, R146, c[0x0][0x1f0], RZ ;  /* 0x00007c0092387a24 */ /* 0x001fe200078e02ff */
[----:B------:R-:W-:Y:S01]  /*0970*/  LEA R2, R3, R30, 0xa ;  /* 0x0000001e03027211 */ /* 0x000fe200078e50ff */
[----:B------:R-:W-:-:S03]  /*0980*/  IMAD R49, R48, c[0x0][0x1fc], R27 ;  /* 0x00007f0030317a24 */ /* 0x000fc600078e021b */
[----:B------:R-:W-:-:S05]  /*0990*/  SHF.R.S32.HI R3, RZ, 0x1f, R2 ;  /* 0x0000001fff037819 */ /* 0x000fca0000011402 */
[----:B------:R-:W-:-:S05]  /*09a0*/  IMAD.WIDE.U32 R26, R48, c[0x0][0x1f8], R2 ;  /* 0x00007e00301a7a25 */ /* 0x000fca00078e0002 */
[----:B------:R-:W-:Y:S01]  /*09b0*/  IADD3 R27, R27, R49, RZ ;  /* 0x000000311b1b7210 */ /* 0x000fe20007ffe0ff */
[----:B------:R-:W-:-:S04]  /*09c0*/  IMAD R49, R45, c[0x0][0x1f4], R56 ;  /* 0x00007d002d317a24 */ /* 0x000fc800078e0238 */
[----:B------:R-:W-:-:S05]  /*09d0*/  IMAD.WIDE.U32 R26, R45, c[0x0][0x1f0], R26 ;  /* 0x00007c002d1a7a25 */ /* 0x000fca00078e001a */
[----:B------:R-:W-:Y:S02]  /*09e0*/  IADD3 R27, R27, R49, RZ ;  /* 0x000000311b1b7210 */ /* 0x000fe40007ffe0ff */
[----:B-1----:R-:W-:-:S04]  /*09f0*/  LEA R54, P0, R26, c[0x0][0x268], 0x1 ;  /* 0x00009a001a367a11 */ /* 0x002fc800078008ff */
[----:B------:R-:W-:-:S05]  /*0a00*/  LEA.HI.X R55, R26, c[0x0][0x26c], R27, 0x1, P0 ;  /* 0x00009b001a377a11 */ /* 0x000fca00000f0c1b */
[----:B------:R-:W-:Y:S01]  /*0a10*/  IMAD.WIDE R26, R28, 0x10, R54 ;  /* 0x000000101c1a7825 */ /* 0x000fe200078e0236 */
[----:B--2---:R0:W-:Y:S04]  /*0a20*/  STS.128 [R0.X16], R64 ;  /* 0x0000004000007388 */ /* 0x0041e8000000cc00 */
[----:B---3--:R-:W-:Y:S01]  /*0a30*/  STS.128 [R0.X16+0x200], R68 ;  /* 0x0002004400007388 */ /* 0x008fe2000000cc00 */
[----:B------:R-:W-:-:S06]  /*0a40*/  NOP ;  /* 0x0000000000007918 */ /* 0x000fcc0000000000 */
[----:B------:R-:W1:Y:S04]  /*0a50*/  LDS.128 R60, [R81.X16] ;  /* 0x00000000513c7984 */ /* 0x000e68000000cc00 */
[----:B------:R-:W-:Y:S04]  /*0a60*/  LDS.128 R56, [R81.X16+0x10] ;  /* 0x0000100051387984 */ /* 0x000fe8000000cc00 */
[----:B------:R-:W-:Y:S06]  /*0a70*/  BAR.SYNC.DEFER_BLOCKING 0x0 ;  /* 0x0000000000007b1d */ /* 0x000fec0000010000 */
[----:B------:R2:W3:Y:S04]  /*0a80*/  LDG.E.128 R84, [R26.64+-0x800] ;  /* 0xfff800041a547981 */ /* 0x0004e8000c1e1d00 */
[----:B------:R2:W4:Y:S01]  /*0a90*/  LDG.E.128 R88, [R26.64+-0x600] ;  /* 0xfffa00041a587981 */ /* 0x000522000c1e1d00 */
[----:B------:R-:W-:-:S02]  /*0aa0*/  IMAD R49, R47, c[0x0][0x208], RZ ;  /* 0x000082002f317a24 */ /* 0x000fc400078e02ff */
[----:B------:R-:W-:-:S04]  /*0ab0*/  IMAD.WIDE.U32 R54, R48, c[0x0][0x208], R2 ;  /* 0x0000820030367a25 */ /* 0x000fc800078e0002 */
[----:B------:R-:W-:Y:S02]  /*0ac0*/  IMAD R49, R48, c[0x0][0x20c], R49 ;  /* 0x0000830030317a24 */ /* 0x000fe400078e0231 */
[----:B0-----:R-:W-:-:S03]  /*0ad0*/  IMAD R64, R146, c[0x0][0x200], RZ ;  /* 0x0000800092407a24 */ /* 0x001fc600078e02ff */
[----:B------:R-:W-:Y:S01]  /*0ae0*/  IADD3 R55, R55, R49, RZ ;  /* 0x0000003137377210 */ /* 0x000fe20007ffe0ff */
[----:B------:R-:W-:-:S04]  /*0af0*/  IMAD R49, R45, c[0x0][0x204], R64 ;  /* 0x000081002d317a24 */ /* 0x000fc800078e0240 */
[----:B------:R-:W-:-:S05]  /*0b00*/  IMAD.WIDE.U32 R54, R45, c[0x0][0x200], R54 ;  /* 0x000080002d367a25 */ /* 0x000fca00078e0036 */
[----:B------:R-:W-:Y:S02]  /*0b10*/  IADD3 R49, R55, R49, RZ ;  /* 0x0000003137317210 */ /* 0x000fe40007ffe0ff */
[----:B------:R-:W-:-:S04]  /*0b20*/  LEA R64, P0, R54, c[0x0][0x258], 0x1 ;  /* 0x0000960036407a11 */ /* 0x000fc800078008ff */
[----:B------:R-:W-:-:S05]  /*0b30*/  LEA.HI.X R65, R54, c[0x0][0x25c], R49, 0x1, P0 ;  /* 0x0000970036417a11 */ /* 0x000fca00000f0c31 */
[----:B--2---:R-:W-:Y:S01]  /*0b40*/  IMAD.WIDE R26, R28, 0x10, R64 ;  /* 0x000000101c1a7825 */ /* 0x004fe200078e0240 */
[----:B---3--:R1:W-:Y:S04]  /*0b50*/  STS.128 [R0.X16], R84 ;  /* 0x0000005400007388 */ /* 0x0083e8000000cc00 */
[----:B----4-:R-:W-:Y:S01]  /*0b60*/  STS.128 [R0.X16+0x200], R88 ;  /* 0x0002005800007388 */ /* 0x010fe2000000cc00 */
[----:B------:R-:W-:-:S06]  /*0b70*/  NOP ;  /* 0x0000000000007918 */ /* 0x000fcc0000000000 */
[----:B------:R-:W0:Y:S04]  /*0b80*/  LDS.128 R68, [R81.X16] ;  /* 0x0000000051447984 */ /* 0x000e28000000cc00 */
[----:B------:R-:W2:Y:S04]  /*0b90*/  LDS.128 R64, [R81.X16+0x10] ;  /* 0x0000100051407984 */ /* 0x000ea8000000cc00 */
[----:B------:R-:W-:Y:S06]  /*0ba0*/  BAR.SYNC.DEFER_BLOCKING 0x0 ;  /* 0x0000000000007b1d */ /* 0x000fec0000010000 */
[----:B------:R3:W4:Y:S04]  /*0bb0*/  LDG.E.128 R72, [R26.64+-0x800] ;  /* 0xfff800041a487981 */ /* 0x000728000c1e1d00 */
[----:B------:R3:W4:Y:S01]  /*0bc0*/  LDG.E.128 R76, [R26.64+-0x600] ;  /* 0xfffa00041a4c7981 */ /* 0x000722000c1e1d00 */
[----:B------:R-:W-:Y:S01]  /*0bd0*/  IMAD R83, R47, c[0x0][0x2f0], RZ ;  /* 0x0000bc002f537a24 */ /* 0x000fe200078e02ff */
[----:B-1----:R-:W-:-:S02]  /*0be0*/  PRMT R86, RZ, 0x7610, R60 ;  /* 0x00007610ff567816 */ /* 0x002fc4000000003c */
[--C-:B0-----:R-:W-:Y:S01]  /*0bf0*/  PRMT R49, RZ, 0x5410, R68.reuse ;  /* 0x00005410ff317816 */ /* 0x101fe20000000044 */
[----:B------:R-:W-:Y:S01]  /*0c00*/  IMAD R85, R48, c[0x0][0x2f4], R83 ;  /* 0x0000bd0030557a24 */ /* 0x000fe200078e0253 */
[----:B------:R-:W-:Y:S02]  /*0c10*/  PRMT R68, RZ, 0x7610, R68 ;  /* 0x00007610ff447816 */ /* 0x000fe40000000044 */
[--C-:B------:R-:W-:Y:S01]  /*0c20*/  PRMT R55, RZ, 0x5410, R69.reuse ;  /* 0x00005410ff377816 */ /* 0x100fe20000000045 */
[----:B------:R-:W-:Y:S01]  /*0c30*/  FMUL.FTZ R51, R49, -1.4426950216293334961 ;  /* 0xbfb8aa3b31337820 */ /* 0x000fe20000410000 */
[----:B------:R-:W-:Y:S01]  /*0c40*/  PRMT R69, RZ, 0x7610, R69 ;  /* 0x00007610ff457816 */ /* 0x000fe20000000045 */
[----:B------:R-:W-:Y:S01]  /*0c50*/  FMUL.FTZ R53, R68, -1.4426950216293334961 ;  /* 0xbfb8aa3b44357820 */ /* 0x000fe20000410000 */
[----:B------:R-:W-:Y:S01]  /*0c60*/  PRMT R91, RZ, 0x5410, R70 ;  /* 0x00005410ff5b7816 */ /* 0x000fe20000000046 */
[----:B------:R-:W-:Y:S01]  /*0c70*/  FMUL.FTZ R54, R55, -1.4426950216293334961 ;  /* 0xbfb8aa3b37367820 */ /* 0x000fe20000410000 */
[--C-:B------:R-:W-:Y:S01]  /*0c80*/  PRMT R95, RZ, 0x7610, R71.reuse ;  /* 0x00007610ff5f7816 */ /* 0x100fe20000000047 */
[----:B------:R-:W0:Y:S01]  /*0c90*/  MUFU.EX2 R51, R51 ;  /* 0x0000003300337308 */ /* 0x000e220000000800 */
[----:B---3--:R-:W-:Y:S01]  /*0ca0*/  FMUL.FTZ R26, R69, -1.4426950216293334961 ;  /* 0xbfb8aa3b451a7820 */ /* 0x008fe20000410000 */
[----:B--2---:R-:W-:Y:S01]  /*0cb0*/  PRMT R96, RZ, 0x5410, R64 ;  /* 0x00005410ff607816 */ /* 0x004fe20000000040 */
[----:B------:R-:W-:Y:S01]  /*0cc0*/  FMUL.FTZ R27, R91, -1.4426950216293334961 ;  /* 0xbfb8aa3b5b1b7820 */ /* 0x000fe20000410000 */
[----:B------:R-:W-:-:S02]  /*0cd0*/  PRMT R93, RZ, 0x5410, R71 ;  /* 0x00005410ff5d7816 */ /* 0x000fc40000000047 */
[----:B------:R-:W-:Y:S02]  /*0ce0*/  PRMT R99, RZ, 0x7610, R64 ;  /* 0x00007610ff637816 */ /* 0x000fe40000000040 */
[----:B------:R-:W1:Y:S01]  /*0cf0*/  MUFU.EX2 R53, R53 ;  /* 0x0000003500357308 */ /* 0x000e620000000800 */
[----:B------:R-:W-:Y:S01]  /*0d00*/  PRMT R70, RZ, 0x7610, R70 ;  /* 0x00007610ff467816 */ /* 0x000fe20000000046 */
[----:B------:R-:W-:Y:S01]  /*0d10*/  FMUL.FTZ R82, R93, -1.4426950216293334961 ;  /* 0xbfb8aa3b5d527820 */ /* 0x000fe20000410000 */
[----:B------:R-:W-:Y:S01]  /*0d20*/  PRMT R90, RZ, 0x5410, R58 ;  /* 0x00005410ff5a7816 */ /* 0x000fe2000000003a */
[----:B------:R-:W-:Y:S01]  /*0d30*/  FMUL.FTZ R64, R99, -1.4426950216293334961 ;  /* 0xbfb8aa3b63407820 */ /* 0x000fe20000410000 */
[--C-:B------:R-:W-:Y:S01]  /*0d40*/  PRMT R106, RZ, 0x5410, R63.reuse ;  /* 0x00005410ff6a7816 */ /* 0x100fe2000000003f */
[----:B------:R-:W-:Y:S01]  /*0d50*/  FMUL.FTZ R80, R70, -1.4426950216293334961 ;  /* 0xbfb8aa3b46507820 */ /* 0x000fe20000410000 */
[----:B------:R-:W-:Y:S01]  /*0d60*/  PRMT R107, RZ, 0x7610, R63 ;  /* 0x00007610ff6b7816 */ /* 0x000fe2000000003f */
[----:B0-----:R-:W-:Y:S01]  /*0d70*/  FADD.FTZ R51, R51, 1 ;  /* 0x3f80000033337421 */ /* 0x001fe20000010000 */
[----:B------:R-:W-:Y:S01]  /*0d80*/  MUFU.EX2 R54, R54 ;  /* 0x0000003600367308 */ /* 0x000fe20000000800 */
[----:B------:R-:W-:-:S02]  /*0d90*/  PRMT R87, RZ, 0x5410, R61 ;  /* 0x00005410ff577816 */ /* 0x000fc4000000003d */
[----:B------:R-:W-:Y:S02]  /*0da0*/  PRMT R102, RZ, 0x7610, R61 ;  /* 0x00007610ff667816 */ /* 0x000fe4000000003d */
[----:B------:R-:W-:Y:S01]  /*0db0*/  PRMT R84, RZ, 0x5410, R65 ;  /* 0x00005410ff547816 */ /* 0x000fe20000000041 */
[----:B-1----:R-:W-:Y:S02]  /*0dc0*/  FADD.FTZ R53, R53, 1 ;  /* 0x3f80000035357421 */ /* 0x002fe40000010000 */
[----:B------:R0:W1:Y:S01]  /*0dd0*/  MUFU.EX2 R88, R26 ;  /* 0x0000001a00587308 */ /* 0x0000620000000800 */
[--C-:B------:R-:W-:Y:S02]  /*0de0*/  PRMT R104, RZ, 0x5410, R62.reuse ;  /* 0x00005410ff687816 */ /* 0x100fe4000000003e */
[----:B------:R-:W-:Y:S02]  /*0df0*/  PRMT R105, RZ, 0x7610, R62 ;  /* 0x00007610ff697816 */ /* 0x000fe4000000003e */
[----:B------:R-:W-:-:S02]  /*0e00*/  PRMT R109, RZ, 0x5410, R56 ;  /* 0x00005410ff6d7816 */ /* 0x000fc40000000038 */
[----:B------:R-:W-:Y:S01]  /*0e10*/  PRMT R111, RZ, 0x7610, R56 ;  /* 0x00007610ff6f7816 */ /* 0x000fe20000000038 */
[----:B------:R2:W3:Y:S01]  /*0e20*/  MUFU.EX2 R89, R27 ;  /* 0x0000001b00597308 */ /* 0x0004e20000000800 */
[----:B0-----:R-:W-:Y:S01]  /*0e30*/  FMUL.FTZ R26, R95, -1.4426950216293334961 ;  /* 0xbfb8aa3b5f1a7820 */ /* 0x001fe20000410000 */
[--C-:B------:R-:W-:Y:S02]  /*0e40*/  PRMT R62, RZ, 0x5410, R59.reuse ;  /* 0x00005410ff3e7816 */ /* 0x100fe4000000003b */
[----:B------:R-:W-:Y:S02]  /*0e50*/  PRMT R56, RZ, 0x7610, R59 ;  /* 0x00007610ff387816 */ /* 0x000fe4000000003b */
[----:B------:R-:W-:Y:S02]  /*0e60*/  PRMT R83, RZ, 0x7610, R65 ;  /* 0x00007610ff537816 */ /* 0x000fe40000000041 */
[----:B------:R-:W-:Y:S01]  /*0e70*/  MUFU.RCP R108, R51 ;  /* 0x00000033006c7308 */ /* 0x000fe20000001000 */
[----:B--2---:R-:W-:Y:S01]  /*0e80*/  FMUL.FTZ R27, R96, -1.4426950216293334961 ;  /* 0xbfb8aa3b601b7820 */ /* 0x004fe20000410000 */
[----:B------:R-:W-:Y:S01]  /*0e90*/  PRMT R127, RZ, 0x5410, R66 ;  /* 0x00005410ff7f7816 */ /* 0x000fe20000000042 */
[----:B-1----:R-:W-:Y:S01]  /*0ea0*/  FADD.FTZ R88, R88, 1 ;  /* 0x3f80000058587421 */ /* 0x002fe20000010000 */
[----:B------:R-:W-:Y:S01]  /*0eb0*/  PRMT R100, RZ, 0x5410, R67 ;  /* 0x00005410ff647816 */ /* 0x000fe20000000043 */
[----:B------:R-:W-:Y:S01]  /*0ec0*/  FMUL.FTZ R65, R83, -1.4426950216293334961 ;  /* 0xbfb8aa3b53417820 */ /* 0x000fe20000410000 */
[----:B------:R-:W-:-:S02]  /*0ed0*/  LEA R50, R41, R50, 0x1 ;  /* 0x0000003229327211 */ /* 0x000fc400078e08ff */
[----:B------:R-:W0:Y:S01]  /*0ee0*/  MUFU.EX2 R71, R26 ;  /* 0x0000001a00477308 */ /* 0x000e220000000800 */
[----:B---3--:R-:W-:Y:S01]  /*0ef0*/  FADD.FTZ R89, R89, 1 ;  /* 0x3f80000059597421 */ /* 0x008fe20000010000 */
[--C-:B------:R-:W-:Y:S02]  /*0f00*/  PRMT R135, RZ, 0x5410, R12.reuse ;  /* 0x00005410ff877816 */ /* 0x100fe4000000000c */
[----:B------:R-:W-:Y:S02]  /*0f10*/  PRMT R137, RZ, 0x7610, R12 ;  /* 0x00007610ff897816 */ /* 0x000fe4000000000c */
[----:B------:R-:W-:Y:S02]  /*0f20*/  PRMT R12, RZ, 0x7610, R7 ;  /* 0x00007610ff0c7816 */ /* 0x000fe40000000007 */
[----:B------:R1:W2:Y:S01]  /*0f30*/  MUFU.EX2 R97, R27 ;  /* 0x0000001b00617308 */ /* 0x0002a20000000800 */
[--C-:B------:R-:W-:Y:S02]  /*0f40*/  PRMT R139, RZ, 0x5410, R13.reuse ;  /* 0x00005410ff8b7816 */ /* 0x100fe4000000000d */
[----:B------:R-:W-:-:S02]  /*0f50*/  PRMT R141, RZ, 0x7610, R13 ;  /* 0x00007610ff8d7816 */ /* 0x000fc4000000000d */
[--C-:B------:R-:W-:Y:S02]  /*0f60*/  PRMT R143, RZ, 0x5410, R14.reuse ;  /* 0x00005410ff8f7816 */ /* 0x100fe4000000000e */
[----:B------:R-:W-:Y:S01]  /*0f70*/  PRMT R145, RZ, 0x7610, R14 ;  /* 0x00007610ff917816 */ /* 0x000fe2000000000e */
[----:B------:R-:W3:Y:S01]  /*0f80*/  MUFU.RCP R113, R53 ;  /* 0x0000003500717308 */ /* 0x000ee20000001000 */
[----:B-1----:R-:W-:Y:S01]  /*0f90*/  IMAD.WIDE.U32 R26, R48, c[0x0][0x2f0], R2 ;  /* 0x0000bc00301a7a25 */ /* 0x002fe200078e0002 */
[--C-:B------:R-:W-:Y:S02]  /*0fa0*/  PRMT R147, RZ, 0x5410, R15.reuse ;  /* 0x00005410ff937816 */ /* 0x100fe4000000000f */
[----:B------:R-:W-:Y:S01]  /*0fb0*/  PRMT R149, RZ, 0x7610, R15 ;  /* 0x00007610ff957816 */ /* 0x000fe2000000000f */
[----:B0-----:R-:W-:Y:S01]  /*0fc0*/  FADD.FTZ R71, R71, 1 ;  /* 0x3f80000047477421 */ /* 0x001fe20000010000 */
[----:B------:R-:W-:Y:S02]  /*0fd0*/  IADD3 R27, R27, R85, RZ ;  /* 0x000000551b1b7210 */ /* 0x000fe40007ffe0ff */
[----:B------:R-:W-:Y:S01]  /*0fe0*/  PRMT R85, RZ, 0x5410, R60 ;  /* 0x00005410ff557816 */ /* 0x000fe2000000003c */
[----:B------:R-:W-:Y:S01]  /*0ff0*/  FADD.FTZ R60, R54, 1 ;  /* 0x3f800000363c7421 */ /* 0x000fe20000010000 */
[----:B------:R0:W1:Y:S01]  /*1000*/  MUFU.EX2 R98, R64 ;  /* 0x0000004000627308 */ /* 0x0000620000000800 */
[----:B------:R-:W-:-:S02]  /*1010*/  FMUL.FTZ R54, R49, R108 ;  /* 0x0000006c31367220 */ /* 0x000fc40000410000 */
[----:B--2---:R-:W-:Y:S02]  /*1020*/  FADD.FTZ R97, R97, 1 ;  /* 0x3f80000061617421 */ /* 0x004fe40000010000 */
[----:B------:R-:W-:Y:S02]  /*1030*/  FMUL.FTZ R63, R85, R54 ;  /* 0x00000036553f7220 */ /* 0x000fe40000410000 */
[----:B---3--:R-:W-:Y:S01]  /*1040*/  FADD.FTZ R51, -R113, 1 ;  /* 0x3f80000071337421 */ /* 0x008fe20000010100 */
[----:B------:R2:W3:Y:S01]  /*1050*/  MUFU.RCP R112, R60 ;  /* 0x0000003c00707308 */ /* 0x0004e20000001000 */
[----:B0-----:R-:W-:Y:S01]  /*1060*/  PRMT R64, RZ, 0x7610, R58 ;  /* 0x00007610ff407816 */ /* 0x001fe2000000003a */
[----:B------:R-:W-:Y:S02]  /*1070*/  FADD.FTZ R58, -R108, 1 ;  /* 0x3f8000006c3a7421 */ /* 0x000fe40000010100 */
[C---:B------:R-:W-:Y:S02]  /*1080*/  FFMA.FTZ R115, R68.reuse, R51, 1 ;  /* 0x3f80000044737423 */ /* 0x040fe40000010033 */
[----:B------:R-:W-:Y:S01]  /*1090*/  FFMA.FTZ R110, R49, R58, 1 ;  /* 0x3f800000316e7423 */ /* 0x000fe2000001003a */
[----:B------:R-:W-:Y:S01]  /*10a0*/  PRMT R49, RZ, 0x5410, R8 ;  /* 0x00005410ff317816 */ /* 0x000fe20000000008 */
[----:B------:R0:W3:Y:S01]  /*10b0*/  MUFU.EX2 R92, R80 ;  /* 0x00000050005c7308 */ /* 0x0000e20000000800 */
[----:B------:R-:W-:-:S02]  /*10c0*/  FMUL.FTZ R58, R68, R113 ;  /* 0x00000071443a7220 */ /* 0x000fc40000410000 */
[----:B-1----:R-:W-:Y:S02]  /*10d0*/  FADD.FTZ R98, R98, 1 ;  /* 0x3f80000062627421 */ /* 0x002fe40000010000 */
[----:B--2---:R-:W-:Y:S01]  /*10e0*/  FFMA.FTZ R60, R63, R49, R52 ;  /* 0x000000313f3c7223 */ /* 0x004fe20000010034 */
[----:B------:R-:W-:Y:S01]  /*10f0*/  PRMT R49, RZ, 0x7610, R8 ;  /* 0x00007610ff317816 */ /* 0x000fe20000000008 */
[----:B------:R-:W-:Y:S01]  /*1100*/  FMUL.FTZ R61, R86, R58 ;  /* 0x0000003a563d7220 */ /* 0x000fe20000410000 */
[----:B------:R-:W1:Y:S01]  /*1110*/  MUFU.RCP R116, R88 ;  /* 0x0000005800747308 */ /* 0x000e620000001000 */
[----:B0-----:R-:W-:Y:S02]  /*1120*/  FMUL.FTZ R80, R84, -1.4426950216293334961 ;  /* 0xbfb8aa3b54507820 */ /* 0x001fe40000410000 */
[----:B------:R-:W-:Y:S01]  /*1130*/  FFMA.FTZ R68, R61, R49, R60 ;  /* 0x000000313d447223 */ /* 0x000fe2000001003c */
[----:B------:R-:W-:Y:S01]  /*1140*/  PRMT R49, RZ, 0x5410, R9 ;  /* 0x00005410ff317816 */ /* 0x000fe20000000009 */
[----:B---3--:R-:W-:-:S02]  /*1150*/  FMUL.FTZ R60, R55, R112 ;  /* 0x00000070373c7220 */ /* 0x008fc40000410000 */
[----:B------:R-:W-:Y:S01]  /*1160*/  FADD.FTZ R52, -R112, 1 ;  /* 0x3f80000070347421 */ /* 0x000fe20000010100 */
[----:B------:R0:W2:Y:S01]  /*1170*/  MUFU.EX2 R94, R82 ;  /* 0x00000052005e7308 */ /* 0x0000a20000000800 */
[----:B------:R-:W-:Y:S02]  /*1180*/  FADD.FTZ R92, R92, 1 ;  /* 0x3f8000005c5c7421 */ /* 0x000fe40000010000 */
[----:B------:R-:W-:Y:S02]  /*1190*/  FMUL.FTZ R59, R87, R60 ;  /* 0x0000003c573b7220 */ /* 0x000fe40000410000 */
[----:B------:R-:W-:Y:S02]  /*11a0*/  FFMA.FTZ R114, R55, R52, 1 ;  /* 0x3f80000037727423 */ /* 0x000fe40000010034 */
[----:B------:R-:W-:Y:S01]  /*11b0*/  FFMA.FTZ R68, R59, R49, R68 ;  /* 0x000000313b447223 */ /* 0x000fe20000010044 */
[----:B------:R-:W3:Y:S01]  /*11c0*/  MUFU.RCP R120, R89 ;  /* 0x0000005900787308 */ /* 0x000ee20000001000 */
[----:B0-----:R-:W-:Y:S01]  /*11d0*/  MOV R82, c[0x0][0x16c] ;  /* 0x00005b0000527a02 */ /* 0x001fe20000000f00 */
[----:B-1----:R-:W-:Y:S01]  /*11e0*/  FMUL.FTZ R88, R69, R116 ;  /* 0x0000007445587220 */ /* 0x002fe20000410000 */
[----:B------:R-:W-:Y:S01]  /*11f0*/  PRMT R49, RZ, 0x7610, R9 ;  /* 0x00007610ff317816 */ /* 0x000fe20000000009 */
[----:B------:R-:W-:Y:S01]  /*1200*/  FADD.FTZ R52, -R116, 1 ;  /* 0x3f80000074347421 */ /* 0x000fe20000010100 */
[----:B------:R-:W-:Y:S01]  /*1210*/  ISETP.GE.AND P1, PT, R82, 0x1, PT ;  /* 0x000000015200780c */ /* 0x000fe20003f26270 */
[----:B------:R-:W-:Y:S01]  /*1220*/  IMAD.WIDE.U32 R26, R45, c[0x0][0x2e8], R26 ;  /* 0x0000ba002d1a7a25 */ /* 0x000fe200078e001a */
[----:B------:R-:W-:Y:S01]  /*1230*/  PRMT R82, RZ, 0x5410, R57 ;  /* 0x00005410ff527816 */ /* 0x000fe20000000039 */
[----:B------:R-:W0:Y:S02]  /*1240*/  MUFU.RCP R117, R92 ;  /* 0x0000005c00757308 */ /* 0x000e240000001000 */
[----:B--2---:R-:W-:-:S02]  /*1250*/  FADD.FTZ R94, R94, 1 ;  /* 0x3f8000005e5e7421 */ /* 0x004fc40000010000 */
[----:B------:R-:W-:-:S04]  /*1260*/  FFMA.FTZ R118, R69, R52, 1 ;  /* 0x3f80000045767423 */ /* 0x000fc80000010034 */
[----:B------:R1:W2:Y:S01]  /*1270*/  MUFU.EX2 R123, R80 ;  /* 0x00000050007b7308 */ /* 0x0002a20000000800 */
[C---:B---3--:R-:W-:Y:S02]  /*1280*/  FMUL.FTZ R89, R91.reuse, R120 ;  /* 0x000000785b597220 */ /* 0x048fe40000410000 */
[----:B------:R-:W-:Y:S02]  /*1290*/  FADD.FTZ R52, -R120, 1 ;  /* 0x3f80000078347421 */ /* 0x000fe40000010100 */
[----:B------:R-:W-:Y:S02]  /*12a0*/  FMUL.FTZ R55, R104, R89 ;  /* 0x0000005968377220 */ /* 0x000fe40000410000 */
[----:B------:R-:W-:Y:S01]  /*12b0*/  FFMA.FTZ R122, R91, R52, 1 ;  /* 0x3f8000005b7a7423 */ /* 0x000fe20000010034 */
[----:B------:R-:W3:Y:S01]  /*12c0*/  MUFU.RCP R124, R94 ;  /* 0x0000005e007c7308 */ /* 0x000ee20000001000 */
[----:B-1----:R-:W-:Y:S01]  /*12d0*/  PRMT R80, RZ, 0x7610, R57 ;  /* 0x00007610ff507816 */ /* 0x002fe20000000039 */
[----:B------:R-:W-:-:S02]  /*12e0*/  FMUL.FTZ R57, R102, R88 ;  /* 0x0000005866397220 */ /* 0x000fc40000410000 */
[----:B0-----:R-:W-:Y:S02]  /*12f0*/  FMUL.FTZ R91, R70, R117 ;  /* 0x00000075465b7220 */ /* 0x001fe40000410000 */
[----:B------:R-:W-:Y:S01]  /*1300*/  FFMA.FTZ R68, R57, R49, R68 ;  /* 0x0000003139447223 */ /* 0x000fe20000010044 */
[----:B------:R-:W-:Y:S01]  /*1310*/  PRMT R49, RZ, 0x5410, R10 ;  /* 0x00005410ff317816 */ /* 0x000fe2000000000a */
[----:B------:R-:W-:Y:S01]  /*1320*/  MUFU.RCP R126, R71 ;  /* 0x00000047007e7308 */ /* 0x000fe20000001000 */
[----:B------:R-:W-:Y:S02]  /*1330*/  FMUL.FTZ R53, R105, R91 ;  /* 0x0000005b69357220 */ /* 0x000fe40000410000 */
[----:B--2---:R-:W-:Y:S02]  /*1340*/  FADD.FTZ R123, R123, 1 ;  /* 0x3f8000007b7b7421 */ /* 0x004fe40000010000 */
[----:B------:R-:W-:Y:S02]  /*1350*/  FFMA.FTZ R92, R55, R49, R68 ;  /* 0x00000031375c7223 */ /* 0x000fe40000010044 */
[----:B------:R-:W-:Y:S01]  /*1360*/  FADD.FTZ R49, -R117, 1 ;  /* 0x3f80000075317421 */ /* 0x000fe20000010100 */
[----:B------:R-:W0:Y:S01]  /*1370*/  MUFU.RCP R121, R97 ;  /* 0x0000006100797308 */ /* 0x000e220000001000 */
[----:B---3--:R-:W-:-:S02]  /*1380*/  FADD.FTZ R52, -R124, 1 ;  /* 0x3f8000007c347421 */ /* 0x008fc40000010100 */
[----:B------:R-:W-:Y:S01]  /*1390*/  FFMA.FTZ R119, R70, R49, 1 ;  /* 0x3f80000046777423 */ /* 0x000fe20000010031 */
[----:B------:R-:W-:-:S04]  /*13a0*/  PRMT R49, RZ, 0x7610, R10 ;  /* 0x00007610ff317816 */ /* 0x000fc8000000000a */
[----:B------:R1:W2:Y:S08]  /*13b0*/  MUFU.RCP R130, R98 ;  /* 0x0000006200827308 */ /* 0x0002b00000001000 */
[----:B------:R3:W3:Y:S01]  /*13c0*/  MUFU.EX2 R125, R65 ;  /* 0x00000041007d7308 */ /* 0x0006e20000000800 */
[----:B-1----:R-:W-:Y:S01]  /*13d0*/  PRMT R98, RZ, 0x7610, R66 ;  /* 0x00007610ff627816 */ /* 0x002fe20000000042 */
[----:B0-----:R-:W-:-:S02]  /*13e0*/  FMUL.FTZ R66, R96, R121 ;  /* 0x0000007960427220 */ /* 0x001fc40000410000 */
[----:B--2---:R-:W-:Y:S01]  /*13f0*/  FMUL.FTZ R94, R99, R130 ;  /* 0x00000082635e7220 */ /* 0x004fe20000410000 */
[----:B---3--:R-:W-:-:S03]  /*1400*/  PRMT R65, RZ, 0x7610, R11 ;  /* 0x00007610ff417816 */ /* 0x008fc6000000000b */
[----:B------:R-:W-:Y:S01]  /*1410*/  MUFU.RCP R123, R123 ;  /* 0x0000007b007b7308 */ /* 0x000fe20000001000 */
[----:B------:R-:W-:Y:S01]  /*1420*/  FADD.FTZ R125, R125, 1 ;  /* 0x3f8000007d7d7421 */ /* 0x000fe20000010000 */
[----:B----4-:R0:W-:Y:S04]  /*1430*/  STS.128 [R0.X16], R72 ;  /* 0x0000004800007388 */ /* 0x0101e8000000cc00 */
[----:B------:R1:W-:Y:S01]  /*1440*/  STS.128 [R0.X16+0x200], R76 ;  /* 0x0002004c00007388 */ /* 0x0003e2000000cc00 */
[----:B------:R-:W-:-:S06]  /*1450*/  NOP ;  /* 0x0000000000007918 */ /* 0x000fcc0000000000 */
[----:B------:R-:W2:Y:S01]  /*1460*/  LDS.128 R68, [R81.X16] ;  /* 0x0000000051447984 */ /* 0x000ea2000000cc00 */
[----:B0-----:R-:W-:Y:S01]  /*1470*/  FFMA.FTZ R74, R53, R49, R92 ;  /* 0x00000031354a7223 */ /* 0x001fe2000001005c */
[----:B------:R-:W-:Y:S01]  /*1480*/  PRMT R49, RZ, 0x5410, R11 ;  /* 0x00005410ff317816 */ /* 0x000fe2000000000b */
[C---:B------:R-:W-:Y:S02]  /*1490*/  FMUL.FTZ R92, R93.reuse, R124 ;  /* 0x0000007c5d5c7220 */ /* 0x040fe40000410000 */
[----:B-1----:R-:W-:Y:S02]  /*14a0*/  FFMA.FTZ R78, R93, R52, 1 ;  /* 0x3f8000005d4e7423 */ /* 0x002fe40000010034 */
[----:B------:R-:W-:Y:S02]  /*14b0*/  FMUL.FTZ R51, R106, R92 ;  /* 0x0000005c6a337220 */ /* 0x000fe40000410000 */
[----:B------:R-:W-:Y:S02]  /*14c0*/  FMUL.FTZ R93, R95, R126 ;  /* 0x0000007e5f5d7220 */ /* 0x000fe40000410000 */
[----:B------:R-:W-:-:S02]  /*14d0*/  FFMA.FTZ R74, R51, R49, R74 ;  /* 0x00000031334a7223 */ /* 0x000fc4000001004a */
[----:B------:R-:W-:Y:S02]  /*14e0*/  FADD.FTZ R52, -R126, 1 ;  /* 0x3f8000007e347421 */ /* 0x000fe40000010100 */
[----:B------:R-:W-:Y:S02]  /*14f0*/  FMUL.FTZ R49, R107, R93 ;  /* 0x0000005d6b317220 */ /* 0x000fe40000410000 */
[----:B------:R-:W-:Y:S02]  /*1500*/  FFMA.FTZ R128, R95, R52, 1 ;  /* 0x3f8000005f807423 */ /* 0x000fe40000010034 */
[----:B------:R-:W-:Y:S02]  /*1510*/  FFMA.FTZ R74, R49, R65, R74 ;  /* 0x00000041314a7223 */ /* 0x000fe4000001004a */
[----:B------:R-:W-:Y:S02]  /*1520*/  FMUL.FTZ R72, R127, -1.4426950216293334961 ;  /* 0xbfb8aa3b7f487820 */ /* 0x000fe40000410000 */
[----:B------:R-:W-:-:S02]  /*1530*/  FMUL.FTZ R52, R98, -1.4426950216293334961 ;  /* 0xbfb8aa3b62347820 */ /* 0x000fc40000410000 */
[----:B------:R-:W-:Y:S01]  /*1540*/  FADD.FTZ R65, -R121, 1 ;  /* 0x3f80000079417421 */ /* 0x000fe20000010100 */
[----:B------:R0:W1:Y:S01]  /*1550*/  MUFU.EX2 R129, R72 ;  /* 0x0000004800817308 */ /* 0x0000620000000800 */
[----:B------:R-:W-:Y:S02]  /*1560*/  FMUL.FTZ R76, R100, -1.4426950216293334961 ;  /* 0xbfb8aa3b644c7820 */ /* 0x000fe40000410000 */
[----:B------:R-:W-:Y:S01]  /*1570*/  FFMA.FTZ R79, R96, R65, 1 ;  /* 0x3f800000604f7423 */ /* 0x000fe20000010041 */
[----:B------:R-:W-:-:S04]  /*1580*/  PRMT R65, RZ, 0x5410, R4 ;  /* 0x00005410ff417816 */ /* 0x000fc80000000004 */
[----:B------:R3:W4:Y:S01]  /*1590*/  MUFU.EX2 R131, R52 ;  /* 0x0000003400837308 */ /* 0x0007220000000800 */
[----:B0-----:R-:W-:Y:S01]  /*15a0*/  FADD.FTZ R72, -R130, 1 ;  /* 0x3f80000082487421 */ /* 0x001fe20000010100 */
[--C-:B--2---:R-:W-:Y:S02]  /*15b0*/  PRMT R95, RZ, 0x5410, R68.reuse ;  /* 0x00005410ff5f7816 */ /* 0x104fe40000000044 */
[----:B------:R-:W-:Y:S01]  /*15c0*/  PRMT R97, RZ, 0x7610, R68 ;  /* 0x00007610ff617816 */ /* 0x000fe20000000044 */
[----:B------:R-:W-:Y:S01]  /*15d0*/  FFMA.FTZ R132, R99, R72, 1 ;  /* 0x3f80000063847423 */ /* 0x000fe20000010048 */
[----:B------:R-:W-:Y:S01]  /*15e0*/  PRMT R72, RZ, 0x7610, R4 ;  /* 0x00007610ff487816 */ /* 0x000fe20000000004 */
[----:B------:R-:W-:Y:S01]  /*15f0*/  FMUL.FTZ R85, R85, R95 ;  /* 0x0000005f55557220 */ /* 0x000fe20000410000 */
[----:B------:R-:W0:Y:S01]  /*1600*/  MUFU.EX2 R133, R76 ;  /* 0x0000004c00857308 */ /* 0x000e220000000800 */
[----:B---3--:R-:W-:Y:S01]  /*1610*/  PRMT R52, RZ, 0x7610, R67 ;  /* 0x00007610ff347816 */ /* 0x008fe20000000043 */
[----:B------:R-:W-:Y:S01]  /*1620*/  FMUL.FTZ R67, R109, R66 ;  /* 0x000000426d437220 */ /* 0x000fe20000410000 */
[----:B------:R-:W-:Y:S01]  /*1630*/  PRMT R68, RZ, 0x5410, R70 ;  /* 0x00005410ff447816 */ /* 0x000fe20000000046 */
[----:B-1----:R-:W-:Y:S01]  /*1640*/  FADD.FTZ R129, R129, 1 ;  /* 0x3f80000081817421 */ /* 0x002fe20000010000 */
[--C-:B------:R-:W-:Y:S01]  /*1650*/  PRMT R103, RZ, 0x5410, R71.reuse ;  /* 0x00005410ff677816 */ /* 0x100fe20000000047 */
[----:B------:R-:W-:Y:S01]  /*1660*/  FFMA.FTZ R74, R67, R65, R74 ;  /* 0x00000041434a7223 */ /* 0x000fe2000001004a */
[----:B------:R-:W-:Y:S01]  /*1670*/  PRMT R96, RZ, 0x7610, R71 ;  /* 0x00007610ff607816 */ /* 0x000fe20000000047 */
[----:B------:R-:W-:Y:S01]  /*1680*/  FMUL.FTZ R65, R111, R94 ;  /* 0x0000005e6f417220 */ /* 0x000fe20000410000 */
[--C-:B------:R-:W-:Y:S01]  /*1690*/  PRMT R99, RZ, 0x5410, R69.reuse ;  /* 0x00005410ff637816 */ /* 0x100fe20000000045 */
[----:B------:R-:W-:Y:S01]  /*16a0*/  FMUL.FTZ R77, R52, -1.4426950216293334961 ;  /* 0xbfb8aa3b344d7820 */ /* 0x000fe20000410000 */
[----:B------:R-:W-:Y:S01]  /*16b0*/  PRMT R70, RZ, 0x7610, R70 ;  /* 0x00007610ff467816 */ /* 0x000fe20000000046 */
[----:B------:R-:W-:Y:S01]  /*16c0*/  FFMA.FTZ R136, R65, R72, R74 ;  /* 0x0000004841887223 */ /* 0x000fe2000001004a */
[----:B------:R-:W-:Y:S01]  /*16d0*/  PRMT R101, RZ, 0x7610, R69 ;  /* 0x00007610ff657816 */ /* 0x000fe20000000045 */
[----:B------:R-:W1:Y:S01]  /*16e0*/  LDS.128 R72, [R81.X16+0x10] ;  /* 0x0000100051487984 */ /* 0x000e62000000cc00 */
[----:B------:R-:W2:Y:S01]  /*16f0*/  MUFU.EX2 R134, R77 ;  /* 0x0000004d00867308 */ /* 0x000ea20000000800 */
[----:B------:R-:W-:-:S02]  /*1700*/  FMUL.FTZ R71, R104, R68 ;  /* 0x0000004468477220 */ /* 0x000fc40000410000 */
[----:B----4-:R-:W-:Y:S02]  /*1710*/  FADD.FTZ R131, R131, 1 ;  /* 0x3f80000083837421 */ /* 0x010fe40000010000 */
[----:B0-----:R-:W-:Y:S02]  /*1720*/  FADD.FTZ R133, R133, 1 ;  /* 0x3f80000085857421 */ /* 0x001fe40000010000 */
[----:B------:R-:W-:Y:S01]  /*1730*/  FMUL.FTZ R87, R87, R99 ;  /* 0x0000006357577220 */ /* 0x000fe20000410000 */
[----:B------:R0:W3:Y:S01]  /*1740*/  MUFU.RCP R104, R125 ;  /* 0x0000007d00687308 */ /* 0x0000e20000001000 */
[----:B------:R-:W-:Y:S02]  /*1750*/  FMUL.FTZ R76, R105, R70 ;  /* 0x00000046694c7220 */ /* 0x000fe40000410000 */
[----:B------:R-:W-:Y:S02]  /*1760*/  FMUL.FTZ R86, R86, R97 ;  /* 0x0000006156567220 */ /* 0x000fe40000410000 */
[----:B------:R-:W-:-:S02]  /*1770*/  FMUL.FTZ R85, R108, R85 ;  /* 0x000000556c557220 */ /* 0x000fc40000410000 */
[----:B------:R-:W-:Y:S01]  /*1780*/  FMUL.FTZ R69, R102, R101 ;  /* 0x0000006566457220 */ /* 0x000fe20000410000 */
[----:B------:R-:W-:Y:S01]  /*1790*/  MUFU.RCP R131, R131 ;  /* 0x0000008300837308 */ /* 0x000fe20000001000 */
[----:B--2---:R-:W-:Y:S01]  /*17a0*/  FADD.FTZ R134, R134, 1 ;  /* 0x3f80000086867421 */ /* 0x004fe20000010000 */
[----:B0-----:R-:W-:Y:S01]  /*17b0*/  PRMT R125, RZ, 0x7610, R17 ;  /* 0x00007610ff7d7816 */ /* 0x001fe20000000011 */
[----:B------:R-:W-:Y:S02]  /*17c0*/  FMUL.FTZ R77, R106, R103 ;  /* 0x000000676a4d7220 */ /* 0x000fe40000410000 */
[----:B------:R-:W-:Y:S02]  /*17d0*/  FMUL.FTZ R87, R112, R87 ;  /* 0x0000005770577220 */ /* 0x000fe40000410000 */
[----:B------:R-:W-:Y:S01]  /*17e0*/  FMUL.FTZ R76, R117, R76 ;  /* 0x0000004c754c7220 */ /* 0x000fe20000410000 */
[----:B------:R0:W2:Y:S01]  /*17f0*/  MUFU.RCP R112, R129 ;  /* 0x0000008100707308 */ /* 0x0000a20000001000 */
[----:B------:R-:W-:-:S02]  /*1800*/  FMUL.FTZ R86, R113, R86 ;  /* 0x0000005671567220 */ /* 0x000fc40000410000 */
[----:B------:R-:W-:Y:S02]  /*1810*/  FMUL.FTZ R85, R85, R110 ;  /* 0x0000006e55557220 */ /* 0x000fe40000410000 */
[----:B------:R-:W-:Y:S02]  /*1820*/  FMUL.FTZ R69, R116, R69 ;  /* 0x0000004574457220 */ /* 0x000fe40000410000 */
[----:B------:R-:W-:Y:S01]  /*1830*/  FMUL.FTZ R77, R124, R77 ;  /* 0x0000004d7c4d7220 */ /* 0x000fe20000410000 */
[----:B------:R-:W4:Y:S01]  /*1840*/  MUFU.RCP R133, R133 ;  /* 0x0000008500857308 */ /* 0x000f220000001000 */
[----:B------:R-:W-:Y:S01]  /*1850*/  FMUL.FTZ R86, R86, R115 ;  /* 0x0000007356567220 */ /* 0x000fe20000410000 */
[----:B0-----:R-:W-:Y:S01]  /*1860*/  PRMT R129, RZ, 0x7610, R18 ;  /* 0x00007610ff817816 */ /* 0x001fe20000000012 */
[----:B------:R-:W-:Y:S02]  /*1870*/  FMUL.FTZ R87, R87, R114 ;  /* 0x0000007257577220 */ /* 0x000fe40000410000 */
[----:B------:R-:W-:Y:S01]  /*1880*/  FMUL.FTZ R107, R107, R96 ;  /* 0x000000606b6b7220 */ /* 0x000fe20000410000 */
[----:B-1----:R-:W-:-:S02]  /*1890*/  PRMT R102, RZ, 0x5410, R72 ;  /* 0x00005410ff667816 */ /* 0x002fc40000000048 */
[----:B------:R-:W0:Y:S01]  /*18a0*/  MUFU.RCP R117, R134 ;  /* 0x0000008600757308 */ /* 0x000e220000001000 */
[--C-:B------:R-:W-:Y:S01]  /*18b0*/  PRMT R108, RZ, 0x5410, R73.reuse ;  /* 0x00005410ff6c7816 */ /* 0x100fe20000000049 */
[----:B------:R-:W-:Y:S01]  /*18c0*/  FMUL.FTZ R118, R69, R118 ;  /* 0x0000007645767220 */ /* 0x000fe20000410000 */
[----:B------:R-:W-:Y:S01]  /*18d0*/  PRMT R110, RZ, 0x7610, R73 ;  /* 0x00007610ff6e7816 */ /* 0x000fe20000000049 */
[----:B------:R-:W-:Y:S01]  /*18e0*/  FMUL.FTZ R77, R77, R78 ;  /* 0x0000004e4d4d7220 */ /* 0x000fe20000410000 */
[----:B------:R-:W-:Y:S01]  /*18f0*/  PRMT R106, RZ, 0x7610, R72 ;  /* 0x00007610ff6a7816 */ /* 0x000fe20000000048 */
[----:B------:R-:W-:Y:S01]  /*1900*/  FMUL.FTZ R72, R109, R102 ;  /* 0x000000666d487220 */ /* 0x000fe20000410000 */
[--C-:B------:R-:W-:Y:S01]  /*1910*/  PRMT R114, RZ, 0x5410, R74.reuse ;  /* 0x00005410ff727816 */ /* 0x100fe2000000004a */
[----:B------:R-:W-:Y:S01]  /*1920*/  FADD.FTZ R69, -R123, 1 ;  /* 0x3f8000007b457421 */ /* 0x000fe20000010100 */
[----:B------:R-:W-:Y:S01]  /*1930*/  PRMT R115, RZ, 0x7610, R74 ;  /* 0x00007610ff737816 */ /* 0x000fe2000000004a */
[----:B------:R-:W-:Y:S01]  /*1940*/  FMUL.FTZ R74, R82, R108 ;  /* 0x0000006c524a7220 */ /* 0x000fe20000410000 */
[----:B------:R-:W-:Y:S01]  /*1950*/  PRMT R116, RZ, 0x5410, R75 ;  /* 0x00005410ff747816 */ /* 0x000fe2000000004b */
[----:B---3--:R-:W-:-:S02]  /*1960*/  FADD.FTZ R78, -R104, 1 ;  /* 0x3f800000684e7421 */ /* 0x008fc40000010100 */
[----:B------:R-:W-:Y:S02]  /*1970*/  FMUL.FTZ R73, R80, R110 ;  /* 0x0000006e50497220 */ /* 0x000fe40000410000 */
[----:B------:R-:W-:Y:S01]  /*1980*/  FMUL.FTZ R71, R120, R71 ;  /* 0x0000004778477220 */ /* 0x000fe20000410000 */
[----:B------:R-:W-:Y:S01]  /*1990*/  PRMT R120, RZ, 0x7610, R75 ;  /* 0x00007610ff787816 */ /* 0x000fe2000000004b */
[----:B------:R-:W-:Y:S02]  /*19a0*/  FMUL.FTZ R107, R126, R107 ;  /* 0x0000006b7e6b7220 */ /* 0x000fe40000410000 */
[----:B------:R-:W-:Y:S01]  /*19b0*/  FMUL.FTZ R72, R121, R72 ;  /* 0x0000004879487220 */ /* 0x000fe20000410000 */
[----:B------:R-:W-:Y:S01]  /*19c0*/  PRMT R121, RZ, 0x7610, R16 ;  /* 0x00007610ff797816 */ /* 0x000fe20000000010 */
[----:B------:R-:W-:Y:S02]  /*19d0*/  FFMA.FTZ R69, R84, R69, 1 ;  /* 0x3f80000054457423 */ /* 0x000fe40000010045 */
        /* <DEDUP_REMOVED lines=8> */
[----:B------:R-:W-:Y:S01]  /*1a60*/  PRMT R17, RZ, 0x5410, R7 ;  /* 0x00005410ff117816 */ /* 0x000fe20000000007 */
[----:B------:R-:W-:-:S02]  /*1a70*/  FMUL.FTZ R79, R72, R79 ;  /* 0x0000004f484f7220 */ /* 0x000fc40000410000 */
[----:B------:R-:W-:Y:S02]  /*1a80*/  FMUL.FTZ R69, R74, R69 ;  /* 0x000000454a457220 */ /* 0x000fe40000410000 */
[----:B------:R-:W-:Y:S02]  /*1a90*/  FMUL.FTZ R78, R73, R78 ;  /* 0x0000004e494e7220 */ /* 0x000fe40000410000 */
[----:B--2---:R-:W-:Y:S02]  /*1aa0*/  FADD.FTZ R84, -R112, 1 ;  /* 0x3f80000070547421 */ /* 0x004fe40000010100 */
[----:B------:R-:W-:Y:S02]  /*1ab0*/  FMUL.FTZ R75, R90, R114 ;  /* 0x000000725a4b7220 */ /* 0x000fe40000410000 */
[----:B------:R-:W-:Y:S02]  /*1ac0*/  FADD.FTZ R81, -R131, 1 ;  /* 0x3f80000083517421 */ /* 0x000fe40000010100 */
[----:B----4-:R-:W-:-:S02]  /*1ad0*/  FADD.FTZ R83, -R133, 1 ;  /* 0x3f80000085537421 */ /* 0x010fc40000010100 */
[----:B0-----:R-:W-:Y:S02]  /*1ae0*/  FADD.FTZ R73, -R117, 1 ;  /* 0x3f80000075497421 */ /* 0x001fe40000010100 */
[----:B------:R-:W-:Y:S02]  /*1af0*/  FMUL.FTZ R72, R64, R115 ;  /* 0x0000007340487220 */ /* 0x000fe40000410000 */
[----:B------:R-:W-:Y:S02]  /*1b00*/  FMUL.FTZ R74, R62, R116 ;  /* 0x000000743e4a7220 */ /* 0x000fe40000410000 */
[----:B------:R-:W-:Y:S02]  /*1b10*/  FMUL.FTZ R104, R56, R120 ;  /* 0x0000007838687220 */ /* 0x000fe40000410000 */
[----:B------:R-:W-:Y:S02]  /*1b20*/  FMUL.FTZ R111, R130, R111 ;  /* 0x0000006f826f7220 */ /* 0x000fe40000410000 */
[----:B------:R-:W-:-:S02]  /*1b30*/  FFMA.FTZ R84, R127, R84, 1 ;  /* 0x3f8000007f547423 */ /* 0x000fc40000010054 */
[----:B------:R-:W-:Y:S02]  /*1b40*/  FMUL.FTZ R75, R112, R75 ;  /* 0x0000004b704b7220 */ /* 0x000fe40000410000 */
[----:B------:R-:W-:Y:S02]  /*1b50*/  FFMA.FTZ R81, R98, R81, 1 ;  /* 0x3f80000062517423 */ /* 0x000fe40000010051 */
[----:B------:R-:W-:Y:S02]  /*1b60*/  FFMA.FTZ R83, R100, R83, 1 ;  /* 0x3f80000064537423 */ /* 0x000fe40000010053 */
[----:B------:R-:W-:Y:S02]  /*1b70*/  FFMA.FTZ R73, R52, R73, 1 ;  /* 0x3f80000034497423 */ /* 0x000fe40000010049 */
[----:B------:R-:W-:Y:S02]  /*1b80*/  FMUL.FTZ R72, R131, R72 ;  /* 0x0000004883487220 */ /* 0x000fe40000410000 */
[----:B------:R-:W-:-:S02]  /*1b90*/  FMUL.FTZ R74, R133, R74 ;  /* 0x0000004a854a7220 */ /* 0x000fc40000410000 */
        /* <DEDUP_REMOVED lines=14> */
[----:B------:R-:W-:Y:S01]  /*1c80*/  IMAD R86, R146, c[0x0][0x2e8], RZ ;  /* 0x0000ba0092567a24 */ /* 0x000fe200078e02ff */
[----:B------:R-:W-:Y:S01]  /*1c90*/  F2FP.BF16.PACK_AB R77, R78, R69 ;  /* 0x000000454e4d723e */ /* 0x000fe200000010ff */
[----:B------:R-:W-:Y:S01]  /*1ca0*/  FMUL.FTZ R69, R82, R107 ;  /* 0x0000006b52457220 */ /* 0x000fe20000410000 */
[----:B------:R-:W-:Y:S01]  /*1cb0*/  F2FP.BF16.PACK_AB R73, R118, R87 ;  /* 0x000000577649723e */ /* 0x000fe200000010ff */
[----:B------:R-:W-:Y:S01]  /*1cc0*/  BAR.SYNC.DEFER_BLOCKING 0x0 ;  /* 0x0000000000007b1d */ /* 0x000fe20000010000 */
[----:B------:R-:W-:Y:S01]  /*1cd0*/  F2FP.BF16.PACK_AB R78, R81, R84 ;  /* 0x00000054514e723e */ /* 0x000fe200000010ff */
[----:B------:R-:W-:Y:S01]  /*1ce0*/  IMAD R81, R45, c[0x0][0x2ec], R86 ;  /* 0x0000bb002d517a24 */ /* 0x000fe200078e0256 */
[----:B------:R-:W-:Y:S01]  /*1cf0*/  F2FP.BF16.PACK_AB R79, R104, R83 ;  /* 0x00000053684f723e */ /* 0x000fe200000010ff */
[----:B------:R-:W-:Y:S01]  /*1d00*/  FMUL.FTZ R113, R127, R112 ;  /* 0x000000707f717220 */ /* 0x000fe20000410000 */
[----:B------:R-:W-:Y:S01]  /*1d10*/  PRMT R71, RZ, 0x5410, R5 ;  /* 0x00005410ff477816 */ /* 0x000fe20000000005 */
[----:B------:R-:W-:Y:S01]  /*1d20*/  FMUL.FTZ R111, R100, R133 ;  /* 0x00000085646f7220 */ /* 0x000fe20000410000 */
[----:B------:R-:W-:Y:S01]  /*1d30*/  IADD3 R27, R27, R81, RZ ;  /* 0x000000511b1b7210 */ /* 0x000fe20007ffe0ff */
[----:B------:R-:W-:Y:S01]  /*1d40*/  FMUL.FTZ R117, R52, R117 ;  /* 0x0000007534757220 */ /* 0x000fe20000410000 */
[----:B------:R-:W-:Y:S01]  /*1d50*/  LEA R104, P0, R26, c[0x0][0x338], 0x1 ;  /* 0x0000ce001a687a11 */ /* 0x000fe200078008ff */
[----:B------:R-:W-:Y:S01]  /*1d60*/  FFMA.FTZ R136, R69, R71, R136 ;  /* 0x0000004745887223 */ /* 0x000fe20000010088 */
[----:B------:R-:W-:Y:S01]  /*1d70*/  PRMT R127, RZ, 0x5410, R18 ;  /* 0x00005410ff7f7816 */ /* 0x000fe20000000012 */
[----:B------:R-:W-:Y:S01]  /*1d80*/  FMUL.FTZ R71, R80, R109 ;  /* 0x0000006d50477220 */ /* 0x000fe20000410000 */
[----:B------:R-:W-:Y:S01]  /*1d90*/  LEA.HI.X R105, R26, c[0x0][0x33c], R27, 0x1, P0 ;  /* 0x0000cf001a697a11 */ /* 0x000fe200000f0c1b */
[----:B------:R-:W-:Y:S01]  /*1da0*/  FMUL.FTZ R27, R98, R131 ;  /* 0x00000083621b7220 */ /* 0x000fe20000410000 */
[----:B------:R-:W-:-:S02]  /*1db0*/  PRMT R26, RZ, 0x7610, R5 ;  /* 0x00007610ff1a7816 */ /* 0x000fc40000000005 */
[----:B------:R-:W-:Y:S02]  /*1dc0*/  ISETP.NE.U32.AND P0, PT, RZ, c[0x0][0x270], PT ;  /* 0x00009c00ff007a0c */ /* 0x000fe40003f05070 */
[--C-:B------:R-:W-:Y:S01]  /*1dd0*/  PRMT R131, RZ, 0x5410, R19.reuse ;  /* 0x00005410ff837816 */ /* 0x100fe20000000013 */
[----:B------:R-:W-:Y:S01]  /*1de0*/  FFMA.FTZ R26, R71, R26, R136 ;  /* 0x0000001a471a7223 */ /* 0x000fe20000010088 */
[----:B------:R-:W-:Y:S02]  /*1df0*/  ISETP.NE.AND.EX P0, PT, RZ, c[0x0][0x274], PT, P0 ;  /* 0x00009d00ff007a0c */ /* 0x000fe40003f05300 */
[----:B------:R-:W-:Y:S01]  /*1e00*/  PRMT R133, RZ, 0x7610, R19 ;  /* 0x00007610ff857816 */ /* 0x000fe20000000013 */
[----:B------:R0:W-:Y:S04]  /*1e10*/  STS.128 [R50.X16], R72 ;  /* 0x0000004832007388 */ /* 0x0001e8000000cc00 */
[----:B------:R1:W-:Y:S01]  /*1e20*/  STS.128 [R50.X16+0x10], R76 ;  /* 0x0000104c32007388 */ /* 0x0003e2000000cc00 */
[----:B------:R-:W-:-:S06]  /*1e30*/  NOP ;  /* 0x0000000000007918 */ /* 0x000fcc0000000000 */
[----:B------:R-:W2:Y:S04]  /*1e40*/  LDS.128 R80, [R0.X16] ;  /* 0x0000000000507984 */ /* 0x000ea8000000cc00 */
[----:B------:R-:W3:Y:S01]  /*1e50*/  LDS.128 R84, [R0.X16+0x200] ;  /* 0x0002000000547984 */ /* 0x000ee2000000cc00 */
[----:B0-----:R-:W-:Y:S01]  /*1e60*/  PRMT R72, RZ, 0x5410, R6 ;  /* 0x00005410ff487816 */ /* 0x001fe20000000006 */
[----:B------:R-:W-:Y:S02]  /*1e70*/  FMUL.FTZ R73, R90, R113 ;  /* 0x000000715a497220 */ /* 0x000fe40000410000 */
[----:B------:R-:W-:Y:S02]  /*1e80*/  FMUL.FTZ R75, R64, R27 ;  /* 0x0000001b404b7220 */ /* 0x000fe40000410000 */
[----:B------:R-:W-:-:S02]  /*1e90*/  FFMA.FTZ R26, R73, R72, R26 ;  /* 0x00000048491a7223 */ /* 0x000fc4000001001a */
[----:B-1----:R-:W-:Y:S02]  /*1ea0*/  FMUL.FTZ R77, R62, R111 ;  /* 0x0000006f3e4d7220 */ /* 0x002fe40000410000 */
[----:B------:R-:W-:Y:S02]  /*1eb0*/  FFMA.FTZ R16, R75, R16, R26 ;  /* 0x000000104b107223 */ /* 0x000fe4000001001a */
[----:B------:R-:W-:Y:S02]  /*1ec0*/  FMUL.FTZ R79, R56, R117 ;  /* 0x00000075384f7220 */ /* 0x000fe40000410000 */
[----:B------:R-:W-:Y:S02]  /*1ed0*/  FFMA.FTZ R52, R77, R17, R16 ;  /* 0x000000114d347223 */ /* 0x000fe40000010010 */
        /* <DEDUP_REMOVED lines=40> */
[C---:B0-----:R-:W-:Y:S02]  /*2160*/  IMAD R81, R45.reuse, c[0x0][0x214], R54 ;  /* 0x000085002d517a24 */ /* 0x041fe400078e0236 */
[----:B------:R-:W-:-:S05]  /*2170*/  IMAD.WIDE.U32 R26, R45, c[0x0][0x210], R26 ;  /* 0x000084002d1a7a25 */ /* 0x000fca00078e001a */
[----:B------:R-:W-:Y:S02]  /*2180*/  IADD3 R27, R27, R81, RZ ;  /* 0x000000511b1b7210 */ /* 0x000fe40007ffe0ff */
[----:B------:R-:W-:-:S04]  /*2190*/  LEA R80, P0, R26, c[0x0][0x270], 0x1 ;  /* 0x00009c001a507a11 */ /* 0x000fc800078008ff */
[----:B------:R-:W-:-:S05]  /*21a0*/  LEA.HI.X R81, R26, c[0x0][0x274], R27, 0x1, P0 ;  /* 0x00009d001a517a11 */ /* 0x000fca00000f0c1b */
[----:B------:R-:W-:-:S05]  /*21b0*/  IMAD.WIDE R26, R28, 0x10, R80 ;  /* 0x000000101c1a7825 */ /* 0x000fca00078e0250 */
[----:B-1----:R0:W-:Y:S04]  /*21c0*/  STG.E.128 [R26.64+-0x800], R12 ;  /* 0xfff8000c1a007986 */ /* 0x0021e8000c101d04 */
[----:B--2---:R0:W-:Y:S02]  /*21d0*/  STG.E.128 [R26.64+-0x600], R16 ;  /* 0xfffa00101a007986 */ /* 0x0041e4000c101d04 */
.L_x_3892:
[----:B------:R-:W-:Y:S01]  /*21e0*/  BAR.SYNC.DEFER_BLOCKING 0x0 ;  /* 0x0000000000007b1d */ /* 0x000fe20000010000 */
        /* <DEDUP_REMOVED lines=9> */
[----:B-----5:R-:W-:-:S02]  /*2280*/  FADD.FTZ R102, R119, R44 ;  /* 0x0000002c77667221 */ /* 0x020fc40000010000 */
        /* <DEDUP_REMOVED lines=8> */
[--C-:B0-----:R-:W-:Y:S02]  /*2310*/  FADD.FTZ R86, R137, R44.reuse ;  /* 0x0000002c89567221 */ /* 0x101fe40000010000 */
[--C-:B------:R-:W-:Y:S02]  /*2320*/  FADD.FTZ R84, R139, R44.reuse ;  /* 0x0000002c8b547221 */ /* 0x100fe40000010000 */
[--C-:B------:R-:W-:Y:S02]  /*2330*/  FADD.FTZ R82, R141, R44.reuse ;  /* 0x0000002c8d527221 */ /* 0x100fe40000010000 */
[----:B------:R-:W-:-:S02]  /*2340*/  FADD.FTZ R80, R143, R44 ;  /* 0x0000002c8f507221 */ /* 0x000fc40000010000 */
[--C-:B------:R-:W-:Y:S02]  /*2350*/  FADD.FTZ R78, R145, R44.reuse ;  /* 0x0000002c914e7221 */ /* 0x100fe40000010000 */
[--C-:B------:R-:W-:Y:S02]  /*2360*/  FADD.FTZ R76, R147, R44.reuse ;  /* 0x0000002c934c7221 */ /* 0x100fe40000010000 */
[----:B------:R-:W-:Y:S02]  /*2370*/  FADD.FTZ R74, R149, R44 ;  /* 0x0000002c954a7221 */ /* 0x000fe40000010000 */
        /* <DEDUP_REMOVED lines=16> */
[----:B------:R-:W-:Y:S05]  /*2480*/  @!P1 BRA `(.L_x_3893) ;  /* 0x0000352000009947 */ /* 0x000fea0003800000 */
[----:B------:R-:W-:Y:S02]  /*2490*/  MOV R83, RZ ;  /* 0x000000ff00537202 */ /* 0x000fe40000000f00 */
[----:B------:R-:W-:Y:S02]  /*24a0*/  MOV R118, RZ ;  /* 0x000000ff00767202 */ /* 0x000fe40000000f00 */
[----:B------:R-:W-:Y:S02]  /*24b0*/  MOV R81, RZ ;  /* 0x000000ff00517202 */ /* 0x000fe40000000f00 */
[----:B------:R-:W-:Y:S02]  /*24c0*/  MOV R56, RZ ;  /* 0x000000ff00387202 */ /* 0x000fe40000000f00 */
.L_x_3941:
        /* <DEDUP_REMOVED lines=13> */
[----:B------:R-:W-:Y:S02]  /*25a0*/  LEA.HI.X R27, R14, R32, R15, 0x1, P1 ;  /* 0x000000200e1b7211 */ /* 0x000fe400008f0c0f */
[----:B------:R-:W-:Y:S02]  /*25b0*/  IADD3 R13, R13, R17, RZ ;  /* 0x000000110d0d7210 */ /* 0x000fe40007ffe0ff */
[----:B------:R-:W-:Y:S01]  /*25c0*/  LEA R120, P0, R12, c[0x0][0x220], 0x2 ;  /* 0x000088000c787a11 */ /* 0x000fe200078010ff */
[----:B------:R-:W-:-:S03]  /*25d0*/  IMAD.WIDE R26, R28, 0x10, R26 ;  /* 0x000000101c1a7825 */ /* 0x000fc600078e021a */
[----:B------:R-:W-:Y:S02]  /*25e0*/  LEA.HI.X R121, R12, c[0x0][0x224], R13, 0x2, P0 ;  /* 0x000089000c797a11 */ /* 0x000fe400000f140d */
[----:B------:R0:W2:Y:S04]  /*25f0*/  LDG.E.128 R12, [R26.64] ;  /* 0x000000041a0c7981 */ /* 0x0000a8000c1e1d00 */
[----:B------:R0:W3:Y:S04]  /*2600*/  LDG.E.128 R16, [R26.64+0x200] ;  /* 0x000200041a107981 */ /* 0x0000e8000c1e1d00 */
[----:B------:R1:W4:Y:S01]  /*2610*/  LDG.E R54, [R120.64] ;  /* 0x0000000478367981 */ /* 0x000322000c1e1900 */
[----:B------:R-:W-:-:S02]  /*2620*/  IMAD R119, R47, c[0x0][0x198], RZ ;  /* 0x000066002f777a24 */ /* 0x000fc400078e02ff */
[----:B------:R-:W-:-:S04]  /*2630*/  IMAD.WIDE.U32 R122, R48, c[0x0][0x198], RZ ;  /* 0x00006600307a7a25 */ /* 0x000fc800078e00ff */
[----:B------:R-:W-:Y:S02]  /*2640*/  IMAD R119, R48, c[0x0][0x19c], R119 ;  /* 0x0000670030777a24 */ /* 0x000fe400078e0277 */
[----:B------:R-:W-:-:S03]  /*2650*/  IMAD R124, R124, c[0x0][0x1a0], RZ ;  /* 0x000068007c7c7a24 */ /* 0x000fc600078e02ff */
[----:B------:R-:W-:Y:S02]  /*2660*/  IADD3 R123, R123, R119, RZ ;  /* 0x000000777b7b7210 */ /* 0x000fe40007ffe0ff */
[----:B------:R-:W-:Y:S01]  /*2670*/  IADD3 R119, R31, -0x1, RZ ;  /* 0xffffffff1f777810 */ /* 0x000fe20007ffe0ff */
[C---:B-1----:R-:W-:Y:S01]  /*2680*/  IMAD R121, R83.reuse, c[0x0][0x1a4], R124 ;  /* 0x0000690053797a24 */ /* 0x042fe200078e027c */
[----:B------:R-:W-:Y:S01]  /*2690*/  ISETP.NE.AND P1, PT, R40, RZ, PT ;  /* 0x000000ff2800720c */ /* 0x000fe20003f25270 */
[----:B0-----:R-:W-:Y:S01]  /*26a0*/  IMAD.WIDE.U32 R26, R83, c[0x0][0x1a0], R122 ;  /* 0x00006800531a7a25 */ /* 0x001fe200078e007a */
[----:B------:R-:W-:-:S04]  /*26b0*/  LEA.HI R120, R119, R119, RZ, 0x1 ;  /* 0x0000007777787211 */ /* 0x000fc800078f08ff */
[----:B------:R-:W-:Y:S02]  /*26c0*/  LOP3.LUT R122, R120, 0xfffffe, RZ, 0xc0, !PT ;  /* 0x00fffffe787a7812 */ /* 0x000fe400078ec0ff */
[----:B------:R-:W-:Y:S02]  /*26d0*/  IADD3 R27, R27, R121, RZ ;  /* 0x000000791b1b7210 */ /* 0x000fe40007ffe0ff */
[C---:B------:R-:W-:Y:S02]  /*26e0*/  LEA R120, P2, R26.reuse, c[0x0][0x228], 0x2 ;  /* 0x00008a001a787a11 */ /* 0x040fe400078410ff */
[----:B------:R-:W-:Y:S02]  /*26f0*/  IADD3 R122, R119, -R122, RZ ;  /* 0x8000007a777a7210 */ /* 0x000fe40007ffe0ff */
[----:B------:R-:W-:Y:S02]  /*2700*/  LEA.HI.X R121, R26, c[0x0][0x22c], R27, 0x2, P2 ;  /* 0x00008b001a797a11 */ /* 0x000fe400010f141b */
[----:B------:R-:W-:-:S02]  /*2710*/  SHF.L.U32 R27, R40, 0x1, RZ ;  /* 0x00000001281b7819 */ /* 0x000fc400000006ff */
[----:B------:R-:W-:Y:S01]  /*2720*/  IADD3 R123, R40, 0x200, RZ ;  /* 0x00000200287b7810 */ /* 0x000fe20007ffe0ff */
[----:B------:R0:W5:Y:S01]  /*2730*/  LDG.E R119, [R120.64] ;  /* 0x0000000478777981 */ /* 0x000162000c1e1900 */
[----:B------:R-:W-:Y:S02]  /*2740*/  @!P1 LEA R123, R122, R83, 0x8 ;  /* 0x000000537a7b9211 */ /* 0x000fe400078e40ff */
[----:B------:R-:W-:-:S04]  /*2750*/  LOP3.LUT R122, R27, 0xffffffc0, RZ, 0xc0, !PT ;  /* 0xffffffc01b7a7812 */ /* 0x000fc800078ec0ff */
[----:B0-----:R-:W-:Y:S02]  /*2760*/  IADD3 R120, R41, R41, R122 ;  /* 0x0000002929787210 */ /* 0x001fe40007ffe07a */
[----:B------:R-:W-:Y:S02]  /*2770*/  LOP3.LUT P0, RZ, R40, 0x1f, RZ, 0xc0, !PT ;  /* 0x0000001f28ff7812 */ /* 0x000fe4000780c0ff */
[----:B------:R-:W-:Y:S02]  /*2780*/  SHF.L.U32 R128, R123, 0x2, RZ ;  /* 0x000000027b807819 */ /* 0x000fe400000006ff */
[----:B------:R-:W-:Y:S01]  /*2790*/  ISETP.LT.OR P0, PT, R31, 0x2, P0 ;  /* 0x000000021f00780c */ /* 0x000fe20000701670 */
[----:B------:R-:W-:Y:S01]  /*27a0*/  HFMA2.MMA R27, -RZ, RZ, 0, 0 ;  /* 0x00000000ff1b7435 */ /* 0x000fe200000001ff */
[----:B------:R-:W-:-:S11]  /*27b0*/  PRMT R145, RZ, 0x7610, R9 ;  /* 0x00007610ff917816 */ /* 0x000fd60000000009 */
[----:B------:R-:W-:-:S05]  /*27c0*/  @!P0 IADD3 R26, R31, -0x2, RZ ;  /* 0xfffffffe1f1a8810 */ /* 0x000fca0007ffe0ff */
[----:B------:R-:W-:Y:S01]  /*27d0*/  @!P0 IMAD R127, R26, c[0x0][0x16c], R83 ;  /* 0x00005b001a7f8a24 */ /* 0x000fe200078e0253 */
[----:B------:R-:W-:-:S03]  /*27e0*/  MOV R26, 0x3f800000 ;  /* 0x3f800000001a7802 */ /* 0x000fc60000000f00 */
[----:B------:R-:W-:Y:S01]  /*27f0*/  @!P0 IMAD.WIDE R126, R127, 0x8, R24 ;  /* 0x000000087f7e8825 */ /* 0x000fe200078e0218 */
        /* <DEDUP_REMOVED lines=24> */
[----:B--2---:R-:W-:Y:S04]  /*2980*/  STS.128 [R0.X16], R12 ;  /* 0x0000000c00007388 */ /* 0x004fe8000000cc00 */
[----:B---3--:R-:W-:Y:S01]  /*2990*/  STS.128 [R0.X16+0x200], R16 ;  /* 0x0002001000007388 */ /* 0x008fe2000000cc00 */
[----:B------:R-:W-:-:S06]  /*29a0*/  NOP ;  /* 0x0000000000007918 */ /* 0x000fcc0000000000 */
[----:B------:R-:W0:Y:S01]  /*29b0*/  LDS.128 R12, [R120.X16] ;  /* 0x00000000780c7984 */ /* 0x000e22000000cc00 */
[----:B----4-:R-:W-:-:S03]  /*29c0*/  FMUL.FTZ R135, R54, 1.4426950216293334961 ;  /* 0x3fb8aa3b36877820 */ /* 0x010fc60000410000 */
[----:B------:R1:W2:Y:S01]  /*29d0*/  LDS.128 R16, [R120.X16+0x10] ;  /* 0x0000100078107984 */ /* 0x0002a2000000cc00 */
[----:B------:R-:W-:-:S06]  /*29e0*/  FMUL.FTZ R149, R102, R135 ;  /* 0x0000008766957220 */ /* 0x000fcc0000410000 */
[----:B------:R-:W3:Y:S01]  /*29f0*/  MUFU.EX2 R149, R149 ;  /* 0x0000009500957308 */ /* 0x000ee20000000800 */
[-C--:B------:R-:W-:Y:S02]  /*2a00*/  FMUL.FTZ R124, R101, R135.reuse ;  /* 0x00000087657c7220 */ /* 0x080fe40000410000 */
[-C--:B------:R-:W-:Y:S02]  /*2a10*/  FMUL.FTZ R123, R100, R135.reuse ;  /* 0x00000087647b7220 */ /* 0x080fe40000410000 */
[----:B------:R-:W-:-:S03]  /*2a20*/  FMUL.FTZ R122, R98, R135 ;  /* 0x00000087627a7220 */ /* 0x000fc60000410000 */
[----:B------:R-:W4:Y:S01]  /*2a30*/  MUFU.EX2 R124, R124 ;  /* 0x0000007c007c7308 */ /* 0x000f220000000800 */
[----:B---3--:R3:W-:Y:S04]  /*2a40*/  STS [R128+0x1d10], R149 ;  /* 0x001d109580007388 */ /* 0x0087e80000000800 */
[----:B------:R-:W-:Y:S01]  /*2a50*/  BAR.SYNC.DEFER_BLOCKING 0x0 ;  /* 0x0000000000007b1d */ /* 0x000fe20000010000 */
[----:B------:R-:W-:-:S05]  /*2a60*/  FMUL.FTZ R121, R96, R135 ;  /* 0x0000008760797220 */ /* 0x000fca0000410000 */
[----:B------:R-:W2:Y:S01]  /*2a70*/  MUFU.EX2 R123, R123 ;  /* 0x0000007b007b7308 */ /* 0x000ea20000000800 */
[--C-:B0-----:R-:W-:Y:S02]  /*2a80*/  PRMT R168, RZ, 0x5410, R12.reuse ;  /* 0x00005410ffa87816 */ /* 0x101fe4000000000c */
[----:B------:R-:W-:Y:S02]  /*2a90*/  PRMT R163, RZ, 0x7610, R12 ;  /* 0x00007610ffa37816 */ /* 0x000fe4000000000c */
[----:B------:R-:W-:-:S03]  /*2aa0*/  PRMT R170, RZ, 0x5410, R13 ;  /* 0x00005410ffaa7816 */ /* 0x000fc6000000000d */
[----:B------:R-:W0:Y:S01]  /*2ab0*/  MUFU.EX2 R122, R122 ;  /* 0x0000007a007a7308 */ /* 0x000e220000000800 */
[----:B------:R-:W-:Y:S02]  /*2ac0*/  PRMT R165, RZ, 0x7610, R13 ;  /* 0x00007610ffa57816 */ /* 0x000fe4000000000d */
[--C-:B------:R-:W-:Y:S02]  /*2ad0*/  PRMT R13, RZ, 0x5410, R8.reuse ;  /* 0x00005410ff0d7816 */ /* 0x100fe40000000008 */
[----:B------:R-:W-:Y:S01]  /*2ae0*/  PRMT R12, RZ, 0x7610, R8 ;  /* 0x00007610ff0c7816 */ /* 0x000fe20000000008 */
[----:B-1----:R-:W-:Y:S01]  /*2af0*/  FMUL.FTZ R120, R94, R135 ;  /* 0x000000875e787220 */ /* 0x002fe20000410000 */
[--C-:B------:R-:W-:Y:S01]  /*2b00*/  PRMT R171, RZ, 0x5410, R15.reuse ;  /* 0x00005410ffab7816 */ /* 0x100fe2000000000f */
[----:B------:R-:W1:Y:S01]  /*2b10*/  MUFU.EX2 R121, R121 ;  /* 0x0000007900797308 */ /* 0x000e620000000800 */
[----:B------:R-:W-:Y:S01]  /*2b20*/  PRMT R176, RZ, 0x7610, R15 ;  /* 0x00007610ffb07816 */ /* 0x000fe2000000000f */
[----:B------:R-:W-:Y:S01]  /*2b30*/  FMUL.FTZ R150, R102, R13 ;  /* 0x0000000d66967220 */ /* 0x000fe20000410000 */
[----:B------:R-:W-:Y:S01]  /*2b40*/  PRMT R15, RZ, 0x5410, R9 ;  /* 0x00005410ff0f7816 */ /* 0x000fe20000000009 */
[----:B------:R-:W-:Y:S01]  /*2b50*/  FMUL.FTZ R155, R101, R12 ;  /* 0x0000000c659b7220 */ /* 0x000fe20000410000 */
[--C-:B------:R-:W-:Y:S01]  /*2b60*/  PRMT R172, RZ, 0x5410, R14.reuse ;  /* 0x00005410ffac7816 */ /* 0x100fe2000000000e */
[----:B------:R-:W-:Y:S01]  /*2b70*/  FMUL.FTZ R125, R92, R135 ;  /* 0x000000875c7d7220 */ /* 0x000fe20000410000 */
[----:B------:R-:W-:Y:S01]  /*2b80*/  PRMT R169, RZ, 0x7610, R14 ;  /* 0x00007610ffa97816 */ /* 0x000fe2000000000e */
[----:B------:R-:W1:Y:S01]  /*2b90*/  MUFU.EX2 R120, R120 ;  /* 0x0000007800787308 */ /* 0x000e620000000800 */
[----:B----4-:R-:W-:Y:S01]  /*2ba0*/  FMUL.FTZ R14, R149, R124 ;  /* 0x0000007c950e7220 */ /* 0x010fe20000410000 */
[----:B------:R4:W5:Y:S01]  /*2bb0*/  @!P0 LDG.E.64 R26, [R126.64] ;  /* 0x000000047e1a8981 */ /* 0x000962000c1e1b00 */
[----:B------:R-:W-:-:S02]  /*2bc0*/  FMUL.FTZ R158, R100, R15 ;  /* 0x0000000f649e7220 */ /* 0x000fc40000410000 */
[----:B------:R-:W-:Y:S02]  /*2bd0*/  FFMA.FTZ R12, R150, R124, R155 ;  /* 0x0000007c960c7223 */ /* 0x000fe4000001009b */
[-C--:B------:R-:W-:Y:S01]  /*2be0*/  FMUL.FTZ R133, R90, R135.reuse ;  /* 0x000000875a857220 */ /* 0x080fe20000410000 */
[----:B------:R-:W3:Y:S01]  /*2bf0*/  MUFU.EX2 R125, R125 ;  /* 0x0000007d007d7308 */ /* 0x000ee20000000800 */
[C---:B--2---:R-:W-:Y:S02]  /*2c00*/  FMUL.FTZ R13, R123.reuse, R14 ;  /* 0x0000000e7b0d7220 */ /* 0x044fe40000410000 */
[----:B------:R-:W-:Y:S01]  /*2c10*/  FFMA.FTZ R12, R123, R12, R158 ;  /* 0x0000000c7b0c7223 */ /* 0x000fe2000001009e */
[----:B----4-:R-:W-:Y:S01]  /*2c20*/  PRMT R127, RZ, 0x5410, R10 ;  /* 0x00005410ff7f7816 */ /* 0x010fe2000000000a */
[----:B------:R-:W-:Y:S01]  /*2c30*/  FMUL.FTZ R132, R88, R135 ;  /* 0x0000008758847220 */ /* 0x000fe20000410000 */
[----:B------:R-:W-:Y:S01]  /*2c40*/  ISETP.NE.AND P0, PT, R40, 0x3f, PT ;  /* 0x0000003f2800780c */ /* 0x000fe20003f05270 */
[----:B0-----:R-:W-:Y:S01]  /*2c50*/  FMUL.FTZ R14, R122, R13 ;  /* 0x0000000d7a0e7220 */ /* 0x001fe20000410000 */
[----:B------:R-:W0:Y:S01]  /*2c60*/  MUFU.EX2 R133, R133 ;  /* 0x0000008500857308 */ /* 0x000e220000000800 */
[----:B------:R-:W-:-:S02]  /*2c70*/  FMUL.FTZ R148, R96, R127 ;  /* 0x0000007f60947220 */ /* 0x000fc40000410000 */
[----:B------:R-:W-:Y:S02]  /*2c80*/  FFMA.FTZ R12, R122, R12, R145 ;  /* 0x0000000c7a0c7223 */ /* 0x000fe40000010091 */
[-C--:B------:R-:W-:Y:S02]  /*2c90*/  FMUL.FTZ R131, R86, R135.reuse ;  /* 0x0000008756837220 */ /* 0x080fe40000410000 */
[C---:B-1----:R-:W-:Y:S01]  /*2ca0*/  FMUL.FTZ R13, R121.reuse, R14 ;  /* 0x0000000e790d7220 */ /* 0x042fe20000410000 */
[----:B------:R-:W1:Y:S01]  /*2cb0*/  MUFU.EX2 R132, R132 ;  /* 0x0000008400847308 */ /* 0x000e620000000800 */
[----:B------:R-:W-:Y:S02]  /*2cc0*/  FFMA.FTZ R12, R121, R12, R148 ;  /* 0x0000000c790c7223 */ /* 0x000fe40000010094 */
[----:B------:R-:W-:Y:S01]  /*2cd0*/  FMUL.FTZ R130, R84, R135 ;  /* 0x0000008754827220 */ /* 0x000fe20000410000 */
[----:B------:R2:W4:Y:S01]  /*2ce0*/  @P0 LDS R167, [R40.X4+0x2514] ;  /* 0x0025140028a70984 */ /* 0x0005220000004800 */
[----:B------:R-:W-:-:S02]  /*2cf0*/  FMUL.FTZ R14, R120, R13 ;  /* 0x0000000d780e7220 */ /* 0x000fc40000410000 */
[----:B------:R-:W-:Y:S01]  /*2d00*/  FFMA.FTZ R12, R120, R12, R147 ;  /* 0x0000000c780c7223 */ /* 0x000fe20000010093 */
[----:B------:R-:W1:Y:S01]  /*2d10*/  MUFU.EX2 R131, R131 ;  /* 0x0000008300837308 */ /* 0x000e620000000800 */
[----:B------:R-:W-:Y:S02]  /*2d20*/  FMUL.FTZ R129, R82, R135 ;  /* 0x0000008752817220 */ /* 0x000fe40000410000 */
[C---:B---3--:R-:W-:Y:S02]  /*2d30*/  FMUL.FTZ R14, R125.reuse, R14 ;  /* 0x0000000e7d0e7220 */ /* 0x048fe40000410000 */
[----:B------:R-:W-:-:S03]  /*2d40*/  FFMA.FTZ R12, R125, R12, R152 ;  /* 0x0000000c7d0c7223 */ /* 0x000fc60000010098 */
[----:B------:R-:W3:Y:S01]  /*2d50*/  MUFU.EX2 R130, R130 ;  /* 0x0000008200827308 */ /* 0x000ee20000000800 */
        /* <DEDUP_REMOVED lines=9> */
[C---:B------:R-:W-:Y:S02]  /*2df0*/  FMUL.FTZ R13, R131.reuse, R14 ;  /* 0x0000000e830d7220 */ /* 0x040fe40000410000 */
[----:B------:R-:W-:-:S03]  /*2e00*/  FFMA.FTZ R12, R131, R12, R156 ;  /* 0x0000000c830c7223 */ /* 0x000fc6000001009c */
[----:B------:R-:W1:Y:S01]  /*2e10*/  MUFU.EX2 R127, R127 ;  /* 0x0000007f007f7308 */ /* 0x000e620000000800 */
[----:B------:R-:W-:Y:S02]  /*2e20*/  FMUL.FTZ R160, R74, R135 ;  /* 0x000000874aa07220 */ /* 0x000fe40000410000 */
[C---:B---3--:R-:W-:Y:S02]  /*2e30*/  FMUL.FTZ R14, R130.reuse, R13 ;  /* 0x0000000d820e7220 */ /* 0x048fe40000410000 */
[----:B------:R-:W-:-:S03]  /*2e40*/  FFMA.FTZ R12, R130, R12, R153 ;  /* 0x0000000c820c7223 */ /* 0x000fc60000010099 */
[----:B------:R-:W3:Y:S01]  /*2e50*/  MUFU.EX2 R126, R126 ;  /* 0x0000007e007e7308 */ /* 0x000ee20000000800 */
[C---:B0-----:R-:W-:Y:S02]  /*2e60*/  FMUL.FTZ R13, R129.reuse, R14 ;  /* 0x0000000e810d7220 */ /* 0x041fe40000410000 */
[----:B------:R-:W-:-:S05]  /*2e70*/  FFMA.FTZ R12, R129, R12, R182 ;  /* 0x0000000c810c7223 */ /* 0x000fca00000100b6 */
[----:B------:R-:W0:Y:S01]  /*2e80*/  MUFU.EX2 R160, R160 ;  /* 0x000000a000a07308 */ /* 0x000e220000000800 */
[C---:B-1----:R-:W-:Y:S02]  /*2e90*/  FMUL.FTZ R14, R128.reuse, R13 ;  /* 0x0000000d800e7220 */ /* 0x042fe40000410000 */
[----:B------:R-:W-:Y:S02]  /*2ea0*/  FFMA.FTZ R12, R128, R12, R157 ;  /* 0x0000000c800c7223 */ /* 0x000fe4000001009d */
[C---:B------:R-:W-:Y:S02]  /*2eb0*/  FMUL.FTZ R13, R127.reuse, R14 ;  /* 0x0000000e7f0d7220 */ /* 0x040fe40000410000 */
[----:B------:R-:W-:Y:S02]  /*2ec0*/  FFMA.FTZ R12, R127, R12, R184 ;  /* 0x0000000c7f0c7223 */ /* 0x000fe400000100b8 */
[C---:B---3--:R-:W-:Y:S02]  /*2ed0*/  FMUL.FTZ R13, R126.reuse, R13 ;  /* 0x0000000d7e0d7220 */ /* 0x048fe40000410000 */
[----:B------:R-:W-:Y:S01]  /*2ee0*/  FFMA.FTZ R14, R126, R12, R159 ;  /* 0x0000000c7e0e7223 */ /* 0x000fe2000001009f */
[----:B------:R-:W-:-:S02]  /*2ef0*/  PRMT R175, RZ, 0x5410, R16 ;  /* 0x00005410ffaf7816 */ /* 0x000fc40000000010 */
[----:B------:R-:W-:Y:S01]  /*2f00*/  PRMT R180, RZ, 0x7610, R16 ;  /* 0x00007610ffb47816 */ /* 0x000fe20000000010 */
[C---:B0-----:R-:W-:Y:S01]  /*2f10*/  FMUL.FTZ R12, R160.reuse, R13 ;  /* 0x0000000da00c7220 */ /* 0x041fe20000410000 */
[----:B------:R-:W-:Y:S01]  /*2f20*/  PRMT R173, RZ, 0x5410, R17 ;  /* 0x00005410ffad7816 */ /* 0x000fe20000000011 */
[----:B------:R-:W-:Y:S01]  /*2f30*/  FFMA.FTZ R13, R160, R14, R179 ;  /* 0x0000000ea00d7223 */ /* 0x000fe200000100b3 */
[----:B------:R-:W-:Y:S02]  /*2f40*/  PRMT R174, RZ, 0x7610, R17 ;  /* 0x00007610ffae7816 */ /* 0x000fe40000000011 */
[--C-:B------:R-:W-:Y:S02]  /*2f50*/  PRMT R161, RZ, 0x5410, R18.reuse ;  /* 0x00005410ffa17816 */ /* 0x100fe40000000012 */
[----:B------:R-:W-:Y:S02]  /*2f60*/  PRMT R166, RZ, 0x7610, R18 ;  /* 0x00007610ffa67816 */ /* 0x000fe40000000012 */
[----:B------:R-:W-:-:S02]  /*2f70*/  PRMT R162, RZ, 0x5410, R19 ;  /* 0x00005410ffa27816 */ /* 0x000fc40000000013 */
[----:B------:R-:W-:Y:S01]  /*2f80*/  PRMT R164, RZ, 0x7610, R19 ;  /* 0x00007610ffa47816 */ /* 0x000fe20000000013 */
[----:B------:R-:W-:Y:S05]  /*2f90*/  @P0 BRA `(.L_x_3895) ;  /* 0x0000007000000947 */ /* 0x000fea0003800000 */
[----:B--2-4-:R-:W-:Y:S02]  /*2fa0*/  ISETP.NE.AND P0, PT, R31, c[0x0][0x174], PT ;  /* 0x00005d001f007a0c */ /* 0x014fe40003f05270 */
[----:B------:R-:W-:-:S11]  /*2fb0*/  MOV R167, 0x3f800000 ;  /* 0x3f80000000a77802 */ /* 0x000fd60000000f00 */
[----:B------:R-:W-:-:S04]  /*2fc0*/  @P0 LEA.HI R14, R31, R31, RZ, 0x1 ;  /* 0x0000001f1f0e0211 */ /* 0x000fc800078f08ff */
[----:B------:R-:W-:-:S04]  /*2fd0*/  @P0 LOP3.LUT R14, R14, 0xfffffe, RZ, 0xc0, !PT ;  /* 0x00fffffe0e0e0812 */ /* 0x000fc800078ec0ff */
[----:B------:R-:W-:-:S04]  /*2fe0*/  @P0 IADD3 R14, -R14, R31, RZ ;  /* 0x0000001f0e0e0210 */ /* 0x000fc80007ffe1ff */
[----:B------:R-:W-:-:S05]  /*2ff0*/  @P0 LEA R14, R14, R83, 0x8 ;  /* 0x000000530e0e0211 */ /* 0x000fca00078e40ff */
[----:B------:R0:W1:Y:S02]  /*3000*/  @P0 LDS R167, [R14.X4+0x1d10] ;  /* 0x001d10000ea70984 */ /* 0x0000640000004800 */
.L_x_3895:
[----:B--2-4-:R-:W-:Y:S05]  /*3010*/  BSYNC B0 ;  /* 0x0000000000007941 */ /* 0x014fea0003800000 */
.L_x_3894:
[----:B------:R-:W-:Y:S01]  /*3020*/  ISETP.GT.U32.AND P0, PT, R40, 0x1f, PT ;  /* 0x0000001f2800780c */ /* 0x000fe20003f04070 */
[C---:B-----5:R-:W-:Y:S01]  /*3030*/  FMUL.FTZ R18, R119.reuse, R172 ;  /* 0x000000ac77127220 */ /* 0x060fe20000410000 */
[----:B------:R2:W-:Y:S01]  /*3040*/  STS.64 [R40.X8+0x1900], R12 ;  /* 0x0019000c28007388 */ /* 0x0005e20000008a00 */
[C---:B------:R-:W-:Y:S01]  /*3050*/  FMUL.FTZ R134, R119.reuse, R176 ;  /* 0x000000b077867220 */ /* 0x040fe20000410000 */
[----:B------:R-:W-:Y:S01]  /*3060*/  BSSY B0, `(.L_x_3896) ;  /* 0x000005d000007945 */ /* 0x000fe20003800000 */
[C---:B------:R-:W-:Y:S02]  /*3070*/  FMUL.FTZ R178, R119.reuse, R175 ;  /* 0x000000af77b27220 */ /* 0x040fe40000410000 */
[C---:B------:R-:W-:Y:S02]  /*3080*/  FMUL.FTZ R186, R119.reuse, R173 ;  /* 0x000000ad77ba7220 */ /* 0x040fe40000410000 */
[C---:B0-----:R-:W-:Y:S02]  /*3090*/  FMUL.FTZ R14, R119.reuse, R168 ;  /* 0x000000a8770e7220 */ /* 0x041fe40000410000 */
[----:B------:R-:W-:-:S02]  /*30a0*/  FMUL.FTZ R142, R119, R163 ;  /* 0x000000a3778e7220 */ /* 0x000fc40000410000 */
        /* <DEDUP_REMOVED lines=33> */
.L_x_3949:
        /* <DEDUP_REMOVED lines=24> */
.L_x_3950:
        /* <DEDUP_REMOVED lines=11> */
[----:B-1----:R-:W-:Y:S05]  /*34f0*/  CALL.REL.NOINC `($__internal_160_$__cuda_sm70_shflsync_idx_p) ;  /* 0x00003ee000007944 */ /* 0x002fea0003c00000 */
.L_x_3900:
[----:B------:R-:W-:Y:S05]  /*3500*/  BRA.CONV ~URZ, `(.L_x_3901) ;  /* 0x000000637f007947 */ /* 0x000fea000b800000 */
[----:B0-----:R-:W-:Y:S01]  /*3510*/  HFMA2.MMA R189, -RZ, RZ, 0, 1.847743988037109375e-06 ;  /* 0x0000001fffbd7435 */ /* 0x001fe200000001ff */
[----:B------:R-:W-:-:S02]  /*3520*/  MOV R188, R15 ;  /* 0x0000000f00bc7202 */ /* 0x000fc40000000f00 */
[----:B-1----:R-:W-:Y:S02]  /*3530*/  MOV R187, 0x1f ;  /* 0x0000001f00bb7802 */ /* 0x002fe40000000f00 */
[----:B------:R-:W-:Y:S02]  /*3540*/  MOV R190, 0xffffffff ;  /* 0xffffffff00be7802 */ /* 0x000fe40000000f00 */
[----:B------:R-:W-:Y:S02]  /*3550*/  MOV R12, 0x3570 ;  /* 0x00003570000c7802 */ /* 0x000fe40000000f00 */
[----:B------:R-:W-:Y:S05]  /*3560*/  CALL.REL.NOINC `($__internal_160_$__cuda_sm70_shflsync_idx_p) ;  /* 0x00003e7000007944 */ /* 0x000fea0003c00000 */
.L_x_3901:
[----:B------:R-:W-:Y:S05]  /*3570*/  BRA.DIV ~URZ, `(.L_x_3902) ;  /* 0x000034a27f007947 */ /* 0x000fea000b800000 */
[----:B------:R-:W2:Y:S04]  /*3580*/  SHFL.IDX PT, R26, R26, RZ, 0x1f ;  /* 0x00001fff1a1a7589 */ /* 0x000ea800000e0000 */
[----:B------:R3:W4:Y:S04]  /*3590*/  SHFL.IDX PT, R13, R27, RZ, 0x1f ;  /* 0x00001fff1b0d7589 */ /* 0x00072800000e0000 */
[----:B------:R-:W0:Y:S04]  /*35a0*/  SHFL.UP PT, R16, R16, 0x1, RZ ;  /* 0x0420000010107989 */ /* 0x000e2800000e00ff */
[----:B------:R3:W1:Y:S02]  /*35b0*/  SHFL.UP PT, R17, R15, 0x1, RZ ;  /* 0x042000000f117989 */ /* 0x00066400000e00ff */
.L_x_3951:
[----:B---3--:R-:W3:Y:S01]  /*35c0*/  LDS.64 R14, [R40.X16+0x1900] ;  /* 0x00190000280e7984 */ /* 0x008ee2000000ca00 */
[----:B--2---:R-:W-:Y:S01]  /*35d0*/  MOV R12, R26 ;  /* 0x0000001a000c7202 */ /* 0x004fe20000000f00 */
[----:B01--4-:R-:W-:-:S04]  /*35e0*/  @P1 FFMA.FTZ R13, R13, R16, R17 ;  /* 0x000000100d0d1223 */ /* 0x013fc80000010011 */
[----:B------:R-:W-:Y:S02]  /*35f0*/  @P1 FMUL.FTZ R12, R12, R16 ;  /* 0x000000100c0c1220 */ /* 0x000fe40000410000 */
[C---:B---3--:R-:W-:Y:S02]  /*3600*/  FFMA.FTZ R15, R14.reuse, R13, R15 ;  /* 0x0000000d0e0f7223 */ /* 0x048fe4000001000f */
[----:B------:R-:W-:-:S05]  /*3610*/  FMUL.FTZ R14, R14, R12 ;  /* 0x0000000c0e0e7220 */ /* 0x000fca0000410000 */
[----:B------:R0:W-:Y:S02]  /*3620*/  STS.128 [R40.X16+0x1900], R12 ;  /* 0x0019000c28007388 */ /* 0x0001e4000000cc00 */
.L_x_3897:
[----:B------:R-:W-:Y:S05]  /*3630*/  BSYNC B0 ;  /* 0x0000000000007941 */ /* 0x000fea0003800000 */
.L_x_3896:
[----:B------:R-:W-:Y:S01]  /*3640*/  WARPSYNC 0xffffffff ;  /* 0xffffffff00007948 */ /* 0x000fe20003800000 */
[----:B------:R-:W-:Y:S01]  /*3650*/  BAR.SYNC.DEFER_BLOCKING 0x0 ;  /* 0x0000000000007b1d */ /* 0x000fe20000010000 */
[----:B01----:R-:W-:Y:S01]  /*3660*/  FMUL.FTZ R15, R160, R167 ;  /* 0x000000a7a00f7220 */ /* 0x003fe20000410000 */
[----:B------:R-:W-:Y:S01]  /*3670*/  LOP3.LUT P0, RZ, R40, 0x1f, RZ, 0xc0, !PT ;  /* 0x0000001f28ff7812 */ /* 0x000fe2000780c0ff */
[----:B------:R-:W-:Y:S01]  /*3680*/  FFMA.FTZ R13, R160, R186, R181 ;  /* 0x000000baa00d7223 */ /* 0x000fe200000100b5 */
[----:B------:R-:W-:Y:S01]  /*3690*/  HFMA2.MMA R17, -RZ, RZ, 0, 0 ;  /* 0x00000000ff117435 */ /* 0x000fe200000001ff */
        /* <DEDUP_REMOVED lines=64> */
.L_x_3952:
        /* <DEDUP_REMOVED lines=26> */
.L_x_3953:
        /* <DEDUP_REMOVED lines=11> */
.L_x_3904:
[----:B-12---:R-:W-:Y:S05]  /*3cf0*/  BSYNC B0 ;  /* 0x0000000000007941 */ /* 0x006fea0003800000 */
.L_x_3903:
[----:B------:R-:W-:Y:S01]  /*3d00*/  WARPSYNC 0xffffffff ;  /* 0xffffffff00007948 */ /* 0x000fe20003800000 */
[----:B------:R-:W-:Y:S01]  /*3d10*/  BAR.SYNC.DEFER_BLOCKING 0x0 ;  /* 0x0000000000007b1d */ /* 0x000fe20000010000 */
[----:B------:R-:W-:Y:S01]  /*3d20*/  FMUL.FTZ R168, R168, R149 ;  /* 0x00000095a8a87220 */ /* 0x000fe20000410000 */
[----:B0-----:R-:W-:Y:S01]  /*3d30*/  HFMA2.MMA R13, -RZ, RZ, 0, 0 ;  /* 0x00000000ff0d7435 */ /* 0x001fe200000001ff */
[----:B------:R-:W-:Y:S01]  /*3d40*/  FMUL.FTZ R163, R163, R150 ;  /* 0x00000096a3a37220 */ /* 0x000fe20000410000 */
[----:B------:R-:W-:Y:S01]  /*3d50*/  MOV R12, R40 ;  /* 0x00000028000c7202 */ /* 0x000fe20000000f00 */
[----:B------:R-:W-:Y:S01]  /*3d60*/  FFMA.FTZ R168, R63, R168, RZ ;  /* 0x000000a83fa87223 */ /* 0x000fe200000100ff */
[----:B------:R-:W-:Y:S01]  /*3d70*/  ISETP.NE.AND P4, PT, R40, RZ, PT ;  /* 0x000000ff2800720c */ /* 0x000fe20003f85270 */
[----:B------:R-:W-:Y:S01]  /*3d80*/  FMUL.FTZ R170, R170, R27 ;  /* 0x0000001baaaa7220 */ /* 0x000fe20000410000 */
[----:B------:R-:W-:Y:S01]  /*3d90*/  PRMT R185, RZ, 0x5410, R5 ;  /* 0x00005410ffb97816 */ /* 0x000fe20000000005 */
[----:B------:R-:W-:Y:S01]  /*3da0*/  FFMA.FTZ R168, R61, R163, R168 ;  /* 0x000000a33da87223 */ /* 0x000fe200000100a8 */
[----:B------:R-:W-:Y:S01]  /*3db0*/  PRMT R189, RZ, 0x5410, R6 ;  /* 0x00005410ffbd7816 */ /* 0x000fe20000000006 */
[----:B------:R-:W-:Y:S01]  /*3dc0*/  FMUL.FTZ R165, R165, R26 ;  /* 0x0000001aa5a57220 */ /* 0x000fe20000410000 */
[----:B------:R-:W-:Y:S01]  /*3dd0*/  IADD3 R191, R40, 0x40, RZ ;  /* 0x0000004028bf7810 */ /* 0x000fe20007ffe0ff */
[----:B------:R-:W-:Y:S01]  /*3de0*/  FFMA.FTZ R168, R59, R170, R168 ;  /* 0x000000aa3ba87223 */ /* 0x000fe200000100a8 */
[----:B------:R-:W-:Y:S01]  /*3df0*/  BSSY B0, `(.L_x_3907) ;  /* 0x00000c3000007945 */ /* 0x000fe20003800000 */
[----:B------:R-:W-:Y:S01]  /*3e00*/  FMUL.FTZ R172, R172, R145 ;  /* 0x00000091acac7220 */ /* 0x000fe20000410000 */
[----:B------:R-:W-:Y:S01]  /*3e10*/  LEA.HI.SX32 R191, R191, R40, 0x1b ;  /* 0x00000028bfbf7211 */ /* 0x000fe200078fdaff */
[----:B------:R-:W-:-:S02]  /*3e20*/  FFMA.FTZ R168, R57, R165, R168 ;  /* 0x000000a539a87223 */ /* 0x000fc400000100a8 */
[----:B------:R-:W-:Y:S02]  /*3e30*/  FMUL.FTZ R169, R169, R148 ;  /* 0x00000094a9a97220 */ /* 0x000fe40000410000 */
[----:B------:R-:W-:Y:S02]  /*3e40*/  FFMA.FTZ R168, R55, R172, R168 ;  /* 0x000000ac37a87223 */ /* 0x000fe400000100a8 */
[----:B------:R-:W-:Y:S01]  /*3e50*/  IMAD R14, R146, c[0x0][0x2b8], RZ ;  /* 0x0000ae00920e7a24 */ /* 0x000fe200078e02ff */
[----:B------:R-:W0:Y:S01]  /*3e60*/  LDS R163, [R40.X8+0x1b14] ;  /* 0x001b140028a37984 */ /* 0x000e220000008800 */
[----:B------:R-:W-:Y:S02]  /*3e70*/  FMUL.FTZ R171, R171, R152 ;  /* 0x00000098abab7220 */ /* 0x000fe40000410000 */
[----:B------:R-:W-:Y:S01]  /*3e80*/  FFMA.FTZ R168, R53, R169, R168 ;  /* 0x000000a935a87223 */ /* 0x000fe200000100a8 */
[----:B------:R-:W-:Y:S01]  /*3e90*/  SHF.L.U64.HI R169, R81, 0x2, R56 ;  /* 0x0000000251a97819 */ /* 0x000fe20000010238 */
[C---:B------:R-:W-:Y:S01]  /*3ea0*/  IMAD.WIDE.U32 R12, R45.reuse, c[0x0][0x2b8], R12 ;  /* 0x0000ae002d0c7a25 */ /* 0x040fe200078e000c */
[----:B------:R1:W-:Y:S03]  /*3eb0*/  @!P4 STS.64 [R83.X8+0x2610], R16 ;  /* 0x002610105300c388 */ /* 0x0003e60000008a00 */
[----:B------:R-:W-:-:S02]  /*3ec0*/  IMAD R15, R45, c[0x0][0x2bc], R14 ;  /* 0x0000af002d0f7a24 */ /* 0x000fc400078e020e */
[----:B------:R-:W-:Y:S02]  /*3ed0*/  FMUL.FTZ R176, R176, R147 ;  /* 0x00000093b0b07220 */ /* 0x000fe40000410000 */
[----:B------:R-:W-:Y:S01]  /*3ee0*/  FFMA.FTZ R168, R51, R171, R168 ;  /* 0x000000ab33a87223 */ /* 0x000fe200000100a8 */
[----:B------:R-:W-:Y:S01]  /*3ef0*/  IADD3 R13, R13, R15, RZ ;  /* 0x0000000f0d0d7210 */ /* 0x000fe20007ffe0ff */
[----:B------:R-:W-:Y:S01]  /*3f00*/  FMUL.FTZ R175, R175, R154 ;  /* 0x0000009aafaf7220 */ /* 0x000fe20000410000 */
[----:B------:R-:W-:Y:S01]  /*3f10*/  PRMT R171, RZ, 0x7610, R10 ;  /* 0x00007610ffab7816 */ /* 0x000fe2000000000a */
[----:B------:R-:W-:Y:S02]  /*3f20*/  FFMA.FTZ R168, R49, R176, R168 ;  /* 0x000000b031a87223 */ /* 0x000fe400000100a8 */
[----:B------:R-:W-:Y:S02]  /*3f30*/  IMAD R14, R144, c[0x0][0x2c0], RZ ;  /* 0x0000b000900e7a24 */ /* 0x000fe400078e02ff */
[----:B------:R-:W-:-:S04]  /*3f40*/  IMAD.WIDE.U32 R12, R43, c[0x0][0x2c0], R12 ;  /* 0x0000b0002b0c7a25 */ /* 0x000fc800078e000c */
[----:B------:R-:W-:Y:S01]  /*3f50*/  FFMA.FTZ R168, R67, R175, R168 ;  /* 0x000000af43a87223 */ /* 0x000fe200000100a8 */
[----:B------:R-:W-:Y:S01]  /*3f60*/  LEA R15, P0, R12, c[0x0][0x320], 0x2 ;  /* 0x0000c8000c0f7a11 */ /* 0x000fe200078010ff */
[----:B------:R-:W-:Y:S01]  /*3f70*/  FMUL.FTZ R180, R180, R151 ;  /* 0x00000097b4b47220 */ /* 0x000fe20000410000 */
[----:B------:R-:W-:Y:S01]  /*3f80*/  PRMT R175, RZ, 0x5410, R4 ;  /* 0x00005410ffaf7816 */ /* 0x000fe20000000004 */
[----:B------:R-:W-:Y:S01]  /*3f90*/  IMAD R165, R43, c[0x0][0x2c4], R14 ;  /* 0x0000b1002ba57a24 */ /* 0x000fe200078e020e */
[----:B------:R-:W-:Y:S01]  /*3fa0*/  LEA R14, P1, R2, R15, 0x2 ;  /* 0x0000000f020e7211 */ /* 0x000fe200078210ff */
[----:B------:R-:W-:Y:S02]  /*3fb0*/  FFMA.FTZ R168, R65, R180, R168 ;  /* 0x000000b441a87223 */ /* 0x000fe400000100a8 */
[----:B------:R-:W-:Y:S01]  /*3fc0*/  FMUL.FTZ R173, R173, R156 ;  /* 0x0000009cadad7220 */ /* 0x000fe20000410000 */
[----:B------:R-:W-:Y:S01]  /*3fd0*/  IADD3 R13, R13, R165, RZ ;  /* 0x000000a50d0d7210 */ /* 0x000fe20007ffe0ff */
[----:B------:R-:W-:Y:S01]  /*3fe0*/  FMUL.FTZ R174, R174, R153 ;  /* 0x00000099aeae7220 */ /* 0x000fe20000410000 */
[----:B------:R-:W-:Y:S01]  /*3ff0*/  SHF.L.U32 R165, R81, 0x2, RZ ;  /* 0x0000000251a57819 */ /* 0x000fe200000006ff */
[----:B------:R-:W-:Y:S01]  /*4000*/  FFMA.FTZ R168, R69, R173, R168 ;  /* 0x000000ad45a87223 */ /* 0x000fe200000100a8 */
[----:B------:R-:W-:Y:S01]  /*4010*/  LEA.HI.X R15, R12, c[0x0][0x324], R13, 0x2, P0 ;  /* 0x0000c9000c0f7a11 */ /* 0x000fe200000f140d */
[----:B------:R-:W-:Y:S01]  /*4020*/  FMUL.FTZ R161, R161, R158 ;  /* 0x0000009ea1a17220 */ /* 0x000fe20000410000 */
[----:B------:R-:W-:Y:S01]  /*4030*/  PRMT R173, RZ, 0x5410, R11 ;  /* 0x00005410ffad7816 */ /* 0x000fe2000000000b */
[----:B0-----:R-:W-:Y:S01]  /*4040*/  FFMA.FTZ R167, R163, R167, R186 ;  /* 0x000000a7a3a77223 */ /* 0x001fe200000100ba */
[----:B------:R-:W-:Y:S01]  /*4050*/  LEA.HI.X R15, R2, R15, R3, 0x2, P1 ;  /* 0x0000000f020f7211 */ /* 0x000fe200008f1403 */
[----:B------:R-:W-:-:S02]  /*4060*/  FFMA.FTZ R168, R71, R174, R168 ;  /* 0x000000ae47a87223 */ /* 0x000fc400000100a8 */
[----:B------:R-:W-:Y:S01]  /*4070*/  FFMA.FTZ R181, R160, R167, R181 ;  /* 0x000000a7a0b57223 */ /* 0x000fe200000100b5 */
[----:B------:R-:W-:Y:S01]  /*4080*/  P2R R160, PR, RZ, 0x10 ;  /* 0x00000010ffa07803 */ /* 0x000fe20000000000 */
[----:B------:R-:W-:Y:S02]  /*4090*/  IMAD R170, R169, c[0x0][0x2d0], RZ ;  /* 0x0000b400a9aa7a24 */ /* 0x000fe400078e02ff */
[----:B------:R-:W-:Y:S02]  /*40a0*/  FFMA.FTZ R177, R126, R181, R177 ;  /* 0x000000b57eb17223 */ /* 0x000fe400000100b1 */
[----:B------:R-:W-:Y:S01]  /*40b0*/  FFMA.FTZ R168, R73, R161, R168 ;  /* 0x000000a149a87223 */ /* 0x000fe200000100a8 */
[----:B------:R-:W-:Y:S01]  /*40c0*/  IADD3 R161, P2, R2, -0x400, RZ ;  /* 0xfffffc0002a17810 */ /* 0x000fe20007f5e0ff */
[----:B------:R-:W-:Y:S02]  /*40d0*/  FFMA.FTZ R127, R127, R177, R178 ;  /* 0x000000b17f7f7223 */ /* 0x000fe400000100b2 */
[----:B------:R-:W-:Y:S01]  /*40e0*/  FMUL.FTZ R166, R166, R155 ;  /* 0x0000009ba6a67220 */ /* 0x000fe20000410000 */
[C---:B------:R-:W-:Y:S01]  /*40f0*/  IADD3 R178, -R161.reuse, c[0x0][0x168], -R40 ;  /* 0x00005a00a1b27a10 */ /* 0x040fe20007ffe928 */
[----:B------:R-:W-:Y:S01]  /*4100*/  FFMA.FTZ R19, R128, R127, R19 ;  /* 0x0000007f80137223 */ /* 0x000fe20000010013 */
[----:B------:R-:W-:Y:S01]  /*4110*/  IADD3 R12, P3, R161, R12, RZ ;  /* 0x0000000ca10c7210 */ /* 0x000fe20007f7e0ff */
[----:B------:R-:W-:Y:S01]  /*4120*/  IMAD R163, R165, c[0x0][0x2d4], R170 ;  /* 0x0000b500a5a37a24 */ /* 0x000fe200078e02aa */
[C---:B------:R-:W-:Y:S01]  /*4130*/  ISETP.GE.AND P0, PT, R178.reuse, 0x1, PT ;  /* 0x00000001b200780c */ /* 0x040fe20003f06270 */
[----:B------:R-:W-:Y:S01]  /*4140*/  FFMA.FTZ R129, R129, R19, R18 ;  /* 0x0000001381817223 */ /* 0x000fe20000010012 */
[----:B------:R-:W-:Y:S01]  /*4150*/  ISETP.GE.AND P1, PT, R178, 0x41, PT ;  /* 0x00000041b200780c */ /* 0x000fe20003f26270 */
[----:B------:R-:W-:Y:S01]  /*4160*/  IMAD.WIDE.U32 R14, R165, c[0x0][0x2d0], R14 ;  /* 0x0000b400a50e7a25 */ /* 0x000fe200078e000e */
[----:B------:R-:W-:-:S02]  /*4170*/  PRMT R165, RZ, 0x7610, R9 ;  /* 0x00007610ffa57816 */ /* 0x000fc40000000009 */
[----:B------:R-:W-:Y:S01]  /*4180*/  IADD3.X R13, R13, -0x1, R3, P3, P2 ;  /* 0xffffffff0d0d7810 */ /* 0x000fe20001fe4403 */
[----:B------:R-:W-:Y:S01]  /*4190*/  FFMA.FTZ R135, R130, R129, R135 ;  /* 0x0000008182877223 */ /* 0x000fe20000010087 */
[----:B------:R-:W-:Y:S01]  /*41a0*/  IADD3 R15, R15, R163, RZ ;  /* 0x000000a30f0f7210 */ /* 0x000fe20007ffe0ff */
[----:B------:R-:W-:Y:S02]  /*41b0*/  FFMA.FTZ R166, R75, R166, R168 ;  /* 0x000000a64ba67223 */ /* 0x000fe400000100a8 */
[----:B------:R-:W-:Y:S02]  /*41c0*/  FFMA.FTZ R131, R131, R135, R134 ;  /* 0x0000008783837223 */ /* 0x000fe40000010086 */
[----:B------:R-:W-:Y:S02]  /*41d0*/  FMUL.FTZ R162, R162, R157 ;  /* 0x0000009da2a27220 */ /* 0x000fe40000410000 */
[----:B------:R-:W-:Y:S02]  /*41e0*/  FFMA.FTZ R137, R132, R131, R137 ;  /* 0x0000008384897223 */ /* 0x000fe40000010089 */
[----:B------:R-:W-:-:S02]  /*41f0*/  FMUL.FTZ R164, R164, R159 ;  /* 0x0000009fa4a47220 */ /* 0x000fc40000410000 */
[----:B------:R-:W-:Y:S02]  /*4200*/  FFMA.FTZ R133, R133, R137, R136 ;  /* 0x0000008985857223 */ /* 0x000fe40000010088 */
[----:B------:R-:W-:Y:S02]  /*4210*/  FFMA.FTZ R162, R77, R162, R166 ;  /* 0x000000a24da27223 */ /* 0x000fe400000100a6 */
[----:B------:R-:W-:Y:S02]  /*4220*/  FMUL.FTZ R163, R79, R164 ;  /* 0x000000a44fa37220 */ /* 0x000fe40000410000 */
[----:B------:R-:W-:Y:S02]  /*4230*/  FFMA.FTZ R125, R125, R133, R138 ;  /* 0x000000857d7d7223 */ /* 0x000fe4000001008a */
[----:B------:R-:W-:Y:S01]  /*4240*/  FADD.FTZ R126, R162, R163 ;  /* 0x000000a3a27e7221 */ /* 0x000fe20000010000 */
[----:B------:R-:W-:Y:S01]  /*4250*/  SHF.L.U32 R163, R40, 0x4, RZ ;  /* 0x0000000428a37819 */ /* 0x000fe200000006ff */
[----:B------:R-:W-:-:S02]  /*4260*/  FMUL.FTZ R18, R119, R148 ;  /* 0x0000009477127220 */ /* 0x000fc40000410000 */
[----:B------:R-:W-:Y:S01]  /*4270*/  FFMA.FTZ R139, R120, R125, R139 ;  /* 0x0000007d788b7223 */ /* 0x000fe2000001008b */
[----:B------:R-:W-:Y:S01]  /*4280*/  LEA.HI.SX32 R163, R163, R163, 0x1b ;  /* 0x000000a3a3a37211 */ /* 0x000fe200078fdaff */
[C---:B------:R-:W-:Y:S02]  /*4290*/  FMUL.FTZ R160, R119.reuse, R149 ;  /* 0x0000009577a07220 */ /* 0x040fe40000410000 */
[C---:B-1----:R-:W-:Y:S02]  /*42a0*/  FMUL.FTZ R16, R119.reuse, R145 ;  /* 0x0000009177107220 */ /* 0x042fe40000410000 */
[----:B------:R-:W-:Y:S02]  /*42b0*/  FMUL.FTZ R128, R119, R152 ;  /* 0x0000009877807220 */ /* 0x000fe40000410000 */
[----:B------:R-:W-:Y:S02]  /*42c0*/  FMUL.FTZ R18, R53, R18 ;  /* 0x0000001235127220 */ /* 0x000fe40000410000 */
[----:B------:R-:W-:Y:S01]  /*42d0*/  FFMA.FTZ R121, R121, R139, R140 ;  /* 0x0000008b79797223 */ /* 0x000fe2000001008c */
[----:B------:R-:W-:Y:S01]  /*42e0*/  PRMT R140, RZ, 0x7610, R5 ;  /* 0x00007610ff8c7816 */ /* 0x000fe20000000005 */
[----:B------:R-:W-:Y:S01]  /*42f0*/  FMUL.FTZ R160, R63, R160 ;  /* 0x000000a03fa07220 */ /* 0x000fe20000410000 */
[----:B------:R0:W-:Y:S01]  /*4300*/  STS [R163.X4+0x864], R18 ;  /* 0x00086412a3007388 */ /* 0x0001e20000004800 */
[----:B------:R-:W-:-:S02]  /*4310*/  FMUL.FTZ R16, R55, R16 ;  /* 0x0000001037107220 */ /* 0x000fc40000410000 */
[----:B------:R-:W-:Y:S01]  /*4320*/  FMUL.FTZ R128, R51, R128 ;  /* 0x0000008033807220 */ /* 0x000fe20000410000 */
[----:B------:R-:W-:Y:S01]  /*4330*/  STS [R163.X4+0x850], R160 ;  /* 0x000850a0a3007388 */ /* 0x000fe20000004800 */
[----:B------:R-:W-:Y:S01]  /*4340*/  FFMA.FTZ R141, R122, R121, R141 ;  /* 0x000000797a8d7223 */ /* 0x000fe2000001008d */
[----:B------:R-:W-:Y:S01]  /*4350*/  PRMT R122, RZ, 0x5410, R9 ;  /* 0x00005410ff7a7816 */ /* 0x000fe20000000009 */
[----:B------:R-:W-:Y:S01]  /*4360*/  FMUL.FTZ R120, R119, R157 ;  /* 0x0000009d77787220 */ /* 0x000fe20000410000 */
[----:B------:R-:W-:Y:S01]  /*4370*/  STS [R163.X4+0x860], R16 ;  /* 0x00086010a3007388 */ /* 0x000fe20000004800 */
[----:B------:R-:W-:Y:S02]  /*4380*/  FFMA.FTZ R123, R123, R141, R142 ;  /* 0x0000008d7b7b7223 */ /* 0x000fe4000001008e */
[----:B0-----:R-:W-:Y:S01]  /*4390*/  FMUL.FTZ R18, R119, R155 ;  /* 0x0000009b77127220 */ /* 0x001fe20000410000 */
[----:B------:R-:W-:Y:S01]  /*43a0*/  STS [R163.X4+0x868], R128 ;  /* 0x00086880a3007388 */ /* 0x000fe20000004800 */
[----:B------:R-:W-:-:S02]  /*43b0*/  FMUL.FTZ R120, R77, R120 ;  /* 0x000000784d787220 */ /* 0x000fc40000410000 */
[C---:B------:R-:W-:Y:S02]  /*43c0*/  FMUL.FTZ R162, R119.reuse, R150 ;  /* 0x0000009677a27220 */ /* 0x040fe40000410000 */
[C---:B------:R-:W-:Y:S01]  /*43d0*/  FMUL.FTZ R164, R119.reuse, R27 ;  /* 0x0000001b77a47220 */ /* 0x040fe20000410000 */
[----:B------:R0:W-:Y:S01]  /*43e0*/  STS [R163.X4+0x888], R120 ;  /* 0x00088878a3007388 */ /* 0x0001e20000004800 */
[C---:B------:R-:W-:Y:S02]  /*43f0*/  FMUL.FTZ R166, R119.reuse, R26 ;  /* 0x0000001a77a67220 */ /* 0x040fe40000410000 */
[C---:B------:R-:W-:Y:S02]  /*4400*/  FMUL.FTZ R130, R119.reuse, R147 ;  /* 0x0000009377827220 */ /* 0x040fe40000410000 */
[C---:B------:R-:W-:Y:S02]  /*4410*/  FMUL.FTZ R132, R119.reuse, R154 ;  /* 0x0000009a77847220 */ /* 0x040fe40000410000 */
[----:B------:R-:W-:-:S02]  /*4420*/  FMUL.FTZ R134, R119, R151 ;  /* 0x0000009777867220 */ /* 0x000fc40000410000 */
[C---:B------:R-:W-:Y:S01]  /*4430*/  FMUL.FTZ R136, R119.reuse, R156 ;  /* 0x0000009c77887220 */ /* 0x040fe20000410000 */
[--C-:B0-----:R-:W-:Y:S01]  /*4440*/  PRMT R120, RZ, 0x7610, R8.reuse ;  /* 0x00007610ff787816 */ /* 0x101fe20000000008 */
[C---:B------:R-:W-:Y:S02]  /*4450*/  FMUL.FTZ R160, R119.reuse, R153 ;  /* 0x0000009977a07220 */ /* 0x040fe40000410000 */
[C---:B------:R-:W-:Y:S02]  /*4460*/  FMUL.FTZ R16, R119.reuse, R158 ;  /* 0x0000009e77107220 */ /* 0x040fe40000410000 */
[----:B------:R-:W-:Y:S01]  /*4470*/  FMUL.FTZ R128, R119, R159 ;  /* 0x0000009f77807220 */ /* 0x000fe20000410000 */
[----:B------:R-:W-:Y:S01]  /*4480*/  PRMT R119, RZ, 0x5410, R8 ;  /* 0x00005410ff777816 */ /* 0x000fe20000000008 */
[----:B------:R-:W-:Y:S02]  /*4490*/  FMUL.FTZ R18, R75, R18 ;  /* 0x000000124b127220 */ /* 0x000fe40000410000 */
[----:B------:R-:W-:-:S02]  /*44a0*/  FFMA.FTZ R143, R124, R123, R143 ;  /* 0x0000007b7c8f7223 */ /* 0x000fc4000001008f */
[----:B------:R-:W-:Y:S01]  /*44b0*/  FMUL.FTZ R162, R61, R162 ;  /* 0x000000a23da27220 */ /* 0x000fe20000410000 */
[----:B------:R-:W-:Y:S01]  /*44c0*/  STS [R163.X4+0x884], R18 ;  /* 0x00088412a3007388 */ /* 0x000fe20000004800 */
        /* <DEDUP_REMOVED lines=8> */
[----:B------:R-:W-:Y:S01]  /*4550*/  STS [R163.X4+0x85c], R166 ;  /* 0x00085ca6a3007388 */ /* 0x000fe20000004800 */
[----:B------:R-:W-:Y:S01]  /*4560*/  FMUL.FTZ R160, R71, R160 ;  /* 0x000000a047a07220 */ /* 0x000fe20000410000 */
[--C-:B0-----:R-:W-:Y:S01]  /*4570*/  PRMT R162, RZ, 0x5410, R7.reuse ;  /* 0x00005410ffa27816 */ /* 0x101fe20000000007 */
[----:B------:R-:W-:Y:S01]  /*4580*/  FMUL.FTZ R16, R73, R16 ;  /* 0x0000001049107220 */ /* 0x000fe20000410000 */
[----:B------:R-:W-:Y:S01]  /*4590*/  STS [R163.X4+0x86c], R130 ;  /* 0x00086c82a3007388 */ /* 0x000fe20000004800 */
[----:B------:R-:W-:Y:S01]  /*45a0*/  FMUL.FTZ R128, R79, R128 ;  /* 0x000000804f807220 */ /* 0x000fe20000410000 */
[----:B-1----:R-:W-:Y:S01]  /*45b0*/  PRMT R164, RZ, 0x7610, R7 ;  /* 0x00007610ffa47816 */ /* 0x002fe20000000007 */
[C---:B------:R-:W-:Y:S01]  /*45c0*/  FFMA.FTZ R149, -R102.reuse, R119, R149 ;  /* 0x0000007766957223 */ /* 0x040fe20000010195 */
[----:B------:R0:W-:Y:S01]  /*45d0*/  STS [R163.X4+0x870], R132 ;  /* 0x00087084a3007388 */ /* 0x0001e20000004800 */
[----:B------:R-:W-:-:S02]  /*45e0*/  FMUL.FTZ R18, R102, R143 ;  /* 0x0000008f66127220 */ /* 0x000fc40000410000 */
[----:B------:R-:W-:Y:S01]  /*45f0*/  FFMA.FTZ R150, -R101, R120, R150 ;  /* 0x0000007865967223 */ /* 0x000fe20000010196 */
[----:B------:R1:W-:Y:S01]  /*4600*/  STS [R163.X4+0x874], R134 ;  /* 0x00087486a3007388 */ /* 0x0003e20000004800 */
[C---:B------:R-:W-:Y:S02]  /*4610*/  FFMA.FTZ R27, -R100.reuse, R122, R27 ;  /* 0x0000007a641b7223 */ /* 0x040fe4000001011b */
[----:B------:R-:W-:Y:S01]  /*4620*/  FMUL.FTZ R124, R100, R141 ;  /* 0x0000008d647c7220 */ /* 0x000fe20000410000 */
[----:B------:R2:W-:Y:S01]  /*4630*/  STS [R163.X4+0x878], R136 ;  /* 0x00087888a3007388 */ /* 0x0005e20000004800 */
[C---:B------:R-:W-:Y:S01]  /*4640*/  FFMA.FTZ R26, -R98.reuse, R165, R26 ;  /* 0x000000a5621a7223 */ /* 0x040fe2000001011a */
[----:B0-----:R-:W-:Y:S01]  /*4650*/  PRMT R132, RZ, 0x7610, R11 ;  /* 0x00007610ff847816 */ /* 0x001fe2000000000b */
[----:B------:R-:W-:Y:S01]  /*4660*/  FMUL.FTZ R169, R98, R121 ;  /* 0x0000007962a97220 */ /* 0x000fe20000410000 */
[----:B------:R0:W-:Y:S01]  /*4670*/  STS [R163.X4+0x87c], R160 ;  /* 0x00087ca0a3007388 */ /* 0x0001e20000004800 */
[----:B------:R-:W-:Y:S01]  /*4680*/  FMUL.FTZ R130, R96, R139 ;  /* 0x0000008b60827220 */ /* 0x000fe20000410000 */
[----:B-1----:R-:W-:Y:S01]  /*4690*/  PRMT R134, RZ, 0x7610, R4 ;  /* 0x00007610ff867816 */ /* 0x002fe20000000004 */
[C---:B------:R-:W-:Y:S01]  /*46a0*/  FFMA.FTZ R148, -R94.reuse, R171, R148 ;  /* 0x000000ab5e947223 */ /* 0x040fe20000010194 */
[----:B------:R1:W-:Y:S01]  /*46b0*/  STS [R163.X4+0x880], R16 ;  /* 0x00088010a3007388 */ /* 0x0003e20000004800 */
[----:B------:R-:W-:-:S02]  /*46c0*/  FMUL.FTZ R179, R94, R125 ;  /* 0x0000007d5eb37220 */ /* 0x000fc40000410000 */
[C---:B------:R-:W-:Y:S01]  /*46d0*/  FFMA.FTZ R183, -R92.reuse, R173, R152 ;  /* 0x000000ad5cb77223 */ /* 0x040fe20000010198 */
[----:B------:R3:W-:Y:S01]  /*46e0*/  STS [R163.X4+0x88c], R128 ;  /* 0x00088c80a3007388 */ /* 0x0007e20000004800 */
[----:B--2---:R-:W-:Y:S01]  /*46f0*/  FMUL.FTZ R136, R92, R133 ;  /* 0x000000855c887220 */ /* 0x004fe20000410000 */
[----:B0-----:R-:W-:Y:S01]  /*4700*/  PRMT R160, RZ, 0x7610, R6 ;  /* 0x00007610ffa07816 */ /* 0x001fe20000000006 */
[C---:B------:R-:W-:Y:S02]  /*4710*/  FFMA.FTZ R138, -R90.reuse, R132, R147 ;  /* 0x000000845a8a7223 */ /* 0x040fe40000010193 */
[----:B------:R-:W-:Y:S02]  /*4720*/  FMUL.FTZ R147, R90, R137 ;  /* 0x000000895a937220 */ /* 0x000fe40000410000 */
[----:B-1----:R-:W-:Y:S02]  /*4730*/  FFMA.FTZ R16, R18, R149, RZ ;  /* 0x0000009512107223 */ /* 0x002fe400000100ff */
[----:B------:R-:W-:Y:S01]  /*4740*/  FFMA.FTZ R187, -R88, R175, R154 ;  /* 0x000000af58bb7223 */ /* 0x000fe2000001019a */
[----:B---3--:R-:W-:Y:S01]  /*4750*/  PRMT R128, RZ, 0x5410, R10 ;  /* 0x00005410ff807816 */ /* 0x008fe2000000000a */
[----:B------:R-:W-:-:S02]  /*4760*/  FMUL.FTZ R163, R101, R123 ;  /* 0x0000007b65a37220 */ /* 0x000fc40000410000 */
[----:B------:R-:W-:Y:S02]  /*4770*/  FMUL.FTZ R142, R88, R131 ;  /* 0x00000083588e7220 */ /* 0x000fe40000410000 */
[----:B------:R-:W-:Y:S02]  /*4780*/  FFMA.FTZ R16, R163, R150, R16 ;  /* 0x00000096a3107223 */ /* 0x000fe40000010010 */
[----:B------:R-:W-:Y:S02]  /*4790*/  FFMA.FTZ R145, -R96, R128, R145 ;  /* 0x0000008060917223 */ /* 0x000fe40000010191 */
[----:B------:R-:W-:Y:S02]  /*47a0*/  FFMA.FTZ R16, R124, R27, R16 ;  /* 0x0000001b7c107223 */ /* 0x000fe40000010010 */
[----:B------:R-:W-:Y:S02]  /*47b0*/  FFMA.FTZ R151, -R86, R134, R151 ;  /* 0x0000008656977223 */ /* 0x000fe40000010197 */
[----:B------:R-:W-:-:S02]  /*47c0*/  FFMA.FTZ R16, R169, R26, R16 ;  /* 0x0000001aa9107223 */ /* 0x000fc40000010010 */
        /* <DEDUP_REMOVED lines=10> */
[----:B------:R-:W-:Y:S02]  /*4870*/  FMUL.FTZ R155, R82, R19 ;  /* 0x00000013529b7220 */ /* 0x000fe40000410000 */
[----:B------:R-:W-:-:S02]  /*4880*/  FFMA.FTZ R16, R152, R151, R16 ;  /* 0x0000009798107223 */ /* 0x000fc40000010010 */
[----:B------:R-:W-:Y:S02]  /*4890*/  FFMA.FTZ R168, -R76, R162, R157 ;  /* 0x000000a24ca87223 */ /* 0x000fe4000001019d */
[----:B------:R-:W-:Y:S02]  /*48a0*/  FFMA.FTZ R16, R153, R156, R16 ;  /* 0x0000009c99107223 */ /* 0x000fe40000010010 */
[C---:B------:R-:W-:Y:S02]  /*48b0*/  FFMA.FTZ R158, -R80.reuse, R189, R158 ;  /* 0x000000bd509e7223 */ /* 0x040fe4000001019e */
[----:B------:R-:W-:Y:S02]  /*48c0*/  FMUL.FTZ R157, R80, R127 ;  /* 0x0000007f509d7220 */ /* 0x000fe40000410000 */
[----:B------:R-:W-:Y:S02]  /*48d0*/  FFMA.FTZ R16, R155, R154, R16 ;  /* 0x0000009a9b107223 */ /* 0x000fe40000010010 */
[----:B------:R-:W-:-:S02]  /*48e0*/  FFMA.FTZ R172, -R74, R164, R159 ;  /* 0x000000a44aac7223 */ /* 0x000fc4000001019f */
[----:B------:R-:W-:Y:S02]  /*48f0*/  FMUL.FTZ R159, R78, R177 ;  /* 0x000000b14e9f7220 */ /* 0x000fe40000410000 */
[----:B------:R-:W-:Y:S02]  /*4900*/  FFMA.FTZ R16, R157, R158, R16 ;  /* 0x0000009e9d107223 */ /* 0x000fe40000010010 */
[----:B------:R-:W-:Y:S02]  /*4910*/  FMUL.FTZ R161, R74, R167 ;  /* 0x000000a74aa17220 */ /* 0x000fe40000410000 */
[----:B------:R-:W-:Y:S02]  /*4920*/  FMUL.FTZ R170, R76, R181 ;  /* 0x000000b54caa7220 */ /* 0x000fe40000410000 */
[----:B------:R-:W-:Y:S02]  /*4930*/  FFMA.FTZ R17, R159, R166, R16 ;  /* 0x000000a69f117223 */ /* 0x000fe40000010010 */
[----:B------:R-:W-:-:S02]  /*4940*/  FMUL.FTZ R195, R161, R172 ;  /* 0x000000aca1c37220 */ /* 0x000fc40000410000 */
        /* <DEDUP_REMOVED lines=13> */
.L_x_3908:
[----:B------:R-:W-:Y:S05]  /*4a20*/  BSYNC B0 ;  /* 0x0000000000007941 */ /* 0x000fea0003800000 */
.L_x_3907:
[----:B------:R-:W1:Y:S01]  /*4a30*/  LDS R191, [R191.X4+0x950] ;  /* 0x00095000bfbf7984 */ /* 0x000e620000004800 */
[----:B------:R-:W-:Y:S01]  /*4a40*/  BSSY B0, `(.L_x_3909) ;  /* 0x0000006000007945 */ /* 0x000fe20003800000 */
[----:B------:R-:W-:Y:S01]  /*4a50*/  FADD.FTZ R12, R176, R195 ;  /* 0x000000c3b00c7221 */ /* 0x000fe20000010000 */
[C---:B------:R-:W-:Y:S02]  /*4a60*/  IADD3 R13, R40.reuse, 0x80, RZ ;  /* 0x00000080280d7810 */ /* 0x040fe40007ffe0ff */
[----:B0-----:R-:W-:Y:S01]  /*4a70*/  IADD3 R17, R40, 0xc0, RZ ;  /* 0x000000c028117810 */ /* 0x001fe20007ffe0ff */
[----:B------:R-:W-:Y:S05]  /*4a80*/  @!P1 BRA `(.L_x_3910) ;  /* 0x0000001000009947 */ /* 0x000fea0003800000 */
[----:B-1----:R0:W-:Y:S02]  /*4a90*/  RED.E.ADD.F32.FTZ.RN.STRONG.GPU [R14.64+-0xf00], R191 ;  /* 0xfff100bf0e00798e */ /* 0x0021e4000c10e784 */
.L_x_3910:
[----:B------:R-:W-:Y:S05]  /*4aa0*/  BSYNC B0 ;  /* 0x0000000000007941 */ /* 0x000fea0003800000 */
.L_x_3909:
        /* <DEDUP_REMOVED lines=14> */
.L_x_3912:
[----:B------:R-:W-:Y:S05]  /*4b90*/  BSYNC B0 ;  /* 0x0000000000007941 */ /* 0x000fea0003800000 */
.L_x_3911:
[----:B------:R-:W1:Y:S01]  /*4ba0*/  LDS R17, [R17.X4+0xb50] ;  /* 0x000b500011117984 */ /* 0x000e620000004800 */
[----:B------:R-:W-:Y:S01]  /*4bb0*/  BSSY B0, `(.L_x_3913) ;  /* 0x0000005000007945 */ /* 0x000fe20003800000 */
[----:B0-----:R-:W-:Y:S02]  /*4bc0*/  IADD3 R13, R40, 0x140, RZ ;  /* 0x00000140280d7810 */ /* 0x001fe40007ffe0ff */
[----:B------:R-:W-:Y:S01]  /*4bd0*/  LEA.HI.SX32 R191, R191, R40, 0x1b ;  /* 0x00000028bfbf7211 */ /* 0x000fe200078fdaff */
[----:B------:R-:W-:Y:S05]  /*4be0*/  @!P0 BRA `(.L_x_3914) ;  /* 0x0000001000008947 */ /* 0x000fea0003800000 */
[----:B-1----:R0:W-:Y:S02]  /*4bf0*/  RED.E.ADD.F32.FTZ.RN.STRONG.GPU [R14.64+-0xd00], R17 ;  /* 0xfff300110e00798e */ /* 0x0021e4000c10e784 */
.L_x_3914:
[----:B------:R-:W-:Y:S05]  /*4c00*/  BSYNC B0 ;  /* 0x0000000000007941 */ /* 0x000fea0003800000 */
.L_x_3913:
[----:B------:R-:W2:Y:S01]  /*4c10*/  LDS R191, [R191.X4+0xc50] ;  /* 0x000c5000bfbf7984 */ /* 0x000ea20000004800 */
[----:B------:R-:W-:Y:S01]  /*4c20*/  BSSY B0, `(.L_x_3915) ;  /* 0x0000005000007945 */ /* 0x000fe20003800000 */
[----:B01----:R-:W-:Y:S02]  /*4c30*/  IADD3 R17, R40, 0x180, RZ ;  /* 0x0000018028117810 */ /* 0x003fe40007ffe0ff */
[----:B------:R-:W-:Y:S01]  /*4c40*/  LEA.HI.SX32 R13, R13, R40, 0x1b ;  /* 0x000000280d0d7211 */ /* 0x000fe200078fdaff */
[----:B------:R-:W-:Y:S05]  /*4c50*/  @!P1 BRA `(.L_x_3916) ;  /* 0x0000001000009947 */ /* 0x000fea0003800000 */
[----:B--2---:R0:W-:Y:S02]  /*4c60*/  RED.E.ADD.F32.FTZ.RN.STRONG.GPU [R14.64+-0xc00], R191 ;  /* 0xfff400bf0e00798e */ /* 0x0041e4000c10e784 */
.L_x_3916:
[----:B------:R-:W-:Y:S05]  /*4c70*/  BSYNC B0 ;  /* 0x0000000000007941 */ /* 0x000fea0003800000 */
.L_x_3915:
[----:B------:R-:W1:Y:S01]  /*4c80*/  LDS R13, [R13.X4+0xd50] ;  /* 0x000d50000d0d7984 */ /* 0x000e620000004800 */
[----:B------:R-:W-:Y:S01]  /*4c90*/  BSSY B0, `(.L_x_3917) ;  /* 0x0000005000007945 */ /* 0x000fe20003800000 */
[----:B0-2---:R-:W-:-:S02]  /*4ca0*/  IADD3 R191, R40, 0x1c0, RZ ;  /* 0x000001c028bf7810 */ /* 0x005fc40007ffe0ff */
[----:B------:R-:W-:Y:S01]  /*4cb0*/  LEA.HI.SX32 R17, R17, R40, 0x1b ;  /* 0x0000002811117211 */ /* 0x000fe200078fdaff */
[----:B------:R-:W-:Y:S05]  /*4cc0*/  @!P2 BRA `(.L_x_3918) ;  /* 0x000000100000a947 */ /* 0x000fea0003800000 */
[----:B-1----:R0:W-:Y:S02]  /*4cd0*/  RED.E.ADD.F32.FTZ.RN.STRONG.GPU [R14.64+-0xb00], R13 ;  /* 0xfff5000d0e00798e */ /* 0x0021e4000c10e784 */
.L_x_3918:
[----:B------:R-:W-:Y:S05]  /*4ce0*/  BSYNC B0 ;  /* 0x0000000000007941 */ /* 0x000fea0003800000 */
.L_x_3917:
[----:B------:R-:W2:Y:S01]  /*4cf0*/  LDS R17, [R17.X4+0xe50] ;  /* 0x000e500011117984 */ /* 0x000ea20000004800 */
[----:B------:R-:W-:Y:S01]  /*4d00*/  BSSY B0, `(.L_x_3919) ;  /* 0x0000005000007945 */ /* 0x000fe20003800000 */
[----:B01----:R-:W-:Y:S02]  /*4d10*/  IADD3 R13, R40, 0x200, RZ ;  /* 0x00000200280d7810 */ /* 0x003fe40007ffe0ff */
[----:B------:R-:W-:Y:S01]  /*4d20*/  LEA.HI.SX32 R191, R191, R40, 0x1b ;  /* 0x00000028bfbf7211 */ /* 0x000fe200078fdaff */
[----:B------:R-:W-:Y:S05]  /*4d30*/  @!P3 BRA `(.L_x_3920) ;  /* 0x000000100000b947 */ /* 0x000fea0003800000 */
[----:B--2---:R0:W-:Y:S02]  /*4d40*/  RED.E.ADD.F32.FTZ.RN.STRONG.GPU [R14.64+-0xa00], R17 ;  /* 0xfff600110e00798e */ /* 0x0041e4000c10e784 */
.L_x_3920:
[----:B------:R-:W-:Y:S05]  /*4d50*/  BSYNC B0 ;  /* 0x0000000000007941 */ /* 0x000fea0003800000 */
.L_x_3919:
[----:B------:R-:W1:Y:S01]  /*4d60*/  LDS R191, [R191.X4+0xf50] ;  /* 0x000f5000bfbf7984 */ /* 0x000e620000004800 */
[----:B------:R-:W-:Y:S01]  /*4d70*/  BSSY B0, `(.L_x_3921) ;  /* 0x0000004000007945 */ /* 0x000fe20003800000 */
[----:B------:R-:W-:Y:S01]  /*4d80*/  LEA.HI.SX32 R13, R13, R40, 0x1b ;  /* 0x000000280d0d7211 */ /* 0x000fe200078fdaff */
[----:B------:R-:W-:Y:S05]  /*4d90*/  @!P4 BRA `(.L_x_3922) ;  /* 0x000000100000c947 */ /* 0x000fea0003800000 */
[----:B-1----:R1:W-:Y:S02]  /*4da0*/  RED.E.ADD.F32.FTZ.RN.STRONG.GPU [R14.64+-0x900], R191 ;  /* 0xfff700bf0e00798e */ /* 0x0023e4000c10e784 */
.L_x_3922:
[----:B------:R-:W-:Y:S05]  /*4db0*/  BSYNC B0 ;  /* 0x0000000000007941 */ /* 0x000fea0003800000 */
.L_x_3921:
[----:B------:R-:W3:Y:S01]  /*4dc0*/  LDS R13, [R13.X4+0x1050] ;  /* 0x001050000d0d7984 */ /* 0x000ee20000004800 */
[----:B------:R-:W-:Y:S01]  /*4dd0*/  BSSY B0, `(.L_x_3923) ;  /* 0x0000005000007945 */ /* 0x000fe20003800000 */
[----:B0-2---:R-:W-:-:S02]  /*4de0*/  IADD3 R17, R40, 0x240, RZ ;  /* 0x0000024028117810 */ /* 0x005fc40007ffe0ff */
[----:B-1----:R-:W-:Y:S01]  /*4df0*/  IADD3 R191, R40, 0x280, RZ ;  /* 0x0000028028bf7810 */ /* 0x002fe20007ffe0ff */
[----:B------:R-:W-:Y:S05]  /*4e00*/  @!P5 BRA `(.L_x_3924) ;  /* 0x000000100000d947 */ /* 0x000fea0003800000 */
[----:B---3--:R0:W-:Y:S02]  /*4e10*/  RED.E.ADD.F32.FTZ.RN.STRONG.GPU [R14.64+-0x800], R13 ;  /* 0xfff8000d0e00798e */ /* 0x0081e4000c10e784 */
.L_x_3924:
[----:B------:R-:W-:Y:S05]  /*4e20*/  BSYNC B0 ;  /* 0x0000000000007941 */ /* 0x000fea0003800000 */
.L_x_3923:
        /* <DEDUP_REMOVED lines=14> */
.L_x_3926:
[----:B------:R-:W-:Y:S05]  /*4f10*/  BSYNC B0 ;  /* 0x0000000000007941 */ /* 0x000fea0003800000 */
.L_x_3925:
[----:B------:R-:W1:Y:S01]  /*4f20*/  LDS R191, [R191.X4+0x1250] ;  /* 0x00125000bfbf7984 */ /* 0x000e620000004800 */
[----:B------:R-:W-:Y:S01]  /*4f30*/  BSSY B0, `(.L_x_3927) ;  /* 0x0000005000007945 */ /* 0x000fe20003800000 */
[----:B0-----:R-:W-:-:S02]  /*4f40*/  IADD3 R17, R40, 0x300, RZ ;  /* 0x0000030028117810 */ /* 0x001fc40007ffe0ff */
[----:B------:R-:W-:Y:S01]  /*4f50*/  LEA.HI.SX32 R13, R13, R40, 0x1b ;  /* 0x000000280d0d7211 */ /* 0x000fe200078fdaff */
[----:B------:R-:W-:Y:S05]  /*4f60*/  @!P0 BRA `(.L_x_3928) ;  /* 0x0000001000008947 */ /* 0x000fea0003800000 */
[----:B-1----:R0:W-:Y:S02]  /*4f70*/  RED.E.ADD.F32.FTZ.RN.STRONG.GPU [R14.64+-0x600], R191 ;  /* 0xfffa00bf0e00798e */ /* 0x0021e4000c10e784 */
.L_x_3928:
[----:B------:R-:W-:Y:S05]  /*4f80*/  BSYNC B0 ;  /* 0x0000000000007941 */ /* 0x000fea0003800000 */
.L_x_3927:
[----:B------:R-:W2:Y:S01]  /*4f90*/  LDS R13, [R13.X4+0x1350] ;  /* 0x001350000d0d7984 */ /* 0x000ea20000004800 */
[----:B------:R-:W-:Y:S01]  /*4fa0*/  BSSY B0, `(.L_x_3929) ;  /* 0x0000005000007945 */ /* 0x000fe20003800000 */
[----:B01----:R-:W-:Y:S02]  /*4fb0*/  IADD3 R191, R40, 0x340, RZ ;  /* 0x0000034028bf7810 */ /* 0x003fe40007ffe0ff */
[----:B------:R-:W-:Y:S01]  /*4fc0*/  LEA.HI.SX32 R17, R17, R40, 0x1b ;  /* 0x0000002811117211 */ /* 0x000fe200078fdaff */
[----:B------:R-:W-:Y:S05]  /*4fd0*/  @!P1 BRA `(.L_x_3930) ;  /* 0x0000001000009947 */ /* 0x000fea0003800000 */
[----:B--2---:R0:W-:Y:S02]  /*4fe0*/  RED.E.ADD.F32.FTZ.RN.STRONG.GPU [R14.64+-0x500], R13 ;  /* 0xfffb000d0e00798e */ /* 0x0041e4000c10e784 */
.L_x_3930:
[----:B------:R-:W-:Y:S05]  /*4ff0*/  BSYNC B0 ;  /* 0x0000000000007941 */ /* 0x000fea0003800000 */
.L_x_3929:
[----:B------:R-:W1:Y:S01]  /*5000*/  LDS R17, [R17.X4+0x1450] ;  /* 0x0014500011117984 */ /* 0x000e620000004800 */
[----:B------:R-:W-:Y:S01]  /*5010*/  BSSY B0, `(.L_x_3931) ;  /* 0x0000005000007945 */ /* 0x000fe20003800000 */
[----:B0-2---:R-:W-:Y:S02]  /*5020*/  IADD3 R13, R40, 0x380, RZ ;  /* 0x00000380280d7810 */ /* 0x005fe40007ffe0ff */
[----:B------:R-:W-:Y:S01]  /*5030*/  LEA.HI.SX32 R191, R191, R40, 0x1b ;  /* 0x00000028bfbf7211 */ /* 0x000fe200078fdaff */
[----:B------:R-:W-:Y:S05]  /*5040*/  @!P2 BRA `(.L_x_3932) ;  /* 0x000000100000a947 */ /* 0x000fea0003800000 */
[----:B-1----:R0:W-:Y:S02]  /*5050*/  RED.E.ADD.F32.FTZ.RN.STRONG.GPU [R14.64+-0x400], R17 ;  /* 0xfffc00110e00798e */ /* 0x0021e4000c10e784 */
.L_x_3932:
[----:B------:R-:W-:Y:S05]  /*5060*/  BSYNC B0 ;  /* 0x0000000000007941 */ /* 0x000fea0003800000 */
.L_x_3931:
[----:B------:R-:W2:Y:S01]  /*5070*/  LDS R191, [R191.X4+0x1550] ;  /* 0x00155000bfbf7984 */ /* 0x000ea20000004800 */
[----:B------:R-:W-:Y:S01]  /*5080*/  BSSY B0, `(.L_x_3933) ;  /* 0x0000005000007945 */ /* 0x000fe20003800000 */
[----:B01----:R-:W-:-:S02]  /*5090*/  IADD3 R17, R40, 0x3c0, RZ ;  /* 0x000003c028117810 */ /* 0x003fc40007ffe0ff */
[----:B------:R-:W-:Y:S01]  /*50a0*/  LEA.HI.SX32 R13, R13, R40, 0x1b ;  /* 0x000000280d0d7211 */ /* 0x000fe200078fdaff */
[----:B------:R-:W-:Y:S05]  /*50b0*/  @!P3 BRA `(.L_x_3934) ;  /* 0x000000100000b947 */ /* 0x000fea0003800000 */
[----:B--2---:R0:W-:Y:S02]  /*50c0*/  RED.E.ADD.F32.FTZ.RN.STRONG.GPU [R14.64+-0x300], R191 ;  /* 0xfffd00bf0e00798e */ /* 0x0041e4000c10e784 */
.L_x_3934:
[----:B------:R-:W-:Y:S05]  /*50d0*/  BSYNC B0 ;  /* 0x0000000000007941 */ /* 0x000fea0003800000 */
.L_x_3933:
[----:B------:R-:W1:Y:S01]  /*50e0*/  LDS R13, [R13.X4+0x1650] ;  /* 0x001650000d0d7984 */ /* 0x000e620000004800 */
[----:B------:R-:W-:Y:S01]  /*50f0*/  BSSY B0, `(.L_x_3935) ;  /* 0x0000004000007945 */ /* 0x000fe20003800000 */
[----:B------:R-:W-:Y:S01]  /*5100*/  LEA.HI.SX32 R17, R17, R40, 0x1b ;  /* 0x0000002811117211 */ /* 0x000fe200078fdaff */
[----:B------:R-:W-:Y:S05]  /*5110*/  @!P4 BRA `(.L_x_3936) ;  /* 0x000000100000c947 */ /* 0x000fea0003800000 */
[----:B-1----:R1:W-:Y:S02]  /*5120*/  RED.E.ADD.F32.FTZ.RN.STRONG.GPU [R14.64+-0x200], R13 ;  /* 0xfffe000d0e00798e */ /* 0x0023e4000c10e784 */
.L_x_3936:
[----:B------:R-:W-:Y:S05]  /*5130*/  BSYNC B0 ;  /* 0x0000000000007941 */ /* 0x000fea0003800000 */
.L_x_3935:
[----:B------:R-:W3:Y:S01]  /*5140*/  LDS R17, [R17.X4+0x1750] ;  /* 0x0017500011117984 */ /* 0x000ee20000004800 */
[----:B------:R-:W-:Y:S01]  /*5150*/  BSSY B0, `(.L_x_3937) ;  /* 0x0000003000007945 */ /* 0x000fe20003800000 */
[----:B------:R-:W-:Y:S05]  /*5160*/  @!P5 BRA `(.L_x_3938) ;  /* 0x000000100000d947 */ /* 0x000fea0003800000 */
[----:B---3--:R3:W-:Y:S02]  /*5170*/  RED.E.ADD.F32.FTZ.RN.STRONG.GPU [R14.64+-0x100], R17 ;  /* 0xffff00110e00798e */ /* 0x0087e4000c10e784 */
.L_x_3938:
[----:B------:R-:W-:Y:S05]  /*5180*/  BSYNC B0 ;  /* 0x0000000000007941 */ /* 0x000fea0003800000 */
.L_x_3937:
[----:B-1----:R-:W1:Y:S01]  /*5190*/  SHFL.DOWN PT, R13, R12, 0x1, 0x1f ;  /* 0x08201f000c0d7f89 */ /* 0x002e6200000e0000 */
[C---:B------:R-:W-:Y:S01]  /*51a0*/  ISETP.GT.AND P0, PT, R41.reuse, 0x1e, PT ;  /* 0x0000001e2900780c */ /* 0x040fe20003f04270 */
[----:B0--3--:R-:W-:Y:S01]  /*51b0*/  FMUL.FTZ R14, R54, R135 ;  /* 0x00000087360e7220 */ /* 0x009fe20000410000 */
[----:B------:R-:W-:Y:S01]  /*51c0*/  ISETP.NE.AND P1, PT, R41, RZ, PT ;  /* 0x000000ff2900720c */ /* 0x000fe20003f25270 */
[----:B------:R-:W0:Y:S01]  /*51d0*/  SHFL.DOWN PT, R15, R126, 0x1, 0x1f ;  /* 0x08201f007e0f7f89 */ /* 0x000e2200000e0000 */
[----:B------:R-:W-:Y:S01]  /*51e0*/  ISETP.NE.AND P2, PT, R40, RZ, PT ;  /* 0x000000ff2800720c */ /* 0x000fe20003f45270 */
[----:B------:R-:W-:Y:S01]  /*51f0*/  FMUL.FTZ R151, R151, R14 ;  /* 0x0000000e97977220 */ /* 0x000fe20000410000 */
[----:B------:R-:W-:Y:S01]  /*5200*/  BSSY B0, `(.L_x_3939) ;  /* 0x0000074000007945 */ /* 0x000fe20003800000 */
[----:B------:R-:W-:-:S02]  /*5210*/  FMUL.FTZ R14, R54, R131 ;  /* 0x00000083360e7220 */ /* 0x000fc40000410000 */
[----:B------:R-:W-:Y:S02]  /*5220*/  FFMA.FTZ R134, R134, R135, R151 ;  /* 0x0000008786867223 */ /* 0x000fe40000010097 */
[----:B------:R-:W-:Y:S02]  /*5230*/  FMUL.FTZ R14, R187, R14 ;  /* 0x0000000ebb0e7220 */ /* 0x000fe40000410000 */
[----:B------:R-:W-:Y:S02]  /*5240*/  FADD.FTZ R58, R161, R58 ;  /* 0x0000003aa13a7221 */ /* 0x000fe40000010000 */
[----:B------:R-:W-:Y:S02]  /*5250*/  FFMA.FTZ R131, R175, R131, R14 ;  /* 0x00000083af837223 */ /* 0x000fe4000001000e */
[----:B------:R-:W-:Y:S02]  /*5260*/  FMUL.FTZ R14, R54, R133 ;  /* 0x00000085360e7220 */ /* 0x000fe40000410000 */
[----:B------:R-:W-:-:S02]  /*5270*/  FADD.FTZ R85, R170, R85 ;  /* 0x00000055aa557221 */ /* 0x000fc40000010000 */
[----:B------:R-:W-:Y:S02]  /*5280*/  FMUL.FTZ R14, R183, R14 ;  /* 0x0000000eb70e7220 */ /* 0x000fe40000410000 */
[----:B-1----:R-:W-:Y:S02]  /*5290*/  @!P0 FADD.FTZ R12, R12, R13 ;  /* 0x0000000d0c0c8221 */ /* 0x002fe40000010000 */
[----:B------:R-:W-:Y:S02]  /*52a0*/  FFMA.FTZ R133, R173, R133, R14 ;  /* 0x00000085ad857223 */ /* 0x000fe4000001000e */
[----:B0-----:R-:W-:Y:S01]  /*52b0*/  @!P0 FADD.FTZ R126, R126, R15 ;  /* 0x0000000f7e7e8221 */ /* 0x001fe20000010000 */
[----:B------:R-:W0:Y:S01]  /*52c0*/  SHFL.DOWN PT, R13, R12, 0x2, 0x1f ;  /* 0x08401f000c0d7f89 */ /* 0x000e2200000e0000 */
[----:B------:R-:W-:Y:S01]  /*52d0*/  ISETP.GT.AND P0, PT, R41, 0x1d, PT ;  /* 0x0000001d2900780c */ /* 0x000fe20003f04270 */
[----:B------:R-:W-:Y:S02]  /*52e0*/  FMUL.FTZ R14, R54, R139 ;  /* 0x0000008b360e7220 */ /* 0x000fe40000410000 */
[----:B------:R-:W1:Y:S01]  /*52f0*/  SHFL.DOWN PT, R15, R126, 0x2, 0x1f ;  /* 0x08401f007e0f7f89 */ /* 0x000e6200000e0000 */
[----:B------:R-:W-:-:S02]  /*5300*/  FADD.FTZ R60, R159, R60 ;  /* 0x0000003c9f3c7221 */ /* 0x000fc40000010000 */
[----:B------:R-:W-:Y:S02]  /*5310*/  FMUL.FTZ R14, R145, R14 ;  /* 0x0000000e910e7220 */ /* 0x000fe40000410000 */
[----:B------:R-:W-:Y:S02]  /*5320*/  FADD.FTZ R87, R157, R87 ;  /* 0x000000579d577221 */ /* 0x000fe40000010000 */
[----:B------:R-:W-:Y:S02]  /*5330*/  FFMA.FTZ R139, R128, R139, R14 ;  /* 0x0000008b808b7223 */ /* 0x000fe4000001000e */
[----:B------:R-:W-:Y:S02]  /*5340*/  FMUL.FTZ R14, R54, R141 ;  /* 0x0000008d360e7220 */ /* 0x000fe40000410000 */
[----:B------:R-:W-:Y:S02]  /*5350*/  FADD.FTZ R62, R155, R62 ;  /* 0x0000003e9b3e7221 */ /* 0x000fe40000010000 */
[----:B------:R-:W-:-:S02]  /*5360*/  FMUL.FTZ R14, R27, R14 ;  /* 0x0000000e1b0e7220 */ /* 0x000fc40000410000 */
[----:B------:R-:W-:Y:S02]  /*5370*/  FADD.FTZ R89, R153, R89 ;  /* 0x0000005999597221 */ /* 0x000fe40000010000 */
[----:B------:R-:W-:Y:S02]  /*5380*/  FFMA.FTZ R141, R122, R141, R14 ;  /* 0x0000008d7a8d7223 */ /* 0x000fe4000001000e */
[----:B------:R-:W-:Y:S02]  /*5390*/  FADD.FTZ R64, R152, R64 ;  /* 0x0000004098407221 */ /* 0x000fe40000010000 */
[----:B0-----:R-:W-:Y:S02]  /*53a0*/  @!P0 FADD.FTZ R12, R12, R13 ;  /* 0x0000000d0c0c8221 */ /* 0x001fe40000010000 */
[----:B------:R-:W-:Y:S02]  /*53b0*/  FMUL.FTZ R13, R54, R181 ;  /* 0x000000b5360d7220 */ /* 0x000fe40000410000 */
[----:B-1----:R-:W-:Y:S01]  /*53c0*/  @!P0 FADD.FTZ R126, R126, R15 ;  /* 0x0000000f7e7e8221 */ /* 0x002fe20000010000 */
[----:B------:R-:W0:Y:S01]  /*53d0*/  SHFL.DOWN PT, R17, R12, 0x4, 0x1f ;  /* 0x08801f000c117f89 */ /* 0x000e2200000e0000 */
[----:B------:R-:W-:Y:S01]  /*53e0*/  ISETP.GT.AND P0, PT, R41, 0x1b, PT ;  /* 0x0000001b2900780c */ /* 0x000fe20003f04270 */
[----:B------:R-:W-:-:S02]  /*53f0*/  FMUL.FTZ R15, R54, R167 ;  /* 0x000000a7360f7220 */ /* 0x000fc40000410000 */
[----:B--2---:R-:W1:Y:S01]  /*5400*/  SHFL.DOWN PT, R191, R126, 0x4, 0x1f ;  /* 0x08801f007ebf7f89 */ /* 0x004e6200000e0000 */
[----:B------:R-:W-:Y:S02]  /*5410*/  FMUL.FTZ R13, R168, R13 ;  /* 0x0000000da80d7220 */ /* 0x000fe40000410000 */
[----:B------:R-:W-:Y:S02]  /*5420*/  FMUL.FTZ R15, R172, R15 ;  /* 0x0000000fac0f7220 */ /* 0x000fe40000410000 */
[----:B------:R-:W-:Y:S02]  /*5430*/  FFMA.FTZ R181, R162, R181, R13 ;  /* 0x000000b5a2b57223 */ /* 0x000fe4000001000d */
[----:B------:R-:W-:Y:S02]  /*5440*/  FFMA.FTZ R164, R164, R167, R15 ;  /* 0x000000a7a4a47223 */ /* 0x000fe4000001000f */
[----:B------:R-:W-:Y:S02]  /*5450*/  FMUL.FTZ R13, R54, R177 ;  /* 0x000000b1360d7220 */ /* 0x000fe40000410000 */
[----:B------:R-:W-:-:S02]  /*5460*/  FADD.FTZ R103, R164, R103 ;  /* 0x00000067a4677221 */ /* 0x000fc40000010000 */
[----:B------:R-:W-:Y:S02]  /*5470*/  FMUL.FTZ R166, R166, R13 ;  /* 0x0000000da6a67220 */ /* 0x000fe40000410000 */
[----:B------:R-:W-:Y:S02]  /*5480*/  FMUL.FTZ R13, R54, R127 ;  /* 0x0000007f360d7220 */ /* 0x000fe40000410000 */
[----:B------:R-:W-:Y:S02]  /*5490*/  FFMA.FTZ R166, R160, R177, R166 ;  /* 0x000000b1a0a67223 */ /* 0x000fe400000100a6 */
[----:B------:R-:W-:Y:S02]  /*54a0*/  FMUL.FTZ R158, R158, R13 ;  /* 0x0000000d9e9e7220 */ /* 0x000fe40000410000 */
[----:B0-----:R-:W-:Y:S02]  /*54b0*/  @!P0 FADD.FTZ R12, R12, R17 ;  /* 0x000000110c0c8221 */ /* 0x001fe40000010000 */
[----:B------:R-:W-:-:S02]  /*54c0*/  FMUL.FTZ R13, R54, R19 ;  /* 0x00000013360d7220 */ /* 0x000fc40000410000 */
[----:B-1----:R-:W-:Y:S01]  /*54d0*/  @!P0 FADD.FTZ R126, R126, R191 ;  /* 0x000000bf7e7e8221 */ /* 0x002fe20000010000 */
[----:B------:R-:W0:Y:S01]  /*54e0*/  SHFL.DOWN PT, R15, R12, 0x8, 0x1f ;  /* 0x09001f000c0f7f89 */ /* 0x000e2200000e0000 */
[----:B------:R-:W-:Y:S01]  /*54f0*/  ISETP.GT.AND P0, PT, R41, 0x17, PT ;  /* 0x000000172900780c */ /* 0x000fe20003f04270 */
[----:B------:R-:W-:Y:S02]  /*5500*/  FMUL.FTZ R154, R154, R13 ;  /* 0x0000000d9a9a7220 */ /* 0x000fe40000410000 */
[----:B------:R-:W1:Y:S01]  /*5510*/  SHFL.DOWN PT, R17, R126, 0x8, 0x1f ;  /* 0x09001f007e117f89 */ /* 0x000e6200000e0000 */
[----:B------:R-:W-:Y:S02]  /*5520*/  FMUL.FTZ R13, R54, R129 ;  /* 0x00000081360d7220 */ /* 0x000fe40000410000 */
[----:B------:R-:W-:Y:S02]  /*5530*/  FFMA.FTZ R127, R189, R127, R158 ;  /* 0x0000007fbd7f7223 */ /* 0x000fe4000001009e */
[----:B------:R-:W-:-:S02]  /*5540*/  FMUL.FTZ R156, R156, R13 ;  /* 0x0000000d9c9c7220 */ /* 0x000fc40000410000 */
[----:B------:R-:W-:Y:S02]  /*5550*/  FMUL.FTZ R13, R54, R137 ;  /* 0x00000089360d7220 */ /* 0x000fe40000410000 */
[----:B------:R-:W-:Y:S02]  /*5560*/  FFMA.FTZ R154, R140, R19, R154 ;  /* 0x000000138c9a7223 */ /* 0x000fe4000001009a */
[----:B------:R-:W-:Y:S02]  /*5570*/  FMUL.FTZ R13, R138, R13 ;  /* 0x0000000d8a0d7220 */ /* 0x000fe40000410000 */
[----:B------:R-:W-:Y:S02]  /*5580*/  FFMA.FTZ R129, R185, R129, R156 ;  /* 0x00000081b9817223 */ /* 0x000fe4000001009c */
[----:B------:R-:W-:Y:S02]  /*5590*/  FFMA.FTZ R132, R132, R137, R13 ;  /* 0x0000008984847223 */ /* 0x000fe4000001000d */
[----:B------:R-:W-:-:S02]  /*55a0*/  FMUL.FTZ R13, R54, R125 ;  /* 0x0000007d360d7220 */ /* 0x000fc40000410000 */
[----:B------:R-:W-:Y:S02]  /*55b0*/  FADD.FTZ R104, R181, R104 ;  /* 0x00000068b5687221 */ /* 0x000fe40000010000 */
[----:B0-----:R-:W-:Y:S02]  /*55c0*/  @!P0 FADD.FTZ R12, R12, R15 ;  /* 0x0000000f0c0c8221 */ /* 0x001fe40000010000 */
[----:B------:R-:W-:Y:S02]  /*55d0*/  FMUL.FTZ R148, R148, R13 ;  /* 0x0000000d94947220 */ /* 0x000fe40000410000 */
[----:B-1----:R-:W-:Y:S01]  /*55e0*/  @!P0 FADD.FTZ R126, R126, R17 ;  /* 0x000000117e7e8221 */ /* 0x002fe20000010000 */
[----:B------:R-:W0:Y:S01]  /*55f0*/  SHFL.DOWN PT, R15, R12, 0x10, 0x1f ;  /* 0x0a001f000c0f7f89 */ /* 0x000e2200000e0000 */
[----:B------:R-:W-:Y:S01]  /*5600*/  ISETP.GT.AND P0, PT, R41, 0xf, PT ;  /* 0x0000000f2900780c */ /* 0x000fe20003f04270 */
[----:B------:R-:W-:Y:S02]  /*5610*/  FFMA.FTZ R148, R171, R125, R148 ;  /* 0x0000007dab947223 */ /* 0x000fe40000010094 */
        /* <DEDUP_REMOVED lines=13> */
[----:B-1----:R-:W-:-:S02]  /*56f0*/  @!P0 FADD.FTZ R126, R126, R17 ;  /* 0x000000117e7e8221 */ /* 0x002fc40000010000 */
[----:B------:R-:W-:Y:S02]  /*5700*/  FMUL.FTZ R26, R26, R15 ;  /* 0x0000000f1a1a7220 */ /* 0x000fe40000410000 */
[C---:B------:R-:W-:Y:S01]  /*5710*/  FMUL.FTZ R15, R54.reuse, R123 ;  /* 0x0000007b360f7220 */ /* 0x040fe20000410000 */
        /* <DEDUP_REMOVED lines=34> */
.L_x_3940:
[----:B0-----:R-:W-:Y:S05]  /*5940*/  BSYNC B0 ;  /* 0x0000000000007941 */ /* 0x001fea0003800000 */
.L_x_3939:
[----:B------:R-:W-:Y:S02]  /*5950*/  IADD3 R83, R83, 0x1, RZ ;  /* 0x0000000153537810 */ /* 0x000fe40007ffe0ff */
[----:B------:R-:W-:Y:S02]  /*5960*/  IADD3 R81, P1, R81, 0x1, RZ ;  /* 0x0000000151517810 */ /* 0x000fe40007f3e0ff */
[----:B------:R-:W-:Y:S02]  /*5970*/  ISETP.GE.AND P0, PT, R83, c[0x0][0x16c], PT ;  /* 0x00005b0053007a0c */ /* 0x000fe40003f06270 */
[----:B------:R-:W-:-:S11]  /*5980*/  IADD3.X R56, RZ, R56, RZ, P1, !PT ;  /* 0x00000038ff387210 */ /* 0x000fd60000ffe4ff */
[----:B------:R-:W-:Y:S01]  /*5990*/  @P0 CALL.REL.NOINC `(.L_x_3893) ;  /* 0x0000001000000944 */ /* 0x000fe20003c00000 */
[----:B------:R-:W-:Y:S05]  /*59a0*/  BRA `(.L_x_3941) ;  /* 0xffffcb2000007947 */ /* 0x000fea000383ffff */
.L_x_3893:
[----:B------:R-:W-:Y:S01]  /*59b0*/  BAR.SYNC.DEFER_BLOCKING 0x0 ;  /* 0x0000000000007b1d */ /* 0x000fe20000010000 */
[----:B------:R-:W-:Y:S01]  /*59c0*/  F2FP.BF16.PACK_AB R75, R66, R93 ;  /* 0x0000005d424b723e */ /* 0x000fe200000010ff */
[----:B------:R-:W-:Y:S01]  /*59d0*/  IMAD R13, R47, c[0x0][0x2e0], RZ ;  /* 0x0000b8002f0d7a24 */ /* 0x000fe200078e02ff */
[----:B------:R-:W-:Y:S01]  /*59e0*/  F2FP.BF16.PACK_AB R74, R68, R95 ;  /* 0x0000005f444a723e */ /* 0x000fe200000010ff */
[----:B------:R-:W-:Y:S01]  /*59f0*/  FADD.FTZ R42, R42, R118 ;  /* 0x000000762a2a7221 */ /* 0x000fe20000010000 */
[----:B------:R-:W-:Y:S01]  /*5a00*/  F2FP.BF16.PACK_AB R73, R70, R97 ;  /* 0x000000614649723e */ /* 0x000fe200000010ff */
[----:B------:R-:W-:Y:S01]  /*5a10*/  IMAD R13, R48, c[0x0][0x2e4], R13 ;  /* 0x0000b900300d7a24 */ /* 0x000fe200078e020d */
[----:B------:R-:W-:Y:S01]  /*5a20*/  F2FP.BF16.PACK_AB R72, R72, R99 ;  /* 0x000000634848723e */ /* 0x000fe200000010ff */
[----:B------:R-:W-:Y:S01]  /*5a30*/  IMAD R12, R146, c[0x0][0x2d8], RZ ;  /* 0x0000b600920c7a24 */ /* 0x000fe200078e02ff */
[----:B------:R-:W-:Y:S02]  /*5a40*/  F2FP.BF16.PACK_AB R67, R58, R85 ;  /* 0x000000553a43723e */ /* 0x000fe400000010ff */
[----:B------:R-:W-:Y:S01]  /*5a50*/  F2FP.BF16.PACK_AB R66, R60, R87 ;  /* 0x000000573c42723e */ /* 0x000fe200000010ff */
[----:B------:R-:W-:Y:S01]  /*5a60*/  IMAD R17, R45, c[0x0][0x2dc], R12 ;  /* 0x0000b7002d117a24 */ /* 0x000fe200078e020c */
[----:B------:R-:W-:-:S02]  /*5a70*/  F2FP.BF16.PACK_AB R65, R62, R89 ;  /* 0x000000593e41723e */ /* 0x000fc400000010ff */
[----:B------:R-:W-:Y:S02]  /*5a80*/  F2FP.BF16.PACK_AB R64, R64, R91 ;  /* 0x0000005b4040723e */ /* 0x000fe400000010ff */
[----:B------:R-:W-:Y:S02]  /*5a90*/  MOV R14, R2 ;  /* 0x00000002000e7202 */ /* 0x000fe40000000f00 */
[----:B------:R-:W-:Y:S02]  /*5aa0*/  MOV R15, R3 ;  /* 0x00000003000f7202 */ /* 0x000fe40000000f00 */
[----:B------:R-:W-:Y:S02]  /*5ab0*/  F2FP.BF16.PACK_AB R57, R115, R116 ;  /* 0x000000747339723e */ /* 0x000fe400000010ff */
[----:B------:R-:W-:Y:S01]  /*5ac0*/  F2FP.BF16.PACK_AB R56, R117, R118 ;  /* 0x000000767538723e */ /* 0x000fe200000010ff */
[----:B------:R-:W-:Y:S01]  /*5ad0*/  STS.128 [R50.X16], R72 ;  /* 0x0000004832007388 */ /* 0x000fe2000000cc00 */
[----:B------:R-:W-:Y:S01]  /*5ae0*/  IMAD.WIDE.U32 R2, R48, c[0x0][0x2e0], R14 ;  /* 0x0000b80030027a25 */ /* 0x000fe200078e000e */
[----:B------:R-:W-:-:S02]  /*5af0*/  F2FP.BF16.PACK_AB R58, R113, R114 ;  /* 0x00000072713a723e */ /* 0x000fc400000010ff */
[----:B------:R-:W-:Y:S01]  /*5b00*/  STS.128 [R50.X16+0x10], R64 ;  /* 0x0000104032007388 */ /* 0x000fe2000000cc00 */
[----:B------:R-:W-:-:S06]  /*5b10*/  NOP ;  /* 0x0000000000007918 */ /* 0x000fcc0000000000 */
[----:B------:R-:W0:Y:S01]  /*5b20*/  LDS.128 R4, [R0.X16] ;  /* 0x0000000000047984 */ /* 0x000e22000000cc00 */
[----:B------:R-:W-:Y:S01]  /*5b30*/  IADD3 R3, R3, R13, RZ ;  /* 0x0000000d03037210 */ /* 0x000fe20007ffe0ff */
[----:B------:R-:W-:Y:S01]  /*5b40*/  FADD.FTZ R13, R42, R117 ;  /* 0x000000752a0d7221 */ /* 0x000fe20000010000 */
[----:B------:R-:W-:Y:S01]  /*5b50*/  F2FP.BF16.PACK_AB R59, R111, R112 ;  /* 0x000000706f3b723e */ /* 0x000fe200000010ff */
[----:B------:R-:W1:Y:S01]  /*5b60*/  LDS.128 R8, [R0.X16+0x200] ;  /* 0x0002000000087984 */ /* 0x000e62000000cc00 */
[----:B------:R-:W-:Y:S01]  /*5b70*/  F2FP.BF16.PACK_AB R63, R103, R104 ;  /* 0x00000068673f723e */ /* 0x000fe200000010ff */
[----:B------:R-:W-:Y:S01]  /*5b80*/  IMAD.WIDE.U32 R2, R45, c[0x0][0x2d8], R2 ;  /* 0x0000b6002d027a25 */ /* 0x000fe200078e0002 */
[----:B------:R-:W-:Y:S02]  /*5b90*/  F2FP.BF16.PACK_AB R62, R105, R106 ;  /* 0x0000006a693e723e */ /* 0x000fe400000010ff */
[----:B------:R-:W-:Y:S01]  /*5ba0*/  F2FP.BF16.PACK_AB R61, R107, R108 ;  /* 0x0000006c6b3d723e */ /* 0x000fe200000010ff */
[----:B------:R-:W-:Y:S01]  /*5bb0*/  FADD.FTZ R16, R13, R116 ;  /* 0x000000740d107221 */ /* 0x000fe20000010000 */
[----:B------:R-:W-:Y:S01]  /*5bc0*/  IADD3 R13, R3, R17, RZ ;  /* 0x00000011030d7210 */ /* 0x000fe20007ffe0ff */
[----:B------:R-:W-:Y:S01]  /*5bd0*/  IMAD R17, R47, c[0x0][0x300], RZ ;  /* 0x0000c0002f117a24 */ /* 0x000fe200078e02ff */
[----:B------:R-:W-:Y:S01]  /*5be0*/  LEA R12, P0, R2, c[0x0][0x330], 0x1 ;  /* 0x0000cc00020c7a11 */ /* 0x000fe200078008ff */
[----:B------:R-:W-:Y:S01]  /*5bf0*/  FADD.FTZ R3, R16, R115 ;  /* 0x0000007310037221 */ /* 0x000fe20000010000 */
[----:B------:R-:W-:Y:S01]  /*5c00*/  F2FP.BF16.PACK_AB R60, R109, R110 ;  /* 0x0000006e6d3c723e */ /* 0x000fe200000010ff */
[----:B------:R-:W-:Y:S01]  /*5c10*/  IMAD R17, R48, c[0x0][0x304], R17 ;  /* 0x0000c10030117a24 */ /* 0x000fe200078e0211 */
[----:B------:R-:W-:Y:S01]  /*5c20*/  LEA.HI.X R13, R2, c[0x0][0x334], R13, 0x1, P0 ;  /* 0x0000cd00020d7a11 */ /* 0x000fe200000f0c0d */
[----:B------:R-:W-:Y:S01]  /*5c30*/  FADD.FTZ R16, R3, R114 ;  /* 0x0000007203107221 */ /* 0x000fe20000010000 */
[----:B------:R-:W-:-:S02]  /*5c40*/  IADD3 R33, P1, R33, -0x800, RZ ;  /* 0xfffff80021217810 */ /* 0x000fc40007f3e0ff */
[----:B------:R-:W-:Y:S01]  /*5c50*/  IADD3 R38, P2, R38, -0x800, RZ ;  /* 0xfffff80026267810 */ /* 0x000fe20007f5e0ff */
[----:B------:R-:W-:Y:S01]  /*5c60*/  IMAD.WIDE R2, R28, 0x10, R12 ;  /* 0x000000101c027825 */ /* 0x000fe200078e020c */
[----:B------:R-:W-:Y:S02]  /*5c70*/  IADD3 R36, P3, R36, -0x800, RZ ;  /* 0xfffff80024247810 */ /* 0x000fe40007f7e0ff */
[----:B------:R-:W-:Y:S01]  /*5c80*/  IADD3 R34, P4, R34, -0x800, RZ ;  /* 0xfffff80022227810 */ /* 0x000fe20007f9e0ff */
[----:B------:R-:W-:Y:S01]  /*5c90*/  IMAD.WIDE.U32 R12, R48, c[0x0][0x300], R14 ;  /* 0x0000c000300c7a25 */ /* 0x000fe200078e000e */
[----:B------:R-:W-:Y:S02]  /*5ca0*/  IADD3 R30, R30, -0x400, RZ ;  /* 0xfffffc001e1e7810 */ /* 0x000fe40007ffe0ff */
[----:B------:R-:W-:Y:S01]  /*5cb0*/  IADD3.X R32, R32, -0x1, RZ, P1, !PT ;  /* 0xffffffff20207810 */ /* 0x000fe20000ffe4ff */
[----:B------:R-:W-:Y:S01]  /*5cc0*/  FADD.FTZ R113, R16, R113 ;  /* 0x0000007110717221 */ /* 0x000fe20000010000 */
[----:B------:R-:W-:-:S02]  /*5cd0*/  IADD3 R13, R13, R17, RZ ;  /* 0x000000110d0d7210 */ /* 0x000fc40007ffe0ff */
[----:B------:R-:W-:Y:S01]  /*5ce0*/  IADD3.X R39, R39, -0x1, RZ, P2, !PT ;  /* 0xffffffff27277810 */ /* 0x000fe200017fe4ff */
[----:B------:R-:W-:Y:S01]  /*5cf0*/  FADD.FTZ R112, R113, R112 ;  /* 0x0000007071707221 */ /* 0x000fe20000010000 */
[----:B------:R-:W-:Y:S02]  /*5d00*/  IADD3.X R37, R37, -0x1, RZ, P3, !PT ;  /* 0xffffffff25257810 */ /* 0x000fe40001ffe4ff */
[----:B------:R-:W-:Y:S01]  /*5d10*/  IADD3.X R35, R35, -0x1, RZ, P4, !PT ;  /* 0xffffffff23237810 */ /* 0x000fe200027fe4ff */
[----:B------:R-:W-:Y:S01]  /*5d20*/  FADD.FTZ R111, R112, R111 ;  /* 0x0000006f706f7221 */ /* 0x000fe20000010000 */
[----:B0-----:R-:W-:Y:S03]  /*5d30*/  STG.E.128 [R2.64+-0x800], R4 ;  /* 0xfff8000402007986 */ /* 0x001fe6000c101d04 */
[----:B------:R-:W-:Y:S01]  /*5d40*/  FADD.FTZ R110, R111, R110 ;  /* 0x0000006e6f6e7221 */ /* 0x000fe20000010000 */
[----:B-1----:R0:W-:Y:S03]  /*5d50*/  STG.E.128 [R2.64+-0x600], R8 ;  /* 0xfffa000802007986 */ /* 0x0021e6000c101d04 */
        /* <DEDUP_REMOVED lines=21> */
[----:B------:R-:W-:-:S05]  /*5eb0*/  IMAD.WIDE R2, R28, 0x10, R4 ;  /* 0x000000101c027825 */ /* 0x000fca00078e0204 */
[----:B0-----:R0:W-:Y:S04]  /*5ec0*/  STG.E.128 [R2.64+-0x800], R64 ;  /* 0xfff8004002007986 */ /* 0x0011e8000c101d04 */
[----:B-1----:R0:W-:Y:S02]  /*5ed0*/  STG.E.128 [R2.64+-0x600], R68 ;  /* 0xfffa004402007986 */ /* 0x0021e4000c101d04 */
[----:B0-----:R-:W-:Y:S01]  /*5ee0*/  @!P0 CALL.REL.NOINC `(.L_x_3891) ;  /* 0x0000001000008944 */ /* 0x001fe20003c00000 */
[----:B------:R-:W-:Y:S05]  /*5ef0*/  BRA `(.L_x_3942) ;  /* 0xffffa89000007947 */ /* 0x000fea000383ffff */
.L_x_3891:
        /* <DEDUP_REMOVED lines=29> */
.L_x_3944:
[----:B------:R-:W-:Y:S05]  /*60d0*/  BSYNC B0 ;  /* 0x0000000000007941 */ /* 0x000fea0003800000 */
.L_x_3943:
        /* <DEDUP_REMOVED lines=11> */
[----:B------:R-:W-:-:S04]  /*6190*/  @!P2 LEA.HI R4, R4, R13, RZ, 0x5 ;  /* 0x0000000d0404a211 */ /* 0x000fc800078f28ff */
[----:B------:R-:W-:Y:S01]  /*61a0*/  @!P2 SHF.R.S32.HI R4, RZ, 0x5, R4 ;  /* 0x00000005ff04a819 */ /* 0x000fe20000011404 */
[----:B-1----:R-:W-:-:S05]  /*61b0*/  @P0 FADD R0, R3, R0 ;  /* 0x0000000003000221 */ /* 0x002fca0000000000 */
[----:B------:R-:W1:Y:S02]  /*61c0*/  SHFL.DOWN P0, R5, R0, 0x4, 0x1f ;  /* 0x08801f0000057f89 */ /* 0x000e640000000000 */
[----:B-1----:R-:W-:-:S05]  /*61d0*/  @P0 FADD R5, R0, R5 ;  /* 0x0000000500050221 */ /* 0x002fca0000000000 */
        /* <DEDUP_REMOVED lines=12> */
.L_x_3946:
[----:B------:R-:W1:Y:S02]  /*62a0*/  S2R R13, SR_TID.X ;  /* 0x00000000000d7919 */ /* 0x000e640000002100 */
.L_x_3947:
[----:B------:R-:W-:Y:S05]  /*62b0*/  BSYNC B0 ;  /* 0x0000000000007941 */ /* 0x000fea0003800000 */
.L_x_3945:
[----:B-1----:R-:W-:-:S13]  /*62c0*/  ISETP.GE.AND P0, PT, R13, c[0x0][0x16c], PT ;  /* 0x00005b000d007a0c */ /* 0x002fda0003f06270 */
[----:B------:R-:W-:Y:S05]  /*62d0*/  @P0 EXIT ;  /* 0x000000000000094d */ /* 0x000fea0003800000 */
[C---:B------:R-:W-:Y:S02]  /*62e0*/  IMAD R5, R47.reuse, c[0x0][0x2a8], RZ ;  /* 0x0000aa002f057a24 */ /* 0x040fe400078e02ff */
[----:B------:R-:W-:Y:S02]  /*62f0*/  IMAD R47, R47, c[0x0][0x288], RZ ;  /* 0x0000a2002f2f7a24 */ /* 0x000fe400078e02ff */
[----:B------:R-:W-:-:S04]  /*6300*/  IMAD.WIDE.U32 R2, R48, c[0x0][0x2a8], RZ ;  /* 0x0000aa0030027a25 */ /* 0x000fc800078e00ff */
[C---:B------:R-:W-:Y:S02]  /*6310*/  IMAD R5, R48.reuse, c[0x0][0x2ac], R5 ;  /* 0x0000ab0030057a24 */ /* 0x040fe400078e0205 */
[C---:B------:R-:W-:Y:S02]  /*6320*/  IMAD R19, R48.reuse, c[0x0][0x28c], R47 ;  /* 0x0000a30030137a24 */ /* 0x040fe400078e022f */
[----:B------:R-:W-:Y:S01]  /*6330*/  IMAD.WIDE.U32 R48, R48, c[0x0][0x288], RZ ;  /* 0x0000a20030307a25 */ /* 0x000fe200078e00ff */
[----:B0-----:R-:W-:-:S04]  /*6340*/  IADD3 R21, R3, R5, RZ ;  /* 0x0000000503157210 */ /* 0x001fc80007ffe0ff */
[----:B------:R-:W-:Y:S02]  /*6350*/  IADD3 R19, R49, R19, RZ ;  /* 0x0000001331137210 */ /* 0x000fe40007ffe0ff */
.L_x_3948:
        /* <DEDUP_REMOVED lines=26> */
.L_x_3898:
[----:B------:R-:W-:Y:S01]  /*6500*/  HFMA2.MMA R188, -RZ, RZ, 0, 5.9604644775390625e-08 ;  /* 0x00000001ffbc7435 */ /* 0x000fe200000001ff */
[----:B------:R-:W-:Y:S02]  /*6510*/  MOV R185, R14 ;  /* 0x0000000e00b97202 */ /* 0x000fe40000000f00 */
[----:B------:R-:W-:-:S02]  /*6520*/  MOV R187, RZ ;  /* 0x000000ff00bb7202 */ /* 0x000fc40000000f00 */
[----:B------:R-:W-:Y:S02]  /*6530*/  MOV R190, 0xffffffff ;  /* 0xffffffff00be7802 */ /* 0x000fe40000000f00 */
[----:B------:R-:W-:Y:S02]  /*6540*/  MOV R12, 0x6560 ;  /* 0x00006560000c7802 */ /* 0x000fe40000000f00 */
[----:B-1----:R-:W-:Y:S05]  /*6550*/  CALL.REL.NOINC `($__internal_161_$__cuda_sm70_shflsync_up) ;  /* 0x00000ec000007944 */ /* 0x002fea0003c00000 */
[----:B-1----:R-:W-:Y:S01]  /*6560*/  MOV R17, R185 ;  /* 0x000000b900117202 */ /* 0x002fe20000000f00 */
[----:B0-----:R-:W-:Y:S05]  /*6570*/  BRA `(.L_x_3949) ;  /* 0xffffcd4000007947 */ /* 0x001fea000383ffff */
.L_x_3899:
[----:B------:R-:W-:Y:S01]  /*6580*/  HFMA2.MMA R188, -RZ, RZ, 0, 5.9604644775390625e-08 ;  /* 0x00000001ffbc7435 */ /* 0x000fe200000001ff */
[----:B------:R-:W-:Y:S02]  /*6590*/  MOV R185, R15 ;  /* 0x0000000f00b97202 */ /* 0x000fe40000000f00 */
[----:B------:R-:W-:Y:S02]  /*65a0*/  MOV R187, RZ ;  /* 0x000000ff00bb7202 */ /* 0x000fe40000000f00 */
[----:B------:R-:W-:Y:S02]  /*65b0*/  MOV R190, 0xffffffff ;  /* 0xffffffff00be7802 */ /* 0x000fe40000000f00 */
[----:B------:R-:W-:-:S02]  /*65c0*/  MOV R12, 0x65e0 ;  /* 0x000065e0000c7802 */ /* 0x000fc40000000f00 */
[----:B012---:R-:W-:Y:S05]  /*65d0*/  CALL.REL.NOINC `($__internal_161_$__cuda_sm70_shflsync_up) ;  /* 0x00000e4000007944 */ /* 0x007fea0003c00000 */
        /* <DEDUP_REMOVED lines=10> */
[----:B------:R-:W-:Y:S05]  /*6680*/  CALL.REL.NOINC `($__internal_161_$__cuda_sm70_shflsync_up) ;  /* 0x00000d9000007944 */ /* 0x000fea0003c00000 */
[----:B0-----:R-:W-:Y:S01]  /*6690*/  HFMA2.MMA R188, -RZ, RZ, 0, 1.1920928955078125e-07 ;  /* 0x00000002ffbc7435 */ /* 0x001fe200000001ff */
[----:B-1----:R-:W-:Y:S02]  /*66a0*/  MOV R14, R185 ;  /* 0x000000b9000e7202 */ /* 0x002fe40000000f00 */
[----:B------:R-:W-:-:S02]  /*66b0*/  MOV R185, R16 ;  /* 0x0000001000b97202 */ /* 0x000fc40000000f00 */
[----:B------:R-:W-:Y:S02]  /*66c0*/  MOV R187, RZ ;  /* 0x000000ff00bb7202 */ /* 0x000fe40000000f00 */
[----:B------:R-:W-:Y:S02]  /*66d0*/  MOV R190, 0xffffffff ;  /* 0xffffffff00be7802 */ /* 0x000fe40000000f00 */
[----:B------:R-:W-:Y:S02]  /*66e0*/  MOV R12, 0x6700 ;  /* 0x00006700000c7802 */ /* 0x000fe40000000f00 */
[----:B------:R-:W-:Y:S05]  /*66f0*/  CALL.REL.NOINC `($__internal_161_$__cuda_sm70_shflsync_up) ;  /* 0x00000d2000007944 */ /* 0x000fea0003c00000 */
        /* <DEDUP_REMOVED lines=8> */
[----:B------:R-:W-:Y:S05]  /*6780*/  CALL.REL.NOINC `($__internal_161_$__cuda_sm70_shflsync_up) ;  /* 0x00000c9000007944 */ /* 0x000fea0003c00000 */
[----:B0-----:R-:W-:Y:S01]  /*6790*/  HFMA2.MMA R188, -RZ, RZ, 0, 2.384185791015625e-07 ;  /* 0x00000004ffbc7435 */ /* 0x001fe200000001ff */
[----:B-1----:R-:W-:Y:S02]  /*67a0*/  MOV R14, R185 ;  /* 0x000000b9000e7202 */ /* 0x002fe40000000f00 */
[----:B------:R-:W-:Y:S02]  /*67b0*/  MOV R185, R16 ;  /* 0x0000001000b97202 */ /* 0x000fe40000000f00 */
[----:B------:R-:W-:Y:S02]  /*67c0*/  MOV R187, RZ ;  /* 0x000000ff00bb7202 */ /* 0x000fe40000000f00 */
[----:B------:R-:W-:Y:S02]  /*67d0*/  MOV R190, 0xffffffff ;  /* 0xffffffff00be7802 */ /* 0x000fe40000000f00 */
[----:B------:R-:W-:Y:S02]  /*67e0*/  MOV R12, 0x6800 ;  /* 0x00006800000c7802 */ /* 0x000fe40000000f00 */
[----:B------:R-:W-:Y:S05]  /*67f0*/  CALL.REL.NOINC `($__internal_161_$__cuda_sm70_shflsync_up) ;  /* 0x00000c2000007944 */ /* 0x000fea0003c00000 */
        /* <DEDUP_REMOVED lines=8> */
[----:B------:R-:W-:Y:S05]  /*6880*/  CALL.REL.NOINC `($__internal_161_$__cuda_sm70_shflsync_up) ;  /* 0x00000b9000007944 */ /* 0x000fea0003c00000 */
[----:B0-----:R-:W-:Y:S01]  /*6890*/  HFMA2.MMA R188, -RZ, RZ, 0, 4.76837158203125e-07 ;  /* 0x00000008ffbc7435 */ /* 0x001fe200000001ff */
[----:B-1----:R-:W-:Y:S02]  /*68a0*/  MOV R14, R185 ;  /* 0x000000b9000e7202 */ /* 0x002fe40000000f00 */
[----:B------:R-:W-:Y:S02]  /*68b0*/  MOV R185, R16 ;  /* 0x0000001000b97202 */ /* 0x000fe40000000f00 */
[----:B------:R-:W-:Y:S02]  /*68c0*/  MOV R187, RZ ;  /* 0x000000ff00bb7202 */ /* 0x000fe40000000f00 */
[----:B------:R-:W-:Y:S02]  /*68d0*/  MOV R190, 0xffffffff ;  /* 0xffffffff00be7802 */ /* 0x000fe40000000f00 */
[----:B------:R-:W-:Y:S02]  /*68e0*/  MOV R12, 0x6900 ;  /* 0x00006900000c7802 */ /* 0x000fe40000000f00 */
[----:B------:R-:W-:Y:S05]  /*68f0*/  CALL.REL.NOINC `($__internal_161_$__cuda_sm70_shflsync_up) ;  /* 0x00000b2000007944 */ /* 0x000fea0003c00000 */
        /* <DEDUP_REMOVED lines=8> */
[----:B------:R-:W-:Y:S05]  /*6980*/  CALL.REL.NOINC `($__internal_161_$__cuda_sm70_shflsync_up) ;  /* 0x00000a9000007944 */ /* 0x000fea0003c00000 */
[----:B0-----:R-:W-:Y:S01]  /*6990*/  HFMA2.MMA R188, -RZ, RZ, 0, 9.5367431640625e-07 ;  /* 0x00000010ffbc7435 */ /* 0x001fe200000001ff */
[----:B-1----:R-:W-:Y:S02]  /*69a0*/  MOV R183, R185 ;  /* 0x000000b900b77202 */ /* 0x002fe40000000f00 */
[----:B------:R-:W-:Y:S02]  /*69b0*/  MOV R185, R16 ;  /* 0x0000001000b97202 */ /* 0x000fe40000000f00 */
[----:B------:R-:W-:Y:S02]  /*69c0*/  MOV R187, RZ ;  /* 0x000000ff00bb7202 */ /* 0x000fe40000000f00 */
[----:B------:R-:W-:Y:S02]  /*69d0*/  MOV R190, 0xffffffff ;  /* 0xffffffff00be7802 */ /* 0x000fe40000000f00 */
[----:B------:R-:W-:Y:S02]  /*69e0*/  MOV R12, 0x6a00 ;  /* 0x00006a00000c7802 */ /* 0x000fe40000000f00 */
[----:B------:R-:W-:Y:S05]  /*69f0*/  CALL.REL.NOINC `($__internal_161_$__cuda_sm70_shflsync_up) ;  /* 0x00000a2000007944 */ /* 0x000fea0003c00000 */
[----:B-1----:R-:W-:Y:S01]  /*6a00*/  MOV R12, R185 ;  /* 0x000000b9000c7202 */ /* 0x002fe20000000f00 */
[----:B0-----:R-:W-:Y:S05]  /*6a10*/  BRA `(.L_x_3950) ;  /* 0xffffca2000007947 */ /* 0x001fea000383ffff */
.L_x_3902:
[----:B0-----:R-:W-:Y:S01]  /*6a20*/  HFMA2.MMA R188, -RZ, RZ, 0, 5.9604644775390625e-08 ;  /* 0x00000001ffbc7435 */ /* 0x001fe200000001ff */
[----:B------:R-:W-:-:S02]  /*6a30*/  MOV R185, R16 ;  /* 0x0000001000b97202 */ /* 0x000fc40000000f00 */
[----:B-1----:R-:W-:Y:S02]  /*6a40*/  MOV R187, RZ ;  /* 0x000000ff00bb7202 */ /* 0x002fe40000000f00 */
[----:B------:R-:W-:Y:S02]  /*6a50*/  MOV R190, 0xffffffff ;  /* 0xffffffff00be7802 */ /* 0x000fe40000000f00 */
[----:B------:R-:W-:Y:S02]  /*6a60*/  MOV R12, 0x6a80 ;  /* 0x00006a80000c7802 */ /* 0x000fe40000000f00 */
[----:B------:R-:W-:Y:S05]  /*6a70*/  CALL.REL.NOINC `($__internal_161_$__cuda_sm70_shflsync_up) ;  /* 0x000009a000007944 */ /* 0x000fea0003c00000 */
[----:B0-----:R-:W-:Y:S01]  /*6a80*/  HFMA2.MMA R188, -RZ, RZ, 0, 5.9604644775390625e-08 ;  /* 0x00000001ffbc7435 */ /* 0x001fe200000001ff */
[----:B-1----:R-:W-:Y:S02]  /*6a90*/  MOV R14, R185 ;  /* 0x000000b9000e7202 */ /* 0x002fe40000000f00 */
[----:B------:R-:W-:Y:S02]  /*6aa0*/  MOV R185, R15 ;  /* 0x0000000f00b97202 */ /* 0x000fe40000000f00 */
[----:B------:R-:W-:Y:S02]  /*6ab0*/  MOV R187, RZ ;  /* 0x000000ff00bb7202 */ /* 0x000fe40000000f00 */
[----:B------:R-:W-:-:S02]  /*6ac0*/  MOV R190, 0xffffffff ;  /* 0xffffffff00be7802 */ /* 0x000fc40000000f00 */
[----:B------:R-:W-:Y:S02]  /*6ad0*/  MOV R12, 0x6af0 ;  /* 0x00006af0000c7802 */ /* 0x000fe40000000f00 */
[----:B------:R-:W-:Y:S05]  /*6ae0*/  CALL.REL.NOINC `($__internal_161_$__cuda_sm70_shflsync_up) ;  /* 0x0000093000007944 */ /* 0x000fea0003c00000 */
[----:B0-----:R-:W-:Y:S01]  /*6af0*/  HFMA2.MMA R187, -RZ, RZ, 0, 0 ;  /* 0x00000000ffbb7435 */ /* 0x001fe200000001ff */
[----:B------:R-:W-:Y:S02]  /*6b00*/  MOV R16, R14 ;  /* 0x0000000e00107202 */ /* 0x000fe40000000f00 */
[----:B-1----:R-:W-:Y:S02]  /*6b10*/  MOV R17, R185 ;  /* 0x000000b900117202 */ /* 0x002fe40000000f00 */
[----:B------:R-:W-:Y:S02]  /*6b20*/  MOV R188, R26 ;  /* 0x0000001a00bc7202 */ /* 0x000fe40000000f00 */
[----:B------:R-:W-:Y:S02]  /*6b30*/  MOV R189, 0x1f ;  /* 0x0000001f00bd7802 */ /* 0x000fe40000000f00 */
[----:B------:R-:W-:Y:S02]  /*6b40*/  MOV R190, 0xffffffff ;  /* 0xffffffff00be7802 */ /* 0x000fe40000000f00 */
[----:B------:R-:W-:-:S02]  /*6b50*/  MOV R12, 0x6b70 ;  /* 0x00006b70000c7802 */ /* 0x000fc40000000f00 */
[----:B------:R-:W-:Y:S05]  /*6b60*/  CALL.REL.NOINC `($__internal_160_$__cuda_sm70_shflsync_idx_p) ;  /* 0x0000087000007944 */ /* 0x000fea0003c00000 */
[----:B-1----:R-:W-:Y:S01]  /*6b70*/  MOV R26, R187 ;  /* 0x000000bb001a7202 */ /* 0x002fe20000000f00 */
[----:B------:R-:W-:Y:S01]  /*6b80*/  HFMA2.MMA R187, -RZ, RZ, 0, 0 ;  /* 0x00000000ffbb7435 */ /* 0x000fe200000001ff */
[----:B0-----:R-:W-:-:S02]  /*6b90*/  MOV R188, R27 ;  /* 0x0000001b00bc7202 */ /* 0x001fc40000000f00 */
[----:B------:R-:W-:Y:S02]  /*6ba0*/  MOV R189, 0x1f ;  /* 0x0000001f00bd7802 */ /* 0x000fe40000000f00 */
[----:B------:R-:W-:Y:S02]  /*6bb0*/  MOV R190, 0xffffffff ;  /* 0xffffffff00be7802 */ /* 0x000fe40000000f00 */
[----:B------:R-:W-:Y:S02]  /*6bc0*/  MOV R12, 0x6be0 ;  /* 0x00006be0000c7802 */ /* 0x000fe40000000f00 */
[----:B------:R-:W-:Y:S05]  /*6bd0*/  CALL.REL.NOINC `($__internal_160_$__cuda_sm70_shflsync_idx_p) ;  /* 0x0000080000007944 */ /* 0x000fea0003c00000 */
[----:B-1----:R-:W-:Y:S01]  /*6be0*/  MOV R13, R187 ;  /* 0x000000bb000d7202 */ /* 0x002fe20000000f00 */
[----:B0-----:R-:W-:Y:S05]  /*6bf0*/  BRA `(.L_x_3951) ;  /* 0xffffc9c000007947 */ /* 0x001fea000383ffff */
.L_x_3905:
[----:B------:R-:W-:Y:S01]  /*6c00*/  HFMA2.MMA R185, -RZ, RZ, 0, 5.9604644775390625e-08 ;  /* 0x00000001ffb97435 */ /* 0x000fe200000001ff */
[----:B------:R-:W-:Y:S02]  /*6c10*/  MOV R184, R14 ;  /* 0x0000000e00b87202 */ /* 0x000fe40000000f00 */
[----:B------:R-:W-:Y:S02]  /*6c20*/  MOV R187, 0x1f ;  /* 0x0000001f00bb7802 */ /* 0x000fe40000000f00 */
[----:B------:R-:W-:-:S02]  /*6c30*/  MOV R188, 0xffffffff ;  /* 0xffffffff00bc7802 */ /* 0x000fc40000000f00 */
[----:B------:R-:W-:Y:S02]  /*6c40*/  MOV R12, 0x6c60 ;  /* 0x00006c60000c7802 */ /* 0x000fe40000000f00 */
[----:B------:R-:W-:Y:S05]  /*6c50*/  CALL.REL.NOINC `($__internal_159_$__cuda_sm70_shflsync_down) ;  /* 0x0000074000007944 */ /* 0x000fea0003c00000 */
[----:B-1----:R-:W-:Y:S01]  /*6c60*/  MOV R179, R184 ;  /* 0x000000b800b37202 */ /* 0x002fe20000000f00 */
[----:B0-----:R-:W-:Y:S05]  /*6c70*/  BRA `(.L_x_3952) ;  /* 0xffffce2000007947 */ /* 0x001fea000383ffff */
.L_x_3906:
[----:B------:R-:W-:Y:S01]  /*6c80*/  HFMA2.MMA R185, -RZ, RZ, 0, 5.9604644775390625e-08 ;  /* 0x00000001ffb97435 */ /* 0x000fe200000001ff */
[----:B------:R-:W-:Y:S02]  /*6c90*/  MOV R184, R15 ;  /* 0x0000000f00b87202 */ /* 0x000fe40000000f00 */
[----:B------:R-:W-:Y:S02]  /*6ca0*/  MOV R187, 0x1f ;  /* 0x0000001f00bb7802 */ /* 0x000fe40000000f00 */
[----:B------:R-:W-:Y:S02]  /*6cb0*/  MOV R188, 0xffffffff ;  /* 0xffffffff00bc7802 */ /* 0x000fe40000000f00 */
[----:B------:R-:W-:Y:S02]  /*6cc0*/  MOV R12, 0x6ce0 ;  /* 0x00006ce0000c7802 */ /* 0x000fe40000000f00 */
[----:B01----:R-:W-:Y:S05]  /*6cd0*/  CALL.REL.NOINC `($__internal_159_$__cuda_sm70_shflsync_down) ;  /* 0x000006c000007944 */ /* 0x003fea0003c00000 */
        /* <DEDUP_REMOVED lines=9> */
[----:B------:R-:W-:Y:S05]  /*6d70*/  CALL.REL.NOINC `($__internal_159_$__cuda_sm70_shflsync_down) ;  /* 0x0000062000007944 */ /* 0x000fea0003c00000 */
[----:B0-----:R-:W-:Y:S01]  /*6d80*/  HFMA2.MMA R185, -RZ, RZ, 0, 1.1920928955078125e-07 ;  /* 0x00000002ffb97435 */ /* 0x001fe200000001ff */
[----:B-1----:R-:W-:Y:S02]  /*6d90*/  MOV R14, R184 ;  /* 0x000000b8000e7202 */ /* 0x002fe40000000f00 */
[----:B------:R-:W-:-:S02]  /*6da0*/  MOV R184, R15 ;  /* 0x0000000f00b87202 */ /* 0x000fc40000000f00 */
[----:B------:R-:W-:Y:S02]  /*6db0*/  MOV R187, 0x1f ;  /* 0x0000001f00bb7802 */ /* 0x000fe40000000f00 */
[----:B------:R-:W-:Y:S02]  /*6dc0*/  MOV R188, 0xffffffff ;  /* 0xffffffff00bc7802 */ /* 0x000fe40000000f00 */
[----:B------:R-:W-:Y:S02]  /*6dd0*/  MOV R12, 0x6df0 ;  /* 0x00006df0000c7802 */ /* 0x000fe40000000f00 */
[----:B------:R-:W-:Y:S05]  /*6de0*/  CALL.REL.NOINC `($__internal_159_$__cuda_sm70_shflsync_down) ;  /* 0x000005b000007944 */ /* 0x000fea0003c00000 */
[----:B-1----:R-:W-:Y:S01]  /*6df0*/  @!P3 FFMA.FTZ R15, R179, R184, R15 ;  /* 0x000000b8b30fb223 */ /* 0x002fe2000001000f */
[----:B0-----:R-:W-:Y:S01]  /*6e00*/  HFMA2.MMA R185, -RZ, RZ, 0, 2.384185791015625e-07 ;  /* 0x00000004ffb97435 */ /* 0x001fe200000001ff */
[----:B------:R-:W-:Y:S01]  /*6e10*/  @!P3 FMUL.FTZ R179, R14, R179 ;  /* 0x000000b30eb3b220 */ /* 0x000fe20000410000 */
[----:B------:R-:W-:Y:S02]  /*6e20*/  MOV R187, 0x1f ;  /* 0x0000001f00bb7802 */ /* 0x000fe40000000f00 */
[----:B------:R-:W-:Y:S02]  /*6e30*/  MOV R188, 0xffffffff ;  /* 0xffffffff00bc7802 */ /* 0x000fe40000000f00 */
[----:B------:R-:W-:-:S02]  /*6e40*/  MOV R184, R179 ;  /* 0x000000b300b87202 */ /* 0x000fc40000000f00 */
[----:B------:R-:W-:Y:S02]  /*6e50*/  MOV R12, 0x6e70 ;  /* 0x00006e70000c7802 */ /* 0x000fe40000000f00 */
[----:B------:R-:W-:Y:S05]  /*6e60*/  CALL.REL.NOINC `($__internal_159_$__cuda_sm70_shflsync_down) ;  /* 0x0000053000007944 */ /* 0x000fea0003c00000 */
[----:B0-----:R-:W-:Y:S01]  /*6e70*/  HFMA2.MMA R185, -RZ, RZ, 0, 2.384185791015625e-07 ;  /* 0x00000004ffb97435 */ /* 0x001fe200000001ff */
[----:B-1----:R-:W-:Y:S02]  /*6e80*/  MOV R14, R184 ;  /* 0x000000b8000e7202 */ /* 0x002fe40000000f00 */
[----:B------:R-:W-:Y:S02]  /*6e90*/  MOV R184, R15 ;  /* 0x0000000f00b87202 */ /* 0x000fe40000000f00 */
[----:B------:R-:W-:Y:S02]  /*6ea0*/  MOV R187, 0x1f ;  /* 0x0000001f00bb7802 */ /* 0x000fe40000000f00 */
[----:B------:R-:W-:Y:S02]  /*6eb0*/  MOV R188, 0xffffffff ;  /* 0xffffffff00bc7802 */ /* 0x000fe40000000f00 */
[----:B------:R-:W-:Y:S02]  /*6ec0*/  MOV R12, 0x6ee0 ;  /* 0x00006ee0000c7802 */ /* 0x000fe40000000f00 */
[----:B------:R-:W-:Y:S05]  /*6ed0*/  CALL.REL.NOINC `($__internal_159_$__cuda_sm70_shflsync_down) ;  /* 0x000004c000007944 */ /* 0x000fea0003c00000 */
[----:B-1----:R-:W-:Y:S01]  /*6ee0*/  @!P2 FFMA.FTZ R15, R179, R184, R15 ;  /* 0x000000b8b30fa223 */ /* 0x002fe2000001000f */
[----:B0-----:R-:W-:Y:S01]  /*6ef0*/  HFMA2.MMA R185, -RZ, RZ, 0, 4.76837158203125e-07 ;  /* 0x00000008ffb97435 */ /* 0x001fe200000001ff */
[----:B------:R-:W-:Y:S01]  /*6f00*/  @!P2 FMUL.FTZ R179, R14, R179 ;  /* 0x000000b30eb3a220 */ /* 0x000fe20000410000 */
[----:B------:R-:W-:-:S02]  /*6f10*/  MOV R187, 0x1f ;  /* 0x0000001f00bb7802 */ /* 0x000fc40000000f00 */
[----:B------:R-:W-:Y:S02]  /*6f20*/  MOV R188, 0xffffffff ;  /* 0xffffffff00bc7802 */ /* 0x000fe40000000f00 */
[----:B------:R-:W-:Y:S02]  /*6f30*/  MOV R184, R179 ;  /* 0x000000b300b87202 */ /* 0x000fe40000000f00 */
[----:B------:R-:W-:Y:S02]  /*6f40*/  MOV R12, 0x6f60 ;  /* 0x00006f60000c7802 */ /* 0x000fe40000000f00 */
[----:B------:R-:W-:Y:S05]  /*6f50*/  CALL.REL.NOINC `($__internal_159_$__cuda_sm70_shflsync_down) ;  /* 0x0000044000007944 */ /* 0x000fea0003c00000 */
[----:B0-----:R-:W-:Y:S01]  /*6f60*/  HFMA2.MMA R185, -RZ, RZ, 0, 4.76837158203125e-07 ;  /* 0x00000008ffb97435 */ /* 0x001fe200000001ff */
[----:B-1----:R-:W-:Y:S02]  /*6f70*/  MOV R14, R184 ;  /* 0x000000b8000e7202 */ /* 0x002fe40000000f00 */
[----:B------:R-:W-:Y:S02]  /*6f80*/  MOV R184, R15 ;  /* 0x0000000f00b87202 */ /* 0x000fe40000000f00 */
[----:B------:R-:W-:Y:S02]  /*6f90*/  MOV R187, 0x1f ;  /* 0x0000001f00bb7802 */ /* 0x000fe40000000f00 */
[----:B------:R-:W-:-:S02]  /*6fa0*/  MOV R188, 0xffffffff ;  /* 0xffffffff00bc7802 */ /* 0x000fc40000000f00 */
[----:B------:R-:W-:Y:S02]  /*6fb0*/  MOV R12, 0x6fd0 ;  /* 0x00006fd0000c7802 */ /* 0x000fe40000000f00 */
[----:B------:R-:W-:Y:S05]  /*6fc0*/  CALL.REL.NOINC `($__internal_159_$__cuda_sm70_shflsync_down) ;  /* 0x000003d000007944 */ /* 0x000fea0003c00000 */
        /* <DEDUP_REMOVED lines=8> */
[----:B------:R-:W-:Y:S05]  /*7050*/  CALL.REL.NOINC `($__internal_159_$__cuda_sm70_shflsync_down) ;  /* 0x0000034000007944 */ /* 0x000fea0003c00000 */
[----:B0-----:R-:W-:Y:S01]  /*7060*/  HFMA2.MMA R185, -RZ, RZ, 0, 9.5367431640625e-07 ;  /* 0x00000010ffb97435 */ /* 0x001fe200000001ff */
[----:B-1----:R-:W-:Y:S02]  /*7070*/  MOV R14, R184 ;  /* 0x000000b8000e7202 */ /* 0x002fe40000000f00 */
[----:B------:R-:W-:Y:S02]  /*7080*/  MOV R184, R15 ;  /* 0x0000000f00b87202 */ /* 0x000fe40000000f00 */
[----:B------:R-:W-:Y:S02]  /*7090*/  MOV R187, 0x1f ;  /* 0x0000001f00bb7802 */ /* 0x000fe40000000f00 */
[----:B------:R-:W-:Y:S02]  /*70a0*/  MOV R188, 0xffffffff ;  /* 0xffffffff00bc7802 */ /* 0x000fe40000000f00 */
[----:B------:R-:W-:Y:S02]  /*70b0*/  MOV R12, 0x70d0 ;  /* 0x000070d0000c7802 */ /* 0x000fe40000000f00 */
[----:B------:R-:W-:Y:S05]  /*70c0*/  CALL.REL.NOINC `($__internal_159_$__cuda_sm70_shflsync_down) ;  /* 0x000002d000007944 */ /* 0x000fea0003c00000 */
[----:B-1----:R-:W-:Y:S01]  /*70d0*/  @!P0 FFMA.FTZ R15, R183, R184, R15 ;  /* 0x000000b8b70f8223 */ /* 0x002fe2000001000f */
[----:B0-----:R-:W-:Y:S01]  /*70e0*/  HFMA2.MMA R187, -RZ, RZ, 0, 0 ;  /* 0x00000000ffbb7435 */ /* 0x001fe200000001ff */
[----:B------:R-:W-:Y:S01]  /*70f0*/  @!P0 FMUL.FTZ R183, R14, R183 ;  /* 0x000000b70eb78220 */ /* 0x000fe20000410000 */
[----:B------:R-:W-:-:S02]  /*7100*/  MOV R189, 0x1f ;  /* 0x0000001f00bd7802 */ /* 0x000fc40000000f00 */
[----:B------:R-:W-:Y:S02]  /*7110*/  MOV R190, 0xffffffff ;  /* 0xffffffff00be7802 */ /* 0x000fe40000000f00 */
[----:B------:R-:W-:Y:S02]  /*7120*/  MOV R188, R183 ;  /* 0x000000b700bc7202 */ /* 0x000fe40000000f00 */
[----:B------:R-:W-:Y:S02]  /*7130*/  MOV R12, 0x7150 ;  /* 0x00007150000c7802 */ /* 0x000fe40000000f00 */
[----:B------:R-:W-:Y:S05]  /*7140*/  CALL.REL.NOINC `($__internal_160_$__cuda_sm70_shflsync_idx_p) ;  /* 0x0000029000007944 */ /* 0x000fea0003c00000 */
[----:B-1----:R-:W-:Y:S01]  /*7150*/  MOV R14, R187 ;  /* 0x000000bb000e7202 */ /* 0x002fe20000000f00 */
[----:B------:R-:W-:Y:S01]  /*7160*/  HFMA2.MMA R187, -RZ, RZ, 0, 0 ;  /* 0x00000000ffbb7435 */ /* 0x000fe200000001ff */
[----:B0-----:R-:W-:Y:S02]  /*7170*/  MOV R188, R15 ;  /* 0x0000000f00bc7202 */ /* 0x001fe40000000f00 */
[----:B------:R-:W-:Y:S02]  /*7180*/  MOV R189, 0x1f ;  /* 0x0000001f00bd7802 */ /* 0x000fe40000000f00 */
[----:B------:R-:W-:-:S02]  /*7190*/  MOV R190, 0xffffffff ;  /* 0xffffffff00be7802 */ /* 0x000fc40000000f00 */
[----:B------:R-:W-:Y:S02]  /*71a0*/  MOV R12, 0x71c0 ;  /* 0x000071c0000c7802 */ /* 0x000fe40000000f00 */
[----:B------:R-:W-:Y:S05]  /*71b0*/  CALL.REL.NOINC `($__internal_160_$__cuda_sm70_shflsync_idx_p) ;  /* 0x0000022000007944 */ /* 0x000fea0003c00000 */
[----:B------:R-:W-:Y:S01]  /*71c0*/  HFMA2.MMA R185, -RZ, RZ, 0, 5.9604644775390625e-08 ;  /* 0x00000001ffb97435 */ /* 0x000fe200000001ff */
[----:B-1----:R-:W-:Y:S02]  /*71d0*/  MOV R182, R187 ;  /* 0x000000bb00b67202 */ /* 0x002fe40000000f00 */
[----:B------:R-:W-:Y:S02]  /*71e0*/  MOV R179, R14 ;  /* 0x0000000e00b37202 */ /* 0x000fe40000000f00 */
[----:B------:R-:W-:Y:S02]  /*71f0*/  MOV R184, R183 ;  /* 0x000000b700b87202 */ /* 0x000fe40000000f00 */
[----:B------:R-:W-:Y:S02]  /*7200*/  MOV R187, 0x1f ;  /* 0x0000001f00bb7802 */ /* 0x000fe40000000f00 */
[----:B0-----:R-:W-:Y:S02]  /*7210*/  MOV R188, 0xffffffff ;  /* 0xffffffff00bc7802 */ /* 0x001fe40000000f00 */
[----:B------:R-:W-:-:S02]  /*7220*/  MOV R12, 0x7240 ;  /* 0x00007240000c7802 */ /* 0x000fc40000000f00 */
[----:B------:R-:W-:Y:S05]  /*7230*/  CALL.REL.NOINC `($__internal_159_$__cuda_sm70_shflsync_down) ;  /* 0x0000016000007944 */ /* 0x000fea0003c00000 */
[----:B0-----:R-:W-:Y:S01]  /*7240*/  HFMA2.MMA R185, -RZ, RZ, 0, 5.9604644775390625e-08 ;  /* 0x00000001ffb97435 */ /* 0x001fe200000001ff */
[----:B-1----:R-:W-:-:S02]  /*7250*/  MOV R14, R184 ;  /* 0x000000b8000e7202 */ /* 0x002fc40000000f00 */
[----:B------:R-:W-:Y:S02]  /*7260*/  MOV R184, R15 ;  /* 0x0000000f00b87202 */ /* 0x000fe40000000f00 */
[----:B------:R-:W-:Y:S02]  /*7270*/  MOV R187, 0x1f ;  /* 0x0000001f00bb7802 */ /* 0x000fe40000000f00 */
[----:B------:R-:W-:Y:S02]  /*7280*/  MOV R188, 0xffffffff ;  /* 0xffffffff00bc7802 */ /* 0x000fe40000000f00 */
[----:B------:R-:W-:Y:S02]  /*7290*/  MOV R12, 0x72b0 ;  /* 0x000072b0000c7802 */ /* 0x000fe40000000f00 */
[----:B------:R-:W-:Y:S05]  /*72a0*/  CALL.REL.NOINC `($__internal_159_$__cuda_sm70_shflsync_down) ;  /* 0x000000f000007944 */ /* 0x000fea0003c00000 */
[----:B0-----:R-:W-:Y:S01]  /*72b0*/  HFMA2.MMA R187, -RZ, RZ, 0, 0 ;  /* 0x00000000ffbb7435 */ /* 0x001fe200000001ff */
[----:B------:R-:W-:Y:S02]  /*72c0*/  MOV R183, R14 ;  /* 0x0000000e00b77202 */ /* 0x000fe40000000f00 */
[----:B------:R-:W-:Y:S02]  /*72d0*/  MOV R188, R16 ;  /* 0x0000001000bc7202 */ /* 0x000fe40000000f00 */
[----:B------:R-:W-:-:S02]  /*72e0*/  MOV R189, 0x1f ;  /* 0x0000001f00bd7802 */ /* 0x000fc40000000f00 */
[----:B------:R-:W-:Y:S02]  /*72f0*/  MOV R190, 0xffffffff ;  /* 0xffffffff00be7802 */ /* 0x000fe40000000f00 */
[----:B------:R-:W-:Y:S02]  /*7300*/  MOV R12, 0x7320 ;  /* 0x00007320000c7802 */ /* 0x000fe40000000f00 */
[----:B-1----:R-:W-:Y:S05]  /*7310*/  CALL.REL.NOINC `($__internal_160_$__cuda_sm70_shflsync_idx_p) ;  /* 0x000000c000007944 */ /* 0x002fea0003c00000 */
[----:B-1----:R-:W-:Y:S01]  /*7320*/  MOV R185, R187 ;  /* 0x000000bb00b97202 */ /* 0x002fe20000000f00 */
[----:B------:R-:W-:Y:S01]  /*7330*/  HFMA2.MMA R187, -RZ, RZ, 0, 0 ;  /* 0x00000000ffbb7435 */ /* 0x000fe200000001ff */
[----:B0-----:R-:W-:Y:S02]  /*7340*/  MOV R188, R17 ;  /* 0x0000001100bc7202 */ /* 0x001fe40000000f00 */
[----:B------:R-:W-:Y:S02]  /*7350*/  MOV R189, 0x1f ;  /* 0x0000001f00bd7802 */ /* 0x000fe40000000f00 */
[----:B------:R-:W-:Y:S02]  /*7360*/  MOV R190, 0xffffffff ;  /* 0xffffffff00be7802 */ /* 0x000fe40000000f00 */
[----:B------:R-:W-:-:S02]  /*7370*/  MOV R12, 0x7390 ;  /* 0x00007390000c7802 */ /* 0x000fc40000000f00 */
[----:B------:R-:W-:Y:S05]  /*7380*/  CALL.REL.NOINC `($__internal_160_$__cuda_sm70_shflsync_idx_p) ;  /* 0x0000005000007944 */ /* 0x000fea0003c00000 */
[----:B01----:R-:W-:Y:S05]  /*7390*/  BRA `(.L_x_3953) ;  /* 0xffffc8a000007947 */ /* 0x003fea000383ffff */
        .weak           $__internal_159_$__cuda_sm70_shflsync_down
        .type           $__internal_159_$__cuda_sm70_shflsync_down,@function
        .size           $__internal_159_$__cuda_sm70_shflsync_down,($__internal_160_$__cuda_sm70_shflsync_idx_p - $__internal_159_$__cuda_sm70_shflsync_down)
$__internal_159_$__cuda_sm70_shflsync_down:
[----:B------:R-:W-:Y:S01]  /*73a0*/  HFMA2.MMA R13, -RZ, RZ, 0, 0 ;  /* 0x00000000ff0d7435 */ /* 0x000fe200000001ff */
[----:B------:R-:W-:Y:S04]  /*73b0*/  WARPSYNC R188 ;  /* 0x000000bc00007348 */ /* 0x000fe80003800000 */
[----:B------:R0:W1:Y:S01]  /*73c0*/  SHFL.DOWN PT, R184, R184, R185, R187 ;  /* 0x080000b9b8b87389 */ /* 0x00006200000e00bb */
[----:B------:R-:W-:Y:S05]  /*73d0*/  RET.REL.NODEC R12 `(_Z25selective_scan_bwd_kernelI32Selective_Scan_bwd_kernel_traitsILi64ELi16ELb1ELb0ELb1ELb0ELb1EN3c108BFloat16EfEEv12SSMParamsBwd) ;  /* 0xffff8c200c007950 */ /* 0x000fea0003c3ffff */
        .weak           $__internal_160_$__cuda_sm70_shflsync_idx_p
        .type           $__internal_160_$__cuda_sm70_shflsync_idx_p,@function
        .size           $__internal_160_$__cuda_sm70_shflsync_idx_p,($__internal_161_$__cuda_sm70_shflsync_up - $__internal_160_$__cuda_sm70_shflsync_idx_p)
$__internal_160_$__cuda_sm70_shflsync_idx_p:
[----:B------:R-:W-:Y:S01]  /*73e0*/  MOV R13, 0x0 ;  /* 0x00000000000d7802 */ /* 0x000fe20000000f00 */
[----:B------:R-:W-:Y:S04]  /*73f0*/  WARPSYNC R190 ;  /* 0x000000be00007348 */ /* 0x000fe80003800000 */
[----:B------:R0:W1:Y:S01]  /*7400*/  SHFL.IDX PT, R187, R188, R187, R189 ;  /* 0x000000bbbcbb7389 */ /* 0x00006200000e00bd */
[----:B------:R-:W-:Y:S05]  /*7410*/  RET.REL.NODEC R12 `(_Z25selective_scan_bwd_kernelI32Selective_Scan_bwd_kernel_traitsILi64ELi16ELb1ELb0ELb1ELb0ELb1EN3c108BFloat16EfEEv12SSMParamsBwd) ;  /* 0xffff8be00c007950 */ /* 0x000fea0003c3ffff */
        .weak           $__internal_161_$__cuda_sm70_shflsync_up
        .type           $__internal_161_$__cuda_sm70_shflsync_up,@function
        .size           $__internal_161_$__cuda_sm70_shflsync_up,(.L_x_8973 - $__internal_161_$__cuda_sm70_shflsync_up)
$__internal_161_$__cuda_sm70_shflsync_up:
[----:B------:R-:W-:Y:S01]  /*7420*/  HFMA2.MMA R13, -RZ, RZ, 0, 0 ;  /* 0x00000000ff0d7435 */ /* 0x000fe200000001ff */
[----:B------:R-:W-:Y:S04]  /*7430*/  WARPSYNC R190 ;  /* 0x000000be00007348 */ /* 0x000fe80003800000 */
[----:B------:R0:W1:Y:S01]  /*7440*/  SHFL.UP PT, R185, R185, R188, R187 ;  /* 0x040000bcb9b97389 */ /* 0x00006200000e00bb */
[----:B------:R-:W-:Y:S05]  /*7450*/  RET.REL.NODEC R12 `(_Z25selective_scan_bwd_kernelI32Selective_Scan_bwd_kernel_traitsILi64ELi16ELb1ELb0ELb1ELb0ELb1EN3c108BFloat16EfEEv12SSMParamsBwd) ;  /* 0xffff8ba00c007950 */ /* 0x000fea0003c3ffff */
.L_x_3954:
        /* <DEDUP_REMOVED lines=10> */
.L_x_8973:


//--------------------- .text._Z25selective_scan_bwd_kernelI32Selective_Scan_bwd_kernel_traitsILi64ELi16ELb1ELb0ELb1ELb1ELb0EN3c108BFloat16EfEEv12SSMParamsBwd --------------------------
	.section	.text._Z25selective_scan_bwd_kernelI32Selective_Scan_bwd_kernel_traitsILi64ELi16ELb1ELb0ELb1ELb1ELb0EN3c108BFloat16EfEEv12SSMParamsBwd,"ax",@progbits
	.sectioninfo	@"SHI_REGISTERS=202"
	.align	128
        .global         _Z25selective_scan_bwd_kernelI32Selective_Scan_bwd_kernel_traitsILi64ELi16ELb1ELb0ELb1ELb1ELb0EN3c108BFloat16EfEEv12SSMParamsBwd
        .type           _Z25selective_scan_bwd_kernelI32Selective_Scan_bwd_kernel_traitsILi64ELi16ELb1ELb0ELb1ELb1ELb0EN3c108BFloat16EfEEv12SSMParamsBwd,@function
        .size           _Z25selective_scan_bwd_kernelI32Selective_Scan_bwd_kernel_traitsILi64ELi16ELb1ELb0ELb1ELb1ELb0EN3c108BFloat16EfEEv12SSMParamsBwd,(.L_x_8976 - _Z25selective_scan_bwd_kernelI32Selective_Scan_bwd_kernel_traitsILi64ELi16ELb1ELb0ELb1ELb1ELb0EN3c108BFloat16EfEEv12SSMParamsBwd)
        .other          _Z25selective_scan_bwd_kernelI32Selective_Scan_bwd_kernel_traitsILi64ELi16ELb1ELb0ELb1ELb1ELb0EN3c108BFloat16EfEEv12SSMParamsBwd,@"STO_CUDA_ENTRY STV_DEFAULT"
_Z25selective_scan_bwd_kernelI32Selective_Scan_bwd_kernel_traitsILi64ELi16ELb1ELb0ELb1ELb1ELb0EN3c108BFloat16EfEEv12SSMParamsBwd:
.text._Z25selective_scan_bwd_kernelI32Selective_Scan_bwd_kernel_traitsILi64ELi16ELb1ELb0ELb1ELb1ELb0EN3c108BFloat16EfEEv12SSMParamsBwd:
        /* <DEDUP_REMOVED lines=26> */
[----:B------:R-:W-:Y:S01]  /*01a0*/  HFMA2.MMA R58, -RZ, RZ, 0, 0 ;  /* 0x00000000ff3a7435 */ /* 0x000fe200000001ff */
[----:B0-----:R-:W-:Y:S01]  /*01b0*/  IABS R2, R0 ;  /* 0x0000000000027213 */ /* 0x001fe20000000000 */
[----:B-1----:R-:W-:Y:S01]  /*01c0*/  HFMA2.MMA R6, -RZ, RZ, 0, 0 ;  /* 0x00000000ff067435 */ /* 0x002fe200000001ff */
[----:B------:R-:W-:Y:S01]  /*01d0*/  ISETP.GE.AND P3, PT, R12, 0x1, PT ;  /* 0x000000010c00780c */ /* 0x000fe20003f66270 */
[----:B--2---:R-:W-:Y:S01]  /*01e0*/  IMAD R4, R159, c[0x0][0x1d0], RZ ;  /* 0x000074009f047a24 */ /* 0x004fe200078e02ff */
[----:B------:R-:W-:-:S02]  /*01f0*/  MOV R56, RZ ;  /* 0x000000ff00387202 */ /* 0x000fc40000000f00 */
        /* <DEDUP_REMOVED lines=18> */
[----:B------:R-:W-:Y:S02]  /*0320*/  IMAD R9, R39, c[0x0][0x27c], R10 ;  /* 0x00009f0027097a24 */ /* 0x000fe400078e020a */
[----:B------:R-:W-:Y:S02]  /*0330*/  IMAD R10, R159, c[0x0][0x1b0], RZ ;  /* 0x00006c009f0a7a24 */ /* 0x000fe400078e02ff */
[----:B------:R-:W-:Y:S01]  /*0340*/  @!P1 IADD3 R8, R8, -R11, RZ ;  /* 0x8000000b08089210 */ /* 0x000fe20007ffe0ff */
[----:B------:R-:W-:Y:S01]  /*0350*/  IMAD.WIDE.U32 R2, R0, c[0x0][0x1d8], R2 ;  /* 0x0000760000027a25 */ /* 0x000fe200078e0002 */
[----:B------:R-:W-:Y:S02]  /*0360*/  IADD3 R7, R7, R9, RZ ;  /* 0x0000000907077210 */ /* 0x000fe40007ffe0ff */
[----:B------:R-:W-:Y:S01]  /*0370*/  ISETP.GE.U32.AND P0, PT, R8, R11, PT ;  /* 0x0000000b0800720c */ /* 0x000fe20003f06070 */
[----:B------:R-:W-:Y:S01]  /*0380*/  IMAD R17, R39, c[0x0][0x1b4], R10 ;  /* 0x00006d0027117a24 */ /* 0x000fe200078e020a */
[----:B------:R-:W-:Y:S01]  /*0390*/  LEA R11, R12, 0xfffffc00, 0xa ;  /* 0xfffffc000c0b7811 */ /* 0x000fe200078e50ff */
[----:B------:R-:W-:Y:S01]  /*03a0*/  IMAD R10, R0, c[0x0][0x1dc], R15 ;  /* 0x00007700000a7a24 */ /* 0x000fe200078e020f */
[----:B------:R-:W-:Y:S01]  /*03b0*/  @!P1 IADD3 R41, R41, 0x1, RZ ;  /* 0x0000000129299810 */ /* 0x000fe20007ffe0ff */
[----:B------:R-:W-:Y:S01]  /*03c0*/  IMAD.WIDE.U32 R8, R39, c[0x0][0x1b0], RZ ;  /* 0x00006c0027087a25 */ /* 0x000fe200078e00ff */
[----:B------:R-:W-:-:S02]  /*03d0*/  SHF.R.S32.HI R13, RZ, 0x1f, R11 ;  /* 0x0000001fff0d7819 */ /* 0x000fc4000001140b */
[----:B------:R-:W-:Y:S01]  /*03e0*/  IADD3 R51, P4, R11, R2, RZ ;  /* 0x000000020b337210 */ /* 0x000fe20007f9e0ff */
[----:B------:R-:W-:Y:S01]  /*03f0*/  IMAD R15, R37, c[0x0][0x1e8], RZ ;  /* 0x00007a00250f7a24 */ /* 0x000fe200078e02ff */
[----:B------:R-:W-:Y:S02]  /*0400*/  ISETP.NE.AND P1, PT, RZ, c[0x0][0x178], PT ;  /* 0x00005e00ff007a0c */ /* 0x000fe40003f25270 */
[----:B------:R-:W-:Y:S01]  /*0410*/  IADD3.X R10, R13, R3, R10, P4, !PT ;  /* 0x000000030d0a7210 */ /* 0x000fe200027fe40a */
[C---:B------:R-:W-:Y:S01]  /*0420*/  IMAD.WIDE.U32 R2, R0.reuse, c[0x0][0x1e8], R4 ;  /* 0x00007a0000027a25 */ /* 0x040fe200078e0004 */
[----:B------:R-:W-:Y:S02]  /*0430*/  IADD3 R9, R9, R17, RZ ;  /* 0x0000001109097210 */ /* 0x000fe40007ffe0ff */
        /* <DEDUP_REMOVED lines=12> */
[----:B------:R-:W-:Y:S01]  /*0500*/  IADD3.X R4, R13, R5, R17, P2, !PT ;  /* 0x000000050d047210 */ /* 0x000fe200017fe411 */
[----:B------:R-:W-:Y:S01]  /*0510*/  HFMA2.MMA R5, -RZ, RZ, 0, 0 ;  /* 0x00000000ff057435 */ /* 0x000fe200000001ff */
        /* <DEDUP_REMOVED lines=18> */
[----:B------:R-:W-:-:S02]  /*0640*/  LEA.HI.X R45, R45, c[0x0][0x30c], R4, 0x1, P4 ;  /* 0x0000c3002d2d7a11 */ /* 0x000fc400020f0c04 */
[----:B------:R-:W-:Y:S02]  /*0650*/  @P0 MOV R31, 0x8 ;  /* 0x00000008001f0802 */ /* 0x000fe40000000f00 */
[----:B------:R-:W-:Y:S02]  /*0660*/  IADD3.X R4, R13, R8, RZ, P5, !PT ;  /* 0x000000080d047210 */ /* 0x000fe40002ffe4ff */
[----:B------:R-:W-:Y:S01]  /*0670*/  LEA R46, P6, R11, c[0x0][0x230], 0x1 ;  /* 0x00008c000b2e7a11 */ /* 0x000fe200078c08ff */
[----:B------:R-:W-:Y:S01]  /*0680*/  @P0 IMAD.WIDE R30, R2, R31, c[0x0][0x260] ;  /* 0x00009800021e0625 */ /* 0x000fe200078e021f */
[C---:B------:R-:W-:Y:S01]  /*0690*/  @P1 LEA R28, P4, R0.reuse, c[0x0][0x328], 0x2 ;  /* 0x0000ca00001c1a11 */ /* 0x040fe200078810ff */
[----:B------:R-:W-:Y:S01]  /*06a0*/  @!P0 CS2R R30, SRZ ;  /* 0x00000000001e8805 */ /* 0x000fe2000001ff00 */
[----:B------:R-:W-:Y:S02]  /*06b0*/  @P2 LEA R5, P5, R0, c[0x0][0x348], 0x2 ;  /* 0x0000d20000052a11 */ /* 0x000fe400078a10ff */
[----:B------:R-:W-:-:S02]  /*06c0*/  MOV R3, RZ ;  /* 0x000000ff00037202 */ /* 0x000fc40000000f00 */
[----:B------:R-:W-:Y:S02]  /*06d0*/  LEA.HI.X R47, R11, c[0x0][0x234], R4, 0x1, P6 ;  /* 0x00008d000b2f7a11 */ /* 0x000fe400030f0c04 */
[C-C-:B------:R-:W-:Y:S02]  /*06e0*/  @P1 LEA.HI.X R29, R0.reuse, c[0x0][0x32c], R37.reuse, 0x2, P4 ;  /* 0x0000cb00001d1a11 */ /* 0x140fe400020f1425 */
[----:B------:R-:W-:Y:S02]  /*06f0*/  @P2 LEA.HI.X R3, R0, c[0x0][0x34c], R37, 0x2, P5 ;  /* 0x0000d30000032a11 */ /* 0x000fe400028f1425 */
[----:B------:R-:W-:Y:S01]  /*0700*/  MOV R2, R5 ;  /* 0x0000000500027202 */ /* 0x000fe20000000f00 */
[----:B------:R-:W-:Y:S05]  /*0710*/  @!P3 BRA `(.L_x_3955) ;  /* 0x00006f800000b947 */ /* 0x000fea0003800000 */
[----:B------:R-:W0:Y:S01]  /*0720*/  S2R R42, SR_TID.X ;  /* 0x00000000002a7919 */ /* 0x000e220000002100 */
[----:B------:R-:W-:Y:S02]  /*0730*/  MOV R52, c[0x0][0x174] ;  /* 0x00005d0000347a02 */ /* 0x000fe40000000f00 */
[----:B------:R-:W-:Y:S01]  /*0740*/  MOV R56, RZ ;  /* 0x000000ff00387202 */ /* 0x000fe20000000f00 */
[----:B------:R-:W1:Y:S01]  /*0750*/  S2R R43, SR_LANEID ;  /* 0x00000000002b7919 */ /* 0x000e620000000000 */
[----:B------:R-:W-:-:S02]  /*0760*/  MOV R48, RZ ;  /* 0x000000ff00307202 */ /* 0x000fc40000000f00 */
[----:B------:R-:W-:Y:S02]  /*0770*/  MOV R58, RZ ;  /* 0x000000ff003a7202 */ /* 0x000fe40000000f00 */
[----:B0-----:R-:W-:-:S04]  /*0780*/  SHF.R.S32.HI R5, RZ, 0x1f, R42 ;  /* 0x0000001fff057819 */ /* 0x001fc8000001142a */
[----:B------:R-:W-:-:S04]  /*0790*/  LEA.HI R5, R5, R42, RZ, 0x5 ;  /* 0x0000002a05057211 */ /* 0x000fc800078f28ff */
[----:B-1----:R-:W-:Y:S02]  /*07a0*/  SHF.R.S32.HI R49, RZ, 0x5, R5 ;  /* 0x00000005ff317819 */ /* 0x002fe40000011405 */
.L_x_4037:
[----:B------:R-:W-:Y:S01]  /*07b0*/  BAR.SYNC.DEFER_BLOCKING 0x0 ;  /* 0x0000000000007b1d */ /* 0x000fe20000010000 */
[----:B------:R-:W-:-:S04]  /*07c0*/  SHF.L.U32 R4, R42, 0x1, RZ ;  /* 0x000000012a047819 */ /* 0x000fc800000006ff */
[----:B------:R-:W-:-:S04]  /*07d0*/  LOP3.LUT R4, R4, 0xffffffc0, RZ, 0xc0, !PT ;  /* 0xffffffc004047812 */ /* 0x000fc800078ec0ff */
        /* <DEDUP_REMOVED lines=21> */
[----:B------:R-:W1:Y:S04]  /*0930*/  LDS.128 R20, [R57.X16] ;  /* 0x0000000039147984 */ /* 0x000e68000000cc00 */
[----:B------:R-:W-:Y:S04]  /*0940*/  LDS.128 R12, [R57.X16+0x10] ;  /* 0x00001000390c7984 */ /* 0x000fe8000000cc00 */
[----:B------:R-:W-:Y:S06]  /*0950*/  BAR.SYNC.DEFER_BLOCKING 0x0 ;  /* 0x0000000000007b1d */ /* 0x000fec0000010000 */
[----:B0-----:R0:W2:Y:S04]  /*0960*/  LDG.E.128 R24, [R16.64] ;  /* 0x0000000410187981 */ /* 0x0010a8000c1e1d00 */
[----:B------:R0:W3:Y:S01]  /*0970*/  LDG.E.128 R68, [R16.64+0x200] ;  /* 0x0002000410447981 */ /* 0x0000e2000c1e1d00 */
[----:B------:R-:W-:Y:S01]  /*0980*/  BSSY B0, `(.L_x_3956) ;  /* 0x0000055000007945 */ /* 0x000fe20003800000 */
[----:B-1----:R-:W-:-:S02]  /*0990*/  PRMT R35, RZ, 0x5410, R21 ;  /* 0x00005410ff237816 */ /* 0x002fc40000000015 */
[----:B------:R-:W-:Y:S02]  /*09a0*/  PRMT R21, RZ, 0x7610, R21 ;  /* 0x00007610ff157816 */ /* 0x000fe40000000015 */
[----:B------:R-:W-:Y:S01]  /*09b0*/  PRMT R59, RZ, 0x5410, R22 ;  /* 0x00005410ff3b7816 */ /* 0x000fe20000000016 */
[----:B-----5:R-:W-:Y:S01]  /*09c0*/  FADD.FTZ R98, R35, R38 ;  /* 0x0000002623627221 */ /* 0x020fe20000010000 */
[----:B0-----:R-:W-:Y:S01]  /*09d0*/  PRMT R16, RZ, 0x5410, R8 ;  /* 0x00005410ff107816 */ /* 0x001fe20000000008 */
[--C-:B------:R-:W-:Y:S01]  /*09e0*/  FADD.FTZ R96, R21, R38.reuse ;  /* 0x0000002615607221 */ /* 0x100fe20000010000 */
[----:B------:R-:W-:Y:S01]  /*09f0*/  PRMT R17, RZ, 0x7610, R9 ;  /* 0x00007610ff117816 */ /* 0x000fe20000000009 */
[----:B------:R-:W-:Y:S01]  /*0a00*/  FADD.FTZ R94, R59, R38 ;  /* 0x000000263b5e7221 */ /* 0x000fe20000010000 */
[----:B------:R-:W-:Y:S02]  /*0a10*/  PRMT R61, RZ, 0x7610, R22 ;  /* 0x00007610ff3d7816 */ /* 0x000fe40000000016 */
[----:B------:R-:W-:-:S02]  /*0a20*/  PRMT R21, RZ, 0x5410, R23 ;  /* 0x00005410ff157816 */ /* 0x000fc40000000017 */
[----:B------:R-:W-:Y:S01]  /*0a30*/  FSETP.GTU.FTZ.AND P2, PT, R98, 20, PT ;  /* 0x41a000006200780b */ /* 0x000fe20003f5c000 */
[----:B------:R-:W-:Y:S01]  /*0a40*/  FADD.FTZ R92, R61, R38 ;  /* 0x000000263d5c7221 */ /* 0x000fe20000010000 */
[----:B------:R-:W-:Y:S02]  /*0a50*/  FSETP.GTU.FTZ.AND P1, PT, R96, 20, PT ;  /* 0x41a000006000780b */ /* 0x000fe40003f3c000 */
[----:B------:R-:W-:Y:S02]  /*0a60*/  FSETP.GTU.FTZ.AND P0, PT, R94, 20, PT ;  /* 0x41a000005e00780b */ /* 0x000fe40003f1c000 */
[----:B------:R-:W-:Y:S01]  /*0a70*/  FSETP.GTU.FTZ.AND P6, PT, R92, 20, PT ;  /* 0x41a000005c00780b */ /* 0x000fe20003fdc000 */
[----:B--2---:R0:W-:Y:S04]  /*0a80*/  STS.128 [R54.X16], R24 ;  /* 0x0000001836007388 */ /* 0x0041e8000000cc00 */
[----:B---3--:R-:W-:Y:S01]  /*0a90*/  STS.128 [R54.X16+0x200], R68 ;  /* 0x0002004436007388 */ /* 0x008fe2000000cc00 */
[----:B------:R-:W-:-:S06]  /*0aa0*/  NOP ;  /* 0x0000000000007918 */ /* 0x000fcc0000000000 */
[----:B------:R-:W1:Y:S01]  /*0ab0*/  LDS.128 R104, [R57.X16] ;  /* 0x0000000039687984 */ /* 0x000e62000000cc00 */
[----:B0-----:R-:W-:Y:S02]  /*0ac0*/  PRMT R25, RZ, 0x5410, R10 ;  /* 0x00005410ff197816 */ /* 0x001fe4000000000a */
[----:B------:R-:W-:Y:S02]  /*0ad0*/  PRMT R27, RZ, 0x7610, R20 ;  /* 0x00007610ff1b7816 */ /* 0x000fe40000000014 */
[----:B------:R-:W-:-:S03]  /*0ae0*/  MOV R26, c[0x0][0x16c] ;  /* 0x00005b00001a7a02 */ /* 0x000fc60000000f00 */
[----:B------:R-:W-:Y:S01]  /*0af0*/  FADD.FTZ R100, R27, R38 ;  /* 0x000000261b647221 */ /* 0x000fe20000010000 */
[----:B------:R-:W-:-:S04]  /*0b00*/  ISETP.GE.AND P5, PT, R26, 0x1, PT ;  /* 0x000000011a00780c */ /* 0x000fc80003fa6270 */
[----:B------:R-:W-:Y:S02]  /*0b10*/  FSETP.GTU.FTZ.AND P3, PT, R100, 20, PT ;  /* 0x41a000006400780b */ /* 0x000fe40003f7c000 */
[--C-:B-1----:R-:W-:Y:S02]  /*0b20*/  PRMT R91, RZ, 0x5410, R104.reuse ;  /* 0x00005410ff5b7816 */ /* 0x102fe40000000068 */
[----:B------:R-:W-:Y:S01]  /*0b30*/  PRMT R95, RZ, 0x7610, R104 ;  /* 0x00007610ff5f7816 */ /* 0x000fe20000000068 */
[----:B------:R-:W-:Y:S01]  /*0b40*/  FADD.FTZ R104, R21, R38 ;  /* 0x0000002615687221 */ /* 0x000fe20000010000 */
[--C-:B------:R-:W-:Y:S01]  /*0b50*/  PRMT R93, RZ, 0x5410, R105.reuse ;  /* 0x00005410ff5d7816 */ /* 0x100fe20000000069 */
[----:B------:R-:W-:Y:S01]  /*0b60*/  FFMA.FTZ R58, R91, R16, R58 ;  /* 0x000000105b3a7223 */ /* 0x000fe2000001003a */
[----:B------:R-:W-:Y:S02]  /*0b70*/  PRMT R16, RZ, 0x7610, R8 ;  /* 0x00007610ff107816 */ /* 0x000fe40000000008 */
[----:B------:R-:W-:-:S02]  /*0b80*/  PRMT R99, RZ, 0x7610, R105 ;  /* 0x00007610ff637816 */ /* 0x000fc40000000069 */
[----:B------:R-:W-:Y:S01]  /*0b90*/  PRMT R97, RZ, 0x5410, R106 ;  /* 0x00005410ff617816 */ /* 0x000fe2000000006a */
[----:B------:R-:W-:Y:S01]  /*0ba0*/  FFMA.FTZ R58, R95, R16, R58 ;  /* 0x000000105f3a7223 */ /* 0x000fe2000001003a */
[----:B------:R-:W-:Y:S02]  /*0bb0*/  PRMT R16, RZ, 0x5410, R9 ;  /* 0x00005410ff107816 */ /* 0x000fe40000000009 */
[----:B------:R-:W-:Y:S02]  /*0bc0*/  PRMT R103, RZ, 0x7610, R106 ;  /* 0x00007610ff677816 */ /* 0x000fe4000000006a */
[--C-:B------:R-:W-:Y:S01]  /*0bd0*/  PRMT R101, RZ, 0x5410, R107.reuse ;  /* 0x00005410ff657816 */ /* 0x100fe2000000006b */
[----:B------:R-:W-:Y:S01]  /*0be0*/  FFMA.FTZ R16, R93, R16, R58 ;  /* 0x000000105d107223 */ /* 0x000fe2000001003a */
[----:B------:R-:W-:-:S03]  /*0bf0*/  PRMT R107, RZ, 0x7610, R107 ;  /* 0x00007610ff6b7816 */ /* 0x000fc6000000006b */
[----:B------:R-:W-:Y:S02]  /*0c00*/  FFMA.FTZ R24, R99, R17, R16 ;  /* 0x0000001163187223 */ /* 0x000fe40000010010 */
[----:B------:R0:W1:Y:S02]  /*0c10*/  LDS.128 R16, [R57.X16+0x10] ;  /* 0x0000100039107984 */ /* 0x000064000000cc00 */
[----:B------:R-:W-:Y:S01]  /*0c20*/  FFMA.FTZ R24, R97, R25, R24 ;  /* 0x0000001961187223 */ /* 0x000fe20000010018 */
[----:B------:R-:W-:-:S05]  /*0c30*/  PRMT R25, RZ, 0x7610, R10 ;  /* 0x00007610ff197816 */ /* 0x000fca000000000a */
[----:B------:R-:W-:Y:S01]  /*0c40*/  FFMA.FTZ R24, R103, R25, R24 ;  /* 0x0000001967187223 */ /* 0x000fe20000010018 */
[----:B------:R-:W-:-:S05]  /*0c50*/  PRMT R25, RZ, 0x5410, R11 ;  /* 0x00005410ff197816 */ /* 0x000fca000000000b */
[----:B------:R-:W-:Y:S01]  /*0c60*/  FFMA.FTZ R24, R101, R25, R24 ;  /* 0x0000001965187223 */ /* 0x000fe20000010018 */
[----:B------:R-:W-:Y:S02]  /*0c70*/  PRMT R25, RZ, 0x5410, R20 ;  /* 0x00005410ff197816 */ /* 0x000fe40000000014 */
[----:B------:R-:W-:-:S03]  /*0c80*/  PRMT R20, RZ, 0x7610, R11 ;  /* 0x00007610ff147816 */ /* 0x000fc6000000000b */
[----:B------:R-:W-:Y:S01]  /*0c90*/  FADD.FTZ R102, R25, R38 ;  /* 0x0000002619667221 */ /* 0x000fe20000010000 */
[----:B------:R-:W-:Y:S01]  /*0ca0*/  PRMT R25, RZ, 0x5410, R4 ;  /* 0x00005410ff197816 */ /* 0x000fe20000000004 */
[----:B------:R-:W-:-:S03]  /*0cb0*/  FFMA.FTZ R24, R107, R20, R24 ;  /* 0x000000146b187223 */ /* 0x000fc60000010018 */
[----:B------:R-:W-:-:S13]  /*0cc0*/  FSETP.GTU.FTZ.AND P4, PT, R102, 20, PT ;  /* 0x41a000006600780b */ /* 0x000fda0003f9c000 */
        /* <DEDUP_REMOVED lines=32> */
.L_x_3957:
[----:B0-----:R-:W-:Y:S05]  /*0ed0*/  BSYNC B0 ;  /* 0x0000000000007941 */ /* 0x001fea0003800000 */
.L_x_3956:
[----:B-1----:R-:W-:Y:S01]  /*0ee0*/  PRMT R105, RZ, 0x5410, R16 ;  /* 0x00005410ff697816 */ /* 0x002fe20000000010 */
        /* <DEDUP_REMOVED lines=40> */
.L_x_3959:
[----:B------:R-:W-:Y:S05]  /*1170*/  BSYNC B0 ;  /* 0x0000000000007941 */ /* 0x000fea0003800000 */
.L_x_3958:
        /* <DEDUP_REMOVED lines=39> */
.L_x_3961:
[----:B------:R-:W-:Y:S05]  /*13f0*/  BSYNC B0 ;  /* 0x0000000000007941 */ /* 0x000fea0003800000 */
.L_x_3960:
        /* <DEDUP_REMOVED lines=39> */
.L_x_3963:
[----:B------:R-:W-:Y:S05]  /*1670*/  BSYNC B0 ;  /* 0x0000000000007941 */ /* 0x000fea0003800000 */
.L_x_3962:
        /* <DEDUP_REMOVED lines=39> */
.L_x_3965:
[----:B------:R-:W-:Y:S05]  /*18f0*/  BSYNC B0 ;  /* 0x0000000000007941 */ /* 0x000fea0003800000 */
.L_x_3964:
        /* <DEDUP_REMOVED lines=39> */
.L_x_3967:
[----:B------:R-:W-:Y:S05]  /*1b70*/  BSYNC B0 ;  /* 0x0000000000007941 */ /* 0x000fea0003800000 */
.L_x_3966:
        /* <DEDUP_REMOVED lines=39> */
.L_x_3969:
[----:B------:R-:W-:Y:S05]  /*1df0*/  BSYNC B0 ;  /* 0x0000000000007941 */ /* 0x000fea0003800000 */
.L_x_3968:
        /* <DEDUP_REMOVED lines=39> */
.L_x_3971:
[----:B------:R-:W-:Y:S05]  /*2070*/  BSYNC B0 ;  /* 0x0000000000007941 */ /* 0x000fea0003800000 */
.L_x_3970:
        /* <DEDUP_REMOVED lines=40> */
.L_x_3973:
[----:B------:R-:W-:Y:S05]  /*2300*/  BSYNC B0 ;  /* 0x0000000000007941 */ /* 0x000fea0003800000 */
.L_x_3972:
        /* <DEDUP_REMOVED lines=38> */
.L_x_3975:
[----:B------:R-:W-:Y:S05]  /*2570*/  BSYNC B0 ;  /* 0x0000000000007941 */ /* 0x000fea0003800000 */
.L_x_3974:
        /* <DEDUP_REMOVED lines=37> */
.L_x_3977:
[----:B------:R-:W-:Y:S05]  /*27d0*/  BSYNC B0 ;  /* 0x0000000000007941 */ /* 0x000fea0003800000 */
.L_x_3976:
        /* <DEDUP_REMOVED lines=33> */
.L_x_3979:
[----:B------:R-:W-:Y:S05]  /*29f0*/  BSYNC B0 ;  /* 0x0000000000007941 */ /* 0x000fea0003800000 */
.L_x_3978:
        /* <DEDUP_REMOVED lines=33> */
.L_x_3981:
[----:B------:R-:W-:Y:S05]  /*2c10*/  BSYNC B0 ;  /* 0x0000000000007941 */ /* 0x000fea0003800000 */
.L_x_3980:
        /* <DEDUP_REMOVED lines=33> */
.L_x_3983:
[----:B------:R-:W-:Y:S05]  /*2e30*/  BSYNC B0 ;  /* 0x0000000000007941 */ /* 0x000fea0003800000 */
.L_x_3982:
        /* <DEDUP_REMOVED lines=33> */
.L_x_3985:
[----:B------:R-:W-:Y:S05]  /*3050*/  BSYNC B0 ;  /* 0x0000000000007941 */ /* 0x000fea0003800000 */
.L_x_3984:
        /* <DEDUP_REMOVED lines=33> */
.L_x_3987:
[----:B------:R-:W-:Y:S05]  /*3270*/  BSYNC B0 ;  /* 0x0000000000007941 */ /* 0x000fea0003800000 */
.L_x_3986:
        /* <DEDUP_REMOVED lines=19> */
[----:B------:R-:W-:Y:S01]  /*33b0*/  CS2R R124, SRZ ;  /* 0x00000000007c7805 */ /* 0x000fe2000001ff00 */
[----:B------:R-:W-:-:S02]  /*33c0*/  MOV R62, RZ ;  /* 0x000000ff003e7202 */ /* 0x000fc40000000f00 */
[----:B------:R-:W-:Y:S02]  /*33d0*/  MOV R123, RZ ;  /* 0x000000ff007b7202 */ /* 0x000fe40000000f00 */
.L_x_4036:
[----:B------:R-:W-:Y:S01]  /*33e0*/  IMAD R15, R37, c[0x0][0x180], RZ ;  /* 0x00006000250f7a24 */ /* 0x000fe200078e02ff */
[----:B------:R-:W-:Y:S01]  /*33f0*/  SHF.R.S32.HI R34, RZ, 0x1f, R125 ;  /* 0x0000001fff227819 */ /* 0x000fe2000001147d */
[----:B------:R-:W-:-:S04]  /*3400*/  IMAD.WIDE.U32 R12, R0, c[0x0][0x180], RZ ;  /* 0x00006000000c7a25 */ /* 0x000fc800078e00ff */
[----:B------:R-:W-:Y:S02]  /*3410*/  IMAD R15, R0, c[0x0][0x184], R15 ;  /* 0x00006100000f7a24 */ /* 0x000fe400078e020f */
[C---:B------:R-:W-:Y:S02]  /*3420*/  IMAD R14, R34.reuse, c[0x0][0x188], RZ ;  /* 0x00006200220e7a24 */ /* 0x040fe400078e02ff */
[----:B------:R-:W-:Y:S01]  /*3430*/  IMAD R18, R34, c[0x0][0x1c0], RZ ;  /* 0x0000700022127a24 */ /* 0x000fe200078e02ff */
[----:B------:R-:W-:Y:S01]  /*3440*/  IADD3 R13, R13, R15, RZ ;  /* 0x0000000f0d0d7210 */ /* 0x000fe20007ffe0ff */
[C---:B------:R-:W-:Y:S02]  /*3450*/  IMAD R15, R125.reuse, c[0x0][0x18c], R14 ;  /* 0x000063007d0f7a24 */ /* 0x040fe400078e020e */
[----:B------:R-:W-:-:S04]  /*3460*/  IMAD.WIDE.U32 R16, R125, c[0x0][0x1c0], RZ ;  /* 0x000070007d107a25 */ /* 0x000fc800078e00ff */
[----:B------:R-:W-:-:S04]  /*3470*/  IMAD.WIDE.U32 R12, R125, c[0x0][0x188], R12 ;  /* 0x000062007d0c7a25 */ /* 0x000fc800078e000c */
[----:B------:R-:W-:Y:S01]  /*3480*/  IMAD R19, R125, c[0x0][0x1c4], R18 ;  /* 0x000071007d137a24 */ /* 0x000fe200078e0212 */
[----:B------:R-:W-:Y:S02]  /*3490*/  IADD3 R15, R13, R15, RZ ;  /* 0x0000000f0d0f7210 */ /* 0x000fe40007ffe0ff */
[----:B------:R-:W-:Y:S02]  /*34a0*/  LEA R18, P1, R16, R46, 0x1 ;  /* 0x0000002e10127211 */ /* 0x000fe400078208ff */
        /* <DEDUP_REMOVED lines=9> */
[----:B------:R-:W-:Y:S01]  /*3540*/  IADD3 R18, R52, -0x1, RZ ;  /* 0xffffffff34127810 */ /* 0x000fe20007ffe0ff */
[----:B------:R-:W-:Y:S01]  /*3550*/  IMAD.WIDE.U32 R16, R0, c[0x0][0x198], RZ ;  /* 0x0000660000107a25 */ /* 0x000fe200078e00ff */
[----:B------:R-:W-:-:S02]  /*3560*/  LOP3.LUT P0, RZ, R42, 0x1f, RZ, 0xc0, !PT ;  /* 0x0000001f2aff7812 */ /* 0x000fc4000780c0ff */
[----:B0-----:R-:W-:Y:S01]  /*3570*/  LEA.HI R14, R18, R18, RZ, 0x1 ;  /* 0x00000012120e7211 */ /* 0x001fe200078f08ff */
[----:B------:R-:W-:Y:S01]  /*3580*/  IMAD R19, R0, c[0x0][0x19c], R19 ;  /* 0x0000670000137a24 */ /* 0x000fe200078e0213 */
[----:B------:R-:W-:Y:S01]  /*3590*/  ISETP.NE.AND P1, PT, R42, RZ, PT ;  /* 0x000000ff2a00720c */ /* 0x000fe20003f25270 */
[----:B------:R-:W-:Y:S01]  /*35a0*/  IMAD R34, R34, c[0x0][0x1a0], RZ ;  /* 0x0000680022227a24 */ /* 0x000fe200078e02ff */
[----:B------:R-:W-:Y:S02]  /*35b0*/  ISETP.LT.OR P0, PT, R52, 0x2, P0 ;  /* 0x000000023400780c */ /* 0x000fe40000701670 */
[----:B------:R-:W-:Y:S01]  /*35c0*/  IADD3 R17, R17, R19, RZ ;  /* 0x0000001311117210 */ /* 0x000fe20007ffe0ff */
[----:B------:R-:W-:Y:S01]  /*35d0*/  IMAD R19, R125, c[0x0][0x1a4], R34 ;  /* 0x000069007d137a24 */ /* 0x000fe200078e0222 */
[----:B------:R-:W-:-:S03]  /*35e0*/  LOP3.LUT R15, R14, 0xfffffe, RZ, 0xc0, !PT ;  /* 0x00fffffe0e0f7812 */ /* 0x000fc600078ec0ff */
[----:B-1----:R-:W-:Y:S01]  /*35f0*/  IMAD.WIDE.U32 R12, R125, c[0x0][0x1a0], R16 ;  /* 0x000068007d0c7a25 */ /* 0x002fe200078e0010 */
[----:B------:R-:W-:-:S04]  /*3600*/  IADD3 R18, R18, -R15, RZ ;  /* 0x8000000f12127210 */ /* 0x000fc80007ffe0ff */
[----:B------:R-:W-:Y:S02]  /*3610*/  IADD3 R15, R13, R19, RZ ;  /* 0x000000130d0f7210 */ /* 0x000fe40007ffe0ff */
[----:B------:R-:W-:Y:S02]  /*3620*/  LEA R16, P2, R12, c[0x0][0x228], 0x2 ;  /* 0x00008a000c107a11 */ /* 0x000fe400078410ff */
[----:B------:R-:W-:Y:S02]  /*3630*/  IADD3 R13, R42, 0x200, RZ ;  /* 0x000002002a0d7810 */ /* 0x000fe40007ffe0ff */
[----:B------:R-:W-:Y:S02]  /*3640*/  LEA.HI.X R17, R12, c[0x0][0x22c], R15, 0x2, P2 ;  /* 0x00008b000c117a11 */ /* 0x000fe400010f140f */
[----:B------:R-:W-:Y:S02]  /*3650*/  @!P1 LEA R13, R18, R125, 0x8 ;  /* 0x0000007d120d9211 */ /* 0x000fe400078e40ff */
[----:B------:R-:W-:Y:S01]  /*3660*/  @!P0 IADD3 R12, R52, -0x2, RZ ;  /* 0xfffffffe340c8810 */ /* 0x000fe20007ffe0ff */
[----:B------:R0:W5:Y:S01]  /*3670*/  LDG.E R127, [R16.64] ;  /* 0x00000004107f7981 */ /* 0x000162000c1e1900 */
[----:B------:R-:W-:-:S03]  /*3680*/  SHF.L.U32 R130, R13, 0x2, RZ ;  /* 0x000000020d827819 */ /* 0x000fc600000006ff */
[----:B------:R-:W-:Y:S01]  /*3690*/  @!P0 IMAD R129, R12, c[0x0][0x16c], R125 ;  /* 0x00005b000c818a24 */ /* 0x000fe200078e027d */
[----:B------:R-:W-:Y:S01]  /*36a0*/  PRMT R155, RZ, 0x7610, R8 ;  /* 0x00007610ff9b7816 */ /* 0x000fe20000000008 */
[----:B------:R-:W-:Y:S01]  /*36b0*/  HFMA2.MMA R34, -RZ, RZ, 1.875, 0 ;  /* 0x3f800000ff227435 */ /* 0x000fe200000001ff */
[----:B------:R-:W-:-:S03]  /*36c0*/  PRMT R145, RZ, 0x7610, R9 ;  /* 0x00007610ff917816 */ /* 0x000fc60000000009 */
[----:B------:R-:W-:Y:S01]  /*36d0*/  FMUL.FTZ R155, R155, R100 ;  /* 0x000000649b9b7220 */ /* 0x000fe20000410000 */
[----:B------:R-:W-:Y:S01]  /*36e0*/  MOV R35, RZ ;  /* 0x000000ff00237202 */ /* 0x000fe20000000f00 */
[----:B------:R-:W-:Y:S01]  /*36f0*/  @!P0 IMAD.WIDE R128, R129, 0x8, R30 ;  /* 0x0000000881808825 */ /* 0x000fe200078e021e */
        /* <DEDUP_REMOVED lines=22> */
[----:B--2---:R-:W-:Y:S01]  /*3860*/  FMUL.FTZ R135, R122, 1.4426950216293334961 ;  /* 0x3fb8aa3b7a877820 */ /* 0x004fe20000410000 */
[----:B---3--:R1:W-:Y:S03]  /*3870*/  STS.128 [R54.X16], R20 ;  /* 0x0000001436007388 */ /* 0x0083e6000000cc00 */
[----:B------:R-:W-:Y:S01]  /*3880*/  FMUL.FTZ R147, R135, R102 ;  /* 0x0000006687937220 */ /* 0x000fe20000410000 */
[----:B----4-:R2:W-:Y:S01]  /*3890*/  STS.128 [R54.X16+0x200], R24 ;  /* 0x0002001836007388 */ /* 0x0105e2000000cc00 */
[----:B------:R-:W-:-:S06]  /*38a0*/  NOP ;  /* 0x0000000000007918 */ /* 0x000fcc0000000000 */
[----:B------:R-:W3:Y:S01]  /*38b0*/  LDS.128 R12, [R57.X16] ;  /* 0x00000000390c7984 */ /* 0x000ee2000000cc00 */
[----:B------:R-:W4:Y:S03]  /*38c0*/  MUFU.EX2 R147, R147 ;  /* 0x0000009300937308 */ /* 0x000f260000000800 */
[----:B0-----:R-:W0:Y:S01]  /*38d0*/  LDS.128 R16, [R57.X16+0x10] ;  /* 0x0000100039107984 */ /* 0x001e22000000cc00 */
[C---:B-1----:R-:W-:Y:S02]  /*38e0*/  FMUL.FTZ R23, R135.reuse, R98 ;  /* 0x0000006287177220 */ /* 0x042fe40000410000 */
[C---:B--2---:R-:W-:Y:S02]  /*38f0*/  FMUL.FTZ R24, R135.reuse, R100 ;  /* 0x0000006487187220 */ /* 0x044fe40000410000 */
[----:B------:R-:W-:-:S04]  /*3900*/  FMUL.FTZ R22, R135, R96 ;  /* 0x0000006087167220 */ /* 0x000fc80000410000 */
[----:B------:R-:W1:Y:S01]  /*3910*/  MUFU.EX2 R24, R24 ;  /* 0x0000001800187308 */ /* 0x000e620000000800 */
[----:B----4-:R2:W-:Y:S04]  /*3920*/  STS [R130+0x1d10], R147 ;  /* 0x001d109382007388 */ /* 0x0105e80000000800 */
[----:B------:R-:W-:Y:S01]  /*3930*/  BAR.SYNC.DEFER_BLOCKING 0x0 ;  /* 0x0000000000007b1d */ /* 0x000fe20000010000 */
[----:B------:R-:W-:-:S05]  /*3940*/  FMUL.FTZ R21, R135, R94 ;  /* 0x0000005e87157220 */ /* 0x000fca0000410000 */
[----:B------:R-:W4:Y:S01]  /*3950*/  MUFU.EX2 R23, R23 ;  /* 0x0000001700177308 */ /* 0x000f220000000800 */
[----:B------:R-:W-:-:S07]  /*3960*/  FMUL.FTZ R20, R135, R92 ;  /* 0x0000005c87147220 */ /* 0x000fce0000410000 */
[----:B------:R-:W0:Y:S01]  /*3970*/  MUFU.EX2 R22, R22 ;  /* 0x0000001600167308 */ /* 0x000e220000000800 */
[--C-:B---3--:R-:W-:Y:S02]  /*3980*/  PRMT R170, RZ, 0x5410, R13.reuse ;  /* 0x00005410ffaa7816 */ /* 0x108fe4000000000d */
[----:B------:R-:W-:Y:S02]  /*3990*/  PRMT R169, RZ, 0x7610, R13 ;  /* 0x00007610ffa97816 */ /* 0x000fe4000000000d */
[----:B------:R-:W-:-:S03]  /*39a0*/  PRMT R13, RZ, 0x5410, R8 ;  /* 0x00005410ff0d7816 */ /* 0x000fc60000000008 */
[----:B------:R-:W3:Y:S01]  /*39b0*/  MUFU.EX2 R21, R21 ;  /* 0x0000001500157308 */ /* 0x000ee20000000800 */
[--C-:B------:R-:W-:Y:S01]  /*39c0*/  PRMT R173, RZ, 0x5410, R15.reuse ;  /* 0x00005410ffad7816 */ /* 0x100fe2000000000f */
[----:B------:R-:W-:Y:S01]  /*39d0*/  FMUL.FTZ R25, R135, R104 ;  /* 0x0000006887197220 */ /* 0x000fe20000410000 */
[----:B------:R-:W-:Y:S01]  /*39e0*/  PRMT R176, RZ, 0x7610, R15 ;  /* 0x00007610ffb07816 */ /* 0x000fe2000000000f */
[----:B------:R-:W-:Y:S01]  /*39f0*/  FMUL.FTZ R158, R13, R102 ;  /* 0x000000660d9e7220 */ /* 0x000fe20000410000 */
[----:B------:R-:W-:Y:S01]  /*3a00*/  PRMT R15, RZ, 0x5410, R9 ;  /* 0x00005410ff0f7816 */ /* 0x000fe20000000009 */
[----:B------:R-:W-:Y:S01]  /*3a10*/  FMUL.FTZ R133, R135, R108 ;  /* 0x0000006c87857220 */ /* 0x000fe20000410000 */
[--C-:B------:R-:W-:Y:S01]  /*3a20*/  PRMT R172, RZ, 0x5410, R14.reuse ;  /* 0x00005410ffac7816 */ /* 0x100fe2000000000e */
[----:B------:R-:W2:Y:S01]  /*3a30*/  MUFU.EX2 R20, R20 ;  /* 0x0000001400147308 */ /* 0x000ea20000000800 */
[----:B------:R-:W-:Y:S01]  /*3a40*/  PRMT R171, RZ, 0x7610, R14 ;  /* 0x00007610ffab7816 */ /* 0x000fe2000000000e */
[----:B-1----:R-:W-:Y:S01]  /*3a50*/  FMUL.FTZ R14, R147, R24 ;  /* 0x00000018930e7220 */ /* 0x002fe20000410000 */
[--C-:B------:R-:W-:Y:S01]  /*3a60*/  PRMT R168, RZ, 0x5410, R12.reuse ;  /* 0x00005410ffa87816 */ /* 0x100fe2000000000c */
[----:B------:R-:W-:Y:S01]  /*3a70*/  FMUL.FTZ R146, R15, R98 ;  /* 0x000000620f927220 */ /* 0x000fe20000410000 */
[----:B------:R-:W-:Y:S01]  /*3a80*/  PRMT R167, RZ, 0x7610, R12 ;  /* 0x00007610ffa77816 */ /* 0x000fe2000000000c */
[----:B------:R-:W-:Y:S01]  /*3a90*/  FFMA.FTZ R12, R158, R24, R155 ;  /* 0x000000189e0c7223 */ /* 0x000fe2000001009b */
[----:B------:R-:W-:Y:S01]  /*3aa0*/  PRMT R27, RZ, 0x5410, R10 ;  /* 0x00005410ff1b7816 */ /* 0x000fe2000000000a */
[----:B------:R-:W1:Y:S01]  /*3ab0*/  MUFU.EX2 R25, R25 ;  /* 0x0000001900197308 */ /* 0x000e620000000800 */
[C---:B----4-:R-:W-:Y:S01]  /*3ac0*/  FMUL.FTZ R13, R23.reuse, R14 ;  /* 0x0000000e170d7220 */ /* 0x050fe20000410000 */
[----:B------:R4:W5:Y:S01]  /*3ad0*/  @!P0 LDG.E.64 R34, [R128.64] ;  /* 0x0000000480228981 */ /* 0x000962000c1e1b00 */
[----:B------:R-:W-:-:S02]  /*3ae0*/  FFMA.FTZ R12, R23, R12, R146 ;  /* 0x0000000c170c7223 */ /* 0x000fc40000010092 */
[----:B------:R-:W-:Y:S01]  /*3af0*/  FMUL.FTZ R132, R135, R106 ;  /* 0x0000006a87847220 */ /* 0x000fe20000410000 */
[----:B------:R-:W-:Y:S01]  /*3b00*/  ISETP.NE.AND P0, PT, R42, 0x3f, PT ;  /* 0x0000003f2a00780c */ /* 0x000fe20003f05270 */
[C---:B0-----:R-:W-:Y:S01]  /*3b10*/  FMUL.FTZ R14, R22.reuse, R13 ;  /* 0x0000000d160e7220 */ /* 0x041fe20000410000 */
[----:B------:R-:W0:Y:S01]  /*3b20*/  MUFU.EX2 R133, R133 ;  /* 0x0000008500857308 */ /* 0x000e220000000800 */
[----:B------:R-:W-:Y:S02]  /*3b30*/  FMUL.FTZ R148, R27, R94 ;  /* 0x0000005e1b947220 */ /* 0x000fe40000410000 */
[----:B------:R-:W-:Y:S02]  /*3b40*/  FFMA.FTZ R12, R22, R12, R145 ;  /* 0x0000000c160c7223 */ /* 0x000fe40000010091 */
[----:B------:R-:W-:Y:S01]  /*3b50*/  FMUL.FTZ R131, R135, R112 ;  /* 0x0000007087837220 */ /* 0x000fe20000410000 */
[----:B----4-:R-:W-:Y:S01]  /*3b60*/  PRMT R129, RZ, 0x5410, R11 ;  /* 0x00005410ff817816 */ /* 0x010fe2000000000b */
[C---:B---3--:R-:W-:Y:S01]  /*3b70*/  FMUL.FTZ R13, R21.reuse, R14 ;  /* 0x0000000e150d7220 */ /* 0x048fe20000410000 */
[----:B------:R-:W3:Y:S01]  /*3b80*/  MUFU.EX2 R132, R132 ;  /* 0x0000008400847308 */ /* 0x000ee20000000800 */
[----:B------:R-:W-:-:S02]  /*3b90*/  FFMA.FTZ R12, R21, R12, R148 ;  /* 0x0000000c150c7223 */ /* 0x000fc40000010094 */
[----:B--2---:R-:W-:Y:S01]  /*3ba0*/  FMUL.FTZ R130, R135, R110 ;  /* 0x0000006e87827220 */ /* 0x004fe20000410000 */
[----:B------:R2:W4:Y:S01]  /*3bb0*/  @P0 LDS R165, [R42.X4+0x2514] ;  /* 0x002514002aa50984 */ /* 0x0005220000004800 */
[C---:B------:R-:W-:Y:S02]  /*3bc0*/  FMUL.FTZ R14, R20.reuse, R13 ;  /* 0x0000000d140e7220 */ /* 0x040fe40000410000 */
[----:B------:R-:W-:Y:S01]  /*3bd0*/  FMUL.FTZ R150, R129, R104 ;  /* 0x0000006881967220 */ /* 0x000fe20000410000 */
[----:B------:R-:W2:Y:S01]  /*3be0*/  MUFU.EX2 R131, R131 ;  /* 0x0000008300837308 */ /* 0x000ea20000000800 */
[----:B------:R-:W-:Y:S02]  /*3bf0*/  FFMA.FTZ R12, R20, R12, R149 ;  /* 0x0000000c140c7223 */ /* 0x000fe40000010095 */
[----:B------:R-:W-:Y:S02]  /*3c00*/  FMUL.FTZ R129, R135, R116 ;  /* 0x0000007487817220 */ /* 0x000fe40000410000 */
[----:B-1----:R-:W-:-:S02]  /*3c10*/  FMUL.FTZ R14, R25, R14 ;  /* 0x0000000e190e7220 */ /* 0x002fc40000410000 */
[----:B------:R-:W-:Y:S01]  /*3c20*/  FFMA.FTZ R12, R25, R12, R150 ;  /* 0x0000000c190c7223 */ /* 0x000fe20000010096 */
[----:B------:R-:W1:Y:S01]  /*3c30*/  MUFU.EX2 R130, R130 ;  /* 0x0000008200827308 */ /* 0x000e620000000800 */
[----:B------:R-:W-:Y:S02]  /*3c40*/  FMUL.FTZ R128, R135, R114 ;  /* 0x0000007287807220 */ /* 0x000fe40000410000 */
[C---:B0-----:R-:W-:Y:S02]  /*3c50*/  FMUL.FTZ R13, R133.reuse, R14 ;  /* 0x0000000e850d7220 */ /* 0x041fe40000410000 */
[----:B------:R-:W-:-:S03]  /*3c60*/  FFMA.FTZ R12, R133, R12, R152 ;  /* 0x0000000c850c7223 */ /* 0x000fc60000010098 */
[----:B------:R-:W0:Y:S01]  /*3c70*/  MUFU.EX2 R129, R129 ;  /* 0x0000008100817308 */ /* 0x000e220000000800 */
[----:B------:R-:W-:Y:S02]  /*3c80*/  FMUL.FTZ R27, R135, R120 ;  /* 0x00000078871b7220 */ /* 0x000fe40000410000 */
[C---:B---3--:R-:W-:Y:S02]  /*3c90*/  FMUL.FTZ R14, R132.reuse, R13 ;  /* 0x0000000d840e7220 */ /* 0x048fe40000410000 */
[----:B------:R-:W-:-:S03]  /*3ca0*/  FFMA.FTZ R12, R132, R12, R151 ;  /* 0x0000000c840c7223 */ /* 0x000fc60000010097 */
[----:B------:R-:W3:Y:S01]  /*3cb0*/  MUFU.EX2 R128, R128 ;  /* 0x0000008000807308 */ /* 0x000ee20000000800 */
[----:B------:R-:W-:Y:S02]  /*3cc0*/  FMUL.FTZ R26, R135, R118 ;  /* 0x00000076871a7220 */ /* 0x000fe40000410000 */
[C---:B--2---:R-:W-:Y:S02]  /*3cd0*/  FMUL.FTZ R13, R131.reuse, R14 ;  /* 0x0000000e830d7220 */ /* 0x044fe40000410000 */
[----:B------:R-:W-:-:S03]  /*3ce0*/  FFMA.FTZ R12, R131, R12, R154 ;  /* 0x0000000c830c7223 */ /* 0x000fc6000001009a */
[----:B------:R-:W2:Y:S01]  /*3cf0*/  MUFU.EX2 R27, R27 ;  /* 0x0000001b001b7308 */ /* 0x000ea20000000800 */
[----:B------:R-:W-:Y:S02]  /*3d00*/  FMUL.FTZ R162, R135, R126 ;  /* 0x0000007e87a27220 */ /* 0x000fe40000410000 */
[C---:B-1----:R-:W-:Y:S02]  /*3d10*/  FMUL.FTZ R14, R130.reuse, R13 ;  /* 0x0000000d820e7220 */ /* 0x042fe40000410000 */
[----:B------:R-:W-:-:S03]  /*3d20*/  FFMA.FTZ R12, R130, R12, R153 ;  /* 0x0000000c820c7223 */ /* 0x000fc60000010099 */
[----:B------:R-:W1:Y:S01]  /*3d30*/  MUFU.EX2 R26, R26 ;  /* 0x0000001a001a7308 */ /* 0x000e620000000800 */
[C---:B0-----:R-:W-:Y:S02]  /*3d40*/  FMUL.FTZ R13, R129.reuse, R14 ;  /* 0x0000000e810d7220 */ /* 0x041fe40000410000 */
[----:B------:R-:W-:-:S05]  /*3d50*/  FFMA.FTZ R12, R129, R12, R156 ;  /* 0x0000000c810c7223 */ /* 0x000fca000001009c */
[----:B------:R-:W0:Y:S01]  /*3d60*/  MUFU.EX2 R162, R162 ;  /* 0x000000a200a27308 */ /* 0x000e220000000800 */
[C---:B---3--:R-:W-:Y:S02]  /*3d70*/  FMUL.FTZ R14, R128.reuse, R13 ;  /* 0x0000000d800e7220 */ /* 0x048fe40000410000 */
[----:B------:R-:W-:Y:S02]  /*3d80*/  FFMA.FTZ R12, R128, R12, R157 ;  /* 0x0000000c800c7223 */ /* 0x000fe4000001009d */
[C---:B--2---:R-:W-:Y:S02]  /*3d90*/  FMUL.FTZ R13, R27.reuse, R14 ;  /* 0x0000000e1b0d7220 */ /* 0x044fe40000410000 */
[----:B------:R-:W-:Y:S02]  /*3da0*/  FFMA.FTZ R12, R27, R12, R180 ;  /* 0x0000000c1b0c7223 */ /* 0x000fe400000100b4 */
[C---:B-1----:R-:W-:Y:S02]  /*3db0*/  FMUL.FTZ R13, R26.reuse, R13 ;  /* 0x0000000d1a0d7220 */ /* 0x042fe40000410000 */
        /* <DEDUP_REMOVED lines=19> */
.L_x_3990:
[----:B----4-:R-:W-:Y:S05]  /*3ef0*/  BSYNC B0 ;  /* 0x0000000000007941 */ /* 0x010fea0003800000 */
.L_x_3989:
[----:B------:R-:W-:Y:S01]  /*3f00*/  ISETP.GT.U32.AND P0, PT, R42, 0x1f, PT ;  /* 0x0000001f2a00780c */ /* 0x000fe20003f04070 */
[C---:B-----5:R-:W-:Y:S01]  /*3f10*/  FMUL.FTZ R134, R127.reuse, R176 ;  /* 0x000000b07f867220 */ /* 0x060fe20000410000 */
[----:B------:R2:W-:Y:S01]  /*3f20*/  STS.64 [R42.X8+0x1900], R12 ;  /* 0x0019000c2a007388 */ /* 0x0005e20000008a00 */
[C---:B------:R-:W-:Y:S01]  /*3f30*/  FMUL.FTZ R18, R127.reuse, R172 ;  /* 0x000000ac7f127220 */ /* 0x040fe20000410000 */
[----:B------:R-:W-:Y:S01]  /*3f40*/  BSSY B0, `(.L_x_3991) ;  /* 0x000005c000007945 */ /* 0x000fe20003800000 */
[C---:B------:R-:W-:Y:S02]  /*3f50*/  FMUL.FTZ R182, R127.reuse, R175 ;  /* 0x000000af7fb67220 */ /* 0x040fe40000410000 */
[C---:B0-----:R-:W-:Y:S02]  /*3f60*/  FMUL.FTZ R14, R127.reuse, R168 ;  /* 0x000000a87f0e7220 */ /* 0x041fe40000410000 */
[C---:B------:R-:W-:Y:S02]  /*3f70*/  FMUL.FTZ R144, R127.reuse, R167 ;  /* 0x000000a77f907220 */ /* 0x040fe40000410000 */
        /* <DEDUP_REMOVED lines=34> */
.L_x_4044:
        /* <DEDUP_REMOVED lines=24> */
.L_x_4045:
        /* <DEDUP_REMOVED lines=10> */
[----:B-1----:R-:W-:Y:S05]  /*43c0*/  CALL.REL.NOINC `($__internal_163_$__cuda_sm70_shflsync_idx_p) ;  /* 0x000047c000007944 */ /* 0x002fea0003c00000 */
.L_x_3995:
[----:B------:R-:W-:Y:S05]  /*43d0*/  BRA.CONV ~URZ, `(.L_x_3996) ;  /* 0x000000637f007947 */ /* 0x000fea000b800000 */
[----:B0-----:R-:W-:Y:S01]  /*43e0*/  HFMA2.MMA R189, -RZ, RZ, 0, 1.847743988037109375e-06 ;  /* 0x0000001fffbd7435 */ /* 0x001fe200000001ff */
[----:B------:R-:W-:-:S02]  /*43f0*/  MOV R188, R15 ;  /* 0x0000000f00bc7202 */ /* 0x000fc40000000f00 */
[----:B-1----:R-:W-:Y:S02]  /*4400*/  MOV R187, 0x1f ;  /* 0x0000001f00bb7802 */ /* 0x002fe40000000f00 */
[----:B------:R-:W-:Y:S02]  /*4410*/  MOV R190, 0xffffffff ;  /* 0xffffffff00be7802 */ /* 0x000fe40000000f00 */
[----:B------:R-:W-:Y:S02]  /*4420*/  MOV R12, 0x4440 ;  /* 0x00004440000c7802 */ /* 0x000fe40000000f00 */
[----:B------:R-:W-:Y:S05]  /*4430*/  CALL.REL.NOINC `($__internal_163_$__cuda_sm70_shflsync_idx_p) ;  /* 0x0000475000007944 */ /* 0x000fea0003c00000 */
.L_x_3996:
[----:B------:R-:W-:Y:S05]  /*4440*/  BRA.DIV ~URZ, `(.L_x_3997) ;  /* 0x00003d827f007947 */ /* 0x000fea000b800000 */
[----:B------:R2:W3:Y:S04]  /*4450*/  SHFL.UP PT, R16, R17, 0x1, RZ ;  /* 0x0420000011107989 */ /* 0x0004e800000e00ff */
[----:B------:R-:W4:Y:S04]  /*4460*/  SHFL.IDX PT, R34, R34, RZ, 0x1f ;  /* 0x00001fff22227589 */ /* 0x000f2800000e0000 */
[----:B------:R2:W0:Y:S04]  /*4470*/  SHFL.IDX PT, R13, R35, RZ, 0x1f ;  /* 0x00001fff230d7589 */ /* 0x00042800000e0000 */
[----:B------:R2:W1:Y:S02]  /*4480*/  SHFL.UP PT, R17, R15, 0x1, RZ ;  /* 0x042000000f117989 */ /* 0x00046400000e00ff */
.L_x_4046:
[----:B--2---:R-:W2:Y:S01]  /*4490*/  LDS.64 R14, [R42.X16+0x1900] ;  /* 0x001900002a0e7984 */ /* 0x004ea2000000ca00 */
[----:B----4-:R-:W-:Y:S01]  /*44a0*/  MOV R12, R34 ;  /* 0x00000022000c7202 */ /* 0x010fe20000000f00 */
[----:B01-3--:R-:W-:-:S04]  /*44b0*/  @P1 FFMA.FTZ R13, R13, R16, R17 ;  /* 0x000000100d0d1223 */ /* 0x00bfc80000010011 */
[----:B------:R-:W-:Y:S02]  /*44c0*/  @P1 FMUL.FTZ R12, R12, R16 ;  /* 0x000000100c0c1220 */ /* 0x000fe40000410000 */
[C---:B--2---:R-:W-:Y:S02]  /*44d0*/  FFMA.FTZ R15, R14.reuse, R13, R15 ;  /* 0x0000000d0e0f7223 */ /* 0x044fe4000001000f */
[----:B------:R-:W-:-:S05]  /*44e0*/  FMUL.FTZ R14, R14, R12 ;  /* 0x0000000c0e0e7220 */ /* 0x000fca0000410000 */
[----:B------:R0:W-:Y:S02]  /*44f0*/  STS.128 [R42.X16+0x1900], R12 ;  /* 0x0019000c2a007388 */ /* 0x0001e4000000cc00 */
.L_x_3992:
[----:B------:R-:W-:Y:S05]  /*4500*/  BSYNC B0 ;  /* 0x0000000000007941 */ /* 0x000fea0003800000 */
.L_x_3991:
[----:B------:R-:W-:Y:S01]  /*4510*/  WARPSYNC 0xffffffff ;  /* 0xffffffff00007948 */ /* 0x000fe20003800000 */
[----:B------:R-:W-:Y:S01]  /*4520*/  BAR.SYNC.DEFER_BLOCKING 0x0 ;  /* 0x0000000000007b1d */ /* 0x000fe20000010000 */
[----:B01----:R-:W-:Y:S01]  /*4530*/  FMUL.FTZ R15, R162, R165 ;  /* 0x000000a5a20f7220 */ /* 0x003fe20000410000 */
[----:B------:R-:W-:Y:S01]  /*4540*/  LOP3.LUT P0, RZ, R42, 0x1f, RZ, 0xc0, !PT ;  /* 0x0000001f2aff7812 */ /* 0x000fe2000780c0ff */
[----:B------:R-:W-:Y:S01]  /*4550*/  FFMA.FTZ R13, R162, R182, R185 ;  /* 0x000000b6a20d7223 */ /* 0x000fe200000100b9 */
[----:B------:R-:W-:Y:S01]  /*4560*/  HFMA2.MMA R17, -RZ, RZ, 0, 0 ;  /* 0x00000000ff117435 */ /* 0x000fe200000001ff */
        /* <DEDUP_REMOVED lines=64> */
.L_x_4047:
        /* <DEDUP_REMOVED lines=26> */
.L_x_4048:
        /* <DEDUP_REMOVED lines=11> */
.L_x_3999:
[----:B-12---:R-:W-:Y:S05]  /*4bc0*/  BSYNC B0 ;  /* 0x0000000000007941 */ /* 0x006fea0003800000 */
.L_x_3998:
        /* <DEDUP_REMOVED lines=13> */
[----:B------:R-:W-:Y:S01]  /*4ca0*/  PRMT R191, RZ, 0x7610, R7 ;  /* 0x00007610ffbf7816 */ /* 0x000fe20000000007 */
[----:B------:R-:W-:Y:S01]  /*4cb0*/  FFMA.FTZ R168, R93, R170, R168 ;  /* 0x000000aa5da87223 */ /* 0x000fe200000100a8 */
[----:B------:R-:W-:Y:S01]  /*4cc0*/  SHF.L.U64.HI R170, R124, 0x2, R123 ;  /* 0x000000027caa7819 */ /* 0x000fe2000001027b */
[----:B------:R-:W-:Y:S01]  /*4cd0*/  FMUL.FTZ R172, R172, R145 ;  /* 0x00000091acac7220 */ /* 0x000fe20000410000 */
[----:B------:R-:W-:Y:S01]  /*4ce0*/  IADD3 R195, R42, 0x40, RZ ;  /* 0x000000402ac37810 */ /* 0x000fe20007ffe0ff */
[----:B------:R-:W-:Y:S01]  /*4cf0*/  FFMA.FTZ R168, R99, R169, R168 ;  /* 0x000000a963a87223 */ /* 0x000fe200000100a8 */
[----:B------:R-:W-:Y:S01]  /*4d00*/  IADD3 R169, R48, -c[0x0][0x174], RZ ;  /* 0x80005d0030a97a10 */ /* 0x000fe20007ffe0ff */
[----:B------:R-:W-:Y:S01]  /*4d10*/  FMUL.FTZ R171, R171, R148 ;  /* 0x00000094abab7220 */ /* 0x000fe20000410000 */
[----:B------:R-:W-:Y:S01]  /*4d20*/  BSSY B0, `(.L_x_4002) ;  /* 0x00000be000007945 */ /* 0x000fe20003800000 */
[----:B------:R-:W-:Y:S01]  /*4d30*/  FFMA.FTZ R168, R97, R172, R168 ;  /* 0x000000ac61a87223 */ /* 0x000fe200000100a8 */
[----:B------:R-:W-:Y:S01]  /*4d40*/  LEA.HI.SX32 R195, R195, R42, 0x1b ;  /* 0x0000002ac3c37211 */ /* 0x000fe200078fdaff */
[----:B------:R-:W-:Y:S01]  /*4d50*/  IMAD R14, R159, c[0x0][0x2b8], RZ ;  /* 0x0000ae009f0e7a24 */ /* 0x000fe200078e02ff */
[----:B------:R-:W0:Y:S01]  /*4d60*/  LDS R167, [R42.X8+0x1b14] ;  /* 0x001b14002aa77984 */ /* 0x000e220000008800 */
[----:B------:R-:W-:-:S02]  /*4d70*/  FMUL.FTZ R173, R173, R150 ;  /* 0x00000096adad7220 */ /* 0x000fc40000410000 */
[----:B------:R-:W-:Y:S01]  /*4d80*/  FFMA.FTZ R168, R103, R171, R168 ;  /* 0x000000ab67a87223 */ /* 0x000fe200000100a8 */
[----:B------:R1:W-:Y:S01]  /*4d90*/  @!P1 STS.64 [R125.X8+0x2610], R16 ;  /* 0x002610107d009388 */ /* 0x0003e20000008a00 */
[----:B------:R-:W-:Y:S01]  /*4da0*/  IMAD.WIDE.U32 R12, R39, c[0x0][0x2b8], R12 ;  /* 0x0000ae00270c7a25 */ /* 0x000fe200078e000c */
[----:B------:R-:W-:-:S03]  /*4db0*/  PRMT R171, RZ, 0x7610, R10 ;  /* 0x00007610ffab7816 */ /* 0x000fc6000000000a */
[----:B------:R-:W-:Y:S02]  /*4dc0*/  IMAD R15, R39, c[0x0][0x2bc], R14 ;  /* 0x0000af00270f7a24 */ /* 0x000fe400078e020e */
[----:B------:R-:W-:Y:S01]  /*4dd0*/  FFMA.FTZ R168, R101, R173, R168 ;  /* 0x000000ad65a87223 */ /* 0x000fe200000100a8 */
[----:B------:R-:W-:Y:S01]  /*4de0*/  PRMT R173, RZ, 0x5410, R11 ;  /* 0x00005410ffad7816 */ /* 0x000fe2000000000b */
[----:B------:R-:W-:Y:S01]  /*4df0*/  FMUL.FTZ R176, R176, R149 ;  /* 0x00000095b0b07220 */ /* 0x000fe20000410000 */
[----:B------:R-:W-:Y:S01]  /*4e00*/  IADD3 R13, R13, R15, RZ ;  /* 0x0000000f0d0d7210 */ /* 0x000fe20007ffe0ff */
[----:B------:R-:W-:Y:S02]  /*4e10*/  IMAD R14, R160, c[0x0][0x2c0], RZ ;  /* 0x0000b000a00e7a24 */ /* 0x000fe400078e02ff */
[----:B------:R-:W-:Y:S02]  /*4e20*/  FFMA.FTZ R168, R107, R176, R168 ;  /* 0x000000b06ba87223 */ /* 0x000fe400000100a8 */
[----:B------:R-:W-:-:S02]  /*4e30*/  FMUL.FTZ R177, R177, R152 ;  /* 0x00000098b1b17220 */ /* 0x000fc40000410000 */
[C---:B------:R-:W-:Y:S02]  /*4e40*/  IMAD R15, R41.reuse, c[0x0][0x2c4], R14 ;  /* 0x0000b100290f7a24 */ /* 0x040fe400078e020e */
[----:B------:R-:W-:-:S04]  /*4e50*/  IMAD.WIDE.U32 R12, R41, c[0x0][0x2c0], R12 ;  /* 0x0000b000290c7a25 */ /* 0x000fc800078e000c */
[----:B------:R-:W-:Y:S01]  /*4e60*/  FFMA.FTZ R168, R105, R177, R168 ;  /* 0x000000b169a87223 */ /* 0x000fe200000100a8 */
[----:B------:R-:W-:Y:S01]  /*4e70*/  IADD3 R13, R13, R15, RZ ;  /* 0x0000000f0d0d7210 */ /* 0x000fe20007ffe0ff */
[----:B------:R-:W-:Y:S01]  /*4e80*/  FMUL.FTZ R178, R178, R151 ;  /* 0x00000097b2b27220 */ /* 0x000fe20000410000 */
[C---:B------:R-:W-:Y:S01]  /*4e90*/  LEA R14, P0, R12.reuse, c[0x0][0x320], 0x2 ;  /* 0x0000c8000c0e7a11 */ /* 0x040fe200078010ff */
[----:B------:R-:W-:Y:S02]  /*4ea0*/  FMUL.FTZ R175, R175, R154 ;  /* 0x0000009aafaf7220 */ /* 0x000fe40000410000 */
[----:B------:R-:W-:Y:S01]  /*4eb0*/  FFMA.FTZ R168, R111, R178, R168 ;  /* 0x000000b26fa87223 */ /* 0x000fe200000100a8 */
[----:B------:R-:W-:Y:S01]  /*4ec0*/  LEA.HI.X R15, R12, c[0x0][0x324], R13, 0x2, P0 ;  /* 0x0000c9000c0f7a11 */ /* 0x000fe200000f140d */
[----:B------:R-:W-:Y:S02]  /*4ed0*/  FMUL.FTZ R174, R174, R153 ;  /* 0x00000099aeae7220 */ /* 0x000fe40000410000 */
[----:B------:R-:W-:Y:S01]  /*4ee0*/  FFMA.FTZ R168, R109, R175, R168 ;  /* 0x000000af6da87223 */ /* 0x000fe200000100a8 */
[----:B------:R-:W-:Y:S01]  /*4ef0*/  PRMT R175, RZ, 0x5410, R4 ;  /* 0x00005410ffaf7816 */ /* 0x000fe20000000004 */
[----:B------:R-:W-:-:S02]  /*4f00*/  IMAD R169, R169, -0x400, RZ ;  /* 0xfffffc00a9a97824 */ /* 0x000fc400078e02ff */
[----:B0-----:R-:W-:Y:S01]  /*4f10*/  FFMA.FTZ R165, R167, R165, R182 ;  /* 0x000000a5a7a57223 */ /* 0x001fe200000100b6 */
[----:B------:R-:W-:Y:S01]  /*4f20*/  PRMT R167, RZ, 0x7610, R9 ;  /* 0x00007610ffa77816 */ /* 0x000fe20000000009 */
[----:B------:R-:W-:Y:S02]  /*4f30*/  FFMA.FTZ R168, R113, R174, R168 ;  /* 0x000000ae71a87223 */ /* 0x000fe400000100a8 */
[----:B------:R-:W-:Y:S01]  /*4f40*/  FFMA.FTZ R185, R162, R165, R185 ;  /* 0x000000a5a2b97223 */ /* 0x000fe200000100b9 */
[----:B------:R-:W-:Y:S01]  /*4f50*/  P2R R162, PR, RZ, 0x2 ;  /* 0x00000002ffa27803 */ /* 0x000fe20000000000 */
[----:B------:R-:W-:Y:S02]  /*4f60*/  FMUL.FTZ R163, R163, R156 ;  /* 0x0000009ca3a37220 */ /* 0x000fe40000410000 */
[----:B------:R-:W-:Y:S02]  /*4f70*/  FFMA.FTZ R179, R26, R185, R179 ;  /* 0x000000b91ab37223 */ /* 0x000fe400000100b3 */
[----:B------:R-:W-:Y:S01]  /*4f80*/  IMAD.WIDE R14, R169, 0x4, R14 ;  /* 0x00000004a90e7825 */ /* 0x000fe200078e020e */
[----:B------:R-:W-:-:S03]  /*4f90*/  SHF.L.U32 R169, R124, 0x2, RZ ;  /* 0x000000027ca97819 */ /* 0x000fc600000006ff */
[----:B------:R-:W-:Y:S02]  /*4fa0*/  FFMA.FTZ R27, R27, R179, R18 ;  /* 0x000000b31b1b7223 */ /* 0x000fe40000010012 */
[----:B------:R-:W-:Y:S02]  /*4fb0*/  IMAD R170, R170, c[0x0][0x2d0], RZ ;  /* 0x0000b400aaaa7a24 */ /* 0x000fe400078e02ff */
[----:B------:R-:W-:Y:S02]  /*4fc0*/  FFMA.FTZ R19, R128, R27, R19 ;  /* 0x0000001b80137223 */ /* 0x000fe40000010013 */
[----:B------:R-:W-:Y:S02]  /*4fd0*/  FFMA.FTZ R168, R115, R163, R168 ;  /* 0x000000a373a87223 */ /* 0x000fe400000100a8 */
[----:B------:R-:W-:Y:S02]  /*4fe0*/  FFMA.FTZ R129, R129, R19, R134 ;  /* 0x0000001381817223 */ /* 0x000fe40000010086 */
[----:B------:R-:W-:-:S02]  /*4ff0*/  FMUL.FTZ R166, R166, R155 ;  /* 0x0000009ba6a67220 */ /* 0x000fc40000410000 */
[----:B------:R-:W-:Y:S02]  /*5000*/  FFMA.FTZ R135, R130, R129, R135 ;  /* 0x0000008182877223 */ /* 0x000fe40000010087 */
[C---:B------:R-:W-:Y:S02]  /*5010*/  IMAD R163, R169.reuse, c[0x0][0x2d4], R170 ;  /* 0x0000b500a9a37a24 */ /* 0x040fe400078e02aa */
[----:B------:R-:W-:-:S04]  /*5020*/  IMAD.WIDE.U32 R14, R169, c[0x0][0x2d0], R14 ;  /* 0x0000b400a90e7a25 */ /* 0x000fc800078e000e */
[----:B------:R-:W-:Y:S01]  /*5030*/  FFMA.FTZ R131, R131, R135, R136 ;  /* 0x0000008783837223 */ /* 0x000fe20000010088 */
[----:B------:R-:W-:Y:S01]  /*5040*/  IADD3 R15, R15, R163, RZ ;  /* 0x000000a30f0f7210 */ /* 0x000fe20007ffe0ff */
[----:B------:R-:W-:Y:S02]  /*5050*/  FFMA.FTZ R166, R117, R166, R168 ;  /* 0x000000a675a67223 */ /* 0x000fe400000100a8 */
[----:B------:R-:W-:Y:S02]  /*5060*/  FMUL.FTZ R164, R164, R157 ;  /* 0x0000009da4a47220 */ /* 0x000fe40000410000 */
[----:B------:R-:W-:Y:S01]  /*5070*/  FMUL.FTZ R162, R161, R158 ;  /* 0x0000009ea1a27220 */ /* 0x000fe20000410000 */
[----:B------:R-:W-:Y:S01]  /*5080*/  LEA R161, R52, 0xfffffc00, 0xa ;  /* 0xfffffc0034a17811 */ /* 0x000fe200078e50ff */
[----:B------:R-:W-:Y:S02]  /*5090*/  FFMA.FTZ R137, R132, R131, R137 ;  /* 0x0000008384897223 */ /* 0x000fe40000010089 */
[----:B------:R-:W-:Y:S01]  /*50a0*/  FFMA.FTZ R164, R119, R164, R166 ;  /* 0x000000a477a47223 */ /* 0x000fe200000100a6 */
[----:B------:R-:W-:Y:S01]  /*50b0*/  IADD3 R12, P0, R161, R12, RZ ;  /* 0x0000000ca10c7210 */ /* 0x000fe20007f1e0ff */
[----:B------:R-:W-:Y:S01]  /*50c0*/  FMUL.FTZ R163, R121, R162 ;  /* 0x000000a279a37220 */ /* 0x000fe20000410000 */
[----:B------:R-:W-:Y:S01]  /*50d0*/  IADD3 R174, -R161, c[0x0][0x168], -R42 ;  /* 0x00005a00a1ae7a10 */ /* 0x000fe20007ffe92a */
[----:B------:R-:W-:Y:S01]  /*50e0*/  FFMA.FTZ R133, R133, R137, R138 ;  /* 0x0000008985857223 */ /* 0x000fe2000001008a */
[----:B------:R-:W-:Y:S01]  /*50f0*/  LEA.HI.X.SX32 R13, R161, R13, 0x1, P0 ;  /* 0x0000000da10d7211 */ /* 0x000fe200000f0eff */
[----:B------:R-:W-:Y:S01]  /*5100*/  FADD.FTZ R26, R164, R163 ;  /* 0x000000a3a41a7221 */ /* 0x000fe20000010000 */
[----:B------:R-:W-:Y:S01]  /*5110*/  SHF.L.U32 R163, R42, 0x4, RZ ;  /* 0x000000042aa37819 */ /* 0x000fe200000006ff */
[----:B------:R-:W-:Y:S01]  /*5120*/  FMUL.FTZ R18, R127, R147 ;  /* 0x000000937f127220 */ /* 0x000fe20000410000 */
[C---:B------:R-:W-:Y:S01]  /*5130*/  ISETP.GE.AND P0, PT, R174.reuse, 0x1, PT ;  /* 0x00000001ae00780c */ /* 0x040fe20003f06270 */
[----:B------:R-:W-:Y:S01]  /*5140*/  FFMA.FTZ R25, R25, R133, R140 ;  /* 0x0000008519197223 */ /* 0x000fe2000001008c */
[----:B------:R-:W-:Y:S01]  /*5150*/  LEA.HI.SX32 R163, R163, R163, 0x1b ;  /* 0x000000a3a3a37211 */ /* 0x000fe200078fdaff */
[----:B------:R-:W-:Y:S01]  /*5160*/  FMUL.FTZ R18, R91, R18 ;  /* 0x000000125b127220 */ /* 0x000fe20000410000 */
[----:B------:R-:W-:Y:S01]  /*5170*/  ISETP.GE.AND P1, PT, R174, 0x41, PT ;  /* 0x00000041ae00780c */ /* 0x000fe20003f26270 */
[----:B-1----:R-:W-:-:S02]  /*5180*/  FMUL.FTZ R16, R127, R145 ;  /* 0x000000917f107220 */ /* 0x002fc40000410000 */
[C---:B------:R-:W-:Y:S01]  /*5190*/  FMUL.FTZ R128, R127.reuse, R148 ;  /* 0x000000947f807220 */ /* 0x040fe20000410000 */
[----:B------:R0:W-:Y:S01]  /*51a0*/  STS [R163.X4+0x850], R18 ;  /* 0x00085012a3007388 */ /* 0x0001e20000004800 */
[----:B------:R-:W-:Y:S02]  /*51b0*/  FMUL.FTZ R130, R127, R150 ;  /* 0x000000967f827220 */ /* 0x000fe40000410000 */
[----:B------:R-:W-:Y:S02]  /*51c0*/  FFMA.FTZ R139, R20, R25, R139 ;  /* 0x00000019148b7223 */ /* 0x000fe4000001008b */
[----:B------:R-:W-:Y:S02]  /*51d0*/  FMUL.FTZ R16, R97, R16 ;  /* 0x0000001061107220 */ /* 0x000fe40000410000 */
[----:B------:R-:W-:Y:S02]  /*51e0*/  FMUL.FTZ R128, R103, R128 ;  /* 0x0000008067807220 */ /* 0x000fe40000410000 */
[----:B------:R-:W-:Y:S01]  /*51f0*/  FMUL.FTZ R130, R101, R130 ;  /* 0x0000008265827220 */ /* 0x000fe20000410000 */
[----:B------:R1:W-:Y:S01]  /*5200*/  STS [R163.X4+0x860], R16 ;  /* 0x00086010a3007388 */ /* 0x0003e20000004800 */
[----:B------:R-:W-:Y:S01]  /*5210*/  FFMA.FTZ R21, R21, R139, R142 ;  /* 0x0000008b15157223 */ /* 0x000fe2000001008e */
[----:B------:R-:W-:Y:S01]  /*5220*/  PRMT R142, RZ, 0x7610, R5 ;  /* 0x00007610ff8e7816 */ /* 0x000fe20000000005 */
[----:B0-----:R-:W-:Y:S01]  /*5230*/  FMUL.FTZ R18, R127, R152 ;  /* 0x000000987f127220 */ /* 0x001fe20000410000 */
[----:B------:R0:W-:Y:S01]  /*5240*/  STS [R163.X4+0x864], R128 ;  /* 0x00086480a3007388 */ /* 0x0001e20000004800 */
[----:B------:R-:W-:-:S02]  /*5250*/  FFMA.FTZ R141, R22, R21, R141 ;  /* 0x00000015168d7223 */ /* 0x000fc4000001008d */
[C---:B------:R-:W-:Y:S01]  /*5260*/  FMUL.FTZ R162, R127.reuse, R34 ;  /* 0x000000227fa27220 */ /* 0x040fe20000410000 */
[----:B------:R2:W-:Y:S01]  /*5270*/  STS [R163.X4+0x868], R130 ;  /* 0x00086882a3007388 */ /* 0x0005e20000004800 */
[C---:B------:R-:W-:Y:S02]  /*5280*/  FMUL.FTZ R164, R127.reuse, R35 ;  /* 0x000000237fa47220 */ /* 0x040fe40000410000 */
[C---:B------:R-:W-:Y:S02]  /*5290*/  FMUL.FTZ R166, R127.reuse, R146 ;  /* 0x000000927fa67220 */ /* 0x040fe40000410000 */
[C---:B------:R-:W-:Y:S02]  /*52a0*/  FMUL.FTZ R134, R127.reuse, R149 ;  /* 0x000000957f867220 */ /* 0x040fe40000410000 */
[C---:B------:R-:W-:Y:S02]  /*52b0*/  FMUL.FTZ R132, R127.reuse, R151 ;  /* 0x000000977f847220 */ /* 0x040fe40000410000 */
[----:B------:R-:W-:-:S02]  /*52c0*/  FMUL.FTZ R136, R127, R154 ;  /* 0x0000009a7f887220 */ /* 0x000fc40000410000 */
[----:B------:R-:W-:Y:S02]  /*52d0*/  FMUL.FTZ R138, R127, R153 ;  /* 0x000000997f8a7220 */ /* 0x000fe40000410000 */
[----:B------:R-:W-:Y:S02]  /*52e0*/  FMUL.FTZ R18, R105, R18 ;  /* 0x0000001269127220 */ /* 0x000fe40000410000 */
[C---:B-1----:R-:W-:Y:S02]  /*52f0*/  FMUL.FTZ R16, R127.reuse, R156 ;  /* 0x0000009c7f107220 */ /* 0x042fe40000410000 */
[C---:B------:R-:W-:Y:S01]  /*5300*/  FMUL.FTZ R20, R127.reuse, R155 ;  /* 0x0000009b7f147220 */ /* 0x040fe20000410000 */
[----:B------:R1:W-:Y:S01]  /*5310*/  STS [R163.X4+0x870], R18 ;  /* 0x00087012a3007388 */ /* 0x0003e20000004800 */
[C---:B0-----:R-:W-:Y:S02]  /*5320*/  FMUL.FTZ R128, R127.reuse, R157 ;  /* 0x0000009d7f807220 */ /* 0x041fe40000410000 */
[----:B--2---:R-:W-:-:S02]  /*5330*/  FMUL.FTZ R130, R127, R158 ;  /* 0x0000009e7f827220 */ /* 0x004fc40000410000 */
[----:B------:R-:W-:Y:S02]  /*5340*/  FFMA.FTZ R23, R23, R141, R144 ;  /* 0x0000008d17177223 */ /* 0x000fe40000010090 */
[----:B------:R-:W-:Y:S02]  /*5350*/  FMUL.FTZ R162, R95, R162 ;  /* 0x000000a25fa27220 */ /* 0x000fe40000410000 */
[----:B------:R-:W-:Y:S01]  /*5360*/  FMUL.FTZ R164, R93, R164 ;  /* 0x000000a45da47220 */ /* 0x000fe20000410000 */
[----:B-1----:R-:W-:Y:S01]  /*5370*/  PRMT R18, RZ, 0x5410, R8 ;  /* 0x00005410ff127816 */ /* 0x002fe20000000008 */
[----:B------:R-:W-:Y:S01]  /*5380*/  FMUL.FTZ R166, R99, R166 ;  /* 0x000000a663a67220 */ /* 0x000fe20000410000 */
[----:B------:R-:W-:Y:S01]  /*5390*/  STS [R163.X4+0x854], R162 ;  /* 0x000854a2a3007388 */ /* 0x000fe20000004800 */
[----:B------:R-:W-:Y:S02]  /*53a0*/  FMUL.FTZ R134, R107, R134 ;  /* 0x000000866b867220 */ /* 0x000fe40000410000 */
[----:B------:R-:W-:Y:S01]  /*53b0*/  FMUL.FTZ R132, R111, R132 ;  /* 0x000000846f847220 */ /* 0x000fe20000410000 */
[----:B------:R-:W-:Y:S01]  /*53c0*/  STS [R163.X4+0x858], R164 ;  /* 0x000858a4a3007388 */ /* 0x000fe20000004800 */
[----:B------:R-:W-:-:S02]  /*53d0*/  FMUL.FTZ R136, R109, R136 ;  /* 0x000000886d887220 */ /* 0x000fc40000410000 */
[----:B------:R-:W-:Y:S01]  /*53e0*/  FMUL.FTZ R138, R113, R138 ;  /* 0x0000008a718a7220 */ /* 0x000fe20000410000 */
[----:B------:R-:W-:Y:S01]  /*53f0*/  STS [R163.X4+0x85c], R166 ;  /* 0x00085ca6a3007388 */ /* 0x000fe20000004800 */
[----:B------:R-:W-:Y:S02]  /*5400*/  FMUL.FTZ R16, R115, R16 ;  /* 0x0000001073107220 */ /* 0x000fe40000410000 */
[----:B------:R-:W-:Y:S01]  /*5410*/  FMUL.FTZ R20, R117, R20 ;  /* 0x0000001475147220 */ /* 0x000fe20000410000 */
[----:B------:R0:W-:Y:S01]  /*5420*/  STS [R163.X4+0x86c], R134 ;  /* 0x00086c86a3007388 */ /* 0x0001e20000004800 */
[----:B------:R-:W-:Y:S02]  /*5430*/  FMUL.FTZ R128, R119, R128 ;  /* 0x0000008077807220 */ /* 0x000fe40000410000 */
[----:B------:R-:W-:Y:S01]  /*5440*/  FMUL.FTZ R130, R121, R130 ;  /* 0x0000008279827220 */ /* 0x000fe20000410000 */
[----:B------:R-:W-:Y:S01]  /*5450*/  STS [R163.X4+0x874], R132 ;  /* 0x00087484a3007388 */ /* 0x000fe20000004800 */
[----:B------:R-:W-:Y:S01]  /*5460*/  FFMA.FTZ R143, R24, R23, R143 ;  /* 0x00000017188f7223 */ /* 0x000fe2000001008f */
[----:B------:R-:W-:Y:S01]  /*5470*/  PRMT R24, RZ, 0x5410, R9 ;  /* 0x00005410ff187816 */ /* 0x000fe20000000009 */
[----:B------:R-:W-:Y:S01]  /*5480*/  FMUL.FTZ R22, R23, R100 ;  /* 0x0000006417167220 */ /* 0x000fe20000410000 */
[----:B------:R1:W-:Y:S01]  /*5490*/  STS [R163.X4+0x878], R136 ;  /* 0x00087888a3007388 */ /* 0x0003e20000004800 */
[----:B------:R-:W-:Y:S01]  /*54a0*/  FMUL.FTZ R127, R143, R102 ;  /* 0x000000668f7f7220 */ /* 0x000fe20000410000 */
[----:B0-----:R-:W-:Y:S01]  /*54b0*/  PRMT R134, RZ, 0x7610, R11 ;  /* 0x00007610ff867816 */ /* 0x001fe2000000000b */
[----:B------:R-:W-:Y:S01]  /*54c0*/  FFMA.FTZ R35, R24, -R98, R35 ;  /* 0x8000006218237223 */ /* 0x000fe20000010023 */
[----:B------:R0:W-:Y:S01]  /*54d0*/  STS [R163.X4+0x87c], R138 ;  /* 0x00087c8aa3007388 */ /* 0x0001e20000004800 */
[----:B------:R-:W-:Y:S01]  /*54e0*/  FFMA.FTZ R169, R167, -R96, R146 ;  /* 0x80000060a7a97223 */ /* 0x000fe20000010092 */
[----:B------:R-:W-:Y:S01]  /*54f0*/  PRMT R146, RZ, 0x7610, R6 ;  /* 0x00007610ff927816 */ /* 0x000fe20000000006 */
[----:B------:R-:W-:Y:S01]  /*5500*/  FFMA.FTZ R177, R171, -R92, R148 ;  /* 0x8000005cabb17223 */ /* 0x000fe20000010094 */
[----:B------:R-:W-:Y:S01]  /*5510*/  STS [R163.X4+0x880], R16 ;  /* 0x00088010a3007388 */ /* 0x000fe20000004800 */
[----:B------:R-:W-:Y:S01]  /*5520*/  FFMA.FTZ R150, R173, -R104, R150 ;  /* 0x80000068ad967223 */ /* 0x000fe20000010096 */
[----:B------:R-:W-:Y:S01]  /*5530*/  PRMT R148, RZ, 0x5410, R7 ;  /* 0x00005410ff947816 */ /* 0x000fe20000000007 */
[----:B-1----:R-:W-:Y:S01]  /*5540*/  FMUL.FTZ R136, R25, R92 ;  /* 0x0000005c19887220 */ /* 0x002fe20000410000 */
[----:B------:R1:W-:Y:S01]  /*5550*/  STS [R163.X4+0x884], R20 ;  /* 0x00088414a3007388 */ /* 0x0003e20000004800 */
[----:B------:R-:W-:Y:S01]  /*5560*/  FMUL.FTZ R181, R133, R104 ;  /* 0x0000006885b57220 */ /* 0x000fe20000410000 */
[----:B0-----:R-:W-:Y:S01]  /*5570*/  PRMT R138, RZ, 0x7610, R4 ;  /* 0x00007610ff8a7816 */ /* 0x001fe20000000004 */
[-C--:B------:R-:W-:Y:S01]  /*5580*/  FFMA.FTZ R149, R134, -R108.reuse, R149 ;  /* 0x8000006c86957223 */ /* 0x080fe20000010095 */
[----:B------:R0:W-:Y:S01]  /*5590*/  STS [R163.X4+0x888], R128 ;  /* 0x00088880a3007388 */ /* 0x0001e20000004800 */
[----:B------:R-:W-:-:S02]  /*55a0*/  FMUL.FTZ R140, R137, R108 ;  /* 0x0000006c898c7220 */ /* 0x000fc40000410000 */
[-C--:B------:R-:W-:Y:S01]  /*55b0*/  FFMA.FTZ R152, R175, -R106.reuse, R152 ;  /* 0x8000006aaf987223 */ /* 0x080fe20000010098 */
[----:B------:R2:W-:Y:S01]  /*55c0*/  STS [R163.X4+0x88c], R130 ;  /* 0x00088c82a3007388 */ /* 0x0005e20000004800 */
[----:B------:R-:W-:Y:S02]  /*55d0*/  FMUL.FTZ R187, R131, R106 ;  /* 0x0000006a83bb7220 */ /* 0x000fe40000410000 */
[----:B-1----:R-:W-:Y:S02]  /*55e0*/  FFMA.FTZ R20, R18, -R102, R147 ;  /* 0x8000006612147223 */ /* 0x002fe40000010093 */
[----:B------:R-:W-:Y:S01]  /*55f0*/  FFMA.FTZ R151, R138, -R112, R151 ;  /* 0x800000708a977223 */ /* 0x000fe20000010097 */
[----:B0-----:R-:W-:Y:S01]  /*5600*/  PRMT R128, RZ, 0x5410, R10 ;  /* 0x00005410ff807816 */ /* 0x001fe2000000000a */
[----:B------:R-:W-:Y:S02]  /*5610*/  FFMA.FTZ R16, R127, R20, RZ ;  /* 0x000000147f107223 */ /* 0x000fe400000100ff */
[----:B------:R-:W-:Y:S01]  /*5620*/  FMUL.FTZ R144, R135, R112 ;  /* 0x0000007087907220 */ /* 0x000fe20000410000 */
[----:B--2---:R-:W-:Y:S01]  /*5630*/  PRMT R163, RZ, 0x7610, R8 ;  /* 0x00007610ffa37816 */ /* 0x004fe20000000008 */
[----:B------:R-:W-:-:S02]  /*5640*/  FMUL.FTZ R130, R21, R96 ;  /* 0x0000006015827220 */ /* 0x000fc40000410000 */
[----:B------:R-:W-:Y:S02]  /*5650*/  FFMA.FTZ R132, R128, -R94, R145 ;  /* 0x8000005e80847223 */ /* 0x000fe40000010091 */
[----:B------:R-:W-:Y:S02]  /*5660*/  FFMA.FTZ R147, R163, -R100, R34 ;  /* 0x80000064a3937223 */ /* 0x000fe40000010022 */
[----:B------:R-:W-:Y:S02]  /*5670*/  FMUL.FTZ R34, R141, R98 ;  /* 0x000000628d227220 */ /* 0x000fe40000410000 */
[----:B------:R-:W-:Y:S02]  /*5680*/  FFMA.FTZ R16, R22, R147, R16 ;  /* 0x0000009316107223 */ /* 0x000fe40000010010 */
[----:B------:R-:W-:Y:S02]  /*5690*/  FMUL.FTZ R145, R139, R94 ;  /* 0x0000005e8b917220 */ /* 0x000fe40000410000 */
[----:B------:R-:W-:-:S02]  /*56a0*/  FFMA.FTZ R16, R34, R35, R16 ;  /* 0x0000002322107223 */ /* 0x000fc40000010010 */
[----:B------:R-:W-:Y:S02]  /*56b0*/  FFMA.FTZ R162, R142, -R116, R153 ;  /* 0x800000748ea27223 */ /* 0x000fe40000010099 */
[----:B------:R-:W-:Y:S02]  /*56c0*/  FFMA.FTZ R16, R130, R169, R16 ;  /* 0x000000a982107223 */ /* 0x000fe40000010010 */
[----:B------:R-:W-:Y:S02]  /*56d0*/  FFMA.FTZ R154, R183, -R110, R154 ;  /* 0x8000006eb79a7223 */ /* 0x000fe4000001009a */
        /* <DEDUP_REMOVED lines=9> */
[-C--:B------:R-:W-:Y:S02]  /*5770*/  FFMA.FTZ R156, R189, -R114.reuse, R156 ;  /* 0x80000072bd9c7223 */ /* 0x080fe4000001009c */
[----:B------:R-:W-:Y:S02]  /*5780*/  FFMA.FTZ R16, R144, R151, R16 ;  /* 0x0000009790107223 */ /* 0x000fe40000010010 */
[----:B------:R-:W-:Y:S02]  /*5790*/  FMUL.FTZ R157, R27, R114 ;  /* 0x000000721b9d7220 */ /* 0x000fe40000410000 */
[----:B------:R-:W-:Y:S02]  /*57a0*/  FFMA.FTZ R16, R153, R154, R16 ;  /* 0x0000009a99107223 */ /* 0x000fe40000010010 */
[----:B------:R-:W-:Y:S02]  /*57b0*/  FFMA.FTZ R193, R191, -R126, R158 ;  /* 0x8000007ebfc17223 */ /* 0x000fe4000001009e */
[----:B------:R-:W-:-:S02]  /*57c0*/  FFMA.FTZ R16, R155, R162, R16 ;  /* 0x000000a29b107223 */ /* 0x000fc40000010010 */
        /* <DEDUP_REMOVED lines=19> */
.L_x_4003:
[----:B------:R-:W-:Y:S05]  /*5900*/  BSYNC B0 ;  /* 0x0000000000007941 */ /* 0x000fea0003800000 */
.L_x_4002:
[----:B------:R-:W1:Y:S01]  /*5910*/  LDS R195, [R195.X4+0x950] ;  /* 0x00095000c3c37984 */ /* 0x000e620000004800 */
[----:B------:R-:W-:Y:S01]  /*5920*/  BSSY B0, `(.L_x_4004) ;  /* 0x0000006000007945 */ /* 0x000fe20003800000 */
[----:B------:R-:W-:Y:S01]  /*5930*/  FADD.FTZ R12, R172, R199 ;  /* 0x000000c7ac0c7221 */ /* 0x000fe20000010000 */
[C---:B------:R-:W-:Y:S02]  /*5940*/  IADD3 R13, R42.reuse, 0x80, RZ ;  /* 0x000000802a0d7810 */ /* 0x040fe40007ffe0ff */
[----:B0-----:R-:W-:Y:S01]  /*5950*/  IADD3 R17, R42, 0xc0, RZ ;  /* 0x000000c02a117810 */ /* 0x001fe20007ffe0ff */
[----:B------:R-:W-:Y:S05]  /*5960*/  @!P1 BRA `(.L_x_4005) ;  /* 0x0000001000009947 */ /* 0x000fea0003800000 */
[----:B-1----:R0:W-:Y:S02]  /*5970*/  RED.E.ADD.F32.FTZ.RN.STRONG.GPU [R14.64+-0xf00], R195 ;  /* 0xfff100c30e00798e */ /* 0x0021e4000c10e784 */
.L_x_4005:
[----:B------:R-:W-:Y:S05]  /*5980*/  BSYNC B0 ;  /* 0x0000000000007941 */ /* 0x000fea0003800000 */
.L_x_4004:
        /* <DEDUP_REMOVED lines=14> */
.L_x_4007:
[----:B------:R-:W-:Y:S05]  /*5a70*/  BSYNC B0 ;  /* 0x0000000000007941 */ /* 0x000fea0003800000 */
.L_x_4006:
[----:B------:R-:W1:Y:S01]  /*5a80*/  LDS R17, [R17.X4+0xb50] ;  /* 0x000b500011117984 */ /* 0x000e620000004800 */
[----:B------:R-:W-:Y:S01]  /*5a90*/  BSSY B0, `(.L_x_4008) ;  /* 0x0000005000007945 */ /* 0x000fe20003800000 */
[----:B0-----:R-:W-:Y:S02]  /*5aa0*/  IADD3 R13, R42, 0x140, RZ ;  /* 0x000001402a0d7810 */ /* 0x001fe40007ffe0ff */
[----:B------:R-:W-:Y:S01]  /*5ab0*/  LEA.HI.SX32 R195, R195, R42, 0x1b ;  /* 0x0000002ac3c37211 */ /* 0x000fe200078fdaff */
[----:B------:R-:W-:Y:S05]  /*5ac0*/  @!P0 BRA `(.L_x_4009) ;  /* 0x0000001000008947 */ /* 0x000fea0003800000 */
[----:B-1----:R0:W-:Y:S02]  /*5ad0*/  RED.E.ADD.F32.FTZ.RN.STRONG.GPU [R14.64+-0xd00], R17 ;  /* 0xfff300110e00798e */ /* 0x0021e4000c10e784 */
.L_x_4009:
[----:B------:R-:W-:Y:S05]  /*5ae0*/  BSYNC B0 ;  /* 0x0000000000007941 */ /* 0x000fea0003800000 */
.L_x_4008:
[----:B------:R-:W2:Y:S01]  /*5af0*/  LDS R195, [R195.X4+0xc50] ;  /* 0x000c5000c3c37984 */ /* 0x000ea20000004800 */
[----:B------:R-:W-:Y:S01]  /*5b00*/  BSSY B0, `(.L_x_4010) ;  /* 0x0000005000007945 */ /* 0x000fe20003800000 */
[----:B01----:R-:W-:Y:S02]  /*5b10*/  IADD3 R17, R42, 0x180, RZ ;  /* 0x000001802a117810 */ /* 0x003fe40007ffe0ff */
[----:B------:R-:W-:Y:S01]  /*5b20*/  LEA.HI.SX32 R13, R13, R42, 0x1b ;  /* 0x0000002a0d0d7211 */ /* 0x000fe200078fdaff */
[----:B------:R-:W-:Y:S05]  /*5b30*/  @!P1 BRA `(.L_x_4011) ;  /* 0x0000001000009947 */ /* 0x000fea0003800000 */
[----:B--2---:R0:W-:Y:S02]  /*5b40*/  RED.E.ADD.F32.FTZ.RN.STRONG.GPU [R14.64+-0xc00], R195 ;  /* 0xfff400c30e00798e */ /* 0x0041e4000c10e784 */
.L_x_4011:
[----:B------:R-:W-:Y:S05]  /*5b50*/  BSYNC B0 ;  /* 0x0000000000007941 */ /* 0x000fea0003800000 */
.L_x_4010:
[----:B------:R-:W1:Y:S01]  /*5b60*/  LDS R13, [R13.X4+0xd50] ;  /* 0x000d50000d0d7984 */ /* 0x000e620000004800 */
[----:B------:R-:W-:Y:S01]  /*5b70*/  BSSY B0, `(.L_x_4012) ;  /* 0x0000005000007945 */ /* 0x000fe20003800000 */
[----:B0-2---:R-:W-:-:S02]  /*5b80*/  IADD3 R195, R42, 0x1c0, RZ ;  /* 0x000001c02ac37810 */ /* 0x005fc40007ffe0ff */
[----:B------:R-:W-:Y:S01]  /*5b90*/  LEA.HI.SX32 R17, R17, R42, 0x1b ;  /* 0x0000002a11117211 */ /* 0x000fe200078fdaff */
[----:B------:R-:W-:Y:S05]  /*5ba0*/  @!P2 BRA `(.L_x_4013) ;  /* 0x000000100000a947 */ /* 0x000fea0003800000 */
[----:B-1----:R0:W-:Y:S02]  /*5bb0*/  RED.E.ADD.F32.FTZ.RN.STRONG.GPU [R14.64+-0xb00], R13 ;  /* 0xfff5000d0e00798e */ /* 0x0021e4000c10e784 */
.L_x_4013:
[----:B------:R-:W-:Y:S05]  /*5bc0*/  BSYNC B0 ;  /* 0x0000000000007941 */ /* 0x000fea0003800000 */
.L_x_4012:
[----:B------:R-:W2:Y:S01]  /*5bd0*/  LDS R17, [R17.X4+0xe50] ;  /* 0x000e500011117984 */ /* 0x000ea20000004800 */
[----:B------:R-:W-:Y:S01]  /*5be0*/  BSSY B0, `(.L_x_4014) ;  /* 0x0000005000007945 */ /* 0x000fe20003800000 */
[----:B01----:R-:W-:Y:S02]  /*5bf0*/  IADD3 R13, R42, 0x200, RZ ;  /* 0x000002002a0d7810 */ /* 0x003fe40007ffe0ff */
[----:B------:R-:W-:Y:S01]  /*5c00*/  LEA.HI.SX32 R195, R195, R42, 0x1b ;  /* 0x0000002ac3c37211 */ /* 0x000fe200078fdaff */
[----:B------:R-:W-:Y:S05]  /*5c10*/  @!P3 BRA `(.L_x_4015) ;  /* 0x000000100000b947 */ /* 0x000fea0003800000 */
[----:B--2---:R0:W-:Y:S02]  /*5c20*/  RED.E.ADD.F32.FTZ.RN.STRONG.GPU [R14.64+-0xa00], R17 ;  /* 0xfff600110e00798e */ /* 0x0041e4000c10e784 */
.L_x_4015:
[----:B------:R-:W-:Y:S05]  /*5c30*/  BSYNC B0 ;  /* 0x0000000000007941 */ /* 0x000fea0003800000 */
.L_x_4014:
[----:B------:R-:W1:Y:S01]  /*5c40*/  LDS R195, [R195.X4+0xf50] ;  /* 0x000f5000c3c37984 */ /* 0x000e620000004800 */
[----:B------:R-:W-:Y:S01]  /*5c50*/  BSSY B0, `(.L_x_4016) ;  /* 0x0000004000007945 */ /* 0x000fe20003800000 */
[----:B------:R-:W-:Y:S01]  /*5c60*/  LEA.HI.SX32 R13, R13, R42, 0x1b ;  /* 0x0000002a0d0d7211 */ /* 0x000fe200078fdaff */
[----:B------:R-:W-:Y:S05]  /*5c70*/  @!P4 BRA `(.L_x_4017) ;  /* 0x000000100000c947 */ /* 0x000fea0003800000 */
[----:B-1----:R1:W-:Y:S02]  /*5c80*/  RED.E.ADD.F32.FTZ.RN.STRONG.GPU [R14.64+-0x900], R195 ;  /* 0xfff700c30e00798e */ /* 0x0023e4000c10e784 */
.L_x_4017:
[----:B------:R-:W-:Y:S05]  /*5c90*/  BSYNC B0 ;  /* 0x0000000000007941 */ /* 0x000fea0003800000 */
.L_x_4016:
[----:B------:R-:W3:Y:S01]  /*5ca0*/  LDS R13, [R13.X4+0x1050] ;  /* 0x001050000d0d7984 */ /* 0x000ee20000004800 */
[----:B------:R-:W-:Y:S01]  /*5cb0*/  BSSY B0, `(.L_x_4018) ;  /* 0x0000005000007945 */ /* 0x000fe20003800000 */
[----:B0-2---:R-:W-:-:S02]  /*5cc0*/  IADD3 R17, R42, 0x240, RZ ;  /* 0x000002402a117810 */ /* 0x005fc40007ffe0ff */
[----:B-1----:R-:W-:Y:S01]  /*5cd0*/  IADD3 R195, R42, 0x280, RZ ;  /* 0x000002802ac37810 */ /* 0x002fe20007ffe0ff */
[----:B------:R-:W-:Y:S05]  /*5ce0*/  @!P5 BRA `(.L_x_4019) ;  /* 0x000000100000d947 */ /* 0x000fea0003800000 */
[----:B---3--:R0:W-:Y:S02]  /*5cf0*/  RED.E.ADD.F32.FTZ.RN.STRONG.GPU [R14.64+-0x800], R13 ;  /* 0xfff8000d0e00798e */ /* 0x0081e4000c10e784 */
.L_x_4019:
[----:B------:R-:W-:Y:S05]  /*5d00*/  BSYNC B0 ;  /* 0x0000000000007941 */ /* 0x000fea0003800000 */
.L_x_4018:
        /* <DEDUP_REMOVED lines=14> */
.L_x_4021:
[----:B------:R-:W-:Y:S05]  /*5df0*/  BSYNC B0 ;  /* 0x0000000000007941 */ /* 0x000fea0003800000 */
.L_x_4020:
[----:B------:R-:W1:Y:S01]  /*5e00*/  LDS R195, [R195.X4+0x1250] ;  /* 0x00125000c3c37984 */ /* 0x000e620000004800 */
[----:B------:R-:W-:Y:S01]  /*5e10*/  BSSY B0, `(.L_x_4022) ;  /* 0x0000005000007945 */ /* 0x000fe20003800000 */
[----:B0-----:R-:W-:-:S02]  /*5e20*/  IADD3 R17, R42, 0x300, RZ ;  /* 0x000003002a117810 */ /* 0x001fc40007ffe0ff */
[----:B------:R-:W-:Y:S01]  /*5e30*/  LEA.HI.SX32 R13, R13, R42, 0x1b ;  /* 0x0000002a0d0d7211 */ /* 0x000fe200078fdaff */
[----:B------:R-:W-:Y:S05]  /*5e40*/  @!P0 BRA `(.L_x_4023) ;  /* 0x0000001000008947 */ /* 0x000fea0003800000 */
[----:B-1----:R0:W-:Y:S02]  /*5e50*/  RED.E.ADD.F32.FTZ.RN.STRONG.GPU [R14.64+-0x600], R195 ;  /* 0xfffa00c30e00798e */ /* 0x0021e4000c10e784 */
.L_x_4023:
[----:B------:R-:W-:Y:S05]  /*5e60*/  BSYNC B0 ;  /* 0x0000000000007941 */ /* 0x000fea0003800000 */
.L_x_4022:
[----:B------:R-:W2:Y:S01]  /*5e70*/  LDS R13, [R13.X4+0x1350] ;  /* 0x001350000d0d7984 */ /* 0x000ea20000004800 */
[----:B------:R-:W-:Y:S01]  /*5e80*/  BSSY B0, `(.L_x_4024) ;  /* 0x0000005000007945 */ /* 0x000fe20003800000 */
[----:B01----:R-:W-:Y:S02]  /*5e90*/  IADD3 R195, R42, 0x340, RZ ;  /* 0x000003402ac37810 */ /* 0x003fe40007ffe0ff */
[----:B------:R-:W-:Y:S01]  /*5ea0*/  LEA.HI.SX32 R17, R17, R42, 0x1b ;  /* 0x0000002a11117211 */ /* 0x000fe200078fdaff */
[----:B------:R-:W-:Y:S05]  /*5eb0*/  @!P1 BRA `(.L_x_4025) ;  /* 0x0000001000009947 */ /* 0x000fea0003800000 */
[----:B--2---:R0:W-:Y:S02]  /*5ec0*/  RED.E.ADD.F32.FTZ.RN.STRONG.GPU [R14.64+-0x500], R13 ;  /* 0xfffb000d0e00798e */ /* 0x0041e4000c10e784 */
.L_x_4025:
[----:B------:R-:W-:Y:S05]  /*5ed0*/  BSYNC B0 ;  /* 0x0000000000007941 */ /* 0x000fea0003800000 */
.L_x_4024:
[----:B------:R-:W1:Y:S01]  /*5ee0*/  LDS R17, [R17.X4+0x1450] ;  /* 0x0014500011117984 */ /* 0x000e620000004800 */
[----:B------:R-:W-:Y:S01]  /*5ef0*/  BSSY B0, `(.L_x_4026) ;  /* 0x0000005000007945 */ /* 0x000fe20003800000 */
[----:B0-2---:R-:W-:Y:S02]  /*5f00*/  IADD3 R13, R42, 0x380, RZ ;  /* 0x000003802a0d7810 */ /* 0x005fe40007ffe0ff */
[----:B------:R-:W-:Y:S01]  /*5f10*/  LEA.HI.SX32 R195, R195, R42, 0x1b ;  /* 0x0000002ac3c37211 */ /* 0x000fe200078fdaff */
[----:B------:R-:W-:Y:S05]  /*5f20*/  @!P2 BRA `(.L_x_4027) ;  /* 0x000000100000a947 */ /* 0x000fea0003800000 */
[----:B-1----:R0:W-:Y:S02]  /*5f30*/  RED.E.ADD.F32.FTZ.RN.STRONG.GPU [R14.64+-0x400], R17 ;  /* 0xfffc00110e00798e */ /* 0x0021e4000c10e784 */
.L_x_4027:
[----:B------:R-:W-:Y:S05]  /*5f40*/  BSYNC B0 ;  /* 0x0000000000007941 */ /* 0x000fea0003800000 */
.L_x_4026:
[----:B------:R-:W2:Y:S01]  /*5f50*/  LDS R195, [R195.X4+0x1550] ;  /* 0x00155000c3c37984 */ /* 0x000ea20000004800 */
[----:B------:R-:W-:Y:S01]  /*5f60*/  BSSY B0, `(.L_x_4028) ;  /* 0x0000005000007945 */ /* 0x000fe20003800000 */
[----:B01----:R-:W-:-:S02]  /*5f70*/  IADD3 R17, R42, 0x3c0, RZ ;  /* 0x000003c02a117810 */ /* 0x003fc40007ffe0ff */
[----:B------:R-:W-:Y:S01]  /*5f80*/  LEA.HI.SX32 R13, R13, R42, 0x1b ;  /* 0x0000002a0d0d7211 */ /* 0x000fe200078fdaff */
[----:B------:R-:W-:Y:S05]  /*5f90*/  @!P3 BRA `(.L_x_4029) ;  /* 0x000000100000b947 */ /* 0x000fea0003800000 */
[----:B--2---:R0:W-:Y:S02]  /*5fa0*/  RED.E.ADD.F32.FTZ.RN.STRONG.GPU [R14.64+-0x300], R195 ;  /* 0xfffd00c30e00798e */ /* 0x0041e4000c10e784 */
.L_x_4029:
[----:B------:R-:W-:Y:S05]  /*5fb0*/  BSYNC B0 ;  /* 0x0000000000007941 */ /* 0x000fea0003800000 */
.L_x_4028:
[----:B------:R-:W1:Y:S01]  /*5fc0*/  LDS R13, [R13.X4+0x1650] ;  /* 0x001650000d0d7984 */ /* 0x000e620000004800 */
[----:B------:R-:W-:Y:S01]  /*5fd0*/  BSSY B0, `(.L_x_4030) ;  /* 0x0000004000007945 */ /* 0x000fe20003800000 */
[----:B------:R-:W-:Y:S01]  /*5fe0*/  LEA.HI.SX32 R17, R17, R42, 0x1b ;  /* 0x0000002a11117211 */ /* 0x000fe200078fdaff */
[----:B------:R-:W-:Y:S05]  /*5ff0*/  @!P4 BRA `(.L_x_4031) ;  /* 0x000000100000c947 */ /* 0x000fea0003800000 */
[----:B-1----:R1:W-:Y:S02]  /*6000*/  RED.E.ADD.F32.FTZ.RN.STRONG.GPU [R14.64+-0x200], R13 ;  /* 0xfffe000d0e00798e */ /* 0x0023e4000c10e784 */
.L_x_4031:
[----:B------:R-:W-:Y:S05]  /*6010*/  BSYNC B0 ;  /* 0x0000000000007941 */ /* 0x000fea0003800000 */
.L_x_4030:
[----:B------:R-:W3:Y:S01]  /*6020*/  LDS R17, [R17.X4+0x1750] ;  /* 0x0017500011117984 */ /* 0x000ee20000004800 */
[----:B------:R-:W-:Y:S01]  /*6030*/  BSSY B0, `(.L_x_4032) ;  /* 0x0000003000007945 */ /* 0x000fe20003800000 */
[----:B------:R-:W-:Y:S05]  /*6040*/  @!P5 BRA `(.L_x_4033) ;  /* 0x000000100000d947 */ /* 0x000fea0003800000 */
[----:B---3--:R3:W-:Y:S02]  /*6050*/  RED.E.ADD.F32.FTZ.RN.STRONG.GPU [R14.64+-0x100], R17 ;  /* 0xffff00110e00798e */ /* 0x0087e4000c10e784 */
.L_x_4033:
[----:B------:R-:W-:Y:S05]  /*6060*/  BSYNC B0 ;  /* 0x0000000000007941 */ /* 0x000fea0003800000 */
.L_x_4032:
[----:B01-3--:R-:W0:Y:S01]  /*6070*/  SHFL.DOWN PT, R15, R26, 0x1, 0x1f ;  /* 0x08201f001a0f7f89 */ /* 0x00be2200000e0000 */
[C---:B------:R-:W-:Y:S01]  /*6080*/  ISETP.GT.AND P0, PT, R43.reuse, 0x1e, PT ;  /* 0x0000001e2b00780c */ /* 0x040fe20003f04270 */
        /* <DEDUP_REMOVED lines=61> */
[----:B------:R-:W-:Y:S02]  /*6460*/  FMUL.FTZ R13, R122, R133 ;  /* 0x000000857a0d7220 */ /* 0x000fe40000410000 */
[----:B------:R-:W-:Y:S02]  /*6470*/  FFMA.FTZ R154, R183, R129, R154 ;  /* 0x00000081b79a7223 */ /* 0x000fe4000001009a */
[----:B------:R-:W-:-:S02]  /*6480*/  FMUL.FTZ R150, R150, R13 ;  /* 0x0000000d96967220 */ /* 0x000fc40000410000 */
        /* <DEDUP_REMOVED lines=20> */
[----:B-1----:R-:W-:Y:S01]  /*65d0*/  @!P0 FADD.FTZ R12, R12, R15 ;  /* 0x0000000f0c0c8221 */ /* 0x002fe20000010000 */
[----:B------:R-:W-:Y:S01]  /*65e0*/  MOV R13, R26 ;  /* 0x0000001a000d7202 */ /* 0x000fe20000000f00 */
[----:B------:R-:W-:-:S02]  /*65f0*/  FMUL.FTZ R15, R122, R143 ;  /* 0x0000008f7a0f7220 */ /* 0x000fc40000410000 */
[----:B------:R-:W-:Y:S02]  /*6600*/  FADD.FTZ R71, R140, R71 ;  /* 0x000000478c477221 */ /* 0x000fe40000010000 */
[----:B------:R-:W-:Y:S01]  /*6610*/  FMUL.FTZ R15, R20, R15 ;  /* 0x0000000f140f7220 */ /* 0x000fe20000410000 */
[----:B------:R0:W-:Y:S01]  /*6620*/  @!P1 STS.64 [R49.X8+0x18d8], R12 ;  /* 0x0018d80c31009388 */ /* 0x0001e20000008a00 */
[----:B------:R-:W-:Y:S02]  /*6630*/  FADD.FTZ R88, R135, R88 ;  /* 0x0000005887587221 */ /* 0x000fe40000010000 */
        /* <DEDUP_REMOVED lines=30> */
.L_x_4035:
[----:B0-----:R-:W-:Y:S05]  /*6820*/  BSYNC B0 ;  /* 0x0000000000007941 */ /* 0x001fea0003800000 */
.L_x_4034:
[----:B------:R-:W-:Y:S02]  /*6830*/  IADD3 R125, R125, 0x1, RZ ;  /* 0x000000017d7d7810 */ /* 0x000fe40007ffe0ff */
[----:B------:R-:W-:Y:S02]  /*6840*/  IADD3 R124, P1, R124, 0x1, RZ ;  /* 0x000000017c7c7810 */ /* 0x000fe40007f3e0ff */
[----:B------:R-:W-:Y:S02]  /*6850*/  ISETP.GE.AND P0, PT, R125, c[0x0][0x16c], PT ;  /* 0x00005b007d007a0c */ /* 0x000fe40003f06270 */
[----:B------:R-:W-:-:S11]  /*6860*/  IADD3.X R123, RZ, R123, RZ, P1, !PT ;  /* 0x0000007bff7b7210 */ /* 0x000fd60000ffe4ff */
[----:B--2---:R-:W-:Y:S01]  /*6870*/  @P0 CALL.REL.NOINC `(.L_x_3988) ;  /* 0x0000001000000944 */ /* 0x004fe20003c00000 */
[----:B------:R-:W-:Y:S05]  /*6880*/  BRA `(.L_x_4036) ;  /* 0xffffcb5000007947 */ /* 0x000fea000383ffff */
.L_x_3988:
[----:B------:R-:W-:Y:S06]  /*6890*/  BAR.SYNC.DEFER_BLOCKING 0x0 ;  /* 0x0000000000007b1d */ /* 0x000fec0000010000 */
[----:B------:R-:W2:Y:S04]  /*68a0*/  LDG.E.128 R4, [R32.64] ;  /* 0x0000000420047981 */ /* 0x000ea8000c1e1d00 */
[----:B------:R-:W3:Y:S01]  /*68b0*/  LDG.E.128 R8, [R32.64+0x200] ;  /* 0x0002000420087981 */ /* 0x000ee2000c1e1d00 */
[----:B------:R-:W-:-:S03]  /*68c0*/  IADD3 R48, R48, 0x1, RZ ;  /* 0x0000000130307810 */ /* 0x000fc60007ffe0ff */
        /* <DEDUP_REMOVED lines=13> */
[----:B------:R0:W1:Y:S01]  /*69a0*/  LDS.128 R4, [R57.X16+0x10] ;  /* 0x0000100039047984 */ /* 0x000062000000cc00 */
[----:B------:R-:W-:-:S03]  /*69b0*/  FADD.FTZ R13, R13, R38 ;  /* 0x000000260d0d7221 */ /* 0x000fc60000010000 */
[----:B------:R-:W-:Y:S01]  /*69c0*/  BAR.SYNC.DEFER_BLOCKING 0x0 ;  /* 0x0000000000007b1d */ /* 0x000fe20000010000 */
[----:B------:R-:W-:Y:S01]  /*69d0*/  @!P2 FMUL.FTZ R8, R16, -1.4426950216293334961 ;  /* 0xbfb8aa3b1008a820 */ /* 0x000fe20000410000 */
[----:B------:R-:W-:Y:S02]  /*69e0*/  FSETP.GTU.FTZ.AND P4, PT, R17, 20, PT ;  /* 0x41a000001100780b */ /* 0x000fe40003f9c000 */
[----:B------:R-:W-:Y:S02]  /*69f0*/  FSETP.GTU.FTZ.AND P5, PT, R13, 20, PT ;  /* 0x41a000000d00780b */ /* 0x000fe40003fbc000 */
[----:B------:R-:W-:Y:S01]  /*6a00*/  @!P3 FMUL.FTZ R10, R12, -1.4426950216293334961 ;  /* 0xbfb8aa3b0c0ab820 */ /* 0x000fe20000410000 */
[----:B------:R-:W2:Y:S01]  /*6a10*/  @!P2 MUFU.EX2 R8, R8 ;  /* 0x000000080008a308 */ /* 0x000ea20000000800 */
[----:B0-----:R-:W-:-:S07]  /*6a20*/  IADD3 R57, R52, -0x1, RZ ;  /* 0xffffffff34397810 */ /* 0x001fce0007ffe0ff */
[----:B------:R-:W0:Y:S01]  /*6a30*/  @!P3 MUFU.EX2 R10, R10 ;  /* 0x0000000a000ab308 */ /* 0x000e220000000800 */
[----:B------:R-:W-:Y:S02]  /*6a40*/  @!P4 FMUL.FTZ R11, R17, -1.4426950216293334961 ;  /* 0xbfb8aa3b110bc820 */ /* 0x000fe40000410000 */
[----:B------:R-:W-:Y:S02]  /*6a50*/  @!P5 FMUL.FTZ R12, R13, -1.4426950216293334961 ;  /* 0xbfb8aa3b0d0cd820 */ /* 0x000fe40000410000 */
[----:B--2---:R-:W-:-:S03]  /*6a60*/  @!P2 FADD.FTZ R9, R8, 1 ;  /* 0x3f8000000809a421 */ /* 0x004fc60000010000 */
[----:B------:R-:W2:Y:S01]  /*6a70*/  @!P4 MUFU.EX2 R11, R11 ;  /* 0x0000000b000bc308 */ /* 0x000ea20000000800 */
[----:B0-----:R-:W-:-:S07]  /*6a80*/  @!P3 FADD.FTZ R8, R10, 1 ;  /* 0x3f8000000a08b421 */ /* 0x001fce0000010000 */
[----:B------:R0:W3:Y:S08]  /*6a90*/  @!P2 MUFU.RCP R16, R9 ;  /* 0x000000090010a308 */ /* 0x0000f00000001000 */
[----:B------:R-:W4:Y:S01]  /*6aa0*/  @!P3 MUFU.RCP R13, R8 ;  /* 0x00000008000db308 */ /* 0x000f220000001000 */
[----:B0-----:R-:W-:Y:S01]  /*6ab0*/  PRMT R9, RZ, 0x5410, R14 ;  /* 0x00005410ff097816 */ /* 0x001fe2000000000e */
[----:B--2---:R-:W-:-:S04]  /*6ac0*/  @!P4 FADD.FTZ R11, R11, 1 ;  /* 0x3f8000000b0bc421 */ /* 0x004fc80000010000 */
[----:B------:R-:W-:Y:S01]  /*6ad0*/  FADD.FTZ R17, R9, R38 ;  /* 0x0000002609117221 */ /* 0x000fe20000010000 */
[----:B------:R-:W-:Y:S01]  /*6ae0*/  PRMT R9, RZ, 0x7610, R14 ;  /* 0x00007610ff097816 */ /* 0x000fe2000000000e */
[----:B------:R-:W0:Y:S01]  /*6af0*/  @!P5 MUFU.EX2 R12, R12 ;  /* 0x0000000c000cd308 */ /* 0x000e220000000800 */
[----:B---3--:R-:W-:Y:S02]  /*6b00*/  @!P2 FMUL.FTZ R79, R79, R16 ;  /* 0x000000104f4fa220 */ /* 0x008fe40000410000 */
[----:B------:R-:W-:Y:S01]  /*6b10*/  FSETP.GTU.FTZ.AND P6, PT, R17, 20, PT ;  /* 0x41a000001100780b */ /* 0x000fe20003fdc000 */
[--C-:B------:R-:W-:Y:S01]  /*6b20*/  FADD.FTZ R18, R9, R38.reuse ;  /* 0x0000002609127221 */ /* 0x100fe20000010000 */
[--C-:B------:R-:W-:Y:S02]  /*6b30*/  PRMT R9, RZ, 0x5410, R15.reuse ;  /* 0x00005410ff097816 */ /* 0x100fe4000000000f */
[----:B------:R-:W-:Y:S01]  /*6b40*/  PRMT R15, RZ, 0x7610, R15 ;  /* 0x00007610ff0f7816 */ /* 0x000fe2000000000f */
[----:B------:R-:W2:Y:S01]  /*6b50*/  @!P4 MUFU.RCP R14, R11 ;  /* 0x0000000b000ec308 */ /* 0x000ea20000001000 */
[----:B------:R-:W-:Y:S01]  /*6b60*/  FSETP.GTU.FTZ.AND P0, PT, R18, 20, PT ;  /* 0x41a000001200780b */ /* 0x000fe20003f1c000 */
[----:B------:R-:W-:-:S02]  /*6b70*/  FADD.FTZ R19, R9, R38 ;  /* 0x0000002609137221 */ /* 0x000fc40000010000 */
[----:B------:R-:W-:Y:S02]  /*6b80*/  FADD.FTZ R15, R15, R38 ;  /* 0x000000260f0f7221 */ /* 0x000fe40000010000 */
[----:B----4-:R-:W-:Y:S01]  /*6b90*/  @!P3 FMUL.FTZ R80, R80, R13 ;  /* 0x0000000d5050b220 */ /* 0x010fe20000410000 */
[----:B------:R-:W-:Y:S01]  /*6ba0*/  FSETP.GTU.FTZ.AND P1, PT, R19, 20, PT ;  /* 0x41a000001300780b */ /* 0x000fe20003f3c000 */
[----:B------:R-:W-:Y:S01]  /*6bb0*/  @!P6 FMUL.FTZ R9, R17, -1.4426950216293334961 ;  /* 0xbfb8aa3b1109e820 */ /* 0x000fe20000410000 */
[----:B------:R-:W-:Y:S01]  /*6bc0*/  FSETP.GTU.FTZ.AND P2, PT, R15, 20, PT ;  /* 0x41a000000f00780b */ /* 0x000fe20003f5c000 */
[----:B0-----:R-:W-:Y:S02]  /*6bd0*/  @!P5 FADD.FTZ R12, R12, 1 ;  /* 0x3f8000000c0cd421 */ /* 0x001fe40000010000 */
[----:B------:R1:W-:Y:S02]  /*6be0*/  @!P6 MUFU.EX2 R10, R9 ;  /* 0x00000009000ae308 */ /* 0x0003e40000000800 */
[----:B------:R-:W-:-:S02]  /*6bf0*/  @!P0 FMUL.FTZ R8, R18, -1.4426950216293334961 ;  /* 0xbfb8aa3b12088820 */ /* 0x000fc40000410000 */
[----:B--2---:R-:W-:Y:S02]  /*6c00*/  @!P4 FMUL.FTZ R81, R81, R14 ;  /* 0x0000000e5151c220 */ /* 0x004fe40000410000 */
[----:B------:R-:W-:Y:S02]  /*6c10*/  IMAD R18, R159, c[0x0][0x2d8], RZ ;  /* 0x0000b6009f127a24 */ /* 0x000fe400078e02ff */
[----:B------:R0:W2:Y:S01]  /*6c20*/  @!P0 MUFU.EX2 R13, R8 ;  /* 0x00000008000d8308 */ /* 0x0000a20000000800 */
[----:B-1----:R-:W-:Y:S01]  /*6c30*/  PRMT R9, RZ, 0x5410, R4 ;  /* 0x00005410ff097816 */ /* 0x002fe20000000004 */
[----:B------:R-:W-:Y:S02]  /*6c40*/  @!P2 FMUL.FTZ R11, R15, -1.4426950216293334961 ;  /* 0xbfb8aa3b0f0ba820 */ /* 0x000fe40000410000 */
[----:B------:R-:W-:Y:S02]  /*6c50*/  IMAD R21, R39, c[0x0][0x2dc], R18 ;  /* 0x0000b70027157a24 */ /* 0x000fe400078e0212 */
        /* <DEDUP_REMOVED lines=8> */
[----:B--2---:R-:W-:-:S03]  /*6ce0*/  @!P0 FADD.FTZ R13, R13, 1 ;  /* 0x3f8000000d0d8421 */ /* 0x004fc60000010000 */
[----:B------:R-:W-:Y:S01]  /*6cf0*/  FSETP.GTU.FTZ.AND P4, PT, R17, 20, PT ;  /* 0x41a000001100780b */ /* 0x000fe20003f9c000 */
[----:B------:R1:W2:Y:S06]  /*6d00*/  @!P1 MUFU.EX2 R14, R4 ;  /* 0x00000004000e9308 */ /* 0x0002ac0000000800 */
[----:B------:R-:W-:Y:S02]  /*6d10*/  @!P3 FMUL.FTZ R16, R16, -1.4426950216293334961 ;  /* 0xbfb8aa3b1010b820 */ /* 0x000fe40000410000 */
[----:B------:R3:W4:Y:S01]  /*6d20*/  @!P2 MUFU.EX2 R15, R11 ;  /* 0x0000000b000fa308 */ /* 0x0007220000000800 */
[----:B-1----:R-:W-:-:S02]  /*6d30*/  @!P6 FADD.FTZ R4, R10, 1 ;  /* 0x3f8000000a04e421 */ /* 0x002fc40000010000 */
[----:B0-----:R-:W-:Y:S02]  /*6d40*/  @!P5 FMUL.FTZ R82, R82, R19 ;  /* 0x000000135252d220 */ /* 0x001fe40000410000 */
[----:B------:R-:W-:Y:S02]  /*6d50*/  IMAD R19, R37, c[0x0][0x2e0], RZ ;  /* 0x0000b80025137a24 */ /* 0x000fe400078e02ff */
[----:B------:R-:W-:Y:S01]  /*6d60*/  @!P4 FMUL.FTZ R17, R17, -1.4426950216293334961 ;  /* 0xbfb8aa3b1111c820 */ /* 0x000fe20000410000 */
[----:B------:R-:W0:Y:S01]  /*6d70*/  @!P6 MUFU.RCP R4, R4 ;  /* 0x000000040004e308 */ /* 0x000e220000001000 */
[----:B---3--:R-:W-:-:S04]  /*6d80*/  IMAD.WIDE.U32 R10, R39, c[0x0][0x2d8], R8 ;  /* 0x0000b600270a7a25 */ /* 0x008fc800078e0008 */
[----:B--2---:R-:W-:Y:S01]  /*6d90*/  @!P1 FADD.FTZ R14, R14, 1 ;  /* 0x3f8000000e0e9421 */ /* 0x004fe20000010000 */
[----:B------:R-:W-:Y:S01]  /*6da0*/  IADD3 R11, R11, R21, RZ ;  /* 0x000000150b0b7210 */ /* 0x000fe20007ffe0ff */
[----:B------:R-:W-:Y:S01]  /*6db0*/  IMAD R19, R0, c[0x0][0x2e4], R19 ;  /* 0x0000b90000137a24 */ /* 0x000fe200078e0213 */
[----:B------:R-:W1:Y:S01]  /*6dc0*/  @!P3 MUFU.EX2 R16, R16 ;  /* 0x000000100010b308 */ /* 0x000e620000000800 */
[----:B----4-:R-:W-:Y:S02]  /*6dd0*/  @!P2 FADD.FTZ R15, R15, 1 ;  /* 0x3f8000000f0fa421 */ /* 0x010fe40000010000 */
[----:B------:R-:W-:-:S05]  /*6de0*/  IMAD.WIDE.U32 R8, R39, c[0x0][0x2f8], R8 ;  /* 0x0000be0027087a25 */ /* 0x000fca00078e0008 */
[----:B------:R2:W3:Y:S01]  /*6df0*/  @!P0 MUFU.RCP R21, R13 ;  /* 0x0000000d00158308 */ /* 0x0004e20000001000 */
[----:B0-----:R-:W-:-:S07]  /*6e00*/  @!P6 FMUL.FTZ R83, R83, R4 ;  /* 0x000000045353e220 */ /* 0x001fce0000410000 */
[----:B------:R-:W0:Y:S01]  /*6e10*/  @!P1 MUFU.RCP R14, R14 ;  /* 0x0000000e000e9308 */ /* 0x000e220000001000 */
[--C-:B--2---:R-:W-:Y:S01]  /*6e20*/  PRMT R13, RZ, 0x5410, R5.reuse ;  /* 0x00005410ff0d7816 */ /* 0x104fe20000000005 */
[----:B-1----:R-:W-:Y:S01]  /*6e30*/  @!P3 FADD.FTZ R16, R16, 1 ;  /* 0x3f8000001010b421 */ /* 0x002fe20000010000 */
[----:B------:R-:W-:-:S03]  /*6e40*/  PRMT R5, RZ, 0x7610, R5 ;  /* 0x00007610ff057816 */ /* 0x000fc60000000005 */
[--C-:B------:R-:W-:Y:S02]  /*6e50*/  FADD.FTZ R12, R13, R38.reuse ;  /* 0x000000260d0c7221 */ /* 0x100fe40000010000 */
[----:B------:R-:W-:Y:S01]  /*6e60*/  FADD.FTZ R18, R5, R38 ;  /* 0x0000002605127221 */ /* 0x000fe20000010000 */
[----:B------:R-:W1:Y:S01]  /*6e70*/  @!P2 MUFU.RCP R15, R15 ;  /* 0x0000000f000fa308 */ /* 0x000e620000001000 */
[----:B------:R-:W-:Y:S01]  /*6e80*/  IMAD.WIDE.U32 R4, R0, c[0x0][0x2e0], R10 ;  /* 0x0000b80000047a25 */ /* 0x000fe200078e000a */
[----:B------:R-:W-:Y:S02]  /*6e90*/  PRMT R11, RZ, 0x5410, R6 ;  /* 0x00005410ff0b7816 */ /* 0x000fe40000000006 */
[----:B------:R-:W-:Y:S01]  /*6ea0*/  FSETP.GTU.FTZ.AND P5, PT, R12, 20, PT ;  /* 0x41a000000c00780b */ /* 0x000fe20003fbc000 */
[----:B---3--:R-:W-:Y:S01]  /*6eb0*/  @!P0 FMUL.FTZ R84, R84, R21 ;  /* 0x0000001554548220 */ /* 0x008fe20000410000 */
[----:B------:R-:W-:Y:S01]  /*6ec0*/  IADD3 R13, R5, R19, RZ ;  /* 0x00000013050d7210 */ /* 0x000fe20007ffe0ff */
[----:B------:R-:W-:Y:S01]  /*6ed0*/  FADD.FTZ R19, R11, R38 ;  /* 0x000000260b137221 */ /* 0x000fe20000010000 */
[----:B------:R-:W-:Y:S01]  /*6ee0*/  LEA R10, P6, R4, c[0x0][0x330], 0x1 ;  /* 0x0000cc00040a7a11 */ /* 0x000fe200078c08ff */
[----:B------:R-:W2:Y:S01]  /*6ef0*/  @!P3 MUFU.RCP R16, R16 ;  /* 0x000000100010b308 */ /* 0x000ea20000001000 */
[----:B------:R-:W-:Y:S01]  /*6f00*/  FSETP.GTU.FTZ.AND P0, PT, R18, 20, PT ;  /* 0x41a000001200780b */ /* 0x000fe20003f1c000 */
[----:B0-----:R-:W-:Y:S01]  /*6f10*/  @!P1 FMUL.FTZ R85, R85, R14 ;  /* 0x0000000e55559220 */ /* 0x001fe20000410000 */
[----:B------:R-:W-:-:S02]  /*6f20*/  LEA.HI.X R11, R4, c[0x0][0x334], R13, 0x1, P6 ;  /* 0x0000cd00040b7a11 */ /* 0x000fc400030f0c0d */
[----:B------:R-:W-:Y:S02]  /*6f30*/  PRMT R13, RZ, 0x7610, R6 ;  /* 0x00007610ff0d7816 */ /* 0x000fe40000000006 */
[----:B------:R-:W-:Y:S01]  /*6f40*/  FSETP.GTU.FTZ.AND P1, PT, R19, 20, PT ;  /* 0x41a000001300780b */ /* 0x000fe20003f3c000 */
[----:B-1----:R-:W-:Y:S01]  /*6f50*/  @!P2 FMUL.FTZ R86, R86, R15 ;  /* 0x0000000f5656a220 */ /* 0x002fe20000410000 */
[----:B------:R-:W0:Y:S01]  /*6f60*/  @!P4 MUFU.EX2 R17, R17 ;  /* 0x000000110011c308 */ /* 0x000e220000000800 */
[--C-:B------:R-:W-:Y:S01]  /*6f70*/  FADD.FTZ R14, R13, R38.reuse ;  /* 0x000000260d0e7221 */ /* 0x100fe20000010000 */
[--C-:B------:R-:W-:Y:S01]  /*6f80*/  PRMT R13, RZ, 0x5410, R7.reuse ;  /* 0x00005410ff0d7816 */ /* 0x100fe20000000007 */
[----:B------:R-:W-:Y:S01]  /*6f90*/  @!P5 FMUL.FTZ R5, R12, -1.4426950216293334961 ;  /* 0xbfb8aa3b0c05d820 */ /* 0x000fe20000410000 */
[----:B------:R-:W-:Y:S01]  /*6fa0*/  PRMT R7, RZ, 0x7610, R7 ;  /* 0x00007610ff077816 */ /* 0x000fe20000000007 */
[----:B------:R-:W-:Y:S01]  /*6fb0*/  @!P0 FMUL.FTZ R4, R18, -1.4426950216293334961 ;  /* 0xbfb8aa3b12048820 */ /* 0x000fe20000410000 */
[----:B------:R-:W-:Y:S01]  /*6fc0*/  FSETP.GTU.FTZ.AND P6, PT, R14, 20, PT ;  /* 0x41a000000e00780b */ /* 0x000fe20003fdc000 */
[----:B------:R-:W-:-:S02]  /*6fd0*/  FADD.FTZ R15, R13, R38 ;  /* 0x000000260d0f7221 */ /* 0x000fc40000010000 */
[----:B------:R-:W-:Y:S01]  /*6fe0*/  FADD.FTZ R7, R7, R38 ;  /* 0x0000002607077221 */ /* 0x000fe20000010000 */
[----:B------:R-:W1:Y:S01]  /*6ff0*/  @!P5 MUFU.EX2 R5, R5 ;  /* 0x000000050005d308 */ /* 0x000e620000000800 */
[----:B--2---:R-:W-:Y:S01]  /*7000*/  @!P3 FMUL.FTZ R87, R87, R16 ;  /* 0x000000105757b220 */ /* 0x004fe20000410000 */
[----:B------:R-:W-:Y:S01]  /*7010*/  FSETP.GTU.FTZ.AND P2, PT, R15, 20, PT ;  /* 0x41a000000f00780b */ /* 0x000fe20003f5c000 */
[----:B------:R-:W-:Y:S01]  /*7020*/  @!P1 FMUL.FTZ R6, R19, -1.4426950216293334961 ;  /* 0xbfb8aa3b13069820 */ /* 0x000fe20000410000 */
[----:B------:R-:W-:Y:S01]  /*7030*/  FSETP.GTU.FTZ.AND P3, PT, R7, 20, PT ;  /* 0x41a000000700780b */ /* 0x000fe20003f7c000 */
[----:B------:R-:W-:-:S03]  /*7040*/  IMAD.WIDE R10, R55, 0x10, R10 ;  /* 0x00000010370a7825 */ /* 0x000fc600078e020a */
[----:B------:R2:W-:Y:S01]  /*7050*/  @!P0 MUFU.EX2 R12, R4 ;  /* 0x00000004000c8308 */ /* 0x0005e20000000800 */
[----:B------:R-:W-:Y:S02]  /*7060*/  @!P6 FMUL.FTZ R13, R14, -1.4426950216293334961 ;  /* 0xbfb8aa3b0e0de820 */ /* 0x000fe40000410000 */
[----:B0-----:R-:W-:-:S04]  /*7070*/  @!P4 FADD.FTZ R17, R17, 1 ;  /* 0x3f8000001111c421 */ /* 0x001fc80000010000 */
[----:B------:R-:W-:Y:S01]  /*7080*/  @!P2 FMUL.FTZ R14, R15, -1.4426950216293334961 ;  /* 0xbfb8aa3b0f0ea820 */ /* 0x000fe20000410000 */
[----:B------:R0:W3:Y:S01]  /*7090*/  @!P1 MUFU.EX2 R19, R6 ;  /* 0x0000000600139308 */ /* 0x0000e20000000800 */
[----:B------:R-:W-:Y:S01]  /*70a0*/  @!P3 FMUL.FTZ R18, R7, -1.4426950216293334961 ;  /* 0xbfb8aa3b0712b820 */ /* 0x000fe20000410000 */
[----:B------:R-:W-:Y:S01]  /*70b0*/  F2FP.BF16.PACK_AB R7, R71, R72 ;  /* 0x000000484707723e */ /* 0x000fe200000010ff */
[----:B-1----:R-:W-:Y:S01]  /*70c0*/  @!P5 FADD.FTZ R16, R5, 1 ;  /* 0x3f8000000510d421 */ /* 0x002fe20000010000 */
[----:B------:R-:W-:Y:S02]  /*70d0*/  F2FP.BF16.PACK_AB R5, R75, R76 ;  /* 0x0000004c4b05723e */ /* 0x000fe400000010ff */
[----:B--2---:R-:W-:Y:S02]  /*70e0*/  F2FP.BF16.PACK_AB R4, R77, R78 ;  /* 0x0000004e4d04723e */ /* 0x004fe400000010ff */
[----:B------:R1:W2:Y:S01]  /*70f0*/  @!P6 MUFU.EX2 R20, R13 ;  /* 0x0000000d0014e308 */ /* 0x0002a20000000800 */
[----:B0-----:R-:W-:-:S02]  /*7100*/  F2FP.BF16.PACK_AB R6, R73, R74 ;  /* 0x0000004a4906723e */ /* 0x001fc400000010ff */
[----:B------:R-:W-:-:S05]  /*7110*/  F2FP.BF16.PACK_AB R15, R63, R64 ;  /* 0x000000403f0f723e */ /* 0x000fca00000010ff */
[----:B------:R0:W4:Y:S01]  /*7120*/  @!P3 MUFU.EX2 R27, R18 ;  /* 0x00000012001bb308 */ /* 0x0001220000000800 */
[----:B-1----:R-:W-:Y:S01]  /*7130*/  SHF.L.U32 R13, R42, 0x1, RZ ;  /* 0x000000012a0d7819 */ /* 0x002fe200000006ff */
[----:B---3--:R-:W-:-:S03]  /*7140*/  @!P1 FADD.FTZ R24, R19, 1 ;  /* 0x3f80000013189421 */ /* 0x008fc60000010000 */
[----:B------:R-:W-:Y:S02]  /*7150*/  LOP3.LUT R32, R13, 0xffffffc0, RZ, 0xc0, !PT ;  /* 0xffffffc00d207812 */ /* 0x000fe400078ec0ff */
[----:B------:R-:W-:Y:S01]  /*7160*/  F2FP.BF16.PACK_AB R13, R67, R68 ;  /* 0x00000044430d723e */ /* 0x000fe200000010ff */
[----:B------:R1:W3:Y:S01]  /*7170*/  @!P2 MUFU.EX2 R26, R14 ;  /* 0x0000000e001aa308 */ /* 0x0002e20000000800 */
[----:B0-----:R-:W-:Y:S01]  /*7180*/  @!P0 FADD.FTZ R18, R12, 1 ;  /* 0x3f8000000c128421 */ /* 0x001fe20000010000 */
[----:B------:R-:W-:Y:S01]  /*7190*/  LEA R32, R43, R32, 0x1 ;  /* 0x000000202b207211 */ /* 0x000fe200078e08ff */
[----:B--2---:R-:W-:Y:S01]  /*71a0*/  @!P6 FADD.FTZ R25, R20, 1 ;  /* 0x3f8000001419e421 */ /* 0x004fe20000010000 */
[----:B------:R-:W-:-:S03]  /*71b0*/  F2FP.BF16.PACK_AB R12, R69, R70 ;  /* 0x00000046450c723e */ /* 0x000fc600000010ff */
[----:B------:R0:W-:Y:S01]  /*71c0*/  STS.128 [R32.X16], R4 ;  /* 0x0000000420007388 */ /* 0x0001e2000000cc00 */
[----:B------:R-:W2:Y:S01]  /*71d0*/  @!P4 MUFU.RCP R33, R17 ;  /* 0x000000110021c308 */ /* 0x000ea20000001000 */
[----:B-1----:R-:W-:Y:S01]  /*71e0*/  F2FP.BF16.PACK_AB R14, R65, R66 ;  /* 0x00000042410e723e */ /* 0x002fe200000010ff */
[----:B----4-:R-:W-:-:S04]  /*71f0*/  @!P3 FADD.FTZ R27, R27, 1 ;  /* 0x3f8000001b1bb421 */ /* 0x010fc80000010000 */
[----:B------:R-:W-:Y:S01]  /*7200*/  STS.128 [R32.X16+0x10], R12 ;  /* 0x0000100c20007388 */ /* 0x000fe2000000cc00 */
[----:B------:R-:W-:-:S06]  /*7210*/  NOP ;  /* 0x0000000000007918 */ /* 0x000fcc0000000000 */
[----:B------:R-:W1:Y:S01]  /*7220*/  @!P5 MUFU.RCP R34, R16 ;  /* 0x000000100022d308 */ /* 0x000e620000001000 */
[----:B------:R-:W4:Y:S01]  /*7230*/  LDS.128 R20, [R54.X16+0x200] ;  /* 0x0002000036147984 */ /* 0x000f22000000cc00 */
[----:B---3--:R-:W-:Y:S02]  /*7240*/  @!P2 FADD.FTZ R26, R26, 1 ;  /* 0x3f8000001a1aa421 */ /* 0x008fe40000010000 */
[----:B--2---:R-:W-:Y:S01]  /*7250*/  @!P4 FMUL.FTZ R88, R88, R33 ;  /* 0x000000215858c220 */ /* 0x004fe20000410000 */
[----:B------:R-:W-:Y:S01]  /*7260*/  IADD3 R44, P4, R44, -0x800, RZ ;  /* 0xfffff8002c2c7810 */ /* 0x000fe20007f9e0ff */
[----:B0-----:R-:W-:Y:S02]  /*7270*/  FADD.FTZ R5, R79, R56 ;  /* 0x000000384f057221 */ /* 0x001fe40000010000 */
[----:B------:R0:W2:Y:S01]  /*7280*/  @!P0 MUFU.RCP R35, R18 ;  /* 0x0000001200238308 */ /* 0x0000a20000001000 */
[----:B------:R-:W-:Y:S01]  /*7290*/  F2FP.BF16.PACK_AB R64, R88, R87 ;  /* 0x000000575840723e */ /* 0x000fe200000010ff */
[----:B------:R-:W-:Y:S01]  /*72a0*/  FADD.FTZ R4, R5, R80 ;  /* 0x0000005005047221 */ /* 0x000fe20000010000 */
[----:B------:R-:W-:-:S05]  /*72b0*/  IADD3.X R45, R45, -0x1, RZ, P4, !PT ;  /* 0xffffffff2d2d7810 */ /* 0x000fca00027fe4ff */
[----:B------:R-:W3:Y:S01]  /*72c0*/  @!P1 MUFU.RCP R24, R24 ;  /* 0x0000001800189308 */ /* 0x000ee20000001000 */
[----:B0-----:R-:W0:Y:S01]  /*72d0*/  LDS.128 R16, [R54.X16] ;  /* 0x0000000036107984 */ /* 0x001e22000000cc00 */
[----:B-1----:R-:W-:Y:S02]  /*72e0*/  @!P5 FMUL.FTZ R89, R89, R34 ;  /* 0x000000225959d220 */ /* 0x002fe40000410000 */
[----:B------:R-:W-:-:S04]  /*72f0*/  IMAD R34, R159, c[0x0][0x2f8], RZ ;  /* 0x0000be009f227a24 */ /* 0x000fc800078e02ff */
[----:B------:R-:W1:Y:S01]  /*7300*/  @!P6 MUFU.RCP R25, R25 ;  /* 0x000000190019e308 */ /* 0x000e620000001000 */
[----:B--2---:R-:W-:-:S05]  /*7310*/  @!P0 FMUL.FTZ R90, R90, R35 ;  /* 0x000000235a5a8220 */ /* 0x004fca0000410000 */
[----:B------:R-:W-:Y:S02]  /*7320*/  F2FP.BF16.PACK_AB R65, R90, R89 ;  /* 0x000000595a41723e */ /* 0x000fe400000010ff */
[----:B------:R-:W2:Y:S01]  /*7330*/  @!P2 MUFU.RCP R26, R26 ;  /* 0x0000001a001aa308 */ /* 0x000ea20000001000 */
[----:B---3--:R-:W-:Y:S01]  /*7340*/  @!P1 FMUL.FTZ R59, R59, R24 ;  /* 0x000000183b3b9220 */ /* 0x008fe20000410000 */
[----:B------:R-:W-:Y:S02]  /*7350*/  F2FP.BF16.PACK_AB R24, R80, R79 ;  /* 0x0000004f5018723e */ /* 0x000fe400000010ff */
[----:B------:R-:W-:-:S04]  /*7360*/  IADD3 R40, P1, R40, -0x800, RZ ;  /* 0xfffff80028287810 */ /* 0x000fc80007f3e0ff */
[----:B------:R-:W3:Y:S01]  /*7370*/  @!P3 MUFU.RCP R27, R27 ;  /* 0x0000001b001bb308 */ /* 0x000ee20000001000 */
[----:B----4-:R-:W-:Y:S01]  /*7380*/  STG.E.128 [R10.64+0x200], R20 ;  /* 0x000200140a007986 */ /* 0x010fe2000c101d04 */
[----:B-1----:R-:W-:Y:S01]  /*7390*/  @!P6 FMUL.FTZ R60, R60, R25 ;  /* 0x000000193c3ce220 */ /* 0x002fe20000410000 */
[----:B------:R-:W-:Y:S01]  /*73a0*/  F2FP.BF16.PACK_AB R25, R82, R81 ;  /* 0x000000515219723e */ /* 0x000fe200000010ff */
[----:B------:R-:W-:Y:S01]  /*73b0*/  FADD.FTZ R81, R4, R81 ;  /* 0x0000005104517221 */ /* 0x000fe20000010000 */
[----:B------:R-:W-:Y:S02]  /*73c0*/  IADD3.X R53, R53, -0x1, RZ, P1, !PT ;  /* 0xffffffff35357810 */ /* 0x000fe40000ffe4ff */
[----:B------:R-:W-:Y:S01]  /*73d0*/  F2FP.BF16.PACK_AB R66, R60, R59 ;  /* 0x0000003b3c42723e */ /* 0x000fe200000010ff */
[----:B--2---:R-:W-:Y:S01]  /*73e0*/  @!P2 FMUL.FTZ R61, R61, R26 ;  /* 0x0000001a3d3da220 */ /* 0x004fe20000410000 */
[----:B------:R-:W-:Y:S01]  /*73f0*/  F2FP.BF16.PACK_AB R26, R84, R83 ;  /* 0x00000053541a723e */ /* 0x000fe200000010ff */
[----:B------:R-:W-:Y:S01]  /*7400*/  FADD.FTZ R82, R81, R82 ;  /* 0x0000005251527221 */ /* 0x000fe20000010000 */
[----:B------:R-:W-:-:S03]  /*7410*/  IADD3 R46, P2, R46, -0x800, RZ ;  /* 0xfffff8002e2e7810 */ /* 0x000fc60007f5e0ff */
[----:B------:R-:W-:Y:S01]  /*7420*/  FADD.FTZ R83, R82, R83 ;  /* 0x0000005352537221 */ /* 0x000fe20000010000 */
[----:B------:R-:W-:Y:S01]  /*7430*/  IADD3.X R47, R47, -0x1, RZ, P2, !PT ;  /* 0xffffffff2f2f7810 */ /* 0x000fe200017fe4ff */
[----:B---3--:R-:W-:Y:S01]  /*7440*/  @!P3 FMUL.FTZ R62, R62, R27 ;  /* 0x0000001b3e3eb220 */ /* 0x008fe20000410000 */
[----:B0-----:R0:W-:Y:S01]  /*7450*/  STG.E.128 [R10.64], R16 ;  /* 0x000000100a007986 */ /* 0x0011e2000c101d04 */
[----:B------:R-:W-:Y:S01]  /*7460*/  F2FP.BF16.PACK_AB R27, R86, R85 ;  /* 0x00000055561b723e */ /* 0x000fe200000010ff */
[----:B------:R-:W-:Y:S02]  /*7470*/  FADD.FTZ R84, R83, R84 ;  /* 0x0000005453547221 */ /* 0x000fe40000010000 */
[----:B------:R-:W-:Y:S01]  /*7480*/  BAR.SYNC.DEFER_BLOCKING 0x0 ;  /* 0x0000000000007b1d */ /* 0x000fe20000010000 */
[----:B------:R-:W-:Y:S01]  /*7490*/  F2FP.BF16.PACK_AB R67, R62, R61 ;  /* 0x0000003d3e43723e */ /* 0x000fe200000010ff */
[----:B------:R-:W-:Y:S01]  /*74a0*/  FADD.FTZ R85, R84, R85 ;  /* 0x0000005554557221 */ /* 0x000fe20000010000 */
[----:B------:R-:W-:-:S03]  /*74b0*/  IADD3 R50, P3, R50, -0x800, RZ ;  /* 0xfffff80032327810 */ /* 0x000fc60007f7e0ff */
[----:B------:R-:W-:Y:S01]  /*74c0*/  FADD.FTZ R86, R85, R86 ;  /* 0x0000005655567221 */ /* 0x000fe20000010000 */
[----:B------:R-:W-:-:S03]  /*74d0*/  IADD3.X R51, R51, -0x1, RZ, P3, !PT ;  /* 0xffffffff33337810 */ /* 0x000fc60001ffe4ff */
[----:B------:R-:W-:Y:S02]  /*74e0*/  FADD.FTZ R87, R86, R87 ;  /* 0x0000005756577221 */ /* 0x000fe40000010000 */
[----:B0-----:R-:W-:Y:S02]  /*74f0*/  IMAD R11, R39, c[0x0][0x2fc], R34 ;  /* 0x0000bf00270b7a24 */ /* 0x001fe400078e0222 */
[----:B------:R-:W-:-:S03]  /*7500*/  FADD.FTZ R88, R87, R88 ;  /* 0x0000005857587221 */ /* 0x000fc60000010000 */
[----:B------:R-:W-:Y:S01]  /*7510*/  IADD3 R9, R9, R11, RZ ;  /* 0x0000000b09097210 */ /* 0x000fe20007ffe0ff */
[----:B------:R-:W-:Y:S02]  /*7520*/  IMAD R11, R37, c[0x0][0x300], RZ ;  /* 0x0000c000250b7a24 */ /* 0x000fe400078e02ff */
[----:B------:R-:W-:Y:S01]  /*7530*/  FADD.FTZ R89, R88, R89 ;  /* 0x0000005958597221 */ /* 0x000fe20000010000 */
[----:B------:R-:W-:Y:S01]  /*7540*/  STS.128 [R32.X16], R24 ;  /* 0x0000001820007388 */ /* 0x000fe2000000cc00 */
[C---:B------:R-:W-:Y:S02]  /*7550*/  IMAD R11, R0.reuse, c[0x0][0x304], R11 ;  /* 0x0000c100000b7a24 */ /* 0x040fe400078e020b */
[----:B------:R-:W-:Y:S01]  /*7560*/  IMAD.WIDE.U32 R8, R0, c[0x0][0x300], R8 ;  /* 0x0000c00000087a25 */ /* 0x000fe200078e0008 */
[----:B------:R-:W-:Y:S01]  /*7570*/  STS.128 [R32.X16+0x10], R64 ;  /* 0x0000104020007388 */ /* 0x000fe2000000cc00 */
[----:B------:R-:W-:-:S06]  /*7580*/  NOP ;  /* 0x0000000000007918 */ /* 0x000fcc0000000000 */
[----:B------:R-:W0:Y:S01]  /*7590*/  LDS.128 R4, [R54.X16] ;  /* 0x0000000036047984 */ /* 0x000e22000000cc00 */
[----:B------:R-:W-:Y:S01]  /*75a0*/  IADD3 R9, R9, R11, RZ ;  /* 0x0000000b09097210 */ /* 0x000fe20007ffe0ff */
[----:B------:R-:W-:Y:S01]  /*75b0*/  FADD.FTZ R90, R89, R90 ;  /* 0x0000005a595a7221 */ /* 0x000fe20000010000 */
[----:B------:R-:W-:Y:S01]  /*75c0*/  LEA R10, P0, R8, c[0x0][0x340], 0x1 ;  /* 0x0000d000080a7a11 */ /* 0x000fe200078008ff */
        /* <DEDUP_REMOVED lines=13> */
.L_x_3955:
        /* <DEDUP_REMOVED lines=29> */
.L_x_4039:
[----:B------:R-:W-:Y:S05]  /*7870*/  BSYNC B0 ;  /* 0x0000000000007941 */ /* 0x000fea0003800000 */
.L_x_4038:
        /* <DEDUP_REMOVED lines=28> */
.L_x_4041:
[----:B------:R-:W1:Y:S02]  /*7a40*/  S2R R15, SR_TID.X ;  /* 0x00000000000f7919 */ /* 0x000e640000002100 */
.L_x_4042:
[----:B------:R-:W-:Y:S05]  /*7a50*/  BSYNC B0 ;  /* 0x0000000000007941 */ /* 0x000fea0003800000 */
.L_x_4040:
[----:B-1----:R-:W-:-:S13]  /*7a60*/  ISETP.GE.AND P0, PT, R15, c[0x0][0x16c], PT ;  /* 0x00005b000f007a0c */ /* 0x002fda0003f06270 */
[----:B------:R-:W-:Y:S05]  /*7a70*/  @P0 EXIT ;  /* 0x000000000000094d */ /* 0x000fea0003800000 */
[C---:B------:R-:W-:Y:S02]  /*7a80*/  IMAD R5, R37.reuse, c[0x0][0x2a8], RZ ;  /* 0x0000aa0025057a24 */ /* 0x040fe400078e02ff */
[----:B------:R-:W-:Y:S02]  /*7a90*/  IMAD R37, R37, c[0x0][0x288], RZ ;  /* 0x0000a20025257a24 */ /* 0x000fe400078e02ff */
[C---:B------:R-:W-:Y:S02]  /*7aa0*/  IMAD R23, R0.reuse, c[0x0][0x2ac], R5 ;  /* 0x0000ab0000177a24 */ /* 0x040fe400078e0205 */
[----:B0-----:R-:W-:-:S04]  /*7ab0*/  IMAD.WIDE.U32 R2, R0, c[0x0][0x2a8], RZ ;  /* 0x0000aa0000027a25 */ /* 0x001fc800078e00ff */
[C---:B------:R-:W-:Y:S01]  /*7ac0*/  IMAD R21, R0.reuse, c[0x0][0x28c], R37 ;  /* 0x0000a30000157a24 */ /* 0x040fe200078e0225 */
[----:B------:R-:W-:Y:S01]  /*7ad0*/  IADD3 R23, R3, R23, RZ ;  /* 0x0000001703177210 */ /* 0x000fe20007ffe0ff */
[----:B------:R-:W-:-:S05]  /*7ae0*/  IMAD.WIDE.U32 R4, R0, c[0x0][0x288], RZ ;  /* 0x0000a20000047a25 */ /* 0x000fca00078e00ff */
[----:B------:R-:W-:Y:S02]  /*7af0*/  IADD3 R21, R5, R21, RZ ;  /* 0x0000001505157210 */ /* 0x000fe40007ffe0ff */
.L_x_4043:
        /* <DEDUP_REMOVED lines=26> */
.L_x_3993:
[----:B------:R-:W-:Y:S01]  /*7ca0*/  HFMA2.MMA R187, -RZ, RZ, 0, 5.9604644775390625e-08 ;  /* 0x00000001ffbb7435 */ /* 0x000fe200000001ff */
[----:B------:R-:W-:Y:S02]  /*7cb0*/  MOV R186, R14 ;  /* 0x0000000e00ba7202 */ /* 0x000fe40000000f00 */
[----:B------:R-:W-:-:S02]  /*7cc0*/  MOV R188, RZ ;  /* 0x000000ff00bc7202 */ /* 0x000fc40000000f00 */
[----:B------:R-:W-:Y:S02]  /*7cd0*/  MOV R189, 0xffffffff ;  /* 0xffffffff00bd7802 */ /* 0x000fe40000000f00 */
[----:B------:R-:W-:Y:S02]  /*7ce0*/  MOV R12, 0x7d00 ;  /* 0x00007d00000c7802 */ /* 0x000fe40000000f00 */
[----:B-1----:R-:W-:Y:S05]  /*7cf0*/  CALL.REL.NOINC `($__internal_164_$__cuda_sm70_shflsync_up) ;  /* 0x00000ed000007944 */ /* 0x002fea0003c00000 */
[----:B-1----:R-:W-:Y:S01]  /*7d00*/  MOV R17, R186 ;  /* 0x000000ba00117202 */ /* 0x002fe20000000f00 */
[----:B0-----:R-:W-:Y:S05]  /*7d10*/  BRA `(.L_x_4044) ;  /* 0xffffc48000007947 */ /* 0x001fea000383ffff */
.L_x_3994:
[----:B------:R-:W-:Y:S01]  /*7d20*/  HFMA2.MMA R187, -RZ, RZ, 0, 5.9604644775390625e-08 ;  /* 0x00000001ffbb7435 */ /* 0x000fe200000001ff */
[----:B------:R-:W-:Y:S02]  /*7d30*/  MOV R186, R15 ;  /* 0x0000000f00ba7202 */ /* 0x000fe40000000f00 */
[----:B------:R-:W-:Y:S02]  /*7d40*/  MOV R188, RZ ;  /* 0x000000ff00bc7202 */ /* 0x000fe40000000f00 */
[----:B------:R-:W-:Y:S02]  /*7d50*/  MOV R189, 0xffffffff ;  /* 0xffffffff00bd7802 */ /* 0x000fe40000000f00 */
[----:B------:R-:W-:-:S02]  /*7d60*/  MOV R12, 0x7d80 ;  /* 0x00007d80000c7802 */ /* 0x000fc40000000f00 */
[----:B012---:R-:W-:Y:S05]  /*7d70*/  CALL.REL.NOINC `($__internal_164_$__cuda_sm70_shflsync_up) ;  /* 0x00000e5000007944 */ /* 0x007fea0003c00000 */
        /* <DEDUP_REMOVED lines=10> */
[----:B------:R-:W-:Y:S05]  /*7e20*/  CALL.REL.NOINC `($__internal_164_$__cuda_sm70_shflsync_up) ;  /* 0x00000da000007944 */ /* 0x000fea0003c00000 */
[----:B0-----:R-:W-:Y:S01]  /*7e30*/  HFMA2.MMA R187, -RZ, RZ, 0, 1.1920928955078125e-07 ;  /* 0x00000002ffbb7435 */ /* 0x001fe200000001ff */
[----:B-1----:R-:W-:Y:S02]  /*7e40*/  MOV R14, R186 ;  /* 0x000000ba000e7202 */ /* 0x002fe40000000f00 */
[----:B------:R-:W-:-:S02]  /*7e50*/  MOV R186, R15 ;  /* 0x0000000f00ba7202 */ /* 0x000fc40000000f00 */
[----:B------:R-:W-:Y:S02]  /*7e60*/  MOV R188, RZ ;  /* 0x000000ff00bc7202 */ /* 0x000fe40000000f00 */
[----:B------:R-:W-:Y:S02]  /*7e70*/  MOV R189, 0xffffffff ;  /* 0xffffffff00bd7802 */ /* 0x000fe40000000f00 */
[----:B------:R-:W-:Y:S02]  /*7e80*/  MOV R12, 0x7ea0 ;  /* 0x00007ea0000c7802 */ /* 0x000fe40000000f00 */
[----:B------:R-:W-:Y:S05]  /*7e90*/  CALL.REL.NOINC `($__internal_164_$__cuda_sm70_shflsync_up) ;  /* 0x00000d3000007944 */ /* 0x000fea0003c00000 */
        /* <DEDUP_REMOVED lines=8> */
[----:B------:R-:W-:Y:S05]  /*7f20*/  CALL.REL.NOINC `($__internal_164_$__cuda_sm70_shflsync_up) ;  /* 0x00000ca000007944 */ /* 0x000fea0003c00000 */
[----:B0-----:R-:W-:Y:S01]  /*7f30*/  HFMA2.MMA R187, -RZ, RZ, 0, 2.384185791015625e-07 ;  /* 0x00000004ffbb7435 */ /* 0x001fe200000001ff */
[----:B-1----:R-:W-:Y:S02]  /*7f40*/  MOV R14, R186 ;  /* 0x000000ba000e7202 */ /* 0x002fe40000000f00 */
[----:B------:R-:W-:Y:S02]  /*7f50*/  MOV R186, R15 ;  /* 0x0000000f00ba7202 */ /* 0x000fe40000000f00 */
[----:B------:R-:W-:Y:S02]  /*7f60*/  MOV R188, RZ ;  /* 0x000000ff00bc7202 */ /* 0x000fe40000000f00 */
[----:B------:R-:W-:Y:S02]  /*7f70*/  MOV R189, 0xffffffff ;  /* 0xffffffff00bd7802 */ /* 0x000fe40000000f00 */
[----:B------:R-:W-:Y:S02]  /*7f80*/  MOV R12, 0x7fa0 ;  /* 0x00007fa0000c7802 */ /* 0x000fe40000000f00 */
[----:B------:R-:W-:Y:S05]  /*7f90*/  CALL.REL.NOINC `($__internal_164_$__cuda_sm70_shflsync_up) ;  /* 0x00000c3000007944 */ /* 0x000fea0003c00000 */
        /* <DEDUP_REMOVED lines=8> */
[----:B------:R-:W-:Y:S05]  /*8020*/  CALL.REL.NOINC `($__internal_164_$__cuda_sm70_shflsync_up) ;  /* 0x00000ba000007944 */ /* 0x000fea0003c00000 */
[----:B0-----:R-:W-:Y:S01]  /*8030*/  HFMA2.MMA R187, -RZ, RZ, 0, 4.76837158203125e-07 ;  /* 0x00000008ffbb7435 */ /* 0x001fe200000001ff */
[----:B-1----:R-:W-:Y:S02]  /*8040*/  MOV R14, R186 ;  /* 0x000000ba000e7202 */ /* 0x002fe40000000f00 */
[----:B------:R-:W-:Y:S02]  /*8050*/  MOV R186, R15 ;  /* 0x0000000f00ba7202 */ /* 0x000fe40000000f00 */
[----:B------:R-:W-:Y:S02]  /*8060*/  MOV R188, RZ ;  /* 0x000000ff00bc7202 */ /* 0x000fe40000000f00 */
[----:B------:R-:W-:Y:S02]  /*8070*/  MOV R189, 0xffffffff ;  /* 0xffffffff00bd7802 */ /* 0x000fe40000000f00 */
[----:B------:R-:W-:Y:S02]  /*8080*/  MOV R12, 0x80a0 ;  /* 0x000080a0000c7802 */ /* 0x000fe40000000f00 */
[----:B------:R-:W-:Y:S05]  /*8090*/  CALL.REL.NOINC `($__internal_164_$__cuda_sm70_shflsync_up) ;  /* 0x00000b3000007944 */ /* 0x000fea0003c00000 */
        /* <DEDUP_REMOVED lines=9> */
[----:B------:R-:W-:Y:S05]  /*8130*/  CALL.REL.NOINC `($__internal_164_$__cuda_sm70_shflsync_up) ;  /* 0x00000a9000007944 */ /* 0x000fea0003c00000 */
[----:B0-----:R-:W-:Y:S01]  /*8140*/  HFMA2.MMA R187, -RZ, RZ, 0, 9.5367431640625e-07 ;  /* 0x00000010ffbb7435 */ /* 0x001fe200000001ff */
[----:B-1----:R-:W-:Y:S02]  /*8150*/  MOV R184, R186 ;  /* 0x000000ba00b87202 */ /* 0x002fe40000000f00 */
[----:B------:R-:W-:Y:S02]  /*8160*/  MOV R186, R15 ;  /* 0x0000000f00ba7202 */ /* 0x000fe40000000f00 */
[----:B------:R-:W-:Y:S02]  /*8170*/  MOV R188, RZ ;  /* 0x000000ff00bc7202 */ /* 0x000fe40000000f00 */
[----:B------:R-:W-:Y:S02]  /*8180*/  MOV R189, 0xffffffff ;  /* 0xffffffff00bd7802 */ /* 0x000fe40000000f00 */
[----:B------:R-:W-:-:S02]  /*8190*/  MOV R12, 0x81b0 ;  /* 0x000081b0000c7802 */ /* 0x000fc40000000f00 */
[----:B------:R-:W-:Y:S05]  /*81a0*/  CALL.REL.NOINC `($__internal_164_$__cuda_sm70_shflsync_up) ;  /* 0x00000a2000007944 */ /* 0x000fea0003c00000 */
[----:B-1----:R-:W-:Y:S01]  /*81b0*/  MOV R12, R186 ;  /* 0x000000ba000c7202 */ /* 0x002fe20000000f00 */
[----:B0-----:R-:W-:Y:S05]  /*81c0*/  BRA `(.L_x_4045) ;  /* 0xffffc15000007947 */ /* 0x001fea000383ffff */
.L_x_3997:
[----:B-1----:R-:W-:Y:S01]  /*81d0*/  HFMA2.MMA R187, -RZ, RZ, 0, 5.9604644775390625e-08 ;  /* 0x00000001ffbb7435 */ /* 0x002fe200000001ff */
[----:B------:R-:W-:-:S02]  /*81e0*/  MOV R186, R17 ;  /* 0x0000001100ba7202 */ /* 0x000fc40000000f00 */
[----:B0-----:R-:W-:Y:S02]  /*81f0*/  MOV R188, RZ ;  /* 0x000000ff00bc7202 */ /* 0x001fe40000000f00 */
[----:B------:R-:W-:Y:S02]  /*8200*/  MOV R189, 0xffffffff ;  /* 0xffffffff00bd7802 */ /* 0x000fe40000000f00 */
[----:B------:R-:W-:Y:S02]  /*8210*/  MOV R12, 0x8230 ;  /* 0x00008230000c7802 */ /* 0x000fe40000000f00 */
[----:B------:R-:W-:Y:S05]  /*8220*/  CALL.REL.NOINC `($__internal_164_$__cuda_sm70_shflsync_up) ;  /* 0x000009a000007944 */ /* 0x000fea0003c00000 */
[----:B0-----:R-:W-:Y:S01]  /*8230*/  HFMA2.MMA R187, -RZ, RZ, 0, 5.9604644775390625e-08 ;  /* 0x00000001ffbb7435 */ /* 0x001fe200000001ff */
[----:B-1----:R-:W-:Y:S02]  /*8240*/  MOV R14, R186 ;  /* 0x000000ba000e7202 */ /* 0x002fe40000000f00 */
[----:B------:R-:W-:Y:S02]  /*8250*/  MOV R186, R15 ;  /* 0x0000000f00ba7202 */ /* 0x000fe40000000f00 */
[----:B------:R-:W-:Y:S02]  /*8260*/  MOV R188, RZ ;  /* 0x000000ff00bc7202 */ /* 0x000fe40000000f00 */
[----:B------:R-:W-:-:S02]  /*8270*/  MOV R189, 0xffffffff ;  /* 0xffffffff00bd7802 */ /* 0x000fc40000000f00 */
[----:B------:R-:W-:Y:S02]  /*8280*/  MOV R12, 0x82a0 ;  /* 0x000082a0000c7802 */ /* 0x000fe40000000f00 */
[----:B------:R-:W-:Y:S05]  /*8290*/  CALL.REL.NOINC `($__internal_164_$__cuda_sm70_shflsync_up) ;  /* 0x0000093000007944 */ /* 0x000fea0003c00000 */
[----:B0-----:R-:W-:Y:S01]  /*82a0*/  HFMA2.MMA R187, -RZ, RZ, 0, 0 ;  /* 0x00000000ffbb7435 */ /* 0x001fe200000001ff */
[----:B------:R-:W-:Y:S02]  /*82b0*/  MOV R16, R14 ;  /* 0x0000000e00107202 */ /* 0x000fe40000000f00 */
[----:B-1----:R-:W-:Y:S02]  /*82c0*/  MOV R17, R186 ;  /* 0x000000ba00117202 */ /* 0x002fe40000000f00 */
[----:B------:R-:W-:Y:S02]  /*82d0*/  MOV R188, R34 ;  /* 0x0000002200bc7202 */ /* 0x000fe40000000f00 */
[----:B------:R-:W-:Y:S02]  /*82e0*/  MOV R189, 0x1f ;  /* 0x0000001f00bd7802 */ /* 0x000fe40000000f00 */
[----:B------:R-:W-:Y:S02]  /*82f0*/  MOV R190, 0xffffffff ;  /* 0xffffffff00be7802 */ /* 0x000fe40000000f00 */
[----:B------:R-:W-:-:S02]  /*8300*/  MOV R12, 0x8320 ;  /* 0x00008320000c7802 */ /* 0x000fc40000000f00 */
[----:B------:R-:W-:Y:S05]  /*8310*/  CALL.REL.NOINC `($__internal_163_$__cuda_sm70_shflsync_idx_p) ;  /* 0x0000087000007944 */ /* 0x000fea0003c00000 */
[----:B-1----:R-:W-:Y:S01]  /*8320*/  MOV R34, R187 ;  /* 0x000000bb00227202 */ /* 0x002fe20000000f00 */
[----:B------:R-:W-:Y:S01]  /*8330*/  HFMA2.MMA R187, -RZ, RZ, 0, 0 ;  /* 0x00000000ffbb7435 */ /* 0x000fe200000001ff */
[----:B0-----:R-:W-:-:S02]  /*8340*/  MOV R188, R35 ;  /* 0x0000002300bc7202 */ /* 0x001fc40000000f00 */
[----:B------:R-:W-:Y:S02]  /*8350*/  MOV R189, 0x1f ;  /* 0x0000001f00bd7802 */ /* 0x000fe40000000f00 */
[----:B------:R-:W-:Y:S02]  /*8360*/  MOV R190, 0xffffffff ;  /* 0xffffffff00be7802 */ /* 0x000fe40000000f00 */
[----:B------:R-:W-:Y:S02]  /*8370*/  MOV R12, 0x8390 ;  /* 0x00008390000c7802 */ /* 0x000fe40000000f00 */
[----:B------:R-:W-:Y:S05]  /*8380*/  CALL.REL.NOINC `($__internal_163_$__cuda_sm70_shflsync_idx_p) ;  /* 0x0000080000007944 */ /* 0x000fea0003c00000 */
[----:B-1----:R-:W-:Y:S01]  /*8390*/  MOV R13, R187 ;  /* 0x000000bb000d7202 */ /* 0x002fe20000000f00 */
[----:B0-----:R-:W-:Y:S05]  /*83a0*/  BRA `(.L_x_4046) ;  /* 0xffffc0e000007947 */ /* 0x001fea000383ffff */
.L_x_4000:
[----:B------:R-:W-:Y:S01]  /*83b0*/  HFMA2.MMA R187, -RZ, RZ, 0, 5.9604644775390625e-08 ;  /* 0x00000001ffbb7435 */ /* 0x000fe200000001ff */
[----:B------:R-:W-:Y:S02]  /*83c0*/  MOV R184, R14 ;  /* 0x0000000e00b87202 */ /* 0x000fe40000000f00 */
[----:B------:R-:W-:Y:S02]  /*83d0*/  MOV R186, 0x1f ;  /* 0x0000001f00ba7802 */ /* 0x000fe40000000f00 */
[----:B------:R-:W-:-:S02]  /*83e0*/  MOV R189, 0xffffffff ;  /* 0xffffffff00bd7802 */ /* 0x000fc40000000f00 */
[----:B------:R-:W-:Y:S02]  /*83f0*/  MOV R12, 0x8410 ;  /* 0x00008410000c7802 */ /* 0x000fe40000000f00 */
[----:B------:R-:W-:Y:S05]  /*8400*/  CALL.REL.NOINC `($__internal_162_$__cuda_sm70_shflsync_down) ;  /* 0x0000074000007944 */ /* 0x000fea0003c00000 */
[----:B-1----:R-:W-:Y:S01]  /*8410*/  MOV R181, R184 ;  /* 0x000000b800b57202 */ /* 0x002fe20000000f00 */
[----:B0-----:R-:W-:Y:S05]  /*8420*/  BRA `(.L_x_4047) ;  /* 0xffffc54000007947 */ /* 0x001fea000383ffff */
.L_x_4001:
[----:B------:R-:W-:Y:S01]  /*8430*/  HFMA2.MMA R187, -RZ, RZ, 0, 5.9604644775390625e-08 ;  /* 0x00000001ffbb7435 */ /* 0x000fe200000001ff */
[----:B------:R-:W-:Y:S02]  /*8440*/  MOV R184, R15 ;  /* 0x0000000f00b87202 */ /* 0x000fe40000000f00 */
[----:B------:R-:W-:Y:S02]  /*8450*/  MOV R186, 0x1f ;  /* 0x0000001f00ba7802 */ /* 0x000fe40000000f00 */
[----:B------:R-:W-:Y:S02]  /*8460*/  MOV R189, 0xffffffff ;  /* 0xffffffff00bd7802 */ /* 0x000fe40000000f00 */
[----:B------:R-:W-:Y:S02]  /*8470*/  MOV R12, 0x8490 ;  /* 0x00008490000c7802 */ /* 0x000fe40000000f00 */
[----:B01----:R-:W-:Y:S05]  /*8480*/  CALL.REL.NOINC `($__internal_162_$__cuda_sm70_shflsync_down) ;  /* 0x000006c000007944 */ /* 0x003fea0003c00000 */
        /* <DEDUP_REMOVED lines=9> */
[----:B------:R-:W-:Y:S05]  /*8520*/  CALL.REL.NOINC `($__internal_162_$__cuda_sm70_shflsync_down) ;  /* 0x0000062000007944 */ /* 0x000fea0003c00000 */
[----:B0-----:R-:W-:Y:S01]  /*8530*/  HFMA2.MMA R187, -RZ, RZ, 0, 1.1920928955078125e-07 ;  /* 0x00000002ffbb7435 */ /* 0x001fe200000001ff */
[----:B-1----:R-:W-:Y:S02]  /*8540*/  MOV R14, R184 ;  /* 0x000000b8000e7202 */ /* 0x002fe40000000f00 */
[----:B------:R-:W-:-:S02]  /*8550*/  MOV R184, R15 ;  /* 0x0000000f00b87202 */ /* 0x000fc40000000f00 */
[----:B------:R-:W-:Y:S02]  /*8560*/  MOV R186, 0x1f ;  /* 0x0000001f00ba7802 */ /* 0x000fe40000000f00 */
[----:B------:R-:W-:Y:S02]  /*8570*/  MOV R189, 0xffffffff ;  /* 0xffffffff00bd7802 */ /* 0x000fe40000000f00 */
[----:B------:R-:W-:Y:S02]  /*8580*/  MOV R12, 0x85a0 ;  /* 0x000085a0000c7802 */ /* 0x000fe40000000f00 */
[----:B------:R-:W-:Y:S05]  /*8590*/  CALL.REL.NOINC `($__internal_162_$__cuda_sm70_shflsync_down) ;  /* 0x000005b000007944 */ /* 0x000fea0003c00000 */
[----:B-1----:R-:W-:Y:S01]  /*85a0*/  @!P3 FFMA.FTZ R15, R181, R184, R15 ;  /* 0x000000b8b50fb223 */ /* 0x002fe2000001000f */
[----:B0-----:R-:W-:Y:S01]  /*85b0*/  HFMA2.MMA R187, -RZ, RZ, 0, 2.384185791015625e-07 ;  /* 0x00000004ffbb7435 */ /* 0x001fe200000001ff */
[----:B------:R-:W-:Y:S01]  /*85c0*/  @!P3 FMUL.FTZ R181, R14, R181 ;  /* 0x000000b50eb5b220 */ /* 0x000fe20000410000 */
[----:B------:R-:W-:Y:S02]  /*85d0*/  MOV R186, 0x1f ;  /* 0x0000001f00ba7802 */ /* 0x000fe40000000f00 */
[----:B------:R-:W-:Y:S02]  /*85e0*/  MOV R189, 0xffffffff ;  /* 0xffffffff00bd7802 */ /* 0x000fe40000000f00 */
[----:B------:R-:W-:-:S02]  /*85f0*/  MOV R184, R181 ;  /* 0x000000b500b87202 */ /* 0x000fc40000000f00 */
[----:B------:R-:W-:Y:S02]  /*8600*/  MOV R12, 0x8620 ;  /* 0x00008620000c7802 */ /* 0x000fe40000000f00 */
[----:B------:R-:W-:Y:S05]  /*8610*/  CALL.REL.NOINC `($__internal_162_$__cuda_sm70_shflsync_down) ;  /* 0x0000053000007944 */ /* 0x000fea0003c00000 */
[----:B0-----:R-:W-:Y:S01]  /*8620*/  HFMA2.MMA R187, -RZ, RZ, 0, 2.384185791015625e-07 ;  /* 0x00000004ffbb7435 */ /* 0x001fe200000001ff */
[----:B-1----:R-:W-:Y:S02]  /*8630*/  MOV R14, R184 ;  /* 0x000000b8000e7202 */ /* 0x002fe40000000f00 */
[----:B------:R-:W-:Y:S02]  /*8640*/  MOV R184, R15 ;  /* 0x0000000f00b87202 */ /* 0x000fe40000000f00 */
[----:B------:R-:W-:Y:S02]  /*8650*/  MOV R186, 0x1f ;  /* 0x0000001f00ba7802 */ /* 0x000fe40000000f00 */
[----:B------:R-:W-:Y:S02]  /*8660*/  MOV R189, 0xffffffff ;  /* 0xffffffff00bd7802 */ /* 0x000fe40000000f00 */
[----:B------:R-:W-:Y:S02]  /*8670*/  MOV R12, 0x8690 ;  /* 0x00008690000c7802 */ /* 0x000fe40000000f00 */
[----:B------:R-:W-:Y:S05]  /*8680*/  CALL.REL.NOINC `($__internal_162_$__cuda_sm70_shflsync_down) ;  /* 0x000004c000007944 */ /* 0x000fea0003c00000 */
[----:B-1----:R-:W-:Y:S01]  /*8690*/  @!P2 FFMA.FTZ R15, R181, R184, R15 ;  /* 0x000000b8b50fa223 */ /* 0x002fe2000001000f */
[----:B0-----:R-:W-:Y:S01]  /*86a0*/  HFMA2.MMA R187, -RZ, RZ, 0, 4.76837158203125e-07 ;  /* 0x00000008ffbb7435 */ /* 0x001fe200000001ff */
[----:B------:R-:W-:Y:S01]  /*86b0*/  @!P2 FMUL.FTZ R181, R14, R181 ;  /* 0x000000b50eb5a220 */ /* 0x000fe20000410000 */
[----:B------:R-:W-:-:S02]  /*86c0*/  MOV R186, 0x1f ;  /* 0x0000001f00ba7802 */ /* 0x000fc40000000f00 */
[----:B------:R-:W-:Y:S02]  /*86d0*/  MOV R189, 0xffffffff ;  /* 0xffffffff00bd7802 */ /* 0x000fe40000000f00 */
[----:B------:R-:W-:Y:S02]  /*86e0*/  MOV R184, R181 ;  /* 0x000000b500b87202 */ /* 0x000fe40000000f00 */
[----:B------:R-:W-:Y:S02]  /*86f0*/  MOV R12, 0x8710 ;  /* 0x00008710000c7802 */ /* 0x000fe40000000f00 */
[----:B------:R-:W-:Y:S05]  /*8700*/  CALL.REL.NOINC `($__internal_162_$__cuda_sm70_shflsync_down) ;  /* 0x0000044000007944 */ /* 0x000fea0003c00000 */
[----:B0-----:R-:W-:Y:S01]  /*8710*/  HFMA2.MMA R187, -RZ, RZ, 0, 4.76837158203125e-07 ;  /* 0x00000008ffbb7435 */ /* 0x001fe200000001ff */
[----:B-1----:R-:W-:Y:S02]  /*8720*/  MOV R14, R184 ;  /* 0x000000b8000e7202 */ /* 0x002fe40000000f00 */
[----:B------:R-:W-:Y:S02]  /*8730*/  MOV R184, R15 ;  /* 0x0000000f00b87202 */ /* 0x000fe40000000f00 */
[----:B------:R-:W-:Y:S02]  /*8740*/  MOV R186, 0x1f ;  /* 0x0000001f00ba7802 */ /* 0x000fe40000000f00 */
[----:B------:R-:W-:-:S02]  /*8750*/  MOV R189, 0xffffffff ;  /* 0xffffffff00bd7802 */ /* 0x000fc40000000f00 */
[----:B------:R-:W-:Y:S02]  /*8760*/  MOV R12, 0x8780 ;  /* 0x00008780000c7802 */ /* 0x000fe40000000f00 */
[----:B------:R-:W-:Y:S05]  /*8770*/  CALL.REL.NOINC `($__internal_162_$__cuda_sm70_shflsync_down) ;  /* 0x000003d000007944 */ /* 0x000fea0003c00000 */
        /* <DEDUP_REMOVED lines=8> */
[----:B------:R-:W-:Y:S05]  /*8800*/  CALL.REL.NOINC `($__internal_162_$__cuda_sm70_shflsync_down) ;  /* 0x0000034000007944 */ /* 0x000fea0003c00000 */
[----:B0-----:R-:W-:Y:S01]  /*8810*/  HFMA2.MMA R187, -RZ, RZ, 0, 9.5367431640625e-07 ;  /* 0x00000010ffbb7435 */ /* 0x001fe200000001ff */
[----:B-1----:R-:W-:Y:S02]  /*8820*/  MOV R14, R184 ;  /* 0x000000b8000e7202 */ /* 0x002fe40000000f00 */
[----:B------:R-:W-:Y:S02]  /*8830*/  MOV R184, R15 ;  /* 0x0000000f00b87202 */ /* 0x000fe40000000f00 */
[----:B------:R-:W-:Y:S02]  /*8840*/  MOV R186, 0x1f ;  /* 0x0000001f00ba7802 */ /* 0x000fe40000000f00 */
[----:B------:R-:W-:Y:S02]  /*8850*/  MOV R189, 0xffffffff ;  /* 0xffffffff00bd7802 */ /* 0x000fe40000000f00 */
[----:B------:R-:W-:Y:S02]  /*8860*/  MOV R12, 0x8880 ;  /* 0x00008880000c7802 */ /* 0x000fe40000000f00 */
[----:B------:R-:W-:Y:S05]  /*8870*/  CALL.REL.NOINC `($__internal_162_$__cuda_sm70_shflsync_down) ;  /* 0x000002d000007944 */ /* 0x000fea0003c00000 */
[----:B-1----:R-:W-:Y:S01]  /*8880*/  @!P0 FFMA.FTZ R15, R183, R184, R15 ;  /* 0x000000b8b70f8223 */ /* 0x002fe2000001000f */
[----:B0-----:R-:W-:Y:S01]  /*8890*/  HFMA2.MMA R187, -RZ, RZ, 0, 0 ;  /* 0x00000000ffbb7435 */ /* 0x001fe200000001ff */
[----:B------:R-:W-:Y:S01]  /*88a0*/  @!P0 FMUL.FTZ R183, R14, R183 ;  /* 0x000000b70eb78220 */ /* 0x000fe20000410000 */
[----:B------:R-:W-:-:S02]  /*88b0*/  MOV R189, 0x1f ;  /* 0x0000001f00bd7802 */ /* 0x000fc40000000f00 */
[----:B------:R-:W-:Y:S02]  /*88c0*/  MOV R190, 0xffffffff ;  /* 0xffffffff00be7802 */ /* 0x000fe40000000f00 */
[----:B------:R-:W-:Y:S02]  /*88d0*/  MOV R188, R183 ;  /* 0x000000b700bc7202 */ /* 0x000fe40000000f00 */
[----:B------:R-:W-:Y:S02]  /*88e0*/  MOV R12, 0x8900 ;  /* 0x00008900000c7802 */ /* 0x000fe40000000f00 */
[----:B------:R-:W-:Y:S05]  /*88f0*/  CALL.REL.NOINC `($__internal_163_$__cuda_sm70_shflsync_idx_p) ;  /* 0x0000029000007944 */ /* 0x000fea0003c00000 */
[----:B-1----:R-:W-:Y:S01]  /*8900*/  MOV R14, R187 ;  /* 0x000000bb000e7202 */ /* 0x002fe20000000f00 */
[----:B------:R-:W-:Y:S01]  /*8910*/  HFMA2.MMA R187, -RZ, RZ, 0, 0 ;  /* 0x00000000ffbb7435 */ /* 0x000fe200000001ff */
[----:B0-----:R-:W-:Y:S02]  /*8920*/  MOV R188, R15 ;  /* 0x0000000f00bc7202 */ /* 0x001fe40000000f00 */
[----:B------:R-:W-:Y:S02]  /*8930*/  MOV R189, 0x1f ;  /* 0x0000001f00bd7802 */ /* 0x000fe40000000f00 */
[----:B------:R-:W-:-:S02]  /*8940*/  MOV R190, 0xffffffff ;  /* 0xffffffff00be7802 */ /* 0x000fc40000000f00 */
[----:B------:R-:W-:Y:S02]  /*8950*/  MOV R12, 0x8970 ;  /* 0x00008970000c7802 */ /* 0x000fe40000000f00 */
[----:B------:R-:W-:Y:S05]  /*8960*/  CALL.REL.NOINC `($__internal_163_$__cuda_sm70_shflsync_idx_p) ;  /* 0x0000022000007944 */ /* 0x000fea0003c00000 */
[----:B-1----:R-:W-:Y:S01]  /*8970*/  MOV R181, R187 ;  /* 0x000000bb00b57202 */ /* 0x002fe20000000f00 */
[----:B------:R-:W-:Y:S01]  /*8980*/  HFMA2.MMA R187, -RZ, RZ, 0, 5.9604644775390625e-08 ;  /* 0x00000001ffbb7435 */ /* 0x000fe200000001ff */
[----:B------:R-:W-:Y:S02]  /*8990*/  MOV R180, R14 ;  /* 0x0000000e00b47202 */ /* 0x000fe40000000f00 */
[----:B------:R-:W-:Y:S02]  /*89a0*/  MOV R184, R183 ;  /* 0x000000b700b87202 */ /* 0x000fe40000000f00 */
[----:B------:R-:W-:Y:S02]  /*89b0*/  MOV R186, 0x1f ;  /* 0x0000001f00ba7802 */ /* 0x000fe40000000f00 */
[----:B0-----:R-:W-:Y:S02]  /*89c0*/  MOV R189, 0xffffffff ;  /* 0xffffffff00bd7802 */ /* 0x001fe40000000f00 */
[----:B------:R-:W-:-:S02]  /*89d0*/  MOV R12, 0x89f0 ;  /* 0x000089f0000c7802 */ /* 0x000fc40000000f00 */
[----:B------:R-:W-:Y:S05]  /*89e0*/  CALL.REL.NOINC `($__internal_162_$__cuda_sm70_shflsync_down) ;  /* 0x0000016000007944 */ /* 0x000fea0003c00000 */
[----:B0-----:R-:W-:Y:S01]  /*89f0*/  HFMA2.MMA R187, -RZ, RZ, 0, 5.9604644775390625e-08 ;  /* 0x00000001ffbb7435 */ /* 0x001fe200000001ff */
[----:B-1----:R-:W-:-:S02]  /*8a00*/  MOV R14, R184 ;  /* 0x000000b8000e7202 */ /* 0x002fc40000000f00 */
[----:B------:R-:W-:Y:S02]  /*8a10*/  MOV R184, R15 ;  /* 0x0000000f00b87202 */ /* 0x000fe40000000f00 */
[----:B------:R-:W-:Y:S02]  /*8a20*/  MOV R186, 0x1f ;  /* 0x0000001f00ba7802 */ /* 0x000fe40000000f00 */
[----:B------:R-:W-:Y:S02]  /*8a30*/  MOV R189, 0xffffffff ;  /* 0xffffffff00bd7802 */ /* 0x000fe40000000f00 */
[----:B------:R-:W-:Y:S02]  /*8a40*/  MOV R12, 0x8a60 ;  /* 0x00008a60000c7802 */ /* 0x000fe40000000f00 */
[----:B------:R-:W-:Y:S05]  /*8a50*/  CALL.REL.NOINC `($__internal_162_$__cuda_sm70_shflsync_down) ;  /* 0x000000f000007944 */ /* 0x000fea0003c00000 */
[----:B0-----:R-:W-:Y:S01]  /*8a60*/  HFMA2.MMA R187, -RZ, RZ, 0, 0 ;  /* 0x00000000ffbb7435 */ /* 0x001fe200000001ff */
[----:B------:R-:W-:Y:S02]  /*8a70*/  MOV R183, R14 ;  /* 0x0000000e00b77202 */ /* 0x000fe40000000f00 */
[----:B------:R-:W-:Y:S02]  /*8a80*/  MOV R188, R16 ;  /* 0x0000001000bc7202 */ /* 0x000fe40000000f00 */
[----:B------:R-:W-:-:S02]  /*8a90*/  MOV R189, 0x1f ;  /* 0x0000001f00bd7802 */ /* 0x000fc40000000f00 */
[----:B------:R-:W-:Y:S02]  /*8aa0*/  MOV R190, 0xffffffff ;  /* 0xffffffff00be7802 */ /* 0x000fe40000000f00 */
[----:B------:R-:W-:Y:S02]  /*8ab0*/  MOV R12, 0x8ad0 ;  /* 0x00008ad0000c7802 */ /* 0x000fe40000000f00 */
[----:B-1----:R-:W-:Y:S05]  /*8ac0*/  CALL.REL.NOINC `($__internal_163_$__cuda_sm70_shflsync_idx_p) ;  /* 0x000000c000007944 */ /* 0x002fea0003c00000 */
[----:B-1----:R-:W-:Y:S01]  /*8ad0*/  MOV R186, R187 ;  /* 0x000000bb00ba7202 */ /* 0x002fe20000000f00 */
[----:B------:R-:W-:Y:S01]  /*8ae0*/  HFMA2.MMA R187, -RZ, RZ, 0, 0 ;  /* 0x00000000ffbb7435 */ /* 0x000fe200000001ff */
[----:B0-----:R-:W-:Y:S02]  /*8af0*/  MOV R188, R17 ;  /* 0x0000001100bc7202 */ /* 0x001fe40000000f00 */
[----:B------:R-:W-:Y:S02]  /*8b00*/  MOV R189, 0x1f ;  /* 0x0000001f00bd7802 */ /* 0x000fe40000000f00 */
[----:B------:R-:W-:Y:S02]  /*8b10*/  MOV R190, 0xffffffff ;  /* 0xffffffff00be7802 */ /* 0x000fe40000000f00 */
[----:B------:R-:W-:-:S02]  /*8b20*/  MOV R12, 0x8b40 ;  /* 0x00008b40000c7802 */ /* 0x000fc40000000f00 */
[----:B------:R-:W-:Y:S05]  /*8b30*/  CALL.REL.NOINC `($__internal_163_$__cuda_sm70_shflsync_idx_p) ;  /* 0x0000005000007944 */ /* 0x000fea0003c00000 */
[----:B01----:R-:W-:Y:S05]  /*8b40*/  BRA `(.L_x_4048) ;  /* 0xffffbfc000007947 */ /* 0x003fea000383ffff */
        .weak           $__internal_162_$__cuda_sm70_shflsync_down
        .type           $__internal_162_$__cuda_sm70_shflsync_down,@function
        .size           $__internal_162_$__cuda_sm70_shflsync_down,($__internal_163_$__cuda_sm70_shflsync_idx_p - $__internal_162_$__cuda_sm70_shflsync_down)
$__internal_162_$__cuda_sm70_shflsync_down:
[----:B------:R-:W-:Y:S01]  /*8b50*/  HFMA2.MMA R13, -RZ, RZ, 0, 0 ;  /* 0x00000000ff0d7435 */ /* 0x000fe200000001ff */
[----:B------:R-:W-:Y:S04]  /*8b60*/  WARPSYNC R189 ;  /* 0x000000bd00007348 */ /* 0x000fe80003800000 */
[----:B------:R0:W1:Y:S01]  /*8b70*/  SHFL.DOWN PT, R184, R184, R187, R186 ;  /* 0x080000bbb8b87389 */ /* 0x00006200000e00ba */
[----:B------:R-:W-:Y:S05]  /*8b80*/  RET.REL.NODEC R12 `(_Z25selective_scan_bwd_kernelI32Selective_Scan_bwd_kernel_traitsILi64ELi16ELb1ELb0ELb1ELb1ELb0EN3c108BFloat16EfEEv12SSMParamsBwd) ;  /* 0xffff74700c007950 */ /* 0x000fea0003c3ffff */
        .weak           $__internal_163_$__cuda_sm70_shflsync_idx_p
        .type           $__internal_163_$__cuda_sm70_shflsync_idx_p,@function
        .size           $__internal_163_$__cuda_sm70_shflsync_idx_p,($__internal_164_$__cuda_sm70_shflsync_up - $__internal_163_$__cuda_sm70_shflsync_idx_p)
$__internal_163_$__cuda_sm70_shflsync_idx_p:
[----:B------:R-:W-:Y:S01]  /*8b90*/  MOV R13, 0x0 ;  /* 0x00000000000d7802 */ /* 0x000fe20000000f00 */
[----:B------:R-:W-:Y:S04]  /*8ba0*/  WARPSYNC R190 ;  /* 0x000000be00007348 */ /* 0x000fe80003800000 */
[----:B------:R0:W1:Y:S01]  /*8bb0*/  SHFL.IDX PT, R187, R188, R187, R189 ;  /* 0x000000bbbcbb7389 */ /* 0x00006200000e00bd */
[----:B------:R-:W-:Y:S05]  /*8bc0*/  RET.REL.NODEC R12 `(_Z25selective_scan_bwd_kernelI32Selective_Scan_bwd_kernel_traitsILi64ELi16ELb1ELb0ELb1ELb1ELb0EN3c108BFloat16EfEEv12SSMParamsBwd) ;  /* 0xffff74300c007950 */ /* 0x000fea0003c3ffff */
        .weak           $__internal_164_$__cuda_sm70_shflsync_up
        .type           $__internal_164_$__cuda_sm70_shflsync_up,@function
        .size           $__internal_164_$__cuda_sm70_shflsync_up,(.L_x_8976 - $__internal_164_$__cuda_sm70_shflsync_up)
$__internal_164_$__cuda_sm70_shflsync_up:
[----:B------:R-:W-:Y:S01]  /*8bd0*/  HFMA2.MMA R13, -RZ, RZ, 0, 0 ;  /* 0x00000000ff0d7435 */ /* 0x000fe200000001ff */
[----:B------:R-:W-:Y:S04]  /*8be0*/  WARPSYNC R189 ;  /* 0x000000bd00007348 */ /* 0x000fe80003800000 */
[----:B------:R0:W1:Y:S01]  /*8bf0*/  SHFL.UP PT, R186, R186, R187, R188 ;  /* 0x040000bbbaba7389 */ /* 0x00006200000e00bc */
[----:B------:R-:W-:Y:S05]  /*8c00*/  RET.REL.NODEC R12 `(_Z25selective_scan_bwd_kernelI32Selective_Scan_bwd_kernel_traitsILi64ELi16ELb1ELb0ELb1ELb1ELb0EN3c108BFloat16EfEEv12SSMParamsBwd) ;  /* 0xffff73f00c007950 */ /* 0x000fea0003c3ffff */
.L_x_4049:
        /* <DEDUP_REMOVED lines=15> */
.L_x_8976:


//--------------------- .text._Z25selective_scan_bwd_kernelI32Selective_Scan_bwd_kernel_traitsILi64ELi16ELb1ELb0ELb1ELb1ELb1EN3c108BFloat16EfEEv12SSMParamsBwd --------------------------
	.section	.text._Z25selective_scan_bwd_kernelI32Selective_Scan_bwd_kernel_traitsILi64ELi16ELb1ELb0ELb1ELb1ELb1EN3c108BFloat16EfEEv12SSMParamsBwd,"ax",@progbits
	.sectioninfo	@"SHI_REGISTERS=204"
	.align	128
        .global         _Z25selective_scan_bwd_kernelI32Selective_Scan_bwd_kernel_traitsILi64ELi16ELb1ELb0ELb1ELb1ELb1EN3c108BFloat16EfEEv12SSMParamsBwd
        .type           _Z25selective_scan_bwd_kernelI32Selective_Scan_bwd_kernel_traitsILi64ELi16ELb1ELb0ELb1ELb1ELb1EN3c108BFloat16EfEEv12SSMParamsBwd,@function
        .size           _Z25selective_scan_bwd_kernelI32Selective_Scan_bwd_kernel_traitsILi64ELi16ELb1ELb0ELb1ELb1ELb1EN3c108BFloat16EfEEv12SSMParamsBwd,(.L_x_8979 - _Z25selective_scan_bwd_kernelI32Selective_Scan_bwd_kernel_traitsILi64ELi16ELb1ELb0ELb1ELb1ELb1EN3c108BFloat16EfEEv12SSMParamsBwd)
        .other          _Z25selective_scan_bwd_kernelI32Selective_Scan_bwd_kernel_traitsILi64ELi16ELb1ELb0ELb1ELb1ELb1EN3c108BFloat16EfEEv12SSMParamsBwd,@"STO_CUDA_ENTRY STV_DEFAULT"
_Z25selective_scan_bwd_kernelI32Selective_Scan_bwd_kernel_traitsILi64ELi16ELb1ELb0ELb1ELb1ELb1EN3c108BFloat16EfEEv12SSMParamsBwd:
.text._Z25selective_scan_bwd_kernelI32Selective_Scan_bwd_kernel_traitsILi64ELi16ELb1ELb0ELb1ELb1ELb1EN3c108BFloat16EfEEv12SSMParamsBwd:
        /* <DEDUP_REMOVED lines=113> */
[----:B------:R-:W-:Y:S02]  /*0710*/  MOV R50, RZ ;  /* 0x000000ff00327202 */ /* 0x000fe40000000f00 */
[----:B------:R-:W-:Y:S01]  /*0720*/  MOV R39, RZ ;  /* 0x000000ff00277202 */ /* 0x000fe20000000f00 */
[----:B------:R-:W1:Y:S01]  /*0730*/  S2R R49, SR_LANEID ;  /* 0x0000000000317919 */ /* 0x000e620000000000 */
[----:B------:R-:W-:Y:S02]  /*0740*/  MOV R26, RZ ;  /* 0x000000ff001a7202 */ /* 0x000fe40000000f00 */
[----:B0-----:R-:W-:-:S04]  /*0750*/  SHF.R.S32.HI R3, RZ, 0x1f, R48 ;  /* 0x0000001fff037819 */ /* 0x001fc80000011430 */
[----:B------:R-:W-:-:S04]  /*0760*/  LEA.HI R3, R3, R48, RZ, 0x5 ;  /* 0x0000003003037211 */ /* 0x000fc800078f28ff */
[----:B-1----:R-:W-:Y:S02]  /*0770*/  SHF.R.S32.HI R38, RZ, 0x5, R3 ;  /* 0x00000005ff267819 */ /* 0x002fe40000011403 */
.L_x_4133:
        /* <DEDUP_REMOVED lines=27> */
[----:B------:R-:W-:Y:S01]  /*0930*/  IADD3 R0, -R39, c[0x0][0x174], RZ ;  /* 0x00005d0027007a10 */ /* 0x000fe20007ffe1ff */
[----:B------:R-:W-:Y:S01]  /*0940*/  IMAD R18, R110, c[0x0][0x1f0], RZ ;  /* 0x00007c006e127a24 */ /* 0x000fe200078e02ff */
[----:B------:R-:W-:Y:S01]  /*0950*/  BSSY B0, `(.L_x_4051) ;  /* 0x0000048000007945 */ /* 0x000fe20003800000 */
[----:B0-----:R-:W-:-:S02]  /*0960*/  PRMT R73, RZ, 0x5410, R60 ;  /* 0x00005410ff497816 */ /* 0x001fc4000000003c */
[----:B------:R-:W-:Y:S01]  /*0970*/  LEA R2, R0, 0xfffffc00, 0xa ;  /* 0xfffffc0000027811 */ /* 0x000fe200078e50ff */
[----:B------:R-:W-:Y:S01]  /*0980*/  IMAD R21, R53, c[0x0][0x1f4], R18 ;  /* 0x00007d0035157a24 */ /* 0x000fe200078e0212 */
[--C-:B------:R-:W-:Y:S01]  /*0990*/  PRMT R71, RZ, 0x5410, R61.reuse ;  /* 0x00005410ff477816 */ /* 0x100fe2000000003d */
[----:B-----5:R-:W-:Y:S01]  /*09a0*/  FADD.FTZ R73, R73, R52 ;  /* 0x0000003449497221 */ /* 0x020fe20000010000 */
[----:B------:R-:W-:Y:S02]  /*09b0*/  SHF.R.S32.HI R3, RZ, 0x1f, R2 ;  /* 0x0000001fff037819 */ /* 0x000fe40000011402 */
[----:B------:R-:W-:Y:S01]  /*09c0*/  PRMT R61, RZ, 0x7610, R61 ;  /* 0x00007610ff3d7816 */ /* 0x000fe2000000003d */
[----:B------:R-:W-:Y:S01]  /*09d0*/  FADD.FTZ R71, R71, R52 ;  /* 0x0000003447477221 */ /* 0x000fe20000010000 */
[----:B------:R-:W-:Y:S01]  /*09e0*/  FSETP.GTU.FTZ.AND P2, PT, R73, 20, PT ;  /* 0x41a000004900780b */ /* 0x000fe20003f5c000 */
[----:B------:R-:W-:Y:S01]  /*09f0*/  IMAD.WIDE.U32 R18, R53, c[0x0][0x1f0], R2 ;  /* 0x00007c0035127a25 */ /* 0x000fe200078e0002 */
[----:B------:R-:W-:-:S02]  /*0a00*/  PRMT R69, RZ, 0x5410, R62 ;  /* 0x00005410ff457816 */ /* 0x000fc4000000003e */
[----:B------:R-:W-:Y:S01]  /*0a10*/  PRMT R25, RZ, 0x7610, R62 ;  /* 0x00007610ff197816 */ /* 0x000fe2000000003e */
[--C-:B------:R-:W-:Y:S01]  /*0a20*/  FADD.FTZ R70, R61, R52.reuse ;  /* 0x000000343d467221 */ /* 0x100fe20000010000 */
[----:B------:R-:W-:Y:S01]  /*0a30*/  IADD3 R19, R19, R21, RZ ;  /* 0x0000001513137210 */ /* 0x000fe20007ffe0ff */
[----:B------:R-:W-:Y:S01]  /*0a40*/  IMAD R21, R55, c[0x0][0x1f8], RZ ;  /* 0x00007e0037157a24 */ /* 0x000fe200078e02ff */
[--C-:B------:R-:W-:Y:S01]  /*0a50*/  PRMT R67, RZ, 0x5410, R63.reuse ;  /* 0x00005410ff437816 */ /* 0x100fe2000000003f */
[----:B------:R-:W-:Y:S01]  /*0a60*/  FADD.FTZ R69, R69, R52 ;  /* 0x0000003445457221 */ /* 0x000fe20000010000 */
[----:B------:R-:W-:Y:S01]  /*0a70*/  PRMT R63, RZ, 0x7610, R63 ;  /* 0x00007610ff3f7816 */ /* 0x000fe2000000003f */
[----:B------:R-:W-:Y:S01]  /*0a80*/  IMAD.WIDE.U32 R22, R56, c[0x0][0x1f8], R18 ;  /* 0x00007e0038167a25 */ /* 0x000fe200078e0012 */
[----:B------:R-:W-:Y:S02]  /*0a90*/  FSETP.GTU.FTZ.AND P4, PT, R71, 20, PT ;  /* 0x41a000004700780b */ /* 0x000fe40003f9c000 */
        /* <DEDUP_REMOVED lines=8> */
[----:B------:R-:W-:-:S02]  /*0b20*/  PRMT R23, RZ, 0x7610, R60 ;  /* 0x00007610ff177816 */ /* 0x000fc4000000003c */
[----:B------:R-:W-:Y:S02]  /*0b30*/  LEA.HI.X R21, R22, c[0x0][0x26c], R21, 0x1, P0 ;  /* 0x00009b0016157a11 */ /* 0x000fe400000f0c15 */
[----:B------:R-:W-:Y:S01]  /*0b40*/  FSETP.GTU.FTZ.AND P0, PT, R68, 20, PT ;  /* 0x41a000004400780b */ /* 0x000fe20003f1c000 */
[----:B------:R-:W-:Y:S01]  /*0b50*/  FADD.FTZ R72, R23, R52 ;  /* 0x0000003417487221 */ /* 0x000fe20000010000 */
[----:B------:R-:W-:-:S04]  /*0b60*/  FSETP.GTU.FTZ.AND P1, PT, R67, 20, PT ;  /* 0x41a000004300780b */ /* 0x000fc80003f3c000 */
        /* <DEDUP_REMOVED lines=38> */
.L_x_4052:
[----:B--2---:R-:W-:Y:S05]  /*0dd0*/  BSYNC B0 ;  /* 0x0000000000007941 */ /* 0x004fea0003800000 */
.L_x_4051:
        /* <DEDUP_REMOVED lines=36> */
.L_x_4054:
[----:B------:R-:W-:Y:S05]  /*1020*/  BSYNC B0 ;  /* 0x0000000000007941 */ /* 0x000fea0003800000 */
.L_x_4053:
        /* <DEDUP_REMOVED lines=36> */
.L_x_4056:
[----:B------:R-:W-:Y:S05]  /*1270*/  BSYNC B0 ;  /* 0x0000000000007941 */ /* 0x000fea0003800000 */
.L_x_4055:
        /* <DEDUP_REMOVED lines=36> */
.L_x_4058:
[----:B------:R-:W-:Y:S05]  /*14c0*/  BSYNC B0 ;  /* 0x0000000000007941 */ /* 0x000fea0003800000 */
.L_x_4057:
        /* <DEDUP_REMOVED lines=36> */
.L_x_4060:
[----:B------:R-:W-:Y:S05]  /*1710*/  BSYNC B0 ;  /* 0x0000000000007941 */ /* 0x000fea0003800000 */
.L_x_4059:
        /* <DEDUP_REMOVED lines=36> */
.L_x_4062:
[----:B------:R-:W-:Y:S05]  /*1960*/  BSYNC B0 ;  /* 0x0000000000007941 */ /* 0x000fea0003800000 */
.L_x_4061:
        /* <DEDUP_REMOVED lines=36> */
.L_x_4064:
[----:B------:R-:W-:Y:S05]  /*1bb0*/  BSYNC B0 ;  /* 0x0000000000007941 */ /* 0x000fea0003800000 */
.L_x_4063:
        /* <DEDUP_REMOVED lines=36> */
.L_x_4066:
[----:B------:R-:W-:Y:S05]  /*1e00*/  BSYNC B0 ;  /* 0x0000000000007941 */ /* 0x000fea0003800000 */
.L_x_4065:
        /* <DEDUP_REMOVED lines=36> */
.L_x_4068:
[----:B------:R-:W-:Y:S05]  /*2050*/  BSYNC B0 ;  /* 0x0000000000007941 */ /* 0x000fea0003800000 */
.L_x_4067:
[----:B------:R-:W-:Y:S01]  /*2060*/  BSSY B0, `(.L_x_4069) ;  /* 0x0000023000007945 */ /* 0x000fe20003800000 */
[----:B------:R-:W-:Y:S01]  /*2070*/  FSETP.GTU.FTZ.AND P3, PT, R58, 20, PT ;  /* 0x41a000003a00780b */ /* 0x000fe20003f7c000 */
[----:B------:R-:W-:Y:S01]  /*2080*/  IMAD.WIDE R20, R37, 0x10, R20 ;  /* 0x0000001025147825 */ /* 0x000fe200078e0214 */
[----:B------:R-:W-:Y:S06]  /*2090*/  @P4 BRA `(.L_x_4070) ;  /* 0x000001f000004947 */ /* 0x000fec0003800000 */
        /* <DEDUP_REMOVED lines=31> */
.L_x_4070:
[----:B------:R-:W-:Y:S05]  /*2290*/  BSYNC B0 ;  /* 0x0000000000007941 */ /* 0x000fea0003800000 */
.L_x_4069:
[----:B------:R-:W-:Y:S01]  /*22a0*/  BSSY B0, `(.L_x_4071) ;  /* 0x0000021000007945 */ /* 0x000fe20003800000 */
        /* <DEDUP_REMOVED lines=32> */
.L_x_4072:
[----:B------:R-:W-:Y:S05]  /*24b0*/  BSYNC B0 ;  /* 0x0000000000007941 */ /* 0x000fea0003800000 */
.L_x_4071:
        /* <DEDUP_REMOVED lines=33> */
.L_x_4074:
[----:B------:R-:W-:Y:S05]  /*26d0*/  BSYNC B0 ;  /* 0x0000000000007941 */ /* 0x000fea0003800000 */
.L_x_4073:
        /* <DEDUP_REMOVED lines=33> */
.L_x_4076:
[----:B------:R-:W-:Y:S05]  /*28f0*/  BSYNC B0 ;  /* 0x0000000000007941 */ /* 0x000fea0003800000 */
.L_x_4075:
        /* <DEDUP_REMOVED lines=33> */
.L_x_4078:
[----:B------:R-:W-:Y:S05]  /*2b10*/  BSYNC B0 ;  /* 0x0000000000007941 */ /* 0x000fea0003800000 */
.L_x_4077:
        /* <DEDUP_REMOVED lines=33> */
.L_x_4080:
[----:B------:R-:W-:Y:S05]  /*2d30*/  BSYNC B0 ;  /* 0x0000000000007941 */ /* 0x000fea0003800000 */
.L_x_4079:
        /* <DEDUP_REMOVED lines=33> */
.L_x_4082:
[----:B------:R-:W-:Y:S05]  /*2f50*/  BSYNC B0 ;  /* 0x0000000000007941 */ /* 0x000fea0003800000 */
.L_x_4081:
        /* <DEDUP_REMOVED lines=15> */
[----:B----4-:R-:W-:Y:S01]  /*3050*/  STS.128 [R36.X16+0x200], R92 ;  /* 0x0002005c24007388 */ /* 0x010fe2000000cc00 */
[----:B------:R-:W-:-:S06]  /*3060*/  NOP ;  /* 0x0000000000007918 */ /* 0x000fcc0000000000 */
[----:B-1----:R-:W1:Y:S04]  /*3070*/  LDS.128 R84, [R57.X16] ;  /* 0x0000000039547984 */ /* 0x002e68000000cc00 */
[----:B------:R-:W2:Y:S04]  /*3080*/  LDS.128 R12, [R57.X16+0x10] ;  /* 0x00001000390c7984 */ /* 0x000ea8000000cc00 */
[----:B------:R-:W-:Y:S06]  /*3090*/  BAR.SYNC.DEFER_BLOCKING 0x0 ;  /* 0x0000000000007b1d */ /* 0x000fec0000010000 */
[----:B------:R4:W5:Y:S04]  /*30a0*/  LDG.E.128 R80, [R24.64+0x200] ;  /* 0x0002000418507981 */ /* 0x000968000c1e1d00 */
[----:B---3--:R4:W3:Y:S01]  /*30b0*/  LDG.E.128 R20, [R24.64] ;  /* 0x0000000418147981 */ /* 0x0088e2000c1e1d00 */
[----:B-1----:R-:W-:-:S02]  /*30c0*/  PRMT R75, RZ, 0x5410, R84 ;  /* 0x00005410ff4b7816 */ /* 0x002fc40000000054 */
[----:B------:R-:W-:-:S03]  /*30d0*/  PRMT R100, RZ, 0x7610, R84 ;  /* 0x00007610ff647816 */ /* 0x000fc60000000054 */
[----:B------:R-:W-:Y:S02]  /*30e0*/  FMUL.FTZ R27, R75, -1.4426950216293334961 ;  /* 0xbfb8aa3b4b1b7820 */ /* 0x000fe40000410000 */
[----:B------:R-:W-:-:S04]  /*30f0*/  FMUL.FTZ R84, R100, -1.4426950216293334961 ;  /* 0xbfb8aa3b64547820 */ /* 0x000fc80000410000 */
[----:B------:R-:W1:Y:S01]  /*3100*/  MUFU.EX2 R27, R27 ;  /* 0x0000001b001b7308 */ /* 0x000e620000000800 */
[----:B------:R-:W-:Y:S02]  /*3110*/  PRMT R104, RZ, 0x5410, R85 ;  /* 0x00005410ff687816 */ /* 0x000fe40000000055 */
[----:B------:R-:W-:-:S05]  /*3120*/  PRMT R109, RZ, 0x7610, R86 ;  /* 0x00007610ff6d7816 */ /* 0x000fca0000000056 */
[----:B------:R0:W2:Y:S01]  /*3130*/  MUFU.EX2 R89, R84 ;  /* 0x0000005400597308 */ /* 0x0000a20000000800 */
[----:B------:R-:W-:Y:S01]  /*3140*/  FMUL.FTZ R88, R104, -1.4426950216293334961 ;  /* 0xbfb8aa3b68587820 */ /* 0x000fe20000410000 */
[----:B------:R-:W-:Y:S02]  /*3150*/  PRMT R85, RZ, 0x7610, R85 ;  /* 0x00007610ff557816 */ /* 0x000fe40000000055 */
[----:B------:R-:W-:-:S04]  /*3160*/  PRMT R112, RZ, 0x5410, R87 ;  /* 0x00005410ff707816 */ /* 0x000fc80000000057 */
[----:B------:R2:W4:Y:S01]  /*3170*/  MUFU.EX2 R95, R88 ;  /* 0x00000058005f7308 */ /* 0x0005220000000800 */
[----:B0-----:R-:W-:Y:S02]  /*3180*/  FMUL.FTZ R84, R109, -1.4426950216293334961 ;  /* 0xbfb8aa3b6d547820 */ /* 0x001fe40000410000 */
[----:B-1----:R-:W-:Y:S01]  /*3190*/  FADD.FTZ R27, R27, 1 ;  /* 0x3f8000001b1b7421 */ /* 0x002fe20000010000 */
[----:B------:R-:W-:Y:S02]  /*31a0*/  PRMT R106, RZ, 0x5410, R86 ;  /* 0x00005410ff6a7816 */ /* 0x000fe40000000056 */
[----:B--2---:R-:W-:Y:S02]  /*31b0*/  PRMT R88, RZ, 0x5410, R13 ;  /* 0x00005410ff587816 */ /* 0x004fe4000000000d */
[----:B------:R0:W-:Y:S01]  /*31c0*/  MUFU.EX2 R111, R84 ;  /* 0x00000054006f7308 */ /* 0x0001e20000000800 */
[----:B----4-:R-:W-:Y:S01]  /*31d0*/  FMUL.FTZ R24, R85, -1.4426950216293334961 ;  /* 0xbfb8aa3b55187820 */ /* 0x010fe20000410000 */
[----:B------:R-:W-:Y:S01]  /*31e0*/  PRMT R114, RZ, 0x7610, R87 ;  /* 0x00007610ff727816 */ /* 0x000fe20000000057 */
[----:B------:R-:W-:Y:S01]  /*31f0*/  FMUL.FTZ R86, R112, -1.4426950216293334961 ;  /* 0xbfb8aa3b70567820 */ /* 0x000fe20000410000 */
[----:B------:R-:W-:Y:S01]  /*3200*/  PRMT R94, RZ, 0x7610, R12 ;  /* 0x00007610ff5e7816 */ /* 0x000fe2000000000c */
[----:B------:R-:W-:-:S03]  /*3210*/  FADD.FTZ R89, R89, 1 ;  /* 0x3f80000059597421 */ /* 0x000fc60000010000 */
[----:B------:R-:W1:Y:S01]  /*3220*/  MUFU.RCP R124, R27 ;  /* 0x0000001b007c7308 */ /* 0x000e620000001000 */
[----:B0-----:R-:W-:Y:S01]  /*3230*/  FMUL.FTZ R84, R88, -1.4426950216293334961 ;  /* 0xbfb8aa3b58547820 */ /* 0x001fe20000410000 */
[----:B------:R-:W-:Y:S01]  /*3240*/  PRMT R93, RZ, 0x5410, R12 ;  /* 0x00005410ff5d7816 */ /* 0x000fe2000000000c */
[----:B------:R-:W-:Y:S02]  /*3250*/  FMUL.FTZ R25, R106, -1.4426950216293334961 ;  /* 0xbfb8aa3b6a197820 */ /* 0x000fe40000410000 */
[----:B------:R-:W-:-:S03]  /*3260*/  FMUL.FTZ R12, R94, -1.4426950216293334961 ;  /* 0xbfb8aa3b5e0c7820 */ /* 0x000fc60000410000 */
[----:B------:R0:W2:Y:S01]  /*3270*/  MUFU.EX2 R102, R24 ;  /* 0x0000001800667308 */ /* 0x0000a20000000800 */
[----:B------:R-:W-:-:S07]  /*3280*/  PRMT R92, RZ, 0x7610, R13 ;  /* 0x00007610ff5c7816 */ /* 0x000fce000000000d */
[----:B------:R4:W-:Y:S01]  /*3290*/  MUFU.EX2 R113, R86 ;  /* 0x0000005600717308 */ /* 0x0009e20000000800 */
[----:B0-----:R-:W-:-:S07]  /*32a0*/  FMUL.FTZ R24, R114, -1.4426950216293334961 ;  /* 0xbfb8aa3b72187820 */ /* 0x001fce0000410000 */
[----:B------:R0:W-:Y:S01]  /*32b0*/  MUFU.EX2 R119, R84 ;  /* 0x0000005400777308 */ /* 0x0001e20000000800 */
[----:B----4-:R-:W-:-:S07]  /*32c0*/  PRMT R86, RZ, 0x5410, R14 ;  /* 0x00005410ff567816 */ /* 0x010fce000000000e */
[----:B------:R-:W4:Y:S01]  /*32d0*/  MUFU.RCP R125, R89 ;  /* 0x00000059007d7308 */ /* 0x000f220000001000 */
[----:B0-----:R-:W-:Y:S02]  /*32e0*/  PRMT R84, RZ, 0x7610, R14 ;  /* 0x00007610ff547816 */ /* 0x001fe4000000000e */
[----:B------:R-:W-:-:S05]  /*32f0*/  MOV R14, c[0x0][0x16c] ;  /* 0x00005b00000e7a02 */ /* 0x000fca0000000f00 */
[----:B------:R0:W1:Y:S01]  /*3300*/  MUFU.EX2 R107, R25 ;  /* 0x00000019006b7308 */ /* 0x0000620000000800 */
[----:B------:R-:W-:Y:S01]  /*3310*/  ISETP.GE.AND P1, PT, R14, 0x1, PT ;  /* 0x000000010e00780c */ /* 0x000fe20003f26270 */
[----:B------:R-:W-:-:S06]  /*3320*/  FADD.FTZ R14, R95, 1 ;  /* 0x3f8000005f0e7421 */ /* 0x000fcc0000010000 */
[----:B------:R1:W-:Y:S01]  /*3330*/  MUFU.EX2 R87, R24 ;  /* 0x0000001800577308 */ /* 0x0003e20000000800 */
[----:B0-----:R-:W-:Y:S01]  /*3340*/  FMUL.FTZ R25, R93, -1.4426950216293334961 ;  /* 0xbfb8aa3b5d197820 */ /* 0x001fe20000410000 */
[----:B------:R-:W-:Y:S01]  /*3350*/  PRMT R118, RZ, 0x5410, R78 ;  /* 0x00005410ff767816 */ /* 0x000fe2000000004e */
[----:B------:R-:W-:-:S05]  /*3360*/  IMAD R90, R110, c[0x0][0x2e8], RZ ;  /* 0x0000ba006e5a7a24 */ /* 0x000fca00078e02ff */
[----:B------:R0:W-:Y:S01]  /*3370*/  MUFU.EX2 R117, R12 ;  /* 0x0000000c00757308 */ /* 0x0001e20000000800 */
[----:B-1----:R-:W-:Y:S01]  /*3380*/  FMUL.FTZ R24, R86, -1.4426950216293334961 ;  /* 0xbfb8aa3b56187820 */ /* 0x002fe20000410000 */
[----:B------:R-:W-:Y:S01]  /*3390*/  PRMT R120, RZ, 0x7610, R78 ;  /* 0x00007610ff787816 */ /* 0x000fe2000000004e */
[----:B------:R-:W-:Y:S02]  /*33a0*/  FMUL.FTZ R13, R92, -1.4426950216293334961 ;  /* 0xbfb8aa3b5c0d7820 */ /* 0x000fe40000410000 */
[----:B0-----:R-:W-:-:S03]  /*33b0*/  FMUL.FTZ R12, R84, -1.4426950216293334961 ;  /* 0xbfb8aa3b540c7820 */ /* 0x001fc60000410000 */
[----:B------:R0:W-:Y:S01]  /*33c0*/  MUFU.EX2 R138, R24 ;  /* 0x00000018008a7308 */ /* 0x0001e20000000800 */
[----:B------:R-:W-:-:S07]  /*33d0*/  FMUL.FTZ R78, R75, R124 ;  /* 0x0000007c4b4e7220 */ /* 0x000fce0000410000 */
[----:B------:R1:W-:Y:S01]  /*33e0*/  MUFU.EX2 R140, R12 ;  /* 0x0000000c008c7308 */ /* 0x0003e20000000800 */
[----:B0-----:R-:W-:-:S07]  /*33f0*/  PRMT R24, RZ, 0x5410, R76 ;  /* 0x00005410ff187816 */ /* 0x001fce000000004c */
[----:B------:R0:W4:Y:S01]  /*3400*/  MUFU.RCP R129, R14 ;  /* 0x0000000e00817308 */ /* 0x0001220000001000 */
[----:B-1----:R-:W-:-:S04]  /*3410*/  FADD.FTZ R12, -R124, 1 ;  /* 0x3f8000007c0c7421 */ /* 0x002fc80000010100 */
[----:B------:R-:W-:-:S03]  /*3420*/  FFMA.FTZ R126, R75, R12, 1 ;  /* 0x3f8000004b7e7423 */ /* 0x000fc6000001000c */
[----:B------:R1:W-:Y:S01]  /*3430*/  MUFU.EX2 R115, R25 ;  /* 0x0000001900737308 */ /* 0x0003e20000000800 */
[----:B0-----:R-:W-:Y:S01]  /*3440*/  PRMT R14, RZ, 0x5410, R4 ;  /* 0x00005410ff0e7816 */ /* 0x001fe20000000004 */
[----:B------:R-:W-:Y:S02]  /*3450*/  FMUL.FTZ R75, R24, R78 ;  /* 0x0000004e184b7220 */ /* 0x000fe40000410000 */
[----:B--2---:R-:W-:Y:S02]  /*3460*/  FADD.FTZ R12, R102, 1 ;  /* 0x3f800000660c7421 */ /* 0x004fe40000010000 */
[C---:B-1----:R-:W-:Y:S02]  /*3470*/  IMAD R25, R53.reuse, c[0x0][0x2ec], R90 ;  /* 0x0000bb0035197a24 */ /* 0x042fe400078e025a */
[----:B------:R4:W-:Y:S01]  /*3480*/  MUFU.EX2 R136, R13 ;  /* 0x0000000d00887308 */ /* 0x0009e20000000800 */
[----:B------:R-:W-:-:S04]  /*3490*/  IMAD.WIDE.U32 R90, R53, c[0x0][0x2e8], R2 ;  /* 0x0000ba00355a7a25 */ /* 0x000fc800078e0002 */
[----:B------:R-:W-:Y:S01]  /*34a0*/  FFMA.FTZ R14, R75, R14, R26 ;  /* 0x0000000e4b0e7223 */ /* 0x000fe2000001001a */
[----:B------:R-:W-:Y:S01]  /*34b0*/  IADD3 R91, R91, R25, RZ ;  /* 0x000000195b5b7210 */ /* 0x000fe20007ffe0ff */
[----:B----4-:R-:W-:Y:S01]  /*34c0*/  FADD.FTZ R13, -R125, 1 ;  /* 0x3f8000007d0d7421 */ /* 0x010fe20000010100 */
[----:B------:R-:W-:Y:S01]  /*34d0*/  PRMT R25, RZ, 0x7610, R76 ;  /* 0x00007610ff197816 */ /* 0x000fe2000000004c */
[----:B------:R0:W1:Y:S01]  /*34e0*/  MUFU.RCP R26, R12 ;  /* 0x0000000c001a7308 */ /* 0x0000620000001000 */
[----:B------:R-:W-:Y:S02]  /*34f0*/  FADD.FTZ R107, R107, 1 ;  /* 0x3f8000006b6b7421 */ /* 0x000fe40000010000 */
[C---:B------:R-:W-:Y:S02]  /*3500*/  FFMA.FTZ R127, R100.reuse, R13, 1 ;  /* 0x3f800000647f7423 */ /* 0x040fe4000001000d */
[----:B------:R-:W-:Y:S01]  /*3510*/  FMUL.FTZ R100, R100, R125 ;  /* 0x0000007d64647220 */ /* 0x000fe20000410000 */
[----:B------:R-:W-:-:S02]  /*3520*/  PRMT R27, RZ, 0x5410, R77 ;  /* 0x00005410ff1b7816 */ /* 0x000fc4000000004d */
[----:B------:R-:W-:Y:S01]  /*3530*/  PRMT R116, RZ, 0x7610, R77 ;  /* 0x00007610ff747816 */ /* 0x000fe2000000004d */
[----:B------:R-:W2:Y:S01]  /*3540*/  MUFU.RCP R133, R107 ;  /* 0x0000006b00857308 */ /* 0x000ea20000001000 */
[----:B0-----:R-:W-:Y:S01]  /*3550*/  PRMT R12, RZ, 0x7610, R4 ;  /* 0x00007610ff0c7816 */ /* 0x001fe20000000004 */
[----:B------:R-:W-:Y:S02]  /*3560*/  FMUL.FTZ R77, R25, R100 ;  /* 0x00000064194d7220 */ /* 0x000fe40000410000 */
[----:B------:R-:W-:Y:S02]  /*3570*/  FMUL.FTZ R102, R104, R129 ;  /* 0x0000008168667220 */ /* 0x000fe40000410000 */
[----:B------:R-:W-:Y:S01]  /*3580*/  FADD.FTZ R111, R111, 1 ;  /* 0x3f8000006f6f7421 */ /* 0x000fe20000010000 */
[--C-:B------:R-:W-:Y:S01]  /*3590*/  PRMT R122, RZ, 0x5410, R79.reuse ;  /* 0x00005410ff7a7816 */ /* 0x100fe2000000004f */
[----:B------:R-:W-:Y:S01]  /*35a0*/  FFMA.FTZ R14, R77, R12, R14 ;  /* 0x0000000c4d0e7223 */ /* 0x000fe2000001000e */
[----:B------:R-:W-:Y:S01]  /*35b0*/  PRMT R123, RZ, 0x7610, R79 ;  /* 0x00007610ff7b7816 */ /* 0x000fe2000000004f */
[----:B------:R-:W-:Y:S01]  /*35c0*/  FMUL.FTZ R79, R27, R102 ;  /* 0x000000661b4f7220 */ /* 0x000fe20000410000 */
[----:B------:R-:W-:Y:S01]  /*35d0*/  PRMT R12, RZ, 0x5410, R5 ;  /* 0x00005410ff0c7816 */ /* 0x000fe20000000005 */
[----:B------:R-:W-:Y:S01]  /*35e0*/  FADD.FTZ R113, R113, 1 ;  /* 0x3f80000071717421 */ /* 0x000fe20000010000 */
[----:B------:R-:W-:Y:S01]  /*35f0*/  MUFU.RCP R130, R111 ;  /* 0x0000006f00827308 */ /* 0x000fe20000001000 */
[----:B------:R-:W-:Y:S01]  /*3600*/  FADD.FTZ R13, -R129, 1 ;  /* 0x3f800000810d7421 */ /* 0x000fe20000010100 */
[----:B------:R-:W-:Y:S01]  /*3610*/  PRMT R98, RZ, 0x5410, R15 ;  /* 0x00005410ff627816 */ /* 0x000fe2000000000f */
[----:B------:R-:W-:-:S02]  /*3620*/  FFMA.FTZ R14, R79, R12, R14 ;  /* 0x0000000c4f0e7223 */ /* 0x000fc4000001000e */
[----:B-1----:R-:W-:Y:S02]  /*3630*/  FADD.FTZ R12, -R26, 1 ;  /* 0x3f8000001a0c7421 */ /* 0x002fe40000010100 */
[----:B------:R-:W-:Y:S01]  /*3640*/  FADD.FTZ R87, R87, 1 ;  /* 0x3f80000057577421 */ /* 0x000fe20000010000 */
[----:B------:R-:W0:Y:S01]  /*3650*/  MUFU.RCP R135, R113 ;  /* 0x0000007100877308 */ /* 0x000e220000001000 */
[----:B------:R-:W-:Y:S02]  /*3660*/  FFMA.FTZ R131, R104, R13, 1 ;  /* 0x3f80000068837423 */ /* 0x000fe4000001000d */
[C---:B------:R-:W-:Y:S01]  /*3670*/  FMUL.FTZ R104, R85.reuse, R26 ;  /* 0x0000001a55687220 */ /* 0x040fe20000410000 */
[--C-:B------:R-:W-:Y:S01]  /*3680*/  PRMT R103, RZ, 0x5410, R16.reuse ;  /* 0x00005410ff677816 */ /* 0x100fe20000000010 */
[----:B------:R-:W-:Y:S01]  /*3690*/  FFMA.FTZ R128, R85, R12, 1 ;  /* 0x3f80000055807423 */ /* 0x000fe2000001000c */
[----:B------:R-:W-:Y:S01]  /*36a0*/  PRMT R101, RZ, 0x7610, R16 ;  /* 0x00007610ff657816 */ /* 0x000fe20000000010 */
[----:B--2---:R-:W-:Y:S01]  /*36b0*/  FADD.FTZ R13, -R133, 1 ;  /* 0x3f800000850d7421 */ /* 0x004fe20000010100 */
[----:B------:R-:W1:Y:S01]  /*36c0*/  MUFU.RCP R139, R87 ;  /* 0x00000057008b7308 */ /* 0x000e620000001000 */
[----:B------:R-:W-:Y:S01]  /*36d0*/  FMUL.FTZ R16, R98, -1.4426950216293334961 ;  /* 0xbfb8aa3b62107820 */ /* 0x000fe20000410000 */
[----:B------:R-:W-:-:S02]  /*36e0*/  PRMT R12, RZ, 0x7610, R5 ;  /* 0x00007610ff0c7816 */ /* 0x000fc40000000005 */
[--C-:B------:R-:W-:Y:S02]  /*36f0*/  PRMT R99, RZ, 0x5410, R17.reuse ;  /* 0x00005410ff637816 */ /* 0x100fe40000000011 */
[----:B------:R-:W-:Y:S02]  /*3700*/  PRMT R97, RZ, 0x7610, R17 ;  /* 0x00007610ff617816 */ /* 0x000fe40000000011 */
[--C-:B------:R-:W-:Y:S01]  /*3710*/  PRMT R95, RZ, 0x5410, R18.reuse ;  /* 0x00005410ff5f7816 */ /* 0x100fe20000000012 */
[----:B------:R2:W4:Y:S01]  /*3720*/  MUFU.EX2 R142, R16 ;  /* 0x00000010008e7308 */ /* 0x0005220000000800 */
[----:B------:R-:W-:Y:S02]  /*3730*/  PRMT R96, RZ, 0x7610, R18 ;  /* 0x00007610ff607816 */ /* 0x000fe40000000012 */
[--C-:B------:R-:W-:Y:S02]  /*3740*/  PRMT R76, RZ, 0x5410, R19.reuse ;  /* 0x00005410ff4c7816 */ /* 0x100fe40000000013 */
[----:B------:R-:W-:Y:S01]  /*3750*/  PRMT R105, RZ, 0x7610, R19 ;  /* 0x00007610ff697816 */ /* 0x000fe20000000013 */
[----:B0-----:R-:W-:-:S04]  /*3760*/  FMUL.FTZ R107, R112, R135 ;  /* 0x00000087706b7220 */ /* 0x001fc80000410000 */
[----:B------:R-:W-:Y:S02]  /*3770*/  FMUL.FTZ R85, R122, R107 ;  /* 0x0000006b7a557220 */ /* 0x000fe40000410000 */
[----:B------:R-:W-:Y:S02]  /*3780*/  FADD.FTZ R115, R115, 1 ;  /* 0x3f80000073737421 */ /* 0x000fe40000010000 */
[----:B------:R-:W-:Y:S02]  /*3790*/  FADD.FTZ R119, R119, 1 ;  /* 0x3f80000077777421 */ /* 0x000fe40000010000 */
[----:B------:R-:W-:Y:S01]  /*37a0*/  MUFU.RCP R134, R115 ;  /* 0x0000007300867308 */ /* 0x000fe20000001000 */
[----:B------:R-:W-:Y:S02]  /*37b0*/  FADD.FTZ R117, R117, 1 ;  /* 0x3f80000075757421 */ /* 0x000fe40000010000 */
[----:B------:R-:W-:-:S05]  /*37c0*/  FADD.FTZ R136, R136, 1 ;  /* 0x3f80000088887421 */ /* 0x000fca0000010000 */
[----:B------:R-:W-:Y:S08]  /*37d0*/  MUFU.RCP R143, R119 ;  /* 0x00000077008f7308 */ /* 0x000ff00000001000 */
[----:B------:R-:W-:Y:S01]  /*37e0*/  MUFU.RCP R141, R117 ;  /* 0x00000075008d7308 */ /* 0x000fe20000001000 */
[----:B-----5:R0:W-:Y:S04]  /*37f0*/  STS.128 [R36.X16+0x200], R80 ;  /* 0x0002005024007388 */ /* 0x0201e8000000cc00 */
[----:B---3--:R3:W-:Y:S01]  /*3800*/  STS.128 [R36.X16], R20 ;  /* 0x0000001424007388 */ /* 0x0087e2000000cc00 */
[----:B------:R-:W-:-:S06]  /*3810*/  NOP ;  /* 0x0000000000007918 */ /* 0x000fcc0000000000 */
[----:B--2---:R-:W2:Y:S01]  /*3820*/  LDS.128 R16, [R57.X16] ;  /* 0x0000000039107984 */ /* 0x004ea2000000cc00 */
[----:B0-----:R-:W-:Y:S02]  /*3830*/  FMUL.FTZ R81, R116, R104 ;  /* 0x0000006874517220 */ /* 0x001fe40000410000 */
[C---:B------:R-:W-:Y:S02]  /*3840*/  FMUL.FTZ R80, R106.reuse, R133 ;  /* 0x000000856a507220 */ /* 0x040fe40000410000 */
[----:B---3--:R-:W-:Y:S01]  /*3850*/  FFMA.FTZ R21, R106, R13, 1 ;  /* 0x3f8000006a157423 */ /* 0x008fe2000001000d */
[----:B------:R-:W-:Y:S01]  /*3860*/  PRMT R13, RZ, 0x5410, R6 ;  /* 0x00005410ff0d7816 */ /* 0x000fe20000000006 */
[----:B------:R-:W-:Y:S01]  /*3870*/  FFMA.FTZ R20, R81, R12, R14 ;  /* 0x0000000c51147223 */ /* 0x000fe2000001000e */
[----:B------:R-:W-:Y:S01]  /*3880*/  PRMT R82, RZ, 0x7610, R15 ;  /* 0x00007610ff527816 */ /* 0x000fe2000000000f */
[----:B------:R-:W-:Y:S02]  /*3890*/  FMUL.FTZ R89, R118, R80 ;  /* 0x0000005076597220 */ /* 0x000fe40000410000 */
[----:B------:R-:W-:-:S02]  /*38a0*/  FADD.FTZ R12, -R130, 1 ;  /* 0x3f800000820c7421 */ /* 0x000fc40000010100 */
[----:B------:R-:W-:Y:S02]  /*38b0*/  FMUL.FTZ R106, R109, R130 ;  /* 0x000000826d6a7220 */ /* 0x000fe40000410000 */
[----:B------:R-:W-:Y:S02]  /*38c0*/  FFMA.FTZ R22, R89, R13, R20 ;  /* 0x0000000d59167223 */ /* 0x000fe40000010014 */
[----:B------:R-:W-:Y:S02]  /*38d0*/  FMUL.FTZ R14, R82, -1.4426950216293334961 ;  /* 0xbfb8aa3b520e7820 */ /* 0x000fe40000410000 */
[----:B------:R-:W-:Y:S01]  /*38e0*/  FFMA.FTZ R20, R109, R12, 1 ;  /* 0x3f8000006d147423 */ /* 0x000fe2000001000c */
[----:B------:R-:W-:Y:S01]  /*38f0*/  PRMT R12, RZ, 0x7610, R6 ;  /* 0x00007610ff0c7816 */ /* 0x000fe20000000006 */
[----:B------:R-:W-:Y:S02]  /*3900*/  FADD.FTZ R13, -R135, 1 ;  /* 0x3f800000870d7421 */ /* 0x000fe40000010100 */
[----:B------:R-:W-:Y:S01]  /*3910*/  FMUL.FTZ R87, R120, R106 ;  /* 0x0000006a78577220 */ /* 0x000fe20000410000 */
[----:B------:R0:W3:Y:S01]  /*3920*/  MUFU.EX2 R144, R14 ;  /* 0x0000000e00907308 */ /* 0x0000e20000000800 */
[----:B------:R-:W-:-:S02]  /*3930*/  FFMA.FTZ R137, R112, R13, 1 ;  /* 0x3f80000070897423 */ /* 0x000fc4000001000d */
[----:B-1----:R-:W-:Y:S02]  /*3940*/  FADD.FTZ R13, -R139, 1 ;  /* 0x3f8000008b0d7421 */ /* 0x002fe40000010100 */
[----:B------:R-:W-:Y:S02]  /*3950*/  FFMA.FTZ R12, R87, R12, R22 ;  /* 0x0000000c570c7223 */ /* 0x000fe40000010016 */
[C---:B------:R-:W-:Y:S01]  /*3960*/  FMUL.FTZ R109, R114.reuse, R139 ;  /* 0x0000008b726d7220 */ /* 0x040fe20000410000 */
[--C-:B0-----:R-:W-:Y:S01]  /*3970*/  PRMT R14, RZ, 0x5410, R7.reuse ;  /* 0x00005410ff0e7816 */ /* 0x101fe20000000007 */
[----:B------:R-:W-:Y:S01]  /*3980*/  FFMA.FTZ R132, R114, R13, 1 ;  /* 0x3f80000072847423 */ /* 0x000fe2000001000d */
[----:B------:R-:W-:Y:S01]  /*3990*/  PRMT R13, RZ, 0x7610, R7 ;  /* 0x00007610ff0d7816 */ /* 0x000fe20000000007 */
[----:B------:R-:W-:Y:S02]  /*39a0*/  FMUL.FTZ R83, R123, R109 ;  /* 0x0000006d7b537220 */ /* 0x000fe40000410000 */
[----:B------:R-:W-:-:S04]  /*39b0*/  FFMA.FTZ R12, R85, R14, R12 ;  /* 0x0000000e550c7223 */ /* 0x000fc8000001000c */
[----:B------:R-:W-:Y:S02]  /*39c0*/  FFMA.FTZ R146, R83, R13, R12 ;  /* 0x0000000d53927223 */ /* 0x000fe4000001000c */
[----:B------:R-:W0:Y:S01]  /*39d0*/  LDS.128 R12, [R57.X16+0x10] ;  /* 0x00001000390c7984 */ /* 0x000e22000000cc00 */
[--C-:B--2---:R-:W-:Y:S02]  /*39e0*/  PRMT R115, RZ, 0x7610, R16.reuse ;  /* 0x00007610ff737816 */ /* 0x104fe40000000010 */
[----:B------:R-:W-:Y:S02]  /*39f0*/  PRMT R111, RZ, 0x5410, R16 ;  /* 0x00005410ff6f7816 */ /* 0x000fe40000000010 */
[----:B------:R-:W-:Y:S01]  /*3a00*/  PRMT R113, RZ, 0x5410, R17 ;  /* 0x00005410ff717816 */ /* 0x000fe20000000011 */
[----:B------:R-:W-:Y:S01]  /*3a10*/  FMUL.FTZ R16, R25, R115 ;  /* 0x0000007319107220 */ /* 0x000fe20000410000 */
[--C-:B------:R-:W-:Y:S02]  /*3a20*/  PRMT R119, RZ, 0x5410, R18.reuse ;  /* 0x00005410ff777816 */ /* 0x100fe40000000012 */
[----:B------:R-:W-:Y:S01]  /*3a30*/  PRMT R121, RZ, 0x7610, R18 ;  /* 0x00007610ff797816 */ /* 0x000fe20000000012 */
[----:B------:R-:W-:Y:S01]  /*3a40*/  FMUL.FTZ R16, R125, R16 ;  /* 0x000000107d107220 */ /* 0x000fe20000410000 */
[----:B------:R-:W-:Y:S01]  /*3a50*/  PRMT R114, RZ, 0x7610, R19 ;  /* 0x00007610ff727816 */ /* 0x000fe20000000013 */
[----:B------:R-:W-:Y:S01]  /*3a60*/  FMUL.FTZ R18, R27, R113 ;  /* 0x000000711b127220 */ /* 0x000fe20000410000 */
[----:B------:R-:W1:Y:S01]  /*3a70*/  MUFU.RCP R125, R136 ;  /* 0x00000088007d7308 */ /* 0x000e620000001000 */
[----:B------:R-:W-:Y:S01]  /*3a80*/  PRMT R117, RZ, 0x7610, R17 ;  /* 0x00007610ff757816 */ /* 0x000fe20000000011 */
[----:B------:R-:W-:Y:S01]  /*3a90*/  FMUL.FTZ R118, R118, R119 ;  /* 0x0000007776767220 */ /* 0x000fe20000410000 */
[----:B------:R-:W-:Y:S01]  /*3aa0*/  PRMT R112, RZ, 0x5410, R19 ;  /* 0x00005410ff707816 */ /* 0x000fe20000000013 */
[----:B------:R-:W-:-:S02]  /*3ab0*/  FMUL.FTZ R18, R129, R18 ;  /* 0x0000001281127220 */ /* 0x000fc40000410000 */
[----:B------:R-:W-:Y:S02]  /*3ac0*/  FMUL.FTZ R22, R123, R114 ;  /* 0x000000727b167220 */ /* 0x000fe40000410000 */
[----:B------:R-:W-:Y:S02]  /*3ad0*/  FMUL.FTZ R17, R24, R111 ;  /* 0x0000006f18117220 */ /* 0x000fe40000410000 */
[----:B------:R-:W-:Y:S02]  /*3ae0*/  FMUL.FTZ R118, R133, R118 ;  /* 0x0000007685767220 */ /* 0x000fe40000410000 */
[----:B----4-:R-:W-:Y:S02]  /*3af0*/  FADD.FTZ R142, R142, 1 ;  /* 0x3f8000008e8e7421 */ /* 0x010fe40000010000 */
[----:B------:R-:W-:Y:S02]  /*3b00*/  FMUL.FTZ R19, R116, R117 ;  /* 0x0000007574137220 */ /* 0x000fe40000410000 */
[----:B------:R-:W-:-:S02]  /*3b10*/  FADD.FTZ R138, R138, 1 ;  /* 0x3f8000008a8a7421 */ /* 0x000fc40000010000 */
[----:B------:R-:W-:Y:S02]  /*3b20*/  FADD.FTZ R140, R140, 1 ;  /* 0x3f8000008c8c7421 */ /* 0x000fe40000010000 */
[----:B---3--:R-:W-:Y:S02]  /*3b30*/  FADD.FTZ R144, R144, 1 ;  /* 0x3f80000090907421 */ /* 0x008fe40000010000 */
[----:B------:R-:W-:Y:S02]  /*3b40*/  FMUL.FTZ R23, R120, R121 ;  /* 0x0000007978177220 */ /* 0x000fe40000410000 */
[----:B------:R-:W-:Y:S02]  /*3b50*/  FMUL.FTZ R139, R139, R22 ;  /* 0x000000168b8b7220 */ /* 0x000fe40000410000 */
[----:B------:R-:W-:Y:S01]  /*3b60*/  FMUL.FTZ R18, R18, R131 ;  /* 0x0000008312127220 */ /* 0x000fe20000410000 */
[----:B------:R-:W-:Y:S01]  /*3b70*/  MUFU.RCP R129, R138 ;  /* 0x0000008a00817308 */ /* 0x000fe20000001000 */
[----:B------:R-:W-:-:S02]  /*3b80*/  FMUL.FTZ R17, R124, R17 ;  /* 0x000000117c117220 */ /* 0x000fc40000410000 */
[----:B------:R-:W-:Y:S02]  /*3b90*/  FMUL.FTZ R16, R16, R127 ;  /* 0x0000007f10107220 */ /* 0x000fe40000410000 */
[----:B------:R-:W-:Y:S01]  /*3ba0*/  FMUL.FTZ R22, R118, R21 ;  /* 0x0000001576167220 */ /* 0x000fe20000410000 */
[--C-:B0-----:R-:W-:Y:S01]  /*3bb0*/  PRMT R118, RZ, 0x7610, R12.reuse ;  /* 0x00007610ff767816 */ /* 0x101fe2000000000c */
[----:B------:R-:W-:Y:S01]  /*3bc0*/  FMUL.FTZ R19, R26, R19 ;  /* 0x000000131a137220 */ /* 0x000fe20000410000 */
[----:B------:R-:W0:Y:S01]  /*3bd0*/  MUFU.RCP R131, R142 ;  /* 0x0000008e00837308 */ /* 0x000e220000001000 */
[--C-:B------:R-:W-:Y:S01]  /*3be0*/  PRMT R120, RZ, 0x5410, R13.reuse ;  /* 0x00005410ff787816 */ /* 0x100fe2000000000d */
[----:B------:R-:W-:Y:S01]  /*3bf0*/  FMUL.FTZ R23, R130, R23 ;  /* 0x0000001782177220 */ /* 0x000fe20000410000 */
[----:B------:R-:W-:Y:S01]  /*3c00*/  PRMT R123, RZ, 0x7610, R13 ;  /* 0x00007610ff7b7816 */ /* 0x000fe2000000000d */
[----:B------:R-:W-:Y:S01]  /*3c10*/  FADD.FTZ R13, -R141, 1 ;  /* 0x3f8000008d0d7421 */ /* 0x000fe20000010100 */
[----:B------:R-:W-:-:S03]  /*3c20*/  PRMT R116, RZ, 0x5410, R12 ;  /* 0x00005410ff747816 */ /* 0x000fc6000000000c */
[----:B------:R-:W2:Y:S01]  /*3c30*/  MUFU.RCP R127, R140 ;  /* 0x0000008c007f7308 */ /* 0x000ea20000001000 */
[----:B------:R-:W-:Y:S01]  /*3c40*/  FMUL.FTZ R17, R17, R126 ;  /* 0x0000007e11117220 */ /* 0x000fe20000410000 */
[--C-:B------:R-:W-:Y:S01]  /*3c50*/  PRMT R124, RZ, 0x5410, R14.reuse ;  /* 0x00005410ff7c7816 */ /* 0x100fe2000000000e */
[----:B------:R-:W-:Y:S01]  /*3c60*/  FMUL.FTZ R19, R19, R128 ;  /* 0x0000008013137220 */ /* 0x000fe20000410000 */
[----:B------:R-:W-:-:S04]  /*3c70*/  PRMT R126, RZ, 0x7610, R14 ;  /* 0x00007610ff7e7816 */ /* 0x000fc8000000000e */
[----:B------:R-:W3:Y:S01]  /*3c80*/  MUFU.RCP R133, R144 ;  /* 0x0000009000857308 */ /* 0x000ee20000001000 */
[----:B------:R-:W-:Y:S01]  /*3c90*/  FMUL.FTZ R139, R139, R132 ;  /* 0x000000848b8b7220 */ /* 0x000fe20000410000 */
[--C-:B------:R-:W-:Y:S01]  /*3ca0*/  PRMT R128, RZ, 0x5410, R15.reuse ;  /* 0x00005410ff807816 */ /* 0x100fe2000000000f */
[----:B------:R-:W-:Y:S01]  /*3cb0*/  FMUL.FTZ R14, R101, R118 ;  /* 0x00000076650e7220 */ /* 0x000fe20000410000 */
[----:B------:R-:W-:Y:S01]  /*3cc0*/  PRMT R132, RZ, 0x7610, R15 ;  /* 0x00007610ff847816 */ /* 0x000fe2000000000f */
[----:B------:R-:W-:Y:S02]  /*3cd0*/  FMUL.FTZ R23, R23, R20 ;  /* 0x0000001417177220 */ /* 0x000fe40000410000 */
[----:B-1----:R-:W-:Y:S02]  /*3ce0*/  FADD.FTZ R25, -R125, 1 ;  /* 0x3f8000007d197421 */ /* 0x002fe40000010100 */
[----:B------:R-:W-:Y:S02]  /*3cf0*/  FFMA.FTZ R15, R94, R13, 1 ;  /* 0x3f8000005e0f7423 */ /* 0x000fe4000001000d */
[----:B------:R-:W-:-:S02]  /*3d00*/  FMUL.FTZ R24, R97, R123 ;  /* 0x0000007b61187220 */ /* 0x000fc40000410000 */
[----:B------:R-:W-:Y:S02]  /*3d10*/  FADD.FTZ R12, -R134, 1 ;  /* 0x3f800000860c7421 */ /* 0x000fe40000010100 */
[----:B------:R-:W-:Y:S02]  /*3d20*/  FADD.FTZ R21, -R143, 1 ;  /* 0x3f8000008f157421 */ /* 0x000fe40000010100 */
[----:B------:R-:W-:Y:S02]  /*3d30*/  FMUL.FTZ R13, R103, R116 ;  /* 0x00000074670d7220 */ /* 0x000fe40000410000 */
[----:B------:R-:W-:Y:S02]  /*3d40*/  FMUL.FTZ R20, R99, R120 ;  /* 0x0000007863147220 */ /* 0x000fe40000410000 */
[----:B------:R-:W-:Y:S02]  /*3d50*/  FMUL.FTZ R14, R141, R14 ;  /* 0x0000000e8d0e7220 */ /* 0x000fe40000410000 */
[----:B------:R-:W-:-:S02]  /*3d60*/  FFMA.FTZ R27, R92, R25, 1 ;  /* 0x3f8000005c1b7423 */ /* 0x000fc40000010019 */
[----:B------:R-:W-:Y:S02]  /*3d70*/  FMUL.FTZ R24, R125, R24 ;  /* 0x000000187d187220 */ /* 0x000fe40000410000 */
[----:B------:R-:W-:Y:S02]  /*3d80*/  FMUL.FTZ R122, R122, R112 ;  /* 0x000000707a7a7220 */ /* 0x000fe40000410000 */
[----:B------:R-:W-:Y:S02]  /*3d90*/  FFMA.FTZ R12, R93, R12, 1 ;  /* 0x3f8000005d0c7423 */ /* 0x000fe4000001000c */
        /* <DEDUP_REMOVED lines=8> */
[----:B0-----:R-:W-:-:S02]  /*3e20*/  FADD.FTZ R27, -R131, 1 ;  /* 0x3f800000831b7421 */ /* 0x001fc40000010100 */
[----:B------:R-:W-:Y:S02]  /*3e30*/  FADD.FTZ R13, -R129, 1 ;  /* 0x3f800000810d7421 */ /* 0x000fe40000010100 */
        /* <DEDUP_REMOVED lines=19> */
[----:B------:R-:W-:Y:S02]  /*3f70*/  F2FP.BF16.PACK_AB R22, R23, R22 ;  /* 0x000000161716723e */ /* 0x000fe400000010ff */
[----:B------:R-:W-:Y:S02]  /*3f80*/  F2FP.BF16.PACK_AB R20, R16, R17 ;  /* 0x000000111014723e */ /* 0x000fe400000010ff */
[----:B------:R-:W-:Y:S01]  /*3f90*/  F2FP.BF16.PACK_AB R21, R19, R18 ;  /* 0x000000121315723e */ /* 0x000fe200000010ff */
[----:B------:R-:W-:Y:S01]  /*3fa0*/  BAR.SYNC.DEFER_BLOCKING 0x0 ;  /* 0x0000000000007b1d */ /* 0x000fe20000010000 */
[----:B------:R-:W-:Y:S02]  /*3fb0*/  F2FP.BF16.PACK_AB R23, R139, R122 ;  /* 0x0000007a8b17723e */ /* 0x000fe400000010ff */
[----:B------:R-:W-:-:S02]  /*3fc0*/  F2FP.BF16.PACK_AB R24, R15, R12 ;  /* 0x0000000c0f18723e */ /* 0x000fc400000010ff */
[----:B------:R-:W-:Y:S02]  /*3fd0*/  F2FP.BF16.PACK_AB R25, R14, R25 ;  /* 0x000000190e19723e */ /* 0x000fe400000010ff */
[----:B------:R-:W-:Y:S02]  /*3fe0*/  F2FP.BF16.PACK_AB R26, R26, R13 ;  /* 0x0000000d1a1a723e */ /* 0x000fe400000010ff */
[----:B------:R-:W-:Y:S02]  /*3ff0*/  LEA R74, R49, R74, 0x1 ;  /* 0x0000004a314a7211 */ /* 0x000fe400078e08ff */
[----:B------:R-:W-:Y:S01]  /*4000*/  F2FP.BF16.PACK_AB R27, R136, R27 ;  /* 0x0000001b881b723e */ /* 0x000fe200000010ff */
[----:B------:R-:W-:Y:S02]  /*4010*/  FMUL.FTZ R134, R93, R134 ;  /* 0x000000865d867220 */ /* 0x000fe40000410000 */
[----:B------:R0:W-:Y:S04]  /*4020*/  STS.128 [R74.X16], R20 ;  /* 0x000000144a007388 */ /* 0x0001e8000000cc00 */
[----:B------:R-:W-:Y:S01]  /*4030*/  STS.128 [R74.X16+0x10], R24 ;  /* 0x000010184a007388 */ /* 0x000fe2000000cc00 */
[----:B------:R-:W-:-:S06]  /*4040*/  NOP ;  /* 0x0000000000007918 */ /* 0x000fcc0000000000 */
[----:B------:R-:W1:Y:S04]  /*4050*/  LDS.128 R12, [R36.X16] ;  /* 0x00000000240c7984 */ /* 0x000e68000000cc00 */
[----:B------:R-:W2:Y:S01]  /*4060*/  LDS.128 R16, [R36.X16+0x200] ;  /* 0x0002000024107984 */ /* 0x000ea2000000cc00 */
[----:B0-----:R-:W-:Y:S01]  /*4070*/  PRMT R20, RZ, 0x5410, R8 ;  /* 0x00005410ff147816 */ /* 0x001fe20000000008 */
[----:B------:R-:W-:Y:S02]  /*4080*/  FMUL.FTZ R103, R103, R134 ;  /* 0x0000008667677220 */ /* 0x000fe40000410000 */
[----:B------:R-:W-:Y:S02]  /*4090*/  FMUL.FTZ R94, R94, R141 ;  /* 0x0000008d5e5e7220 */ /* 0x000fe40000410000 */
[----:B------:R-:W-:Y:S01]  /*40a0*/  FFMA.FTZ R146, R103, R20, R146 ;  /* 0x0000001467927223 */ /* 0x000fe20000010092 */
[----:B------:R-:W-:Y:S01]  /*40b0*/  PRMT R20, RZ, 0x7610, R8 ;  /* 0x00007610ff147816 */ /* 0x000fe20000000008 */
[----:B------:R-:W-:-:S02]  /*40c0*/  FMUL.FTZ R88, R88, R143 ;  /* 0x0000008f58587220 */ /* 0x000fc40000410000 */
[----:B------:R-:W-:Y:S01]  /*40d0*/  FMUL.FTZ R101, R101, R94 ;  /* 0x0000005e65657220 */ /* 0x000fe20000410000 */
[----:B------:R-:W-:Y:S01]  /*40e0*/  PRMT R21, RZ, 0x5410, R9 ;  /* 0x00005410ff157816 */ /* 0x000fe20000000009 */
[----:B------:R-:W-:Y:S02]  /*40f0*/  IMAD R93, R55, c[0x0][0x2f0], RZ ;  /* 0x0000bc00375d7a24 */ /* 0x000fe400078e02ff */
[----:B------:R-:W-:Y:S02]  /*4100*/  FFMA.FTZ R20, R101, R20, R146 ;  /* 0x0000001465147223 */ /* 0x000fe40000010092 */
[----:B------:R-:W-:Y:S02]  /*4110*/  FMUL.FTZ R99, R99, R88 ;  /* 0x0000005863637220 */ /* 0x000fe40000410000 */
[----:B------:R-:W-:Y:S02]  /*4120*/  FMUL.FTZ R92, R92, R125 ;  /* 0x0000007d5c5c7220 */ /* 0x000fe40000410000 */
[----:B------:R-:W-:-:S02]  /*4130*/  IMAD R23, R56, c[0x0][0x2f4], R93 ;  /* 0x0000bd0038177a24 */ /* 0x000fc400078e025d */
[----:B------:R-:W-:-:S04]  /*4140*/  IMAD.WIDE.U32 R90, R56, c[0x0][0x2f0], R90 ;  /* 0x0000bc00385a7a25 */ /* 0x000fc800078e005a */
[----:B------:R-:W-:Y:S01]  /*4150*/  FFMA.FTZ R22, R99, R21, R20 ;  /* 0x0000001563167223 */ /* 0x000fe20000010014 */
[----:B------:R-:W-:Y:S01]  /*4160*/  PRMT R21, RZ, 0x7610, R9 ;  /* 0x00007610ff157816 */ /* 0x000fe20000000009 */
[----:B------:R-:W-:Y:S01]  /*4170*/  FMUL.FTZ R97, R97, R92 ;  /* 0x0000005c61617220 */ /* 0x000fe20000410000 */
[----:B------:R-:W-:Y:S02]  /*4180*/  IADD3 R23, R91, R23, RZ ;  /* 0x000000175b177210 */ /* 0x000fe40007ffe0ff */
[----:B------:R-:W-:Y:S01]  /*4190*/  LEA R20, P0, R90, c[0x0][0x338], 0x1 ;  /* 0x0000ce005a147a11 */ /* 0x000fe200078008ff */
[----:B------:R-:W-:-:S03]  /*41a0*/  FFMA.FTZ R22, R97, R21, R22 ;  /* 0x0000001561167223 */ /* 0x000fc60000010016 */
[----:B------:R-:W-:-:S05]  /*41b0*/  LEA.HI.X R21, R90, c[0x0][0x33c], R23, 0x1, P0 ;  /* 0x0000cf005a157a11 */ /* 0x000fca00000f0c17 */
[----:B------:R-:W-:Y:S01]  /*41c0*/  IMAD.WIDE R20, R37, 0x10, R20 ;  /* 0x0000001025147825 */ /* 0x000fe200078e0214 */
[----:B------:R-:W-:-:S03]  /*41d0*/  ISETP.NE.U32.AND P0, PT, RZ, c[0x0][0x270], PT ;  /* 0x00009c00ff007a0c */ /* 0x000fc60003f05070 */
[----:B------:R-:W-:Y:S01]  /*41e0*/  FMUL.FTZ R86, R86, R129 ;  /* 0x0000008156567220 */ /* 0x000fe20000410000 */
[----:B-1----:R0:W-:Y:S01]  /*41f0*/  STG.E.128 [R20.64], R12 ;  /* 0x0000000c14007986 */ /* 0x0021e2000c101d04 */
[----:B------:R-:W-:-:S03]  /*4200*/  PRMT R23, RZ, 0x5410, R10 ;  /* 0x00005410ff177816 */ /* 0x000fc6000000000a */
[----:B--2---:R0:W-:Y:S01]  /*4210*/  STG.E.128 [R20.64+0x200], R16 ;  /* 0x0002001014007986 */ /* 0x0041e2000c101d04 */
[----:B------:R-:W-:Y:S01]  /*4220*/  FMUL.FTZ R95, R95, R86 ;  /* 0x000000565f5f7220 */ /* 0x000fe20000410000 */
[----:B------:R-:W-:Y:S01]  /*4230*/  ISETP.NE.AND.EX P0, PT, RZ, c[0x0][0x274], PT, P0 ;  /* 0x00009d00ff007a0c */ /* 0x000fe20003f05300 */
[----:B------:R-:W-:Y:S02]  /*4240*/  FMUL.FTZ R127, R84, R127 ;  /* 0x0000007f547f7220 */ /* 0x000fe40000410000 */
[----:B------:R-:W-:Y:S01]  /*4250*/  FFMA.FTZ R22, R95, R23, R22 ;  /* 0x000000175f167223 */ /* 0x000fe20000010016 */
[----:B------:R-:W-:Y:S01]  /*4260*/  PRMT R23, RZ, 0x7610, R10 ;  /* 0x00007610ff177816 */ /* 0x000fe2000000000a */
[----:B------:R-:W-:Y:S02]  /*4270*/  FMUL.FTZ R93, R96, R127 ;  /* 0x0000007f605d7220 */ /* 0x000fe40000410000 */
        /* <DEDUP_REMOVED lines=51> */
.L_x_4083:
[----:B0-----:R-:W-:Y:S01]  /*45b0*/  PRMT R26, RZ, 0x7610, R11 ;  /* 0x00007610ff1a7816 */ /* 0x001fe2000000000b */
[----:B------:R-:W-:Y:S01]  /*45c0*/  BAR.SYNC.DEFER_BLOCKING 0x0 ;  /* 0x0000000000007b1d */ /* 0x000fe20000010000 */
[----:B------:R-:W-:Y:S01]  /*45d0*/  HFMA2.MMA R135, -RZ, RZ, 0, 0 ;  /* 0x00000000ff877435 */ /* 0x000fe200000001ff */
[----:B------:R-:W-:Y:S01]  /*45e0*/  MOV R106, RZ ;  /* 0x000000ff006a7202 */ /* 0x000fe20000000f00 */
        /* <DEDUP_REMOVED lines=32> */
[----:B------:R-:W-:Y:S02]  /*47f0*/  IADD3 R116, R0, -0x1, RZ ;  /* 0xffffffff00747810 */ /* 0x000fe40007ffe0ff */
[----:B------:R-:W-:Y:S02]  /*4800*/  MOV R139, RZ ;  /* 0x000000ff008b7202 */ /* 0x000fe40000000f00 */
[----:B------:R-:W-:Y:S02]  /*4810*/  LEA.HI R12, R116, R116, RZ, 0x1 ;  /* 0x00000074740c7211 */ /* 0x000fe400078f08ff */
[----:B------:R-:W-:Y:S02]  /*4820*/  MOV R135, RZ ;  /* 0x000000ff00877202 */ /* 0x000fe40000000f00 */
[----:B------:R-:W-:-:S02]  /*4830*/  LOP3.LUT R13, R12, 0xfffffe, RZ, 0xc0, !PT ;  /* 0x00fffffe0c0d7812 */ /* 0x000fc400078ec0ff */
[----:B------:R-:W-:Y:S02]  /*4840*/  MOV R137, RZ ;  /* 0x000000ff00897202 */ /* 0x000fe40000000f00 */
[----:B------:R-:W-:Y:S02]  /*4850*/  IADD3 R116, R116, -R13, RZ ;  /* 0x8000000d74747210 */ /* 0x000fe40007ffe0ff */
[----:B------:R-:W-:Y:S02]  /*4860*/  MOV R114, RZ ;  /* 0x000000ff00727202 */ /* 0x000fe40000000f00 */
.L_x_4132:
        /* <DEDUP_REMOVED lines=22> */
[----:B------:R-:W-:Y:S01]  /*49d0*/  ISETP.NE.AND P1, PT, R48, RZ, PT ;  /* 0x000000ff3000720c */ /* 0x000fe20003f25270 */
[----:B------:R-:W-:Y:S01]  /*49e0*/  IMAD.WIDE.U32 R24, R56, c[0x0][0x198], RZ ;  /* 0x0000660038187a25 */ /* 0x000fe200078e00ff */
[----:B------:R-:W-:-:S03]  /*49f0*/  LOP3.LUT P0, RZ, R48, 0x1f, RZ, 0xc0, !PT ;  /* 0x0000001f30ff7812 */ /* 0x000fc6000780c0ff */
[----:B------:R-:W-:Y:S01]  /*4a00*/  IMAD R141, R56, c[0x0][0x19c], R141 ;  /* 0x00006700388d7a24 */ /* 0x000fe200078e028d */
[----:B------:R-:W-:Y:S01]  /*4a10*/  ISETP.LT.OR P0, PT, R0, 0x2, P0 ;  /* 0x000000020000780c */ /* 0x000fe20000701670 */
[----:B------:R-:W-:-:S03]  /*4a20*/  IMAD R118, R118, c[0x0][0x1a0], RZ ;  /* 0x0000680076767a24 */ /* 0x000fc600078e02ff */
[----:B------:R-:W-:Y:S01]  /*4a30*/  IADD3 R25, R25, R141, RZ ;  /* 0x0000008d19197210 */ /* 0x000fe20007ffe0ff */
[----:B------:R-:W-:-:S04]  /*4a40*/  IMAD R141, R139, c[0x0][0x1a4], R118 ;  /* 0x000069008b8d7a24 */ /* 0x000fc800078e0276 */
[----:B0-----:R-:W-:-:S05]  /*4a50*/  IMAD.WIDE.U32 R14, R139, c[0x0][0x1a0], R24 ;  /* 0x000068008b0e7a25 */ /* 0x001fca00078e0018 */
[----:B-1----:R-:W-:Y:S02]  /*4a60*/  IADD3 R13, R15, R141, RZ ;  /* 0x0000008d0f0d7210 */ /* 0x002fe40007ffe0ff */
[----:B------:R-:W-:-:S04]  /*4a70*/  LEA R12, P2, R14, c[0x0][0x228], 0x2 ;  /* 0x00008a000e0c7a11 */ /* 0x000fc800078410ff */
[----:B------:R-:W-:Y:S02]  /*4a80*/  LEA.HI.X R13, R14, c[0x0][0x22c], R13, 0x2, P2 ;  /* 0x00008b000e0d7a11 */ /* 0x000fe400010f140d */
[----:B------:R-:W-:Y:S02]  /*4a90*/  IADD3 R14, R48, 0x200, RZ ;  /* 0x00000200300e7810 */ /* 0x000fe40007ffe0ff */
[----:B------:R-:W-:Y:S01]  /*4aa0*/  @!P1 LEA R14, R116, R139, 0x8 ;  /* 0x0000008b740e9211 */ /* 0x000fe200078e40ff */
[----:B------:R0:W5:Y:S03]  /*4ab0*/  LDG.E R118, [R12.64] ;  /* 0x000000040c767981 */ /* 0x000166000c1e1900 */
[----:B------:R-:W-:Y:S02]  /*4ac0*/  SHF.L.U32 R122, R14, 0x2, RZ ;  /* 0x000000020e7a7819 */ /* 0x000fe400000006ff */
[----:B------:R-:W-:-:S02]  /*4ad0*/  PRMT R178, RZ, 0x5410, R4 ;  /* 0x00005410ffb27816 */ /* 0x000fc40000000004 */
[----:B------:R-:W-:Y:S02]  /*4ae0*/  PRMT R167, RZ, 0x7610, R4 ;  /* 0x00007610ffa77816 */ /* 0x000fe40000000004 */
[----:B------:R-:W-:Y:S01]  /*4af0*/  @!P0 IADD3 R24, R0, -0x2, RZ ;  /* 0xfffffffe00188810 */ /* 0x000fe20007ffe0ff */
[----:B------:R-:W-:Y:S01]  /*4b00*/  HFMA2.MMA R25, -RZ, RZ, 0, 0 ;  /* 0x00000000ff197435 */ /* 0x000fe200000001ff */
[----:B------:R-:W-:Y:S01]  /*4b10*/  PRMT R176, RZ, 0x5410, R5 ;  /* 0x00005410ffb07816 */ /* 0x000fe20000000005 */
[----:B------:R-:W-:Y:S02]  /*4b20*/  FMUL.FTZ R178, R178, R73 ;  /* 0x00000049b2b27220 */ /* 0x000fe40000410000 */
[----:B------:R-:W-:Y:S02]  /*4b30*/  FMUL.FTZ R167, R167, R72 ;  /* 0x00000048a7a77220 */ /* 0x000fe40000410000 */
[----:B------:R-:W-:Y:S01]  /*4b40*/  @!P0 IMAD R141, R24, c[0x0][0x16c], R139 ;  /* 0x00005b00188d8a24 */ /* 0x000fe200078e028b */
[----:B------:R-:W-:Y:S01]  /*4b50*/  PRMT R169, RZ, 0x7610, R5 ;  /* 0x00007610ffa97816 */ /* 0x000fe20000000005 */
[----:B------:R-:W-:Y:S01]  /*4b60*/  FMUL.FTZ R176, R176, R71 ;  /* 0x00000047b0b07220 */ /* 0x000fe20000410000 */
[----:B------:R-:W-:Y:S01]  /*4b70*/  MOV R24, 0x3f800000 ;  /* 0x3f80000000187802 */ /* 0x000fe20000000f00 */
        /* <DEDUP_REMOVED lines=16> */
[----:B------:R-:W-:Y:S02]  /*4c80*/  PRMT R185, RZ, 0x7610, R9 ;  /* 0x00007610ffb97816 */ /* 0x000fe40000000009 */
        /* <DEDUP_REMOVED lines=11> */
[----:B----4-:R1:W-:Y:S01]  /*4d40*/  STS.128 [R36.X16+0x200], R20 ;  /* 0x0002001424007388 */ /* 0x0103e2000000cc00 */
[----:B------:R-:W-:-:S06]  /*4d50*/  NOP ;  /* 0x0000000000007918 */ /* 0x000fcc0000000000 */
[----:B0-----:R-:W0:Y:S01]  /*4d60*/  LDS.128 R12, [R57.X16] ;  /* 0x00000000390c7984 */ /* 0x001e22000000cc00 */
[----:B------:R-:W2:Y:S01]  /*4d70*/  MUFU.EX2 R165, R165 ;  /* 0x000000a500a57308 */ /* 0x000ea20000000800 */
[C---:B------:R-:W-:Y:S02]  /*4d80*/  FMUL.FTZ R120, R142.reuse, R72 ;  /* 0x000000488e787220 */ /* 0x040fe40000410000 */
[----:B------:R-:W3:Y:S01]  /*4d90*/  LDS.128 R16, [R57.X16+0x10] ;  /* 0x0000100039107984 */ /* 0x000ee2000000cc00 */
[----:B-1----:R-:W-:-:S04]  /*4da0*/  FMUL.FTZ R23, R142, R71 ;  /* 0x000000478e177220 */ /* 0x002fc80000410000 */
[----:B------:R-:W1:Y:S01]  /*4db0*/  MUFU.EX2 R120, R120 ;  /* 0x0000007800787308 */ /* 0x000e620000000800 */
[C---:B------:R-:W-:Y:S01]  /*4dc0*/  FMUL.FTZ R22, R142.reuse, R70 ;  /* 0x000000468e167220 */ /* 0x040fe20000410000 */
[----:B--2---:R2:W-:Y:S04]  /*4dd0*/  STS [R122+0x1d10], R165 ;  /* 0x001d10a57a007388 */ /* 0x0045e80000000800 */
[----:B------:R-:W-:Y:S01]  /*4de0*/  BAR.SYNC.DEFER_BLOCKING 0x0 ;  /* 0x0000000000007b1d */ /* 0x000fe20000010000 */
[----:B------:R-:W-:-:S05]  /*4df0*/  FMUL.FTZ R21, R142, R69 ;  /* 0x000000458e157220 */ /* 0x000fca0000410000 */
[----:B------:R-:W4:Y:S01]  /*4e00*/  MUFU.EX2 R23, R23 ;  /* 0x0000001700177308 */ /* 0x000f220000000800 */
[----:B------:R-:W-:-:S07]  /*4e10*/  FMUL.FTZ R20, R142, R68 ;  /* 0x000000448e147220 */ /* 0x000fce0000410000 */
[----:B------:R-:W3:Y:S01]  /*4e20*/  MUFU.EX2 R22, R22 ;  /* 0x0000001600167308 */ /* 0x000ee20000000800 */
[----:B--2---:R-:W-:Y:S01]  /*4e30*/  FMUL.FTZ R122, R142, R67 ;  /* 0x000000438e7a7220 */ /* 0x004fe20000410000 */
[----:B0-----:R-:W-:-:S06]  /*4e40*/  PRMT R166, RZ, 0x5410, R14 ;  /* 0x00005410ffa67816 */ /* 0x001fcc000000000e */
[----:B------:R-:W0:Y:S01]  /*4e50*/  MUFU.EX2 R21, R21 ;  /* 0x0000001500157308 */ /* 0x000e220000000800 */
[----:B------:R-:W-:Y:S01]  /*4e60*/  PRMT R170, RZ, 0x7610, R14 ;  /* 0x00007610ffaa7816 */ /* 0x000fe2000000000e */
[----:B-1----:R-:W-:Y:S01]  /*4e70*/  FMUL.FTZ R14, R165, R120 ;  /* 0x00000078a50e7220 */ /* 0x002fe20000410000 */
[--C-:B------:R-:W-:Y:S01]  /*4e80*/  PRMT R154, RZ, 0x5410, R12.reuse ;  /* 0x00005410ff9a7816 */ /* 0x100fe2000000000c */
[----:B------:R-:W-:Y:S01]  /*4e90*/  FMUL.FTZ R136, R142, R66 ;  /* 0x000000428e887220 */ /* 0x000fe20000410000 */
[----:B------:R-:W-:Y:S01]  /*4ea0*/  PRMT R158, RZ, 0x7610, R12 ;  /* 0x00007610ff9e7816 */ /* 0x000fe2000000000c */
[----:B------:R-:W-:Y:S01]  /*4eb0*/  FFMA.FTZ R12, R178, R120, R167 ;  /* 0x00000078b20c7223 */ /* 0x000fe200000100a7 */
[--C-:B------:R-:W-:Y:S01]  /*4ec0*/  PRMT R160, RZ, 0x5410, R13.reuse ;  /* 0x00005410ffa07816 */ /* 0x100fe2000000000d */
[----:B------:R-:W1:Y:S01]  /*4ed0*/  MUFU.EX2 R20, R20 ;  /* 0x0000001400147308 */ /* 0x000e620000000800 */
[----:B------:R-:W-:Y:S01]  /*4ee0*/  PRMT R164, RZ, 0x7610, R13 ;  /* 0x00007610ffa47816 */ /* 0x000fe2000000000d */
[C---:B----4-:R-:W-:Y:S01]  /*4ef0*/  FMUL.FTZ R13, R23.reuse, R14 ;  /* 0x0000000e170d7220 */ /* 0x050fe20000410000 */
[----:B------:R2:W5:Y:S01]  /*4f00*/  @!P0 LDG.E.64 R24, [R140.64] ;  /* 0x000000048c188981 */ /* 0x000562000c1e1b00 */
[----:B------:R-:W-:-:S02]  /*4f10*/  FFMA.FTZ R12, R23, R12, R176 ;  /* 0x0000000c170c7223 */ /* 0x000fc400000100b0 */
[----:B------:R-:W-:Y:S02]  /*4f20*/  FMUL.FTZ R134, R142, R65 ;  /* 0x000000418e867220 */ /* 0x000fe40000410000 */
[----:B------:R-:W4:Y:S01]  /*4f30*/  MUFU.EX2 R122, R122 ;  /* 0x0000007a007a7308 */ /* 0x000f220000000800 */
[----:B------:R-:W-:Y:S01]  /*4f40*/  ISETP.NE.AND P0, PT, R48, 0x3f, PT ;  /* 0x0000003f3000780c */ /* 0x000fe20003f05270 */
[C---:B---3--:R-:W-:Y:S02]  /*4f50*/  FMUL.FTZ R14, R22.reuse, R13 ;  /* 0x0000000d160e7220 */ /* 0x048fe40000410000 */
[----:B------:R-:W-:Y:S02]  /*4f60*/  FFMA.FTZ R12, R22, R12, R169 ;  /* 0x0000000c160c7223 */ /* 0x000fe400000100a9 */
[----:B------:R-:W-:Y:S02]  /*4f70*/  FMUL.FTZ R132, R142, R64 ;  /* 0x000000408e847220 */ /* 0x000fe40000410000 */
[----:B------:R-:W3:Y:S01]  /*4f80*/  MUFU.EX2 R136, R136 ;  /* 0x0000008800887308 */ /* 0x000ee20000000800 */
[----:B0-----:R-:W-:-:S02]  /*4f90*/  FMUL.FTZ R13, R21, R14 ;  /* 0x0000000e150d7220 */ /* 0x001fc40000410000 */
[----:B------:R-:W-:Y:S02]  /*4fa0*/  FFMA.FTZ R12, R21, R12, R174 ;  /* 0x0000000c150c7223 */ /* 0x000fe400000100ae */
[----:B------:R-:W-:Y:S01]  /*4fb0*/  FMUL.FTZ R130, R142, R63 ;  /* 0x0000003f8e827220 */ /* 0x000fe20000410000 */
[----:B------:R0:W0:Y:S02]  /*4fc0*/  @P0 LDS R193, [R48.X4+0x2514] ;  /* 0x0025140030c10984 */ /* 0x0000240000004800 */
[----:B------:R-:W2:Y:S01]  /*4fd0*/  MUFU.EX2 R134, R134 ;  /* 0x0000008600867308 */ /* 0x000ea20000000800 */
[C---:B-1----:R-:W-:Y:S02]  /*4fe0*/  FMUL.FTZ R13, R20.reuse, R13 ;  /* 0x0000000d140d7220 */ /* 0x042fe40000410000 */
[----:B------:R-:W-:Y:S02]  /*4ff0*/  FFMA.FTZ R12, R20, R12, R173 ;  /* 0x0000000c140c7223 */ /* 0x000fe400000100ad */
[----:B------:R-:W-:-:S03]  /*5000*/  FMUL.FTZ R128, R142, R62 ;  /* 0x0000003e8e807220 */ /* 0x000fc60000410000 */
[----:B------:R-:W1:Y:S01]  /*5010*/  MUFU.EX2 R132, R132 ;  /* 0x0000008400847308 */ /* 0x000e620000000800 */
        /* <DEDUP_REMOVED lines=8> */
[----:B--2---:R-:W-:Y:S01]  /*50a0*/  PRMT R140, RZ, 0x5410, R10 ;  /* 0x00005410ff8c7816 */ /* 0x004fe2000000000a */
[C---:B------:R-:W-:Y:S02]  /*50b0*/  FMUL.FTZ R13, R134.reuse, R13 ;  /* 0x0000000d860d7220 */ /* 0x040fe40000410000 */
[----:B------:R-:W-:Y:S02]  /*50c0*/  FFMA.FTZ R12, R134, R12, R179 ;  /* 0x0000000c860c7223 */ /* 0x000fe400000100b3 */
[----:B------:R-:W-:Y:S02]  /*50d0*/  FMUL.FTZ R138, R142, R59 ;  /* 0x0000003b8e8a7220 */ /* 0x000fe40000410000 */
[----:B------:R-:W2:Y:S01]  /*50e0*/  MUFU.EX2 R126, R126 ;  /* 0x0000007e007e7308 */ /* 0x000ea20000000800 */
[----:B-1----:R-:W-:Y:S02]  /*50f0*/  FMUL.FTZ R13, R132, R13 ;  /* 0x0000000d840d7220 */ /* 0x002fe40000410000 */
[----:B------:R-:W-:-:S02]  /*5100*/  FMUL.FTZ R187, R140, R61 ;  /* 0x0000003d8cbb7220 */ /* 0x000fc40000410000 */
[----:B------:R-:W-:-:S03]  /*5110*/  FFMA.FTZ R12, R132, R12, R181 ;  /* 0x0000000c840c7223 */ /* 0x000fc600000100b5 */
[----:B------:R-:W1:Y:S01]  /*5120*/  MUFU.EX2 R124, R124 ;  /* 0x0000007c007c7308 */ /* 0x000e620000000800 */
[----:B------:R-:W-:Y:S02]  /*5130*/  FMUL.FTZ R140, R142, R58 ;  /* 0x0000003a8e8c7220 */ /* 0x000fe40000410000 */
[C---:B----4-:R-:W-:Y:S02]  /*5140*/  FMUL.FTZ R13, R130.reuse, R13 ;  /* 0x0000000d820d7220 */ /* 0x050fe40000410000 */
[----:B------:R-:W-:-:S03]  /*5150*/  FFMA.FTZ R12, R130, R12, R183 ;  /* 0x0000000c820c7223 */ /* 0x000fc600000100b7 */
[----:B------:R-:W4:Y:S01]  /*5160*/  MUFU.EX2 R138, R138 ;  /* 0x0000008a008a7308 */ /* 0x000f220000000800 */
[C---:B---3--:R-:W-:Y:S02]  /*5170*/  FMUL.FTZ R13, R128.reuse, R13 ;  /* 0x0000000d800d7220 */ /* 0x048fe40000410000 */
[----:B------:R-:W-:-:S05]  /*5180*/  FFMA.FTZ R12, R128, R12, R185 ;  /* 0x0000000c800c7223 */ /* 0x000fca00000100b9 */
[----:B------:R-:W3:Y:S01]  /*5190*/  MUFU.EX2 R140, R140 ;  /* 0x0000008c008c7308 */ /* 0x000ee20000000800 */
[C---:B--2---:R-:W-:Y:S02]  /*51a0*/  FMUL.FTZ R13, R126.reuse, R13 ;  /* 0x0000000d7e0d7220 */ /* 0x044fe40000410000 */
[----:B------:R-:W-:Y:S02]  /*51b0*/  FFMA.FTZ R12, R126, R12, R187 ;  /* 0x0000000c7e0c7223 */ /* 0x000fe400000100bb */
[C---:B-1----:R-:W-:Y:S02]  /*51c0*/  FMUL.FTZ R13, R124.reuse, R13 ;  /* 0x0000000d7c0d7220 */ /* 0x042fe40000410000 */
[----:B------:R-:W-:Y:S02]  /*51d0*/  FFMA.FTZ R12, R124, R12, R189 ;  /* 0x0000000c7c0c7223 */ /* 0x000fe400000100bd */
[C---:B----4-:R-:W-:Y:S02]  /*51e0*/  FMUL.FTZ R13, R138.reuse, R13 ;  /* 0x0000000d8a0d7220 */ /* 0x050fe40000410000 */
[----:B------:R-:W-:Y:S01]  /*51f0*/  FFMA.FTZ R14, R138, R12, R191 ;  /* 0x0000000c8a0e7223 */ /* 0x000fe200000100bf */
[----:B------:R-:W-:-:S02]  /*5200*/  PRMT R172, RZ, 0x5410, R15 ;  /* 0x00005410ffac7816 */ /* 0x000fc4000000000f */
[----:B------:R-:W-:Y:S01]  /*5210*/  PRMT R162, RZ, 0x7610, R15 ;  /* 0x00007610ffa27816 */ /* 0x000fe2000000000f */
[C---:B---3--:R-:W-:Y:S01]  /*5220*/  FMUL.FTZ R12, R140.reuse, R13 ;  /* 0x0000000d8c0c7220 */ /* 0x048fe20000410000 */
[--C-:B------:R-:W-:Y:S01]  /*5230*/  PRMT R156, RZ, 0x5410, R16.reuse ;  /* 0x00005410ff9c7816 */ /* 0x100fe20000000010 */
[----:B------:R-:W-:Y:S01]  /*5240*/  FFMA.FTZ R13, R140, R14, R195 ;  /* 0x0000000e8c0d7223 */ /* 0x000fe200000100c3 */
[----:B------:R-:W-:Y:S02]  /*5250*/  PRMT R168, RZ, 0x7610, R16 ;  /* 0x00007610ffa87816 */ /* 0x000fe40000000010 */
[--C-:B------:R-:W-:Y:S02]  /*5260*/  PRMT R152, RZ, 0x5410, R17.reuse ;  /* 0x00005410ff987816 */ /* 0x100fe40000000011 */
[----:B------:R-:W-:Y:S02]  /*5270*/  PRMT R150, RZ, 0x7610, R17 ;  /* 0x00007610ff967816 */ /* 0x000fe40000000011 */
[----:B------:R-:W-:-:S02]  /*5280*/  PRMT R146, RZ, 0x5410, R18 ;  /* 0x00005410ff927816 */ /* 0x000fc40000000012 */
[----:B------:R-:W-:Y:S02]  /*5290*/  PRMT R148, RZ, 0x7610, R18 ;  /* 0x00007610ff947816 */ /* 0x000fe40000000012 */
[--C-:B------:R-:W-:Y:S02]  /*52a0*/  PRMT R163, RZ, 0x5410, R19.reuse ;  /* 0x00005410ffa37816 */ /* 0x100fe40000000013 */
[----:B------:R-:W-:Y:S01]  /*52b0*/  PRMT R144, RZ, 0x7610, R19 ;  /* 0x00007610ff907816 */ /* 0x000fe20000000013 */
[----:B------:R-:W-:Y:S05]  /*52c0*/  @P0 BRA `(.L_x_4086) ;  /* 0x0000008000000947 */ /* 0x000fea0003800000 */
[----:B0-----:R-:W-:Y:S02]  /*52d0*/  ISETP.NE.AND P0, PT, R0, c[0x0][0x174], PT ;  /* 0x00005d0000007a0c */ /* 0x001fe40003f05270 */
[----:B------:R-:W-:-:S11]  /*52e0*/  MOV R193, 0x3f800000 ;  /* 0x3f80000000c17802 */ /* 0x000fd60000000f00 */
[----:B------:R-:W-:-:S04]  /*52f0*/  @P0 IADD3 R15, -R39, c[0x0][0x174], RZ ;  /* 0x00005d00270f0a10 */ /* 0x000fc80007ffe1ff */
[----:B------:R-:W-:-:S04]  /*5300*/  @P0 LEA.HI R14, R15, R15, RZ, 0x1 ;  /* 0x0000000f0f0e0211 */ /* 0x000fc800078f08ff */
[----:B------:R-:W-:-:S04]  /*5310*/  @P0 LOP3.LUT R14, R14, 0xfffffe, RZ, 0xc0, !PT ;  /* 0x00fffffe0e0e0812 */ /* 0x000fc800078ec0ff */
[----:B------:R-:W-:-:S04]  /*5320*/  @P0 IADD3 R14, -R14, R15, RZ ;  /* 0x0000000f0e0e0210 */ /* 0x000fc80007ffe1ff */
[----:B------:R-:W-:-:S05]  /*5330*/  @P0 LEA R14, R14, R139, 0x8 ;  /* 0x0000008b0e0e0211 */ /* 0x000fca00078e40ff */
[----:B------:R0:W1:Y:S02]  /*5340*/  @P0 LDS R193, [R14.X4+0x1d10] ;  /* 0x001d10000ec10984 */ /* 0x0000640000004800 */
.L_x_4086:
[----:B0-----:R-:W-:Y:S05]  /*5350*/  BSYNC B0 ;  /* 0x0000000000007941 */ /* 0x001fea0003800000 */
.L_x_4085:
[----:B------:R-:W-:Y:S01]  /*5360*/  ISETP.GT.U32.AND P0, PT, R48, 0x1f, PT ;  /* 0x0000001f3000780c */ /* 0x000fe20003f04070 */
[----:B------:R0:W-:Y:S01]  /*5370*/  STS.64 [R48.X8+0x1900], R12 ;  /* 0x0019000c30007388 */ /* 0x0001e20000008a00 */
[C---:B-----5:R-:W-:Y:S01]  /*5380*/  FMUL.FTZ R180, R118.reuse, R166 ;  /* 0x000000a676b47220 */ /* 0x060fe20000410000 */
[----:B------:R-:W-:Y:S01]  /*5390*/  BSSY B0, `(.L_x_4087) ;  /* 0x000005e000007945 */ /* 0x000fe20003800000 */
[C---:B------:R-:W-:Y:S02]  /*53a0*/  FMUL.FTZ R14, R118.reuse, R154 ;  /* 0x0000009a760e7220 */ /* 0x040fe40000410000 */
[C---:B------:R-:W-:Y:S02]  /*53b0*/  FMUL.FTZ R18, R118.reuse, R158 ;  /* 0x0000009e76127220 */ /* 0x040fe40000410000 */
[C---:B------:R-:W-:Y:S02]  /*53c0*/  FMUL.FTZ R16, R118.reuse, R160 ;  /* 0x000000a076107220 */ /* 0x040fe40000410000 */
[----:B------:R-:W-:-:S02]  /*53d0*/  FMUL.FTZ R142, R118, R164 ;  /* 0x000000a4768e7220 */ /* 0x000fc40000410000 */
[C---:B------:R-:W-:Y:S02]  /*53e0*/  FMUL.FTZ R182, R118.reuse, R170 ;  /* 0x000000aa76b67220 */ /* 0x040fe40000410000 */
[C---:B------:R-:W-:Y:S02]  /*53f0*/  FMUL.FTZ R184, R118.reuse, R172 ;  /* 0x000000ac76b87220 */ /* 0x040fe40000410000 */
        /* <DEDUP_REMOVED lines=32> */
.L_x_4140:
        /* <DEDUP_REMOVED lines=24> */
.L_x_4141:
        /* <DEDUP_REMOVED lines=11> */
[----:B-1----:R-:W-:Y:S05]  /*5830*/  CALL.REL.NOINC `($__internal_166_$__cuda_sm70_shflsync_idx_p) ;  /* 0x0000475000007944 */ /* 0x002fea0003c00000 */
.L_x_4091:
[----:B------:R-:W-:Y:S05]  /*5840*/  BRA.CONV ~URZ, `(.L_x_4092) ;  /* 0x000000637f007947 */ /* 0x000fea000b800000 */
[----:B-1----:R-:W-:Y:S01]  /*5850*/  HFMA2.MMA R184, -RZ, RZ, 0, 1.847743988037109375e-06 ;  /* 0x0000001fffb87435 */ /* 0x002fe200000001ff */
[----:B0-----:R-:W-:-:S02]  /*5860*/  MOV R186, R15 ;  /* 0x0000000f00ba7202 */ /* 0x001fc40000000f00 */
[----:B------:R-:W-:Y:S02]  /*5870*/  MOV R199, 0x1f ;  /* 0x0000001f00c77802 */ /* 0x000fe40000000f00 */
[----:B------:R-:W-:Y:S02]  /*5880*/  MOV R201, 0xffffffff ;  /* 0xffffffff00c97802 */ /* 0x000fe40000000f00 */
[----:B------:R-:W-:Y:S02]  /*5890*/  MOV R12, 0x58b0 ;  /* 0x000058b0000c7802 */ /* 0x000fe40000000f00 */
[----:B------:R-:W-:Y:S05]  /*58a0*/  CALL.REL.NOINC `($__internal_166_$__cuda_sm70_shflsync_idx_p) ;  /* 0x000046e000007944 */ /* 0x000fea0003c00000 */
.L_x_4092:
[----:B------:R-:W-:Y:S05]  /*58b0*/  BRA.DIV ~URZ, `(.L_x_4093) ;  /* 0x00003d227f007947 */ /* 0x000fea000b800000 */
[----:B------:R-:W2:Y:S04]  /*58c0*/  SHFL.IDX PT, R24, R24, RZ, 0x1f ;  /* 0x00001fff18187589 */ /* 0x000ea800000e0000 */
[----:B------:R3:W4:Y:S04]  /*58d0*/  SHFL.IDX PT, R13, R25, RZ, 0x1f ;  /* 0x00001fff190d7589 */ /* 0x00072800000e0000 */
[----:B------:R-:W0:Y:S04]  /*58e0*/  SHFL.UP PT, R16, R16, 0x1, RZ ;  /* 0x0420000010107989 */ /* 0x000e2800000e00ff */
[----:B------:R3:W1:Y:S02]  /*58f0*/  SHFL.UP PT, R17, R15, 0x1, RZ ;  /* 0x042000000f117989 */ /* 0x00066400000e00ff */
.L_x_4142:
[----:B---3--:R-:W3:Y:S01]  /*5900*/  LDS.64 R14, [R48.X16+0x1900] ;  /* 0x00190000300e7984 */ /* 0x008ee2000000ca00 */
[----:B--2---:R-:W-:Y:S01]  /*5910*/  MOV R12, R24 ;  /* 0x00000018000c7202 */ /* 0x004fe20000000f00 */
[----:B01--4-:R-:W-:-:S04]  /*5920*/  @P1 FFMA.FTZ R13, R13, R16, R17 ;  /* 0x000000100d0d1223 */ /* 0x013fc80000010011 */
[----:B------:R-:W-:Y:S02]  /*5930*/  @P1 FMUL.FTZ R12, R12, R16 ;  /* 0x000000100c0c1220 */ /* 0x000fe40000410000 */
[C---:B---3--:R-:W-:Y:S02]  /*5940*/  FFMA.FTZ R15, R14.reuse, R13, R15 ;  /* 0x0000000d0e0f7223 */ /* 0x048fe4000001000f */
[----:B------:R-:W-:-:S05]  /*5950*/  FMUL.FTZ R14, R14, R12 ;  /* 0x0000000c0e0e7220 */ /* 0x000fca0000410000 */
[----:B------:R0:W-:Y:S02]  /*5960*/  STS.128 [R48.X16+0x1900], R12 ;  /* 0x0019000c30007388 */ /* 0x0001e4000000cc00 */
.L_x_4088:
[----:B------:R-:W-:Y:S05]  /*5970*/  BSYNC B0 ;  /* 0x0000000000007941 */ /* 0x000fea0003800000 */
.L_x_4087:
        /* <DEDUP_REMOVED lines=25> */
[----:B------:R-:W-:Y:S02]  /*5b10*/  FFMA.FTZ R13, R134, R13, R143 ;  /* 0x0000000d860d7223 */ /* 0x000fe4000001008f */
[C---:B------:R-:W-:Y:S02]  /*5b20*/  FMUL.FTZ R15, R136.reuse, R15 ;  /* 0x0000000f880f7220 */ /* 0x040fe40000410000 */
[----:B------:R-:W-:Y:S02]  /*5b30*/  FFMA.FTZ R13, R136, R13, R155 ;  /* 0x0000000d880d7223 */ /* 0x000fe4000001009b */
[----:B------:R-:W-:-:S02]  /*5b40*/  FMUL.FTZ R15, R122, R15 ;  /* 0x0000000f7a0f7220 */ /* 0x000fc40000410000 */
        /* <DEDUP_REMOVED lines=11> */
[C---:B------:R-:W-:Y:S02]  /*5c00*/  FMUL.FTZ R12, R22.reuse, R15 ;  /* 0x0000000f160c7220 */ /* 0x040fe40000410000 */
[----:B------:R-:W-:Y:S02]  /*5c10*/  FFMA.FTZ R169, R22, R167, R169 ;  /* 0x000000a716a97223 */ /* 0x000fe400000100a9 */
        /* <DEDUP_REMOVED lines=28> */
.L_x_4143:
        /* <DEDUP_REMOVED lines=26> */
.L_x_4144:
        /* <DEDUP_REMOVED lines=11> */
.L_x_4095:
[----:B-12---:R-:W-:Y:S05]  /*6030*/  BSYNC B0 ;  /* 0x0000000000007941 */ /* 0x006fea0003800000 */
.L_x_4094:
[----:B------:R-:W-:Y:S01]  /*6040*/  FMUL.FTZ R154, R154, R165 ;  /* 0x000000a59a9a7220 */ /* 0x000fe20000410000 */
[----:B------:R-:W-:Y:S01]  /*6050*/  WARPSYNC 0xffffffff ;  /* 0xffffffff00007948 */ /* 0x000fe20003800000 */
[----:B------:R-:W-:Y:S01]  /*6060*/  FMUL.FTZ R158, R158, R25 ;  /* 0x000000199e9e7220 */ /* 0x000fe20000410000 */
[----:B------:R-:W-:Y:S01]  /*6070*/  BAR.SYNC.DEFER_BLOCKING 0x0 ;  /* 0x0000000000007b1d */ /* 0x000fe20000010000 */
[----:B------:R-:W-:Y:S01]  /*6080*/  FFMA.FTZ R154, R75, R154, RZ ;  /* 0x0000009a4b9a7223 */ /* 0x000fe200000100ff */
[----:B0-----:R-:W-:Y:S01]  /*6090*/  HFMA2.MMA R13, -RZ, RZ, 0, 0 ;  /* 0x00000000ff0d7435 */ /* 0x001fe200000001ff */
[----:B------:R-:W-:Y:S01]  /*60a0*/  FMUL.FTZ R160, R160, R167 ;  /* 0x000000a7a0a07220 */ /* 0x000fe20000410000 */
[----:B------:R-:W-:Y:S01]  /*60b0*/  MOV R12, R48 ;  /* 0x00000030000c7202 */ /* 0x000fe20000000f00 */
[----:B------:R-:W-:Y:S01]  /*60c0*/  FFMA.FTZ R154, R77, R158, R154 ;  /* 0x0000009e4d9a7223 */ /* 0x000fe2000001009a */
[----:B------:R-:W-:Y:S01]  /*60d0*/  IADD3 R195, R39, -c[0x0][0x174], RZ ;  /* 0x80005d0027c37a10 */ /* 0x000fe20007ffe0ff */
[----:B------:R-:W-:Y:S01]  /*60e0*/  FMUL.FTZ R164, R164, R169 ;  /* 0x000000a9a4a47220 */ /* 0x000fe20000410000 */
[----:B------:R-:W-:Y:S01]  /*60f0*/  ISETP.NE.AND P1, PT, R48, RZ, PT ;  /* 0x000000ff3000720c */ /* 0x000fe20003f25270 */
[----:B------:R-:W-:Y:S01]  /*6100*/  FFMA.FTZ R154, R79, R160, R154 ;  /* 0x000000a04f9a7223 */ /* 0x000fe2000001009a */
[--C-:B------:R-:W-:Y:S01]  /*6110*/  PRMT R158, RZ, 0x5410, R9.reuse ;  /* 0x00005410ff9e7816 */ /* 0x100fe20000000009 */
[----:B------:R-:W-:Y:S01]  /*6120*/  FMUL.FTZ R166, R166, R171 ;  /* 0x000000aba6a67220 */ /* 0x000fe20000410000 */
[----:B------:R-:W-:Y:S01]  /*6130*/  PRMT R160, RZ, 0x7610, R9 ;  /* 0x00007610ffa07816 */ /* 0x000fe20000000009 */
[----:B------:R-:W-:Y:S01]  /*6140*/  FFMA.FTZ R154, R81, R164, R154 ;  /* 0x000000a4519a7223 */ /* 0x000fe2000001009a */
[----:B------:R-:W-:Y:S01]  /*6150*/  PRMT R164, RZ, 0x5410, R10 ;  /* 0x00005410ffa47816 */ /* 0x000fe2000000000a */
[----:B------:R-:W-:Y:S01]  /*6160*/  FMUL.FTZ R170, R170, R173 ;  /* 0x000000adaaaa7220 */ /* 0x000fe20000410000 */
[----:B------:R-:W-:Y:S01]  /*6170*/  BSSY B0, `(.L_x_4098) ;  /* 0x00000c1000007945 */ /* 0x000fe20003800000 */
[----:B------:R-:W-:-:S02]  /*6180*/  FFMA.FTZ R154, R89, R166, R154 ;  /* 0x000000a6599a7223 */ /* 0x000fc4000001009a */
[----:B------:R-:W-:Y:S02]  /*6190*/  FMUL.FTZ R172, R172, R175 ;  /* 0x000000afacac7220 */ /* 0x000fe40000410000 */
[----:B------:R-:W-:Y:S01]  /*61a0*/  FFMA.FTZ R154, R87, R170, R154 ;  /* 0x000000aa579a7223 */ /* 0x000fe2000001009a */
[----:B------:R-:W-:Y:S01]  /*61b0*/  PRMT R170, RZ, 0x7610, R11 ;  /* 0x00007610ffaa7816 */ /* 0x000fe2000000000b */
[----:B------:R-:W-:Y:S02]  /*61c0*/  FMUL.FTZ R162, R162, R177 ;  /* 0x000000b1a2a27220 */ /* 0x000fe40000410000 */
[----:B------:R-:W-:Y:S02]  /*61d0*/  FFMA.FTZ R172, R85, R172, R154 ;  /* 0x000000ac55ac7223 */ /* 0x000fe4000001009a */
[----:B------:R-:W0:Y:S01]  /*61e0*/  LDS R154, [R48.X8+0x1b14] ;  /* 0x001b1400309a7984 */ /* 0x000e220000008800 */
[----:B------:R-:W-:Y:S02]  /*61f0*/  FMUL.FTZ R156, R156, R179 ;  /* 0x000000b39c9c7220 */ /* 0x000fe40000410000 */
[----:B------:R-:W-:Y:S01]  /*6200*/  FFMA.FTZ R162, R83, R162, R172 ;  /* 0x000000a253a27223 */ /* 0x000fe200000100ac */
[----:B------:R1:W-:Y:S01]  /*6210*/  @!P1 STS.64 [R139.X8+0x2610], R16 ;  /* 0x002610108b009388 */ /* 0x0003e20000008a00 */
[----:B------:R-:W-:-:S02]  /*6220*/  FMUL.FTZ R168, R168, R181 ;  /* 0x000000b5a8a87220 */ /* 0x000fc40000410000 */
[----:B------:R-:W-:Y:S02]  /*6230*/  FFMA.FTZ R156, R103, R156, R162 ;  /* 0x0000009c679c7223 */ /* 0x000fe400000100a2 */
[----:B------:R-:W-:Y:S02]  /*6240*/  FMUL.FTZ R152, R152, R183 ;  /* 0x000000b798987220 */ /* 0x000fe40000410000 */
[----:B------:R-:W-:Y:S01]  /*6250*/  FFMA.FTZ R156, R101, R168, R156 ;  /* 0x000000a8659c7223 */ /* 0x000fe2000001009c */
[----:B------:R-:W-:Y:S01]  /*6260*/  PRMT R168, RZ, 0x7610, R10 ;  /* 0x00007610ffa87816 */ /* 0x000fe2000000000a */
[----:B------:R-:W-:Y:S02]  /*6270*/  FMUL.FTZ R150, R150, R185 ;  /* 0x000000b996967220 */ /* 0x000fe40000410000 */
[----:B------:R-:W-:Y:S01]  /*6280*/  FFMA.FTZ R152, R99, R152, R156 ;  /* 0x0000009863987223 */ /* 0x000fe2000001009c */
[----:B------:R-:W-:Y:S01]  /*6290*/  SHF.L.U64.HI R156, R137, 0x2, R114 ;  /* 0x00000002899c7819 */ /* 0x000fe20000010272 */
[----:B------:R-:W-:Y:S01]  /*62a0*/  FMUL.FTZ R146, R146, R187 ;  /* 0x000000bb92927220 */ /* 0x000fe20000410000 */
[----:B-1----:R-:W-:Y:S01]  /*62b0*/  IADD3 R17, R48, 0x40, RZ ;  /* 0x0000004030117810 */ /* 0x002fe20007ffe0ff */
[----:B------:R-:W-:-:S02]  /*62c0*/  FFMA.FTZ R150, R97, R150, R152 ;  /* 0x0000009661967223 */ /* 0x000fc40000010098 */
[----:B------:R-:W-:Y:S02]  /*62d0*/  FMUL.FTZ R148, R148, R189 ;  /* 0x000000bd94947220 */ /* 0x000fe40000410000 */
[----:B------:R-:W-:Y:S02]  /*62e0*/  FFMA.FTZ R146, R95, R146, R150 ;  /* 0x000000925f927223 */ /* 0x000fe40000010096 */
[----:B------:R-:W-:Y:S02]  /*62f0*/  IMAD R14, R110, c[0x0][0x2b8], RZ ;  /* 0x0000ae006e0e7a24 */ /* 0x000fe400078e02ff */
[----:B------:R-:W-:Y:S01]  /*6300*/  FFMA.FTZ R146, R93, R148, R146 ;  /* 0x000000945d927223 */ /* 0x000fe20000010092 */
[----:B------:R-:W-:Y:S01]  /*6310*/  P2R R148, PR, RZ, 0x2 ;  /* 0x00000002ff947803 */ /* 0x000fe20000000000 */
[----:B------:R-:W-:Y:S02]  /*6320*/  FMUL.FTZ R163, R163, R24 ;  /* 0x00000018a3a37220 */ /* 0x000fe40000410000 */
[----:B------:R-:W-:-:S04]  /*6330*/  IMAD.WIDE.U32 R12, R53, c[0x0][0x2b8], R12 ;  /* 0x0000ae00350c7a25 */ /* 0x000fc800078e000c */
[----:B------:R-:W-:Y:S02]  /*6340*/  IMAD R15, R53, c[0x0][0x2bc], R14 ;  /* 0x0000af00350f7a24 */ /* 0x000fe400078e020e */
[----:B------:R-:W-:Y:S02]  /*6350*/  FFMA.FTZ R146, R91, R163, R146 ;  /* 0x000000a35b927223 */ /* 0x000fe40000010092 */
[----:B------:R-:W-:Y:S01]  /*6360*/  IMAD R14, R108, c[0x0][0x2c0], RZ ;  /* 0x0000b0006c0e7a24 */ /* 0x000fe200078e02ff */
[----:B------:R-:W-:Y:S01]  /*6370*/  IADD3 R13, R13, R15, RZ ;  /* 0x0000000f0d0d7210 */ /* 0x000fe20007ffe0ff */
[----:B0-----:R-:W-:Y:S01]  /*6380*/  FFMA.FTZ R193, R154, R193, R180 ;  /* 0x000000c19ac17223 */ /* 0x001fe200000100b4 */
[----:B------:R-:W-:Y:S01]  /*6390*/  PRMT R154, RZ, 0x7610, R8 ;  /* 0x00007610ff9a7816 */ /* 0x000fe20000000008 */
[----:B------:R-:W-:Y:S02]  /*63a0*/  IMAD R15, R51, c[0x0][0x2c4], R14 ;  /* 0x0000b100330f7a24 */ /* 0x000fe400078e020e */
[----:B------:R-:W-:-:S02]  /*63b0*/  FFMA.FTZ R140, R140, R193, R197 ;  /* 0x000000c18c8c7223 */ /* 0x000fc400000100c5 */
[----:B------:R-:W-:-:S04]  /*63c0*/  IMAD.WIDE.U32 R12, R51, c[0x0][0x2c0], R12 ;  /* 0x0000b000330c7a25 */ /* 0x000fc800078e000c */
[----:B------:R-:W-:Y:S01]  /*63d0*/  FFMA.FTZ R163, R138, R140, R19 ;  /* 0x0000008c8aa37223 */ /* 0x000fe20000010013 */
[----:B------:R-:W-:Y:S01]  /*63e0*/  IADD3 R13, R13, R15, RZ ;  /* 0x0000000f0d0d7210 */ /* 0x000fe20007ffe0ff */
[----:B------:R-:W-:Y:S01]  /*63f0*/  IMAD R195, R195, -0x400, RZ ;  /* 0xfffffc00c3c37824 */ /* 0x000fe200078e02ff */
[----:B------:R-:W-:Y:S01]  /*6400*/  LEA R14, P0, R12, c[0x0][0x320], 0x2 ;  /* 0x0000c8000c0e7a11 */ /* 0x000fe200078010ff */
[----:B------:R-:W-:Y:S01]  /*6410*/  FFMA.FTZ R124, R124, R163, R161 ;  /* 0x000000a37c7c7223 */ /* 0x000fe200000100a1 */
[----:B------:R-:W-:Y:S01]  /*6420*/  SHF.L.U32 R161, R48, 0x4, RZ ;  /* 0x0000000430a17819 */ /* 0x000fe200000006ff */
[----:B------:R-:W-:Y:S01]  /*6430*/  IMAD R156, R156, c[0x0][0x2d0], RZ ;  /* 0x0000b4009c9c7a24 */ /* 0x000fe200078e02ff */
[----:B------:R-:W-:Y:S01]  /*6440*/  LEA.HI.X R15, R12, c[0x0][0x324], R13, 0x2, P0 ;  /* 0x0000c9000c0f7a11 */ /* 0x000fe200000f140d */
[----:B------:R-:W-:Y:S01]  /*6450*/  FFMA.FTZ R151, R126, R124, R151 ;  /* 0x0000007c7e977223 */ /* 0x000fe20000010097 */
[----:B------:R-:W-:Y:S01]  /*6460*/  LEA.HI.SX32 R161, R161, R161, 0x1b ;  /* 0x000000a1a1a17211 */ /* 0x000fe200078fdaff */
[----:B------:R-:W-:Y:S01]  /*6470*/  FMUL.FTZ R144, R144, R191 ;  /* 0x000000bf90907220 */ /* 0x000fe20000410000 */
[----:B------:R-:W-:Y:S01]  /*6480*/  IADD3 R12, P2, R2, R12, RZ ;  /* 0x0000000c020c7210 */ /* 0x000fe20007f5e0ff */
[----:B------:R-:W-:-:S02]  /*6490*/  FFMA.FTZ R128, R128, R151, R141 ;  /* 0x0000009780807223 */ /* 0x000fc4000001008d */
[----:B------:R-:W-:Y:S01]  /*64a0*/  IMAD.WIDE R14, R195, 0x4, R14 ;  /* 0x00000004c30e7825 */ /* 0x000fe200078e020e */
[----:B------:R-:W-:Y:S02]  /*64b0*/  SHF.L.U32 R195, R137, 0x2, RZ ;  /* 0x0000000289c37819 */ /* 0x000fe400000006ff */
[----:B------:R-:W-:Y:S01]  /*64c0*/  IADD3.X R13, R3, R13, RZ, P2, !PT ;  /* 0x0000000d030d7210 */ /* 0x000fe200017fe4ff */
[----:B------:R-:W-:Y:S02]  /*64d0*/  FFMA.FTZ R159, R130, R128, R159 ;  /* 0x00000080829f7223 */ /* 0x000fe4000001009f */
[C---:B------:R-:W-:Y:S02]  /*64e0*/  IMAD R199, R195.reuse, c[0x0][0x2d4], R156 ;  /* 0x0000b500c3c77a24 */ /* 0x040fe400078e029c */
[----:B------:R-:W-:Y:S02]  /*64f0*/  FFMA.FTZ R132, R132, R159, R157 ;  /* 0x0000009f84847223 */ /* 0x000fe4000001009d */
[----:B------:R-:W-:-:S04]  /*6500*/  IMAD.WIDE.U32 R14, R195, c[0x0][0x2d0], R14 ;  /* 0x0000b400c30e7a25 */ /* 0x000fc800078e000e */
[----:B------:R-:W-:Y:S01]  /*6510*/  FFMA.FTZ R143, R134, R132, R143 ;  /* 0x00000084868f7223 */ /* 0x000fe2000001008f */
[----:B------:R-:W-:Y:S01]  /*6520*/  IADD3 R15, R15, R199, RZ ;  /* 0x000000c70f0f7210 */ /* 0x000fe20007ffe0ff */
[----:B------:R-:W-:Y:S02]  /*6530*/  FMUL.FTZ R195, R105, R144 ;  /* 0x0000009069c37220 */ /* 0x000fe40000410000 */
[----:B------:R-:W-:Y:S02]  /*6540*/  FFMA.FTZ R136, R136, R143, R155 ;  /* 0x0000008f88887223 */ /* 0x000fe4000001009b */
[----:B------:R-:W-:Y:S02]  /*6550*/  FADD.FTZ R19, R146, R195 ;  /* 0x000000c392137221 */ /* 0x000fe40000010000 */
[----:B------:R-:W-:Y:S02]  /*6560*/  FFMA.FTZ R153, R122, R136, R153 ;  /* 0x000000887a997223 */ /* 0x000fe40000010099 */
[----:B------:R-:W-:-:S02]  /*6570*/  FMUL.FTZ R138, R118, R165 ;  /* 0x000000a5768a7220 */ /* 0x000fc40000410000 */
[C---:B------:R-:W-:Y:S02]  /*6580*/  FMUL.FTZ R144, R118.reuse, R25 ;  /* 0x0000001976907220 */ /* 0x040fe40000410000 */
[C---:B------:R-:W-:Y:S02]  /*6590*/  FMUL.FTZ R146, R118.reuse, R167 ;  /* 0x000000a776927220 */ /* 0x040fe40000410000 */
[----:B------:R-:W-:Y:S02]  /*65a0*/  FMUL.FTZ R16, R118, R171 ;  /* 0x000000ab76107220 */ /* 0x000fe40000410000 */
[----:B------:R-:W-:Y:S02]  /*65b0*/  FFMA.FTZ R145, R20, R153, R145 ;  /* 0x0000009914917223 */ /* 0x000fe40000010091 */
[----:B------:R-:W-:Y:S02]  /*65c0*/  FMUL.FTZ R138, R75, R138 ;  /* 0x0000008a4b8a7220 */ /* 0x000fe40000410000 */
[----:B------:R-:W-:-:S02]  /*65d0*/  FMUL.FTZ R144, R77, R144 ;  /* 0x000000904d907220 */ /* 0x000fc40000410000 */
[----:B------:R-:W-:Y:S01]  /*65e0*/  FMUL.FTZ R146, R79, R146 ;  /* 0x000000924f927220 */ /* 0x000fe20000410000 */
[----:B------:R0:W-:Y:S01]  /*65f0*/  STS [R161.X4+0x850], R138 ;  /* 0x0008508aa1007388 */ /* 0x0001e20000004800 */
        /* <DEDUP_REMOVED lines=8> */
[C---:B------:R-:W-:Y:S01]  /*6680*/  FMUL.FTZ R130, R118.reuse, R175 ;  /* 0x000000af76827220 */ /* 0x040fe20000410000 */
[----:B------:R3:W-:Y:S01]  /*6690*/  STS [R161.X4+0x860], R16 ;  /* 0x00086010a1007388 */ /* 0x0007e20000004800 */
[C---:B------:R-:W-:Y:S02]  /*66a0*/  FMUL.FTZ R150, R118.reuse, R177 ;  /* 0x000000b176967220 */ /* 0x040fe40000410000 */
[C---:B------:R-:W-:Y:S02]  /*66b0*/  FMUL.FTZ R134, R118.reuse, R179 ;  /* 0x000000b376867220 */ /* 0x040fe40000410000 */
[C---:B0-----:R-:W-:Y:S02]  /*66c0*/  FMUL.FTZ R138, R118.reuse, R181 ;  /* 0x000000b5768a7220 */ /* 0x041fe40000410000 */
[C---:B-1----:R-:W-:Y:S02]  /*66d0*/  FMUL.FTZ R144, R118.reuse, R183 ;  /* 0x000000b776907220 */ /* 0x042fe40000410000 */
[----:B--2---:R-:W-:-:S02]  /*66e0*/  FMUL.FTZ R146, R118, R185 ;  /* 0x000000b976927220 */ /* 0x004fc40000410000 */
[C---:B---3--:R-:W-:Y:S02]  /*66f0*/  FMUL.FTZ R16, R118.reuse, R187 ;  /* 0x000000bb76107220 */ /* 0x048fe40000410000 */
[C---:B------:R-:W-:Y:S02]  /*6700*/  FMUL.FTZ R122, R118.reuse, R24 ;  /* 0x00000018767a7220 */ /* 0x040fe40000410000 */
[----:B------:R-:W-:Y:S02]  /*6710*/  FMUL.FTZ R118, R118, R191 ;  /* 0x000000bf76767220 */ /* 0x000fe40000410000 */
[----:B------:R-:W-:Y:S02]  /*6720*/  FFMA.FTZ R22, R22, R21, R149 ;  /* 0x0000001516167223 */ /* 0x000fe40000010095 */
[----:B------:R-:W-:Y:S02]  /*6730*/  FMUL.FTZ R20, R93, R20 ;  /* 0x000000145d147220 */ /* 0x000fe40000410000 */
[----:B------:R-:W-:-:S02]  /*6740*/  FMUL.FTZ R118, R105, R118 ;  /* 0x0000007669767220 */ /* 0x000fc40000410000 */
[----:B------:R-:W-:Y:S01]  /*6750*/  FFMA.FTZ R23, R23, R22, R18 ;  /* 0x0000001617177223 */ /* 0x000fe20000010012 */
[----:B------:R0:W-:Y:S01]  /*6760*/  STS [R161.X4+0x884], R20 ;  /* 0x00088414a1007388 */ /* 0x0001e20000004800 */
[----:B------:R-:W-:Y:S02]  /*6770*/  FMUL.FTZ R122, R91, R122 ;  /* 0x0000007a5b7a7220 */ /* 0x000fe40000410000 */
[----:B------:R-:W-:Y:S01]  /*6780*/  FFMA.FTZ R147, R120, R23, R147 ;  /* 0x0000001778937223 */ /* 0x000fe20000010093 */
[----:B------:R1:W-:Y:S01]  /*6790*/  STS [R161.X4+0x88c], R118 ;  /* 0x00088c76a1007388 */ /* 0x0003e20000004800 */
[----:B------:R-:W-:Y:S01]  /*67a0*/  FMUL.FTZ R16, R95, R16 ;  /* 0x000000105f107220 */ /* 0x000fe20000410000 */
[----:B------:R-:W-:Y:S01]  /*67b0*/  PRMT R120, RZ, 0x5410, R5 ;  /* 0x00005410ff787816 */ /* 0x000fe20000000005 */
[-C--:B------:R-:W-:Y:S01]  /*67c0*/  FMUL.FTZ R18, R147, R73.reuse ;  /* 0x0000004993127220 */ /* 0x080fe20000410000 */
[----:B------:R2:W-:Y:S01]  /*67d0*/  STS [R161.X4+0x888], R122 ;  /* 0x0008887aa1007388 */ /* 0x0005e20000004800 */
[----:B------:R-:W-:Y:S01]  /*67e0*/  FMUL.FTZ R126, R87, R126 ;  /* 0x0000007e577e7220 */ /* 0x000fe20000410000 */
[--C-:B0-----:R-:W-:Y:S01]  /*67f0*/  PRMT R20, RZ, 0x5410, R4.reuse ;  /* 0x00005410ff147816 */ /* 0x101fe20000000004 */
[----:B------:R-:W-:Y:S01]  /*6800*/  FMUL.FTZ R130, R85, R130 ;  /* 0x0000008255827220 */ /* 0x000fe20000410000 */
[----:B------:R0:W-:Y:S01]  /*6810*/  STS [R161.X4+0x880], R16 ;  /* 0x00088010a1007388 */ /* 0x0001e20000004800 */
[----:B------:R-:W-:Y:S01]  /*6820*/  FMUL.FTZ R134, R103, R134 ;  /* 0x0000008667867220 */ /* 0x000fe20000410000 */
[----:B-1----:R-:W-:Y:S01]  /*6830*/  PRMT R118, RZ, 0x7610, R4 ;  /* 0x00007610ff767816 */ /* 0x002fe20000000004 */
[----:B------:R-:W-:Y:S01]  /*6840*/  FFMA.FTZ R165, R20, -R73, R165 ;  /* 0x8000004914a57223 */ /* 0x000fe200000100a5 */
[----:B------:R1:W-:Y:S01]  /*6850*/  STS [R161.X4+0x864], R126 ;  /* 0x0008647ea1007388 */ /* 0x0003e20000004800 */
[----:B------:R-:W-:-:S02]  /*6860*/  FMUL.FTZ R138, R101, R138 ;  /* 0x0000008a658a7220 */ /* 0x000fc40000410000 */
[-C--:B--2---:R-:W-:Y:S01]  /*6870*/  FFMA.FTZ R122, R118, -R72.reuse, R25 ;  /* 0x80000048767a7223 */ /* 0x084fe20000010019 */
[----:B------:R2:W-:Y:S01]  /*6880*/  STS [R161.X4+0x868], R130 ;  /* 0x00086882a1007388 */ /* 0x0005e20000004800 */
[----:B------:R-:W-:Y:S02]  /*6890*/  FMUL.FTZ R25, R23, R72 ;  /* 0x0000004817197220 */ /* 0x000fe40000410000 */
[----:B0-----:R-:W-:Y:S01]  /*68a0*/  FFMA.FTZ R16, R18, R165, RZ ;  /* 0x000000a512107223 */ /* 0x001fe200000100ff */
[----:B------:R0:W-:Y:S01]  /*68b0*/  STS [R161.X4+0x870], R134 ;  /* 0x00087086a1007388 */ /* 0x0001e20000004800 */
[----:B------:R-:W-:Y:S01]  /*68c0*/  FFMA.FTZ R167, R120, -R71, R167 ;  /* 0x8000004778a77223 */ /* 0x000fe200000100a7 */
[----:B-1----:R-:W-:Y:S01]  /*68d0*/  PRMT R126, RZ, 0x7610, R5 ;  /* 0x00007610ff7e7816 */ /* 0x002fe20000000005 */
[----:B------:R-:W-:Y:S01]  /*68e0*/  FFMA.FTZ R16, R25, R122, R16 ;  /* 0x0000007a19107223 */ /* 0x000fe20000010010 */
[----:B------:R1:W-:Y:S01]  /*68f0*/  STS [R161.X4+0x874], R138 ;  /* 0x0008748aa1007388 */ /* 0x0003e20000004800 */
[----:B------:R-:W-:-:S02]  /*6900*/  FMUL.FTZ R146, R97, R146 ;  /* 0x0000009261927220 */ /* 0x000fc40000410000 */
[----:B--2---:R-:W-:Y:S02]  /*6910*/  FMUL.FTZ R130, R22, R71 ;  /* 0x0000004716827220 */ /* 0x004fe40000410000 */
[----:B------:R-:W-:Y:S01]  /*6920*/  FMUL.FTZ R141, R21, R70 ;  /* 0x00000046158d7220 */ /* 0x000fe20000410000 */
[----:B0-----:R-:W-:Y:S01]  /*6930*/  PRMT R134, RZ, 0x5410, R6 ;  /* 0x00005410ff867816 */ /* 0x001fe20000000006 */
[----:B------:R-:W-:Y:S01]  /*6940*/  FFMA.FTZ R16, R130, R167, R16 ;  /* 0x000000a782107223 */ /* 0x000fe20000010010 */
[----:B------:R0:W-:Y:S01]  /*6950*/  STS [R161.X4+0x87c], R146 ;  /* 0x00087c92a1007388 */ /* 0x0001e20000004800 */
[----:B------:R-:W-:Y:S02]  /*6960*/  FMUL.FTZ R144, R99, R144 ;  /* 0x0000009063907220 */ /* 0x000fe40000410000 */
[----:B-1----:R-:W-:Y:S01]  /*6970*/  FFMA.FTZ R138, R126, -R70, R169 ;  /* 0x800000467e8a7223 */ /* 0x002fe200000100a9 */
[----:B------:R-:W-:Y:S01]  /*6980*/  IADD3 R169, -R39, c[0x0][0x174], RZ ;  /* 0x00005d0027a97a10 */ /* 0x000fe20007ffe1ff */
[----:B------:R-:W-:Y:S01]  /*6990*/  FFMA.FTZ R171, R134, -R69, R171 ;  /* 0x8000004586ab7223 */ /* 0x000fe200000100ab */
[----:B------:R1:W-:Y:S01]  /*69a0*/  STS [R161.X4+0x878], R144 ;  /* 0x00087890a1007388 */ /* 0x0003e20000004800 */
[----:B------:R-:W-:Y:S01]  /*69b0*/  FFMA.FTZ R16, R141, R138, R16 ;  /* 0x0000008a8d107223 */ /* 0x000fe20000010010 */
[----:B------:R-:W-:Y:S01]  /*69c0*/  LEA R169, R169, 0xfffffc00, 0xa ;  /* 0xfffffc00a9a97811 */ /* 0x000fe200078e50ff */
[----:B------:R-:W-:-:S02]  /*69d0*/  FMUL.FTZ R148, R81, R148 ;  /* 0x0000009451947220 */ /* 0x000fc40000410000 */
[----:B0-----:R-:W-:Y:S01]  /*69e0*/  FMUL.FTZ R146, R145, R69 ;  /* 0x0000004591927220 */ /* 0x001fe20000410000 */
[----:B------:R-:W-:Y:S01]  /*69f0*/  IADD3 R184, -R169, c[0x0][0x168], -R48 ;  /* 0x00005a00a9b87a10 */ /* 0x000fe20007ffe930 */
[-C--:B------:R-:W-:Y:S01]  /*6a00*/  FFMA.FTZ R152, R142, -R68.reuse, R173 ;  /* 0x800000448e987223 */ /* 0x080fe200000100ad */
[----:B------:R0:W-:Y:S01]  /*6a10*/  STS [R161.X4+0x85c], R148 ;  /* 0x00085c94a1007388 */ /* 0x0001e20000004800 */
[----:B------:R-:W-:Y:S01]  /*6a20*/  FMUL.FTZ R149, R153, R68 ;  /* 0x0000004499957220 */ /* 0x000fe20000410000 */
[----:B-1----:R-:W-:Y:S01]  /*6a30*/  PRMT R144, RZ, 0x5410, R7 ;  /* 0x00005410ff907816 */ /* 0x002fe20000000007 */
[----:B------:R-:W-:Y:S01]  /*6a40*/  FFMA.FTZ R16, R146, R171, R16 ;  /* 0x000000ab92107223 */ /* 0x000fe20000010010 */
[C---:B------:R-:W-:Y:S01]  /*6a50*/  ISETP.GE.AND P0, PT, R184.reuse, 0x1, PT ;  /* 0x00000001b800780c */ /* 0x040fe20003f06270 */
[----:B------:R-:W-:Y:S01]  /*6a60*/  FMUL.FTZ R150, R83, R150 ;  /* 0x0000009653967220 */ /* 0x000fe20000410000 */
[----:B------:R-:W-:Y:S01]  /*6a70*/  ISETP.GE.AND P1, PT, R184, 0x41, PT ;  /* 0x00000041b800780c */ /* 0x000fe20003f26270 */
[----:B------:R-:W-:-:S02]  /*6a80*/  FFMA.FTZ R175, R144, -R67, R175 ;  /* 0x8000004390af7223 */ /* 0x000fc400000100af */
[----:B------:R-:W-:Y:S01]  /*6a90*/  FMUL.FTZ R156, R136, R67 ;  /* 0x00000043889c7220 */ /* 0x000fe20000410000 */
[----:B0-----:R-:W-:Y:S01]  /*6aa0*/  PRMT R148, RZ, 0x7610, R7 ;  /* 0x00007610ff947816 */ /* 0x001fe20000000007 */
[----:B------:R-:W-:Y:S01]  /*6ab0*/  FFMA.FTZ R16, R149, R152, R16 ;  /* 0x0000009895107223 */ /* 0x000fe20000010010 */
[----:B------:R0:W-:Y:S01]  /*6ac0*/  STS [R161.X4+0x86c], R150 ;  /* 0x00086c96a1007388 */ /* 0x0001e20000004800 */
[-C--:B------:R-:W-:Y:S02]  /*6ad0*/  FMUL.FTZ R155, R143, R66.reuse ;  /* 0x000000428f9b7220 */ /* 0x080fe40000410000 */
[----:B------:R-:W-:Y:S01]  /*6ae0*/  FFMA.FTZ R162, R148, -R66, R177 ;  /* 0x8000004294a27223 */ /* 0x000fe200000100b1 */
[----:B------:R-:W-:Y:S01]  /*6af0*/  LEA.HI.SX32 R177, R17, R48, 0x1b ;  /* 0x0000003011b17211 */ /* 0x000fe200078fdaff */
[----:B------:R-:W-:Y:S02]  /*6b00*/  FFMA.FTZ R16, R156, R175, R16 ;  /* 0x000000af9c107223 */ /* 0x000fe40000010010 */
[----:B------:R-:W-:-:S02]  /*6b10*/  FMUL.FTZ R166, R132, R65 ;  /* 0x0000004184a67220 */ /* 0x000fc40000410000 */
[----:B------:R-:W-:Y:S01]  /*6b20*/  FFMA.FTZ R16, R155, R162, R16 ;  /* 0x000000a29b107223 */ /* 0x000fe20000010010 */
[----:B0-----:R-:W-:Y:S01]  /*6b30*/  PRMT R150, RZ, 0x5410, R8 ;  /* 0x00005410ff967816 */ /* 0x001fe20000000008 */
[-C--:B------:R-:W-:Y:S01]  /*6b40*/  FFMA.FTZ R181, R154, -R64.reuse, R181 ;  /* 0x800000409ab57223 */ /* 0x080fe200000100b5 */
[----:B------:R-:W-:Y:S01]  /*6b50*/  PRMT R161, RZ, 0x5410, R11 ;  /* 0x00005410ffa17816 */ /* 0x000fe2000000000b */
[----:B------:R-:W-:Y:S02]  /*6b60*/  FMUL.FTZ R157, R159, R64 ;  /* 0x000000409f9d7220 */ /* 0x000fe40000410000 */
        /* <DEDUP_REMOVED lines=9> */
[-C--:B------:R-:W-:Y:S02]  /*6c00*/  FFMA.FTZ R187, R164, -R61.reuse, R187 ;  /* 0x8000003da4bb7223 */ /* 0x080fe400000100bb */
[----:B------:R-:W-:Y:S02]  /*6c10*/  FMUL.FTZ R174, R124, R61 ;  /* 0x0000003d7cae7220 */ /* 0x000fe40000410000 */
[----:B------:R-:W-:Y:S02]  /*6c20*/  FFMA.FTZ R16, R24, R185, R16 ;  /* 0x000000b918107223 */ /* 0x000fe40000010010 */
[-C--:B------:R-:W-:Y:S02]  /*6c30*/  FFMA.FTZ R189, R168, -R60.reuse, R189 ;  /* 0x8000003ca8bd7223 */ /* 0x080fe400000100bd */
[----:B------:R-:W-:Y:S02]  /*6c40*/  FMUL.FTZ R169, R163, R60 ;  /* 0x0000003ca3a97220 */ /* 0x000fe40000410000 */
[----:B------:R-:W-:-:S02]  /*6c50*/  FFMA.FTZ R16, R174, R187, R16 ;  /* 0x000000bbae107223 */ /* 0x000fc40000010010 */
[-C--:B------:R-:W-:Y:S02]  /*6c60*/  FFMA.FTZ R191, R170, -R58.reuse, R191 ;  /* 0x8000003aaabf7223 */ /* 0x080fe400000100bf */
[----:B------:R-:W-:Y:S02]  /*6c70*/  FMUL.FTZ R178, R193, R58 ;  /* 0x0000003ac1b27220 */ /* 0x000fe40000410000 */
        /* <DEDUP_REMOVED lines=16> */
.L_x_4099:
[----:B------:R-:W-:Y:S05]  /*6d80*/  BSYNC B0 ;  /* 0x0000000000007941 */ /* 0x000fea0003800000 */
.L_x_4098:
[----:B------:R-:W1:Y:S01]  /*6d90*/  LDS R177, [R177.X4+0x950] ;  /* 0x00095000b1b17984 */ /* 0x000e620000004800 */
[----:B------:R-:W-:Y:S01]  /*6da0*/  BSSY B0, `(.L_x_4100) ;  /* 0x0000006000007945 */ /* 0x000fe20003800000 */
[----:B------:R-:W-:Y:S01]  /*6db0*/  FADD.FTZ R12, R182, R197 ;  /* 0x000000c5b60c7221 */ /* 0x000fe20000010000 */
[C---:B------:R-:W-:Y:S02]  /*6dc0*/  IADD3 R13, R48.reuse, 0x80, RZ ;  /* 0x00000080300d7810 */ /* 0x040fe40007ffe0ff */
[----:B0-----:R-:W-:Y:S01]  /*6dd0*/  IADD3 R17, R48, 0xc0, RZ ;  /* 0x000000c030117810 */ /* 0x001fe20007ffe0ff */
[----:B------:R-:W-:Y:S05]  /*6de0*/  @!P1 BRA `(.L_x_4101) ;  /* 0x0000001000009947 */ /* 0x000fea0003800000 */
[----:B-1----:R0:W-:Y:S02]  /*6df0*/  RED.E.ADD.F32.FTZ.RN.STRONG.GPU [R14.64+-0xf00], R177 ;  /* 0xfff100b10e00798e */ /* 0x0021e4000c10e784 */
.L_x_4101:
[----:B------:R-:W-:Y:S05]  /*6e00*/  BSYNC B0 ;  /* 0x0000000000007941 */ /* 0x000fea0003800000 */
.L_x_4100:
        /* <DEDUP_REMOVED lines=14> */
.L_x_4103:
[----:B------:R-:W-:Y:S05]  /*6ef0*/  BSYNC B0 ;  /* 0x0000000000007941 */ /* 0x000fea0003800000 */
.L_x_4102:
[----:B------:R-:W1:Y:S01]  /*6f00*/  LDS R17, [R17.X4+0xb50] ;  /* 0x000b500011117984 */ /* 0x000e620000004800 */
[----:B------:R-:W-:Y:S01]  /*6f10*/  BSSY B0, `(.L_x_4104) ;  /* 0x0000005000007945 */ /* 0x000fe20003800000 */
[----:B0-----:R-:W-:Y:S02]  /*6f20*/  IADD3 R13, R48, 0x140, RZ ;  /* 0x00000140300d7810 */ /* 0x001fe40007ffe0ff */
[----:B------:R-:W-:Y:S01]  /*6f30*/  LEA.HI.SX32 R177, R177, R48, 0x1b ;  /* 0x00000030b1b17211 */ /* 0x000fe200078fdaff */
[----:B------:R-:W-:Y:S05]  /*6f40*/  @!P0 BRA `(.L_x_4105) ;  /* 0x0000001000008947 */ /* 0x000fea0003800000 */
[----:B-1----:R0:W-:Y:S02]  /*6f50*/  RED.E.ADD.F32.FTZ.RN.STRONG.GPU [R14.64+-0xd00], R17 ;  /* 0xfff300110e00798e */ /* 0x0021e4000c10e784 */
.L_x_4105:
[----:B------:R-:W-:Y:S05]  /*6f60*/  BSYNC B0 ;  /* 0x0000000000007941 */ /* 0x000fea0003800000 */
.L_x_4104:
[----:B------:R-:W2:Y:S01]  /*6f70*/  LDS R177, [R177.X4+0xc50] ;  /* 0x000c5000b1b17984 */ /* 0x000ea20000004800 */
[----:B------:R-:W-:Y:S01]  /*6f80*/  BSSY B0, `(.L_x_4106) ;  /* 0x0000005000007945 */ /* 0x000fe20003800000 */
[----:B01----:R-:W-:Y:S02]  /*6f90*/  IADD3 R17, R48, 0x180, RZ ;  /* 0x0000018030117810 */ /* 0x003fe40007ffe0ff */
[----:B------:R-:W-:Y:S01]  /*6fa0*/  LEA.HI.SX32 R13, R13, R48, 0x1b ;  /* 0x000000300d0d7211 */ /* 0x000fe200078fdaff */
[----:B------:R-:W-:Y:S05]  /*6fb0*/  @!P1 BRA `(.L_x_4107) ;  /* 0x0000001000009947 */ /* 0x000fea0003800000 */
[----:B--2---:R0:W-:Y:S02]  /*6fc0*/  RED.E.ADD.F32.FTZ.RN.STRONG.GPU [R14.64+-0xc00], R177 ;  /* 0xfff400b10e00798e */ /* 0x0041e4000c10e784 */
.L_x_4107:
[----:B------:R-:W-:Y:S05]  /*6fd0*/  BSYNC B0 ;  /* 0x0000000000007941 */ /* 0x000fea0003800000 */
.L_x_4106:
[----:B------:R-:W1:Y:S01]  /*6fe0*/  LDS R13, [R13.X4+0xd50] ;  /* 0x000d50000d0d7984 */ /* 0x000e620000004800 */
[----:B------:R-:W-:Y:S01]  /*6ff0*/  BSSY B0, `(.L_x_4108) ;  /* 0x0000005000007945 */ /* 0x000fe20003800000 */
[----:B0-2---:R-:W-:-:S02]  /*7000*/  IADD3 R177, R48, 0x1c0, RZ ;  /* 0x000001c030b17810 */ /* 0x005fc40007ffe0ff */
[----:B------:R-:W-:Y:S01]  /*7010*/  LEA.HI.SX32 R17, R17, R48, 0x1b ;  /* 0x0000003011117211 */ /* 0x000fe200078fdaff */
[----:B------:R-:W-:Y:S05]  /*7020*/  @!P2 BRA `(.L_x_4109) ;  /* 0x000000100000a947 */ /* 0x000fea0003800000 */
[----:B-1----:R0:W-:Y:S02]  /*7030*/  RED.E.ADD.F32.FTZ.RN.STRONG.GPU [R14.64+-0xb00], R13 ;  /* 0xfff5000d0e00798e */ /* 0x0021e4000c10e784 */
.L_x_4109:
[----:B------:R-:W-:Y:S05]  /*7040*/  BSYNC B0 ;  /* 0x0000000000007941 */ /* 0x000fea0003800000 */
.L_x_4108:
[----:B------:R-:W2:Y:S01]  /*7050*/  LDS R17, [R17.X4+0xe50] ;  /* 0x000e500011117984 */ /* 0x000ea20000004800 */
[----:B------:R-:W-:Y:S01]  /*7060*/  BSSY B0, `(.L_x_4110) ;  /* 0x0000005000007945 */ /* 0x000fe20003800000 */
[----:B01----:R-:W-:Y:S02]  /*7070*/  IADD3 R13, R48, 0x200, RZ ;  /* 0x00000200300d7810 */ /* 0x003fe40007ffe0ff */
[----:B------:R-:W-:Y:S01]  /*7080*/  LEA.HI.SX32 R177, R177, R48, 0x1b ;  /* 0x00000030b1b17211 */ /* 0x000fe200078fdaff */
[----:B------:R-:W-:Y:S05]  /*7090*/  @!P3 BRA `(.L_x_4111) ;  /* 0x000000100000b947 */ /* 0x000fea0003800000 */
[----:B--2---:R0:W-:Y:S02]  /*70a0*/  RED.E.ADD.F32.FTZ.RN.STRONG.GPU [R14.64+-0xa00], R17 ;  /* 0xfff600110e00798e */ /* 0x0041e4000c10e784 */
.L_x_4111:
[----:B------:R-:W-:Y:S05]  /*70b0*/  BSYNC B0 ;  /* 0x0000000000007941 */ /* 0x000fea0003800000 */
.L_x_4110:
[----:B------:R-:W1:Y:S01]  /*70c0*/  LDS R177, [R177.X4+0xf50] ;  /* 0x000f5000b1b17984 */ /* 0x000e620000004800 */
[----:B------:R-:W-:Y:S01]  /*70d0*/  BSSY B0, `(.L_x_4112) ;  /* 0x0000004000007945 */ /* 0x000fe20003800000 */
[----:B------:R-:W-:Y:S01]  /*70e0*/  LEA.HI.SX32 R13, R13, R48, 0x1b ;  /* 0x000000300d0d7211 */ /* 0x000fe200078fdaff */
[----:B------:R-:W-:Y:S05]  /*70f0*/  @!P4 BRA `(.L_x_4113) ;  /* 0x000000100000c947 */ /* 0x000fea0003800000 */
[----:B-1----:R1:W-:Y:S02]  /*7100*/  RED.E.ADD.F32.FTZ.RN.STRONG.GPU [R14.64+-0x900], R177 ;  /* 0xfff700b10e00798e */ /* 0x0023e4000c10e784 */
.L_x_4113:
[----:B------:R-:W-:Y:S05]  /*7110*/  BSYNC B0 ;  /* 0x0000000000007941 */ /* 0x000fea0003800000 */
.L_x_4112:
[----:B------:R-:W3:Y:S01]  /*7120*/  LDS R13, [R13.X4+0x1050] ;  /* 0x001050000d0d7984 */ /* 0x000ee20000004800 */
[----:B------:R-:W-:Y:S01]  /*7130*/  BSSY B0, `(.L_x_4114) ;  /* 0x0000005000007945 */ /* 0x000fe20003800000 */
[----:B0-2---:R-:W-:-:S02]  /*7140*/  IADD3 R17, R48, 0x240, RZ ;  /* 0x0000024030117810 */ /* 0x005fc40007ffe0ff */
[----:B-1----:R-:W-:Y:S01]  /*7150*/  IADD3 R177, R48, 0x280, RZ ;  /* 0x0000028030b17810 */ /* 0x002fe20007ffe0ff */
[----:B------:R-:W-:Y:S05]  /*7160*/  @!P5 BRA `(.L_x_4115) ;  /* 0x000000100000d947 */ /* 0x000fea0003800000 */
[----:B---3--:R0:W-:Y:S02]  /*7170*/  RED.E.ADD.F32.FTZ.RN.STRONG.GPU [R14.64+-0x800], R13 ;  /* 0xfff8000d0e00798e */ /* 0x0081e4000c10e784 */
.L_x_4115:
[----:B------:R-:W-:Y:S05]  /*7180*/  BSYNC B0 ;  /* 0x0000000000007941 */ /* 0x000fea0003800000 */
.L_x_4114:
        /* <DEDUP_REMOVED lines=14> */
.L_x_4117:
[----:B------:R-:W-:Y:S05]  /*7270*/  BSYNC B0 ;  /* 0x0000000000007941 */ /* 0x000fea0003800000 */
.L_x_4116:
[----:B------:R-:W1:Y:S01]  /*7280*/  LDS R177, [R177.X4+0x1250] ;  /* 0x00125000b1b17984 */ /* 0x000e620000004800 */
[----:B------:R-:W-:Y:S01]  /*7290*/  BSSY B0, `(.L_x_4118) ;  /* 0x0000005000007945 */ /* 0x000fe20003800000 */
[----:B0-----:R-:W-:-:S02]  /*72a0*/  IADD3 R17, R48, 0x300, RZ ;  /* 0x0000030030117810 */ /* 0x001fc40007ffe0ff */
[----:B------:R-:W-:Y:S01]  /*72b0*/  LEA.HI.SX32 R13, R13, R48, 0x1b ;  /* 0x000000300d0d7211 */ /* 0x000fe200078fdaff */
[----:B------:R-:W-:Y:S05]  /*72c0*/  @!P0 BRA `(.L_x_4119) ;  /* 0x0000001000008947 */ /* 0x000fea0003800000 */
[----:B-1----:R0:W-:Y:S02]  /*72d0*/  RED.E.ADD.F32.FTZ.RN.STRONG.GPU [R14.64+-0x600], R177 ;  /* 0xfffa00b10e00798e */ /* 0x0021e4000c10e784 */
.L_x_4119:
[----:B------:R-:W-:Y:S05]  /*72e0*/  BSYNC B0 ;  /* 0x0000000000007941 */ /* 0x000fea0003800000 */
.L_x_4118:
[----:B------:R-:W2:Y:S01]  /*72f0*/  LDS R13, [R13.X4+0x1350] ;  /* 0x001350000d0d7984 */ /* 0x000ea20000004800 */
[----:B------:R-:W-:Y:S01]  /*7300*/  BSSY B0, `(.L_x_4120) ;  /* 0x0000005000007945 */ /* 0x000fe20003800000 */
[----:B01----:R-:W-:Y:S02]  /*7310*/  IADD3 R177, R48, 0x340, RZ ;  /* 0x0000034030b17810 */ /* 0x003fe40007ffe0ff */
[----:B------:R-:W-:Y:S01]  /*7320*/  LEA.HI.SX32 R17, R17, R48, 0x1b ;  /* 0x0000003011117211 */ /* 0x000fe200078fdaff */
[----:B------:R-:W-:Y:S05]  /*7330*/  @!P1 BRA `(.L_x_4121) ;  /* 0x0000001000009947 */ /* 0x000fea0003800000 */
[----:B--2---:R0:W-:Y:S02]  /*7340*/  RED.E.ADD.F32.FTZ.RN.STRONG.GPU [R14.64+-0x500], R13 ;  /* 0xfffb000d0e00798e */ /* 0x0041e4000c10e784 */
.L_x_4121:
[----:B------:R-:W-:Y:S05]  /*7350*/  BSYNC B0 ;  /* 0x0000000000007941 */ /* 0x000fea0003800000 */
.L_x_4120:
[----:B------:R-:W1:Y:S01]  /*7360*/  LDS R17, [R17.X4+0x1450] ;  /* 0x0014500011117984 */ /* 0x000e620000004800 */
[----:B------:R-:W-:Y:S01]  /*7370*/  BSSY B0, `(.L_x_4122) ;  /* 0x0000005000007945 */ /* 0x000fe20003800000 */
[----:B0-2---:R-:W-:Y:S02]  /*7380*/  IADD3 R13, R48, 0x380, RZ ;  /* 0x00000380300d7810 */ /* 0x005fe40007ffe0ff */
[----:B------:R-:W-:Y:S01]  /*7390*/  LEA.HI.SX32 R177, R177, R48, 0x1b ;  /* 0x00000030b1b17211 */ /* 0x000fe200078fdaff */
[----:B------:R-:W-:Y:S05]  /*73a0*/  @!P2 BRA `(.L_x_4123) ;  /* 0x000000100000a947 */ /* 0x000fea0003800000 */
[----:B-1----:R0:W-:Y:S02]  /*73b0*/  RED.E.ADD.F32.FTZ.RN.STRONG.GPU [R14.64+-0x400], R17 ;  /* 0xfffc00110e00798e */ /* 0x0021e4000c10e784 */
.L_x_4123:
[----:B------:R-:W-:Y:S05]  /*73c0*/  BSYNC B0 ;  /* 0x0000000000007941 */ /* 0x000fea0003800000 */
.L_x_4122:
[----:B------:R-:W2:Y:S01]  /*73d0*/  LDS R177, [R177.X4+0x1550] ;  /* 0x00155000b1b17984 */ /* 0x000ea20000004800 */
[----:B------:R-:W-:Y:S01]  /*73e0*/  BSSY B0, `(.L_x_4124) ;  /* 0x0000005000007945 */ /* 0x000fe20003800000 */
[----:B01----:R-:W-:-:S02]  /*73f0*/  IADD3 R17, R48, 0x3c0, RZ ;  /* 0x000003c030117810 */ /* 0x003fc40007ffe0ff */
[----:B------:R-:W-:Y:S01]  /*7400*/  LEA.HI.SX32 R13, R13, R48, 0x1b ;  /* 0x000000300d0d7211 */ /* 0x000fe200078fdaff */
[----:B------:R-:W-:Y:S05]  /*7410*/  @!P3 BRA `(.L_x_4125) ;  /* 0x000000100000b947 */ /* 0x000fea0003800000 */
[----:B--2---:R0:W-:Y:S02]  /*7420*/  RED.E.ADD.F32.FTZ.RN.STRONG.GPU [R14.64+-0x300], R177 ;  /* 0xfffd00b10e00798e */ /* 0x0041e4000c10e784 */
.L_x_4125:
[----:B------:R-:W-:Y:S05]  /*7430*/  BSYNC B0 ;  /* 0x0000000000007941 */ /* 0x000fea0003800000 */
.L_x_4124:
[----:B------:R-:W1:Y:S01]  /*7440*/  LDS R13, [R13.X4+0x1650] ;  /* 0x001650000d0d7984 */ /* 0x000e620000004800 */
[----:B------:R-:W-:Y:S01]  /*7450*/  BSSY B0, `(.L_x_4126) ;  /* 0x0000004000007945 */ /* 0x000fe20003800000 */
[----:B------:R-:W-:Y:S01]  /*7460*/  LEA.HI.SX32 R17, R17, R48, 0x1b ;  /* 0x0000003011117211 */ /* 0x000fe200078fdaff */
[----:B------:R-:W-:Y:S05]  /*7470*/  @!P4 BRA `(.L_x_4127) ;  /* 0x000000100000c947 */ /* 0x000fea0003800000 */
[----:B-1----:R1:W-:Y:S02]  /*7480*/  RED.E.ADD.F32.FTZ.RN.STRONG.GPU [R14.64+-0x200], R13 ;  /* 0xfffe000d0e00798e */ /* 0x0023e4000c10e784 */
.L_x_4127:
[----:B------:R-:W-:Y:S05]  /*7490*/  BSYNC B0 ;  /* 0x0000000000007941 */ /* 0x000fea0003800000 */
.L_x_4126:
[----:B------:R-:W3:Y:S01]  /*74a0*/  LDS R17, [R17.X4+0x1750] ;  /* 0x0017500011117984 */ /* 0x000ee20000004800 */
[----:B------:R-:W-:Y:S01]  /*74b0*/  BSSY B0, `(.L_x_4128) ;  /* 0x0000003000007945 */ /* 0x000fe20003800000 */
[----:B------:R-:W-:Y:S05]  /*74c0*/  @!P5 BRA `(.L_x_4129) ;  /* 0x000000100000d947 */ /* 0x000fea0003800000 */
[----:B---3--:R3:W-:Y:S02]  /*74d0*/  RED.E.ADD.F32.FTZ.RN.STRONG.GPU [R14.64+-0x100], R17 ;  /* 0xffff00110e00798e */ /* 0x0087e4000c10e784 */
.L_x_4129:
[----:B------:R-:W-:Y:S05]  /*74e0*/  BSYNC B0 ;  /* 0x0000000000007941 */ /* 0x000fea0003800000 */
.L_x_4128:
[----:B-1----:R-:W1:Y:S01]  /*74f0*/  SHFL.DOWN PT, R13, R12, 0x1, 0x1f ;  /* 0x08201f000c0d7f89 */ /* 0x002e6200000e0000 */
[C---:B------:R-:W-:Y:S01]  /*7500*/  ISETP.GT.AND P0, PT, R49.reuse, 0x1e, PT ;  /* 0x0000001e3100780c */ /* 0x040fe20003f04270 */
[----:B------:R-:W-:Y:S01]  /*7510*/  FMUL.FTZ R16, R112, R193 ;  /* 0x000000c170107220 */ /* 0x000fe20000410000 */
[----:B------:R-:W-:Y:S01]  /*7520*/  ISETP.NE.AND P1, PT, R49, RZ, PT ;  /* 0x000000ff3100720c */ /* 0x000fe20003f25270 */
[----:B0--3--:R-:W0:Y:S01]  /*7530*/  SHFL.DOWN PT, R14, R19, 0x1, 0x1f ;  /* 0x08201f00130e7f89 */ /* 0x009e2200000e0000 */
        /* <DEDUP_REMOVED lines=11> */
[----:B-1----:R-:W-:Y:S02]  /*75f0*/  @!P0 FADD.FTZ R12, R12, R13 ;  /* 0x0000000d0c0c8221 */ /* 0x002fe40000010000 */
[----:B------:R-:W-:Y:S02]  /*7600*/  FADD.FTZ R82, R157, R82 ;  /* 0x000000529d527221 */ /* 0x000fe40000010000 */
[----:B0-----:R-:W-:Y:S01]  /*7610*/  @!P0 FADD.FTZ R19, R19, R14 ;  /* 0x0000000e13138221 */ /* 0x001fe20000010000 */
[----:B------:R-:W0:Y:S01]  /*7620*/  SHFL.DOWN PT, R13, R12, 0x2, 0x1f ;  /* 0x08401f000c0d7f89 */ /* 0x000e2200000e0000 */
[----:B------:R-:W-:Y:S01]  /*7630*/  ISETP.GT.AND P0, PT, R49, 0x1d, PT ;  /* 0x0000001d3100780c */ /* 0x000fe20003f04270 */
[----:B------:R-:W-:Y:S02]  /*7640*/  FADD.FTZ R111, R166, R111 ;  /* 0x0000006fa66f7221 */ /* 0x000fe40000010000 */
        /* <DEDUP_REMOVED lines=10> */
[----:B-1----:R-:W-:-:S03]  /*76f0*/  @!P0 FADD.FTZ R19, R19, R14 ;  /* 0x0000000e13138221 */ /* 0x002fc60000010000 */
[----:B------:R-:W0:Y:S01]  /*7700*/  SHFL.DOWN PT, R13, R12, 0x4, 0x1f ;  /* 0x08801f000c0d7f89 */ /* 0x000e2200000e0000 */
[----:B------:R-:W-:Y:S01]  /*7710*/  ISETP.GT.AND P0, PT, R49, 0x1b, PT ;  /* 0x0000001b3100780c */ /* 0x000fe20003f04270 */
[----:B------:R-:W-:Y:S02]  /*7720*/  FMUL.FTZ R14, R112, R140 ;  /* 0x0000008c700e7220 */ /* 0x000fe40000410000 */
[----:B------:R-:W1:Y:S02]  /*7730*/  SHFL.DOWN PT, R180, R19, 0x4, 0x1f ;  /* 0x08801f0013b47f89 */ /* 0x000e6400000e0000 */
[----:B------:R-:W-:-:S04]  /*7740*/  FMUL.FTZ R14, R173, R14 ;  /* 0x0000000ead0e7220 */ /* 0x000fc80000410000 */
[----:B------:R-:W-:Y:S02]  /*7750*/  FFMA.FTZ R161, R161, R140, R14 ;  /* 0x0000008ca1a17223 */ /* 0x000fe4000001000e */
[CC--:B------:R-:W-:Y:S02]  /*7760*/  FMUL.FTZ R14, R112.reuse, R163.reuse ;  /* 0x000000a3700e7220 */ /* 0x0c0fe40000410000 */
[----:B------:R-:W-:Y:S02]  /*7770*/  FADD.FTZ R106, R161, R106 ;  /* 0x0000006aa16a7221 */ /* 0x000fe40000010000 */
[----:B------:R-:W-:Y:S02]  /*7780*/  FMUL.FTZ R189, R189, R14 ;  /* 0x0000000ebdbd7220 */ /* 0x000fe40000410000 */
[----:B------:R-:W-:Y:S02]  /*7790*/  FMUL.FTZ R14, R112, R124 ;  /* 0x0000007c700e7220 */ /* 0x000fe40000410000 */
[----:B------:R-:W-:-:S02]  /*77a0*/  FFMA.FTZ R168, R168, R163, R189 ;  /* 0x000000a3a8a87223 */ /* 0x000fc400000100bd */
[----:B------:R-:W-:Y:S02]  /*77b0*/  FMUL.FTZ R187, R187, R14 ;  /* 0x0000000ebbbb7220 */ /* 0x000fe40000410000 */
[----:B0-----:R-:W-:Y:S02]  /*77c0*/  @!P0 FADD.FTZ R12, R12, R13 ;  /* 0x0000000d0c0c8221 */ /* 0x001fe40000010000 */
[C---:B------:R-:W-:Y:S02]  /*77d0*/  FMUL.FTZ R14, R112.reuse, R151 ;  /* 0x00000097700e7220 */ /* 0x040fe40000410000 */
[----:B-1----:R-:W-:Y:S01]  /*77e0*/  @!P0 FADD.FTZ R19, R19, R180 ;  /* 0x000000b413138221 */ /* 0x002fe20000010000 */
[----:B------:R-:W0:Y:S01]  /*77f0*/  SHFL.DOWN PT, R13, R12, 0x8, 0x1f ;  /* 0x09001f000c0d7f89 */ /* 0x000e2200000e0000 */
[----:B------:R-:W-:Y:S01]  /*7800*/  ISETP.GT.AND P0, PT, R49, 0x17, PT ;  /* 0x000000173100780c */ /* 0x000fe20003f04270 */
[----:B------:R-:W-:Y:S02]  /*7810*/  FMUL.FTZ R185, R185, R14 ;  /* 0x0000000eb9b97220 */ /* 0x000fe40000410000 */
[----:B------:R-:W1:Y:S01]  /*7820*/  SHFL.DOWN PT, R140, R19, 0x8, 0x1f ;  /* 0x09001f00138c7f89 */ /* 0x000e6200000e0000 */
        /* <DEDUP_REMOVED lines=25> */
[----:B------:R-:W-:Y:S02]  /*79c0*/  FFMA.FTZ R142, R142, R153, R13 ;  /* 0x000000998e8e7223 */ /* 0x000fe4000001000d */
[----:B------:R-:W-:Y:S02]  /*79d0*/  FMUL.FTZ R167, R167, R14 ;  /* 0x0000000ea7a77220 */ /* 0x000fe40000410000 */
[----:B0-----:R-:W-:Y:S02]  /*79e0*/  @!P0 FADD.FTZ R12, R12, R15 ;  /* 0x0000000f0c0c8221 */ /* 0x001fe40000010000 */
[----:B------:R-:W-:-:S02]  /*79f0*/  FMUL.FTZ R15, R112, R21 ;  /* 0x00000015700f7220 */ /* 0x000fc40000410000 */
[----:B-1----:R-:W-:Y:S02]  /*7a00*/  @!P0 FADD.FTZ R19, R19, R16 ;  /* 0x0000001013138221 */ /* 0x002fe40000010000 */
[----:B------:R-:W-:Y:S02]  /*7a10*/  FMUL.FTZ R15, R138, R15 ;  /* 0x0000000f8a0f7220 */ /* 0x000fe40000410000 */
[----:B------:R-:W-:Y:S01]  /*7a20*/  FFMA.FTZ R154, R154, R159, R181 ;  /* 0x0000009f9a9a7223 */ /* 0x000fe200000100b5 */
[----:B------:R-:W-:Y:S01]  /*7a30*/  MOV R13, R19 ;  /* 0x00000013000d7202 */ /* 0x000fe20000000f00 */
[----:B------:R-:W-:Y:S02]  /*7a40*/  FFMA.FTZ R126, R126, R21, R15 ;  /* 0x000000157e7e7223 */ /* 0x000fe4000001000f */
[C---:B------:R-:W-:Y:S02]  /*7a50*/  FMUL.FTZ R15, R112.reuse, R23 ;  /* 0x00000017700f7220 */ /* 0x040fe40000410000 */
[----:B------:R-:W-:Y:S01]  /*7a60*/  FMUL.FTZ R112, R112, R147 ;  /* 0x0000009370707220 */ /* 0x000fe20000410000 */
[----:B------:R0:W-:Y:S01]  /*7a70*/  @!P1 STS.64 [R38.X8+0x18d8], R12 ;  /* 0x0018d80c26009388 */ /* 0x0001e20000008a00 */
[----:B------:R-:W-:-:S02]  /*7a80*/  FMUL.FTZ R15, R122, R15 ;  /* 0x0000000f7a0f7220 */ /* 0x000fc40000410000 */
[----:B------:R-:W-:Y:S02]  /*7a90*/  FMUL.FTZ R112, R165, R112 ;  /* 0x00000070a5707220 */ /* 0x000fe40000410000 */
        /* <DEDUP_REMOVED lines=32> */
.L_x_4131:
[----:B0-----:R-:W-:Y:S05]  /*7ca0*/  BSYNC B0 ;  /* 0x0000000000007941 */ /* 0x001fea0003800000 */
.L_x_4130:
[----:B------:R-:W-:Y:S02]  /*7cb0*/  IADD3 R139, R139, 0x1, RZ ;  /* 0x000000018b8b7810 */ /* 0x000fe40007ffe0ff */
[----:B------:R-:W-:Y:S02]  /*7cc0*/  IADD3 R137, P1, R137, 0x1, RZ ;  /* 0x0000000189897810 */ /* 0x000fe40007f3e0ff */
[----:B------:R-:W-:Y:S02]  /*7cd0*/  ISETP.GE.AND P0, PT, R139, c[0x0][0x16c], PT ;  /* 0x00005b008b007a0c */ /* 0x000fe40003f06270 */
[----:B------:R-:W-:-:S11]  /*7ce0*/  IADD3.X R114, RZ, R114, RZ, P1, !PT ;  /* 0x00000072ff727210 */ /* 0x000fd60000ffe4ff */
[----:B--2---:R-:W-:Y:S01]  /*7cf0*/  @P0 CALL.REL.NOINC `(.L_x_4084) ;  /* 0x0000001000000944 */ /* 0x004fe20003c00000 */
[----:B------:R-:W-:Y:S05]  /*7d00*/  BRA `(.L_x_4132) ;  /* 0xffffcb6000007947 */ /* 0x000fea000383ffff */
.L_x_4084:
[----:B------:R-:W-:Y:S06]  /*7d10*/  BAR.SYNC.DEFER_BLOCKING 0x0 ;  /* 0x0000000000007b1d */ /* 0x000fec0000010000 */
[----:B------:R-:W2:Y:S04]  /*7d20*/  LDG.E.128 R4, [R34.64] ;  /* 0x0000000422047981 */ /* 0x000ea8000c1e1d00 */
[----:B------:R-:W3:Y:S01]  /*7d30*/  LDG.E.128 R8, [R34.64+0x200] ;  /* 0x0002000422087981 */ /* 0x000ee2000c1e1d00 */
        /* <DEDUP_REMOVED lines=8> */
[----:B------:R-:W-:Y:S01]  /*7dc0*/  IADD3 R39, R39, 0x1, RZ ;  /* 0x0000000127277810 */ /* 0x000fe20007ffe0ff */
        /* <DEDUP_REMOVED lines=16> */
[----:B------:R-:W-:-:S03]  /*7ed0*/  FSETP.GTU.FTZ.AND P2, PT, R4, 20, PT ;  /* 0x41a000000400780b */ /* 0x000fc60003f5c000 */
[----:B------:R0:W1:Y:S02]  /*7ee0*/  @!P1 MUFU.EX2 R10, R8 ;  /* 0x00000008000a9308 */ /* 0x0000640000000800 */
[----:B------:R-:W-:Y:S02]  /*7ef0*/  @!P3 FMUL.FTZ R11, R12, -1.4426950216293334961 ;  /* 0xbfb8aa3b0c0bb820 */ /* 0x000fe40000410000 */
[----:B------:R-:W-:-:S04]  /*7f00*/  IMAD R12, R110, c[0x0][0x2d8], RZ ;  /* 0x0000b6006e0c7a24 */ /* 0x000fc800078e02ff */
[----:B------:R-:W-:Y:S01]  /*7f10*/  @!P0 FMUL.FTZ R13, R17, -1.4426950216293334961 ;  /* 0xbfb8aa3b110d8820 */ /* 0x000fe20000410000 */
[----:B------:R-:W2:Y:S01]  /*7f20*/  @!P3 MUFU.EX2 R11, R11 ;  /* 0x0000000b000bb308 */ /* 0x000ea20000000800 */
[----:B------:R-:W-:Y:S02]  /*7f30*/  @!P2 FMUL.FTZ R17, R4, -1.4426950216293334961 ;  /* 0xbfb8aa3b0411a820 */ /* 0x000fe40000410000 */
[----:B------:R-:W3:Y:S01]  /*7f40*/  LDS.128 R4, [R57.X16+0x10] ;  /* 0x0000100039047984 */ /* 0x000ee2000000cc00 */
[C---:B------:R-:W-:Y:S02]  /*7f50*/  IMAD R19, R53.reuse, c[0x0][0x2dc], R12 ;  /* 0x0000b70035137a24 */ /* 0x040fe400078e020c */
[--C-:B0-----:R-:W-:Y:S01]  /*7f60*/  IMAD.WIDE.U32 R8, R53, c[0x0][0x2d8], R2.reuse ;  /* 0x0000b60035087a25 */ /* 0x101fe200078e0002 */
[----:B------:R-:W-:Y:S03]  /*7f70*/  BAR.SYNC.DEFER_BLOCKING 0x0 ;  /* 0x0000000000007b1d */ /* 0x000fe60000010000 */
[----:B-1----:R-:W-:Y:S01]  /*7f80*/  @!P1 FADD.FTZ R12, R10, 1 ;  /* 0x3f8000000a0c9421 */ /* 0x002fe20000010000 */
[----:B------:R-:W-:Y:S01]  /*7f90*/  IADD3 R9, R9, R19, RZ ;  /* 0x0000001309097210 */ /* 0x000fe20007ffe0ff */
[----:B------:R-:W-:Y:S01]  /*7fa0*/  IMAD R19, R55, c[0x0][0x2e0], RZ ;  /* 0x0000b80037137a24 */ /* 0x000fe200078e02ff */
[----:B------:R0:W1:Y:S01]  /*7fb0*/  @!P0 MUFU.EX2 R16, R13 ;  /* 0x0000000d00108308 */ /* 0x0000620000000800 */
[----:B------:R-:W-:-:S04]  /*7fc0*/  IMAD.WIDE.U32 R2, R53, c[0x0][0x2f8], R2 ;  /* 0x0000be0035027a25 */ /* 0x000fc800078e0002 */
[----:B------:R-:W-:-:S03]  /*7fd0*/  IMAD R19, R56, c[0x0][0x2e4], R19 ;  /* 0x0000b90038137a24 */ /* 0x000fc600078e0213 */
[----:B------:R-:W4:Y:S01]  /*7fe0*/  @!P1 MUFU.RCP R12, R12 ;  /* 0x0000000c000c9308 */ /* 0x000f220000001000 */
[----:B0-----:R-:W-:-:S05]  /*7ff0*/  PRMT R13, RZ, 0x5410, R14 ;  /* 0x00005410ff0d7816 */ /* 0x001fca000000000e */
[----:B------:R-:W-:Y:S02]  /*8000*/  FADD.FTZ R18, R13, R52 ;  /* 0x000000340d127221 */ /* 0x000fe40000010000 */
[----:B--2---:R-:W-:Y:S01]  /*8010*/  @!P3 FADD.FTZ R13, R11, 1 ;  /* 0x3f8000000b0db421 */ /* 0x004fe20000010000 */
[----:B------:R-:W0:Y:S01]  /*8020*/  @!P2 MUFU.EX2 R17, R17 ;  /* 0x000000110011a308 */ /* 0x000e220000000800 */
[----:B------:R-:W-:Y:S01]  /*8030*/  IMAD.WIDE.U32 R10, R56, c[0x0][0x2e0], R8 ;  /* 0x0000b800380a7a25 */ /* 0x000fe200078e0008 */
[----:B------:R-:W-:Y:S01]  /*8040*/  PRMT R9, RZ, 0x7610, R14 ;  /* 0x00007610ff097816 */ /* 0x000fe2000000000e */
[----:B------:R-:W-:Y:S01]  /*8050*/  STS.128 [R74.X16], R84 ;  /* 0x000000544a007388 */ /* 0x000fe2000000cc00 */
[----:B------:R-:W-:Y:S01]  /*8060*/  FSETP.GTU.FTZ.AND P6, PT, R18, 20, PT ;  /* 0x41a000001200780b */ /* 0x000fe20003fdc000 */
[----:B-1----:R-:W-:Y:S01]  /*8070*/  @!P0 FADD.FTZ R16, R16, 1 ;  /* 0x3f80000010108421 */ /* 0x002fe20000010000 */
[----:B------:R-:W-:Y:S01]  /*8080*/  IADD3 R21, R11, R19, RZ ;  /* 0x000000130b157210 */ /* 0x000fe20007ffe0ff */
[--C-:B------:R-:W-:Y:S01]  /*8090*/  FADD.FTZ R14, R9, R52.reuse ;  /* 0x00000034090e7221 */ /* 0x100fe20000010000 */
[----:B------:R-:W1:Y:S01]  /*80a0*/  @!P3 MUFU.RCP R13, R13 ;  /* 0x0000000d000db308 */ /* 0x000e620000001000 */
[----:B------:R-:W-:Y:S01]  /*80b0*/  PRMT R9, RZ, 0x5410, R15 ;  /* 0x00005410ff097816 */ /* 0x000fe2000000000f */
[----:B----4-:R-:W-:Y:S01]  /*80c0*/  @!P1 FMUL.FTZ R121, R121, R12 ;  /* 0x0000000c79799220 */ /* 0x010fe20000410000 */
[----:B------:R-:W-:Y:S01]  /*80d0*/  LEA R8, P4, R10, c[0x0][0x330], 0x1 ;  /* 0x0000cc000a087a11 */ /* 0x000fe200078808ff */
[----:B------:R-:W-:Y:S01]  /*80e0*/  STS.128 [R74.X16+0x10], R76 ;  /* 0x0000104c4a007388 */ /* 0x000fe2000000cc00 */
[----:B------:R-:W-:Y:S01]  /*80f0*/  FSETP.GTU.FTZ.AND P5, PT, R14, 20, PT ;  /* 0x41a000000e00780b */ /* 0x000fe20003fbc000 */
[----:B------:R-:W-:Y:S01]  /*8100*/  FADD.FTZ R20, R9, R52 ;  /* 0x0000003409147221 */ /* 0x000fe20000010000 */
[----:B------:R-:W-:Y:S01]  /*8110*/  LEA.HI.X R9, R10, c[0x0][0x334], R21, 0x1, P4 ;  /* 0x0000cd000a097a11 */ /* 0x000fe200020f0c15 */
[----:B------:R-:W2:Y:S01]  /*8120*/  @!P0 MUFU.RCP R19, R16 ;  /* 0x0000001000138308 */ /* 0x000ea20000001000 */
[----:B------:R-:W-:Y:S01]  /*8130*/  PRMT R15, RZ, 0x7610, R15 ;  /* 0x00007610ff0f7816 */ /* 0x000fe2000000000f */
[----:B------:R-:W-:Y:S01]  /*8140*/  @!P6 FMUL.FTZ R11, R18, -1.4426950216293334961 ;  /* 0xbfb8aa3b120be820 */ /* 0x000fe20000410000 */
[----:B------:R-:W-:Y:S01]  /*8150*/  FSETP.GTU.FTZ.AND P4, PT, R20, 20, PT ;  /* 0x41a000001400780b */ /* 0x000fe20003f9c000 */
[----:B0-----:R-:W-:-:S02]  /*8160*/  @!P2 FADD.FTZ R17, R17, 1 ;  /* 0x3f8000001111a421 */ /* 0x001fc40000010000 */
[----:B------:R-:W-:Y:S02]  /*8170*/  FADD.FTZ R15, R15, R52 ;  /* 0x000000340f0f7221 */ /* 0x000fe40000010000 */
[----:B-1----:R-:W-:Y:S01]  /*8180*/  @!P3 FMUL.FTZ R92, R92, R13 ;  /* 0x0000000d5c5cb220 */ /* 0x002fe20000410000 */
[----:B---3--:R-:W-:Y:S01]  /*8190*/  PRMT R13, RZ, 0x5410, R4 ;  /* 0x00005410ff0d7816 */ /* 0x008fe20000000004 */
[----:B------:R-:W-:Y:S01]  /*81a0*/  @!P5 FMUL.FTZ R10, R14, -1.4426950216293334961 ;  /* 0xbfb8aa3b0e0ad820 */ /* 0x000fe20000410000 */
[----:B------:R-:W0:Y:S01]  /*81b0*/  @!P6 MUFU.EX2 R11, R11 ;  /* 0x0000000b000be308 */ /* 0x000e220000000800 */
[----:B------:R-:W-:Y:S02]  /*81c0*/  FSETP.GTU.FTZ.AND P3, PT, R15, 20, PT ;  /* 0x41a000000f00780b */ /* 0x000fe40003f7c000 */
[----:B------:R-:W-:Y:S01]  /*81d0*/  FADD.FTZ R14, R13, R52 ;  /* 0x000000340d0e7221 */ /* 0x000fe20000010000 */
[----:B------:R-:W-:Y:S01]  /*81e0*/  PRMT R13, RZ, 0x7610, R4 ;  /* 0x00007610ff0d7816 */ /* 0x000fe20000000004 */
[----:B------:R-:W-:Y:S01]  /*81f0*/  @!P4 FMUL.FTZ R4, R20, -1.4426950216293334961 ;  /* 0xbfb8aa3b1404c820 */ /* 0x000fe20000410000 */
[----:B------:R-:W-:Y:S01]  /*8200*/  F2FP.BF16.PACK_AB R60, R92, R121 ;  /* 0x000000795c3c723e */ /* 0x000fe200000010ff */
[----:B--2---:R-:W-:Y:S01]  /*8210*/  @!P0 FMUL.FTZ R94, R94, R19 ;  /* 0x000000135e5e8220 */ /* 0x004fe20000410000 */
[----:B------:R-:W1:Y:S01]  /*8220*/  @!P5 MUFU.EX2 R10, R10 ;  /* 0x0000000a000ad308 */ /* 0x000e620000000800 */
[----:B------:R-:W-:Y:S01]  /*8230*/  FADD.FTZ R16, R13, R52 ;  /* 0x000000340d107221 */ /* 0x000fe20000010000 */
[----:B------:R-:W-:-:S04]  /*8240*/  FSETP.GTU.FTZ.AND P1, PT, R14, 20, PT ;  /* 0x41a000000e00780b */ /* 0x000fc80003f3c000 */
[----:B------:R-:W-:Y:S01]  /*8250*/  FSETP.GTU.FTZ.AND P0, PT, R16, 20, PT ;  /* 0x41a000001000780b */ /* 0x000fe20003f1c000 */
[----:B------:R-:W-:Y:S01]  /*8260*/  @!P3 FMUL.FTZ R12, R15, -1.4426950216293334961 ;  /* 0xbfb8aa3b0f0cb820 */ /* 0x000fe20000410000 */
[----:B------:R-:W2:Y:S01]  /*8270*/  @!P4 MUFU.EX2 R4, R4 ;  /* 0x000000040004c308 */ /* 0x000ea20000000800 */
[----:B0-----:R-:W-:-:S06]  /*8280*/  @!P6 FADD.FTZ R11, R11, 1 ;  /* 0x3f8000000b0be421 */ /* 0x001fcc0000010000 */
[----:B------:R-:W-:Y:S01]  /*8290*/  @!P1 FMUL.FTZ R13, R14, -1.4426950216293334961 ;  /* 0xbfb8aa3b0e0d9820 */ /* 0x000fe20000410000 */
[----:B------:R0:W3:Y:S01]  /*82a0*/  @!P6 MUFU.RCP R15, R11 ;  /* 0x0000000b000fe308 */ /* 0x0000e20000001000 */
[----:B-1----:R-:W-:Y:S02]  /*82b0*/  @!P5 FADD.FTZ R10, R10, 1 ;  /* 0x3f8000000a0ad421 */ /* 0x002fe40000010000 */
[----:B------:R-:W-:-:S05]  /*82c0*/  @!P0 FMUL.FTZ R14, R16, -1.4426950216293334961 ;  /* 0xbfb8aa3b100e8820 */ /* 0x000fca0000410000 */
[----:B------:R-:W1:Y:S01]  /*82d0*/  @!P3 MUFU.EX2 R12, R12 ;  /* 0x0000000c000cb308 */ /* 0x000e620000000800 */
[--C-:B0-----:R-:W-:Y:S01]  /*82e0*/  PRMT R11, RZ, 0x5410, R5.reuse ;  /* 0x00005410ff0b7816 */ /* 0x101fe20000000005 */
[----:B--2---:R-:W-:Y:S01]  /*82f0*/  @!P4 FADD.FTZ R4, R4, 1 ;  /* 0x3f8000000404c421 */ /* 0x004fe20000010000 */
[----:B------:R-:W-:-:S03]  /*8300*/  PRMT R5, RZ, 0x7610, R5 ;  /* 0x00007610ff057816 */ /* 0x000fc60000000005 */
[--C-:B------:R-:W-:Y:S02]  /*8310*/  FADD.FTZ R18, R11, R52.reuse ;  /* 0x000000340b127221 */ /* 0x100fe40000010000 */
[----:B------:R-:W0:Y:S01]  /*8320*/  @!P1 MUFU.EX2 R13, R13 ;  /* 0x0000000d000d9308 */ /* 0x000e220000000800 */
[----:B------:R-:W-:Y:S01]  /*8330*/  FADD.FTZ R11, R5, R52 ;  /* 0x00000034050b7221 */ /* 0x000fe20000010000 */
[----:B------:R-:W-:Y:S01]  /*8340*/  PRMT R5, RZ, 0x5410, R6 ;  /* 0x00005410ff057816 */ /* 0x000fe20000000006 */
[----:B---3--:R-:W-:-:S03]  /*8350*/  @!P6 FMUL.FTZ R96, R96, R15 ;  /* 0x0000000f6060e220 */ /* 0x008fc60000410000 */
[----:B------:R-:W-:Y:S01]  /*8360*/  FSETP.GTU.FTZ.AND P6, PT, R11, 20, PT ;  /* 0x41a000000b00780b */ /* 0x000fe20003fdc000 */
[----:B------:R-:W-:Y:S01]  /*8370*/  FADD.FTZ R15, R5, R52 ;  /* 0x00000034050f7221 */ /* 0x000fe20000010000 */
[----:B------:R-:W2:Y:S01]  /*8380*/  @!P2 MUFU.RCP R16, R17 ;  /* 0x000000110010a308 */ /* 0x000ea20000001000 */
[----:B-1----:R-:W-:Y:S01]  /*8390*/  @!P3 FADD.FTZ R12, R12, 1 ;  /* 0x3f8000000c0cb421 */ /* 0x002fe20000010000 */
[----:B------:R-:W-:-:S06]  /*83a0*/  PRMT R5, RZ, 0x7610, R6 ;  /* 0x00007610ff057816 */ /* 0x000fcc0000000006 */
[----:B------:R-:W1:Y:S01]  /*83b0*/  @!P5 MUFU.RCP R10, R10 ;  /* 0x0000000a000ad308 */ /* 0x000e620000001000 */
[----:B0-----:R-:W-:-:S07]  /*83c0*/  @!P1 FADD.FTZ R13, R13, 1 ;  /* 0x3f8000000d0d9421 */ /* 0x001fce0000010000 */
[----:B------:R-:W0:Y:S01]  /*83d0*/  @!P4 MUFU.RCP R19, R4 ;  /* 0x000000040013c308 */ /* 0x000e220000001000 */
[----:B--2---:R-:W-:Y:S01]  /*83e0*/  @!P2 FMUL.FTZ R123, R123, R16 ;  /* 0x000000107b7ba220 */ /* 0x004fe20000410000 */
[----:B------:R-:W-:-:S04]  /*83f0*/  FSETP.GTU.FTZ.AND P2, PT, R18, 20, PT ;  /* 0x41a000001200780b */ /* 0x000fc80003f5c000 */
[----:B------:R-:W-:Y:S01]  /*8400*/  F2FP.BF16.PACK_AB R61, R123, R94 ;  /* 0x0000005e7b3d723e */ /* 0x000fe200000010ff */
[----:B-1----:R-:W-:Y:S01]  /*8410*/  @!P5 FMUL.FTZ R125, R125, R10 ;  /* 0x0000000a7d7dd220 */ /* 0x002fe20000410000 */
[----:B------:R-:W1:Y:S01]  /*8420*/  @!P3 MUFU.RCP R12, R12 ;  /* 0x0000000c000cb308 */ /* 0x000e620000001000 */
[--C-:B------:R-:W-:Y:S02]  /*8430*/  FADD.FTZ R10, R5, R52.reuse ;  /* 0x00000034050a7221 */ /* 0x100fe40000010000 */
[----:B------:R-:W-:Y:S01]  /*8440*/  @!P6 FMUL.FTZ R5, R11, -1.4426950216293334961 ;  /* 0xbfb8aa3b0b05e820 */ /* 0x000fe20000410000 */
[--C-:B------:R-:W-:Y:S02]  /*8450*/  PRMT R11, RZ, 0x5410, R7.reuse ;  /* 0x00005410ff0b7816 */ /* 0x100fe40000000007 */
[----:B------:R-:W-:Y:S01]  /*8460*/  FSETP.GTU.FTZ.AND P5, PT, R10, 20, PT ;  /* 0x41a000000a00780b */ /* 0x000fe20003fbc000 */
[----:B0-----:R-:W-:Y:S01]  /*8470*/  @!P4 FMUL.FTZ R98, R98, R19 ;  /* 0x000000136262c220 */ /* 0x001fe20000410000 */
[----:B------:R-:W0:Y:S01]  /*8480*/  @!P1 MUFU.RCP R13, R13 ;  /* 0x0000000d000d9308 */ /* 0x000e220000001000 */
[----:B------:R-:W-:Y:S01]  /*8490*/  FSETP.GTU.FTZ.AND P4, PT, R15, 20, PT ;  /* 0x41a000000f00780b */ /* 0x000fe20003f9c000 */
[----:B------:R-:W-:Y:S01]  /*84a0*/  @!P2 FMUL.FTZ R4, R18, -1.4426950216293334961 ;  /* 0xbfb8aa3b1204a820 */ /* 0x000fe20000410000 */
[----:B------:R-:W-:Y:S01]  /*84b0*/  PRMT R7, RZ, 0x7610, R7 ;  /* 0x00007610ff077816 */ /* 0x000fe20000000007 */
[----:B------:R-:W-:Y:S01]  /*84c0*/  FADD.FTZ R11, R11, R52 ;  /* 0x000000340b0b7221 */ /* 0x000fe20000010000 */
[----:B------:R-:W-:Y:S01]  /*84d0*/  F2FP.BF16.PACK_AB R62, R125, R96 ;  /* 0x000000607d3e723e */ /* 0x000fe200000010ff */
[----:B-1----:R-:W-:-:S02]  /*84e0*/  @!P3 FMUL.FTZ R127, R127, R12 ;  /* 0x0000000c7f7fb220 */ /* 0x002fc40000410000 */
[----:B------:R-:W1:Y:S01]  /*84f0*/  @!P0 MUFU.EX2 R14, R14 ;  /* 0x0000000e000e8308 */ /* 0x000e620000000800 */
[----:B------:R-:W-:Y:S01]  /*8500*/  FADD.FTZ R12, R7, R52 ;  /* 0x00000034070c7221 */ /* 0x000fe20000010000 */
[----:B------:R-:W-:Y:S01]  /*8510*/  FSETP.GTU.FTZ.AND P3, PT, R11, 20, PT ;  /* 0x41a000000b00780b */ /* 0x000fe20003f7c000 */
[----:B------:R-:W-:Y:S01]  /*8520*/  @!P5 FMUL.FTZ R7, R10, -1.4426950216293334961 ;  /* 0xbfb8aa3b0a07d820 */ /* 0x000fe20000410000 */
[----:B------:R-:W-:Y:S02]  /*8530*/  F2FP.BF16.PACK_AB R63, R127, R98 ;  /* 0x000000627f3f723e */ /* 0x000fe400000010ff */
[----:B------:R-:W-:Y:S02]  /*8540*/  @!P4 FMUL.FTZ R6, R15, -1.4426950216293334961 ;  /* 0xbfb8aa3b0f06c820 */ /* 0x000fe40000410000 */
[----:B0-----:R-:W-:Y:S01]  /*8550*/  @!P1 FMUL.FTZ R100, R100, R13 ;  /* 0x0000000d64649220 */ /* 0x001fe20000410000 */
[----:B------:R-:W0:Y:S01]  /*8560*/  @!P2 MUFU.EX2 R4, R4 ;  /* 0x000000040004a308 */ /* 0x000e220000000800 */
[----:B------:R-:W-:-:S05]  /*8570*/  FSETP.GTU.FTZ.AND P1, PT, R12, 20, PT ;  /* 0x41a000000c00780b */ /* 0x000fca0003f3c000 */
[----:B------:R-:W-:Y:S02]  /*8580*/  @!P3 FMUL.FTZ R10, R11, -1.4426950216293334961 ;  /* 0xbfb8aa3b0b0ab820 */ /* 0x000fe40000410000 */
[----:B------:R-:W2:Y:S01]  /*8590*/  @!P6 MUFU.EX2 R5, R5 ;  /* 0x000000050005e308 */ /* 0x000ea20000000800 */
[----:B-1----:R-:W-:-:S05]  /*85a0*/  @!P0 FADD.FTZ R14, R14, 1 ;  /* 0x3f8000000e0e8421 */ /* 0x002fca0000010000 */
[----:B------:R-:W-:Y:S02]  /*85b0*/  @!P1 FMUL.FTZ R11, R12, -1.4426950216293334961 ;  /* 0xbfb8aa3b0c0b9820 */ /* 0x000fe40000410000 */
[----:B------:R-:W1:Y:S01]  /*85c0*/  @!P4 MUFU.EX2 R6, R6 ;  /* 0x000000060006c308 */ /* 0x000e620000000800 */
[----:B0-----:R-:W-:-:S07]  /*85d0*/  @!P2 FADD.FTZ R4, R4, 1 ;  /* 0x3f8000000404a421 */ /* 0x001fce0000010000 */
[----:B------:R-:W0:Y:S01]  /*85e0*/  @!P5 MUFU.EX2 R7, R7 ;  /* 0x000000070007d308 */ /* 0x000e220000000800 */
[----:B--2---:R-:W-:-:S07]  /*85f0*/  @!P6 FADD.FTZ R5, R5, 1 ;  /* 0x3f8000000505e421 */ /* 0x004fce0000010000 */
[----:B------:R1:W2:Y:S08]  /*8600*/  @!P3 MUFU.EX2 R16, R10 ;  /* 0x0000000a0010b308 */ /* 0x0002b00000000800 */
[----:B------:R0:W3:Y:S01]  /*8610*/  @!P1 MUFU.EX2 R17, R11 ;  /* 0x0000000b00119308 */ /* 0x0000e20000000800 */
[----:B-1----:R-:W-:-:S07]  /*8620*/  @!P4 FADD.FTZ R10, R6, 1 ;  /* 0x3f800000060ac421 */ /* 0x002fce0000010000 */
[----:B------:R1:W4:Y:S01]  /*8630*/  @!P0 MUFU.RCP R18, R14 ;  /* 0x0000000e00128308 */ /* 0x0003220000001000 */
[----:B0-----:R-:W-:Y:S01]  /*8640*/  @!P5 FADD.FTZ R11, R7, 1 ;  /* 0x3f800000070bd421 */ /* 0x001fe20000010000 */
[----:B------:R-:W-:-:S06]  /*8650*/  NOP ;  /* 0x0000000000007918 */ /* 0x000fcc0000000000 */
[----:B------:R-:W0:Y:S01]  /*8660*/  @!P2 MUFU.RCP R19, R4 ;  /* 0x000000040013a308 */ /* 0x000e220000001000 */
[----:B-1----:R-:W1:Y:S01]  /*8670*/  LDS.128 R12, [R36.X16+0x200] ;  /* 0x00020000240c7984 */ /* 0x002e62000000cc00 */
[----:B--2---:R-:W-:Y:S02]  /*8680*/  @!P3 FADD.FTZ R16, R16, 1 ;  /* 0x3f8000001010b421 */ /* 0x004fe40000010000 */
[----:B---3--:R-:W-:-:S04]  /*8690*/  @!P1 FADD.FTZ R17, R17, 1 ;  /* 0x3f80000011119421 */ /* 0x008fc80000010000 */
[----:B------:R2:W3:Y:S01]  /*86a0*/  @!P6 MUFU.RCP R20, R5 ;  /* 0x000000050014e308 */ /* 0x0004e20000001000 */
[----:B----4-:R-:W-:-:S05]  /*86b0*/  @!P0 FMUL.FTZ R129, R129, R18 ;  /* 0x0000001281818220 */ /* 0x010fca0000410000 */
[----:B------:R-:W-:Y:S02]  /*86c0*/  F2FP.BF16.PACK_AB R64, R129, R100 ;  /* 0x000000648140723e */ /* 0x000fe400000010ff */
[----:B------:R-:W4:Y:S01]  /*86d0*/  @!P4 MUFU.RCP R21, R10 ;  /* 0x0000000a0015c308 */ /* 0x000f220000001000 */
[----:B--2---:R-:W2:Y:S01]  /*86e0*/  LDS.128 R4, [R36.X16] ;  /* 0x0000000024047984 */ /* 0x004ea2000000cc00 */
[----:B0-----:R-:W-:Y:S01]  /*86f0*/  @!P2 FMUL.FTZ R102, R102, R19 ;  /* 0x000000136666a220 */ /* 0x001fe20000410000 */
[----:B------:R-:W-:-:S04]  /*8700*/  IADD3 R41, P2, R41, -0x800, RZ ;  /* 0xfffff80029297810 */ /* 0x000fc80007f5e0ff */
[----:B------:R-:W-:Y:S01]  /*8710*/  IADD3.X R40, R40, -0x1, RZ, P2, !PT ;  /* 0xffffffff28287810 */ /* 0x000fe200017fe4ff */
[----:B---3--:R-:W-:Y:S01]  /*8720*/  @!P6 FMUL.FTZ R131, R131, R20 ;  /* 0x000000148383e220 */ /* 0x008fe20000410000 */
[----:B------:R0:W3:Y:S04]  /*8730*/  @!P5 MUFU.RCP R22, R11 ;  /* 0x0000000b0016d308 */ /* 0x0000e80000001000 */
[----:B------:R-:W-:Y:S01]  /*8740*/  F2FP.BF16.PACK_AB R65, R131, R102 ;  /* 0x000000668341723e */ /* 0x000fe200000010ff */
[----:B----4-:R-:W-:-:S03]  /*8750*/  @!P4 FMUL.FTZ R104, R104, R21 ;  /* 0x000000156868c220 */ /* 0x010fc60000410000 */
[----:B------:R-:W4:Y:S01]  /*8760*/  @!P3 MUFU.RCP R23, R16 ;  /* 0x000000100017b308 */ /* 0x000f220000001000 */
[----:B------:R-:W-:Y:S01]  /*8770*/  IMAD.WIDE R20, R37, 0x10, R8 ;  /* 0x0000001025147825 */ /* 0x000fe200078e0208 */
[----:B------:R-:W-:-:S03]  /*8780*/  IADD3 R46, P4, R46, -0x800, RZ ;  /* 0xfffff8002e2e7810 */ /* 0x000fc60007f9e0ff */
[----:B0-----:R-:W-:Y:S01]  /*8790*/  FADD.FTZ R11, R121, R50 ;  /* 0x00000032790b7221 */ /* 0x001fe20000010000 */
[----:B------:R-:W-:Y:S02]  /*87a0*/  IADD3.X R47, R47, -0x1, RZ, P4, !PT ;  /* 0xffffffff2f2f7810 */ /* 0x000fe400027fe4ff */
[----:B------:R-:W0:Y:S01]  /*87b0*/  @!P1 MUFU.RCP R24, R17 ;  /* 0x0000001100189308 */ /* 0x000e220000001000 */
[----:B-1----:R-:W-:Y:S01]  /*87c0*/  STG.E.128 [R20.64+0x200], R12 ;  /* 0x0002000c14007986 */ /* 0x002fe2000c101d04 */
[----:B---3--:R-:W-:Y:S02]  /*87d0*/  @!P5 FMUL.FTZ R133, R133, R22 ;  /* 0x000000168585d220 */ /* 0x008fe40000410000 */
[----:B------:R-:W-:Y:S02]  /*87e0*/  FADD.FTZ R11, R11, R92 ;  /* 0x0000005c0b0b7221 */ /* 0x000fe40000010000 */
[----:B------:R-:W-:Y:S01]  /*87f0*/  IMAD R22, R110, c[0x0][0x2f8], RZ ;  /* 0x0000be006e167a24 */ /* 0x000fe200078e02ff */
[----:B------:R-:W-:Y:S01]  /*8800*/  F2FP.BF16.PACK_AB R66, R133, R104 ;  /* 0x000000688542723e */ /* 0x000fe200000010ff */
[----:B----4-:R-:W-:Y:S01]  /*8810*/  @!P3 FMUL.FTZ R106, R106, R23 ;  /* 0x000000176a6ab220 */ /* 0x010fe20000410000 */
[----:B------:R-:W-:Y:S01]  /*8820*/  IADD3 R42, P3, R42, -0x800, RZ ;  /* 0xfffff8002a2a7810 */ /* 0x000fe20007f7e0ff */
[----:B------:R-:W-:-:S03]  /*8830*/  FADD.FTZ R94, R11, R94 ;  /* 0x0000005e0b5e7221 */ /* 0x000fc60000010000 */
[----:B------:R-:W-:Y:S01]  /*8840*/  IADD3.X R43, R43, -0x1, RZ, P3, !PT ;  /* 0xffffffff2b2b7810 */ /* 0x000fe20001ffe4ff */
[----:B------:R-:W-:Y:S01]  /*8850*/  FADD.FTZ R123, R94, R123 ;  /* 0x0000007b5e7b7221 */ /* 0x000fe20000010000 */
[----:B--2---:R1:W-:Y:S01]  /*8860*/  STG.E.128 [R20.64], R4 ;  /* 0x0000000414007986 */ /* 0x0043e2000c101d04 */
[----:B0-----:R-:W-:-:S03]  /*8870*/  @!P1 FMUL.FTZ R135, R135, R24 ;  /* 0x0000001887879220 */ /* 0x001fc60000410000 */
[----:B------:R-:W-:Y:S01]  /*8880*/  BAR.SYNC.DEFER_BLOCKING 0x0 ;  /* 0x0000000000007b1d */ /* 0x000fe20000010000 */
[----:B------:R-:W-:Y:S01]  /*8890*/  FADD.FTZ R96, R123, R96 ;  /* 0x000000607b607221 */ /* 0x000fe20000010000 */
[----:B------:R-:W-:Y:S02]  /*88a0*/  F2FP.BF16.PACK_AB R67, R135, R106 ;  /* 0x0000006a8743723e */ /* 0x000fe400000010ff */
[----:B------:R-:W-:Y:S01]  /*88b0*/  IADD3 R44, P1, R44, -0x800, RZ ;  /* 0xfffff8002c2c7810 */ /* 0x000fe20007f3e0ff */
[----:B------:R-:W-:-:S03]  /*88c0*/  FADD.FTZ R125, R96, R125 ;  /* 0x0000007d607d7221 */ /* 0x000fc60000010000 */
[----:B------:R-:W-:Y:S01]  /*88d0*/  IADD3.X R45, R45, -0x1, RZ, P1, !PT ;  /* 0xffffffff2d2d7810 */ /* 0x000fe20000ffe4ff */
[----:B------:R-:W-:-:S04]  /*88e0*/  FADD.FTZ R98, R125, R98 ;  /* 0x000000627d627221 */ /* 0x000fc80000010000 */
[----:B------:R-:W-:Y:S02]  /*88f0*/  FADD.FTZ R127, R98, R127 ;  /* 0x0000007f627f7221 */ /* 0x000fe40000010000 */
[----:B-1----:R-:W-:Y:S02]  /*8900*/  IMAD R5, R53, c[0x0][0x2fc], R22 ;  /* 0x0000bf0035057a24 */ /* 0x002fe400078e0216 */
        /* <DEDUP_REMOVED lines=17> */
[----:B------:R-:W-:-:S02]  /*8a20*/  FADD.FTZ R104, R131, R104 ;  /* 0x0000006883687221 */ /* 0x000fc40000010000 */
[----:B------:R-:W-:-:S04]  /*8a30*/  IMAD.WIDE R2, R37, 0x10, R4 ;  /* 0x0000001025027825 */ /* 0x000fc800078e0204 */
[----:B------:R-:W-:-:S04]  /*8a40*/  FADD.FTZ R133, R104, R133 ;  /* 0x0000008568857221 */ /* 0x000fc80000010000 */
[----:B------:R-:W-:-:S04]  /*8a50*/  FADD.FTZ R50, R133, R106 ;  /* 0x0000006a85327221 */ /* 0x000fc80000010000 */
[----:B------:R-:W-:Y:S01]  /*8a60*/  FADD.FTZ R50, R50, R135 ;  /* 0x0000008732327221 */ /* 0x000fe20000010000 */
[----:B0-----:R0:W-:Y:S04]  /*8a70*/  STG.E.128 [R2.64], R16 ;  /* 0x0000001002007986 */ /* 0x0011e8000c101d04 */
[----:B-1----:R0:W-:Y:S02]  /*8a80*/  STG.E.128 [R2.64+0x200], R8 ;  /* 0x0002000802007986 */ /* 0x0021e4000c101d04 */
[----:B0-----:R-:W-:Y:S01]  /*8a90*/  @!P0 CALL.REL.NOINC `(.L_x_4050) ;  /* 0x0000001000008944 */ /* 0x001fe20003c00000 */
[----:B------:R-:W-:Y:S05]  /*8aa0*/  BRA `(.L_x_4133) ;  /* 0xffff7cd000007947 */ /* 0x000fea000383ffff */
.L_x_4050:
        /* <DEDUP_REMOVED lines=29> */
.L_x_4135:
[----:B------:R-:W-:Y:S05]  /*8c80*/  BSYNC B0 ;  /* 0x0000000000007941 */ /* 0x000fea0003800000 */
.L_x_4134:
        /* <DEDUP_REMOVED lines=28> */
.L_x_4137:
[----:B------:R-:W1:Y:S02]  /*8e50*/  S2R R13, SR_TID.X ;  /* 0x00000000000d7919 */ /* 0x000e640000002100 */
.L_x_4138:
[----:B------:R-:W-:Y:S05]  /*8e60*/  BSYNC B0 ;  /* 0x0000000000007941 */ /* 0x000fea0003800000 */
.L_x_4136:
        /* <DEDUP_REMOVED lines=8> */
[----:B------:R-:W-:-:S04]  /*8ef0*/  IADD3 R21, R3, R5, RZ ;  /* 0x0000000503157210 */ /* 0x000fc80007ffe0ff */
[----:B------:R-:W-:Y:S02]  /*8f00*/  IADD3 R19, R57, R19, RZ ;  /* 0x0000001339137210 */ /* 0x000fe40007ffe0ff */
.L_x_4139:
[----:B0-----:R-:W1:Y:S01]  /*8f10*/  LDS R15, [R13.X4+0x2e10] ;  /* 0x002e10000d0f7984 */ /* 0x001e620000004800 */
[----:B------:R-:W-:Y:S01]  /*8f20*/  SHF.R.S32.HI R0, RZ, 0x1f, R13 ;  /* 0x0000001fff007819 */ /* 0x000fe2000001140d */
[----:B------:R-:W-:Y:S01]  /*8f30*/  YIELD ;  /* 0x0000000000007946 */ /* 0x000fe20003800000 */
[----:B------:R-:W-:Y:S01]  /*8f40*/  MOV R6, R2 ;  /* 0x0000000200067202 */ /* 0x000fe20000000f00 */
[----:B------:R2:W3:Y:S01]  /*8f50*/  LDS R17, [R13.X4+0x3210] ;  /* 0x003210000d117984 */ /* 0x0004e20000004800 */
[----:B0-----:R-:W-:Y:S01]  /*8f60*/  MOV R7, R21 ;  /* 0x0000001500077202 */ /* 0x001fe20000000f00 */
        /* <DEDUP_REMOVED lines=9> */
[----:B--2---:R-:W-:Y:S02]  /*9000*/  IADD3 R13, R13, c[0x0][0x0], RZ ;  /* 0x000000000d0d7a10 */ /* 0x004fe40007ffe0ff */
[----:B------:R-:W-:Y:S02]  /*9010*/  IADD3 R7, R5, R7, RZ ;  /* 0x0000000705077210 */ /* 0x000fe40007ffe0ff */
[----:B------:R-:W-:Y:S02]  /*9020*/  LEA R10, P1, R8, c[0x0][0x318], 0x2 ;  /* 0x0000c600080a7a11 */ /* 0x000fe400078210ff */
[----:B------:R-:W-:Y:S02]  /*9030*/  LEA.HI.X R7, R4, c[0x0][0x314], R7, 0x2, P0 ;  /* 0x0000c50004077a11 */ /* 0x000fe400000f1407 */
[----:B------:R-:W-:-:S02]  /*9040*/  ISETP.GE.AND P0, PT, R13, c[0x0][0x16c], PT ;  /* 0x00005b000d007a0c */ /* 0x000fc40003f06270 */
[----:B------:R-:W-:-:S04]  /*9050*/  IADD3 R5, R9, R11, RZ ;  /* 0x0000000b09057210 */ /* 0x000fc80007ffe0ff */
[----:B------:R-:W-:Y:S01]  /*9060*/  LEA.HI.X R11, R8, c[0x0][0x31c], R5, 0x2, P1 ;  /* 0x0000c700080b7a11 */ /* 0x000fe200008f1405 */
[----:B-1----:R0:W-:Y:S04]  /*9070*/  RED.E.ADD.F32.FTZ.RN.STRONG.GPU [R6.64], R15 ;  /* 0x0000000f0600798e */ /* 0x0021e8000c10e784 */
[----:B---3--:R0:W-:Y:S02]  /*9080*/  RED.E.ADD.F32.FTZ.RN.STRONG.GPU [R10.64], R17 ;  /* 0x000000110a00798e */ /* 0x0081e4000c10e784 */
[----:B------:R-:W-:Y:S05]  /*9090*/  @!P0 BRA `(.L_x_4139) ;  /* 0xfffffe7000008947 */ /* 0x000fea000383ffff */
[----:B------:R-:W-:Y:S05]  /*90a0*/  EXIT ;  /* 0x000000000000794d */ /* 0x000fea0003800000 */
.L_x_4089:
[----:B------:R-:W-:Y:S01]  /*90b0*/  HFMA2.MMA R199, -RZ, RZ, 0, 5.9604644775390625e-08 ;  /* 0x00000001ffc77435 */ /* 0x000fe200000001ff */
[----:B------:R-:W-:Y:S02]  /*90c0*/  MOV R182, R14 ;  /* 0x0000000e00b67202 */ /* 0x000fe40000000f00 */
[----:B------:R-:W-:-:S02]  /*90d0*/  MOV R184, RZ ;  /* 0x000000ff00b87202 */ /* 0x000fc40000000f00 */
[----:B------:R-:W-:Y:S02]  /*90e0*/  MOV R201, 0xffffffff ;  /* 0xffffffff00c97802 */ /* 0x000fe40000000f00 */
[----:B------:R-:W-:Y:S02]  /*90f0*/  MOV R12, 0x9110 ;  /* 0x00009110000c7802 */ /* 0x000fe40000000f00 */
[----:B-1----:R-:W-:Y:S05]  /*9100*/  CALL.REL.NOINC `($__internal_167_$__cuda_sm70_shflsync_up) ;  /* 0x00000ec000007944 */ /* 0x002fea0003c00000 */
[----:B-1----:R-:W-:Y:S01]  /*9110*/  MOV R17, R182 ;  /* 0x000000b600117202 */ /* 0x002fe20000000f00 */
[----:B0-----:R-:W-:Y:S05]  /*9120*/  BRA `(.L_x_4140) ;  /* 0xffffc4d000007947 */ /* 0x001fea000383ffff */
.L_x_4090:
[----:B------:R-:W-:Y:S01]  /*9130*/  HFMA2.MMA R199, -RZ, RZ, 0, 5.9604644775390625e-08 ;  /* 0x00000001ffc77435 */ /* 0x000fe200000001ff */
[----:B------:R-:W-:Y:S02]  /*9140*/  MOV R182, R15 ;  /* 0x0000000f00b67202 */ /* 0x000fe40000000f00 */
[----:B------:R-:W-:Y:S02]  /*9150*/  MOV R184, RZ ;  /* 0x000000ff00b87202 */ /* 0x000fe40000000f00 */
[----:B------:R-:W-:Y:S02]  /*9160*/  MOV R201, 0xffffffff ;  /* 0xffffffff00c97802 */ /* 0x000fe40000000f00 */
[----:B------:R-:W-:-:S02]  /*9170*/  MOV R12, 0x9190 ;  /* 0x00009190000c7802 */ /* 0x000fc40000000f00 */
[----:B012---:R-:W-:Y:S05]  /*9180*/  CALL.REL.NOINC `($__internal_167_$__cuda_sm70_shflsync_up) ;  /* 0x00000e4000007944 */ /* 0x007fea0003c00000 */
        /* <DEDUP_REMOVED lines=10> */
[----:B------:R-:W-:Y:S05]  /*9230*/  CALL.REL.NOINC `($__internal_167_$__cuda_sm70_shflsync_up) ;  /* 0x00000d9000007944 */ /* 0x000fea0003c00000 */
[----:B0-----:R-:W-:Y:S01]  /*9240*/  HFMA2.MMA R199, -RZ, RZ, 0, 1.1920928955078125e-07 ;  /* 0x00000002ffc77435 */ /* 0x001fe200000001ff */
[----:B-1----:R-:W-:Y:S02]  /*9250*/  MOV R14, R182 ;  /* 0x000000b6000e7202 */ /* 0x002fe40000000f00 */
[----:B------:R-:W-:-:S02]  /*9260*/  MOV R182, R15 ;  /* 0x0000000f00b67202 */ /* 0x000fc40000000f00 */
[----:B------:R-:W-:Y:S02]  /*9270*/  MOV R184, RZ ;  /* 0x000000ff00b87202 */ /* 0x000fe40000000f00 */
[----:B------:R-:W-:Y:S02]  /*9280*/  MOV R201, 0xffffffff ;  /* 0xffffffff00c97802 */ /* 0x000fe40000000f00 */
[----:B------:R-:W-:Y:S02]  /*9290*/  MOV R12, 0x92b0 ;  /* 0x000092b0000c7802 */ /* 0x000fe40000000f00 */
[----:B------:R-:W-:Y:S05]  /*92a0*/  CALL.REL.NOINC `($__internal_167_$__cuda_sm70_shflsync_up) ;  /* 0x00000d2000007944 */ /* 0x000fea0003c00000 */
        /* <DEDUP_REMOVED lines=8> */
[----:B------:R-:W-:Y:S05]  /*9330*/  CALL.REL.NOINC `($__internal_167_$__cuda_sm70_shflsync_up) ;  /* 0x00000c9000007944 */ /* 0x000fea0003c00000 */
[----:B0-----:R-:W-:Y:S01]  /*9340*/  HFMA2.MMA R199, -RZ, RZ, 0, 2.384185791015625e-07 ;  /* 0x00000004ffc77435 */ /* 0x001fe200000001ff */
[----:B-1----:R-:W-:Y:S02]  /*9350*/  MOV R14, R182 ;  /* 0x000000b6000e7202 */ /* 0x002fe40000000f00 */
[----:B------:R-:W-:Y:S02]  /*9360*/  MOV R182, R15 ;  /* 0x0000000f00b67202 */ /* 0x000fe40000000f00 */
[----:B------:R-:W-:Y:S02]  /*9370*/  MOV R184, RZ ;  /* 0x000000ff00b87202 */ /* 0x000fe40000000f00 */
[----:B------:R-:W-:Y:S02]  /*9380*/  MOV R201, 0xffffffff ;  /* 0xffffffff00c97802 */ /* 0x000fe40000000f00 */
[----:B------:R-:W-:Y:S02]  /*9390*/  MOV R12, 0x93b0 ;  /* 0x000093b0000c7802 */ /* 0x000fe40000000f00 */
[----:B------:R-:W-:Y:S05]  /*93a0*/  CALL.REL.NOINC `($__internal_167_$__cuda_sm70_shflsync_up) ;  /* 0x00000c2000007944 */ /* 0x000fea0003c00000 */
        /* <DEDUP_REMOVED lines=8> */
[----:B------:R-:W-:Y:S05]  /*9430*/  CALL.REL.NOINC `($__internal_167_$__cuda_sm70_shflsync_up) ;  /* 0x00000b9000007944 */ /* 0x000fea0003c00000 */
[----:B0-----:R-:W-:Y:S01]  /*9440*/  HFMA2.MMA R199, -RZ, RZ, 0, 4.76837158203125e-07 ;  /* 0x00000008ffc77435 */ /* 0x001fe200000001ff */
[----:B-1----:R-:W-:Y:S02]  /*9450*/  MOV R14, R182 ;  /* 0x000000b6000e7202 */ /* 0x002fe40000000f00 */
[----:B------:R-:W-:Y:S02]  /*9460*/  MOV R182, R15 ;  /* 0x0000000f00b67202 */ /* 0x000fe40000000f00 */
[----:B------:R-:W-:Y:S02]  /*9470*/  MOV R184, RZ ;  /* 0x000000ff00b87202 */ /* 0x000fe40000000f00 */
[----:B------:R-:W-:Y:S02]  /*9480*/  MOV R201, 0xffffffff ;  /* 0xffffffff00c97802 */ /* 0x000fe40000000f00 */
[----:B------:R-:W-:Y:S02]  /*9490*/  MOV R12, 0x94b0 ;  /* 0x000094b0000c7802 */ /* 0x000fe40000000f00 */
[----:B------:R-:W-:Y:S05]  /*94a0*/  CALL.REL.NOINC `($__internal_167_$__cuda_sm70_shflsync_up) ;  /* 0x00000b2000007944 */ /* 0x000fea0003c00000 */
        /* <DEDUP_REMOVED lines=9> */
[----:B------:R-:W-:Y:S05]  /*9540*/  CALL.REL.NOINC `($__internal_167_$__cuda_sm70_shflsync_up) ;  /* 0x00000a8000007944 */ /* 0x000fea0003c00000 */
[----:B0-----:R-:W-:Y:S01]  /*9550*/  HFMA2.MMA R199, -RZ, RZ, 0, 9.5367431640625e-07 ;  /* 0x00000010ffc77435 */ /* 0x001fe200000001ff */
[----:B-1----:R-:W-:Y:S02]  /*9560*/  MOV R171, R182 ;  /* 0x000000b600ab7202 */ /* 0x002fe40000000f00 */
[----:B------:R-:W-:Y:S02]  /*9570*/  MOV R182, R15 ;  /* 0x0000000f00b67202 */ /* 0x000fe40000000f00 */
[----:B------:R-:W-:Y:S02]  /*9580*/  MOV R184, RZ ;  /* 0x000000ff00b87202 */ /* 0x000fe40000000f00 */
[----:B------:R-:W-:Y:S02]  /*9590*/  MOV R201, 0xffffffff ;  /* 0xffffffff00c97802 */ /* 0x000fe40000000f00 */
[----:B------:R-:W-:-:S02]  /*95a0*/  MOV R12, 0x95c0 ;  /* 0x000095c0000c7802 */ /* 0x000fc40000000f00 */
[----:B------:R-:W-:Y:S05]  /*95b0*/  CALL.REL.NOINC `($__internal_167_$__cuda_sm70_shflsync_up) ;  /* 0x00000a1000007944 */ /* 0x000fea0003c00000 */
[----:B-1----:R-:W-:Y:S01]  /*95c0*/  MOV R12, R182 ;  /* 0x000000b6000c7202 */ /* 0x002fe20000000f00 */
[----:B0-----:R-:W-:Y:S05]  /*95d0*/  BRA `(.L_x_4141) ;  /* 0xffffc1a000007947 */ /* 0x001fea000383ffff */
.L_x_4093:
[----:B0-----:R-:W-:Y:S01]  /*95e0*/  HFMA2.MMA R199, -RZ, RZ, 0, 5.9604644775390625e-08 ;  /* 0x00000001ffc77435 */ /* 0x001fe200000001ff */
[----:B------:R-:W-:-:S02]  /*95f0*/  MOV R182, R16 ;  /* 0x0000001000b67202 */ /* 0x000fc40000000f00 */
[----:B-1----:R-:W-:Y:S02]  /*9600*/  MOV R184, RZ ;  /* 0x000000ff00b87202 */ /* 0x002fe40000000f00 */
[----:B------:R-:W-:Y:S02]  /*9610*/  MOV R201, 0xffffffff ;  /* 0xffffffff00c97802 */ /* 0x000fe40000000f00 */
[----:B------:R-:W-:Y:S02]  /*9620*/  MOV R12, 0x9640 ;  /* 0x00009640000c7802 */ /* 0x000fe40000000f00 */
[----:B------:R-:W-:Y:S05]  /*9630*/  CALL.REL.NOINC `($__internal_167_$__cuda_sm70_shflsync_up) ;  /* 0x0000099000007944 */ /* 0x000fea0003c00000 */
[----:B0-----:R-:W-:Y:S01]  /*9640*/  HFMA2.MMA R199, -RZ, RZ, 0, 5.9604644775390625e-08 ;  /* 0x00000001ffc77435 */ /* 0x001fe200000001ff */
[----:B-1----:R-:W-:Y:S02]  /*9650*/  MOV R14, R182 ;  /* 0x000000b6000e7202 */ /* 0x002fe40000000f00 */
[----:B------:R-:W-:Y:S02]  /*9660*/  MOV R182, R15 ;  /* 0x0000000f00b67202 */ /* 0x000fe40000000f00 */
[----:B------:R-:W-:Y:S02]  /*9670*/  MOV R184, RZ ;  /* 0x000000ff00b87202 */ /* 0x000fe40000000f00 */
[----:B------:R-:W-:-:S02]  /*9680*/  MOV R201, 0xffffffff ;  /* 0xffffffff00c97802 */ /* 0x000fc40000000f00 */
[----:B------:R-:W-:Y:S02]  /*9690*/  MOV R12, 0x96b0 ;  /* 0x000096b0000c7802 */ /* 0x000fe40000000f00 */
[----:B------:R-:W-:Y:S05]  /*96a0*/  CALL.REL.NOINC `($__internal_167_$__cuda_sm70_shflsync_up) ;  /* 0x0000092000007944 */ /* 0x000fea0003c00000 */
[----:B0-----:R-:W-:Y:S01]  /*96b0*/  HFMA2.MMA R199, -RZ, RZ, 0, 0 ;  /* 0x00000000ffc77435 */ /* 0x001fe200000001ff */
[----:B------:R-:W-:Y:S02]  /*96c0*/  MOV R16, R14 ;  /* 0x0000000e00107202 */ /* 0x000fe40000000f00 */
[----:B-1----:R-:W-:Y:S02]  /*96d0*/  MOV R17, R182 ;  /* 0x000000b600117202 */ /* 0x002fe40000000f00 */
[----:B------:R-:W-:Y:S02]  /*96e0*/  MOV R186, R24 ;  /* 0x0000001800ba7202 */ /* 0x000fe40000000f00 */
[----:B------:R-:W-:Y:S02]  /*96f0*/  MOV R184, 0x1f ;  /* 0x0000001f00b87802 */ /* 0x000fe40000000f00 */
[----:B------:R-:W-:Y:S02]  /*9700*/  MOV R201, 0xffffffff ;  /* 0xffffffff00c97802 */ /* 0x000fe40000000f00 */
[----:B------:R-:W-:-:S02]  /*9710*/  MOV R12, 0x9730 ;  /* 0x00009730000c7802 */ /* 0x000fc40000000f00 */
[----:B------:R-:W-:Y:S05]  /*9720*/  CALL.REL.NOINC `($__internal_166_$__cuda_sm70_shflsync_idx_p) ;  /* 0x0000086000007944 */ /* 0x000fea0003c00000 */
[----:B0-----:R-:W-:Y:S01]  /*9730*/  HFMA2.MMA R199, -RZ, RZ, 0, 0 ;  /* 0x00000000ffc77435 */ /* 0x001fe200000001ff */
[----:B-1----:R-:W-:-:S02]  /*9740*/  MOV R24, R184 ;  /* 0x000000b800187202 */ /* 0x002fc40000000f00 */
[----:B------:R-:W-:Y:S02]  /*9750*/  MOV R186, R25 ;  /* 0x0000001900ba7202 */ /* 0x000fe40000000f00 */
[----:B------:R-:W-:Y:S02]  /*9760*/  MOV R184, 0x1f ;  /* 0x0000001f00b87802 */ /* 0x000fe40000000f00 */
[----:B------:R-:W-:Y:S02]  /*9770*/  MOV R201, 0xffffffff ;  /* 0xffffffff00c97802 */ /* 0x000fe40000000f00 */
[----:B------:R-:W-:Y:S02]  /*9780*/  MOV R12, 0x97a0 ;  /* 0x000097a0000c7802 */ /* 0x000fe40000000f00 */
[----:B------:R-:W-:Y:S05]  /*9790*/  CALL.REL.NOINC `($__internal_166_$__cuda_sm70_shflsync_idx_p) ;  /* 0x000007f000007944 */ /* 0x000fea0003c00000 */
[----:B-1----:R-:W-:Y:S01]  /*97a0*/  MOV R13, R184 ;  /* 0x000000b8000d7202 */ /* 0x002fe20000000f00 */
[----:B0-----:R-:W-:Y:S05]  /*97b0*/  BRA `(.L_x_4142) ;  /* 0xffffc14000007947 */ /* 0x001fea000383ffff */
.L_x_4096:
[----:B------:R-:W-:Y:S01]  /*97c0*/  HFMA2.MMA R199, -RZ, RZ, 0, 5.9604644775390625e-08 ;  /* 0x00000001ffc77435 */ /* 0x000fe200000001ff */
[----:B------:R-:W-:Y:S02]  /*97d0*/  MOV R178, R14 ;  /* 0x0000000e00b27202 */ /* 0x000fe40000000f00 */
[----:B------:R-:W-:-:S02]  /*97e0*/  MOV R182, 0x1f ;  /* 0x0000001f00b67802 */ /* 0x000fc40000000f00 */
[----:B------:R-:W-:Y:S02]  /*97f0*/  MOV R201, 0xffffffff ;  /* 0xffffffff00c97802 */ /* 0x000fe40000000f00 */
[----:B------:R-:W-:Y:S02]  /*9800*/  MOV R12, 0x9820 ;  /* 0x00009820000c7802 */ /* 0x000fe40000000f00 */
[----:B------:R-:W-:Y:S05]  /*9810*/  CALL.REL.NOINC `($__internal_165_$__cuda_sm70_shflsync_down) ;  /* 0x0000073000007944 */ /* 0x000fea0003c00000 */
[----:B-1----:R-:W-:Y:S01]  /*9820*/  MOV R195, R178 ;  /* 0x000000b200c37202 */ /* 0x002fe20000000f00 */
[----:B0-----:R-:W-:Y:S05]  /*9830*/  BRA `(.L_x_4143) ;  /* 0xffffc5a000007947 */ /* 0x001fea000383ffff */
.L_x_4097:
[----:B------:R-:W-:Y:S01]  /*9840*/  HFMA2.MMA R199, -RZ, RZ, 0, 5.9604644775390625e-08 ;  /* 0x00000001ffc77435 */ /* 0x000fe200000001ff */
[----:B------:R-:W-:Y:S02]  /*9850*/  MOV R178, R15 ;  /* 0x0000000f00b27202 */ /* 0x000fe40000000f00 */
[----:B------:R-:W-:Y:S02]  /*9860*/  MOV R182, 0x1f ;  /* 0x0000001f00b67802 */ /* 0x000fe40000000f00 */
[----:B------:R-:W-:Y:S02]  /*9870*/  MOV R201, 0xffffffff ;  /* 0xffffffff00c97802 */ /* 0x000fe40000000f00 */
[----:B------:R-:W-:-:S02]  /*9880*/  MOV R12, 0x98a0 ;  /* 0x000098a0000c7802 */ /* 0x000fc40000000f00 */
[----:B01----:R-:W-:Y:S05]  /*9890*/  CALL.REL.NOINC `($__internal_165_$__cuda_sm70_shflsync_down) ;  /* 0x000006b000007944 */ /* 0x003fea0003c00000 */
        /* <DEDUP_REMOVED lines=9> */
[----:B------:R-:W-:Y:S05]  /*9930*/  CALL.REL.NOINC `($__internal_165_$__cuda_sm70_shflsync_down) ;  /* 0x0000061000007944 */ /* 0x000fea0003c00000 */
[----:B0-----:R-:W-:Y:S01]  /*9940*/  HFMA2.MMA R199, -RZ, RZ, 0, 1.1920928955078125e-07 ;  /* 0x00000002ffc77435 */ /* 0x001fe200000001ff */
[----:B-1----:R-:W-:Y:S02]  /*9950*/  MOV R14, R178 ;  /* 0x000000b2000e7202 */ /* 0x002fe40000000f00 */
[----:B------:R-:W-:-:S02]  /*9960*/  MOV R178, R15 ;  /* 0x0000000f00b27202 */ /* 0x000fc40000000f00 */
[----:B------:R-:W-:Y:S02]  /*9970*/  MOV R182, 0x1f ;  /* 0x0000001f00b67802 */ /* 0x000fe40000000f00 */
[----:B------:R-:W-:Y:S02]  /*9980*/  MOV R201, 0xffffffff ;  /* 0xffffffff00c97802 */ /* 0x000fe40000000f00 */
[----:B------:R-:W-:Y:S02]  /*9990*/  MOV R12, 0x99b0 ;  /* 0x000099b0000c7802 */ /* 0x000fe40000000f00 */
[----:B------:R-:W-:Y:S05]  /*99a0*/  CALL.REL.NOINC `($__internal_165_$__cuda_sm70_shflsync_down) ;  /* 0x000005a000007944 */ /* 0x000fea0003c00000 */
[----:B-1----:R-:W-:Y:S01]  /*99b0*/  @!P3 FFMA.FTZ R15, R195, R178, R15 ;  /* 0x000000b2c30fb223 */ /* 0x002fe2000001000f */
[----:B0-----:R-:W-:Y:S01]  /*99c0*/  HFMA2.MMA R199, -RZ, RZ, 0, 2.384185791015625e-07 ;  /* 0x00000004ffc77435 */ /* 0x001fe200000001ff */
[----:B------:R-:W-:Y:S01]  /*99d0*/  @!P3 FMUL.FTZ R195, R14, R195 ;  /* 0x000000c30ec3b220 */ /* 0x000fe20000410000 */
[----:B------:R-:W-:Y:S02]  /*99e0*/  MOV R182, 0x1f ;  /* 0x0000001f00b67802 */ /* 0x000fe40000000f00 */
[----:B------:R-:W-:Y:S02]  /*99f0*/  MOV R201, 0xffffffff ;  /* 0xffffffff00c97802 */ /* 0x000fe40000000f00 */
[----:B------:R-:W-:-:S02]  /*9a00*/  MOV R178, R195 ;  /* 0x000000c300b27202 */ /* 0x000fc40000000f00 */
[----:B------:R-:W-:Y:S02]  /*9a10*/  MOV R12, 0x9a30 ;  /* 0x00009a30000c7802 */ /* 0x000fe40000000f00 */
[----:B------:R-:W-:Y:S05]  /*9a20*/  CALL.REL.NOINC `($__internal_165_$__cuda_sm70_shflsync_down) ;  /* 0x0000052000007944 */ /* 0x000fea0003c00000 */
[----:B0-----:R-:W-:Y:S01]  /*9a30*/  HFMA2.MMA R199, -RZ, RZ, 0, 2.384185791015625e-07 ;  /* 0x00000004ffc77435 */ /* 0x001fe200000001ff */
[----:B-1----:R-:W-:Y:S02]  /*9a40*/  MOV R14, R178 ;  /* 0x000000b2000e7202 */ /* 0x002fe40000000f00 */
[----:B------:R-:W-:Y:S02]  /*9a50*/  MOV R178, R15 ;  /* 0x0000000f00b27202 */ /* 0x000fe40000000f00 */
[----:B------:R-:W-:Y:S02]  /*9a60*/  MOV R182, 0x1f ;  /* 0x0000001f00b67802 */ /* 0x000fe40000000f00 */
[----:B------:R-:W-:Y:S02]  /*9a70*/  MOV R201, 0xffffffff ;  /* 0xffffffff00c97802 */ /* 0x000fe40000000f00 */
[----:B------:R-:W-:Y:S02]  /*9a80*/  MOV R12, 0x9aa0 ;  /* 0x00009aa0000c7802 */ /* 0x000fe40000000f00 */
[----:B------:R-:W-:Y:S05]  /*9a90*/  CALL.REL.NOINC `($__internal_165_$__cuda_sm70_shflsync_down) ;  /* 0x000004b000007944 */ /* 0x000fea0003c00000 */
[----:B-1----:R-:W-:Y:S01]  /*9aa0*/  @!P2 FFMA.FTZ R15, R195, R178, R15 ;  /* 0x000000b2c30fa223 */ /* 0x002fe2000001000f */
[----:B0-----:R-:W-:Y:S01]  /*9ab0*/  HFMA2.MMA R199, -RZ, RZ, 0, 4.76837158203125e-07 ;  /* 0x00000008ffc77435 */ /* 0x001fe200000001ff */
[----:B------:R-:W-:Y:S01]  /*9ac0*/  @!P2 FMUL.FTZ R195, R14, R195 ;  /* 0x000000c30ec3a220 */ /* 0x000fe20000410000 */
[----:B------:R-:W-:-:S02]  /*9ad0*/  MOV R182, 0x1f ;  /* 0x0000001f00b67802 */ /* 0x000fc40000000f00 */
[----:B------:R-:W-:Y:S02]  /*9ae0*/  MOV R201, 0xffffffff ;  /* 0xffffffff00c97802 */ /* 0x000fe40000000f00 */
[----:B------:R-:W-:Y:S02]  /*9af0*/  MOV R178, R195 ;  /* 0x000000c300b27202 */ /* 0x000fe40000000f00 */
[----:B------:R-:W-:Y:S02]  /*9b00*/  MOV R12, 0x9b20 ;  /* 0x00009b20000c7802 */ /* 0x000fe40000000f00 */
[----:B------:R-:W-:Y:S05]  /*9b10*/  CALL.REL.NOINC `($__internal_165_$__cuda_sm70_shflsync_down) ;  /* 0x0000043000007944 */ /* 0x000fea0003c00000 */
[----:B0-----:R-:W-:Y:S01]  /*9b20*/  HFMA2.MMA R199, -RZ, RZ, 0, 4.76837158203125e-07 ;  /* 0x00000008ffc77435 */ /* 0x001fe200000001ff */
[----:B-1----:R-:W-:Y:S02]  /*9b30*/  MOV R14, R178 ;  /* 0x000000b2000e7202 */ /* 0x002fe40000000f00 */
[----:B------:R-:W-:Y:S02]  /*9b40*/  MOV R178, R15 ;  /* 0x0000000f00b27202 */ /* 0x000fe40000000f00 */
[----:B------:R-:W-:Y:S02]  /*9b50*/  MOV R182, 0x1f ;  /* 0x0000001f00b67802 */ /* 0x000fe40000000f00 */
[----:B------:R-:W-:-:S02]  /*9b60*/  MOV R201, 0xffffffff ;  /* 0xffffffff00c97802 */ /* 0x000fc40000000f00 */
[----:B------:R-:W-:Y:S02]  /*9b70*/  MOV R12, 0x9b90 ;  /* 0x00009b90000c7802 */ /* 0x000fe40000000f00 */
[----:B------:R-:W-:Y:S05]  /*9b80*/  CALL.REL.NOINC `($__internal_165_$__cuda_sm70_shflsync_down) ;  /* 0x000003c000007944 */ /* 0x000fea0003c00000 */
[----:B-1----:R-:W-:Y:S01]  /*9b90*/  @!P1 FFMA.FTZ R15, R195, R178, R15 ;  /* 0x000000b2c30f9223 */ /* 0x002fe2000001000f */
[----:B0-----:R-:W-:Y:S01]  /*9ba0*/  HFMA2.MMA R199, -RZ, RZ, 0, 9.5367431640625e-07 ;  /* 0x00000010ffc77435 */ /* 0x001fe200000001ff */
[----:B------:R-:W-:Y:S01]  /*9bb0*/  @!P1 FMUL.FTZ R195, R14, R195 ;  /* 0x000000c30ec39220 */ /* 0x000fe20000410000 */
[----:B------:R-:W-:Y:S02]  /*9bc0*/  MOV R182, 0x1f ;  /* 0x0000001f00b67802 */ /* 0x000fe40000000f00 */
[----:B------:R-:W-:Y:S02]  /*9bd0*/  MOV R201, 0xffffffff ;  /* 0xffffffff00c97802 */ /* 0x000fe40000000f00 */
[----:B------:R-:W-:Y:S02]  /*9be0*/  MOV R178, R195 ;  /* 0x000000c300b27202 */ /* 0x000fe40000000f00 */
[----:B------:R-:W-:Y:S02]  /*9bf0*/  MOV R12, 0x9c10 ;  /* 0x00009c10000c7802 */ /* 0x000fe40000000f00 */
[----:B------:R-:W-:Y:S05]  /*9c00*/  CALL.REL.NOINC `($__internal_165_$__cuda_sm70_shflsync_down) ;  /* 0x0000034000007944 */ /* 0x000fea0003c00000 */
[----:B0-----:R-:W-:Y:S01]  /*9c10*/  HFMA2.MMA R199, -RZ, RZ, 0, 9.5367431640625e-07 ;  /* 0x00000010ffc77435 */ /* 0x001fe200000001ff */
[----:B-1----:R-:W-:-:S02]  /*9c20*/  MOV R14, R178 ;  /* 0x000000b2000e7202 */ /* 0x002fc40000000f00 */
[----:B------:R-:W-:Y:S02]  /*9c30*/  MOV R178, R15 ;  /* 0x0000000f00b27202 */ /* 0x000fe40000000f00 */
[----:B------:R-:W-:Y:S02]  /*9c40*/  MOV R182, 0x1f ;  /* 0x0000001f00b67802 */ /* 0x000fe40000000f00 */
[----:B------:R-:W-:Y:S02]  /*9c50*/  MOV R201, 0xffffffff ;  /* 0xffffffff00c97802 */ /* 0x000fe40000000f00 */
[----:B------:R-:W-:Y:S02]  /*9c60*/  MOV R12, 0x9c80 ;  /* 0x00009c80000c7802 */ /* 0x000fe40000000f00 */
[----:B------:R-:W-:Y:S05]  /*9c70*/  CALL.REL.NOINC `($__internal_165_$__cuda_sm70_shflsync_down) ;  /* 0x000002d000007944 */ /* 0x000fea0003c00000 */
[----:B-1----:R-:W-:Y:S01]  /*9c80*/  @!P0 FFMA.FTZ R15, R195, R178, R15 ;  /* 0x000000b2c30f8223 */ /* 0x002fe2000001000f */
[----:B0-----:R-:W-:Y:S01]  /*9c90*/  HFMA2.MMA R199, -RZ, RZ, 0, 0 ;  /* 0x00000000ffc77435 */ /* 0x001fe200000001ff */
[----:B------:R-:W-:Y:S01]  /*9ca0*/  @!P0 FMUL.FTZ R195, R14, R195 ;  /* 0x000000c30ec38220 */ /* 0x000fe20000410000 */
[----:B------:R-:W-:Y:S02]  /*9cb0*/  MOV R184, 0x1f ;  /* 0x0000001f00b87802 */ /* 0x000fe40000000f00 */
[----:B------:R-:W-:-:S02]  /*9cc0*/  MOV R201, 0xffffffff ;  /* 0xffffffff00c97802 */ /* 0x000fc40000000f00 */
[----:B------:R-:W-:Y:S02]  /*9cd0*/  MOV R186, R195 ;  /* 0x000000c300ba7202 */ /* 0x000fe40000000f00 */
[----:B------:R-:W-:Y:S02]  /*9ce0*/  MOV R12, 0x9d00 ;  /* 0x00009d00000c7802 */ /* 0x000fe40000000f00 */
[----:B------:R-:W-:Y:S05]  /*9cf0*/  CALL.REL.NOINC `($__internal_166_$__cuda_sm70_shflsync_idx_p) ;  /* 0x0000029000007944 */ /* 0x000fea0003c00000 */
[----:B0-----:R-:W-:Y:S01]  /*9d00*/  HFMA2.MMA R199, -RZ, RZ, 0, 0 ;  /* 0x00000000ffc77435 */ /* 0x001fe200000001ff */
[----:B-1----:R-:W-:Y:S02]  /*9d10*/  MOV R14, R184 ;  /* 0x000000b8000e7202 */ /* 0x002fe40000000f00 */
[----:B------:R-:W-:Y:S02]  /*9d20*/  MOV R186, R15 ;  /* 0x0000000f00ba7202 */ /* 0x000fe40000000f00 */
[----:B------:R-:W-:Y:S02]  /*9d30*/  MOV R184, 0x1f ;  /* 0x0000001f00b87802 */ /* 0x000fe40000000f00 */
[----:B------:R-:W-:Y:S02]  /*9d40*/  MOV R201, 0xffffffff ;  /* 0xffffffff00c97802 */ /* 0x000fe40000000f00 */
[----:B------:R-:W-:-:S02]  /*9d50*/  MOV R12, 0x9d70 ;  /* 0x00009d70000c7802 */ /* 0x000fc40000000f00 */
[----:B------:R-:W-:Y:S05]  /*9d60*/  CALL.REL.NOINC `($__internal_166_$__cuda_sm70_shflsync_idx_p) ;  /* 0x0000022000007944 */ /* 0x000fea0003c00000 */
[----:B0-----:R-:W-:Y:S01]  /*9d70*/  HFMA2.MMA R199, -RZ, RZ, 0, 5.9604644775390625e-08 ;  /* 0x00000001ffc77435 */ /* 0x001fe200000001ff */
[----:B------:R-:W-:-:S02]  /*9d80*/  MOV R174, R14 ;  /* 0x0000000e00ae7202 */ /* 0x000fc40000000f00 */
[----:B-1----:R-:W-:Y:S02]  /*9d90*/  MOV R176, R184 ;  /* 0x000000b800b07202 */ /* 0x002fe40000000f00 */
[----:B------:R-:W-:Y:S02]  /*9da0*/  MOV R178, R195 ;  /* 0x000000c300b27202 */ /* 0x000fe40000000f00 */
[----:B------:R-:W-:Y:S02]  /*9db0*/  MOV R182, 0x1f ;  /* 0x0000001f00b67802 */ /* 0x000fe40000000f00 */
[----:B------:R-:W-:Y:S02]  /*9dc0*/  MOV R201, 0xffffffff ;  /* 0xffffffff00c97802 */ /* 0x000fe40000000f00 */
[----:B------:R-:W-:Y:S02]  /*9dd0*/  MOV R12, 0x9df0 ;  /* 0x00009df0000c7802 */ /* 0x000fe40000000f00 */
[----:B------:R-:W-:Y:S05]  /*9de0*/  CALL.REL.NOINC `($__internal_165_$__cuda_sm70_shflsync_down) ;  /* 0x0000016000007944 */ /* 0x000fea0003c00000 */
[----:B0-----:R-:W-:Y:S01]  /*9df0*/  HFMA2.MMA R199, -RZ, RZ, 0, 5.9604644775390625e-08 ;  /* 0x00000001ffc77435 */ /* 0x001fe200000001ff */
[----:B-1----:R-:W-:Y:S02]  /*9e00*/  MOV R14, R178 ;  /* 0x000000b2000e7202 */ /* 0x002fe40000000f00 */
[----:B------:R-:W-:-:S02]  /*9e10*/  MOV R178, R15 ;  /* 0x0000000f00b27202 */ /* 0x000fc40000000f00 */
[----:B------:R-:W-:Y:S02]  /*9e20*/  MOV R182, 0x1f ;  /* 0x0000001f00b67802 */ /* 0x000fe40000000f00 */
[----:B------:R-:W-:Y:S02]  /*9e30*/  MOV R201, 0xffffffff ;  /* 0xffffffff00c97802 */ /* 0x000fe40000000f00 */
[----:B------:R-:W-:Y:S02]  /*9e40*/  MOV R12, 0x9e60 ;  /* 0x00009e60000c7802 */ /* 0x000fe40000000f00 */
[----:B------:R-:W-:Y:S05]  /*9e50*/  CALL.REL.NOINC `($__internal_165_$__cuda_sm70_shflsync_down) ;  /* 0x000000f000007944 */ /* 0x000fea0003c00000 */
[----:B0-----:R-:W-:Y:S01]  /*9e60*/  HFMA2.MMA R199, -RZ, RZ, 0, 0 ;  /* 0x00000000ffc77435 */ /* 0x001fe200000001ff */
[----:B------:R-:W-:Y:S02]  /*9e70*/  MOV R195, R14 ;  /* 0x0000000e00c37202 */ /* 0x000fe40000000f00 */
[----:B------:R-:W-:Y:S02]  /*9e80*/  MOV R186, R16 ;  /* 0x0000001000ba7202 */ /* 0x000fe40000000f00 */
[----:B------:R-:W-:Y:S02]  /*9e90*/  MOV R184, 0x1f ;  /* 0x0000001f00b87802 */ /* 0x000fe40000000f00 */
[----:B------:R-:W-:-:S02]  /*9ea0*/  MOV R201, 0xffffffff ;  /* 0xffffffff00c97802 */ /* 0x000fc40000000f00 */
[----:B------:R-:W-:Y:S02]  /*9eb0*/  MOV R12, 0x9ed0 ;  /* 0x00009ed0000c7802 */ /* 0x000fe40000000f00 */
[----:B-1----:R-:W-:Y:S05]  /*9ec0*/  CALL.REL.NOINC `($__internal_166_$__cuda_sm70_shflsync_idx_p) ;  /* 0x000000c000007944 */ /* 0x002fea0003c00000 */
[----:B0-----:R-:W-:Y:S01]  /*9ed0*/  HFMA2.MMA R199, -RZ, RZ, 0, 0 ;  /* 0x00000000ffc77435 */ /* 0x001fe200000001ff */
[----:B-1----:R-:W-:Y:S02]  /*9ee0*/  MOV R182, R184 ;  /* 0x000000b800b67202 */ /* 0x002fe40000000f00 */
[----:B------:R-:W-:Y:S02]  /*9ef0*/  MOV R186, R17 ;  /* 0x0000001100ba7202 */ /* 0x000fe40000000f00 */
[----:B------:R-:W-:Y:S02]  /*9f00*/  MOV R184, 0x1f ;  /* 0x0000001f00b87802 */ /* 0x000fe40000000f00 */
[----:B------:R-:W-:Y:S02]  /*9f10*/  MOV R201, 0xffffffff ;  /* 0xffffffff00c97802 */ /* 0x000fe40000000f00 */
[----:B------:R-:W-:Y:S02]  /*9f20*/  MOV R12, 0x9f40 ;  /* 0x00009f40000c7802 */ /* 0x000fe40000000f00 */
[----:B------:R-:W-:Y:S05]  /*9f30*/  CALL.REL.NOINC `($__internal_166_$__cuda_sm70_shflsync_idx_p) ;  /* 0x0000005000007944 */ /* 0x000fea0003c00000 */
[----:B01----:R-:W-:Y:S05]  /*9f40*/  BRA `(.L_x_4144) ;  /* 0xffffc03000007947 */ /* 0x003fea000383ffff */
        .weak           $__internal_165_$__cuda_sm70_shflsync_down
        .type           $__internal_165_$__cuda_sm70_shflsync_down,@function
        .size           $__internal_165_$__cuda_sm70_shflsync_down,($__internal_166_$__cuda_sm70_shflsync_idx_p - $__internal_165_$__cuda_sm70_shflsync_down)
$__internal_165_$__cuda_sm70_shflsync_down:
[----:B------:R-:W-:Y:S01]  /*9f50*/  HFMA2.MMA R13, -RZ, RZ, 0, 0 ;  /* 0x00000000ff0d7435 */ /* 0x000fe200000001ff */
[----:B------:R-:W-:Y:S04]  /*9f60*/  WARPSYNC R201 ;  /* 0x000000c900007348 */ /* 0x000fe80003800000 */
[----:B------:R0:W1:Y:S01]  /*9f70*/  SHFL.DOWN PT, R178, R178, R199, R182 ;  /* 0x080000c7b2b27389 */ /* 0x00006200000e00b6 */
[----:B------:R-:W-:Y:S05]  /*9f80*/  RET.REL.NODEC R12 `(_Z25selective_scan_bwd_kernelI32Selective_Scan_bwd_kernel_traitsILi64ELi16ELb1ELb0ELb1ELb1ELb1EN3c108BFloat16EfEEv12SSMParamsBwd) ;  /* 0xffff60700c007950 */ /* 0x000fea0003c3ffff */
        .weak           $__internal_166_$__cuda_sm70_shflsync_idx_p
        .type           $__internal_166_$__cuda_sm70_shflsync_idx_p,@function
        .size           $__internal_166_$__cuda_sm70_shflsync_idx_p,($__internal_167_$__cuda_sm70_shflsync_up - $__internal_166_$__cuda_sm70_shflsync_idx_p)
$__internal_166_$__cuda_sm70_shflsync_idx_p:
[----:B------:R-:W-:Y:S01]  /*9f90*/  MOV R13, 0x0 ;  /* 0x00000000000d7802 */ /* 0x000fe20000000f00 */
[----:B------:R-:W-:Y:S04]  /*9fa0*/  WARPSYNC R201 ;  /* 0x000000c900007348 */ /* 0x000fe80003800000 */
[----:B------:R0:W1:Y:S01]  /*9fb0*/  SHFL.IDX PT, R184, R186, R199, R184 ;  /* 0x000000c7bab87389 */ /* 0x00006200000e00b8 */
[----:B------:R-:W-:Y:S05]  /*9fc0*/  RET.REL.NODEC R12 `(_Z25selective_scan_bwd_kernelI32Selective_Scan_bwd_kernel_traitsILi64ELi16ELb1ELb0ELb1ELb1ELb1EN3c108BFloat16EfEEv12SSMParamsBwd) ;  /* 0xffff60300c007950 */ /* 0x000fea0003c3ffff */
        .weak           $__internal_167_$__cuda_sm70_shflsync_up
        .type           $__internal_167_$__cuda_sm70_shflsync_up,@function
        .size           $__internal_167_$__cuda_sm70_shflsync_up,(.L_x_8979 - $__internal_167_$__cuda_sm70_shflsync_up)
$__internal_167_$__cuda_sm70_shflsync_up:
[----:B------:R-:W-:Y:S01]  /*9fd0*/  HFMA2.MMA R13, -RZ, RZ, 0, 0 ;  /* 0x00000000ff0d7435 */ /* 0x000fe200000001ff */
[----:B------:R-:W-:Y:S04]  /*9fe0*/  WARPSYNC R201 ;  /* 0x000000c900007348 */ /* 0x000fe80003800000 */
[----:B------:R0:W1:Y:S01]  /*9ff0*/  SHFL.UP PT, R182, R182, R199, R184 ;  /* 0x040000c7b6b67389 */ /* 0x00006200000e00b8 */
[----:B------:R-:W-:Y:S05]  /*a000*/  RET.REL.NODEC R12 `(_Z25selective_scan_bwd_kernelI32Selective_Scan_bwd_kernel_traitsILi64ELi16ELb1ELb0ELb1ELb1ELb1EN3c108BFloat16EfEEv12SSMParamsBwd) ;  /* 0xffff5ff00c007950 */ /* 0x000fea0003c3ffff */
.L_x_4145:
        /* <DEDUP_REMOVED lines=15> */
.L_x_8979:


//--------------------- .text._Z25selective_scan_bwd_kernelI32Selective_Scan_bwd_kernel_traitsILi64ELi16ELb1ELb1ELb0ELb0ELb0EN3c108BFloat16EfEEv12SSMParamsBwd --------------------------
	.section	.text._Z25selective_scan_bwd_kernelI32Selective_Scan_bwd_kernel_traitsILi64ELi16ELb1ELb1ELb0ELb0ELb0EN3c108BFloat16EfEEv12SSMParamsBwd,"ax",@progbits
	.sectioninfo	@"SHI_REGISTERS=203"
	.align	128
        .global         _Z25selective_scan_bwd_kernelI32Selective_Scan_bwd_kernel_traitsILi64ELi16ELb1ELb1ELb0ELb0ELb0EN3c108BFloat16EfEEv12SSMParamsBwd
        .type           _Z25selective_scan_bwd_kernelI32Selective_Scan_bwd_kernel_traitsILi64ELi16ELb1ELb1ELb0ELb0ELb0EN3c108BFloat16EfEEv12SSMParamsBwd,@function
        .size           _Z25selective_scan_bwd_kernelI32Selective_Scan_bwd_kernel_traitsILi64ELi16ELb1ELb1ELb0ELb0ELb0EN3c108BFloat16EfEEv12SSMParamsBwd,(.L_x_8982 - _Z25selective_scan_bwd_kernelI32Selective_Scan_bwd_kernel_traitsILi64ELi16ELb1ELb1ELb0ELb0ELb0EN3c108BFloat16EfEEv12SSMParamsBwd)
        .other          _Z25selective_scan_bwd_kernelI32Selective_Scan_bwd_kernel_traitsILi64ELi16ELb1ELb1ELb0ELb0ELb0EN3c108BFloat16EfEEv12SSMParamsBwd,@"STO_CUDA_ENTRY STV_DEFAULT"
_Z25selective_scan_bwd_kernelI32Selective_Scan_bwd_kernel_traitsILi64ELi16ELb1ELb1ELb0ELb0ELb0EN3c108BFloat16EfEEv12SSMParamsBwd:
.text._Z25selective_scan_bwd_kernelI32Selective_Scan_bwd_kernel_traitsILi64ELi16ELb1ELb1ELb0ELb0ELb0EN3c108BFloat16EfEEv12SSMParamsBwd:
        /* <DEDUP_REMOVED lines=16> */
[C---:B------:R-:W-:Y:S02]  /*0100*/  @P1 LEA.HI.X R5, R57.reuse, c[0x0][0x254], R56, 0x2, P3 ;  /* 0x0000950039051a11 */ /* 0x040fe400018f1438 */
        /* <DEDUP_REMOVED lines=13> */
[C---:B------:R-:W-:Y:S01]  /*01e0*/  IMAD R13, R53.reuse, c[0x0][0x194], R10 ;  /* 0x00006500350d7a24 */ /* 0x040fe200078e020a */
        /* <DEDUP_REMOVED lines=88> */
[----:B------:R-:W-:Y:S02]  /*0770*/  MOV R50, RZ ;  /* 0x000000ff00327202 */ /* 0x000fe40000000f00 */
[----:B0-----:R-:W-:-:S04]  /*0780*/  SHF.R.S32.HI R5, RZ, 0x1f, R48 ;  /* 0x0000001fff057819 */ /* 0x001fc80000011430 */
[----:B------:R-:W-:-:S04]  /*0790*/  LEA.HI R5, R5, R48, RZ, 0x5 ;  /* 0x0000003005057211 */ /* 0x000fc800078f28ff */
[----:B-1----:R-:W-:Y:S02]  /*07a0*/  SHF.R.S32.HI R36, RZ, 0x5, R5 ;  /* 0x00000005ff247819 */ /* 0x002fe40000011405 */
.L_x_4197:
        /* <DEDUP_REMOVED lines=112> */
[-C--:B------:R-:W-:Y:S01]  /*0eb0*/  FMUL.FTZ R94, R0, R55.reuse ;  /* 0x00000037005e7220 */ /* 0x080fe20000410000 */
[----:B------:R-:W-:Y:S01]  /*0ec0*/  PRMT R120, RZ, 0x7610, R67 ;  /* 0x00007610ff787816 */ /* 0x000fe20000000043 */
[----:B------:R-:W-:Y:S02]  /*0ed0*/  FADD.FTZ R106, R63, R54 ;  /* 0x000000363f6a7221 */ /* 0x000fe40000010000 */
        /* <DEDUP_REMOVED lines=32> */
[----:B------:R-:W-:-:S02]  /*10e0*/  MOV R69, RZ ;  /* 0x000000ff00457202 */ /* 0x000fc40000000f00 */
[----:B------:R-:W-:Y:S01]  /*10f0*/  MOV R65, RZ ;  /* 0x000000ff00417202 */ /* 0x000fe20000000f00 */
[----:B------:R-:W-:Y:S05]  /*1100*/  BRA `(.L_x_4148) ;  /* 0x000036c000007947 */ /* 0x000fea0003800000 */
.L_x_4147:
[----:B------:R-:W-:Y:S01]  /*1110*/  HFMA2.MMA R63, -RZ, RZ, 0, 0 ;  /* 0x00000000ff3f7435 */ /* 0x000fe200000001ff */
[----:B------:R-:W-:Y:S01]  /*1120*/  MOV R86, RZ ;  /* 0x000000ff00567202 */ /* 0x000fe20000000f00 */
[----:B------:R-:W-:Y:S01]  /*1130*/  HFMA2.MMA R61, -RZ, RZ, 0, 0 ;  /* 0x00000000ff3d7435 */ /* 0x000fe200000001ff */
[----:B------:R-:W-:Y:S01]  /*1140*/  CS2R R70, SRZ ;  /* 0x0000000000467805 */ /* 0x000fe2000001ff00 */
        /* <DEDUP_REMOVED lines=9> */
[----:B------:R-:W-:-:S02]  /*11e0*/  MOV R67, RZ ;  /* 0x000000ff00437202 */ /* 0x000fc40000000f00 */
.L_x_4196:
[----:B------:R-:W-:Y:S01]  /*11f0*/  IMAD R14, R56, c[0x0][0x180], RZ ;  /* 0x00006000380e7a24 */ /* 0x000fe200078e02ff */
[----:B------:R-:W-:Y:S01]  /*1200*/  SHF.R.S32.HI R117, RZ, 0x1f, R63 ;  /* 0x0000001fff757819 */ /* 0x000fe2000001143f */
[----:B------:R-:W-:-:S04]  /*1210*/  IMAD.WIDE.U32 R12, R57, c[0x0][0x180], RZ ;  /* 0x00006000390c7a25 */ /* 0x000fc800078e00ff */
[----:B------:R-:W-:Y:S02]  /*1220*/  IMAD R15, R57, c[0x0][0x184], R14 ;  /* 0x00006100390f7a24 */ /* 0x000fe400078e020e */
[----:B------:R-:W-:Y:S02]  /*1230*/  IMAD R16, R117, c[0x0][0x188], RZ ;  /* 0x0000620075107a24 */ /* 0x000fe400078e02ff */
[----:B------:R-:W-:Y:S02]  /*1240*/  IMAD.IADD R13, R13, 0x1, R15 ;  /* 0x000000010d0d7824 */ /* 0x000fe400078e020f */
[----:B------:R-:W-:Y:S02]  /*1250*/  IMAD R18, R117, c[0x0][0x1a0], RZ ;  /* 0x0000680075127a24 */ /* 0x000fe400078e02ff */
[C---:B------:R-:W-:Y:S02]  /*1260*/  IMAD R17, R63.reuse, c[0x0][0x18c], R16 ;  /* 0x000063003f117a24 */ /* 0x040fe400078e0210 */
[----:B------:R-:W-:-:S04]  /*1270*/  IMAD.WIDE.U32 R12, R63, c[0x0][0x188], R12 ;  /* 0x000062003f0c7a25 */ /* 0x000fc800078e000c */
[----:B------:R-:W-:Y:S01]  /*1280*/  IMAD.WIDE.U32 R14, R63, c[0x0][0x1a0], RZ ;  /* 0x000068003f0e7a25 */ /* 0x000fe200078e00ff */
[----:B------:R-:W-:Y:S02]  /*1290*/  IADD3 R13, R13, R17, RZ ;  /* 0x000000110d0d7210 */ /* 0x000fe40007ffe0ff */
[----:B------:R-:W-:Y:S01]  /*12a0*/  LEA R122, P0, R12, c[0x0][0x220], 0x2 ;  /* 0x000088000c7a7a11 */ /* 0x000fe200078010ff */
[----:B------:R-:W-:Y:S01]  /*12b0*/  IMAD R19, R63, c[0x0][0x1a4], R18 ;  /* 0x000069003f137a24 */ /* 0x000fe200078e0212 */
[----:B------:R-:W-:Y:S02]  /*12c0*/  LEA R24, P1, R14, R40, 0x1 ;  /* 0x000000280e187211 */ /* 0x000fe400078208ff */
[----:B------:R-:W-:Y:S02]  /*12d0*/  LEA.HI.X R123, R12, c[0x0][0x224], R13, 0x2, P0 ;  /* 0x000089000c7b7a11 */ /* 0x000fe400000f140d */
[----:B------:R-:W-:-:S03]  /*12e0*/  IADD3 R15, R15, R19, RZ ;  /* 0x000000130f0f7210 */ /* 0x000fc60007ffe0ff */
[----:B------:R0:W2:Y:S01]  /*12f0*/  LDG.E R59, [R122.64] ;  /* 0x000000047a3b7981 */ /* 0x0000a2000c1e1900 */
[----:B------:R-:W-:-:S05]  /*1300*/  LEA.HI.X R25, R14, R39, R15, 0x1, P1 ;  /* 0x000000270e197211 */ /* 0x000fca00008f0c0f */
[----:B------:R-:W-:-:S05]  /*1310*/  IMAD.WIDE R24, R35, 0x10, R24 ;  /* 0x0000001023187825 */ /* 0x000fca00078e0218 */
[----:B------:R1:W3:Y:S04]  /*1320*/  LDG.E.128 R12, [R24.64] ;  /* 0x00000004180c7981 */ /* 0x0002e8000c1e1d00 */
[----:B------:R1:W4:Y:S01]  /*1330*/  LDG.E.128 R16, [R24.64+0x200] ;  /* 0x0002000418107981 */ /* 0x000322000c1e1d00 */
[----:B------:R-:W-:Y:S02]  /*1340*/  IMAD R126, R56, c[0x0][0x1b8], RZ ;  /* 0x00006e00387e7a24 */ /* 0x000fe400078e02ff */
[----:B------:R-:W-:-:S04]  /*1350*/  IMAD.WIDE.U32 R124, R57, c[0x0][0x1b8], RZ ;  /* 0x00006e00397c7a25 */ /* 0x000fc800078e00ff */
[----:B------:R-:W-:Y:S02]  /*1360*/  IMAD R113, R57, c[0x0][0x1bc], R126 ;  /* 0x00006f0039717a24 */ /* 0x000fe400078e027e */
[----:B------:R-:W-:-:S03]  /*1370*/  IMAD R126, R117, c[0x0][0x1c0], RZ ;  /* 0x00007000757e7a24 */ /* 0x000fc600078e02ff */
[----:B------:R-:W-:Y:S02]  /*1380*/  IADD3 R125, R125, R113, RZ ;  /* 0x000000717d7d7210 */ /* 0x000fe40007ffe0ff */
[----:B------:R-:W-:Y:S01]  /*1390*/  IADD3 R113, R38, -0x1, RZ ;  /* 0xffffffff26717810 */ /* 0x000fe20007ffe0ff */
[C---:B------:R-:W-:Y:S01]  /*13a0*/  IMAD R117, R63.reuse, c[0x0][0x1c4], R126 ;  /* 0x000071003f757a24 */ /* 0x040fe200078e027e */
[----:B------:R-:W-:Y:S01]  /*13b0*/  ISETP.NE.AND P1, PT, R48, RZ, PT ;  /* 0x000000ff3000720c */ /* 0x000fe20003f25270 */
[----:B-1----:R-:W-:Y:S01]  /*13c0*/  IMAD.WIDE.U32 R24, R63, c[0x0][0x1c0], R124 ;  /* 0x000070003f187a25 */ /* 0x002fe200078e007c */
[----:B------:R-:W-:-:S04]  /*13d0*/  LEA.HI R115, R113, R113, RZ, 0x1 ;  /* 0x0000007171737211 */ /* 0x000fc800078f08ff */
[----:B0-----:R-:W-:Y:S02]  /*13e0*/  LOP3.LUT R122, R115, 0xfffffe, RZ, 0xc0, !PT ;  /* 0x00fffffe737a7812 */ /* 0x001fe400078ec0ff */
[----:B------:R-:W-:Y:S02]  /*13f0*/  IADD3 R25, R25, R117, RZ ;  /* 0x0000007519197210 */ /* 0x000fe40007ffe0ff */
[C---:B------:R-:W-:Y:S02]  /*1400*/  LEA R124, P2, R24.reuse, c[0x0][0x230], 0x2 ;  /* 0x00008c00187c7a11 */ /* 0x040fe400078410ff */
[----:B------:R-:W-:Y:S02]  /*1410*/  IADD3 R122, R113, -R122, RZ ;  /* 0x8000007a717a7210 */ /* 0x000fe40007ffe0ff */
[----:B------:R-:W-:Y:S02]  /*1420*/  LEA.HI.X R125, R24, c[0x0][0x234], R25, 0x2, P2 ;  /* 0x00008d00187d7a11 */ /* 0x000fe400010f1419 */
[----:B------:R-:W-:-:S02]  /*1430*/  SHF.L.U32 R24, R48, 0x1, RZ ;  /* 0x0000000130187819 */ /* 0x000fc400000006ff */
[----:B------:R-:W-:Y:S01]  /*1440*/  IADD3 R115, R48, 0x200, RZ ;  /* 0x0000020030737810 */ /* 0x000fe20007ffe0ff */
[----:B------:R-:W-:Y:S01]  /*1450*/  @!P1 IMAD R115, R122, 0x100, R63 ;  /* 0x000001007a739824 */ /* 0x000fe200078e023f */
[----:B------:R-:W-:-:S04]  /*1460*/  LOP3.LUT R122, R24, 0xffffffc0, RZ, 0xc0, !PT ;  /* 0xffffffc0187a7812 */ /* 0x000fc800078ec0ff */
[----:B------:R-:W-:Y:S02]  /*1470*/  IADD3 R113, R47, R47, R122 ;  /* 0x0000002f2f717210 */ /* 0x000fe40007ffe07a */
[----:B------:R-:W-:Y:S02]  /*1480*/  LOP3.LUT P0, RZ, R48, 0x1f, RZ, 0xc0, !PT ;  /* 0x0000001f30ff7812 */ /* 0x000fe4000780c0ff */
[----:B------:R-:W-:Y:S02]  /*1490*/  SHF.L.U32 R115, R115, 0x2, RZ ;  /* 0x0000000273737819 */ /* 0x000fe400000006ff */
[----:B------:R-:W-:Y:S02]  /*14a0*/  ISETP.LT.OR P0, PT, R38, 0x2, P0 ;  /* 0x000000022600780c */ /* 0x000fe40000701670 */
[----:B------:R-:W-:-:S11]  /*14b0*/  MOV R25, RZ ;  /* 0x000000ff00197202 */ /* 0x000fd60000000f00 */
[----:B------:R-:W-:-:S05]  /*14c0*/  @!P0 IADD3 R24, R38, -0x2, RZ ;  /* 0xfffffffe26188810 */ /* 0x000fca0007ffe0ff */
[----:B------:R-:W-:Y:S01]  /*14d0*/  @!P0 IMAD R123, R24, c[0x0][0x16c], R63 ;  /* 0x00005b00187b8a24 */ /* 0x000fe200078e023f */
[----:B------:R-:W-:-:S03]  /*14e0*/  MOV R24, 0x3f800000 ;  /* 0x3f80000000187802 */ /* 0x000fc60000000f00 */
[----:B------:R-:W-:Y:S01]  /*14f0*/  @!P0 IMAD.WIDE R122, R123, 0x8, R22 ;  /* 0x000000087b7a8825 */ /* 0x000fe200078e0216 */
[----:B------:R-:W-:Y:S02]  /*1500*/  PRMT R148, RZ, 0x5410, R6 ;  /* 0x00005410ff947816 */ /* 0x000fe40000000006 */
[----:B------:R-:W-:-:S03]  /*1510*/  PRMT R152, RZ, 0x5410, R8 ;  /* 0x00005410ff987816 */ /* 0x000fc60000000008 */
[----:B------:R-:W-:Y:S01]  /*1520*/  FMUL.FTZ R148, R107, R148 ;  /* 0x000000946b947220 */ /* 0x000fe20000410000 */
[----:B------:R-:W-:-:S05]  /*1530*/  PRMT R154, RZ, 0x5410, R9 ;  /* 0x00005410ff9a7816 */ /* 0x000fca0000000009 */
        /* <DEDUP_REMOVED lines=13> */
[----:B------:R-:W-:Y:S01]  /*1610*/  BSSY B0, `(.L_x_4149) ;  /* 0x0000082000007945 */ /* 0x000fe20003800000 */
[----:B--2---:R-:W-:-:S04]  /*1620*/  FMUL.FTZ R147, R59, 1.4426950216293334961 ;  /* 0x3fb8aa3b3b937820 */ /* 0x004fc80000410000 */
[----:B------:R-:W-:Y:S01]  /*1630*/  FMUL.FTZ R146, R111, R147 ;  /* 0x000000936f927220 */ /* 0x000fe20000410000 */
[----:B---3--:R-:W-:Y:S05]  /*1640*/  STS.128 [R34.X16], R12 ;  /* 0x0000000c22007388 */ /* 0x008fea000000cc00 */
[----:B------:R-:W0:Y:S01]  /*1650*/  MUFU.EX2 R146, R146 ;  /* 0x0000009200927308 */ /* 0x000e220000000800 */
[----:B----4-:R-:W-:Y:S01]  /*1660*/  STS.128 [R34.X16+0x200], R16 ;  /* 0x0002001022007388 */ /* 0x010fe2000000cc00 */
[----:B------:R-:W-:-:S06]  /*1670*/  NOP ;  /* 0x0000000000007918 */ /* 0x000fcc0000000000 */
[----:B------:R-:W1:Y:S04]  /*1680*/  LDS.128 R12, [R113.X16] ;  /* 0x00000000710c7984 */ /* 0x000e68000000cc00 */
[----:B------:R1:W2:Y:S04]  /*1690*/  LDS.128 R16, [R113.X16+0x10] ;  /* 0x0000100071107984 */ /* 0x0002a8000000cc00 */
[----:B------:R3:W5:Y:S04]  /*16a0*/  LDG.E R129, [R124.64] ;  /* 0x000000047c817981 */ /* 0x000768000c1e1900 */
[----:B0-----:R0:W-:Y:S04]  /*16b0*/  STS [R115+0x1d10], R146 ;  /* 0x001d109273007388 */ /* 0x0011e80000000800 */
[----:B------:R-:W-:Y:S01]  /*16c0*/  BAR.SYNC.DEFER_BLOCKING 0x0 ;  /* 0x0000000000007b1d */ /* 0x000fe20000010000 */
[----:B------:R-:W-:-:S02]  /*16d0*/  FMUL.FTZ R127, R118, R147 ;  /* 0x00000093767f7220 */ /* 0x000fc40000410000 */
[-C--:B------:R-:W-:Y:S02]  /*16e0*/  FMUL.FTZ R126, R109, R147.reuse ;  /* 0x000000936d7e7220 */ /* 0x080fe40000410000 */
[-C--:B------:R-:W-:Y:S02]  /*16f0*/  FMUL.FTZ R136, R116, R147.reuse ;  /* 0x0000009374887220 */ /* 0x080fe40000410000 */
[----:B------:R-:W4:Y:S01]  /*1700*/  MUFU.EX2 R127, R127 ;  /* 0x0000007f007f7308 */ /* 0x000f220000000800 */
[----:B------:R-:W-:-:S07]  /*1710*/  FMUL.FTZ R137, R107, R147 ;  /* 0x000000936b897220 */ /* 0x000fce0000410000 */
[----:B------:R-:W2:Y:S01]  /*1720*/  MUFU.EX2 R126, R126 ;  /* 0x0000007e007e7308 */ /* 0x000ea20000000800 */
[----:B------:R-:W-:Y:S01]  /*1730*/  FMUL.FTZ R138, R114, R147 ;  /* 0x00000093728a7220 */ /* 0x000fe20000410000 */
[--C-:B-1----:R-:W-:Y:S01]  /*1740*/  PRMT R113, RZ, 0x5410, R12.reuse ;  /* 0x00005410ff717816 */ /* 0x102fe2000000000c */
[----:B------:R1:W5:Y:S01]  /*1750*/  @!P0 LDG.E.64 R24, [R122.64] ;  /* 0x000000047a188981 */ /* 0x000362000c1e1b00 */
[----:B0-----:R-:W-:Y:S02]  /*1760*/  PRMT R115, RZ, 0x7610, R12 ;  /* 0x00007610ff737816 */ /* 0x001fe4000000000c */
[--C-:B------:R-:W-:Y:S02]  /*1770*/  PRMT R117, RZ, 0x5410, R13.reuse ;  /* 0x00005410ff757816 */ /* 0x100fe4000000000d */
[----:B------:R-:W-:Y:S02]  /*1780*/  PRMT R121, RZ, 0x7610, R13 ;  /* 0x00007610ff797816 */ /* 0x000fe4000000000d */
[----:B------:R-:W-:-:S02]  /*1790*/  PRMT R12, RZ, 0x5410, R4 ;  /* 0x00005410ff0c7816 */ /* 0x000fc40000000004 */
[----:B------:R-:W-:Y:S02]  /*17a0*/  PRMT R13, RZ, 0x7610, R4 ;  /* 0x00007610ff0d7816 */ /* 0x000fe40000000004 */
[--C-:B------:R-:W-:Y:S02]  /*17b0*/  PRMT R119, RZ, 0x5410, R14.reuse ;  /* 0x00005410ff777816 */ /* 0x100fe4000000000e */
[----:B-1----:R-:W-:Y:S02]  /*17c0*/  PRMT R123, RZ, 0x7610, R14 ;  /* 0x00007610ff7b7816 */ /* 0x002fe4000000000e */
[--C-:B--2---:R-:W-:Y:S02]  /*17d0*/  PRMT R128, RZ, 0x5410, R17.reuse ;  /* 0x00005410ff807816 */ /* 0x104fe40000000011 */
[----:B------:R-:W-:Y:S02]  /*17e0*/  PRMT R132, RZ, 0x7610, R17 ;  /* 0x00007610ff847816 */ /* 0x000fe40000000011 */
[----:B------:R-:W-:-:S02]  /*17f0*/  PRMT R14, RZ, 0x5410, R5 ;  /* 0x00005410ff0e7816 */ /* 0x000fc40000000005 */
[----:B------:R-:W-:Y:S01]  /*1800*/  PRMT R17, RZ, 0x7610, R6 ;  /* 0x00007610ff117816 */ /* 0x000fe20000000006 */
[----:B------:R-:W0:Y:S01]  /*1810*/  MUFU.EX2 R136, R136 ;  /* 0x0000008800887308 */ /* 0x000e220000000800 */
[--C-:B---3--:R-:W-:Y:S01]  /*1820*/  PRMT R124, RZ, 0x5410, R16.reuse ;  /* 0x00005410ff7c7816 */ /* 0x108fe20000000010 */
        /* <DEDUP_REMOVED lines=8> */
[----:B------:R-:W1:Y:S01]  /*18b0*/  MUFU.EX2 R137, R137 ;  /* 0x0000008900897308 */ /* 0x000e620000000800 */
[----:B------:R-:W-:-:S02]  /*18c0*/  FMUL.FTZ R17, R113, R12 ;  /* 0x0000000c71117220 */ /* 0x000fc40000410000 */
[----:B------:R-:W-:Y:S02]  /*18d0*/  FMUL.FTZ R16, R115, R16 ;  /* 0x0000001073107220 */ /* 0x000fe40000410000 */
[----:B------:R-:W-:Y:S02]  /*18e0*/  FMUL.FTZ R139, R105, R147 ;  /* 0x00000093698b7220 */ /* 0x000fe40000410000 */
[----:B------:R-:W-:Y:S01]  /*18f0*/  FMUL.FTZ R151, R117, R14 ;  /* 0x0000000e75977220 */ /* 0x000fe20000410000 */
[----:B------:R-:W2:Y:S01]  /*1900*/  MUFU.EX2 R138, R138 ;  /* 0x0000008a008a7308 */ /* 0x000ea20000000800 */
[----:B------:R-:W-:Y:S02]  /*1910*/  FMUL.FTZ R142, R116, R15 ;  /* 0x0000000f748e7220 */ /* 0x000fe40000410000 */
[-C--:B----4-:R-:W-:Y:S02]  /*1920*/  FMUL.FTZ R143, R146, R127.reuse ;  /* 0x0000007f928f7220 */ /* 0x090fe40000410000 */
[----:B------:R-:W-:Y:S01]  /*1930*/  FFMA.FTZ R14, R17, R127, R16 ;  /* 0x0000007f110e7223 */ /* 0x000fe20000010010 */
[--C-:B------:R-:W-:Y:S01]  /*1940*/  PRMT R131, RZ, 0x5410, R18.reuse ;  /* 0x00005410ff837816 */ /* 0x100fe20000000012 */
[----:B------:R-:W-:Y:S01]  /*1950*/  FMUL.FTZ R140, R112, R147 ;  /* 0x00000093708c7220 */ /* 0x000fe20000410000 */
[----:B------:R-:W-:Y:S01]  /*1960*/  PRMT R134, RZ, 0x7610, R18 ;  /* 0x00007610ff867816 */ /* 0x000fe20000000012 */
[----:B------:R-:W3:Y:S01]  /*1970*/  MUFU.EX2 R139, R139 ;  /* 0x0000008b008b7308 */ /* 0x000ee20000000800 */
[----:B------:R-:W-:Y:S01]  /*1980*/  PRMT R18, RZ, 0x5410, R7 ;  /* 0x00005410ff127816 */ /* 0x000fe20000000007 */
[----:B------:R-:W-:-:S02]  /*1990*/  FMUL.FTZ R149, R121, R142 ;  /* 0x0000008e79957220 */ /* 0x000fc40000410000 */
[C---:B------:R-:W-:Y:S02]  /*19a0*/  FMUL.FTZ R143, R126.reuse, R143 ;  /* 0x0000008f7e8f7220 */ /* 0x040fe40000410000 */
[----:B------:R-:W-:Y:S01]  /*19b0*/  FFMA.FTZ R14, R126, R14, R151 ;  /* 0x0000000e7e0e7223 */ /* 0x000fe20000010097 */
[--C-:B------:R-:W-:Y:S01]  /*19c0*/  PRMT R133, RZ, 0x5410, R19.reuse ;  /* 0x00005410ff857816 */ /* 0x100fe20000000013 */
[C---:B------:R-:W-:Y:S01]  /*19d0*/  FMUL.FTZ R141, R103.reuse, R147 ;  /* 0x00000093678d7220 */ /* 0x040fe20000410000 */
[----:B------:R-:W-:Y:S01]  /*19e0*/  PRMT R135, RZ, 0x7610, R19 ;  /* 0x00007610ff877816 */ /* 0x000fe20000000013 */
[----:B------:R-:W-:Y:S01]  /*19f0*/  FMUL.FTZ R15, R103, R152 ;  /* 0x00000098670f7220 */ /* 0x000fe20000410000 */
[----:B------:R-:W-:Y:S01]  /*1a00*/  ISETP.NE.AND P0, PT, R48, 0x3f, PT ;  /* 0x0000003f3000780c */ /* 0x000fe20003f05270 */
[----:B------:R-:W4:Y:S01]  /*1a10*/  MUFU.EX2 R140, R140 ;  /* 0x0000008c008c7308 */ /* 0x000f220000000800 */
[----:B------:R-:W-:Y:S01]  /*1a20*/  PRMT R19, RZ, 0x7610, R7 ;  /* 0x00007610ff137816 */ /* 0x000fe20000000007 */
[----:B------:R-:W-:-:S02]  /*1a30*/  FMUL.FTZ R148, R119, R148 ;  /* 0x0000009477947220 */ /* 0x000fc40000410000 */
[C---:B0-----:R-:W-:Y:S02]  /*1a40*/  FMUL.FTZ R152, R136.reuse, R143 ;  /* 0x0000008f88987220 */ /* 0x041fe40000410000 */
[----:B------:R-:W-:Y:S02]  /*1a50*/  FFMA.FTZ R14, R136, R14, R149 ;  /* 0x0000000e880e7223 */ /* 0x000fe40000010095 */
[----:B------:R-:W-:Y:S02]  /*1a60*/  FMUL.FTZ R13, R105, R18 ;  /* 0x00000012690d7220 */ /* 0x000fe40000410000 */
[----:B------:R-:W-:Y:S01]  /*1a70*/  FMUL.FTZ R18, R110, R147 ;  /* 0x000000936e127220 */ /* 0x000fe20000410000 */
[----:B------:R-:W0:Y:S01]  /*1a80*/  MUFU.EX2 R141, R141 ;  /* 0x0000008d008d7308 */ /* 0x000e220000000800 */
[----:B------:R-:W-:Y:S02]  /*1a90*/  FMUL.FTZ R153, R123, R144 ;  /* 0x000000907b997220 */ /* 0x000fe40000410000 */
[----:B-1----:R-:W-:-:S02]  /*1aa0*/  FMUL.FTZ R145, R137, R152 ;  /* 0x0000009889917220 */ /* 0x002fc40000410000 */
[----:B------:R-:W-:Y:S02]  /*1ab0*/  FFMA.FTZ R14, R137, R14, R148 ;  /* 0x0000000e890e7223 */ /* 0x000fe40000010094 */
[----:B------:R-:W-:Y:S02]  /*1ac0*/  FMUL.FTZ R150, R112, R19 ;  /* 0x0000001370967220 */ /* 0x000fe40000410000 */
[----:B------:R-:W-:Y:S01]  /*1ad0*/  FMUL.FTZ R19, R101, R147 ;  /* 0x0000009365137220 */ /* 0x000fe20000410000 */
[----:B------:R-:W1:Y:S01]  /*1ae0*/  MUFU.EX2 R18, R18 ;  /* 0x0000001200127308 */ /* 0x000e620000000800 */
[----:B------:R-:W-:Y:S02]  /*1af0*/  FMUL.FTZ R152, R122, R13 ;  /* 0x0000000d7a987220 */ /* 0x000fe40000410000 */
[C---:B--2---:R-:W-:Y:S02]  /*1b00*/  FMUL.FTZ R154, R138.reuse, R145 ;  /* 0x000000918a9a7220 */ /* 0x044fe40000410000 */
[----:B------:R-:W-:-:S02]  /*1b10*/  FFMA.FTZ R14, R138, R14, R153 ;  /* 0x0000000e8a0e7223 */ /* 0x000fc40000010099 */
[-C--:B------:R-:W-:Y:S01]  /*1b20*/  FMUL.FTZ R12, R108, R147.reuse ;  /* 0x000000936c0c7220 */ /* 0x080fe20000410000 */
[----:B------:R-:W2:Y:S01]  /*1b30*/  MUFU.EX2 R19, R19 ;  /* 0x0000001300137308 */ /* 0x000ea20000000800 */
[----:B------:R-:W-:Y:S02]  /*1b40*/  FMUL.FTZ R155, R125, R150 ;  /* 0x000000967d9b7220 */ /* 0x000fe40000410000 */
[C---:B---3--:R-:W-:Y:S01]  /*1b50*/  FMUL.FTZ R13, R139.reuse, R154 ;  /* 0x0000009a8b0d7220 */ /* 0x048fe20000410000 */
[----:B------:R3:W3:Y:S01]  /*1b60*/  @P0 LDS R150, [R48.X4+0x2514] ;  /* 0x0025140030960984 */ /* 0x0006e20000004800 */
[----:B------:R-:W-:Y:S02]  /*1b70*/  FFMA.FTZ R14, R139, R14, R152 ;  /* 0x0000000e8b0e7223 */ /* 0x000fe40000010098 */
[----:B------:R-:W-:Y:S01]  /*1b80*/  FMUL.FTZ R143, R99, R147 ;  /* 0x00000093638f7220 */ /* 0x000fe20000410000 */
[----:B------:R0:W1:Y:S01]  /*1b90*/  MUFU.EX2 R142, R12 ;  /* 0x0000000c008e7308 */ /* 0x0000620000000800 */
[----:B------:R-:W-:-:S02]  /*1ba0*/  FMUL.FTZ R154, R124, R15 ;  /* 0x0000000f7c9a7220 */ /* 0x000fc40000410000 */
[----:B----4-:R-:W-:Y:S02]  /*1bb0*/  FFMA.FTZ R14, R140, R14, R155 ;  /* 0x0000000e8c0e7223 */ /* 0x010fe4000001009b */
[----:B------:R-:W-:Y:S02]  /*1bc0*/  FMUL.FTZ R144, R106, R147 ;  /* 0x000000936a907220 */ /* 0x000fe40000410000 */
[----:B0-----:R-:W-:Y:S01]  /*1bd0*/  FMUL.FTZ R12, R140, R13 ;  /* 0x0000000d8c0c7220 */ /* 0x001fe20000410000 */
[----:B------:R-:W0:Y:S01]  /*1be0*/  MUFU.EX2 R143, R143 ;  /* 0x0000008f008f7308 */ /* 0x000e220000000800 */
[----:B------:R-:W-:Y:S02]  /*1bf0*/  FMUL.FTZ R157, R130, R157 ;  /* 0x0000009d829d7220 */ /* 0x000fe40000410000 */
[C---:B------:R-:W-:Y:S02]  /*1c00*/  FMUL.FTZ R13, R141.reuse, R12 ;  /* 0x0000000c8d0d7220 */ /* 0x040fe40000410000 */
[----:B------:R-:W-:-:S02]  /*1c10*/  FFMA.FTZ R14, R141, R14, R154 ;  /* 0x0000000e8d0e7223 */ /* 0x000fc4000001009a */
[----:B------:R-:W-:Y:S01]  /*1c20*/  FMUL.FTZ R145, R97, R147 ;  /* 0x0000009361917220 */ /* 0x000fe20000410000 */
[----:B------:R-:W4:Y:S01]  /*1c30*/  MUFU.EX2 R144, R144 ;  /* 0x0000009000907308 */ /* 0x000f220000000800 */
[----:B------:R-:W-:Y:S02]  /*1c40*/  FMUL.FTZ R156, R128, R159 ;  /* 0x0000009f809c7220 */ /* 0x000fe40000410000 */
[C---:B-1----:R-:W-:Y:S02]  /*1c50*/  FMUL.FTZ R12, R18.reuse, R13 ;  /* 0x0000000d120c7220 */ /* 0x042fe40000410000 */
[----:B------:R-:W-:Y:S02]  /*1c60*/  FFMA.FTZ R14, R18, R14, R157 ;  /* 0x0000000e120e7223 */ /* 0x000fe4000001009d */
[----:B------:R-:W-:Y:S01]  /*1c70*/  FMUL.FTZ R147, R104, R147 ;  /* 0x0000009368937220 */ /* 0x000fe20000410000 */
[----:B------:R-:W1:Y:S01]  /*1c80*/  MUFU.EX2 R145, R145 ;  /* 0x0000009100917308 */ /* 0x000e620000000800 */
[----:B------:R-:W-:-:S02]  /*1c90*/  FMUL.FTZ R159, R132, R161 ;  /* 0x000000a1849f7220 */ /* 0x000fc40000410000 */
[C---:B--2---:R-:W-:Y:S02]  /*1ca0*/  FMUL.FTZ R13, R19.reuse, R12 ;  /* 0x0000000c130d7220 */ /* 0x044fe40000410000 */
[----:B------:R-:W-:Y:S02]  /*1cb0*/  FFMA.FTZ R14, R19, R14, R156 ;  /* 0x0000000e130e7223 */ /* 0x000fe4000001009c */
[----:B------:R-:W-:Y:S01]  /*1cc0*/  FMUL.FTZ R158, R131, R158 ;  /* 0x0000009e839e7220 */ /* 0x000fe20000410000 */
[----:B------:R-:W2:Y:S01]  /*1cd0*/  MUFU.EX2 R147, R147 ;  /* 0x0000009300937308 */ /* 0x000ea20000000800 */
[C---:B------:R-:W-:Y:S02]  /*1ce0*/  FMUL.FTZ R12, R142.reuse, R13 ;  /* 0x0000000d8e0c7220 */ /* 0x040fe40000410000 */
[----:B------:R-:W-:Y:S02]  /*1cf0*/  FFMA.FTZ R14, R142, R14, R159 ;  /* 0x0000000e8e0e7223 */ /* 0x000fe4000001009f */
[----:B------:R-:W-:-:S02]  /*1d00*/  FMUL.FTZ R161, R134, R165 ;  /* 0x000000a586a17220 */ /* 0x000fc40000410000 */
[C---:B0-----:R-:W-:Y:S02]  /*1d10*/  FMUL.FTZ R13, R143.reuse, R12 ;  /* 0x0000000c8f0d7220 */ /* 0x041fe40000410000 */
[----:B------:R-:W-:Y:S02]  /*1d20*/  FFMA.FTZ R14, R143, R14, R158 ;  /* 0x0000000e8f0e7223 */ /* 0x000fe4000001009e */
[----:B------:R-:W-:Y:S02]  /*1d30*/  FMUL.FTZ R160, R133, R160 ;  /* 0x000000a085a07220 */ /* 0x000fe40000410000 */
[C---:B----4-:R-:W-:Y:S02]  /*1d40*/  FMUL.FTZ R12, R144.reuse, R13 ;  /* 0x0000000d900c7220 */ /* 0x050fe40000410000 */
[----:B------:R-:W-:Y:S02]  /*1d50*/  FFMA.FTZ R14, R144, R14, R161 ;  /* 0x0000000e900e7223 */ /* 0x000fe400000100a1 */
[----:B------:R-:W-:-:S02]  /*1d60*/  FMUL.FTZ R162, R135, R162 ;  /* 0x000000a287a27220 */ /* 0x000fc40000410000 */
[C---:B-1----:R-:W-:Y:S02]  /*1d70*/  FMUL.FTZ R12, R145.reuse, R12 ;  /* 0x0000000c910c7220 */ /* 0x042fe40000410000 */
[----:B------:R-:W-:Y:S02]  /*1d80*/  FFMA.FTZ R13, R145, R14, R160 ;  /* 0x0000000e910d7223 */ /* 0x000fe400000100a0 */
[C---:B--2---:R-:W-:Y:S02]  /*1d90*/  FMUL.FTZ R12, R147.reuse, R12 ;  /* 0x0000000c930c7220 */ /* 0x044fe40000410000 */
        /* <DEDUP_REMOVED lines=9> */
.L_x_4150:
[----:B---3--:R-:W-:Y:S05]  /*1e30*/  BSYNC B0 ;  /* 0x0000000000007941 */ /* 0x008fea0003800000 */
.L_x_4149:
[----:B------:R-:W-:Y:S01]  /*1e40*/  ISETP.GT.U32.AND P0, PT, R48, 0x1f, PT ;  /* 0x0000001f3000780c */ /* 0x000fe20003f04070 */
[----:B------:R2:W-:Y:S01]  /*1e50*/  STS.64 [R48.X8+0x1900], R12 ;  /* 0x0019000c30007388 */ /* 0x0005e20000008a00 */
[----:B------:R-:W-:Y:S03]  /*1e60*/  BSSY B0, `(.L_x_4151) ;  /* 0x000003f000007945 */ /* 0x000fe60003800000 */
[----:B------:R-:W-:Y:S08]  /*1e70*/  BAR.SYNC.DEFER_BLOCKING 0x0 ;  /* 0x0000000000007b1d */ /* 0x000ff00000010000 */
[----:B------:R-:W-:Y:S05]  /*1e80*/  @P0 BRA `(.L_x_4152) ;  /* 0x000003c000000947 */ /* 0x000fea0003800000 */
[----:B0-2---:R-:W0:Y:S02]  /*1e90*/  LDS.128 R12, [R48.X16+0x1900] ;  /* 0x00190000300c7984 */ /* 0x005e24000000cc00 */
[----:B0-----:R-:W-:-:S02]  /*1ea0*/  FFMA.FTZ R15, R13, R14, R15 ;  /* 0x0000000e0d0f7223 */ /* 0x001fc4000001000f */
[----:B------:R-:W-:Y:S01]  /*1eb0*/  FMUL.FTZ R14, R12, R14 ;  /* 0x0000000e0c0e7220 */ /* 0x000fe20000410000 */
[----:B------:R-:W-:Y:S05]  /*1ec0*/  BRA.DIV ~URZ, `(.L_x_4153) ;  /* 0x000034927f007947 */ /* 0x000fea000b800000 */
[----:B------:R0:W2:Y:S02]  /*1ed0*/  SHFL.UP PT, R165, R14, 0x1, RZ ;  /* 0x042000000ea57989 */ /* 0x0000a400000e00ff */
.L_x_4204:
        /* <DEDUP_REMOVED lines=24> */
.L_x_4205:
[----:B------:R-:W-:Y:S02]  /*2060*/  ISETP.GE.AND P0, PT, R47, 0x10, PT ;  /* 0x000000102f00780c */ /* 0x000fe40003f06270 */
[----:B------:R-:W-:Y:S02]  /*2070*/  MOV R169, R165 ;  /* 0x000000a500a97202 */ /* 0x000fe40000000f00 */
[----:B------:R-:W-:-:S09]  /*2080*/  MOV R165, R166 ;  /* 0x000000a600a57202 */ /* 0x000fd20000000f00 */
[-C--:B--2---:R-:W-:Y:S02]  /*2090*/  @P0 FFMA.FTZ R169, R12, R165.reuse, R169 ;  /* 0x000000a50ca90223 */ /* 0x084fe400000100a9 */
[----:B---3--:R-:W-:Y:S01]  /*20a0*/  @P0 FMUL.FTZ R165, R167, R165 ;  /* 0x000000a5a7a50220 */ /* 0x008fe20000410000 */
[----:B------:R-:W-:Y:S05]  /*20b0*/  BRA.CONV ~URZ, `(.L_x_4155) ;  /* 0x000000637f007947 */ /* 0x000fea000b800000 */
[----:B0-----:R-:W-:Y:S01]  /*20c0*/  HFMA2.MMA R15, -RZ, RZ, 0, 1.847743988037109375e-06 ;  /* 0x0000001fff0f7435 */ /* 0x001fe200000001ff */
[----:B------:R-:W-:Y:S02]  /*20d0*/  MOV R173, R165 ;  /* 0x000000a500ad7202 */ /* 0x000fe40000000f00 */
[----:B------:R-:W-:Y:S02]  /*20e0*/  MOV R174, 0x1f ;  /* 0x0000001f00ae7802 */ /* 0x000fe40000000f00 */
[----:B------:R-:W-:Y:S02]  /*20f0*/  MOV R176, 0xffffffff ;  /* 0xffffffff00b07802 */ /* 0x000fe40000000f00 */
[----:B------:R-:W-:-:S02]  /*2100*/  MOV R12, 0x2120 ;  /* 0x00002120000c7802 */ /* 0x000fc40000000f00 */
[----:B-1---5:R-:W-:Y:S05]  /*2110*/  CALL.REL.NOINC `($__internal_169_$__cuda_sm70_shflsync_idx_p) ;  /* 0x0000416000007944 */ /* 0x022fea0003c00000 */
.L_x_4155:
[----:B------:R-:W-:Y:S05]  /*2120*/  BRA.CONV ~URZ, `(.L_x_4156) ;  /* 0x000000637f007947 */ /* 0x000fea000b800000 */
[----:B01----:R-:W-:Y:S01]  /*2130*/  HFMA2.MMA R15, -RZ, RZ, 0, 1.847743988037109375e-06 ;  /* 0x0000001fff0f7435 */ /* 0x003fe200000001ff */
[----:B------:R-:W-:-:S02]  /*2140*/  MOV R173, R169 ;  /* 0x000000a900ad7202 */ /* 0x000fc40000000f00 */
[----:B------:R-:W-:Y:S02]  /*2150*/  MOV R174, 0x1f ;  /* 0x0000001f00ae7802 */ /* 0x000fe40000000f00 */
[----:B------:R-:W-:Y:S02]  /*2160*/  MOV R176, 0xffffffff ;  /* 0xffffffff00b07802 */ /* 0x000fe40000000f00 */
[----:B------:R-:W-:Y:S02]  /*2170*/  MOV R12, 0x2190 ;  /* 0x00002190000c7802 */ /* 0x000fe40000000f00 */
[----:B-----5:R-:W-:Y:S05]  /*2180*/  CALL.REL.NOINC `($__internal_169_$__cuda_sm70_shflsync_idx_p) ;  /* 0x000040f000007944 */ /* 0x020fea0003c00000 */
.L_x_4156:
[----:B------:R-:W-:Y:S05]  /*2190*/  BRA.DIV ~URZ, `(.L_x_4157) ;  /* 0x000037027f007947 */ /* 0x000fea000b800000 */
[----:B-----5:R-:W2:Y:S04]  /*21a0*/  SHFL.IDX PT, R24, R24, RZ, 0x1f ;  /* 0x00001fff18187589 */ /* 0x020ea800000e0000 */
[----:B------:R3:W4:Y:S04]  /*21b0*/  SHFL.IDX PT, R13, R25, RZ, 0x1f ;  /* 0x00001fff190d7589 */ /* 0x00072800000e0000 */
[----:B------:R-:W0:Y:S04]  /*21c0*/  SHFL.UP PT, R165, R165, 0x1, RZ ;  /* 0x04200000a5a57989 */ /* 0x000e2800000e00ff */
[----:B------:R3:W1:Y:S02]  /*21d0*/  SHFL.UP PT, R166, R169, 0x1, RZ ;  /* 0x04200000a9a67989 */ /* 0x00066400000e00ff */
.L_x_4206:
[----:B01----:R-:W0:Y:S01]  /*21e0*/  LDS.64 R14, [R48.X16+0x1900] ;  /* 0x00190000300e7984 */ /* 0x003e22000000ca00 */
[----:B--2---:R-:W-:Y:S01]  /*21f0*/  MOV R12, R24 ;  /* 0x00000018000c7202 */ /* 0x004fe20000000f00 */
[----:B----4-:R-:W-:-:S04]  /*2200*/  @P1 FFMA.FTZ R13, R13, R165, R166 ;  /* 0x000000a50d0d1223 */ /* 0x010fc800000100a6 */
[----:B------:R-:W-:Y:S02]  /*2210*/  @P1 FMUL.FTZ R12, R12, R165 ;  /* 0x000000a50c0c1220 */ /* 0x000fe40000410000 */
[C---:B0-----:R-:W-:Y:S02]  /*2220*/  FFMA.FTZ R15, R14.reuse, R13, R15 ;  /* 0x0000000d0e0f7223 */ /* 0x041fe4000001000f */
[----:B------:R-:W-:-:S05]  /*2230*/  FMUL.FTZ R14, R14, R12 ;  /* 0x0000000c0e0e7220 */ /* 0x000fca0000410000 */
[----:B------:R0:W-:Y:S02]  /*2240*/  STS.128 [R48.X16+0x1900], R12 ;  /* 0x0019000c30007388 */ /* 0x0001e4000000cc00 */
.L_x_4152:
[----:B--2---:R-:W-:Y:S05]  /*2250*/  BSYNC B0 ;  /* 0x0000000000007941 */ /* 0x004fea0003800000 */
.L_x_4151:
[----:B------:R-:W-:Y:S01]  /*2260*/  WARPSYNC 0xffffffff ;  /* 0xffffffff00007948 */ /* 0x000fe20003800000 */
[----:B------:R-:W-:Y:S01]  /*2270*/  BAR.SYNC.DEFER_BLOCKING 0x0 ;  /* 0x0000000000007b1d */ /* 0x000fe20000010000 */
[-C--:B-----5:R-:W-:Y:S01]  /*2280*/  FMUL.FTZ R24, R68, R129.reuse ;  /* 0x0000008144187220 */ /* 0x0a0fe20000410000 */
[----:B------:R-:W-:Y:S01]  /*2290*/  LOP3.LUT P0, RZ, R48, 0x1f, RZ, 0xc0, !PT ;  /* 0x0000001f30ff7812 */ /* 0x000fe2000780c0ff */
[-C--:B0-----:R-:W-:Y:S02]  /*22a0*/  FMUL.FTZ R13, R120, R129.reuse ;  /* 0x00000081780d7220 */ /* 0x081fe40000410000 */
[----:B------:R-:W-:Y:S01]  /*22b0*/  FMUL.FTZ R14, R66, R129 ;  /* 0x00000081420e7220 */ /* 0x000fe20000410000 */
        /* <DEDUP_REMOVED lines=25> */
[----:B------:R-:W-:-:S04]  /*2450*/  FMUL.FTZ R14, R18, R15 ;  /* 0x0000000f120e7220 */ /* 0x000fc80000410000 */
[----:B------:R-:W-:-:S04]  /*2460*/  FMUL.FTZ R15, R141, R14 ;  /* 0x0000000e8d0f7220 */ /* 0x000fc80000410000 */
[----:B------:R-:W-:-:S04]  /*2470*/  FMUL.FTZ R14, R140, R15 ;  /* 0x0000000f8c0e7220 */ /* 0x000fc80000410000 */
[----:B------:R-:W-:Y:S02]  /*2480*/  FMUL.FTZ R15, R139, R14 ;  /* 0x0000000e8b0f7220 */ /* 0x000fe40000410000 */
[----:B0-----:R-:W-:Y:S01]  /*2490*/  FFMA.FTZ R146, R146, R12, R17 ;  /* 0x0000000c92927223 */ /* 0x001fe20000010011 */
[----:B------:R-:W-:Y:S01]  /*24a0*/  HFMA2.MMA R17, -RZ, RZ, 0, 0 ;  /* 0x00000000ff117435 */ /* 0x000fe200000001ff */
[----:B------:R-:W-:Y:S02]  /*24b0*/  FMUL.FTZ R12, R28, R129 ;  /* 0x000000811c0c7220 */ /* 0x000fe40000410000 */
[----:B------:R-:W-:Y:S01]  /*24c0*/  FFMA.FTZ R165, R127, R146, R16 ;  /* 0x000000927fa57223 */ /* 0x000fe20000010010 */
[----:B------:R-:W-:Y:S01]  /*24d0*/  MOV R16, 0x3f800000 ;  /* 0x3f80000000107802 */ /* 0x000fe20000000f00 */
[----:B------:R-:W-:Y:S02]  /*24e0*/  FFMA.FTZ R12, R139, R13, R12 ;  /* 0x0000000d8b0c7223 */ /* 0x000fe4000001000c */
[----:B------:R-:W-:-:S02]  /*24f0*/  FFMA.FTZ R168, R126, R165, R151 ;  /* 0x000000a57ea87223 */ /* 0x000fc40000010097 */
[-C--:B------:R-:W-:Y:S01]  /*2500*/  FMUL.FTZ R13, R29, R129.reuse ;  /* 0x000000811d0d7220 */ /* 0x080fe20000410000 */
[----:B------:R0:W1:Y:S01]  /*2510*/  @!P0 LDS.64 R16, [R63.X8+0x2610] ;  /* 0x002610003f108984 */ /* 0x0000620000008a00 */
[----:B------:R-:W-:Y:S01]  /*2520*/  FFMA.FTZ R170, R136, R168, R149 ;  /* 0x000000a888aa7223 */ /* 0x000fe20000010095 */
[----:B------:R-:W-:Y:S01]  /*2530*/  ISETP.GT.U32.AND P0, PT, R48, 0x1f, PT ;  /* 0x0000001f3000780c */ /* 0x000fe20003f04070 */
[----:B------:R-:W-:Y:S02]  /*2540*/  FFMA.FTZ R13, R138, R12, R13 ;  /* 0x0000000c8a0d7223 */ /* 0x000fe4000001000d */
[----:B------:R-:W-:Y:S02]  /*2550*/  FFMA.FTZ R172, R137, R170, R148 ;  /* 0x000000aa89ac7223 */ /* 0x000fe40000010094 */
[----:B------:R-:W-:Y:S02]  /*2560*/  FMUL.FTZ R12, R30, R129 ;  /* 0x000000811e0c7220 */ /* 0x000fe40000410000 */
[----:B------:R-:W-:-:S02]  /*2570*/  FFMA.FTZ R171, R138, R172, R153 ;  /* 0x000000ac8aab7223 */ /* 0x000fc40000010099 */
[----:B------:R-:W-:Y:S02]  /*2580*/  FFMA.FTZ R24, R137, R13, R12 ;  /* 0x0000000d89187223 */ /* 0x000fe4000001000c */
[----:B---3--:R-:W-:Y:S02]  /*2590*/  FFMA.FTZ R169, R139, R171, R152 ;  /* 0x000000ab8ba97223 */ /* 0x008fe40000010098 */
        /* <DEDUP_REMOVED lines=9> */
[----:B------:R-:W-:-:S02]  /*2630*/  FMUL.FTZ R15, R136, R15 ;  /* 0x0000000f880f7220 */ /* 0x000fc40000410000 */
[----:B------:R-:W-:Y:S02]  /*2640*/  FFMA.FTZ R159, R142, R25, R159 ;  /* 0x000000198e9f7223 */ /* 0x000fe4000001009f */
[C---:B------:R-:W-:Y:S02]  /*2650*/  FFMA.FTZ R13, R126.reuse, R24, R13 ;  /* 0x000000187e0d7223 */ /* 0x040fe4000001000d */
[----:B------:R-:W-:Y:S02]  /*2660*/  FMUL.FTZ R12, R33, R129 ;  /* 0x00000081210c7220 */ /* 0x000fe40000410000 */
        /* <DEDUP_REMOVED lines=21> */
.L_x_4207:
        /* <DEDUP_REMOVED lines=26> */
.L_x_4208:
        /* <DEDUP_REMOVED lines=11> */
.L_x_4159:
[----:B01----:R-:W-:Y:S05]  /*2a10*/  BSYNC B0 ;  /* 0x0000000000007941 */ /* 0x003fea0003800000 */
.L_x_4158:
[----:B------:R-:W-:Y:S01]  /*2a20*/  WARPSYNC 0xffffffff ;  /* 0xffffffff00007948 */ /* 0x000fe20003800000 */
[----:B------:R-:W-:Y:S01]  /*2a30*/  BAR.SYNC.DEFER_BLOCKING 0x0 ;  /* 0x0000000000007b1d */ /* 0x000fe20000010000 */
[----:B------:R-:W-:Y:S01]  /*2a40*/  FFMA.FTZ R12, R33, R146, RZ ;  /* 0x00000092210c7223 */ /* 0x000fe200000100ff */
        /* <DEDUP_REMOVED lines=9> */
[----:B------:R-:W-:Y:S01]  /*2ae0*/  FFMA.FTZ R154, R121, -R154, R170 ;  /* 0x8000009a799a7223 */ /* 0x000fe200000100aa */
[----:B------:R-:W-:Y:S01]  /*2af0*/  LEA R181, R38, 0xfffffc00, 0xa ;  /* 0xfffffc0026b57811 */ /* 0x000fe200078e50ff */
[----:B------:R-:W-:Y:S01]  /*2b00*/  FMUL.FTZ R148, R118, R149 ;  /* 0x0000009576947220 */ /* 0x000fe20000410000 */
[----:B------:R-:W-:Y:S01]  /*2b10*/  PRMT R180, RZ, 0x5410, R10 ;  /* 0x00005410ffb47816 */ /* 0x000fe2000000000a */
[----:B------:R-:W-:Y:S01]  /*2b20*/  FFMA.FTZ R146, R113, -R14, R146 ;  /* 0x8000000e71927223 */ /* 0x000fe20000010092 */
[C---:B------:R-:W-:Y:S01]  /*2b30*/  ISETP.NE.AND P2, PT, R48.reuse, RZ, PT ;  /* 0x000000ff3000720c */ /* 0x040fe20003f45270 */
[----:B------:R-:W-:Y:S01]  /*2b40*/  FFMA.FTZ R148, R115, -R148, R165 ;  /* 0x8000009473947223 */ /* 0x000fe200000100a5 */
[----:B------:R-:W-:Y:S01]  /*2b50*/  SHF.L.U32 R199, R48, 0x4, RZ ;  /* 0x0000000430c77819 */ /* 0x000fe200000006ff */
[----:B------:R-:W-:Y:S01]  /*2b60*/  FMUL.FTZ R173, R62, R129 ;  /* 0x000000813ead7220 */ /* 0x000fe20000410000 */
[----:B------:R-:W-:Y:S01]  /*2b70*/  BSSY B0, `(.L_x_4162) ;  /* 0x00000bd000007945 */ /* 0x000fe20003800000 */
[----:B------:R-:W-:Y:S01]  /*2b80*/  FMUL.FTZ R155, R107, R156 ;  /* 0x0000009c6b9b7220 */ /* 0x000fe20000410000 */
[----:B------:R-:W-:Y:S01]  /*2b90*/  LEA.HI.SX32 R199, R199, R199, 0x1b ;  /* 0x000000c7c7c77211 */ /* 0x000fe200078fdaff */
[----:B------:R-:W-:Y:S01]  /*2ba0*/  FMUL.FTZ R174, R58, R129 ;  /* 0x000000813aae7220 */ /* 0x000fe20000410000 */
[----:B------:R-:W0:Y:S01]  /*2bb0*/  LDS R13, [R48.X8+0x1b14] ;  /* 0x001b1400300d7984 */ /* 0x000e220000008800 */
[----:B------:R-:W-:-:S02]  /*2bc0*/  FFMA.FTZ R155, R119, -R155, R172 ;  /* 0x8000009b779b7223 */ /* 0x000fc400000100ac */
[-C--:B------:R-:W-:Y:S02]  /*2bd0*/  FMUL.FTZ R175, R60, R129.reuse ;  /* 0x000000813caf7220 */ /* 0x080fe40000410000 */
[-C--:B------:R-:W-:Y:S01]  /*2be0*/  FMUL.FTZ R176, R0, R129.reuse ;  /* 0x0000008100b07220 */ /* 0x080fe20000410000 */
[----:B------:R1:W-:Y:S01]  /*2bf0*/  @!P2 STS.64 [R63.X8+0x2610], R16 ;  /* 0x002610103f00a388 */ /* 0x0003e20000008a00 */
[-C--:B------:R-:W-:Y:S02]  /*2c00*/  FMUL.FTZ R179, R27, R129.reuse ;  /* 0x000000811bb37220 */ /* 0x080fe40000410000 */
[----:B------:R-:W-:Y:S02]  /*2c10*/  FMUL.FTZ R182, R99, R180 ;  /* 0x000000b463b67220 */ /* 0x000fe40000410000 */
[-C--:B------:R-:W-:Y:S02]  /*2c20*/  FMUL.FTZ R184, R31, R129.reuse ;  /* 0x000000811fb87220 */ /* 0x080fe40000410000 */
[----:B------:R-:W-:-:S02]  /*2c30*/  FMUL.FTZ R187, R32, R129 ;  /* 0x0000008120bb7220 */ /* 0x000fc40000410000 */
[----:B0-----:R-:W-:Y:S01]  /*2c40*/  FFMA.FTZ R166, R13, R150, R166 ;  /* 0x000000960da67223 */ /* 0x001fe200000100a6 */
[----:B------:R-:W-:Y:S01]  /*2c50*/  PRMT R150, RZ, 0x5410, R5 ;  /* 0x00005410ff967816 */ /* 0x000fe20000000005 */
[----:B------:R-:W-:Y:S02]  /*2c60*/  FFMA.FTZ R13, R31, R168, R12 ;  /* 0x000000a81f0d7223 */ /* 0x000fe4000001000c */
[----:B------:R-:W-:Y:S02]  /*2c70*/  FMUL.FTZ R12, R68, R129 ;  /* 0x00000081440c7220 */ /* 0x000fe40000410000 */
[----:B------:R-:W-:Y:S02]  /*2c80*/  FFMA.FTZ R13, R30, R170, R13 ;  /* 0x000000aa1e0d7223 */ /* 0x000fe4000001000d */
[----:B------:R-:W-:Y:S01]  /*2c90*/  FFMA.FTZ R170, R147, R166, R12 ;  /* 0x000000a693aa7223 */ /* 0x000fe2000001000c */
[----:B------:R-:W-:Y:S01]  /*2ca0*/  PRMT R147, RZ, 0x7610, R6 ;  /* 0x00007610ff937816 */ /* 0x000fe20000000006 */
[----:B------:R-:W-:-:S02]  /*2cb0*/  FMUL.FTZ R152, R109, R150 ;  /* 0x000000966d987220 */ /* 0x000fc40000410000 */
[----:B------:R-:W-:Y:S02]  /*2cc0*/  FFMA.FTZ R13, R29, R172, R13 ;  /* 0x000000ac1d0d7223 */ /* 0x000fe4000001000d */
[----:B------:R-:W-:Y:S02]  /*2cd0*/  FMUL.FTZ R14, R114, R147 ;  /* 0x00000093720e7220 */ /* 0x000fe40000410000 */
[----:B------:R-:W-:Y:S02]  /*2ce0*/  FMUL.FTZ R12, R66, R129 ;  /* 0x00000081420c7220 */ /* 0x000fe40000410000 */
[----:B------:R-:W-:Y:S01]  /*2cf0*/  FFMA.FTZ R152, R117, -R152, R168 ;  /* 0x8000009875987223 */ /* 0x000fe200000100a8 */
[----:B------:R-:W-:Y:S01]  /*2d00*/  PRMT R168, RZ, 0x5410, R7 ;  /* 0x00005410ffa87816 */ /* 0x000fe20000000007 */
[----:B------:R-:W-:Y:S02]  /*2d10*/  FFMA.FTZ R165, R123, -R14, R171 ;  /* 0x8000000e7ba57223 */ /* 0x000fe400000100ab */
[----:B------:R-:W-:Y:S01]  /*2d20*/  FFMA.FTZ R14, R28, R171, R13 ;  /* 0x000000ab1c0e7223 */ /* 0x000fe2000001000d */
[----:B------:R-:W-:Y:S01]  /*2d30*/  HFMA2.MMA R13, -RZ, RZ, 0, 0 ;  /* 0x00000000ff0d7435 */ /* 0x000fe200000001ff */
[----:B------:R-:W-:Y:S01]  /*2d40*/  FFMA.FTZ R171, R145, R170, R12 ;  /* 0x000000aa91ab7223 */ /* 0x000fe2000001000c */
[----:B------:R-:W-:Y:S01]  /*2d50*/  MOV R12, R48 ;  /* 0x00000030000c7202 */ /* 0x000fe20000000f00 */
[----:B------:R-:W-:-:S02]  /*2d60*/  FMUL.FTZ R145, R105, R168 ;  /* 0x000000a869917220 */ /* 0x000fc40000410000 */
[----:B------:R-:W-:Y:S02]  /*2d70*/  FFMA.FTZ R144, R144, R171, R173 ;  /* 0x000000ab90907223 */ /* 0x000fe400000100ad */
[----:B------:R-:W-:Y:S02]  /*2d80*/  FMUL.FTZ R173, R64, R129 ;  /* 0x0000008140ad7220 */ /* 0x000fe40000410000 */
[----:B------:R-:W-:Y:S02]  /*2d90*/  FFMA.FTZ R145, R122, -R145, R169 ;  /* 0x800000917a917223 */ /* 0x000fe400000100a9 */
[----:B------:R-:W-:Y:S01]  /*2da0*/  FFMA.FTZ R14, R27, R169, R14 ;  /* 0x000000a91b0e7223 */ /* 0x000fe2000001000e */
[----:B------:R-:W-:Y:S01]  /*2db0*/  PRMT R169, RZ, 0x7610, R7 ;  /* 0x00007610ffa97816 */ /* 0x000fe20000000007 */
[----:B------:R-:W-:Y:S02]  /*2dc0*/  IMAD R172, R164, c[0x0][0x298], RZ ;  /* 0x0000a600a4ac7a24 */ /* 0x000fe400078e02ff */
[----:B------:R-:W-:-:S02]  /*2dd0*/  FFMA.FTZ R173, R143, R144, R173 ;  /* 0x000000908fad7223 */ /* 0x000fc400000100ad */
[C---:B------:R-:W-:Y:S02]  /*2de0*/  IMAD R15, R53.reuse, c[0x0][0x29c], R172 ;  /* 0x0000a700350f7a24 */ /* 0x040fe400078e02ac */
[----:B------:R-:W-:Y:S02]  /*2df0*/  FMUL.FTZ R172, R112, R169 ;  /* 0x000000a970ac7220 */ /* 0x000fe40000410000 */
[----:B------:R-:W-:Y:S01]  /*2e00*/  FFMA.FTZ R174, R142, R173, R174 ;  /* 0x000000ad8eae7223 */ /* 0x000fe200000100ae */
[----:B------:R-:W-:Y:S01]  /*2e10*/  PRMT R142, RZ, 0x5410, R8 ;  /* 0x00005410ff8e7816 */ /* 0x000fe20000000008 */
[----:B------:R-:W-:-:S04]  /*2e20*/  IMAD.WIDE.U32 R12, R53, c[0x0][0x298], R12 ;  /* 0x0000a600350c7a25 */ /* 0x000fc800078e000c */
[----:B------:R-:W-:Y:S01]  /*2e30*/  FFMA.FTZ R143, R125, -R172, R167 ;  /* 0x800000ac7d8f7223 */ /* 0x000fe200000100a7 */
[----:B------:R-:W-:Y:S01]  /*2e40*/  IADD3 R13, R13, R15, RZ ;  /* 0x0000000f0d0d7210 */ /* 0x000fe20007ffe0ff */
[----:B------:R-:W-:Y:S02]  /*2e50*/  FFMA.FTZ R172, R26, R167, R14 ;  /* 0x000000a71aac7223 */ /* 0x000fe4000001000e */
[----:B------:R-:W-:Y:S02]  /*2e60*/  FMUL.FTZ R167, R103, R142 ;  /* 0x0000008e67a77220 */ /* 0x000fe40000410000 */
[----:B------:R-:W-:Y:S02]  /*2e70*/  IMAD R14, R163, c[0x0][0x2a0], RZ ;  /* 0x0000a800a30e7a24 */ /* 0x000fe400078e02ff */
[----:B------:R-:W-:Y:S02]  /*2e80*/  FFMA.FTZ R167, R124, -R167, R153 ;  /* 0x800000a77ca77223 */ /* 0x000fe40000010099 */
[----:B------:R-:W-:Y:S01]  /*2e90*/  FFMA.FTZ R177, R0, R153, R172 ;  /* 0x0000009900b17223 */ /* 0x000fe200000100ac */
[----:B------:R-:W-:Y:S01]  /*2ea0*/  PRMT R153, RZ, 0x7610, R8 ;  /* 0x00007610ff997816 */ /* 0x000fe20000000008 */
[----:B------:R-:W-:-:S02]  /*2eb0*/  FFMA.FTZ R175, R19, R174, R175 ;  /* 0x000000ae13af7223 */ /* 0x000fc400000100af */
[C---:B------:R-:W-:Y:S02]  /*2ec0*/  IMAD R19, R51.reuse, c[0x0][0x2a4], R14 ;  /* 0x0000a90033137a24 */ /* 0x040fe400078e020e */
[----:B------:R-:W-:-:S04]  /*2ed0*/  IMAD.WIDE.U32 R14, R51, c[0x0][0x2a0], R12 ;  /* 0x0000a800330e7a25 */ /* 0x000fc800078e000c */
[----:B------:R-:W-:Y:S01]  /*2ee0*/  FFMA.FTZ R172, R18, R175, R176 ;  /* 0x000000af12ac7223 */ /* 0x000fe200000100b0 */
[----:B------:R-:W-:Y:S01]  /*2ef0*/  IADD3 R13, R15, R19, RZ ;  /* 0x000000130f0d7210 */ /* 0x000fe20007ffe0ff */
[----:B------:R-:W-:Y:S01]  /*2f00*/  FMUL.FTZ R176, R110, R153 ;  /* 0x000000996eb07220 */ /* 0x000fe20000410000 */
[----:B------:R-:W-:Y:S01]  /*2f10*/  LEA R18, P1, R14, c[0x0][0x318], 0x2 ;  /* 0x0000c6000e127a11 */ /* 0x000fe200078210ff */
[----:B------:R-:W-:Y:S01]  /*2f20*/  FMUL.FTZ R15, R26, R129 ;  /* 0x000000811a0f7220 */ /* 0x000fe20000410000 */
[C---:B------:R-:W-:Y:S01]  /*2f30*/  IADD3 R12, P0, R181.reuse, R14, RZ ;  /* 0x0000000eb50c7210 */ /* 0x040fe20007f1e0ff */
[----:B------:R-:W-:Y:S01]  /*2f40*/  FFMA.FTZ R176, R130, -R176, R157 ;  /* 0x800000b082b07223 */ /* 0x000fe2000001009d */
[----:B------:R-:W-:Y:S01]  /*2f50*/  LEA.HI.X R19, R14, c[0x0][0x31c], R13, 0x2, P1 ;  /* 0x0000c7000e137a11 */ /* 0x000fe200008f140d */
[----:B------:R-:W-:Y:S01]  /*2f60*/  FFMA.FTZ R177, R60, R157, R177 ;  /* 0x0000009d3cb17223 */ /* 0x000fe200000100b1 */
[----:B------:R-:W-:Y:S01]  /*2f70*/  LEA.HI.X.SX32 R13, R181, R13, 0x1, P0 ;  /* 0x0000000db50d7211 */ /* 0x000fe200000f0eff */
[----:B------:R-:W-:-:S02]  /*2f80*/  FMUL.FTZ R157, R101, R178 ;  /* 0x000000b2659d7220 */ /* 0x000fc40000410000 */
[----:B------:R-:W-:Y:S02]  /*2f90*/  FFMA.FTZ R141, R141, R172, R15 ;  /* 0x000000ac8d8d7223 */ /* 0x000fe4000001000f */
[----:B------:R-:W-:Y:S02]  /*2fa0*/  FFMA.FTZ R157, R128, -R157, R25 ;  /* 0x8000009d809d7223 */ /* 0x000fe40000010019 */
[----:B------:R-:W-:Y:S01]  /*2fb0*/  FFMA.FTZ R14, R58, R25, R177 ;  /* 0x000000193a0e7223 */ /* 0x000fe200000100b1 */
[----:B------:R-:W-:Y:S01]  /*2fc0*/  PRMT R25, RZ, 0x7610, R9 ;  /* 0x00007610ff197816 */ /* 0x000fe20000000009 */
[----:B------:R-:W-:Y:S02]  /*2fd0*/  IMAD R15, R37, -0x400, R52 ;  /* 0xfffffc00250f7824 */ /* 0x000fe400078e0234 */
[----:B------:R-:W-:Y:S02]  /*2fe0*/  FFMA.FTZ R140, R140, R141, R179 ;  /* 0x0000008d8c8c7223 */ /* 0x000fe400000100b3 */
[----:B------:R-:W-:-:S02]  /*2ff0*/  FMUL.FTZ R179, R28, R129 ;  /* 0x000000811cb37220 */ /* 0x000fc40000410000 */
[----:B------:R-:W-:-:S04]  /*3000*/  IMAD.WIDE R18, R15, 0x4, R18 ;  /* 0x000000040f127825 */ /* 0x000fc800078e0212 */
[----:B------:R-:W-:Y:S02]  /*3010*/  FMUL.FTZ R177, R108, R25 ;  /* 0x000000196cb17220 */ /* 0x000fe40000410000 */
[----:B------:R-:W-:Y:S02]  /*3020*/  FFMA.FTZ R15, R64, R159, R14 ;  /* 0x0000009f400f7223 */ /* 0x000fe4000001000e */
[----:B------:R-:W-:Y:S01]  /*3030*/  FFMA.FTZ R139, R139, R140, R179 ;  /* 0x0000008c8b8b7223 */ /* 0x000fe200000100b3 */
[----:B------:R-:W-:Y:S01]  /*3040*/  PRMT R179, RZ, 0x7610, R10 ;  /* 0x00007610ffb37816 */ /* 0x000fe2000000000a */
[----:B------:R-:W-:Y:S02]  /*3050*/  FMUL.FTZ R14, R29, R129 ;  /* 0x000000811d0e7220 */ /* 0x000fe40000410000 */
[----:B------:R-:W-:Y:S02]  /*3060*/  FFMA.FTZ R177, R132, -R177, R159 ;  /* 0x800000b184b17223 */ /* 0x000fe4000001009f */
[----:B------:R-:W-:-:S02]  /*3070*/  FFMA.FTZ R159, R131, -R182, R158 ;  /* 0x800000b6839f7223 */ /* 0x000fc4000001009e */
[----:B------:R-:W-:Y:S02]  /*3080*/  FFMA.FTZ R15, R62, R158, R15 ;  /* 0x0000009e3e0f7223 */ /* 0x000fe4000001000f */
[----:B------:R-:W-:Y:S01]  /*3090*/  FFMA.FTZ R138, R138, R139, R14 ;  /* 0x0000008b8a8a7223 */ /* 0x000fe2000001000e */
[----:B------:R-:W-:Y:S01]  /*30a0*/  SHF.L.U64.HI R14, R70, 0x2, R61 ;  /* 0x00000002460e7819 */ /* 0x000fe2000001023d */
[----:B------:R-:W-:Y:S02]  /*30b0*/  FMUL.FTZ R182, R30, R129 ;  /* 0x000000811eb67220 */ /* 0x000fe40000410000 */
[----:B------:R-:W-:Y:S01]  /*30c0*/  FFMA.FTZ R183, R66, R161, R15 ;  /* 0x000000a142b77223 */ /* 0x000fe2000001000f */
[----:B------:R-:W-:Y:S01]  /*30d0*/  SHF.L.U32 R15, R70, 0x2, RZ ;  /* 0x00000002460f7819 */ /* 0x000fe200000006ff */
[----:B------:R-:W-:Y:S01]  /*30e0*/  FFMA.FTZ R137, R137, R138, R182 ;  /* 0x0000008a89897223 */ /* 0x000fe200000100b6 */
[----:B------:R-:W-:Y:S01]  /*30f0*/  PRMT R182, RZ, 0x5410, R11 ;  /* 0x00005410ffb67816 */ /* 0x000fe2000000000b */
[----:B------:R-:W-:-:S02]  /*3100*/  IMAD R14, R14, c[0x0][0x2b0], RZ ;  /* 0x0000ac000e0e7a24 */ /* 0x000fc400078e02ff */
[----:B------:R-:W-:Y:S02]  /*3110*/  FFMA.FTZ R136, R136, R137, R184 ;  /* 0x0000008988887223 */ /* 0x000fe400000100b8 */
[----:B------:R-:W-:Y:S02]  /*3120*/  FMUL.FTZ R158, R106, R179 ;  /* 0x000000b36a9e7220 */ /* 0x000fe40000410000 */
[C---:B------:R-:W-:Y:S02]  /*3130*/  IMAD R185, R15.reuse, c[0x0][0x2b4], R14 ;  /* 0x0000ad000fb97a24 */ /* 0x040fe400078e020e */
[----:B------:R-:W-:Y:S01]  /*3140*/  IMAD.WIDE.U32 R14, R15, c[0x0][0x2b0], R18 ;  /* 0x0000ac000f0e7a25 */ /* 0x000fe200078e0012 */
[----:B------:R-:W-:-:S03]  /*3150*/  P2R R18, PR, RZ, 0x4 ;  /* 0x00000004ff127803 */ /* 0x000fc60000000000 */
[----:B------:R-:W-:Y:S01]  /*3160*/  FFMA.FTZ R126, R126, R136, R187 ;  /* 0x000000887e7e7223 */ /* 0x000fe200000100bb */
[----:B------:R-:W-:Y:S01]  /*3170*/  IADD3 R15, R15, R185, RZ ;  /* 0x000000b90f0f7210 */ /* 0x000fe20007ffe0ff */
[----:B------:R-:W-:Y:S02]  /*3180*/  FMUL.FTZ R18, R33, R129 ;  /* 0x0000008121127220 */ /* 0x000fe40000410000 */
[----:B------:R-:W-:Y:S02]  /*3190*/  FFMA.FTZ R158, R134, -R158, R161 ;  /* 0x8000009e869e7223 */ /* 0x000fe400000100a1 */
[----:B------:R-:W-:Y:S01]  /*31a0*/  FFMA.FTZ R19, R68, R160, R183 ;  /* 0x000000a044137223 */ /* 0x000fe200000100b7 */
[----:B------:R-:W-:Y:S01]  /*31b0*/  PRMT R183, RZ, 0x7610, R11 ;  /* 0x00007610ffb77816 */ /* 0x000fe2000000000b */
[----:B------:R-:W-:Y:S02]  /*31c0*/  FMUL.FTZ R161, R97, R182 ;  /* 0x000000b661a17220 */ /* 0x000fe40000410000 */
[----:B------:R-:W-:-:S02]  /*31d0*/  FFMA.FTZ R18, R127, R126, R18 ;  /* 0x0000007e7f127223 */ /* 0x000fc40000010012 */
[----:B------:R-:W-:Y:S02]  /*31e0*/  FFMA.FTZ R161, R133, -R161, R160 ;  /* 0x800000a185a17223 */ /* 0x000fe400000100a0 */
        /* <DEDUP_REMOVED lines=8> */
[----:B-1----:R-:W-:Y:S02]  /*3270*/  FMUL.FTZ R16, R116, R137 ;  /* 0x0000008974107220 */ /* 0x002fe40000410000 */
[----:B------:R-:W-:Y:S02]  /*3280*/  FFMA.FTZ R185, R152, R187, R185 ;  /* 0x000000bb98b97223 */ /* 0x000fe400000100b9 */
[----:B------:R-:W-:-:S02]  /*3290*/  FADD.FTZ R19, R19, R162 ;  /* 0x000000a213137221 */ /* 0x000fc40000010000 */
[----:B------:R-:W-:Y:S02]  /*32a0*/  FMUL.FTZ R17, R107, R138 ;  /* 0x0000008a6b117220 */ /* 0x000fe40000410000 */
[----:B------:R-:W-:Y:S02]  /*32b0*/  FFMA.FTZ R162, R154, R16, R185 ;  /* 0x000000109aa27223 */ /* 0x000fe400000100b9 */
[----:B------:R-:W-:Y:S02]  /*32c0*/  FMUL.FTZ R200, R104, R166 ;  /* 0x000000a668c87220 */ /* 0x000fe40000410000 */
[----:B------:R-:W-:Y:S02]  /*32d0*/  FMUL.FTZ R184, R114, R139 ;  /* 0x0000008b72b87220 */ /* 0x000fe40000410000 */
[----:B------:R-:W-:Y:S02]  /*32e0*/  FFMA.FTZ R162, R155, R17, R162 ;  /* 0x000000119ba27223 */ /* 0x000fe400000100a2 */
[----:B------:R-:W-:-:S02]  /*32f0*/  FMUL.FTZ R197, R97, R170 ;  /* 0x000000aa61c57220 */ /* 0x000fc40000410000 */
[----:B------:R-:W-:Y:S02]  /*3300*/  FMUL.FTZ R186, R183, R200 ;  /* 0x000000c8b7ba7220 */ /* 0x000fe40000410000 */
[----:B------:R-:W-:Y:S02]  /*3310*/  FMUL.FTZ R198, R106, R171 ;  /* 0x000000ab6ac67220 */ /* 0x000fe40000410000 */
[----:B------:R-:W-:Y:S01]  /*3320*/  FMUL.FTZ R185, R105, R140 ;  /* 0x0000008c69b97220 */ /* 0x000fe20000410000 */
[----:B------:R0:W-:Y:S01]  /*3330*/  STS [R199.X4+0x88c], R186 ;  /* 0x00088cbac7007388 */ /* 0x0001e20000004800 */
[----:B------:R-:W-:Y:S02]  /*3340*/  FFMA.FTZ R162, R165, R184, R162 ;  /* 0x000000b8a5a27223 */ /* 0x000fe400000100a2 */
[----:B------:R-:W-:Y:S02]  /*3350*/  FMUL.FTZ R189, R182, R197 ;  /* 0x000000c5b6bd7220 */ /* 0x000fe40000410000 */
[----:B------:R-:W-:-:S02]  /*3360*/  FMUL.FTZ R188, R179, R198 ;  /* 0x000000c6b3bc7220 */ /* 0x000fc40000410000 */
[----:B------:R-:W-:Y:S01]  /*3370*/  FFMA.FTZ R162, R145, R185, R162 ;  /* 0x000000b991a27223 */ /* 0x000fe200000100a2 */
[----:B------:R1:W-:Y:S01]  /*3380*/  STS [R199.X4+0x888], R189 ;  /* 0x000888bdc7007388 */ /* 0x0003e20000004800 */
[----:B------:R-:W-:Y:S02]  /*3390*/  FMUL.FTZ R193, R101, R174 ;  /* 0x000000ae65c17220 */ /* 0x000fe40000410000 */
[----:B0-----:R-:W-:Y:S01]  /*33a0*/  FMUL.FTZ R186, R112, R141 ;  /* 0x0000008d70ba7220 */ /* 0x001fe20000410000 */
[----:B------:R0:W-:Y:S01]  /*33b0*/  STS [R199.X4+0x884], R188 ;  /* 0x000884bcc7007388 */ /* 0x0001e20000004800 */
[----:B------:R-:W-:Y:S02]  /*33c0*/  FMUL.FTZ R192, R108, R173 ;  /* 0x000000ad6cc07220 */ /* 0x000fe40000410000 */
[----:B------:R-:W-:Y:S02]  /*33d0*/  FFMA.FTZ R162, R143, R186, R162 ;  /* 0x000000ba8fa27223 */ /* 0x000fe400000100a2 */
[----:B------:R-:W-:-:S02]  /*33e0*/  FMUL.FTZ R195, R99, R144 ;  /* 0x0000009063c37220 */ /* 0x000fc40000410000 */
[----:B-1----:R-:W-:Y:S02]  /*33f0*/  FMUL.FTZ R189, R103, R172 ;  /* 0x000000ac67bd7220 */ /* 0x002fe40000410000 */
[----:B------:R-:W-:Y:S02]  /*3400*/  FMUL.FTZ R196, R180, R195 ;  /* 0x000000c3b4c47220 */ /* 0x000fe40000410000 */
[----:B0-----:R-:W-:Y:S02]  /*3410*/  FMUL.FTZ R188, R110, R175 ;  /* 0x000000af6ebc7220 */ /* 0x001fe40000410000 */
[----:B------:R-:W-:Y:S01]  /*3420*/  FFMA.FTZ R191, R167, R189, R162 ;  /* 0x000000bda7bf7223 */ /* 0x000fe200000100a2 */
[----:B------:R-:W-:Y:S01]  /*3430*/  STS [R199.X4+0x880], R196 ;  /* 0x000880c4c7007388 */ /* 0x000fe20000004800 */
[-C--:B------:R-:W-:Y:S02]  /*3440*/  FMUL.FTZ R162, R153, R188.reuse ;  /* 0x000000bc99a27220 */ /* 0x080fe40000410000 */
[----:B------:R-:W-:-:S02]  /*3450*/  FFMA.FTZ R188, R176, R188, R191 ;  /* 0x000000bcb0bc7223 */ /* 0x000fc400000100bf */
[-C--:B------:R-:W-:Y:S01]  /*3460*/  FMUL.FTZ R194, R25, R192.reuse ;  /* 0x000000c019c27220 */ /* 0x080fe20000410000 */
[----:B------:R0:W-:Y:S01]  /*3470*/  STS [R199.X4+0x874], R162 ;  /* 0x000874a2c7007388 */ /* 0x0001e20000004800 */
[-C--:B------:R-:W-:Y:S02]  /*3480*/  FFMA.FTZ R188, R157, R193.reuse, R188 ;  /* 0x000000c19dbc7223 */ /* 0x080fe400000100bc */
[----:B------:R-:W-:Y:S01]  /*3490*/  FMUL.FTZ R190, R178, R193 ;  /* 0x000000c1b2be7220 */ /* 0x000fe20000410000 */
[----:B------:R-:W-:Y:S01]  /*34a0*/  STS [R199.X4+0x87c], R194 ;  /* 0x00087cc2c7007388 */ /* 0x000fe20000004800 */
[----:B------:R-:W-:Y:S02]  /*34b0*/  FFMA.FTZ R188, R177, R192, R188 ;  /* 0x000000c0b1bc7223 */ /* 0x000fe400000100bc */
[----:B------:R-:W-:Y:S01]  /*34c0*/  FMUL.FTZ R189, R142, R189 ;  /* 0x000000bd8ebd7220 */ /* 0x000fe20000410000 */
[----:B------:R-:W-:Y:S01]  /*34d0*/  STS [R199.X4+0x878], R190 ;  /* 0x000878bec7007388 */ /* 0x000fe20000004800 */
[----:B------:R-:W-:Y:S01]  /*34e0*/  FMUL.FTZ R186, R169, R186 ;  /* 0x000000baa9ba7220 */ /* 0x000fe20000410000 */
[----:B0-----:R-:W-:Y:S01]  /*34f0*/  IADD3 R162, -R181, c[0x0][0x168], -R48 ;  /* 0x00005a00b5a27a10 */ /* 0x001fe20007ffe930 */
[----:B------:R-:W-:Y:S01]  /*3500*/  FMUL.FTZ R185, R168, R185 ;  /* 0x000000b9a8b97220 */ /* 0x000fe20000410000 */
[----:B------:R-:W-:Y:S01]  /*3510*/  STS [R199.X4+0x870], R189 ;  /* 0x000870bdc7007388 */ /* 0x000fe20000004800 */
[----:B------:R-:W-:Y:S01]  /*3520*/  FMUL.FTZ R184, R147, R184 ;  /* 0x000000b893b87220 */ /* 0x000fe20000410000 */
[----:B------:R-:W-:Y:S01]  /*3530*/  ISETP.GE.AND P0, PT, R162, 0x1, PT ;  /* 0x00000001a200780c */ /* 0x000fe20003f06270 */
[----:B------:R-:W-:Y:S01]  /*3540*/  FMUL.FTZ R17, R156, R17 ;  /* 0x000000119c117220 */ /* 0x000fe20000410000 */
[----:B------:R-:W-:Y:S01]  /*3550*/  STS [R199.X4+0x86c], R186 ;  /* 0x00086cbac7007388 */ /* 0x000fe20000004800 */
[----:B------:R-:W-:Y:S01]  /*3560*/  FMUL.FTZ R16, R151, R16 ;  /* 0x0000001097107220 */ /* 0x000fe20000410000 */
[----:B------:R-:W-:Y:S01]  /*3570*/  IADD3 R181, R48, 0x40, RZ ;  /* 0x0000004030b57810 */ /* 0x000fe20007ffe0ff */
[----:B------:R-:W-:Y:S01]  /*3580*/  FMUL.FTZ R187, R150, R187 ;  /* 0x000000bb96bb7220 */ /* 0x000fe20000410000 */
[----:B------:R0:W-:Y:S01]  /*3590*/  STS [R199.X4+0x868], R185 ;  /* 0x000868b9c7007388 */ /* 0x0001e20000004800 */
[----:B------:R-:W-:Y:S01]  /*35a0*/  FMUL.FTZ R160, R149, R160 ;  /* 0x000000a095a07220 */ /* 0x000fe20000410000 */
[----:B------:R-:W-:Y:S01]  /*35b0*/  ISETP.GE.AND P1, PT, R162, 0x41, PT ;  /* 0x00000041a200780c */ /* 0x000fe20003f26270 */
[----:B------:R-:W-:Y:S01]  /*35c0*/  FMUL.FTZ R127, R24, R127 ;  /* 0x0000007f187f7220 */ /* 0x000fe20000410000 */
[----:B------:R1:W-:Y:S01]  /*35d0*/  STS [R199.X4+0x864], R184 ;  /* 0x000864b8c7007388 */ /* 0x0003e20000004800 */
[----:B------:R-:W-:Y:S01]  /*35e0*/  FFMA.FTZ R195, R159, R195, R188 ;  /* 0x000000c39fc37223 */ /* 0x000fe200000100bc */
[----:B------:R-:W-:-:S02]  /*35f0*/  LEA.HI.SX32 R181, R181, R48, 0x1b ;  /* 0x00000030b5b57211 */ /* 0x000fc400078fdaff */
[----:B------:R1:W-:Y:S01]  /*3600*/  STS [R199.X4+0x860], R17 ;  /* 0x00086011c7007388 */ /* 0x0003e20000004800 */
[----:B------:R-:W-:Y:S02]  /*3610*/  FFMA.FTZ R198, R158, R198, R195 ;  /* 0x000000c69ec67223 */ /* 0x000fe400000100c3 */
[----:B0-----:R-:W-:Y:S01]  /*3620*/  FMUL.FTZ R185, R129, R200 ;  /* 0x000000c881b97220 */ /* 0x001fe20000410000 */
[----:B------:R1:W-:Y:S01]  /*3630*/  STS [R199.X4+0x85c], R16 ;  /* 0x00085c10c7007388 */ /* 0x0003e20000004800 */
[----:B------:R-:W-:-:S03]  /*3640*/  FFMA.FTZ R198, R161, R197, R198 ;  /* 0x000000c5a1c67223 */ /* 0x000fc600000100c6 */
[----:B------:R1:W-:Y:S04]  /*3650*/  STS [R199.X4+0x858], R187 ;  /* 0x000858bbc7007388 */ /* 0x0003e80000004800 */
[----:B------:R1:W-:Y:S04]  /*3660*/  STS [R199.X4+0x854], R160 ;  /* 0x000854a0c7007388 */ /* 0x0003e80000004800 */
[----:B------:R1:W-:Y:S04]  /*3670*/  STS [R199.X4+0x850], R127 ;  /* 0x0008507fc7007388 */ /* 0x0003e80000004800 */
[----:B------:R-:W-:Y:S06]  /*3680*/  BAR.SYNC.DEFER_BLOCKING 0x0 ;  /* 0x0000000000007b1d */ /* 0x000fec0000010000 */
[----:B------:R-:W-:Y:S05]  /*3690*/  @!P0 BRA `(.L_x_4163) ;  /* 0x000000a000008947 */ /* 0x000fea0003800000 */
[----:B-1----:R-:W-:Y:S01]  /*36a0*/  LEA.HI.SX32 R127, R48, R48, 0x1b ;  /* 0x00000030307f7211 */ /* 0x002fe200078fdaff */
        /* <DEDUP_REMOVED lines=9> */
.L_x_4163:
[----:B-1----:R-:W-:Y:S05]  /*3740*/  BSYNC B0 ;  /* 0x0000000000007941 */ /* 0x002fea0003800000 */
.L_x_4162:
[----:B------:R-:W1:Y:S01]  /*3750*/  LDS R181, [R181.X4+0x950] ;  /* 0x00095000b5b57984 */ /* 0x000e620000004800 */
[----:B------:R-:W-:Y:S01]  /*3760*/  BSSY B0, `(.L_x_4164) ;  /* 0x0000006000007945 */ /* 0x000fe20003800000 */
[----:B------:R-:W-:Y:S01]  /*3770*/  FADD.FTZ R12, R198, R185 ;  /* 0x000000b9c60c7221 */ /* 0x000fe20000010000 */
[C---:B------:R-:W-:Y:S02]  /*3780*/  IADD3 R13, R48.reuse, 0x80, RZ ;  /* 0x00000080300d7810 */ /* 0x040fe40007ffe0ff */
[----:B0-----:R-:W-:Y:S01]  /*3790*/  IADD3 R17, R48, 0xc0, RZ ;  /* 0x000000c030117810 */ /* 0x001fe20007ffe0ff */
[----:B------:R-:W-:Y:S05]  /*37a0*/  @!P1 BRA `(.L_x_4165) ;  /* 0x0000001000009947 */ /* 0x000fea0003800000 */
[----:B-1----:R0:W-:Y:S02]  /*37b0*/  RED.E.ADD.F32.FTZ.RN.STRONG.GPU [R14.64+-0xf00], R181 ;  /* 0xfff100b50e00798e */ /* 0x0021e4000c10e784 */
.L_x_4165:
[----:B------:R-:W-:Y:S05]  /*37c0*/  BSYNC B0 ;  /* 0x0000000000007941 */ /* 0x000fea0003800000 */
.L_x_4164:
[----:B------:R-:W-:Y:S01]  /*37d0*/  LEA.HI.SX32 R13, R13, R48, 0x1b ;  /* 0x000000300d0d7211 */ /* 0x000fe200078fdaff */
[----:B------:R-:W-:Y:S01]  /*37e0*/  BSSY B0, `(.L_x_4166) ;  /* 0x000000d000007945 */ /* 0x000fe20003800000 */
[----:B------:R-:W-:Y:S02]  /*37f0*/  ISETP.GE.AND P6, PT, R162, 0x81, PT ;  /* 0x00000081a200780c */ /* 0x000fe40003fc6270 */
[----:B------:R-:W-:-:S02]  /*3800*/  IADD3 R127, R48, 0x100, RZ ;  /* 0x00000100307f7810 */ /* 0x000fc40007ffe0ff */
[----:B------:R-:W2:Y:S01]  /*3810*/  LDS R13, [R13.X4+0xa50] ;  /* 0x000a50000d0d7984 */ /* 0x000ea20000004800 */
        /* <DEDUP_REMOVED lines=8> */
[----:B--2---:R2:W-:Y:S02]  /*38a0*/  RED.E.ADD.F32.FTZ.RN.STRONG.GPU [R14.64+-0xe00], R13 ;  /* 0xfff2000d0e00798e */ /* 0x0045e4000c10e784 */
.L_x_4167:
[----:B------:R-:W-:Y:S05]  /*38b0*/  BSYNC B0 ;  /* 0x0000000000007941 */ /* 0x000fea0003800000 */
.L_x_4166:
[----:B------:R-:W3:Y:S01]  /*38c0*/  LDS R17, [R17.X4+0xb50] ;  /* 0x000b500011117984 */ /* 0x000ee20000004800 */
[----:B------:R-:W-:Y:S01]  /*38d0*/  BSSY B0, `(.L_x_4168) ;  /* 0x0000005000007945 */ /* 0x000fe20003800000 */
[----:B--2---:R-:W-:Y:S02]  /*38e0*/  IADD3 R13, R48, 0x140, RZ ;  /* 0x00000140300d7810 */ /* 0x004fe40007ffe0ff */
[----:B------:R-:W-:Y:S01]  /*38f0*/  LEA.HI.SX32 R127, R127, R48, 0x1b ;  /* 0x000000307f7f7211 */ /* 0x000fe200078fdaff */
[----:B------:R-:W-:Y:S05]  /*3900*/  @!P0 BRA `(.L_x_4169) ;  /* 0x0000001000008947 */ /* 0x000fea0003800000 */
[----:B---3--:R2:W-:Y:S02]  /*3910*/  RED.E.ADD.F32.FTZ.RN.STRONG.GPU [R14.64+-0xd00], R17 ;  /* 0xfff300110e00798e */ /* 0x0085e4000c10e784 */
.L_x_4169:
[----:B------:R-:W-:Y:S05]  /*3920*/  BSYNC B0 ;  /* 0x0000000000007941 */ /* 0x000fea0003800000 */
.L_x_4168:
[----:B------:R-:W4:Y:S01]  /*3930*/  LDS R127, [R127.X4+0xc50] ;  /* 0x000c50007f7f7984 */ /* 0x000f220000004800 */
[----:B------:R-:W-:Y:S01]  /*3940*/  BSSY B0, `(.L_x_4170) ;  /* 0x0000005000007945 */ /* 0x000fe20003800000 */
[----:B--23--:R-:W-:Y:S02]  /*3950*/  IADD3 R17, R48, 0x180, RZ ;  /* 0x0000018030117810 */ /* 0x00cfe40007ffe0ff */
[----:B------:R-:W-:Y:S01]  /*3960*/  LEA.HI.SX32 R13, R13, R48, 0x1b ;  /* 0x000000300d0d7211 */ /* 0x000fe200078fdaff */
[----:B------:R-:W-:Y:S05]  /*3970*/  @!P1 BRA `(.L_x_4171) ;  /* 0x0000001000009947 */ /* 0x000fea0003800000 */
[----:B----4-:R2:W-:Y:S02]  /*3980*/  RED.E.ADD.F32.FTZ.RN.STRONG.GPU [R14.64+-0xc00], R127 ;  /* 0xfff4007f0e00798e */ /* 0x0105e4000c10e784 */
.L_x_4171:
[----:B------:R-:W-:Y:S05]  /*3990*/  BSYNC B0 ;  /* 0x0000000000007941 */ /* 0x000fea0003800000 */
.L_x_4170:
[----:B------:R-:W3:Y:S01]  /*39a0*/  LDS R13, [R13.X4+0xd50] ;  /* 0x000d50000d0d7984 */ /* 0x000ee20000004800 */
[----:B------:R-:W-:Y:S01]  /*39b0*/  BSSY B0, `(.L_x_4172) ;  /* 0x0000005000007945 */ /* 0x000fe20003800000 */
[----:B--2-4-:R-:W-:-:S02]  /*39c0*/  IADD3 R127, R48, 0x1c0, RZ ;  /* 0x000001c0307f7810 */ /* 0x014fc40007ffe0ff */
[----:B------:R-:W-:Y:S01]  /*39d0*/  LEA.HI.SX32 R17, R17, R48, 0x1b ;  /* 0x0000003011117211 */ /* 0x000fe200078fdaff */
[----:B------:R-:W-:Y:S05]  /*39e0*/  @!P2 BRA `(.L_x_4173) ;  /* 0x000000100000a947 */ /* 0x000fea0003800000 */
[----:B---3--:R2:W-:Y:S02]  /*39f0*/  RED.E.ADD.F32.FTZ.RN.STRONG.GPU [R14.64+-0xb00], R13 ;  /* 0xfff5000d0e00798e */ /* 0x0085e4000c10e784 */
.L_x_4173:
[----:B------:R-:W-:Y:S05]  /*3a00*/  BSYNC B0 ;  /* 0x0000000000007941 */ /* 0x000fea0003800000 */
.L_x_4172:
[----:B------:R-:W4:Y:S01]  /*3a10*/  LDS R17, [R17.X4+0xe50] ;  /* 0x000e500011117984 */ /* 0x000f220000004800 */
[----:B------:R-:W-:Y:S01]  /*3a20*/  BSSY B0, `(.L_x_4174) ;  /* 0x0000005000007945 */ /* 0x000fe20003800000 */
[----:B--23--:R-:W-:Y:S02]  /*3a30*/  IADD3 R13, R48, 0x200, RZ ;  /* 0x00000200300d7810 */ /* 0x00cfe40007ffe0ff */
[----:B------:R-:W-:Y:S01]  /*3a40*/  LEA.HI.SX32 R127, R127, R48, 0x1b ;  /* 0x000000307f7f7211 */ /* 0x000fe200078fdaff */
[----:B------:R-:W-:Y:S05]  /*3a50*/  @!P3 BRA `(.L_x_4175) ;  /* 0x000000100000b947 */ /* 0x000fea0003800000 */
[----:B----4-:R2:W-:Y:S02]  /*3a60*/  RED.E.ADD.F32.FTZ.RN.STRONG.GPU [R14.64+-0xa00], R17 ;  /* 0xfff600110e00798e */ /* 0x0105e4000c10e784 */
.L_x_4175:
[----:B------:R-:W-:Y:S05]  /*3a70*/  BSYNC B0 ;  /* 0x0000000000007941 */ /* 0x000fea0003800000 */
.L_x_4174:
[----:B------:R-:W3:Y:S01]  /*3a80*/  LDS R127, [R127.X4+0xf50] ;  /* 0x000f50007f7f7984 */ /* 0x000ee20000004800 */
[----:B------:R-:W-:Y:S01]  /*3a90*/  BSSY B0, `(.L_x_4176) ;  /* 0x0000004000007945 */ /* 0x000fe20003800000 */
[----:B------:R-:W-:Y:S01]  /*3aa0*/  LEA.HI.SX32 R13, R13, R48, 0x1b ;  /* 0x000000300d0d7211 */ /* 0x000fe200078fdaff */
[----:B------:R-:W-:Y:S05]  /*3ab0*/  @!P4 BRA `(.L_x_4177) ;  /* 0x000000100000c947 */ /* 0x000fea0003800000 */
[----:B---3--:R3:W-:Y:S02]  /*3ac0*/  RED.E.ADD.F32.FTZ.RN.STRONG.GPU [R14.64+-0x900], R127 ;  /* 0xfff7007f0e00798e */ /* 0x0087e4000c10e784 */
.L_x_4177:
[----:B------:R-:W-:Y:S05]  /*3ad0*/  BSYNC B0 ;  /* 0x0000000000007941 */ /* 0x000fea0003800000 */
.L_x_4176:
[----:B------:R-:W0:Y:S01]  /*3ae0*/  LDS R13, [R13.X4+0x1050] ;  /* 0x001050000d0d7984 */ /* 0x000e220000004800 */
[----:B------:R-:W-:Y:S01]  /*3af0*/  BSSY B0, `(.L_x_4178) ;  /* 0x0000005000007945 */ /* 0x000fe20003800000 */
[----:B--2-4-:R-:W-:-:S02]  /*3b00*/  IADD3 R17, R48, 0x240, RZ ;  /* 0x0000024030117810 */ /* 0x014fc40007ffe0ff */
[----:B---3--:R-:W-:Y:S01]  /*3b10*/  IADD3 R127, R48, 0x280, RZ ;  /* 0x00000280307f7810 */ /* 0x008fe20007ffe0ff */
[----:B------:R-:W-:Y:S05]  /*3b20*/  @!P5 BRA `(.L_x_4179) ;  /* 0x000000100000d947 */ /* 0x000fea0003800000 */
[----:B0-----:R0:W-:Y:S02]  /*3b30*/  RED.E.ADD.F32.FTZ.RN.STRONG.GPU [R14.64+-0x800], R13 ;  /* 0xfff8000d0e00798e */ /* 0x0011e4000c10e784 */
.L_x_4179:
[----:B------:R-:W-:Y:S05]  /*3b40*/  BSYNC B0 ;  /* 0x0000000000007941 */ /* 0x000fea0003800000 */
.L_x_4178:
        /* <DEDUP_REMOVED lines=14> */
.L_x_4181:
[----:B------:R-:W-:Y:S05]  /*3c30*/  BSYNC B0 ;  /* 0x0000000000007941 */ /* 0x000fea0003800000 */
.L_x_4180:
[----:B------:R-:W2:Y:S01]  /*3c40*/  LDS R127, [R127.X4+0x1250] ;  /* 0x001250007f7f7984 */ /* 0x000ea20000004800 */
[----:B------:R-:W-:Y:S01]  /*3c50*/  BSSY B0, `(.L_x_4182) ;  /* 0x0000005000007945 */ /* 0x000fe20003800000 */
[----:B0-----:R-:W-:-:S02]  /*3c60*/  IADD3 R17, R48, 0x300, RZ ;  /* 0x0000030030117810 */ /* 0x001fc40007ffe0ff */
[----:B------:R-:W-:Y:S01]  /*3c70*/  LEA.HI.SX32 R13, R13, R48, 0x1b ;  /* 0x000000300d0d7211 */ /* 0x000fe200078fdaff */
[----:B------:R-:W-:Y:S05]  /*3c80*/  @!P0 BRA `(.L_x_4183) ;  /* 0x0000001000008947 */ /* 0x000fea0003800000 */
[----:B--2---:R0:W-:Y:S02]  /*3c90*/  RED.E.ADD.F32.FTZ.RN.STRONG.GPU [R14.64+-0x600], R127 ;  /* 0xfffa007f0e00798e */ /* 0x0041e4000c10e784 */
.L_x_4183:
[----:B------:R-:W-:Y:S05]  /*3ca0*/  BSYNC B0 ;  /* 0x0000000000007941 */ /* 0x000fea0003800000 */
.L_x_4182:
[----:B------:R-:W3:Y:S01]  /*3cb0*/  LDS R13, [R13.X4+0x1350] ;  /* 0x001350000d0d7984 */ /* 0x000ee20000004800 */
[----:B------:R-:W-:Y:S01]  /*3cc0*/  BSSY B0, `(.L_x_4184) ;  /* 0x0000005000007945 */ /* 0x000fe20003800000 */
[----:B0-2---:R-:W-:Y:S02]  /*3cd0*/  IADD3 R127, R48, 0x340, RZ ;  /* 0x00000340307f7810 */ /* 0x005fe40007ffe0ff */
[----:B------:R-:W-:Y:S01]  /*3ce0*/  LEA.HI.SX32 R17, R17, R48, 0x1b ;  /* 0x0000003011117211 */ /* 0x000fe200078fdaff */
[----:B------:R-:W-:Y:S05]  /*3cf0*/  @!P1 BRA `(.L_x_4185) ;  /* 0x0000001000009947 */ /* 0x000fea0003800000 */
[----:B---3--:R0:W-:Y:S02]  /*3d00*/  RED.E.ADD.F32.FTZ.RN.STRONG.GPU [R14.64+-0x500], R13 ;  /* 0xfffb000d0e00798e */ /* 0x0081e4000c10e784 */
.L_x_4185:
[----:B------:R-:W-:Y:S05]  /*3d10*/  BSYNC B0 ;  /* 0x0000000000007941 */ /* 0x000fea0003800000 */
.L_x_4184:
[----:B------:R-:W2:Y:S01]  /*3d20*/  LDS R17, [R17.X4+0x1450] ;  /* 0x0014500011117984 */ /* 0x000ea20000004800 */
[----:B------:R-:W-:Y:S01]  /*3d30*/  BSSY B0, `(.L_x_4186) ;  /* 0x0000005000007945 */ /* 0x000fe20003800000 */
[----:B0--3--:R-:W-:Y:S02]  /*3d40*/  IADD3 R13, R48, 0x380, RZ ;  /* 0x00000380300d7810 */ /* 0x009fe40007ffe0ff */
[----:B------:R-:W-:Y:S01]  /*3d50*/  LEA.HI.SX32 R127, R127, R48, 0x1b ;  /* 0x000000307f7f7211 */ /* 0x000fe200078fdaff */
[----:B------:R-:W-:Y:S05]  /*3d60*/  @!P2 BRA `(.L_x_4187) ;  /* 0x000000100000a947 */ /* 0x000fea0003800000 */
[----:B--2---:R0:W-:Y:S02]  /*3d70*/  RED.E.ADD.F32.FTZ.RN.STRONG.GPU [R14.64+-0x400], R17 ;  /* 0xfffc00110e00798e */ /* 0x0041e4000c10e784 */
.L_x_4187:
[----:B------:R-:W-:Y:S05]  /*3d80*/  BSYNC B0 ;  /* 0x0000000000007941 */ /* 0x000fea0003800000 */
.L_x_4186:
[----:B------:R-:W3:Y:S01]  /*3d90*/  LDS R127, [R127.X4+0x1550] ;  /* 0x001550007f7f7984 */ /* 0x000ee20000004800 */
[----:B------:R-:W-:Y:S01]  /*3da0*/  BSSY B0, `(.L_x_4188) ;  /* 0x0000005000007945 */ /* 0x000fe20003800000 */
[----:B0-2---:R-:W-:-:S02]  /*3db0*/  IADD3 R17, R48, 0x3c0, RZ ;  /* 0x000003c030117810 */ /* 0x005fc40007ffe0ff */
[----:B------:R-:W-:Y:S01]  /*3dc0*/  LEA.HI.SX32 R13, R13, R48, 0x1b ;  /* 0x000000300d0d7211 */ /* 0x000fe200078fdaff */
[----:B------:R-:W-:Y:S05]  /*3dd0*/  @!P3 BRA `(.L_x_4189) ;  /* 0x000000100000b947 */ /* 0x000fea0003800000 */
[----:B---3--:R0:W-:Y:S02]  /*3de0*/  RED.E.ADD.F32.FTZ.RN.STRONG.GPU [R14.64+-0x300], R127 ;  /* 0xfffd007f0e00798e */ /* 0x0081e4000c10e784 */
.L_x_4189:
[----:B------:R-:W-:Y:S05]  /*3df0*/  BSYNC B0 ;  /* 0x0000000000007941 */ /* 0x000fea0003800000 */
.L_x_4188:
[----:B------:R-:W2:Y:S01]  /*3e00*/  LDS R13, [R13.X4+0x1650] ;  /* 0x001650000d0d7984 */ /* 0x000ea20000004800 */
[----:B------:R-:W-:Y:S01]  /*3e10*/  BSSY B0, `(.L_x_4190) ;  /* 0x0000004000007945 */ /* 0x000fe20003800000 */
[----:B------:R-:W-:Y:S01]  /*3e20*/  LEA.HI.SX32 R17, R17, R48, 0x1b ;  /* 0x0000003011117211 */ /* 0x000fe200078fdaff */
[----:B------:R-:W-:Y:S05]  /*3e30*/  @!P4 BRA `(.L_x_4191) ;  /* 0x000000100000c947 */ /* 0x000fea0003800000 */
[----:B--2---:R2:W-:Y:S02]  /*3e40*/  RED.E.ADD.F32.FTZ.RN.STRONG.GPU [R14.64+-0x200], R13 ;  /* 0xfffe000d0e00798e */ /* 0x0045e4000c10e784 */
.L_x_4191:
[----:B------:R-:W-:Y:S05]  /*3e50*/  BSYNC B0 ;  /* 0x0000000000007941 */ /* 0x000fea0003800000 */
.L_x_4190:
[----:B------:R-:W4:Y:S01]  /*3e60*/  LDS R17, [R17.X4+0x1750] ;  /* 0x0017500011117984 */ /* 0x000f220000004800 */
[----:B------:R-:W-:Y:S01]  /*3e70*/  BSSY B0, `(.L_x_4192) ;  /* 0x0000003000007945 */ /* 0x000fe20003800000 */
[----:B------:R-:W-:Y:S05]  /*3e80*/  @!P5 BRA `(.L_x_4193) ;  /* 0x000000100000d947 */ /* 0x000fea0003800000 */
[----:B----4-:R4:W-:Y:S02]  /*3e90*/  RED.E.ADD.F32.FTZ.RN.STRONG.GPU [R14.64+-0x100], R17 ;  /* 0xffff00110e00798e */ /* 0x0109e4000c10e784 */
.L_x_4193:
[----:B------:R-:W-:Y:S05]  /*3ea0*/  BSYNC B0 ;  /* 0x0000000000007941 */ /* 0x000fea0003800000 */
.L_x_4192:
[----:B--2---:R-:W2:Y:S01]  /*3eb0*/  SHFL.DOWN PT, R13, R12, 0x1, 0x1f ;  /* 0x08201f000c0d7f89 */ /* 0x004ea200000e0000 */
[C---:B------:R-:W-:Y:S01]  /*3ec0*/  ISETP.GT.AND P0, PT, R47.reuse, 0x1e, PT ;  /* 0x0000001e2f00780c */ /* 0x040fe20003f04270 */
[----:B------:R-:W-:Y:S01]  /*3ed0*/  FMUL.FTZ R134, R134, R171 ;  /* 0x000000ab86867220 */ /* 0x000fe20000410000 */
[----:B------:R-:W-:Y:S01]  /*3ee0*/  ISETP.NE.AND P1, PT, R47, RZ, PT ;  /* 0x000000ff2f00720c */ /* 0x000fe20003f25270 */
[----:B0---4-:R-:W0:Y:S01]  /*3ef0*/  SHFL.DOWN PT, R14, R19, 0x1, 0x1f ;  /* 0x08201f00130e7f89 */ /* 0x011e2200000e0000 */
[----:B------:R-:W-:Y:S01]  /*3f00*/  FMUL.FTZ R133, R133, R170 ;  /* 0x000000aa85857220 */ /* 0x000fe20000410000 */
[----:B------:R-:W-:Y:S01]  /*3f10*/  ISETP.NE.AND P2, PT, R48, RZ, PT ;  /* 0x000000ff3000720c */ /* 0x000fe20003f45270 */
[----:B------:R-:W-:Y:S01]  /*3f20*/  FMUL.FTZ R132, R132, R173 ;  /* 0x000000ad84847220 */ /* 0x000fe20000410000 */
[----:B------:R-:W-:Y:S01]  /*3f30*/  BSSY B0, `(.L_x_4194) ;  /* 0x0000083000007945 */ /* 0x000fe20003800000 */
[----:B------:R-:W-:-:S02]  /*3f40*/  FMUL.FTZ R131, R131, R144 ;  /* 0x0000009083837220 */ /* 0x000fc40000410000 */
[-C--:B------:R-:W-:Y:S02]  /*3f50*/  FMUL.FTZ R130, R130, R175.reuse ;  /* 0x000000af82827220 */ /* 0x080fe40000410000 */
[----:B------:R-:W-:Y:S02]  /*3f60*/  FMUL.FTZ R119, R119, R138 ;  /* 0x0000008a77777220 */ /* 0x000fe40000410000 */
[C---:B------:R-:W-:Y:S02]  /*3f70*/  FMUL.FTZ R144, R59.reuse, R144 ;  /* 0x000000903b907220 */ /* 0x040fe40000410000 */
[C---:B------:R-:W-:Y:S02]  /*3f80*/  FMUL.FTZ R175, R59.reuse, R175 ;  /* 0x000000af3baf7220 */ /* 0x040fe40000410000 */
[----:B------:R-:W-:Y:S02]  /*3f90*/  FMUL.FTZ R138, R59, R138 ;  /* 0x0000008a3b8a7220 */ /* 0x000fe40000410000 */
[----:B------:R-:W-:-:S02]  /*3fa0*/  FMUL.FTZ R144, R159, R144 ;  /* 0x000000909f907220 */ /* 0x000fc40000410000 */
[----:B------:R-:W-:Y:S02]  /*3fb0*/  FMUL.FTZ R175, R176, R175 ;  /* 0x000000afb0af7220 */ /* 0x000fe40000410000 */
[----:B--2---:R-:W-:Y:S02]  /*3fc0*/  @!P0 FADD.FTZ R12, R12, R13 ;  /* 0x0000000d0c0c8221 */ /* 0x004fe40000010000 */
[----:B------:R-:W-:Y:S02]  /*3fd0*/  FMUL.FTZ R138, R155, R138 ;  /* 0x0000008a9b8a7220 */ /* 0x000fe40000410000 */
[----:B0-----:R-:W-:Y:S01]  /*3fe0*/  @!P0 FADD.FTZ R19, R19, R14 ;  /* 0x0000000e13138221 */ /* 0x001fe20000010000 */
[----:B------:R-:W0:Y:S01]  /*3ff0*/  SHFL.DOWN PT, R13, R12, 0x2, 0x1f ;  /* 0x08401f000c0d7f89 */ /* 0x000e2200000e0000 */
[----:B------:R-:W-:Y:S01]  /*4000*/  ISETP.GT.AND P0, PT, R47, 0x1d, PT ;  /* 0x0000001d2f00780c */ /* 0x000fe20003f04270 */
[-C--:B------:R-:W-:Y:S02]  /*4010*/  FMUL.FTZ R14, R59, R166.reuse ;  /* 0x000000a63b0e7220 */ /* 0x080fe40000410000 */
        /* <DEDUP_REMOVED lines=9> */
[----:B------:R-:W-:Y:S02]  /*40b0*/  FFMA.FTZ R129, R183, R166, R129 ;  /* 0x000000a6b7817223 */ /* 0x000fe40000010081 */
        /* <DEDUP_REMOVED lines=8> */
[----:B------:R-:W-:Y:S02]  /*4140*/  FFMA.FTZ R25, R25, R132, R14 ;  /* 0x0000008419197223 */ /* 0x000fe4000001000e */
[----:B------:R-:W-:Y:S02]  /*4150*/  FFMA.FTZ R13, R179, R134, R13 ;  /* 0x00000086b30d7223 */ /* 0x000fe4000001000d */
[----:B------:R-:W-:Y:S02]  /*4160*/  FMUL.FTZ R14, R125, R141 ;  /* 0x0000008d7d0e7220 */ /* 0x000fe40000410000 */
[----:B------:R-:W-:Y:S02]  /*4170*/  FADD.FTZ R84, R13, R84 ;  /* 0x000000540d547221 */ /* 0x000fe40000010000 */
[-C--:B------:R-:W-:Y:S02]  /*4180*/  FMUL.FTZ R13, R128, R174.reuse ;  /* 0x000000ae800d7220 */ /* 0x080fe40000410000 */
[----:B------:R-:W-:-:S02]  /*4190*/  FMUL.FTZ R174, R59, R174 ;  /* 0x000000ae3bae7220 */ /* 0x000fc40000410000 */
[-C--:B------:R-:W-:Y:S02]  /*41a0*/  FFMA.FTZ R92, R101, R13.reuse, R92 ;  /* 0x0000000d655c7223 */ /* 0x080fe4000001005c */
[----:B------:R-:W-:Y:S02]  /*41b0*/  FMUL.FTZ R174, R157, R174 ;  /* 0x000000ae9dae7220 */ /* 0x000fe40000410000 */
[----:B------:R-:W-:Y:S02]  /*41c0*/  FFMA.FTZ R89, R112, R14, R89 ;  /* 0x0000000e70597223 */ /* 0x000fe40000010059 */
[----:B------:R-:W-:Y:S02]  /*41d0*/  FFMA.FTZ R174, R178, R13, R174 ;  /* 0x0000000db2ae7223 */ /* 0x000fe400000100ae */
        /* <DEDUP_REMOVED lines=8> */
[----:B------:R-:W-:Y:S02]  /*4260*/  FMUL.FTZ R172, R167, R172 ;  /* 0x000000aca7ac7220 */ /* 0x000fe40000410000 */
[----:B------:R-:W-:-:S02]  /*4270*/  FMUL.FTZ R16, R59, R141 ;  /* 0x0000008d3b107220 */ /* 0x000fc40000410000 */
[----:B------:R-:W-:Y:S02]  /*4280*/  FFMA.FTZ R172, R142, R13, R172 ;  /* 0x0000000d8eac7223 */ /* 0x000fe400000100ac */
[----:B------:R-:W-:Y:S02]  /*4290*/  FMUL.FTZ R13, R122, R140 ;  /* 0x0000008c7a0d7220 */ /* 0x000fe40000410000 */
[----:B------:R-:W-:Y:S02]  /*42a0*/  FMUL.FTZ R16, R143, R16 ;  /* 0x000000108f107220 */ /* 0x000fe40000410000 */
[----:B------:R-:W-:Y:S02]  /*42b0*/  FMUL.FTZ R140, R59, R140 ;  /* 0x0000008c3b8c7220 */ /* 0x000fe40000410000 */
[----:B------:R-:W-:Y:S02]  /*42c0*/  FFMA.FTZ R169, R169, R14, R16 ;  /* 0x0000000ea9a97223 */ /* 0x000fe40000010010 */
[----:B------:R-:W-:-:S02]  /*42d0*/  FMUL.FTZ R16, R59, R139 ;  /* 0x0000008b3b107220 */ /* 0x000fc40000410000 */
[----:B------:R-:W-:Y:S02]  /*42e0*/  FMUL.FTZ R14, R123, R139 ;  /* 0x0000008b7b0e7220 */ /* 0x000fe40000410000 */
[----:B0-----:R-:W-:Y:S02]  /*42f0*/  @!P0 FADD.FTZ R12, R12, R15 ;  /* 0x0000000f0c0c8221 */ /* 0x001fe40000010000 */
[----:B------:R-:W-:Y:S02]  /*4300*/  FMUL.FTZ R16, R165, R16 ;  /* 0x00000010a5107220 */ /* 0x000fe40000410000 */
[----:B--2---:R-:W-:Y:S01]  /*4310*/  @!P0 FADD.FTZ R19, R19, R128 ;  /* 0x0000008013138221 */ /* 0x004fe20000010000 */
[----:B------:R-:W0:Y:S01]  /*4320*/  SHFL.DOWN PT, R15, R12, 0x10, 0x1f ;  /* 0x0a001f000c0f7f89 */ /* 0x000e2200000e0000 */
[----:B------:R-:W-:Y:S01]  /*4330*/  ISETP.GT.AND P0, PT, R47, 0xf, PT ;  /* 0x0000000f2f00780c */ /* 0x000fe20003f04270 */
[-C--:B------:R-:W-:Y:S02]  /*4340*/  FFMA.FTZ R91, R114, R14.reuse, R91 ;  /* 0x0000000e725b7223 */ /* 0x080fe4000001005b */
[----:B------:R-:W2:Y:S01]  /*4350*/  SHFL.DOWN PT, R122, R19, 0x10, 0x1f ;  /* 0x0a001f00137a7f89 */ /* 0x000ea200000e0000 */
[----:B------:R-:W-:-:S02]  /*4360*/  FFMA.FTZ R147, R147, R14, R16 ;  /* 0x0000000e93937223 */ /* 0x000fc40000010010 */
[-C--:B------:R-:W-:Y:S02]  /*4370*/  FMUL.FTZ R14, R121, R137.reuse ;  /* 0x00000089790e7220 */ /* 0x080fe40000410000 */
[----:B------:R-:W-:Y:S02]  /*4380*/  FMUL.FTZ R137, R59, R137 ;  /* 0x000000893b897220 */ /* 0x000fe40000410000 */
[----:B------:R-:W-:Y:S02]  /*4390*/  FMUL.FTZ R140, R145, R140 ;  /* 0x0000008c918c7220 */ /* 0x000fe40000410000 */
[----:B------:R-:W-:Y:S02]  /*43a0*/  FMUL.FTZ R137, R154, R137 ;  /* 0x000000899a897220 */ /* 0x000fe40000410000 */
[-C--:B------:R-:W-:Y:S02]  /*43b0*/  FFMA.FTZ R96, R105, R13.reuse, R96 ;  /* 0x0000000d69607223 */ /* 0x080fe40000010060 */
[----:B------:R-:W-:-:S02]  /*43c0*/  FFMA.FTZ R140, R168, R13, R140 ;  /* 0x0000000da88c7223 */ /* 0x000fc4000001008c */
[-C--:B------:R-:W-:Y:S02]  /*43d0*/  FFMA.FTZ R93, R116, R14.reuse, R93 ;  /* 0x0000000e745d7223 */ /* 0x080fe4000001005d */
[----:B------:R-:W-:Y:S02]  /*43e0*/  FFMA.FTZ R137, R151, R14, R137 ;  /* 0x0000000e97897223 */ /* 0x000fe40000010089 */
[----:B------:R-:W-:Y:S02]  /*43f0*/  FMUL.FTZ R14, R115, R126 ;  /* 0x0000007e730e7220 */ /* 0x000fe40000410000 */
[----:B0-----:R-:W-:Y:S02]  /*4400*/  @!P0 FADD.FTZ R12, R12, R15 ;  /* 0x0000000f0c0c8221 */ /* 0x001fe40000010000 */
[----:B------:R-:W-:Y:S02]  /*4410*/  FMUL.FTZ R15, R59, R136 ;  /* 0x000000883b0f7220 */ /* 0x000fe40000410000 */
[----:B--2---:R-:W-:-:S02]  /*4420*/  @!P0 FADD.FTZ R19, R19, R122 ;  /* 0x0000007a13138221 */ /* 0x004fc40000010000 */
        /* <DEDUP_REMOVED lines=22> */
[----:B------:R-:W-:Y:S02]  /*4590*/  FADD.FTZ R82, R25, R82 ;  /* 0x0000005219527221 */ /* 0x000fe40000010000 */
[----:B------:R-:W-:Y:S02]  /*45a0*/  FFMA.FTZ R87, R110, R130, R87 ;  /* 0x000000826e577223 */ /* 0x000fe40000010057 */
[----:B------:R-:W-:Y:S02]  /*45b0*/  FADD.FTZ R75, R174, R75 ;  /* 0x0000004bae4b7221 */ /* 0x000fe40000010000 */
[----:B------:R-:W-:-:S02]  /*45c0*/  FADD.FTZ R80, R175, R80 ;  /* 0x00000050af507221 */ /* 0x000fc40000010000 */
[----:B------:R-:W-:Y:S02]  /*45d0*/  FADD.FTZ R73, R172, R73 ;  /* 0x00000049ac497221 */ /* 0x000fe40000010000 */
[----:B------:R-:W-:Y:S02]  /*45e0*/  FADD.FTZ R78, R169, R78 ;  /* 0x0000004ea94e7221 */ /* 0x000fe40000010000 */
[----:B------:R-:W-:Y:S02]  /*45f0*/  FADD.FTZ R71, R140, R71 ;  /* 0x000000478c477221 */ /* 0x000fe40000010000 */
[----:B------:R-:W-:Y:S02]  /*4600*/  FFMA.FTZ R98, R107, R119, R98 ;  /* 0x000000776b627223 */ /* 0x000fe40000010062 */
[----:B------:R-:W-:Y:S02]  /*4610*/  FADD.FTZ R76, R147, R76 ;  /* 0x0000004c934c7221 */ /* 0x000fe40000010000 */
[----:B------:R-:W-:-:S02]  /*4620*/  FADD.FTZ R69, R138, R69 ;  /* 0x000000458a457221 */ /* 0x000fc40000010000 */
[----:B------:R-:W-:Y:S02]  /*4630*/  FFMA.FTZ R100, R109, R117, R100 ;  /* 0x000000756d647223 */ /* 0x000fe40000010064 */
        /* <DEDUP_REMOVED lines=11> */
[----:B------:R-:W4:Y:S01]  /*46f0*/  @P0 LDS R17, [R18+0x2e10] ;  /* 0x002e100012110984 */ /* 0x000f220000000800 */
[----:B0-----:R-:W-:Y:S02]  /*4700*/  FADD.FTZ R13, R13, R15 ;  /* 0x0000000f0d0d7221 */ /* 0x001fe40000010000 */
[----:B------:R-:W-:Y:S02]  /*4710*/  FADD.FTZ R12, R12, R14 ;  /* 0x0000000e0c0c7221 */ /* 0x000fe40000010000 */
[----:B--2---:R-:W-:Y:S02]  /*4720*/  @P0 FADD.FTZ R13, R13, R16 ;  /* 0x000000100d0d0221 */ /* 0x004fe40000010000 */
[----:B----4-:R-:W-:-:S03]  /*4730*/  @P0 FADD.FTZ R12, R12, R17 ;  /* 0x000000110c0c0221 */ /* 0x010fc60000010000 */
[----:B------:R0:W-:Y:S04]  /*4740*/  STS [R18+0x3210], R13 ;  /* 0x0032100d12007388 */ /* 0x0001e80000000800 */
[----:B------:R0:W-:Y:S02]  /*4750*/  STS [R18+0x2e10], R12 ;  /* 0x002e100c12007388 */ /* 0x0001e40000000800 */
.L_x_4195:
[----:B0-----:R-:W-:Y:S05]  /*4760*/  BSYNC B0 ;  /* 0x0000000000007941 */ /* 0x001fea0003800000 */
.L_x_4194:
[----:B------:R-:W-:Y:S02]  /*4770*/  IADD3 R63, R63, 0x1, RZ ;  /* 0x000000013f3f7810 */ /* 0x000fe40007ffe0ff */
[----:B------:R-:W-:Y:S02]  /*4780*/  IADD3 R70, P1, R70, 0x1, RZ ;  /* 0x0000000146467810 */ /* 0x000fe40007f3e0ff */
[----:B------:R-:W-:Y:S02]  /*4790*/  ISETP.GE.AND P0, PT, R63, c[0x0][0x16c], PT ;  /* 0x00005b003f007a0c */ /* 0x000fe40003f06270 */
[----:B------:R-:W-:-:S11]  /*47a0*/  IADD3.X R61, RZ, R61, RZ, P1, !PT ;  /* 0x0000003dff3d7210 */ /* 0x000fd60000ffe4ff */
[----:B-1-3--:R-:W-:Y:S01]  /*47b0*/  @P0 CALL.REL.NOINC `(.L_x_4148) ;  /* 0x0000001000000944 */ /* 0x00afe20003c00000 */
[----:B------:R-:W-:Y:S05]  /*47c0*/  BRA `(.L_x_4196) ;  /* 0xffffca2000007947 */ /* 0x000fea000383ffff */
.L_x_4148:
[----:B------:R-:W-:Y:S01]  /*47d0*/  BAR.SYNC.DEFER_BLOCKING 0x0 ;  /* 0x0000000000007b1d */ /* 0x000fe20000010000 */
[----:B------:R-:W-:Y:S01]  /*47e0*/  IMAD.SHL.U32 R0, R48, 0x2, RZ ;  /* 0x0000000230007824 */ /* 0x000fe200078e00ff */
[----:B------:R-:W-:Y:S01]  /*47f0*/  F2FP.BF16.PACK_AB R98, R91, R98 ;  /* 0x000000625b62723e */ /* 0x000fe200000010ff */
[----:B------:R-:W-:Y:S01]  /*4800*/  IMAD R14, R56, c[0x0][0x2e0], RZ ;  /* 0x0000b800380e7a24 */ /* 0x000fe200078e02ff */
[----:B------:R-:W-:Y:S02]  /*4810*/  F2FP.BF16.PACK_AB R99, R89, R96 ;  /* 0x000000605963723e */ /* 0x000fe400000010ff */
[----:B------:R-:W-:Y:S01]  /*4820*/  LOP3.LUT R0, R0, 0xffffffc0, RZ, 0xc0, !PT ;  /* 0xffffffc000007812 */ /* 0x000fe200078ec0ff */
[----:B------:R-:W-:Y:S01]  /*4830*/  IMAD R17, R57, c[0x0][0x2e4], R14 ;  /* 0x0000b90039117a24 */ /* 0x000fe200078e020e */
        /* <DEDUP_REMOVED lines=9> */
[----:B------:R-:W-:Y:S01]  /*48d0*/  IMAD R15, R53, c[0x0][0x2dc], R0 ;  /* 0x0000b700350f7a24 */ /* 0x000fe200078e0200 */
[----:B------:R-:W-:Y:S01]  /*48e0*/  STS.128 [R24.X16], R96 ;  /* 0x0000006018007388 */ /* 0x000fe2000000cc00 */
[----:B------:R-:W-:Y:S01]  /*48f0*/  FADD.FTZ R0, R49, R72 ;  /* 0x0000004831007221 */ /* 0x000fe20000010000 */
[----:B------:R-:W-:-:S02]  /*4900*/  SHF.L.U32 R18, R26, 0xa, RZ ;  /* 0x0000000a1a127819 */ /* 0x000fc400000006ff */
[----:B------:R-:W-:Y:S01]  /*4910*/  STS.128 [R24.X16+0x10], R88 ;  /* 0x0000105818007388 */ /* 0x000fe2000000cc00 */
[----:B------:R-:W-:-:S06]  /*4920*/  NOP ;  /* 0x0000000000007918 */ /* 0x000fcc0000000000 */
[----:B------:R-:W0:Y:S01]  /*4930*/  LDS.128 R4, [R34.X16] ;  /* 0x0000000022047984 */ /* 0x000e22000000cc00 */
[--C-:B------:R-:W-:Y:S01]  /*4940*/  SHF.R.S32.HI R19, RZ, 0x1f, R18.reuse ;  /* 0x0000001fff137819 */ /* 0x100fe20000011412 */
[----:B------:R-:W-:Y:S01]  /*4950*/  FADD.FTZ R0, R0, R65 ;  /* 0x0000004100007221 */ /* 0x000fe20000010000 */
[----:B------:R-:W-:Y:S01]  /*4960*/  F2FP.BF16.PACK_AB R29, R74, R67 ;  /* 0x000000434a1d723e */ /* 0x000fe200000010ff */
[----:B------:R-:W1:Y:S01]  /*4970*/  LDS.128 R8, [R34.X16+0x200] ;  /* 0x0002000022087984 */ /* 0x000e62000000cc00 */
[----:B------:R-:W-:Y:S01]  /*4980*/  F2FP.BF16.PACK_AB R28, R65, R72 ;  /* 0x00000048411c723e */ /* 0x000fe200000010ff */
[C-C-:B------:R-:W-:Y:S01]  /*4990*/  IMAD.WIDE.U32 R12, R53.reuse, c[0x0][0x2d8], R18.reuse ;  /* 0x0000b600350c7a25 */ /* 0x140fe200078e0012 */
[----:B------:R-:W-:Y:S02]  /*49a0*/  F2FP.BF16.PACK_AB R30, R76, R69 ;  /* 0x000000454c1e723e */ /* 0x000fe400000010ff */
[----:B------:R-:W-:Y:S01]  /*49b0*/  F2FP.BF16.PACK_AB R31, R78, R71 ;  /* 0x000000474e1f723e */ /* 0x000fe200000010ff */
[----:B------:R-:W-:Y:S01]  /*49c0*/  IMAD.WIDE.U32 R18, R53, c[0x0][0x2f8], R18 ;  /* 0x0000be0035127a25 */ /* 0x000fe200078e0012 */
[----:B------:R-:W-:-:S02]  /*49d0*/  IADD3 R13, R13, R15, RZ ;  /* 0x0000000f0d0d7210 */ /* 0x000fc40007ffe0ff */
[----:B------:R-:W-:Y:S01]  /*49e0*/  F2FP.BF16.PACK_AB R63, R86, R79 ;  /* 0x0000004f563f723e */ /* 0x000fe200000010ff */
[----:B------:R-:W-:Y:S01]  /*49f0*/  FADD.FTZ R15, R0, R67 ;  /* 0x00000043000f7221 */ /* 0x000fe20000010000 */
[----:B------:R-:W-:Y:S01]  /*4a00*/  F2FP.BF16.PACK_AB R62, R84, R77 ;  /* 0x0000004d543e723e */ /* 0x000fe200000010ff */
[----:B------:R-:W-:Y:S01]  /*4a10*/  IMAD.WIDE.U32 R12, R57, c[0x0][0x2e0], R12 ;  /* 0x0000b800390c7a25 */ /* 0x000fe200078e000c */
[----:B------:R-:W-:Y:S02]  /*4a20*/  F2FP.BF16.PACK_AB R61, R82, R75 ;  /* 0x0000004b523d723e */ /* 0x000fe400000010ff */
[----:B------:R-:W-:Y:S01]  /*4a30*/  F2FP.BF16.PACK_AB R60, R80, R73 ;  /* 0x00000049503c723e */ /* 0x000fe200000010ff */
[----:B------:R-:W-:Y:S01]  /*4a40*/  FADD.FTZ R0, R15, R74 ;  /* 0x0000004a0f007221 */ /* 0x000fe20000010000 */
[----:B------:R-:W-:Y:S02]  /*4a50*/  IADD3 R13, R13, R17, RZ ;  /* 0x000000110d0d7210 */ /* 0x000fe40007ffe0ff */
        /* <DEDUP_REMOVED lines=8> */
[----:B------:R-:W-:Y:S01]  /*4ae0*/  IADD3 R44, P3, R44, -0x800, RZ ;  /* 0xfffff8002c2c7810 */ /* 0x000fe20007f7e0ff */
[----:B------:R-:W-:Y:S01]  /*4af0*/  IMAD.WIDE R16, R35, 0x10, R16 ;  /* 0x0000001023107825 */ /* 0x000fe200078e0210 */
[----:B------:R-:W-:-:S02]  /*4b00*/  IADD3 R46, P4, R46, -0x800, RZ ;  /* 0xfffff8002e2e7810 */ /* 0x000fc40007f9e0ff */
[----:B------:R-:W-:Y:S01]  /*4b10*/  IADD3 R19, R19, R25, RZ ;  /* 0x0000001913137210 */ /* 0x000fe20007ffe0ff */
[----:B------:R-:W-:Y:S01]  /*4b20*/  IMAD R0, R56, c[0x0][0x300], RZ ;  /* 0x0000c00038007a24 */ /* 0x000fe200078e02ff */
[----:B------:R-:W-:Y:S01]  /*4b30*/  IADD3 R37, R37, 0x1, RZ ;  /* 0x0000000125257810 */ /* 0x000fe20007ffe0ff */
[----:B------:R-:W-:Y:S01]  /*4b40*/  FADD.FTZ R71, R76, R71 ;  /* 0x000000474c477221 */ /* 0x000fe20000010000 */
[----:B------:R-:W-:Y:S01]  /*4b50*/  IADD3.X R39, R39, -0x1, RZ, P1, !PT ;  /* 0xffffffff27277810 */ /* 0x000fe20000ffe4ff */
[----:B0-----:R0:W-:Y:S01]  /*4b60*/  STG.E.128 [R16.64], R4 ;  /* 0x0000000410007986 */ /* 0x0011e2000c101d04 */
[----:B------:R-:W-:Y:S01]  /*4b70*/  IADD3.X R41, R41, -0x1, RZ, P2, !PT ;  /* 0xffffffff29297810 */ /* 0x000fe200017fe4ff */
[----:B------:R-:W-:Y:S01]  /*4b80*/  FADD.FTZ R78, R71, R78 ;  /* 0x0000004e474e7221 */ /* 0x000fe20000010000 */
[----:B------:R-:W-:Y:S01]  /*4b90*/  IADD3.X R43, R43, -0x1, RZ, P3, !PT ;  /* 0xffffffff2b2b7810 */ /* 0x000fe20001ffe4ff */
[----:B-1----:R-:W-:Y:S01]  /*4ba0*/  STG.E.128 [R16.64+0x200], R8 ;  /* 0x0002000810007986 */ /* 0x002fe2000c101d04 */
[----:B------:R-:W-:Y:S01]  /*4bb0*/  IADD3.X R45, R45, -0x1, RZ, P4, !PT ;  /* 0xffffffff2d2d7810 */ /* 0x000fe200027fe4ff */
[----:B------:R-:W-:-:S02]  /*4bc0*/  FADD.FTZ R73, R78, R73 ;  /* 0x000000494e497221 */ /* 0x000fc40000010000 */
[----:B------:R-:W-:Y:S02]  /*4bd0*/  BAR.SYNC.DEFER_BLOCKING 0x0 ;  /* 0x0000000000007b1d */ /* 0x000fe40000010000 */
[----:B------:R-:W-:-:S04]  /*4be0*/  FADD.FTZ R80, R73, R80 ;  /* 0x0000005049507221 */ /* 0x000fc80000010000 */
[----:B------:R-:W-:Y:S02]  /*4bf0*/  FADD.FTZ R75, R80, R75 ;  /* 0x0000004b504b7221 */ /* 0x000fe40000010000 */
[C---:B0-----:R-:W-:Y:S02]  /*4c00*/  IMAD R7, R57.reuse, c[0x0][0x304], R0 ;  /* 0x0000c10039077a24 */ /* 0x041fe400078e0200 */
[----:B------:R-:W-:-:S04]  /*4c10*/  IMAD.WIDE.U32 R4, R57, c[0x0][0x300], R18 ;  /* 0x0000c00039047a25 */ /* 0x000fc800078e0012 */
[----:B------:R-:W-:Y:S01]  /*4c20*/  FADD.FTZ R82, R75, R82 ;  /* 0x000000524b527221 */ /* 0x000fe20000010000 */
[----:B------:R-:W-:Y:S02]  /*4c30*/  IADD3 R5, R5, R7, RZ ;  /* 0x0000000705057210 */ /* 0x000fe40007ffe0ff */
[----:B------:R-:W-:Y:S01]  /*4c40*/  LEA R6, P0, R4, c[0x0][0x340], 0x1 ;  /* 0x0000d00004067a11 */ /* 0x000fe200078008ff */
[----:B------:R-:W-:-:S03]  /*4c50*/  FADD.FTZ R77, R82, R77 ;  /* 0x0000004d524d7221 */ /* 0x000fc60000010000 */
[----:B------:R-:W-:Y:S01]  /*4c60*/  LEA.HI.X R7, R4, c[0x0][0x344], R5, 0x1, P0 ;  /* 0x0000d10004077a11 */ /* 0x000fe200000f0c05 */
[----:B------:R-:W-:Y:S01]  /*4c70*/  STS.128 [R24.X16], R28 ;  /* 0x0000001c18007388 */ /* 0x000fe2000000cc00 */
[----:B------:R-:W-:Y:S01]  /*4c80*/  ISETP.GT.AND P0, PT, R38, 0x1, PT ;  /* 0x000000012600780c */ /* 0x000fe20003f04270 */
[----:B------:R-:W-:Y:S01]  /*4c90*/  FADD.FTZ R84, R77, R84 ;  /* 0x000000544d547221 */ /* 0x000fe20000010000 */
[----:B------:R-:W-:Y:S01]  /*4ca0*/  MOV R38, R26 ;  /* 0x0000001a00267202 */ /* 0x000fe20000000f00 */
[----:B------:R-:W-:Y:S01]  /*4cb0*/  STS.128 [R24.X16+0x10], R60 ;  /* 0x0000103c18007388 */ /* 0x000fe2000000cc00 */
[----:B------:R-:W-:-:S06]  /*4cc0*/  NOP ;  /* 0x0000000000007918 */ /* 0x000fcc0000000000 */
[----:B------:R-:W0:Y:S01]  /*4cd0*/  LDS.128 R12, [R34.X16] ;  /* 0x00000000220c7984 */ /* 0x000e22000000cc00 */
[----:B------:R-:W-:-:S03]  /*4ce0*/  IMAD.WIDE R4, R35, 0x10, R6 ;  /* 0x0000001023047825 */ /* 0x000fc600078e0206 */
[----:B------:R-:W1:Y:S01]  /*4cf0*/  LDS.128 R64, [R34.X16+0x200] ;  /* 0x0002000022407984 */ /* 0x000e62000000cc00 */
[----:B------:R-:W-:-:S04]  /*4d00*/  FADD.FTZ R49, R84, R79 ;  /* 0x0000004f54317221 */ /* 0x000fc80000010000 */
[----:B------:R-:W-:Y:S01]  /*4d10*/  FADD.FTZ R49, R49, R86 ;  /* 0x0000005631317221 */ /* 0x000fe20000010000 */
[----:B0-----:R0:W-:Y:S04]  /*4d20*/  STG.E.128 [R4.64], R12 ;  /* 0x0000000c04007986 */ /* 0x0011e8000c101d04 */
[----:B-1----:R0:W-:Y:S02]  /*4d30*/  STG.E.128 [R4.64+0x200], R64 ;  /* 0x0002004004007986 */ /* 0x0021e4000c101d04 */
[----:B0-----:R-:W-:Y:S01]  /*4d40*/  @!P0 CALL.REL.NOINC `(.L_x_4146) ;  /* 0x0000001000008944 */ /* 0x001fe20003c00000 */
[----:B------:R-:W-:Y:S05]  /*4d50*/  BRA `(.L_x_4197) ;  /* 0xffffba5000007947 */ /* 0x000fea000383ffff */
.L_x_4146:
        /* <DEDUP_REMOVED lines=29> */
.L_x_4199:
[----:B------:R-:W-:Y:S05]  /*4f30*/  BSYNC B0 ;  /* 0x0000000000007941 */ /* 0x000fea0003800000 */
.L_x_4198:
        /* <DEDUP_REMOVED lines=28> */
.L_x_4201:
[----:B------:R-:W1:Y:S02]  /*5100*/  S2R R15, SR_TID.X ;  /* 0x00000000000f7919 */ /* 0x000e640000002100 */
.L_x_4202:
[----:B------:R-:W-:Y:S05]  /*5110*/  BSYNC B0 ;  /* 0x0000000000007941 */ /* 0x000fea0003800000 */
.L_x_4200:
        /* <DEDUP_REMOVED lines=10> */
.L_x_4203:
        /* <DEDUP_REMOVED lines=26> */
.L_x_4153:
[----:B------:R-:W-:Y:S01]  /*5360*/  HFMA2.MMA R171, -RZ, RZ, 0, 5.9604644775390625e-08 ;  /* 0x00000001ffab7435 */ /* 0x000fe200000001ff */
[----:B------:R-:W-:Y:S02]  /*5370*/  MOV R168, R14 ;  /* 0x0000000e00a87202 */ /* 0x000fe40000000f00 */
[----:B------:R-:W-:-:S02]  /*5380*/  MOV R170, RZ ;  /* 0x000000ff00aa7202 */ /* 0x000fc40000000f00 */
[----:B------:R-:W-:Y:S02]  /*5390*/  MOV R173, 0xffffffff ;  /* 0xffffffff00ad7802 */ /* 0x000fe40000000f00 */
[----:B------:R-:W-:Y:S02]  /*53a0*/  MOV R12, 0x53c0 ;  /* 0x000053c0000c7802 */ /* 0x000fe40000000f00 */
[----:B-1---5:R-:W-:Y:S05]  /*53b0*/  CALL.REL.NOINC `($__internal_170_$__cuda_sm70_shflsync_up) ;  /* 0x00000f0000007944 */ /* 0x022fea0003c00000 */
[----:B-1----:R-:W-:Y:S01]  /*53c0*/  MOV R165, R168 ;  /* 0x000000a800a57202 */ /* 0x002fe20000000f00 */
[----:B0-----:R-:W-:Y:S05]  /*53d0*/  BRA `(.L_x_4204) ;  /* 0xffffcb0000007947 */ /* 0x001fea000383ffff */
.L_x_4154:
[----:B------:R-:W-:Y:S01]  /*53e0*/  HFMA2.MMA R171, -RZ, RZ, 0, 5.9604644775390625e-08 ;  /* 0x00000001ffab7435 */ /* 0x000fe200000001ff */
[----:B------:R-:W-:Y:S02]  /*53f0*/  MOV R168, R15 ;  /* 0x0000000f00a87202 */ /* 0x000fe40000000f00 */
[----:B------:R-:W-:Y:S02]  /*5400*/  MOV R170, RZ ;  /* 0x000000ff00aa7202 */ /* 0x000fe40000000f00 */
[----:B------:R-:W-:Y:S02]  /*5410*/  MOV R173, 0xffffffff ;  /* 0xffffffff00ad7802 */ /* 0x000fe40000000f00 */
[----:B------:R-:W-:-:S02]  /*5420*/  MOV R12, 0x5440 ;  /* 0x00005440000c7802 */ /* 0x000fc40000000f00 */
[----:B012--5:R-:W-:Y:S05]  /*5430*/  CALL.REL.NOINC `($__internal_170_$__cuda_sm70_shflsync_up) ;  /* 0x00000e8000007944 */ /* 0x027fea0003c00000 */
        /* <DEDUP_REMOVED lines=10> */
[----:B------:R-:W-:Y:S05]  /*54e0*/  CALL.REL.NOINC `($__internal_170_$__cuda_sm70_shflsync_up) ;  /* 0x00000dd000007944 */ /* 0x000fea0003c00000 */
[----:B0-----:R-:W-:Y:S01]  /*54f0*/  HFMA2.MMA R171, -RZ, RZ, 0, 1.1920928955078125e-07 ;  /* 0x00000002ffab7435 */ /* 0x001fe200000001ff */
[----:B-1----:R-:W-:Y:S02]  /*5500*/  MOV R14, R168 ;  /* 0x000000a8000e7202 */ /* 0x002fe40000000f00 */
[----:B------:R-:W-:-:S02]  /*5510*/  MOV R168, R15 ;  /* 0x0000000f00a87202 */ /* 0x000fc40000000f00 */
[----:B------:R-:W-:Y:S02]  /*5520*/  MOV R170, RZ ;  /* 0x000000ff00aa7202 */ /* 0x000fe40000000f00 */
[----:B------:R-:W-:Y:S02]  /*5530*/  MOV R173, 0xffffffff ;  /* 0xffffffff00ad7802 */ /* 0x000fe40000000f00 */
[----:B------:R-:W-:Y:S02]  /*5540*/  MOV R12, 0x5560 ;  /* 0x00005560000c7802 */ /* 0x000fe40000000f00 */
[----:B------:R-:W-:Y:S05]  /*5550*/  CALL.REL.NOINC `($__internal_170_$__cuda_sm70_shflsync_up) ;  /* 0x00000d6000007944 */ /* 0x000fea0003c00000 */
        /* <DEDUP_REMOVED lines=8> */
[----:B------:R-:W-:Y:S05]  /*55e0*/  CALL.REL.NOINC `($__internal_170_$__cuda_sm70_shflsync_up) ;  /* 0x00000cd000007944 */ /* 0x000fea0003c00000 */
[----:B0-----:R-:W-:Y:S01]  /*55f0*/  HFMA2.MMA R170, -RZ, RZ, 0, 0 ;  /* 0x00000000ffaa7435 */ /* 0x001fe200000001ff */
[----:B-1----:R-:W-:Y:S01]  /*5600*/  MOV R14, R168 ;  /* 0x000000a8000e7202 */ /* 0x002fe20000000f00 */
[----:B------:R-:W-:Y:S01]  /*5610*/  IMAD.MOV.U32 R171, RZ, RZ, 0x4 ;  /* 0x00000004ffab7424 */ /* 0x000fe200078e00ff */
[----:B------:R-:W-:Y:S02]  /*5620*/  MOV R168, R15 ;  /* 0x0000000f00a87202 */ /* 0x000fe40000000f00 */
[----:B------:R-:W-:Y:S02]  /*5630*/  MOV R173, 0xffffffff ;  /* 0xffffffff00ad7802 */ /* 0x000fe40000000f00 */
[----:B------:R-:W-:Y:S02]  /*5640*/  MOV R12, 0x5660 ;  /* 0x00005660000c7802 */ /* 0x000fe40000000f00 */
[----:B------:R-:W-:Y:S05]  /*5650*/  CALL.REL.NOINC `($__internal_170_$__cuda_sm70_shflsync_up) ;  /* 0x00000c6000007944 */ /* 0x000fea0003c00000 */
        /* <DEDUP_REMOVED lines=9> */
[----:B------:R-:W-:Y:S05]  /*56f0*/  CALL.REL.NOINC `($__internal_170_$__cuda_sm70_shflsync_up) ;  /* 0x00000bc000007944 */ /* 0x000fea0003c00000 */
[----:B0-----:R-:W-:Y:S01]  /*5700*/  HFMA2.MMA R171, -RZ, RZ, 0, 4.76837158203125e-07 ;  /* 0x00000008ffab7435 */ /* 0x001fe200000001ff */
[----:B-1----:R-:W-:Y:S02]  /*5710*/  MOV R14, R168 ;  /* 0x000000a8000e7202 */ /* 0x002fe40000000f00 */
[----:B------:R-:W-:Y:S02]  /*5720*/  MOV R168, R15 ;  /* 0x0000000f00a87202 */ /* 0x000fe40000000f00 */
[----:B------:R-:W-:Y:S02]  /*5730*/  MOV R170, RZ ;  /* 0x000000ff00aa7202 */ /* 0x000fe40000000f00 */
[----:B------:R-:W-:Y:S02]  /*5740*/  MOV R173, 0xffffffff ;  /* 0xffffffff00ad7802 */ /* 0x000fe40000000f00 */
[----:B------:R-:W-:Y:S02]  /*5750*/  MOV R12, 0x5770 ;  /* 0x00005770000c7802 */ /* 0x000fe40000000f00 */
[----:B------:R-:W-:Y:S05]  /*5760*/  CALL.REL.NOINC `($__internal_170_$__cuda_sm70_shflsync_up) ;  /* 0x00000b5000007944 */ /* 0x000fea0003c00000 */
        /* <DEDUP_REMOVED lines=9> */
[----:B------:R-:W-:Y:S05]  /*5800*/  CALL.REL.NOINC `($__internal_170_$__cuda_sm70_shflsync_up) ;  /* 0x00000ab000007944 */ /* 0x000fea0003c00000 */
[----:B0-----:R-:W-:Y:S01]  /*5810*/  HFMA2.MMA R171, -RZ, RZ, 0, 9.5367431640625e-07 ;  /* 0x00000010ffab7435 */ /* 0x001fe200000001ff */
[----:B-1----:R-:W-:Y:S02]  /*5820*/  MOV R167, R168 ;  /* 0x000000a800a77202 */ /* 0x002fe40000000f00 */
[----:B------:R-:W-:Y:S02]  /*5830*/  MOV R168, R15 ;  /* 0x0000000f00a87202 */ /* 0x000fe40000000f00 */
[----:B------:R-:W-:Y:S02]  /*5840*/  MOV R170, RZ ;  /* 0x000000ff00aa7202 */ /* 0x000fe40000000f00 */
[----:B------:R-:W-:Y:S02]  /*5850*/  MOV R173, 0xffffffff ;  /* 0xffffffff00ad7802 */ /* 0x000fe40000000f00 */
[----:B------:R-:W-:-:S02]  /*5860*/  MOV R12, 0x5880 ;  /* 0x00005880000c7802 */ /* 0x000fc40000000f00 */
[----:B------:R-:W-:Y:S05]  /*5870*/  CALL.REL.NOINC `($__internal_170_$__cuda_sm70_shflsync_up) ;  /* 0x00000a4000007944 */ /* 0x000fea0003c00000 */
[----:B-1----:R-:W-:Y:S01]  /*5880*/  MOV R12, R168 ;  /* 0x000000a8000c7202 */ /* 0x002fe20000000f00 */
[----:B0-----:R-:W-:Y:S05]  /*5890*/  BRA `(.L_x_4205) ;  /* 0xffffc7c000007947 */ /* 0x001fea000383ffff */
.L_x_4157:
[----:B------:R-:W-:Y:S01]  /*58a0*/  HFMA2.MMA R171, -RZ, RZ, 0, 5.9604644775390625e-08 ;  /* 0x00000001ffab7435 */ /* 0x000fe200000001ff */
[----:B------:R-:W-:-:S02]  /*58b0*/  MOV R168, R165 ;  /* 0x000000a500a87202 */ /* 0x000fc40000000f00 */
[----:B------:R-:W-:Y:S02]  /*58c0*/  MOV R170, RZ ;  /* 0x000000ff00aa7202 */ /* 0x000fe40000000f00 */
[----:B0-----:R-:W-:Y:S02]  /*58d0*/  MOV R173, 0xffffffff ;  /* 0xffffffff00ad7802 */ /* 0x001fe40000000f00 */
[----:B------:R-:W-:Y:S02]  /*58e0*/  MOV R12, 0x5900 ;  /* 0x00005900000c7802 */ /* 0x000fe40000000f00 */
[----:B-1---5:R-:W-:Y:S05]  /*58f0*/  CALL.REL.NOINC `($__internal_170_$__cuda_sm70_shflsync_up) ;  /* 0x000009c000007944 */ /* 0x022fea0003c00000 */
[----:B0-----:R-:W-:Y:S01]  /*5900*/  HFMA2.MMA R171, -RZ, RZ, 0, 5.9604644775390625e-08 ;  /* 0x00000001ffab7435 */ /* 0x001fe200000001ff */
[----:B-1----:R-:W-:Y:S02]  /*5910*/  MOV R14, R168 ;  /* 0x000000a8000e7202 */ /* 0x002fe40000000f00 */
[----:B------:R-:W-:Y:S02]  /*5920*/  MOV R168, R169 ;  /* 0x000000a900a87202 */ /* 0x000fe40000000f00 */
[----:B------:R-:W-:Y:S02]  /*5930*/  MOV R170, RZ ;  /* 0x000000ff00aa7202 */ /* 0x000fe40000000f00 */
[----:B------:R-:W-:-:S02]  /*5940*/  MOV R173, 0xffffffff ;  /* 0xffffffff00ad7802 */ /* 0x000fc40000000f00 */
[----:B------:R-:W-:Y:S02]  /*5950*/  MOV R12, 0x5970 ;  /* 0x00005970000c7802 */ /* 0x000fe40000000f00 */
[----:B------:R-:W-:Y:S05]  /*5960*/  CALL.REL.NOINC `($__internal_170_$__cuda_sm70_shflsync_up) ;  /* 0x0000095000007944 */ /* 0x000fea0003c00000 */
[----:B------:R-:W-:Y:S01]  /*5970*/  HFMA2.MMA R174, -RZ, RZ, 0, 0 ;  /* 0x00000000ffae7435 */ /* 0x000fe200000001ff */
[----:B------:R-:W-:Y:S02]  /*5980*/  MOV R165, R14 ;  /* 0x0000000e00a57202 */ /* 0x000fe40000000f00 */
[----:B-1----:R-:W-:Y:S02]  /*5990*/  MOV R166, R168 ;  /* 0x000000a800a67202 */ /* 0x002fe40000000f00 */
[----:B0-----:R-:W-:Y:S02]  /*59a0*/  MOV R173, R24 ;  /* 0x0000001800ad7202 */ /* 0x001fe40000000f00 */
[----:B------:R-:W-:Y:S02]  /*59b0*/  MOV R15, 0x1f ;  /* 0x0000001f000f7802 */ /* 0x000fe40000000f00 */
[----:B------:R-:W-:Y:S02]  /*59c0*/  MOV R176, 0xffffffff ;  /* 0xffffffff00b07802 */ /* 0x000fe40000000f00 */
[----:B------:R-:W-:-:S02]  /*59d0*/  MOV R12, 0x59f0 ;  /* 0x000059f0000c7802 */ /* 0x000fc40000000f00 */
[----:B------:R-:W-:Y:S05]  /*59e0*/  CALL.REL.NOINC `($__internal_169_$__cuda_sm70_shflsync_idx_p) ;  /* 0x0000089000007944 */ /* 0x000fea0003c00000 */
[----:B0-----:R-:W-:Y:S01]  /*59f0*/  HFMA2.MMA R174, -RZ, RZ, 0, 0 ;  /* 0x00000000ffae7435 */ /* 0x001fe200000001ff */
[----:B-1----:R-:W-:Y:S01]  /*5a00*/  MOV R24, R15 ;  /* 0x0000000f00187202 */ /* 0x002fe20000000f00 */
[----:B------:R-:W-:Y:S01]  /*5a10*/  IMAD.MOV.U32 R15, RZ, RZ, 0x1f ;  /* 0x0000001fff0f7424 */ /* 0x000fe200078e00ff */
[----:B------:R-:W-:-:S02]  /*5a20*/  MOV R173, R25 ;  /* 0x0000001900ad7202 */ /* 0x000fc40000000f00 */
[----:B------:R-:W-:Y:S02]  /*5a30*/  MOV R176, 0xffffffff ;  /* 0xffffffff00b07802 */ /* 0x000fe40000000f00 */
[----:B------:R-:W-:Y:S02]  /*5a40*/  MOV R12, 0x5a60 ;  /* 0x00005a60000c7802 */ /* 0x000fe40000000f00 */
[----:B------:R-:W-:Y:S05]  /*5a50*/  CALL.REL.NOINC `($__internal_169_$__cuda_sm70_shflsync_idx_p) ;  /* 0x0000082000007944 */ /* 0x000fea0003c00000 */
[----:B-1----:R-:W-:Y:S01]  /*5a60*/  MOV R13, R15 ;  /* 0x0000000f000d7202 */ /* 0x002fe20000000f00 */
[----:B0-----:R-:W-:Y:S05]  /*5a70*/  BRA `(.L_x_4206) ;  /* 0xffffc76000007947 */ /* 0x001fea000383ffff */
.L_x_4160:
[----:B------:R-:W-:Y:S01]  /*5a80*/  HFMA2.MMA R155, -RZ, RZ, 0, 5.9604644775390625e-08 ;  /* 0x00000001ff9b7435 */ /* 0x000fe200000001ff */
[----:B------:R-:W-:Y:S02]  /*5a90*/  MOV R152, R14 ;  /* 0x0000000e00987202 */ /* 0x000fe40000000f00 */
[----:B------:R-:W-:Y:S02]  /*5aa0*/  MOV R154, 0x1f ;  /* 0x0000001f009a7802 */ /* 0x000fe40000000f00 */
[----:B------:R-:W-:Y:S02]  /*5ab0*/  MOV R173, 0xffffffff ;  /* 0xffffffff00ad7802 */ /* 0x000fe40000000f00 */
[----:B------:R-:W-:-:S02]  /*5ac0*/  MOV R12, 0x5ae0 ;  /* 0x00005ae0000c7802 */ /* 0x000fc40000000f00 */
[----:B------:R-:W-:Y:S05]  /*5ad0*/  CALL.REL.NOINC `($__internal_168_$__cuda_sm70_shflsync_down) ;  /* 0x0000076000007944 */ /* 0x000fea0003c00000 */
[----:B-1----:R-:W-:Y:S01]  /*5ae0*/  MOV R149, R152 ;  /* 0x0000009800957202 */ /* 0x002fe20000000f00 */
[----:B0-----:R-:W-:Y:S05]  /*5af0*/  BRA `(.L_x_4207) ;  /* 0xffffccc000007947 */ /* 0x001fea000383ffff */
.L_x_4161:
[----:B------:R-:W-:Y:S01]  /*5b00*/  HFMA2.MMA R155, -RZ, RZ, 0, 5.9604644775390625e-08 ;  /* 0x00000001ff9b7435 */ /* 0x000fe200000001ff */
[----:B------:R-:W-:-:S02]  /*5b10*/  MOV R152, R15 ;  /* 0x0000000f00987202 */ /* 0x000fc40000000f00 */
[----:B------:R-:W-:Y:S02]  /*5b20*/  MOV R154, 0x1f ;  /* 0x0000001f009a7802 */ /* 0x000fe40000000f00 */
[----:B------:R-:W-:Y:S02]  /*5b30*/  MOV R173, 0xffffffff ;  /* 0xffffffff00ad7802 */ /* 0x000fe40000000f00 */
[----:B------:R-:W-:Y:S02]  /*5b40*/  MOV R12, 0x5b60 ;  /* 0x00005b60000c7802 */ /* 0x000fe40000000f00 */
[----:B01----:R-:W-:Y:S05]  /*5b50*/  CALL.REL.NOINC `($__internal_168_$__cuda_sm70_shflsync_down) ;  /* 0x000006e000007944 */ /* 0x003fea0003c00000 */
        /* <DEDUP_REMOVED lines=9> */
[----:B------:R-:W-:Y:S05]  /*5bf0*/  CALL.REL.NOINC `($__internal_168_$__cuda_sm70_shflsync_down) ;  /* 0x0000064000007944 */ /* 0x000fea0003c00000 */
[----:B0-----:R-:W-:Y:S01]  /*5c00*/  HFMA2.MMA R155, -RZ, RZ, 0, 1.1920928955078125e-07 ;  /* 0x00000002ff9b7435 */ /* 0x001fe200000001ff */
[----:B-1----:R-:W-:Y:S02]  /*5c10*/  MOV R14, R152 ;  /* 0x00000098000e7202 */ /* 0x002fe40000000f00 */
[----:B------:R-:W-:Y:S02]  /*5c20*/  MOV R152, R15 ;  /* 0x0000000f00987202 */ /* 0x000fe40000000f00 */
[----:B------:R-:W-:Y:S02]  /*5c30*/  MOV R154, 0x1f ;  /* 0x0000001f009a7802 */ /* 0x000fe40000000f00 */
[----:B------:R-:W-:-:S02]  /*5c40*/  MOV R173, 0xffffffff ;  /* 0xffffffff00ad7802 */ /* 0x000fc40000000f00 */
[----:B------:R-:W-:Y:S02]  /*5c50*/  MOV R12, 0x5c70 ;  /* 0x00005c70000c7802 */ /* 0x000fe40000000f00 */
[----:B------:R-:W-:Y:S05]  /*5c60*/  CALL.REL.NOINC `($__internal_168_$__cuda_sm70_shflsync_down) ;  /* 0x000005d000007944 */ /* 0x000fea0003c00000 */
[----:B-1----:R-:W-:Y:S01]  /*5c70*/  @!P3 FFMA.FTZ R15, R149, R152, R15 ;  /* 0x00000098950fb223 */ /* 0x002fe2000001000f */
[----:B0-----:R-:W-:Y:S01]  /*5c80*/  HFMA2.MMA R155, -RZ, RZ, 0, 2.384185791015625e-07 ;  /* 0x00000004ff9b7435 */ /* 0x001fe200000001ff */
[----:B------:R-:W-:Y:S01]  /*5c90*/  @!P3 FMUL.FTZ R149, R14, R149 ;  /* 0x000000950e95b220 */ /* 0x000fe20000410000 */
[----:B------:R-:W-:Y:S02]  /*5ca0*/  MOV R154, 0x1f ;  /* 0x0000001f009a7802 */ /* 0x000fe40000000f00 */
[----:B------:R-:W-:Y:S02]  /*5cb0*/  MOV R173, 0xffffffff ;  /* 0xffffffff00ad7802 */ /* 0x000fe40000000f00 */
[----:B------:R-:W-:Y:S02]  /*5cc0*/  MOV R152, R149 ;  /* 0x0000009500987202 */ /* 0x000fe40000000f00 */
[----:B------:R-:W-:Y:S02]  /*5cd0*/  MOV R12, 0x5cf0 ;  /* 0x00005cf0000c7802 */ /* 0x000fe40000000f00 */
[----:B------:R-:W-:Y:S05]  /*5ce0*/  CALL.REL.NOINC `($__internal_168_$__cuda_sm70_shflsync_down) ;  /* 0x0000055000007944 */ /* 0x000fea0003c00000 */
[----:B0-----:R-:W-:Y:S01]  /*5cf0*/  HFMA2.MMA R155, -RZ, RZ, 0, 2.384185791015625e-07 ;  /* 0x00000004ff9b7435 */ /* 0x001fe200000001ff */
[----:B-1----:R-:W-:-:S02]  /*5d00*/  MOV R14, R152 ;  /* 0x00000098000e7202 */ /* 0x002fc40000000f00 */
[----:B------:R-:W-:Y:S02]  /*5d10*/  MOV R152, R15 ;  /* 0x0000000f00987202 */ /* 0x000fe40000000f00 */
[----:B------:R-:W-:Y:S02]  /*5d20*/  MOV R154, 0x1f ;  /* 0x0000001f009a7802 */ /* 0x000fe40000000f00 */
[----:B------:R-:W-:Y:S02]  /*5d30*/  MOV R173, 0xffffffff ;  /* 0xffffffff00ad7802 */ /* 0x000fe40000000f00 */
[----:B------:R-:W-:Y:S02]  /*5d40*/  MOV R12, 0x5d60 ;  /* 0x00005d60000c7802 */ /* 0x000fe40000000f00 */
[----:B------:R-:W-:Y:S05]  /*5d50*/  CALL.REL.NOINC `($__internal_168_$__cuda_sm70_shflsync_down) ;  /* 0x000004e000007944 */ /* 0x000fea0003c00000 */
[----:B-1----:R-:W-:Y:S01]  /*5d60*/  @!P2 FFMA.FTZ R15, R149, R152, R15 ;  /* 0x00000098950fa223 */ /* 0x002fe2000001000f */
[----:B0-----:R-:W-:Y:S01]  /*5d70*/  HFMA2.MMA R155, -RZ, RZ, 0, 4.76837158203125e-07 ;  /* 0x00000008ff9b7435 */ /* 0x001fe200000001ff */
[----:B------:R-:W-:Y:S01]  /*5d80*/  @!P2 FMUL.FTZ R149, R14, R149 ;  /* 0x000000950e95a220 */ /* 0x000fe20000410000 */
[----:B------:R-:W-:Y:S02]  /*5d90*/  MOV R154, 0x1f ;  /* 0x0000001f009a7802 */ /* 0x000fe40000000f00 */
[----:B------:R-:W-:-:S02]  /*5da0*/  MOV R173, 0xffffffff ;  /* 0xffffffff00ad7802 */ /* 0x000fc40000000f00 */
[----:B------:R-:W-:Y:S02]  /*5db0*/  MOV R152, R149 ;  /* 0x0000009500987202 */ /* 0x000fe40000000f00 */
[----:B------:R-:W-:Y:S02]  /*5dc0*/  MOV R12, 0x5de0 ;  /* 0x00005de0000c7802 */ /* 0x000fe40000000f00 */
[----:B------:R-:W-:Y:S05]  /*5dd0*/  CALL.REL.NOINC `($__internal_168_$__cuda_sm70_shflsync_down) ;  /* 0x0000046000007944 */ /* 0x000fea0003c00000 */
[----:B0-----:R-:W-:Y:S01]  /*5de0*/  HFMA2.MMA R155, -RZ, RZ, 0, 4.76837158203125e-07 ;  /* 0x00000008ff9b7435 */ /* 0x001fe200000001ff */
[----:B-1----:R-:W-:Y:S02]  /*5df0*/  MOV R14, R152 ;  /* 0x00000098000e7202 */ /* 0x002fe40000000f00 */
[----:B------:R-:W-:Y:S02]  /*5e00*/  MOV R152, R15 ;  /* 0x0000000f00987202 */ /* 0x000fe40000000f00 */
[----:B------:R-:W-:Y:S02]  /*5e10*/  MOV R154, 0x1f ;  /* 0x0000001f009a7802 */ /* 0x000fe40000000f00 */
[----:B------:R-:W-:Y:S02]  /*5e20*/  MOV R173, 0xffffffff ;  /* 0xffffffff00ad7802 */ /* 0x000fe40000000f00 */
[----:B------:R-:W-:-:S02]  /*5e30*/  MOV R12, 0x5e50 ;  /* 0x00005e50000c7802 */ /* 0x000fc40000000f00 */
[----:B------:R-:W-:Y:S05]  /*5e40*/  CALL.REL.NOINC `($__internal_168_$__cuda_sm70_shflsync_down) ;  /* 0x000003f000007944 */ /* 0x000fea0003c00000 */
[----:B-1----:R-:W-:Y:S01]  /*5e50*/  @!P1 FFMA.FTZ R15, R149, R152, R15 ;  /* 0x00000098950f9223 */ /* 0x002fe2000001000f */
[----:B0-----:R-:W-:Y:S01]  /*5e60*/  HFMA2.MMA R155, -RZ, RZ, 0, 9.5367431640625e-07 ;  /* 0x00000010ff9b7435 */ /* 0x001fe200000001ff */
[----:B------:R-:W-:Y:S01]  /*5e70*/  @!P1 FMUL.FTZ R149, R14, R149 ;  /* 0x000000950e959220 */ /* 0x000fe20000410000 */
[----:B------:R-:W-:Y:S01]  /*5e80*/  HFMA2.MMA R154, -RZ, RZ, 0, 1.847743988037109375e-06 ;  /* 0x0000001fff9a7435 */ /* 0x000fe200000001ff */
[----:B------:R-:W-:Y:S01]  /*5e90*/  IMAD.MOV.U32 R173, RZ, RZ, -0x1 ;  /* 0xffffffffffad7424 */ /* 0x000fe200078e00ff */
[----:B------:R-:W-:-:S02]  /*5ea0*/  MOV R12, 0x5ef0 ;  /* 0x00005ef0000c7802 */ /* 0x000fc40000000f00 */
[----:B------:R-:W-:Y:S02]  /*5eb0*/  MOV R151, R149 ;  /* 0x0000009500977202 */ /* 0x000fe40000000f00 */
[----:B------:R-:W-:Y:S02]  /*5ec0*/  MOV R149, R15 ;  /* 0x0000000f00957202 */ /* 0x000fe40000000f00 */
[----:B------:R-:W-:Y:S02]  /*5ed0*/  MOV R152, R151 ;  /* 0x0000009700987202 */ /* 0x000fe40000000f00 */
[----:B------:R-:W-:Y:S05]  /*5ee0*/  CALL.REL.NOINC `($__internal_168_$__cuda_sm70_shflsync_down) ;  /* 0x0000035000007944 */ /* 0x000fea0003c00000 */
[----:B0-----:R-:W-:Y:S01]  /*5ef0*/  HFMA2.MMA R155, -RZ, RZ, 0, 9.5367431640625e-07 ;  /* 0x00000010ff9b7435 */ /* 0x001fe200000001ff */
[----:B-1----:R-:W-:Y:S02]  /*5f00*/  MOV R14, R152 ;  /* 0x00000098000e7202 */ /* 0x002fe40000000f00 */
[----:B------:R-:W-:Y:S02]  /*5f10*/  MOV R152, R149 ;  /* 0x0000009500987202 */ /* 0x000fe40000000f00 */
[----:B------:R-:W-:Y:S02]  /*5f20*/  MOV R154, 0x1f ;  /* 0x0000001f009a7802 */ /* 0x000fe40000000f00 */
[----:B------:R-:W-:-:S02]  /*5f30*/  MOV R173, 0xffffffff ;  /* 0xffffffff00ad7802 */ /* 0x000fc40000000f00 */
[----:B------:R-:W-:Y:S02]  /*5f40*/  MOV R12, 0x5f60 ;  /* 0x00005f60000c7802 */ /* 0x000fe40000000f00 */
[----:B------:R-:W-:Y:S05]  /*5f50*/  CALL.REL.NOINC `($__internal_168_$__cuda_sm70_shflsync_down) ;  /* 0x000002e000007944 */ /* 0x000fea0003c00000 */
[----:B-1----:R-:W-:Y:S01]  /*5f60*/  @!P0 FFMA.FTZ R149, R151, R152, R149 ;  /* 0x0000009897958223 */ /* 0x002fe20000010095 */
[----:B------:R-:W-:Y:S01]  /*5f70*/  HFMA2.MMA R174, -RZ, RZ, 0, 0 ;  /* 0x00000000ffae7435 */ /* 0x000fe200000001ff */
[----:B------:R-:W-:Y:S01]  /*5f80*/  @!P0 FMUL.FTZ R151, R14, R151 ;  /* 0x000000970e978220 */ /* 0x000fe20000410000 */
[----:B------:R-:W-:Y:S02]  /*5f90*/  MOV R15, 0x1f ;  /* 0x0000001f000f7802 */ /* 0x000fe40000000f00 */
[----:B------:R-:W-:Y:S02]  /*5fa0*/  MOV R176, 0xffffffff ;  /* 0xffffffff00b07802 */ /* 0x000fe40000000f00 */
[----:B0-----:R-:W-:Y:S02]  /*5fb0*/  MOV R173, R151 ;  /* 0x0000009700ad7202 */ /* 0x001fe40000000f00 */
[----:B------:R-:W-:Y:S02]  /*5fc0*/  MOV R12, 0x5fe0 ;  /* 0x00005fe0000c7802 */ /* 0x000fe40000000f00 */
[----:B------:R-:W-:Y:S05]  /*5fd0*/  CALL.REL.NOINC `($__internal_169_$__cuda_sm70_shflsync_idx_p) ;  /* 0x000002a000007944 */ /* 0x000fea0003c00000 */
[----:B0-----:R-:W-:Y:S01]  /*5fe0*/  HFMA2.MMA R174, -RZ, RZ, 0, 0 ;  /* 0x00000000ffae7435 */ /* 0x001fe200000001ff */
[----:B-1----:R-:W-:-:S02]  /*5ff0*/  MOV R14, R15 ;  /* 0x0000000f000e7202 */ /* 0x002fc40000000f00 */
[----:B------:R-:W-:Y:S02]  /*6000*/  MOV R173, R149 ;  /* 0x0000009500ad7202 */ /* 0x000fe40000000f00 */
[----:B------:R-:W-:Y:S02]  /*6010*/  MOV R15, 0x1f ;  /* 0x0000001f000f7802 */ /* 0x000fe40000000f00 */
[----:B------:R-:W-:Y:S02]  /*6020*/  MOV R176, 0xffffffff ;  /* 0xffffffff00b07802 */ /* 0x000fe40000000f00 */
[----:B------:R-:W-:Y:S02]  /*6030*/  MOV R12, 0x6050 ;  /* 0x00006050000c7802 */ /* 0x000fe40000000f00 */
[----:B------:R-:W-:Y:S05]  /*6040*/  CALL.REL.NOINC `($__internal_169_$__cuda_sm70_shflsync_idx_p) ;  /* 0x0000023000007944 */ /* 0x000fea0003c00000 */
[----:B------:R-:W-:Y:S01]  /*6050*/  HFMA2.MMA R155, -RZ, RZ, 0, 5.9604644775390625e-08 ;  /* 0x00000001ff9b7435 */ /* 0x000fe200000001ff */
[----:B------:R-:W-:Y:S02]  /*6060*/  MOV R24, R14 ;  /* 0x0000000e00187202 */ /* 0x000fe40000000f00 */
[----:B-1----:R-:W-:Y:S02]  /*6070*/  MOV R148, R15 ;  /* 0x0000000f00947202 */ /* 0x002fe40000000f00 */
[----:B------:R-:W-:-:S02]  /*6080*/  MOV R152, R151 ;  /* 0x0000009700987202 */ /* 0x000fc40000000f00 */
[----:B------:R-:W-:Y:S02]  /*6090*/  MOV R154, 0x1f ;  /* 0x0000001f009a7802 */ /* 0x000fe40000000f00 */
[----:B0-----:R-:W-:Y:S02]  /*60a0*/  MOV R173, 0xffffffff ;  /* 0xffffffff00ad7802 */ /* 0x001fe40000000f00 */
[----:B------:R-:W-:Y:S02]  /*60b0*/  MOV R12, 0x60d0 ;  /* 0x000060d0000c7802 */ /* 0x000fe40000000f00 */
[----:B------:R-:W-:Y:S05]  /*60c0*/  CALL.REL.NOINC `($__internal_168_$__cuda_sm70_shflsync_down) ;  /* 0x0000017000007944 */ /* 0x000fea0003c00000 */
[----:B0-----:R-:W-:Y:S01]  /*60d0*/  HFMA2.MMA R155, -RZ, RZ, 0, 5.9604644775390625e-08 ;  /* 0x00000001ff9b7435 */ /* 0x001fe200000001ff */
[----:B-1----:R-:W-:Y:S02]  /*60e0*/  MOV R14, R152 ;  /* 0x00000098000e7202 */ /* 0x002fe40000000f00 */
[----:B------:R-:W-:Y:S02]  /*60f0*/  MOV R152, R149 ;  /* 0x0000009500987202 */ /* 0x000fe40000000f00 */
[----:B------:R-:W-:Y:S02]  /*6100*/  MOV R154, 0x1f ;  /* 0x0000001f009a7802 */ /* 0x000fe40000000f00 */
[----:B------:R-:W-:-:S02]  /*6110*/  MOV R173, 0xffffffff ;  /* 0xffffffff00ad7802 */ /* 0x000fc40000000f00 */
[----:B------:R-:W-:Y:S02]  /*6120*/  MOV R12, 0x6140 ;  /* 0x00006140000c7802 */ /* 0x000fe40000000f00 */
[----:B------:R-:W-:Y:S05]  /*6130*/  CALL.REL.NOINC `($__internal_168_$__cuda_sm70_shflsync_down) ;  /* 0x0000010000007944 */ /* 0x000fea0003c00000 */
[----:B------:R-:W-:Y:S01]  /*6140*/  HFMA2.MMA R174, -RZ, RZ, 0, 0 ;  /* 0x00000000ffae7435 */ /* 0x000fe200000001ff */
[----:B------:R-:W-:Y:S02]  /*6150*/  MOV R149, R14 ;  /* 0x0000000e00957202 */ /* 0x000fe40000000f00 */
[----:B0-----:R-:W-:Y:S02]  /*6160*/  MOV R173, R16 ;  /* 0x0000001000ad7202 */ /* 0x001fe40000000f00 */
[----:B------:R-:W-:Y:S02]  /*6170*/  MOV R15, 0x1f ;  /* 0x0000001f000f7802 */ /* 0x000fe40000000f00 */
[----:B------:R-:W-:Y:S02]  /*6180*/  MOV R176, 0xffffffff ;  /* 0xffffffff00b07802 */ /* 0x000fe40000000f00 */
[----:B------:R-:W-:Y:S02]  /*6190*/  MOV R12, 0x61b0 ;  /* 0x000061b0000c7802 */ /* 0x000fe40000000f00 */
[----:B-1----:R-:W-:Y:S05]  /*61a0*/  CALL.REL.NOINC `($__internal_169_$__cuda_sm70_shflsync_idx_p) ;  /* 0x000000d000007944 */ /* 0x002fea0003c00000 */
[----:B0-----:R-:W-:Y:S01]  /*61b0*/  HFMA2.MMA R174, -RZ, RZ, 0, 0 ;  /* 0x00000000ffae7435 */ /* 0x001fe200000001ff */
[----:B-1----:R-:W-:-:S02]  /*61c0*/  MOV R151, R15 ;  /* 0x0000000f00977202 */ /* 0x002fc40000000f00 */
[----:B------:R-:W-:Y:S02]  /*61d0*/  MOV R173, R17 ;  /* 0x0000001100ad7202 */ /* 0x000fe40000000f00 */
[----:B------:R-:W-:Y:S02]  /*61e0*/  MOV R15, 0x1f ;  /* 0x0000001f000f7802 */ /* 0x000fe40000000f00 */
[----:B------:R-:W-:Y:S02]  /*61f0*/  MOV R176, 0xffffffff ;  /* 0xffffffff00b07802 */ /* 0x000fe40000000f00 */
[----:B------:R-:W-:Y:S02]  /*6200*/  MOV R12, 0x6220 ;  /* 0x00006220000c7802 */ /* 0x000fe40000000f00 */
[----:B------:R-:W-:Y:S05]  /*6210*/  CALL.REL.NOINC `($__internal_169_$__cuda_sm70_shflsync_idx_p) ;  /* 0x0000006000007944 */ /* 0x000fea0003c00000 */
[----:B-1----:R-:W-:Y:S01]  /*6220*/  MOV R154, R15 ;  /* 0x0000000f009a7202 */ /* 0x002fe20000000f00 */
[----:B0-----:R-:W-:Y:S05]  /*6230*/  BRA `(.L_x_4208) ;  /* 0xffffc72000007947 */ /* 0x001fea000383ffff */
        .weak           $__internal_168_$__cuda_sm70_shflsync_down
        .type           $__internal_168_$__cuda_sm70_shflsync_down,@function
        .size           $__internal_168_$__cuda_sm70_shflsync_down,($__internal_169_$__cuda_sm70_shflsync_idx_p - $__internal_168_$__cuda_sm70_shflsync_down)
$__internal_168_$__cuda_sm70_shflsync_down:
[----:B------:R-:W-:Y:S01]  /*6240*/  HFMA2.MMA R13, -RZ, RZ, 0, 0 ;  /* 0x00000000ff0d7435 */ /* 0x000fe200000001ff */
[----:B------:R-:W-:Y:S04]  /*6250*/  WARPSYNC R173 ;  /* 0x000000ad00007348 */ /* 0x000fe80003800000 */
[----:B------:R0:W1:Y:S01]  /*6260*/  SHFL.DOWN PT, R152, R152, R155, R154 ;  /* 0x0800009b98987389 */ /* 0x00006200000e009a */
[----:B------:R-:W-:Y:S05]  /*6270*/  RET.REL.NODEC R12 `(_Z25selective_scan_bwd_kernelI32Selective_Scan_bwd_kernel_traitsILi64ELi16ELb1ELb1ELb0ELb0ELb0EN3c108BFloat16EfEEv12SSMParamsBwd) ;  /* 0xffff9d800c007950 */ /* 0x000fea0003c3ffff */
        .weak           $__internal_169_$__cuda_sm70_shflsync_idx_p
        .type           $__internal_169_$__cuda_sm70_shflsync_idx_p,@function
        .size           $__internal_169_$__cuda_sm70_shflsync_idx_p,($__internal_170_$__cuda_sm70_shflsync_up - $__internal_169_$__cuda_sm70_shflsync_idx_p)
$__internal_169_$__cuda_sm70_shflsync_idx_p:
[----:B------:R-:W-:Y:S01]  /*6280*/  MOV R13, 0x0 ;  /* 0x00000000000d7802 */ /* 0x000fe20000000f00 */
[----:B------:R-:W-:Y:S04]  /*6290*/  WARPSYNC R176 ;  /* 0x000000b000007348 */ /* 0x000fe80003800000 */
[----:B------:R0:W1:Y:S01]  /*62a0*/  SHFL.IDX PT, R15, R173, R174, R15 ;  /* 0x000000aead0f7389 */ /* 0x00006200000e000f */
[----:B------:R-:W-:Y:S05]  /*62b0*/  RET.REL.NODEC R12 `(_Z25selective_scan_bwd_kernelI32Selective_Scan_bwd_kernel_traitsILi64ELi16ELb1ELb1ELb0ELb0ELb0EN3c108BFloat16EfEEv12SSMParamsBwd) ;  /* 0xffff9d400c007950 */ /* 0x000fea0003c3ffff */
        .weak           $__internal_170_$__cuda_sm70_shflsync_up
        .type           $__internal_170_$__cuda_sm70_shflsync_up,@function
        .size           $__internal_170_$__cuda_sm70_shflsync_up,(.L_x_8982 - $__internal_170_$__cuda_sm70_shflsync_up)
$__internal_170_$__cuda_sm70_shflsync_up:
[----:B------:R-:W-:Y:S01]  /*62c0*/  HFMA2.MMA R13, -RZ, RZ, 0, 0 ;  /* 0x00000000ff0d7435 */ /* 0x000fe200000001ff */
[----:B------:R-:W-:Y:S04]  /*62d0*/  WARPSYNC R173 ;  /* 0x000000ad00007348 */ /* 0x000fe80003800000 */
[----:B------:R0:W1:Y:S01]  /*62e0*/  SHFL.UP PT, R168, R168, R171, R170 ;  /* 0x040000aba8a87389 */ /* 0x00006200000e00aa */
[----:B------:R-:W-:Y:S05]  /*62f0*/  RET.REL.NODEC R12 `(_Z25selective_scan_bwd_kernelI32Selective_Scan_bwd_kernel_traitsILi64ELi16ELb1ELb1ELb0ELb0ELb0EN3c108BFloat16EfEEv12SSMParamsBwd) ;  /* 0xffff9d000c007950 */ /* 0x000fea0003c3ffff */
.L_x_4209:
        /* <DEDUP_REMOVED lines=16> */
.L_x_8982:


//--------------------- .text._Z25selective_scan_bwd_kernelI32Selective_Scan_bwd_kernel_traitsILi64ELi16ELb1ELb1ELb0ELb0ELb1EN3c108BFloat16EfEEv12SSMParamsBwd --------------------------
	.section	.text._Z25selective_scan_bwd_kernelI32Selective_Scan_bwd_kernel_traitsILi64ELi16ELb1ELb1ELb0ELb0ELb1EN3c108BFloat16EfEEv12SSMParamsBwd,"ax",@progbits
	.sectioninfo	@"SHI_REGISTERS=212"
	.align	128
        .global         _Z25selective_scan_bwd_kernelI32Selective_Scan_bwd_kernel_traitsILi64ELi16ELb1ELb1ELb0ELb0ELb1EN3c108BFloat16EfEEv12SSMParamsBwd
        .type           _Z25selective_scan_bwd_kernelI32Selective_Scan_bwd_kernel_traitsILi64ELi16ELb1ELb1ELb0ELb0ELb1EN3c108BFloat16EfEEv12SSMParamsBwd,@function
        .size           _Z25selective_scan_bwd_kernelI32Selective_Scan_bwd_kernel_traitsILi64ELi16ELb1ELb1ELb0ELb0ELb1EN3c108BFloat16EfEEv12SSMParamsBwd,(.L_x_8985 - _Z25selective_scan_bwd_kernelI32Selective_Scan_bwd_kernel_traitsILi64ELi16ELb1ELb1ELb0ELb0ELb1EN3c108BFloat16EfEEv12SSMParamsBwd)
        .other          _Z25selective_scan_bwd_kernelI32Selective_Scan_bwd_kernel_traitsILi64ELi16ELb1ELb1ELb0ELb0ELb1EN3c108BFloat16EfEEv12SSMParamsBwd,@"STO_CUDA_ENTRY STV_DEFAULT"
_Z25selective_scan_bwd_kernelI32Selective_Scan_bwd_kernel_traitsILi64ELi16ELb1ELb1ELb0ELb0ELb1EN3c108BFloat16EfEEv12SSMParamsBwd:
.text._Z25selective_scan_bwd_kernelI32Selective_Scan_bwd_kernel_traitsILi64ELi16ELb1ELb1ELb0ELb0ELb1EN3c108BFloat16EfEEv12SSMParamsBwd:
        /* <DEDUP_REMOVED lines=121> */
.L_x_4261:
        /* <DEDUP_REMOVED lines=18> */
[----:B------:R-:W-:Y:S01]  /*08b0*/  IMAD.WIDE R52, R28, 0x10, R34 ;  /* 0x000000101c347825 */ /* 0x000fe200078e0222 */
[----:B------:R-:W-:-:S02]  /*08c0*/  MOV R3, c[0x0][0x174] ;  /* 0x00005d0000037a02 */ /* 0x000fc40000000f00 */
        /* <DEDUP_REMOVED lines=8> */
[----:B------:R-:W-:Y:S01]  /*0950*/  LEA R2, R3, R30, 0xa ;  /* 0x0000001e03027211 */ /* 0x000fe200078e50ff */
[----:B------:R-:W-:-:S02]  /*0960*/  IMAD R27, R47, c[0x0][0x1f8], RZ ;  /* 0x00007e002f1b7a24 */ /* 0x000fc400078e02ff */
[----:B------:R-:W-:Y:S01]  /*0970*/  IMAD R54, R148, c[0x0][0x1f0], RZ ;  /* 0x00007c0094367a24 */ /* 0x000fe200078e02ff */
[----:B------:R-:W-:Y:S01]  /*0980*/  SHF.R.S32.HI R3, RZ, 0x1f, R2 ;  /* 0x0000001fff037819 */ /* 0x000fe20000011402 */
[----:B------:R-:W-:-:S04]  /*0990*/  IMAD R49, R48, c[0x0][0x1fc], R27 ;  /* 0x00007f0030317a24 */ /* 0x000fc800078e021b */
        /* <DEDUP_REMOVED lines=8> */
[----:B--2---:R-:W-:Y:S04]  /*0a20*/  STS.128 [R0.X16], R68 ;  /* 0x0000004400007388 */ /* 0x004fe8000000cc00 */
[----:B---3--:R1:W-:Y:S01]  /*0a30*/  STS.128 [R0.X16+0x200], R72 ;  /* 0x0002004800007388 */ /* 0x0083e2000000cc00 */
[----:B------:R-:W-:-:S06]  /*0a40*/  NOP ;  /* 0x0000000000007918 */ /* 0x000fcc0000000000 */
[----:B------:R-:W-:Y:S04]  /*0a50*/  LDS.128 R56, [R81.X16] ;  /* 0x0000000051387984 */ /* 0x000fe8000000cc00 */
        /* <DEDUP_REMOVED lines=18> */
[----:B------:R-:W0:Y:S04]  /*0b80*/  LDS.128 R68, [R81.X16] ;  /* 0x0000000051447984 */ /* 0x000e28000000cc00 */
[----:B------:R-:W2:Y:S04]  /*0b90*/  LDS.128 R64, [R81.X16+0x10] ;  /* 0x0000100051407984 */ /* 0x000ea8000000cc00 */
[----:B------:R-:W-:Y:S06]  /*0ba0*/  BAR.SYNC.DEFER_BLOCKING 0x0 ;  /* 0x0000000000007b1d */ /* 0x000fec0000010000 */
[----:B------:R3:W4:Y:S04]  /*0bb0*/  LDG.E.128 R76, [R26.64+-0x600] ;  /* 0xfffa00041a4c7981 */ /* 0x000728000c1e1d00 */
[----:B-1----:R3:W4:Y:S01]  /*0bc0*/  LDG.E.128 R72, [R26.64+-0x800] ;  /* 0xfff800041a487981 */ /* 0x002722000c1e1d00 */
[----:B0-----:R-:W-:-:S05]  /*0bd0*/  PRMT R49, RZ, 0x5410, R68 ;  /* 0x00005410ff317816 */ /* 0x001fca0000000044 */
[----:B------:R-:W-:Y:S01]  /*0be0*/  FMUL.FTZ R51, R49, -1.4426950216293334961 ;  /* 0xbfb8aa3b31337820 */ /* 0x000fe20000410000 */
[----:B------:R-:W-:Y:S02]  /*0bf0*/  PRMT R68, RZ, 0x7610, R68 ;  /* 0x00007610ff447816 */ /* 0x000fe40000000044 */
[----:B------:R-:W-:-:S03]  /*0c00*/  PRMT R62, RZ, 0x5410, R69 ;  /* 0x00005410ff3e7816 */ /* 0x000fc60000000045 */
[----:B------:R-:W0:Y:S01]  /*0c10*/  MUFU.EX2 R51, R51 ;  /* 0x0000003300337308 */ /* 0x000e220000000800 */
[----:B------:R-:W-:Y:S02]  /*0c20*/  FMUL.FTZ R61, R68, -1.4426950216293334961 ;  /* 0xbfb8aa3b443d7820 */ /* 0x000fe40000410000 */
[----:B------:R-:W-:Y:S01]  /*0c30*/  FMUL.FTZ R63, R62, -1.4426950216293334961 ;  /* 0xbfb8aa3b3e3f7820 */ /* 0x000fe20000410000 */
[----:B------:R-:W-:-:S04]  /*0c40*/  PRMT R69, RZ, 0x7610, R69 ;  /* 0x00007610ff457816 */ /* 0x000fc80000000045 */
[----:B------:R-:W1:Y:S01]  /*0c50*/  MUFU.EX2 R61, R61 ;  /* 0x0000003d003d7308 */ /* 0x000e620000000800 */
[----:B------:R-:W-:Y:S01]  /*0c60*/  PRMT R92, RZ, 0x5410, R70 ;  /* 0x00005410ff5c7816 */ /* 0x000fe20000000046 */
[----:B---3--:R-:W-:-:S06]  /*0c70*/  FMUL.FTZ R26, R69, -1.4426950216293334961 ;  /* 0xbfb8aa3b451a7820 */ /* 0x008fcc0000410000 */
[----:B------:R-:W3:Y:S01]  /*0c80*/  MUFU.EX2 R63, R63 ;  /* 0x0000003f003f7308 */ /* 0x000ee20000000800 */
[----:B0-----:R-:W-:Y:S02]  /*0c90*/  FADD.FTZ R51, R51, 1 ;  /* 0x3f80000033337421 */ /* 0x001fe40000010000 */
[----:B------:R-:W-:-:S05]  /*0ca0*/  FMUL.FTZ R27, R92, -1.4426950216293334961 ;  /* 0xbfb8aa3b5c1b7820 */ /* 0x000fca0000410000 */
[----:B------:R-:W0:Y:S01]  /*0cb0*/  MUFU.RCP R110, R51 ;  /* 0x00000033006e7308 */ /* 0x000e220000001000 */
[----:B-1----:R-:W-:Y:S01]  /*0cc0*/  FADD.FTZ R61, R61, 1 ;  /* 0x3f8000003d3d7421 */ /* 0x002fe20000010000 */
[----:B------:R-:W-:-:S06]  /*0cd0*/  PRMT R70, RZ, 0x7610, R70 ;  /* 0x00007610ff467816 */ /* 0x000fcc0000000046 */
[----:B------:R1:W0:Y:S01]  /*0ce0*/  MUFU.EX2 R89, R26 ;  /* 0x0000001a00597308 */ /* 0x0002220000000800 */
[----:B---3--:R-:W-:Y:S01]  /*0cf0*/  FADD.FTZ R63, R63, 1 ;  /* 0x3f8000003f3f7421 */ /* 0x008fe20000010000 */
[----:B------:R-:W-:-:S06]  /*0d00*/  PRMT R96, RZ, 0x7610, R71 ;  /* 0x00007610ff607816 */ /* 0x000fcc0000000047 */
[----:B------:R3:W0:Y:S01]  /*0d10*/  MUFU.EX2 R90, R27 ;  /* 0x0000001b005a7308 */ /* 0x0006220000000800 */
[----:B--2---:R-:W-:Y:S01]  /*0d20*/  PRMT R97, RZ, 0x5410, R64 ;  /* 0x00005410ff617816 */ /* 0x004fe20000000040 */
[----:B------:R-:W-:Y:S01]  /*0d30*/  FMUL.FTZ R80, R70, -1.4426950216293334961 ;  /* 0xbfb8aa3b46507820 */ /* 0x000fe20000410000 */
[----:B------:R-:W-:Y:S02]  /*0d40*/  PRMT R94, RZ, 0x5410, R71 ;  /* 0x00005410ff5e7816 */ /* 0x000fe40000000047 */
[----:B------:R-:W-:-:S03]  /*0d50*/  MOV R84, c[0x0][0x16c] ;  /* 0x00005b0000547a02 */ /* 0x000fc60000000f00 */
[----:B------:R-:W2:Y:S01]  /*0d60*/  MUFU.RCP R111, R61 ;  /* 0x0000003d006f7308 */ /* 0x000ea20000001000 */
[--C-:B------:R-:W-:Y:S01]  /*0d70*/  PRMT R100, RZ, 0x5410, R58.reuse ;  /* 0x00005410ff647816 */ /* 0x100fe2000000003a */
[----:B-1----:R-:W-:Y:S01]  /*0d80*/  FMUL.FTZ R26, R96, -1.4426950216293334961 ;  /* 0xbfb8aa3b601a7820 */ /* 0x002fe20000410000 */
[----:B------:R-:W-:-:S05]  /*0d90*/  PRMT R102, RZ, 0x7610, R58 ;  /* 0x00007610ff667816 */ /* 0x000fca000000003a */
[----:B------:R1:W1:Y:S01]  /*0da0*/  MUFU.RCP R115, R63 ;  /* 0x0000003f00737308 */ /* 0x0002620000001000 */
[----:B---3--:R-:W-:Y:S01]  /*0db0*/  FMUL.FTZ R27, R97, -1.4426950216293334961 ;  /* 0xbfb8aa3b611b7820 */ /* 0x008fe20000410000 */
[----:B------:R-:W-:Y:S01]  /*0dc0*/  ISETP.GE.AND P1, PT, R84, 0x1, PT ;  /* 0x000000015400780c */ /* 0x000fe20003f26270 */
[----:B0-----:R-:W-:Y:S01]  /*0dd0*/  FADD.FTZ R58, -R110, 1 ;  /* 0x3f8000006e3a7421 */ /* 0x001fe20000010100 */
[----:B------:R-:W-:Y:S01]  /*0de0*/  PRMT R84, RZ, 0x5410, R56 ;  /* 0x00005410ff547816 */ /* 0x000fe20000000038 */
[----:B------:R-:W-:Y:S01]  /*0df0*/  FMUL.FTZ R82, R94, -1.4426950216293334961 ;  /* 0xbfb8aa3b5e527820 */ /* 0x000fe20000410000 */
[--C-:B------:R-:W-:Y:S01]  /*0e00*/  PRMT R91, RZ, 0x5410, R54.reuse ;  /* 0x00005410ff5b7816 */ /* 0x100fe20000000036 */
[----:B------:R-:W-:Y:S01]  /*0e10*/  IMAD R85, R47, c[0x0][0x2f0], RZ ;  /* 0x0000bc002f557a24 */ /* 0x000fe200078e02ff */
[----:B------:R-:W0:Y:S01]  /*0e20*/  MUFU.EX2 R93, R80 ;  /* 0x00000050005d7308 */ /* 0x000e220000000800 */
[----:B------:R-:W-:Y:S01]  /*0e30*/  PRMT R88, RZ, 0x7610, R54 ;  /* 0x00007610ff587816 */ /* 0x000fe20000000036 */
[----:B------:R-:W-:-:S02]  /*0e40*/  FADD.FTZ R89, R89, 1 ;  /* 0x3f80000059597421 */ /* 0x000fc40000010000 */
[C---:B------:R-:W-:Y:S02]  /*0e50*/  FMUL.FTZ R54, R49.reuse, R110 ;  /* 0x0000006e31367220 */ /* 0x040fe40000410000 */
[----:B------:R-:W-:Y:S01]  /*0e60*/  FFMA.FTZ R112, R49, R58, 1 ;  /* 0x3f80000031707423 */ /* 0x000fe2000001003a */
[----:B------:R-:W-:Y:S01]  /*0e70*/  PRMT R49, RZ, 0x5410, R4 ;  /* 0x00005410ff317816 */ /* 0x000fe20000000004 */
[----:B------:R-:W-:Y:S01]  /*0e80*/  MUFU.EX2 R71, R26 ;  /* 0x0000001a00477308 */ /* 0x000fe20000000800 */
[----:B------:R-:W-:Y:S02]  /*0e90*/  IMAD R85, R48, c[0x0][0x2f4], R85 ;  /* 0x0000bd0030557a24 */ /* 0x000fe400078e0255 */
[----:B------:R-:W-:Y:S02]  /*0ea0*/  FADD.FTZ R90, R90, 1 ;  /* 0x3f8000005a5a7421 */ /* 0x000fe40000010000 */
[----:B-1----:R-:W-:-:S03]  /*0eb0*/  FMUL.FTZ R63, R84, R54 ;  /* 0x00000036543f7220 */ /* 0x002fc60000410000 */
[----:B------:R1:W-:Y:S01]  /*0ec0*/  MUFU.EX2 R98, R27 ;  /* 0x0000001b00627308 */ /* 0x0003e20000000800 */
[----:B--2---:R-:W-:Y:S02]  /*0ed0*/  FADD.FTZ R51, -R111, 1 ;  /* 0x3f8000006f337421 */ /* 0x004fe40000010100 */
[----:B------:R-:W-:-:S05]  /*0ee0*/  FFMA.FTZ R50, R63, R49, R50 ;  /* 0x000000313f327223 */ /* 0x000fca0000010032 */
[----:B------:R-:W-:Y:S01]  /*0ef0*/  MUFU.EX2 R95, R82 ;  /* 0x00000052005f7308 */ /* 0x000fe20000000800 */
[----:B-1----:R-:W-:-:S07]  /*0f00*/  IMAD.WIDE.U32 R26, R48, c[0x0][0x2f0], R2 ;  /* 0x0000bc00301a7a25 */ /* 0x002fce00078e0002 */
[----:B------:R-:W1:Y:S01]  /*0f10*/  MUFU.RCP R114, R89 ;  /* 0x0000005900727308 */ /* 0x000e620000001000 */
[----:B------:R-:W-:Y:S01]  /*0f20*/  IADD3 R27, R27, R85, RZ ;  /* 0x000000551b1b7210 */ /* 0x000fe20007ffe0ff */
[----:B------:R-:W-:Y:S01]  /*0f30*/  FADD.FTZ R49, -R115, 1 ;  /* 0x3f80000073317421 */ /* 0x000fe20000010100 */
[----:B------:R-:W-:Y:S01]  /*0f40*/  PRMT R85, RZ, 0x7610, R56 ;  /* 0x00007610ff557816 */ /* 0x000fe20000000038 */
[----:B------:R-:W-:-:S04]  /*0f50*/  FMUL.FTZ R58, R68, R111 ;  /* 0x0000006f443a7220 */ /* 0x000fc80000410000 */
[----:B------:R-:W2:Y:S01]  /*0f60*/  MUFU.RCP R119, R90 ;  /* 0x0000005a00777308 */ /* 0x000ea20000001000 */
[----:B------:R-:W-:Y:S01]  /*0f70*/  FFMA.FTZ R113, R68, R51, 1 ;  /* 0x3f80000044717423 */ /* 0x000fe20000010033 */
[----:B------:R-:W-:Y:S01]  /*0f80*/  PRMT R86, RZ, 0x5410, R57 ;  /* 0x00005410ff567816 */ /* 0x000fe20000000039 */
[C---:B------:R-:W-:Y:S01]  /*0f90*/  FFMA.FTZ R117, R62.reuse, R49, 1 ;  /* 0x3f8000003e757423 */ /* 0x040fe20000010031 */
[----:B------:R-:W-:Y:S01]  /*0fa0*/  PRMT R51, RZ, 0x7610, R4 ;  /* 0x00007610ff337816 */ /* 0x000fe20000000004 */
[----:B------:R-:W-:Y:S02]  /*0fb0*/  FMUL.FTZ R61, R85, R58 ;  /* 0x0000003a553d7220 */ /* 0x000fe40000410000 */
[----:B0-----:R-:W-:Y:S02]  /*0fc0*/  FADD.FTZ R93, R93, 1 ;  /* 0x3f8000005d5d7421 */ /* 0x001fe40000010000 */
[----:B------:R-:W-:Y:S01]  /*0fd0*/  FMUL.FTZ R62, R62, R115 ;  /* 0x000000733e3e7220 */ /* 0x000fe20000410000 */
[--C-:B------:R-:W-:Y:S01]  /*0fe0*/  PRMT R104, RZ, 0x5410, R59.reuse ;  /* 0x00005410ff687816 */ /* 0x100fe2000000003b */
[----:B------:R-:W-:Y:S01]  /*0ff0*/  FFMA.FTZ R68, R61, R51, R50 ;  /* 0x000000333d447223 */ /* 0x000fe20000010032 */
[----:B------:R-:W-:Y:S01]  /*1000*/  PRMT R106, RZ, 0x7610, R59 ;  /* 0x00007610ff6a7816 */ /* 0x000fe2000000003b */
[----:B------:R-:W0:Y:S01]  /*1010*/  MUFU.RCP R123, R93 ;  /* 0x0000005d007b7308 */ /* 0x000e220000001000 */
[----:B------:R-:W-:Y:S01]  /*1020*/  PRMT R49, RZ, 0x5410, R5 ;  /* 0x00005410ff317816 */ /* 0x000fe20000000005 */
[----:B------:R-:W-:Y:S01]  /*1030*/  FMUL.FTZ R59, R86, R62 ;  /* 0x0000003e563b7220 */ /* 0x000fe20000410000 */
[----:B------:R-:W-:Y:S01]  /*1040*/  PRMT R99, RZ, 0x7610, R64 ;  /* 0x00007610ff637816 */ /* 0x000fe20000000040 */
[----:B-1----:R-:W-:Y:S01]  /*1050*/  FADD.FTZ R50, -R114, 1 ;  /* 0x3f80000072327421 */ /* 0x002fe20000010100 */
[----:B------:R-:W-:Y:S01]  /*1060*/  PRMT R87, RZ, 0x7610, R57 ;  /* 0x00007610ff577816 */ /* 0x000fe20000000039 */
[----:B------:R-:W-:-:S02]  /*1070*/  FADD.FTZ R95, R95, 1 ;  /* 0x3f8000005f5f7421 */ /* 0x000fc40000010000 */
[----:B------:R-:W-:Y:S02]  /*1080*/  FMUL.FTZ R89, R69, R114 ;  /* 0x0000007245597220 */ /* 0x000fe40000410000 */
[----:B------:R-:W-:Y:S01]  /*1090*/  FFMA.FTZ R68, R59, R49, R68 ;  /* 0x000000313b447223 */ /* 0x000fe20000010044 */
[----:B------:R-:W1:Y:S01]  /*10a0*/  MUFU.RCP R127, R95 ;  /* 0x0000005f007f7308 */ /* 0x000e620000001000 */
[----:B------:R-:W-:Y:S02]  /*10b0*/  FMUL.FTZ R64, R99, -1.4426950216293334961 ;  /* 0xbfb8aa3b63407820 */ /* 0x000fe40000410000 */
[----:B------:R-:W-:Y:S01]  /*10c0*/  FFMA.FTZ R116, R69, R50, 1 ;  /* 0x3f80000045747423 */ /* 0x000fe20000010032 */
[----:B------:R-:W-:Y:S01]  /*10d0*/  PRMT R50, RZ, 0x7610, R5 ;  /* 0x00007610ff327816 */ /* 0x000fe20000000005 */
[----:B--2---:R-:W-:Y:S02]  /*10e0*/  FADD.FTZ R49, -R119, 1 ;  /* 0x3f80000077317421 */ /* 0x004fe40000010100 */
[----:B------:R-:W-:-:S02]  /*10f0*/  FADD.FTZ R71, R71, 1 ;  /* 0x3f80000047477421 */ /* 0x000fc40000010000 */
[----:B------:R-:W-:Y:S02]  /*1100*/  FMUL.FTZ R57, R87, R89 ;  /* 0x0000005957397220 */ /* 0x000fe40000410000 */
[C---:B------:R-:W-:Y:S01]  /*1110*/  FMUL.FTZ R90, R92.reuse, R119 ;  /* 0x000000775c5a7220 */ /* 0x040fe20000410000 */
[----:B------:R2:W3:Y:S01]  /*1120*/  MUFU.EX2 R101, R64 ;  /* 0x0000004000657308 */ /* 0x0004e20000000800 */
[----:B------:R-:W-:Y:S01]  /*1130*/  FFMA.FTZ R121, R92, R49, 1 ;  /* 0x3f8000005c797423 */ /* 0x000fe20000010031 */
[----:B------:R-:W-:Y:S01]  /*1140*/  PRMT R56, RZ, 0x7610, R55 ;  /* 0x00007610ff387816 */ /* 0x000fe20000000037 */
[----:B------:R-:W-:Y:S01]  /*1150*/  FFMA.FTZ R50, R57, R50, R68 ;  /* 0x0000003239327223 */ /* 0x000fe20000010044 */
[----:B------:R-:W-:-:S04]  /*1160*/  PRMT R49, RZ, 0x5410, R6 ;  /* 0x00005410ff317816 */ /* 0x000fc80000000006 */
[----:B------:R-:W-:Y:S01]  /*1170*/  MUFU.RCP R129, R71 ;  /* 0x0000004700817308 */ /* 0x000fe20000001000 */
[----:B--2---:R-:W-:Y:S01]  /*1180*/  PRMT R64, RZ, 0x5410, R55 ;  /* 0x00005410ff407816 */ /* 0x004fe20000000037 */
[----:B------:R-:W-:Y:S01]  /*1190*/  FMUL.FTZ R55, R100, R90 ;  /* 0x0000005a64377220 */ /* 0x000fe20000410000 */
[----:B------:R-:W-:-:S03]  /*11a0*/  PRMT R83, RZ, 0x5410, R65 ;  /* 0x00005410ff537816 */ /* 0x000fc60000000041 */
[----:B------:R-:W-:Y:S02]  /*11b0*/  FFMA.FTZ R50, R55, R49, R50 ;  /* 0x0000003137327223 */ /* 0x000fe40000010032 */
[----:B0-----:R-:W-:Y:S02]  /*11c0*/  FADD.FTZ R49, -R123, 1 ;  /* 0x3f8000007b317421 */ /* 0x001fe40000010100 */
[----:B------:R-:W-:Y:S02]  /*11d0*/  FMUL.FTZ R80, R83, -1.4426950216293334961 ;  /* 0xbfb8aa3b53507820 */ /* 0x000fe40000410000 */
[----:B------:R-:W-:Y:S02]  /*11e0*/  FFMA.FTZ R125, R70, R49, 1 ;  /* 0x3f800000467d7423 */ /* 0x000fe40000010031 */
[----:B-1----:R-:W-:Y:S02]  /*11f0*/  FADD.FTZ R49, -R127, 1 ;  /* 0x3f8000007f317421 */ /* 0x002fe40000010100 */
[----:B------:R-:W-:-:S02]  /*1200*/  FADD.FTZ R98, R98, 1 ;  /* 0x3f80000062627421 */ /* 0x000fc40000010000 */
[----:B------:R-:W-:Y:S01]  /*1210*/  FMUL.FTZ R92, R70, R123 ;  /* 0x0000007b465c7220 */ /* 0x000fe20000410000 */
[----:B------:R0:W-:Y:S01]  /*1220*/  MUFU.EX2 R124, R80 ;  /* 0x00000050007c7308 */ /* 0x0001e20000000800 */
[--C-:B------:R-:W-:Y:S02]  /*1230*/  PRMT R109, RZ, 0x5410, R52.reuse ;  /* 0x00005410ff6d7816 */ /* 0x100fe40000000034 */
[----:B------:R-:W-:Y:S02]  /*1240*/  PRMT R108, RZ, 0x7610, R52 ;  /* 0x00007610ff6c7816 */ /* 0x000fe40000000034 */
[--C-:B------:R-:W-:Y:S02]  /*1250*/  PRMT R52, RZ, 0x5410, R53.reuse ;  /* 0x00005410ff347816 */ /* 0x100fe40000000035 */
[----:B------:R-:W-:Y:S01]  /*1260*/  PRMT R51, RZ, 0x7610, R6 ;  /* 0x00007610ff337816 */ /* 0x000fe20000000006 */
[----:B------:R1:W-:Y:S01]  /*1270*/  MUFU.RCP R118, R98 ;  /* 0x0000006200767308 */ /* 0x0003e20000001000 */
[----:B0-----:R-:W-:Y:S01]  /*1280*/  PRMT R80, RZ, 0x7610, R53 ;  /* 0x00007610ff507816 */ /* 0x001fe20000000035 */
[----:B------:R-:W-:Y:S01]  /*1290*/  FMUL.FTZ R53, R102, R92 ;  /* 0x0000005c66357220 */ /* 0x000fe20000410000 */
[----:B------:R-:W-:Y:S01]  /*12a0*/  PRMT R128, RZ, 0x5410, R66 ;  /* 0x00005410ff807816 */ /* 0x000fe20000000042 */
[----:B---3--:R-:W-:-:S02]  /*12b0*/  FADD.FTZ R101, R101, 1 ;  /* 0x3f80000065657421 */ /* 0x008fc40000010000 */
[----:B------:R-:W-:Y:S01]  /*12c0*/  FMUL.FTZ R93, R94, R127 ;  /* 0x0000007f5e5d7220 */ /* 0x000fe20000410000 */
[----:B------:R-:W-:Y:S01]  /*12d0*/  PRMT R82, RZ, 0x7610, R65 ;  /* 0x00007610ff527816 */ /* 0x000fe20000000041 */
[----:B------:R-:W0:Y:S04]  /*12e0*/  MUFU.RCP R120, R101 ;  /* 0x0000006500787308 */ /* 0x000e280000001000 */
[----:B------:R-:W-:-:S04]  /*12f0*/  FMUL.FTZ R65, R82, -1.4426950216293334961 ;  /* 0xbfb8aa3b52417820 */ /* 0x000fc80000410000 */
[----:B------:R-:W2:Y:S01]  /*1300*/  MUFU.EX2 R126, R65 ;  /* 0x00000041007e7308 */ /* 0x000ea20000000800 */
[----:B-1----:R-:W-:Y:S01]  /*1310*/  PRMT R98, RZ, 0x5410, R67 ;  /* 0x00005410ff627816 */ /* 0x002fe20000000043 */
[----:B0-----:R-:W-:Y:S02]  /*1320*/  FMUL.FTZ R95, R99, R120 ;  /* 0x00000078635f7220 */ /* 0x001fe40000410000 */
[----:B------:R-:W-:Y:S02]  /*1330*/  FADD.FTZ R124, R124, 1 ;  /* 0x3f8000007c7c7421 */ /* 0x000fe40000010000 */
[----:B--2---:R-:W-:-:S04]  /*1340*/  FADD.FTZ R126, R126, 1 ;  /* 0x3f8000007e7e7421 */ /* 0x004fc80000010000 */
[----:B------:R-:W-:Y:S01]  /*1350*/  MUFU.RCP R124, R124 ;  /* 0x0000007c007c7308 */ /* 0x000fe20000001000 */
[----:B----4-:R0:W-:Y:S04]  /*1360*/  STS.128 [R0.X16+0x200], R76 ;  /* 0x0002004c00007388 */ /* 0x0101e8000000cc00 */
[----:B------:R1:W-:Y:S01]  /*1370*/  STS.128 [R0.X16], R72 ;  /* 0x0000004800007388 */ /* 0x0003e2000000cc00 */
[----:B------:R-:W-:-:S06]  /*1380*/  NOP ;  /* 0x0000000000007918 */ /* 0x000fcc0000000000 */
[----:B------:R-:W2:Y:S01]  /*1390*/  LDS.128 R68, [R81.X16] ;  /* 0x0000000051447984 */ /* 0x000ea2000000cc00 */
[----:B0-----:R-:W-:Y:S02]  /*13a0*/  FFMA.FTZ R77, R94, R49, 1 ;  /* 0x3f8000005e4d7423 */ /* 0x001fe40000010031 */
[----:B------:R-:W-:Y:S02]  /*13b0*/  FADD.FTZ R49, -R129, 1 ;  /* 0x3f80000081317421 */ /* 0x000fe40000010100 */
[----:B-1----:R-:W-:Y:S02]  /*13c0*/  FFMA.FTZ R72, R53, R51, R50 ;  /* 0x0000003335487223 */ /* 0x002fe40000010032 */
[----:B------:R-:W-:Y:S01]  /*13d0*/  FFMA.FTZ R79, R96, R49, 1 ;  /* 0x3f800000604f7423 */ /* 0x000fe20000010031 */
[----:B------:R-:W-:Y:S01]  /*13e0*/  PRMT R49, RZ, 0x5410, R7 ;  /* 0x00005410ff317816 */ /* 0x000fe20000000007 */
[----:B------:R-:W-:Y:S02]  /*13f0*/  FMUL.FTZ R50, R128, -1.4426950216293334961 ;  /* 0xbfb8aa3b80327820 */ /* 0x000fe40000410000 */
[----:B------:R-:W-:-:S02]  /*1400*/  FMUL.FTZ R51, R104, R93 ;  /* 0x0000005d68337220 */ /* 0x000fc40000410000 */
[----:B------:R-:W-:Y:S01]  /*1410*/  FMUL.FTZ R94, R96, R129 ;  /* 0x00000081605e7220 */ /* 0x000fe20000410000 */
[----:B------:R0:W1:Y:S01]  /*1420*/  MUFU.EX2 R130, R50 ;  /* 0x0000003200827308 */ /* 0x0000620000000800 */
[----:B------:R-:W-:Y:S01]  /*1430*/  FFMA.FTZ R72, R51, R49, R72 ;  /* 0x0000003133487223 */ /* 0x000fe20000010048 */
[----:B------:R-:W-:Y:S01]  /*1440*/  PRMT R96, RZ, 0x7610, R66 ;  /* 0x00007610ff607816 */ /* 0x000fe20000000042 */
[----:B------:R-:W-:Y:S01]  /*1450*/  FMUL.FTZ R49, R106, R94 ;  /* 0x0000005e6a317220 */ /* 0x000fe20000410000 */
[----:B0-----:R-:W-:-:S03]  /*1460*/  PRMT R50, RZ, 0x7610, R7 ;  /* 0x00007610ff327816 */ /* 0x001fc60000000007 */
[----:B------:R-:W-:Y:S02]  /*1470*/  FMUL.FTZ R65, R96, -1.4426950216293334961 ;  /* 0xbfb8aa3b60417820 */ /* 0x000fe40000410000 */
[----:B------:R-:W-:Y:S02]  /*1480*/  FFMA.FTZ R74, R49, R50, R72 ;  /* 0x00000032314a7223 */ /* 0x000fe40000010048 */
[----:B------:R-:W-:Y:S02]  /*1490*/  FADD.FTZ R72, -R118, 1 ;  /* 0x3f80000076487421 */ /* 0x000fe40000010100 */
[C---:B------:R-:W-:Y:S01]  /*14a0*/  FMUL.FTZ R66, R97.reuse, R118 ;  /* 0x0000007661427220 */ /* 0x040fe20000410000 */
[----:B------:R0:W3:Y:S01]  /*14b0*/  MUFU.EX2 R131, R65 ;  /* 0x0000004100837308 */ /* 0x0000e20000000800 */
[----:B------:R-:W-:Y:S01]  /*14c0*/  FFMA.FTZ R78, R97, R72, 1 ;  /* 0x3f800000614e7423 */ /* 0x000fe20000010048 */
[----:B------:R-:W-:Y:S01]  /*14d0*/  PRMT R50, RZ, 0x7610, R67 ;  /* 0x00007610ff327816 */ /* 0x000fe20000000043 */
[----:B------:R-:W-:-:S02]  /*14e0*/  FADD.FTZ R72, -R120, 1 ;  /* 0x3f80000078487421 */ /* 0x000fc40000010100 */
[----:B------:R-:W-:Y:S01]  /*14f0*/  FMUL.FTZ R67, R109, R66 ;  /* 0x000000426d437220 */ /* 0x000fe20000410000 */
[--C-:B0-----:R-:W-:Y:S01]  /*1500*/  PRMT R65, RZ, 0x5410, R8.reuse ;  /* 0x00005410ff417816 */ /* 0x101fe20000000008 */
[----:B------:R-:W-:Y:S01]  /*1510*/  FFMA.FTZ R122, R99, R72, 1 ;  /* 0x3f800000637a7423 */ /* 0x000fe20000010048 */
[----:B------:R-:W-:-:S03]  /*1520*/  PRMT R72, RZ, 0x7610, R8 ;  /* 0x00007610ff487816 */ /* 0x000fc60000000008 */
[----:B------:R-:W-:Y:S02]  /*1530*/  FFMA.FTZ R74, R67, R65, R74 ;  /* 0x00000041434a7223 */ /* 0x000fe4000001004a */
[----:B------:R-:W-:-:S04]  /*1540*/  FMUL.FTZ R65, R108, R95 ;  /* 0x0000005f6c417220 */ /* 0x000fc80000410000 */
[----:B------:R-:W-:Y:S02]  /*1550*/  FFMA.FTZ R134, R65, R72, R74 ;  /* 0x0000004841867223 */ /* 0x000fe4000001004a */
[----:B------:R0:W4:Y:S01]  /*1560*/  LDS.128 R72, [R81.X16+0x10] ;  /* 0x0000100051487984 */ /* 0x000122000000cc00 */
[----:B------:R-:W-:Y:S02]  /*1570*/  FMUL.FTZ R76, R98, -1.4426950216293334961 ;  /* 0xbfb8aa3b624c7820 */ /* 0x000fe40000410000 */
[----:B------:R-:W-:Y:S02]  /*1580*/  FMUL.FTZ R97, R50, -1.4426950216293334961 ;  /* 0xbfb8aa3b32617820 */ /* 0x000fe40000410000 */
[----:B------:R0:W3:Y:S01]  /*1590*/  MUFU.EX2 R132, R76 ;  /* 0x0000004c00847308 */ /* 0x0000e20000000800 */
[----:B--2---:R-:W-:-:S07]  /*15a0*/  PRMT R99, RZ, 0x7610, R68 ;  /* 0x00007610ff637816 */ /* 0x004fce0000000044 */
[----:B------:R2:W4:Y:S01]  /*15b0*/  MUFU.EX2 R133, R97 ;  /* 0x0000006100857308 */ /* 0x0005220000000800 */
[----:B-1----:R-:W-:Y:S01]  /*15c0*/  FADD.FTZ R130, R130, 1 ;  /* 0x3f80000082827421 */ /* 0x002fe20000010000 */
[--C-:B------:R-:W-:Y:S01]  /*15d0*/  PRMT R103, RZ, 0x5410, R70.reuse ;  /* 0x00005410ff677816 */ /* 0x100fe20000000046 */
[----:B0-----:R-:W-:Y:S01]  /*15e0*/  FMUL.FTZ R76, R85, R99 ;  /* 0x00000063554c7220 */ /* 0x001fe20000410000 */
[----:B------:R-:W-:Y:S02]  /*15f0*/  PRMT R105, RZ, 0x7610, R70 ;  /* 0x00007610ff697816 */ /* 0x000fe40000000046 */
[----:B------:R-:W-:Y:S02]  /*1600*/  PRMT R70, RZ, 0x5410, R71 ;  /* 0x00005410ff467816 */ /* 0x000fe40000000047 */
[----:B------:R0:W1:Y:S01]  /*1610*/  MUFU.RCP R81, R126 ;  /* 0x0000007e00517308 */ /* 0x0000620000001000 */
[----:B--2---:R-:W-:Y:S01]  /*1620*/  PRMT R97, RZ, 0x5410, R68 ;  /* 0x00005410ff617816 */ /* 0x004fe20000000044 */
[----:B---3--:R-:W-:Y:S01]  /*1630*/  FADD.FTZ R131, R131, 1 ;  /* 0x3f80000083837421 */ /* 0x008fe20000010000 */
[----:B------:R-:W-:-:S02]  /*1640*/  PRMT R101, RZ, 0x5410, R69 ;  /* 0x00005410ff657816 */ /* 0x000fc40000000045 */
[----:B------:R-:W-:Y:S01]  /*1650*/  PRMT R68, RZ, 0x7610, R69 ;  /* 0x00007610ff447816 */ /* 0x000fe20000000045 */
[----:B------:R-:W-:Y:S02]  /*1660*/  FMUL.FTZ R69, R84, R97 ;  /* 0x0000006154457220 */ /* 0x000fe40000410000 */
[----:B------:R-:W2:Y:S01]  /*1670*/  MUFU.RCP R85, R130 ;  /* 0x0000008200557308 */ /* 0x000ea20000001000 */
[----:B------:R-:W-:Y:S01]  /*1680*/  PRMT R107, RZ, 0x7610, R71 ;  /* 0x00007610ff6b7816 */ /* 0x000fe20000000047 */
[----:B------:R-:W-:Y:S02]  /*1690*/  FMUL.FTZ R100, R100, R103 ;  /* 0x0000006764647220 */ /* 0x000fe40000410000 */
[----:B------:R-:W-:Y:S02]  /*16a0*/  FMUL.FTZ R102, R102, R105 ;  /* 0x0000006966667220 */ /* 0x000fe40000410000 */
[----:B------:R-:W-:Y:S02]  /*16b0*/  FMUL.FTZ R104, R104, R70 ;  /* 0x0000004668687220 */ /* 0x000fe40000410000 */
[----:B------:R-:W-:-:S02]  /*16c0*/  FADD.FTZ R132, R132, 1 ;  /* 0x3f80000084847421 */ /* 0x000fc40000010000 */
[----:B----4-:R-:W-:Y:S02]  /*16d0*/  FADD.FTZ R133, R133, 1 ;  /* 0x3f80000085857421 */ /* 0x010fe40000010000 */
[----:B------:R-:W-:Y:S02]  /*16e0*/  FMUL.FTZ R69, R110, R69 ;  /* 0x000000456e457220 */ /* 0x000fe40000410000 */
[----:B------:R-:W-:Y:S01]  /*16f0*/  FMUL.FTZ R87, R87, R68 ;  /* 0x0000004457577220 */ /* 0x000fe20000410000 */
[----:B------:R-:W3:Y:S01]  /*1700*/  MUFU.RCP R131, R131 ;  /* 0x0000008300837308 */ /* 0x000ee20000001000 */
[----:B------:R-:W-:Y:S02]  /*1710*/  FMUL.FTZ R76, R111, R76 ;  /* 0x0000004c6f4c7220 */ /* 0x000fe40000410000 */
[----:B------:R-:W-:Y:S02]  /*1720*/  FMUL.FTZ R100, R119, R100 ;  /* 0x0000006477647220 */ /* 0x000fe40000410000 */
[----:B------:R-:W-:-:S02]  /*1730*/  FMUL.FTZ R106, R106, R107 ;  /* 0x0000006b6a6a7220 */ /* 0x000fc40000410000 */
[----:B------:R-:W-:Y:S01]  /*1740*/  FMUL.FTZ R102, R123, R102 ;  /* 0x000000667b667220 */ /* 0x000fe20000410000 */
[----:B------:R-:W4:Y:S01]  /*1750*/  MUFU.RCP R111, R132 ;  /* 0x00000084006f7308 */ /* 0x000f220000001000 */
[----:B------:R-:W-:Y:S01]  /*1760*/  FMUL.FTZ R104, R127, R104 ;  /* 0x000000687f687220 */ /* 0x000fe20000410000 */
[--C-:B------:R-:W-:Y:S01]  /*1770*/  PRMT R110, RZ, 0x5410, R73.reuse ;  /* 0x00005410ff6e7816 */ /* 0x100fe20000000049 */
[----:B------:R-:W-:Y:S02]  /*1780*/  FMUL.FTZ R87, R114, R87 ;  /* 0x0000005772577220 */ /* 0x000fe40000410000 */
[----:B------:R-:W-:Y:S01]  /*1790*/  FMUL.FTZ R69, R69, R112 ;  /* 0x0000007045457220 */ /* 0x000fe20000410000 */
[----:B------:R-:W-:Y:S02]  /*17a0*/  PRMT R112, RZ, 0x7610, R73 ;  /* 0x00007610ff707816 */ /* 0x000fe40000000049 */
[----:B------:R-:W2:Y:S01]  /*17b0*/  MUFU.RCP R123, R133 ;  /* 0x00000085007b7308 */ /* 0x000ea20000001000 */
[----:B------:R-:W-:Y:S01]  /*17c0*/  FMUL.FTZ R106, R129, R106 ;  /* 0x0000006a816a7220 */ /* 0x000fe20000410000 */
[--C-:B0-----:R-:W-:Y:S01]  /*17d0*/  PRMT R126, RZ, 0x7610, R75.reuse ;  /* 0x00007610ff7e7816 */ /* 0x101fe2000000004b */
[----:B------:R-:W-:Y:S01]  /*17e0*/  FMUL.FTZ R100, R100, R121 ;  /* 0x0000007964647220 */ /* 0x000fe20000410000 */
[----:B------:R-:W-:Y:S01]  /*17f0*/  PRMT R121, RZ, 0x5410, R75 ;  /* 0x00005410ff797816 */ /* 0x000fe2000000004b */
[----:B------:R-:W-:Y:S01]  /*1800*/  FMUL.FTZ R125, R102, R125 ;  /* 0x0000007d667d7220 */ /* 0x000fe20000410000 */
[--C-:B------:R-:W-:Y:S01]  /*1810*/  PRMT R102, RZ, 0x5410, R72.reuse ;  /* 0x00005410ff667816 */ /* 0x100fe20000000048 */
[----:B------:R-:W-:Y:S01]  /*1820*/  FMUL.FTZ R77, R104, R77 ;  /* 0x0000004d684d7220 */ /* 0x000fe20000410000 */
[----:B------:R-:W-:Y:S01]  /*1830*/  PRMT R104, RZ, 0x7610, R72 ;  /* 0x00007610ff687816 */ /* 0x000fe20000000048 */
[----:B------:R-:W-:Y:S01]  /*1840*/  FMUL.FTZ R87, R87, R116 ;  /* 0x0000007457577220 */ /* 0x000fe20000410000 */
[--C-:B------:R-:W-:Y:S01]  /*1850*/  PRMT R114, RZ, 0x5410, R74.reuse ;  /* 0x00005410ff727816 */ /* 0x100fe2000000004a */
[----:B-1----:R-:W-:Y:S01]  /*1860*/  FADD.FTZ R75, -R81, 1 ;  /* 0x3f800000514b7421 */ /* 0x002fe20000010100 */
[----:B------:R-:W-:Y:S01]  /*1870*/  PRMT R116, RZ, 0x7610, R74 ;  /* 0x00007610ff747816 */ /* 0x000fe2000000004a */
[----:B------:R-:W-:-:S02]  /*1880*/  FMUL.FTZ R86, R86, R101 ;  /* 0x0000006556567220 */ /* 0x000fc40000410000 */
[----:B------:R-:W-:Y:S02]  /*1890*/  FADD.FTZ R72, -R124, 1 ;  /* 0x3f8000007c487421 */ /* 0x000fe40000010100 */
[----:B------:R-:W-:Y:S02]  /*18a0*/  FMUL.FTZ R73, R52, R110 ;  /* 0x0000006e34497220 */ /* 0x000fe40000410000 */
[----:B------:R-:W-:Y:S02]  /*18b0*/  FMUL.FTZ R106, R106, R79 ;  /* 0x0000004f6a6a7220 */ /* 0x000fe40000410000 */
[----:B------:R-:W-:Y:S02]  /*18c0*/  FMUL.FTZ R74, R80, R112 ;  /* 0x00000070504a7220 */ /* 0x000fe40000410000 */
[----:B--2---:R-:W-:Y:S02]  /*18d0*/  FADD.FTZ R79, -R85, 1 ;  /* 0x3f800000554f7421 */ /* 0x004fe40000010100 */
[----:B------:R-:W-:-:S02]  /*18e0*/  FFMA.FTZ R75, R82, R75, 1 ;  /* 0x3f800000524b7423 */ /* 0x000fc4000001004b */
[----:B------:R-:W-:Y:S02]  /*18f0*/  FMUL.FTZ R119, R82, R81 ;  /* 0x0000005152777220 */ /* 0x000fe40000410000 */
[----:B------:R-:W-:Y:S02]  /*1900*/  FMUL.FTZ R86, R115, R86 ;  /* 0x0000005673567220 */ /* 0x000fe40000410000 */
[----:B------:R-:W-:Y:S02]  /*1910*/  FFMA.FTZ R72, R83, R72, 1 ;  /* 0x3f80000053487423 */ /* 0x000fe40000010048 */
[----:B------:R-:W-:Y:S02]  /*1920*/  FMUL.FTZ R73, R124, R73 ;  /* 0x000000497c497220 */ /* 0x000fe40000410000 */
[----:B------:R-:W-:Y:S02]  /*1930*/  FMUL.FTZ R82, R91, R114 ;  /* 0x000000725b527220 */ /* 0x000fe40000410000 */
[----:B------:R-:W-:-:S02]  /*1940*/  FMUL.FTZ R109, R109, R102 ;  /* 0x000000666d6d7220 */ /* 0x000fc40000410000 */
[----:B------:R-:W-:Y:S02]  /*1950*/  FMUL.FTZ R74, R81, R74 ;  /* 0x0000004a514a7220 */ /* 0x000fe40000410000 */
[C---:B------:R-:W-:Y:S02]  /*1960*/  FFMA.FTZ R84, R128.reuse, R79, 1 ;  /* 0x3f80000080547423 */ /* 0x040fe4000001004f */
[----:B------:R-:W-:Y:S02]  /*1970*/  FMUL.FTZ R128, R128, R85 ;  /* 0x0000005580807220 */ /* 0x000fe40000410000 */
[----:B------:R-:W-:Y:S02]  /*1980*/  FMUL.FTZ R86, R86, R117 ;  /* 0x0000007556567220 */ /* 0x000fe40000410000 */
[----:B------:R-:W-:Y:S02]  /*1990*/  FMUL.FTZ R85, R85, R82 ;  /* 0x0000005255557220 */ /* 0x000fe40000410000 */
[----:B------:R-:W-:-:S02]  /*19a0*/  FMUL.FTZ R79, R73, R72 ;  /* 0x00000048494f7220 */ /* 0x000fc40000410000 */
[----:B------:R-:W-:Y:S02]  /*19b0*/  FMUL.FTZ R71, R108, R104 ;  /* 0x000000686c477220 */ /* 0x000fe40000410000 */
[----:B------:R-:W-:Y:S02]  /*19c0*/  FMUL.FTZ R109, R118, R109 ;  /* 0x0000006d766d7220 */ /* 0x000fe40000410000 */
[----:B------:R-:W-:Y:S02]  /*19d0*/  FMUL.FTZ R117, R83, R124 ;  /* 0x0000007c53757220 */ /* 0x000fe40000410000 */
[----:B---3--:R-:W-:Y:S02]  /*19e0*/  FADD.FTZ R73, -R131, 1 ;  /* 0x3f80000083497421 */ /* 0x008fe40000010100 */
[----:B------:R-:W-:Y:S02]  /*19f0*/  FMUL.FTZ R82, R74, R75 ;  /* 0x0000004b4a527220 */ /* 0x000fe40000410000 */
[----:B------:R-:W-:-:S02]  /*1a00*/  FMUL.FTZ R72, R88, R116 ;  /* 0x0000007458487220 */ /* 0x000fc40000410000 */
[----:B----4-:R-:W-:Y:S02]  /*1a10*/  FADD.FTZ R81, -R111, 1 ;  /* 0x3f8000006f517421 */ /* 0x010fe40000010100 */
[----:B------:R-:W-:Y:S02]  /*1a20*/  FADD.FTZ R83, -R123, 1 ;  /* 0x3f8000007b537421 */ /* 0x000fe40000010100 */
[----:B------:R-:W-:Y:S02]  /*1a30*/  FMUL.FTZ R74, R64, R121 ;  /* 0x00000079404a7220 */ /* 0x000fe40000410000 */
[----:B------:R-:W-:Y:S02]  /*1a40*/  FMUL.FTZ R108, R56, R126 ;  /* 0x0000007e386c7220 */ /* 0x000fe40000410000 */
[----:B------:R-:W-:Y:S02]  /*1a50*/  FMUL.FTZ R71, R120, R71 ;  /* 0x0000004778477220 */ /* 0x000fe40000410000 */
[----:B------:R-:W-:-:S02]  /*1a60*/  FMUL.FTZ R78, R109, R78 ;  /* 0x0000004e6d4e7220 */ /* 0x000fc40000410000 */
[----:B------:R-:W-:Y:S02]  /*1a70*/  FFMA.FTZ R73, R96, R73, 1 ;  /* 0x3f80000060497423 */ /* 0x000fe40000010049 */
[----:B------:R-:W-:Y:S02]  /*1a80*/  FMUL.FTZ R72, R131, R72 ;  /* 0x0000004883487220 */ /* 0x000fe40000410000 */
[----:B------:R-:W-:Y:S02]  /*1a90*/  FFMA.FTZ R75, R98, R81, 1 ;  /* 0x3f800000624b7423 */ /* 0x000fe40000010051 */
[----:B------:R-:W-:Y:S02]  /*1aa0*/  FFMA.FTZ R109, R50, R83, 1 ;  /* 0x3f800000326d7423 */ /* 0x000fe40000010053 */
[----:B------:R-:W-:Y:S02]  /*1ab0*/  FMUL.FTZ R74, R111, R74 ;  /* 0x0000004a6f4a7220 */ /* 0x000fe40000410000 */
[----:B------:R-:W-:-:S02]  /*1ac0*/  FMUL.FTZ R108, R123, R108 ;  /* 0x0000006c7b6c7220 */ /* 0x000fc40000410000 */
[----:B------:R-:W-:Y:S02]  /*1ad0*/  FMUL.FTZ R76, R76, R113 ;  /* 0x000000714c4c7220 */ /* 0x000fe40000410000 */
[----:B------:R-:W-:Y:S02]  /*1ae0*/  FMUL.FTZ R71, R71, R122 ;  /* 0x0000007a47477220 */ /* 0x000fe40000410000 */
[----:B------:R-:W-:Y:S01]  /*1af0*/  FMUL.FTZ R81, R72, R73 ;  /* 0x0000004948517220 */ /* 0x000fe20000410000 */
[----:B------:R-:W-:Y:S01]  /*1b00*/  F2FP.BF16.PACK_AB R73, R87, R86 ;  /* 0x000000565749723e */ /* 0x000fe200000010ff */
[----:B------:R-:W-:Y:S02]  /*1b10*/  FMUL.FTZ R84, R85, R84 ;  /* 0x0000005455547220 */ /* 0x000fe40000410000 */
[----:B------:R-:W-:Y:S02]  /*1b20*/  FMUL.FTZ R83, R74, R75 ;  /* 0x0000004b4a537220 */ /* 0x000fe40000410000 */
[----:B------:R-:W-:-:S02]  /*1b30*/  FMUL.FTZ R108, R108, R109 ;  /* 0x0000006d6c6c7220 */ /* 0x000fc40000410000 */
[----:B------:R-:W-:Y:S01]  /*1b40*/  IMAD R86, R148, c[0x0][0x2e8], RZ ;  /* 0x0000ba0094567a24 */ /* 0x000fe200078e02ff */
[----:B------:R-:W-:Y:S01]  /*1b50*/  F2FP.BF16.PACK_AB R72, R76, R69 ;  /* 0x000000454c48723e */ /* 0x000fe200000010ff */
[----:B------:R-:W-:Y:S01]  /*1b60*/  FMUL.FTZ R69, R52, R117 ;  /* 0x0000007534457220 */ /* 0x000fe20000410000 */
[----:B------:R-:W-:Y:S01]  /*1b70*/  F2FP.BF16.PACK_AB R75, R106, R77 ;  /* 0x0000004d6a4b723e */ /* 0x000fe200000010ff */
[----:B------:R-:W-:Y:S01]  /*1b80*/  IMAD.WIDE.U32 R26, R45, c[0x0][0x2e8], R26 ;  /* 0x0000ba002d1a7a25 */ /* 0x000fe200078e001a */
[----:B------:R-:W-:Y:S02]  /*1b90*/  F2FP.BF16.PACK_AB R76, R71, R78 ;  /* 0x0000004e474c723e */ /* 0x000fe400000010ff */
[----:B------:R-:W-:Y:S01]  /*1ba0*/  F2FP.BF16.PACK_AB R77, R82, R79 ;  /* 0x0000004f524d723e */ /* 0x000fe200000010ff */
[----:B------:R-:W-:Y:S01]  /*1bb0*/  IMAD R71, R45, c[0x0][0x2ec], R86 ;  /* 0x0000bb002d477a24 */ /* 0x000fe200078e0256 */
[----:B------:R-:W-:Y:S02]  /*1bc0*/  F2FP.BF16.PACK_AB R74, R125, R100 ;  /* 0x000000647d4a723e */ /* 0x000fe400000010ff */
[----:B------:R-:W-:Y:S01]  /*1bd0*/  F2FP.BF16.PACK_AB R78, R81, R84 ;  /* 0x00000054514e723e */ /* 0x000fe200000010ff */
[----:B------:R-:W-:Y:S01]  /*1be0*/  BAR.SYNC.DEFER_BLOCKING 0x0 ;  /* 0x0000000000007b1d */ /* 0x000fe20000010000 */
[----:B------:R-:W-:-:S02]  /*1bf0*/  F2FP.BF16.PACK_AB R79, R108, R83 ;  /* 0x000000536c4f723e */ /* 0x000fc400000010ff */
[----:B------:R-:W-:Y:S02]  /*1c00*/  LEA R52, R41, R60, 0x1 ;  /* 0x0000003c29347211 */ /* 0x000fe400078e08ff */
[----:B------:R-:W-:Y:S01]  /*1c10*/  IADD3 R27, R27, R71, RZ ;  /* 0x000000471b1b7210 */ /* 0x000fe20007ffe0ff */
[----:B------:R-:W-:Y:S01]  /*1c20*/  FMUL.FTZ R71, R80, R119 ;  /* 0x0000007750477220 */ /* 0x000fe20000410000 */
[----:B------:R-:W-:Y:S02]  /*1c30*/  LEA R108, P0, R26, c[0x0][0x338], 0x1 ;  /* 0x0000ce001a6c7a11 */ /* 0x000fe400078008ff */
[----:B------:R-:W-:Y:S01]  /*1c40*/  PRMT R60, RZ, 0x5410, R9 ;  /* 0x00005410ff3c7816 */ /* 0x000fe20000000009 */
[----:B------:R0:W-:Y:S04]  /*1c50*/  STS.128 [R52.X16], R72 ;  /* 0x0000004834007388 */ /* 0x0001e8000000cc00 */
[----:B------:R1:W-:Y:S01]  /*1c60*/  STS.128 [R52.X16+0x10], R76 ;  /* 0x0000104c34007388 */ /* 0x0003e2000000cc00 */
[----:B------:R-:W-:-:S06]  /*1c70*/  NOP ;  /* 0x0000000000007918 */ /* 0x000fcc0000000000 */
[----:B------:R-:W2:Y:S04]  /*1c80*/  LDS.128 R80, [R0.X16] ;  /* 0x0000000000507984 */ /* 0x000ea8000000cc00 */
[----:B------:R-:W3:Y:S01]  /*1c90*/  LDS.128 R84, [R0.X16+0x200] ;  /* 0x0002000000547984 */ /* 0x000ee2000000cc00 */
[----:B------:R-:W-:Y:S01]  /*1ca0*/  LEA.HI.X R109, R26, c[0x0][0x33c], R27, 0x1, P0 ;  /* 0x0000cf001a6d7a11 */ /* 0x000fe200000f0c1b */
[----:B------:R-:W-:Y:S01]  /*1cb0*/  FFMA.FTZ R60, R69, R60, R134 ;  /* 0x0000003c453c7223 */ /* 0x000fe20000010086 */
[----:B------:R-:W-:Y:S01]  /*1cc0*/  PRMT R26, RZ, 0x7610, R9 ;  /* 0x00007610ff1a7816 */ /* 0x000fe20000000009 */
[----:B0-----:R-:W-:Y:S02]  /*1cd0*/  FMUL.FTZ R73, R91, R128 ;  /* 0x000000805b497220 */ /* 0x001fe40000410000 */
[----:B------:R-:W-:-:S02]  /*1ce0*/  FMUL.FTZ R131, R96, R131 ;  /* 0x0000008360837220 */ /* 0x000fc40000410000 */
[----:B------:R-:W-:Y:S01]  /*1cf0*/  FFMA.FTZ R26, R71, R26, R60 ;  /* 0x0000001a471a7223 */ /* 0x000fe2000001003c */
[----:B------:R-:W-:Y:S02]  /*1d00*/  PRMT R60, RZ, 0x5410, R10 ;  /* 0x00005410ff3c7816 */ /* 0x000fe4000000000a */
[--C-:B------:R-:W-:Y:S02]  /*1d10*/  PRMT R91, RZ, 0x5410, R16.reuse ;  /* 0x00005410ff5b7816 */ /* 0x100fe40000000010 */
[----:B------:R-:W-:Y:S01]  /*1d20*/  PRMT R115, RZ, 0x7610, R16 ;  /* 0x00007610ff737816 */ /* 0x000fe20000000010 */
[----:B------:R-:W-:Y:S01]  /*1d30*/  FMUL.FTZ R27, R98, R111 ;  /* 0x0000006f621b7220 */ /* 0x000fe20000410000 */
[----:B------:R-:W-:Y:S01]  /*1d40*/  PRMT R16, RZ, 0x7610, R10 ;  /* 0x00007610ff107816 */ /* 0x000fe2000000000a */
[----:B------:R-:W-:Y:S02]  /*1d50*/  FFMA.FTZ R26, R73, R60, R26 ;  /* 0x0000003c491a7223 */ /* 0x000fe4000001001a */
[----:B------:R-:W-:Y:S01]  /*1d60*/  FMUL.FTZ R75, R88, R131 ;  /* 0x00000083584b7220 */ /* 0x000fe20000410000 */
[----:B------:R-:W-:-:S02]  /*1d70*/  PRMT R111, RZ, 0x5410, R17 ;  /* 0x00005410ff6f7816 */ /* 0x000fc40000000011 */
[----:B------:R-:W-:Y:S01]  /*1d80*/  PRMT R113, RZ, 0x7610, R17 ;  /* 0x00007610ff717816 */ /* 0x000fe20000000011 */
[----:B------:R-:W-:Y:S01]  /*1d90*/  FFMA.FTZ R16, R75, R16, R26 ;  /* 0x000000104b107223 */ /* 0x000fe2000001001a */
[----:B------:R-:W-:Y:S01]  /*1da0*/  PRMT R17, RZ, 0x5410, R11 ;  /* 0x00005410ff117816 */ /* 0x000fe2000000000b */
[----:B-1----:R-:W-:Y:S02]  /*1db0*/  FMUL.FTZ R77, R64, R27 ;  /* 0x0000001b404d7220 */ /* 0x002fe40000410000 */
[----:B------:R-:W-:Y:S02]  /*1dc0*/  FMUL.FTZ R123, R50, R123 ;  /* 0x0000007b327b7220 */ /* 0x000fe40000410000 */
[----:B------:R-:W-:Y:S02]  /*1dd0*/  FFMA.FTZ R50, R77, R17, R16 ;  /* 0x000000114d327223 */ /* 0x000fe40000010010 */
[----:B------:R-:W-:Y:S01]  /*1de0*/  IMAD.WIDE R16, R28, 0x10, R108 ;  /* 0x000000101c107825 */ /* 0x000fe200078e026c */
[----:B------:R-:W-:-:S04]  /*1df0*/  ISETP.NE.U32.AND P0, PT, RZ, c[0x0][0x270], PT ;  /* 0x00009c00ff007a0c */ /* 0x000fc80003f05070 */
[----:B--2---:R0:W-:Y:S04]  /*1e00*/  STG.E.128 [R16.64+-0x800], R80 ;  /* 0xfff8005010007986 */ /* 0x0041e8000c101d04 */
[----:B---3--:R0:W-:Y:S01]  /*1e10*/  STG.E.128 [R16.64+-0x600], R84 ;  /* 0xfffa005410007986 */ /* 0x0081e2000c101d04 */
[----:B------:R-:W-:Y:S02]  /*1e20*/  ISETP.NE.AND.EX P0, PT, RZ, c[0x0][0x274], PT, P0 ;  /* 0x00009d00ff007a0c */ /* 0x000fe40003f05300 */
[--C-:B------:R-:W-:Y:S02]  /*1e30*/  PRMT R141, RZ, 0x5410, R12.reuse ;  /* 0x00005410ff8d7816 */ /* 0x100fe4000000000c */
[----:B------:R-:W-:Y:S01]  /*1e40*/  PRMT R143, RZ, 0x7610, R12 ;  /* 0x00007610ff8f7816 */ /* 0x000fe2000000000c */
[----:B------:R-:W-:Y:S01]  /*1e50*/  FMUL.FTZ R79, R56, R123 ;  /* 0x0000007b384f7220 */ /* 0x000fe20000410000 */
[----:B------:R-:W-:-:S02]  /*1e60*/  PRMT R12, RZ, 0x7610, R11 ;  /* 0x00007610ff0c7816 */ /* 0x000fc4000000000b */
        /* <DEDUP_REMOVED lines=55> */
.L_x_4211:
[----:B0-----:R-:W-:Y:S01]  /*21e0*/  BAR.SYNC.DEFER_BLOCKING 0x0 ;  /* 0x0000000000007b1d */ /* 0x001fe20000010000 */
[----:B------:R-:W-:Y:S01]  /*21f0*/  HFMA2.MMA R131, -RZ, RZ, 0, 0 ;  /* 0x00000000ff837435 */ /* 0x000fe200000001ff */
[--C-:B-----5:R-:W-:Y:S01]  /*2200*/  FADD.FTZ R88, R91, R44.reuse ;  /* 0x0000002c5b587221 */ /* 0x120fe20000010000 */
[----:B------:R-:W-:Y:S01]  /*2210*/  HFMA2.MMA R129, -RZ, RZ, 0, 0 ;  /* 0x00000000ff817435 */ /* 0x000fe200000001ff */
[--C-:B------:R-:W-:Y:S01]  /*2220*/  FADD.FTZ R86, R111, R44.reuse ;  /* 0x0000002c6f567221 */ /* 0x100fe20000010000 */
        /* <DEDUP_REMOVED lines=12> */
[--C-:B------:R-:W-:Y:S01]  /*22f0*/  FADD.FTZ R115, R115, R44.reuse ;  /* 0x0000002c73737221 */ /* 0x100fe20000010000 */
[----:B------:R-:W-:Y:S01]  /*2300*/  MOV R92, RZ ;  /* 0x000000ff005c7202 */ /* 0x000fe20000000f00 */
[--C-:B------:R-:W-:Y:S01]  /*2310*/  FADD.FTZ R113, R113, R44.reuse ;  /* 0x0000002c71717221 */ /* 0x100fe20000010000 */
        /* <DEDUP_REMOVED lines=30> */
[----:B------:R-:W-:Y:S02]  /*2500*/  MOV R83, RZ ;  /* 0x000000ff00537202 */ /* 0x000fe40000000f00 */
[----:B------:R-:W-:Y:S02]  /*2510*/  MOV R131, RZ ;  /* 0x000000ff00837202 */ /* 0x000fe40000000f00 */
[----:B------:R-:W-:Y:S02]  /*2520*/  MOV R81, RZ ;  /* 0x000000ff00517202 */ /* 0x000fe40000000f00 */
[----:B------:R-:W-:-:S02]  /*2530*/  MOV R56, RZ ;  /* 0x000000ff00387202 */ /* 0x000fc40000000f00 */
.L_x_4260:
        /* <DEDUP_REMOVED lines=24> */
[----:B------:R-:W-:-:S02]  /*26c0*/  ISETP.NE.AND P1, PT, R40, RZ, PT ;  /* 0x000000ff2800720c */ /* 0x000fc40003f25270 */
[----:B------:R-:W-:Y:S01]  /*26d0*/  LEA.HI R108, R106, R106, RZ, 0x1 ;  /* 0x0000006a6a6c7211 */ /* 0x000fe200078f08ff */
[----:B------:R-:W-:Y:S01]  /*26e0*/  IMAD R137, R48, c[0x0][0x1bc], R137 ;  /* 0x00006f0030897a24 */ /* 0x000fe200078e0289 */
[----:B------:R-:W-:Y:S01]  /*26f0*/  LOP3.LUT P0, RZ, R40, 0x1f, RZ, 0xc0, !PT ;  /* 0x0000001f28ff7812 */ /* 0x000fe2000780c0ff */
[----:B------:R-:W-:Y:S01]  /*2700*/  IMAD R110, R110, c[0x0][0x1c0], RZ ;  /* 0x000070006e6e7a24 */ /* 0x000fe200078e02ff */
[----:B0-----:R-:W-:Y:S02]  /*2710*/  LOP3.LUT R133, R108, 0xfffffe, RZ, 0xc0, !PT ;  /* 0x00fffffe6c857812 */ /* 0x001fe400078ec0ff */
[----:B------:R-:W-:Y:S01]  /*2720*/  IADD3 R135, R135, R137, RZ ;  /* 0x0000008987877210 */ /* 0x000fe20007ffe0ff */
[C---:B------:R-:W-:Y:S01]  /*2730*/  IMAD R137, R83.reuse, c[0x0][0x1c4], R110 ;  /* 0x0000710053897a24 */ /* 0x040fe200078e026e */
[----:B------:R-:W-:Y:S02]  /*2740*/  IADD3 R106, R106, -R133, RZ ;  /* 0x800000856a6a7210 */ /* 0x000fe40007ffe0ff */
[----:B------:R-:W-:Y:S01]  /*2750*/  IADD3 R108, R40, 0x200, RZ ;  /* 0x00000200286c7810 */ /* 0x000fe20007ffe0ff */
[----:B-1----:R-:W-:Y:S01]  /*2760*/  IMAD.WIDE.U32 R26, R83, c[0x0][0x1c0], R134 ;  /* 0x00007000531a7a25 */ /* 0x002fe200078e0086 */
[----:B------:R-:W-:-:S02]  /*2770*/  @!P1 LEA R108, R106, R83, 0x8 ;  /* 0x000000536a6c9211 */ /* 0x000fc400078e40ff */
[----:B------:R-:W-:Y:S02]  /*2780*/  ISETP.LT.OR P0, PT, R31, 0x2, P0 ;  /* 0x000000021f00780c */ /* 0x000fe40000701670 */
[----:B------:R-:W-:Y:S02]  /*2790*/  IADD3 R27, R27, R137, RZ ;  /* 0x000000891b1b7210 */ /* 0x000fe40007ffe0ff */
[----:B------:R-:W-:-:S04]  /*27a0*/  LEA R166, P2, R26, c[0x0][0x230], 0x2 ;  /* 0x00008c001aa67a11 */ /* 0x000fc800078410ff */
[----:B------:R-:W-:Y:S02]  /*27b0*/  LEA.HI.X R167, R26, c[0x0][0x234], R27, 0x2, P2 ;  /* 0x00008d001aa77a11 */ /* 0x000fe400010f141b */
[----:B------:R-:W-:-:S04]  /*27c0*/  SHF.L.U32 R26, R40, 0x1, RZ ;  /* 0x00000001281a7819 */ /* 0x000fc800000006ff */
[----:B------:R-:W-:Y:S02]  /*27d0*/  LOP3.LUT R106, R26, 0xffffffc0, RZ, 0xc0, !PT ;  /* 0xffffffc01a6a7812 */ /* 0x000fe400078ec0ff */
[----:B------:R-:W-:Y:S02]  /*27e0*/  SHF.L.U32 R139, R108, 0x2, RZ ;  /* 0x000000026c8b7819 */ /* 0x000fe400000006ff */
[----:B------:R-:W-:Y:S02]  /*27f0*/  IADD3 R106, R41, R41, R106 ;  /* 0x00000029296a7210 */ /* 0x000fe40007ffe06a */
[----:B------:R-:W-:Y:S01]  /*2800*/  @!P0 IADD3 R26, R31, -0x2, RZ ;  /* 0xfffffffe1f1a8810 */ /* 0x000fe20007ffe0ff */
[----:B------:R-:W-:-:S04]  /*2810*/  HFMA2.MMA R27, -RZ, RZ, 0, 0 ;  /* 0x00000000ff1b7435 */ /* 0x000fc800000001ff */
[----:B------:R-:W-:Y:S01]  /*2820*/  @!P0 IMAD R135, R26, c[0x0][0x16c], R83 ;  /* 0x00005b001a878a24 */ /* 0x000fe200078e0253 */
[----:B------:R-:W-:-:S03]  /*2830*/  MOV R26, 0x3f800000 ;  /* 0x3f800000001a7802 */ /* 0x000fc60000000f00 */
[----:B------:R-:W-:Y:S01]  /*2840*/  @!P0 IMAD.WIDE R134, R135, 0x8, R24 ;  /* 0x0000000887868825 */ /* 0x000fe200078e0218 */
[----:B------:R-:W-:Y:S02]  /*2850*/  PRMT R161, RZ, 0x5410, R5 ;  /* 0x00005410ffa17816 */ /* 0x000fe40000000005 */
[----:B------:R-:W-:-:S03]  /*2860*/  PRMT R163, RZ, 0x5410, R6 ;  /* 0x00005410ffa37816 */ /* 0x000fc60000000006 */
[----:B------:R-:W-:Y:S02]  /*2870*/  FMUL.FTZ R161, R86, R161 ;  /* 0x000000a156a17220 */ /* 0x000fe40000410000 */
[----:B------:R-:W-:Y:S01]  /*2880*/  FMUL.FTZ R163, R84, R163 ;  /* 0x000000a354a37220 */ /* 0x000fe20000410000 */
[--C-:B------:R-:W-:Y:S02]  /*2890*/  PRMT R169, RZ, 0x5410, R7.reuse ;  /* 0x00005410ffa97816 */ /* 0x100fe40000000007 */
[--C-:B------:R-:W-:Y:S02]  /*28a0*/  PRMT R140, RZ, 0x7610, R8.reuse ;  /* 0x00007610ff8c7816 */ /* 0x100fe40000000008 */
[----:B------:R-:W-:Y:S01]  /*28b0*/  PRMT R138, RZ, 0x7610, R7 ;  /* 0x00007610ff8a7816 */ /* 0x000fe20000000007 */
[----:B------:R-:W-:Y:S01]  /*28c0*/  FMUL.FTZ R169, R82, R169 ;  /* 0x000000a952a97220 */ /* 0x000fe20000410000 */
[----:B------:R-:W-:Y:S01]  /*28d0*/  PRMT R155, RZ, 0x5410, R8 ;  /* 0x00005410ff9b7816 */ /* 0x000fe20000000008 */
[----:B------:R-:W-:-:S02]  /*28e0*/  FMUL.FTZ R165, R107, R140 ;  /* 0x0000008c6ba57220 */ /* 0x000fc40000410000 */
[----:B------:R-:W-:Y:S02]  /*28f0*/  FMUL.FTZ R145, R109, R138 ;  /* 0x0000008a6d917220 */ /* 0x000fe40000410000 */
[----:B------:R-:W-:Y:S01]  /*2900*/  FMUL.FTZ R155, R80, R155 ;  /* 0x0000009b509b7220 */ /* 0x000fe20000410000 */
[--C-:B------:R-:W-:Y:S02]  /*2910*/  PRMT R173, RZ, 0x5410, R9.reuse ;  /* 0x00005410ffad7816 */ /* 0x100fe40000000009 */
[----:B------:R-:W-:-:S03]  /*2920*/  PRMT R144, RZ, 0x7610, R9 ;  /* 0x00007610ff907816 */ /* 0x000fc60000000009 */
[----:B------:R-:W-:Y:S01]  /*2930*/  FMUL.FTZ R173, R78, R173 ;  /* 0x000000ad4ead7220 */ /* 0x000fe20000410000 */
[--C-:B------:R-:W-:Y:S02]  /*2940*/  PRMT R171, RZ, 0x5410, R10.reuse ;  /* 0x00005410ffab7816 */ /* 0x100fe4000000000a */
[----:B------:R-:W-:Y:S02]  /*2950*/  PRMT R146, RZ, 0x7610, R10 ;  /* 0x00007610ff927816 */ /* 0x000fe4000000000a */
[--C-:B------:R-:W-:Y:S01]  /*2960*/  PRMT R177, RZ, 0x5410, R11.reuse ;  /* 0x00005410ffb17816 */ /* 0x100fe2000000000b */
[----:B------:R-:W-:Y:S02]  /*2970*/  FMUL.FTZ R171, R76, R171 ;  /* 0x000000ab4cab7220 */ /* 0x000fe40000410000 */
[----:B------:R-:W-:Y:S01]  /*2980*/  FMUL.FTZ R175, R103, R146 ;  /* 0x0000009267af7220 */ /* 0x000fe20000410000 */
[----:B------:R-:W-:Y:S01]  /*2990*/  PRMT R150, RZ, 0x7610, R11 ;  /* 0x00007610ff967816 */ /* 0x000fe2000000000b */
[----:B------:R-:W-:Y:S01]  /*29a0*/  BSSY B0, `(.L_x_4213) ;  /* 0x000007e000007945 */ /* 0x000fe20003800000 */
[----:B--2---:R-:W-:-:S04]  /*29b0*/  FMUL.FTZ R137, R54, 1.4426950216293334961 ;  /* 0x3fb8aa3b36897820 */ /* 0x004fc80000410000 */
[----:B------:R-:W-:Y:S01]  /*29c0*/  FMUL.FTZ R164, R88, R137 ;  /* 0x0000008958a47220 */ /* 0x000fe20000410000 */
[----:B---3--:R-:W-:Y:S04]  /*29d0*/  STS.128 [R0.X16], R12 ;  /* 0x0000000c00007388 */ /* 0x008fe8000000cc00 */
[----:B----4-:R-:W-:Y:S01]  /*29e0*/  STS.128 [R0.X16+0x200], R16 ;  /* 0x0002001000007388 */ /* 0x010fe2000000cc00 */
[----:B------:R-:W-:-:S06]  /*29f0*/  NOP ;  /* 0x0000000000007918 */ /* 0x000fcc0000000000 */
[----:B------:R-:W0:Y:S01]  /*2a00*/  LDS.128 R12, [R106.X16] ;  /* 0x000000006a0c7984 */ /* 0x000e22000000cc00 */
[----:B------:R-:W1:Y:S03]  /*2a10*/  MUFU.EX2 R164, R164 ;  /* 0x000000a400a47308 */ /* 0x000e660000000800 */
[----:B------:R0:W2:Y:S04]  /*2a20*/  LDS.128 R16, [R106.X16+0x10] ;  /* 0x000010006a107984 */ /* 0x0000a8000000cc00 */
[----:B------:R3:W5:Y:S04]  /*2a30*/  LDG.E R166, [R166.64] ;  /* 0x00000004a6a67981 */ /* 0x000768000c1e1900 */
[----:B-1----:R1:W-:Y:S04]  /*2a40*/  STS [R139+0x1d10], R164 ;  /* 0x001d10a48b007388 */ /* 0x0023e80000000800 */
[----:B------:R-:W-:Y:S01]  /*2a50*/  BAR.SYNC.DEFER_BLOCKING 0x0 ;  /* 0x0000000000007b1d */ /* 0x000fe20000010000 */
[----:B------:R-:W-:-:S02]  /*2a60*/  FMUL.FTZ R133, R115, R137 ;  /* 0x0000008973857220 */ /* 0x000fc40000410000 */
[----:B------:R-:W-:-:S04]  /*2a70*/  FMUL.FTZ R132, R86, R137 ;  /* 0x0000008956847220 */ /* 0x000fc80000410000 */
[----:B------:R-:W4:Y:S01]  /*2a80*/  MUFU.EX2 R133, R133 ;  /* 0x0000008500857308 */ /* 0x000f220000000800 */
[-C--:B------:R-:W-:Y:S02]  /*2a90*/  FMUL.FTZ R116, R113, R137.reuse ;  /* 0x0000008971747220 */ /* 0x080fe40000410000 */
[----:B------:R-:W-:-:S05]  /*2aa0*/  FMUL.FTZ R136, R84, R137 ;  /* 0x0000008954887220 */ /* 0x000fca0000410000 */
[----:B------:R-:W1:Y:S01]  /*2ab0*/  MUFU.EX2 R132, R132 ;  /* 0x0000008400847308 */ /* 0x000e620000000800 */
[--C-:B0-----:R-:W-:Y:S02]  /*2ac0*/  PRMT R106, RZ, 0x5410, R12.reuse ;  /* 0x00005410ff6a7816 */ /* 0x101fe4000000000c */
[----:B------:R-:W-:Y:S02]  /*2ad0*/  PRMT R110, RZ, 0x7610, R12 ;  /* 0x00007610ff6e7816 */ /* 0x000fe4000000000c */
[--C-:B--2---:R-:W-:Y:S01]  /*2ae0*/  PRMT R124, RZ, 0x5410, R17.reuse ;  /* 0x00005410ff7c7816 */ /* 0x104fe20000000011 */
[----:B------:R0:W5:Y:S01]  /*2af0*/  @!P0 LDG.E.64 R26, [R134.64] ;  /* 0x00000004861a8981 */ /* 0x000162000c1e1b00 */
[----:B------:R-:W-:Y:S01]  /*2b00*/  PRMT R130, RZ, 0x7610, R17 ;  /* 0x00007610ff827816 */ /* 0x000fe20000000011 */
[-C--:B------:R-:W-:Y:S01]  /*2b10*/  FMUL.FTZ R143, R111, R137.reuse ;  /* 0x000000896f8f7220 */ /* 0x080fe20000410000 */
[--C-:B------:R-:W-:Y:S01]  /*2b20*/  PRMT R17, RZ, 0x5410, R4.reuse ;  /* 0x00005410ff117816 */ /* 0x100fe20000000004 */
[----:B------:R-:W-:Y:S01]  /*2b30*/  MUFU.EX2 R136, R136 ;  /* 0x0000008800887308 */ /* 0x000fe20000000800 */
[----:B------:R-:W-:Y:S01]  /*2b40*/  PRMT R12, RZ, 0x7610, R4 ;  /* 0x00007610ff0c7816 */ /* 0x000fe20000000004 */
[----:B------:R-:W-:Y:S01]  /*2b50*/  FMUL.FTZ R142, R82, R137 ;  /* 0x00000089528e7220 */ /* 0x000fe20000410000 */
[--C-:B------:R-:W-:Y:S01]  /*2b60*/  PRMT R120, RZ, 0x5410, R16.reuse ;  /* 0x00005410ff787816 */ /* 0x100fe20000000010 */
[----:B------:R-:W-:Y:S01]  /*2b70*/  FMUL.FTZ R17, R88, R17 ;  /* 0x0000001158117220 */ /* 0x000fe20000410000 */
[----:B------:R-:W-:Y:S01]  /*2b80*/  PRMT R126, RZ, 0x7610, R16 ;  /* 0x00007610ff7e7816 */ /* 0x000fe20000000010 */
[----:B------:R-:W-:Y:S01]  /*2b90*/  FMUL.FTZ R141, R109, R137 ;  /* 0x000000896d8d7220 */ /* 0x000fe20000410000 */
[----:B------:R-:W-:Y:S01]  /*2ba0*/  PRMT R16, RZ, 0x7610, R6 ;  /* 0x00007610ff107816 */ /* 0x000fe20000000006 */
[----:B0-----:R0:W2:Y:S01]  /*2bb0*/  MUFU.EX2 R135, R116 ;  /* 0x0000007400877308 */ /* 0x0010a20000000800 */
[--C-:B------:R-:W-:Y:S01]  /*2bc0*/  PRMT R108, RZ, 0x5410, R13.reuse ;  /* 0x00005410ff6c7816 */ /* 0x100fe2000000000d */
[----:B------:R-:W-:Y:S01]  /*2bd0*/  FMUL.FTZ R17, R106, R17 ;  /* 0x000000116a117220 */ /* 0x000fe20000410000 */
[----:B------:R-:W-:Y:S01]  /*2be0*/  PRMT R114, RZ, 0x7610, R13 ;  /* 0x00007610ff727816 */ /* 0x000fe2000000000d */
[----:B------:R-:W-:Y:S01]  /*2bf0*/  FMUL.FTZ R13, R115, R12 ;  /* 0x0000000c730d7220 */ /* 0x000fe20000410000 */
[--C-:B------:R-:W-:Y:S01]  /*2c00*/  PRMT R112, RZ, 0x5410, R14.reuse ;  /* 0x00005410ff707816 */ /* 0x100fe2000000000e */
[----:B-1----:R-:W-:Y:S01]  /*2c10*/  FMUL.FTZ R139, R111, R16 ;  /* 0x000000106f8b7220 */ /* 0x002fe20000410000 */
[----:B------:R-:W-:Y:S01]  /*2c20*/  PRMT R118, RZ, 0x7610, R14 ;  /* 0x00007610ff767816 */ /* 0x000fe2000000000e */
[----:B------:R-:W-:Y:S01]  /*2c30*/  FMUL.FTZ R16, R110, R13 ;  /* 0x0000000d6e107220 */ /* 0x000fe20000410000 */
[----:B------:R-:W-:Y:S01]  /*2c40*/  PRMT R14, RZ, 0x7610, R5 ;  /* 0x00007610ff0e7816 */ /* 0x000fe20000000005 */
[----:B------:R-:W1:Y:S01]  /*2c50*/  MUFU.EX2 R143, R143 ;  /* 0x0000008f008f7308 */ /* 0x000e620000000800 */
[--C-:B0-----:R-:W-:Y:S01]  /*2c60*/  PRMT R116, RZ, 0x5410, R15.reuse ;  /* 0x00005410ff747816 */ /* 0x101fe2000000000f */
[----:B----4-:R-:W-:Y:S01]  /*2c70*/  FMUL.FTZ R13, R164, R133 ;  /* 0x00000085a40d7220 */ /* 0x010fe20000410000 */
[----:B------:R-:W-:Y:S01]  /*2c80*/  PRMT R122, RZ, 0x7610, R15 ;  /* 0x00007610ff7a7816 */ /* 0x000fe2000000000f */
[----:B------:R-:W-:Y:S01]  /*2c90*/  FMUL.FTZ R15, R113, R14 ;  /* 0x0000000e710f7220 */ /* 0x000fe20000410000 */
[----:B------:R-:W-:Y:S01]  /*2ca0*/  ISETP.NE.AND P0, PT, R40, 0x3f, PT ;  /* 0x0000003f2800780c */ /* 0x000fe20003f05270 */
[----:B------:R-:W-:Y:S01]  /*2cb0*/  FMUL.FTZ R161, R108, R161 ;  /* 0x000000a16ca17220 */ /* 0x000fe20000410000 */
[----:B------:R-:W-:Y:S01]  /*2cc0*/  PRMT R128, RZ, 0x5410, R18 ;  /* 0x00005410ff807816 */ /* 0x000fe20000000012 */
[----:B------:R-:W-:Y:S01]  /*2cd0*/  FFMA.FTZ R12, R17, R133, R16 ;  /* 0x00000085110c7223 */ /* 0x000fe20000010010 */
[----:B------:R-:W0:Y:S01]  /*2ce0*/  MUFU.EX2 R142, R142 ;  /* 0x0000008e008e7308 */ /* 0x000e220000000800 */
        /* <DEDUP_REMOVED lines=8> */
[----:B--2---:R-:W-:-:S02]  /*2d70*/  FMUL.FTZ R13, R135, R14 ;  /* 0x0000000e870d7220 */ /* 0x004fc40000410000 */
[----:B------:R-:W-:Y:S02]  /*2d80*/  FMUL.FTZ R163, R112, R163 ;  /* 0x000000a370a37220 */ /* 0x000fe40000410000 */
[----:B------:R-:W-:Y:S02]  /*2d90*/  FFMA.FTZ R12, R135, R12, R168 ;  /* 0x0000000c870c7223 */ /* 0x000fe400000100a8 */
[----:B------:R-:W-:Y:S01]  /*2da0*/  FMUL.FTZ R153, R107, R137 ;  /* 0x000000896b997220 */ /* 0x000fe20000410000 */
[----:B------:R-:W2:Y:S01]  /*2db0*/  MUFU.EX2 R149, R149 ;  /* 0x0000009500957308 */ /* 0x000ea20000000800 */
[----:B------:R-:W-:Y:S02]  /*2dc0*/  FMUL.FTZ R14, R136, R13 ;  /* 0x0000000d880e7220 */ /* 0x000fe40000410000 */
[----:B------:R-:W-:Y:S02]  /*2dd0*/  FMUL.FTZ R172, R118, R139 ;  /* 0x0000008b76ac7220 */ /* 0x000fe40000410000 */
[----:B------:R-:W-:-:S02]  /*2de0*/  FFMA.FTZ R12, R136, R12, R163 ;  /* 0x0000000c880c7223 */ /* 0x000fc400000100a3 */
[----:B------:R-:W-:Y:S01]  /*2df0*/  FMUL.FTZ R152, R78, R137 ;  /* 0x000000894e987220 */ /* 0x000fe20000410000 */
[----:B------:R-:W2:Y:S01]  /*2e00*/  MUFU.EX2 R153, R153 ;  /* 0x0000009900997308 */ /* 0x000ea20000000800 */
[C---:B-1----:R-:W-:Y:S02]  /*2e10*/  FMUL.FTZ R13, R143.reuse, R14 ;  /* 0x0000000e8f0d7220 */ /* 0x042fe40000410000 */
[----:B------:R-:W-:Y:S02]  /*2e20*/  FMUL.FTZ R169, R116, R169 ;  /* 0x000000a974a97220 */ /* 0x000fe40000410000 */
[----:B------:R-:W-:Y:S02]  /*2e30*/  FFMA.FTZ R12, R143, R12, R172 ;  /* 0x0000000c8f0c7223 */ /* 0x000fe400000100ac */
[----:B------:R-:W-:Y:S01]  /*2e40*/  FMUL.FTZ R151, R105, R137 ;  /* 0x0000008969977220 */ /* 0x000fe20000410000 */
[----:B------:R-:W1:Y:S01]  /*2e50*/  MUFU.EX2 R152, R152 ;  /* 0x0000009800987308 */ /* 0x000e620000000800 */
[----:B0-----:R-:W-:-:S02]  /*2e60*/  FMUL.FTZ R14, R142, R13 ;  /* 0x0000000d8e0e7220 */ /* 0x001fc40000410000 */
[----:B------:R-:W-:Y:S02]  /*2e70*/  FMUL.FTZ R178, R126, R165 ;  /* 0x000000a57eb27220 */ /* 0x000fe40000410000 */
[----:B------:R-:W-:Y:S01]  /*2e80*/  FMUL.FTZ R174, R122, R145 ;  /* 0x000000917aae7220 */ /* 0x000fe20000410000 */
[----:B------:R0:W0:Y:S01]  /*2e90*/  @P0 LDS R165, [R40.X4+0x2514] ;  /* 0x0025140028a50984 */ /* 0x0000220000004800 */
[----:B------:R-:W-:Y:S01]  /*2ea0*/  FFMA.FTZ R12, R142, R12, R169 ;  /* 0x0000000c8e0c7223 */ /* 0x000fe200000100a9 */
[----:B------:R-:W1:Y:S01]  /*2eb0*/  MUFU.EX2 R151, R151 ;  /* 0x0000009700977308 */ /* 0x000e620000000800 */
[----:B------:R-:W-:Y:S02]  /*2ec0*/  FMUL.FTZ R157, R76, R137 ;  /* 0x000000894c9d7220 */ /* 0x000fe40000410000 */
[----:B----4-:R-:W-:Y:S02]  /*2ed0*/  FMUL.FTZ R14, R141, R14 ;  /* 0x0000000e8d0e7220 */ /* 0x010fe40000410000 */
[----:B------:R-:W-:-:S02]  /*2ee0*/  FMUL.FTZ R176, R120, R155 ;  /* 0x0000009b78b07220 */ /* 0x000fc40000410000 */
[----:B------:R-:W-:Y:S01]  /*2ef0*/  FFMA.FTZ R12, R141, R12, R174 ;  /* 0x0000000c8d0c7223 */ /* 0x000fe200000100ae */
[----:B------:R-:W4:Y:S01]  /*2f00*/  MUFU.EX2 R157, R157 ;  /* 0x0000009d009d7308 */ /* 0x000f220000000800 */
[-C--:B------:R-:W-:Y:S02]  /*2f10*/  FMUL.FTZ R159, R103, R137.reuse ;  /* 0x00000089679f7220 */ /* 0x080fe40000410000 */
[C---:B--2---:R-:W-:Y:S02]  /*2f20*/  FMUL.FTZ R14, R149.reuse, R14 ;  /* 0x0000000e950e7220 */ /* 0x044fe40000410000 */
[----:B------:R-:W-:Y:S02]  /*2f30*/  FFMA.FTZ R12, R149, R12, R176 ;  /* 0x0000000c950c7223 */ /* 0x000fe400000100b0 */
[----:B------:R-:W-:Y:S01]  /*2f40*/  FMUL.FTZ R160, R74, R137 ;  /* 0x000000894aa07220 */ /* 0x000fe20000410000 */
[----:B------:R-:W2:Y:S01]  /*2f50*/  MUFU.EX2 R159, R159 ;  /* 0x0000009f009f7308 */ /* 0x000ea20000000800 */
[----:B------:R-:W-:-:S02]  /*2f60*/  FMUL.FTZ R13, R153, R14 ;  /* 0x0000000e990d7220 */ /* 0x000fc40000410000 */
[----:B---3--:R-:W-:Y:S02]  /*2f70*/  FMUL.FTZ R167, R105, R144 ;  /* 0x0000009069a77220 */ /* 0x008fe40000410000 */
[----:B------:R-:W-:Y:S02]  /*2f80*/  FMUL.FTZ R173, R124, R173 ;  /* 0x000000ad7cad7220 */ /* 0x000fe40000410000 */
[----:B------:R-:W-:Y:S01]  /*2f90*/  FFMA.FTZ R12, R153, R12, R178 ;  /* 0x0000000c990c7223 */ /* 0x000fe200000100b2 */
[----:B------:R-:W3:Y:S01]  /*2fa0*/  MUFU.EX2 R160, R160 ;  /* 0x000000a000a07308 */ /* 0x000ee20000000800 */
[----:B------:R-:W-:Y:S02]  /*2fb0*/  FMUL.FTZ R162, R101, R137 ;  /* 0x0000008965a27220 */ /* 0x000fe40000410000 */
[----:B-1----:R-:W-:Y:S02]  /*2fc0*/  FMUL.FTZ R14, R152, R13 ;  /* 0x0000000d980e7220 */ /* 0x002fe40000410000 */
[----:B------:R-:W-:-:S02]  /*2fd0*/  FMUL.FTZ R180, R130, R167 ;  /* 0x000000a782b47220 */ /* 0x000fc40000410000 */
[----:B------:R-:W-:Y:S01]  /*2fe0*/  FFMA.FTZ R12, R152, R12, R173 ;  /* 0x0000000c980c7223 */ /* 0x000fe200000100ad */
[----:B------:R-:W1:Y:S01]  /*2ff0*/  MUFU.EX2 R162, R162 ;  /* 0x000000a200a27308 */ /* 0x000e620000000800 */
[C---:B------:R-:W-:Y:S02]  /*3000*/  FMUL.FTZ R14, R151.reuse, R14 ;  /* 0x0000000e970e7220 */ /* 0x040fe40000410000 */
[----:B------:R-:W-:Y:S02]  /*3010*/  FMUL.FTZ R182, R128, R171 ;  /* 0x000000ab80b67220 */ /* 0x000fe40000410000 */
[----:B------:R-:W-:Y:S02]  /*3020*/  FFMA.FTZ R12, R151, R12, R180 ;  /* 0x0000000c970c7223 */ /* 0x000fe400000100b4 */
[----:B------:R-:W-:Y:S02]  /*3030*/  FMUL.FTZ R13, R74, R177 ;  /* 0x000000b14a0d7220 */ /* 0x000fe40000410000 */
[----:B----4-:R-:W-:-:S02]  /*3040*/  FMUL.FTZ R14, R157, R14 ;  /* 0x0000000e9d0e7220 */ /* 0x010fc40000410000 */
[----:B------:R-:W-:Y:S02]  /*3050*/  FMUL.FTZ R184, R134, R175 ;  /* 0x000000af86b87220 */ /* 0x000fe40000410000 */
[----:B------:R-:W-:Y:S02]  /*3060*/  FFMA.FTZ R15, R157, R12, R182 ;  /* 0x0000000c9d0f7223 */ /* 0x000fe400000100b6 */
[----:B------:R-:W-:Y:S02]  /*3070*/  FMUL.FTZ R175, R18, R13 ;  /* 0x0000000d12af7220 */ /* 0x000fe40000410000 */
[----:B--2---:R-:W-:Y:S02]  /*3080*/  FMUL.FTZ R13, R159, R14 ;  /* 0x0000000e9f0d7220 */ /* 0x004fe40000410000 */
[----:B------:R-:W-:Y:S02]  /*3090*/  FMUL.FTZ R12, R101, R150 ;  /* 0x00000096650c7220 */ /* 0x000fe40000410000 */
[----:B------:R-:W-:-:S02]  /*30a0*/  FFMA.FTZ R15, R159, R15, R184 ;  /* 0x0000000f9f0f7223 */ /* 0x000fc400000100b8 */
[C---:B---3--:R-:W-:Y:S02]  /*30b0*/  FMUL.FTZ R13, R160.reuse, R13 ;  /* 0x0000000da00d7220 */ /* 0x048fe40000410000 */
[----:B------:R-:W-:Y:S02]  /*30c0*/  FMUL.FTZ R177, R19, R12 ;  /* 0x0000000c13b17220 */ /* 0x000fe40000410000 */
[----:B------:R-:W-:Y:S02]  /*30d0*/  FFMA.FTZ R15, R160, R15, R175 ;  /* 0x0000000fa00f7223 */ /* 0x000fe400000100af */
[C---:B-1----:R-:W-:Y:S02]  /*30e0*/  FMUL.FTZ R12, R162.reuse, R13 ;  /* 0x0000000da20c7220 */ /* 0x042fe40000410000 */
[----:B------:R-:W-:Y:S01]  /*30f0*/  FFMA.FTZ R13, R162, R15, R177 ;  /* 0x0000000fa20d7223 */ /* 0x000fe200000100b1 */
[----:B------:R-:W-:Y:S05]  /*3100*/  @P0 BRA `(.L_x_4214) ;  /* 0x0000007000000947 */ /* 0x000fea0003800000 */
[----:B0-----:R-:W-:Y:S02]  /*3110*/  ISETP.NE.AND P0, PT, R31, c[0x0][0x174], PT ;  /* 0x00005d001f007a0c */ /* 0x001fe40003f05270 */
[----:B------:R-:W-:-:S11]  /*3120*/  MOV R165, 0x3f800000 ;  /* 0x3f80000000a57802 */ /* 0x000fd60000000f00 */
[----:B------:R-:W-:-:S04]  /*3130*/  @P0 LEA.HI R14, R31, R31, RZ, 0x1 ;  /* 0x0000001f1f0e0211 */ /* 0x000fc800078f08ff */
[----:B------:R-:W-:-:S04]  /*3140*/  @P0 LOP3.LUT R14, R14, 0xfffffe, RZ, 0xc0, !PT ;  /* 0x00fffffe0e0e0812 */ /* 0x000fc800078ec0ff */
[----:B------:R-:W-:-:S04]  /*3150*/  @P0 IADD3 R14, -R14, R31, RZ ;  /* 0x0000001f0e0e0210 */ /* 0x000fc80007ffe1ff */
[----:B------:R-:W-:-:S05]  /*3160*/  @P0 LEA R14, R14, R83, 0x8 ;  /* 0x000000530e0e0211 */ /* 0x000fca00078e40ff */
[----:B------:R0:W1:Y:S02]  /*3170*/  @P0 LDS R165, [R14.X4+0x1d10] ;  /* 0x001d10000ea50984 */ /* 0x0000640000004800 */
.L_x_4214:
[----:B0-----:R-:W-:Y:S05]  /*3180*/  BSYNC B0 ;  /* 0x0000000000007941 */ /* 0x001fea0003800000 */
.L_x_4213:
        /* <DEDUP_REMOVED lines=26> */
.L_x_4268:
        /* <DEDUP_REMOVED lines=24> */
.L_x_4269:
        /* <DEDUP_REMOVED lines=10> */
[----:B-1----:R-:W-:Y:S05]  /*3550*/  CALL.REL.NOINC `($__internal_172_$__cuda_sm70_shflsync_idx_p) ;  /* 0x00003ef000007944 */ /* 0x002fea0003c00000 */
.L_x_4219:
[----:B------:R-:W-:Y:S05]  /*3560*/  BRA.CONV ~URZ, `(.L_x_4220) ;  /* 0x000000637f007947 */ /* 0x000fea000b800000 */
[----:B-1----:R-:W-:Y:S01]  /*3570*/  HFMA2.MMA R183, -RZ, RZ, 0, 1.847743988037109375e-06 ;  /* 0x0000001fffb77435 */ /* 0x002fe200000001ff */
[----:B0-----:R-:W-:-:S02]  /*3580*/  MOV R185, R15 ;  /* 0x0000000f00b97202 */ /* 0x001fc40000000f00 */
[----:B------:R-:W-:Y:S02]  /*3590*/  MOV R190, 0x1f ;  /* 0x0000001f00be7802 */ /* 0x000fe40000000f00 */
[----:B------:R-:W-:Y:S02]  /*35a0*/  MOV R192, 0xffffffff ;  /* 0xffffffff00c07802 */ /* 0x000fe40000000f00 */
[----:B------:R-:W-:Y:S02]  /*35b0*/  MOV R12, 0x35d0 ;  /* 0x000035d0000c7802 */ /* 0x000fe40000000f00 */
[----:B------:R-:W-:Y:S05]  /*35c0*/  CALL.REL.NOINC `($__internal_172_$__cuda_sm70_shflsync_idx_p) ;  /* 0x00003e8000007944 */ /* 0x000fea0003c00000 */
.L_x_4220:
[----:B------:R-:W-:Y:S05]  /*35d0*/  BRA.DIV ~URZ, `(.L_x_4221) ;  /* 0x000034c27f007947 */ /* 0x000fea000b800000 */
[----:B------:R-:W2:Y:S04]  /*35e0*/  SHFL.IDX PT, R26, R26, RZ, 0x1f ;  /* 0x00001fff1a1a7589 */ /* 0x000ea800000e0000 */
[----:B------:R3:W4:Y:S04]  /*35f0*/  SHFL.IDX PT, R13, R27, RZ, 0x1f ;  /* 0x00001fff1b0d7589 */ /* 0x00072800000e0000 */
[----:B------:R3:W0:Y:S04]  /*3600*/  SHFL.UP PT, R179, R181, 0x1, RZ ;  /* 0x04200000b5b37989 */ /* 0x00062800000e00ff */
[----:B------:R3:W1:Y:S02]  /*3610*/  SHFL.UP PT, R186, R15, 0x1, RZ ;  /* 0x042000000fba7989 */ /* 0x00066400000e00ff */
.L_x_4270:
[----:B---3--:R-:W3:Y:S01]  /*3620*/  LDS.64 R14, [R40.X16+0x1900] ;  /* 0x00190000280e7984 */ /* 0x008ee2000000ca00 */
[----:B--2---:R-:W-:Y:S01]  /*3630*/  MOV R12, R26 ;  /* 0x0000001a000c7202 */ /* 0x004fe20000000f00 */
[----:B01--4-:R-:W-:-:S04]  /*3640*/  @P1 FFMA.FTZ R13, R13, R179, R186 ;  /* 0x000000b30d0d1223 */ /* 0x013fc800000100ba */
[----:B------:R-:W-:Y:S02]  /*3650*/  @P1 FMUL.FTZ R12, R12, R179 ;  /* 0x000000b30c0c1220 */ /* 0x000fe40000410000 */
[C---:B---3--:R-:W-:Y:S02]  /*3660*/  FFMA.FTZ R15, R14.reuse, R13, R15 ;  /* 0x0000000d0e0f7223 */ /* 0x048fe4000001000f */
[----:B------:R-:W-:-:S05]  /*3670*/  FMUL.FTZ R14, R14, R12 ;  /* 0x0000000c0e0e7220 */ /* 0x000fca0000410000 */
[----:B------:R0:W-:Y:S02]  /*3680*/  STS.128 [R40.X16+0x1900], R12 ;  /* 0x0019000c28007388 */ /* 0x0001e4000000cc00 */
.L_x_4216:
[----:B0-----:R-:W-:Y:S05]  /*3690*/  BSYNC B0 ;  /* 0x0000000000007941 */ /* 0x001fea0003800000 */
.L_x_4215:
[----:B------:R-:W-:Y:S01]  /*36a0*/  WARPSYNC 0xffffffff ;  /* 0xffffffff00007948 */ /* 0x000fe20003800000 */
[----:B------:R-:W-:Y:S01]  /*36b0*/  BAR.SYNC.DEFER_BLOCKING 0x0 ;  /* 0x0000000000007b1d */ /* 0x000fe20000010000 */
[----:B-1----:R-:W-:Y:S01]  /*36c0*/  FMUL.FTZ R13, R162, R165 ;  /* 0x000000a5a20d7220 */ /* 0x002fe20000410000 */
[----:B------:R-:W-:Y:S01]  /*36d0*/  LOP3.LUT P0, RZ, R40, 0x1f, RZ, 0xc0, !PT ;  /* 0x0000001f28ff7812 */ /* 0x000fe2000780c0ff */
[----:B------:R-:W-:Y:S02]  /*36e0*/  FFMA.FTZ R12, R162, R166, R171 ;  /* 0x000000a6a20c7223 */ /* 0x000fe400000100ab */
        /* <DEDUP_REMOVED lines=32> */
[----:B------:R-:W-:-:S03]  /*38f0*/  HFMA2.MMA R17, -RZ, RZ, 0, 0 ;  /* 0x00000000ff117435 */ /* 0x000fc600000001ff */
[----:B------:R-:W-:Y:S01]  /*3900*/  FFMA.FTZ R164, R133, R179, R16 ;  /* 0x000000b385a47223 */ /* 0x000fe20000010010 */
[----:B------:R-:W-:-:S03]  /*3910*/  MOV R16, 0x3f800000 ;  /* 0x3f80000000107802 */ /* 0x000fc60000000f00 */
        /* <DEDUP_REMOVED lines=30> */
.L_x_4271:
        /* <DEDUP_REMOVED lines=26> */
.L_x_4272:
        /* <DEDUP_REMOVED lines=11> */
.L_x_4223:
[----:B01----:R-:W-:Y:S05]  /*3d50*/  BSYNC B0 ;  /* 0x0000000000007941 */ /* 0x003fea0003800000 */
.L_x_4222:
[----:B------:R-:W-:Y:S01]  /*3d60*/  WARPSYNC 0xffffffff ;  /* 0xffffffff00007948 */ /* 0x000fe20003800000 */
[----:B------:R-:W-:Y:S01]  /*3d70*/  BAR.SYNC.DEFER_BLOCKING 0x0 ;  /* 0x0000000000007b1d */ /* 0x000fe20000010000 */
[--C-:B------:R-:W-:Y:S01]  /*3d80*/  PRMT R175, RZ, 0x5410, R4.reuse ;  /* 0x00005410ffaf7816 */ /* 0x100fe20000000004 */
[----:B------:R-:W-:Y:S01]  /*3d90*/  FFMA.FTZ R13, R63, R179, RZ ;  /* 0x000000b33f0d7223 */ /* 0x000fe200000100ff */
[----:B------:R-:W-:Y:S02]  /*3da0*/  PRMT R186, RZ, 0x7610, R4 ;  /* 0x00007610ffba7816 */ /* 0x000fe40000000004 */
[----:B------:R-:W-:Y:S01]  /*3db0*/  PRMT R183, RZ, 0x5410, R6 ;  /* 0x00005410ffb77816 */ /* 0x000fe20000000006 */
[----:B------:R-:W-:Y:S01]  /*3dc0*/  FMUL.FTZ R14, R88, R175 ;  /* 0x000000af580e7220 */ /* 0x000fe20000410000 */
[--C-:B------:R-:W-:Y:S01]  /*3dd0*/  PRMT R188, RZ, 0x7610, R5.reuse ;  /* 0x00007610ffbc7816 */ /* 0x100fe20000000005 */
[----:B------:R-:W-:Y:S01]  /*3de0*/  BSSY B0, `(.L_x_4226) ;  /* 0x00000ba000007945 */ /* 0x000fe20003800000 */
[----:B------:R-:W-:Y:S01]  /*3df0*/  PRMT R177, RZ, 0x5410, R5 ;  /* 0x00005410ffb17816 */ /* 0x000fe20000000005 */
[----:B------:R-:W-:Y:S01]  /*3e00*/  FFMA.FTZ R179, R106, -R14, R179 ;  /* 0x8000000e6ab37223 */ /* 0x000fe200000100b3 */
[----:B------:R-:W-:Y:S01]  /*3e10*/  PRMT R185, RZ, 0x5410, R7 ;  /* 0x00005410ffb97816 */ /* 0x000fe20000000007 */
[----:B------:R-:W-:Y:S01]  /*3e20*/  FFMA.FTZ R14, R61, R164, R13 ;  /* 0x000000a43d0e7223 */ /* 0x000fe2000001000d */
[----:B------:R-:W-:Y:S01]  /*3e30*/  IADD3 R191, P2, R2, -0x400, RZ ;  /* 0xfffffc0002bf7810 */ /* 0x000fe20007f5e0ff */
[----:B------:R-:W-:Y:S01]  /*3e40*/  FMUL.FTZ R13, R115, R186 ;  /* 0x000000ba730d7220 */ /* 0x000fe20000410000 */
[C---:B------:R-:W-:Y:S01]  /*3e50*/  ISETP.NE.AND P1, PT, R40.reuse, RZ, PT ;  /* 0x000000ff2800720c */ /* 0x040fe20003f25270 */
[----:B------:R-:W-:Y:S01]  /*3e60*/  FFMA.FTZ R14, R59, R161, R14 ;  /* 0x000000a13b0e7223 */ /* 0x000fe2000001000e */
[----:B------:R-:W-:Y:S01]  /*3e70*/  SHF.L.U32 R209, R40, 0x4, RZ ;  /* 0x0000000428d17819 */ /* 0x000fe200000006ff */
[----:B------:R-:W-:-:S02]  /*3e80*/  FFMA.FTZ R164, R110, -R13, R164 ;  /* 0x8000000d6ea47223 */ /* 0x000fc400000100a4 */
[----:B------:R-:W-:Y:S01]  /*3e90*/  FFMA.FTZ R14, R57, R168, R14 ;  /* 0x000000a8390e7223 */ /* 0x000fe2000001000e */
[----:B------:R-:W-:Y:S01]  /*3ea0*/  LEA.HI.SX32 R209, R209, R209, 0x1b ;  /* 0x000000d1d1d17211 */ /* 0x000fe200078fdaff */
[----:B------:R-:W-:Y:S01]  /*3eb0*/  FMUL.FTZ R13, R84, R183 ;  /* 0x000000b7540d7220 */ /* 0x000fe20000410000 */
[----:B------:R-:W0:Y:S01]  /*3ec0*/  LDS R12, [R40.X8+0x1b14] ;  /* 0x001b1400280c7984 */ /* 0x000e220000008800 */
[----:B------:R-:W-:Y:S02]  /*3ed0*/  FMUL.FTZ R181, R113, R188 ;  /* 0x000000bc71b57220 */ /* 0x000fe40000410000 */
[----:B------:R-:W-:Y:S02]  /*3ee0*/  FFMA.FTZ R14, R55, R163, R14 ;  /* 0x000000a3370e7223 */ /* 0x000fe4000001000e */
[----:B------:R1:W-:Y:S01]  /*3ef0*/  @!P1 STS.64 [R83.X8+0x2610], R16 ;  /* 0x0026101053009388 */ /* 0x0003e20000008a00 */
[----:B------:R-:W-:Y:S02]  /*3f00*/  FFMA.FTZ R163, R112, -R13, R163 ;  /* 0x8000000d70a37223 */ /* 0x000fe400000100a3 */
[----:B------:R-:W-:Y:S01]  /*3f10*/  FFMA.FTZ R181, R114, -R181, R168 ;  /* 0x800000b572b57223 */ /* 0x000fe200000100a8 */
[----:B------:R-:W-:Y:S01]  /*3f20*/  PRMT R168, RZ, 0x7610, R6 ;  /* 0x00007610ffa87816 */ /* 0x000fe20000000006 */
[----:B------:R-:W-:-:S02]  /*3f30*/  FMUL.FTZ R15, R86, R177 ;  /* 0x000000b1560f7220 */ /* 0x000fc40000410000 */
[----:B------:R-:W-:Y:S02]  /*3f40*/  FFMA.FTZ R14, R53, R172, R14 ;  /* 0x000000ac350e7223 */ /* 0x000fe4000001000e */
[----:B------:R-:W-:Y:S02]  /*3f50*/  FFMA.FTZ R161, R108, -R15, R161 ;  /* 0x8000000f6ca17223 */ /* 0x000fe400000100a1 */
[----:B------:R-:W-:Y:S02]  /*3f60*/  FMUL.FTZ R15, R111, R168 ;  /* 0x000000a86f0f7220 */ /* 0x000fe40000410000 */
[----:B------:R-:W-:-:S04]  /*3f70*/  FFMA.FTZ R14, R51, R169, R14 ;  /* 0x000000a9330e7223 */ /* 0x000fc8000001000e */
[----:B------:R-:W-:-:S04]  /*3f80*/  FFMA.FTZ R14, R49, R174, R14 ;  /* 0x000000ae310e7223 */ /* 0x000fc8000001000e */
[----:B------:R-:W-:Y:S02]  /*3f90*/  FFMA.FTZ R14, R67, R176, R14 ;  /* 0x000000b0430e7223 */ /* 0x000fe4000001000e */
[----:B0-----:R-:W-:Y:S02]  /*3fa0*/  FFMA.FTZ R166, R12, R165, R166 ;  /* 0x000000a50ca67223 */ /* 0x001fe400000100a6 */
[----:B------:R-:W-:Y:S02]  /*3fb0*/  FMUL.FTZ R12, R82, R185 ;  /* 0x000000b9520c7220 */ /* 0x000fe40000410000 */
[----:B------:R-:W-:Y:S01]  /*3fc0*/  FFMA.FTZ R171, R162, R166, R171 ;  /* 0x000000a6a2ab7223 */ /* 0x000fe200000100ab */
[----:B------:R-:W-:Y:S01]  /*3fd0*/  PRMT R162, RZ, 0x7610, R7 ;  /* 0x00007610ffa27816 */ /* 0x000fe20000000007 */
[----:B------:R-:W-:Y:S01]  /*3fe0*/  FFMA.FTZ R169, R116, -R12, R169 ;  /* 0x8000000c74a97223 */ /* 0x000fe200000100a9 */
[----:B------:R-:W-:Y:S01]  /*3ff0*/  MOV R12, R40 ;  /* 0x00000028000c7202 */ /* 0x000fe20000000f00 */
[----:B------:R-:W-:-:S02]  /*4000*/  FFMA.FTZ R167, R160, R171, R167 ;  /* 0x000000aba0a77223 */ /* 0x000fc400000100a7 */
[----:B------:R-:W-:Y:S02]  /*4010*/  FMUL.FTZ R13, R109, R162 ;  /* 0x000000a26d0d7220 */ /* 0x000fe40000410000 */
[----:B------:R-:W-:Y:S02]  /*4020*/  FFMA.FTZ R159, R159, R167, R170 ;  /* 0x000000a79f9f7223 */ /* 0x000fe400000100aa */
[----:B------:R-:W-:Y:S01]  /*4030*/  FFMA.FTZ R160, R122, -R13, R174 ;  /* 0x8000000d7aa07223 */ /* 0x000fe200000100ae */
[----:B------:R-:W-:Y:S01]  /*4040*/  HFMA2.MMA R13, -RZ, RZ, 0, 0 ;  /* 0x00000000ff0d7435 */ /* 0x000fe200000001ff */
[----:B------:R-:W-:Y:S02]  /*4050*/  FFMA.FTZ R165, R118, -R15, R172 ;  /* 0x8000000f76a57223 */ /* 0x000fe400000100ac */
[----:B------:R-:W-:Y:S02]  /*4060*/  IMAD R172, R148, c[0x0][0x298], RZ ;  /* 0x0000a60094ac7a24 */ /* 0x000fe400078e02ff */
[----:B------:R-:W-:Y:S01]  /*4070*/  FFMA.FTZ R187, R157, R159, R158 ;  /* 0x0000009f9dbb7223 */ /* 0x000fe2000001009e */
[----:B------:R-:W-:Y:S01]  /*4080*/  PRMT R157, RZ, 0x5410, R8 ;  /* 0x00005410ff9d7816 */ /* 0x000fe20000000008 */
[----:B------:R-:W-:Y:S01]  /*4090*/  IMAD R15, R45, c[0x0][0x29c], R172 ;  /* 0x0000a7002d0f7a24 */ /* 0x000fe200078e02ac */
[----:B------:R-:W-:Y:S01]  /*40a0*/  PRMT R158, RZ, 0x7610, R8 ;  /* 0x00007610ff9e7816 */ /* 0x000fe20000000008 */
[----:B------:R-:W-:Y:S01]  /*40b0*/  FFMA.FTZ R151, R151, R187, R154 ;  /* 0x000000bb97977223 */ /* 0x000fe2000001009a */
[----:B------:R-:W-:Y:S01]  /*40c0*/  SHF.L.U64.HI R172, R81, 0x2, R56 ;  /* 0x0000000251ac7819 */ /* 0x000fe20000010238 */
[----:B------:R-:W-:-:S04]  /*40d0*/  IMAD.WIDE.U32 R12, R45, c[0x0][0x298], R12 ;  /* 0x0000a6002d0c7a25 */ /* 0x000fc800078e000c */
[----:B------:R-:W-:Y:S01]  /*40e0*/  FMUL.FTZ R189, R80, R157 ;  /* 0x0000009d50bd7220 */ /* 0x000fe20000410000 */
[----:B------:R-:W-:Y:S01]  /*40f0*/  IADD3 R13, R13, R15, RZ ;  /* 0x0000000f0d0d7210 */ /* 0x000fe20007ffe0ff */
[----:B------:R-:W-:Y:S02]  /*4100*/  FMUL.FTZ R15, R107, R158 ;  /* 0x0000009e6b0f7220 */ /* 0x000fe40000410000 */
[----:B------:R-:W-:Y:S02]  /*4110*/  FFMA.FTZ R170, R120, -R189, R176 ;  /* 0x800000bd78aa7223 */ /* 0x000fe400000100b0 */
[----:B------:R-:W-:Y:S01]  /*4120*/  FFMA.FTZ R189, R152, R151, R155 ;  /* 0x0000009798bd7223 */ /* 0x000fe2000001009b */
[----:B------:R-:W-:Y:S01]  /*4130*/  PRMT R155, RZ, 0x5410, R9 ;  /* 0x00005410ff9b7816 */ /* 0x000fe20000000009 */
[----:B------:R-:W-:Y:S02]  /*4140*/  FFMA.FTZ R154, R126, -R15, R178 ;  /* 0x8000000f7e9a7223 */ /* 0x000fe400000100b2 */
[----:B------:R-:W-:-:S02]  /*4150*/  FFMA.FTZ R178, R65, R178, R14 ;  /* 0x000000b241b27223 */ /* 0x000fc4000001000e */
[----:B------:R-:W-:Y:S02]  /*4160*/  IMAD R14, R147, c[0x0][0x2a0], RZ ;  /* 0x0000a800930e7a24 */ /* 0x000fe400078e02ff */
[----:B------:R-:W-:Y:S01]  /*4170*/  FFMA.FTZ R153, R153, R189, R156 ;  /* 0x000000bd99997223 */ /* 0x000fe2000001009c */
[----:B------:R-:W-:Y:S01]  /*4180*/  PRMT R156, RZ, 0x7610, R10 ;  /* 0x00007610ff9c7816 */ /* 0x000fe2000000000a */
[C---:B------:R-:W-:Y:S02]  /*4190*/  IMAD R193, R43.reuse, c[0x0][0x2a4], R14 ;  /* 0x0000a9002bc17a24 */ /* 0x040fe400078e020e */
[----:B------:R-:W-:-:S04]  /*41a0*/  IMAD.WIDE.U32 R14, R43, c[0x0][0x2a0], R12 ;  /* 0x0000a8002b0e7a25 */ /* 0x000fc800078e000c */
[----:B------:R-:W-:Y:S01]  /*41b0*/  FFMA.FTZ R149, R149, R153, R150 ;  /* 0x0000009995957223 */ /* 0x000fe20000010096 */
[----:B------:R-:W-:Y:S01]  /*41c0*/  IADD3 R13, R15, R193, RZ ;  /* 0x000000c10f0d7210 */ /* 0x000fe20007ffe0ff */
[----:B------:R-:W-:Y:S01]  /*41d0*/  FMUL.FTZ R152, R78, R155 ;  /* 0x0000009b4e987220 */ /* 0x000fe20000410000 */
[----:B------:R-:W-:Y:S01]  /*41e0*/  LEA R15, P0, R14, c[0x0][0x318], 0x2 ;  /* 0x0000c6000e0f7a11 */ /* 0x000fe200078010ff */
[----:B------:R-:W-:Y:S01]  /*41f0*/  FFMA.FTZ R141, R141, R149, R144 ;  /* 0x000000958d8d7223 */ /* 0x000fe20000010090 */
[----:B------:R-:W-:Y:S01]  /*4200*/  PRMT R150, RZ, 0x7610, R9 ;  /* 0x00007610ff967816 */ /* 0x000fe20000000009 */
[----:B------:R-:W-:Y:S01]  /*4210*/  FFMA.FTZ R152, R124, -R152, R173 ;  /* 0x800000987c987223 */ /* 0x000fe200000100ad */
[----:B------:R-:W-:Y:S01]  /*4220*/  IADD3 R12, P3, R191, R14, RZ ;  /* 0x0000000ebf0c7210 */ /* 0x000fe20007f7e0ff */
[----:B------:R-:W-:Y:S01]  /*4230*/  FFMA.FTZ R145, R142, R141, R145 ;  /* 0x0000008d8e917223 */ /* 0x000fe20000010091 */
[----:B------:R-:W-:Y:S01]  /*4240*/  LEA.HI.X R193, R14, c[0x0][0x31c], R13, 0x2, P0 ;  /* 0x0000c7000ec17a11 */ /* 0x000fe200000f140d */
[----:B------:R-:W-:Y:S01]  /*4250*/  FFMA.FTZ R178, R69, R173, R178 ;  /* 0x000000ad45b27223 */ /* 0x000fe200000100b2 */
[C---:B------:R-:W-:Y:S01]  /*4260*/  LEA R14, P0, R2.reuse, R15, 0x2 ;  /* 0x0000000f020e7211 */ /* 0x040fe200078010ff */
[----:B------:R-:W-:Y:S01]  /*4270*/  FMUL.FTZ R173, R105, R150 ;  /* 0x0000009669ad7220 */ /* 0x000fe20000410000 */
[--C-:B------:R-:W-:Y:S01]  /*4280*/  IADD3.X R13, R13, -0x1, R3.reuse, P3, P2 ;  /* 0xffffffff0d0d7810 */ /* 0x100fe20001fe4403 */
[----:B------:R-:W-:Y:S01]  /*4290*/  FFMA.FTZ R143, R143, R145, R146 ;  /* 0x000000918f8f7223 */ /* 0x000fe20000010092 */
[----:B------:R-:W-:Y:S01]  /*42a0*/  LEA.HI.X R15, R2, R193, R3, 0x2, P0 ;  /* 0x000000c1020f7211 */ /* 0x000fe200000f1403 */
[----:B------:R-:W-:Y:S01]  /*42b0*/  FFMA.FTZ R144, R130, -R173, R180 ;  /* 0x800000ad82907223 */ /* 0x000fe200000100b4 */
[----:B------:R-:W-:Y:S01]  /*42c0*/  PRMT R173, RZ, 0x5410, R10 ;  /* 0x00005410ffad7816 */ /* 0x000fe2000000000a */
[----:B------:R-:W-:Y:S01]  /*42d0*/  FFMA.FTZ R139, R136, R143, R139 ;  /* 0x0000008f888b7223 */ /* 0x000fe2000001008b */
[----:B------:R-:W-:Y:S01]  /*42e0*/  PRMT R193, RZ, 0x5410, R11 ;  /* 0x00005410ffc17816 */ /* 0x000fe2000000000b */
[----:B------:R-:W-:-:S02]  /*42f0*/  FFMA.FTZ R178, R71, R180, R178 ;  /* 0x000000b447b27223 */ /* 0x000fc400000100b2 */
[----:B------:R-:W-:Y:S02]  /*4300*/  FFMA.FTZ R135, R135, R139, R140 ;  /* 0x0000008b87877223 */ /* 0x000fe4000001008c */
[----:B------:R-:W-:Y:S02]  /*4310*/  FMUL.FTZ R195, R76, R173 ;  /* 0x000000ad4cc37220 */ /* 0x000fe40000410000 */
[----:B------:R-:W-:Y:S02]  /*4320*/  FMUL.FTZ R136, R74, R193 ;  /* 0x000000c14a887220 */ /* 0x000fe40000410000 */
[----:B------:R-:W-:Y:S02]  /*4330*/  FFMA.FTZ R178, R73, R182, R178 ;  /* 0x000000b649b27223 */ /* 0x000fe400000100b2 */
[----:B------:R-:W-:Y:S02]  /*4340*/  FFMA.FTZ R137, R132, R135, R137 ;  /* 0x0000008784897223 */ /* 0x000fe40000010089 */
[----:B------:R-:W-:Y:S01]  /*4350*/  FFMA.FTZ R142, R128, -R195, R182 ;  /* 0x800000c3808e7223 */ /* 0x000fe200000100b6 */
[----:B------:R-:W-:Y:S01]  /*4360*/  SHF.L.U32 R195, R81, 0x2, RZ ;  /* 0x0000000251c37819 */ /* 0x000fe200000006ff */
[----:B------:R-:W-:Y:S01]  /*4370*/  FFMA.FTZ R132, R18, -R136, R27 ;  /* 0x8000008812847223 */ /* 0x000fe2000001001b */
[----:B------:R-:W-:Y:S01]  /*4380*/  PRMT R136, RZ, 0x7610, R11 ;  /* 0x00007610ff887816 */ /* 0x000fe2000000000b */
[----:B------:R-:W-:-:S02]  /*4390*/  FMUL.FTZ R197, R103, R156 ;  /* 0x0000009c67c57220 */ /* 0x000fc40000410000 */
[----:B------:R-:W-:Y:S02]  /*43a0*/  FFMA.FTZ R178, R75, R184, R178 ;  /* 0x000000b84bb27223 */ /* 0x000fe400000100b2 */
[----:B------:R-:W-:Y:S02]  /*43b0*/  IMAD R172, R172, c[0x0][0x2b0], RZ ;  /* 0x0000ac00acac7a24 */ /* 0x000fe400078e02ff */
[----:B------:R-:W-:Y:S01]  /*43c0*/  FFMA.FTZ R133, R133, R137, R138 ;  /* 0x0000008985857223 */ /* 0x000fe2000001008a */
[----:B------:R-:W-:Y:S01]  /*43d0*/  P2R R138, PR, RZ, 0x2 ;  /* 0x00000002ff8a7803 */ /* 0x000fe20000000000 */
[----:B------:R-:W-:Y:S02]  /*43e0*/  FFMA.FTZ R146, R134, -R197, R184 ;  /* 0x800000c586927223 */ /* 0x000fe400000100b8 */
[----:B------:R-:W-:Y:S02]  /*43f0*/  FFMA.FTZ R178, R77, R27, R178 ;  /* 0x0000001b4db27223 */ /* 0x000fe400000100b2 */
[----:B------:R-:W-:-:S02]  /*4400*/  IMAD R197, R195, c[0x0][0x2b4], R172 ;  /* 0x0000ad00c3c57a24 */ /* 0x000fc400078e02ac */
[----:B------:R-:W-:-:S04]  /*4410*/  IMAD.WIDE.U32 R14, R195, c[0x0][0x2b0], R14 ;  /* 0x0000ac00c30e7a25 */ /* 0x000fc800078e000e */
[----:B------:R-:W-:Y:S01]  /*4420*/  FMUL.FTZ R27, R101, R136 ;  /* 0x00000088651b7220 */ /* 0x000fe20000410000 */
[----:B------:R-:W-:Y:S01]  /*4430*/  IADD3 R15, R15, R197, RZ ;  /* 0x000000c50f0f7210 */ /* 0x000fe20007ffe0ff */
[----:B------:R-:W-:Y:S02]  /*4440*/  FMUL.FTZ R195, R79, R26 ;  /* 0x0000001a4fc37220 */ /* 0x000fe40000410000 */
[----:B------:R-:W-:Y:S02]  /*4450*/  FMUL.FTZ R138, R88, R133 ;  /* 0x00000085588a7220 */ /* 0x000fe40000410000 */
[----:B------:R-:W-:Y:S02]  /*4460*/  FFMA.FTZ R27, R19, -R27, R26 ;  /* 0x8000001b131b7223 */ /* 0x000fe4000001001a */
[----:B------:R-:W-:Y:S02]  /*4470*/  FADD.FTZ R26, R178, R195 ;  /* 0x000000c3b21a7221 */ /* 0x000fe40000010000 */
[----:B------:R-:W-:-:S02]  /*4480*/  FMUL.FTZ R197, R115, R137 ;  /* 0x0000008973c57220 */ /* 0x000fc40000410000 */
[----:B------:R-:W-:Y:S02]  /*4490*/  FFMA.FTZ R195, R179, R138, RZ ;  /* 0x0000008ab3c37223 */ /* 0x000fe400000100ff */
[----:B------:R-:W-:Y:S02]  /*44a0*/  FMUL.FTZ R172, R86, R135 ;  /* 0x0000008756ac7220 */ /* 0x000fe40000410000 */
[----:B------:R-:W-:Y:S02]  /*44b0*/  FFMA.FTZ R140, R164, R197, R195 ;  /* 0x000000c5a48c7223 */ /* 0x000fe400000100c3 */
[----:B-1----:R-:W-:Y:S02]  /*44c0*/  FMUL.FTZ R17, R113, R139 ;  /* 0x0000008b71117220 */ /* 0x002fe40000410000 */
[----:B------:R-:W-:Y:S02]  /*44d0*/  FFMA.FTZ R140, R161, R172, R140 ;  /* 0x000000aca18c7223 */ /* 0x000fe4000001008c */
[----:B------:R-:W-:-:S02]  /*44e0*/  FMUL.FTZ R192, R101, R166 ;  /* 0x000000a665c07220 */ /* 0x000fc40000410000 */
[----:B------:R-:W-:Y:S02]  /*44f0*/  FMUL.FTZ R16, R84, R143 ;  /* 0x0000008f54107220 */ /* 0x000fe40000410000 */
[----:B------:R-:W-:Y:S02]  /*4500*/  FFMA.FTZ R140, R181, R17, R140 ;  /* 0x00000011b58c7223 */ /* 0x000fe4000001008c */
[----:B------:R-:W-:Y:S02]  /*4510*/  FMUL.FTZ R174, R136, R192 ;  /* 0x000000c088ae7220 */ /* 0x000fe40000410000 */
[----:B------:R-:W-:Y:S02]  /*4520*/  FMUL.FTZ R195, R111, R145 ;  /* 0x000000916fc37220 */ /* 0x000fe40000410000 */
[----:B------:R-:W-:Y:S01]  /*4530*/  FFMA.FTZ R140, R163, R16, R140 ;  /* 0x00000010a38c7223 */ /* 0x000fe2000001008c */
[----:B------:R0:W-:Y:S01]  /*4540*/  STS [R209.X4+0x88c], R174 ;  /* 0x00088caed1007388 */ /* 0x0001e20000004800 */
[----:B------:R-:W-:-:S02]  /*4550*/  FMUL.FTZ R201, R109, R149 ;  /* 0x000000956dc97220 */ /* 0x000fc40000410000 */
[----:B------:R-:W-:Y:S02]  /*4560*/  FFMA.FTZ R140, R165, R195, R140 ;  /* 0x000000c3a58c7223 */ /* 0x000fe4000001008c */
[----:B------:R-:W-:Y:S02]  /*4570*/  FMUL.FTZ R203, R107, R189 ;  /* 0x000000bd6bcb7220 */ /* 0x000fe40000410000 */
[----:B------:R-:W-:Y:S02]  /*4580*/  FMUL.FTZ R178, R78, R151 ;  /* 0x000000974eb27220 */ /* 0x000fe40000410000 */
[----:B------:R-:W-:Y:S02]  /*4590*/  FMUL.FTZ R190, R74, R171 ;  /* 0x000000ab4abe7220 */ /* 0x000fe40000410000 */
[----:B0-----:R-:W-:Y:S02]  /*45a0*/  FMUL.FTZ R174, R82, R141 ;  /* 0x0000008d52ae7220 */ /* 0x001fe40000410000 */
[----:B------:R-:W-:-:S02]  /*45b0*/  FMUL.FTZ R207, R103, R167 ;  /* 0x000000a767cf7220 */ /* 0x000fc40000410000 */
[----:B------:R-:W-:Y:S02]  /*45c0*/  FFMA.FTZ R199, R169, R174, R140 ;  /* 0x000000aea9c77223 */ /* 0x000fe4000001008c */
[----:B------:R-:W-:Y:S02]  /*45d0*/  FMUL.FTZ R140, R80, R153 ;  /* 0x00000099508c7220 */ /* 0x000fe40000410000 */
[----:B------:R-:W-:Y:S02]  /*45e0*/  FFMA.FTZ R199, R160, R201, R199 ;  /* 0x000000c9a0c77223 */ /* 0x000fe400000100c7 */
[----:B------:R-:W-:Y:S02]  /*45f0*/  FMUL.FTZ R184, R76, R159 ;  /* 0x0000009f4cb87220 */ /* 0x000fe40000410000 */
[-C--:B------:R-:W-:Y:S02]  /*4600*/  FFMA.FTZ R199, R170, R140.reuse, R199 ;  /* 0x0000008caac77223 */ /* 0x080fe400000100c7 */
[----:B------:R-:W-:-:S02]  /*4610*/  FMUL.FTZ R140, R157, R140 ;  /* 0x0000008c9d8c7220 */ /* 0x000fc40000410000 */
[----:B------:R-:W-:Y:S02]  /*4620*/  FFMA.FTZ R199, R154, R203, R199 ;  /* 0x000000cb9ac77223 */ /* 0x000fe400000100c7 */
[----:B------:R-:W-:Y:S01]  /*4630*/  FMUL.FTZ R205, R105, R187 ;  /* 0x000000bb69cd7220 */ /* 0x000fe20000410000 */
[----:B------:R0:W-:Y:S01]  /*4640*/  STS [R209.X4+0x870], R140 ;  /* 0x0008708cd1007388 */ /* 0x0001e20000004800 */
[----:B------:R-:W-:Y:S02]  /*4650*/  FFMA.FTZ R199, R152, R178, R199 ;  /* 0x000000b298c77223 */ /* 0x000fe400000100c7 */
[----:B------:R-:W-:Y:S02]  /*4660*/  FMUL.FTZ R182, R193, R190 ;  /* 0x000000bec1b67220 */ /* 0x000fe40000410000 */
[----:B------:R-:W-:Y:S02]  /*4670*/  FMUL.FTZ R180, R156, R207 ;  /* 0x000000cf9cb47220 */ /* 0x000fe40000410000 */
[----:B------:R-:W-:Y:S01]  /*4680*/  FMUL.FTZ R176, R173, R184 ;  /* 0x000000b8adb07220 */ /* 0x000fe20000410000 */
[----:B------:R1:W-:Y:S01]  /*4690*/  STS [R209.X4+0x888], R182 ;  /* 0x000888b6d1007388 */ /* 0x0003e20000004800 */
[----:B------:R-:W-:Y:S01]  /*46a0*/  FFMA.FTZ R199, R144, R205, R199 ;  /* 0x000000cd90c77223 */ /* 0x000fe200000100c7 */
[----:B0-----:R-:W-:Y:S01]  /*46b0*/  IADD3 R140, -R191, c[0x0][0x168], -R40 ;  /* 0x00005a00bf8c7a10 */ /* 0x001fe20007ffe928 */
[----:B------:R-:W-:Y:S01]  /*46c0*/  FMUL.FTZ R201, R162, R201 ;  /* 0x000000c9a2c97220 */ /* 0x000fe20000410000 */
[----:B------:R0:W-:Y:S01]  /*46d0*/  STS [R209.X4+0x884], R180 ;  /* 0x000884b4d1007388 */ /* 0x0001e20000004800 */
[----:B------:R-:W-:Y:S01]  /*46e0*/  FMUL.FTZ R174, R185, R174 ;  /* 0x000000aeb9ae7220 */ /* 0x000fe20000410000 */
[----:B------:R-:W-:Y:S01]  /*46f0*/  ISETP.GE.AND P0, PT, R140, 0x1, PT ;  /* 0x000000018c00780c */ /* 0x000fe20003f06270 */
[----:B------:R-:W-:Y:S01]  /*4700*/  FMUL.FTZ R195, R168, R195 ;  /* 0x000000c3a8c37220 */ /* 0x000fe20000410000 */
[----:B------:R2:W-:Y:S01]  /*4710*/  STS [R209.X4+0x880], R176 ;  /* 0x000880b0d1007388 */ /* 0x0005e20000004800 */
[----:B------:R-:W-:Y:S01]  /*4720*/  FMUL.FTZ R16, R183, R16 ;  /* 0x00000010b7107220 */ /* 0x000fe20000410000 */
[----:B------:R-:W-:Y:S01]  /*4730*/  IADD3 R191, R40, 0x40, RZ ;  /* 0x0000004028bf7810 */ /* 0x000fe20007ffe0ff */
[----:B-1----:R-:W-:Y:S01]  /*4740*/  FMUL.FTZ R182, R150, R205 ;  /* 0x000000cd96b67220 */ /* 0x002fe20000410000 */
[----:B------:R1:W-:Y:S01]  /*4750*/  STS [R209.X4+0x86c], R201 ;  /* 0x00086cc9d1007388 */ /* 0x0003e20000004800 */
[----:B------:R-:W-:Y:S01]  /*4760*/  FMUL.FTZ R17, R188, R17 ;  /* 0x00000011bc117220 */ /* 0x000fe20000410000 */
[----:B------:R-:W-:Y:S01]  /*4770*/  ISETP.GE.AND P1, PT, R140, 0x41, PT ;  /* 0x000000418c00780c */ /* 0x000fe20003f26270 */
[----:B0-----:R-:W-:Y:S01]  /*4780*/  FMUL.FTZ R180, R155, R178 ;  /* 0x000000b29bb47220 */ /* 0x001fe20000410000 */
[----:B------:R1:W-:Y:S01]  /*4790*/  STS [R209.X4+0x87c], R182 ;  /* 0x00087cb6d1007388 */ /* 0x0003e20000004800 */
[----:B------:R-:W-:Y:S01]  /*47a0*/  FMUL.FTZ R172, R177, R172 ;  /* 0x000000acb1ac7220 */ /* 0x000fe20000410000 */
[----:B------:R-:W-:Y:S01]  /*47b0*/  LEA.HI.SX32 R191, R191, R40, 0x1b ;  /* 0x00000028bfbf7211 */ /* 0x000fe200078fdaff */
[----:B--2---:R-:W-:Y:S01]  /*47c0*/  FMUL.FTZ R176, R158, R203 ;  /* 0x000000cb9eb07220 */ /* 0x004fe20000410000 */
[----:B------:R1:W-:Y:S01]  /*47d0*/  STS [R209.X4+0x878], R180 ;  /* 0x000878b4d1007388 */ /* 0x0003e20000004800 */
[----:B------:R-:W-:-:S02]  /*47e0*/  FMUL.FTZ R197, R186, R197 ;  /* 0x000000c5bac57220 */ /* 0x000fc40000410000 */
[----:B------:R-:W-:Y:S01]  /*47f0*/  FMUL.FTZ R138, R175, R138 ;  /* 0x0000008aaf8a7220 */ /* 0x000fe20000410000 */
[----:B------:R1:W-:Y:S01]  /*4800*/  STS [R209.X4+0x874], R176 ;  /* 0x000874b0d1007388 */ /* 0x0003e20000004800 */
[----:B------:R-:W-:Y:S02]  /*4810*/  FFMA.FTZ R199, R142, R184, R199 ;  /* 0x000000b88ec77223 */ /* 0x000fe400000100c7 */
[----:B------:R-:W-:Y:S01]  /*4820*/  FMUL.FTZ R192, R27, R192 ;  /* 0x000000c01bc07220 */ /* 0x000fe20000410000 */
[----:B------:R1:W-:Y:S01]  /*4830*/  STS [R209.X4+0x868], R174 ;  /* 0x000868aed1007388 */ /* 0x0003e20000004800 */
[----:B------:R-:W-:-:S03]  /*4840*/  FFMA.FTZ R199, R146, R207, R199 ;  /* 0x000000cf92c77223 */ /* 0x000fc600000100c7 */
[----:B------:R1:W-:Y:S01]  /*4850*/  STS [R209.X4+0x864], R195 ;  /* 0x000864c3d1007388 */ /* 0x0003e20000004800 */
[----:B------:R-:W-:-:S03]  /*4860*/  FFMA.FTZ R199, R132, R190, R199 ;  /* 0x000000be84c77223 */ /* 0x000fc600000100c7 */
[----:B------:R1:W-:Y:S04]  /*4870*/  STS [R209.X4+0x860], R16 ;  /* 0x00086010d1007388 */ /* 0x0003e80000004800 */
[----:B------:R1:W-:Y:S04]  /*4880*/  STS [R209.X4+0x85c], R17 ;  /* 0x00085c11d1007388 */ /* 0x0003e80000004800 */
[----:B------:R1:W-:Y:S04]  /*4890*/  STS [R209.X4+0x858], R172 ;  /* 0x000858acd1007388 */ /* 0x0003e80000004800 */
[----:B------:R1:W-:Y:S04]  /*48a0*/  STS [R209.X4+0x854], R197 ;  /* 0x000854c5d1007388 */ /* 0x0003e80000004800 */
[----:B------:R1:W-:Y:S04]  /*48b0*/  STS [R209.X4+0x850], R138 ;  /* 0x0008508ad1007388 */ /* 0x0003e80000004800 */
[----:B------:R-:W-:Y:S06]  /*48c0*/  BAR.SYNC.DEFER_BLOCKING 0x0 ;  /* 0x0000000000007b1d */ /* 0x000fec0000010000 */
[----:B------:R-:W-:Y:S05]  /*48d0*/  @!P0 BRA `(.L_x_4227) ;  /* 0x000000a000008947 */ /* 0x000fea0003800000 */
[----:B-1----:R-:W-:Y:S01]  /*48e0*/  LEA.HI.SX32 R138, R40, R40, 0x1b ;  /* 0x00000028288a7211 */ /* 0x002fe200078fdaff */
        /* <DEDUP_REMOVED lines=9> */
.L_x_4227:
[----:B-1----:R-:W-:Y:S05]  /*4980*/  BSYNC B0 ;  /* 0x0000000000007941 */ /* 0x002fea0003800000 */
.L_x_4226:
[----:B------:R-:W1:Y:S01]  /*4990*/  LDS R191, [R191.X4+0x950] ;  /* 0x00095000bfbf7984 */ /* 0x000e620000004800 */
[----:B------:R-:W-:Y:S01]  /*49a0*/  BSSY B0, `(.L_x_4228) ;  /* 0x0000006000007945 */ /* 0x000fe20003800000 */
[----:B------:R-:W-:Y:S01]  /*49b0*/  FADD.FTZ R12, R199, R192 ;  /* 0x000000c0c70c7221 */ /* 0x000fe20000010000 */
[C---:B------:R-:W-:Y:S02]  /*49c0*/  IADD3 R13, R40.reuse, 0x80, RZ ;  /* 0x00000080280d7810 */ /* 0x040fe40007ffe0ff */
[----:B0-----:R-:W-:Y:S01]  /*49d0*/  IADD3 R17, R40, 0xc0, RZ ;  /* 0x000000c028117810 */ /* 0x001fe20007ffe0ff */
[----:B------:R-:W-:Y:S05]  /*49e0*/  @!P1 BRA `(.L_x_4229) ;  /* 0x0000001000009947 */ /* 0x000fea0003800000 */
[----:B-1----:R0:W-:Y:S02]  /*49f0*/  RED.E.ADD.F32.FTZ.RN.STRONG.GPU [R14.64+-0xf00], R191 ;  /* 0xfff100bf0e00798e */ /* 0x0021e4000c10e784 */
.L_x_4229:
[----:B------:R-:W-:Y:S05]  /*4a00*/  BSYNC B0 ;  /* 0x0000000000007941 */ /* 0x000fea0003800000 */
.L_x_4228:
        /* <DEDUP_REMOVED lines=14> */
.L_x_4231:
[----:B------:R-:W-:Y:S05]  /*4af0*/  BSYNC B0 ;  /* 0x0000000000007941 */ /* 0x000fea0003800000 */
.L_x_4230:
[----:B------:R-:W1:Y:S01]  /*4b00*/  LDS R17, [R17.X4+0xb50] ;  /* 0x000b500011117984 */ /* 0x000e620000004800 */
[----:B------:R-:W-:Y:S01]  /*4b10*/  BSSY B0, `(.L_x_4232) ;  /* 0x0000005000007945 */ /* 0x000fe20003800000 */
[----:B0-----:R-:W-:Y:S02]  /*4b20*/  IADD3 R13, R40, 0x140, RZ ;  /* 0x00000140280d7810 */ /* 0x001fe40007ffe0ff */
[----:B------:R-:W-:Y:S01]  /*4b30*/  LEA.HI.SX32 R191, R191, R40, 0x1b ;  /* 0x00000028bfbf7211 */ /* 0x000fe200078fdaff */
[----:B------:R-:W-:Y:S05]  /*4b40*/  @!P0 BRA `(.L_x_4233) ;  /* 0x0000001000008947 */ /* 0x000fea0003800000 */
[----:B-1----:R0:W-:Y:S02]  /*4b50*/  RED.E.ADD.F32.FTZ.RN.STRONG.GPU [R14.64+-0xd00], R17 ;  /* 0xfff300110e00798e */ /* 0x0021e4000c10e784 */
.L_x_4233:
[----:B------:R-:W-:Y:S05]  /*4b60*/  BSYNC B0 ;  /* 0x0000000000007941 */ /* 0x000fea0003800000 */
.L_x_4232:
[----:B------:R-:W2:Y:S01]  /*4b70*/  LDS R191, [R191.X4+0xc50] ;  /* 0x000c5000bfbf7984 */ /* 0x000ea20000004800 */
[----:B------:R-:W-:Y:S01]  /*4b80*/  BSSY B0, `(.L_x_4234) ;  /* 0x0000005000007945 */ /* 0x000fe20003800000 */
[----:B01----:R-:W-:Y:S02]  /*4b90*/  IADD3 R17, R40, 0x180, RZ ;  /* 0x0000018028117810 */ /* 0x003fe40007ffe0ff */
[----:B------:R-:W-:Y:S01]  /*4ba0*/  LEA.HI.SX32 R13, R13, R40, 0x1b ;  /* 0x000000280d0d7211 */ /* 0x000fe200078fdaff */
[----:B------:R-:W-:Y:S05]  /*4bb0*/  @!P1 BRA `(.L_x_4235) ;  /* 0x0000001000009947 */ /* 0x000fea0003800000 */
[----:B--2---:R0:W-:Y:S02]  /*4bc0*/  RED.E.ADD.F32.FTZ.RN.STRONG.GPU [R14.64+-0xc00], R191 ;  /* 0xfff400bf0e00798e */ /* 0x0041e4000c10e784 */
.L_x_4235:
[----:B------:R-:W-:Y:S05]  /*4bd0*/  BSYNC B0 ;  /* 0x0000000000007941 */ /* 0x000fea0003800000 */
.L_x_4234:
[----:B------:R-:W1:Y:S01]  /*4be0*/  LDS R13, [R13.X4+0xd50] ;  /* 0x000d50000d0d7984 */ /* 0x000e620000004800 */
[----:B------:R-:W-:Y:S01]  /*4bf0*/  BSSY B0, `(.L_x_4236) ;  /* 0x0000005000007945 */ /* 0x000fe20003800000 */
[----:B0-2---:R-:W-:-:S02]  /*4c00*/  IADD3 R191, R40, 0x1c0, RZ ;  /* 0x000001c028bf7810 */ /* 0x005fc40007ffe0ff */
[----:B------:R-:W-:Y:S01]  /*4c10*/  LEA.HI.SX32 R17, R17, R40, 0x1b ;  /* 0x0000002811117211 */ /* 0x000fe200078fdaff */
[----:B------:R-:W-:Y:S05]  /*4c20*/  @!P2 BRA `(.L_x_4237) ;  /* 0x000000100000a947 */ /* 0x000fea0003800000 */
[----:B-1----:R0:W-:Y:S02]  /*4c30*/  RED.E.ADD.F32.FTZ.RN.STRONG.GPU [R14.64+-0xb00], R13 ;  /* 0xfff5000d0e00798e */ /* 0x0021e4000c10e784 */
.L_x_4237:
[----:B------:R-:W-:Y:S05]  /*4c40*/  BSYNC B0 ;  /* 0x0000000000007941 */ /* 0x000fea0003800000 */
.L_x_4236:
[----:B------:R-:W2:Y:S01]  /*4c50*/  LDS R17, [R17.X4+0xe50] ;  /* 0x000e500011117984 */ /* 0x000ea20000004800 */
[----:B------:R-:W-:Y:S01]  /*4c60*/  BSSY B0, `(.L_x_4238) ;  /* 0x0000005000007945 */ /* 0x000fe20003800000 */
[----:B01----:R-:W-:Y:S02]  /*4c70*/  IADD3 R13, R40, 0x200, RZ ;  /* 0x00000200280d7810 */ /* 0x003fe40007ffe0ff */
[----:B------:R-:W-:Y:S01]  /*4c80*/  LEA.HI.SX32 R191, R191, R40, 0x1b ;  /* 0x00000028bfbf7211 */ /* 0x000fe200078fdaff */
[----:B------:R-:W-:Y:S05]  /*4c90*/  @!P3 BRA `(.L_x_4239) ;  /* 0x000000100000b947 */ /* 0x000fea0003800000 */
[----:B--2---:R0:W-:Y:S02]  /*4ca0*/  RED.E.ADD.F32.FTZ.RN.STRONG.GPU [R14.64+-0xa00], R17 ;  /* 0xfff600110e00798e */ /* 0x0041e4000c10e784 */
.L_x_4239:
[----:B------:R-:W-:Y:S05]  /*4cb0*/  BSYNC B0 ;  /* 0x0000000000007941 */ /* 0x000fea0003800000 */
.L_x_4238:
[----:B------:R-:W1:Y:S01]  /*4cc0*/  LDS R191, [R191.X4+0xf50] ;  /* 0x000f5000bfbf7984 */ /* 0x000e620000004800 */
[----:B------:R-:W-:Y:S01]  /*4cd0*/  BSSY B0, `(.L_x_4240) ;  /* 0x0000004000007945 */ /* 0x000fe20003800000 */
[----:B------:R-:W-:Y:S01]  /*4ce0*/  LEA.HI.SX32 R13, R13, R40, 0x1b ;  /* 0x000000280d0d7211 */ /* 0x000fe200078fdaff */
[----:B------:R-:W-:Y:S05]  /*4cf0*/  @!P4 BRA `(.L_x_4241) ;  /* 0x000000100000c947 */ /* 0x000fea0003800000 */
[----:B-1----:R1:W-:Y:S02]  /*4d00*/  RED.E.ADD.F32.FTZ.RN.STRONG.GPU [R14.64+-0x900], R191 ;  /* 0xfff700bf0e00798e */ /* 0x0023e4000c10e784 */
.L_x_4241:
[----:B------:R-:W-:Y:S05]  /*4d10*/  BSYNC B0 ;  /* 0x0000000000007941 */ /* 0x000fea0003800000 */
.L_x_4240:
[----:B------:R-:W3:Y:S01]  /*4d20*/  LDS R13, [R13.X4+0x1050] ;  /* 0x001050000d0d7984 */ /* 0x000ee20000004800 */
[----:B------:R-:W-:Y:S01]  /*4d30*/  BSSY B0, `(.L_x_4242) ;  /* 0x0000005000007945 */ /* 0x000fe20003800000 */
[----:B0-2---:R-:W-:-:S02]  /*4d40*/  IADD3 R17, R40, 0x240, RZ ;  /* 0x0000024028117810 */ /* 0x005fc40007ffe0ff */
[----:B-1----:R-:W-:Y:S01]  /*4d50*/  IADD3 R191, R40, 0x280, RZ ;  /* 0x0000028028bf7810 */ /* 0x002fe20007ffe0ff */
[----:B------:R-:W-:Y:S05]  /*4d60*/  @!P5 BRA `(.L_x_4243) ;  /* 0x000000100000d947 */ /* 0x000fea0003800000 */
[----:B---3--:R0:W-:Y:S02]  /*4d70*/  RED.E.ADD.F32.FTZ.RN.STRONG.GPU [R14.64+-0x800], R13 ;  /* 0xfff8000d0e00798e */ /* 0x0081e4000c10e784 */
.L_x_4243:
[----:B------:R-:W-:Y:S05]  /*4d80*/  BSYNC B0 ;  /* 0x0000000000007941 */ /* 0x000fea0003800000 */
.L_x_4242:
        /* <DEDUP_REMOVED lines=14> */
.L_x_4245:
[----:B------:R-:W-:Y:S05]  /*4e70*/  BSYNC B0 ;  /* 0x0000000000007941 */ /* 0x000fea0003800000 */
.L_x_4244:
[----:B------:R-:W1:Y:S01]  /*4e80*/  LDS R191, [R191.X4+0x1250] ;  /* 0x00125000bfbf7984 */ /* 0x000e620000004800 */
[----:B------:R-:W-:Y:S01]  /*4e90*/  BSSY B0, `(.L_x_4246) ;  /* 0x0000005000007945 */ /* 0x000fe20003800000 */
[----:B0-----:R-:W-:-:S02]  /*4ea0*/  IADD3 R17, R40, 0x300, RZ ;  /* 0x0000030028117810 */ /* 0x001fc40007ffe0ff */
[----:B------:R-:W-:Y:S01]  /*4eb0*/  LEA.HI.SX32 R13, R13, R40, 0x1b ;  /* 0x000000280d0d7211 */ /* 0x000fe200078fdaff */
[----:B------:R-:W-:Y:S05]  /*4ec0*/  @!P0 BRA `(.L_x_4247) ;  /* 0x0000001000008947 */ /* 0x000fea0003800000 */
[----:B-1----:R0:W-:Y:S02]  /*4ed0*/  RED.E.ADD.F32.FTZ.RN.STRONG.GPU [R14.64+-0x600], R191 ;  /* 0xfffa00bf0e00798e */ /* 0x0021e4000c10e784 */
.L_x_4247:
[----:B------:R-:W-:Y:S05]  /*4ee0*/  BSYNC B0 ;  /* 0x0000000000007941 */ /* 0x000fea0003800000 */
.L_x_4246:
[----:B------:R-:W2:Y:S01]  /*4ef0*/  LDS R13, [R13.X4+0x1350] ;  /* 0x001350000d0d7984 */ /* 0x000ea20000004800 */
[----:B------:R-:W-:Y:S01]  /*4f00*/  BSSY B0, `(.L_x_4248) ;  /* 0x0000005000007945 */ /* 0x000fe20003800000 */
[----:B01----:R-:W-:Y:S02]  /*4f10*/  IADD3 R191, R40, 0x340, RZ ;  /* 0x0000034028bf7810 */ /* 0x003fe40007ffe0ff */
[----:B------:R-:W-:Y:S01]  /*4f20*/  LEA.HI.SX32 R17, R17, R40, 0x1b ;  /* 0x0000002811117211 */ /* 0x000fe200078fdaff */
[----:B------:R-:W-:Y:S05]  /*4f30*/  @!P1 BRA `(.L_x_4249) ;  /* 0x0000001000009947 */ /* 0x000fea0003800000 */
[----:B--2---:R0:W-:Y:S02]  /*4f40*/  RED.E.ADD.F32.FTZ.RN.STRONG.GPU [R14.64+-0x500], R13 ;  /* 0xfffb000d0e00798e */ /* 0x0041e4000c10e784 */
.L_x_4249:
[----:B------:R-:W-:Y:S05]  /*4f50*/  BSYNC B0 ;  /* 0x0000000000007941 */ /* 0x000fea0003800000 */
.L_x_4248:
[----:B------:R-:W1:Y:S01]  /*4f60*/  LDS R17, [R17.X4+0x1450] ;  /* 0x0014500011117984 */ /* 0x000e620000004800 */
[----:B------:R-:W-:Y:S01]  /*4f70*/  BSSY B0, `(.L_x_4250) ;  /* 0x0000005000007945 */ /* 0x000fe20003800000 */
[----:B0-2---:R-:W-:Y:S02]  /*4f80*/  IADD3 R13, R40, 0x380, RZ ;  /* 0x00000380280d7810 */ /* 0x005fe40007ffe0ff */
[----:B------:R-:W-:Y:S01]  /*4f90*/  LEA.HI.SX32 R191, R191, R40, 0x1b ;  /* 0x00000028bfbf7211 */ /* 0x000fe200078fdaff */
[----:B------:R-:W-:Y:S05]  /*4fa0*/  @!P2 BRA `(.L_x_4251) ;  /* 0x000000100000a947 */ /* 0x000fea0003800000 */
[----:B-1----:R0:W-:Y:S02]  /*4fb0*/  RED.E.ADD.F32.FTZ.RN.STRONG.GPU [R14.64+-0x400], R17 ;  /* 0xfffc00110e00798e */ /* 0x0021e4000c10e784 */
.L_x_4251:
[----:B------:R-:W-:Y:S05]  /*4fc0*/  BSYNC B0 ;  /* 0x0000000000007941 */ /* 0x000fea0003800000 */
.L_x_4250:
[----:B------:R-:W2:Y:S01]  /*4fd0*/  LDS R191, [R191.X4+0x1550] ;  /* 0x00155000bfbf7984 */ /* 0x000ea20000004800 */
[----:B------:R-:W-:Y:S01]  /*4fe0*/  BSSY B0, `(.L_x_4252) ;  /* 0x0000005000007945 */ /* 0x000fe20003800000 */
[----:B01----:R-:W-:-:S02]  /*4ff0*/  IADD3 R17, R40, 0x3c0, RZ ;  /* 0x000003c028117810 */ /* 0x003fc40007ffe0ff */
[----:B------:R-:W-:Y:S01]  /*5000*/  LEA.HI.SX32 R13, R13, R40, 0x1b ;  /* 0x000000280d0d7211 */ /* 0x000fe200078fdaff */
[----:B------:R-:W-:Y:S05]  /*5010*/  @!P3 BRA `(.L_x_4253) ;  /* 0x000000100000b947 */ /* 0x000fea0003800000 */
[----:B--2---:R0:W-:Y:S02]  /*5020*/  RED.E.ADD.F32.FTZ.RN.STRONG.GPU [R14.64+-0x300], R191 ;  /* 0xfffd00bf0e00798e */ /* 0x0041e4000c10e784 */
.L_x_4253:
[----:B------:R-:W-:Y:S05]  /*5030*/  BSYNC B0 ;  /* 0x0000000000007941 */ /* 0x000fea0003800000 */
.L_x_4252:
[----:B------:R-:W1:Y:S01]  /*5040*/  LDS R13, [R13.X4+0x1650] ;  /* 0x001650000d0d7984 */ /* 0x000e620000004800 */
[----:B------:R-:W-:Y:S01]  /*5050*/  BSSY B0, `(.L_x_4254) ;  /* 0x0000004000007945 */ /* 0x000fe20003800000 */
[----:B------:R-:W-:Y:S01]  /*5060*/  LEA.HI.SX32 R17, R17, R40, 0x1b ;  /* 0x0000002811117211 */ /* 0x000fe200078fdaff */
[----:B------:R-:W-:Y:S05]  /*5070*/  @!P4 BRA `(.L_x_4255) ;  /* 0x000000100000c947 */ /* 0x000fea0003800000 */
[----:B-1----:R1:W-:Y:S02]  /*5080*/  RED.E.ADD.F32.FTZ.RN.STRONG.GPU [R14.64+-0x200], R13 ;  /* 0xfffe000d0e00798e */ /* 0x0023e4000c10e784 */
.L_x_4255:
[----:B------:R-:W-:Y:S05]  /*5090*/  BSYNC B0 ;  /* 0x0000000000007941 */ /* 0x000fea0003800000 */
.L_x_4254:
[----:B------:R-:W3:Y:S01]  /*50a0*/  LDS R17, [R17.X4+0x1750] ;  /* 0x0017500011117984 */ /* 0x000ee20000004800 */
[----:B------:R-:W-:Y:S01]  /*50b0*/  BSSY B0, `(.L_x_4256) ;  /* 0x0000003000007945 */ /* 0x000fe20003800000 */
[----:B------:R-:W-:Y:S05]  /*50c0*/  @!P5 BRA `(.L_x_4257) ;  /* 0x000000100000d947 */ /* 0x000fea0003800000 */
[----:B---3--:R3:W-:Y:S02]  /*50d0*/  RED.E.ADD.F32.FTZ.RN.STRONG.GPU [R14.64+-0x100], R17 ;  /* 0xffff00110e00798e */ /* 0x0087e4000c10e784 */
.L_x_4257:
[----:B------:R-:W-:Y:S05]  /*50e0*/  BSYNC B0 ;  /* 0x0000000000007941 */ /* 0x000fea0003800000 */
.L_x_4256:
[----:B01-3--:R-:W0:Y:S01]  /*50f0*/  SHFL.DOWN PT, R15, R26, 0x1, 0x1f ;  /* 0x08201f001a0f7f89 */ /* 0x00be2200000e0000 */
[C---:B------:R-:W-:Y:S01]  /*5100*/  ISETP.GT.AND P0, PT, R41.reuse, 0x1e, PT ;  /* 0x0000001e2900780c */ /* 0x040fe20003f04270 */
[-C--:B------:R-:W-:Y:S01]  /*5110*/  FMUL.FTZ R14, R54, R166.reuse ;  /* 0x000000a6360e7220 */ /* 0x080fe20000410000 */
[----:B------:R-:W-:Y:S01]  /*5120*/  ISETP.NE.AND P1, PT, R41, RZ, PT ;  /* 0x000000ff2900720c */ /* 0x000fe20003f25270 */
[----:B------:R-:W1:Y:S01]  /*5130*/  SHFL.DOWN PT, R13, R12, 0x1, 0x1f ;  /* 0x08201f000c0d7f89 */ /* 0x000e6200000e0000 */
[----:B------:R-:W-:Y:S01]  /*5140*/  FMUL.FTZ R19, R19, R166 ;  /* 0x000000a613137220 */ /* 0x000fe20000410000 */
[----:B------:R-:W-:Y:S01]  /*5150*/  ISETP.NE.AND P2, PT, R40, RZ, PT ;  /* 0x000000ff2800720c */ /* 0x000fe20003f45270 */
[----:B------:R-:W-:Y:S01]  /*5160*/  FMUL.FTZ R14, R27, R14 ;  /* 0x0000000e1b0e7220 */ /* 0x000fe20000410000 */
[----:B------:R-:W-:Y:S01]  /*5170*/  BSSY B0, `(.L_x_4258) ;  /* 0x0000083000007945 */ /* 0x000fe20003800000 */
[----:B------:R-:W-:-:S02]  /*5180*/  FFMA.FTZ R58, R101, R19, R58 ;  /* 0x00000013653a7223 */ /* 0x000fc4000001003a */
[----:B------:R-:W-:Y:S02]  /*5190*/  FFMA.FTZ R19, R136, R19, R14 ;  /* 0x0000001388137223 */ /* 0x000fe4000001000e */
[C---:B------:R-:W-:Y:S02]  /*51a0*/  FMUL.FTZ R14, R54.reuse, R141 ;  /* 0x0000008d360e7220 */ /* 0x040fe40000410000 */
[----:B------:R-:W-:Y:S02]  /*51b0*/  FADD.FTZ R90, R19, R90 ;  /* 0x0000005a135a7221 */ /* 0x000fe40000010000 */
        /* <DEDUP_REMOVED lines=13> */
[----:B------:R-:W-:Y:S02]  /*5290*/  FMUL.FTZ R181, R181, R14 ;  /* 0x0000000eb5b57220 */ /* 0x000fe40000410000 */
[----:B------:R-:W-:Y:S02]  /*52a0*/  FMUL.FTZ R120, R120, R153 ;  /* 0x0000009978787220 */ /* 0x000fe40000410000 */
[C---:B------:R-:W-:Y:S02]  /*52b0*/  FMUL.FTZ R159, R54.reuse, R159 ;  /* 0x0000009f369f7220 */ /* 0x040fe40000410000 */
[C---:B------:R-:W-:Y:S02]  /*52c0*/  FMUL.FTZ R151, R54.reuse, R151 ;  /* 0x0000009736977220 */ /* 0x040fe40000410000 */
[----:B------:R-:W-:-:S02]  /*52d0*/  FMUL.FTZ R153, R54, R153 ;  /* 0x0000009936997220 */ /* 0x000fc40000410000 */
[----:B------:R-:W-:Y:S02]  /*52e0*/  FMUL.FTZ R14, R54, R135 ;  /* 0x00000087360e7220 */ /* 0x000fe40000410000 */
[----:B------:R-:W-:Y:S02]  /*52f0*/  FMUL.FTZ R116, R116, R141 ;  /* 0x0000008d74747220 */ /* 0x000fe40000410000 */
[----:B------:R-:W-:Y:S02]  /*5300*/  FMUL.FTZ R112, R112, R143 ;  /* 0x0000008f70707220 */ /* 0x000fe40000410000 */
[----:B0-----:R-:W-:Y:S02]  /*5310*/  @!P0 FADD.FTZ R26, R26, R15 ;  /* 0x0000000f1a1a8221 */ /* 0x001fe40000010000 */
[-C--:B------:R-:W-:Y:S02]  /*5320*/  FMUL.FTZ R18, R18, R171.reuse ;  /* 0x000000ab12127220 */ /* 0x080fe40000410000 */
[----:B-1----:R-:W-:Y:S01]  /*5330*/  @!P0 FADD.FTZ R12, R12, R13 ;  /* 0x0000000d0c0c8221 */ /* 0x002fe20000010000 */
[----:B------:R-:W0:Y:S01]  /*5340*/  SHFL.DOWN PT, R17, R26, 0x4, 0x1f ;  /* 0x08801f001a117f89 */ /* 0x000e2200000e0000 */
[----:B------:R-:W-:Y:S01]  /*5350*/  ISETP.GT.AND P0, PT, R41, 0x1b, PT ;  /* 0x0000001b2900780c */ /* 0x000fe20003f04270 */
[----:B------:R-:W-:-:S02]  /*5360*/  FMUL.FTZ R13, R54, R171 ;  /* 0x000000ab360d7220 */ /* 0x000fc40000410000 */
[----:B------:R-:W1:Y:S01]  /*5370*/  SHFL.DOWN PT, R15, R12, 0x4, 0x1f ;  /* 0x08801f000c0f7f89 */ /* 0x000e6200000e0000 */
[----:B------:R-:W-:Y:S02]  /*5380*/  FMUL.FTZ R159, R142, R159 ;  /* 0x0000009f8e9f7220 */ /* 0x000fe40000410000 */
[----:B------:R-:W-:Y:S02]  /*5390*/  FMUL.FTZ R132, R132, R13 ;  /* 0x0000000d84847220 */ /* 0x000fe40000410000 */
[-C--:B------:R-:W-:Y:S02]  /*53a0*/  FMUL.FTZ R13, R54, R167.reuse ;  /* 0x000000a7360d7220 */ /* 0x080fe40000410000 */
[----:B------:R-:W-:Y:S02]  /*53b0*/  FMUL.FTZ R167, R134, R167 ;  /* 0x000000a786a77220 */ /* 0x000fe40000410000 */
[----:B------:R-:W-:Y:S02]  /*53c0*/  FMUL.FTZ R13, R146, R13 ;  /* 0x0000000d920d7220 */ /* 0x000fe40000410000 */
[----:B------:R-:W-:-:S02]  /*53d0*/  FFMA.FTZ R60, R103, R167, R60 ;  /* 0x000000a7673c7223 */ /* 0x000fc4000001003c */
[----:B------:R-:W-:Y:S02]  /*53e0*/  FFMA.FTZ R167, R156, R167, R13 ;  /* 0x000000a79ca77223 */ /* 0x000fe4000001000d */
[-C--:B------:R-:W-:Y:S02]  /*53f0*/  FMUL.FTZ R13, R130, R187.reuse ;  /* 0x000000bb820d7220 */ /* 0x080fe40000410000 */
[----:B------:R-:W-:Y:S02]  /*5400*/  FMUL.FTZ R187, R54, R187 ;  /* 0x000000bb36bb7220 */ /* 0x000fe40000410000 */
[----:B------:R-:W-:Y:S02]  /*5410*/  FFMA.FTZ R62, R105, R13, R62 ;  /* 0x0000000d693e7223 */ /* 0x000fe4000001003e */
[----:B0-----:R-:W-:Y:S02]  /*5420*/  @!P0 FADD.FTZ R26, R26, R17 ;  /* 0x000000111a1a8221 */ /* 0x001fe40000010000 */
[----:B------:R-:W-:-:S02]  /*5430*/  FMUL.FTZ R187, R144, R187 ;  /* 0x000000bb90bb7220 */ /* 0x000fc40000410000 */
[----:B-1----:R-:W-:Y:S01]  /*5440*/  @!P0 FADD.FTZ R12, R12, R15 ;  /* 0x0000000f0c0c8221 */ /* 0x002fe20000010000 */
[----:B------:R-:W0:Y:S01]  /*5450*/  SHFL.DOWN PT, R17, R26, 0x8, 0x1f ;  /* 0x09001f001a117f89 */ /* 0x000e2200000e0000 */
[----:B------:R-:W-:Y:S01]  /*5460*/  ISETP.GT.AND P0, PT, R41, 0x17, PT ;  /* 0x000000172900780c */ /* 0x000fe20003f04270 */
[----:B------:R-:W-:Y:S02]  /*5470*/  FFMA.FTZ R187, R150, R13, R187 ;  /* 0x0000000d96bb7223 */ /* 0x000fe400000100bb */
[----:B------:R-:W1:Y:S01]  /*5480*/  SHFL.DOWN PT, R15, R12, 0x8, 0x1f ;  /* 0x09001f000c0f7f89 */ /* 0x000e6200000e0000 */
[-C--:B------:R-:W-:Y:S02]  /*5490*/  FMUL.FTZ R13, R126, R189.reuse ;  /* 0x000000bd7e0d7220 */ /* 0x080fe40000410000 */
[----:B------:R-:W-:Y:S02]  /*54a0*/  FMUL.FTZ R189, R54, R189 ;  /* 0x000000bd36bd7220 */ /* 0x000fe40000410000 */
[----:B------:R-:W-:-:S02]  /*54b0*/  FFMA.FTZ R64, R107, R13, R64 ;  /* 0x0000000d6b407223 */ /* 0x000fc40000010040 */
[----:B------:R-:W-:Y:S02]  /*54c0*/  FMUL.FTZ R189, R154, R189 ;  /* 0x000000bd9abd7220 */ /* 0x000fe40000410000 */
[----:B------:R-:W-:Y:S02]  /*54d0*/  FMUL.FTZ R151, R152, R151 ;  /* 0x0000009798977220 */ /* 0x000fe40000410000 */
[----:B------:R-:W-:Y:S02]  /*54e0*/  FFMA.FTZ R189, R158, R13, R189 ;  /* 0x0000000d9ebd7223 */ /* 0x000fe400000100bd */
[-C--:B------:R-:W-:Y:S02]  /*54f0*/  FMUL.FTZ R13, R122, R149.reuse ;  /* 0x000000957a0d7220 */ /* 0x080fe40000410000 */
[----:B------:R-:W-:Y:S02]  /*5500*/  FMUL.FTZ R149, R54, R149 ;  /* 0x0000009536957220 */ /* 0x000fe40000410000 */
[----:B------:R-:W-:-:S02]  /*5510*/  FFMA.FTZ R66, R109, R13, R66 ;  /* 0x0000000d6d427223 */ /* 0x000fc40000010042 */
[----:B------:R-:W-:Y:S02]  /*5520*/  FMUL.FTZ R149, R160, R149 ;  /* 0x00000095a0957220 */ /* 0x000fe40000410000 */
[----:B0-----:R-:W-:Y:S02]  /*5530*/  @!P0 FADD.FTZ R26, R26, R17 ;  /* 0x000000111a1a8221 */ /* 0x001fe40000010000 */
[----:B------:R-:W-:Y:S02]  /*5540*/  FFMA.FTZ R149, R162, R13, R149 ;  /* 0x0000000da2957223 */ /* 0x000fe40000010095 */
[----:B-1----:R-:W-:Y:S01]  /*5550*/  @!P0 FADD.FTZ R12, R12, R15 ;  /* 0x0000000f0c0c8221 */ /* 0x002fe20000010000 */
[----:B------:R-:W0:Y:S01]  /*5560*/  SHFL.DOWN PT, R19, R26, 0x10, 0x1f ;  /* 0x0a001f001a137f89 */ /* 0x000e2200000e0000 */
[----:B------:R-:W-:Y:S01]  /*5570*/  ISETP.GT.AND P0, PT, R41, 0xf, PT ;  /* 0x0000000f2900780c */ /* 0x000fe20003f04270 */
[----:B------:R-:W-:Y:S02]  /*5580*/  FMUL.FTZ R15, R114, R139 ;  /* 0x0000008b720f7220 */ /* 0x000fe40000410000 */
[----:B------:R-:W1:Y:S01]  /*5590*/  SHFL.DOWN PT, R17, R12, 0x10, 0x1f ;  /* 0x0a001f000c117f89 */ /* 0x000e6200000e0000 */
[----:B------:R-:W-:-:S02]  /*55a0*/  FMUL.FTZ R13, R118, R145 ;  /* 0x00000091760d7220 */ /* 0x000fc40000410000 */
[-C--:B------:R-:W-:Y:S02]  /*55b0*/  FFMA.FTZ R70, R113, R15.reuse, R70 ;  /* 0x0000000f71467223 */ /* 0x080fe40000010046 */
[----:B------:R-:W-:Y:S02]  /*55c0*/  FFMA.FTZ R181, R188, R15, R181 ;  /* 0x0000000fbcb57223 */ /* 0x000fe400000100b5 */
[-C--:B------:R-:W-:Y:S02]  /*55d0*/  FMUL.FTZ R15, R110, R137.reuse ;  /* 0x000000896e0f7220 */ /* 0x080fe40000410000 */
[C---:B------:R-:W-:Y:S02]  /*55e0*/  FMUL.FTZ R137, R54.reuse, R137 ;  /* 0x0000008936897220 */ /* 0x040fe40000410000 */
[----:B------:R-:W-:Y:S02]  /*55f0*/  FMUL.FTZ R54, R54, R133 ;  /* 0x0000008536367220 */ /* 0x000fe40000410000 */
[----:B------:R-:W-:-:S02]  /*5600*/  FFMA.FTZ R68, R111, R13, R68 ;  /* 0x0000000d6f447223 */ /* 0x000fc40000010044 */
[----:B------:R-:W-:Y:S02]  /*5610*/  FFMA.FTZ R165, R168, R13, R165 ;  /* 0x0000000da8a57223 */ /* 0x000fe400000100a5 */
[----:B------:R-:W-:Y:S02]  /*5620*/  FMUL.FTZ R153, R170, R153 ;  /* 0x00000099aa997220 */ /* 0x000fe40000410000 */
[----:B------:R-:W-:Y:S02]  /*5630*/  FMUL.FTZ R108, R108, R135 ;  /* 0x000000876c6c7220 */ /* 0x000fe40000410000 */
[----:B0-----:R-:W-:Y:S02]  /*5640*/  @!P0 FADD.FTZ R26, R26, R19 ;  /* 0x000000131a1a8221 */ /* 0x001fe40000010000 */
[----:B------:R-:W-:Y:S02]  /*5650*/  FMUL.FTZ R14, R161, R14 ;  /* 0x0000000ea10e7220 */ /* 0x000fe40000410000 */
[----:B-1----:R-:W-:Y:S01]  /*5660*/  @!P0 FADD.FTZ R12, R12, R17 ;  /* 0x000000110c0c8221 */ /* 0x002fe20000010000 */
[----:B------:R-:W-:Y:S01]  /*5670*/  MOV R13, R26 ;  /* 0x0000001a000d7202 */ /* 0x000fe20000000f00 */
[----:B------:R-:W-:-:S02]  /*5680*/  FMUL.FTZ R106, R106, R133 ;  /* 0x000000856a6a7220 */ /* 0x000fc40000410000 */
[----:B------:R-:W-:Y:S02]  /*5690*/  FMUL.FTZ R137, R164, R137 ;  /* 0x00000089a4897220 */ /* 0x000fe40000410000 */
[----:B------:R-:W-:Y:S01]  /*56a0*/  FMUL.FTZ R54, R179, R54 ;  /* 0x00000036b3367220 */ /* 0x000fe20000410000 */
[----:B------:R0:W-:Y:S01]  /*56b0*/  @!P1 STS.64 [R29.X8+0x18d8], R12 ;  /* 0x0018d80c1d009388 */ /* 0x0001e20000008a00 */
        /* <DEDUP_REMOVED lines=46> */
.L_x_4259:
[----:B0-----:R-:W-:Y:S05]  /*59a0*/  BSYNC B0 ;  /* 0x0000000000007941 */ /* 0x001fea0003800000 */
.L_x_4258:
[----:B------:R-:W-:Y:S02]  /*59b0*/  IADD3 R83, R83, 0x1, RZ ;  /* 0x0000000153537810 */ /* 0x000fe40007ffe0ff */
[----:B------:R-:W-:Y:S02]  /*59c0*/  IADD3 R81, P1, R81, 0x1, RZ ;  /* 0x0000000151517810 */ /* 0x000fe40007f3e0ff */
[----:B------:R-:W-:Y:S02]  /*59d0*/  ISETP.GE.AND P0, PT, R83, c[0x0][0x16c], PT ;  /* 0x00005b0053007a0c */ /* 0x000fe40003f06270 */
[----:B------:R-:W-:-:S11]  /*59e0*/  IADD3.X R56, RZ, R56, RZ, P1, !PT ;  /* 0x00000038ff387210 */ /* 0x000fd60000ffe4ff */
[----:B--2---:R-:W-:Y:S01]  /*59f0*/  @P0 CALL.REL.NOINC `(.L_x_4212) ;  /* 0x0000001000000944 */ /* 0x004fe20003c00000 */
[----:B------:R-:W-:Y:S05]  /*5a00*/  BRA `(.L_x_4260) ;  /* 0xffffcb3000007947 */ /* 0x000fea000383ffff */
.L_x_4212:
[----:B------:R-:W-:Y:S01]  /*5a10*/  BAR.SYNC.DEFER_BLOCKING 0x0 ;  /* 0x0000000000007b1d */ /* 0x000fe20000010000 */
[----:B------:R-:W-:Y:S01]  /*5a20*/  F2FP.BF16.PACK_AB R75, R66, R93 ;  /* 0x0000005d424b723e */ /* 0x000fe200000010ff */
        /* <DEDUP_REMOVED lines=8> */
[----:B------:R-:W-:Y:S01]  /*5ab0*/  IMAD R19, R47, c[0x0][0x300], RZ ;  /* 0x0000c0002f137a24 */ /* 0x000fe200078e02ff */
[----:B------:R-:W-:-:S02]  /*5ac0*/  F2FP.BF16.PACK_AB R66, R60, R87 ;  /* 0x000000573c42723e */ /* 0x000fc400000010ff */
[----:B------:R-:W-:Y:S01]  /*5ad0*/  F2FP.BF16.PACK_AB R65, R62, R89 ;  /* 0x000000593e41723e */ /* 0x000fe200000010ff */
[----:B------:R-:W-:Y:S01]  /*5ae0*/  IMAD R19, R48, c[0x0][0x304], R19 ;  /* 0x0000c10030137a24 */ /* 0x000fe200078e0213 */
        /* <DEDUP_REMOVED lines=16> */
[----:B------:R-:W-:Y:S01]  /*5bf0*/  FADD.FTZ R12, R13, R104 ;  /* 0x000000680d0c7221 */ /* 0x000fe20000010000 */
[----:B------:R-:W-:Y:S01]  /*5c00*/  F2FP.BF16.PACK_AB R104, R104, R131 ;  /* 0x000000836868723e */ /* 0x000fe200000010ff */
[----:B------:R-:W-:Y:S01]  /*5c10*/  IMAD.WIDE.U32 R2, R45, c[0x0][0x2d8], R2 ;  /* 0x0000b6002d027a25 */ /* 0x000fe200078e0002 */
[----:B------:R-:W-:Y:S02]  /*5c20*/  F2FP.BF16.PACK_AB R57, R94, R121 ;  /* 0x000000795e39723e */ /* 0x000fe400000010ff */
[----:B------:R-:W-:Y:S01]  /*5c30*/  F2FP.BF16.PACK_AB R56, R96, R123 ;  /* 0x0000007b6038723e */ /* 0x000fe200000010ff */
[----:B------:R-:W-:Y:S01]  /*5c40*/  FADD.FTZ R13, R12, R129 ;  /* 0x000000810c0d7221 */ /* 0x000fe20000010000 */
[----:B------:R-:W-:-:S02]  /*5c50*/  IADD3 R3, R3, R17, RZ ;  /* 0x0000001103037210 */ /* 0x000fc40007ffe0ff */
[C---:B------:R-:W-:Y:S01]  /*5c60*/  LEA R12, P0, R2.reuse, c[0x0][0x330], 0x1 ;  /* 0x0000cc00020c7a11 */ /* 0x040fe200078008ff */
[----:B------:R-:W-:Y:S01]  /*5c70*/  FADD.FTZ R16, R13, R102 ;  /* 0x000000660d107221 */ /* 0x000fe20000010000 */
[----:B------:R-:W-:Y:S02]  /*5c80*/  IADD3 R33, P1, R33, -0x800, RZ ;  /* 0xfffff80021217810 */ /* 0x000fe40007f3e0ff */
[----:B------:R-:W-:Y:S01]  /*5c90*/  LEA.HI.X R13, R2, c[0x0][0x334], R3, 0x1, P0 ;  /* 0x0000cd00020d7a11 */ /* 0x000fe200000f0c03 */
[----:B------:R-:W-:Y:S01]  /*5ca0*/  FADD.FTZ R17, R16, R127 ;  /* 0x0000007f10117221 */ /* 0x000fe20000010000 */
[----:B------:R-:W-:Y:S02]  /*5cb0*/  IADD3 R38, P2, R38, -0x800, RZ ;  /* 0xfffff80026267810 */ /* 0x000fe40007f5e0ff */
[----:B------:R-:W-:Y:S01]  /*5cc0*/  IADD3 R36, P3, R36, -0x800, RZ ;  /* 0xfffff80024247810 */ /* 0x000fe20007f7e0ff */
[----:B------:R-:W-:Y:S01]  /*5cd0*/  IMAD.WIDE R2, R28, 0x10, R12 ;  /* 0x000000101c027825 */ /* 0x000fe200078e020c */
[----:B------:R-:W-:-:S02]  /*5ce0*/  IADD3 R34, P4, R34, -0x800, RZ ;  /* 0xfffff80022227810 */ /* 0x000fc40007f9e0ff */
[----:B------:R-:W-:Y:S01]  /*5cf0*/  IADD3 R30, R30, -0x400, RZ ;  /* 0xfffffc001e1e7810 */ /* 0x000fe20007ffe0ff */
[----:B------:R-:W-:Y:S01]  /*5d00*/  IMAD.WIDE.U32 R12, R48, c[0x0][0x300], R14 ;  /* 0x0000c000300c7a25 */ /* 0x000fe200078e000e */
[----:B------:R-:W-:Y:S02]  /*5d10*/  IADD3.X R32, R32, -0x1, RZ, P1, !PT ;  /* 0xffffffff20207810 */ /* 0x000fe40000ffe4ff */
[----:B------:R-:W-:Y:S01]  /*5d20*/  IADD3.X R39, R39, -0x1, RZ, P2, !PT ;  /* 0xffffffff27277810 */ /* 0x000fe200017fe4ff */
[----:B------:R-:W-:Y:S01]  /*5d30*/  FADD.FTZ R100, R17, R100 ;  /* 0x0000006411647221 */ /* 0x000fe20000010000 */
[----:B------:R-:W-:Y:S02]  /*5d40*/  IADD3 R13, R13, R19, RZ ;  /* 0x000000130d0d7210 */ /* 0x000fe40007ffe0ff */
[----:B------:R-:W-:Y:S01]  /*5d50*/  IADD3.X R37, R37, -0x1, RZ, P3, !PT ;  /* 0xffffffff25257810 */ /* 0x000fe20001ffe4ff */
[----:B------:R-:W-:Y:S01]  /*5d60*/  FADD.FTZ R125, R100, R125 ;  /* 0x0000007d647d7221 */ /* 0x000fe20000010000 */
[----:B------:R-:W-:Y:S01]  /*5d70*/  IADD3.X R35, R35, -0x1, RZ, P4, !PT ;  /* 0xffffffff23237810 */ /* 0x000fe200027fe4ff */
[----:B0-----:R-:W-:Y:S02]  /*5d80*/  STG.E.128 [R2.64+-0x800], R4 ;  /* 0xfff8000402007986 */ /* 0x001fe4000c101d04 */
[----:B------:R-:W-:-:S02]  /*5d90*/  FADD.FTZ R98, R125, R98 ;  /* 0x000000627d627221 */ /* 0x000fc40000010000 */
[----:B-1----:R0:W-:Y:S02]  /*5da0*/  STG.E.128 [R2.64+-0x600], R8 ;  /* 0xfffa000802007986 */ /* 0x0021e4000c101d04 */
[----:B------:R-:W-:Y:S02]  /*5db0*/  FADD.FTZ R123, R98, R123 ;  /* 0x0000007b627b7221 */ /* 0x000fe40000010000 */
[----:B------:R-:W-:Y:S02]  /*5dc0*/  BAR.SYNC.DEFER_BLOCKING 0x0 ;  /* 0x0000000000007b1d */ /* 0x000fe40000010000 */
        /* <DEDUP_REMOVED lines=14> */
[C---:B------:R-:W-:Y:S01]  /*5eb0*/  LEA R4, P0, R2.reuse, c[0x0][0x340], 0x1 ;  /* 0x0000d00002047a11 */ /* 0x040fe200078008ff */
[----:B------:R-:W-:Y:S02]  /*5ec0*/  FADD.FTZ R42, R117, R90 ;  /* 0x0000005a752a7221 */ /* 0x000fe40000010000 */
[----:B------:R-:W1:Y:S01]  /*5ed0*/  LDS.128 R64, [R0.X16+0x200] ;  /* 0x0002000000407984 */ /* 0x000e62000000cc00 */
[----:B------:R-:W-:Y:S02]  /*5ee0*/  LEA.HI.X R5, R2, c[0x0][0x344], R3, 0x1, P0 ;  /* 0x0000d10002057a11 */ /* 0x000fe400000f0c03 */
[C---:B------:R-:W-:Y:S02]  /*5ef0*/  ISETP.GT.AND P0, PT, R31.reuse, 0x1, PT ;  /* 0x000000011f00780c */ /* 0x040fe40003f04270 */
[----:B------:R-:W-:Y:S01]  /*5f00*/  IADD3 R31, R31, -0x1, RZ ;  /* 0xffffffff1f1f7810 */ /* 0x000fe20007ffe0ff */
[----:B------:R-:W-:-:S05]  /*5f10*/  IMAD.WIDE R2, R28, 0x10, R4 ;  /* 0x000000101c027825 */ /* 0x000fca00078e0204 */
[----:B0-----:R0:W-:Y:S04]  /*5f20*/  STG.E.128 [R2.64+-0x800], R60 ;  /* 0xfff8003c02007986 */ /* 0x0011e8000c101d04 */
[----:B-1----:R0:W-:Y:S02]  /*5f30*/  STG.E.128 [R2.64+-0x600], R64 ;  /* 0xfffa004002007986 */ /* 0x0021e4000c101d04 */
[----:B0-----:R-:W-:Y:S01]  /*5f40*/  @!P0 CALL.REL.NOINC `(.L_x_4210) ;  /* 0x0000001000008944 */ /* 0x001fe20003c00000 */
[----:B------:R-:W-:Y:S05]  /*5f50*/  BRA `(.L_x_4261) ;  /* 0xffffa83000007947 */ /* 0x000fea000383ffff */
.L_x_4210:
        /* <DEDUP_REMOVED lines=29> */
.L_x_4263:
[----:B------:R-:W-:Y:S05]  /*6130*/  BSYNC B0 ;  /* 0x0000000000007941 */ /* 0x000fea0003800000 */
.L_x_4262:
        /* <DEDUP_REMOVED lines=28> */
.L_x_4265:
[----:B------:R-:W1:Y:S02]  /*6300*/  S2R R13, SR_TID.X ;  /* 0x00000000000d7919 */ /* 0x000e640000002100 */
.L_x_4266:
[----:B------:R-:W-:Y:S05]  /*6310*/  BSYNC B0 ;  /* 0x0000000000007941 */ /* 0x000fea0003800000 */
.L_x_4264:
        /* <DEDUP_REMOVED lines=10> */
.L_x_4267:
        /* <DEDUP_REMOVED lines=26> */
.L_x_4217:
[----:B------:R-:W-:Y:S01]  /*6560*/  HFMA2.MMA R186, -RZ, RZ, 0, 5.9604644775390625e-08 ;  /* 0x00000001ffba7435 */ /* 0x000fe200000001ff */
[----:B------:R-:W-:Y:S02]  /*6570*/  MOV R185, R14 ;  /* 0x0000000e00b97202 */ /* 0x000fe40000000f00 */
[----:B------:R-:W-:-:S02]  /*6580*/  MOV R187, RZ ;  /* 0x000000ff00bb7202 */ /* 0x000fc40000000f00 */
[----:B------:R-:W-:Y:S02]  /*6590*/  MOV R188, 0xffffffff ;  /* 0xffffffff00bc7802 */ /* 0x000fe40000000f00 */
[----:B------:R-:W-:Y:S02]  /*65a0*/  MOV R12, 0x65c0 ;  /* 0x000065c0000c7802 */ /* 0x000fe40000000f00 */
[----:B-1----:R-:W-:Y:S05]  /*65b0*/  CALL.REL.NOINC `($__internal_173_$__cuda_sm70_shflsync_up) ;  /* 0x00000ed000007944 */ /* 0x002fea0003c00000 */
[----:B-1----:R-:W-:Y:S01]  /*65c0*/  MOV R179, R186 ;  /* 0x000000ba00b37202 */ /* 0x002fe20000000f00 */
[----:B0-----:R-:W-:Y:S05]  /*65d0*/  BRA `(.L_x_4268) ;  /* 0xffffcd5000007947 */ /* 0x001fea000383ffff */
.L_x_4218:
[----:B------:R-:W-:Y:S01]  /*65e0*/  HFMA2.MMA R186, -RZ, RZ, 0, 5.9604644775390625e-08 ;  /* 0x00000001ffba7435 */ /* 0x000fe200000001ff */
[----:B------:R-:W-:Y:S02]  /*65f0*/  MOV R185, R15 ;  /* 0x0000000f00b97202 */ /* 0x000fe40000000f00 */
[----:B------:R-:W-:Y:S02]  /*6600*/  MOV R187, RZ ;  /* 0x000000ff00bb7202 */ /* 0x000fe40000000f00 */
[----:B------:R-:W-:Y:S02]  /*6610*/  MOV R188, 0xffffffff ;  /* 0xffffffff00bc7802 */ /* 0x000fe40000000f00 */
[----:B------:R-:W-:-:S02]  /*6620*/  MOV R12, 0x6640 ;  /* 0x00006640000c7802 */ /* 0x000fc40000000f00 */
[----:B012---:R-:W-:Y:S05]  /*6630*/  CALL.REL.NOINC `($__internal_173_$__cuda_sm70_shflsync_up) ;  /* 0x00000e5000007944 */ /* 0x007fea0003c00000 */
        /* <DEDUP_REMOVED lines=10> */
[----:B------:R-:W-:Y:S05]  /*66e0*/  CALL.REL.NOINC `($__internal_173_$__cuda_sm70_shflsync_up) ;  /* 0x00000da000007944 */ /* 0x000fea0003c00000 */
[----:B-1----:R-:W-:Y:S01]  /*66f0*/  MOV R14, R186 ;  /* 0x000000ba000e7202 */ /* 0x002fe20000000f00 */
[----:B------:R-:W-:Y:S01]  /*6700*/  HFMA2.MMA R186, -RZ, RZ, 0, 1.1920928955078125e-07 ;  /* 0x00000002ffba7435 */ /* 0x000fe200000001ff */
[----:B0-----:R-:W-:-:S02]  /*6710*/  MOV R185, R15 ;  /* 0x0000000f00b97202 */ /* 0x001fc40000000f00 */
[----:B------:R-:W-:Y:S02]  /*6720*/  MOV R187, RZ ;  /* 0x000000ff00bb7202 */ /* 0x000fe40000000f00 */
[----:B------:R-:W-:Y:S02]  /*6730*/  MOV R188, 0xffffffff ;  /* 0xffffffff00bc7802 */ /* 0x000fe40000000f00 */
[----:B------:R-:W-:Y:S02]  /*6740*/  MOV R12, 0x6760 ;  /* 0x00006760000c7802 */ /* 0x000fe40000000f00 */
[----:B------:R-:W-:Y:S05]  /*6750*/  CALL.REL.NOINC `($__internal_173_$__cuda_sm70_shflsync_up) ;  /* 0x00000d3000007944 */ /* 0x000fea0003c00000 */
        /* <DEDUP_REMOVED lines=8> */
[----:B------:R-:W-:Y:S05]  /*67e0*/  CALL.REL.NOINC `($__internal_173_$__cuda_sm70_shflsync_up) ;  /* 0x00000ca000007944 */ /* 0x000fea0003c00000 */
[----:B-1----:R-:W-:Y:S01]  /*67f0*/  MOV R14, R186 ;  /* 0x000000ba000e7202 */ /* 0x002fe20000000f00 */
[----:B------:R-:W-:Y:S01]  /*6800*/  HFMA2.MMA R186, -RZ, RZ, 0, 2.384185791015625e-07 ;  /* 0x00000004ffba7435 */ /* 0x000fe200000001ff */
[----:B0-----:R-:W-:Y:S02]  /*6810*/  MOV R185, R15 ;  /* 0x0000000f00b97202 */ /* 0x001fe40000000f00 */
[----:B------:R-:W-:Y:S02]  /*6820*/  MOV R187, RZ ;  /* 0x000000ff00bb7202 */ /* 0x000fe40000000f00 */
[----:B------:R-:W-:Y:S02]  /*6830*/  MOV R188, 0xffffffff ;  /* 0xffffffff00bc7802 */ /* 0x000fe40000000f00 */
[----:B------:R-:W-:Y:S02]  /*6840*/  MOV R12, 0x6860 ;  /* 0x00006860000c7802 */ /* 0x000fe40000000f00 */
[----:B------:R-:W-:Y:S05]  /*6850*/  CALL.REL.NOINC `($__internal_173_$__cuda_sm70_shflsync_up) ;  /* 0x00000c3000007944 */ /* 0x000fea0003c00000 */
[----:B------:R-:W-:Y:S01]  /*6860*/  ISETP.GE.AND P0, PT, R41, 0x4, PT ;  /* 0x000000042900780c */ /* 0x000fe20003f06270 */
[----:B0-----:R-:W-:Y:S01]  /*6870*/  HFMA2.MMA R187, -RZ, RZ, 0, 0 ;  /* 0x00000000ffbb7435 */ /* 0x001fe200000001ff */
[----:B------:R-:W-:-:S02]  /*6880*/  MOV R188, 0xffffffff ;  /* 0xffffffff00bc7802 */ /* 0x000fc40000000f00 */
[----:B------:R-:W-:-:S09]  /*6890*/  MOV R12, 0x6900 ;  /* 0x00006900000c7802 */ /* 0x000fd20000000f00 */
[----:B-1----:R-:W-:Y:S01]  /*68a0*/  @P0 FFMA.FTZ R15, R179, R186, R15 ;  /* 0x000000bab30f0223 */ /* 0x002fe2000001000f */
[----:B------:R-:W-:Y:S01]  /*68b0*/  HFMA2.MMA R186, -RZ, RZ, 0, 4.76837158203125e-07 ;  /* 0x00000008ffba7435 */ /* 0x000fe200000001ff */
[----:B------:R-:W-:-:S05]  /*68c0*/  @P0 FMUL.FTZ R179, R14, R179 ;  /* 0x000000b30eb30220 */ /* 0x000fca0000410000 */
[----:B------:R-:W-:-:S04]  /*68d0*/  MOV R181, R179 ;  /* 0x000000b300b57202 */ /* 0x000fc80000000f00 */
[----:B------:R-:W-:Y:S02]  /*68e0*/  MOV R185, R181 ;  /* 0x000000b500b97202 */ /* 0x000fe40000000f00 */
[----:B------:R-:W-:Y:S05]  /*68f0*/  CALL.REL.NOINC `($__internal_173_$__cuda_sm70_shflsync_up) ;  /* 0x00000b9000007944 */ /* 0x000fea0003c00000 */
[----:B-1----:R-:W-:Y:S01]  /*6900*/  MOV R14, R186 ;  /* 0x000000ba000e7202 */ /* 0x002fe20000000f00 */
[----:B------:R-:W-:Y:S01]  /*6910*/  HFMA2.MMA R186, -RZ, RZ, 0, 4.76837158203125e-07 ;  /* 0x00000008ffba7435 */ /* 0x000fe200000001ff */
[----:B0-----:R-:W-:Y:S02]  /*6920*/  MOV R185, R15 ;  /* 0x0000000f00b97202 */ /* 0x001fe40000000f00 */
[----:B------:R-:W-:Y:S02]  /*6930*/  MOV R187, RZ ;  /* 0x000000ff00bb7202 */ /* 0x000fe40000000f00 */
[----:B------:R-:W-:Y:S02]  /*6940*/  MOV R188, 0xffffffff ;  /* 0xffffffff00bc7802 */ /* 0x000fe40000000f00 */
[----:B------:R-:W-:Y:S02]  /*6950*/  MOV R12, 0x6970 ;  /* 0x00006970000c7802 */ /* 0x000fe40000000f00 */
[----:B------:R-:W-:Y:S05]  /*6960*/  CALL.REL.NOINC `($__internal_173_$__cuda_sm70_shflsync_up) ;  /* 0x00000b2000007944 */ /* 0x000fea0003c00000 */
        /* <DEDUP_REMOVED lines=8> */
[----:B------:R-:W-:Y:S02]  /*69f0*/  MOV R185, R181 ;  /* 0x000000b500b97202 */ /* 0x000fe40000000f00 */
[----:B------:R-:W-:Y:S05]  /*6a00*/  CALL.REL.NOINC `($__internal_173_$__cuda_sm70_shflsync_up) ;  /* 0x00000a8000007944 */ /* 0x000fea0003c00000 */
[----:B-1----:R-:W-:Y:S01]  /*6a10*/  MOV R183, R186 ;  /* 0x000000ba00b77202 */ /* 0x002fe20000000f00 */
[----:B------:R-:W-:Y:S01]  /*6a20*/  HFMA2.MMA R186, -RZ, RZ, 0, 9.5367431640625e-07 ;  /* 0x00000010ffba7435 */ /* 0x000fe200000001ff */
[----:B0-----:R-:W-:Y:S02]  /*6a30*/  MOV R185, R15 ;  /* 0x0000000f00b97202 */ /* 0x001fe40000000f00 */
[----:B------:R-:W-:Y:S02]  /*6a40*/  MOV R187, RZ ;  /* 0x000000ff00bb7202 */ /* 0x000fe40000000f00 */
[----:B------:R-:W-:Y:S02]  /*6a50*/  MOV R188, 0xffffffff ;  /* 0xffffffff00bc7802 */ /* 0x000fe40000000f00 */
[----:B------:R-:W-:-:S02]  /*6a60*/  MOV R12, 0x6a80 ;  /* 0x00006a80000c7802 */ /* 0x000fc40000000f00 */
[----:B------:R-:W-:Y:S05]  /*6a70*/  CALL.REL.NOINC `($__internal_173_$__cuda_sm70_shflsync_up) ;  /* 0x00000a1000007944 */ /* 0x000fea0003c00000 */
[----:B-1----:R-:W-:Y:S01]  /*6a80*/  MOV R12, R186 ;  /* 0x000000ba000c7202 */ /* 0x002fe20000000f00 */
[----:B0-----:R-:W-:Y:S05]  /*6a90*/  BRA `(.L_x_4269) ;  /* 0xffffca1000007947 */ /* 0x001fea000383ffff */
.L_x_4221:
[----:B------:R-:W-:Y:S01]  /*6aa0*/  HFMA2.MMA R186, -RZ, RZ, 0, 5.9604644775390625e-08 ;  /* 0x00000001ffba7435 */ /* 0x000fe200000001ff */
[----:B0-----:R-:W-:-:S02]  /*6ab0*/  MOV R185, R181 ;  /* 0x000000b500b97202 */ /* 0x001fc40000000f00 */
[----:B------:R-:W-:Y:S02]  /*6ac0*/  MOV R187, RZ ;  /* 0x000000ff00bb7202 */ /* 0x000fe40000000f00 */
[----:B------:R-:W-:Y:S02]  /*6ad0*/  MOV R188, 0xffffffff ;  /* 0xffffffff00bc7802 */ /* 0x000fe40000000f00 */
[----:B------:R-:W-:Y:S02]  /*6ae0*/  MOV R12, 0x6b00 ;  /* 0x00006b00000c7802 */ /* 0x000fe40000000f00 */
[----:B-1----:R-:W-:Y:S05]  /*6af0*/  CALL.REL.NOINC `($__internal_173_$__cuda_sm70_shflsync_up) ;  /* 0x0000099000007944 */ /* 0x002fea0003c00000 */
[----:B-1----:R-:W-:Y:S01]  /*6b00*/  MOV R14, R186 ;  /* 0x000000ba000e7202 */ /* 0x002fe20000000f00 */
[----:B------:R-:W-:Y:S01]  /*6b10*/  HFMA2.MMA R186, -RZ, RZ, 0, 5.9604644775390625e-08 ;  /* 0x00000001ffba7435 */ /* 0x000fe200000001ff */
[----:B0-----:R-:W-:Y:S02]  /*6b20*/  MOV R185, R15 ;  /* 0x0000000f00b97202 */ /* 0x001fe40000000f00 */
[----:B------:R-:W-:Y:S02]  /*6b30*/  MOV R187, RZ ;  /* 0x000000ff00bb7202 */ /* 0x000fe40000000f00 */
[----:B------:R-:W-:-:S02]  /*6b40*/  MOV R188, 0xffffffff ;  /* 0xffffffff00bc7802 */ /* 0x000fc40000000f00 */
[----:B------:R-:W-:Y:S02]  /*6b50*/  MOV R12, 0x6b70 ;  /* 0x00006b70000c7802 */ /* 0x000fe40000000f00 */
[----:B------:R-:W-:Y:S05]  /*6b60*/  CALL.REL.NOINC `($__internal_173_$__cuda_sm70_shflsync_up) ;  /* 0x0000092000007944 */ /* 0x000fea0003c00000 */
[----:B------:R-:W-:Y:S01]  /*6b70*/  HFMA2.MMA R190, -RZ, RZ, 0, 0 ;  /* 0x00000000ffbe7435 */ /* 0x000fe200000001ff */
[----:B------:R-:W-:Y:S02]  /*6b80*/  MOV R179, R14 ;  /* 0x0000000e00b37202 */ /* 0x000fe40000000f00 */
[----:B0-----:R-:W-:Y:S02]  /*6b90*/  MOV R185, R26 ;  /* 0x0000001a00b97202 */ /* 0x001fe40000000f00 */
[----:B------:R-:W-:Y:S02]  /*6ba0*/  MOV R183, 0x1f ;  /* 0x0000001f00b77802 */ /* 0x000fe40000000f00 */
[----:B------:R-:W-:Y:S02]  /*6bb0*/  MOV R192, 0xffffffff ;  /* 0xffffffff00c07802 */ /* 0x000fe40000000f00 */
[----:B------:R-:W-:Y:S02]  /*6bc0*/  MOV R12, 0x6be0 ;  /* 0x00006be0000c7802 */ /* 0x000fe40000000f00 */
[----:B-1----:R-:W-:Y:S05]  /*6bd0*/  CALL.REL.NOINC `($__internal_172_$__cuda_sm70_shflsync_idx_p) ;  /* 0x0000087000007944 */ /* 0x002fea0003c00000 */
[----:B0-----:R-:W-:Y:S01]  /*6be0*/  HFMA2.MMA R190, -RZ, RZ, 0, 0 ;  /* 0x00000000ffbe7435 */ /* 0x001fe200000001ff */
[----:B-1----:R-:W-:-:S02]  /*6bf0*/  MOV R26, R183 ;  /* 0x000000b7001a7202 */ /* 0x002fc40000000f00 */
[----:B------:R-:W-:Y:S02]  /*6c00*/  MOV R185, R27 ;  /* 0x0000001b00b97202 */ /* 0x000fe40000000f00 */
[----:B------:R-:W-:Y:S02]  /*6c10*/  MOV R183, 0x1f ;  /* 0x0000001f00b77802 */ /* 0x000fe40000000f00 */
[----:B------:R-:W-:Y:S02]  /*6c20*/  MOV R192, 0xffffffff ;  /* 0xffffffff00c07802 */ /* 0x000fe40000000f00 */
[----:B------:R-:W-:Y:S02]  /*6c30*/  MOV R12, 0x6c50 ;  /* 0x00006c50000c7802 */ /* 0x000fe40000000f00 */
[----:B------:R-:W-:Y:S05]  /*6c40*/  CALL.REL.NOINC `($__internal_172_$__cuda_sm70_shflsync_idx_p) ;  /* 0x0000080000007944 */ /* 0x000fea0003c00000 */
[----:B-1----:R-:W-:Y:S01]  /*6c50*/  MOV R13, R183 ;  /* 0x000000b7000d7202 */ /* 0x002fe20000000f00 */
[----:B0-----:R-:W-:Y:S05]  /*6c60*/  BRA `(.L_x_4270) ;  /* 0xffffc9b000007947 */ /* 0x001fea000383ffff */
.L_x_4224:
[----:B------:R-:W-:Y:S01]  /*6c70*/  HFMA2.MMA R190, -RZ, RZ, 0, 5.9604644775390625e-08 ;  /* 0x00000001ffbe7435 */ /* 0x000fe200000001ff */
[----:B------:R-:W-:Y:S02]  /*6c80*/  MOV R181, R14 ;  /* 0x0000000e00b57202 */ /* 0x000fe40000000f00 */
[----:B------:R-:W-:-:S02]  /*6c90*/  MOV R188, 0x1f ;  /* 0x0000001f00bc7802 */ /* 0x000fc40000000f00 */
[----:B------:R-:W-:Y:S02]  /*6ca0*/  MOV R183, 0xffffffff ;  /* 0xffffffff00b77802 */ /* 0x000fe40000000f00 */
[----:B------:R-:W-:Y:S02]  /*6cb0*/  MOV R12, 0x6cd0 ;  /* 0x00006cd0000c7802 */ /* 0x000fe40000000f00 */
[----:B------:R-:W-:Y:S05]  /*6cc0*/  CALL.REL.NOINC `($__internal_171_$__cuda_sm70_shflsync_down) ;  /* 0x0000074000007944 */ /* 0x000fea0003c00000 */
[----:B-1----:R-:W-:Y:S01]  /*6cd0*/  MOV R175, R188 ;  /* 0x000000bc00af7202 */ /* 0x002fe20000000f00 */
[----:B0-----:R-:W-:Y:S05]  /*6ce0*/  BRA `(.L_x_4271) ;  /* 0xffffce1000007947 */ /* 0x001fea000383ffff */
.L_x_4225:
[----:B------:R-:W-:Y:S01]  /*6cf0*/  HFMA2.MMA R190, -RZ, RZ, 0, 5.9604644775390625e-08 ;  /* 0x00000001ffbe7435 */ /* 0x000fe200000001ff */
[----:B------:R-:W-:Y:S02]  /*6d00*/  MOV R181, R15 ;  /* 0x0000000f00b57202 */ /* 0x000fe40000000f00 */
[----:B------:R-:W-:Y:S02]  /*6d10*/  MOV R188, 0x1f ;  /* 0x0000001f00bc7802 */ /* 0x000fe40000000f00 */
[----:B------:R-:W-:Y:S02]  /*6d20*/  MOV R183, 0xffffffff ;  /* 0xffffffff00b77802 */ /* 0x000fe40000000f00 */
[----:B------:R-:W-:-:S02]  /*6d30*/  MOV R12, 0x6d50 ;  /* 0x00006d50000c7802 */ /* 0x000fc40000000f00 */
[----:B01----:R-:W-:Y:S05]  /*6d40*/  CALL.REL.NOINC `($__internal_171_$__cuda_sm70_shflsync_down) ;  /* 0x000006c000007944 */ /* 0x003fea0003c00000 */
        /* <DEDUP_REMOVED lines=9> */
[----:B------:R-:W-:Y:S05]  /*6de0*/  CALL.REL.NOINC `($__internal_171_$__cuda_sm70_shflsync_down) ;  /* 0x0000062000007944 */ /* 0x000fea0003c00000 */
[----:B0-----:R-:W-:Y:S01]  /*6df0*/  HFMA2.MMA R190, -RZ, RZ, 0, 1.1920928955078125e-07 ;  /* 0x00000002ffbe7435 */ /* 0x001fe200000001ff */
[----:B-1----:R-:W-:Y:S02]  /*6e00*/  MOV R14, R188 ;  /* 0x000000bc000e7202 */ /* 0x002fe40000000f00 */
[----:B------:R-:W-:-:S02]  /*6e10*/  MOV R181, R15 ;  /* 0x0000000f00b57202 */ /* 0x000fc40000000f00 */
[----:B------:R-:W-:Y:S02]  /*6e20*/  MOV R188, 0x1f ;  /* 0x0000001f00bc7802 */ /* 0x000fe40000000f00 */
[----:B------:R-:W-:Y:S02]  /*6e30*/  MOV R183, 0xffffffff ;  /* 0xffffffff00b77802 */ /* 0x000fe40000000f00 */
[----:B------:R-:W-:Y:S02]  /*6e40*/  MOV R12, 0x6e60 ;  /* 0x00006e60000c7802 */ /* 0x000fe40000000f00 */
[----:B------:R-:W-:Y:S05]  /*6e50*/  CALL.REL.NOINC `($__internal_171_$__cuda_sm70_shflsync_down) ;  /* 0x000005b000007944 */ /* 0x000fea0003c00000 */
[----:B-1----:R-:W-:Y:S01]  /*6e60*/  @!P3 FFMA.FTZ R15, R175, R188, R15 ;  /* 0x000000bcaf0fb223 */ /* 0x002fe2000001000f */
[----:B0-----:R-:W-:Y:S01]  /*6e70*/  HFMA2.MMA R190, -RZ, RZ, 0, 2.384185791015625e-07 ;  /* 0x00000004ffbe7435 */ /* 0x001fe200000001ff */
[----:B------:R-:W-:Y:S01]  /*6e80*/  @!P3 FMUL.FTZ R175, R14, R175 ;  /* 0x000000af0eafb220 */ /* 0x000fe20000410000 */
[----:B------:R-:W-:Y:S02]  /*6e90*/  MOV R188, 0x1f ;  /* 0x0000001f00bc7802 */ /* 0x000fe40000000f00 */
[----:B------:R-:W-:Y:S02]  /*6ea0*/  MOV R183, 0xffffffff ;  /* 0xffffffff00b77802 */ /* 0x000fe40000000f00 */
[----:B------:R-:W-:-:S02]  /*6eb0*/  MOV R181, R175 ;  /* 0x000000af00b57202 */ /* 0x000fc40000000f00 */
[----:B------:R-:W-:Y:S02]  /*6ec0*/  MOV R12, 0x6ee0 ;  /* 0x00006ee0000c7802 */ /* 0x000fe40000000f00 */
[----:B------:R-:W-:Y:S05]  /*6ed0*/  CALL.REL.NOINC `($__internal_171_$__cuda_sm70_shflsync_down) ;  /* 0x0000053000007944 */ /* 0x000fea0003c00000 */
[----:B0-----:R-:W-:Y:S01]  /*6ee0*/  HFMA2.MMA R190, -RZ, RZ, 0, 2.384185791015625e-07 ;  /* 0x00000004ffbe7435 */ /* 0x001fe200000001ff */
[----:B-1----:R-:W-:Y:S02]  /*6ef0*/  MOV R14, R188 ;  /* 0x000000bc000e7202 */ /* 0x002fe40000000f00 */
[----:B------:R-:W-:Y:S02]  /*6f00*/  MOV R181, R15 ;  /* 0x0000000f00b57202 */ /* 0x000fe40000000f00 */
[----:B------:R-:W-:Y:S02]  /*6f10*/  MOV R188, 0x1f ;  /* 0x0000001f00bc7802 */ /* 0x000fe40000000f00 */
[----:B------:R-:W-:Y:S02]  /*6f20*/  MOV R183, 0xffffffff ;  /* 0xffffffff00b77802 */ /* 0x000fe40000000f00 */
[----:B------:R-:W-:Y:S02]  /*6f30*/  MOV R12, 0x6f50 ;  /* 0x00006f50000c7802 */ /* 0x000fe40000000f00 */
[----:B------:R-:W-:Y:S05]  /*6f40*/  CALL.REL.NOINC `($__internal_171_$__cuda_sm70_shflsync_down) ;  /* 0x000004c000007944 */ /* 0x000fea0003c00000 */
[----:B-1----:R-:W-:Y:S01]  /*6f50*/  @!P2 FFMA.FTZ R15, R175, R188, R15 ;  /* 0x000000bcaf0fa223 */ /* 0x002fe2000001000f */
[----:B0-----:R-:W-:Y:S01]  /*6f60*/  HFMA2.MMA R190, -RZ, RZ, 0, 4.76837158203125e-07 ;  /* 0x00000008ffbe7435 */ /* 0x001fe200000001ff */
[----:B------:R-:W-:Y:S01]  /*6f70*/  @!P2 FMUL.FTZ R175, R14, R175 ;  /* 0x000000af0eafa220 */ /* 0x000fe20000410000 */
[----:B------:R-:W-:-:S02]  /*6f80*/  MOV R188, 0x1f ;  /* 0x0000001f00bc7802 */ /* 0x000fc40000000f00 */
[----:B------:R-:W-:Y:S02]  /*6f90*/  MOV R183, 0xffffffff ;  /* 0xffffffff00b77802 */ /* 0x000fe40000000f00 */
[----:B------:R-:W-:Y:S02]  /*6fa0*/  MOV R181, R175 ;  /* 0x000000af00b57202 */ /* 0x000fe40000000f00 */
[----:B------:R-:W-:Y:S02]  /*6fb0*/  MOV R12, 0x6fd0 ;  /* 0x00006fd0000c7802 */ /* 0x000fe40000000f00 */
[----:B------:R-:W-:Y:S05]  /*6fc0*/  CALL.REL.NOINC `($__internal_171_$__cuda_sm70_shflsync_down) ;  /* 0x0000044000007944 */ /* 0x000fea0003c00000 */
[----:B0-----:R-:W-:Y:S01]  /*6fd0*/  HFMA2.MMA R190, -RZ, RZ, 0, 4.76837158203125e-07 ;  /* 0x00000008ffbe7435 */ /* 0x001fe200000001ff */
[----:B-1----:R-:W-:Y:S02]  /*6fe0*/  MOV R14, R188 ;  /* 0x000000bc000e7202 */ /* 0x002fe40000000f00 */
[----:B------:R-:W-:Y:S02]  /*6ff0*/  MOV R181, R15 ;  /* 0x0000000f00b57202 */ /* 0x000fe40000000f00 */
[----:B------:R-:W-:Y:S02]  /*7000*/  MOV R188, 0x1f ;  /* 0x0000001f00bc7802 */ /* 0x000fe40000000f00 */
[----:B------:R-:W-:-:S02]  /*7010*/  MOV R183, 0xffffffff ;  /* 0xffffffff00b77802 */ /* 0x000fc40000000f00 */
[----:B------:R-:W-:Y:S02]  /*7020*/  MOV R12, 0x7040 ;  /* 0x00007040000c7802 */ /* 0x000fe40000000f00 */
[----:B------:R-:W-:Y:S05]  /*7030*/  CALL.REL.NOINC `($__internal_171_$__cuda_sm70_shflsync_down) ;  /* 0x000003d000007944 */ /* 0x000fea0003c00000 */
        /* <DEDUP_REMOVED lines=8> */
[----:B------:R-:W-:Y:S05]  /*70c0*/  CALL.REL.NOINC `($__internal_171_$__cuda_sm70_shflsync_down) ;  /* 0x0000034000007944 */ /* 0x000fea0003c00000 */
[----:B0-----:R-:W-:Y:S01]  /*70d0*/  HFMA2.MMA R190, -RZ, RZ, 0, 9.5367431640625e-07 ;  /* 0x00000010ffbe7435 */ /* 0x001fe200000001ff */
[----:B-1----:R-:W-:Y:S02]  /*70e0*/  MOV R14, R188 ;  /* 0x000000bc000e7202 */ /* 0x002fe40000000f00 */
[----:B------:R-:W-:Y:S02]  /*70f0*/  MOV R181, R15 ;  /* 0x0000000f00b57202 */ /* 0x000fe40000000f00 */
[----:B------:R-:W-:Y:S02]  /*7100*/  MOV R188, 0x1f ;  /* 0x0000001f00bc7802 */ /* 0x000fe40000000f00 */
[----:B------:R-:W-:Y:S02]  /*7110*/  MOV R183, 0xffffffff ;  /* 0xffffffff00b77802 */ /* 0x000fe40000000f00 */
[----:B------:R-:W-:Y:S02]  /*7120*/  MOV R12, 0x7140 ;  /* 0x00007140000c7802 */ /* 0x000fe40000000f00 */
[----:B------:R-:W-:Y:S05]  /*7130*/  CALL.REL.NOINC `($__internal_171_$__cuda_sm70_shflsync_down) ;  /* 0x000002d000007944 */ /* 0x000fea0003c00000 */
[----:B-1----:R-:W-:Y:S01]  /*7140*/  @!P0 FFMA.FTZ R15, R177, R188, R15 ;  /* 0x000000bcb10f8223 */ /* 0x002fe2000001000f */
[----:B0-----:R-:W-:Y:S01]  /*7150*/  HFMA2.MMA R190, -RZ, RZ, 0, 0 ;  /* 0x00000000ffbe7435 */ /* 0x001fe200000001ff */
[----:B------:R-:W-:Y:S01]  /*7160*/  @!P0 FMUL.FTZ R177, R14, R177 ;  /* 0x000000b10eb18220 */ /* 0x000fe20000410000 */
[----:B------:R-:W-:-:S02]  /*7170*/  MOV R183, 0x1f ;  /* 0x0000001f00b77802 */ /* 0x000fc40000000f00 */
[----:B------:R-:W-:Y:S02]  /*7180*/  MOV R192, 0xffffffff ;  /* 0xffffffff00c07802 */ /* 0x000fe40000000f00 */
[----:B------:R-:W-:Y:S02]  /*7190*/  MOV R185, R177 ;  /* 0x000000b100b97202 */ /* 0x000fe40000000f00 */
[----:B------:R-:W-:Y:S02]  /*71a0*/  MOV R12, 0x71c0 ;  /* 0x000071c0000c7802 */ /* 0x000fe40000000f00 */
[----:B------:R-:W-:Y:S05]  /*71b0*/  CALL.REL.NOINC `($__internal_172_$__cuda_sm70_shflsync_idx_p) ;  /* 0x0000029000007944 */ /* 0x000fea0003c00000 */
[----:B0-----:R-:W-:Y:S01]  /*71c0*/  HFMA2.MMA R190, -RZ, RZ, 0, 0 ;  /* 0x00000000ffbe7435 */ /* 0x001fe200000001ff */
[----:B-1----:R-:W-:Y:S02]  /*71d0*/  MOV R14, R183 ;  /* 0x000000b7000e7202 */ /* 0x002fe40000000f00 */
[----:B------:R-:W-:Y:S02]  /*71e0*/  MOV R185, R15 ;  /* 0x0000000f00b97202 */ /* 0x000fe40000000f00 */
[----:B------:R-:W-:Y:S02]  /*71f0*/  MOV R183, 0x1f ;  /* 0x0000001f00b77802 */ /* 0x000fe40000000f00 */
[----:B------:R-:W-:-:S02]  /*7200*/  MOV R192, 0xffffffff ;  /* 0xffffffff00c07802 */ /* 0x000fc40000000f00 */
[----:B------:R-:W-:Y:S02]  /*7210*/  MOV R12, 0x7230 ;  /* 0x00007230000c7802 */ /* 0x000fe40000000f00 */
[----:B------:R-:W-:Y:S05]  /*7220*/  CALL.REL.NOINC `($__internal_172_$__cuda_sm70_shflsync_idx_p) ;  /* 0x0000022000007944 */ /* 0x000fea0003c00000 */
[----:B0-----:R-:W-:Y:S01]  /*7230*/  HFMA2.MMA R190, -RZ, RZ, 0, 5.9604644775390625e-08 ;  /* 0x00000001ffbe7435 */ /* 0x001fe200000001ff */
[----:B-1----:R-:W-:Y:S02]  /*7240*/  MOV R186, R183 ;  /* 0x000000b700ba7202 */ /* 0x002fe40000000f00 */
[----:B------:R-:W-:Y:S02]  /*7250*/  MOV R175, R14 ;  /* 0x0000000e00af7202 */ /* 0x000fe40000000f00 */
[----:B------:R-:W-:Y:S02]  /*7260*/  MOV R181, R177 ;  /* 0x000000b100b57202 */ /* 0x000fe40000000f00 */
[----:B------:R-:W-:Y:S02]  /*7270*/  MOV R188, 0x1f ;  /* 0x0000001f00bc7802 */ /* 0x000fe40000000f00 */
[----:B------:R-:W-:Y:S02]  /*7280*/  MOV R183, 0xffffffff ;  /* 0xffffffff00b77802 */ /* 0x000fe40000000f00 */
[----:B------:R-:W-:-:S02]  /*7290*/  MOV R12, 0x72b0 ;  /* 0x000072b0000c7802 */ /* 0x000fc40000000f00 */
[----:B------:R-:W-:Y:S05]  /*72a0*/  CALL.REL.NOINC `($__internal_171_$__cuda_sm70_shflsync_down) ;  /* 0x0000016000007944 */ /* 0x000fea0003c00000 */
[----:B0-----:R-:W-:Y:S01]  /*72b0*/  HFMA2.MMA R190, -RZ, RZ, 0, 5.9604644775390625e-08 ;  /* 0x00000001ffbe7435 */ /* 0x001fe200000001ff */
[----:B-1----:R-:W-:-:S02]  /*72c0*/  MOV R14, R188 ;  /* 0x000000bc000e7202 */ /* 0x002fc40000000f00 */
[----:B------:R-:W-:Y:S02]  /*72d0*/  MOV R181, R15 ;  /* 0x0000000f00b57202 */ /* 0x000fe40000000f00 */
[----:B------:R-:W-:Y:S02]  /*72e0*/  MOV R188, 0x1f ;  /* 0x0000001f00bc7802 */ /* 0x000fe40000000f00 */
[----:B------:R-:W-:Y:S02]  /*72f0*/  MOV R183, 0xffffffff ;  /* 0xffffffff00b77802 */ /* 0x000fe40000000f00 */
[----:B------:R-:W-:Y:S02]  /*7300*/  MOV R12, 0x7320 ;  /* 0x00007320000c7802 */ /* 0x000fe40000000f00 */
[----:B------:R-:W-:Y:S05]  /*7310*/  CALL.REL.NOINC `($__internal_171_$__cuda_sm70_shflsync_down) ;  /* 0x000000f000007944 */ /* 0x000fea0003c00000 */
[----:B0-----:R-:W-:Y:S01]  /*7320*/  HFMA2.MMA R190, -RZ, RZ, 0, 0 ;  /* 0x00000000ffbe7435 */ /* 0x001fe200000001ff */
[----:B------:R-:W-:Y:S02]  /*7330*/  MOV R177, R14 ;  /* 0x0000000e00b17202 */ /* 0x000fe40000000f00 */
[----:B------:R-:W-:Y:S02]  /*7340*/  MOV R185, R16 ;  /* 0x0000001000b97202 */ /* 0x000fe40000000f00 */
[----:B------:R-:W-:-:S02]  /*7350*/  MOV R183, 0x1f ;  /* 0x0000001f00b77802 */ /* 0x000fc40000000f00 */
[----:B------:R-:W-:Y:S02]  /*7360*/  MOV R192, 0xffffffff ;  /* 0xffffffff00c07802 */ /* 0x000fe40000000f00 */
[----:B------:R-:W-:Y:S02]  /*7370*/  MOV R12, 0x7390 ;  /* 0x00007390000c7802 */ /* 0x000fe40000000f00 */
[----:B-1----:R-:W-:Y:S05]  /*7380*/  CALL.REL.NOINC `($__internal_172_$__cuda_sm70_shflsync_idx_p) ;  /* 0x000000c000007944 */ /* 0x002fea0003c00000 */
[----:B0-----:R-:W-:Y:S01]  /*7390*/  HFMA2.MMA R190, -RZ, RZ, 0, 0 ;  /* 0x00000000ffbe7435 */ /* 0x001fe200000001ff */
[----:B-1----:R-:W-:Y:S02]  /*73a0*/  MOV R181, R183 ;  /* 0x000000b700b57202 */ /* 0x002fe40000000f00 */
[----:B------:R-:W-:Y:S02]  /*73b0*/  MOV R185, R17 ;  /* 0x0000001100b97202 */ /* 0x000fe40000000f00 */
[----:B------:R-:W-:Y:S02]  /*73c0*/  MOV R183, 0x1f ;  /* 0x0000001f00b77802 */ /* 0x000fe40000000f00 */
[----:B------:R-:W-:Y:S02]  /*73d0*/  MOV R192, 0xffffffff ;  /* 0xffffffff00c07802 */ /* 0x000fe40000000f00 */
[----:B------:R-:W-:-:S02]  /*73e0*/  MOV R12, 0x7400 ;  /* 0x00007400000c7802 */ /* 0x000fc40000000f00 */
[----:B------:R-:W-:Y:S05]  /*73f0*/  CALL.REL.NOINC `($__internal_172_$__cuda_sm70_shflsync_idx_p) ;  /* 0x0000005000007944 */ /* 0x000fea0003c00000 */
[----:B01----:R-:W-:Y:S05]  /*7400*/  BRA `(.L_x_4272) ;  /* 0xffffc89000007947 */ /* 0x003fea000383ffff */
        .weak           $__internal_171_$__cuda_sm70_shflsync_down
        .type           $__internal_171_$__cuda_sm70_shflsync_down,@function
        .size           $__internal_171_$__cuda_sm70_shflsync_down,($__internal_172_$__cuda_sm70_shflsync_idx_p - $__internal_171_$__cuda_sm70_shflsync_down)
$__internal_171_$__cuda_sm70_shflsync_down:
[----:B------:R-:W-:Y:S01]  /*7410*/  HFMA2.MMA R13, -RZ, RZ, 0, 0 ;  /* 0x00000000ff0d7435 */ /* 0x000fe200000001ff */
[----:B------:R-:W-:Y:S04]  /*7420*/  WARPSYNC R183 ;  /* 0x000000b700007348 */ /* 0x000fe80003800000 */
[----:B------:R0:W1:Y:S01]  /*7430*/  SHFL.DOWN PT, R188, R181, R190, R188 ;  /* 0x080000beb5bc7389 */ /* 0x00006200000e00bc */
[----:B------:R-:W-:Y:S05]  /*7440*/  RET.REL.NODEC R12 `(_Z25selective_scan_bwd_kernelI32Selective_Scan_bwd_kernel_traitsILi64ELi16ELb1ELb1ELb0ELb0ELb1EN3c108BFloat16EfEEv12SSMParamsBwd) ;  /* 0xffff8bb00c007950 */ /* 0x000fea0003c3ffff */
        .weak           $__internal_172_$__cuda_sm70_shflsync_idx_p
        .type           $__internal_172_$__cuda_sm70_shflsync_idx_p,@function
        .size           $__internal_172_$__cuda_sm70_shflsync_idx_p,($__internal_173_$__cuda_sm70_shflsync_up - $__internal_172_$__cuda_sm70_shflsync_idx_p)
$__internal_172_$__cuda_sm70_shflsync_idx_p:
[----:B------:R-:W-:Y:S01]  /*7450*/  MOV R13, 0x0 ;  /* 0x00000000000d7802 */ /* 0x000fe20000000f00 */
[----:B------:R-:W-:Y:S04]  /*7460*/  WARPSYNC R192 ;  /* 0x000000c000007348 */ /* 0x000fe80003800000 */
[----:B------:R0:W1:Y:S01]  /*7470*/  SHFL.IDX PT, R183, R185, R190, R183 ;  /* 0x000000beb9b77389 */ /* 0x00006200000e00b7 */
[----:B------:R-:W-:Y:S05]  /*7480*/  RET.REL.NODEC R12 `(_Z25selective_scan_bwd_kernelI32Selective_Scan_bwd_kernel_traitsILi64ELi16ELb1ELb1ELb0ELb0ELb1EN3c108BFloat16EfEEv12SSMParamsBwd) ;  /* 0xffff8b700c007950 */ /* 0x000fea0003c3ffff */
        .weak           $__internal_173_$__cuda_sm70_shflsync_up
        .type           $__internal_173_$__cuda_sm70_shflsync_up,@function
        .size           $__internal_173_$__cuda_sm70_shflsync_up,(.L_x_8985 - $__internal_173_$__cuda_sm70_shflsync_up)
$__internal_173_$__cuda_sm70_shflsync_up:
[----:B------:R-:W-:Y:S01]  /*7490*/  HFMA2.MMA R13, -RZ, RZ, 0, 0 ;  /* 0x00000000ff0d7435 */ /* 0x000fe200000001ff */
[----:B------:R-:W-:Y:S04]  /*74a0*/  WARPSYNC R188 ;  /* 0x000000bc00007348 */ /* 0x000fe80003800000 */
[----:B------:R0:W1:Y:S01]  /*74b0*/  SHFL.UP PT, R186, R185, R186, R187 ;  /* 0x040000bab9ba7389 */ /* 0x00006200000e00bb */
[----:B------:R-:W-:Y:S05]  /*74c0*/  RET.REL.NODEC R12 `(_Z25selective_scan_bwd_kernelI32Selective_Scan_bwd_kernel_traitsILi64ELi16ELb1ELb1ELb0ELb0ELb1EN3c108BFloat16EfEEv12SSMParamsBwd) ;  /* 0xffff8b300c007950 */ /* 0x000fea0003c3ffff */
.L_x_4273:
        /* <DEDUP_REMOVED lines=11> */
.L_x_8985:


//--------------------- .text._Z25selective_scan_bwd_kernelI32Selective_Scan_bwd_kernel_traitsILi64ELi16ELb1ELb1ELb0ELb1ELb0EN3c108BFloat16EfEEv12SSMParamsBwd --------------------------
	.section	.text._Z25selective_scan_bwd_kernelI32Selective_Scan_bwd_kernel_traitsILi64ELi16ELb1ELb1ELb0ELb1ELb0EN3c108BFloat16EfEEv12SSMParamsBwd,"ax",@progbits
	.sectioninfo	@"SHI_REGISTERS=208"
	.align	128
        .global         _Z25selective_scan_bwd_kernelI32Selective_Scan_bwd_kernel_traitsILi64ELi16ELb1ELb1ELb0ELb1ELb0EN3c108BFloat16EfEEv12SSMParamsBwd
        .type           _Z25selective_scan_bwd_kernelI32Selective_Scan_bwd_kernel_traitsILi64ELi16ELb1ELb1ELb0ELb1ELb0EN3c108BFloat16EfEEv12SSMParamsBwd,@function
        .size           _Z25selective_scan_bwd_kernelI32Selective_Scan_bwd_kernel_traitsILi64ELi16ELb1ELb1ELb0ELb1ELb0EN3c108BFloat16EfEEv12SSMParamsBwd,(.L_x_8988 - _Z25selective_scan_bwd_kernelI32Selective_Scan_bwd_kernel_traitsILi64ELi16ELb1ELb1ELb0ELb1ELb0EN3c108BFloat16EfEEv12SSMParamsBwd)
        .other          _Z25selective_scan_bwd_kernelI32Selective_Scan_bwd_kernel_traitsILi64ELi16ELb1ELb1ELb0ELb1ELb0EN3c108BFloat16EfEEv12SSMParamsBwd,@"STO_CUDA_ENTRY STV_DEFAULT"
_Z25selective_scan_bwd_kernelI32Selective_Scan_bwd_kernel_traitsILi64ELi16ELb1ELb1ELb0ELb1ELb0EN3c108BFloat16EfEEv12SSMParamsBwd:
.text._Z25selective_scan_bwd_kernelI32Selective_Scan_bwd_kernel_traitsILi64ELi16ELb1ELb1ELb0ELb1ELb0EN3c108BFloat16EfEEv12SSMParamsBwd:
        /* <DEDUP_REMOVED lines=25> */
[----:B------:R-:W-:Y:S01]  /*0190*/  HFMA2.MMA R50, -RZ, RZ, 0, 0 ;  /* 0x00000000ff327435 */ /* 0x000fe200000001ff */
[----:B------:R-:W-:-:S02]  /*01a0*/  MOV R42, RZ ;  /* 0x000000ff002a7202 */ /* 0x000fc40000000f00 */
[----:B0-----:R-:W-:Y:S01]  /*01b0*/  IABS R2, R48 ;  /* 0x0000003000027213 */ /* 0x001fe20000000000 */
[----:B-1----:R-:W-:Y:S01]  /*01c0*/  HFMA2.MMA R6, -RZ, RZ, 0, 0 ;  /* 0x00000000ff067435 */ /* 0x002fe200000001ff */
        /* <DEDUP_REMOVED lines=70> */
[----:B------:R-:W-:Y:S01]  /*0630*/  CS2R R2, SRZ ;  /* 0x0000000000027805 */ /* 0x000fe2000001ff00 */
        /* <DEDUP_REMOVED lines=21> */
.L_x_4356:
        /* <DEDUP_REMOVED lines=27> */
[----:B-1----:R-:W-:Y:S01]  /*0940*/  PRMT R27, RZ, 0x5410, R10 ;  /* 0x00005410ff1b7816 */ /* 0x002fe2000000000a */
[----:B------:R-:W-:Y:S01]  /*0950*/  BSSY B0, `(.L_x_4275) ;  /* 0x0000054000007945 */ /* 0x000fe20003800000 */
[----:B--2---:R-:W-:-:S02]  /*0960*/  PRMT R101, RZ, 0x5410, R52 ;  /* 0x00005410ff657816 */ /* 0x004fc40000000034 */
[--C-:B------:R-:W-:Y:S02]  /*0970*/  PRMT R99, RZ, 0x5410, R53.reuse ;  /* 0x00005410ff637816 */ /* 0x100fe40000000035 */
[----:B------:R-:W-:Y:S01]  /*0980*/  PRMT R53, RZ, 0x7610, R53 ;  /* 0x00007610ff357816 */ /* 0x000fe20000000035 */
[----:B-----5:R-:W-:Y:S01]  /*0990*/  FADD.FTZ R101, R101, R44 ;  /* 0x0000002c65657221 */ /* 0x020fe20000010000 */
[----:B0-----:R-:W-:Y:S01]  /*09a0*/  PRMT R16, RZ, 0x5410, R8 ;  /* 0x00005410ff107816 */ /* 0x001fe20000000008 */
[--C-:B------:R-:W-:Y:S01]  /*09b0*/  FADD.FTZ R99, R99, R44.reuse ;  /* 0x0000002c63637221 */ /* 0x100fe20000010000 */
[----:B------:R-:W-:Y:S01]  /*09c0*/  PRMT R17, RZ, 0x7610, R9 ;  /* 0x00007610ff117816 */ /* 0x000fe20000000009 */
[----:B------:R-:W-:Y:S01]  /*09d0*/  FADD.FTZ R86, R53, R44 ;  /* 0x0000002c35567221 */ /* 0x000fe20000010000 */
[----:B------:R-:W-:Y:S02]  /*09e0*/  FSETP.GTU.FTZ.AND P4, PT, R101, 20, PT ;  /* 0x41a000006500780b */ /* 0x000fe40003f9c000 */
[----:B------:R-:W-:-:S02]  /*09f0*/  PRMT R97, RZ, 0x5410, R54 ;  /* 0x00005410ff617816 */ /* 0x000fc40000000036 */
[----:B------:R-:W-:Y:S02]  /*0a00*/  PRMT R51, RZ, 0x7610, R54 ;  /* 0x00007610ff337816 */ /* 0x000fe40000000036 */
[----:B------:R-:W-:Y:S01]  /*0a10*/  FSETP.GTU.FTZ.AND P2, PT, R99, 20, PT ;  /* 0x41a000006300780b */ /* 0x000fe20003f5c000 */
[--C-:B------:R-:W-:Y:S01]  /*0a20*/  FADD.FTZ R97, R97, R44.reuse ;  /* 0x0000002c61617221 */ /* 0x100fe20000010000 */
[----:B------:R-:W-:Y:S01]  /*0a30*/  FSETP.GTU.FTZ.AND P1, PT, R86, 20, PT ;  /* 0x41a000005600780b */ /* 0x000fe20003f3c000 */
[----:B------:R-:W-:Y:S01]  /*0a40*/  FADD.FTZ R84, R51, R44 ;  /* 0x0000002c33547221 */ /* 0x000fe20000010000 */
[----:B------:R-:W-:Y:S02]  /*0a50*/  PRMT R51, RZ, 0x5410, R4 ;  /* 0x00005410ff337816 */ /* 0x000fe40000000004 */
[----:B------:R-:W-:Y:S02]  /*0a60*/  FSETP.GTU.FTZ.AND P0, PT, R97, 20, PT ;  /* 0x41a000006100780b */ /* 0x000fe40003f1c000 */
[----:B------:R-:W-:Y:S01]  /*0a70*/  FSETP.GTU.FTZ.AND P6, PT, R84, 20, PT ;  /* 0x41a000005400780b */ /* 0x000fe20003fdc000 */
[----:B---3--:R-:W-:Y:S04]  /*0a80*/  STS.128 [R0.X16], R56 ;  /* 0x0000003800007388 */ /* 0x008fe8000000cc00 */
[----:B----4-:R-:W-:Y:S01]  /*0a90*/  STS.128 [R0.X16+0x200], R68 ;  /* 0x0002004400007388 */ /* 0x010fe2000000cc00 */
[----:B------:R-:W-:-:S06]  /*0aa0*/  NOP ;  /* 0x0000000000007918 */ /* 0x000fcc0000000000 */
[----:B------:R-:W0:Y:S02]  /*0ab0*/  LDS.128 R104, [R49.X16] ;  /* 0x0000000031687984 */ /* 0x000e24000000cc00 */
[--C-:B0-----:R-:W-:Y:S02]  /*0ac0*/  PRMT R83, RZ, 0x5410, R104.reuse ;  /* 0x00005410ff537816 */ /* 0x101fe40000000068 */
[----:B------:R-:W-:Y:S02]  /*0ad0*/  PRMT R87, RZ, 0x7610, R104 ;  /* 0x00007610ff577816 */ /* 0x000fe40000000068 */
        /* <DEDUP_REMOVED lines=10> */
[----:B------:R-:W-:Y:S02]  /*0b80*/  PRMT R107, RZ, 0x7610, R107 ;  /* 0x00007610ff6b7816 */ /* 0x000fe4000000006b */
[----:B------:R-:W-:Y:S01]  /*0b90*/  PRMT R105, RZ, 0x5410, R55 ;  /* 0x00005410ff697816 */ /* 0x000fe20000000037 */
[----:B------:R-:W-:Y:S01]  /*0ba0*/  FFMA.FTZ R26, R91, R17, R16 ;  /* 0x000000115b1a7223 */ /* 0x000fe20000010010 */
[----:B------:R-:W-:Y:S01]  /*0bb0*/  MOV R50, c[0x0][0x16c] ;  /* 0x00005b0000327a02 */ /* 0x000fe20000000f00 */
[----:B------:R0:W1:Y:S02]  /*0bc0*/  LDS.128 R16, [R49.X16+0x10] ;  /* 0x0000100031107984 */ /* 0x000064000000cc00 */
[----:B------:R-:W-:Y:S01]  /*0bd0*/  FFMA.FTZ R26, R89, R27, R26 ;  /* 0x0000001b591a7223 */ /* 0x000fe2000001001a */
[----:B------:R-:W-:Y:S01]  /*0be0*/  PRMT R27, RZ, 0x7610, R10 ;  /* 0x00007610ff1b7816 */ /* 0x000fe2000000000a */
[----:B------:R-:W-:Y:S01]  /*0bf0*/  FADD.FTZ R105, R105, R44 ;  /* 0x0000002c69697221 */ /* 0x000fe20000010000 */
[----:B------:R-:W-:-:S03]  /*0c00*/  ISETP.GE.AND P5, PT, R50, 0x1, PT ;  /* 0x000000013200780c */ /* 0x000fc60003fa6270 */
[----:B------:R-:W-:Y:S01]  /*0c10*/  FFMA.FTZ R26, R95, R27, R26 ;  /* 0x0000001b5f1a7223 */ /* 0x000fe2000001001a */
[----:B------:R-:W-:-:S05]  /*0c20*/  PRMT R27, RZ, 0x5410, R11 ;  /* 0x00005410ff1b7816 */ /* 0x000fca000000000b */
[----:B------:R-:W-:Y:S01]  /*0c30*/  FFMA.FTZ R26, R93, R27, R26 ;  /* 0x0000001b5d1a7223 */ /* 0x000fe2000001001a */
[----:B------:R-:W-:-:S05]  /*0c40*/  PRMT R27, RZ, 0x7610, R52 ;  /* 0x00007610ff1b7816 */ /* 0x000fca0000000034 */
[----:B------:R-:W-:Y:S01]  /*0c50*/  FADD.FTZ R88, R27, R44 ;  /* 0x0000002c1b587221 */ /* 0x000fe20000010000 */
[----:B------:R-:W-:-:S04]  /*0c60*/  PRMT R27, RZ, 0x7610, R11 ;  /* 0x00007610ff1b7816 */ /* 0x000fc8000000000b */
[----:B------:R-:W-:Y:S01]  /*0c70*/  FSETP.GTU.FTZ.AND P3, PT, R88, 20, PT ;  /* 0x41a000005800780b */ /* 0x000fe20003f7c000 */
[----:B------:R-:W-:Y:S01]  /*0c80*/  FFMA.FTZ R52, R107, R27, R26 ;  /* 0x0000001b6b347223 */ /* 0x000fe2000001001a */
[----:B------:R-:W-:Y:S06]  /*0c90*/  @P4 BRA `(.L_x_4276) ;  /* 0x000001f000004947 */ /* 0x000fec0003800000 */
        /* <DEDUP_REMOVED lines=31> */
.L_x_4276:
[----:B0-----:R-:W-:Y:S05]  /*0e90*/  BSYNC B0 ;  /* 0x0000000000007941 */ /* 0x001fea0003800000 */
.L_x_4275:
        /* <DEDUP_REMOVED lines=41> */
.L_x_4278:
[----:B------:R-:W-:Y:S05]  /*1130*/  BSYNC B0 ;  /* 0x0000000000007941 */ /* 0x000fea0003800000 */
.L_x_4277:
        /* <DEDUP_REMOVED lines=39> */
.L_x_4280:
[----:B------:R-:W-:Y:S05]  /*13b0*/  BSYNC B0 ;  /* 0x0000000000007941 */ /* 0x000fea0003800000 */
.L_x_4279:
        /* <DEDUP_REMOVED lines=39> */
.L_x_4282:
[----:B------:R-:W-:Y:S05]  /*1630*/  BSYNC B0 ;  /* 0x0000000000007941 */ /* 0x000fea0003800000 */
.L_x_4281:
        /* <DEDUP_REMOVED lines=39> */
.L_x_4284:
[----:B------:R-:W-:Y:S05]  /*18b0*/  BSYNC B0 ;  /* 0x0000000000007941 */ /* 0x000fea0003800000 */
.L_x_4283:
        /* <DEDUP_REMOVED lines=39> */
.L_x_4286:
[----:B------:R-:W-:Y:S05]  /*1b30*/  BSYNC B0 ;  /* 0x0000000000007941 */ /* 0x000fea0003800000 */
.L_x_4285:
        /* <DEDUP_REMOVED lines=39> */
.L_x_4288:
[----:B------:R-:W-:Y:S05]  /*1db0*/  BSYNC B0 ;  /* 0x0000000000007941 */ /* 0x000fea0003800000 */
.L_x_4287:
        /* <DEDUP_REMOVED lines=39> */
.L_x_4290:
[----:B------:R-:W-:Y:S05]  /*2030*/  BSYNC B0 ;  /* 0x0000000000007941 */ /* 0x000fea0003800000 */
.L_x_4289:
        /* <DEDUP_REMOVED lines=40> */
.L_x_4292:
[----:B------:R-:W-:Y:S05]  /*22c0*/  BSYNC B0 ;  /* 0x0000000000007941 */ /* 0x000fea0003800000 */
.L_x_4291:
        /* <DEDUP_REMOVED lines=38> */
.L_x_4294:
[----:B------:R-:W-:Y:S05]  /*2530*/  BSYNC B0 ;  /* 0x0000000000007941 */ /* 0x000fea0003800000 */
.L_x_4293:
        /* <DEDUP_REMOVED lines=37> */
.L_x_4296:
[----:B------:R-:W-:Y:S05]  /*2790*/  BSYNC B0 ;  /* 0x0000000000007941 */ /* 0x000fea0003800000 */
.L_x_4295:
        /* <DEDUP_REMOVED lines=33> */
.L_x_4298:
[----:B------:R-:W-:Y:S05]  /*29b0*/  BSYNC B0 ;  /* 0x0000000000007941 */ /* 0x000fea0003800000 */
.L_x_4297:
        /* <DEDUP_REMOVED lines=33> */
.L_x_4300:
[----:B------:R-:W-:Y:S05]  /*2bd0*/  BSYNC B0 ;  /* 0x0000000000007941 */ /* 0x000fea0003800000 */
.L_x_4299:
        /* <DEDUP_REMOVED lines=33> */
.L_x_4302:
[----:B------:R-:W-:Y:S05]  /*2df0*/  BSYNC B0 ;  /* 0x0000000000007941 */ /* 0x000fea0003800000 */
.L_x_4301:
        /* <DEDUP_REMOVED lines=33> */
.L_x_4304:
[----:B------:R-:W-:Y:S05]  /*3010*/  BSYNC B0 ;  /* 0x0000000000007941 */ /* 0x000fea0003800000 */
.L_x_4303:
        /* <DEDUP_REMOVED lines=33> */
.L_x_4306:
[----:B------:R-:W-:Y:S05]  /*3230*/  BSYNC B0 ;  /* 0x0000000000007941 */ /* 0x000fea0003800000 */
.L_x_4305:
        /* <DEDUP_REMOVED lines=19> */
[----:B------:R-:W-:Y:S02]  /*3370*/  MOV R133, RZ ;  /* 0x000000ff00857202 */ /* 0x000fe40000000f00 */
[----:B------:R-:W-:-:S02]  /*3380*/  MOV R54, RZ ;  /* 0x000000ff00367202 */ /* 0x000fc40000000f00 */
[----:B------:R-:W-:Y:S02]  /*3390*/  MOV R131, RZ ;  /* 0x000000ff00837202 */ /* 0x000fe40000000f00 */
[----:B------:R-:W-:Y:S02]  /*33a0*/  MOV R100, RZ ;  /* 0x000000ff00647202 */ /* 0x000fe40000000f00 */
.L_x_4355:
        /* <DEDUP_REMOVED lines=21> */
[----:B------:R-:W-:Y:S01]  /*3500*/  IMAD R139, R47, c[0x0][0x1b8], RZ ;  /* 0x00006e002f8b7a24 */ /* 0x000fe200078e02ff */
[----:B------:R-:W-:Y:S01]  /*3510*/  IADD3 R104, R31, -0x1, RZ ;  /* 0xffffffff1f687810 */ /* 0x000fe20007ffe0ff */
[----:B------:R-:W-:Y:S01]  /*3520*/  IMAD.WIDE.U32 R136, R48, c[0x0][0x1b8], RZ ;  /* 0x00006e0030887a25 */ /* 0x000fe200078e00ff */
[----:B------:R-:W-:-:S03]  /*3530*/  ISETP.NE.AND P1, PT, R40, RZ, PT ;  /* 0x000000ff2800720c */ /* 0x000fc60003f25270 */
[----:B------:R-:W-:Y:S02]  /*3540*/  IMAD R139, R48, c[0x0][0x1bc], R139 ;  /* 0x00006f00308b7a24 */ /* 0x000fe400078e028b */
[----:B------:R-:W-:Y:S01]  /*3550*/  IMAD R108, R106, c[0x0][0x1c0], RZ ;  /* 0x000070006a6c7a24 */ /* 0x000fe200078e02ff */
[----:B------:R-:W-:Y:S02]  /*3560*/  LEA.HI R106, R104, R104, RZ, 0x1 ;  /* 0x00000068686a7211 */ /* 0x000fe400078f08ff */
[----:B------:R-:W-:Y:S02]  /*3570*/  IADD3 R137, R137, R139, RZ ;  /* 0x0000008b89897210 */ /* 0x000fe40007ffe0ff */
[----:B-1----:R-:W-:Y:S01]  /*3580*/  LOP3.LUT R135, R106, 0xfffffe, RZ, 0xc0, !PT ;  /* 0x00fffffe6a877812 */ /* 0x002fe200078ec0ff */
[C---:B------:R-:W-:Y:S02]  /*3590*/  IMAD R139, R133.reuse, c[0x0][0x1c4], R108 ;  /* 0x00007100858b7a24 */ /* 0x040fe400078e026c */
[----:B0-----:R-:W-:Y:S01]  /*35a0*/  IMAD.WIDE.U32 R26, R133, c[0x0][0x1c0], R136 ;  /* 0x00007000851a7a25 */ /* 0x001fe200078e0088 */
[----:B------:R-:W-:-:S02]  /*35b0*/  IADD3 R104, R104, -R135, RZ ;  /* 0x8000008768687210 */ /* 0x000fc40007ffe0ff */
[----:B------:R-:W-:Y:S02]  /*35c0*/  IADD3 R106, R40, 0x200, RZ ;  /* 0x00000200286a7810 */ /* 0x000fe40007ffe0ff */
[----:B------:R-:W-:Y:S02]  /*35d0*/  @!P1 LEA R106, R104, R133, 0x8 ;  /* 0x00000085686a9211 */ /* 0x000fe400078e40ff */
[----:B------:R-:W-:Y:S02]  /*35e0*/  IADD3 R27, R27, R139, RZ ;  /* 0x0000008b1b1b7210 */ /* 0x000fe40007ffe0ff */
[----:B------:R-:W-:Y:S02]  /*35f0*/  LEA R136, P2, R26, c[0x0][0x230], 0x2 ;  /* 0x00008c001a887a11 */ /* 0x000fe400078410ff */
[----:B------:R-:W-:Y:S02]  /*3600*/  LOP3.LUT P0, RZ, R40, 0x1f, RZ, 0xc0, !PT ;  /* 0x0000001f28ff7812 */ /* 0x000fe4000780c0ff */
[----:B------:R-:W-:-:S02]  /*3610*/  SHF.L.U32 R106, R106, 0x2, RZ ;  /* 0x000000026a6a7819 */ /* 0x000fc400000006ff */
[----:B------:R-:W-:Y:S02]  /*3620*/  LEA.HI.X R137, R26, c[0x0][0x234], R27, 0x2, P2 ;  /* 0x00008d001a897a11 */ /* 0x000fe400010f141b */
[----:B------:R-:W-:Y:S02]  /*3630*/  ISETP.LT.OR P0, PT, R31, 0x2, P0 ;  /* 0x000000021f00780c */ /* 0x000fe40000701670 */
[----:B------:R-:W-:-:S11]  /*3640*/  MOV R27, RZ ;  /* 0x000000ff001b7202 */ /* 0x000fd60000000f00 */
[----:B------:R-:W-:-:S05]  /*3650*/  @!P0 IADD3 R26, R31, -0x2, RZ ;  /* 0xfffffffe1f1a8810 */ /* 0x000fca0007ffe0ff */
[----:B------:R-:W-:Y:S01]  /*3660*/  @!P0 IMAD R135, R26, c[0x0][0x16c], R133 ;  /* 0x00005b001a878a24 */ /* 0x000fe200078e0285 */
[----:B------:R-:W-:Y:S01]  /*3670*/  HFMA2.MMA R26, -RZ, RZ, 1.875, 0 ;  /* 0x3f800000ff1a7435 */ /* 0x000fe200000001ff */
[----:B------:R-:W-:Y:S02]  /*3680*/  PRMT R146, RZ, 0x5410, R4 ;  /* 0x00005410ff927816 */ /* 0x000fe40000000004 */
[----:B------:R-:W-:-:S04]  /*3690*/  @!P0 IMAD.WIDE R134, R135, 0x8, R22 ;  /* 0x0000000887868825 */ /* 0x000fc800078e0216 */
[----:B------:R-:W-:Y:S01]  /*36a0*/  FMUL.FTZ R161, R146, R109 ;  /* 0x0000006d92a17220 */ /* 0x000fe20000410000 */
        /* <DEDUP_REMOVED lines=17> */
[----:B------:R-:W-:-:S05]  /*37c0*/  PRMT R173, RZ, 0x7610, R7 ;  /* 0x00007610ffad7816 */ /* 0x000fca0000000007 */
[----:B------:R-:W-:Y:S01]  /*37d0*/  FMUL.FTZ R164, R173, R102 ;  /* 0x00000066ada47220 */ /* 0x000fe20000410000 */
[----:B------:R-:W-:Y:S01]  /*37e0*/  BSSY B0, `(.L_x_4308) ;  /* 0x000007e000007945 */ /* 0x000fe20003800000 */
[----:B--2---:R-:W-:Y:S04]  /*37f0*/  STS.128 [R0.X16], R12 ;  /* 0x0000000c00007388 */ /* 0x004fe8000000cc00 */
[----:B---3--:R-:W-:Y:S01]  /*3800*/  STS.128 [R0.X16+0x200], R16 ;  /* 0x0002001000007388 */ /* 0x008fe2000000cc00 */
[----:B------:R-:W-:-:S06]  /*3810*/  NOP ;  /* 0x0000000000007918 */ /* 0x000fcc0000000000 */
[----:B------:R-:W0:Y:S04]  /*3820*/  LDS.128 R12, [R49.X16] ;  /* 0x00000000310c7984 */ /* 0x000e28000000cc00 */
[----:B------:R-:W1:Y:S01]  /*3830*/  LDS.128 R16, [R49.X16+0x10] ;  /* 0x0000100031107984 */ /* 0x000e62000000cc00 */
[----:B----4-:R-:W-:-:S03]  /*3840*/  FMUL.FTZ R151, R98, 1.4426950216293334961 ;  /* 0x3fb8aa3b62977820 */ /* 0x010fc60000410000 */
[----:B------:R2:W5:Y:S01]  /*3850*/  LDG.E R126, [R136.64] ;  /* 0x00000004887e7981 */ /* 0x000562000c1e1900 */
[----:B------:R-:W-:-:S06]  /*3860*/  FMUL.FTZ R147, R151, R101 ;  /* 0x0000006597937220 */ /* 0x000fcc0000410000 */
[----:B------:R-:W3:Y:S01]  /*3870*/  MUFU.EX2 R147, R147 ;  /* 0x0000009300937308 */ /* 0x000ee20000000800 */
[C---:B------:R-:W-:Y:S02]  /*3880*/  FMUL.FTZ R124, R151.reuse, R88 ;  /* 0x00000058977c7220 */ /* 0x040fe40000410000 */
[C---:B------:R-:W-:Y:S02]  /*3890*/  FMUL.FTZ R122, R151.reuse, R99 ;  /* 0x00000063977a7220 */ /* 0x040fe40000410000 */
[----:B------:R-:W-:-:S03]  /*38a0*/  FMUL.FTZ R138, R151, R86 ;  /* 0x00000056978a7220 */ /* 0x000fc60000410000 */
[----:B------:R-:W4:Y:S01]  /*38b0*/  MUFU.EX2 R124, R124 ;  /* 0x0000007c007c7308 */ /* 0x000f220000000800 */
[----:B------:R-:W-:Y:S01]  /*38c0*/  FMUL.FTZ R139, R151, R97 ;  /* 0x00000061978b7220 */ /* 0x000fe20000410000 */
[----:B---3--:R3:W-:Y:S06]  /*38d0*/  STS [R106+0x1d10], R147 ;  /* 0x001d10936a007388 */ /* 0x0087ec0000000800 */
[----:B------:R-:W2:Y:S01]  /*38e0*/  MUFU.EX2 R122, R122 ;  /* 0x0000007a007a7308 */ /* 0x000ea20000000800 */
[----:B------:R-:W-:Y:S01]  /*38f0*/  BAR.SYNC.DEFER_BLOCKING 0x0 ;  /* 0x0000000000007b1d */ /* 0x000fe20000010000 */
[----:B0-----:R-:W-:-:S02]  /*3900*/  PRMT R104, RZ, 0x5410, R12 ;  /* 0x00005410ff687816 */ /* 0x001fc4000000000c */
[----:B---3--:R-:W-:Y:S02]  /*3910*/  PRMT R106, RZ, 0x7610, R12 ;  /* 0x00007610ff6a7816 */ /* 0x008fe4000000000c */
[----:B------:R-:W-:Y:S02]  /*3920*/  PRMT R12, RZ, 0x5410, R8 ;  /* 0x00005410ff0c7816 */ /* 0x000fe40000000008 */
[----:B------:R-:W0:Y:S01]  /*3930*/  MUFU.EX2 R138, R138 ;  /* 0x0000008a008a7308 */ /* 0x000e220000000800 */
[--C-:B-1----:R-:W-:Y:S02]  /*3940*/  PRMT R118, RZ, 0x5410, R16.reuse ;  /* 0x00005410ff767816 */ /* 0x102fe40000000010 */
[----:B------:R-:W-:Y:S01]  /*3950*/  PRMT R130, RZ, 0x7610, R16 ;  /* 0x00007610ff827816 */ /* 0x000fe20000000010 */
[----:B------:R-:W-:Y:S01]  /*3960*/  FMUL.FTZ R140, R151, R84 ;  /* 0x00000054978c7220 */ /* 0x000fe20000410000 */
[----:B------:R-:W-:Y:S02]  /*3970*/  PRMT R16, RZ, 0x5410, R10 ;  /* 0x00005410ff107816 */ /* 0x000fe4000000000a */
[----:B------:R-:W-:-:S02]  /*3980*/  PRMT R108, RZ, 0x5410, R13 ;  /* 0x00005410ff6c7816 */ /* 0x000fc4000000000d */
[----:B------:R-:W-:Y:S01]  /*3990*/  PRMT R112, RZ, 0x7610, R13 ;  /* 0x00007610ff707816 */ /* 0x000fe2000000000d */
[----:B------:R-:W-:Y:S01]  /*39a0*/  FMUL.FTZ R13, R12, R101 ;  /* 0x000000650c0d7220 */ /* 0x000fe20000410000 */
[----:B------:R-:W1:Y:S01]  /*39b0*/  MUFU.EX2 R139, R139 ;  /* 0x0000008b008b7308 */ /* 0x000e620000000800 */
[--C-:B------:R-:W-:Y:S01]  /*39c0*/  PRMT R114, RZ, 0x5410, R15.reuse ;  /* 0x00005410ff727816 */ /* 0x100fe2000000000f */
[----:B------:R-:W-:Y:S01]  /*39d0*/  FMUL.FTZ R141, R151, R105 ;  /* 0x00000069978d7220 */ /* 0x000fe20000410000 */
[----:B------:R-:W-:Y:S01]  /*39e0*/  PRMT R120, RZ, 0x7610, R15 ;  /* 0x00007610ff787816 */ /* 0x000fe2000000000f */
[----:B------:R-:W-:Y:S01]  /*39f0*/  FMUL.FTZ R15, R16, R97 ;  /* 0x00000061100f7220 */ /* 0x000fe20000410000 */
[--C-:B------:R-:W-:Y:S01]  /*3a00*/  PRMT R110, RZ, 0x5410, R14.reuse ;  /* 0x00005410ff6e7816 */ /* 0x100fe2000000000e */
[----:B------:R-:W-:Y:S01]  /*3a10*/  FMUL.FTZ R16, R104, R13 ;  /* 0x0000000d68107220 */ /* 0x000fe20000410000 */
[----:B------:R-:W-:Y:S01]  /*3a20*/  PRMT R116, RZ, 0x7610, R14 ;  /* 0x00007610ff747816 */ /* 0x000fe2000000000e */
[----:B------:R-:W3:Y:S01]  /*3a30*/  MUFU.EX2 R140, R140 ;  /* 0x0000008c008c7308 */ /* 0x000ee20000000800 */
[----:B----4-:R-:W-:Y:S01]  /*3a40*/  FMUL.FTZ R13, R147, R124 ;  /* 0x0000007c930d7220 */ /* 0x010fe20000410000 */
[----:B------:R-:W-:Y:S01]  /*3a50*/  PRMT R14, RZ, 0x5410, R9 ;  /* 0x00005410ff0e7816 */ /* 0x000fe20000000009 */
[----:B------:R-:W-:Y:S01]  /*3a60*/  FMUL.FTZ R142, R151, R90 ;  /* 0x0000005a978e7220 */ /* 0x000fe20000410000 */
[----:B------:R4:W5:Y:S01]  /*3a70*/  @!P0 LDG.E.64 R26, [R134.64] ;  /* 0x00000004861a8981 */ /* 0x000962000c1e1b00 */
[----:B--2---:R-:W-:-:S03]  /*3a80*/  FMUL.FTZ R13, R122, R13 ;  /* 0x0000000d7a0d7220 */ /* 0x004fc60000410000 */
[----:B------:R-:W2:Y:S01]  /*3a90*/  MUFU.EX2 R141, R141 ;  /* 0x0000008d008d7308 */ /* 0x000ea20000000800 */
[----:B------:R-:W-:Y:S02]  /*3aa0*/  FMUL.FTZ R143, R151, R109 ;  /* 0x0000006d978f7220 */ /* 0x000fe40000410000 */
[----:B------:R-:W-:Y:S02]  /*3ab0*/  FMUL.FTZ R155, R14, R99 ;  /* 0x000000630e9b7220 */ /* 0x000fe40000410000 */
[----:B0-----:R-:W-:-:S03]  /*3ac0*/  FMUL.FTZ R14, R138, R13 ;  /* 0x0000000d8a0e7220 */ /* 0x001fc60000410000 */
[----:B------:R-:W0:Y:S01]  /*3ad0*/  MUFU.EX2 R142, R142 ;  /* 0x0000008e008e7308 */ /* 0x000e220000000800 */
[----:B------:R-:W-:Y:S02]  /*3ae0*/  FMUL.FTZ R144, R151, R92 ;  /* 0x0000005c97907220 */ /* 0x000fe40000410000 */
[----:B-1----:R-:W-:Y:S01]  /*3af0*/  FMUL.FTZ R13, R139, R14 ;  /* 0x0000000e8b0d7220 */ /* 0x002fe20000410000 */
[----:B------:R-:W-:Y:S01]  /*3b00*/  PRMT R132, RZ, 0x5410, R18 ;  /* 0x00005410ff847816 */ /* 0x000fe20000000012 */
[----:B------:R-:W-:-:S03]  /*3b10*/  FMUL.FTZ R145, R151, R117 ;  /* 0x0000007597917220 */ /* 0x000fc60000410000 */
[----:B------:R-:W1:Y:S01]  /*3b20*/  MUFU.EX2 R143, R143 ;  /* 0x0000008f008f7308 */ /* 0x000e620000000800 */
[----:B------:R-:W-:Y:S01]  /*3b30*/  PRMT R136, RZ, 0x7610, R18 ;  /* 0x00007610ff887816 */ /* 0x000fe20000000012 */
[----:B---3--:R-:W-:Y:S01]  /*3b40*/  FMUL.FTZ R14, R140, R13 ;  /* 0x0000000d8c0e7220 */ /* 0x008fe20000410000 */
[--C-:B------:R-:W-:Y:S02]  /*3b50*/  PRMT R128, RZ, 0x5410, R17.reuse ;  /* 0x00005410ff807816 */ /* 0x100fe40000000011 */
[----:B----4-:R-:W-:Y:S02]  /*3b60*/  PRMT R134, RZ, 0x7610, R17 ;  /* 0x00007610ff867816 */ /* 0x010fe40000000011 */
[----:B------:R-:W-:Y:S01]  /*3b70*/  PRMT R18, RZ, 0x5410, R11 ;  /* 0x00005410ff127816 */ /* 0x000fe2000000000b */
[----:B------:R-:W3:Y:S01]  /*3b80*/  MUFU.EX2 R144, R144 ;  /* 0x0000009000907308 */ /* 0x000ee20000000800 */
[----:B------:R-:W-:Y:S01]  /*3b90*/  PRMT R17, RZ, 0x7610, R8 ;  /* 0x00007610ff117816 */ /* 0x000fe20000000008 */
[----:B------:R-:W-:Y:S01]  /*3ba0*/  FMUL.FTZ R146, R151, R94 ;  /* 0x0000005e97927220 */ /* 0x000fe20000410000 */
[--C-:B------:R-:W-:Y:S01]  /*3bb0*/  PRMT R135, RZ, 0x5410, R19.reuse ;  /* 0x00005410ff877816 */ /* 0x100fe20000000013 */
[----:B--2---:R-:W-:Y:S01]  /*3bc0*/  FMUL.FTZ R13, R141, R14 ;  /* 0x0000000e8d0d7220 */ /* 0x004fe20000410000 */
[----:B------:R-:W-:Y:S01]  /*3bd0*/  PRMT R137, RZ, 0x7610, R19 ;  /* 0x00007610ff897816 */ /* 0x000fe20000000013 */
[----:B------:R-:W-:-:S02]  /*3be0*/  FMUL.FTZ R19, R18, R105 ;  /* 0x0000006912137220 */ /* 0x000fc40000410000 */
[----:B------:R-:W2:Y:S01]  /*3bf0*/  MUFU.EX2 R145, R145 ;  /* 0x0000009100917308 */ /* 0x000ea20000000800 */
[----:B------:R-:W-:Y:S02]  /*3c00*/  FMUL.FTZ R17, R17, R88 ;  /* 0x0000005811117220 */ /* 0x000fe40000410000 */
[----:B------:R-:W-:Y:S02]  /*3c10*/  FMUL.FTZ R18, R151, R123 ;  /* 0x0000007b97127220 */ /* 0x000fe40000410000 */
[----:B0-----:R-:W-:-:S03]  /*3c20*/  FMUL.FTZ R14, R142, R13 ;  /* 0x0000000d8e0e7220 */ /* 0x001fc60000410000 */
[----:B------:R-:W0:Y:S01]  /*3c30*/  MUFU.EX2 R146, R146 ;  /* 0x0000009200927308 */ /* 0x000e220000000800 */
[----:B------:R-:W-:Y:S02]  /*3c40*/  FMUL.FTZ R17, R106, R17 ;  /* 0x000000116a117220 */ /* 0x000fe40000410000 */
[----:B------:R-:W-:Y:S02]  /*3c50*/  FMUL.FTZ R156, R114, R19 ;  /* 0x00000013729c7220 */ /* 0x000fe40000410000 */
[----:B------:R-:W-:Y:S02]  /*3c60*/  FMUL.FTZ R19, R151, R96 ;  /* 0x0000006097137220 */ /* 0x000fe40000410000 */
[----:B-1----:R-:W-:Y:S01]  /*3c70*/  FMUL.FTZ R13, R143, R14 ;  /* 0x0000000e8f0d7220 */ /* 0x002fe20000410000 */
[----:B------:R-:W1:Y:S01]  /*3c80*/  MUFU.EX2 R18, R18 ;  /* 0x0000001200127308 */ /* 0x000e620000000800 */
[----:B------:R-:W-:Y:S02]  /*3c90*/  FMUL.FTZ R155, R108, R155 ;  /* 0x0000009b6c9b7220 */ /* 0x000fe40000410000 */
[----:B------:R-:W-:-:S02]  /*3ca0*/  FFMA.FTZ R12, R16, R124, R17 ;  /* 0x0000007c100c7223 */ /* 0x000fc40000010011 */
[----:B---3--:R-:W-:Y:S02]  /*3cb0*/  FMUL.FTZ R14, R144, R13 ;  /* 0x0000000d900e7220 */ /* 0x008fe40000410000 */
[----:B------:R-:W-:Y:S01]  /*3cc0*/  FMUL.FTZ R153, R112, R153 ;  /* 0x0000009970997220 */ /* 0x000fe20000410000 */
[----:B------:R-:W3:Y:S01]  /*3cd0*/  MUFU.EX2 R19, R19 ;  /* 0x0000001300137308 */ /* 0x000ee20000000800 */
[----:B------:R-:W-:Y:S01]  /*3ce0*/  FFMA.FTZ R12, R122, R12, R155 ;  /* 0x0000000c7a0c7223 */ /* 0x000fe2000001009b */
[----:B------:R-:W-:Y:S01]  /*3cf0*/  ISETP.NE.AND P0, PT, R40, 0x3f, PT ;  /* 0x0000003f2800780c */ /* 0x000fe20003f05270 */
[----:B--2---:R-:W-:Y:S02]  /*3d00*/  FMUL.FTZ R13, R145, R14 ;  /* 0x0000000e910d7220 */ /* 0x004fe40000410000 */
[----:B------:R-:W-:Y:S02]  /*3d10*/  FMUL.FTZ R154, R110, R15 ;  /* 0x0000000f6e9a7220 */ /* 0x000fe40000410000 */
[----:B------:R-:W-:-:S02]  /*3d20*/  FFMA.FTZ R12, R138, R12, R153 ;  /* 0x0000000c8a0c7223 */ /* 0x000fc40000010099 */
[----:B0-----:R-:W-:Y:S02]  /*3d30*/  FMUL.FTZ R13, R146, R13 ;  /* 0x0000000d920d7220 */ /* 0x001fe40000410000 */
[----:B------:R-:W-:Y:S02]  /*3d40*/  FMUL.FTZ R157, R116, R157 ;  /* 0x0000009d749d7220 */ /* 0x000fe40000410000 */
[----:B------:R-:W-:Y:S02]  /*3d50*/  FFMA.FTZ R12, R139, R12, R154 ;  /* 0x0000000c8b0c7223 */ /* 0x000fe4000001009a */
[----:B-1----:R-:W-:Y:S02]  /*3d60*/  FMUL.FTZ R152, R18, R13 ;  /* 0x0000000d12987220 */ /* 0x002fe40000410000 */
[----:B------:R-:W-:Y:S02]  /*3d70*/  FFMA.FTZ R12, R140, R12, R157 ;  /* 0x0000000c8c0c7223 */ /* 0x000fe4000001009d */
[----:B---3--:R-:W-:-:S02]  /*3d80*/  FMUL.FTZ R13, R19, R152 ;  /* 0x00000098130d7220 */ /* 0x008fc40000410000 */
[----:B------:R-:W-:Y:S01]  /*3d90*/  FMUL.FTZ R159, R120, R159 ;  /* 0x0000009f789f7220 */ /* 0x000fe20000410000 */
[----:B------:R0:W1:Y:S01]  /*3da0*/  @P0 LDS R152, [R40.X4+0x2514] ;  /* 0x0025140028980984 */ /* 0x0000620000004800 */
[----:B------:R-:W-:Y:S02]  /*3db0*/  FFMA.FTZ R12, R141, R12, R156 ;  /* 0x0000000c8d0c7223 */ /* 0x000fe4000001009c */
[----:B------:R-:W-:Y:S02]  /*3dc0*/  FMUL.FTZ R158, R118, R161 ;  /* 0x000000a1769e7220 */ /* 0x000fe40000410000 */
[----:B------:R-:W-:Y:S02]  /*3dd0*/  FFMA.FTZ R12, R142, R12, R159 ;  /* 0x0000000c8e0c7223 */ /* 0x000fe4000001009f */
[----:B------:R-:W-:Y:S02]  /*3de0*/  FMUL.FTZ R161, R130, R163 ;  /* 0x000000a382a17220 */ /* 0x000fe40000410000 */
[----:B------:R-:W-:-:S02]  /*3df0*/  FFMA.FTZ R12, R143, R12, R158 ;  /* 0x0000000c8f0c7223 */ /* 0x000fc4000001009e */
[C---:B------:R-:W-:Y:S02]  /*3e00*/  FMUL.FTZ R148, R151.reuse, R129 ;  /* 0x0000008197947220 */ /* 0x040fe40000410000 */
[----:B------:R-:W-:Y:S02]  /*3e10*/  FMUL.FTZ R160, R128, R165 ;  /* 0x000000a580a07220 */ /* 0x000fe40000410000 */
[----:B------:R-:W-:Y:S02]  /*3e20*/  FFMA.FTZ R12, R144, R12, R161 ;  /* 0x0000000c900c7223 */ /* 0x000fe400000100a1 */
[----:B------:R-:W-:Y:S01]  /*3e30*/  FMUL.FTZ R151, R151, R102 ;  /* 0x0000006697977220 */ /* 0x000fe20000410000 */
[----:B------:R-:W2:Y:S01]  /*3e40*/  MUFU.EX2 R148, R148 ;  /* 0x0000009400947308 */ /* 0x000ea20000000800 */
[----:B------:R-:W-:Y:S02]  /*3e50*/  FMUL.FTZ R163, R134, R167 ;  /* 0x000000a786a37220 */ /* 0x000fe40000410000 */
[----:B------:R-:W-:-:S02]  /*3e60*/  FFMA.FTZ R12, R145, R12, R160 ;  /* 0x0000000c910c7223 */ /* 0x000fc400000100a0 */
[----:B------:R-:W-:Y:S02]  /*3e70*/  FMUL.FTZ R165, R132, R169 ;  /* 0x000000a984a57220 */ /* 0x000fe40000410000 */
[----:B------:R-:W-:Y:S01]  /*3e80*/  FFMA.FTZ R14, R146, R12, R163 ;  /* 0x0000000c920e7223 */ /* 0x000fe200000100a3 */
[----:B------:R-:W3:Y:S01]  /*3e90*/  MUFU.EX2 R151, R151 ;  /* 0x0000009700977308 */ /* 0x000ee20000000800 */
[----:B------:R-:W-:Y:S02]  /*3ea0*/  FMUL.FTZ R12, R162, R129 ;  /* 0x00000081a20c7220 */ /* 0x000fe40000410000 */
[----:B------:R-:W-:Y:S02]  /*3eb0*/  FMUL.FTZ R162, R136, R171 ;  /* 0x000000ab88a27220 */ /* 0x000fe40000410000 */
[----:B------:R-:W-:Y:S02]  /*3ec0*/  FFMA.FTZ R14, R18, R14, R165 ;  /* 0x0000000e120e7223 */ /* 0x000fe400000100a5 */
[----:B------:R-:W-:-:S02]  /*3ed0*/  FMUL.FTZ R167, R135, R12 ;  /* 0x0000000c87a77220 */ /* 0x000fc40000410000 */
[----:B------:R-:W-:Y:S02]  /*3ee0*/  FFMA.FTZ R14, R19, R14, R162 ;  /* 0x0000000e130e7223 */ /* 0x000fe400000100a2 */
[C---:B--2---:R-:W-:Y:S02]  /*3ef0*/  FMUL.FTZ R12, R148.reuse, R13 ;  /* 0x0000000d940c7220 */ /* 0x044fe40000410000 */
[----:B------:R-:W-:Y:S02]  /*3f00*/  FMUL.FTZ R164, R137, R164 ;  /* 0x000000a489a47220 */ /* 0x000fe40000410000 */
[----:B------:R-:W-:Y:S02]  /*3f10*/  FFMA.FTZ R13, R148, R14, R167 ;  /* 0x0000000e940d7223 */ /* 0x000fe400000100a7 */
[C---:B---3--:R-:W-:Y:S02]  /*3f20*/  FMUL.FTZ R12, R151.reuse, R12 ;  /* 0x0000000c970c7220 */ /* 0x048fe40000410000 */
[----:B------:R-:W-:Y:S01]  /*3f30*/  FFMA.FTZ R13, R151, R13, R164 ;  /* 0x0000000d970d7223 */ /* 0x000fe200000100a4 */
[----:B------:R-:W-:Y:S05]  /*3f40*/  @P0 BRA `(.L_x_4309) ;  /* 0x0000007000000947 */ /* 0x000fea0003800000 */
[----:B01----:R-:W-:Y:S02]  /*3f50*/  ISETP.NE.AND P0, PT, R31, c[0x0][0x174], PT ;  /* 0x00005d001f007a0c */ /* 0x003fe40003f05270 */
[----:B------:R-:W-:-:S11]  /*3f60*/  MOV R152, 0x3f800000 ;  /* 0x3f80000000987802 */ /* 0x000fd60000000f00 */
[----:B------:R-:W-:-:S04]  /*3f70*/  @P0 LEA.HI R14, R31, R31, RZ, 0x1 ;  /* 0x0000001f1f0e0211 */ /* 0x000fc800078f08ff */
[----:B------:R-:W-:-:S04]  /*3f80*/  @P0 LOP3.LUT R14, R14, 0xfffffe, RZ, 0xc0, !PT ;  /* 0x00fffffe0e0e0812 */ /* 0x000fc800078ec0ff */
[----:B------:R-:W-:-:S04]  /*3f90*/  @P0 IADD3 R14, -R14, R31, RZ ;  /* 0x0000001f0e0e0210 */ /* 0x000fc80007ffe1ff */
[----:B------:R-:W-:-:S05]  /*3fa0*/  @P0 LEA R14, R14, R133, 0x8 ;  /* 0x000000850e0e0211 */ /* 0x000fca00078e40ff */
[----:B------:R0:W1:Y:S02]  /*3fb0*/  @P0 LDS R152, [R14.X4+0x1d10] ;  /* 0x001d10000e980984 */ /* 0x0000640000004800 */
.L_x_4309:
[----:B01----:R-:W-:Y:S05]  /*3fc0*/  BSYNC B0 ;  /* 0x0000000000007941 */ /* 0x003fea0003800000 */
.L_x_4308:
[----:B------:R-:W-:Y:S01]  /*3fd0*/  ISETP.GT.U32.AND P0, PT, R40, 0x1f, PT ;  /* 0x0000001f2800780c */ /* 0x000fe20003f04070 */
[----:B------:R0:W-:Y:S01]  /*3fe0*/  STS.64 [R40.X8+0x1900], R12 ;  /* 0x0019000c28007388 */ /* 0x0001e20000008a00 */
[----:B------:R-:W-:Y:S03]  /*3ff0*/  BSSY B0, `(.L_x_4310) ;  /* 0x000003f000007945 */ /* 0x000fe60003800000 */
[----:B------:R-:W-:Y:S08]  /*4000*/  BAR.SYNC.DEFER_BLOCKING 0x0 ;  /* 0x0000000000007b1d */ /* 0x000ff00000010000 */
[----:B------:R-:W-:Y:S05]  /*4010*/  @P0 BRA `(.L_x_4311) ;  /* 0x000003c000000947 */ /* 0x000fea0003800000 */
[----:B0-----:R-:W0:Y:S02]  /*4020*/  LDS.128 R12, [R40.X16+0x1900] ;  /* 0x00190000280c7984 */ /* 0x001e24000000cc00 */
[----:B0-----:R-:W-:-:S02]  /*4030*/  FFMA.FTZ R15, R13, R14, R15 ;  /* 0x0000000e0d0f7223 */ /* 0x001fc4000001000f */
[----:B------:R-:W-:Y:S01]  /*4040*/  FMUL.FTZ R14, R12, R14 ;  /* 0x0000000e0c0e7220 */ /* 0x000fe20000410000 */
[----:B------:R-:W-:Y:S05]  /*4050*/  BRA.DIV ~URZ, `(.L_x_4312) ;  /* 0x00003d227f007947 */ /* 0x000fea000b800000 */
[----:B------:R0:W1:Y:S02]  /*4060*/  SHFL.UP PT, R169, R14, 0x1, RZ ;  /* 0x042000000ea97989 */ /* 0x00006400000e00ff */
.L_x_4363:
        /* <DEDUP_REMOVED lines=24> */
.L_x_4364:
[----:B------:R-:W-:Y:S02]  /*41f0*/  ISETP.GE.AND P0, PT, R41, 0x10, PT ;  /* 0x000000102900780c */ /* 0x000fe40003f06270 */
[----:B------:R-:W-:Y:S02]  /*4200*/  MOV R171, R166 ;  /* 0x000000a600ab7202 */ /* 0x000fe40000000f00 */
[----:B------:R-:W-:-:S09]  /*4210*/  MOV R166, R168 ;  /* 0x000000a800a67202 */ /* 0x000fd20000000f00 */
[-C--:B-1----:R-:W-:Y:S02]  /*4220*/  @P0 FFMA.FTZ R171, R12, R166.reuse, R171 ;  /* 0x000000a60cab0223 */ /* 0x082fe400000100ab */
[----:B--2---:R-:W-:Y:S01]  /*4230*/  @P0 FMUL.FTZ R166, R169, R166 ;  /* 0x000000a6a9a60220 */ /* 0x004fe20000410000 */
[----:B------:R-:W-:Y:S05]  /*4240*/  BRA.CONV ~URZ, `(.L_x_4314) ;  /* 0x000000637f007947 */ /* 0x000fea000b800000 */
[----:B0-----:R-:W-:Y:S01]  /*4250*/  HFMA2.MMA R15, -RZ, RZ, 0, 1.847743988037109375e-06 ;  /* 0x0000001fff0f7435 */ /* 0x001fe200000001ff */
[----:B------:R-:W-:Y:S02]  /*4260*/  MOV R173, R166 ;  /* 0x000000a600ad7202 */ /* 0x000fe40000000f00 */
[----:B------:R-:W-:Y:S02]  /*4270*/  MOV R174, 0x1f ;  /* 0x0000001f00ae7802 */ /* 0x000fe40000000f00 */
[----:B------:R-:W-:Y:S02]  /*4280*/  MOV R176, 0xffffffff ;  /* 0xffffffff00b07802 */ /* 0x000fe40000000f00 */
[----:B------:R-:W-:-:S02]  /*4290*/  MOV R12, 0x42b0 ;  /* 0x000042b0000c7802 */ /* 0x000fc40000000f00 */
[----:B-----5:R-:W-:Y:S05]  /*42a0*/  CALL.REL.NOINC `($__internal_175_$__cuda_sm70_shflsync_idx_p) ;  /* 0x000049f000007944 */ /* 0x020fea0003c00000 */
.L_x_4314:
[----:B------:R-:W-:Y:S05]  /*42b0*/  BRA.CONV ~URZ, `(.L_x_4315) ;  /* 0x000000637f007947 */ /* 0x000fea000b800000 */
[----:B01----:R-:W-:Y:S01]  /*42c0*/  HFMA2.MMA R15, -RZ, RZ, 0, 1.847743988037109375e-06 ;  /* 0x0000001fff0f7435 */ /* 0x003fe200000001ff */
[----:B------:R-:W-:-:S02]  /*42d0*/  MOV R173, R171 ;  /* 0x000000ab00ad7202 */ /* 0x000fc40000000f00 */
[----:B------:R-:W-:Y:S02]  /*42e0*/  MOV R174, 0x1f ;  /* 0x0000001f00ae7802 */ /* 0x000fe40000000f00 */
[----:B------:R-:W-:Y:S02]  /*42f0*/  MOV R176, 0xffffffff ;  /* 0xffffffff00b07802 */ /* 0x000fe40000000f00 */
[----:B------:R-:W-:Y:S02]  /*4300*/  MOV R12, 0x4320 ;  /* 0x00004320000c7802 */ /* 0x000fe40000000f00 */
[----:B-----5:R-:W-:Y:S05]  /*4310*/  CALL.REL.NOINC `($__internal_175_$__cuda_sm70_shflsync_idx_p) ;  /* 0x0000498000007944 */ /* 0x020fea0003c00000 */
.L_x_4315:
[----:B------:R-:W-:Y:S05]  /*4320*/  BRA.DIV ~URZ, `(.L_x_4316) ;  /* 0x00003f927f007947 */ /* 0x000fea000b800000 */
[----:B-----5:R-:W2:Y:S04]  /*4330*/  SHFL.IDX PT, R26, R26, RZ, 0x1f ;  /* 0x00001fff1a1a7589 */ /* 0x020ea800000e0000 */
[----:B------:R3:W4:Y:S04]  /*4340*/  SHFL.IDX PT, R13, R27, RZ, 0x1f ;  /* 0x00001fff1b0d7589 */ /* 0x00072800000e0000 */
[----:B------:R-:W0:Y:S04]  /*4350*/  SHFL.UP PT, R166, R166, 0x1, RZ ;  /* 0x04200000a6a67989 */ /* 0x000e2800000e00ff */
[----:B------:R3:W1:Y:S02]  /*4360*/  SHFL.UP PT, R168, R171, 0x1, RZ ;  /* 0x04200000aba87989 */ /* 0x00066400000e00ff */
.L_x_4365:
[----:B01----:R-:W0:Y:S01]  /*4370*/  LDS.64 R14, [R40.X16+0x1900] ;  /* 0x00190000280e7984 */ /* 0x003e22000000ca00 */
[----:B--2---:R-:W-:Y:S01]  /*4380*/  MOV R12, R26 ;  /* 0x0000001a000c7202 */ /* 0x004fe20000000f00 */
[----:B----4-:R-:W-:-:S04]  /*4390*/  @P1 FFMA.FTZ R13, R13, R166, R168 ;  /* 0x000000a60d0d1223 */ /* 0x010fc800000100a8 */
[----:B------:R-:W-:Y:S02]  /*43a0*/  @P1 FMUL.FTZ R12, R12, R166 ;  /* 0x000000a60c0c1220 */ /* 0x000fe40000410000 */
[C---:B0-----:R-:W-:Y:S02]  /*43b0*/  FFMA.FTZ R15, R14.reuse, R13, R15 ;  /* 0x0000000d0e0f7223 */ /* 0x041fe4000001000f */
[----:B------:R-:W-:-:S05]  /*43c0*/  FMUL.FTZ R14, R14, R12 ;  /* 0x0000000c0e0e7220 */ /* 0x000fca0000410000 */
[----:B------:R0:W-:Y:S02]  /*43d0*/  STS.128 [R40.X16+0x1900], R12 ;  /* 0x0019000c28007388 */ /* 0x0001e4000000cc00 */
.L_x_4311:
[----:B0-----:R-:W-:Y:S05]  /*43e0*/  BSYNC B0 ;  /* 0x0000000000007941 */ /* 0x001fea0003800000 */
.L_x_4310:
[----:B------:R-:W-:Y:S01]  /*43f0*/  WARPSYNC 0xffffffff ;  /* 0xffffffff00007948 */ /* 0x000fe20003800000 */
[----:B------:R-:W-:Y:S01]  /*4400*/  BAR.SYNC.DEFER_BLOCKING 0x0 ;  /* 0x0000000000007b1d */ /* 0x000fe20000010000 */
[-C--:B-----5:R-:W-:Y:S01]  /*4410*/  FMUL.FTZ R14, R125, R126.reuse ;  /* 0x0000007e7d0e7220 */ /* 0x0a0fe20000410000 */
[----:B------:R-:W-:Y:S01]  /*4420*/  LOP3.LUT P0, RZ, R40, 0x1f, RZ, 0xc0, !PT ;  /* 0x0000001f28ff7812 */ /* 0x000fe2000780c0ff */
[-C--:B------:R-:W-:Y:S02]  /*4430*/  FMUL.FTZ R15, R127, R126.reuse ;  /* 0x0000007e7f0f7220 */ /* 0x080fe40000410000 */
        /* <DEDUP_REMOVED lines=8> */
[----:B------:R-:W-:Y:S02]  /*44c0*/  FMUL.FTZ R15, R151, R152 ;  /* 0x00000098970f7220 */ /* 0x000fe40000410000 */
        /* <DEDUP_REMOVED lines=22> */
[----:B------:R-:W-:Y:S01]  /*4630*/  MOV R16, 0x3f800000 ;  /* 0x3f80000000107802 */ /* 0x000fe20000000f00 */
[----:B------:R-:W-:Y:S02]  /*4640*/  FMUL.FTZ R12, R95, R126 ;  /* 0x0000007e5f0c7220 */ /* 0x000fe40000410000 */
[----:B---3--:R-:W-:Y:S01]  /*4650*/  FFMA.FTZ R171, R124, R147, R17 ;  /* 0x000000937cab7223 */ /* 0x008fe20000010011 */
[----:B------:R-:W-:Y:S01]  /*4660*/  HFMA2.MMA R17, -RZ, RZ, 0, 0 ;  /* 0x00000000ff117435 */ /* 0x000fe200000001ff */
[----:B------:R-:W-:Y:S02]  /*4670*/  FFMA.FTZ R12, R141, R13, R12 ;  /* 0x0000000d8d0c7223 */ /* 0x000fe4000001000c */
[----:B------:R-:W-:-:S02]  /*4680*/  FFMA.FTZ R172, R122, R171, R155 ;  /* 0x000000ab7aac7223 */ /* 0x000fc4000001009b */
[----:B------:R-:W-:Y:S02]  /*4690*/  FMUL.FTZ R13, R89, R126 ;  /* 0x0000007e590d7220 */ /* 0x000fe40000410000 */
[----:B------:R-:W-:Y:S02]  /*46a0*/  FFMA.FTZ R170, R138, R172, R153 ;  /* 0x000000ac8aaa7223 */ /* 0x000fe40000010099 */
[----:B------:R-:W-:Y:S01]  /*46b0*/  FFMA.FTZ R13, R140, R12, R13 ;  /* 0x0000000c8c0d7223 */ /* 0x000fe2000001000d */
[----:B------:R0:W1:Y:S01]  /*46c0*/  @!P0 LDS.64 R16, [R133.X8+0x2610] ;  /* 0x0026100085108984 */ /* 0x0000620000008a00 */
[----:B------:R-:W-:Y:S01]  /*46d0*/  FFMA.FTZ R169, R139, R170, R154 ;  /* 0x000000aa8ba97223 */ /* 0x000fe2000001009a */
[----:B------:R-:W-:Y:S01]  /*46e0*/  ISETP.GT.U32.AND P0, PT, R40, 0x1f, PT ;  /* 0x0000001f2800780c */ /* 0x000fe20003f04070 */
[----:B------:R-:W-:Y:S02]  /*46f0*/  FMUL.FTZ R12, R91, R126 ;  /* 0x0000007e5b0c7220 */ /* 0x000fe40000410000 */
[----:B------:R-:W-:-:S02]  /*4700*/  FFMA.FTZ R168, R140, R169, R157 ;  /* 0x000000a98ca87223 */ /* 0x000fc4000001009d */
        /* <DEDUP_REMOVED lines=36> */
.L_x_4366:
        /* <DEDUP_REMOVED lines=26> */
.L_x_4367:
        /* <DEDUP_REMOVED lines=11> */
.L_x_4318:
[----:B01----:R-:W-:Y:S05]  /*4ba0*/  BSYNC B0 ;  /* 0x0000000000007941 */ /* 0x003fea0003800000 */
.L_x_4317:
[----:B------:R-:W-:Y:S01]  /*4bb0*/  WARPSYNC 0xffffffff ;  /* 0xffffffff00007948 */ /* 0x000fe20003800000 */
[----:B------:R-:W-:Y:S01]  /*4bc0*/  BAR.SYNC.DEFER_BLOCKING 0x0 ;  /* 0x0000000000007b1d */ /* 0x000fe20000010000 */
[--C-:B------:R-:W-:Y:S01]  /*4bd0*/  PRMT R154, RZ, 0x5410, R8.reuse ;  /* 0x00005410ff9a7816 */ /* 0x100fe20000000008 */
[----:B------:R-:W-:Y:S01]  /*4be0*/  FFMA.FTZ R12, R83, R147, RZ ;  /* 0x00000093530c7223 */ /* 0x000fe200000100ff */
[----:B------:R-:W-:Y:S01]  /*4bf0*/  PRMT R27, RZ, 0x7610, R8 ;  /* 0x00007610ff1b7816 */ /* 0x000fe20000000008 */
[----:B------:R-:W-:Y:S01]  /*4c00*/  IMAD R14, R150, c[0x0][0x298], RZ ;  /* 0x0000a600960e7a24 */ /* 0x000fe200078e02ff */
[--C-:B------:R-:W-:Y:S01]  /*4c10*/  PRMT R166, RZ, 0x5410, R9.reuse ;  /* 0x00005410ffa67816 */ /* 0x100fe20000000009 */
[----:B------:R-:W-:Y:S01]  /*4c20*/  FMUL.FTZ R13, R154, R101 ;  /* 0x000000659a0d7220 */ /* 0x000fe20000410000 */
[----:B------:R-:W-:Y:S01]  /*4c30*/  PRMT R157, RZ, 0x7610, R9 ;  /* 0x00007610ff9d7816 */ /* 0x000fe20000000009 */
[----:B------:R-:W-:Y:S01]  /*4c40*/  FMUL.FTZ R153, R27, R88 ;  /* 0x000000581b997220 */ /* 0x000fe20000410000 */
[----:B------:R-:W-:Y:S01]  /*4c50*/  LEA R185, R31, 0xfffffc00, 0xa ;  /* 0xfffffc001fb97811 */ /* 0x000fe200078e50ff */
[----:B------:R-:W-:Y:S01]  /*4c60*/  FMUL.FTZ R155, R166, R99 ;  /* 0x00000063a69b7220 */ /* 0x000fe20000410000 */
[----:B------:R-:W-:Y:S01]  /*4c70*/  PRMT R180, RZ, 0x5410, R6 ;  /* 0x00005410ffb47816 */ /* 0x000fe20000000006 */
[----:B------:R-:W-:Y:S01]  /*4c80*/  FFMA.FTZ R147, R104, -R13, R147 ;  /* 0x8000000d68937223 */ /* 0x000fe20000010093 */
[----:B------:R-:W-:Y:S01]  /*4c90*/  HFMA2.MMA R13, -RZ, RZ, 0, 0 ;  /* 0x00000000ff0d7435 */ /* 0x000fe200000001ff */
[----:B------:R-:W-:Y:S01]  /*4ca0*/  FFMA.FTZ R12, R87, R171, R12 ;  /* 0x000000ab570c7223 */ /* 0x000fe2000001000c */
[----:B------:R-:W-:Y:S01]  /*4cb0*/  SHF.L.U64.HI R184, R131, 0x2, R100 ;  /* 0x0000000283b87819 */ /* 0x000fe20000010264 */
[----:B------:R-:W-:Y:S01]  /*4cc0*/  FFMA.FTZ R153, R106, -R153, R171 ;  /* 0x800000996a997223 */ /* 0x000fe200000100ab */
[----:B------:R-:W-:Y:S01]  /*4cd0*/  ISETP.NE.AND P2, PT, R40, RZ, PT ;  /* 0x000000ff2800720c */ /* 0x000fe20003f45270 */
[----:B------:R-:W-:Y:S01]  /*4ce0*/  FFMA.FTZ R155, R108, -R155, R172 ;  /* 0x8000009b6c9b7223 */ /* 0x000fe200000100ac */
[----:B------:R-:W-:Y:S01]  /*4cf0*/  PRMT R189, RZ, 0x7610, R7 ;  /* 0x00007610ffbd7816 */ /* 0x000fe20000000007 */
[----:B------:R-:W-:Y:S01]  /*4d00*/  FMUL.FTZ R171, R127, R126 ;  /* 0x0000007e7fab7220 */ /* 0x000fe20000410000 */
[----:B------:R-:W-:Y:S01]  /*4d10*/  SHF.L.U32 R205, R40, 0x4, RZ ;  /* 0x0000000428cd7819 */ /* 0x000fe200000006ff */
[----:B------:R-:W-:Y:S01]  /*4d20*/  FFMA.FTZ R172, R85, R172, R12 ;  /* 0x000000ac55ac7223 */ /* 0x000fe2000001000c */
[----:B------:R-:W-:Y:S01]  /*4d30*/  MOV R12, R40 ;  /* 0x00000028000c7202 */ /* 0x000fe20000000f00 */
[----:B------:R-:W0:Y:S01]  /*4d40*/  LDS R167, [R40.X8+0x1b14] ;  /* 0x001b140028a77984 */ /* 0x000e220000008800 */
[----:B------:R-:W-:Y:S01]  /*4d50*/  FMUL.FTZ R173, R157, R86 ;  /* 0x000000569dad7220 */ /* 0x000fe20000410000 */
[----:B------:R-:W-:Y:S01]  /*4d60*/  LEA.HI.SX32 R205, R205, R205, 0x1b ;  /* 0x000000cdcdcd7211 */ /* 0x000fe200078fdaff */
[----:B------:R-:W-:Y:S01]  /*4d70*/  IMAD R15, R45, c[0x0][0x29c], R14 ;  /* 0x0000a7002d0f7a24 */ /* 0x000fe200078e020e */
[----:B------:R-:W-:Y:S01]  /*4d80*/  BSSY B0, `(.L_x_4321) ;  /* 0x00000b6000007945 */ /* 0x000fe20003800000 */
[----:B------:R-:W-:Y:S01]  /*4d90*/  FMUL.FTZ R14, R125, R126 ;  /* 0x0000007e7d0e7220 */ /* 0x000fe20000410000 */
[----:B------:R1:W-:Y:S01]  /*4da0*/  @!P2 STS.64 [R133.X8+0x2610], R16 ;  /* 0x002610108500a388 */ /* 0x0003e20000008a00 */
[----:B------:R-:W-:-:S04]  /*4db0*/  IMAD.WIDE.U32 R12, R45, c[0x0][0x298], R12 ;  /* 0x0000a6002d0c7a25 */ /* 0x000fc800078e000c */
[----:B------:R-:W-:Y:S01]  /*4dc0*/  FFMA.FTZ R172, R91, R170, R172 ;  /* 0x000000aa5bac7223 */ /* 0x000fe200000100ac */
[----:B------:R-:W-:Y:S01]  /*4dd0*/  IADD3 R13, R13, R15, RZ ;  /* 0x0000000f0d0d7210 */ /* 0x000fe20007ffe0ff */
[-C--:B------:R-:W-:Y:S02]  /*4de0*/  FMUL.FTZ R179, R115, R126.reuse ;  /* 0x0000007e73b37220 */ /* 0x080fe40000410000 */
[----:B------:R-:W-:Y:S02]  /*4df0*/  FFMA.FTZ R172, R89, R169, R172 ;  /* 0x000000a959ac7223 */ /* 0x000fe400000100ac */
[-C--:B------:R-:W-:Y:S02]  /*4e00*/  FMUL.FTZ R174, R111, R126.reuse ;  /* 0x0000007e6fae7220 */ /* 0x080fe40000410000 */
[----:B------:R-:W-:Y:S02]  /*4e10*/  FMUL.FTZ R183, R113, R126 ;  /* 0x0000007e71b77220 */ /* 0x000fe40000410000 */
[----:B------:R-:W-:-:S02]  /*4e20*/  IMAD R184, R184, c[0x0][0x2b0], RZ ;  /* 0x0000ac00b8b87a24 */ /* 0x000fc400078e02ff */
[----:B------:R-:W-:Y:S02]  /*4e30*/  FMUL.FTZ R186, R85, R126 ;  /* 0x0000007e55ba7220 */ /* 0x000fe40000410000 */
[----:B------:R-:W-:Y:S02]  /*4e40*/  FMUL.FTZ R191, R127, R164 ;  /* 0x000000a47fbf7220 */ /* 0x000fe40000410000 */
[----:B0-----:R-:W-:Y:S02]  /*4e50*/  FFMA.FTZ R167, R167, R152, R171 ;  /* 0x00000098a7a77223 */ /* 0x001fe400000100ab */
[----:B------:R-:W-:Y:S01]  /*4e60*/  FFMA.FTZ R152, R112, -R173, R170 ;  /* 0x800000ad70987223 */ /* 0x000fe200000100aa */
[----:B------:R-:W-:Y:S01]  /*4e70*/  PRMT R170, RZ, 0x5410, R10 ;  /* 0x00005410ffaa7816 */ /* 0x000fe2000000000a */
[----:B------:R-:W-:Y:S01]  /*4e80*/  FFMA.FTZ R171, R151, R167, R14 ;  /* 0x000000a797ab7223 */ /* 0x000fe2000001000e */
[----:B------:R-:W-:Y:S01]  /*4e90*/  PRMT R151, RZ, 0x7610, R10 ;  /* 0x00007610ff977816 */ /* 0x000fe2000000000a */
[----:B------:R-:W-:-:S02]  /*4ea0*/  FMUL.FTZ R173, R121, R126 ;  /* 0x0000007e79ad7220 */ /* 0x000fc40000410000 */
[----:B------:R-:W-:Y:S02]  /*4eb0*/  FMUL.FTZ R14, R119, R126 ;  /* 0x0000007e770e7220 */ /* 0x000fe40000410000 */
[----:B------:R-:W-:Y:S02]  /*4ec0*/  FFMA.FTZ R173, R148, R171, R173 ;  /* 0x000000ab94ad7223 */ /* 0x000fe400000100ad */
[----:B------:R-:W-:Y:S02]  /*4ed0*/  FMUL.FTZ R15, R170, R97 ;  /* 0x00000061aa0f7220 */ /* 0x000fe40000410000 */
[----:B------:R-:W-:Y:S02]  /*4ee0*/  FFMA.FTZ R175, R19, R173, R14 ;  /* 0x000000ad13af7223 */ /* 0x000fe4000001000e */
[----:B------:R-:W-:Y:S02]  /*4ef0*/  FFMA.FTZ R148, R110, -R15, R169 ;  /* 0x8000000f6e947223 */ /* 0x000fe400000100a9 */
[----:B------:R-:W-:-:S02]  /*4f00*/  IMAD R14, R149, c[0x0][0x2a0], RZ ;  /* 0x0000a800950e7a24 */ /* 0x000fc400078e02ff */
[----:B------:R-:W-:Y:S02]  /*4f10*/  FMUL.FTZ R169, R151, R84 ;  /* 0x0000005497a97220 */ /* 0x000fe40000410000 */
[----:B------:R-:W-:Y:S02]  /*4f20*/  IMAD R177, R43, c[0x0][0x2a4], R14 ;  /* 0x0000a9002bb17a24 */ /* 0x000fe400078e020e */
[----:B------:R-:W-:Y:S02]  /*4f30*/  FFMA.FTZ R169, R116, -R169, R168 ;  /* 0x800000a974a97223 */ /* 0x000fe400000100a8 */
[----:B------:R-:W-:Y:S01]  /*4f40*/  FFMA.FTZ R19, R95, R168, R172 ;  /* 0x000000a85f137223 */ /* 0x000fe200000100ac */
[----:B------:R-:W-:Y:S01]  /*4f50*/  PRMT R168, RZ, 0x5410, R11 ;  /* 0x00005410ffa87816 */ /* 0x000fe2000000000b */
[----:B------:R-:W-:-:S04]  /*4f60*/  IMAD.WIDE.U32 R14, R43, c[0x0][0x2a0], R12 ;  /* 0x0000a8002b0e7a25 */ /* 0x000fc800078e000c */
[----:B------:R-:W-:Y:S01]  /*4f70*/  FFMA.FTZ R179, R18, R175, R179 ;  /* 0x000000af12b37223 */ /* 0x000fe200000100b3 */
[----:B------:R-:W-:Y:S01]  /*4f80*/  IADD3 R13, R15, R177, RZ ;  /* 0x000000b10f0d7210 */ /* 0x000fe20007ffe0ff */
[----:B------:R-:W-:Y:S01]  /*4f90*/  FMUL.FTZ R181, R168, R105 ;  /* 0x00000069a8b57220 */ /* 0x000fe20000410000 */
[----:B------:R-:W-:Y:S01]  /*4fa0*/  PRMT R177, RZ, 0x7610, R11 ;  /* 0x00007610ffb17816 */ /* 0x000fe2000000000b */
[----:B------:R-:W-:Y:S01]  /*4fb0*/  FFMA.FTZ R176, R93, R156, R19 ;  /* 0x0000009c5db07223 */ /* 0x000fe20000010013 */
[----:B------:R-:W-:Y:S01]  /*4fc0*/  LEA R18, P1, R14, c[0x0][0x318], 0x2 ;  /* 0x0000c6000e127a11 */ /* 0x000fe200078210ff */
[----:B------:R-:W-:Y:S01]  /*4fd0*/  FFMA.FTZ R172, R114, -R181, R156 ;  /* 0x800000b572ac7223 */ /* 0x000fe2000001009c */
[----:B------:R-:W-:Y:S01]  /*4fe0*/  PRMT R156, RZ, 0x5410, R4 ;  /* 0x00005410ff9c7816 */ /* 0x000fe20000000004 */
[----:B------:R-:W-:Y:S01]  /*4ff0*/  FFMA.FTZ R174, R146, R179, R174 ;  /* 0x000000b392ae7223 */ /* 0x000fe200000100ae */
[----:B------:R-:W-:Y:S01]  /*5000*/  IADD3 R12, P0, R185, R14, RZ ;  /* 0x0000000eb90c7210 */ /* 0x000fe20007f1e0ff */
[----:B------:R-:W-:Y:S01]  /*5010*/  FMUL.FTZ R146, R177, R90 ;  /* 0x0000005ab1927220 */ /* 0x000fe20000410000 */
[----:B------:R-:W-:Y:S01]  /*5020*/  LEA.HI.X R19, R14, c[0x0][0x31c], R13, 0x2, P1 ;  /* 0x0000c7000e137a11 */ /* 0x000fe200008f140d */
[----:B------:R-:W-:Y:S01]  /*5030*/  FFMA.FTZ R176, R107, R159, R176 ;  /* 0x0000009f6bb07223 */ /* 0x000fe200000100b0 */
[----:B------:R-:W-:Y:S01]  /*5040*/  LEA.HI.X.SX32 R13, R185, R13, 0x1, P0 ;  /* 0x0000000db90d7211 */ /* 0x000fe200000f0eff */
[----:B------:R-:W-:Y:S01]  /*5050*/  FFMA.FTZ R146, R120, -R146, R159 ;  /* 0x8000009278927223 */ /* 0x000fe2000001009f */
[----:B------:R-:W-:Y:S01]  /*5060*/  PRMT R159, RZ, 0x7610, R4 ;  /* 0x00007610ff9f7816 */ /* 0x000fe20000000004 */
[----:B------:R-:W-:-:S02]  /*5070*/  FMUL.FTZ R15, R156, R109 ;  /* 0x0000006d9c0f7220 */ /* 0x000fc40000410000 */
[----:B------:R-:W-:Y:S02]  /*5080*/  FFMA.FTZ R183, R145, R174, R183 ;  /* 0x000000ae91b77223 */ /* 0x000fe400000100b7 */
[----:B------:R-:W-:Y:S01]  /*5090*/  FFMA.FTZ R145, R118, -R15, R158 ;  /* 0x8000000f76917223 */ /* 0x000fe2000001009e */
[----:B------:R-:W-:Y:S01]  /*50a0*/  IADD3 R15, R30, -c[0x0][0x174], RZ ;  /* 0x80005d001e0f7a10 */ /* 0x000fe20007ffe0ff */
[----:B------:R-:W-:Y:S02]  /*50b0*/  FFMA.FTZ R176, R103, R158, R176 ;  /* 0x0000009e67b07223 */ /* 0x000fe400000100b0 */
[----:B------:R-:W-:Y:S02]  /*50c0*/  FMUL.FTZ R158, R159, R92 ;  /* 0x0000005c9f9e7220 */ /* 0x000fe40000410000 */
[----:B------:R-:W-:Y:S02]  /*50d0*/  FMUL.FTZ R14, R103, R126 ;  /* 0x0000007e670e7220 */ /* 0x000fe40000410000 */
[----:B------:R-:W-:-:S02]  /*50e0*/  FFMA.FTZ R158, R130, -R158, R161 ;  /* 0x8000009e829e7223 */ /* 0x000fc400000100a1 */
[----:B------:R-:W-:Y:S01]  /*50f0*/  FFMA.FTZ R161, R113, R161, R176 ;  /* 0x000000a171a17223 */ /* 0x000fe200000100b0 */
[----:B------:R-:W-:Y:S01]  /*5100*/  PRMT R176, RZ, 0x5410, R5 ;  /* 0x00005410ffb07816 */ /* 0x000fe20000000005 */
[----:B------:R-:W-:Y:S02]  /*5110*/  FFMA.FTZ R144, R144, R183, R14 ;  /* 0x000000b790907223 */ /* 0x000fe4000001000e */
[----:B------:R-:W-:Y:S02]  /*5120*/  FMUL.FTZ R181, R107, R126 ;  /* 0x0000007e6bb57220 */ /* 0x000fe40000410000 */
[----:B------:R-:W-:Y:S02]  /*5130*/  FMUL.FTZ R187, R176, R117 ;  /* 0x00000075b0bb7220 */ /* 0x000fe40000410000 */
[----:B------:R-:W-:Y:S02]  /*5140*/  FFMA.FTZ R181, R143, R144, R181 ;  /* 0x000000908fb57223 */ /* 0x000fe400000100b5 */
[----:B------:R-:W-:Y:S01]  /*5150*/  FFMA.FTZ R178, R128, -R187, R160 ;  /* 0x800000bb80b27223 */ /* 0x000fe200000100a0 */
[----:B------:R-:W-:Y:S01]  /*5160*/  PRMT R187, RZ, 0x7610, R5 ;  /* 0x00007610ffbb7816 */ /* 0x000fe20000000005 */
[----:B------:R-:W-:-:S02]  /*5170*/  FMUL.FTZ R143, R93, R126 ;  /* 0x0000007e5d8f7220 */ /* 0x000fc40000410000 */
[----:B------:R-:W-:Y:S02]  /*5180*/  FFMA.FTZ R14, R111, R160, R161 ;  /* 0x000000a06f0e7223 */ /* 0x000fe400000100a1 */
[----:B------:R-:W-:Y:S02]  /*5190*/  FFMA.FTZ R142, R142, R181, R143 ;  /* 0x000000b58e8e7223 */ /* 0x000fe4000001008f */
[----:B------:R-:W-:Y:S02]  /*51a0*/  FMUL.FTZ R160, R187, R94 ;  /* 0x0000005ebba07220 */ /* 0x000fe40000410000 */
[----:B------:R-:W-:Y:S02]  /*51b0*/  FMUL.FTZ R143, R180, R123 ;  /* 0x0000007bb48f7220 */ /* 0x000fe40000410000 */
[----:B------:R-:W-:Y:S02]  /*51c0*/  FFMA.FTZ R14, R115, R163, R14 ;  /* 0x000000a3730e7223 */ /* 0x000fe4000001000e */
[----:B------:R-:W-:-:S02]  /*51d0*/  IMAD R15, R15, -0x400, RZ ;  /* 0xfffffc000f0f7824 */ /* 0x000fc400078e02ff */
[----:B------:R-:W-:Y:S02]  /*51e0*/  FMUL.FTZ R161, R95, R126 ;  /* 0x0000007e5fa17220 */ /* 0x000fe40000410000 */
[----:B------:R-:W-:Y:S02]  /*51f0*/  FFMA.FTZ R160, R134, -R160, R163 ;  /* 0x800000a086a07223 */ /* 0x000fe400000100a3 */
[----:B------:R-:W-:Y:S02]  /*5200*/  FFMA.FTZ R163, R132, -R143, R165 ;  /* 0x8000008f84a37223 */ /* 0x000fe400000100a5 */
[----:B------:R-:W-:Y:S01]  /*5210*/  FFMA.FTZ R14, R119, R165, R14 ;  /* 0x000000a5770e7223 */ /* 0x000fe2000001000e */
[----:B------:R-:W-:Y:S01]  /*5220*/  PRMT R165, RZ, 0x7610, R6 ;  /* 0x00007610ffa57816 */ /* 0x000fe20000000006 */
[----:B------:R-:W-:-:S04]  /*5230*/  IMAD.WIDE R18, R15, 0x4, R18 ;  /* 0x000000040f127825 */ /* 0x000fc800078e0212 */
[----:B------:R-:W-:Y:S02]  /*5240*/  FFMA.FTZ R161, R141, R142, R161 ;  /* 0x0000008e8da17223 */ /* 0x000fe400000100a1 */
[----:B------:R-:W-:Y:S02]  /*5250*/  FMUL.FTZ R15, R89, R126 ;  /* 0x0000007e590f7220 */ /* 0x000fe40000410000 */
[----:B------:R-:W-:Y:S02]  /*5260*/  FMUL.FTZ R141, R165, R96 ;  /* 0x00000060a58d7220 */ /* 0x000fe40000410000 */
[----:B------:R-:W-:Y:S01]  /*5270*/  FFMA.FTZ R140, R140, R161, R15 ;  /* 0x000000a18c8c7223 */ /* 0x000fe2000001000f */
[----:B------:R-:W-:Y:S01]  /*5280*/  SHF.L.U32 R15, R131, 0x2, RZ ;  /* 0x00000002830f7819 */ /* 0x000fe200000006ff */
[----:B------:R-:W-:Y:S02]  /*5290*/  FMUL.FTZ R143, R91, R126 ;  /* 0x0000007e5b8f7220 */ /* 0x000fe40000410000 */
[----:B------:R-:W-:-:S02]  /*52a0*/  FFMA.FTZ R182, R136, -R141, R162 ;  /* 0x8000008d88b67223 */ /* 0x000fc400000100a2 */
[----:B------:R-:W-:Y:S01]  /*52b0*/  FFMA.FTZ R141, R121, R162, R14 ;  /* 0x000000a2798d7223 */ /* 0x000fe2000001000e */
[----:B------:R-:W-:Y:S01]  /*52c0*/  PRMT R162, RZ, 0x5410, R7 ;  /* 0x00005410ffa27816 */ /* 0x000fe20000000007 */
[----:B------:R-:W-:Y:S02]  /*52d0*/  FFMA.FTZ R143, R139, R140, R143 ;  /* 0x0000008c8b8f7223 */ /* 0x000fe4000001008f */
[C---:B------:R-:W-:Y:S02]  /*52e0*/  IMAD R139, R15.reuse, c[0x0][0x2b4], R184 ;  /* 0x0000ad000f8b7a24 */ /* 0x040fe400078e02b8 */
[----:B------:R-:W-:-:S04]  /*52f0*/  IMAD.WIDE.U32 R14, R15, c[0x0][0x2b0], R18 ;  /* 0x0000ac000f0e7a25 */ /* 0x000fc800078e0012 */
[----:B------:R-:W-:Y:S01]  /*5300*/  FFMA.FTZ R18, R125, R26, R141 ;  /* 0x0000001a7d127223 */ /* 0x000fe2000001008d */
[----:B------:R-:W-:Y:S01]  /*5310*/  IADD3 R15, R15, R139, RZ ;  /* 0x0000008b0f0f7210 */ /* 0x000fe20007ffe0ff */
[----:B------:R-:W-:Y:S01]  /*5320*/  FFMA.FTZ R141, R138, R143, R186 ;  /* 0x0000008f8a8d7223 */ /* 0x000fe200000100ba */
[----:B------:R-:W-:Y:S01]  /*5330*/  P2R R138, PR, RZ, 0x4 ;  /* 0x00000004ff8a7803 */ /* 0x000fe20000000000 */
[-C--:B------:R-:W-:Y:S02]  /*5340*/  FMUL.FTZ R19, R87, R126.reuse ;  /* 0x0000007e57137220 */ /* 0x080fe40000410000 */
[----:B------:R-:W-:Y:S02]  /*5350*/  FMUL.FTZ R139, R83, R126 ;  /* 0x0000007e538b7220 */ /* 0x000fe40000410000 */
[----:B------:R-:W-:Y:S02]  /*5360*/  FFMA.FTZ R19, R122, R141, R19 ;  /* 0x0000008d7a137223 */ /* 0x000fe40000010013 */
[----:B------:R-:W-:-:S02]  /*5370*/  FADD.FTZ R18, R18, R191 ;  /* 0x000000bf12127221 */ /* 0x000fc40000010000 */
[----:B------:R-:W-:Y:S02]  /*5380*/  FFMA.FTZ R139, R124, R19, R139 ;  /* 0x000000137c8b7223 */ /* 0x000fe4000001008b */
[----:B------:R-:W-:Y:S02]  /*5390*/  FMUL.FTZ R126, R19, R88 ;  /* 0x00000058137e7220 */ /* 0x000fe40000410000 */
[----:B------:R-:W-:Y:S02]  /*53a0*/  FMUL.FTZ R122, R139, R101 ;  /* 0x000000658b7a7220 */ /* 0x000fe40000410000 */
[----:B------:R-:W-:Y:S02]  /*53b0*/  FMUL.FTZ R191, R141, R99 ;  /* 0x000000638dbf7220 */ /* 0x000fe40000410000 */
[----:B------:R-:W-:Y:S02]  /*53c0*/  FFMA.FTZ R124, R147, R122, RZ ;  /* 0x0000007a937c7223 */ /* 0x000fe400000100ff */
[----:B-1----:R-:W-:-:S02]  /*53d0*/  FMUL.FTZ R16, R143, R86 ;  /* 0x000000568f107220 */ /* 0x002fc40000410000 */
[----:B------:R-:W-:Y:S02]  /*53e0*/  FFMA.FTZ R124, R153, R126, R124 ;  /* 0x0000007e997c7223 */ /* 0x000fe4000001007c */
[----:B------:R-:W-:Y:S02]  /*53f0*/  FMUL.FTZ R188, R162, R129 ;  /* 0x00000081a2bc7220 */ /* 0x000fe40000410000 */
[----:B------:R-:W-:Y:S02]  /*5400*/  FFMA.FTZ R17, R155, R191, R124 ;  /* 0x000000bf9b117223 */ /* 0x000fe4000001007c */
[----:B------:R-:W-:Y:S02]  /*5410*/  FMUL.FTZ R193, R140, R97 ;  /* 0x000000618cc17220 */ /* 0x000fe40000410000 */
[----:B------:R-:W-:Y:S02]  /*5420*/  FFMA.FTZ R17, R152, R16, R17 ;  /* 0x0000001098117223 */ /* 0x000fe40000010011 */
[----:B------:R-:W-:-:S02]  /*5430*/  FFMA.FTZ R184, R135, -R188, R26 ;  /* 0x800000bc87b87223 */ /* 0x000fc4000001001a */
[----:B------:R-:W-:Y:S02]  /*5440*/  FMUL.FTZ R138, R161, R84 ;  /* 0x00000054a18a7220 */ /* 0x000fe40000410000 */
[----:B------:R-:W-:Y:S02]  /*5450*/  FFMA.FTZ R124, R148, R193, R17 ;  /* 0x000000c1947c7223 */ /* 0x000fe40000010011 */
[----:B------:R-:W-:Y:S02]  /*5460*/  FMUL.FTZ R26, R189, R102 ;  /* 0x00000066bd1a7220 */ /* 0x000fe40000410000 */
[----:B------:R-:W-:Y:S02]  /*5470*/  FMUL.FTZ R196, R173, R96 ;  /* 0x00000060adc47220 */ /* 0x000fe40000410000 */
[----:B------:R-:W-:Y:S02]  /*5480*/  FMUL.FTZ R203, R171, R129 ;  /* 0x00000081abcb7220 */ /* 0x000fe40000410000 */
[----:B------:R-:W-:-:S02]  /*5490*/  FMUL.FTZ R195, R142, R105 ;  /* 0x000000698ec37220 */ /* 0x000fc40000410000 */
[----:B------:R-:W-:Y:S02]  /*54a0*/  FFMA.FTZ R17, R169, R138, R124 ;  /* 0x0000008aa9117223 */ /* 0x000fe4000001007c */
[----:B------:R-:W-:Y:S02]  /*54b0*/  FFMA.FTZ R26, R137, -R26, R164 ;  /* 0x8000001a891a7223 */ /* 0x000fe400000100a4 */
[----:B------:R-:W-:Y:S02]  /*54c0*/  FMUL.FTZ R164, R165, R196 ;  /* 0x000000c4a5a47220 */ /* 0x000fe40000410000 */
[----:B------:R-:W-:Y:S02]  /*54d0*/  FMUL.FTZ R186, R162, R203 ;  /* 0x000000cba2ba7220 */ /* 0x000fe40000410000 */
[----:B------:R-:W-:Y:S01]  /*54e0*/  FMUL.FTZ R124, R181, R90 ;  /* 0x0000005ab57c7220 */ /* 0x000fe20000410000 */
[----:B------:R0:W-:Y:S01]  /*54f0*/  STS [R205.X4+0x884], R164 ;  /* 0x000884a4cd007388 */ /* 0x0001e20000004800 */
[----:B------:R-:W-:-:S02]  /*5500*/  FFMA.FTZ R17, R172, R195, R17 ;  /* 0x000000c3ac117223 */ /* 0x000fc40000010011 */
[----:B------:R-:W-:Y:S01]  /*5510*/  FMUL.FTZ R197, R144, R109 ;  /* 0x0000006d90c57220 */ /* 0x000fe20000410000 */
[----:B------:R1:W-:Y:S01]  /*5520*/  STS [R205.X4+0x888], R186 ;  /* 0x000888bacd007388 */ /* 0x0003e20000004800 */
[----:B------:R-:W-:Y:S02]  /*5530*/  FMUL.FTZ R199, R174, R117 ;  /* 0x00000075aec77220 */ /* 0x000fe40000410000 */
[----:B------:R-:W-:Y:S02]  /*5540*/  FMUL.FTZ R198, R167, R102 ;  /* 0x00000066a7c67220 */ /* 0x000fe40000410000 */
[----:B------:R-:W-:Y:S02]  /*5550*/  FMUL.FTZ R190, R179, R94 ;  /* 0x0000005eb3be7220 */ /* 0x000fe40000410000 */
[----:B0-----:R-:W-:Y:S02]  /*5560*/  FFMA.FTZ R164, R146, R124, R17 ;  /* 0x0000007c92a47223 */ /* 0x001fe40000010011 */
[----:B------:R-:W-:-:S02]  /*5570*/  FMUL.FTZ R188, R189, R198 ;  /* 0x000000c6bdbc7220 */ /* 0x000fc40000410000 */
[----:B-1----:R-:W-:Y:S02]  /*5580*/  FMUL.FTZ R186, R183, R92 ;  /* 0x0000005cb7ba7220 */ /* 0x002fe40000410000 */
[----:B------:R-:W-:Y:S01]  /*5590*/  FFMA.FTZ R17, R145, R197, R164 ;  /* 0x000000c591117223 */ /* 0x000fe200000100a4 */
[----:B------:R0:W-:Y:S01]  /*55a0*/  STS [R205.X4+0x88c], R188 ;  /* 0x00088cbccd007388 */ /* 0x0001e20000004800 */
[-C--:B------:R-:W-:Y:S02]  /*55b0*/  FMUL.FTZ R164, R159, R186.reuse ;  /* 0x000000ba9fa47220 */ /* 0x080fe40000410000 */
[----:B------:R-:W-:Y:S02]  /*55c0*/  FFMA.FTZ R17, R158, R186, R17 ;  /* 0x000000ba9e117223 */ /* 0x000fe40000010011 */
[----:B------:R-:W-:Y:S01]  /*55d0*/  FMUL.FTZ R201, R175, R123 ;  /* 0x0000007bafc97220 */ /* 0x000fe20000410000 */
[----:B------:R1:W-:Y:S01]  /*55e0*/  STS [R205.X4+0x874], R164 ;  /* 0x000874a4cd007388 */ /* 0x0003e20000004800 */
[----:B------:R-:W-:-:S02]  /*55f0*/  FFMA.FTZ R17, R178, R199, R17 ;  /* 0x000000c7b2117223 */ /* 0x000fc40000010011 */
[-C--:B------:R-:W-:Y:S02]  /*5600*/  FMUL.FTZ R192, R187, R190.reuse ;  /* 0x000000bebbc07220 */ /* 0x080fe40000410000 */
[----:B------:R-:W-:Y:S01]  /*5610*/  FFMA.FTZ R190, R160, R190, R17 ;  /* 0x000000bea0be7223 */ /* 0x000fe20000010011 */
[----:B------:R-:W-:Y:S01]  /*5620*/  IADD3 R17, R40, 0x40, RZ ;  /* 0x0000004028117810 */ /* 0x000fe20007ffe0ff */
[----:B------:R-:W-:Y:S01]  /*5630*/  FMUL.FTZ R194, R180, R201 ;  /* 0x000000c9b4c27220 */ /* 0x000fe20000410000 */
[----:B------:R-:W-:Y:S01]  /*5640*/  STS [R205.X4+0x87c], R192 ;  /* 0x00087cc0cd007388 */ /* 0x000fe20000004800 */
[----:B0-----:R-:W-:Y:S01]  /*5650*/  FMUL.FTZ R188, R176, R199 ;  /* 0x000000c7b0bc7220 */ /* 0x001fe20000410000 */
[----:B-1----:R-:W-:Y:S01]  /*5660*/  IADD3 R164, -R185, c[0x0][0x168], -R40 ;  /* 0x00005a00b9a47a10 */ /* 0x002fe20007ffe928 */
[----:B------:R-:W-:Y:S01]  /*5670*/  FMUL.FTZ R197, R156, R197 ;  /* 0x000000c59cc57220 */ /* 0x000fe20000410000 */
[----:B------:R-:W-:Y:S01]  /*5680*/  STS [R205.X4+0x880], R194 ;  /* 0x000880c2cd007388 */ /* 0x000fe20000004800 */
[----:B------:R-:W-:Y:S01]  /*5690*/  FMUL.FTZ R124, R177, R124 ;  /* 0x0000007cb17c7220 */ /* 0x000fe20000410000 */
[----:B------:R-:W-:Y:S01]  /*56a0*/  ISETP.GE.AND P0, PT, R164, 0x1, PT ;  /* 0x00000001a400780c */ /* 0x000fe20003f06270 */
[----:B------:R-:W-:Y:S01]  /*56b0*/  FMUL.FTZ R195, R168, R195 ;  /* 0x000000c3a8c37220 */ /* 0x000fe20000410000 */
        /* <DEDUP_REMOVED lines=8> */
[----:B------:R-:W-:Y:S02]  /*5740*/  FMUL.FTZ R126, R27, R126 ;  /* 0x0000007e1b7e7220 */ /* 0x000fe40000410000 */
[----:B------:R-:W-:Y:S01]  /*5750*/  FMUL.FTZ R122, R154, R122 ;  /* 0x0000007a9a7a7220 */ /* 0x000fe20000410000 */
[----:B------:R1:W-:Y:S01]  /*5760*/  STS [R205.X4+0x868], R195 ;  /* 0x000868c3cd007388 */ /* 0x0003e20000004800 */
[----:B------:R-:W-:Y:S02]  /*5770*/  FFMA.FTZ R201, R163, R201, R190 ;  /* 0x000000c9a3c97223 */ /* 0x000fe400000100be */
[----:B------:R-:W-:Y:S01]  /*5780*/  FMUL.FTZ R198, R26, R198 ;  /* 0x000000c61ac67220 */ /* 0x000fe20000410000 */
[----:B------:R1:W-:Y:S01]  /*5790*/  STS [R205.X4+0x864], R138 ;  /* 0x0008648acd007388 */ /* 0x0003e20000004800 */
[----:B------:R-:W-:Y:S01]  /*57a0*/  FFMA.FTZ R201, R182, R196, R201 ;  /* 0x000000c4b6c97223 */ /* 0x000fe200000100c9 */
[----:B0-----:R-:W-:-:S02]  /*57b0*/  LEA.HI.SX32 R124, R17, R40, 0x1b ;  /* 0x00000028117c7211 */ /* 0x001fc400078fdaff */
[----:B------:R1:W-:Y:S01]  /*57c0*/  STS [R205.X4+0x860], R193 ;  /* 0x000860c1cd007388 */ /* 0x0003e20000004800 */
[----:B------:R-:W-:-:S03]  /*57d0*/  FFMA.FTZ R201, R184, R203, R201 ;  /* 0x000000cbb8c97223 */ /* 0x000fc600000100c9 */
        /* <DEDUP_REMOVED lines=16> */
.L_x_4322:
[----:B-1----:R-:W-:Y:S05]  /*58e0*/  BSYNC B0 ;  /* 0x0000000000007941 */ /* 0x002fea0003800000 */
.L_x_4321:
[----:B------:R1:W2:Y:S01]  /*58f0*/  LDS R13, [R124.X4+0x950] ;  /* 0x000950007c0d7984 */ /* 0x0002a20000004800 */
[----:B------:R-:W-:Y:S01]  /*5900*/  BSSY B0, `(.L_x_4323) ;  /* 0x0000006000007945 */ /* 0x000fe20003800000 */
[----:B------:R-:W-:Y:S01]  /*5910*/  FADD.FTZ R12, R201, R198 ;  /* 0x000000c6c90c7221 */ /* 0x000fe20000010000 */
[C---:B0-----:R-:W-:Y:S02]  /*5920*/  IADD3 R17, R40.reuse, 0x80, RZ ;  /* 0x0000008028117810 */ /* 0x041fe40007ffe0ff */
[----:B------:R-:W-:Y:S01]  /*5930*/  IADD3 R185, R40, 0xc0, RZ ;  /* 0x000000c028b97810 */ /* 0x000fe20007ffe0ff */
[----:B------:R-:W-:Y:S05]  /*5940*/  @!P1 BRA `(.L_x_4324) ;  /* 0x0000001000009947 */ /* 0x000fea0003800000 */
[----:B--2---:R0:W-:Y:S02]  /*5950*/  RED.E.ADD.F32.FTZ.RN.STRONG.GPU [R14.64+-0xf00], R13 ;  /* 0xfff1000d0e00798e */ /* 0x0041e4000c10e784 */
.L_x_4324:
[----:B------:R-:W-:Y:S05]  /*5960*/  BSYNC B0 ;  /* 0x0000000000007941 */ /* 0x000fea0003800000 */
.L_x_4323:
[----:B------:R-:W-:Y:S01]  /*5970*/  LEA.HI.SX32 R17, R17, R40, 0x1b ;  /* 0x0000002811117211 */ /* 0x000fe200078fdaff */
[----:B------:R-:W-:Y:S01]  /*5980*/  BSSY B0, `(.L_x_4325) ;  /* 0x000000d000007945 */ /* 0x000fe20003800000 */
[----:B------:R-:W-:Y:S02]  /*5990*/  ISETP.GE.AND P6, PT, R164, 0x81, PT ;  /* 0x00000081a400780c */ /* 0x000fe40003fc6270 */
[----:B0-2---:R-:W-:-:S02]  /*59a0*/  IADD3 R13, R40, 0x100, RZ ;  /* 0x00000100280d7810 */ /* 0x005fc40007ffe0ff */
        /* <DEDUP_REMOVED lines=10> */
.L_x_4326:
[----:B------:R-:W-:Y:S05]  /*5a50*/  BSYNC B0 ;  /* 0x0000000000007941 */ /* 0x000fea0003800000 */
.L_x_4325:
[----:B------:R-:W2:Y:S01]  /*5a60*/  LDS R185, [R185.X4+0xb50] ;  /* 0x000b5000b9b97984 */ /* 0x000ea20000004800 */
[----:B------:R-:W-:Y:S01]  /*5a70*/  BSSY B0, `(.L_x_4327) ;  /* 0x0000005000007945 */ /* 0x000fe20003800000 */
[----:B0-----:R-:W-:Y:S02]  /*5a80*/  IADD3 R17, R40, 0x140, RZ ;  /* 0x0000014028117810 */ /* 0x001fe40007ffe0ff */
[----:B------:R-:W-:Y:S01]  /*5a90*/  LEA.HI.SX32 R13, R13, R40, 0x1b ;  /* 0x000000280d0d7211 */ /* 0x000fe200078fdaff */
[----:B------:R-:W-:Y:S05]  /*5aa0*/  @!P0 BRA `(.L_x_4328) ;  /* 0x0000001000008947 */ /* 0x000fea0003800000 */
[----:B--2---:R0:W-:Y:S02]  /*5ab0*/  RED.E.ADD.F32.FTZ.RN.STRONG.GPU [R14.64+-0xd00], R185 ;  /* 0xfff300b90e00798e */ /* 0x0041e4000c10e784 */
.L_x_4328:
[----:B------:R-:W-:Y:S05]  /*5ac0*/  BSYNC B0 ;  /* 0x0000000000007941 */ /* 0x000fea0003800000 */
.L_x_4327:
[----:B------:R-:W3:Y:S01]  /*5ad0*/  LDS R13, [R13.X4+0xc50] ;  /* 0x000c50000d0d7984 */ /* 0x000ee20000004800 */
[----:B------:R-:W-:Y:S01]  /*5ae0*/  BSSY B0, `(.L_x_4329) ;  /* 0x0000005000007945 */ /* 0x000fe20003800000 */
[----:B0-2---:R-:W-:Y:S02]  /*5af0*/  IADD3 R185, R40, 0x180, RZ ;  /* 0x0000018028b97810 */ /* 0x005fe40007ffe0ff */
[----:B------:R-:W-:Y:S01]  /*5b00*/  LEA.HI.SX32 R17, R17, R40, 0x1b ;  /* 0x0000002811117211 */ /* 0x000fe200078fdaff */
[----:B------:R-:W-:Y:S05]  /*5b10*/  @!P1 BRA `(.L_x_4330) ;  /* 0x0000001000009947 */ /* 0x000fea0003800000 */
[----:B---3--:R0:W-:Y:S02]  /*5b20*/  RED.E.ADD.F32.FTZ.RN.STRONG.GPU [R14.64+-0xc00], R13 ;  /* 0xfff4000d0e00798e */ /* 0x0081e4000c10e784 */
.L_x_4330:
[----:B------:R-:W-:Y:S05]  /*5b30*/  BSYNC B0 ;  /* 0x0000000000007941 */ /* 0x000fea0003800000 */
.L_x_4329:
[----:B------:R-:W2:Y:S01]  /*5b40*/  LDS R17, [R17.X4+0xd50] ;  /* 0x000d500011117984 */ /* 0x000ea20000004800 */
[----:B------:R-:W-:Y:S01]  /*5b50*/  BSSY B0, `(.L_x_4331) ;  /* 0x0000005000007945 */ /* 0x000fe20003800000 */
[----:B0--3--:R-:W-:-:S02]  /*5b60*/  IADD3 R13, R40, 0x1c0, RZ ;  /* 0x000001c0280d7810 */ /* 0x009fc40007ffe0ff */
[----:B------:R-:W-:Y:S01]  /*5b70*/  LEA.HI.SX32 R185, R185, R40, 0x1b ;  /* 0x00000028b9b97211 */ /* 0x000fe200078fdaff */
[----:B------:R-:W-:Y:S05]  /*5b80*/  @!P2 BRA `(.L_x_4332) ;  /* 0x000000100000a947 */ /* 0x000fea0003800000 */
[----:B--2---:R0:W-:Y:S02]  /*5b90*/  RED.E.ADD.F32.FTZ.RN.STRONG.GPU [R14.64+-0xb00], R17 ;  /* 0xfff500110e00798e */ /* 0x0041e4000c10e784 */
.L_x_4332:
[----:B------:R-:W-:Y:S05]  /*5ba0*/  BSYNC B0 ;  /* 0x0000000000007941 */ /* 0x000fea0003800000 */
.L_x_4331:
[----:B------:R-:W3:Y:S01]  /*5bb0*/  LDS R185, [R185.X4+0xe50] ;  /* 0x000e5000b9b97984 */ /* 0x000ee20000004800 */
[----:B------:R-:W-:Y:S01]  /*5bc0*/  BSSY B0, `(.L_x_4333) ;  /* 0x0000005000007945 */ /* 0x000fe20003800000 */
[----:B0-2---:R-:W-:Y:S02]  /*5bd0*/  IADD3 R17, R40, 0x200, RZ ;  /* 0x0000020028117810 */ /* 0x005fe40007ffe0ff */
[----:B------:R-:W-:Y:S01]  /*5be0*/  LEA.HI.SX32 R13, R13, R40, 0x1b ;  /* 0x000000280d0d7211 */ /* 0x000fe200078fdaff */
[----:B------:R-:W-:Y:S05]  /*5bf0*/  @!P3 BRA `(.L_x_4334) ;  /* 0x000000100000b947 */ /* 0x000fea0003800000 */
[----:B---3--:R0:W-:Y:S02]  /*5c00*/  RED.E.ADD.F32.FTZ.RN.STRONG.GPU [R14.64+-0xa00], R185 ;  /* 0xfff600b90e00798e */ /* 0x0081e4000c10e784 */
.L_x_4334:
[----:B------:R-:W-:Y:S05]  /*5c10*/  BSYNC B0 ;  /* 0x0000000000007941 */ /* 0x000fea0003800000 */
.L_x_4333:
[----:B------:R-:W2:Y:S01]  /*5c20*/  LDS R13, [R13.X4+0xf50] ;  /* 0x000f50000d0d7984 */ /* 0x000ea20000004800 */
[----:B------:R-:W-:Y:S01]  /*5c30*/  BSSY B0, `(.L_x_4335) ;  /* 0x0000004000007945 */ /* 0x000fe20003800000 */
[----:B------:R-:W-:Y:S01]  /*5c40*/  LEA.HI.SX32 R16, R17, R40, 0x1b ;  /* 0x0000002811107211 */ /* 0x000fe200078fdaff */
[----:B------:R-:W-:Y:S05]  /*5c50*/  @!P4 BRA `(.L_x_4336) ;  /* 0x000000100000c947 */ /* 0x000fea0003800000 */
[----:B--2---:R2:W-:Y:S02]  /*5c60*/  RED.E.ADD.F32.FTZ.RN.STRONG.GPU [R14.64+-0x900], R13 ;  /* 0xfff7000d0e00798e */ /* 0x0045e4000c10e784 */
.L_x_4336:
[----:B------:R-:W-:Y:S05]  /*5c70*/  BSYNC B0 ;  /* 0x0000000000007941 */ /* 0x000fea0003800000 */
.L_x_4335:
[----:B--2---:R2:W4:Y:S01]  /*5c80*/  LDS R13, [R16.X4+0x1050] ;  /* 0x00105000100d7984 */ /* 0x0045220000004800 */
[----:B------:R-:W-:Y:S01]  /*5c90*/  BSSY B0, `(.L_x_4337) ;  /* 0x0000005000007945 */ /* 0x000fe20003800000 */
[----:B------:R-:W-:-:S02]  /*5ca0*/  IADD3 R17, R40, 0x240, RZ ;  /* 0x0000024028117810 */ /* 0x000fc40007ffe0ff */
[----:B0--3--:R-:W-:Y:S01]  /*5cb0*/  IADD3 R185, R40, 0x280, RZ ;  /* 0x0000028028b97810 */ /* 0x009fe20007ffe0ff */
[----:B------:R-:W-:Y:S05]  /*5cc0*/  @!P5 BRA `(.L_x_4338) ;  /* 0x000000100000d947 */ /* 0x000fea0003800000 */
[----:B----4-:R0:W-:Y:S02]  /*5cd0*/  RED.E.ADD.F32.FTZ.RN.STRONG.GPU [R14.64+-0x800], R13 ;  /* 0xfff8000d0e00798e */ /* 0x0101e4000c10e784 */
.L_x_4338:
[----:B------:R-:W-:Y:S05]  /*5ce0*/  BSYNC B0 ;  /* 0x0000000000007941 */ /* 0x000fea0003800000 */
.L_x_4337:
        /* <DEDUP_REMOVED lines=14> */
.L_x_4340:
[----:B------:R-:W-:Y:S05]  /*5dd0*/  BSYNC B0 ;  /* 0x0000000000007941 */ /* 0x000fea0003800000 */
.L_x_4339:
[----:B------:R-:W3:Y:S01]  /*5de0*/  LDS R185, [R185.X4+0x1250] ;  /* 0x00125000b9b97984 */ /* 0x000ee20000004800 */
[----:B------:R-:W-:Y:S01]  /*5df0*/  BSSY B0, `(.L_x_4341) ;  /* 0x0000005000007945 */ /* 0x000fe20003800000 */
[----:B0-----:R-:W-:-:S02]  /*5e00*/  IADD3 R17, R40, 0x300, RZ ;  /* 0x0000030028117810 */ /* 0x001fc40007ffe0ff */
[----:B------:R-:W-:Y:S01]  /*5e10*/  LEA.HI.SX32 R13, R13, R40, 0x1b ;  /* 0x000000280d0d7211 */ /* 0x000fe200078fdaff */
[----:B------:R-:W-:Y:S05]  /*5e20*/  @!P0 BRA `(.L_x_4342) ;  /* 0x0000001000008947 */ /* 0x000fea0003800000 */
[----:B---3--:R0:W-:Y:S02]  /*5e30*/  RED.E.ADD.F32.FTZ.RN.STRONG.GPU [R14.64+-0x600], R185 ;  /* 0xfffa00b90e00798e */ /* 0x0081e4000c10e784 */
.L_x_4342:
[----:B------:R-:W-:Y:S05]  /*5e40*/  BSYNC B0 ;  /* 0x0000000000007941 */ /* 0x000fea0003800000 */
.L_x_4341:
[----:B------:R-:W4:Y:S01]  /*5e50*/  LDS R13, [R13.X4+0x1350] ;  /* 0x001350000d0d7984 */ /* 0x000f220000004800 */
[----:B------:R-:W-:Y:S01]  /*5e60*/  BSSY B0, `(.L_x_4343) ;  /* 0x0000005000007945 */ /* 0x000fe20003800000 */
[----:B0--3--:R-:W-:Y:S02]  /*5e70*/  IADD3 R185, R40, 0x340, RZ ;  /* 0x0000034028b97810 */ /* 0x009fe40007ffe0ff */
[----:B------:R-:W-:Y:S01]  /*5e80*/  LEA.HI.SX32 R17, R17, R40, 0x1b ;  /* 0x0000002811117211 */ /* 0x000fe200078fdaff */
[----:B------:R-:W-:Y:S05]  /*5e90*/  @!P1 BRA `(.L_x_4344) ;  /* 0x0000001000009947 */ /* 0x000fea0003800000 */
[----:B----4-:R0:W-:Y:S02]  /*5ea0*/  RED.E.ADD.F32.FTZ.RN.STRONG.GPU [R14.64+-0x500], R13 ;  /* 0xfffb000d0e00798e */ /* 0x0101e4000c10e784 */
.L_x_4344:
[----:B------:R-:W-:Y:S05]  /*5eb0*/  BSYNC B0 ;  /* 0x0000000000007941 */ /* 0x000fea0003800000 */
.L_x_4343:
[----:B------:R-:W3:Y:S01]  /*5ec0*/  LDS R17, [R17.X4+0x1450] ;  /* 0x0014500011117984 */ /* 0x000ee20000004800 */
[----:B------:R-:W-:Y:S01]  /*5ed0*/  BSSY B0, `(.L_x_4345) ;  /* 0x0000005000007945 */ /* 0x000fe20003800000 */
[----:B0---4-:R-:W-:Y:S02]  /*5ee0*/  IADD3 R13, R40, 0x380, RZ ;  /* 0x00000380280d7810 */ /* 0x011fe40007ffe0ff */
[----:B------:R-:W-:Y:S01]  /*5ef0*/  LEA.HI.SX32 R185, R185, R40, 0x1b ;  /* 0x00000028b9b97211 */ /* 0x000fe200078fdaff */
[----:B------:R-:W-:Y:S05]  /*5f00*/  @!P2 BRA `(.L_x_4346) ;  /* 0x000000100000a947 */ /* 0x000fea0003800000 */
[----:B---3--:R0:W-:Y:S02]  /*5f10*/  RED.E.ADD.F32.FTZ.RN.STRONG.GPU [R14.64+-0x400], R17 ;  /* 0xfffc00110e00798e */ /* 0x0081e4000c10e784 */
.L_x_4346:
[----:B------:R-:W-:Y:S05]  /*5f20*/  BSYNC B0 ;  /* 0x0000000000007941 */ /* 0x000fea0003800000 */
.L_x_4345:
[----:B------:R-:W4:Y:S01]  /*5f30*/  LDS R185, [R185.X4+0x1550] ;  /* 0x00155000b9b97984 */ /* 0x000f220000004800 */
[----:B------:R-:W-:Y:S01]  /*5f40*/  BSSY B0, `(.L_x_4347) ;  /* 0x0000005000007945 */ /* 0x000fe20003800000 */
[----:B0--3--:R-:W-:-:S02]  /*5f50*/  IADD3 R17, R40, 0x3c0, RZ ;  /* 0x000003c028117810 */ /* 0x009fc40007ffe0ff */
[----:B------:R-:W-:Y:S01]  /*5f60*/  LEA.HI.SX32 R13, R13, R40, 0x1b ;  /* 0x000000280d0d7211 */ /* 0x000fe200078fdaff */
[----:B------:R-:W-:Y:S05]  /*5f70*/  @!P3 BRA `(.L_x_4348) ;  /* 0x000000100000b947 */ /* 0x000fea0003800000 */
[----:B----4-:R0:W-:Y:S02]  /*5f80*/  RED.E.ADD.F32.FTZ.RN.STRONG.GPU [R14.64+-0x300], R185 ;  /* 0xfffd00b90e00798e */ /* 0x0101e4000c10e784 */
.L_x_4348:
[----:B------:R-:W-:Y:S05]  /*5f90*/  BSYNC B0 ;  /* 0x0000000000007941 */ /* 0x000fea0003800000 */
.L_x_4347:
[----:B------:R-:W3:Y:S01]  /*5fa0*/  LDS R13, [R13.X4+0x1650] ;  /* 0x001650000d0d7984 */ /* 0x000ee20000004800 */
[----:B------:R-:W-:Y:S01]  /*5fb0*/  BSSY B0, `(.L_x_4349) ;  /* 0x0000004000007945 */ /* 0x000fe20003800000 */
[----:B------:R-:W-:Y:S01]  /*5fc0*/  LEA.HI.SX32 R17, R17, R40, 0x1b ;  /* 0x0000002811117211 */ /* 0x000fe200078fdaff */
[----:B------:R-:W-:Y:S05]  /*5fd0*/  @!P4 BRA `(.L_x_4350) ;  /* 0x000000100000c947 */ /* 0x000fea0003800000 */
[----:B---3--:R3:W-:Y:S02]  /*5fe0*/  RED.E.ADD.F32.FTZ.RN.STRONG.GPU [R14.64+-0x200], R13 ;  /* 0xfffe000d0e00798e */ /* 0x0087e4000c10e784 */
.L_x_4350:
[----:B------:R-:W-:Y:S05]  /*5ff0*/  BSYNC B0 ;  /* 0x0000000000007941 */ /* 0x000fea0003800000 */
.L_x_4349:
[----:B------:R-:W0:Y:S01]  /*6000*/  LDS R17, [R17.X4+0x1750] ;  /* 0x0017500011117984 */ /* 0x000e220000004800 */
[----:B------:R-:W-:Y:S01]  /*6010*/  BSSY B0, `(.L_x_4351) ;  /* 0x0000003000007945 */ /* 0x000fe20003800000 */
[----:B------:R-:W-:Y:S05]  /*6020*/  @!P5 BRA `(.L_x_4352) ;  /* 0x000000100000d947 */ /* 0x000fea0003800000 */
[----:B0-----:R0:W-:Y:S02]  /*6030*/  RED.E.ADD.F32.FTZ.RN.STRONG.GPU [R14.64+-0x100], R17 ;  /* 0xffff00110e00798e */ /* 0x0011e4000c10e784 */
.L_x_4352:
[----:B------:R-:W-:Y:S05]  /*6040*/  BSYNC B0 ;  /* 0x0000000000007941 */ /* 0x000fea0003800000 */
.L_x_4351:
[----:B0--3--:R-:W0:Y:S01]  /*6050*/  SHFL.DOWN PT, R15, R18, 0x1, 0x1f ;  /* 0x08201f00120f7f89 */ /* 0x009e2200000e0000 */
[----:B------:R-:W-:Y:S01]  /*6060*/  ISETP.GT.AND P0, PT, R41, 0x1e, PT ;  /* 0x0000001e2900780c */ /* 0x000fe20003f04270 */
[----:B------:R-:W-:Y:S01]  /*6070*/  FMUL.FTZ R135, R135, R171 ;  /* 0x000000ab87877220 */ /* 0x000fe20000410000 */
[----:B------:R-:W-:Y:S01]  /*6080*/  ISETP.NE.AND P1, PT, R41, RZ, PT ;  /* 0x000000ff2900720c */ /* 0x000fe20003f25270 */
[----:B------:R-:W3:Y:S01]  /*6090*/  SHFL.DOWN PT, R13, R12, 0x1, 0x1f ;  /* 0x08201f000c0d7f89 */ /* 0x000ee200000e0000 */
[----:B------:R-:W-:Y:S01]  /*60a0*/  FMUL.FTZ R14, R137, R167 ;  /* 0x000000a7890e7220 */ /* 0x000fe20000410000 */
[----:B------:R-:W-:Y:S01]  /*60b0*/  ISETP.NE.AND P2, PT, R40, RZ, PT ;  /* 0x000000ff2800720c */ /* 0x000fe20003f45270 */
[----:B------:R-:W-:Y:S01]  /*60c0*/  FFMA.FTZ R56, R135, R129, R56 ;  /* 0x0000008187387223 */ /* 0x000fe20000010038 */
[----:B------:R-:W-:Y:S01]  /*60d0*/  BSSY B0, `(.L_x_4353) ;  /* 0x0000083000007945 */ /* 0x000fe20003800000 */
[----:B------:R-:W-:-:S02]  /*60e0*/  FFMA.FTZ R55, R14, R102, R55 ;  /* 0x000000660e377223 */ /* 0x000fc40000010037 */
        /* <DEDUP_REMOVED lines=9> */
[----:B---3--:R-:W-:Y:S01]  /*6180*/  @!P0 FADD.FTZ R12, R12, R13 ;  /* 0x0000000d0c0c8221 */ /* 0x008fe20000010000 */
[----:B------:R-:W0:Y:S01]  /*6190*/  SHFL.DOWN PT, R17, R18, 0x2, 0x1f ;  /* 0x08401f0012117f89 */ /* 0x000e2200000e0000 */
[----:B------:R-:W-:Y:S01]  /*61a0*/  ISETP.GT.AND P0, PT, R41, 0x1d, PT ;  /* 0x0000001d2900780c */ /* 0x000fe20003f04270 */
[C---:B------:R-:W-:Y:S02]  /*61b0*/  FMUL.FTZ R13, R98.reuse, R167 ;  /* 0x000000a7620d7220 */ /* 0x040fe40000410000 */
[----:B------:R-:W3:Y:S01]  /*61c0*/  SHFL.DOWN PT, R15, R12, 0x2, 0x1f ;  /* 0x08401f000c0f7f89 */ /* 0x000ee200000e0000 */
[----:B------:R-:W-:-:S02]  /*61d0*/  FMUL.FTZ R143, R98, R143 ;  /* 0x0000008f628f7220 */ /* 0x000fc40000410000 */
        /* <DEDUP_REMOVED lines=8> */
[----:B------:R-:W-:Y:S02]  /*6260*/  FMUL.FTZ R13, R132, R175 ;  /* 0x000000af840d7220 */ /* 0x000fe40000410000 */
[----:B0-----:R-:W-:Y:S02]  /*6270*/  @!P0 FADD.FTZ R18, R18, R17 ;  /* 0x0000001112128221 */ /* 0x001fe40000010000 */
[----:B------:R-:W-:Y:S02]  /*6280*/  FMUL.FTZ R14, R163, R14 ;  /* 0x0000000ea30e7220 */ /* 0x000fe40000410000 */
[----:B---3--:R-:W-:Y:S01]  /*6290*/  @!P0 FADD.FTZ R12, R12, R15 ;  /* 0x0000000f0c0c8221 */ /* 0x008fe20000010000 */
[----:B------:R-:W0:Y:S01]  /*62a0*/  SHFL.DOWN PT, R17, R18, 0x4, 0x1f ;  /* 0x08801f0012117f89 */ /* 0x000e2200000e0000 */
[----:B------:R-:W-:Y:S01]  /*62b0*/  ISETP.GT.AND P0, PT, R41, 0x1b, PT ;  /* 0x0000001b2900780c */ /* 0x000fe20003f04270 */
[----:B------:R-:W-:-:S02]  /*62c0*/  FFMA.FTZ R58, R13, R123, R58 ;  /* 0x0000007b0d3a7223 */ /* 0x000fc4000001003a */
[----:B------:R-:W3:Y:S01]  /*62d0*/  SHFL.DOWN PT, R15, R12, 0x4, 0x1f ;  /* 0x08801f000c0f7f89 */ /* 0x000ee200000e0000 */
[----:B------:R-:W-:Y:S02]  /*62e0*/  FFMA.FTZ R14, R180, R13, R14 ;  /* 0x0000000db40e7223 */ /* 0x000fe4000001000e */
[----:B------:R-:W-:Y:S02]  /*62f0*/  FMUL.FTZ R13, R128, R174 ;  /* 0x000000ae800d7220 */ /* 0x000fe40000410000 */
[----:B------:R-:W-:Y:S02]  /*6300*/  FADD.FTZ R51, R14, R51 ;  /* 0x000000330e337221 */ /* 0x000fe40000010000 */
[----:B------:R-:W-:Y:S02]  /*6310*/  FFMA.FTZ R60, R13, R117, R60 ;  /* 0x000000750d3c7223 */ /* 0x000fe4000001003c */
[----:B------:R-:W-:Y:S02]  /*6320*/  FMUL.FTZ R14, R98, R161 ;  /* 0x000000a1620e7220 */ /* 0x000fe40000410000 */
[----:B------:R-:W-:-:S02]  /*6330*/  FMUL.FTZ R136, R136, R173 ;  /* 0x000000ad88887220 */ /* 0x000fc40000410000 */
[----:B------:R-:W-:Y:S02]  /*6340*/  FMUL.FTZ R14, R169, R14 ;  /* 0x0000000ea90e7220 */ /* 0x000fe40000410000 */
[----:B------:R-:W-:Y:S02]  /*6350*/  FMUL.FTZ R179, R160, R179 ;  /* 0x000000b3a0b37220 */ /* 0x000fe40000410000 */
[----:B------:R-:W-:Y:S02]  /*6360*/  FFMA.FTZ R151, R151, R116, R14 ;  /* 0x0000007497977223 */ /* 0x000fe4000001000e */
[----:B------:R-:W-:Y:S02]  /*6370*/  FMUL.FTZ R14, R98, R141 ;  /* 0x0000008d620e7220 */ /* 0x000fe40000410000 */
[----:B0-----:R-:W-:Y:S02]  /*6380*/  @!P0 FADD.FTZ R18, R18, R17 ;  /* 0x0000001112128221 */ /* 0x001fe40000010000 */
[----:B------:R-:W-:-:S02]  /*6390*/  FMUL.FTZ R155, R155, R14 ;  /* 0x0000000e9b9b7220 */ /* 0x000fc40000410000 */
[----:B---3--:R-:W-:Y:S01]  /*63a0*/  @!P0 FADD.FTZ R12, R12, R15 ;  /* 0x0000000f0c0c8221 */ /* 0x008fe20000010000 */
[----:B------:R-:W0:Y:S01]  /*63b0*/  SHFL.DOWN PT, R135, R18, 0x8, 0x1f ;  /* 0x09001f0012877f89 */ /* 0x000e2200000e0000 */
[----:B------:R-:W-:Y:S01]  /*63c0*/  ISETP.GT.AND P0, PT, R41, 0x17, PT ;  /* 0x000000172900780c */ /* 0x000fe20003f04270 */
[C---:B------:R-:W-:Y:S02]  /*63d0*/  FMUL.FTZ R15, R98.reuse, R174 ;  /* 0x000000ae620f7220 */ /* 0x040fe40000410000 */
[----:B------:R-:W3:Y:S01]  /*63e0*/  SHFL.DOWN PT, R17, R12, 0x8, 0x1f ;  /* 0x09001f000c117f89 */ /* 0x000ee200000e0000 */
[----:B------:R-:W-:Y:S02]  /*63f0*/  FMUL.FTZ R14, R98, R19 ;  /* 0x00000013620e7220 */ /* 0x000fe40000410000 */
[----:B------:R-:W-:Y:S02]  /*6400*/  FMUL.FTZ R15, R178, R15 ;  /* 0x0000000fb20f7220 */ /* 0x000fe40000410000 */
[----:B------:R-:W-:-:S02]  /*6410*/  FMUL.FTZ R183, R158, R183 ;  /* 0x000000b79eb77220 */ /* 0x000fc40000410000 */
[----:B------:R-:W-:Y:S02]  /*6420*/  FFMA.FTZ R176, R176, R13, R15 ;  /* 0x0000000db0b07223 */ /* 0x000fe4000001000f */
[-C--:B------:R-:W-:Y:S02]  /*6430*/  FMUL.FTZ R13, R118, R144.reuse ;  /* 0x00000090760d7220 */ /* 0x080fe40000410000 */
[C---:B------:R-:W-:Y:S02]  /*6440*/  FMUL.FTZ R144, R98.reuse, R144 ;  /* 0x0000009062907220 */ /* 0x040fe40000410000 */
[----:B------:R-:W-:Y:S02]  /*6450*/  FMUL.FTZ R15, R98, R142 ;  /* 0x0000008e620f7220 */ /* 0x000fe40000410000 */
[----:B------:R-:W-:Y:S02]  /*6460*/  FMUL.FTZ R144, R145, R144 ;  /* 0x0000009091907220 */ /* 0x000fe40000410000 */
[----:B------:R-:W-:-:S02]  /*6470*/  FFMA.FTZ R62, R13, R109, R62 ;  /* 0x0000006d0d3e7223 */ /* 0x000fc4000001003e */
[----:B------:R-:W-:Y:S02]  /*6480*/  FFMA.FTZ R144, R156, R13, R144 ;  /* 0x0000000d9c907223 */ /* 0x000fe40000010090 */
[----:B0-----:R-:W-:Y:S02]  /*6490*/  @!P0 FADD.FTZ R18, R18, R135 ;  /* 0x0000008712128221 */ /* 0x001fe40000010000 */
[----:B------:R-:W-:Y:S02]  /*64a0*/  FMUL.FTZ R13, R114, R142 ;  /* 0x0000008e720d7220 */ /* 0x000fe40000410000 */
[----:B---3--:R-:W-:Y:S01]  /*64b0*/  @!P0 FADD.FTZ R12, R12, R17 ;  /* 0x000000110c0c8221 */ /* 0x008fe20000010000 */
[----:B------:R-:W0:Y:S01]  /*64c0*/  SHFL.DOWN PT, R135, R18, 0x10, 0x1f ;  /* 0x0a001f0012877f89 */ /* 0x000e2200000e0000 */
[----:B------:R-:W-:Y:S01]  /*64d0*/  ISETP.GT.AND P0, PT, R41, 0xf, PT ;  /* 0x0000000f2900780c */ /* 0x000fe20003f04270 */
[----:B------:R-:W-:Y:S02]  /*64e0*/  FMUL.FTZ R15, R172, R15 ;  /* 0x0000000fac0f7220 */ /* 0x000fe40000410000 */
[----:B------:R-:W3:Y:S01]  /*64f0*/  SHFL.DOWN PT, R17, R12, 0x10, 0x1f ;  /* 0x0a001f000c117f89 */ /* 0x000ee200000e0000 */
[----:B------:R-:W-:-:S02]  /*6500*/  FFMA.FTZ R64, R13, R105, R64 ;  /* 0x000000690d407223 */ /* 0x000fc40000010040 */
[----:B------:R-:W-:Y:S02]  /*6510*/  FFMA.FTZ R168, R168, R13, R15 ;  /* 0x0000000da8a87223 */ /* 0x000fe4000001000f */
[-C--:B------:R-:W-:Y:S02]  /*6520*/  FMUL.FTZ R15, R98, R140.reuse ;  /* 0x0000008c620f7220 */ /* 0x080fe40000410000 */
[----:B------:R-:W-:Y:S02]  /*6530*/  FMUL.FTZ R13, R110, R140 ;  /* 0x0000008c6e0d7220 */ /* 0x000fe40000410000 */
[----:B------:R-:W-:Y:S02]  /*6540*/  FMUL.FTZ R15, R148, R15 ;  /* 0x0000000f940f7220 */ /* 0x000fe40000410000 */
[----:B------:R-:W-:Y:S02]  /*6550*/  FMUL.FTZ R98, R98, R139 ;  /* 0x0000008b62627220 */ /* 0x000fe40000410000 */
[----:B------:R-:W-:-:S02]  /*6560*/  FFMA.FTZ R66, R13, R97, R66 ;  /* 0x000000610d427223 */ /* 0x000fc40000010042 */
[----:B------:R-:W-:Y:S02]  /*6570*/  FFMA.FTZ R170, R170, R13, R15 ;  /* 0x0000000daaaa7223 */ /* 0x000fe4000001000f */
[----:B------:R-:W-:Y:S02]  /*6580*/  FMUL.FTZ R181, R146, R181 ;  /* 0x000000b592b57220 */ /* 0x000fe40000410000 */
[----:B------:R-:W-:Y:S02]  /*6590*/  FMUL.FTZ R143, R152, R143 ;  /* 0x0000008f988f7220 */ /* 0x000fe40000410000 */
[----:B0-----:R-:W-:Y:S02]  /*65a0*/  @!P0 FADD.FTZ R18, R18, R135 ;  /* 0x0000008712128221 */ /* 0x001fe40000010000 */
[----:B------:R-:W-:Y:S02]  /*65b0*/  FMUL.FTZ R15, R108, R141 ;  /* 0x0000008d6c0f7220 */ /* 0x000fe40000410000 */
[----:B---3--:R-:W-:Y:S01]  /*65c0*/  @!P0 FADD.FTZ R12, R12, R17 ;  /* 0x000000110c0c8221 */ /* 0x008fe20000010000 */
[----:B------:R-:W-:Y:S01]  /*65d0*/  MOV R13, R18 ;  /* 0x00000012000d7202 */ /* 0x000fe20000000f00 */
[----:B------:R-:W-:-:S02]  /*65e0*/  FMUL.FTZ R106, R106, R19 ;  /* 0x000000136a6a7220 */ /* 0x000fc40000410000 */
[----:B------:R-:W-:Y:S02]  /*65f0*/  FMUL.FTZ R139, R104, R139 ;  /* 0x0000008b688b7220 */ /* 0x000fe40000410000 */
[----:B------:R-:W-:Y:S01]  /*6600*/  FMUL.FTZ R14, R153, R14 ;  /* 0x0000000e990e7220 */ /* 0x000fe20000410000 */
[----:B------:R0:W-:Y:S01]  /*6610*/  @!P1 STS.64 [R29.X8+0x18d8], R12 ;  /* 0x0018d80c1d009388 */ /* 0x0001e20000008a00 */
[----:B------:R-:W-:Y:S02]  /*6620*/  FMUL.FTZ R98, R147, R98 ;  /* 0x0000006293627220 */ /* 0x000fe40000410000 */
        /* <DEDUP_REMOVED lines=11> */
[----:B------:R-:W-:Y:S02]  /*66e0*/  FADD.FTZ R52, R165, R52 ;  /* 0x00000034a5347221 */ /* 0x000fe40000010000 */
[----:B------:R-:W-:Y:S02]  /*66f0*/  FFMA.FTZ R59, R134, R94, R59 ;  /* 0x0000005e863b7223 */ /* 0x000fe4000001003b */
[----:B------:R-:W-:Y:S02]  /*6700*/  FADD.FTZ R82, R179, R82 ;  /* 0x00000052b3527221 */ /* 0x000fe40000010000 */
[----:B------:R-:W-:-:S02]  /*6710*/  FFMA.FTZ R61, R130, R92, R61 ;  /* 0x0000005c823d7223 */ /* 0x000fc4000001003d */
[----:B------:R-:W-:Y:S02]  /*6720*/  FADD.FTZ R81, R176, R81 ;  /* 0x00000051b0517221 */ /* 0x000fe40000010000 */
[----:B------:R-:W-:Y:S02]  /*6730*/  FADD.FTZ R80, R183, R80 ;  /* 0x00000050b7507221 */ /* 0x000fe40000010000 */
[----:B------:R-:W-:Y:S02]  /*6740*/  FFMA.FTZ R63, R120, R90, R63 ;  /* 0x0000005a783f7223 */ /* 0x000fe4000001003f */
[----:B------:R-:W-:Y:S02]  /*6750*/  FADD.FTZ R79, R144, R79 ;  /* 0x0000004f904f7221 */ /* 0x000fe40000010000 */
[----:B------:R-:W-:Y:S02]  /*6760*/  FADD.FTZ R78, R181, R78 ;  /* 0x0000004eb54e7221 */ /* 0x000fe40000010000 */
[----:B------:R-:W-:-:S02]  /*6770*/  FFMA.FTZ R65, R116, R84, R65 ;  /* 0x0000005474417223 */ /* 0x000fc40000010041 */
[----:B------:R-:W-:Y:S02]  /*6780*/  FADD.FTZ R77, R168, R77 ;  /* 0x0000004da84d7221 */ /* 0x000fe40000010000 */
        /* <DEDUP_REMOVED lines=15> */
[----:B--2---:R-:W2:Y:S04]  /*6880*/  @P0 LDS R16, [R18+0x3210] ;  /* 0x0032100012100984 */ /* 0x004ea80000000800 */
[----:B------:R-:W3:Y:S01]  /*6890*/  @P0 LDS R17, [R18+0x2e10] ;  /* 0x002e100012110984 */ /* 0x000ee20000000800 */
[----:B0-----:R-:W-:Y:S02]  /*68a0*/  FADD.FTZ R13, R13, R15 ;  /* 0x0000000f0d0d7221 */ /* 0x001fe40000010000 */
[----:B------:R-:W-:Y:S02]  /*68b0*/  FADD.FTZ R12, R12, R14 ;  /* 0x0000000e0c0c7221 */ /* 0x000fe40000010000 */
[----:B--2---:R-:W-:Y:S02]  /*68c0*/  @P0 FADD.FTZ R13, R13, R16 ;  /* 0x000000100d0d0221 */ /* 0x004fe40000010000 */
[----:B---3--:R-:W-:-:S03]  /*68d0*/  @P0 FADD.FTZ R12, R12, R17 ;  /* 0x000000110c0c0221 */ /* 0x008fc60000010000 */
[----:B------:R0:W-:Y:S04]  /*68e0*/  STS [R18+0x3210], R13 ;  /* 0x0032100d12007388 */ /* 0x0001e80000000800 */
[----:B------:R0:W-:Y:S02]  /*68f0*/  STS [R18+0x2e10], R12 ;  /* 0x002e100c12007388 */ /* 0x0001e40000000800 */
.L_x_4354:
[----:B0-----:R-:W-:Y:S05]  /*6900*/  BSYNC B0 ;  /* 0x0000000000007941 */ /* 0x001fea0003800000 */
.L_x_4353:
[----:B------:R-:W-:Y:S02]  /*6910*/  IADD3 R133, R133, 0x1, RZ ;  /* 0x0000000185857810 */ /* 0x000fe40007ffe0ff */
[----:B------:R-:W-:Y:S02]  /*6920*/  IADD3 R131, P1, R131, 0x1, RZ ;  /* 0x0000000183837810 */ /* 0x000fe40007f3e0ff */
[----:B------:R-:W-:Y:S02]  /*6930*/  ISETP.GE.AND P0, PT, R133, c[0x0][0x16c], PT ;  /* 0x00005b0085007a0c */ /* 0x000fe40003f06270 */
[----:B------:R-:W-:-:S11]  /*6940*/  IADD3.X R100, RZ, R100, RZ, P1, !PT ;  /* 0x00000064ff647210 */ /* 0x000fd60000ffe4ff */
[----:B-12-4-:R-:W-:Y:S01]  /*6950*/  @P0 CALL.REL.NOINC `(.L_x_4307) ;  /* 0x0000001000000944 */ /* 0x016fe20003c00000 */
[----:B------:R-:W-:Y:S05]  /*6960*/  BRA `(.L_x_4355) ;  /* 0xffffca4000007947 */ /* 0x000fea000383ffff */
.L_x_4307:
[----:B------:R-:W-:Y:S06]  /*6970*/  BAR.SYNC.DEFER_BLOCKING 0x0 ;  /* 0x0000000000007b1d */ /* 0x000fec0000010000 */
[----:B------:R-:W2:Y:S04]  /*6980*/  LDG.E.128 R4, [R24.64] ;  /* 0x0000000418047981 */ /* 0x000ea8000c1e1d00 */
[----:B------:R-:W3:Y:S01]  /*6990*/  LDG.E.128 R8, [R24.64+0x200] ;  /* 0x0002000418087981 */ /* 0x000ee2000c1e1d00 */
[----:B------:R-:W-:-:S02]  /*69a0*/  IADD3 R86, R31, -0x1, RZ ;  /* 0xffffffff1f567810 */ /* 0x000fc40007ffe0ff */
        /* <DEDUP_REMOVED lines=14> */
[----:B------:R-:W0:Y:S01]  /*6a90*/  LDS.128 R4, [R49.X16+0x10] ;  /* 0x0000100031047984 */ /* 0x000e22000000cc00 */
[----:B------:R-:W-:-:S03]  /*6aa0*/  FADD.FTZ R13, R13, R44 ;  /* 0x0000002c0d0d7221 */ /* 0x000fc60000010000 */
[----:B------:R-:W-:Y:S01]  /*6ab0*/  BAR.SYNC.DEFER_BLOCKING 0x0 ;  /* 0x0000000000007b1d */ /* 0x000fe20000010000 */
[----:B------:R-:W-:Y:S01]  /*6ac0*/  @!P2 FMUL.FTZ R8, R16, -1.4426950216293334961 ;  /* 0xbfb8aa3b1008a820 */ /* 0x000fe20000410000 */
[----:B------:R-:W-:Y:S02]  /*6ad0*/  FSETP.GTU.FTZ.AND P4, PT, R17, 20, PT ;  /* 0x41a000001100780b */ /* 0x000fe40003f9c000 */
[----:B------:R-:W-:Y:S02]  /*6ae0*/  FSETP.GTU.FTZ.AND P5, PT, R13, 20, PT ;  /* 0x41a000000d00780b */ /* 0x000fe40003fbc000 */
[----:B------:R-:W-:Y:S01]  /*6af0*/  @!P3 FMUL.FTZ R10, R12, -1.4426950216293334961 ;  /* 0xbfb8aa3b0c0ab820 */ /* 0x000fe20000410000 */
[----:B------:R-:W1:Y:S08]  /*6b00*/  @!P2 MUFU.EX2 R8, R8 ;  /* 0x000000080008a308 */ /* 0x000e700000000800 */
[----:B------:R-:W2:Y:S01]  /*6b10*/  @!P3 MUFU.EX2 R10, R10 ;  /* 0x0000000a000ab308 */ /* 0x000ea20000000800 */
[----:B------:R-:W-:-:S02]  /*6b20*/  @!P4 FMUL.FTZ R11, R17, -1.4426950216293334961 ;  /* 0xbfb8aa3b110bc820 */ /* 0x000fc40000410000 */
[----:B------:R-:W-:Y:S02]  /*6b30*/  @!P5 FMUL.FTZ R12, R13, -1.4426950216293334961 ;  /* 0xbfb8aa3b0d0cd820 */ /* 0x000fe40000410000 */
[----:B-1----:R-:W-:-:S03]  /*6b40*/  @!P2 FADD.FTZ R9, R8, 1 ;  /* 0x3f8000000809a421 */ /* 0x002fc60000010000 */
[----:B------:R-:W1:Y:S01]  /*6b50*/  @!P4 MUFU.EX2 R11, R11 ;  /* 0x0000000b000bc308 */ /* 0x000e620000000800 */
[----:B--2---:R-:W-:-:S07]  /*6b60*/  @!P3 FADD.FTZ R8, R10, 1 ;  /* 0x3f8000000a08b421 */ /* 0x004fce0000010000 */
[----:B------:R2:W3:Y:S08]  /*6b70*/  @!P2 MUFU.RCP R16, R9 ;  /* 0x000000090010a308 */ /* 0x0004f00000001000 */
[----:B------:R-:W4:Y:S01]  /*6b80*/  @!P3 MUFU.RCP R13, R8 ;  /* 0x00000008000db308 */ /* 0x000f220000001000 */
[----:B--2---:R-:W-:Y:S01]  /*6b90*/  PRMT R9, RZ, 0x5410, R14 ;  /* 0x00005410ff097816 */ /* 0x004fe2000000000e */
[----:B-1----:R-:W-:-:S04]  /*6ba0*/  @!P4 FADD.FTZ R11, R11, 1 ;  /* 0x3f8000000b0bc421 */ /* 0x002fc80000010000 */
[----:B------:R-:W-:Y:S01]  /*6bb0*/  FADD.FTZ R17, R9, R44 ;  /* 0x0000002c09117221 */ /* 0x000fe20000010000 */
[----:B------:R-:W-:Y:S01]  /*6bc0*/  PRMT R9, RZ, 0x7610, R14 ;  /* 0x00007610ff097816 */ /* 0x000fe2000000000e */
[----:B------:R-:W1:Y:S01]  /*6bd0*/  @!P5 MUFU.EX2 R12, R12 ;  /* 0x0000000c000cd308 */ /* 0x000e620000000800 */
        /* <DEDUP_REMOVED lines=13> */
[----:B-1----:R-:W-:Y:S02]  /*6cb0*/  @!P5 FADD.FTZ R12, R12, 1 ;  /* 0x3f8000000c0cd421 */ /* 0x002fe40000010000 */
[----:B------:R0:W-:Y:S02]  /*6cc0*/  @!P6 MUFU.EX2 R10, R9 ;  /* 0x00000009000ae308 */ /* 0x0001e40000000800 */
[----:B------:R-:W-:-:S02]  /*6cd0*/  @!P0 FMUL.FTZ R8, R18, -1.4426950216293334961 ;  /* 0xbfb8aa3b12088820 */ /* 0x000fc40000410000 */
[----:B--2---:R-:W-:Y:S02]  /*6ce0*/  @!P4 FMUL.FTZ R73, R73, R14 ;  /* 0x0000000e4949c220 */ /* 0x004fe40000410000 */
[----:B------:R-:W-:Y:S02]  /*6cf0*/  IMAD R18, R150, c[0x0][0x2d8], RZ ;  /* 0x0000b60096127a24 */ /* 0x000fe400078e02ff */
[----:B------:R1:W2:Y:S01]  /*6d00*/  @!P0 MUFU.EX2 R13, R8 ;  /* 0x00000008000d8308 */ /* 0x0002a20000000800 */
[----:B0-----:R-:W-:Y:S01]  /*6d10*/  PRMT R9, RZ, 0x5410, R4 ;  /* 0x00005410ff097816 */ /* 0x001fe20000000004 */
[----:B------:R-:W-:Y:S02]  /*6d20*/  @!P2 FMUL.FTZ R11, R15, -1.4426950216293334961 ;  /* 0xbfb8aa3b0f0ba820 */ /* 0x000fe40000410000 */
[----:B------:R-:W-:Y:S02]  /*6d30*/  IMAD R25, R45, c[0x0][0x2dc], R18 ;  /* 0x0000b7002d197a24 */ /* 0x000fe400078e0212 */
[----:B------:R-:W-:Y:S01]  /*6d40*/  FADD.FTZ R16, R9, R44 ;  /* 0x0000002c09107221 */ /* 0x000fe20000010000 */
[----:B------:R-:W-:Y:S01]  /*6d50*/  PRMT R9, RZ, 0x7610, R4 ;  /* 0x00007610ff097816 */ /* 0x000fe20000000004 */
[----:B------:R-:W-:Y:S01]  /*6d60*/  @!P1 FMUL.FTZ R4, R19, -1.4426950216293334961 ;  /* 0xbfb8aa3b13049820 */ /* 0x000fe20000410000 */
[----:B-1----:R-:W-:Y:S01]  /*6d70*/  SHF.L.U32 R8, R86, 0xa, RZ ;  /* 0x0000000a56087819 */ /* 0x002fe200000006ff */
        /* <DEDUP_REMOVED lines=59> */
[----:B------:R-:W-:Y:S01]  /*7130*/  @!P0 MUFU.EX2 R12, R4 ;  /* 0x00000004000c8308 */ /* 0x000fe20000000800 */
[----:B------:R-:W-:Y:S02]  /*7140*/  @!P6 FMUL.FTZ R13, R14, -1.4426950216293334961 ;  /* 0xbfb8aa3b0e0de820 */ /* 0x000fe40000410000 */
[----:B0-----:R-:W-:-:S04]  /*7150*/  @!P4 FADD.FTZ R17, R17, 1 ;  /* 0x3f8000001111c421 */ /* 0x001fc80000010000 */
[----:B------:R-:W-:Y:S01]  /*7160*/  @!P2 FMUL.FTZ R14, R15, -1.4426950216293334961 ;  /* 0xbfb8aa3b0f0ea820 */ /* 0x000fe20000410000 */
[----:B------:R0:W2:Y:S01]  /*7170*/  @!P1 MUFU.EX2 R19, R6 ;  /* 0x0000000600139308 */ /* 0x0000a20000000800 */
[----:B------:R-:W-:Y:S01]  /*7180*/  @!P3 FMUL.FTZ R18, R7, -1.4426950216293334961 ;  /* 0xbfb8aa3b0712b820 */ /* 0x000fe20000410000 */
[----:B------:R-:W-:Y:S01]  /*7190*/  F2FP.BF16.PACK_AB R15, R55, R56 ;  /* 0x00000038370f723e */ /* 0x000fe200000010ff */
[----:B-1----:R-:W-:Y:S01]  /*71a0*/  @!P5 FADD.FTZ R16, R5, 1 ;  /* 0x3f8000000510d421 */ /* 0x002fe20000010000 */
[----:B------:R-:W-:Y:S02]  /*71b0*/  F2FP.BF16.PACK_AB R7, R63, R64 ;  /* 0x000000403f07723e */ /* 0x000fe400000010ff */
[----:B------:R-:W-:Y:S02]  /*71c0*/  F2FP.BF16.PACK_AB R5, R67, R68 ;  /* 0x000000444305723e */ /* 0x000fe400000010ff */
[----:B------:R1:W3:Y:S01]  /*71d0*/  @!P6 MUFU.EX2 R24, R13 ;  /* 0x0000000d0018e308 */ /* 0x0002e20000000800 */
[----:B0-----:R-:W-:-:S02]  /*71e0*/  F2FP.BF16.PACK_AB R6, R65, R66 ;  /* 0x000000424106723e */ /* 0x001fc400000010ff */
[----:B------:R-:W-:Y:S02]  /*71f0*/  F2FP.BF16.PACK_AB R4, R69, R70 ;  /* 0x000000464504723e */ /* 0x000fe400000010ff */
[----:B------:R-:W-:-:S03]  /*7200*/  F2FP.BF16.PACK_AB R63, R78, R77 ;  /* 0x0000004d4e3f723e */ /* 0x000fc600000010ff */
[----:B------:R0:W4:Y:S01]  /*7210*/  @!P3 MUFU.EX2 R84, R18 ;  /* 0x000000120054b308 */ /* 0x0001220000000800 */
[----:B-1----:R-:W-:Y:S01]  /*7220*/  SHF.L.U32 R13, R40, 0x1, RZ ;  /* 0x00000001280d7819 */ /* 0x002fe200000006ff */
[----:B--2---:R-:W-:-:S03]  /*7230*/  @!P1 FADD.FTZ R49, R19, 1 ;  /* 0x3f80000013319421 */ /* 0x004fc60000010000 */
[----:B------:R-:W-:Y:S02]  /*7240*/  LOP3.LUT R56, R13, 0xffffffc0, RZ, 0xc0, !PT ;  /* 0xffffffc00d387812 */ /* 0x000fe400078ec0ff */
[----:B------:R-:W-:Y:S01]  /*7250*/  F2FP.BF16.PACK_AB R13, R59, R60 ;  /* 0x0000003c3b0d723e */ /* 0x000fe200000010ff */
[----:B------:R1:W2:Y:S01]  /*7260*/  @!P2 MUFU.EX2 R83, R14 ;  /* 0x0000000e0053a308 */ /* 0x0002a20000000800 */
[----:B0-----:R-:W-:Y:S01]  /*7270*/  @!P0 FADD.FTZ R18, R12, 1 ;  /* 0x3f8000000c128421 */ /* 0x001fe20000010000 */
[----:B------:R-:W-:Y:S01]  /*7280*/  LEA R56, R41, R56, 0x1 ;  /* 0x0000003829387211 */ /* 0x000fe200078e08ff */
[----:B---3--:R-:W-:Y:S01]  /*7290*/  @!P6 FADD.FTZ R55, R24, 1 ;  /* 0x3f8000001837e421 */ /* 0x008fe20000010000 */
[----:B------:R-:W-:Y:S02]  /*72a0*/  F2FP.BF16.PACK_AB R12, R61, R62 ;  /* 0x0000003e3d0c723e */ /* 0x000fe400000010ff */
[----:B------:R-:W-:Y:S01]  /*72b0*/  F2FP.BF16.PACK_AB R62, R76, R75 ;  /* 0x0000004b4c3e723e */ /* 0x000fe200000010ff */
[----:B------:R0:W-:Y:S01]  /*72c0*/  STS.128 [R56.X16], R4 ;  /* 0x0000000438007388 */ /* 0x0001e2000000cc00 */
[----:B------:R-:W3:Y:S01]  /*72d0*/  @!P4 MUFU.RCP R85, R17 ;  /* 0x000000110055c308 */ /* 0x000ee20000001000 */
[----:B-1----:R-:W-:Y:S01]  /*72e0*/  F2FP.BF16.PACK_AB R14, R57, R58 ;  /* 0x0000003a390e723e */ /* 0x002fe200000010ff */
[----:B----4-:R-:W-:Y:S01]  /*72f0*/  @!P3 FADD.FTZ R84, R84, 1 ;  /* 0x3f8000005454b421 */ /* 0x010fe20000010000 */
[----:B------:R-:W-:-:S03]  /*7300*/  F2FP.BF16.PACK_AB R61, R74, R73 ;  /* 0x000000494a3d723e */ /* 0x000fc600000010ff */
[----:B------:R-:W-:Y:S01]  /*7310*/  STS.128 [R56.X16+0x10], R12 ;  /* 0x0000100c38007388 */ /* 0x000fe2000000cc00 */
[----:B------:R-:W-:-:S06]  /*7320*/  NOP ;  /* 0x0000000000007918 */ /* 0x000fcc0000000000 */
[----:B------:R-:W1:Y:S01]  /*7330*/  @!P5 MUFU.RCP R64, R16 ;  /* 0x000000100040d308 */ /* 0x000e620000001000 */
[----:B------:R-:W4:Y:S01]  /*7340*/  LDS.128 R24, [R0.X16+0x200] ;  /* 0x0002000000187984 */ /* 0x000f22000000cc00 */
[----:B--2---:R-:W-:Y:S02]  /*7350*/  @!P2 FADD.FTZ R83, R83, 1 ;  /* 0x3f8000005353a421 */ /* 0x004fe40000010000 */
[----:B---3--:R-:W-:Y:S01]  /*7360*/  @!P4 FMUL.FTZ R80, R80, R85 ;  /* 0x000000555050c220 */ /* 0x008fe20000410000 */
[----:B------:R-:W-:Y:S01]  /*7370*/  IADD3 R34, P4, R34, -0x800, RZ ;  /* 0xfffff80022227810 */ /* 0x000fe20007f9e0ff */
[----:B0-----:R-:W-:Y:S02]  /*7380*/  FADD.FTZ R5, R71, R42 ;  /* 0x0000002a47057221 */ /* 0x001fe40000010000 */
[----:B------:R0:W2:Y:S01]  /*7390*/  @!P0 MUFU.RCP R57, R18 ;  /* 0x0000001200398308 */ /* 0x0000a20000001000 */
[----:B------:R-:W-:Y:S01]  /*73a0*/  IMAD R42, R150, c[0x0][0x2f8], RZ ;  /* 0x0000be00962a7a24 */ /* 0x000fe200078e02ff */
[----:B------:R-:W-:Y:S01]  /*73b0*/  IADD3.X R35, R35, -0x1, RZ, P4, !PT ;  /* 0xffffffff23237810 */ /* 0x000fe200027fe4ff */
[----:B------:R-:W-:-:S04]  /*73c0*/  FADD.FTZ R4, R5, R72 ;  /* 0x0000004805047221 */ /* 0x000fc80000010000 */
[----:B------:R-:W-:Y:S01]  /*73d0*/  FADD.FTZ R73, R4, R73 ;  /* 0x0000004904497221 */ /* 0x000fe20000010000 */
[----:B------:R-:W3:Y:S01]  /*73e0*/  @!P1 MUFU.RCP R58, R49 ;  /* 0x00000031003a9308 */ /* 0x000ee20000001000 */
[----:B0-----:R-:W0:Y:S01]  /*73f0*/  LDS.128 R16, [R0.X16] ;  /* 0x0000000000107984 */ /* 0x001e22000000cc00 */
[----:B-1----:R-:W-:Y:S01]  /*7400*/  @!P5 FMUL.FTZ R81, R81, R64 ;  /* 0x000000405151d220 */ /* 0x002fe20000410000 */
[----:B------:R-:W-:Y:S01]  /*7410*/  F2FP.BF16.PACK_AB R64, R80, R79 ;  /* 0x0000004f5040723e */ /* 0x000fe200000010ff */
[----:B------:R-:W-:-:S04]  /*7420*/  FADD.FTZ R74, R73, R74 ;  /* 0x0000004a494a7221 */ /* 0x000fc80000010000 */
[----:B------:R-:W1:Y:S01]  /*7430*/  @!P6 MUFU.RCP R55, R55 ;  /* 0x000000370037e308 */ /* 0x000e620000001000 */
[----:B--2---:R-:W-:Y:S02]  /*7440*/  @!P0 FMUL.FTZ R82, R82, R57 ;  /* 0x0000003952528220 */ /* 0x004fe40000410000 */
[----:B------:R-:W-:-:S03]  /*7450*/  FADD.FTZ R75, R74, R75 ;  /* 0x0000004b4a4b7221 */ /* 0x000fc60000010000 */
[----:B------:R-:W-:Y:S01]  /*7460*/  F2FP.BF16.PACK_AB R65, R82, R81 ;  /* 0x000000515241723e */ /* 0x000fe200000010ff */
[----:B------:R-:W-:Y:S01]  /*7470*/  FADD.FTZ R76, R75, R76 ;  /* 0x0000004c4b4c7221 */ /* 0x000fe20000010000 */
[----:B------:R-:W2:Y:S01]  /*7480*/  @!P2 MUFU.RCP R60, R83 ;  /* 0x00000053003ca308 */ /* 0x000ea20000001000 */
[----:B---3--:R-:W-:Y:S01]  /*7490*/  @!P1 FMUL.FTZ R51, R51, R58 ;  /* 0x0000003a33339220 */ /* 0x008fe20000410000 */
[----:B------:R-:W-:Y:S01]  /*74a0*/  IADD3 R36, P1, R36, -0x800, RZ ;  /* 0xfffff80024247810 */ /* 0x000fe20007f3e0ff */
[----:B------:R-:W-:-:S03]  /*74b0*/  FADD.FTZ R77, R76, R77 ;  /* 0x0000004d4c4d7221 */ /* 0x000fc60000010000 */
[----:B------:R-:W-:Y:S01]  /*74c0*/  IADD3.X R37, R37, -0x1, RZ, P1, !PT ;  /* 0xffffffff25257810 */ /* 0x000fe20000ffe4ff */
[----:B------:R-:W-:Y:S01]  /*74d0*/  FADD.FTZ R78, R77, R78 ;  /* 0x0000004e4d4e7221 */ /* 0x000fe20000010000 */
[----:B------:R-:W3:Y:S01]  /*74e0*/  @!P3 MUFU.RCP R7, R84 ;  /* 0x000000540007b308 */ /* 0x000ee20000001000 */
[----:B----4-:R-:W-:Y:S01]  /*74f0*/  STG.E.128 [R10.64+0x200], R24 ;  /* 0x000200180a007986 */ /* 0x010fe2000c101d04 */
[----:B-1----:R-:W-:Y:S02]  /*7500*/  @!P6 FMUL.FTZ R52, R52, R55 ;  /* 0x000000373434e220 */ /* 0x002fe40000410000 */
[----:B------:R-:W-:-:S03]  /*7510*/  FADD.FTZ R79, R78, R79 ;  /* 0x0000004f4e4f7221 */ /* 0x000fc60000010000 */
        /* <DEDUP_REMOVED lines=9> */
[----:B------:R-:W-:-:S03]  /*75b0*/  FADD.FTZ R82, R81, R82 ;  /* 0x0000005251527221 */ /* 0x000fc60000010000 */
        /* <DEDUP_REMOVED lines=10> */
[----:B------:R-:W-:Y:S01]  /*7660*/  IMAD R11, R47, c[0x0][0x300], RZ ;  /* 0x0000c0002f0b7a24 */ /* 0x000fe200078e02ff */
[----:B------:R-:W-:Y:S03]  /*7670*/  STS.128 [R56.X16], R60 ;  /* 0x0000003c38007388 */ /* 0x000fe6000000cc00 */
[C---:B------:R-:W-:Y:S02]  /*7680*/  IMAD R11, R48.reuse, c[0x0][0x304], R11 ;  /* 0x0000c100300b7a24 */ /* 0x040fe400078e020b */
[----:B------:R-:W-:Y:S01]  /*7690*/  IMAD.WIDE.U32 R8, R48, c[0x0][0x300], R8 ;  /* 0x0000c00030087a25 */ /* 0x000fe200078e0008 */
[----:B------:R-:W-:Y:S01]  /*76a0*/  STS.128 [R56.X16+0x10], R64 ;  /* 0x0000104038007388 */ /* 0x000fe2000000cc00 */
[----:B------:R-:W-:-:S06]  /*76b0*/  NOP ;  /* 0x0000000000007918 */ /* 0x000fcc0000000000 */
[----:B------:R-:W0:Y:S01]  /*76c0*/  LDS.128 R4, [R0.X16] ;  /* 0x0000000000047984 */ /* 0x000e22000000cc00 */
[----:B------:R-:W-:Y:S02]  /*76d0*/  IADD3 R9, R9, R11, RZ ;  /* 0x0000000b09097210 */ /* 0x000fe40007ffe0ff */
[C---:B------:R-:W-:Y:S01]  /*76e0*/  LEA R10, P0, R8.reuse, c[0x0][0x340], 0x1 ;  /* 0x0000d000080a7a11 */ /* 0x040fe200078008ff */
[----:B------:R-:W1:Y:S03]  /*76f0*/  LDS.128 R12, [R0.X16+0x200] ;  /* 0x00020000000c7984 */ /* 0x000e66000000cc00 */
[----:B------:R-:W-:Y:S02]  /*7700*/  LEA.HI.X R11, R8, c[0x0][0x344], R9, 0x1, P0 ;  /* 0x0000d100080b7a11 */ /* 0x000fe400000f0c09 */
[----:B------:R-:W-:Y:S02]  /*7710*/  ISETP.GT.AND P0, PT, R31, 0x1, PT ;  /* 0x000000011f00780c */ /* 0x000fe40003f04270 */
[----:B------:R-:W-:Y:S01]  /*7720*/  MOV R31, R86 ;  /* 0x00000056001f7202 */ /* 0x000fe20000000f00 */
[----:B------:R-:W-:-:S05]  /*7730*/  IMAD.WIDE R8, R28, 0x10, R10 ;  /* 0x000000101c087825 */ /* 0x000fca00078e020a */
[----:B0-----:R0:W-:Y:S04]  /*7740*/  STG.E.128 [R8.64], R4 ;  /* 0x0000000408007986 */ /* 0x0011e8000c101d04 */
[----:B-1----:R0:W-:Y:S02]  /*7750*/  STG.E.128 [R8.64+0x200], R12 ;  /* 0x0002000c08007986 */ /* 0x0021e4000c101d04 */
[----:B0-----:R-:W-:Y:S01]  /*7760*/  @!P0 CALL.REL.NOINC `(.L_x_4274) ;  /* 0x0000001000008944 */ /* 0x001fe20003c00000 */
[----:B------:R-:W-:Y:S05]  /*7770*/  BRA `(.L_x_4356) ;  /* 0xffff901000007947 */ /* 0x000fea000383ffff */
.L_x_4274:
        /* <DEDUP_REMOVED lines=29> */
.L_x_4358:
[----:B------:R-:W-:Y:S05]  /*7950*/  BSYNC B0 ;  /* 0x0000000000007941 */ /* 0x000fea0003800000 */
.L_x_4357:
        /* <DEDUP_REMOVED lines=28> */
.L_x_4360:
[----:B------:R-:W1:Y:S02]  /*7b20*/  S2R R13, SR_TID.X ;  /* 0x00000000000d7919 */ /* 0x000e640000002100 */
.L_x_4361:
[----:B------:R-:W-:Y:S05]  /*7b30*/  BSYNC B0 ;  /* 0x0000000000007941 */ /* 0x000fea0003800000 */
.L_x_4359:
        /* <DEDUP_REMOVED lines=10> */
.L_x_4362:
        /* <DEDUP_REMOVED lines=26> */
.L_x_4312:
[----:B------:R-:W-:Y:S01]  /*7d80*/  HFMA2.MMA R173, -RZ, RZ, 0, 5.9604644775390625e-08 ;  /* 0x00000001ffad7435 */ /* 0x000fe200000001ff */
[----:B------:R-:W-:Y:S02]  /*7d90*/  MOV R170, R14 ;  /* 0x0000000e00aa7202 */ /* 0x000fe40000000f00 */
[----:B------:R-:W-:-:S02]  /*7da0*/  MOV R172, RZ ;  /* 0x000000ff00ac7202 */ /* 0x000fc40000000f00 */
[----:B------:R-:W-:Y:S02]  /*7db0*/  MOV R175, 0xffffffff ;  /* 0xffffffff00af7802 */ /* 0x000fe40000000f00 */
[----:B------:R-:W-:Y:S02]  /*7dc0*/  MOV R12, 0x7de0 ;  /* 0x00007de0000c7802 */ /* 0x000fe40000000f00 */
[----:B-----5:R-:W-:Y:S05]  /*7dd0*/  CALL.REL.NOINC `($__internal_176_$__cuda_sm70_shflsync_up) ;  /* 0x00000f0000007944 */ /* 0x020fea0003c00000 */
[----:B-1----:R-:W-:Y:S01]  /*7de0*/  MOV R169, R170 ;  /* 0x000000aa00a97202 */ /* 0x002fe20000000f00 */
[----:B0-----:R-:W-:Y:S05]  /*7df0*/  BRA `(.L_x_4363) ;  /* 0xffffc27000007947 */ /* 0x001fea000383ffff */
.L_x_4313:
[----:B------:R-:W-:Y:S01]  /*7e00*/  HFMA2.MMA R173, -RZ, RZ, 0, 5.9604644775390625e-08 ;  /* 0x00000001ffad7435 */ /* 0x000fe200000001ff */
[----:B------:R-:W-:Y:S02]  /*7e10*/  MOV R170, R15 ;  /* 0x0000000f00aa7202 */ /* 0x000fe40000000f00 */
[----:B------:R-:W-:Y:S02]  /*7e20*/  MOV R172, RZ ;  /* 0x000000ff00ac7202 */ /* 0x000fe40000000f00 */
[----:B------:R-:W-:Y:S02]  /*7e30*/  MOV R175, 0xffffffff ;  /* 0xffffffff00af7802 */ /* 0x000fe40000000f00 */
[----:B------:R-:W-:-:S02]  /*7e40*/  MOV R12, 0x7e60 ;  /* 0x00007e60000c7802 */ /* 0x000fc40000000f00 */
[----:B01---5:R-:W-:Y:S05]  /*7e50*/  CALL.REL.NOINC `($__internal_176_$__cuda_sm70_shflsync_up) ;  /* 0x00000e8000007944 */ /* 0x023fea0003c00000 */
        /* <DEDUP_REMOVED lines=10> */
[----:B------:R-:W-:Y:S05]  /*7f00*/  CALL.REL.NOINC `($__internal_176_$__cuda_sm70_shflsync_up) ;  /* 0x00000dd000007944 */ /* 0x000fea0003c00000 */
[----:B0-----:R-:W-:Y:S01]  /*7f10*/  HFMA2.MMA R173, -RZ, RZ, 0, 1.1920928955078125e-07 ;  /* 0x00000002ffad7435 */ /* 0x001fe200000001ff */
[----:B-1----:R-:W-:Y:S02]  /*7f20*/  MOV R14, R170 ;  /* 0x000000aa000e7202 */ /* 0x002fe40000000f00 */
[----:B------:R-:W-:-:S02]  /*7f30*/  MOV R170, R15 ;  /* 0x0000000f00aa7202 */ /* 0x000fc40000000f00 */
[----:B------:R-:W-:Y:S02]  /*7f40*/  MOV R172, RZ ;  /* 0x000000ff00ac7202 */ /* 0x000fe40000000f00 */
[----:B------:R-:W-:Y:S02]  /*7f50*/  MOV R175, 0xffffffff ;  /* 0xffffffff00af7802 */ /* 0x000fe40000000f00 */
[----:B------:R-:W-:Y:S02]  /*7f60*/  MOV R12, 0x7f80 ;  /* 0x00007f80000c7802 */ /* 0x000fe40000000f00 */
[----:B------:R-:W-:Y:S05]  /*7f70*/  CALL.REL.NOINC `($__internal_176_$__cuda_sm70_shflsync_up) ;  /* 0x00000d6000007944 */ /* 0x000fea0003c00000 */
        /* <DEDUP_REMOVED lines=8> */
[----:B------:R-:W-:Y:S05]  /*8000*/  CALL.REL.NOINC `($__internal_176_$__cuda_sm70_shflsync_up) ;  /* 0x00000cd000007944 */ /* 0x000fea0003c00000 */
[----:B0-----:R-:W-:Y:S01]  /*8010*/  HFMA2.MMA R173, -RZ, RZ, 0, 2.384185791015625e-07 ;  /* 0x00000004ffad7435 */ /* 0x001fe200000001ff */
[----:B-1----:R-:W-:Y:S02]  /*8020*/  MOV R14, R170 ;  /* 0x000000aa000e7202 */ /* 0x002fe40000000f00 */
[----:B------:R-:W-:Y:S02]  /*8030*/  MOV R170, R15 ;  /* 0x0000000f00aa7202 */ /* 0x000fe40000000f00 */
[----:B------:R-:W-:Y:S02]  /*8040*/  MOV R172, RZ ;  /* 0x000000ff00ac7202 */ /* 0x000fe40000000f00 */
[----:B------:R-:W-:Y:S02]  /*8050*/  MOV R175, 0xffffffff ;  /* 0xffffffff00af7802 */ /* 0x000fe40000000f00 */
[----:B------:R-:W-:Y:S02]  /*8060*/  MOV R12, 0x8080 ;  /* 0x00008080000c7802 */ /* 0x000fe40000000f00 */
[----:B------:R-:W-:Y:S05]  /*8070*/  CALL.REL.NOINC `($__internal_176_$__cuda_sm70_shflsync_up) ;  /* 0x00000c6000007944 */ /* 0x000fea0003c00000 */
        /* <DEDUP_REMOVED lines=8> */
[----:B------:R-:W-:Y:S05]  /*8100*/  CALL.REL.NOINC `($__internal_176_$__cuda_sm70_shflsync_up) ;  /* 0x00000bd000007944 */ /* 0x000fea0003c00000 */
[----:B0-----:R-:W-:Y:S01]  /*8110*/  HFMA2.MMA R173, -RZ, RZ, 0, 4.76837158203125e-07 ;  /* 0x00000008ffad7435 */ /* 0x001fe200000001ff */
[----:B-1----:R-:W-:Y:S02]  /*8120*/  MOV R14, R170 ;  /* 0x000000aa000e7202 */ /* 0x002fe40000000f00 */
[----:B------:R-:W-:Y:S02]  /*8130*/  MOV R170, R15 ;  /* 0x0000000f00aa7202 */ /* 0x000fe40000000f00 */
[----:B------:R-:W-:Y:S02]  /*8140*/  MOV R172, RZ ;  /* 0x000000ff00ac7202 */ /* 0x000fe40000000f00 */
[----:B------:R-:W-:Y:S02]  /*8150*/  MOV R175, 0xffffffff ;  /* 0xffffffff00af7802 */ /* 0x000fe40000000f00 */
[----:B------:R-:W-:Y:S02]  /*8160*/  MOV R12, 0x8180 ;  /* 0x00008180000c7802 */ /* 0x000fe40000000f00 */
[----:B------:R-:W-:Y:S05]  /*8170*/  CALL.REL.NOINC `($__internal_176_$__cuda_sm70_shflsync_up) ;  /* 0x00000b6000007944 */ /* 0x000fea0003c00000 */
        /* <DEDUP_REMOVED lines=10> */
[----:B------:R-:W-:Y:S05]  /*8220*/  CALL.REL.NOINC `($__internal_176_$__cuda_sm70_shflsync_up) ;  /* 0x00000ab000007944 */ /* 0x000fea0003c00000 */
[----:B0-----:R-:W-:Y:S01]  /*8230*/  HFMA2.MMA R173, -RZ, RZ, 0, 9.5367431640625e-07 ;  /* 0x00000010ffad7435 */ /* 0x001fe200000001ff */
[----:B-1----:R-:W-:Y:S02]  /*8240*/  MOV R169, R170 ;  /* 0x000000aa00a97202 */ /* 0x002fe40000000f00 */
[----:B------:R-:W-:Y:S02]  /*8250*/  MOV R170, R15 ;  /* 0x0000000f00aa7202 */ /* 0x000fe40000000f00 */
[----:B------:R-:W-:Y:S02]  /*8260*/  MOV R172, RZ ;  /* 0x000000ff00ac7202 */ /* 0x000fe40000000f00 */
[----:B------:R-:W-:-:S02]  /*8270*/  MOV R175, 0xffffffff ;  /* 0xffffffff00af7802 */ /* 0x000fc40000000f00 */
[----:B------:R-:W-:Y:S02]  /*8280*/  MOV R12, 0x82a0 ;  /* 0x000082a0000c7802 */ /* 0x000fe40000000f00 */
[----:B------:R-:W-:Y:S05]  /*8290*/  CALL.REL.NOINC `($__internal_176_$__cuda_sm70_shflsync_up) ;  /* 0x00000a4000007944 */ /* 0x000fea0003c00000 */
[----:B-1----:R-:W-:Y:S01]  /*82a0*/  MOV R12, R170 ;  /* 0x000000aa000c7202 */ /* 0x002fe20000000f00 */
[----:B0-----:R-:W-:Y:S05]  /*82b0*/  BRA `(.L_x_4364) ;  /* 0xffffbf3000007947 */ /* 0x001fea000383ffff */
.L_x_4316:
[----:B0-----:R-:W-:Y:S01]  /*82c0*/  HFMA2.MMA R173, -RZ, RZ, 0, 5.9604644775390625e-08 ;  /* 0x00000001ffad7435 */ /* 0x001fe200000001ff */
[----:B------:R-:W-:Y:S02]  /*82d0*/  MOV R170, R166 ;  /* 0x000000a600aa7202 */ /* 0x000fe40000000f00 */
[----:B------:R-:W-:Y:S02]  /*82e0*/  MOV R172, RZ ;  /* 0x000000ff00ac7202 */ /* 0x000fe40000000f00 */
[----:B------:R-:W-:Y:S02]  /*82f0*/  MOV R175, 0xffffffff ;  /* 0xffffffff00af7802 */ /* 0x000fe40000000f00 */
[----:B------:R-:W-:Y:S02]  /*8300*/  MOV R12, 0x8320 ;  /* 0x00008320000c7802 */ /* 0x000fe40000000f00 */
[----:B-1---5:R-:W-:Y:S05]  /*8310*/  CALL.REL.NOINC `($__internal_176_$__cuda_sm70_shflsync_up) ;  /* 0x000009c000007944 */ /* 0x022fea0003c00000 */
[----:B0-----:R-:W-:Y:S01]  /*8320*/  HFMA2.MMA R173, -RZ, RZ, 0, 5.9604644775390625e-08 ;  /* 0x00000001ffad7435 */ /* 0x001fe200000001ff */
[----:B-1----:R-:W-:Y:S02]  /*8330*/  MOV R14, R170 ;  /* 0x000000aa000e7202 */ /* 0x002fe40000000f00 */
[----:B------:R-:W-:-:S02]  /*8340*/  MOV R170, R171 ;  /* 0x000000ab00aa7202 */ /* 0x000fc40000000f00 */
[----:B------:R-:W-:Y:S02]  /*8350*/  MOV R172, RZ ;  /* 0x000000ff00ac7202 */ /* 0x000fe40000000f00 */
[----:B------:R-:W-:Y:S02]  /*8360*/  MOV R175, 0xffffffff ;  /* 0xffffffff00af7802 */ /* 0x000fe40000000f00 */
[----:B------:R-:W-:Y:S02]  /*8370*/  MOV R12, 0x8390 ;  /* 0x00008390000c7802 */ /* 0x000fe40000000f00 */
[----:B------:R-:W-:Y:S05]  /*8380*/  CALL.REL.NOINC `($__internal_176_$__cuda_sm70_shflsync_up) ;  /* 0x0000095000007944 */ /* 0x000fea0003c00000 */
[----:B------:R-:W-:Y:S01]  /*8390*/  HFMA2.MMA R174, -RZ, RZ, 0, 0 ;  /* 0x00000000ffae7435 */ /* 0x000fe200000001ff */
[----:B------:R-:W-:Y:S02]  /*83a0*/  MOV R166, R14 ;  /* 0x0000000e00a67202 */ /* 0x000fe40000000f00 */
[----:B-1----:R-:W-:Y:S02]  /*83b0*/  MOV R168, R170 ;  /* 0x000000aa00a87202 */ /* 0x002fe40000000f00 */
[----:B0-----:R-:W-:Y:S02]  /*83c0*/  MOV R173, R26 ;  /* 0x0000001a00ad7202 */ /* 0x001fe40000000f00 */
[----:B------:R-:W-:-:S02]  /*83d0*/  MOV R15, 0x1f ;  /* 0x0000001f000f7802 */ /* 0x000fc40000000f00 */
[----:B------:R-:W-:Y:S02]  /*83e0*/  MOV R176, 0xffffffff ;  /* 0xffffffff00b07802 */ /* 0x000fe40000000f00 */
[----:B------:R-:W-:Y:S02]  /*83f0*/  MOV R12, 0x8410 ;  /* 0x00008410000c7802 */ /* 0x000fe40000000f00 */
[----:B------:R-:W-:Y:S05]  /*8400*/  CALL.REL.NOINC `($__internal_175_$__cuda_sm70_shflsync_idx_p) ;  /* 0x0000089000007944 */ /* 0x000fea0003c00000 */
[----:B0-----:R-:W-:Y:S01]  /*8410*/  HFMA2.MMA R174, -RZ, RZ, 0, 0 ;  /* 0x00000000ffae7435 */ /* 0x001fe200000001ff */
[----:B-1----:R-:W-:Y:S02]  /*8420*/  MOV R26, R15 ;  /* 0x0000000f001a7202 */ /* 0x002fe40000000f00 */
[----:B------:R-:W-:Y:S02]  /*8430*/  MOV R173, R27 ;  /* 0x0000001b00ad7202 */ /* 0x000fe40000000f00 */
[----:B------:R-:W-:Y:S02]  /*8440*/  MOV R15, 0x1f ;  /* 0x0000001f000f7802 */ /* 0x000fe40000000f00 */
[----:B------:R-:W-:Y:S02]  /*8450*/  MOV R176, 0xffffffff ;  /* 0xffffffff00b07802 */ /* 0x000fe40000000f00 */
[----:B------:R-:W-:-:S02]  /*8460*/  MOV R12, 0x8480 ;  /* 0x00008480000c7802 */ /* 0x000fc40000000f00 */
[----:B------:R-:W-:Y:S05]  /*8470*/  CALL.REL.NOINC `($__internal_175_$__cuda_sm70_shflsync_idx_p) ;  /* 0x0000082000007944 */ /* 0x000fea0003c00000 */
[----:B-1----:R-:W-:Y:S01]  /*8480*/  MOV R13, R15 ;  /* 0x0000000f000d7202 */ /* 0x002fe20000000f00 */
[----:B0-----:R-:W-:Y:S05]  /*8490*/  BRA `(.L_x_4365) ;  /* 0xffffbed000007947 */ /* 0x001fea000383ffff */
.L_x_4319:
[----:B------:R-:W-:Y:S01]  /*84a0*/  HFMA2.MMA R174, -RZ, RZ, 0, 5.9604644775390625e-08 ;  /* 0x00000001ffae7435 */ /* 0x000fe200000001ff */
[----:B------:R-:W-:-:S02]  /*84b0*/  MOV R157, R14 ;  /* 0x0000000e009d7202 */ /* 0x000fc40000000f00 */
[----:B------:R-:W-:Y:S02]  /*84c0*/  MOV R166, 0x1f ;  /* 0x0000001f00a67802 */ /* 0x000fe40000000f00 */
[----:B------:R-:W-:Y:S02]  /*84d0*/  MOV R167, 0xffffffff ;  /* 0xffffffff00a77802 */ /* 0x000fe40000000f00 */
[----:B------:R-:W-:Y:S02]  /*84e0*/  MOV R12, 0x8500 ;  /* 0x00008500000c7802 */ /* 0x000fe40000000f00 */
[----:B------:R-:W-:Y:S05]  /*84f0*/  CALL.REL.NOINC `($__internal_174_$__cuda_sm70_shflsync_down) ;  /* 0x0000076000007944 */ /* 0x000fea0003c00000 */
[----:B-1----:R-:W-:Y:S01]  /*8500*/  MOV R27, R166 ;  /* 0x000000a6001b7202 */ /* 0x002fe20000000f00 */
[----:B0-----:R-:W-:Y:S05]  /*8510*/  BRA `(.L_x_4366) ;  /* 0xffffc43000007947 */ /* 0x001fea000383ffff */
.L_x_4320:
[----:B------:R-:W-:Y:S01]  /*8520*/  HFMA2.MMA R174, -RZ, RZ, 0, 5.9604644775390625e-08 ;  /* 0x00000001ffae7435 */ /* 0x000fe200000001ff */
[----:B------:R-:W-:Y:S02]  /*8530*/  MOV R157, R15 ;  /* 0x0000000f009d7202 */ /* 0x000fe40000000f00 */
[----:B------:R-:W-:Y:S02]  /*8540*/  MOV R166, 0x1f ;  /* 0x0000001f00a67802 */ /* 0x000fe40000000f00 */
[----:B------:R-:W-:-:S02]  /*8550*/  MOV R167, 0xffffffff ;  /* 0xffffffff00a77802 */ /* 0x000fc40000000f00 */
[----:B------:R-:W-:Y:S02]  /*8560*/  MOV R12, 0x8580 ;  /* 0x00008580000c7802 */ /* 0x000fe40000000f00 */
[----:B01----:R-:W-:Y:S05]  /*8570*/  CALL.REL.NOINC `($__internal_174_$__cuda_sm70_shflsync_down) ;  /* 0x000006e000007944 */ /* 0x003fea0003c00000 */
        /* <DEDUP_REMOVED lines=9> */
[----:B------:R-:W-:Y:S05]  /*8610*/  CALL.REL.NOINC `($__internal_174_$__cuda_sm70_shflsync_down) ;  /* 0x0000064000007944 */ /* 0x000fea0003c00000 */
[----:B0-----:R-:W-:Y:S01]  /*8620*/  HFMA2.MMA R174, -RZ, RZ, 0, 1.1920928955078125e-07 ;  /* 0x00000002ffae7435 */ /* 0x001fe200000001ff */
[----:B-1----:R-:W-:Y:S02]  /*8630*/  MOV R14, R166 ;  /* 0x000000a6000e7202 */ /* 0x002fe40000000f00 */
[----:B------:R-:W-:Y:S02]  /*8640*/  MOV R157, R15 ;  /* 0x0000000f009d7202 */ /* 0x000fe40000000f00 */
[----:B------:R-:W-:Y:S02]  /*8650*/  MOV R166, 0x1f ;  /* 0x0000001f00a67802 */ /* 0x000fe40000000f00 */
[----:B------:R-:W-:Y:S02]  /*8660*/  MOV R167, 0xffffffff ;  /* 0xffffffff00a77802 */ /* 0x000fe40000000f00 */
[----:B------:R-:W-:Y:S02]  /*8670*/  MOV R12, 0x8690 ;  /* 0x00008690000c7802 */ /* 0x000fe40000000f00 */
[----:B------:R-:W-:Y:S05]  /*8680*/  CALL.REL.NOINC `($__internal_174_$__cuda_sm70_shflsync_down) ;  /* 0x000005d000007944 */ /* 0x000fea0003c00000 */
[----:B-1----:R-:W-:Y:S01]  /*8690*/  @!P3 FFMA.FTZ R15, R27, R166, R15 ;  /* 0x000000a61b0fb223 */ /* 0x002fe2000001000f */
[----:B0-----:R-:W-:Y:S01]  /*86a0*/  HFMA2.MMA R174, -RZ, RZ, 0, 2.384185791015625e-07 ;  /* 0x00000004ffae7435 */ /* 0x001fe200000001ff */
[----:B------:R-:W-:Y:S01]  /*86b0*/  @!P3 FMUL.FTZ R27, R14, R27 ;  /* 0x0000001b0e1bb220 */ /* 0x000fe20000410000 */
[----:B------:R-:W-:-:S02]  /*86c0*/  MOV R166, 0x1f ;  /* 0x0000001f00a67802 */ /* 0x000fc40000000f00 */
[----:B------:R-:W-:Y:S02]  /*86d0*/  MOV R167, 0xffffffff ;  /* 0xffffffff00a77802 */ /* 0x000fe40000000f00 */
[----:B------:R-:W-:Y:S02]  /*86e0*/  MOV R157, R27 ;  /* 0x0000001b009d7202 */ /* 0x000fe40000000f00 */
[----:B------:R-:W-:Y:S02]  /*86f0*/  MOV R12, 0x8710 ;  /* 0x00008710000c7802 */ /* 0x000fe40000000f00 */
[----:B------:R-:W-:Y:S05]  /*8700*/  CALL.REL.NOINC `($__internal_174_$__cuda_sm70_shflsync_down) ;  /* 0x0000055000007944 */ /* 0x000fea0003c00000 */
[----:B0-----:R-:W-:Y:S01]  /*8710*/  HFMA2.MMA R174, -RZ, RZ, 0, 2.384185791015625e-07 ;  /* 0x00000004ffae7435 */ /* 0x001fe200000001ff */
[----:B-1----:R-:W-:Y:S02]  /*8720*/  MOV R14, R166 ;  /* 0x000000a6000e7202 */ /* 0x002fe40000000f00 */
[----:B------:R-:W-:Y:S02]  /*8730*/  MOV R157, R15 ;  /* 0x0000000f009d7202 */ /* 0x000fe40000000f00 */
[----:B------:R-:W-:Y:S02]  /*8740*/  MOV R166, 0x1f ;  /* 0x0000001f00a67802 */ /* 0x000fe40000000f00 */
[----:B------:R-:W-:-:S02]  /*8750*/  MOV R167, 0xffffffff ;  /* 0xffffffff00a77802 */ /* 0x000fc40000000f00 */
[----:B------:R-:W-:Y:S02]  /*8760*/  MOV R12, 0x8780 ;  /* 0x00008780000c7802 */ /* 0x000fe40000000f00 */
[----:B------:R-:W-:Y:S05]  /*8770*/  CALL.REL.NOINC `($__internal_174_$__cuda_sm70_shflsync_down) ;  /* 0x000004e000007944 */ /* 0x000fea0003c00000 */
[----:B-1----:R-:W-:Y:S01]  /*8780*/  @!P2 FFMA.FTZ R15, R27, R166, R15 ;  /* 0x000000a61b0fa223 */ /* 0x002fe2000001000f */
[----:B0-----:R-:W-:Y:S01]  /*8790*/  HFMA2.MMA R174, -RZ, RZ, 0, 4.76837158203125e-07 ;  /* 0x00000008ffae7435 */ /* 0x001fe200000001ff */
[----:B------:R-:W-:Y:S01]  /*87a0*/  @!P2 FMUL.FTZ R27, R14, R27 ;  /* 0x0000001b0e1ba220 */ /* 0x000fe20000410000 */
[----:B------:R-:W-:Y:S02]  /*87b0*/  MOV R166, 0x1f ;  /* 0x0000001f00a67802 */ /* 0x000fe40000000f00 */
[----:B------:R-:W-:Y:S02]  /*87c0*/  MOV R167, 0xffffffff ;  /* 0xffffffff00a77802 */ /* 0x000fe40000000f00 */
[----:B------:R-:W-:Y:S02]  /*87d0*/  MOV R157, R27 ;  /* 0x0000001b009d7202 */ /* 0x000fe40000000f00 */
[----:B------:R-:W-:Y:S02]  /*87e0*/  MOV R12, 0x8800 ;  /* 0x00008800000c7802 */ /* 0x000fe40000000f00 */
[----:B------:R-:W-:Y:S05]  /*87f0*/  CALL.REL.NOINC `($__internal_174_$__cuda_sm70_shflsync_down) ;  /* 0x0000046000007944 */ /* 0x000fea0003c00000 */
[----:B0-----:R-:W-:Y:S01]  /*8800*/  HFMA2.MMA R174, -RZ, RZ, 0, 4.76837158203125e-07 ;  /* 0x00000008ffae7435 */ /* 0x001fe200000001ff */
[----:B-1----:R-:W-:-:S02]  /*8810*/  MOV R14, R166 ;  /* 0x000000a6000e7202 */ /* 0x002fc40000000f00 */
[----:B------:R-:W-:Y:S02]  /*8820*/  MOV R157, R15 ;  /* 0x0000000f009d7202 */ /* 0x000fe40000000f00 */
[----:B------:R-:W-:Y:S02]  /*8830*/  MOV R166, 0x1f ;  /* 0x0000001f00a67802 */ /* 0x000fe40000000f00 */
[----:B------:R-:W-:Y:S02]  /*8840*/  MOV R167, 0xffffffff ;  /* 0xffffffff00a77802 */ /* 0x000fe40000000f00 */
[----:B------:R-:W-:Y:S02]  /*8850*/  MOV R12, 0x8870 ;  /* 0x00008870000c7802 */ /* 0x000fe40000000f00 */
[----:B------:R-:W-:Y:S05]  /*8860*/  CALL.REL.NOINC `($__internal_174_$__cuda_sm70_shflsync_down) ;  /* 0x000003f000007944 */ /* 0x000fea0003c00000 */
        /* <DEDUP_REMOVED lines=9> */
[----:B------:R-:W-:Y:S05]  /*8900*/  CALL.REL.NOINC `($__internal_174_$__cuda_sm70_shflsync_down) ;  /* 0x0000035000007944 */ /* 0x000fea0003c00000 */
[----:B0-----:R-:W-:Y:S01]  /*8910*/  HFMA2.MMA R174, -RZ, RZ, 0, 9.5367431640625e-07 ;  /* 0x00000010ffae7435 */ /* 0x001fe200000001ff */
[----:B-1----:R-:W-:Y:S02]  /*8920*/  MOV R14, R166 ;  /* 0x000000a6000e7202 */ /* 0x002fe40000000f00 */
[----:B------:R-:W-:Y:S02]  /*8930*/  MOV R157, R153 ;  /* 0x00000099009d7202 */ /* 0x000fe40000000f00 */
[----:B------:R-:W-:-:S02]  /*8940*/  MOV R166, 0x1f ;  /* 0x0000001f00a67802 */ /* 0x000fc40000000f00 */
[----:B------:R-:W-:Y:S02]  /*8950*/  MOV R167, 0xffffffff ;  /* 0xffffffff00a77802 */ /* 0x000fe40000000f00 */
[----:B------:R-:W-:Y:S02]  /*8960*/  MOV R12, 0x8980 ;  /* 0x00008980000c7802 */ /* 0x000fe40000000f00 */
[----:B------:R-:W-:Y:S05]  /*8970*/  CALL.REL.NOINC `($__internal_174_$__cuda_sm70_shflsync_down) ;  /* 0x000002e000007944 */ /* 0x000fea0003c00000 */
[----:B-1----:R-:W-:Y:S01]  /*8980*/  @!P0 FFMA.FTZ R153, R155, R166, R153 ;  /* 0x000000a69b998223 */ /* 0x002fe20000010099 */
[----:B0-----:R-:W-:Y:S01]  /*8990*/  HFMA2.MMA R174, -RZ, RZ, 0, 0 ;  /* 0x00000000ffae7435 */ /* 0x001fe200000001ff */
[----:B------:R-:W-:Y:S01]  /*89a0*/  @!P0 FMUL.FTZ R155, R14, R155 ;  /* 0x0000009b0e9b8220 */ /* 0x000fe20000410000 */
[----:B------:R-:W-:Y:S02]  /*89b0*/  MOV R15, 0x1f ;  /* 0x0000001f000f7802 */ /* 0x000fe40000000f00 */
[----:B------:R-:W-:Y:S02]  /*89c0*/  MOV R176, 0xffffffff ;  /* 0xffffffff00b07802 */ /* 0x000fe40000000f00 */
[----:B------:R-:W-:Y:S02]  /*89d0*/  MOV R173, R155 ;  /* 0x0000009b00ad7202 */ /* 0x000fe40000000f00 */
[----:B------:R-:W-:-:S02]  /*89e0*/  MOV R12, 0x8a00 ;  /* 0x00008a00000c7802 */ /* 0x000fc40000000f00 */
[----:B------:R-:W-:Y:S05]  /*89f0*/  CALL.REL.NOINC `($__internal_175_$__cuda_sm70_shflsync_idx_p) ;  /* 0x000002a000007944 */ /* 0x000fea0003c00000 */
[----:B0-----:R-:W-:Y:S01]  /*8a00*/  HFMA2.MMA R174, -RZ, RZ, 0, 0 ;  /* 0x00000000ffae7435 */ /* 0x001fe200000001ff */
[----:B-1----:R-:W-:-:S02]  /*8a10*/  MOV R14, R15 ;  /* 0x0000000f000e7202 */ /* 0x002fc40000000f00 */
[----:B------:R-:W-:Y:S02]  /*8a20*/  MOV R173, R153 ;  /* 0x0000009900ad7202 */ /* 0x000fe40000000f00 */
[----:B------:R-:W-:Y:S02]  /*8a30*/  MOV R15, 0x1f ;  /* 0x0000001f000f7802 */ /* 0x000fe40000000f00 */
[----:B------:R-:W-:Y:S02]  /*8a40*/  MOV R176, 0xffffffff ;  /* 0xffffffff00b07802 */ /* 0x000fe40000000f00 */
[----:B------:R-:W-:Y:S02]  /*8a50*/  MOV R12, 0x8a70 ;  /* 0x00008a70000c7802 */ /* 0x000fe40000000f00 */
[----:B------:R-:W-:Y:S05]  /*8a60*/  CALL.REL.NOINC `($__internal_175_$__cuda_sm70_shflsync_idx_p) ;  /* 0x0000023000007944 */ /* 0x000fea0003c00000 */
[----:B0-----:R-:W-:Y:S01]  /*8a70*/  HFMA2.MMA R174, -RZ, RZ, 0, 5.9604644775390625e-08 ;  /* 0x00000001ffae7435 */ /* 0x001fe200000001ff */
[----:B------:R-:W-:Y:S02]  /*8a80*/  MOV R27, R14 ;  /* 0x0000000e001b7202 */ /* 0x000fe40000000f00 */
[----:B-1----:R-:W-:Y:S02]  /*8a90*/  MOV R154, R15 ;  /* 0x0000000f009a7202 */ /* 0x002fe40000000f00 */
[----:B------:R-:W-:-:S02]  /*8aa0*/  MOV R157, R155 ;  /* 0x0000009b009d7202 */ /* 0x000fc40000000f00 */
[----:B------:R-:W-:Y:S02]  /*8ab0*/  MOV R166, 0x1f ;  /* 0x0000001f00a67802 */ /* 0x000fe40000000f00 */
[----:B------:R-:W-:Y:S02]  /*8ac0*/  MOV R167, 0xffffffff ;  /* 0xffffffff00a77802 */ /* 0x000fe40000000f00 */
[----:B------:R-:W-:Y:S02]  /*8ad0*/  MOV R12, 0x8af0 ;  /* 0x00008af0000c7802 */ /* 0x000fe40000000f00 */
[----:B------:R-:W-:Y:S05]  /*8ae0*/  CALL.REL.NOINC `($__internal_174_$__cuda_sm70_shflsync_down) ;  /* 0x0000017000007944 */ /* 0x000fea0003c00000 */
[----:B0-----:R-:W-:Y:S01]  /*8af0*/  HFMA2.MMA R174, -RZ, RZ, 0, 5.9604644775390625e-08 ;  /* 0x00000001ffae7435 */ /* 0x001fe200000001ff */
[----:B-1----:R-:W-:Y:S02]  /*8b00*/  MOV R14, R166 ;  /* 0x000000a6000e7202 */ /* 0x002fe40000000f00 */
[----:B------:R-:W-:Y:S02]  /*8b10*/  MOV R157, R153 ;  /* 0x00000099009d7202 */ /* 0x000fe40000000f00 */
[----:B------:R-:W-:Y:S02]  /*8b20*/  MOV R166, 0x1f ;  /* 0x0000001f00a67802 */ /* 0x000fe40000000f00 */
[----:B------:R-:W-:-:S02]  /*8b30*/  MOV R167, 0xffffffff ;  /* 0xffffffff00a77802 */ /* 0x000fc40000000f00 */
[----:B------:R-:W-:Y:S02]  /*8b40*/  MOV R12, 0x8b60 ;  /* 0x00008b60000c7802 */ /* 0x000fe40000000f00 */
[----:B------:R-:W-:Y:S05]  /*8b50*/  CALL.REL.NOINC `($__internal_174_$__cuda_sm70_shflsync_down) ;  /* 0x0000010000007944 */ /* 0x000fea0003c00000 */
[----:B0-----:R-:W-:Y:S01]  /*8b60*/  HFMA2.MMA R174, -RZ, RZ, 0, 0 ;  /* 0x00000000ffae7435 */ /* 0x001fe200000001ff */
[----:B------:R-:W-:Y:S02]  /*8b70*/  MOV R153, R14 ;  /* 0x0000000e00997202 */ /* 0x000fe40000000f00 */
[----:B------:R-:W-:Y:S02]  /*8b80*/  MOV R173, R16 ;  /* 0x0000001000ad7202 */ /* 0x000fe40000000f00 */
[----:B------:R-:W-:Y:S02]  /*8b90*/  MOV R15, 0x1f ;  /* 0x0000001f000f7802 */ /* 0x000fe40000000f00 */
[----:B------:R-:W-:Y:S02]  /*8ba0*/  MOV R176, 0xffffffff ;  /* 0xffffffff00b07802 */ /* 0x000fe40000000f00 */
[----:B------:R-:W-:Y:S02]  /*8bb0*/  MOV R12, 0x8bd0 ;  /* 0x00008bd0000c7802 */ /* 0x000fe40000000f00 */
[----:B-1----:R-:W-:Y:S05]  /*8bc0*/  CALL.REL.NOINC `($__internal_175_$__cuda_sm70_shflsync_idx_p) ;  /* 0x000000d000007944 */ /* 0x002fea0003c00000 */
[----:B0-----:R-:W-:Y:S01]  /*8bd0*/  HFMA2.MMA R174, -RZ, RZ, 0, 0 ;  /* 0x00000000ffae7435 */ /* 0x001fe200000001ff */
[----:B-1----:R-:W-:-:S02]  /*8be0*/  MOV R155, R15 ;  /* 0x0000000f009b7202 */ /* 0x002fc40000000f00 */
[----:B------:R-:W-:Y:S02]  /*8bf0*/  MOV R173, R17 ;  /* 0x0000001100ad7202 */ /* 0x000fe40000000f00 */
[----:B------:R-:W-:Y:S02]  /*8c00*/  MOV R15, 0x1f ;  /* 0x0000001f000f7802 */ /* 0x000fe40000000f00 */
[----:B------:R-:W-:Y:S02]  /*8c10*/  MOV R176, 0xffffffff ;  /* 0xffffffff00b07802 */ /* 0x000fe40000000f00 */
[----:B------:R-:W-:Y:S02]  /*8c20*/  MOV R12, 0x8c40 ;  /* 0x00008c40000c7802 */ /* 0x000fe40000000f00 */
[----:B------:R-:W-:Y:S05]  /*8c30*/  CALL.REL.NOINC `($__internal_175_$__cuda_sm70_shflsync_idx_p) ;  /* 0x0000006000007944 */ /* 0x000fea0003c00000 */
[----:B-1----:R-:W-:Y:S01]  /*8c40*/  MOV R157, R15 ;  /* 0x0000000f009d7202 */ /* 0x002fe20000000f00 */
[----:B0-----:R-:W-:Y:S05]  /*8c50*/  BRA `(.L_x_4367) ;  /* 0xffffbe9000007947 */ /* 0x001fea000383ffff */
        .weak           $__internal_174_$__cuda_sm70_shflsync_down
        .type           $__internal_174_$__cuda_sm70_shflsync_down,@function
        .size           $__internal_174_$__cuda_sm70_shflsync_down,($__internal_175_$__cuda_sm70_shflsync_idx_p - $__internal_174_$__cuda_sm70_shflsync_down)
$__internal_174_$__cuda_sm70_shflsync_down:
[----:B------:R-:W-:Y:S01]  /*8c60*/  HFMA2.MMA R13, -RZ, RZ, 0, 0 ;  /* 0x00000000ff0d7435 */ /* 0x000fe200000001ff */
[----:B------:R-:W-:Y:S04]  /*8c70*/  WARPSYNC R167 ;  /* 0x000000a700007348 */ /* 0x000fe80003800000 */
[----:B------:R0:W1:Y:S01]  /*8c80*/  SHFL.DOWN PT, R166, R157, R174, R166 ;  /* 0x080000ae9da67389 */ /* 0x00006200000e00a6 */
[----:B------:R-:W-:Y:S05]  /*8c90*/  RET.REL.NODEC R12 `(_Z25selective_scan_bwd_kernelI32Selective_Scan_bwd_kernel_traitsILi64ELi16ELb1ELb1ELb0ELb1ELb0EN3c108BFloat16EfEEv12SSMParamsBwd) ;  /* 0xffff73600c007950 */ /* 0x000fea0003c3ffff */
        .weak           $__internal_175_$__cuda_sm70_shflsync_idx_p
        .type           $__internal_175_$__cuda_sm70_shflsync_idx_p,@function
        .size           $__internal_175_$__cuda_sm70_shflsync_idx_p,($__internal_176_$__cuda_sm70_shflsync_up - $__internal_175_$__cuda_sm70_shflsync_idx_p)
$__internal_175_$__cuda_sm70_shflsync_idx_p:
[----:B------:R-:W-:Y:S01]  /*8ca0*/  MOV R13, 0x0 ;  /* 0x00000000000d7802 */ /* 0x000fe20000000f00 */
[----:B------:R-:W-:Y:S04]  /*8cb0*/  WARPSYNC R176 ;  /* 0x000000b000007348 */ /* 0x000fe80003800000 */
[----:B------:R0:W1:Y:S01]  /*8cc0*/  SHFL.IDX PT, R15, R173, R174, R15 ;  /* 0x000000aead0f7389 */ /* 0x00006200000e000f */
[----:B------:R-:W-:Y:S05]  /*8cd0*/  RET.REL.NODEC R12 `(_Z25selective_scan_bwd_kernelI32Selective_Scan_bwd_kernel_traitsILi64ELi16ELb1ELb1ELb0ELb1ELb0EN3c108BFloat16EfEEv12SSMParamsBwd) ;  /* 0xffff73200c007950 */ /* 0x000fea0003c3ffff */
        .weak           $__internal_176_$__cuda_sm70_shflsync_up
        .type           $__internal_176_$__cuda_sm70_shflsync_up,@function
        .size           $__internal_176_$__cuda_sm70_shflsync_up,(.L_x_8988 - $__internal_176_$__cuda_sm70_shflsync_up)
$__internal_176_$__cuda_sm70_shflsync_up:
[----:B------:R-:W-:Y:S01]  /*8ce0*/  HFMA2.MMA R13, -RZ, RZ, 0, 0 ;  /* 0x00000000ff0d7435 */ /* 0x000fe200000001ff */
[----:B------:R-:W-:Y:S04]  /*8cf0*/  WARPSYNC R175 ;  /* 0x000000af00007348 */ /* 0x000fe80003800000 */
[----:B------:R0:W1:Y:S01]  /*8d00*/  SHFL.UP PT, R170, R170, R173, R172 ;  /* 0x040000adaaaa7389 */ /* 0x00006200000e00ac */
[----:B------:R-:W-:Y:S05]  /*8d10*/  RET.REL.NODEC R12 `(_Z25selective_scan_bwd_kernelI32Selective_Scan_bwd_kernel_traitsILi64ELi16ELb1ELb1ELb0ELb1ELb0EN3c108BFloat16EfEEv12SSMParamsBwd) ;  /* 0xffff72e00c007950 */ /* 0x000fea0003c3ffff */
.L_x_4368:
        /* <DEDUP_REMOVED lines=14> */
.L_x_8988:


//--------------------- .text._Z25selective_scan_bwd_kernelI32Selective_Scan_bwd_kernel_traitsILi64ELi16ELb1ELb1ELb0ELb1ELb1EN3c108BFloat16EfEEv12SSMParamsBwd --------------------------
	.section	.text._Z25selective_scan_bwd_kernelI32Selective_Scan_bwd_kernel_traitsILi64ELi16ELb1ELb1ELb0ELb1ELb1EN3c108BFloat16EfEEv12SSMParamsBwd,"ax",@progbits
	.sectioninfo	@"SHI_REGISTERS=214"
	.align	128
        .global         _Z25selective_scan_bwd_kernelI32Selective_Scan_bwd_kernel_traitsILi64ELi16ELb1ELb1ELb0ELb1ELb1EN3c108BFloat16EfEEv12SSMParamsBwd
        .type           _Z25selective_scan_bwd_kernelI32Selective_Scan_bwd_kernel_traitsILi64ELi16ELb1ELb1ELb0ELb1ELb1EN3c108BFloat16EfEEv12SSMParamsBwd,@function
        .size           _Z25selective_scan_bwd_kernelI32Selective_Scan_bwd_kernel_traitsILi64ELi16ELb1ELb1ELb0ELb1ELb1EN3c108BFloat16EfEEv12SSMParamsBwd,(.L_x_8991 - _Z25selective_scan_bwd_kernelI32Selective_Scan_bwd_kernel_traitsILi64ELi16ELb1ELb1ELb0ELb1ELb1EN3c108BFloat16EfEEv12SSMParamsBwd)
        .other          _Z25selective_scan_bwd_kernelI32Selective_Scan_bwd_kernel_traitsILi64ELi16ELb1ELb1ELb0ELb1ELb1EN3c108BFloat16EfEEv12SSMParamsBwd,@"STO_CUDA_ENTRY STV_DEFAULT"
_Z25selective_scan_bwd_kernelI32Selective_Scan_bwd_kernel_traitsILi64ELi16ELb1ELb1ELb0ELb1ELb1EN3c108BFloat16EfEEv12SSMParamsBwd:
.text._Z25selective_scan_bwd_kernelI32Selective_Scan_bwd_kernel_traitsILi64ELi16ELb1ELb1ELb0ELb1ELb1EN3c108BFloat16EfEEv12SSMParamsBwd:
        /* <DEDUP_REMOVED lines=120> */
.L_x_4452:
        /* <DEDUP_REMOVED lines=27> */
[----:B------:R-:W-:Y:S01]  /*0930*/  IADD3 R0, -R39, c[0x0][0x174], RZ ;  /* 0x00005d0027007a10 */ /* 0x000fe20007ffe1ff */
[----:B------:R-:W-:Y:S01]  /*0940*/  IMAD R18, R106, c[0x0][0x1f0], RZ ;  /* 0x00007c006a127a24 */ /* 0x000fe200078e02ff */
[----:B------:R-:W-:Y:S01]  /*0950*/  BSSY B0, `(.L_x_4370) ;  /* 0x0000048000007945 */ /* 0x000fe20003800000 */
[----:B0-----:R-:W-:-:S02]  /*0960*/  PRMT R73, RZ, 0x5410, R24 ;  /* 0x00005410ff497816 */ /* 0x001fc40000000018 */
[----:B------:R-:W-:Y:S01]  /*0970*/  LEA R2, R0, 0xfffffc00, 0xa ;  /* 0xfffffc0000027811 */ /* 0x000fe200078e50ff */
[----:B------:R-:W-:Y:S01]  /*0980*/  IMAD R21, R53, c[0x0][0x1f4], R18 ;  /* 0x00007d0035157a24 */ /* 0x000fe200078e0212 */
[----:B------:R-:W-:Y:S01]  /*0990*/  PRMT R23, RZ, 0x7610, R24 ;  /* 0x00007610ff177816 */ /* 0x000fe20000000018 */
[----:B-----5:R-:W-:Y:S01]  /*09a0*/  FADD.FTZ R73, R73, R52 ;  /* 0x0000003449497221 */ /* 0x020fe20000010000 */
[----:B------:R-:W-:Y:S02]  /*09b0*/  SHF.R.S32.HI R3, RZ, 0x1f, R2 ;  /* 0x0000001fff037819 */ /* 0x000fe40000011402 */
[----:B------:R-:W-:Y:S01]  /*09c0*/  PRMT R67, RZ, 0x5410, R27 ;  /* 0x00005410ff437816 */ /* 0x000fe2000000001b */
[----:B------:R-:W-:Y:S01]  /*09d0*/  FADD.FTZ R72, R23, R52 ;  /* 0x0000003417487221 */ /* 0x000fe20000010000 */
[----:B------:R-:W-:Y:S01]  /*09e0*/  FSETP.GTU.FTZ.AND P2, PT, R73, 20, PT ;  /* 0x41a000004900780b */ /* 0x000fe20003f5c000 */
[----:B------:R-:W-:Y:S01]  /*09f0*/  IMAD.WIDE.U32 R18, R53, c[0x0][0x1f0], R2 ;  /* 0x00007c0035127a25 */ /* 0x000fe200078e0002 */
[----:B------:R-:W-:-:S02]  /*0a00*/  PRMT R27, RZ, 0x7610, R27 ;  /* 0x00007610ff1b7816 */ /* 0x000fc4000000001b */
[----:B------:R-:W-:Y:S01]  /*0a10*/  FSETP.GTU.FTZ.AND P3, PT, R72, 20, PT ;  /* 0x41a000004800780b */ /* 0x000fe20003f7c000 */
[--C-:B------:R-:W-:Y:S01]  /*0a20*/  FADD.FTZ R67, R67, R52.reuse ;  /* 0x0000003443437221 */ /* 0x100fe20000010000 */
[----:B------:R-:W-:Y:S01]  /*0a30*/  IADD3 R19, R19, R21, RZ ;  /* 0x0000001513137210 */ /* 0x000fe20007ffe0ff */
[----:B------:R-:W-:Y:S02]  /*0a40*/  IMAD R21, R55, c[0x0][0x1f8], RZ ;  /* 0x00007e0037157a24 */ /* 0x000fe400078e02ff */
[----:B------:R-:W-:Y:S01]  /*0a50*/  FADD.FTZ R66, R27, R52 ;  /* 0x000000341b427221 */ /* 0x000fe20000010000 */
[----:B------:R-:W-:Y:S01]  /*0a60*/  FSETP.GTU.FTZ.AND P1, PT, R67, 20, PT ;  /* 0x41a000004300780b */ /* 0x000fe20003f3c000 */
[----:B------:R-:W-:-:S04]  /*0a70*/  IMAD.WIDE.U32 R58, R56, c[0x0][0x1f8], R18 ;  /* 0x00007e00383a7a25 */ /* 0x000fc800078e0012 */
[----:B------:R-:W-:Y:S01]  /*0a80*/  IMAD R21, R56, c[0x0][0x1fc], R21 ;  /* 0x00007f0038157a24 */ /* 0x000fe200078e0215 */
[----:B------:R-:W-:-:S04]  /*0a90*/  LEA R20, P0, R58, c[0x0][0x268], 0x1 ;  /* 0x00009a003a147a11 */ /* 0x000fc800078008ff */
[----:B------:R-:W-:Y:S02]  /*0aa0*/  IADD3 R21, R59, R21, RZ ;  /* 0x000000153b157210 */ /* 0x000fe40007ffe0ff */
[----:B------:R-:W-:Y:S02]  /*0ab0*/  PRMT R59, RZ, 0x7610, R26 ;  /* 0x00007610ff3b7816 */ /* 0x000fe4000000001a */
[----:B------:R-:W-:Y:S01]  /*0ac0*/  LEA.HI.X R21, R58, c[0x0][0x26c], R21, 0x1, P0 ;  /* 0x00009b003a157a11 */ /* 0x000fe200000f0c15 */
[----:B--2---:R0:W-:Y:S04]  /*0ad0*/  STS.128 [R36.X16], R68 ;  /* 0x0000004424007388 */ /* 0x0041e8000000cc00 */
[----:B---3--:R2:W-:Y:S01]  /*0ae0*/  STS.128 [R36.X16+0x200], R80 ;  /* 0x0002005024007388 */ /* 0x0085e2000000cc00 */
[----:B------:R-:W-:-:S06]  /*0af0*/  NOP ;  /* 0x0000000000007918 */ /* 0x000fcc0000000000 */
[----:B------:R2:W3:Y:S04]  /*0b00*/  LDS.128 R76, [R57.X16] ;  /* 0x00000000394c7984 */ /* 0x0004e8000000cc00 */
[----:B------:R2:W4:Y:S01]  /*0b10*/  LDS.128 R16, [R57.X16+0x10] ;  /* 0x0000100039107984 */ /* 0x000522000000cc00 */
[--C-:B0-----:R-:W-:Y:S01]  /*0b20*/  PRMT R71, RZ, 0x5410, R25.reuse ;  /* 0x00005410ff477816 */ /* 0x101fe20000000019 */
[----:B------:R-:W-:Y:S01]  /*0b30*/  FADD.FTZ R68, R59, R52 ;  /* 0x000000343b447221 */ /* 0x000fe20000010000 */
[----:B------:R-:W-:Y:S02]  /*0b40*/  PRMT R25, RZ, 0x7610, R25 ;  /* 0x00007610ff197816 */ /* 0x000fe40000000019 */
[----:B------:R-:W-:Y:S01]  /*0b50*/  PRMT R69, RZ, 0x5410, R26 ;  /* 0x00005410ff457816 */ /* 0x000fe2000000001a */
[--C-:B------:R-:W-:Y:S01]  /*0b60*/  FADD.FTZ R71, R71, R52.reuse ;  /* 0x0000003447477221 */ /* 0x100fe20000010000 */
[----:B------:R-:W-:Y:S01]  /*0b70*/  FSETP.GTU.FTZ.AND P0, PT, R68, 20, PT ;  /* 0x41a000004400780b */ /* 0x000fe20003f1c000 */
[----:B------:R-:W-:-:S02]  /*0b80*/  FADD.FTZ R70, R25, R52 ;  /* 0x0000003419467221 */ /* 0x000fc40000010000 */
[----:B------:R-:W-:Y:S01]  /*0b90*/  FADD.FTZ R69, R69, R52 ;  /* 0x0000003445457221 */ /* 0x000fe20000010000 */
[----:B------:R-:W-:Y:S02]  /*0ba0*/  FSETP.GTU.FTZ.AND P4, PT, R71, 20, PT ;  /* 0x41a000004700780b */ /* 0x000fe40003f9c000 */
[----:B------:R-:W-:Y:S02]  /*0bb0*/  FSETP.GTU.FTZ.AND P5, PT, R70, 20, PT ;  /* 0x41a000004600780b */ /* 0x000fe40003fbc000 */
        /* <DEDUP_REMOVED lines=33> */
.L_x_4371:
[----:B-12---:R-:W-:Y:S05]  /*0dd0*/  BSYNC B0 ;  /* 0x0000000000007941 */ /* 0x006fea0003800000 */
.L_x_4370:
        /* <DEDUP_REMOVED lines=36> */
.L_x_4373:
[----:B------:R-:W-:Y:S05]  /*1020*/  BSYNC B0 ;  /* 0x0000000000007941 */ /* 0x000fea0003800000 */
.L_x_4372:
        /* <DEDUP_REMOVED lines=36> */
.L_x_4375:
[----:B------:R-:W-:Y:S05]  /*1270*/  BSYNC B0 ;  /* 0x0000000000007941 */ /* 0x000fea0003800000 */
.L_x_4374:
        /* <DEDUP_REMOVED lines=36> */
.L_x_4377:
[----:B------:R-:W-:Y:S05]  /*14c0*/  BSYNC B0 ;  /* 0x0000000000007941 */ /* 0x000fea0003800000 */
.L_x_4376:
        /* <DEDUP_REMOVED lines=36> */
.L_x_4379:
[----:B------:R-:W-:Y:S05]  /*1710*/  BSYNC B0 ;  /* 0x0000000000007941 */ /* 0x000fea0003800000 */
.L_x_4378:
        /* <DEDUP_REMOVED lines=36> */
.L_x_4381:
[----:B------:R-:W-:Y:S05]  /*1960*/  BSYNC B0 ;  /* 0x0000000000007941 */ /* 0x000fea0003800000 */
.L_x_4380:
        /* <DEDUP_REMOVED lines=36> */
.L_x_4383:
[----:B------:R-:W-:Y:S05]  /*1bb0*/  BSYNC B0 ;  /* 0x0000000000007941 */ /* 0x000fea0003800000 */
.L_x_4382:
        /* <DEDUP_REMOVED lines=36> */
.L_x_4385:
[----:B------:R-:W-:Y:S05]  /*1e00*/  BSYNC B0 ;  /* 0x0000000000007941 */ /* 0x000fea0003800000 */
.L_x_4384:
        /* <DEDUP_REMOVED lines=36> */
.L_x_4387:
[----:B------:R-:W-:Y:S05]  /*2050*/  BSYNC B0 ;  /* 0x0000000000007941 */ /* 0x000fea0003800000 */
.L_x_4386:
        /* <DEDUP_REMOVED lines=35> */
.L_x_4389:
[----:B------:R-:W-:Y:S05]  /*2290*/  BSYNC B0 ;  /* 0x0000000000007941 */ /* 0x000fea0003800000 */
.L_x_4388:
        /* <DEDUP_REMOVED lines=33> */
.L_x_4391:
[----:B------:R-:W-:Y:S05]  /*24b0*/  BSYNC B0 ;  /* 0x0000000000007941 */ /* 0x000fea0003800000 */
.L_x_4390:
        /* <DEDUP_REMOVED lines=33> */
.L_x_4393:
[----:B------:R-:W-:Y:S05]  /*26d0*/  BSYNC B0 ;  /* 0x0000000000007941 */ /* 0x000fea0003800000 */
.L_x_4392:
        /* <DEDUP_REMOVED lines=33> */
.L_x_4395:
[----:B------:R-:W-:Y:S05]  /*28f0*/  BSYNC B0 ;  /* 0x0000000000007941 */ /* 0x000fea0003800000 */
.L_x_4394:
        /* <DEDUP_REMOVED lines=33> */
.L_x_4397:
[----:B------:R-:W-:Y:S05]  /*2b10*/  BSYNC B0 ;  /* 0x0000000000007941 */ /* 0x000fea0003800000 */
.L_x_4396:
        /* <DEDUP_REMOVED lines=33> */
.L_x_4399:
[----:B------:R-:W-:Y:S05]  /*2d30*/  BSYNC B0 ;  /* 0x0000000000007941 */ /* 0x000fea0003800000 */
.L_x_4398:
        /* <DEDUP_REMOVED lines=33> */
.L_x_4401:
[----:B------:R-:W-:Y:S05]  /*2f50*/  BSYNC B0 ;  /* 0x0000000000007941 */ /* 0x000fea0003800000 */
.L_x_4400:
[----:B------:R-:W-:Y:S06]  /*2f60*/  BAR.SYNC.DEFER_BLOCKING 0x0 ;  /* 0x0000000000007b1d */ /* 0x000fec0000010000 */
[----:B------:R0:W2:Y:S04]  /*2f70*/  LDG.E.128 R88, [R20.64] ;  /* 0x0000000414587981 */ /* 0x0000a8000c1e1d00 */
[----:B------:R0:W5:Y:S01]  /*2f80*/  LDG.E.128 R92, [R20.64+0x200] ;  /* 0x00020004145c7981 */ /* 0x000162000c1e1d00 */
        /* <DEDUP_REMOVED lines=10> */
[----:B0-----:R-:W-:Y:S01]  /*3030*/  IMAD.WIDE R20, R37, 0x10, R14 ;  /* 0x0000001025147825 */ /* 0x001fe200078e020e */
[----:B--2---:R-:W-:Y:S04]  /*3040*/  STS.128 [R36.X16], R88 ;  /* 0x0000005824007388 */ /* 0x004fe8000000cc00 */
[----:B-----5:R-:W-:Y:S01]  /*3050*/  STS.128 [R36.X16+0x200], R92 ;  /* 0x0002005c24007388 */ /* 0x020fe2000000cc00 */
[----:B------:R-:W-:-:S06]  /*3060*/  NOP ;  /* 0x0000000000007918 */ /* 0x000fcc0000000000 */
[----:B------:R-:W0:Y:S04]  /*3070*/  LDS.128 R84, [R57.X16] ;  /* 0x0000000039547984 */ /* 0x000e28000000cc00 */
[----:B------:R-:W1:Y:S04]  /*3080*/  LDS.128 R12, [R57.X16+0x10] ;  /* 0x00001000390c7984 */ /* 0x000e68000000cc00 */
[----:B------:R-:W-:Y:S06]  /*3090*/  BAR.SYNC.DEFER_BLOCKING 0x0 ;  /* 0x0000000000007b1d */ /* 0x000fec0000010000 */
[----:B------:R2:W5:Y:S04]  /*30a0*/  LDG.E.128 R80, [R20.64+0x200] ;  /* 0x0002000414507981 */ /* 0x000568000c1e1d00 */
[----:B----4-:R2:W4:Y:S01]  /*30b0*/  LDG.E.128 R24, [R20.64] ;  /* 0x0000000414187981 */ /* 0x010522000c1e1d00 */
[----:B0-----:R-:W-:-:S02]  /*30c0*/  PRMT R75, RZ, 0x5410, R84 ;  /* 0x00005410ff4b7816 */ /* 0x001fc40000000054 */
[----:B------:R-:W-:-:S03]  /*30d0*/  PRMT R100, RZ, 0x7610, R84 ;  /* 0x00007610ff647816 */ /* 0x000fc60000000054 */
[----:B------:R-:W-:Y:S02]  /*30e0*/  FMUL.FTZ R23, R75, -1.4426950216293334961 ;  /* 0xbfb8aa3b4b177820 */ /* 0x000fe40000410000 */
[----:B------:R-:W-:Y:S01]  /*30f0*/  FMUL.FTZ R84, R100, -1.4426950216293334961 ;  /* 0xbfb8aa3b64547820 */ /* 0x000fe20000410000 */
[----:B------:R-:W-:-:S03]  /*3100*/  PRMT R107, RZ, 0x5410, R85 ;  /* 0x00005410ff6b7816 */ /* 0x000fc60000000055 */
[----:B------:R-:W0:Y:S01]  /*3110*/  MUFU.EX2 R23, R23 ;  /* 0x0000001700177308 */ /* 0x000e220000000800 */
[----:B------:R-:W-:Y:S01]  /*3120*/  PRMT R110, RZ, 0x7610, R86 ;  /* 0x00007610ff6e7816 */ /* 0x000fe20000000056 */
[----:B------:R-:W-:-:S06]  /*3130*/  FMUL.FTZ R88, R107, -1.4426950216293334961 ;  /* 0xbfb8aa3b6b587820 */ /* 0x000fcc0000410000 */
[----:B------:R3:W0:Y:S01]  /*3140*/  MUFU.EX2 R89, R84 ;  /* 0x0000005400597308 */ /* 0x0006220000000800 */
[----:B------:R-:W-:Y:S02]  /*3150*/  PRMT R112, RZ, 0x5410, R87 ;  /* 0x00005410ff707816 */ /* 0x000fe40000000057 */
[----:B------:R-:W-:-:S05]  /*3160*/  PRMT R85, RZ, 0x7610, R85 ;  /* 0x00007610ff557816 */ /* 0x000fca0000000055 */
[----:B------:R1:W2:Y:S01]  /*3170*/  MUFU.EX2 R95, R88 ;  /* 0x00000058005f7308 */ /* 0x0002a20000000800 */
[----:B---3--:R-:W-:Y:S01]  /*3180*/  FMUL.FTZ R84, R110, -1.4426950216293334961 ;  /* 0xbfb8aa3b6e547820 */ /* 0x008fe20000410000 */
[----:B------:R-:W-:Y:S01]  /*3190*/  PRMT R108, RZ, 0x5410, R86 ;  /* 0x00005410ff6c7816 */ /* 0x000fe20000000056 */
[----:B------:R-:W-:Y:S01]  /*31a0*/  FMUL.FTZ R86, R112, -1.4426950216293334961 ;  /* 0xbfb8aa3b70567820 */ /* 0x000fe20000410000 */
[----:B-1----:R-:W-:-:S04]  /*31b0*/  PRMT R88, RZ, 0x5410, R13 ;  /* 0x00005410ff587816 */ /* 0x002fc8000000000d */
[----:B------:R1:W-:Y:S01]  /*31c0*/  MUFU.EX2 R111, R84 ;  /* 0x00000054006f7308 */ /* 0x0003e20000000800 */
[----:B0-----:R-:W-:Y:S02]  /*31d0*/  FADD.FTZ R23, R23, 1 ;  /* 0x3f80000017177421 */ /* 0x001fe40000010000 */
[----:B------:R-:W-:Y:S02]  /*31e0*/  FADD.FTZ R89, R89, 1 ;  /* 0x3f80000059597421 */ /* 0x000fe40000010000 */
[----:B--2---:R-:W-:Y:S02]  /*31f0*/  FMUL.FTZ R20, R85, -1.4426950216293334961 ;  /* 0xbfb8aa3b55147820 */ /* 0x004fe40000410000 */
[----:B-1----:R-:W-:Y:S01]  /*3200*/  FMUL.FTZ R84, R88, -1.4426950216293334961 ;  /* 0xbfb8aa3b58547820 */ /* 0x002fe20000410000 */
[----:B------:R0:W-:Y:S01]  /*3210*/  MUFU.EX2 R113, R86 ;  /* 0x0000005600717308 */ /* 0x0001e20000000800 */
[----:B------:R-:W-:Y:S02]  /*3220*/  PRMT R94, RZ, 0x7610, R12 ;  /* 0x00007610ff5e7816 */ /* 0x000fe4000000000c */
[----:B------:R-:W-:Y:S01]  /*3230*/  PRMT R114, RZ, 0x7610, R87 ;  /* 0x00007610ff727816 */ /* 0x000fe20000000057 */
[----:B------:R-:W-:-:S04]  /*3240*/  FMUL.FTZ R21, R108, -1.4426950216293334961 ;  /* 0xbfb8aa3b6c157820 */ /* 0x000fc80000410000 */
[----:B------:R1:W-:Y:S01]  /*3250*/  MUFU.EX2 R119, R84 ;  /* 0x0000005400777308 */ /* 0x0003e20000000800 */
[----:B0-----:R-:W-:Y:S02]  /*3260*/  PRMT R86, RZ, 0x5410, R14 ;  /* 0x00005410ff567816 */ /* 0x001fe4000000000e */
[----:B------:R-:W-:-:S05]  /*3270*/  PRMT R93, RZ, 0x5410, R12 ;  /* 0x00005410ff5d7816 */ /* 0x000fca000000000c */
[----:B------:R-:W0:Y:S01]  /*3280*/  MUFU.RCP R124, R23 ;  /* 0x00000017007c7308 */ /* 0x000e220000001000 */
[----:B-1----:R-:W-:Y:S02]  /*3290*/  PRMT R84, RZ, 0x7610, R14 ;  /* 0x00007610ff547816 */ /* 0x002fe4000000000e */
[----:B------:R-:W-:-:S05]  /*32a0*/  MOV R14, c[0x0][0x16c] ;  /* 0x00005b00000e7a02 */ /* 0x000fca0000000f00 */
[----:B------:R-:W-:Y:S01]  /*32b0*/  MUFU.RCP R125, R89 ;  /* 0x00000059007d7308 */ /* 0x000fe20000001000 */
[----:B------:R-:W-:Y:S01]  /*32c0*/  FMUL.FTZ R12, R94, -1.4426950216293334961 ;  /* 0xbfb8aa3b5e0c7820 */ /* 0x000fe20000410000 */
[----:B------:R-:W-:Y:S01]  /*32d0*/  ISETP.GE.AND P1, PT, R14, 0x1, PT ;  /* 0x000000010e00780c */ /* 0x000fe20003f26270 */
[----:B------:R-:W-:-:S05]  /*32e0*/  FADD.FTZ R14, R95, 1 ;  /* 0x3f8000005f0e7421 */ /* 0x000fca0000010000 */
[----:B------:R1:W2:Y:S01]  /*32f0*/  MUFU.EX2 R102, R20 ;  /* 0x0000001400667308 */ /* 0x0002a20000000800 */
[----:B------:R-:W-:Y:S01]  /*3300*/  PRMT R92, RZ, 0x7610, R13 ;  /* 0x00007610ff5c7816 */ /* 0x000fe2000000000d */
[----:B------:R-:W-:-:S06]  /*3310*/  IMAD R90, R106, c[0x0][0x2e8], RZ ;  /* 0x0000ba006a5a7a24 */ /* 0x000fcc00078e02ff */
[----:B------:R3:W0:Y:S01]  /*3320*/  MUFU.EX2 R109, R21 ;  /* 0x00000015006d7308 */ /* 0x0006220000000800 */
[----:B-1----:R-:W-:Y:S02]  /*3330*/  FMUL.FTZ R20, R114, -1.4426950216293334961 ;  /* 0xbfb8aa3b72147820 */ /* 0x002fe40000410000 */
[----:B------:R-:W-:-:S05]  /*3340*/  FMUL.FTZ R13, R92, -1.4426950216293334961 ;  /* 0xbfb8aa3b5c0d7820 */ /* 0x000fca0000410000 */
[----:B------:R1:W-:Y:S01]  /*3350*/  MUFU.EX2 R117, R12 ;  /* 0x0000000c00757308 */ /* 0x0003e20000000800 */
[----:B---3--:R-:W-:Y:S01]  /*3360*/  FMUL.FTZ R21, R93, -1.4426950216293334961 ;  /* 0xbfb8aa3b5d157820 */ /* 0x008fe20000410000 */
[----:B------:R-:W-:-:S06]  /*3370*/  PRMT R118, RZ, 0x5410, R78 ;  /* 0x00005410ff767816 */ /* 0x000fcc000000004e */
[----:B------:R3:W-:Y:S01]  /*3380*/  MUFU.EX2 R87, R20 ;  /* 0x0000001400577308 */ /* 0x0007e20000000800 */
[----:B-1----:R-:W-:Y:S01]  /*3390*/  FMUL.FTZ R12, R84, -1.4426950216293334961 ;  /* 0xbfb8aa3b540c7820 */ /* 0x002fe20000410000 */
[----:B------:R-:W-:-:S06]  /*33a0*/  PRMT R120, RZ, 0x7610, R78 ;  /* 0x00007610ff787816 */ /* 0x000fcc000000004e */
[----:B------:R2:W1:Y:S01]  /*33b0*/  MUFU.RCP R128, R14 ;  /* 0x0000000e00807308 */ /* 0x0004620000001000 */
[----:B---3--:R-:W-:Y:S02]  /*33c0*/  FMUL.FTZ R20, R86, -1.4426950216293334961 ;  /* 0xbfb8aa3b56147820 */ /* 0x008fe40000410000 */
[----:B0-----:R-:W-:-:S05]  /*33d0*/  FMUL.FTZ R78, R75, R124 ;  /* 0x0000007c4b4e7220 */ /* 0x001fca0000410000 */
[----:B------:R0:W-:Y:S01]  /*33e0*/  MUFU.EX2 R115, R21 ;  /* 0x0000001500737308 */ /* 0x0001e20000000800 */
[----:B--2---:R-:W-:Y:S01]  /*33f0*/  FADD.FTZ R14, R102, 1 ;  /* 0x3f800000660e7421 */ /* 0x004fe20000010000 */
[----:B------:R-:W-:-:S06]  /*3400*/  PRMT R98, RZ, 0x5410, R15 ;  /* 0x00005410ff627816 */ /* 0x000fcc000000000f */
[----:B------:R2:W-:Y:S01]  /*3410*/  MUFU.EX2 R140, R12 ;  /* 0x0000000c008c7308 */ /* 0x0005e20000000800 */
[C---:B0-----:R-:W-:Y:S02]  /*3420*/  IMAD R21, R53.reuse, c[0x0][0x2ec], R90 ;  /* 0x0000bb0035157a24 */ /* 0x041fe400078e025a */
[----:B------:R-:W-:-:S05]  /*3430*/  IMAD.WIDE.U32 R90, R53, c[0x0][0x2e8], R2 ;  /* 0x0000ba00355a7a25 */ /* 0x000fca00078e0002 */
[----:B------:R0:W-:Y:S01]  /*3440*/  MUFU.EX2 R136, R13 ;  /* 0x0000000d00887308 */ /* 0x0001e20000000800 */
[----:B--2---:R-:W-:Y:S01]  /*3450*/  FADD.FTZ R12, -R124, 1 ;  /* 0x3f8000007c0c7421 */ /* 0x004fe20000010100 */
[----:B------:R-:W-:-:S06]  /*3460*/  IADD3 R91, R91, R21, RZ ;  /* 0x000000155b5b7210 */ /* 0x000fcc0007ffe0ff */
[----:B------:R2:W-:Y:S01]  /*3470*/  MUFU.EX2 R138, R20 ;  /* 0x00000014008a7308 */ /* 0x0005e20000000800 */
[----:B0-----:R-:W-:Y:S01]  /*3480*/  FADD.FTZ R13, -R125, 1 ;  /* 0x3f8000007d0d7421 */ /* 0x001fe20000010100 */
[----:B------:R-:W-:Y:S01]  /*3490*/  PRMT R21, RZ, 0x7610, R76 ;  /* 0x00007610ff157816 */ /* 0x000fe2000000004c */
[----:B------:R-:W-:Y:S01]  /*34a0*/  FFMA.FTZ R126, R75, R12, 1 ;  /* 0x3f8000004b7e7423 */ /* 0x000fe2000001000c */
[----:B------:R-:W-:Y:S01]  /*34b0*/  PRMT R12, RZ, 0x5410, R8 ;  /* 0x00005410ff0c7816 */ /* 0x000fe20000000008 */
[C---:B------:R-:W-:Y:S01]  /*34c0*/  FFMA.FTZ R127, R100.reuse, R13, 1 ;  /* 0x3f800000647f7423 */ /* 0x040fe2000001000d */
[----:B--2---:R-:W-:Y:S01]  /*34d0*/  PRMT R20, RZ, 0x5410, R76 ;  /* 0x00005410ff147816 */ /* 0x004fe2000000004c */
[----:B------:R-:W-:Y:S01]  /*34e0*/  FMUL.FTZ R100, R100, R125 ;  /* 0x0000007d64647220 */ /* 0x000fe20000410000 */
[----:B------:R-:W0:Y:S01]  /*34f0*/  MUFU.RCP R130, R14 ;  /* 0x0000000e00827308 */ /* 0x000e220000001000 */
[--C-:B------:R-:W-:Y:S02]  /*3500*/  PRMT R103, RZ, 0x5410, R16.reuse ;  /* 0x00005410ff677816 */ /* 0x100fe40000000010 */
[----:B------:R-:W-:Y:S01]  /*3510*/  FMUL.FTZ R75, R20, R78 ;  /* 0x0000004e144b7220 */ /* 0x000fe20000410000 */
[----:B------:R-:W-:Y:S01]  /*3520*/  PRMT R101, RZ, 0x7610, R16 ;  /* 0x00007610ff657816 */ /* 0x000fe20000000010 */
[----:B------:R-:W-:Y:S01]  /*3530*/  FMUL.FTZ R16, R98, -1.4426950216293334961 ;  /* 0xbfb8aa3b62107820 */ /* 0x000fe20000410000 */
[--C-:B------:R-:W-:Y:S01]  /*3540*/  PRMT R23, RZ, 0x5410, R77.reuse ;  /* 0x00005410ff177816 */ /* 0x100fe2000000004d */
[----:B------:R-:W-:Y:S01]  /*3550*/  FADD.FTZ R109, R109, 1 ;  /* 0x3f8000006d6d7421 */ /* 0x000fe20000010000 */
[----:B------:R-:W-:Y:S01]  /*3560*/  PRMT R116, RZ, 0x7610, R77 ;  /* 0x00007610ff747816 */ /* 0x000fe2000000004d */
[----:B------:R-:W-:Y:S01]  /*3570*/  FFMA.FTZ R22, R75, R12, R22 ;  /* 0x0000000c4b167223 */ /* 0x000fe20000010016 */
[----:B------:R-:W-:Y:S01]  /*3580*/  PRMT R13, RZ, 0x7610, R8 ;  /* 0x00007610ff0d7816 */ /* 0x000fe20000000008 */
[----:B------:R-:W-:-:S02]  /*3590*/  FMUL.FTZ R77, R21, R100 ;  /* 0x00000064154d7220 */ /* 0x000fc40000410000 */
[----:B-1----:R-:W-:Y:S01]  /*35a0*/  FADD.FTZ R12, -R128, 1 ;  /* 0x3f800000800c7421 */ /* 0x002fe20000010100 */
[----:B------:R1:W-:Y:S01]  /*35b0*/  MUFU.EX2 R142, R16 ;  /* 0x00000010008e7308 */ /* 0x0003e20000000800 */
[----:B------:R-:W-:Y:S02]  /*35c0*/  FMUL.FTZ R102, R107, R128 ;  /* 0x000000806b667220 */ /* 0x000fe40000410000 */
[----:B------:R-:W-:Y:S01]  /*35d0*/  FADD.FTZ R111, R111, 1 ;  /* 0x3f8000006f6f7421 */ /* 0x000fe20000010000 */
[----:B------:R-:W-:-:S04]  /*35e0*/  PRMT R122, RZ, 0x5410, R79 ;  /* 0x00005410ff7a7816 */ /* 0x000fc8000000004f */
[----:B------:R-:W2:Y:S01]  /*35f0*/  MUFU.RCP R129, R109 ;  /* 0x0000006d00817308 */ /* 0x000ea20000001000 */
[----:B-1----:R-:W-:Y:S01]  /*3600*/  FFMA.FTZ R16, R77, R13, R22 ;  /* 0x0000000d4d107223 */ /* 0x002fe20000010016 */
[----:B------:R-:W-:Y:S01]  /*3610*/  PRMT R123, RZ, 0x7610, R79 ;  /* 0x00007610ff7b7816 */ /* 0x000fe2000000004f */
[----:B------:R-:W-:Y:S01]  /*3620*/  FFMA.FTZ R22, R107, R12, 1 ;  /* 0x3f8000006b167423 */ /* 0x000fe2000001000c */
[----:B------:R-:W-:Y:S01]  /*3630*/  PRMT R12, RZ, 0x5410, R9 ;  /* 0x00005410ff0c7816 */ /* 0x000fe20000000009 */
[----:B------:R-:W-:Y:S02]  /*3640*/  FMUL.FTZ R79, R23, R102 ;  /* 0x00000066174f7220 */ /* 0x000fe40000410000 */
[----:B------:R-:W-:Y:S01]  /*3650*/  FADD.FTZ R113, R113, 1 ;  /* 0x3f80000071717421 */ /* 0x000fe20000010000 */
[----:B------:R-:W-:Y:S01]  /*3660*/  MUFU.RCP R131, R111 ;  /* 0x0000006f00837308 */ /* 0x000fe20000001000 */
[----:B------:R-:W-:Y:S02]  /*3670*/  FFMA.FTZ R14, R79, R12, R16 ;  /* 0x0000000c4f0e7223 */ /* 0x000fe40000010010 */
[----:B0-----:R-:W-:-:S02]  /*3680*/  FADD.FTZ R12, -R130, 1 ;  /* 0x3f800000820c7421 */ /* 0x001fc40000010100 */
[----:B------:R-:W-:Y:S02]  /*3690*/  FMUL.FTZ R107, R85, R130 ;  /* 0x00000082556b7220 */ /* 0x000fe40000410000 */
[----:B------:R-:W-:Y:S01]  /*36a0*/  FADD.FTZ R87, R87, 1 ;  /* 0x3f80000057577421 */ /* 0x000fe20000010000 */
[----:B------:R-:W0:Y:S01]  /*36b0*/  MUFU.RCP R133, R113 ;  /* 0x0000007100857308 */ /* 0x000e220000001000 */
[----:B------:R-:W-:Y:S01]  /*36c0*/  FFMA.FTZ R132, R85, R12, 1 ;  /* 0x3f80000055847423 */ /* 0x000fe2000001000c */
[----:B------:R-:W-:Y:S01]  /*36d0*/  PRMT R12, RZ, 0x7610, R9 ;  /* 0x00007610ff0c7816 */ /* 0x000fe20000000009 */
[----:B--2---:R-:W-:-:S05]  /*36e0*/  FADD.FTZ R13, -R129, 1 ;  /* 0x3f800000810d7421 */ /* 0x004fca0000010100 */
[----:B------:R1:W2:Y:S01]  /*36f0*/  MUFU.RCP R137, R87 ;  /* 0x0000005700897308 */ /* 0x0002a20000001000 */
[--C-:B------:R-:W-:Y:S02]  /*3700*/  PRMT R99, RZ, 0x5410, R17.reuse ;  /* 0x00005410ff637816 */ /* 0x100fe40000000011 */
[----:B------:R-:W-:Y:S02]  /*3710*/  PRMT R97, RZ, 0x7610, R17 ;  /* 0x00007610ff617816 */ /* 0x000fe40000000011 */
[--C-:B------:R-:W-:Y:S02]  /*3720*/  PRMT R95, RZ, 0x5410, R18.reuse ;  /* 0x00005410ff5f7816 */ /* 0x100fe40000000012 */
        /* <DEDUP_REMOVED lines=13> */
[----:B----4-:R3:W-:Y:S01]  /*3800*/  STS.128 [R36.X16], R24 ;  /* 0x0000001824007388 */ /* 0x0107e2000000cc00 */
[----:B------:R-:W-:-:S06]  /*3810*/  NOP ;  /* 0x0000000000007918 */ /* 0x000fcc0000000000 */
[----:B------:R-:W4:Y:S01]  /*3820*/  LDS.128 R16, [R57.X16] ;  /* 0x0000000039107984 */ /* 0x000f22000000cc00 */
[----:B0-----:R-:W-:Y:S01]  /*3830*/  FMUL.FTZ R81, R116, R107 ;  /* 0x0000006b74517220 */ /* 0x001fe20000410000 */
[----:B------:R-:W-:Y:S01]  /*3840*/  PRMT R82, RZ, 0x7610, R15 ;  /* 0x00007610ff527816 */ /* 0x000fe2000000000f */
[C---:B------:R-:W-:Y:S02]  /*3850*/  FMUL.FTZ R80, R108.reuse, R129 ;  /* 0x000000816c507220 */ /* 0x040fe40000410000 */
[----:B------:R-:W-:Y:S01]  /*3860*/  FFMA.FTZ R14, R81, R12, R14 ;  /* 0x0000000c510e7223 */ /* 0x000fe2000001000e */
[----:B------:R-:W-:Y:S01]  /*3870*/  PRMT R15, RZ, 0x5410, R10 ;  /* 0x00005410ff0f7816 */ /* 0x000fe2000000000a */
[----:B---3--:R-:W-:Y:S02]  /*3880*/  FFMA.FTZ R25, R108, R13, 1 ;  /* 0x3f8000006c197423 */ /* 0x008fe4000001000d */
[----:B------:R-:W-:Y:S02]  /*3890*/  FMUL.FTZ R12, R82, -1.4426950216293334961 ;  /* 0xbfb8aa3b520c7820 */ /* 0x000fe40000410000 */
[----:B------:R-:W-:-:S02]  /*38a0*/  FADD.FTZ R13, -R131, 1 ;  /* 0x3f800000830d7421 */ /* 0x000fc40000010100 */
[----:B------:R-:W-:Y:S02]  /*38b0*/  FMUL.FTZ R89, R118, R80 ;  /* 0x0000005076597220 */ /* 0x000fe40000410000 */
[C---:B------:R-:W-:Y:S01]  /*38c0*/  FMUL.FTZ R108, R110.reuse, R131 ;  /* 0x000000836e6c7220 */ /* 0x040fe20000410000 */
[----:B------:R0:W3:Y:S01]  /*38d0*/  MUFU.EX2 R24, R12 ;  /* 0x0000000c00187308 */ /* 0x0000e20000000800 */
[----:B------:R-:W-:Y:S02]  /*38e0*/  FFMA.FTZ R27, R110, R13, 1 ;  /* 0x3f8000006e1b7423 */ /* 0x000fe4000001000d */
[----:B------:R-:W-:Y:S02]  /*38f0*/  FFMA.FTZ R14, R89, R15, R14 ;  /* 0x0000000f590e7223 */ /* 0x000fe4000001000e */
[----:B------:R-:W-:Y:S02]  /*3900*/  FADD.FTZ R13, -R133, 1 ;  /* 0x3f800000850d7421 */ /* 0x000fe40000010100 */
[----:B-1----:R-:W-:Y:S01]  /*3910*/  FMUL.FTZ R87, R120, R108 ;  /* 0x0000006c78577220 */ /* 0x002fe20000410000 */
[----:B0-----:R-:W-:Y:S01]  /*3920*/  PRMT R12, RZ, 0x7610, R10 ;  /* 0x00007610ff0c7816 */ /* 0x001fe2000000000a */
[----:B------:R-:W-:-:S02]  /*3930*/  FFMA.FTZ R135, R112, R13, 1 ;  /* 0x3f80000070877423 */ /* 0x000fc4000001000d */
[----:B--2---:R-:W-:Y:S02]  /*3940*/  FADD.FTZ R13, -R137, 1 ;  /* 0x3f800000890d7421 */ /* 0x004fe40000010100 */
[----:B------:R-:W-:Y:S01]  /*3950*/  FFMA.FTZ R12, R87, R12, R14 ;  /* 0x0000000c570c7223 */ /* 0x000fe2000001000e */
[--C-:B------:R-:W-:Y:S01]  /*3960*/  PRMT R14, RZ, 0x5410, R11.reuse ;  /* 0x00005410ff0e7816 */ /* 0x100fe2000000000b */
[C---:B------:R-:W-:Y:S02]  /*3970*/  FMUL.FTZ R110, R114.reuse, R137 ;  /* 0x00000089726e7220 */ /* 0x040fe40000410000 */
[----:B------:R-:W-:Y:S01]  /*3980*/  FFMA.FTZ R139, R114, R13, 1 ;  /* 0x3f800000728b7423 */ /* 0x000fe2000001000d */
[----:B------:R-:W-:Y:S01]  /*3990*/  PRMT R13, RZ, 0x7610, R11 ;  /* 0x00007610ff0d7816 */ /* 0x000fe2000000000b */
[----:B------:R-:W-:Y:S02]  /*39a0*/  FFMA.FTZ R12, R85, R14, R12 ;  /* 0x0000000e550c7223 */ /* 0x000fe4000001000c */
[----:B------:R-:W-:-:S04]  /*39b0*/  FMUL.FTZ R83, R123, R110 ;  /* 0x0000006e7b537220 */ /* 0x000fc80000410000 */
[----:B------:R-:W-:Y:S02]  /*39c0*/  FFMA.FTZ R144, R83, R13, R12 ;  /* 0x0000000d53907223 */ /* 0x000fe4000001000c */
[----:B------:R-:W0:Y:S01]  /*39d0*/  LDS.128 R12, [R57.X16+0x10] ;  /* 0x00001000390c7984 */ /* 0x000e22000000cc00 */
[--C-:B----4-:R-:W-:Y:S02]  /*39e0*/  PRMT R115, RZ, 0x7610, R16.reuse ;  /* 0x00007610ff737816 */ /* 0x110fe40000000010 */
[----:B------:R-:W-:Y:S02]  /*39f0*/  PRMT R111, RZ, 0x5410, R16 ;  /* 0x00005410ff6f7816 */ /* 0x000fe40000000010 */
[----:B------:R-:W-:Y:S01]  /*3a00*/  PRMT R113, RZ, 0x5410, R17 ;  /* 0x00005410ff717816 */ /* 0x000fe20000000011 */
[----:B------:R-:W-:Y:S01]  /*3a10*/  FMUL.FTZ R16, R21, R115 ;  /* 0x0000007315107220 */ /* 0x000fe20000410000 */
[--C-:B------:R-:W-:Y:S02]  /*3a20*/  PRMT R117, RZ, 0x5410, R18.reuse ;  /* 0x00005410ff757816 */ /* 0x100fe40000000012 */
[----:B------:R-:W-:-:S02]  /*3a30*/  PRMT R119, RZ, 0x7610, R18 ;  /* 0x00007610ff777816 */ /* 0x000fc40000000012 */
[----:B------:R-:W-:Y:S01]  /*3a40*/  PRMT R114, RZ, 0x5410, R19 ;  /* 0x00005410ff727816 */ /* 0x000fe20000000013 */
[----:B------:R-:W-:Y:S02]  /*3a50*/  FMUL.FTZ R16, R125, R16 ;  /* 0x000000107d107220 */ /* 0x000fe40000410000 */
[----:B------:R-:W-:Y:S01]  /*3a60*/  FMUL.FTZ R23, R23, R113 ;  /* 0x0000007117177220 */ /* 0x000fe20000410000 */
[----:B------:R-:W1:Y:S01]  /*3a70*/  MUFU.RCP R125, R136 ;  /* 0x00000088007d7308 */ /* 0x000e620000001000 */
[----:B------:R-:W-:Y:S01]  /*3a80*/  FMUL.FTZ R118, R118, R117 ;  /* 0x0000007576767220 */ /* 0x000fe20000410000 */
[----:B------:R-:W-:Y:S01]  /*3a90*/  PRMT R112, RZ, 0x7610, R17 ;  /* 0x00007610ff707816 */ /* 0x000fe20000000011 */
[----:B------:R-:W-:Y:S02]  /*3aa0*/  FMUL.FTZ R120, R120, R119 ;  /* 0x0000007778787220 */ /* 0x000fe40000410000 */
[----:B------:R-:W-:Y:S01]  /*3ab0*/  FMUL.FTZ R122, R122, R114 ;  /* 0x000000727a7a7220 */ /* 0x000fe20000410000 */
[----:B------:R-:W-:Y:S01]  /*3ac0*/  PRMT R121, RZ, 0x7610, R19 ;  /* 0x00007610ff797816 */ /* 0x000fe20000000013 */
[----:B------:R-:W-:-:S02]  /*3ad0*/  FMUL.FTZ R23, R128, R23 ;  /* 0x0000001780177220 */ /* 0x000fc40000410000 */
[----:B------:R-:W-:Y:S02]  /*3ae0*/  FMUL.FTZ R17, R20, R111 ;  /* 0x0000006f14117220 */ /* 0x000fe40000410000 */
[----:B------:R-:W-:Y:S02]  /*3af0*/  FMUL.FTZ R118, R129, R118 ;  /* 0x0000007681767220 */ /* 0x000fe40000410000 */
[----:B------:R-:W-:Y:S02]  /*3b00*/  FADD.FTZ R138, R138, 1 ;  /* 0x3f8000008a8a7421 */ /* 0x000fe40000010000 */
[----:B------:R-:W-:Y:S02]  /*3b10*/  FMUL.FTZ R120, R131, R120 ;  /* 0x0000007883787220 */ /* 0x000fe40000410000 */
[----:B------:R-:W-:Y:S02]  /*3b20*/  FMUL.FTZ R122, R133, R122 ;  /* 0x0000007a857a7220 */ /* 0x000fe40000410000 */
[----:B------:R-:W-:-:S02]  /*3b30*/  FADD.FTZ R140, R140, 1 ;  /* 0x3f8000008c8c7421 */ /* 0x000fc40000010000 */
[----:B------:R-:W-:Y:S02]  /*3b40*/  FADD.FTZ R142, R142, 1 ;  /* 0x3f8000008e8e7421 */ /* 0x000fe40000010000 */
[----:B---3--:R-:W-:Y:S02]  /*3b50*/  FADD.FTZ R24, R24, 1 ;  /* 0x3f80000018187421 */ /* 0x008fe40000010000 */
[----:B------:R-:W-:Y:S01]  /*3b60*/  FMUL.FTZ R19, R116, R112 ;  /* 0x0000007074137220 */ /* 0x000fe20000410000 */
[----:B------:R-:W-:Y:S01]  /*3b70*/  MUFU.RCP R129, R142 ;  /* 0x0000008e00817308 */ /* 0x000fe20000001000 */
[----:B------:R-:W-:Y:S02]  /*3b80*/  FMUL.FTZ R18, R123, R121 ;  /* 0x000000797b127220 */ /* 0x000fe40000410000 */
[----:B------:R-:W-:Y:S02]  /*3b90*/  FMUL.FTZ R16, R16, R127 ;  /* 0x0000007f10107220 */ /* 0x000fe40000410000 */
[----:B------:R-:W-:-:S02]  /*3ba0*/  FMUL.FTZ R21, R23, R22 ;  /* 0x0000001617157220 */ /* 0x000fc40000410000 */
[----:B------:R-:W-:Y:S01]  /*3bb0*/  FMUL.FTZ R17, R124, R17 ;  /* 0x000000117c117220 */ /* 0x000fe20000410000 */
[----:B------:R-:W2:Y:S01]  /*3bc0*/  MUFU.RCP R123, R138 ;  /* 0x0000008a007b7308 */ /* 0x000ea20000001000 */
[----:B------:R-:W-:Y:S01]  /*3bd0*/  FMUL.FTZ R22, R118, R25 ;  /* 0x0000001976167220 */ /* 0x000fe20000410000 */
[--C-:B0-----:R-:W-:Y:S01]  /*3be0*/  PRMT R118, RZ, 0x7610, R12.reuse ;  /* 0x00007610ff767816 */ /* 0x101fe2000000000c */
[----:B------:R-:W-:Y:S01]  /*3bf0*/  FMUL.FTZ R27, R120, R27 ;  /* 0x0000001b781b7220 */ /* 0x000fe20000410000 */
[--C-:B------:R-:W-:Y:S01]  /*3c00*/  PRMT R120, RZ, 0x5410, R13.reuse ;  /* 0x00005410ff787816 */ /* 0x100fe2000000000d */
[----:B------:R-:W-:Y:S01]  /*3c10*/  FMUL.FTZ R23, R122, R135 ;  /* 0x000000877a177220 */ /* 0x000fe20000410000 */
[----:B------:R-:W-:Y:S02]  /*3c20*/  PRMT R122, RZ, 0x7610, R13 ;  /* 0x00007610ff7a7816 */ /* 0x000fe4000000000d */
[----:B------:R-:W0:Y:S01]  /*3c30*/  MUFU.RCP R127, R140 ;  /* 0x0000008c007f7308 */ /* 0x000e220000001000 */
[----:B------:R-:W-:Y:S01]  /*3c40*/  FMUL.FTZ R19, R130, R19 ;  /* 0x0000001382137220 */ /* 0x000fe20000410000 */
[----:B------:R-:W-:Y:S01]  /*3c50*/  PRMT R116, RZ, 0x5410, R12 ;  /* 0x00005410ff747816 */ /* 0x000fe2000000000c */
[----:B------:R-:W-:-:S05]  /*3c60*/  FADD.FTZ R13, -R141, 1 ;  /* 0x3f8000008d0d7421 */ /* 0x000fca0000010100 */
[----:B------:R3:W4:Y:S01]  /*3c70*/  MUFU.RCP R133, R24 ;  /* 0x0000001800857308 */ /* 0x0007220000001000 */
[----:B------:R-:W-:Y:S01]  /*3c80*/  FMUL.FTZ R17, R17, R126 ;  /* 0x0000007e11117220 */ /* 0x000fe20000410000 */
[--C-:B------:R-:W-:Y:S01]  /*3c90*/  PRMT R124, RZ, 0x5410, R14.reuse ;  /* 0x00005410ff7c7816 */ /* 0x100fe2000000000e */
[----:B------:R-:W-:Y:S01]  /*3ca0*/  FMUL.FTZ R132, R19, R132 ;  /* 0x0000008413847220 */ /* 0x000fe20000410000 */
[----:B------:R-:W-:Y:S01]  /*3cb0*/  PRMT R126, RZ, 0x7610, R14 ;  /* 0x00007610ff7e7816 */ /* 0x000fe2000000000e */
[----:B------:R-:W-:Y:S01]  /*3cc0*/  FMUL.FTZ R14, R101, R118 ;  /* 0x00000076650e7220 */ /* 0x000fe20000410000 */
[--C-:B------:R-:W-:Y:S02]  /*3cd0*/  PRMT R128, RZ, 0x5410, R15.reuse ;  /* 0x00005410ff807816 */ /* 0x100fe4000000000f */
[----:B------:R-:W-:Y:S01]  /*3ce0*/  PRMT R135, RZ, 0x7610, R15 ;  /* 0x00007610ff877816 */ /* 0x000fe2000000000f */
[----:B------:R-:W-:Y:S02]  /*3cf0*/  FFMA.FTZ R15, R94, R13, 1 ;  /* 0x3f8000005e0f7423 */ /* 0x000fe4000001000d */
[----:B------:R-:W-:-:S02]  /*3d00*/  FADD.FTZ R12, -R134, 1 ;  /* 0x3f800000860c7421 */ /* 0x000fc40000010100 */
[----:B------:R-:W-:Y:S02]  /*3d10*/  FADD.FTZ R19, -R143, 1 ;  /* 0x3f8000008f137421 */ /* 0x000fe40000010100 */
[----:B-1----:R-:W-:Y:S02]  /*3d20*/  FADD.FTZ R25, -R125, 1 ;  /* 0x3f8000007d197421 */ /* 0x002fe40000010100 */
[----:B------:R-:W-:Y:S02]  /*3d30*/  FMUL.FTZ R13, R103, R116 ;  /* 0x00000074670d7220 */ /* 0x000fe40000410000 */
[----:B------:R-:W-:Y:S02]  /*3d40*/  FMUL.FTZ R20, R99, R120 ;  /* 0x0000007863147220 */ /* 0x000fe40000410000 */
[----:B---3--:R-:W-:Y:S02]  /*3d50*/  FMUL.FTZ R24, R97, R122 ;  /* 0x0000007a61187220 */ /* 0x008fe40000410000 */
[----:B------:R-:W-:-:S02]  /*3d60*/  FMUL.FTZ R14, R141, R14 ;  /* 0x0000000e8d0e7220 */ /* 0x000fc40000410000 */
[----:B------:R-:W-:Y:S02]  /*3d70*/  FFMA.FTZ R12, R93, R12, 1 ;  /* 0x3f8000005d0c7423 */ /* 0x000fe4000001000c */
[----:B------:R-:W-:Y:S02]  /*3d80*/  FFMA.FTZ R19, R88, R19, 1 ;  /* 0x3f80000058137423 */ /* 0x000fe40000010013 */
        /* <DEDUP_REMOVED lines=9> */
[----:B--2---:R-:W-:-:S02]  /*3e20*/  FADD.FTZ R13, -R123, 1 ;  /* 0x3f8000007b0d7421 */ /* 0x004fc40000010100 */
[----:B0-----:R-:W-:Y:S02]  /*3e30*/  FADD.FTZ R25, -R127, 1 ;  /* 0x3f8000007f197421 */ /* 0x001fe40000010100 */
[----:B------:R-:W-:Y:S02]  /*3e40*/  FADD.FTZ R131, -R129, 1 ;  /* 0x3f80000081837421 */ /* 0x000fe40000010100 */
[----:B----4-:R-:W-:Y:S02]  /*3e50*/  FADD.FTZ R137, -R133, 1 ;  /* 0x3f80000085897421 */ /* 0x010fe40000010100 */
        /* <DEDUP_REMOVED lines=19> */
[----:B------:R-:W-:Y:S02]  /*3f90*/  F2FP.BF16.PACK_AB R21, R132, R21 ;  /* 0x000000158415723e */ /* 0x000fe400000010ff */
[----:B------:R-:W-:Y:S02]  /*3fa0*/  F2FP.BF16.PACK_AB R23, R18, R23 ;  /* 0x000000171217723e */ /* 0x000fe400000010ff */
[----:B------:R-:W-:-:S02]  /*3fb0*/  F2FP.BF16.PACK_AB R24, R15, R12 ;  /* 0x0000000c0f18723e */ /* 0x000fc400000010ff */
[----:B------:R-:W-:Y:S01]  /*3fc0*/  F2FP.BF16.PACK_AB R25, R14, R19 ;  /* 0x000000130e19723e */ /* 0x000fe200000010ff */
[----:B------:R-:W-:Y:S01]  /*3fd0*/  BAR.SYNC.DEFER_BLOCKING 0x0 ;  /* 0x0000000000007b1d */ /* 0x000fe20000010000 */
[----:B------:R-:W-:Y:S02]  /*3fe0*/  F2FP.BF16.PACK_AB R26, R26, R13 ;  /* 0x0000000d1a1a723e */ /* 0x000fe400000010ff */
[----:B------:R-:W-:Y:S02]  /*3ff0*/  LEA R74, R49, R74, 0x1 ;  /* 0x0000004a314a7211 */ /* 0x000fe400078e08ff */
[----:B------:R-:W-:Y:S01]  /*4000*/  F2FP.BF16.PACK_AB R27, R137, R130 ;  /* 0x00000082891b723e */ /* 0x000fe200000010ff */
[----:B------:R-:W-:Y:S02]  /*4010*/  FMUL.FTZ R134, R93, R134 ;  /* 0x000000865d867220 */ /* 0x000fe40000410000 */
[----:B------:R-:W-:Y:S02]  /*4020*/  FMUL.FTZ R94, R94, R141 ;  /* 0x0000008d5e5e7220 */ /* 0x000fe40000410000 */
[----:B------:R-:W-:Y:S01]  /*4030*/  FMUL.FTZ R103, R103, R134 ;  /* 0x0000008667677220 */ /* 0x000fe20000410000 */
        /* <DEDUP_REMOVED lines=10> */
[----:B------:R-:W-:Y:S01]  /*40e0*/  IMAD R93, R55, c[0x0][0x2f0], RZ ;  /* 0x0000bc00375d7a24 */ /* 0x000fe200078e02ff */
[----:B------:R-:W-:Y:S01]  /*40f0*/  PRMT R21, RZ, 0x5410, R5 ;  /* 0x00005410ff157816 */ /* 0x000fe20000000005 */
[----:B------:R-:W-:-:S02]  /*4100*/  FMUL.FTZ R99, R99, R88 ;  /* 0x0000005863637220 */ /* 0x000fc40000410000 */
[----:B------:R-:W-:Y:S02]  /*4110*/  FFMA.FTZ R20, R101, R20, R144 ;  /* 0x0000001465147223 */ /* 0x000fe40000010090 */
[----:B------:R-:W-:Y:S02]  /*4120*/  FMUL.FTZ R92, R92, R125 ;  /* 0x0000007d5c5c7220 */ /* 0x000fe40000410000 */
[C---:B------:R-:W-:Y:S02]  /*4130*/  IMAD R23, R56.reuse, c[0x0][0x2f4], R93 ;  /* 0x0000bd0038177a24 */ /* 0x040fe400078e025d */
        /* <DEDUP_REMOVED lines=71> */
.L_x_4402:
        /* <DEDUP_REMOVED lines=44> */
.L_x_4451:
        /* <DEDUP_REMOVED lines=9> */
[----:B------:R-:W-:Y:S01]  /*4900*/  IMAD.WIDE.U32 R12, R135, c[0x0][0x188], R12 ;  /* 0x00006200870c7a25 */ /* 0x000fe200078e000c */
[----:B------:R-:W-:-:S03]  /*4910*/  LEA R20, P1, R14, R41, 0x1 ;  /* 0x000000290e147211 */ /* 0x000fc600078208ff */
[----:B------:R-:W-:Y:S01]  /*4920*/  IMAD R19, R135, c[0x0][0x1a4], R18 ;  /* 0x0000690087137a24 */ /* 0x000fe200078e0212 */
[----:B------:R-:W-:Y:S02]  /*4930*/  IADD3 R13, R13, R17, RZ ;  /* 0x000000110d0d7210 */ /* 0x000fe40007ffe0ff */
[C---:B------:R-:W-:Y:S02]  /*4940*/  LEA R136, P0, R12.reuse, c[0x0][0x220], 0x2 ;  /* 0x000088000c887a11 */ /* 0x040fe400078010ff */
[----:B------:R-:W-:Y:S02]  /*4950*/  IADD3 R15, R15, R19, RZ ;  /* 0x000000130f0f7210 */ /* 0x000fe40007ffe0ff */
[----:B------:R-:W-:Y:S02]  /*4960*/  LEA.HI.X R137, R12, c[0x0][0x224], R13, 0x2, P0 ;  /* 0x000089000c897a11 */ /* 0x000fe400000f140d */
[----:B------:R-:W-:-:S03]  /*4970*/  LEA.HI.X R21, R14, R40, R15, 0x1, P1 ;  /* 0x000000280e157211 */ /* 0x000fc600008f0c0f */
[----:B------:R0:W2:Y:S02]  /*4980*/  LDG.E R108, [R136.64] ;  /* 0x00000004886c7981 */ /* 0x0000a4000c1e1900 */
[----:B------:R-:W-:-:S05]  /*4990*/  IMAD.WIDE R20, R37, 0x10, R20 ;  /* 0x0000001025147825 */ /* 0x000fca00078e0214 */
[----:B------:R1:W3:Y:S04]  /*49a0*/  LDG.E.128 R12, [R20.64] ;  /* 0x00000004140c7981 */ /* 0x0002e8000c1e1d00 */
[----:B------:R1:W4:Y:S01]  /*49b0*/  LDG.E.128 R16, [R20.64+0x200] ;  /* 0x0002000414107981 */ /* 0x000322000c1e1d00 */
[----:B------:R-:W-:Y:S01]  /*49c0*/  IMAD R141, R55, c[0x0][0x1b8], RZ ;  /* 0x00006e00378d7a24 */ /* 0x000fe200078e02ff */
[----:B------:R-:W-:Y:S01]  /*49d0*/  LOP3.LUT P0, RZ, R48, 0x1f, RZ, 0xc0, !PT ;  /* 0x0000001f30ff7812 */ /* 0x000fe2000780c0ff */
[----:B------:R-:W-:Y:S01]  /*49e0*/  IMAD.WIDE.U32 R138, R56, c[0x0][0x1b8], RZ ;  /* 0x00006e00388a7a25 */ /* 0x000fe200078e00ff */
[----:B------:R-:W-:Y:S02]  /*49f0*/  ISETP.NE.AND P1, PT, R48, RZ, PT ;  /* 0x000000ff3000720c */ /* 0x000fe40003f25270 */
[----:B------:R-:W-:Y:S01]  /*4a00*/  ISETP.LT.OR P0, PT, R0, 0x2, P0 ;  /* 0x000000020000780c */ /* 0x000fe20000701670 */
[----:B------:R-:W-:-:S02]  /*4a10*/  IMAD R141, R56, c[0x0][0x1bc], R141 ;  /* 0x00006f00388d7a24 */ /* 0x000fc400078e028d */
[----:B------:R-:W-:-:S03]  /*4a20*/  IMAD R114, R114, c[0x0][0x1c0], RZ ;  /* 0x0000700072727a24 */ /* 0x000fc600078e02ff */
[----:B------:R-:W-:Y:S01]  /*4a30*/  IADD3 R139, R139, R141, RZ ;  /* 0x0000008d8b8b7210 */ /* 0x000fe20007ffe0ff */
[----:B------:R-:W-:-:S04]  /*4a40*/  IMAD R141, R135, c[0x0][0x1c4], R114 ;  /* 0x00007100878d7a24 */ /* 0x000fc800078e0272 */
[----:B0-----:R-:W-:Y:S01]  /*4a50*/  IMAD.WIDE.U32 R136, R135, c[0x0][0x1c0], R138 ;  /* 0x0000700087887a25 */ /* 0x001fe200078e008a */
[----:B-1----:R-:W-:Y:S02]  /*4a60*/  IADD3 R20, R48, 0x200, RZ ;  /* 0x0000020030147810 */ /* 0x002fe40007ffe0ff */
[----:B------:R-:W-:Y:S02]  /*4a70*/  @!P0 IADD3 R114, R0, -0x2, RZ ;  /* 0xfffffffe00728810 */ /* 0x000fe40007ffe0ff */
[----:B------:R-:W-:Y:S02]  /*4a80*/  IADD3 R21, R137, R141, RZ ;  /* 0x0000008d89157210 */ /* 0x000fe40007ffe0ff */
[----:B------:R-:W-:Y:S02]  /*4a90*/  LEA R166, P2, R136, c[0x0][0x230], 0x2 ;  /* 0x00008c0088a67a11 */ /* 0x000fe400078410ff */
[----:B------:R-:W-:Y:S01]  /*4aa0*/  @!P1 LEA R20, R112, R135, 0x8 ;  /* 0x0000008770149211 */ /* 0x000fe200078e40ff */
[----:B------:R-:W-:Y:S01]  /*4ab0*/  @!P0 IMAD R137, R114, c[0x0][0x16c], R135 ;  /* 0x00005b0072898a24 */ /* 0x000fe200078e0287 */
[----:B------:R-:W-:-:S02]  /*4ac0*/  LEA.HI.X R167, R136, c[0x0][0x234], R21, 0x2, P2 ;  /* 0x00008d0088a77a11 */ /* 0x000fc400010f1415 */
[----:B------:R-:W-:Y:S01]  /*4ad0*/  SHF.L.U32 R114, R20, 0x2, RZ ;  /* 0x0000000214727819 */ /* 0x000fe200000006ff */
[----:B------:R-:W-:Y:S01]  /*4ae0*/  HFMA2.MMA R21, -RZ, RZ, 0, 0 ;  /* 0x00000000ff157435 */ /* 0x000fe200000001ff */
[----:B------:R-:W-:Y:S01]  /*4af0*/  MOV R20, 0x3f800000 ;  /* 0x3f80000000147802 */ /* 0x000fe20000000f00 */
[----:B------:R-:W-:Y:S01]  /*4b00*/  @!P0 IMAD.WIDE R136, R137, 0x8, R32 ;  /* 0x0000000889888825 */ /* 0x000fe200078e0220 */
[----:B------:R-:W-:Y:S02]  /*4b10*/  PRMT R151, RZ, 0x7610, R10 ;  /* 0x00007610ff977816 */ /* 0x000fe4000000000a */
[----:B------:R-:W-:-:S03]  /*4b20*/  PRMT R150, RZ, 0x5410, R5 ;  /* 0x00005410ff967816 */ /* 0x000fc60000000005 */
[----:B------:R-:W-:Y:S01]  /*4b30*/  FMUL.FTZ R151, R151, R68 ;  /* 0x0000004497977220 */ /* 0x000fe20000410000 */
[----:B------:R-:W-:Y:S01]  /*4b40*/  PRMT R153, RZ, 0x7610, R11 ;  /* 0x00007610ff997816 */ /* 0x000fe2000000000b */
[----:B------:R-:W-:Y:S01]  /*4b50*/  FMUL.FTZ R175, R150, R63 ;  /* 0x0000003f96af7220 */ /* 0x000fe20000410000 */
[----:B------:R-:W-:Y:S02]  /*4b60*/  PRMT R146, RZ, 0x5410, R4 ;  /* 0x00005410ff927816 */ /* 0x000fe40000000004 */
[----:B------:R-:W-:Y:S01]  /*4b70*/  PRMT R157, RZ, 0x7610, R6 ;  /* 0x00007610ff9d7816 */ /* 0x000fe20000000006 */
[----:B------:R-:W-:Y:S01]  /*4b80*/  FMUL.FTZ R153, R153, R66 ;  /* 0x0000004299997220 */ /* 0x000fe20000410000 */
[----:B------:R-:W-:Y:S01]  /*4b90*/  PRMT R171, RZ, 0x7610, R4 ;  /* 0x00007610ffab7816 */ /* 0x000fe20000000004 */
[----:B------:R-:W-:Y:S02]  /*4ba0*/  FMUL.FTZ R161, R146, R65 ;  /* 0x0000004192a17220 */ /* 0x000fe40000410000 */
[----:B------:R-:W-:-:S02]  /*4bb0*/  FMUL.FTZ R188, R157, R60 ;  /* 0x0000003c9dbc7220 */ /* 0x000fc40000410000 */
[----:B------:R-:W-:Y:S01]  /*4bc0*/  FMUL.FTZ R171, R171, R64 ;  /* 0x00000040abab7220 */ /* 0x000fe20000410000 */
[----:B------:R-:W-:Y:S02]  /*4bd0*/  PRMT R179, RZ, 0x7610, R5 ;  /* 0x00007610ffb37816 */ /* 0x000fe40000000005 */
[----:B------:R-:W-:-:S03]  /*4be0*/  PRMT R186, RZ, 0x5410, R6 ;  /* 0x00005410ffba7816 */ /* 0x000fc60000000006 */
[----:B------:R-:W-:Y:S02]  /*4bf0*/  FMUL.FTZ R179, R179, R62 ;  /* 0x0000003eb3b37220 */ /* 0x000fe40000410000 */
[----:B------:R-:W-:Y:S01]  /*4c00*/  FMUL.FTZ R186, R186, R61 ;  /* 0x0000003dbaba7220 */ /* 0x000fe20000410000 */
[--C-:B------:R-:W-:Y:S02]  /*4c10*/  PRMT R152, RZ, 0x5410, R7.reuse ;  /* 0x00005410ff987816 */ /* 0x100fe40000000007 */
[----:B------:R-:W-:-:S05]  /*4c20*/  PRMT R181, RZ, 0x7610, R7 ;  /* 0x00007610ffb57816 */ /* 0x000fca0000000007 */
[----:B------:R-:W-:Y:S01]  /*4c30*/  FMUL.FTZ R181, R181, R58 ;  /* 0x0000003ab5b57220 */ /* 0x000fe20000410000 */
        /* <DEDUP_REMOVED lines=8> */
[----:B------:R-:W2:Y:S04]  /*4cc0*/  LDS.128 R16, [R57.X16+0x10] ;  /* 0x0000100039107984 */ /* 0x000ea8000000cc00 */
[----:B------:R3:W5:Y:S04]  /*4cd0*/  LDG.E R166, [R166.64] ;  /* 0x00000004a6a67981 */ /* 0x000768000c1e1900 */
[----:B-1----:R0:W-:Y:S04]  /*4ce0*/  STS [R114+0x1d10], R165 ;  /* 0x001d10a572007388 */ /* 0x0021e80000000800 */
[----:B------:R-:W-:Y:S01]  /*4cf0*/  BAR.SYNC.DEFER_BLOCKING 0x0 ;  /* 0x0000000000007b1d */ /* 0x000fe20000010000 */
[----:B------:R-:W-:-:S02]  /*4d00*/  FMUL.FTZ R132, R145, R72 ;  /* 0x0000004891847220 */ /* 0x000fc40000410000 */
[C---:B------:R-:W-:Y:S02]  /*4d10*/  FMUL.FTZ R139, R145.reuse, R71 ;  /* 0x00000047918b7220 */ /* 0x040fe40000410000 */
[C---:B------:R-:W-:Y:S02]  /*4d20*/  FMUL.FTZ R143, R145.reuse, R70 ;  /* 0x00000046918f7220 */ /* 0x040fe40000410000 */
[----:B------:R-:W1:Y:S01]  /*4d30*/  MUFU.EX2 R132, R132 ;  /* 0x0000008400847308 */ /* 0x000e620000000800 */
[----:B------:R-:W-:-:S07]  /*4d40*/  FMUL.FTZ R144, R145, R69 ;  /* 0x0000004591907220 */ /* 0x000fce0000410000 */
[----:B------:R-:W4:Y:S01]  /*4d50*/  MUFU.EX2 R139, R139 ;  /* 0x0000008b008b7308 */ /* 0x000f220000000800 */
[--C-:B0-----:R-:W-:Y:S02]  /*4d60*/  PRMT R114, RZ, 0x5410, R12.reuse ;  /* 0x00005410ff727816 */ /* 0x101fe4000000000c */
[----:B------:R-:W-:Y:S02]  /*4d70*/  PRMT R118, RZ, 0x7610, R12 ;  /* 0x00007610ff767816 */ /* 0x000fe4000000000c */
[--C-:B--2---:R-:W-:Y:S01]  /*4d80*/  PRMT R134, RZ, 0x5410, R17.reuse ;  /* 0x00005410ff867816 */ /* 0x104fe20000000011 */
[----:B------:R0:W5:Y:S01]  /*4d90*/  @!P0 LDG.E.64 R20, [R136.64] ;  /* 0x0000000488148981 */ /* 0x000162000c1e1b00 */
[----:B------:R-:W-:Y:S02]  /*4da0*/  PRMT R138, RZ, 0x7610, R17 ;  /* 0x00007610ff8a7816 */ /* 0x000fe40000000011 */
[--C-:B------:R-:W-:Y:S02]  /*4db0*/  PRMT R12, RZ, 0x5410, R8.reuse ;  /* 0x00005410ff0c7816 */ /* 0x100fe40000000008 */
[----:B------:R-:W-:-:S02]  /*4dc0*/  PRMT R17, RZ, 0x7610, R8 ;  /* 0x00007610ff117816 */ /* 0x000fc40000000008 */
[----:B------:R-:W-:Y:S01]  /*4dd0*/  PRMT R128, RZ, 0x5410, R16 ;  /* 0x00005410ff807816 */ /* 0x000fe20000000010 */
[----:B------:R-:W2:Y:S01]  /*4de0*/  MUFU.EX2 R143, R143 ;  /* 0x0000008f008f7308 */ /* 0x000ea20000000800 */
[----:B------:R-:W-:Y:S02]  /*4df0*/  PRMT R120, RZ, 0x5410, R14 ;  /* 0x00005410ff787816 */ /* 0x000fe4000000000e */
[----:B0-----:R-:W-:Y:S02]  /*4e00*/  PRMT R136, RZ, 0x7610, R16 ;  /* 0x00007610ff887816 */ /* 0x001fe40000000010 */
[----:B------:R-:W-:Y:S02]  /*4e10*/  PRMT R126, RZ, 0x7610, R14 ;  /* 0x00007610ff7e7816 */ /* 0x000fe4000000000e */
[----:B------:R-:W-:Y:S01]  /*4e20*/  PRMT R16, RZ, 0x5410, R10 ;  /* 0x00005410ff107816 */ /* 0x000fe2000000000a */
[----:B------:R-:W-:Y:S01]  /*4e30*/  FMUL.FTZ R17, R17, R72 ;  /* 0x0000004811117220 */ /* 0x000fe20000410000 */
[----:B------:R-:W-:-:S02]  /*4e40*/  PRMT R116, RZ, 0x5410, R13 ;  /* 0x00005410ff747816 */ /* 0x000fc4000000000d */
[----:B------:R-:W-:Y:S01]  /*4e50*/  PRMT R122, RZ, 0x7610, R13 ;  /* 0x00007610ff7a7816 */ /* 0x000fe2000000000d */
[----:B------:R-:W-:Y:S01]  /*4e60*/  FMUL.FTZ R13, R12, R73 ;  /* 0x000000490c0d7220 */ /* 0x000fe20000410000 */
[----:B------:R-:W-:Y:S01]  /*4e70*/  PRMT R14, RZ, 0x5410, R9 ;  /* 0x00005410ff0e7816 */ /* 0x000fe20000000009 */
[----:B------:R-:W-:Y:S01]  /*4e80*/  FMUL.FTZ R149, R145, R68 ;  /* 0x0000004491957220 */ /* 0x000fe20000410000 */
[--C-:B------:R-:W-:Y:S01]  /*4e90*/  PRMT R140, RZ, 0x5410, R19.reuse ;  /* 0x00005410ff8c7816 */ /* 0x100fe20000000013 */
[----:B------:R-:W0:Y:S01]  /*4ea0*/  MUFU.EX2 R144, R144 ;  /* 0x0000009000907308 */ /* 0x000e220000000800 */
[----:B------:R-:W-:Y:S01]  /*4eb0*/  PRMT R142, RZ, 0x7610, R19 ;  /* 0x00007610ff8e7816 */ /* 0x000fe20000000013 */
[----:B---3--:R-:W-:Y:S01]  /*4ec0*/  FMUL.FTZ R167, R16, R69 ;  /* 0x0000004510a77220 */ /* 0x008fe20000410000 */
[--C-:B------:R-:W-:Y:S01]  /*4ed0*/  PRMT R124, RZ, 0x5410, R15.reuse ;  /* 0x00005410ff7c7816 */ /* 0x100fe2000000000f */
[----:B------:R-:W-:Y:S01]  /*4ee0*/  FMUL.FTZ R16, R114, R13 ;  /* 0x0000000d72107220 */ /* 0x000fe20000410000 */
[----:B------:R-:W-:Y:S01]  /*4ef0*/  PRMT R130, RZ, 0x7610, R15 ;  /* 0x00007610ff827816 */ /* 0x000fe2000000000f */
[----:B------:R-:W-:Y:S01]  /*4f00*/  FMUL.FTZ R15, R14, R71 ;  /* 0x000000470e0f7220 */ /* 0x000fe20000410000 */
[----:B------:R-:W-:Y:S01]  /*4f10*/  PRMT R19, RZ, 0x7610, R9 ;  /* 0x00007610ff137816 */ /* 0x000fe20000000009 */
[----:B------:R-:W-:-:S02]  /*4f20*/  FMUL.FTZ R17, R118, R17 ;  /* 0x0000001176117220 */ /* 0x000fc40000410000 */
[----:B------:R-:W-:Y:S01]  /*4f30*/  FMUL.FTZ R148, R145, R67 ;  /* 0x0000004391947220 */ /* 0x000fe20000410000 */
[----:B------:R-:W3:Y:S01]  /*4f40*/  MUFU.EX2 R149, R149 ;  /* 0x0000009500957308 */ /* 0x000ee20000000800 */
[----:B-1----:R-:W-:Y:S02]  /*4f50*/  FMUL.FTZ R14, R165, R132 ;  /* 0x00000084a50e7220 */ /* 0x002fe40000410000 */
[----:B------:R-:W-:Y:S02]  /*4f60*/  FMUL.FTZ R19, R19, R70 ;  /* 0x0000004613137220 */ /* 0x000fe40000410000 */
[----:B------:R-:W-:Y:S02]  /*4f70*/  FMUL.FTZ R168, R116, R15 ;  /* 0x0000000f74a87220 */ /* 0x000fe40000410000 */
[----:B------:R-:W-:Y:S01]  /*4f80*/  FFMA.FTZ R12, R16, R132, R17 ;  /* 0x00000084100c7223 */ /* 0x000fe20000010011 */
[--C-:B------:R-:W-:Y:S01]  /*4f90*/  PRMT R137, RZ, 0x5410, R18.reuse ;  /* 0x00005410ff897816 */ /* 0x100fe20000000012 */
[----:B------:R-:W-:Y:S01]  /*4fa0*/  FMUL.FTZ R147, R145, R66 ;  /* 0x0000004291937220 */ /* 0x000fe20000410000 */
[----:B------:R-:W-:Y:S01]  /*4fb0*/  PRMT R141, RZ, 0x7610, R18 ;  /* 0x00007610ff8d7816 */ /* 0x000fe20000000012 */
[----:B------:R-:W1:Y:S01]  /*4fc0*/  MUFU.EX2 R148, R148 ;  /* 0x0000009400947308 */ /* 0x000e620000000800 */
[----:B------:R-:W-:Y:S01]  /*4fd0*/  PRMT R18, RZ, 0x5410, R11 ;  /* 0x00005410ff127816 */ /* 0x000fe2000000000b */
[----:B----4-:R-:W-:-:S02]  /*4fe0*/  FMUL.FTZ R14, R139, R14 ;  /* 0x0000000e8b0e7220 */ /* 0x010fc40000410000 */
[----:B------:R-:W-:Y:S02]  /*4ff0*/  FMUL.FTZ R170, R122, R19 ;  /* 0x000000137aaa7220 */ /* 0x000fe40000410000 */
[----:B------:R-:W-:Y:S02]  /*5000*/  FFMA.FTZ R12, R139, R12, R168 ;  /* 0x0000000c8b0c7223 */ /* 0x000fe400000100a8 */
[----:B------:R-:W-:Y:S01]  /*5010*/  FMUL.FTZ R155, R145, R65 ;  /* 0x00000041919b7220 */ /* 0x000fe20000410000 */
[----:B------:R-:W-:Y:S01]  /*5020*/  ISETP.NE.AND P0, PT, R48, 0x3f, PT ;  /* 0x0000003f3000780c */ /* 0x000fe20003f05270 */
[----:B------:R-:W4:Y:S01]  /*5030*/  MUFU.EX2 R147, R147 ;  /* 0x0000009300937308 */ /* 0x000f220000000800 */
[----:B--2---:R-:W-:Y:S02]  /*5040*/  FMUL.FTZ R13, R143, R14 ;  /* 0x0000000e8f0d7220 */ /* 0x004fe40000410000 */
[----:B------:R-:W-:Y:S02]  /*5050*/  FMUL.FTZ R169, R18, R67 ;  /* 0x0000004312a97220 */ /* 0x000fe40000410000 */
[----:B------:R-:W-:-:S02]  /*5060*/  FMUL.FTZ R167, R120, R167 ;  /* 0x000000a778a77220 */ /* 0x000fc40000410000 */
[----:B------:R-:W-:Y:S02]  /*5070*/  FFMA.FTZ R12, R143, R12, R170 ;  /* 0x0000000c8f0c7223 */ /* 0x000fe400000100aa */
[C---:B------:R-:W-:Y:S01]  /*5080*/  FMUL.FTZ R18, R145.reuse, R64 ;  /* 0x0000004091127220 */ /* 0x040fe20000410000 */
[----:B------:R-:W2:Y:S01]  /*5090*/  MUFU.EX2 R155, R155 ;  /* 0x0000009b009b7308 */ /* 0x000ea20000000800 */
[----:B0-----:R-:W-:Y:S02]  /*50a0*/  FMUL.FTZ R14, R144, R13 ;  /* 0x0000000d900e7220 */ /* 0x001fe40000410000 */
[----:B------:R-:W-:Y:S02]  /*50b0*/  FMUL.FTZ R172, R126, R151 ;  /* 0x000000977eac7220 */ /* 0x000fe40000410000 */
[----:B------:R-:W-:Y:S02]  /*50c0*/  FFMA.FTZ R12, R144, R12, R167 ;  /* 0x0000000c900c7223 */ /* 0x000fe400000100a7 */
[----:B------:R-:W-:Y:S01]  /*50d0*/  FMUL.FTZ R159, R145, R63 ;  /* 0x0000003f919f7220 */ /* 0x000fe20000410000 */
[----:B------:R-:W0:Y:S01]  /*50e0*/  MUFU.EX2 R18, R18 ;  /* 0x0000001200127308 */ /* 0x000e220000000800 */
[----:B---3--:R-:W-:-:S02]  /*50f0*/  FMUL.FTZ R13, R149, R14 ;  /* 0x0000000e950d7220 */ /* 0x008fc40000410000 */
[----:B------:R-:W-:Y:S02]  /*5100*/  FMUL.FTZ R169, R124, R169 ;  /* 0x000000a97ca97220 */ /* 0x000fe40000410000 */
[----:B------:R-:W-:Y:S02]  /*5110*/  FFMA.FTZ R12, R149, R12, R172 ;  /* 0x0000000c950c7223 */ /* 0x000fe400000100ac */
[----:B------:R-:W-:Y:S01]  /*5120*/  FMUL.FTZ R158, R145, R62 ;  /* 0x0000003e919e7220 */ /* 0x000fe20000410000 */
[----:B------:R-:W3:Y:S01]  /*5130*/  MUFU.EX2 R159, R159 ;  /* 0x0000009f009f7308 */ /* 0x000ee20000000800 */
[----:B-1----:R-:W-:Y:S02]  /*5140*/  FMUL.FTZ R14, R148, R13 ;  /* 0x0000000d940e7220 */ /* 0x002fe40000410000 */
[----:B------:R-:W-:Y:S02]  /*5150*/  FMUL.FTZ R184, R134, R175 ;  /* 0x000000af86b87220 */ /* 0x000fe40000410000 */
[----:B------:R-:W-:Y:S01]  /*5160*/  FMUL.FTZ R178, R130, R153 ;  /* 0x0000009982b27220 */ /* 0x000fe20000410000 */
[----:B------:R1:W1:Y:S01]  /*5170*/  @P0 LDS R175, [R48.X4+0x2514] ;  /* 0x0025140030af0984 */ /* 0x0002620000004800 */
[----:B------:R-:W-:-:S02]  /*5180*/  FFMA.FTZ R12, R148, R12, R169 ;  /* 0x0000000c940c7223 */ /* 0x000fc400000100a9 */
[----:B------:R-:W-:Y:S01]  /*5190*/  FMUL.FTZ R157, R145, R61 ;  /* 0x0000003d919d7220 */ /* 0x000fe20000410000 */
[----:B------:R-:W0:Y:S01]  /*51a0*/  MUFU.EX2 R158, R158 ;  /* 0x0000009e009e7308 */ /* 0x000e220000000800 */
[C---:B----4-:R-:W-:Y:S02]  /*51b0*/  FMUL.FTZ R14, R147.reuse, R14 ;  /* 0x0000000e930e7220 */ /* 0x050fe40000410000 */
[----:B------:R-:W-:Y:S02]  /*51c0*/  FMUL.FTZ R180, R128, R161 ;  /* 0x000000a180b47220 */ /* 0x000fe40000410000 */
[----:B------:R-:W-:Y:S02]  /*51d0*/  FFMA.FTZ R12, R147, R12, R178 ;  /* 0x0000000c930c7223 */ /* 0x000fe400000100b2 */
[----:B------:R-:W-:Y:S01]  /*51e0*/  FMUL.FTZ R163, R145, R60 ;  /* 0x0000003c91a37220 */ /* 0x000fe20000410000 */
[----:B------:R-:W4:Y:S01]  /*51f0*/  MUFU.EX2 R157, R157 ;  /* 0x0000009d009d7308 */ /* 0x000f220000000800 */
[----:B--2---:R-:W-:-:S02]  /*5200*/  FMUL.FTZ R13, R155, R14 ;  /* 0x0000000e9b0d7220 */ /* 0x004fc40000410000 */
[----:B------:R-:W-:Y:S02]  /*5210*/  FMUL.FTZ R171, R136, R171 ;  /* 0x000000ab88ab7220 */ /* 0x000fe40000410000 */
[----:B------:R-:W-:Y:S02]  /*5220*/  FFMA.FTZ R12, R155, R12, R180 ;  /* 0x0000000c9b0c7223 */ /* 0x000fe400000100b4 */
[C---:B------:R-:W-:Y:S01]  /*5230*/  FMUL.FTZ R173, R145.reuse, R59 ;  /* 0x0000003b91ad7220 */ /* 0x040fe20000410000 */
[----:B------:R-:W2:Y:S01]  /*5240*/  MUFU.EX2 R163, R163 ;  /* 0x000000a300a37308 */ /* 0x000ea20000000800 */
[C---:B0-----:R-:W-:Y:S02]  /*5250*/  FMUL.FTZ R14, R18.reuse, R13 ;  /* 0x0000000d120e7220 */ /* 0x041fe40000410000 */
[----:B------:R-:W-:Y:S02]  /*5260*/  FFMA.FTZ R12, R18, R12, R171 ;  /* 0x0000000c120c7223 */ /* 0x000fe400000100ab */
[----:B------:R-:W-:-:S02]  /*5270*/  FMUL.FTZ R174, R145, R58 ;  /* 0x0000003a91ae7220 */ /* 0x000fc40000410000 */
[C---:B---3--:R-:W-:Y:S01]  /*5280*/  FMUL.FTZ R13, R159.reuse, R14 ;  /* 0x0000000e9f0d7220 */ /* 0x048fe20000410000 */
[----:B------:R-:W0:Y:S01]  /*5290*/  MUFU.EX2 R173, R173 ;  /* 0x000000ad00ad7308 */ /* 0x000e220000000800 */
[----:B------:R-:W-:Y:S02]  /*52a0*/  FMUL.FTZ R179, R138, R179 ;  /* 0x000000b38ab37220 */ /* 0x000fe40000410000 */
[----:B------:R-:W-:Y:S02]  /*52b0*/  FFMA.FTZ R12, R159, R12, R184 ;  /* 0x0000000c9f0c7223 */ /* 0x000fe400000100b8 */
[C---:B------:R-:W-:Y:S02]  /*52c0*/  FMUL.FTZ R14, R158.reuse, R13 ;  /* 0x0000000d9e0e7220 */ /* 0x040fe40000410000 */
[----:B------:R-:W-:Y:S01]  /*52d0*/  FMUL.FTZ R186, R137, R186 ;  /* 0x000000ba89ba7220 */ /* 0x000fe20000410000 */
[----:B------:R-:W3:Y:S01]  /*52e0*/  MUFU.EX2 R174, R174 ;  /* 0x000000ae00ae7308 */ /* 0x000ee20000000800 */
[----:B------:R-:W-:-:S02]  /*52f0*/  FFMA.FTZ R12, R158, R12, R179 ;  /* 0x0000000c9e0c7223 */ /* 0x000fc400000100b3 */
[----:B----4-:R-:W-:Y:S02]  /*5300*/  FMUL.FTZ R14, R157, R14 ;  /* 0x0000000e9d0e7220 */ /* 0x010fe40000410000 */
[----:B------:R-:W-:Y:S02]  /*5310*/  FMUL.FTZ R13, R152, R59 ;  /* 0x0000003b980d7220 */ /* 0x000fe40000410000 */
[----:B------:R-:W-:Y:S02]  /*5320*/  FMUL.FTZ R188, R141, R188 ;  /* 0x000000bc8dbc7220 */ /* 0x000fe40000410000 */
[----:B------:R-:W-:Y:S02]  /*5330*/  FFMA.FTZ R12, R157, R12, R186 ;  /* 0x0000000c9d0c7223 */ /* 0x000fe400000100ba */
[----:B--2---:R-:W-:Y:S02]  /*5340*/  FMUL.FTZ R14, R163, R14 ;  /* 0x0000000ea30e7220 */ /* 0x004fe40000410000 */
[----:B------:R-:W-:-:S02]  /*5350*/  FMUL.FTZ R190, R140, R13 ;  /* 0x0000000d8cbe7220 */ /* 0x000fc40000410000 */
[----:B------:R-:W-:Y:S02]  /*5360*/  FFMA.FTZ R12, R163, R12, R188 ;  /* 0x0000000ca30c7223 */ /* 0x000fe400000100bc */
[C---:B0-----:R-:W-:Y:S02]  /*5370*/  FMUL.FTZ R13, R173.reuse, R14 ;  /* 0x0000000ead0d7220 */ /* 0x041fe40000410000 */
[----:B------:R-:W-:Y:S02]  /*5380*/  FMUL.FTZ R181, R142, R181 ;  /* 0x000000b58eb57220 */ /* 0x000fe40000410000 */
[----:B------:R-:W-:Y:S02]  /*5390*/  FFMA.FTZ R14, R173, R12, R190 ;  /* 0x0000000cad0e7223 */ /* 0x000fe400000100be */
[C---:B---3--:R-:W-:Y:S02]  /*53a0*/  FMUL.FTZ R12, R174.reuse, R13 ;  /* 0x0000000dae0c7220 */ /* 0x048fe40000410000 */
[----:B------:R-:W-:Y:S01]  /*53b0*/  FFMA.FTZ R13, R174, R14, R181 ;  /* 0x0000000eae0d7223 */ /* 0x000fe200000100b5 */
[----:B------:R-:W-:Y:S05]  /*53c0*/  @P0 BRA `(.L_x_4405) ;  /* 0x0000008000000947 */ /* 0x000fea0003800000 */
[----:B-1----:R-:W-:Y:S02]  /*53d0*/  ISETP.NE.AND P0, PT, R0, c[0x0][0x174], PT ;  /* 0x00005d0000007a0c */ /* 0x002fe40003f05270 */
[----:B------:R-:W-:-:S11]  /*53e0*/  MOV R175, 0x3f800000 ;  /* 0x3f80000000af7802 */ /* 0x000fd60000000f00 */
[----:B------:R-:W-:-:S04]  /*53f0*/  @P0 IADD3 R15, -R39, c[0x0][0x174], RZ ;  /* 0x00005d00270f0a10 */ /* 0x000fc80007ffe1ff */
[----:B------:R-:W-:-:S04]  /*5400*/  @P0 LEA.HI R14, R15, R15, RZ, 0x1 ;  /* 0x0000000f0f0e0211 */ /* 0x000fc800078f08ff */
[----:B------:R-:W-:-:S04]  /*5410*/  @P0 LOP3.LUT R14, R14, 0xfffffe, RZ, 0xc0, !PT ;  /* 0x00fffffe0e0e0812 */ /* 0x000fc800078ec0ff */
[----:B------:R-:W-:-:S04]  /*5420*/  @P0 IADD3 R14, -R14, R15, RZ ;  /* 0x0000000f0e0e0210 */ /* 0x000fc80007ffe1ff */
[----:B------:R-:W-:-:S05]  /*5430*/  @P0 LEA R14, R14, R135, 0x8 ;  /* 0x000000870e0e0211 */ /* 0x000fca00078e40ff */
[----:B------:R0:W1:Y:S02]  /*5440*/  @P0 LDS R175, [R14.X4+0x1d10] ;  /* 0x001d10000eaf0984 */ /* 0x0000640000004800 */
.L_x_4405:
[----:B-1----:R-:W-:Y:S05]  /*5450*/  BSYNC B0 ;  /* 0x0000000000007941 */ /* 0x002fea0003800000 */
.L_x_4404:
        /* <DEDUP_REMOVED lines=26> */
.L_x_4459:
        /* <DEDUP_REMOVED lines=24> */
.L_x_4460:
        /* <DEDUP_REMOVED lines=11> */
[----:B------:R-:W-:Y:S05]  /*5830*/  CALL.REL.NOINC `($__internal_178_$__cuda_sm70_shflsync_idx_p) ;  /* 0x0000477000007944 */ /* 0x000fea0003c00000 */
.L_x_4410:
[----:B------:R-:W-:Y:S05]  /*5840*/  BRA.CONV ~URZ, `(.L_x_4411) ;  /* 0x000000637f007947 */ /* 0x000fea000b800000 */
[----:B01----:R-:W-:Y:S01]  /*5850*/  HFMA2.MMA R15, -RZ, RZ, 0, 1.847743988037109375e-06 ;  /* 0x0000001fff0f7435 */ /* 0x003fe200000001ff */
[----:B------:R-:W-:-:S02]  /*5860*/  MOV R195, R189 ;  /* 0x000000bd00c37202 */ /* 0x000fc40000000f00 */
[----:B------:R-:W-:Y:S02]  /*5870*/  MOV R196, 0x1f ;  /* 0x0000001f00c47802 */ /* 0x000fe40000000f00 */
[----:B------:R-:W-:Y:S02]  /*5880*/  MOV R198, 0xffffffff ;  /* 0xffffffff00c67802 */ /* 0x000fe40000000f00 */
[----:B------:R-:W-:Y:S02]  /*5890*/  MOV R12, 0x58b0 ;  /* 0x000058b0000c7802 */ /* 0x000fe40000000f00 */
[----:B------:R-:W-:Y:S05]  /*58a0*/  CALL.REL.NOINC `($__internal_178_$__cuda_sm70_shflsync_idx_p) ;  /* 0x0000470000007944 */ /* 0x000fea0003c00000 */
.L_x_4411:
[----:B------:R-:W-:Y:S05]  /*58b0*/  BRA.DIV ~URZ, `(.L_x_4412) ;  /* 0x00003d127f007947 */ /* 0x000fea000b800000 */
[----:B------:R-:W2:Y:S04]  /*58c0*/  SHFL.IDX PT, R20, R20, RZ, 0x1f ;  /* 0x00001fff14147589 */ /* 0x000ea800000e0000 */
[----:B------:R3:W4:Y:S04]  /*58d0*/  SHFL.IDX PT, R13, R21, RZ, 0x1f ;  /* 0x00001fff150d7589 */ /* 0x00072800000e0000 */
[----:B------:R-:W0:Y:S04]  /*58e0*/  SHFL.UP PT, R166, R166, 0x1, RZ ;  /* 0x04200000a6a67989 */ /* 0x000e2800000e00ff */
[----:B------:R3:W1:Y:S02]  /*58f0*/  SHFL.UP PT, R183, R189, 0x1, RZ ;  /* 0x04200000bdb77989 */ /* 0x00066400000e00ff */
.L_x_4461:
[----:B01----:R-:W0:Y:S01]  /*5900*/  LDS.64 R14, [R48.X16+0x1900] ;  /* 0x00190000300e7984 */ /* 0x003e22000000ca00 */
[----:B--2---:R-:W-:Y:S01]  /*5910*/  MOV R12, R20 ;  /* 0x00000014000c7202 */ /* 0x004fe20000000f00 */
[----:B----4-:R-:W-:-:S04]  /*5920*/  @P1 FFMA.FTZ R13, R13, R166, R183 ;  /* 0x000000a60d0d1223 */ /* 0x010fc800000100b7 */
[----:B------:R-:W-:Y:S02]  /*5930*/  @P1 FMUL.FTZ R12, R12, R166 ;  /* 0x000000a60c0c1220 */ /* 0x000fe40000410000 */
[C---:B0-----:R-:W-:Y:S02]  /*5940*/  FFMA.FTZ R15, R14.reuse, R13, R15 ;  /* 0x0000000d0e0f7223 */ /* 0x041fe4000001000f */
[----:B------:R-:W-:-:S05]  /*5950*/  FMUL.FTZ R14, R14, R12 ;  /* 0x0000000c0e0e7220 */ /* 0x000fca0000410000 */
[----:B------:R0:W-:Y:S02]  /*5960*/  STS.128 [R48.X16+0x1900], R12 ;  /* 0x0019000c30007388 */ /* 0x0001e4000000cc00 */
.L_x_4407:
[----:B-1----:R-:W-:Y:S05]  /*5970*/  BSYNC B0 ;  /* 0x0000000000007941 */ /* 0x002fea0003800000 */
.L_x_4406:
[----:B------:R-:W-:Y:S01]  /*5980*/  WARPSYNC 0xffffffff ;  /* 0xffffffff00007948 */ /* 0x000fe20003800000 */
[----:B------:R-:W-:Y:S01]  /*5990*/  BAR.SYNC.DEFER_BLOCKING 0x0 ;  /* 0x0000000000007b1d */ /* 0x000fe20000010000 */
[----:B0-----:R-:W-:Y:S01]  /*59a0*/  FMUL.FTZ R14, R174, R175 ;  /* 0x000000afae0e7220 */ /* 0x001fe20000410000 */
        /* <DEDUP_REMOVED lines=34> */
[----:B------:R-:W-:-:S03]  /*5bd0*/  MOV R16, 0x3f800000 ;  /* 0x3f80000000107802 */ /* 0x000fc60000000f00 */
[----:B---3--:R-:W-:Y:S01]  /*5be0*/  FFMA.FTZ R189, R132, R185, R17 ;  /* 0x000000b984bd7223 */ /* 0x008fe20000010011 */
[----:B------:R-:W-:-:S03]  /*5bf0*/  HFMA2.MMA R17, -RZ, RZ, 0, 0 ;  /* 0x00000000ff117435 */ /* 0x000fc600000001ff */
        /* <DEDUP_REMOVED lines=30> */
.L_x_4462:
        /* <DEDUP_REMOVED lines=26> */
.L_x_4463:
        /* <DEDUP_REMOVED lines=11> */
.L_x_4414:
[----:B01----:R-:W-:Y:S05]  /*6030*/  BSYNC B0 ;  /* 0x0000000000007941 */ /* 0x003fea0003800000 */
.L_x_4413:
[----:B------:R-:W-:Y:S01]  /*6040*/  WARPSYNC 0xffffffff ;  /* 0xffffffff00007948 */ /* 0x000fe20003800000 */
[----:B------:R-:W-:Y:S01]  /*6050*/  BAR.SYNC.DEFER_BLOCKING 0x0 ;  /* 0x0000000000007b1d */ /* 0x000fe20000010000 */
[----:B------:R-:W-:Y:S01]  /*6060*/  FFMA.FTZ R14, R75, R185, RZ ;  /* 0x000000b94b0e7223 */ /* 0x000fe200000100ff */
[----:B------:R-:W-:Y:S01]  /*6070*/  PRMT R170, RZ, 0x5410, R8 ;  /* 0x00005410ffaa7816 */ /* 0x000fe20000000008 */
[----:B------:R-:W-:Y:S01]  /*6080*/  IMAD R188, R106, c[0x0][0x298], RZ ;  /* 0x0000a6006abc7a24 */ /* 0x000fe200078e02ff */
[--C-:B------:R-:W-:Y:S01]  /*6090*/  PRMT R172, RZ, 0x5410, R9.reuse ;  /* 0x00005410ffac7816 */ /* 0x100fe20000000009 */
[----:B------:R-:W-:Y:S01]  /*60a0*/  FFMA.FTZ R14, R77, R189, R14 ;  /* 0x000000bd4d0e7223 */ /* 0x000fe2000001000e */
[----:B------:R-:W-:Y:S01]  /*60b0*/  PRMT R169, RZ, 0x7610, R9 ;  /* 0x00007610ffa97816 */ /* 0x000fe20000000009 */
[----:B------:R-:W-:Y:S01]  /*60c0*/  FMUL.FTZ R167, R170, R73 ;  /* 0x00000049aaa77220 */ /* 0x000fe20000410000 */
[----:B------:R-:W-:Y:S01]  /*60d0*/  PRMT R165, RZ, 0x7610, R8 ;  /* 0x00007610ffa57816 */ /* 0x000fe20000000008 */
[----:B------:R-:W-:Y:S01]  /*60e0*/  FMUL.FTZ R13, R172, R71 ;  /* 0x00000047ac0d7220 */ /* 0x000fe20000410000 */
[----:B------:R-:W-:Y:S01]  /*60f0*/  ISETP.NE.AND P1, PT, R48, RZ, PT ;  /* 0x000000ff3000720c */ /* 0x000fe20003f25270 */
[----:B------:R-:W-:Y:S01]  /*6100*/  FFMA.FTZ R14, R79, R187, R14 ;  /* 0x000000bb4f0e7223 */ /* 0x000fe2000001000e */
[--C-:B------:R-:W-:Y:S01]  /*6110*/  PRMT R186, RZ, 0x5410, R10.reuse ;  /* 0x00005410ffba7816 */ /* 0x100fe2000000000a */
[----:B------:R-:W-:Y:S01]  /*6120*/  FFMA.FTZ R167, R114, -R167, R185 ;  /* 0x800000a772a77223 */ /* 0x000fe200000100b9 */
[----:B------:R-:W-:Y:S01]  /*6130*/  PRMT R185, RZ, 0x7610, R10 ;  /* 0x00007610ffb97816 */ /* 0x000fe2000000000a */
[----:B------:R-:W-:Y:S01]  /*6140*/  FFMA.FTZ R187, R116, -R13, R187 ;  /* 0x8000000d74bb7223 */ /* 0x000fe200000100bb */
[----:B------:R-:W-:Y:S01]  /*6150*/  SHF.L.U32 R211, R48, 0x4, RZ ;  /* 0x0000000430d37819 */ /* 0x000fe200000006ff */
[----:B------:R-:W-:Y:S01]  /*6160*/  FFMA.FTZ R14, R81, R191, R14 ;  /* 0x000000bf510e7223 */ /* 0x000fe2000001000e */
[----:B------:R-:W-:Y:S01]  /*6170*/  BSSY B0, `(.L_x_4417) ;  /* 0x00000b1000007945 */ /* 0x000fe20003800000 */
[----:B------:R-:W-:Y:S01]  /*6180*/  FMUL.FTZ R15, R169, R70 ;  /* 0x00000046a90f7220 */ /* 0x000fe20000410000 */
[----:B------:R-:W-:Y:S01]  /*6190*/  LEA.HI.SX32 R211, R211, R211, 0x1b ;  /* 0x000000d3d3d37211 */ /* 0x000fe200078fdaff */
[----:B------:R-:W-:-:S02]  /*61a0*/  FFMA.FTZ R14, R89, R194, R14 ;  /* 0x000000c2590e7223 */ /* 0x000fc4000001000e */
[----:B------:R-:W-:Y:S01]  /*61b0*/  FFMA.FTZ R191, R122, -R15, R191 ;  /* 0x8000000f7abf7223 */ /* 0x000fe200000100bf */
[----:B------:R-:W0:Y:S01]  /*61c0*/  LDS R12, [R48.X8+0x1b14] ;  /* 0x001b1400300c7984 */ /* 0x000e220000008800 */
[----:B------:R-:W-:Y:S02]  /*61d0*/  FFMA.FTZ R14, R87, R193, R14 ;  /* 0x000000c1570e7223 */ /* 0x000fe4000001000e */
[----:B------:R-:W-:Y:S01]  /*61e0*/  IMAD R15, R53, c[0x0][0x29c], R188 ;  /* 0x0000a700350f7a24 */ /* 0x000fe200078e02bc */
[----:B------:R1:W-:Y:S01]  /*61f0*/  @!P1 STS.64 [R135.X8+0x2610], R16 ;  /* 0x0026101087009388 */ /* 0x0003e20000008a00 */
[----:B------:R-:W-:Y:S02]  /*6200*/  FFMA.FTZ R14, R85, R192, R14 ;  /* 0x000000c0550e7223 */ /* 0x000fe4000001000e */
[----:B------:R-:W-:Y:S02]  /*6210*/  FMUL.FTZ R171, R165, R72 ;  /* 0x00000048a5ab7220 */ /* 0x000fe40000410000 */
[----:B------:R-:W-:-:S02]  /*6220*/  FFMA.FTZ R14, R83, R183, R14 ;  /* 0x000000b7530e7223 */ /* 0x000fc4000001000e */
[----:B------:R-:W-:Y:S02]  /*6230*/  FFMA.FTZ R171, R118, -R171, R189 ;  /* 0x800000ab76ab7223 */ /* 0x000fe400000100bd */
[----:B------:R-:W-:-:S04]  /*6240*/  FMUL.FTZ R181, R186, R69 ;  /* 0x00000045bab57220 */ /* 0x000fc80000410000 */
[----:B------:R-:W-:Y:S02]  /*6250*/  FFMA.FTZ R181, R120, -R181, R194 ;  /* 0x800000b578b57223 */ /* 0x000fe400000100c2 */
[----:B0-----:R-:W-:Y:S01]  /*6260*/  FFMA.FTZ R175, R12, R175, R182 ;  /* 0x000000af0caf7223 */ /* 0x001fe200000100b6 */
[----:B------:R-:W-:Y:S01]  /*6270*/  PRMT R182, RZ, 0x5410, R11 ;  /* 0x00005410ffb67816 */ /* 0x000fe2000000000b */
[----:B------:R-:W-:Y:S02]  /*6280*/  FMUL.FTZ R12, R185, R68 ;  /* 0x00000044b90c7220 */ /* 0x000fe40000410000 */
[----:B------:R-:W-:Y:S02]  /*6290*/  FFMA.FTZ R177, R174, R175, R177 ;  /* 0x000000afaeb17223 */ /* 0x000fe400000100b1 */
[----:B------:R-:W-:Y:S02]  /*62a0*/  FMUL.FTZ R13, R182, R67 ;  /* 0x00000043b60d7220 */ /* 0x000fe40000410000 */
[----:B------:R-:W-:Y:S01]  /*62b0*/  FFMA.FTZ R193, R126, -R12, R193 ;  /* 0x8000000c7ec17223 */ /* 0x000fe200000100c1 */
[----:B------:R-:W-:Y:S01]  /*62c0*/  MOV R12, R48 ;  /* 0x00000030000c7202 */ /* 0x000fe20000000f00 */
        /* <DEDUP_REMOVED lines=8> */
[----:B------:R-:W-:Y:S02]  /*6350*/  FFMA.FTZ R157, R157, R164, R160 ;  /* 0x000000a49d9d7223 */ /* 0x000fe400000100a0 */
[----:B------:R-:W-:-:S04]  /*6360*/  IMAD.WIDE.U32 R12, R53, c[0x0][0x298], R12 ;  /* 0x0000a600350c7a25 */ /* 0x000fc800078e000c */
[----:B------:R-:W-:Y:S01]  /*6370*/  FMUL.FTZ R188, R163, R66 ;  /* 0x00000042a3bc7220 */ /* 0x000fe20000410000 */
[----:B------:R-:W-:Y:S01]  /*6380*/  IADD3 R13, R13, R15, RZ ;  /* 0x0000000f0d0d7210 */ /* 0x000fe20007ffe0ff */
[----:B------:R-:W-:Y:S02]  /*6390*/  FMUL.FTZ R15, R176, R65 ;  /* 0x00000041b00f7220 */ /* 0x000fe40000410000 */
[----:B------:R-:W-:Y:S02]  /*63a0*/  FFMA.FTZ R188, R130, -R188, R183 ;  /* 0x800000bc82bc7223 */ /* 0x000fe400000100b7 */
[----:B------:R-:W-:Y:S02]  /*63b0*/  FFMA.FTZ R160, R128, -R15, R180 ;  /* 0x8000000f80a07223 */ /* 0x000fe400000100b4 */
[----:B------:R-:W-:Y:S02]  /*63c0*/  FFMA.FTZ R180, R103, R180, R14 ;  /* 0x000000b467b47223 */ /* 0x000fe4000001000e */
[----:B------:R-:W-:-:S02]  /*63d0*/  IMAD R14, R104, c[0x0][0x2a0], RZ ;  /* 0x0000a800680e7a24 */ /* 0x000fc400078e02ff */
[----:B------:R-:W-:Y:S01]  /*63e0*/  FFMA.FTZ R183, R158, R157, R161 ;  /* 0x0000009d9eb77223 */ /* 0x000fe200000100a1 */
[----:B------:R-:W-:Y:S01]  /*63f0*/  PRMT R161, RZ, 0x7610, R4 ;  /* 0x00007610ffa17816 */ /* 0x000fe20000000004 */
[----:B------:R-:W-:Y:S02]  /*6400*/  IMAD R195, R51, c[0x0][0x2a4], R14 ;  /* 0x0000a90033c37a24 */ /* 0x000fe400078e020e */
[----:B------:R-:W-:Y:S01]  /*6410*/  FFMA.FTZ R159, R159, R183, R162 ;  /* 0x000000b79f9f7223 */ /* 0x000fe200000100a2 */
[----:B------:R-:W-:Y:S01]  /*6420*/  PRMT R162, RZ, 0x5410, R5 ;  /* 0x00005410ffa27816 */ /* 0x000fe20000000005 */
[----:B------:R-:W-:-:S04]  /*6430*/  IMAD.WIDE.U32 R14, R51, c[0x0][0x2a0], R12 ;  /* 0x0000a800330e7a25 */ /* 0x000fc800078e000c */
[----:B------:R-:W-:Y:S01]  /*6440*/  FMUL.FTZ R189, R161, R64 ;  /* 0x00000040a1bd7220 */ /* 0x000fe20000410000 */
[----:B------:R-:W-:Y:S01]  /*6450*/  IADD3 R13, R15, R195, RZ ;  /* 0x000000c30f0d7210 */ /* 0x000fe20007ffe0ff */
[----:B------:R-:W-:Y:S01]  /*6460*/  FMUL.FTZ R195, R162, R63 ;  /* 0x0000003fa2c37220 */ /* 0x000fe20000410000 */
[----:B------:R-:W-:Y:S01]  /*6470*/  IADD3 R12, P2, R2, R14, RZ ;  /* 0x0000000e020c7210 */ /* 0x000fe20007f5e0ff */
[----:B------:R-:W-:Y:S01]  /*6480*/  FFMA.FTZ R158, R136, -R189, R178 ;  /* 0x800000bd889e7223 */ /* 0x000fe200000100b2 */
[----:B------:R-:W-:Y:S01]  /*6490*/  IADD3 R15, R39, -c[0x0][0x174], RZ ;  /* 0x80005d00270f7a10 */ /* 0x000fe20007ffe0ff */
[----:B------:R-:W-:Y:S01]  /*64a0*/  FFMA.FTZ R189, R18, R159, R19 ;  /* 0x0000009f12bd7223 */ /* 0x000fe20000010013 */
[----:B------:R-:W-:Y:S01]  /*64b0*/  LEA R18, P0, R14, c[0x0][0x318], 0x2 ;  /* 0x0000c6000e127a11 */ /* 0x000fe200078010ff */
[----:B------:R-:W-:Y:S02]  /*64c0*/  FFMA.FTZ R180, R101, R178, R180 ;  /* 0x000000b265b47223 */ /* 0x000fe400000100b4 */
[----:B------:R-:W-:Y:S01]  /*64d0*/  FFMA.FTZ R178, R134, -R195, R184 ;  /* 0x800000c386b27223 */ /* 0x000fe200000100b8 */
[----:B------:R-:W-:Y:S01]  /*64e0*/  PRMT R195, RZ, 0x7610, R5 ;  /* 0x00007610ffc37816 */ /* 0x000fe20000000005 */
[----:B------:R-:W-:Y:S01]  /*64f0*/  FFMA.FTZ R155, R155, R189, R156 ;  /* 0x000000bd9b9b7223 */ /* 0x000fe2000001009c */
[----:B------:R-:W-:Y:S01]  /*6500*/  LEA.HI.X R19, R14, c[0x0][0x31c], R13, 0x2, P0 ;  /* 0x0000c7000e137a11 */ /* 0x000fe200000f140d */
[----:B------:R-:W-:Y:S01]  /*6510*/  FFMA.FTZ R180, R99, R184, R180 ;  /* 0x000000b863b47223 */ /* 0x000fe200000100b4 */
[----:B------:R-:W-:Y:S01]  /*6520*/  PRMT R156, RZ, 0x5410, R6 ;  /* 0x00005410ff9c7816 */ /* 0x000fe20000000006 */
[----:B------:R-:W-:Y:S01]  /*6530*/  FMUL.FTZ R14, R195, R62 ;  /* 0x0000003ec30e7220 */ /* 0x000fe20000410000 */
[----:B------:R-:W-:Y:S01]  /*6540*/  IADD3.X R13, R3, R13, RZ, P2, !PT ;  /* 0x0000000d030d7210 */ /* 0x000fe200017fe4ff */
[----:B------:R-:W-:-:S02]  /*6550*/  FFMA.FTZ R147, R147, R155, R150 ;  /* 0x0000009b93937223 */ /* 0x000fc40000010096 */
[----:B------:R-:W-:Y:S02]  /*6560*/  FFMA.FTZ R150, R138, -R14, R179 ;  /* 0x8000000e8a967223 */ /* 0x000fe400000100b3 */
[----:B------:R-:W-:Y:S01]  /*6570*/  FFMA.FTZ R180, R97, R179, R180 ;  /* 0x000000b361b47223 */ /* 0x000fe200000100b4 */
[----:B------:R-:W-:Y:S01]  /*6580*/  PRMT R179, RZ, 0x7610, R6 ;  /* 0x00007610ffb37816 */ /* 0x000fe20000000006 */
[----:B------:R-:W-:Y:S02]  /*6590*/  FFMA.FTZ R151, R148, R147, R151 ;  /* 0x0000009394977223 */ /* 0x000fe40000010097 */
[----:B------:R-:W-:Y:S02]  /*65a0*/  IMAD R15, R15, -0x400, RZ ;  /* 0xfffffc000f0f7824 */ /* 0x000fe400078e02ff */
[----:B------:R-:W-:Y:S02]  /*65b0*/  FMUL.FTZ R14, R156, R61 ;  /* 0x0000003d9c0e7220 */ /* 0x000fe40000410000 */
[----:B------:R-:W-:-:S02]  /*65c0*/  FFMA.FTZ R149, R149, R151, R152 ;  /* 0x0000009795957223 */ /* 0x000fc40000010098 */
[----:B------:R-:W-:-:S04]  /*65d0*/  IMAD.WIDE R18, R15, 0x4, R18 ;  /* 0x000000040f127825 */ /* 0x000fc800078e0212 */
[----:B------:R-:W-:Y:S02]  /*65e0*/  FMUL.FTZ R15, R179, R60 ;  /* 0x0000003cb30f7220 */ /* 0x000fe40000410000 */
[----:B------:R-:W-:Y:S01]  /*65f0*/  FFMA.FTZ R148, R137, -R14, R168 ;  /* 0x8000000e89947223 */ /* 0x000fe200000100a8 */
[----:B------:R-:W-:Y:S01]  /*6600*/  SHF.L.U64.HI R14, R133, 0x2, R110 ;  /* 0x00000002850e7819 */ /* 0x000fe2000001026e */
[----:B------:R-:W-:Y:S01]  /*6610*/  FFMA.FTZ R153, R144, R149, R153 ;  /* 0x0000009590997223 */ /* 0x000fe20000010099 */
[----:B------:R-:W-:Y:S01]  /*6620*/  PRMT R144, RZ, 0x5410, R7 ;  /* 0x00005410ff907816 */ /* 0x000fe20000000007 */
[----:B------:R-:W-:Y:S02]  /*6630*/  FFMA.FTZ R180, R95, R168, R180 ;  /* 0x000000a85fb47223 */ /* 0x000fe400000100b4 */
[----:B------:R-:W-:Y:S01]  /*6640*/  FFMA.FTZ R152, R141, -R15, R166 ;  /* 0x8000000f8d987223 */ /* 0x000fe200000100a6 */
[----:B------:R-:W-:Y:S01]  /*6650*/  SHF.L.U32 R15, R133, 0x2, RZ ;  /* 0x00000002850f7819 */ /* 0x000fe200000006ff */
[----:B------:R-:W-:-:S02]  /*6660*/  IMAD R14, R14, c[0x0][0x2b0], RZ ;  /* 0x0000ac000e0e7a24 */ /* 0x000fc400078e02ff */
[----:B------:R-:W-:Y:S02]  /*6670*/  FFMA.FTZ R180, R93, R166, R180 ;  /* 0x000000a65db47223 */ /* 0x000fe400000100b4 */
[----:B------:R-:W-:Y:S02]  /*6680*/  FMUL.FTZ R166, R144, R59 ;  /* 0x0000003b90a67220 */ /* 0x000fe40000410000 */
[----:B------:R-:W-:Y:S02]  /*6690*/  IMAD R197, R15, c[0x0][0x2b4], R14 ;  /* 0x0000ad000fc57a24 */ /* 0x000fe400078e020e */
[----:B------:R-:W-:Y:S02]  /*66a0*/  FFMA.FTZ R143, R143, R153, R154 ;  /* 0x000000998f8f7223 */ /* 0x000fe4000001009a */
[----:B------:R-:W-:Y:S01]  /*66b0*/  IMAD.WIDE.U32 R14, R15, c[0x0][0x2b0], R18 ;  /* 0x0000ac000f0e7a25 */ /* 0x000fe200078e0012 */
[----:B------:R-:W-:-:S03]  /*66c0*/  P2R R18, PR, RZ, 0x2 ;  /* 0x00000002ff127803 */ /* 0x000fc60000000000 */
[----:B------:R-:W-:Y:S01]  /*66d0*/  FFMA.FTZ R19, R140, -R166, R21 ;  /* 0x800000a68c137223 */ /* 0x000fe20000010015 */
[----:B------:R-:W-:Y:S01]  /*66e0*/  IADD3 R15, R15, R197, RZ ;  /* 0x000000c50f0f7210 */ /* 0x000fe20007ffe0ff */
[----:B------:R-:W-:Y:S01]  /*66f0*/  FFMA.FTZ R180, R91, R21, R180 ;  /* 0x000000155bb47223 */ /* 0x000fe200000100b4 */
[----:B------:R-:W-:Y:S01]  /*6700*/  PRMT R21, RZ, 0x7610, R7 ;  /* 0x00007610ff157816 */ /* 0x000fe20000000007 */
[----:B------:R-:W-:Y:S02]  /*6710*/  FFMA.FTZ R139, R139, R143, R146 ;  /* 0x0000008f8b8b7223 */ /* 0x000fe40000010092 */
[----:B------:R-:W-:Y:S02]  /*6720*/  FMUL.FTZ R197, R105, R20 ;  /* 0x0000001469c57220 */ /* 0x000fe40000410000 */
[----:B------:R-:W-:Y:S02]  /*6730*/  FMUL.FTZ R199, R21, R58 ;  /* 0x0000003a15c77220 */ /* 0x000fe40000410000 */
[----:B------:R-:W-:-:S02]  /*6740*/  FFMA.FTZ R145, R132, R139, R145 ;  /* 0x0000008b84917223 */ /* 0x000fc40000010091 */
[----:B------:R-:W-:Y:S02]  /*6750*/  FFMA.FTZ R146, R142, -R199, R20 ;  /* 0x800000c78e927223 */ /* 0x000fe40000010014 */
[----:B------:R-:W-:Y:S02]  /*6760*/  FMUL.FTZ R20, R145, R73 ;  /* 0x0000004991147220 */ /* 0x000fe40000410000 */
[----:B------:R-:W-:Y:S02]  /*6770*/  FMUL.FTZ R154, R139, R72 ;  /* 0x000000488b9a7220 */ /* 0x000fe40000410000 */
[----:B------:R-:W-:Y:S02]  /*6780*/  FFMA.FTZ R132, R167, R20, RZ ;  /* 0x00000014a7847223 */ /* 0x000fe400000100ff */
[----:B------:R-:W-:Y:S02]  /*6790*/  FADD.FTZ R18, R180, R197 ;  /* 0x000000c5b4127221 */ /* 0x000fe40000010000 */
[----:B------:R-:W-:-:S02]  /*67a0*/  FMUL.FTZ R197, R143, R71 ;  /* 0x000000478fc57220 */ /* 0x000fc40000410000 */
[----:B------:R-:W-:Y:S02]  /*67b0*/  FFMA.FTZ R132, R171, R154, R132 ;  /* 0x0000009aab847223 */ /* 0x000fe40000010084 */
[----:B-1----:R-:W-:Y:S02]  /*67c0*/  FMUL.FTZ R16, R153, R70 ;  /* 0x0000004699107220 */ /* 0x002fe40000410000 */
        /* <DEDUP_REMOVED lines=9> */
[----:B------:R-:W-:Y:S01]  /*6860*/  FMUL.FTZ R201, R147, R67 ;  /* 0x0000004393c97220 */ /* 0x000fe20000410000 */
[----:B------:R1:W-:Y:S01]  /*6870*/  STS [R211.X4+0x880], R168 ;  /* 0x000880a8d3007388 */ /* 0x0003e20000004800 */
[----:B0-----:R-:W-:Y:S02]  /*6880*/  FMUL.FTZ R166, R151, R68 ;  /* 0x0000004497a67220 */ /* 0x001fe40000410000 */
[----:B------:R-:W-:-:S02]  /*6890*/  FMUL.FTZ R180, R179, R196 ;  /* 0x000000c4b3b47220 */ /* 0x000fc40000410000 */
[----:B------:R-:W-:Y:S02]  /*68a0*/  FFMA.FTZ R199, R193, R166, R132 ;  /* 0x000000a6c1c77223 */ /* 0x000fe40000010084 */
[----:B------:R-:W-:Y:S01]  /*68b0*/  FMUL.FTZ R132, R155, R66 ;  /* 0x000000429b847220 */ /* 0x000fe20000410000 */
[----:B------:R0:W-:Y:S01]  /*68c0*/  STS [R211.X4+0x884], R180 ;  /* 0x000884b4d3007388 */ /* 0x0001e20000004800 */
[----:B------:R-:W-:Y:S02]  /*68d0*/  FFMA.FTZ R199, R174, R201, R199 ;  /* 0x000000c9aec77223 */ /* 0x000fe400000100c7 */
[-C--:B-1----:R-:W-:Y:S02]  /*68e0*/  FMUL.FTZ R168, R176, R203.reuse ;  /* 0x000000cbb0a87220 */ /* 0x082fe40000410000 */
[----:B------:R-:W-:Y:S02]  /*68f0*/  FFMA.FTZ R199, R188, R132, R199 ;  /* 0x00000084bcc77223 */ /* 0x000fe400000100c7 */
[----:B------:R-:W-:Y:S01]  /*6900*/  FMUL.FTZ R166, R185, R166 ;  /* 0x000000a6b9a67220 */ /* 0x000fe20000410000 */
[----:B------:R1:W-:Y:S01]  /*6910*/  STS [R211.X4+0x870], R168 ;  /* 0x000870a8d3007388 */ /* 0x0003e20000004800 */
[----:B------:R-:W-:-:S02]  /*6920*/  FFMA.FTZ R199, R160, R203, R199 ;  /* 0x000000cba0c77223 */ /* 0x000fc400000100c7 */
[----:B0-----:R-:W-:Y:S01]  /*6930*/  FMUL.FTZ R180, R159, R64 ;  /* 0x000000409fb47220 */ /* 0x001fe20000410000 */
[----:B------:R0:W-:Y:S01]  /*6940*/  STS [R211.X4+0x864], R166 ;  /* 0x000864a6d3007388 */ /* 0x0001e20000004800 */
[----:B------:R-:W-:Y:S02]  /*6950*/  FMUL.FTZ R205, R183, R63 ;  /* 0x0000003fb7cd7220 */ /* 0x000fe40000410000 */
[----:B------:R-:W-:Y:S02]  /*6960*/  FFMA.FTZ R199, R158, R180, R199 ;  /* 0x000000b49ec77223 */ /* 0x000fe400000100c7 */
[----:B------:R-:W-:Y:S01]  /*6970*/  FMUL.FTZ R209, R177, R59 ;  /* 0x0000003bb1d17220 */ /* 0x000fe20000410000 */
[----:B-1----:R-:W-:Y:S01]  /*6980*/  IADD3 R168, -R39, c[0x0][0x174], RZ ;  /* 0x00005d0027a87a10 */ /* 0x002fe20007ffe1ff */
[----:B------:R-:W-:Y:S02]  /*6990*/  FMUL.FTZ R192, R157, R62 ;  /* 0x0000003e9dc07220 */ /* 0x000fe40000410000 */
[----:B------:R-:W-:Y:S01]  /*69a0*/  FFMA.FTZ R199, R178, R205, R199 ;  /* 0x000000cdb2c77223 */ /* 0x000fe200000100c7 */
[----:B------:R-:W-:Y:S01]  /*69b0*/  LEA R203, R168, 0xfffffc00, 0xa ;  /* 0xfffffc00a8cb7811 */ /* 0x000fe200078e50ff */
[----:B------:R-:W-:-:S02]  /*69c0*/  FMUL.FTZ R184, R144, R209 ;  /* 0x000000d190b87220 */ /* 0x000fc40000410000 */
[-C--:B------:R-:W-:Y:S01]  /*69d0*/  FFMA.FTZ R199, R150, R192.reuse, R199 ;  /* 0x000000c096c77223 */ /* 0x080fe200000100c7 */
        /* <DEDUP_REMOVED lines=8> */
[----:B------:R-:W-:Y:S01]  /*6a60*/  ISETP.GE.AND P1, PT, R166, 0x41, PT ;  /* 0x00000041a600780c */ /* 0x000fe20003f26270 */
[----:B------:R-:W-:Y:S01]  /*6a70*/  FMUL.FTZ R201, R182, R201 ;  /* 0x000000c9b6c97220 */ /* 0x000fe20000410000 */
[----:B------:R-:W-:Y:S01]  /*6a80*/  STS [R211.X4+0x87c], R194 ;  /* 0x00087cc2d3007388 */ /* 0x000fe20000004800 */
[----:B------:R-:W-:-:S02]  /*6a90*/  FMUL.FTZ R16, R169, R16 ;  /* 0x00000010a9107220 */ /* 0x000fc40000410000 */
[----:B0-----:R-:W-:Y:S01]  /*6aa0*/  FMUL.FTZ R184, R161, R180 ;  /* 0x000000b4a1b87220 */ /* 0x001fe20000410000 */
[----:B------:R-:W-:Y:S01]  /*6ab0*/  STS [R211.X4+0x878], R190 ;  /* 0x000878bed3007388 */ /* 0x000fe20000004800 */
[----:B------:R-:W-:Y:S01]  /*6ac0*/  FMUL.FTZ R197, R172, R197 ;  /* 0x000000c5acc57220 */ /* 0x000fe20000410000 */
[----:B-1----:R-:W-:Y:S01]  /*6ad0*/  IADD3 R17, R48, 0x40, RZ ;  /* 0x0000004030117810 */ /* 0x002fe20007ffe0ff */
[----:B------:R-:W-:Y:S01]  /*6ae0*/  FMUL.FTZ R154, R165, R154 ;  /* 0x0000009aa59a7220 */ /* 0x000fe20000410000 */
[----:B------:R-:W-:Y:S01]  /*6af0*/  STS [R211.X4+0x874], R184 ;  /* 0x000874b8d3007388 */ /* 0x000fe20000004800 */
[----:B------:R-:W-:Y:S02]  /*6b00*/  FMUL.FTZ R20, R170, R20 ;  /* 0x00000014aa147220 */ /* 0x000fe40000410000 */
[----:B------:R-:W-:Y:S01]  /*6b10*/  FFMA.FTZ R199, R148, R207, R199 ;  /* 0x000000cf94c77223 */ /* 0x000fe200000100c7 */
[----:B------:R0:W-:Y:S03]  /*6b20*/  STS [R211.X4+0x86c], R132 ;  /* 0x00086c84d3007388 */ /* 0x0001e60000004800 */
[----:B------:R-:W-:Y:S01]  /*6b30*/  FFMA.FTZ R196, R152, R196, R199 ;  /* 0x000000c498c47223 */ /* 0x000fe200000100c7 */
[----:B------:R1:W-:Y:S01]  /*6b40*/  STS [R211.X4+0x868], R201 ;  /* 0x000868c9d3007388 */ /* 0x0003e20000004800 */
[----:B------:R-:W-:-:S02]  /*6b50*/  FMUL.FTZ R199, R146, R198 ;  /* 0x000000c692c77220 */ /* 0x000fc40000410000 */
[----:B------:R-:W-:Y:S01]  /*6b60*/  FFMA.FTZ R196, R19, R209, R196 ;  /* 0x000000d113c47223 */ /* 0x000fe200000100c4 */
[----:B------:R1:W-:Y:S01]  /*6b70*/  STS [R211.X4+0x85c], R16 ;  /* 0x00085c10d3007388 */ /* 0x0003e20000004800 */
[----:B0-----:R-:W-:-:S03]  /*6b80*/  LEA.HI.SX32 R132, R17, R48, 0x1b ;  /* 0x0000003011847211 */ /* 0x001fc600078fdaff */
        /* <DEDUP_REMOVED lines=15> */
.L_x_4418:
[----:B-1----:R-:W-:Y:S05]  /*6c80*/  BSYNC B0 ;  /* 0x0000000000007941 */ /* 0x002fea0003800000 */
.L_x_4417:
[----:B------:R1:W2:Y:S01]  /*6c90*/  LDS R13, [R132.X4+0x950] ;  /* 0x00095000840d7984 */ /* 0x0002a20000004800 */
[----:B------:R-:W-:Y:S01]  /*6ca0*/  BSSY B0, `(.L_x_4419) ;  /* 0x0000006000007945 */ /* 0x000fe20003800000 */
[----:B------:R-:W-:Y:S01]  /*6cb0*/  FADD.FTZ R12, R196, R199 ;  /* 0x000000c7c40c7221 */ /* 0x000fe20000010000 */
[C---:B0-----:R-:W-:Y:S02]  /*6cc0*/  IADD3 R17, R48.reuse, 0x80, RZ ;  /* 0x0000008030117810 */ /* 0x041fe40007ffe0ff */
[----:B------:R-:W-:Y:S01]  /*6cd0*/  IADD3 R197, R48, 0xc0, RZ ;  /* 0x000000c030c57810 */ /* 0x000fe20007ffe0ff */
[----:B------:R-:W-:Y:S05]  /*6ce0*/  @!P1 BRA `(.L_x_4420) ;  /* 0x0000001000009947 */ /* 0x000fea0003800000 */
[----:B--2---:R0:W-:Y:S02]  /*6cf0*/  RED.E.ADD.F32.FTZ.RN.STRONG.GPU [R14.64+-0xf00], R13 ;  /* 0xfff1000d0e00798e */ /* 0x0041e4000c10e784 */
.L_x_4420:
[----:B------:R-:W-:Y:S05]  /*6d00*/  BSYNC B0 ;  /* 0x0000000000007941 */ /* 0x000fea0003800000 */
.L_x_4419:
        /* <DEDUP_REMOVED lines=14> */
.L_x_4422:
[----:B------:R-:W-:Y:S05]  /*6df0*/  BSYNC B0 ;  /* 0x0000000000007941 */ /* 0x000fea0003800000 */
.L_x_4421:
[----:B------:R-:W2:Y:S01]  /*6e00*/  LDS R197, [R197.X4+0xb50] ;  /* 0x000b5000c5c57984 */ /* 0x000ea20000004800 */
[----:B------:R-:W-:Y:S01]  /*6e10*/  BSSY B0, `(.L_x_4423) ;  /* 0x0000005000007945 */ /* 0x000fe20003800000 */
[----:B0-----:R-:W-:Y:S02]  /*6e20*/  IADD3 R17, R48, 0x140, RZ ;  /* 0x0000014030117810 */ /* 0x001fe40007ffe0ff */
[----:B------:R-:W-:Y:S01]  /*6e30*/  LEA.HI.SX32 R13, R13, R48, 0x1b ;  /* 0x000000300d0d7211 */ /* 0x000fe200078fdaff */
[----:B------:R-:W-:Y:S05]  /*6e40*/  @!P0 BRA `(.L_x_4424) ;  /* 0x0000001000008947 */ /* 0x000fea0003800000 */
[----:B--2---:R0:W-:Y:S02]  /*6e50*/  RED.E.ADD.F32.FTZ.RN.STRONG.GPU [R14.64+-0xd00], R197 ;  /* 0xfff300c50e00798e */ /* 0x0041e4000c10e784 */
.L_x_4424:
[----:B------:R-:W-:Y:S05]  /*6e60*/  BSYNC B0 ;  /* 0x0000000000007941 */ /* 0x000fea0003800000 */
.L_x_4423:
[----:B------:R-:W3:Y:S01]  /*6e70*/  LDS R13, [R13.X4+0xc50] ;  /* 0x000c50000d0d7984 */ /* 0x000ee20000004800 */
[----:B------:R-:W-:Y:S01]  /*6e80*/  BSSY B0, `(.L_x_4425) ;  /* 0x0000005000007945 */ /* 0x000fe20003800000 */
[----:B0-2---:R-:W-:Y:S02]  /*6e90*/  IADD3 R197, R48, 0x180, RZ ;  /* 0x0000018030c57810 */ /* 0x005fe40007ffe0ff */
[----:B------:R-:W-:Y:S01]  /*6ea0*/  LEA.HI.SX32 R17, R17, R48, 0x1b ;  /* 0x0000003011117211 */ /* 0x000fe200078fdaff */
[----:B------:R-:W-:Y:S05]  /*6eb0*/  @!P1 BRA `(.L_x_4426) ;  /* 0x0000001000009947 */ /* 0x000fea0003800000 */
[----:B---3--:R0:W-:Y:S02]  /*6ec0*/  RED.E.ADD.F32.FTZ.RN.STRONG.GPU [R14.64+-0xc00], R13 ;  /* 0xfff4000d0e00798e */ /* 0x0081e4000c10e784 */
.L_x_4426:
[----:B------:R-:W-:Y:S05]  /*6ed0*/  BSYNC B0 ;  /* 0x0000000000007941 */ /* 0x000fea0003800000 */
.L_x_4425:
[----:B------:R-:W2:Y:S01]  /*6ee0*/  LDS R17, [R17.X4+0xd50] ;  /* 0x000d500011117984 */ /* 0x000ea20000004800 */
[----:B------:R-:W-:Y:S01]  /*6ef0*/  BSSY B0, `(.L_x_4427) ;  /* 0x0000005000007945 */ /* 0x000fe20003800000 */
[----:B0--3--:R-:W-:-:S02]  /*6f00*/  IADD3 R13, R48, 0x1c0, RZ ;  /* 0x000001c0300d7810 */ /* 0x009fc40007ffe0ff */
[----:B------:R-:W-:Y:S01]  /*6f10*/  LEA.HI.SX32 R197, R197, R48, 0x1b ;  /* 0x00000030c5c57211 */ /* 0x000fe200078fdaff */
[----:B------:R-:W-:Y:S05]  /*6f20*/  @!P2 BRA `(.L_x_4428) ;  /* 0x000000100000a947 */ /* 0x000fea0003800000 */
[----:B--2---:R0:W-:Y:S02]  /*6f30*/  RED.E.ADD.F32.FTZ.RN.STRONG.GPU [R14.64+-0xb00], R17 ;  /* 0xfff500110e00798e */ /* 0x0041e4000c10e784 */
.L_x_4428:
[----:B------:R-:W-:Y:S05]  /*6f40*/  BSYNC B0 ;  /* 0x0000000000007941 */ /* 0x000fea0003800000 */
.L_x_4427:
[----:B------:R-:W3:Y:S01]  /*6f50*/  LDS R197, [R197.X4+0xe50] ;  /* 0x000e5000c5c57984 */ /* 0x000ee20000004800 */
[----:B------:R-:W-:Y:S01]  /*6f60*/  BSSY B0, `(.L_x_4429) ;  /* 0x0000005000007945 */ /* 0x000fe20003800000 */
[----:B0-2---:R-:W-:Y:S02]  /*6f70*/  IADD3 R17, R48, 0x200, RZ ;  /* 0x0000020030117810 */ /* 0x005fe40007ffe0ff */
[----:B------:R-:W-:Y:S01]  /*6f80*/  LEA.HI.SX32 R13, R13, R48, 0x1b ;  /* 0x000000300d0d7211 */ /* 0x000fe200078fdaff */
[----:B------:R-:W-:Y:S05]  /*6f90*/  @!P3 BRA `(.L_x_4430) ;  /* 0x000000100000b947 */ /* 0x000fea0003800000 */
[----:B---3--:R0:W-:Y:S02]  /*6fa0*/  RED.E.ADD.F32.FTZ.RN.STRONG.GPU [R14.64+-0xa00], R197 ;  /* 0xfff600c50e00798e */ /* 0x0081e4000c10e784 */
.L_x_4430:
[----:B------:R-:W-:Y:S05]  /*6fb0*/  BSYNC B0 ;  /* 0x0000000000007941 */ /* 0x000fea0003800000 */
.L_x_4429:
[----:B------:R-:W2:Y:S01]  /*6fc0*/  LDS R13, [R13.X4+0xf50] ;  /* 0x000f50000d0d7984 */ /* 0x000ea20000004800 */
[----:B------:R-:W-:Y:S01]  /*6fd0*/  BSSY B0, `(.L_x_4431) ;  /* 0x0000004000007945 */ /* 0x000fe20003800000 */
[----:B------:R-:W-:Y:S01]  /*6fe0*/  LEA.HI.SX32 R16, R17, R48, 0x1b ;  /* 0x0000003011107211 */ /* 0x000fe200078fdaff */
[----:B------:R-:W-:Y:S05]  /*6ff0*/  @!P4 BRA `(.L_x_4432) ;  /* 0x000000100000c947 */ /* 0x000fea0003800000 */
[----:B--2---:R2:W-:Y:S02]  /*7000*/  RED.E.ADD.F32.FTZ.RN.STRONG.GPU [R14.64+-0x900], R13 ;  /* 0xfff7000d0e00798e */ /* 0x0045e4000c10e784 */
.L_x_4432:
[----:B------:R-:W-:Y:S05]  /*7010*/  BSYNC B0 ;  /* 0x0000000000007941 */ /* 0x000fea0003800000 */
.L_x_4431:
[----:B--2---:R2:W4:Y:S01]  /*7020*/  LDS R13, [R16.X4+0x1050] ;  /* 0x00105000100d7984 */ /* 0x0045220000004800 */
[----:B------:R-:W-:Y:S01]  /*7030*/  BSSY B0, `(.L_x_4433) ;  /* 0x0000005000007945 */ /* 0x000fe20003800000 */
[----:B------:R-:W-:-:S02]  /*7040*/  IADD3 R17, R48, 0x240, RZ ;  /* 0x0000024030117810 */ /* 0x000fc40007ffe0ff */
[----:B0--3--:R-:W-:Y:S01]  /*7050*/  IADD3 R197, R48, 0x280, RZ ;  /* 0x0000028030c57810 */ /* 0x009fe20007ffe0ff */
[----:B------:R-:W-:Y:S05]  /*7060*/  @!P5 BRA `(.L_x_4434) ;  /* 0x000000100000d947 */ /* 0x000fea0003800000 */
[----:B----4-:R0:W-:Y:S02]  /*7070*/  RED.E.ADD.F32.FTZ.RN.STRONG.GPU [R14.64+-0x800], R13 ;  /* 0xfff8000d0e00798e */ /* 0x0101e4000c10e784 */
.L_x_4434:
[----:B------:R-:W-:Y:S05]  /*7080*/  BSYNC B0 ;  /* 0x0000000000007941 */ /* 0x000fea0003800000 */
.L_x_4433:
        /* <DEDUP_REMOVED lines=14> */
.L_x_4436:
[----:B------:R-:W-:Y:S05]  /*7170*/  BSYNC B0 ;  /* 0x0000000000007941 */ /* 0x000fea0003800000 */
.L_x_4435:
[----:B------:R-:W3:Y:S01]  /*7180*/  LDS R197, [R197.X4+0x1250] ;  /* 0x00125000c5c57984 */ /* 0x000ee20000004800 */
[----:B------:R-:W-:Y:S01]  /*7190*/  BSSY B0, `(.L_x_4437) ;  /* 0x0000005000007945 */ /* 0x000fe20003800000 */
[----:B0-----:R-:W-:-:S02]  /*71a0*/  IADD3 R17, R48, 0x300, RZ ;  /* 0x0000030030117810 */ /* 0x001fc40007ffe0ff */
[----:B------:R-:W-:Y:S01]  /*71b0*/  LEA.HI.SX32 R13, R13, R48, 0x1b ;  /* 0x000000300d0d7211 */ /* 0x000fe200078fdaff */
[----:B------:R-:W-:Y:S05]  /*71c0*/  @!P0 BRA `(.L_x_4438) ;  /* 0x0000001000008947 */ /* 0x000fea0003800000 */
[----:B---3--:R0:W-:Y:S02]  /*71d0*/  RED.E.ADD.F32.FTZ.RN.STRONG.GPU [R14.64+-0x600], R197 ;  /* 0xfffa00c50e00798e */ /* 0x0081e4000c10e784 */
.L_x_4438:
[----:B------:R-:W-:Y:S05]  /*71e0*/  BSYNC B0 ;  /* 0x0000000000007941 */ /* 0x000fea0003800000 */
.L_x_4437:
[----:B------:R-:W4:Y:S01]  /*71f0*/  LDS R13, [R13.X4+0x1350] ;  /* 0x001350000d0d7984 */ /* 0x000f220000004800 */
[----:B------:R-:W-:Y:S01]  /*7200*/  BSSY B0, `(.L_x_4439) ;  /* 0x0000005000007945 */ /* 0x000fe20003800000 */
[----:B0--3--:R-:W-:Y:S02]  /*7210*/  IADD3 R197, R48, 0x340, RZ ;  /* 0x0000034030c57810 */ /* 0x009fe40007ffe0ff */
[----:B------:R-:W-:Y:S01]  /*7220*/  LEA.HI.SX32 R17, R17, R48, 0x1b ;  /* 0x0000003011117211 */ /* 0x000fe200078fdaff */
[----:B------:R-:W-:Y:S05]  /*7230*/  @!P1 BRA `(.L_x_4440) ;  /* 0x0000001000009947 */ /* 0x000fea0003800000 */
[----:B----4-:R0:W-:Y:S02]  /*7240*/  RED.E.ADD.F32.FTZ.RN.STRONG.GPU [R14.64+-0x500], R13 ;  /* 0xfffb000d0e00798e */ /* 0x0101e4000c10e784 */
.L_x_4440:
[----:B------:R-:W-:Y:S05]  /*7250*/  BSYNC B0 ;  /* 0x0000000000007941 */ /* 0x000fea0003800000 */
.L_x_4439:
[----:B------:R-:W3:Y:S01]  /*7260*/  LDS R17, [R17.X4+0x1450] ;  /* 0x0014500011117984 */ /* 0x000ee20000004800 */
[----:B------:R-:W-:Y:S01]  /*7270*/  BSSY B0, `(.L_x_4441) ;  /* 0x0000005000007945 */ /* 0x000fe20003800000 */
[----:B0---4-:R-:W-:Y:S02]  /*7280*/  IADD3 R13, R48, 0x380, RZ ;  /* 0x00000380300d7810 */ /* 0x011fe40007ffe0ff */
[----:B------:R-:W-:Y:S01]  /*7290*/  LEA.HI.SX32 R197, R197, R48, 0x1b ;  /* 0x00000030c5c57211 */ /* 0x000fe200078fdaff */
[----:B------:R-:W-:Y:S05]  /*72a0*/  @!P2 BRA `(.L_x_4442) ;  /* 0x000000100000a947 */ /* 0x000fea0003800000 */
[----:B---3--:R0:W-:Y:S02]  /*72b0*/  RED.E.ADD.F32.FTZ.RN.STRONG.GPU [R14.64+-0x400], R17 ;  /* 0xfffc00110e00798e */ /* 0x0081e4000c10e784 */
.L_x_4442:
[----:B------:R-:W-:Y:S05]  /*72c0*/  BSYNC B0 ;  /* 0x0000000000007941 */ /* 0x000fea0003800000 */
.L_x_4441:
[----:B------:R-:W4:Y:S01]  /*72d0*/  LDS R197, [R197.X4+0x1550] ;  /* 0x00155000c5c57984 */ /* 0x000f220000004800 */
[----:B------:R-:W-:Y:S01]  /*72e0*/  BSSY B0, `(.L_x_4443) ;  /* 0x0000005000007945 */ /* 0x000fe20003800000 */
[----:B0--3--:R-:W-:-:S02]  /*72f0*/  IADD3 R17, R48, 0x3c0, RZ ;  /* 0x000003c030117810 */ /* 0x009fc40007ffe0ff */
[----:B------:R-:W-:Y:S01]  /*7300*/  LEA.HI.SX32 R13, R13, R48, 0x1b ;  /* 0x000000300d0d7211 */ /* 0x000fe200078fdaff */
[----:B------:R-:W-:Y:S05]  /*7310*/  @!P3 BRA `(.L_x_4444) ;  /* 0x000000100000b947 */ /* 0x000fea0003800000 */
[----:B----4-:R0:W-:Y:S02]  /*7320*/  RED.E.ADD.F32.FTZ.RN.STRONG.GPU [R14.64+-0x300], R197 ;  /* 0xfffd00c50e00798e */ /* 0x0101e4000c10e784 */
.L_x_4444:
[----:B------:R-:W-:Y:S05]  /*7330*/  BSYNC B0 ;  /* 0x0000000000007941 */ /* 0x000fea0003800000 */
.L_x_4443:
[----:B------:R-:W3:Y:S01]  /*7340*/  LDS R13, [R13.X4+0x1650] ;  /* 0x001650000d0d7984 */ /* 0x000ee20000004800 */
[----:B------:R-:W-:Y:S01]  /*7350*/  BSSY B0, `(.L_x_4445) ;  /* 0x0000004000007945 */ /* 0x000fe20003800000 */
[----:B------:R-:W-:Y:S01]  /*7360*/  LEA.HI.SX32 R17, R17, R48, 0x1b ;  /* 0x0000003011117211 */ /* 0x000fe200078fdaff */
[----:B------:R-:W-:Y:S05]  /*7370*/  @!P4 BRA `(.L_x_4446) ;  /* 0x000000100000c947 */ /* 0x000fea0003800000 */
[----:B---3--:R3:W-:Y:S02]  /*7380*/  RED.E.ADD.F32.FTZ.RN.STRONG.GPU [R14.64+-0x200], R13 ;  /* 0xfffe000d0e00798e */ /* 0x0087e4000c10e784 */
.L_x_4446:
[----:B------:R-:W-:Y:S05]  /*7390*/  BSYNC B0 ;  /* 0x0000000000007941 */ /* 0x000fea0003800000 */
.L_x_4445:
[----:B------:R-:W0:Y:S01]  /*73a0*/  LDS R17, [R17.X4+0x1750] ;  /* 0x0017500011117984 */ /* 0x000e220000004800 */
[----:B------:R-:W-:Y:S01]  /*73b0*/  BSSY B0, `(.L_x_4447) ;  /* 0x0000003000007945 */ /* 0x000fe20003800000 */
[----:B------:R-:W-:Y:S05]  /*73c0*/  @!P5 BRA `(.L_x_4448) ;  /* 0x000000100000d947 */ /* 0x000fea0003800000 */
[----:B0-----:R0:W-:Y:S02]  /*73d0*/  RED.E.ADD.F32.FTZ.RN.STRONG.GPU [R14.64+-0x100], R17 ;  /* 0xffff00110e00798e */ /* 0x0011e4000c10e784 */
.L_x_4448:
[----:B------:R-:W-:Y:S05]  /*73e0*/  BSYNC B0 ;  /* 0x0000000000007941 */ /* 0x000fea0003800000 */
.L_x_4447:
[----:B0--3--:R-:W0:Y:S01]  /*73f0*/  SHFL.DOWN PT, R15, R18, 0x1, 0x1f ;  /* 0x08201f00120f7f89 */ /* 0x009e2200000e0000 */
[C---:B------:R-:W-:Y:S01]  /*7400*/  ISETP.GT.AND P0, PT, R49.reuse, 0x1e, PT ;  /* 0x0000001e3100780c */ /* 0x040fe20003f04270 */
        /* <DEDUP_REMOVED lines=13> */
[----:B------:R-:W-:-:S02]  /*74e0*/  FFMA.FTZ R25, R14, R60, R25 ;  /* 0x0000003c0e197223 */ /* 0x000fc40000010019 */
        /* <DEDUP_REMOVED lines=10> */
[C---:B------:R-:W-:Y:S02]  /*7590*/  FMUL.FTZ R155, R108.reuse, R155 ;  /* 0x0000009b6c9b7220 */ /* 0x040fe40000410000 */
[----:B------:R-:W-:Y:S02]  /*75a0*/  FFMA.FTZ R142, R21, R142, R13 ;  /* 0x0000008e158e7223 */ /* 0x000fe4000001000d */
[----:B------:R-:W-:Y:S02]  /*75b0*/  FMUL.FTZ R13, R108, R173 ;  /* 0x000000ad6c0d7220 */ /* 0x000fe40000410000 */
[----:B------:R-:W-:Y:S02]  /*75c0*/  FMUL.FTZ R126, R126, R151 ;  /* 0x000000977e7e7220 */ /* 0x000fe40000410000 */
[----:B------:R-:W-:-:S02]  /*75d0*/  FMUL.FTZ R152, R152, R13 ;  /* 0x0000000d98987220 */ /* 0x000fc40000410000 */
[----:B------:R-:W-:Y:S02]  /*75e0*/  FMUL.FTZ R13, R108, R164 ;  /* 0x000000a46c0d7220 */ /* 0x000fe40000410000 */
[----:B------:R-:W-:Y:S02]  /*75f0*/  FFMA.FTZ R152, R179, R14, R152 ;  /* 0x0000000eb3987223 */ /* 0x000fe40000010098 */
[----:B------:R-:W-:Y:S02]  /*7600*/  FMUL.FTZ R13, R148, R13 ;  /* 0x0000000d940d7220 */ /* 0x000fe40000410000 */
[----:B0-----:R-:W-:Y:S02]  /*7610*/  @!P0 FADD.FTZ R18, R18, R17 ;  /* 0x0000001112128221 */ /* 0x001fe40000010000 */
[----:B------:R-:W-:Y:S02]  /*7620*/  FFMA.FTZ R137, R156, R137, R13 ;  /* 0x000000899c897223 */ /* 0x000fe4000001000d */
[----:B---3--:R-:W-:Y:S01]  /*7630*/  @!P0 FADD.FTZ R12, R12, R15 ;  /* 0x0000000f0c0c8221 */ /* 0x008fe20000010000 */
[----:B------:R-:W0:Y:S01]  /*7640*/  SHFL.DOWN PT, R17, R18, 0x4, 0x1f ;  /* 0x08801f0012117f89 */ /* 0x000e2200000e0000 */
[----:B------:R-:W-:Y:S01]  /*7650*/  ISETP.GT.AND P0, PT, R49, 0x1b, PT ;  /* 0x0000001b3100780c */ /* 0x000fe20003f04270 */
[----:B------:R-:W-:-:S02]  /*7660*/  FMUL.FTZ R13, R134, R183 ;  /* 0x000000b7860d7220 */ /* 0x000fc40000410000 */
[----:B------:R-:W3:Y:S01]  /*7670*/  SHFL.DOWN PT, R15, R12, 0x4, 0x1f ;  /* 0x08801f000c0f7f89 */ /* 0x000ee200000e0000 */
        /* <DEDUP_REMOVED lines=8> */
[----:B------:R-:W-:Y:S02]  /*7700*/  FMUL.FTZ R189, R160, R189 ;  /* 0x000000bda0bd7220 */ /* 0x000fe40000410000 */
[----:B------:R-:W-:Y:S02]  /*7710*/  FMUL.FTZ R14, R108, R149 ;  /* 0x000000956c0e7220 */ /* 0x000fe40000410000 */
[----:B0-----:R-:W-:Y:S02]  /*7720*/  @!P0 FADD.FTZ R18, R18, R17 ;  /* 0x0000001112128221 */ /* 0x001fe40000010000 */
[----:B------:R-:W-:-:S02]  /*7730*/  FFMA.FTZ R78, R13, R65, R78 ;  /* 0x000000410d4e7223 */ /* 0x000fc4000001004e */
[----:B---3--:R-:W-:Y:S01]  /*7740*/  @!P0 FADD.FTZ R12, R12, R15 ;  /* 0x0000000f0c0c8221 */ /* 0x008fe20000010000 */
[----:B------:R-:W0:Y:S01]  /*7750*/  SHFL.DOWN PT, R17, R18, 0x8, 0x1f ;  /* 0x09001f0012117f89 */ /* 0x000e2200000e0000 */
[----:B------:R-:W-:Y:S01]  /*7760*/  ISETP.GT.AND P0, PT, R49, 0x17, PT ;  /* 0x000000173100780c */ /* 0x000fe20003f04270 */
[----:B------:R-:W-:Y:S02]  /*7770*/  FFMA.FTZ R189, R176, R13, R189 ;  /* 0x0000000db0bd7223 */ /* 0x000fe400000100bd */
[----:B------:R-:W3:Y:S01]  /*7780*/  SHFL.DOWN PT, R15, R12, 0x8, 0x1f ;  /* 0x09001f000c0f7f89 */ /* 0x000ee200000e0000 */
[-C--:B------:R-:W-:Y:S02]  /*7790*/  FMUL.FTZ R13, R124, R147.reuse ;  /* 0x000000937c0d7220 */ /* 0x080fe40000410000 */
[----:B------:R-:W-:Y:S02]  /*77a0*/  FMUL.FTZ R181, R181, R14 ;  /* 0x0000000eb5b57220 */ /* 0x000fe40000410000 */
[----:B------:R-:W-:-:S02]  /*77b0*/  FMUL.FTZ R147, R108, R147 ;  /* 0x000000936c937220 */ /* 0x000fc40000410000 */
[----:B------:R-:W-:Y:S02]  /*77c0*/  FMUL.FTZ R14, R108, R153 ;  /* 0x000000996c0e7220 */ /* 0x000fe40000410000 */
[----:B------:R-:W-:Y:S02]  /*77d0*/  FMUL.FTZ R147, R174, R147 ;  /* 0x00000093ae937220 */ /* 0x000fe40000410000 */
[----:B------:R-:W-:Y:S02]  /*77e0*/  FMUL.FTZ R191, R191, R14 ;  /* 0x0000000ebfbf7220 */ /* 0x000fe40000410000 */
[----:B------:R-:W-:Y:S02]  /*77f0*/  FMUL.FTZ R14, R108, R143 ;  /* 0x0000008f6c0e7220 */ /* 0x000fe40000410000 */
[----:B------:R-:W-:Y:S02]  /*7800*/  FFMA.FTZ R80, R13, R67, R80 ;  /* 0x000000430d507223 */ /* 0x000fe40000010050 */
        /* <DEDUP_REMOVED lines=10> */
[----:B------:R-:W-:Y:S02]  /*78b0*/  FFMA.FTZ R82, R13, R69, R82 ;  /* 0x000000450d527223 */ /* 0x000fe40000010052 */
[----:B------:R-:W-:Y:S02]  /*78c0*/  FFMA.FTZ R181, R186, R13, R181 ;  /* 0x0000000dbab57223 */ /* 0x000fe400000100b5 */
[----:B------:R-:W-:Y:S02]  /*78d0*/  FMUL.FTZ R122, R122, R153 ;  /* 0x000000997a7a7220 */ /* 0x000fe40000410000 */
[----:B------:R-:W-:Y:S02]  /*78e0*/  FMUL.FTZ R177, R140, R177 ;  /* 0x000000b18cb17220 */ /* 0x000fe40000410000 */
[----:B------:R-:W-:Y:S02]  /*78f0*/  FMUL.FTZ R157, R150, R157 ;  /* 0x0000009d969d7220 */ /* 0x000fe40000410000 */
[----:B------:R-:W-:-:S02]  /*7900*/  FMUL.FTZ R159, R158, R159 ;  /* 0x0000009f9e9f7220 */ /* 0x000fc40000410000 */
[----:B------:R-:W-:Y:S02]  /*7910*/  FMUL.FTZ R155, R188, R155 ;  /* 0x0000009bbc9b7220 */ /* 0x000fe40000410000 */
        /* <DEDUP_REMOVED lines=8> */
[----:B------:R-:W-:Y:S01]  /*79a0*/  FFMA.FTZ R27, R138, R62, R27 ;  /* 0x0000003e8a1b7223 */ /* 0x000fe2000001001b */
        /* <DEDUP_REMOVED lines=47> */
.L_x_4450:
[----:B0-----:R-:W-:Y:S05]  /*7ca0*/  BSYNC B0 ;  /* 0x0000000000007941 */ /* 0x001fea0003800000 */
.L_x_4449:
[----:B------:R-:W-:Y:S02]  /*7cb0*/  IADD3 R135, R135, 0x1, RZ ;  /* 0x0000000187877810 */ /* 0x000fe40007ffe0ff */
[----:B------:R-:W-:Y:S02]  /*7cc0*/  IADD3 R133, P1, R133, 0x1, RZ ;  /* 0x0000000185857810 */ /* 0x000fe40007f3e0ff */
[----:B------:R-:W-:Y:S02]  /*7cd0*/  ISETP.GE.AND P0, PT, R135, c[0x0][0x16c], PT ;  /* 0x00005b0087007a0c */ /* 0x000fe40003f06270 */
[----:B------:R-:W-:-:S11]  /*7ce0*/  IADD3.X R110, RZ, R110, RZ, P1, !PT ;  /* 0x0000006eff6e7210 */ /* 0x000fd60000ffe4ff */
[----:B-12-4-:R-:W-:Y:S01]  /*7cf0*/  @P0 CALL.REL.NOINC `(.L_x_4403) ;  /* 0x0000001000000944 */ /* 0x016fe20003c00000 */
[----:B------:R-:W-:Y:S05]  /*7d00*/  BRA `(.L_x_4451) ;  /* 0xffffcb6000007947 */ /* 0x000fea000383ffff */
.L_x_4403:
[----:B------:R-:W-:Y:S06]  /*7d10*/  BAR.SYNC.DEFER_BLOCKING 0x0 ;  /* 0x0000000000007b1d */ /* 0x000fec0000010000 */
[----:B------:R-:W2:Y:S04]  /*7d20*/  LDG.E.128 R4, [R34.64] ;  /* 0x0000000422047981 */ /* 0x000ea8000c1e1d00 */
[----:B------:R-:W3:Y:S01]  /*7d30*/  LDG.E.128 R8, [R34.64+0x200] ;  /* 0x0002000422087981 */ /* 0x000ee2000c1e1d00 */
[----:B------:R-:W-:-:S02]  /*7d40*/  F2FP.BF16.PACK_AB R83, R109, R80 ;  /* 0x000000506d53723e */ /* 0x000fc400000010ff */
[----:B------:R-:W-:Y:S02]  /*7d50*/  F2FP.BF16.PACK_AB R82, R111, R82 ;  /* 0x000000526f52723e */ /* 0x000fe400000010ff */
[----:B------:R-:W-:Y:S02]  /*7d60*/  F2FP.BF16.PACK_AB R81, R113, R84 ;  /* 0x000000547151723e */ /* 0x000fe400000010ff */
        /* <DEDUP_REMOVED lines=46> */
[----:B------:R-:W-:Y:S01]  /*8050*/  FADD.FTZ R14, R9, R52 ;  /* 0x00000034090e7221 */ /* 0x000fe20000010000 */
[----:B------:R-:W1:Y:S01]  /*8060*/  @!P3 MUFU.RCP R13, R13 ;  /* 0x0000000d000db308 */ /* 0x000e620000001000 */
[----:B------:R-:W-:Y:S01]  /*8070*/  PRMT R9, RZ, 0x5410, R15 ;  /* 0x00005410ff097816 */ /* 0x000fe2000000000f */
[----:B----4-:R-:W-:Y:S01]  /*8080*/  @!P1 FMUL.FTZ R117, R117, R12 ;  /* 0x0000000c75759220 */ /* 0x010fe20000410000 */
[----:B------:R-:W-:-:S02]  /*8090*/  LEA R8, P4, R10, c[0x0][0x330], 0x1 ;  /* 0x0000cc000a087a11 */ /* 0x000fc400078808ff */
[----:B------:R-:W-:Y:S01]  /*80a0*/  FSETP.GTU.FTZ.AND P5, PT, R14, 20, PT ;  /* 0x41a000000e00780b */ /* 0x000fe20003fbc000 */
[--C-:B------:R-:W-:Y:S01]  /*80b0*/  FADD.FTZ R20, R9, R52.reuse ;  /* 0x0000003409147221 */ /* 0x100fe20000010000 */
[----:B------:R-:W-:Y:S01]  /*80c0*/  LEA.HI.X R9, R10, c[0x0][0x334], R21, 0x1, P4 ;  /* 0x0000cd000a097a11 */ /* 0x000fe200020f0c15 */
[----:B------:R-:W2:Y:S01]  /*80d0*/  @!P0 MUFU.RCP R19, R16 ;  /* 0x0000001000138308 */ /* 0x000ea20000001000 */
[----:B------:R-:W-:Y:S01]  /*80e0*/  PRMT R15, RZ, 0x7610, R15 ;  /* 0x00007610ff0f7816 */ /* 0x000fe2000000000f */
[----:B------:R-:W-:Y:S01]  /*80f0*/  @!P6 FMUL.FTZ R11, R18, -1.4426950216293334961 ;  /* 0xbfb8aa3b120be820 */ /* 0x000fe20000410000 */
[----:B------:R-:W-:Y:S01]  /*8100*/  FSETP.GTU.FTZ.AND P4, PT, R20, 20, PT ;  /* 0x41a000001400780b */ /* 0x000fe20003f9c000 */
[----:B0-----:R-:W-:Y:S02]  /*8110*/  @!P2 FADD.FTZ R17, R17, 1 ;  /* 0x3f8000001111a421 */ /* 0x001fe40000010000 */
[----:B------:R-:W-:Y:S02]  /*8120*/  FADD.FTZ R15, R15, R52 ;  /* 0x000000340f0f7221 */ /* 0x000fe40000010000 */
[----:B-1----:R-:W-:Y:S01]  /*8130*/  @!P3 FMUL.FTZ R88, R88, R13 ;  /* 0x0000000d5858b220 */ /* 0x002fe20000410000 */
[----:B---3--:R-:W-:Y:S01]  /*8140*/  PRMT R13, RZ, 0x5410, R4 ;  /* 0x00005410ff0d7816 */ /* 0x008fe20000000004 */
[----:B------:R-:W-:Y:S01]  /*8150*/  @!P5 FMUL.FTZ R10, R14, -1.4426950216293334961 ;  /* 0xbfb8aa3b0e0ad820 */ /* 0x000fe20000410000 */
[----:B------:R-:W0:Y:S01]  /*8160*/  @!P6 MUFU.EX2 R11, R11 ;  /* 0x0000000b000be308 */ /* 0x000e220000000800 */
[----:B------:R-:W-:-:S02]  /*8170*/  FSETP.GTU.FTZ.AND P3, PT, R15, 20, PT ;  /* 0x41a000000f00780b */ /* 0x000fc40003f7c000 */
[----:B------:R-:W-:Y:S01]  /*8180*/  FADD.FTZ R14, R13, R52 ;  /* 0x000000340d0e7221 */ /* 0x000fe20000010000 */
[----:B------:R-:W-:Y:S01]  /*8190*/  PRMT R13, RZ, 0x7610, R4 ;  /* 0x00007610ff0d7816 */ /* 0x000fe20000000004 */
[----:B------:R-:W-:Y:S02]  /*81a0*/  @!P4 FMUL.FTZ R4, R20, -1.4426950216293334961 ;  /* 0xbfb8aa3b1404c820 */ /* 0x000fe40000410000 */
        /* <DEDUP_REMOVED lines=17> */
[----:B------:R-:W0:Y:S01]  /*82c0*/  @!P2 MUFU.RCP R16, R17 ;  /* 0x000000110010a308 */ /* 0x000e220000001000 */
[----:B------:R-:W-:Y:S01]  /*82d0*/  FADD.FTZ R11, R5, R52 ;  /* 0x00000034050b7221 */ /* 0x000fe20000010000 */
[----:B------:R-:W-:Y:S01]  /*82e0*/  PRMT R5, RZ, 0x5410, R6 ;  /* 0x00005410ff057816 */ /* 0x000fe20000000006 */
[----:B---3--:R-:W-:-:S03]  /*82f0*/  @!P6 FMUL.FTZ R92, R92, R15 ;  /* 0x0000000f5c5ce220 */ /* 0x008fc60000410000 */
[----:B------:R-:W-:Y:S01]  /*8300*/  FSETP.GTU.FTZ.AND P6, PT, R11, 20, PT ;  /* 0x41a000000b00780b */ /* 0x000fe20003fdc000 */
[----:B------:R-:W-:Y:S01]  /*8310*/  FADD.FTZ R15, R5, R52 ;  /* 0x00000034050f7221 */ /* 0x000fe20000010000 */
[----:B------:R-:W2:Y:S01]  /*8320*/  @!P1 MUFU.EX2 R13, R13 ;  /* 0x0000000d000d9308 */ /* 0x000ea20000000800 */
[----:B-1----:R-:W-:Y:S01]  /*8330*/  @!P3 FADD.FTZ R12, R12, 1 ;  /* 0x3f8000000c0cb421 */ /* 0x002fe20000010000 */
[----:B------:R-:W-:-:S06]  /*8340*/  PRMT R5, RZ, 0x7610, R6 ;  /* 0x00007610ff057816 */ /* 0x000fcc0000000006 */
[----:B------:R-:W1:Y:S01]  /*8350*/  @!P5 MUFU.RCP R10, R10 ;  /* 0x0000000a000ad308 */ /* 0x000e620000001000 */
[----:B0-----:R-:W-:Y:S01]  /*8360*/  @!P2 FMUL.FTZ R119, R119, R16 ;  /* 0x000000107777a220 */ /* 0x001fe20000410000 */
[----:B------:R-:W-:-:S06]  /*8370*/  FSETP.GTU.FTZ.AND P2, PT, R18, 20, PT ;  /* 0x41a000001200780b */ /* 0x000fcc0003f5c000 */
[----:B------:R0:W3:Y:S01]  /*8380*/  @!P4 MUFU.RCP R19, R4 ;  /* 0x000000040013c308 */ /* 0x0000e20000001000 */
[----:B--2---:R-:W-:Y:S02]  /*8390*/  @!P1 FADD.FTZ R13, R13, 1 ;  /* 0x3f8000000d0d9421 */ /* 0x004fe40000010000 */
[----:B-1----:R-:W-:-:S05]  /*83a0*/  @!P5 FMUL.FTZ R121, R121, R10 ;  /* 0x0000000a7979d220 */ /* 0x002fca0000410000 */
[----:B------:R-:W1:Y:S01]  /*83b0*/  @!P3 MUFU.RCP R12, R12 ;  /* 0x0000000c000cb308 */ /* 0x000e620000001000 */
[--C-:B------:R-:W-:Y:S02]  /*83c0*/  FADD.FTZ R10, R5, R52.reuse ;  /* 0x00000034050a7221 */ /* 0x100fe40000010000 */
[----:B------:R-:W-:Y:S01]  /*83d0*/  @!P6 FMUL.FTZ R5, R11, -1.4426950216293334961 ;  /* 0xbfb8aa3b0b05e820 */ /* 0x000fe20000410000 */
[--C-:B------:R-:W-:Y:S01]  /*83e0*/  PRMT R11, RZ, 0x5410, R7.reuse ;  /* 0x00005410ff0b7816 */ /* 0x100fe20000000007 */
[----:B0-----:R-:W-:Y:S01]  /*83f0*/  @!P2 FMUL.FTZ R4, R18, -1.4426950216293334961 ;  /* 0xbfb8aa3b1204a820 */ /* 0x001fe20000410000 */
[----:B------:R-:W-:Y:S01]  /*8400*/  FSETP.GTU.FTZ.AND P5, PT, R10, 20, PT ;  /* 0x41a000000a00780b */ /* 0x000fe20003fbc000 */
[----:B---3--:R-:W-:Y:S01]  /*8410*/  @!P4 FMUL.FTZ R94, R94, R19 ;  /* 0x000000135e5ec220 */ /* 0x008fe20000410000 */
[----:B------:R-:W0:Y:S01]  /*8420*/  @!P1 MUFU.RCP R13, R13 ;  /* 0x0000000d000d9308 */ /* 0x000e220000001000 */
[----:B------:R-:W-:Y:S01]  /*8430*/  FSETP.GTU.FTZ.AND P4, PT, R15, 20, PT ;  /* 0x41a000000f00780b */ /* 0x000fe20003f9c000 */
[----:B------:R-:W-:Y:S01]  /*8440*/  FADD.FTZ R11, R11, R52 ;  /* 0x000000340b0b7221 */ /* 0x000fe20000010000 */
[----:B------:R-:W-:-:S05]  /*8450*/  PRMT R7, RZ, 0x7610, R7 ;  /* 0x00007610ff077816 */ /* 0x000fca0000000007 */
[----:B------:R-:W2:Y:S01]  /*8460*/  @!P2 MUFU.EX2 R4, R4 ;  /* 0x000000040004a308 */ /* 0x000ea20000000800 */
[----:B------:R-:W-:Y:S02]  /*8470*/  FADD.FTZ R16, R7, R52 ;  /* 0x0000003407107221 */ /* 0x000fe40000010000 */
[----:B-1----:R-:W-:Y:S01]  /*8480*/  @!P3 FMUL.FTZ R123, R123, R12 ;  /* 0x0000000c7b7bb220 */ /* 0x002fe20000410000 */
[----:B------:R-:W-:Y:S01]  /*8490*/  FSETP.GTU.FTZ.AND P3, PT, R11, 20, PT ;  /* 0x41a000000b00780b */ /* 0x000fe20003f7c000 */
[----:B------:R-:W-:Y:S02]  /*84a0*/  @!P5 FMUL.FTZ R7, R10, -1.4426950216293334961 ;  /* 0xbfb8aa3b0a07d820 */ /* 0x000fe40000410000 */
[----:B------:R-:W-:Y:S01]  /*84b0*/  @!P4 FMUL.FTZ R6, R15, -1.4426950216293334961 ;  /* 0xbfb8aa3b0f06c820 */ /* 0x000fe20000410000 */
[----:B------:R-:W1:Y:S01]  /*84c0*/  @!P6 MUFU.EX2 R5, R5 ;  /* 0x000000050005e308 */ /* 0x000e620000000800 */
[----:B0-----:R-:W-:Y:S01]  /*84d0*/  @!P1 FMUL.FTZ R96, R96, R13 ;  /* 0x0000000d60609220 */ /* 0x001fe20000410000 */
[----:B------:R-:W-:-:S06]  /*84e0*/  FSETP.GTU.FTZ.AND P1, PT, R16, 20, PT ;  /* 0x41a000001000780b */ /* 0x000fcc0003f3c000 */
[----:B------:R-:W0:Y:S01]  /*84f0*/  @!P0 MUFU.EX2 R14, R14 ;  /* 0x0000000e000e8308 */ /* 0x000e220000000800 */
[----:B------:R-:W-:Y:S02]  /*8500*/  @!P3 FMUL.FTZ R15, R11, -1.4426950216293334961 ;  /* 0xbfb8aa3b0b0fb820 */ /* 0x000fe40000410000 */
[----:B--2---:R-:W-:Y:S01]  /*8510*/  @!P2 FADD.FTZ R10, R4, 1 ;  /* 0x3f800000040aa421 */ /* 0x004fe20000010000 */
[----:B------:R-:W-:-:S03]  /*8520*/  F2FP.BF16.PACK_AB R4, R107, R78 ;  /* 0x0000004e6b04723e */ /* 0x000fc600000010ff */
[----:B------:R-:W-:Y:S01]  /*8530*/  @!P1 FMUL.FTZ R16, R16, -1.4426950216293334961 ;  /* 0xbfb8aa3b10109820 */ /* 0x000fe20000410000 */
[----:B------:R2:W-:Y:S01]  /*8540*/  @!P4 MUFU.EX2 R12, R6 ;  /* 0x00000006000cc308 */ /* 0x0005e20000000800 */
[----:B-1----:R-:W-:Y:S01]  /*8550*/  @!P6 FADD.FTZ R11, R5, 1 ;  /* 0x3f800000050be421 */ /* 0x002fe20000010000 */
[----:B------:R-:W-:Y:S02]  /*8560*/  F2FP.BF16.PACK_AB R5, R27, R76 ;  /* 0x0000004c1b05723e */ /* 0x000fe400000010ff */
[----:B------:R-:W-:-:S04]  /*8570*/  F2FP.BF16.PACK_AB R27, R123, R94 ;  /* 0x0000005e7b1b723e */ /* 0x000fc800000010ff */
[----:B------:R1:W3:Y:S01]  /*8580*/  @!P5 MUFU.EX2 R13, R7 ;  /* 0x00000007000dd308 */ /* 0x0002e20000000800 */
[----:B--2---:R-:W-:Y:S01]  /*8590*/  F2FP.BF16.PACK_AB R6, R25, R26 ;  /* 0x0000001a1906723e */ /* 0x004fe200000010ff */
[----:B0-----:R-:W-:Y:S01]  /*85a0*/  @!P0 FADD.FTZ R14, R14, 1 ;  /* 0x3f8000000e0e8421 */ /* 0x001fe20000010000 */
[----:B------:R-:W-:Y:S02]  /*85b0*/  F2FP.BF16.PACK_AB R26, R121, R92 ;  /* 0x0000005c791a723e */ /* 0x000fe400000010ff */
[----:B------:R-:W-:-:S03]  /*85c0*/  F2FP.BF16.PACK_AB R25, R119, R90 ;  /* 0x0000005a7719723e */ /* 0x000fc600000010ff */
[----:B------:R-:W0:Y:S01]  /*85d0*/  @!P3 MUFU.EX2 R21, R15 ;  /* 0x0000000f0015b308 */ /* 0x000e220000000800 */
[----:B-1----:R-:W-:-:S05]  /*85e0*/  F2FP.BF16.PACK_AB R7, R23, R24 ;  /* 0x000000181707723e */ /* 0x002fca00000010ff */
[----:B------:R1:W-:Y:S02]  /*85f0*/  STS.128 [R74.X16+0x10], R4 ;  /* 0x000010044a007388 */ /* 0x0003e4000000cc00 */
[----:B------:R2:W4:Y:S01]  /*8600*/  @!P2 MUFU.RCP R35, R10 ;  /* 0x0000000a0023a308 */ /* 0x0005220000001000 */
[----:B---3--:R-:W-:-:S07]  /*8610*/  @!P5 FADD.FTZ R20, R13, 1 ;  /* 0x3f8000000d14d421 */ /* 0x008fce0000010000 */
[----:B------:R3:W5:Y:S01]  /*8620*/  @!P1 MUFU.EX2 R34, R16 ;  /* 0x0000001000229308 */ /* 0x0007620000000800 */
[----:B--2---:R-:W-:Y:S01]  /*8630*/  @!P4 FADD.FTZ R10, R12, 1 ;  /* 0x3f8000000c0ac421 */ /* 0x004fe20000010000 */
[----:B------:R-:W-:-:S06]  /*8640*/  NOP ;  /* 0x0000000000007918 */ /* 0x000fcc0000000000 */
[----:B------:R2:W5:Y:S01]  /*8650*/  @!P0 MUFU.RCP R58, R14 ;  /* 0x0000000e003a8308 */ /* 0x0005620000001000 */
[----:B---3--:R-:W3:Y:S01]  /*8660*/  LDS.128 R16, [R36.X16+0x200] ;  /* 0x0002000024107984 */ /* 0x008ee2000000cc00 */
[----:B0-----:R-:W-:Y:S02]  /*8670*/  @!P3 FADD.FTZ R21, R21, 1 ;  /* 0x3f8000001515b421 */ /* 0x001fe40000010000 */
[----:B----4-:R-:W-:Y:S01]  /*8680*/  @!P2 FMUL.FTZ R98, R98, R35 ;  /* 0x000000236262a220 */ /* 0x010fe20000410000 */
[----:B------:R-:W-:Y:S01]  /*8690*/  IADD3 R41, P2, R41, -0x800, RZ ;  /* 0xfffff80029297810 */ /* 0x000fe20007f5e0ff */
[----:B-1----:R-:W-:Y:S02]  /*86a0*/  FADD.FTZ R5, R117, R50 ;  /* 0x0000003275057221 */ /* 0x002fe40000010000 */
[----:B------:R-:W0:Y:S01]  /*86b0*/  @!P5 MUFU.RCP R20, R20 ;  /* 0x000000140014d308 */ /* 0x000e220000001000 */
[----:B--2---:R-:W1:Y:S01]  /*86c0*/  LDS.128 R12, [R36.X16] ;  /* 0x00000000240c7984 */ /* 0x004e62000000cc00 */
[----:B-----5:R-:W-:Y:S01]  /*86d0*/  @!P1 FADD.FTZ R34, R34, 1 ;  /* 0x3f80000022229421 */ /* 0x020fe20000010000 */
[----:B------:R-:W-:Y:S01]  /*86e0*/  IADD3.X R40, R40, -0x1, RZ, P2, !PT ;  /* 0xffffffff28287810 */ /* 0x000fe200017fe4ff */
[----:B------:R-:W-:-:S04]  /*86f0*/  FADD.FTZ R5, R5, R88 ;  /* 0x0000005805057221 */ /* 0x000fc80000010000 */
[----:B------:R-:W2:Y:S01]  /*8700*/  @!P3 MUFU.RCP R21, R21 ;  /* 0x000000150015b308 */ /* 0x000ea20000001000 */
[----:B------:R-:W-:Y:S02]  /*8710*/  @!P0 FMUL.FTZ R125, R125, R58 ;  /* 0x0000003a7d7d8220 */ /* 0x000fe40000410000 */
[----:B------:R-:W-:-:S03]  /*8720*/  FADD.FTZ R90, R5, R90 ;  /* 0x0000005a055a7221 */ /* 0x000fc60000010000 */
[----:B------:R-:W-:Y:S01]  /*8730*/  F2FP.BF16.PACK_AB R60, R125, R96 ;  /* 0x000000607d3c723e */ /* 0x000fe200000010ff */
[----:B------:R-:W-:Y:S01]  /*8740*/  FADD.FTZ R119, R90, R119 ;  /* 0x000000775a777221 */ /* 0x000fe20000010000 */
[----:B------:R-:W4:Y:S01]  /*8750*/  @!P6 MUFU.RCP R24, R11 ;  /* 0x0000000b0018e308 */ /* 0x000f220000001000 */
[----:B0-----:R-:W-:Y:S02]  /*8760*/  @!P5 FMUL.FTZ R129, R129, R20 ;  /* 0x000000148181d220 */ /* 0x001fe40000410000 */
[----:B------:R-:W-:-:S04]  /*8770*/  FADD.FTZ R92, R119, R92 ;  /* 0x0000005c775c7221 */ /* 0x000fc80000010000 */
[----:B------:R-:W-:Y:S01]  /*8780*/  FADD.FTZ R121, R92, R121 ;  /* 0x000000795c797221 */ /* 0x000fe20000010000 */
[----:B------:R-:W0:Y:S01]  /*8790*/  @!P4 MUFU.RCP R23, R10 ;  /* 0x0000000a0017c308 */ /* 0x000e220000001000 */
[----:B--2---:R-:W-:Y:S01]  /*87a0*/  @!P3 FMUL.FTZ R102, R102, R21 ;  /* 0x000000156666b220 */ /* 0x004fe20000410000 */
[----:B------:R-:W-:Y:S01]  /*87b0*/  IADD3 R42, P3, R42, -0x800, RZ ;  /* 0xfffff8002a2a7810 */ /* 0x000fe20007f7e0ff */
[----:B------:R-:W-:-:S03]  /*87c0*/  IMAD.WIDE R20, R37, 0x10, R8 ;  /* 0x0000001025147825 */ /* 0x000fc600078e0208 */
[----:B------:R-:W-:Y:S01]  /*87d0*/  IADD3.X R43, R43, -0x1, RZ, P3, !PT ;  /* 0xffffffff2b2b7810 */ /* 0x000fe20001ffe4ff */
[----:B------:R-:W-:Y:S01]  /*87e0*/  FADD.FTZ R94, R121, R94 ;  /* 0x0000005e795e7221 */ /* 0x000fe20000010000 */
[----:B------:R-:W2:Y:S01]  /*87f0*/  @!P1 MUFU.RCP R34, R34 ;  /* 0x0000002200229308 */ /* 0x000ea20000001000 */
[----:B---3--:R-:W-:Y:S01]  /*8800*/  STG.E.128 [R20.64+0x200], R16 ;  /* 0x0002001014007986 */ /* 0x008fe2000c101d04 */
[----:B----4-:R-:W-:Y:S01]  /*8810*/  @!P6 FMUL.FTZ R127, R127, R24 ;  /* 0x000000187f7fe220 */ /* 0x010fe20000410000 */
[----:B------:R-:W-:Y:S01]  /*8820*/  F2FP.BF16.PACK_AB R24, R88, R117 ;  /* 0x000000755818723e */ /* 0x000fe200000010ff */
[----:B------:R-:W-:-:S03]  /*8830*/  FADD.FTZ R123, R94, R123 ;  /* 0x0000007b5e7b7221 */ /* 0x000fc60000010000 */
[----:B------:R-:W-:Y:S01]  /*8840*/  F2FP.BF16.PACK_AB R61, R127, R98 ;  /* 0x000000627f3d723e */ /* 0x000fe200000010ff */
[----:B0-----:R-:W-:Y:S01]  /*8850*/  @!P4 FMUL.FTZ R100, R100, R23 ;  /* 0x000000176464c220 */ /* 0x001fe20000410000 */
[----:B-1----:R0:W-:Y:S01]  /*8860*/  STG.E.128 [R20.64], R12 ;  /* 0x0000000c14007986 */ /* 0x0021e2000c101d04 */
[----:B------:R-:W-:-:S03]  /*8870*/  FADD.FTZ R96, R123, R96 ;  /* 0x000000607b607221 */ /* 0x000fc60000010000 */
[----:B------:R-:W-:Y:S01]  /*8880*/  BAR.SYNC.DEFER_BLOCKING 0x0 ;  /* 0x0000000000007b1d */ /* 0x000fe20000010000 */
[----:B------:R-:W-:Y:S01]  /*8890*/  F2FP.BF16.PACK_AB R62, R129, R100 ;  /* 0x00000064813e723e */ /* 0x000fe200000010ff */
[----:B------:R-:W-:Y:S01]  /*88a0*/  FADD.FTZ R125, R96, R125 ;  /* 0x0000007d607d7221 */ /* 0x000fe20000010000 */
[----:B------:R-:W-:Y:S01]  /*88b0*/  IADD3 R46, P4, R46, -0x800, RZ ;  /* 0xfffff8002e2e7810 */ /* 0x000fe20007f9e0ff */
[----:B--2---:R-:W-:Y:S01]  /*88c0*/  @!P1 FMUL.FTZ R131, R131, R34 ;  /* 0x0000002283839220 */ /* 0x004fe20000410000 */
[----:B------:R-:W-:Y:S01]  /*88d0*/  IADD3 R44, P1, R44, -0x800, RZ ;  /* 0xfffff8002c2c7810 */ /* 0x000fe20007f3e0ff */
[----:B------:R-:W-:Y:S01]  /*88e0*/  IMAD R34, R106, c[0x0][0x2f8], RZ ;  /* 0x0000be006a227a24 */ /* 0x000fe200078e02ff */
[----:B------:R-:W-:Y:S01]  /*88f0*/  IADD3.X R47, R47, -0x1, RZ, P4, !PT ;  /* 0xffffffff2f2f7810 */ /* 0x000fe200027fe4ff */
[----:B------:R-:W-:Y:S01]  /*8900*/  FADD.FTZ R98, R125, R98 ;  /* 0x000000627d627221 */ /* 0x000fe20000010000 */
[----:B------:R-:W-:Y:S02]  /*8910*/  F2FP.BF16.PACK_AB R63, R131, R102 ;  /* 0x00000066833f723e */ /* 0x000fe400000010ff */
[----:B------:R-:W-:Y:S01]  /*8920*/  IADD3.X R45, R45, -0x1, RZ, P1, !PT ;  /* 0xffffffff2d2d7810 */ /* 0x000fe20000ffe4ff */
[----:B------:R-:W-:-:S02]  /*8930*/  FADD.FTZ R127, R98, R127 ;  /* 0x0000007f627f7221 */ /* 0x000fc40000010000 */
        /* <DEDUP_REMOVED lines=17> */
[----:B------:R-:W-:-:S03]  /*8a50*/  ISETP.GT.AND P0, PT, R0, 0x1, PT ;  /* 0x000000010000780c */ /* 0x000fc60003f04270 */
[----:B------:R-:W-:-:S05]  /*8a60*/  IMAD.WIDE R2, R37, 0x10, R12 ;  /* 0x0000001025027825 */ /* 0x000fca00078e020c */
[----:B0-----:R0:W-:Y:S04]  /*8a70*/  STG.E.128 [R2.64], R8 ;  /* 0x0000000802007986 */ /* 0x0011e8000c101d04 */
[----:B-1----:R0:W-:Y:S02]  /*8a80*/  STG.E.128 [R2.64+0x200], R4 ;  /* 0x0002000402007986 */ /* 0x0021e4000c101d04 */
[----:B0-----:R-:W-:Y:S01]  /*8a90*/  @!P0 CALL.REL.NOINC `(.L_x_4369) ;  /* 0x0000001000008944 */ /* 0x001fe20003c00000 */
[----:B------:R-:W-:Y:S05]  /*8aa0*/  BRA `(.L_x_4452) ;  /* 0xffff7cd000007947 */ /* 0x000fea000383ffff */
.L_x_4369:
        /* <DEDUP_REMOVED lines=29> */
.L_x_4454:
[----:B------:R-:W-:Y:S05]  /*8c80*/  BSYNC B0 ;  /* 0x0000000000007941 */ /* 0x000fea0003800000 */
.L_x_4453:
        /* <DEDUP_REMOVED lines=28> */
.L_x_4456:
[----:B------:R-:W1:Y:S02]  /*8e50*/  S2R R13, SR_TID.X ;  /* 0x00000000000d7919 */ /* 0x000e640000002100 */
.L_x_4457:
[----:B------:R-:W-:Y:S05]  /*8e60*/  BSYNC B0 ;  /* 0x0000000000007941 */ /* 0x000fea0003800000 */
.L_x_4455:
        /* <DEDUP_REMOVED lines=10> */
.L_x_4458:
        /* <DEDUP_REMOVED lines=26> */
.L_x_4408:
[----:B------:R-:W-:Y:S01]  /*90b0*/  HFMA2.MMA R192, -RZ, RZ, 0, 5.9604644775390625e-08 ;  /* 0x00000001ffc07435 */ /* 0x000fe200000001ff */
[----:B------:R-:W-:Y:S02]  /*90c0*/  MOV R187, R14 ;  /* 0x0000000e00bb7202 */ /* 0x000fe40000000f00 */
[----:B------:R-:W-:-:S02]  /*90d0*/  MOV R191, RZ ;  /* 0x000000ff00bf7202 */ /* 0x000fc40000000f00 */
[----:B------:R-:W-:Y:S02]  /*90e0*/  MOV R194, 0xffffffff ;  /* 0xffffffff00c27802 */ /* 0x000fe40000000f00 */
[----:B------:R-:W-:Y:S02]  /*90f0*/  MOV R12, 0x9110 ;  /* 0x00009110000c7802 */ /* 0x000fe40000000f00 */
[----:B------:R-:W-:Y:S05]  /*9100*/  CALL.REL.NOINC `($__internal_179_$__cuda_sm70_shflsync_up) ;  /* 0x00000ee000007944 */ /* 0x000fea0003c00000 */
[----:B-1----:R-:W-:Y:S01]  /*9110*/  MOV R183, R187 ;  /* 0x000000bb00b77202 */ /* 0x002fe20000000f00 */
[----:B0-----:R-:W-:Y:S05]  /*9120*/  BRA `(.L_x_4459) ;  /* 0xffffc4d000007947 */ /* 0x001fea000383ffff */
.L_x_4409:
[----:B------:R-:W-:Y:S01]  /*9130*/  HFMA2.MMA R192, -RZ, RZ, 0, 5.9604644775390625e-08 ;  /* 0x00000001ffc07435 */ /* 0x000fe200000001ff */
[----:B------:R-:W-:Y:S02]  /*9140*/  MOV R187, R15 ;  /* 0x0000000f00bb7202 */ /* 0x000fe40000000f00 */
[----:B------:R-:W-:Y:S02]  /*9150*/  MOV R191, RZ ;  /* 0x000000ff00bf7202 */ /* 0x000fe40000000f00 */
[----:B------:R-:W-:Y:S02]  /*9160*/  MOV R194, 0xffffffff ;  /* 0xffffffff00c27802 */ /* 0x000fe40000000f00 */
[----:B------:R-:W-:-:S02]  /*9170*/  MOV R12, 0x9190 ;  /* 0x00009190000c7802 */ /* 0x000fc40000000f00 */
[----:B01----:R-:W-:Y:S05]  /*9180*/  CALL.REL.NOINC `($__internal_179_$__cuda_sm70_shflsync_up) ;  /* 0x00000e6000007944 */ /* 0x003fea0003c00000 */
        /* <DEDUP_REMOVED lines=10> */
[----:B------:R-:W-:Y:S05]  /*9230*/  CALL.REL.NOINC `($__internal_179_$__cuda_sm70_shflsync_up) ;  /* 0x00000db000007944 */ /* 0x000fea0003c00000 */
[----:B0-----:R-:W-:Y:S01]  /*9240*/  HFMA2.MMA R192, -RZ, RZ, 0, 1.1920928955078125e-07 ;  /* 0x00000002ffc07435 */ /* 0x001fe200000001ff */
[----:B-1----:R-:W-:Y:S02]  /*9250*/  MOV R14, R187 ;  /* 0x000000bb000e7202 */ /* 0x002fe40000000f00 */
[----:B------:R-:W-:-:S02]  /*9260*/  MOV R187, R166 ;  /* 0x000000a600bb7202 */ /* 0x000fc40000000f00 */
[----:B------:R-:W-:Y:S02]  /*9270*/  MOV R191, RZ ;  /* 0x000000ff00bf7202 */ /* 0x000fe40000000f00 */
[----:B------:R-:W-:Y:S02]  /*9280*/  MOV R194, 0xffffffff ;  /* 0xffffffff00c27802 */ /* 0x000fe40000000f00 */
[----:B------:R-:W-:Y:S02]  /*9290*/  MOV R12, 0x92b0 ;  /* 0x000092b0000c7802 */ /* 0x000fe40000000f00 */
[----:B------:R-:W-:Y:S05]  /*92a0*/  CALL.REL.NOINC `($__internal_179_$__cuda_sm70_shflsync_up) ;  /* 0x00000d4000007944 */ /* 0x000fea0003c00000 */
        /* <DEDUP_REMOVED lines=8> */
[----:B------:R-:W-:Y:S05]  /*9330*/  CALL.REL.NOINC `($__internal_179_$__cuda_sm70_shflsync_up) ;  /* 0x00000cb000007944 */ /* 0x000fea0003c00000 */
[----:B0-----:R-:W-:Y:S01]  /*9340*/  HFMA2.MMA R192, -RZ, RZ, 0, 2.384185791015625e-07 ;  /* 0x00000004ffc07435 */ /* 0x001fe200000001ff */
[----:B-1----:R-:W-:Y:S02]  /*9350*/  MOV R14, R187 ;  /* 0x000000bb000e7202 */ /* 0x002fe40000000f00 */
[----:B------:R-:W-:Y:S02]  /*9360*/  MOV R187, R166 ;  /* 0x000000a600bb7202 */ /* 0x000fe40000000f00 */
[----:B------:R-:W-:Y:S02]  /*9370*/  MOV R191, RZ ;  /* 0x000000ff00bf7202 */ /* 0x000fe40000000f00 */
[----:B------:R-:W-:Y:S02]  /*9380*/  MOV R194, 0xffffffff ;  /* 0xffffffff00c27802 */ /* 0x000fe40000000f00 */
[----:B------:R-:W-:Y:S02]  /*9390*/  MOV R12, 0x93b0 ;  /* 0x000093b0000c7802 */ /* 0x000fe40000000f00 */
[----:B------:R-:W-:Y:S05]  /*93a0*/  CALL.REL.NOINC `($__internal_179_$__cuda_sm70_shflsync_up) ;  /* 0x00000c4000007944 */ /* 0x000fea0003c00000 */
        /* <DEDUP_REMOVED lines=8> */
[----:B------:R-:W-:Y:S05]  /*9430*/  CALL.REL.NOINC `($__internal_179_$__cuda_sm70_shflsync_up) ;  /* 0x00000bb000007944 */ /* 0x000fea0003c00000 */
[----:B0-----:R-:W-:Y:S01]  /*9440*/  HFMA2.MMA R192, -RZ, RZ, 0, 4.76837158203125e-07 ;  /* 0x00000008ffc07435 */ /* 0x001fe200000001ff */
[----:B-1----:R-:W-:Y:S02]  /*9450*/  MOV R14, R187 ;  /* 0x000000bb000e7202 */ /* 0x002fe40000000f00 */
[----:B------:R-:W-:Y:S02]  /*9460*/  MOV R187, R166 ;  /* 0x000000a600bb7202 */ /* 0x000fe40000000f00 */
[----:B------:R-:W-:Y:S02]  /*9470*/  MOV R191, RZ ;  /* 0x000000ff00bf7202 */ /* 0x000fe40000000f00 */
[----:B------:R-:W-:Y:S02]  /*9480*/  MOV R194, 0xffffffff ;  /* 0xffffffff00c27802 */ /* 0x000fe40000000f00 */
[----:B------:R-:W-:Y:S02]  /*9490*/  MOV R12, 0x94b0 ;  /* 0x000094b0000c7802 */ /* 0x000fe40000000f00 */
[----:B------:R-:W-:Y:S05]  /*94a0*/  CALL.REL.NOINC `($__internal_179_$__cuda_sm70_shflsync_up) ;  /* 0x00000b4000007944 */ /* 0x000fea0003c00000 */
        /* <DEDUP_REMOVED lines=8> */
[----:B------:R-:W-:Y:S05]  /*9530*/  CALL.REL.NOINC `($__internal_179_$__cuda_sm70_shflsync_up) ;  /* 0x00000ab000007944 */ /* 0x000fea0003c00000 */
[----:B0-----:R-:W-:Y:S01]  /*9540*/  HFMA2.MMA R192, -RZ, RZ, 0, 9.5367431640625e-07 ;  /* 0x00000010ffc07435 */ /* 0x001fe200000001ff */
[----:B-1----:R-:W-:Y:S02]  /*9550*/  MOV R185, R187 ;  /* 0x000000bb00b97202 */ /* 0x002fe40000000f00 */
[----:B------:R-:W-:Y:S02]  /*9560*/  MOV R187, R166 ;  /* 0x000000a600bb7202 */ /* 0x000fe40000000f00 */
[----:B------:R-:W-:Y:S02]  /*9570*/  MOV R191, RZ ;  /* 0x000000ff00bf7202 */ /* 0x000fe40000000f00 */
[----:B------:R-:W-:Y:S02]  /*9580*/  MOV R194, 0xffffffff ;  /* 0xffffffff00c27802 */ /* 0x000fe40000000f00 */
[----:B------:R-:W-:Y:S02]  /*9590*/  MOV R12, 0x95b0 ;  /* 0x000095b0000c7802 */ /* 0x000fe40000000f00 */
[----:B------:R-:W-:Y:S05]  /*95a0*/  CALL.REL.NOINC `($__internal_179_$__cuda_sm70_shflsync_up) ;  /* 0x00000a4000007944 */ /* 0x000fea0003c00000 */
[----:B-1----:R-:W-:Y:S01]  /*95b0*/  MOV R12, R187 ;  /* 0x000000bb000c7202 */ /* 0x002fe20000000f00 */
[----:B0-----:R-:W-:Y:S05]  /*95c0*/  BRA `(.L_x_4460) ;  /* 0xffffc1b000007947 */ /* 0x001fea000383ffff */
.L_x_4412:
[----:B------:R-:W-:Y:S01]  /*95d0*/  HFMA2.MMA R192, -RZ, RZ, 0, 5.9604644775390625e-08 ;  /* 0x00000001ffc07435 */ /* 0x000fe200000001ff */
[----:B------:R-:W-:-:S02]  /*95e0*/  MOV R187, R166 ;  /* 0x000000a600bb7202 */ /* 0x000fc40000000f00 */
[----:B------:R-:W-:Y:S02]  /*95f0*/  MOV R191, RZ ;  /* 0x000000ff00bf7202 */ /* 0x000fe40000000f00 */
[----:B------:R-:W-:Y:S02]  /*9600*/  MOV R194, 0xffffffff ;  /* 0xffffffff00c27802 */ /* 0x000fe40000000f00 */
[----:B------:R-:W-:Y:S02]  /*9610*/  MOV R12, 0x9630 ;  /* 0x00009630000c7802 */ /* 0x000fe40000000f00 */
[----:B01----:R-:W-:Y:S05]  /*9620*/  CALL.REL.NOINC `($__internal_179_$__cuda_sm70_shflsync_up) ;  /* 0x000009c000007944 */ /* 0x003fea0003c00000 */
[----:B0-----:R-:W-:Y:S01]  /*9630*/  HFMA2.MMA R192, -RZ, RZ, 0, 5.9604644775390625e-08 ;  /* 0x00000001ffc07435 */ /* 0x001fe200000001ff */
[----:B-1----:R-:W-:Y:S02]  /*9640*/  MOV R14, R187 ;  /* 0x000000bb000e7202 */ /* 0x002fe40000000f00 */
[----:B------:R-:W-:Y:S02]  /*9650*/  MOV R187, R189 ;  /* 0x000000bd00bb7202 */ /* 0x000fe40000000f00 */
[----:B------:R-:W-:Y:S02]  /*9660*/  MOV R191, RZ ;  /* 0x000000ff00bf7202 */ /* 0x000fe40000000f00 */
[----:B------:R-:W-:-:S02]  /*9670*/  MOV R194, 0xffffffff ;  /* 0xffffffff00c27802 */ /* 0x000fc40000000f00 */
[----:B------:R-:W-:Y:S02]  /*9680*/  MOV R12, 0x96a0 ;  /* 0x000096a0000c7802 */ /* 0x000fe40000000f00 */
[----:B------:R-:W-:Y:S05]  /*9690*/  CALL.REL.NOINC `($__internal_179_$__cuda_sm70_shflsync_up) ;  /* 0x0000095000007944 */ /* 0x000fea0003c00000 */
[----:B------:R-:W-:Y:S01]  /*96a0*/  HFMA2.MMA R196, -RZ, RZ, 0, 0 ;  /* 0x00000000ffc47435 */ /* 0x000fe200000001ff */
[----:B------:R-:W-:Y:S02]  /*96b0*/  MOV R166, R14 ;  /* 0x0000000e00a67202 */ /* 0x000fe40000000f00 */
[----:B-1----:R-:W-:Y:S02]  /*96c0*/  MOV R183, R187 ;  /* 0x000000bb00b77202 */ /* 0x002fe40000000f00 */
[----:B------:R-:W-:Y:S02]  /*96d0*/  MOV R195, R20 ;  /* 0x0000001400c37202 */ /* 0x000fe40000000f00 */
[----:B------:R-:W-:Y:S02]  /*96e0*/  MOV R15, 0x1f ;  /* 0x0000001f000f7802 */ /* 0x000fe40000000f00 */
[----:B------:R-:W-:Y:S02]  /*96f0*/  MOV R198, 0xffffffff ;  /* 0xffffffff00c67802 */ /* 0x000fe40000000f00 */
[----:B------:R-:W-:-:S02]  /*9700*/  MOV R12, 0x9720 ;  /* 0x00009720000c7802 */ /* 0x000fc40000000f00 */
[----:B0-----:R-:W-:Y:S05]  /*9710*/  CALL.REL.NOINC `($__internal_178_$__cuda_sm70_shflsync_idx_p) ;  /* 0x0000089000007944 */ /* 0x001fea0003c00000 */
[----:B0-----:R-:W-:Y:S01]  /*9720*/  HFMA2.MMA R196, -RZ, RZ, 0, 0 ;  /* 0x00000000ffc47435 */ /* 0x001fe200000001ff */
[----:B-1----:R-:W-:-:S02]  /*9730*/  MOV R20, R15 ;  /* 0x0000000f00147202 */ /* 0x002fc40000000f00 */
[----:B------:R-:W-:Y:S02]  /*9740*/  MOV R195, R21 ;  /* 0x0000001500c37202 */ /* 0x000fe40000000f00 */
[----:B------:R-:W-:Y:S02]  /*9750*/  MOV R15, 0x1f ;  /* 0x0000001f000f7802 */ /* 0x000fe40000000f00 */
[----:B------:R-:W-:Y:S02]  /*9760*/  MOV R198, 0xffffffff ;  /* 0xffffffff00c67802 */ /* 0x000fe40000000f00 */
[----:B------:R-:W-:Y:S02]  /*9770*/  MOV R12, 0x9790 ;  /* 0x00009790000c7802 */ /* 0x000fe40000000f00 */
[----:B------:R-:W-:Y:S05]  /*9780*/  CALL.REL.NOINC `($__internal_178_$__cuda_sm70_shflsync_idx_p) ;  /* 0x0000082000007944 */ /* 0x000fea0003c00000 */
[----:B-1----:R-:W-:Y:S01]  /*9790*/  MOV R13, R15 ;  /* 0x0000000f000d7202 */ /* 0x002fe20000000f00 */
[----:B0-----:R-:W-:Y:S05]  /*97a0*/  BRA `(.L_x_4461) ;  /* 0xffffc15000007947 */ /* 0x001fea000383ffff */
.L_x_4415:
[----:B------:R-:W-:Y:S01]  /*97b0*/  HFMA2.MMA R186, -RZ, RZ, 0, 5.9604644775390625e-08 ;  /* 0x00000001ffba7435 */ /* 0x000fe200000001ff */
[----:B------:R-:W-:Y:S02]  /*97c0*/  MOV R171, R14 ;  /* 0x0000000e00ab7202 */ /* 0x000fe40000000f00 */
[----:B------:R-:W-:-:S02]  /*97d0*/  MOV R172, 0x1f ;  /* 0x0000001f00ac7802 */ /* 0x000fc40000000f00 */
[----:B------:R-:W-:Y:S02]  /*97e0*/  MOV R181, 0xffffffff ;  /* 0xffffffff00b57802 */ /* 0x000fe40000000f00 */
[----:B------:R-:W-:Y:S02]  /*97f0*/  MOV R12, 0x9810 ;  /* 0x00009810000c7802 */ /* 0x000fe40000000f00 */
[----:B------:R-:W-:Y:S05]  /*9800*/  CALL.REL.NOINC `($__internal_177_$__cuda_sm70_shflsync_down) ;  /* 0x0000076000007944 */ /* 0x000fea0003c00000 */
[----:B-1----:R-:W-:Y:S01]  /*9810*/  MOV R165, R172 ;  /* 0x000000ac00a57202 */ /* 0x002fe20000000f00 */
[----:B0-----:R-:W-:Y:S05]  /*9820*/  BRA `(.L_x_4462) ;  /* 0xffffc5b000007947 */ /* 0x001fea000383ffff */
.L_x_4416:
[----:B------:R-:W-:Y:S01]  /*9830*/  HFMA2.MMA R186, -RZ, RZ, 0, 5.9604644775390625e-08 ;  /* 0x00000001ffba7435 */ /* 0x000fe200000001ff */
[----:B------:R-:W-:Y:S02]  /*9840*/  MOV R171, R15 ;  /* 0x0000000f00ab7202 */ /* 0x000fe40000000f00 */
[----:B------:R-:W-:Y:S02]  /*9850*/  MOV R172, 0x1f ;  /* 0x0000001f00ac7802 */ /* 0x000fe40000000f00 */
[----:B------:R-:W-:Y:S02]  /*9860*/  MOV R181, 0xffffffff ;  /* 0xffffffff00b57802 */ /* 0x000fe40000000f00 */
[----:B------:R-:W-:-:S02]  /*9870*/  MOV R12, 0x9890 ;  /* 0x00009890000c7802 */ /* 0x000fc40000000f00 */
[----:B01----:R-:W-:Y:S05]  /*9880*/  CALL.REL.NOINC `($__internal_177_$__cuda_sm70_shflsync_down) ;  /* 0x000006e000007944 */ /* 0x003fea0003c00000 */
        /* <DEDUP_REMOVED lines=9> */
[----:B------:R-:W-:Y:S05]  /*9920*/  CALL.REL.NOINC `($__internal_177_$__cuda_sm70_shflsync_down) ;  /* 0x0000064000007944 */ /* 0x000fea0003c00000 */
[----:B0-----:R-:W-:Y:S01]  /*9930*/  HFMA2.MMA R186, -RZ, RZ, 0, 1.1920928955078125e-07 ;  /* 0x00000002ffba7435 */ /* 0x001fe200000001ff */
[----:B-1----:R-:W-:Y:S02]  /*9940*/  MOV R14, R172 ;  /* 0x000000ac000e7202 */ /* 0x002fe40000000f00 */
[----:B------:R-:W-:-:S02]  /*9950*/  MOV R171, R15 ;  /* 0x0000000f00ab7202 */ /* 0x000fc40000000f00 */
[----:B------:R-:W-:Y:S02]  /*9960*/  MOV R172, 0x1f ;  /* 0x0000001f00ac7802 */ /* 0x000fe40000000f00 */
[----:B------:R-:W-:Y:S02]  /*9970*/  MOV R181, 0xffffffff ;  /* 0xffffffff00b57802 */ /* 0x000fe40000000f00 */
[----:B------:R-:W-:Y:S02]  /*9980*/  MOV R12, 0x99a0 ;  /* 0x000099a0000c7802 */ /* 0x000fe40000000f00 */
[----:B------:R-:W-:Y:S05]  /*9990*/  CALL.REL.NOINC `($__internal_177_$__cuda_sm70_shflsync_down) ;  /* 0x000005d000007944 */ /* 0x000fea0003c00000 */
[----:B-1----:R-:W-:Y:S01]  /*99a0*/  @!P3 FFMA.FTZ R15, R165, R172, R15 ;  /* 0x000000aca50fb223 */ /* 0x002fe2000001000f */
[----:B0-----:R-:W-:Y:S01]  /*99b0*/  HFMA2.MMA R186, -RZ, RZ, 0, 2.384185791015625e-07 ;  /* 0x00000004ffba7435 */ /* 0x001fe200000001ff */
[----:B------:R-:W-:Y:S01]  /*99c0*/  @!P3 FMUL.FTZ R165, R14, R165 ;  /* 0x000000a50ea5b220 */ /* 0x000fe20000410000 */
[----:B------:R-:W-:Y:S02]  /*99d0*/  MOV R172, 0x1f ;  /* 0x0000001f00ac7802 */ /* 0x000fe40000000f00 */
[----:B------:R-:W-:Y:S02]  /*99e0*/  MOV R181, 0xffffffff ;  /* 0xffffffff00b57802 */ /* 0x000fe40000000f00 */
[----:B------:R-:W-:-:S02]  /*99f0*/  MOV R171, R165 ;  /* 0x000000a500ab7202 */ /* 0x000fc40000000f00 */
[----:B------:R-:W-:Y:S02]  /*9a00*/  MOV R12, 0x9a20 ;  /* 0x00009a20000c7802 */ /* 0x000fe40000000f00 */
[----:B------:R-:W-:Y:S05]  /*9a10*/  CALL.REL.NOINC `($__internal_177_$__cuda_sm70_shflsync_down) ;  /* 0x0000055000007944 */ /* 0x000fea0003c00000 */
[----:B0-----:R-:W-:Y:S01]  /*9a20*/  HFMA2.MMA R186, -RZ, RZ, 0, 2.384185791015625e-07 ;  /* 0x00000004ffba7435 */ /* 0x001fe200000001ff */
[----:B-1----:R-:W-:Y:S02]  /*9a30*/  MOV R14, R172 ;  /* 0x000000ac000e7202 */ /* 0x002fe40000000f00 */
[----:B------:R-:W-:Y:S02]  /*9a40*/  MOV R171, R15 ;  /* 0x0000000f00ab7202 */ /* 0x000fe40000000f00 */
[----:B------:R-:W-:Y:S02]  /*9a50*/  MOV R172, 0x1f ;  /* 0x0000001f00ac7802 */ /* 0x000fe40000000f00 */
[----:B------:R-:W-:Y:S02]  /*9a60*/  MOV R181, 0xffffffff ;  /* 0xffffffff00b57802 */ /* 0x000fe40000000f00 */
[----:B------:R-:W-:Y:S02]  /*9a70*/  MOV R12, 0x9a90 ;  /* 0x00009a90000c7802 */ /* 0x000fe40000000f00 */
[----:B------:R-:W-:Y:S05]  /*9a80*/  CALL.REL.NOINC `($__internal_177_$__cuda_sm70_shflsync_down) ;  /* 0x000004e000007944 */ /* 0x000fea0003c00000 */
[----:B-1----:R-:W-:Y:S01]  /*9a90*/  @!P2 FFMA.FTZ R15, R165, R172, R15 ;  /* 0x000000aca50fa223 */ /* 0x002fe2000001000f */
[----:B0-----:R-:W-:Y:S01]  /*9aa0*/  HFMA2.MMA R186, -RZ, RZ, 0, 4.76837158203125e-07 ;  /* 0x00000008ffba7435 */ /* 0x001fe200000001ff */
[----:B------:R-:W-:Y:S01]  /*9ab0*/  @!P2 FMUL.FTZ R165, R14, R165 ;  /* 0x000000a50ea5a220 */ /* 0x000fe20000410000 */
[----:B------:R-:W-:-:S02]  /*9ac0*/  MOV R172, 0x1f ;  /* 0x0000001f00ac7802 */ /* 0x000fc40000000f00 */
[----:B------:R-:W-:Y:S02]  /*9ad0*/  MOV R181, 0xffffffff ;  /* 0xffffffff00b57802 */ /* 0x000fe40000000f00 */
[----:B------:R-:W-:Y:S02]  /*9ae0*/  MOV R171, R165 ;  /* 0x000000a500ab7202 */ /* 0x000fe40000000f00 */
[----:B------:R-:W-:Y:S02]  /*9af0*/  MOV R12, 0x9b10 ;  /* 0x00009b10000c7802 */ /* 0x000fe40000000f00 */
[----:B------:R-:W-:Y:S05]  /*9b00*/  CALL.REL.NOINC `($__internal_177_$__cuda_sm70_shflsync_down) ;  /* 0x0000046000007944 */ /* 0x000fea0003c00000 */
[----:B0-----:R-:W-:Y:S01]  /*9b10*/  HFMA2.MMA R186, -RZ, RZ, 0, 4.76837158203125e-07 ;  /* 0x00000008ffba7435 */ /* 0x001fe200000001ff */
[----:B-1----:R-:W-:Y:S02]  /*9b20*/  MOV R14, R172 ;  /* 0x000000ac000e7202 */ /* 0x002fe40000000f00 */
[----:B------:R-:W-:Y:S02]  /*9b30*/  MOV R171, R15 ;  /* 0x0000000f00ab7202 */ /* 0x000fe40000000f00 */
[----:B------:R-:W-:Y:S02]  /*9b40*/  MOV R172, 0x1f ;  /* 0x0000001f00ac7802 */ /* 0x000fe40000000f00 */
[----:B------:R-:W-:-:S02]  /*9b50*/  MOV R181, 0xffffffff ;  /* 0xffffffff00b57802 */ /* 0x000fc40000000f00 */
[----:B------:R-:W-:Y:S02]  /*9b60*/  MOV R12, 0x9b80 ;  /* 0x00009b80000c7802 */ /* 0x000fe40000000f00 */
[----:B------:R-:W-:Y:S05]  /*9b70*/  CALL.REL.NOINC `($__internal_177_$__cuda_sm70_shflsync_down) ;  /* 0x000003f000007944 */ /* 0x000fea0003c00000 */
        /* <DEDUP_REMOVED lines=9> */
[----:B------:R-:W-:Y:S05]  /*9c10*/  CALL.REL.NOINC `($__internal_177_$__cuda_sm70_shflsync_down) ;  /* 0x0000035000007944 */ /* 0x000fea0003c00000 */
[----:B0-----:R-:W-:Y:S01]  /*9c20*/  HFMA2.MMA R186, -RZ, RZ, 0, 9.5367431640625e-07 ;  /* 0x00000010ffba7435 */ /* 0x001fe200000001ff */
[----:B-1----:R-:W-:Y:S02]  /*9c30*/  MOV R14, R172 ;  /* 0x000000ac000e7202 */ /* 0x002fe40000000f00 */
[----:B------:R-:W-:Y:S02]  /*9c40*/  MOV R171, R167 ;  /* 0x000000a700ab7202 */ /* 0x000fe40000000f00 */
[----:B------:R-:W-:Y:S02]  /*9c50*/  MOV R172, 0x1f ;  /* 0x0000001f00ac7802 */ /* 0x000fe40000000f00 */
[----:B------:R-:W-:Y:S02]  /*9c60*/  MOV R181, 0xffffffff ;  /* 0xffffffff00b57802 */ /* 0x000fe40000000f00 */
[----:B------:R-:W-:Y:S02]  /*9c70*/  MOV R12, 0x9c90 ;  /* 0x00009c90000c7802 */ /* 0x000fe40000000f00 */
[----:B------:R-:W-:Y:S05]  /*9c80*/  CALL.REL.NOINC `($__internal_177_$__cuda_sm70_shflsync_down) ;  /* 0x000002e000007944 */ /* 0x000fea0003c00000 */
[----:B-1----:R-:W-:Y:S01]  /*9c90*/  @!P0 FFMA.FTZ R167, R169, R172, R167 ;  /* 0x000000aca9a78223 */ /* 0x002fe200000100a7 */
[----:B------:R-:W-:Y:S01]  /*9ca0*/  HFMA2.MMA R196, -RZ, RZ, 0, 0 ;  /* 0x00000000ffc47435 */ /* 0x000fe200000001ff */
[----:B------:R-:W-:Y:S01]  /*9cb0*/  @!P0 FMUL.FTZ R169, R14, R169 ;  /* 0x000000a90ea98220 */ /* 0x000fe20000410000 */
[----:B------:R-:W-:-:S02]  /*9cc0*/  MOV R15, 0x1f ;  /* 0x0000001f000f7802 */ /* 0x000fc40000000f00 */
[----:B------:R-:W-:Y:S02]  /*9cd0*/  MOV R198, 0xffffffff ;  /* 0xffffffff00c67802 */ /* 0x000fe40000000f00 */
[----:B------:R-:W-:Y:S02]  /*9ce0*/  MOV R195, R169 ;  /* 0x000000a900c37202 */ /* 0x000fe40000000f00 */
[----:B------:R-:W-:Y:S02]  /*9cf0*/  MOV R12, 0x9d10 ;  /* 0x00009d10000c7802 */ /* 0x000fe40000000f00 */
[----:B0-----:R-:W-:Y:S05]  /*9d00*/  CALL.REL.NOINC `($__internal_178_$__cuda_sm70_shflsync_idx_p) ;  /* 0x000002a000007944 */ /* 0x001fea0003c00000 */
[----:B0-----:R-:W-:Y:S01]  /*9d10*/  HFMA2.MMA R196, -RZ, RZ, 0, 0 ;  /* 0x00000000ffc47435 */ /* 0x001fe200000001ff */
[----:B-1----:R-:W-:Y:S02]  /*9d20*/  MOV R14, R15 ;  /* 0x0000000f000e7202 */ /* 0x002fe40000000f00 */
[----:B------:R-:W-:Y:S02]  /*9d30*/  MOV R195, R167 ;  /* 0x000000a700c37202 */ /* 0x000fe40000000f00 */
[----:B------:R-:W-:Y:S02]  /*9d40*/  MOV R15, 0x1f ;  /* 0x0000001f000f7802 */ /* 0x000fe40000000f00 */
[----:B------:R-:W-:-:S02]  /*9d50*/  MOV R198, 0xffffffff ;  /* 0xffffffff00c67802 */ /* 0x000fc40000000f00 */
[----:B------:R-:W-:Y:S02]  /*9d60*/  MOV R12, 0x9d80 ;  /* 0x00009d80000c7802 */ /* 0x000fe40000000f00 */
[----:B------:R-:W-:Y:S05]  /*9d70*/  CALL.REL.NOINC `($__internal_178_$__cuda_sm70_shflsync_idx_p) ;  /* 0x0000023000007944 */ /* 0x000fea0003c00000 */
[----:B------:R-:W-:Y:S01]  /*9d80*/  HFMA2.MMA R186, -RZ, RZ, 0, 5.9604644775390625e-08 ;  /* 0x00000001ffba7435 */ /* 0x000fe200000001ff */
[----:B------:R-:W-:Y:S02]  /*9d90*/  MOV R165, R14 ;  /* 0x0000000e00a57202 */ /* 0x000fe40000000f00 */
[----:B-1----:R-:W-:Y:S02]  /*9da0*/  MOV R170, R15 ;  /* 0x0000000f00aa7202 */ /* 0x002fe40000000f00 */
[----:B------:R-:W-:Y:S02]  /*9db0*/  MOV R171, R169 ;  /* 0x000000a900ab7202 */ /* 0x000fe40000000f00 */
[----:B------:R-:W-:Y:S02]  /*9dc0*/  MOV R172, 0x1f ;  /* 0x0000001f00ac7802 */ /* 0x000fe40000000f00 */
[----:B------:R-:W-:Y:S02]  /*9dd0*/  MOV R181, 0xffffffff ;  /* 0xffffffff00b57802 */ /* 0x000fe40000000f00 */
[----:B------:R-:W-:-:S02]  /*9de0*/  MOV R12, 0x9e00 ;  /* 0x00009e00000c7802 */ /* 0x000fc40000000f00 */
[----:B0-----:R-:W-:Y:S05]  /*9df0*/  CALL.REL.NOINC `($__internal_177_$__cuda_sm70_shflsync_down) ;  /* 0x0000017000007944 */ /* 0x001fea0003c00000 */
[----:B0-----:R-:W-:Y:S01]  /*9e00*/  HFMA2.MMA R186, -RZ, RZ, 0, 5.9604644775390625e-08 ;  /* 0x00000001ffba7435 */ /* 0x001fe200000001ff */
[----:B-1----:R-:W-:-:S02]  /*9e10*/  MOV R14, R172 ;  /* 0x000000ac000e7202 */ /* 0x002fc40000000f00 */
[----:B------:R-:W-:Y:S02]  /*9e20*/  MOV R171, R167 ;  /* 0x000000a700ab7202 */ /* 0x000fe40000000f00 */
[----:B------:R-:W-:Y:S02]  /*9e30*/  MOV R172, 0x1f ;  /* 0x0000001f00ac7802 */ /* 0x000fe40000000f00 */
[----:B------:R-:W-:Y:S02]  /*9e40*/  MOV R181, 0xffffffff ;  /* 0xffffffff00b57802 */ /* 0x000fe40000000f00 */
[----:B------:R-:W-:Y:S02]  /*9e50*/  MOV R12, 0x9e70 ;  /* 0x00009e70000c7802 */ /* 0x000fe40000000f00 */
[----:B------:R-:W-:Y:S05]  /*9e60*/  CALL.REL.NOINC `($__internal_177_$__cuda_sm70_shflsync_down) ;  /* 0x0000010000007944 */ /* 0x000fea0003c00000 */
[----:B------:R-:W-:Y:S01]  /*9e70*/  HFMA2.MMA R196, -RZ, RZ, 0, 0 ;  /* 0x00000000ffc47435 */ /* 0x000fe200000001ff */
[----:B------:R-:W-:Y:S02]  /*9e80*/  MOV R167, R14 ;  /* 0x0000000e00a77202 */ /* 0x000fe40000000f00 */
[----:B------:R-:W-:Y:S02]  /*9e90*/  MOV R195, R16 ;  /* 0x0000001000c37202 */ /* 0x000fe40000000f00 */
[----:B------:R-:W-:-:S02]  /*9ea0*/  MOV R15, 0x1f ;  /* 0x0000001f000f7802 */ /* 0x000fc40000000f00 */
[----:B------:R-:W-:Y:S02]  /*9eb0*/  MOV R198, 0xffffffff ;  /* 0xffffffff00c67802 */ /* 0x000fe40000000f00 */
[----:B------:R-:W-:Y:S02]  /*9ec0*/  MOV R12, 0x9ee0 ;  /* 0x00009ee0000c7802 */ /* 0x000fe40000000f00 */
[----:B01----:R-:W-:Y:S05]  /*9ed0*/  CALL.REL.NOINC `($__internal_178_$__cuda_sm70_shflsync_idx_p) ;  /* 0x000000d000007944 */ /* 0x003fea0003c00000 */
[----:B0-----:R-:W-:Y:S01]  /*9ee0*/  HFMA2.MMA R196, -RZ, RZ, 0, 0 ;  /* 0x00000000ffc47435 */ /* 0x001fe200000001ff */
[----:B-1----:R-:W-:Y:S02]  /*9ef0*/  MOV R169, R15 ;  /* 0x0000000f00a97202 */ /* 0x002fe40000000f00 */
[----:B------:R-:W-:Y:S02]  /*9f00*/  MOV R195, R17 ;  /* 0x0000001100c37202 */ /* 0x000fe40000000f00 */
[----:B------:R-:W-:Y:S02]  /*9f10*/  MOV R15, 0x1f ;  /* 0x0000001f000f7802 */ /* 0x000fe40000000f00 */
[----:B------:R-:W-:Y:S02]  /*9f20*/  MOV R198, 0xffffffff ;  /* 0xffffffff00c67802 */ /* 0x000fe40000000f00 */
[----:B------:R-:W-:-:S02]  /*9f30*/  MOV R12, 0x9f50 ;  /* 0x00009f50000c7802 */ /* 0x000fc40000000f00 */
[----:B------:R-:W-:Y:S05]  /*9f40*/  CALL.REL.NOINC `($__internal_178_$__cuda_sm70_shflsync_idx_p) ;  /* 0x0000006000007944 */ /* 0x000fea0003c00000 */
[----:B-1----:R-:W-:Y:S01]  /*9f50*/  MOV R171, R15 ;  /* 0x0000000f00ab7202 */ /* 0x002fe20000000f00 */
[----:B0-----:R-:W-:Y:S05]  /*9f60*/  BRA `(.L_x_4463) ;  /* 0xffffc01000007947 */ /* 0x001fea000383ffff */
        .weak           $__internal_177_$__cuda_sm70_shflsync_down
        .type           $__internal_177_$__cuda_sm70_shflsync_down,@function
        .size           $__internal_177_$__cuda_sm70_shflsync_down,($__internal_178_$__cuda_sm70_shflsync_idx_p - $__internal_177_$__cuda_sm70_shflsync_down)
$__internal_177_$__cuda_sm70_shflsync_down:
[----:B------:R-:W-:Y:S01]  /*9f70*/  HFMA2.MMA R13, -RZ, RZ, 0, 0 ;  /* 0x00000000ff0d7435 */ /* 0x000fe200000001ff */
[----:B------:R-:W-:Y:S04]  /*9f80*/  WARPSYNC R181 ;  /* 0x000000b500007348 */ /* 0x000fe80003800000 */
[----:B------:R0:W1:Y:S01]  /*9f90*/  SHFL.DOWN PT, R172, R171, R186, R172 ;  /* 0x080000baabac7389 */ /* 0x00006200000e00ac */
[----:B------:R-:W-:Y:S05]  /*9fa0*/  RET.REL.NODEC R12 `(_Z25selective_scan_bwd_kernelI32Selective_Scan_bwd_kernel_traitsILi64ELi16ELb1ELb1ELb0ELb1ELb1EN3c108BFloat16EfEEv12SSMParamsBwd) ;  /* 0xffff60500c007950 */ /* 0x000fea0003c3ffff */
        .weak           $__internal_178_$__cuda_sm70_shflsync_idx_p
        .type           $__internal_178_$__cuda_sm70_shflsync_idx_p,@function
        .size           $__internal_178_$__cuda_sm70_shflsync_idx_p,($__internal_179_$__cuda_sm70_shflsync_up - $__internal_178_$__cuda_sm70_shflsync_idx_p)
$__internal_178_$__cuda_sm70_shflsync_idx_p:
[----:B------:R-:W-:Y:S01]  /*9fb0*/  MOV R13, 0x0 ;  /* 0x00000000000d7802 */ /* 0x000fe20000000f00 */
[----:B------:R-:W-:Y:S04]  /*9fc0*/  WARPSYNC R198 ;  /* 0x000000c600007348 */ /* 0x000fe80003800000 */
[----:B------:R0:W1:Y:S01]  /*9fd0*/  SHFL.IDX PT, R15, R195, R196, R15 ;  /* 0x000000c4c30f7389 */ /* 0x00006200000e000f */
[----:B------:R-:W-:Y:S05]  /*9fe0*/  RET.REL.NODEC R12 `(_Z25selective_scan_bwd_kernelI32Selective_Scan_bwd_kernel_traitsILi64ELi16ELb1ELb1ELb0ELb1ELb1EN3c108BFloat16EfEEv12SSMParamsBwd) ;  /* 0xffff60100c007950 */ /* 0x000fea0003c3ffff */
        .weak           $__internal_179_$__cuda_sm70_shflsync_up
        .type           $__internal_179_$__cuda_sm70_shflsync_up,@function
        .size           $__internal_179_$__cuda_sm70_shflsync_up,(.L_x_8991 - $__internal_179_$__cuda_sm70_shflsync_up)
$__internal_179_$__cuda_sm70_shflsync_up:
[----:B------:R-:W-:Y:S01]  /*9ff0*/  HFMA2.MMA R13, -RZ, RZ, 0, 0 ;  /* 0x00000000ff0d7435 */ /* 0x000fe200000001ff */
[----:B------:R-:W-:Y:S04]  /*a000*/  WARPSYNC R194 ;  /* 0x000000c200007348 */ /* 0x000fe80003800000 */
[----:B------:R0:W1:Y:S01]  /*a010*/  SHFL.UP PT, R187, R187, R192, R191 ;  /* 0x040000c0bbbb7389 */ /* 0x00006200000e00bf */
[----:B------:R-:W-:Y:S05]  /*a020*/  RET.REL.NODEC R12 `(_Z25selective_scan_bwd_kernelI32Selective_Scan_bwd_kernel_traitsILi64ELi16ELb1ELb1ELb0ELb1ELb1EN3c108BFloat16EfEEv12SSMParamsBwd) ;  /* 0xffff5fd00c007950 */ /* 0x000fea0003c3ffff */
.L_x_4464:
        /* <DEDUP_REMOVED lines=13> */
.L_x_8991:


//--------------------- .text._Z25selective_scan_bwd_kernelI32Selective_Scan_bwd_kernel_traitsILi64ELi16ELb1ELb1ELb1ELb0ELb0EN3c108BFloat16EfEEv12SSMParamsBwd --------------------------
	.section	.text._Z25selective_scan_bwd_kernelI32Selective_Scan_bwd_kernel_traitsILi64ELi16ELb1ELb1ELb1ELb0ELb0EN3c108BFloat16EfEEv12SSMParamsBwd,"ax",@progbits
	.sectioninfo	@"SHI_REGISTERS=254"
	.align	128
        .global         _Z25selective_scan_bwd_kernelI32Selective_Scan_bwd_kernel_traitsILi64ELi16ELb1ELb1ELb1ELb0ELb0EN3c108BFloat16EfEEv12SSMParamsBwd
        .type           _Z25selective_scan_bwd_kernelI32Selective_Scan_bwd_kernel_traitsILi64ELi16ELb1ELb1ELb1ELb0ELb0EN3c108BFloat16EfEEv12SSMParamsBwd,@function
        .size           _Z25selective_scan_bwd_kernelI32Selective_Scan_bwd_kernel_traitsILi64ELi16ELb1ELb1ELb1ELb0ELb0EN3c108BFloat16EfEEv12SSMParamsBwd,(.L_x_8994 - _Z25selective_scan_bwd_kernelI32Selective_Scan_bwd_kernel_traitsILi64ELi16ELb1ELb1ELb1ELb0ELb0EN3c108BFloat16EfEEv12SSMParamsBwd)
        .other          _Z25selective_scan_bwd_kernelI32Selective_Scan_bwd_kernel_traitsILi64ELi16ELb1ELb1ELb1ELb0ELb0EN3c108BFloat16EfEEv12SSMParamsBwd,@"STO_CUDA_ENTRY STV_DEFAULT"
_Z25selective_scan_bwd_kernelI32Selective_Scan_bwd_kernel_traitsILi64ELi16ELb1ELb1ELb1ELb0ELb0EN3c108BFloat16EfEEv12SSMParamsBwd:
.text._Z25selective_scan_bwd_kernelI32Selective_Scan_bwd_kernel_traitsILi64ELi16ELb1ELb1ELb1ELb0ELb0EN3c108BFloat16EfEEv12SSMParamsBwd:
[----:B------:R-:W-:Y:S02]  /*0000*/  MOV R1, c[0x0][0x28] ;  /* 0x00000a0000017a02 */ /* 0x000fe40000000f00 */
[----:B------:R-:W-:Y:S01]  /*0010*/  IABS R17, c[0x0][0x178] ;  /* 0x00005e0000117a13 */ /* 0x000fe20000000000 */
[----:B------:R-:W0:Y:S01]  /*0020*/  S2R R139, SR_CTAID.Y ;  /* 0x00000000008b7919 */ /* 0x000e220000002600 */
[----:B------:R-:W-:Y:S01]  /*0030*/  ISETP.NE.U32.AND P0, PT, RZ, c[0x0][0x238], PT ;  /* 0x00008e00ff007a0c */ /* 0x000fe20003f05070 */
[----:B------:R-:W-:Y:S01]  /*0040*/  HFMA2.MMA R137, -RZ, RZ, 0, 0 ;  /* 0x00000000ff897435 */ /* 0x000fe200000001ff */
[----:B------:R-:W1:Y:S01]  /*0050*/  I2F.RP R0, R17 ;  /* 0x0000001100007306 */ /* 0x000e620000209400 */
[----:B------:R-:W-:Y:S01]  /*0060*/  ULDC.64 UR4, c[0x0][0x118] ;  /* 0x0000460000047ab9 */ /* 0x000fe20000000a00 */
[----:B------:R-:W-:Y:S01]  /*0070*/  ISETP.NE.AND.EX P0, PT, RZ, c[0x0][0x23c], PT, P0 ;  /* 0x00008f00ff007a0c */ /* 0x000fe20003f05300 */
[----:B------:R-:W-:Y:S01]  /*0080*/  CS2R R126, SRZ ;  /* 0x00000000007e7805 */ /* 0x000fe2000001ff00 */
        /* <DEDUP_REMOVED lines=12> */
[C---:B------:R-:W-:Y:S01]  /*0150*/  IMAD R10, R152.reuse, c[0x0][0x1e0], RZ ;  /* 0x00007800980a7a24 */ /* 0x040fe200078e02ff */
[----:B------:R-:W-:Y:S01]  /*0160*/  LOP3.LUT R16, R139, c[0x0][0x178], RZ, 0x3c, !PT ;  /* 0x00005e008b107a12 */ /* 0x000fe200078e3cff */
[----:B------:R1:W5:Y:S01]  /*0170*/  @P1 LDG.E R126, [R4.64] ;  /* 0x00000004047e1981 */ /* 0x000362000c1e1900 */
[----:B------:R2:W3:Y:S01]  /*0180*/  F2I.FTZ.U32.TRUNC.NTZ R7, R6 ;  /* 0x0000000600077305 */ /* 0x0004e2000021f000 */
[----:B------:R-:W-:Y:S01]  /*0190*/  MOV R133, c[0x0][0x174] ;  /* 0x00005d0000857a02 */ /* 0x000fe20000000f00 */
[----:B------:R-:W-:Y:S01]  /*01a0*/  IMAD R12, R152, c[0x0][0x278], RZ ;  /* 0x00009e00980c7a24 */ /* 0x000fe200078e02ff */
[----:B------:R-:W-:Y:S01]  /*01b0*/  ISETP.GE.AND P1, PT, R16, RZ, PT ;  /* 0x000000ff1000720c */ /* 0x000fe20003f26270 */
[----:B------:R-:W-:Y:S01]  /*01c0*/  IMAD R14, R152, c[0x0][0x190], RZ ;  /* 0x00006400980e7a24 */ /* 0x000fe200078e02ff */
[----:B0-----:R-:W-:Y:S01]  /*01d0*/  IABS R2, R139 ;  /* 0x0000008b00027213 */ /* 0x001fe20000000000 */
[C---:B------:R-:W-:Y:S01]  /*01e0*/  IMAD R13, R135.reuse, c[0x0][0x1e4], R10 ;  /* 0x00007900870d7a24 */ /* 0x040fe200078e020a */
[----:B------:R-:W-:Y:S01]  /*01f0*/  ISETP.NE.AND P0, PT, RZ, c[0x0][0x178], PT ;  /* 0x00005e00ff007a0c */ /* 0x000fe20003f05270 */
[C---:B------:R-:W-:Y:S01]  /*0200*/  IMAD R15, R135.reuse, c[0x0][0x194], R14 ;  /* 0x00006500870f7a24 */ /* 0x040fe200078e020e */
[----:B--2---:R-:W-:Y:S01]  /*0210*/  HFMA2.MMA R6, -RZ, RZ, 0, 0 ;  /* 0x00000000ff067435 */ /* 0x004fe200000001ff */
[----:B-1----:R-:W-:Y:S01]  /*0220*/  IMAD.WIDE.U32 R4, R135, c[0x0][0x1e0], RZ ;  /* 0x0000780087047a25 */ /* 0x002fe200078e00ff */
[C---:B------:R-:W-:Y:S01]  /*0230*/  ISETP.GE.AND P3, PT, R133.reuse, 0x1, PT ;  /* 0x000000018500780c */ /* 0x040fe20003f66270 */
[----:B------:R-:W-:Y:S01]  /*0240*/  CS2R R36, SRZ ;  /* 0x0000000000247805 */ /* 0x000fe2000001ff00 */
[----:B------:R-:W-:Y:S01]  /*0250*/  SHF.L.U32 R133, R133, 0xa, RZ ;  /* 0x0000000a85857819 */ /* 0x000fe200000006ff */
[----:B------:R-:W-:Y:S01]  /*0260*/  IMAD R14, R128, c[0x0][0x280], RZ ;  /* 0x0000a000800e7a24 */ /* 0x000fe200078e02ff */
[----:B------:R-:W-:Y:S01]  /*0270*/  IADD3 R5, R5, R13, RZ ;  /* 0x0000000d05057210 */ /* 0x000fe20007ffe0ff */
[----:B------:R-:W-:Y:S01]  /*0280*/  IMAD R16, R152, c[0x0][0x1b0], RZ ;  /* 0x00006c0098107a24 */ /* 0x000fe200078e02ff */
[----:B---3--:R-:W-:Y:S01]  /*0290*/  IADD3 R8, RZ, -R7, RZ ;  /* 0x80000007ff087210 */ /* 0x008fe20007ffe0ff */
[----:B------:R-:W-:Y:S01]  /*02a0*/  IMAD R14, R139, c[0x0][0x284], R14 ;  /* 0x0000a1008b0e7a24 */ /* 0x000fe200078e020e */
[----:B------:R-:W-:Y:S01]  /*02b0*/  IADD3 R13, R133, -0x400, RZ ;  /* 0xfffffc00850d7810 */ /* 0x000fe20007ffe0ff */
[----:B------:R-:W-:-:S04]  /*02c0*/  IMAD.WIDE.U32 R4, R139, c[0x0][0x1e8], R4 ;  /* 0x00007a008b047a25 */ /* 0x000fc800078e0004 */
[----:B------:R-:W-:Y:S02]  /*02d0*/  IMAD R3, R8, R17, RZ ;  /* 0x0000001108037224 */ /* 0x000fe400078e02ff */
[----:B------:R-:W-:Y:S02]  /*02e0*/  IMAD R8, R152, c[0x0][0x1d0], RZ ;  /* 0x0000740098087a24 */ /* 0x000fe400078e02ff */
[----:B------:R-:W-:-:S04]  /*02f0*/  IMAD.HI.U32 R7, R7, R3, R6 ;  /* 0x0000000307077227 */ /* 0x000fc800078e0006 */
[----:B------:R-:W-:Y:S02]  /*0300*/  IMAD R11, R135, c[0x0][0x1d4], R8 ;  /* 0x00007500870b7a24 */ /* 0x000fe400078e0208 */
[----:B------:R-:W-:-:S04]  /*0310*/  IMAD.HI.U32 R131, R7, R2, RZ ;  /* 0x0000000207837227 */ /* 0x000fc800078e00ff */
[----:B------:R-:W-:Y:S01]  /*0320*/  IMAD.WIDE.U32 R6, R135, c[0x0][0x278], RZ ;  /* 0x00009e0087067a25 */ /* 0x000fe200078e00ff */
[----:B------:R-:W-:-:S03]  /*0330*/  IADD3 R0, -R131, RZ, RZ ;  /* 0x000000ff83007210 */ /* 0x000fc60007ffe1ff */
[----:B------:R-:W-:-:S04]  /*0340*/  IMAD.WIDE.U32 R8, R135, c[0x0][0x190], RZ ;  /* 0x0000640087087a25 */ /* 0x000fc800078e00ff */
[----:B------:R-:W-:Y:S01]  /*0350*/  IMAD R0, R17, R0, R2 ;  /* 0x0000000011007224 */ /* 0x000fe200078e0202 */
[----:B------:R-:W-:Y:S01]  /*0360*/  IADD3 R9, R9, R15, RZ ;  /* 0x0000000f09097210 */ /* 0x000fe20007ffe0ff */
[----:B------:R-:W-:Y:S01]  /*0370*/  IMAD.WIDE.U32 R2, R135, c[0x0][0x1d0], RZ ;  /* 0x0000740087027a25 */ /* 0x000fe200078e00ff */
[----:B------:R-:W-:Y:S02]  /*0380*/  SHF.R.S32.HI R15, RZ, 0x1f, R13 ;  /* 0x0000001fff0f7819 */ /* 0x000fe4000001140d */
[----:B------:R-:W-:Y:S01]  /*0390*/  ISETP.GT.U32.AND P4, PT, R17, R0, PT ;  /* 0x000000001100720c */ /* 0x000fe20003f84070 */
[----:B------:R-:W-:Y:S01]  /*03a0*/  IMAD.MOV.U32 R129, RZ, RZ, RZ ;  /* 0x000000ffff817224 */ /* 0x000fe200078e00ff */
[----:B------:R-:W-:Y:S01]  /*03b0*/  IADD3 R3, R3, R11, RZ ;  /* 0x0000000b03037210 */ /* 0x000fe20007ffe0ff */
[----:B------:R-:W-:Y:S02]  /*03c0*/  IMAD R11, R135, c[0x0][0x27c], R12 ;  /* 0x00009f00870b7a24 */ /* 0x000fe400078e020c */
[----:B------:R-:W-:-:S02]  /*03d0*/  IMAD R12, R128, c[0x0][0x1e8], RZ ;  /* 0x00007a00800c7a24 */ /* 0x000fc400078e02ff */
[----:B------:R-:W-:Y:S01]  /*03e0*/  IMAD.WIDE.U32 R2, R139, c[0x0][0x1d8], R2 ;  /* 0x000076008b027a25 */ /* 0x000fe200078e0002 */
[----:B------:R-:W-:-:S03]  /*03f0*/  IADD3 R7, R7, R11, RZ ;  /* 0x0000000b07077210 */ /* 0x000fc60007ffe0ff */
[C---:B------:R-:W-:Y:S02]  /*0400*/  IMAD R12, R139.reuse, c[0x0][0x1ec], R12 ;  /* 0x00007b008b0c7a24 */ /* 0x040fe400078e020c */
[-C--:B------:R-:W-:Y:S01]  /*0410*/  @!P4 IADD3 R0, R0, -R17.reuse, RZ ;  /* 0x800000110000c210 */ /* 0x080fe20007ffe0ff */
[----:B------:R-:W-:Y:S01]  /*0420*/  IMAD.WIDE.U32 R6, R139, c[0x0][0x280], R6 ;  /* 0x0000a0008b067a25 */ /* 0x000fe200078e0006 */
[----:B------:R-:W-:Y:S02]  /*0430*/  @!P4 IADD3 R131, R131, 0x1, RZ ;  /* 0x000000018383c810 */ /* 0x000fe40007ffe0ff */
[----:B------:R-:W-:Y:S01]  /*0440*/  ISETP.GE.U32.AND P2, PT, R0, R17, PT ;  /* 0x000000110000720c */ /* 0x000fe20003f46070 */
[----:B------:R-:W-:Y:S01]  /*0450*/  IMAD R0, R128, c[0x0][0x1d8], RZ ;  /* 0x0000760080007a24 */ /* 0x000fe200078e02ff */
[----:B------:R-:W-:Y:S01]  /*0460*/  IADD3 R121, P4, R13, R4, RZ ;  /* 0x000000040d797210 */ /* 0x000fe20007f9e0ff */
[----:B------:R-:W-:Y:S01]  /*0470*/  IMAD.WIDE.U32 R10, R135, c[0x0][0x1b0], RZ ;  /* 0x00006c00870a7a25 */ /* 0x000fe200078e00ff */
[----:B------:R-:W-:-:S02]  /*0480*/  IADD3 R119, P5, R13, R6, RZ ;  /* 0x000000060d777210 */ /* 0x000fc40007fbe0ff */
[----:B------:R-:W-:Y:S01]  /*0490*/  IADD3.X R4, R15, R5, R12, P4, !PT ;  /* 0x000000050f047210 */ /* 0x000fe200027fe40c */
[----:B------:R-:W-:Y:S01]  /*04a0*/  IMAD R0, R139, c[0x0][0x1dc], R0 ;  /* 0x000077008b007a24 */ /* 0x000fe200078e0200 */
[----:B------:R-:W-:Y:S01]  /*04b0*/  IADD3.X R6, R15, R7, R14, P5, !PT ;  /* 0x000000070f067210 */ /* 0x000fe20002ffe40e */
[----:B------:R-:W-:-:S04]  /*04c0*/  IMAD R17, R135, c[0x0][0x1b4], R16 ;  /* 0x00006d0087117a24 */ /* 0x000fc800078e0210 */
[----:B------:R-:W-:Y:S02]  /*04d0*/  @P2 IADD3 R131, R131, 0x1, RZ ;  /* 0x0000000183832810 */ /* 0x000fe40007ffe0ff */
[----:B------:R-:W-:Y:S02]  /*04e0*/  IADD3 R123, P2, R13, R2, RZ ;  /* 0x000000020d7b7210 */ /* 0x000fe40007f5e0ff */
[----:B------:R-:W-:Y:S02]  /*04f0*/  @!P1 IADD3 R131, -R131, RZ, RZ ;  /* 0x000000ff83839210 */ /* 0x000fe40007ffe1ff */
[----:B------:R-:W-:Y:S02]  /*0500*/  @!P0 LOP3.LUT R131, RZ, c[0x0][0x178], RZ, 0x33, !PT ;  /* 0x00005e00ff838a12 */ /* 0x000fe400078e33ff */
[----:B------:R-:W-:Y:S02]  /*0510*/  IADD3.X R2, R15, R3, R0, P2, !PT ;  /* 0x000000030f027210 */ /* 0x000fe400017fe400 */
[----:B------:R-:W-:Y:S01]  /*0520*/  LEA R122, P0, R123, c[0x0][0x240], 0x1 ;  /* 0x000090007b7a7a11 */ /* 0x000fe200078008ff */
[----:B------:R-:W-:Y:S01]  /*0530*/  IMAD.WIDE.U32 R8, R131, c[0x0][0x1a8], R8 ;  /* 0x00006a0083087a25 */ /* 0x000fe200078e0008 */
[----:B------:R-:W-:-:S02]  /*0540*/  SHF.R.S32.HI R151, RZ, 0x1f, R131 ;  /* 0x0000001fff977819 */ /* 0x000fc40000011483 */
[----:B------:R-:W-:Y:S02]  /*0550*/  LEA.HI.X R123, R123, c[0x0][0x244], R2, 0x1, P0 ;  /* 0x000091007b7b7a11 */ /* 0x000fe400000f0c02 */
[----:B------:R-:W-:Y:S01]  /*0560*/  ISETP.NE.U32.AND P0, PT, RZ, c[0x0][0x260], PT ;  /* 0x00009800ff007a0c */ /* 0x000fe20003f05070 */
[----:B------:R-:W-:Y:S01]  /*0570*/  IMAD R0, R151, c[0x0][0x1a8], RZ ;  /* 0x00006a0097007a24 */ /* 0x000fe200078e02ff */
[----:B------:R-:W-:Y:S01]  /*0580*/  LEA R120, P1, R121, c[0x0][0x248], 0x1 ;  /* 0x0000920079787a11 */ /* 0x000fe200078208ff */
[----:B------:R-:W-:Y:S01]  /*0590*/  IMAD R2, R151, c[0x0][0x1c8], RZ ;  /* 0x0000720097027a24 */ /* 0x000fe200078e02ff */
[----:B------:R-:W-:Y:S01]  /*05a0*/  LEA R118, P2, R119, c[0x0][0x308], 0x1 ;  /* 0x0000c20077767a11 */ /* 0x000fe200078408ff */
[C---:B------:R-:W-:Y:S01]  /*05b0*/  IMAD R3, R131.reuse, c[0x0][0x1ac], R0 ;  /* 0x00006b0083037a24 */ /* 0x040fe200078e0200 */
[----:B------:R-:W-:Y:S01]  /*05c0*/  ISETP.NE.AND.EX P0, PT, RZ, c[0x0][0x264], PT, P0 ;  /* 0x00009900ff007a0c */ /* 0x000fe20003f05300 */
[----:B------:R-:W-:Y:S01]  /*05d0*/  IMAD R5, R131, c[0x0][0x1cc], R2 ;  /* 0x0000730083057a24 */ /* 0x000fe200078e0202 */
[----:B------:R-:W-:-:S02]  /*05e0*/  LEA.HI.X R121, R121, c[0x0][0x24c], R4, 0x1, P1 ;  /* 0x0000930079797a11 */ /* 0x000fc400008f0c04 */
[----:B------:R-:W-:Y:S02]  /*05f0*/  LEA.HI.X R119, R119, c[0x0][0x30c], R6, 0x1, P2 ;  /* 0x0000c30077777a11 */ /* 0x000fe400010f0c06 */
[----:B------:R-:W-:Y:S02]  /*0600*/  ISETP.NE.U32.AND P1, PT, RZ, c[0x0][0x328], PT ;  /* 0x0000ca00ff007a0c */ /* 0x000fe40003f25070 */
[----:B------:R-:W-:Y:S02]  /*0610*/  ISETP.NE.U32.AND P2, PT, RZ, c[0x0][0x348], PT ;  /* 0x0000d200ff007a0c */ /* 0x000fe40003f45070 */
[----:B------:R-:W-:Y:S02]  /*0620*/  IADD3 R11, R11, R17, RZ ;  /* 0x000000110b0b7210 */ /* 0x000fe40007ffe0ff */
[----:B------:R-:W-:Y:S01]  /*0630*/  IADD3 R116, P5, R13, R8, RZ ;  /* 0x000000080d747210 */ /* 0x000fe20007fbe0ff */
[----:B------:R-:W-:Y:S01]  /*0640*/  @P0 IMAD R0, R135, c[0x0][0x164], R139 ;  /* 0x0000590087000a24 */ /* 0x000fe200078e028b */
[----:B------:R-:W-:Y:S01]  /*0650*/  ISETP.NE.AND.EX P1, PT, RZ, c[0x0][0x32c], PT, P1 ;  /* 0x0000cb00ff007a0c */ /* 0x000fe20003f25310 */
[----:B------:R-:W-:Y:S01]  /*0660*/  IMAD.WIDE.U32 R10, R131, c[0x0][0x1c8], R10 ;  /* 0x00007200830a7a25 */ /* 0x000fe200078e000a */
[----:B------:R-:W-:-:S02]  /*0670*/  ISETP.NE.AND.EX P2, PT, RZ, c[0x0][0x34c], PT, P2 ;  /* 0x0000d300ff007a0c */ /* 0x000fc40003f45320 */
[----:B------:R-:W-:Y:S01]  /*0680*/  IADD3 R8, R9, R3, RZ ;  /* 0x0000000309087210 */ /* 0x000fe20007ffe0ff */
[----:B------:R-:W-:Y:S01]  /*0690*/  @P0 IMAD R0, R0, c[0x0][0x174], RZ ;  /* 0x00005d0000000a24 */ /* 0x000fe200078e02ff */
[----:B------:R-:W-:Y:S02]  /*06a0*/  IADD3 R13, P4, R13, R10, RZ ;  /* 0x0000000a0d0d7210 */ /* 0x000fe40007f9e0ff */
[----:B------:R-:W-:Y:S01]  /*06b0*/  IADD3.X R3, R15, R8, RZ, P5, !PT ;  /* 0x000000080f037210 */ /* 0x000fe20002ffe4ff */
[----:B------:R-:W-:Y:S01]  /*06c0*/  @P0 IMAD R0, R0, c[0x0][0x16c], RZ ;  /* 0x00005b0000000a24 */ /* 0x000fe200078e02ff */
[C---:B------:R-:W-:Y:S02]  /*06d0*/  LEA R117, P5, R116.reuse, c[0x0][0x228], 0x1 ;  /* 0x00008a0074757a11 */ /* 0x040fe400078a08ff */
[----:B------:R-:W-:Y:S02]  /*06e0*/  IADD3 R114, R11, R5, RZ ;  /* 0x000000050b727210 */ /* 0x000fe40007ffe0ff */
[----:B------:R-:W-:-:S02]  /*06f0*/  LEA.HI.X R116, R116, c[0x0][0x22c], R3, 0x1, P5 ;  /* 0x00008b0074747a11 */ /* 0x000fc400028f0c03 */
[----:B------:R-:W-:Y:S01]  /*0700*/  CS2R R2, SRZ ;  /* 0x0000000000027805 */ /* 0x000fe2000001ff00 */
[----:B------:R-:W-:Y:S02]  /*0710*/  @P0 MOV R39, 0x8 ;  /* 0x0000000800270802 */ /* 0x000fe40000000f00 */
[----:B------:R-:W-:Y:S02]  /*0720*/  IADD3.X R114, R15, R114, RZ, P4, !PT ;  /* 0x000000720f727210 */ /* 0x000fe400027fe4ff */
[----:B------:R-:W-:Y:S01]  /*0730*/  LEA R115, P6, R13, c[0x0][0x230], 0x1 ;  /* 0x00008c000d737a11 */ /* 0x000fe200078c08ff */
[----:B------:R-:W-:Y:S01]  /*0740*/  @P0 IMAD.WIDE R38, R0, R39, c[0x0][0x260] ;  /* 0x0000980000260625 */ /* 0x000fe200078e0227 */
[C---:B------:R-:W-:Y:S01]  /*0750*/  @P1 LEA R36, P4, R139.reuse, c[0x0][0x328], 0x2 ;  /* 0x0000ca008b241a11 */ /* 0x040fe200078810ff */
[----:B------:R-:W-:Y:S01]  /*0760*/  @!P0 CS2R R38, SRZ ;  /* 0x0000000000268805 */ /* 0x000fe2000001ff00 */
        /* <DEDUP_REMOVED lines=14> */
.L_x_4516:
        /* <DEDUP_REMOVED lines=9> */
[C---:B------:R-:W-:Y:S02]  /*08e0*/  SHF.L.U32 R109, R5.reuse, 0x4, RZ ;  /* 0x00000004056d7819 */ /* 0x040fe400000006ff */
[----:B------:R-:W-:-:S03]  /*08f0*/  IADD3 R0, R5, R124, RZ ;  /* 0x0000007c05007210 */ /* 0x000fc60007ffe0ff */
[----:B--2---:R-:W-:Y:S04]  /*0900*/  STS.128 [R109], R20 ;  /* 0x000000146d007388 */ /* 0x004fe80000000c00 */
[----:B---3--:R0:W-:Y:S01]  /*0910*/  STS.128 [R109+0x200], R28 ;  /* 0x0002001c6d007388 */ /* 0x0081e20000000c00 */
[----:B------:R-:W-:-:S06]  /*0920*/  NOP ;  /* 0x0000000000007918 */ /* 0x000fcc0000000000 */
[----:B------:R-:W-:Y:S04]  /*0930*/  LDS.128 R8, [R0.X16] ;  /* 0x0000000000087984 */ /* 0x000fe8000000cc00 */
[----:B------:R-:W-:Y:S04]  /*0940*/  LDS.128 R4, [R0.X16+0x10] ;  /* 0x0000100000047984 */ /* 0x000fe8000000cc00 */
[----:B------:R-:W-:Y:S06]  /*0950*/  BAR.SYNC.DEFER_BLOCKING 0x0 ;  /* 0x0000000000007b1d */ /* 0x000fec0000010000 */
[----:B------:R-:W2:Y:S04]  /*0960*/  LDG.E.128 R32, [R16.64] ;  /* 0x0000000410207981 */ /* 0x000ea8000c1e1d00 */
[----:B------:R-:W3:Y:S01]  /*0970*/  LDG.E.128 R40, [R16.64+0x200] ;  /* 0x0002000410287981 */ /* 0x000ee2000c1e1d00 */
[----:B------:R-:W-:-:S03]  /*0980*/  IMAD.WIDE R24, R110, 0x10, R118 ;  /* 0x000000106e187825 */ /* 0x000fc600078e0276 */
[----:B--2---:R-:W-:Y:S04]  /*0990*/  STS.128 [R109], R32 ;  /* 0x000000206d007388 */ /* 0x004fe80000000c00 */
[----:B---3--:R-:W-:Y:S01]  /*09a0*/  STS.128 [R109+0x200], R40 ;  /* 0x000200286d007388 */ /* 0x008fe20000000c00 */
        /* <DEDUP_REMOVED lines=8> */
[--C-:B------:R-:W-:Y:S02]  /*0a30*/  PRMT R27, RZ, 0x5410, R23.reuse ;  /* 0x00005410ff1b7816 */ /* 0x100fe40000000017 */
[----:B------:R-:W-:Y:S01]  /*0a40*/  PRMT R87, RZ, 0x7610, R23 ;  /* 0x00007610ff577816 */ /* 0x000fe20000000017 */
[--C-:B-----5:R-:W-:Y:S01]  /*0a50*/  FADD.FTZ R91, R91, R126.reuse ;  /* 0x0000007e5b5b7221 */ /* 0x120fe20000010000 */
[----:B--2---:R-:W-:Y:S01]  /*0a60*/  PRMT R83, RZ, 0x7610, R13 ;  /* 0x00007610ff537816 */ /* 0x004fe2000000000d */
        /* <DEDUP_REMOVED lines=15> */
[----:B---3--:R0:W-:Y:S04]  /*0b60*/  STS.128 [R109], R28 ;  /* 0x0000001c6d007388 */ /* 0x0081e80000000c00 */
[----:B----4-:R-:W-:Y:S01]  /*0b70*/  STS.128 [R109+0x200], R44 ;  /* 0x0002002c6d007388 */ /* 0x010fe20000000c00 */
[----:B------:R-:W-:-:S06]  /*0b80*/  NOP ;  /* 0x0000000000007918 */ /* 0x000fcc0000000000 */
[----:B------:R-:W1:Y:S04]  /*0b90*/  LDS.128 R32, [R0.X16] ;  /* 0x0000000000207984 */ /* 0x000e68000000cc00 */
[----:B------:R2:W3:Y:S01]  /*0ba0*/  LDS.128 R16, [R0.X16+0x10] ;  /* 0x0000100000107984 */ /* 0x0004e2000000cc00 */
[----:B0-----:R-:W-:-:S05]  /*0bb0*/  PRMT R31, RZ, 0x5410, R15 ;  /* 0x00005410ff1f7816 */ /* 0x001fca000000000f */
[----:B------:R-:W-:Y:S01]  /*0bc0*/  FADD.FTZ R76, R31, R126 ;  /* 0x0000007e1f4c7221 */ /* 0x000fe20000010000 */
[----:B--2---:R-:W-:Y:S02]  /*0bd0*/  PRMT R0, RZ, 0x5410, R8 ;  /* 0x00005410ff007816 */ /* 0x004fe40000000008 */
[--C-:B-1----:R-:W-:Y:S02]  /*0be0*/  PRMT R108, RZ, 0x5410, R32.reuse ;  /* 0x00005410ff6c7816 */ /* 0x102fe40000000020 */
[----:B------:R-:W-:Y:S02]  /*0bf0*/  PRMT R107, RZ, 0x7610, R32 ;  /* 0x00007610ff6b7816 */ /* 0x000fe40000000020 */
        /* <DEDUP_REMOVED lines=18> */
[----:B---3--:R-:W-:Y:S01]  /*0d20*/  PRMT R100, RZ, 0x5410, R16 ;  /* 0x00005410ff647816 */ /* 0x008fe20000000010 */
[----:B------:R-:W-:Y:S01]  /*0d30*/  FFMA.FTZ R25, R105, R0, R24 ;  /* 0x0000000069197223 */ /* 0x000fe20000010018 */
[--C-:B------:R-:W-:Y:S01]  /*0d40*/  PRMT R0, RZ, 0x5410, R10.reuse ;  /* 0x00005410ff007816 */ /* 0x100fe2000000000a */
        /* <DEDUP_REMOVED lines=25> */
[-C--:B------:R-:W-:Y:S02]  /*0ee0*/  FMUL.FTZ R62, R95, R137.reuse ;  /* 0x000000895f3e7220 */ /* 0x080fe40000410000 */
[----:B------:R-:W-:Y:S01]  /*0ef0*/  FFMA.FTZ R25, R99, R24, R0 ;  /* 0x0000001863197223 */ /* 0x000fe20000010000 */
[----:B------:R-:W-:Y:S01]  /*0f00*/  PRMT R0, RZ, 0x5410, R5 ;  /* 0x00005410ff007816 */ /* 0x000fe20000000005 */
[----:B------:R-:W-:-:S02]  /*0f10*/  FMUL.FTZ R63, R94, R137 ;  /* 0x000000895e3f7220 */ /* 0x000fc40000410000 */
[----:B------:R-:W-:Y:S02]  /*0f20*/  FMUL.FTZ R60, R92, R137 ;  /* 0x000000895c3c7220 */ /* 0x000fe40000410000 */
[----:B------:R-:W-:Y:S01]  /*0f30*/  FFMA.FTZ R0, R98, R0, R25 ;  /* 0x0000000062007223 */ /* 0x000fe20000010019 */
[----:B------:R-:W-:Y:S02]  /*0f40*/  PRMT R25, RZ, 0x5410, R21 ;  /* 0x00005410ff197816 */ /* 0x000fe40000000015 */
[----:B------:R-:W-:Y:S01]  /*0f50*/  PRMT R21, RZ, 0x5410, R22 ;  /* 0x00005410ff157816 */ /* 0x000fe20000000016 */
[----:B------:R-:W-:Y:S01]  /*0f60*/  FFMA.FTZ R17, R97, R16, R0 ;  /* 0x0000001061117223 */ /* 0x000fe20000010000 */
[----:B------:R-:W-:Y:S01]  /*0f70*/  PRMT R0, RZ, 0x5410, R6 ;  /* 0x00005410ff007816 */ /* 0x000fe20000000006 */
[----:B------:R-:W-:Y:S01]  /*0f80*/  FADD.FTZ R88, R25, R126 ;  /* 0x0000007e19587221 */ /* 0x000fe20000010000 */
[----:B------:R-:W-:Y:S01]  /*0f90*/  PRMT R16, RZ, 0x7610, R6 ;  /* 0x00007610ff107816 */ /* 0x000fe20000000006 */
[----:B------:R-:W-:-:S02]  /*0fa0*/  FADD.FTZ R86, R21, R126 ;  /* 0x0000007e15567221 */ /* 0x000fc40000010000 */
        /* <DEDUP_REMOVED lines=24> */
.L_x_4466:
        /* <DEDUP_REMOVED lines=8> */
[----:B------:R-:W-:Y:S01]  /*11b0*/  CS2R R48, SRZ ;  /* 0x0000000000307805 */ /* 0x000fe2000001ff00 */
[----:B------:R-:W-:-:S02]  /*11c0*/  CS2R R46, SRZ ;  /* 0x00000000002e7805 */ /* 0x000fc4000001ff00 */
.L_x_4515:
[----:B------:R-:W-:Y:S01]  /*11d0*/  SHF.R.S32.HI R0, RZ, 0x1f, R45 ;  /* 0x0000001fff007819 */ /* 0x000fe2000001142d */
[----:B------:R-:W-:-:S04]  /*11e0*/  IMAD.WIDE.U32 R12, R45, c[0x0][0x1a0], RZ ;  /* 0x000068002d0c7a25 */ /* 0x000fc800078e00ff */
[----:B------:R-:W-:Y:S01]  /*11f0*/  IMAD R14, R0, c[0x0][0x1a0], RZ ;  /* 0x00006800000e7a24 */ /* 0x000fe200078e02ff */
[----:B------:R-:W-:-:S03]  /*1200*/  LEA R20, P0, R12, R117, 0x1 ;  /* 0x000000750c147211 */ /* 0x000fc600078008ff */
[----:B------:R-:W-:-:S05]  /*1210*/  IMAD R15, R45, c[0x0][0x1a4], R14 ;  /* 0x000069002d0f7a24 */ /* 0x000fca00078e020e */
[----:B------:R-:W-:-:S04]  /*1220*/  IADD3 R13, R13, R15, RZ ;  /* 0x0000000f0d0d7210 */ /* 0x000fc80007ffe0ff */
[----:B------:R-:W-:-:S05]  /*1230*/  LEA.HI.X R21, R12, R116, R13, 0x1, P0 ;  /* 0x000000740c157211 */ /* 0x000fca00000f0c0d */
[----:B------:R-:W-:-:S05]  /*1240*/  IMAD.WIDE R20, R110, 0x10, R20 ;  /* 0x000000106e147825 */ /* 0x000fca00078e0214 */
[----:B------:R0:W2:Y:S04]  /*1250*/  LDG.E.128 R12, [R20.64] ;  /* 0x00000004140c7981 */ /* 0x0000a8000c1e1d00 */
[----:B------:R0:W3:Y:S01]  /*1260*/  LDG.E.128 R16, [R20.64+0x200] ;  /* 0x0002000414107981 */ /* 0x0000e2000c1e1d00 */
[----:B------:R-:W-:Y:S02]  /*1270*/  IMAD R24, R128, c[0x0][0x180], RZ ;  /* 0x0000600080187a24 */ /* 0x000fe400078e02ff */
[----:B------:R-:W-:-:S04]  /*1280*/  IMAD.WIDE.U32 R22, R139, c[0x0][0x180], RZ ;  /* 0x000060008b167a25 */ /* 0x000fc800078e00ff */
[----:B------:R-:W-:Y:S02]  /*1290*/  IMAD R25, R139, c[0x0][0x184], R24 ;  /* 0x000061008b197a24 */ /* 0x000fe400078e0218 */
[C---:B------:R-:W-:Y:S02]  /*12a0*/  IMAD R24, R0.reuse, c[0x0][0x188], RZ ;  /* 0x0000620000187a24 */ /* 0x040fe400078e02ff */
[----:B------:R-:W-:Y:S01]  /*12b0*/  IMAD R0, R0, c[0x0][0x1c0], RZ ;  /* 0x0000700000007a24 */ /* 0x000fe200078e02ff */
[----:B------:R-:W-:Y:S01]  /*12c0*/  IADD3 R23, R23, R25, RZ ;  /* 0x0000001917177210 */ /* 0x000fe20007ffe0ff */
[C---:B------:R-:W-:Y:S02]  /*12d0*/  IMAD R25, R45.reuse, c[0x0][0x18c], R24 ;  /* 0x000063002d197a24 */ /* 0x040fe400078e0218 */
[----:B------:R-:W-:-:S04]  /*12e0*/  IMAD.WIDE.U32 R26, R45, c[0x0][0x1c0], RZ ;  /* 0x000070002d1a7a25 */ /* 0x000fc800078e00ff */
[----:B------:R-:W-:-:S05]  /*12f0*/  IMAD.WIDE.U32 R22, R45, c[0x0][0x188], R22 ;  /* 0x000062002d167a25 */ /* 0x000fca00078e0016 */
[----:B0-----:R-:W-:Y:S01]  /*1300*/  IADD3 R21, R23, R25, RZ ;  /* 0x0000001917157210 */ /* 0x001fe20007ffe0ff */
[----:B------:R-:W-:Y:S01]  /*1310*/  IMAD R23, R45, c[0x0][0x1c4], R0 ;  /* 0x000071002d177a24 */ /* 0x000fe200078e0200 */
[----:B------:R-:W-:-:S04]  /*1320*/  LEA R24, P0, R22, c[0x0][0x220], 0x2 ;  /* 0x0000880016187a11 */ /* 0x000fc800078010ff */
[----:B------:R-:W-:Y:S02]  /*1330*/  LEA.HI.X R25, R22, c[0x0][0x224], R21, 0x2, P0 ;  /* 0x0000890016197a11 */ /* 0x000fe400000f1415 */
[C---:B------:R-:W-:Y:S02]  /*1340*/  LEA R20, P0, R26.reuse, R115, 0x1 ;  /* 0x000000731a147211 */ /* 0x040fe400078008ff */
[----:B------:R-:W-:Y:S01]  /*1350*/  IADD3 R21, R27, R23, RZ ;  /* 0x000000171b157210 */ /* 0x000fe20007ffe0ff */
[----:B------:R0:W4:Y:S03]  /*1360*/  LDG.E R0, [R24.64] ;  /* 0x0000000418007981 */ /* 0x000126000c1e1900 */
[----:B------:R-:W-:-:S05]  /*1370*/  LEA.HI.X R21, R26, R114, R21, 0x1, P0 ;  /* 0x000000721a157211 */ /* 0x000fca00000f0c15 */
[----:B------:R-:W-:Y:S01]  /*1380*/  IMAD.WIDE R20, R110, 0x10, R20 ;  /* 0x000000106e147825 */ /* 0x000fe200078e0214 */
[----:B--2---:R1:W-:Y:S04]  /*1390*/  STS.128 [R109], R12 ;  /* 0x0000000c6d007388 */ /* 0x0043e80000000c00 */
[----:B---3--:R2:W-:Y:S01]  /*13a0*/  STS.128 [R109+0x200], R16 ;  /* 0x000200106d007388 */ /* 0x0085e20000000c00 */
[----:B------:R-:W-:-:S06]  /*13b0*/  NOP ;  /* 0x0000000000007918 */ /* 0x000fcc0000000000 */
[----:B------:R2:W3:Y:S04]  /*13c0*/  LDG.E.128 R28, [R20.64] ;  /* 0x00000004141c7981 */ /* 0x0004e8000c1e1d00 */
[----:B------:R2:W3:Y:S01]  /*13d0*/  LDG.E.128 R32, [R20.64+0x200] ;  /* 0x0002000414207981 */ /* 0x0004e2000c1e1d00 */
[----:B0-----:R-:W-:Y:S02]  /*13e0*/  SHF.L.U32 R24, R125, 0x1, RZ ;  /* 0x000000017d187819 */ /* 0x001fe400000006ff */
[----:B------:R-:W-:Y:S02]  /*13f0*/  IADD3 R22, R113, -0x1, RZ ;  /* 0xffffffff71167810 */ /* 0x000fe40007ffe0ff */
[----:B-1----:R-:W-:Y:S02]  /*1400*/  LOP3.LUT R13, R24, 0xffffffc0, RZ, 0xc0, !PT ;  /* 0xffffffc0180d7812 */ /* 0x002fe400078ec0ff */
[----:B------:R-:W-:-:S02]  /*1410*/  LOP3.LUT P0, RZ, R125, 0x1f, RZ, 0xc0, !PT ;  /* 0x0000001f7dff7812 */ /* 0x000fc4000780c0ff */
[----:B------:R-:W-:Y:S02]  /*1420*/  LEA.HI R23, R22, R22, RZ, 0x1 ;  /* 0x0000001616177211 */ /* 0x000fe400078f08ff */
[----:B------:R-:W-:Y:S02]  /*1430*/  ISETP.NE.AND P1, PT, R125, RZ, PT ;  /* 0x000000ff7d00720c */ /* 0x000fe40003f25270 */
[----:B------:R-:W-:Y:S02]  /*1440*/  IADD3 R130, R124, R124, R13 ;  /* 0x0000007c7c827210 */ /* 0x000fe40007ffe00d */
[----:B------:R-:W-:Y:S01]  /*1450*/  ISETP.LT.OR P0, PT, R113, 0x2, P0 ;  /* 0x000000027100780c */ /* 0x000fe20000701670 */
[----:B--2---:R-:W-:Y:S01]  /*1460*/  IMAD.IADD R109, R13, 0x1, R124 ;  /* 0x000000010d6d7824 */ /* 0x004fe200078e027c */
[----:B------:R-:W-:Y:S01]  /*1470*/  LOP3.LUT R23, R23, 0xfffffe, RZ, 0xc0, !PT ;  /* 0x00fffffe17177812 */ /* 0x000fe200078ec0ff */
[----:B------:R-:W-:Y:S01]  /*1480*/  LDS.128 R12, [R130.X16] ;  /* 0x00000000820c7984 */ /* 0x000fe2000000cc00 */
[----:B----4-:R-:W-:-:S03]  /*1490*/  FMUL.FTZ R156, R0, 1.4426950216293334961 ;  /* 0x3fb8aa3b009c7820 */ /* 0x010fc60000410000 */
[----:B------:R-:W0:Y:S01]  /*14a0*/  LDS.128 R16, [R130.X16+0x10] ;  /* 0x0000100082107984 */ /* 0x000e22000000cc00 */
[----:B------:R-:W-:Y:S01]  /*14b0*/  FMUL.FTZ R159, R90, R156 ;  /* 0x0000009c5a9f7220 */ /* 0x000fe20000410000 */
[----:B------:R-:W-:Y:S02]  /*14c0*/  IADD3 R22, R22, -R23, RZ ;  /* 0x8000001716167210 */ /* 0x000fe40007ffe0ff */
[----:B------:R-:W-:-:S03]  /*14d0*/  SHF.L.U32 R109, R109, 0x4, RZ ;  /* 0x000000046d6d7819 */ /* 0x000fc600000006ff */
[----:B------:R-:W-:Y:S01]  /*14e0*/  MUFU.EX2 R159, R159 ;  /* 0x0000009f009f7308 */ /* 0x000fe20000000800 */
[----:B------:R-:W-:Y:S01]  /*14f0*/  IADD3 R23, R125, 0x200, RZ ;  /* 0x000002007d177810 */ /* 0x000fe20007ffe0ff */
[----:B------:R-:W-:Y:S01]  /*1500*/  @!P1 IMAD R23, R22, 0x100, R45 ;  /* 0x0000010016179824 */ /* 0x000fe200078e022d */
[----:B------:R-:W-:-:S04]  /*1510*/  @!P0 IADD3 R20, R113, -0x2, RZ ;  /* 0xfffffffe71148810 */ /* 0x000fc80007ffe0ff */
[----:B------:R-:W-:Y:S01]  /*1520*/  SHF.L.U32 R132, R23, 0x2, RZ ;  /* 0x0000000217847819 */ /* 0x000fe200000006ff */
[----:B------:R-:W-:Y:S02]  /*1530*/  @!P0 IMAD R141, R20, c[0x0][0x16c], R45 ;  /* 0x00005b00148d8a24 */ /* 0x000fe400078e022d */
[----:B------:R-:W-:Y:S01]  /*1540*/  FMUL.FTZ R144, R93, R156 ;  /* 0x0000009c5d907220 */ /* 0x000fe20000410000 */
[----:B------:R-:W-:Y:S01]  /*1550*/  MOV R41, RZ ;  /* 0x000000ff00297202 */ /* 0x000fe20000000f00 */
[----:B------:R-:W-:Y:S01]  /*1560*/  @!P0 IMAD.WIDE R140, R141, 0x8, R38 ;  /* 0x000000088d8c8825 */ /* 0x000fe200078e0226 */
[----:B------:R-:W-:-:S03]  /*1570*/  MOV R40, 0x3f800000 ;  /* 0x3f80000000287802 */ /* 0x000fc60000000f00 */
[-C--:B------:R-:W-:Y:S01]  /*1580*/  FMUL.FTZ R143, R88, R156.reuse ;  /* 0x0000009c588f7220 */ /* 0x080fe20000410000 */
[----:B------:R-:W1:Y:S01]  /*1590*/  MUFU.EX2 R144, R144 ;  /* 0x0000009000907308 */ /* 0x000e620000000800 */
[-C--:B------:R-:W-:Y:S02]  /*15a0*/  FMUL.FTZ R145, R91, R156.reuse ;  /* 0x0000009c5b917220 */ /* 0x080fe40000410000 */
[----:B------:R-:W-:-:S05]  /*15b0*/  FMUL.FTZ R146, R86, R156 ;  /* 0x0000009c56927220 */ /* 0x000fca0000410000 */
[----:B------:R-:W2:Y:S01]  /*15c0*/  MUFU.EX2 R143, R143 ;  /* 0x0000008f008f7308 */ /* 0x000ea20000000800 */
[----:B0-----:R-:W-:Y:S02]  /*15d0*/  PRMT R142, RZ, 0x7610, R19 ;  /* 0x00007610ff8e7816 */ /* 0x001fe40000000013 */
[----:B------:R-:W-:-:S05]  /*15e0*/  PRMT R134, RZ, 0x7610, R16 ;  /* 0x00007610ff867816 */ /* 0x000fca0000000010 */
[----:B------:R-:W0:Y:S01]  /*15f0*/  MUFU.EX2 R145, R145 ;  /* 0x0000009100917308 */ /* 0x000e220000000800 */
[----:B------:R-:W-:Y:S01]  /*1600*/  PRMT R138, RZ, 0x7610, R17 ;  /* 0x00007610ff8a7816 */ /* 0x000fe20000000011 */
[-C--:B------:R-:W-:Y:S01]  /*1610*/  FMUL.FTZ R147, R89, R156.reuse ;  /* 0x0000009c59937220 */ /* 0x080fe20000410000 */
[----:B------:R-:W-:Y:S01]  /*1620*/  PRMT R164, RZ, 0x7610, R4 ;  /* 0x00007610ffa47816 */ /* 0x000fe20000000004 */
[----:B------:R-:W-:Y:S01]  /*1630*/  FMUL.FTZ R148, R84, R156 ;  /* 0x0000009c54947220 */ /* 0x000fe20000410000 */
[----:B------:R-:W-:-:S03]  /*1640*/  PRMT R162, RZ, 0x7610, R11 ;  /* 0x00007610ffa27816 */ /* 0x000fc6000000000b */
[----:B------:R-:W4:Y:S01]  /*1650*/  MUFU.EX2 R146, R146 ;  /* 0x0000009200927308 */ /* 0x000f220000000800 */
[----:B------:R-:W-:Y:S02]  /*1660*/  FMUL.FTZ R165, R85, R164 ;  /* 0x000000a455a57220 */ /* 0x000fe40000410000 */
[----:B-1----:R-:W-:Y:S01]  /*1670*/  FMUL.FTZ R164, R159, R144 ;  /* 0x000000909fa47220 */ /* 0x002fe20000410000 */
[----:B------:R-:W-:Y:S01]  /*1680*/  PRMT R136, RZ, 0x5410, R18 ;  /* 0x00005410ff887816 */ /* 0x000fe20000000012 */
[----:B------:R-:W-:Y:S01]  /*1690*/  FMUL.FTZ R149, R87, R156 ;  /* 0x0000009c57957220 */ /* 0x000fe20000410000 */
[----:B------:R-:W-:Y:S02]  /*16a0*/  PRMT R163, RZ, 0x5410, R4 ;  /* 0x00005410ffa37816 */ /* 0x000fe40000000004 */
[----:B------:R-:W1:Y:S01]  /*16b0*/  MUFU.EX2 R147, R147 ;  /* 0x0000009300937308 */ /* 0x000e620000000800 */
[----:B--2---:R-:W-:Y:S01]  /*16c0*/  FMUL.FTZ R164, R143, R164 ;  /* 0x000000a48fa47220 */ /* 0x004fe20000410000 */
[--C-:B------:R-:W-:Y:S01]  /*16d0*/  PRMT R167, RZ, 0x5410, R5.reuse ;  /* 0x00005410ffa77816 */ /* 0x100fe20000000005 */
[C---:B------:R-:W-:Y:S01]  /*16e0*/  FMUL.FTZ R153, R82.reuse, R156 ;  /* 0x0000009c52997220 */ /* 0x040fe20000410000 */
[----:B------:R-:W-:Y:S01]  /*16f0*/  PRMT R166, RZ, 0x7610, R5 ;  /* 0x00007610ffa67816 */ /* 0x000fe20000000005 */
[----:B------:R-:W-:-:S03]  /*1700*/  FMUL.FTZ R168, R82, R163 ;  /* 0x000000a352a87220 */ /* 0x000fc60000410000 */
[----:B------:R-:W2:Y:S01]  /*1710*/  MUFU.EX2 R148, R148 ;  /* 0x0000009400947308 */ /* 0x000ea20000000800 */
[----:B------:R-:W-:Y:S01]  /*1720*/  PRMT R171, RZ, 0x5410, R6 ;  /* 0x00005410ffab7816 */ /* 0x000fe20000000006 */
[----:B0-----:R-:W-:Y:S01]  /*1730*/  FMUL.FTZ R163, R145, R164 ;  /* 0x000000a491a37220 */ /* 0x001fe20000410000 */
[--C-:B------:R-:W-:Y:S01]  /*1740*/  PRMT R173, RZ, 0x5410, R7.reuse ;  /* 0x00005410ffad7816 */ /* 0x100fe20000000007 */
[----:B------:R-:W-:Y:S01]  /*1750*/  FMUL.FTZ R154, R85, R156 ;  /* 0x0000009c559a7220 */ /* 0x000fe20000410000 */
[----:B------:R-:W-:-:S03]  /*1760*/  PRMT R170, RZ, 0x7610, R7 ;  /* 0x00007610ffaa7816 */ /* 0x000fc60000000007 */
[----:B------:R-:W0:Y:S01]  /*1770*/  MUFU.EX2 R149, R149 ;  /* 0x0000009500957308 */ /* 0x000e220000000800 */
[----:B------:R-:W-:Y:S02]  /*1780*/  FMUL.FTZ R167, R80, R167 ;  /* 0x000000a750a77220 */ /* 0x000fe40000410000 */
[----:B------:R-:W-:Y:S02]  /*1790*/  FMUL.FTZ R169, R83, R166 ;  /* 0x000000a653a97220 */ /* 0x000fe40000410000 */
[----:B------:R-:W-:-:S03]  /*17a0*/  FMUL.FTZ R171, R78, R171 ;  /* 0x000000ab4eab7220 */ /* 0x000fc60000410000 */
[----:B------:R-:W0:Y:S01]  /*17b0*/  MUFU.EX2 R153, R153 ;  /* 0x0000009900997308 */ /* 0x000e220000000800 */
[----:B------:R-:W-:Y:S02]  /*17c0*/  FMUL.FTZ R157, R80, R156 ;  /* 0x0000009c509d7220 */ /* 0x000fe40000410000 */
[----:B------:R-:W-:Y:S02]  /*17d0*/  FMUL.FTZ R173, R76, R173 ;  /* 0x000000ad4cad7220 */ /* 0x000fe40000410000 */
[----:B------:R-:W-:-:S03]  /*17e0*/  FMUL.FTZ R175, R79, R170 ;  /* 0x000000aa4faf7220 */ /* 0x000fc60000410000 */
[----:B------:R-:W0:Y:S01]  /*17f0*/  MUFU.EX2 R154, R154 ;  /* 0x0000009a009a7308 */ /* 0x000e220000000800 */
[----:B------:R-:W-:-:S07]  /*1800*/  FMUL.FTZ R174, R78, R156 ;  /* 0x0000009c4eae7220 */ /* 0x000fce0000410000 */
[----:B------:R-:W0:Y:S01]  /*1810*/  MUFU.EX2 R157, R157 ;  /* 0x0000009d009d7308 */ /* 0x000e220000000800 */
[-C--:B------:R-:W-:Y:S02]  /*1820*/  FMUL.FTZ R179, R81, R156.reuse ;  /* 0x0000009c51b37220 */ /* 0x080fe40000410000 */
[----:B------:R-:W-:Y:S02]  /*1830*/  FMUL.FTZ R165, R134, R165 ;  /* 0x000000a586a57220 */ /* 0x000fe40000410000 */
[----:B------:R-:W-:-:S03]  /*1840*/  FMUL.FTZ R172, R76, R156 ;  /* 0x0000009c4cac7220 */ /* 0x000fc60000410000 */
[----:B------:R-:W-:Y:S01]  /*1850*/  MUFU.EX2 R174, R174 ;  /* 0x000000ae00ae7308 */ /* 0x000fe20000000800 */
[----:B------:R-:W-:Y:S01]  /*1860*/  FMUL.FTZ R176, R79, R156 ;  /* 0x0000009c4fb07220 */ /* 0x000fe20000410000 */
[----:B------:R-:W-:-:S06]  /*1870*/  PRMT R178, RZ, 0x7610, R6 ;  /* 0x00007610ffb27816 */ /* 0x000fcc0000000006 */
[----:B------:R-:W-:Y:S01]  /*1880*/  MUFU.EX2 R179, R179 ;  /* 0x000000b300b37308 */ /* 0x000fe20000000800 */
[----:B------:R-:W-:-:S07]  /*1890*/  FMUL.FTZ R178, R81, R178 ;  /* 0x000000b251b27220 */ /* 0x000fce0000410000 */
[----:B------:R-:W-:Y:S08]  /*18a0*/  MUFU.EX2 R172, R172 ;  /* 0x000000ac00ac7308 */ /* 0x000ff00000000800 */
[----:B------:R-:W-:Y:S01]  /*18b0*/  MUFU.EX2 R176, R176 ;  /* 0x000000b000b07308 */ /* 0x000fe20000000800 */
[----:B------:R-:W-:Y:S01]  /*18c0*/  BSSY B0, `(.L_x_4468) ;  /* 0x000006a000007945 */ /* 0x000fe20003800000 */
[----:B---3--:R3:W-:Y:S04]  /*18d0*/  STS.128 [R109+0x840], R28 ;  /* 0x0008401c6d007388 */ /* 0x0087e80000000c00 */
[----:B------:R0:W-:Y:S01]  /*18e0*/  STS.128 [R109+0xa40], R32 ;  /* 0x000a40206d007388 */ /* 0x0001e20000000c00 */
[----:B------:R-:W-:-:S06]  /*18f0*/  NOP ;  /* 0x0000000000007918 */ /* 0x000fcc0000000000 */
[----:B------:R-:W1:Y:S04]  /*1900*/  LDS.128 R24, [R130.X16+0x840] ;  /* 0x0008400082187984 */ /* 0x000e68000000cc00 */
[----:B------:R-:W1:Y:S04]  /*1910*/  LDS.128 R20, [R130.X16+0x850] ;  /* 0x0008500082147984 */ /* 0x000e68000000cc00 */
[----:B------:R0:W-:Y:S04]  /*1920*/  STS [R132+0x35c0], R159 ;  /* 0x0035c09f84007388 */ /* 0x0001e80000000800 */
[----:B------:R-:W-:Y:S01]  /*1930*/  BAR.SYNC.DEFER_BLOCKING 0x0 ;  /* 0x0000000000007b1d */ /* 0x000fe20000010000 */
[----:B---3--:R-:W-:-:S02]  /*1940*/  PRMT R28, RZ, 0x5410, R12 ;  /* 0x00005410ff1c7816 */ /* 0x008fc4000000000c */
[----:B------:R-:W-:Y:S02]  /*1950*/  PRMT R30, RZ, 0x7610, R12 ;  /* 0x00007610ff1e7816 */ /* 0x000fe4000000000c */
[--C-:B------:R-:W-:Y:S02]  /*1960*/  PRMT R29, RZ, 0x5410, R13.reuse ;  /* 0x00005410ff1d7816 */ /* 0x100fe4000000000d */
[----:B0-----:R-:W-:Y:S02]  /*1970*/  PRMT R32, RZ, 0x7610, R13 ;  /* 0x00007610ff207816 */ /* 0x001fe4000000000d */
[--C-:B------:R-:W-:Y:S02]  /*1980*/  PRMT R13, RZ, 0x5410, R8.reuse ;  /* 0x00005410ff0d7816 */ /* 0x100fe40000000008 */
[----:B------:R-:W-:Y:S02]  /*1990*/  PRMT R12, RZ, 0x7610, R8 ;  /* 0x00007610ff0c7816 */ /* 0x000fe40000000008 */
[----:B------:R-:W-:-:S02]  /*19a0*/  PRMT R35, RZ, 0x5410, R16 ;  /* 0x00005410ff237816 */ /* 0x000fc40000000010 */
[----:B------:R-:W-:Y:S01]  /*19b0*/  PRMT R16, RZ, 0x7610, R9 ;  /* 0x00007610ff107816 */ /* 0x000fe20000000009 */
[----:B------:R-:W-:Y:S01]  /*19c0*/  FMUL.FTZ R13, R90, R13 ;  /* 0x0000000d5a0d7220 */ /* 0x000fe20000410000 */
[----:B------:R-:W-:Y:S01]  /*19d0*/  PRMT R132, RZ, 0x5410, R17 ;  /* 0x00005410ff847816 */ /* 0x000fe20000000011 */
[----:B------:R-:W-:Y:S01]  /*19e0*/  FMUL.FTZ R17, R93, R12 ;  /* 0x0000000c5d117220 */ /* 0x000fe20000410000 */
[----:B------:R0:W5:Y:S01]  /*19f0*/  @!P0 LDG.E.64 R40, [R140.64] ;  /* 0x000000048c288981 */ /* 0x000162000c1e1b00 */
[--C-:B------:R-:W-:Y:S02]  /*1a00*/  PRMT R33, RZ, 0x5410, R15.reuse ;  /* 0x00005410ff217816 */ /* 0x100fe4000000000f */
[----:B------:R-:W-:Y:S01]  /*1a10*/  FMUL.FTZ R17, R30, R17 ;  /* 0x000000111e117220 */ /* 0x000fe20000410000 */
[----:B------:R-:W-:Y:S02]  /*1a20*/  PRMT R130, RZ, 0x7610, R15 ;  /* 0x00007610ff827816 */ /* 0x000fe4000000000f */
[----:B0-----:R-:W-:-:S02]  /*1a30*/  PRMT R140, RZ, 0x5410, R19 ;  /* 0x00005410ff8c7816 */ /* 0x001fc40000000013 */
[----:B------:R-:W-:Y:S02]  /*1a40*/  PRMT R19, RZ, 0x5410, R9 ;  /* 0x00005410ff137816 */ /* 0x000fe40000000009 */
[----:B-1----:R-:W-:-:S03]  /*1a50*/  PRMT R15, RZ, 0x5410, R27 ;  /* 0x00005410ff0f7816 */ /* 0x002fc6000000001b */
[----:B------:R-:W-:Y:S01]  /*1a60*/  FMUL.FTZ R160, R88, R19 ;  /* 0x0000001358a07220 */ /* 0x000fe20000410000 */
[----:B------:R-:W-:Y:S01]  /*1a70*/  PRMT R158, RZ, 0x7610, R27 ;  /* 0x00007610ff9e7816 */ /* 0x000fe2000000001b */
[----:B------:R-:W-:Y:S01]  /*1a80*/  FMUL.FTZ R19, R91, R16 ;  /* 0x000000105b137220 */ /* 0x000fe20000410000 */
[----:B------:R-:W-:Y:S01]  /*1a90*/  PRMT R27, RZ, 0x5410, R11 ;  /* 0x00005410ff1b7816 */ /* 0x000fe2000000000b */
[----:B------:R-:W-:Y:S01]  /*1aa0*/  FMUL.FTZ R16, R28, R13 ;  /* 0x0000000d1c107220 */ /* 0x000fe20000410000 */
[--C-:B------:R-:W-:Y:S02]  /*1ab0*/  PRMT R161, RZ, 0x5410, R25.reuse ;  /* 0x00005410ffa17816 */ /* 0x100fe40000000019 */
[----:B------:R-:W-:Y:S01]  /*1ac0*/  PRMT R150, RZ, 0x7610, R25 ;  /* 0x00007610ff967816 */ /* 0x000fe20000000019 */
[----:B------:R-:W-:Y:S01]  /*1ad0*/  FMUL.FTZ R160, R29, R160 ;  /* 0x000000a01da07220 */ /* 0x000fe20000410000 */
[----:B------:R-:W-:Y:S01]  /*1ae0*/  PRMT R25, RZ, 0x5410, R10 ;  /* 0x00005410ff197816 */ /* 0x000fe2000000000a */
[----:B------:R-:W-:Y:S01]  /*1af0*/  FFMA.FTZ R13, R16, R144, R17 ;  /* 0x00000090100d7223 */ /* 0x000fe20000010011 */
[----:B------:R-:W-:-:S02]  /*1b00*/  PRMT R31, RZ, 0x5410, R14 ;  /* 0x00005410ff1f7816 */ /* 0x000fc4000000000e */
[----:B------:R-:W-:Y:S02]  /*1b10*/  PRMT R34, RZ, 0x7610, R14 ;  /* 0x00007610ff227816 */ /* 0x000fe4000000000e */
[--C-:B------:R-:W-:Y:S02]  /*1b20*/  PRMT R155, RZ, 0x5410, R26.reuse ;  /* 0x00005410ff9b7816 */ /* 0x100fe4000000001a */
[----:B------:R-:W-:Y:S01]  /*1b30*/  PRMT R14, RZ, 0x7610, R26 ;  /* 0x00007610ff0e7816 */ /* 0x000fe2000000001a */
[----:B------:R-:W-:Y:S01]  /*1b40*/  FMUL.FTZ R26, R84, R27 ;  /* 0x0000001b541a7220 */ /* 0x000fe20000410000 */
[----:B------:R-:W-:Y:S01]  /*1b50*/  PRMT R141, RZ, 0x7610, R18 ;  /* 0x00007610ff8d7816 */ /* 0x000fe20000000012 */
[----:B------:R-:W-:Y:S01]  /*1b60*/  FMUL.FTZ R27, R87, R162 ;  /* 0x000000a2571b7220 */ /* 0x000fe20000410000 */
[----:B------:R-:W-:Y:S01]  /*1b70*/  PRMT R18, RZ, 0x7610, R10 ;  /* 0x00007610ff127816 */ /* 0x000fe2000000000a */
[----:B------:R-:W-:Y:S02]  /*1b80*/  FMUL.FTZ R12, R86, R25 ;  /* 0x00000019560c7220 */ /* 0x000fe40000410000 */
[----:B------:R-:W-:-:S02]  /*1b90*/  FMUL.FTZ R162, R32, R19 ;  /* 0x0000001320a27220 */ /* 0x000fc40000410000 */
[----:B------:R-:W-:Y:S01]  /*1ba0*/  FFMA.FTZ R13, R143, R13, R160 ;  /* 0x0000000d8f0d7223 */ /* 0x000fe200000100a0 */
[----:B------:R-:W-:Y:S01]  /*1bb0*/  ISETP.NE.AND P0, PT, R125, 0x3f, PT ;  /* 0x0000003f7d00780c */ /* 0x000fe20003f05270 */
[----:B------:R-:W-:Y:S02]  /*1bc0*/  FMUL.FTZ R25, R89, R18 ;  /* 0x0000001259197220 */ /* 0x000fe40000410000 */
[----:B------:R-:W-:Y:S02]  /*1bd0*/  FMUL.FTZ R19, R31, R12 ;  /* 0x0000000c1f137220 */ /* 0x000fe40000410000 */
[----:B------:R-:W-:Y:S02]  /*1be0*/  FFMA.FTZ R13, R145, R13, R162 ;  /* 0x0000000d910d7223 */ /* 0x000fe400000100a2 */
[----:B------:R-:W-:Y:S02]  /*1bf0*/  FMUL.FTZ R164, R34, R25 ;  /* 0x0000001922a47220 */ /* 0x000fe40000410000 */
[----:B----4-:R-:W-:-:S02]  /*1c00*/  FMUL.FTZ R12, R146, R163 ;  /* 0x000000a3920c7220 */ /* 0x010fc40000410000 */
[----:B------:R-:W-:Y:S02]  /*1c10*/  FFMA.FTZ R13, R146, R13, R19 ;  /* 0x0000000d920d7223 */ /* 0x000fe40000010013 */
[----:B------:R-:W-:Y:S02]  /*1c20*/  FMUL.FTZ R170, R132, R167 ;  /* 0x000000a784aa7220 */ /* 0x000fe40000410000 */
[----:B------:R-:W-:Y:S02]  /*1c30*/  FMUL.FTZ R163, R33, R26 ;  /* 0x0000001a21a37220 */ /* 0x000fe40000410000 */
[C---:B------:R-:W-:Y:S02]  /*1c40*/  FMUL.FTZ R25, R147.reuse, R12 ;  /* 0x0000000c93197220 */ /* 0x040fe40000410000 */
[----:B------:R-:W-:Y:S02]  /*1c50*/  FFMA.FTZ R13, R147, R13, R164 ;  /* 0x0000000d930d7223 */ /* 0x000fe400000100a4 */
[----:B------:R-:W-:-:S02]  /*1c60*/  FMUL.FTZ R167, R138, R169 ;  /* 0x000000a98aa77220 */ /* 0x000fc40000410000 */
[----:B------:R-:W-:Y:S02]  /*1c70*/  FMUL.FTZ R169, R136, R171 ;  /* 0x000000ab88a97220 */ /* 0x000fe40000410000 */
[----:B------:R-:W-:Y:S02]  /*1c80*/  FMUL.FTZ R18, R83, R156 ;  /* 0x0000009c53127220 */ /* 0x000fe40000410000 */
[----:B------:R-:W-:Y:S02]  /*1c90*/  FMUL.FTZ R171, R140, R173 ;  /* 0x000000ad8cab7220 */ /* 0x000fe40000410000 */
[----:B------:R-:W-:Y:S02]  /*1ca0*/  FMUL.FTZ R173, R142, R175 ;  /* 0x000000af8ead7220 */ /* 0x000fe40000410000 */
[----:B------:R-:W-:Y:S01]  /*1cb0*/  FMUL.FTZ R166, R130, R27 ;  /* 0x0000001b82a67220 */ /* 0x000fe20000410000 */
[----:B------:R0:W1:Y:S01]  /*1cc0*/  @P0 LDS R175, [R125.X4+0x3dc4] ;  /* 0x003dc4007daf0984 */ /* 0x0000620000004800 */
[----:B--2---:R-:W-:-:S02]  /*1cd0*/  FMUL.FTZ R12, R148, R25 ;  /* 0x00000019940c7220 */ /* 0x004fc40000410000 */
[----:B------:R-:W-:Y:S01]  /*1ce0*/  FFMA.FTZ R13, R148, R13, R163 ;  /* 0x0000000d940d7223 */ /* 0x000fe200000100a3 */
[----:B------:R-:W2:Y:S01]  /*1cf0*/  MUFU.EX2 R18, R18 ;  /* 0x0000001200127308 */ /* 0x000ea20000000800 */
[----:B------:R-:W-:Y:S02]  /*1d00*/  FMUL.FTZ R168, R35, R168 ;  /* 0x000000a823a87220 */ /* 0x000fe40000410000 */
        /* <DEDUP_REMOVED lines=8> */
[C---:B--2---:R-:W-:Y:S02]  /*1d90*/  FMUL.FTZ R25, R18.reuse, R25 ;  /* 0x0000001912197220 */ /* 0x044fe40000410000 */
[----:B------:R-:W-:-:S02]  /*1da0*/  FFMA.FTZ R13, R18, R13, R167 ;  /* 0x0000000d120d7223 */ /* 0x000fc400000100a7 */
[----:B------:R-:W-:Y:S02]  /*1db0*/  FMUL.FTZ R178, R141, R178 ;  /* 0x000000b28db27220 */ /* 0x000fe40000410000 */
[C---:B------:R-:W-:Y:S02]  /*1dc0*/  FMUL.FTZ R12, R174.reuse, R25 ;  /* 0x00000019ae0c7220 */ /* 0x040fe40000410000 */
[----:B------:R-:W-:Y:S02]  /*1dd0*/  FFMA.FTZ R13, R174, R13, R169 ;  /* 0x0000000dae0d7223 */ /* 0x000fe400000100a9 */
[C---:B------:R-:W-:Y:S02]  /*1de0*/  FMUL.FTZ R25, R179.reuse, R12 ;  /* 0x0000000cb3197220 */ /* 0x040fe40000410000 */
[----:B------:R-:W-:Y:S02]  /*1df0*/  FFMA.FTZ R13, R179, R13, R178 ;  /* 0x0000000db30d7223 */ /* 0x000fe400000100b2 */
[----:B------:R-:W-:-:S02]  /*1e00*/  FMUL.FTZ R25, R172, R25 ;  /* 0x00000019ac197220 */ /* 0x000fc40000410000 */
[----:B------:R-:W-:Y:S01]  /*1e10*/  FFMA.FTZ R13, R172, R13, R171 ;  /* 0x0000000dac0d7223 */ /* 0x000fe200000100ab */
[----:B------:R-:W-:Y:S01]  /*1e20*/  PRMT R177, RZ, 0x5410, R24 ;  /* 0x00005410ffb17816 */ /* 0x000fe20000000018 */
[C---:B------:R-:W-:Y:S01]  /*1e30*/  FMUL.FTZ R12, R176.reuse, R25 ;  /* 0x00000019b00c7220 */ /* 0x040fe20000410000 */
[----:B------:R-:W-:Y:S01]  /*1e40*/  PRMT R181, RZ, 0x5410, R20 ;  /* 0x00005410ffb57816 */ /* 0x000fe20000000014 */
[----:B------:R-:W-:Y:S01]  /*1e50*/  FFMA.FTZ R13, R176, R13, R173 ;  /* 0x0000000db00d7223 */ /* 0x000fe200000100ad */
[--C-:B------:R-:W-:Y:S02]  /*1e60*/  PRMT R183, RZ, 0x5410, R21.reuse ;  /* 0x00005410ffb77816 */ /* 0x100fe40000000015 */
[----:B------:R-:W-:Y:S02]  /*1e70*/  PRMT R180, RZ, 0x7610, R21 ;  /* 0x00007610ffb47816 */ /* 0x000fe40000000015 */
[----:B------:R-:W-:Y:S02]  /*1e80*/  PRMT R24, RZ, 0x7610, R24 ;  /* 0x00007610ff187816 */ /* 0x000fe40000000018 */
[----:B------:R-:W-:-:S02]  /*1e90*/  PRMT R20, RZ, 0x7610, R20 ;  /* 0x00007610ff147816 */ /* 0x000fc40000000014 */
[--C-:B------:R-:W-:Y:S02]  /*1ea0*/  PRMT R21, RZ, 0x5410, R22.reuse ;  /* 0x00005410ff157816 */ /* 0x100fe40000000016 */
[----:B------:R-:W-:Y:S02]  /*1eb0*/  PRMT R182, RZ, 0x7610, R22 ;  /* 0x00007610ffb67816 */ /* 0x000fe40000000016 */
[--C-:B------:R-:W-:Y:S02]  /*1ec0*/  PRMT R185, RZ, 0x5410, R23.reuse ;  /* 0x00005410ffb97816 */ /* 0x100fe40000000017 */
[----:B------:R-:W-:Y:S01]  /*1ed0*/  PRMT R187, RZ, 0x7610, R23 ;  /* 0x00007610ffbb7816 */ /* 0x000fe20000000017 */
        /* <DEDUP_REMOVED lines=8> */
.L_x_4469:
[----:B01----:R-:W-:Y:S05]  /*1f60*/  BSYNC B0 ;  /* 0x0000000000007941 */ /* 0x003fea0003800000 */
.L_x_4468:
        /* <DEDUP_REMOVED lines=25> */
[----:B------:R0:W1:Y:S02]  /*2100*/  SHFL.UP PT, R161, R14, 0x1, RZ ;  /* 0x042000000ea17989 */ /* 0x00006400000e00ff */
.L_x_4523:
        /* <DEDUP_REMOVED lines=24> */
.L_x_4524:
        /* <DEDUP_REMOVED lines=11> */
[----:B-----5:R-:W-:Y:S05]  /*2340*/  CALL.REL.NOINC `($__internal_181_$__cuda_sm70_shflsync_idx_p) ;  /* 0x000041d000007944 */ /* 0x020fea0003c00000 */
.L_x_4474:
[----:B------:R-:W-:Y:S05]  /*2350*/  BRA.CONV ~URZ, `(.L_x_4475) ;  /* 0x000000637f007947 */ /* 0x000fea000b800000 */
[----:B0-----:R-:W-:Y:S01]  /*2360*/  HFMA2.MMA R188, -RZ, RZ, 0, 1.847743988037109375e-06 ;  /* 0x0000001fffbc7435 */ /* 0x001fe200000001ff */
[----:B------:R-:W-:Y:S01]  /*2370*/  MOV R187, R15 ;  /* 0x0000000f00bb7202 */ /* 0x000fe20000000f00 */
[----:B-1----:R-:W-:Y:S01]  /*2380*/  IMAD.MOV.U32 R186, RZ, RZ, 0x1f ;  /* 0x0000001fffba7424 */ /* 0x002fe200078e00ff */
[----:B------:R-:W-:-:S02]  /*2390*/  MOV R189, 0xffffffff ;  /* 0xffffffff00bd7802 */ /* 0x000fc40000000f00 */
[----:B------:R-:W-:Y:S02]  /*23a0*/  MOV R12, 0x23c0 ;  /* 0x000023c0000c7802 */ /* 0x000fe40000000f00 */
[----:B-----5:R-:W-:Y:S05]  /*23b0*/  CALL.REL.NOINC `($__internal_181_$__cuda_sm70_shflsync_idx_p) ;  /* 0x0000416000007944 */ /* 0x020fea0003c00000 */
.L_x_4475:
[----:B------:R-:W-:Y:S05]  /*23c0*/  BRA.DIV ~URZ, `(.L_x_4476) ;  /* 0x000037927f007947 */ /* 0x000fea000b800000 */
[----:B-----5:R-:W2:Y:S04]  /*23d0*/  SHFL.IDX PT, R40, R40, RZ, 0x1f ;  /* 0x00001fff28287589 */ /* 0x020ea800000e0000 */
[----:B------:R3:W4:Y:S04]  /*23e0*/  SHFL.IDX PT, R13, R41, RZ, 0x1f ;  /* 0x00001fff290d7589 */ /* 0x00072800000e0000 */
[----:B------:R-:W0:Y:S04]  /*23f0*/  SHFL.UP PT, R161, R161, 0x1, RZ ;  /* 0x04200000a1a17989 */ /* 0x000e2800000e00ff */
[----:B------:R3:W1:Y:S02]  /*2400*/  SHFL.UP PT, R182, R15, 0x1, RZ ;  /* 0x042000000fb67989 */ /* 0x00066400000e00ff */
.L_x_4525:
[----:B---3--:R-:W3:Y:S01]  /*2410*/  LDS.64 R14, [R125.X16+0x31b0] ;  /* 0x0031b0007d0e7984 */ /* 0x008ee2000000ca00 */
[----:B--2---:R-:W-:Y:S01]  /*2420*/  MOV R12, R40 ;  /* 0x00000028000c7202 */ /* 0x004fe20000000f00 */
[----:B01--4-:R-:W-:-:S04]  /*2430*/  @P1 FFMA.FTZ R13, R13, R161, R182 ;  /* 0x000000a10d0d1223 */ /* 0x013fc800000100b6 */
[----:B------:R-:W-:Y:S02]  /*2440*/  @P1 FMUL.FTZ R12, R12, R161 ;  /* 0x000000a10c0c1220 */ /* 0x000fe40000410000 */
[C---:B---3--:R-:W-:Y:S02]  /*2450*/  FFMA.FTZ R15, R14.reuse, R13, R15 ;  /* 0x0000000d0e0f7223 */ /* 0x048fe4000001000f */
[----:B------:R-:W-:-:S05]  /*2460*/  FMUL.FTZ R14, R14, R12 ;  /* 0x0000000c0e0e7220 */ /* 0x000fca0000410000 */
[----:B------:R0:W-:Y:S02]  /*2470*/  STS.128 [R125.X16+0x31b0], R12 ;  /* 0x0031b00c7d007388 */ /* 0x0001e4000000cc00 */
.L_x_4471:
[----:B0-----:R-:W-:Y:S05]  /*2480*/  BSYNC B0 ;  /* 0x0000000000007941 */ /* 0x001fea0003800000 */
.L_x_4470:
[----:B------:R-:W-:Y:S01]  /*2490*/  WARPSYNC 0xffffffff ;  /* 0xffffffff00007948 */ /* 0x000fe20003800000 */
[----:B------:R-:W-:Y:S01]  /*24a0*/  BAR.SYNC.DEFER_BLOCKING 0x0 ;  /* 0x0000000000007b1d */ /* 0x000fe20000010000 */
[C---:B------:R-:W-:Y:S01]  /*24b0*/  FMUL.FTZ R13, R176.reuse, R175 ;  /* 0x000000afb00d7220 */ /* 0x040fe20000410000 */
        /* <DEDUP_REMOVED lines=35> */
[----:B------:R-:W-:Y:S01]  /*26f0*/  FFMA.FTZ R40, R144, R41, R17 ;  /* 0x0000002990287223 */ /* 0x000fe20000010011 */
        /* <DEDUP_REMOVED lines=31> */
.L_x_4526:
        /* <DEDUP_REMOVED lines=26> */
.L_x_4527:
        /* <DEDUP_REMOVED lines=11> */
.L_x_4478:
[----:B01----:R-:W-:Y:S05]  /*2b40*/  BSYNC B0 ;  /* 0x0000000000007941 */ /* 0x003fea0003800000 */
.L_x_4477:
[----:B------:R-:W-:Y:S01]  /*2b50*/  WARPSYNC 0xffffffff ;  /* 0xffffffff00007948 */ /* 0x000fe20003800000 */
[----:B------:R-:W-:Y:S01]  /*2b60*/  BAR.SYNC.DEFER_BLOCKING 0x0 ;  /* 0x0000000000007b1d */ /* 0x000fe20000010000 */
[----:B------:R-:W-:Y:S01]  /*2b70*/  HFMA2.MMA R13, -RZ, RZ, 0, 0 ;  /* 0x00000000ff0d7435 */ /* 0x000fe200000001ff */
[----:B------:R-:W-:Y:S01]  /*2b80*/  MOV R12, R125 ;  /* 0x0000007d000c7202 */ /* 0x000fe20000000f00 */
[----:B------:R-:W-:Y:S01]  /*2b90*/  IMAD R178, R152, c[0x0][0x298], RZ ;  /* 0x0000a60098b27a24 */ /* 0x000fe200078e02ff */
[----:B------:R-:W-:Y:S01]  /*2ba0*/  LEA R187, R113, 0xfffffc00, 0xa ;  /* 0xfffffc0071bb7811 */ /* 0x000fe200078e50ff */
[----:B------:R-:W-:Y:S01]  /*2bb0*/  FMUL.FTZ R251, R107, R40 ;  /* 0x000000286bfb7220 */ /* 0x000fe20000410000 */
[----:B------:R-:W-:Y:S01]  /*2bc0*/  ISETP.NE.AND P3, PT, R125, RZ, PT ;  /* 0x000000ff7d00720c */ /* 0x000fe20003f65270 */
[----:B------:R-:W-:Y:S01]  /*2bd0*/  IMAD R19, R135, c[0x0][0x29c], R178 ;  /* 0x0000a70087137a24 */ /* 0x000fe200078e02b2 */
[----:B------:R-:W-:Y:S01]  /*2be0*/  PRMT R205, RZ, 0x5410, R4 ;  /* 0x00005410ffcd7816 */ /* 0x000fe20000000004 */
[----:B------:R-:W-:Y:S01]  /*2bf0*/  BSSY B0, `(.L_x_4481) ;  /* 0x000010d000007945 */ /* 0x000fe20003800000 */
[----:B------:R-:W-:-:S02]  /*2c00*/  PRMT R207, RZ, 0x5410, R5 ;  /* 0x00005410ffcf7816 */ /* 0x000fc40000000005 */
[C---:B------:R-:W-:Y:S01]  /*2c10*/  IADD3 R214, R125.reuse, 0x280, RZ ;  /* 0x000002807dd67810 */ /* 0x040fe20007ffe0ff */
[----:B------:R-:W-:Y:S01]  /*2c20*/  FMUL.FTZ R186, R82, R205 ;  /* 0x000000cd52ba7220 */ /* 0x000fe20000410000 */
[C---:B------:R-:W-:Y:S01]  /*2c30*/  IADD3 R210, R125.reuse, 0x1c0, RZ ;  /* 0x000001c07dd27810 */ /* 0x040fe20007ffe0ff */
[----:B------:R-:W-:Y:S01]  /*2c40*/  FMUL.FTZ R202, R80, R207 ;  /* 0x000000cf50ca7220 */ /* 0x000fe20000410000 */
[----:B------:R-:W-:Y:S01]  /*2c50*/  IADD3 R216, R125, 0x2c0, RZ ;  /* 0x000002c07dd87810 */ /* 0x000fe20007ffe0ff */
[----:B------:R-:W-:Y:S01]  /*2c60*/  FFMA.FTZ R186, R35, -R186, R163 ;  /* 0x800000ba23ba7223 */ /* 0x000fe200000100a3 */
[C---:B------:R-:W-:Y:S01]  /*2c70*/  IADD3 R218, R125.reuse, 0x300, RZ ;  /* 0x000003007dda7810 */ /* 0x040fe20007ffe0ff */
[----:B------:R-:W-:Y:S01]  /*2c80*/  FMUL.FTZ R163, R100, R163 ;  /* 0x000000a364a37220 */ /* 0x000fe20000410000 */
[C---:B------:R-:W-:Y:S02]  /*2c90*/  IADD3 R206, R125.reuse, 0x140, RZ ;  /* 0x000001407dce7810 */ /* 0x040fe40007ffe0ff */
[C---:B------:R-:W-:Y:S01]  /*2ca0*/  IADD3 R208, R125.reuse, 0x180, RZ ;  /* 0x000001807dd07810 */ /* 0x040fe20007ffe0ff */
[----:B------:R-:W0:Y:S01]  /*2cb0*/  LDS R14, [R125.X8+0x33c4] ;  /* 0x0033c4007d0e7984 */ /* 0x000e220000008800 */
[----:B------:R-:W-:-:S02]  /*2cc0*/  IADD3 R226, R125, 0x200, RZ ;  /* 0x000002007de27810 */ /* 0x000fc40007ffe0ff */
[C---:B------:R-:W-:Y:S01]  /*2cd0*/  IADD3 R212, R125.reuse, 0x240, RZ ;  /* 0x000002407dd47810 */ /* 0x040fe20007ffe0ff */
[----:B------:R1:W-:Y:S01]  /*2ce0*/  @!P3 STS.64 [R45.X8+0x3ec0], R16 ;  /* 0x003ec0102d00b388 */ /* 0x0003e20000008a00 */
[C---:B------:R-:W-:Y:S02]  /*2cf0*/  IADD3 R220, R125.reuse, 0x340, RZ ;  /* 0x000003407ddc7810 */ /* 0x040fe40007ffe0ff */
[C---:B------:R-:W-:Y:S02]  /*2d00*/  IADD3 R222, R125.reuse, 0x380, RZ ;  /* 0x000003807dde7810 */ /* 0x040fe40007ffe0ff */
[----:B------:R-:W-:Y:S02]  /*2d10*/  IADD3 R224, R125, 0x3c0, RZ ;  /* 0x000003c07de07810 */ /* 0x000fe40007ffe0ff */
[-C--:B------:R-:W-:Y:S02]  /*2d20*/  LEA.HI.SX32 R206, R206, R125.reuse, 0x1b ;  /* 0x0000007dcece7211 */ /* 0x080fe400078fdaff */
[----:B------:R-:W-:-:S02]  /*2d30*/  LEA.HI.SX32 R208, R208, R125, 0x1b ;  /* 0x0000007dd0d07211 */ /* 0x000fc400078fdaff */
[----:B------:R-:W-:Y:S01]  /*2d40*/  LEA.HI.SX32 R212, R212, R125, 0x1b ;  /* 0x0000007dd4d47211 */ /* 0x000fe200078fdaff */
[----:B0-----:R-:W-:Y:S02]  /*2d50*/  FFMA.FTZ R175, R14, R175, R180 ;  /* 0x000000af0eaf7223 */ /* 0x001fe400000100b4 */
[----:B------:R-:W-:-:S04]  /*2d60*/  IMAD.WIDE.U32 R14, R135, c[0x0][0x298], R12 ;  /* 0x0000a600870e7a25 */ /* 0x000fc800078e000c */
[----:B------:R-:W-:Y:S01]  /*2d70*/  FFMA.FTZ R177, R176, R175, R177 ;  /* 0x000000afb0b17223 */ /* 0x000fe200000100b1 */
[----:B------:R-:W-:Y:S01]  /*2d80*/  IADD3 R15, R15, R19, RZ ;  /* 0x000000130f0f7210 */ /* 0x000fe20007ffe0ff */
[----:B------:R-:W-:Y:S02]  /*2d90*/  IMAD R176, R152, c[0x0][0x2b8], RZ ;  /* 0x0000ae0098b07a24 */ /* 0x000fe400078e02ff */
[----:B------:R-:W-:Y:S02]  /*2da0*/  FFMA.FTZ R172, R172, R177, R21 ;  /* 0x000000b1acac7223 */ /* 0x000fe40000010015 */
[----:B------:R-:W-:-:S04]  /*2db0*/  IMAD.WIDE.U32 R12, R135, c[0x0][0x2b8], R12 ;  /* 0x0000ae00870c7a25 */ /* 0x000fc800078e000c */
[----:B------:R-:W-:Y:S02]  /*2dc0*/  IMAD R19, R135, c[0x0][0x2bc], R176 ;  /* 0x0000af0087137a24 */ /* 0x000fe400078e02b0 */
[----:B------:R-:W-:Y:S02]  /*2dd0*/  FFMA.FTZ R179, R179, R172, R20 ;  /* 0x000000acb3b37223 */ /* 0x000fe40000010014 */
[----:B------:R-:W-:Y:S01]  /*2de0*/  IMAD R20, R151, c[0x0][0x2a0], RZ ;  /* 0x0000a80097147a24 */ /* 0x000fe200078e02ff */
[----:B------:R-:W-:Y:S01]  /*2df0*/  IADD3 R13, R13, R19, RZ ;  /* 0x000000130d0d7210 */ /* 0x000fe20007ffe0ff */
[----:B------:R-:W-:Y:S02]  /*2e00*/  FFMA.FTZ R181, R174, R179, R181 ;  /* 0x000000b3aeb57223 */ /* 0x000fe400000100b5 */
[----:B------:R-:W-:Y:S02]  /*2e10*/  IMAD R174, R151, c[0x0][0x2c0], RZ ;  /* 0x0000b00097ae7a24 */ /* 0x000fe400078e02ff */
[----:B------:R-:W-:-:S02]  /*2e20*/  IMAD R19, R131, c[0x0][0x2a4], R20 ;  /* 0x0000a90083137a24 */ /* 0x000fc400078e0214 */
[----:B------:R-:W-:-:S04]  /*2e30*/  IMAD.WIDE.U32 R14, R131, c[0x0][0x2a0], R14 ;  /* 0x0000a800830e7a25 */ /* 0x000fc800078e000e */
[----:B------:R-:W-:Y:S01]  /*2e40*/  FFMA.FTZ R183, R18, R181, R183 ;  /* 0x000000b512b77223 */ /* 0x000fe200000100b7 */
[C---:B------:R-:W-:Y:S01]  /*2e50*/  LEA R18, P1, R14.reuse, c[0x0][0x318], 0x2 ;  /* 0x0000c6000e127a11 */ /* 0x040fe200078210ff */
[----:B------:R-:W-:Y:S01]  /*2e60*/  IMAD R185, R131, c[0x0][0x2c4], R174 ;  /* 0x0000b10083b97a24 */ /* 0x000fe200078e02ae */
[----:B------:R-:W-:Y:S01]  /*2e70*/  IADD3 R174, R15, R19, RZ ;  /* 0x000000130fae7210 */ /* 0x000fe20007ffe0ff */
[----:B------:R-:W-:Y:S01]  /*2e80*/  IMAD.WIDE.U32 R20, R131, c[0x0][0x2c0], R12 ;  /* 0x0000b00083147a25 */ /* 0x000fe200078e000c */
[----:B------:R-:W-:Y:S02]  /*2e90*/  IADD3 R12, P0, R187, R14, RZ ;  /* 0x0000000ebb0c7210 */ /* 0x000fe40007f1e0ff */
[----:B------:R-:W-:Y:S01]  /*2ea0*/  LEA.HI.X R19, R14, c[0x0][0x31c], R174, 0x2, P1 ;  /* 0x0000c7000e137a11 */ /* 0x000fe200008f14ae */
[----:B------:R-:W-:Y:S01]  /*2eb0*/  FFMA.FTZ R157, R157, R183, R22 ;  /* 0x000000b79d9d7223 */ /* 0x000fe20000010016 */
[----:B------:R-:W-:Y:S01]  /*2ec0*/  IADD3 R21, R21, R185, RZ ;  /* 0x000000b915157210 */ /* 0x000fe20007ffe0ff */
[----:B------:R-:W-:Y:S01]  /*2ed0*/  FMUL.FTZ R196, R78, R179 ;  /* 0x000000b34ec47220 */ /* 0x000fe20000410000 */
[----:B------:R-:W-:Y:S01]  /*2ee0*/  SHF.R.S32.HI R15, RZ, 0x1f, R187 ;  /* 0x0000001fff0f7819 */ /* 0x000fe200000114bb */
[----:B------:R-:W-:Y:S01]  /*2ef0*/  FFMA.FTZ R185, R154, R157, R23 ;  /* 0x0000009d9ab97223 */ /* 0x000fe20000010017 */
[----:B------:R-:W-:Y:S01]  /*2f00*/  LEA R22, P2, R20, c[0x0][0x320], 0x2 ;  /* 0x0000c80014167a11 */ /* 0x000fe200078410ff */
[----:B------:R-:W-:Y:S01]  /*2f10*/  FMUL.FTZ R229, R83, R181 ;  /* 0x000000b553e57220 */ /* 0x000fe20000410000 */
[----:B------:R-:W-:Y:S01]  /*2f20*/  IADD3 R14, P1, R187, R20, RZ ;  /* 0x00000014bb0e7210 */ /* 0x000fe20007f3e0ff */
[----:B------:R-:W-:Y:S01]  /*2f30*/  FFMA.FTZ R153, R153, R185, R158 ;  /* 0x000000b999997223 */ /* 0x000fe2000001009e */
[----:B------:R-:W-:Y:S01]  /*2f40*/  IADD3.X R13, R15, R174, RZ, P0, !PT ;  /* 0x000000ae0f0d7210 */ /* 0x000fe200007fe4ff */
[----:B------:R-:W-:Y:S01]  /*2f50*/  FMUL.FTZ R200, R76, R177 ;  /* 0x000000b14cc87220 */ /* 0x000fe20000410000 */
[----:B------:R-:W-:Y:S01]  /*2f60*/  LEA.HI.X R23, R20, c[0x0][0x324], R21, 0x2, P2 ;  /* 0x0000c90014177a11 */ /* 0x000fe200010f1415 */
[----:B------:R-:W-:Y:S01]  /*2f70*/  FFMA.FTZ R149, R149, R153, R156 ;  /* 0x0000009995957223 */ /* 0x000fe2000001009c */
[----:B------:R-:W-:Y:S01]  /*2f80*/  IADD3.X R15, R15, R21, RZ, P1, !PT ;  /* 0x000000150f0f7210 */ /* 0x000fe20000ffe4ff */
[----:B------:R-:W-:Y:S01]  /*2f90*/  IMAD R21, R112, -0x400, R133 ;  /* 0xfffffc0070157824 */ /* 0x000fe200078e0285 */
[----:B------:R-:W-:Y:S01]  /*2fa0*/  SHF.L.U64.HI R20, R43, 0x2, R42 ;  /* 0x000000022b147819 */ /* 0x000fe2000001022a */
[----:B------:R-:W-:Y:S01]  /*2fb0*/  FFMA.FTZ R155, R148, R149, R155 ;  /* 0x00000095949b7223 */ /* 0x000fe2000001009b */
[----:B------:R-:W-:Y:S01]  /*2fc0*/  PRMT R148, RZ, 0x7610, R7 ;  /* 0x00007610ff947816 */ /* 0x000fe20000000007 */
[----:B------:R-:W-:Y:S01]  /*2fd0*/  IMAD.WIDE R18, R21, 0x4, R18 ;  /* 0x0000000415127825 */ /* 0x000fe200078e0212 */
[----:B------:R-:W-:-:S02]  /*2fe0*/  PRMT R156, RZ, 0x7610, R10 ;  /* 0x00007610ff9c7816 */ /* 0x000fc4000000000a */
[----:B------:R-:W-:Y:S01]  /*2ff0*/  PRMT R158, RZ, 0x7610, R11 ;  /* 0x00007610ff9e7816 */ /* 0x000fe2000000000b */
[----:B------:R-:W-:Y:S01]  /*3000*/  IMAD.WIDE R22, R21, 0x4, R22 ;  /* 0x0000000415167825 */ /* 0x000fe200078e0216 */
[----:B------:R-:W-:Y:S02]  /*3010*/  SHF.L.U32 R21, R43, 0x2, RZ ;  /* 0x000000022b157819 */ /* 0x000fe400000006ff */
[----:B------:R-:W-:Y:S01]  /*3020*/  PRMT R174, RZ, 0x7610, R4 ;  /* 0x00007610ffae7816 */ /* 0x000fe20000000004 */
[C---:B------:R-:W-:Y:S01]  /*3030*/  IMAD R154, R20.reuse, c[0x0][0x2b0], RZ ;  /* 0x0000ac00149a7a24 */ /* 0x040fe200078e02ff */
[----:B------:R-:W-:Y:S01]  /*3040*/  IADD3 R187, -R187, c[0x0][0x168], -R125 ;  /* 0x00005a00bbbb7a10 */ /* 0x000fe20007ffe97d */
[----:B------:R-:W-:Y:S02]  /*3050*/  IMAD R20, R20, c[0x0][0x2d0], RZ ;  /* 0x0000b40014147a24 */ /* 0x000fe400078e02ff */
[----:B------:R-:W-:Y:S01]  /*3060*/  FFMA.FTZ R189, R147, R155, R150 ;  /* 0x0000009b93bd7223 */ /* 0x000fe20000010096 */
[----:B------:R-:W-:Y:S01]  /*3070*/  PRMT R150, RZ, 0x7610, R6 ;  /* 0x00007610ff967816 */ /* 0x000fe20000000006 */
[C---:B------:R-:W-:Y:S01]  /*3080*/  IMAD R193, R21.reuse, c[0x0][0x2d4], R20 ;  /* 0x0000b50015c17a24 */ /* 0x040fe200078e0214 */
[----:B------:R-:W-:Y:S01]  /*3090*/  P2R R20, PR, RZ, 0x8 ;  /* 0x00000008ff147803 */ /* 0x000fe20000000000 */
[C---:B------:R-:W-:Y:S01]  /*30a0*/  IMAD R191, R21.reuse, c[0x0][0x2b4], R154 ;  /* 0x0000ad0015bf7a24 */ /* 0x040fe200078e029a */
[----:B------:R-:W-:Y:S01]  /*30b0*/  PRMT R154, RZ, 0x7610, R9 ;  /* 0x00007610ff9a7816 */ /* 0x000fe20000000009 */
[----:B------:R-:W-:Y:S01]  /*30c0*/  IMAD.WIDE.U32 R18, R21, c[0x0][0x2b0], R18 ;  /* 0x0000ac0015127a25 */ /* 0x000fe200078e0012 */
[----:B------:R-:W-:-:S02]  /*30d0*/  ISETP.GE.AND P0, PT, R187, 0x1, PT ;  /* 0x00000001bb00780c */ /* 0x000fc40003f06270 */
[----:B------:R-:W-:Y:S01]  /*30e0*/  ISETP.GE.AND P1, PT, R187, 0x41, PT ;  /* 0x00000041bb00780c */ /* 0x000fe20003f26270 */
[----:B------:R-:W-:Y:S01]  /*30f0*/  IMAD.WIDE.U32 R20, R21, c[0x0][0x2d0], R22 ;  /* 0x0000b40015147a25 */ /* 0x000fe200078e0016 */
[----:B------:R-:W-:Y:S02]  /*3100*/  SHF.L.U32 R22, R125, 0x4, RZ ;  /* 0x000000047d167819 */ /* 0x000fe400000006ff */
[----:B------:R-:W-:Y:S01]  /*3110*/  IADD3 R19, R19, R191, RZ ;  /* 0x000000bf13137210 */ /* 0x000fe20007ffe0ff */
[----:B------:R-:W-:Y:S01]  /*3120*/  FMUL.FTZ R147, R79, R175 ;  /* 0x000000af4f937220 */ /* 0x000fe20000410000 */
[----:B------:R-:W-:Y:S01]  /*3130*/  LEA.HI.SX32 R22, R22, R22, 0x1b ;  /* 0x0000001616167211 */ /* 0x000fe200078fdaff */
[----:B------:R-:W-:Y:S01]  /*3140*/  FFMA.FTZ R27, R146, R189, R27 ;  /* 0x000000bd921b7223 */ /* 0x000fe2000001001b */
[----:B------:R-:W-:Y:S01]  /*3150*/  PRMT R146, RZ, 0x7610, R5 ;  /* 0x00007610ff927816 */ /* 0x000fe20000000005 */
[----:B------:R-:W-:Y:S01]  /*3160*/  FMUL.FTZ R191, R148, R147 ;  /* 0x0000009394bf7220 */ /* 0x000fe20000410000 */
[----:B------:R-:W-:Y:S01]  /*3170*/  ISETP.GE.AND P2, PT, R187, 0x81, PT ;  /* 0x00000081bb00780c */ /* 0x000fe20003f46270 */
[----:B------:R-:W-:Y:S01]  /*3180*/  FFMA.FTZ R145, R145, R27, R24 ;  /* 0x0000001b91917223 */ /* 0x000fe20000010018 */
[----:B------:R-:W-:Y:S01]  /*3190*/  PRMT R24, RZ, 0x7610, R8 ;  /* 0x00007610ff187816 */ /* 0x000fe20000000008 */
[----:B------:R-:W-:Y:S01]  /*31a0*/  FMUL.FTZ R23, R81, R172 ;  /* 0x000000ac51177220 */ /* 0x000fe20000410000 */
[----:B------:R0:W-:Y:S01]  /*31b0*/  STS [R22.X4+0x10bc], R191 ;  /* 0x0010bcbf16007388 */ /* 0x0001e20000004800 */
[----:B------:R-:W-:-:S02]  /*31c0*/  FFMA.FTZ R195, R143, R145, R26 ;  /* 0x000000918fc37223 */ /* 0x000fc4000001001a */
[----:B-1----:R-:W-:Y:S02]  /*31d0*/  FMUL.FTZ R17, R146, R229 ;  /* 0x000000e592117220 */ /* 0x002fe40000410000 */
[----:B------:R-:W-:Y:S01]  /*31e0*/  FFMA.FTZ R197, R144, R195, R25 ;  /* 0x000000c390c57223 */ /* 0x000fe20000010019 */
[----:B------:R-:W-:Y:S01]  /*31f0*/  PRMT R25, RZ, 0x5410, R8 ;  /* 0x00005410ff197816 */ /* 0x000fe20000000008 */
[----:B------:R-:W-:Y:S01]  /*3200*/  FMUL.FTZ R143, R93, R24 ;  /* 0x000000185d8f7220 */ /* 0x000fe20000410000 */
[----:B------:R1:W-:Y:S01]  /*3210*/  STS [R22.X4+0x10ac], R17 ;  /* 0x0010ac1116007388 */ /* 0x0003e20000004800 */
[C---:B------:R-:W-:Y:S01]  /*3220*/  FMUL.FTZ R16, R90.reuse, R197 ;  /* 0x000000c55a107220 */ /* 0x040fe20000410000 */
[----:B0-----:R-:W-:Y:S01]  /*3230*/  PRMT R191, RZ, 0x5410, R6 ;  /* 0x00005410ffbf7816 */ /* 0x001fe20000000006 */
[----:B------:R-:W-:Y:S02]  /*3240*/  FMUL.FTZ R26, R90, R25 ;  /* 0x000000195a1a7220 */ /* 0x000fe40000410000 */
[----:B------:R-:W-:-:S02]  /*3250*/  FMUL.FTZ R201, R150, R23 ;  /* 0x0000001796c97220 */ /* 0x000fc40000410000 */
[----:B------:R-:W-:Y:S02]  /*3260*/  FMUL.FTZ R199, R191, R196 ;  /* 0x000000c4bfc77220 */ /* 0x000fe40000410000 */
[----:B------:R-:W-:Y:S01]  /*3270*/  FFMA.FTZ R26, R28, -R26, R41 ;  /* 0x8000001a1c1a7223 */ /* 0x000fe20000010029 */
[----:B------:R0:W-:Y:S01]  /*3280*/  STS [R22.X4+0x10b4], R201 ;  /* 0x0010b4c916007388 */ /* 0x0001e20000004800 */
[----:B------:R-:W-:Y:S01]  /*3290*/  IMAD.IADD R21, R21, 0x1, R193 ;  /* 0x0000000115157824 */ /* 0x000fe200078e02c1 */
[----:B------:R-:W-:Y:S01]  /*32a0*/  PRMT R193, RZ, 0x5410, R7 ;  /* 0x00005410ffc17816 */ /* 0x000fe20000000007 */
[----:B------:R-:W-:Y:S01]  /*32b0*/  FFMA.FTZ R143, R30, -R143, R40 ;  /* 0x8000008f1e8f7223 */ /* 0x000fe20000010028 */
[----:B------:R2:W-:Y:S01]  /*32c0*/  STS [R22.X4+0x10b0], R199 ;  /* 0x0010b0c716007388 */ /* 0x0005e20000004800 */
[----:B-1----:R-:W-:Y:S01]  /*32d0*/  FMUL.FTZ R17, R93, R195 ;  /* 0x000000c35d117220 */ /* 0x002fe20000410000 */
[----:B------:R-:W-:Y:S01]  /*32e0*/  IADD3 R40, R125, 0x40, RZ ;  /* 0x000000407d287810 */ /* 0x000fe20007ffe0ff */
[----:B------:R-:W-:-:S02]  /*32f0*/  FFMA.FTZ R176, R26, R16, RZ ;  /* 0x000000101ab07223 */ /* 0x000fc400000100ff */
[----:B------:R-:W-:Y:S01]  /*3300*/  FMUL.FTZ R178, R91, R154 ;  /* 0x0000009a5bb27220 */ /* 0x000fe20000410000 */
[----:B0-----:R-:W-:Y:S01]  /*3310*/  PRMT R201, RZ, 0x5410, R10 ;  /* 0x00005410ffc97816 */ /* 0x001fe2000000000a */
[----:B------:R-:W-:Y:S01]  /*3320*/  FMUL.FTZ R198, R88, R145 ;  /* 0x0000009158c67220 */ /* 0x000fe20000410000 */
[----:B------:R-:W-:Y:S01]  /*3330*/  LEA.HI.SX32 R40, R40, R125, 0x1b ;  /* 0x0000007d28287211 */ /* 0x000fe200078fdaff */
[----:B------:R-:W-:Y:S01]  /*3340*/  FFMA.FTZ R209, R143, R17, R176 ;  /* 0x000000118fd17223 */ /* 0x000fe200000100b0 */
[----:B--2---:R-:W-:Y:S01]  /*3350*/  PRMT R199, RZ, 0x5410, R9 ;  /* 0x00005410ffc77816 */ /* 0x004fe20000000009 */
[----:B------:R-:W-:Y:S02]  /*3360*/  FMUL.FTZ R203, R193, R200 ;  /* 0x000000c8c1cb7220 */ /* 0x000fe40000410000 */
[----:B------:R-:W-:Y:S02]  /*3370*/  FMUL.FTZ R180, R86, R201 ;  /* 0x000000c956b47220 */ /* 0x000fe40000410000 */
[----:B------:R-:W-:Y:S01]  /*3380*/  FMUL.FTZ R144, R88, R199 ;  /* 0x000000c758907220 */ /* 0x000fe20000410000 */
[----:B------:R0:W-:Y:S01]  /*3390*/  STS [R22.X4+0x10b8], R203 ;  /* 0x0010b8cb16007388 */ /* 0x0001e20000004800 */
[----:B------:R-:W-:-:S02]  /*33a0*/  FFMA.FTZ R176, R32, -R178, R159 ;  /* 0x800000b220b07223 */ /* 0x000fc4000001009f */
[----:B------:R-:W-:Y:S02]  /*33b0*/  FFMA.FTZ R144, R29, -R144, R160 ;  /* 0x800000901d907223 */ /* 0x000fe400000100a0 */
[----:B------:R-:W-:Y:S02]  /*33c0*/  FMUL.FTZ R211, R91, R27 ;  /* 0x0000001b5bd37220 */ /* 0x000fe40000410000 */
[----:B------:R-:W-:Y:S02]  /*33d0*/  FFMA.FTZ R209, R144, R198, R209 ;  /* 0x000000c690d17223 */ /* 0x000fe400000100d1 */
[----:B------:R-:W-:Y:S01]  /*33e0*/  FMUL.FTZ R182, R89, R156 ;  /* 0x0000009c59b67220 */ /* 0x000fe20000410000 */
[----:B0-----:R-:W-:Y:S01]  /*33f0*/  PRMT R203, RZ, 0x5410, R11 ;  /* 0x00005410ffcb7816 */ /* 0x001fe2000000000b */
[----:B------:R-:W-:Y:S02]  /*3400*/  FFMA.FTZ R178, R31, -R180, R162 ;  /* 0x800000b41fb27223 */ /* 0x000fe400000100a2 */
[----:B------:R-:W-:-:S02]  /*3410*/  FMUL.FTZ R194, R86, R189 ;  /* 0x000000bd56c27220 */ /* 0x000fc40000410000 */
[----:B------:R-:W-:Y:S02]  /*3420*/  FFMA.FTZ R209, R176, R211, R209 ;  /* 0x000000d3b0d17223 */ /* 0x000fe400000100d1 */
[----:B------:R-:W-:Y:S02]  /*3430*/  FMUL.FTZ R184, R84, R203 ;  /* 0x000000cb54b87220 */ /* 0x000fe40000410000 */
[----:B------:R-:W-:Y:S02]  /*3440*/  FFMA.FTZ R182, R34, -R182, R161 ;  /* 0x800000b622b67223 */ /* 0x000fe400000100a1 */
[----:B------:R-:W-:Y:S02]  /*3450*/  FMUL.FTZ R213, R89, R155 ;  /* 0x0000009b59d57220 */ /* 0x000fe40000410000 */
[----:B------:R-:W-:Y:S02]  /*3460*/  FFMA.FTZ R209, R178, R194, R209 ;  /* 0x000000c2b2d17223 */ /* 0x000fe400000100d1 */
[----:B------:R-:W-:-:S02]  /*3470*/  FMUL.FTZ R215, R87, R158 ;  /* 0x0000009e57d77220 */ /* 0x000fc40000410000 */
[----:B------:R-:W-:Y:S02]  /*3480*/  FFMA.FTZ R180, R33, -R184, R164 ;  /* 0x800000b821b47223 */ /* 0x000fe400000100a4 */
[----:B------:R-:W-:Y:S02]  /*3490*/  FMUL.FTZ R190, R84, R149 ;  /* 0x0000009554be7220 */ /* 0x000fe40000410000 */
[----:B------:R-:W-:Y:S02]  /*34a0*/  FFMA.FTZ R209, R182, R213, R209 ;  /* 0x000000d5b6d17223 */ /* 0x000fe400000100d1 */
[----:B------:R-:W-:Y:S02]  /*34b0*/  FFMA.FTZ R184, R130, -R215, R166 ;  /* 0x800000d782b87223 */ /* 0x000fe400000100a6 */
[----:B------:R-:W-:Y:S02]  /*34c0*/  FMUL.FTZ R215, R87, R153 ;  /* 0x0000009957d77220 */ /* 0x000fe40000410000 */
[----:B------:R-:W-:-:S02]  /*34d0*/  FFMA.FTZ R209, R180, R190, R209 ;  /* 0x000000beb4d17223 */ /* 0x000fc400000100d1 */
[----:B------:R-:W-:Y:S02]  /*34e0*/  FMUL.FTZ R188, R82, R185 ;  /* 0x000000b952bc7220 */ /* 0x000fe40000410000 */
[----:B------:R-:W-:Y:S02]  /*34f0*/  FFMA.FTZ R209, R184, R215, R209 ;  /* 0x000000d7b8d17223 */ /* 0x000fe400000100d1 */
[C---:B------:R-:W-:Y:S02]  /*3500*/  FMUL.FTZ R217, R85.reuse, R174 ;  /* 0x000000ae55d97220 */ /* 0x040fe40000410000 */
[----:B------:R-:W-:Y:S02]  /*3510*/  FMUL.FTZ R223, R85, R157 ;  /* 0x0000009d55df7220 */ /* 0x000fe40000410000 */
[-C--:B------:R-:W-:Y:S02]  /*3520*/  FFMA.FTZ R209, R186, R188.reuse, R209 ;  /* 0x000000bcbad17223 */ /* 0x080fe400000100d1 */
[----:B------:R-:W-:-:S02]  /*3530*/  FMUL.FTZ R221, R205, R188 ;  /* 0x000000bccddd7220 */ /* 0x000fc40000410000 */
[----:B------:R-:W-:Y:S02]  /*3540*/  FFMA.FTZ R188, R134, -R217, R168 ;  /* 0x800000d986bc7223 */ /* 0x000fe400000100a8 */
[-C--:B------:R-:W-:Y:S01]  /*3550*/  FMUL.FTZ R225, R174, R223.reuse ;  /* 0x000000dfaee17220 */ /* 0x080fe20000410000 */
[----:B------:R-:W-:Y:S01]  /*3560*/  STS [R22.X4+0x10a0], R221 ;  /* 0x0010a0dd16007388 */ /* 0x000fe20000004800 */
[----:B------:R-:W-:Y:S02]  /*3570*/  FFMA.FTZ R223, R188, R223, R209 ;  /* 0x000000dfbcdf7223 */ /* 0x000fe400000100d1 */
[----:B------:R-:W-:Y:S01]  /*3580*/  FMUL.FTZ R209, R156, R213 ;  /* 0x000000d59cd17220 */ /* 0x000fe20000410000 */
[----:B------:R-:W-:Y:S01]  /*3590*/  STS [R22.X4+0x10a4], R225 ;  /* 0x0010a4e116007388 */ /* 0x000fe20000004800 */
[----:B------:R-:W-:Y:S02]  /*35a0*/  FMUL.FTZ R192, R80, R183 ;  /* 0x000000b750c07220 */ /* 0x000fe40000410000 */
[----:B------:R-:W-:Y:S01]  /*35b0*/  FMUL.FTZ R219, R158, R215 ;  /* 0x000000d79edb7220 */ /* 0x000fe20000410000 */
[----:B------:R0:W-:Y:S01]  /*35c0*/  STS [R22.X4+0x1094], R209 ;  /* 0x001094d116007388 */ /* 0x0001e20000004800 */
[----:B------:R-:W-:-:S02]  /*35d0*/  FMUL.FTZ R213, R154, R211 ;  /* 0x000000d39ad57220 */ /* 0x000fc40000410000 */
[----:B------:R-:W-:Y:S01]  /*35e0*/  FMUL.FTZ R227, R207, R192 ;  /* 0x000000c0cfe37220 */ /* 0x000fe20000410000 */
[----:B------:R-:W-:Y:S01]  /*35f0*/  STS [R22.X4+0x109c], R219 ;  /* 0x00109cdb16007388 */ /* 0x000fe20000004800 */
[----:B------:R-:W-:Y:S02]  /*3600*/  FMUL.FTZ R217, R203, R190 ;  /* 0x000000becbd97220 */ /* 0x000fe40000410000 */
[----:B------:R-:W-:Y:S01]  /*3610*/  FMUL.FTZ R215, R201, R194 ;  /* 0x000000c2c9d77220 */ /* 0x000fe20000410000 */
[----:B------:R-:W-:Y:S01]  /*3620*/  STS [R22.X4+0x10a8], R227 ;  /* 0x0010a8e316007388 */ /* 0x000fe20000004800 */
[----:B------:R-:W-:Y:S02]  /*3630*/  FMUL.FTZ R211, R199, R198 ;  /* 0x000000c6c7d37220 */ /* 0x000fe40000410000 */
[----:B0-----:R-:W-:Y:S01]  /*3640*/  FMUL.FTZ R209, R24, R17 ;  /* 0x0000001118d17220 */ /* 0x001fe20000410000 */
[----:B------:R0:W-:Y:S01]  /*3650*/  STS [R22.X4+0x1098], R217 ;  /* 0x001098d916007388 */ /* 0x0001e20000004800 */
[----:B------:R-:W-:Y:S01]  /*3660*/  FMUL.FTZ R17, R25, R16 ;  /* 0x0000001019117220 */ /* 0x000fe20000410000 */
[----:B------:R-:W-:Y:S01]  /*3670*/  IADD3 R16, R125, 0x80, RZ ;  /* 0x000000807d107810 */ /* 0x000fe20007ffe0ff */
[----:B------:R-:W-:Y:S01]  /*3680*/  FFMA.FTZ R190, R132, -R202, R165 ;  /* 0x800000ca84be7223 */ /* 0x000fe200000100a5 */
[----:B------:R1:W-:Y:S01]  /*3690*/  STS [R22.X4+0x1090], R215 ;  /* 0x001090d716007388 */ /* 0x0003e20000004800 */
[----:B------:R-:W-:-:S02]  /*36a0*/  FMUL.FTZ R202, R83, R146 ;  /* 0x0000009253ca7220 */ /* 0x000fc40000410000 */
[----:B------:R-:W-:Y:S01]  /*36b0*/  FFMA.FTZ R223, R190, R192, R223 ;  /* 0x000000c0bedf7223 */ /* 0x000fe200000100df */
[----:B------:R2:W-:Y:S01]  /*36c0*/  STS [R22.X4+0x108c], R213 ;  /* 0x00108cd516007388 */ /* 0x0005e20000004800 */
[----:B------:R-:W-:Y:S01]  /*36d0*/  FMUL.FTZ R204, R78, R191 ;  /* 0x000000bf4ecc7220 */ /* 0x000fe20000410000 */
[-C--:B0-----:R-:W-:Y:S01]  /*36e0*/  LEA.HI.SX32 R217, R222, R125.reuse, 0x1b ;  /* 0x0000007dded97211 */ /* 0x081fe200078fdaff */
[----:B------:R-:W-:Y:S01]  /*36f0*/  FFMA.FTZ R192, R138, -R202, R167 ;  /* 0x800000ca8ac07223 */ /* 0x000fe200000100a7 */
[----:B------:R-:W-:Y:S01]  /*3700*/  STS [R22.X4+0x1088], R211 ;  /* 0x001088d316007388 */ /* 0x000fe20000004800 */
[----:B------:R-:W-:Y:S01]  /*3710*/  FFMA.FTZ R194, R136, -R204, R169 ;  /* 0x800000cc88c27223 */ /* 0x000fe200000100a9 */
[----:B-1----:R-:W-:Y:S01]  /*3720*/  LEA.HI.SX32 R215, R218, R125, 0x1b ;  /* 0x0000007ddad77211 */ /* 0x002fe200078fdaff */
[----:B------:R-:W-:Y:S01]  /*3730*/  FFMA.FTZ R223, R192, R229, R223 ;  /* 0x000000e5c0df7223 */ /* 0x000fe200000100df */
[----:B------:R0:W-:Y:S01]  /*3740*/  STS [R22.X4+0x1084], R209 ;  /* 0x001084d116007388 */ /* 0x0001e20000004800 */
[----:B------:R-:W-:Y:S01]  /*3750*/  FMUL.FTZ R202, R81, R150 ;  /* 0x0000009651ca7220 */ /* 0x000fe20000410000 */
[----:B--2---:R-:W-:Y:S01]  /*3760*/  LEA.HI.SX32 R213, R214, R125, 0x1b ;  /* 0x0000007dd6d57211 */ /* 0x004fe200078fdaff */
[----:B------:R-:W-:Y:S01]  /*3770*/  FMUL.FTZ R204, R76, R193 ;  /* 0x000000c14ccc7220 */ /* 0x000fe20000410000 */
[----:B------:R1:W-:Y:S01]  /*3780*/  STS [R22.X4+0x1080], R17 ;  /* 0x0010801116007388 */ /* 0x0003e20000004800 */
[----:B------:R-:W-:Y:S01]  /*3790*/  FFMA.FTZ R223, R194, R196, R223 ;  /* 0x000000c4c2df7223 */ /* 0x000fe200000100df */
[----:B------:R-:W-:Y:S01]  /*37a0*/  LEA.HI.SX32 R214, R216, R125, 0x1b ;  /* 0x0000007dd8d67211 */ /* 0x000fe200078fdaff */
[----:B------:R-:W-:Y:S01]  /*37b0*/  FFMA.FTZ R196, R141, -R202, R170 ;  /* 0x800000ca8dc47223 */ /* 0x000fe200000100aa */
[----:B------:R-:W-:Y:S01]  /*37c0*/  BAR.SYNC.DEFER_BLOCKING 0x0 ;  /* 0x0000000000007b1d */ /* 0x000fe20000010000 */
[----:B------:R-:W-:Y:S01]  /*37d0*/  FFMA.FTZ R198, R140, -R204, R171 ;  /* 0x800000cc8cc67223 */ /* 0x000fe200000100ab */
[C---:B------:R-:W-:Y:S01]  /*37e0*/  IADD3 R202, R125.reuse, 0xc0, RZ ;  /* 0x000000c07dca7810 */ /* 0x040fe20007ffe0ff */
[----:B------:R-:W-:Y:S01]  /*37f0*/  FFMA.FTZ R223, R196, R23, R223 ;  /* 0x00000017c4df7223 */ /* 0x000fe200000100df */
[C---:B------:R-:W-:Y:S01]  /*3800*/  IADD3 R204, R125.reuse, 0x100, RZ ;  /* 0x000001007dcc7810 */ /* 0x040fe20007ffe0ff */
[----:B------:R-:W-:Y:S01]  /*3810*/  FMUL.FTZ R23, R108, R41 ;  /* 0x000000296c177220 */ /* 0x000fe20000410000 */
[-C--:B0-----:R-:W-:Y:S01]  /*3820*/  LEA.HI.SX32 R209, R210, R125.reuse, 0x1b ;  /* 0x0000007dd2d17211 */ /* 0x081fe200078fdaff */
[----:B-1----:R-:W-:Y:S01]  /*3830*/  FMUL.FTZ R17, R106, R160 ;  /* 0x000000a06a117220 */ /* 0x002fe20000410000 */
[-C--:B------:R-:W-:Y:S01]  /*3840*/  LEA.HI.SX32 R211, R125, R125.reuse, 0x1b ;  /* 0x0000007d7dd37211 */ /* 0x080fe200078fdaff */
[----:B------:R-:W-:Y:S01]  /*3850*/  FMUL.FTZ R160, R79, R148 ;  /* 0x000000944fa07220 */ /* 0x000fe20000410000 */
[-C--:B------:R-:W-:Y:S01]  /*3860*/  LEA.HI.SX32 R41, R16, R125.reuse, 0x1b ;  /* 0x0000007d10297211 */ /* 0x080fe200078fdaff */
[----:B------:R-:W-:Y:S01]  /*3870*/  FFMA.FTZ R200, R198, R200, R223 ;  /* 0x000000c8c6c87223 */ /* 0x000fe200000100df */
[-C--:B------:R-:W-:Y:S01]  /*3880*/  LEA.HI.SX32 R202, R202, R125.reuse, 0x1b ;  /* 0x0000007dcaca7211 */ /* 0x080fe200078fdaff */
[----:B------:R-:W-:Y:S01]  /*3890*/  FFMA.FTZ R160, R142, -R160, R173 ;  /* 0x800000a08ea07223 */ /* 0x000fe200000100ad */
[----:B------:R-:W-:Y:S01]  /*38a0*/  LEA.HI.SX32 R204, R204, R125, 0x1b ;  /* 0x0000007dcccc7211 */ /* 0x000fe200078fdaff */
[----:B------:R-:W-:Y:S01]  /*38b0*/  FMUL.FTZ R159, R105, R159 ;  /* 0x0000009f699f7220 */ /* 0x000fe20000410000 */
[-C--:B------:R-:W-:Y:S01]  /*38c0*/  LEA.HI.SX32 R210, R226, R125.reuse, 0x1b ;  /* 0x0000007de2d27211 */ /* 0x080fe200078fdaff */
[----:B------:R-:W-:Y:S01]  /*38d0*/  FMUL.FTZ R162, R104, R162 ;  /* 0x000000a268a27220 */ /* 0x000fe20000410000 */
[----:B------:R-:W-:Y:S01]  /*38e0*/  LEA.HI.SX32 R216, R220, R125, 0x1b ;  /* 0x0000007ddcd87211 */ /* 0x000fe200078fdaff */
[----:B------:R-:W-:Y:S01]  /*38f0*/  FMUL.FTZ R161, R103, R161 ;  /* 0x000000a167a17220 */ /* 0x000fe20000410000 */
[----:B------:R-:W-:Y:S01]  /*3900*/  LEA.HI.SX32 R218, R224, R125, 0x1b ;  /* 0x0000007de0da7211 */ /* 0x000fe200078fdaff */
[----:B------:R-:W-:-:S02]  /*3910*/  FMUL.FTZ R164, R102, R164 ;  /* 0x000000a466a47220 */ /* 0x000fc40000410000 */
[----:B------:R-:W-:Y:S01]  /*3920*/  FMUL.FTZ R165, R98, R165 ;  /* 0x000000a562a57220 */ /* 0x000fe20000410000 */
[----:B------:R-:W0:Y:S01]  /*3930*/  LDS R219, [R211.X4+0x1080] ;  /* 0x00108000d3db7984 */ /* 0x000e220000004800 */
[----:B------:R-:W-:Y:S02]  /*3940*/  FMUL.FTZ R167, R97, R167 ;  /* 0x000000a761a77220 */ /* 0x000fe40000410000 */
[----:B------:R-:W-:Y:S01]  /*3950*/  FMUL.FTZ R169, R96, R169 ;  /* 0x000000a960a97220 */ /* 0x000fe20000410000 */
[----:B------:R-:W1:Y:S01]  /*3960*/  LDS R221, [R40.X4+0x1180] ;  /* 0x0011800028dd7984 */ /* 0x000e620000004800 */
[----:B------:R-:W-:Y:S02]  /*3970*/  FMUL.FTZ R171, R94, R171 ;  /* 0x000000ab5eab7220 */ /* 0x000fe40000410000 */
[----:B------:R-:W-:Y:S01]  /*3980*/  FMUL.FTZ R173, R92, R173 ;  /* 0x000000ad5cad7220 */ /* 0x000fe20000410000 */
        /* <DEDUP_REMOVED lines=19> */
[----:B-1----:R-:W-:-:S03]  /*3ac0*/  FMUL.FTZ R251, R99, R168 ;  /* 0x000000a863fb7220 */ /* 0x002fc60000410000 */
[----:B------:R1:W-:Y:S01]  /*3ad0*/  STS [R22.X4+0x2110], R162 ;  /* 0x002110a216007388 */ /* 0x0003e20000004800 */
[----:B--2---:R-:W-:-:S03]  /*3ae0*/  FMUL.FTZ R17, R95, R170 ;  /* 0x000000aa5f117220 */ /* 0x004fc60000410000 */
[----:B------:R1:W-:Y:S04]  /*3af0*/  STS [R22.X4+0x2114], R161 ;  /* 0x002114a116007388 */ /* 0x0003e80000004800 */
        /* <DEDUP_REMOVED lines=10> */
[----:B------:R-:W-:Y:S06]  /*3ba0*/  BAR.SYNC.DEFER_BLOCKING 0x0 ;  /* 0x0000000000007b1d */ /* 0x000fec0000010000 */
[----:B------:R-:W-:Y:S05]  /*3bb0*/  @!P0 BRA `(.L_x_4482) ;  /* 0x0000010000008947 */ /* 0x000fea0003800000 */
[----:B01-34-:R-:W0:Y:S01]  /*3bc0*/  LDS R211, [R211.X4+0x2100] ;  /* 0x00210000d3d37984 */ /* 0x01be220000004800 */
[----:B------:R-:W-:Y:S01]  /*3bd0*/  SHF.R.S32.HI R22, RZ, 0x1f, R45 ;  /* 0x0000001fff167819 */ /* 0x000fe2000001142d */
[----:B------:R-:W-:-:S04]  /*3be0*/  IMAD.WIDE.U32 R12, R45, c[0x0][0x2b0], R12 ;  /* 0x0000ac002d0c7a25 */ /* 0x000fc800078e000c */
[C---:B------:R-:W-:Y:S02]  /*3bf0*/  IMAD R16, R22.reuse, c[0x0][0x2b0], RZ ;  /* 0x0000ac0016107a24 */ /* 0x040fe400078e02ff */
[----:B------:R-:W-:Y:S02]  /*3c00*/  IMAD R22, R22, c[0x0][0x2d0], RZ ;  /* 0x0000b40016167a24 */ /* 0x000fe400078e02ff */
[C---:B------:R-:W-:Y:S01]  /*3c10*/  IMAD R17, R45.reuse, c[0x0][0x2b4], R16 ;  /* 0x0000ad002d117a24 */ /* 0x040fe200078e0210 */
[----:B------:R-:W-:Y:S01]  /*3c20*/  LEA R16, P0, R12, c[0x0][0x318], 0x2 ;  /* 0x0000c6000c107a11 */ /* 0x000fe200078010ff */
[----:B------:R-:W-:-:S03]  /*3c30*/  IMAD.WIDE.U32 R14, R45, c[0x0][0x2d0], R14 ;  /* 0x0000b4002d0e7a25 */ /* 0x000fc600078e000e */
[----:B------:R-:W-:Y:S01]  /*3c40*/  IADD3 R17, R13, R17, RZ ;  /* 0x000000110d117210 */ /* 0x000fe20007ffe0ff */
[----:B------:R-:W-:Y:S01]  /*3c50*/  IMAD R23, R45, c[0x0][0x2d4], R22 ;  /* 0x0000b5002d177a24 */ /* 0x000fe200078e0216 */
[----:B------:R-:W-:Y:S02]  /*3c60*/  LEA R22, P3, R14, c[0x0][0x320], 0x2 ;  /* 0x0000c8000e167a11 */ /* 0x000fe400078610ff */
[----:B------:R-:W-:Y:S02]  /*3c70*/  LEA.HI.X R17, R12, c[0x0][0x31c], R17, 0x2, P0 ;  /* 0x0000c7000c117a11 */ /* 0x000fe400000f1411 */
[----:B------:R-:W-:-:S03]  /*3c80*/  IADD3 R23, R15, R23, RZ ;  /* 0x000000170f177210 */ /* 0x000fc60007ffe0ff */
[----:B------:R1:W-:Y:S01]  /*3c90*/  RED.E.ADD.F32.FTZ.RN.STRONG.GPU [R16.64], R219 ;  /* 0x000000db1000798e */ /* 0x0003e2000c10e784 */
[----:B------:R-:W-:-:S05]  /*3ca0*/  LEA.HI.X R23, R14, c[0x0][0x324], R23, 0x2, P3 ;  /* 0x0000c9000e177a11 */ /* 0x000fca00018f1417 */
[----:B0-----:R1:W-:Y:S02]  /*3cb0*/  RED.E.ADD.F32.FTZ.RN.STRONG.GPU [R22.64], R211 ;  /* 0x000000d31600798e */ /* 0x0013e4000c10e784 */
.L_x_4482:
[----:B01-34-:R-:W-:Y:S05]  /*3cc0*/  BSYNC B0 ;  /* 0x0000000000007941 */ /* 0x01bfea0003800000 */
.L_x_4481:
[----:B------:R0:W1:Y:S01]  /*3cd0*/  LDS R13, [R40.X4+0x2200] ;  /* 0x00220000280d7984 */ /* 0x0000620000004800 */
[----:B------:R-:W-:Y:S01]  /*3ce0*/  BSSY B0, `(.L_x_4483) ;  /* 0x0000004000007945 */ /* 0x000fe20003800000 */
[----:B------:R-:W-:Y:S05]  /*3cf0*/  @!P1 BRA `(.L_x_4484) ;  /* 0x0000002000009947 */ /* 0x000fea0003800000 */
[----:B------:R2:W-:Y:S04]  /*3d00*/  RED.E.ADD.F32.FTZ.RN.STRONG.GPU [R18.64+-0xf00], R221 ;  /* 0xfff100dd1200798e */ /* 0x0005e8000c10e784 */
[----:B-1----:R2:W-:Y:S02]  /*3d10*/  RED.E.ADD.F32.FTZ.RN.STRONG.GPU [R20.64+-0xf00], R13 ;  /* 0xfff1000d1400798e */ /* 0x0025e4000c10e784 */
.L_x_4484:
[----:B------:R-:W-:Y:S05]  /*3d20*/  BSYNC B0 ;  /* 0x0000000000007941 */ /* 0x000fea0003800000 */
.L_x_4483:
[----:B------:R-:W3:Y:S01]  /*3d30*/  LDS R41, [R41.X4+0x2300] ;  /* 0x0023000029297984 */ /* 0x000ee20000004800 */
[----:B------:R-:W-:Y:S01]  /*3d40*/  BSSY B0, `(.L_x_4485) ;  /* 0x0000005000007945 */ /* 0x000fe20003800000 */
[----:B------:R-:W-:Y:S01]  /*3d50*/  FMUL.FTZ R147, R160, R147 ;  /* 0x00000093a0937220 */ /* 0x000fe20000410000 */
[----:B------:R-:W-:Y:S05]  /*3d60*/  @!P2 BRA `(.L_x_4486) ;  /* 0x000000200000a947 */ /* 0x000fea0003800000 */
[----:B------:R4:W-:Y:S04]  /*3d70*/  RED.E.ADD.F32.FTZ.RN.STRONG.GPU [R18.64+-0xe00], R223 ;  /* 0xfff200df1200798e */ /* 0x0009e8000c10e784 */
[----:B---3--:R4:W-:Y:S02]  /*3d80*/  RED.E.ADD.F32.FTZ.RN.STRONG.GPU [R20.64+-0xe00], R41 ;  /* 0xfff200291400798e */ /* 0x0089e4000c10e784 */
.L_x_4486:
[----:B------:R-:W-:Y:S05]  /*3d90*/  BSYNC B0 ;  /* 0x0000000000007941 */ /* 0x000fea0003800000 */
.L_x_4485:
[----:B-12---:R1:W2:Y:S01]  /*3da0*/  LDS R13, [R202.X4+0x2400] ;  /* 0x00240000ca0d7984 */ /* 0x0062a20000004800 */
[C---:B------:R-:W-:Y:S01]  /*3db0*/  ISETP.GE.AND P6, PT, R187.reuse, 0xc1, PT ;  /* 0x000000c1bb00780c */ /* 0x040fe20003fc6270 */
[----:B------:R-:W-:Y:S01]  /*3dc0*/  BSSY B0, `(.L_x_4487) ;  /* 0x000000b000007945 */ /* 0x000fe20003800000 */
[----:B------:R-:W-:Y:S01]  /*3dd0*/  FADD.FTZ R200, R200, R147 ;  /* 0x00000093c8c87221 */ /* 0x000fe20000010000 */
        /* <DEDUP_REMOVED lines=8> */
[----:B--2---:R1:W-:Y:S02]  /*3e60*/  RED.E.ADD.F32.FTZ.RN.STRONG.GPU [R20.64+-0xd00], R13 ;  /* 0xfff3000d1400798e */ /* 0x0043e4000c10e784 */
.L_x_4488:
[----:B-1----:R-:W-:Y:S05]  /*3e70*/  BSYNC B0 ;  /* 0x0000000000007941 */ /* 0x002fea0003800000 */
.L_x_4487:
[----:B--2---:R1:W2:Y:S01]  /*3e80*/  LDS R13, [R204.X4+0x2500] ;  /* 0x00250000cc0d7984 */ /* 0x0042a20000004800 */
[----:B------:R-:W-:Y:S01]  /*3e90*/  BSSY B0, `(.L_x_4489) ;  /* 0x0000004000007945 */ /* 0x000fe20003800000 */
[----:B------:R-:W-:Y:S05]  /*3ea0*/  @!P1 BRA `(.L_x_4490) ;  /* 0x0000002000009947 */ /* 0x000fea0003800000 */
[----:B------:R0:W-:Y:S04]  /*3eb0*/  RED.E.ADD.F32.FTZ.RN.STRONG.GPU [R18.64+-0xc00], R227 ;  /* 0xfff400e31200798e */ /* 0x0001e8000c10e784 */
[----:B--2---:R0:W-:Y:S02]  /*3ec0*/  RED.E.ADD.F32.FTZ.RN.STRONG.GPU [R20.64+-0xc00], R13 ;  /* 0xfff4000d1400798e */ /* 0x0041e4000c10e784 */
.L_x_4490:
[----:B------:R-:W-:Y:S05]  /*3ed0*/  BSYNC B0 ;  /* 0x0000000000007941 */ /* 0x000fea0003800000 */
.L_x_4489:
[----:B0-2---:R0:W2:Y:S01]  /*3ee0*/  LDS R13, [R206.X4+0x2600] ;  /* 0x00260000ce0d7984 */ /* 0x0050a20000004800 */
[----:B------:R-:W-:Y:S01]  /*3ef0*/  BSSY B0, `(.L_x_4491) ;  /* 0x0000004000007945 */ /* 0x000fe20003800000 */
[----:B------:R-:W-:Y:S05]  /*3f00*/  @!P2 BRA `(.L_x_4492) ;  /* 0x000000200000a947 */ /* 0x000fea0003800000 */
[----:B------:R0:W-:Y:S04]  /*3f10*/  RED.E.ADD.F32.FTZ.RN.STRONG.GPU [R18.64+-0xb00], R229 ;  /* 0xfff500e51200798e */ /* 0x0001e8000c10e784 */
[----:B--2---:R0:W-:Y:S02]  /*3f20*/  RED.E.ADD.F32.FTZ.RN.STRONG.GPU [R20.64+-0xb00], R13 ;  /* 0xfff5000d1400798e */ /* 0x0041e4000c10e784 */
.L_x_4492:
[----:B------:R-:W-:Y:S05]  /*3f30*/  BSYNC B0 ;  /* 0x0000000000007941 */ /* 0x000fea0003800000 */
.L_x_4491:
[----:B0-2---:R0:W2:Y:S01]  /*3f40*/  LDS R13, [R208.X4+0x2700] ;  /* 0x00270000d00d7984 */ /* 0x0050a20000004800 */
[----:B------:R-:W-:Y:S01]  /*3f50*/  BSSY B0, `(.L_x_4493) ;  /* 0x0000004000007945 */ /* 0x000fe20003800000 */
[----:B------:R-:W-:Y:S05]  /*3f60*/  @!P3 BRA `(.L_x_4494) ;  /* 0x000000200000b947 */ /* 0x000fea0003800000 */
[----:B------:R0:W-:Y:S04]  /*3f70*/  RED.E.ADD.F32.FTZ.RN.STRONG.GPU [R18.64+-0xa00], R231 ;  /* 0xfff600e71200798e */ /* 0x0001e8000c10e784 */
[----:B--2---:R0:W-:Y:S02]  /*3f80*/  RED.E.ADD.F32.FTZ.RN.STRONG.GPU [R20.64+-0xa00], R13 ;  /* 0xfff6000d1400798e */ /* 0x0041e4000c10e784 */
.L_x_4494:
[----:B------:R-:W-:Y:S05]  /*3f90*/  BSYNC B0 ;  /* 0x0000000000007941 */ /* 0x000fea0003800000 */
.L_x_4493:
[----:B------:R-:W0:Y:S01]  /*3fa0*/  LDS R209, [R209.X4+0x2800] ;  /* 0x00280000d1d17984 */ /* 0x000e220000004800 */
[----:B------:R-:W-:Y:S01]  /*3fb0*/  BSSY B0, `(.L_x_4495) ;  /* 0x0000004000007945 */ /* 0x000fe20003800000 */
[----:B------:R-:W-:Y:S05]  /*3fc0*/  @!P4 BRA `(.L_x_4496) ;  /* 0x000000200000c947 */ /* 0x000fea0003800000 */
[----:B------:R1:W-:Y:S04]  /*3fd0*/  RED.E.ADD.F32.FTZ.RN.STRONG.GPU [R18.64+-0x900], R233 ;  /* 0xfff700e91200798e */ /* 0x0003e8000c10e784 */
[----:B0-----:R1:W-:Y:S02]  /*3fe0*/  RED.E.ADD.F32.FTZ.RN.STRONG.GPU [R20.64+-0x900], R209 ;  /* 0xfff700d11400798e */ /* 0x0013e4000c10e784 */
.L_x_4496:
[----:B------:R-:W-:Y:S05]  /*3ff0*/  BSYNC B0 ;  /* 0x0000000000007941 */ /* 0x000fea0003800000 */
.L_x_4495:
[----:B0-2---:R0:W2:Y:S01]  /*4000*/  LDS R13, [R210.X4+0x2900] ;  /* 0x00290000d20d7984 */ /* 0x0050a20000004800 */
[----:B------:R-:W-:Y:S01]  /*4010*/  BSSY B0, `(.L_x_4497) ;  /* 0x0000004000007945 */ /* 0x000fe20003800000 */
[----:B------:R-:W-:Y:S05]  /*4020*/  @!P5 BRA `(.L_x_4498) ;  /* 0x000000200000d947 */ /* 0x000fea0003800000 */
[----:B------:R0:W-:Y:S04]  /*4030*/  RED.E.ADD.F32.FTZ.RN.STRONG.GPU [R18.64+-0x800], R235 ;  /* 0xfff800eb1200798e */ /* 0x0001e8000c10e784 */
[----:B--2---:R0:W-:Y:S02]  /*4040*/  RED.E.ADD.F32.FTZ.RN.STRONG.GPU [R20.64+-0x800], R13 ;  /* 0xfff8000d1400798e */ /* 0x0041e4000c10e784 */
.L_x_4498:
[----:B------:R-:W-:Y:S05]  /*4050*/  BSYNC B0 ;  /* 0x0000000000007941 */ /* 0x000fea0003800000 */
.L_x_4497:
[----:B0-2---:R0:W2:Y:S01]  /*4060*/  LDS R13, [R212.X4+0x2a00] ;  /* 0x002a0000d40d7984 */ /* 0x0050a20000004800 */
        /* <DEDUP_REMOVED lines=8> */
[----:B0-----:R0:W-:Y:S04]  /*40f0*/  RED.E.ADD.F32.FTZ.RN.STRONG.GPU [R18.64+-0x700], R237 ;  /* 0xfff900ed1200798e */ /* 0x0011e8000c10e784 */
[----:B--2---:R0:W-:Y:S02]  /*4100*/  RED.E.ADD.F32.FTZ.RN.STRONG.GPU [R20.64+-0x700], R13 ;  /* 0xfff9000d1400798e */ /* 0x0041e4000c10e784 */
.L_x_4500:
[----:B0-----:R-:W-:Y:S05]  /*4110*/  BSYNC B0 ;  /* 0x0000000000007941 */ /* 0x001fea0003800000 */
.L_x_4499:
[----:B------:R-:W0:Y:S01]  /*4120*/  LDS R213, [R213.X4+0x2b00] ;  /* 0x002b0000d5d57984 */ /* 0x000e220000004800 */
[----:B------:R-:W-:Y:S01]  /*4130*/  BSSY B0, `(.L_x_4501) ;  /* 0x0000004000007945 */ /* 0x000fe20003800000 */
[----:B------:R-:W-:Y:S05]  /*4140*/  @!P1 BRA `(.L_x_4502) ;  /* 0x0000002000009947 */ /* 0x000fea0003800000 */
[----:B------:R1:W-:Y:S04]  /*4150*/  RED.E.ADD.F32.FTZ.RN.STRONG.GPU [R18.64+-0x600], R239 ;  /* 0xfffa00ef1200798e */ /* 0x0003e8000c10e784 */
[----:B0-----:R1:W-:Y:S02]  /*4160*/  RED.E.ADD.F32.FTZ.RN.STRONG.GPU [R20.64+-0x600], R213 ;  /* 0xfffa00d51400798e */ /* 0x0013e4000c10e784 */
.L_x_4502:
[----:B------:R-:W-:Y:S05]  /*4170*/  BSYNC B0 ;  /* 0x0000000000007941 */ /* 0x000fea0003800000 */
.L_x_4501:
[----:B--2---:R2:W1:Y:S01]  /*4180*/  LDS R13, [R214.X4+0x2c00] ;  /* 0x002c0000d60d7984 */ /* 0x0044620000004800 */
[----:B------:R-:W-:Y:S01]  /*4190*/  BSSY B0, `(.L_x_4503) ;  /* 0x0000004000007945 */ /* 0x000fe20003800000 */
[----:B------:R-:W-:Y:S05]  /*41a0*/  @!P2 BRA `(.L_x_4504) ;  /* 0x000000200000a947 */ /* 0x000fea0003800000 */
[----:B------:R2:W-:Y:S04]  /*41b0*/  RED.E.ADD.F32.FTZ.RN.STRONG.GPU [R18.64+-0x500], R241 ;  /* 0xfffb00f11200798e */ /* 0x0005e8000c10e784 */
[----:B-1----:R2:W-:Y:S02]  /*41c0*/  RED.E.ADD.F32.FTZ.RN.STRONG.GPU [R20.64+-0x500], R13 ;  /* 0xfffb000d1400798e */ /* 0x0025e4000c10e784 */
.L_x_4504:
[----:B------:R-:W-:Y:S05]  /*41d0*/  BSYNC B0 ;  /* 0x0000000000007941 */ /* 0x000fea0003800000 */
.L_x_4503:
[----:B------:R-:W2:Y:S01]  /*41e0*/  LDS R215, [R215.X4+0x2d00] ;  /* 0x002d0000d7d77984 */ /* 0x000ea20000004800 */
[----:B------:R-:W-:Y:S01]  /*41f0*/  BSSY B0, `(.L_x_4505) ;  /* 0x0000004000007945 */ /* 0x000fe20003800000 */
[----:B------:R-:W-:Y:S05]  /*4200*/  @!P3 BRA `(.L_x_4506) ;  /* 0x000000200000b947 */ /* 0x000fea0003800000 */
[----:B------:R4:W-:Y:S04]  /*4210*/  RED.E.ADD.F32.FTZ.RN.STRONG.GPU [R18.64+-0x400], R243 ;  /* 0xfffc00f31200798e */ /* 0x0009e8000c10e784 */
[----:B--2---:R4:W-:Y:S02]  /*4220*/  RED.E.ADD.F32.FTZ.RN.STRONG.GPU [R20.64+-0x400], R215 ;  /* 0xfffc00d71400798e */ /* 0x0049e4000c10e784 */
.L_x_4506:
[----:B------:R-:W-:Y:S05]  /*4230*/  BSYNC B0 ;  /* 0x0000000000007941 */ /* 0x000fea0003800000 */
.L_x_4505:
[----:B-12---:R1:W2:Y:S01]  /*4240*/  LDS R13, [R216.X4+0x2e00] ;  /* 0x002e0000d80d7984 */ /* 0x0062a20000004800 */
[----:B------:R-:W-:Y:S01]  /*4250*/  BSSY B0, `(.L_x_4507) ;  /* 0x0000004000007945 */ /* 0x000fe20003800000 */
[----:B------:R-:W-:Y:S05]  /*4260*/  @!P4 BRA `(.L_x_4508) ;  /* 0x000000200000c947 */ /* 0x000fea0003800000 */
[----:B------:R1:W-:Y:S04]  /*4270*/  RED.E.ADD.F32.FTZ.RN.STRONG.GPU [R18.64+-0x300], R245 ;  /* 0xfffd00f51200798e */ /* 0x0003e8000c10e784 */
[----:B--2---:R1:W-:Y:S02]  /*4280*/  RED.E.ADD.F32.FTZ.RN.STRONG.GPU [R20.64+-0x300], R13 ;  /* 0xfffd000d1400798e */ /* 0x0043e4000c10e784 */
.L_x_4508:
[----:B------:R-:W-:Y:S05]  /*4290*/  BSYNC B0 ;  /* 0x0000000000007941 */ /* 0x000fea0003800000 */
.L_x_4507:
[----:B------:R-:W1:Y:S01]  /*42a0*/  LDS R217, [R217.X4+0x2f00] ;  /* 0x002f0000d9d97984 */ /* 0x000e620000004800 */
[----:B------:R-:W-:Y:S01]  /*42b0*/  BSSY B0, `(.L_x_4509) ;  /* 0x0000004000007945 */ /* 0x000fe20003800000 */
[----:B------:R-:W-:Y:S05]  /*42c0*/  @!P5 BRA `(.L_x_4510) ;  /* 0x000000200000d947 */ /* 0x000fea0003800000 */
[----:B------:R4:W-:Y:S04]  /*42d0*/  RED.E.ADD.F32.FTZ.RN.STRONG.GPU [R18.64+-0x200], R247 ;  /* 0xfffe00f71200798e */ /* 0x0009e8000c10e784 */
[----:B-1----:R4:W-:Y:S02]  /*42e0*/  RED.E.ADD.F32.FTZ.RN.STRONG.GPU [R20.64+-0x200], R217 ;  /* 0xfffe00d91400798e */ /* 0x0029e4000c10e784 */
.L_x_4510:
[----:B------:R-:W-:Y:S05]  /*42f0*/  BSYNC B0 ;  /* 0x0000000000007941 */ /* 0x000fea0003800000 */
.L_x_4509:
[----:B-12---:R1:W2:Y:S01]  /*4300*/  LDS R13, [R218.X4+0x3000] ;  /* 0x00300000da0d7984 */ /* 0x0062a20000004800 */
[----:B------:R-:W-:Y:S01]  /*4310*/  BSSY B0, `(.L_x_4511) ;  /* 0x0000004000007945 */ /* 0x000fe20003800000 */
[----:B------:R-:W-:Y:S05]  /*4320*/  @!P6 BRA `(.L_x_4512) ;  /* 0x000000200000e947 */ /* 0x000fea0003800000 */
[----:B------:R1:W-:Y:S04]  /*4330*/  RED.E.ADD.F32.FTZ.RN.STRONG.GPU [R18.64+-0x100], R249 ;  /* 0xffff00f91200798e */ /* 0x0003e8000c10e784 */
[----:B--2---:R1:W-:Y:S02]  /*4340*/  RED.E.ADD.F32.FTZ.RN.STRONG.GPU [R20.64+-0x100], R13 ;  /* 0xffff000d1400798e */ /* 0x0043e4000c10e784 */
.L_x_4512:
[----:B------:R-:W-:Y:S05]  /*4350*/  BSYNC B0 ;  /* 0x0000000000007941 */ /* 0x000fea0003800000 */
.L_x_4511:
[----:B------:R-:W5:Y:S01]  /*4360*/  SHFL.DOWN P0, R15, R200, 0x1, 0x1f ;  /* 0x08201f00c80f7f89 */ /* 0x000f620000000000 */
[----:B-12---:R-:W-:Y:S01]  /*4370*/  FMUL.FTZ R13, R0, R175 ;  /* 0x000000af000d7220 */ /* 0x006fe20000410000 */
        /* <DEDUP_REMOVED lines=12> */
[-C--:B------:R-:W-:Y:S02]  /*4440*/  FMUL.FTZ R13, R138, R181.reuse ;  /* 0x000000b58a0d7220 */ /* 0x080fe40000410000 */
[----:B-----5:R-:W-:Y:S02]  /*4450*/  @P0 FADD R15, R200, R15 ;  /* 0x0000000fc80f0221 */ /* 0x020fe40000000000 */
[----:B------:R-:W-:Y:S02]  /*4460*/  FMUL.FTZ R181, R0, R181 ;  /* 0x000000b500b57220 */ /* 0x000fe40000410000 */
[----:B------:R-:W-:Y:S01]  /*4470*/  FFMA.FTZ R64, R83, R13, R64 ;  /* 0x0000000d53407223 */ /* 0x000fe20000010040 */
[----:B------:R-:W1:Y:S01]  /*4480*/  SHFL.DOWN P0, R12, R15, 0x2, 0x1f ;  /* 0x08401f000f0c7f89 */ /* 0x000e620000000000 */
        /* <DEDUP_REMOVED lines=12> */
[----:B-1----:R-:W-:-:S02]  /*4550*/  @P0 FADD R12, R15, R12 ;  /* 0x0000000c0f0c0221 */ /* 0x002fc40000000000 */
[----:B------:R-:W-:Y:S02]  /*4560*/  FMUL.FTZ R153, R184, R153 ;  /* 0x00000099b8997220 */ /* 0x000fe40000410000 */
[----:B------:R-:W-:Y:S01]  /*4570*/  FMUL.FTZ R140, R140, R177 ;  /* 0x000000b18c8c7220 */ /* 0x000fe20000410000 */
[----:B------:R-:W1:Y:S01]  /*4580*/  SHFL.DOWN P0, R17, R12, 0x4, 0x1f ;  /* 0x08801f000c117f89 */ /* 0x000e620000000000 */
[----:B------:R-:W-:Y:S02]  /*4590*/  FFMA.FTZ R158, R158, R13, R153 ;  /* 0x0000000d9e9e7223 */ /* 0x000fe40000010099 */
        /* <DEDUP_REMOVED lines=10> */
[----:B------:R-:W-:Y:S02]  /*4640*/  FMUL.FTZ R183, R190, R183 ;  /* 0x000000b7beb77220 */ /* 0x000fe40000410000 */
[----:B-1----:R-:W-:Y:S02]  /*4650*/  @P0 FADD R17, R12, R17 ;  /* 0x000000110c110221 */ /* 0x002fe40000000000 */
[-C--:B------:R-:W-:Y:S02]  /*4660*/  FMUL.FTZ R12, R35, R185.reuse ;  /* 0x000000b9230c7220 */ /* 0x080fe40000410000 */
[----:B------:R-:W-:Y:S01]  /*4670*/  FMUL.FTZ R185, R0, R185 ;  /* 0x000000b900b97220 */ /* 0x000fe20000410000 */
[----:B------:R-:W1:Y:S01]  /*4680*/  SHFL.DOWN P0, R14, R17, 0x8, 0x1f ;  /* 0x09001f00110e7f89 */ /* 0x000e620000000000 */
[----:B------:R-:W-:-:S02]  /*4690*/  FFMA.FTZ R69, R82, R12, R69 ;  /* 0x0000000c52457223 */ /* 0x000fc40000010045 */
[----:B------:R-:W-:Y:S02]  /*46a0*/  FMUL.FTZ R185, R186, R185 ;  /* 0x000000b9bab97220 */ /* 0x000fe40000410000 */
[----:B------:R-:W-:Y:S02]  /*46b0*/  FFMA.FTZ R154, R154, R13, R27 ;  /* 0x0000000d9a9a7223 */ /* 0x000fe4000001001b */
[----:B------:R-:W-:Y:S02]  /*46c0*/  FFMA.FTZ R185, R205, R12, R185 ;  /* 0x0000000ccdb97223 */ /* 0x000fe400000100b9 */
[-C--:B------:R-:W-:Y:S02]  /*46d0*/  FMUL.FTZ R12, R33, R149.reuse ;  /* 0x00000095210c7220 */ /* 0x080fe40000410000 */
[----:B------:R-:W-:Y:S02]  /*46e0*/  FMUL.FTZ R149, R0, R149 ;  /* 0x0000009500957220 */ /* 0x000fe40000410000 */
[----:B------:R-:W-:-:S02]  /*46f0*/  FFMA.FTZ R71, R84, R12, R71 ;  /* 0x0000000c54477223 */ /* 0x000fc40000010047 */
[----:B------:R-:W-:Y:S02]  /*4700*/  FMUL.FTZ R149, R180, R149 ;  /* 0x00000095b4957220 */ /* 0x000fe40000410000 */
[C---:B------:R-:W-:Y:S02]  /*4710*/  FMUL.FTZ R13, R0.reuse, R197 ;  /* 0x000000c5000d7220 */ /* 0x040fe40000410000 */
[----:B------:R-:W-:Y:S02]  /*4720*/  FFMA.FTZ R149, R203, R12, R149 ;  /* 0x0000000ccb957223 */ /* 0x000fe40000010095 */
[-C--:B------:R-:W-:Y:S02]  /*4730*/  FMUL.FTZ R12, R31, R189.reuse ;  /* 0x000000bd1f0c7220 */ /* 0x080fe40000410000 */
[----:B------:R-:W-:Y:S02]  /*4740*/  FMUL.FTZ R189, R0, R189 ;  /* 0x000000bd00bd7220 */ /* 0x000fe40000410000 */
[----:B-1----:R-:W-:Y:S01]  /*4750*/  @P0 FADD R14, R17, R14 ;  /* 0x0000000e110e0221 */ /* 0x002fe20000000000 */
[----:B------:R-:W-:Y:S01]  /*4760*/  ISETP.NE.AND P0, PT, R124, RZ, PT ;  /* 0x000000ff7c00720c */ /* 0x000fe20003f05270 */
[----:B------:R-:W-:-:S02]  /*4770*/  FMUL.FTZ R189, R178, R189 ;  /* 0x000000bdb2bd7220 */ /* 0x000fc40000410000 */
[-C--:B------:R-:W-:Y:S01]  /*4780*/  FFMA.FTZ R73, R86, R12.reuse, R73 ;  /* 0x0000000c56497223 */ /* 0x080fe20000010049 */
[----:B------:R-:W1:Y:S01]  /*4790*/  SHFL.DOWN P1, R16, R14, 0x10, 0x1f ;  /* 0x0a001f000e107f89 */ /* 0x000e620000020000 */
[----:B------:R-:W-:Y:S02]  /*47a0*/  FFMA.FTZ R189, R201, R12, R189 ;  /* 0x0000000cc9bd7223 */ /* 0x000fe400000100bd */
[-C--:B------:R-:W-:Y:S02]  /*47b0*/  FMUL.FTZ R12, R0, R195.reuse ;  /* 0x000000c3000c7220 */ /* 0x080fe40000410000 */
[----:B------:R-:W-:Y:S02]  /*47c0*/  FMUL.FTZ R15, R30, R195 ;  /* 0x000000c31e0f7220 */ /* 0x000fe40000410000 */
[----:B------:R-:W-:Y:S02]  /*47d0*/  FMUL.FTZ R28, R28, R197 ;  /* 0x000000c51c1c7220 */ /* 0x000fe40000410000 */
[----:B------:R-:W-:-:S02]  /*47e0*/  FMUL.FTZ R12, R143, R12 ;  /* 0x0000000c8f0c7220 */ /* 0x000fc40000410000 */
[----:B------:R-:W-:Y:S02]  /*47f0*/  FMUL.FTZ R13, R26, R13 ;  /* 0x0000000d1a0d7220 */ /* 0x000fe40000410000 */
[-C--:B------:R-:W-:Y:S02]  /*4800*/  FFMA.FTZ R60, R79, R175.reuse, R60 ;  /* 0x000000af4f3c7223 */ /* 0x080fe4000001003c */
[----:B------:R-:W-:Y:S02]  /*4810*/  FFMA.FTZ R175, R148, R175, R160 ;  /* 0x000000af94af7223 */ /* 0x000fe400000100a0 */
[----:B------:R-:W-:Y:S02]  /*4820*/  FFMA.FTZ R198, R193, R140, R198 ;  /* 0x0000008cc1c67223 */ /* 0x000fe400000100c6 */
[----:B------:R-:W-:Y:S02]  /*4830*/  FFMA.FTZ R179, R191, R136, R179 ;  /* 0x00000088bfb37223 */ /* 0x000fe400000100b3 */
[----:B------:R-:W-:-:S02]  /*4840*/  FFMA.FTZ R183, R207, R132, R183 ;  /* 0x00000084cfb77223 */ /* 0x000fc400000100b7 */
[----:B------:R-:W-:Y:S02]  /*4850*/  FFMA.FTZ R12, R24, R15, R12 ;  /* 0x0000000f180c7223 */ /* 0x000fe4000001000c */
[----:B-1----:R-:W-:Y:S02]  /*4860*/  @P1 FADD R16, R14, R16 ;  /* 0x000000100e101221 */ /* 0x002fe40000000000 */
[-C--:B------:R-:W-:Y:S02]  /*4870*/  FMUL.FTZ R14, R29, R145.reuse ;  /* 0x000000911d0e7220 */ /* 0x080fe40000410000 */
[----:B------:R-:W-:Y:S01]  /*4880*/  FMUL.FTZ R145, R0, R145 ;  /* 0x0000009100917220 */ /* 0x000fe20000410000 */
[----:B------:R1:W-:Y:S01]  /*4890*/  @!P0 STS [R111.X4+0x3184], R16 ;  /* 0x003184106f008388 */ /* 0x0003e20000004800 */
[----:B------:R-:W-:Y:S02]  /*48a0*/  FFMA.FTZ R13, R25, R28, R13 ;  /* 0x0000001c190d7223 */ /* 0x000fe4000001000d */
[----:B------:R-:W-:-:S02]  /*48b0*/  FMUL.FTZ R145, R144, R145 ;  /* 0x0000009190917220 */ /* 0x000fc40000410000 */
[----:B------:R-:W-:Y:S02]  /*48c0*/  FFMA.FTZ R63, R76, R140, R63 ;  /* 0x0000008c4c3f7223 */ /* 0x000fe4000001003f */
[----:B------:R-:W-:Y:S02]  /*48d0*/  FFMA.FTZ R145, R199, R14, R145 ;  /* 0x0000000ec7917223 */ /* 0x000fe40000010091 */
        /* <DEDUP_REMOVED lines=31> */
.L_x_4514:
[----:B-1----:R-:W-:Y:S05]  /*4ad0*/  BSYNC B0 ;  /* 0x0000000000007941 */ /* 0x002fea0003800000 */
.L_x_4513:
[----:B------:R-:W-:Y:S02]  /*4ae0*/  IADD3 R45, R45, 0x1, RZ ;  /* 0x000000012d2d7810 */ /* 0x000fe40007ffe0ff */
[----:B------:R-:W-:Y:S02]  /*4af0*/  IADD3 R43, P1, R43, 0x1, RZ ;  /* 0x000000012b2b7810 */ /* 0x000fe40007f3e0ff */
[----:B------:R-:W-:Y:S02]  /*4b00*/  ISETP.GE.AND P0, PT, R45, c[0x0][0x16c], PT ;  /* 0x00005b002d007a0c */ /* 0x000fe40003f06270 */
[----:B------:R-:W-:-:S11]  /*4b10*/  IADD3.X R42, RZ, R42, RZ, P1, !PT ;  /* 0x0000002aff2a7210 */ /* 0x000fd60000ffe4ff */
[----:B0--34-:R-:W-:Y:S01]  /*4b20*/  @P0 CALL.REL.NOINC `(.L_x_4467) ;  /* 0x0000001000000944 */ /* 0x019fe20003c00000 */
[----:B------:R-:W-:Y:S05]  /*4b30*/  BRA `(.L_x_4515) ;  /* 0xffffc69000007947 */ /* 0x000fea000383ffff */
.L_x_4467:
[----:B------:R-:W-:Y:S01]  /*4b40*/  BAR.SYNC.DEFER_BLOCKING 0x0 ;  /* 0x0000000000007b1d */ /* 0x000fe20000010000 */
[----:B------:R-:W-:Y:S01]  /*4b50*/  SHF.L.U32 R0, R125, 0x1, RZ ;  /* 0x000000017d007819 */ /* 0x000fe200000006ff */
[----:B------:R-:W-:Y:S01]  /*4b60*/  IMAD R26, R152, c[0x0][0x2f8], RZ ;  /* 0x0000be00981a7a24 */ /* 0x000fe200078e02ff */
[----:B------:R-:W-:Y:S02]  /*4b70*/  F2FP.BF16.PACK_AB R7, R68, R71 ;  /* 0x000000474407723e */ /* 0x000fe400000010ff */
[----:B------:R-:W-:Y:S01]  /*4b80*/  LOP3.LUT R9, R0, 0xffffffc0, RZ, 0xc0, !PT ;  /* 0xffffffc000097812 */ /* 0x000fe200078ec0ff */
[----:B------:R-:W-:Y:S01]  /*4b90*/  IMAD R0, R152, c[0x0][0x2d8], RZ ;  /* 0x0000b60098007a24 */ /* 0x000fe200078e02ff */
[----:B------:R-:W-:Y:S01]  /*4ba0*/  F2FP.BF16.PACK_AB R6, R70, R73 ;  /* 0x000000494606723e */ /* 0x000fe200000010ff */
[C---:B------:R-:W-:Y:S01]  /*4bb0*/  IMAD R25, R135.reuse, c[0x0][0x2fc], R26 ;  /* 0x0000bf0087197a24 */ /* 0x040fe200078e021a */
[----:B------:R-:W-:Y:S01]  /*4bc0*/  F2FP.BF16.PACK_AB R5, R72, R75 ;  /* 0x0000004b4805723e */ /* 0x000fe200000010ff */
[----:B------:R-:W-:Y:S01]  /*4bd0*/  IMAD R19, R135, c[0x0][0x2dc], R0 ;  /* 0x0000b70087137a24 */ /* 0x000fe200078e0200 */
[----:B------:R-:W-:Y:S01]  /*4be0*/  F2FP.BF16.PACK_AB R4, R74, R77 ;  /* 0x0000004d4a04723e */ /* 0x000fe200000010ff */
[----:B------:R-:W-:Y:S01]  /*4bf0*/  FADD.FTZ R0, R127, R46 ;  /* 0x0000002e7f007221 */ /* 0x000fe20000010000 */
[----:B------:R-:W-:-:S02]  /*4c00*/  F2FP.BF16.PACK_AB R31, R60, R63 ;  /* 0x0000003f3c1f723e */ /* 0x000fc400000010ff */
[----:B------:R-:W-:Y:S02]  /*4c10*/  F2FP.BF16.PACK_AB R30, R62, R65 ;  /* 0x000000413e1e723e */ /* 0x000fe400000010ff */
[----:B------:R-:W-:Y:S02]  /*4c20*/  F2FP.BF16.PACK_AB R29, R64, R67 ;  /* 0x00000043401d723e */ /* 0x000fe400000010ff */
[----:B------:R-:W-:Y:S02]  /*4c30*/  LEA R24, R124, R9, 0x1 ;  /* 0x000000097c187211 */ /* 0x000fe400078e08ff */
[----:B------:R-:W-:Y:S02]  /*4c40*/  F2FP.BF16.PACK_AB R28, R66, R69 ;  /* 0x00000045421c723e */ /* 0x000fe400000010ff */
[----:B------:R-:W-:Y:S01]  /*4c50*/  IADD3 R27, R113, -0x1, RZ ;  /* 0xffffffff711b7810 */ /* 0x000fe20007ffe0ff */
[----:B------:R0:W-:Y:S01]  /*4c60*/  STS.128 [R24.X16], R4 ;  /* 0x0000000418007388 */ /* 0x0001e2000000cc00 */
[----:B------:R-:W-:-:S02]  /*4c70*/  F2FP.BF16.PACK_AB R35, R44, R47 ;  /* 0x0000002f2c23723e */ /* 0x000fc400000010ff */
[----:B------:R-:W-:Y:S01]  /*4c80*/  SHF.L.U32 R22, R27, 0xa, RZ ;  /* 0x0000000a1b167819 */ /* 0x000fe200000006ff */
[----:B------:R1:W-:Y:S01]  /*4c90*/  STS.128 [R24.X16+0x10], R28 ;  /* 0x0000101c18007388 */ /* 0x0003e2000000cc00 */
[----:B------:R-:W-:-:S06]  /*4ca0*/  NOP ;  /* 0x0000000000007918 */ /* 0x000fcc0000000000 */
[----:B------:R-:W2:Y:S01]  /*4cb0*/  LDS.128 R12, [R109] ;  /* 0x000000006d0c7984 */ /* 0x000ea20000000c00 */
[--C-:B------:R-:W-:Y:S02]  /*4cc0*/  SHF.R.S32.HI R23, RZ, 0x1f, R22.reuse ;  /* 0x0000001fff177819 */ /* 0x100fe40000011416 */
[----:B------:R-:W-:Y:S01]  /*4cd0*/  F2FP.BF16.PACK_AB R34, R61, R58 ;  /* 0x0000003a3d22723e */ /* 0x000fe200000010ff */
[----:B------:R-:W3:Y:S01]  /*4ce0*/  LDS.128 R8, [R109+0x200] ;  /* 0x000200006d087984 */ /* 0x000ee20000000c00 */
[----:B0-----:R-:W-:Y:S01]  /*4cf0*/  IMAD R4, R128, c[0x0][0x2e0], RZ ;  /* 0x0000b80080047a24 */ /* 0x001fe200078e02ff */
[----:B------:R-:W-:Y:S01]  /*4d00*/  F2FP.BF16.PACK_AB R33, R59, R56 ;  /* 0x000000383b21723e */ /* 0x000fe200000010ff */
[----:B------:R-:W-:Y:S01]  /*4d10*/  IMAD.WIDE.U32 R16, R135, c[0x0][0x2d8], R22 ;  /* 0x0000b60087107a25 */ /* 0x000fe200078e0016 */
[----:B------:R-:W-:Y:S02]  /*4d20*/  F2FP.BF16.PACK_AB R32, R57, R54 ;  /* 0x000000363920723e */ /* 0x000fe400000010ff */
[----:B-1----:R-:W-:Y:S01]  /*4d30*/  F2FP.BF16.PACK_AB R29, R51, R48 ;  /* 0x00000030331d723e */ /* 0x002fe200000010ff */
[----:B------:R-:W-:Y:S01]  /*4d40*/  FADD.FTZ R7, R0, R49 ;  /* 0x0000003100077221 */ /* 0x000fe20000010000 */
[----:B------:R-:W-:Y:S01]  /*4d50*/  IADD3 R17, R17, R19, RZ ;  /* 0x0000001311117210 */ /* 0x000fe20007ffe0ff */
[----:B------:R-:W-:Y:S01]  /*4d60*/  IMAD R19, R139, c[0x0][0x2e4], R4 ;  /* 0x0000b9008b137a24 */ /* 0x000fe200078e0204 */
[----:B------:R-:W-:Y:S01]  /*4d70*/  F2FP.BF16.PACK_AB R28, R49, R46 ;  /* 0x0000002e311c723e */ /* 0x000fe200000010ff */
[----:B------:R-:W-:Y:S01]  /*4d80*/  FADD.FTZ R0, R7, R48 ;  /* 0x0000003007007221 */ /* 0x000fe20000010000 */
[----:B------:R-:W-:Y:S01]  /*4d90*/  F2FP.BF16.PACK_AB R30, R53, R50 ;  /* 0x00000032351e723e */ /* 0x000fe200000010ff */
[----:B------:R-:W-:Y:S01]  /*4da0*/  IMAD.WIDE.U32 R4, R139, c[0x0][0x2e0], R16 ;  /* 0x0000b8008b047a25 */ /* 0x000fe200078e0010 */
[----:B------:R-:W-:-:S02]  /*4db0*/  F2FP.BF16.PACK_AB R31, R55, R52 ;  /* 0x00000034371f723e */ /* 0x000fc400000010ff */
[----:B------:R-:W-:Y:S01]  /*4dc0*/  IADD3 R117, P1, R117, -0x800, RZ ;  /* 0xfffff80075757810 */ /* 0x000fe20007f3e0ff */
[----:B------:R-:W-:Y:S01]  /*4dd0*/  IMAD.WIDE.U32 R22, R135, c[0x0][0x2f8], R22 ;  /* 0x0000be0087167a25 */ /* 0x000fe200078e0016 */
[----:B------:R-:W-:Y:S02]  /*4de0*/  IADD3 R7, R5, R19, RZ ;  /* 0x0000001305077210 */ /* 0x000fe40007ffe0ff */
[----:B------:R-:W-:Y:S01]  /*4df0*/  LEA R20, P0, R4, c[0x0][0x330], 0x1 ;  /* 0x0000cc0004147a11 */ /* 0x000fe200078008ff */
[----:B------:R-:W-:Y:S01]  /*4e00*/  FADD.FTZ R5, R0, R51 ;  /* 0x0000003300057221 */ /* 0x000fe20000010000 */
[----:B------:R-:W-:Y:S02]  /*4e10*/  IADD3 R23, R23, R25, RZ ;  /* 0x0000001917177210 */ /* 0x000fe40007ffe0ff */
[----:B------:R-:W-:Y:S01]  /*4e20*/  LEA.HI.X R21, R4, c[0x0][0x334], R7, 0x1, P0 ;  /* 0x0000cd0004157a11 */ /* 0x000fe200000f0c07 */
[----:B------:R-:W-:Y:S01]  /*4e30*/  FADD.FTZ R0, R5, R50 ;  /* 0x0000003205007221 */ /* 0x000fe20000010000 */
[----:B------:R-:W-:-:S02]  /*4e40*/  IADD3 R115, P2, R115, -0x800, RZ ;  /* 0xfffff80073737810 */ /* 0x000fc40007f5e0ff */
[----:B------:R-:W-:Y:S01]  /*4e50*/  IADD3 R118, P3, R118, -0x800, RZ ;  /* 0xfffff80076767810 */ /* 0x000fe20007f7e0ff */
[----:B------:R-:W-:Y:S01]  /*4e60*/  IMAD.WIDE R20, R110, 0x10, R20 ;  /* 0x000000106e147825 */ /* 0x000fe200078e0214 */
[----:B------:R-:W-:Y:S02]  /*4e70*/  IADD3 R120, P4, R120, -0x800, RZ ;  /* 0xfffff80078787810 */ /* 0x000fe40007f9e0ff */
[----:B------:R-:W-:Y:S01]  /*4e80*/  IADD3 R122, P5, R122, -0x800, RZ ;  /* 0xfffff8007a7a7810 */ /* 0x000fe20007fbe0ff */
[----:B------:R-:W-:Y:S01]  /*4e90*/  FADD.FTZ R53, R0, R53 ;  /* 0x0000003500357221 */ /* 0x000fe20000010000 */
[----:B------:R-:W-:Y:S01]  /*4ea0*/  IADD3 R112, R112, 0x1, RZ ;  /* 0x0000000170707810 */ /* 0x000fe20007ffe0ff */
[----:B------:R-:W-:Y:S01]  /*4eb0*/  IMAD R0, R128, c[0x0][0x300], RZ ;  /* 0x0000c00080007a24 */ /* 0x000fe200078e02ff */
[----:B--2---:R-:W-:Y:S01]  /*4ec0*/  STG.E.128 [R20.64], R12 ;  /* 0x0000000c14007986 */ /* 0x004fe2000c101d04 */
[----:B------:R-:W-:Y:S01]  /*4ed0*/  FADD.FTZ R52, R53, R52 ;  /* 0x0000003435347221 */ /* 0x000fe20000010000 */
[----:B------:R-:W-:-:S02]  /*4ee0*/  IADD3.X R116, R116, -0x1, RZ, P1, !PT ;  /* 0xffffffff74747810 */ /* 0x000fc40000ffe4ff */
[----:B---3--:R0:W-:Y:S01]  /*4ef0*/  STG.E.128 [R20.64+0x200], R8 ;  /* 0x0002000814007986 */ /* 0x0081e2000c101d04 */
[----:B------:R-:W-:Y:S01]  /*4f00*/  FADD.FTZ R55, R52, R55 ;  /* 0x0000003734377221 */ /* 0x000fe20000010000 */
[----:B------:R-:W-:Y:S02]  /*4f10*/  IADD3.X R114, R114, -0x1, RZ, P2, !PT ;  /* 0xffffffff72727810 */ /* 0x000fe400017fe4ff */
[----:B------:R-:W-:Y:S01]  /*4f20*/  BAR.SYNC.DEFER_BLOCKING 0x0 ;  /* 0x0000000000007b1d */ /* 0x000fe20000010000 */
[----:B------:R-:W-:Y:S01]  /*4f30*/  FADD.FTZ R54, R55, R54 ;  /* 0x0000003637367221 */ /* 0x000fe20000010000 */
[----:B------:R-:W-:Y:S02]  /*4f40*/  IADD3.X R119, R119, -0x1, RZ, P3, !PT ;  /* 0xffffffff77777810 */ /* 0x000fe40001ffe4ff */
[----:B------:R-:W-:Y:S01]  /*4f50*/  IADD3.X R121, R121, -0x1, RZ, P4, !PT ;  /* 0xffffffff79797810 */ /* 0x000fe200027fe4ff */
[----:B------:R-:W-:Y:S01]  /*4f60*/  FADD.FTZ R57, R54, R57 ;  /* 0x0000003936397221 */ /* 0x000fe20000010000 */
[----:B------:R-:W-:-:S03]  /*4f70*/  IADD3.X R123, R123, -0x1, RZ, P5, !PT ;  /* 0xffffffff7b7b7810 */ /* 0x000fc60002ffe4ff */
[----:B------:R-:W-:-:S04]  /*4f80*/  FADD.FTZ R56, R57, R56 ;  /* 0x0000003839387221 */ /* 0x000fc80000010000 */
[----:B------:R-:W-:Y:S02]  /*4f90*/  FADD.FTZ R59, R56, R59 ;  /* 0x0000003b383b7221 */ /* 0x000fe40000010000 */
[C---:B0-----:R-:W-:Y:S02]  /*4fa0*/  IMAD R11, R139.reuse, c[0x0][0x304], R0 ;  /* 0x0000c1008b0b7a24 */ /* 0x041fe400078e0200 */
[----:B------:R-:W-:-:S04]  /*4fb0*/  IMAD.WIDE.U32 R8, R139, c[0x0][0x300], R22 ;  /* 0x0000c0008b087a25 */ /* 0x000fc800078e0016 */
[----:B------:R-:W-:Y:S01]  /*4fc0*/  FADD.FTZ R58, R59, R58 ;  /* 0x0000003a3b3a7221 */ /* 0x000fe20000010000 */
[----:B------:R-:W-:Y:S01]  /*4fd0*/  IADD3 R9, R9, R11, RZ ;  /* 0x0000000b09097210 */ /* 0x000fe20007ffe0ff */
[----:B------:R-:W-:Y:S01]  /*4fe0*/  STS.128 [R24.X16], R28 ;  /* 0x0000001c18007388 */ /* 0x000fe2000000cc00 */
[----:B------:R-:W-:Y:S01]  /*4ff0*/  LEA R10, P0, R8, c[0x0][0x340], 0x1 ;  /* 0x0000d000080a7a11 */ /* 0x000fe200078008ff */
[----:B------:R-:W-:Y:S02]  /*5000*/  FADD.FTZ R58, R58, R61 ;  /* 0x0000003d3a3a7221 */ /* 0x000fe40000010000 */
[----:B------:R-:W-:Y:S01]  /*5010*/  STS.128 [R24.X16+0x10], R32 ;  /* 0x0000102018007388 */ /* 0x000fe2000000cc00 */
[----:B------:R-:W-:-:S06]  /*5020*/  NOP ;  /* 0x0000000000007918 */ /* 0x000fcc0000000000 */
[----:B------:R-:W0:Y:S01]  /*5030*/  LDS.128 R4, [R109] ;  /* 0x000000006d047984 */ /* 0x000e220000000c00 */
[----:B------:R-:W-:Y:S01]  /*5040*/  LEA.HI.X R11, R8, c[0x0][0x344], R9, 0x1, P0 ;  /* 0x0000d100080b7a11 */ /* 0x000fe200000f0c09 */
[----:B------:R-:W-:Y:S01]  /*5050*/  FADD.FTZ R47, R58, R47 ;  /* 0x0000002f3a2f7221 */ /* 0x000fe20000010000 */
[----:B------:R-:W-:Y:S01]  /*5060*/  ISETP.GT.AND P0, PT, R113, 0x1, PT ;  /* 0x000000017100780c */ /* 0x000fe20003f04270 */
[----:B------:R-:W1:Y:S01]  /*5070*/  LDS.128 R16, [R109+0x200] ;  /* 0x000200006d107984 */ /* 0x000e620000000c00 */
[----:B------:R-:W-:Y:S01]  /*5080*/  MOV R113, R27 ;  /* 0x0000001b00717202 */ /* 0x000fe20000000f00 */
[----:B------:R-:W-:-:S04]  /*5090*/  IMAD.WIDE R8, R110, 0x10, R10 ;  /* 0x000000106e087825 */ /* 0x000fc800078e020a */
[----:B------:R-:W-:Y:S01]  /*50a0*/  FADD.FTZ R127, R47, R44 ;  /* 0x0000002c2f7f7221 */ /* 0x000fe20000010000 */
[----:B0-----:R0:W-:Y:S04]  /*50b0*/  STG.E.128 [R8.64], R4 ;  /* 0x0000000408007986 */ /* 0x0011e8000c101d04 */
[----:B-1----:R0:W-:Y:S02]  /*50c0*/  STG.E.128 [R8.64+0x200], R16 ;  /* 0x0002001008007986 */ /* 0x0021e4000c101d04 */
[----:B0-----:R-:W-:Y:S01]  /*50d0*/  @!P0 CALL.REL.NOINC `(.L_x_4465) ;  /* 0x0000001000008944 */ /* 0x001fe20003c00000 */
[----:B------:R-:W-:Y:S05]  /*50e0*/  BRA `(.L_x_4516) ;  /* 0xffffb76000007947 */ /* 0x000fea000383ffff */
.L_x_4465:
        /* <DEDUP_REMOVED lines=29> */
.L_x_4518:
[----:B------:R-:W-:Y:S05]  /*52c0*/  BSYNC B0 ;  /* 0x0000000000007941 */ /* 0x000fea0003800000 */
.L_x_4517:
        /* <DEDUP_REMOVED lines=26> */
[----:B------:R-:W-:Y:S01]  /*5470*/  MOV R9, RZ ;  /* 0x000000ff00097202 */ /* 0x000fe20000000f00 */
[----:B------:R-:W-:Y:S05]  /*5480*/  BRA `(.L_x_4521) ;  /* 0x0000001000007947 */ /* 0x000fea0003800000 */
.L_x_4520:
[----:B------:R-:W1:Y:S02]  /*5490*/  S2R R9, SR_TID.X ;  /* 0x0000000000097919 */ /* 0x000e640000002100 */
.L_x_4521:
[----:B------:R-:W-:Y:S05]  /*54a0*/  BSYNC B0 ;  /* 0x0000000000007941 */ /* 0x000fea0003800000 */
.L_x_4519:
[----:B-1----:R-:W-:-:S13]  /*54b0*/  ISETP.GE.AND P0, PT, R9, c[0x0][0x16c], PT ;  /* 0x00005b0009007a0c */ /* 0x002fda0003f06270 */
[----:B------:R-:W-:Y:S05]  /*54c0*/  @P0 EXIT ;  /* 0x000000000000094d */ /* 0x000fea0003800000 */
[----:B------:R-:W-:Y:S02]  /*54d0*/  IMAD R128, R128, c[0x0][0x288], RZ ;  /* 0x0000a20080807a24 */ /* 0x000fe400078e02ff */
[----:B0-----:R-:W-:-:S04]  /*54e0*/  IMAD.WIDE.U32 R2, R139, c[0x0][0x288], RZ ;  /* 0x0000a2008b027a25 */ /* 0x001fc800078e00ff */
[----:B------:R-:W-:-:S05]  /*54f0*/  IMAD R13, R139, c[0x0][0x28c], R128 ;  /* 0x0000a3008b0d7a24 */ /* 0x000fca00078e0280 */
[----:B------:R-:W-:Y:S02]  /*5500*/  IADD3 R13, R3, R13, RZ ;  /* 0x0000000d030d7210 */ /* 0x000fe40007ffe0ff */
.L_x_4522:
[----:B0-----:R0:W1:Y:S01]  /*5510*/  LDS R11, [R9.X4+0x46c0] ;  /* 0x0046c000090b7984 */ /* 0x0010620000004800 */
[----:B------:R-:W-:Y:S01]  /*5520*/  SHF.R.S32.HI R0, RZ, 0x1f, R9 ;  /* 0x0000001fff007819 */ /* 0x000fe20000011409 */
[----:B------:R-:W-:Y:S01]  /*5530*/  YIELD ;  /* 0x0000000000007946 */ /* 0x000fe20003800000 */
[----:B------:R-:W-:Y:S02]  /*5540*/  MOV R4, R2 ;  /* 0x0000000200047202 */ /* 0x000fe40000000f00 */
[----:B------:R-:W-:Y:S01]  /*5550*/  MOV R5, R13 ;  /* 0x0000000d00057202 */ /* 0x000fe20000000f00 */
[----:B------:R-:W-:-:S04]  /*5560*/  IMAD R0, R0, c[0x0][0x290], RZ ;  /* 0x0000a40000007a24 */ /* 0x000fc800078e02ff */
[----:B------:R-:W-:-:S04]  /*5570*/  IMAD.WIDE.U32 R4, R9, c[0x0][0x290], R4 ;  /* 0x0000a40009047a25 */ /* 0x000fc800078e0004 */
[C---:B------:R-:W-:Y:S01]  /*5580*/  IMAD R7, R9.reuse, c[0x0][0x294], R0 ;  /* 0x0000a50009077a24 */ /* 0x040fe200078e0200 */
[----:B------:R-:W-:Y:S02]  /*5590*/  LEA R6, P0, R4, c[0x0][0x310], 0x2 ;  /* 0x0000c40004067a11 */ /* 0x000fe400078010ff */
[----:B0-----:R-:W-:Y:S02]  /*55a0*/  IADD3 R9, R9, c[0x0][0x0], RZ ;  /* 0x0000000009097a10 */ /* 0x001fe40007ffe0ff */
[----:B------:R-:W-:-:S04]  /*55b0*/  IADD3 R5, R5, R7, RZ ;  /* 0x0000000705057210 */ /* 0x000fc80007ffe0ff */
[----:B------:R-:W-:Y:S02]  /*55c0*/  LEA.HI.X R7, R4, c[0x0][0x314], R5, 0x2, P0 ;  /* 0x0000c50004077a11 */ /* 0x000fe400000f1405 */
[----:B------:R-:W-:-:S03]  /*55d0*/  ISETP.GE.AND P0, PT, R9, c[0x0][0x16c], PT ;  /* 0x00005b0009007a0c */ /* 0x000fc60003f06270 */
[----:B-1----:R0:W-:Y:S10]  /*55e0*/  RED.E.ADD.F32.FTZ.RN.STRONG.GPU [R6.64], R11 ;  /* 0x0000000b0600798e */ /* 0x0021f4000c10e784 */
[----:B------:R-:W-:Y:S05]  /*55f0*/  @!P0 BRA `(.L_x_4522) ;  /* 0xffffff1000008947 */ /* 0x000fea000383ffff */
[----:B------:R-:W-:Y:S05]  /*5600*/  EXIT ;  /* 0x000000000000794d */ /* 0x000fea0003800000 */
.L_x_4472:
[----:B------:R-:W-:Y:S01]  /*5610*/  HFMA2.MMA R186, -RZ, RZ, 0, 5.9604644775390625e-08 ;  /* 0x00000001ffba7435 */ /* 0x000fe200000001ff */
[----:B------:R-:W-:Y:S01]  /*5620*/  IMAD.MOV.U32 R185, RZ, RZ, R14 ;  /* 0x000000ffffb97224 */ /* 0x000fe200078e000e */
[----:B------:R-:W-:-:S02]  /*5630*/  MOV R187, RZ ;  /* 0x000000ff00bb7202 */ /* 0x000fc40000000f00 */
[----:B------:R-:W-:Y:S02]  /*5640*/  MOV R188, 0xffffffff ;  /* 0xffffffff00bc7802 */ /* 0x000fe40000000f00 */
[----:B------:R-:W-:Y:S02]  /*5650*/  MOV R12, 0x5670 ;  /* 0x00005670000c7802 */ /* 0x000fe40000000f00 */
[----:B-----5:R-:W-:Y:S05]  /*5660*/  CALL.REL.NOINC `($__internal_182_$__cuda_sm70_shflsync_up) ;  /* 0x00000ef000007944 */ /* 0x020fea0003c00000 */
[----:B-1----:R-:W-:Y:S01]  /*5670*/  MOV R161, R185 ;  /* 0x000000b900a17202 */ /* 0x002fe20000000f00 */
[----:B0-----:R-:W-:Y:S05]  /*5680*/  BRA `(.L_x_4523) ;  /* 0xffffca8000007947 */ /* 0x001fea000383ffff */
.L_x_4473:
[----:B------:R-:W-:Y:S01]  /*5690*/  HFMA2.MMA R186, -RZ, RZ, 0, 5.9604644775390625e-08 ;  /* 0x00000001ffba7435 */ /* 0x000fe200000001ff */
[----:B------:R-:W-:Y:S02]  /*56a0*/  MOV R185, R15 ;  /* 0x0000000f00b97202 */ /* 0x000fe40000000f00 */
[----:B------:R-:W-:Y:S02]  /*56b0*/  MOV R187, RZ ;  /* 0x000000ff00bb7202 */ /* 0x000fe40000000f00 */
[----:B------:R-:W-:Y:S02]  /*56c0*/  MOV R188, 0xffffffff ;  /* 0xffffffff00bc7802 */ /* 0x000fe40000000f00 */
[----:B------:R-:W-:-:S02]  /*56d0*/  MOV R12, 0x56f0 ;  /* 0x000056f0000c7802 */ /* 0x000fc40000000f00 */
[----:B01---5:R-:W-:Y:S05]  /*56e0*/  CALL.REL.NOINC `($__internal_182_$__cuda_sm70_shflsync_up) ;  /* 0x00000e7000007944 */ /* 0x023fea0003c00000 */
        /* <DEDUP_REMOVED lines=10> */
[----:B------:R-:W-:Y:S05]  /*5790*/  CALL.REL.NOINC `($__internal_182_$__cuda_sm70_shflsync_up) ;  /* 0x00000dc000007944 */ /* 0x000fea0003c00000 */
[----:B0-----:R-:W-:Y:S01]  /*57a0*/  HFMA2.MMA R186, -RZ, RZ, 0, 1.1920928955078125e-07 ;  /* 0x00000002ffba7435 */ /* 0x001fe200000001ff */
[----:B-1----:R-:W-:Y:S02]  /*57b0*/  MOV R14, R185 ;  /* 0x000000b9000e7202 */ /* 0x002fe40000000f00 */
[----:B------:R-:W-:-:S02]  /*57c0*/  MOV R185, R182 ;  /* 0x000000b600b97202 */ /* 0x000fc40000000f00 */
[----:B------:R-:W-:Y:S02]  /*57d0*/  MOV R187, RZ ;  /* 0x000000ff00bb7202 */ /* 0x000fe40000000f00 */
[----:B------:R-:W-:Y:S02]  /*57e0*/  MOV R188, 0xffffffff ;  /* 0xffffffff00bc7802 */ /* 0x000fe40000000f00 */
[----:B------:R-:W-:Y:S02]  /*57f0*/  MOV R12, 0x5810 ;  /* 0x00005810000c7802 */ /* 0x000fe40000000f00 */
[----:B------:R-:W-:Y:S05]  /*5800*/  CALL.REL.NOINC `($__internal_182_$__cuda_sm70_shflsync_up) ;  /* 0x00000d5000007944 */ /* 0x000fea0003c00000 */
[----:B------:R-:W-:Y:S01]  /*5810*/  ISETP.GE.AND P0, PT, R124, 0x2, PT ;  /* 0x000000027c00780c */ /* 0x000fe20003f06270 */
[----:B0-----:R-:W-:Y:S01]  /*5820*/  HFMA2.MMA R187, -RZ, RZ, 0, 0 ;  /* 0x00000000ffbb7435 */ /* 0x001fe200000001ff */
[----:B------:R-:W-:Y:S01]  /*5830*/  IMAD.MOV.U32 R186, RZ, RZ, 0x4 ;  /* 0x00000004ffba7424 */ /* 0x000fe200078e00ff */
[----:B------:R-:W-:Y:S02]  /*5840*/  MOV R188, 0xffffffff ;  /* 0xffffffff00bc7802 */ /* 0x000fe40000000f00 */
[----:B------:R-:W-:-:S08]  /*5850*/  MOV R12, 0x58a0 ;  /* 0x000058a0000c7802 */ /* 0x000fd00000000f00 */
[----:B-1----:R-:W-:Y:S02]  /*5860*/  @P0 FFMA.FTZ R182, R161, R185, R182 ;  /* 0x000000b9a1b60223 */ /* 0x002fe400000100b6 */
[----:B------:R-:W-:-:S05]  /*5870*/  @P0 FMUL.FTZ R161, R14, R161 ;  /* 0x000000a10ea10220 */ /* 0x000fca0000410000 */
[----:B------:R-:W-:Y:S02]  /*5880*/  MOV R185, R161 ;  /* 0x000000a100b97202 */ /* 0x000fe40000000f00 */
[----:B------:R-:W-:Y:S05]  /*5890*/  CALL.REL.NOINC `($__internal_182_$__cuda_sm70_shflsync_up) ;  /* 0x00000cc000007944 */ /* 0x000fea0003c00000 */
[----:B0-----:R-:W-:Y:S01]  /*58a0*/  HFMA2.MMA R186, -RZ, RZ, 0, 2.384185791015625e-07 ;  /* 0x00000004ffba7435 */ /* 0x001fe200000001ff */
[----:B-1----:R-:W-:Y:S02]  /*58b0*/  MOV R14, R185 ;  /* 0x000000b9000e7202 */ /* 0x002fe40000000f00 */
[----:B------:R-:W-:Y:S02]  /*58c0*/  MOV R185, R182 ;  /* 0x000000b600b97202 */ /* 0x000fe40000000f00 */
[----:B------:R-:W-:Y:S02]  /*58d0*/  MOV R187, RZ ;  /* 0x000000ff00bb7202 */ /* 0x000fe40000000f00 */
[----:B------:R-:W-:Y:S02]  /*58e0*/  MOV R188, 0xffffffff ;  /* 0xffffffff00bc7802 */ /* 0x000fe40000000f00 */
[----:B------:R-:W-:Y:S02]  /*58f0*/  MOV R12, 0x5910 ;  /* 0x00005910000c7802 */ /* 0x000fe40000000f00 */
[----:B------:R-:W-:Y:S05]  /*5900*/  CALL.REL.NOINC `($__internal_182_$__cuda_sm70_shflsync_up) ;  /* 0x00000c5000007944 */ /* 0x000fea0003c00000 */
[----:B------:R-:W-:Y:S01]  /*5910*/  ISETP.GE.AND P0, PT, R124, 0x4, PT ;  /* 0x000000047c00780c */ /* 0x000fe20003f06270 */
[----:B0-----:R-:W-:Y:S01]  /*5920*/  HFMA2.MMA R186, -RZ, RZ, 0, 4.76837158203125e-07 ;  /* 0x00000008ffba7435 */ /* 0x001fe200000001ff */
[----:B------:R-:W-:Y:S01]  /*5930*/  MOV R188, 0xffffffff ;  /* 0xffffffff00bc7802 */ /* 0x000fe20000000f00 */
[----:B------:R-:W-:Y:S01]  /*5940*/  HFMA2.MMA R187, -RZ, RZ, 0, 0 ;  /* 0x00000000ffbb7435 */ /* 0x000fe200000001ff */
[----:B------:R-:W-:-:S09]  /*5950*/  MOV R12, 0x59c0 ;  /* 0x000059c0000c7802 */ /* 0x000fd20000000f00 */
[----:B-1----:R-:W-:Y:S02]  /*5960*/  @P0 FFMA.FTZ R182, R161, R185, R182 ;  /* 0x000000b9a1b60223 */ /* 0x002fe400000100b6 */
[----:B------:R-:W-:-:S05]  /*5970*/  @P0 FMUL.FTZ R161, R14, R161 ;  /* 0x000000a10ea10220 */ /* 0x000fca0000410000 */
[----:B------:R-:W-:Y:S02]  /*5980*/  MOV R184, R161 ;  /* 0x000000a100b87202 */ /* 0x000fe40000000f00 */
[----:B------:R-:W-:Y:S02]  /*5990*/  MOV R161, R182 ;  /* 0x000000b600a17202 */ /* 0x000fe40000000f00 */
[----:B------:R-:W-:Y:S02]  /*59a0*/  MOV R185, R184 ;  /* 0x000000b800b97202 */ /* 0x000fe40000000f00 */
[----:B------:R-:W-:Y:S05]  /*59b0*/  CALL.REL.NOINC `($__internal_182_$__cuda_sm70_shflsync_up) ;  /* 0x00000ba000007944 */ /* 0x000fea0003c00000 */
[----:B0-----:R-:W-:Y:S01]  /*59c0*/  HFMA2.MMA R186, -RZ, RZ, 0, 4.76837158203125e-07 ;  /* 0x00000008ffba7435 */ /* 0x001fe200000001ff */
[----:B-1----:R-:W-:Y:S01]  /*59d0*/  MOV R14, R185 ;  /* 0x000000b9000e7202 */ /* 0x002fe20000000f00 */
[----:B------:R-:W-:Y:S01]  /*59e0*/  IMAD.MOV.U32 R187, RZ, RZ, RZ ;  /* 0x000000ffffbb7224 */ /* 0x000fe200078e00ff */
[----:B------:R-:W-:Y:S02]  /*59f0*/  MOV R185, R161 ;  /* 0x000000a100b97202 */ /* 0x000fe40000000f00 */
[----:B------:R-:W-:Y:S02]  /*5a00*/  MOV R188, 0xffffffff ;  /* 0xffffffff00bc7802 */ /* 0x000fe40000000f00 */
[----:B------:R-:W-:-:S02]  /*5a10*/  MOV R12, 0x5a30 ;  /* 0x00005a30000c7802 */ /* 0x000fc40000000f00 */
[----:B------:R-:W-:Y:S05]  /*5a20*/  CALL.REL.NOINC `($__internal_182_$__cuda_sm70_shflsync_up) ;  /* 0x00000b3000007944 */ /* 0x000fea0003c00000 */
[----:B------:R-:W-:Y:S01]  /*5a30*/  ISETP.GE.AND P0, PT, R124, 0x8, PT ;  /* 0x000000087c00780c */ /* 0x000fe20003f06270 */
[----:B0-----:R-:W-:Y:S01]  /*5a40*/  HFMA2.MMA R186, -RZ, RZ, 0, 9.5367431640625e-07 ;  /* 0x00000010ffba7435 */ /* 0x001fe200000001ff */
[----:B------:R-:W-:-:S02]  /*5a50*/  MOV R187, RZ ;  /* 0x000000ff00bb7202 */ /* 0x000fc40000000f00 */
[----:B------:R-:W-:Y:S02]  /*5a60*/  MOV R188, 0xffffffff ;  /* 0xffffffff00bc7802 */ /* 0x000fe40000000f00 */
[----:B------:R-:W-:-:S07]  /*5a70*/  MOV R12, 0x5ad0 ;  /* 0x00005ad0000c7802 */ /* 0x000fce0000000f00 */
[----:B-1----:R-:W-:Y:S02]  /*5a80*/  @P0 FFMA.FTZ R161, R184, R185, R161 ;  /* 0x000000b9b8a10223 */ /* 0x002fe400000100a1 */
[----:B------:R-:W-:-:S05]  /*5a90*/  @P0 FMUL.FTZ R184, R14, R184 ;  /* 0x000000b80eb80220 */ /* 0x000fca0000410000 */
[-C--:B------:R-:W-:Y:S02]  /*5aa0*/  MOV R182, R184.reuse ;  /* 0x000000b800b67202 */ /* 0x080fe40000000f00 */
[----:B------:R-:W-:Y:S02]  /*5ab0*/  MOV R185, R184 ;  /* 0x000000b800b97202 */ /* 0x000fe40000000f00 */
[----:B------:R-:W-:Y:S05]  /*5ac0*/  CALL.REL.NOINC `($__internal_182_$__cuda_sm70_shflsync_up) ;  /* 0x00000a9000007944 */ /* 0x000fea0003c00000 */
[----:B0-----:R-:W-:Y:S01]  /*5ad0*/  HFMA2.MMA R186, -RZ, RZ, 0, 9.5367431640625e-07 ;  /* 0x00000010ffba7435 */ /* 0x001fe200000001ff */
[----:B-1----:R-:W-:Y:S02]  /*5ae0*/  MOV R184, R185 ;  /* 0x000000b900b87202 */ /* 0x002fe40000000f00 */
[----:B------:R-:W-:Y:S02]  /*5af0*/  MOV R185, R161 ;  /* 0x000000a100b97202 */ /* 0x000fe40000000f00 */
[----:B------:R-:W-:Y:S02]  /*5b00*/  MOV R187, RZ ;  /* 0x000000ff00bb7202 */ /* 0x000fe40000000f00 */
[----:B------:R-:W-:Y:S02]  /*5b10*/  MOV R188, 0xffffffff ;  /* 0xffffffff00bc7802 */ /* 0x000fe40000000f00 */
[----:B------:R-:W-:-:S02]  /*5b20*/  MOV R12, 0x5b40 ;  /* 0x00005b40000c7802 */ /* 0x000fc40000000f00 */
[----:B------:R-:W-:Y:S05]  /*5b30*/  CALL.REL.NOINC `($__internal_182_$__cuda_sm70_shflsync_up) ;  /* 0x00000a2000007944 */ /* 0x000fea0003c00000 */
[----:B-1----:R-:W-:Y:S01]  /*5b40*/  MOV R12, R185 ;  /* 0x000000b9000c7202 */ /* 0x002fe20000000f00 */
[----:B0-----:R-:W-:Y:S05]  /*5b50*/  BRA `(.L_x_4524) ;  /* 0xffffc73000007947 */ /* 0x001fea000383ffff */
.L_x_4476:
[----:B-1----:R-:W-:Y:S01]  /*5b60*/  HFMA2.MMA R186, -RZ, RZ, 0, 5.9604644775390625e-08 ;  /* 0x00000001ffba7435 */ /* 0x002fe200000001ff */
[----:B------:R-:W-:-:S02]  /*5b70*/  MOV R185, R161 ;  /* 0x000000a100b97202 */ /* 0x000fc40000000f00 */
[----:B0-----:R-:W-:Y:S02]  /*5b80*/  MOV R187, RZ ;  /* 0x000000ff00bb7202 */ /* 0x001fe40000000f00 */
[----:B------:R-:W-:Y:S02]  /*5b90*/  MOV R188, 0xffffffff ;  /* 0xffffffff00bc7802 */ /* 0x000fe40000000f00 */
[----:B------:R-:W-:Y:S02]  /*5ba0*/  MOV R12, 0x5bc0 ;  /* 0x00005bc0000c7802 */ /* 0x000fe40000000f00 */
[----:B-----5:R-:W-:Y:S05]  /*5bb0*/  CALL.REL.NOINC `($__internal_182_$__cuda_sm70_shflsync_up) ;  /* 0x000009a000007944 */ /* 0x020fea0003c00000 */
[----:B0-----:R-:W-:Y:S01]  /*5bc0*/  HFMA2.MMA R186, -RZ, RZ, 0, 5.9604644775390625e-08 ;  /* 0x00000001ffba7435 */ /* 0x001fe200000001ff */
[----:B-1----:R-:W-:Y:S01]  /*5bd0*/  MOV R14, R185 ;  /* 0x000000b9000e7202 */ /* 0x002fe20000000f00 */
[----:B------:R-:W-:Y:S01]  /*5be0*/  IMAD.MOV.U32 R185, RZ, RZ, R15 ;  /* 0x000000ffffb97224 */ /* 0x000fe200078e000f */
[----:B------:R-:W-:Y:S02]  /*5bf0*/  MOV R187, RZ ;  /* 0x000000ff00bb7202 */ /* 0x000fe40000000f00 */
[----:B------:R-:W-:Y:S02]  /*5c00*/  MOV R188, 0xffffffff ;  /* 0xffffffff00bc7802 */ /* 0x000fe40000000f00 */
[----:B------:R-:W-:-:S02]  /*5c10*/  MOV R12, 0x5c30 ;  /* 0x00005c30000c7802 */ /* 0x000fc40000000f00 */
[----:B------:R-:W-:Y:S05]  /*5c20*/  CALL.REL.NOINC `($__internal_182_$__cuda_sm70_shflsync_up) ;  /* 0x0000093000007944 */ /* 0x000fea0003c00000 */
[----:B0-----:R-:W-:Y:S01]  /*5c30*/  HFMA2.MMA R186, -RZ, RZ, 0, 0 ;  /* 0x00000000ffba7435 */ /* 0x001fe200000001ff */
[----:B------:R-:W-:-:S02]  /*5c40*/  MOV R161, R14 ;  /* 0x0000000e00a17202 */ /* 0x000fc40000000f00 */
[----:B-1----:R-:W-:Y:S02]  /*5c50*/  MOV R182, R185 ;  /* 0x000000b900b67202 */ /* 0x002fe40000000f00 */
[----:B------:R-:W-:Y:S02]  /*5c60*/  MOV R187, R40 ;  /* 0x0000002800bb7202 */ /* 0x000fe40000000f00 */
[----:B------:R-:W-:Y:S02]  /*5c70*/  MOV R188, 0x1f ;  /* 0x0000001f00bc7802 */ /* 0x000fe40000000f00 */
[----:B------:R-:W-:Y:S02]  /*5c80*/  MOV R189, 0xffffffff ;  /* 0xffffffff00bd7802 */ /* 0x000fe40000000f00 */
[----:B------:R-:W-:Y:S02]  /*5c90*/  MOV R12, 0x5cb0 ;  /* 0x00005cb0000c7802 */ /* 0x000fe40000000f00 */
[----:B------:R-:W-:Y:S05]  /*5ca0*/  CALL.REL.NOINC `($__internal_181_$__cuda_sm70_shflsync_idx_p) ;  /* 0x0000087000007944 */ /* 0x000fea0003c00000 */
[----:B-1----:R-:W-:Y:S01]  /*5cb0*/  MOV R40, R186 ;  /* 0x000000ba00287202 */ /* 0x002fe20000000f00 */
[----:B------:R-:W-:Y:S01]  /*5cc0*/  HFMA2.MMA R186, -RZ, RZ, 0, 0 ;  /* 0x00000000ffba7435 */ /* 0x000fe200000001ff */
[----:B0-----:R-:W-:-:S02]  /*5cd0*/  MOV R187, R41 ;  /* 0x0000002900bb7202 */ /* 0x001fc40000000f00 */
[----:B------:R-:W-:Y:S02]  /*5ce0*/  MOV R188, 0x1f ;  /* 0x0000001f00bc7802 */ /* 0x000fe40000000f00 */
[----:B------:R-:W-:Y:S02]  /*5cf0*/  MOV R189, 0xffffffff ;  /* 0xffffffff00bd7802 */ /* 0x000fe40000000f00 */
[----:B------:R-:W-:Y:S02]  /*5d00*/  MOV R12, 0x5d20 ;  /* 0x00005d20000c7802 */ /* 0x000fe40000000f00 */
[----:B------:R-:W-:Y:S05]  /*5d10*/  CALL.REL.NOINC `($__internal_181_$__cuda_sm70_shflsync_idx_p) ;  /* 0x0000080000007944 */ /* 0x000fea0003c00000 */
[----:B-1----:R-:W-:Y:S01]  /*5d20*/  MOV R13, R186 ;  /* 0x000000ba000d7202 */ /* 0x002fe20000000f00 */
[----:B0-----:R-:W-:Y:S05]  /*5d30*/  BRA `(.L_x_4525) ;  /* 0xffffc6d000007947 */ /* 0x001fea000383ffff */
.L_x_4479:
[----:B------:R-:W-:Y:S01]  /*5d40*/  HFMA2.MMA R187, -RZ, RZ, 0, 5.9604644775390625e-08 ;  /* 0x00000001ffbb7435 */ /* 0x000fe200000001ff */
[----:B------:R-:W-:Y:S01]  /*5d50*/  MOV R182, R14 ;  /* 0x0000000e00b67202 */ /* 0x000fe20000000f00 */
[----:B------:R-:W-:Y:S01]  /*5d60*/  IMAD.MOV.U32 R189, RZ, RZ, -0x1 ;  /* 0xffffffffffbd7424 */ /* 0x000fe200078e00ff */
[----:B------:R-:W-:Y:S02]  /*5d70*/  MOV R184, 0x1f ;  /* 0x0000001f00b87802 */ /* 0x000fe40000000f00 */
[----:B------:R-:W-:-:S02]  /*5d80*/  MOV R12, 0x5da0 ;  /* 0x00005da0000c7802 */ /* 0x000fc40000000f00 */
[----:B------:R-:W-:Y:S05]  /*5d90*/  CALL.REL.NOINC `($__internal_180_$__cuda_sm70_shflsync_down) ;  /* 0x0000074000007944 */ /* 0x000fea0003c00000 */
[----:B-1----:R-:W-:Y:S01]  /*5da0*/  MOV R19, R182 ;  /* 0x000000b600137202 */ /* 0x002fe20000000f00 */
[----:B0-----:R-:W-:Y:S05]  /*5db0*/  BRA `(.L_x_4526) ;  /* 0xffffcb3000007947 */ /* 0x001fea000383ffff */
.L_x_4480:
[----:B------:R-:W-:Y:S01]  /*5dc0*/  HFMA2.MMA R187, -RZ, RZ, 0, 5.9604644775390625e-08 ;  /* 0x00000001ffbb7435 */ /* 0x000fe200000001ff */
[----:B------:R-:W-:-:S02]  /*5dd0*/  MOV R182, R15 ;  /* 0x0000000f00b67202 */ /* 0x000fc40000000f00 */
[----:B------:R-:W-:Y:S02]  /*5de0*/  MOV R184, 0x1f ;  /* 0x0000001f00b87802 */ /* 0x000fe40000000f00 */
[----:B------:R-:W-:Y:S02]  /*5df0*/  MOV R189, 0xffffffff ;  /* 0xffffffff00bd7802 */ /* 0x000fe40000000f00 */
[----:B------:R-:W-:Y:S02]  /*5e00*/  MOV R12, 0x5e20 ;  /* 0x00005e20000c7802 */ /* 0x000fe40000000f00 */
[----:B01----:R-:W-:Y:S05]  /*5e10*/  CALL.REL.NOINC `($__internal_180_$__cuda_sm70_shflsync_down) ;  /* 0x000006c000007944 */ /* 0x003fea0003c00000 */
        /* <DEDUP_REMOVED lines=9> */
[----:B------:R-:W-:Y:S05]  /*5eb0*/  CALL.REL.NOINC `($__internal_180_$__cuda_sm70_shflsync_down) ;  /* 0x0000062000007944 */ /* 0x000fea0003c00000 */
[----:B0-----:R-:W-:Y:S01]  /*5ec0*/  HFMA2.MMA R187, -RZ, RZ, 0, 1.1920928955078125e-07 ;  /* 0x00000002ffbb7435 */ /* 0x001fe200000001ff */
[----:B-1----:R-:W-:Y:S02]  /*5ed0*/  MOV R14, R182 ;  /* 0x000000b6000e7202 */ /* 0x002fe40000000f00 */
[----:B------:R-:W-:Y:S02]  /*5ee0*/  MOV R182, R15 ;  /* 0x0000000f00b67202 */ /* 0x000fe40000000f00 */
[----:B------:R-:W-:Y:S02]  /*5ef0*/  MOV R184, 0x1f ;  /* 0x0000001f00b87802 */ /* 0x000fe40000000f00 */
[----:B------:R-:W-:-:S02]  /*5f00*/  MOV R189, 0xffffffff ;  /* 0xffffffff00bd7802 */ /* 0x000fc40000000f00 */
[----:B------:R-:W-:Y:S02]  /*5f10*/  MOV R12, 0x5f30 ;  /* 0x00005f30000c7802 */ /* 0x000fe40000000f00 */
[----:B------:R-:W-:Y:S05]  /*5f20*/  CALL.REL.NOINC `($__internal_180_$__cuda_sm70_shflsync_down) ;  /* 0x000005b000007944 */ /* 0x000fea0003c00000 */
[----:B-1----:R-:W-:Y:S01]  /*5f30*/  @!P3 FFMA.FTZ R15, R19, R182, R15 ;  /* 0x000000b6130fb223 */ /* 0x002fe2000001000f */
[----:B0-----:R-:W-:Y:S01]  /*5f40*/  HFMA2.MMA R187, -RZ, RZ, 0, 2.384185791015625e-07 ;  /* 0x00000004ffbb7435 */ /* 0x001fe200000001ff */
[----:B------:R-:W-:Y:S01]  /*5f50*/  @!P3 FMUL.FTZ R19, R14, R19 ;  /* 0x000000130e13b220 */ /* 0x000fe20000410000 */
[----:B------:R-:W-:Y:S02]  /*5f60*/  MOV R184, 0x1f ;  /* 0x0000001f00b87802 */ /* 0x000fe40000000f00 */
[----:B------:R-:W-:Y:S02]  /*5f70*/  MOV R189, 0xffffffff ;  /* 0xffffffff00bd7802 */ /* 0x000fe40000000f00 */
[----:B------:R-:W-:Y:S02]  /*5f80*/  MOV R182, R19 ;  /* 0x0000001300b67202 */ /* 0x000fe40000000f00 */
[----:B------:R-:W-:Y:S02]  /*5f90*/  MOV R12, 0x5fb0 ;  /* 0x00005fb0000c7802 */ /* 0x000fe40000000f00 */
[----:B------:R-:W-:Y:S05]  /*5fa0*/  CALL.REL.NOINC `($__internal_180_$__cuda_sm70_shflsync_down) ;  /* 0x0000053000007944 */ /* 0x000fea0003c00000 */
[----:B0-----:R-:W-:Y:S01]  /*5fb0*/  HFMA2.MMA R187, -RZ, RZ, 0, 2.384185791015625e-07 ;  /* 0x00000004ffbb7435 */ /* 0x001fe200000001ff */
[----:B-1----:R-:W-:Y:S01]  /*5fc0*/  IMAD.MOV.U32 R14, RZ, RZ, R182 ;  /* 0x000000ffff0e7224 */ /* 0x002fe200078e00b6 */
[----:B------:R-:W-:-:S02]  /*5fd0*/  MOV R182, R15 ;  /* 0x0000000f00b67202 */ /* 0x000fc40000000f00 */
[----:B------:R-:W-:Y:S02]  /*5fe0*/  MOV R184, 0x1f ;  /* 0x0000001f00b87802 */ /* 0x000fe40000000f00 */
[----:B------:R-:W-:Y:S02]  /*5ff0*/  MOV R189, 0xffffffff ;  /* 0xffffffff00bd7802 */ /* 0x000fe40000000f00 */
[----:B------:R-:W-:Y:S02]  /*6000*/  MOV R12, 0x6020 ;  /* 0x00006020000c7802 */ /* 0x000fe40000000f00 */
[----:B------:R-:W-:Y:S05]  /*6010*/  CALL.REL.NOINC `($__internal_180_$__cuda_sm70_shflsync_down) ;  /* 0x000004c000007944 */ /* 0x000fea0003c00000 */
[----:B-1----:R-:W-:Y:S01]  /*6020*/  @!P2 FFMA.FTZ R15, R19, R182, R15 ;  /* 0x000000b6130fa223 */ /* 0x002fe2000001000f */
[----:B0-----:R-:W-:Y:S01]  /*6030*/  HFMA2.MMA R187, -RZ, RZ, 0, 4.76837158203125e-07 ;  /* 0x00000008ffbb7435 */ /* 0x001fe200000001ff */
[----:B------:R-:W-:Y:S01]  /*6040*/  @!P2 FMUL.FTZ R19, R14, R19 ;  /* 0x000000130e13a220 */ /* 0x000fe20000410000 */
[----:B------:R-:W-:Y:S02]  /*6050*/  MOV R184, 0x1f ;  /* 0x0000001f00b87802 */ /* 0x000fe40000000f00 */
[----:B------:R-:W-:Y:S02]  /*6060*/  MOV R189, 0xffffffff ;  /* 0xffffffff00bd7802 */ /* 0x000fe40000000f00 */
[----:B------:R-:W-:-:S02]  /*6070*/  MOV R182, R19 ;  /* 0x0000001300b67202 */ /* 0x000fc40000000f00 */
[----:B------:R-:W-:Y:S02]  /*6080*/  MOV R12, 0x60a0 ;  /* 0x000060a0000c7802 */ /* 0x000fe40000000f00 */
[----:B------:R-:W-:Y:S05]  /*6090*/  CALL.REL.NOINC `($__internal_180_$__cuda_sm70_shflsync_down) ;  /* 0x0000044000007944 */ /* 0x000fea0003c00000 */
[----:B0-----:R-:W-:Y:S01]  /*60a0*/  HFMA2.MMA R187, -RZ, RZ, 0, 4.76837158203125e-07 ;  /* 0x00000008ffbb7435 */ /* 0x001fe200000001ff */
[----:B-1----:R-:W-:Y:S02]  /*60b0*/  MOV R14, R182 ;  /* 0x000000b6000e7202 */ /* 0x002fe40000000f00 */
[----:B------:R-:W-:Y:S02]  /*60c0*/  MOV R182, R15 ;  /* 0x0000000f00b67202 */ /* 0x000fe40000000f00 */
[----:B------:R-:W-:Y:S02]  /*60d0*/  MOV R184, 0x1f ;  /* 0x0000001f00b87802 */ /* 0x000fe40000000f00 */
[----:B------:R-:W-:Y:S02]  /*60e0*/  MOV R189, 0xffffffff ;  /* 0xffffffff00bd7802 */ /* 0x000fe40000000f00 */
[----:B------:R-:W-:Y:S02]  /*60f0*/  MOV R12, 0x6110 ;  /* 0x00006110000c7802 */ /* 0x000fe40000000f00 */
[----:B------:R-:W-:Y:S05]  /*6100*/  CALL.REL.NOINC `($__internal_180_$__cuda_sm70_shflsync_down) ;  /* 0x000003d000007944 */ /* 0x000fea0003c00000 */
        /* <DEDUP_REMOVED lines=8> */
[----:B------:R-:W-:Y:S05]  /*6190*/  CALL.REL.NOINC `($__internal_180_$__cuda_sm70_shflsync_down) ;  /* 0x0000034000007944 */ /* 0x000fea0003c00000 */
[----:B0-----:R-:W-:Y:S01]  /*61a0*/  HFMA2.MMA R187, -RZ, RZ, 0, 9.5367431640625e-07 ;  /* 0x00000010ffbb7435 */ /* 0x001fe200000001ff */
[----:B-1----:R-:W-:Y:S01]  /*61b0*/  IMAD.MOV.U32 R14, RZ, RZ, R182 ;  /* 0x000000ffff0e7224 */ /* 0x002fe200078e00b6 */
[----:B------:R-:W-:Y:S02]  /*61c0*/  MOV R182, R15 ;  /* 0x0000000f00b67202 */ /* 0x000fe40000000f00 */
[----:B------:R-:W-:Y:S02]  /*61d0*/  MOV R184, 0x1f ;  /* 0x0000001f00b87802 */ /* 0x000fe40000000f00 */
[----:B------:R-:W-:Y:S02]  /*61e0*/  MOV R189, 0xffffffff ;  /* 0xffffffff00bd7802 */ /* 0x000fe40000000f00 */
[----:B------:R-:W-:Y:S02]  /*61f0*/  MOV R12, 0x6210 ;  /* 0x00006210000c7802 */ /* 0x000fe40000000f00 */
[----:B------:R-:W-:Y:S05]  /*6200*/  CALL.REL.NOINC `($__internal_180_$__cuda_sm70_shflsync_down) ;  /* 0x000002d000007944 */ /* 0x000fea0003c00000 */
[----:B-1----:R-:W-:Y:S01]  /*6210*/  @!P0 FFMA.FTZ R15, R185, R182, R15 ;  /* 0x000000b6b90f8223 */ /* 0x002fe2000001000f */
[----:B------:R-:W-:Y:S01]  /*6220*/  HFMA2.MMA R186, -RZ, RZ, 0, 0 ;  /* 0x00000000ffba7435 */ /* 0x000fe200000001ff */
[----:B------:R-:W-:Y:S01]  /*6230*/  @!P0 FMUL.FTZ R185, R14, R185 ;  /* 0x000000b90eb98220 */ /* 0x000fe20000410000 */
[----:B------:R-:W-:-:S02]  /*6240*/  MOV R188, 0x1f ;  /* 0x0000001f00bc7802 */ /* 0x000fc40000000f00 */
[----:B0-----:R-:W-:Y:S02]  /*6250*/  MOV R189, 0xffffffff ;  /* 0xffffffff00bd7802 */ /* 0x001fe40000000f00 */
[----:B------:R-:W-:Y:S02]  /*6260*/  MOV R187, R185 ;  /* 0x000000b900bb7202 */ /* 0x000fe40000000f00 */
[----:B------:R-:W-:Y:S02]  /*6270*/  MOV R12, 0x6290 ;  /* 0x00006290000c7802 */ /* 0x000fe40000000f00 */
[----:B------:R-:W-:Y:S05]  /*6280*/  CALL.REL.NOINC `($__internal_181_$__cuda_sm70_shflsync_idx_p) ;  /* 0x0000029000007944 */ /* 0x000fea0003c00000 */
[----:B-1----:R-:W-:Y:S01]  /*6290*/  MOV R14, R186 ;  /* 0x000000ba000e7202 */ /* 0x002fe20000000f00 */
[----:B------:R-:W-:Y:S01]  /*62a0*/  HFMA2.MMA R186, -RZ, RZ, 0, 0 ;  /* 0x00000000ffba7435 */ /* 0x000fe200000001ff */
[----:B0-----:R-:W-:Y:S02]  /*62b0*/  MOV R187, R15 ;  /* 0x0000000f00bb7202 */ /* 0x001fe40000000f00 */
[----:B------:R-:W-:Y:S02]  /*62c0*/  MOV R188, 0x1f ;  /* 0x0000001f00bc7802 */ /* 0x000fe40000000f00 */
[----:B------:R-:W-:-:S02]  /*62d0*/  MOV R189, 0xffffffff ;  /* 0xffffffff00bd7802 */ /* 0x000fc40000000f00 */
[----:B------:R-:W-:Y:S02]  /*62e0*/  MOV R12, 0x6300 ;  /* 0x00006300000c7802 */ /* 0x000fe40000000f00 */
[----:B------:R-:W-:Y:S05]  /*62f0*/  CALL.REL.NOINC `($__internal_181_$__cuda_sm70_shflsync_idx_p) ;  /* 0x0000022000007944 */ /* 0x000fea0003c00000 */
[----:B0-----:R-:W-:Y:S01]  /*6300*/  HFMA2.MMA R187, -RZ, RZ, 0, 5.9604644775390625e-08 ;  /* 0x00000001ffbb7435 */ /* 0x001fe200000001ff */
[----:B------:R-:W-:Y:S01]  /*6310*/  MOV R19, R14 ;  /* 0x0000000e00137202 */ /* 0x000fe20000000f00 */
[----:B------:R-:W-:Y:S01]  /*6320*/  IMAD.MOV.U32 R189, RZ, RZ, -0x1 ;  /* 0xffffffffffbd7424 */ /* 0x000fe200078e00ff */
[----:B-1----:R-:W-:Y:S02]  /*6330*/  MOV R178, R186 ;  /* 0x000000ba00b27202 */ /* 0x002fe40000000f00 */
[----:B------:R-:W-:Y:S02]  /*6340*/  MOV R182, R185 ;  /* 0x000000b900b67202 */ /* 0x000fe40000000f00 */
[----:B------:R-:W-:Y:S02]  /*6350*/  MOV R184, 0x1f ;  /* 0x0000001f00b87802 */ /* 0x000fe40000000f00 */
[----:B------:R-:W-:Y:S02]  /*6360*/  MOV R12, 0x6380 ;  /* 0x00006380000c7802 */ /* 0x000fe40000000f00 */
[----:B------:R-:W-:Y:S05]  /*6370*/  CALL.REL.NOINC `($__internal_180_$__cuda_sm70_shflsync_down) ;  /* 0x0000016000007944 */ /* 0x000fea0003c00000 */
[----:B0-----:R-:W-:Y:S01]  /*6380*/  HFMA2.MMA R187, -RZ, RZ, 0, 5.9604644775390625e-08 ;  /* 0x00000001ffbb7435 */ /* 0x001fe200000001ff */
[----:B-1----:R-:W-:-:S02]  /*6390*/  MOV R14, R182 ;  /* 0x000000b6000e7202 */ /* 0x002fc40000000f00 */
[----:B------:R-:W-:Y:S02]  /*63a0*/  MOV R182, R15 ;  /* 0x0000000f00b67202 */ /* 0x000fe40000000f00 */
[----:B------:R-:W-:Y:S02]  /*63b0*/  MOV R184, 0x1f ;  /* 0x0000001f00b87802 */ /* 0x000fe40000000f00 */
[----:B------:R-:W-:Y:S02]  /*63c0*/  MOV R189, 0xffffffff ;  /* 0xffffffff00bd7802 */ /* 0x000fe40000000f00 */
[----:B------:R-:W-:Y:S02]  /*63d0*/  MOV R12, 0x63f0 ;  /* 0x000063f0000c7802 */ /* 0x000fe40000000f00 */
[----:B------:R-:W-:Y:S05]  /*63e0*/  CALL.REL.NOINC `($__internal_180_$__cuda_sm70_shflsync_down) ;  /* 0x000000f000007944 */ /* 0x000fea0003c00000 */
[----:B------:R-:W-:Y:S01]  /*63f0*/  HFMA2.MMA R186, -RZ, RZ, 0, 0 ;  /* 0x00000000ffba7435 */ /* 0x000fe200000001ff */
[----:B------:R-:W-:Y:S02]  /*6400*/  MOV R185, R14 ;  /* 0x0000000e00b97202 */ /* 0x000fe40000000f00 */
[----:B0-----:R-:W-:Y:S02]  /*6410*/  MOV R187, R16 ;  /* 0x0000001000bb7202 */ /* 0x001fe40000000f00 */
[----:B------:R-:W-:-:S02]  /*6420*/  MOV R188, 0x1f ;  /* 0x0000001f00bc7802 */ /* 0x000fc40000000f00 */
[----:B------:R-:W-:Y:S02]  /*6430*/  MOV R189, 0xffffffff ;  /* 0xffffffff00bd7802 */ /* 0x000fe40000000f00 */
[----:B------:R-:W-:Y:S02]  /*6440*/  MOV R12, 0x6460 ;  /* 0x00006460000c7802 */ /* 0x000fe40000000f00 */
[----:B-1----:R-:W-:Y:S05]  /*6450*/  CALL.REL.NOINC `($__internal_181_$__cuda_sm70_shflsync_idx_p) ;  /* 0x000000c000007944 */ /* 0x002fea0003c00000 */
[----:B-1----:R-:W-:Y:S01]  /*6460*/  MOV R184, R186 ;  /* 0x000000ba00b87202 */ /* 0x002fe20000000f00 */
[----:B------:R-:W-:Y:S01]  /*6470*/  HFMA2.MMA R186, -RZ, RZ, 0, 0 ;  /* 0x00000000ffba7435 */ /* 0x000fe200000001ff */
[----:B0-----:R-:W-:Y:S02]  /*6480*/  MOV R187, R17 ;  /* 0x0000001100bb7202 */ /* 0x001fe40000000f00 */
[----:B------:R-:W-:Y:S02]  /*6490*/  MOV R188, 0x1f ;  /* 0x0000001f00bc7802 */ /* 0x000fe40000000f00 */
[----:B------:R-:W-:Y:S02]  /*64a0*/  MOV R189, 0xffffffff ;  /* 0xffffffff00bd7802 */ /* 0x000fe40000000f00 */
[----:B------:R-:W-:-:S02]  /*64b0*/  MOV R12, 0x64d0 ;  /* 0x000064d0000c7802 */ /* 0x000fc40000000f00 */
[----:B------:R-:W-:Y:S05]  /*64c0*/  CALL.REL.NOINC `($__internal_181_$__cuda_sm70_shflsync_idx_p) ;  /* 0x0000005000007944 */ /* 0x000fea0003c00000 */
[----:B01----:R-:W-:Y:S05]  /*64d0*/  BRA `(.L_x_4527) ;  /* 0xffffc5b000007947 */ /* 0x003fea000383ffff */
        .weak           $__internal_180_$__cuda_sm70_shflsync_down
        .type           $__internal_180_$__cuda_sm70_shflsync_down,@function
        .size           $__internal_180_$__cuda_sm70_shflsync_down,($__internal_181_$__cuda_sm70_shflsync_idx_p - $__internal_180_$__cuda_sm70_shflsync_down)
$__internal_180_$__cuda_sm70_shflsync_down:
[----:B------:R-:W-:Y:S01]  /*64e0*/  HFMA2.MMA R13, -RZ, RZ, 0, 0 ;  /* 0x00000000ff0d7435 */ /* 0x000fe200000001ff */
[----:B------:R-:W-:Y:S04]  /*64f0*/  WARPSYNC R189 ;  /* 0x000000bd00007348 */ /* 0x000fe80003800000 */
[----:B------:R0:W1:Y:S01]  /*6500*/  SHFL.DOWN PT, R182, R182, R187, R184 ;  /* 0x080000bbb6b67389 */ /* 0x00006200000e00b8 */
[----:B------:R-:W-:Y:S05]  /*6510*/  RET.REL.NODEC R12 `(_Z25selective_scan_bwd_kernelI32Selective_Scan_bwd_kernel_traitsILi64ELi16ELb1ELb1ELb1ELb0ELb0EN3c108BFloat16EfEEv12SSMParamsBwd) ;  /* 0xffff9ae00c007950 */ /* 0x000fea0003c3ffff */
        .weak           $__internal_181_$__cuda_sm70_shflsync_idx_p
        .type           $__internal_181_$__cuda_sm70_shflsync_idx_p,@function
        .size           $__internal_181_$__cuda_sm70_shflsync_idx_p,($__internal_182_$__cuda_sm70_shflsync_up - $__internal_181_$__cuda_sm70_shflsync_idx_p)
$__internal_181_$__cuda_sm70_shflsync_idx_p:
[----:B------:R-:W-:Y:S01]  /*6520*/  MOV R13, 0x0 ;  /* 0x00000000000d7802 */ /* 0x000fe20000000f00 */
[----:B------:R-:W-:Y:S04]  /*6530*/  WARPSYNC R189 ;  /* 0x000000bd00007348 */ /* 0x000fe80003800000 */
[----:B------:R0:W1:Y:S01]  /*6540*/  SHFL.IDX PT, R186, R187, R186, R188 ;  /* 0x000000babbba7389 */ /* 0x00006200000e00bc */
[----:B------:R-:W-:Y:S05]  /*6550*/  RET.REL.NODEC R12 `(_Z25selective_scan_bwd_kernelI32Selective_Scan_bwd_kernel_traitsILi64ELi16ELb1ELb1ELb1ELb0ELb0EN3c108BFloat16EfEEv12SSMParamsBwd) ;  /* 0xffff9aa00c007950 */ /* 0x000fea0003c3ffff */
        .weak           $__internal_182_$__cuda_sm70_shflsync_up
        .type           $__internal_182_$__cuda_sm70_shflsync_up,@function
        .size           $__internal_182_$__cuda_sm70_shflsync_up,(.L_x_8994 - $__internal_182_$__cuda_sm70_shflsync_up)
$__internal_182_$__cuda_sm70_shflsync_up:
[----:B------:R-:W-:Y:S01]  /*6560*/  HFMA2.MMA R13, -RZ, RZ, 0, 0 ;  /* 0x00000000ff0d7435 */ /* 0x000fe200000001ff */
[----:B------:R-:W-:Y:S04]  /*6570*/  WARPSYNC R188 ;  /* 0x000000bc00007348 */ /* 0x000fe80003800000 */
[----:B------:R0:W1:Y:S01]  /*6580*/  SHFL.UP PT, R185, R185, R186, R187 ;  /* 0x040000bab9b97389 */ /* 0x00006200000e00bb */
[----:B------:R-:W-:Y:S05]  /*6590*/  RET.REL.NODEC R12 `(_Z25selective_scan_bwd_kernelI32Selective_Scan_bwd_kernel_traitsILi64ELi16ELb1ELb1ELb1ELb0ELb0EN3c108BFloat16EfEEv12SSMParamsBwd) ;  /* 0xffff9a600c007950 */ /* 0x000fea0003c3ffff */
.L_x_4528:
        /* <DEDUP_REMOVED lines=14> */
.L_x_8994:


//--------------------- .text._Z25selective_scan_bwd_kernelI32Selective_Scan_bwd_kernel_traitsILi64ELi16ELb1ELb1ELb1ELb0ELb1EN3c108BFloat16EfEEv12SSMParamsBwd --------------------------
	.section	.text._Z25selective_scan_bwd_kernelI32Selective_Scan_bwd_kernel_traitsILi64ELi16ELb1ELb1ELb1ELb0ELb1EN3c108BFloat16EfEEv12SSMParamsBwd,"ax",@progbits
	.sectioninfo	@"SHI_REGISTERS=254"
	.align	128
        .global         _Z25selective_scan_bwd_kernelI32Selective_Scan_bwd_kernel_traitsILi64ELi16ELb1ELb1ELb1ELb0ELb1EN3c108BFloat16EfEEv12SSMParamsBwd
        .type           _Z25selective_scan_bwd_kernelI32Selective_Scan_bwd_kernel_traitsILi64ELi16ELb1ELb1ELb1ELb0ELb1EN3c108BFloat16EfEEv12SSMParamsBwd,@function
        .size           _Z25selective_scan_bwd_kernelI32Selective_Scan_bwd_kernel_traitsILi64ELi16ELb1ELb1ELb1ELb0ELb1EN3c108BFloat16EfEEv12SSMParamsBwd,(.L_x_8997 - _Z25selective_scan_bwd_kernelI32Selective_Scan_bwd_kernel_traitsILi64ELi16ELb1ELb1ELb1ELb0ELb1EN3c108BFloat16EfEEv12SSMParamsBwd)
        .other          _Z25selective_scan_bwd_kernelI32Selective_Scan_bwd_kernel_traitsILi64ELi16ELb1ELb1ELb1ELb0ELb1EN3c108BFloat16EfEEv12SSMParamsBwd,@"STO_CUDA_ENTRY STV_DEFAULT"
_Z25selective_scan_bwd_kernelI32Selective_Scan_bwd_kernel_traitsILi64ELi16ELb1ELb1ELb1ELb0ELb1EN3c108BFloat16EfEEv12SSMParamsBwd:
.text._Z25selective_scan_bwd_kernelI32Selective_Scan_bwd_kernel_traitsILi64ELi16ELb1ELb1ELb1ELb0ELb1EN3c108BFloat16EfEEv12SSMParamsBwd:
[----:B------:R-:W-:Y:S02]  /*0000*/  MOV R1, c[0x0][0x28] ;  /* 0x00000a0000017a02 */ /* 0x000fe40000000f00 */
        /* <DEDUP_REMOVED lines=31> */
[----:B--2---:R-:W-:Y:S01]  /*0200*/  HFMA2.MMA R6, -RZ, RZ, 0, 0 ;  /* 0x00000000ff067435 */ /* 0x004fe200000001ff */
[C---:B-1----:R-:W-:Y:S01]  /*0210*/  IMAD.WIDE.U32 R4, R49.reuse, c[0x0][0x1e0], RZ ;  /* 0x0000780031047a25 */ /* 0x042fe200078e00ff */
[----:B------:R-:W-:Y:S01]  /*0220*/  CS2R R36, SRZ ;  /* 0x0000000000247805 */ /* 0x000fe2000001ff00 */
[----:B------:R-:W-:Y:S01]  /*0230*/  HFMA2.MMA R68, -RZ, RZ, 0, 0 ;  /* 0x00000000ff447435 */ /* 0x000fe200000001ff */
[----:B------:R-:W-:Y:S01]  /*0240*/  MOV R48, RZ ;  /* 0x000000ff00307202 */ /* 0x000fe20000000f00 */
[----:B------:R-:W-:Y:S01]  /*0250*/  IMAD R15, R49, c[0x0][0x194], R14 ;  /* 0x00006500310f7a24 */ /* 0x000fe200078e020e */
[----:B------:R-:W-:Y:S01]  /*0260*/  IADD3 R5, R5, R13, RZ ;  /* 0x0000000d05057210 */ /* 0x000fe20007ffe0ff */
[----:B------:R-:W-:Y:S01]  /*0270*/  IMAD R14, R44, c[0x0][0x280], RZ ;  /* 0x0000a0002c0e7a24 */ /* 0x000fe200078e02ff */
[----:B---3--:R-:W-:-:S02]  /*0280*/  IADD3 R8, RZ, -R7, RZ ;  /* 0x80000007ff087210 */ /* 0x008fc40007ffe0ff */
[----:B------:R-:W-:Y:S01]  /*0290*/  MOV R13, c[0x0][0x174] ;  /* 0x00005d00000d7a02 */ /* 0x000fe20000000f00 */
[----:B------:R-:W-:-:S03]  /*02a0*/  IMAD.WIDE.U32 R4, R45, c[0x0][0x1e8], R4 ;  /* 0x00007a002d047a25 */ /* 0x000fc600078e0004 */
[C---:B------:R-:W-:Y:S01]  /*02b0*/  ISETP.GE.AND P3, PT, R13.reuse, 0x1, PT ;  /* 0x000000010d00780c */ /* 0x040fe20003f66270 */
[----:B------:R-:W-:Y:S01]  /*02c0*/  IMAD R3, R8, R17, RZ ;  /* 0x0000001108037224 */ /* 0x000fe200078e02ff */
[----:B------:R-:W-:Y:S01]  /*02d0*/  LEA R13, R13, 0xfffffc00, 0xa ;  /* 0xfffffc000d0d7811 */ /* 0x000fe200078e50ff */
        /* <DEDUP_REMOVED lines=12> */
[----:B------:R-:W-:Y:S01]  /*03a0*/  IMAD R14, R45, c[0x0][0x284], R14 ;  /* 0x0000a1002d0e7a24 */ /* 0x000fe200078e020e */
        /* <DEDUP_REMOVED lines=28> */
[C---:B------:R-:W-:Y:S01]  /*0570*/  IMAD R0, R150.reuse, c[0x0][0x1a8], RZ ;  /* 0x00006a0096007a24 */ /* 0x040fe200078e02ff */
        /* <DEDUP_REMOVED lines=15> */
[----:B------:R-:W-:-:S02]  /*0670*/  IADD3 R60, P5, R13, R8, RZ ;  /* 0x000000080d3c7210 */ /* 0x000fc40007fbe0ff */
[----:B------:R-:W-:Y:S01]  /*0680*/  IADD3 R8, R9, R3, RZ ;  /* 0x0000000309087210 */ /* 0x000fe20007ffe0ff */
[----:B------:R-:W-:Y:S01]  /*0690*/  @P0 IMAD R0, R0, c[0x0][0x174], RZ ;  /* 0x00005d0000000a24 */ /* 0x000fe200078e02ff */
[----:B------:R-:W-:Y:S02]  /*06a0*/  IADD3 R13, P4, R13, R10, RZ ;  /* 0x0000000a0d0d7210 */ /* 0x000fe40007f9e0ff */
[----:B------:R-:W-:Y:S01]  /*06b0*/  IADD3.X R3, R15, R8, RZ, P5, !PT ;  /* 0x000000080f037210 */ /* 0x000fe20002ffe4ff */
[----:B------:R-:W-:Y:S01]  /*06c0*/  @P0 IMAD R0, R0, c[0x0][0x16c], RZ ;  /* 0x00005b0000000a24 */ /* 0x000fe200078e02ff */
[----:B------:R-:W-:Y:S02]  /*06d0*/  IADD3 R62, R11, R5, RZ ;  /* 0x000000050b3e7210 */ /* 0x000fe40007ffe0ff */
[----:B------:R-:W-:Y:S02]  /*06e0*/  LEA R53, P5, R60, c[0x0][0x228], 0x1 ;  /* 0x00008a003c357a11 */ /* 0x000fe400078a08ff */
[----:B------:R-:W-:-:S02]  /*06f0*/  @P0 MOV R41, 0x8 ;  /* 0x0000000800290802 */ /* 0x000fc40000000f00 */
[----:B------:R-:W-:Y:S02]  /*0700*/  IADD3.X R62, R15, R62, RZ, P4, !PT ;  /* 0x0000003e0f3e7210 */ /* 0x000fe400027fe4ff */
[----:B------:R-:W-:Y:S01]  /*0710*/  LEA.HI.X R60, R60, c[0x0][0x22c], R3, 0x1, P5 ;  /* 0x00008b003c3c7a11 */ /* 0x000fe200028f0c03 */
[----:B------:R-:W-:Y:S01]  /*0720*/  @P0 IMAD.WIDE R40, R0, R41, c[0x0][0x260] ;  /* 0x0000980000280625 */ /* 0x000fe200078e0229 */
[----:B------:R-:W-:Y:S01]  /*0730*/  LEA R61, P6, R13, c[0x0][0x230], 0x1 ;  /* 0x00008c000d3d7a11 */ /* 0x000fe200078c08ff */
        /* <DEDUP_REMOVED lines=16> */
.L_x_4580:
        /* <DEDUP_REMOVED lines=12> */
[----:B---3--:R-:W-:Y:S01]  /*0900*/  STS.128 [R67+0x200], R16 ;  /* 0x0002001043007388 */ /* 0x008fe20000000c00 */
[----:B------:R-:W-:-:S06]  /*0910*/  NOP ;  /* 0x0000000000007918 */ /* 0x000fcc0000000000 */
[----:B------:R-:W-:Y:S04]  /*0920*/  LDS.128 R4, [R0.X16] ;  /* 0x0000000000047984 */ /* 0x000fe8000000cc00 */
[----:B------:R-:W-:Y:S04]  /*0930*/  LDS.128 R8, [R0.X16+0x10] ;  /* 0x0000100000087984 */ /* 0x000fe8000000cc00 */
[----:B------:R-:W-:Y:S06]  /*0940*/  BAR.SYNC.DEFER_BLOCKING 0x0 ;  /* 0x0000000000007b1d */ /* 0x000fec0000010000 */
[----:B------:R-:W2:Y:S04]  /*0950*/  LDG.E.128 R24, [R20.64] ;  /* 0x0000000414187981 */ /* 0x000ea8000c1e1d00 */
[----:B------:R-:W3:Y:S01]  /*0960*/  LDG.E.128 R28, [R20.64+0x200] ;  /* 0x00020004141c7981 */ /* 0x000ee2000c1e1d00 */
[----:B------:R-:W-:-:S03]  /*0970*/  IMAD.WIDE R22, R66, 0x10, R58 ;  /* 0x0000001042167825 */ /* 0x000fc600078e023a */
[----:B--2---:R0:W-:Y:S04]  /*0980*/  STS.128 [R67], R24 ;  /* 0x0000001843007388 */ /* 0x0041e80000000c00 */
[----:B---3--:R1:W-:Y:S01]  /*0990*/  STS.128 [R67+0x200], R28 ;  /* 0x0002001c43007388 */ /* 0x0083e20000000c00 */
[----:B------:R-:W-:-:S06]  /*09a0*/  NOP ;  /* 0x0000000000007918 */ /* 0x000fcc0000000000 */
[----:B------:R-:W-:Y:S04]  /*09b0*/  LDS.128 R16, [R0.X16] ;  /* 0x0000000000107984 */ /* 0x000fe8000000cc00 */
[----:B------:R-:W-:Y:S04]  /*09c0*/  LDS.128 R12, [R0.X16+0x10] ;  /* 0x00001000000c7984 */ /* 0x000fe8000000cc00 */
[----:B------:R-:W-:Y:S06]  /*09d0*/  BAR.SYNC.DEFER_BLOCKING 0x0 ;  /* 0x0000000000007b1d */ /* 0x000fec0000010000 */
[----:B------:R2:W3:Y:S04]  /*09e0*/  LDG.E.128 R32, [R22.64] ;  /* 0x0000000416207981 */ /* 0x0004e8000c1e1d00 */
[----:B------:R2:W4:Y:S01]  /*09f0*/  LDG.E.128 R76, [R22.64+0x200] ;  /* 0x00020004164c7981 */ /* 0x000522000c1e1d00 */
        /* <DEDUP_REMOVED lines=11> */
[----:B--2---:R-:W-:-:S04]  /*0ab0*/  LEA R22, P0, R20, c[0x0][0x268], 0x1 ;  /* 0x00009a0014167a11 */ /* 0x004fc800078008ff */
[----:B------:R-:W-:-:S05]  /*0ac0*/  LEA.HI.X R23, R20, c[0x0][0x26c], R21, 0x1, P0 ;  /* 0x00009b0014177a11 */ /* 0x000fca00000f0c15 */
[----:B------:R-:W-:Y:S01]  /*0ad0*/  IMAD.WIDE R20, R66, 0x10, R22 ;  /* 0x0000001042147825 */ /* 0x000fe200078e0216 */
[----:B---3--:R0:W-:Y:S04]  /*0ae0*/  STS.128 [R67], R32 ;  /* 0x0000002043007388 */ /* 0x0081e80000000c00 */
[----:B----4-:R-:W-:Y:S01]  /*0af0*/  STS.128 [R67+0x200], R76 ;  /* 0x0002004c43007388 */ /* 0x010fe20000000c00 */
[----:B------:R-:W-:-:S06]  /*0b00*/  NOP ;  /* 0x0000000000007918 */ /* 0x000fcc0000000000 */
[----:B------:R-:W-:Y:S04]  /*0b10*/  LDS.128 R72, [R0.X16] ;  /* 0x0000000000487984 */ /* 0x000fe8000000cc00 */
[----:B------:R-:W-:Y:S04]  /*0b20*/  LDS.128 R24, [R0.X16+0x10] ;  /* 0x0000100000187984 */ /* 0x000fe8000000cc00 */
[----:B------:R-:W-:Y:S06]  /*0b30*/  BAR.SYNC.DEFER_BLOCKING 0x0 ;  /* 0x0000000000007b1d */ /* 0x000fec0000010000 */
[----:B------:R-:W2:Y:S04]  /*0b40*/  LDG.E.128 R80, [R20.64+-0x800] ;  /* 0xfff8000414507981 */ /* 0x000ea8000c1e1d00 */
[----:B------:R-:W3:Y:S01]  /*0b50*/  LDG.E.128 R84, [R20.64+-0x600] ;  /* 0xfffa000414547981 */ /* 0x000ee2000c1e1d00 */
[----:B------:R-:W-:-:S02]  /*0b60*/  IMAD R22, R44, c[0x0][0x208], RZ ;  /* 0x000082002c167a24 */ /* 0x000fc400078e02ff */
[----:B-1----:R-:W-:Y:S02]  /*0b70*/  IMAD R28, R148, c[0x0][0x200], RZ ;  /* 0x00008000941c7a24 */ /* 0x002fe400078e02ff */
[C---:B------:R-:W-:Y:S02]  /*0b80*/  IMAD R29, R45.reuse, c[0x0][0x20c], R22 ;  /* 0x000083002d1d7a24 */ /* 0x040fe400078e0216 */
[----:B------:R-:W-:-:S05]  /*0b90*/  IMAD.WIDE.U32 R22, R45, c[0x0][0x208], R2 ;  /* 0x000082002d167a25 */ /* 0x000fca00078e0002 */
[----:B------:R-:W-:Y:S01]  /*0ba0*/  IADD3 R23, R23, R29, RZ ;  /* 0x0000001d17177210 */ /* 0x000fe20007ffe0ff */
[----:B------:R-:W-:-:S04]  /*0bb0*/  IMAD R29, R49, c[0x0][0x204], R28 ;  /* 0x00008100311d7a24 */ /* 0x000fc800078e021c */
[----:B------:R-:W-:-:S05]  /*0bc0*/  IMAD.WIDE.U32 R22, R49, c[0x0][0x200], R22 ;  /* 0x0000800031167a25 */ /* 0x000fca00078e0016 */
[----:B------:R-:W-:Y:S02]  /*0bd0*/  IADD3 R23, R23, R29, RZ ;  /* 0x0000001d17177210 */ /* 0x000fe40007ffe0ff */
[----:B------:R-:W-:-:S04]  /*0be0*/  LEA R42, P0, R22, c[0x0][0x258], 0x1 ;  /* 0x00009600162a7a11 */ /* 0x000fc800078008ff */
[----:B------:R-:W-:-:S05]  /*0bf0*/  LEA.HI.X R43, R22, c[0x0][0x25c], R23, 0x1, P0 ;  /* 0x00009700162b7a11 */ /* 0x000fca00000f0c17 */
[----:B------:R-:W-:Y:S01]  /*0c00*/  IMAD.WIDE R42, R66, 0x10, R42 ;  /* 0x00000010422a7825 */ /* 0x000fe200078e022a */
[----:B--2---:R-:W-:Y:S04]  /*0c10*/  STS.128 [R67], R80 ;  /* 0x0000005043007388 */ /* 0x004fe80000000c00 */
[----:B---3--:R-:W-:Y:S01]  /*0c20*/  STS.128 [R67+0x200], R84 ;  /* 0x0002005443007388 */ /* 0x008fe20000000c00 */
[----:B------:R-:W-:-:S06]  /*0c30*/  NOP ;  /* 0x0000000000007918 */ /* 0x000fcc0000000000 */
[----:B------:R-:W1:Y:S04]  /*0c40*/  LDS.128 R76, [R0.X16] ;  /* 0x00000000004c7984 */ /* 0x000e68000000cc00 */
[----:B------:R-:W2:Y:S04]  /*0c50*/  LDS.128 R20, [R0.X16+0x10] ;  /* 0x0000100000147984 */ /* 0x000ea8000000cc00 */
[----:B------:R-:W-:Y:S06]  /*0c60*/  BAR.SYNC.DEFER_BLOCKING 0x0 ;  /* 0x0000000000007b1d */ /* 0x000fec0000010000 */
[----:B------:R3:W4:Y:S04]  /*0c70*/  LDG.E.128 R28, [R42.64+-0x600] ;  /* 0xfffa00042a1c7981 */ /* 0x000728000c1e1d00 */
[----:B0-----:R3:W4:Y:S01]  /*0c80*/  LDG.E.128 R32, [R42.64+-0x800] ;  /* 0xfff800042a207981 */ /* 0x001722000c1e1d00 */
[----:B-1----:R-:W-:-:S02]  /*0c90*/  PRMT R81, RZ, 0x5410, R76 ;  /* 0x00005410ff517816 */ /* 0x002fc4000000004c */
[----:B------:R-:W-:-:S03]  /*0ca0*/  PRMT R76, RZ, 0x7610, R76 ;  /* 0x00007610ff4c7816 */ /* 0x000fc6000000004c */
[----:B------:R-:W-:Y:S01]  /*0cb0*/  FMUL.FTZ R70, R81, -1.4426950216293334961 ;  /* 0xbfb8aa3b51467820 */ /* 0x000fe20000410000 */
[----:B------:R-:W-:Y:S01]  /*0cc0*/  PRMT R82, RZ, 0x5410, R77 ;  /* 0x00005410ff527816 */ /* 0x000fe2000000004d */
[----:B------:R-:W-:-:S04]  /*0cd0*/  FMUL.FTZ R71, R76, -1.4426950216293334961 ;  /* 0xbfb8aa3b4c477820 */ /* 0x000fc80000410000 */
[----:B------:R-:W0:Y:S01]  /*0ce0*/  MUFU.EX2 R70, R70 ;  /* 0x0000004600467308 */ /* 0x000e220000000800 */
[----:B------:R-:W-:Y:S01]  /*0cf0*/  FMUL.FTZ R80, R82, -1.4426950216293334961 ;  /* 0xbfb8aa3b52507820 */ /* 0x000fe20000410000 */
[----:B------:R-:W-:-:S06]  /*0d00*/  PRMT R77, RZ, 0x7610, R77 ;  /* 0x00007610ff4d7816 */ /* 0x000fcc000000004d */
[----:B------:R-:W1:Y:S01]  /*0d10*/  MUFU.EX2 R71, R71 ;  /* 0x0000004700477308 */ /* 0x000e620000000800 */
[----:B------:R-:W-:Y:S01]  /*0d20*/  PRMT R84, RZ, 0x5410, R78 ;  /* 0x00005410ff547816 */ /* 0x000fe2000000004e */
[----:B---3--:R-:W-:-:S06]  /*0d30*/  FMUL.FTZ R42, R77, -1.4426950216293334961 ;  /* 0xbfb8aa3b4d2a7820 */ /* 0x008fcc0000410000 */
[----:B------:R-:W3:Y:S01]  /*0d40*/  MUFU.EX2 R80, R80 ;  /* 0x0000005000507308 */ /* 0x000ee20000000800 */
[----:B------:R-:W-:Y:S01]  /*0d50*/  FMUL.FTZ R43, R84, -1.4426950216293334961 ;  /* 0xbfb8aa3b542b7820 */ /* 0x000fe20000410000 */
[----:B------:R-:W-:Y:S01]  /*0d60*/  PRMT R86, RZ, 0x7610, R78 ;  /* 0x00007610ff567816 */ /* 0x000fe2000000004e */
[----:B0-----:R-:W-:-:S05]  /*0d70*/  FADD.FTZ R70, R70, 1 ;  /* 0x3f80000046467421 */ /* 0x001fca0000010000 */
[----:B------:R-:W0:Y:S01]  /*0d80*/  MUFU.EX2 R83, R42 ;  /* 0x0000002a00537308 */ /* 0x000e220000000800 */
[----:B-1----:R-:W-:Y:S02]  /*0d90*/  FADD.FTZ R71, R71, 1 ;  /* 0x3f80000047477421 */ /* 0x002fe40000010000 */
[----:B------:R-:W-:-:S05]  /*0da0*/  FMUL.FTZ R78, R86, -1.4426950216293334961 ;  /* 0xbfb8aa3b564e7820 */ /* 0x000fca0000410000 */
[----:B------:R1:W0:Y:S01]  /*0db0*/  MUFU.EX2 R85, R43 ;  /* 0x0000002b00557308 */ /* 0x0002220000000800 */
[----:B------:R-:W-:Y:S01]  /*0dc0*/  PRMT R88, RZ, 0x5410, R79 ;  /* 0x00005410ff587816 */ /* 0x000fe2000000004f */
[----:B------:R-:W-:Y:S02]  /*0dd0*/  IMAD R92, R44, c[0x0][0x2f0], RZ ;  /* 0x0000bc002c5c7a24 */ /* 0x000fe400078e02ff */
[----:B---3--:R-:W-:-:S04]  /*0de0*/  FADD.FTZ R80, R80, 1 ;  /* 0x3f80000050507421 */ /* 0x008fc80000010000 */
[----:B------:R-:W3:Y:S01]  /*0df0*/  MUFU.RCP R116, R70 ;  /* 0x0000004600747308 */ /* 0x000ee20000001000 */
[----:B--2---:R-:W-:Y:S01]  /*0e00*/  PRMT R103, RZ, 0x7610, R20 ;  /* 0x00007610ff677816 */ /* 0x004fe20000000014 */
[----:B------:R-:W-:Y:S01]  /*0e10*/  IMAD R91, R45, c[0x0][0x2f4], R92 ;  /* 0x0000bd002d5b7a24 */ /* 0x000fe200078e025c */
[----:B------:R-:W-:-:S05]  /*0e20*/  PRMT R79, RZ, 0x7610, R79 ;  /* 0x00007610ff4f7816 */ /* 0x000fca000000004f */
[----:B------:R-:W2:Y:S01]  /*0e30*/  MUFU.RCP R121, R71 ;  /* 0x0000004700797308 */ /* 0x000ea20000001000 */
[----:B------:R-:W-:Y:S01]  /*0e40*/  FMUL.FTZ R87, R88, -1.4426950216293334961 ;  /* 0xbfb8aa3b58577820 */ /* 0x000fe20000410000 */
[----:B------:R-:W-:Y:S01]  /*0e50*/  PRMT R92, RZ, 0x7610, R21 ;  /* 0x00007610ff5c7816 */ /* 0x000fe20000000015 */
[----:B0-----:R-:W-:Y:S01]  /*0e60*/  FADD.FTZ R83, R83, 1 ;  /* 0x3f80000053537421 */ /* 0x001fe20000010000 */
[----:B------:R-:W-:-:S04]  /*0e70*/  PRMT R101, RZ, 0x5410, R20 ;  /* 0x00005410ff657816 */ /* 0x000fc80000000014 */
[----:B------:R-:W0:Y:S01]  /*0e80*/  MUFU.EX2 R78, R78 ;  /* 0x0000004e004e7308 */ /* 0x000e220000000800 */
[----:B------:R-:W-:Y:S01]  /*0e90*/  FMUL.FTZ R20, R103, -1.4426950216293334961 ;  /* 0xbfb8aa3b67147820 */ /* 0x000fe20000410000 */
[----:B------:R-:W-:Y:S01]  /*0ea0*/  PRMT R94, RZ, 0x5410, R21 ;  /* 0x00005410ff5e7816 */ /* 0x000fe20000000015 */
[----:B------:R-:W-:-:S05]  /*0eb0*/  FMUL.FTZ R42, R79, -1.4426950216293334961 ;  /* 0xbfb8aa3b4f2a7820 */ /* 0x000fca0000410000 */
[----:B------:R-:W0:Y:S01]  /*0ec0*/  MUFU.RCP R125, R80 ;  /* 0x00000050007d7308 */ /* 0x000e220000001000 */
[----:B------:R-:W-:Y:S02]  /*0ed0*/  FMUL.FTZ R21, R92, -1.4426950216293334961 ;  /* 0xbfb8aa3b5c157820 */ /* 0x000fe40000410000 */
[----:B-1----:R-:W-:Y:S02]  /*0ee0*/  FMUL.FTZ R43, R101, -1.4426950216293334961 ;  /* 0xbfb8aa3b652b7820 */ /* 0x002fe40000410000 */
[----:B------:R-:W-:Y:S01]  /*0ef0*/  FADD.FTZ R85, R85, 1 ;  /* 0x3f80000055557421 */ /* 0x000fe20000010000 */
[----:B------:R-:W-:Y:S02]  /*0f00*/  MOV R93, c[0x0][0x16c] ;  /* 0x00005b00005d7a02 */ /* 0x000fe40000000f00 */
[----:B------:R-:W-:Y:S01]  /*0f10*/  MUFU.EX2 R87, R87 ;  /* 0x0000005700577308 */ /* 0x000fe20000000800 */
[----:B------:R-:W-:Y:S01]  /*0f20*/  PRMT R100, RZ, 0x5410, R72 ;  /* 0x00005410ff647816 */ /* 0x000fe20000000048 */
[----:B---3--:R-:W-:-:S06]  /*0f30*/  FMUL.FTZ R70, R81, R116 ;  /* 0x0000007451467220 */ /* 0x008fcc0000410000 */
[----:B------:R1:W-:Y:S01]  /*0f40*/  MUFU.EX2 R98, R20 ;  /* 0x0000001400627308 */ /* 0x0003e20000000800 */
[----:B------:R-:W-:-:S07]  /*0f50*/  ISETP.GE.AND P1, PT, R93, 0x1, PT ;  /* 0x000000015d00780c */ /* 0x000fce0003f26270 */
[----:B------:R-:W3:Y:S01]  /*0f60*/  MUFU.RCP R120, R83 ;  /* 0x0000005300787308 */ /* 0x000ee20000001000 */
[----:B-1----:R-:W-:Y:S01]  /*0f70*/  FADD.FTZ R20, -R116, 1 ;  /* 0x3f80000074147421 */ /* 0x002fe20000010100 */
[----:B------:R-:W-:-:S06]  /*0f80*/  PRMT R102, RZ, 0x7610, R72 ;  /* 0x00007610ff667816 */ /* 0x000fcc0000000048 */
[----:B------:R-:W1:Y:S01]  /*0f90*/  MUFU.EX2 R90, R42 ;  /* 0x0000002a005a7308 */ /* 0x000e620000000800 */
[----:B------:R-:W-:Y:S01]  /*0fa0*/  FFMA.FTZ R118, R81, R20, 1 ;  /* 0x3f80000051767423 */ /* 0x000fe20000010014 */
[----:B------:R-:W-:Y:S01]  /*0fb0*/  PRMT R20, RZ, 0x5410, R4 ;  /* 0x00005410ff147816 */ /* 0x000fe20000000004 */
[----:B------:R-:W-:-:S05]  /*0fc0*/  FMUL.FTZ R93, R100, R70 ;  /* 0x00000046645d7220 */ /* 0x000fca0000410000 */
[----:B------:R1:W-:Y:S01]  /*0fd0*/  MUFU.EX2 R132, R21 ;  /* 0x0000001500847308 */ /* 0x0003e20000000800 */
[----:B--2---:R-:W-:Y:S01]  /*0fe0*/  FMUL.FTZ R72, R76, R121 ;  /* 0x000000794c487220 */ /* 0x004fe20000410000 */
[----:B------:R-:W-:Y:S01]  /*0ff0*/  PRMT R119, RZ, 0x5410, R24 ;  /* 0x00005410ff777816 */ /* 0x000fe20000000018 */
[----:B0-----:R-:W-:-:S05]  /*1000*/  FADD.FTZ R78, R78, 1 ;  /* 0x3f8000004e4e7421 */ /* 0x001fca0000010000 */
[----:B------:R0:W-:Y:S01]  /*1010*/  MUFU.EX2 R96, R43 ;  /* 0x0000002b00607308 */ /* 0x0001e20000000800 */
[----:B-1----:R-:W-:Y:S01]  /*1020*/  FADD.FTZ R21, -R121, 1 ;  /* 0x3f80000079157421 */ /* 0x002fe20000010100 */
[----:B------:R-:W-:-:S06]  /*1030*/  PRMT R117, RZ, 0x7610, R24 ;  /* 0x00007610ff757816 */ /* 0x000fcc0000000018 */
[----:B------:R-:W1:Y:S01]  /*1040*/  MUFU.RCP R129, R85 ;  /* 0x0000005500817308 */ /* 0x000e620000001000 */
[----:B0-----:R-:W-:Y:S01]  /*1050*/  IMAD.WIDE.U32 R42, R45, c[0x0][0x2f0], R2 ;  /* 0x0000bc002d2a7a25 */ /* 0x001fe200078e0002 */
[----:B------:R-:W-:-:S03]  /*1060*/  PRMT R104, RZ, 0x5410, R73 ;  /* 0x00005410ff687816 */ /* 0x000fc60000000049 */
[----:B------:R-:W-:Y:S01]  /*1070*/  FFMA.FTZ R123, R76, R21, 1 ;  /* 0x3f8000004c7b7423 */ /* 0x000fe20000010015 */
[----:B------:R-:W-:Y:S01]  /*1080*/  IADD3 R43, R43, R91, RZ ;  /* 0x0000005b2b2b7210 */ /* 0x000fe20007ffe0ff */
[----:B------:R-:W-:Y:S01]  /*1090*/  FADD.FTZ R21, -R125, 1 ;  /* 0x3f8000007d157421 */ /* 0x000fe20000010100 */
[--C-:B------:R-:W-:Y:S01]  /*10a0*/  PRMT R108, RZ, 0x5410, R74.reuse ;  /* 0x00005410ff6c7816 */ /* 0x100fe2000000004a */
[----:B------:R-:W-:Y:S01]  /*10b0*/  FMUL.FTZ R89, R94, -1.4426950216293334961 ;  /* 0xbfb8aa3b5e597820 */ /* 0x000fe20000410000 */
[----:B------:R-:W-:Y:S01]  /*10c0*/  PRMT R110, RZ, 0x7610, R74 ;  /* 0x00007610ff6e7816 */ /* 0x000fe2000000004a */
[----:B------:R-:W-:Y:S01]  /*10d0*/  FFMA.FTZ R20, R93, R20, R68 ;  /* 0x000000145d147223 */ /* 0x000fe20000010044 */
[----:B------:R-:W-:Y:S01]  /*10e0*/  PRMT R24, RZ, 0x7610, R4 ;  /* 0x00007610ff187816 */ /* 0x000fe20000000004 */
[----:B------:R-:W-:Y:S01]  /*10f0*/  FMUL.FTZ R91, R102, R72 ;  /* 0x00000048665b7220 */ /* 0x000fe20000410000 */
[----:B------:R-:W0:Y:S01]  /*1100*/  MUFU.RCP R133, R78 ;  /* 0x0000004e00857308 */ /* 0x000e220000001000 */
[C---:B------:R-:W-:Y:S01]  /*1110*/  FMUL.FTZ R74, R82.reuse, R125 ;  /* 0x0000007d524a7220 */ /* 0x040fe20000410000 */
[--C-:B------:R-:W-:Y:S01]  /*1120*/  PRMT R80, RZ, 0x5410, R26.reuse ;  /* 0x00005410ff507816 */ /* 0x100fe2000000001a */
[----:B------:R-:W-:Y:S01]  /*1130*/  FFMA.FTZ R127, R82, R21, 1 ;  /* 0x3f800000527f7423 */ /* 0x000fe20000010015 */
[----:B------:R-:W-:Y:S01]  /*1140*/  PRMT R95, RZ, 0x7610, R26 ;  /* 0x00007610ff5f7816 */ /* 0x000fe2000000001a */
[----:B------:R-:W-:Y:S01]  /*1150*/  FFMA.FTZ R26, R91, R24, R20 ;  /* 0x000000185b1a7223 */ /* 0x000fe20000010014 */
[----:B------:R-:W-:-:S02]  /*1160*/  PRMT R21, RZ, 0x5410, R5 ;  /* 0x00005410ff157816 */ /* 0x000fc40000000005 */
[----:B------:R2:W-:Y:S01]  /*1170*/  MUFU.EX2 R130, R89 ;  /* 0x0000005900827308 */ /* 0x0005e20000000800 */
[----:B---3--:R-:W-:Y:S01]  /*1180*/  FADD.FTZ R20, -R120, 1 ;  /* 0x3f80000078147421 */ /* 0x008fe20000010100 */
[----:B------:R-:W-:Y:S01]  /*1190*/  PRMT R106, RZ, 0x7610, R73 ;  /* 0x00007610ff6a7816 */ /* 0x000fe20000000049 */
[----:B------:R-:W-:Y:S02]  /*11a0*/  FADD.FTZ R24, R87, 1 ;  /* 0x3f80000057187421 */ /* 0x000fe40000010000 */
[----:B------:R-:W-:Y:S02]  /*11b0*/  FADD.FTZ R90, R90, 1 ;  /* 0x3f8000005a5a7421 */ /* 0x000fe40000010000 */
[----:B--2---:R-:W-:Y:S02]  /*11c0*/  FMUL.FTZ R89, R104, R74 ;  /* 0x0000004a68597220 */ /* 0x004fe40000410000 */
[----:B------:R-:W-:Y:S01]  /*11d0*/  FMUL.FTZ R76, R77, R120 ;  /* 0x000000784d4c7220 */ /* 0x000fe20000410000 */
[----:B------:R-:W2:Y:S01]  /*11e0*/  MUFU.RCP R137, R24 ;  /* 0x0000001800897308 */ /* 0x000ea20000001000 */
[----:B------:R-:W-:-:S02]  /*11f0*/  FFMA.FTZ R26, R89, R21, R26 ;  /* 0x00000015591a7223 */ /* 0x000fc4000001001a */
[----:B------:R-:W-:Y:S01]  /*1200*/  FFMA.FTZ R122, R77, R20, 1 ;  /* 0x3f8000004d7a7423 */ /* 0x000fe20000010014 */
[----:B------:R-:W-:Y:S01]  /*1210*/  PRMT R20, RZ, 0x7610, R5 ;  /* 0x00007610ff147816 */ /* 0x000fe20000000005 */
[----:B-1----:R-:W-:Y:S02]  /*1220*/  FADD.FTZ R21, -R129, 1 ;  /* 0x3f80000081157421 */ /* 0x002fe40000010100 */
[----:B------:R-:W-:Y:S01]  /*1230*/  FMUL.FTZ R87, R106, R76 ;  /* 0x0000004c6a577220 */ /* 0x000fe20000410000 */
[----:B------:R-:W1:Y:S01]  /*1240*/  MUFU.RCP R124, R90 ;  /* 0x0000005a007c7308 */ /* 0x000e620000001000 */
[C---:B------:R-:W-:Y:S02]  /*1250*/  FMUL.FTZ R78, R84.reuse, R129 ;  /* 0x00000081544e7220 */ /* 0x040fe40000410000 */
[----:B------:R-:W-:Y:S01]  /*1260*/  FFMA.FTZ R131, R84, R21, 1 ;  /* 0x3f80000054837423 */ /* 0x000fe20000010015 */
[----:B------:R-:W-:Y:S01]  /*1270*/  PRMT R21, RZ, 0x5410, R6 ;  /* 0x00005410ff157816 */ /* 0x000fe20000000006 */
[----:B------:R-:W-:-:S02]  /*1280*/  FFMA.FTZ R20, R87, R20, R26 ;  /* 0x0000001457147223 */ /* 0x000fc4000001001a */
[----:B------:R-:W-:Y:S02]  /*1290*/  FMUL.FTZ R85, R108, R78 ;  /* 0x0000004e6c557220 */ /* 0x000fe40000410000 */
[----:B0-----:R-:W-:Y:S02]  /*12a0*/  FMUL.FTZ R82, R86, R133 ;  /* 0x0000008556527220 */ /* 0x001fe40000410000 */
[----:B------:R-:W-:Y:S02]  /*12b0*/  FFMA.FTZ R20, R85, R21, R20 ;  /* 0x0000001555147223 */ /* 0x000fe40000010014 */
[----:B------:R-:W-:Y:S02]  /*12c0*/  FADD.FTZ R21, -R133, 1 ;  /* 0x3f80000085157421 */ /* 0x000fe40000010100 */
[----:B------:R-:W-:Y:S02]  /*12d0*/  FADD.FTZ R96, R96, 1 ;  /* 0x3f80000060607421 */ /* 0x000fe40000010000 */
[----:B------:R-:W-:Y:S01]  /*12e0*/  FMUL.FTZ R83, R110, R82 ;  /* 0x000000526e537220 */ /* 0x000fe20000410000 */
[----:B------:R-:W-:Y:S01]  /*12f0*/  PRMT R134, RZ, 0x5410, R22 ;  /* 0x00005410ff867816 */ /* 0x000fe20000000016 */
[----:B------:R-:W-:Y:S01]  /*1300*/  FFMA.FTZ R135, R86, R21, 1 ;  /* 0x3f80000056877423 */ /* 0x000fe20000010015 */
[----:B------:R0:W3:Y:S01]  /*1310*/  MUFU.RCP R126, R96 ;  /* 0x00000060007e7308 */ /* 0x0000e20000001000 */
[----:B--2---:R-:W-:Y:S01]  /*1320*/  FADD.FTZ R21, -R137, 1 ;  /* 0x3f80000089157421 */ /* 0x004fe20000010100 */
[----:B------:R-:W-:Y:S01]  /*1330*/  PRMT R112, RZ, 0x5410, R75 ;  /* 0x00005410ff707816 */ /* 0x000fe2000000004b */
[----:B------:R-:W-:-:S02]  /*1340*/  FADD.FTZ R98, R98, 1 ;  /* 0x3f80000062627421 */ /* 0x000fc40000010000 */
[----:B------:R-:W-:Y:S01]  /*1350*/  FMUL.FTZ R84, R88, R137 ;  /* 0x0000008958547220 */ /* 0x000fe20000410000 */
[----:B------:R-:W-:Y:S01]  /*1360*/  PRMT R114, RZ, 0x7610, R75 ;  /* 0x00007610ff727816 */ /* 0x000fe2000000004b */
[----:B-1----:R-:W-:Y:S02]  /*1370*/  FMUL.FTZ R86, R79, R124 ;  /* 0x0000007c4f567220 */ /* 0x002fe40000410000 */
[----:B------:R-:W-:Y:S01]  /*1380*/  FMUL.FTZ R81, R112, R84 ;  /* 0x0000005470517220 */ /* 0x000fe20000410000 */
[--C-:B------:R-:W-:Y:S02]  /*1390*/  PRMT R73, RZ, 0x5410, R25.reuse ;  /* 0x00005410ff497816 */ /* 0x100fe40000000019 */
[----:B------:R-:W-:Y:S02]  /*13a0*/  PRMT R71, RZ, 0x7610, R25 ;  /* 0x00007610ff477816 */ /* 0x000fe40000000019 */
[--C-:B------:R-:W-:Y:S02]  /*13b0*/  PRMT R97, RZ, 0x5410, R27.reuse ;  /* 0x00005410ff617816 */ /* 0x100fe4000000001b */
[----:B------:R-:W-:-:S02]  /*13c0*/  PRMT R99, RZ, 0x7610, R27 ;  /* 0x00007610ff637816 */ /* 0x000fc4000000001b */
[--C-:B0-----:R-:W-:Y:S02]  /*13d0*/  PRMT R96, RZ, 0x5410, R23.reuse ;  /* 0x00005410ff607816 */ /* 0x101fe40000000017 */
[----:B------:R-:W-:Y:S01]  /*13e0*/  PRMT R68, RZ, 0x7610, R23 ;  /* 0x00007610ff447816 */ /* 0x000fe20000000017 */
[----:B------:R-:W-:Y:S02]  /*13f0*/  FADD.FTZ R130, R130, 1 ;  /* 0x3f80000082827421 */ /* 0x000fe40000010000 */
[----:B------:R-:W-:Y:S01]  /*1400*/  FADD.FTZ R132, R132, 1 ;  /* 0x3f80000084847421 */ /* 0x000fe20000010000 */
[----:B----4-:R0:W-:Y:S04]  /*1410*/  STS.128 [R67+0x200], R28 ;  /* 0x0002001c43007388 */ /* 0x0101e80000000c00 */
[----:B------:R1:W-:Y:S01]  /*1420*/  STS.128 [R67], R32 ;  /* 0x0000002043007388 */ /* 0x0003e20000000c00 */
[----:B------:R-:W-:-:S06]  /*1430*/  NOP ;  /* 0x0000000000007918 */ /* 0x000fcc0000000000 */
[----:B------:R-:W2:Y:S01]  /*1440*/  LDS.128 R24, [R0.X16] ;  /* 0x0000000000187984 */ /* 0x000ea2000000cc00 */
[----:B0-----:R-:W-:Y:S01]  /*1450*/  PRMT R28, RZ, 0x7610, R6 ;  /* 0x00007610ff1c7816 */ /* 0x001fe20000000006 */
[----:B------:R-:W-:-:S04]  /*1460*/  FFMA.FTZ R31, R88, R21, 1 ;  /* 0x3f800000581f7423 */ /* 0x000fc80000010015 */
[----:B-1----:R-:W-:Y:S02]  /*1470*/  FFMA.FTZ R32, R83, R28, R20 ;  /* 0x0000001c53207223 */ /* 0x002fe40000010014 */
[----:B------:R-:W-:Y:S01]  /*1480*/  FADD.FTZ R20, -R124, 1 ;  /* 0x3f8000007c147421 */ /* 0x000fe20000010100 */
[----:B------:R-:W0:Y:S01]  /*1490*/  MUFU.RCP R34, R98 ;  /* 0x0000006200227308 */ /* 0x000e220000001000 */
[----:B------:R-:W-:Y:S02]  /*14a0*/  FMUL.FTZ R21, R134, -1.4426950216293334961 ;  /* 0xbfb8aa3b86157820 */ /* 0x000fe40000410000 */
[----:B------:R-:W-:Y:S01]  /*14b0*/  FFMA.FTZ R33, R79, R20, 1 ;  /* 0x3f8000004f217423 */ /* 0x000fe20000010014 */
[----:B------:R-:W-:Y:S01]  /*14c0*/  PRMT R20, RZ, 0x5410, R7 ;  /* 0x00005410ff147816 */ /* 0x000fe20000000007 */
[----:B------:R-:W-:-:S03]  /*14d0*/  FMUL.FTZ R79, R114, R86 ;  /* 0x00000056724f7220 */ /* 0x000fc60000410000 */
[----:B------:R1:W-:Y:S01]  /*14e0*/  MUFU.EX2 R28, R21 ;  /* 0x00000015001c7308 */ /* 0x0003e20000000800 */
[----:B------:R-:W-:Y:S01]  /*14f0*/  FFMA.FTZ R20, R81, R20, R32 ;  /* 0x0000001451147223 */ /* 0x000fe20000010020 */
[----:B-1----:R-:W-:Y:S01]  /*1500*/  PRMT R21, RZ, 0x7610, R7 ;  /* 0x00007610ff157816 */ /* 0x002fe20000000007 */
[----:B---3--:R-:W-:-:S04]  /*1510*/  FMUL.FTZ R88, R101, R126 ;  /* 0x0000007e65587220 */ /* 0x008fc80000410000 */
[----:B------:R-:W-:Y:S02]  /*1520*/  FFMA.FTZ R30, R79, R21, R20 ;  /* 0x000000154f1e7223 */ /* 0x000fe40000010014 */
[----:B------:R-:W-:Y:S01]  /*1530*/  FADD.FTZ R20, -R126, 1 ;  /* 0x3f8000007e147421 */ /* 0x000fe20000010100 */
[----:B------:R-:W-:-:S03]  /*1540*/  PRMT R98, RZ, 0x7610, R22 ;  /* 0x00007610ff627816 */ /* 0x000fc60000000016 */
[----:B------:R-:W-:Y:S01]  /*1550*/  FFMA.FTZ R32, R101, R20, 1 ;  /* 0x3f80000065207423 */ /* 0x000fe20000010014 */
[--C-:B------:R-:W-:Y:S01]  /*1560*/  PRMT R21, RZ, 0x5410, R8.reuse ;  /* 0x00005410ff157816 */ /* 0x100fe20000000008 */
[----:B0-----:R-:W-:Y:S02]  /*1570*/  FADD.FTZ R20, -R34, 1 ;  /* 0x3f80000022147421 */ /* 0x001fe40000010100 */
[----:B------:R-:W-:Y:S02]  /*1580*/  FMUL.FTZ R77, R119, R88 ;  /* 0x00000058774d7220 */ /* 0x000fe40000410000 */
[C---:B------:R-:W-:Y:S02]  /*1590*/  FMUL.FTZ R90, R103.reuse, R34 ;  /* 0x00000022675a7220 */ /* 0x040fe40000410000 */
[----:B------:R-:W-:Y:S01]  /*15a0*/  FFMA.FTZ R128, R103, R20, 1 ;  /* 0x3f80000067807423 */ /* 0x000fe20000010014 */
[----:B------:R-:W-:Y:S01]  /*15b0*/  PRMT R20, RZ, 0x7610, R8 ;  /* 0x00007610ff147816 */ /* 0x000fe20000000008 */
[----:B------:R-:W-:-:S02]  /*15c0*/  FMUL.FTZ R22, R98, -1.4426950216293334961 ;  /* 0xbfb8aa3b62167820 */ /* 0x000fc40000410000 */
[----:B------:R-:W-:Y:S02]  /*15d0*/  FFMA.FTZ R140, R77, R21, R30 ;  /* 0x000000154d8c7223 */ /* 0x000fe4000001001e */
[----:B------:R-:W-:Y:S01]  /*15e0*/  FMUL.FTZ R75, R117, R90 ;  /* 0x0000005a754b7220 */ /* 0x000fe20000410000 */
[----:B------:R0:W-:Y:S03]  /*15f0*/  MUFU.EX2 R136, R22 ;  /* 0x0000001600887308 */ /* 0x0001e60000000800 */
[----:B------:R-:W-:Y:S02]  /*1600*/  FFMA.FTZ R140, R75, R20, R140 ;  /* 0x000000144b8c7223 */ /* 0x000fe4000001008c */
[----:B0-----:R0:W1:Y:S01]  /*1610*/  LDS.128 R20, [R0.X16+0x10] ;  /* 0x0000100000147984 */ /* 0x001062000000cc00 */
[----:B------:R-:W-:Y:S02]  /*1620*/  FMUL.FTZ R30, R68, -1.4426950216293334961 ;  /* 0xbfb8aa3b441e7820 */ /* 0x000fe40000410000 */
[----:B------:R-:W-:-:S02]  /*1630*/  FMUL.FTZ R29, R96, -1.4426950216293334961 ;  /* 0xbfb8aa3b601d7820 */ /* 0x000fc40000410000 */
[----:B------:R-:W3:Y:S01]  /*1640*/  MUFU.EX2 R139, R30 ;  /* 0x0000001e008b7308 */ /* 0x000ee20000000800 */
[----:B--2---:R-:W-:Y:S02]  /*1650*/  PRMT R103, RZ, 0x5410, R25 ;  /* 0x00005410ff677816 */ /* 0x004fe40000000019 */
[----:B------:R-:W-:-:S05]  /*1660*/  PRMT R109, RZ, 0x5410, R26 ;  /* 0x00005410ff6d7816 */ /* 0x000fca000000001a */
[----:B------:R2:W4:Y:S01]  /*1670*/  MUFU.EX2 R138, R29 ;  /* 0x0000001d008a7308 */ /* 0x0005220000000800 */
[----:B------:R-:W-:Y:S01]  /*1680*/  FMUL.FTZ R104, R104, R103 ;  /* 0x0000006768687220 */ /* 0x000fe20000410000 */
[----:B------:R-:W-:Y:S01]  /*1690*/  PRMT R105, RZ, 0x7610, R24 ;  /* 0x00007610ff697816 */ /* 0x000fe20000000018 */
[----:B------:R-:W-:Y:S01]  /*16a0*/  FMUL.FTZ R108, R108, R109 ;  /* 0x0000006d6c6c7220 */ /* 0x000fe20000410000 */
[----:B------:R-:W-:Y:S01]  /*16b0*/  PRMT R111, RZ, 0x7610, R26 ;  /* 0x00007610ff6f7816 */ /* 0x000fe2000000001a */
[----:B------:R-:W-:Y:S01]  /*16c0*/  FMUL.FTZ R104, R125, R104 ;  /* 0x000000687d687220 */ /* 0x000fe20000410000 */
[--C-:B------:R-:W-:Y:S02]  /*16d0*/  PRMT R115, RZ, 0x7610, R27.reuse ;  /* 0x00007610ff737816 */ /* 0x100fe4000000001b */
[----:B------:R-:W1:Y:S01]  /*16e0*/  MUFU.RCP R35, R130 ;  /* 0x0000008200237308 */ /* 0x000e620000001000 */
[----:B------:R-:W-:Y:S01]  /*16f0*/  FMUL.FTZ R102, R102, R105 ;  /* 0x0000006966667220 */ /* 0x000fe20000410000 */
[----:B------:R-:W-:Y:S01]  /*1700*/  PRMT R113, RZ, 0x5410, R27 ;  /* 0x00005410ff717816 */ /* 0x000fe2000000001b */
[----:B------:R-:W-:-:S05]  /*1710*/  FMUL.FTZ R108, R129, R108 ;  /* 0x0000006c816c7220 */ /* 0x000fca0000410000 */
[----:B------:R-:W1:Y:S01]  /*1720*/  MUFU.RCP R125, R132 ;  /* 0x00000084007d7308 */ /* 0x000e620000001000 */
[----:B---3--:R-:W-:Y:S02]  /*1730*/  FADD.FTZ R139, R139, 1 ;  /* 0x3f8000008b8b7421 */ /* 0x008fe40000010000 */
[----:B------:R-:W-:Y:S02]  /*1740*/  FMUL.FTZ R110, R110, R111 ;  /* 0x0000006f6e6e7220 */ /* 0x000fe40000410000 */
[----:B--2---:R-:W-:Y:S02]  /*1750*/  FMUL.FTZ R29, R114, R115 ;  /* 0x00000073721d7220 */ /* 0x004fe40000410000 */
[----:B0-----:R-:W-:Y:S02]  /*1760*/  FADD.FTZ R0, R28, 1 ;  /* 0x3f8000001c007421 */ /* 0x001fe40000010000 */
[----:B------:R-:W-:Y:S02]  /*1770*/  FADD.FTZ R136, R136, 1 ;  /* 0x3f80000088887421 */ /* 0x000fe40000010000 */
[----:B------:R-:W-:-:S02]  /*1780*/  FMUL.FTZ R102, R121, R102 ;  /* 0x0000006679667220 */ /* 0x000fc40000410000 */
[----:B----4-:R-:W-:Y:S01]  /*1790*/  FADD.FTZ R138, R138, 1 ;  /* 0x3f8000008a8a7421 */ /* 0x010fe20000010000 */
[----:B------:R-:W0:Y:S01]  /*17a0*/  MUFU.RCP R129, R0 ;  /* 0x0000000000817308 */ /* 0x000e220000001000 */
[----:B------:R-:W-:Y:S02]  /*17b0*/  FMUL.FTZ R30, R108, R131 ;  /* 0x000000836c1e7220 */ /* 0x000fe40000410000 */
[----:B------:R-:W-:Y:S02]  /*17c0*/  FMUL.FTZ R110, R133, R110 ;  /* 0x0000006e856e7220 */ /* 0x000fe40000410000 */
[----:B------:R-:W-:Y:S01]  /*17d0*/  FMUL.FTZ R124, R124, R29 ;  /* 0x0000001d7c7c7220 */ /* 0x000fe20000410000 */
[----:B------:R-:W-:Y:S01]  /*17e0*/  PRMT R107, RZ, 0x7610, R25 ;  /* 0x00007610ff6b7816 */ /* 0x000fe20000000019 */
[----:B------:R-:W-:Y:S01]  /*17f0*/  FMUL.FTZ R112, R112, R113 ;  /* 0x0000007170707220 */ /* 0x000fe20000410000 */
[----:B------:R2:W3:Y:S01]  /*1800*/  MUFU.RCP R131, R136 ;  /* 0x0000008800837308 */ /* 0x0004e20000001000 */
[----:B------:R-:W-:Y:S01]  /*1810*/  FMUL.FTZ R28, R102, R123 ;  /* 0x0000007b661c7220 */ /* 0x000fe20000410000 */
[--C-:B-1----:R-:W-:Y:S01]  /*1820*/  PRMT R123, RZ, 0x5410, R21.reuse ;  /* 0x00005410ff7b7816 */ /* 0x102fe20000000015 */
[----:B------:R-:W-:Y:S01]  /*1830*/  FMUL.FTZ R29, R104, R127 ;  /* 0x0000007f681d7220 */ /* 0x000fe20000410000 */
[----:B------:R-:W-:-:S04]  /*1840*/  PRMT R127, RZ, 0x7610, R21 ;  /* 0x00007610ff7f7816 */ /* 0x000fc80000000015 */
[----:B------:R-:W1:Y:S01]  /*1850*/  MUFU.RCP R133, R138 ;  /* 0x0000008a00857308 */ /* 0x000e620000001000 */
[----:B------:R-:W-:Y:S01]  /*1860*/  FMUL.FTZ R112, R137, R112 ;  /* 0x0000007089707220 */ /* 0x000fe20000410000 */
[----:B------:R-:W-:-:S06]  /*1870*/  PRMT R104, RZ, 0x5410, R20 ;  /* 0x00005410ff687816 */ /* 0x000fcc0000000014 */
[----:B------:R-:W4:Y:S01]  /*1880*/  MUFU.RCP R139, R139 ;  /* 0x0000008b008b7308 */ /* 0x000f220000001000 */
[----:B------:R-:W-:Y:S01]  /*1890*/  PRMT R121, RZ, 0x7610, R20 ;  /* 0x00007610ff797816 */ /* 0x000fe20000000014 */
[----:B------:R-:W-:Y:S01]  /*18a0*/  FMUL.FTZ R27, R106, R107 ;  /* 0x0000006b6a1b7220 */ /* 0x000fe20000410000 */
[--C-:B--2---:R-:W-:Y:S01]  /*18b0*/  PRMT R136, RZ, 0x5410, R23.reuse ;  /* 0x00005410ff887816 */ /* 0x104fe20000000017 */
[----:B------:R-:W-:Y:S01]  /*18c0*/  FADD.FTZ R21, -R35, 1 ;  /* 0x3f80000023157421 */ /* 0x000fe20000010100 */
[----:B------:R-:W-:Y:S01]  /*18d0*/  PRMT R137, RZ, 0x7610, R23 ;  /* 0x00007610ff897816 */ /* 0x000fe20000000017 */
[----:B------:R-:W-:Y:S02]  /*18e0*/  FMUL.FTZ R0, R73, R123 ;  /* 0x0000007b49007220 */ /* 0x000fe40000410000 */
[----:B------:R-:W-:Y:S02]  /*18f0*/  FADD.FTZ R23, -R125, 1 ;  /* 0x3f8000007d177421 */ /* 0x000fe40000010100 */
[----:B------:R-:W-:Y:S01]  /*1900*/  FMUL.FTZ R20, R71, R127 ;  /* 0x0000007f47147220 */ /* 0x000fe20000410000 */
[--C-:B------:R-:W-:Y:S01]  /*1910*/  PRMT R130, RZ, 0x5410, R22.reuse ;  /* 0x00005410ff827816 */ /* 0x100fe20000000016 */
[----:B------:R-:W-:Y:S01]  /*1920*/  FMUL.FTZ R27, R120, R27 ;  /* 0x0000001b781b7220 */ /* 0x000fe20000410000 */
[----:B------:R-:W-:Y:S01]  /*1930*/  PRMT R132, RZ, 0x7610, R22 ;  /* 0x00007610ff847816 */ /* 0x000fe20000000016 */
[----:B------:R-:W-:Y:S01]  /*1940*/  FMUL.FTZ R119, R119, R104 ;  /* 0x0000006877777220 */ /* 0x000fe20000410000 */
[----:B------:R-:W-:Y:S01]  /*1950*/  PRMT R101, RZ, 0x5410, R24 ;  /* 0x00005410ff657816 */ /* 0x000fe20000000018 */
[----:B------:R-:W-:-:S02]  /*1960*/  FFMA.FTZ R21, R94, R21, 1 ;  /* 0x3f8000005e157423 */ /* 0x000fc40000010015 */
[----:B------:R-:W-:Y:S02]  /*1970*/  FMUL.FTZ R0, R35, R0 ;  /* 0x0000000023007220 */ /* 0x000fe40000410000 */
[----:B------:R-:W-:Y:S02]  /*1980*/  FFMA.FTZ R23, R92, R23, 1 ;  /* 0x3f8000005c177423 */ /* 0x000fe40000010017 */
[----:B------:R-:W-:Y:S02]  /*1990*/  FMUL.FTZ R20, R125, R20 ;  /* 0x000000147d147220 */ /* 0x000fe40000410000 */
[----:B------:R-:W-:Y:S02]  /*19a0*/  FMUL.FTZ R122, R27, R122 ;  /* 0x0000007a1b7a7220 */ /* 0x000fe40000410000 */
[----:B------:R-:W-:Y:S02]  /*19b0*/  FMUL.FTZ R119, R126, R119 ;  /* 0x000000777e777220 */ /* 0x000fe40000410000 */
[----:B------:R-:W-:-:S02]  /*19c0*/  FMUL.FTZ R0, R0, R21 ;  /* 0x0000001500007220 */ /* 0x000fc40000410000 */
[----:B------:R-:W-:Y:S02]  /*19d0*/  FMUL.FTZ R23, R20, R23 ;  /* 0x0000001714177220 */ /* 0x000fe40000410000 */
[----:B------:R-:W-:Y:S02]  /*19e0*/  FMUL.FTZ R124, R124, R33 ;  /* 0x000000217c7c7220 */ /* 0x000fe40000410000 */
[----:B------:R-:W-:Y:S02]  /*19f0*/  FMUL.FTZ R126, R94, R35 ;  /* 0x000000235e7e7220 */ /* 0x000fe40000410000 */
[----:B0-----:R-:W-:Y:S02]  /*1a00*/  FADD.FTZ R27, -R129, 1 ;  /* 0x3f800000811b7421 */ /* 0x001fe40000010100 */
[----:B------:R-:W-:Y:S02]  /*1a10*/  FMUL.FTZ R22, R80, R130 ;  /* 0x0000008250167220 */ /* 0x000fe40000410000 */
[----:B---3--:R-:W-:-:S02]  /*1a20*/  FADD.FTZ R21, -R131, 1 ;  /* 0x3f80000083157421 */ /* 0x008fc40000010100 */
[----:B------:R-:W-:Y:S02]  /*1a30*/  FMUL.FTZ R20, R95, R132 ;  /* 0x000000845f147220 */ /* 0x000fe40000410000 */
[----:B------:R-:W-:Y:S02]  /*1a40*/  FMUL.FTZ R25, R100, R101 ;  /* 0x0000006564197220 */ /* 0x000fe40000410000 */
[----:B------:R-:W-:Y:S02]  /*1a50*/  FMUL.FTZ R117, R117, R121 ;  /* 0x0000007975757220 */ /* 0x000fe40000410000 */
[----:B-1----:R-:W-:Y:S02]  /*1a60*/  FADD.FTZ R33, -R133, 1 ;  /* 0x3f80000085217421 */ /* 0x002fe40000010100 */
[----:B----4-:R-:W-:Y:S02]  /*1a70*/  FADD.FTZ R35, -R139, 1 ;  /* 0x3f8000008b237421 */ /* 0x010fe40000010100 */
        /* <DEDUP_REMOVED lines=21> */
[----:B------:R-:W-:Y:S01]  /*1bd0*/  IMAD R20, R148, c[0x0][0x2e8], RZ ;  /* 0x0000ba0094147a24 */ /* 0x000fe200078e02ff */
[----:B------:R-:W-:Y:S02]  /*1be0*/  F2FP.BF16.PACK_AB R33, R23, R0 ;  /* 0x000000001721723e */ /* 0x000fe400000010ff */
[----:B------:R-:W-:Y:S01]  /*1bf0*/  F2FP.BF16.PACK_AB R34, R21, R22 ;  /* 0x000000161522723e */ /* 0x000fe200000010ff */
[C---:B------:R-:W-:Y:S01]  /*1c00*/  IMAD R21, R49.reuse, c[0x0][0x2ec], R20 ;  /* 0x0000bb0031157a24 */ /* 0x040fe200078e0214 */
[----:B------:R-:W-:Y:S01]  /*1c10*/  F2FP.BF16.PACK_AB R28, R28, R25 ;  /* 0x000000191c1c723e */ /* 0x000fe200000010ff */
[----:B------:R-:W-:Y:S01]  /*1c20*/  IMAD.WIDE.U32 R42, R49, c[0x0][0x2e8], R42 ;  /* 0x0000ba00312a7a25 */ /* 0x000fe200078e002a */
[----:B------:R-:W-:-:S02]  /*1c30*/  F2FP.BF16.PACK_AB R29, R122, R29 ;  /* 0x0000001d7a1d723e */ /* 0x000fc400000010ff */
[----:B------:R-:W-:Y:S02]  /*1c40*/  F2FP.BF16.PACK_AB R30, R135, R30 ;  /* 0x0000001e871e723e */ /* 0x000fe400000010ff */
[----:B------:R-:W-:Y:S02]  /*1c50*/  F2FP.BF16.PACK_AB R31, R124, R31 ;  /* 0x0000001f7c1f723e */ /* 0x000fe400000010ff */
[----:B------:R-:W-:Y:S02]  /*1c60*/  F2FP.BF16.PACK_AB R32, R117, R32 ;  /* 0x000000207520723e */ /* 0x000fe400000010ff */
[----:B------:R-:W-:Y:S01]  /*1c70*/  F2FP.BF16.PACK_AB R35, R35, R24 ;  /* 0x000000182323723e */ /* 0x000fe200000010ff */
[----:B------:R-:W-:Y:S01]  /*1c80*/  BAR.SYNC.DEFER_BLOCKING 0x0 ;  /* 0x0000000000007b1d */ /* 0x000fe20000010000 */
[----:B------:R-:W-:Y:S01]  /*1c90*/  LEA R0, R52, R69, 0x1 ;  /* 0x0000004534007211 */ /* 0x000fe200078e08ff */
[----:B------:R-:W-:Y:S01]  /*1ca0*/  FMUL.FTZ R73, R73, R126 ;  /* 0x0000007e49497220 */ /* 0x000fe20000410000 */
[----:B------:R-:W-:-:S02]  /*1cb0*/  PRMT R20, RZ, 0x5410, R9 ;  /* 0x00005410ff147816 */ /* 0x000fc40000000009 */
[----:B------:R-:W-:-:S03]  /*1cc0*/  IADD3 R43, R43, R21, RZ ;  /* 0x000000152b2b7210 */ /* 0x000fc60007ffe0ff */
[----:B------:R-:W-:Y:S01]  /*1cd0*/  FFMA.FTZ R140, R73, R20, R140 ;  /* 0x00000014498c7223 */ /* 0x000fe2000001008c */
[----:B------:R0:W-:Y:S04]  /*1ce0*/  STS.128 [R0.X16], R28 ;  /* 0x0000001c00007388 */ /* 0x0001e8000000cc00 */
[----:B------:R1:W-:Y:S01]  /*1cf0*/  STS.128 [R0.X16+0x10], R32 ;  /* 0x0000102000007388 */ /* 0x0003e2000000cc00 */
[----:B------:R-:W-:-:S06]  /*1d00*/  NOP ;  /* 0x0000000000007918 */ /* 0x000fcc0000000000 */
[----:B------:R-:W2:Y:S04]  /*1d10*/  LDS.128 R20, [R67] ;  /* 0x0000000043147984 */ /* 0x000ea80000000c00 */
[----:B------:R-:W3:Y:S01]  /*1d20*/  LDS.128 R24, [R67+0x200] ;  /* 0x0002000043187984 */ /* 0x000ee20000000c00 */
[----:B------:R-:W-:Y:S01]  /*1d30*/  FMUL.FTZ R92, R92, R125 ;  /* 0x0000007d5c5c7220 */ /* 0x000fe20000410000 */
[----:B0-----:R-:W-:Y:S01]  /*1d40*/  PRMT R28, RZ, 0x7610, R9 ;  /* 0x00007610ff1c7816 */ /* 0x001fe20000000009 */
[----:B------:R-:W-:Y:S02]  /*1d50*/  FMUL.FTZ R125, R134, R129 ;  /* 0x00000081867d7220 */ /* 0x000fe40000410000 */
[----:B------:R-:W-:Y:S01]  /*1d60*/  FMUL.FTZ R71, R71, R92 ;  /* 0x0000005c47477220 */ /* 0x000fe20000410000 */
[----:B------:R-:W-:Y:S01]  /*1d70*/  PRMT R29, RZ, 0x5410, R10 ;  /* 0x00005410ff1d7816 */ /* 0x000fe2000000000a */
[----:B------:R-:W-:-:S02]  /*1d80*/  FMUL.FTZ R69, R80, R125 ;  /* 0x0000007d50457220 */ /* 0x000fc40000410000 */
[----:B------:R-:W-:Y:S02]  /*1d90*/  FFMA.FTZ R140, R71, R28, R140 ;  /* 0x0000001c478c7223 */ /* 0x000fe4000001008c */
[----:B------:R-:W-:Y:S01]  /*1da0*/  FMUL.FTZ R28, R98, R131 ;  /* 0x00000083621c7220 */ /* 0x000fe20000410000 */
[--C-:B------:R-:W-:Y:S02]  /*1db0*/  PRMT R120, RZ, 0x5410, R16.reuse ;  /* 0x00005410ff787816 */ /* 0x100fe40000000010 */
[----:B------:R-:W-:Y:S01]  /*1dc0*/  PRMT R30, RZ, 0x7610, R16 ;  /* 0x00007610ff1e7816 */ /* 0x000fe20000000010 */
[----:B------:R-:W-:Y:S01]  /*1dd0*/  FMUL.FTZ R80, R96, R133 ;  /* 0x0000008560507220 */ /* 0x000fe20000410000 */
[----:B------:R-:W-:Y:S01]  /*1de0*/  PRMT R16, RZ, 0x7610, R10 ;  /* 0x00007610ff107816 */ /* 0x000fe2000000000a */
[----:B------:R-:W-:Y:S01]  /*1df0*/  FFMA.FTZ R140, R69, R29, R140 ;  /* 0x0000001d458c7223 */ /* 0x000fe2000001008c */
[----:B------:R-:W-:Y:S01]  /*1e00*/  LEA R116, P0, R42, c[0x0][0x338], 0x1 ;  /* 0x0000ce002a747a11 */ /* 0x000fe200078008ff */
[----:B------:R-:W-:Y:S01]  /*1e10*/  FMUL.FTZ R95, R95, R28 ;  /* 0x0000001c5f5f7220 */ /* 0x000fe20000410000 */
[----:B------:R-:W-:-:S02]  /*1e20*/  PRMT R118, RZ, 0x5410, R17 ;  /* 0x00005410ff767816 */ /* 0x000fc40000000011 */
[----:B-1----:R-:W-:Y:S01]  /*1e30*/  PRMT R32, RZ, 0x7610, R17 ;  /* 0x00007610ff207816 */ /* 0x002fe20000000011 */
[----:B------:R-:W-:Y:S01]  /*1e40*/  FFMA.FTZ R16, R95, R16, R140 ;  /* 0x000000105f107223 */ /* 0x000fe2000001008c */
[----:B------:R-:W-:Y:S01]  /*1e50*/  PRMT R17, RZ, 0x5410, R11 ;  /* 0x00005410ff117816 */ /* 0x000fe2000000000b */
[----:B------:R-:W-:Y:S01]  /*1e60*/  FMUL.FTZ R97, R97, R80 ;  /* 0x0000005061617220 */ /* 0x000fe20000410000 */
[----:B------:R-:W-:Y:S02]  /*1e70*/  LEA.HI.X R117, R42, c[0x0][0x33c], R43, 0x1, P0 ;  /* 0x0000cf002a757a11 */ /* 0x000fe400000f0c2b */
[--C-:B------:R-:W-:Y:S02]  /*1e80*/  PRMT R34, RZ, 0x5410, R18.reuse ;  /* 0x00005410ff227816 */ /* 0x100fe40000000012 */
[----:B------:R-:W-:Y:S01]  /*1e90*/  PRMT R42, RZ, 0x7610, R18 ;  /* 0x00007610ff2a7816 */ /* 0x000fe20000000012 */
[----:B------:R-:W-:Y:S02]  /*1ea0*/  FMUL.FTZ R18, R68, R139 ;  /* 0x0000008b44127220 */ /* 0x000fe40000410000 */
[----:B------:R-:W-:-:S02]  /*1eb0*/  FFMA.FTZ R68, R97, R17, R16 ;  /* 0x0000001161447223 */ /* 0x000fc40000010010 */
        /* <DEDUP_REMOVED lines=38> */
[----:B------:R0:W-:Y:S01]  /*2120*/  STS.128 [R0.X16], R20 ;  /* 0x0000001400007388 */ /* 0x0001e2000000cc00 */
        /* <DEDUP_REMOVED lines=11> */
[----:B------:R-:W1:Y:S01]  /*21e0*/  LDS.128 R12, [R67] ;  /* 0x00000000430c7984 */ /* 0x000e620000000c00 */
[----:B------:R-:W-:Y:S01]  /*21f0*/  IADD3 R29, R29, R31, RZ ;  /* 0x0000001f1d1d7210 */ /* 0x000fe20007ffe0ff */
[----:B------:R-:W-:Y:S02]  /*2200*/  IMAD R70, R148, c[0x0][0x210], RZ ;  /* 0x0000840094467a24 */ /* 0x000fe400078e02ff */
[----:B------:R-:W2:Y:S02]  /*2210*/  LDS.128 R16, [R67+0x200] ;  /* 0x0002000043107984 */ /* 0x000ea40000000c00 */
        /* <DEDUP_REMOVED lines=8> */
.L_x_4530:
[----:B0-----:R-:W-:Y:S01]  /*22a0*/  BAR.SYNC.DEFER_BLOCKING 0x0 ;  /* 0x0000000000007b1d */ /* 0x001fe20000010000 */
[----:B------:R-:W-:Y:S01]  /*22b0*/  HFMA2.MMA R123, -RZ, RZ, 0, 0 ;  /* 0x00000000ff7b7435 */ /* 0x000fe200000001ff */
[--C-:B-----5:R-:W-:Y:S01]  /*22c0*/  FADD.FTZ R145, R94, R47.reuse ;  /* 0x0000002f5e917221 */ /* 0x120fe20000010000 */
[----:B------:R-:W-:Y:S01]  /*22d0*/  HFMA2.MMA R121, -RZ, RZ, 0, 0 ;  /* 0x00000000ff797435 */ /* 0x000fe200000001ff */
[--C-:B------:R-:W-:Y:S01]  /*22e0*/  FADD.FTZ R143, R96, R47.reuse ;  /* 0x0000002f608f7221 */ /* 0x100fe20000010000 */
        /* <DEDUP_REMOVED lines=49> */
.L_x_4579:
        /* <DEDUP_REMOVED lines=33> */
[----:B0-----:R-:W-:-:S04]  /*2810*/  SHF.L.U32 R24, R50, 0x1, RZ ;  /* 0x0000000132187819 */ /* 0x001fc800000006ff */
[----:B-1----:R-:W-:-:S04]  /*2820*/  LOP3.LUT R13, R24, 0xffffffc0, RZ, 0xc0, !PT ;  /* 0xffffffc0180d7812 */ /* 0x002fc800078ec0ff */
[-C--:B------:R-:W-:Y:S02]  /*2830*/  IADD3 R122, R52, R52.reuse, R13 ;  /* 0x00000034347a7210 */ /* 0x080fe40007ffe00d */
[----:B--2---:R-:W-:-:S03]  /*2840*/  IADD3 R67, R13, R52, RZ ;  /* 0x000000340d437210 */ /* 0x004fc60007ffe0ff */
[----:B------:R-:W-:Y:S01]  /*2850*/  LDS.128 R12, [R122.X16] ;  /* 0x000000007a0c7984 */ /* 0x000fe2000000cc00 */
[----:B------:R-:W-:-:S03]  /*2860*/  SHF.L.U32 R67, R67, 0x4, RZ ;  /* 0x0000000443437819 */ /* 0x000fc600000006ff */
[----:B------:R-:W0:Y:S01]  /*2870*/  LDS.128 R16, [R122.X16+0x10] ;  /* 0x000010007a107984 */ /* 0x000e22000000cc00 */
[C---:B------:R-:W-:Y:S02]  /*2880*/  IADD3 R22, R63.reuse, -0x1, RZ ;  /* 0xffffffff3f167810 */ /* 0x040fe40007ffe0ff */
[----:B------:R-:W-:Y:S01]  /*2890*/  LOP3.LUT P0, RZ, R50, 0x1f, RZ, 0xc0, !PT ;  /* 0x0000001f32ff7812 */ /* 0x000fe2000780c0ff */
[----:B----4-:R-:W-:Y:S01]  /*28a0*/  FMUL.FTZ R153, R100, 1.4426950216293334961 ;  /* 0x3fb8aa3b64997820 */ /* 0x010fe20000410000 */
[----:B------:R-:W-:Y:S02]  /*28b0*/  ISETP.NE.AND P1, PT, R50, RZ, PT ;  /* 0x000000ff3200720c */ /* 0x000fe40003f25270 */
[----:B------:R-:W-:Y:S01]  /*28c0*/  LEA.HI R23, R22, R22, RZ, 0x1 ;  /* 0x0000001616177211 */ /* 0x000fe200078f08ff */
[----:B------:R-:W-:Y:S01]  /*28d0*/  FMUL.FTZ R159, R120, R153 ;  /* 0x00000099789f7220 */ /* 0x000fe20000410000 */
[----:B------:R-:W-:Y:S02]  /*28e0*/  ISETP.LT.OR P0, PT, R63, 0x2, P0 ;  /* 0x000000023f00780c */ /* 0x000fe40000701670 */
[----:B------:R-:W-:-:S03]  /*28f0*/  LOP3.LUT R23, R23, 0xfffffe, RZ, 0xc0, !PT ;  /* 0x00fffffe17177812 */ /* 0x000fc600078ec0ff */
[----:B------:R-:W1:Y:S01]  /*2900*/  MUFU.EX2 R159, R159 ;  /* 0x0000009f009f7308 */ /* 0x000e620000000800 */
[----:B------:R-:W-:Y:S02]  /*2910*/  IADD3 R22, R22, -R23, RZ ;  /* 0x8000001716167210 */ /* 0x000fe40007ffe0ff */
[----:B------:R-:W-:Y:S02]  /*2920*/  IADD3 R23, R50, 0x200, RZ ;  /* 0x0000020032177810 */ /* 0x000fe40007ffe0ff */
[----:B------:R-:W-:Y:S01]  /*2930*/  @!P1 LEA R23, R22, R133, 0x8 ;  /* 0x0000008516179211 */ /* 0x000fe200078e40ff */
[-C--:B------:R-:W-:Y:S02]  /*2940*/  FMUL.FTZ R140, R151, R153.reuse ;  /* 0x00000099978c7220 */ /* 0x080fe40000410000 */
[----:B------:R-:W-:Y:S02]  /*2950*/  @!P0 IADD3 R20, R63, -0x2, RZ ;  /* 0xfffffffe3f148810 */ /* 0x000fe40007ffe0ff */
[----:B------:R-:W-:Y:S01]  /*2960*/  SHF.L.U32 R124, R23, 0x2, RZ ;  /* 0x00000002177c7819 */ /* 0x000fe200000006ff */
[----:B------:R-:W-:-:S02]  /*2970*/  FMUL.FTZ R138, R118, R153 ;  /* 0x00000099768a7220 */ /* 0x000fc40000410000 */
[----:B------:R-:W-:Y:S01]  /*2980*/  @!P0 IMAD R155, R20, c[0x0][0x16c], R133 ;  /* 0x00005b00149b8a24 */ /* 0x000fe200078e0285 */
[----:B------:R-:W2:Y:S01]  /*2990*/  MUFU.EX2 R140, R140 ;  /* 0x0000008c008c7308 */ /* 0x000ea20000000800 */
[-C--:B------:R-:W-:Y:S02]  /*29a0*/  FMUL.FTZ R142, R149, R153.reuse ;  /* 0x00000099958e7220 */ /* 0x080fe40000410000 */
[----:B------:R-:W-:-:S05]  /*29b0*/  FMUL.FTZ R144, R116, R153 ;  /* 0x0000009974907220 */ /* 0x000fca0000410000 */
[----:B------:R-:W4:Y:S01]  /*29c0*/  MUFU.EX2 R138, R138 ;  /* 0x0000008a008a7308 */ /* 0x000f220000000800 */
[----:B0-----:R-:W-:Y:S01]  /*29d0*/  PRMT R126, RZ, 0x7610, R16 ;  /* 0x00007610ff7e7816 */ /* 0x001fe20000000010 */
[----:B------:R-:W-:-:S06]  /*29e0*/  FMUL.FTZ R146, R147, R153 ;  /* 0x0000009993927220 */ /* 0x000fcc0000410000 */
[----:B------:R-:W0:Y:S01]  /*29f0*/  MUFU.EX2 R142, R142 ;  /* 0x0000008e008e7308 */ /* 0x000e220000000800 */
[----:B------:R-:W-:-:S07]  /*2a00*/  HFMA2.MMA R43, -RZ, RZ, 0, 0 ;  /* 0x00000000ff2b7435 */ /* 0x000fce00000001ff */
[----:B------:R-:W0:Y:S01]  /*2a10*/  MUFU.EX2 R144, R144 ;  /* 0x0000009000907308 */ /* 0x000e220000000800 */
[----:B------:R-:W-:Y:S01]  /*2a20*/  MOV R42, 0x3f800000 ;  /* 0x3f800000002a7802 */ /* 0x000fe20000000f00 */
[----:B------:R-:W-:-:S06]  /*2a30*/  @!P0 IMAD.WIDE R154, R155, 0x8, R40 ;  /* 0x000000089b9a8825 */ /* 0x000fcc00078e0228 */
[----:B------:R-:W0:Y:S01]  /*2a40*/  MUFU.EX2 R146, R146 ;  /* 0x0000009200927308 */ /* 0x000e220000000800 */
[----:B------:R-:W-:Y:S01]  /*2a50*/  FMUL.FTZ R152, R112, R153 ;  /* 0x0000009970987220 */ /* 0x000fe20000410000 */
[----:B------:R-:W-:Y:S02]  /*2a60*/  PRMT R156, RZ, 0x7610, R6 ;  /* 0x00007610ff9c7816 */ /* 0x000fe40000000006 */
[----:B------:R-:W-:-:S03]  /*2a70*/  PRMT R160, RZ, 0x7610, R7 ;  /* 0x00007610ffa07816 */ /* 0x000fc60000000007 */
[----:B------:R-:W-:Y:S01]  /*2a80*/  FMUL.FTZ R167, R147, R156 ;  /* 0x0000009c93a77220 */ /* 0x000fe20000410000 */
[----:B------:R-:W-:Y:S01]  /*2a90*/  MUFU.EX2 R152, R152 ;  /* 0x0000009800987308 */ /* 0x000fe20000000800 */
[-C--:B------:R-:W-:Y:S01]  /*2aa0*/  FMUL.FTZ R156, R110, R153.reuse ;  /* 0x000000996e9c7220 */ /* 0x080fe20000410000 */
[----:B------:R-:W-:Y:S01]  /*2ab0*/  PRMT R166, RZ, 0x7610, R8 ;  /* 0x00007610ffa67816 */ /* 0x000fe20000000008 */
[----:B------:R-:W-:Y:S02]  /*2ac0*/  FMUL.FTZ R175, R145, R160 ;  /* 0x000000a091af7220 */ /* 0x000fe40000410000 */
[-C--:B------:R-:W-:Y:S01]  /*2ad0*/  FMUL.FTZ R160, R141, R153.reuse ;  /* 0x000000998da07220 */ /* 0x080fe20000410000 */
[----:B------:R-:W-:Y:S01]  /*2ae0*/  PRMT R130, RZ, 0x7610, R17 ;  /* 0x00007610ff827816 */ /* 0x000fe20000000011 */
[----:B------:R-:W-:Y:S01]  /*2af0*/  FMUL.FTZ R181, R143, R166 ;  /* 0x000000a68fb57220 */ /* 0x000fe20000410000 */
[----:B------:R-:W-:Y:S01]  /*2b00*/  MUFU.EX2 R156, R156 ;  /* 0x0000009c009c7308 */ /* 0x000fe20000000800 */
[--C-:B------:R-:W-:Y:S01]  /*2b10*/  PRMT R132, RZ, 0x5410, R19.reuse ;  /* 0x00005410ff847816 */ /* 0x100fe20000000013 */
[----:B------:R-:W-:Y:S01]  /*2b20*/  FMUL.FTZ R166, R108, R153 ;  /* 0x000000996ca67220 */ /* 0x000fe20000410000 */
[----:B------:R-:W-:-:S02]  /*2b30*/  PRMT R136, RZ, 0x7610, R19 ;  /* 0x00007610ff887816 */ /* 0x000fc40000000013 */
[----:B------:R-:W-:-:S03]  /*2b40*/  PRMT R19, RZ, 0x5410, R6 ;  /* 0x00005410ff137816 */ /* 0x000fc60000000006 */
[----:B------:R-:W-:Y:S01]  /*2b50*/  MUFU.EX2 R160, R160 ;  /* 0x000000a000a07308 */ /* 0x000fe20000000800 */
[--C-:B------:R-:W-:Y:S01]  /*2b60*/  PRMT R128, RZ, 0x5410, R18.reuse ;  /* 0x00005410ff807816 */ /* 0x100fe20000000012 */
[----:B------:R-:W-:Y:S01]  /*2b70*/  FMUL.FTZ R187, R139, R153 ;  /* 0x000000998bbb7220 */ /* 0x000fe20000410000 */
[----:B------:R-:W-:Y:S01]  /*2b80*/  PRMT R134, RZ, 0x7610, R18 ;  /* 0x00007610ff867816 */ /* 0x000fe20000000012 */
[----:B------:R-:W-:-:S04]  /*2b90*/  FMUL.FTZ R18, R116, R19 ;  /* 0x0000001374127220 */ /* 0x000fc80000410000 */
[----:B------:R-:W-:Y:S08]  /*2ba0*/  MUFU.EX2 R166, R166 ;  /* 0x000000a600a67308 */ /* 0x000ff00000000800 */
[----:B------:R-:W-:Y:S01]  /*2bb0*/  MUFU.EX2 R187, R187 ;  /* 0x000000bb00bb7308 */ /* 0x000fe20000000800 */
[--C-:B------:R-:W-:Y:S01]  /*2bc0*/  PRMT R191, RZ, 0x5410, R9.reuse ;  /* 0x00005410ffbf7816 */ /* 0x100fe20000000009 */
[----:B------:R-:W-:Y:S01]  /*2bd0*/  FMUL.FTZ R181, R126, R181 ;  /* 0x000000b57eb57220 */ /* 0x000fe20000410000 */
[----:B------:R-:W-:Y:S01]  /*2be0*/  PRMT R174, RZ, 0x7610, R9 ;  /* 0x00007610ffae7816 */ /* 0x000fe20000000009 */
[----:B------:R-:W-:-:S02]  /*2bf0*/  FMUL.FTZ R185, R106, R153 ;  /* 0x000000996ab97220 */ /* 0x000fc40000410000 */
[----:B------:R-:W-:Y:S01]  /*2c00*/  FMUL.FTZ R191, R110, R191 ;  /* 0x000000bf6ebf7220 */ /* 0x000fe20000410000 */
[--C-:B------:R-:W-:Y:S01]  /*2c10*/  PRMT R195, RZ, 0x5410, R10.reuse ;  /* 0x00005410ffc37816 */ /* 0x100fe2000000000a */
[----:B------:R-:W-:Y:S02]  /*2c20*/  FMUL.FTZ R193, R141, R174 ;  /* 0x000000ae8dc17220 */ /* 0x000fe40000410000 */
[----:B------:R-:W-:Y:S01]  /*2c30*/  FMUL.FTZ R183, R137, R153 ;  /* 0x0000009989b77220 */ /* 0x000fe20000410000 */
[----:B------:R-:W-:Y:S01]  /*2c40*/  PRMT R182, RZ, 0x7610, R10 ;  /* 0x00007610ffb67816 */ /* 0x000fe2000000000a */
[----:B------:R-:W-:Y:S01]  /*2c50*/  MUFU.EX2 R185, R185 ;  /* 0x000000b900b97308 */ /* 0x000fe20000000800 */
[----:B------:R-:W-:Y:S02]  /*2c60*/  FMUL.FTZ R195, R108, R195 ;  /* 0x000000c36cc37220 */ /* 0x000fe40000410000 */
[----:B------:R-:W-:Y:S02]  /*2c70*/  FMUL.FTZ R193, R130, R193 ;  /* 0x000000c182c17220 */ /* 0x000fe40000410000 */
[----:B------:R-:W-:-:S03]  /*2c80*/  FMUL.FTZ R195, R128, R195 ;  /* 0x000000c380c37220 */ /* 0x000fc60000410000 */
[----:B------:R-:W-:Y:S01]  /*2c90*/  MUFU.EX2 R183, R183 ;  /* 0x000000b700b77308 */ /* 0x000fe20000000800 */
[----:B------:R-:W-:Y:S01]  /*2ca0*/  PRMT R184, RZ, 0x7610, R11 ;  /* 0x00007610ffb87816 */ /* 0x000fe2000000000b */
[----:B------:R-:W-:Y:S01]  /*2cb0*/  BSSY B0, `(.L_x_4532) ;  /* 0x000006e000007945 */ /* 0x000fe20003800000 */
[----:B---3--:R3:W-:Y:S04]  /*2cc0*/  STS.128 [R67+0x840], R28 ;  /* 0x0008401c43007388 */ /* 0x0087e80000000c00 */
[----:B------:R0:W-:Y:S01]  /*2cd0*/  STS.128 [R67+0xa40], R32 ;  /* 0x000a402043007388 */ /* 0x0001e20000000c00 */
[----:B------:R-:W-:-:S06]  /*2ce0*/  NOP ;  /* 0x0000000000007918 */ /* 0x000fcc0000000000 */
[----:B------:R-:W4:Y:S04]  /*2cf0*/  LDS.128 R24, [R122.X16+0x840] ;  /* 0x000840007a187984 */ /* 0x000f28000000cc00 */
[----:B------:R0:W4:Y:S04]  /*2d00*/  LDS.128 R20, [R122.X16+0x850] ;  /* 0x000850007a147984 */ /* 0x000128000000cc00 */
[----:B-1----:R1:W-:Y:S04]  /*2d10*/  STS [R124+0x35c0], R159 ;  /* 0x0035c09f7c007388 */ /* 0x0023e80000000800 */
[----:B------:R-:W-:Y:S01]  /*2d20*/  BAR.SYNC.DEFER_BLOCKING 0x0 ;  /* 0x0000000000007b1d */ /* 0x000fe20000010000 */
[----:B---3--:R-:W-:-:S02]  /*2d30*/  PRMT R29, RZ, 0x5410, R13 ;  /* 0x00005410ff1d7816 */ /* 0x008fc4000000000d */
[----:B0-----:R-:W-:Y:S02]  /*2d40*/  PRMT R32, RZ, 0x7610, R13 ;  /* 0x00007610ff207816 */ /* 0x001fe4000000000d */
[----:B------:R-:W-:Y:S02]  /*2d50*/  PRMT R13, RZ, 0x5410, R4 ;  /* 0x00005410ff0d7816 */ /* 0x000fe40000000004 */
[----:B------:R-:W-:Y:S02]  /*2d60*/  PRMT R35, RZ, 0x5410, R16 ;  /* 0x00005410ff237816 */ /* 0x000fe40000000010 */
[----:B------:R-:W-:Y:S01]  /*2d70*/  PRMT R16, RZ, 0x7610, R5 ;  /* 0x00007610ff107816 */ /* 0x000fe20000000005 */
[----:B------:R-:W-:Y:S01]  /*2d80*/  FMUL.FTZ R13, R120, R13 ;  /* 0x0000000d780d7220 */ /* 0x000fe20000410000 */
[--C-:B------:R-:W-:Y:S02]  /*2d90*/  PRMT R28, RZ, 0x5410, R12.reuse ;  /* 0x00005410ff1c7816 */ /* 0x100fe4000000000c */
[----:B------:R-:W-:Y:S01]  /*2da0*/  PRMT R30, RZ, 0x7610, R12 ;  /* 0x00007610ff1e7816 */ /* 0x000fe2000000000c */
[----:B------:R-:W-:-:S02]  /*2db0*/  FMUL.FTZ R163, R149, R16 ;  /* 0x0000001095a37220 */ /* 0x000fc40000410000 */
[----:B------:R-:W-:Y:S02]  /*2dc0*/  FMUL.FTZ R16, R28, R13 ;  /* 0x0000000d1c107220 */ /* 0x000fe40000410000 */
[----:B------:R-:W-:Y:S02]  /*2dd0*/  FMUL.FTZ R12, R114, R153 ;  /* 0x00000099720c7220 */ /* 0x000fe40000410000 */
[----:B--2---:R-:W-:-:S04]  /*2de0*/  FMUL.FTZ R13, R159, R140 ;  /* 0x0000008c9f0d7220 */ /* 0x004fc80000410000 */
[----:B----4-:R-:W-:Y:S01]  /*2df0*/  FMUL.FTZ R13, R138, R13 ;  /* 0x0000000d8a0d7220 */ /* 0x010fe20000410000 */
[----:B------:R0:W5:Y:S01]  /*2e00*/  @!P0 LDG.E.64 R42, [R154.64] ;  /* 0x000000049a2a8981 */ /* 0x000162000c1e1b00 */
[--C-:B------:R-:W-:Y:S02]  /*2e10*/  PRMT R162, RZ, 0x5410, R26.reuse ;  /* 0x00005410ffa27816 */ /* 0x100fe4000000001a */
[----:B------:R-:W-:Y:S01]  /*2e20*/  PRMT R164, RZ, 0x7610, R26 ;  /* 0x00007610ffa47816 */ /* 0x000fe2000000001a */
[----:B------:R-:W-:Y:S01]  /*2e30*/  FMUL.FTZ R26, R145, R153 ;  /* 0x00000099911a7220 */ /* 0x000fe20000410000 */
[--C-:B------:R-:W-:Y:S02]  /*2e40*/  PRMT R178, RZ, 0x5410, R24.reuse ;  /* 0x00005410ffb27816 */ /* 0x100fe40000000018 */
[----:B------:R-:W-:Y:S02]  /*2e50*/  PRMT R180, RZ, 0x7610, R24 ;  /* 0x00007610ffb47816 */ /* 0x000fe40000000018 */
[----:B------:R2:W3:Y:S01]  /*2e60*/  MUFU.EX2 R24, R12 ;  /* 0x0000000c00187308 */ /* 0x0004e20000000800 */
[----:B------:R-:W-:-:S02]  /*2e70*/  FMUL.FTZ R13, R142, R13 ;  /* 0x0000000d8e0d7220 */ /* 0x000fc40000410000 */
[----:B0-----:R-:W-:-:S05]  /*2e80*/  FMUL.FTZ R154, R143, R153 ;  /* 0x000000998f9a7220 */ /* 0x001fca0000410000 */
[----:B------:R-:W0:Y:S01]  /*2e90*/  MUFU.EX2 R26, R26 ;  /* 0x0000001a001a7308 */ /* 0x000e220000000800 */
[----:B------:R-:W-:Y:S01]  /*2ea0*/  FMUL.FTZ R13, R144, R13 ;  /* 0x0000000d900d7220 */ /* 0x000fe20000410000 */
[----:B--2---:R-:W-:-:S03]  /*2eb0*/  PRMT R12, RZ, 0x7610, R4 ;  /* 0x00007610ff0c7816 */ /* 0x004fc60000000004 */
[----:B------:R-:W-:-:S03]  /*2ec0*/  FMUL.FTZ R13, R146, R13 ;  /* 0x0000000d920d7220 */ /* 0x000fc60000410000 */
[----:B------:R-:W2:Y:S01]  /*2ed0*/  MUFU.EX2 R154, R154 ;  /* 0x0000009a009a7308 */ /* 0x000ea20000000800 */
[--C-:B------:R-:W-:Y:S01]  /*2ee0*/  PRMT R33, RZ, 0x5410, R15.reuse ;  /* 0x00005410ff217816 */ /* 0x100fe2000000000f */
[----:B---3--:R-:W-:Y:S01]  /*2ef0*/  FMUL.FTZ R13, R24, R13 ;  /* 0x0000000d180d7220 */ /* 0x008fe20000410000 */
[----:B------:R-:W-:Y:S02]  /*2f00*/  PRMT R122, RZ, 0x7610, R15 ;  /* 0x00007610ff7a7816 */ /* 0x000fe4000000000f */
[----:B------:R-:W-:Y:S02]  /*2f10*/  PRMT R15, RZ, 0x5410, R5 ;  /* 0x00005410ff0f7816 */ /* 0x000fe40000000005 */
[----:B-1----:R-:W-:Y:S01]  /*2f20*/  PRMT R124, RZ, 0x5410, R17 ;  /* 0x00005410ff7c7816 */ /* 0x002fe20000000011 */
[----:B------:R-:W-:Y:S02]  /*2f30*/  FMUL.FTZ R17, R151, R12 ;  /* 0x0000000c97117220 */ /* 0x000fe40000410000 */
[----:B0-----:R-:W-:-:S02]  /*2f40*/  FMUL.FTZ R13, R26, R13 ;  /* 0x0000000d1a0d7220 */ /* 0x001fc40000410000 */
[----:B------:R-:W-:Y:S02]  /*2f50*/  FMUL.FTZ R12, R118, R15 ;  /* 0x0000000f760c7220 */ /* 0x000fe40000410000 */
[----:B------:R-:W-:Y:S02]  /*2f60*/  FMUL.FTZ R17, R30, R17 ;  /* 0x000000111e117220 */ /* 0x000fe40000410000 */
[----:B------:R-:W-:Y:S02]  /*2f70*/  FMUL.FTZ R13, R152, R13 ;  /* 0x0000000d980d7220 */ /* 0x000fe40000410000 */
[----:B------:R-:W-:Y:S02]  /*2f80*/  FMUL.FTZ R19, R29, R12 ;  /* 0x0000000c1d137220 */ /* 0x000fe40000410000 */
[----:B------:R-:W-:Y:S01]  /*2f90*/  FFMA.FTZ R12, R16, R140, R17 ;  /* 0x0000008c100c7223 */ /* 0x000fe20000010011 */
[----:B------:R-:W-:Y:S01]  /*2fa0*/  PRMT R31, RZ, 0x5410, R14 ;  /* 0x00005410ff1f7816 */ /* 0x000fe2000000000e */
[----:B--2---:R-:W-:-:S02]  /*2fb0*/  FMUL.FTZ R13, R154, R13 ;  /* 0x0000000d9a0d7220 */ /* 0x004fc40000410000 */
[----:B------:R-:W-:Y:S02]  /*2fc0*/  FMUL.FTZ R163, R32, R163 ;  /* 0x000000a320a37220 */ /* 0x000fe40000410000 */
[----:B------:R-:W-:Y:S01]  /*2fd0*/  FFMA.FTZ R12, R138, R12, R19 ;  /* 0x0000000c8a0c7223 */ /* 0x000fe20000010013 */
[--C-:B------:R-:W-:Y:S01]  /*2fe0*/  PRMT R168, RZ, 0x5410, R25.reuse ;  /* 0x00005410ffa87816 */ /* 0x100fe20000000019 */
[----:B------:R-:W-:Y:S01]  /*2ff0*/  FMUL.FTZ R13, R156, R13 ;  /* 0x0000000d9c0d7220 */ /* 0x000fe20000410000 */
[----:B------:R-:W-:Y:S01]  /*3000*/  PRMT R176, RZ, 0x7610, R25 ;  /* 0x00007610ffb07816 */ /* 0x000fe20000000019 */
[----:B------:R-:W-:Y:S01]  /*3010*/  FMUL.FTZ R165, R31, R18 ;  /* 0x000000121fa57220 */ /* 0x000fe20000410000 */
[----:B------:R-:W-:Y:S01]  /*3020*/  PRMT R34, RZ, 0x7610, R14 ;  /* 0x00007610ff227816 */ /* 0x000fe2000000000e */
[----:B------:R-:W-:Y:S01]  /*3030*/  FFMA.FTZ R12, R142, R12, R163 ;  /* 0x0000000c8e0c7223 */ /* 0x000fe200000100a3 */
[----:B------:R-:W-:Y:S02]  /*3040*/  ISETP.NE.AND P0, PT, R50, 0x3f, PT ;  /* 0x0000003f3200780c */ /* 0x000fe40003f05270 */
[----:B------:R-:W-:Y:S01]  /*3050*/  PRMT R25, RZ, 0x5410, R7 ;  /* 0x00005410ff197816 */ /* 0x000fe20000000007 */
[----:B------:R-:W-:-:S02]  /*3060*/  FMUL.FTZ R13, R160, R13 ;  /* 0x0000000da00d7220 */ /* 0x000fc40000410000 */
[----:B------:R-:W-:Y:S02]  /*3070*/  FMUL.FTZ R167, R34, R167 ;  /* 0x000000a722a77220 */ /* 0x000fe40000410000 */
[----:B------:R-:W-:Y:S02]  /*3080*/  FMUL.FTZ R170, R114, R25 ;  /* 0x0000001972aa7220 */ /* 0x000fe40000410000 */
[----:B------:R-:W-:Y:S01]  /*3090*/  FFMA.FTZ R12, R144, R12, R165 ;  /* 0x0000000c900c7223 */ /* 0x000fe200000100a5 */
[--C-:B------:R-:W-:Y:S01]  /*30a0*/  PRMT R14, RZ, 0x5410, R27.reuse ;  /* 0x00005410ff0e7816 */ /* 0x100fe2000000001b */
[----:B------:R-:W-:Y:S01]  /*30b0*/  FMUL.FTZ R18, R166, R13 ;  /* 0x0000000da6127220 */ /* 0x000fe20000410000 */
[----:B------:R-:W-:Y:S01]  /*30c0*/  PRMT R158, RZ, 0x7610, R27 ;  /* 0x00007610ff9e7816 */ /* 0x000fe2000000001b */
[----:B------:R-:W-:Y:S01]  /*30d0*/  FMUL.FTZ R173, R33, R170 ;  /* 0x000000aa21ad7220 */ /* 0x000fe20000410000 */
[----:B------:R-:W-:Y:S01]  /*30e0*/  PRMT R27, RZ, 0x5410, R8 ;  /* 0x00005410ff1b7816 */ /* 0x000fe20000000008 */
[----:B------:R-:W-:-:S02]  /*30f0*/  FFMA.FTZ R12, R146, R12, R167 ;  /* 0x0000000c920c7223 */ /* 0x000fc400000100a7 */
[----:B------:R-:W-:Y:S02]  /*3100*/  FMUL.FTZ R190, R187, R18 ;  /* 0x00000012bbbe7220 */ /* 0x000fe40000410000 */
[----:B------:R-:W-:Y:S01]  /*3110*/  FMUL.FTZ R172, R112, R27 ;  /* 0x0000001b70ac7220 */ /* 0x000fe20000410000 */
[----:B------:R0:W1:Y:S01]  /*3120*/  @P0 LDS R18, [R50.X4+0x3dc4] ;  /* 0x003dc40032120984 */ /* 0x0000620000004800 */
[----:B------:R-:W-:Y:S02]  /*3130*/  FMUL.FTZ R175, R122, R175 ;  /* 0x000000af7aaf7220 */ /* 0x000fe40000410000 */
[----:B------:R-:W-:Y:S02]  /*3140*/  FFMA.FTZ R12, R24, R12, R173 ;  /* 0x0000000c180c7223 */ /* 0x000fe400000100ad */
[----:B------:R-:W-:Y:S02]  /*3150*/  FMUL.FTZ R179, R35, R172 ;  /* 0x000000ac23b37220 */ /* 0x000fe40000410000 */
[----:B------:R-:W-:-:S04]  /*3160*/  FFMA.FTZ R12, R26, R12, R175 ;  /* 0x0000000c1a0c7223 */ /* 0x000fc800000100af */
        /* <DEDUP_REMOVED lines=13> */
[C---:B------:R-:W-:Y:S02]  /*3240*/  FMUL.FTZ R192, R185.reuse, R190 ;  /* 0x000000beb9c07220 */ /* 0x040fe40000410000 */
[----:B------:R-:W-:Y:S02]  /*3250*/  FMUL.FTZ R174, R136, R27 ;  /* 0x0000001b88ae7220 */ /* 0x000fe40000410000 */
[----:B------:R-:W-:Y:S01]  /*3260*/  FFMA.FTZ R13, R185, R12, R172 ;  /* 0x0000000cb90d7223 */ /* 0x000fe200000100ac */
[----:B------:R-:W-:Y:S01]  /*3270*/  PRMT R182, RZ, 0x5410, R20 ;  /* 0x00005410ffb67816 */ /* 0x000fe20000000014 */
[C---:B------:R-:W-:Y:S01]  /*3280*/  FMUL.FTZ R12, R183.reuse, R192 ;  /* 0x000000c0b70c7220 */ /* 0x040fe20000410000 */
[----:B------:R-:W-:Y:S01]  /*3290*/  PRMT R188, RZ, 0x5410, R22 ;  /* 0x00005410ffbc7816 */ /* 0x000fe20000000016 */
[----:B------:R-:W-:Y:S01]  /*32a0*/  FFMA.FTZ R13, R183, R13, R174 ;  /* 0x0000000db70d7223 */ /* 0x000fe200000100ae */
[----:B------:R-:W-:-:S02]  /*32b0*/  PRMT R20, RZ, 0x7610, R20 ;  /* 0x00007610ff147816 */ /* 0x000fc40000000014 */
[--C-:B------:R-:W-:Y:S02]  /*32c0*/  PRMT R184, RZ, 0x5410, R21.reuse ;  /* 0x00005410ffb87816 */ /* 0x100fe40000000015 */
[----:B------:R-:W-:Y:S02]  /*32d0*/  PRMT R186, RZ, 0x7610, R21 ;  /* 0x00007610ffba7816 */ /* 0x000fe40000000015 */
[----:B------:R-:W-:Y:S02]  /*32e0*/  PRMT R22, RZ, 0x7610, R22 ;  /* 0x00007610ff167816 */ /* 0x000fe40000000016 */
[--C-:B------:R-:W-:Y:S02]  /*32f0*/  PRMT R190, RZ, 0x5410, R23.reuse ;  /* 0x00005410ffbe7816 */ /* 0x100fe40000000017 */
[----:B------:R-:W-:Y:S01]  /*3300*/  PRMT R192, RZ, 0x7610, R23 ;  /* 0x00007610ffc07816 */ /* 0x000fe20000000017 */
[----:B------:R-:W-:Y:S05]  /*3310*/  @P0 BRA `(.L_x_4533) ;  /* 0x0000007000000947 */ /* 0x000fea0003800000 */
[----:B01----:R-:W-:-:S13]  /*3320*/  ISETP.NE.AND P0, PT, R63, c[0x0][0x174], PT ;  /* 0x00005d003f007a0c */ /* 0x003fda0003f05270 */
[----:B------:R-:W-:-:S04]  /*3330*/  @P0 LEA.HI R15, R63, R63, RZ, 0x1 ;  /* 0x0000003f3f0f0211 */ /* 0x000fc800078f08ff */
[----:B------:R-:W-:-:S04]  /*3340*/  @P0 LOP3.LUT R18, R15, 0xfffffe, RZ, 0xc0, !PT ;  /* 0x00fffffe0f120812 */ /* 0x000fc800078ec0ff */
[----:B------:R-:W-:Y:S02]  /*3350*/  @P0 IADD3 R194, -R18, R63, RZ ;  /* 0x0000003f12c20210 */ /* 0x000fe40007ffe1ff */
[----:B------:R-:W-:Y:S02]  /*3360*/  MOV R18, 0x3f800000 ;  /* 0x3f80000000127802 */ /* 0x000fe40000000f00 */
[----:B------:R-:W-:-:S05]  /*3370*/  @P0 LEA R194, R194, R133, 0x8 ;  /* 0x00000085c2c20211 */ /* 0x000fca00078e40ff */
[----:B------:R0:W1:Y:S02]  /*3380*/  @P0 LDS R18, [R194.X4+0x35c0] ;  /* 0x0035c000c2120984 */ /* 0x0000640000004800 */
.L_x_4533:
[----:B01----:R-:W-:Y:S05]  /*3390*/  BSYNC B0 ;  /* 0x0000000000007941 */ /* 0x003fea0003800000 */
.L_x_4532:
        /* <DEDUP_REMOVED lines=26> */
.L_x_4587:
        /* <DEDUP_REMOVED lines=24> */
.L_x_4588:
[----:B------:R-:W-:Y:S02]  /*36c0*/  ISETP.GE.AND P0, PT, R52, 0x10, PT ;  /* 0x000000103400780c */ /* 0x000fe40003f06270 */
[----:B------:R-:W-:Y:S02]  /*36d0*/  MOV R178, R158 ;  /* 0x0000009e00b27202 */ /* 0x000fe40000000f00 */
[----:B0-----:R-:W-:-:S09]  /*36e0*/  MOV R15, R162 ;  /* 0x000000a2000f7202 */ /* 0x001fd20000000f00 */
        /* <DEDUP_REMOVED lines=8> */
[----:B-----5:R-:W-:Y:S05]  /*3770*/  CALL.REL.NOINC `($__internal_184_$__cuda_sm70_shflsync_idx_p) ;  /* 0x000041e000007944 */ /* 0x020fea0003c00000 */
.L_x_4538:
[----:B------:R-:W-:Y:S05]  /*3780*/  BRA.CONV ~URZ, `(.L_x_4539) ;  /* 0x000000637f007947 */ /* 0x000fea000b800000 */
[----:B-1----:R-:W-:Y:S01]  /*3790*/  HFMA2.MMA R184, -RZ, RZ, 0, 1.847743988037109375e-06 ;  /* 0x0000001fffb87435 */ /* 0x002fe200000001ff */
[----:B0-----:R-:W-:-:S02]  /*37a0*/  MOV R186, R178 ;  /* 0x000000b200ba7202 */ /* 0x001fc40000000f00 */
[----:B------:R-:W-:Y:S02]  /*37b0*/  MOV R199, 0x1f ;  /* 0x0000001f00c77802 */ /* 0x000fe40000000f00 */
[----:B------:R-:W-:Y:S02]  /*37c0*/  MOV R201, 0xffffffff ;  /* 0xffffffff00c97802 */ /* 0x000fe40000000f00 */
[----:B------:R-:W-:Y:S02]  /*37d0*/  MOV R12, 0x37f0 ;  /* 0x000037f0000c7802 */ /* 0x000fe40000000f00 */
[----:B-----5:R-:W-:Y:S05]  /*37e0*/  CALL.REL.NOINC `($__internal_184_$__cuda_sm70_shflsync_idx_p) ;  /* 0x0000417000007944 */ /* 0x020fea0003c00000 */
.L_x_4539:
[----:B------:R-:W-:Y:S05]  /*37f0*/  BRA.DIV ~URZ, `(.L_x_4540) ;  /* 0x000037a27f007947 */ /* 0x000fea000b800000 */
[----:B-----5:R-:W2:Y:S04]  /*3800*/  SHFL.IDX PT, R42, R42, RZ, 0x1f ;  /* 0x00001fff2a2a7589 */ /* 0x020ea800000e0000 */
[----:B------:R3:W4:Y:S04]  /*3810*/  SHFL.IDX PT, R13, R43, RZ, 0x1f ;  /* 0x00001fff2b0d7589 */ /* 0x00072800000e0000 */
[----:B------:R3:W0:Y:S04]  /*3820*/  SHFL.UP PT, R158, R15, 0x1, RZ ;  /* 0x042000000f9e7989 */ /* 0x00062800000e00ff */
[----:B------:R3:W1:Y:S02]  /*3830*/  SHFL.UP PT, R162, R178, 0x1, RZ ;  /* 0x04200000b2a27989 */ /* 0x00066400000e00ff */
.L_x_4589:
[----:B---3--:R-:W3:Y:S01]  /*3840*/  LDS.64 R14, [R50.X16+0x31b0] ;  /* 0x0031b000320e7984 */ /* 0x008ee2000000ca00 */
[----:B--2---:R-:W-:Y:S01]  /*3850*/  MOV R12, R42 ;  /* 0x0000002a000c7202 */ /* 0x004fe20000000f00 */
[----:B01--4-:R-:W-:-:S04]  /*3860*/  @P1 FFMA.FTZ R13, R13, R158, R162 ;  /* 0x0000009e0d0d1223 */ /* 0x013fc800000100a2 */
[----:B------:R-:W-:Y:S02]  /*3870*/  @P1 FMUL.FTZ R12, R12, R158 ;  /* 0x0000009e0c0c1220 */ /* 0x000fe40000410000 */
[C---:B---3--:R-:W-:Y:S02]  /*3880*/  FFMA.FTZ R15, R14.reuse, R13, R15 ;  /* 0x0000000d0e0f7223 */ /* 0x048fe4000001000f */
[----:B------:R-:W-:-:S05]  /*3890*/  FMUL.FTZ R14, R14, R12 ;  /* 0x0000000c0e0e7220 */ /* 0x000fca0000410000 */
[----:B------:R0:W-:Y:S02]  /*38a0*/  STS.128 [R50.X16+0x31b0], R12 ;  /* 0x0031b00c32007388 */ /* 0x0001e4000000cc00 */
.L_x_4535:
[----:B0-----:R-:W-:Y:S05]  /*38b0*/  BSYNC B0 ;  /* 0x0000000000007941 */ /* 0x001fea0003800000 */
.L_x_4534:
[----:B------:R-:W-:Y:S01]  /*38c0*/  WARPSYNC 0xffffffff ;  /* 0xffffffff00007948 */ /* 0x000fe20003800000 */
[----:B------:R-:W-:Y:S01]  /*38d0*/  BAR.SYNC.DEFER_BLOCKING 0x0 ;  /* 0x0000000000007b1d */ /* 0x000fe20000010000 */
[C---:B------:R-:W-:Y:S01]  /*38e0*/  FMUL.FTZ R14, R183.reuse, R18 ;  /* 0x00000012b70e7220 */ /* 0x040fe20000410000 */
        /* <DEDUP_REMOVED lines=67> */
.L_x_4590:
        /* <DEDUP_REMOVED lines=26> */
.L_x_4591:
        /* <DEDUP_REMOVED lines=11> */
.L_x_4542:
[----:B01----:R-:W-:Y:S05]  /*3f70*/  BSYNC B0 ;  /* 0x0000000000007941 */ /* 0x003fea0003800000 */
.L_x_4541:
[----:B------:R-:W-:Y:S01]  /*3f80*/  WARPSYNC 0xffffffff ;  /* 0xffffffff00007948 */ /* 0x000fe20003800000 */
[----:B------:R-:W-:Y:S01]  /*3f90*/  BAR.SYNC.DEFER_BLOCKING 0x0 ;  /* 0x0000000000007b1d */ /* 0x000fe20000010000 */
[----:B------:R-:W-:Y:S01]  /*3fa0*/  HFMA2.MMA R15, -RZ, RZ, 0, 0 ;  /* 0x00000000ff0f7435 */ /* 0x000fe200000001ff */
[C---:B------:R-:W-:Y:S01]  /*3fb0*/  IMAD R12, R148.reuse, c[0x0][0x298], RZ ;  /* 0x0000a600940c7a24 */ /* 0x040fe200078e02ff */
[----:B------:R-:W-:Y:S01]  /*3fc0*/  MOV R14, R50 ;  /* 0x00000032000e7202 */ /* 0x000fe20000000f00 */
[----:B------:R-:W-:Y:S01]  /*3fd0*/  IMAD R178, R148, c[0x0][0x2b8], RZ ;  /* 0x0000ae0094b27a24 */ /* 0x000fe200078e02ff */
[----:B------:R-:W-:Y:S01]  /*3fe0*/  ISETP.NE.AND P3, PT, R50, RZ, PT ;  /* 0x000000ff3200720c */ /* 0x000fe20003f65270 */
[C---:B------:R-:W-:Y:S01]  /*3ff0*/  IMAD R19, R49.reuse, c[0x0][0x29c], R12 ;  /* 0x0000a70031137a24 */ /* 0x040fe200078e020c */
[----:B------:R-:W-:Y:S01]  /*4000*/  PRMT R205, RZ, 0x5410, R5 ;  /* 0x00005410ffcd7816 */ /* 0x000fe20000000005 */
[----:B------:R-:W-:Y:S01]  /*4010*/  IMAD R191, R49, c[0x0][0x2bc], R178 ;  /* 0x0000af0031bf7a24 */ /* 0x000fe200078e02b2 */
[----:B------:R-:W-:Y:S01]  /*4020*/  PRMT R207, RZ, 0x5410, R6 ;  /* 0x00005410ffcf7816 */ /* 0x000fe20000000006 */
[----:B------:R-:W-:Y:S01]  /*4030*/  FMUL.FTZ R222, R93, R43 ;  /* 0x0000002b5dde7220 */ /* 0x000fe20000410000 */
[----:B------:R-:W-:Y:S01]  /*4040*/  PRMT R209, RZ, 0x5410, R7 ;  /* 0x00005410ffd17816 */ /* 0x000fe20000000007 */
[C---:B------:R-:W-:Y:S01]  /*4050*/  IMAD.WIDE.U32 R12, R49.reuse, c[0x0][0x298], R14 ;  /* 0x0000a600310c7a25 */ /* 0x040fe200078e000e */
[----:B------:R-:W-:Y:S01]  /*4060*/  PRMT R211, RZ, 0x5410, R8 ;  /* 0x00005410ffd37816 */ /* 0x000fe20000000008 */
[----:B------:R-:W-:Y:S01]  /*4070*/  BSSY B0, `(.L_x_4545) ;  /* 0x000010e000007945 */ /* 0x000fe20003800000 */
[----:B------:R-:W-:Y:S01]  /*4080*/  PRMT R213, RZ, 0x5410, R9 ;  /* 0x00005410ffd57816 */ /* 0x000fe20000000009 */
[----:B------:R-:W-:Y:S01]  /*4090*/  IMAD.WIDE.U32 R14, R49, c[0x0][0x2b8], R14 ;  /* 0x0000ae00310e7a25 */ /* 0x000fe200078e000e */
[----:B------:R-:W-:-:S02]  /*40a0*/  IADD3 R13, R13, R19, RZ ;  /* 0x000000130d0d7210 */ /* 0x000fc40007ffe0ff */
[----:B------:R-:W-:Y:S01]  /*40b0*/  IADD3 R237, R50, 0x200, RZ ;  /* 0x0000020032ed7810 */ /* 0x000fe20007ffe0ff */
[----:B------:R-:W-:Y:S01]  /*40c0*/  FMUL.FTZ R180, R114, R209 ;  /* 0x000000d172b47220 */ /* 0x000fe20000410000 */
[----:B------:R-:W-:Y:S01]  /*40d0*/  IADD3 R19, R15, R191, RZ ;  /* 0x000000bf0f137210 */ /* 0x000fe20007ffe0ff */
[----:B------:R-:W-:Y:S01]  /*40e0*/  FMUL.FTZ R184, R112, R211 ;  /* 0x000000d370b87220 */ /* 0x000fe20000410000 */
[----:B------:R-:W-:Y:S01]  /*40f0*/  IADD3 R191, P0, R2, -0x400, RZ ;  /* 0xfffffc0002bf7810 */ /* 0x000fe20007f1e0ff */
[----:B------:R-:W0:Y:S01]  /*4100*/  LDS R181, [R50.X8+0x33c4] ;  /* 0x0033c40032b57984 */ /* 0x000e220000008800 */
[----:B------:R-:W-:Y:S01]  /*4110*/  FFMA.FTZ R180, R33, -R180, R162 ;  /* 0x800000b421b47223 */ /* 0x000fe200000100a2 */
[----:B------:R-:W-:Y:S01]  /*4120*/  IADD3 R229, R50, 0x300, RZ ;  /* 0x0000030032e57810 */ /* 0x000fe20007ffe0ff */
[----:B------:R-:W-:Y:S01]  /*4130*/  FFMA.FTZ R184, R35, -R184, R164 ;  /* 0x800000b823b87223 */ /* 0x000fe200000100a4 */
[----:B------:R1:W-:Y:S01]  /*4140*/  @!P3 STS.64 [R133.X8+0x3ec0], R16 ;  /* 0x003ec0108500b388 */ /* 0x0003e20000008a00 */
[----:B------:R-:W-:Y:S01]  /*4150*/  FMUL.FTZ R208, R110, R213 ;  /* 0x000000d56ed07220 */ /* 0x000fe20000410000 */
[C---:B------:R-:W-:Y:S01]  /*4160*/  IADD3 R231, R50.reuse, 0x340, RZ ;  /* 0x0000034032e77810 */ /* 0x040fe20007ffe0ff */
[----:B------:R-:W-:Y:S01]  /*4170*/  FMUL.FTZ R224, R91, R159 ;  /* 0x0000009f5be07220 */ /* 0x000fe20000410000 */
[C---:B------:R-:W-:Y:S01]  /*4180*/  IADD3 R233, R50.reuse, 0x380, RZ ;  /* 0x0000038032e97810 */ /* 0x040fe20007ffe0ff */
[----:B------:R-:W-:Y:S01]  /*4190*/  FMUL.FTZ R162, R81, R162 ;  /* 0x000000a251a27220 */ /* 0x000fe20000410000 */
[C---:B------:R-:W-:Y:S01]  /*41a0*/  IADD3 R235, R50.reuse, 0x3c0, RZ ;  /* 0x000003c032eb7810 */ /* 0x040fe20007ffe0ff */
[----:B------:R-:W-:Y:S01]  /*41b0*/  FMUL.FTZ R164, R77, R164 ;  /* 0x000000a44da47220 */ /* 0x000fe20000410000 */
[-C--:B------:R-:W-:Y:S01]  /*41c0*/  LEA.HI.SX32 R212, R50, R50.reuse, 0x1b ;  /* 0x0000003232d47211 */ /* 0x080fe200078fdaff */
[----:B------:R-:W-:Y:S01]  /*41d0*/  FMUL.FTZ R226, R73, R175 ;  /* 0x000000af49e27220 */ /* 0x000fe20000410000 */
[-C--:B------:R-:W-:Y:S01]  /*41e0*/  LEA.HI.SX32 R210, R237, R50.reuse, 0x1b ;  /* 0x00000032edd27211 */ /* 0x080fe200078fdaff */
[----:B------:R-:W-:Y:S01]  /*41f0*/  FMUL.FTZ R228, R71, R179 ;  /* 0x000000b347e47220 */ /* 0x000fe20000410000 */
[----:B------:R-:W-:-:S02]  /*4200*/  LEA.HI.SX32 R218, R231, R50, 0x1b ;  /* 0x00000032e7da7211 */ /* 0x000fc400078fdaff */
[----:B------:R-:W-:Y:S01]  /*4210*/  LEA.HI.SX32 R220, R235, R50, 0x1b ;  /* 0x00000032ebdc7211 */ /* 0x000fe200078fdaff */
[----:B0-----:R-:W-:Y:S01]  /*4220*/  FFMA.FTZ R181, R181, R18, R197 ;  /* 0x00000012b5b57223 */ /* 0x001fe200000100c5 */
[----:B------:R-:W-:Y:S01]  /*4230*/  MOV R18, R14 ;  /* 0x0000000e00127202 */ /* 0x000fe20000000f00 */
[----:B------:R-:W-:Y:S01]  /*4240*/  IMAD.WIDE.U32 R14, R51, c[0x0][0x2a0], R12 ;  /* 0x0000a800330e7a25 */ /* 0x000fe200078e000c */
[----:B------:R-:W-:-:S03]  /*4250*/  SHF.L.U32 R197, R131, 0x2, RZ ;  /* 0x0000000283c57819 */ /* 0x000fc600000006ff */
[----:B------:R-:W-:Y:S01]  /*4260*/  FFMA.FTZ R183, R183, R181, R176 ;  /* 0x000000b5b7b77223 */ /* 0x000fe200000100b0 */
[----:B------:R-:W-:Y:S01]  /*4270*/  IADD3 R12, P1, R191, R14, RZ ;  /* 0x0000000ebf0c7210 */ /* 0x000fe20007f3e0ff */
[C---:B------:R-:W-:Y:S02]  /*4280*/  IMAD R176, R150.reuse, c[0x0][0x2a0], RZ ;  /* 0x0000a80096b07a24 */ /* 0x040fe400078e02ff */
[----:B------:R-:W-:Y:S02]  /*4290*/  FFMA.FTZ R185, R185, R183, R22 ;  /* 0x000000b7b9b97223 */ /* 0x000fe40000010016 */
[----:B------:R-:W-:Y:S02]  /*42a0*/  IMAD R193, R51, c[0x0][0x2a4], R176 ;  /* 0x0000a90033c17a24 */ /* 0x000fe400078e02b0 */
[----:B------:R-:W-:Y:S02]  /*42b0*/  IMAD R22, R150, c[0x0][0x2c0], RZ ;  /* 0x0000b00096167a24 */ /* 0x000fe400078e02ff */
[----:B------:R-:W-:Y:S01]  /*42c0*/  FFMA.FTZ R187, R187, R185, R20 ;  /* 0x000000b9bbbb7223 */ /* 0x000fe20000010014 */
[----:B------:R-:W-:Y:S01]  /*42d0*/  IADD3 R13, R15, R193, RZ ;  /* 0x000000c10f0d7210 */ /* 0x000fe20007ffe0ff */
[C---:B------:R-:W-:Y:S01]  /*42e0*/  IMAD R195, R51.reuse, c[0x0][0x2c4], R22 ;  /* 0x0000b10033c37a24 */ /* 0x040fe200078e0216 */
[----:B------:R-:W-:Y:S01]  /*42f0*/  LEA R193, P2, R14, c[0x0][0x318], 0x2 ;  /* 0x0000c6000ec17a11 */ /* 0x000fe200078410ff */
[----:B------:R-:W-:Y:S01]  /*4300*/  IMAD.WIDE.U32 R18, R51, c[0x0][0x2c0], R18 ;  /* 0x0000b00033127a25 */ /* 0x000fe200078e0012 */
[----:B------:R-:W-:-:S03]  /*4310*/  IADD3.X R20, R3, -0x1, RZ, P0, !PT ;  /* 0xffffffff03147810 */ /* 0x000fc600007fe4ff */
[----:B------:R-:W-:Y:S01]  /*4320*/  FFMA.FTZ R189, R166, R187, R189 ;  /* 0x000000bba6bd7223 */ /* 0x000fe200000100bd */
[----:B------:R-:W-:Y:S01]  /*4330*/  LEA.HI.X R166, R14, c[0x0][0x31c], R13, 0x2, P2 ;  /* 0x0000c7000ea67a11 */ /* 0x000fe200010f140d */
[----:B------:R-:W-:Y:S01]  /*4340*/  FMUL.FTZ R198, R106, R183 ;  /* 0x000000b76ac67220 */ /* 0x000fe20000410000 */
[----:B------:R-:W-:Y:S01]  /*4350*/  IADD3 R15, R19, R195, RZ ;  /* 0x000000c3130f7210 */ /* 0x000fe20007ffe0ff */
[-C--:B------:R-:W-:Y:S01]  /*4360*/  FFMA.FTZ R177, R160, R189.reuse, R177 ;  /* 0x000000bda0b17223 */ /* 0x080fe200000100b1 */
[----:B------:R-:W-:Y:S01]  /*4370*/  LEA R19, P2, R18, c[0x0][0x320], 0x2 ;  /* 0x0000c80012137a11 */ /* 0x000fe200078410ff */
[----:B------:R-:W-:Y:S01]  /*4380*/  FMUL.FTZ R217, R141, R189 ;  /* 0x000000bd8dd97220 */ /* 0x000fe20000410000 */
[----:B------:R-:W-:Y:S01]  /*4390*/  IADD3 R14, P0, R191, R18, RZ ;  /* 0x00000012bf0e7210 */ /* 0x000fe20007f1e0ff */
[----:B------:R-:W-:Y:S01]  /*43a0*/  FFMA.FTZ R171, R156, R177, R171 ;  /* 0x000000b19cab7223 */ /* 0x000fe200000100ab */
[----:B------:R-:W-:Y:S01]  /*43b0*/  LEA.HI.X R22, R18, c[0x0][0x324], R15, 0x2, P2 ;  /* 0x0000c90012167a11 */ /* 0x000fe200010f140f */
[----:B------:R-:W-:Y:S01]  /*43c0*/  FMUL.FTZ R215, R139, R185 ;  /* 0x000000b98bd77220 */ /* 0x000fe20000410000 */
[----:B------:R-:W-:Y:S01]  /*43d0*/  SHF.L.U32 R18, R2, 0x2, RZ ;  /* 0x0000000202127819 */ /* 0x000fe200000006ff */
[----:B------:R-:W-:Y:S01]  /*43e0*/  FFMA.FTZ R169, R154, R171, R169 ;  /* 0x000000ab9aa97223 */ /* 0x000fe200000100a9 */
[-C--:B------:R-:W-:Y:S01]  /*43f0*/  IADD3.X R13, R13, R20.reuse, RZ, P1, !PT ;  /* 0x000000140d0d7210 */ /* 0x080fe20000ffe4ff */
[----:B------:R-:W-:Y:S01]  /*4400*/  FMUL.FTZ R176, R116, R207 ;  /* 0x000000cf74b07220 */ /* 0x000fe20000410000 */
[----:B------:R-:W-:Y:S01]  /*4410*/  IADD3.X R15, R15, R20, RZ, P0, !PT ;  /* 0x000000140f0f7210 */ /* 0x000fe200007fe4ff */
[----:B------:R-:W-:Y:S01]  /*4420*/  FMUL.FTZ R227, R143, R171 ;  /* 0x000000ab8fe37220 */ /* 0x000fe20000410000 */
[----:B------:R-:W-:Y:S01]  /*4430*/  IADD3 R20, P0, R18, R193, RZ ;  /* 0x000000c112147210 */ /* 0x000fe20007f1e0ff */
[----:B------:R-:W-:Y:S01]  /*4440*/  FFMA.FTZ R193, R152, R169, R21 ;  /* 0x000000a998c17223 */ /* 0x000fe20000010015 */
[----:B------:R-:W-:Y:S01]  /*4450*/  SHF.L.U64.HI R195, R2, 0x2, R3 ;  /* 0x0000000202c37819 */ /* 0x000fe20000010203 */
[----:B------:R-:W-:Y:S01]  /*4460*/  FFMA.FTZ R176, R31, -R176, R158 ;  /* 0x800000b01fb07223 */ /* 0x000fe2000001009e */
[----:B------:R-:W-:Y:S01]  /*4470*/  IADD3 R18, P1, R19, R18, RZ ;  /* 0x0000001213127210 */ /* 0x000fe20007f3e0ff */
[-C--:B------:R-:W-:Y:S01]  /*4480*/  FFMA.FTZ R161, R26, R193.reuse, R161 ;  /* 0x000000c11aa17223 */ /* 0x080fe200000100a1 */
[----:B------:R-:W-:Y:S01]  /*4490*/  SHF.L.U64.HI R152, R131, 0x2, R102 ;  /* 0x0000000283987819 */ /* 0x000fe20000010266 */
[----:B------:R-:W-:Y:S01]  /*44a0*/  FMUL.FTZ R225, R145, R193 ;  /* 0x000000c191e17220 */ /* 0x000fe20000410000 */
[----:B------:R-:W-:Y:S01]  /*44b0*/  IADD3.X R19, R22, R195, RZ, P1, !PT ;  /* 0x000000c316137210 */ /* 0x000fe20000ffe4ff */
[-C--:B------:R-:W-:Y:S01]  /*44c0*/  FMUL.FTZ R188, R114, R161.reuse ;  /* 0x000000a172bc7220 */ /* 0x080fe20000410000 */
[----:B------:R-:W-:Y:S01]  /*44d0*/  IADD3.X R21, R195, R166, RZ, P0, !PT ;  /* 0x000000a6c3157210 */ /* 0x000fe200007fe4ff */
[C---:B------:R-:W-:Y:S01]  /*44e0*/  IMAD R22, R152.reuse, c[0x0][0x2b0], RZ ;  /* 0x0000ac0098167a24 */ /* 0x040fe200078e02ff */
[----:B------:R-:W-:Y:S01]  /*44f0*/  PRMT R154, RZ, 0x7610, R6 ;  /* 0x00007610ff9a7816 */ /* 0x000fe20000000006 */
[----:B------:R-:W-:Y:S01]  /*4500*/  IMAD R152, R152, c[0x0][0x2d0], RZ ;  /* 0x0000b40098987a24 */ /* 0x000fe200078e02ff */
[----:B------:R-:W-:Y:S01]  /*4510*/  PRMT R156, RZ, 0x7610, R7 ;  /* 0x00007610ff9c7816 */ /* 0x000fe20000000007 */
[C---:B------:R-:W-:Y:S01]  /*4520*/  IMAD R199, R197.reuse, c[0x0][0x2b4], R22 ;  /* 0x0000ad00c5c77a24 */ /* 0x040fe200078e0216 */
[----:B------:R-:W-:Y:S01]  /*4530*/  P2R R22, PR, RZ, 0x8 ;  /* 0x00000008ff167803 */ /* 0x000fe20000000000 */
[----:B------:R-:W-:Y:S01]  /*4540*/  FFMA.FTZ R195, R24, R161, R23 ;  /* 0x000000a118c37223 */ /* 0x000fe20000010017 */
[----:B------:R-:W-:Y:S01]  /*4550*/  PRMT R24, RZ, 0x7610, R11 ;  /* 0x00007610ff187816 */ /* 0x000fe2000000000b */
[C---:B------:R-:W-:Y:S01]  /*4560*/  IMAD R201, R197.reuse, c[0x0][0x2d4], R152 ;  /* 0x0000b500c5c97a24 */ /* 0x040fe200078e0298 */
[----:B------:R-:W-:Y:S01]  /*4570*/  PRMT R160, RZ, 0x7610, R8 ;  /* 0x00007610ffa07816 */ /* 0x000fe20000000008 */
[----:B------:R-:W-:Y:S01]  /*4580*/  IMAD.WIDE.U32 R20, R197, c[0x0][0x2b0], R20 ;  /* 0x0000ac00c5147a25 */ /* 0x000fe200078e0014 */
[----:B------:R-:W-:-:S03]  /*4590*/  IADD3 R191, -R191, c[0x0][0x168], -R50 ;  /* 0x00005a00bfbf7a10 */ /* 0x000fc60007ffe932 */
[----:B------:R-:W-:Y:S01]  /*45a0*/  IMAD.WIDE.U32 R22, R197, c[0x0][0x2d0], R18 ;  /* 0x0000b400c5167a25 */ /* 0x000fe200078e0012 */
[----:B------:R-:W-:Y:S02]  /*45b0*/  SHF.L.U32 R18, R50, 0x4, RZ ;  /* 0x0000000432127819 */ /* 0x000fe400000006ff */
[----:B------:R-:W-:Y:S01]  /*45c0*/  IADD3 R19, R21, R199, RZ ;  /* 0x000000c715137210 */ /* 0x000fe20007ffe0ff */
[----:B------:R-:W-:Y:S01]  /*45d0*/  FFMA.FTZ R197, R146, R195, R157 ;  /* 0x000000c392c57223 */ /* 0x000fe2000001009d */
[----:B------:R-:W-:Y:S01]  /*45e0*/  IADD3 R21, R23, R201, RZ ;  /* 0x000000c917157210 */ /* 0x000fe20007ffe0ff */
[----:B------:R-:W-:Y:S01]  /*45f0*/  FMUL.FTZ R157, R137, R181 ;  /* 0x000000b5899d7220 */ /* 0x000fe20000410000 */
[----:B------:R-:W-:Y:S01]  /*4600*/  LEA.HI.SX32 R23, R18, R18, 0x1b ;  /* 0x0000001212177211 */ /* 0x000fe200078fdaff */
[----:B------:R-:W-:Y:S01]  /*4610*/  FFMA.FTZ R155, R144, R197, R155 ;  /* 0x000000c5909b7223 */ /* 0x000fe2000001009b */
[----:B------:R-:W-:Y:S01]  /*4620*/  MOV R18, R20 ;  /* 0x0000001400127202 */ /* 0x000fe20000000f00 */
[----:B------:R-:W-:Y:S01]  /*4630*/  FMUL.FTZ R26, R24, R157 ;  /* 0x0000009d181a7220 */ /* 0x000fe20000410000 */
[----:B------:R-:W-:Y:S01]  /*4640*/  MOV R20, R22 ;  /* 0x0000001600147202 */ /* 0x000fe20000000f00 */
[----:B------:R-:W-:Y:S01]  /*4650*/  FFMA.FTZ R153, R142, R155, R153 ;  /* 0x0000009b8e997223 */ /* 0x000fe20000010099 */
[----:B------:R-:W-:Y:S01]  /*4660*/  PRMT R142, RZ, 0x7610, R9 ;  /* 0x00007610ff8e7816 */ /* 0x000fe20000000009 */
[----:B------:R-:W-:Y:S01]  /*4670*/  FMUL.FTZ R22, R108, R187 ;  /* 0x000000bb6c167220 */ /* 0x000fe20000410000 */
[----:B------:R-:W-:Y:S01]  /*4680*/  PRMT R199, RZ, 0x5410, R10 ;  /* 0x00005410ffc77816 */ /* 0x000fe2000000000a */
[----:B------:R-:W-:Y:S01]  /*4690*/  FFMA.FTZ R27, R138, R153, R27 ;  /* 0x000000998a1b7223 */ /* 0x000fe2000001001b */
[----:B------:R0:W-:Y:S01]  /*46a0*/  STS [R23.X4+0x10bc], R26 ;  /* 0x0010bc1a17007388 */ /* 0x0001e20000004800 */
[----:B------:R-:W-:Y:S01]  /*46b0*/  PRMT R201, RZ, 0x5410, R11 ;  /* 0x00005410ffc97816 */ /* 0x000fe2000000000b */
[----:B-1----:R-:W-:Y:S01]  /*46c0*/  FMUL.FTZ R16, R142, R217 ;  /* 0x000000d98e107220 */ /* 0x002fe20000410000 */
[--C-:B------:R-:W-:Y:S01]  /*46d0*/  PRMT R138, RZ, 0x7610, R4.reuse ;  /* 0x00007610ff8a7816 */ /* 0x100fe20000000004 */
[----:B------:R-:W-:Y:S01]  /*46e0*/  FFMA.FTZ R203, R140, R27, R25 ;  /* 0x0000001b8ccb7223 */ /* 0x000fe20000010019 */
[----:B------:R-:W-:Y:S01]  /*46f0*/  PRMT R25, RZ, 0x5410, R4 ;  /* 0x00005410ff197816 */ /* 0x000fe20000000004 */
[----:B------:R-:W-:Y:S01]  /*4700*/  FMUL.FTZ R144, R199, R22 ;  /* 0x00000016c7907220 */ /* 0x000fe20000410000 */
[----:B------:R1:W-:Y:S01]  /*4710*/  STS [R23.X4+0x10ac], R16 ;  /* 0x0010ac1017007388 */ /* 0x0003e20000004800 */
[----:B------:R-:W-:Y:S01]  /*4720*/  FMUL.FTZ R152, R201, R198 ;  /* 0x000000c6c9987220 */ /* 0x000fe20000410000 */
[----:B------:R-:W-:Y:S01]  /*4730*/  ISETP.GE.AND P0, PT, R191, 0x1, PT ;  /* 0x00000001bf00780c */ /* 0x000fe20003f06270 */
[----:B------:R-:W-:Y:S01]  /*4740*/  FMUL.FTZ R140, R120, R25 ;  /* 0x00000019788c7220 */ /* 0x000fe20000410000 */
[----:B0-----:R-:W-:Y:S01]  /*4750*/  PRMT R26, RZ, 0x7610, R10 ;  /* 0x00007610ff1a7816 */ /* 0x001fe2000000000a */
[----:B------:R0:W-:Y:S01]  /*4760*/  STS [R23.X4+0x10b0], R144 ;  /* 0x0010b09017007388 */ /* 0x0001e20000004800 */
[----:B------:R-:W-:Y:S01]  /*4770*/  FMUL.FTZ R219, R151, R27 ;  /* 0x0000001b97db7220 */ /* 0x000fe20000410000 */
[C---:B------:R-:W-:Y:S01]  /*4780*/  ISETP.GE.AND P1, PT, R191.reuse, 0x41, PT ;  /* 0x00000041bf00780c */ /* 0x040fe20003f26270 */
[----:B------:R-:W-:Y:S01]  /*4790*/  FFMA.FTZ R140, R28, -R140, R43 ;  /* 0x8000008c1c8c7223 */ /* 0x000fe2000001002b */
[----:B------:R2:W-:Y:S01]  /*47a0*/  STS [R23.X4+0x10b8], R152 ;  /* 0x0010b89817007388 */ /* 0x0005e20000004800 */
[----:B------:R-:W-:Y:S01]  /*47b0*/  FMUL.FTZ R146, R26, R215 ;  /* 0x000000d71a927220 */ /* 0x000fe20000410000 */
[----:B------:R-:W-:Y:S01]  /*47c0*/  IADD3 R43, R50, 0x40, RZ ;  /* 0x00000040322b7810 */ /* 0x000fe20007ffe0ff */
[----:B-1----:R-:W-:Y:S01]  /*47d0*/  FMUL.FTZ R16, R120, R203 ;  /* 0x000000cb78107220 */ /* 0x002fe20000410000 */
[----:B------:R-:W-:Y:S01]  /*47e0*/  ISETP.GE.AND P2, PT, R191, 0x81, PT ;  /* 0x00000081bf00780c */ /* 0x000fe20003f46270 */
[----:B------:R-:W-:Y:S01]  /*47f0*/  FMUL.FTZ R196, R118, R153 ;  /* 0x0000009976c47220 */ /* 0x000fe20000410000 */
[----:B------:R1:W-:Y:S01]  /*4800*/  STS [R23.X4+0x10b4], R146 ;  /* 0x0010b49217007388 */ /* 0x0003e20000004800 */
[----:B0-----:R-:W-:Y:S01]  /*4810*/  FMUL.FTZ R144, R151, R138 ;  /* 0x0000008a97907220 */ /* 0x001fe20000410000 */
[----:B------:R-:W-:Y:S01]  /*4820*/  LEA.HI.SX32 R43, R43, R50, 0x1b ;  /* 0x000000322b2b7211 */ /* 0x000fe200078fdaff */
[----:B------:R-:W-:Y:S01]  /*4830*/  FFMA.FTZ R17, R140, R16, RZ ;  /* 0x000000108c117223 */ /* 0x000fe200000100ff */
[----:B--2---:R-:W-:Y:S01]  /*4840*/  PRMT R152, RZ, 0x7610, R5 ;  /* 0x00007610ff987816 */ /* 0x004fe20000000005 */
[----:B------:R-:W-:Y:S01]  /*4850*/  FFMA.FTZ R144, R30, -R144, R159 ;  /* 0x800000901e907223 */ /* 0x000fe2000001009f */
[----:B------:R-:W-:Y:S01]  /*4860*/  IADD3 R159, R50, 0x80, RZ ;  /* 0x00000080329f7810 */ /* 0x000fe20007ffe0ff */
[----:B------:R-:W-:-:S02]  /*4870*/  FMUL.FTZ R221, R149, R155 ;  /* 0x0000009b95dd7220 */ /* 0x000fc40000410000 */
[----:B------:R-:W-:Y:S01]  /*4880*/  FMUL.FTZ R166, R149, R152 ;  /* 0x0000009895a67220 */ /* 0x000fe20000410000 */
[----:B------:R-:W-:Y:S01]  /*4890*/  LEA.HI.SX32 R159, R159, R50, 0x1b ;  /* 0x000000329f9f7211 */ /* 0x000fe200078fdaff */
[----:B-1----:R-:W-:Y:S02]  /*48a0*/  FMUL.FTZ R146, R118, R205 ;  /* 0x000000cd76927220 */ /* 0x002fe40000410000 */
[----:B------:R-:W-:Y:S02]  /*48b0*/  FFMA.FTZ R17, R144, R219, R17 ;  /* 0x000000db90117223 */ /* 0x000fe40000010011 */
[----:B------:R-:W-:Y:S02]  /*48c0*/  FFMA.FTZ R146, R29, -R146, R42 ;  /* 0x800000921d927223 */ /* 0x000fe4000001002a */
[----:B------:R-:W-:Y:S02]  /*48d0*/  FFMA.FTZ R166, R32, -R166, R163 ;  /* 0x800000a620a67223 */ /* 0x000fe400000100a3 */
[----:B------:R-:W-:-:S02]  /*48e0*/  FFMA.FTZ R17, R146, R196, R17 ;  /* 0x000000c492117223 */ /* 0x000fc40000010011 */
[C---:B------:R-:W-:Y:S02]  /*48f0*/  FMUL.FTZ R178, R147.reuse, R154 ;  /* 0x0000009a93b27220 */ /* 0x040fe40000410000 */
[----:B------:R-:W-:Y:S02]  /*4900*/  FMUL.FTZ R192, R116, R197 ;  /* 0x000000c574c07220 */ /* 0x000fe40000410000 */
[----:B------:R-:W-:Y:S02]  /*4910*/  FFMA.FTZ R17, R166, R221, R17 ;  /* 0x000000dda6117223 */ /* 0x000fe40000010011 */
[----:B------:R-:W-:Y:S02]  /*4920*/  FFMA.FTZ R178, R34, -R178, R165 ;  /* 0x800000b222b27223 */ /* 0x000fe400000100a5 */
[----:B------:R-:W-:Y:S02]  /*4930*/  FMUL.FTZ R223, R147, R195 ;  /* 0x000000c393df7220 */ /* 0x000fe40000410000 */
[----:B------:R-:W-:-:S02]  /*4940*/  FFMA.FTZ R17, R176, R192, R17 ;  /* 0x000000c0b0117223 */ /* 0x000fc40000010011 */
[----:B------:R-:W-:Y:S02]  /*4950*/  FMUL.FTZ R182, R145, R156 ;  /* 0x0000009c91b67220 */ /* 0x000fe40000410000 */
[----:B------:R-:W-:Y:S02]  /*4960*/  FFMA.FTZ R17, R178, R223, R17 ;  /* 0x000000dfb2117223 */ /* 0x000fe40000010011 */
[----:B------:R-:W-:Y:S02]  /*4970*/  FFMA.FTZ R182, R122, -R182, R167 ;  /* 0x800000b67ab67223 */ /* 0x000fe400000100a7 */
[----:B------:R-:W-:Y:S02]  /*4980*/  FFMA.FTZ R17, R180, R188, R17 ;  /* 0x000000bcb4117223 */ /* 0x000fe40000010011 */
[----:B------:R-:W-:Y:S02]  /*4990*/  FMUL.FTZ R186, R112, R169 ;  /* 0x000000a970ba7220 */ /* 0x000fe40000410000 */
[----:B------:R-:W-:-:S02]  /*49a0*/  FFMA.FTZ R17, R182, R225, R17 ;  /* 0x000000e1b6117223 */ /* 0x000fc40000010011 */
[----:B------:R-:W-:Y:S02]  /*49b0*/  FMUL.FTZ R194, R143, R160 ;  /* 0x000000a08fc27220 */ /* 0x000fe40000410000 */
[----:B------:R-:W-:Y:S02]  /*49c0*/  FMUL.FTZ R204, R110, R177 ;  /* 0x000000b16ecc7220 */ /* 0x000fe40000410000 */
[----:B------:R-:W-:Y:S02]  /*49d0*/  FMUL.FTZ R190, R160, R227 ;  /* 0x000000e3a0be7220 */ /* 0x000fe40000410000 */
[-C--:B------:R-:W-:Y:S02]  /*49e0*/  FFMA.FTZ R17, R184, R186.reuse, R17 ;  /* 0x000000bab8117223 */ /* 0x080fe40000010011 */
[----:B------:R-:W-:Y:S01]  /*49f0*/  FMUL.FTZ R202, R211, R186 ;  /* 0x000000bad3ca7220 */ /* 0x000fe20000410000 */
[----:B------:R0:W-:Y:S01]  /*4a00*/  STS [R23.X4+0x10a4], R190 ;  /* 0x0010a4be17007388 */ /* 0x0001e20000004800 */
[----:B------:R-:W-:-:S02]  /*4a10*/  FFMA.FTZ R186, R126, -R194, R173 ;  /* 0x800000c27eba7223 */ /* 0x000fc400000100ad */
[----:B------:R-:W-:Y:S01]  /*4a20*/  FMUL.FTZ R206, R213, R204 ;  /* 0x000000ccd5ce7220 */ /* 0x000fe20000410000 */
[----:B------:R-:W-:Y:S01]  /*4a30*/  STS [R23.X4+0x10a0], R202 ;  /* 0x0010a0ca17007388 */ /* 0x000fe20000004800 */
[----:B------:R-:W-:Y:S02]  /*4a40*/  FMUL.FTZ R194, R209, R188 ;  /* 0x000000bcd1c27220 */ /* 0x000fe40000410000 */
[----:B------:R-:W-:Y:S01]  /*4a50*/  FFMA.FTZ R17, R186, R227, R17 ;  /* 0x000000e3ba117223 */ /* 0x000fe20000010011 */
[----:B------:R1:W-:Y:S01]  /*4a60*/  STS [R23.X4+0x10a8], R206 ;  /* 0x0010a8ce17007388 */ /* 0x0003e20000004800 */
[----:B------:R-:W-:Y:S01]  /*4a70*/  FFMA.FTZ R188, R124, -R208, R175 ;  /* 0x800000d07cbc7223 */ /* 0x000fe200000100af */
[----:B------:R-:W-:Y:S01]  /*4a80*/  IADD3 R227, R50, 0x2c0, RZ ;  /* 0x000002c032e37810 */ /* 0x000fe20007ffe0ff */
[----:B0-----:R-:W-:Y:S01]  /*4a90*/  FMUL.FTZ R190, R141, R142 ;  /* 0x0000008e8dbe7220 */ /* 0x001fe20000410000 */
[----:B------:R-:W-:Y:S01]  /*4aa0*/  STS [R23.X4+0x1098], R194 ;  /* 0x001098c217007388 */ /* 0x000fe20000004800 */
[----:B------:R-:W-:Y:S01]  /*4ab0*/  FFMA.FTZ R17, R188, R204, R17 ;  /* 0x000000ccbc117223 */ /* 0x000fe20000010011 */
[----:B------:R-:W-:Y:S01]  /*4ac0*/  LEA.HI.SX32 R216, R227, R50, 0x1b ;  /* 0x00000032e3d87211 */ /* 0x000fe200078fdaff */
[----:B------:R-:W-:-:S02]  /*4ad0*/  FFMA.FTZ R190, R130, -R190, R179 ;  /* 0x800000be82be7223 */ /* 0x000fc400000100b3 */
[----:B------:R-:W-:Y:S01]  /*4ae0*/  FMUL.FTZ R200, R156, R225 ;  /* 0x000000e19cc87220 */ /* 0x000fe20000410000 */
[----:B------:R-:W-:Y:S01]  /*4af0*/  IADD3 R225, R50, 0x280, RZ ;  /* 0x0000028032e17810 */ /* 0x000fe20007ffe0ff */
[----:B-1----:R-:W-:Y:S02]  /*4b00*/  FMUL.FTZ R206, R154, R223 ;  /* 0x000000df9ace7220 */ /* 0x002fe40000410000 */
[----:B------:R-:W-:Y:S01]  /*4b10*/  FMUL.FTZ R223, R108, R199 ;  /* 0x000000c76cdf7220 */ /* 0x000fe20000410000 */
[----:B------:R0:W-:Y:S01]  /*4b20*/  STS [R23.X4+0x109c], R200 ;  /* 0x00109cc817007388 */ /* 0x0001e20000004800 */
[----:B------:R-:W-:Y:S02]  /*4b30*/  FMUL.FTZ R204, R207, R192 ;  /* 0x000000c0cfcc7220 */ /* 0x000fe40000410000 */
[----:B------:R-:W-:Y:S01]  /*4b40*/  FFMA.FTZ R17, R190, R217, R17 ;  /* 0x000000d9be117223 */ /* 0x000fe20000010011 */
[----:B------:R1:W-:Y:S01]  /*4b50*/  STS [R23.X4+0x1094], R206 ;  /* 0x001094ce17007388 */ /* 0x0003e20000004800 */
[----:B------:R-:W-:Y:S01]  /*4b60*/  FFMA.FTZ R192, R128, -R223, R168 ;  /* 0x800000df80c07223 */ /* 0x000fe200000100a8 */
[----:B------:R-:W-:Y:S01]  /*4b70*/  IADD3 R223, R50, 0x240, RZ ;  /* 0x0000024032df7810 */ /* 0x000fe20007ffe0ff */
[----:B------:R-:W-:Y:S01]  /*4b80*/  FMUL.FTZ R202, R152, R221 ;  /* 0x000000dd98ca7220 */ /* 0x000fe20000410000 */
[----:B------:R-:W-:Y:S01]  /*4b90*/  STS [R23.X4+0x1090], R204 ;  /* 0x001090cc17007388 */ /* 0x000fe20000004800 */
[----:B------:R-:W-:Y:S01]  /*4ba0*/  FFMA.FTZ R17, R192, R22, R17 ;  /* 0x00000016c0117223 */ /* 0x000fe20000010011 */
[----:B------:R-:W-:Y:S01]  /*4bb0*/  LEA.HI.SX32 R214, R223, R50, 0x1b ;  /* 0x00000032dfd67211 */ /* 0x000fe200078fdaff */
[----:B0-----:R-:W-:Y:S01]  /*4bc0*/  FMUL.FTZ R200, R205, R196 ;  /* 0x000000c4cdc87220 */ /* 0x001fe20000410000 */
[----:B------:R-:W-:Y:S01]  /*4bd0*/  STS [R23.X4+0x108c], R202 ;  /* 0x00108cca17007388 */ /* 0x000fe20000004800 */
[----:B------:R-:W-:Y:S01]  /*4be0*/  FMUL.FTZ R22, R138, R219 ;  /* 0x000000db8a167220 */ /* 0x000fe20000410000 */
[----:B------:R-:W-:Y:S01]  /*4bf0*/  IADD3 R219, R50, 0x180, RZ ;  /* 0x0000018032db7810 */ /* 0x000fe20007ffe0ff */
[----:B------:R-:W-:Y:S01]  /*4c00*/  FMUL.FTZ R16, R25, R16 ;  /* 0x0000001019107220 */ /* 0x000fe20000410000 */
[----:B------:R-:W-:Y:S01]  /*4c10*/  STS [R23.X4+0x1088], R200 ;  /* 0x001088c817007388 */ /* 0x000fe20000004800 */
[----:B------:R-:W-:Y:S01]  /*4c20*/  FMUL.FTZ R217, R139, R26 ;  /* 0x0000001a8bd97220 */ /* 0x000fe20000410000 */
[----:B-1----:R-:W-:Y:S01]  /*4c30*/  LEA.HI.SX32 R206, R219, R50, 0x1b ;  /* 0x00000032dbce7211 */ /* 0x002fe200078fdaff */
[----:B------:R-:W-:Y:S01]  /*4c40*/  FMUL.FTZ R221, R106, R201 ;  /* 0x000000c96add7220 */ /* 0x000fe20000410000 */
[----:B------:R0:W-:Y:S01]  /*4c50*/  STS [R23.X4+0x1084], R22 ;  /* 0x0010841617007388 */ /* 0x0001e20000004800 */
[----:B------:R-:W-:Y:S01]  /*4c60*/  FFMA.FTZ R194, R134, -R217, R170 ;  /* 0x800000d986c27223 */ /* 0x000fe200000100aa */
[----:B------:R-:W-:Y:S01]  /*4c70*/  IADD3 R217, R50, 0x140, RZ ;  /* 0x0000014032d97810 */ /* 0x000fe20007ffe0ff */
[----:B------:R-:W-:Y:S01]  /*4c80*/  FFMA.FTZ R196, R132, -R221, R172 ;  /* 0x800000dd84c47223 */ /* 0x000fe200000100ac */
[----:B------:R1:W-:Y:S01]  /*4c90*/  STS [R23.X4+0x1080], R16 ;  /* 0x0010801017007388 */ /* 0x0003e20000004800 */
[----:B------:R-:W-:Y:S01]  /*4ca0*/  FFMA.FTZ R17, R194, R215, R17 ;  /* 0x000000d7c2117223 */ /* 0x000fe20000010011 */
[----:B------:R-:W-:Y:S01]  /*4cb0*/  IADD3 R215, R50, 0x100, RZ ;  /* 0x0000010032d77810 */ /* 0x000fe20007ffe0ff */
[----:B------:R-:W-:Y:S01]  /*4cc0*/  FMUL.FTZ R42, R89, R42 ;  /* 0x0000002a592a7220 */ /* 0x000fe20000410000 */
[----:B------:R-:W-:Y:S01]  /*4cd0*/  BAR.SYNC.DEFER_BLOCKING 0x0 ;  /* 0x0000000000007b1d */ /* 0x000fe20000010000 */
[----:B------:R-:W-:Y:S01]  /*4ce0*/  FFMA.FTZ R198, R196, R198, R17 ;  /* 0x000000c6c4c67223 */ /* 0x000fe20000010011 */
[C---:B------:R-:W-:Y:S01]  /*4cf0*/  IADD3 R17, R50.reuse, 0xc0, RZ ;  /* 0x000000c032117810 */ /* 0x040fe20007ffe0ff */
[----:B------:R-:W-:Y:S01]  /*4d00*/  FMUL.FTZ R158, R85, R158 ;  /* 0x0000009e559e7220 */ /* 0x000fe20000410000 */
[----:B------:R-:W-:Y:S01]  /*4d10*/  IADD3 R221, R50, 0x1c0, RZ ;  /* 0x000001c032dd7810 */ /* 0x000fe20007ffe0ff */
[----:B0-----:R-:W-:Y:S01]  /*4d20*/  FMUL.FTZ R22, R83, R165 ;  /* 0x000000a553167220 */ /* 0x001fe20000410000 */
[-C--:B------:R-:W-:Y:S01]  /*4d30*/  LEA.HI.SX32 R202, R215, R50.reuse, 0x1b ;  /* 0x00000032d7ca7211 */ /* 0x080fe200078fdaff */
[----:B-1----:R-:W-:Y:S01]  /*4d40*/  FMUL.FTZ R16, R87, R163 ;  /* 0x000000a357107220 */ /* 0x002fe20000410000 */
[----:B------:R-:W-:Y:S01]  /*4d50*/  LEA.HI.SX32 R204, R217, R50, 0x1b ;  /* 0x00000032d9cc7211 */ /* 0x000fe200078fdaff */
[----:B------:R-:W-:Y:S01]  /*4d60*/  FMUL.FTZ R168, R69, R168 ;  /* 0x000000a845a87220 */ /* 0x000fe20000410000 */
[----:B------:R-:W-:Y:S01]  /*4d70*/  LEA.HI.SX32 R200, R17, R50, 0x1b ;  /* 0x0000003211c87211 */ /* 0x000fe200078fdaff */
[----:B------:R-:W-:Y:S01]  /*4d80*/  FMUL.FTZ R17, R137, R24 ;  /* 0x0000001889117220 */ /* 0x000fe20000410000 */
[----:B------:R-:W-:Y:S01]  /*4d90*/  LEA.HI.SX32 R208, R221, R50, 0x1b ;  /* 0x00000032ddd07211 */ /* 0x000fe200078fdaff */
[----:B------:R-:W-:Y:S01]  /*4da0*/  FMUL.FTZ R170, R95, R170 ;  /* 0x000000aa5faa7220 */ /* 0x000fe20000410000 */
[----:B------:R-:W-:Y:S01]  /*4db0*/  LEA.HI.SX32 R215, R225, R50, 0x1b ;  /* 0x00000032e1d77211 */ /* 0x000fe200078fdaff */
[----:B------:R-:W-:Y:S01]  /*4dc0*/  FMUL.FTZ R172, R97, R172 ;  /* 0x000000ac61ac7220 */ /* 0x000fe20000410000 */
        /* <DEDUP_REMOVED lines=21> */
[----:B-----5:R-:W-:-:S02]  /*4f20*/  FFMA.FTZ R42, R136, -R17, R174 ;  /* 0x80000011882a7223 */ /* 0x020fc400000100ae */
[----:B------:R-:W-:Y:S01]  /*4f30*/  FMUL.FTZ R174, R99, R174 ;  /* 0x000000ae63ae7220 */ /* 0x000fe20000410000 */
        /* <DEDUP_REMOVED lines=33> */
.L_x_4546:
[----:B01-34-:R-:W-:Y:S05]  /*5150*/  BSYNC B0 ;  /* 0x0000000000007941 */ /* 0x01bfea0003800000 */
.L_x_4545:
[----:B------:R-:W0:Y:S01]  /*5160*/  LDS R43, [R43.X4+0x2200] ;  /* 0x002200002b2b7984 */ /* 0x000e220000004800 */
[----:B------:R-:W-:Y:S01]  /*5170*/  BSSY B0, `(.L_x_4547) ;  /* 0x0000004000007945 */ /* 0x000fe20003800000 */
[----:B------:R-:W-:Y:S05]  /*5180*/  @!P1 BRA `(.L_x_4548) ;  /* 0x0000002000009947 */ /* 0x000fea0003800000 */
[----:B------:R1:W-:Y:S04]  /*5190*/  RED.E.ADD.F32.FTZ.RN.STRONG.GPU [R18.64+-0xf00], R223 ;  /* 0xfff100df1200798e */ /* 0x0003e8000c10e784 */
[----:B0-----:R1:W-:Y:S02]  /*51a0*/  RED.E.ADD.F32.FTZ.RN.STRONG.GPU [R20.64+-0xf00], R43 ;  /* 0xfff1002b1400798e */ /* 0x0013e4000c10e784 */
.L_x_4548:
[----:B------:R-:W-:Y:S05]  /*51b0*/  BSYNC B0 ;  /* 0x0000000000007941 */ /* 0x000fea0003800000 */
.L_x_4547:
[----:B------:R-:W2:Y:S01]  /*51c0*/  LDS R159, [R159.X4+0x2300] ;  /* 0x002300009f9f7984 */ /* 0x000ea20000004800 */
[----:B------:R-:W-:Y:S01]  /*51d0*/  BSSY B0, `(.L_x_4549) ;  /* 0x0000005000007945 */ /* 0x000fe20003800000 */
[----:B------:R-:W-:Y:S01]  /*51e0*/  FMUL.FTZ R157, R42, R157 ;  /* 0x0000009d2a9d7220 */ /* 0x000fe20000410000 */
[----:B------:R-:W-:Y:S05]  /*51f0*/  @!P2 BRA `(.L_x_4550) ;  /* 0x000000200000a947 */ /* 0x000fea0003800000 */
[----:B------:R3:W-:Y:S04]  /*5200*/  RED.E.ADD.F32.FTZ.RN.STRONG.GPU [R18.64+-0xe00], R225 ;  /* 0xfff200e11200798e */ /* 0x0007e8000c10e784 */
[----:B--2---:R3:W-:Y:S02]  /*5210*/  RED.E.ADD.F32.FTZ.RN.STRONG.GPU [R20.64+-0xe00], R159 ;  /* 0xfff2009f1400798e */ /* 0x0047e4000c10e784 */
.L_x_4550:
[----:B------:R-:W-:Y:S05]  /*5220*/  BSYNC B0 ;  /* 0x0000000000007941 */ /* 0x000fea0003800000 */
.L_x_4549:
[----:B------:R4:W1:Y:S01]  /*5230*/  LDS R13, [R200.X4+0x2400] ;  /* 0x00240000c80d7984 */ /* 0x0008620000004800 */
        /* <DEDUP_REMOVED lines=10> */
[----:B----4-:R4:W-:Y:S04]  /*52e0*/  RED.E.ADD.F32.FTZ.RN.STRONG.GPU [R18.64+-0xd00], R227 ;  /* 0xfff300e31200798e */ /* 0x0109e8000c10e784 */
[----:B-1----:R4:W-:Y:S02]  /*52f0*/  RED.E.ADD.F32.FTZ.RN.STRONG.GPU [R20.64+-0xd00], R13 ;  /* 0xfff3000d1400798e */ /* 0x0029e4000c10e784 */
.L_x_4552:
[----:B----4-:R-:W-:Y:S05]  /*5300*/  BSYNC B0 ;  /* 0x0000000000007941 */ /* 0x010fea0003800000 */
.L_x_4551:
[----:B-1----:R1:W4:Y:S01]  /*5310*/  LDS R13, [R202.X4+0x2500] ;  /* 0x00250000ca0d7984 */ /* 0x0023220000004800 */
[----:B------:R-:W-:Y:S01]  /*5320*/  BSSY B0, `(.L_x_4553) ;  /* 0x0000004000007945 */ /* 0x000fe20003800000 */
[----:B------:R-:W-:Y:S05]  /*5330*/  @!P1 BRA `(.L_x_4554) ;  /* 0x0000002000009947 */ /* 0x000fea0003800000 */
[----:B------:R1:W-:Y:S04]  /*5340*/  RED.E.ADD.F32.FTZ.RN.STRONG.GPU [R18.64+-0xc00], R229 ;  /* 0xfff400e51200798e */ /* 0x0003e8000c10e784 */
[----:B----4-:R1:W-:Y:S02]  /*5350*/  RED.E.ADD.F32.FTZ.RN.STRONG.GPU [R20.64+-0xc00], R13 ;  /* 0xfff4000d1400798e */ /* 0x0103e4000c10e784 */
.L_x_4554:
[----:B------:R-:W-:Y:S05]  /*5360*/  BSYNC B0 ;  /* 0x0000000000007941 */ /* 0x000fea0003800000 */
.L_x_4553:
[----:B-1--4-:R1:W4:Y:S01]  /*5370*/  LDS R13, [R204.X4+0x2600] ;  /* 0x00260000cc0d7984 */ /* 0x0123220000004800 */
[----:B------:R-:W-:Y:S01]  /*5380*/  BSSY B0, `(.L_x_4555) ;  /* 0x0000004000007945 */ /* 0x000fe20003800000 */
[----:B------:R-:W-:Y:S05]  /*5390*/  @!P2 BRA `(.L_x_4556) ;  /* 0x000000200000a947 */ /* 0x000fea0003800000 */
[----:B------:R1:W-:Y:S04]  /*53a0*/  RED.E.ADD.F32.FTZ.RN.STRONG.GPU [R18.64+-0xb00], R231 ;  /* 0xfff500e71200798e */ /* 0x0003e8000c10e784 */
[----:B----4-:R1:W-:Y:S02]  /*53b0*/  RED.E.ADD.F32.FTZ.RN.STRONG.GPU [R20.64+-0xb00], R13 ;  /* 0xfff5000d1400798e */ /* 0x0103e4000c10e784 */
.L_x_4556:
[----:B------:R-:W-:Y:S05]  /*53c0*/  BSYNC B0 ;  /* 0x0000000000007941 */ /* 0x000fea0003800000 */
.L_x_4555:
[----:B-1--4-:R1:W4:Y:S01]  /*53d0*/  LDS R13, [R206.X4+0x2700] ;  /* 0x00270000ce0d7984 */ /* 0x0123220000004800 */
[----:B------:R-:W-:Y:S01]  /*53e0*/  BSSY B0, `(.L_x_4557) ;  /* 0x0000004000007945 */ /* 0x000fe20003800000 */
[----:B------:R-:W-:Y:S05]  /*53f0*/  @!P3 BRA `(.L_x_4558) ;  /* 0x000000200000b947 */ /* 0x000fea0003800000 */
[----:B------:R1:W-:Y:S04]  /*5400*/  RED.E.ADD.F32.FTZ.RN.STRONG.GPU [R18.64+-0xa00], R233 ;  /* 0xfff600e91200798e */ /* 0x0003e8000c10e784 */
[----:B----4-:R1:W-:Y:S02]  /*5410*/  RED.E.ADD.F32.FTZ.RN.STRONG.GPU [R20.64+-0xa00], R13 ;  /* 0xfff6000d1400798e */ /* 0x0103e4000c10e784 */
.L_x_4558:
[----:B------:R-:W-:Y:S05]  /*5420*/  BSYNC B0 ;  /* 0x0000000000007941 */ /* 0x000fea0003800000 */
.L_x_4557:
[----:B-1--4-:R1:W4:Y:S01]  /*5430*/  LDS R13, [R208.X4+0x2800] ;  /* 0x00280000d00d7984 */ /* 0x0123220000004800 */
[----:B------:R-:W-:Y:S01]  /*5440*/  BSSY B0, `(.L_x_4559) ;  /* 0x0000004000007945 */ /* 0x000fe20003800000 */
[----:B------:R-:W-:Y:S05]  /*5450*/  @!P4 BRA `(.L_x_4560) ;  /* 0x000000200000c947 */ /* 0x000fea0003800000 */
[----:B------:R1:W-:Y:S04]  /*5460*/  RED.E.ADD.F32.FTZ.RN.STRONG.GPU [R18.64+-0x900], R235 ;  /* 0xfff700eb1200798e */ /* 0x0003e8000c10e784 */
[----:B----4-:R1:W-:Y:S02]  /*5470*/  RED.E.ADD.F32.FTZ.RN.STRONG.GPU [R20.64+-0x900], R13 ;  /* 0xfff7000d1400798e */ /* 0x0103e4000c10e784 */
.L_x_4560:
[----:B------:R-:W-:Y:S05]  /*5480*/  BSYNC B0 ;  /* 0x0000000000007941 */ /* 0x000fea0003800000 */
.L_x_4559:
[----:B-1--4-:R1:W4:Y:S01]  /*5490*/  LDS R13, [R210.X4+0x2900] ;  /* 0x00290000d20d7984 */ /* 0x0123220000004800 */
[----:B------:R-:W-:Y:S01]  /*54a0*/  BSSY B0, `(.L_x_4561) ;  /* 0x0000004000007945 */ /* 0x000fe20003800000 */
[----:B------:R-:W-:Y:S05]  /*54b0*/  @!P5 BRA `(.L_x_4562) ;  /* 0x000000200000d947 */ /* 0x000fea0003800000 */
[----:B------:R1:W-:Y:S04]  /*54c0*/  RED.E.ADD.F32.FTZ.RN.STRONG.GPU [R18.64+-0x800], R237 ;  /* 0xfff800ed1200798e */ /* 0x0003e8000c10e784 */
[----:B----4-:R1:W-:Y:S02]  /*54d0*/  RED.E.ADD.F32.FTZ.RN.STRONG.GPU [R20.64+-0x800], R13 ;  /* 0xfff8000d1400798e */ /* 0x0103e4000c10e784 */
.L_x_4562:
[----:B------:R-:W-:Y:S05]  /*54e0*/  BSYNC B0 ;  /* 0x0000000000007941 */ /* 0x000fea0003800000 */
.L_x_4561:
[----:B-1--4-:R1:W4:Y:S01]  /*54f0*/  LDS R13, [R214.X4+0x2a00] ;  /* 0x002a0000d60d7984 */ /* 0x0123220000004800 */
        /* <DEDUP_REMOVED lines=10> */
.L_x_4564:
[----:B-1----:R-:W-:Y:S05]  /*55a0*/  BSYNC B0 ;  /* 0x0000000000007941 */ /* 0x002fea0003800000 */
.L_x_4563:
[----:B------:R-:W1:Y:S01]  /*55b0*/  LDS R215, [R215.X4+0x2b00] ;  /* 0x002b0000d7d77984 */ /* 0x000e620000004800 */
[----:B------:R-:W-:Y:S01]  /*55c0*/  BSSY B0, `(.L_x_4565) ;  /* 0x0000004000007945 */ /* 0x000fe20003800000 */
[----:B------:R-:W-:Y:S05]  /*55d0*/  @!P1 BRA `(.L_x_4566) ;  /* 0x0000002000009947 */ /* 0x000fea0003800000 */
[----:B------:R3:W-:Y:S04]  /*55e0*/  RED.E.ADD.F32.FTZ.RN.STRONG.GPU [R18.64+-0x600], R241 ;  /* 0xfffa00f11200798e */ /* 0x0007e8000c10e784 */
[----:B-1----:R3:W-:Y:S02]  /*55f0*/  RED.E.ADD.F32.FTZ.RN.STRONG.GPU [R20.64+-0x600], R215 ;  /* 0xfffa00d71400798e */ /* 0x0027e4000c10e784 */
.L_x_4566:
[----:B------:R-:W-:Y:S05]  /*5600*/  BSYNC B0 ;  /* 0x0000000000007941 */ /* 0x000fea0003800000 */
.L_x_4565:
[----:B----4-:R4:W3:Y:S01]  /*5610*/  LDS R13, [R216.X4+0x2c00] ;  /* 0x002c0000d80d7984 */ /* 0x0108e20000004800 */
[----:B------:R-:W-:Y:S01]  /*5620*/  BSSY B0, `(.L_x_4567) ;  /* 0x0000004000007945 */ /* 0x000fe20003800000 */
[----:B------:R-:W-:Y:S05]  /*5630*/  @!P2 BRA `(.L_x_4568) ;  /* 0x000000200000a947 */ /* 0x000fea0003800000 */
[----:B------:R4:W-:Y:S04]  /*5640*/  RED.E.ADD.F32.FTZ.RN.STRONG.GPU [R18.64+-0x500], R243 ;  /* 0xfffb00f31200798e */ /* 0x0009e8000c10e784 */
[----:B---3--:R4:W-:Y:S02]  /*5650*/  RED.E.ADD.F32.FTZ.RN.STRONG.GPU [R20.64+-0x500], R13 ;  /* 0xfffb000d1400798e */ /* 0x0089e4000c10e784 */
.L_x_4568:
[----:B------:R-:W-:Y:S05]  /*5660*/  BSYNC B0 ;  /* 0x0000000000007941 */ /* 0x000fea0003800000 */
.L_x_4567:
[----:B------:R-:W4:Y:S01]  /*5670*/  LDS R217, [R217.X4+0x2d00] ;  /* 0x002d0000d9d97984 */ /* 0x000f220000004800 */
[----:B------:R-:W-:Y:S01]  /*5680*/  BSSY B0, `(.L_x_4569) ;  /* 0x0000004000007945 */ /* 0x000fe20003800000 */
[----:B------:R-:W-:Y:S05]  /*5690*/  @!P3 BRA `(.L_x_4570) ;  /* 0x000000200000b947 */ /* 0x000fea0003800000 */
[----:B------:R4:W-:Y:S04]  /*56a0*/  RED.E.ADD.F32.FTZ.RN.STRONG.GPU [R18.64+-0x400], R245 ;  /* 0xfffc00f51200798e */ /* 0x0009e8000c10e784 */
[----:B----4-:R4:W-:Y:S02]  /*56b0*/  RED.E.ADD.F32.FTZ.RN.STRONG.GPU [R20.64+-0x400], R217 ;  /* 0xfffc00d91400798e */ /* 0x0109e4000c10e784 */
.L_x_4570:
[----:B------:R-:W-:Y:S05]  /*56c0*/  BSYNC B0 ;  /* 0x0000000000007941 */ /* 0x000fea0003800000 */
.L_x_4569:
[----:B---34-:R3:W4:Y:S01]  /*56d0*/  LDS R13, [R218.X4+0x2e00] ;  /* 0x002e0000da0d7984 */ /* 0x0187220000004800 */
[----:B------:R-:W-:Y:S01]  /*56e0*/  BSSY B0, `(.L_x_4571) ;  /* 0x0000004000007945 */ /* 0x000fe20003800000 */
[----:B------:R-:W-:Y:S05]  /*56f0*/  @!P4 BRA `(.L_x_4572) ;  /* 0x000000200000c947 */ /* 0x000fea0003800000 */
[----:B------:R3:W-:Y:S04]  /*5700*/  RED.E.ADD.F32.FTZ.RN.STRONG.GPU [R18.64+-0x300], R247 ;  /* 0xfffd00f71200798e */ /* 0x0007e8000c10e784 */
[----:B----4-:R3:W-:Y:S02]  /*5710*/  RED.E.ADD.F32.FTZ.RN.STRONG.GPU [R20.64+-0x300], R13 ;  /* 0xfffd000d1400798e */ /* 0x0107e4000c10e784 */
.L_x_4572:
[----:B------:R-:W-:Y:S05]  /*5720*/  BSYNC B0 ;  /* 0x0000000000007941 */ /* 0x000fea0003800000 */
.L_x_4571:
[----:B------:R-:W3:Y:S01]  /*5730*/  LDS R219, [R219.X4+0x2f00] ;  /* 0x002f0000dbdb7984 */ /* 0x000ee20000004800 */
[----:B------:R-:W-:Y:S01]  /*5740*/  BSSY B0, `(.L_x_4573) ;  /* 0x0000004000007945 */ /* 0x000fe20003800000 */
[----:B------:R-:W-:Y:S05]  /*5750*/  @!P5 BRA `(.L_x_4574) ;  /* 0x000000200000d947 */ /* 0x000fea0003800000 */
[----:B------:R4:W-:Y:S04]  /*5760*/  RED.E.ADD.F32.FTZ.RN.STRONG.GPU [R18.64+-0x200], R249 ;  /* 0xfffe00f91200798e */ /* 0x0009e8000c10e784 */
[----:B---3--:R4:W-:Y:S02]  /*5770*/  RED.E.ADD.F32.FTZ.RN.STRONG.GPU [R20.64+-0x200], R219 ;  /* 0xfffe00db1400798e */ /* 0x0089e4000c10e784 */
.L_x_4574:
[----:B------:R-:W-:Y:S05]  /*5780*/  BSYNC B0 ;  /* 0x0000000000007941 */ /* 0x000fea0003800000 */
.L_x_4573:
[----:B---34-:R3:W4:Y:S01]  /*5790*/  LDS R13, [R220.X4+0x3000] ;  /* 0x00300000dc0d7984 */ /* 0x0187220000004800 */
[----:B------:R-:W-:Y:S01]  /*57a0*/  BSSY B0, `(.L_x_4575) ;  /* 0x0000004000007945 */ /* 0x000fe20003800000 */
[----:B------:R-:W-:Y:S05]  /*57b0*/  @!P6 BRA `(.L_x_4576) ;  /* 0x000000200000e947 */ /* 0x000fea0003800000 */
[----:B------:R3:W-:Y:S04]  /*57c0*/  RED.E.ADD.F32.FTZ.RN.STRONG.GPU [R18.64+-0x100], R251 ;  /* 0xffff00fb1200798e */ /* 0x0007e8000c10e784 */
[----:B----4-:R3:W-:Y:S02]  /*57d0*/  RED.E.ADD.F32.FTZ.RN.STRONG.GPU [R20.64+-0x100], R13 ;  /* 0xffff000d1400798e */ /* 0x0107e4000c10e784 */
.L_x_4576:
[----:B------:R-:W-:Y:S05]  /*57e0*/  BSYNC B0 ;  /* 0x0000000000007941 */ /* 0x000fea0003800000 */
.L_x_4575:
[----:B------:R-:W5:Y:S01]  /*57f0*/  SHFL.DOWN P0, R15, R198, 0x1, 0x1f ;  /* 0x08201f00c60f7f89 */ /* 0x000f620000000000 */
[----:B---34-:R-:W-:Y:S01]  /*5800*/  FMUL.FTZ R13, R100, R181 ;  /* 0x000000b5640d7220 */ /* 0x018fe20000410000 */
[----:B------:R-:W-:Y:S01]  /*5810*/  ISETP.NE.AND P2, PT, R50, RZ, PT ;  /* 0x000000ff3200720c */ /* 0x000fe20003f45270 */
[----:B------:R-:W-:Y:S01]  /*5820*/  FMUL.FTZ R128, R128, R187 ;  /* 0x000000bb80807220 */ /* 0x000fe20000410000 */
[----:B------:R-:W-:Y:S01]  /*5830*/  BSSY B0, `(.L_x_4577) ;  /* 0x0000073000007945 */ /* 0x000fe20003800000 */
[----:B------:R-:W-:-:S02]  /*5840*/  FMUL.FTZ R42, R42, R13 ;  /* 0x0000000d2a2a7220 */ /* 0x000fc40000410000 */
[----:B------:R-:W-:Y:S02]  /*5850*/  FMUL.FTZ R13, R100, R183 ;  /* 0x000000b7640d7220 */ /* 0x000fe40000410000 */
[----:B------:R-:W-:Y:S02]  /*5860*/  FMUL.FTZ R124, R124, R177 ;  /* 0x000000b17c7c7220 */ /* 0x000fe40000410000 */
[----:B------:R-:W-:Y:S02]  /*5870*/  FMUL.FTZ R196, R196, R13 ;  /* 0x0000000dc4c47220 */ /* 0x000fe40000410000 */
[-C--:B------:R-:W-:Y:S02]  /*5880*/  FMUL.FTZ R13, R100, R185.reuse ;  /* 0x000000b9640d7220 */ /* 0x080fe40000410000 */
[----:B------:R-:W-:Y:S02]  /*5890*/  FMUL.FTZ R185, R134, R185 ;  /* 0x000000b986b97220 */ /* 0x000fe40000410000 */
[----:B------:R-:W-:-:S02]  /*58a0*/  FMUL.FTZ R13, R194, R13 ;  /* 0x0000000dc20d7220 */ /* 0x000fc40000410000 */
[-C--:B------:R-:W-:Y:S02]  /*58b0*/  FFMA.FTZ R72, R139, R185.reuse, R72 ;  /* 0x000000b98b487223 */ /* 0x080fe40000010048 */
[----:B------:R-:W-:Y:S02]  /*58c0*/  FFMA.FTZ R185, R26, R185, R13 ;  /* 0x000000b91ab97223 */ /* 0x000fe4000001000d */
[-C--:B------:R-:W-:Y:S02]  /*58d0*/  FMUL.FTZ R13, R130, R189.reuse ;  /* 0x000000bd820d7220 */ /* 0x080fe40000410000 */
[----:B-----5:R-:W-:Y:S02]  /*58e0*/  @P0 FADD R15, R198, R15 ;  /* 0x0000000fc60f0221 */ /* 0x020fe40000000000 */
[----:B------:R-:W-:Y:S02]  /*58f0*/  FMUL.FTZ R189, R100, R189 ;  /* 0x000000bd64bd7220 */ /* 0x000fe40000410000 */
[----:B------:R-:W-:Y:S01]  /*5900*/  FFMA.FTZ R74, R141, R13, R74 ;  /* 0x0000000d8d4a7223 */ /* 0x000fe2000001004a */
[----:B------:R-:W3:Y:S01]  /*5910*/  SHFL.DOWN P0, R12, R15, 0x2, 0x1f ;  /* 0x08401f000f0c7f89 */ /* 0x000ee20000000000 */
        /* <DEDUP_REMOVED lines=12> */
[----:B---3--:R-:W-:-:S02]  /*59e0*/  @P0 FADD R12, R15, R12 ;  /* 0x0000000c0f0c0221 */ /* 0x008fc40000000000 */
[----:B------:R-:W-:Y:S02]  /*59f0*/  FMUL.FTZ R193, R182, R193 ;  /* 0x000000c1b6c17220 */ /* 0x000fe40000410000 */
[----:B------:R-:W-:Y:S01]  /*5a00*/  FMUL.FTZ R15, R30, R27 ;  /* 0x0000001b1e0f7220 */ /* 0x000fe20000410000 */
[----:B------:R-:W3:Y:S01]  /*5a10*/  SHFL.DOWN P0, R17, R12, 0x4, 0x1f ;  /* 0x08801f000c117f89 */ /* 0x000ee20000000000 */
        /* <DEDUP_REMOVED lines=12> */
[----:B---3--:R-:W-:Y:S02]  /*5ae0*/  @P0 FADD R17, R12, R17 ;  /* 0x000000110c110221 */ /* 0x008fe40000000000 */
[-C--:B------:R-:W-:Y:S02]  /*5af0*/  FMUL.FTZ R12, R35, R169.reuse ;  /* 0x000000a9230c7220 */ /* 0x080fe40000410000 */
[----:B------:R-:W-:Y:S01]  /*5b00*/  FMUL.FTZ R169, R100, R169 ;  /* 0x000000a964a97220 */ /* 0x000fe20000410000 */
[----:B------:R-:W3:Y:S01]  /*5b10*/  SHFL.DOWN P0, R16, R17, 0x8, 0x1f ;  /* 0x09001f0011107f89 */ /* 0x000ee20000000000 */
[----:B------:R-:W-:-:S02]  /*5b20*/  FFMA.FTZ R107, R112, R12, R107 ;  /* 0x0000000c706b7223 */ /* 0x000fc4000001006b */
[----:B------:R-:W-:Y:S02]  /*5b30*/  FMUL.FTZ R169, R184, R169 ;  /* 0x000000a9b8a97220 */ /* 0x000fe40000410000 */
[----:B------:R-:W-:Y:S02]  /*5b40*/  FFMA.FTZ R155, R152, R13, R155 ;  /* 0x0000000d989b7223 */ /* 0x000fe4000001009b */
[----:B------:R-:W-:Y:S02]  /*5b50*/  FFMA.FTZ R14, R211, R12, R169 ;  /* 0x0000000cd30e7223 */ /* 0x000fe400000100a9 */
[-C--:B------:R-:W-:Y:S02]  /*5b60*/  FMUL.FTZ R12, R33, R161.reuse ;  /* 0x000000a1210c7220 */ /* 0x080fe40000410000 */
[----:B------:R-:W-:Y:S02]  /*5b70*/  FMUL.FTZ R161, R100, R161 ;  /* 0x000000a164a17220 */ /* 0x000fe40000410000 */
[----:B------:R-:W-:-:S02]  /*5b80*/  FADD.FTZ R115, R14, R115 ;  /* 0x000000730e737221 */ /* 0x000fc40000010000 */
[----:B------:R-:W-:Y:S02]  /*5b90*/  FMUL.FTZ R161, R180, R161 ;  /* 0x000000a1b4a17220 */ /* 0x000fe40000410000 */
[-C--:B------:R-:W-:Y:S02]  /*5ba0*/  FFMA.FTZ R135, R114, R12.reuse, R135 ;  /* 0x0000000c72877223 */ /* 0x080fe40000010087 */
[----:B------:R-:W-:Y:S02]  /*5bb0*/  FFMA.FTZ R14, R209, R12, R161 ;  /* 0x0000000cd10e7223 */ /* 0x000fe400000100a1 */
[-C--:B------:R-:W-:Y:S02]  /*5bc0*/  FMUL.FTZ R12, R31, R197.reuse ;  /* 0x000000c51f0c7220 */ /* 0x080fe40000410000 */
[----:B------:R-:W-:Y:S02]  /*5bd0*/  FMUL.FTZ R197, R100, R197 ;  /* 0x000000c564c57220 */ /* 0x000fe40000410000 */
[----:B---3--:R-:W-:Y:S01]  /*5be0*/  @P0 FADD R16, R17, R16 ;  /* 0x0000001011100221 */ /* 0x008fe20000000000 */
[----:B------:R-:W-:Y:S01]  /*5bf0*/  ISETP.NE.AND P0, PT, R52, RZ, PT ;  /* 0x000000ff3400720c */ /* 0x000fe20003f05270 */
[----:B------:R-:W-:-:S02]  /*5c00*/  FMUL.FTZ R197, R176, R197 ;  /* 0x000000c5b0c57220 */ /* 0x000fc40000410000 */
[----:B------:R-:W-:Y:S01]  /*5c10*/  FADD.FTZ R117, R14, R117 ;  /* 0x000000750e757221 */ /* 0x000fe20000010000 */
[----:B------:R-:W3:Y:S01]  /*5c20*/  SHFL.DOWN P1, R17, R16, 0x10, 0x1f ;  /* 0x0a001f0010117f89 */ /* 0x000ee20000020000 */
[-C--:B------:R-:W-:Y:S02]  /*5c30*/  FFMA.FTZ R129, R116, R12.reuse, R129 ;  /* 0x0000000c74817223 */ /* 0x080fe40000010081 */
[----:B------:R-:W-:Y:S02]  /*5c40*/  FFMA.FTZ R14, R207, R12, R197 ;  /* 0x0000000ccf0e7223 */ /* 0x000fe400000100c5 */
[-C--:B------:R-:W-:Y:S02]  /*5c50*/  FMUL.FTZ R12, R29, R153.reuse ;  /* 0x000000991d0c7220 */ /* 0x080fe40000410000 */
[C---:B------:R-:W-:Y:S02]  /*5c60*/  FMUL.FTZ R153, R100.reuse, R153 ;  /* 0x0000009964997220 */ /* 0x040fe40000410000 */
        /* <DEDUP_REMOVED lines=8> */
[----:B---3--:R-:W-:Y:S02]  /*5cf0*/  @P1 FADD R17, R16, R17 ;  /* 0x0000001110111221 */ /* 0x008fe40000000000 */
[----:B------:R-:W-:Y:S02]  /*5d00*/  FADD.FTZ R119, R14, R119 ;  /* 0x000000770e777221 */ /* 0x000fe40000010000 */
[----:B------:R-:W-:Y:S01]  /*5d10*/  FFMA.FTZ R70, R137, R181, R70 ;  /* 0x000000b589467223 */ /* 0x000fe20000010046 */
[----:B------:R3:W-:Y:S01]  /*5d20*/  @!P0 STS [R65.X4+0x3184], R17 ;  /* 0x0031841141008388 */ /* 0x0007e20000004800 */
[----:B------:R-:W-:Y:S02]  /*5d30*/  FFMA.FTZ R103, R108, R128, R103 ;  /* 0x000000806c677223 */ /* 0x000fe40000010067 */
[----:B------:R-:W-:-:S02]  /*5d40*/  FFMA.FTZ R105, R110, R124, R105 ;  /* 0x0000007c6e697223 */ /* 0x000fc40000010069 */
[-C--:B------:R-:W-:Y:S02]  /*5d50*/  FFMA.FTZ R127, R118, R12.reuse, R127 ;  /* 0x0000000c767f7223 */ /* 0x080fe4000001007f */
        /* <DEDUP_REMOVED lines=25> */
[----:B---3--:R-:W-:Y:S01]  /*5ef0*/  ISETP.NE.AND P0, PT, R63, c[0x0][0x174], PT ;  /* 0x00005d003f007a0c */ /* 0x008fe20003f05270 */
[----:B------:R-:W3:Y:S01]  /*5f00*/  LDS R12, [0x3188] ;  /* 0x00318800ff0c7984 */ /* 0x000ee20000000800 */
[----:B------:R-:W-:-:S11]  /*5f10*/  SHF.L.U32 R16, R133, 0x2, RZ ;  /* 0x0000000285107819 */ /* 0x000fd600000006ff */
[----:B------:R-:W4:Y:S01]  /*5f20*/  @P0 LDS R14, [R16+0x46c0] ;  /* 0x0046c000100e0984 */ /* 0x000f220000000800 */
[----:B---3--:R-:W-:-:S04]  /*5f30*/  FADD.FTZ R17, R17, R12 ;  /* 0x0000000c11117221 */ /* 0x008fc80000010000 */
[----:B----4-:R-:W-:-:S05]  /*5f40*/  @P0 FADD.FTZ R17, R17, R14 ;  /* 0x0000000e11110221 */ /* 0x010fca0000010000 */
[----:B------:R3:W-:Y:S02]  /*5f50*/  STS [R16+0x46c0], R17 ;  /* 0x0046c01110007388 */ /* 0x0007e40000000800 */
.L_x_4578:
[----:B---3--:R-:W-:Y:S05]  /*5f60*/  BSYNC B0 ;  /* 0x0000000000007941 */ /* 0x008fea0003800000 */
.L_x_4577:
[----:B------:R-:W-:Y:S02]  /*5f70*/  IADD3 R133, R133, 0x1, RZ ;  /* 0x0000000185857810 */ /* 0x000fe40007ffe0ff */
[----:B------:R-:W-:Y:S02]  /*5f80*/  IADD3 R131, P1, R131, 0x1, RZ ;  /* 0x0000000183837810 */ /* 0x000fe40007f3e0ff */
[----:B------:R-:W-:Y:S02]  /*5f90*/  ISETP.GE.AND P0, PT, R133, c[0x0][0x16c], PT ;  /* 0x00005b0085007a0c */ /* 0x000fe40003f06270 */
[----:B------:R-:W-:-:S11]  /*5fa0*/  IADD3.X R102, RZ, R102, RZ, P1, !PT ;  /* 0x00000066ff667210 */ /* 0x000fd60000ffe4ff */
[----:B012---:R-:W-:Y:S01]  /*5fb0*/  @P0 CALL.REL.NOINC `(.L_x_4531) ;  /* 0x0000001000000944 */ /* 0x007fe20003c00000 */
[----:B------:R-:W-:Y:S05]  /*5fc0*/  BRA `(.L_x_4579) ;  /* 0xffffc63000007947 */ /* 0x000fea000383ffff */
.L_x_4531:
        /* <DEDUP_REMOVED lines=9> */
[----:B------:R-:W-:Y:S01]  /*6060*/  F2FP.BF16.PACK_AB R23, R70, R101 ;  /* 0x000000654617723e */ /* 0x000fe200000010ff */
[----:B------:R-:W-:Y:S01]  /*6070*/  IMAD R18, R44, c[0x0][0x300], RZ ;  /* 0x0000c0002c127a24 */ /* 0x000fe200078e02ff */
[----:B------:R-:W-:-:S02]  /*6080*/  F2FP.BF16.PACK_AB R22, R72, R103 ;  /* 0x000000674816723e */ /* 0x000fc400000010ff */
[----:B------:R-:W-:Y:S02]  /*6090*/  F2FP.BF16.PACK_AB R21, R74, R105 ;  /* 0x000000694a15723e */ /* 0x000fe400000010ff */
[----:B------:R-:W-:Y:S02]  /*60a0*/  F2FP.BF16.PACK_AB R20, R76, R107 ;  /* 0x0000006b4c14723e */ /* 0x000fe400000010ff */
[----:B------:R-:W-:Y:S02]  /*60b0*/  F2FP.BF16.PACK_AB R94, R88, R119 ;  /* 0x00000077585e723e */ /* 0x000fe400000010ff */
[----:B------:R-:W-:Y:S02]  /*60c0*/  F2FP.BF16.PACK_AB R93, R90, R121 ;  /* 0x000000795a5d723e */ /* 0x000fe400000010ff */
[----:B------:R-:W-:Y:S02]  /*60d0*/  F2FP.BF16.PACK_AB R95, R86, R117 ;  /* 0x00000075565f723e */ /* 0x000fe400000010ff */
[----:B------:R-:W-:Y:S01]  /*60e0*/  IADD3 R53, P1, R53, -0x800, RZ ;  /* 0xfffff80035357810 */ /* 0x000fe20007f3e0ff */
[----:B------:R0:W-:Y:S01]  /*60f0*/  STS.128 [R0.X16], R4 ;  /* 0x0000000400007388 */ /* 0x0001e2000000cc00 */
[----:B------:R-:W-:-:S02]  /*6100*/  IADD3 R61, P2, R61, -0x800, RZ ;  /* 0xfffff8003d3d7810 */ /* 0x000fc40007f5e0ff */
[----:B------:R-:W-:Y:S01]  /*6110*/  IADD3 R54, P3, R54, -0x800, RZ ;  /* 0xfffff80036367810 */ /* 0x000fe20007f7e0ff */
[----:B------:R1:W-:Y:S01]  /*6120*/  STS.128 [R0.X16+0x10], R20 ;  /* 0x0000101400007388 */ /* 0x0003e2000000cc00 */
[----:B------:R-:W-:-:S06]  /*6130*/  NOP ;  /* 0x0000000000007918 */ /* 0x000fcc0000000000 */
[----:B------:R-:W2:Y:S01]  /*6140*/  LDS.128 R8, [R67] ;  /* 0x0000000043087984 */ /* 0x000ea20000000c00 */
[----:B------:R-:W-:Y:S02]  /*6150*/  IADD3 R56, P4, R56, -0x800, RZ ;  /* 0xfffff80038387810 */ /* 0x000fe40007f9e0ff */
[----:B------:R-:W-:Y:S01]  /*6160*/  IADD3 R58, P5, R58, -0x800, RZ ;  /* 0xfffff8003a3a7810 */ /* 0x000fe20007fbe0ff */
[----:B------:R-:W3:Y:S01]  /*6170*/  LDS.128 R12, [R67+0x200] ;  /* 0x00020000430c7984 */ /* 0x000ee20000000c00 */
[----:B0-----:R-:W-:Y:S01]  /*6180*/  MOV R6, R2 ;  /* 0x0000000200067202 */ /* 0x001fe20000000f00 */
[----:B------:R-:W-:Y:S01]  /*6190*/  FADD.FTZ R4, R17, R92 ;  /* 0x0000005c11047221 */ /* 0x000fe20000010000 */
[----:B------:R-:W-:Y:S01]  /*61a0*/  MOV R7, R3 ;  /* 0x0000000300077202 */ /* 0x000fe20000000f00 */
[----:B------:R-:W-:Y:S01]  /*61b0*/  IMAD R17, R49, c[0x0][0x2dc], R16 ;  /* 0x0000b70031117a24 */ /* 0x000fe200078e0210 */
[----:B------:R-:W-:Y:S01]  /*61c0*/  F2FP.BF16.PACK_AB R92, R92, R123 ;  /* 0x0000007b5c5c723e */ /* 0x000fe200000010ff */
[----:B------:R-:W-:Y:S01]  /*61d0*/  FADD.FTZ R5, R4, R121 ;  /* 0x0000007904057221 */ /* 0x000fe20000010000 */
[----:B-1----:R-:W-:Y:S01]  /*61e0*/  F2FP.BF16.PACK_AB R23, R78, R109 ;  /* 0x0000006d4e17723e */ /* 0x002fe200000010ff */
[----:B------:R-:W-:Y:S01]  /*61f0*/  IMAD.WIDE.U32 R2, R45, c[0x0][0x2e0], R6 ;  /* 0x0000b8002d027a25 */ /* 0x000fe200078e0006 */
[----:B------:R-:W-:-:S02]  /*6200*/  F2FP.BF16.PACK_AB R22, R80, R111 ;  /* 0x0000006f5016723e */ /* 0x000fc400000010ff */
[----:B------:R-:W-:Y:S01]  /*6210*/  F2FP.BF16.PACK_AB R21, R82, R113 ;  /* 0x000000715215723e */ /* 0x000fe200000010ff */
[----:B------:R-:W-:Y:S01]  /*6220*/  FADD.FTZ R16, R5, R90 ;  /* 0x0000005a05107221 */ /* 0x000fe20000010000 */
[----:B------:R-:W-:Y:S02]  /*6230*/  IADD3 R3, R3, R19, RZ ;  /* 0x0000001303037210 */ /* 0x000fe40007ffe0ff */
[----:B------:R-:W-:Y:S02]  /*6240*/  F2FP.BF16.PACK_AB R20, R84, R115 ;  /* 0x000000735414723e */ /* 0x000fe400000010ff */
[----:B------:R-:W-:Y:S01]  /*6250*/  IADD3 R64, R64, -0x400, RZ ;  /* 0xfffffc0040407810 */ /* 0x000fe20007ffe0ff */
[----:B------:R-:W-:Y:S01]  /*6260*/  IMAD.WIDE.U32 R2, R49, c[0x0][0x2d8], R2 ;  /* 0x0000b60031027a25 */ /* 0x000fe200078e0002 */
[----:B------:R-:W-:Y:S02]  /*6270*/  IADD3.X R60, R60, -0x1, RZ, P1, !PT ;  /* 0xffffffff3c3c7810 */ /* 0x000fe40000ffe4ff */
[----:B------:R-:W-:-:S02]  /*6280*/  IADD3.X R62, R62, -0x1, RZ, P2, !PT ;  /* 0xffffffff3e3e7810 */ /* 0x000fc400017fe4ff */
[----:B------:R-:W-:Y:S01]  /*6290*/  IADD3 R5, R3, R17, RZ ;  /* 0x0000001103057210 */ /* 0x000fe20007ffe0ff */
[----:B------:R-:W-:Y:S01]  /*62a0*/  FADD.FTZ R3, R16, R119 ;  /* 0x0000007710037221 */ /* 0x000fe20000010000 */
[C---:B------:R-:W-:Y:S02]  /*62b0*/  LEA R4, P0, R2.reuse, c[0x0][0x330], 0x1 ;  /* 0x0000cc0002047a11 */ /* 0x040fe400078008ff */
[----:B------:R-:W-:Y:S01]  /*62c0*/  IADD3.X R55, R55, -0x1, RZ, P3, !PT ;  /* 0xffffffff37377810 */ /* 0x000fe20001ffe4ff */
[----:B------:R-:W-:Y:S01]  /*62d0*/  FADD.FTZ R16, R3, R88 ;  /* 0x0000005803107221 */ /* 0x000fe20000010000 */
[----:B------:R-:W-:Y:S02]  /*62e0*/  LEA.HI.X R5, R2, c[0x0][0x334], R5, 0x1, P0 ;  /* 0x0000cd0002057a11 */ /* 0x000fe400000f0c05 */
[----:B------:R-:W-:Y:S01]  /*62f0*/  IADD3.X R57, R57, -0x1, RZ, P4, !PT ;  /* 0xffffffff39397810 */ /* 0x000fe200027fe4ff */
[----:B------:R-:W-:Y:S01]  /*6300*/  FADD.FTZ R117, R16, R117 ;  /* 0x0000007510757221 */ /* 0x000fe20000010000 */
[----:B------:R-:W-:Y:S01]  /*6310*/  IADD3.X R59, R59, -0x1, RZ, P5, !PT ;  /* 0xffffffff3b3b7810 */ /* 0x000fe20002ffe4ff */
[----:B------:R-:W-:-:S04]  /*6320*/  IMAD.WIDE R2, R66, 0x10, R4 ;  /* 0x0000001042027825 */ /* 0x000fc800078e0204 */
[C---:B------:R-:W-:Y:S01]  /*6330*/  IMAD.WIDE.U32 R4, R45.reuse, c[0x0][0x300], R6 ;  /* 0x0000c0002d047a25 */ /* 0x040fe200078e0006 */
[----:B--2---:R-:W-:Y:S03]  /*6340*/  STG.E.128 [R2.64+-0x800], R8 ;  /* 0xfff8000802007986 */ /* 0x004fe6000c101d04 */
[----:B------:R-:W-:Y:S01]  /*6350*/  IMAD R7, R45, c[0x0][0x304], R18 ;  /* 0x0000c1002d077a24 */ /* 0x000fe200078e0212 */
[----:B---3--:R0:W-:Y:S01]  /*6360*/  STG.E.128 [R2.64+-0x600], R12 ;  /* 0xfffa000c02007986 */ /* 0x0081e2000c101d04 */
[----:B------:R-:W-:-:S03]  /*6370*/  FADD.FTZ R86, R117, R86 ;  /* 0x0000005675567221 */ /* 0x000fc60000010000 */
[----:B------:R-:W-:Y:S01]  /*6380*/  BAR.SYNC.DEFER_BLOCKING 0x0 ;  /* 0x0000000000007b1d */ /* 0x000fe20000010000 */
[----:B------:R-:W-:Y:S01]  /*6390*/  IADD3 R5, R5, R7, RZ ;  /* 0x0000000705057210 */ /* 0x000fe20007ffe0ff */
[----:B------:R-:W-:-:S04]  /*63a0*/  FADD.FTZ R115, R86, R115 ;  /* 0x0000007356737221 */ /* 0x000fc80000010000 */
[----:B------:R-:W-:-:S04]  /*63b0*/  FADD.FTZ R84, R115, R84 ;  /* 0x0000005473547221 */ /* 0x000fc80000010000 */
[----:B------:R-:W-:Y:S02]  /*63c0*/  FADD.FTZ R113, R84, R113 ;  /* 0x0000007154717221 */ /* 0x000fe40000010000 */
[----:B0-----:R-:W-:-:S04]  /*63d0*/  IMAD.WIDE.U32 R2, R49, c[0x0][0x2f8], R4 ;  /* 0x0000be0031027a25 */ /* 0x001fc800078e0004 */
[----:B------:R-:W-:Y:S01]  /*63e0*/  FADD.FTZ R82, R113, R82 ;  /* 0x0000005271527221 */ /* 0x000fe20000010000 */
[----:B------:R-:W-:-:S03]  /*63f0*/  LEA R4, P0, R2, c[0x0][0x340], 0x1 ;  /* 0x0000d00002047a11 */ /* 0x000fc600078008ff */
        /* <DEDUP_REMOVED lines=8> */
[----:B------:R-:W-:Y:S02]  /*6480*/  FADD.FTZ R48, R109, R78 ;  /* 0x0000004e6d307221 */ /* 0x000fe40000010000 */
[----:B0-----:R-:W-:-:S04]  /*6490*/  IMAD R0, R148, c[0x0][0x2f8], RZ ;  /* 0x0000be0094007a24 */ /* 0x001fc800078e02ff */
[----:B------:R-:W-:-:S05]  /*64a0*/  IMAD R7, R49, c[0x0][0x2fc], R0 ;  /* 0x0000bf0031077a24 */ /* 0x000fca00078e0200 */
[----:B------:R-:W-:-:S04]  /*64b0*/  IADD3 R3, R3, R7, RZ ;  /* 0x0000000703037210 */ /* 0x000fc80007ffe0ff */
[----:B------:R-:W-:Y:S02]  /*64c0*/  LEA.HI.X R5, R2, c[0x0][0x344], R3, 0x1, P0 ;  /* 0x0000d10002057a11 */ /* 0x000fe400000f0c03 */
[C---:B------:R-:W-:Y:S02]  /*64d0*/  ISETP.GT.AND P0, PT, R63.reuse, 0x1, PT ;  /* 0x000000013f00780c */ /* 0x040fe40003f04270 */
[----:B------:R-:W-:Y:S01]  /*64e0*/  IADD3 R63, R63, -0x1, RZ ;  /* 0xffffffff3f3f7810 */ /* 0x000fe20007ffe0ff */
[----:B--2---:R-:W-:-:S05]  /*64f0*/  IMAD.WIDE R66, R66, 0x10, R4 ;  /* 0x0000001042427825 */ /* 0x004fca00078e0204 */
[----:B-1----:R0:W-:Y:S04]  /*6500*/  STG.E.128 [R66.64+-0x800], R24 ;  /* 0xfff8001842007986 */ /* 0x0021e8000c101d04 */
[----:B---3--:R0:W-:Y:S02]  /*6510*/  STG.E.128 [R66.64+-0x600], R28 ;  /* 0xfffa001c42007986 */ /* 0x0081e4000c101d04 */
[----:B0-----:R-:W-:Y:S01]  /*6520*/  @!P0 CALL.REL.NOINC `(.L_x_4529) ;  /* 0x0000001000008944 */ /* 0x001fe20003c00000 */
[----:B------:R-:W-:Y:S05]  /*6530*/  BRA `(.L_x_4580) ;  /* 0xffffa30000007947 */ /* 0x000fea000383ffff */
.L_x_4529:
        /* <DEDUP_REMOVED lines=29> */
.L_x_4582:
[----:B------:R-:W-:Y:S05]  /*6710*/  BSYNC B0 ;  /* 0x0000000000007941 */ /* 0x000fea0003800000 */
.L_x_4581:
        /* <DEDUP_REMOVED lines=28> */
.L_x_4584:
[----:B------:R-:W1:Y:S02]  /*68e0*/  S2R R9, SR_TID.X ;  /* 0x0000000000097919 */ /* 0x000e640000002100 */
.L_x_4585:
[----:B------:R-:W-:Y:S05]  /*68f0*/  BSYNC B0 ;  /* 0x0000000000007941 */ /* 0x000fea0003800000 */
.L_x_4583:
[----:B-1----:R-:W-:-:S13]  /*6900*/  ISETP.GE.AND P0, PT, R9, c[0x0][0x16c], PT ;  /* 0x00005b0009007a0c */ /* 0x002fda0003f06270 */
[----:B------:R-:W-:Y:S05]  /*6910*/  @P0 EXIT ;  /* 0x000000000000094d */ /* 0x000fea0003800000 */
[----:B------:R-:W-:Y:S02]  /*6920*/  IMAD R44, R44, c[0x0][0x288], RZ ;  /* 0x0000a2002c2c7a24 */ /* 0x000fe400078e02ff */
[----:B------:R-:W-:-:S04]  /*6930*/  IMAD.WIDE.U32 R2, R45, c[0x0][0x288], RZ ;  /* 0x0000a2002d027a25 */ /* 0x000fc800078e00ff */
[----:B------:R-:W-:-:S05]  /*6940*/  IMAD R13, R45, c[0x0][0x28c], R44 ;  /* 0x0000a3002d0d7a24 */ /* 0x000fca00078e022c */
[----:B------:R-:W-:Y:S02]  /*6950*/  IADD3 R13, R3, R13, RZ ;  /* 0x0000000d030d7210 */ /* 0x000fe40007ffe0ff */
.L_x_4586:
[----:B0-----:R1:W2:Y:S01]  /*6960*/  LDS R11, [R9.X4+0x46c0] ;  /* 0x0046c000090b7984 */ /* 0x0012a20000004800 */
[----:B------:R-:W-:Y:S01]  /*6970*/  SHF.R.S32.HI R0, RZ, 0x1f, R9 ;  /* 0x0000001fff007819 */ /* 0x000fe20000011409 */
[----:B------:R-:W-:Y:S01]  /*6980*/  YIELD ;  /* 0x0000000000007946 */ /* 0x000fe20003800000 */
[----:B------:R-:W-:Y:S02]  /*6990*/  MOV R4, R2 ;  /* 0x0000000200047202 */ /* 0x000fe40000000f00 */
[----:B------:R-:W-:Y:S01]  /*69a0*/  MOV R5, R13 ;  /* 0x0000000d00057202 */ /* 0x000fe20000000f00 */
[----:B------:R-:W-:-:S04]  /*69b0*/  IMAD R0, R0, c[0x0][0x290], RZ ;  /* 0x0000a40000007a24 */ /* 0x000fc800078e02ff */
[----:B------:R-:W-:-:S04]  /*69c0*/  IMAD.WIDE.U32 R4, R9, c[0x0][0x290], R4 ;  /* 0x0000a40009047a25 */ /* 0x000fc800078e0004 */
[C---:B0-----:R-:W-:Y:S01]  /*69d0*/  IMAD R7, R9.reuse, c[0x0][0x294], R0 ;  /* 0x0000a50009077a24 */ /* 0x041fe200078e0200 */
        /* <DEDUP_REMOVED lines=8> */
.L_x_4536:
[----:B------:R-:W-:Y:S01]  /*6a60*/  HFMA2.MMA R201, -RZ, RZ, 0, 5.9604644775390625e-08 ;  /* 0x00000001ffc97435 */ /* 0x000fe200000001ff */
[----:B------:R-:W-:-:S02]  /*6a70*/  MOV R168, R14 ;  /* 0x0000000e00a87202 */ /* 0x000fc40000000f00 */
[----:B------:R-:W-:Y:S02]  /*6a80*/  MOV R180, RZ ;  /* 0x000000ff00b47202 */ /* 0x000fe40000000f00 */
[----:B------:R-:W-:Y:S02]  /*6a90*/  MOV R203, 0xffffffff ;  /* 0xffffffff00cb7802 */ /* 0x000fe40000000f00 */
[----:B------:R-:W-:Y:S02]  /*6aa0*/  MOV R12, 0x6ac0 ;  /* 0x00006ac0000c7802 */ /* 0x000fe40000000f00 */
[----:B-----5:R-:W-:Y:S05]  /*6ab0*/  CALL.REL.NOINC `($__internal_185_$__cuda_sm70_shflsync_up) ;  /* 0x00000ee000007944 */ /* 0x020fea0003c00000 */
[----:B-1----:R-:W-:Y:S01]  /*6ac0*/  MOV R199, R168 ;  /* 0x000000a800c77202 */ /* 0x002fe20000000f00 */
[----:B0-----:R-:W-:Y:S05]  /*6ad0*/  BRA `(.L_x_4587) ;  /* 0xffffca6000007947 */ /* 0x001fea000383ffff */
.L_x_4537:
[----:B------:R-:W-:Y:S01]  /*6ae0*/  HFMA2.MMA R201, -RZ, RZ, 0, 5.9604644775390625e-08 ;  /* 0x00000001ffc97435 */ /* 0x000fe200000001ff */
[----:B------:R-:W-:Y:S02]  /*6af0*/  MOV R168, R15 ;  /* 0x0000000f00a87202 */ /* 0x000fe40000000f00 */
[----:B------:R-:W-:Y:S02]  /*6b00*/  MOV R180, RZ ;  /* 0x000000ff00b47202 */ /* 0x000fe40000000f00 */
[----:B------:R-:W-:-:S02]  /*6b10*/  MOV R203, 0xffffffff ;  /* 0xffffffff00cb7802 */ /* 0x000fc40000000f00 */
[----:B------:R-:W-:Y:S02]  /*6b20*/  MOV R12, 0x6b40 ;  /* 0x00006b40000c7802 */ /* 0x000fe40000000f00 */
[----:B01---5:R-:W-:Y:S05]  /*6b30*/  CALL.REL.NOINC `($__internal_185_$__cuda_sm70_shflsync_up) ;  /* 0x00000e6000007944 */ /* 0x023fea0003c00000 */
        /* <DEDUP_REMOVED lines=10> */
[----:B------:R-:W-:Y:S05]  /*6be0*/  CALL.REL.NOINC `($__internal_185_$__cuda_sm70_shflsync_up) ;  /* 0x00000db000007944 */ /* 0x000fea0003c00000 */
[----:B0-----:R-:W-:Y:S01]  /*6bf0*/  HFMA2.MMA R201, -RZ, RZ, 0, 1.1920928955078125e-07 ;  /* 0x00000002ffc97435 */ /* 0x001fe200000001ff */
[----:B-1----:R-:W-:Y:S02]  /*6c00*/  MOV R14, R168 ;  /* 0x000000a8000e7202 */ /* 0x002fe40000000f00 */
[----:B------:R-:W-:Y:S02]  /*6c10*/  MOV R168, R15 ;  /* 0x0000000f00a87202 */ /* 0x000fe40000000f00 */
[----:B------:R-:W-:Y:S02]  /*6c20*/  MOV R180, RZ ;  /* 0x000000ff00b47202 */ /* 0x000fe40000000f00 */
[----:B------:R-:W-:Y:S02]  /*6c30*/  MOV R203, 0xffffffff ;  /* 0xffffffff00cb7802 */ /* 0x000fe40000000f00 */
[----:B------:R-:W-:-:S02]  /*6c40*/  MOV R12, 0x6c60 ;  /* 0x00006c60000c7802 */ /* 0x000fc40000000f00 */
[----:B------:R-:W-:Y:S05]  /*6c50*/  CALL.REL.NOINC `($__internal_185_$__cuda_sm70_shflsync_up) ;  /* 0x00000d4000007944 */ /* 0x000fea0003c00000 */
[----:B------:R-:W-:Y:S01]  /*6c60*/  ISETP.GE.AND P0, PT, R52, 0x2, PT ;  /* 0x000000023400780c */ /* 0x000fe20003f06270 */
[----:B0-----:R-:W-:Y:S01]  /*6c70*/  HFMA2.MMA R201, -RZ, RZ, 0, 2.384185791015625e-07 ;  /* 0x00000004ffc97435 */ /* 0x001fe200000001ff */
[----:B------:R-:W-:-:S02]  /*6c80*/  MOV R180, RZ ;  /* 0x000000ff00b47202 */ /* 0x000fc40000000f00 */
[----:B------:R-:W-:Y:S02]  /*6c90*/  MOV R203, 0xffffffff ;  /* 0xffffffff00cb7802 */ /* 0x000fe40000000f00 */
[----:B------:R-:W-:-:S07]  /*6ca0*/  MOV R12, 0x6cf0 ;  /* 0x00006cf0000c7802 */ /* 0x000fce0000000f00 */
[----:B-1----:R-:W-:Y:S02]  /*6cb0*/  @P0 FFMA.FTZ R15, R199, R168, R15 ;  /* 0x000000a8c70f0223 */ /* 0x002fe4000001000f */
[----:B------:R-:W-:-:S05]  /*6cc0*/  @P0 FMUL.FTZ R199, R14, R199 ;  /* 0x000000c70ec70220 */ /* 0x000fca0000410000 */
[----:B------:R-:W-:Y:S02]  /*6cd0*/  MOV R168, R199 ;  /* 0x000000c700a87202 */ /* 0x000fe40000000f00 */
[----:B------:R-:W-:Y:S05]  /*6ce0*/  CALL.REL.NOINC `($__internal_185_$__cuda_sm70_shflsync_up) ;  /* 0x00000cb000007944 */ /* 0x000fea0003c00000 */
[----:B0-----:R-:W-:Y:S01]  /*6cf0*/  HFMA2.MMA R201, -RZ, RZ, 0, 2.384185791015625e-07 ;  /* 0x00000004ffc97435 */ /* 0x001fe200000001ff */
[----:B-1----:R-:W-:Y:S02]  /*6d00*/  MOV R14, R168 ;  /* 0x000000a8000e7202 */ /* 0x002fe40000000f00 */
[----:B------:R-:W-:Y:S02]  /*6d10*/  MOV R168, R15 ;  /* 0x0000000f00a87202 */ /* 0x000fe40000000f00 */
[----:B------:R-:W-:Y:S02]  /*6d20*/  MOV R180, RZ ;  /* 0x000000ff00b47202 */ /* 0x000fe40000000f00 */
[----:B------:R-:W-:Y:S02]  /*6d30*/  MOV R203, 0xffffffff ;  /* 0xffffffff00cb7802 */ /* 0x000fe40000000f00 */
[----:B------:R-:W-:Y:S02]  /*6d40*/  MOV R12, 0x6d60 ;  /* 0x00006d60000c7802 */ /* 0x000fe40000000f00 */
[----:B------:R-:W-:Y:S05]  /*6d50*/  CALL.REL.NOINC `($__internal_185_$__cuda_sm70_shflsync_up) ;  /* 0x00000c4000007944 */ /* 0x000fea0003c00000 */
        /* <DEDUP_REMOVED lines=8> */
[----:B------:R-:W-:Y:S05]  /*6de0*/  CALL.REL.NOINC `($__internal_185_$__cuda_sm70_shflsync_up) ;  /* 0x00000bb000007944 */ /* 0x000fea0003c00000 */
[----:B0-----:R-:W-:Y:S01]  /*6df0*/  HFMA2.MMA R201, -RZ, RZ, 0, 4.76837158203125e-07 ;  /* 0x00000008ffc97435 */ /* 0x001fe200000001ff */
[----:B-1----:R-:W-:Y:S02]  /*6e00*/  MOV R14, R168 ;  /* 0x000000a8000e7202 */ /* 0x002fe40000000f00 */
[----:B------:R-:W-:Y:S02]  /*6e10*/  MOV R168, R15 ;  /* 0x0000000f00a87202 */ /* 0x000fe40000000f00 */
[----:B------:R-:W-:Y:S02]  /*6e20*/  MOV R180, RZ ;  /* 0x000000ff00b47202 */ /* 0x000fe40000000f00 */
[----:B------:R-:W-:Y:S02]  /*6e30*/  MOV R203, 0xffffffff ;  /* 0xffffffff00cb7802 */ /* 0x000fe40000000f00 */
[----:B------:R-:W-:Y:S02]  /*6e40*/  MOV R12, 0x6e60 ;  /* 0x00006e60000c7802 */ /* 0x000fe40000000f00 */
[----:B------:R-:W-:Y:S05]  /*6e50*/  CALL.REL.NOINC `($__internal_185_$__cuda_sm70_shflsync_up) ;  /* 0x00000b4000007944 */ /* 0x000fea0003c00000 */
        /* <DEDUP_REMOVED lines=10> */
[----:B------:R-:W-:Y:S05]  /*6f00*/  CALL.REL.NOINC `($__internal_185_$__cuda_sm70_shflsync_up) ;  /* 0x00000a9000007944 */ /* 0x000fea0003c00000 */
[----:B0-----:R-:W-:Y:S01]  /*6f10*/  HFMA2.MMA R201, -RZ, RZ, 0, 9.5367431640625e-07 ;  /* 0x00000010ffc97435 */ /* 0x001fe200000001ff */
[----:B-1----:R-:W-:Y:S02]  /*6f20*/  MOV R164, R168 ;  /* 0x000000a800a47202 */ /* 0x002fe40000000f00 */
[----:B------:R-:W-:Y:S02]  /*6f30*/  MOV R168, R15 ;  /* 0x0000000f00a87202 */ /* 0x000fe40000000f00 */
[----:B------:R-:W-:Y:S02]  /*6f40*/  MOV R180, RZ ;  /* 0x000000ff00b47202 */ /* 0x000fe40000000f00 */
[----:B------:R-:W-:-:S02]  /*6f50*/  MOV R203, 0xffffffff ;  /* 0xffffffff00cb7802 */ /* 0x000fc40000000f00 */
[----:B------:R-:W-:Y:S02]  /*6f60*/  MOV R12, 0x6f80 ;  /* 0x00006f80000c7802 */ /* 0x000fe40000000f00 */
[----:B------:R-:W-:Y:S05]  /*6f70*/  CALL.REL.NOINC `($__internal_185_$__cuda_sm70_shflsync_up) ;  /* 0x00000a2000007944 */ /* 0x000fea0003c00000 */
[----:B-1----:R-:W-:Y:S01]  /*6f80*/  MOV R12, R168 ;  /* 0x000000a8000c7202 */ /* 0x002fe20000000f00 */
[----:B0-----:R-:W-:Y:S05]  /*6f90*/  BRA `(.L_x_4588) ;  /* 0xffffc72000007947 */ /* 0x001fea000383ffff */
.L_x_4540:
[----:B0-----:R-:W-:Y:S01]  /*6fa0*/  HFMA2.MMA R201, -RZ, RZ, 0, 5.9604644775390625e-08 ;  /* 0x00000001ffc97435 */ /* 0x001fe200000001ff */
[----:B------:R-:W-:Y:S02]  /*6fb0*/  MOV R168, R15 ;  /* 0x0000000f00a87202 */ /* 0x000fe40000000f00 */
[----:B------:R-:W-:Y:S02]  /*6fc0*/  MOV R180, RZ ;  /* 0x000000ff00b47202 */ /* 0x000fe40000000f00 */
[----:B------:R-:W-:Y:S02]  /*6fd0*/  MOV R203, 0xffffffff ;  /* 0xffffffff00cb7802 */ /* 0x000fe40000000f00 */
[----:B------:R-:W-:Y:S02]  /*6fe0*/  MOV R12, 0x7000 ;  /* 0x00007000000c7802 */ /* 0x000fe40000000f00 */
[----:B-1---5:R-:W-:Y:S05]  /*6ff0*/  CALL.REL.NOINC `($__internal_185_$__cuda_sm70_shflsync_up) ;  /* 0x000009a000007944 */ /* 0x022fea0003c00000 */
[----:B0-----:R-:W-:Y:S01]  /*7000*/  HFMA2.MMA R201, -RZ, RZ, 0, 5.9604644775390625e-08 ;  /* 0x00000001ffc97435 */ /* 0x001fe200000001ff */
[----:B-1----:R-:W-:Y:S02]  /*7010*/  MOV R14, R168 ;  /* 0x000000a8000e7202 */ /* 0x002fe40000000f00 */
[----:B------:R-:W-:-:S02]  /*7020*/  MOV R168, R178 ;  /* 0x000000b200a87202 */ /* 0x000fc40000000f00 */
[----:B------:R-:W-:Y:S02]  /*7030*/  MOV R180, RZ ;  /* 0x000000ff00b47202 */ /* 0x000fe40000000f00 */
[----:B------:R-:W-:Y:S02]  /*7040*/  MOV R203, 0xffffffff ;  /* 0xffffffff00cb7802 */ /* 0x000fe40000000f00 */
[----:B------:R-:W-:Y:S02]  /*7050*/  MOV R12, 0x7070 ;  /* 0x00007070000c7802 */ /* 0x000fe40000000f00 */
[----:B------:R-:W-:Y:S05]  /*7060*/  CALL.REL.NOINC `($__internal_185_$__cuda_sm70_shflsync_up) ;  /* 0x0000093000007944 */ /* 0x000fea0003c00000 */
[----:B------:R-:W-:Y:S01]  /*7070*/  HFMA2.MMA R199, -RZ, RZ, 0, 0 ;  /* 0x00000000ffc77435 */ /* 0x000fe200000001ff */
[----:B------:R-:W-:Y:S02]  /*7080*/  MOV R158, R14 ;  /* 0x0000000e009e7202 */ /* 0x000fe40000000f00 */
[----:B-1----:R-:W-:Y:S02]  /*7090*/  MOV R162, R168 ;  /* 0x000000a800a27202 */ /* 0x002fe40000000f00 */
[----:B------:R-:W-:Y:S02]  /*70a0*/  MOV R186, R42 ;  /* 0x0000002a00ba7202 */ /* 0x000fe40000000f00 */
[----:B------:R-:W-:-:S02]  /*70b0*/  MOV R184, 0x1f ;  /* 0x0000001f00b87802 */ /* 0x000fc40000000f00 */
[----:B0-----:R-:W-:Y:S02]  /*70c0*/  MOV R201, 0xffffffff ;  /* 0xffffffff00c97802 */ /* 0x001fe40000000f00 */
[----:B------:R-:W-:Y:S02]  /*70d0*/  MOV R12, 0x70f0 ;  /* 0x000070f0000c7802 */ /* 0x000fe40000000f00 */
[----:B------:R-:W-:Y:S05]  /*70e0*/  CALL.REL.NOINC `($__internal_184_$__cuda_sm70_shflsync_idx_p) ;  /* 0x0000087000007944 */ /* 0x000fea0003c00000 */
[----:B0-----:R-:W-:Y:S01]  /*70f0*/  HFMA2.MMA R199, -RZ, RZ, 0, 0 ;  /* 0x00000000ffc77435 */ /* 0x001fe200000001ff */
[----:B-1----:R-:W-:Y:S02]  /*7100*/  MOV R42, R184 ;  /* 0x000000b8002a7202 */ /* 0x002fe40000000f00 */
[----:B------:R-:W-:Y:S02]  /*7110*/  MOV R186, R43 ;  /* 0x0000002b00ba7202 */ /* 0x000fe40000000f00 */
[----:B------:R-:W-:Y:S02]  /*7120*/  MOV R184, 0x1f ;  /* 0x0000001f00b87802 */ /* 0x000fe40000000f00 */
[----:B------:R-:W-:Y:S02]  /*7130*/  MOV R201, 0xffffffff ;  /* 0xffffffff00c97802 */ /* 0x000fe40000000f00 */
[----:B------:R-:W-:-:S02]  /*7140*/  MOV R12, 0x7160 ;  /* 0x00007160000c7802 */ /* 0x000fc40000000f00 */
[----:B------:R-:W-:Y:S05]  /*7150*/  CALL.REL.NOINC `($__internal_184_$__cuda_sm70_shflsync_idx_p) ;  /* 0x0000080000007944 */ /* 0x000fea0003c00000 */
[----:B-1----:R-:W-:Y:S01]  /*7160*/  MOV R13, R184 ;  /* 0x000000b8000d7202 */ /* 0x002fe20000000f00 */
[----:B0-----:R-:W-:Y:S05]  /*7170*/  BRA `(.L_x_4589) ;  /* 0xffffc6c000007947 */ /* 0x001fea000383ffff */
.L_x_4543:
[----:B------:R-:W-:Y:S01]  /*7180*/  HFMA2.MMA R191, -RZ, RZ, 0, 5.9604644775390625e-08 ;  /* 0x00000001ffbf7435 */ /* 0x000fe200000001ff */
[----:B------:R-:W-:-:S02]  /*7190*/  MOV R180, R14 ;  /* 0x0000000e00b47202 */ /* 0x000fc40000000f00 */
[----:B------:R-:W-:Y:S02]  /*71a0*/  MOV R182, 0x1f ;  /* 0x0000001f00b67802 */ /* 0x000fe40000000f00 */
[----:B------:R-:W-:Y:S02]  /*71b0*/  MOV R193, 0xffffffff ;  /* 0xffffffff00c17802 */ /* 0x000fe40000000f00 */
[----:B------:R-:W-:Y:S02]  /*71c0*/  MOV R12, 0x71e0 ;  /* 0x000071e0000c7802 */ /* 0x000fe40000000f00 */
[----:B------:R-:W-:Y:S05]  /*71d0*/  CALL.REL.NOINC `($__internal_183_$__cuda_sm70_shflsync_down) ;  /* 0x0000074000007944 */ /* 0x000fea0003c00000 */
[----:B-1----:R-:W-:Y:S01]  /*71e0*/  MOV R19, R180 ;  /* 0x000000b400137202 */ /* 0x002fe20000000f00 */
[----:B0-----:R-:W-:Y:S05]  /*71f0*/  BRA `(.L_x_4590) ;  /* 0xffffcb2000007947 */ /* 0x001fea000383ffff */
.L_x_4544:
[----:B------:R-:W-:Y:S01]  /*7200*/  HFMA2.MMA R191, -RZ, RZ, 0, 5.9604644775390625e-08 ;  /* 0x00000001ffbf7435 */ /* 0x000fe200000001ff */
[----:B------:R-:W-:Y:S02]  /*7210*/  MOV R180, R15 ;  /* 0x0000000f00b47202 */ /* 0x000fe40000000f00 */
[----:B------:R-:W-:Y:S02]  /*7220*/  MOV R182, 0x1f ;  /* 0x0000001f00b67802 */ /* 0x000fe40000000f00 */
[----:B------:R-:W-:-:S02]  /*7230*/  MOV R193, 0xffffffff ;  /* 0xffffffff00c17802 */ /* 0x000fc40000000f00 */
[----:B------:R-:W-:Y:S02]  /*7240*/  MOV R12, 0x7260 ;  /* 0x00007260000c7802 */ /* 0x000fe40000000f00 */
[----:B01----:R-:W-:Y:S05]  /*7250*/  CALL.REL.NOINC `($__internal_183_$__cuda_sm70_shflsync_down) ;  /* 0x000006c000007944 */ /* 0x003fea0003c00000 */
        /* <DEDUP_REMOVED lines=9> */
[----:B------:R-:W-:Y:S05]  /*72f0*/  CALL.REL.NOINC `($__internal_183_$__cuda_sm70_shflsync_down) ;  /* 0x0000062000007944 */ /* 0x000fea0003c00000 */
[----:B0-----:R-:W-:Y:S01]  /*7300*/  HFMA2.MMA R191, -RZ, RZ, 0, 1.1920928955078125e-07 ;  /* 0x00000002ffbf7435 */ /* 0x001fe200000001ff */
[----:B-1----:R-:W-:Y:S02]  /*7310*/  MOV R14, R180 ;  /* 0x000000b4000e7202 */ /* 0x002fe40000000f00 */
[----:B------:R-:W-:Y:S02]  /*7320*/  MOV R180, R15 ;  /* 0x0000000f00b47202 */ /* 0x000fe40000000f00 */
[----:B------:R-:W-:Y:S02]  /*7330*/  MOV R182, 0x1f ;  /* 0x0000001f00b67802 */ /* 0x000fe40000000f00 */
[----:B------:R-:W-:Y:S02]  /*7340*/  MOV R193, 0xffffffff ;  /* 0xffffffff00c17802 */ /* 0x000fe40000000f00 */
[----:B------:R-:W-:Y:S02]  /*7350*/  MOV R12, 0x7370 ;  /* 0x00007370000c7802 */ /* 0x000fe40000000f00 */
[----:B------:R-:W-:Y:S05]  /*7360*/  CALL.REL.NOINC `($__internal_183_$__cuda_sm70_shflsync_down) ;  /* 0x000005b000007944 */ /* 0x000fea0003c00000 */
[----:B-1----:R-:W-:Y:S01]  /*7370*/  @!P3 FFMA.FTZ R15, R19, R180, R15 ;  /* 0x000000b4130fb223 */ /* 0x002fe2000001000f */
[----:B0-----:R-:W-:Y:S01]  /*7380*/  HFMA2.MMA R191, -RZ, RZ, 0, 2.384185791015625e-07 ;  /* 0x00000004ffbf7435 */ /* 0x001fe200000001ff */
[----:B------:R-:W-:Y:S01]  /*7390*/  @!P3 FMUL.FTZ R19, R14, R19 ;  /* 0x000000130e13b220 */ /* 0x000fe20000410000 */
[----:B------:R-:W-:-:S02]  /*73a0*/  MOV R182, 0x1f ;  /* 0x0000001f00b67802 */ /* 0x000fc40000000f00 */
[----:B------:R-:W-:Y:S02]  /*73b0*/  MOV R193, 0xffffffff ;  /* 0xffffffff00c17802 */ /* 0x000fe40000000f00 */
[----:B------:R-:W-:Y:S02]  /*73c0*/  MOV R180, R19 ;  /* 0x0000001300b47202 */ /* 0x000fe40000000f00 */
[----:B------:R-:W-:Y:S02]  /*73d0*/  MOV R12, 0x73f0 ;  /* 0x000073f0000c7802 */ /* 0x000fe40000000f00 */
[----:B------:R-:W-:Y:S05]  /*73e0*/  CALL.REL.NOINC `($__internal_183_$__cuda_sm70_shflsync_down) ;  /* 0x0000053000007944 */ /* 0x000fea0003c00000 */
[----:B0-----:R-:W-:Y:S01]  /*73f0*/  HFMA2.MMA R191, -RZ, RZ, 0, 2.384185791015625e-07 ;  /* 0x00000004ffbf7435 */ /* 0x001fe200000001ff */
[----:B-1----:R-:W-:Y:S02]  /*7400*/  MOV R14, R180 ;  /* 0x000000b4000e7202 */ /* 0x002fe40000000f00 */
[----:B------:R-:W-:Y:S02]  /*7410*/  MOV R180, R15 ;  /* 0x0000000f00b47202 */ /* 0x000fe40000000f00 */
[----:B------:R-:W-:Y:S02]  /*7420*/  MOV R182, 0x1f ;  /* 0x0000001f00b67802 */ /* 0x000fe40000000f00 */
[----:B------:R-:W-:-:S02]  /*7430*/  MOV R193, 0xffffffff ;  /* 0xffffffff00c17802 */ /* 0x000fc40000000f00 */
[----:B------:R-:W-:Y:S02]  /*7440*/  MOV R12, 0x7460 ;  /* 0x00007460000c7802 */ /* 0x000fe40000000f00 */
[----:B------:R-:W-:Y:S05]  /*7450*/  CALL.REL.NOINC `($__internal_183_$__cuda_sm70_shflsync_down) ;  /* 0x000004c000007944 */ /* 0x000fea0003c00000 */
[----:B-1----:R-:W-:Y:S01]  /*7460*/  @!P2 FFMA.FTZ R15, R19, R180, R15 ;  /* 0x000000b4130fa223 */ /* 0x002fe2000001000f */
[----:B0-----:R-:W-:Y:S01]  /*7470*/  HFMA2.MMA R191, -RZ, RZ, 0, 4.76837158203125e-07 ;  /* 0x00000008ffbf7435 */ /* 0x001fe200000001ff */
[----:B------:R-:W-:Y:S01]  /*7480*/  @!P2 FMUL.FTZ R19, R14, R19 ;  /* 0x000000130e13a220 */ /* 0x000fe20000410000 */
[----:B------:R-:W-:Y:S02]  /*7490*/  MOV R182, 0x1f ;  /* 0x0000001f00b67802 */ /* 0x000fe40000000f00 */
[----:B------:R-:W-:Y:S02]  /*74a0*/  MOV R193, 0xffffffff ;  /* 0xffffffff00c17802 */ /* 0x000fe40000000f00 */
[----:B------:R-:W-:Y:S02]  /*74b0*/  MOV R180, R19 ;  /* 0x0000001300b47202 */ /* 0x000fe40000000f00 */
[----:B------:R-:W-:Y:S02]  /*74c0*/  MOV R12, 0x74e0 ;  /* 0x000074e0000c7802 */ /* 0x000fe40000000f00 */
[----:B------:R-:W-:Y:S05]  /*74d0*/  CALL.REL.NOINC `($__internal_183_$__cuda_sm70_shflsync_down) ;  /* 0x0000044000007944 */ /* 0x000fea0003c00000 */
[----:B0-----:R-:W-:Y:S01]  /*74e0*/  HFMA2.MMA R191, -RZ, RZ, 0, 4.76837158203125e-07 ;  /* 0x00000008ffbf7435 */ /* 0x001fe200000001ff */
[----:B-1----:R-:W-:-:S02]  /*74f0*/  MOV R14, R180 ;  /* 0x000000b4000e7202 */ /* 0x002fc40000000f00 */
[----:B------:R-:W-:Y:S02]  /*7500*/  MOV R180, R15 ;  /* 0x0000000f00b47202 */ /* 0x000fe40000000f00 */
[----:B------:R-:W-:Y:S02]  /*7510*/  MOV R182, 0x1f ;  /* 0x0000001f00b67802 */ /* 0x000fe40000000f00 */
[----:B------:R-:W-:Y:S02]  /*7520*/  MOV R193, 0xffffffff ;  /* 0xffffffff00c17802 */ /* 0x000fe40000000f00 */
[----:B------:R-:W-:Y:S02]  /*7530*/  MOV R12, 0x7550 ;  /* 0x00007550000c7802 */ /* 0x000fe40000000f00 */
[----:B------:R-:W-:Y:S05]  /*7540*/  CALL.REL.NOINC `($__internal_183_$__cuda_sm70_shflsync_down) ;  /* 0x000003d000007944 */ /* 0x000fea0003c00000 */
        /* <DEDUP_REMOVED lines=8> */
[----:B------:R-:W-:Y:S05]  /*75d0*/  CALL.REL.NOINC `($__internal_183_$__cuda_sm70_shflsync_down) ;  /* 0x0000034000007944 */ /* 0x000fea0003c00000 */
[----:B0-----:R-:W-:Y:S01]  /*75e0*/  HFMA2.MMA R191, -RZ, RZ, 0, 9.5367431640625e-07 ;  /* 0x00000010ffbf7435 */ /* 0x001fe200000001ff */
[----:B-1----:R-:W-:Y:S02]  /*75f0*/  MOV R14, R180 ;  /* 0x000000b4000e7202 */ /* 0x002fe40000000f00 */
[----:B------:R-:W-:Y:S02]  /*7600*/  MOV R180, R15 ;  /* 0x0000000f00b47202 */ /* 0x000fe40000000f00 */
[----:B------:R-:W-:Y:S02]  /*7610*/  MOV R182, 0x1f ;  /* 0x0000001f00b67802 */ /* 0x000fe40000000f00 */
[----:B------:R-:W-:Y:S02]  /*7620*/  MOV R193, 0xffffffff ;  /* 0xffffffff00c17802 */ /* 0x000fe40000000f00 */
[----:B------:R-:W-:Y:S02]  /*7630*/  MOV R12, 0x7650 ;  /* 0x00007650000c7802 */ /* 0x000fe40000000f00 */
[----:B------:R-:W-:Y:S05]  /*7640*/  CALL.REL.NOINC `($__internal_183_$__cuda_sm70_shflsync_down) ;  /* 0x000002d000007944 */ /* 0x000fea0003c00000 */
[----:B-1----:R-:W-:Y:S01]  /*7650*/  @!P0 FFMA.FTZ R15, R181, R180, R15 ;  /* 0x000000b4b50f8223 */ /* 0x002fe2000001000f */
[----:B------:R-:W-:Y:S01]  /*7660*/  HFMA2.MMA R199, -RZ, RZ, 0, 0 ;  /* 0x00000000ffc77435 */ /* 0x000fe200000001ff */
[----:B------:R-:W-:Y:S01]  /*7670*/  @!P0 FMUL.FTZ R181, R14, R181 ;  /* 0x000000b50eb58220 */ /* 0x000fe20000410000 */
[----:B------:R-:W-:-:S02]  /*7680*/  MOV R184, 0x1f ;  /* 0x0000001f00b87802 */ /* 0x000fc40000000f00 */
[----:B------:R-:W-:Y:S02]  /*7690*/  MOV R201, 0xffffffff ;  /* 0xffffffff00c97802 */ /* 0x000fe40000000f00 */
[----:B------:R-:W-:Y:S02]  /*76a0*/  MOV R186, R181 ;  /* 0x000000b500ba7202 */ /* 0x000fe40000000f00 */
[----:B------:R-:W-:Y:S02]  /*76b0*/  MOV R12, 0x76d0 ;  /* 0x000076d0000c7802 */ /* 0x000fe40000000f00 */
[----:B0-----:R-:W-:Y:S05]  /*76c0*/  CALL.REL.NOINC `($__internal_184_$__cuda_sm70_shflsync_idx_p) ;  /* 0x0000029000007944 */ /* 0x001fea0003c00000 */
[----:B0-----:R-:W-:Y:S01]  /*76d0*/  HFMA2.MMA R199, -RZ, RZ, 0, 0 ;  /* 0x00000000ffc77435 */ /* 0x001fe200000001ff */
[----:B-1----:R-:W-:Y:S02]  /*76e0*/  MOV R14, R184 ;  /* 0x000000b8000e7202 */ /* 0x002fe40000000f00 */
[----:B------:R-:W-:Y:S02]  /*76f0*/  MOV R186, R15 ;  /* 0x0000000f00ba7202 */ /* 0x000fe40000000f00 */
[----:B------:R-:W-:Y:S02]  /*7700*/  MOV R184, 0x1f ;  /* 0x0000001f00b87802 */ /* 0x000fe40000000f00 */
[----:B------:R-:W-:-:S02]  /*7710*/  MOV R201, 0xffffffff ;  /* 0xffffffff00c97802 */ /* 0x000fc40000000f00 */
[----:B------:R-:W-:Y:S02]  /*7720*/  MOV R12, 0x7740 ;  /* 0x00007740000c7802 */ /* 0x000fe40000000f00 */
[----:B------:R-:W-:Y:S05]  /*7730*/  CALL.REL.NOINC `($__internal_184_$__cuda_sm70_shflsync_idx_p) ;  /* 0x0000022000007944 */ /* 0x000fea0003c00000 */
[----:B------:R-:W-:Y:S01]  /*7740*/  HFMA2.MMA R191, -RZ, RZ, 0, 5.9604644775390625e-08 ;  /* 0x00000001ffbf7435 */ /* 0x000fe200000001ff */
[----:B------:R-:W-:Y:S02]  /*7750*/  MOV R19, R14 ;  /* 0x0000000e00137202 */ /* 0x000fe40000000f00 */
[----:B-1----:R-:W-:Y:S02]  /*7760*/  MOV R178, R184 ;  /* 0x000000b800b27202 */ /* 0x002fe40000000f00 */
[----:B------:R-:W-:Y:S02]  /*7770*/  MOV R180, R181 ;  /* 0x000000b500b47202 */ /* 0x000fe40000000f00 */
[----:B------:R-:W-:Y:S02]  /*7780*/  MOV R182, 0x1f ;  /* 0x0000001f00b67802 */ /* 0x000fe40000000f00 */
[----:B------:R-:W-:Y:S02]  /*7790*/  MOV R193, 0xffffffff ;  /* 0xffffffff00c17802 */ /* 0x000fe40000000f00 */
[----:B------:R-:W-:-:S02]  /*77a0*/  MOV R12, 0x77c0 ;  /* 0x000077c0000c7802 */ /* 0x000fc40000000f00 */
[----:B0-----:R-:W-:Y:S05]  /*77b0*/  CALL.REL.NOINC `($__internal_183_$__cuda_sm70_shflsync_down) ;  /* 0x0000016000007944 */ /* 0x001fea0003c00000 */
[----:B0-----:R-:W-:Y:S01]  /*77c0*/  HFMA2.MMA R191, -RZ, RZ, 0, 5.9604644775390625e-08 ;  /* 0x00000001ffbf7435 */ /* 0x001fe200000001ff */
[----:B-1----:R-:W-:-:S02]  /*77d0*/  MOV R14, R180 ;  /* 0x000000b4000e7202 */ /* 0x002fc40000000f00 */
[----:B------:R-:W-:Y:S02]  /*77e0*/  MOV R180, R15 ;  /* 0x0000000f00b47202 */ /* 0x000fe40000000f00 */
[----:B------:R-:W-:Y:S02]  /*77f0*/  MOV R182, 0x1f ;  /* 0x0000001f00b67802 */ /* 0x000fe40000000f00 */
[----:B------:R-:W-:Y:S02]  /*7800*/  MOV R193, 0xffffffff ;  /* 0xffffffff00c17802 */ /* 0x000fe40000000f00 */
[----:B------:R-:W-:Y:S02]  /*7810*/  MOV R12, 0x7830 ;  /* 0x00007830000c7802 */ /* 0x000fe40000000f00 */
[----:B------:R-:W-:Y:S05]  /*7820*/  CALL.REL.NOINC `($__internal_183_$__cuda_sm70_shflsync_down) ;  /* 0x000000f000007944 */ /* 0x000fea0003c00000 */
[----:B------:R-:W-:Y:S01]  /*7830*/  HFMA2.MMA R199, -RZ, RZ, 0, 0 ;  /* 0x00000000ffc77435 */ /* 0x000fe200000001ff */
[----:B------:R-:W-:Y:S02]  /*7840*/  MOV R181, R14 ;  /* 0x0000000e00b57202 */ /* 0x000fe40000000f00 */
[----:B------:R-:W-:Y:S02]  /*7850*/  MOV R186, R16 ;  /* 0x0000001000ba7202 */ /* 0x000fe40000000f00 */
[----:B------:R-:W-:-:S02]  /*7860*/  MOV R184, 0x1f ;  /* 0x0000001f00b87802 */ /* 0x000fc40000000f00 */
[----:B------:R-:W-:Y:S02]  /*7870*/  MOV R201, 0xffffffff ;  /* 0xffffffff00c97802 */ /* 0x000fe40000000f00 */
[----:B------:R-:W-:Y:S02]  /*7880*/  MOV R12, 0x78a0 ;  /* 0x000078a0000c7802 */ /* 0x000fe40000000f00 */
[----:B01----:R-:W-:Y:S05]  /*7890*/  CALL.REL.NOINC `($__internal_184_$__cuda_sm70_shflsync_idx_p) ;  /* 0x000000c000007944 */ /* 0x003fea0003c00000 */
[----:B0-----:R-:W-:Y:S01]  /*78a0*/  HFMA2.MMA R199, -RZ, RZ, 0, 0 ;  /* 0x00000000ffc77435 */ /* 0x001fe200000001ff */
[----:B-1----:R-:W-:Y:S02]  /*78b0*/  MOV R182, R184 ;  /* 0x000000b800b67202 */ /* 0x002fe40000000f00 */
[----:B------:R-:W-:Y:S02]  /*78c0*/  MOV R186, R17 ;  /* 0x0000001100ba7202 */ /* 0x000fe40000000f00 */
[----:B------:R-:W-:Y:S02]  /*78d0*/  MOV R184, 0x1f ;  /* 0x0000001f00b87802 */ /* 0x000fe40000000f00 */
[----:B------:R-:W-:Y:S02]  /*78e0*/  MOV R201, 0xffffffff ;  /* 0xffffffff00c97802 */ /* 0x000fe40000000f00 */
[----:B------:R-:W-:-:S02]  /*78f0*/  MOV R12, 0x7910 ;  /* 0x00007910000c7802 */ /* 0x000fc40000000f00 */
[----:B------:R-:W-:Y:S05]  /*7900*/  CALL.REL.NOINC `($__internal_184_$__cuda_sm70_shflsync_idx_p) ;  /* 0x0000005000007944 */ /* 0x000fea0003c00000 */
[----:B01----:R-:W-:Y:S05]  /*7910*/  BRA `(.L_x_4591) ;  /* 0xffffc5a000007947 */ /* 0x003fea000383ffff */
        .weak           $__internal_183_$__cuda_sm70_shflsync_down
        .type           $__internal_183_$__cuda_sm70_shflsync_down,@function
        .size           $__internal_183_$__cuda_sm70_shflsync_down,($__internal_184_$__cuda_sm70_shflsync_idx_p - $__internal_183_$__cuda_sm70_shflsync_down)
$__internal_183_$__cuda_sm70_shflsync_down:
[----:B------:R-:W-:Y:S01]  /*7920*/  HFMA2.MMA R13, -RZ, RZ, 0, 0 ;  /* 0x00000000ff0d7435 */ /* 0x000fe200000001ff */
[----:B------:R-:W-:Y:S04]  /*7930*/  WARPSYNC R193 ;  /* 0x000000c100007348 */ /* 0x000fe80003800000 */
[----:B------:R0:W1:Y:S01]  /*7940*/  SHFL.DOWN PT, R180, R180, R191, R182 ;  /* 0x080000bfb4b47389 */ /* 0x00006200000e00b6 */
[----:B------:R-:W-:Y:S05]  /*7950*/  RET.REL.NODEC R12 `(_Z25selective_scan_bwd_kernelI32Selective_Scan_bwd_kernel_traitsILi64ELi16ELb1ELb1ELb1ELb0ELb1EN3c108BFloat16EfEEv12SSMParamsBwd) ;  /* 0xffff86a00c007950 */ /* 0x000fea0003c3ffff */
        .weak           $__internal_184_$__cuda_sm70_shflsync_idx_p
        .type           $__internal_184_$__cuda_sm70_shflsync_idx_p,@function
        .size           $__internal_184_$__cuda_sm70_shflsync_idx_p,($__internal_185_$__cuda_sm70_shflsync_up - $__internal_184_$__cuda_sm70_shflsync_idx_p)
$__internal_184_$__cuda_sm70_shflsync_idx_p:
[----:B------:R-:W-:Y:S01]  /*7960*/  MOV R13, 0x0 ;  /* 0x00000000000d7802 */ /* 0x000fe20000000f00 */
[----:B------:R-:W-:Y:S04]  /*7970*/  WARPSYNC R201 ;  /* 0x000000c900007348 */ /* 0x000fe80003800000 */
[----:B------:R0:W1:Y:S01]  /*7980*/  SHFL.IDX PT, R184, R186, R199, R184 ;  /* 0x000000c7bab87389 */ /* 0x00006200000e00b8 */
[----:B------:R-:W-:Y:S05]  /*7990*/  RET.REL.NODEC R12 `(_Z25selective_scan_bwd_kernelI32Selective_Scan_bwd_kernel_traitsILi64ELi16ELb1ELb1ELb1ELb0ELb1EN3c108BFloat16EfEEv12SSMParamsBwd) ;  /* 0xffff86600c007950 */ /* 0x000fea0003c3ffff */
        .weak           $__internal_185_$__cuda_sm70_shflsync_up
        .type           $__internal_185_$__cuda_sm70_shflsync_up,@function
        .size           $__internal_185_$__cuda_sm70_shflsync_up,(.L_x_8997 - $__internal_185_$__cuda_sm70_shflsync_up)
$__internal_185_$__cuda_sm70_shflsync_up:
[----:B------:R-:W-:Y:S01]  /*79a0*/  HFMA2.MMA R13, -RZ, RZ, 0, 0 ;  /* 0x00000000ff0d7435 */ /* 0x000fe200000001ff */
[----:B------:R-:W-:Y:S04]  /*79b0*/  WARPSYNC R203 ;  /* 0x000000cb00007348 */ /* 0x000fe80003800000 */
[----:B------:R0:W1:Y:S01]  /*79c0*/  SHFL.UP PT, R168, R168, R201, R180 ;  /* 0x040000c9a8a87389 */ /* 0x00006200000e00b4 */
[----:B------:R-:W-:Y:S05]  /*79d0*/  RET.REL.NODEC R12 `(_Z25selective_scan_bwd_kernelI32Selective_Scan_bwd_kernel_traitsILi64ELi16ELb1ELb1ELb1ELb0ELb1EN3c108BFloat16EfEEv12SSMParamsBwd) ;  /* 0xffff86200c007950 */ /* 0x000fea0003c3ffff */
.L_x_4592:
        /* <DEDUP_REMOVED lines=10> */
.L_x_8997:


//--------------------- .text._Z25selective_scan_bwd_kernelI32Selective_Scan_bwd_kernel_traitsILi64ELi16ELb1ELb1ELb1ELb1ELb0EN3c108BFloat16EfEEv12SSMParamsBwd --------------------------
	.section	.text._Z25selective_scan_bwd_kernelI32Selective_Scan_bwd_kernel_traitsILi64ELi16ELb1ELb1ELb1ELb1ELb0EN3c108BFloat16EfEEv12SSMParamsBwd,"ax",@progbits
	.sectioninfo	@"SHI_REGISTERS=254"
	.align	128
        .global         _Z25selective_scan_bwd_kernelI32Selective_Scan_bwd_kernel_traitsILi64ELi16ELb1ELb1ELb1ELb1ELb0EN3c108BFloat16EfEEv12SSMParamsBwd
        .type           _Z25selective_scan_bwd_kernelI32Selective_Scan_bwd_kernel_traitsILi64ELi16ELb1ELb1ELb1ELb1ELb0EN3c108BFloat16EfEEv12SSMParamsBwd,@function
        .size           _Z25selective_scan_bwd_kernelI32Selective_Scan_bwd_kernel_traitsILi64ELi16ELb1ELb1ELb1ELb1ELb0EN3c108BFloat16EfEEv12SSMParamsBwd,(.L_x_9000 - _Z25selective_scan_bwd_kernelI32Selective_Scan_bwd_kernel_traitsILi64ELi16ELb1ELb1ELb1ELb1ELb0EN3c108BFloat16EfEEv12SSMParamsBwd)
        .other          _Z25selective_scan_bwd_kernelI32Selective_Scan_bwd_kernel_traitsILi64ELi16ELb1ELb1ELb1ELb1ELb0EN3c108BFloat16EfEEv12SSMParamsBwd,@"STO_CUDA_ENTRY STV_DEFAULT"
_Z25selective_scan_bwd_kernelI32Selective_Scan_bwd_kernel_traitsILi64ELi16ELb1ELb1ELb1ELb1ELb0EN3c108BFloat16EfEEv12SSMParamsBwd:
.text._Z25selective_scan_bwd_kernelI32Selective_Scan_bwd_kernel_traitsILi64ELi16ELb1ELb1ELb1ELb1ELb0EN3c108BFloat16EfEEv12SSMParamsBwd:
        /* <DEDUP_REMOVED lines=21> */
[C---:B------:R-:W-:Y:S02]  /*0150*/  IMAD R9, R132.reuse, c[0x0][0x1d0], RZ ;  /* 0x0000740084097a24 */ /* 0x040fe400078e02ff */
[----:B------:R-:W-:Y:S01]  /*0160*/  IMAD R13, R132, c[0x0][0x1e0], RZ ;  /* 0x00007800840d7a24 */ /* 0x000fe200078e02ff */
[----:B------:R1:W2:Y:S01]  /*0170*/  F2I.FTZ.U32.TRUNC.NTZ R7, R6 ;  /* 0x0000000600077305 */ /* 0x0002a2000021f000 */
[----:B------:R3:W5:Y:S01]  /*0180*/  @P1 LDG.E R55, [R4.64] ;  /* 0x0000000404371981 */ /* 0x000762000c1e1900 */
[----:B------:R-:W-:Y:S01]  /*0190*/  LOP3.LUT R10, R58, c[0x0][0x178], RZ, 0x3c, !PT ;  /* 0x00005e003a0a7a12 */ /* 0x000fe200078e3cff */
[----:B------:R-:W-:Y:S01]  /*01a0*/  IMAD R11, R54, c[0x0][0x1d4], R9 ;  /* 0x00007500360b7a24 */ /* 0x000fe200078e0209 */
[----:B------:R-:W-:Y:S01]  /*01b0*/  ISETP.NE.AND P0, PT, RZ, c[0x0][0x178], PT ;  /* 0x00005e00ff007a0c */ /* 0x000fe20003f05270 */
[----:B------:R-:W-:Y:S01]  /*01c0*/  IMAD R17, R132, c[0x0][0x190], RZ ;  /* 0x0000640084117a24 */ /* 0x000fe200078e02ff */
[----:B0-----:R-:W-:Y:S01]  /*01d0*/  IABS R2, R58 ;  /* 0x0000003a00027213 */ /* 0x001fe20000000000 */
[----:B------:R-:W-:Y:S01]  /*01e0*/  IMAD R13, R54, c[0x0][0x1e4], R13 ;  /* 0x00007900360d7a24 */ /* 0x000fe200078e020d */
[----:B------:R-:W-:Y:S01]  /*01f0*/  ISETP.GE.AND P1, PT, R10, RZ, PT ;  /* 0x000000ff0a00720c */ /* 0x000fe20003f26270 */
[----:B-1----:R-:W-:Y:S01]  /*0200*/  HFMA2.MMA R6, -RZ, RZ, 0, 0 ;  /* 0x00000000ff067435 */ /* 0x002fe200000001ff */
[C---:B------:R-:W-:Y:S01]  /*0210*/  IMAD R17, R54.reuse, c[0x0][0x194], R17 ;  /* 0x0000650036117a24 */ /* 0x040fe200078e0211 */
[----:B------:R-:W-:Y:S01]  /*0220*/  CS2R R28, SRZ ;  /* 0x00000000001c7805 */ /* 0x000fe2000001ff00 */
[----:B---3--:R-:W-:Y:S01]  /*0230*/  IMAD.WIDE.U32 R4, R54, c[0x0][0x1e0], RZ ;  /* 0x0000780036047a25 */ /* 0x008fe200078e00ff */
[----:B------:R-:W-:Y:S01]  /*0240*/  HFMA2.MMA R60, -RZ, RZ, 0, 0 ;  /* 0x00000000ff3c7435 */ /* 0x000fe200000001ff */
[----:B------:R-:W-:-:S02]  /*0250*/  MOV R51, RZ ;  /* 0x000000ff00337202 */ /* 0x000fc40000000f00 */
[----:B--2---:R-:W-:Y:S01]  /*0260*/  IADD3 R8, RZ, -R7, RZ ;  /* 0x80000007ff087210 */ /* 0x004fe20007ffe0ff */
[----:B------:R-:W-:Y:S01]  /*0270*/  IMAD R15, R132, c[0x0][0x278], RZ ;  /* 0x00009e00840f7a24 */ /* 0x000fe200078e02ff */
[----:B------:R-:W-:Y:S01]  /*0280*/  IADD3 R5, R5, R13, RZ ;  /* 0x0000000d05057210 */ /* 0x000fe20007ffe0ff */
[----:B------:R-:W-:Y:S01]  /*0290*/  IMAD R21, R57, c[0x0][0x280], RZ ;  /* 0x0000a00039157a24 */ /* 0x000fe200078e02ff */
[----:B------:R-:W-:Y:S01]  /*02a0*/  MOV R13, c[0x0][0x174] ;  /* 0x00005d00000d7a02 */ /* 0x000fe20000000f00 */
[----:B------:R-:W-:Y:S02]  /*02b0*/  IMAD R3, R8, R19, RZ ;  /* 0x0000001308037224 */ /* 0x000fe400078e02ff */
[----:B------:R-:W-:Y:S01]  /*02c0*/  IMAD.WIDE.U32 R8, R54, c[0x0][0x190], RZ ;  /* 0x0000640036087a25 */ /* 0x000fe200078e00ff */
[C---:B------:R-:W-:Y:S02]  /*02d0*/  ISETP.GE.AND P3, PT, R13.reuse, 0x1, PT ;  /* 0x000000010d00780c */ /* 0x040fe40003f66270 */
[----:B------:R-:W-:Y:S01]  /*02e0*/  LEA R13, R13, 0xfffffc00, 0xa ;  /* 0xfffffc000d0d7811 */ /* 0x000fe200078e50ff */
[----:B------:R-:W-:Y:S01]  /*02f0*/  IMAD.HI.U32 R7, R7, R3, R6 ;  /* 0x0000000307077227 */ /* 0x000fe200078e0006 */
[----:B------:R-:W-:-:S03]  /*0300*/  IADD3 R9, R9, R17, RZ ;  /* 0x0000001109097210 */ /* 0x000fc60007ffe0ff */
[----:B------:R-:W-:Y:S02]  /*0310*/  IMAD R15, R54, c[0x0][0x27c], R15 ;  /* 0x00009f00360f7a24 */ /* 0x000fe400078e020f */
[----:B------:R-:W-:-:S04]  /*0320*/  IMAD.HI.U32 R53, R7, R2, RZ ;  /* 0x0000000207357227 */ /* 0x000fc800078e00ff */
[----:B------:R-:W-:Y:S01]  /*0330*/  IMAD.WIDE.U32 R6, R54, c[0x0][0x278], RZ ;  /* 0x00009e0036067a25 */ /* 0x000fe200078e00ff */
[----:B------:R-:W-:-:S03]  /*0340*/  IADD3 R0, -R53, RZ, RZ ;  /* 0x000000ff35007210 */ /* 0x000fc60007ffe1ff */
[----:B------:R-:W-:Y:S01]  /*0350*/  IMAD R17, R57, c[0x0][0x1d8], RZ ;  /* 0x0000760039117a24 */ /* 0x000fe200078e02ff */
[----:B------:R-:W-:Y:S01]  /*0360*/  IADD3 R7, R7, R15, RZ ;  /* 0x0000000f07077210 */ /* 0x000fe20007ffe0ff */
[----:B------:R-:W-:Y:S01]  /*0370*/  IMAD R0, R19, R0, R2 ;  /* 0x0000000013007224 */ /* 0x000fe200078e0202 */
[----:B------:R-:W-:Y:S01]  /*0380*/  SHF.R.S32.HI R15, RZ, 0x1f, R13 ;  /* 0x0000001fff0f7819 */ /* 0x000fe2000001140d */
[----:B------:R-:W-:-:S03]  /*0390*/  IMAD.WIDE.U32 R2, R54, c[0x0][0x1d0], RZ ;  /* 0x0000740036027a25 */ /* 0x000fc600078e00ff */
[----:B------:R-:W-:Y:S01]  /*03a0*/  ISETP.GT.U32.AND P4, PT, R19, R0, PT ;  /* 0x000000001300720c */ /* 0x000fe20003f84070 */
[C---:B------:R-:W-:Y:S01]  /*03b0*/  IMAD R17, R58.reuse, c[0x0][0x1dc], R17 ;  /* 0x000077003a117a24 */ /* 0x040fe200078e0211 */
[----:B------:R-:W-:Y:S01]  /*03c0*/  IADD3 R3, R3, R11, RZ ;  /* 0x0000000b03037210 */ /* 0x000fe20007ffe0ff */
[----:B------:R-:W-:-:S04]  /*03d0*/  IMAD.WIDE.U32 R4, R58, c[0x0][0x1e8], R4 ;  /* 0x00007a003a047a25 */ /* 0x000fc800078e0004 */
[----:B------:R-:W-:-:S04]  /*03e0*/  IMAD.WIDE.U32 R2, R58, c[0x0][0x1d8], R2 ;  /* 0x000076003a027a25 */ /* 0x000fc800078e0002 */
[----:B------:R-:W-:Y:S02]  /*03f0*/  IMAD.WIDE.U32 R6, R58, c[0x0][0x280], R6 ;  /* 0x0000a0003a067a25 */ /* 0x000fe400078e0006 */
[-C--:B------:R-:W-:Y:S02]  /*0400*/  @!P4 IADD3 R0, R0, -R19.reuse, RZ ;  /* 0x800000130000c210 */ /* 0x080fe40007ffe0ff */
[----:B------:R-:W-:Y:S01]  /*0410*/  @!P4 IADD3 R53, R53, 0x1, RZ ;  /* 0x000000013535c810 */ /* 0x000fe20007ffe0ff */
[----:B------:R-:W-:Y:S01]  /*0420*/  IMAD R21, R58, c[0x0][0x284], R21 ;  /* 0x0000a1003a157a24 */ /* 0x000fe200078e0215 */
[----:B------:R-:W-:Y:S01]  /*0430*/  ISETP.GE.U32.AND P2, PT, R0, R19, PT ;  /* 0x000000130000720c */ /* 0x000fe20003f46070 */
[----:B------:R-:W-:Y:S01]  /*0440*/  IMAD R19, R57, c[0x0][0x1e8], RZ ;  /* 0x00007a0039137a24 */ /* 0x000fe200078e02ff */
[C---:B------:R-:W-:Y:S01]  /*0450*/  IADD3 R47, P4, R13.reuse, R4, RZ ;  /* 0x000000040d2f7210 */ /* 0x040fe20007f9e0ff */
[----:B------:R-:W-:Y:S01]  /*0460*/  IMAD R23, R132, c[0x0][0x1b0], RZ ;  /* 0x00006c0084177a24 */ /* 0x000fe200078e02ff */
[----:B------:R-:W-:Y:S01]  /*0470*/  IADD3 R45, P5, R13, R6, RZ ;  /* 0x000000060d2d7210 */ /* 0x000fe20007fbe0ff */
[----:B------:R-:W-:-:S02]  /*0480*/  IMAD R19, R58, c[0x0][0x1ec], R19 ;  /* 0x00007b003a137a24 */ /* 0x000fc400078e0213 */
[C---:B------:R-:W-:Y:S01]  /*0490*/  IMAD.WIDE.U32 R10, R54.reuse, c[0x0][0x1b0], RZ ;  /* 0x00006c00360a7a25 */ /* 0x040fe200078e00ff */
[C---:B------:R-:W-:Y:S02]  /*04a0*/  IADD3.X R6, R15.reuse, R7, R21, P5, !PT ;  /* 0x000000070f067210 */ /* 0x040fe40002ffe415 */
[----:B------:R-:W-:Y:S01]  /*04b0*/  IADD3.X R4, R15, R5, R19, P4, !PT ;  /* 0x000000050f047210 */ /* 0x000fe200027fe413 */
[----:B------:R-:W-:Y:S02]  /*04c0*/  IMAD R23, R54, c[0x0][0x1b4], R23 ;  /* 0x00006d0036177a24 */ /* 0x000fe400078e0217 */
[----:B------:R-:W-:Y:S02]  /*04d0*/  @P2 IADD3 R53, R53, 0x1, RZ ;  /* 0x0000000135352810 */ /* 0x000fe40007ffe0ff */
[----:B------:R-:W-:Y:S02]  /*04e0*/  IADD3 R49, P2, R13, R2, RZ ;  /* 0x000000020d317210 */ /* 0x000fe40007f5e0ff */
[----:B------:R-:W-:-:S02]  /*04f0*/  @!P1 IADD3 R53, -R53, RZ, RZ ;  /* 0x000000ff35359210 */ /* 0x000fc40007ffe1ff */
[----:B------:R-:W-:Y:S02]  /*0500*/  @!P0 LOP3.LUT R53, RZ, c[0x0][0x178], RZ, 0x33, !PT ;  /* 0x00005e00ff358a12 */ /* 0x000fe400078e33ff */
[----:B------:R-:W-:Y:S02]  /*0510*/  IADD3.X R2, R15, R3, R17, P2, !PT ;  /* 0x000000030f027210 */ /* 0x000fe400017fe411 */
[----:B------:R-:W-:Y:S01]  /*0520*/  LEA R48, P0, R49, c[0x0][0x240], 0x1 ;  /* 0x0000900031307a11 */ /* 0x000fe200078008ff */
[----:B------:R-:W-:Y:S01]  /*0530*/  IMAD.WIDE.U32 R8, R53, c[0x0][0x1a8], R8 ;  /* 0x00006a0035087a25 */ /* 0x000fe200078e0008 */
[----:B------:R-:W-:Y:S02]  /*0540*/  SHF.R.S32.HI R130, RZ, 0x1f, R53 ;  /* 0x0000001fff827819 */ /* 0x000fe40000011435 */
        /* <DEDUP_REMOVED lines=30> */
[C---:B------:R-:W-:Y:S01]  /*0730*/  LEA R41, P6, R13.reuse, c[0x0][0x230], 0x1 ;  /* 0x00008c000d297a11 */ /* 0x040fe200078c08ff */
        /* <DEDUP_REMOVED lines=17> */
.L_x_4675:
        /* <DEDUP_REMOVED lines=10> */
[----:B------:R-:W-:-:S04]  /*08f0*/  IADD3 R5, R5, R50, RZ ;  /* 0x0000003205057210 */ /* 0x000fc80007ffe0ff */
[----:B------:R-:W-:Y:S01]  /*0900*/  SHF.L.U32 R59, R5, 0x4, RZ ;  /* 0x00000004053b7819 */ /* 0x000fe200000006ff */
[----:B--2---:R-:W-:Y:S04]  /*0910*/  STS.128 [R0], R12 ;  /* 0x0000000c00007388 */ /* 0x004fe80000000c00 */
[----:B---3--:R0:W-:Y:S01]  /*0920*/  STS.128 [R0+0x200], R16 ;  /* 0x0002001000007388 */ /* 0x0081e20000000c00 */
[----:B------:R-:W-:-:S06]  /*0930*/  NOP ;  /* 0x0000000000007918 */ /* 0x000fcc0000000000 */
[----:B------:R-:W-:Y:S04]  /*0940*/  LDS.128 R4, [R59] ;  /* 0x000000003b047984 */ /* 0x000fe80000000c00 */
[----:B------:R-:W-:Y:S04]  /*0950*/  LDS.128 R8, [R59+0x10] ;  /* 0x000010003b087984 */ /* 0x000fe80000000c00 */
[----:B------:R-:W-:Y:S06]  /*0960*/  BAR.SYNC.DEFER_BLOCKING 0x0 ;  /* 0x0000000000007b1d */ /* 0x000fec0000010000 */
[----:B------:R-:W2:Y:S04]  /*0970*/  LDG.E.128 R24, [R32.64] ;  /* 0x0000000420187981 */ /* 0x000ea8000c1e1d00 */
[----:B------:R-:W3:Y:S01]  /*0980*/  LDG.E.128 R64, [R32.64+0x200] ;  /* 0x0002000420407981 */ /* 0x000ee2000c1e1d00 */
[----:B0-----:R-:W-:-:S03]  /*0990*/  IMAD.WIDE R16, R36, 0x10, R44 ;  /* 0x0000001024107825 */ /* 0x001fc600078e022c */
[----:B--2---:R-:W-:Y:S04]  /*09a0*/  STS.128 [R0], R24 ;  /* 0x0000001800007388 */ /* 0x004fe80000000c00 */
[----:B---3--:R-:W-:Y:S01]  /*09b0*/  STS.128 [R0+0x200], R64 ;  /* 0x0002004000007388 */ /* 0x008fe20000000c00 */
[----:B------:R-:W-:-:S06]  /*09c0*/  NOP ;  /* 0x0000000000007918 */ /* 0x000fcc0000000000 */
[----:B------:R-:W0:Y:S04]  /*09d0*/  LDS.128 R20, [R59] ;  /* 0x000000003b147984 */ /* 0x000e280000000c00 */
[----:B------:R-:W-:Y:S04]  /*09e0*/  LDS.128 R12, [R59+0x10] ;  /* 0x000010003b0c7984 */ /* 0x000fe80000000c00 */
[----:B------:R-:W-:Y:S06]  /*09f0*/  BAR.SYNC.DEFER_BLOCKING 0x0 ;  /* 0x0000000000007b1d */ /* 0x000fec0000010000 */
[----:B------:R1:W2:Y:S04]  /*0a00*/  LDG.E.128 R68, [R16.64] ;  /* 0x0000000410447981 */ /* 0x0002a8000c1e1d00 */
[----:B------:R1:W3:Y:S01]  /*0a10*/  LDG.E.128 R72, [R16.64+0x200] ;  /* 0x0002000410487981 */ /* 0x0002e2000c1e1d00 */
[----:B------:R-:W-:Y:S01]  /*0a20*/  MOV R34, c[0x0][0x16c] ;  /* 0x00005b0000227a02 */ /* 0x000fe20000000f00 */
[----:B------:R-:W-:Y:S01]  /*0a30*/  BSSY B0, `(.L_x_4594) ;  /* 0x0000054000007945 */ /* 0x000fe20003800000 */
[----:B0-----:R-:W-:-:S02]  /*0a40*/  PRMT R96, RZ, 0x7610, R21 ;  /* 0x00007610ff607816 */ /* 0x001fc40000000015 */
[----:B------:R-:W-:Y:S02]  /*0a50*/  ISETP.GE.AND P5, PT, R34, 0x1, PT ;  /* 0x000000012200780c */ /* 0x000fe40003fa6270 */
[----:B------:R-:W-:Y:S01]  /*0a60*/  PRMT R34, RZ, 0x5410, R22 ;  /* 0x00005410ff227816 */ /* 0x000fe20000000016 */
[----:B-----5:R-:W-:Y:S01]  /*0a70*/  FADD.FTZ R96, R96, R55 ;  /* 0x0000003760607221 */ /* 0x020fe20000010000 */
[----:B-1----:R-:W-:Y:S02]  /*0a80*/  PRMT R16, RZ, 0x5410, R4 ;  /* 0x00005410ff107816 */ /* 0x002fe40000000004 */
[----:B------:R-:W-:Y:S01]  /*0a90*/  PRMT R17, RZ, 0x7610, R5 ;  /* 0x00007610ff117816 */ /* 0x000fe20000000005 */
[----:B------:R-:W-:Y:S01]  /*0aa0*/  FADD.FTZ R111, R34, R55 ;  /* 0x00000037226f7221 */ /* 0x000fe20000010000 */
[----:B------:R-:W-:Y:S02]  /*0ab0*/  PRMT R22, RZ, 0x7610, R22 ;  /* 0x00007610ff167816 */ /* 0x000fe40000000016 */
[----:B------:R-:W-:-:S02]  /*0ac0*/  FSETP.GTU.FTZ.AND P1, PT, R96, 20, PT ;  /* 0x41a000006000780b */ /* 0x000fc40003f3c000 */
[----:B------:R-:W-:Y:S01]  /*0ad0*/  FSETP.GTU.FTZ.AND P0, PT, R111, 20, PT ;  /* 0x41a000006f00780b */ /* 0x000fe20003f1c000 */
[----:B------:R-:W-:-:S05]  /*0ae0*/  FADD.FTZ R98, R22, R55 ;  /* 0x0000003716627221 */ /* 0x000fca0000010000 */
[----:B------:R-:W-:Y:S01]  /*0af0*/  FSETP.GTU.FTZ.AND P6, PT, R98, 20, PT ;  /* 0x41a000006200780b */ /* 0x000fe20003fdc000 */
[----:B--2---:R-:W-:Y:S04]  /*0b00*/  STS.128 [R0], R68 ;  /* 0x0000004400007388 */ /* 0x004fe80000000c00 */
[----:B---3--:R-:W-:Y:S01]  /*0b10*/  STS.128 [R0+0x200], R72 ;  /* 0x0002004800007388 */ /* 0x008fe20000000c00 */
[----:B------:R-:W-:-:S06]  /*0b20*/  NOP ;  /* 0x0000000000007918 */ /* 0x000fcc0000000000 */
[----:B------:R-:W0:Y:S02]  /*0b30*/  LDS.128 R24, [R59] ;  /* 0x000000003b187984 */ /* 0x000e240000000c00 */
        /* <DEDUP_REMOVED lines=12> */
[--C-:B------:R-:W-:Y:S02]  /*0c00*/  PRMT R105, RZ, 0x5410, R27.reuse ;  /* 0x00005410ff697816 */ /* 0x100fe4000000001b */
[----:B------:R-:W-:Y:S01]  /*0c10*/  PRMT R113, RZ, 0x7610, R27 ;  /* 0x00007610ff717816 */ /* 0x000fe2000000001b */
[----:B------:R-:W-:Y:S01]  /*0c20*/  FFMA.FTZ R24, R99, R17, R16 ;  /* 0x0000001163187223 */ /* 0x000fe20000010010 */
[----:B------:R-:W-:Y:S01]  /*0c30*/  PRMT R26, RZ, 0x5410, R21 ;  /* 0x00005410ff1a7816 */ /* 0x000fe20000000015 */
[----:B------:R0:W1:Y:S02]  /*0c40*/  LDS.128 R16, [R59+0x10] ;  /* 0x000010003b107984 */ /* 0x0000640000000c00 */
[----:B------:R-:W-:Y:S01]  /*0c50*/  FFMA.FTZ R24, R101, R25, R24 ;  /* 0x0000001965187223 */ /* 0x000fe20000010018 */
[----:B------:R-:W-:Y:S01]  /*0c60*/  PRMT R25, RZ, 0x7610, R6 ;  /* 0x00007610ff197816 */ /* 0x000fe20000000006 */
[----:B------:R-:W-:-:S04]  /*0c70*/  FADD.FTZ R109, R26, R55 ;  /* 0x000000371a6d7221 */ /* 0x000fc80000010000 */
[----:B------:R-:W-:Y:S01]  /*0c80*/  FFMA.FTZ R24, R103, R25, R24 ;  /* 0x0000001967187223 */ /* 0x000fe20000010018 */
[----:B------:R-:W-:Y:S02]  /*0c90*/  PRMT R25, RZ, 0x5410, R7 ;  /* 0x00005410ff197816 */ /* 0x000fe40000000007 */
[----:B------:R-:W-:-:S03]  /*0ca0*/  FSETP.GTU.FTZ.AND P2, PT, R109, 20, PT ;  /* 0x41a000006d00780b */ /* 0x000fc60003f5c000 */
[----:B------:R-:W-:Y:S01]  /*0cb0*/  FFMA.FTZ R60, R105, R25, R24 ;  /* 0x00000019693c7223 */ /* 0x000fe20000010018 */
[--C-:B------:R-:W-:Y:S02]  /*0cc0*/  PRMT R24, RZ, 0x5410, R20.reuse ;  /* 0x00005410ff187816 */ /* 0x100fe40000000014 */
[----:B------:R-:W-:-:S03]  /*0cd0*/  PRMT R20, RZ, 0x7610, R20 ;  /* 0x00007610ff147816 */ /* 0x000fc60000000014 */
[--C-:B------:R-:W-:Y:S01]  /*0ce0*/  FADD.FTZ R107, R24, R55.reuse ;  /* 0x00000037186b7221 */ /* 0x100fe20000010000 */
[----:B------:R-:W-:Y:S01]  /*0cf0*/  PRMT R24, RZ, 0x5410, R8 ;  /* 0x00005410ff187816 */ /* 0x000fe20000000008 */
[----:B------:R-:W-:Y:S01]  /*0d00*/  FADD.FTZ R94, R20, R55 ;  /* 0x00000037145e7221 */ /* 0x000fe20000010000 */
[----:B------:R-:W-:Y:S02]  /*0d10*/  PRMT R20, RZ, 0x7610, R7 ;  /* 0x00007610ff147816 */ /* 0x000fe40000000007 */
[----:B------:R-:W-:Y:S02]  /*0d20*/  FSETP.GTU.FTZ.AND P4, PT, R107, 20, PT ;  /* 0x41a000006b00780b */ /* 0x000fe40003f9c000 */
[----:B------:R-:W-:Y:S01]  /*0d30*/  FSETP.GTU.FTZ.AND P3, PT, R94, 20, PT ;  /* 0x41a000005e00780b */ /* 0x000fe20003f7c000 */
[----:B------:R-:W-:Y:S01]  /*0d40*/  FFMA.FTZ R60, R113, R20, R60 ;  /* 0x00000014713c7223 */ /* 0x000fe2000001003c */
[----:B------:R-:W-:-:S05]  /*0d50*/  PRMT R20, RZ, 0x5410, R23 ;  /* 0x00005410ff147816 */ /* 0x000fca0000000017 */
[----:B------:R-:W-:-:S04]  /*0d60*/  FADD.FTZ R115, R20, R55 ;  /* 0x0000003714737221 */ /* 0x000fc80000010000 */
        /* <DEDUP_REMOVED lines=32> */
.L_x_4595:
[----:B0-----:R-:W-:Y:S05]  /*0f70*/  BSYNC B0 ;  /* 0x0000000000007941 */ /* 0x001fea0003800000 */
.L_x_4594:
        /* <DEDUP_REMOVED lines=41> */
.L_x_4597:
[----:B------:R-:W-:Y:S05]  /*1210*/  BSYNC B0 ;  /* 0x0000000000007941 */ /* 0x000fea0003800000 */
.L_x_4596:
        /* <DEDUP_REMOVED lines=39> */
.L_x_4599:
[----:B------:R-:W-:Y:S05]  /*1490*/  BSYNC B0 ;  /* 0x0000000000007941 */ /* 0x000fea0003800000 */
.L_x_4598:
        /* <DEDUP_REMOVED lines=39> */
.L_x_4601:
[----:B------:R-:W-:Y:S05]  /*1710*/  BSYNC B0 ;  /* 0x0000000000007941 */ /* 0x000fea0003800000 */
.L_x_4600:
        /* <DEDUP_REMOVED lines=39> */
.L_x_4603:
[----:B------:R-:W-:Y:S05]  /*1990*/  BSYNC B0 ;  /* 0x0000000000007941 */ /* 0x000fea0003800000 */
.L_x_4602:
        /* <DEDUP_REMOVED lines=39> */
.L_x_4605:
[----:B------:R-:W-:Y:S05]  /*1c10*/  BSYNC B0 ;  /* 0x0000000000007941 */ /* 0x000fea0003800000 */
.L_x_4604:
        /* <DEDUP_REMOVED lines=39> */
.L_x_4607:
[----:B------:R-:W-:Y:S05]  /*1e90*/  BSYNC B0 ;  /* 0x0000000000007941 */ /* 0x000fea0003800000 */
.L_x_4606:
        /* <DEDUP_REMOVED lines=39> */
.L_x_4609:
[----:B------:R-:W-:Y:S05]  /*2110*/  BSYNC B0 ;  /* 0x0000000000007941 */ /* 0x000fea0003800000 */
.L_x_4608:
[----:B------:R-:W-:Y:S01]  /*2120*/  PRMT R12, RZ, 0x5410, R15 ;  /* 0x00005410ff0c7816 */ /* 0x000fe2000000000f */
        /* <DEDUP_REMOVED lines=39> */
.L_x_4611:
[----:B------:R-:W-:Y:S05]  /*23a0*/  BSYNC B0 ;  /* 0x0000000000007941 */ /* 0x000fea0003800000 */
.L_x_4610:
        /* <DEDUP_REMOVED lines=38> */
.L_x_4613:
[----:B------:R-:W-:Y:S05]  /*2610*/  BSYNC B0 ;  /* 0x0000000000007941 */ /* 0x000fea0003800000 */
.L_x_4612:
        /* <DEDUP_REMOVED lines=38> */
.L_x_4615:
[----:B------:R-:W-:Y:S05]  /*2880*/  BSYNC B0 ;  /* 0x0000000000007941 */ /* 0x000fea0003800000 */
.L_x_4614:
        /* <DEDUP_REMOVED lines=33> */
.L_x_4617:
[----:B------:R-:W-:Y:S05]  /*2aa0*/  BSYNC B0 ;  /* 0x0000000000007941 */ /* 0x000fea0003800000 */
.L_x_4616:
        /* <DEDUP_REMOVED lines=33> */
.L_x_4619:
[----:B------:R-:W-:Y:S05]  /*2cc0*/  BSYNC B0 ;  /* 0x0000000000007941 */ /* 0x000fea0003800000 */
.L_x_4618:
        /* <DEDUP_REMOVED lines=33> */
.L_x_4621:
[----:B------:R-:W-:Y:S05]  /*2ee0*/  BSYNC B0 ;  /* 0x0000000000007941 */ /* 0x000fea0003800000 */
.L_x_4620:
        /* <DEDUP_REMOVED lines=33> */
.L_x_4623:
[----:B------:R-:W-:Y:S05]  /*3100*/  BSYNC B0 ;  /* 0x0000000000007941 */ /* 0x000fea0003800000 */
.L_x_4622:
        /* <DEDUP_REMOVED lines=33> */
.L_x_4625:
[----:B------:R-:W-:Y:S05]  /*3320*/  BSYNC B0 ;  /* 0x0000000000007941 */ /* 0x000fea0003800000 */
.L_x_4624:
        /* <DEDUP_REMOVED lines=23> */
.L_x_4674:
        /* <DEDUP_REMOVED lines=13> */
[----:B------:R-:W-:-:S03]  /*3570*/  IMAD R26, R24, c[0x0][0x188], RZ ;  /* 0x00006200181a7a24 */ /* 0x000fc600078e02ff */
[----:B------:R-:W-:Y:S01]  /*3580*/  IADD3 R23, R23, R25, RZ ;  /* 0x0000001917177210 */ /* 0x000fe20007ffe0ff */
[C---:B------:R-:W-:Y:S02]  /*3590*/  IMAD R27, R143.reuse, c[0x0][0x18c], R26 ;  /* 0x000063008f1b7a24 */ /* 0x040fe400078e021a */
[----:B------:R-:W-:Y:S02]  /*35a0*/  IMAD R26, R24, c[0x0][0x1c0], RZ ;  /* 0x00007000181a7a24 */ /* 0x000fe400078e02ff */
[----:B------:R-:W-:-:S04]  /*35b0*/  IMAD.WIDE.U32 R22, R143, c[0x0][0x188], R22 ;  /* 0x000062008f167a25 */ /* 0x000fc800078e0016 */
[----:B------:R-:W-:Y:S01]  /*35c0*/  IMAD.WIDE.U32 R24, R143, c[0x0][0x1c0], RZ ;  /* 0x000070008f187a25 */ /* 0x000fe200078e00ff */
[----:B0-----:R-:W-:Y:S02]  /*35d0*/  IADD3 R21, R23, R27, RZ ;  /* 0x0000001b17157210 */ /* 0x001fe40007ffe0ff */
[----:B------:R-:W-:Y:S01]  /*35e0*/  LEA R144, P0, R22, c[0x0][0x220], 0x2 ;  /* 0x0000880016907a11 */ /* 0x000fe200078010ff */
[----:B------:R-:W-:-:S03]  /*35f0*/  IMAD R23, R143, c[0x0][0x1c4], R26 ;  /* 0x000071008f177a24 */ /* 0x000fc600078e021a */
[----:B------:R-:W-:Y:S02]  /*3600*/  LEA.HI.X R145, R22, c[0x0][0x224], R21, 0x2, P0 ;  /* 0x0000890016917a11 */ /* 0x000fe400000f1415 */
[C---:B------:R-:W-:Y:S02]  /*3610*/  LEA R34, P0, R24.reuse, R41, 0x1 ;  /* 0x0000002918227211 */ /* 0x040fe400078008ff */
[----:B------:R-:W-:Y:S01]  /*3620*/  IADD3 R21, R25, R23, RZ ;  /* 0x0000001719157210 */ /* 0x000fe20007ffe0ff */
[----:B------:R-:W4:Y:S03]  /*3630*/  LDG.E R108, [R144.64] ;  /* 0x00000004906c7981 */ /* 0x000f26000c1e1900 */
[----:B------:R-:W-:-:S05]  /*3640*/  LEA.HI.X R35, R24, R40, R21, 0x1, P0 ;  /* 0x0000002818237211 */ /* 0x000fca00000f0c15 */
[----:B------:R-:W-:Y:S01]  /*3650*/  IMAD.WIDE R34, R36, 0x10, R34 ;  /* 0x0000001024227825 */ /* 0x000fe200078e0222 */
[----:B--2---:R0:W-:Y:S04]  /*3660*/  STS.128 [R0], R12 ;  /* 0x0000000c00007388 */ /* 0x0041e80000000c00 */
[----:B---3--:R1:W-:Y:S01]  /*3670*/  STS.128 [R0+0x200], R16 ;  /* 0x0002001000007388 */ /* 0x0083e20000000c00 */
[----:B------:R-:W-:-:S06]  /*3680*/  NOP ;  /* 0x0000000000007918 */ /* 0x000fcc0000000000 */
[----:B------:R2:W3:Y:S04]  /*3690*/  LDG.E.128 R20, [R34.64] ;  /* 0x0000000422147981 */ /* 0x0004e8000c1e1d00 */
[----:B------:R2:W3:Y:S01]  /*36a0*/  LDG.E.128 R24, [R34.64+0x200] ;  /* 0x0002000422187981 */ /* 0x0004e2000c1e1d00 */
[----:B------:R-:W-:Y:S02]  /*36b0*/  IADD3 R114, R39, -0x1, RZ ;  /* 0xffffffff27727810 */ /* 0x000fe40007ffe0ff */
[----:B------:R-:W-:Y:S01]  /*36c0*/  SHF.L.U32 R118, R52, 0x1, RZ ;  /* 0x0000000134767819 */ /* 0x000fe200000006ff */
[----:B------:R-:W-:Y:S01]  /*36d0*/  LDS.128 R16, [R59+0x10] ;  /* 0x000010003b107984 */ /* 0x000fe20000000c00 */
[----:B------:R-:W-:Y:S02]  /*36e0*/  LEA.HI R116, R114, R114, RZ, 0x1 ;  /* 0x0000007272747211 */ /* 0x000fe400078f08ff */
[----:B0-----:R-:W-:-:S02]  /*36f0*/  LOP3.LUT R15, R118, 0xffffffc0, RZ, 0xc0, !PT ;  /* 0xffffffc0760f7812 */ /* 0x001fc400078ec0ff */
[----:B------:R-:W-:Y:S02]  /*3700*/  LOP3.LUT R13, R116, 0xfffffe, RZ, 0xc0, !PT ;  /* 0x00fffffe740d7812 */ /* 0x000fe400078ec0ff */
[----:B------:R-:W-:Y:S02]  /*3710*/  IADD3 R147, R15, R50, RZ ;  /* 0x000000320f937210 */ /* 0x000fe40007ffe0ff */
[----:B------:R-:W-:Y:S02]  /*3720*/  IADD3 R114, R114, -R13, RZ ;  /* 0x8000000d72727210 */ /* 0x000fe40007ffe0ff */
[----:B------:R-:W-:Y:S01]  /*3730*/  ISETP.NE.AND P1, PT, R52, RZ, PT ;  /* 0x000000ff3400720c */ /* 0x000fe20003f25270 */
[----:B------:R0:W2:Y:S01]  /*3740*/  LDS.128 R12, [R59] ;  /* 0x000000003b0c7984 */ /* 0x0000a20000000c00 */
[----:B----4-:R-:W-:-:S04]  /*3750*/  FMUL.FTZ R157, R108, 1.4426950216293334961 ;  /* 0x3fb8aa3b6c9d7820 */ /* 0x010fc80000410000 */
[----:B------:R-:W-:Y:S01]  /*3760*/  FMUL.FTZ R159, R157, R107 ;  /* 0x0000006b9d9f7220 */ /* 0x000fe20000410000 */
[C---:B-1----:R-:W-:Y:S02]  /*3770*/  SHF.L.U32 R0, R147.reuse, 0x4, RZ ;  /* 0x0000000493007819 */ /* 0x042fe400000006ff */
[----:B------:R-:W-:-:S03]  /*3780*/  IADD3 R147, R147, R50, RZ ;  /* 0x0000003293937210 */ /* 0x000fc60007ffe0ff */
[----:B------:R-:W-:Y:S01]  /*3790*/  MUFU.EX2 R159, R159 ;  /* 0x0000009f009f7308 */ /* 0x000fe20000000800 */
[----:B0-----:R-:W-:Y:S02]  /*37a0*/  SHF.L.U32 R59, R147, 0x4, RZ ;  /* 0x00000004933b7819 */ /* 0x001fe400000006ff */
[----:B------:R-:W-:Y:S02]  /*37b0*/  IADD3 R116, R52, 0x200, RZ ;  /* 0x0000020034747810 */ /* 0x000fe40007ffe0ff */
[----:B------:R-:W-:Y:S02]  /*37c0*/  @!P1 LEA R116, R114, R143, 0x8 ;  /* 0x0000008f72749211 */ /* 0x000fe400078e40ff */
[----:B------:R-:W-:Y:S02]  /*37d0*/  LOP3.LUT P0, RZ, R52, 0x1f, RZ, 0xc0, !PT ;  /* 0x0000001f34ff7812 */ /* 0x000fe4000780c0ff */
[----:B------:R-:W-:Y:S02]  /*37e0*/  SHF.L.U32 R116, R116, 0x2, RZ ;  /* 0x0000000274747819 */ /* 0x000fe400000006ff */
[----:B------:R-:W-:Y:S01]  /*37f0*/  ISETP.LT.OR P0, PT, R39, 0x2, P0 ;  /* 0x000000022700780c */ /* 0x000fe20000701670 */
[----:B------:R-:W-:-:S02]  /*3800*/  FMUL.FTZ R148, R157, R94 ;  /* 0x0000005e9d947220 */ /* 0x000fc40000410000 */
[C---:B------:R-:W-:Y:S02]  /*3810*/  FMUL.FTZ R147, R157.reuse, R109 ;  /* 0x0000006d9d937220 */ /* 0x040fe40000410000 */
[C---:B------:R-:W-:Y:S02]  /*3820*/  FMUL.FTZ R149, R157.reuse, R96 ;  /* 0x000000609d957220 */ /* 0x040fe40000410000 */
[----:B------:R-:W0:Y:S01]  /*3830*/  MUFU.EX2 R148, R148 ;  /* 0x0000009400947308 */ /* 0x000e220000000800 */
[----:B------:R-:W-:-:S05]  /*3840*/  FMUL.FTZ R150, R157, R111 ;  /* 0x0000006f9d967220 */ /* 0x000fca0000410000 */
[----:B--2---:R-:W-:Y:S02]  /*3850*/  @!P0 IADD3 R34, R39, -0x2, RZ ;  /* 0xfffffffe27228810 */ /* 0x004fe40007ffe0ff */
[----:B------:R-:W1:Y:S01]  /*3860*/  MUFU.EX2 R147, R147 ;  /* 0x0000009300937308 */ /* 0x000e620000000800 */
[----:B------:R-:W-:Y:S02]  /*3870*/  FMUL.FTZ R151, R157, R98 ;  /* 0x000000629d977220 */ /* 0x000fe40000410000 */
[----:B------:R-:W-:Y:S01]  /*3880*/  @!P0 IMAD R145, R34, c[0x0][0x16c], R143 ;  /* 0x00005b0022918a24 */ /* 0x000fe200078e028f */
[----:B------:R-:W-:Y:S01]  /*3890*/  HFMA2.MMA R34, -RZ, RZ, 1.875, 0 ;  /* 0x3f800000ff227435 */ /* 0x000fe200000001ff */
[----:B------:R-:W-:-:S03]  /*38a0*/  PRMT R162, RZ, 0x5410, R10 ;  /* 0x00005410ffa27816 */ /* 0x000fc6000000000a */
[----:B------:R-:W2:Y:S01]  /*38b0*/  MUFU.EX2 R149, R149 ;  /* 0x0000009500957308 */ /* 0x000ea20000000800 */
[--C-:B------:R-:W-:Y:S02]  /*38c0*/  PRMT R114, RZ, 0x5410, R12.reuse ;  /* 0x00005410ff727816 */ /* 0x100fe4000000000c */
[----:B------:R-:W-:Y:S02]  /*38d0*/  PRMT R118, RZ, 0x7610, R12 ;  /* 0x00007610ff767816 */ /* 0x000fe4000000000c */
[--C-:B------:R-:W-:Y:S02]  /*38e0*/  PRMT R136, RZ, 0x5410, R17.reuse ;  /* 0x00005410ff887816 */ /* 0x100fe40000000011 */
[----:B------:R-:W-:Y:S01]  /*38f0*/  PRMT R142, RZ, 0x7610, R17 ;  /* 0x00007610ff8e7816 */ /* 0x000fe20000000011 */
[----:B------:R-:W4:Y:S01]  /*3900*/  MUFU.EX2 R150, R150 ;  /* 0x0000009600967308 */ /* 0x000f220000000800 */
[----:B------:R-:W-:Y:S01]  /*3910*/  MOV R35, RZ ;  /* 0x000000ff00237202 */ /* 0x000fe20000000f00 */
[----:B------:R-:W-:Y:S01]  /*3920*/  @!P0 IMAD.WIDE R144, R145, 0x8, R30 ;  /* 0x0000000891908825 */ /* 0x000fe200078e021e */
[----:B------:R-:W-:-:S02]  /*3930*/  PRMT R128, RZ, 0x5410, R16 ;  /* 0x00005410ff807816 */ /* 0x000fc40000000010 */
[----:B------:R-:W-:Y:S01]  /*3940*/  PRMT R138, RZ, 0x7610, R16 ;  /* 0x00007610ff8a7816 */ /* 0x000fe20000000010 */
[----:B------:R-:W-:Y:S01]  /*3950*/  FMUL.FTZ R152, R157, R115 ;  /* 0x000000739d987220 */ /* 0x000fe20000410000 */
[--C-:B------:R-:W-:Y:S02]  /*3960*/  PRMT R12, RZ, 0x5410, R4.reuse ;  /* 0x00005410ff0c7816 */ /* 0x100fe40000000004 */
[----:B------:R-:W-:Y:S01]  /*3970*/  PRMT R17, RZ, 0x7610, R4 ;  /* 0x00007610ff117816 */ /* 0x000fe20000000004 */
[----:B------:R-:W-:Y:S01]  /*3980*/  FMUL.FTZ R173, R162, R133 ;  /* 0x00000085a2ad7220 */ /* 0x000fe20000410000 */
[----:B------:R-:W-:Y:S01]  /*3990*/  PRMT R16, RZ, 0x5410, R5 ;  /* 0x00005410ff107816 */ /* 0x000fe20000000005 */
[----:B------:R-:W2:Y:S01]  /*39a0*/  MUFU.EX2 R151, R151 ;  /* 0x0000009700977308 */ /* 0x000ea20000000800 */
[----:B0-----:R-:W-:Y:S01]  /*39b0*/  FMUL.FTZ R162, R159, R148 ;  /* 0x000000949fa27220 */ /* 0x001fe20000410000 */
[----:B------:R-:W-:Y:S01]  /*39c0*/  PRMT R122, RZ, 0x7610, R13 ;  /* 0x00007610ff7a7816 */ /* 0x000fe2000000000d */
[----:B------:R-:W-:Y:S01]  /*39d0*/  FMUL.FTZ R153, R157, R100 ;  /* 0x000000649d997220 */ /* 0x000fe20000410000 */
[----:B------:R-:W-:Y:S01]  /*39e0*/  PRMT R158, RZ, 0x5410, R8 ;  /* 0x00005410ff9e7816 */ /* 0x000fe20000000008 */
[----:B------:R-:W-:Y:S01]  /*39f0*/  FMUL.FTZ R17, R17, R94 ;  /* 0x0000005e11117220 */ /* 0x000fe20000410000 */
[----:B------:R-:W-:-:S02]  /*3a00*/  PRMT R124, RZ, 0x5410, R15 ;  /* 0x00005410ff7c7816 */ /* 0x000fc4000000000f */
[----:B------:R-:W-:Y:S01]  /*3a10*/  PRMT R134, RZ, 0x7610, R15 ;  /* 0x00007610ff867816 */ /* 0x000fe2000000000f */
[----:B------:R-:W-:Y:S01]  /*3a20*/  FMUL.FTZ R15, R16, R109 ;  /* 0x0000006d100f7220 */ /* 0x000fe20000410000 */
[----:B------:R-:W-:Y:S01]  /*3a30*/  PRMT R146, RZ, 0x7610, R19 ;  /* 0x00007610ff927816 */ /* 0x000fe20000000013 */
[----:B------:R-:W0:Y:S01]  /*3a40*/  MUFU.EX2 R152, R152 ;  /* 0x0000009800987308 */ /* 0x000e220000000800 */
[----:B-1----:R-:W-:Y:S01]  /*3a50*/  FMUL.FTZ R162, R147, R162 ;  /* 0x000000a293a27220 */ /* 0x002fe20000410000 */
[----:B------:R-:W-:Y:S01]  /*3a60*/  PRMT R175, RZ, 0x7610, R10 ;  /* 0x00007610ffaf7816 */ /* 0x000fe2000000000a */
[-C--:B------:R-:W-:Y:S01]  /*3a70*/  FMUL.FTZ R155, R157, R119.reuse ;  /* 0x000000779d9b7220 */ /* 0x080fe20000410000 */
[----:B------:R-:W-:Y:S01]  /*3a80*/  PRMT R166, RZ, 0x5410, R11 ;  /* 0x00005410ffa67816 */ /* 0x000fe2000000000b */
[----:B------:R-:W-:Y:S02]  /*3a90*/  FMUL.FTZ R165, R158, R119 ;  /* 0x000000779ea57220 */ /* 0x000fe40000410000 */
[----:B------:R-:W-:Y:S01]  /*3aa0*/  FMUL.FTZ R17, R118, R17 ;  /* 0x0000001176117220 */ /* 0x000fe20000410000 */
[----:B------:R-:W-:Y:S01]  /*3ab0*/  PRMT R140, RZ, 0x5410, R18 ;  /* 0x00005410ff8c7816 */ /* 0x000fe20000000012 */
[----:B------:R-:W1:Y:S01]  /*3ac0*/  MUFU.EX2 R153, R153 ;  /* 0x0000009900997308 */ /* 0x000e620000000800 */
[----:B------:R-:W-:-:S02]  /*3ad0*/  PRMT R160, RZ, 0x5410, R9 ;  /* 0x00005410ffa07816 */ /* 0x000fc40000000009 */
[----:B------:R-:W-:-:S03]  /*3ae0*/  PRMT R120, RZ, 0x5410, R14 ;  /* 0x00005410ff787816 */ /* 0x000fc6000000000e */
[----:B------:R-:W-:Y:S02]  /*3af0*/  FMUL.FTZ R169, R160, R127 ;  /* 0x0000007fa0a97220 */ /* 0x000fe40000410000 */
[----:B------:R-:W0:Y:S01]  /*3b00*/  MUFU.EX2 R155, R155 ;  /* 0x0000009b009b7308 */ /* 0x000e220000000800 */
[----:B------:R-:W-:Y:S02]  /*3b10*/  PRMT R126, RZ, 0x7610, R14 ;  /* 0x00007610ff7e7816 */ /* 0x000fe4000000000e */
[----:B------:R-:W-:Y:S02]  /*3b20*/  PRMT R163, RZ, 0x7610, R7 ;  /* 0x00007610ffa37816 */ /* 0x000fe40000000007 */
[----:B------:R-:W-:-:S03]  /*3b30*/  PRMT R167, RZ, 0x7610, R8 ;  /* 0x00007610ffa77816 */ /* 0x000fc60000000008 */
[----:B------:R-:W-:Y:S02]  /*3b40*/  FMUL.FTZ R163, R163, R100 ;  /* 0x00000064a3a37220 */ /* 0x000fe40000410000 */
[----:B------:R-:W-:Y:S02]  /*3b50*/  FMUL.FTZ R181, R157, R133 ;  /* 0x000000859db57220 */ /* 0x000fe40000410000 */
[----:B------:R-:W-:Y:S02]  /*3b60*/  FMUL.FTZ R167, R167, R102 ;  /* 0x00000066a7a77220 */ /* 0x000fe40000410000 */
[----:B------:R-:W-:Y:S01]  /*3b70*/  FMUL.FTZ R168, R128, R165 ;  /* 0x000000a580a87220 */ /* 0x000fe20000410000 */
[----:B------:R-:W-:Y:S01]  /*3b80*/  PRMT R171, RZ, 0x7610, R9 ;  /* 0x00007610ffab7816 */ /* 0x000fe20000000009 */
[----:B------:R-:W-:Y:S01]  /*3b90*/  FMUL.FTZ R174, R157, R106 ;  /* 0x0000006a9dae7220 */ /* 0x000fe20000410000 */
[----:B------:R-:W-:Y:S01]  /*3ba0*/  MUFU.EX2 R181, R181 ;  /* 0x000000b500b57308 */ /* 0x000fe20000000800 */
[----:B------:R-:W-:-:S02]  /*3bb0*/  FMUL.FTZ R165, R138, R167 ;  /* 0x000000a78aa57220 */ /* 0x000fc40000410000 */
[----:B------:R-:W-:Y:S02]  /*3bc0*/  FMUL.FTZ R177, R157, R139 ;  /* 0x0000008b9db17220 */ /* 0x000fe40000410000 */
[----:B------:R-:W-:Y:S02]  /*3bd0*/  FMUL.FTZ R171, R171, R104 ;  /* 0x00000068abab7220 */ /* 0x000fe40000410000 */
[----:B------:R-:W-:Y:S01]  /*3be0*/  FMUL.FTZ R167, R136, R169 ;  /* 0x000000a988a77220 */ /* 0x000fe20000410000 */
[----:B------:R-:W-:Y:S01]  /*3bf0*/  MUFU.EX2 R174, R174 ;  /* 0x000000ae00ae7308 */ /* 0x000fe20000000800 */
[----:B------:R-:W-:Y:S02]  /*3c00*/  FMUL.FTZ R176, R157, R112 ;  /* 0x000000709db07220 */ /* 0x000fe40000410000 */
[----:B------:R-:W-:-:S05]  /*3c10*/  FMUL.FTZ R169, R142, R171 ;  /* 0x000000ab8ea97220 */ /* 0x000fca0000410000 */
[----:B------:R-:W-:Y:S01]  /*3c20*/  MUFU.EX2 R177, R177 ;  /* 0x000000b100b17308 */ /* 0x000fe20000000800 */
[----:B------:R-:W-:-:S07]  /*3c30*/  PRMT R179, RZ, 0x7610, R11 ;  /* 0x00007610ffb37816 */ /* 0x000fce000000000b */
[----:B------:R-:W-:Y:S01]  /*3c40*/  MUFU.EX2 R176, R176 ;  /* 0x000000b000b07308 */ /* 0x000fe20000000800 */
[----:B------:R-:W-:Y:S01]  /*3c50*/  FMUL.FTZ R179, R179, R112 ;  /* 0x00000070b3b37220 */ /* 0x000fe20000410000 */
[----:B------:R-:W-:Y:S01]  /*3c60*/  BSSY B0, `(.L_x_4627) ;  /* 0x000005e000007945 */ /* 0x000fe20003800000 */
[----:B---3--:R-:W-:Y:S04]  /*3c70*/  STS.128 [R0+0x840], R20 ;  /* 0x0008401400007388 */ /* 0x008fe80000000c00 */
[----:B------:R-:W-:Y:S01]  /*3c80*/  STS.128 [R0+0xa40], R24 ;  /* 0x000a401800007388 */ /* 0x000fe20000000c00 */
[----:B------:R-:W-:-:S06]  /*3c90*/  NOP ;  /* 0x0000000000007918 */ /* 0x000fcc0000000000 */
[----:B------:R-:W3:Y:S04]  /*3ca0*/  LDS.128 R20, [R59+0x840] ;  /* 0x000840003b147984 */ /* 0x000ee80000000c00 */
[----:B------:R-:W0:Y:S04]  /*3cb0*/  LDS.128 R24, [R59+0x850] ;  /* 0x000850003b187984 */ /* 0x000e280000000c00 */
[----:B------:R1:W-:Y:S04]  /*3cc0*/  STS [R116+0x35c0], R159 ;  /* 0x0035c09f74007388 */ /* 0x0003e80000000800 */
[----:B------:R-:W-:Y:S01]  /*3cd0*/  BAR.SYNC.DEFER_BLOCKING 0x0 ;  /* 0x0000000000007b1d */ /* 0x000fe20000010000 */
[----:B-1----:R-:W-:Y:S01]  /*3ce0*/  PRMT R116, RZ, 0x5410, R13 ;  /* 0x00005410ff747816 */ /* 0x002fe2000000000d */
[----:B------:R-:W-:-:S04]  /*3cf0*/  FMUL.FTZ R13, R12, R107 ;  /* 0x0000006b0c0d7220 */ /* 0x000fc80000410000 */
[----:B------:R-:W-:Y:S02]  /*3d00*/  FMUL.FTZ R16, R114, R13 ;  /* 0x0000000d72107220 */ /* 0x000fe40000410000 */
[----:B------:R-:W-:Y:S02]  /*3d10*/  FMUL.FTZ R158, R116, R15 ;  /* 0x0000000f749e7220 */ /* 0x000fe40000410000 */
[----:B--2---:R-:W-:Y:S02]  /*3d20*/  FMUL.FTZ R15, R149, R162 ;  /* 0x000000a2950f7220 */ /* 0x004fe40000410000 */
[----:B------:R-:W-:Y:S01]  /*3d30*/  FMUL.FTZ R12, R175, R106 ;  /* 0x0000006aaf0c7220 */ /* 0x000fe20000410000 */
[----:B------:R1:W5:Y:S01]  /*3d40*/  @!P0 LDG.E.64 R34, [R144.64] ;  /* 0x0000000490228981 */ /* 0x000362000c1e1b00 */
[----:B------:R-:W-:Y:S02]  /*3d50*/  FFMA.FTZ R13, R16, R148, R17 ;  /* 0x00000094100d7223 */ /* 0x000fe40000010011 */
[----:B------:R-:W-:Y:S01]  /*3d60*/  FMUL.FTZ R175, R166, R139 ;  /* 0x0000008ba6af7220 */ /* 0x000fe20000410000 */
[----:B-1----:R-:W-:-:S02]  /*3d70*/  PRMT R144, RZ, 0x5410, R19 ;  /* 0x00005410ff907816 */ /* 0x002fc40000000013 */
[----:B------:R-:W-:Y:S02]  /*3d80*/  PRMT R19, RZ, 0x7610, R5 ;  /* 0x00007610ff137816 */ /* 0x000fe40000000005 */
[----:B------:R-:W-:Y:S02]  /*3d90*/  PRMT R145, RZ, 0x7610, R18 ;  /* 0x00007610ff917816 */ /* 0x000fe40000000012 */
[----:B------:R-:W-:Y:S01]  /*3da0*/  PRMT R18, RZ, 0x5410, R6 ;  /* 0x00005410ff127816 */ /* 0x000fe20000000006 */
[----:B------:R-:W-:Y:S01]  /*3db0*/  FMUL.FTZ R19, R19, R96 ;  /* 0x0000006013137220 */ /* 0x000fe20000410000 */
[--C-:B---3--:R-:W-:Y:S01]  /*3dc0*/  PRMT R156, RZ, 0x5410, R23.reuse ;  /* 0x00005410ff9c7816 */ /* 0x108fe20000000017 */
[----:B----4-:R-:W-:Y:S01]  /*3dd0*/  FMUL.FTZ R166, R150, R15 ;  /* 0x0000000f96a67220 */ /* 0x010fe20000410000 */
[----:B------:R-:W-:Y:S01]  /*3de0*/  PRMT R164, RZ, 0x7610, R23 ;  /* 0x00007610ffa47816 */ /* 0x000fe20000000017 */
[----:B------:R-:W-:Y:S01]  /*3df0*/  FMUL.FTZ R160, R122, R19 ;  /* 0x000000137aa07220 */ /* 0x000fe20000410000 */
[--C-:B------:R-:W-:Y:S01]  /*3e00*/  PRMT R178, RZ, 0x5410, R21.reuse ;  /* 0x00005410ffb27816 */ /* 0x100fe20000000015 */
[----:B------:R-:W-:Y:S01]  /*3e10*/  FFMA.FTZ R13, R147, R13, R158 ;  /* 0x0000000d930d7223 */ /* 0x000fe2000001009e */
[----:B------:R-:W-:Y:S01]  /*3e20*/  PRMT R180, RZ, 0x7610, R21 ;  /* 0x00007610ffb47816 */ /* 0x000fe20000000015 */
[----:B------:R-:W-:Y:S01]  /*3e30*/  FMUL.FTZ R21, R18, R111 ;  /* 0x0000006f12157220 */ /* 0x000fe20000410000 */
[----:B------:R-:W-:Y:S01]  /*3e40*/  PRMT R23, RZ, 0x7610, R6 ;  /* 0x00007610ff177816 */ /* 0x000fe20000000006 */
[----:B------:R-:W-:Y:S01]  /*3e50*/  FMUL.FTZ R15, R151, R166 ;  /* 0x000000a6970f7220 */ /* 0x000fe20000410000 */
[----:B------:R-:W-:-:S02]  /*3e60*/  PRMT R182, RZ, 0x5410, R20 ;  /* 0x00005410ffb67816 */ /* 0x000fc40000000014 */
[----:B------:R-:W-:Y:S01]  /*3e70*/  PRMT R184, RZ, 0x7610, R20 ;  /* 0x00007610ffb87816 */ /* 0x000fe20000000014 */
[----:B------:R-:W-:Y:S01]  /*3e80*/  FMUL.FTZ R23, R23, R98 ;  /* 0x0000006217177220 */ /* 0x000fe20000410000 */
[----:B------:R-:W-:Y:S01]  /*3e90*/  ISETP.NE.AND P0, PT, R52, 0x3f, PT ;  /* 0x0000003f3400780c */ /* 0x000fe20003f05270 */
[----:B------:R-:W-:Y:S01]  /*3ea0*/  FMUL.FTZ R19, R120, R21 ;  /* 0x0000001578137220 */ /* 0x000fe20000410000 */
[----:B------:R-:W-:Y:S01]  /*3eb0*/  PRMT R20, RZ, 0x5410, R7 ;  /* 0x00005410ff147816 */ /* 0x000fe20000000007 */
[----:B------:R-:W-:Y:S01]  /*3ec0*/  FFMA.FTZ R13, R149, R13, R160 ;  /* 0x0000000d950d7223 */ /* 0x000fe200000100a0 */
[--C-:B------:R-:W-:Y:S01]  /*3ed0*/  PRMT R154, RZ, 0x5410, R22.reuse ;  /* 0x00005410ff9a7816 */ /* 0x100fe20000000016 */
[----:B0-----:R-:W-:Y:S01]  /*3ee0*/  FMUL.FTZ R170, R152, R15 ;  /* 0x0000000f98aa7220 */ /* 0x001fe20000410000 */
[----:B------:R-:W-:Y:S01]  /*3ef0*/  PRMT R14, RZ, 0x7610, R22 ;  /* 0x00007610ff0e7816 */ /* 0x000fe20000000016 */
[----:B------:R-:W-:Y:S02]  /*3f00*/  FMUL.FTZ R22, R157, R102 ;  /* 0x000000669d167220 */ /* 0x000fe40000410000 */
[----:B------:R-:W-:-:S02]  /*3f10*/  FMUL.FTZ R161, R20, R115 ;  /* 0x0000007314a17220 */ /* 0x000fc40000410000 */
[----:B------:R-:W-:Y:S02]  /*3f20*/  FMUL.FTZ R162, R126, R23 ;  /* 0x000000177ea27220 */ /* 0x000fe40000410000 */
[----:B------:R-:W-:Y:S02]  /*3f30*/  FFMA.FTZ R13, R150, R13, R19 ;  /* 0x0000000d960d7223 */ /* 0x000fe40000010013 */
[----:B------:R-:W-:Y:S02]  /*3f40*/  FMUL.FTZ R18, R157, R127 ;  /* 0x0000007f9d127220 */ /* 0x000fe40000410000 */
[----:B------:R-:W-:Y:S01]  /*3f50*/  FMUL.FTZ R170, R153, R170 ;  /* 0x000000aa99aa7220 */ /* 0x000fe20000410000 */
[----:B------:R-:W0:Y:S01]  /*3f60*/  MUFU.EX2 R22, R22 ;  /* 0x0000001600167308 */ /* 0x000e220000000800 */
[----:B------:R-:W-:Y:S02]  /*3f70*/  FMUL.FTZ R21, R124, R161 ;  /* 0x000000a17c157220 */ /* 0x000fe40000410000 */
[----:B------:R-:W-:-:S02]  /*3f80*/  FFMA.FTZ R13, R151, R13, R162 ;  /* 0x0000000d970d7223 */ /* 0x000fc400000100a2 */
[----:B------:R-:W-:Y:S02]  /*3f90*/  FMUL.FTZ R20, R157, R104 ;  /* 0x000000689d147220 */ /* 0x000fe40000410000 */
[----:B------:R-:W-:Y:S01]  /*3fa0*/  FMUL.FTZ R15, R155, R170 ;  /* 0x000000aa9b0f7220 */ /* 0x000fe20000410000 */
[----:B------:R-:W1:Y:S01]  /*3fb0*/  MUFU.EX2 R18, R18 ;  /* 0x0000001200127308 */ /* 0x000e620000000800 */
[----:B------:R-:W-:Y:S02]  /*3fc0*/  FMUL.FTZ R170, R140, R173 ;  /* 0x000000ad8caa7220 */ /* 0x000fe40000410000 */
[----:B------:R-:W-:Y:S01]  /*3fd0*/  FMUL.FTZ R166, R134, R163 ;  /* 0x000000a386a67220 */ /* 0x000fe20000410000 */
[----:B------:R2:W3:Y:S01]  /*3fe0*/  @P0 LDS R173, [R52.X4+0x3dc4] ;  /* 0x003dc40034ad0984 */ /* 0x0004e20000004800 */
[----:B------:R-:W-:-:S03]  /*3ff0*/  FFMA.FTZ R13, R152, R13, R21 ;  /* 0x0000000d980d7223 */ /* 0x000fc60000010015 */
[----:B------:R-:W4:Y:S01]  /*4000*/  MUFU.EX2 R20, R20 ;  /* 0x0000001400147308 */ /* 0x000f220000000800 */
[----:B------:R-:W-:-:S04]  /*4010*/  FFMA.FTZ R13, R153, R13, R166 ;  /* 0x0000000d990d7223 */ /* 0x000fc800000100a6 */
[----:B------:R-:W-:Y:S02]  /*4020*/  FFMA.FTZ R13, R155, R13, R168 ;  /* 0x0000000d9b0d7223 */ /* 0x000fe400000100a8 */
[C---:B0-----:R-:W-:Y:S02]  /*4030*/  FMUL.FTZ R15, R22.reuse, R15 ;  /* 0x0000000f160f7220 */ /* 0x041fe40000410000 */
[----:B------:R-:W-:Y:S02]  /*4040*/  FFMA.FTZ R13, R22, R13, R165 ;  /* 0x0000000d160d7223 */ /* 0x000fe400000100a5 */
[C---:B-1----:R-:W-:Y:S02]  /*4050*/  FMUL.FTZ R15, R18.reuse, R15 ;  /* 0x0000000f120f7220 */ /* 0x042fe40000410000 */
[----:B------:R-:W-:Y:S02]  /*4060*/  FFMA.FTZ R13, R18, R13, R167 ;  /* 0x0000000d120d7223 */ /* 0x000fe400000100a7 */
[----:B------:R-:W-:-:S02]  /*4070*/  FMUL.FTZ R171, R145, R12 ;  /* 0x0000000c91ab7220 */ /* 0x000fc40000410000 */
[C---:B----4-:R-:W-:Y:S02]  /*4080*/  FMUL.FTZ R12, R20.reuse, R15 ;  /* 0x0000000f140c7220 */ /* 0x050fe40000410000 */
[----:B------:R-:W-:Y:S02]  /*4090*/  FFMA.FTZ R13, R20, R13, R169 ;  /* 0x0000000d140d7223 */ /* 0x000fe400000100a9 */
[C---:B------:R-:W-:Y:S02]  /*40a0*/  FMUL.FTZ R15, R181.reuse, R12 ;  /* 0x0000000cb50f7220 */ /* 0x040fe40000410000 */
[----:B------:R-:W-:Y:S02]  /*40b0*/  FFMA.FTZ R13, R181, R13, R170 ;  /* 0x0000000db50d7223 */ /* 0x000fe400000100aa */
[----:B------:R-:W-:Y:S02]  /*40c0*/  FMUL.FTZ R172, R144, R175 ;  /* 0x000000af90ac7220 */ /* 0x000fe40000410000 */
[----:B------:R-:W-:-:S02]  /*40d0*/  FMUL.FTZ R12, R174, R15 ;  /* 0x0000000fae0c7220 */ /* 0x000fc40000410000 */
[----:B------:R-:W-:Y:S02]  /*40e0*/  FFMA.FTZ R13, R174, R13, R171 ;  /* 0x0000000dae0d7223 */ /* 0x000fe400000100ab */
[----:B------:R-:W-:Y:S02]  /*40f0*/  FMUL.FTZ R175, R146, R179 ;  /* 0x000000b392af7220 */ /* 0x000fe40000410000 */
[C---:B------:R-:W-:Y:S02]  /*4100*/  FMUL.FTZ R15, R177.reuse, R12 ;  /* 0x0000000cb10f7220 */ /* 0x040fe40000410000 */
[----:B------:R-:W-:Y:S01]  /*4110*/  FFMA.FTZ R13, R177, R13, R172 ;  /* 0x0000000db10d7223 */ /* 0x000fe200000100ac */
[--C-:B------:R-:W-:Y:S01]  /*4120*/  PRMT R186, RZ, 0x5410, R24.reuse ;  /* 0x00005410ffba7816 */ /* 0x100fe20000000018 */
[C---:B------:R-:W-:Y:S01]  /*4130*/  FMUL.FTZ R12, R176.reuse, R15 ;  /* 0x0000000fb00c7220 */ /* 0x040fe20000410000 */
[----:B------:R-:W-:Y:S01]  /*4140*/  PRMT R188, RZ, 0x7610, R24 ;  /* 0x00007610ffbc7816 */ /* 0x000fe20000000018 */
[----:B------:R-:W-:Y:S01]  /*4150*/  FFMA.FTZ R13, R176, R13, R175 ;  /* 0x0000000db00d7223 */ /* 0x000fe200000100af */
[----:B------:R-:W-:-:S02]  /*4160*/  PRMT R190, RZ, 0x5410, R25 ;  /* 0x00005410ffbe7816 */ /* 0x000fc40000000019 */
[----:B------:R-:W-:Y:S02]  /*4170*/  PRMT R192, RZ, 0x7610, R25 ;  /* 0x00007610ffc07816 */ /* 0x000fe40000000019 */
[--C-:B------:R-:W-:Y:S02]  /*4180*/  PRMT R194, RZ, 0x5410, R26.reuse ;  /* 0x00005410ffc27816 */ /* 0x100fe4000000001a */
[----:B------:R-:W-:Y:S02]  /*4190*/  PRMT R196, RZ, 0x7610, R26 ;  /* 0x00007610ffc47816 */ /* 0x000fe4000000001a */
[--C-:B------:R-:W-:Y:S02]  /*41a0*/  PRMT R198, RZ, 0x5410, R27.reuse ;  /* 0x00005410ffc67816 */ /* 0x100fe4000000001b */
[----:B------:R-:W-:Y:S01]  /*41b0*/  PRMT R200, RZ, 0x7610, R27 ;  /* 0x00007610ffc87816 */ /* 0x000fe2000000001b */
[----:B------:R-:W-:Y:S05]  /*41c0*/  @P0 BRA `(.L_x_4628) ;  /* 0x0000007000000947 */ /* 0x000fea0003800000 */
[----:B--23--:R-:W-:Y:S02]  /*41d0*/  ISETP.NE.AND P0, PT, R39, c[0x0][0x174], PT ;  /* 0x00005d0027007a0c */ /* 0x00cfe40003f05270 */
[----:B------:R-:W-:-:S11]  /*41e0*/  MOV R173, 0x3f800000 ;  /* 0x3f80000000ad7802 */ /* 0x000fd60000000f00 */
[----:B------:R-:W-:-:S04]  /*41f0*/  @P0 LEA.HI R15, R39, R39, RZ, 0x1 ;  /* 0x00000027270f0211 */ /* 0x000fc800078f08ff */
[----:B------:R-:W-:-:S04]  /*4200*/  @P0 LOP3.LUT R24, R15, 0xfffffe, RZ, 0xc0, !PT ;  /* 0x00fffffe0f180812 */ /* 0x000fc800078ec0ff */
[----:B------:R-:W-:-:S04]  /*4210*/  @P0 IADD3 R24, -R24, R39, RZ ;  /* 0x0000002718180210 */ /* 0x000fc80007ffe1ff */
[----:B------:R-:W-:-:S05]  /*4220*/  @P0 LEA R24, R24, R143, 0x8 ;  /* 0x0000008f18180211 */ /* 0x000fca00078e40ff */
[----:B------:R0:W1:Y:S02]  /*4230*/  @P0 LDS R173, [R24.X4+0x35c0] ;  /* 0x0035c00018ad0984 */ /* 0x0000640000004800 */
.L_x_4628:
[----:B--23--:R-:W-:Y:S05]  /*4240*/  BSYNC B0 ;  /* 0x0000000000007941 */ /* 0x00cfea0003800000 */
.L_x_4627:
[----:B------:R-:W-:Y:S01]  /*4250*/  ISETP.GT.U32.AND P0, PT, R52, 0x1f, PT ;  /* 0x0000001f3400780c */ /* 0x000fe20003f04070 */
[----:B------:R2:W-:Y:S01]  /*4260*/  STS.64 [R52.X8+0x31b0], R12 ;  /* 0x0031b00c34007388 */ /* 0x0005e20000008a00 */
[----:B------:R-:W-:Y:S01]  /*4270*/  BSSY B0, `(.L_x_4629) ;  /* 0x000004e000007945 */ /* 0x000fe20003800000 */
[----:B------:R-:W-:Y:S02]  /*4280*/  FMUL.FTZ R25, R93, R182 ;  /* 0x000000b65d197220 */ /* 0x000fe40000410000 */
[----:B------:R-:W-:Y:S02]  /*4290*/  FMUL.FTZ R26, R97, R178 ;  /* 0x000000b2611a7220 */ /* 0x000fe40000410000 */
[----:B------:R-:W-:Y:S02]  /*42a0*/  FMUL.FTZ R27, R99, R180 ;  /* 0x000000b4631b7220 */ /* 0x000fe40000410000 */
[----:B0-----:R-:W-:Y:S02]  /*42b0*/  FMUL.FTZ R24, R95, R184 ;  /* 0x000000b85f187220 */ /* 0x001fe40000410000 */
        /* <DEDUP_REMOVED lines=19> */
.L_x_4682:
        /* <DEDUP_REMOVED lines=24> */
.L_x_4683:
        /* <DEDUP_REMOVED lines=10> */
[----:B-1---5:R-:W-:Y:S05]  /*4610*/  CALL.REL.NOINC `($__internal_187_$__cuda_sm70_shflsync_idx_p) ;  /* 0x00004a5000007944 */ /* 0x022fea0003c00000 */
.L_x_4633:
[----:B------:R-:W-:Y:S05]  /*4620*/  BRA.CONV ~URZ, `(.L_x_4634) ;  /* 0x000000637f007947 */ /* 0x000fea000b800000 */
[----:B0-----:R-:W-:Y:S01]  /*4630*/  HFMA2.MMA R190, -RZ, RZ, 0, 1.847743988037109375e-06 ;  /* 0x0000001fffbe7435 */ /* 0x001fe200000001ff */
[----:B------:R-:W-:-:S02]  /*4640*/  MOV R189, R15 ;  /* 0x0000000f00bd7202 */ /* 0x000fc40000000f00 */
[----:B-1----:R-:W-:Y:S02]  /*4650*/  MOV R188, 0x1f ;  /* 0x0000001f00bc7802 */ /* 0x002fe40000000f00 */
[----:B------:R-:W-:Y:S02]  /*4660*/  MOV R191, 0xffffffff ;  /* 0xffffffff00bf7802 */ /* 0x000fe40000000f00 */
[----:B------:R-:W-:Y:S02]  /*4670*/  MOV R12, 0x4690 ;  /* 0x00004690000c7802 */ /* 0x000fe40000000f00 */
[----:B-----5:R-:W-:Y:S05]  /*4680*/  CALL.REL.NOINC `($__internal_187_$__cuda_sm70_shflsync_idx_p) ;  /* 0x000049e000007944 */ /* 0x020fea0003c00000 */
.L_x_4634:
[----:B------:R-:W-:Y:S05]  /*4690*/  BRA.DIV ~URZ, `(.L_x_4635) ;  /* 0x000040127f007947 */ /* 0x000fea000b800000 */
[----:B-----5:R-:W2:Y:S04]  /*46a0*/  SHFL.IDX PT, R34, R34, RZ, 0x1f ;  /* 0x00001fff22227589 */ /* 0x020ea800000e0000 */
[----:B------:R3:W4:Y:S04]  /*46b0*/  SHFL.IDX PT, R13, R35, RZ, 0x1f ;  /* 0x00001fff230d7589 */ /* 0x00072800000e0000 */
[----:B------:R3:W0:Y:S04]  /*46c0*/  SHFL.UP PT, R161, R163, 0x1, RZ ;  /* 0x04200000a3a17989 */ /* 0x00062800000e00ff */
[----:B------:R3:W1:Y:S02]  /*46d0*/  SHFL.UP PT, R184, R15, 0x1, RZ ;  /* 0x042000000fb87989 */ /* 0x00066400000e00ff */
.L_x_4684:
[----:B---3--:R-:W3:Y:S01]  /*46e0*/  LDS.64 R14, [R52.X16+0x31b0] ;  /* 0x0031b000340e7984 */ /* 0x008ee2000000ca00 */
[----:B--2---:R-:W-:Y:S01]  /*46f0*/  MOV R12, R34 ;  /* 0x00000022000c7202 */ /* 0x004fe20000000f00 */
[----:B01--4-:R-:W-:-:S04]  /*4700*/  @P1 FFMA.FTZ R13, R13, R161, R184 ;  /* 0x000000a10d0d1223 */ /* 0x013fc800000100b8 */
[----:B------:R-:W-:Y:S02]  /*4710*/  @P1 FMUL.FTZ R12, R12, R161 ;  /* 0x000000a10c0c1220 */ /* 0x000fe40000410000 */
[C---:B---3--:R-:W-:Y:S02]  /*4720*/  FFMA.FTZ R15, R14.reuse, R13, R15 ;  /* 0x0000000d0e0f7223 */ /* 0x048fe4000001000f */
[----:B------:R-:W-:-:S05]  /*4730*/  FMUL.FTZ R14, R14, R12 ;  /* 0x0000000c0e0e7220 */ /* 0x000fca0000410000 */
[----:B------:R0:W-:Y:S02]  /*4740*/  STS.128 [R52.X16+0x31b0], R12 ;  /* 0x0031b00c34007388 */ /* 0x0001e4000000cc00 */
.L_x_4630:
[----:B--2---:R-:W-:Y:S05]  /*4750*/  BSYNC B0 ;  /* 0x0000000000007941 */ /* 0x004fea0003800000 */
.L_x_4629:
        /* <DEDUP_REMOVED lines=70> */
.L_x_4685:
        /* <DEDUP_REMOVED lines=26> */
.L_x_4686:
        /* <DEDUP_REMOVED lines=11> */
.L_x_4637:
[----:B01----:R-:W-:Y:S05]  /*4e10*/  BSYNC B0 ;  /* 0x0000000000007941 */ /* 0x003fea0003800000 */
.L_x_4636:
[----:B------:R-:W-:Y:S01]  /*4e20*/  WARPSYNC 0xffffffff ;  /* 0xffffffff00007948 */ /* 0x000fe20003800000 */
[----:B------:R-:W-:Y:S01]  /*4e30*/  BAR.SYNC.DEFER_BLOCKING 0x0 ;  /* 0x0000000000007b1d */ /* 0x000fe20000010000 */
[----:B------:R-:W-:Y:S01]  /*4e40*/  HFMA2.MMA R13, -RZ, RZ, 0, 0 ;  /* 0x00000000ff0d7435 */ /* 0x000fe200000001ff */
[C---:B------:R-:W-:Y:S01]  /*4e50*/  IMAD R15, R132.reuse, c[0x0][0x298], RZ ;  /* 0x0000a600840f7a24 */ /* 0x040fe200078e02ff */
[----:B------:R-:W-:Y:S01]  /*4e60*/  LEA R189, R39, 0xfffffc00, 0xa ;  /* 0xfffffc0027bd7811 */ /* 0x000fe200078e50ff */
[----:B------:R-:W-:Y:S01]  /*4e70*/  IMAD R21, R132, c[0x0][0x2b8], RZ ;  /* 0x0000ae0084157a24 */ /* 0x000fe200078e02ff */
[----:B------:R-:W-:Y:S01]  /*4e80*/  ISETP.NE.AND P3, PT, R52, RZ, PT ;  /* 0x000000ff3400720c */ /* 0x000fe20003f65270 */
[C---:B------:R-:W-:Y:S01]  /*4e90*/  IMAD R19, R54.reuse, c[0x0][0x29c], R15 ;  /* 0x0000a70036137a24 */ /* 0x040fe200078e020f */
[----:B------:R-:W-:Y:S01]  /*4ea0*/  PRMT R205, RZ, 0x7610, R8 ;  /* 0x00007610ffcd7816 */ /* 0x000fe20000000008 */
[----:B------:R-:W-:Y:S01]  /*4eb0*/  IMAD R21, R54, c[0x0][0x2bc], R21 ;  /* 0x0000af0036157a24 */ /* 0x000fe200078e0215 */
[C---:B------:R-:W-:Y:S01]  /*4ec0*/  IADD3 R233, R52.reuse, 0x200, RZ ;  /* 0x0000020034e97810 */ /* 0x040fe20007ffe0ff */
[----:B------:R-:W-:Y:S01]  /*4ed0*/  FMUL.FTZ R222, R95, R34 ;  /* 0x000000225fde7220 */ /* 0x000fe20000410000 */
[C---:B------:R-:W-:Y:S01]  /*4ee0*/  IADD3 R229, R52.reuse, 0x380, RZ ;  /* 0x0000038034e57810 */ /* 0x040fe20007ffe0ff */
[----:B------:R-:W-:Y:S01]  /*4ef0*/  FMUL.FTZ R206, R205, R102 ;  /* 0x00000066cdce7220 */ /* 0x000fe20000410000 */
[----:B------:R-:W-:Y:S01]  /*4f00*/  IADD3 R231, R52, 0x3c0, RZ ;  /* 0x000003c034e77810 */ /* 0x000fe20007ffe0ff */
[----:B------:R-:W-:Y:S01]  /*4f10*/  BSSY B0, `(.L_x_4640) ;  /* 0x0000109000007945 */ /* 0x000fe20003800000 */
[----:B------:R-:W-:-:S02]  /*4f20*/  LEA.HI.SX32 R212, R233, R52, 0x1b ;  /* 0x00000034e9d47211 */ /* 0x000fc400078fdaff */
[-C--:B------:R-:W-:Y:S01]  /*4f30*/  LEA.HI.SX32 R220, R231, R52.reuse, 0x1b ;  /* 0x00000034e7dc7211 */ /* 0x080fe200078fdaff */
[----:B------:R-:W0:Y:S04]  /*4f40*/  LDS R12, [R52.X8+0x33c4] ;  /* 0x0033c400340c7984 */ /* 0x000e280000008800 */
[----:B------:R1:W-:Y:S01]  /*4f50*/  @!P3 STS.64 [R143.X8+0x3ec0], R16 ;  /* 0x003ec0108f00b388 */ /* 0x0003e20000008a00 */
[----:B0-----:R-:W-:Y:S01]  /*4f60*/  FFMA.FTZ R173, R12, R173, R182 ;  /* 0x000000ad0cad7223 */ /* 0x001fe200000100b6 */
[----:B------:R-:W-:-:S03]  /*4f70*/  MOV R12, R52 ;  /* 0x00000034000c7202 */ /* 0x000fc60000000f00 */
[----:B------:R-:W-:Y:S02]  /*4f80*/  FFMA.FTZ R175, R176, R173, R187 ;  /* 0x000000adb0af7223 */ /* 0x000fe400000100bb */
[----:B------:R-:W-:-:S04]  /*4f90*/  IMAD.WIDE.U32 R14, R54, c[0x0][0x298], R12 ;  /* 0x0000a600360e7a25 */ /* 0x000fc800078e000c */
[----:B------:R-:W-:Y:S01]  /*4fa0*/  FFMA.FTZ R177, R177, R175, R180 ;  /* 0x000000afb1b17223 */ /* 0x000fe200000100b4 */
[----:B------:R-:W-:Y:S01]  /*4fb0*/  IADD3 R15, R15, R19, RZ ;  /* 0x000000130f0f7210 */ /* 0x000fe20007ffe0ff */
[----:B------:R-:W-:Y:S01]  /*4fc0*/  IMAD.WIDE.U32 R12, R54, c[0x0][0x2b8], R12 ;  /* 0x0000ae00360c7a25 */ /* 0x000fe200078e000c */
[----:B------:R-:W-:-:S03]  /*4fd0*/  PRMT R180, RZ, 0x5410, R9 ;  /* 0x00005410ffb47816 */ /* 0x000fc60000000009 */
[----:B------:R-:W-:Y:S01]  /*4fe0*/  FFMA.FTZ R179, R174, R177, R179 ;  /* 0x000000b1aeb37223 */ /* 0x000fe200000100b3 */
[----:B------:R-:W-:Y:S01]  /*4ff0*/  IADD3 R13, R13, R21, RZ ;  /* 0x000000150d0d7210 */ /* 0x000fe20007ffe0ff */
[----:B------:R-:W-:Y:S02]  /*5000*/  IMAD R174, R130, c[0x0][0x2a0], RZ ;  /* 0x0000a80082ae7a24 */ /* 0x000fe400078e02ff */
[----:B------:R-:W-:Y:S01]  /*5010*/  FFMA.FTZ R181, R181, R179, R178 ;  /* 0x000000b3b5b57223 */ /* 0x000fe200000100b2 */
[----:B------:R-:W-:Y:S01]  /*5020*/  PRMT R178, RZ, 0x5410, R8 ;  /* 0x00005410ffb27816 */ /* 0x000fe20000000008 */
[----:B------:R-:W-:Y:S02]  /*5030*/  IMAD R19, R53, c[0x0][0x2a4], R174 ;  /* 0x0000a90035137a24 */ /* 0x000fe400078e02ae */
[----:B------:R-:W-:Y:S02]  /*5040*/  FFMA.FTZ R183, R20, R181, R183 ;  /* 0x000000b514b77223 */ /* 0x000fe400000100b7 */
[----:B------:R-:W-:-:S02]  /*5050*/  IMAD R20, R130, c[0x0][0x2c0], RZ ;  /* 0x0000b00082147a24 */ /* 0x000fc400078e02ff */
[----:B------:R-:W-:-:S04]  /*5060*/  IMAD.WIDE.U32 R14, R53, c[0x0][0x2a0], R14 ;  /* 0x0000a800350e7a25 */ /* 0x000fc800078e000e */
[----:B------:R-:W-:Y:S01]  /*5070*/  IMAD R191, R53, c[0x0][0x2c4], R20 ;  /* 0x0000b10035bf7a24 */ /* 0x000fe200078e0214 */
[----:B------:R-:W-:Y:S01]  /*5080*/  IADD3 R176, R15, R19, RZ ;  /* 0x000000130fb07210 */ /* 0x000fe20007ffe0ff */
[----:B------:R-:W-:Y:S01]  /*5090*/  IMAD.WIDE.U32 R20, R53, c[0x0][0x2c0], R12 ;  /* 0x0000b00035147a25 */ /* 0x000fe200078e000c */
[----:B------:R-:W-:Y:S02]  /*50a0*/  IADD3 R12, P0, R189, R14, RZ ;  /* 0x0000000ebd0c7210 */ /* 0x000fe40007f1e0ff */
[----:B------:R-:W-:Y:S01]  /*50b0*/  SHF.R.S32.HI R15, RZ, 0x1f, R189 ;  /* 0x0000001fff0f7819 */ /* 0x000fe200000114bd */
[----:B------:R-:W-:Y:S01]  /*50c0*/  FFMA.FTZ R185, R18, R183, R185 ;  /* 0x000000b712b97223 */ /* 0x000fe200000100b9 */
[----:B------:R-:W-:Y:S01]  /*50d0*/  LEA R18, P1, R14, c[0x0][0x318], 0x2 ;  /* 0x0000c6000e127a11 */ /* 0x000fe200078210ff */
[----:B------:R-:W-:Y:S01]  /*50e0*/  FMUL.FTZ R200, R181, R104 ;  /* 0x00000068b5c87220 */ /* 0x000fe20000410000 */
[----:B------:R-:W-:Y:S01]  /*50f0*/  IADD3 R174, R21, R191, RZ ;  /* 0x000000bf15ae7210 */ /* 0x000fe20007ffe0ff */
[----:B------:R-:W-:Y:S01]  /*5100*/  FFMA.FTZ R187, R22, R185, R23 ;  /* 0x000000b916bb7223 */ /* 0x000fe20000010017 */
[----:B------:R-:W-:Y:S01]  /*5110*/  LEA R22, P2, R20, c[0x0][0x320], 0x2 ;  /* 0x0000c80014167a11 */ /* 0x000fe200078410ff */
[----:B------:R-:W-:Y:S01]  /*5120*/  FMUL.FTZ R207, R179, R133 ;  /* 0x00000085b3cf7220 */ /* 0x000fe20000410000 */
[----:B------:R-:W-:Y:S01]  /*5130*/  IADD3 R21, R38, -c[0x0][0x174], RZ ;  /* 0x80005d0026157a10 */ /* 0x000fe20007ffe0ff */
[----:B------:R-:W-:Y:S01]  /*5140*/  FFMA.FTZ R155, R155, R187, R164 ;  /* 0x000000bb9b9b7223 */ /* 0x000fe200000100a4 */
[----:B------:R-:W-:Y:S01]  /*5150*/  LEA.HI.X R19, R14, c[0x0][0x31c], R176, 0x2, P1 ;  /* 0x0000c7000e137a11 */ /* 0x000fe200008f14b0 */
[----:B------:R-:W-:Y:S01]  /*5160*/  FMUL.FTZ R204, R177, R106 ;  /* 0x0000006ab1cc7220 */ /* 0x000fe20000410000 */
[----:B------:R-:W-:Y:S01]  /*5170*/  IADD3 R14, P1, R189, R20, RZ ;  /* 0x00000014bd0e7210 */ /* 0x000fe20007f3e0ff */
[----:B------:R-:W-:Y:S01]  /*5180*/  IMAD R21, R21, -0x400, RZ ;  /* 0xfffffc0015157824 */ /* 0x000fe200078e02ff */
[----:B------:R-:W-:Y:S01]  /*5190*/  LEA.HI.X R23, R20, c[0x0][0x324], R174, 0x2, P2 ;  /* 0x0000c90014177a11 */ /* 0x000fe200010f14ae */
[----:B------:R-:W-:Y:S01]  /*51a0*/  FFMA.FTZ R153, R153, R155, R156 ;  /* 0x0000009b99997223 */ /* 0x000fe2000001009c */
[----:B------:R-:W-:Y:S01]  /*51b0*/  SHF.L.U64.HI R20, R141, 0x2, R110 ;  /* 0x000000028d147819 */ /* 0x000fe2000001026e */
[----:B------:R-:W-:Y:S01]  /*51c0*/  IMAD.WIDE R18, R21, 0x4, R18 ;  /* 0x0000000415127825 */ /* 0x000fe200078e0212 */
[----:B------:R-:W-:-:S02]  /*51d0*/  IADD3.X R13, R15, R176, RZ, P0, !PT ;  /* 0x000000b00f0d7210 */ /* 0x000fc400007fe4ff */
[----:B------:R-:W-:Y:S01]  /*51e0*/  IADD3.X R15, R15, R174, RZ, P1, !PT ;  /* 0x000000ae0f0f7210 */ /* 0x000fe20000ffe4ff */
[----:B------:R-:W-:Y:S01]  /*51f0*/  IMAD.WIDE R22, R21, 0x4, R22 ;  /* 0x0000000415167825 */ /* 0x000fe200078e0216 */
[----:B------:R-:W-:Y:S02]  /*5200*/  SHF.L.U32 R21, R141, 0x2, RZ ;  /* 0x000000028d157819 */ /* 0x000fe400000006ff */
[----:B------:R-:W-:Y:S01]  /*5210*/  PRMT R174, RZ, 0x5410, R6 ;  /* 0x00005410ffae7816 */ /* 0x000fe20000000006 */
[C---:B------:R-:W-:Y:S01]  /*5220*/  IMAD R156, R20.reuse, c[0x0][0x2b0], RZ ;  /* 0x0000ac00149c7a24 */ /* 0x040fe200078e02ff */
[----:B------:R-:W-:Y:S01]  /*5230*/  PRMT R176, RZ, 0x5410, R7 ;  /* 0x00005410ffb07816 */ /* 0x000fe20000000007 */
[----:B------:R-:W-:Y:S01]  /*5240*/  IMAD R20, R20, c[0x0][0x2d0], RZ ;  /* 0x0000b40014147a24 */ /* 0x000fe200078e02ff */
[----:B------:R-:W-:Y:S01]  /*5250*/  IADD3 R189, -R189, c[0x0][0x168], -R52 ;  /* 0x00005a00bdbd7a10 */ /* 0x000fe20007ffe934 */
[----:B------:R-:W-:Y:S02]  /*5260*/  FFMA.FTZ R157, R152, R153, R157 ;  /* 0x00000099989d7223 */ /* 0x000fe4000001009d */
        /* <DEDUP_REMOVED lines=10> */
[----:B------:R-:W-:Y:S01]  /*5310*/  FFMA.FTZ R191, R151, R157, R154 ;  /* 0x0000009d97bf7223 */ /* 0x000fe2000001009a */
[----:B------:R-:W-:Y:S01]  /*5320*/  PRMT R151, RZ, 0x7610, R11 ;  /* 0x00007610ff977816 */ /* 0x000fe2000000000b */
[----:B------:R-:W-:Y:S01]  /*5330*/  FMUL.FTZ R152, R173, R112 ;  /* 0x00000070ad987220 */ /* 0x000fe20000410000 */
[----:B------:R-:W-:Y:S01]  /*5340*/  IADD3 R21, R21, R195, RZ ;  /* 0x000000c315157210 */ /* 0x000fe20007ffe0ff */
[----:B------:R-:W-:Y:S01]  /*5350*/  FFMA.FTZ R27, R150, R191, R27 ;  /* 0x000000bf961b7223 */ /* 0x000fe2000001001b */
[----:B------:R-:W-:Y:S01]  /*5360*/  LEA.HI.SX32 R22, R22, R22, 0x1b ;  /* 0x0000001616167211 */ /* 0x000fe200078fdaff */
[----:B------:R-:W-:Y:S01]  /*5370*/  FMUL.FTZ R195, R151, R152 ;  /* 0x0000009897c37220 */ /* 0x000fe20000410000 */
[----:B------:R-:W-:Y:S01]  /*5380*/  PRMT R150, RZ, 0x5410, R11 ;  /* 0x00005410ff967816 */ /* 0x000fe2000000000b */
[----:B------:R-:W-:Y:S01]  /*5390*/  FFMA.FTZ R193, R149, R27, R26 ;  /* 0x0000001b95c17223 */ /* 0x000fe2000001001a */
[----:B------:R-:W-:Y:S01]  /*53a0*/  PRMT R26, RZ, 0x5410, R10 ;  /* 0x00005410ff1a7816 */ /* 0x000fe2000000000a */
[----:B------:R-:W-:Y:S01]  /*53b0*/  FMUL.FTZ R211, R156, R109 ;  /* 0x0000006d9cd37220 */ /* 0x000fe20000410000 */
[----:B------:R0:W-:Y:S01]  /*53c0*/  STS [R22.X4+0x10bc], R195 ;  /* 0x0010bcc316007388 */ /* 0x0001e20000004800 */
[----:B------:R-:W-:Y:S01]  /*53d0*/  FFMA.FTZ R147, R147, R193, R24 ;  /* 0x000000c193937223 */ /* 0x000fe20000010018 */
[----:B------:R-:W-:Y:S01]  /*53e0*/  PRMT R24, RZ, 0x5410, R4 ;  /* 0x00005410ff187816 */ /* 0x000fe20000000004 */
[----:B------:R-:W-:Y:S01]  /*53f0*/  FMUL.FTZ R199, R26, R207 ;  /* 0x000000cf1ac77220 */ /* 0x000fe20000410000 */
[----:B------:R-:W-:Y:S01]  /*5400*/  PRMT R149, RZ, 0x7610, R10 ;  /* 0x00007610ff957816 */ /* 0x000fe2000000000a */
[----:B------:R-:W-:Y:S01]  /*5410*/  FFMA.FTZ R197, R148, R147, R25 ;  /* 0x0000009394c57223 */ /* 0x000fe20000010019 */
[----:B------:R-:W-:Y:S01]  /*5420*/  PRMT R25, RZ, 0x7610, R4 ;  /* 0x00007610ff197816 */ /* 0x000fe20000000004 */
[----:B------:R-:W-:Y:S01]  /*5430*/  FMUL.FTZ R148, R24, R107 ;  /* 0x0000006b18947220 */ /* 0x000fe20000410000 */
[----:B------:R2:W-:Y:S01]  /*5440*/  STS [R22.X4+0x10b0], R199 ;  /* 0x0010b0c716007388 */ /* 0x0005e20000004800 */
[-C--:B-1----:R-:W-:Y:S01]  /*5450*/  FMUL.FTZ R16, R147, R94.reuse ;  /* 0x0000005e93107220 */ /* 0x082fe20000410000 */
[----:B0-----:R-:W-:Y:S01]  /*5460*/  PRMT R195, RZ, 0x7610, R9 ;  /* 0x00007610ffc37816 */ /* 0x001fe20000000009 */
[----:B------:R-:W-:Y:S01]  /*5470*/  FMUL.FTZ R209, R25, R94 ;  /* 0x0000005e19d17220 */ /* 0x000fe20000410000 */
[----:B------:R-:W-:Y:S01]  /*5480*/  ISETP.GE.AND P2, PT, R189, 0x81, PT ;  /* 0x00000081bd00780c */ /* 0x000fe20003f46270 */
[----:B------:R-:W-:-:S02]  /*5490*/  FFMA.FTZ R148, R114, -R148, R35 ;  /* 0x8000009472947223 */ /* 0x000fc40000010023 */
[----:B------:R-:W-:Y:S02]  /*54a0*/  FMUL.FTZ R17, R195, R200 ;  /* 0x000000c8c3117220 */ /* 0x000fe40000410000 */
[----:B------:R-:W-:Y:S01]  /*54b0*/  FFMA.FTZ R154, R118, -R209, R34 ;  /* 0x800000d1769a7223 */ /* 0x000fe20000010022 */
[----:B--2---:R-:W-:Y:S01]  /*54c0*/  PRMT R199, RZ, 0x7610, R5 ;  /* 0x00007610ffc77816 */ /* 0x004fe20000000005 */
[----:B------:R-:W-:Y:S01]  /*54d0*/  FMUL.FTZ R201, R149, R204 ;  /* 0x000000cc95c97220 */ /* 0x000fe20000410000 */
[----:B------:R0:W-:Y:S01]  /*54e0*/  STS [R22.X4+0x10ac], R17 ;  /* 0x0010ac1116007388 */ /* 0x0001e20000004800 */
[----:B------:R-:W-:Y:S02]  /*54f0*/  FFMA.FTZ R164, R116, -R211, R158 ;  /* 0x800000d374a47223 */ /* 0x000fe4000001009e */
[----:B------:R-:W-:Y:S01]  /*5500*/  FMUL.FTZ R182, R199, R96 ;  /* 0x00000060c7b67220 */ /* 0x000fe20000410000 */
[----:B------:R1:W-:Y:S01]  /*5510*/  STS [R22.X4+0x10b4], R201 ;  /* 0x0010b4c916007388 */ /* 0x0003e20000004800 */
[----:B------:R-:W-:-:S02]  /*5520*/  FMUL.FTZ R211, R193, R109 ;  /* 0x0000006dc1d37220 */ /* 0x000fc40000410000 */
[----:B------:R-:W-:Y:S02]  /*5530*/  FMUL.FTZ R23, R175, R139 ;  /* 0x0000008baf177220 */ /* 0x000fe40000410000 */
[----:B------:R-:W-:Y:S02]  /*5540*/  FMUL.FTZ R213, R174, R111 ;  /* 0x0000006faed57220 */ /* 0x000fe40000410000 */
[----:B0-----:R-:W-:Y:S02]  /*5550*/  FMUL.FTZ R17, R197, R107 ;  /* 0x0000006bc5117220 */ /* 0x001fe40000410000 */
[----:B------:R-:W-:Y:S01]  /*5560*/  FFMA.FTZ R182, R122, -R182, R159 ;  /* 0x800000b67ab67223 */ /* 0x000fe2000001009f */
[----:B-1----:R-:W-:Y:S01]  /*5570*/  PRMT R201, RZ, 0x7610, R6 ;  /* 0x00007610ffc97816 */ /* 0x002fe20000000006 */
[----:B------:R-:W-:Y:S02]  /*5580*/  FFMA.FTZ R209, R148, R17, RZ ;  /* 0x0000001194d17223 */ /* 0x000fe400000100ff */
[----:B------:R-:W-:-:S02]  /*5590*/  FMUL.FTZ R202, R27, R96 ;  /* 0x000000601bca7220 */ /* 0x000fc40000410000 */
[----:B------:R-:W-:Y:S02]  /*55a0*/  FFMA.FTZ R209, R154, R16, R209 ;  /* 0x000000109ad17223 */ /* 0x000fe400000100d1 */
[----:B------:R-:W-:Y:S02]  /*55b0*/  FMUL.FTZ R203, R150, R23 ;  /* 0x0000001796cb7220 */ /* 0x000fe40000410000 */
[----:B------:R-:W-:Y:S02]  /*55c0*/  FFMA.FTZ R209, R164, R211, R209 ;  /* 0x000000d3a4d17223 */ /* 0x000fe400000100d1 */
[----:B------:R-:W-:Y:S01]  /*55d0*/  FFMA.FTZ R184, R120, -R213, R160 ;  /* 0x800000d578b87223 */ /* 0x000fe200000100a0 */
[----:B------:R0:W-:Y:S01]  /*55e0*/  STS [R22.X4+0x10b8], R203 ;  /* 0x0010b8cb16007388 */ /* 0x0001e20000004800 */
[----:B------:R-:W-:Y:S02]  /*55f0*/  FMUL.FTZ R186, R201, R98 ;  /* 0x00000062c9ba7220 */ /* 0x000fe40000410000 */
[----:B------:R-:W-:-:S02]  /*5600*/  FMUL.FTZ R213, R191, R111 ;  /* 0x0000006fbfd57220 */ /* 0x000fc40000410000 */
[----:B------:R-:W-:Y:S02]  /*5610*/  FFMA.FTZ R209, R182, R202, R209 ;  /* 0x000000cab6d17223 */ /* 0x000fe400000100d1 */
[----:B------:R-:W-:Y:S02]  /*5620*/  FMUL.FTZ R215, R176, R115 ;  /* 0x00000073b0d77220 */ /* 0x000fe40000410000 */
[----:B------:R-:W-:Y:S01]  /*5630*/  FFMA.FTZ R186, R126, -R186, R161 ;  /* 0x800000ba7eba7223 */ /* 0x000fe200000100a1 */
[----:B0-----:R-:W-:Y:S01]  /*5640*/  PRMT R203, RZ, 0x7610, R7 ;  /* 0x00007610ffcb7816 */ /* 0x001fe20000000007 */
[----:B------:R-:W-:Y:S02]  /*5650*/  FMUL.FTZ R198, R157, R98 ;  /* 0x000000629dc67220 */ /* 0x000fe40000410000 */
[----:B------:R-:W-:Y:S02]  /*5660*/  FFMA.FTZ R209, R184, R213, R209 ;  /* 0x000000d5b8d17223 */ /* 0x000fe400000100d1 */
[----:B------:R-:W-:-:S02]  /*5670*/  FFMA.FTZ R188, R124, -R215, R162 ;  /* 0x800000d77cbc7223 */ /* 0x000fc400000100a2 */
[----:B------:R-:W-:Y:S02]  /*5680*/  FMUL.FTZ R217, R203, R100 ;  /* 0x00000064cbd97220 */ /* 0x000fe40000410000 */
[----:B------:R-:W-:Y:S02]  /*5690*/  FMUL.FTZ R215, R153, R115 ;  /* 0x0000007399d77220 */ /* 0x000fe40000410000 */
[----:B------:R-:W-:Y:S02]  /*56a0*/  FFMA.FTZ R209, R186, R198, R209 ;  /* 0x000000c6bad17223 */ /* 0x000fe400000100d1 */
[----:B------:R-:W-:Y:S02]  /*56b0*/  FMUL.FTZ R192, R178, R119 ;  /* 0x00000077b2c07220 */ /* 0x000fe40000410000 */
[----:B------:R-:W-:Y:S02]  /*56c0*/  FFMA.FTZ R190, R134, -R217, R166 ;  /* 0x800000d986be7223 */ /* 0x000fe400000100a6 */
[----:B------:R-:W-:-:S02]  /*56d0*/  FMUL.FTZ R194, R155, R100 ;  /* 0x000000649bc27220 */ /* 0x000fc40000410000 */
[----:B------:R-:W-:Y:S02]  /*56e0*/  FFMA.FTZ R209, R188, R215, R209 ;  /* 0x000000d7bcd17223 */ /* 0x000fe400000100d1 */
[----:B------:R-:W-:Y:S02]  /*56f0*/  FFMA.FTZ R192, R128, -R192, R163 ;  /* 0x800000c080c07223 */ /* 0x000fe400000100a3 */
[----:B------:R-:W-:Y:S02]  /*5700*/  FMUL.FTZ R217, R187, R119 ;  /* 0x00000077bbd97220 */ /* 0x000fe40000410000 */
[----:B------:R-:W-:Y:S02]  /*5710*/  FFMA.FTZ R209, R190, R194, R209 ;  /* 0x000000c2bed17223 */ /* 0x000fe400000100d1 */
[----:B------:R-:W-:Y:S02]  /*5720*/  FMUL.FTZ R196, R185, R102 ;  /* 0x00000066b9c47220 */ /* 0x000fe40000410000 */
[----:B------:R-:W-:-:S02]  /*5730*/  FFMA.FTZ R219, R192, R217, R209 ;  /* 0x000000d9c0db7223 */ /* 0x000fc400000100d1 */
[----:B------:R-:W-:Y:S02]  /*5740*/  FMUL.FTZ R223, R205, R196 ;  /* 0x000000c4cddf7220 */ /* 0x000fe40000410000 */
[----:B------:R-:W-:Y:S02]  /*5750*/  FMUL.FTZ R209, R203, R194 ;  /* 0x000000c2cbd17220 */ /* 0x000fe40000410000 */
[----:B------:R-:W-:Y:S01]  /*5760*/  FFMA.FTZ R194, R138, -R206, R165 ;  /* 0x800000ce8ac27223 */ /* 0x000fe200000100a5 */
[----:B------:R0:W-:Y:S01]  /*5770*/  STS [R22.X4+0x10a4], R223 ;  /* 0x0010a4df16007388 */ /* 0x0001e20000004800 */
[-C--:B------:R-:W-:Y:S02]  /*5780*/  FMUL.FTZ R208, R180, R127.reuse ;  /* 0x0000007fb4d07220 */ /* 0x080fe40000410000 */
[----:B------:R-:W-:Y:S01]  /*5790*/  FFMA.FTZ R219, R194, R196, R219 ;  /* 0x000000c4c2db7223 */ /* 0x000fe200000100db */
[----:B------:R-:W-:Y:S01]  /*57a0*/  STS [R22.X4+0x109c], R209 ;  /* 0x00109cd116007388 */ /* 0x000fe20000004800 */
[----:B------:R-:W-:-:S02]  /*57b0*/  FMUL.FTZ R225, R183, R127 ;  /* 0x0000007fb7e17220 */ /* 0x000fc40000410000 */
[----:B------:R-:W-:Y:S02]  /*57c0*/  FFMA.FTZ R196, R136, -R208, R167 ;  /* 0x800000d088c47223 */ /* 0x000fe400000100a7 */
[----:B------:R-:W-:Y:S02]  /*57d0*/  FMUL.FTZ R221, R178, R217 ;  /* 0x000000d9b2dd7220 */ /* 0x000fe40000410000 */
[----:B0-----:R-:W-:Y:S02]  /*57e0*/  FMUL.FTZ R223, R195, R104 ;  /* 0x00000068c3df7220 */ /* 0x001fe40000410000 */
        /* <DEDUP_REMOVED lines=8> */
[----:B------:R2:W-:Y:S01]  /*5870*/  STS [R22.X4+0x1094], R215 ;  /* 0x001094d716007388 */ /* 0x0005e20000004800 */
[----:B------:R-:W-:Y:S01]  /*5880*/  FFMA.FTZ R219, R198, R200, R219 ;  /* 0x000000c8c6db7223 */ /* 0x000fe200000100db */
[----:B0-----:R-:W-:Y:S01]  /*5890*/  IADD3 R221, R52, 0x280, RZ ;  /* 0x0000028034dd7810 */ /* 0x001fe20007ffe0ff */
[----:B------:R-:W-:Y:S01]  /*58a0*/  FFMA.FTZ R200, R140, -R206, R169 ;  /* 0x800000ce8cc87223 */ /* 0x000fe200000100a9 */
[----:B------:R-:W-:Y:S01]  /*58b0*/  LEA.HI.SX32 R216, R223, R52, 0x1b ;  /* 0x00000034dfd87211 */ /* 0x000fe200078fdaff */
[----:B------:R-:W-:Y:S01]  /*58c0*/  FMUL.FTZ R227, R180, R225 ;  /* 0x000000e1b4e37220 */ /* 0x000fe20000410000 */
[----:B-1----:R-:W-:Y:S01]  /*58d0*/  IADD3 R217, R52, 0x140, RZ ;  /* 0x0000014034d97810 */ /* 0x002fe20007ffe0ff */
[----:B------:R-:W-:Y:S01]  /*58e0*/  FFMA.FTZ R219, R200, R207, R219 ;  /* 0x000000cfc8db7223 */ /* 0x000fe200000100db */
[----:B------:R-:W-:Y:S01]  /*58f0*/  IADD3 R225, R52, 0x300, RZ ;  /* 0x0000030034e17810 */ /* 0x000fe20007ffe0ff */
[----:B------:R-:W-:Y:S01]  /*5900*/  FMUL.FTZ R213, R174, R213 ;  /* 0x000000d5aed57220 */ /* 0x000fe20000410000 */
[----:B------:R0:W-:Y:S01]  /*5910*/  STS [R22.X4+0x10a8], R227 ;  /* 0x0010a8e316007388 */ /* 0x0001e20000004800 */
[----:B------:R-:W-:Y:S01]  /*5920*/  FMUL.FTZ R209, R199, R202 ;  /* 0x000000cac7d17220 */ /* 0x000fe20000410000 */
[----:B--2---:R-:W-:Y:S01]  /*5930*/  IADD3 R215, R52, 0x100, RZ ;  /* 0x0000010034d77810 */ /* 0x004fe20007ffe0ff */
[----:B------:R-:W-:Y:S01]  /*5940*/  FMUL.FTZ R211, R156, R211 ;  /* 0x000000d39cd37220 */ /* 0x000fe20000410000 */
[----:B------:R1:W-:Y:S01]  /*5950*/  STS [R22.X4+0x1090], R213 ;  /* 0x001090d516007388 */ /* 0x0003e20000004800 */
[----:B------:R-:W-:-:S02]  /*5960*/  FMUL.FTZ R207, R25, R16 ;  /* 0x0000001019cf7220 */ /* 0x000fc40000410000 */
[----:B------:R-:W-:Y:S01]  /*5970*/  FMUL.FTZ R17, R24, R17 ;  /* 0x0000001118117220 */ /* 0x000fe20000410000 */
[----:B------:R2:W-:Y:S01]  /*5980*/  STS [R22.X4+0x108c], R209 ;  /* 0x00108cd116007388 */ /* 0x0005e20000004800 */
[----:B------:R-:W-:Y:S01]  /*5990*/  FMUL.FTZ R202, R149, R106 ;  /* 0x0000006a95ca7220 */ /* 0x000fe20000410000 */
[----:B0-----:R-:W-:Y:S01]  /*59a0*/  IADD3 R227, R52, 0x340, RZ ;  /* 0x0000034034e37810 */ /* 0x001fe20007ffe0ff */
[----:B------:R-:W-:Y:S01]  /*59b0*/  FMUL.FTZ R208, R150, R139 ;  /* 0x0000008b96d07220 */ /* 0x000fe20000410000 */
[----:B------:R0:W-:Y:S01]  /*59c0*/  STS [R22.X4+0x1088], R211 ;  /* 0x001088d316007388 */ /* 0x0001e20000004800 */
[----:B------:R-:W-:Y:S01]  /*59d0*/  FFMA.FTZ R202, R145, -R202, R170 ;  /* 0x800000ca91ca7223 */ /* 0x000fe200000100aa */
[----:B-1----:R-:W-:Y:S01]  /*59e0*/  LEA.HI.SX32 R213, R52, R52, 0x1b ;  /* 0x0000003434d57211 */ /* 0x002fe200078fdaff */
[----:B------:R-:W-:Y:S01]  /*59f0*/  FMUL.FTZ R16, R93, R35 ;  /* 0x000000235d107220 */ /* 0x000fe20000410000 */
[----:B------:R-:W-:Y:S01]  /*5a00*/  STS [R22.X4+0x1084], R207 ;  /* 0x001084cf16007388 */ /* 0x000fe20000004800 */
[----:B------:R-:W-:Y:S01]  /*5a10*/  FFMA.FTZ R206, R202, R204, R219 ;  /* 0x000000cccace7223 */ /* 0x000fe200000100db */
[----:B--2---:R-:W-:Y:S01]  /*5a20*/  IADD3 R209, R52, 0xc0, RZ ;  /* 0x000000c034d17810 */ /* 0x004fe20007ffe0ff */
[----:B------:R-:W-:Y:S01]  /*5a30*/  FFMA.FTZ R204, R144, -R208, R171 ;  /* 0x800000d090cc7223 */ /* 0x000fe200000100ab */
[----:B------:R1:W-:Y:S01]  /*5a40*/  STS [R22.X4+0x1080], R17 ;  /* 0x0010801116007388 */ /* 0x0003e20000004800 */
[C---:B------:R-:W-:Y:S01]  /*5a50*/  IADD3 R219, R52.reuse, 0x1c0, RZ ;  /* 0x000001c034db7810 */ /* 0x040fe20007ffe0ff */
[----:B------:R-:W-:Y:S01]  /*5a60*/  FMUL.FTZ R159, R99, R159 ;  /* 0x0000009f639f7220 */ /* 0x000fe20000410000 */
[----:B0-----:R-:W-:Y:S01]  /*5a70*/  IADD3 R211, R52, 0x180, RZ ;  /* 0x0000018034d37810 */ /* 0x001fe20007ffe0ff */
[----:B------:R-:W-:Y:S01]  /*5a80*/  BAR.SYNC.DEFER_BLOCKING 0x0 ;  /* 0x0000000000007b1d */ /* 0x000fe20000010000 */
[----:B------:R-:W-:Y:S01]  /*5a90*/  FFMA.FTZ R206, R204, R23, R206 ;  /* 0x00000017ccce7223 */ /* 0x000fe200000100ce */
[C---:B------:R-:W-:Y:S01]  /*5aa0*/  IADD3 R23, R52.reuse, 0x40, RZ ;  /* 0x0000004034177810 */ /* 0x040fe20007ffe0ff */
[----:B------:R-:W-:Y:S01]  /*5ab0*/  FMUL.FTZ R161, R103, R161 ;  /* 0x000000a167a17220 */ /* 0x000fe20000410000 */
[C---:B------:R-:W-:Y:S01]  /*5ac0*/  IADD3 R35, R52.reuse, 0x80, RZ ;  /* 0x0000008034237810 */ /* 0x040fe20007ffe0ff */
[----:B------:R-:W-:Y:S01]  /*5ad0*/  FMUL.FTZ R162, R105, R162 ;  /* 0x000000a269a27220 */ /* 0x000fe20000410000 */
[----:B-1----:R-:W-:Y:S01]  /*5ae0*/  IADD3 R17, R52, 0x240, RZ ;  /* 0x0000024034117810 */ /* 0x002fe20007ffe0ff */
        /* <DEDUP_REMOVED lines=18> */
[----:B------:R-:W0:Y:S01]  /*5c10*/  LDS R223, [R34.X4+0x1180] ;  /* 0x0011800022df7984 */ /* 0x000e220000004800 */
[----:B------:R-:W-:-:S02]  /*5c20*/  LEA.HI.SX32 R217, R225, R52, 0x1b ;  /* 0x00000034e1d97211 */ /* 0x000fc400078fdaff */
[-C--:B------:R-:W-:Y:S01]  /*5c30*/  LEA.HI.SX32 R218, R227, R52.reuse, 0x1b ;  /* 0x00000034e3da7211 */ /* 0x080fe200078fdaff */
[----:B------:R-:W1:Y:S01]  /*5c40*/  LDS R221, [R213.X4+0x1080] ;  /* 0x00108000d5dd7984 */ /* 0x000e620000004800 */
[----:B------:R-:W-:-:S03]  /*5c50*/  LEA.HI.SX32 R219, R229, R52, 0x1b ;  /* 0x00000034e5db7211 */ /* 0x000fc600078fdaff */
        /* <DEDUP_REMOVED lines=22> */
[----:B------:R1:W-:Y:S01]  /*5dc0*/  STS [R22.X4+0x2114], R161 ;  /* 0x002114a116007388 */ /* 0x0003e20000004800 */
[----:B------:R-:W-:-:S03]  /*5dd0*/  FFMA.FTZ R159, R146, -R159, R172 ;  /* 0x8000009f929f7223 */ /* 0x000fc600000100ac */
        /* <DEDUP_REMOVED lines=28> */
.L_x_4641:
[----:B01-34-:R-:W-:Y:S05]  /*5fa0*/  BSYNC B0 ;  /* 0x0000000000007941 */ /* 0x01bfea0003800000 */
.L_x_4640:
[----:B------:R0:W1:Y:S01]  /*5fb0*/  LDS R13, [R34.X4+0x2200] ;  /* 0x00220000220d7984 */ /* 0x0000620000004800 */
[----:B------:R-:W-:Y:S01]  /*5fc0*/  BSSY B0, `(.L_x_4642) ;  /* 0x0000004000007945 */ /* 0x000fe20003800000 */
[----:B------:R-:W-:Y:S05]  /*5fd0*/  @!P1 BRA `(.L_x_4643) ;  /* 0x0000002000009947 */ /* 0x000fea0003800000 */
[----:B------:R2:W-:Y:S04]  /*5fe0*/  RED.E.ADD.F32.FTZ.RN.STRONG.GPU [R18.64+-0xf00], R223 ;  /* 0xfff100df1200798e */ /* 0x0005e8000c10e784 */
[----:B-1----:R2:W-:Y:S02]  /*5ff0*/  RED.E.ADD.F32.FTZ.RN.STRONG.GPU [R20.64+-0xf00], R13 ;  /* 0xfff1000d1400798e */ /* 0x0025e4000c10e784 */
.L_x_4643:
[----:B------:R-:W-:Y:S05]  /*6000*/  BSYNC B0 ;  /* 0x0000000000007941 */ /* 0x000fea0003800000 */
.L_x_4642:
[----:B------:R-:W3:Y:S01]  /*6010*/  LDS R35, [R35.X4+0x2300] ;  /* 0x0023000023237984 */ /* 0x000ee20000004800 */
[----:B------:R-:W-:Y:S01]  /*6020*/  BSSY B0, `(.L_x_4644) ;  /* 0x0000005000007945 */ /* 0x000fe20003800000 */
[----:B-12---:R-:W-:Y:S01]  /*6030*/  FMUL.FTZ R13, R159, R152 ;  /* 0x000000989f0d7220 */ /* 0x006fe20000410000 */
[----:B------:R-:W-:Y:S05]  /*6040*/  @!P2 BRA `(.L_x_4645) ;  /* 0x000000200000a947 */ /* 0x000fea0003800000 */
[----:B------:R1:W-:Y:S04]  /*6050*/  RED.E.ADD.F32.FTZ.RN.STRONG.GPU [R18.64+-0xe00], R225 ;  /* 0xfff200e11200798e */ /* 0x0003e8000c10e784 */
[----:B---3--:R1:W-:Y:S02]  /*6060*/  RED.E.ADD.F32.FTZ.RN.STRONG.GPU [R20.64+-0xe00], R35 ;  /* 0xfff200231400798e */ /* 0x0083e4000c10e784 */
.L_x_4645:
[----:B------:R-:W-:Y:S05]  /*6070*/  BSYNC B0 ;  /* 0x0000000000007941 */ /* 0x000fea0003800000 */
.L_x_4644:
[----:B------:R-:W2:Y:S01]  /*6080*/  LDS R207, [R207.X4+0x2400] ;  /* 0x00240000cfcf7984 */ /* 0x000ea20000004800 */
        /* <DEDUP_REMOVED lines=12> */
.L_x_4647:
[----:B------:R-:W-:Y:S05]  /*6150*/  BSYNC B0 ;  /* 0x0000000000007941 */ /* 0x000fea0003800000 */
.L_x_4646:
[----:B------:R0:W1:Y:S01]  /*6160*/  LDS R13, [R208.X4+0x2500] ;  /* 0x00250000d00d7984 */ /* 0x0000620000004800 */
[----:B------:R-:W-:Y:S01]  /*6170*/  BSSY B0, `(.L_x_4648) ;  /* 0x0000004000007945 */ /* 0x000fe20003800000 */
[----:B------:R-:W-:Y:S05]  /*6180*/  @!P1 BRA `(.L_x_4649) ;  /* 0x0000002000009947 */ /* 0x000fea0003800000 */
[----:B------:R0:W-:Y:S04]  /*6190*/  RED.E.ADD.F32.FTZ.RN.STRONG.GPU [R18.64+-0xc00], R229 ;  /* 0xfff400e51200798e */ /* 0x0001e8000c10e784 */
[----:B-1----:R0:W-:Y:S02]  /*61a0*/  RED.E.ADD.F32.FTZ.RN.STRONG.GPU [R20.64+-0xc00], R13 ;  /* 0xfff4000d1400798e */ /* 0x0021e4000c10e784 */
.L_x_4649:
[----:B------:R-:W-:Y:S05]  /*61b0*/  BSYNC B0 ;  /* 0x0000000000007941 */ /* 0x000fea0003800000 */
.L_x_4648:
[----:B------:R-:W0:Y:S01]  /*61c0*/  LDS R209, [R209.X4+0x2600] ;  /* 0x00260000d1d17984 */ /* 0x000e220000004800 */
[----:B------:R-:W-:Y:S01]  /*61d0*/  BSSY B0, `(.L_x_4650) ;  /* 0x0000004000007945 */ /* 0x000fe20003800000 */
[----:B------:R-:W-:Y:S05]  /*61e0*/  @!P2 BRA `(.L_x_4651) ;  /* 0x000000200000a947 */ /* 0x000fea0003800000 */
[----:B------:R4:W-:Y:S04]  /*61f0*/  RED.E.ADD.F32.FTZ.RN.STRONG.GPU [R18.64+-0xb00], R231 ;  /* 0xfff500e71200798e */ /* 0x0009e8000c10e784 */
[----:B0-----:R4:W-:Y:S02]  /*6200*/  RED.E.ADD.F32.FTZ.RN.STRONG.GPU [R20.64+-0xb00], R209 ;  /* 0xfff500d11400798e */ /* 0x0019e4000c10e784 */
.L_x_4651:
[----:B------:R-:W-:Y:S05]  /*6210*/  BSYNC B0 ;  /* 0x0000000000007941 */ /* 0x000fea0003800000 */
.L_x_4650:
[----:B01----:R0:W1:Y:S01]  /*6220*/  LDS R13, [R210.X4+0x2700] ;  /* 0x00270000d20d7984 */ /* 0x0030620000004800 */
[----:B------:R-:W-:Y:S01]  /*6230*/  BSSY B0, `(.L_x_4652) ;  /* 0x0000004000007945 */ /* 0x000fe20003800000 */
[----:B------:R-:W-:Y:S05]  /*6240*/  @!P3 BRA `(.L_x_4653) ;  /* 0x000000200000b947 */ /* 0x000fea0003800000 */
[----:B------:R0:W-:Y:S04]  /*6250*/  RED.E.ADD.F32.FTZ.RN.STRONG.GPU [R18.64+-0xa00], R233 ;  /* 0xfff600e91200798e */ /* 0x0001e8000c10e784 */
[----:B-1----:R0:W-:Y:S02]  /*6260*/  RED.E.ADD.F32.FTZ.RN.STRONG.GPU [R20.64+-0xa00], R13 ;  /* 0xfff6000d1400798e */ /* 0x0021e4000c10e784 */
.L_x_4653:
[----:B------:R-:W-:Y:S05]  /*6270*/  BSYNC B0 ;  /* 0x0000000000007941 */ /* 0x000fea0003800000 */
.L_x_4652:
[----:B------:R-:W0:Y:S01]  /*6280*/  LDS R211, [R211.X4+0x2800] ;  /* 0x00280000d3d37984 */ /* 0x000e220000004800 */
[----:B------:R-:W-:Y:S01]  /*6290*/  BSSY B0, `(.L_x_4654) ;  /* 0x0000004000007945 */ /* 0x000fe20003800000 */
[----:B------:R-:W-:Y:S05]  /*62a0*/  @!P4 BRA `(.L_x_4655) ;  /* 0x000000200000c947 */ /* 0x000fea0003800000 */
[----:B------:R4:W-:Y:S04]  /*62b0*/  RED.E.ADD.F32.FTZ.RN.STRONG.GPU [R18.64+-0x900], R235 ;  /* 0xfff700eb1200798e */ /* 0x0009e8000c10e784 */
[----:B0-----:R4:W-:Y:S02]  /*62c0*/  RED.E.ADD.F32.FTZ.RN.STRONG.GPU [R20.64+-0x900], R211 ;  /* 0xfff700d31400798e */ /* 0x0019e4000c10e784 */
.L_x_4655:
[----:B------:R-:W-:Y:S05]  /*62d0*/  BSYNC B0 ;  /* 0x0000000000007941 */ /* 0x000fea0003800000 */
.L_x_4654:
[----:B01----:R0:W1:Y:S01]  /*62e0*/  LDS R13, [R212.X4+0x2900] ;  /* 0x00290000d40d7984 */ /* 0x0030620000004800 */
[----:B------:R-:W-:Y:S01]  /*62f0*/  BSSY B0, `(.L_x_4656) ;  /* 0x0000004000007945 */ /* 0x000fe20003800000 */
[----:B------:R-:W-:Y:S05]  /*6300*/  @!P5 BRA `(.L_x_4657) ;  /* 0x000000200000d947 */ /* 0x000fea0003800000 */
[----:B------:R0:W-:Y:S04]  /*6310*/  RED.E.ADD.F32.FTZ.RN.STRONG.GPU [R18.64+-0x800], R237 ;  /* 0xfff800ed1200798e */ /* 0x0001e8000c10e784 */
[----:B-1----:R0:W-:Y:S02]  /*6320*/  RED.E.ADD.F32.FTZ.RN.STRONG.GPU [R20.64+-0x800], R13 ;  /* 0xfff8000d1400798e */ /* 0x0021e4000c10e784 */
.L_x_4657:
[----:B------:R-:W-:Y:S05]  /*6330*/  BSYNC B0 ;  /* 0x0000000000007941 */ /* 0x000fea0003800000 */
.L_x_4656:
[----:B01----:R0:W1:Y:S01]  /*6340*/  LDS R13, [R214.X4+0x2a00] ;  /* 0x002a0000d60d7984 */ /* 0x0030620000004800 */
        /* <DEDUP_REMOVED lines=9> */
[----:B-1----:R0:W-:Y:S02]  /*63e0*/  RED.E.ADD.F32.FTZ.RN.STRONG.GPU [R20.64+-0x700], R13 ;  /* 0xfff9000d1400798e */ /* 0x0021e4000c10e784 */
.L_x_4659:
[----:B0-----:R-:W-:Y:S05]  /*63f0*/  BSYNC B0 ;  /* 0x0000000000007941 */ /* 0x001fea0003800000 */
.L_x_4658:
[----:B------:R-:W0:Y:S01]  /*6400*/  LDS R215, [R215.X4+0x2b00] ;  /* 0x002b0000d7d77984 */ /* 0x000e220000004800 */
[----:B------:R-:W-:Y:S01]  /*6410*/  BSSY B0, `(.L_x_4660) ;  /* 0x0000004000007945 */ /* 0x000fe20003800000 */
[----:B------:R-:W-:Y:S05]  /*6420*/  @!P1 BRA `(.L_x_4661) ;  /* 0x0000002000009947 */ /* 0x000fea0003800000 */
[----:B------:R4:W-:Y:S04]  /*6430*/  RED.E.ADD.F32.FTZ.RN.STRONG.GPU [R18.64+-0x600], R241 ;  /* 0xfffa00f11200798e */ /* 0x0009e8000c10e784 */
[----:B0-----:R4:W-:Y:S02]  /*6440*/  RED.E.ADD.F32.FTZ.RN.STRONG.GPU [R20.64+-0x600], R215 ;  /* 0xfffa00d71400798e */ /* 0x0019e4000c10e784 */
.L_x_4661:
[----:B------:R-:W-:Y:S05]  /*6450*/  BSYNC B0 ;  /* 0x0000000000007941 */ /* 0x000fea0003800000 */
.L_x_4660:
[----:B-1----:R1:W4:Y:S01]  /*6460*/  LDS R13, [R216.X4+0x2c00] ;  /* 0x002c0000d80d7984 */ /* 0x0023220000004800 */
[----:B------:R-:W-:Y:S01]  /*6470*/  BSSY B0, `(.L_x_4662) ;  /* 0x0000004000007945 */ /* 0x000fe20003800000 */
[----:B------:R-:W-:Y:S05]  /*6480*/  @!P2 BRA `(.L_x_4663) ;  /* 0x000000200000a947 */ /* 0x000fea0003800000 */
[----:B------:R1:W-:Y:S04]  /*6490*/  RED.E.ADD.F32.FTZ.RN.STRONG.GPU [R18.64+-0x500], R243 ;  /* 0xfffb00f31200798e */ /* 0x0003e8000c10e784 */
[----:B----4-:R1:W-:Y:S02]  /*64a0*/  RED.E.ADD.F32.FTZ.RN.STRONG.GPU [R20.64+-0x500], R13 ;  /* 0xfffb000d1400798e */ /* 0x0103e4000c10e784 */
.L_x_4663:
[----:B------:R-:W-:Y:S05]  /*64b0*/  BSYNC B0 ;  /* 0x0000000000007941 */ /* 0x000fea0003800000 */
.L_x_4662:
[----:B------:R-:W1:Y:S01]  /*64c0*/  LDS R217, [R217.X4+0x2d00] ;  /* 0x002d0000d9d97984 */ /* 0x000e620000004800 */
[----:B------:R-:W-:Y:S01]  /*64d0*/  BSSY B0, `(.L_x_4664) ;  /* 0x0000004000007945 */ /* 0x000fe20003800000 */
[----:B------:R-:W-:Y:S05]  /*64e0*/  @!P3 BRA `(.L_x_4665) ;  /* 0x000000200000b947 */ /* 0x000fea0003800000 */
[----:B------:R4:W-:Y:S04]  /*64f0*/  RED.E.ADD.F32.FTZ.RN.STRONG.GPU [R18.64+-0x400], R245 ;  /* 0xfffc00f51200798e */ /* 0x0009e8000c10e784 */
[----:B-1----:R4:W-:Y:S02]  /*6500*/  RED.E.ADD.F32.FTZ.RN.STRONG.GPU [R20.64+-0x400], R217 ;  /* 0xfffc00d91400798e */ /* 0x0029e4000c10e784 */
.L_x_4665:
[----:B------:R-:W-:Y:S05]  /*6510*/  BSYNC B0 ;  /* 0x0000000000007941 */ /* 0x000fea0003800000 */
.L_x_4664:
[----:B-1--4-:R1:W4:Y:S01]  /*6520*/  LDS R13, [R218.X4+0x2e00] ;  /* 0x002e0000da0d7984 */ /* 0x0123220000004800 */
[----:B------:R-:W-:Y:S01]  /*6530*/  BSSY B0, `(.L_x_4666) ;  /* 0x0000004000007945 */ /* 0x000fe20003800000 */
[----:B------:R-:W-:Y:S05]  /*6540*/  @!P4 BRA `(.L_x_4667) ;  /* 0x000000200000c947 */ /* 0x000fea0003800000 */
[----:B------:R1:W-:Y:S04]  /*6550*/  RED.E.ADD.F32.FTZ.RN.STRONG.GPU [R18.64+-0x300], R247 ;  /* 0xfffd00f71200798e */ /* 0x0003e8000c10e784 */
[----:B----4-:R1:W-:Y:S02]  /*6560*/  RED.E.ADD.F32.FTZ.RN.STRONG.GPU [R20.64+-0x300], R13 ;  /* 0xfffd000d1400798e */ /* 0x0103e4000c10e784 */
.L_x_4667:
[----:B------:R-:W-:Y:S05]  /*6570*/  BSYNC B0 ;  /* 0x0000000000007941 */ /* 0x000fea0003800000 */
.L_x_4666:
[----:B------:R-:W1:Y:S01]  /*6580*/  LDS R219, [R219.X4+0x2f00] ;  /* 0x002f0000dbdb7984 */ /* 0x000e620000004800 */
[----:B------:R-:W-:Y:S01]  /*6590*/  BSSY B0, `(.L_x_4668) ;  /* 0x0000004000007945 */ /* 0x000fe20003800000 */
[----:B------:R-:W-:Y:S05]  /*65a0*/  @!P5 BRA `(.L_x_4669) ;  /* 0x000000200000d947 */ /* 0x000fea0003800000 */
[----:B------:R4:W-:Y:S04]  /*65b0*/  RED.E.ADD.F32.FTZ.RN.STRONG.GPU [R18.64+-0x200], R249 ;  /* 0xfffe00f91200798e */ /* 0x0009e8000c10e784 */
[----:B-1----:R4:W-:Y:S02]  /*65c0*/  RED.E.ADD.F32.FTZ.RN.STRONG.GPU [R20.64+-0x200], R219 ;  /* 0xfffe00db1400798e */ /* 0x0029e4000c10e784 */
.L_x_4669:
[----:B------:R-:W-:Y:S05]  /*65d0*/  BSYNC B0 ;  /* 0x0000000000007941 */ /* 0x000fea0003800000 */
.L_x_4668:
[----:B-1--4-:R1:W4:Y:S01]  /*65e0*/  LDS R13, [R220.X4+0x3000] ;  /* 0x00300000dc0d7984 */ /* 0x0123220000004800 */
[----:B------:R-:W-:Y:S01]  /*65f0*/  BSSY B0, `(.L_x_4670) ;  /* 0x0000004000007945 */ /* 0x000fe20003800000 */
[----:B------:R-:W-:Y:S05]  /*6600*/  @!P6 BRA `(.L_x_4671) ;  /* 0x000000200000e947 */ /* 0x000fea0003800000 */
[----:B------:R1:W-:Y:S04]  /*6610*/  RED.E.ADD.F32.FTZ.RN.STRONG.GPU [R18.64+-0x100], R251 ;  /* 0xffff00fb1200798e */ /* 0x0003e8000c10e784 */
[----:B----4-:R1:W-:Y:S02]  /*6620*/  RED.E.ADD.F32.FTZ.RN.STRONG.GPU [R20.64+-0x100], R13 ;  /* 0xffff000d1400798e */ /* 0x0103e4000c10e784 */
.L_x_4671:
[----:B------:R-:W-:Y:S05]  /*6630*/  BSYNC B0 ;  /* 0x0000000000007941 */ /* 0x000fea0003800000 */
.L_x_4670:
[----:B------:R-:W5:Y:S01]  /*6640*/  SHFL.DOWN P0, R15, R206, 0x1, 0x1f ;  /* 0x08201f00ce0f7f89 */ /* 0x000f620000000000 */
[----:B------:R-:W-:Y:S01]  /*6650*/  FMUL.FTZ R12, R108, R173 ;  /* 0x000000ad6c0c7220 */ /* 0x000fe20000410000 */
[----:B------:R-:W-:Y:S01]  /*6660*/  ISETP.NE.AND P2, PT, R52, RZ, PT ;  /* 0x000000ff3400720c */ /* 0x000fe20003f45270 */
[----:B-1--4-:R-:W-:Y:S01]  /*6670*/  FMUL.FTZ R13, R108, R175 ;  /* 0x000000af6c0d7220 */ /* 0x012fe20000410000 */
[----:B------:R-:W-:Y:S01]  /*6680*/  BSSY B0, `(.L_x_4672) ;  /* 0x0000073000007945 */ /* 0x000fe20003800000 */
[----:B------:R-:W-:-:S02]  /*6690*/  FMUL.FTZ R146, R146, R173 ;  /* 0x000000ad92927220 */ /* 0x000fc40000410000 */
[----:B------:R-:W-:Y:S02]  /*66a0*/  FMUL.FTZ R12, R159, R12 ;  /* 0x0000000c9f0c7220 */ /* 0x000fe40000410000 */
[----:B------:R-:W-:Y:S02]  /*66b0*/  FMUL.FTZ R204, R204, R13 ;  /* 0x0000000dcccc7220 */ /* 0x000fe40000410000 */
[-C--:B------:R-:W-:Y:S02]  /*66c0*/  FMUL.FTZ R13, R108, R177.reuse ;  /* 0x000000b16c0d7220 */ /* 0x080fe40000410000 */
[----:B------:R-:W-:Y:S02]  /*66d0*/  FFMA.FTZ R151, R151, R146, R12 ;  /* 0x0000009297977223 */ /* 0x000fe4000001000c */
[----:B------:R-:W-:Y:S02]  /*66e0*/  FMUL.FTZ R12, R145, R177 ;  /* 0x000000b1910c7220 */ /* 0x000fe40000410000 */
[----:B------:R-:W-:-:S02]  /*66f0*/  FMUL.FTZ R202, R202, R13 ;  /* 0x0000000dcaca7220 */ /* 0x000fc40000410000 */
[----:B------:R-:W-:Y:S02]  /*6700*/  FFMA.FTZ R67, R12, R106, R67 ;  /* 0x0000006a0c437223 */ /* 0x000fe40000010043 */
        /* <DEDUP_REMOVED lines=31> */
[----:B------:R-:W-:-:S02]  /*6900*/  FMUL.FTZ R122, R122, R27 ;  /* 0x0000001b7a7a7220 */ /* 0x000fc40000410000 */
[----:B------:R-:W-:Y:S02]  /*6910*/  FMUL.FTZ R191, R184, R191 ;  /* 0x000000bfb8bf7220 */ /* 0x000fe40000410000 */
[----:B------:R-:W-:Y:S02]  /*6920*/  FFMA.FTZ R76, R13, R111, R76 ;  /* 0x0000006f0d4c7223 */ /* 0x000fe4000001004c */
[----:B-1----:R-:W-:Y:S02]  /*6930*/  @P0 FADD R17, R14, R17 ;  /* 0x000000110e110221 */ /* 0x002fe40000000000 */
[----:B------:R-:W-:Y:S02]  /*6940*/  FFMA.FTZ R174, R174, R13, R191 ;  /* 0x0000000daeae7223 */ /* 0x000fe400000100bf */
[----:B------:R-:W-:Y:S01]  /*6950*/  FMUL.FTZ R15, R116, R193 ;  /* 0x000000c1740f7220 */ /* 0x000fe20000410000 */
[----:B------:R-:W1:Y:S01]  /*6960*/  SHFL.DOWN P0, R12, R17, 0x8, 0x1f ;  /* 0x09001f00110c7f89 */ /* 0x000e620000000000 */
[----:B------:R-:W-:-:S02]  /*6970*/  FMUL.FTZ R118, R118, R147 ;  /* 0x0000009376767220 */ /* 0x000fc40000410000 */
[C---:B------:R-:W-:Y:S02]  /*6980*/  FMUL.FTZ R181, R108.reuse, R181 ;  /* 0x000000b56cb57220 */ /* 0x040fe40000410000 */
[C---:B------:R-:W-:Y:S02]  /*6990*/  FMUL.FTZ R185, R108.reuse, R185 ;  /* 0x000000b96cb97220 */ /* 0x040fe40000410000 */
[C---:B------:R-:W-:Y:S02]  /*69a0*/  FMUL.FTZ R155, R108.reuse, R155 ;  /* 0x0000009b6c9b7220 */ /* 0x040fe40000410000 */
[C---:B------:R-:W-:Y:S02]  /*69b0*/  FMUL.FTZ R157, R108.reuse, R157 ;  /* 0x0000009d6c9d7220 */ /* 0x040fe40000410000 */
[C---:B------:R-:W-:Y:S02]  /*69c0*/  FMUL.FTZ R27, R108.reuse, R27 ;  /* 0x0000001b6c1b7220 */ /* 0x040fe40000410000 */
[----:B------:R-:W-:-:S02]  /*69d0*/  FMUL.FTZ R193, R108, R193 ;  /* 0x000000c16cc17220 */ /* 0x000fc40000410000 */
[C---:B------:R-:W-:Y:S02]  /*69e0*/  FMUL.FTZ R147, R108.reuse, R147 ;  /* 0x000000936c937220 */ /* 0x040fe40000410000 */
[----:B------:R-:W-:Y:S02]  /*69f0*/  FMUL.FTZ R13, R108, R197 ;  /* 0x000000c56c0d7220 */ /* 0x000fe40000410000 */
[----:B------:R-:W-:Y:S02]  /*6a00*/  FMUL.FTZ R175, R144, R175 ;  /* 0x000000af90af7220 */ /* 0x000fe40000410000 */
[----:B------:R-:W-:Y:S02]  /*6a10*/  FMUL.FTZ R181, R198, R181 ;  /* 0x000000b5c6b57220 */ /* 0x000fe40000410000 */
[----:B------:R-:W-:Y:S02]  /*6a20*/  FMUL.FTZ R185, R194, R185 ;  /* 0x000000b9c2b97220 */ /* 0x000fe40000410000 */
[----:B-1----:R-:W-:Y:S01]  /*6a30*/  @P0 FADD R12, R17, R12 ;  /* 0x0000000c110c0221 */ /* 0x002fe20000000000 */
[----:B------:R-:W-:Y:S01]  /*6a40*/  ISETP.NE.AND P0, PT, R50, RZ, PT ;  /* 0x000000ff3200720c */ /* 0x000fe20003f05270 */
[----:B------:R-:W-:-:S02]  /*6a50*/  FMUL.FTZ R155, R190, R155 ;  /* 0x0000009bbe9b7220 */ /* 0x000fc40000410000 */
[----:B------:R-:W-:Y:S01]  /*6a60*/  FMUL.FTZ R157, R186, R157 ;  /* 0x0000009dba9d7220 */ /* 0x000fe20000410000 */
[----:B------:R-:W1:Y:S01]  /*6a70*/  SHFL.DOWN P1, R14, R12, 0x10, 0x1f ;  /* 0x0a001f000c0e7f89 */ /* 0x000e620000020000 */
[----:B------:R-:W-:Y:S02]  /*6a80*/  FMUL.FTZ R27, R182, R27 ;  /* 0x0000001bb61b7220 */ /* 0x000fe40000410000 */
[----:B------:R-:W-:Y:S02]  /*6a90*/  FMUL.FTZ R193, R164, R193 ;  /* 0x000000c1a4c17220 */ /* 0x000fe40000410000 */
        /* <DEDUP_REMOVED lines=10> */
[----:B-1----:R-:W-:Y:S02]  /*6b40*/  @P1 FADD R14, R12, R14 ;  /* 0x0000000e0c0e1221 */ /* 0x002fe40000000000 */
[----:B------:R-:W-:Y:S02]  /*6b50*/  FFMA.FTZ R156, R156, R15, R193 ;  /* 0x0000000f9c9c7223 */ /* 0x000fe400000100c1 */
[----:B------:R-:W-:Y:S01]  /*6b60*/  FFMA.FTZ R118, R25, R118, R147 ;  /* 0x0000007619767223 */ /* 0x000fe20000010093 */
[----:B------:R1:W-:Y:S01]  /*6b70*/  @!P0 STS [R37.X4+0x3184], R14 ;  /* 0x0031840e25008388 */ /* 0x0003e20000004800 */
[----:B------:R-:W-:Y:S02]  /*6b80*/  FFMA.FTZ R13, R24, R197, R13 ;  /* 0x000000c5180d7223 */ /* 0x000fe4000001000d */
[----:B------:R-:W-:-:S02]  /*6b90*/  FFMA.FTZ R65, R146, R112, R65 ;  /* 0x0000007092417223 */ /* 0x000fc40000010041 */
[----:B------:R-:W-:Y:S02]  /*6ba0*/  FFMA.FTZ R66, R175, R139, R66 ;  /* 0x0000008baf427223 */ /* 0x000fe40000010042 */
[----:B------:R-:W-:Y:S02]  /*6bb0*/  FADD.FTZ R64, R151, R64 ;  /* 0x0000004097407221 */ /* 0x000fe40000010000 */
[----:B------:R-:W-:Y:S02]  /*6bc0*/  FADD.FTZ R63, R204, R63 ;  /* 0x0000003fcc3f7221 */ /* 0x000fe40000010000 */
[----:B------:R-:W-:Y:S02]  /*6bd0*/  FADD.FTZ R62, R149, R62 ;  /* 0x0000003e953e7221 */ /* 0x000fe40000010000 */
[----:B------:R-:W-:Y:S02]  /*6be0*/  FFMA.FTZ R69, R142, R104, R69 ;  /* 0x000000688e457223 */ /* 0x000fe40000010045 */
[----:B------:R-:W-:-:S02]  /*6bf0*/  FADD.FTZ R61, R26, R61 ;  /* 0x0000003d1a3d7221 */ /* 0x000fc40000010000 */
[----:B------:R-:W-:Y:S02]  /*6c00*/  FADD.FTZ R92, R181, R92 ;  /* 0x0000005cb55c7221 */ /* 0x000fe40000010000 */
[----:B------:R-:W-:Y:S02]  /*6c10*/  FFMA.FTZ R71, R138, R102, R71 ;  /* 0x000000668a477223 */ /* 0x000fe40000010047 */
        /* <DEDUP_REMOVED lines=21> */
[----:B------:R-:W4:Y:S01]  /*6d70*/  @P0 LDS R15, [R17+0x46c0] ;  /* 0x0046c000110f0984 */ /* 0x000f220000000800 */
[----:B-1----:R-:W-:-:S04]  /*6d80*/  FADD.FTZ R14, R14, R13 ;  /* 0x0000000d0e0e7221 */ /* 0x002fc80000010000 */
[----:B----4-:R-:W-:-:S05]  /*6d90*/  @P0 FADD.FTZ R14, R14, R15 ;  /* 0x0000000f0e0e0221 */ /* 0x010fca0000010000 */
[----:B------:R1:W-:Y:S02]  /*6da0*/  STS [R17+0x46c0], R14 ;  /* 0x0046c00e11007388 */ /* 0x0003e40000000800 */
.L_x_4673:
[----:B-1----:R-:W-:Y:S05]  /*6db0*/  BSYNC B0 ;  /* 0x0000000000007941 */ /* 0x002fea0003800000 */
.L_x_4672:
[----:B------:R-:W-:Y:S02]  /*6dc0*/  IADD3 R143, R143, 0x1, RZ ;  /* 0x000000018f8f7810 */ /* 0x000fe40007ffe0ff */
[----:B------:R-:W-:Y:S02]  /*6dd0*/  IADD3 R141, P1, R141, 0x1, RZ ;  /* 0x000000018d8d7810 */ /* 0x000fe40007f3e0ff */
[----:B------:R-:W-:Y:S02]  /*6de0*/  ISETP.GE.AND P0, PT, R143, c[0x0][0x16c], PT ;  /* 0x00005b008f007a0c */ /* 0x000fe40003f06270 */
[----:B------:R-:W-:-:S11]  /*6df0*/  IADD3.X R110, RZ, R110, RZ, P1, !PT ;  /* 0x0000006eff6e7210 */ /* 0x000fd60000ffe4ff */
[----:B0-23--:R-:W-:Y:S01]  /*6e00*/  @P0 CALL.REL.NOINC `(.L_x_4626) ;  /* 0x0000001000000944 */ /* 0x00dfe20003c00000 */
[----:B------:R-:W-:Y:S05]  /*6e10*/  BRA `(.L_x_4674) ;  /* 0xffffc68000007947 */ /* 0x000fea000383ffff */
.L_x_4626:
[----:B------:R-:W-:Y:S06]  /*6e20*/  BAR.SYNC.DEFER_BLOCKING 0x0 ;  /* 0x0000000000007b1d */ /* 0x000fec0000010000 */
[----:B------:R-:W2:Y:S04]  /*6e30*/  LDG.E.128 R4, [R32.64] ;  /* 0x0000000420047981 */ /* 0x000ea8000c1e1d00 */
[----:B------:R-:W3:Y:S01]  /*6e40*/  LDG.E.128 R8, [R32.64+0x200] ;  /* 0x0002000420087981 */ /* 0x000ee2000c1e1d00 */
[----:B------:R-:W-:Y:S01]  /*6e50*/  IMAD R21, R132, c[0x0][0x2d8], RZ ;  /* 0x0000b60084157a24 */ /* 0x000fe200078e02ff */
[----:B------:R-:W-:-:S02]  /*6e60*/  F2FP.BF16.PACK_AB R72, R71, R72 ;  /* 0x000000484748723e */ /* 0x000fc400000010ff */
[----:B------:R-:W-:Y:S01]  /*6e70*/  IADD3 R38, R38, 0x1, RZ ;  /* 0x0000000126267810 */ /* 0x000fe20007ffe0ff */
[----:B------:R-:W-:Y:S01]  /*6e80*/  IMAD R21, R54, c[0x0][0x2dc], R21 ;  /* 0x0000b70036157a24 */ /* 0x000fe200078e0215 */
[----:B--2---:R-:W-:Y:S04]  /*6e90*/  STS.128 [R0], R4 ;  /* 0x0000000400007388 */ /* 0x004fe80000000c00 */
[----:B---3--:R-:W-:Y:S01]  /*6ea0*/  STS.128 [R0+0x200], R8 ;  /* 0x0002000800007388 */ /* 0x008fe20000000c00 */
[----:B------:R-:W-:-:S06]  /*6eb0*/  NOP ;  /* 0x0000000000007918 */ /* 0x000fcc0000000000 */
[----:B------:R-:W0:Y:S02]  /*6ec0*/  LDS.128 R12, [R59] ;  /* 0x000000003b0c7984 */ /* 0x000e240000000c00 */
[--C-:B0-----:R-:W-:Y:S02]  /*6ed0*/  PRMT R4, RZ, 0x5410, R12.reuse ;  /* 0x00005410ff047816 */ /* 0x101fe4000000000c */
[----:B------:R-:W-:-:S03]  /*6ee0*/  PRMT R12, RZ, 0x7610, R12 ;  /* 0x00007610ff0c7816 */ /* 0x000fc6000000000c */
[----:B------:R-:W-:Y:S01]  /*6ef0*/  FADD.FTZ R16, R4, R55 ;  /* 0x0000003704107221 */ /* 0x000fe20000010000 */
[----:B------:R-:W-:Y:S01]  /*6f00*/  PRMT R4, RZ, 0x5410, R13 ;  /* 0x00005410ff047816 */ /* 0x000fe2000000000d */
[----:B------:R-:W-:-:S03]  /*6f10*/  FADD.FTZ R12, R12, R55 ;  /* 0x000000370c0c7221 */ /* 0x000fc60000010000 */
[----:B------:R-:W-:Y:S01]  /*6f20*/  FSETP.GTU.FTZ.AND P2, PT, R16, 20, PT ;  /* 0x41a000001000780b */ /* 0x000fe20003f5c000 */
[----:B------:R-:W-:Y:S01]  /*6f30*/  FADD.FTZ R17, R4, R55 ;  /* 0x0000003704117221 */ /* 0x000fe20000010000 */
[----:B------:R-:W-:Y:S02]  /*6f40*/  FSETP.GTU.FTZ.AND P3, PT, R12, 20, PT ;  /* 0x41a000000c00780b */ /* 0x000fe40003f7c000 */
[----:B------:R-:W-:Y:S02]  /*6f50*/  PRMT R4, RZ, 0x7610, R13 ;  /* 0x00007610ff047816 */ /* 0x000fe4000000000d */
[----:B------:R-:W-:-:S03]  /*6f60*/  FSETP.GTU.FTZ.AND P4, PT, R17, 20, PT ;  /* 0x41a000001100780b */ /* 0x000fc60003f9c000 */
[----:B------:R-:W-:Y:S02]  /*6f70*/  FADD.FTZ R9, R4, R55 ;  /* 0x0000003704097221 */ /* 0x000fe40000010000 */
[----:B------:R0:W1:Y:S02]  /*6f80*/  LDS.128 R4, [R59+0x10] ;  /* 0x000010003b047984 */ /* 0x0000640000000c00 */
[----:B------:R-:W-:Y:S02]  /*6f90*/  @!P2 FMUL.FTZ R8, R16, -1.4426950216293334961 ;  /* 0xbfb8aa3b1008a820 */ /* 0x000fe40000410000 */
[----:B------:R-:W-:Y:S01]  /*6fa0*/  BAR.SYNC.DEFER_BLOCKING 0x0 ;  /* 0x0000000000007b1d */ /* 0x000fe20000010000 */
[----:B------:R-:W-:Y:S01]  /*6fb0*/  FSETP.GTU.FTZ.AND P5, PT, R9, 20, PT ;  /* 0x41a000000900780b */ /* 0x000fe20003fbc000 */
[----:B------:R-:W-:Y:S02]  /*6fc0*/  @!P3 FMUL.FTZ R10, R12, -1.4426950216293334961 ;  /* 0xbfb8aa3b0c0ab820 */ /* 0x000fe40000410000 */
[----:B------:R-:W-:Y:S01]  /*6fd0*/  @!P4 FMUL.FTZ R11, R17, -1.4426950216293334961 ;  /* 0xbfb8aa3b110bc820 */ /* 0x000fe20000410000 */
[----:B0-----:R-:W-:Y:S01]  /*6fe0*/  IADD3 R59, R39, -0x1, RZ ;  /* 0xffffffff273b7810 */ /* 0x001fe20007ffe0ff */
[----:B------:R-:W0:Y:S08]  /*6ff0*/  @!P2 MUFU.EX2 R8, R8 ;  /* 0x000000080008a308 */ /* 0x000e300000000800 */
[----:B------:R-:W2:Y:S01]  /*7000*/  @!P3 MUFU.EX2 R10, R10 ;  /* 0x0000000a000ab308 */ /* 0x000ea20000000800 */
[----:B------:R-:W-:-:S02]  /*7010*/  @!P5 FMUL.FTZ R12, R9, -1.4426950216293334961 ;  /* 0xbfb8aa3b090cd820 */ /* 0x000fc40000410000 */
[----:B0-----:R-:W-:Y:S01]  /*7020*/  @!P2 FADD.FTZ R9, R8, 1 ;  /* 0x3f8000000809a421 */ /* 0x001fe20000010000 */
[----:B------:R-:W-:-:S04]  /*7030*/  PRMT R8, RZ, 0x5410, R14 ;  /* 0x00005410ff087816 */ /* 0x000fc8000000000e */
[----:B------:R-:W0:Y:S01]  /*7040*/  @!P4 MUFU.EX2 R11, R11 ;  /* 0x0000000b000bc308 */ /* 0x000e220000000800 */
[----:B------:R-:W-:Y:S01]  /*7050*/  PRMT R14, RZ, 0x7610, R14 ;  /* 0x00007610ff0e7816 */ /* 0x000fe2000000000e */
[----:B------:R-:W-:-:S04]  /*7060*/  FADD.FTZ R17, R8, R55 ;  /* 0x0000003708117221 */ /* 0x000fc80000010000 */
[----:B------:R-:W-:Y:S02]  /*7070*/  FADD.FTZ R14, R14, R55 ;  /* 0x000000370e0e7221 */ /* 0x000fe40000010000 */
[----:B--2---:R-:W-:Y:S01]  /*7080*/  @!P3 FADD.FTZ R8, R10, 1 ;  /* 0x3f8000000a08b421 */ /* 0x004fe20000010000 */
[----:B------:R-:W-:Y:S01]  /*7090*/  FSETP.GTU.FTZ.AND P6, PT, R17, 20, PT ;  /* 0x41a000001100780b */ /* 0x000fe20003fdc000 */
[----:B------:R2:W3:Y:S01]  /*70a0*/  @!P2 MUFU.RCP R13, R9 ;  /* 0x00000009000da308 */ /* 0x0004e20000001000 */
[----:B------:R-:W-:Y:S01]  /*70b0*/  FSETP.GTU.FTZ.AND P0, PT, R14, 20, PT ;  /* 0x41a000000e00780b */ /* 0x000fe20003f1c000 */
[----:B0-----:R-:W-:-:S06]  /*70c0*/  @!P4 FADD.FTZ R11, R11, 1 ;  /* 0x3f8000000b0bc421 */ /* 0x001fcc0000010000 */
[----:B------:R0:W4:Y:S04]  /*70d0*/  @!P3 MUFU.RCP R16, R8 ;  /* 0x000000080010b308 */ /* 0x0001280000001000 */
[----:B--2---:R-:W-:-:S04]  /*70e0*/  @!P6 FMUL.FTZ R9, R17, -1.4426950216293334961 ;  /* 0xbfb8aa3b1109e820 */ /* 0x004fc80000410000 */
[----:B------:R-:W-:Y:S01]  /*70f0*/  @!P6 MUFU.EX2 R10, R9 ;  /* 0x00000009000ae308 */ /* 0x000fe20000000800 */
[----:B0-----:R-:W-:Y:S01]  /*7100*/  PRMT R8, RZ, 0x5410, R15 ;  /* 0x00005410ff087816 */ /* 0x001fe2000000000f */
[----:B---3--:R-:W-:-:S04]  /*7110*/  @!P2 FMUL.FTZ R82, R82, R13 ;  /* 0x0000000d5252a220 */ /* 0x008fc80000410000 */
[----:B------:R-:W-:Y:S01]  /*7120*/  FADD.FTZ R19, R8, R55 ;  /* 0x0000003708137221 */ /* 0x000fe20000010000 */
[----:B------:R-:W-:Y:S01]  /*7130*/  PRMT R8, RZ, 0x7610, R15 ;  /* 0x00007610ff087816 */ /* 0x000fe2000000000f */
[----:B------:R-:W0:Y:S01]  /*7140*/  @!P4 MUFU.RCP R18, R11 ;  /* 0x0000000b0012c308 */ /* 0x000e220000001000 */
[----:B----4-:R-:W-:Y:S02]  /*7150*/  @!P3 FMUL.FTZ R81, R81, R16 ;  /* 0x000000105151b220 */ /* 0x010fe40000410000 */
[----:B------:R-:W-:Y:S01]  /*7160*/  FSETP.GTU.FTZ.AND P1, PT, R19, 20, PT ;  /* 0x41a000001300780b */ /* 0x000fe20003f3c000 */
[----:B------:R-:W-:Y:S02]  /*7170*/  FADD.FTZ R15, R8, R55 ;  /* 0x00000037080f7221 */ /* 0x000fe40000010000 */
[----:B------:R-:W-:Y:S01]  /*7180*/  @!P0 FMUL.FTZ R8, R14, -1.4426950216293334961 ;  /* 0xbfb8aa3b0e088820 */ /* 0x000fe20000410000 */
[----:B-1----:R-:W-:Y:S01]  /*7190*/  PRMT R14, RZ, 0x5410, R4 ;  /* 0x00005410ff0e7816 */ /* 0x002fe20000000004 */
[----:B------:R-:W1:Y:S01]  /*71a0*/  @!P5 MUFU.EX2 R12, R12 ;  /* 0x0000000c000cd308 */ /* 0x000e620000000800 */
[----:B------:R-:W-:-:S02]  /*71b0*/  FSETP.GTU.FTZ.AND P2, PT, R15, 20, PT ;  /* 0x41a000000f00780b */ /* 0x000fc40003f5c000 */
[----:B------:R-:W-:Y:S01]  /*71c0*/  PRMT R4, RZ, 0x7610, R4 ;  /* 0x00007610ff047816 */ /* 0x000fe20000000004 */
[----:B------:R-:W-:Y:S01]  /*71d0*/  FADD.FTZ R16, R14, R55 ;  /* 0x000000370e107221 */ /* 0x000fe20000010000 */
[----:B------:R-:W-:-:S03]  /*71e0*/  F2FP.BF16.PACK_AB R32, R81, R82 ;  /* 0x000000525120723e */ /* 0x000fc600000010ff */
[----:B------:R2:W3:Y:S01]  /*71f0*/  @!P0 MUFU.EX2 R13, R8 ;  /* 0x00000008000d8308 */ /* 0x0004e20000000800 */
[----:B------:R-:W-:Y:S01]  /*7200*/  FADD.FTZ R17, R4, R55 ;  /* 0x0000003704117221 */ /* 0x000fe20000010000 */
[----:B------:R-:W-:Y:S01]  /*7210*/  FSETP.GTU.FTZ.AND P3, PT, R16, 20, PT ;  /* 0x41a000001000780b */ /* 0x000fe20003f7c000 */
[----:B------:R-:W-:Y:S02]  /*7220*/  @!P1 FMUL.FTZ R4, R19, -1.4426950216293334961 ;  /* 0xbfb8aa3b13049820 */ /* 0x000fe40000410000 */
[----:B0-----:R-:W-:Y:S01]  /*7230*/  @!P4 FMUL.FTZ R83, R83, R18 ;  /* 0x000000125353c220 */ /* 0x001fe20000410000 */
[----:B------:R-:W-:Y:S01]  /*7240*/  FSETP.GTU.FTZ.AND P4, PT, R17, 20, PT ;  /* 0x41a000001100780b */ /* 0x000fe20003f9c000 */
[----:B------:R-:W-:Y:S01]  /*7250*/  @!P2 FMUL.FTZ R11, R15, -1.4426950216293334961 ;  /* 0xbfb8aa3b0f0ba820 */ /* 0x000fe20000410000 */
[----:B------:R0:W4:Y:S01]  /*7260*/  @!P1 MUFU.EX2 R14, R4 ;  /* 0x00000004000e9308 */ /* 0x0001220000000800 */
[----:B-1----:R-:W-:Y:S01]  /*7270*/  @!P5 FADD.FTZ R12, R12, 1 ;  /* 0x3f8000000c0cd421 */ /* 0x002fe20000010000 */
[----:B--2---:R-:W-:-:S04]  /*7280*/  SHF.L.U32 R8, R59, 0xa, RZ ;  /* 0x0000000a3b087819 */ /* 0x004fc800000006ff */
[----:B------:R-:W-:Y:S01]  /*7290*/  SHF.R.S32.HI R9, RZ, 0x1f, R8 ;  /* 0x0000001fff097819 */ /* 0x000fe20000011408 */
[----:B------:R-:W-:Y:S01]  /*72a0*/  @!P3 FMUL.FTZ R16, R16, -1.4426950216293334961 ;  /* 0xbfb8aa3b1010b820 */ /* 0x000fe20000410000 */
[----:B------:R1:W2:Y:S01]  /*72b0*/  @!P2 MUFU.EX2 R15, R11 ;  /* 0x0000000b000fa308 */ /* 0x0002a20000000800 */
[----:B0-----:R-:W-:Y:S02]  /*72c0*/  @!P6 FADD.FTZ R4, R10, 1 ;  /* 0x3f8000000a04e421 */ /* 0x001fe40000010000 */
[----:B---3--:R-:W-:Y:S02]  /*72d0*/  @!P0 FADD.FTZ R13, R13, 1 ;  /* 0x3f8000000d0d8421 */ /* 0x008fe40000010000 */
[----:B------:R-:W-:-:S03]  /*72e0*/  @!P4 FMUL.FTZ R17, R17, -1.4426950216293334961 ;  /* 0xbfb8aa3b1111c820 */ /* 0x000fc60000410000 */
[----:B------:R0:W3:Y:S01]  /*72f0*/  @!P6 MUFU.RCP R18, R4 ;  /* 0x000000040012e308 */ /* 0x0000e20000001000 */
[----:B-1----:R-:W-:-:S04]  /*7300*/  IMAD.WIDE.U32 R10, R54, c[0x0][0x2d8], R8 ;  /* 0x0000b600360a7a25 */ /* 0x002fc800078e0008 */
[----:B----4-:R-:W-:Y:S01]  /*7310*/  @!P1 FADD.FTZ R14, R14, 1 ;  /* 0x3f8000000e0e9421 */ /* 0x010fe20000010000 */
[----:B------:R-:W-:Y:S01]  /*7320*/  IADD3 R11, R11, R21, RZ ;  /* 0x000000150b0b7210 */ /* 0x000fe20007ffe0ff */
[----:B------:R-:W-:Y:S01]  /*7330*/  IMAD.WIDE.U32 R8, R54, c[0x0][0x2f8], R8 ;  /* 0x0000be0036087a25 */ /* 0x000fe200078e0008 */
[----:B------:R1:W4:Y:S01]  /*7340*/  @!P5 MUFU.RCP R19, R12 ;  /* 0x0000000c0013d308 */ /* 0x0003220000001000 */
[----:B0-----:R-:W-:Y:S02]  /*7350*/  PRMT R4, RZ, 0x5410, R5 ;  /* 0x00005410ff047816 */ /* 0x001fe40000000005 */
[----:B--2---:R-:W-:-:S03]  /*7360*/  @!P2 FADD.FTZ R15, R15, 1 ;  /* 0x3f8000000f0fa421 */ /* 0x004fc60000010000 */
[----:B------:R-:W-:Y:S01]  /*7370*/  FADD.FTZ R20, R4, R55 ;  /* 0x0000003704147221 */ /* 0x000fe20000010000 */
[----:B------:R-:W-:Y:S01]  /*7380*/  PRMT R4, RZ, 0x7610, R5 ;  /* 0x00007610ff047816 */ /* 0x000fe20000000005 */
[----:B------:R-:W0:Y:S01]  /*7390*/  @!P0 MUFU.RCP R13, R13 ;  /* 0x0000000d000d8308 */ /* 0x000e220000001000 */
[----:B---3--:R-:W-:Y:S01]  /*73a0*/  @!P6 FMUL.FTZ R85, R85, R18 ;  /* 0x000000125555e220 */ /* 0x008fe20000410000 */
[--C-:B-1----:R-:W-:Y:S02]  /*73b0*/  PRMT R12, RZ, 0x5410, R6.reuse ;  /* 0x00005410ff0c7816 */ /* 0x102fe40000000006 */
[----:B------:R-:W-:Y:S01]  /*73c0*/  FADD.FTZ R18, R4, R55 ;  /* 0x0000003704127221 */ /* 0x000fe20000010000 */
[----:B------:R-:W-:Y:S01]  /*73d0*/  PRMT R6, RZ, 0x7610, R6 ;  /* 0x00007610ff067816 */ /* 0x000fe20000000006 */
[----:B------:R-:W-:Y:S02]  /*73e0*/  IMAD.WIDE.U32 R4, R58, c[0x0][0x2e0], R10 ;  /* 0x0000b8003a047a25 */ /* 0x000fe400078e000a */
[----:B------:R-:W1:Y:S02]  /*73f0*/  @!P3 MUFU.EX2 R16, R16 ;  /* 0x000000100010b308 */ /* 0x000e640000000800 */
[----:B----4-:R-:W-:Y:S01]  /*7400*/  @!P5 FMUL.FTZ R84, R84, R19 ;  /* 0x000000135454d220 */ /* 0x010fe20000410000 */
[----:B------:R-:W-:Y:S01]  /*7410*/  LEA R10, P6, R4, c[0x0][0x330], 0x1 ;  /* 0x0000cc00040a7a11 */ /* 0x000fe200078c08ff */
[----:B------:R-:W-:Y:S01]  /*7420*/  IMAD R19, R57, c[0x0][0x2e0], RZ ;  /* 0x0000b80039137a24 */ /* 0x000fe200078e02ff */
[----:B------:R-:W-:Y:S01]  /*7430*/  FSETP.GTU.FTZ.AND P5, PT, R20, 20, PT ;  /* 0x41a000001400780b */ /* 0x000fe20003fbc000 */
[----:B------:R-:W-:Y:S01]  /*7440*/  FADD.FTZ R12, R12, R55 ;  /* 0x000000370c0c7221 */ /* 0x000fe20000010000 */
[----:B------:R-:W-:Y:S01]  /*7450*/  F2FP.BF16.PACK_AB R33, R84, R83 ;  /* 0x000000535421723e */ /* 0x000fe200000010ff */
[----:B0-----:R-:W-:Y:S01]  /*7460*/  @!P0 FMUL.FTZ R86, R86, R13 ;  /* 0x0000000d56568220 */ /* 0x001fe20000410000 */
[----:B------:R-:W-:Y:S01]  /*7470*/  FSETP.GTU.FTZ.AND P0, PT, R18, 20, PT ;  /* 0x41a000001200780b */ /* 0x000fe20003f1c000 */
[----:B------:R-:W0:Y:S01]  /*7480*/  @!P1 MUFU.RCP R14, R14 ;  /* 0x0000000e000e9308 */ /* 0x000e220000001000 */
[----:B------:R-:W-:-:S02]  /*7490*/  IMAD R19, R58, c[0x0][0x2e4], R19 ;  /* 0x0000b9003a137a24 */ /* 0x000fc400078e0213 */
[----:B------:R-:W-:Y:S01]  /*74a0*/  FADD.FTZ R13, R6, R55 ;  /* 0x00000037060d7221 */ /* 0x000fe20000010000 */
[----:B------:R-:W-:Y:S01]  /*74b0*/  PRMT R6, RZ, 0x5410, R7 ;  /* 0x00005410ff067816 */ /* 0x000fe20000000007 */
[----:B-1----:R-:W-:Y:S01]  /*74c0*/  @!P3 FADD.FTZ R16, R16, 1 ;  /* 0x3f8000001010b421 */ /* 0x002fe20000010000 */
[----:B------:R-:W-:Y:S02]  /*74d0*/  IADD3 R11, R5, R19, RZ ;  /* 0x00000013050b7210 */ /* 0x000fe40007ffe0ff */
[----:B------:R-:W1:Y:S01]  /*74e0*/  @!P2 MUFU.RCP R15, R15 ;  /* 0x0000000f000fa308 */ /* 0x000e620000001000 */
[----:B------:R-:W-:Y:S01]  /*74f0*/  @!P5 FMUL.FTZ R5, R20, -1.4426950216293334961 ;  /* 0xbfb8aa3b1405d820 */ /* 0x000fe20000410000 */
[----:B------:R-:W-:Y:S02]  /*7500*/  F2FP.BF16.PACK_AB R34, R86, R85 ;  /* 0x000000555622723e */ /* 0x000fe400000010ff */
[----:B------:R-:W-:Y:S01]  /*7510*/  LEA.HI.X R11, R4, c[0x0][0x334], R11, 0x1, P6 ;  /* 0x0000cd00040b7a11 */ /* 0x000fe200030f0c0b */
[----:B------:R-:W-:Y:S01]  /*7520*/  @!P0 FMUL.FTZ R4, R18, -1.4426950216293334961 ;  /* 0xbfb8aa3b12048820 */ /* 0x000fe20000410000 */
[----:B------:R-:W-:Y:S01]  /*7530*/  FSETP.GTU.FTZ.AND P6, PT, R13, 20, PT ;  /* 0x41a000000d00780b */ /* 0x000fe20003fdc000 */
[----:B------:R-:W-:Y:S01]  /*7540*/  FADD.FTZ R18, R6, R55 ;  /* 0x0000003706127221 */ /* 0x000fe20000010000 */
[----:B------:R-:W2:Y:S01]  /*7550*/  @!P3 MUFU.RCP R16, R16 ;  /* 0x000000100010b308 */ /* 0x000ea20000001000 */
[----:B0-----:R-:W-:Y:S01]  /*7560*/  @!P1 FMUL.FTZ R87, R87, R14 ;  /* 0x0000000e57579220 */ /* 0x001fe20000410000 */
[----:B------:R-:W-:Y:S01]  /*7570*/  FSETP.GTU.FTZ.AND P1, PT, R12, 20, PT ;  /* 0x41a000000c00780b */ /* 0x000fe20003f3c000 */
[----:B------:R-:W-:Y:S01]  /*7580*/  IMAD.WIDE R10, R36, 0x10, R10 ;  /* 0x00000010240a7825 */ /* 0x000fe200078e020a */
[----:B------:R-:W-:-:S03]  /*7590*/  PRMT R6, RZ, 0x7610, R7 ;  /* 0x00007610ff067816 */ /* 0x000fc60000000007 */
[----:B-1----:R-:W-:Y:S01]  /*75a0*/  @!P2 FMUL.FTZ R88, R88, R15 ;  /* 0x0000000f5858a220 */ /* 0x002fe20000410000 */
[----:B------:R-:W-:Y:S01]  /*75b0*/  FSETP.GTU.FTZ.AND P2, PT, R18, 20, PT ;  /* 0x41a000001200780b */ /* 0x000fe20003f5c000 */
[----:B------:R-:W0:Y:S01]  /*75c0*/  @!P4 MUFU.EX2 R17, R17 ;  /* 0x000000110011c308 */ /* 0x000e220000000800 */
[----:B------:R-:W-:Y:S02]  /*75d0*/  FADD.FTZ R7, R6, R55 ;  /* 0x0000003706077221 */ /* 0x000fe40000010000 */
[----:B------:R-:W-:Y:S01]  /*75e0*/  @!P6 FMUL.FTZ R15, R13, -1.4426950216293334961 ;  /* 0xbfb8aa3b0d0fe820 */ /* 0x000fe20000410000 */
[----:B------:R-:W-:Y:S02]  /*75f0*/  F2FP.BF16.PACK_AB R35, R88, R87 ;  /* 0x000000575823723e */ /* 0x000fe400000010ff */
[----:B------:R-:W-:Y:S02]  /*7600*/  @!P1 FMUL.FTZ R6, R12, -1.4426950216293334961 ;  /* 0xbfb8aa3b0c069820 */ /* 0x000fe40000410000 */
[----:B--2---:R-:W-:Y:S01]  /*7610*/  @!P3 FMUL.FTZ R89, R89, R16 ;  /* 0x000000105959b220 */ /* 0x004fe20000410000 */
[----:B------:R-:W1:Y:S01]  /*7620*/  @!P5 MUFU.EX2 R5, R5 ;  /* 0x000000050005d308 */ /* 0x000e620000000800 */
[----:B------:R-:W-:-:S02]  /*7630*/  FSETP.GTU.FTZ.AND P3, PT, R7, 20, PT ;  /* 0x41a000000700780b */ /* 0x000fc40003f7c000 */
[----:B------:R-:W-:-:S05]  /*7640*/  @!P2 FMUL.FTZ R16, R18, -1.4426950216293334961 ;  /* 0xbfb8aa3b1210a820 */ /* 0x000fca0000410000 */
[----:B------:R-:W2:Y:S01]  /*7650*/  @!P0 MUFU.EX2 R4, R4 ;  /* 0x0000000400048308 */ /* 0x000ea20000000800 */
[----:B0-----:R-:W-:-:S05]  /*7660*/  @!P4 FADD.FTZ R17, R17, 1 ;  /* 0x3f8000001111c421 */ /* 0x001fca0000010000 */
[----:B------:R-:W-:Y:S01]  /*7670*/  @!P3 FMUL.FTZ R18, R7, -1.4426950216293334961 ;  /* 0xbfb8aa3b0712b820 */ /* 0x000fe20000410000 */
[----:B------:R-:W-:Y:S01]  /*7680*/  F2FP.BF16.PACK_AB R7, R73, R74 ;  /* 0x0000004a4907723e */ /* 0x000fe200000010ff */
[----:B------:R0:W3:Y:S01]  /*7690*/  @!P1 MUFU.EX2 R14, R6 ;  /* 0x00000006000e9308 */ /* 0x0000e20000000800 */
[----:B-1----:R-:W-:Y:S01]  /*76a0*/  @!P5 FADD.FTZ R12, R5, 1 ;  /* 0x3f800000050cd421 */ /* 0x002fe20000010000 */
[----:B------:R-:W-:Y:S02]  /*76b0*/  F2FP.BF16.PACK_AB R5, R77, R78 ;  /* 0x0000004e4d05723e */ /* 0x000fe400000010ff */
[----:B------:R-:W-:Y:S02]  /*76c0*/  F2FP.BF16.PACK_AB R74, R67, R68 ;  /* 0x00000044434a723e */ /* 0x000fe400000010ff */
[----:B------:R-:W-:Y:S02]  /*76d0*/  F2FP.BF16.PACK_AB R73, R69, R70 ;  /* 0x000000464549723e */ /* 0x000fe400000010ff */
[----:B------:R-:W1:Y:S01]  /*76e0*/  @!P6 MUFU.EX2 R15, R15 ;  /* 0x0000000f000fe308 */ /* 0x000e620000000800 */
[----:B--2---:R-:W-:Y:S01]  /*76f0*/  @!P0 FADD.FTZ R13, R4, 1 ;  /* 0x3f800000040d8421 */ /* 0x004fe20000010000 */
[----:B0-----:R-:W-:-:S02]  /*7700*/  F2FP.BF16.PACK_AB R6, R75, R76 ;  /* 0x0000004c4b06723e */ /* 0x001fc400000010ff */
[----:B------:R-:W-:Y:S02]  /*7710*/  F2FP.BF16.PACK_AB R4, R79, R80 ;  /* 0x000000504f04723e */ /* 0x000fe400000010ff */
[----:B------:R-:W-:Y:S02]  /*7720*/  F2FP.BF16.PACK_AB R75, R65, R66 ;  /* 0x00000042414b723e */ /* 0x000fe400000010ff */
[----:B------:R0:W2:Y:S01]  /*7730*/  @!P2 MUFU.EX2 R22, R16 ;  /* 0x000000100016a308 */ /* 0x0000a20000000800 */
[----:B---3--:R-:W-:-:S07]  /*7740*/  @!P1 FADD.FTZ R20, R14, 1 ;  /* 0x3f8000000e149421 */ /* 0x008fce0000010000 */
[----:B------:R3:W4:Y:S01]  /*7750*/  @!P4 MUFU.RCP R25, R17 ;  /* 0x000000110019c308 */ /* 0x0007220000001000 */
[----:B0-----:R-:W-:Y:S01]  /*7760*/  SHF.L.U32 R16, R52, 0x1, RZ ;  /* 0x0000000134107819 */ /* 0x001fe200000006ff */
[----:B-1----:R-:W-:-:S06]  /*7770*/  @!P6 FADD.FTZ R21, R15, 1 ;  /* 0x3f8000000f15e421 */ /* 0x002fcc0000010000 */
[----:B------:R0:W1:Y:S01]  /*7780*/  @!P3 MUFU.EX2 R23, R18 ;  /* 0x000000120017b308 */ /* 0x0000620000000800 */
[----:B---3--:R-:W-:Y:S01]  /*7790*/  LOP3.LUT R17, R16, 0xffffffc0, RZ, 0xc0, !PT ;  /* 0xffffffc010117812 */ /* 0x008fe200078ec0ff */
[----:B--2---:R-:W-:-:S03]  /*77a0*/  @!P2 FADD.FTZ R22, R22, 1 ;  /* 0x3f8000001616a421 */ /* 0x004fc60000010000 */
[----:B------:R-:W-:-:S03]  /*77b0*/  LEA R24, R50, R17, 0x1 ;  /* 0x0000001132187211 */ /* 0x000fc600078e08ff */
[----:B------:R-:W2:Y:S01]  /*77c0*/  @!P5 MUFU.RCP R26, R12 ;  /* 0x0000000c001ad308 */ /* 0x000ea20000001000 */
[----:B----4-:R-:W-:Y:S01]  /*77d0*/  @!P4 FMUL.FTZ R90, R90, R25 ;  /* 0x000000195a5ac220 */ /* 0x010fe20000410000 */
[----:B------:R3:W-:Y:S01]  /*77e0*/  STS.128 [R24.X16], R4 ;  /* 0x0000000418007388 */ /* 0x0007e2000000cc00 */
[----:B------:R-:W-:Y:S01]  /*77f0*/  IMAD R25, R132, c[0x0][0x2f8], RZ ;  /* 0x0000be0084197a24 */ /* 0x000fe200078e02ff */
[----:B------:R-:W-:Y:S02]  /*7800*/  IADD3 R48, P4, R48, -0x800, RZ ;  /* 0xfffff80030307810 */ /* 0x000fe40007f9e0ff */
[----:B------:R-:W-:Y:S01]  /*7810*/  STS.128 [R24.X16+0x10], R72 ;  /* 0x0000104818007388 */ /* 0x000fe2000000cc00 */
[----:B------:R-:W-:-:S06]  /*7820*/  NOP ;  /* 0x0000000000007918 */ /* 0x000fcc0000000000 */
[----:B------:R4:W5:Y:S01]  /*7830*/  @!P0 MUFU.RCP R27, R13 ;  /* 0x0000000d001b8308 */ /* 0x0009620000001000 */
[----:B0-----:R-:W0:Y:S01]  /*7840*/  LDS.128 R16, [R0+0x200] ;  /* 0x0002000000107984 */ /* 0x001e220000000c00 */
[----:B-1----:R-:W-:Y:S01]  /*7850*/  @!P3 FADD.FTZ R23, R23, 1 ;  /* 0x3f8000001717b421 */ /* 0x002fe20000010000 */
[----:B------:R-:W-:Y:S01]  /*7860*/  F2FP.BF16.PACK_AB R68, R90, R89 ;  /* 0x000000595a44723e */ /* 0x000fe200000010ff */
[----:B--2---:R-:W-:Y:S01]  /*7870*/  @!P5 FMUL.FTZ R91, R91, R26 ;  /* 0x0000001a5b5bd220 */ /* 0x004fe20000410000 */
[----:B------:R-:W-:Y:S01]  /*7880*/  IADD3 R44, P5, R44, -0x800, RZ ;  /* 0xfffff8002c2c7810 */ /* 0x000fe20007fbe0ff */
[----:B---3--:R-:W-:Y:S01]  /*7890*/  FADD.FTZ R4, R82, R51 ;  /* 0x0000003352047221 */ /* 0x008fe20000010000 */
[----:B------:R-:W-:Y:S01]  /*78a0*/  IADD3.X R49, R49, -0x1, RZ, P4, !PT ;  /* 0xffffffff31317810 */ /* 0x000fe200027fe4ff */
[----:B------:R-:W1:Y:S01]  /*78b0*/  @!P1 MUFU.RCP R20, R20 ;  /* 0x0000001400149308 */ /* 0x000e620000001000 */
[----:B----4-:R-:W2:Y:S01]  /*78c0*/  LDS.128 R12, [R0] ;  /* 0x00000000000c7984 */ /* 0x010ea20000000c00 */
[----:B------:R-:W-:Y:S01]  /*78d0*/  FADD.FTZ R4, R4, R81 ;  /* 0x0000005104047221 */ /* 0x000fe20000010000 */
[----:B------:R-:W-:Y:S01]  /*78e0*/  IADD3.X R45, R45, -0x1, RZ, P5, !PT ;  /* 0xffffffff2d2d7810 */ /* 0x000fe20002ffe4ff */
[----:B------:R-:W-:-:S02]  /*78f0*/  IMAD R25, R54, c[0x0][0x2fc], R25 ;  /* 0x0000bf0036197a24 */ /* 0x000fc400078e0219 */
[----:B------:R-:W-:Y:S02]  /*7900*/  FADD.FTZ R5, R4, R83 ;  /* 0x0000005304057221 */ /* 0x000fe40000010000 */
[----:B------:R-:W3:Y:S01]  /*7910*/  @!P6 MUFU.RCP R21, R21 ;  /* 0x000000150015e308 */ /* 0x000ee20000001000 */
[----:B-----5:R-:W-:Y:S01]  /*7920*/  @!P0 FMUL.FTZ R92, R92, R27 ;  /* 0x0000001b5c5c8220 */ /* 0x020fe20000410000 */
[----:B------:R-:W-:Y:S01]  /*7930*/  IADD3 R9, R9, R25, RZ ;  /* 0x0000001909097210 */ /* 0x000fe20007ffe0ff */
[----:B------:R-:W-:-:S03]  /*7940*/  FADD.FTZ R84, R5, R84 ;  /* 0x0000005405547221 */ /* 0x000fc60000010000 */
[----:B------:R-:W-:Y:S01]  /*7950*/  F2FP.BF16.PACK_AB R69, R92, R91 ;  /* 0x0000005b5c45723e */ /* 0x000fe200000010ff */
[----:B------:R-:W-:Y:S01]  /*7960*/  FADD.FTZ R85, R84, R85 ;  /* 0x0000005554557221 */ /* 0x000fe20000010000 */
[----:B------:R-:W4:Y:S01]  /*7970*/  @!P2 MUFU.RCP R22, R22 ;  /* 0x000000160016a308 */ /* 0x000f220000001000 */
[----:B-1----:R-:W-:Y:S01]  /*7980*/  @!P1 FMUL.FTZ R61, R61, R20 ;  /* 0x000000143d3d9220 */ /* 0x002fe20000410000 */
[----:B------:R-:W-:Y:S01]  /*7990*/  IADD3 R46, P1, R46, -0x800, RZ ;  /* 0xfffff8002e2e7810 */ /* 0x000fe20007f3e0ff */
[----:B------:R-:W-:Y:S02]  /*79a0*/  FADD.FTZ R86, R85, R86 ;  /* 0x0000005655567221 */ /* 0x000fe40000010000 */
[----:B------:R-:W-:Y:S01]  /*79b0*/  IMAD.WIDE.U32 R8, R58, c[0x0][0x300], R8 ;  /* 0x0000c0003a087a25 */ /* 0x000fe200078e0008 */
[----:B------:R-:W-:Y:S02]  /*79c0*/  IADD3.X R47, R47, -0x1, RZ, P1, !PT ;  /* 0xffffffff2f2f7810 */ /* 0x000fe40000ffe4ff */
[----:B------:R-:W1:Y:S01]  /*79d0*/  @!P3 MUFU.RCP R23, R23 ;  /* 0x000000170017b308 */ /* 0x000e620000001000 */
[----:B---3--:R-:W-:-:S02]  /*79e0*/  @!P6 FMUL.FTZ R62, R62, R21 ;  /* 0x000000153e3ee220 */ /* 0x008fc40000410000 */
[----:B------:R-:W-:-:S03]  /*79f0*/  FADD.FTZ R87, R86, R87 ;  /* 0x0000005756577221 */ /* 0x000fc60000010000 */
[----:B------:R-:W-:Y:S01]  /*7a00*/  F2FP.BF16.PACK_AB R70, R62, R61 ;  /* 0x0000003d3e46723e */ /* 0x000fe200000010ff */
[----:B------:R-:W-:Y:S01]  /*7a10*/  FADD.FTZ R88, R87, R88 ;  /* 0x0000005857587221 */ /* 0x000fe20000010000 */
[----:B0-----:R-:W-:Y:S01]  /*7a20*/  STG.E.128 [R10.64+0x200], R16 ;  /* 0x000200100a007986 */ /* 0x001fe2000c101d04 */
[----:B----4-:R-:W-:Y:S01]  /*7a30*/  @!P2 FMUL.FTZ R63, R63, R22 ;  /* 0x000000163f3fa220 */ /* 0x010fe20000410000 */
[----:B------:R-:W-:Y:S01]  /*7a40*/  IADD3 R43, P2, R43, -0x800, RZ ;  /* 0xfffff8002b2b7810 */ /* 0x000fe20007f5e0ff */
[----:B------:R-:W-:-:S03]  /*7a50*/  FADD.FTZ R89, R88, R89 ;  /* 0x0000005958597221 */ /* 0x000fc60000010000 */
[----:B------:R-:W-:Y:S01]  /*7a60*/  IADD3.X R42, R42, -0x1, RZ, P2, !PT ;  /* 0xffffffff2a2a7810 */ /* 0x000fe200017fe4ff */
[----:B-1----:R-:W-:Y:S01]  /*7a70*/  @!P3 FMUL.FTZ R64, R64, R23 ;  /* 0x000000174040b220 */ /* 0x002fe20000410000 */
[----:B--2---:R0:W-:Y:S01]  /*7a80*/  STG.E.128 [R10.64], R12 ;  /* 0x0000000c0a007986 */ /* 0x0041e2000c101d04 */
        /* <DEDUP_REMOVED lines=8> */
[----:B0-----:R-:W-:Y:S01]  /*7b10*/  IMAD R11, R57, c[0x0][0x300], RZ ;  /* 0x0000c000390b7a24 */ /* 0x001fe200078e02ff */
[----:B------:R-:W-:Y:S01]  /*7b20*/  LEA R10, P0, R8, c[0x0][0x340], 0x1 ;  /* 0x0000d000080a7a11 */ /* 0x000fe200078008ff */
[----:B------:R-:W-:Y:S02]  /*7b30*/  FADD.FTZ R62, R61, R62 ;  /* 0x0000003e3d3e7221 */ /* 0x000fe40000010000 */
[----:B------:R-:W-:Y:S02]  /*7b40*/  IMAD R11, R58, c[0x0][0x304], R11 ;  /* 0x0000c1003a0b7a24 */ /* 0x000fe400078e020b */
[----:B------:R-:W-:-:S03]  /*7b50*/  FADD.FTZ R51, R62, R63 ;  /* 0x0000003f3e337221 */ /* 0x000fc60000010000 */
[----:B------:R-:W-:Y:S01]  /*7b60*/  IADD3 R9, R9, R11, RZ ;  /* 0x0000000b09097210 */ /* 0x000fe20007ffe0ff */
[----:B------:R-:W-:Y:S01]  /*7b70*/  STS.128 [R24.X16], R32 ;  /* 0x0000002018007388 */ /* 0x000fe2000000cc00 */
[----:B------:R-:W-:Y:S02]  /*7b80*/  FADD.FTZ R51, R51, R64 ;  /* 0x0000004033337221 */ /* 0x000fe40000010000 */
[----:B------:R-:W-:Y:S01]  /*7b90*/  LEA.HI.X R11, R8, c[0x0][0x344], R9, 0x1, P0 ;  /* 0x0000d100080b7a11 */ /* 0x000fe200000f0c09 */
[----:B------:R-:W-:Y:S01]  /*7ba0*/  STS.128 [R24.X16+0x10], R68 ;  /* 0x0000104418007388 */ /* 0x000fe2000000cc00 */
[----:B------:R-:W-:-:S06]  /*7bb0*/  NOP ;  /* 0x0000000000007918 */ /* 0x000fcc0000000000 */
[----:B------:R-:W0:Y:S01]  /*7bc0*/  LDS.128 R4, [R0] ;  /* 0x0000000000047984 */ /* 0x000e220000000c00 */
[----:B------:R-:W-:Y:S01]  /*7bd0*/  IMAD.WIDE R8, R36, 0x10, R10 ;  /* 0x0000001024087825 */ /* 0x000fe200078e020a */
[----:B------:R-:W-:Y:S02]  /*7be0*/  ISETP.GT.AND P0, PT, R39, 0x1, PT ;  /* 0x000000012700780c */ /* 0x000fe40003f04270 */
[----:B------:R-:W1:Y:S01]  /*7bf0*/  LDS.128 R20, [R0+0x200] ;  /* 0x0002000000147984 */ /* 0x000e620000000c00 */
[----:B------:R-:W-:-:S03]  /*7c00*/  MOV R39, R59 ;  /* 0x0000003b00277202 */ /* 0x000fc60000000f00 */
[----:B0-----:R0:W-:Y:S04]  /*7c10*/  STG.E.128 [R8.64], R4 ;  /* 0x0000000408007986 */ /* 0x0011e8000c101d04 */
[----:B-1----:R0:W-:Y:S03]  /*7c20*/  STG.E.128 [R8.64+0x200], R20 ;  /* 0x0002001408007986 */ /* 0x0021e6000c101d04 */
[----:B0-----:R-:W-:Y:S01]  /*7c30*/  @!P0 CALL.REL.NOINC `(.L_x_4593) ;  /* 0x0000001000008944 */ /* 0x001fe20003c00000 */
[----:B------:R-:W-:Y:S05]  /*7c40*/  BRA `(.L_x_4675) ;  /* 0xffff8c0000007947 */ /* 0x000fea000383ffff */
.L_x_4593:
        /* <DEDUP_REMOVED lines=29> */
.L_x_4677:
[----:B------:R-:W-:Y:S05]  /*7e20*/  BSYNC B0 ;  /* 0x0000000000007941 */ /* 0x000fea0003800000 */
.L_x_4676:
        /* <DEDUP_REMOVED lines=11> */
[----:B------:R-:W-:Y:S01]  /*7ee0*/  @!P2 LEA.HI R8, R8, R9, RZ, 0x5 ;  /* 0x000000090808a211 */ /* 0x000fe200078f28ff */
[----:B-1----:R-:W-:-:S05]  /*7ef0*/  @P0 FADD R5, R0, R5 ;  /* 0x0000000500050221 */ /* 0x002fca0000000000 */
        /* <DEDUP_REMOVED lines=15> */
.L_x_4679:
[----:B0-----:R-:W0:Y:S02]  /*7ff0*/  S2R R9, SR_TID.X ;  /* 0x0000000000097919 */ /* 0x001e240000002100 */
.L_x_4680:
[----:B------:R-:W-:Y:S05]  /*8000*/  BSYNC B0 ;  /* 0x0000000000007941 */ /* 0x000fea0003800000 */
.L_x_4678:
[----:B0-----:R-:W-:-:S13]  /*8010*/  ISETP.GE.AND P0, PT, R9, c[0x0][0x16c], PT ;  /* 0x00005b0009007a0c */ /* 0x001fda0003f06270 */
[----:B------:R-:W-:Y:S05]  /*8020*/  @P0 EXIT ;  /* 0x000000000000094d */ /* 0x000fea0003800000 */
[----:B------:R-:W-:Y:S02]  /*8030*/  IMAD R57, R57, c[0x0][0x288], RZ ;  /* 0x0000a20039397a24 */ /* 0x000fe400078e02ff */
[----:B------:R-:W-:-:S04]  /*8040*/  IMAD.WIDE.U32 R2, R58, c[0x0][0x288], RZ ;  /* 0x0000a2003a027a25 */ /* 0x000fc800078e00ff */
[----:B------:R-:W-:-:S05]  /*8050*/  IMAD R13, R58, c[0x0][0x28c], R57 ;  /* 0x0000a3003a0d7a24 */ /* 0x000fca00078e0239 */
[----:B------:R-:W-:Y:S02]  /*8060*/  IADD3 R13, R3, R13, RZ ;  /* 0x0000000d030d7210 */ /* 0x000fe40007ffe0ff */
.L_x_4681:
        /* <DEDUP_REMOVED lines=16> */
.L_x_4631:
[----:B------:R-:W-:Y:S01]  /*8170*/  HFMA2.MMA R189, -RZ, RZ, 0, 5.9604644775390625e-08 ;  /* 0x00000001ffbd7435 */ /* 0x000fe200000001ff */
[----:B------:R-:W-:-:S02]  /*8180*/  MOV R186, R14 ;  /* 0x0000000e00ba7202 */ /* 0x000fc40000000f00 */
[----:B------:R-:W-:Y:S02]  /*8190*/  MOV R188, RZ ;  /* 0x000000ff00bc7202 */ /* 0x000fe40000000f00 */
[----:B------:R-:W-:Y:S02]  /*81a0*/  MOV R191, 0xffffffff ;  /* 0xffffffff00bf7802 */ /* 0x000fe40000000f00 */
[----:B------:R-:W-:Y:S02]  /*81b0*/  MOV R12, 0x81d0 ;  /* 0x000081d0000c7802 */ /* 0x000fe40000000f00 */
[----:B-1---5:R-:W-:Y:S05]  /*81c0*/  CALL.REL.NOINC `($__internal_188_$__cuda_sm70_shflsync_up) ;  /* 0x00000ee000007944 */ /* 0x022fea0003c00000 */
[----:B-1----:R-:W-:Y:S01]  /*81d0*/  MOV R161, R186 ;  /* 0x000000ba00a17202 */ /* 0x002fe20000000f00 */
[----:B0-----:R-:W-:Y:S05]  /*81e0*/  BRA `(.L_x_4682) ;  /* 0xffffc20000007947 */ /* 0x001fea000383ffff */
.L_x_4632:
[----:B------:R-:W-:Y:S01]  /*81f0*/  HFMA2.MMA R189, -RZ, RZ, 0, 5.9604644775390625e-08 ;  /* 0x00000001ffbd7435 */ /* 0x000fe200000001ff */
[----:B------:R-:W-:Y:S02]  /*8200*/  MOV R186, R15 ;  /* 0x0000000f00ba7202 */ /* 0x000fe40000000f00 */
[----:B------:R-:W-:Y:S02]  /*8210*/  MOV R188, RZ ;  /* 0x000000ff00bc7202 */ /* 0x000fe40000000f00 */
[----:B------:R-:W-:-:S02]  /*8220*/  MOV R191, 0xffffffff ;  /* 0xffffffff00bf7802 */ /* 0x000fc40000000f00 */
[----:B------:R-:W-:Y:S02]  /*8230*/  MOV R12, 0x8250 ;  /* 0x00008250000c7802 */ /* 0x000fe40000000f00 */
[----:B012--5:R-:W-:Y:S05]  /*8240*/  CALL.REL.NOINC `($__internal_188_$__cuda_sm70_shflsync_up) ;  /* 0x00000e6000007944 */ /* 0x027fea0003c00000 */
        /* <DEDUP_REMOVED lines=10> */
[----:B------:R-:W-:Y:S05]  /*82f0*/  CALL.REL.NOINC `($__internal_188_$__cuda_sm70_shflsync_up) ;  /* 0x00000db000007944 */ /* 0x000fea0003c00000 */
[----:B0-----:R-:W-:Y:S01]  /*8300*/  HFMA2.MMA R189, -RZ, RZ, 0, 1.1920928955078125e-07 ;  /* 0x00000002ffbd7435 */ /* 0x001fe200000001ff */
[----:B-1----:R-:W-:Y:S02]  /*8310*/  MOV R14, R186 ;  /* 0x000000ba000e7202 */ /* 0x002fe40000000f00 */
[----:B------:R-:W-:Y:S02]  /*8320*/  MOV R186, R15 ;  /* 0x0000000f00ba7202 */ /* 0x000fe40000000f00 */
[----:B------:R-:W-:Y:S02]  /*8330*/  MOV R188, RZ ;  /* 0x000000ff00bc7202 */ /* 0x000fe40000000f00 */
[----:B------:R-:W-:Y:S02]  /*8340*/  MOV R191, 0xffffffff ;  /* 0xffffffff00bf7802 */ /* 0x000fe40000000f00 */
[----:B------:R-:W-:-:S02]  /*8350*/  MOV R12, 0x8370 ;  /* 0x00008370000c7802 */ /* 0x000fc40000000f00 */
[----:B------:R-:W-:Y:S05]  /*8360*/  CALL.REL.NOINC `($__internal_188_$__cuda_sm70_shflsync_up) ;  /* 0x00000d4000007944 */ /* 0x000fea0003c00000 */
        /* <DEDUP_REMOVED lines=8> */
[----:B------:R-:W-:Y:S05]  /*83f0*/  CALL.REL.NOINC `($__internal_188_$__cuda_sm70_shflsync_up) ;  /* 0x00000cb000007944 */ /* 0x000fea0003c00000 */
[----:B0-----:R-:W-:Y:S01]  /*8400*/  HFMA2.MMA R189, -RZ, RZ, 0, 2.384185791015625e-07 ;  /* 0x00000004ffbd7435 */ /* 0x001fe200000001ff */
[----:B-1----:R-:W-:Y:S02]  /*8410*/  MOV R14, R186 ;  /* 0x000000ba000e7202 */ /* 0x002fe40000000f00 */
[----:B------:R-:W-:Y:S02]  /*8420*/  MOV R186, R15 ;  /* 0x0000000f00ba7202 */ /* 0x000fe40000000f00 */
[----:B------:R-:W-:Y:S02]  /*8430*/  MOV R188, RZ ;  /* 0x000000ff00bc7202 */ /* 0x000fe40000000f00 */
[----:B------:R-:W-:Y:S02]  /*8440*/  MOV R191, 0xffffffff ;  /* 0xffffffff00bf7802 */ /* 0x000fe40000000f00 */
[----:B------:R-:W-:Y:S02]  /*8450*/  MOV R12, 0x8470 ;  /* 0x00008470000c7802 */ /* 0x000fe40000000f00 */
[----:B------:R-:W-:Y:S05]  /*8460*/  CALL.REL.NOINC `($__internal_188_$__cuda_sm70_shflsync_up) ;  /* 0x00000c4000007944 */ /* 0x000fea0003c00000 */
        /* <DEDUP_REMOVED lines=9> */
[----:B------:R-:W-:Y:S05]  /*8500*/  CALL.REL.NOINC `($__internal_188_$__cuda_sm70_shflsync_up) ;  /* 0x00000ba000007944 */ /* 0x000fea0003c00000 */
[----:B0-----:R-:W-:Y:S01]  /*8510*/  HFMA2.MMA R189, -RZ, RZ, 0, 4.76837158203125e-07 ;  /* 0x00000008ffbd7435 */ /* 0x001fe200000001ff */
[----:B-1----:R-:W-:Y:S02]  /*8520*/  MOV R14, R186 ;  /* 0x000000ba000e7202 */ /* 0x002fe40000000f00 */
[----:B------:R-:W-:Y:S02]  /*8530*/  MOV R186, R15 ;  /* 0x0000000f00ba7202 */ /* 0x000fe40000000f00 */
[----:B------:R-:W-:Y:S02]  /*8540*/  MOV R188, RZ ;  /* 0x000000ff00bc7202 */ /* 0x000fe40000000f00 */
[----:B------:R-:W-:Y:S02]  /*8550*/  MOV R191, 0xffffffff ;  /* 0xffffffff00bf7802 */ /* 0x000fe40000000f00 */
[----:B------:R-:W-:Y:S02]  /*8560*/  MOV R12, 0x8580 ;  /* 0x00008580000c7802 */ /* 0x000fe40000000f00 */
[----:B------:R-:W-:Y:S05]  /*8570*/  CALL.REL.NOINC `($__internal_188_$__cuda_sm70_shflsync_up) ;  /* 0x00000b3000007944 */ /* 0x000fea0003c00000 */
        /* <DEDUP_REMOVED lines=9> */
[----:B------:R-:W-:Y:S05]  /*8610*/  CALL.REL.NOINC `($__internal_188_$__cuda_sm70_shflsync_up) ;  /* 0x00000a9000007944 */ /* 0x000fea0003c00000 */
[----:B0-----:R-:W-:Y:S01]  /*8620*/  HFMA2.MMA R189, -RZ, RZ, 0, 9.5367431640625e-07 ;  /* 0x00000010ffbd7435 */ /* 0x001fe200000001ff */
[----:B-1----:R-:W-:Y:S02]  /*8630*/  MOV R184, R186 ;  /* 0x000000ba00b87202 */ /* 0x002fe40000000f00 */
[----:B------:R-:W-:Y:S02]  /*8640*/  MOV R186, R15 ;  /* 0x0000000f00ba7202 */ /* 0x000fe40000000f00 */
[----:B------:R-:W-:Y:S02]  /*8650*/  MOV R188, RZ ;  /* 0x000000ff00bc7202 */ /* 0x000fe40000000f00 */
[----:B------:R-:W-:Y:S02]  /*8660*/  MOV R191, 0xffffffff ;  /* 0xffffffff00bf7802 */ /* 0x000fe40000000f00 */
[----:B------:R-:W-:-:S02]  /*8670*/  MOV R12, 0x8690 ;  /* 0x00008690000c7802 */ /* 0x000fc40000000f00 */
[----:B------:R-:W-:Y:S05]  /*8680*/  CALL.REL.NOINC `($__internal_188_$__cuda_sm70_shflsync_up) ;  /* 0x00000a2000007944 */ /* 0x000fea0003c00000 */
[----:B-1----:R-:W-:Y:S01]  /*8690*/  MOV R12, R186 ;  /* 0x000000ba000c7202 */ /* 0x002fe20000000f00 */
[----:B0-----:R-:W-:Y:S05]  /*86a0*/  BRA `(.L_x_4683) ;  /* 0xffffbec000007947 */ /* 0x001fea000383ffff */
.L_x_4635:
[----:B0-----:R-:W-:Y:S01]  /*86b0*/  HFMA2.MMA R189, -RZ, RZ, 0, 5.9604644775390625e-08 ;  /* 0x00000001ffbd7435 */ /* 0x001fe200000001ff */
[----:B------:R-:W-:-:S02]  /*86c0*/  MOV R186, R163 ;  /* 0x000000a300ba7202 */ /* 0x000fc40000000f00 */
[----:B-1----:R-:W-:Y:S02]  /*86d0*/  MOV R188, RZ ;  /* 0x000000ff00bc7202 */ /* 0x002fe40000000f00 */
[----:B------:R-:W-:Y:S02]  /*86e0*/  MOV R191, 0xffffffff ;  /* 0xffffffff00bf7802 */ /* 0x000fe40000000f00 */
[----:B------:R-:W-:Y:S02]  /*86f0*/  MOV R12, 0x8710 ;  /* 0x00008710000c7802 */ /* 0x000fe40000000f00 */
[----:B-----5:R-:W-:Y:S05]  /*8700*/  CALL.REL.NOINC `($__internal_188_$__cuda_sm70_shflsync_up) ;  /* 0x000009a000007944 */ /* 0x020fea0003c00000 */
[----:B0-----:R-:W-:Y:S01]  /*8710*/  HFMA2.MMA R189, -RZ, RZ, 0, 5.9604644775390625e-08 ;  /* 0x00000001ffbd7435 */ /* 0x001fe200000001ff */
[----:B-1----:R-:W-:Y:S02]  /*8720*/  MOV R14, R186 ;  /* 0x000000ba000e7202 */ /* 0x002fe40000000f00 */
[----:B------:R-:W-:Y:S02]  /*8730*/  MOV R186, R15 ;  /* 0x0000000f00ba7202 */ /* 0x000fe40000000f00 */
[----:B------:R-:W-:Y:S02]  /*8740*/  MOV R188, RZ ;  /* 0x000000ff00bc7202 */ /* 0x000fe40000000f00 */
[----:B------:R-:W-:-:S02]  /*8750*/  MOV R191, 0xffffffff ;  /* 0xffffffff00bf7802 */ /* 0x000fc40000000f00 */
[----:B------:R-:W-:Y:S02]  /*8760*/  MOV R12, 0x8780 ;  /* 0x00008780000c7802 */ /* 0x000fe40000000f00 */
[----:B------:R-:W-:Y:S05]  /*8770*/  CALL.REL.NOINC `($__internal_188_$__cuda_sm70_shflsync_up) ;  /* 0x0000093000007944 */ /* 0x000fea0003c00000 */
[----:B0-----:R-:W-:Y:S01]  /*8780*/  HFMA2.MMA R188, -RZ, RZ, 0, 0 ;  /* 0x00000000ffbc7435 */ /* 0x001fe200000001ff */
[----:B------:R-:W-:Y:S02]  /*8790*/  MOV R161, R14 ;  /* 0x0000000e00a17202 */ /* 0x000fe40000000f00 */
[----:B-1----:R-:W-:Y:S02]  /*87a0*/  MOV R184, R186 ;  /* 0x000000ba00b87202 */ /* 0x002fe40000000f00 */
[----:B------:R-:W-:Y:S02]  /*87b0*/  MOV R189, R34 ;  /* 0x0000002200bd7202 */ /* 0x000fe40000000f00 */
[----:B------:R-:W-:Y:S02]  /*87c0*/  MOV R190, 0x1f ;  /* 0x0000001f00be7802 */ /* 0x000fe40000000f00 */
[----:B------:R-:W-:Y:S02]  /*87d0*/  MOV R191, 0xffffffff ;  /* 0xffffffff00bf7802 */ /* 0x000fe40000000f00 */
[----:B------:R-:W-:-:S02]  /*87e0*/  MOV R12, 0x8800 ;  /* 0x00008800000c7802 */ /* 0x000fc40000000f00 */
[----:B------:R-:W-:Y:S05]  /*87f0*/  CALL.REL.NOINC `($__internal_187_$__cuda_sm70_shflsync_idx_p) ;  /* 0x0000087000007944 */ /* 0x000fea0003c00000 */
[----:B-1----:R-:W-:Y:S01]  /*8800*/  MOV R34, R188 ;  /* 0x000000bc00227202 */ /* 0x002fe20000000f00 */
[----:B------:R-:W-:Y:S01]  /*8810*/  HFMA2.MMA R188, -RZ, RZ, 0, 0 ;  /* 0x00000000ffbc7435 */ /* 0x000fe200000001ff */
[----:B0-----:R-:W-:-:S02]  /*8820*/  MOV R189, R35 ;  /* 0x0000002300bd7202 */ /* 0x001fc40000000f00 */
[----:B------:R-:W-:Y:S02]  /*8830*/  MOV R190, 0x1f ;  /* 0x0000001f00be7802 */ /* 0x000fe40000000f00 */
[----:B------:R-:W-:Y:S02]  /*8840*/  MOV R191, 0xffffffff ;  /* 0xffffffff00bf7802 */ /* 0x000fe40000000f00 */
[----:B------:R-:W-:Y:S02]  /*8850*/  MOV R12, 0x8870 ;  /* 0x00008870000c7802 */ /* 0x000fe40000000f00 */
[----:B------:R-:W-:Y:S05]  /*8860*/  CALL.REL.NOINC `($__internal_187_$__cuda_sm70_shflsync_idx_p) ;  /* 0x0000080000007944 */ /* 0x000fea0003c00000 */
[----:B-1----:R-:W-:Y:S01]  /*8870*/  MOV R13, R188 ;  /* 0x000000bc000d7202 */ /* 0x002fe20000000f00 */
[----:B0-----:R-:W-:Y:S05]  /*8880*/  BRA `(.L_x_4684) ;  /* 0xffffbe5000007947 */ /* 0x001fea000383ffff */
.L_x_4638:
[----:B------:R-:W-:Y:S01]  /*8890*/  HFMA2.MMA R188, -RZ, RZ, 0, 5.9604644775390625e-08 ;  /* 0x00000001ffbc7435 */ /* 0x000fe200000001ff */
[----:B------:R-:W-:Y:S02]  /*88a0*/  MOV R175, R14 ;  /* 0x0000000e00af7202 */ /* 0x000fe40000000f00 */
[----:B------:R-:W-:Y:S02]  /*88b0*/  MOV R186, 0x1f ;  /* 0x0000001f00ba7802 */ /* 0x000fe40000000f00 */
[----:B------:R-:W-:-:S02]  /*88c0*/  MOV R189, 0xffffffff ;  /* 0xffffffff00bd7802 */ /* 0x000fc40000000f00 */
[----:B------:R-:W-:Y:S02]  /*88d0*/  MOV R12, 0x88f0 ;  /* 0x000088f0000c7802 */ /* 0x000fe40000000f00 */
[----:B------:R-:W-:Y:S05]  /*88e0*/  CALL.REL.NOINC `($__internal_186_$__cuda_sm70_shflsync_down) ;  /* 0x0000074000007944 */ /* 0x000fea0003c00000 */
[----:B-1----:R-:W-:Y:S01]  /*88f0*/  MOV R19, R186 ;  /* 0x000000ba00137202 */ /* 0x002fe20000000f00 */
[----:B0-----:R-:W-:Y:S05]  /*8900*/  BRA `(.L_x_4685) ;  /* 0xffffc2b000007947 */ /* 0x001fea000383ffff */
.L_x_4639:
[----:B------:R-:W-:Y:S01]  /*8910*/  HFMA2.MMA R188, -RZ, RZ, 0, 5.9604644775390625e-08 ;  /* 0x00000001ffbc7435 */ /* 0x000fe200000001ff */
[----:B------:R-:W-:Y:S02]  /*8920*/  MOV R175, R15 ;  /* 0x0000000f00af7202 */ /* 0x000fe40000000f00 */
[----:B------:R-:W-:Y:S02]  /*8930*/  MOV R186, 0x1f ;  /* 0x0000001f00ba7802 */ /* 0x000fe40000000f00 */
[----:B------:R-:W-:Y:S02]  /*8940*/  MOV R189, 0xffffffff ;  /* 0xffffffff00bd7802 */ /* 0x000fe40000000f00 */
[----:B------:R-:W-:Y:S02]  /*8950*/  MOV R12, 0x8970 ;  /* 0x00008970000c7802 */ /* 0x000fe40000000f00 */
[----:B01----:R-:W-:Y:S05]  /*8960*/  CALL.REL.NOINC `($__internal_186_$__cuda_sm70_shflsync_down) ;  /* 0x000006c000007944 */ /* 0x003fea0003c00000 */
        /* <DEDUP_REMOVED lines=9> */
[----:B------:R-:W-:Y:S05]  /*8a00*/  CALL.REL.NOINC `($__internal_186_$__cuda_sm70_shflsync_down) ;  /* 0x0000062000007944 */ /* 0x000fea0003c00000 */
[----:B0-----:R-:W-:Y:S01]  /*8a10*/  HFMA2.MMA R188, -RZ, RZ, 0, 1.1920928955078125e-07 ;  /* 0x00000002ffbc7435 */ /* 0x001fe200000001ff */
[----:B-1----:R-:W-:Y:S02]  /*8a20*/  MOV R14, R186 ;  /* 0x000000ba000e7202 */ /* 0x002fe40000000f00 */
[----:B------:R-:W-:-:S02]  /*8a30*/  MOV R175, R15 ;  /* 0x0000000f00af7202 */ /* 0x000fc40000000f00 */
[----:B------:R-:W-:Y:S02]  /*8a40*/  MOV R186, 0x1f ;  /* 0x0000001f00ba7802 */ /* 0x000fe40000000f00 */
[----:B------:R-:W-:Y:S02]  /*8a50*/  MOV R189, 0xffffffff ;  /* 0xffffffff00bd7802 */ /* 0x000fe40000000f00 */
[----:B------:R-:W-:Y:S02]  /*8a60*/  MOV R12, 0x8a80 ;  /* 0x00008a80000c7802 */ /* 0x000fe40000000f00 */
[----:B------:R-:W-:Y:S05]  /*8a70*/  CALL.REL.NOINC `($__internal_186_$__cuda_sm70_shflsync_down) ;  /* 0x000005b000007944 */ /* 0x000fea0003c00000 */
[----:B-1----:R-:W-:Y:S01]  /*8a80*/  @!P3 FFMA.FTZ R15, R19, R186, R15 ;  /* 0x000000ba130fb223 */ /* 0x002fe2000001000f */
[----:B0-----:R-:W-:Y:S01]  /*8a90*/  HFMA2.MMA R188, -RZ, RZ, 0, 2.384185791015625e-07 ;  /* 0x00000004ffbc7435 */ /* 0x001fe200000001ff */
[----:B------:R-:W-:Y:S01]  /*8aa0*/  @!P3 FMUL.FTZ R19, R14, R19 ;  /* 0x000000130e13b220 */ /* 0x000fe20000410000 */
[----:B------:R-:W-:Y:S02]  /*8ab0*/  MOV R186, 0x1f ;  /* 0x0000001f00ba7802 */ /* 0x000fe40000000f00 */
[----:B------:R-:W-:Y:S02]  /*8ac0*/  MOV R189, 0xffffffff ;  /* 0xffffffff00bd7802 */ /* 0x000fe40000000f00 */
[----:B------:R-:W-:-:S02]  /*8ad0*/  MOV R175, R19 ;  /* 0x0000001300af7202 */ /* 0x000fc40000000f00 */
[----:B------:R-:W-:Y:S02]  /*8ae0*/  MOV R12, 0x8b00 ;  /* 0x00008b00000c7802 */ /* 0x000fe40000000f00 */
[----:B------:R-:W-:Y:S05]  /*8af0*/  CALL.REL.NOINC `($__internal_186_$__cuda_sm70_shflsync_down) ;  /* 0x0000053000007944 */ /* 0x000fea0003c00000 */
[----:B0-----:R-:W-:Y:S01]  /*8b00*/  HFMA2.MMA R188, -RZ, RZ, 0, 2.384185791015625e-07 ;  /* 0x00000004ffbc7435 */ /* 0x001fe200000001ff */
[----:B-1----:R-:W-:Y:S02]  /*8b10*/  MOV R14, R186 ;  /* 0x000000ba000e7202 */ /* 0x002fe40000000f00 */
[----:B------:R-:W-:Y:S02]  /*8b20*/  MOV R175, R15 ;  /* 0x0000000f00af7202 */ /* 0x000fe40000000f00 */
[----:B------:R-:W-:Y:S02]  /*8b30*/  MOV R186, 0x1f ;  /* 0x0000001f00ba7802 */ /* 0x000fe40000000f00 */
[----:B------:R-:W-:Y:S02]  /*8b40*/  MOV R189, 0xffffffff ;  /* 0xffffffff00bd7802 */ /* 0x000fe40000000f00 */
[----:B------:R-:W-:Y:S02]  /*8b50*/  MOV R12, 0x8b70 ;  /* 0x00008b70000c7802 */ /* 0x000fe40000000f00 */
[----:B------:R-:W-:Y:S05]  /*8b60*/  CALL.REL.NOINC `($__internal_186_$__cuda_sm70_shflsync_down) ;  /* 0x000004c000007944 */ /* 0x000fea0003c00000 */
[----:B-1----:R-:W-:Y:S01]  /*8b70*/  @!P2 FFMA.FTZ R15, R19, R186, R15 ;  /* 0x000000ba130fa223 */ /* 0x002fe2000001000f */
[----:B0-----:R-:W-:Y:S01]  /*8b80*/  HFMA2.MMA R188, -RZ, RZ, 0, 4.76837158203125e-07 ;  /* 0x00000008ffbc7435 */ /* 0x001fe200000001ff */
[----:B------:R-:W-:Y:S01]  /*8b90*/  @!P2 FMUL.FTZ R19, R14, R19 ;  /* 0x000000130e13a220 */ /* 0x000fe20000410000 */
[----:B------:R-:W-:-:S02]  /*8ba0*/  MOV R186, 0x1f ;  /* 0x0000001f00ba7802 */ /* 0x000fc40000000f00 */
[----:B------:R-:W-:Y:S02]  /*8bb0*/  MOV R189, 0xffffffff ;  /* 0xffffffff00bd7802 */ /* 0x000fe40000000f00 */
[----:B------:R-:W-:Y:S02]  /*8bc0*/  MOV R175, R19 ;  /* 0x0000001300af7202 */ /* 0x000fe40000000f00 */
[----:B------:R-:W-:Y:S02]  /*8bd0*/  MOV R12, 0x8bf0 ;  /* 0x00008bf0000c7802 */ /* 0x000fe40000000f00 */
[----:B------:R-:W-:Y:S05]  /*8be0*/  CALL.REL.NOINC `($__internal_186_$__cuda_sm70_shflsync_down) ;  /* 0x0000044000007944 */ /* 0x000fea0003c00000 */
[----:B0-----:R-:W-:Y:S01]  /*8bf0*/  HFMA2.MMA R188, -RZ, RZ, 0, 4.76837158203125e-07 ;  /* 0x00000008ffbc7435 */ /* 0x001fe200000001ff */
[----:B-1----:R-:W-:Y:S02]  /*8c00*/  MOV R14, R186 ;  /* 0x000000ba000e7202 */ /* 0x002fe40000000f00 */
[----:B------:R-:W-:Y:S02]  /*8c10*/  MOV R175, R15 ;  /* 0x0000000f00af7202 */ /* 0x000fe40000000f00 */
[----:B------:R-:W-:Y:S02]  /*8c20*/  MOV R186, 0x1f ;  /* 0x0000001f00ba7802 */ /* 0x000fe40000000f00 */
[----:B------:R-:W-:-:S02]  /*8c30*/  MOV R189, 0xffffffff ;  /* 0xffffffff00bd7802 */ /* 0x000fc40000000f00 */
[----:B------:R-:W-:Y:S02]  /*8c40*/  MOV R12, 0x8c60 ;  /* 0x00008c60000c7802 */ /* 0x000fe40000000f00 */
[----:B------:R-:W-:Y:S05]  /*8c50*/  CALL.REL.NOINC `($__internal_186_$__cuda_sm70_shflsync_down) ;  /* 0x000003d000007944 */ /* 0x000fea0003c00000 */
        /* <DEDUP_REMOVED lines=8> */
[----:B------:R-:W-:Y:S05]  /*8ce0*/  CALL.REL.NOINC `($__internal_186_$__cuda_sm70_shflsync_down) ;  /* 0x0000034000007944 */ /* 0x000fea0003c00000 */
[----:B0-----:R-:W-:Y:S01]  /*8cf0*/  HFMA2.MMA R188, -RZ, RZ, 0, 9.5367431640625e-07 ;  /* 0x00000010ffbc7435 */ /* 0x001fe200000001ff */
[----:B-1----:R-:W-:Y:S02]  /*8d00*/  MOV R14, R186 ;  /* 0x000000ba000e7202 */ /* 0x002fe40000000f00 */
[----:B------:R-:W-:Y:S02]  /*8d10*/  MOV R175, R15 ;  /* 0x0000000f00af7202 */ /* 0x000fe40000000f00 */
[----:B------:R-:W-:Y:S02]  /*8d20*/  MOV R186, 0x1f ;  /* 0x0000001f00ba7802 */ /* 0x000fe40000000f00 */
[----:B------:R-:W-:Y:S02]  /*8d30*/  MOV R189, 0xffffffff ;  /* 0xffffffff00bd7802 */ /* 0x000fe40000000f00 */
[----:B------:R-:W-:Y:S02]  /*8d40*/  MOV R12, 0x8d60 ;  /* 0x00008d60000c7802 */ /* 0x000fe40000000f00 */
[----:B------:R-:W-:Y:S05]  /*8d50*/  CALL.REL.NOINC `($__internal_186_$__cuda_sm70_shflsync_down) ;  /* 0x000002d000007944 */ /* 0x000fea0003c00000 */
[----:B-1----:R-:W-:Y:S01]  /*8d60*/  @!P0 FFMA.FTZ R15, R21, R186, R15 ;  /* 0x000000ba150f8223 */ /* 0x002fe2000001000f */
[----:B0-----:R-:W-:Y:S01]  /*8d70*/  HFMA2.MMA R188, -RZ, RZ, 0, 0 ;  /* 0x00000000ffbc7435 */ /* 0x001fe200000001ff */
[----:B------:R-:W-:Y:S01]  /*8d80*/  @!P0 FMUL.FTZ R21, R14, R21 ;  /* 0x000000150e158220 */ /* 0x000fe20000410000 */
[----:B------:R-:W-:-:S02]  /*8d90*/  MOV R190, 0x1f ;  /* 0x0000001f00be7802 */ /* 0x000fc40000000f00 */
[----:B------:R-:W-:Y:S02]  /*8da0*/  MOV R191, 0xffffffff ;  /* 0xffffffff00bf7802 */ /* 0x000fe40000000f00 */
[----:B------:R-:W-:Y:S02]  /*8db0*/  MOV R189, R21 ;  /* 0x0000001500bd7202 */ /* 0x000fe40000000f00 */
[----:B------:R-:W-:Y:S02]  /*8dc0*/  MOV R12, 0x8de0 ;  /* 0x00008de0000c7802 */ /* 0x000fe40000000f00 */
[----:B------:R-:W-:Y:S05]  /*8dd0*/  CALL.REL.NOINC `($__internal_187_$__cuda_sm70_shflsync_idx_p) ;  /* 0x0000029000007944 */ /* 0x000fea0003c00000 */
[----:B-1----:R-:W-:Y:S01]  /*8de0*/  MOV R14, R188 ;  /* 0x000000bc000e7202 */ /* 0x002fe20000000f00 */
[----:B------:R-:W-:Y:S01]  /*8df0*/  HFMA2.MMA R188, -RZ, RZ, 0, 0 ;  /* 0x00000000ffbc7435 */ /* 0x000fe200000001ff */
[----:B0-----:R-:W-:Y:S02]  /*8e00*/  MOV R189, R15 ;  /* 0x0000000f00bd7202 */ /* 0x001fe40000000f00 */
[----:B------:R-:W-:Y:S02]  /*8e10*/  MOV R190, 0x1f ;  /* 0x0000001f00be7802 */ /* 0x000fe40000000f00 */
[----:B------:R-:W-:-:S02]  /*8e20*/  MOV R191, 0xffffffff ;  /* 0xffffffff00bf7802 */ /* 0x000fc40000000f00 */
[----:B------:R-:W-:Y:S02]  /*8e30*/  MOV R12, 0x8e50 ;  /* 0x00008e50000c7802 */ /* 0x000fe40000000f00 */
[----:B------:R-:W-:Y:S05]  /*8e40*/  CALL.REL.NOINC `($__internal_187_$__cuda_sm70_shflsync_idx_p) ;  /* 0x0000022000007944 */ /* 0x000fea0003c00000 */
[----:B-1----:R-:W-:Y:S01]  /*8e50*/  MOV R184, R188 ;  /* 0x000000bc00b87202 */ /* 0x002fe20000000f00 */
[----:B------:R-:W-:Y:S01]  /*8e60*/  HFMA2.MMA R188, -RZ, RZ, 0, 5.9604644775390625e-08 ;  /* 0x00000001ffbc7435 */ /* 0x000fe200000001ff */
[----:B------:R-:W-:Y:S02]  /*8e70*/  MOV R19, R14 ;  /* 0x0000000e00137202 */ /* 0x000fe40000000f00 */
[----:B------:R-:W-:Y:S02]  /*8e80*/  MOV R175, R21 ;  /* 0x0000001500af7202 */ /* 0x000fe40000000f00 */
[----:B------:R-:W-:Y:S02]  /*8e90*/  MOV R186, 0x1f ;  /* 0x0000001f00ba7802 */ /* 0x000fe40000000f00 */
[----:B0-----:R-:W-:Y:S02]  /*8ea0*/  MOV R189, 0xffffffff ;  /* 0xffffffff00bd7802 */ /* 0x001fe40000000f00 */
[----:B------:R-:W-:-:S02]  /*8eb0*/  MOV R12, 0x8ed0 ;  /* 0x00008ed0000c7802 */ /* 0x000fc40000000f00 */
[----:B------:R-:W-:Y:S05]  /*8ec0*/  CALL.REL.NOINC `($__internal_186_$__cuda_sm70_shflsync_down) ;  /* 0x0000016000007944 */ /* 0x000fea0003c00000 */
[----:B0-----:R-:W-:Y:S01]  /*8ed0*/  HFMA2.MMA R188, -RZ, RZ, 0, 5.9604644775390625e-08 ;  /* 0x00000001ffbc7435 */ /* 0x001fe200000001ff */
[----:B-1----:R-:W-:-:S02]  /*8ee0*/  MOV R14, R186 ;  /* 0x000000ba000e7202 */ /* 0x002fc40000000f00 */
[----:B------:R-:W-:Y:S02]  /*8ef0*/  MOV R175, R15 ;  /* 0x0000000f00af7202 */ /* 0x000fe40000000f00 */
[----:B------:R-:W-:Y:S02]  /*8f00*/  MOV R186, 0x1f ;  /* 0x0000001f00ba7802 */ /* 0x000fe40000000f00 */
[----:B------:R-:W-:Y:S02]  /*8f10*/  MOV R189, 0xffffffff ;  /* 0xffffffff00bd7802 */ /* 0x000fe40000000f00 */
[----:B------:R-:W-:Y:S02]  /*8f20*/  MOV R12, 0x8f40 ;  /* 0x00008f40000c7802 */ /* 0x000fe40000000f00 */
[----:B------:R-:W-:Y:S05]  /*8f30*/  CALL.REL.NOINC `($__internal_186_$__cuda_sm70_shflsync_down) ;  /* 0x000000f000007944 */ /* 0x000fea0003c00000 */
[----:B0-----:R-:W-:Y:S01]  /*8f40*/  HFMA2.MMA R188, -RZ, RZ, 0, 0 ;  /* 0x00000000ffbc7435 */ /* 0x001fe200000001ff */
[----:B------:R-:W-:Y:S02]  /*8f50*/  MOV R21, R14 ;  /* 0x0000000e00157202 */ /* 0x000fe40000000f00 */
[----:B------:R-:W-:Y:S02]  /*8f60*/  MOV R189, R16 ;  /* 0x0000001000bd7202 */ /* 0x000fe40000000f00 */
[----:B------:R-:W-:-:S02]  /*8f70*/  MOV R190, 0x1f ;  /* 0x0000001f00be7802 */ /* 0x000fc40000000f00 */
[----:B------:R-:W-:Y:S02]  /*8f80*/  MOV R191, 0xffffffff ;  /* 0xffffffff00bf7802 */ /* 0x000fe40000000f00 */
[----:B------:R-:W-:Y:S02]  /*8f90*/  MOV R12, 0x8fb0 ;  /* 0x00008fb0000c7802 */ /* 0x000fe40000000f00 */
[----:B-1----:R-:W-:Y:S05]  /*8fa0*/  CALL.REL.NOINC `($__internal_187_$__cuda_sm70_shflsync_idx_p) ;  /* 0x000000c000007944 */ /* 0x002fea0003c00000 */
[----:B-1----:R-:W-:Y:S01]  /*8fb0*/  MOV R175, R188 ;  /* 0x000000bc00af7202 */ /* 0x002fe20000000f00 */
[----:B------:R-:W-:Y:S01]  /*8fc0*/  HFMA2.MMA R188, -RZ, RZ, 0, 0 ;  /* 0x00000000ffbc7435 */ /* 0x000fe200000001ff */
[----:B0-----:R-:W-:Y:S02]  /*8fd0*/  MOV R189, R17 ;  /* 0x0000001100bd7202 */ /* 0x001fe40000000f00 */
[----:B------:R-:W-:Y:S02]  /*8fe0*/  MOV R190, 0x1f ;  /* 0x0000001f00be7802 */ /* 0x000fe40000000f00 */
[----:B------:R-:W-:Y:S02]  /*8ff0*/  MOV R191, 0xffffffff ;  /* 0xffffffff00bf7802 */ /* 0x000fe40000000f00 */
[----:B------:R-:W-:-:S02]  /*9000*/  MOV R12, 0x9020 ;  /* 0x00009020000c7802 */ /* 0x000fc40000000f00 */
[----:B------:R-:W-:Y:S05]  /*9010*/  CALL.REL.NOINC `($__internal_187_$__cuda_sm70_shflsync_idx_p) ;  /* 0x0000005000007944 */ /* 0x000fea0003c00000 */
[----:B01----:R-:W-:Y:S05]  /*9020*/  BRA `(.L_x_4686) ;  /* 0xffffbd3000007947 */ /* 0x003fea000383ffff */
        .weak           $__internal_186_$__cuda_sm70_shflsync_down
        .type           $__internal_186_$__cuda_sm70_shflsync_down,@function
        .size           $__internal_186_$__cuda_sm70_shflsync_down,($__internal_187_$__cuda_sm70_shflsync_idx_p - $__internal_186_$__cuda_sm70_shflsync_down)
$__internal_186_$__cuda_sm70_shflsync_down:
[----:B------:R-:W-:Y:S01]  /*9030*/  HFMA2.MMA R13, -RZ, RZ, 0, 0 ;  /* 0x00000000ff0d7435 */ /* 0x000fe200000001ff */
[----:B------:R-:W-:Y:S04]  /*9040*/  WARPSYNC R189 ;  /* 0x000000bd00007348 */ /* 0x000fe80003800000 */
[----:B------:R0:W1:Y:S01]  /*9050*/  SHFL.DOWN PT, R186, R175, R188, R186 ;  /* 0x080000bcafba7389 */ /* 0x00006200000e00ba */
[----:B------:R-:W-:Y:S05]  /*9060*/  RET.REL.NODEC R12 `(_Z25selective_scan_bwd_kernelI32Selective_Scan_bwd_kernel_traitsILi64ELi16ELb1ELb1ELb1ELb1ELb0EN3c108BFloat16EfEEv12SSMParamsBwd) ;  /* 0xffff6f900c007950 */ /* 0x000fea0003c3ffff */
        .weak           $__internal_187_$__cuda_sm70_shflsync_idx_p
        .type           $__internal_187_$__cuda_sm70_shflsync_idx_p,@function
        .size           $__internal_187_$__cuda_sm70_shflsync_idx_p,($__internal_188_$__cuda_sm70_shflsync_up - $__internal_187_$__cuda_sm70_shflsync_idx_p)
$__internal_187_$__cuda_sm70_shflsync_idx_p:
[----:B------:R-:W-:Y:S01]  /*9070*/  MOV R13, 0x0 ;  /* 0x00000000000d7802 */ /* 0x000fe20000000f00 */
[----:B------:R-:W-:Y:S04]  /*9080*/  WARPSYNC R191 ;  /* 0x000000bf00007348 */ /* 0x000fe80003800000 */
[----:B------:R0:W1:Y:S01]  /*9090*/  SHFL.IDX PT, R188, R189, R188, R190 ;  /* 0x000000bcbdbc7389 */ /* 0x00006200000e00be */
[----:B------:R-:W-:Y:S05]  /*90a0*/  RET.REL.NODEC R12 `(_Z25selective_scan_bwd_kernelI32Selective_Scan_bwd_kernel_traitsILi64ELi16ELb1ELb1ELb1ELb1ELb0EN3c108BFloat16EfEEv12SSMParamsBwd) ;  /* 0xffff6f500c007950 */ /* 0x000fea0003c3ffff */
        .weak           $__internal_188_$__cuda_sm70_shflsync_up
        .type           $__internal_188_$__cuda_sm70_shflsync_up,@function
        .size           $__internal_188_$__cuda_sm70_shflsync_up,(.L_x_9000 - $__internal_188_$__cuda_sm70_shflsync_up)
$__internal_188_$__cuda_sm70_shflsync_up:
[----:B------:R-:W-:Y:S01]  /*90b0*/  HFMA2.MMA R13, -RZ, RZ, 0, 0 ;  /* 0x00000000ff0d7435 */ /* 0x000fe200000001ff */
[----:B------:R-:W-:Y:S04]  /*90c0*/  WARPSYNC R191 ;  /* 0x000000bf00007348 */ /* 0x000fe80003800000 */
[----:B------:R0:W1:Y:S01]  /*90d0*/  SHFL.UP PT, R186, R186, R189, R188 ;  /* 0x040000bdbaba7389 */ /* 0x00006200000e00bc */
[----:B------:R-:W-:Y:S05]  /*90e0*/  RET.REL.NODEC R12 `(_Z25selective_scan_bwd_kernelI32Selective_Scan_bwd_kernel_traitsILi64ELi16ELb1ELb1ELb1ELb1ELb0EN3c108BFloat16EfEEv12SSMParamsBwd) ;  /* 0xffff6f100c007950 */ /* 0x000fea0003c3ffff */
.L_x_4687:
        /* <DEDUP_REMOVED lines=9> */
.L_x_9000:


//--------------------- .text._Z25selective_scan_bwd_kernelI32Selective_Scan_bwd_kernel_traitsILi64ELi16ELb1ELb1ELb1ELb1ELb1EN3c108BFloat16EfEEv12SSMParamsBwd --------------------------
	.section	.text._Z25selective_scan_bwd_kernelI32Selective_Scan_bwd_kernel_traitsILi64ELi16ELb1ELb1ELb1ELb1ELb1EN3c108BFloat16EfEEv12SSMParamsBwd,"ax",@progbits
	.sectioninfo	@"SHI_REGISTERS=254"
	.align	128
        .global         _Z25selective_scan_bwd_kernelI32Selective_Scan_bwd_kernel_traitsILi64ELi16ELb1ELb1ELb1ELb1ELb1EN3c108BFloat16EfEEv12SSMParamsBwd
        .type           _Z25selective_scan_bwd_kernelI32Selective_Scan_bwd_kernel_traitsILi64ELi16ELb1ELb1ELb1ELb1ELb1EN3c108BFloat16EfEEv12SSMParamsBwd,@function
        .size           _Z25selective_scan_bwd_kernelI32Selective_Scan_bwd_kernel_traitsILi64ELi16ELb1ELb1ELb1ELb1ELb1EN3c108BFloat16EfEEv12SSMParamsBwd,(.L_x_9003 - _Z25selective_scan_bwd_kernelI32Selective_Scan_bwd_kernel_traitsILi64ELi16ELb1ELb1ELb1ELb1ELb1EN3c108BFloat16EfEEv12SSMParamsBwd)
        .other          _Z25selective_scan_bwd_kernelI32Selective_Scan_bwd_kernel_traitsILi64ELi16ELb1ELb1ELb1ELb1ELb1EN3c108BFloat16EfEEv12SSMParamsBwd,@"STO_CUDA_ENTRY STV_DEFAULT"
_Z25selective_scan_bwd_kernelI32Selective_Scan_bwd_kernel_traitsILi64ELi16ELb1ELb1ELb1ELb1ELb1EN3c108BFloat16EfEEv12SSMParamsBwd:
.text._Z25selective_scan_bwd_kernelI32Selective_Scan_bwd_kernel_traitsILi64ELi16ELb1ELb1ELb1ELb1ELb1EN3c108BFloat16EfEEv12SSMParamsBwd:
        /* <DEDUP_REMOVED lines=16> */
[C---:B------:R-:W-:Y:S02]  /*0100*/  @P0 LEA.HI.X R3, R0.reuse, c[0x0][0x23c], R37, 0x2, P2 ;  /* 0x00008f0000030a11 */ /* 0x040fe400010f1425 */
[----:B--2---:R-:W-:Y:S02]  /*0110*/  SHF.R.S32.HI R128, RZ, 0x1f, R39 ;  /* 0x0000001fff807819 */ /* 0x004fe40000011427 */
[----:B------:R-:W-:Y:S01]  /*0120*/  @P1 LEA.HI.X R5, R0, c[0x0][0x254], R37, 0x2, P3 ;  /* 0x0000950000051a11 */ /* 0x000fe200018f1425 */
[----:B------:R0:W5:Y:S01]  /*0130*/  @P0 LDG.E R36, [R2.64] ;  /* 0x0000000402240981 */ /* 0x000162000c1e1900 */
[----:B-1----:R-:W-:Y:S01]  /*0140*/  IADD3 R6, R8, 0xffffffe, RZ ;  /* 0x0ffffffe08067810 */ /* 0x002fe20007ffe0ff */
[----:B------:R-:W-:Y:S01]  /*0150*/  IMAD R12, R128, c[0x0][0x1e0], RZ ;  /* 0x00007800800c7a24 */ /* 0x000fe200078e02ff */
[----:B------:R-:W-:Y:S01]  /*0160*/  LOP3.LUT R18, R0, c[0x0][0x178], RZ, 0x3c, !PT ;  /* 0x00005e0000127a12 */ /* 0x000fe200078e3cff */
[----:B------:R1:W5:Y:S01]  /*0170*/  @P1 LDG.E R38, [R4.64] ;  /* 0x0000000404261981 */ /* 0x000362000c1e1900 */
[----:B------:R2:W3:Y:S01]  /*0180*/  F2I.FTZ.U32.TRUNC.NTZ R7, R6 ;  /* 0x0000000600077305 */ /* 0x0004e2000021f000 */
[----:B------:R-:W-:Y:S01]  /*0190*/  IMAD R8, R128, c[0x0][0x1d0], RZ ;  /* 0x0000740080087a24 */ /* 0x000fe200078e02ff */
[----:B------:R-:W-:Y:S01]  /*01a0*/  ISETP.GE.AND P1, PT, R18, RZ, PT ;  /* 0x000000ff1200720c */ /* 0x000fe20003f26270 */
[C---:B------:R-:W-:Y:S01]  /*01b0*/  IMAD R13, R39.reuse, c[0x0][0x1e4], R12 ;  /* 0x00007900270d7a24 */ /* 0x040fe200078e020c */
[----:B------:R-:W-:Y:S01]  /*01c0*/  ISETP.NE.AND P0, PT, RZ, c[0x0][0x178], PT ;  /* 0x00005e00ff007a0c */ /* 0x000fe20003f05270 */
[C---:B------:R-:W-:Y:S01]  /*01d0*/  IMAD R11, R39.reuse, c[0x0][0x1d4], R8 ;  /* 0x00007500270b7a24 */ /* 0x040fe200078e0208 */
[----:B------:R-:W-:Y:S01]  /*01e0*/  CS2R R30, SRZ ;  /* 0x00000000001e7805 */ /* 0x000fe2000001ff00 */
[----:B------:R-:W-:Y:S01]  /*01f0*/  IMAD R14, R128, c[0x0][0x278], RZ ;  /* 0x00009e00800e7a24 */ /* 0x000fe200078e02ff */
[----:B------:R-:W-:Y:S01]  /*0200*/  CS2R R28, SRZ ;  /* 0x00000000001c7805 */ /* 0x000fe2000001ff00 */
[----:B--2---:R-:W-:Y:S01]  /*0210*/  HFMA2.MMA R6, -RZ, RZ, 0, 0 ;  /* 0x00000000ff067435 */ /* 0x004fe200000001ff */
[----:B-1----:R-:W-:Y:S01]  /*0220*/  IMAD.WIDE.U32 R4, R39, c[0x0][0x1e0], RZ ;  /* 0x0000780027047a25 */ /* 0x002fe200078e00ff */
[----:B------:R-:W-:Y:S01]  /*0230*/  HFMA2.MMA R126, -RZ, RZ, 0, 0 ;  /* 0x00000000ff7e7435 */ /* 0x000fe200000001ff */
[----:B------:R-:W-:-:S02]  /*0240*/  MOV R41, RZ ;  /* 0x000000ff00297202 */ /* 0x000fc40000000f00 */
[----:B------:R-:W-:Y:S01]  /*0250*/  IMAD R16, R128, c[0x0][0x190], RZ ;  /* 0x0000640080107a24 */ /* 0x000fe200078e02ff */
[----:B------:R-:W-:Y:S01]  /*0260*/  IADD3 R5, R5, R13, RZ ;  /* 0x0000000d05057210 */ /* 0x000fe20007ffe0ff */
[C---:B------:R-:W-:Y:S01]  /*0270*/  IMAD.WIDE.U32 R8, R39.reuse, c[0x0][0x190], RZ ;  /* 0x0000640027087a25 */ /* 0x040fe200078e00ff */
[----:B---3--:R-:W-:Y:S02]  /*0280*/  IADD3 R10, RZ, -R7, RZ ;  /* 0x80000007ff0a7210 */ /* 0x008fe40007ffe0ff */
[----:B------:R-:W-:Y:S01]  /*0290*/  MOV R13, c[0x0][0x174] ;  /* 0x00005d00000d7a02 */ /* 0x000fe20000000f00 */
[----:B------:R-:W-:Y:S02]  /*02a0*/  IMAD R15, R39, c[0x0][0x194], R16 ;  /* 0x00006500270f7a24 */ /* 0x000fe400078e0210 */
[----:B0-----:R-:W-:Y:S01]  /*02b0*/  IMAD R3, R10, R17, RZ ;  /* 0x000000110a037224 */ /* 0x001fe200078e02ff */
[----:B------:R-:W-:Y:S01]  /*02c0*/  IABS R10, R0 ;  /* 0x00000000000a7213 */ /* 0x000fe20000000000 */
[----:B------:R-:W-:Y:S01]  /*02d0*/  IMAD R19, R37, c[0x0][0x1e8], RZ ;  /* 0x00007a0025137a24 */ /* 0x000fe200078e02ff */
[----:B------:R-:W-:Y:S01]  /*02e0*/  ISETP.GE.AND P3, PT, R13, 0x1, PT ;  /* 0x000000010d00780c */ /* 0x000fe20003f66270 */
[----:B------:R-:W-:Y:S01]  /*02f0*/  IMAD.HI.U32 R7, R7, R3, R6 ;  /* 0x0000000307077227 */ /* 0x000fe200078e0006 */
[----:B------:R-:W-:-:S02]  /*0300*/  LEA R13, R13, 0xfffffc00, 0xa ;  /* 0xfffffc000d0d7811 */ /* 0x000fc400078e50ff */
[----:B------:R-:W-:Y:S01]  /*0310*/  IADD3 R9, R9, R15, RZ ;  /* 0x0000000f09097210 */ /* 0x000fe20007ffe0ff */
[----:B------:R-:W-:Y:S01]  /*0320*/  IMAD R21, R37, c[0x0][0x280], RZ ;  /* 0x0000a00025157a24 */ /* 0x000fe200078e02ff */
[----:B------:R-:W-:Y:S01]  /*0330*/  SHF.R.S32.HI R15, RZ, 0x1f, R13 ;  /* 0x0000001fff0f7819 */ /* 0x000fe2000001140d */
[----:B------:R-:W-:-:S04]  /*0340*/  IMAD.HI.U32 R40, R7, R10, RZ ;  /* 0x0000000a07287227 */ /* 0x000fc800078e00ff */
[----:B------:R-:W-:Y:S01]  /*0350*/  IMAD.WIDE.U32 R6, R39, c[0x0][0x278], RZ ;  /* 0x00009e0027067a25 */ /* 0x000fe200078e00ff */
[----:B------:R-:W-:-:S03]  /*0360*/  IADD3 R2, -R40, RZ, RZ ;  /* 0x000000ff28027210 */ /* 0x000fc60007ffe1ff */
[----:B------:R-:W-:-:S04]  /*0370*/  IMAD.WIDE.U32 R4, R0, c[0x0][0x1e8], R4 ;  /* 0x00007a0000047a25 */ /* 0x000fc800078e0004 */
[----:B------:R-:W-:Y:S02]  /*0380*/  IMAD R10, R17, R2, R10 ;  /* 0x00000002110a7224 */ /* 0x000fe400078e020a */
[----:B------:R-:W-:-:S03]  /*0390*/  IMAD.WIDE.U32 R2, R39, c[0x0][0x1d0], RZ ;  /* 0x0000740027027a25 */ /* 0x000fc600078e00ff */
[----:B------:R-:W-:Y:S01]  /*03a0*/  ISETP.GT.U32.AND P4, PT, R17, R10, PT ;  /* 0x0000000a1100720c */ /* 0x000fe20003f84070 */
[C---:B------:R-:W-:Y:S01]  /*03b0*/  IMAD R19, R0.reuse, c[0x0][0x1ec], R19 ;  /* 0x00007b0000137a24 */ /* 0x040fe200078e0213 */
[----:B------:R-:W-:Y:S01]  /*03c0*/  IADD3 R3, R3, R11, RZ ;  /* 0x0000000b03037210 */ /* 0x000fe20007ffe0ff */
[----:B------:R-:W-:Y:S02]  /*03d0*/  IMAD R11, R39, c[0x0][0x27c], R14 ;  /* 0x00009f00270b7a24 */ /* 0x000fe400078e020e */
[C---:B------:R-:W-:Y:S02]  /*03e0*/  IMAD R21, R0.reuse, c[0x0][0x284], R21 ;  /* 0x0000a10000157a24 */ /* 0x040fe400078e0215 */
[----:B------:R-:W-:Y:S01]  /*03f0*/  IMAD.WIDE.U32 R2, R0, c[0x0][0x1d8], R2 ;  /* 0x0000760000027a25 */ /* 0x000fe200078e0002 */
[----:B------:R-:W-:-:S03]  /*0400*/  IADD3 R7, R7, R11, RZ ;  /* 0x0000000b07077210 */ /* 0x000fc60007ffe0ff */
[----:B------:R-:W-:Y:S02]  /*0410*/  IMAD R12, R128, c[0x0][0x1b0], RZ ;  /* 0x00006c00800c7a24 */ /* 0x000fe400078e02ff */
        /* <DEDUP_REMOVED lines=8> */
[C---:B------:R-:W-:Y:S01]  /*04a0*/  IADD3.X R4, R15.reuse, R5, R19, P4, !PT ;  /* 0x000000050f047210 */ /* 0x040fe200027fe413 */
        /* <DEDUP_REMOVED lines=8> */
[----:B------:R-:W-:Y:S01]  /*0530*/  SHF.R.S32.HI R129, RZ, 0x1f, R40 ;  /* 0x0000001fff817819 */ /* 0x000fe20000011428 */
[----:B------:R-:W-:Y:S01]  /*0540*/  IMAD.WIDE.U32 R8, R40, c[0x0][0x1a8], R8 ;  /* 0x00006a0028087a25 */ /* 0x000fe200078e0008 */
[----:B------:R-:W-:-:S02]  /*0550*/  LEA R44, P0, R45, c[0x0][0x240], 0x1 ;  /* 0x000090002d2c7a11 */ /* 0x000fc400078008ff */
[----:B------:R-:W-:Y:S01]  /*0560*/  LEA R46, P1, R47, c[0x0][0x248], 0x1 ;  /* 0x000092002f2e7a11 */ /* 0x000fe200078208ff */
[----:B------:R-:W-:Y:S01]  /*0570*/  IMAD R3, R129, c[0x0][0x1a8], RZ ;  /* 0x00006a0081037a24 */ /* 0x000fe200078e02ff */
[----:B------:R-:W-:Y:S01]  /*0580*/  LEA.HI.X R45, R45, c[0x0][0x244], R2, 0x1, P0 ;  /* 0x000091002d2d7a11 */ /* 0x000fe200000f0c02 */
[----:B------:R-:W-:Y:S01]  /*0590*/  IMAD R5, R129, c[0x0][0x1c8], RZ ;  /* 0x0000720081057a24 */ /* 0x000fe200078e02ff */
[----:B------:R-:W-:Y:S01]  /*05a0*/  ISETP.NE.U32.AND P0, PT, RZ, c[0x0][0x260], PT ;  /* 0x00009800ff007a0c */ /* 0x000fe20003f05070 */
[C---:B------:R-:W-:Y:S01]  /*05b0*/  IMAD R3, R40.reuse, c[0x0][0x1ac], R3 ;  /* 0x00006b0028037a24 */ /* 0x040fe200078e0203 */
[----:B------:R-:W-:Y:S01]  /*05c0*/  LEA R48, P2, R49, c[0x0][0x308], 0x1 ;  /* 0x0000c20031307a11 */ /* 0x000fe200078408ff */
[----:B------:R-:W-:Y:S01]  /*05d0*/  IMAD R5, R40, c[0x0][0x1cc], R5 ;  /* 0x0000730028057a24 */ /* 0x000fe200078e0205 */
[----:B------:R-:W-:Y:S02]  /*05e0*/  ISETP.NE.AND.EX P0, PT, RZ, c[0x0][0x264], PT, P0 ;  /* 0x00009900ff007a0c */ /* 0x000fe40003f05300 */
[----:B------:R-:W-:-:S02]  /*05f0*/  IADD3 R51, P5, R13, R8, RZ ;  /* 0x000000080d337210 */ /* 0x000fc40007fbe0ff */
[----:B------:R-:W-:Y:S02]  /*0600*/  IADD3 R2, R9, R3, RZ ;  /* 0x0000000309027210 */ /* 0x000fe40007ffe0ff */
[----:B------:R-:W-:Y:S02]  /*0610*/  LEA.HI.X R47, R47, c[0x0][0x24c], R4, 0x1, P1 ;  /* 0x000093002f2f7a11 */ /* 0x000fe400008f0c04 */
[----:B------:R-:W-:Y:S02]  /*0620*/  LEA.HI.X R49, R49, c[0x0][0x30c], R6, 0x1, P2 ;  /* 0x0000c30031317a11 */ /* 0x000fe400010f0c06 */
[----:B------:R-:W-:Y:S02]  /*0630*/  ISETP.NE.U32.AND P1, PT, RZ, c[0x0][0x328], PT ;  /* 0x0000ca00ff007a0c */ /* 0x000fe40003f25070 */
[----:B------:R-:W-:Y:S02]  /*0640*/  ISETP.NE.U32.AND P2, PT, RZ, c[0x0][0x348], PT ;  /* 0x0000d200ff007a0c */ /* 0x000fe40003f45070 */
[----:B------:R-:W-:-:S02]  /*0650*/  IADD3 R11, R11, R23, RZ ;  /* 0x000000170b0b7210 */ /* 0x000fc40007ffe0ff */
[----:B------:R-:W-:Y:S02]  /*0660*/  IADD3.X R2, R15, R2, RZ, P5, !PT ;  /* 0x000000020f027210 */ /* 0x000fe40002ffe4ff */
[C---:B------:R-:W-:Y:S01]  /*0670*/  LEA R50, P5, R51.reuse, c[0x0][0x228], 0x1 ;  /* 0x00008a0033327a11 */ /* 0x040fe200078a08ff */
[----:B------:R-:W-:Y:S01]  /*0680*/  IMAD.WIDE.U32 R10, R40, c[0x0][0x1c8], R10 ;  /* 0x00007200280a7a25 */ /* 0x000fe200078e000a */
[----:B------:R-:W-:Y:S02]  /*0690*/  ISETP.NE.AND.EX P1, PT, RZ, c[0x0][0x32c], PT, P1 ;  /* 0x0000cb00ff007a0c */ /* 0x000fe40003f25310 */
[----:B------:R-:W-:Y:S02]  /*06a0*/  ISETP.NE.AND.EX P2, PT, RZ, c[0x0][0x34c], PT, P2 ;  /* 0x0000d300ff007a0c */ /* 0x000fe40003f45320 */
[----:B------:R-:W-:Y:S01]  /*06b0*/  LEA.HI.X R51, R51, c[0x0][0x22c], R2, 0x1, P5 ;  /* 0x00008b0033337a11 */ /* 0x000fe200028f0c02 */
[----:B------:R-:W-:Y:S01]  /*06c0*/  @P0 IMAD R2, R39, c[0x0][0x164], R0 ;  /* 0x0000590027020a24 */ /* 0x000fe200078e0200 */
[----:B------:R-:W-:-:S02]  /*06d0*/  IADD3 R13, P4, R13, R10, RZ ;  /* 0x0000000a0d0d7210 */ /* 0x000fc40007f9e0ff */
[----:B------:R-:W-:Y:S01]  /*06e0*/  IADD3 R4, R11, R5, RZ ;  /* 0x000000050b047210 */ /* 0x000fe20007ffe0ff */
[----:B------:R-:W-:Y:S01]  /*06f0*/  @P0 IMAD R2, R2, c[0x0][0x174], RZ ;  /* 0x00005d0002020a24 */ /* 0x000fe200078e02ff */
[----:B------:R-:W-:Y:S02]  /*0700*/  @P0 MOV R33, 0x8 ;  /* 0x0000000800210802 */ /* 0x000fe40000000f00 */
[----:B------:R-:W-:Y:S01]  /*0710*/  IADD3.X R4, R15, R4, RZ, P4, !PT ;  /* 0x000000040f047210 */ /* 0x000fe200027fe4ff */
[----:B------:R-:W-:Y:S01]  /*0720*/  @P0 IMAD R2, R2, c[0x0][0x16c], RZ ;  /* 0x00005b0002020a24 */ /* 0x000fe200078e02ff */
[C---:B------:R-:W-:Y:S02]  /*0730*/  LEA R52, P6, R13.reuse, c[0x0][0x230], 0x1 ;  /* 0x00008c000d347a11 */ /* 0x040fe400078c08ff */
[----:B------:R-:W-:Y:S01]  /*0740*/  @P1 LEA R30, P4, R0, c[0x0][0x328], 0x2 ;  /* 0x0000ca00001e1a11 */ /* 0x000fe200078810ff */
[----:B------:R-:W-:Y:S01]  /*0750*/  @P0 IMAD.WIDE R32, R2, R33, c[0x0][0x260] ;  /* 0x0000980002200625 */ /* 0x000fe200078e0221 */
[----:B------:R-:W-:Y:S01]  /*0760*/  @P2 LEA R28, P5, R0, c[0x0][0x348], 0x2 ;  /* 0x0000d200001c2a11 */ /* 0x000fe200078a10ff */
[----:B------:R-:W-:Y:S01]  /*0770*/  @!P0 CS2R R32, SRZ ;  /* 0x0000000000208805 */ /* 0x000fe2000001ff00 */
        /* <DEDUP_REMOVED lines=12> */
.L_x_4771:
        /* <DEDUP_REMOVED lines=25> */
[----:B------:R1:W2:Y:S04]  /*09d0*/  LDS.128 R12, [R60+0x10] ;  /* 0x000010003c0c7984 */ /* 0x0002a80000000c00 */
        /* <DEDUP_REMOVED lines=40> */
[----:B---3--:R1:W-:Y:S04]  /*0c60*/  STS.128 [R57], R68 ;  /* 0x0000004439007388 */ /* 0x0083e80000000c00 */
[----:B----4-:R1:W-:Y:S01]  /*0c70*/  STS.128 [R57+0x200], R72 ;  /* 0x0002004839007388 */ /* 0x0103e20000000c00 */
[----:B------:R-:W-:-:S06]  /*0c80*/  NOP ;  /* 0x0000000000007918 */ /* 0x000fcc0000000000 */
[----:B------:R1:W0:Y:S04]  /*0c90*/  LDS.128 R16, [R60] ;  /* 0x000000003c107984 */ /* 0x0002280000000c00 */
[----:B------:R1:W3:Y:S01]  /*0ca0*/  LDS.128 R96, [R60+0x10] ;  /* 0x000010003c607984 */ /* 0x0002e20000000c00 */
        /* <DEDUP_REMOVED lines=32> */
.L_x_4690:
[----:B--2---:R-:W-:Y:S05]  /*0eb0*/  BSYNC B0 ;  /* 0x0000000000007941 */ /* 0x004fea0003800000 */
.L_x_4689:
        /* <DEDUP_REMOVED lines=36> */
.L_x_4692:
[----:B------:R-:W-:Y:S05]  /*1100*/  BSYNC B0 ;  /* 0x0000000000007941 */ /* 0x000fea0003800000 */
.L_x_4691:
        /* <DEDUP_REMOVED lines=36> */
.L_x_4694:
[----:B------:R-:W-:Y:S05]  /*1350*/  BSYNC B0 ;  /* 0x0000000000007941 */ /* 0x000fea0003800000 */
.L_x_4693:
        /* <DEDUP_REMOVED lines=36> */
.L_x_4696:
[----:B------:R-:W-:Y:S05]  /*15a0*/  BSYNC B0 ;  /* 0x0000000000007941 */ /* 0x000fea0003800000 */
.L_x_4695:
        /* <DEDUP_REMOVED lines=36> */
.L_x_4698:
[----:B------:R-:W-:Y:S05]  /*17f0*/  BSYNC B0 ;  /* 0x0000000000007941 */ /* 0x000fea0003800000 */
.L_x_4697:
        /* <DEDUP_REMOVED lines=36> */
.L_x_4700:
[----:B------:R-:W-:Y:S05]  /*1a40*/  BSYNC B0 ;  /* 0x0000000000007941 */ /* 0x000fea0003800000 */
.L_x_4699:
        /* <DEDUP_REMOVED lines=36> */
.L_x_4702:
[----:B------:R-:W-:Y:S05]  /*1c90*/  BSYNC B0 ;  /* 0x0000000000007941 */ /* 0x000fea0003800000 */
.L_x_4701:
        /* <DEDUP_REMOVED lines=36> */
.L_x_4704:
[----:B------:R-:W-:Y:S05]  /*1ee0*/  BSYNC B0 ;  /* 0x0000000000007941 */ /* 0x000fea0003800000 */
.L_x_4703:
        /* <DEDUP_REMOVED lines=36> */
.L_x_4706:
[----:B------:R-:W-:Y:S05]  /*2130*/  BSYNC B0 ;  /* 0x0000000000007941 */ /* 0x000fea0003800000 */
.L_x_4705:
        /* <DEDUP_REMOVED lines=35> */
.L_x_4708:
[----:B------:R-:W-:Y:S05]  /*2370*/  BSYNC B0 ;  /* 0x0000000000007941 */ /* 0x000fea0003800000 */
.L_x_4707:
        /* <DEDUP_REMOVED lines=33> */
.L_x_4710:
[----:B------:R-:W-:Y:S05]  /*2590*/  BSYNC B0 ;  /* 0x0000000000007941 */ /* 0x000fea0003800000 */
.L_x_4709:
        /* <DEDUP_REMOVED lines=33> */
.L_x_4712:
[----:B------:R-:W-:Y:S05]  /*27b0*/  BSYNC B0 ;  /* 0x0000000000007941 */ /* 0x000fea0003800000 */
.L_x_4711:
        /* <DEDUP_REMOVED lines=33> */
.L_x_4714:
[----:B------:R-:W-:Y:S05]  /*29d0*/  BSYNC B0 ;  /* 0x0000000000007941 */ /* 0x000fea0003800000 */
.L_x_4713:
        /* <DEDUP_REMOVED lines=33> */
.L_x_4716:
[----:B------:R-:W-:Y:S05]  /*2bf0*/  BSYNC B0 ;  /* 0x0000000000007941 */ /* 0x000fea0003800000 */
.L_x_4715:
        /* <DEDUP_REMOVED lines=33> */
.L_x_4718:
[----:B------:R-:W-:Y:S05]  /*2e10*/  BSYNC B0 ;  /* 0x0000000000007941 */ /* 0x000fea0003800000 */
.L_x_4717:
        /* <DEDUP_REMOVED lines=33> */
.L_x_4720:
[----:B------:R-:W-:Y:S05]  /*3030*/  BSYNC B0 ;  /* 0x0000000000007941 */ /* 0x000fea0003800000 */
.L_x_4719:
        /* <DEDUP_REMOVED lines=14> */
[----:B--2---:R1:W-:Y:S04]  /*3120*/  STS.128 [R57], R104 ;  /* 0x0000006839007388 */ /* 0x0043e80000000c00 */
[----:B----4-:R-:W-:Y:S01]  /*3130*/  STS.128 [R57+0x200], R108 ;  /* 0x0002006c39007388 */ /* 0x010fe20000000c00 */
[----:B------:R-:W-:-:S06]  /*3140*/  NOP ;  /* 0x0000000000007918 */ /* 0x000fcc0000000000 */
[----:B------:R-:W2:Y:S04]  /*3150*/  LDS.128 R100, [R60] ;  /* 0x000000003c647984 */ /* 0x000ea80000000c00 */
[----:B------:R-:W4:Y:S04]  /*3160*/  LDS.128 R12, [R60+0x10] ;  /* 0x000010003c0c7984 */ /* 0x000f280000000c00 */
[----:B------:R-:W-:Y:S06]  /*3170*/  BAR.SYNC.DEFER_BLOCKING 0x0 ;  /* 0x0000000000007b1d */ /* 0x000fec0000010000 */
[----:B---3--:R5:W3:Y:S04]  /*3180*/  LDG.E.128 R20, [R94.64] ;  /* 0x000000045e147981 */ /* 0x008ae8000c1e1d00 */
[----:B------:R5:W3:Y:S01]  /*3190*/  LDG.E.128 R24, [R94.64+0x200] ;  /* 0x000200045e187981 */ /* 0x000ae2000c1e1d00 */
[----:B-1----:R-:W-:-:S02]  /*31a0*/  PRMT R105, RZ, 0x5410, R97 ;  /* 0x00005410ff697816 */ /* 0x002fc40000000061 */
[----:B0-----:R-:W-:Y:S02]  /*31b0*/  PRMT R118, RZ, 0x7610, R16 ;  /* 0x00007610ff767816 */ /* 0x001fe40000000010 */
[--C-:B--2---:R-:W-:Y:S02]  /*31c0*/  PRMT R77, RZ, 0x5410, R100.reuse ;  /* 0x00005410ff4d7816 */ /* 0x104fe40000000064 */
[----:B------:R-:W-:Y:S02]  /*31d0*/  PRMT R79, RZ, 0x7610, R100 ;  /* 0x00007610ff4f7816 */ /* 0x000fe40000000064 */
[--C-:B----4-:R-:W-:Y:S01]  /*31e0*/  PRMT R71, RZ, 0x7610, R12.reuse ;  /* 0x00007610ff477816 */ /* 0x110fe2000000000c */
[----:B------:R-:W-:Y:S01]  /*31f0*/  FMUL.FTZ R59, R77, -1.4426950216293334961 ;  /* 0xbfb8aa3b4d3b7820 */ /* 0x000fe20000410000 */
[--C-:B------:R-:W-:Y:S01]  /*3200*/  PRMT R81, RZ, 0x5410, R101.reuse ;  /* 0x00005410ff517816 */ /* 0x100fe20000000065 */
[----:B------:R-:W-:Y:S01]  /*3210*/  FMUL.FTZ R61, R79, -1.4426950216293334961 ;  /* 0xbfb8aa3b4f3d7820 */ /* 0x000fe20000410000 */
[----:B------:R-:W-:Y:S01]  /*3220*/  PRMT R106, RZ, 0x7610, R101 ;  /* 0x00007610ff6a7816 */ /* 0x000fe20000000065 */
[----:B-----5:R-:W-:Y:S01]  /*3230*/  IMAD R94, R128, c[0x0][0x2e8], RZ ;  /* 0x0000ba00805e7a24 */ /* 0x020fe200078e02ff */
[----:B------:R-:W-:Y:S01]  /*3240*/  PRMT R69, RZ, 0x5410, R12 ;  /* 0x00005410ff457816 */ /* 0x000fe2000000000c */
[----:B------:R-:W-:Y:S01]  /*3250*/  MUFU.EX2 R59, R59 ;  /* 0x0000003b003b7308 */ /* 0x000fe20000000800 */
[----:B------:R-:W-:Y:S01]  /*3260*/  FMUL.FTZ R12, R71, -1.4426950216293334961 ;  /* 0xbfb8aa3b470c7820 */ /* 0x000fe20000410000 */
[--C-:B------:R-:W-:Y:S01]  /*3270*/  PRMT R112, RZ, 0x7610, R103.reuse ;  /* 0x00007610ff707816 */ /* 0x100fe20000000067 */
[----:B------:R-:W-:Y:S01]  /*3280*/  FMUL.FTZ R63, R81, -1.4426950216293334961 ;  /* 0xbfb8aa3b513f7820 */ /* 0x000fe20000410000 */
[--C-:B------:R-:W-:Y:S01]  /*3290*/  PRMT R107, RZ, 0x5410, R102.reuse ;  /* 0x00005410ff6b7816 */ /* 0x100fe20000000066 */
[----:B------:R-:W-:Y:S01]  /*32a0*/  FMUL.FTZ R65, R106, -1.4426950216293334961 ;  /* 0xbfb8aa3b6a417820 */ /* 0x000fe20000410000 */
[----:B------:R-:W-:Y:S01]  /*32b0*/  PRMT R109, RZ, 0x7610, R102 ;  /* 0x00007610ff6d7816 */ /* 0x000fe20000000066 */
[----:B------:R-:W-:Y:S01]  /*32c0*/  IMAD R89, R39, c[0x0][0x2ec], R94 ;  /* 0x0000bb0027597a24 */ /* 0x000fe200078e025e */
[----:B------:R0:W1:Y:S01]  /*32d0*/  MUFU.EX2 R73, R61 ;  /* 0x0000003d00497308 */ /* 0x0000620000000800 */
[----:B------:R-:W-:Y:S01]  /*32e0*/  FMUL.FTZ R67, R107, -1.4426950216293334961 ;  /* 0xbfb8aa3b6b437820 */ /* 0x000fe20000410000 */
[----:B------:R-:W-:Y:S01]  /*32f0*/  PRMT R110, RZ, 0x5410, R103 ;  /* 0x00005410ff6e7816 */ /* 0x000fe20000000067 */
[----:B------:R-:W-:Y:S01]  /*3300*/  IMAD.WIDE.U32 R94, R39, c[0x0][0x2e8], R2 ;  /* 0x0000ba00275e7a25 */ /* 0x000fe200078e0002 */
[----:B------:R-:W-:-:S02]  /*3310*/  PRMT R101, RZ, 0x5410, R15 ;  /* 0x00005410ff657816 */ /* 0x000fc4000000000f */
[----:B------:R-:W-:Y:S02]  /*3320*/  PRMT R103, RZ, 0x7610, R97 ;  /* 0x00007610ff677816 */ /* 0x000fe40000000061 */
[----:B------:R2:W4:Y:S01]  /*3330*/  MUFU.EX2 R115, R12 ;  /* 0x0000000c00737308 */ /* 0x0005220000000800 */
[----:B0-----:R-:W-:Y:S01]  /*3340*/  FMUL.FTZ R61, R109, -1.4426950216293334961 ;  /* 0xbfb8aa3b6d3d7820 */ /* 0x001fe20000410000 */
[----:B------:R-:W-:Y:S02]  /*3350*/  IADD3 R95, R95, R89, RZ ;  /* 0x000000595f5f7210 */ /* 0x000fe40007ffe0ff */
[--C-:B------:R-:W-:Y:S02]  /*3360*/  PRMT R120, RZ, 0x5410, R17.reuse ;  /* 0x00005410ff787816 */ /* 0x100fe40000000011 */
[----:B------:R-:W-:Y:S01]  /*3370*/  PRMT R121, RZ, 0x7610, R17 ;  /* 0x00007610ff797816 */ /* 0x000fe20000000011 */
[----:B------:R-:W-:Y:S01]  /*3380*/  IMAD.WIDE.U32 R94, R0, c[0x0][0x2f0], R94 ;  /* 0x0000bc00005e7a25 */ /* 0x000fe200078e005e */
[----:B------:R0:W5:Y:S01]  /*3390*/  MUFU.EX2 R83, R63 ;  /* 0x0000003f00537308 */ /* 0x0001620000000800 */
[----:B--2---:R-:W-:-:S02]  /*33a0*/  MOV R12, c[0x0][0x16c] ;  /* 0x00005b00000c7a02 */ /* 0x004fc40000000f00 */
[----:B-1----:R-:W-:Y:S01]  /*33b0*/  FADD.FTZ R73, R73, 1 ;  /* 0x3f80000049497421 */ /* 0x002fe20000010000 */
[----:B------:R-:W-:Y:S02]  /*33c0*/  PRMT R122, RZ, 0x5410, R18 ;  /* 0x00005410ff7a7816 */ /* 0x000fe40000000012 */
[----:B------:R-:W-:Y:S01]  /*33d0*/  ISETP.GE.AND P1, PT, R12, 0x1, PT ;  /* 0x000000010c00780c */ /* 0x000fe20003f26270 */
[----:B------:R-:W-:Y:S01]  /*33e0*/  FADD.FTZ R12, R59, 1 ;  /* 0x3f8000003b0c7421 */ /* 0x000fe20000010000 */
[----:B------:R1:W2:Y:S01]  /*33f0*/  MUFU.EX2 R85, R65 ;  /* 0x0000004100557308 */ /* 0x0002a20000000800 */
[----:B0-----:R-:W-:Y:S01]  /*3400*/  FMUL.FTZ R63, R110, -1.4426950216293334961 ;  /* 0xbfb8aa3b6e3f7820 */ /* 0x001fe20000410000 */
[----:B------:R-:W-:Y:S01]  /*3410*/  PRMT R59, RZ, 0x5410, R16 ;  /* 0x00005410ff3b7816 */ /* 0x000fe20000000010 */
[----:B----4-:R-:W-:Y:S01]  /*3420*/  FADD.FTZ R115, R115, 1 ;  /* 0x3f80000073737421 */ /* 0x010fe20000010000 */
[----:B------:R-:W-:Y:S02]  /*3430*/  PRMT R123, RZ, 0x7610, R18 ;  /* 0x00007610ff7b7816 */ /* 0x000fe40000000012 */
[----:B------:R-:W-:-:S02]  /*3440*/  PRMT R124, RZ, 0x5410, R19 ;  /* 0x00005410ff7c7816 */ /* 0x000fc40000000013 */
[----:B------:R0:W-:Y:S01]  /*3450*/  MUFU.EX2 R87, R67 ;  /* 0x0000004300577308 */ /* 0x0001e20000000800 */
[----:B-1----:R-:W-:Y:S01]  /*3460*/  FMUL.FTZ R65, R112, -1.4426950216293334961 ;  /* 0xbfb8aa3b70417820 */ /* 0x002fe20000410000 */
[----:B------:R-:W-:Y:S01]  /*3470*/  PRMT R125, RZ, 0x7610, R19 ;  /* 0x00007610ff7d7816 */ /* 0x000fe20000000013 */
[----:B-----5:R-:W-:Y:S01]  /*3480*/  FADD.FTZ R83, R83, 1 ;  /* 0x3f80000053537421 */ /* 0x020fe20000010000 */
[--C-:B------:R-:W-:Y:S02]  /*3490*/  PRMT R100, RZ, 0x5410, R98.reuse ;  /* 0x00005410ff647816 */ /* 0x100fe40000000062 */
[----:B------:R-:W-:Y:S02]  /*34a0*/  PRMT R98, RZ, 0x7610, R98 ;  /* 0x00007610ff627816 */ /* 0x000fe40000000062 */
[----:B------:R1:W4:Y:S01]  /*34b0*/  MUFU.EX2 R113, R65 ;  /* 0x0000004100717308 */ /* 0x0003220000000800 */
[----:B0-----:R-:W-:Y:S02]  /*34c0*/  FMUL.FTZ R67, R69, -1.4426950216293334961 ;  /* 0xbfb8aa3b45437820 */ /* 0x001fe40000410000 */
[----:B--2---:R-:W-:-:S05]  /*34d0*/  FADD.FTZ R85, R85, 1 ;  /* 0x3f80000055557421 */ /* 0x004fca0000010000 */
[----:B------:R-:W0:Y:S01]  /*34e0*/  MUFU.RCP R130, R12 ;  /* 0x0000000c00827308 */ /* 0x000e220000001000 */
[----:B-1----:R-:W-:-:S07]  /*34f0*/  PRMT R65, RZ, 0x5410, R13 ;  /* 0x00005410ff417816 */ /* 0x002fce000000000d */
[----:B------:R1:W2:Y:S01]  /*3500*/  MUFU.EX2 R108, R61 ;  /* 0x0000003d006c7308 */ /* 0x0002a20000000800 */
[----:B----4-:R-:W-:-:S07]  /*3510*/  FADD.FTZ R113, R113, 1 ;  /* 0x3f80000071717421 */ /* 0x010fce0000010000 */
[----:B------:R4:W5:Y:S01]  /*3520*/  MUFU.EX2 R114, R67 ;  /* 0x0000004300727308 */ /* 0x0009620000000800 */
[----:B-1----:R-:W-:Y:S02]  /*3530*/  FMUL.FTZ R61, R65, -1.4426950216293334961 ;  /* 0xbfb8aa3b413d7820 */ /* 0x002fe40000410000 */
[----:B0-----:R-:W-:Y:S02]  /*3540*/  FMUL.FTZ R97, R77, R130 ;  /* 0x000000824d617220 */ /* 0x001fe40000410000 */
[----:B------:R-:W-:Y:S02]  /*3550*/  FADD.FTZ R12, -R130, 1 ;  /* 0x3f800000820c7421 */ /* 0x000fe40000010100 */
[----:B------:R-:W-:Y:S01]  /*3560*/  FMUL.FTZ R91, R59, R97 ;  /* 0x000000613b5b7220 */ /* 0x000fe20000410000 */
[----:B------:R0:W1:Y:S01]  /*3570*/  MUFU.RCP R134, R73 ;  /* 0x0000004900867308 */ /* 0x0000620000001000 */
[----:B----4-:R-:W-:Y:S01]  /*3580*/  PRMT R67, RZ, 0x7610, R13 ;  /* 0x00007610ff437816 */ /* 0x010fe2000000000d */
[----:B------:R-:W-:-:S02]  /*3590*/  FFMA.FTZ R132, R77, R12, 1 ;  /* 0x3f8000004d847423 */ /* 0x000fc4000001000c */
[----:B--2---:R-:W-:Y:S02]  /*35a0*/  FADD.FTZ R108, R108, 1 ;  /* 0x3f8000006c6c7421 */ /* 0x004fe40000010000 */
[----:B------:R-:W-:Y:S02]  /*35b0*/  FMUL.FTZ R13, R67, -1.4426950216293334961 ;  /* 0xbfb8aa3b430d7820 */ /* 0x000fe40000410000 */
[----:B------:R2:W-:Y:S01]  /*35c0*/  MUFU.EX2 R116, R61 ;  /* 0x0000003d00747308 */ /* 0x0005e20000000800 */
[----:B-----5:R-:W-:Y:S01]  /*35d0*/  FADD.FTZ R114, R114, 1 ;  /* 0x3f80000072727421 */ /* 0x020fe20000010000 */
[----:B0-----:R-:W-:-:S06]  /*35e0*/  PRMT R73, RZ, 0x7610, R96 ;  /* 0x00007610ff497816 */ /* 0x001fcc0000000060 */
[----:B------:R0:W4:Y:S01]  /*35f0*/  MUFU.EX2 R111, R63 ;  /* 0x0000003f006f7308 */ /* 0x0001220000000800 */
[--C-:B--2---:R-:W-:Y:S01]  /*3600*/  PRMT R61, RZ, 0x7610, R14.reuse ;  /* 0x00007610ff3d7816 */ /* 0x104fe2000000000e */
[----:B-1----:R-:W-:Y:S02]  /*3610*/  FADD.FTZ R12, -R134, 1 ;  /* 0x3f800000860c7421 */ /* 0x002fe40000010100 */
[C---:B------:R-:W-:Y:S02]  /*3620*/  FMUL.FTZ R102, R79.reuse, R134 ;  /* 0x000000864f667220 */ /* 0x040fe40000410000 */
[----:B------:R-:W-:Y:S02]  /*3630*/  FFMA.FTZ R136, R79, R12, 1 ;  /* 0x3f8000004f887423 */ /* 0x000fe4000001000c */
[----:B------:R-:W1:Y:S01]  /*3640*/  MUFU.RCP R138, R83 ;  /* 0x00000053008a7308 */ /* 0x000e620000001000 */
[----:B0-----:R-:W-:Y:S01]  /*3650*/  PRMT R63, RZ, 0x5410, R14 ;  /* 0x00005410ff3f7816 */ /* 0x001fe2000000000e */
[----:B------:R-:W-:-:S02]  /*3660*/  FMUL.FTZ R14, R61, -1.4426950216293334961 ;  /* 0xbfb8aa3b3d0e7820 */ /* 0x000fc40000410000 */
[----:B------:R-:W-:Y:S02]  /*3670*/  FMUL.FTZ R89, R118, R102 ;  /* 0x0000006676597220 */ /* 0x000fe40000410000 */
[----:B------:R-:W-:Y:S02]  /*3680*/  FMUL.FTZ R75, R63, -1.4426950216293334961 ;  /* 0xbfb8aa3b3f4b7820 */ /* 0x000fe40000410000 */
[----:B------:R0:W2:Y:S01]  /*3690*/  MUFU.EX2 R135, R13 ;  /* 0x0000000d00877308 */ /* 0x0000a20000000800 */
[----:B----4-:R-:W-:Y:S02]  /*36a0*/  FADD.FTZ R111, R111, 1 ;  /* 0x3f8000006f6f7421 */ /* 0x010fe40000010000 */
[----:B------:R-:W-:-:S05]  /*36b0*/  FADD.FTZ R116, R116, 1 ;  /* 0x3f80000074747421 */ /* 0x000fca0000010000 */
[----:B------:R-:W-:Y:S01]  /*36c0*/  MUFU.RCP R127, R85 ;  /* 0x00000055007f7308 */ /* 0x000fe20000001000 */
[----:B0-----:R-:W-:Y:S02]  /*36d0*/  FMUL.FTZ R13, R101, -1.4426950216293334961 ;  /* 0xbfb8aa3b650d7820 */ /* 0x001fe40000410000 */
[----:B-1----:R-:W-:Y:S02]  /*36e0*/  FADD.FTZ R12, -R138, 1 ;  /* 0x3f8000008a0c7421 */ /* 0x002fe40000010100 */
[----:B------:R-:W-:-:S03]  /*36f0*/  FMUL.FTZ R104, R81, R138 ;  /* 0x0000008a51687220 */ /* 0x000fc60000410000 */
[----:B------:R0:W1:Y:S01]  /*3700*/  MUFU.EX2 R139, R14 ;  /* 0x0000000e008b7308 */ /* 0x0000620000000800 */
[----:B--2---:R-:W-:-:S07]  /*3710*/  FADD.FTZ R135, R135, 1 ;  /* 0x3f80000087877421 */ /* 0x004fce0000010000 */
[----:B------:R2:W4:Y:S01]  /*3720*/  MUFU.EX2 R141, R13 ;  /* 0x0000000d008d7308 */ /* 0x0005220000000800 */
[----:B0-----:R-:W-:Y:S02]  /*3730*/  FADD.FTZ R14, R87, 1 ;  /* 0x3f800000570e7421 */ /* 0x001fe40000010000 */
[----:B------:R-:W-:-:S05]  /*3740*/  FMUL.FTZ R87, R120, R104 ;  /* 0x0000006878577220 */ /* 0x000fca0000410000 */
[----:B------:R-:W0:Y:S01]  /*3750*/  MUFU.RCP R140, R14 ;  /* 0x0000000e008c7308 */ /* 0x000e220000001000 */
[----:B--2---:R-:W-:Y:S01]  /*3760*/  PRMT R13, RZ, 0x5410, R8 ;  /* 0x00005410ff0d7816 */ /* 0x004fe20000000008 */
[----:B-1----:R-:W-:-:S04]  /*3770*/  FADD.FTZ R139, R139, 1 ;  /* 0x3f8000008b8b7421 */ /* 0x002fc80000010000 */
[----:B------:R-:W-:Y:S01]  /*3780*/  FFMA.FTZ R126, R91, R13, R126 ;  /* 0x0000000d5b7e7223 */ /* 0x000fe2000001007e */
[----:B------:R-:W-:Y:S01]  /*3790*/  PRMT R13, RZ, 0x7610, R8 ;  /* 0x00007610ff0d7816 */ /* 0x000fe20000000008 */
[----:B------:R1:W-:Y:S01]  /*37a0*/  MUFU.RCP R142, R108 ;  /* 0x0000006c008e7308 */ /* 0x0003e20000001000 */
[----:B----4-:R-:W-:-:S03]  /*37b0*/  FADD.FTZ R141, R141, 1 ;  /* 0x3f8000008d8d7421 */ /* 0x010fc60000010000 */
[----:B------:R-:W-:Y:S02]  /*37c0*/  FFMA.FTZ R16, R89, R13, R126 ;  /* 0x0000000d59107223 */ /* 0x000fe4000001007e */
[----:B------:R-:W-:Y:S01]  /*37d0*/  FFMA.FTZ R126, R81, R12, 1 ;  /* 0x3f800000517e7423 */ /* 0x000fe2000001000c */
[----:B------:R-:W-:Y:S01]  /*37e0*/  PRMT R12, RZ, 0x5410, R9 ;  /* 0x00005410ff0c7816 */ /* 0x000fe20000000009 */
[----:B------:R-:W-:Y:S01]  /*37f0*/  FADD.FTZ R13, -R127, 1 ;  /* 0x3f8000007f0d7421 */ /* 0x000fe20000010100 */
[----:B------:R-:W-:Y:S01]  /*3800*/  MUFU.RCP R133, R111 ;  /* 0x0000006f00857308 */ /* 0x000fe20000001000 */
[----:B-1----:R-:W-:Y:S02]  /*3810*/  PRMT R108, RZ, 0x7610, R15 ;  /* 0x00007610ff6c7816 */ /* 0x002fe4000000000f */
[----:B------:R-:W-:Y:S01]  /*3820*/  FFMA.FTZ R131, R106, R13, 1 ;  /* 0x3f8000006a837423 */ /* 0x000fe2000001000d */
[----:B------:R-:W-:Y:S01]  /*3830*/  PRMT R13, RZ, 0x7610, R9 ;  /* 0x00007610ff0d7816 */ /* 0x000fe20000000009 */
[----:B------:R-:W-:-:S02]  /*3840*/  FFMA.FTZ R144, R87, R12, R16 ;  /* 0x0000000c57907223 */ /* 0x000fc40000010010 */
[----:B------:R-:W-:Y:S01]  /*3850*/  FMUL.FTZ R106, R106, R127 ;  /* 0x0000007f6a6a7220 */ /* 0x000fe20000410000 */
[----:B------:R1:W2:Y:S01]  /*3860*/  MUFU.EX2 R137, R75 ;  /* 0x0000004b00897308 */ /* 0x0002a20000000800 */
[----:B0-----:R-:W-:Y:S02]  /*3870*/  FADD.FTZ R12, -R140, 1 ;  /* 0x3f8000008c0c7421 */ /* 0x001fe40000010100 */
[----:B------:R-:W-:Y:S02]  /*3880*/  FMUL.FTZ R85, R121, R106 ;  /* 0x0000006a79557220 */ /* 0x000fe40000410000 */
[----:B------:R-:W-:Y:S02]  /*3890*/  FMUL.FTZ R14, R108, -1.4426950216293334961 ;  /* 0xbfb8aa3b6c0e7820 */ /* 0x000fe40000410000 */
[----:B------:R-:W-:Y:S01]  /*38a0*/  FFMA.FTZ R144, R85, R13, R144 ;  /* 0x0000000d55907223 */ /* 0x000fe20000010090 */
[----:B------:R-:W-:Y:S01]  /*38b0*/  PRMT R13, RZ, 0x5410, R10 ;  /* 0x00005410ff0d7816 */ /* 0x000fe2000000000a */
[----:B------:R-:W-:Y:S01]  /*38c0*/  MUFU.RCP R146, R115 ;  /* 0x0000007300927308 */ /* 0x000fe20000001000 */
[----:B-1----:R-:W-:-:S02]  /*38d0*/  PRMT R75, RZ, 0x5410, R96 ;  /* 0x00005410ff4b7816 */ /* 0x002fc40000000060 */
[--C-:B------:R-:W-:Y:S02]  /*38e0*/  PRMT R96, RZ, 0x5410, R99.reuse ;  /* 0x00005410ff607816 */ /* 0x100fe40000000063 */
[----:B------:R-:W-:Y:S01]  /*38f0*/  PRMT R99, RZ, 0x7610, R99 ;  /* 0x00007610ff637816 */ /* 0x000fe20000000063 */
[----:B--2---:R-:W-:Y:S02]  /*3900*/  FADD.FTZ R137, R137, 1 ;  /* 0x3f80000089897421 */ /* 0x004fe40000010000 */
[----:B------:R-:W-:Y:S01]  /*3910*/  MUFU.RCP R148, R116 ;  /* 0x0000007400947308 */ /* 0x000fe20000001000 */
[----:B---3--:R0:W-:Y:S04]  /*3920*/  STS.128 [R57], R20 ;  /* 0x0000001439007388 */ /* 0x0081e80000000c00 */
[----:B------:R1:W-:Y:S01]  /*3930*/  STS.128 [R57+0x200], R24 ;  /* 0x0002001839007388 */ /* 0x0003e20000000c00 */
[----:B------:R-:W-:-:S06]  /*3940*/  NOP ;  /* 0x0000000000007918 */ /* 0x000fcc0000000000 */
[----:B------:R-:W2:Y:S01]  /*3950*/  LDS.128 R16, [R60] ;  /* 0x000000003c107984 */ /* 0x000ea20000000c00 */
[C---:B0-----:R-:W-:Y:S02]  /*3960*/  FFMA.FTZ R22, R107.reuse, R12, 1 ;  /* 0x3f8000006b167423 */ /* 0x041fe4000001000c */
[----:B------:R-:W-:Y:S01]  /*3970*/  FMUL.FTZ R107, R107, R140 ;  /* 0x0000008c6b6b7220 */ /* 0x000fe20000410000 */
[----:B-1----:R-:W0:Y:S01]  /*3980*/  MUFU.RCP R25, R113 ;  /* 0x0000007100197308 */ /* 0x002e220000001000 */
[----:B------:R-:W-:Y:S02]  /*3990*/  FADD.FTZ R12, -R142, 1 ;  /* 0x3f8000008e0c7421 */ /* 0x000fe40000010100 */
[----:B------:R-:W-:Y:S02]  /*39a0*/  FMUL.FTZ R83, R122, R107 ;  /* 0x0000006b7a537220 */ /* 0x000fe40000410000 */
[----:B------:R-:W-:Y:S01]  /*39b0*/  FFMA.FTZ R24, R109, R12, 1 ;  /* 0x3f8000006d187423 */ /* 0x000fe2000001000c */
[----:B------:R-:W-:Y:S01]  /*39c0*/  PRMT R12, RZ, 0x7610, R10 ;  /* 0x00007610ff0c7816 */ /* 0x000fe2000000000a */
[----:B------:R-:W-:Y:S01]  /*39d0*/  FFMA.FTZ R20, R83, R13, R144 ;  /* 0x0000000d53147223 */ /* 0x000fe20000010090 */
[----:B------:R1:W3:Y:S01]  /*39e0*/  MUFU.EX2 R26, R14 ;  /* 0x0000000e001a7308 */ /* 0x0002e20000000800 */
[----:B------:R-:W-:-:S02]  /*39f0*/  FADD.FTZ R13, -R133, 1 ;  /* 0x3f800000850d7421 */ /* 0x000fc40000010100 */
[----:B------:R-:W-:Y:S02]  /*3a00*/  FMUL.FTZ R109, R109, R142 ;  /* 0x0000008e6d6d7220 */ /* 0x000fe40000410000 */
[C---:B------:R-:W-:Y:S02]  /*3a10*/  FFMA.FTZ R23, R110.reuse, R13, 1 ;  /* 0x3f8000006e177423 */ /* 0x040fe4000001000d */
[----:B------:R-:W-:Y:S01]  /*3a20*/  FMUL.FTZ R81, R123, R109 ;  /* 0x0000006d7b517220 */ /* 0x000fe20000410000 */
[----:B------:R2:W4:Y:S01]  /*3a30*/  MUFU.RCP R144, R114 ;  /* 0x0000007200907308 */ /* 0x0005220000001000 */
[----:B------:R-:W-:Y:S01]  /*3a40*/  FMUL.FTZ R110, R110, R133 ;  /* 0x000000856e6e7220 */ /* 0x000fe20000410000 */
[----:B-1----:R-:W-:Y:S01]  /*3a50*/  PRMT R14, RZ, 0x5410, R11 ;  /* 0x00005410ff0e7816 */ /* 0x002fe2000000000b */
[----:B0-----:R-:W-:Y:S02]  /*3a60*/  FADD.FTZ R13, -R25, 1 ;  /* 0x3f800000190d7421 */ /* 0x001fe40000010100 */
[----:B------:R-:W-:-:S02]  /*3a70*/  FFMA.FTZ R12, R81, R12, R20 ;  /* 0x0000000c510c7223 */ /* 0x000fc40000010014 */
[----:B------:R-:W-:Y:S02]  /*3a80*/  FMUL.FTZ R79, R124, R110 ;  /* 0x0000006e7c4f7220 */ /* 0x000fe40000410000 */
[C---:B------:R-:W-:Y:S02]  /*3a90*/  FMUL.FTZ R111, R112.reuse, R25 ;  /* 0x00000019706f7220 */ /* 0x040fe40000410000 */
[----:B------:R-:W-:Y:S01]  /*3aa0*/  FFMA.FTZ R27, R112, R13, 1 ;  /* 0x3f800000701b7423 */ /* 0x000fe2000001000d */
[----:B------:R-:W-:Y:S01]  /*3ab0*/  PRMT R13, RZ, 0x7610, R11 ;  /* 0x00007610ff0d7816 */ /* 0x000fe2000000000b */
[----:B------:R-:W-:Y:S02]  /*3ac0*/  FFMA.FTZ R12, R79, R14, R12 ;  /* 0x0000000e4f0c7223 */ /* 0x000fe4000001000c */
[----:B------:R-:W-:Y:S01]  /*3ad0*/  FMUL.FTZ R77, R125, R111 ;  /* 0x0000006f7d4d7220 */ /* 0x000fe20000410000 */
[----:B--2---:R-:W-:Y:S02]  /*3ae0*/  PRMT R114, RZ, 0x5410, R18 ;  /* 0x00005410ff727816 */ /* 0x004fe40000000012 */
[----:B------:R-:W-:Y:S01]  /*3af0*/  PRMT R112, RZ, 0x5410, R16 ;  /* 0x00005410ff707816 */ /* 0x000fe20000000010 */
[----:B------:R-:W-:Y:S01]  /*3b00*/  FFMA.FTZ R150, R77, R13, R12 ;  /* 0x0000000d4d967223 */ /* 0x000fe2000001000c */
[----:B------:R-:W-:Y:S01]  /*3b10*/  PRMT R113, RZ, 0x7610, R16 ;  /* 0x00007610ff717816 */ /* 0x000fe20000000010 */
[----:B------:R-:W0:Y:S01]  /*3b20*/  LDS.128 R12, [R60+0x10] ;  /* 0x000010003c0c7984 */ /* 0x000e220000000c00 */
        /* <DEDUP_REMOVED lines=9> */
[----:B------:R-:W-:Y:S01]  /*3bc0*/  PRMT R116, RZ, 0x7610, R18 ;  /* 0x00007610ff747816 */ /* 0x000fe20000000012 */
[----:B------:R-:W-:Y:S01]  /*3bd0*/  FMUL.FTZ R124, R124, R119 ;  /* 0x000000777c7c7220 */ /* 0x000fe20000410000 */
[----:B------:R1:W2:Y:S01]  /*3be0*/  MUFU.RCP R130, R135 ;  /* 0x0000008700827308 */ /* 0x0002a20000001000 */
[----:B------:R-:W-:-:S02]  /*3bf0*/  FMUL.FTZ R22, R21, R22 ;  /* 0x0000001615167220 */ /* 0x000fc40000410000 */
[----:B---3--:R-:W-:Y:S02]  /*3c00*/  FADD.FTZ R21, R26, 1 ;  /* 0x3f8000001a157421 */ /* 0x008fe40000010000 */
[----:B------:R-:W-:Y:S02]  /*3c10*/  FMUL.FTZ R19, R120, R115 ;  /* 0x0000007378137220 */ /* 0x000fe40000410000 */
[----:B------:R-:W-:Y:S02]  /*3c20*/  FMUL.FTZ R124, R133, R124 ;  /* 0x0000007c857c7220 */ /* 0x000fe40000410000 */
[----:B------:R3:W5:Y:S01]  /*3c30*/  MUFU.RCP R133, R21 ;  /* 0x0000001500857308 */ /* 0x0007620000001000 */
[----:B------:R-:W-:Y:S02]  /*3c40*/  FMUL.FTZ R19, R138, R19 ;  /* 0x000000138a137220 */ /* 0x000fe40000410000 */
[----:B------:R-:W-:Y:S02]  /*3c50*/  FMUL.FTZ R16, R121, R117 ;  /* 0x0000007579107220 */ /* 0x000fe40000410000 */
[----:B------:R-:W-:-:S02]  /*3c60*/  FMUL.FTZ R17, R134, R17 ;  /* 0x0000001186117220 */ /* 0x000fc40000410000 */
[----:B------:R-:W-:Y:S01]  /*3c70*/  FMUL.FTZ R123, R123, R116 ;  /* 0x000000747b7b7220 */ /* 0x000fe20000410000 */
[----:B------:R-:W1:Y:S01]  /*3c80*/  MUFU.RCP R134, R137 ;  /* 0x0000008900867308 */ /* 0x000e620000001000 */
[----:B------:R-:W-:Y:S02]  /*3c90*/  FMUL.FTZ R20, R59, R132 ;  /* 0x000000843b147220 */ /* 0x000fe40000410000 */
[----:B------:R-:W-:Y:S02]  /*3ca0*/  FMUL.FTZ R19, R19, R126 ;  /* 0x0000007e13137220 */ /* 0x000fe40000410000 */
[----:B------:R-:W-:Y:S02]  /*3cb0*/  FMUL.FTZ R23, R124, R23 ;  /* 0x000000177c177220 */ /* 0x000fe40000410000 */
[----:B------:R-:W-:Y:S01]  /*3cc0*/  FMUL.FTZ R16, R127, R16 ;  /* 0x000000107f107220 */ /* 0x000fe20000410000 */
[----:B------:R-:W1:Y:S01]  /*3cd0*/  MUFU.RCP R126, R139 ;  /* 0x0000008b007e7308 */ /* 0x000e620000001000 */
[----:B------:R-:W-:Y:S01]  /*3ce0*/  FMUL.FTZ R18, R125, R118 ;  /* 0x000000767d127220 */ /* 0x000fe20000410000 */
[--C-:B0-----:R-:W-:Y:S01]  /*3cf0*/  PRMT R120, RZ, 0x5410, R12.reuse ;  /* 0x00005410ff787816 */ /* 0x101fe2000000000c */
[----:B------:R-:W-:Y:S01]  /*3d00*/  FMUL.FTZ R123, R142, R123 ;  /* 0x0000007b8e7b7220 */ /* 0x000fe20000410000 */
[----:B------:R-:W-:Y:S01]  /*3d10*/  PRMT R121, RZ, 0x7610, R12 ;  /* 0x00007610ff797816 */ /* 0x000fe2000000000c */
[----:B----4-:R-:W-:Y:S01]  /*3d20*/  FADD.FTZ R12, -R144, 1 ;  /* 0x3f800000900c7421 */ /* 0x010fe20000010100 */
[----:B------:R-:W-:-:S02]  /*3d30*/  PRMT R122, RZ, 0x5410, R13 ;  /* 0x00005410ff7a7816 */ /* 0x000fc4000000000d */
        /* <DEDUP_REMOVED lines=8> */
[----:B------:R-:W-:Y:S01]  /*3dc0*/  FFMA.FTZ R12, R69, R12, 1 ;  /* 0x3f800000450c7423 */ /* 0x000fe2000001000c */
[----:B-1----:R-:W-:Y:S01]  /*3dd0*/  PRMT R135, RZ, 0x7610, R15 ;  /* 0x00007610ff877816 */ /* 0x002fe2000000000f */
[----:B------:R-:W-:-:S02]  /*3de0*/  FMUL.FTZ R13, R144, R13 ;  /* 0x0000000d900d7220 */ /* 0x000fc40000410000 */
[----:B------:R-:W-:Y:S02]  /*3df0*/  FMUL.FTZ R123, R123, R24 ;  /* 0x000000187b7b7220 */ /* 0x000fe40000410000 */
[----:B------:R-:W-:Y:S02]  /*3e00*/  FADD.FTZ R14, -R146, 1 ;  /* 0x3f800000920e7421 */ /* 0x000fe40000010100 */
[----:B--2---:R-:W-:Y:S01]  /*3e10*/  FADD.FTZ R26, -R130, 1 ;  /* 0x3f800000821a7421 */ /* 0x004fe20000010100 */
[----:B------:R-:W-:Y:S01]  /*3e20*/  F2FP.BF16.PACK_AB R22, R123, R22 ;  /* 0x000000167b16723e */ /* 0x000fe200000010ff */
[----:B------:R-:W-:Y:S02]  /*3e30*/  FMUL.FTZ R15, R73, R121 ;  /* 0x00000079490f7220 */ /* 0x000fe40000410000 */
[----:B------:R-:W-:Y:S02]  /*3e40*/  FADD.FTZ R24, -R148, 1 ;  /* 0x3f80000094187421 */ /* 0x000fe40000010100 */
[----:B---3--:R-:W-:-:S02]  /*3e50*/  FMUL.FTZ R21, R105, R122 ;  /* 0x0000007a69157220 */ /* 0x008fc40000410000 */
[----:B------:R-:W-:Y:S02]  /*3e60*/  FMUL.FTZ R25, R103, R124 ;  /* 0x0000007c67197220 */ /* 0x000fe40000410000 */
[----:B------:R-:W-:Y:S02]  /*3e70*/  FMUL.FTZ R18, R18, R27 ;  /* 0x0000001b12127220 */ /* 0x000fe40000410000 */
[----:B------:R-:W-:Y:S02]  /*3e80*/  FMUL.FTZ R12, R13, R12 ;  /* 0x0000000c0d0c7220 */ /* 0x000fe40000410000 */
[----:B------:R-:W-:Y:S01]  /*3e90*/  FFMA.FTZ R14, R71, R14, 1 ;  /* 0x3f800000470e7423 */ /* 0x000fe2000001000e */
[----:B------:R-:W-:Y:S01]  /*3ea0*/  F2FP.BF16.PACK_AB R23, R18, R23 ;  /* 0x000000171217723e */ /* 0x000fe200000010ff */
[----:B------:R-:W-:Y:S02]  /*3eb0*/  FFMA.FTZ R27, R67, R26, 1 ;  /* 0x3f800000431b7423 */ /* 0x000fe4000001001a */
[----:B------:R-:W-:-:S02]  /*3ec0*/  FMUL.FTZ R15, R146, R15 ;  /* 0x0000000f920f7220 */ /* 0x000fc40000410000 */
[----:B-----5:R-:W-:Y:S02]  /*3ed0*/  FADD.FTZ R13, -R133, 1 ;  /* 0x3f800000850d7421 */ /* 0x020fe40000010100 */
[----:B------:R-:W-:Y:S02]  /*3ee0*/  FFMA.FTZ R24, R65, R24, 1 ;  /* 0x3f80000041187423 */ /* 0x000fe40000010018 */
[----:B------:R-:W-:Y:S02]  /*3ef0*/  FMUL.FTZ R21, R148, R21 ;  /* 0x0000001594157220 */ /* 0x000fe40000410000 */
[----:B------:R-:W-:Y:S02]  /*3f00*/  FMUL.FTZ R26, R130, R25 ;  /* 0x00000019821a7220 */ /* 0x000fe40000410000 */
[----:B------:R-:W-:Y:S02]  /*3f10*/  FMUL.FTZ R15, R15, R14 ;  /* 0x0000000e0f0f7220 */ /* 0x000fe40000410000 */
[----:B------:R-:W-:-:S02]  /*3f20*/  FFMA.FTZ R59, R108, R13, 1 ;  /* 0x3f8000006c3b7423 */ /* 0x000fc4000001000d */
[----:B------:R-:W-:Y:S02]  /*3f30*/  FMUL.FTZ R17, R17, R136 ;  /* 0x0000008811117220 */ /* 0x000fe40000410000 */
[----:B------:R-:W-:Y:S02]  /*3f40*/  FMUL.FTZ R25, R21, R24 ;  /* 0x0000001815197220 */ /* 0x000fe40000410000 */
[----:B------:R-:W-:Y:S01]  /*3f50*/  FMUL.FTZ R26, R26, R27 ;  /* 0x0000001b1a1a7220 */ /* 0x000fe20000410000 */
[----:B------:R-:W-:Y:S01]  /*3f60*/  F2FP.BF16.PACK_AB R20, R17, R20 ;  /* 0x000000141114723e */ /* 0x000fe200000010ff */
[----:B------:R-:W-:Y:S02]  /*3f70*/  FADD.FTZ R14, -R134, 1 ;  /* 0x3f800000860e7421 */ /* 0x000fe40000010100 */
[----:B------:R-:W-:Y:S01]  /*3f80*/  FMUL.FTZ R13, R100, R125 ;  /* 0x0000007d640d7220 */ /* 0x000fe20000410000 */
[----:B------:R-:W-:Y:S01]  /*3f90*/  F2FP.BF16.PACK_AB R25, R26, R25 ;  /* 0x000000191a19723e */ /* 0x000fe200000010ff */
[----:B------:R-:W-:-:S02]  /*3fa0*/  FADD.FTZ R24, -R126, 1 ;  /* 0x3f8000007e187421 */ /* 0x000fc40000010100 */
[----:B0-----:R-:W-:Y:S02]  /*3fb0*/  FADD.FTZ R136, -R132, 1 ;  /* 0x3f80000084887421 */ /* 0x001fe40000010100 */
[----:B------:R-:W-:Y:S02]  /*3fc0*/  FMUL.FTZ R21, R98, R127 ;  /* 0x0000007f62157220 */ /* 0x000fe40000410000 */
[----:B------:R-:W-:Y:S02]  /*3fd0*/  FMUL.FTZ R27, R96, R131 ;  /* 0x00000083601b7220 */ /* 0x000fe40000410000 */
[----:B------:R-:W-:Y:S02]  /*3fe0*/  FMUL.FTZ R138, R99, R135 ;  /* 0x00000087638a7220 */ /* 0x000fe40000410000 */
[----:B------:R-:W-:Y:S02]  /*3ff0*/  FFMA.FTZ R14, R63, R14, 1 ;  /* 0x3f8000003f0e7423 */ /* 0x000fe4000001000e */
[----:B------:R-:W-:-:S02]  /*4000*/  FMUL.FTZ R13, R134, R13 ;  /* 0x0000000d860d7220 */ /* 0x000fc40000410000 */
[----:B------:R-:W-:Y:S02]  /*4010*/  FFMA.FTZ R24, R61, R24, 1 ;  /* 0x3f8000003d187423 */ /* 0x000fe40000010018 */
[----:B------:R-:W-:Y:S02]  /*4020*/  FFMA.FTZ R136, R101, R136, 1 ;  /* 0x3f80000065887423 */ /* 0x000fe40000010088 */
[----:B------:R-:W-:Y:S02]  /*4030*/  FMUL.FTZ R21, R126, R21 ;  /* 0x000000157e157220 */ /* 0x000fe40000410000 */
[----:B------:R-:W-:Y:S02]  /*4040*/  FMUL.FTZ R27, R132, R27 ;  /* 0x0000001b841b7220 */ /* 0x000fe40000410000 */
[----:B------:R-:W-:Y:S02]  /*4050*/  FMUL.FTZ R138, R133, R138 ;  /* 0x0000008a858a7220 */ /* 0x000fe40000410000 */
[----:B------:R-:W-:-:S02]  /*4060*/  FMUL.FTZ R13, R13, R14 ;  /* 0x0000000e0d0d7220 */ /* 0x000fc40000410000 */
        /* <DEDUP_REMOVED lines=14> */
[----:B------:R-:W-:Y:S02]  /*4150*/  IMAD R65, R37, c[0x0][0x2f0], RZ ;  /* 0x0000bc0025417a24 */ /* 0x000fe400078e02ff */
[----:B------:R-:W-:Y:S02]  /*4160*/  FMUL.FTZ R71, R105, R148 ;  /* 0x0000009469477220 */ /* 0x000fe40000410000 */
[----:B------:R-:W-:Y:S02]  /*4170*/  FMUL.FTZ R130, R67, R130 ;  /* 0x0000008243827220 */ /* 0x000fe40000410000 */
[----:B------:R-:W-:-:S02]  /*4180*/  FMUL.FTZ R63, R63, R134 ;  /* 0x000000863f3f7220 */ /* 0x000fc40000410000 */
[----:B------:R-:W-:Y:S01]  /*4190*/  FMUL.FTZ R69, R103, R130 ;  /* 0x0000008267457220 */ /* 0x000fe20000410000 */
[----:B------:R0:W-:Y:S01]  /*41a0*/  STS.128 [R59.X16], R20 ;  /* 0x000000143b007388 */ /* 0x0001e2000000cc00 */
[----:B------:R-:W-:Y:S02]  /*41b0*/  FMUL.FTZ R67, R100, R63 ;  /* 0x0000003f64437220 */ /* 0x000fe40000410000 */
[----:B------:R-:W-:Y:S01]  /*41c0*/  FMUL.FTZ R101, R101, R132 ;  /* 0x0000008465657220 */ /* 0x000fe20000410000 */
[----:B------:R1:W-:Y:S01]  /*41d0*/  STS.128 [R59.X16+0x10], R24 ;  /* 0x000010183b007388 */ /* 0x0003e2000000cc00 */
[----:B------:R-:W-:-:S06]  /*41e0*/  NOP ;  /* 0x0000000000007918 */ /* 0x000fcc0000000000 */
[----:B------:R-:W2:Y:S01]  /*41f0*/  LDS.128 R12, [R57] ;  /* 0x00000000390c7984 */ /* 0x000ea20000000c00 */
[----:B------:R-:W-:-:S03]  /*4200*/  FMUL.FTZ R108, R108, R133 ;  /* 0x000000856c6c7220 */ /* 0x000fc60000410000 */
[----:B------:R-:W3:Y:S01]  /*4210*/  LDS.128 R16, [R57+0x200] ;  /* 0x0002000039107984 */ /* 0x000ee20000000c00 */
[----:B0-----:R-:W-:Y:S01]  /*4220*/  PRMT R20, RZ, 0x5410, R4 ;  /* 0x00005410ff147816 */ /* 0x001fe20000000004 */
[----:B------:R-:W-:Y:S01]  /*4230*/  FMUL.FTZ R23, R61, R126 ;  /* 0x0000007e3d177220 */ /* 0x000fe20000410000 */
[----:B------:R-:W-:Y:S01]  /*4240*/  PRMT R21, RZ, 0x5410, R5 ;  /* 0x00005410ff157816 */ /* 0x000fe20000000005 */
[----:B------:R-:W-:Y:S01]  /*4250*/  FMUL.FTZ R61, R96, R101 ;  /* 0x00000065603d7220 */ /* 0x000fe20000410000 */
[----:B-1----:R-:W-:Y:S01]  /*4260*/  PRMT R24, RZ, 0x5410, R6 ;  /* 0x00005410ff187816 */ /* 0x002fe20000000006 */
[----:B------:R-:W-:Y:S01]  /*4270*/  FFMA.FTZ R150, R75, R20, R150 ;  /* 0x000000144b967223 */ /* 0x000fe20000010096 */
[----:B------:R-:W-:Y:S01]  /*4280*/  PRMT R20, RZ, 0x7610, R4 ;  /* 0x00007610ff147816 */ /* 0x000fe20000000004 */
[----:B------:R-:W-:Y:S02]  /*4290*/  IMAD R25, R0, c[0x0][0x2f4], R65 ;  /* 0x0000bd0000197a24 */ /* 0x000fe400078e0241 */
[----:B------:R-:W-:-:S02]  /*42a0*/  FMUL.FTZ R65, R98, R23 ;  /* 0x0000001762417220 */ /* 0x000fc40000410000 */
[----:B------:R-:W-:Y:S01]  /*42b0*/  FFMA.FTZ R20, R73, R20, R150 ;  /* 0x0000001449147223 */ /* 0x000fe20000010096 */
[----:B------:R-:W-:Y:S01]  /*42c0*/  IADD3 R25, R95, R25, RZ ;  /* 0x000000195f197210 */ /* 0x000fe20007ffe0ff */
[----:B------:R-:W-:Y:S02]  /*42d0*/  FMUL.FTZ R95, R99, R108 ;  /* 0x0000006c635f7220 */ /* 0x000fe40000410000 */
[----:B------:R-:W-:Y:S01]  /*42e0*/  FFMA.FTZ R22, R71, R21, R20 ;  /* 0x0000001547167223 */ /* 0x000fe20000010014 */
[----:B------:R-:W-:Y:S02]  /*42f0*/  PRMT R21, RZ, 0x7610, R5 ;  /* 0x00007610ff157816 */ /* 0x000fe40000000005 */
[----:B------:R-:W-:-:S03]  /*4300*/  LEA R20, P0, R94, c[0x0][0x338], 0x1 ;  /* 0x0000ce005e147a11 */ /* 0x000fc600078008ff */
[----:B------:R-:W-:Y:S01]  /*4310*/  FFMA.FTZ R22, R69, R21, R22 ;  /* 0x0000001545167223 */ /* 0x000fe20000010016 */
[----:B------:R-:W-:Y:S02]  /*4320*/  LEA.HI.X R21, R94, c[0x0][0x33c], R25, 0x1, P0 ;  /* 0x0000cf005e157a11 */ /* 0x000fe400000f0c19 */
[----:B------:R-:W-:Y:S01]  /*4330*/  ISETP.NE.U32.AND P0, PT, RZ, c[0x0][0x270], PT ;  /* 0x00009c00ff007a0c */ /* 0x000fe20003f05070 */
[----:B------:R-:W-:Y:S01]  /*4340*/  FFMA.FTZ R22, R67, R24, R22 ;  /* 0x0000001843167223 */ /* 0x000fe20000010016 */
[----:B------:R-:W-:Y:S01]  /*4350*/  PRMT R24, RZ, 0x7610, R6 ;  /* 0x00007610ff187816 */ /* 0x000fe20000000006 */
[----:B------:R-:W-:Y:S01]  /*4360*/  IMAD.WIDE R20, R56, 0x10, R20 ;  /* 0x0000001038147825 */ /* 0x000fe200078e0214 */
[----:B------:R-:W-:-:S03]  /*4370*/  ISETP.NE.AND.EX P0, PT, RZ, c[0x0][0x274], PT, P0 ;  /* 0x00009d00ff007a0c */ /* 0x000fc60003f05300 */
[----:B------:R-:W-:Y:S01]  /*4380*/  FFMA.FTZ R22, R65, R24, R22 ;  /* 0x0000001841167223 */ /* 0x000fe20000010016 */
[----:B------:R-:W-:Y:S01]  /*4390*/  PRMT R24, RZ, 0x5410, R7 ;  /* 0x00005410ff187816 */ /* 0x000fe20000000007 */
[----:B--2---:R0:W-:Y:S04]  /*43a0*/  STG.E.128 [R20.64], R12 ;  /* 0x0000000c14007986 */ /* 0x0041e8000c101d04 */
[----:B------:R-:W-:Y:S01]  /*43b0*/  FFMA.FTZ R126, R61, R24, R22 ;  /* 0x000000183d7e7223 */ /* 0x000fe20000010016 */
[----:B---3--:R0:W-:Y:S03]  /*43c0*/  STG.E.128 [R20.64+0x200], R16 ;  /* 0x0002001014007986 */ /* 0x0081e6000c101d04 */
[----:B------:R-:W-:Y:S05]  /*43d0*/  @!P0 BRA `(.L_x_4721) ;  /* 0x000002b000008947 */ /* 0x000fea0003800000 */
[----:B------:R-:W-:Y:S01]  /*43e0*/  BAR.SYNC.DEFER_BLOCKING 0x0 ;  /* 0x0000000000007b1d */ /* 0x000fe20000010000 */
[----:B0-----:R-:W-:-:S02]  /*43f0*/  FMUL.FTZ R12, R97, R112 ;  /* 0x00000070610c7220 */ /* 0x001fc40000410000 */
        /* <DEDUP_REMOVED lines=41> */
.L_x_4721:
[----:B0-----:R-:W-:Y:S01]  /*4690*/  PRMT R12, RZ, 0x7610, R7 ;  /* 0x00007610ff0c7816 */ /* 0x001fe20000000007 */
        /* <DEDUP_REMOVED lines=28> */
[----:B------:R-:W-:Y:S02]  /*4860*/  IADD3 R133, R58, -0x1, RZ ;  /* 0xffffffff3a857810 */ /* 0x000fe40007ffe0ff */
[----:B------:R-:W-:Y:S02]  /*4870*/  MOV R135, RZ ;  /* 0x000000ff00877202 */ /* 0x000fe40000000f00 */
[----:B------:R-:W-:Y:S02]  /*4880*/  LEA.HI R12, R133, R133, RZ, 0x1 ;  /* 0x00000085850c7211 */ /* 0x000fe400078f08ff */
[----:B------:R-:W-:-:S02]  /*4890*/  MOV R127, RZ ;  /* 0x000000ff007f7202 */ /* 0x000fc40000000f00 */
[----:B------:R-:W-:Y:S02]  /*48a0*/  LOP3.LUT R12, R12, 0xfffffe, RZ, 0xc0, !PT ;  /* 0x00fffffe0c0c7812 */ /* 0x000fe400078ec0ff */
[----:B------:R-:W-:Y:S02]  /*48b0*/  MOV R132, RZ ;  /* 0x000000ff00847202 */ /* 0x000fe40000000f00 */
[----:B------:R-:W-:Y:S02]  /*48c0*/  IADD3 R133, R133, -R12, RZ ;  /* 0x8000000c85857210 */ /* 0x000fe40007ffe0ff */
[----:B------:R-:W-:Y:S02]  /*48d0*/  MOV R131, RZ ;  /* 0x000000ff00837202 */ /* 0x000fe40000000f00 */
.L_x_4770:
        /* <DEDUP_REMOVED lines=25> */
[----:B------:R0:W4:Y:S03]  /*4a70*/  LDG.E R130, [R136.64] ;  /* 0x0000000488827981 */ /* 0x000126000c1e1900 */
[----:B------:R-:W-:-:S05]  /*4a80*/  LEA.HI.X R63, R24, R53, R20, 0x1, P0 ;  /* 0x00000035183f7211 */ /* 0x000fca00000f0c14 */
[----:B------:R-:W-:Y:S01]  /*4a90*/  IMAD.WIDE R62, R56, 0x10, R62 ;  /* 0x00000010383e7825 */ /* 0x000fe200078e023e */
[----:B--2---:R-:W-:Y:S04]  /*4aa0*/  STS.128 [R57], R12 ;  /* 0x0000000c39007388 */ /* 0x004fe80000000c00 */
[----:B---3--:R1:W-:Y:S01]  /*4ab0*/  STS.128 [R57+0x200], R16 ;  /* 0x0002001039007388 */ /* 0x0083e20000000c00 */
[----:B------:R-:W-:-:S06]  /*4ac0*/  NOP ;  /* 0x0000000000007918 */ /* 0x000fcc0000000000 */
[----:B------:R2:W3:Y:S04]  /*4ad0*/  LDG.E.128 R20, [R62.64] ;  /* 0x000000043e147981 */ /* 0x0004e8000c1e1d00 */
[----:B------:R2:W3:Y:S01]  /*4ae0*/  LDG.E.128 R24, [R62.64+0x200] ;  /* 0x000200043e187981 */ /* 0x0004e2000c1e1d00 */
[C---:B------:R-:W-:Y:S02]  /*4af0*/  SHF.L.U32 R134, R42.reuse, 0x1, RZ ;  /* 0x000000012a867819 */ /* 0x040fe400000006ff */
[----:B------:R-:W-:Y:S01]  /*4b00*/  ISETP.NE.AND P1, PT, R42, RZ, PT ;  /* 0x000000ff2a00720c */ /* 0x000fe20003f25270 */
[----:B------:R-:W2:Y:S01]  /*4b10*/  LDS.128 R12, [R60] ;  /* 0x000000003c0c7984 */ /* 0x000ea20000000c00 */
[----:B------:R-:W-:-:S03]  /*4b20*/  LOP3.LUT R134, R134, 0xffffffc0, RZ, 0xc0, !PT ;  /* 0xffffffc086867812 */ /* 0x000fc600078ec0ff */
[----:B------:R4:W2:Y:S01]  /*4b30*/  LDS.128 R16, [R60+0x10] ;  /* 0x000010003c107984 */ /* 0x0008a20000000c00 */
[----:B0-----:R-:W-:-:S04]  /*4b40*/  IADD3 R136, R134, R43, RZ ;  /* 0x0000002b86887210 */ /* 0x001fc80007ffe0ff */
[C---:B------:R-:W-:Y:S02]  /*4b50*/  IADD3 R138, R136.reuse, R43, RZ ;  /* 0x0000002b888a7210 */ /* 0x040fe40007ffe0ff */
[----:B-1----:R-:W-:Y:S01]  /*4b60*/  SHF.L.U32 R57, R136, 0x4, RZ ;  /* 0x0000000488397819 */ /* 0x002fe200000006ff */
[----:B----4-:R-:W-:-:S04]  /*4b70*/  FMUL.FTZ R157, R130, 1.4426950216293334961 ;  /* 0x3fb8aa3b829d7820 */ /* 0x010fc80000410000 */
[----:B------:R-:W-:Y:S01]  /*4b80*/  FMUL.FTZ R159, R157, R93 ;  /* 0x0000005d9d9f7220 */ /* 0x000fe20000410000 */
[----:B------:R-:W-:-:S05]  /*4b90*/  SHF.L.U32 R60, R138, 0x4, RZ ;  /* 0x000000048a3c7819 */ /* 0x000fca00000006ff */
[----:B------:R-:W0:Y:S01]  /*4ba0*/  MUFU.EX2 R159, R159 ;  /* 0x0000009f009f7308 */ /* 0x000e220000000800 */
[C---:B------:R-:W-:Y:S02]  /*4bb0*/  IADD3 R134, R42.reuse, 0x200, RZ ;  /* 0x000002002a867810 */ /* 0x040fe40007ffe0ff */
[----:B------:R-:W-:Y:S02]  /*4bc0*/  @!P1 LEA R134, R133, R135, 0x8 ;  /* 0x0000008785869211 */ /* 0x000fe400078e40ff */
[----:B------:R-:W-:Y:S02]  /*4bd0*/  LOP3.LUT P0, RZ, R42, 0x1f, RZ, 0xc0, !PT ;  /* 0x0000001f2aff7812 */ /* 0x000fe4000780c0ff */
[----:B------:R-:W-:Y:S02]  /*4be0*/  SHF.L.U32 R134, R134, 0x2, RZ ;  /* 0x0000000286867819 */ /* 0x000fe400000006ff */
[----:B------:R-:W-:Y:S01]  /*4bf0*/  ISETP.LT.OR P0, PT, R58, 0x2, P0 ;  /* 0x000000023a00780c */ /* 0x000fe20000701670 */
[----:B------:R-:W-:-:S02]  /*4c00*/  FMUL.FTZ R152, R157, R92 ;  /* 0x0000005c9d987220 */ /* 0x000fc40000410000 */
[C---:B------:R-:W-:Y:S01]  /*4c10*/  FMUL.FTZ R151, R157.reuse, R90 ;  /* 0x0000005a9d977220 */ /* 0x040fe20000410000 */
[----:B--2---:R-:W-:Y:S01]  /*4c20*/  HFMA2.MMA R63, -RZ, RZ, 0, 0 ;  /* 0x00000000ff3f7435 */ /* 0x004fe200000001ff */
[----:B------:R-:W-:Y:S02]  /*4c30*/  FMUL.FTZ R153, R157, R88 ;  /* 0x000000589d997220 */ /* 0x000fe40000410000 */
[----:B------:R-:W1:Y:S06]  /*4c40*/  MUFU.EX2 R152, R152 ;  /* 0x0000009800987308 */ /* 0x000e6c0000000800 */
[----:B------:R-:W-:-:S02]  /*4c50*/  @!P0 IADD3 R62, R58, -0x2, RZ ;  /* 0xfffffffe3a3e8810 */ /* 0x000fc40007ffe0ff */
[----:B------:R-:W2:Y:S03]  /*4c60*/  MUFU.EX2 R151, R151 ;  /* 0x0000009700977308 */ /* 0x000ea60000000800 */
[----:B------:R-:W-:Y:S01]  /*4c70*/  @!P0 IMAD R137, R62, c[0x0][0x16c], R135 ;  /* 0x00005b003e898a24 */ /* 0x000fe200078e0287 */
[----:B------:R-:W-:Y:S01]  /*4c80*/  MOV R62, 0x3f800000 ;  /* 0x3f800000003e7802 */ /* 0x000fe20000000f00 */
[----:B------:R-:W-:Y:S02]  /*4c90*/  FMUL.FTZ R154, R157, R86 ;  /* 0x000000569d9a7220 */ /* 0x000fe40000410000 */
[----:B------:R-:W-:Y:S01]  /*4ca0*/  @!P0 IMAD.WIDE R136, R137, 0x8, R32 ;  /* 0x0000000889888825 */ /* 0x000fe200078e0220 */
[----:B------:R-:W4:Y:S03]  /*4cb0*/  MUFU.EX2 R153, R153 ;  /* 0x0000009900997308 */ /* 0x000f260000000800 */
[----:B------:R-:W-:-:S02]  /*4cc0*/  FMUL.FTZ R155, R157, R84 ;  /* 0x000000549d9b7220 */ /* 0x000fc40000410000 */
[----:B------:R-:W-:-:S03]  /*4cd0*/  FMUL.FTZ R181, R157, R82 ;  /* 0x000000529db57220 */ /* 0x000fc60000410000 */
[----:B------:R-:W0:Y:S01]  /*4ce0*/  MUFU.EX2 R154, R154 ;  /* 0x0000009a009a7308 */ /* 0x000e220000000800 */
[----:B------:R-:W-:Y:S01]  /*4cf0*/  PRMT R139, RZ, 0x7610, R13 ;  /* 0x00007610ff8b7816 */ /* 0x000fe2000000000d */
[----:B------:R-:W-:Y:S01]  /*4d00*/  FMUL.FTZ R174, R157, R80 ;  /* 0x000000509dae7220 */ /* 0x000fe20000410000 */
[----:B------:R-:W-:-:S05]  /*4d10*/  PRMT R140, RZ, 0x5410, R15 ;  /* 0x00005410ff8c7816 */ /* 0x000fca000000000f */
[----:B------:R-:W0:Y:S01]  /*4d20*/  MUFU.EX2 R155, R155 ;  /* 0x0000009b009b7308 */ /* 0x000e220000000800 */
[----:B------:R-:W-:Y:S01]  /*4d30*/  PRMT R143, RZ, 0x7610, R15 ;  /* 0x00007610ff8f7816 */ /* 0x000fe2000000000f */
[----:B------:R-:W-:Y:S01]  /*4d40*/  FMUL.FTZ R183, R157, R78 ;  /* 0x0000004e9db77220 */ /* 0x000fe20000410000 */
[--C-:B------:R-:W-:Y:S02]  /*4d50*/  PRMT R142, RZ, 0x5410, R16.reuse ;  /* 0x00005410ff8e7816 */ /* 0x100fe40000000010 */
[----:B------:R-:W-:-:S03]  /*4d60*/  PRMT R145, RZ, 0x7610, R16 ;  /* 0x00007610ff917816 */ /* 0x000fc60000000010 */
[----:B------:R-:W0:Y:S01]  /*4d70*/  MUFU.EX2 R181, R181 ;  /* 0x000000b500b57308 */ /* 0x000e220000000800 */
[----:B------:R-:W-:Y:S02]  /*4d80*/  PRMT R15, RZ, 0x7610, R8 ;  /* 0x00007610ff0f7816 */ /* 0x000fe40000000008 */
[--C-:B------:R-:W-:Y:S02]  /*4d90*/  PRMT R144, RZ, 0x5410, R17.reuse ;  /* 0x00005410ff907816 */ /* 0x100fe40000000011 */
[----:B------:R-:W-:Y:S02]  /*4da0*/  PRMT R147, RZ, 0x7610, R17 ;  /* 0x00007610ff937816 */ /* 0x000fe40000000011 */
[--C-:B------:R-:W-:Y:S01]  /*4db0*/  PRMT R146, RZ, 0x5410, R18.reuse ;  /* 0x00005410ff927816 */ /* 0x100fe20000000012 */
[----:B------:R-:W0:Y:S01]  /*4dc0*/  MUFU.EX2 R174, R174 ;  /* 0x000000ae00ae7308 */ /* 0x000e220000000800 */
[----:B------:R-:W-:Y:S01]  /*4dd0*/  PRMT R149, RZ, 0x7610, R18 ;  /* 0x00007610ff957816 */ /* 0x000fe20000000012 */
[C---:B------:R-:W-:Y:S01]  /*4de0*/  FMUL.FTZ R18, R157.reuse, R76 ;  /* 0x0000004c9d127220 */ /* 0x040fe20000410000 */
[----:B------:R-:W-:Y:S01]  /*4df0*/  PRMT R17, RZ, 0x5410, R9 ;  /* 0x00005410ff117816 */ /* 0x000fe20000000009 */
[----:B------:R-:W-:Y:S01]  /*4e00*/  FMUL.FTZ R179, R157, R74 ;  /* 0x0000004a9db37220 */ /* 0x000fe20000410000 */
[----:B------:R-:W-:-:S02]  /*4e10*/  PRMT R148, RZ, 0x5410, R19 ;  /* 0x00005410ff947816 */ /* 0x000fc40000000013 */
[----:B------:R-:W-:Y:S01]  /*4e20*/  PRMT R150, RZ, 0x7610, R19 ;  /* 0x00007610ff967816 */ /* 0x000fe20000000013 */
[----:B------:R-:W0:Y:S01]  /*4e30*/  MUFU.EX2 R183, R183 ;  /* 0x000000b700b77308 */ /* 0x000e220000000800 */
[----:B------:R-:W-:Y:S02]  /*4e40*/  PRMT R19, RZ, 0x7610, R9 ;  /* 0x00007610ff137816 */ /* 0x000fe40000000009 */
[----:B------:R-:W-:-:S05]  /*4e50*/  PRMT R138, RZ, 0x5410, R14 ;  /* 0x00005410ff8a7816 */ /* 0x000fca000000000e */
[----:B------:R-:W0:Y:S01]  /*4e60*/  MUFU.EX2 R18, R18 ;  /* 0x0000001200127308 */ /* 0x000e220000000800 */
[----:B------:R-:W-:Y:S01]  /*4e70*/  FMUL.FTZ R164, R19, R88 ;  /* 0x0000005813a47220 */ /* 0x000fe20000410000 */
[----:B------:R-:W-:Y:S02]  /*4e80*/  PRMT R141, RZ, 0x7610, R14 ;  /* 0x00007610ff8d7816 */ /* 0x000fe4000000000e */
[----:B------:R-:W-:Y:S01]  /*4e90*/  PRMT R161, RZ, 0x5410, R11 ;  /* 0x00005410ffa17816 */ /* 0x000fe2000000000b */
[----:B------:R-:W-:-:S03]  /*4ea0*/  FMUL.FTZ R164, R139, R164 ;  /* 0x000000a48ba47220 */ /* 0x000fc60000410000 */
[----:B------:R-:W0:Y:S01]  /*4eb0*/  MUFU.EX2 R179, R179 ;  /* 0x000000b300b37308 */ /* 0x000e220000000800 */
[--C-:B------:R-:W-:Y:S02]  /*4ec0*/  PRMT R165, RZ, 0x5410, R4.reuse ;  /* 0x00005410ffa57816 */ /* 0x100fe40000000004 */
[----:B------:R-:W-:Y:S02]  /*4ed0*/  PRMT R163, RZ, 0x7610, R11 ;  /* 0x00007610ffa37816 */ /* 0x000fe4000000000b */
[----:B------:R-:W-:Y:S02]  /*4ee0*/  PRMT R167, RZ, 0x7610, R4 ;  /* 0x00007610ffa77816 */ /* 0x000fe40000000004 */
[--C-:B------:R-:W-:Y:S01]  /*4ef0*/  PRMT R169, RZ, 0x5410, R5.reuse ;  /* 0x00005410ffa97816 */ /* 0x100fe20000000005 */
[----:B------:R-:W-:Y:S01]  /*4f00*/  FMUL.FTZ R19, R161, R82 ;  /* 0x00000052a1137220 */ /* 0x000fe20000410000 */
[----:B------:R-:W-:Y:S01]  /*4f10*/  PRMT R175, RZ, 0x7610, R6 ;  /* 0x00007610ffaf7816 */ /* 0x000fe20000000006 */
[----:B------:R-:W-:Y:S01]  /*4f20*/  FMUL.FTZ R161, R165, R78 ;  /* 0x0000004ea5a17220 */ /* 0x000fe20000410000 */
[----:B------:R-:W-:Y:S01]  /*4f30*/  PRMT R171, RZ, 0x7610, R5 ;  /* 0x00007610ffab7816 */ /* 0x000fe20000000005 */
[----:B------:R-:W-:Y:S01]  /*4f40*/  FMUL.FTZ R172, R167, R76 ;  /* 0x0000004ca7ac7220 */ /* 0x000fe20000410000 */
[----:B------:R-:W-:-:S02]  /*4f50*/  PRMT R185, RZ, 0x5410, R7 ;  /* 0x00005410ffb97816 */ /* 0x000fc40000000007 */
[----:B------:R-:W-:Y:S01]  /*4f60*/  PRMT R187, RZ, 0x7610, R7 ;  /* 0x00007610ffbb7816 */ /* 0x000fe20000000007 */
[----:B------:R-:W-:Y:S02]  /*4f70*/  FMUL.FTZ R184, R175, R68 ;  /* 0x00000044afb87220 */ /* 0x000fe40000410000 */
[----:B------:R-:W-:Y:S02]  /*4f80*/  FMUL.FTZ R186, R171, R72 ;  /* 0x00000048abba7220 */ /* 0x000fe40000410000 */
[----:B------:R-:W-:Y:S02]  /*4f90*/  FMUL.FTZ R171, R187, R64 ;  /* 0x00000040bbab7220 */ /* 0x000fe40000410000 */
[C---:B------:R-:W-:Y:S02]  /*4fa0*/  FMUL.FTZ R177, R157.reuse, R72 ;  /* 0x000000489db17220 */ /* 0x040fe40000410000 */
[----:B------:R-:W-:-:S04]  /*4fb0*/  FMUL.FTZ R175, R157, R70 ;  /* 0x000000469daf7220 */ /* 0x000fc80000410000 */
[----:B------:R-:W0:Y:S01]  /*4fc0*/  MUFU.EX2 R177, R177 ;  /* 0x000000b100b17308 */ /* 0x000e220000000800 */
[----:B------:R-:W-:Y:S01]  /*4fd0*/  FMUL.FTZ R167, R157, R66 ;  /* 0x000000429da77220 */ /* 0x000fe20000410000 */
[----:B------:R-:W-:-:S06]  /*4fe0*/  PRMT R173, RZ, 0x5410, R6 ;  /* 0x00005410ffad7816 */ /* 0x000fcc0000000006 */
[----:B------:R-:W0:Y:S01]  /*4ff0*/  MUFU.EX2 R175, R175 ;  /* 0x000000af00af7308 */ /* 0x000e220000000800 */
[----:B------:R-:W-:Y:S02]  /*5000*/  FMUL.FTZ R165, R173, R70 ;  /* 0x00000046ada57220 */ /* 0x000fe40000410000 */
[----:B------:R-:W-:-:S05]  /*5010*/  FMUL.FTZ R186, R147, R186 ;  /* 0x000000ba93ba7220 */ /* 0x000fca0000410000 */
[----:B------:R-:W-:Y:S01]  /*5020*/  MUFU.EX2 R167, R167 ;  /* 0x000000a700a77308 */ /* 0x000fe20000000800 */
[----:B------:R-:W-:Y:S01]  /*5030*/  BSSY B0, `(.L_x_4723) ;  /* 0x0000062000007945 */ /* 0x000fe20003800000 */
[----:B---3--:R-:W-:Y:S04]  /*5040*/  STS.128 [R57+0x840], R20 ;  /* 0x0008401439007388 */ /* 0x008fe80000000c00 */
[----:B------:R-:W-:Y:S01]  /*5050*/  STS.128 [R57+0xa40], R24 ;  /* 0x000a401839007388 */ /* 0x000fe20000000c00 */
[----:B------:R-:W-:-:S06]  /*5060*/  NOP ;  /* 0x0000000000007918 */ /* 0x000fcc0000000000 */
[----:B------:R-:W3:Y:S04]  /*5070*/  LDS.128 R20, [R60+0x840] ;  /* 0x000840003c147984 */ /* 0x000ee80000000c00 */
[----:B------:R-:W2:Y:S04]  /*5080*/  LDS.128 R24, [R60+0x850] ;  /* 0x000850003c187984 */ /* 0x000ea80000000c00 */
[----:B0-----:R0:W-:Y:S04]  /*5090*/  STS [R134+0x35c0], R159 ;  /* 0x0035c09f86007388 */ /* 0x0011e80000000800 */
[----:B------:R-:W-:Y:S01]  /*50a0*/  BAR.SYNC.DEFER_BLOCKING 0x0 ;  /* 0x0000000000007b1d */ /* 0x000fe20000010000 */
[----:B0-----:R-:W-:-:S05]  /*50b0*/  PRMT R134, RZ, 0x5410, R12 ;  /* 0x00005410ff867816 */ /* 0x001fca000000000c */
[----:B------:R0:W5:Y:S01]  /*50c0*/  @!P0 LDG.E.64 R62, [R136.64] ;  /* 0x00000004883e8981 */ /* 0x000162000c1e1b00 */
[--C-:B---3--:R-:W-:Y:S02]  /*50d0*/  PRMT R168, RZ, 0x5410, R20.reuse ;  /* 0x00005410ffa87816 */ /* 0x108fe40000000014 */
[----:B------:R-:W-:Y:S01]  /*50e0*/  PRMT R182, RZ, 0x7610, R20 ;  /* 0x00007610ffb67816 */ /* 0x000fe20000000014 */
[----:B-1----:R-:W-:Y:S01]  /*50f0*/  FMUL.FTZ R20, R159, R152 ;  /* 0x000000989f147220 */ /* 0x002fe20000410000 */
[----:B0-----:R-:W-:Y:S02]  /*5100*/  PRMT R137, RZ, 0x7610, R12 ;  /* 0x00007610ff897816 */ /* 0x001fe4000000000c */
[----:B------:R-:W-:Y:S02]  /*5110*/  PRMT R12, RZ, 0x5410, R8 ;  /* 0x00005410ff0c7816 */ /* 0x000fe40000000008 */
[----:B------:R-:W-:Y:S01]  /*5120*/  PRMT R136, RZ, 0x5410, R13 ;  /* 0x00005410ff887816 */ /* 0x000fe2000000000d */
[----:B--2---:R-:W-:-:S02]  /*5130*/  FMUL.FTZ R156, R151, R20 ;  /* 0x00000014979c7220 */ /* 0x004fc40000410000 */
[----:B------:R-:W-:-:S04]  /*5140*/  FMUL.FTZ R13, R12, R93 ;  /* 0x0000005d0c0d7220 */ /* 0x000fc80000410000 */
[----:B------:R-:W-:Y:S02]  /*5150*/  FMUL.FTZ R16, R134, R13 ;  /* 0x0000000d86107220 */ /* 0x000fe40000410000 */
[----:B----4-:R-:W-:Y:S02]  /*5160*/  FMUL.FTZ R13, R153, R156 ;  /* 0x0000009c990d7220 */ /* 0x010fe40000410000 */
[----:B------:R-:W-:Y:S02]  /*5170*/  FMUL.FTZ R12, R15, R92 ;  /* 0x0000005c0f0c7220 */ /* 0x000fe40000410000 */
[----:B------:R-:W-:Y:S02]  /*5180*/  FMUL.FTZ R170, R154, R13 ;  /* 0x0000000d9aaa7220 */ /* 0x000fe40000410000 */
[----:B------:R-:W-:Y:S02]  /*5190*/  FMUL.FTZ R15, R17, R90 ;  /* 0x0000005a110f7220 */ /* 0x000fe40000410000 */
[----:B------:R-:W-:Y:S01]  /*51a0*/  FMUL.FTZ R17, R137, R12 ;  /* 0x0000000c89117220 */ /* 0x000fe20000410000 */
[--C-:B------:R-:W-:Y:S01]  /*51b0*/  PRMT R158, RZ, 0x5410, R21.reuse ;  /* 0x00005410ff9e7816 */ /* 0x100fe20000000015 */
[----:B------:R-:W-:Y:S01]  /*51c0*/  FMUL.FTZ R170, R155, R170 ;  /* 0x000000aa9baa7220 */ /* 0x000fe20000410000 */
[----:B------:R-:W-:Y:S01]  /*51d0*/  PRMT R162, RZ, 0x7610, R21 ;  /* 0x00007610ffa27816 */ /* 0x000fe20000000015 */
[----:B------:R-:W-:Y:S01]  /*51e0*/  FMUL.FTZ R166, R136, R15 ;  /* 0x0000000f88a67220 */ /* 0x000fe20000410000 */
[--C-:B------:R-:W-:Y:S01]  /*51f0*/  PRMT R21, RZ, 0x5410, R10.reuse ;  /* 0x00005410ff157816 */ /* 0x100fe2000000000a */
[----:B------:R-:W-:Y:S01]  /*5200*/  FFMA.FTZ R12, R16, R152, R17 ;  /* 0x00000098100c7223 */ /* 0x000fe20000010011 */
[--C-:B------:R-:W-:Y:S01]  /*5210*/  PRMT R14, RZ, 0x5410, R23.reuse ;  /* 0x00005410ff0e7816 */ /* 0x100fe20000000017 */
[----:B------:R-:W-:Y:S01]  /*5220*/  FMUL.FTZ R13, R181, R170 ;  /* 0x000000aab50d7220 */ /* 0x000fe20000410000 */
[----:B------:R-:W-:Y:S01]  /*5230*/  PRMT R180, RZ, 0x7610, R23 ;  /* 0x00007610ffb47816 */ /* 0x000fe20000000017 */
[----:B------:R-:W-:Y:S01]  /*5240*/  FMUL.FTZ R21, R21, R86 ;  /* 0x0000005615157220 */ /* 0x000fe20000410000 */
[----:B------:R-:W-:Y:S01]  /*5250*/  PRMT R23, RZ, 0x7610, R10 ;  /* 0x00007610ff177816 */ /* 0x000fe2000000000a */
[----:B------:R-:W-:-:S02]  /*5260*/  FFMA.FTZ R12, R151, R12, R166 ;  /* 0x0000000c970c7223 */ /* 0x000fc400000100a6 */
[----:B------:R-:W-:Y:S01]  /*5270*/  FMUL.FTZ R188, R174, R13 ;  /* 0x0000000daebc7220 */ /* 0x000fe20000410000 */
[----:B------:R-:W-:Y:S01]  /*5280*/  ISETP.NE.AND P0, PT, R42, 0x3f, PT ;  /* 0x0000003f2a00780c */ /* 0x000fe20003f05270 */
[----:B------:R-:W-:Y:S01]  /*5290*/  FMUL.FTZ R160, R23, R84 ;  /* 0x0000005417a07220 */ /* 0x000fe20000410000 */
[--C-:B------:R-:W-:Y:S01]  /*52a0*/  PRMT R176, RZ, 0x5410, R22.reuse ;  /* 0x00005410ffb07816 */ /* 0x100fe20000000016 */
[----:B------:R-:W-:Y:S01]  /*52b0*/  FMUL.FTZ R21, R138, R21 ;  /* 0x000000158a157220 */ /* 0x000fe20000410000 */
[----:B------:R-:W-:Y:S01]  /*52c0*/  PRMT R178, RZ, 0x7610, R22 ;  /* 0x00007610ffb27816 */ /* 0x000fe20000000016 */
[----:B------:R-:W-:Y:S02]  /*52d0*/  FFMA.FTZ R12, R153, R12, R164 ;  /* 0x0000000c990c7223 */ /* 0x000fe400000100a4 */
[----:B------:R-:W-:Y:S02]  /*52e0*/  FMUL.FTZ R13, R183, R188 ;  /* 0x000000bcb70d7220 */ /* 0x000fe40000410000 */
[----:B------:R-:W-:-:S02]  /*52f0*/  FMUL.FTZ R22, R163, R80 ;  /* 0x00000050a3167220 */ /* 0x000fc40000410000 */
[----:B------:R-:W-:Y:S02]  /*5300*/  FMUL.FTZ R163, R169, R74 ;  /* 0x0000004aa9a37220 */ /* 0x000fe40000410000 */
[----:B------:R-:W-:Y:S02]  /*5310*/  FMUL.FTZ R160, R141, R160 ;  /* 0x000000a08da07220 */ /* 0x000fe40000410000 */
[----:B------:R-:W-:Y:S02]  /*5320*/  FFMA.FTZ R12, R154, R12, R21 ;  /* 0x0000000c9a0c7223 */ /* 0x000fe40000010015 */
[----:B------:R-:W-:Y:S02]  /*5330*/  FMUL.FTZ R170, R142, R161 ;  /* 0x000000a18eaa7220 */ /* 0x000fe40000410000 */
[----:B------:R-:W-:Y:S02]  /*5340*/  FMUL.FTZ R190, R18, R13 ;  /* 0x0000000d12be7220 */ /* 0x000fe40000410000 */
[----:B------:R-:W-:-:S02]  /*5350*/  FMUL.FTZ R169, R185, R66 ;  /* 0x00000042b9a97220 */ /* 0x000fc40000410000 */
[----:B------:R-:W-:Y:S02]  /*5360*/  FMUL.FTZ R161, R145, R172 ;  /* 0x000000ac91a17220 */ /* 0x000fe40000410000 */
[----:B------:R-:W-:Y:S02]  /*5370*/  FMUL.FTZ R172, R144, R163 ;  /* 0x000000a390ac7220 */ /* 0x000fe40000410000 */
[----:B------:R-:W-:Y:S02]  /*5380*/  FMUL.FTZ R156, R140, R19 ;  /* 0x000000138c9c7220 */ /* 0x000fe40000410000 */
[----:B------:R-:W-:Y:S02]  /*5390*/  FFMA.FTZ R12, R155, R12, R160 ;  /* 0x0000000c9b0c7223 */ /* 0x000fe400000100a0 */
[----:B------:R-:W-:Y:S02]  /*53a0*/  FMUL.FTZ R163, R149, R184 ;  /* 0x000000b895a37220 */ /* 0x000fe40000410000 */
[----:B------:R-:W-:-:S02]  /*53b0*/  FMUL.FTZ R184, R179, R190 ;  /* 0x000000beb3b87220 */ /* 0x000fc40000410000 */
[----:B------:R-:W-:Y:S02]  /*53c0*/  FMUL.FTZ R190, R148, R169 ;  /* 0x000000a994be7220 */ /* 0x000fe40000410000 */
[----:B------:R-:W-:Y:S02]  /*53d0*/  FMUL.FTZ R169, R150, R171 ;  /* 0x000000ab96a97220 */ /* 0x000fe40000410000 */
[----:B------:R-:W-:Y:S01]  /*53e0*/  FMUL.FTZ R23, R143, R22 ;  /* 0x000000168f177220 */ /* 0x000fe20000410000 */
[----:B------:R0:W1:Y:S01]  /*53f0*/  @P0 LDS R171, [R42.X4+0x3dc4] ;  /* 0x003dc4002aab0984 */ /* 0x0000620000004800 */
[----:B------:R-:W-:Y:S02]  /*5400*/  FFMA.FTZ R12, R181, R12, R156 ;  /* 0x0000000cb50c7223 */ /* 0x000fe4000001009c */
[----:B------:R-:W-:Y:S02]  /*5410*/  FMUL.FTZ R20, R157, R68 ;  /* 0x000000449d147220 */ /* 0x000fe40000410000 */
[----:B------:R-:W-:-:S04]  /*5420*/  FFMA.FTZ R12, R174, R12, R23 ;  /* 0x0000000cae0c7223 */ /* 0x000fc80000010017 */
[----:B------:R-:W-:Y:S01]  /*5430*/  FFMA.FTZ R12, R183, R12, R170 ;  /* 0x0000000cb70c7223 */ /* 0x000fe200000100aa */
[----:B------:R-:W2:Y:S01]  /*5440*/  MUFU.EX2 R20, R20 ;  /* 0x0000001400147308 */ /* 0x000ea20000000800 */
[----:B------:R-:W-:Y:S02]  /*5450*/  FMUL.FTZ R22, R157, R64 ;  /* 0x000000409d167220 */ /* 0x000fe40000410000 */
[----:B------:R-:W-:-:S04]  /*5460*/  FFMA.FTZ R12, R18, R12, R161 ;  /* 0x0000000c120c7223 */ /* 0x000fc800000100a1 */
[----:B------:R-:W-:Y:S01]  /*5470*/  FFMA.FTZ R12, R179, R12, R172 ;  /* 0x0000000cb30c7223 */ /* 0x000fe200000100ac */
[----:B------:R-:W3:Y:S01]  /*5480*/  MUFU.EX2 R22, R22 ;  /* 0x0000001600167308 */ /* 0x000ee20000000800 */
[C---:B------:R-:W-:Y:S02]  /*5490*/  FMUL.FTZ R194, R177.reuse, R184 ;  /* 0x000000b8b1c27220 */ /* 0x040fe40000410000 */
[----:B------:R-:W-:Y:S02]  /*54a0*/  FMUL.FTZ R188, R146, R165 ;  /* 0x000000a592bc7220 */ /* 0x000fe40000410000 */
[----:B------:R-:W-:Y:S02]  /*54b0*/  FFMA.FTZ R12, R177, R12, R186 ;  /* 0x0000000cb10c7223 */ /* 0x000fe400000100ba */
[C---:B------:R-:W-:Y:S02]  /*54c0*/  FMUL.FTZ R13, R175.reuse, R194 ;  /* 0x000000c2af0d7220 */ /* 0x040fe40000410000 */
[----:B------:R-:W-:Y:S01]  /*54d0*/  FFMA.FTZ R12, R175, R12, R188 ;  /* 0x0000000caf0c7223 */ /* 0x000fe200000100bc */
[----:B------:R-:W-:-:S02]  /*54e0*/  PRMT R184, RZ, 0x5410, R24 ;  /* 0x00005410ffb87816 */ /* 0x000fc40000000018 */
[----:B------:R-:W-:Y:S01]  /*54f0*/  PRMT R192, RZ, 0x7610, R24 ;  /* 0x00007610ffc07816 */ /* 0x000fe20000000018 */
[C---:B--2---:R-:W-:Y:S02]  /*5500*/  FMUL.FTZ R24, R20.reuse, R13 ;  /* 0x0000000d14187220 */ /* 0x044fe40000410000 */
[----:B------:R-:W-:Y:S02]  /*5510*/  FFMA.FTZ R12, R20, R12, R163 ;  /* 0x0000000c140c7223 */ /* 0x000fe400000100a3 */
[C---:B------:R-:W-:Y:S02]  /*5520*/  FMUL.FTZ R13, R167.reuse, R24 ;  /* 0x00000018a70d7220 */ /* 0x040fe40000410000 */
[----:B------:R-:W-:Y:S01]  /*5530*/  FFMA.FTZ R15, R167, R12, R190 ;  /* 0x0000000ca70f7223 */ /* 0x000fe200000100be */
[--C-:B------:R-:W-:Y:S01]  /*5540*/  PRMT R194, RZ, 0x5410, R25.reuse ;  /* 0x00005410ffc27816 */ /* 0x100fe20000000019 */
[C---:B---3--:R-:W-:Y:S01]  /*5550*/  FMUL.FTZ R12, R22.reuse, R13 ;  /* 0x0000000d160c7220 */ /* 0x048fe20000410000 */
[----:B------:R-:W-:Y:S01]  /*5560*/  PRMT R196, RZ, 0x7610, R25 ;  /* 0x00007610ffc47816 */ /* 0x000fe20000000019 */
[----:B------:R-:W-:Y:S01]  /*5570*/  FFMA.FTZ R13, R22, R15, R169 ;  /* 0x0000000f160d7223 */ /* 0x000fe200000100a9 */
[----:B------:R-:W-:-:S02]  /*5580*/  PRMT R198, RZ, 0x5410, R26 ;  /* 0x00005410ffc67816 */ /* 0x000fc4000000001a */
[----:B------:R-:W-:Y:S02]  /*5590*/  PRMT R200, RZ, 0x7610, R26 ;  /* 0x00007610ffc87816 */ /* 0x000fe4000000001a */
[--C-:B------:R-:W-:Y:S02]  /*55a0*/  PRMT R202, RZ, 0x5410, R27.reuse ;  /* 0x00005410ffca7816 */ /* 0x100fe4000000001b */
[----:B------:R-:W-:Y:S01]  /*55b0*/  PRMT R204, RZ, 0x7610, R27 ;  /* 0x00007610ffcc7816 */ /* 0x000fe2000000001b */
[----:B------:R-:W-:Y:S05]  /*55c0*/  @P0 BRA `(.L_x_4724) ;  /* 0x0000008000000947 */ /* 0x000fea0003800000 */
[----:B01----:R-:W-:Y:S02]  /*55d0*/  ISETP.NE.AND P0, PT, R58, c[0x0][0x174], PT ;  /* 0x00005d003a007a0c */ /* 0x003fe40003f05270 */
[----:B------:R-:W-:-:S11]  /*55e0*/  MOV R171, 0x3f800000 ;  /* 0x3f80000000ab7802 */ /* 0x000fd60000000f00 */
[----:B------:R-:W-:-:S04]  /*55f0*/  @P0 IADD3 R24, -R54, c[0x0][0x174], RZ ;  /* 0x00005d0036180a10 */ /* 0x000fc80007ffe1ff */
[----:B------:R-:W-:-:S04]  /*5600*/  @P0 LEA.HI R15, R24, R24, RZ, 0x1 ;  /* 0x00000018180f0211 */ /* 0x000fc800078f08ff */
[----:B------:R-:W-:-:S04]  /*5610*/  @P0 LOP3.LUT R15, R15, 0xfffffe, RZ, 0xc0, !PT ;  /* 0x00fffffe0f0f0812 */ /* 0x000fc800078ec0ff */
[----:B------:R-:W-:-:S04]  /*5620*/  @P0 IADD3 R24, -R15, R24, RZ ;  /* 0x000000180f180210 */ /* 0x000fc80007ffe1ff */
[----:B------:R-:W-:-:S05]  /*5630*/  @P0 LEA R24, R24, R135, 0x8 ;  /* 0x0000008718180211 */ /* 0x000fca00078e40ff */
[----:B------:R0:W1:Y:S02]  /*5640*/  @P0 LDS R171, [R24.X4+0x35c0] ;  /* 0x0035c00018ab0984 */ /* 0x0000640000004800 */
.L_x_4724:
[----:B01----:R-:W-:Y:S05]  /*5650*/  BSYNC B0 ;  /* 0x0000000000007941 */ /* 0x003fea0003800000 */
.L_x_4723:
[----:B------:R-:W-:Y:S01]  /*5660*/  ISETP.GT.U32.AND P0, PT, R42, 0x1f, PT ;  /* 0x0000001f2a00780c */ /* 0x000fe20003f04070 */
[----:B------:R0:W-:Y:S01]  /*5670*/  STS.64 [R42.X8+0x31b0], R12 ;  /* 0x0031b00c2a007388 */ /* 0x0001e20000008a00 */
[----:B------:R-:W-:Y:S01]  /*5680*/  FMUL.FTZ R24, R89, R182 ;  /* 0x000000b659187220 */ /* 0x000fe20000410000 */
        /* <DEDUP_REMOVED lines=23> */
.L_x_4778:
        /* <DEDUP_REMOVED lines=24> */
.L_x_4779:
        /* <DEDUP_REMOVED lines=11> */
[----:B-----5:R-:W-:Y:S05]  /*5a30*/  CALL.REL.NOINC `($__internal_190_$__cuda_sm70_shflsync_idx_p) ;  /* 0x00004a1000007944 */ /* 0x020fea0003c00000 */
.L_x_4729:
[----:B------:R-:W-:Y:S05]  /*5a40*/  BRA.CONV ~URZ, `(.L_x_4730) ;  /* 0x000000637f007947 */ /* 0x000fea000b800000 */
[----:B-1----:R-:W-:Y:S01]  /*5a50*/  HFMA2.MMA R189, -RZ, RZ, 0, 1.847743988037109375e-06 ;  /* 0x0000001fffbd7435 */ /* 0x002fe200000001ff */
[----:B0-----:R-:W-:-:S02]  /*5a60*/  MOV R191, R15 ;  /* 0x0000000f00bf7202 */ /* 0x001fc40000000f00 */
[----:B------:R-:W-:Y:S02]  /*5a70*/  MOV R198, 0x1f ;  /* 0x0000001f00c67802 */ /* 0x000fe40000000f00 */
[----:B------:R-:W-:Y:S02]  /*5a80*/  MOV R200, 0xffffffff ;  /* 0xffffffff00c87802 */ /* 0x000fe40000000f00 */
[----:B------:R-:W-:Y:S02]  /*5a90*/  MOV R12, 0x5ab0 ;  /* 0x00005ab0000c7802 */ /* 0x000fe40000000f00 */
[----:B-----5:R-:W-:Y:S05]  /*5aa0*/  CALL.REL.NOINC `($__internal_190_$__cuda_sm70_shflsync_idx_p) ;  /* 0x000049a000007944 */ /* 0x020fea0003c00000 */
.L_x_4730:
[----:B------:R-:W-:Y:S05]  /*5ab0*/  BRA.DIV ~URZ, `(.L_x_4731) ;  /* 0x00003fd27f007947 */ /* 0x000fea000b800000 */
[----:B-----5:R-:W2:Y:S04]  /*5ac0*/  SHFL.IDX PT, R62, R62, RZ, 0x1f ;  /* 0x00001fff3e3e7589 */ /* 0x020ea800000e0000 */
[----:B------:R3:W4:Y:S04]  /*5ad0*/  SHFL.IDX PT, R13, R63, RZ, 0x1f ;  /* 0x00001fff3f0d7589 */ /* 0x00072800000e0000 */
[----:B------:R-:W0:Y:S04]  /*5ae0*/  SHFL.UP PT, R157, R157, 0x1, RZ ;  /* 0x042000009d9d7989 */ /* 0x000e2800000e00ff */
[----:B------:R3:W1:Y:S02]  /*5af0*/  SHFL.UP PT, R158, R15, 0x1, RZ ;  /* 0x042000000f9e7989 */ /* 0x00066400000e00ff */
.L_x_4780:
[----:B---3--:R-:W3:Y:S01]  /*5b00*/  LDS.64 R14, [R42.X16+0x31b0] ;  /* 0x0031b0002a0e7984 */ /* 0x008ee2000000ca00 */
[----:B--2---:R-:W-:Y:S01]  /*5b10*/  MOV R12, R62 ;  /* 0x0000003e000c7202 */ /* 0x004fe20000000f00 */
[----:B01--4-:R-:W-:-:S04]  /*5b20*/  @P1 FFMA.FTZ R13, R13, R157, R158 ;  /* 0x0000009d0d0d1223 */ /* 0x013fc8000001009e */
[----:B------:R-:W-:Y:S02]  /*5b30*/  @P1 FMUL.FTZ R12, R12, R157 ;  /* 0x0000009d0c0c1220 */ /* 0x000fe40000410000 */
[C---:B---3--:R-:W-:Y:S02]  /*5b40*/  FFMA.FTZ R15, R14.reuse, R13, R15 ;  /* 0x0000000d0e0f7223 */ /* 0x048fe4000001000f */
[----:B------:R-:W-:-:S05]  /*5b50*/  FMUL.FTZ R14, R14, R12 ;  /* 0x0000000c0e0e7220 */ /* 0x000fca0000410000 */
[----:B------:R0:W-:Y:S02]  /*5b60*/  STS.128 [R42.X16+0x31b0], R12 ;  /* 0x0031b00c2a007388 */ /* 0x0001e4000000cc00 */
.L_x_4726:
[----:B0-----:R-:W-:Y:S05]  /*5b70*/  BSYNC B0 ;  /* 0x0000000000007941 */ /* 0x001fea0003800000 */
.L_x_4725:
[----:B------:R-:W-:Y:S01]  /*5b80*/  WARPSYNC 0xffffffff ;  /* 0xffffffff00007948 */ /* 0x000fe20003800000 */
[----:B------:R-:W-:Y:S01]  /*5b90*/  BAR.SYNC.DEFER_BLOCKING 0x0 ;  /* 0x0000000000007b1d */ /* 0x000fe20000010000 */
[----:B------:R-:W-:Y:S01]  /*5ba0*/  FMUL.FTZ R14, R22, R171 ;  /* 0x000000ab160e7220 */ /* 0x000fe20000410000 */
        /* <DEDUP_REMOVED lines=14> */
[----:B------:R-:W0:Y:S03]  /*5c90*/  LDS R12, [R42.X8+0x31b4] ;  /* 0x0031b4002a0c7984 */ /* 0x000e260000008800 */
        /* <DEDUP_REMOVED lines=9> */
[----:B0-----:R-:W-:Y:S01]  /*5d30*/  FFMA.FTZ R159, R159, R12, R16 ;  /* 0x0000000c9f9f7223 */ /* 0x001fe20000010010 */
[----:B------:R-:W-:Y:S01]  /*5d40*/  MOV R16, 0x3f800000 ;  /* 0x3f80000000107802 */ /* 0x000fe20000000f00 */
[----:B------:R-:W-:Y:S02]  /*5d50*/  FMUL.FTZ R12, R18, R15 ;  /* 0x0000000f120c7220 */ /* 0x000fe40000410000 */
[----:B------:R-:W-:Y:S01]  /*5d60*/  FFMA.FTZ R168, R152, R159, R17 ;  /* 0x0000009f98a87223 */ /* 0x000fe20000010011 */
[----:B------:R-:W-:Y:S01]  /*5d70*/  HFMA2.MMA R17, -RZ, RZ, 0, 0 ;  /* 0x00000000ff117435 */ /* 0x000fe200000001ff */
[----:B------:R-:W-:Y:S02]  /*5d80*/  FMUL.FTZ R15, R183, R12 ;  /* 0x0000000cb70f7220 */ /* 0x000fe40000410000 */
[----:B------:R-:W-:-:S02]  /*5d90*/  FFMA.FTZ R166, R151, R168, R166 ;  /* 0x000000a897a67223 */ /* 0x000fc400000100a6 */
[----:B------:R-:W-:Y:S02]  /*5da0*/  FMUL.FTZ R12, R174, R15 ;  /* 0x0000000fae0c7220 */ /* 0x000fe40000410000 */
[----:B------:R-:W-:Y:S02]  /*5db0*/  FFMA.FTZ R164, R153, R166, R164 ;  /* 0x000000a699a47223 */ /* 0x000fe400000100a4 */
[----:B------:R-:W-:Y:S01]  /*5dc0*/  FMUL.FTZ R12, R181, R12 ;  /* 0x0000000cb50c7220 */ /* 0x000fe20000410000 */
[----:B------:R0:W1:Y:S01]  /*5dd0*/  @!P0 LDS.64 R16, [R135.X8+0x3ec0] ;  /* 0x003ec00087108984 */ /* 0x0000620000008a00 */
[----:B------:R-:W-:Y:S01]  /*5de0*/  FFMA.FTZ R162, R154, R164, R21 ;  /* 0x000000a49aa27223 */ /* 0x000fe20000010015 */
[----:B------:R-:W-:Y:S01]  /*5df0*/  ISETP.GT.U32.AND P0, PT, R42, 0x1f, PT ;  /* 0x0000001f2a00780c */ /* 0x000fe20003f04070 */
[C---:B------:R-:W-:Y:S02]  /*5e00*/  FMUL.FTZ R15, R155.reuse, R12 ;  /* 0x0000000c9b0f7220 */ /* 0x040fe40000410000 */
[----:B------:R-:W-:-:S02]  /*5e10*/  FFMA.FTZ R160, R155, R162, R160 ;  /* 0x000000a29ba07223 */ /* 0x000fc400000100a0 */
[----:B------:R-:W-:Y:S02]  /*5e20*/  FMUL.FTZ R12, R154, R15 ;  /* 0x0000000f9a0c7220 */ /* 0x000fe40000410000 */
[----:B------:R-:W-:Y:S02]  /*5e30*/  FFMA.FTZ R157, R181, R160, R156 ;  /* 0x000000a0b59d7223 */ /* 0x000fe4000001009c */
[----:B------:R-:W-:Y:S02]  /*5e40*/  FMUL.FTZ R12, R153, R12 ;  /* 0x0000000c990c7220 */ /* 0x000fe40000410000 */
[----:B------:R-:W-:Y:S02]  /*5e50*/  FFMA.FTZ R158, R174, R157, R23 ;  /* 0x0000009dae9e7223 */ /* 0x000fe40000010017 */
[----:B------:R-:W-:Y:S02]  /*5e60*/  FMUL.FTZ R15, R151, R12 ;  /* 0x0000000c970f7220 */ /* 0x000fe40000410000 */
[----:B-----5:R-:W-:-:S02]  /*5e70*/  FFMA.FTZ R63, R183, R158, R170 ;  /* 0x0000009eb73f7223 */ /* 0x020fc400000100aa */
        /* <DEDUP_REMOVED lines=22> */
.L_x_4781:
        /* <DEDUP_REMOVED lines=26> */
.L_x_4782:
        /* <DEDUP_REMOVED lines=11> */
.L_x_4733:
[----:B01----:R-:W-:Y:S05]  /*6230*/  BSYNC B0 ;  /* 0x0000000000007941 */ /* 0x003fea0003800000 */
.L_x_4732:
[----:B------:R-:W-:Y:S01]  /*6240*/  WARPSYNC 0xffffffff ;  /* 0xffffffff00007948 */ /* 0x000fe20003800000 */
[----:B------:R-:W-:Y:S01]  /*6250*/  BAR.SYNC.DEFER_BLOCKING 0x0 ;  /* 0x0000000000007b1d */ /* 0x000fe20000010000 */
[----:B------:R-:W-:Y:S01]  /*6260*/  HFMA2.MMA R15, -RZ, RZ, 0, 0 ;  /* 0x00000000ff0f7435 */ /* 0x000fe200000001ff */
[----:B------:R-:W-:Y:S01]  /*6270*/  MOV R14, R42 ;  /* 0x0000002a000e7202 */ /* 0x000fe20000000f00 */
[----:B------:R-:W-:Y:S01]  /*6280*/  FMUL.FTZ R228, R79, R157 ;  /* 0x0000009d4fe47220 */ /* 0x000fe20000410000 */
[----:B------:R-:W-:Y:S02]  /*6290*/  ISETP.NE.AND P3, PT, R42, RZ, PT ;  /* 0x000000ff2a00720c */ /* 0x000fe40003f65270 */
[----:B------:R-:W-:Y:S01]  /*62a0*/  PRMT R195, RZ, 0x7610, R5 ;  /* 0x00007610ffc37816 */ /* 0x000fe20000000005 */
[----:B------:R-:W-:Y:S01]  /*62b0*/  BSSY B0, `(.L_x_4736) ;  /* 0x0000113000007945 */ /* 0x000fe20003800000 */
[----:B------:R-:W-:Y:S02]  /*62c0*/  PRMT R217, RZ, 0x7610, R8 ;  /* 0x00007610ffd97816 */ /* 0x000fe40000000008 */
[----:B------:R-:W-:-:S02]  /*62d0*/  PRMT R215, RZ, 0x5410, R9 ;  /* 0x00005410ffd77816 */ /* 0x000fc40000000009 */
[----:B------:R-:W-:Y:S01]  /*62e0*/  PRMT R213, RZ, 0x7610, R9 ;  /* 0x00007610ffd57816 */ /* 0x000fe20000000009 */
[----:B------:R-:W-:Y:S01]  /*62f0*/  FMUL.FTZ R190, R217, R92 ;  /* 0x0000005cd9be7220 */ /* 0x000fe20000410000 */
[--C-:B------:R-:W-:Y:S01]  /*6300*/  PRMT R211, RZ, 0x5410, R10.reuse ;  /* 0x00005410ffd37816 */ /* 0x100fe2000000000a */
[----:B------:R-:W-:Y:S01]  /*6310*/  FMUL.FTZ R221, R215, R90 ;  /* 0x0000005ad7dd7220 */ /* 0x000fe20000410000 */
[----:B------:R-:W-:Y:S01]  /*6320*/  PRMT R209, RZ, 0x7610, R10 ;  /* 0x00007610ffd17816 */ /* 0x000fe2000000000a */
[----:B------:R-:W-:Y:S01]  /*6330*/  FFMA.FTZ R190, R137, -R190, R168 ;  /* 0x800000be89be7223 */ /* 0x000fe200000100a8 */
[--C-:B------:R-:W-:Y:S01]  /*6340*/  PRMT R207, RZ, 0x5410, R11.reuse ;  /* 0x00005410ffcf7816 */ /* 0x100fe2000000000b */
[----:B------:R-:W-:Y:S01]  /*6350*/  FMUL.FTZ R186, R213, R88 ;  /* 0x00000058d5ba7220 */ /* 0x000fe20000410000 */
[----:B------:R-:W-:Y:S01]  /*6360*/  PRMT R205, RZ, 0x7610, R11 ;  /* 0x00007610ffcd7816 */ /* 0x000fe2000000000b */
[----:B------:R-:W-:Y:S01]  /*6370*/  FFMA.FTZ R188, R136, -R221, R166 ;  /* 0x800000dd88bc7223 */ /* 0x000fe200000100a6 */
[----:B------:R-:W-:Y:S01]  /*6380*/  PRMT R203, RZ, 0x5410, R4 ;  /* 0x00005410ffcb7816 */ /* 0x000fe20000000004 */
[----:B------:R-:W-:Y:S01]  /*6390*/  FMUL.FTZ R223, R211, R86 ;  /* 0x00000056d3df7220 */ /* 0x000fe20000410000 */
[----:B------:R-:W0:Y:S01]  /*63a0*/  LDS R12, [R42.X8+0x33c4] ;  /* 0x0033c4002a0c7984 */ /* 0x000e220000008800 */
[----:B------:R-:W-:Y:S01]  /*63b0*/  FFMA.FTZ R186, R139, -R186, R164 ;  /* 0x800000ba8bba7223 */ /* 0x000fe200000100a4 */
[----:B------:R-:W-:Y:S01]  /*63c0*/  PRMT R201, RZ, 0x7610, R4 ;  /* 0x00007610ffc97816 */ /* 0x000fe20000000004 */
[----:B------:R-:W-:Y:S01]  /*63d0*/  FMUL.FTZ R166, R87, R166 ;  /* 0x000000a657a67220 */ /* 0x000fe20000410000 */
[----:B------:R1:W-:Y:S01]  /*63e0*/  @!P3 STS.64 [R135.X8+0x3ec0], R16 ;  /* 0x003ec0108700b388 */ /* 0x0003e20000008a00 */
[----:B------:R-:W-:Y:S01]  /*63f0*/  PRMT R199, RZ, 0x5410, R5 ;  /* 0x00005410ffc77816 */ /* 0x000fe20000000005 */
[----:B------:R-:W-:Y:S01]  /*6400*/  FMUL.FTZ R164, R85, R164 ;  /* 0x000000a455a47220 */ /* 0x000fe20000410000 */
[C---:B------:R-:W-:Y:S01]  /*6410*/  IADD3 R225, R42.reuse, 0x140, RZ ;  /* 0x000001402ae17810 */ /* 0x040fe20007ffe0ff */
[----:B------:R-:W-:Y:S01]  /*6420*/  FMUL.FTZ R212, R201, R76 ;  /* 0x0000004cc9d47220 */ /* 0x000fe20000410000 */
[C---:B------:R-:W-:Y:S01]  /*6430*/  IADD3 R227, R42.reuse, 0x180, RZ ;  /* 0x000001802ae37810 */ /* 0x040fe20007ffe0ff */
[----:B------:R-:W-:Y:S01]  /*6440*/  FMUL.FTZ R221, R199, R74 ;  /* 0x0000004ac7dd7220 */ /* 0x000fe20000410000 */
        /* <DEDUP_REMOVED lines=10> */
[----:B------:R-:W-:Y:S01]  /*64f0*/  LEA.HI.SX32 R222, R241, R42, 0x1b ;  /* 0x0000002af1de7211 */ /* 0x000fe200078fdaff */
[----:B0-----:R-:W-:Y:S02]  /*6500*/  FFMA.FTZ R171, R12, R171, R196 ;  /* 0x000000ab0cab7223 */ /* 0x001fe400000100c4 */
[----:B------:R-:W-:Y:S02]  /*6510*/  IMAD R12, R128, c[0x0][0x298], RZ ;  /* 0x0000a600800c7a24 */ /* 0x000fe400078e02ff */
[----:B------:R-:W-:-:S02]  /*6520*/  FFMA.FTZ R169, R22, R171, R187 ;  /* 0x000000ab16a97223 */ /* 0x000fc400000100bb */
[----:B------:R-:W-:Y:S02]  /*6530*/  IMAD R22, R128, c[0x0][0x2b8], RZ ;  /* 0x0000ae0080167a24 */ /* 0x000fe400078e02ff */
[----:B------:R-:W-:Y:S01]  /*6540*/  FFMA.FTZ R167, R167, R169, R194 ;  /* 0x000000a9a7a77223 */ /* 0x000fe200000100c2 */
[----:B------:R-:W-:Y:S01]  /*6550*/  PRMT R194, RZ, 0x5410, R8 ;  /* 0x00005410ffc27816 */ /* 0x000fe20000000008 */
[C---:B------:R-:W-:Y:S02]  /*6560*/  IMAD R21, R39.reuse, c[0x0][0x29c], R12 ;  /* 0x0000a70027157a24 */ /* 0x040fe400078e020c */
[----:B------:R-:W-:Y:S02]  /*6570*/  FFMA.FTZ R173, R20, R167, R173 ;  /* 0x000000a714ad7223 */ /* 0x000fe400000100ad */
[----:B------:R-:W-:-:S04]  /*6580*/  IMAD.WIDE.U32 R12, R39, c[0x0][0x298], R14 ;  /* 0x0000a600270c7a25 */ /* 0x000fc800078e000e */
[----:B------:R-:W-:Y:S01]  /*6590*/  FFMA.FTZ R175, R175, R173, R192 ;  /* 0x000000adafaf7223 */ /* 0x000fe200000100c0 */
[----:B------:R-:W-:Y:S01]  /*65a0*/  IADD3 R13, R13, R21, RZ ;  /* 0x000000150d0d7210 */ /* 0x000fe20007ffe0ff */
[----:B------:R-:W-:-:S04]  /*65b0*/  IMAD.WIDE.U32 R14, R39, c[0x0][0x2b8], R14 ;  /* 0x0000ae00270e7a25 */ /* 0x000fc800078e000e */
[----:B------:R-:W-:Y:S01]  /*65c0*/  FFMA.FTZ R177, R177, R175, R184 ;  /* 0x000000afb1b17223 */ /* 0x000fe200000100b8 */
[----:B------:R-:W-:Y:S01]  /*65d0*/  MOV R20, R14 ;  /* 0x0000000e00147202 */ /* 0x000fe20000000f00 */
[----:B------:R-:W-:Y:S02]  /*65e0*/  IMAD R23, R39, c[0x0][0x2bc], R22 ;  /* 0x0000af0027177a24 */ /* 0x000fe400078e0216 */
[----:B------:R-:W-:Y:S02]  /*65f0*/  IMAD R187, R129, c[0x0][0x2c0], RZ ;  /* 0x0000b00081bb7a24 */ /* 0x000fe400078e02ff */
[----:B------:R-:W-:Y:S01]  /*6600*/  FFMA.FTZ R179, R179, R177, R182 ;  /* 0x000000b1b3b37223 */ /* 0x000fe200000100b6 */
[----:B------:R-:W-:Y:S01]  /*6610*/  IADD3 R21, R15, R23, RZ ;  /* 0x000000170f157210 */ /* 0x000fe20007ffe0ff */
[----:B------:R-:W-:Y:S01]  /*6620*/  IMAD R15, R129, c[0x0][0x2a0], RZ ;  /* 0x0000a800810f7a24 */ /* 0x000fe200078e02ff */
[----:B------:R-:W-:Y:S01]  /*6630*/  IADD3 R182, R54, -c[0x0][0x174], RZ ;  /* 0x80005d0036b67a10 */ /* 0x000fe20007ffe0ff */
[----:B------:R-:W-:-:S02]  /*6640*/  IMAD R189, R40, c[0x0][0x2c4], R187 ;  /* 0x0000b10028bd7a24 */ /* 0x000fc400078e02bb */
[----:B------:R-:W-:Y:S02]  /*6650*/  FFMA.FTZ R187, R18, R179, R19 ;  /* 0x000000b312bb7223 */ /* 0x000fe40000010013 */
[C---:B------:R-:W-:Y:S02]  /*6660*/  IMAD R23, R40.reuse, c[0x0][0x2a4], R15 ;  /* 0x0000a90028177a24 */ /* 0x040fe400078e020f */
[----:B------:R-:W-:-:S04]  /*6670*/  IMAD.WIDE.U32 R14, R40, c[0x0][0x2a0], R12 ;  /* 0x0000a800280e7a25 */ /* 0x000fc800078e000c */
[----:B------:R-:W-:Y:S01]  /*6680*/  FFMA.FTZ R183, R183, R187, R180 ;  /* 0x000000bbb7b77223 */ /* 0x000fe200000100b4 */
[----:B------:R-:W-:Y:S01]  /*6690*/  IADD3 R13, R15, R23, RZ ;  /* 0x000000170f0d7210 */ /* 0x000fe20007ffe0ff */
[----:B------:R-:W-:Y:S01]  /*66a0*/  IMAD.WIDE.U32 R20, R40, c[0x0][0x2c0], R20 ;  /* 0x0000b00028147a25 */ /* 0x000fe200078e0014 */
[----:B------:R-:W-:Y:S02]  /*66b0*/  LEA R22, P0, R14, c[0x0][0x318], 0x2 ;  /* 0x0000c6000e167a11 */ /* 0x000fe400078010ff */
[----:B------:R-:W-:Y:S01]  /*66c0*/  IADD3 R12, P2, R2, R14, RZ ;  /* 0x0000000e020c7210 */ /* 0x000fe20007f5e0ff */
[----:B------:R-:W-:Y:S01]  /*66d0*/  FFMA.FTZ R185, R174, R183, R185 ;  /* 0x000000b7aeb97223 */ /* 0x000fe200000100b9 */
[----:B------:R-:W-:Y:S01]  /*66e0*/  IADD3 R15, R21, R189, RZ ;  /* 0x000000bd150f7210 */ /* 0x000fe20007ffe0ff */
[----:B------:R-:W-:Y:S01]  /*66f0*/  IMAD R21, R182, -0x400, RZ ;  /* 0xfffffc00b6157824 */ /* 0x000fe200078e02ff */
[----:B------:R-:W-:Y:S01]  /*6700*/  LEA R18, P1, R20, c[0x0][0x320], 0x2 ;  /* 0x0000c80014127a11 */ /* 0x000fe200078210ff */
[----:B------:R-:W-:Y:S01]  /*6710*/  FFMA.FTZ R181, R181, R185, R178 ;  /* 0x000000b9b5b57223 */ /* 0x000fe200000100b2 */
[----:B------:R-:W-:Y:S01]  /*6720*/  LEA.HI.X R23, R14, c[0x0][0x31c], R13, 0x2, P0 ;  /* 0x0000c7000e177a11 */ /* 0x000fe200000f140d */
[----:B------:R-:W-:Y:S01]  /*6730*/  FMUL.FTZ R192, R194, R93 ;  /* 0x0000005dc2c07220 */ /* 0x000fe20000410000 */
[----:B------:R-:W-:Y:S01]  /*6740*/  IADD3 R14, P4, R2, R20, RZ ;  /* 0x00000014020e7210 */ /* 0x000fe20007f9e0ff */
[----:B------:R-:W-:Y:S01]  /*6750*/  FFMA.FTZ R189, R155, R181, R176 ;  /* 0x000000b59bbd7223 */ /* 0x000fe200000100b0 */
[----:B------:R-:W-:Y:S01]  /*6760*/  LEA.HI.X R19, R20, c[0x0][0x324], R15, 0x2, P1 ;  /* 0x0000c90014137a11 */ /* 0x000fe200008f140f */
[----:B------:R-:W-:Y:S01]  /*6770*/  IMAD.WIDE R22, R21, 0x4, R22 ;  /* 0x0000000415167825 */ /* 0x000fe200078e0216 */
[----:B------:R-:W-:-:S02]  /*6780*/  SHF.L.U64.HI R20, R132, 0x2, R131 ;  /* 0x0000000284147819 */ /* 0x000fc40000010283 */
[----:B------:R-:W-:Y:S01]  /*6790*/  PRMT R155, RZ, 0x7610, R7 ;  /* 0x00007610ff9b7816 */ /* 0x000fe20000000007 */
[----:B------:R-:W-:Y:S01]  /*67a0*/  IMAD.WIDE R18, R21, 0x4, R18 ;  /* 0x0000000415127825 */ /* 0x000fe200078e0212 */
[----:B------:R-:W-:Y:S02]  /*67b0*/  SHF.L.U32 R21, R132, 0x2, RZ ;  /* 0x0000000284157819 */ /* 0x000fe400000006ff */
[C---:B------:R-:W-:Y:S01]  /*67c0*/  IADD3.X R13, R3.reuse, R13, RZ, P2, !PT ;  /* 0x0000000d030d7210 */ /* 0x040fe200017fe4ff */
[----:B------:R-:W-:Y:S01]  /*67d0*/  IMAD R174, R20, c[0x0][0x2b0], RZ ;  /* 0x0000ac0014ae7a24 */ /* 0x000fe200078e02ff */
[----:B------:R-:W-:Y:S01]  /*67e0*/  IADD3.X R15, R3, R15, RZ, P4, !PT ;  /* 0x0000000f030f7210 */ /* 0x000fe200027fe4ff */
[----:B------:R-:W-:Y:S02]  /*67f0*/  FFMA.FTZ R25, R154, R189, R25 ;  /* 0x000000bd9a197223 */ /* 0x000fe40000010019 */
[----:B------:R-:W-:Y:S02]  /*6800*/  IMAD R20, R20, c[0x0][0x2d0], RZ ;  /* 0x0000b40014147a24 */ /* 0x000fe400078e02ff */
[----:B------:R-:W-:Y:S01]  /*6810*/  FFMA.FTZ R197, R153, R25, R26 ;  /* 0x0000001999c57223 */ /* 0x000fe2000001001a */
[----:B------:R-:W-:Y:S01]  /*6820*/  PRMT R153, RZ, 0x7610, R6 ;  /* 0x00007610ff997816 */ /* 0x000fe20000000006 */
[C---:B------:R-:W-:Y:S01]  /*6830*/  IMAD R193, R21.reuse, c[0x0][0x2d4], R20 ;  /* 0x0000b50015c17a24 */ /* 0x040fe200078e0214 */
[----:B------:R-:W-:Y:S01]  /*6840*/  P2R R20, PR, RZ, 0x8 ;  /* 0x00000008ff147803 */ /* 0x000fe20000000000 */
[----:B------:R-:W-:-:S02]  /*6850*/  IMAD R191, R21, c[0x0][0x2b4], R174 ;  /* 0x0000ad0015bf7a24 */ /* 0x000fc400078e02ae */
[----:B------:R-:W-:-:S04]  /*6860*/  IMAD.WIDE.U32 R22, R21, c[0x0][0x2b0], R22 ;  /* 0x0000ac0015167a25 */ /* 0x000fc800078e0016 */
[----:B------:R-:W-:Y:S02]  /*6870*/  FFMA.FTZ R151, R151, R197, R24 ;  /* 0x000000c597977223 */ /* 0x000fe40000010018 */
[----:B------:R-:W-:Y:S01]  /*6880*/  IMAD.WIDE.U32 R20, R21, c[0x0][0x2d0], R18 ;  /* 0x0000b40015147a25 */ /* 0x000fe200078e0012 */
[----:B------:R-:W-:Y:S02]  /*6890*/  SHF.L.U32 R18, R42, 0x4, RZ ;  /* 0x000000042a127819 */ /* 0x000fe400000006ff */
[----:B------:R-:W-:Y:S01]  /*68a0*/  IADD3 R19, R23, R191, RZ ;  /* 0x000000bf17137210 */ /* 0x000fe20007ffe0ff */
[----:B------:R-:W-:Y:S01]  /*68b0*/  FMUL.FTZ R26, R175, R72 ;  /* 0x00000048af1a7220 */ /* 0x000fe20000410000 */
[----:B------:R-:W-:Y:S01]  /*68c0*/  LEA.HI.SX32 R23, R18, R18, 0x1b ;  /* 0x0000001212177211 */ /* 0x000fe200078fdaff */
[----:B------:R-:W-:Y:S01]  /*68d0*/  FFMA.FTZ R219, R152, R151, R27 ;  /* 0x0000009798db7223 */ /* 0x000fe2000001001b */
[----:B------:R-:W-:Y:S01]  /*68e0*/  MOV R18, R22 ;  /* 0x0000001600127202 */ /* 0x000fe20000000f00 */
[----:B-1----:R-:W-:Y:S01]  /*68f0*/  FMUL.FTZ R16, R195, R26 ;  /* 0x0000001ac3107220 */ /* 0x002fe20000410000 */
[----:B------:R-:W-:Y:S01]  /*6900*/  PRMT R191, RZ, 0x5410, R7 ;  /* 0x00005410ffbf7816 */ /* 0x000fe20000000007 */
[----:B------:R-:W-:Y:S01]  /*6910*/  FFMA.FTZ R192, R134, -R192, R159 ;  /* 0x800000c086c07223 */ /* 0x000fe2000001009f */
[----:B------:R-:W-:Y:S01]  /*6920*/  IADD3 R21, R21, R193, RZ ;  /* 0x000000c115157210 */ /* 0x000fe20007ffe0ff */
[----:B------:R-:W-:Y:S01]  /*6930*/  FMUL.FTZ R17, R219, R93 ;  /* 0x0000005ddb117220 */ /* 0x000fe20000410000 */
[----:B------:R0:W-:Y:S01]  /*6940*/  STS [R23.X4+0x10ac], R16 ;  /* 0x0010ac1017007388 */ /* 0x0001e20000004800 */
[----:B------:R-:W-:Y:S01]  /*6950*/  FMUL.FTZ R200, R197, R90 ;  /* 0x0000005ac5c87220 */ /* 0x000fe20000410000 */
[----:B------:R-:W-:Y:S01]  /*6960*/  PRMT R193, RZ, 0x5410, R6 ;  /* 0x00005410ffc17816 */ /* 0x000fe20000000006 */
[----:B------:R-:W-:-:S02]  /*6970*/  FFMA.FTZ R27, R192, R17, RZ ;  /* 0x00000011c01b7223 */ /* 0x000fc400000100ff */
[----:B------:R-:W-:Y:S02]  /*6980*/  FMUL.FTZ R174, R171, R64 ;  /* 0x00000040abae7220 */ /* 0x000fe40000410000 */
[----:B------:R-:W-:Y:S02]  /*6990*/  FMUL.FTZ R24, R25, R88 ;  /* 0x0000005819187220 */ /* 0x000fe40000410000 */
[----:B------:R-:W-:Y:S02]  /*69a0*/  FMUL.FTZ R22, R169, R66 ;  /* 0x00000042a9167220 */ /* 0x000fe40000410000 */
[----:B0-----:R-:W-:Y:S02]  /*69b0*/  FMUL.FTZ R16, R151, R92 ;  /* 0x0000005c97107220 */ /* 0x001fe40000410000 */
[----:B------:R-:W-:Y:S02]  /*69c0*/  FMUL.FTZ R176, R155, R174 ;  /* 0x000000ae9bb07220 */ /* 0x000fe40000410000 */
[----:B------:R-:W-:-:S02]  /*69d0*/  FFMA.FTZ R27, R190, R16, R27 ;  /* 0x00000010be1b7223 */ /* 0x000fc4000001001b */
[----:B------:R-:W-:Y:S01]  /*69e0*/  FMUL.FTZ R182, R209, R84 ;  /* 0x00000054d1b67220 */ /* 0x000fe20000410000 */
[----:B------:R0:W-:Y:S01]  /*69f0*/  STS [R23.X4+0x10bc], R176 ;  /* 0x0010bcb017007388 */ /* 0x0001e20000004800 */
[----:B------:R-:W-:Y:S02]  /*6a00*/  FFMA.FTZ R27, R188, R200, R27 ;  /* 0x000000c8bc1b7223 */ /* 0x000fe4000001001b */
[----:B------:R-:W-:Y:S01]  /*6a10*/  FFMA.FTZ R184, R138, -R223, R162 ;  /* 0x800000df8ab87223 */ /* 0x000fe200000100a2 */
[----:B------:R-:W-:Y:S01]  /*6a20*/  IADD3 R223, R42, 0x100, RZ ;  /* 0x000001002adf7810 */ /* 0x000fe20007ffe0ff */
[----:B------:R-:W-:Y:S02]  /*6a30*/  FMUL.FTZ R202, R189, R86 ;  /* 0x00000056bdca7220 */ /* 0x000fe40000410000 */
[----:B------:R-:W-:Y:S02]  /*6a40*/  FFMA.FTZ R27, R186, R24, R27 ;  /* 0x00000018ba1b7223 */ /* 0x000fe4000001001b */
[----:B------:R-:W-:-:S02]  /*6a50*/  FMUL.FTZ R196, R167, R68 ;  /* 0x00000044a7c47220 */ /* 0x000fc40000410000 */
[----:B------:R-:W-:Y:S02]  /*6a60*/  FMUL.FTZ R178, R191, R22 ;  /* 0x00000016bfb27220 */ /* 0x000fe40000410000 */
[----:B------:R-:W-:Y:S02]  /*6a70*/  FMUL.FTZ R198, R173, R70 ;  /* 0x00000046adc67220 */ /* 0x000fe40000410000 */
[----:B------:R-:W-:Y:S01]  /*6a80*/  FMUL.FTZ R180, R207, R82 ;  /* 0x00000052cfb47220 */ /* 0x000fe20000410000 */
[----:B------:R1:W-:Y:S01]  /*6a90*/  STS [R23.X4+0x10b8], R178 ;  /* 0x0010b8b217007388 */ /* 0x0003e20000004800 */
[----:B------:R-:W-:Y:S02]  /*6aa0*/  FFMA.FTZ R182, R141, -R182, R160 ;  /* 0x800000b68db67223 */ /* 0x000fe400000100a0 */
[----:B------:R-:W-:Y:S02]  /*6ab0*/  FMUL.FTZ R204, R181, R84 ;  /* 0x00000054b5cc7220 */ /* 0x000fe40000410000 */
[----:B------:R-:W-:-:S02]  /*6ac0*/  FFMA.FTZ R27, R184, R202, R27 ;  /* 0x000000cab81b7223 */ /* 0x000fc4000001001b */
[----:B0-----:R-:W-:Y:S02]  /*6ad0*/  FMUL.FTZ R176, R153, R196 ;  /* 0x000000c499b07220 */ /* 0x001fe40000410000 */
[----:B------:R-:W-:Y:S02]  /*6ae0*/  FMUL.FTZ R154, R193, R198 ;  /* 0x000000c6c19a7220 */ /* 0x000fe40000410000 */
[----:B-1----:R-:W-:Y:S01]  /*6af0*/  FMUL.FTZ R178, R205, R80 ;  /* 0x00000050cdb27220 */ /* 0x002fe20000410000 */
[----:B------:R0:W-:Y:S01]  /*6b00*/  STS [R23.X4+0x10b4], R176 ;  /* 0x0010b4b017007388 */ /* 0x0001e20000004800 */
[----:B------:R-:W-:Y:S02]  /*6b10*/  FFMA.FTZ R180, R140, -R180, R157 ;  /* 0x800000b48cb47223 */ /* 0x000fe4000001009d */
[----:B------:R-:W-:Y:S01]  /*6b20*/  FMUL.FTZ R152, R185, R82 ;  /* 0x00000052b9987220 */ /* 0x000fe20000410000 */
[----:B------:R1:W-:Y:S01]  /*6b30*/  STS [R23.X4+0x10b0], R154 ;  /* 0x0010b09a17007388 */ /* 0x0003e20000004800 */
[----:B------:R-:W-:-:S02]  /*6b40*/  FFMA.FTZ R27, R182, R204, R27 ;  /* 0x000000ccb61b7223 */ /* 0x000fc4000001001b */
[----:B------:R-:W-:Y:S02]  /*6b50*/  FFMA.FTZ R178, R143, -R178, R158 ;  /* 0x800000b28fb27223 */ /* 0x000fe4000001009e */
[----:B------:R-:W-:Y:S02]  /*6b60*/  FFMA.FTZ R27, R180, R152, R27 ;  /* 0x00000098b41b7223 */ /* 0x000fe4000001001b */
[-C--:B0-----:R-:W-:Y:S02]  /*6b70*/  FMUL.FTZ R176, R203, R78.reuse ;  /* 0x0000004ecbb07220 */ /* 0x081fe40000410000 */
[----:B------:R-:W-:Y:S02]  /*6b80*/  FMUL.FTZ R206, R187, R78 ;  /* 0x0000004ebbce7220 */ /* 0x000fe40000410000 */
[----:B-1----:R-:W-:Y:S02]  /*6b90*/  FMUL.FTZ R154, R183, R80 ;  /* 0x00000050b79a7220 */ /* 0x002fe40000410000 */
[----:B------:R-:W-:-:S02]  /*6ba0*/  FFMA.FTZ R176, R142, -R176, R63 ;  /* 0x800000b08eb07223 */ /* 0x000fc4000001003f */
[----:B------:R-:W-:Y:S02]  /*6bb0*/  FFMA.FTZ R27, R178, R154, R27 ;  /* 0x0000009ab21b7223 */ /* 0x000fe4000001001b */
[-C--:B------:R-:W-:Y:S02]  /*6bc0*/  FMUL.FTZ R214, R203, R206.reuse ;  /* 0x000000cecbd67220 */ /* 0x080fe40000410000 */
[----:B------:R-:W-:Y:S02]  /*6bd0*/  FFMA.FTZ R27, R176, R206, R27 ;  /* 0x000000ceb01b7223 */ /* 0x000fe4000001001b */
[----:B------:R-:W-:Y:S01]  /*6be0*/  FMUL.FTZ R208, R179, R76 ;  /* 0x0000004cb3d07220 */ /* 0x000fe20000410000 */
[----:B------:R0:W-:Y:S01]  /*6bf0*/  STS [R23.X4+0x10a0], R214 ;  /* 0x0010a0d617007388 */ /* 0x0001e20000004800 */
[----:B------:R-:W-:Y:S02]  /*6c00*/  FMUL.FTZ R206, R205, R154 ;  /* 0x0000009acdce7220 */ /* 0x000fe40000410000 */
[----:B------:R-:W-:-:S02]  /*6c10*/  FFMA.FTZ R154, R145, -R212, R156 ;  /* 0x800000d4919a7223 */ /* 0x000fc4000001009c */
[----:B------:R-:W-:Y:S01]  /*6c20*/  FMUL.FTZ R216, R177, R74 ;  /* 0x0000004ab1d87220 */ /* 0x000fe20000410000 */
[----:B------:R-:W-:Y:S01]  /*6c30*/  STS [R23.X4+0x109c], R206 ;  /* 0x00109cce17007388 */ /* 0x000fe20000004800 */
[----:B------:R-:W-:Y:S02]  /*6c40*/  FMUL.FTZ R210, R201, R208 ;  /* 0x000000d0c9d27220 */ /* 0x000fe40000410000 */
[----:B------:R-:W-:Y:S01]  /*6c50*/  FMUL.FTZ R212, R207, R152 ;  /* 0x00000098cfd47220 */ /* 0x000fe20000410000 */
[----:B0-----:R-:W-:Y:S01]  /*6c60*/  LEA.HI.SX32 R214, R42, R42, 0x1b ;  /* 0x0000002a2ad67211 */ /* 0x001fe200078fdaff */
[----:B------:R-:W-:Y:S01]  /*6c70*/  FFMA.FTZ R27, R154, R208, R27 ;  /* 0x000000d09a1b7223 */ /* 0x000fe2000001001b */
[----:B------:R0:W-:Y:S01]  /*6c80*/  STS [R23.X4+0x10a4], R210 ;  /* 0x0010a4d217007388 */ /* 0x0001e20000004800 */
[----:B------:R-:W-:Y:S02]  /*6c90*/  FFMA.FTZ R152, R144, -R221, R62 ;  /* 0x800000dd90987223 */ /* 0x000fe4000001003e */
[----:B------:R-:W-:Y:S01]  /*6ca0*/  FMUL.FTZ R208, R195, R72 ;  /* 0x00000048c3d07220 */ /* 0x000fe20000410000 */
[----:B------:R1:W-:Y:S01]  /*6cb0*/  STS [R23.X4+0x1098], R212 ;  /* 0x001098d417007388 */ /* 0x0003e20000004800 */
[----:B------:R-:W-:-:S02]  /*6cc0*/  FMUL.FTZ R218, R199, R216 ;  /* 0x000000d8c7da7220 */ /* 0x000fc40000410000 */
[----:B------:R-:W-:Y:S02]  /*6cd0*/  FFMA.FTZ R216, R152, R216, R27 ;  /* 0x000000d898d87223 */ /* 0x000fe4000001001b */
[----:B------:R-:W-:Y:S01]  /*6ce0*/  FFMA.FTZ R27, R147, -R208, R172 ;  /* 0x800000d0931b7223 */ /* 0x000fe200000100ac */
[----:B------:R2:W-:Y:S01]  /*6cf0*/  STS [R23.X4+0x10a8], R218 ;  /* 0x0010a8da17007388 */ /* 0x0005e20000004800 */
[----:B0-----:R-:W-:Y:S02]  /*6d00*/  FMUL.FTZ R210, R209, R204 ;  /* 0x000000ccd1d27220 */ /* 0x001fe40000410000 */
[----:B------:R-:W-:Y:S01]  /*6d10*/  FMUL.FTZ R204, R193, R70 ;  /* 0x00000046c1cc7220 */ /* 0x000fe20000410000 */
[----:B-1----:R-:W-:Y:S01]  /*6d20*/  LEA.HI.SX32 R212, R231, R42, 0x1b ;  /* 0x0000002ae7d47211 */ /* 0x002fe200078fdaff */
[----:B------:R-:W-:Y:S01]  /*6d30*/  FFMA.FTZ R221, R27, R26, R216 ;  /* 0x0000001a1bdd7223 */ /* 0x000fe200000100d8 */
[----:B------:R0:W-:Y:S01]  /*6d40*/  STS [R23.X4+0x1094], R210 ;  /* 0x001094d217007388 */ /* 0x0001e20000004800 */
[----:B------:R-:W-:Y:S01]  /*6d50*/  FFMA.FTZ R26, R146, -R204, R165 ;  /* 0x800000cc921a7223 */ /* 0x000fe200000100a5 */
[----:B------:R-:W-:Y:S01]  /*6d60*/  LEA.HI.SX32 R216, R233, R42, 0x1b ;  /* 0x0000002ae9d87211 */ /* 0x000fe200078fdaff */
[----:B------:R-:W-:Y:S01]  /*6d70*/  FMUL.FTZ R208, R211, R202 ;  /* 0x000000cad3d07220 */ /* 0x000fe20000410000 */
[----:B--2---:R-:W-:Y:S01]  /*6d80*/  LEA.HI.SX32 R218, R235, R42, 0x1b ;  /* 0x0000002aebda7211 */ /* 0x004fe200078fdaff */
[----:B------:R-:W-:-:S02]  /*6d90*/  FMUL.FTZ R204, R215, R200 ;  /* 0x000000c8d7cc7220 */ /* 0x000fc40000410000 */
[----:B------:R-:W-:Y:S01]  /*6da0*/  FMUL.FTZ R206, R213, R24 ;  /* 0x00000018d5ce7220 */ /* 0x000fe20000410000 */
[----:B------:R1:W-:Y:S01]  /*6db0*/  STS [R23.X4+0x1090], R208 ;  /* 0x001090d017007388 */ /* 0x0003e20000004800 */
[----:B------:R-:W-:Y:S01]  /*6dc0*/  FMUL.FTZ R202, R217, R16 ;  /* 0x00000010d9ca7220 */ /* 0x000fe20000410000 */
[----:B0-----:R-:W-:Y:S01]  /*6dd0*/  LEA.HI.SX32 R210, R229, R42, 0x1b ;  /* 0x0000002ae5d27211 */ /* 0x001fe200078fdaff */
[----:B------:R-:W-:Y:S01]  /*6de0*/  FMUL.FTZ R200, R194, R17 ;  /* 0x00000011c2c87220 */ /* 0x000fe20000410000 */
[----:B------:R0:W-:Y:S01]  /*6df0*/  STS [R23.X4+0x108c], R206 ;  /* 0x00108cce17007388 */ /* 0x0001e20000004800 */
[----:B------:R-:W-:Y:S01]  /*6e00*/  FMUL.FTZ R24, R153, R68 ;  /* 0x0000004499187220 */ /* 0x000fe20000410000 */
[----:B------:R-:W-:Y:S01]  /*6e10*/  IADD3 R17, R42, 0x80, RZ ;  /* 0x000000802a117810 */ /* 0x000fe20007ffe0ff */
[----:B------:R-:W-:Y:S01]  /*6e20*/  FFMA.FTZ R221, R26, R198, R221 ;  /* 0x000000c61add7223 */ /* 0x000fe200000100dd */
[----:B------:R-:W-:Y:S01]  /*6e30*/  STS [R23.X4+0x1088], R204 ;  /* 0x001088cc17007388 */ /* 0x000fe20000004800 */
[----:B------:R-:W-:Y:S01]  /*6e40*/  FFMA.FTZ R24, R149, -R24, R170 ;  /* 0x8000001895187223 */ /* 0x000fe200000100aa */
[----:B-1----:R-:W-:Y:S01]  /*6e50*/  LEA.HI.SX32 R208, R245, R42, 0x1b ;  /* 0x0000002af5d07211 */ /* 0x002fe200078fdaff */
[----:B------:R-:W-:Y:S01]  /*6e60*/  FMUL.FTZ R198, R191, R66 ;  /* 0x00000042bfc67220 */ /* 0x000fe20000410000 */
[----:B------:R1:W-:Y:S01]  /*6e70*/  STS [R23.X4+0x1084], R202 ;  /* 0x001084ca17007388 */ /* 0x0003e20000004800 */
[----:B------:R-:W-:Y:S01]  /*6e80*/  FFMA.FTZ R221, R24, R196, R221 ;  /* 0x000000c418dd7223 */ /* 0x000fe200000100dd */
[----:B0-----:R-:W-:Y:S01]  /*6e90*/  LEA.HI.SX32 R206, R227, R42, 0x1b ;  /* 0x0000002ae3ce7211 */ /* 0x001fe200078fdaff */
[----:B------:R-:W-:Y:S01]  /*6ea0*/  FFMA.FTZ R196, R148, -R198, R163 ;  /* 0x800000c694c47223 */ /* 0x000fe200000100a3 */
[----:B------:R0:W-:Y:S01]  /*6eb0*/  STS [R23.X4+0x1080], R200 ;  /* 0x001080c817007388 */ /* 0x0001e20000004800 */
[----:B------:R-:W-:Y:S01]  /*6ec0*/  FMUL.FTZ R16, R91, R159 ;  /* 0x0000009f5b107220 */ /* 0x000fe20000410000 */
[----:B------:R-:W-:Y:S01]  /*6ed0*/  IADD3 R159, R42, 0x40, RZ ;  /* 0x000000402a9f7810 */ /* 0x000fe20007ffe0ff */
[----:B------:R-:W-:Y:S01]  /*6ee0*/  FFMA.FTZ R198, R196, R22, R221 ;  /* 0x00000016c4c67223 */ /* 0x000fe200000100dd */
[----:B------:R-:W-:Y:S01]  /*6ef0*/  BAR.SYNC.DEFER_BLOCKING 0x0 ;  /* 0x0000000000007b1d */ /* 0x000fe20000010000 */
[----:B------:R-:W-:Y:S01]  /*6f00*/  IADD3 R221, R42, 0xc0, RZ ;  /* 0x000000c02add7810 */ /* 0x000fe20007ffe0ff */
[----:B------:R-:W-:Y:S01]  /*6f10*/  FMUL.FTZ R22, R89, R168 ;  /* 0x000000a859167220 */ /* 0x000fe20000410000 */
[----:B------:R-:W-:Y:S01]  /*6f20*/  LEA.HI.SX32 R168, R17, R42, 0x1b ;  /* 0x0000002a11a87211 */ /* 0x000fe200078fdaff */
[----:B------:R-:W-:Y:S01]  /*6f30*/  FMUL.FTZ R162, R83, R162 ;  /* 0x000000a253a27220 */ /* 0x000fe20000410000 */
[----:B-1----:R-:W-:Y:S01]  /*6f40*/  LEA.HI.SX32 R202, R223, R42, 0x1b ;  /* 0x0000002adfca7211 */ /* 0x002fe200078fdaff */
[----:B------:R-:W-:Y:S01]  /*6f50*/  FMUL.FTZ R158, R77, R158 ;  /* 0x0000009e4d9e7220 */ /* 0x000fe20000410000 */
[----:B0-----:R-:W-:Y:S01]  /*6f60*/  LEA.HI.SX32 R200, R221, R42, 0x1b ;  /* 0x0000002addc87211 */ /* 0x001fe200078fdaff */
        /* <DEDUP_REMOVED lines=8> */
[----:B------:R-:W-:-:S04]  /*6ff0*/  IADD3 R17, -R54, c[0x0][0x174], RZ ;  /* 0x00005d0036117a10 */ /* 0x000fc80007ffe1ff */
[----:B------:R-:W-:Y:S01]  /*7000*/  LEA R17, R17, 0xfffffc00, 0xa ;  /* 0xfffffc0011117811 */ /* 0x000fe200078e50ff */
        /* <DEDUP_REMOVED lines=19> */
[----:B-----5:R-:W-:Y:S01]  /*7140*/  FMUL.FTZ R22, R71, R62 ;  /* 0x0000003e47167220 */ /* 0x020fe20000410000 */
[----:B------:R-:W-:-:S02]  /*7150*/  IADD3 R62, -R17, c[0x0][0x168], -R42 ;  /* 0x00005a00113e7a10 */ /* 0x000fc40007ffe92a */
[----:B------:R5:W-:Y:S01]  /*7160*/  STS [R23.X4+0x211c], R158 ;  /* 0x00211c9e17007388 */ /* 0x000be20000004800 */
[----:B-1----:R-:W-:Y:S01]  /*7170*/  FMUL.FTZ R16, R75, R63 ;  /* 0x0000003f4b107220 */ /* 0x002fe20000410000 */
[C---:B------:R-:W-:Y:S02]  /*7180*/  ISETP.GE.AND P3, PT, R62.reuse, 0x1, PT ;  /* 0x000000013e00780c */ /* 0x040fe40003f66270 */
[----:B------:R-:W-:Y:S01]  /*7190*/  STS [R23.X4+0x2108], R166 ;  /* 0x002108a617007388 */ /* 0x000fe20000004800 */
[----:B------:R-:W-:Y:S01]  /*71a0*/  FMUL.FTZ R63, R155, R64 ;  /* 0x000000409b3f7220 */ /* 0x000fe20000410000 */
[----:B------:R-:W-:Y:S01]  /*71b0*/  ISETP.GE.AND P0, PT, R62, 0x41, PT ;  /* 0x000000413e00780c */ /* 0x000fe20003f06270 */
[----:B--2---:R-:W-:Y:S01]  /*71c0*/  FMUL.FTZ R162, R67, R165 ;  /* 0x000000a543a27220 */ /* 0x004fe20000410000 */
[----:B------:R1:W-:Y:S01]  /*71d0*/  STS [R23.X4+0x2120], R16 ;  /* 0x0021201017007388 */ /* 0x0003e20000004800 */
[----:B------:R-:W-:Y:S01]  /*71e0*/  FFMA.FTZ R63, R150, -R63, R161 ;  /* 0x8000003f963f7223 */ /* 0x000fe200000100a1 */
[----:B------:R-:W-:Y:S01]  /*71f0*/  ISETP.GE.AND P1, PT, R62, 0x81, PT ;  /* 0x000000813e00780c */ /* 0x000fe20003f26270 */
[----:B-----5:R-:W-:Y:S01]  /*7200*/  FMUL.FTZ R158, R95, R161 ;  /* 0x000000a15f9e7220 */ /* 0x020fe20000410000 */
[----:B------:R2:W-:Y:S04]  /*7210*/  STS [R23.X4+0x210c], R164 ;  /* 0x00210ca417007388 */ /* 0x0005e80000004800 */
[----:B------:R2:W-:Y:S01]  /*7220*/  STS [R23.X4+0x2114], R160 ;  /* 0x002114a017007388 */ /* 0x0005e20000004800 */
[----:B-1----:R-:W-:-:S03]  /*7230*/  FMUL.FTZ R16, R61, R163 ;  /* 0x000000a33d107220 */ /* 0x002fc60000410000 */
        /* <DEDUP_REMOVED lines=26> */
.L_x_4737:
[----:B0-234-:R-:W-:Y:S05]  /*73e0*/  BSYNC B0 ;  /* 0x0000000000007941 */ /* 0x01dfea0003800000 */
.L_x_4736:
[----:B------:R-:W0:Y:S01]  /*73f0*/  LDS R159, [R159.X4+0x2200] ;  /* 0x002200009f9f7984 */ /* 0x000e220000004800 */
[----:B------:R-:W-:Y:S01]  /*7400*/  BSSY B0, `(.L_x_4738) ;  /* 0x0000004000007945 */ /* 0x000fe20003800000 */
[----:B------:R-:W-:Y:S05]  /*7410*/  @!P0 BRA `(.L_x_4739) ;  /* 0x0000002000008947 */ /* 0x000fea0003800000 */
[----:B------:R2:W-:Y:S04]  /*7420*/  RED.E.ADD.F32.FTZ.RN.STRONG.GPU [R18.64+-0xf00], R227 ;  /* 0xfff100e31200798e */ /* 0x0005e8000c10e784 */
[----:B0-----:R2:W-:Y:S02]  /*7430*/  RED.E.ADD.F32.FTZ.RN.STRONG.GPU [R20.64+-0xf00], R159 ;  /* 0xfff1009f1400798e */ /* 0x0015e4000c10e784 */
.L_x_4739:
[----:B------:R-:W-:Y:S05]  /*7440*/  BSYNC B0 ;  /* 0x0000000000007941 */ /* 0x000fea0003800000 */
.L_x_4738:
[----:B------:R3:W4:Y:S01]  /*7450*/  LDS R13, [R168.X4+0x2300] ;  /* 0x00230000a80d7984 */ /* 0x0007220000004800 */
[----:B------:R-:W-:Y:S01]  /*7460*/  BSSY B0, `(.L_x_4740) ;  /* 0x0000005000007945 */ /* 0x000fe20003800000 */
[----:B------:R-:W-:Y:S01]  /*7470*/  FMUL.FTZ R15, R63, R174 ;  /* 0x000000ae3f0f7220 */ /* 0x000fe20000410000 */
[----:B------:R-:W-:Y:S05]  /*7480*/  @!P1 BRA `(.L_x_4741) ;  /* 0x0000002000009947 */ /* 0x000fea0003800000 */
[----:B------:R1:W-:Y:S04]  /*7490*/  RED.E.ADD.F32.FTZ.RN.STRONG.GPU [R18.64+-0xe00], R229 ;  /* 0xfff200e51200798e */ /* 0x0003e8000c10e784 */
[----:B----4-:R1:W-:Y:S02]  /*74a0*/  RED.E.ADD.F32.FTZ.RN.STRONG.GPU [R20.64+-0xe00], R13 ;  /* 0xfff2000d1400798e */ /* 0x0103e4000c10e784 */
.L_x_4741:
[----:B------:R-:W-:Y:S05]  /*74b0*/  BSYNC B0 ;  /* 0x0000000000007941 */ /* 0x000fea0003800000 */
.L_x_4740:
[----:B-1--4-:R1:W4:Y:S01]  /*74c0*/  LDS R13, [R200.X4+0x2400] ;  /* 0x00240000c80d7984 */ /* 0x0123220000004800 */
[----:B------:R-:W-:Y:S01]  /*74d0*/  ISETP.GE.AND P6, PT, R62, 0xc1, PT ;  /* 0x000000c13e00780c */ /* 0x000fe20003fc6270 */
        /* <DEDUP_REMOVED lines=11> */
.L_x_4743:
[----:B-1----:R-:W-:Y:S05]  /*7590*/  BSYNC B0 ;  /* 0x0000000000007941 */ /* 0x002fea0003800000 */
.L_x_4742:
[----:B----4-:R1:W4:Y:S01]  /*75a0*/  LDS R13, [R202.X4+0x2500] ;  /* 0x00250000ca0d7984 */ /* 0x0103220000004800 */
[----:B------:R-:W-:Y:S01]  /*75b0*/  BSSY B0, `(.L_x_4744) ;  /* 0x0000004000007945 */ /* 0x000fe20003800000 */
[----:B------:R-:W-:Y:S05]  /*75c0*/  @!P1 BRA `(.L_x_4745) ;  /* 0x0000002000009947 */ /* 0x000fea0003800000 */
[----:B------:R1:W-:Y:S04]  /*75d0*/  RED.E.ADD.F32.FTZ.RN.STRONG.GPU [R18.64+-0xc00], R233 ;  /* 0xfff400e91200798e */ /* 0x0003e8000c10e784 */
[----:B----4-:R1:W-:Y:S02]  /*75e0*/  RED.E.ADD.F32.FTZ.RN.STRONG.GPU [R20.64+-0xc00], R13 ;  /* 0xfff4000d1400798e */ /* 0x0103e4000c10e784 */
.L_x_4745:
[----:B------:R-:W-:Y:S05]  /*75f0*/  BSYNC B0 ;  /* 0x0000000000007941 */ /* 0x000fea0003800000 */
.L_x_4744:
[----:B-1--4-:R1:W4:Y:S01]  /*7600*/  LDS R13, [R204.X4+0x2600] ;  /* 0x00260000cc0d7984 */ /* 0x0123220000004800 */
[----:B------:R-:W-:Y:S01]  /*7610*/  BSSY B0, `(.L_x_4746) ;  /* 0x0000004000007945 */ /* 0x000fe20003800000 */
[----:B------:R-:W-:Y:S05]  /*7620*/  @!P2 BRA `(.L_x_4747) ;  /* 0x000000200000a947 */ /* 0x000fea0003800000 */
[----:B------:R1:W-:Y:S04]  /*7630*/  RED.E.ADD.F32.FTZ.RN.STRONG.GPU [R18.64+-0xb00], R235 ;  /* 0xfff500eb1200798e */ /* 0x0003e8000c10e784 */
[----:B----4-:R1:W-:Y:S02]  /*7640*/  RED.E.ADD.F32.FTZ.RN.STRONG.GPU [R20.64+-0xb00], R13 ;  /* 0xfff5000d1400798e */ /* 0x0103e4000c10e784 */
.L_x_4747:
[----:B------:R-:W-:Y:S05]  /*7650*/  BSYNC B0 ;  /* 0x0000000000007941 */ /* 0x000fea0003800000 */
.L_x_4746:
[----:B-1--4-:R1:W4:Y:S01]  /*7660*/  LDS R13, [R206.X4+0x2700] ;  /* 0x00270000ce0d7984 */ /* 0x0123220000004800 */
[----:B------:R-:W-:Y:S01]  /*7670*/  BSSY B0, `(.L_x_4748) ;  /* 0x0000004000007945 */ /* 0x000fe20003800000 */
[----:B------:R-:W-:Y:S05]  /*7680*/  @!P3 BRA `(.L_x_4749) ;  /* 0x000000200000b947 */ /* 0x000fea0003800000 */
[----:B------:R1:W-:Y:S04]  /*7690*/  RED.E.ADD.F32.FTZ.RN.STRONG.GPU [R18.64+-0xa00], R237 ;  /* 0xfff600ed1200798e */ /* 0x0003e8000c10e784 */
[----:B----4-:R1:W-:Y:S02]  /*76a0*/  RED.E.ADD.F32.FTZ.RN.STRONG.GPU [R20.64+-0xa00], R13 ;  /* 0xfff6000d1400798e */ /* 0x0103e4000c10e784 */
.L_x_4749:
[----:B------:R-:W-:Y:S05]  /*76b0*/  BSYNC B0 ;  /* 0x0000000000007941 */ /* 0x000fea0003800000 */
.L_x_4748:
[----:B-1--4-:R1:W4:Y:S01]  /*76c0*/  LDS R13, [R210.X4+0x2800] ;  /* 0x00280000d20d7984 */ /* 0x0123220000004800 */
[----:B------:R-:W-:Y:S01]  /*76d0*/  BSSY B0, `(.L_x_4750) ;  /* 0x0000004000007945 */ /* 0x000fe20003800000 */
[----:B------:R-:W-:Y:S05]  /*76e0*/  @!P4 BRA `(.L_x_4751) ;  /* 0x000000200000c947 */ /* 0x000fea0003800000 */
[----:B------:R1:W-:Y:S04]  /*76f0*/  RED.E.ADD.F32.FTZ.RN.STRONG.GPU [R18.64+-0x900], R239 ;  /* 0xfff700ef1200798e */ /* 0x0003e8000c10e784 */
[----:B----4-:R1:W-:Y:S02]  /*7700*/  RED.E.ADD.F32.FTZ.RN.STRONG.GPU [R20.64+-0x900], R13 ;  /* 0xfff7000d1400798e */ /* 0x0103e4000c10e784 */
.L_x_4751:
[----:B------:R-:W-:Y:S05]  /*7710*/  BSYNC B0 ;  /* 0x0000000000007941 */ /* 0x000fea0003800000 */
.L_x_4750:
[----:B-1--4-:R1:W4:Y:S01]  /*7720*/  LDS R13, [R208.X4+0x2900] ;  /* 0x00290000d00d7984 */ /* 0x0123220000004800 */
[----:B------:R-:W-:Y:S01]  /*7730*/  BSSY B0, `(.L_x_4752) ;  /* 0x0000004000007945 */ /* 0x000fe20003800000 */
[----:B------:R-:W-:Y:S05]  /*7740*/  @!P5 BRA `(.L_x_4753) ;  /* 0x000000200000d947 */ /* 0x000fea0003800000 */
[----:B------:R1:W-:Y:S04]  /*7750*/  RED.E.ADD.F32.FTZ.RN.STRONG.GPU [R18.64+-0x800], R241 ;  /* 0xfff800f11200798e */ /* 0x0003e8000c10e784 */
[----:B----4-:R1:W-:Y:S02]  /*7760*/  RED.E.ADD.F32.FTZ.RN.STRONG.GPU [R20.64+-0x800], R13 ;  /* 0xfff8000d1400798e */ /* 0x0103e4000c10e784 */
.L_x_4753:
[----:B------:R-:W-:Y:S05]  /*7770*/  BSYNC B0 ;  /* 0x0000000000007941 */ /* 0x000fea0003800000 */
.L_x_4752:
        /* <DEDUP_REMOVED lines=11> */
.L_x_4755:
[----:B-1----:R-:W-:Y:S05]  /*7830*/  BSYNC B0 ;  /* 0x0000000000007941 */ /* 0x002fea0003800000 */
.L_x_4754:
[----:B----4-:R1:W4:Y:S01]  /*7840*/  LDS R13, [R216.X4+0x2b00] ;  /* 0x002b0000d80d7984 */ /* 0x0103220000004800 */
[----:B------:R-:W-:Y:S01]  /*7850*/  BSSY B0, `(.L_x_4756) ;  /* 0x0000004000007945 */ /* 0x000fe20003800000 */
[----:B------:R-:W-:Y:S05]  /*7860*/  @!P1 BRA `(.L_x_4757) ;  /* 0x0000002000009947 */ /* 0x000fea0003800000 */
[----:B------:R1:W-:Y:S04]  /*7870*/  RED.E.ADD.F32.FTZ.RN.STRONG.GPU [R18.64+-0x600], R245 ;  /* 0xfffa00f51200798e */ /* 0x0003e8000c10e784 */
[----:B----4-:R1:W-:Y:S02]  /*7880*/  RED.E.ADD.F32.FTZ.RN.STRONG.GPU [R20.64+-0x600], R13 ;  /* 0xfffa000d1400798e */ /* 0x0103e4000c10e784 */
.L_x_4757:
[----:B------:R-:W-:Y:S05]  /*7890*/  BSYNC B0 ;  /* 0x0000000000007941 */ /* 0x000fea0003800000 */
.L_x_4756:
[----:B-1--4-:R1:W4:Y:S01]  /*78a0*/  LDS R13, [R218.X4+0x2c00] ;  /* 0x002c0000da0d7984 */ /* 0x0123220000004800 */
[----:B------:R-:W-:Y:S01]  /*78b0*/  BSSY B0, `(.L_x_4758) ;  /* 0x0000004000007945 */ /* 0x000fe20003800000 */
[----:B------:R-:W-:Y:S05]  /*78c0*/  @!P2 BRA `(.L_x_4759) ;  /* 0x000000200000a947 */ /* 0x000fea0003800000 */
[----:B------:R1:W-:Y:S04]  /*78d0*/  RED.E.ADD.F32.FTZ.RN.STRONG.GPU [R18.64+-0x500], R247 ;  /* 0xfffb00f71200798e */ /* 0x0003e8000c10e784 */
[----:B----4-:R1:W-:Y:S02]  /*78e0*/  RED.E.ADD.F32.FTZ.RN.STRONG.GPU [R20.64+-0x500], R13 ;  /* 0xfffb000d1400798e */ /* 0x0103e4000c10e784 */
.L_x_4759:
[----:B------:R-:W-:Y:S05]  /*78f0*/  BSYNC B0 ;  /* 0x0000000000007941 */ /* 0x000fea0003800000 */
.L_x_4758:
[----:B-1--4-:R1:W4:Y:S01]  /*7900*/  LDS R13, [R220.X4+0x2d00] ;  /* 0x002d0000dc0d7984 */ /* 0x0123220000004800 */
[----:B------:R-:W-:Y:S01]  /*7910*/  BSSY B0, `(.L_x_4760) ;  /* 0x0000004000007945 */ /* 0x000fe20003800000 */
[----:B------:R-:W-:Y:S05]  /*7920*/  @!P3 BRA `(.L_x_4761) ;  /* 0x000000200000b947 */ /* 0x000fea0003800000 */
[----:B------:R1:W-:Y:S04]  /*7930*/  RED.E.ADD.F32.FTZ.RN.STRONG.GPU [R18.64+-0x400], R249 ;  /* 0xfffc00f91200798e */ /* 0x0003e8000c10e784 */
[----:B----4-:R1:W-:Y:S02]  /*7940*/  RED.E.ADD.F32.FTZ.RN.STRONG.GPU [R20.64+-0x400], R13 ;  /* 0xfffc000d1400798e */ /* 0x0103e4000c10e784 */
.L_x_4761:
[----:B------:R-:W-:Y:S05]  /*7950*/  BSYNC B0 ;  /* 0x0000000000007941 */ /* 0x000fea0003800000 */
.L_x_4760:
[----:B------:R-:W1:Y:S01]  /*7960*/  LDS R221, [R221.X4+0x2e00] ;  /* 0x002e0000dddd7984 */ /* 0x000e620000004800 */
[----:B------:R-:W-:Y:S01]  /*7970*/  BSSY B0, `(.L_x_4762) ;  /* 0x0000004000007945 */ /* 0x000fe20003800000 */
[----:B------:R-:W-:Y:S05]  /*7980*/  @!P4 BRA `(.L_x_4763) ;  /* 0x000000200000c947 */ /* 0x000fea0003800000 */
[----:B------:R2:W-:Y:S04]  /*7990*/  RED.E.ADD.F32.FTZ.RN.STRONG.GPU [R18.64+-0x300], R251 ;  /* 0xfffd00fb1200798e */ /* 0x0005e8000c10e784 */
[----:B-1----:R2:W-:Y:S02]  /*79a0*/  RED.E.ADD.F32.FTZ.RN.STRONG.GPU [R20.64+-0x300], R221 ;  /* 0xfffd00dd1400798e */ /* 0x0025e4000c10e784 */
.L_x_4763:
[----:B------:R-:W-:Y:S05]  /*79b0*/  BSYNC B0 ;  /* 0x0000000000007941 */ /* 0x000fea0003800000 */
.L_x_4762:
[----:B-1--4-:R1:W4:Y:S01]  /*79c0*/  LDS R13, [R222.X4+0x2f00] ;  /* 0x002f0000de0d7984 */ /* 0x0123220000004800 */
[----:B------:R-:W-:Y:S01]  /*79d0*/  BSSY B0, `(.L_x_4764) ;  /* 0x0000004000007945 */ /* 0x000fe20003800000 */
[----:B------:R-:W-:Y:S05]  /*79e0*/  @!P5 BRA `(.L_x_4765) ;  /* 0x000000200000d947 */ /* 0x000fea0003800000 */
[----:B------:R1:W-:Y:S04]  /*79f0*/  RED.E.ADD.F32.FTZ.RN.STRONG.GPU [R18.64+-0x200], R224 ;  /* 0xfffe00e01200798e */ /* 0x0003e8000c10e784 */
[----:B----4-:R1:W-:Y:S02]  /*7a00*/  RED.E.ADD.F32.FTZ.RN.STRONG.GPU [R20.64+-0x200], R13 ;  /* 0xfffe000d1400798e */ /* 0x0103e4000c10e784 */
.L_x_4765:
[----:B------:R-:W-:Y:S05]  /*7a10*/  BSYNC B0 ;  /* 0x0000000000007941 */ /* 0x000fea0003800000 */
.L_x_4764:
[----:B------:R-:W1:Y:S01]  /*7a20*/  LDS R223, [R223.X4+0x3000] ;  /* 0x00300000dfdf7984 */ /* 0x000e620000004800 */
[----:B------:R-:W-:Y:S01]  /*7a30*/  BSSY B0, `(.L_x_4766) ;  /* 0x0000004000007945 */ /* 0x000fe20003800000 */
[----:B------:R-:W-:Y:S05]  /*7a40*/  @!P6 BRA `(.L_x_4767) ;  /* 0x000000200000e947 */ /* 0x000fea0003800000 */
[----:B------:R2:W-:Y:S04]  /*7a50*/  RED.E.ADD.F32.FTZ.RN.STRONG.GPU [R18.64+-0x100], R226 ;  /* 0xffff00e21200798e */ /* 0x0005e8000c10e784 */
[----:B-1----:R2:W-:Y:S02]  /*7a60*/  RED.E.ADD.F32.FTZ.RN.STRONG.GPU [R20.64+-0x100], R223 ;  /* 0xffff00df1400798e */ /* 0x0025e4000c10e784 */
.L_x_4767:
[----:B------:R-:W-:Y:S05]  /*7a70*/  BSYNC B0 ;  /* 0x0000000000007941 */ /* 0x000fea0003800000 */
.L_x_4766:
[----:B------:R-:W5:Y:S01]  /*7a80*/  SHFL.DOWN P0, R15, R198, 0x1, 0x1f ;  /* 0x08201f00c60f7f89 */ /* 0x000f620000000000 */
[----:B-1--4-:R-:W-:Y:S01]  /*7a90*/  FMUL.FTZ R13, R130, R169 ;  /* 0x000000a9820d7220 */ /* 0x012fe20000410000 */
        /* <DEDUP_REMOVED lines=8> */
[-C--:B------:R-:W-:Y:S02]  /*7b20*/  FMUL.FTZ R13, R146, R173.reuse ;  /* 0x000000ad920d7220 */ /* 0x080fe40000410000 */
[----:B------:R-:W-:-:S02]  /*7b30*/  FMUL.FTZ R173, R130, R173 ;  /* 0x000000ad82ad7220 */ /* 0x000fc40000410000 */
[----:B------:R-:W-:Y:S02]  /*7b40*/  FFMA.FTZ R155, R155, R150, R12 ;  /* 0x000000969b9b7223 */ /* 0x000fe4000001000c */
[----:B------:R-:W-:Y:S02]  /*7b50*/  FMUL.FTZ R12, R149, R167 ;  /* 0x000000a7950c7220 */ /* 0x000fe40000410000 */
[----:B------:R-:W-:Y:S02]  /*7b60*/  FMUL.FTZ R26, R26, R173 ;  /* 0x000000ad1a1a7220 */ /* 0x000fe40000410000 */
[----:B-----5:R-:W-:Y:S02]  /*7b70*/  @P0 FADD R15, R198, R15 ;  /* 0x0000000fc60f0221 */ /* 0x020fe40000000000 */
[----:B------:R-:W-:Y:S02]  /*7b80*/  FFMA.FTZ R99, R12, R68, R99 ;  /* 0x000000440c637223 */ /* 0x000fe40000010063 */
[----:B------:R-:W-:Y:S01]  /*7b90*/  FFMA.FTZ R153, R153, R12, R24 ;  /* 0x0000000c99997223 */ /* 0x000fe20000010018 */
[----:B------:R-:W1:Y:S01]  /*7ba0*/  SHFL.DOWN P0, R14, R15, 0x2, 0x1f ;  /* 0x08401f000f0e7f89 */ /* 0x000e620000000000 */
[----:B------:R-:W-:-:S02]  /*7bb0*/  FMUL.FTZ R12, R147, R175 ;  /* 0x000000af930c7220 */ /* 0x000fc40000410000 */
[----:B------:R-:W-:Y:S02]  /*7bc0*/  FFMA.FTZ R96, R13, R70, R96 ;  /* 0x000000460d607223 */ /* 0x000fe40000010060 */
[----:B------:R-:W-:Y:S02]  /*7bd0*/  FFMA.FTZ R26, R193, R13, R26 ;  /* 0x0000000dc11a7223 */ /* 0x000fe4000001001a */
[-C--:B------:R-:W-:Y:S02]  /*7be0*/  FMUL.FTZ R13, R144, R177.reuse ;  /* 0x000000b1900d7220 */ /* 0x080fe40000410000 */
[----:B------:R-:W-:Y:S02]  /*7bf0*/  FMUL.FTZ R177, R130, R177 ;  /* 0x000000b182b17220 */ /* 0x000fe40000410000 */
[----:B------:R-:W-:Y:S02]  /*7c00*/  FFMA.FTZ R101, R12, R72, R101 ;  /* 0x000000480c657223 */ /* 0x000fe40000010065 */
[----:B------:R-:W-:-:S02]  /*7c10*/  FMUL.FTZ R152, R152, R177 ;  /* 0x000000b198987220 */ /* 0x000fc40000410000 */
[----:B------:R-:W-:Y:S02]  /*7c20*/  FFMA.FTZ R98, R13, R74, R98 ;  /* 0x0000004a0d627223 */ /* 0x000fe40000010062 */
        /* <DEDUP_REMOVED lines=21> */
[----:B------:R-:W-:Y:S02]  /*7d80*/  FMUL.FTZ R14, R130, R175 ;  /* 0x000000af820e7220 */ /* 0x000fe40000410000 */
[----:B------:R-:W-:Y:S01]  /*7d90*/  FFMA.FTZ R13, R211, R13, R184 ;  /* 0x0000000dd30d7223 */ /* 0x000fe200000100b8 */
[----:B------:R-:W1:Y:S01]  /*7da0*/  SHFL.DOWN P0, R16, R17, 0x8, 0x1f ;  /* 0x09001f0011107f89 */ /* 0x000e620000000000 */
[----:B------:R-:W-:-:S02]  /*7db0*/  FMUL.FTZ R14, R27, R14 ;  /* 0x0000000e1b0e7220 */ /* 0x000fc40000410000 */
[----:B------:R-:W-:Y:S02]  /*7dc0*/  FADD.FTZ R124, R13, R124 ;  /* 0x0000007c0d7c7221 */ /* 0x000fe40000010000 */
[----:B------:R-:W-:Y:S02]  /*7dd0*/  FFMA.FTZ R195, R195, R12, R14 ;  /* 0x0000000cc3c37223 */ /* 0x000fe4000001000e */
[-C--:B------:R-:W-:Y:S02]  /*7de0*/  FMUL.FTZ R12, R145, R179.reuse ;  /* 0x000000b3910c7220 */ /* 0x080fe40000410000 */
[----:B------:R-:W-:Y:S02]  /*7df0*/  FMUL.FTZ R179, R130, R179 ;  /* 0x000000b382b37220 */ /* 0x000fe40000410000 */
[----:B------:R-:W-:Y:S02]  /*7e00*/  FFMA.FTZ R103, R12, R76, R103 ;  /* 0x0000004c0c677223 */ /* 0x000fe40000010067 */
[----:B------:R-:W-:-:S02]  /*7e10*/  FMUL.FTZ R179, R154, R179 ;  /* 0x000000b39ab37220 */ /* 0x000fc40000410000 */
[C---:B------:R-:W-:Y:S02]  /*7e20*/  FMUL.FTZ R13, R130.reuse, R219 ;  /* 0x000000db820d7220 */ /* 0x040fe40000410000 */
[----:B------:R-:W-:Y:S02]  /*7e30*/  FFMA.FTZ R179, R201, R12, R179 ;  /* 0x0000000cc9b37223 */ /* 0x000fe400000100b3 */
[-C--:B------:R-:W-:Y:S02]  /*7e40*/  FMUL.FTZ R12, R143, R183.reuse ;  /* 0x000000b78f0c7220 */ /* 0x080fe40000410000 */
[----:B------:R-:W-:Y:S02]  /*7e50*/  FMUL.FTZ R183, R130, R183 ;  /* 0x000000b782b77220 */ /* 0x000fe40000410000 */
[----:B------:R-:W-:Y:S02]  /*7e60*/  FFMA.FTZ R105, R12, R80, R105 ;  /* 0x000000500c697223 */ /* 0x000fe40000010069 */
[----:B-1----:R-:W-:Y:S01]  /*7e70*/  @P0 FADD R16, R17, R16 ;  /* 0x0000001011100221 */ /* 0x002fe20000000000 */
[----:B------:R-:W-:Y:S01]  /*7e80*/  ISETP.NE.AND P0, PT, R43, RZ, PT ;  /* 0x000000ff2b00720c */ /* 0x000fe20003f05270 */
[----:B------:R-:W-:-:S02]  /*7e90*/  FMUL.FTZ R183, R178, R183 ;  /* 0x000000b7b2b77220 */ /* 0x000fc40000410000 */
[----:B------:R-:W-:Y:S01]  /*7ea0*/  FMUL.FTZ R188, R188, R197 ;  /* 0x000000c5bcbc7220 */ /* 0x000fe20000410000 */
[----:B------:R-:W1:Y:S01]  /*7eb0*/  SHFL.DOWN P1, R17, R16, 0x10, 0x1f ;  /* 0x0a001f0010117f89 */ /* 0x000e620000020000 */
        /* <DEDUP_REMOVED lines=9> */
[----:B------:R-:W-:Y:S02]  /*7f50*/  FADD.FTZ R127, R14, R127 ;  /* 0x0000007f0e7f7221 */ /* 0x000fe40000010000 */
[----:B------:R-:W-:-:S02]  /*7f60*/  FMUL.FTZ R25, R186, R25 ;  /* 0x00000019ba197220 */ /* 0x000fc40000410000 */
[----:B------:R-:W-:Y:S02]  /*7f70*/  FFMA.FTZ R109, R12, R88, R109 ;  /* 0x000000580c6d7223 */ /* 0x000fe4000001006d */
[----:B------:R-:W-:Y:S02]  /*7f80*/  FFMA.FTZ R14, R213, R12, R25 ;  /* 0x0000000cd50e7223 */ /* 0x000fe40000010019 */
[-C--:B------:R-:W-:Y:S02]  /*7f90*/  FMUL.FTZ R12, R137, R151.reuse ;  /* 0x00000097890c7220 */ /* 0x080fe40000410000 */
[----:B------:R-:W-:Y:S02]  /*7fa0*/  FMUL.FTZ R151, R130, R151 ;  /* 0x0000009782977220 */ /* 0x000fe40000410000 */
[----:B-1----:R-:W-:Y:S02]  /*7fb0*/  @P1 FADD R17, R16, R17 ;  /* 0x0000001110111221 */ /* 0x002fe40000000000 */
[----:B------:R-:W-:-:S02]  /*7fc0*/  FMUL.FTZ R151, R190, R151 ;  /* 0x00000097be977220 */ /* 0x000fc40000410000 */
[----:B------:R-:W-:Y:S01]  /*7fd0*/  FMUL.FTZ R13, R192, R13 ;  /* 0x0000000dc00d7220 */ /* 0x000fe20000410000 */
[----:B------:R1:W-:Y:S01]  /*7fe0*/  @!P0 STS [R55.X4+0x3184], R17 ;  /* 0x0031841137008388 */ /* 0x0003e20000004800 */
        /* <DEDUP_REMOVED lines=32> */
.L_x_4769:
[----:B-1----:R-:W-:Y:S05]  /*81f0*/  BSYNC B0 ;  /* 0x0000000000007941 */ /* 0x002fea0003800000 */
.L_x_4768:
[----:B------:R-:W-:Y:S02]  /*8200*/  IADD3 R135, R135, 0x1, RZ ;  /* 0x0000000187877810 */ /* 0x000fe40007ffe0ff */
[----:B------:R-:W-:Y:S02]  /*8210*/  IADD3 R132, P1, R132, 0x1, RZ ;  /* 0x0000000184847810 */ /* 0x000fe40007f3e0ff */
[----:B------:R-:W-:Y:S02]  /*8220*/  ISETP.GE.AND P0, PT, R135, c[0x0][0x16c], PT ;  /* 0x00005b0087007a0c */ /* 0x000fe40003f06270 */
[----:B------:R-:W-:-:S11]  /*8230*/  IADD3.X R131, RZ, R131, RZ, P1, !PT ;  /* 0x00000083ff837210 */ /* 0x000fd60000ffe4ff */
[----:B0-23--:R-:W-:Y:S01]  /*8240*/  @P0 CALL.REL.NOINC `(.L_x_4722) ;  /* 0x0000001000000944 */ /* 0x00dfe20003c00000 */
[----:B------:R-:W-:Y:S05]  /*8250*/  BRA `(.L_x_4770) ;  /* 0xffffc68000007947 */ /* 0x000fea000383ffff */
.L_x_4722:
[----:B------:R-:W-:Y:S06]  /*8260*/  BAR.SYNC.DEFER_BLOCKING 0x0 ;  /* 0x0000000000007b1d */ /* 0x000fec0000010000 */
[----:B------:R-:W2:Y:S04]  /*8270*/  LDG.E.128 R4, [R34.64] ;  /* 0x0000000422047981 */ /* 0x000ea8000c1e1d00 */
[----:B------:R-:W3:Y:S01]  /*8280*/  LDG.E.128 R8, [R34.64+0x200] ;  /* 0x0002000422087981 */ /* 0x000ee2000c1e1d00 */
[----:B------:R-:W-:Y:S01]  /*8290*/  IMAD R21, R37, c[0x0][0x2e0], RZ ;  /* 0x0000b80025157a24 */ /* 0x000fe200078e02ff */
[----:B------:R-:W-:-:S03]  /*82a0*/  IADD3 R54, R54, 0x1, RZ ;  /* 0x0000000136367810 */ /* 0x000fc60007ffe0ff */
[----:B------:R-:W-:Y:S01]  /*82b0*/  IMAD R21, R0, c[0x0][0x2e4], R21 ;  /* 0x0000b90000157a24 */ /* 0x000fe200078e0215 */
[----:B--2---:R-:W-:Y:S04]  /*82c0*/  STS.128 [R57], R4 ;  /* 0x0000000439007388 */ /* 0x004fe80000000c00 */
[----:B---3--:R-:W-:Y:S01]  /*82d0*/  STS.128 [R57+0x200], R8 ;  /* 0x0002000839007388 */ /* 0x008fe20000000c00 */
[----:B------:R-:W-:-:S06]  /*82e0*/  NOP ;  /* 0x0000000000007918 */ /* 0x000fcc0000000000 */
[----:B------:R-:W0:Y:S02]  /*82f0*/  LDS.128 R12, [R60] ;  /* 0x000000003c0c7984 */ /* 0x000e240000000c00 */
        /* <DEDUP_REMOVED lines=19> */
[----:B------:R-:W3:Y:S01]  /*8430*/  LDS.128 R4, [R60+0x10] ;  /* 0x000010003c047984 */ /* 0x000ee20000000c00 */
[C---:B------:R-:W-:Y:S02]  /*8440*/  IMAD R19, R39.reuse, c[0x0][0x2dc], R12 ;  /* 0x0000b70027137a24 */ /* 0x040fe400078e020c */
[--C-:B0-----:R-:W-:Y:S02]  /*8450*/  IMAD.WIDE.U32 R8, R39, c[0x0][0x2d8], R2.reuse ;  /* 0x0000b60027087a25 */ /* 0x101fe400078e0002 */
[----:B------:R0:W4:Y:S02]  /*8460*/  @!P0 MUFU.EX2 R16, R13 ;  /* 0x0000000d00108308 */ /* 0x0001240000000800 */
[----:B-1----:R-:W-:Y:S01]  /*8470*/  @!P1 FADD.FTZ R12, R10, 1 ;  /* 0x3f8000000a0c9421 */ /* 0x002fe20000010000 */
[----:B------:R-:W-:Y:S01]  /*8480*/  IADD3 R9, R9, R19, RZ ;  /* 0x0000001309097210 */ /* 0x000fe20007ffe0ff */
[----:B------:R-:W-:-:S04]  /*8490*/  IMAD.WIDE.U32 R2, R39, c[0x0][0x2f8], R2 ;  /* 0x0000be0027027a25 */ /* 0x000fc800078e0002 */
[----:B------:R-:W1:Y:S01]  /*84a0*/  @!P1 MUFU.RCP R19, R12 ;  /* 0x0000000c00139308 */ /* 0x000e620000001000 */
[----:B0-----:R-:W-:-:S05]  /*84b0*/  PRMT R13, RZ, 0x5410, R14 ;  /* 0x00005410ff0d7816 */ /* 0x001fca000000000e */
[----:B------:R-:W-:Y:S02]  /*84c0*/  FADD.FTZ R20, R13, R38 ;  /* 0x000000260d147221 */ /* 0x000fe40000010000 */
[----:B--2---:R-:W-:Y:S01]  /*84d0*/  @!P3 FADD.FTZ R13, R11, 1 ;  /* 0x3f8000000b0db421 */ /* 0x004fe20000010000 */
[----:B------:R-:W0:Y:S01]  /*84e0*/  @!P2 MUFU.EX2 R17, R17 ;  /* 0x000000110011a308 */ /* 0x000e220000000800 */
[----:B------:R-:W-:Y:S01]  /*84f0*/  IMAD.WIDE.U32 R10, R0, c[0x0][0x2e0], R8 ;  /* 0x0000b800000a7a25 */ /* 0x000fe200078e0008 */
[----:B------:R-:W-:Y:S02]  /*8500*/  PRMT R9, RZ, 0x7610, R14 ;  /* 0x00007610ff097816 */ /* 0x000fe4000000000e */
[----:B------:R-:W-:Y:S01]  /*8510*/  FSETP.GTU.FTZ.AND P6, PT, R20, 20, PT ;  /* 0x41a000001400780b */ /* 0x000fe20003fdc000 */
[----:B----4-:R-:W-:Y:S01]  /*8520*/  @!P0 FADD.FTZ R16, R16, 1 ;  /* 0x3f80000010108421 */ /* 0x010fe20000010000 */
[----:B------:R-:W-:Y:S01]  /*8530*/  IADD3 R23, R11, R21, RZ ;  /* 0x000000150b177210 */ /* 0x000fe20007ffe0ff */
[--C-:B------:R-:W-:Y:S01]  /*8540*/  FADD.FTZ R14, R9, R38.reuse ;  /* 0x00000026090e7221 */ /* 0x100fe20000010000 */
[----:B------:R-:W-:Y:S01]  /*8550*/  PRMT R9, RZ, 0x5410, R15 ;  /* 0x00005410ff097816 */ /* 0x000fe2000000000f */
[----:B------:R3:W2:Y:S01]  /*8560*/  @!P3 MUFU.RCP R18, R13 ;  /* 0x0000000d0012b308 */ /* 0x0006a20000001000 */
[----:B------:R-:W-:Y:S01]  /*8570*/  LEA R8, P4, R10, c[0x0][0x330], 0x1 ;  /* 0x0000cc000a087a11 */ /* 0x000fe200078808ff */
[----:B-1----:R-:W-:Y:S01]  /*8580*/  @!P1 FMUL.FTZ R120, R120, R19 ;  /* 0x0000001378789220 */ /* 0x002fe20000410000 */
[----:B------:R-:W-:Y:S01]  /*8590*/  FSETP.GTU.FTZ.AND P5, PT, R14, 20, PT ;  /* 0x41a000000e00780b */ /* 0x000fe20003fbc000 */
[----:B------:R-:W-:Y:S01]  /*85a0*/  FADD.FTZ R12, R9, R38 ;  /* 0x00000026090c7221 */ /* 0x000fe20000010000 */
[----:B------:R-:W-:-:S02]  /*85b0*/  LEA.HI.X R9, R10, c[0x0][0x334], R23, 0x1, P4 ;  /* 0x0000cd000a097a11 */ /* 0x000fc400020f0c17 */
[----:B------:R-:W-:Y:S01]  /*85c0*/  PRMT R15, RZ, 0x7610, R15 ;  /* 0x00007610ff0f7816 */ /* 0x000fe2000000000f */
[----:B------:R-:W-:Y:S01]  /*85d0*/  @!P6 FMUL.FTZ R11, R20, -1.4426950216293334961 ;  /* 0xbfb8aa3b140be820 */ /* 0x000fe20000410000 */
[----:B------:R-:W-:Y:S01]  /*85e0*/  FSETP.GTU.FTZ.AND P4, PT, R12, 20, PT ;  /* 0x41a000000c00780b */ /* 0x000fe20003f9c000 */
[----:B------:R1:W4:Y:S01]  /*85f0*/  @!P0 MUFU.RCP R21, R16 ;  /* 0x0000001000158308 */ /* 0x0003220000001000 */
[----:B---3--:R-:W-:Y:S01]  /*8600*/  PRMT R13, RZ, 0x5410, R4 ;  /* 0x00005410ff0d7816 */ /* 0x008fe20000000004 */
[--C-:B------:R-:W-:Y:S02]  /*8610*/  FADD.FTZ R15, R15, R38.reuse ;  /* 0x000000260f0f7221 */ /* 0x100fe40000010000 */
[----:B0-----:R-:W-:Y:S02]  /*8620*/  @!P2 FADD.FTZ R17, R17, 1 ;  /* 0x3f8000001111a421 */ /* 0x001fe40000010000 */
[----:B--2---:R-:W-:Y:S01]  /*8630*/  @!P3 FMUL.FTZ R123, R123, R18 ;  /* 0x000000127b7bb220 */ /* 0x004fe20000410000 */
[----:B------:R-:W-:Y:S01]  /*8640*/  BAR.SYNC.DEFER_BLOCKING 0x0 ;  /* 0x0000000000007b1d */ /* 0x000fe20000010000 */
[----:B------:R-:W-:Y:S01]  /*8650*/  @!P5 FMUL.FTZ R10, R14, -1.4426950216293334961 ;  /* 0xbfb8aa3b0e0ad820 */ /* 0x000fe20000410000 */
[----:B------:R-:W-:Y:S01]  /*8660*/  FSETP.GTU.FTZ.AND P3, PT, R15, 20, PT ;  /* 0x41a000000f00780b */ /* 0x000fe20003f7c000 */
[----:B------:R-:W-:Y:S01]  /*8670*/  FADD.FTZ R14, R13, R38 ;  /* 0x000000260d0e7221 */ /* 0x000fe20000010000 */
[----:B------:R-:W-:Y:S01]  /*8680*/  PRMT R13, RZ, 0x7610, R4 ;  /* 0x00007610ff0d7816 */ /* 0x000fe20000000004 */
[----:B------:R-:W-:Y:S01]  /*8690*/  @!P4 FMUL.FTZ R4, R12, -1.4426950216293334961 ;  /* 0xbfb8aa3b0c04c820 */ /* 0x000fe20000410000 */
[----:B------:R-:W0:Y:S01]  /*86a0*/  @!P6 MUFU.EX2 R11, R11 ;  /* 0x0000000b000be308 */ /* 0x000e220000000800 */
[----:B------:R-:W-:Y:S01]  /*86b0*/  IMAD.WIDE R8, R56, 0x10, R8 ;  /* 0x0000001038087825 */ /* 0x000fe200078e0208 */
[----:B------:R-:W-:-:S03]  /*86c0*/  FSETP.GTU.FTZ.AND P1, PT, R14, 20, PT ;  /* 0x41a000000e00780b */ /* 0x000fc60003f3c000 */
[----:B-1----:R-:W-:Y:S02]  /*86d0*/  FADD.FTZ R16, R13, R38 ;  /* 0x000000260d107221 */ /* 0x002fe40000010000 */
[----:B----4-:R-:W-:Y:S01]  /*86e0*/  @!P0 FMUL.FTZ R122, R122, R21 ;  /* 0x000000157a7a8220 */ /* 0x010fe20000410000 */
[----:B------:R-:W1:Y:S01]  /*86f0*/  @!P5 MUFU.EX2 R10, R10 ;  /* 0x0000000a000ad308 */ /* 0x000e620000000800 */
[----:B------:R-:W-:Y:S01]  /*8700*/  @!P3 FMUL.FTZ R12, R15, -1.4426950216293334961 ;  /* 0xbfb8aa3b0f0cb820 */ /* 0x000fe20000410000 */
[----:B------:R-:W-:-:S05]  /*8710*/  FSETP.GTU.FTZ.AND P0, PT, R16, 20, PT ;  /* 0x41a000001000780b */ /* 0x000fca0003f1c000 */
[----:B------:R-:W-:Y:S01]  /*8720*/  @!P1 FMUL.FTZ R13, R14, -1.4426950216293334961 ;  /* 0xbfb8aa3b0e0d9820 */ /* 0x000fe20000410000 */
[----:B------:R-:W2:Y:S01]  /*8730*/  @!P4 MUFU.EX2 R4, R4 ;  /* 0x000000040004c308 */ /* 0x000ea20000000800 */
[----:B0-----:R-:W-:-:S06]  /*8740*/  @!P6 FADD.FTZ R11, R11, 1 ;  /* 0x3f8000000b0be421 */ /* 0x001fcc0000010000 */
[----:B------:R-:W-:Y:S01]  /*8750*/  @!P0 FMUL.FTZ R14, R16, -1.4426950216293334961 ;  /* 0xbfb8aa3b100e8820 */ /* 0x000fe20000410000 */
[----:B------:R-:W0:Y:S01]  /*8760*/  @!P3 MUFU.EX2 R12, R12 ;  /* 0x0000000c000cb308 */ /* 0x000e220000000800 */
[----:B-1----:R-:W-:-:S07]  /*8770*/  @!P5 FADD.FTZ R10, R10, 1 ;  /* 0x3f8000000a0ad421 */ /* 0x002fce0000010000 */
[----:B------:R1:W3:Y:S01]  /*8780*/  @!P6 MUFU.RCP R15, R11 ;  /* 0x0000000b000fe308 */ /* 0x0002e20000001000 */
[----:B--2---:R-:W-:-:S07]  /*8790*/  @!P4 FADD.FTZ R4, R4, 1 ;  /* 0x3f8000000404c421 */ /* 0x004fce0000010000 */
[----:B------:R-:W2:Y:S01]  /*87a0*/  @!P1 MUFU.EX2 R13, R13 ;  /* 0x0000000d000d9308 */ /* 0x000ea20000000800 */
[--C-:B-1----:R-:W-:Y:S01]  /*87b0*/  PRMT R11, RZ, 0x5410, R5.reuse ;  /* 0x00005410ff0b7816 */ /* 0x102fe20000000005 */
[----:B0-----:R-:W-:Y:S01]  /*87c0*/  @!P3 FADD.FTZ R12, R12, 1 ;  /* 0x3f8000000c0cb421 */ /* 0x001fe20000010000 */
        /* <DEDUP_REMOVED lines=8> */
[----:B------:R-:W1:Y:S01]  /*8850*/  @!P4 MUFU.RCP R18, R4 ;  /* 0x000000040012c308 */ /* 0x000e620000001000 */
[----:B--2---:R-:W-:Y:S01]  /*8860*/  @!P1 FADD.FTZ R13, R13, 1 ;  /* 0x3f8000000d0d9421 */ /* 0x004fe20000010000 */
[----:B------:R-:W-:-:S06]  /*8870*/  PRMT R5, RZ, 0x7610, R6 ;  /* 0x00007610ff057816 */ /* 0x000fcc0000000006 */
[----:B------:R-:W2:Y:S01]  /*8880*/  @!P5 MUFU.RCP R10, R10 ;  /* 0x0000000a000ad308 */ /* 0x000ea20000001000 */
[----:B0-----:R-:W-:Y:S01]  /*8890*/  @!P2 FMUL.FTZ R125, R125, R16 ;  /* 0x000000107d7da220 */ /* 0x001fe20000410000 */
[----:B------:R-:W-:-:S06]  /*88a0*/  FSETP.GTU.FTZ.AND P2, PT, R19, 20, PT ;  /* 0x41a000001300780b */ /* 0x000fcc0003f5c000 */
[----:B------:R-:W0:Y:S01]  /*88b0*/  @!P3 MUFU.RCP R17, R12 ;  /* 0x0000000c0011b308 */ /* 0x000e220000001000 */
[----:B-1----:R-:W-:Y:S01]  /*88c0*/  @!P4 FMUL.FTZ R121, R121, R18 ;  /* 0x000000127979c220 */ /* 0x002fe20000410000 */
[----:B------:R-:W-:-:S05]  /*88d0*/  FSETP.GTU.FTZ.AND P4, PT, R15, 20, PT ;  /* 0x41a000000f00780b */ /* 0x000fca0003f9c000 */
[----:B------:R-:W-:Y:S01]  /*88e0*/  @!P2 FMUL.FTZ R4, R19, -1.4426950216293334961 ;  /* 0xbfb8aa3b1304a820 */ /* 0x000fe20000410000 */
[----:B------:R-:W1:Y:S01]  /*88f0*/  @!P1 MUFU.RCP R16, R13 ;  /* 0x0000000d00109308 */ /* 0x000e620000001000 */
[----:B--2---:R-:W-:Y:S02]  /*8900*/  @!P5 FMUL.FTZ R127, R127, R10 ;  /* 0x0000000a7f7fd220 */ /* 0x004fe40000410000 */
[--C-:B------:R-:W-:Y:S02]  /*8910*/  FADD.FTZ R10, R5, R38.reuse ;  /* 0x00000026050a7221 */ /* 0x100fe40000010000 */
[----:B------:R-:W-:Y:S01]  /*8920*/  @!P6 FMUL.FTZ R5, R11, -1.4426950216293334961 ;  /* 0xbfb8aa3b0b05e820 */ /* 0x000fe20000410000 */
[--C-:B------:R-:W-:Y:S01]  /*8930*/  PRMT R11, RZ, 0x5410, R7.reuse ;  /* 0x00005410ff0b7816 */ /* 0x100fe20000000007 */
[----:B------:R-:W-:Y:S01]  /*8940*/  @!P4 FMUL.FTZ R6, R15, -1.4426950216293334961 ;  /* 0xbfb8aa3b0f06c820 */ /* 0x000fe20000410000 */
[----:B------:R-:W-:Y:S01]  /*8950*/  PRMT R7, RZ, 0x7610, R7 ;  /* 0x00007610ff077816 */ /* 0x000fe20000000007 */
[----:B0-----:R-:W-:Y:S01]  /*8960*/  @!P3 FMUL.FTZ R118, R118, R17 ;  /* 0x000000117676b220 */ /* 0x001fe20000410000 */
[----:B------:R-:W-:Y:S01]  /*8970*/  FSETP.GTU.FTZ.AND P5, PT, R10, 20, PT ;  /* 0x41a000000a00780b */ /* 0x000fe20003fbc000 */
[--C-:B------:R-:W-:Y:S01]  /*8980*/  FADD.FTZ R11, R11, R38.reuse ;  /* 0x000000260b0b7221 */ /* 0x100fe20000010000 */
[----:B------:R-:W0:Y:S01]  /*8990*/  @!P0 MUFU.EX2 R14, R14 ;  /* 0x0000000e000e8308 */ /* 0x000e220000000800 */
[----:B------:R-:W-:-:S02]  /*89a0*/  FADD.FTZ R17, R7, R38 ;  /* 0x0000002607117221 */ /* 0x000fc40000010000 */
[----:B-1----:R-:W-:Y:S01]  /*89b0*/  @!P1 FMUL.FTZ R119, R119, R16 ;  /* 0x0000001077779220 */ /* 0x002fe20000410000 */
[----:B------:R-:W-:Y:S02]  /*89c0*/  FSETP.GTU.FTZ.AND P3, PT, R11, 20, PT ;  /* 0x41a000000b00780b */ /* 0x000fe40003f7c000 */
[----:B------:R-:W-:Y:S02]  /*89d0*/  FSETP.GTU.FTZ.AND P1, PT, R17, 20, PT ;  /* 0x41a000001100780b */ /* 0x000fe40003f3c000 */
[----:B------:R-:W1:Y:S03]  /*89e0*/  @!P2 MUFU.EX2 R4, R4 ;  /* 0x000000040004a308 */ /* 0x000e660000000800 */
[----:B------:R-:W-:-:S05]  /*89f0*/  @!P5 FMUL.FTZ R7, R10, -1.4426950216293334961 ;  /* 0xbfb8aa3b0a07d820 */ /* 0x000fca0000410000 */
[----:B------:R-:W2:Y:S01]  /*8a00*/  @!P6 MUFU.EX2 R5, R5 ;  /* 0x000000050005e308 */ /* 0x000ea20000000800 */
[----:B0-----:R-:W-:Y:S02]  /*8a10*/  @!P0 FADD.FTZ R14, R14, 1 ;  /* 0x3f8000000e0e8421 */ /* 0x001fe40000010000 */
[----:B------:R-:W-:Y:S02]  /*8a20*/  @!P3 FMUL.FTZ R13, R11, -1.4426950216293334961 ;  /* 0xbfb8aa3b0b0db820 */ /* 0x000fe40000410000 */
[----:B------:R-:W-:-:S03]  /*8a30*/  @!P1 FMUL.FTZ R15, R17, -1.4426950216293334961 ;  /* 0xbfb8aa3b110f9820 */ /* 0x000fc60000410000 */
[----:B------:R0:W3:Y:S01]  /*8a40*/  @!P4 MUFU.EX2 R12, R6 ;  /* 0x00000006000cc308 */ /* 0x0000e20000000800 */
[----:B-1----:R-:W-:Y:S01]  /*8a50*/  @!P2 FADD.FTZ R10, R4, 1 ;  /* 0x3f800000040aa421 */ /* 0x002fe20000010000 */
[----:B------:R-:W-:-:S06]  /*8a60*/  F2FP.BF16.PACK_AB R4, R111, R108 ;  /* 0x0000006c6f04723e */ /* 0x000fcc00000010ff */
[----:B------:R1:W-:Y:S01]  /*8a70*/  @!P5 MUFU.EX2 R16, R7 ;  /* 0x000000070010d308 */ /* 0x0003e20000000800 */
[----:B--2---:R-:W-:Y:S01]  /*8a80*/  @!P6 FADD.FTZ R11, R5, 1 ;  /* 0x3f800000050be421 */ /* 0x004fe20000010000 */
[----:B0-----:R-:W-:Y:S02]  /*8a90*/  F2FP.BF16.PACK_AB R6, R107, R104 ;  /* 0x000000686b06723e */ /* 0x001fe400000010ff */
[----:B------:R-:W-:-:S04]  /*8aa0*/  F2FP.BF16.PACK_AB R5, R109, R106 ;  /* 0x0000006a6d05723e */ /* 0x000fc800000010ff */
[----:B------:R0:W2:Y:S01]  /*8ab0*/  @!P3 MUFU.EX2 R25, R13 ;  /* 0x0000000d0019b308 */ /* 0x0000a20000000800 */
[----:B---3--:R-:W-:Y:S01]  /*8ac0*/  @!P4 FADD.FTZ R24, R12, 1 ;  /* 0x3f8000000c18c421 */ /* 0x008fe20000010000 */
[----:B-1----:R-:W-:Y:S02]  /*8ad0*/  F2FP.BF16.PACK_AB R7, R105, R102 ;  /* 0x000000666907723e */ /* 0x002fe400000010ff */
[----:B------:R-:W-:-:S03]  /*8ae0*/  F2FP.BF16.PACK_AB R12, R103, R100 ;  /* 0x00000064670c723e */ /* 0x000fc600000010ff */
[----:B------:R1:W-:Y:S01]  /*8af0*/  STS.128 [R59.X16], R4 ;  /* 0x000000043b007388 */ /* 0x0003e2000000cc00 */
[----:B------:R3:W4:Y:S01]  /*8b00*/  @!P1 MUFU.EX2 R26, R15 ;  /* 0x0000000f001a9308 */ /* 0x0007220000000800 */
[----:B0-----:R-:W-:-:S07]  /*8b10*/  F2FP.BF16.PACK_AB R13, R101, R98 ;  /* 0x00000062650d723e */ /* 0x001fce00000010ff */
[----:B------:R0:W5:Y:S01]  /*8b20*/  @!P0 MUFU.RCP R27, R14 ;  /* 0x0000000e001b8308 */ /* 0x0001620000001000 */
[----:B---3--:R-:W-:Y:S01]  /*8b30*/  F2FP.BF16.PACK_AB R15, R97, R94 ;  /* 0x0000005e610f723e */ /* 0x008fe200000010ff */
[----:B--2---:R-:W-:Y:S02]  /*8b40*/  @!P3 FADD.FTZ R25, R25, 1 ;  /* 0x3f8000001919b421 */ /* 0x004fe40000010000 */
[----:B-1----:R-:W-:-:S04]  /*8b50*/  FADD.FTZ R4, R120, R41 ;  /* 0x0000002978047221 */ /* 0x002fc80000010000 */
[----:B------:R1:W2:Y:S01]  /*8b60*/  @!P2 MUFU.RCP R34, R10 ;  /* 0x0000000a0022a308 */ /* 0x0002a20000001000 */
[----:B0-----:R-:W-:Y:S01]  /*8b70*/  F2FP.BF16.PACK_AB R14, R99, R96 ;  /* 0x00000060630e723e */ /* 0x001fe200000010ff */
[----:B----4-:R-:W-:Y:S02]  /*8b80*/  @!P1 FADD.FTZ R26, R26, 1 ;  /* 0x3f8000001a1a9421 */ /* 0x010fe40000010000 */
[----:B------:R-:W-:Y:S02]  /*8b90*/  FADD.FTZ R5, R4, R123 ;  /* 0x0000007b04057221 */ /* 0x000fe40000010000 */
[----:B------:R0:W-:Y:S01]  /*8ba0*/  STS.128 [R59.X16+0x10], R12 ;  /* 0x0000100c3b007388 */ /* 0x0001e2000000cc00 */
[----:B------:R-:W-:-:S06]  /*8bb0*/  NOP ;  /* 0x0000000000007918 */ /* 0x000fcc0000000000 */
[----:B-1----:R-:W-:Y:S01]  /*8bc0*/  @!P5 FADD.FTZ R10, R16, 1 ;  /* 0x3f800000100ad421 */ /* 0x002fe20000010000 */
[----:B------:R-:W1:Y:S01]  /*8bd0*/  LDS.128 R20, [R57+0x200] ;  /* 0x0002000039147984 */ /* 0x000e620000000c00 */
[----:B------:R-:W3:Y:S01]  /*8be0*/  @!P6 MUFU.RCP R11, R11 ;  /* 0x0000000b000be308 */ /* 0x000ee20000001000 */
[----:B-----5:R-:W-:Y:S02]  /*8bf0*/  @!P0 FMUL.FTZ R116, R116, R27 ;  /* 0x0000001b74748220 */ /* 0x020fe40000410000 */
[----:B------:R-:W4:Y:S01]  /*8c00*/  LDS.128 R16, [R57] ;  /* 0x0000000039107984 */ /* 0x000f220000000c00 */
[----:B--2---:R-:W-:Y:S01]  /*8c10*/  @!P2 FMUL.FTZ R117, R117, R34 ;  /* 0x000000227575a220 */ /* 0x004fe20000410000 */
[----:B------:R-:W-:Y:S01]  /*8c20*/  IADD3 R50, P2, R50, -0x800, RZ ;  /* 0xfffff80032327810 */ /* 0x000fe20007f5e0ff */
[----:B------:R-:W-:Y:S01]  /*8c30*/  FADD.FTZ R4, R5, R122 ;  /* 0x0000007a05047221 */ /* 0x000fe20000010000 */
[----:B0-----:R-:W-:Y:S01]  /*8c40*/  F2FP.BF16.PACK_AB R12, R123, R120 ;  /* 0x000000787b0c723e */ /* 0x001fe200000010ff */
[----:B------:R-:W0:Y:S01]  /*8c50*/  @!P4 MUFU.RCP R24, R24 ;  /* 0x000000180018c308 */ /* 0x000e220000001000 */
[----:B------:R-:W-:Y:S01]  /*8c60*/  F2FP.BF16.PACK_AB R13, R125, R122 ;  /* 0x0000007a7d0d723e */ /* 0x000fe200000010ff */
[----:B------:R-:W-:Y:S01]  /*8c70*/  FADD.FTZ R125, R4, R125 ;  /* 0x0000007d047d7221 */ /* 0x000fe20000010000 */
[----:B------:R-:W-:-:S02]  /*8c80*/  F2FP.BF16.PACK_AB R15, R118, R121 ;  /* 0x00000079760f723e */ /* 0x000fc400000010ff */
[----:B------:R-:W-:Y:S01]  /*8c90*/  F2FP.BF16.PACK_AB R14, R127, R124 ;  /* 0x0000007c7f0e723e */ /* 0x000fe200000010ff */
[----:B------:R-:W-:Y:S01]  /*8ca0*/  FADD.FTZ R124, R125, R124 ;  /* 0x0000007c7d7c7221 */ /* 0x000fe20000010000 */
[----:B------:R-:W-:Y:S01]  /*8cb0*/  IADD3.X R51, R51, -0x1, RZ, P2, !PT ;  /* 0xffffffff33337810 */ /* 0x000fe200017fe4ff */
[----:B------:R2:W5:Y:S01]  /*8cc0*/  @!P5 MUFU.RCP R35, R10 ;  /* 0x0000000a0023d308 */ /* 0x0005620000001000 */
[----:B---3--:R-:W-:Y:S02]  /*8cd0*/  @!P6 FMUL.FTZ R114, R114, R11 ;  /* 0x0000000b7272e220 */ /* 0x008fe40000410000 */
[----:B------:R-:W-:-:S04]  /*8ce0*/  FADD.FTZ R124, R124, R127 ;  /* 0x0000007f7c7c7221 */ /* 0x000fc80000010000 */
[----:B------:R-:W-:Y:S01]  /*8cf0*/  FADD.FTZ R121, R124, R121 ;  /* 0x000000797c797221 */ /* 0x000fe20000010000 */
[----:B------:R3:W1:Y:S01]  /*8d00*/  @!P3 MUFU.RCP R60, R25 ;  /* 0x00000019003cb308 */ /* 0x0006620000001000 */
[----:B0-----:R-:W-:Y:S01]  /*8d10*/  @!P4 FMUL.FTZ R115, R115, R24 ;  /* 0x000000187373c220 */ /* 0x001fe20000410000 */
[----:B------:R-:W-:Y:S01]  /*8d20*/  F2FP.BF16.PACK_AB R24, R116, R119 ;  /* 0x000000777418723e */ /* 0x000fe200000010ff */
[----:B--2---:R-:W-:Y:S01]  /*8d30*/  IMAD R10, R128, c[0x0][0x2f8], RZ ;  /* 0x0000be00800a7a24 */ /* 0x004fe200078e02ff */
[----:B------:R-:W-:Y:S01]  /*8d40*/  IADD3 R48, P4, R48, -0x800, RZ ;  /* 0xfffff80030307810 */ /* 0x000fe20007f9e0ff */
[----:B------:R-:W-:-:S03]  /*8d50*/  FADD.FTZ R118, R121, R118 ;  /* 0x0000007679767221 */ /* 0x000fc60000010000 */
[----:B------:R0:W2:Y:S01]  /*8d60*/  @!P1 MUFU.RCP R61, R26 ;  /* 0x0000001a003d9308 */ /* 0x0000a20000001000 */
[----:B-----5:R-:W-:Y:S01]  /*8d70*/  @!P5 FMUL.FTZ R112, R112, R35 ;  /* 0x000000237070d220 */ /* 0x020fe20000410000 */
[----:B---3--:R-:W-:Y:S01]  /*8d80*/  F2FP.BF16.PACK_AB R25, R114, R117 ;  /* 0x000000757219723e */ /* 0x008fe200000010ff */
[----:B------:R-:W-:Y:S01]  /*8d90*/  FADD.FTZ R119, R118, R119 ;  /* 0x0000007776777221 */ /* 0x000fe20000010000 */
[----:B------:R-:W-:Y:S02]  /*8da0*/  IADD3 R44, P5, R44, -0x800, RZ ;  /* 0xfffff8002c2c7810 */ /* 0x000fe40007fbe0ff */
[----:B------:R-:W-:Y:S01]  /*8db0*/  IADD3.X R49, R49, -0x1, RZ, P4, !PT ;  /* 0xffffffff31317810 */ /* 0x000fe200027fe4ff */
[----:B-1----:R-:W-:Y:S01]  /*8dc0*/  STG.E.128 [R8.64+0x200], R20 ;  /* 0x0002001408007986 */ /* 0x002fe2000c101d04 */
[----:B------:R-:W-:Y:S01]  /*8dd0*/  @!P3 FMUL.FTZ R113, R113, R60 ;  /* 0x0000003c7171b220 */ /* 0x000fe20000410000 */
[----:B0-----:R-:W-:Y:S01]  /*8de0*/  F2FP.BF16.PACK_AB R26, R112, R115 ;  /* 0x00000073701a723e */ /* 0x001fe200000010ff */
[----:B------:R-:W-:Y:S01]  /*8df0*/  FADD.FTZ R116, R119, R116 ;  /* 0x0000007477747221 */ /* 0x000fe20000010000 */
[----:B----4-:R0:W-:Y:S04]  /*8e00*/  STG.E.128 [R8.64], R16 ;  /* 0x0000001008007986 */ /* 0x0101e8000c101d04 */
[----:B------:R-:W-:Y:S01]  /*8e10*/  BAR.SYNC.DEFER_BLOCKING 0x0 ;  /* 0x0000000000007b1d */ /* 0x000fe20000010000 */
[----:B--2---:R-:W-:Y:S01]  /*8e20*/  @!P1 FMUL.FTZ R110, R110, R61 ;  /* 0x0000003d6e6e9220 */ /* 0x004fe20000410000 */
[----:B------:R-:W-:Y:S01]  /*8e30*/  IADD3 R46, P1, R46, -0x800, RZ ;  /* 0xfffff8002e2e7810 */ /* 0x000fe20007f3e0ff */
[----:B------:R-:W-:Y:S01]  /*8e40*/  FADD.FTZ R117, R116, R117 ;  /* 0x0000007574757221 */ /* 0x000fe20000010000 */
[----:B------:R-:W-:-:S02]  /*8e50*/  IADD3 R52, P3, R52, -0x800, RZ ;  /* 0xfffff80034347810 */ /* 0x000fc40007f7e0ff */
[----:B------:R-:W-:Y:S01]  /*8e60*/  F2FP.BF16.PACK_AB R27, R110, R113 ;  /* 0x000000716e1b723e */ /* 0x000fe200000010ff */
[----:B------:R-:W-:Y:S01]  /*8e70*/  FADD.FTZ R114, R117, R114 ;  /* 0x0000007275727221 */ /* 0x000fe20000010000 */
[----:B------:R-:W-:Y:S02]  /*8e80*/  IADD3.X R47, R47, -0x1, RZ, P1, !PT ;  /* 0xffffffff2f2f7810 */ /* 0x000fe40000ffe4ff */
[----:B------:R-:W-:Y:S01]  /*8e90*/  IADD3.X R53, R53, -0x1, RZ, P3, !PT ;  /* 0xffffffff35357810 */ /* 0x000fe20001ffe4ff */
[----:B------:R-:W-:Y:S01]  /*8ea0*/  FADD.FTZ R115, R114, R115 ;  /* 0x0000007372737221 */ /* 0x000fe20000010000 */
[----:B------:R-:W-:Y:S01]  /*8eb0*/  IADD3.X R45, R45, -0x1, RZ, P5, !PT ;  /* 0xffffffff2d2d7810 */ /* 0x000fe20002ffe4ff */
        /* <DEDUP_REMOVED lines=10> */
[----:B------:R-:W0:Y:S01]  /*8f60*/  LDS.128 R4, [R57] ;  /* 0x0000000039047984 */ /* 0x000e220000000c00 */
[----:B------:R-:W-:Y:S01]  /*8f70*/  IADD3 R3, R3, R9, RZ ;  /* 0x0000000903037210 */ /* 0x000fe20007ffe0ff */
[----:B------:R-:W-:Y:S01]  /*8f80*/  FADD.FTZ R41, R41, R110 ;  /* 0x0000006e29297221 */ /* 0x000fe20000010000 */
[C---:B------:R-:W-:Y:S01]  /*8f90*/  LEA R8, P0, R2.reuse, c[0x0][0x340], 0x1 ;  /* 0x0000d00002087a11 */ /* 0x040fe200078008ff */
[----:B------:R1:W2:Y:S03]  /*8fa0*/  LDS.128 R60, [R57+0x200] ;  /* 0x00020000393c7984 */ /* 0x0002a60000000c00 */
[----:B------:R-:W-:Y:S02]  /*8fb0*/  LEA.HI.X R9, R2, c[0x0][0x344], R3, 0x1, P0 ;  /* 0x0000d10002097a11 */ /* 0x000fe400000f0c03 */
[----:B------:R-:W-:-:S03]  /*8fc0*/  ISETP.GT.AND P0, PT, R58, 0x1, PT ;  /* 0x000000013a00780c */ /* 0x000fc60003f04270 */
[----:B-1----:R-:W-:-:S05]  /*8fd0*/  IMAD.WIDE R56, R56, 0x10, R8 ;  /* 0x0000001038387825 */ /* 0x002fca00078e0208 */
[----:B0-----:R0:W-:Y:S04]  /*8fe0*/  STG.E.128 [R56.64], R4 ;  /* 0x0000000438007986 */ /* 0x0011e8000c101d04 */
[----:B--2---:R0:W-:Y:S02]  /*8ff0*/  STG.E.128 [R56.64+0x200], R60 ;  /* 0x0002003c38007986 */ /* 0x0041e4000c101d04 */
[----:B0-----:R-:W-:Y:S01]  /*9000*/  @!P0 CALL.REL.NOINC `(.L_x_4688) ;  /* 0x0000001000008944 */ /* 0x001fe20003c00000 */
[----:B------:R-:W-:Y:S05]  /*9010*/  BRA `(.L_x_4771) ;  /* 0xffff782000007947 */ /* 0x000fea000383ffff */
.L_x_4688:
        /* <DEDUP_REMOVED lines=29> */
.L_x_4773:
[----:B------:R-:W-:Y:S05]  /*91f0*/  BSYNC B0 ;  /* 0x0000000000007941 */ /* 0x000fea0003800000 */
.L_x_4772:
        /* <DEDUP_REMOVED lines=28> */
.L_x_4775:
[----:B------:R-:W1:Y:S02]  /*93c0*/  S2R R9, SR_TID.X ;  /* 0x0000000000097919 */ /* 0x000e640000002100 */
.L_x_4776:
[----:B------:R-:W-:Y:S05]  /*93d0*/  BSYNC B0 ;  /* 0x0000000000007941 */ /* 0x000fea0003800000 */
.L_x_4774:
[----:B-1----:R-:W-:-:S13]  /*93e0*/  ISETP.GE.AND P0, PT, R9, c[0x0][0x16c], PT ;  /* 0x00005b0009007a0c */ /* 0x002fda0003f06270 */
[----:B------:R-:W-:Y:S05]  /*93f0*/  @P0 EXIT ;  /* 0x000000000000094d */ /* 0x000fea0003800000 */
[----:B------:R-:W-:Y:S02]  /*9400*/  IMAD R37, R37, c[0x0][0x288], RZ ;  /* 0x0000a20025257a24 */ /* 0x000fe400078e02ff */
[----:B------:R-:W-:-:S04]  /*9410*/  IMAD.WIDE.U32 R2, R0, c[0x0][0x288], RZ ;  /* 0x0000a20000027a25 */ /* 0x000fc800078e00ff */
[----:B------:R-:W-:-:S05]  /*9420*/  IMAD R13, R0, c[0x0][0x28c], R37 ;  /* 0x0000a300000d7a24 */ /* 0x000fca00078e0225 */
[----:B------:R-:W-:Y:S02]  /*9430*/  IADD3 R13, R3, R13, RZ ;  /* 0x0000000d030d7210 */ /* 0x000fe40007ffe0ff */
.L_x_4777:
        /* <DEDUP_REMOVED lines=16> */
.L_x_4727:
[----:B------:R-:W-:Y:S01]  /*9540*/  HFMA2.MMA R168, -RZ, RZ, 0, 5.9604644775390625e-08 ;  /* 0x00000001ffa87435 */ /* 0x000fe200000001ff */
[----:B------:R-:W-:-:S02]  /*9550*/  MOV R165, R14 ;  /* 0x0000000e00a57202 */ /* 0x000fc40000000f00 */
[----:B------:R-:W-:Y:S02]  /*9560*/  MOV R189, RZ ;  /* 0x000000ff00bd7202 */ /* 0x000fe40000000f00 */
[----:B------:R-:W-:Y:S02]  /*9570*/  MOV R198, 0xffffffff ;  /* 0xffffffff00c67802 */ /* 0x000fe40000000f00 */
[----:B------:R-:W-:Y:S02]  /*9580*/  MOV R12, 0x95a0 ;  /* 0x000095a0000c7802 */ /* 0x000fe40000000f00 */
[----:B-----5:R-:W-:Y:S05]  /*9590*/  CALL.REL.NOINC `($__internal_191_$__cuda_sm70_shflsync_up) ;  /* 0x00000ef000007944 */ /* 0x020fea0003c00000 */
[----:B-1----:R-:W-:Y:S01]  /*95a0*/  MOV R157, R165 ;  /* 0x000000a5009d7202 */ /* 0x002fe20000000f00 */
[----:B0-----:R-:W-:Y:S05]  /*95b0*/  BRA `(.L_x_4778) ;  /* 0xffffc24000007947 */ /* 0x001fea000383ffff */
.L_x_4728:
[----:B------:R-:W-:Y:S01]  /*95c0*/  HFMA2.MMA R168, -RZ, RZ, 0, 5.9604644775390625e-08 ;  /* 0x00000001ffa87435 */ /* 0x000fe200000001ff */
[----:B------:R-:W-:Y:S02]  /*95d0*/  MOV R165, R15 ;  /* 0x0000000f00a57202 */ /* 0x000fe40000000f00 */
[----:B------:R-:W-:Y:S02]  /*95e0*/  MOV R189, RZ ;  /* 0x000000ff00bd7202 */ /* 0x000fe40000000f00 */
[----:B------:R-:W-:-:S02]  /*95f0*/  MOV R198, 0xffffffff ;  /* 0xffffffff00c67802 */ /* 0x000fc40000000f00 */
[----:B------:R-:W-:Y:S02]  /*9600*/  MOV R12, 0x9620 ;  /* 0x00009620000c7802 */ /* 0x000fe40000000f00 */
[----:B01---5:R-:W-:Y:S05]  /*9610*/  CALL.REL.NOINC `($__internal_191_$__cuda_sm70_shflsync_up) ;  /* 0x00000e7000007944 */ /* 0x023fea0003c00000 */
        /* <DEDUP_REMOVED lines=10> */
[----:B------:R-:W-:Y:S05]  /*96c0*/  CALL.REL.NOINC `($__internal_191_$__cuda_sm70_shflsync_up) ;  /* 0x00000dc000007944 */ /* 0x000fea0003c00000 */
[----:B0-----:R-:W-:Y:S01]  /*96d0*/  HFMA2.MMA R168, -RZ, RZ, 0, 1.1920928955078125e-07 ;  /* 0x00000002ffa87435 */ /* 0x001fe200000001ff */
[----:B-1----:R-:W-:Y:S02]  /*96e0*/  MOV R14, R165 ;  /* 0x000000a5000e7202 */ /* 0x002fe40000000f00 */
[----:B------:R-:W-:Y:S02]  /*96f0*/  MOV R165, R158 ;  /* 0x0000009e00a57202 */ /* 0x000fe40000000f00 */
[----:B------:R-:W-:Y:S02]  /*9700*/  MOV R189, RZ ;  /* 0x000000ff00bd7202 */ /* 0x000fe40000000f00 */
[----:B------:R-:W-:Y:S02]  /*9710*/  MOV R198, 0xffffffff ;  /* 0xffffffff00c67802 */ /* 0x000fe40000000f00 */
[----:B------:R-:W-:-:S02]  /*9720*/  MOV R12, 0x9740 ;  /* 0x00009740000c7802 */ /* 0x000fc40000000f00 */
[----:B------:R-:W-:Y:S05]  /*9730*/  CALL.REL.NOINC `($__internal_191_$__cuda_sm70_shflsync_up) ;  /* 0x00000d5000007944 */ /* 0x000fea0003c00000 */
        /* <DEDUP_REMOVED lines=8> */
[----:B------:R-:W-:Y:S05]  /*97c0*/  CALL.REL.NOINC `($__internal_191_$__cuda_sm70_shflsync_up) ;  /* 0x00000cc000007944 */ /* 0x000fea0003c00000 */
[----:B0-----:R-:W-:Y:S01]  /*97d0*/  HFMA2.MMA R168, -RZ, RZ, 0, 2.384185791015625e-07 ;  /* 0x00000004ffa87435 */ /* 0x001fe200000001ff */
[----:B-1----:R-:W-:Y:S02]  /*97e0*/  MOV R14, R165 ;  /* 0x000000a5000e7202 */ /* 0x002fe40000000f00 */
[----:B------:R-:W-:Y:S02]  /*97f0*/  MOV R165, R158 ;  /* 0x0000009e00a57202 */ /* 0x000fe40000000f00 */
[----:B------:R-:W-:Y:S02]  /*9800*/  MOV R189, RZ ;  /* 0x000000ff00bd7202 */ /* 0x000fe40000000f00 */
[----:B------:R-:W-:Y:S02]  /*9810*/  MOV R198, 0xffffffff ;  /* 0xffffffff00c67802 */ /* 0x000fe40000000f00 */
[----:B------:R-:W-:Y:S02]  /*9820*/  MOV R12, 0x9840 ;  /* 0x00009840000c7802 */ /* 0x000fe40000000f00 */
[----:B------:R-:W-:Y:S05]  /*9830*/  CALL.REL.NOINC `($__internal_191_$__cuda_sm70_shflsync_up) ;  /* 0x00000c5000007944 */ /* 0x000fea0003c00000 */
        /* <DEDUP_REMOVED lines=10> */
[----:B------:R-:W-:Y:S05]  /*98e0*/  CALL.REL.NOINC `($__internal_191_$__cuda_sm70_shflsync_up) ;  /* 0x00000ba000007944 */ /* 0x000fea0003c00000 */
[----:B0-----:R-:W-:Y:S01]  /*98f0*/  HFMA2.MMA R168, -RZ, RZ, 0, 4.76837158203125e-07 ;  /* 0x00000008ffa87435 */ /* 0x001fe200000001ff */
[----:B-1----:R-:W-:Y:S02]  /*9900*/  MOV R14, R165 ;  /* 0x000000a5000e7202 */ /* 0x002fe40000000f00 */
[----:B------:R-:W-:Y:S02]  /*9910*/  MOV R165, R157 ;  /* 0x0000009d00a57202 */ /* 0x000fe40000000f00 */
[----:B------:R-:W-:Y:S02]  /*9920*/  MOV R189, RZ ;  /* 0x000000ff00bd7202 */ /* 0x000fe40000000f00 */
[----:B------:R-:W-:-:S02]  /*9930*/  MOV R198, 0xffffffff ;  /* 0xffffffff00c67802 */ /* 0x000fc40000000f00 */
[----:B------:R-:W-:Y:S02]  /*9940*/  MOV R12, 0x9960 ;  /* 0x00009960000c7802 */ /* 0x000fe40000000f00 */
[----:B------:R-:W-:Y:S05]  /*9950*/  CALL.REL.NOINC `($__internal_191_$__cuda_sm70_shflsync_up) ;  /* 0x00000b3000007944 */ /* 0x000fea0003c00000 */
[----:B------:R-:W-:Y:S01]  /*9960*/  ISETP.GE.AND P0, PT, R43, 0x8, PT ;  /* 0x000000082b00780c */ /* 0x000fe20003f06270 */
[----:B0-----:R-:W-:Y:S01]  /*9970*/  HFMA2.MMA R168, -RZ, RZ, 0, 9.5367431640625e-07 ;  /* 0x00000010ffa87435 */ /* 0x001fe200000001ff */
[----:B------:R-:W-:Y:S02]  /*9980*/  MOV R189, RZ ;  /* 0x000000ff00bd7202 */ /* 0x000fe40000000f00 */
[----:B------:R-:W-:Y:S02]  /*9990*/  MOV R198, 0xffffffff ;  /* 0xffffffff00c67802 */ /* 0x000fe40000000f00 */
[----:B------:R-:W-:-:S07]  /*99a0*/  MOV R12, 0x9a00 ;  /* 0x00009a00000c7802 */ /* 0x000fce0000000f00 */
[----:B-1----:R-:W-:Y:S02]  /*99b0*/  @P0 FFMA.FTZ R157, R162, R165, R157 ;  /* 0x000000a5a29d0223 */ /* 0x002fe4000001009d */
[----:B------:R-:W-:-:S05]  /*99c0*/  @P0 FMUL.FTZ R162, R14, R162 ;  /* 0x000000a20ea20220 */ /* 0x000fca0000410000 */
[-C--:B------:R-:W-:Y:S02]  /*99d0*/  MOV R158, R162.reuse ;  /* 0x000000a2009e7202 */ /* 0x080fe40000000f00 */
[----:B------:R-:W-:Y:S02]  /*99e0*/  MOV R165, R162 ;  /* 0x000000a200a57202 */ /* 0x000fe40000000f00 */
[----:B------:R-:W-:Y:S05]  /*99f0*/  CALL.REL.NOINC `($__internal_191_$__cuda_sm70_shflsync_up) ;  /* 0x00000a9000007944 */ /* 0x000fea0003c00000 */
[----:B0-----:R-:W-:Y:S01]  /*9a00*/  HFMA2.MMA R168, -RZ, RZ, 0, 9.5367431640625e-07 ;  /* 0x00000010ffa87435 */ /* 0x001fe200000001ff */
[----:B-1----:R-:W-:Y:S02]  /*9a10*/  MOV R162, R165 ;  /* 0x000000a500a27202 */ /* 0x002fe40000000f00 */
[----:B------:R-:W-:Y:S02]  /*9a20*/  MOV R165, R157 ;  /* 0x0000009d00a57202 */ /* 0x000fe40000000f00 */
[----:B------:R-:W-:Y:S02]  /*9a30*/  MOV R189, RZ ;  /* 0x000000ff00bd7202 */ /* 0x000fe40000000f00 */
[----:B------:R-:W-:Y:S02]  /*9a40*/  MOV R198, 0xffffffff ;  /* 0xffffffff00c67802 */ /* 0x000fe40000000f00 */
[----:B------:R-:W-:-:S02]  /*9a50*/  MOV R12, 0x9a70 ;  /* 0x00009a70000c7802 */ /* 0x000fc40000000f00 */
[----:B------:R-:W-:Y:S05]  /*9a60*/  CALL.REL.NOINC `($__internal_191_$__cuda_sm70_shflsync_up) ;  /* 0x00000a2000007944 */ /* 0x000fea0003c00000 */
[----:B-1----:R-:W-:Y:S01]  /*9a70*/  MOV R12, R165 ;  /* 0x000000a5000c7202 */ /* 0x002fe20000000f00 */
[----:B0-----:R-:W-:Y:S05]  /*9a80*/  BRA `(.L_x_4779) ;  /* 0xffffbef000007947 */ /* 0x001fea000383ffff */
.L_x_4731:
[----:B------:R-:W-:Y:S01]  /*9a90*/  HFMA2.MMA R168, -RZ, RZ, 0, 5.9604644775390625e-08 ;  /* 0x00000001ffa87435 */ /* 0x000fe200000001ff */
[----:B------:R-:W-:-:S02]  /*9aa0*/  MOV R165, R157 ;  /* 0x0000009d00a57202 */ /* 0x000fc40000000f00 */
[----:B-1----:R-:W-:Y:S02]  /*9ab0*/  MOV R189, RZ ;  /* 0x000000ff00bd7202 */ /* 0x002fe40000000f00 */
[----:B0-----:R-:W-:Y:S02]  /*9ac0*/  MOV R198, 0xffffffff ;  /* 0xffffffff00c67802 */ /* 0x001fe40000000f00 */
[----:B------:R-:W-:Y:S02]  /*9ad0*/  MOV R12, 0x9af0 ;  /* 0x00009af0000c7802 */ /* 0x000fe40000000f00 */
[----:B-----5:R-:W-:Y:S05]  /*9ae0*/  CALL.REL.NOINC `($__internal_191_$__cuda_sm70_shflsync_up) ;  /* 0x000009a000007944 */ /* 0x020fea0003c00000 */
[----:B0-----:R-:W-:Y:S01]  /*9af0*/  HFMA2.MMA R168, -RZ, RZ, 0, 5.9604644775390625e-08 ;  /* 0x00000001ffa87435 */ /* 0x001fe200000001ff */
[----:B-1----:R-:W-:Y:S02]  /*9b00*/  MOV R14, R165 ;  /* 0x000000a5000e7202 */ /* 0x002fe40000000f00 */
[----:B------:R-:W-:Y:S02]  /*9b10*/  MOV R165, R15 ;  /* 0x0000000f00a57202 */ /* 0x000fe40000000f00 */
[----:B------:R-:W-:Y:S02]  /*9b20*/  MOV R189, RZ ;  /* 0x000000ff00bd7202 */ /* 0x000fe40000000f00 */
[----:B------:R-:W-:-:S02]  /*9b30*/  MOV R198, 0xffffffff ;  /* 0xffffffff00c67802 */ /* 0x000fc40000000f00 */
[----:B------:R-:W-:Y:S02]  /*9b40*/  MOV R12, 0x9b60 ;  /* 0x00009b60000c7802 */ /* 0x000fe40000000f00 */
[----:B------:R-:W-:Y:S05]  /*9b50*/  CALL.REL.NOINC `($__internal_191_$__cuda_sm70_shflsync_up) ;  /* 0x0000093000007944 */ /* 0x000fea0003c00000 */
[----:B0-----:R-:W-:Y:S01]  /*9b60*/  HFMA2.MMA R198, -RZ, RZ, 0, 0 ;  /* 0x00000000ffc67435 */ /* 0x001fe200000001ff */
[----:B------:R-:W-:Y:S02]  /*9b70*/  MOV R157, R14 ;  /* 0x0000000e009d7202 */ /* 0x000fe40000000f00 */
[----:B-1----:R-:W-:Y:S02]  /*9b80*/  MOV R158, R165 ;  /* 0x000000a5009e7202 */ /* 0x002fe40000000f00 */
[----:B------:R-:W-:Y:S02]  /*9b90*/  MOV R191, R62 ;  /* 0x0000003e00bf7202 */ /* 0x000fe40000000f00 */
[----:B------:R-:W-:Y:S02]  /*9ba0*/  MOV R189, 0x1f ;  /* 0x0000001f00bd7802 */ /* 0x000fe40000000f00 */
[----:B------:R-:W-:Y:S02]  /*9bb0*/  MOV R200, 0xffffffff ;  /* 0xffffffff00c87802 */ /* 0x000fe40000000f00 */
[----:B------:R-:W-:-:S02]  /*9bc0*/  MOV R12, 0x9be0 ;  /* 0x00009be0000c7802 */ /* 0x000fc40000000f00 */
[----:B------:R-:W-:Y:S05]  /*9bd0*/  CALL.REL.NOINC `($__internal_190_$__cuda_sm70_shflsync_idx_p) ;  /* 0x0000087000007944 */ /* 0x000fea0003c00000 */
[----:B0-----:R-:W-:Y:S01]  /*9be0*/  HFMA2.MMA R198, -RZ, RZ, 0, 0 ;  /* 0x00000000ffc67435 */ /* 0x001fe200000001ff */
[----:B-1----:R-:W-:-:S02]  /*9bf0*/  MOV R62, R189 ;  /* 0x000000bd003e7202 */ /* 0x002fc40000000f00 */
[----:B------:R-:W-:Y:S02]  /*9c00*/  MOV R191, R63 ;  /* 0x0000003f00bf7202 */ /* 0x000fe40000000f00 */
[----:B------:R-:W-:Y:S02]  /*9c10*/  MOV R189, 0x1f ;  /* 0x0000001f00bd7802 */ /* 0x000fe40000000f00 */
[----:B------:R-:W-:Y:S02]  /*9c20*/  MOV R200, 0xffffffff ;  /* 0xffffffff00c87802 */ /* 0x000fe40000000f00 */
[----:B------:R-:W-:Y:S02]  /*9c30*/  MOV R12, 0x9c50 ;  /* 0x00009c50000c7802 */ /* 0x000fe40000000f00 */
[----:B------:R-:W-:Y:S05]  /*9c40*/  CALL.REL.NOINC `($__internal_190_$__cuda_sm70_shflsync_idx_p) ;  /* 0x0000080000007944 */ /* 0x000fea0003c00000 */
[----:B-1----:R-:W-:Y:S01]  /*9c50*/  MOV R13, R189 ;  /* 0x000000bd000d7202 */ /* 0x002fe20000000f00 */
[----:B0-----:R-:W-:Y:S05]  /*9c60*/  BRA `(.L_x_4780) ;  /* 0xffffbe9000007947 */ /* 0x001fea000383ffff */
.L_x_4734:
[----:B------:R-:W-:Y:S01]  /*9c70*/  HFMA2.MMA R190, -RZ, RZ, 0, 5.9604644775390625e-08 ;  /* 0x00000001ffbe7435 */ /* 0x000fe200000001ff */
[----:B------:R-:W-:Y:S02]  /*9c80*/  MOV R169, R14 ;  /* 0x0000000e00a97202 */ /* 0x000fe40000000f00 */
[----:B------:R-:W-:-:S02]  /*9c90*/  MOV R188, 0x1f ;  /* 0x0000001f00bc7802 */ /* 0x000fc40000000f00 */
[----:B------:R-:W-:Y:S02]  /*9ca0*/  MOV R189, 0xffffffff ;  /* 0xffffffff00bd7802 */ /* 0x000fe40000000f00 */
[----:B------:R-:W-:Y:S02]  /*9cb0*/  MOV R12, 0x9cd0 ;  /* 0x00009cd0000c7802 */ /* 0x000fe40000000f00 */
[----:B------:R-:W-:Y:S05]  /*9cc0*/  CALL.REL.NOINC `($__internal_189_$__cuda_sm70_shflsync_down) ;  /* 0x0000074000007944 */ /* 0x000fea0003c00000 */
[----:B-1----:R-:W-:Y:S01]  /*9cd0*/  MOV R21, R188 ;  /* 0x000000bc00157202 */ /* 0x002fe20000000f00 */
[----:B0-----:R-:W-:Y:S05]  /*9ce0*/  BRA `(.L_x_4781) ;  /* 0xffffc2f000007947 */ /* 0x001fea000383ffff */
.L_x_4735:
[----:B------:R-:W-:Y:S01]  /*9cf0*/  HFMA2.MMA R190, -RZ, RZ, 0, 5.9604644775390625e-08 ;  /* 0x00000001ffbe7435 */ /* 0x000fe200000001ff */
[----:B------:R-:W-:Y:S02]  /*9d00*/  MOV R169, R15 ;  /* 0x0000000f00a97202 */ /* 0x000fe40000000f00 */
[----:B------:R-:W-:Y:S02]  /*9d10*/  MOV R188, 0x1f ;  /* 0x0000001f00bc7802 */ /* 0x000fe40000000f00 */
[----:B------:R-:W-:Y:S02]  /*9d20*/  MOV R189, 0xffffffff ;  /* 0xffffffff00bd7802 */ /* 0x000fe40000000f00 */
[----:B------:R-:W-:-:S02]  /*9d30*/  MOV R12, 0x9d50 ;  /* 0x00009d50000c7802 */ /* 0x000fc40000000f00 */
[----:B01----:R-:W-:Y:S05]  /*9d40*/  CALL.REL.NOINC `($__internal_189_$__cuda_sm70_shflsync_down) ;  /* 0x000006c000007944 */ /* 0x003fea0003c00000 */
        /* <DEDUP_REMOVED lines=9> */
[----:B------:R-:W-:Y:S05]  /*9de0*/  CALL.REL.NOINC `($__internal_189_$__cuda_sm70_shflsync_down) ;  /* 0x0000062000007944 */ /* 0x000fea0003c00000 */
[----:B0-----:R-:W-:Y:S01]  /*9df0*/  HFMA2.MMA R190, -RZ, RZ, 0, 1.1920928955078125e-07 ;  /* 0x00000002ffbe7435 */ /* 0x001fe200000001ff */
[----:B-1----:R-:W-:Y:S02]  /*9e00*/  MOV R14, R188 ;  /* 0x000000bc000e7202 */ /* 0x002fe40000000f00 */
[----:B------:R-:W-:-:S02]  /*9e10*/  MOV R169, R15 ;  /* 0x0000000f00a97202 */ /* 0x000fc40000000f00 */
[----:B------:R-:W-:Y:S02]  /*9e20*/  MOV R188, 0x1f ;  /* 0x0000001f00bc7802 */ /* 0x000fe40000000f00 */
[----:B------:R-:W-:Y:S02]  /*9e30*/  MOV R189, 0xffffffff ;  /* 0xffffffff00bd7802 */ /* 0x000fe40000000f00 */
[----:B------:R-:W-:Y:S02]  /*9e40*/  MOV R12, 0x9e60 ;  /* 0x00009e60000c7802 */ /* 0x000fe40000000f00 */
[----:B------:R-:W-:Y:S05]  /*9e50*/  CALL.REL.NOINC `($__internal_189_$__cuda_sm70_shflsync_down) ;  /* 0x000005b000007944 */ /* 0x000fea0003c00000 */
[----:B-1----:R-:W-:Y:S01]  /*9e60*/  @!P3 FFMA.FTZ R15, R21, R188, R15 ;  /* 0x000000bc150fb223 */ /* 0x002fe2000001000f */
[----:B0-----:R-:W-:Y:S01]  /*9e70*/  HFMA2.MMA R190, -RZ, RZ, 0, 2.384185791015625e-07 ;  /* 0x00000004ffbe7435 */ /* 0x001fe200000001ff */
[----:B------:R-:W-:Y:S01]  /*9e80*/  @!P3 FMUL.FTZ R21, R14, R21 ;  /* 0x000000150e15b220 */ /* 0x000fe20000410000 */
[----:B------:R-:W-:Y:S02]  /*9e90*/  MOV R188, 0x1f ;  /* 0x0000001f00bc7802 */ /* 0x000fe40000000f00 */
[----:B------:R-:W-:Y:S02]  /*9ea0*/  MOV R189, 0xffffffff ;  /* 0xffffffff00bd7802 */ /* 0x000fe40000000f00 */
[----:B------:R-:W-:-:S02]  /*9eb0*/  MOV R169, R21 ;  /* 0x0000001500a97202 */ /* 0x000fc40000000f00 */
[----:B------:R-:W-:Y:S02]  /*9ec0*/  MOV R12, 0x9ee0 ;  /* 0x00009ee0000c7802 */ /* 0x000fe40000000f00 */
[----:B------:R-:W-:Y:S05]  /*9ed0*/  CALL.REL.NOINC `($__internal_189_$__cuda_sm70_shflsync_down) ;  /* 0x0000053000007944 */ /* 0x000fea0003c00000 */
[----:B0-----:R-:W-:Y:S01]  /*9ee0*/  HFMA2.MMA R190, -RZ, RZ, 0, 2.384185791015625e-07 ;  /* 0x00000004ffbe7435 */ /* 0x001fe200000001ff */
[----:B-1----:R-:W-:Y:S02]  /*9ef0*/  MOV R14, R188 ;  /* 0x000000bc000e7202 */ /* 0x002fe40000000f00 */
[----:B------:R-:W-:Y:S02]  /*9f00*/  MOV R169, R15 ;  /* 0x0000000f00a97202 */ /* 0x000fe40000000f00 */
[----:B------:R-:W-:Y:S02]  /*9f10*/  MOV R188, 0x1f ;  /* 0x0000001f00bc7802 */ /* 0x000fe40000000f00 */
[----:B------:R-:W-:Y:S02]  /*9f20*/  MOV R189, 0xffffffff ;  /* 0xffffffff00bd7802 */ /* 0x000fe40000000f00 */
[----:B------:R-:W-:Y:S02]  /*9f30*/  MOV R12, 0x9f50 ;  /* 0x00009f50000c7802 */ /* 0x000fe40000000f00 */
[----:B------:R-:W-:Y:S05]  /*9f40*/  CALL.REL.NOINC `($__internal_189_$__cuda_sm70_shflsync_down) ;  /* 0x000004c000007944 */ /* 0x000fea0003c00000 */
[----:B-1----:R-:W-:Y:S01]  /*9f50*/  @!P2 FFMA.FTZ R15, R21, R188, R15 ;  /* 0x000000bc150fa223 */ /* 0x002fe2000001000f */
[----:B0-----:R-:W-:Y:S01]  /*9f60*/  HFMA2.MMA R190, -RZ, RZ, 0, 4.76837158203125e-07 ;  /* 0x00000008ffbe7435 */ /* 0x001fe200000001ff */
[----:B------:R-:W-:Y:S01]  /*9f70*/  @!P2 FMUL.FTZ R21, R14, R21 ;  /* 0x000000150e15a220 */ /* 0x000fe20000410000 */
[----:B------:R-:W-:-:S02]  /*9f80*/  MOV R188, 0x1f ;  /* 0x0000001f00bc7802 */ /* 0x000fc40000000f00 */
[----:B------:R-:W-:Y:S02]  /*9f90*/  MOV R189, 0xffffffff ;  /* 0xffffffff00bd7802 */ /* 0x000fe40000000f00 */
[----:B------:R-:W-:Y:S02]  /*9fa0*/  MOV R169, R21 ;  /* 0x0000001500a97202 */ /* 0x000fe40000000f00 */
[----:B------:R-:W-:Y:S02]  /*9fb0*/  MOV R12, 0x9fd0 ;  /* 0x00009fd0000c7802 */ /* 0x000fe40000000f00 */
[----:B------:R-:W-:Y:S05]  /*9fc0*/  CALL.REL.NOINC `($__internal_189_$__cuda_sm70_shflsync_down) ;  /* 0x0000044000007944 */ /* 0x000fea0003c00000 */
[----:B0-----:R-:W-:Y:S01]  /*9fd0*/  HFMA2.MMA R190, -RZ, RZ, 0, 4.76837158203125e-07 ;  /* 0x00000008ffbe7435 */ /* 0x001fe200000001ff */
[----:B-1----:R-:W-:Y:S02]  /*9fe0*/  MOV R14, R188 ;  /* 0x000000bc000e7202 */ /* 0x002fe40000000f00 */
[----:B------:R-:W-:Y:S02]  /*9ff0*/  MOV R169, R15 ;  /* 0x0000000f00a97202 */ /* 0x000fe40000000f00 */
[----:B------:R-:W-:Y:S02]  /*a000*/  MOV R188, 0x1f ;  /* 0x0000001f00bc7802 */ /* 0x000fe40000000f00 */
[----:B------:R-:W-:-:S02]  /*a010*/  MOV R189, 0xffffffff ;  /* 0xffffffff00bd7802 */ /* 0x000fc40000000f00 */
[----:B------:R-:W-:Y:S02]  /*a020*/  MOV R12, 0xa040 ;  /* 0x0000a040000c7802 */ /* 0x000fe40000000f00 */
[----:B------:R-:W-:Y:S05]  /*a030*/  CALL.REL.NOINC `($__internal_189_$__cuda_sm70_shflsync_down) ;  /* 0x000003d000007944 */ /* 0x000fea0003c00000 */
        /* <DEDUP_REMOVED lines=8> */
[----:B------:R-:W-:Y:S05]  /*a0c0*/  CALL.REL.NOINC `($__internal_189_$__cuda_sm70_shflsync_down) ;  /* 0x0000034000007944 */ /* 0x000fea0003c00000 */
[----:B0-----:R-:W-:Y:S01]  /*a0d0*/  HFMA2.MMA R190, -RZ, RZ, 0, 9.5367431640625e-07 ;  /* 0x00000010ffbe7435 */ /* 0x001fe200000001ff */
[----:B-1----:R-:W-:Y:S02]  /*a0e0*/  MOV R14, R188 ;  /* 0x000000bc000e7202 */ /* 0x002fe40000000f00 */
[----:B------:R-:W-:Y:S02]  /*a0f0*/  MOV R169, R15 ;  /* 0x0000000f00a97202 */ /* 0x000fe40000000f00 */
[----:B------:R-:W-:Y:S02]  /*a100*/  MOV R188, 0x1f ;  /* 0x0000001f00bc7802 */ /* 0x000fe40000000f00 */
[----:B------:R-:W-:Y:S02]  /*a110*/  MOV R189, 0xffffffff ;  /* 0xffffffff00bd7802 */ /* 0x000fe40000000f00 */
[----:B------:R-:W-:Y:S02]  /*a120*/  MOV R12, 0xa140 ;  /* 0x0000a140000c7802 */ /* 0x000fe40000000f00 */
[----:B------:R-:W-:Y:S05]  /*a130*/  CALL.REL.NOINC `($__internal_189_$__cuda_sm70_shflsync_down) ;  /* 0x000002d000007944 */ /* 0x000fea0003c00000 */
[----:B-1----:R-:W-:Y:S01]  /*a140*/  @!P0 FFMA.FTZ R15, R23, R188, R15 ;  /* 0x000000bc170f8223 */ /* 0x002fe2000001000f */
[----:B------:R-:W-:Y:S01]  /*a150*/  HFMA2.MMA R198, -RZ, RZ, 0, 0 ;  /* 0x00000000ffc67435 */ /* 0x000fe200000001ff */
[----:B------:R-:W-:Y:S01]  /*a160*/  @!P0 FMUL.FTZ R23, R14, R23 ;  /* 0x000000170e178220 */ /* 0x000fe20000410000 */
[----:B0-----:R-:W-:-:S02]  /*a170*/  MOV R189, 0x1f ;  /* 0x0000001f00bd7802 */ /* 0x001fc40000000f00 */
[----:B------:R-:W-:Y:S02]  /*a180*/  MOV R200, 0xffffffff ;  /* 0xffffffff00c87802 */ /* 0x000fe40000000f00 */
[----:B------:R-:W-:Y:S02]  /*a190*/  MOV R191, R23 ;  /* 0x0000001700bf7202 */ /* 0x000fe40000000f00 */
[----:B------:R-:W-:Y:S02]  /*a1a0*/  MOV R12, 0xa1c0 ;  /* 0x0000a1c0000c7802 */ /* 0x000fe40000000f00 */
[----:B------:R-:W-:Y:S05]  /*a1b0*/  CALL.REL.NOINC `($__internal_190_$__cuda_sm70_shflsync_idx_p) ;  /* 0x0000029000007944 */ /* 0x000fea0003c00000 */
[----:B0-----:R-:W-:Y:S01]  /*a1c0*/  HFMA2.MMA R198, -RZ, RZ, 0, 0 ;  /* 0x00000000ffc67435 */ /* 0x001fe200000001ff */
[----:B-1----:R-:W-:Y:S02]  /*a1d0*/  MOV R14, R189 ;  /* 0x000000bd000e7202 */ /* 0x002fe40000000f00 */
[----:B------:R-:W-:Y:S02]  /*a1e0*/  MOV R191, R15 ;  /* 0x0000000f00bf7202 */ /* 0x000fe40000000f00 */
[----:B------:R-:W-:Y:S02]  /*a1f0*/  MOV R189, 0x1f ;  /* 0x0000001f00bd7802 */ /* 0x000fe40000000f00 */
[----:B------:R-:W-:-:S02]  /*a200*/  MOV R200, 0xffffffff ;  /* 0xffffffff00c87802 */ /* 0x000fc40000000f00 */
[----:B------:R-:W-:Y:S02]  /*a210*/  MOV R12, 0xa230 ;  /* 0x0000a230000c7802 */ /* 0x000fe40000000f00 */
[----:B------:R-:W-:Y:S05]  /*a220*/  CALL.REL.NOINC `($__internal_190_$__cuda_sm70_shflsync_idx_p) ;  /* 0x0000022000007944 */ /* 0x000fea0003c00000 */
[----:B------:R-:W-:Y:S01]  /*a230*/  HFMA2.MMA R190, -RZ, RZ, 0, 5.9604644775390625e-08 ;  /* 0x00000001ffbe7435 */ /* 0x000fe200000001ff */
[----:B-1----:R-:W-:Y:S02]  /*a240*/  MOV R186, R189 ;  /* 0x000000bd00ba7202 */ /* 0x002fe40000000f00 */
[----:B------:R-:W-:Y:S02]  /*a250*/  MOV R21, R14 ;  /* 0x0000000e00157202 */ /* 0x000fe40000000f00 */
[----:B------:R-:W-:Y:S02]  /*a260*/  MOV R169, R23 ;  /* 0x0000001700a97202 */ /* 0x000fe40000000f00 */
[----:B------:R-:W-:Y:S02]  /*a270*/  MOV R188, 0x1f ;  /* 0x0000001f00bc7802 */ /* 0x000fe40000000f00 */
[----:B------:R-:W-:Y:S02]  /*a280*/  MOV R189, 0xffffffff ;  /* 0xffffffff00bd7802 */ /* 0x000fe40000000f00 */
[----:B------:R-:W-:-:S02]  /*a290*/  MOV R12, 0xa2b0 ;  /* 0x0000a2b0000c7802 */ /* 0x000fc40000000f00 */
[----:B0-----:R-:W-:Y:S05]  /*a2a0*/  CALL.REL.NOINC `($__internal_189_$__cuda_sm70_shflsync_down) ;  /* 0x0000016000007944 */ /* 0x001fea0003c00000 */
[----:B0-----:R-:W-:Y:S01]  /*a2b0*/  HFMA2.MMA R190, -RZ, RZ, 0, 5.9604644775390625e-08 ;  /* 0x00000001ffbe7435 */ /* 0x001fe200000001ff */
[----:B-1----:R-:W-:-:S02]  /*a2c0*/  MOV R14, R188 ;  /* 0x000000bc000e7202 */ /* 0x002fc40000000f00 */
[----:B------:R-:W-:Y:S02]  /*a2d0*/  MOV R169, R15 ;  /* 0x0000000f00a97202 */ /* 0x000fe40000000f00 */
[----:B------:R-:W-:Y:S02]  /*a2e0*/  MOV R188, 0x1f ;  /* 0x0000001f00bc7802 */ /* 0x000fe40000000f00 */
[----:B------:R-:W-:Y:S02]  /*a2f0*/  MOV R189, 0xffffffff ;  /* 0xffffffff00bd7802 */ /* 0x000fe40000000f00 */
[----:B------:R-:W-:Y:S02]  /*a300*/  MOV R12, 0xa320 ;  /* 0x0000a320000c7802 */ /* 0x000fe40000000f00 */
[----:B------:R-:W-:Y:S05]  /*a310*/  CALL.REL.NOINC `($__internal_189_$__cuda_sm70_shflsync_down) ;  /* 0x000000f000007944 */ /* 0x000fea0003c00000 */
[----:B------:R-:W-:Y:S01]  /*a320*/  HFMA2.MMA R198, -RZ, RZ, 0, 0 ;  /* 0x00000000ffc67435 */ /* 0x000fe200000001ff */
[----:B------:R-:W-:Y:S02]  /*a330*/  MOV R23, R14 ;  /* 0x0000000e00177202 */ /* 0x000fe40000000f00 */
[----:B------:R-:W-:Y:S02]  /*a340*/  MOV R191, R16 ;  /* 0x0000001000bf7202 */ /* 0x000fe40000000f00 */
[----:B0-----:R-:W-:-:S02]  /*a350*/  MOV R189, 0x1f ;  /* 0x0000001f00bd7802 */ /* 0x001fc40000000f00 */
[----:B------:R-:W-:Y:S02]  /*a360*/  MOV R200, 0xffffffff ;  /* 0xffffffff00c87802 */ /* 0x000fe40000000f00 */
[----:B------:R-:W-:Y:S02]  /*a370*/  MOV R12, 0xa390 ;  /* 0x0000a390000c7802 */ /* 0x000fe40000000f00 */
[----:B-1----:R-:W-:Y:S05]  /*a380*/  CALL.REL.NOINC `($__internal_190_$__cuda_sm70_shflsync_idx_p) ;  /* 0x000000c000007944 */ /* 0x002fea0003c00000 */
[----:B0-----:R-:W-:Y:S01]  /*a390*/  HFMA2.MMA R198, -RZ, RZ, 0, 0 ;  /* 0x00000000ffc67435 */ /* 0x001fe200000001ff */
[----:B-1----:R-:W-:Y:S02]  /*a3a0*/  MOV R169, R189 ;  /* 0x000000bd00a97202 */ /* 0x002fe40000000f00 */
[----:B------:R-:W-:Y:S02]  /*a3b0*/  MOV R191, R17 ;  /* 0x0000001100bf7202 */ /* 0x000fe40000000f00 */
[----:B------:R-:W-:Y:S02]  /*a3c0*/  MOV R189, 0x1f ;  /* 0x0000001f00bd7802 */ /* 0x000fe40000000f00 */
[----:B------:R-:W-:Y:S02]  /*a3d0*/  MOV R200, 0xffffffff ;  /* 0xffffffff00c87802 */ /* 0x000fe40000000f00 */
[----:B------:R-:W-:-:S02]  /*a3e0*/  MOV R12, 0xa400 ;  /* 0x0000a400000c7802 */ /* 0x000fc40000000f00 */
[----:B------:R-:W-:Y:S05]  /*a3f0*/  CALL.REL.NOINC `($__internal_190_$__cuda_sm70_shflsync_idx_p) ;  /* 0x0000005000007944 */ /* 0x000fea0003c00000 */
[----:B01----:R-:W-:Y:S05]  /*a400*/  BRA `(.L_x_4782) ;  /* 0xffffbd7000007947 */ /* 0x003fea000383ffff */
        .weak           $__internal_189_$__cuda_sm70_shflsync_down
        .type           $__internal_189_$__cuda_sm70_shflsync_down,@function
        .size           $__internal_189_$__cuda_sm70_shflsync_down,($__internal_190_$__cuda_sm70_shflsync_idx_p - $__internal_189_$__cuda_sm70_shflsync_down)
$__internal_189_$__cuda_sm70_shflsync_down:
[----:B------:R-:W-:Y:S01]  /*a410*/  HFMA2.MMA R13, -RZ, RZ, 0, 0 ;  /* 0x00000000ff0d7435 */ /* 0x000fe200000001ff */
[----:B------:R-:W-:Y:S04]  /*a420*/  WARPSYNC R189 ;  /* 0x000000bd00007348 */ /* 0x000fe80003800000 */
[----:B------:R0:W1:Y:S01]  /*a430*/  SHFL.DOWN PT, R188, R169, R190, R188 ;  /* 0x080000bea9bc7389 */ /* 0x00006200000e00bc */
[----:B------:R-:W-:Y:S05]  /*a440*/  RET.REL.NODEC R12 `(_Z25selective_scan_bwd_kernelI32Selective_Scan_bwd_kernel_traitsILi64ELi16ELb1ELb1ELb1ELb1ELb1EN3c108BFloat16EfEEv12SSMParamsBwd) ;  /* 0xffff5bb00c007950 */ /* 0x000fea0003c3ffff */
        .weak           $__internal_190_$__cuda_sm70_shflsync_idx_p
        .type           $__internal_190_$__cuda_sm70_shflsync_idx_p,@function
        .size           $__internal_190_$__cuda_sm70_shflsync_idx_p,($__internal_191_$__cuda_sm70_shflsync_up - $__internal_190_$__cuda_sm70_shflsync_idx_p)
$__internal_190_$__cuda_sm70_shflsync_idx_p:
[----:B------:R-:W-:Y:S01]  /*a450*/  MOV R13, 0x0 ;  /* 0x00000000000d7802 */ /* 0x000fe20000000f00 */
[----:B------:R-:W-:Y:S04]  /*a460*/  WARPSYNC R200 ;  /* 0x000000c800007348 */ /* 0x000fe80003800000 */
[----:B------:R0:W1:Y:S01]  /*a470*/  SHFL.IDX PT, R189, R191, R198, R189 ;  /* 0x000000c6bfbd7389 */ /* 0x00006200000e00bd */
[----:B------:R-:W-:Y:S05]  /*a480*/  RET.REL.NODEC R12 `(_Z25selective_scan_bwd_kernelI32Selective_Scan_bwd_kernel_traitsILi64ELi16ELb1ELb1ELb1ELb1ELb1EN3c108BFloat16EfEEv12SSMParamsBwd) ;  /* 0xffff5b700c007950 */ /* 0x000fea0003c3ffff */
        .weak           $__internal_191_$__cuda_sm70_shflsync_up
        .type           $__internal_191_$__cuda_sm70_shflsync_up,@function
        .size           $__internal_191_$__cuda_sm70_shflsync_up,(.L_x_9003 - $__internal_191_$__cuda_sm70_shflsync_up)
$__internal_191_$__cuda_sm70_shflsync_up:
[----:B------:R-:W-:Y:S01]  /*a490*/  HFMA2.MMA R13, -RZ, RZ, 0, 0 ;  /* 0x00000000ff0d7435 */ /* 0x000fe200000001ff */
[----:B------:R-:W-:Y:S04]  /*a4a0*/  WARPSYNC R198 ;  /* 0x000000c600007348 */ /* 0x000fe80003800000 */
[----:B------:R0:W1:Y:S01]  /*a4b0*/  SHFL.UP PT, R165, R165, R168, R189 ;  /* 0x040000a8a5a57389 */ /* 0x00006200000e00bd */
[----:B------:R-:W-:Y:S05]  /*a4c0*/  RET.REL.NODEC R12 `(_Z25selective_scan_bwd_kernelI32Selective_Scan_bwd_kernel_traitsILi64ELi16ELb1ELb1ELb1ELb1ELb1EN3c108BFloat16EfEEv12SSMParamsBwd) ;  /* 0xffff5b300c007950 */ /* 0x000fea0003c3ffff */
.L_x_4783:
        /* <DEDUP_REMOVED lines=11> */
.L_x_9003:


//--------------------- .text._Z25selective_scan_bwd_kernelI32Selective_Scan_bwd_kernel_traitsILi32ELi16ELb0ELb0ELb0ELb0ELb0EN3c108BFloat16EfEEv12SSMParamsBwd --------------------------
	.section	.text._Z25selective_scan_bwd_kernelI32Selective_Scan_bwd_kernel_traitsILi32ELi16ELb0ELb0ELb0ELb0ELb0EN3c108BFloat16EfEEv12SSMParamsBwd,"ax",@progbits
	.sectioninfo	@"SHI_REGISTERS=230"
	.align	128
        .global         _Z25selective_scan_bwd_kernelI32Selective_Scan_bwd_kernel_traitsILi32ELi16ELb0ELb0ELb0ELb0ELb0EN3c108BFloat16EfEEv12SSMParamsBwd
        .type           _Z25selective_scan_bwd_kernelI32Selective_Scan_bwd_kernel_traitsILi32ELi16ELb0ELb0ELb0ELb0ELb0EN3c108BFloat16EfEEv12SSMParamsBwd,@function
        .size           _Z25selective_scan_bwd_kernelI32Selective_Scan_bwd_kernel_traitsILi32ELi16ELb0ELb0ELb0ELb0ELb0EN3c108BFloat16EfEEv12SSMParamsBwd,(.L_x_9068 - _Z25selective_scan_bwd_kernelI32Selective_Scan_bwd_kernel_traitsILi32ELi16ELb0ELb0ELb0ELb0ELb0EN3c108BFloat16EfEEv12SSMParamsBwd)
        .other          _Z25selective_scan_bwd_kernelI32Selective_Scan_bwd_kernel_traitsILi32ELi16ELb0ELb0ELb0ELb0ELb0EN3c108BFloat16EfEEv12SSMParamsBwd,@"STO_CUDA_ENTRY STV_DEFAULT"
_Z25selective_scan_bwd_kernelI32Selective_Scan_bwd_kernel_traitsILi32ELi16ELb0ELb0ELb0ELb0ELb0EN3c108BFloat16EfEEv12SSMParamsBwd:
.text._Z25selective_scan_bwd_kernelI32Selective_Scan_bwd_kernel_traitsILi32ELi16ELb0ELb0ELb0ELb0ELb0EN3c108BFloat16EfEEv12SSMParamsBwd:
[----:B------:R-:W-:Y:S02]  /*0000*/  MOV R1, c[0x0][0x28] ;  /* 0x00000a0000017a02 */ /* 0x000fe40000000f00 */
[----:B------:R-:W0:Y:S01]  /*0010*/  S2R R28, SR_CTAID.Y ;  /* 0x00000000001c7919 */ /* 0x000e220000002600 */
[----:B------:R-:W-:Y:S01]  /*0020*/  ISETP.NE.U32.AND P0, PT, RZ, c[0x0][0x238], PT ;  /* 0x00008e00ff007a0c */ /* 0x000fe20003f05070 */
[----:B------:R-:W-:Y:S01]  /*0030*/  HFMA2.MMA R30, -RZ, RZ, 0, 0 ;  /* 0x00000000ff1e7435 */ /* 0x000fe200000001ff */
[----:B------:R-:W-:Y:S01]  /*0040*/  ISETP.NE.U32.AND P1, PT, RZ, c[0x0][0x250], PT ;  /* 0x00009400ff007a0c */ /* 0x000fe20003f25070 */
[----:B------:R-:W1:Y:S01]  /*0050*/  S2R R33, SR_CTAID.X ;  /* 0x0000000000217919 */ /* 0x000e620000002500 */
[----:B------:R-:W-:Y:S01]  /*0060*/  ISETP.NE.AND.EX P0, PT, RZ, c[0x0][0x23c], PT, P0 ;  /* 0x00008f00ff007a0c */ /* 0x000fe20003f05300 */
[----:B------:R-:W-:Y:S01]  /*0070*/  ULDC.64 UR6, c[0x0][0x118] ;  /* 0x0000460000067ab9 */ /* 0x000fe20000000a00 */
[----:B------:R-:W-:Y:S01]  /*0080*/  ISETP.NE.AND.EX P1, PT, RZ, c[0x0][0x254], PT, P1 ;  /* 0x00009500ff007a0c */ /* 0x000fe20003f25310 */
[----:B------:R-:W-:Y:S01]  /*0090*/  IMAD.MOV.U32 R32, RZ, RZ, RZ ;  /* 0x000000ffff207224 */ /* 0x000fe200078e00ff */
[----:B0-----:R-:W-:-:S09]  /*00a0*/  SHF.R.S32.HI R31, RZ, 0x1f, R28 ;  /* 0x0000001fff1f7819 */ /* 0x001fd2000001141c */
[C---:B------:R-:W-:Y:S02]  /*00b0*/  @P0 LEA R8, P2, R28.reuse, c[0x0][0x238], 0x2 ;  /* 0x00008e001c080a11 */ /* 0x040fe400078410ff */
[----:B-1----:R-:W-:Y:S02]  /*00c0*/  SHF.R.S32.HI R34, RZ, 0x1f, R33 ;  /* 0x0000001fff227819 */ /* 0x002fe40000011421 */
[C-C-:B------:R-:W-:Y:S02]  /*00d0*/  @P0 LEA.HI.X R9, R28.reuse, c[0x0][0x23c], R31.reuse, 0x2, P2 ;  /* 0x00008f001c090a11 */ /* 0x140fe400010f141f */
[----:B------:R-:W-:Y:S01]  /*00e0*/  @P1 LEA R10, P3, R28, c[0x0][0x250], 0x2 ;  /* 0x000094001c0a1a11 */ /* 0x000fe200078610ff */
[C---:B------:R-:W-:Y:S02]  /*00f0*/  IMAD R0, R34.reuse, c[0x0][0x1d0], RZ ;  /* 0x0000740022007a24 */ /* 0x040fe400078e02ff */
[----:B------:R-:W-:Y:S01]  /*0100*/  IMAD R12, R34, c[0x0][0x1e0], RZ ;  /* 0x00007800220c7a24 */ /* 0x000fe200078e02ff */
[----:B------:R-:W-:Y:S01]  /*0110*/  @P1 LEA.HI.X R11, R28, c[0x0][0x254], R31, 0x2, P3 ;  /* 0x000095001c0b1a11 */ /* 0x000fe200018f141f */
[----:B------:R0:W5:Y:S01]  /*0120*/  @P0 LDG.E R30, [R8.64] ;  /* 0x00000006081e0981 */ /* 0x000162000c1e1900 */
[----:B------:R-:W-:-:S03]  /*0130*/  IMAD.WIDE.U32 R2, R33, c[0x0][0x1d0], RZ ;  /* 0x0000740021027a25 */ /* 0x000fc600078e00ff */
[----:B------:R1:W5:Y:S01]  /*0140*/  @P1 LDG.E R32, [R10.64] ;  /* 0x000000060a201981 */ /* 0x000362000c1e1900 */
[C---:B------:R-:W-:Y:S01]  /*0150*/  IMAD R13, R33.reuse, c[0x0][0x1d4], R0 ;  /* 0x00007500210d7a24 */ /* 0x040fe200078e0200 */
[----:B------:R-:W-:Y:S01]  /*0160*/  ISETP.NE.U32.AND P0, PT, RZ, c[0x0][0x260], PT ;  /* 0x00009800ff007a0c */ /* 0x000fe20003f05070 */
[C---:B------:R-:W-:Y:S01]  /*0170*/  IMAD.WIDE.U32 R4, R33.reuse, c[0x0][0x1e0], RZ ;  /* 0x0000780021047a25 */ /* 0x040fe200078e00ff */
[----:B------:R-:W-:Y:S01]  /*0180*/  CS2R R36, SRZ ;  /* 0x0000000000247805 */ /* 0x000fe2000001ff00 */
[----:B0-----:R-:W-:Y:S02]  /*0190*/  MOV R8, c[0x0][0x174] ;  /* 0x00005d0000087a02 */ /* 0x001fe40000000f00 */
[----:B------:R-:W-:Y:S01]  /*01a0*/  IMAD R9, R33, c[0x0][0x1e4], R12 ;  /* 0x0000790021097a24 */ /* 0x000fe200078e020c */
[----:B------:R-:W-:Y:S01]  /*01b0*/  IADD3 R3, R3, R13, RZ ;  /* 0x0000000d03037210 */ /* 0x000fe20007ffe0ff */
[----:B------:R-:W-:Y:S01]  /*01c0*/  IMAD R14, R34, c[0x0][0x278], RZ ;  /* 0x00009e00220e7a24 */ /* 0x000fe200078e02ff */
[----:B------:R-:W-:Y:S01]  /*01d0*/  SHF.L.U32 R35, R8, 0x9, RZ ;  /* 0x0000000908237819 */ /* 0x000fe200000006ff */
[----:B------:R-:W-:Y:S01]  /*01e0*/  IMAD.WIDE.U32 R6, R33, c[0x0][0x278], RZ ;  /* 0x00009e0021067a25 */ /* 0x000fe200078e00ff */
[----:B------:R-:W-:-:S02]  /*01f0*/  IADD3 R5, R5, R9, RZ ;  /* 0x0000000905057210 */ /* 0x000fc40007ffe0ff */
[----:B------:R-:W-:Y:S01]  /*0200*/  IADD3 R9, R35, -0x200, RZ ;  /* 0xfffffe0023097810 */ /* 0x000fe20007ffe0ff */
[----:B-1----:R-:W-:Y:S01]  /*0210*/  IMAD R11, R33, c[0x0][0x27c], R14 ;  /* 0x00009f00210b7a24 */ /* 0x002fe200078e020e */
[----:B------:R-:W-:Y:S01]  /*0220*/  ISETP.NE.AND.EX P0, PT, RZ, c[0x0][0x264], PT, P0 ;  /* 0x00009900ff007a0c */ /* 0x000fe20003f05300 */
[----:B------:R-:W-:Y:S01]  /*0230*/  IMAD R13, R31, c[0x0][0x1e8], RZ ;  /* 0x00007a001f0d7a24 */ /* 0x000fe200078e02ff */
[----:B------:R-:W-:Y:S01]  /*0240*/  ISETP.GE.AND P3, PT, R8, 0x1, PT ;  /* 0x000000010800780c */ /* 0x000fe20003f66270 */
[----:B------:R-:W-:Y:S02]  /*0250*/  IMAD.IADD R7, R7, 0x1, R11 ;  /* 0x0000000107077824 */ /* 0x000fe400078e020b */
[----:B------:R-:W-:Y:S02]  /*0260*/  IMAD R11, R31, c[0x0][0x1d8], RZ ;  /* 0x000076001f0b7a24 */ /* 0x000fe400078e02ff */
[----:B------:R-:W-:-:S04]  /*0270*/  IMAD.WIDE.U32 R2, R28, c[0x0][0x1d8], R2 ;  /* 0x000076001c027a25 */ /* 0x000fc800078e0002 */
[----:B------:R-:W-:Y:S01]  /*0280*/  IMAD.WIDE.U32 R4, R28, c[0x0][0x1e8], R4 ;  /* 0x00007a001c047a25 */ /* 0x000fe200078e0004 */
[----:B------:R-:W-:-:S03]  /*0290*/  IADD3 R41, P1, R9, R2, RZ ;  /* 0x0000000209297210 */ /* 0x000fc60007f3e0ff */
        /* <DEDUP_REMOVED lines=10> */
[----:B------:R-:W-:Y:S01]  /*0340*/  ISETP.NE.U32.AND P2, PT, RZ, c[0x0][0x348], PT ;  /* 0x0000d200ff007a0c */ /* 0x000fe20003f45070 */
[----:B------:R-:W-:Y:S01]  /*0350*/  @P0 IMAD R0, R33, c[0x0][0x164], R28 ;  /* 0x0000590021000a24 */ /* 0x000fe200078e021c */
[----:B------:R-:W-:-:S02]  /*0360*/  ISETP.NE.AND.EX P1, PT, RZ, c[0x0][0x32c], PT, P1 ;  /* 0x0000cb00ff007a0c */ /* 0x000fc40003f25310 */
[----:B------:R-:W-:Y:S01]  /*0370*/  ISETP.NE.AND.EX P2, PT, RZ, c[0x0][0x34c], PT, P2 ;  /* 0x0000d300ff007a0c */ /* 0x000fe20003f45320 */
[----:B------:R-:W-:Y:S01]  /*0380*/  @P0 IMAD R0, R0, c[0x0][0x174], RZ ;  /* 0x00005d0000000a24 */ /* 0x000fe200078e02ff */
[----:B------:R-:W-:Y:S02]  /*0390*/  IADD3 R9, P4, R9, R6, RZ ;  /* 0x0000000609097210 */ /* 0x000fe40007f9e0ff */
[----:B------:R-:W-:Y:S01]  /*03a0*/  LEA R42, P5, R43, c[0x0][0x248], 0x1 ;  /* 0x000092002b2a7a11 */ /* 0x000fe200078a08ff */
[----:B------:R-:W-:Y:S01]  /*03b0*/  @P0 IMAD R0, R0, c[0x0][0x16c], RZ ;  /* 0x00005b0000000a24 */ /* 0x000fe200078e02ff */
[----:B------:R-:W-:Y:S01]  /*03c0*/  IADD3.X R6, R11, R7, R15, P4, !PT ;  /* 0x000000070b067210 */ /* 0x000fe200027fe40f */
[----:B------:R-:W-:Y:S01]  /*03d0*/  @P0 IMAD.MOV.U32 R7, RZ, RZ, 0x8 ;  /* 0x00000008ff070424 */ /* 0x000fe200078e00ff */
[----:B------:R-:W-:Y:S02]  /*03e0*/  LEA R40, P4, R41, c[0x0][0x240], 0x1 ;  /* 0x0000900029287a11 */ /* 0x000fe400078808ff */
[----:B------:R-:W-:-:S02]  /*03f0*/  LEA.HI.X R43, R43, c[0x0][0x24c], R4, 0x1, P5 ;  /* 0x000093002b2b7a11 */ /* 0x000fc400028f0c04 */
[----:B------:R-:W-:Y:S01]  /*0400*/  LEA.HI.X R41, R41, c[0x0][0x244], R2, 0x1, P4 ;  /* 0x0000910029297a11 */ /* 0x000fe200020f0c02 */
[----:B------:R-:W-:Y:S01]  /*0410*/  CS2R R4, SRZ ;  /* 0x0000000000047805 */ /* 0x000fe2000001ff00 */
[----:B------:R-:W-:Y:S01]  /*0420*/  CS2R R2, SRZ ;  /* 0x0000000000027805 */ /* 0x000fe2000001ff00 */
[C---:B------:R-:W-:Y:S02]  /*0430*/  LEA R44, P6, R9.reuse, c[0x0][0x308], 0x1 ;  /* 0x0000c200092c7a11 */ /* 0x040fe400078c08ff */
[C---:B------:R-:W-:Y:S02]  /*0440*/  @P1 LEA R4, P4, R28.reuse, c[0x0][0x328], 0x2 ;  /* 0x0000ca001c041a11 */ /* 0x040fe400078810ff */
[----:B------:R-:W-:Y:S02]  /*0450*/  @P2 LEA R2, P5, R28, c[0x0][0x348], 0x2 ;  /* 0x0000d2001c022a11 */ /* 0x000fe400078a10ff */
[----:B------:R-:W-:Y:S01]  /*0460*/  LEA.HI.X R45, R9, c[0x0][0x30c], R6, 0x1, P6 ;  /* 0x0000c300092d7a11 */ /* 0x000fe200030f0c06 */
[----:B------:R-:W-:Y:S01]  /*0470*/  @P0 IMAD.WIDE R6, R0, R7, c[0x0][0x260] ;  /* 0x0000980000060625 */ /* 0x000fe200078e0207 */
[C-C-:B------:R-:W-:Y:S01]  /*0480*/  @P1 LEA.HI.X R5, R28.reuse, c[0x0][0x32c], R31.reuse, 0x2, P4 ;  /* 0x0000cb001c051a11 */ /* 0x140fe200020f141f */
[----:B------:R-:W-:Y:S01]  /*0490*/  @!P0 CS2R R6, SRZ ;  /* 0x0000000000068805 */ /* 0x000fe2000001ff00 */
[----:B------:R-:W-:Y:S01]  /*04a0*/  @P2 LEA.HI.X R3, R28, c[0x0][0x34c], R31, 0x2, P5 ;  /* 0x0000d3001c032a11 */ /* 0x000fe200028f141f */
[----:B------:R-:W-:Y:S05]  /*04b0*/  @!P3 BRA `(.L_x_4784) ;  /* 0x00004c500000b947 */ /* 0x000fea0003800000 */
[----:B------:R-:W0:Y:S01]  /*04c0*/  S2R R38, SR_TID.X ;  /* 0x0000000000267919 */ /* 0x000e220000002100 */
[----:B------:R-:W-:Y:S01]  /*04d0*/  CS2R R36, SRZ ;  /* 0x0000000000247805 */ /* 0x000fe2000001ff00 */
[----:B------:R-:W-:-:S02]  /*04e0*/  MOV R46, RZ ;  /* 0x000000ff002e7202 */ /* 0x000fc40000000f00 */
[----:B------:R-:W1:Y:S01]  /*04f0*/  S2R R39, SR_LANEID ;  /* 0x0000000000277919 */ /* 0x000e620000000000 */
[----:B0-----:R-:W-:-:S04]  /*0500*/  SHF.L.U32 R47, R38, 0x4, RZ ;  /* 0x00000004262f7819 */ /* 0x001fc800000006ff */
[----:B-1----:R-:W-:Y:S02]  /*0510*/  LOP3.LUT R47, R47, 0xfffffe00, RZ, 0xc0, !PT ;  /* 0xfffffe002f2f7812 */ /* 0x002fe400078ec0ff */
.L_x_4795:
[----:B------:R-:W-:Y:S01]  /*0520*/  IADD3 R48, -R46, c[0x0][0x174], RZ ;  /* 0x00005d002e307a10 */ /* 0x000fe20007ffe1ff */
[----:B------:R-:W-:Y:S01]  /*0530*/  BAR.SYNC.DEFER_BLOCKING 0x0 ;  /* 0x0000000000007b1d */ /* 0x000fe20000010000 */
[----:B------:R-:W-:Y:S02]  /*0540*/  LOP3.LUT R50, R47, 0x1f, R38, 0xf8, !PT ;  /* 0x0000001f2f327812 */ /* 0x000fe400078ef826 */
[----:B0-----:R-:W-:Y:S02]  /*0550*/  LEA R49, R48, 0xfffffe00, 0x9 ;  /* 0xfffffe0030317811 */ /* 0x001fe400078e48ff */
[----:B------:R-:W-:Y:S01]  /*0560*/  PRMT R0, RZ, 0x7610, R0 ;  /* 0x00007610ff007816 */ /* 0x000fe20000000000 */
[C---:B------:R-:W-:Y:S01]  /*0570*/  IMAD.WIDE R8, R50.reuse, 0x2, R40 ;  /* 0x0000000232087825 */ /* 0x040fe200078e0228 */
[----:B------:R-:W-:Y:S02]  /*0580*/  IADD3 R94, -R49, c[0x0][0x168], RZ ;  /* 0x00005a00315e7a10 */ /* 0x000fe40007ffe1ff */
[----:B------:R-:W-:-:S02]  /*0590*/  LOP3.LUT R24, R50, 0x20, RZ, 0xfc, !PT ;  /* 0x0000002032187812 */ /* 0x000fc400078efcff */
[CC--:B------:R-:W-:Y:S02]  /*05a0*/  ISETP.GE.AND P0, PT, R50.reuse, R94.reuse, PT ;  /* 0x0000005e3200720c */ /* 0x0c0fe40003f06270 */
[C---:B------:R-:W-:Y:S02]  /*05b0*/  LOP3.LUT R26, R50.reuse, 0x40, RZ, 0xfc, !PT ;  /* 0x00000040321a7812 */ /* 0x040fe400078efcff */
[C---:B------:R-:W-:Y:S02]  /*05c0*/  LOP3.LUT R27, R50.reuse, 0x60, RZ, 0xfc, !PT ;  /* 0x00000060321b7812 */ /* 0x040fe400078efcff */
[C---:B------:R-:W-:Y:S02]  /*05d0*/  LOP3.LUT R29, R50.reuse, 0x80, RZ, 0xfc, !PT ;  /* 0x00000080321d7812 */ /* 0x040fe400078efcff */
[----:B------:R-:W-:Y:S02]  /*05e0*/  LOP3.LUT R83, R50, 0xa0, RZ, 0xfc, !PT ;  /* 0x000000a032537812 */ /* 0x000fe400078efcff */
[----:B------:R-:W-:-:S03]  /*05f0*/  ISETP.GE.AND P1, PT, R26, R94, PT ;  /* 0x0000005e1a00720c */ /* 0x000fc60003f26270 */
[----:B------:R0:W2:Y:S01]  /*0600*/  @!P0 LDG.E.U16 R0, [R8.64] ;  /* 0x0000000608008981 */ /* 0x0000a2000c1e1500 */
        /* <DEDUP_REMOVED lines=8> */
[----:B------:R0:W3:Y:S01]  /*0690*/  @!P0 LDG.E.U16 R11, [R8.64+0x40] ;  /* 0x00004006080b8981 */ /* 0x0000e2000c1e1500 */
[C---:B------:R-:W-:Y:S02]  /*06a0*/  LOP3.LUT R84, R50.reuse, 0xc0, RZ, 0xfc, !PT ;  /* 0x000000c032547812 */ /* 0x040fe400078efcff */
[----:B------:R-:W-:Y:S01]  /*06b0*/  PRMT R15, RZ, 0x7610, R15 ;  /* 0x00007610ff0f7816 */ /* 0x000fe2000000000f */
[----:B------:R0:W4:Y:S01]  /*06c0*/  @!P1 LDG.E.U16 R10, [R8.64+0x80] ;  /* 0x00008006080a9981 */ /* 0x000122000c1e1500 */
[C---:B------:R-:W-:Y:S02]  /*06d0*/  LOP3.LUT R85, R50.reuse, 0xe0, RZ, 0xfc, !PT ;  /* 0x000000e032557812 */ /* 0x040fe400078efcff */
[C---:B------:R-:W-:Y:S01]  /*06e0*/  LOP3.LUT R86, R50.reuse, 0x100, RZ, 0xfc, !PT ;  /* 0x0000010032567812 */ /* 0x040fe200078efcff */
[----:B------:R0:W4:Y:S01]  /*06f0*/  @!P2 LDG.E.U16 R13, [R8.64+0xc0] ;  /* 0x0000c006080da981 */ /* 0x000122000c1e1500 */
[----:B------:R-:W-:-:S02]  /*0700*/  LOP3.LUT R87, R50, 0x120, RZ, 0xfc, !PT ;  /* 0x0000012032577812 */ /* 0x000fc400078efcff */
[----:B------:R-:W-:Y:S01]  /*0710*/  LOP3.LUT R88, R50, 0x140, RZ, 0xfc, !PT ;  /* 0x0000014032587812 */ /* 0x000fe200078efcff */
[----:B------:R0:W4:Y:S01]  /*0720*/  @!P3 LDG.E.U16 R12, [R8.64+0x100] ;  /* 0x00010006080cb981 */ /* 0x000122000c1e1500 */
[-C--:B------:R-:W-:Y:S02]  /*0730*/  ISETP.GE.AND P0, PT, R84, R94.reuse, PT ;  /* 0x0000005e5400720c */ /* 0x080fe40003f06270 */
[-C--:B------:R-:W-:Y:S01]  /*0740*/  ISETP.GE.AND P1, PT, R85, R94.reuse, PT ;  /* 0x0000005e5500720c */ /* 0x080fe20003f26270 */
[----:B------:R0:W4:Y:S01]  /*0750*/  @!P4 LDG.E.U16 R15, [R8.64+0x140] ;  /* 0x00014006080fc981 */ /* 0x000122000c1e1500 */
        /* <DEDUP_REMOVED lines=14> */
[C---:B------:R-:W-:Y:S02]  /*0840*/  LOP3.LUT R92, R50.reuse, 0x1c0, RZ, 0xfc, !PT ;  /* 0x000001c0325c7812 */ /* 0x040fe400078efcff */
[-C--:B------:R-:W-:Y:S01]  /*0850*/  ISETP.GE.AND P0, PT, R89, R94.reuse, PT ;  /* 0x0000005e5900720c */ /* 0x080fe20003f06270 */
[----:B------:R0:W4:Y:S01]  /*0860*/  @!P3 LDG.E.U16 R19, [R8.64+0x240] ;  /* 0x000240060813b981 */ /* 0x000122000c1e1500 */
[----:B------:R-:W-:Y:S02]  /*0870*/  LOP3.LUT R93, R50, 0x1e0, RZ, 0xfc, !PT ;  /* 0x000001e0325d7812 */ /* 0x000fe400078efcff */
[-C--:B------:R-:W-:Y:S01]  /*0880*/  ISETP.GE.AND P1, PT, R90, R94.reuse, PT ;  /* 0x0000005e5a00720c */ /* 0x080fe20003f26270 */
[----:B------:R0:W4:Y:S01]  /*0890*/  @!P4 LDG.E.U16 R18, [R8.64+0x280] ;  /* 0x000280060812c981 */ /* 0x000122000c1e1500 */
        /* <DEDUP_REMOVED lines=13> */
[----:B------:R-:W-:-:S05]  /*0970*/  LEA.HI.SX32 R51, R39, R39, 0x1b ;  /* 0x0000002727337211 */ /* 0x000fca00078fdaff */
[----:B------:R-:W-:Y:S01]  /*0980*/  IMAD.SHL.U32 R51, R51, 0x2, RZ ;  /* 0x0000000233337824 */ /* 0x000fe200078e00ff */
[C---:B------:R-:W-:Y:S02]  /*0990*/  IADD3 R52, R39.reuse, 0x20, RZ ;  /* 0x0000002027347810 */ /* 0x040fe40007ffe0ff */
[C---:B------:R-:W-:Y:S02]  /*09a0*/  IADD3 R54, R39.reuse, 0x40, RZ ;  /* 0x0000004027367810 */ /* 0x040fe40007ffe0ff */
[C---:B------:R-:W-:Y:S02]  /*09b0*/  IADD3 R56, R39.reuse, 0x60, RZ ;  /* 0x0000006027387810 */ /* 0x040fe40007ffe0ff */
[----:B------:R-:W-:Y:S02]  /*09c0*/  IADD3 R58, R39, 0x80, RZ ;  /* 0x00000080273a7810 */ /* 0x000fe40007ffe0ff */
[-C--:B------:R-:W-:Y:S02]  /*09d0*/  LEA.HI.SX32 R52, R52, R39.reuse, 0x1b ;  /* 0x0000002734347211 */ /* 0x080fe400078fdaff */
[----:B------:R-:W-:-:S02]  /*09e0*/  LEA.HI.SX32 R53, R54, R39, 0x1b ;  /* 0x0000002736357211 */ /* 0x000fc400078fdaff */
[C---:B0-----:R-:W-:Y:S02]  /*09f0*/  IADD3 R8, R39.reuse, 0xe0, RZ ;  /* 0x000000e027087810 */ /* 0x041fe40007ffe0ff */
[-C--:B------:R-:W-:Y:S02]  /*0a00*/  LEA.HI.SX32 R54, R56, R39.reuse, 0x1b ;  /* 0x0000002738367211 */ /* 0x080fe400078fdaff */
[----:B------:R-:W-:Y:S02]  /*0a10*/  LEA.HI.SX32 R55, R58, R39, 0x1b ;  /* 0x000000273a377211 */ /* 0x000fe400078fdaff */
[C---:B------:R-:W-:Y:S02]  /*0a20*/  IADD3 R60, R39.reuse, 0xa0, RZ ;  /* 0x000000a0273c7810 */ /* 0x040fe40007ffe0ff */
[----:B------:R-:W-:Y:S02]  /*0a30*/  SHF.L.U32 R52, R52, 0x1, RZ ;  /* 0x0000000134347819 */ /* 0x000fe400000006ff */
[----:B------:R-:W-:-:S02]  /*0a40*/  IADD3 R58, R39, 0x100, RZ ;  /* 0x00000100273a7810 */ /* 0x000fc40007ffe0ff */
[----:B------:R-:W-:Y:S02]  /*0a50*/  SHF.L.U32 R53, R53, 0x1, RZ ;  /* 0x0000000135357819 */ /* 0x000fe400000006ff */
[-C--:B------:R-:W-:Y:S01]  /*0a60*/  LEA.HI.SX32 R8, R8, R39.reuse, 0x1b ;  /* 0x0000002708087211 */ /* 0x080fe200078fdaff */
[----:B------:R-:W-:Y:S01]  /*0a70*/  IMAD.SHL.U32 R55, R55, 0x2, RZ ;  /* 0x0000000237377824 */ /* 0x000fe200078e00ff */
[----:B------:R-:W-:Y:S02]  /*0a80*/  SHF.L.U32 R54, R54, 0x1, RZ ;  /* 0x0000000136367819 */ /* 0x000fe400000006ff */
[-C--:B------:R-:W-:Y:S02]  /*0a90*/  LEA.HI.SX32 R56, R60, R39.reuse, 0x1b ;  /* 0x000000273c387211 */ /* 0x080fe400078fdaff */
[----:B------:R-:W-:Y:S02]  /*0aa0*/  IADD3 R60, R39, 0x120, RZ ;  /* 0x00000120273c7810 */ /* 0x000fe40007ffe0ff */
[----:B------:R-:W-:-:S02]  /*0ab0*/  LEA.HI.SX32 R59, R58, R39, 0x1b ;  /* 0x000000273a3b7211 */ /* 0x000fc400078fdaff */
[C---:B------:R-:W-:Y:S02]  /*0ac0*/  IADD3 R62, R39.reuse, 0x140, RZ ;  /* 0x00000140273e7810 */ /* 0x040fe40007ffe0ff */
[----:B------:R-:W-:Y:S02]  /*0ad0*/  SHF.L.U32 R58, R8, 0x1, RZ ;  /* 0x00000001083a7819 */ /* 0x000fe400000006ff */
[----:B------:R-:W-:Y:S02]  /*0ae0*/  IADD3 R8, R39, 0x180, RZ ;  /* 0x0000018027087810 */ /* 0x000fe40007ffe0ff */
[----:B------:R-:W-:Y:S02]  /*0af0*/  SHF.L.U32 R56, R56, 0x1, RZ ;  /* 0x0000000138387819 */ /* 0x000fe400000006ff */
[-C--:B------:R-:W-:Y:S02]  /*0b00*/  LEA.HI.SX32 R60, R60, R39.reuse, 0x1b ;  /* 0x000000273c3c7211 */ /* 0x080fe400078fdaff */
[----:B------:R-:W-:Y:S01]  /*0b10*/  LEA.HI.SX32 R61, R62, R39, 0x1b ;  /* 0x000000273e3d7211 */ /* 0x000fe200078fdaff */
[----:B------:R-:W-:Y:S01]  /*0b20*/  IMAD.SHL.U32 R59, R59, 0x2, RZ ;  /* 0x000000023b3b7824 */ /* 0x000fe200078e00ff */
[----:B------:R-:W-:-:S02]  /*0b30*/  IADD3 R64, R39, 0x1e0, RZ ;  /* 0x000001e027407810 */ /* 0x000fc40007ffe0ff */
[-C--:B------:R-:W-:Y:S02]  /*0b40*/  LEA.HI.SX32 R8, R8, R39.reuse, 0x1b ;  /* 0x0000002708087211 */ /* 0x080fe400078fdaff */
[----:B------:R-:W-:Y:S02]  /*0b50*/  SHF.L.U32 R60, R60, 0x1, RZ ;  /* 0x000000013c3c7819 */ /* 0x000fe400000006ff */
[----:B------:R-:W-:Y:S01]  /*0b60*/  SHF.L.U32 R61, R61, 0x1, RZ ;  /* 0x000000013d3d7819 */ /* 0x000fe200000006ff */
[----:B------:R-:W-:Y:S01]  /*0b70*/  IMAD.SHL.U32 R63, R8, 0x2, RZ ;  /* 0x00000002083f7824 */ /* 0x000fe200078e00ff */
[----:B------:R-:W-:-:S04]  /*0b80*/  LEA.HI.SX32 R66, R64, R39, 0x1b ;  /* 0x0000002740427211 */ /* 0x000fc800078fdaff */
[----:B------:R-:W-:Y:S02]  /*0b90*/  SHF.L.U32 R66, R66, 0x1, RZ ;  /* 0x0000000142427819 */ /* 0x000fe400000006ff */
[-C--:B------:R-:W-:Y:S02]  /*0ba0*/  ISETP.GE.AND P2, PT, R50, R94.reuse, PT ;  /* 0x0000005e3200720c */ /* 0x080fe40003f46270 */
[-C--:B------:R-:W-:Y:S01]  /*0bb0*/  ISETP.GE.AND P1, PT, R24, R94.reuse, PT ;  /* 0x0000005e1800720c */ /* 0x080fe20003f26270 */
[----:B------:R-:W-:Y:S01]  /*0bc0*/  IMAD.WIDE R8, R50, 0x2, R42 ;  /* 0x0000000232087825 */ /* 0x000fe200078e022a */
[-C--:B------:R-:W-:Y:S02]  /*0bd0*/  ISETP.GE.AND P0, PT, R26, R94.reuse, PT ;  /* 0x0000005e1a00720c */ /* 0x080fe40003f06270 */
[-C--:B------:R-:W-:Y:S02]  /*0be0*/  ISETP.GE.AND P4, PT, R27, R94.reuse, PT ;  /* 0x0000005e1b00720c */ /* 0x080fe40003f86270 */
[----:B------:R-:W-:-:S02]  /*0bf0*/  ISETP.GE.AND P6, PT, R29, R94, PT ;  /* 0x0000005e1d00720c */ /* 0x000fc40003fc6270 */
[-C--:B------:R-:W-:Y:S02]  /*0c00*/  ISETP.GE.AND P5, PT, R83, R94.reuse, PT ;  /* 0x0000005e5300720c */ /* 0x080fe40003fa6270 */
[----:B------:R-:W-:Y:S01]  /*0c10*/  ISETP.GE.AND P3, PT, R84, R94, PT ;  /* 0x0000005e5400720c */ /* 0x000fe20003f66270 */
[----:B--2---:R0:W-:Y:S02]  /*0c20*/  STS.U16 [R51], R0 ;  /* 0x0000000033007388 */ /* 0x0041e40000000400 */
[----:B0-----:R-:W-:-:S04]  /*0c30*/  IADD3 R0, R39, 0xc0, RZ ;  /* 0x000000c027007810 */ /* 0x001fc80007ffe0ff */
[----:B------:R-:W-:-:S04]  /*0c40*/  LEA.HI.SX32 R0, R0, R39, 0x1b ;  /* 0x0000002700007211 */ /* 0x000fc800078fdaff */
[----:B------:R-:W-:Y:S02]  /*0c50*/  SHF.L.U32 R57, R0, 0x1, RZ ;  /* 0x0000000100397819 */ /* 0x000fe400000006ff */
[----:B------:R-:W-:Y:S01]  /*0c60*/  IADD3 R0, R39, 0x160, RZ ;  /* 0x0000016027007810 */ /* 0x000fe20007ffe0ff */
[----:B---3--:R-:W-:Y:S03]  /*0c70*/  STS.U16 [R52+0x40], R11 ;  /* 0x0000400b34007388 */ /* 0x008fe60000000400 */
[----:B------:R-:W-:Y:S01]  /*0c80*/  LEA.HI.SX32 R0, R0, R39, 0x1b ;  /* 0x0000002700007211 */ /* 0x000fe200078fdaff */
[----:B----4-:R0:W-:Y:S04]  /*0c90*/  STS.U16 [R53+0x80], R10 ;  /* 0x0000800a35007388 */ /* 0x0101e80000000400 */
[----:B------:R-:W-:Y:S01]  /*0ca0*/  STS.U16 [R54+0xc0], R13 ;  /* 0x0000c00d36007388 */ /* 0x000fe20000000400 */
[----:B------:R-:W-:-:S03]  /*0cb0*/  SHF.L.U32 R62, R0, 0x1, RZ ;  /* 0x00000001003e7819 */ /* 0x000fc600000006ff */
[----:B------:R1:W-:Y:S01]  /*0cc0*/  STS.U16 [R55+0x100], R12 ;  /* 0x0001000c37007388 */ /* 0x0003e20000000400 */
[C---:B0-----:R-:W-:Y:S01]  /*0cd0*/  IADD3 R10, R39.reuse, 0x1a0, RZ ;  /* 0x000001a0270a7810 */ /* 0x041fe20007ffe0ff */
[C---:B------:R-:W-:Y:S02]  /*0ce0*/  IMAD.SHL.U32 R0, R39.reuse, 0x10, RZ ;  /* 0x0000001027007824 */ /* 0x040fe400078e00ff */
[----:B------:R-:W-:Y:S01]  /*0cf0*/  STS.U16 [R56+0x140], R15 ;  /* 0x0001400f38007388 */ /* 0x000fe20000000400 */
[-C--:B------:R-:W-:Y:S02]  /*0d00*/  LEA.HI.SX32 R10, R10, R39.reuse, 0x1b ;  /* 0x000000270a0a7211 */ /* 0x080fe400078fdaff */
[----:B-1----:R-:W-:Y:S01]  /*0d10*/  IADD3 R12, R39, 0x1c0, RZ ;  /* 0x000001c0270c7810 */ /* 0x002fe20007ffe0ff */
[----:B------:R0:W-:Y:S03]  /*0d20*/  STS.U16 [R57+0x180], R14 ;  /* 0x0001800e39007388 */ /* 0x0001e60000000400 */
[----:B------:R-:W-:-:S02]  /*0d30*/  LEA.HI.SX32 R12, R12, R39, 0x1b ;  /* 0x000000270c0c7211 */ /* 0x000fc400078fdaff */
[----:B------:R-:W-:Y:S01]  /*0d40*/  SHF.L.U32 R64, R10, 0x1, RZ ;  /* 0x000000010a407819 */ /* 0x000fe200000006ff */
[----:B------:R-:W-:Y:S01]  /*0d50*/  STS.U16 [R58+0x1c0], R17 ;  /* 0x0001c0113a007388 */ /* 0x000fe20000000400 */
[----:B------:R-:W-:Y:S02]  /*0d60*/  LEA.HI.SX32 R67, R0, R0, 0x1b ;  /* 0x0000000000437211 */ /* 0x000fe400078fdaff */
[----:B------:R-:W-:Y:S01]  /*0d70*/  SHF.L.U32 R65, R12, 0x1, RZ ;  /* 0x000000010c417819 */ /* 0x000fe200000006ff */
[----:B------:R1:W-:Y:S01]  /*0d80*/  STS.U16 [R59+0x200], R16 ;  /* 0x000200103b007388 */ /* 0x0003e20000000400 */
[----:B------:R-:W-:-:S03]  /*0d90*/  SHF.L.U32 R67, R67, 0x1, RZ ;  /* 0x0000000143437819 */ /* 0x000fc600000006ff */
        /* <DEDUP_REMOVED lines=27> */
[----:B------:R-:W-:Y:S02]  /*0f50*/  PRMT R12, RZ, 0x7610, R12 ;  /* 0x00007610ff0c7816 */ /* 0x000fe4000000000c */
[----:B------:R-:W-:Y:S02]  /*0f60*/  PRMT R13, RZ, 0x7610, R13 ;  /* 0x00007610ff0d7816 */ /* 0x000fe4000000000d */
[----:B0-----:R-:W-:Y:S02]  /*0f70*/  PRMT R14, RZ, 0x7610, R14 ;  /* 0x00007610ff0e7816 */ /* 0x001fe4000000000e */
[----:B------:R-:W-:Y:S02]  /*0f80*/  PRMT R15, RZ, 0x7610, R15 ;  /* 0x00007610ff0f7816 */ /* 0x000fe4000000000f */
[----:B-1----:R-:W-:-:S02]  /*0f90*/  PRMT R16, RZ, 0x7610, R16 ;  /* 0x00007610ff107816 */ /* 0x002fc40000000010 */
[----:B------:R-:W-:Y:S02]  /*0fa0*/  PRMT R17, RZ, 0x7610, R17 ;  /* 0x00007610ff117816 */ /* 0x000fe40000000011 */
[----:B--2---:R-:W-:Y:S01]  /*0fb0*/  PRMT R18, RZ, 0x7610, R18 ;  /* 0x00007610ff127816 */ /* 0x004fe20000000012 */
[----:B------:R0:W2:Y:S01]  /*0fc0*/  @!P2 LDG.E.U16 R10, [R8.64] ;  /* 0x00000006080aa981 */ /* 0x0000a2000c1e1500 */
[----:B------:R-:W-:-:S03]  /*0fd0*/  ISETP.GE.AND P2, PT, R85, R94, PT ;  /* 0x0000005e5500720c */ /* 0x000fc60003f46270 */
        /* <DEDUP_REMOVED lines=15> */
[----:B------:R-:W-:Y:S02]  /*10d0*/  ISETP.GE.AND P1, PT, R93, R94, PT ;  /* 0x0000005e5d00720c */ /* 0x000fe40003f26270 */
[----:B------:R-:W-:Y:S02]  /*10e0*/  PRMT R19, RZ, 0x7610, R19 ;  /* 0x00007610ff137816 */ /* 0x000fe40000000013 */
[----:B------:R-:W-:Y:S02]  /*10f0*/  PRMT R0, RZ, 0x7610, R0 ;  /* 0x00007610ff007816 */ /* 0x000fe40000000000 */
[----:B---3--:R-:W-:Y:S02]  /*1100*/  PRMT R21, RZ, 0x7610, R21 ;  /* 0x00007610ff157816 */ /* 0x008fe40000000015 */
[----:B----4-:R-:W-:Y:S01]  /*1110*/  PRMT R20, RZ, 0x7610, R20 ;  /* 0x00007610ff147816 */ /* 0x010fe20000000014 */
[----:B------:R0:W3:Y:S01]  /*1120*/  @!P0 LDG.E.U16 R19, [R8.64+0x240] ;  /* 0x0002400608138981 */ /* 0x0000e2000c1e1500 */
        /* <DEDUP_REMOVED lines=13> */
[CC--:B------:R-:W-:Y:S01]  /*1200*/  ISETP.GE.AND P2, PT, R50.reuse, R94.reuse, PT ;  /* 0x0000005e3200720c */ /* 0x0c0fe20003f46270 */
[----:B0-----:R-:W-:Y:S01]  /*1210*/  IMAD.WIDE R8, R50, 0x2, R44 ;  /* 0x0000000232087825 */ /* 0x001fe200078e022c */
[-C--:B------:R-:W-:Y:S02]  /*1220*/  ISETP.GE.AND P5, PT, R83, R94.reuse, PT ;  /* 0x0000005e5300720c */ /* 0x080fe40003fa6270 */
[----:B------:R-:W-:-:S02]  /*1230*/  ISETP.GE.AND P3, PT, R84, R94, PT ;  /* 0x0000005e5400720c */ /* 0x000fc40003f66270 */
[----:B------:R-:W-:Y:S02]  /*1240*/  PRMT R84, RZ, 0x7610, R84 ;  /* 0x00007610ff547816 */ /* 0x000fe40000000054 */
[----:B------:R-:W-:Y:S01]  /*1250*/  PRMT R83, RZ, 0x7610, R83 ;  /* 0x00007610ff537816 */ /* 0x000fe20000000053 */
[----:B--2---:R-:W-:Y:S04]  /*1260*/  STS.U16 [R51], R10 ;  /* 0x0000000a33007388 */ /* 0x004fe80000000400 */
        /* <DEDUP_REMOVED lines=8> */
[----:B---3--:R3:W-:Y:S04]  /*12f0*/  STS.U16 [R60+0x240], R19 ;  /* 0x000240133c007388 */ /* 0x0087e80000000400 */
[----:B----4-:R-:W-:Y:S04]  /*1300*/  STS.U16 [R61+0x280], R0 ;  /* 0x000280003d007388 */ /* 0x010fe80000000400 */
[----:B------:R4:W-:Y:S04]  /*1310*/  STS.U16 [R62+0x2c0], R21 ;  /* 0x0002c0153e007388 */ /* 0x0009e80000000400 */
[----:B------:R-:W-:Y:S04]  /*1320*/  STS.U16 [R63+0x300], R20 ;  /* 0x000300143f007388 */ /* 0x000fe80000000400 */
[----:B------:R-:W-:Y:S04]  /*1330*/  STS.U16 [R64+0x340], R23 ;  /* 0x0003401740007388 */ /* 0x000fe80000000400 */
[----:B------:R-:W-:Y:S04]  /*1340*/  STS.U16 [R65+0x380], R22 ;  /* 0x0003801641007388 */ /* 0x000fe80000000400 */
[----:B------:R-:W-:Y:S01]  /*1350*/  STS.U16 [R66+0x3c0], R25 ;  /* 0x0003c01942007388 */ /* 0x000fe20000000400 */
[----:B------:R-:W-:-:S06]  /*1360*/  NOP ;  /* 0x0000000000007918 */ /* 0x000fcc0000000000 */
[----:B------:R-:W0:Y:S04]  /*1370*/  LDS.U16 R0, [R67] ;  /* 0x0000000043007984 */ /* 0x000e280000000400 */
[----:B------:R-:W-:Y:S04]  /*1380*/  LDS.U16 R10, [R67+0x2] ;  /* 0x00000200430a7984 */ /* 0x000fe80000000400 */
[----:B------:R-:W-:Y:S04]  /*1390*/  LDS.U16 R11, [R67+0x4] ;  /* 0x00000400430b7984 */ /* 0x000fe80000000400 */
[----:B------:R-:W0:Y:S04]  /*13a0*/  LDS.U16 R15, [R67+0x6] ;  /* 0x00000600430f7984 */ /* 0x000e280000000400 */
[----:B------:R-:W0:Y:S04]  /*13b0*/  LDS.U16 R17, [R67+0x8] ;  /* 0x0000080043117984 */ /* 0x000e280000000400 */
[----:B------:R-:W0:Y:S04]  /*13c0*/  LDS.U16 R18, [R67+0xa] ;  /* 0x00000a0043127984 */ /* 0x000e280000000400 */
[----:B------:R-:W0:Y:S04]  /*13d0*/  LDS.U16 R20, [R67+0xc] ;  /* 0x00000c0043147984 */ /* 0x000e280000000400 */
[----:B------:R-:W2:Y:S04]  /*13e0*/  LDS.U16 R22, [R67+0xe] ;  /* 0x00000e0043167984 */ /* 0x000ea80000000400 */
[----:B------:R-:W4:Y:S04]  /*13f0*/  LDS.U16 R23, [R67+0x10] ;  /* 0x0000100043177984 */ /* 0x000f280000000400 */
[----:B------:R-:W4:Y:S04]  /*1400*/  LDS.U16 R24, [R67+0x12] ;  /* 0x0000120043187984 */ /* 0x000f280000000400 */
[----:B------:R-:W4:Y:S04]  /*1410*/  LDS.U16 R25, [R67+0x14] ;  /* 0x0000140043197984 */ /* 0x000f280000000400 */
[----:B------:R-:W4:Y:S04]  /*1420*/  LDS.U16 R26, [R67+0x16] ;  /* 0x00001600431a7984 */ /* 0x000f280000000400 */
[----:B------:R-:W4:Y:S04]  /*1430*/  LDS.U16 R27, [R67+0x18] ;  /* 0x00001800431b7984 */ /* 0x000f280000000400 */
[----:B------:R-:W4:Y:S04]  /*1440*/  LDS.U16 R29, [R67+0x1a] ;  /* 0x00001a00431d7984 */ /* 0x000f280000000400 */
[----:B------:R-:W4:Y:S04]  /*1450*/  LDS.U16 R96, [R67+0x1c] ;  /* 0x00001c0043607984 */ /* 0x000f280000000400 */
[----:B------:R-:W4:Y:S04]  /*1460*/  LDS.U16 R98, [R67+0x1e] ;  /* 0x00001e0043627984 */ /* 0x000f280000000400 */
[----:B------:R-:W-:Y:S01]  /*1470*/  BAR.SYNC.DEFER_BLOCKING 0x0 ;  /* 0x0000000000007b1d */ /* 0x000fe20000010000 */
[----:B0-----:R-:W-:-:S02]  /*1480*/  PRMT R12, RZ, 0x7610, R12 ;  /* 0x00007610ff0c7816 */ /* 0x001fc4000000000c */
[----:B-1----:R-:W-:Y:S02]  /*1490*/  PRMT R13, RZ, 0x7610, R13 ;  /* 0x00007610ff0d7816 */ /* 0x002fe4000000000d */
[----:B--2---:R-:W-:Y:S02]  /*14a0*/  PRMT R14, RZ, 0x7610, R14 ;  /* 0x00007610ff0e7816 */ /* 0x004fe4000000000e */
[----:B---3--:R-:W-:Y:S02]  /*14b0*/  PRMT R19, RZ, 0x7610, R19 ;  /* 0x00007610ff137816 */ /* 0x008fe40000000013 */
[----:B------:R-:W-:Y:S02]  /*14c0*/  PRMT R16, RZ, 0x7610, R16 ;  /* 0x00007610ff107816 */ /* 0x000fe40000000010 */
[----:B----4-:R-:W-:Y:S01]  /*14d0*/  PRMT R21, RZ, 0x7610, R21 ;  /* 0x00007610ff157816 */ /* 0x010fe20000000015 */
[----:B------:R-:W2:Y:S01]  /*14e0*/  @!P2 LDG.E.U16 R12, [R8.64] ;  /* 0x00000006080ca981 */ /* 0x000ea2000c1e1500 */
[----:B------:R-:W-:-:S03]  /*14f0*/  ISETP.GE.AND P2, PT, R85, R94, PT ;  /* 0x0000005e5500720c */ /* 0x000fc60003f46270 */
[----:B------:R-:W3:Y:S01]  /*1500*/  @!P1 LDG.E.U16 R13, [R8.64+0x40] ;  /* 0x00004006080d9981 */ /* 0x000ee2000c1e1500 */
[-C--:B------:R-:W-:Y:S02]  /*1510*/  ISETP.GE.AND P1, PT, R86, R94.reuse, PT ;  /* 0x0000005e5600720c */ /* 0x080fe40003f26270 */
[----:B------:R-:W-:Y:S01]  /*1520*/  PRMT R86, RZ, 0x7610, R86 ;  /* 0x00007610ff567816 */ /* 0x000fe20000000056 */
        /* <DEDUP_REMOVED lines=28> */
[----:B------:R-:W-:Y:S01]  /*16f0*/  HFMA2.MMA R129, -RZ, RZ, 0, 0 ;  /* 0x00000000ff817435 */ /* 0x000fe200000001ff */
[----:B------:R-:W-:Y:S01]  /*1700*/  PRMT R133, RZ, 0x5410, R0 ;  /* 0x00005410ff857816 */ /* 0x000fe20000000000 */
[----:B------:R-:W-:Y:S01]  /*1710*/  HFMA2.MMA R117, -RZ, RZ, 0, 0 ;  /* 0x00000000ff757435 */ /* 0x000fe200000001ff */
[----:B------:R-:W-:Y:S01]  /*1720*/  PRMT R139, RZ, 0x5410, R15 ;  /* 0x00005410ff8b7816 */ /* 0x000fe2000000000f */
[----:B------:R-:W-:Y:S01]  /*1730*/  HFMA2.MMA R94, -RZ, RZ, 0, 0 ;  /* 0x00000000ff5e7435 */ /* 0x000fe200000001ff */
        /* <DEDUP_REMOVED lines=10> */
[----:B------:R-:W-:Y:S02]  /*17e0*/  MOV R115, RZ ;  /* 0x000000ff00737202 */ /* 0x000fe40000000f00 */
[----:B------:R-:W-:Y:S02]  /*17f0*/  MOV R102, RZ ;  /* 0x000000ff00667202 */ /* 0x000fe40000000f00 */
[----:B------:R-:W-:-:S02]  /*1800*/  MOV R119, RZ ;  /* 0x000000ff00777202 */ /* 0x000fc40000000f00 */
        /* <DEDUP_REMOVED lines=25> */
[----:B------:R-:W4:Y:S04]  /*19a0*/  LDS.U16 R14, [R67+0x8] ;  /* 0x00000800430e7984 */ /* 0x000f280000000400 */
[----:B------:R-:W4:Y:S04]  /*19b0*/  LDS.U16 R93, [R67+0xa] ;  /* 0x00000a00435d7984 */ /* 0x000f280000000400 */
[----:B------:R-:W4:Y:S01]  /*19c0*/  LDS.U16 R95, [R67+0xc] ;  /* 0x00000c00435f7984 */ /* 0x000f220000000400 */
[----:B0-----:R-:W-:-:S03]  /*19d0*/  PRMT R16, RZ, 0x5410, R190 ;  /* 0x00005410ff107816 */ /* 0x001fc600000000be */
[----:B------:R-:W0:Y:S04]  /*19e0*/  LDS.U16 R97, [R67+0xe] ;  /* 0x00000e0043617984 */ /* 0x000e280000000400 */
[----:B------:R-:W0:Y:S04]  /*19f0*/  LDS.U16 R99, [R67+0x10] ;  /* 0x0000100043637984 */ /* 0x000e280000000400 */
[----:B------:R-:W0:Y:S01]  /*1a00*/  LDS.U16 R101, [R67+0x12] ;  /* 0x0000120043657984 */ /* 0x000e220000000400 */
[----:B-1----:R-:W-:-:S03]  /*1a10*/  PRMT R83, RZ, 0x5410, R8 ;  /* 0x00005410ff537816 */ /* 0x002fc60000000008 */
[----:B------:R-:W1:Y:S01]  /*1a20*/  LDS.U16 R103, [R67+0x14] ;  /* 0x0000140043677984 */ /* 0x000e620000000400 */
[----:B------:R-:W-:Y:S02]  /*1a30*/  PRMT R8, RZ, 0x5410, R68 ;  /* 0x00005410ff087816 */ /* 0x000fe40000000044 */
[----:B--2---:R-:W-:Y:S01]  /*1a40*/  PRMT R85, RZ, 0x5410, R9 ;  /* 0x00005410ff557816 */ /* 0x004fe20000000009 */
[----:B------:R-:W-:Y:S01]  /*1a50*/  FFMA.FTZ R16, R83, R16, R36 ;  /* 0x0000001053107223 */ /* 0x000fe20000010024 */
[----:B------:R-:W-:Y:S01]  /*1a60*/  PRMT R9, RZ, 0x5410, R69 ;  /* 0x00005410ff097816 */ /* 0x000fe20000000045 */
[----:B------:R-:W2:Y:S01]  /*1a70*/  LDS.U16 R105, [R67+0x16] ;  /* 0x0000160043697984 */ /* 0x000ea20000000400 */
[----:B---3--:R-:W-:Y:S01]  /*1a80*/  PRMT R87, RZ, 0x5410, R12 ;  /* 0x00005410ff577816 */ /* 0x008fe2000000000c */
[----:B------:R-:W-:Y:S02]  /*1a90*/  FFMA.FTZ R8, R85, R8, R16 ;  /* 0x0000000855087223 */ /* 0x000fe40000010010 */
[----:B------:R-:W3:Y:S01]  /*1aa0*/  LDS.U16 R107, [R67+0x18] ;  /* 0x00001800436b7984 */ /* 0x000ee20000000400 */
[----:B----4-:R-:W-:Y:S01]  /*1ab0*/  PRMT R89, RZ, 0x5410, R13 ;  /* 0x00005410ff597816 */ /* 0x010fe2000000000d */
        /* <DEDUP_REMOVED lines=9> */
[----:B------:R-:W-:Y:S01]  /*1b50*/  PRMT R9, RZ, 0x5410, R72 ;  /* 0x00005410ff097816 */ /* 0x000fe20000000048 */
[----:B------:R-:W4:Y:S01]  /*1b60*/  LDS.U16 R113, [R67+0x1e] ;  /* 0x00001e0043717984 */ /* 0x000f220000000400 */
[----:B------:R-:W-:-:S03]  /*1b70*/  PRMT R95, RZ, 0x5410, R95 ;  /* 0x00005410ff5f7816 */ /* 0x000fc6000000005f */
[----:B------:R-:W-:Y:S01]  /*1b80*/  FFMA.FTZ R8, R93, R9, R8 ;  /* 0x000000095d087223 */ /* 0x000fe20000010008 */
[----:B------:R-:W-:Y:S02]  /*1b90*/  PRMT R9, RZ, 0x5410, R73 ;  /* 0x00005410ff097816 */ /* 0x000fe40000000049 */
        /* <DEDUP_REMOVED lines=18> */
[----:B------:R-:W-:Y:S02]  /*1cc0*/  MOV R12, c[0x0][0x16c] ;  /* 0x00005b00000c7a02 */ /* 0x000fe40000000f00 */
[----:B----4-:R-:W-:Y:S01]  /*1cd0*/  PRMT R109, RZ, 0x5410, R109 ;  /* 0x00005410ff6d7816 */ /* 0x010fe2000000006d */
[----:B------:R-:W-:Y:S01]  /*1ce0*/  FFMA.FTZ R8, R107, R9, R8 ;  /* 0x000000096b087223 */ /* 0x000fe20000010008 */
[----:B------:R-:W-:Y:S02]  /*1cf0*/  PRMT R9, RZ, 0x5410, R80 ;  /* 0x00005410ff097816 */ /* 0x000fe40000000050 */
[----:B------:R-:W-:Y:S02]  /*1d00*/  ISETP.GE.AND P0, PT, R12, 0x1, PT ;  /* 0x000000010c00780c */ /* 0x000fe40003f06270 */
[----:B------:R-:W-:Y:S01]  /*1d10*/  PRMT R111, RZ, 0x5410, R111 ;  /* 0x00005410ff6f7816 */ /* 0x000fe2000000006f */
[----:B------:R-:W-:Y:S01]  /*1d20*/  FFMA.FTZ R8, R109, R9, R8 ;  /* 0x000000096d087223 */ /* 0x000fe20000010008 */
[----:B------:R-:W-:-:S02]  /*1d30*/  PRMT R9, RZ, 0x5410, R81 ;  /* 0x00005410ff097816 */ /* 0x000fc40000000051 */
[----:B------:R-:W-:Y:S02]  /*1d40*/  PRMT R36, RZ, 0x5410, R82 ;  /* 0x00005410ff247816 */ /* 0x000fe40000000052 */
[----:B------:R-:W-:Y:S01]  /*1d50*/  PRMT R113, RZ, 0x5410, R113 ;  /* 0x00005410ff717816 */ /* 0x000fe20000000071 */
[----:B------:R-:W-:Y:S01]  /*1d60*/  FFMA.FTZ R8, R111, R9, R8 ;  /* 0x000000096f087223 */ /* 0x000fe20000010008 */
[----:B------:R-:W-:Y:S02]  /*1d70*/  HFMA2.MMA R14, -RZ, RZ, 0, 0 ;  /* 0x00000000ff0e7435 */ /* 0x000fe400000001ff */
[----:B------:R-:W-:Y:S01]  /*1d80*/  HFMA2.MMA R16, -RZ, RZ, 0, 0 ;  /* 0x00000000ff107435 */ /* 0x000fe200000001ff */
[----:B------:R-:W-:Y:S01]  /*1d90*/  FFMA.FTZ R36, R113, R36, R8 ;  /* 0x0000002471247223 */ /* 0x000fe20000010008 */
[----:B------:R-:W-:Y:S01]  /*1da0*/  CS2R R12, SRZ ;  /* 0x00000000000c7805 */ /* 0x000fe2000001ff00 */
[----:B------:R-:W-:Y:S01]  /*1db0*/  IMAD.MOV.U32 R86, RZ, RZ, RZ ;  /* 0x000000ffff567224 */ /* 0x000fe200078e00ff */
[----:B------:R-:W-:Y:S01]  /*1dc0*/  MOV R19, RZ ;  /* 0x000000ff00137202 */ /* 0x000fe20000000f00 */
[----:B------:R-:W-:Y:S01]  /*1dd0*/  IMAD.MOV.U32 R21, RZ, RZ, RZ ;  /* 0x000000ffff157224 */ /* 0x000fe200078e00ff */
[----:B------:R-:W-:Y:S01]  /*1de0*/  MOV R90, RZ ;  /* 0x000000ff005a7202 */ /* 0x000fe20000000f00 */
[----:B------:R-:W-:-:S02]  /*1df0*/  IMAD.MOV.U32 R84, RZ, RZ, RZ ;  /* 0x000000ffff547224 */ /* 0x000fc400078e00ff */
[----:B------:R-:W-:Y:S02]  /*1e00*/  IMAD.MOV.U32 R92, RZ, RZ, RZ ;  /* 0x000000ffff5c7224 */ /* 0x000fe400078e00ff */
        /* <DEDUP_REMOVED lines=17> */
[----:B------:R-:W-:Y:S05]  /*1f20*/  @!P0 BRA `(.L_x_4785) ;  /* 0x000020e000008947 */ /* 0x000fea0003800000 */
[C---:B------:R-:W-:Y:S01]  /*1f30*/  IMAD R11, R31.reuse, c[0x0][0x180], RZ ;  /* 0x000060001f0b7a24 */ /* 0x040fe200078e02ff */
[C---:B------:R-:W-:Y:S01]  /*1f40*/  IADD3 R10, R48.reuse, -0x2, RZ ;  /* 0xfffffffe300a7810 */ /* 0x040fe20007ffe0ff */
[C---:B------:R-:W-:Y:S01]  /*1f50*/  IMAD R129, R31.reuse, c[0x0][0x198], RZ ;  /* 0x000066001f817a24 */ /* 0x040fe200078e02ff */
[----:B------:R-:W-:Y:S01]  /*1f60*/  IADD3 R104, R48, -0x1, RZ ;  /* 0xffffffff30687810 */ /* 0x000fe20007ffe0ff */
[----:B------:R-:W-:Y:S01]  /*1f70*/  IMAD R131, R31, c[0x0][0x1b8], RZ ;  /* 0x00006e001f837a24 */ /* 0x000fe200078e02ff */
[----:B------:R-:W-:Y:S01]  /*1f80*/  MOV R192, RZ ;  /* 0x000000ff00c07202 */ /* 0x000fe20000000f00 */
[----:B------:R-:W-:Y:S01]  /*1f90*/  IMAD.WIDE.U32 R126, R28, c[0x0][0x180], RZ ;  /* 0x000060001c7e7a25 */ /* 0x000fe200078e00ff */
[----:B------:R-:W-:-:S03]  /*1fa0*/  UMOV UR4, URZ ;  /* 0x0000003f00047c82 */ /* 0x000fc60008000000 */
[----:B------:R-:W-:Y:S01]  /*1fb0*/  IMAD R165, R28, c[0x0][0x184], R11 ;  /* 0x000061001ca57a24 */ /* 0x000fe200078e020b */
[----:B------:R-:W-:Y:S01]  /*1fc0*/  LEA.HI R11, R104, R104, RZ, 0x1 ;  /* 0x00000068680b7211 */ /* 0x000fe200078f08ff */
[----:B------:R-:W-:Y:S01]  /*1fd0*/  IMAD.WIDE.U32 R124, R28, c[0x0][0x198], RZ ;  /* 0x000066001c7c7a25 */ /* 0x000fe200078e00ff */
[----:B------:R-:W-:Y:S02]  /*1fe0*/  LEA R96, P0, R126, c[0x0][0x220], 0x2 ;  /* 0x000088007e607a11 */ /* 0x000fe400078010ff */
[----:B------:R-:W-:Y:S01]  /*1ff0*/  IADD3 R165, R127, R165, RZ ;  /* 0x000000a57fa57210 */ /* 0x000fe20007ffe0ff */
[----:B------:R-:W-:Y:S01]  /*2000*/  IMAD R129, R28, c[0x0][0x19c], R129 ;  /* 0x000067001c817a24 */ /* 0x000fe200078e0281 */
[----:B------:R-:W-:Y:S01]  /*2010*/  LEA R98, P1, R124, c[0x0][0x228], 0x2 ;  /* 0x00008a007c627a11 */ /* 0x000fe200078210ff */
[----:B------:R-:W-:-:S03]  /*2020*/  IMAD.WIDE.U32 R8, R28, c[0x0][0x1b8], RZ ;  /* 0x00006e001c087a25 */ /* 0x000fc600078e00ff */
[----:B------:R-:W-:Y:S01]  /*2030*/  IADD3 R127, R125, R129, RZ ;  /* 0x000000817d7f7210 */ /* 0x000fe20007ffe0ff */
[----:B------:R-:W-:Y:S01]  /*2040*/  IMAD R167, R28, c[0x0][0x1bc], R131 ;  /* 0x00006f001ca77a24 */ /* 0x000fe200078e0283 */
[----:B------:R-:W-:Y:S01]  /*2050*/  LEA.HI.X R125, R126, c[0x0][0x224], R165, 0x2, P0 ;  /* 0x000089007e7d7a11 */ /* 0x000fe200000f14a5 */
[----:B------:R-:W-:Y:S01]  /*2060*/  IMAD R131, R10, c[0x0][0x16c], RZ ;  /* 0x00005b000a837a24 */ /* 0x000fe200078e02ff */
[C---:B------:R-:W-:Y:S01]  /*2070*/  LEA R10, P2, R8.reuse, c[0x0][0x230], 0x2 ;  /* 0x00008c00080a7a11 */ /* 0x040fe200078410ff */
[----:B------:R-:W-:Y:S01]  /*2080*/  FADD.FTZ R106, R133, R32 ;  /* 0x00000020856a7221 */ /* 0x000fe20000010000 */
[----:B------:R-:W-:Y:S01]  /*2090*/  IADD3 R129, R9, R167, RZ ;  /* 0x000000a709817210 */ /* 0x000fe20007ffe0ff */
[----:B------:R-:W-:Y:S01]  /*20a0*/  IMAD.WIDE R130, R131, 0x8, R6 ;  /* 0x0000000883827825 */ /* 0x000fe200078e0206 */
[----:B------:R-:W-:Y:S02]  /*20b0*/  LOP3.LUT R9, R11, 0xfffffe, RZ, 0xc0, !PT ;  /* 0x00fffffe0b097812 */ /* 0x000fe400078ec0ff */
[----:B------:R-:W-:Y:S01]  /*20c0*/  LEA.HI.X R11, R8, c[0x0][0x234], R129, 0x2, P2 ;  /* 0x00008d00080b7a11 */ /* 0x000fe200010f1481 */
[--C-:B------:R-:W-:Y:S01]  /*20d0*/  FADD.FTZ R108, R135, R32.reuse ;  /* 0x00000020876c7221 */ /* 0x100fe20000010000 */
[----:B------:R-:W-:Y:S01]  /*20e0*/  LEA.HI R8, R48, R48, RZ, 0x1 ;  /* 0x0000003030087211 */ /* 0x000fe200078f08ff */
[----:B------:R-:W-:Y:S01]  /*20f0*/  IMAD.IADD R9, R104, 0x1, -R9 ;  /* 0x0000000168097824 */ /* 0x000fe200078e0a09 */
[----:B------:R-:W-:Y:S01]  /*2100*/  LEA.HI.X R127, R124, c[0x0][0x22c], R127, 0x2, P1 ;  /* 0x00008b007c7f7a11 */ /* 0x000fe200008f147f */
[--C-:B------:R-:W-:Y:S01]  /*2110*/  FADD.FTZ R110, R137, R32.reuse ;  /* 0x00000020896e7221 */ /* 0x100fe20000010000 */
[----:B------:R-:W-:Y:S01]  /*2120*/  LOP3.LUT R129, R8, 0x3ffffe, RZ, 0xc0, !PT ;  /* 0x003ffffe08817812 */ /* 0x000fe200078ec0ff */
[--C-:B------:R-:W-:Y:S01]  /*2130*/  FADD.FTZ R112, R139, R32.reuse ;  /* 0x000000208b707221 */ /* 0x100fe20000010000 */
[----:B------:R-:W-:Y:S01]  /*2140*/  MOV R104, R130 ;  /* 0x0000008200687202 */ /* 0x000fe20000000f00 */
[--C-:B------:R-:W-:Y:S01]  /*2150*/  FADD.FTZ R114, R141, R32.reuse ;  /* 0x000000208d727221 */ /* 0x100fe20000010000 */
[----:B------:R-:W-:Y:S01]  /*2160*/  IADD3 R136, R48, -R129, RZ ;  /* 0x8000008130887210 */ /* 0x000fe20007ffe0ff */
[--C-:B------:R-:W-:Y:S01]  /*2170*/  FADD.FTZ R116, R143, R32.reuse ;  /* 0x000000208f747221 */ /* 0x100fe20000010000 */
[----:B------:R-:W-:Y:S01]  /*2180*/  MOV R135, RZ ;  /* 0x000000ff00877202 */ /* 0x000fe20000000f00 */
[--C-:B------:R-:W-:Y:S01]  /*2190*/  FADD.FTZ R118, R145, R32.reuse ;  /* 0x0000002091767221 */ /* 0x100fe20000010000 */
[----:B------:R-:W-:Y:S01]  /*21a0*/  LEA R136, R136, 0x668, 0xa ;  /* 0x0000066888887811 */ /* 0x000fe200078e50ff */
[--C-:B------:R-:W-:Y:S01]  /*21b0*/  FADD.FTZ R120, R147, R32.reuse ;  /* 0x0000002093787221 */ /* 0x100fe20000010000 */
[----:B------:R-:W-:Y:S01]  /*21c0*/  SHF.L.U32 R137, R9, 0x8, RZ ;  /* 0x0000000809897819 */ /* 0x000fe200000006ff */
        /* <DEDUP_REMOVED lines=9> */
.L_x_4790:
[----:B------:R-:W-:Y:S01]  /*2260*/  MOV R8, R96 ;  /* 0x0000006000087202 */ /* 0x000fe20000000f00 */
[----:B------:R-:W-:Y:S01]  /*2270*/  IMAD.MOV.U32 R9, RZ, RZ, R125 ;  /* 0x000000ffff097224 */ /* 0x000fe200078e007d */
[----:B------:R-:W2:Y:S04]  /*2280*/  LDG.E R140, [R10.64] ;  /* 0x000000060a8c7981 */ /* 0x000ea8000c1e1900 */
[----:B------:R0:W3:Y:S02]  /*2290*/  LDG.E R138, [R8.64] ;  /* 0x00000006088a7981 */ /* 0x0000e4000c1e1900 */
[----:B0-----:R-:W-:-:S02]  /*22a0*/  MOV R8, R98 ;  /* 0x0000006200087202 */ /* 0x001fc40000000f00 */
[----:B------:R-:W-:-:S05]  /*22b0*/  MOV R9, R127 ;  /* 0x0000007f00097202 */ /* 0x000fca0000000f00 */
[----:B------:R0:W2:Y:S01]  /*22c0*/  LDG.E R139, [R8.64] ;  /* 0x00000006088b7981 */ /* 0x0000a2000c1e1900 */
[C---:B------:R-:W-:Y:S02]  /*22d0*/  ISETP.NE.AND P1, PT, R38.reuse, RZ, PT ;  /* 0x000000ff2600720c */ /* 0x040fe40003f25270 */
[----:B------:R-:W-:-:S04]  /*22e0*/  IADD3 R142, R38, 0x200, RZ ;  /* 0x00000200268e7810 */ /* 0x000fc80007ffe0ff */
[----:B------:R-:W-:Y:S02]  /*22f0*/  SEL R148, R137, R142, !P1 ;  /* 0x0000008e89947207 */ /* 0x000fe40004800000 */
[----:B------:R-:W-:-:S04]  /*2300*/  LOP3.LUT P0, RZ, R38, 0x1f, RZ, 0xc0, !PT ;  /* 0x0000001f26ff7812 */ /* 0x000fc8000780c0ff */
[----:B------:R-:W-:Y:S01]  /*2310*/  ISETP.LT.OR P2, PT, R48, 0x2, P0 ;  /* 0x000000023000780c */ /* 0x000fe20000741670 */
[----:B------:R-:W-:-:S12]  /*2320*/  HFMA2.MMA R172, -RZ, RZ, 0, 0 ;  /* 0x00000000ffac7435 */ /* 0x000fd800000001ff */
[----:B0-----:R-:W-:Y:S01]  /*2330*/  @!P2 IMAD.MOV.U32 R8, RZ, RZ, R104 ;  /* 0x000000ffff08a224 */ /* 0x001fe200078e0068 */
[----:B------:R-:W-:Y:S02]  /*2340*/  @!P2 MOV R9, R131 ;  /* 0x000000830009a202 */ /* 0x000fe40000000f00 */
[----:B------:R-:W-:Y:S02]  /*2350*/  PRMT R143, RZ, 0x5410, R69 ;  /* 0x00005410ff8f7816 */ /* 0x000fe40000000045 */
[----:B------:R-:W-:Y:S02]  /*2360*/  PRMT R145, RZ, 0x5410, R70 ;  /* 0x00005410ff917816 */ /* 0x000fe40000000046 */
[----:B------:R-:W-:Y:S01]  /*2370*/  PRMT R155, RZ, 0x5410, R71 ;  /* 0x00005410ff9b7816 */ /* 0x000fe20000000047 */
[----:B------:R-:W-:Y:S01]  /*2380*/  FMUL.FTZ R221, R110, R143 ;  /* 0x0000008f6edd7220 */ /* 0x000fe20000410000 */
        /* <DEDUP_REMOVED lines=23> */
[----:B---3--:R-:W-:-:S04]  /*2500*/  FMUL.FTZ R193, R138, 1.4426950216293334961 ;  /* 0x3fb8aa3b8ac17820 */ /* 0x008fc80000410000 */
[----:B------:R-:W-:-:S06]  /*2510*/  FMUL.FTZ R197, R106, R193 ;  /* 0x000000c16ac57220 */ /* 0x000fcc0000410000 */
[----:B------:R-:W0:Y:S02]  /*2520*/  MUFU.EX2 R197, R197 ;  /* 0x000000c500c57308 */ /* 0x000e240000000800 */
[----:B0-----:R0:W-:Y:S04]  /*2530*/  STS [R148.X4+0x668], R197 ;  /* 0x000668c594007388 */ /* 0x0011e80000004800 */
[----:B------:R-:W-:Y:S06]  /*2540*/  BAR.SYNC.DEFER_BLOCKING 0x0 ;  /* 0x0000000000007b1d */ /* 0x000fec0000010000 */
[----:B------:R1:W5:Y:S01]  /*2550*/  @!P2 LDG.E R172, [R8.64+0x4] ;  /* 0x0000040608aca981 */ /* 0x000362000c1e1900 */
[----:B------:R-:W-:Y:S01]  /*2560*/  ISETP.NE.AND P2, PT, R38, 0x1f, PT ;  /* 0x0000001f2600780c */ /* 0x000fe20003f45270 */
[----:B------:R-:W-:-:S02]  /*2570*/  FMUL.FTZ R142, R108, R193 ;  /* 0x000000c16c8e7220 */ /* 0x000fc40000410000 */
[----:B------:R-:W-:-:S10]  /*2580*/  FMUL.FTZ R173, R134, R193 ;  /* 0x000000c186ad7220 */ /* 0x000fd40000410000 */
[----:B------:R3:W4:Y:S01]  /*2590*/  @P2 LDS R188, [R38.X4+0xe6c] ;  /* 0x000e6c0026bc2984 */ /* 0x0007220000004800 */
[-C--:B------:R-:W-:Y:S02]  /*25a0*/  FMUL.FTZ R144, R110, R193.reuse ;  /* 0x000000c16e907220 */ /* 0x080fe40000410000 */
[-C--:B------:R-:W-:Y:S01]  /*25b0*/  FMUL.FTZ R179, R133, R193.reuse ;  /* 0x000000c185b37220 */ /* 0x080fe20000410000 */
[----:B------:R-:W1:Y:S01]  /*25c0*/  MUFU.EX2 R142, R142 ;  /* 0x0000008e008e7308 */ /* 0x000e620000000800 */
[-C--:B------:R-:W-:Y:S02]  /*25d0*/  FMUL.FTZ R146, R112, R193.reuse ;  /* 0x000000c170927220 */ /* 0x080fe40000410000 */
[-C--:B------:R-:W-:Y:S02]  /*25e0*/  FMUL.FTZ R141, R114, R193.reuse ;  /* 0x000000c1728d7220 */ /* 0x080fe40000410000 */
[-C--:B------:R-:W-:Y:S02]  /*25f0*/  FMUL.FTZ R150, R116, R193.reuse ;  /* 0x000000c174967220 */ /* 0x080fe40000410000 */
[-C--:B------:R-:W-:Y:S01]  /*2600*/  FMUL.FTZ R152, R118, R193.reuse ;  /* 0x000000c176987220 */ /* 0x080fe20000410000 */
[----:B------:R-:W0:Y:S01]  /*2610*/  MUFU.EX2 R173, R173 ;  /* 0x000000ad00ad7308 */ /* 0x000e220000000800 */
[----:B------:R-:W-:-:S02]  /*2620*/  FMUL.FTZ R154, R120, R193 ;  /* 0x000000c1789a7220 */ /* 0x000fc40000410000 */
[-C--:B------:R-:W-:Y:S02]  /*2630*/  FMUL.FTZ R166, R122, R193.reuse ;  /* 0x000000c17aa67220 */ /* 0x080fe40000410000 */
[-C--:B------:R-:W-:Y:S02]  /*2640*/  FMUL.FTZ R170, R124, R193.reuse ;  /* 0x000000c17caa7220 */ /* 0x080fe40000410000 */
[-C--:B------:R-:W-:Y:S02]  /*2650*/  FMUL.FTZ R168, R126, R193.reuse ;  /* 0x000000c17ea87220 */ /* 0x080fe40000410000 */
[-C--:B------:R-:W-:Y:S02]  /*2660*/  FMUL.FTZ R164, R128, R193.reuse ;  /* 0x000000c180a47220 */ /* 0x080fe40000410000 */
[-C--:B------:R-:W-:Y:S02]  /*2670*/  FMUL.FTZ R181, R130, R193.reuse ;  /* 0x000000c182b57220 */ /* 0x080fe40000410000 */
[----:B------:R-:W-:Y:S01]  /*2680*/  FMUL.FTZ R193, R132, R193 ;  /* 0x000000c184c17220 */ /* 0x000fe20000410000 */
[----:B------:R-:W0:Y:S01]  /*2690*/  MUFU.EX2 R144, R144 ;  /* 0x0000009000907308 */ /* 0x000e220000000800 */
[----:B--2---:R-:W-:Y:S01]  /*26a0*/  FMUL.FTZ R178, R139, R140 ;  /* 0x0000008c8bb27220 */ /* 0x004fe20000410000 */
[----:B------:R-:W-:-:S06]  /*26b0*/  PRMT R139, RZ, 0x5410, R190 ;  /* 0x00005410ff8b7816 */ /* 0x000fcc00000000be */
[----:B------:R-:W2:Y:S01]  /*26c0*/  MUFU.EX2 R179, R179 ;  /* 0x000000b300b37308 */ /* 0x000ea20000000800 */
[----:B------:R-:W-:-:S07]  /*26d0*/  FMUL.FTZ R182, R106, R139 ;  /* 0x0000008b6ab67220 */ /* 0x000fce0000410000 */
[----:B0-----:R0:W1:Y:S01]  /*26e0*/  MUFU.EX2 R148, R141 ;  /* 0x0000008d00947308 */ /* 0x0010620000000800 */
[-C--:B------:R-:W-:Y:S02]  /*26f0*/  FMUL.FTZ R184, R111, R178.reuse ;  /* 0x000000b26fb87220 */ /* 0x080fe40000410000 */
[----:B------:R-:W-:-:S05]  /*2700*/  FMUL.FTZ R186, R113, R178 ;  /* 0x000000b271ba7220 */ /* 0x000fca0000410000 */
[----:B------:R-:W1:Y:S01]  /*2710*/  MUFU.EX2 R146, R146 ;  /* 0x0000009200927308 */ /* 0x000e620000000800 */
[----:B0-----:R-:W-:-:S07]  /*2720*/  PRMT R141, RZ, 0x5410, R68 ;  /* 0x00005410ff8d7816 */ /* 0x001fce0000000044 */
[----:B------:R-:W0:Y:S01]  /*2730*/  MUFU.EX2 R150, R150 ;  /* 0x0000009600967308 */ /* 0x000e220000000800 */
[----:B------:R-:W-:-:S07]  /*2740*/  FMUL.FTZ R223, R108, R141 ;  /* 0x0000008d6cdf7220 */ /* 0x000fce0000410000 */
        /* <DEDUP_REMOVED lines=8> */
[----:B------:R-:W0:Y:S01]  /*27d0*/  MUFU.EX2 R193, R193 ;  /* 0x000000c100c17308 */ /* 0x000e220000000800 */
[----:B------:R-:W-:-:S02]  /*27e0*/  FMUL.FTZ R180, R109, R178 ;  /* 0x000000b26db47220 */ /* 0x000fc40000410000 */
[----:B-1----:R-:W-:Y:S02]  /*27f0*/  FMUL.FTZ R9, R197, R142 ;  /* 0x0000008ec5097220 */ /* 0x002fe40000410000 */
[----:B------:R-:W-:Y:S02]  /*2800*/  FFMA.FTZ R8, R142, R182, R223 ;  /* 0x000000b68e087223 */ /* 0x000fe400000100df */
[----:B------:R-:W-:Y:S02]  /*2810*/  FFMA.FTZ R174, R173, R186, R184 ;  /* 0x000000baadae7223 */ /* 0x000fe400000100b8 */
        /* <DEDUP_REMOVED lines=11> */
[----:B------:R-:W-:Y:S02]  /*28d0*/  FMUL.FTZ R176, R105, R178 ;  /* 0x000000b269b07220 */ /* 0x000fe40000410000 */
[----:B------:R-:W-:Y:S02]  /*28e0*/  FMUL.FTZ R158, R133, R140 ;  /* 0x0000008c859e7220 */ /* 0x000fe40000410000 */
[----:B------:R-:W-:Y:S02]  /*28f0*/  FMUL.FTZ R178, R107, R178 ;  /* 0x000000b26bb27220 */ /* 0x000fe40000410000 */
[----:B------:R-:W-:-:S02]  /*2900*/  FMUL.FTZ R9, R144, R9 ;  /* 0x0000000990097220 */ /* 0x000fc40000410000 */
[----:B------:R-:W-:Y:S02]  /*2910*/  FFMA.FTZ R8, R144, R8, R221 ;  /* 0x0000000890087223 */ /* 0x000fe400000100dd */
[----:B--2---:R-:W-:Y:S01]  /*2920*/  FFMA.FTZ R194, R179, R174, R180 ;  /* 0x000000aeb3c27223 */ /* 0x004fe200000100b4 */
[----:B------:R-:W-:Y:S05]  /*2930*/  @P2 BRA `(.L_x_4787) ;  /* 0x0000004000002947 */ /* 0x000fea0003800000 */
[----:B0--34-:R-:W-:Y:S02]  /*2940*/  ISETP.NE.AND P3, PT, R48, c[0x0][0x174], PT ;  /* 0x00005d0030007a0c */ /* 0x019fe40003f65270 */
[----:B------:R-:W-:-:S11]  /*2950*/  MOV R188, 0x3f800000 ;  /* 0x3f80000000bc7802 */ /* 0x000fd60000000f00 */
[----:B------:R-:W-:-:S05]  /*2960*/  @P3 IADD3 R174, R136, R135, RZ ;  /* 0x0000008788ae3210 */ /* 0x000fca0007ffe0ff */
[----:B------:R0:W1:Y:S02]  /*2970*/  @P3 LDS R188, [R174] ;  /* 0x00000000aebc3984 */ /* 0x0000640000000800 */
.L_x_4787:
[----:B0--34-:R-:W-:Y:S05]  /*2980*/  BSYNC B0 ;  /* 0x0000000000007941 */ /* 0x019fea0003800000 */
.L_x_4786:
[----:B-1----:R-:W-:Y:S01]  /*2990*/  FMUL.FTZ R174, R173, R188 ;  /* 0x000000bcadae7220 */ /* 0x002fe20000410000 */
[----:B------:R-:W-:Y:S01]  /*29a0*/  ISETP.GE.AND P3, PT, R39, 0x1, PT ;  /* 0x000000012700780c */ /* 0x000fe20003f66270 */
[----:B------:R-:W-:Y:S01]  /*29b0*/  FFMA.FTZ R8, R146, R8, R219 ;  /* 0x0000000892087223 */ /* 0x000fe200000100db */
[----:B------:R-:W-:Y:S01]  /*29c0*/  LOP3.LUT R204, R38, 0x1f, RZ, 0xc0, !PT ;  /* 0x0000001f26cc7812 */ /* 0x000fe200078ec0ff */
[----:B------:R-:W-:Y:S01]  /*29d0*/  FMUL.FTZ R9, R146, R9 ;  /* 0x0000000992097220 */ /* 0x000fe20000410000 */
[----:B------:R-:W-:Y:S01]  /*29e0*/  ISETP.GE.OR P0, PT, R48, c[0x0][0x174], P0 ;  /* 0x00005d0030007a0c */ /* 0x000fe20000706670 */
[----:B------:R-:W-:Y:S01]  /*29f0*/  FMUL.FTZ R174, R179, R174 ;  /* 0x000000aeb3ae7220 */ /* 0x000fe20000410000 */
[----:B------:R-:W-:Y:S01]  /*2a00*/  ISETP.NE.AND P4, PT, R204, 0x1f, PT ;  /* 0x0000001fcc00780c */ /* 0x000fe20003f85270 */
[----:B------:R-:W-:Y:S01]  /*2a10*/  FFMA.FTZ R8, R148, R8, R217 ;  /* 0x0000000894087223 */ /* 0x000fe200000100d9 */
[----:B------:R-:W-:Y:S01]  /*2a20*/  BSSY B0, `(.L_x_4788) ;  /* 0x0000149000007945 */ /* 0x000fe20003800000 */
[----:B------:R-:W-:-:S02]  /*2a30*/  FFMA.FTZ R194, R193, R194, R178 ;  /* 0x000000c2c1c27223 */ /* 0x000fc400000100b2 */
[----:B------:R-:W-:Y:S02]  /*2a40*/  FMUL.FTZ R9, R148, R9 ;  /* 0x0000000994097220 */ /* 0x000fe40000410000 */
[----:B------:R-:W-:Y:S02]  /*2a50*/  FMUL.FTZ R174, R193, R174 ;  /* 0x000000aec1ae7220 */ /* 0x000fe40000410000 */
[C---:B------:R-:W-:Y:S02]  /*2a60*/  FFMA.FTZ R8, R150.reuse, R8, R213 ;  /* 0x0000000896087223 */ /* 0x040fe400000100d5 */
[C---:B------:R-:W-:Y:S02]  /*2a70*/  FFMA.FTZ R194, R181.reuse, R194, R176 ;  /* 0x000000c2b5c27223 */ /* 0x040fe400000100b0 */
[----:B------:R-:W-:Y:S02]  /*2a80*/  FMUL.FTZ R9, R150, R9 ;  /* 0x0000000996097220 */ /* 0x000fe40000410000 */
[----:B------:R-:W-:-:S02]  /*2a90*/  FMUL.FTZ R211, R181, R174 ;  /* 0x000000aeb5d37220 */ /* 0x000fc40000410000 */
[----:B------:R-:W-:Y:S02]  /*2aa0*/  FFMA.FTZ R8, R152, R8, R207 ;  /* 0x0000000898087223 */ /* 0x000fe400000100cf */
[----:B------:R-:W-:Y:S02]  /*2ab0*/  FFMA.FTZ R194, R164, R194, R215 ;  /* 0x000000c2a4c27223 */ /* 0x000fe400000100d7 */
[----:B------:R-:W-:Y:S02]  /*2ac0*/  FMUL.FTZ R9, R152, R9 ;  /* 0x0000000998097220 */ /* 0x000fe40000410000 */
[----:B------:R-:W-:Y:S02]  /*2ad0*/  FMUL.FTZ R211, R164, R211 ;  /* 0x000000d3a4d37220 */ /* 0x000fe40000410000 */
[----:B------:R-:W-:Y:S02]  /*2ae0*/  FFMA.FTZ R8, R154, R8, R203 ;  /* 0x000000089a087223 */ /* 0x000fe400000100cb */
[----:B------:R-:W-:-:S02]  /*2af0*/  FFMA.FTZ R194, R168, R194, R209 ;  /* 0x000000c2a8c27223 */ /* 0x000fc400000100d1 */
[----:B------:R-:W-:Y:S02]  /*2b00*/  FMUL.FTZ R9, R154, R9 ;  /* 0x000000099a097220 */ /* 0x000fe40000410000 */
[----:B------:R-:W-:Y:S02]  /*2b10*/  FMUL.FTZ R211, R168, R211 ;  /* 0x000000d3a8d37220 */ /* 0x000fe40000410000 */
[----:B------:R-:W-:Y:S02]  /*2b20*/  FFMA.FTZ R8, R166, R8, R201 ;  /* 0x00000008a6087223 */ /* 0x000fe400000100c9 */
[----:B------:R-:W-:Y:S02]  /*2b30*/  FFMA.FTZ R194, R170, R194, R205 ;  /* 0x000000c2aac27223 */ /* 0x000fe400000100cd */
        /* <DEDUP_REMOVED lines=14> */
[C---:B------:R-:W-:Y:S02]  /*2c20*/  FFMA.FTZ R174, R181.reuse, R174, R162 ;  /* 0x000000aeb5ae7223 */ /* 0x040fe400000100a2 */
[C---:B------:R-:W-:Y:S02]  /*2c30*/  FFMA.FTZ R194, R150.reuse, R194, R183 ;  /* 0x000000c296c27223 */ /* 0x040fe400000100b7 */
[----:B------:R-:W-:Y:S02]  /*2c40*/  FMUL.FTZ R8, R181, R8 ;  /* 0x00000008b5087220 */ /* 0x000fe40000410000 */
[----:B------:R-:W-:Y:S02]  /*2c50*/  FMUL.FTZ R211, R150, R211 ;  /* 0x000000d396d37220 */ /* 0x000fe40000410000 */
[----:B------:R-:W-:Y:S02]  /*2c60*/  FFMA.FTZ R174, R193, R174, R160 ;  /* 0x000000aec1ae7223 */ /* 0x000fe400000100a0 */
[----:B------:R-:W-:-:S02]  /*2c70*/  FFMA.FTZ R194, R148, R194, R177 ;  /* 0x000000c294c27223 */ /* 0x000fc400000100b1 */
[----:B------:R-:W-:Y:S02]  /*2c80*/  FMUL.FTZ R8, R193, R8 ;  /* 0x00000008c1087220 */ /* 0x000fe40000410000 */
[----:B------:R-:W-:Y:S02]  /*2c90*/  FMUL.FTZ R211, R148, R211 ;  /* 0x000000d394d37220 */ /* 0x000fe40000410000 */
[C---:B------:R-:W-:Y:S02]  /*2ca0*/  FFMA.FTZ R174, R179.reuse, R174, R158 ;  /* 0x000000aeb3ae7223 */ /* 0x040fe4000001009e */
[C---:B------:R-:W-:Y:S02]  /*2cb0*/  FFMA.FTZ R194, R146.reuse, R194, R175 ;  /* 0x000000c292c27223 */ /* 0x040fe400000100af */
[----:B------:R-:W-:Y:S02]  /*2cc0*/  FMUL.FTZ R8, R179, R8 ;  /* 0x00000008b3087220 */ /* 0x000fe40000410000 */
[----:B------:R-:W-:-:S02]  /*2cd0*/  FMUL.FTZ R211, R146, R211 ;  /* 0x000000d392d37220 */ /* 0x000fc40000410000 */
[C---:B------:R-:W-:Y:S02]  /*2ce0*/  FFMA.FTZ R196, R173.reuse, R174, R156 ;  /* 0x000000aeadc47223 */ /* 0x040fe4000001009c */
[C---:B------:R-:W-:Y:S02]  /*2cf0*/  FFMA.FTZ R194, R144.reuse, R194, R171 ;  /* 0x000000c290c27223 */ /* 0x040fe400000100ab */
[----:B------:R-:W-:Y:S01]  /*2d00*/  FMUL.FTZ R225, R173, R8 ;  /* 0x00000008ade17220 */ /* 0x000fe20000410000 */
[----:B------:R-:W0:Y:S01]  /*2d10*/  SHFL.UP PT, R9, R196, 0x1, RZ ;  /* 0x04200000c4097989 */ /* 0x000e2200000e00ff */
[----:B------:R-:W-:Y:S02]  /*2d20*/  FMUL.FTZ R211, R144, R211 ;  /* 0x000000d390d37220 */ /* 0x000fe40000410000 */
[C---:B------:R-:W-:Y:S01]  /*2d30*/  FFMA.FTZ R174, R142.reuse, R194, R169 ;  /* 0x000000c28eae7223 */ /* 0x040fe200000100a9 */
[----:B------:R-:W1:Y:S01]  /*2d40*/  SHFL.UP PT, R8, R225, 0x1, RZ ;  /* 0x04200000e1087989 */ /* 0x000e6200000e00ff */
[----:B------:R-:W-:-:S03]  /*2d50*/  FMUL.FTZ R211, R142, R211 ;  /* 0x000000d38ed37220 */ /* 0x000fc60000410000 */
[----:B------:R-:W2:Y:S04]  /*2d60*/  SHFL.DOWN PT, R198, R174, 0x1, 0x1f ;  /* 0x08201f00aec67f89 */ /* 0x000ea800000e0000 */
[----:B------:R-:W3:Y:S01]  /*2d70*/  SHFL.DOWN PT, R194, R211, 0x1, 0x1f ;  /* 0x08201f00d3c27f89 */ /* 0x000ee200000e0000 */
[C---:B0-----:R-:W-:Y:S02]  /*2d80*/  @P3 FFMA.FTZ R196, R225.reuse, R9, R196 ;  /* 0x00000009e1c43223 */ /* 0x041fe400000100c4 */
[----:B-1----:R-:W-:-:S03]  /*2d90*/  @P3 FMUL.FTZ R225, R225, R8 ;  /* 0x00000008e1e13220 */ /* 0x002fc60000410000 */
[----:B------:R-:W0:Y:S01]  /*2da0*/  SHFL.UP PT, R9, R196, 0x2, RZ ;  /* 0x04400000c4097989 */ /* 0x000e2200000e00ff */
[----:B------:R-:W-:Y:S01]  /*2db0*/  ISETP.GE.AND P3, PT, R39, 0x2, PT ;  /* 0x000000022700780c */ /* 0x000fe20003f66270 */
[C---:B--2---:R-:W-:Y:S02]  /*2dc0*/  @P4 FFMA.FTZ R174, R211.reuse, R198, R174 ;  /* 0x000000c6d3ae4223 */ /* 0x044fe400000100ae */
[----:B------:R-:W1:Y:S01]  /*2dd0*/  SHFL.UP PT, R8, R225, 0x2, RZ ;  /* 0x04400000e1087989 */ /* 0x000e6200000e00ff */
[----:B---3--:R-:W-:-:S03]  /*2de0*/  @P4 FMUL.FTZ R211, R211, R194 ;  /* 0x000000c2d3d34220 */ /* 0x008fc60000410000 */
[----:B------:R-:W2:Y:S01]  /*2df0*/  SHFL.DOWN PT, R198, R174, 0x2, 0x1f ;  /* 0x08401f00aec67f89 */ /* 0x000ea200000e0000 */
[----:B------:R-:W-:-:S03]  /*2e00*/  ISETP.GE.U32.AND P4, PT, R204, 0x1e, PT ;  /* 0x0000001ecc00780c */ /* 0x000fc60003f86070 */
[----:B------:R-:W3:Y:S02]  /*2e10*/  SHFL.DOWN PT, R194, R211, 0x2, 0x1f ;  /* 0x08401f00d3c27f89 */ /* 0x000ee400000e0000 */
[C---:B0-----:R-:W-:Y:S02]  /*2e20*/  @P3 FFMA.FTZ R196, R225.reuse, R9, R196 ;  /* 0x00000009e1c43223 */ /* 0x041fe400000100c4 */
[----:B-1----:R-:W-:-:S03]  /*2e30*/  @P3 FMUL.FTZ R225, R225, R8 ;  /* 0x00000008e1e13220 */ /* 0x002fc60000410000 */
[----:B------:R-:W0:Y:S01]  /*2e40*/  SHFL.UP PT, R9, R196, 0x4, RZ ;  /* 0x04800000c4097989 */ /* 0x000e2200000e00ff */
[----:B------:R-:W-:Y:S02]  /*2e50*/  ISETP.GE.AND P3, PT, R39, 0x4, PT ;  /* 0x000000042700780c */ /* 0x000fe40003f66270 */
[C---:B--2---:R-:W-:Y:S01]  /*2e60*/  @!P4 FFMA.FTZ R174, R211.reuse, R198, R174 ;  /* 0x000000c6d3aec223 */ /* 0x044fe200000100ae */
[----:B------:R-:W1:Y:S01]  /*2e70*/  SHFL.UP PT, R8, R225, 0x4, RZ ;  /* 0x04800000e1087989 */ /* 0x000e6200000e00ff */
[----:B---3--:R-:W-:Y:S01]  /*2e80*/  @!P4 FMUL.FTZ R211, R211, R194 ;  /* 0x000000c2d3d3c220 */ /* 0x008fe20000410000 */
[----:B------:R-:W-:Y:S02]  /*2e90*/  ISETP.GE.U32.AND P4, PT, R204, 0x1c, PT ;  /* 0x0000001ccc00780c */ /* 0x000fe40003f86070 */
[----:B------:R-:W2:Y:S04]  /*2ea0*/  SHFL.DOWN PT, R194, R174, 0x4, 0x1f ;  /* 0x08801f00aec27f89 */ /* 0x000ea800000e0000 */
[----:B------:R-:W3:Y:S02]  /*2eb0*/  SHFL.DOWN PT, R200, R211, 0x4, 0x1f ;  /* 0x08801f00d3c87f89 */ /* 0x000ee400000e0000 */
[----:B0-----:R-:W-:-:S02]  /*2ec0*/  @P3 FFMA.FTZ R196, R225, R9, R196 ;  /* 0x00000009e1c43223 */ /* 0x001fc400000100c4 */
[----:B------:R-:W-:Y:S02]  /*2ed0*/  IMAD.MOV.U32 R9, RZ, RZ, RZ ;  /* 0x000000ffff097224 */ /* 0x000fe400078e00ff */
[----:B-1----:R-:W-:Y:S01]  /*2ee0*/  @P3 FMUL.FTZ R225, R225, R8 ;  /* 0x00000008e1e13220 */ /* 0x002fe20000410000 */
[----:B------:R-:W0:Y:S01]  /*2ef0*/  SHFL.UP PT, R198, R196, 0x8, RZ ;  /* 0x05000000c4c67989 */ /* 0x000e2200000e00ff */
[----:B------:R-:W-:Y:S01]  /*2f00*/  ISETP.GE.AND P3, PT, R39, 0x8, PT ;  /* 0x000000082700780c */ /* 0x000fe20003f66270 */
[----:B------:R-:W-:Y:S01]  /*2f10*/  HFMA2.MMA R8, -RZ, RZ, 1.875, 0 ;  /* 0x3f800000ff087435 */ /* 0x000fe200000001ff */
[C---:B--2---:R-:W-:Y:S02]  /*2f20*/  @!P4 FFMA.FTZ R174, R211.reuse, R194, R174 ;  /* 0x000000c2d3aec223 */ /* 0x044fe400000100ae */
[----:B------:R-:W1:Y:S01]  /*2f30*/  SHFL.UP PT, R194, R225, 0x8, RZ ;  /* 0x05000000e1c27989 */ /* 0x000e6200000e00ff */
[----:B---3--:R-:W-:Y:S01]  /*2f40*/  @!P4 FMUL.FTZ R211, R211, R200 ;  /* 0x000000c8d3d3c220 */ /* 0x008fe20000410000 */
[----:B------:R-:W-:-:S02]  /*2f50*/  ISETP.GE.U32.AND P4, PT, R204, 0x18, PT ;  /* 0x00000018cc00780c */ /* 0x000fc40003f86070 */
[----:B------:R-:W2:Y:S04]  /*2f60*/  SHFL.DOWN PT, R202, R174, 0x8, 0x1f ;  /* 0x09001f00aeca7f89 */ /* 0x000ea800000e0000 */
[----:B------:R-:W3:Y:S04]  /*2f70*/  SHFL.DOWN PT, R200, R211, 0x8, 0x1f ;  /* 0x09001f00d3c87f89 */ /* 0x000ee800000e0000 */
[----:B------:R-:W-:Y:S01]  /*2f80*/  @!P0 LDS.64 R8, [UR4+0xee8] ;  /* 0x000ee804ff088984 */ /* 0x000fe20008000a00 */
[----:B------:R-:W-:Y:S01]  /*2f90*/  ISETP.GE.AND P0, PT, R39, 0x10, PT ;  /* 0x000000102700780c */ /* 0x000fe20003f06270 */
[----:B0-----:R-:W-:-:S05]  /*2fa0*/  @P3 FFMA.FTZ R196, R225, R198, R196 ;  /* 0x000000c6e1c43223 */ /* 0x001fca00000100c4 */
[----:B------:R-:W0:Y:S01]  /*2fb0*/  SHFL.UP PT, R198, R196, 0x10, RZ ;  /* 0x06000000c4c67989 */ /* 0x000e2200000e00ff */
[----:B-1----:R-:W-:Y:S01]  /*2fc0*/  @P3 FMUL.FTZ R225, R225, R194 ;  /* 0x000000c2e1e13220 */ /* 0x002fe20000410000 */
[----:B------:R-:W-:Y:S01]  /*2fd0*/  ISETP.GE.U32.AND P3, PT, R204, 0x10, PT ;  /* 0x00000010cc00780c */ /* 0x000fe20003f66070 */
[----:B--2---:R-:W-:-:S03]  /*2fe0*/  @!P4 FFMA.FTZ R174, R211, R202, R174 ;  /* 0x000000cad3aec223 */ /* 0x004fc600000100ae */
[----:B------:R-:W1:Y:S01]  /*2ff0*/  SHFL.UP PT, R194, R225, 0x10, RZ ;  /* 0x06000000e1c27989 */ /* 0x000e6200000e00ff */
[----:B---3--:R-:W-:-:S03]  /*3000*/  @!P4 FMUL.FTZ R211, R211, R200 ;  /* 0x000000c8d3d3c220 */ /* 0x008fc60000410000 */
[----:B------:R-:W2:Y:S04]  /*3010*/  SHFL.DOWN PT, R202, R174, 0x10, 0x1f ;  /* 0x0a001f00aeca7f89 */ /* 0x000ea800000e0000 */
[----:B------:R-:W3:Y:S01]  /*3020*/  SHFL.DOWN PT, R200, R211, 0x10, 0x1f ;  /* 0x0a001f00d3c87f89 */ /* 0x000ee200000e0000 */
[----:B0-----:R-:W-:-:S03]  /*3030*/  @P0 FFMA.FTZ R196, R225, R198, R196 ;  /* 0x000000c6e1c40223 */ /* 0x001fc600000100c4 */
[----:B------:R-:W-:Y:S01]  /*3040*/  SHFL.IDX PT, R227, R9, RZ, 0x1f ;  /* 0x00001fff09e37589 */ /* 0x000fe200000e0000 */
[----:B-1----:R-:W-:Y:S01]  /*3050*/  @P0 FMUL.FTZ R225, R225, R194 ;  /* 0x000000c2e1e10220 */ /* 0x002fe20000410000 */
[----:B------:R-:W-:Y:S02]  /*3060*/  ISETP.GT.AND P0, PT, R39, 0x1e, PT ;  /* 0x0000001e2700780c */ /* 0x000fe40003f04270 */
[----:B-----5:R-:W-:Y:S01]  /*3070*/  SHFL.IDX PT, R194, R172, RZ, 0x1f ;  /* 0x00001fffacc27589 */ /* 0x020fe200000e0000 */
[----:B--2---:R-:W-:-:S03]  /*3080*/  @!P3 FFMA.FTZ R174, R211, R202, R174 ;  /* 0x000000cad3aeb223 */ /* 0x004fc600000100ae */
[----:B------:R-:W-:Y:S01]  /*3090*/  SHFL.UP PT, R196, R196, 0x1, RZ ;  /* 0x04200000c4c47989 */ /* 0x000fe200000e00ff */
[----:B---3--:R-:W-:Y:S01]  /*30a0*/  @!P3 FMUL.FTZ R211, R211, R200 ;  /* 0x000000c8d3d3b220 */ /* 0x008fe20000410000 */
[----:B------:R-:W-:Y:S02]  /*30b0*/  ISETP.NE.AND P3, PT, R38, RZ, PT ;  /* 0x000000ff2600720c */ /* 0x000fe40003f65270 */
[----:B------:R-:W0:Y:S04]  /*30c0*/  SHFL.UP PT, R225, R225, 0x1, RZ ;  /* 0x04200000e1e17989 */ /* 0x000e2800000e00ff */
[----:B------:R-:W-:Y:S04]  /*30d0*/  SHFL.DOWN PT, R200, R174, 0x1, 0x1f ;  /* 0x08201f00aec87f89 */ /* 0x000fe800000e0000 */
[----:B------:R-:W1:Y:S04]  /*30e0*/  SHFL.DOWN PT, R198, R211, 0x1, 0x1f ;  /* 0x08201f00d3c67f89 */ /* 0x000e6800000e0000 */
[----:B------:R-:W-:Y:S04]  /*30f0*/  SHFL.IDX PT, R174, R174, RZ, 0x1f ;  /* 0x00001fffaeae7589 */ /* 0x000fe800000e0000 */
[----:B------:R-:W-:Y:S01]  /*3100*/  SHFL.IDX PT, R211, R211, RZ, 0x1f ;  /* 0x00001fffd3d37589 */ /* 0x000fe200000e0000 */
[----:B0-----:R-:W-:Y:S01]  /*3110*/  @P1 FFMA.FTZ R194, R225, R194, R196 ;  /* 0x000000c2e1c21223 */ /* 0x001fe200000100c4 */
[----:B------:R-:W-:-:S03]  /*3120*/  ISETP.GT.AND P1, PT, R39, 0x1d, PT ;  /* 0x0000001d2700780c */ /* 0x000fc60003f24270 */
[----:B------:R-:W-:Y:S02]  /*3130*/  FFMA.FTZ R194, R197, R194, R182 ;  /* 0x000000c2c5c27223 */ /* 0x000fe400000100b6 */
[----:B-1----:R-:W-:Y:S01]  /*3140*/  @P2 FFMA.FTZ R227, R198, R227, R200 ;  /* 0x000000e3c6e32223 */ /* 0x002fe200000100c8 */
[----:B------:R-:W-:Y:S01]  /*3150*/  ISETP.GT.AND P2, PT, R39, 0x1b, PT ;  /* 0x0000001b2700780c */ /* 0x000fe20003f44270 */
[----:B------:R-:W-:Y:S02]  /*3160*/  FFMA.FTZ R182, R142, R194, R223 ;  /* 0x000000c28eb67223 */ /* 0x000fe400000100df */
[----:B------:R-:W-:Y:S02]  /*3170*/  FFMA.FTZ R197, R227, R188, R186 ;  /* 0x000000bce3c57223 */ /* 0x000fe400000100ba */
[----:B------:R-:W-:Y:S02]  /*3180*/  FFMA.FTZ R186, R144, R182, R221 ;  /* 0x000000b690ba7223 */ /* 0x000fe400000100dd */
[----:B------:R-:W-:-:S02]  /*3190*/  FFMA.FTZ R221, R173, R197, R184 ;  /* 0x000000c5addd7223 */ /* 0x000fc400000100b8 */
[----:B------:R-:W-:Y:S02]  /*31a0*/  FFMA.FTZ R172, R83, R194, RZ ;  /* 0x000000c253ac7223 */ /* 0x000fe400000100ff */
        /* <DEDUP_REMOVED lines=11> */
[-C--:B------:R-:W-:Y:S02]  /*3260*/  FFMA.FTZ R188, R152, R178.reuse, R207 ;  /* 0x000000b298bc7223 */ /* 0x080fe400000100cf */
[----:B------:R-:W-:Y:S02]  /*3270*/  FFMA.FTZ R209, R168, R215, R209 ;  /* 0x000000d7a8d17223 */ /* 0x000fe400000100d1 */
[----:B------:R-:W-:Y:S02]  /*3280*/  FFMA.FTZ R176, R93, R178, R172 ;  /* 0x000000b25db07223 */ /* 0x000fe400000100ac */
[-C--:B------:R-:W-:Y:S02]  /*3290*/  FFMA.FTZ R172, R154, R188.reuse, R203 ;  /* 0x000000bc9aac7223 */ /* 0x080fe400000100cb */
[----:B------:R-:W-:Y:S02]  /*32a0*/  FFMA.FTZ R205, R170, R209, R205 ;  /* 0x000000d1aacd7223 */ /* 0x000fe400000100cd */
[----:B------:R-:W-:-:S02]  /*32b0*/  FFMA.FTZ R196, R95, R188, R176 ;  /* 0x000000bc5fc47223 */ /* 0x000fc400000100b0 */
[C---:B------:R-:W-:Y:S02]  /*32c0*/  FFMA.FTZ R176, R166.reuse, R172, R201 ;  /* 0x000000aca6b07223 */ /* 0x040fe400000100c9 */
        /* <DEDUP_REMOVED lines=21> */
[C---:B------:R-:W-:Y:S02]  /*3420*/  FFMA.FTZ R144, -R106.reuse, R139, R194 ;  /* 0x0000008b6a907223 */ /* 0x040fe400000101c2 */
[----:B------:R-:W-:-:S02]  /*3430*/  FMUL.FTZ R169, R106, R173 ;  /* 0x000000ad6aa97220 */ /* 0x000fc40000410000 */
[----:B------:R-:W-:Y:S02]  /*3440*/  FFMA.FTZ R196, R109, R200, R196 ;  /* 0x000000c86dc47223 */ /* 0x000fe400000100c4 */
[C---:B------:R-:W-:Y:S02]  /*3450*/  FFMA.FTZ R179, -R108.reuse, R141, R182 ;  /* 0x0000008d6cb37223 */ /* 0x040fe400000101b6 */
[----:B------:R-:W-:Y:S02]  /*3460*/  FMUL.FTZ R142, R108, R171 ;  /* 0x000000ab6c8e7220 */ /* 0x000fe40000410000 */
[----:B------:R-:W-:Y:S02]  /*3470*/  FFMA.FTZ R150, R169, R144, RZ ;  /* 0x00000090a9967223 */ /* 0x000fe400000100ff */
[----:B------:R-:W-:Y:S02]  /*3480*/  FFMA.FTZ R196, R111, R202, R196 ;  /* 0x000000ca6fc47223 */ /* 0x000fe400000100c4 */
[----:B------:R-:W-:-:S02]  /*3490*/  FFMA.FTZ R181, -R110, R143, R186 ;  /* 0x0000008f6eb57223 */ /* 0x000fc400000101ba */
[----:B------:R-:W-:Y:S02]  /*34a0*/  FMUL.FTZ R148, R110, R175 ;  /* 0x000000af6e947220 */ /* 0x000fe40000410000 */
[----:B------:R-:W-:Y:S02]  /*34b0*/  FFMA.FTZ R152, R142, R179, R150 ;  /* 0x000000b38e987223 */ /* 0x000fe40000010096 */
[----:B------:R-:W-:Y:S02]  /*34c0*/  FFMA.FTZ R146, R113, R203, R196 ;  /* 0x000000cb71927223 */ /* 0x000fe400000100c4 */
[C---:B------:R-:W-:Y:S02]  /*34d0*/  FFMA.FTZ R150, -R112.reuse, R145, R184 ;  /* 0x0000009170967223 */ /* 0x040fe400000101b8 */
[----:B------:R-:W-:Y:S01]  /*34e0*/  FMUL.FTZ R185, R112, R177 ;  /* 0x000000b170b97220 */ /* 0x000fe20000410000 */
[----:B------:R-:W0:Y:S01]  /*34f0*/  SHFL.DOWN PT, R195, R146, 0x1, 0x1f ;  /* 0x08201f0092c37f89 */ /* 0x000e2200000e0000 */
        /* <DEDUP_REMOVED lines=19> */
[----:B0-----:R-:W-:Y:S02]  /*3630*/  @!P0 FADD.FTZ R146, R146, R195 ;  /* 0x000000c392928221 */ /* 0x001fe40000010000 */
[C---:B------:R-:W-:Y:S02]  /*3640*/  FMUL.FTZ R182, R126.reuse, R215 ;  /* 0x000000d77eb67220 */ /* 0x040fe40000410000 */
[----:B------:R-:W-:Y:S01]  /*3650*/  FFMA.FTZ R168, -R126, R151, R168 ;  /* 0x000000977ea87223 */ /* 0x000fe200000101a8 */
[----:B------:R-:W0:Y:S01]  /*3660*/  SHFL.DOWN PT, R201, R146, 0x2, 0x1f ;  /* 0x08401f0092c97f89 */ /* 0x000e2200000e0000 */
[----:B------:R-:W-:Y:S02]  /*3670*/  FFMA.FTZ R193, R170, R180, R193 ;  /* 0x000000b4aac17223 */ /* 0x000fe400000100c1 */
[C---:B------:R-:W-:Y:S02]  /*3680*/  FMUL.FTZ R184, R128.reuse, R213 ;  /* 0x000000d580b87220 */ /* 0x040fe40000410000 */
[----:B------:R-:W-:-:S02]  /*3690*/  FFMA.FTZ R186, -R128, R163, R164 ;  /* 0x000000a380ba7223 */ /* 0x000fc400000101a4 */
[----:B------:R-:W-:Y:S02]  /*36a0*/  FFMA.FTZ R193, R182, R168, R193 ;  /* 0x000000a8b6c17223 */ /* 0x000fe400000100c1 */
[C---:B------:R-:W-:Y:S02]  /*36b0*/  FMUL.FTZ R188, R130.reuse, R217 ;  /* 0x000000d982bc7220 */ /* 0x040fe40000410000 */
[----:B------:R-:W-:Y:S02]  /*36c0*/  FFMA.FTZ R194, -R130, R165, R198 ;  /* 0x000000a582c27223 */ /* 0x000fe400000101c6 */
        /* <DEDUP_REMOVED lines=10> */
[----:B0-----:R-:W-:Y:S02]  /*3770*/  @!P1 FADD.FTZ R146, R146, R201 ;  /* 0x000000c992929221 */ /* 0x001fe40000010000 */
[----:B------:R-:W-:Y:S02]  /*3780*/  FFMA.FTZ R158, R202, R164, R193 ;  /* 0x000000a4ca9e7223 */ /* 0x000fe400000100c1 */
[C---:B------:R-:W-:Y:S01]  /*3790*/  FFMA.FTZ R9, R211.reuse, R9, R174 ;  /* 0x00000009d3097223 */ /* 0x040fe200000100ae */
[----:B------:R-:W0:Y:S01]  /*37a0*/  SHFL.DOWN PT, R201, R146, 0x4, 0x1f ;  /* 0x08801f0092c97f89 */ /* 0x000e2200000e0000 */
[----:B------:R-:W-:Y:S02]  /*37b0*/  FMUL.FTZ R8, R211, R8 ;  /* 0x00000008d3087220 */ /* 0x000fe40000410000 */
[----:B------:R-:W-:Y:S01]  /*37c0*/  FADD.FTZ R26, R195, R26 ;  /* 0x0000001ac31a7221 */ /* 0x000fe20000010000 */
[----:B------:R-:W1:Y:S01]  /*37d0*/  SHFL.DOWN PT, R193, R158, 0x1, 0x1f ;  /* 0x08201f009ec17f89 */ /* 0x000e6200000e0000 */
[----:B------:R-:W-:-:S02]  /*37e0*/  FMUL.FTZ R195, R138, R215 ;  /* 0x000000d78ac37220 */ /* 0x000fc40000410000 */
[----:B------:R-:W-:Y:S01]  /*37f0*/  FADD.FTZ R29, R202, R29 ;  /* 0x0000001dca1d7221 */ /* 0x000fe20000010000 */
[----:B------:R2:W-:Y:S01]  /*3800*/  @!P3 STS.64 [UR4+0xee8], R8 ;  /* 0x000ee808ff00b988 */ /* 0x0005e20008000a04 */
[----:B------:R-:W-:Y:S02]  /*3810*/  FMUL.FTZ R168, R168, R195 ;  /* 0x000000c3a8a87220 */ /* 0x000fe40000410000 */
[----:B------:R-:W-:Y:S02]  /*3820*/  FADD.FTZ R27, R196, R27 ;  /* 0x0000001bc41b7221 */ /* 0x000fe40000010000 */
[----:B------:R-:W-:Y:S02]  /*3830*/  FFMA.FTZ R168, R151, R215, R168 ;  /* 0x000000d797a87223 */ /* 0x000fe400000100a8 */
[----:B------:R-:W-:Y:S02]  /*3840*/  FADD.FTZ R24, R188, R24 ;  /* 0x00000018bc187221 */ /* 0x000fe40000010000 */
[----:B------:R-:W-:-:S02]  /*3850*/  FADD.FTZ R25, R184, R25 ;  /* 0x00000019b8197221 */ /* 0x000fc40000010000 */
[----:B--2---:R-:W-:Y:S02]  /*3860*/  FMUL.FTZ R9, R138, R205 ;  /* 0x000000cd8a097220 */ /* 0x004fe40000410000 */
[----:B------:R-:W-:Y:S02]  /*3870*/  FADD.FTZ R22, R182, R22 ;  /* 0x00000016b6167221 */ /* 0x000fe40000010000 */
        /* <DEDUP_REMOVED lines=12> */
[----:B------:R-:W-:Y:S02]  /*3940*/  FADD.FTZ R16, R149, R16 ;  /* 0x0000001095107221 */ /* 0x000fe40000010000 */
[----:B------:R-:W-:-:S02]  /*3950*/  FMUL.FTZ R154, R154, R9 ;  /* 0x000000099a9a7220 */ /* 0x000fc40000410000 */
[C---:B------:R-:W-:Y:S02]  /*3960*/  FMUL.FTZ R9, R138.reuse, R183 ;  /* 0x000000b78a097220 */ /* 0x040fe40000410000 */
[----:B------:R-:W-:Y:S02]  /*3970*/  FMUL.FTZ R149, R138, R197 ;  /* 0x000000c58a957220 */ /* 0x000fe40000410000 */
[----:B------:R-:W-:Y:S02]  /*3980*/  FMUL.FTZ R152, R152, R9 ;  /* 0x0000000998987220 */ /* 0x000fe40000410000 */
[----:B------:R-:W-:Y:S02]  /*3990*/  FMUL.FTZ R9, R138, R177 ;  /* 0x000000b18a097220 */ /* 0x000fe40000410000 */
[----:B0-----:R-:W-:Y:S02]  /*39a0*/  @!P0 FADD.FTZ R146, R146, R201 ;  /* 0x000000c992928221 */ /* 0x001fe40000010000 */
[----:B------:R-:W-:-:S02]  /*39b0*/  FMUL.FTZ R150, R150, R9 ;  /* 0x0000000996967220 */ /* 0x000fc40000410000 */
[----:B-1----:R-:W-:Y:S01]  /*39c0*/  @!P1 FADD.FTZ R158, R158, R193 ;  /* 0x000000c19e9e9221 */ /* 0x002fe20000010000 */
[----:B------:R-:W0:Y:S01]  /*39d0*/  SHFL.DOWN PT, R201, R146, 0x10, 0x1f ;  /* 0x0a001f0092c97f89 */ /* 0x000e2200000e0000 */
[----:B------:R-:W-:Y:S01]  /*39e0*/  ISETP.GT.AND P1, PT, R39, 0xf, PT ;  /* 0x0000000f2700780c */ /* 0x000fe20003f24270 */
[----:B------:R-:W-:Y:S02]  /*39f0*/  FFMA.FTZ R150, R145, R177, R150 ;  /* 0x000000b191967223 */ /* 0x000fe40000010096 */
        /* <DEDUP_REMOVED lines=10> */
[----:B------:R-:W-:Y:S02]  /*3aa0*/  FADD.FTZ R23, R170, R23 ;  /* 0x00000017aa177221 */ /* 0x000fe40000010000 */
[----:B0-----:R-:W-:Y:S02]  /*3ab0*/  @!P1 FADD.FTZ R146, R146, R201 ;  /* 0x000000c992929221 */ /* 0x001fe40000010000 */
[----:B------:R-:W-:Y:S02]  /*3ac0*/  FADD.FTZ R20, R176, R20 ;  /* 0x00000014b0147221 */ /* 0x000fe40000010000 */
[----:B-1----:R-:W-:Y:S01]  /*3ad0*/  @!P2 FADD.FTZ R158, R158, R193 ;  /* 0x000000c19e9ea221 */ /* 0x002fe20000010000 */
[----:B------:R-:W-:Y:S01]  /*3ae0*/  MOV R9, R146 ;  /* 0x0000009200097202 */ /* 0x000fe20000000f00 */
[----:B------:R-:W-:Y:S02]  /*3af0*/  FMUL.FTZ R193, R138, R209 ;  /* 0x000000d18ac17220 */ /* 0x000fe40000410000 */
[----:B------:R-:W-:Y:S01]  /*3b00*/  FADD.FTZ R18, R166, R18 ;  /* 0x00000012a6127221 */ /* 0x000fe20000010000 */
[----:B------:R-:W0:Y:S01]  /*3b10*/  SHFL.DOWN PT, R201, R158, 0x8, 0x1f ;  /* 0x09001f009ec97f89 */ /* 0x000e2200000e0000 */
[----:B------:R-:W-:-:S02]  /*3b20*/  FMUL.FTZ R180, R180, R193 ;  /* 0x000000c1b4b47220 */ /* 0x000fc40000410000 */
[----:B------:R-:W-:Y:S02]  /*3b30*/  FADD.FTZ R19, R168, R19 ;  /* 0x00000013a8137221 */ /* 0x000fe40000010000 */
[----:B------:R-:W-:Y:S02]  /*3b40*/  FFMA.FTZ R180, R147, R209, R180 ;  /* 0x000000d193b47223 */ /* 0x000fe400000100b4 */
[----:B------:R-:W-:Y:S02]  /*3b50*/  FMUL.FTZ R147, R138, R213 ;  /* 0x000000d58a937220 */ /* 0x000fe40000410000 */
[----:B------:R-:W-:Y:S02]  /*3b60*/  FADD.FTZ R21, R180, R21 ;  /* 0x00000015b4157221 */ /* 0x000fe40000010000 */
[----:B------:R-:W-:Y:S02]  /*3b70*/  FMUL.FTZ R186, R186, R147 ;  /* 0x00000093baba7220 */ /* 0x000fe40000410000 */
[----:B------:R-:W-:-:S02]  /*3b80*/  FMUL.FTZ R147, R138, R217 ;  /* 0x000000d98a937220 */ /* 0x000fc40000410000 */
[----:B------:R-:W-:Y:S02]  /*3b90*/  FFMA.FTZ R163, R163, R213, R186 ;  /* 0x000000d5a3a37223 */ /* 0x000fe400000100ba */
[----:B------:R-:W-:Y:S02]  /*3ba0*/  FMUL.FTZ R194, R194, R147 ;  /* 0x00000093c2c27220 */ /* 0x000fe40000410000 */
[----:B------:R-:W-:Y:S02]  /*3bb0*/  FMUL.FTZ R147, R138, R219 ;  /* 0x000000db8a937220 */ /* 0x000fe40000410000 */
[----:B------:R-:W-:Y:S02]  /*3bc0*/  FFMA.FTZ R165, R165, R217, R194 ;  /* 0x000000d9a5a57223 */ /* 0x000fe400000100c2 */
[----:B------:R-:W-:Y:S02]  /*3bd0*/  FMUL.FTZ R198, R198, R147 ;  /* 0x00000093c6c67220 */ /* 0x000fe40000410000 */
[----:B0-----:R-:W-:Y:S01]  /*3be0*/  @!P0 FADD.FTZ R158, R158, R201 ;  /* 0x000000c99e9e8221 */ /* 0x001fe20000010000 */
[----:B------:R-:W-:Y:S01]  /*3bf0*/  ISETP.NE.AND P0, PT, R39, RZ, PT ;  /* 0x000000ff2700720c */ /* 0x000fe20003f05270 */
[----:B------:R-:W-:-:S02]  /*3c00*/  FMUL.FTZ R147, R138, R221 ;  /* 0x000000dd8a937220 */ /* 0x000fc40000410000 */
[----:B------:R-:W-:Y:S01]  /*3c10*/  FFMA.FTZ R198, R159, R219, R198 ;  /* 0x000000db9fc67223 */ /* 0x000fe200000100c6 */
[----:B------:R-:W0:Y:S01]  /*3c20*/  SHFL.DOWN PT, R151, R158, 0x10, 0x1f ;  /* 0x0a001f009e977f89 */ /* 0x000e2200000e0000 */
        /* <DEDUP_REMOVED lines=10> */
[----:B------:R-:W-:-:S02]  /*3cd0*/  FFMA.FTZ R141, R141, R171, R140 ;  /* 0x000000ab8d8d7223 */ /* 0x000fc4000001008c */
[----:B------:R-:W-:Y:S02]  /*3ce0*/  FADD.FTZ R13, R172, R13 ;  /* 0x0000000dac0d7221 */ /* 0x000fe40000010000 */
[----:B0-----:R-:W-:Y:S02]  /*3cf0*/  @!P1 FADD.FTZ R158, R158, R151 ;  /* 0x000000979e9e9221 */ /* 0x001fe40000010000 */
[----:B------:R-:W-:Y:S02]  /*3d00*/  FADD.FTZ R12, R165, R12 ;  /* 0x0000000ca50c7221 */ /* 0x000fe40000010000 */
[----:B------:R-:W-:Y:S01]  /*3d10*/  FADD.FTZ R0, R187, R0 ;  /* 0x00000000bb007221 */ /* 0x000fe20000010000 */
[----:B------:R-:W-:Y:S01]  /*3d20*/  MOV R8, R158 ;  /* 0x0000009e00087202 */ /* 0x000fe20000000f00 */
[----:B------:R-:W-:Y:S02]  /*3d30*/  FADD.FTZ R102, R161, R102 ;  /* 0x00000066a1667221 */ /* 0x000fe40000010000 */
[----:B------:R-:W-:-:S02]  /*3d40*/  FADD.FTZ R115, R198, R115 ;  /* 0x00000073c6737221 */ /* 0x000fc40000010000 */
[----:B------:R0:W-:Y:S01]  /*3d50*/  @!P0 STS.64 [0x438], R8 ;  /* 0x00043808ff008388 */ /* 0x0001e20000000a00 */
        /* <DEDUP_REMOVED lines=14> */
[----:B0-----:R-:W-:-:S13]  /*3e40*/  ISETP.NE.AND P0, PT, R48, c[0x0][0x174], PT ;  /* 0x00005d0030007a0c */ /* 0x001fda0003f05270 */
[----:B------:R-:W0:Y:S04]  /*3e50*/  @P0 LDS R138, [R135+0x1ae8] ;  /* 0x001ae800878a0984 */ /* 0x000e280000000800 */
[----:B------:R-:W1:Y:S01]  /*3e60*/  @P0 LDS R139, [R135+0x16e8] ;  /* 0x0016e800878b0984 */ /* 0x000e620000000800 */
[----:B0-----:R-:W-:Y:S02]  /*3e70*/  @P0 FADD.FTZ R9, R9, R138 ;  /* 0x0000008a09090221 */ /* 0x001fe40000010000 */
[----:B-1----:R-:W-:-:S03]  /*3e80*/  @P0 FADD.FTZ R8, R8, R139 ;  /* 0x0000008b08080221 */ /* 0x002fc60000010000 */
[----:B------:R0:W-:Y:S04]  /*3e90*/  STS [R135+0x1ae8], R9 ;  /* 0x001ae80987007388 */ /* 0x0001e80000000800 */
[----:B------:R0:W-:Y:S02]  /*3ea0*/  STS [R135+0x16e8], R8 ;  /* 0x0016e80887007388 */ /* 0x0001e40000000800 */
.L_x_4789:
[----:B0-----:R-:W-:Y:S05]  /*3eb0*/  BSYNC B0 ;  /* 0x0000000000007941 */ /* 0x001fea0003800000 */
.L_x_4788:
[----:B------:R-:W-:Y:S01]  /*3ec0*/  IMAD.MOV.U32 R8, RZ, RZ, c[0x0][0x1c0] ;  /* 0x00007000ff087624 */ /* 0x000fe200078e00ff */
[----:B------:R-:W-:Y:S01]  /*3ed0*/  MOV R9, c[0x0][0x1c4] ;  /* 0x0000710000097a02 */ /* 0x000fe20000000f00 */
[----:B------:R-:W-:Y:S01]  /*3ee0*/  UIADD3 UR4, UR4, 0x8, URZ ;  /* 0x0000000804047890 */ /* 0x000fe2000fffe03f */
[----:B------:R-:W-:Y:S02]  /*3ef0*/  IADD3 R192, R192, 0x1, RZ ;  /* 0x00000001c0c07810 */ /* 0x000fe40007ffe0ff */
[----:B------:R-:W-:Y:S02]  /*3f00*/  LEA R10, P0, R8, R10, 0x2 ;  /* 0x0000000a080a7211 */ /* 0x000fe400078010ff */
[----:B------:R-:W-:-:S02]  /*3f10*/  MOV R138, c[0x0][0x188] ;  /* 0x00006200008a7a02 */ /* 0x000fc40000000f00 */
[----:B------:R-:W-:Y:S01]  /*3f20*/  LEA.HI.X R11, R8, R11, R9, 0x2, P0 ;  /* 0x0000000b080b7211 */ /* 0x000fe200000f1409 */
[----:B------:R-:W-:Y:S01]  /*3f30*/  IMAD.MOV.U32 R9, RZ, RZ, c[0x0][0x1a4] ;  /* 0x00006900ff097624 */ /* 0x000fe200078e00ff */
[----:B------:R-:W-:Y:S02]  /*3f40*/  ISETP.GE.AND P0, PT, R192, c[0x0][0x16c], PT ;  /* 0x00005b00c0007a0c */ /* 0x000fe40003f06270 */
[----:B------:R-:W-:Y:S02]  /*3f50*/  MOV R8, c[0x0][0x1a0] ;  /* 0x0000680000087a02 */ /* 0x000fe40000000f00 */
[----:B------:R-:W-:Y:S02]  /*3f60*/  IADD3 R104, P3, R104, 0x8, RZ ;  /* 0x0000000868687810 */ /* 0x000fe40007f7e0ff */
[----:B------:R-:W-:Y:S02]  /*3f70*/  MOV R139, c[0x0][0x18c] ;  /* 0x00006300008b7a02 */ /* 0x000fe40000000f00 */
[----:B------:R-:W-:-:S02]  /*3f80*/  LEA R98, P1, R8, R98, 0x2 ;  /* 0x0000006208627211 */ /* 0x000fc400078210ff */
[----:B------:R-:W-:Y:S02]  /*3f90*/  LEA R96, P2, R138, R96, 0x2 ;  /* 0x000000608a607211 */ /* 0x000fe400078410ff */
[----:B------:R-:W-:Y:S02]  /*3fa0*/  LEA.HI.X R127, R8, R127, R9, 0x2, P1 ;  /* 0x0000007f087f7211 */ /* 0x000fe400008f1409 */
[----:B------:R-:W-:Y:S02]  /*3fb0*/  LEA.HI.X R125, R138, R125, R139, 0x2, P2 ;  /* 0x0000007d8a7d7211 */ /* 0x000fe400010f148b */
[----:B------:R-:W-:Y:S02]  /*3fc0*/  IADD3 R135, R135, 0x4, RZ ;  /* 0x0000000487877810 */ /* 0x000fe40007ffe0ff */
[----:B------:R-:W-:Y:S02]  /*3fd0*/  IADD3 R137, R137, 0x1, RZ ;  /* 0x0000000189897810 */ /* 0x000fe40007ffe0ff */
[----:B------:R-:W-:Y:S01]  /*3fe0*/  IADD3.X R131, RZ, R131, RZ, P3, !PT ;  /* 0x00000083ff837210 */ /* 0x000fe20001ffe4ff */
[----:B------:R-:W-:Y:S01]  /*3ff0*/  @P0 CALL.REL.NOINC `(.L_x_4785) ;  /* 0x0000001000000944 */ /* 0x000fe20003c00000 */
[----:B------:R-:W-:Y:S05]  /*4000*/  BRA `(.L_x_4790) ;  /* 0xffffe25000007947 */ /* 0x000fea000383ffff */
.L_x_4785:
[----:B------:R-:W-:Y:S01]  /*4010*/  BAR.SYNC.DEFER_BLOCKING 0x0 ;  /* 0x0000000000007b1d */ /* 0x000fe20000010000 */
[----:B------:R-:W-:Y:S01]  /*4020*/  F2FP.BF16.PACK_AB R100, R123, R100 ;  /* 0x000000647b64723e */ /* 0x000fe200000010ff */
[----:B------:R-:W-:Y:S01]  /*4030*/  IMAD R95, R46, -0x200, R35 ;  /* 0xfffffe002e5f7824 */ /* 0x000fe200078e0223 */
[----:B------:R-:W-:-:S02]  /*4040*/  F2FP.BF16.PACK_AB R88, R88, R121 ;  /* 0x000000795858723e */ /* 0x000fc400000010ff */
[----:B------:R-:W-:Y:S01]  /*4050*/  F2FP.BF16.PACK_AB R0, R15, R0 ;  /* 0x000000000f00723e */ /* 0x000fe200000010ff */
[----:B------:R-:W-:Y:S01]  /*4060*/  BSSY B0, `(.L_x_4791) ;  /* 0x0000052000007945 */ /* 0x000fe20003800000 */
[----:B------:R-:W-:Y:S02]  /*4070*/  PRMT R8, R100, 0x7632, R8 ;  /* 0x0000763264087816 */ /* 0x000fe40000000008 */
[----:B------:R-:W-:Y:S02]  /*4080*/  PRMT R9, R88, 0x7632, R9 ;  /* 0x0000763258097816 */ /* 0x000fe40000000009 */
        /* <DEDUP_REMOVED lines=9> */
[----:B------:R-:W-:Y:S01]  /*4120*/  SHF.R.S32.HI R97, RZ, 0x1f, R95 ;  /* 0x0000001fff617819 */ /* 0x000fe2000001145f */
[----:B------:R1:W-:Y:S01]  /*4130*/  STS.U16 [R67+0x6], R9 ;  /* 0x0000060943007388 */ /* 0x0003e20000000400 */
[----:B------:R-:W-:-:S02]  /*4140*/  SHF.R.S32.HI R18, RZ, 0x1f, R50 ;  /* 0x0000001fff127819 */ /* 0x000fc40000011432 */
[----:B------:R-:W-:Y:S01]  /*4150*/  LEA R25, P3, R50, c[0x0][0x330], 0x1 ;  /* 0x0000cc0032197a11 */ /* 0x000fe200078608ff */
[----:B------:R2:W-:Y:S01]  /*4160*/  STS.U16 [R67+0x8], R0 ;  /* 0x0000080043007388 */ /* 0x0005e20000000400 */
[----:B0-----:R-:W-:-:S03]  /*4170*/  PRMT R8, R17, 0x7632, R8 ;  /* 0x0000763211087816 */ /* 0x001fc60000000008 */
[----:B------:R0:W-:Y:S01]  /*4180*/  STS.U16 [R67+0xa], R10 ;  /* 0x00000a0a43007388 */ /* 0x0001e20000000400 */
[----:B-1----:R-:W-:-:S03]  /*4190*/  PRMT R9, R24, 0x7632, R9 ;  /* 0x0000763218097816 */ /* 0x002fc60000000009 */
[----:B------:R1:W-:Y:S01]  /*41a0*/  STS.U16 [R67+0x10], R20 ;  /* 0x0000101443007388 */ /* 0x0003e20000000400 */
[----:B--2---:R-:W-:-:S03]  /*41b0*/  PRMT R0, R22, 0x7632, R0 ;  /* 0x0000763216007816 */ /* 0x004fc60000000000 */
[----:B------:R-:W-:Y:S01]  /*41c0*/  STS.U16 [R67], R100 ;  /* 0x0000006443007388 */ /* 0x000fe20000000400 */
[----:B0-----:R-:W-:-:S03]  /*41d0*/  PRMT R10, R26, 0x7632, R10 ;  /* 0x000076321a0a7816 */ /* 0x001fc6000000000a */
[----:B------:R-:W-:Y:S01]  /*41e0*/  STS.U16 [R67+0x4], R88 ;  /* 0x0000045843007388 */ /* 0x000fe20000000400 */
[----:B-1----:R-:W-:-:S03]  /*41f0*/  IADD3 R20, -R49, c[0x0][0x168], RZ ;  /* 0x00005a0031147a10 */ /* 0x002fc60007ffe1ff */
        /* <DEDUP_REMOVED lines=9> */
[----:B-1----:R-:W-:-:S03]  /*4290*/  IMAD R0, R34, c[0x0][0x2d8], RZ ;  /* 0x0000b60022007a24 */ /* 0x002fc600078e02ff */
[----:B------:R1:W-:Y:S01]  /*42a0*/  STS.U16 [R67+0x1c], R26 ;  /* 0x00001c1a43007388 */ /* 0x0003e20000000400 */
[----:B------:R-:W-:-:S03]  /*42b0*/  IMAD R23, R33, c[0x0][0x2dc], R0 ;  /* 0x0000b70021177a24 */ /* 0x000fc600078e0200 */
[----:B------:R2:W-:Y:S01]  /*42c0*/  STS.U16 [R67+0x1e], R10 ;  /* 0x00001e0a43007388 */ /* 0x0005e20000000400 */
[----:B------:R-:W-:-:S06]  /*42d0*/  NOP ;  /* 0x0000000000007918 */ /* 0x000fcc0000000000 */
[----:B------:R-:W-:Y:S01]  /*42e0*/  LDS.U16 R15, [R51] ;  /* 0x00000000330f7984 */ /* 0x000fe20000000400 */
[----:B0-----:R-:W-:Y:S01]  /*42f0*/  IMAD.WIDE.U32 R8, R33, c[0x0][0x2d8], RZ ;  /* 0x0000b60021087a25 */ /* 0x001fe200078e00ff */
[C---:B-1----:R-:W-:Y:S02]  /*4300*/  LOP3.LUT R26, R50.reuse, 0x20, RZ, 0xfc, !PT ;  /* 0x00000020321a7812 */ /* 0x042fe400078efcff */
[----:B------:R-:W-:Y:S01]  /*4310*/  LDS.U16 R17, [R52+0x40] ;  /* 0x0000400034117984 */ /* 0x000fe20000000400 */
[----:B--2---:R-:W-:Y:S02]  /*4320*/  LEA.HI.X R10, R50, c[0x0][0x334], R18, 0x1, P3 ;  /* 0x0000cd00320a7a11 */ /* 0x004fe400018f0c12 */
[----:B------:R-:W-:Y:S01]  /*4330*/  IADD3 R9, R9, R23, RZ ;  /* 0x0000001709097210 */ /* 0x000fe20007ffe0ff */
[----:B------:R-:W-:Y:S04]  /*4340*/  LDS.U16 R27, [R53+0x80] ;  /* 0x00008000351b7984 */ /* 0x000fe80000000400 */
[----:B------:R-:W-:Y:S01]  /*4350*/  LDS.U16 R29, [R54+0xc0] ;  /* 0x0000c000361d7984 */ /* 0x000fe20000000400 */
[----:B------:R-:W-:-:S03]  /*4360*/  IMAD.WIDE.U32 R8, R28, c[0x0][0x2e0], R8 ;  /* 0x0000b8001c087a25 */ /* 0x000fc600078e0008 */
[----:B------:R-:W-:Y:S02]  /*4370*/  LDS.U16 R69, [R55+0x100] ;  /* 0x0001000037457984 */ /* 0x000fe40000000400 */
[----:B------:R-:W-:Y:S02]  /*4380*/  IADD3 R0, P1, R95, R8, RZ ;  /* 0x000000085f007210 */ /* 0x000fe40007f3e0ff */
[----:B------:R-:W-:Y:S01]  /*4390*/  LDS.U16 R71, [R56+0x140] ;  /* 0x0001400038477984 */ /* 0x000fe20000000400 */
[----:B------:R-:W-:Y:S02]  /*43a0*/  IADD3 R8, P3, R50, R49, RZ ;  /* 0x0000003132087210 */ /* 0x000fe40007f7e0ff */
[----:B------:R-:W-:Y:S01]  /*43b0*/  IADD3.X R9, R97, R11, R9, P1, !PT ;  /* 0x0000000b61097210 */ /* 0x000fe20000ffe409 */
[----:B------:R-:W-:Y:S01]  /*43c0*/  LDS.U16 R73, [R57+0x180] ;  /* 0x0001800039497984 */ /* 0x000fe20000000400 */
[----:B------:R-:W-:-:S03]  /*43d0*/  LEA R24, P4, R0, R25, 0x1 ;  /* 0x0000001900187211 */ /* 0x000fc600078808ff */
        /* <DEDUP_REMOVED lines=15> */
[----:B------:R-:W-:-:S11]  /*44d0*/  ISETP.GE.AND P1, PT, R26, R93, PT ;  /* 0x0000005d1a00720c */ /* 0x000fd60003f26270 */
        /* <DEDUP_REMOVED lines=10> */
.L_x_4792:
[----:B------:R-:W-:Y:S05]  /*4580*/  BSYNC B0 ;  /* 0x0000000000007941 */ /* 0x000fea0003800000 */
.L_x_4791:
[C---:B0-----:R-:W-:Y:S01]  /*4590*/  LOP3.LUT R22, R50.reuse, 0x40, RZ, 0xfc, !PT ;  /* 0x0000004032167812 */ /* 0x041fe200078efcff */
[----:B------:R0:W-:Y:S01]  /*45a0*/  @!P1 STG.E.U16 [R24.64+-0x3c0], R17 ;  /* 0xfffc401118009986 */ /* 0x0001e2000c101506 */
[----:B------:R-:W-:Y:S01]  /*45b0*/  LOP3.LUT R74, R50, 0xc0, RZ, 0xfc, !PT ;  /* 0x000000c0324a7812 */ /* 0x000fe200078efcff */
[----:B------:R-:W-:Y:S01]  /*45c0*/  FADD.FTZ R37, R92, R37 ;  /* 0x000000255c257221 */ /* 0x000fe20000010000 */
[-C--:B------:R-:W-:Y:S01]  /*45d0*/  ISETP.GE.AND P2, PT, R22, R93.reuse, PT ;  /* 0x0000005d1600720c */ /* 0x080fe20003f46270 */
[----:B------:R-:W-:Y:S01]  /*45e0*/  BSSY B0, `(.L_x_4793) ;  /* 0x000007f000007945 */ /* 0x000fe20003800000 */
[----:B------:R-:W-:Y:S01]  /*45f0*/  ISETP.GE.AND P6, PT, R74, R93, PT ;  /* 0x0000005d4a00720c */ /* 0x000fe20003fc6270 */
[----:B------:R-:W-:Y:S01]  /*4600*/  FADD.FTZ R37, R37, R90 ;  /* 0x0000005a25257221 */ /* 0x000fe20000010000 */
[C---:B------:R-:W-:Y:S02]  /*4610*/  LOP3.LUT R68, R50.reuse, 0x60, RZ, 0xfc, !PT ;  /* 0x0000006032447812 */ /* 0x040fe400078efcff */
[C---:B------:R-:W-:Y:S01]  /*4620*/  LOP3.LUT R70, R50.reuse, 0x80, RZ, 0xfc, !PT ;  /* 0x0000008032467812 */ /* 0x040fe200078efcff */
[----:B------:R-:W-:Y:S01]  /*4630*/  FADD.FTZ R0, R37, R94 ;  /* 0x0000005e25007221 */ /* 0x000fe20000010000 */
[----:B------:R-:W-:-:S02]  /*4640*/  LOP3.LUT R72, R50, 0xa0, RZ, 0xfc, !PT ;  /* 0x000000a032487812 */ /* 0x000fc400078efcff */
[----:B------:R-:W-:Y:S01]  /*4650*/  LOP3.LUT R76, R50, 0xe0, RZ, 0xfc, !PT ;  /* 0x000000e0324c7812 */ /* 0x000fe200078efcff */
[----:B------:R-:W-:Y:S01]  /*4660*/  FADD.FTZ R11, R0, R119 ;  /* 0x00000077000b7221 */ /* 0x000fe20000010000 */
[C---:B------:R-:W-:Y:S01]  /*4670*/  LOP3.LUT R78, R50.reuse, 0x100, RZ, 0xfc, !PT ;  /* 0x00000100324e7812 */ /* 0x040fe200078efcff */
[----:B------:R1:W-:Y:S01]  /*4680*/  @!P2 STG.E.U16 [R24.64+-0x380], R27 ;  /* 0xfffc801b1800a986 */ /* 0x0003e2000c101506 */
[----:B------:R-:W-:Y:S01]  /*4690*/  LOP3.LUT R80, R50, 0x120, RZ, 0xfc, !PT ;  /* 0x0000012032507812 */ /* 0x000fe200078efcff */
[----:B------:R-:W-:Y:S01]  /*46a0*/  FADD.FTZ R0, R11, R84 ;  /* 0x000000540b007221 */ /* 0x000fe20000010000 */
[-C--:B------:R-:W-:Y:S01]  /*46b0*/  ISETP.GE.AND P3, PT, R68, R93.reuse, PT ;  /* 0x0000005d4400720c */ /* 0x080fe20003f66270 */
[----:B------:R-:W-:Y:S01]  /*46c0*/  @!P6 STG.E.U16 [R24.64+-0x280], R73 ;  /* 0xfffd80491800e986 */ /* 0x000fe2000c101506 */
[-C--:B------:R-:W-:Y:S02]  /*46d0*/  ISETP.GE.AND P4, PT, R70, R93.reuse, PT ;  /* 0x0000005d4600720c */ /* 0x080fe40003f86270 */
[----:B------:R-:W-:-:S02]  /*46e0*/  ISETP.GE.AND P5, PT, R72, R93, PT ;  /* 0x0000005d4800720c */ /* 0x000fc40003fa6270 */
[-C--:B------:R-:W-:Y:S02]  /*46f0*/  ISETP.GE.AND P1, PT, R76, R93.reuse, PT ;  /* 0x0000005d4c00720c */ /* 0x080fe40003f26270 */
[-C--:B------:R-:W-:Y:S02]  /*4700*/  ISETP.GE.AND P2, PT, R78, R93.reuse, PT ;  /* 0x0000005d4e00720c */ /* 0x080fe40003f46270 */
[----:B------:R-:W-:Y:S02]  /*4710*/  ISETP.GE.AND P6, PT, R80, R93, PT ;  /* 0x0000005d5000720c */ /* 0x000fe40003fc6270 */
[C---:B------:R-:W-:Y:S01]  /*4720*/  LOP3.LUT R82, R50.reuse, 0x140, RZ, 0xfc, !PT ;  /* 0x0000014032527812 */ /* 0x040fe200078efcff */
[----:B------:R2:W-:Y:S01]  /*4730*/  @!P3 STG.E.U16 [R24.64+-0x340], R29 ;  /* 0xfffcc01d1800b986 */ /* 0x0005e2000c101506 */
[C---:B------:R-:W-:Y:S02]  /*4740*/  LOP3.LUT R88, R50.reuse, 0x160, RZ, 0xfc, !PT ;  /* 0x0000016032587812 */ /* 0x040fe400078efcff */
[C---:B------:R-:W-:Y:S01]  /*4750*/  LOP3.LUT R96, R50.reuse, 0x180, RZ, 0xfc, !PT ;  /* 0x0000018032607812 */ /* 0x040fe200078efcff */
[----:B------:R-:W-:Y:S01]  /*4760*/  @!P4 STG.E.U16 [R24.64+-0x300], R69 ;  /* 0xfffd00451800c986 */ /* 0x000fe2000c101506 */
[----:B------:R-:W-:-:S02]  /*4770*/  LOP3.LUT R98, R50, 0x1a0, RZ, 0xfc, !PT ;  /* 0x000001a032627812 */ /* 0x000fc400078efcff */
[C---:B------:R-:W-:Y:S01]  /*4780*/  LOP3.LUT R100, R50.reuse, 0x1c0, RZ, 0xfc, !PT ;  /* 0x000001c032647812 */ /* 0x040fe200078efcff */
[----:B------:R-:W-:Y:S01]  /*4790*/  @!P5 STG.E.U16 [R24.64+-0x2c0], R71 ;  /* 0xfffd40471800d986 */ /* 0x000fe2000c101506 */
[----:B------:R-:W-:Y:S02]  /*47a0*/  LOP3.LUT R104, R50, 0x1e0, RZ, 0xfc, !PT ;  /* 0x000001e032687812 */ /* 0x000fe400078efcff */
[-C--:B------:R-:W-:Y:S01]  /*47b0*/  ISETP.GE.AND P5, PT, R88, R93.reuse, PT ;  /* 0x0000005d5800720c */ /* 0x080fe20003fa6270 */
[----:B------:R-:W-:Y:S01]  /*47c0*/  @!P1 STG.E.U16 [R24.64+-0x240], R75 ;  /* 0xfffdc04b18009986 */ /* 0x000fe2000c101506 */
[-C--:B------:R-:W-:Y:S02]  /*47d0*/  ISETP.GE.AND P1, PT, R82, R93.reuse, PT ;  /* 0x0000005d5200720c */ /* 0x080fe40003f26270 */
[-C--:B------:R-:W-:Y:S01]  /*47e0*/  ISETP.GE.AND P4, PT, R96, R93.reuse, PT ;  /* 0x0000005d6000720c */ /* 0x080fe20003f86270 */
[----:B------:R-:W-:Y:S01]  /*47f0*/  @!P2 STG.E.U16 [R24.64+-0x200], R77 ;  /* 0xfffe004d1800a986 */ /* 0x000fe2000c101506 */
[----:B------:R-:W-:-:S02]  /*4800*/  ISETP.GE.AND P3, PT, R98, R93, PT ;  /* 0x0000005d6200720c */ /* 0x000fc40003f66270 */
[-C--:B------:R-:W-:Y:S01]  /*4810*/  ISETP.GE.AND P2, PT, R100, R93.reuse, PT ;  /* 0x0000005d6400720c */ /* 0x080fe20003f46270 */
[----:B------:R-:W-:Y:S01]  /*4820*/  @!P6 STG.E.U16 [R24.64+-0x1c0], R79 ;  /* 0xfffe404f1800e986 */ /* 0x000fe2000c101506 */
[----:B------:R-:W-:Y:S02]  /*4830*/  ISETP.GE.AND P6, PT, R104, R93, PT ;  /* 0x0000005d6800720c */ /* 0x000fe40003fc6270 */
[----:B------:R-:W-:Y:S01]  /*4840*/  F2FP.BF16.PACK_AB R90, R90, R92 ;  /* 0x0000005c5a5a723e */ /* 0x000fe200000010ff */
[----:B------:R-:W-:Y:S01]  /*4850*/  @!P5 STG.E.U16 [R24.64+-0x140], R83 ;  /* 0xfffec0531800d986 */ /* 0x000fe2000c101506 */
[----:B------:R-:W-:Y:S02]  /*4860*/  F2FP.BF16.PACK_AB R94, R119, R94 ;  /* 0x0000005e775e723e */ /* 0x000fe400000010ff */
[----:B0-----:R-:W-:Y:S01]  /*4870*/  PRMT R17, R90, 0x7632, R17 ;  /* 0x000076325a117816 */ /* 0x001fe20000000011 */
[----:B------:R-:W-:Y:S01]  /*4880*/  @!P1 STG.E.U16 [R24.64+-0x180], R81 ;  /* 0xfffe805118009986 */ /* 0x000fe2000c101506 */
[----:B------:R-:W-:Y:S01]  /*4890*/  F2FP.BF16.PACK_AB R84, R117, R84 ;  /* 0x000000547554723e */ /* 0x000fe200000010ff */
[----:B------:R-:W-:Y:S01]  /*48a0*/  FADD.FTZ R117, R0, R117 ;  /* 0x0000007500757221 */ /* 0x000fe20000010000 */
[----:B------:R-:W-:Y:S01]  /*48b0*/  F2FP.BF16.PACK_AB R10, R13, R102 ;  /* 0x000000660d0a723e */ /* 0x000fe200000010ff */
[----:B------:R-:W-:Y:S01]  /*48c0*/  @!P4 STG.E.U16 [R24.64+-0x100], R85 ;  /* 0xffff00551800c986 */ /* 0x000fe2000c101506 */
[----:B------:R-:W-:Y:S01]  /*48d0*/  F2FP.BF16.PACK_AB R11, R21, R16 ;  /* 0x00000010150b723e */ /* 0x000fe200000010ff */
[----:B------:R-:W-:Y:S01]  /*48e0*/  FADD.FTZ R102, R117, R102 ;  /* 0x0000006675667221 */ /* 0x000fe20000010000 */
[----:B------:R-:W-:Y:S01]  /*48f0*/  PRMT R23, R94, 0x7632, R23 ;  /* 0x000076325e177816 */ /* 0x000fe20000000017 */
[----:B------:R-:W-:Y:S01]  /*4900*/  @!P3 STG.E.U16 [R24.64+-0xc0], R87 ;  /* 0xffff40571800b986 */ /* 0x000fe2000c101506 */
[C---:B-1----:R-:W-:Y:S01]  /*4910*/  PRMT R27, R11.reuse, 0x7610, R27 ;  /* 0x000076100b1b7816 */ /* 0x042fe2000000001b */
[----:B------:R-:W-:Y:S01]  /*4920*/  FADD.FTZ R13, R102, R13 ;  /* 0x0000000d660d7221 */ /* 0x000fe20000010000 */
[----:B--2---:R-:W-:Y:S01]  /*4930*/  PRMT R29, R11, 0x7632, R29 ;  /* 0x000076320b1d7816 */ /* 0x004fe2000000001d */
[----:B------:R-:W-:Y:S01]  /*4940*/  @!P2 STG.E.U16 [R24.64+-0x80], R89 ;  /* 0xffff80591800a986 */ /* 0x000fe2000c101506 */
[----:B------:R-:W-:Y:S01]  /*4950*/  F2FP.BF16.PACK_AB R15, R14, R19 ;  /* 0x000000130e0f723e */ /* 0x000fe200000010ff */
[----:B------:R-:W-:Y:S01]  /*4960*/  FADD.FTZ R16, R13, R16 ;  /* 0x000000100d107221 */ /* 0x000fe20000010000 */
[----:B------:R-:W-:Y:S01]  /*4970*/  F2FP.BF16.PACK_AB R11, R129, R86 ;  /* 0x00000056810b723e */ /* 0x000fe200000010ff */
[----:B------:R0:W-:Y:S01]  /*4980*/  @!P6 STG.E.U16 [R24.64+-0x40], R91 ;  /* 0xffffc05b1800e986 */ /* 0x0001e2000c101506 */
[----:B------:R-:W-:-:S02]  /*4990*/  IMAD R0, R34, c[0x0][0x2f8], RZ ;  /* 0x0000be0022007a24 */ /* 0x000fc400078e02ff */
[----:B------:R-:W-:Y:S01]  /*49a0*/  PRMT R37, R11, 0x7632, R37 ;  /* 0x000076320b257816 */ /* 0x000fe20000000025 */
[----:B------:R-:W-:Y:S01]  /*49b0*/  BAR.SYNC.DEFER_BLOCKING 0x0 ;  /* 0x0000000000007b1d */ /* 0x000fe20000010000 */
[----:B------:R-:W-:Y:S02]  /*49c0*/  FADD.FTZ R16, R16, R21 ;  /* 0x0000001510107221 */ /* 0x000fe40000010000 */
[----:B------:R-:W-:Y:S02]  /*49d0*/  IMAD R13, R33, c[0x0][0x2fc], R0 ;  /* 0x0000bf00210d7a24 */ /* 0x000fe400078e0200 */
[----:B------:R-:W-:Y:S01]  /*49e0*/  FADD.FTZ R19, R16, R19 ;  /* 0x0000001310137221 */ /* 0x000fe20000010000 */
[----:B0-----:R-:W-:-:S03]  /*49f0*/  PRMT R24, R84, 0x7632, R24 ;  /* 0x0000763254187816 */ /* 0x001fc60000000018 */
[----:B------:R-:W-:Y:S01]  /*4a00*/  FADD.FTZ R19, R19, R14 ;  /* 0x0000000e13137221 */ /* 0x000fe20000010000 */
[C---:B------:R-:W-:Y:S01]  /*4a10*/  PRMT R25, R10.reuse, 0x7610, R25 ;  /* 0x000076100a197816 */ /* 0x040fe20000000019 */
[----:B------:R0:W-:Y:S04]  /*4a20*/  STS.U16 [R67+0x2], R17 ;  /* 0x0000021143007388 */ /* 0x0001e80000000400 */
[----:B------:R1:W-:Y:S04]  /*4a30*/  STS.U16 [R67+0x6], R23 ;  /* 0x0000061743007388 */ /* 0x0003e80000000400 */
[----:B------:R2:W-:Y:S01]  /*4a40*/  STS.U16 [R67+0xa], R24 ;  /* 0x00000a1843007388 */ /* 0x0005e20000000400 */
[----:B0-----:R-:W-:-:S02]  /*4a50*/  PRMT R17, R10, 0x7632, R17 ;  /* 0x000076320a117816 */ /* 0x001fc40000000011 */
[----:B------:R-:W-:Y:S01]  /*4a60*/  F2FP.BF16.PACK_AB R10, R115, R12 ;  /* 0x0000000c730a723e */ /* 0x000fe200000010ff */
[----:B------:R-:W-:Y:S01]  /*4a70*/  STS.U16 [R67], R90 ;  /* 0x0000005a43007388 */ /* 0x000fe20000000400 */
[----:B-1----:R-:W-:Y:S01]  /*4a80*/  PRMT R23, R15, 0x7632, R23 ;  /* 0x000076320f177816 */ /* 0x002fe20000000017 */
[----:B------:R-:W-:Y:S02]  /*4a90*/  FADD.FTZ R12, R19, R12 ;  /* 0x0000000c130c7221 */ /* 0x000fe40000010000 */
[----:B------:R-:W-:Y:S01]  /*4aa0*/  STS.U16 [R67+0x4], R94 ;  /* 0x0000045e43007388 */ /* 0x000fe20000000400 */
[----:B--2---:R-:W-:Y:S01]  /*4ab0*/  PRMT R24, R10, 0x7632, R24 ;  /* 0x000076320a187816 */ /* 0x004fe20000000018 */
[----:B------:R-:W-:Y:S02]  /*4ac0*/  FADD.FTZ R115, R12, R115 ;  /* 0x000000730c737221 */ /* 0x000fe40000010000 */
[----:B------:R-:W-:Y:S02]  /*4ad0*/  STS.U16 [R67+0x8], R84 ;  /* 0x0000085443007388 */ /* 0x000fe40000000400 */
[----:B------:R-:W-:-:S02]  /*4ae0*/  FADD.FTZ R86, R115, R86 ;  /* 0x0000005673567221 */ /* 0x000fc40000010000 */
        /* <DEDUP_REMOVED lines=11> */
[----:B------:R-:W-:Y:S01]  /*4ba0*/  LDS.U16 R51, [R51] ;  /* 0x0000000033337984 */ /* 0x000fe20000000400 */
[----:B0-----:R-:W-:-:S03]  /*4bb0*/  IMAD.WIDE.U32 R10, R33, c[0x0][0x2f8], RZ ;  /* 0x0000be00210a7a25 */ /* 0x001fc600078e00ff */
[----:B------:R-:W-:Y:S01]  /*4bc0*/  LDS.U16 R15, [R52+0x40] ;  /* 0x00004000340f7984 */ /* 0x000fe20000000400 */
[----:B-1----:R-:W-:Y:S01]  /*4bd0*/  FADD.FTZ R37, R86, R129 ;  /* 0x0000008156257221 */ /* 0x002fe20000010000 */
        /* <DEDUP_REMOVED lines=31> */
.L_x_4794:
[----:B------:R-:W-:Y:S05]  /*4dd0*/  BSYNC B0 ;  /* 0x0000000000007941 */ /* 0x000fea0003800000 */
.L_x_4793:
[----:B------:R-:W-:Y:S01]  /*4de0*/  MOV R8, R10 ;  /* 0x0000000a00087202 */ /* 0x000fe20000000f00 */
[----:B------:R-:W-:Y:S01]  /*4df0*/  IMAD R11, R31, c[0x0][0x300], RZ ;  /* 0x0000c0001f0b7a24 */ /* 0x000fe200078e02ff */
[----:B------:R-:W-:Y:S02]  /*4e00*/  MOV R9, R21 ;  /* 0x0000001500097202 */ /* 0x000fe40000000f00 */
[----:B------:R-:W-:Y:S01]  /*4e10*/  LEA R0, P1, R50, c[0x0][0x340], 0x1 ;  /* 0x0000d00032007a11 */ /* 0x000fe200078208ff */
[----:B0-----:R-:W-:Y:S01]  /*4e20*/  IMAD R12, R28, c[0x0][0x304], R11 ;  /* 0x0000c1001c0c7a24 */ /* 0x001fe200078e020b */
[-C--:B------:R-:W-:Y:S01]  /*4e30*/  ISETP.GE.AND P4, PT, R22, R69.reuse, PT ;  /* 0x000000451600720c */ /* 0x080fe20003f86270 */
[----:B------:R-:W-:Y:S01]  /*4e40*/  IMAD.WIDE.U32 R8, R28, c[0x0][0x300], R8 ;  /* 0x0000c0001c087a25 */ /* 0x000fe200078e0008 */
[----:B------:R-:W-:Y:S02]  /*4e50*/  LEA.HI.X R10, R50, c[0x0][0x344], R19, 0x1, P1 ;  /* 0x0000d100320a7a11 */ /* 0x000fe400008f0c13 */
[----:B------:R-:W-:-:S02]  /*4e60*/  ISETP.GE.AND P5, PT, R68, R69, PT ;  /* 0x000000454400720c */ /* 0x000fc40003fa6270 */
[----:B------:R-:W-:Y:S02]  /*4e70*/  IADD3 R11, P0, R95, R8, RZ ;  /* 0x000000085f0b7210 */ /* 0x000fe40007f1e0ff */
[-C--:B------:R-:W-:Y:S02]  /*4e80*/  ISETP.GE.AND P6, PT, R70, R69.reuse, PT ;  /* 0x000000454600720c */ /* 0x080fe40003fc6270 */
[----:B------:R-:W-:Y:S02]  /*4e90*/  IADD3.X R9, R97, R12, R9, P0, !PT ;  /* 0x0000000c61097210 */ /* 0x000fe400007fe409 */
        /* <DEDUP_REMOVED lines=37> */
[----:B------:R-:W-:Y:S01]  /*50f0*/  @!P0 CALL.REL.NOINC `(.L_x_4784) ;  /* 0x0000001000008944 */ /* 0x000fe20003c00000 */
[----:B------:R-:W-:Y:S05]  /*5100*/  BRA `(.L_x_4795) ;  /* 0xffffb41000007947 */ /* 0x000fea000383ffff */
.L_x_4784:
[----:B------:R-:W-:Y:S02]  /*5110*/  ISETP.NE.U32.AND P0, PT, RZ, c[0x0][0x328], PT ;  /* 0x0000ca00ff007a0c */ /* 0x000fe40003f05070 */
[----:B------:R-:W-:-:S02]  /*5120*/  ISETP.NE.U32.AND P2, PT, RZ, c[0x0][0x348], PT ;  /* 0x0000d200ff007a0c */ /* 0x000fc40003f45070 */
[----:B------:R-:W-:Y:S02]  /*5130*/  ISETP.NE.AND.EX P1, PT, RZ, c[0x0][0x32c], PT, P0 ;  /* 0x0000cb00ff007a0c */ /* 0x000fe40003f25300 */
[----:B------:R-:W-:-:S11]  /*5140*/  ISETP.NE.AND.EX P0, PT, RZ, c[0x0][0x34c], PT, P2 ;  /* 0x0000d300ff007a0c */ /* 0x000fd60003f05320 */
[----:B------:R-:W-:Y:S05]  /*5150*/  @!P1 BRA `(.L_x_4796) ;  /* 0x0000014000009947 */ /* 0x000fea0003800000 */
[----:B------:R-:W1:Y:S01]  /*5160*/  SHFL.DOWN P1, R7, R36, 0x1, 0x1f ;  /* 0x08201f0024077f89 */ /* 0x000e620000020000 */
[----:B------:R-:W-:Y:S03]  /*5170*/  BSSY B0, `(.L_x_4796) ;  /* 0x0000012000007945 */ /* 0x000fe60003800000 */
[----:B0-----:R-:W0:Y:S01]  /*5180*/  S2R R8, SR_LANEID ;  /* 0x0000000000087919 */ /* 0x001e220000000000 */
[----:B-1----:R-:W-:Y:S01]  /*5190*/  @P1 FADD R7, R7, R36 ;  /* 0x0000002407071221 */ /* 0x002fe20000000000 */
[----:B0-----:R-:W-:-:S04]  /*51a0*/  ISETP.NE.AND P2, PT, R8, RZ, PT ;  /* 0x000000ff0800720c */ /* 0x001fc80003f45270 */
[----:B------:R-:W0:Y:S04]  /*51b0*/  SHFL.DOWN P1, R0, R7, 0x2, 0x1f ;  /* 0x08401f0007007f89 */ /* 0x000e280000020000 */
[----:B------:R-:W1:Y:S01]  /*51c0*/  S2R R8, SR_TID.X ;  /* 0x0000000000087919 */ /* 0x000e620000002100 */
[----:B0-----:R-:W-:-:S05]  /*51d0*/  @P1 FADD R0, R7, R0 ;  /* 0x0000000007001221 */ /* 0x001fca0000000000 */
[----:B------:R-:W0:Y:S02]  /*51e0*/  SHFL.DOWN P1, R9, R0, 0x4, 0x1f ;  /* 0x08801f0000097f89 */ /* 0x000e240000020000 */
[----:B0-----:R-:W-:-:S05]  /*51f0*/  @P1 FADD R9, R0, R9 ;  /* 0x0000000900091221 */ /* 0x001fca0000000000 */
[----:B------:R-:W0:Y:S02]  /*5200*/  SHFL.DOWN P1, R6, R9, 0x8, 0x1f ;  /* 0x09001f0009067f89 */ /* 0x000e240000020000 */
[----:B0-----:R-:W-:-:S05]  /*5210*/  @P1 FADD R6, R9, R6 ;  /* 0x0000000609061221 */ /* 0x001fca0000000000 */
[----:B------:R-:W0:Y:S02]  /*5220*/  SHFL.DOWN P1, R11, R6, 0x10, 0x1f ;  /* 0x0a001f00060b7f89 */ /* 0x000e240000020000 */
[----:B0-----:R-:W-:Y:S01]  /*5230*/  @P1 FADD R11, R6, R11 ;  /* 0x0000000b060b1221 */ /* 0x001fe20000000000 */
[----:B-1----:R-:W-:-:S04]  /*5240*/  ISETP.NE.AND P1, PT, R8, RZ, PT ;  /* 0x000000ff0800720c */ /* 0x002fc80003f25270 */
[----:B------:R0:W-:Y:S04]  /*5250*/  @!P2 STS [0x434], R11 ;  /* 0x0004340bff00a388 */ /* 0x0001e80000000800 */
[----:B------:R-:W-:Y:S06]  /*5260*/  BAR.SYNC.DEFER_BLOCKING 0x0 ;  /* 0x0000000000007b1d */ /* 0x000fec0000010000 */
[----:B------:R-:W-:Y:S05]  /*5270*/  @P1 BRA `(.L_x_4797) ;  /* 0x0000001000001947 */ /* 0x000fea0003800000 */
[----:B0-----:R0:W-:Y:S02]  /*5280*/  RED.E.ADD.F32.FTZ.RN.STRONG.GPU [R4.64], R11 ;  /* 0x0000000b0400798e */ /* 0x0011e4000c10e786 */
.L_x_4797:
[----:B0-----:R-:W-:Y:S05]  /*5290*/  BSYNC B0 ;  /* 0x0000000000007941 */ /* 0x001fea0003800000 */
.L_x_4796:
        /* <DEDUP_REMOVED lines=16> */
[----:B--2---:R-:W-:-:S04]  /*53a0*/  ISETP.NE.AND P0, PT, R19, RZ, PT ;  /* 0x000000ff1300720c */ /* 0x004fc80003f05270 */
[----:B------:R0:W-:Y:S04]  /*53b0*/  @!P1 STS [0x434], R6 ;  /* 0x00043406ff009388 */ /* 0x0001e80000000800 */
[----:B------:R-:W-:Y:S06]  /*53c0*/  BAR.SYNC.DEFER_BLOCKING 0x0 ;  /* 0x0000000000007b1d */ /* 0x000fec0000010000 */
[----:B------:R-:W-:Y:S05]  /*53d0*/  @P0 BRA `(.L_x_4800) ;  /* 0x0000004000000947 */ /* 0x000fea0003800000 */
[----:B0-----:R0:W-:Y:S01]  /*53e0*/  RED.E.ADD.F32.FTZ.RN.STRONG.GPU [R2.64], R6 ;  /* 0x000000060200798e */ /* 0x0011e2000c10e786 */
[----:B------:R-:W-:Y:S01]  /*53f0*/  HFMA2.MMA R19, -RZ, RZ, 0, 0 ;  /* 0x00000000ff137435 */ /* 0x000fe200000001ff */
[----:B------:R-:W-:Y:S05]  /*5400*/  BRA `(.L_x_4800) ;  /* 0x0000001000007947 */ /* 0x000fea0003800000 */
.L_x_4799:
[----:B------:R-:W1:Y:S02]  /*5410*/  S2R R19, SR_TID.X ;  /* 0x0000000000137919 */ /* 0x000e640000002100 */
.L_x_4800:
[----:B0-----:R-:W-:Y:S05]  /*5420*/  BSYNC B0 ;  /* 0x0000000000007941 */ /* 0x001fea0003800000 */
.L_x_4798:
[----:B-1----:R-:W-:-:S13]  /*5430*/  ISETP.GE.AND P0, PT, R19, c[0x0][0x16c], PT ;  /* 0x00005b0013007a0c */ /* 0x002fda0003f06270 */
        /* <DEDUP_REMOVED lines=15> */
[C---:B------:R-:W-:Y:S01]  /*5530*/  IMAD R25, R28.reuse, c[0x0][0x2ac], R31 ;  /* 0x0000ab001c197a24 */ /* 0x040fe200078e021f */
[----:B------:R-:W-:Y:S01]  /*5540*/  IADD3 R27, R5, R9, RZ ;  /* 0x00000009051b7210 */ /* 0x000fe20007ffe0ff */
[----:B------:R-:W-:Y:S01]  /*5550*/  IMAD.WIDE.U32 R28, R28, c[0x0][0x2a8], RZ ;  /* 0x0000aa001c1c7a25 */ /* 0x000fe200078e00ff */
[----:B------:R-:W-:-:S03]  /*5560*/  IADD3 R39, R17, R13, RZ ;  /* 0x0000000d11277210 */ /* 0x000fc60007ffe0ff */
[----:B------:R-:W-:Y:S02]  /*5570*/  IMAD.IADD R31, R3, 0x1, R7 ;  /* 0x00000001031f7824 */ /* 0x000fe400078e0207 */
[----:B------:R-:W-:Y:S02]  /*5580*/  IMAD.IADD R25, R29, 0x1, R25 ;  /* 0x000000011d197824 */ /* 0x000fe400078e0219 */
.L_x_4801:
        /* <DEDUP_REMOVED lines=27> */
[----:B------:R-:W-:Y:S01]  /*5740*/  IMAD.WIDE.U32 R6, R19, c[0x0][0x2b0], R6 ;  /* 0x0000ac0013067a25 */ /* 0x000fe200078e0006 */
[----:B------:R-:W-:-:S03]  /*5750*/  MOV R9, R37 ;  /* 0x0000002500097202 */ /* 0x000fc60000000f00 */
        /* <DEDUP_REMOVED lines=26> */
.L_x_4802:
        /* <DEDUP_REMOVED lines=16> */
.L_x_9068:


//--------------------- .text._Z25selective_scan_bwd_kernelI32Selective_Scan_bwd_kernel_traitsILi32ELi16ELb0ELb0ELb0ELb0ELb1EN3c108BFloat16EfEEv12SSMParamsBwd --------------------------
	.section	.text._Z25selective_scan_bwd_kernelI32Selective_Scan_bwd_kernel_traitsILi32ELi16ELb0ELb0ELb0ELb0ELb1EN3c108BFloat16EfEEv12SSMParamsBwd,"ax",@progbits
	.sectioninfo	@"SHI_REGISTERS=238"
	.align	128
        .global         _Z25selective_scan_bwd_kernelI32Selective_Scan_bwd_kernel_traitsILi32ELi16ELb0ELb0ELb0ELb0ELb1EN3c108BFloat16EfEEv12SSMParamsBwd
        .type           _Z25selective_scan_bwd_kernelI32Selective_Scan_bwd_kernel_traitsILi32ELi16ELb0ELb0ELb0ELb0ELb1EN3c108BFloat16EfEEv12SSMParamsBwd,@function
        .size           _Z25selective_scan_bwd_kernelI32Selective_Scan_bwd_kernel_traitsILi32ELi16ELb0ELb0ELb0ELb0ELb1EN3c108BFloat16EfEEv12SSMParamsBwd,(.L_x_9069 - _Z25selective_scan_bwd_kernelI32Selective_Scan_bwd_kernel_traitsILi32ELi16ELb0ELb0ELb0ELb0ELb1EN3c108BFloat16EfEEv12SSMParamsBwd)
        .other          _Z25selective_scan_bwd_kernelI32Selective_Scan_bwd_kernel_traitsILi32ELi16ELb0ELb0ELb0ELb0ELb1EN3c108BFloat16EfEEv12SSMParamsBwd,@"STO_CUDA_ENTRY STV_DEFAULT"
_Z25selective_scan_bwd_kernelI32Selective_Scan_bwd_kernel_traitsILi32ELi16ELb0ELb0ELb0ELb0ELb1EN3c108BFloat16EfEEv12SSMParamsBwd:
.text._Z25selective_scan_bwd_kernelI32Selective_Scan_bwd_kernel_traitsILi32ELi16ELb0ELb0ELb0ELb0ELb1EN3c108BFloat16EfEEv12SSMParamsBwd:
        /* <DEDUP_REMOVED lines=13> */
[----:B------:R-:W-:Y:S01]  /*00d0*/  @P0 LEA R6, P2, R0, c[0x0][0x238], 0x2 ;  /* 0x00008e0000060a11 */ /* 0x000fe200078410ff */
[----:B------:R-:W-:Y:S01]  /*00e0*/  IMAD R10, R22, c[0x0][0x1e0], RZ ;  /* 0x00007800160a7a24 */ /* 0x000fe200078e02ff */
[C---:B------:R-:W-:Y:S01]  /*00f0*/  @P1 LEA R8, P3, R0.reuse, c[0x0][0x250], 0x2 ;  /* 0x0000940000081a11 */ /* 0x040fe200078610ff */
[C---:B------:R-:W-:Y:S01]  /*0100*/  IMAD R11, R21.reuse, c[0x0][0x1d4], R4 ;  /* 0x00007500150b7a24 */ /* 0x040fe200078e0204 */
        /* <DEDUP_REMOVED lines=9> */
[----:B------:R-:W-:Y:S01]  /*01a0*/  HFMA2.MMA R24, -RZ, RZ, 0, 0 ;  /* 0x00000000ff187435 */ /* 0x000fe200000001ff */
[----:B------:R-:W-:Y:S01]  /*01b0*/  IMAD.IADD R3, R3, 0x1, R11 ;  /* 0x0000000103037824 */ /* 0x000fe200078e020b */
[----:B------:R-:W-:Y:S01]  /*01c0*/  ISETP.NE.U32.AND P0, PT, RZ, c[0x0][0x260], PT ;  /* 0x00009800ff007a0c */ /* 0x000fe20003f05070 */
[----:B------:R-:W-:-:S02]  /*01d0*/  IMAD R13, R19, c[0x0][0x1d8], RZ ;  /* 0x00007600130d7a24 */ /* 0x000fc400078e02ff */
[----:B0-----:R-:W-:Y:S01]  /*01e0*/  IMAD.WIDE.U32 R6, R21, c[0x0][0x278], RZ ;  /* 0x00009e0015067a25 */ /* 0x001fe200078e00ff */
[----:B------:R-:W-:-:S03]  /*01f0*/  ISETP.NE.AND.EX P0, PT, RZ, c[0x0][0x264], PT, P0 ;  /* 0x00009900ff007a0c */ /* 0x000fc60003f05300 */
[----:B-1----:R-:W-:Y:S02]  /*0200*/  IMAD R9, R21, c[0x0][0x27c], R12 ;  /* 0x00009f0015097a24 */ /* 0x002fe400078e020c */
[----:B------:R-:W-:Y:S02]  /*0210*/  IMAD.MOV.U32 R8, RZ, RZ, c[0x0][0x174] ;  /* 0x00005d00ff087624 */ /* 0x000fe400078e00ff */
[----:B------:R-:W-:Y:S01]  /*0220*/  IMAD R15, R19, c[0x0][0x1e8], RZ ;  /* 0x00007a00130f7a24 */ /* 0x000fe200078e02ff */
[----:B------:R-:W-:Y:S01]  /*0230*/  IADD3 R7, R7, R9, RZ ;  /* 0x0000000907077210 */ /* 0x000fe20007ffe0ff */
[----:B------:R-:W-:Y:S01]  /*0240*/  IMAD.WIDE.U32 R2, R0, c[0x0][0x1d8], R2 ;  /* 0x0000760000027a25 */ /* 0x000fe200078e0002 */
[C---:B------:R-:W-:Y:S02]  /*0250*/  LEA R9, R8.reuse, 0xfffffe00, 0x9 ;  /* 0xfffffe0008097811 */ /* 0x040fe400078e48ff */
[----:B------:R-:W-:Y:S01]  /*0260*/  ISETP.GE.AND P3, PT, R8, 0x1, PT ;  /* 0x000000010800780c */ /* 0x000fe20003f66270 */
[----:B------:R-:W-:Y:S01]  /*0270*/  IMAD.WIDE.U32 R4, R0, c[0x0][0x1e8], R4 ;  /* 0x00007a0000047a25 */ /* 0x000fe200078e0004 */
[----:B------:R-:W-:-:S02]  /*0280*/  SHF.R.S32.HI R11, RZ, 0x1f, R9 ;  /* 0x0000001fff0b7819 */ /* 0x000fc40000011409 */
[C---:B------:R-:W-:Y:S01]  /*0290*/  IADD3 R28, P1, R9.reuse, R2, RZ ;  /* 0x00000002091c7210 */ /* 0x040fe20007f3e0ff */
[C---:B------:R-:W-:Y:S01]  /*02a0*/  IMAD R13, R0.reuse, c[0x0][0x1dc], R13 ;  /* 0x00007700000d7a24 */ /* 0x040fe200078e020d */
[----:B------:R-:W-:Y:S01]  /*02b0*/  IADD3 R30, P2, R9, R4, RZ ;  /* 0x00000004091e7210 */ /* 0x000fe20007f5e0ff */
[C---:B------:R-:W-:Y:S02]  /*02c0*/  IMAD R15, R0.reuse, c[0x0][0x1ec], R15 ;  /* 0x00007b00000f7a24 */ /* 0x040fe400078e020f */
        /* <DEDUP_REMOVED lines=16> */
[----:B------:R-:W-:Y:S01]  /*03d0*/  LEA R27, P4, R28, c[0x0][0x240], 0x1 ;  /* 0x000090001c1b7a11 */ /* 0x000fe200078808ff */
[----:B------:R-:W-:Y:S01]  /*03e0*/  CS2R R6, SRZ ;  /* 0x0000000000067805 */ /* 0x000fe2000001ff00 */
[----:B------:R-:W-:Y:S02]  /*03f0*/  LEA.HI.X R30, R30, c[0x0][0x24c], R5, 0x1, P5 ;  /* 0x000093001e1e7a11 */ /* 0x000fe400028f0c05 */
[----:B------:R-:W-:Y:S01]  /*0400*/  LEA.HI.X R28, R28, c[0x0][0x244], R3, 0x1, P4 ;  /* 0x000091001c1c7a11 */ /* 0x000fe200020f0c03 */
[----:B------:R-:W-:Y:S01]  /*0410*/  CS2R R4, SRZ ;  /* 0x0000000000047805 */ /* 0x000fe2000001ff00 */
[----:B------:R-:W-:-:S02]  /*0420*/  @P0 MOV R3, 0x8 ;  /* 0x0000000800030802 */ /* 0x000fc40000000f00 */
        /* <DEDUP_REMOVED lines=10> */
[----:B------:R-:W-:Y:S01]  /*04d0*/  IMAD.MOV.U32 R24, RZ, RZ, RZ ;  /* 0x000000ffff187224 */ /* 0x000fe200078e00ff */
[----:B------:R-:W-:-:S02]  /*04e0*/  MOV R34, RZ ;  /* 0x000000ff00227202 */ /* 0x000fc40000000f00 */
[----:B------:R-:W1:Y:S01]  /*04f0*/  S2R R26, SR_LANEID ;  /* 0x00000000001a7919 */ /* 0x000e620000000000 */
[----:B------:R-:W-:Y:S02]  /*0500*/  MOV R23, RZ ;  /* 0x000000ff00177202 */ /* 0x000fe40000000f00 */
[C---:B0-----:R-:W-:Y:S02]  /*0510*/  SHF.L.U32 R2, R25.reuse, 0x4, RZ ;  /* 0x0000000419027819 */ /* 0x041fe400000006ff */
[----:B------:R-:W-:Y:S02]  /*0520*/  LOP3.LUT R150, R25, 0x1f, RZ, 0xc0, !PT ;  /* 0x0000001f19967812 */ /* 0x000fe400078ec0ff */
[----:B------:R-:W-:-:S04]  /*0530*/  LOP3.LUT R2, R2, 0xfffffe00, RZ, 0xc0, !PT ;  /* 0xfffffe0002027812 */ /* 0x000fc800078ec0ff */
[----:B------:R-:W-:-:S04]  /*0540*/  LOP3.LUT R33, R2, 0x1f, R25, 0xf8, !PT ;  /* 0x0000001f02217812 */ /* 0x000fc800078ef819 */
[----:B-1----:R-:W-:Y:S02]  /*0550*/  SHF.R.S32.HI R36, RZ, 0x1f, R33 ;  /* 0x0000001fff247819 */ /* 0x002fe40000011421 */
.L_x_4819:
[----:B------:R-:W-:Y:S01]  /*0560*/  IADD3 R35, -R34, c[0x0][0x174], RZ ;  /* 0x00005d0022237a10 */ /* 0x000fe20007ffe1ff */
[----:B------:R-:W-:Y:S01]  /*0570*/  BAR.SYNC.DEFER_BLOCKING 0x0 ;  /* 0x0000000000007b1d */ /* 0x000fe20000010000 */
[----:B------:R-:W-:Y:S02]  /*0580*/  LEA R10, P1, R33, R27, 0x1 ;  /* 0x0000001b210a7211 */ /* 0x000fe400078208ff */
[----:B-1----:R-:W-:Y:S02]  /*0590*/  LEA R2, R35, 0xfffffe00, 0x9 ;  /* 0xfffffe0023027811 */ /* 0x002fe400078e48ff */
[----:B0-----:R-:W-:Y:S02]  /*05a0*/  PRMT R12, RZ, 0x7610, R12 ;  /* 0x00007610ff0c7816 */ /* 0x001fe4000000000c */
[----:B------:R-:W-:Y:S02]  /*05b0*/  IADD3 R121, -R2, c[0x0][0x168], RZ ;  /* 0x00005a0002797a10 */ /* 0x000fe40007ffe1ff */
[----:B------:R-:W-:-:S02]  /*05c0*/  LEA.HI.X R11, R33, R28, R36, 0x1, P1 ;  /* 0x0000001c210b7211 */ /* 0x000fc400008f0c24 */
[C---:B------:R-:W-:Y:S02]  /*05d0*/  ISETP.GE.AND P0, PT, R33.reuse, R121, PT ;  /* 0x000000792100720c */ /* 0x040fe40003f06270 */
[C---:B------:R-:W-:Y:S02]  /*05e0*/  LOP3.LUT R110, R33.reuse, 0x20, RZ, 0xfc, !PT ;  /* 0x00000020216e7812 */ /* 0x040fe400078efcff */
[C---:B------:R-:W-:Y:S02]  /*05f0*/  LOP3.LUT R112, R33.reuse, 0x40, RZ, 0xfc, !PT ;  /* 0x0000004021707812 */ /* 0x040fe400078efcff */
[C---:B------:R-:W-:Y:S02]  /*0600*/  LOP3.LUT R114, R33.reuse, 0x60, RZ, 0xfc, !PT ;  /* 0x0000006021727812 */ /* 0x040fe400078efcff */
[----:B------:R-:W-:-:S05]  /*0610*/  LOP3.LUT R116, R33, 0x80, RZ, 0xfc, !PT ;  /* 0x0000008021747812 */ /* 0x000fca00078efcff */
[----:B------:R0:W2:Y:S01]  /*0620*/  @!P0 LDG.E.U16 R12, [R10.64] ;  /* 0x000000060a0c8981 */ /* 0x0000a2000c1e1500 */
[-C--:B------:R-:W-:Y:S02]  /*0630*/  ISETP.GE.AND P0, PT, R110, R121.reuse, PT ;  /* 0x000000796e00720c */ /* 0x080fe40003f06270 */
[----:B------:R-:W-:Y:S02]  /*0640*/  LOP3.LUT R118, R33, 0xa0, RZ, 0xfc, !PT ;  /* 0x000000a021767812 */ /* 0x000fe400078efcff */
[-C--:B------:R-:W-:Y:S02]  /*0650*/  ISETP.GE.AND P1, PT, R112, R121.reuse, PT ;  /* 0x000000797000720c */ /* 0x080fe40003f26270 */
[-C--:B------:R-:W-:Y:S02]  /*0660*/  ISETP.GE.AND P2, PT, R114, R121.reuse, PT ;  /* 0x000000797200720c */ /* 0x080fe40003f46270 */
[----:B------:R-:W-:Y:S02]  /*0670*/  ISETP.GE.AND P3, PT, R116, R121, PT ;  /* 0x000000797400720c */ /* 0x000fe40003f66270 */
[----:B------:R-:W-:-:S02]  /*0680*/  PRMT R3, RZ, 0x7610, R3 ;  /* 0x00007610ff037816 */ /* 0x000fc40000000003 */
[-C--:B------:R-:W-:Y:S02]  /*0690*/  ISETP.GE.AND P4, PT, R118, R121.reuse, PT ;  /* 0x000000797600720c */ /* 0x080fe40003f86270 */
[----:B------:R-:W-:Y:S02]  /*06a0*/  LOP3.LUT R108, R33, 0xc0, RZ, 0xfc, !PT ;  /* 0x000000c0216c7812 */ /* 0x000fe400078efcff */
[----:B------:R-:W-:Y:S01]  /*06b0*/  PRMT R14, RZ, 0x7610, R14 ;  /* 0x00007610ff0e7816 */ /* 0x000fe2000000000e */
[----:B------:R0:W3:Y:S01]  /*06c0*/  @!P0 LDG.E.U16 R3, [R10.64+0x40] ;  /* 0x000040060a038981 */ /* 0x0000e2000c1e1500 */
[----:B------:R-:W-:Y:S02]  /*06d0*/  PRMT R13, RZ, 0x7610, R13 ;  /* 0x00007610ff0d7816 */ /* 0x000fe4000000000d */
[----:B------:R-:W-:Y:S02]  /*06e0*/  PRMT R16, RZ, 0x7610, R16 ;  /* 0x00007610ff107816 */ /* 0x000fe40000000010 */
[----:B------:R-:W-:Y:S01]  /*06f0*/  ISETP.GE.AND P0, PT, R108, R121, PT ;  /* 0x000000796c00720c */ /* 0x000fe20003f06270 */
[----:B------:R0:W4:Y:S01]  /*0700*/  @!P1 LDG.E.U16 R14, [R10.64+0x80] ;  /* 0x000080060a0e9981 */ /* 0x000122000c1e1500 */
[----:B------:R-:W-:-:S02]  /*0710*/  PRMT R15, RZ, 0x7610, R15 ;  /* 0x00007610ff0f7816 */ /* 0x000fc4000000000f */
[C---:B------:R-:W-:Y:S01]  /*0720*/  LOP3.LUT R106, R33.reuse, 0xe0, RZ, 0xfc, !PT ;  /* 0x000000e0216a7812 */ /* 0x040fe200078efcff */
[----:B------:R0:W4:Y:S01]  /*0730*/  @!P2 LDG.E.U16 R13, [R10.64+0xc0] ;  /* 0x0000c0060a0da981 */ /* 0x000122000c1e1500 */
[C---:B------:R-:W-:Y:S02]  /*0740*/  LOP3.LUT R104, R33.reuse, 0x100, RZ, 0xfc, !PT ;  /* 0x0000010021687812 */ /* 0x040fe400078efcff */
[C---:B------:R-:W-:Y:S01]  /*0750*/  LOP3.LUT R102, R33.reuse, 0x120, RZ, 0xfc, !PT ;  /* 0x0000012021667812 */ /* 0x040fe200078efcff */
[----:B------:R0:W4:Y:S01]  /*0760*/  @!P3 LDG.E.U16 R16, [R10.64+0x100] ;  /* 0x000100060a10b981 */ /* 0x000122000c1e1500 */
[----:B------:R-:W-:Y:S02]  /*0770*/  LOP3.LUT R100, R33, 0x140, RZ, 0xfc, !PT ;  /* 0x0000014021647812 */ /* 0x000fe400078efcff */
[-C--:B------:R-:W-:Y:S01]  /*0780*/  ISETP.GE.AND P1, PT, R106, R121.reuse, PT ;  /* 0x000000796a00720c */ /* 0x080fe20003f26270 */
[----:B------:R0:W4:Y:S01]  /*0790*/  @!P4 LDG.E.U16 R15, [R10.64+0x140] ;  /* 0x000140060a0fc981 */ /* 0x000122000c1e1500 */
[----:B------:R-:W-:-:S02]  /*07a0*/  ISETP.GE.AND P2, PT, R104, R121, PT ;  /* 0x000000796800720c */ /* 0x000fc40003f46270 */
[-C--:B------:R-:W-:Y:S02]  /*07b0*/  ISETP.GE.AND P3, PT, R102, R121.reuse, PT ;  /* 0x000000796600720c */ /* 0x080fe40003f66270 */
[----:B------:R-:W-:Y:S02]  /*07c0*/  PRMT R48, RZ, 0x7610, R48 ;  /* 0x00007610ff307816 */ /* 0x000fe40000000030 */
[----:B------:R-:W-:Y:S02]  /*07d0*/  ISETP.GE.AND P4, PT, R100, R121, PT ;  /* 0x000000796400720c */ /* 0x000fe40003f86270 */
[----:B------:R-:W-:Y:S02]  /*07e0*/  LOP3.LUT R98, R33, 0x160, RZ, 0xfc, !PT ;  /* 0x0000016021627812 */ /* 0x000fe400078efcff */
[----:B------:R-:W-:Y:S01]  /*07f0*/  PRMT R17, RZ, 0x7610, R17 ;  /* 0x00007610ff117816 */ /* 0x000fe20000000011 */
[----:B------:R0:W4:Y:S01]  /*0800*/  @!P0 LDG.E.U16 R48, [R10.64+0x180] ;  /* 0x000180060a308981 */ /* 0x000122000c1e1500 */
[----:B------:R-:W-:-:S02]  /*0810*/  PRMT R50, RZ, 0x7610, R50 ;  /* 0x00007610ff327816 */ /* 0x000fc40000000032 */
[----:B------:R-:W-:Y:S02]  /*0820*/  PRMT R49, RZ, 0x7610, R49 ;  /* 0x00007610ff317816 */ /* 0x000fe40000000031 */
[----:B------:R-:W-:Y:S01]  /*0830*/  ISETP.GE.AND P0, PT, R98, R121, PT ;  /* 0x000000796200720c */ /* 0x000fe20003f06270 */
[----:B------:R0:W4:Y:S01]  /*0840*/  @!P1 LDG.E.U16 R17, [R10.64+0x1c0] ;  /* 0x0001c0060a119981 */ /* 0x000122000c1e1500 */
[----:B------:R-:W-:Y:S02]  /*0850*/  PRMT R52, RZ, 0x7610, R52 ;  /* 0x00007610ff347816 */ /* 0x000fe40000000034 */
[C---:B------:R-:W-:Y:S01]  /*0860*/  LOP3.LUT R96, R33.reuse, 0x180, RZ, 0xfc, !PT ;  /* 0x0000018021607812 */ /* 0x040fe200078efcff */
[----:B------:R0:W4:Y:S01]  /*0870*/  @!P2 LDG.E.U16 R50, [R10.64+0x200] ;  /* 0x000200060a32a981 */ /* 0x000122000c1e1500 */
[C---:B------:R-:W-:Y:S02]  /*0880*/  LOP3.LUT R94, R33.reuse, 0x1a0, RZ, 0xfc, !PT ;  /* 0x000001a0215e7812 */ /* 0x040fe400078efcff */
[C---:B------:R-:W-:Y:S01]  /*0890*/  LOP3.LUT R92, R33.reuse, 0x1c0, RZ, 0xfc, !PT ;  /* 0x000001c0215c7812 */ /* 0x040fe200078efcff */
[----:B------:R0:W4:Y:S01]  /*08a0*/  @!P3 LDG.E.U16 R49, [R10.64+0x240] ;  /* 0x000240060a31b981 */ /* 0x000122000c1e1500 */
[----:B------:R-:W-:-:S02]  /*08b0*/  LOP3.LUT R90, R33, 0x1e0, RZ, 0xfc, !PT ;  /* 0x000001e0215a7812 */ /* 0x000fc400078efcff */
[-C--:B------:R-:W-:Y:S01]  /*08c0*/  ISETP.GE.AND P1, PT, R96, R121.reuse, PT ;  /* 0x000000796000720c */ /* 0x080fe20003f26270 */
[----:B------:R0:W4:Y:S01]  /*08d0*/  @!P4 LDG.E.U16 R52, [R10.64+0x280] ;  /* 0x000280060a34c981 */ /* 0x000122000c1e1500 */
[-C--:B------:R-:W-:Y:S02]  /*08e0*/  ISETP.GE.AND P2, PT, R94, R121.reuse, PT ;  /* 0x000000795e00720c */ /* 0x080fe40003f46270 */
[-C--:B------:R-:W-:Y:S02]  /*08f0*/  ISETP.GE.AND P3, PT, R92, R121.reuse, PT ;  /* 0x000000795c00720c */ /* 0x080fe40003f66270 */
[----:B------:R-:W-:Y:S02]  /*0900*/  PRMT R55, RZ, 0x7610, R55 ;  /* 0x00007610ff377816 */ /* 0x000fe40000000037 */
[----:B------:R-:W-:Y:S02]  /*0910*/  ISETP.GE.AND P4, PT, R90, R121, PT ;  /* 0x000000795a00720c */ /* 0x000fe40003f86270 */
[----:B------:R-:W-:-:S02]  /*0920*/  PRMT R56, RZ, 0x7610, R56 ;  /* 0x00007610ff387816 */ /* 0x000fc40000000038 */
[----:B------:R-:W-:Y:S01]  /*0930*/  PRMT R57, RZ, 0x7610, R57 ;  /* 0x00007610ff397816 */ /* 0x000fe20000000039 */
[----:B------:R0:W4:Y:S01]  /*0940*/  @!P0 LDG.E.U16 R55, [R10.64+0x2c0] ;  /* 0x0002c0060a378981 */ /* 0x000122000c1e1500 */
[----:B------:R-:W-:Y:S02]  /*0950*/  PRMT R58, RZ, 0x7610, R58 ;  /* 0x00007610ff3a7816 */ /* 0x000fe4000000003a */
[----:B------:R-:W-:Y:S01]  /*0960*/  PRMT R59, RZ, 0x7610, R59 ;  /* 0x00007610ff3b7816 */ /* 0x000fe2000000003b */
[----:B------:R0:W4:Y:S04]  /*0970*/  @!P1 LDG.E.U16 R56, [R10.64+0x300] ;  /* 0x000300060a389981 */ /* 0x000128000c1e1500 */
[----:B------:R0:W4:Y:S04]  /*0980*/  @!P2 LDG.E.U16 R57, [R10.64+0x340] ;  /* 0x000340060a39a981 */ /* 0x000128000c1e1500 */
[----:B------:R0:W4:Y:S04]  /*0990*/  @!P3 LDG.E.U16 R58, [R10.64+0x380] ;  /* 0x000380060a3ab981 */ /* 0x000128000c1e1500 */
[----:B------:R0:W4:Y:S01]  /*09a0*/  @!P4 LDG.E.U16 R59, [R10.64+0x3c0] ;  /* 0x0003c0060a3bc981 */ /* 0x000122000c1e1500 */
[----:B------:R-:W-:-:S02]  /*09b0*/  IADD3 R39, R26, 0x20, RZ ;  /* 0x000000201a277810 */ /* 0x000fc40007ffe0ff */
[CC--:B------:R-:W-:Y:S02]  /*09c0*/  LEA.HI.SX32 R37, R26.reuse, R26.reuse, 0x1b ;  /* 0x0000001a1a257211 */ /* 0x0c0fe400078fdaff */
[C---:B------:R-:W-:Y:S02]  /*09d0*/  IADD3 R41, R26.reuse, 0x40, RZ ;  /* 0x000000401a297810 */ /* 0x040fe40007ffe0ff */
[C---:B------:R-:W-:Y:S02]  /*09e0*/  IADD3 R43, R26.reuse, 0x60, RZ ;  /* 0x000000601a2b7810 */ /* 0x040fe40007ffe0ff */
[C---:B------:R-:W-:Y:S02]  /*09f0*/  IADD3 R45, R26.reuse, 0x80, RZ ;  /* 0x000000801a2d7810 */ /* 0x040fe40007ffe0ff */
[C---:B------:R-:W-:Y:S02]  /*0a00*/  IADD3 R47, R26.reuse, 0xa0, RZ ;  /* 0x000000a01a2f7810 */ /* 0x040fe40007ffe0ff */
[----:B------:R-:W-:Y:S01]  /*0a10*/  LEA.HI.SX32 R38, R39, R26, 0x1b ;  /* 0x0000001a27267211 */ /* 0x000fe200078fdaff */
[----:B------:R-:W-:Y:S01]  /*0a20*/  IMAD.SHL.U32 R37, R37, 0x2, RZ ;  /* 0x0000000225257824 */ /* 0x000fe200078e00ff */
[----:B0-----:R-:W-:-:S02]  /*0a30*/  IADD3 R11, R26, 0xc0, RZ ;  /* 0x000000c01a0b7810 */ /* 0x001fc40007ffe0ff */
[-C--:B------:R-:W-:Y:S02]  /*0a40*/  LEA.HI.SX32 R39, R41, R26.reuse, 0x1b ;  /* 0x0000001a29277211 */ /* 0x080fe400078fdaff */
[-C--:B------:R-:W-:Y:S02]  /*0a50*/  LEA.HI.SX32 R40, R43, R26.reuse, 0x1b ;  /* 0x0000001a2b287211 */ /* 0x080fe400078fdaff */
[-C--:B------:R-:W-:Y:S02]  /*0a60*/  LEA.HI.SX32 R41, R45, R26.reuse, 0x1b ;  /* 0x0000001a2d297211 */ /* 0x080fe400078fdaff */
[----:B------:R-:W-:Y:S02]  /*0a70*/  LEA.HI.SX32 R42, R47, R26, 0x1b ;  /* 0x0000001a2f2a7211 */ /* 0x000fe400078fdaff */
[----:B------:R-:W-:Y:S02]  /*0a80*/  SHF.L.U32 R38, R38, 0x1, RZ ;  /* 0x0000000126267819 */ /* 0x000fe400000006ff */
[----:B------:R-:W-:-:S02]  /*0a90*/  IADD3 R43, R26, 0xe0, RZ ;  /* 0x000000e01a2b7810 */ /* 0x000fc40007ffe0ff */
[C---:B------:R-:W-:Y:S02]  /*0aa0*/  IADD3 R45, R26.reuse, 0x100, RZ ;  /* 0x000001001a2d7810 */ /* 0x040fe40007ffe0ff */
[----:B------:R-:W-:Y:S02]  /*0ab0*/  IADD3 R47, R26, 0x120, RZ ;  /* 0x000001201a2f7810 */ /* 0x000fe40007ffe0ff */
[-C--:B------:R-:W-:Y:S01]  /*0ac0*/  LEA.HI.SX32 R11, R11, R26.reuse, 0x1b ;  /* 0x0000001a0b0b7211 */ /* 0x080fe200078fdaff */
[----:B------:R-:W-:Y:S01]  /*0ad0*/  IMAD.SHL.U32 R40, R40, 0x2, RZ ;  /* 0x0000000228287824 */ /* 0x000fe200078e00ff */
[----:B------:R-:W-:Y:S02]  /*0ae0*/  SHF.L.U32 R39, R39, 0x1, RZ ;  /* 0x0000000127277819 */ /* 0x000fe400000006ff */
[----:B------:R-:W-:Y:S02]  /*0af0*/  IADD3 R51, R26, 0x140, RZ ;  /* 0x000001401a337810 */ /* 0x000fe40007ffe0ff */
[----:B------:R-:W-:-:S02]  /*0b00*/  LEA.HI.SX32 R44, R43, R26, 0x1b ;  /* 0x0000001a2b2c7211 */ /* 0x000fc400078fdaff */
[----:B------:R-:W-:Y:S02]  /*0b10*/  SHF.L.U32 R41, R41, 0x1, RZ ;  /* 0x0000000129297819 */ /* 0x000fe400000006ff */
[-C--:B------:R-:W-:Y:S02]  /*0b20*/  LEA.HI.SX32 R45, R45, R26.reuse, 0x1b ;  /* 0x0000001a2d2d7211 */ /* 0x080fe400078fdaff */
[-C--:B------:R-:W-:Y:S01]  /*0b30*/  LEA.HI.SX32 R46, R47, R26.reuse, 0x1b ;  /* 0x0000001a2f2e7211 */ /* 0x080fe200078fdaff */
[----:B------:R-:W-:Y:S01]  /*0b40*/  IMAD.SHL.U32 R43, R11, 0x2, RZ ;  /* 0x000000020b2b7824 */ /* 0x000fe200078e00ff */
[----:B------:R-:W-:Y:S02]  /*0b50*/  SHF.L.U32 R42, R42, 0x1, RZ ;  /* 0x000000012a2a7819 */ /* 0x000fe400000006ff */
[----:B------:R-:W-:Y:S02]  /*0b60*/  LEA.HI.SX32 R47, R51, R26, 0x1b ;  /* 0x0000001a332f7211 */ /* 0x000fe400078fdaff */
[----:B------:R-:W-:Y:S01]  /*0b70*/  SHF.L.U32 R44, R44, 0x1, RZ ;  /* 0x000000012c2c7819 */ /* 0x000fe200000006ff */
[----:B------:R-:W-:Y:S01]  /*0b80*/  IMAD.SHL.U32 R46, R46, 0x2, RZ ;  /* 0x000000022e2e7824 */ /* 0x000fe200078e00ff */
[----:B------:R-:W-:-:S02]  /*0b90*/  SHF.L.U32 R45, R45, 0x1, RZ ;  /* 0x000000012d2d7819 */ /* 0x000fc400000006ff */
[C---:B------:R-:W-:Y:S02]  /*0ba0*/  IADD3 R11, R26.reuse, 0x180, RZ ;  /* 0x000001801a0b7810 */ /* 0x040fe40007ffe0ff */
[----:B------:R-:W-:Y:S02]  /*0bb0*/  SHF.L.U32 R47, R47, 0x1, RZ ;  /* 0x000000012f2f7819 */ /* 0x000fe400000006ff */
[----:B------:R-:W-:Y:S02]  /*0bc0*/  IADD3 R51, R26, 0x1e0, RZ ;  /* 0x000001e01a337810 */ /* 0x000fe40007ffe0ff */
[----:B------:R-:W-:Y:S02]  /*0bd0*/  LEA.HI.SX32 R11, R11, R26, 0x1b ;  /* 0x0000001a0b0b7211 */ /* 0x000fe400078fdaff */
[C---:B------:R-:W-:Y:S02]  /*0be0*/  SHF.L.U32 R54, R33.reuse, 0x1, RZ ;  /* 0x0000000121367819 */ /* 0x040fe400000006ff */
[----:B------:R-:W-:-:S02]  /*0bf0*/  ISETP.GE.AND P2, PT, R33, R121, PT ;  /* 0x000000792100720c */ /* 0x000fc40003f46270 */
[-C--:B------:R-:W-:Y:S02]  /*0c00*/  ISETP.GE.AND P1, PT, R110, R121.reuse, PT ;  /* 0x000000796e00720c */ /* 0x080fe40003f26270 */
[----:B------:R-:W-:Y:S02]  /*0c10*/  SHF.L.U64.HI R53, R33, 0x1, R36 ;  /* 0x0000000121357819 */ /* 0x000fe40000010224 */
[----:B------:R-:W-:Y:S02]  /*0c20*/  IADD3 R10, P0, R29, R54, RZ ;  /* 0x000000361d0a7210 */ /* 0x000fe40007f1e0ff */
        /* <DEDUP_REMOVED lines=16> */
[----:B---3--:R0:W-:Y:S04]  /*0d30*/  STS.U16 [R38+0x40], R3 ;  /* 0x0000400326007388 */ /* 0x0081e80000000400 */
[----:B----4-:R-:W-:Y:S01]  /*0d40*/  STS.U16 [R39+0x80], R14 ;  /* 0x0000800e27007388 */ /* 0x010fe20000000400 */
[----:B0-----:R-:W-:-:S03]  /*0d50*/  IADD3 R3, R26, 0x160, RZ ;  /* 0x000001601a037810 */ /* 0x001fc60007ffe0ff */
[----:B------:R0:W-:Y:S01]  /*0d60*/  STS.U16 [R40+0xc0], R13 ;  /* 0x0000c00d28007388 */ /* 0x0001e20000000400 */
[----:B------:R-:W-:-:S03]  /*0d70*/  LEA.HI.SX32 R3, R3, R26, 0x1b ;  /* 0x0000001a03037211 */ /* 0x000fc600078fdaff */
[----:B------:R-:W-:Y:S04]  /*0d80*/  STS.U16 [R41+0x100], R16 ;  /* 0x0001001029007388 */ /* 0x000fe80000000400 */
[----:B------:R1:W-:Y:S01]  /*0d90*/  STS.U16 [R42+0x140], R15 ;  /* 0x0001400f2a007388 */ /* 0x0003e20000000400 */
[----:B0-----:R-:W-:-:S04]  /*0da0*/  IADD3 R13, R26, 0x1a0, RZ ;  /* 0x000001a01a0d7810 */ /* 0x001fc80007ffe0ff */
[-C--:B------:R-:W-:Y:S02]  /*0db0*/  LEA.HI.SX32 R13, R13, R26.reuse, 0x1b ;  /* 0x0000001a0d0d7211 */ /* 0x080fe400078fdaff */
[----:B-1----:R-:W-:Y:S01]  /*0dc0*/  IADD3 R15, R26, 0x1c0, RZ ;  /* 0x000001c01a0f7810 */ /* 0x002fe20007ffe0ff */
[----:B------:R0:W-:Y:S04]  /*0dd0*/  STS.U16 [R43+0x180], R48 ;  /* 0x000180302b007388 */ /* 0x0001e80000000400 */
[----:B------:R-:W-:Y:S01]  /*0de0*/  STS.U16 [R44+0x1c0], R17 ;  /* 0x0001c0112c007388 */ /* 0x000fe20000000400 */
[----:B------:R-:W-:-:S03]  /*0df0*/  LEA.HI.SX32 R15, R15, R26, 0x1b ;  /* 0x0000001a0f0f7211 */ /* 0x000fc600078fdaff */
[----:B------:R1:W-:Y:S01]  /*0e00*/  STS.U16 [R45+0x200], R50 ;  /* 0x000200322d007388 */ /* 0x0003e20000000400 */
[----:B0-----:R-:W-:Y:S02]  /*0e10*/  SHF.L.U32 R48, R3, 0x1, RZ ;  /* 0x0000000103307819 */ /* 0x001fe400000006ff */
[----:B------:R-:W-:Y:S01]  /*0e20*/  SHF.L.U32 R3, R26, 0x4, RZ ;  /* 0x000000041a037819 */ /* 0x000fe200000006ff */
[----:B------:R0:W-:Y:S04]  /*0e30*/  STS.U16 [R46+0x240], R49 ;  /* 0x000240312e007388 */ /* 0x0001e80000000400 */
[----:B------:R2:W-:Y:S01]  /*0e40*/  STS.U16 [R47+0x280], R52 ;  /* 0x000280342f007388 */ /* 0x0005e20000000400 */
[----:B-1----:R-:W-:Y:S01]  /*0e50*/  SHF.L.U32 R50, R13, 0x1, RZ ;  /* 0x000000010d327819 */ /* 0x002fe200000006ff */
[----:B0-----:R-:W-:Y:S01]  /*0e60*/  IMAD.SHL.U32 R49, R11, 0x2, RZ ;  /* 0x000000020b317824 */ /* 0x001fe200078e00ff */
[----:B--2---:R-:W-:Y:S01]  /*0e70*/  LEA.HI.SX32 R52, R51, R26, 0x1b ;  /* 0x0000001a33347211 */ /* 0x004fe200078fdaff */
[----:B------:R0:W-:Y:S01]  /*0e80*/  STS.U16 [R48+0x2c0], R55 ;  /* 0x0002c03730007388 */ /* 0x0001e20000000400 */
[----:B------:R-:W-:-:S03]  /*0e90*/  SHF.L.U32 R51, R15, 0x1, RZ ;  /* 0x000000010f337819 */ /* 0x000fc600000006ff */
[----:B------:R-:W-:Y:S01]  /*0ea0*/  IMAD.SHL.U32 R52, R52, 0x2, RZ ;  /* 0x0000000234347824 */ /* 0x000fe200078e00ff */
[----:B------:R-:W-:Y:S01]  /*0eb0*/  STS.U16 [R49+0x300], R56 ;  /* 0x0003003831007388 */ /* 0x000fe20000000400 */
[----:B0-----:R-:W-:-:S03]  /*0ec0*/  LEA.HI.SX32 R55, R3, R3, 0x1b ;  /* 0x0000000303377211 */ /* 0x001fc600078fdaff */
[----:B------:R-:W-:Y:S01]  /*0ed0*/  STS.U16 [R50+0x340], R57 ;  /* 0x0003403932007388 */ /* 0x000fe20000000400 */
[----:B------:R-:W-:-:S03]  /*0ee0*/  SHF.L.U32 R55, R55, 0x1, RZ ;  /* 0x0000000137377819 */ /* 0x000fc600000006ff */
        /* <DEDUP_REMOVED lines=19> */
[----:B------:R-:W-:Y:S01]  /*1020*/  PRMT R12, RZ, 0x7610, R12 ;  /* 0x00007610ff0c7816 */ /* 0x000fe2000000000c */
[----:B------:R-:W-:-:S02]  /*1030*/  IMAD.X R11, R30, 0x1, R53, P0 ;  /* 0x000000011e0b7824 */ /* 0x000fc400000e0635 */
[----:B------:R-:W-:Y:S01]  /*1040*/  BAR.SYNC.DEFER_BLOCKING 0x0 ;  /* 0x0000000000007b1d */ /* 0x000fe20000010000 */
[----:B------:R-:W-:Y:S02]  /*1050*/  PRMT R13, RZ, 0x7610, R13 ;  /* 0x00007610ff0d7816 */ /* 0x000fe4000000000d */
[-C--:B------:R-:W-:Y:S02]  /*1060*/  ISETP.GE.AND P0, PT, R112, R121.reuse, PT ;  /* 0x000000797000720c */ /* 0x080fe40003f06270 */
[----:B------:R-:W-:Y:S02]  /*1070*/  PRMT R14, RZ, 0x7610, R14 ;  /* 0x00007610ff0e7816 */ /* 0x000fe4000000000e */
        /* <DEDUP_REMOVED lines=28> */
[----:B------:R-:W-:Y:S02]  /*1240*/  ISETP.GE.AND P1, PT, R110, R121, PT ;  /* 0x000000796e00720c */ /* 0x000fe40003f26270 */
[C---:B------:R-:W-:Y:S02]  /*1250*/  LEA R16, P0, R33.reuse, R31, 0x1 ;  /* 0x0000001f21107211 */ /* 0x040fe400078008ff */
[----:B------:R-:W-:Y:S02]  /*1260*/  PRMT R120, RZ, 0x7610, R120 ;  /* 0x00007610ff787816 */ /* 0x000fe40000000078 */
[----:B------:R-:W-:Y:S02]  /*1270*/  PRMT R89, RZ, 0x7610, R89 ;  /* 0x00007610ff597816 */ /* 0x000fe40000000059 */
[----:B------:R-:W-:Y:S02]  /*1280*/  LEA.HI.X R17, R33, R32, R36, 0x1, P0 ;  /* 0x0000002021117211 */ /* 0x000fe400000f0c24 */
        /* <DEDUP_REMOVED lines=52> */
[----:B------:R-:W-:Y:S06]  /*15d0*/  BAR.SYNC.DEFER_BLOCKING 0x0 ;  /* 0x0000000000007b1d */ /* 0x000fec0000010000 */
[----:B------:R2:W3:Y:S01]  /*15e0*/  @!P2 LDG.E.U16 R120, [R16.64] ;  /* 0x000000061078a981 */ /* 0x0004e2000c1e1500 */
        /* <DEDUP_REMOVED lines=25> */
[C---:B0-----:R-:W-:Y:S01]  /*1780*/  IMAD R12, R22.reuse, c[0x0][0x1f0], RZ ;  /* 0x00007c00160c7a24 */ /* 0x041fe200078e02ff */
[----:B-1----:R-:W-:Y:S01]  /*1790*/  SHF.R.S32.HI R3, RZ, 0x1f, R2 ;  /* 0x0000001fff037819 */ /* 0x002fe20000011402 */
[----:B------:R-:W-:-:S02]  /*17a0*/  IMAD R72, R22, c[0x0][0x200], RZ ;  /* 0x0000800016487a24 */ /* 0x000fc400078e02ff */
[----:B------:R-:W-:-:S04]  /*17b0*/  IMAD.WIDE.U32 R10, R21, c[0x0][0x1f0], RZ ;  /* 0x00007c00150a7a25 */ /* 0x000fc800078e00ff */
[C---:B------:R-:W-:Y:S02]  /*17c0*/  IMAD R71, R21.reuse, c[0x0][0x1f4], R12 ;  /* 0x00007d0015477a24 */ /* 0x040fe400078e020c */
[C---:B------:R-:W-:Y:S02]  /*17d0*/  IMAD.WIDE.U32 R14, R21.reuse, c[0x0][0x200], RZ ;  /* 0x00008000150e7a25 */ /* 0x040fe400078e00ff */
[----:B--2---:R-:W-:Y:S02]  /*17e0*/  @!P0 MOV R16, R2 ;  /* 0x0000000200108202 */ /* 0x004fe40000000f00 */
[--C-:B------:R-:W-:Y:S02]  /*17f0*/  @!P0 IMAD.MOV.U32 R17, RZ, RZ, R3.reuse ;  /* 0x000000ffff118224 */ /* 0x100fe400078e0003 */
[----:B------:R-:W-:Y:S01]  /*1800*/  @!P0 IMAD.WIDE.U32 R12, R21, c[0x0][0x1f0], R2 ;  /* 0x00007c00150c8a25 */ /* 0x000fe200078e0002 */
[----:B------:R-:W-:-:S03]  /*1810*/  IADD3 R11, R11, R71, RZ ;  /* 0x000000470b0b7210 */ /* 0x000fc60007ffe0ff */
[C---:B------:R-:W-:Y:S02]  /*1820*/  IMAD R105, R21.reuse, c[0x0][0x204], R72 ;  /* 0x0000810015697a24 */ /* 0x040fe400078e0248 */
[----:B------:R-:W-:Y:S01]  /*1830*/  @!P0 IMAD.WIDE.U32 R16, R21, c[0x0][0x200], R16 ;  /* 0x0000800015108a25 */ /* 0x000fe200078e0010 */
[----:B------:R-:W-:-:S03]  /*1840*/  MOV R122, R14 ;  /* 0x0000000e007a7202 */ /* 0x000fc60000000f00 */
[----:B------:R-:W-:Y:S01]  /*1850*/  @!P0 IMAD.IADD R13, R71, 0x1, R13 ;  /* 0x00000001470d8824 */ /* 0x000fe200078e020d */
[----:B------:R-:W-:Y:S02]  /*1860*/  IADD3 R71, R34, -c[0x0][0x174], RZ ;  /* 0x80005d0022477a10 */ /* 0x000fe40007ffe0ff */
[----:B------:R-:W-:Y:S01]  /*1870*/  IADD3 R123, R15, R105, RZ ;  /* 0x000000690f7b7210 */ /* 0x000fe20007ffe0ff */
[----:B------:R-:W-:Y:S01]  /*1880*/  IMAD R107, R19, c[0x0][0x208], RZ ;  /* 0x00008200136b7a24 */ /* 0x000fe200078e02ff */
[----:B------:R-:W-:Y:S01]  /*1890*/  @!P0 IADD3 R17, R105, R17, RZ ;  /* 0x0000001169118210 */ /* 0x000fe20007ffe0ff */
[----:B------:R-:W-:Y:S02]  /*18a0*/  IMAD R105, R19, c[0x0][0x1f8], RZ ;  /* 0x00007e0013697a24 */ /* 0x000fe400078e02ff */
[----:B------:R-:W-:Y:S02]  /*18b0*/  IMAD R71, R71, -0x200, RZ ;  /* 0xfffffe0047477824 */ /* 0x000fe400078e02ff */
[----:B------:R-:W-:-:S04]  /*18c0*/  IMAD.WIDE.U32 R14, R0, c[0x0][0x1f8], R10 ;  /* 0x00007e00000e7a25 */ /* 0x000fc800078e000a */
[----:B------:R-:W-:Y:S01]  /*18d0*/  IMAD.WIDE.U32 R122, R0, c[0x0][0x208], R122 ;  /* 0x00008200007a7a25 */ /* 0x000fe200078e007a */
[----:B------:R-:W-:-:S03]  /*18e0*/  SHF.R.S32.HI R72, RZ, 0x1f, R71 ;  /* 0x0000001fff487819 */ /* 0x000fc60000011447 */
[C---:B------:R-:W-:Y:S02]  /*18f0*/  IMAD R109, R0.reuse, c[0x0][0x1fc], R105 ;  /* 0x00007f00006d7a24 */ /* 0x040fe400078e0269 */
[C---:B------:R-:W-:Y:S01]  /*1900*/  IMAD R111, R0.reuse, c[0x0][0x20c], R107 ;  /* 0x00008300006f7a24 */ /* 0x040fe200078e026b */
[C---:B------:R-:W-:Y:S01]  /*1910*/  IADD3 R107, P1, R71.reuse, R14, RZ ;  /* 0x0000000e476b7210 */ /* 0x040fe20007f3e0ff */
[----:B------:R-:W-:Y:S01]  /*1920*/  @!P0 IMAD.WIDE.U32 R10, R0, c[0x0][0x1f8], R12 ;  /* 0x00007e00000a8a25 */ /* 0x000fe200078e000c */
[----:B------:R-:W-:-:S03]  /*1930*/  IADD3 R105, P2, R71, R122, RZ ;  /* 0x0000007a47697210 */ /* 0x000fc60007f5e0ff */
[----:B------:R-:W-:Y:S01]  /*1940*/  @!P0 IMAD.WIDE.U32 R12, R0, c[0x0][0x208], R16 ;  /* 0x00008200000c8a25 */ /* 0x000fe200078e0010 */
[C---:B------:R-:W-:Y:S02]  /*1950*/  IADD3.X R138, R72.reuse, R109, R15, P1, !PT ;  /* 0x0000006d488a7210 */ /* 0x040fe40000ffe40f */
[----:B------:R-:W-:Y:S02]  /*1960*/  IADD3.X R122, R72, R111, R123, P2, !PT ;  /* 0x0000006f487a7210 */ /* 0x000fe400017fe47b */
[C---:B------:R-:W-:Y:S02]  /*1970*/  @!P0 IADD3 R15, P1, R33.reuse, R10, RZ ;  /* 0x0000000a210f8210 */ /* 0x040fe40007f3e0ff */
[C---:B------:R-:W-:Y:S02]  /*1980*/  @!P0 IADD3 R17, P3, R33.reuse, R12, RZ ;  /* 0x0000000c21118210 */ /* 0x040fe40007f7e0ff */
[----:B------:R-:W-:Y:S02]  /*1990*/  LEA R10, P2, R33, c[0x0][0x268], 0x1 ;  /* 0x00009a00210a7a11 */ /* 0x000fe400078408ff */
[----:B------:R-:W-:-:S02]  /*19a0*/  @!P0 IADD3.X R142, R36, R11, R109, P1, !PT ;  /* 0x0000000b248e8210 */ /* 0x000fc40000ffe46d */
[----:B------:R-:W-:Y:S02]  /*19b0*/  @!P0 IADD3.X R134, R36, R13, R111, P3, !PT ;  /* 0x0000000d24868210 */ /* 0x000fe40001ffe46f */
[----:B------:R-:W-:Y:S02]  /*19c0*/  LEA.HI.X R11, R33, c[0x0][0x26c], R36, 0x1, P2 ;  /* 0x00009b00210b7a11 */ /* 0x000fe400010f0c24 */
[----:B------:R-:W-:Y:S02]  /*19d0*/  LEA R10, P2, R107, R10, 0x1 ;  /* 0x0000000a6b0a7211 */ /* 0x000fe400078408ff */
[----:B------:R-:W-:Y:S02]  /*19e0*/  @!P0 LEA R16, P3, R17, c[0x0][0x258], 0x1 ;  /* 0x0000960011108a11 */ /* 0x000fe400078608ff */
[----:B------:R-:W-:Y:S02]  /*19f0*/  LEA.HI.X R11, R107, R11, R138, 0x1, P2 ;  /* 0x0000000b6b0b7211 */ /* 0x000fe400010f0c8a */
[----:B------:R-:W-:-:S02]  /*1a00*/  @!P0 LEA.HI.X R17, R17, c[0x0][0x25c], R134, 0x1, P3 ;  /* 0x0000970011118a11 */ /* 0x000fc400018f0c86 */
[----:B------:R-:W-:Y:S02]  /*1a10*/  @!P0 LEA R14, P1, R15, c[0x0][0x268], 0x1 ;  /* 0x00009a000f0e8a11 */ /* 0x000fe400078208ff */
[----:B------:R-:W-:Y:S02]  /*1a20*/  LEA R12, P4, R33, c[0x0][0x258], 0x1 ;  /* 0x00009600210c7a11 */ /* 0x000fe400078808ff */
[----:B------:R-:W-:Y:S02]  /*1a30*/  @!P0 LEA.HI.X R15, R15, c[0x0][0x26c], R142, 0x1, P1 ;  /* 0x00009b000f0f8a11 */ /* 0x000fe400008f0c8e */
[----:B------:R-:W-:Y:S02]  /*1a40*/  ISETP.GE.AND P1, PT, R112, R121, PT ;  /* 0x000000797000720c */ /* 0x000fe40003f26270 */
[----:B------:R-:W-:Y:S02]  /*1a50*/  LEA.HI.X R13, R33, c[0x0][0x25c], R36, 0x1, P4 ;  /* 0x00009700210d7a11 */ /* 0x000fe400020f0c24 */
[----:B------:R-:W-:-:S04]  /*1a60*/  LEA R12, P4, R105, R12, 0x1 ;  /* 0x0000000c690c7211 */ /* 0x000fc800078808ff */
[--C-:B------:R-:W-:Y:S02]  /*1a70*/  LEA.HI.X R13, R105, R13, R122.reuse, 0x1, P4 ;  /* 0x0000000d690d7211 */ /* 0x100fe400020f0c7a */
[----:B------:R-:W-:Y:S02]  /*1a80*/  PRMT R122, RZ, 0x7610, R122 ;  /* 0x00007610ff7a7816 */ /* 0x000fe4000000007a */
[----:B------:R-:W-:Y:S02]  /*1a90*/  PRMT R105, RZ, 0x7610, R105 ;  /* 0x00007610ff697816 */ /* 0x000fe40000000069 */
[-C--:B------:R-:W-:Y:S02]  /*1aa0*/  ISETP.GE.AND P2, PT, R116, R121.reuse, PT ;  /* 0x000000797400720c */ /* 0x080fe40003f46270 */
[-C--:B------:R-:W-:Y:S02]  /*1ab0*/  ISETP.GE.AND P3, PT, R110, R121.reuse, PT ;  /* 0x000000796e00720c */ /* 0x080fe40003f66270 */
[----:B------:R-:W-:-:S02]  /*1ac0*/  ISETP.GE.AND P4, PT, R114, R121, PT ;  /* 0x000000797200720c */ /* 0x000fc40003f86270 */
[-C--:B------:R-:W-:Y:S02]  /*1ad0*/  ISETP.GE.AND P5, PT, R118, R121.reuse, PT ;  /* 0x000000797600720c */ /* 0x080fe40003fa6270 */
[----:B------:R-:W-:Y:S02]  /*1ae0*/  ISETP.GE.AND P6, PT, R108, R121, PT ;  /* 0x000000796c00720c */ /* 0x000fe40003fc6270 */
[----:B------:R-:W-:Y:S02]  /*1af0*/  PRMT R109, RZ, 0x7610, R109 ;  /* 0x00007610ff6d7816 */ /* 0x000fe4000000006d */
[----:B------:R-:W-:Y:S02]  /*1b00*/  PRMT R111, RZ, 0x7610, R111 ;  /* 0x00007610ff6f7816 */ /* 0x000fe4000000006f */
[----:B------:R-:W-:Y:S01]  /*1b10*/  PRMT R115, RZ, 0x7610, R115 ;  /* 0x00007610ff737816 */ /* 0x000fe20000000073 */
[----:B---3--:R-:W-:Y:S04]  /*1b20*/  STS.U16 [R37], R120 ;  /* 0x0000007825007388 */ /* 0x008fe80000000400 */
        /* <DEDUP_REMOVED lines=35> */
[----:B------:R-:W-:-:S13]  /*1d60*/  ISETP.GE.AND P1, PT, R106, R121, PT ;  /* 0x000000796a00720c */ /* 0x000fda0003f26270 */
[----:B------:R-:W4:Y:S01]  /*1d70*/  @!P1 LDG.E.U16 R105, [R10.64+-0x240] ;  /* 0xfffdc0060a699981 */ /* 0x000f22000c1e1500 */
[-C--:B------:R-:W-:Y:S02]  /*1d80*/  ISETP.GE.AND P1, PT, R104, R121.reuse, PT ;  /* 0x000000796800720c */ /* 0x080fe40003f26270 */
[----:B------:R-:W-:Y:S02]  /*1d90*/  PRMT R124, RZ, 0x7610, R124 ;  /* 0x00007610ff7c7816 */ /* 0x000fe4000000007c */
[----:B-1----:R-:W-:Y:S02]  /*1da0*/  PRMT R99, RZ, 0x7610, R99 ;  /* 0x00007610ff637816 */ /* 0x002fe40000000063 */
[----:B--2---:R-:W-:Y:S02]  /*1db0*/  PRMT R101, RZ, 0x7610, R101 ;  /* 0x00007610ff657816 */ /* 0x004fe40000000065 */
[----:B------:R-:W-:Y:S01]  /*1dc0*/  PRMT R120, RZ, 0x7610, R120 ;  /* 0x00007610ff787816 */ /* 0x000fe20000000078 */
[----:B------:R-:W2:Y:S04]  /*1dd0*/  @!P2 LDG.E.U16 R124, [R10.64+-0x300] ;  /* 0xfffd00060a7ca981 */ /* 0x000ea8000c1e1500 */
[----:B------:R-:W2:Y:S01]  /*1de0*/  @!P1 LDG.E.U16 R130, [R10.64+-0x200] ;  /* 0xfffe00060a829981 */ /* 0x000ea2000c1e1500 */
[----:B------:R-:W-:-:S02]  /*1df0*/  ISETP.GE.AND P1, PT, R102, R121, PT ;  /* 0x000000796600720c */ /* 0x000fc40003f26270 */
[----:B---3--:R-:W-:Y:S01]  /*1e00*/  PRMT R103, RZ, 0x7610, R103 ;  /* 0x00007610ff677816 */ /* 0x008fe20000000067 */
[----:B------:R-:W3:Y:S01]  /*1e10*/  @!P3 LDG.E.U16 R99, [R10.64+-0x3c0] ;  /* 0xfffc40060a63b981 */ /* 0x000ee2000c1e1500 */
        /* <DEDUP_REMOVED lines=8> */
[----:B------:R-:W4:Y:S01]  /*1ea0*/  @!P5 LDG.E.U16 R103, [R10.64+-0x2c0] ;  /* 0xfffd40060a67d981 */ /* 0x000f22000c1e1500 */
[----:B------:R-:W-:-:S03]  /*1eb0*/  ISETP.GE.AND P5, PT, R92, R121, PT ;  /* 0x000000795c00720c */ /* 0x000fc60003fa6270 */
[----:B------:R-:W4:Y:S01]  /*1ec0*/  @!P6 LDG.E.U16 R126, [R10.64+-0x280] ;  /* 0xfffd80060a7ee981 */ /* 0x000f22000c1e1500 */
[----:B------:R-:W-:Y:S02]  /*1ed0*/  ISETP.GE.AND P6, PT, R90, R121, PT ;  /* 0x000000795a00720c */ /* 0x000fe40003fc6270 */
[----:B0-----:R-:W-:Y:S02]  /*1ee0*/  PRMT R14, RZ, 0x7610, R14 ;  /* 0x00007610ff0e7816 */ /* 0x001fe4000000000e */
[----:B------:R-:W-:Y:S02]  /*1ef0*/  PRMT R15, RZ, 0x7610, R15 ;  /* 0x00007610ff0f7816 */ /* 0x000fe4000000000f */
[----:B------:R-:W-:Y:S01]  /*1f00*/  PRMT R132, RZ, 0x7610, R132 ;  /* 0x00007610ff847816 */ /* 0x000fe20000000084 */
[----:B------:R-:W4:Y:S01]  /*1f10*/  @!P4 LDG.E.U16 R111, [R10.64+-0xc0] ;  /* 0xffff40060a6fc981 */ /* 0x000f22000c1e1500 */
[----:B------:R-:W-:-:S03]  /*1f20*/  PRMT R140, RZ, 0x7610, R140 ;  /* 0x00007610ff8c7816 */ /* 0x000fc6000000008c */
        /* <DEDUP_REMOVED lines=39> */
[----:B------:R-:W3:Y:S04]  /*21a0*/  LDS.U16 R99, [R55+0x4] ;  /* 0x0000040037637984 */ /* 0x000ee80000000400 */
[----:B------:R-:W-:Y:S04]  /*21b0*/  LDS.U16 R101, [R55+0x6] ;  /* 0x0000060037657984 */ /* 0x000fe80000000400 */
[----:B------:R-:W2:Y:S04]  /*21c0*/  LDS.U16 R103, [R55+0x8] ;  /* 0x0000080037677984 */ /* 0x000ea80000000400 */
[----:B------:R-:W-:Y:S04]  /*21d0*/  LDS.U16 R105, [R55+0xa] ;  /* 0x00000a0037697984 */ /* 0x000fe80000000400 */
[----:B------:R-:W0:Y:S04]  /*21e0*/  LDS.U16 R109, [R55+0xc] ;  /* 0x00000c00376d7984 */ /* 0x000e280000000400 */
[----:B------:R-:W2:Y:S04]  /*21f0*/  LDS.U16 R111, [R55+0xe] ;  /* 0x00000e00376f7984 */ /* 0x000ea80000000400 */
[----:B------:R-:W-:Y:S04]  /*2200*/  LDS.U16 R115, [R55+0x10] ;  /* 0x0000100037737984 */ /* 0x000fe80000000400 */
[----:B------:R-:W2:Y:S04]  /*2210*/  LDS.U16 R117, [R55+0x12] ;  /* 0x0000120037757984 */ /* 0x000ea80000000400 */
[----:B------:R-:W2:Y:S04]  /*2220*/  LDS.U16 R120, [R55+0x14] ;  /* 0x0000140037787984 */ /* 0x000ea80000000400 */
[----:B------:R-:W-:Y:S04]  /*2230*/  LDS.U16 R122, [R55+0x16] ;  /* 0x00001600377a7984 */ /* 0x000fe80000000400 */
[----:B------:R-:W-:Y:S04]  /*2240*/  LDS.U16 R129, [R55+0x18] ;  /* 0x0000180037817984 */ /* 0x000fe80000000400 */
[----:B------:R-:W2:Y:S04]  /*2250*/  LDS.U16 R130, [R55+0x1a] ;  /* 0x00001a0037827984 */ /* 0x000ea80000000400 */
[----:B------:R-:W-:Y:S04]  /*2260*/  LDS.U16 R132, [R55+0x1c] ;  /* 0x00001c0037847984 */ /* 0x000fe80000000400 */
[----:B------:R-:W3:Y:S04]  /*2270*/  LDS.U16 R133, [R55+0x1e] ;  /* 0x00001e0037857984 */ /* 0x000ee80000000400 */
[----:B------:R-:W-:Y:S01]  /*2280*/  BAR.SYNC.DEFER_BLOCKING 0x0 ;  /* 0x0000000000007b1d */ /* 0x000fe20000010000 */
[----:B0-----:R-:W-:-:S02]  /*2290*/  PRMT R124, RZ, 0x7610, R124 ;  /* 0x00007610ff7c7816 */ /* 0x001fc4000000007c */
[----:B-1----:R-:W-:-:S04]  /*22a0*/  PRMT R126, RZ, 0x7610, R126 ;  /* 0x00007610ff7e7816 */ /* 0x002fc8000000007e */
[----:B------:R3:W4:Y:S01]  /*22b0*/  @!P0 LDG.E.U16 R124, [R16.64] ;  /* 0x00000006107c8981 */ /* 0x000722000c1e1500 */
[----:B------:R-:W-:-:S03]  /*22c0*/  ISETP.GE.AND P0, PT, R112, R121, PT ;  /* 0x000000797000720c */ /* 0x000fc60003f06270 */
[----:B------:R0:W4:Y:S01]  /*22d0*/  @!P1 LDG.E.U16 R123, [R12.64+-0x3c0] ;  /* 0xfffc40060c7b9981 */ /* 0x000122000c1e1500 */
[-C--:B------:R-:W-:Y:S02]  /*22e0*/  ISETP.GE.AND P1, PT, R114, R121.reuse, PT ;  /* 0x000000797200720c */ /* 0x080fe40003f26270 */
[----:B--2---:R-:W-:Y:S01]  /*22f0*/  PRMT R140, RZ, 0x7610, R140 ;  /* 0x00007610ff8c7816 */ /* 0x004fe2000000008c */
        /* <DEDUP_REMOVED lines=12> */
[----:B------:R0:W2:Y:S06]  /*23c0*/  @!P6 LDG.E.U16 R151, [R12.64+-0x40] ;  /* 0xffffc0060c97e981 */ /* 0x0000ac000c1e1500 */
[----:B------:R0:W2:Y:S01]  /*23d0*/  @!P0 LDG.E.U16 R142, [R12.64+-0x280] ;  /* 0xfffd80060c8e8981 */ /* 0x0000a2000c1e1500 */
[----:B------:R-:W-:-:S03]  /*23e0*/  ISETP.GE.AND P0, PT, R104, R121, PT ;  /* 0x000000796800720c */ /* 0x000fc60003f06270 */
[----:B------:R0:W2:Y:S01]  /*23f0*/  @!P1 LDG.E.U16 R141, [R12.64+-0x240] ;  /* 0xfffdc0060c8d9981 */ /* 0x0000a2000c1e1500 */
[----:B------:R-:W-:-:S09]  /*2400*/  ISETP.NE.AND P1, PT, R143, RZ, PT ;  /* 0x000000ff8f00720c */ /* 0x000fd20003f25270 */
[----:B------:R0:W2:Y:S01]  /*2410*/  @!P0 LDG.E.U16 R146, [R12.64+-0x200] ;  /* 0xfffe00060c928981 */ /* 0x0000a2000c1e1500 */
[----:B------:R-:W-:-:S03]  /*2420*/  ISETP.GE.AND P0, PT, R102, R121, PT ;  /* 0x000000796600720c */ /* 0x000fc60003f06270 */
[----:B------:R0:W2:Y:S10]  /*2430*/  @!P1 LDG.E.U16 R148, [R12.64+-0x180] ;  /* 0xfffe80060c949981 */ /* 0x0000b4000c1e1500 */
[----:B------:R0:W2:Y:S01]  /*2440*/  @!P0 LDG.E.U16 R145, [R12.64+-0x1c0] ;  /* 0xfffe40060c918981 */ /* 0x0000a2000c1e1500 */
[----:B---3--:R-:W-:-:S02]  /*2450*/  PRMT R16, RZ, 0x5410, R99 ;  /* 0x00005410ff107816 */ /* 0x008fc40000000063 */
[----:B------:R-:W-:-:S03]  /*2460*/  PRMT R99, RZ, 0x5410, R103 ;  /* 0x00005410ff637816 */ /* 0x000fc60000000067 */
[----:B------:R-:W-:Y:S01]  /*2470*/  FMUL.FTZ R17, R16, -1.4426950216293334961 ;  /* 0xbfb8aa3b10117820 */ /* 0x000fe20000410000 */
[----:B------:R-:W-:-:S03]  /*2480*/  PRMT R103, RZ, 0x5410, R109 ;  /* 0x00005410ff677816 */ /* 0x000fc6000000006d */
[----:B------:R1:W-:Y:S02]  /*2490*/  MUFU.EX2 R155, R17 ;  /* 0x00000011009b7308 */ /* 0x0003e40000000800 */
[----:B-1----:R-:W-:Y:S02]  /*24a0*/  PRMT R17, RZ, 0x5410, R101 ;  /* 0x00005410ff117816 */ /* 0x002fe40000000065 */
[----:B------:R-:W-:Y:S01]  /*24b0*/  PRMT R101, RZ, 0x5410, R105 ;  /* 0x00005410ff657816 */ /* 0x000fe20000000069 */
[----:B------:R-:W-:-:S04]  /*24c0*/  FMUL.FTZ R105, R103, -1.4426950216293334961 ;  /* 0xbfb8aa3b67697820 */ /* 0x000fc80000410000 */
[----:B------:R1:W-:Y:S02]  /*24d0*/  MUFU.EX2 R159, R105 ;  /* 0x00000069009f7308 */ /* 0x0003e40000000800 */
[----:B-1----:R-:W-:-:S05]  /*24e0*/  PRMT R105, RZ, 0x5410, R111 ;  /* 0x00005410ff697816 */ /* 0x002fca000000006f */
[----:B------:R-:W-:Y:S01]  /*24f0*/  FMUL.FTZ R109, R105, -1.4426950216293334961 ;  /* 0xbfb8aa3b696d7820 */ /* 0x000fe20000410000 */
[----:B------:R-:W-:-:S03]  /*2500*/  PRMT R15, RZ, 0x5410, R10 ;  /* 0x00005410ff0f7816 */ /* 0x000fc6000000000a */
[----:B------:R1:W-:Y:S01]  /*2510*/  MUFU.EX2 R160, R109 ;  /* 0x0000006d00a07308 */ /* 0x0003e20000000800 */
[----:B------:R-:W-:Y:S01]  /*2520*/  PRMT R111, RZ, 0x5410, R117 ;  /* 0x00005410ff6f7816 */ /* 0x000fe20000000075 */
[----:B------:R-:W-:Y:S01]  /*2530*/  FMUL.FTZ R10, R15, -1.4426950216293334961 ;  /* 0xbfb8aa3b0f0a7820 */ /* 0x000fe20000410000 */
[----:B------:R-:W-:Y:S02]  /*2540*/  PRMT R14, RZ, 0x5410, R11 ;  /* 0x00005410ff0e7816 */ /* 0x000fe4000000000b */
[----:B-1----:R-:W-:Y:S02]  /*2550*/  PRMT R109, RZ, 0x5410, R115 ;  /* 0x00005410ff6d7816 */ /* 0x002fe40000000073 */
[----:B------:R-:W-:Y:S01]  /*2560*/  PRMT R115, RZ, 0x5410, R120 ;  /* 0x00005410ff737816 */ /* 0x000fe20000000078 */
[----:B------:R1:W3:Y:S04]  /*2570*/  MUFU.EX2 R143, R10 ;  /* 0x0000000a008f7308 */ /* 0x0002e80000000800 */
[----:B------:R-:W-:Y:S01]  /*2580*/  FMUL.FTZ R117, R115, -1.4426950216293334961 ;  /* 0xbfb8aa3b73757820 */ /* 0x000fe20000410000 */
[----:B------:R-:W-:Y:S01]  /*2590*/  PRMT R130, RZ, 0x5410, R130 ;  /* 0x00005410ff827816 */ /* 0x000fe20000000082 */
[----:B------:R-:W-:-:S02]  /*25a0*/  FMUL.FTZ R11, R14, -1.4426950216293334961 ;  /* 0xbfb8aa3b0e0b7820 */ /* 0x000fc40000410000 */
[----:B------:R0:W-:Y:S01]  /*25b0*/  MUFU.EX2 R163, R117 ;  /* 0x0000007500a37308 */ /* 0x0001e20000000800 */
[----:B-1----:R-:W-:Y:S01]  /*25c0*/  FMUL.FTZ R10, R99, -1.4426950216293334961 ;  /* 0xbfb8aa3b630a7820 */ /* 0x002fe20000410000 */
[----:B------:R-:W-:Y:S02]  /*25d0*/  PRMT R129, RZ, 0x5410, R129 ;  /* 0x00005410ff817816 */ /* 0x000fe40000000081 */
[----:B------:R-:W-:Y:S02]  /*25e0*/  PRMT R133, RZ, 0x5410, R133 ;  /* 0x00005410ff857816 */ /* 0x000fe40000000085 */
[----:B0-----:R-:W-:Y:S02]  /*25f0*/  PRMT R117, RZ, 0x5410, R122 ;  /* 0x00005410ff757816 */ /* 0x001fe4000000007a */
[----:B------:R0:W-:Y:S01]  /*2600*/  MUFU.EX2 R13, R10 ;  /* 0x0000000a000d7308 */ /* 0x0001e20000000800 */
[----:B------:R-:W-:Y:S02]  /*2610*/  FMUL.FTZ R122, R130, -1.4426950216293334961 ;  /* 0xbfb8aa3b827a7820 */ /* 0x000fe40000410000 */
[----:B------:R-:W-:-:S05]  /*2620*/  FMUL.FTZ R120, R117, -1.4426950216293334961 ;  /* 0xbfb8aa3b75787820 */ /* 0x000fca0000410000 */
[----:B------:R1:W3:Y:S01]  /*2630*/  MUFU.EX2 R153, R11 ;  /* 0x0000000b00997308 */ /* 0x0002e20000000800 */
[----:B0-----:R-:W-:Y:S02]  /*2640*/  FMUL.FTZ R10, R109, -1.4426950216293334961 ;  /* 0xbfb8aa3b6d0a7820 */ /* 0x001fe40000410000 */
[----:B-1----:R-:W-:-:S05]  /*2650*/  FMUL.FTZ R11, R101, -1.4426950216293334961 ;  /* 0xbfb8aa3b650b7820 */ /* 0x002fca0000410000 */
[----:B------:R0:W-:Y:S08]  /*2660*/  MUFU.EX2 R161, R10 ;  /* 0x0000000a00a17308 */ /* 0x0001f00000000800 */
[----:B------:R-:W-:Y:S01]  /*2670*/  MUFU.EX2 R157, R11 ;  /* 0x0000000b009d7308 */ /* 0x000fe20000000800 */
[----:B0-----:R-:W-:-:S07]  /*2680*/  FMUL.FTZ R10, R129, -1.4426950216293334961 ;  /* 0xbfb8aa3b810a7820 */ /* 0x001fce0000410000 */
[----:B------:R0:W-:Y:S08]  /*2690*/  MUFU.EX2 R164, R120 ;  /* 0x0000007800a47308 */ /* 0x0001f00000000800 */
[----:B------:R-:W-:Y:S01]  /*26a0*/  MUFU.EX2 R169, R122 ;  /* 0x0000007a00a97308 */ /* 0x000fe20000000800 */
[----:B0-----:R-:W-:-:S07]  /*26b0*/  FMUL.FTZ R120, R133, -1.4426950216293334961 ;  /* 0xbfb8aa3b85787820 */ /* 0x001fce0000410000 */
[----:B------:R-:W-:Y:S08]  /*26c0*/  MUFU.EX2 R166, R10 ;  /* 0x0000000a00a67308 */ /* 0x000ff00000000800 */
[----:B------:R-:W-:Y:S01]  /*26d0*/  MUFU.EX2 R10, R120 ;  /* 0x00000078000a7308 */ /* 0x000fe20000000800 */
[----:B------:R-:W-:Y:S02]  /*26e0*/  FMUL.FTZ R12, R17, -1.4426950216293334961 ;  /* 0xbfb8aa3b110c7820 */ /* 0x000fe40000410000 */
[----:B------:R-:W-:-:S02]  /*26f0*/  FMUL.FTZ R11, R111, -1.4426950216293334961 ;  /* 0xbfb8aa3b6f0b7820 */ /* 0x000fc40000410000 */
[----:B---3--:R-:W-:-:S03]  /*2700*/  FADD.FTZ R144, R143, 1 ;  /* 0x3f8000008f907421 */ /* 0x008fc60000010000 */
[----:B------:R-:W0:Y:S01]  /*2710*/  MUFU.EX2 R12, R12 ;  /* 0x0000000c000c7308 */ /* 0x000e220000000800 */
[----:B------:R-:W-:-:S07]  /*2720*/  FADD.FTZ R143, R153, 1 ;  /* 0x3f800000998f7421 */ /* 0x000fce0000010000 */
[----:B------:R1:W3:Y:S01]  /*2730*/  MUFU.EX2 R162, R11 ;  /* 0x0000000b00a27308 */ /* 0x0002e20000000800 */
[----:B------:R-:W-:Y:S02]  /*2740*/  PRMT R137, RZ, 0x5410, R137 ;  /* 0x00005410ff897816 */ /* 0x000fe40000000089 */
[----:B------:R-:W-:-:S05]  /*2750*/  PRMT R132, RZ, 0x5410, R132 ;  /* 0x00005410ff847816 */ /* 0x000fca0000000084 */
[----:B------:R-:W-:Y:S01]  /*2760*/  MUFU.RCP R143, R143 ;  /* 0x0000008f008f7308 */ /* 0x000fe20000001000 */
[----:B------:R-:W-:Y:S01]  /*2770*/  PRMT R128, RZ, 0x5410, R128 ;  /* 0x00005410ff807816 */ /* 0x000fe20000000080 */
[----:B0-----:R-:W-:Y:S02]  /*2780*/  FADD.FTZ R12, R12, 1 ;  /* 0x3f8000000c0c7421 */ /* 0x001fe40000010000 */
[----:B-1----:R-:W-:-:S04]  /*2790*/  FMUL.FTZ R11, R132, -1.4426950216293334961 ;  /* 0xbfb8aa3b840b7820 */ /* 0x002fc80000410000 */
[----:B------:R-:W-:Y:S01]  /*27a0*/  MUFU.RCP R144, R144 ;  /* 0x0000009000907308 */ /* 0x000fe20000001000 */
[----:B----4-:R-:W-:Y:S04]  /*27b0*/  STS.U16 [R37], R124 ;  /* 0x0000007c25007388 */ /* 0x010fe80000000400 */
[----:B------:R-:W-:Y:S04]  /*27c0*/  STS.U16 [R38+0x40], R123 ;  /* 0x0000407b26007388 */ /* 0x000fe80000000400 */
[----:B--2---:R-:W-:Y:S04]  /*27d0*/  STS.U16 [R39+0x80], R126 ;  /* 0x0000807e27007388 */ /* 0x004fe80000000400 */
        /* <DEDUP_REMOVED lines=16> */
[----:B------:R-:W4:Y:S04]  /*28e0*/  LDS.U16 R122, [R55+0x2] ;  /* 0x00000200377a7984 */ /* 0x000f280000000400 */
[----:B------:R-:W4:Y:S04]  /*28f0*/  LDS.U16 R120, [R55] ;  /* 0x0000000037787984 */ /* 0x000f280000000400 */
[----:B------:R-:W4:Y:S01]  /*2900*/  LDS.U16 R124, [R55+0x6] ;  /* 0x00000600377c7984 */ /* 0x000f220000000400 */
[----:B0-----:R-:W-:-:S03]  /*2910*/  FADD.FTZ R146, R157, 1 ;  /* 0x3f8000009d927421 */ /* 0x001fc60000010000 */
[----:B------:R-:W0:Y:S01]  /*2920*/  LDS.U16 R125, [R55+0x8] ;  /* 0x00000800377d7984 */ /* 0x000e220000000400 */
[----:B-1----:R-:W-:Y:S02]  /*2930*/  FADD.FTZ R145, R155, 1 ;  /* 0x3f8000009b917421 */ /* 0x002fe40000010000 */
[----:B------:R-:W1:Y:S01]  /*2940*/  MUFU.RCP R146, R146 ;  /* 0x0000009200927308 */ /* 0x000e620000001000 */
[----:B------:R-:W0:Y:S01]  /*2950*/  LDS.U16 R149, [R55+0xe] ;  /* 0x00000e0037957984 */ /* 0x000e220000000400 */
[----:B---3--:R-:W-:-:S03]  /*2960*/  FADD.FTZ R170, R162, 1 ;  /* 0x3f800000a2aa7421 */ /* 0x008fc60000010000 */
[----:B------:R-:W3:Y:S03]  /*2970*/  LDS.U16 R151, [R55+0x10] ;  /* 0x0000100037977984 */ /* 0x000ee60000000400 */
[----:B------:R-:W4:Y:S01]  /*2980*/  MUFU.RCP R145, R145 ;  /* 0x0000009100917308 */ /* 0x000f220000001000 */
[----:B------:R-:W0:Y:S01]  /*2990*/  LDS.U16 R147, [R55+0xc] ;  /* 0x00000c0037937984 */ /* 0x000e220000000400 */
[----:B------:R-:W-:Y:S01]  /*29a0*/  FADD.FTZ R13, R13, 1 ;  /* 0x3f8000000d0d7421 */ /* 0x000fe20000010000 */
[----:B------:R-:W-:Y:S01]  /*29b0*/  PRMT R95, RZ, 0x5410, R95 ;  /* 0x00005410ff5f7816 */ /* 0x000fe2000000005f */
[----:B------:R-:W-:Y:S01]  /*29c0*/  FADD.FTZ R161, R161, 1 ;  /* 0x3f800000a1a17421 */ /* 0x000fe20000010000 */
[----:B------:R-:W-:Y:S01]  /*29d0*/  PRMT R93, RZ, 0x5410, R93 ;  /* 0x00005410ff5d7816 */ /* 0x000fe2000000005d */
[----:B------:R-:W-:Y:S01]  /*29e0*/  FADD.FTZ R163, R163, 1 ;  /* 0x3f800000a3a37421 */ /* 0x000fe20000010000 */
[----:B------:R-:W-:Y:S01]  /*29f0*/  PRMT R135, RZ, 0x5410, R135 ;  /* 0x00005410ff877816 */ /* 0x000fe20000000087 */
[----:B------:R-:W0:Y:S01]  /*2a00*/  MUFU.RCP R156, R12 ;  /* 0x0000000c009c7308 */ /* 0x000e220000001000 */
[----:B--2---:R-:W-:Y:S01]  /*2a10*/  PRMT R126, RZ, 0x5410, R126 ;  /* 0x00005410ff7e7816 */ /* 0x004fe2000000007e */
[----:B-1----:R-:W-:Y:S01]  /*2a20*/  FADD.FTZ R162, -R146, 1 ;  /* 0x3f80000092a27421 */ /* 0x002fe20000010100 */
[----:B------:R-:W-:Y:S01]  /*2a30*/  LDS.U16 R155, [R55+0x14] ;  /* 0x00001400379b7984 */ /* 0x000fe20000000400 */
[----:B----4-:R-:W-:-:S02]  /*2a40*/  PRMT R123, RZ, 0x5410, R123 ;  /* 0x00005410ff7b7816 */ /* 0x010fc4000000007b */
[----:B------:R-:W-:Y:S01]  /*2a50*/  FMUL.FTZ R153, R137, R126 ;  /* 0x0000007e89997220 */ /* 0x000fe20000410000 */
[----:B------:R-:W-:Y:S01]  /*2a60*/  PRMT R134, RZ, 0x5410, R134 ;  /* 0x00005410ff867816 */ /* 0x000fe20000000086 */
[----:B------:R-:W-:Y:S01]  /*2a70*/  FADD.FTZ R141, -R145, 1 ;  /* 0x3f800000918d7421 */ /* 0x000fe20000010100 */
[----:B------:R-:W1:Y:S01]  /*2a80*/  MUFU.EX2 R11, R11 ;  /* 0x0000000b000b7308 */ /* 0x000e620000000800 */
[----:B------:R-:W-:Y:S01]  /*2a90*/  FMUL.FTZ R158, R128, R123 ;  /* 0x0000007b809e7220 */ /* 0x000fe20000410000 */
[----:B------:R-:W-:Y:S01]  /*2aa0*/  LDS.U16 R176, [R55+0x1c] ;  /* 0x00001c0037b07984 */ /* 0x000fe20000000400 */
[----:B------:R-:W-:Y:S01]  /*2ab0*/  FMUL.FTZ R153, R146, R153 ;  /* 0x0000009992997220 */ /* 0x000fe20000410000 */
[----:B------:R-:W-:Y:S01]  /*2ac0*/  PRMT R122, RZ, 0x5410, R122 ;  /* 0x00005410ff7a7816 */ /* 0x000fe2000000007a */
[----:B------:R-:W-:Y:S02]  /*2ad0*/  FFMA.FTZ R162, R101, R162, 1 ;  /* 0x3f80000065a27423 */ /* 0x000fe400000100a2 */
[----:B------:R-:W-:Y:S01]  /*2ae0*/  FADD.FTZ R148, R160, 1 ;  /* 0x3f800000a0947421 */ /* 0x000fe20000010000 */
[----:B------:R2:W4:Y:S01]  /*2af0*/  MUFU.RCP R140, R13 ;  /* 0x0000000d008c7308 */ /* 0x0005220000001000 */
[----:B------:R-:W-:Y:S01]  /*2b00*/  FADD.FTZ R154, R159, 1 ;  /* 0x3f8000009f9a7421 */ /* 0x000fe20000010000 */
[----:B------:R-:W-:Y:S01]  /*2b10*/  LDS.U16 R180, [R55+0x1e] ;  /* 0x00001e0037b47984 */ /* 0x000fe20000000400 */
[----:B------:R-:W-:Y:S01]  /*2b20*/  FFMA.FTZ R160, R16, R141, 1 ;  /* 0x3f80000010a07423 */ /* 0x000fe2000001008d */
[----:B------:R-:W-:Y:S01]  /*2b30*/  PRMT R120, RZ, 0x5410, R120 ;  /* 0x00005410ff787816 */ /* 0x000fe20000000078 */
[----:B------:R-:W-:-:S02]  /*2b40*/  FMUL.FTZ R141, R145, R158 ;  /* 0x0000009e918d7220 */ /* 0x000fc40000410000 */
[----:B------:R-:W-:Y:S01]  /*2b50*/  FMUL.FTZ R184, R153, R162 ;  /* 0x000000a299b87220 */ /* 0x000fe20000410000 */
[----:B------:R0:W-:Y:S01]  /*2b60*/  MUFU.RCP R158, R161 ;  /* 0x000000a1009e7308 */ /* 0x0001e20000001000 */
[----:B--2---:R-:W-:Y:S01]  /*2b70*/  FADD.FTZ R13, -R143, 1 ;  /* 0x3f8000008f0d7421 */ /* 0x004fe20000010100 */
[----:B------:R-:W2:Y:S01]  /*2b80*/  LDS.U16 R153, [R55+0x12] ;  /* 0x0000120037997984 */ /* 0x000ea20000000400 */
[----:B------:R-:W-:-:S05]  /*2b90*/  FMUL.FTZ R142, R95, R122 ;  /* 0x0000007a5f8e7220 */ /* 0x000fca0000410000 */
[----:B------:R1:W-:Y:S01]  /*2ba0*/  MUFU.RCP R168, R163 ;  /* 0x000000a300a87308 */ /* 0x0003e20000001000 */
[----:B0-----:R-:W0:Y:S01]  /*2bb0*/  LDS.U16 R161, [R55+0x16] ;  /* 0x0000160037a17984 */ /* 0x001e220000000400 */
[----:B------:R-:W-:Y:S01]  /*2bc0*/  FFMA.FTZ R139, R14, R13, 1 ;  /* 0x3f8000000e8b7423 */ /* 0x000fe2000001000d */
[----:B------:R-:W-:Y:S01]  /*2bd0*/  PRMT R124, RZ, 0x5410, R124 ;  /* 0x00005410ff7c7816 */ /* 0x000fe2000000007c */
[----:B------:R-:W-:Y:S01]  /*2be0*/  FADD.FTZ R12, -R144, 1 ;  /* 0x3f800000900c7421 */ /* 0x000fe20000010100 */
[----:B-1----:R-:W1:Y:S03]  /*2bf0*/  LDS.U16 R163, [R55+0x18] ;  /* 0x0000180037a37984 */ /* 0x002e660000000400 */
[----:B------:R-:W0:Y:S01]  /*2c00*/  MUFU.RCP R154, R154 ;  /* 0x0000009a009a7308 */ /* 0x000e220000001000 */
[----:B------:R-:W-:Y:S02]  /*2c10*/  FMUL.FTZ R13, R93, R120 ;  /* 0x000000785d0d7220 */ /* 0x000fe40000410000 */
[----:B------:R-:W-:Y:S01]  /*2c20*/  FMUL.FTZ R142, R143, R142 ;  /* 0x0000008e8f8e7220 */ /* 0x000fe20000410000 */
[----:B------:R-:W-:Y:S01]  /*2c30*/  PRMT R125, RZ, 0x5410, R125 ;  /* 0x00005410ff7d7816 */ /* 0x000fe2000000007d */
[----:B------:R-:W-:-:S03]  /*2c40*/  FFMA.FTZ R12, R15, R12, 1 ;  /* 0x3f8000000f0c7423 */ /* 0x000fc6000001000c */
[----:B------:R-:W0:Y:S01]  /*2c50*/  MUFU.RCP R148, R148 ;  /* 0x0000009400947308 */ /* 0x000e220000001000 */
[----:B------:R-:W-:Y:S02]  /*2c60*/  FMUL.FTZ R13, R144, R13 ;  /* 0x0000000d900d7220 */ /* 0x000fe40000410000 */
[----:B------:R-:W-:Y:S02]  /*2c70*/  FMUL.FTZ R174, R142, R139 ;  /* 0x0000008b8eae7220 */ /* 0x000fe40000410000 */
[----:B------:R-:W-:Y:S02]  /*2c80*/  FADD.FTZ R142, -R156, 1 ;  /* 0x3f8000009c8e7421 */ /* 0x000fe40000010100 */
[----:B------:R-:W-:Y:S02]  /*2c90*/  FMUL.FTZ R139, R135, R124 ;  /* 0x0000007c878b7220 */ /* 0x000fe40000410000 */
[----:B------:R-:W-:Y:S02]  /*2ca0*/  FMUL.FTZ R13, R13, R12 ;  /* 0x0000000c0d0d7220 */ /* 0x000fe40000410000 */
[----:B------:R-:W-:-:S02]  /*2cb0*/  FMUL.FTZ R12, R141, R160 ;  /* 0x000000a08d0c7220 */ /* 0x000fc40000410000 */
[----:B------:R-:W-:Y:S02]  /*2cc0*/  FFMA.FTZ R142, R17, R142, 1 ;  /* 0x3f800000118e7423 */ /* 0x000fe4000001008e */
[----:B------:R-:W-:Y:S02]  /*2cd0*/  FMUL.FTZ R139, R156, R139 ;  /* 0x0000008b9c8b7220 */ /* 0x000fe40000410000 */
[----:B------:R-:W-:Y:S02]  /*2ce0*/  FADD.FTZ R159, R11, 1 ;  /* 0x3f8000000b9f7421 */ /* 0x000fe40000010000 */
[----:B----4-:R-:W-:Y:S01]  /*2cf0*/  FADD.FTZ R160, -R140, 1 ;  /* 0x3f8000008ca07421 */ /* 0x010fe20000010100 */
[----:B------:R-:W4:Y:S01]  /*2d00*/  LDS.U16 R11, [R55+0x1a] ;  /* 0x00001a00370b7984 */ /* 0x000f220000000400 */
[----:B------:R-:W-:Y:S02]  /*2d10*/  FMUL.FTZ R141, R134, R125 ;  /* 0x0000007d868d7220 */ /* 0x000fe40000410000 */
[----:B------:R-:W-:Y:S01]  /*2d20*/  FMUL.FTZ R165, R139, R142 ;  /* 0x0000008e8ba57220 */ /* 0x000fe20000410000 */
[----:B------:R-:W-:Y:S01]  /*2d30*/  PRMT R139, RZ, 0x5410, R136 ;  /* 0x00005410ff8b7816 */ /* 0x000fe20000000088 */
[----:B------:R-:W-:-:S02]  /*2d40*/  FFMA.FTZ R160, R99, R160, 1 ;  /* 0x3f80000063a07423 */ /* 0x000fc400000100a0 */
[----:B------:R-:W-:Y:S01]  /*2d50*/  FMUL.FTZ R141, R140, R141 ;  /* 0x0000008d8c8d7220 */ /* 0x000fe20000410000 */
[----:B------:R-:W-:Y:S01]  /*2d60*/  PRMT R142, RZ, 0x5410, R138 ;  /* 0x00005410ff8e7816 */ /* 0x000fe2000000008a */
[----:B0-----:R-:W-:Y:S02]  /*2d70*/  FADD.FTZ R136, -R154, 1 ;  /* 0x3f8000009a887421 */ /* 0x001fe40000010100 */
[----:B------:R-:W-:Y:S02]  /*2d80*/  FADD.FTZ R138, -R148, 1 ;  /* 0x3f800000948a7421 */ /* 0x000fe40000010100 */
[----:B------:R-:W-:Y:S02]  /*2d90*/  FMUL.FTZ R167, R141, R160 ;  /* 0x000000a08da77220 */ /* 0x000fe40000410000 */
[----:B------:R-:W-:Y:S01]  /*2da0*/  FFMA.FTZ R160, R103, R136, 1 ;  /* 0x3f80000067a07423 */ /* 0x000fe20000010088 */
[----:B------:R-:W-:Y:S01]  /*2db0*/  PRMT R136, RZ, 0x5410, R149 ;  /* 0x00005410ff887816 */ /* 0x000fe20000000095 */
[----:B------:R-:W-:Y:S01]  /*2dc0*/  FADD.FTZ R164, R164, 1 ;  /* 0x3f800000a4a47421 */ /* 0x000fe20000010000 */
[----:B------:R-:W-:Y:S01]  /*2dd0*/  PRMT R141, RZ, 0x5410, R127 ;  /* 0x00005410ff8d7816 */ /* 0x000fe2000000007f */
[----:B------:R-:W-:-:S02]  /*2de0*/  FADD.FTZ R166, R166, 1 ;  /* 0x3f800000a6a67421 */ /* 0x000fc40000010000 */
[----:B------:R-:W-:Y:S01]  /*2df0*/  FFMA.FTZ R162, R105, R138, 1 ;  /* 0x3f80000069a27423 */ /* 0x000fe2000001008a */
[----:B---3--:R-:W-:Y:S01]  /*2e00*/  PRMT R138, RZ, 0x5410, R151 ;  /* 0x00005410ff8a7816 */ /* 0x008fe20000000097 */
[----:B------:R-:W0:Y:S01]  /*2e10*/  MUFU.RCP R170, R170 ;  /* 0x000000aa00aa7308 */ /* 0x000e220000001000 */
[----:B------:R-:W-:Y:S01]  /*2e20*/  FMUL.FTZ R149, R139, R136 ;  /* 0x000000888b957220 */ /* 0x000fe20000410000 */
[----:B------:R-:W-:Y:S02]  /*2e30*/  PRMT R127, RZ, 0x5410, R147 ;  /* 0x00005410ff7f7816 */ /* 0x000fe40000000093 */
[----:B------:R-:W-:-:S04]  /*2e40*/  FMUL.FTZ R151, R141, R138 ;  /* 0x0000008a8d977220 */ /* 0x000fc80000410000 */
[----:B------:R3:W0:Y:S01]  /*2e50*/  MUFU.RCP R172, R164 ;  /* 0x000000a400ac7308 */ /* 0x0006220000001000 */
[----:B------:R-:W-:-:S07]  /*2e60*/  FMUL.FTZ R149, R148, R149 ;  /* 0x0000009594957220 */ /* 0x000fce0000410000 */
[----:B------:R0:W0:Y:S01]  /*2e70*/  MUFU.RCP R178, R166 ;  /* 0x000000a600b27308 */ /* 0x0000220000001000 */
[----:B---3--:R-:W-:Y:S02]  /*2e80*/  FADD.FTZ R164, -R158, 1 ;  /* 0x3f8000009ea47421 */ /* 0x008fe40000010100 */
[----:B------:R-:W-:Y:S02]  /*2e90*/  FMUL.FTZ R147, R142, R127 ;  /* 0x0000007f8e937220 */ /* 0x000fe40000410000 */
[----:B------:R-:W-:Y:S02]  /*2ea0*/  FFMA.FTZ R164, R109, R164, 1 ;  /* 0x3f8000006da47423 */ /* 0x000fe400000100a4 */
[----:B------:R-:W-:Y:S02]  /*2eb0*/  FMUL.FTZ R151, R158, R151 ;  /* 0x000000979e977220 */ /* 0x000fe40000410000 */
[----:B------:R-:W-:Y:S02]  /*2ec0*/  FADD.FTZ R157, R169, 1 ;  /* 0x3f800000a99d7421 */ /* 0x000fe40000010000 */
[----:B------:R-:W-:Y:S01]  /*2ed0*/  FMUL.FTZ R186, R149, R162 ;  /* 0x000000a295ba7220 */ /* 0x000fe20000410000 */
[----:B------:R-:W-:Y:S01]  /*2ee0*/  PRMT R162, RZ, 0x5410, R131 ;  /* 0x00005410ffa27816 */ /* 0x000fe20000000083 */
[----:B------:R-:W-:Y:S01]  /*2ef0*/  FADD.FTZ R182, R10, 1 ;  /* 0x3f8000000ab67421 */ /* 0x000fe20000010000 */
[----:B--2---:R-:W-:Y:S01]  /*2f00*/  PRMT R131, RZ, 0x5410, R153 ;  /* 0x00005410ff837816 */ /* 0x004fe20000000099 */
[----:B------:R-:W-:Y:S01]  /*2f10*/  FMUL.FTZ R147, R154, R147 ;  /* 0x000000939a937220 */ /* 0x000fe20000410000 */
[----:B0-----:R-:W-:Y:S01]  /*2f20*/  PRMT R166, RZ, 0x5410, R113 ;  /* 0x00005410ffa67816 */ /* 0x001fe20000000071 */
[----:B------:R-:W-:Y:S01]  /*2f30*/  FMUL.FTZ R171, R151, R164 ;  /* 0x000000a497ab7220 */ /* 0x000fe20000410000 */
[----:B------:R-:W-:-:S02]  /*2f40*/  PRMT R164, RZ, 0x5410, R107 ;  /* 0x00005410ffa47816 */ /* 0x000fc4000000006b */
[----:B------:R-:W-:Y:S01]  /*2f50*/  PRMT R149, RZ, 0x5410, R161 ;  /* 0x00005410ff957816 */ /* 0x000fe200000000a1 */
[----:B------:R-:W-:Y:S01]  /*2f60*/  MUFU.RCP R159, R159 ;  /* 0x0000009f009f7308 */ /* 0x000fe20000001000 */
[----:B-1----:R-:W-:Y:S01]  /*2f70*/  PRMT R151, RZ, 0x5410, R163 ;  /* 0x00005410ff977816 */ /* 0x002fe200000000a3 */
[----:B------:R-:W-:Y:S01]  /*2f80*/  FMUL.FTZ R169, R147, R160 ;  /* 0x000000a093a97220 */ /* 0x000fe20000410000 */
[----:B------:R-:W-:Y:S01]  /*2f90*/  PRMT R160, RZ, 0x5410, R119 ;  /* 0x00005410ffa07816 */ /* 0x000fe20000000077 */
[----:B------:R-:W-:Y:S01]  /*2fa0*/  FADD.FTZ R10, -R170, 1 ;  /* 0x3f800000aa0a7421 */ /* 0x000fe20000010100 */
[----:B------:R-:W-:Y:S01]  /*2fb0*/  PRMT R147, RZ, 0x5410, R155 ;  /* 0x00005410ff937816 */ /* 0x000fe2000000009b */
[----:B------:R-:W-:Y:S01]  /*2fc0*/  FMUL.FTZ R107, R162, R131 ;  /* 0x00000083a26b7220 */ /* 0x000fe20000410000 */
[----:B------:R-:W-:Y:S01]  /*2fd0*/  BAR.SYNC.DEFER_BLOCKING 0x0 ;  /* 0x0000000000007b1d */ /* 0x000fe20000010000 */
[----:B------:R-:W-:Y:S02]  /*2fe0*/  FADD.FTZ R190, -R172, 1 ;  /* 0x3f800000acbe7421 */ /* 0x000fe40000010100 */
[----:B------:R-:W-:-:S03]  /*2ff0*/  FADD.FTZ R192, -R178, 1 ;  /* 0x3f800000b2c07421 */ /* 0x000fc60000010100 */
[----:B------:R-:W0:Y:S01]  /*3000*/  MUFU.RCP R157, R157 ;  /* 0x0000009d009d7308 */ /* 0x000e220000001000 */
[----:B------:R-:W-:Y:S02]  /*3010*/  FMUL.FTZ R119, R166, R149 ;  /* 0x00000095a6777220 */ /* 0x000fe40000410000 */
[----:B------:R-:W-:-:S05]  /*3020*/  FMUL.FTZ R153, R164, R151 ;  /* 0x00000097a4997220 */ /* 0x000fca0000410000 */
[----:B------:R-:W1:Y:S01]  /*3030*/  MUFU.RCP R182, R182 ;  /* 0x000000b600b67308 */ /* 0x000e620000001000 */
[----:B------:R-:W-:Y:S02]  /*3040*/  FFMA.FTZ R10, R111, R10, 1 ;  /* 0x3f8000006f0a7423 */ /* 0x000fe4000001000a */
[----:B------:R-:W-:Y:S02]  /*3050*/  FMUL.FTZ R107, R170, R107 ;  /* 0x0000006baa6b7220 */ /* 0x000fe40000410000 */
[----:B------:R-:W-:Y:S02]  /*3060*/  FFMA.FTZ R190, R117, R190, 1 ;  /* 0x3f80000075be7423 */ /* 0x000fe400000100be */
[----:B------:R-:W-:Y:S02]  /*3070*/  FFMA.FTZ R192, R129, R192, 1 ;  /* 0x3f80000081c07423 */ /* 0x000fe400000100c0 */
[----:B------:R-:W-:Y:S02]  /*3080*/  FMUL.FTZ R119, R172, R119 ;  /* 0x00000077ac777220 */ /* 0x000fe40000410000 */
[----:B------:R-:W-:-:S02]  /*3090*/  FMUL.FTZ R153, R178, R153 ;  /* 0x00000099b2997220 */ /* 0x000fc40000410000 */
[----:B------:R-:W-:Y:S02]  /*30a0*/  FADD.FTZ R188, -R168, 1 ;  /* 0x3f800000a8bc7421 */ /* 0x000fe40000010100 */
[----:B------:R-:W-:Y:S02]  /*30b0*/  FMUL.FTZ R113, R160, R147 ;  /* 0x00000093a0717220 */ /* 0x000fe40000410000 */
[----:B------:R-:W-:Y:S01]  /*30c0*/  FMUL.FTZ R10, R107, R10 ;  /* 0x0000000a6b0a7220 */ /* 0x000fe20000410000 */
[----:B------:R-:W-:Y:S01]  /*30d0*/  F2FP.BF16.PACK_AB R107, R174, R13 ;  /* 0x0000000dae6b723e */ /* 0x000fe200000010ff */
[----:B------:R-:W-:Y:S01]  /*30e0*/  FMUL.FTZ R190, R119, R190 ;  /* 0x000000be77be7220 */ /* 0x000fe20000410000 */
[----:B------:R-:W-:Y:S01]  /*30f0*/  PRMT R174, RZ, 0x5410, R97 ;  /* 0x00005410ffae7816 */ /* 0x000fe20000000061 */
[----:B------:R-:W-:Y:S01]  /*3100*/  FMUL.FTZ R192, R153, R192 ;  /* 0x000000c099c07220 */ /* 0x000fe20000410000 */
[----:B------:R-:W-:Y:S01]  /*3110*/  PRMT R155, RZ, 0x5410, R91 ;  /* 0x00005410ff9b7816 */ /* 0x000fe2000000005b */
[----:B------:R-:W-:Y:S01]  /*3120*/  FFMA.FTZ R188, R115, R188, 1 ;  /* 0x3f80000073bc7423 */ /* 0x000fe200000100bc */
[----:B------:R-:W-:Y:S01]  /*3130*/  PRMT R119, RZ, 0x5410, R89 ;  /* 0x00005410ff777816 */ /* 0x000fe20000000059 */
[----:B------:R-:W-:Y:S01]  /*3140*/  FMUL.FTZ R113, R168, R113 ;  /* 0x00000071a8717220 */ /* 0x000fe20000410000 */
[----:B----4-:R-:W-:-:S02]  /*3150*/  PRMT R153, RZ, 0x5410, R11 ;  /* 0x00005410ff997816 */ /* 0x010fc4000000000b */
[----:B------:R-:W-:Y:S02]  /*3160*/  PRMT R176, RZ, 0x5410, R176 ;  /* 0x00005410ffb07816 */ /* 0x000fe400000000b0 */
[----:B------:R-:W-:Y:S01]  /*3170*/  PRMT R180, RZ, 0x5410, R180 ;  /* 0x00005410ffb47816 */ /* 0x000fe200000000b4 */
[----:B------:R-:W-:Y:S02]  /*3180*/  FMUL.FTZ R113, R113, R188 ;  /* 0x000000bc71717220 */ /* 0x000fe40000410000 */
[----:B0-----:R-:W-:Y:S02]  /*3190*/  FADD.FTZ R13, -R157, 1 ;  /* 0x3f8000009d0d7421 */ /* 0x001fe40000010100 */
[----:B------:R-:W-:Y:S02]  /*31a0*/  FADD.FTZ R91, -R159, 1 ;  /* 0x3f8000009f5b7421 */ /* 0x000fe40000010100 */
[----:B-1----:R-:W-:Y:S02]  /*31b0*/  FADD.FTZ R196, -R182, 1 ;  /* 0x3f800000b6c47421 */ /* 0x002fe40000010100 */
[----:B------:R-:W-:-:S02]  /*31c0*/  FMUL.FTZ R188, R174, R153 ;  /* 0x00000099aebc7220 */ /* 0x000fc40000410000 */
[----:B------:R-:W-:Y:S02]  /*31d0*/  FMUL.FTZ R194, R155, R176 ;  /* 0x000000b09bc27220 */ /* 0x000fe40000410000 */
[----:B------:R-:W-:Y:S02]  /*31e0*/  FMUL.FTZ R11, R119, R180 ;  /* 0x000000b4770b7220 */ /* 0x000fe40000410000 */
[----:B------:R-:W-:Y:S02]  /*31f0*/  FFMA.FTZ R13, R130, R13, 1 ;  /* 0x3f800000820d7423 */ /* 0x000fe4000001000d */
        /* <DEDUP_REMOVED lines=24> */
[----:B0-----:R-:W-:-:S03]  /*3380*/  PRMT R107, R10, 0x7632, R107 ;  /* 0x000076320a6b7816 */ /* 0x001fc6000000006b */
        /* <DEDUP_REMOVED lines=36> */
[----:B0-----:R-:W-:-:S02]  /*35d0*/  IMAD R12, R22, c[0x0][0x2e8], RZ ;  /* 0x0000ba00160c7a24 */ /* 0x001fc400078e02ff */
[----:B------:R-:W-:-:S04]  /*35e0*/  IMAD.WIDE.U32 R10, R21, c[0x0][0x2e8], RZ ;  /* 0x0000ba00150a7a25 */ /* 0x000fc800078e00ff */
[----:B------:R-:W-:-:S04]  /*35f0*/  IMAD R185, R21, c[0x0][0x2ec], R12 ;  /* 0x0000bb0015b97a24 */ /* 0x000fc800078e020c */
[----:B------:R-:W-:Y:S02]  /*3600*/  IMAD.IADD R11, R11, 0x1, R185 ;  /* 0x000000010b0b7824 */ /* 0x000fe400078e02b9 */
[----:B------:R-:W-:Y:S02]  /*3610*/  IMAD R187, R19, c[0x0][0x2f0], RZ ;  /* 0x0000bc0013bb7a24 */ /* 0x000fe400078e02ff */
[----:B------:R-:W-:Y:S01]  /*3620*/  IMAD.WIDE.U32 R10, R0, c[0x0][0x2f0], R10 ;  /* 0x0000bc00000a7a25 */ /* 0x000fe200078e000a */
[----:B-1----:R-:W-:-:S03]  /*3630*/  LEA R13, P0, R33, c[0x0][0x338], 0x1 ;  /* 0x0000ce00210d7a11 */ /* 0x002fc600078008ff */
[----:B------:R-:W-:Y:S01]  /*3640*/  IMAD R187, R0, c[0x0][0x2f4], R187 ;  /* 0x0000bd0000bb7a24 */ /* 0x000fe200078e02bb */
[----:B------:R-:W-:Y:S02]  /*3650*/  IADD3 R10, P2, R71, R10, RZ ;  /* 0x0000000a470a7210 */ /* 0x000fe40007f5e0ff */
[----:B------:R-:W-:Y:S02]  /*3660*/  LEA.HI.X R184, R33, c[0x0][0x33c], R36, 0x1, P0 ;  /* 0x0000cf0021b87a11 */ /* 0x000fe400000f0c24 */
[----:B------:R-:W-:Y:S02]  /*3670*/  IADD3.X R11, R72, R187, R11, P2, !PT ;  /* 0x000000bb480b7210 */ /* 0x000fe400017fe40b */
[C---:B------:R-:W-:Y:S01]  /*3680*/  LEA R12, P5, R10.reuse, R13, 0x1 ;  /* 0x0000000d0a0c7211 */ /* 0x040fe200078a08ff */
[----:B------:R-:W-:Y:S03]  /*3690*/  BSSY B0, `(.L_x_4804) ;  /* 0x0000016000007945 */ /* 0x000fe60003800000 */
[----:B------:R-:W-:-:S02]  /*36a0*/  LEA.HI.X R13, R10, R184, R11, 0x1, P5 ;  /* 0x000000b80a0d7211 */ /* 0x000fc400028f0c0b */
[CC--:B--2---:R-:W-:Y:S02]  /*36b0*/  ISETP.GE.AND P4, PT, R33.reuse, R183.reuse, PT ;  /* 0x000000b72100720c */ /* 0x0c4fe40003f86270 */
        /* <DEDUP_REMOVED lines=8> */
[----:B------:R-:W-:-:S03]  /*3740*/  IADD3.X R11, R36, R3, RZ, P5, !PT ;  /* 0x00000003240b7210 */ /* 0x000fc60002ffe4ff */
        /* <DEDUP_REMOVED lines=10> */
.L_x_4805:
[----:B------:R-:W-:Y:S05]  /*37f0*/  BSYNC B0 ;  /* 0x0000000000007941 */ /* 0x000fea0003800000 */
.L_x_4804:
        /* <DEDUP_REMOVED lines=52> */
[----:B------:R-:W-:Y:S01]  /*3b40*/  FADD.FTZ R88, R73, R20 ;  /* 0x0000001449587221 */ /* 0x000fe20000010000 */
[----:B------:R-:W-:Y:S01]  /*3b50*/  PRMT R15, RZ, 0x5410, R76 ;  /* 0x00005410ff0f7816 */ /* 0x000fe2000000004c */
[----:B------:R-:W-:Y:S01]  /*3b60*/  @!P2 STG.E.U16 [R12.64+-0x80], R179 ;  /* 0xffff80b30c00a986 */ /* 0x000fe2000c101506 */
[----:B0-----:R-:W-:Y:S01]  /*3b70*/  PRMT R91, RZ, 0x5410, R81 ;  /* 0x00005410ff5b7816 */ /* 0x001fe20000000051 */
[----:B------:R-:W-:Y:S01]  /*3b80*/  FADD.FTZ R84, R77, R20 ;  /* 0x000000144d547221 */ /* 0x000fe20000010000 */
[----:B------:R-:W-:Y:S01]  /*3b90*/  PRMT R17, RZ, 0x5410, R78 ;  /* 0x00005410ff117816 */ /* 0x000fe2000000004e */
[----:B------:R0:W-:Y:S01]  /*3ba0*/  @!P4 STG.E.U16 [R12.64+-0x40], R181 ;  /* 0xffffc0b50c00c986 */ /* 0x0001e2000c101506 */
[----:B------:R-:W-:-:S02]  /*3bb0*/  FADD.FTZ R82, R79, R20 ;  /* 0x000000144f527221 */ /* 0x000fc40000010000 */
        /* <DEDUP_REMOVED lines=10> */
[----:B------:R-:W-:Y:S02]  /*3c60*/  FMUL.FTZ R89, R93, R144 ;  /* 0x000000905d597220 */ /* 0x000fe40000410000 */
[----:B------:R-:W-:Y:S02]  /*3c70*/  FMUL.FTZ R91, R95, R143 ;  /* 0x0000008f5f5b7220 */ /* 0x000fe40000410000 */
        /* <DEDUP_REMOVED lines=52> */
[----:B------:R-:W-:Y:S01]  /*3fc0*/  STS.U16 [R55], R120 ;  /* 0x0000007837007388 */ /* 0x000fe20000000400 */
[----:B0-----:R-:W-:Y:S01]  /*3fd0*/  PRMT R12, R127, 0x7632, R12 ;  /* 0x000076327f0c7816 */ /* 0x001fe2000000000c */
[----:B------:R-:W-:Y:S01]  /*3fe0*/  IMAD R157, R0, c[0x0][0x21c], R157 ;  /* 0x00008700009d7a24 */ /* 0x000fe200078e029d */
[----:B-1----:R-:W-:Y:S01]  /*3ff0*/  PRMT R13, R147, 0x7632, R13 ;  /* 0x00007632930d7816 */ /* 0x002fe2000000000d */
[----:B------:R-:W-:Y:S01]  /*4000*/  STS.U16 [R55+0x4], R123 ;  /* 0x0000047b37007388 */ /* 0x000fe20000000400 */
[C---:B------:R-:W-:Y:S02]  /*4010*/  PRMT R16, R129.reuse, 0x7632, R16 ;  /* 0x0000763281107816 */ /* 0x040fe40000000010 */
[----:B--2---:R-:W-:Y:S01]  /*4020*/  PRMT R14, R129, 0x7610, R14 ;  /* 0x00007610810e7816 */ /* 0x004fe2000000000e */
[----:B------:R-:W-:Y:S01]  /*4030*/  STS.U16 [R55+0x8], R125 ;  /* 0x0000087d37007388 */ /* 0x000fe20000000400 */
[----:B------:R-:W-:-:S03]  /*4040*/  PRMT R17, R132, 0x7632, R17 ;  /* 0x0000763284117816 */ /* 0x000fc60000000011 */
[----:B------:R-:W-:Y:S04]  /*4050*/  STS.U16 [R55+0xc], R127 ;  /* 0x00000c7f37007388 */ /* 0x000fe80000000400 */
[----:B------:R-:W-:Y:S04]  /*4060*/  STS.U16 [R55+0xe], R12 ;  /* 0x00000e0c37007388 */ /* 0x000fe80000000400 */
[----:B------:R-:W-:Y:S04]  /*4070*/  STS.U16 [R55+0x10], R131 ;  /* 0x0000108337007388 */ /* 0x000fe80000000400 */
[----:B------:R0:W-:Y:S04]  /*4080*/  STS.U16 [R55+0x12], R15 ;  /* 0x0000120f37007388 */ /* 0x0001e80000000400 */
[----:B------:R-:W-:Y:S04]  /*4090*/  STS.U16 [R55+0x14], R147 ;  /* 0x0000149337007388 */ /* 0x000fe80000000400 */
[----:B------:R1:W-:Y:S01]  /*40a0*/  STS.U16 [R55+0x16], R13 ;  /* 0x0000160d37007388 */ /* 0x0003e20000000400 */
[----:B0-----:R-:W-:-:S03]  /*40b0*/  LEA R15, P0, R33, c[0x0][0x270], 0x1 ;  /* 0x00009c00210f7a11 */ /* 0x001fc600078008ff */
[----:B------:R0:W-:Y:S04]  /*40c0*/  STS.U16 [R55+0x18], R14 ;  /* 0x0000180e37007388 */ /* 0x0001e80000000400 */
[----:B------:R2:W-:Y:S01]  /*40d0*/  STS.U16 [R55+0x1a], R16 ;  /* 0x00001a1037007388 */ /* 0x0005e20000000400 */
[----:B-1----:R-:W-:-:S03]  /*40e0*/  IMAD.WIDE.U32 R12, R21, c[0x0][0x210], RZ ;  /* 0x00008400150c7a25 */ /* 0x002fc600078e00ff */
[----:B------:R-:W-:Y:S01]  /*40f0*/  STS.U16 [R55+0x1c], R132 ;  /* 0x00001c8437007388 */ /* 0x000fe20000000400 */
[----:B0-----:R-:W-:-:S03]  /*4100*/  IMAD R14, R22, c[0x0][0x210], RZ ;  /* 0x00008400160e7a24 */ /* 0x001fc600078e02ff */
[----:B------:R0:W-:Y:S01]  /*4110*/  STS.U16 [R55+0x1e], R17 ;  /* 0x00001e1137007388 */ /* 0x0001e20000000400 */
[----:B------:R-:W-:-:S06]  /*4120*/  NOP ;  /* 0x0000000000007918 */ /* 0x000fcc0000000000 */
[----:B------:R-:W-:Y:S01]  /*4130*/  LDS.U16 R123, [R37] ;  /* 0x00000000257b7984 */ /* 0x000fe20000000400 */
[----:B--2---:R-:W-:Y:S01]  /*4140*/  LEA.HI.X R16, R33, c[0x0][0x274], R36, 0x1, P0 ;  /* 0x00009d0021107a11 */ /* 0x004fe200000f0c24 */
[----:B0-----:R-:W-:Y:S02]  /*4150*/  IMAD R17, R21, c[0x0][0x214], R14 ;  /* 0x0000850015117a24 */ /* 0x001fe400078e020e */
[----:B------:R-:W-:Y:S04]  /*4160*/  LDS.U16 R125, [R38+0x40] ;  /* 0x00004000267d7984 */ /* 0x000fe80000000400 */
        /* <DEDUP_REMOVED lines=36> */
[----:B------:R-:W-:-:S05]  /*43b0*/  IMAD.WIDE.U32 R14, R0, c[0x0][0x218], R14 ;  /* 0x00008600000e7a25 */ /* 0x000fca00078e000e */
[----:B------:R-:W-:Y:S02]  /*43c0*/  IADD3 R15, R15, R121, RZ ;  /* 0x000000790f0f7210 */ /* 0x000fe40007ffe0ff */
[----:B------:R-:W-:-:S04]  /*43d0*/  LEA R16, P2, R14, c[0x0][0x270], 0x1 ;  /* 0x00009c000e107a11 */ /* 0x000fc800078408ff */
[----:B------:R-:W-:-:S05]  /*43e0*/  LEA.HI.X R17, R14, c[0x0][0x274], R15, 0x1, P2 ;  /* 0x00009d000e117a11 */ /* 0x000fca00010f0c0f */
[----:B------:R0:W-:Y:S04]  /*43f0*/  STG.E.U16 [R16.64], R123 ;  /* 0x0000007b10007986 */ /* 0x0001e8000c101506 */
.L_x_4808:
[----:B------:R-:W-:Y:S05]  /*4400*/  BSYNC B0 ;  /* 0x0000000000007941 */ /* 0x000fea0003800000 */
.L_x_4807:
        /* <DEDUP_REMOVED lines=25> */
.L_x_4806:
[----:B-1----:R-:W-:Y:S01]  /*45a0*/  PRMT R12, RZ, 0x5410, R152 ;  /* 0x00005410ff0c7816 */ /* 0x002fe20000000098 */
[----:B------:R-:W-:Y:S01]  /*45b0*/  IMAD.MOV.U32 R14, RZ, RZ, c[0x0][0x16c] ;  /* 0x00005b00ff0e7624 */ /* 0x000fe200078e00ff */
[----:B------:R-:W-:Y:S01]  /*45c0*/  PRMT R13, RZ, 0x5410, R56 ;  /* 0x00005410ff0d7816 */ /* 0x000fe20000000038 */
[----:B------:R-:W-:Y:S01]  /*45d0*/  BAR.SYNC.DEFER_BLOCKING 0x0 ;  /* 0x0000000000007b1d */ /* 0x000fe20000010000 */
[----:B0-----:R-:W-:Y:S01]  /*45e0*/  HFMA2.MMA R17, -RZ, RZ, 0, 0 ;  /* 0x00000000ff117435 */ /* 0x001fe200000001ff */
        /* <DEDUP_REMOVED lines=27> */
[----:B------:R-:W-:Y:S01]  /*47a0*/  MOV R90, RZ ;  /* 0x000000ff005a7202 */ /* 0x000fe20000000f00 */
        /* <DEDUP_REMOVED lines=38> */
[C---:B------:R-:W-:Y:S01]  /*4a10*/  IADD3 R128, R35.reuse, -0x1, RZ ;  /* 0xffffffff23807810 */ /* 0x040fe20007ffe0ff */
[----:B------:R-:W-:Y:S01]  /*4a20*/  UMOV UR4, URZ ;  /* 0x0000003f00047c82 */ /* 0x000fe20008000000 */
[----:B------:R-:W-:Y:S01]  /*4a30*/  LEA.HI R130, R35, R35, RZ, 0x1 ;  /* 0x0000002323827211 */ /* 0x000fe200078f08ff */
[----:B------:R-:W-:Y:S01]  /*4a40*/  IMAD R15, R0, c[0x0][0x184], R15 ;  /* 0x00006100000f7a24 */ /* 0x000fe200078e020f */
[----:B------:R-:W-:Y:S01]  /*4a50*/  LEA R118, P0, R12, c[0x0][0x220], 0x2 ;  /* 0x000088000c767a11 */ /* 0x000fe200078010ff */
[C---:B------:R-:W-:Y:S01]  /*4a60*/  IMAD R17, R19.reuse, c[0x0][0x198], RZ ;  /* 0x0000660013117a24 */ /* 0x040fe200078e02ff */
[----:B------:R-:W-:Y:S01]  /*4a70*/  LOP3.LUT R130, R130, 0x3ffffe, RZ, 0xc0, !PT ;  /* 0x003ffffe82827812 */ /* 0x000fe200078ec0ff */
[----:B------:R-:W-:Y:S01]  /*4a80*/  IMAD R155, R19, c[0x0][0x1b8], RZ ;  /* 0x00006e00139b7a24 */ /* 0x000fe200078e02ff */
[----:B------:R-:W-:Y:S01]  /*4a90*/  IADD3 R151, R13, R15, RZ ;  /* 0x0000000f0d977210 */ /* 0x000fe20007ffe0ff */
[----:B------:R-:W-:Y:S01]  /*4aa0*/  IMAD R153, R0, c[0x0][0x19c], R17 ;  /* 0x0000670000997a24 */ /* 0x000fe200078e0211 */
[----:B------:R-:W-:Y:S01]  /*4ab0*/  IADD3 R130, R35, -R130, RZ ;  /* 0x8000008223827210 */ /* 0x000fe20007ffe0ff */
[----:B------:R-:W-:Y:S01]  /*4ac0*/  IMAD R17, R16, c[0x0][0x16c], RZ ;  /* 0x00005b0010117a24 */ /* 0x000fe200078e02ff */
[----:B------:R-:W-:Y:S01]  /*4ad0*/  LEA.HI.X R151, R12, c[0x0][0x224], R151, 0x2, P0 ;  /* 0x000089000c977a11 */ /* 0x000fe200000f1497 */
[----:B------:R-:W-:Y:S01]  /*4ae0*/  IMAD.WIDE.U32 R12, R0, c[0x0][0x198], RZ ;  /* 0x00006600000c7a25 */ /* 0x000fe200078e00ff */
[----:B------:R-:W-:-:S02]  /*4af0*/  LEA.HI R16, R128, R128, RZ, 0x1 ;  /* 0x0000008080107211 */ /* 0x000fc400078f08ff */
[----:B------:R-:W-:Y:S01]  /*4b00*/  LEA R157, R130, 0x668, 0xa ;  /* 0x00000668829d7811 */ /* 0x000fe200078e50ff */
[----:B------:R-:W-:Y:S01]  /*4b10*/  IMAD.WIDE.U32 R14, R0, c[0x0][0x1b8], RZ ;  /* 0x00006e00000e7a25 */ /* 0x000fe200078e00ff */
[----:B------:R-:W-:Y:S02]  /*4b20*/  LEA R124, P0, R12, c[0x0][0x228], 0x2 ;  /* 0x00008a000c7c7a11 */ /* 0x000fe400078010ff */
[----:B------:R-:W-:Y:S01]  /*4b30*/  MOV R200, RZ ;  /* 0x000000ff00c87202 */ /* 0x000fe20000000f00 */
[----:B------:R-:W-:Y:S01]  /*4b40*/  IMAD R155, R0, c[0x0][0x1bc], R155 ;  /* 0x00006f00009b7a24 */ /* 0x000fe200078e029b */
[----:B------:R-:W-:Y:S01]  /*4b50*/  LEA R126, P2, R14, c[0x0][0x230], 0x2 ;  /* 0x00008c000e7e7a11 */ /* 0x000fe200078410ff */
[----:B------:R-:W-:Y:S01]  /*4b60*/  IMAD.IADD R153, R13, 0x1, R153 ;  /* 0x000000010d997824 */ /* 0x000fe200078e0299 */
[----:B------:R-:W-:Y:S01]  /*4b70*/  LOP3.LUT R13, R16, 0xfffffe, RZ, 0xc0, !PT ;  /* 0x00fffffe100d7812 */ /* 0x000fe200078ec0ff */
[----:B------:R-:W-:Y:S01]  /*4b80*/  IMAD.WIDE R16, R17, 0x8, R8 ;  /* 0x0000000811107825 */ /* 0x000fe200078e0208 */
[----:B------:R-:W-:-:S02]  /*4b90*/  IADD3 R15, R15, R155, RZ ;  /* 0x0000009b0f0f7210 */ /* 0x000fc40007ffe0ff */
[----:B------:R-:W-:Y:S01]  /*4ba0*/  IADD3 R13, R128, -R13, RZ ;  /* 0x8000000d800d7210 */ /* 0x000fe20007ffe0ff */
[----:B------:R-:W-:Y:S01]  /*4bb0*/  IMAD.MOV.U32 R155, RZ, RZ, R17 ;  /* 0x000000ffff9b7224 */ /* 0x000fe200078e0011 */
[----:B------:R-:W-:Y:S01]  /*4bc0*/  LEA.HI.X R153, R12, c[0x0][0x22c], R153, 0x2, P0 ;  /* 0x00008b000c997a11 */ /* 0x000fe200000f1499 */
[----:B------:R-:W-:Y:S01]  /*4bd0*/  IMAD.MOV.U32 R17, RZ, RZ, RZ ;  /* 0x000000ffff117224 */ /* 0x000fe200078e00ff */
[----:B------:R-:W-:Y:S02]  /*4be0*/  LEA.HI.X R15, R14, c[0x0][0x234], R15, 0x2, P2 ;  /* 0x00008d000e0f7a11 */ /* 0x000fe400010f140f */
[----:B------:R-:W-:Y:S02]  /*4bf0*/  MOV R128, RZ ;  /* 0x000000ff00807202 */ /* 0x000fe40000000f00 */
[----:B------:R-:W-:Y:S02]  /*4c00*/  SHF.L.U32 R130, R13, 0x8, RZ ;  /* 0x000000080d827819 */ /* 0x000fe400000006ff */
.L_x_4814:
[----:B------:R-:W-:Y:S01]  /*4c10*/  IMAD.MOV.U32 R12, RZ, RZ, R118 ;  /* 0x000000ffff0c7224 */ /* 0x000fe200078e0076 */
[----:B------:R-:W-:-:S05]  /*4c20*/  MOV R13, R151 ;  /* 0x00000097000d7202 */ /* 0x000fca0000000f00 */
[----:B------:R0:W2:Y:S01]  /*4c30*/  LDG.E R132, [R12.64] ;  /* 0x000000060c847981 */ /* 0x0000a2000c1e1900 */
[----:B------:R-:W-:-:S05]  /*4c40*/  MOV R14, R126 ;  /* 0x0000007e000e7202 */ /* 0x000fca0000000f00 */
[----:B------:R1:W3:Y:S01]  /*4c50*/  LDG.E R159, [R14.64] ;  /* 0x000000060e9f7981 */ /* 0x0002e2000c1e1900 */
[----:B0-----:R-:W-:Y:S01]  /*4c60*/  MOV R12, R124 ;  /* 0x0000007c000c7202 */ /* 0x001fe20000000f00 */
[----:B------:R-:W-:-:S05]  /*4c70*/  IMAD.MOV.U32 R13, RZ, RZ, R153 ;  /* 0x000000ffff0d7224 */ /* 0x000fca00078e0099 */
[----:B------:R0:W3:Y:S01]  /*4c80*/  LDG.E R134, [R12.64] ;  /* 0x000000060c867981 */ /* 0x0000e2000c1e1900 */
[C---:B------:R-:W-:Y:S02]  /*4c90*/  ISETP.NE.AND P2, PT, R25.reuse, RZ, PT ;  /* 0x000000ff1900720c */ /* 0x040fe40003f45270 */
[----:B------:R-:W-:-:S04]  /*4ca0*/  IADD3 R161, R25, 0x200, RZ ;  /* 0x0000020019a17810 */ /* 0x000fc80007ffe0ff */
[----:B------:R-:W-:Y:S02]  /*4cb0*/  SEL R136, R130, R161, !P2 ;  /* 0x000000a182887207 */ /* 0x000fe40005000000 */
[----:B------:R-:W-:-:S04]  /*4cc0*/  ISETP.NE.AND P0, PT, R150, RZ, PT ;  /* 0x000000ff9600720c */ /* 0x000fc80003f05270 */
[----:B------:R-:W-:Y:S01]  /*4cd0*/  ISETP.LT.OR P3, PT, R35, 0x2, P0 ;  /* 0x000000022300780c */ /* 0x000fe20000761670 */
[----:B------:R-:W-:-:S12]  /*4ce0*/  HFMA2.MMA R179, -RZ, RZ, 0, 0 ;  /* 0x00000000ffb37435 */ /* 0x000fd800000001ff */
[----:B0-----:R-:W-:Y:S01]  /*4cf0*/  @!P3 IMAD.MOV.U32 R12, RZ, RZ, R16 ;  /* 0x000000ffff0cb224 */ /* 0x001fe200078e0010 */
[----:B------:R-:W-:Y:S02]  /*4d00*/  @!P3 MOV R13, R155 ;  /* 0x0000009b000db202 */ /* 0x000fe40000000f00 */
[----:B-1----:R-:W-:Y:S02]  /*4d10*/  PRMT R14, RZ, 0x5410, R56 ;  /* 0x00005410ff0e7816 */ /* 0x002fe40000000038 */
[----:B------:R-:W-:-:S03]  /*4d20*/  PRMT R161, RZ, 0x5410, R57 ;  /* 0x00005410ffa17816 */ /* 0x000fc60000000039 */
[----:B------:R-:W-:Y:S01]  /*4d30*/  FMUL.FTZ R231, R87, R14 ;  /* 0x0000000e57e77220 */ /* 0x000fe20000410000 */
[----:B------:R-:W-:Y:S01]  /*4d40*/  PRMT R163, RZ, 0x5410, R59 ;  /* 0x00005410ffa37816 */ /* 0x000fe2000000003b */
[----:B------:R-:W-:Y:S01]  /*4d50*/  FMUL.FTZ R229, R86, R161 ;  /* 0x000000a156e57220 */ /* 0x000fe20000410000 */
        /* <DEDUP_REMOVED lines=22> */
[----:B--2---:R-:W-:-:S04]  /*4ec0*/  FMUL.FTZ R148, R132, 1.4426950216293334961 ;  /* 0x3fb8aa3b84947820 */ /* 0x004fc80000410000 */
        /* <DEDUP_REMOVED lines=14> */
[----:B------:R-:W-:-:S03]  /*4fb0*/  FMUL.FTZ R162, R83, R148 ;  /* 0x0000009453a27220 */ /* 0x000fc60000410000 */
[----:B------:R-:W0:Y:S01]  /*4fc0*/  MUFU.EX2 R193, R193 ;  /* 0x000000c100c17308 */ /* 0x000e220000000800 */
        /* <DEDUP_REMOVED lines=8> */
[----:B------:R-:W0:Y:S01]  /*5050*/  MUFU.EX2 R156, R156 ;  /* 0x0000009c009c7308 */ /* 0x000e220000000800 */
[----:B---3--:R-:W-:Y:S01]  /*5060*/  FMUL.FTZ R186, R134, R159 ;  /* 0x0000009f86ba7220 */ /* 0x008fe20000410000 */
[----:B------:R-:W-:-:S06]  /*5070*/  PRMT R159, RZ, 0x5410, R152 ;  /* 0x00005410ff9f7816 */ /* 0x000fcc0000000098 */
[----:B------:R-:W3:Y:S01]  /*5080*/  MUFU.EX2 R199, R199 ;  /* 0x000000c700c77308 */ /* 0x000ee20000000800 */
[----:B------:R-:W-:Y:S02]  /*5090*/  FMUL.FTZ R190, R88, R159 ;  /* 0x0000009f58be7220 */ /* 0x000fe40000410000 */
[----:B------:R-:W-:-:S05]  /*50a0*/  FMUL.FTZ R192, R117, R186 ;  /* 0x000000ba75c07220 */ /* 0x000fca0000410000 */
[----:B------:R-:W0:Y:S01]  /*50b0*/  MUFU.EX2 R158, R158 ;  /* 0x0000009e009e7308 */ /* 0x000e220000000800 */
[----:B------:R-:W-:-:S07]  /*50c0*/  FMUL.FTZ R194, R119, R186 ;  /* 0x000000ba77c27220 */ /* 0x000fce0000410000 */
[----:B------:R-:W1:Y:S01]  /*50d0*/  MUFU.EX2 R160, R160 ;  /* 0x000000a000a07308 */ /* 0x000e620000000800 */
[----:B------:R-:W-:-:S07]  /*50e0*/  PRMT R134, RZ, 0x5410, R58 ;  /* 0x00005410ff867816 */ /* 0x000fce000000003a */
[----:B------:R-:W1:Y:S01]  /*50f0*/  MUFU.EX2 R162, R162 ;  /* 0x000000a200a27308 */ /* 0x000e620000000800 */
[----:B0-----:R-:W-:-:S07]  /*5100*/  PRMT R136, RZ, 0x5410, R64 ;  /* 0x00005410ff887816 */ /* 0x001fce0000000040 */
[----:B------:R-:W0:Y:S08]  /*5110*/  MUFU.EX2 R164, R164 ;  /* 0x000000a400a47308 */ /* 0x000e300000000800 */
        /* <DEDUP_REMOVED lines=26> */
[C---:B------:R-:W-:Y:S02]  /*52c0*/  FMUL.FTZ R13, R156.reuse, R13 ;  /* 0x0000000d9c0d7220 */ /* 0x040fe40000410000 */
[----:B------:R-:W-:Y:S02]  /*52d0*/  FFMA.FTZ R12, R156, R12, R229 ;  /* 0x0000000c9c0c7223 */ /* 0x000fe400000100e5 */
[----:B---3--:R-:W-:Y:S01]  /*52e0*/  FFMA.FTZ R175, R199, R148, R188 ;  /* 0x00000094c7af7223 */ /* 0x008fe200000100bc */
[----:B------:R-:W-:Y:S05]  /*52f0*/  @P3 BRA `(.L_x_4811) ;  /* 0x0000004000003947 */ /* 0x000fea0003800000 */
[----:B0-2-4-:R-:W-:Y:S02]  /*5300*/  ISETP.NE.AND P4, PT, R35, c[0x0][0x174], PT ;  /* 0x00005d0023007a0c */ /* 0x015fe40003f85270 */
[----:B------:R-:W-:-:S11]  /*5310*/  MOV R196, 0x3f800000 ;  /* 0x3f80000000c47802 */ /* 0x000fd60000000f00 */
[----:B------:R-:W-:-:S05]  /*5320*/  @P4 IMAD.IADD R148, R157, 0x1, R128 ;  /* 0x000000019d944824 */ /* 0x000fca00078e0280 */
[----:B------:R0:W1:Y:S02]  /*5330*/  @P4 LDS R196, [R148] ;  /* 0x0000000094c44984 */ /* 0x0000640000000800 */
.L_x_4811:
[----:B0-2-4-:R-:W-:Y:S05]  /*5340*/  BSYNC B0 ;  /* 0x0000000000007941 */ /* 0x015fea0003800000 */
.L_x_4810:
[----:B-1----:R-:W-:Y:S01]  /*5350*/  FMUL.FTZ R148, R193, R196 ;  /* 0x000000c4c1947220 */ /* 0x002fe20000410000 */
[----:B------:R-:W-:Y:S01]  /*5360*/  ISETP.GE.AND P4, PT, R26, 0x1, PT ;  /* 0x000000011a00780c */ /* 0x000fe20003f86270 */
[----:B------:R-:W-:Y:S01]  /*5370*/  FFMA.FTZ R12, R158, R12, R181 ;  /* 0x0000000c9e0c7223 */ /* 0x000fe200000100b5 */
[----:B------:R-:W-:Y:S01]  /*5380*/  ISETP.NE.AND P5, PT, R150, 0x1f, PT ;  /* 0x0000001f9600780c */ /* 0x000fe20003fa5270 */
[----:B------:R-:W-:Y:S01]  /*5390*/  FMUL.FTZ R13, R158, R13 ;  /* 0x0000000d9e0d7220 */ /* 0x000fe20000410000 */
[----:B------:R-:W-:Y:S01]  /*53a0*/  ISETP.GE.OR P0, PT, R35, c[0x0][0x174], P0 ;  /* 0x00005d0023007a0c */ /* 0x000fe20000706670 */
[----:B------:R-:W-:Y:S01]  /*53b0*/  FFMA.FTZ R175, R209, R175, R186 ;  /* 0x000000afd1af7223 */ /* 0x000fe200000100ba */
[----:B------:R-:W-:Y:S01]  /*53c0*/  BSSY B0, `(.L_x_4812) ;  /* 0x0000149000007945 */ /* 0x000fe20003800000 */
[----:B------:R-:W-:Y:S02]  /*53d0*/  FMUL.FTZ R148, R199, R148 ;  /* 0x00000094c7947220 */ /* 0x000fe40000410000 */
[----:B------:R-:W-:-:S02]  /*53e0*/  FFMA.FTZ R12, R160, R12, R183 ;  /* 0x0000000ca00c7223 */ /* 0x000fc400000100b7 */
[----:B------:R-:W-:Y:S02]  /*53f0*/  FMUL.FTZ R13, R160, R13 ;  /* 0x0000000da00d7220 */ /* 0x000fe40000410000 */
[----:B------:R-:W-:Y:S02]  /*5400*/  FFMA.FTZ R175, R203, R175, R184 ;  /* 0x000000afcbaf7223 */ /* 0x000fe400000100b8 */
[----:B------:R-:W-:Y:S02]  /*5410*/  FMUL.FTZ R148, R209, R148 ;  /* 0x00000094d1947220 */ /* 0x000fe40000410000 */
[C---:B------:R-:W-:Y:S02]  /*5420*/  FFMA.FTZ R12, R162.reuse, R12, R185 ;  /* 0x0000000ca20c7223 */ /* 0x040fe400000100b9 */
[----:B------:R-:W-:Y:S02]  /*5430*/  FMUL.FTZ R13, R162, R13 ;  /* 0x0000000da20d7220 */ /* 0x000fe40000410000 */
[----:B------:R-:W-:-:S02]  /*5440*/  FFMA.FTZ R198, R176, R175, R227 ;  /* 0x000000afb0c67223 */ /* 0x000fc400000100e3 */
[----:B------:R-:W-:Y:S02]  /*5450*/  FMUL.FTZ R175, R203, R148 ;  /* 0x00000094cbaf7220 */ /* 0x000fe40000410000 */
[C---:B------:R-:W-:Y:S02]  /*5460*/  FFMA.FTZ R12, R164.reuse, R12, R187 ;  /* 0x0000000ca40c7223 */ /* 0x040fe400000100bb */
        /* <DEDUP_REMOVED lines=36> */
[----:B------:R-:W-:Y:S02]  /*56b0*/  FMUL.FTZ R233, R193, R12 ;  /* 0x0000000cc1e97220 */ /* 0x000fe40000410000 */
[----:B------:R-:W-:Y:S02]  /*56c0*/  FMUL.FTZ R235, R156, R13 ;  /* 0x0000000d9ceb7220 */ /* 0x000fe40000410000 */
[C---:B------:R-:W-:Y:S01]  /*56d0*/  FFMA.FTZ R175, R154.reuse, R198, R189 ;  /* 0x000000c69aaf7223 */ /* 0x040fe200000100bd */
[----:B------:R-:W0:Y:S01]  /*56e0*/  SHFL.UP PT, R13, R202, 0x1, RZ ;  /* 0x04200000ca0d7989 */ /* 0x000e2200000e00ff */
[----:B------:R-:W-:-:S03]  /*56f0*/  FMUL.FTZ R148, R154, R235 ;  /* 0x000000eb9a947220 */ /* 0x000fc60000410000 */
[----:B------:R-:W1:Y:S04]  /*5700*/  SHFL.UP PT, R12, R233, 0x1, RZ ;  /* 0x04200000e90c7989 */ /* 0x000e6800000e00ff */
        /* <DEDUP_REMOVED lines=18> */
[----:B---3--:R-:W-:-:S03]  /*5830*/  @!P5 FMUL.FTZ R148, R148, R235 ;  /* 0x000000eb9494d220 */ /* 0x008fc60000410000 */
[----:B------:R-:W2:Y:S01]  /*5840*/  SHFL.DOWN PT, R198, R175, 0x4, 0x1f ;  /* 0x08801f00afc67f89 */ /* 0x000ea200000e0000 */
[----:B------:R-:W-:-:S03]  /*5850*/  ISETP.GE.U32.AND P5, PT, R150, 0x1c, PT ;  /* 0x0000001c9600780c */ /* 0x000fc60003fa6070 */
[----:B------:R-:W3:Y:S02]  /*5860*/  SHFL.DOWN PT, R235, R148, 0x4, 0x1f ;  /* 0x08801f0094eb7f89 */ /* 0x000ee400000e0000 */
[C---:B0-----:R-:W-:Y:S01]  /*5870*/  @P4 FFMA.FTZ R202, R233.reuse, R13, R202 ;  /* 0x0000000de9ca4223 */ /* 0x041fe200000100ca */
[----:B------:R-:W-:Y:S01]  /*5880*/  HFMA2.MMA R13, -RZ, RZ, 0, 0 ;  /* 0x00000000ff0d7435 */ /* 0x000fe200000001ff */
[----:B-1----:R-:W-:-:S03]  /*5890*/  @P4 FMUL.FTZ R233, R233, R12 ;  /* 0x0000000ce9e94220 */ /* 0x002fc60000410000 */
[----:B------:R-:W0:Y:S01]  /*58a0*/  SHFL.UP PT, R204, R202, 0x8, RZ ;  /* 0x05000000cacc7989 */ /* 0x000e2200000e00ff */
[----:B------:R-:W-:Y:S02]  /*58b0*/  ISETP.GE.AND P4, PT, R26, 0x8, PT ;  /* 0x000000081a00780c */ /* 0x000fe40003f86270 */
[C---:B--2---:R-:W-:Y:S01]  /*58c0*/  @!P5 FFMA.FTZ R175, R148.reuse, R198, R175 ;  /* 0x000000c694afd223 */ /* 0x044fe200000100af */
[----:B------:R-:W-:Y:S01]  /*58d0*/  MOV R12, 0x3f800000 ;  /* 0x3f800000000c7802 */ /* 0x000fe20000000f00 */
[----:B------:R-:W1:Y:S01]  /*58e0*/  SHFL.UP PT, R198, R233, 0x8, RZ ;  /* 0x05000000e9c67989 */ /* 0x000e6200000e00ff */
[----:B---3--:R-:W-:Y:S01]  /*58f0*/  @!P5 FMUL.FTZ R148, R148, R235 ;  /* 0x000000eb9494d220 */ /* 0x008fe20000410000 */
[----:B------:R-:W-:Y:S02]  /*5900*/  ISETP.GE.U32.AND P5, PT, R150, 0x18, PT ;  /* 0x000000189600780c */ /* 0x000fe40003fa6070 */
[----:B------:R-:W2:Y:S04]  /*5910*/  SHFL.DOWN PT, R206, R175, 0x8, 0x1f ;  /* 0x09001f00afce7f89 */ /* 0x000ea800000e0000 */
[----:B------:R-:W3:Y:S04]  /*5920*/  SHFL.DOWN PT, R235, R148, 0x8, 0x1f ;  /* 0x09001f0094eb7f89 */ /* 0x000ee800000e0000 */
[----:B------:R-:W-:Y:S01]  /*5930*/  @!P0 LDS.64 R12, [UR4+0xee8] ;  /* 0x000ee804ff0c8984 */ /* 0x000fe20008000a00 */
[----:B------:R-:W-:Y:S01]  /*5940*/  ISETP.GE.AND P0, PT, R26, 0x10, PT ;  /* 0x000000101a00780c */ /* 0x000fe20003f06270 */
[----:B0-----:R-:W-:-:S02]  /*5950*/  @P4 FFMA.FTZ R202, R233, R204, R202 ;  /* 0x000000cce9ca4223 */ /* 0x001fc400000100ca */
[----:B-1----:R-:W-:-:S03]  /*5960*/  @P4 FMUL.FTZ R233, R233, R198 ;  /* 0x000000c6e9e94220 */ /* 0x002fc60000410000 */
[----:B------:R-:W0:Y:S01]  /*5970*/  SHFL.UP PT, R204, R202, 0x10, RZ ;  /* 0x06000000cacc7989 */ /* 0x000e2200000e00ff */
[----:B------:R-:W-:Y:S01]  /*5980*/  ISETP.GE.U32.AND P4, PT, R150, 0x10, PT ;  /* 0x000000109600780c */ /* 0x000fe20003f86070 */
[C---:B--2---:R-:W-:Y:S02]  /*5990*/  @!P5 FFMA.FTZ R175, R148.reuse, R206, R175 ;  /* 0x000000ce94afd223 */ /* 0x044fe400000100af */
[----:B------:R-:W1:Y:S01]  /*59a0*/  SHFL.UP PT, R198, R233, 0x10, RZ ;  /* 0x06000000e9c67989 */ /* 0x000e6200000e00ff */
[----:B---3--:R-:W-:-:S03]  /*59b0*/  @!P5 FMUL.FTZ R148, R148, R235 ;  /* 0x000000eb9494d220 */ /* 0x008fc60000410000 */
[----:B------:R-:W2:Y:S04]  /*59c0*/  SHFL.DOWN PT, R206, R175, 0x10, 0x1f ;  /* 0x0a001f00afce7f89 */ /* 0x000ea800000e0000 */
[----:B------:R-:W3:Y:S01]  /*59d0*/  SHFL.DOWN PT, R235, R148, 0x10, 0x1f ;  /* 0x0a001f0094eb7f89 */ /* 0x000ee200000e0000 */
[C---:B0-----:R-:W-:Y:S02]  /*59e0*/  @P0 FFMA.FTZ R202, R233.reuse, R204, R202 ;  /* 0x000000cce9ca0223 */ /* 0x041fe400000100ca */
[----:B-1----:R-:W-:Y:S01]  /*59f0*/  @P0 FMUL.FTZ R233, R233, R198 ;  /* 0x000000c6e9e90220 */ /* 0x002fe20000410000 */
[----:B------:R-:W-:Y:S01]  /*5a00*/  ISETP.GT.AND P0, PT, R26, 0x1e, PT ;  /* 0x0000001e1a00780c */ /* 0x000fe20003f04270 */
[----:B-----5:R-:W-:Y:S01]  /*5a10*/  SHFL.IDX PT, R198, R179, RZ, 0x1f ;  /* 0x00001fffb3c67589 */ /* 0x020fe200000e0000 */
[----:B--2---:R-:W-:-:S03]  /*5a20*/  @!P4 FFMA.FTZ R175, R148, R206, R175 ;  /* 0x000000ce94afc223 */ /* 0x004fc600000100af */
[----:B------:R-:W-:Y:S01]  /*5a30*/  SHFL.UP PT, R202, R202, 0x1, RZ ;  /* 0x04200000caca7989 */ /* 0x000fe200000e00ff */
[----:B---3--:R-:W-:-:S03]  /*5a40*/  @!P4 FMUL.FTZ R148, R148, R235 ;  /* 0x000000eb9494c220 */ /* 0x008fc60000410000 */
[----:B------:R-:W0:Y:S04]  /*5a50*/  SHFL.UP PT, R233, R233, 0x1, RZ ;  /* 0x04200000e9e97989 */ /* 0x000e2800000e00ff */
[----:B------:R-:W-:Y:S04]  /*5a60*/  SHFL.IDX PT, R235, R13, RZ, 0x1f ;  /* 0x00001fff0deb7589 */ /* 0x000fe800000e0000 */
[----:B------:R-:W-:Y:S04]  /*5a70*/  SHFL.DOWN PT, R206, R175, 0x1, 0x1f ;  /* 0x08201f00afce7f89 */ /* 0x000fe800000e0000 */
[----:B------:R-:W1:Y:S04]  /*5a80*/  SHFL.DOWN PT, R204, R148, 0x1, 0x1f ;  /* 0x08201f0094cc7f89 */ /* 0x000e6800000e0000 */
[----:B------:R-:W-:Y:S04]  /*5a90*/  SHFL.IDX PT, R175, R175, RZ, 0x1f ;  /* 0x00001fffafaf7589 */ /* 0x000fe800000e0000 */
[----:B------:R-:W-:Y:S01]  /*5aa0*/  SHFL.IDX PT, R148, R148, RZ, 0x1f ;  /* 0x00001fff94947589 */ /* 0x000fe200000e0000 */
[----:B0-----:R-:W-:Y:S01]  /*5ab0*/  @P2 FFMA.FTZ R198, R233, R198, R202 ;  /* 0x000000c6e9c62223 */ /* 0x001fe200000100ca */
[----:B------:R-:W-:-:S03]  /*5ac0*/  ISETP.GT.AND P2, PT, R26, 0x1d, PT ;  /* 0x0000001d1a00780c */ /* 0x000fc60003f44270 */
[----:B------:R-:W-:-:S04]  /*5ad0*/  FFMA.FTZ R198, R177, R198, R190 ;  /* 0x000000c6b1c67223 */ /* 0x000fc800000100be */
[-C--:B------:R-:W-:Y:S02]  /*5ae0*/  FFMA.FTZ R190, R154, R198.reuse, R231 ;  /* 0x000000c69abe7223 */ /* 0x080fe400000100e7 */
[----:B------:R-:W-:Y:S02]  /*5af0*/  FFMA.FTZ R179, R89, R198, RZ ;  /* 0x000000c659b37223 */ /* 0x000fe400000100ff */
[----:B-1----:R-:W-:Y:S01]  /*5b00*/  @P3 FFMA.FTZ R235, R204, R235, R206 ;  /* 0x000000ebcceb3223 */ /* 0x002fe200000100ce */
[----:B------:R-:W-:Y:S01]  /*5b10*/  ISETP.GT.AND P3, PT, R26, 0x1b, PT ;  /* 0x0000001b1a00780c */ /* 0x000fe20003f64270 */
[----:B------:R-:W-:Y:S02]  /*5b20*/  FFMA.FTZ R198, -R88, R159, R198 ;  /* 0x0000009f58c67223 */ /* 0x000fe400000101c6 */
[----:B------:R-:W-:Y:S02]  /*5b30*/  FFMA.FTZ R177, R235, R196, R194 ;  /* 0x000000c4ebb17223 */ /* 0x000fe400000100c2 */
[----:B------:R-:W-:-:S02]  /*5b40*/  FFMA.FTZ R194, R156, R190, R229 ;  /* 0x000000be9cc27223 */ /* 0x000fc400000100e5 */
[----:B------:R-:W-:Y:S02]  /*5b50*/  FFMA.FTZ R196, R91, R190, R179 ;  /* 0x000000be5bc47223 */ /* 0x000fe400000100b3 */
[----:B------:R-:W-:Y:S02]  /*5b60*/  FFMA.FTZ R179, R193, R177, R192 ;  /* 0x000000b1c1b37223 */ /* 0x000fe400000100c0 */
[-C--:B------:R-:W-:Y:S02]  /*5b70*/  FFMA.FTZ R192, R158, R194.reuse, R181 ;  /* 0x000000c29ec07223 */ /* 0x080fe400000100b5 */
[----:B------:R-:W-:Y:S02]  /*5b80*/  FFMA.FTZ R181, R199, R179, R188 ;  /* 0x000000b3c7b57223 */ /* 0x000fe400000100bc */
        /* <DEDUP_REMOVED lines=10> */
[----:B------:R-:W-:Y:S02]  /*5c30*/  FFMA.FTZ R225, R180, R187, R225 ;  /* 0x000000bbb4e17223 */ /* 0x000fe400000100e1 */
[-C--:B------:R-:W-:Y:S02]  /*5c40*/  FFMA.FTZ R184, R170, R202.reuse, R221 ;  /* 0x000000caaab87223 */ /* 0x080fe400000100dd */
[----:B------:R-:W-:Y:S02]  /*5c50*/  FFMA.FTZ R204, R101, R202, R186 ;  /* 0x000000ca65cc7223 */ /* 0x000fe400000100ba */
[----:B------:R-:W-:-:S02]  /*5c60*/  FFMA.FTZ R223, R182, R225, R223 ;  /* 0x000000e1b6df7223 */ /* 0x000fc400000100df */
[CC--:B------:R-:W-:Y:S02]  /*5c70*/  FFMA.FTZ R186, R178.reuse, R184.reuse, R219 ;  /* 0x000000b8b2ba7223 */ /* 0x0c0fe400000100db */
[----:B------:R-:W-:Y:S02]  /*5c80*/  FFMA.FTZ R204, R103, R184, R204 ;  /* 0x000000b867cc7223 */ /* 0x000fe400000100cc */
[----:B------:R-:W-:Y:S02]  /*5c90*/  FFMA.FTZ R217, R178, R223, R217 ;  /* 0x000000dfb2d97223 */ /* 0x000fe400000100d9 */
[-C--:B------:R-:W-:Y:S02]  /*5ca0*/  FFMA.FTZ R182, R182, R186.reuse, R215 ;  /* 0x000000bab6b67223 */ /* 0x080fe400000100d7 */
        /* <DEDUP_REMOVED lines=20> */
[----:B------:R-:W-:Y:S02]  /*5df0*/  FFMA.FTZ R156, R119, R164, R204 ;  /* 0x000000a4779c7223 */ /* 0x000fe400000100cc */
[----:B------:R-:W-:Y:S02]  /*5e00*/  FMUL.FTZ R189, R88, R193 ;  /* 0x000000c158bd7220 */ /* 0x000fe40000410000 */
[C---:B------:R-:W-:Y:S01]  /*5e10*/  FFMA.FTZ R199, -R87.reuse, R14, R190 ;  /* 0x0000000e57c77223 */ /* 0x040fe200000101be */
[----:B------:R-:W0:Y:S01]  /*5e20*/  SHFL.DOWN PT, R211, R156, 0x1, 0x1f ;  /* 0x08201f009cd37f89 */ /* 0x000e2200000e0000 */
[----:B------:R-:W-:Y:S02]  /*5e30*/  FMUL.FTZ R154, R87, R191 ;  /* 0x000000bf579a7220 */ /* 0x000fe40000410000 */
[----:B------:R-:W-:Y:S02]  /*5e40*/  FFMA.FTZ R158, R189, R198, RZ ;  /* 0x000000c6bd9e7223 */ /* 0x000fe400000100ff */
[----:B------:R-:W-:-:S02]  /*5e50*/  FFMA.FTZ R194, -R86, R161, R194 ;  /* 0x000000a156c27223 */ /* 0x000fc400000101c2 */
[----:B------:R-:W-:Y:S02]  /*5e60*/  FMUL.FTZ R203, R86, R195 ;  /* 0x000000c356cb7220 */ /* 0x000fe40000410000 */
[----:B------:R-:W-:Y:S02]  /*5e70*/  FFMA.FTZ R160, R154, R199, R158 ;  /* 0x000000c79aa07223 */ /* 0x000fe4000001009e */
[C---:B------:R-:W-:Y:S02]  /*5e80*/  FFMA.FTZ R192, -R85.reuse, R134, R192 ;  /* 0x0000008655c07223 */ /* 0x040fe400000101c0 */
[----:B------:R-:W-:Y:S02]  /*5e90*/  FMUL.FTZ R158, R85, R197 ;  /* 0x000000c5559e7220 */ /* 0x000fe40000410000 */
[----:B------:R-:W-:Y:S02]  /*5ea0*/  FFMA.FTZ R205, R203, R194, R160 ;  /* 0x000000c2cbcd7223 */ /* 0x000fe400000100a0 */
        /* <DEDUP_REMOVED lines=9> */
[----:B0-----:R-:W-:Y:S02]  /*5f40*/  @!P0 FADD.FTZ R156, R156, R211 ;  /* 0x000000d39c9c8221 */ /* 0x001fe40000010000 */
        /* <DEDUP_REMOVED lines=10> */
[C---:B------:R-:W-:Y:S02]  /*5ff0*/  FMUL.FTZ R190, R78.reuse, R187 ;  /* 0x000000bb4ebe7220 */ /* 0x040fe40000410000 */
[----:B------:R-:W-:Y:S02]  /*6000*/  FFMA.FTZ R180, -R78, R173, R180 ;  /* 0x000000ad4eb47223 */ /* 0x000fe400000101b4 */
[----:B------:R-:W-:Y:S02]  /*6010*/  FFMA.FTZ R211, R178, R182, R211 ;  /* 0x000000b6b2d37223 */ /* 0x000fe400000100d3 */
[C---:B------:R-:W-:Y:S02]  /*6020*/  FMUL.FTZ R204, R77.reuse, R185 ;  /* 0x000000b94dcc7220 */ /* 0x040fe40000410000 */
[----:B------:R-:W-:Y:S02]  /*6030*/  FFMA.FTZ R176, -R77, R144, R176 ;  /* 0x000000904db07223 */ /* 0x000fe400000101b0 */
        /* <DEDUP_REMOVED lines=13> */
[----:B0-----:R-:W-:Y:S02]  /*6110*/  @!P2 FADD.FTZ R156, R156, R219 ;  /* 0x000000db9c9ca221 */ /* 0x001fe40000010000 */
[----:B------:R-:W-:Y:S02]  /*6120*/  FFMA.FTZ R162, R210, R164, R211 ;  /* 0x000000a4d2a27223 */ /* 0x000fe400000100d3 */
[----:B------:R-:W-:Y:S01]  /*6130*/  FADD.FTZ R100, R215, R100 ;  /* 0x00000064d7647221 */ /* 0x000fe20000010000 */
[----:B------:R-:W0:Y:S01]  /*6140*/  SHFL.DOWN PT, R219, R156, 0x4, 0x1f ;  /* 0x08801f009cdb7f89 */ /* 0x000e2200000e0000 */
[C---:B------:R-:W-:Y:S02]  /*6150*/  FFMA.FTZ R13, R148.reuse, R13, R175 ;  /* 0x0000000d940d7223 */ /* 0x040fe400000100af */
[----:B------:R-:W-:Y:S01]  /*6160*/  FMUL.FTZ R12, R148, R12 ;  /* 0x0000000c940c7220 */ /* 0x000fe20000410000 */
[----:B------:R-:W1:Y:S01]  /*6170*/  SHFL.DOWN PT, R211, R162, 0x1, 0x1f ;  /* 0x08201f00a2d37f89 */ /* 0x000e6200000e0000 */
[----:B------:R-:W-:-:S02]  /*6180*/  FMUL.FTZ R175, R132, R225 ;  /* 0x000000e184af7220 */ /* 0x000fc40000410000 */
[----:B------:R-:W-:Y:S01]  /*6190*/  FADD.FTZ R149, R210, R149 ;  /* 0x00000095d2957221 */ /* 0x000fe20000010000 */
[----:B------:R2:W-:Y:S01]  /*61a0*/  @!P1 STS.64 [UR4+0xee8], R12 ;  /* 0x000ee80cff009988 */ /* 0x0005e20008000a04 */
[----:B------:R-:W-:Y:S02]  /*61b0*/  FMUL.FTZ R175, R182, R175 ;  /* 0x000000afb6af7220 */ /* 0x000fe40000410000 */
[----:B------:R-:W-:Y:S02]  /*61c0*/  FADD.FTZ R125, R208, R125 ;  /* 0x0000007dd07d7221 */ /* 0x000fe40000010000 */
[----:B------:R-:W-:Y:S02]  /*61d0*/  FFMA.FTZ R136, R136, R225, R175 ;  /* 0x000000e188887223 */ /* 0x000fe400000100af */
[----:B------:R-:W-:Y:S02]  /*61e0*/  FMUL.FTZ R175, R132, R185 ;  /* 0x000000b984af7220 */ /* 0x000fe40000410000 */
[----:B------:R-:W-:-:S02]  /*61f0*/  FADD.FTZ R98, R206, R98 ;  /* 0x00000062ce627221 */ /* 0x000fc40000010000 */
[----:B--2---:R-:W-:Y:S02]  /*6200*/  FMUL.FTZ R13, R132, R223 ;  /* 0x000000df840d7220 */ /* 0x004fe40000410000 */
        /* <DEDUP_REMOVED lines=30> */
[----:B------:R-:W-:Y:S02]  /*63f0*/  FMUL.FTZ R168, R168, R167 ;  /* 0x000000a7a8a87220 */ /* 0x000fe40000410000 */
[----:B------:R-:W-:Y:S02]  /*6400*/  FFMA.FTZ R192, R134, R197, R192 ;  /* 0x000000c586c07223 */ /* 0x000fe400000100c0 */
[----:B------:R-:W-:Y:S02]  /*6410*/  FMUL.FTZ R194, R194, R163 ;  /* 0x000000a3c2c27220 */ /* 0x000fe40000410000 */
[C---:B------:R-:W-:Y:S02]  /*6420*/  FMUL.FTZ R167, R132.reuse, R177 ;  /* 0x000000b184a77220 */ /* 0x040fe40000410000 */
[----:B------:R-:W-:-:S02]  /*6430*/  FMUL.FTZ R134, R132, R191 ;  /* 0x000000bf84867220 */ /* 0x000fc40000410000 */
[----:B------:R-:W-:Y:S02]  /*6440*/  FMUL.FTZ R163, R132, R193 ;  /* 0x000000c184a37220 */ /* 0x000fe40000410000 */
[----:B0-----:R-:W-:Y:S02]  /*6450*/  @!P2 FADD.FTZ R156, R156, R219 ;  /* 0x000000db9c9ca221 */ /* 0x001fe40000010000 */
[----:B------:R-:W-:Y:S02]  /*6460*/  FMUL.FTZ R167, R164, R167 ;  /* 0x000000a7a4a77220 */ /* 0x000fe40000410000 */
[----:B-1----:R-:W-:Y:S02]  /*6470*/  @!P3 FADD.FTZ R162, R162, R211 ;  /* 0x000000d3a2a2b221 */ /* 0x002fe40000010000 */
[----:B------:R-:W-:Y:S02]  /*6480*/  FMUL.FTZ R211, R132, R187 ;  /* 0x000000bb84d37220 */ /* 0x000fe40000410000 */
[----:B------:R-:W-:Y:S01]  /*6490*/  IMAD.MOV.U32 R13, RZ, RZ, R156 ;  /* 0x000000ffff0d7224 */ /* 0x000fe200078e009c */
[----:B------:R-:W0:Y:S01]  /*64a0*/  SHFL.DOWN PT, R215, R162, 0x8, 0x1f ;  /* 0x09001f00a2d77f89 */ /* 0x000e2200000e0000 */
[----:B------:R-:W-:-:S02]  /*64b0*/  FMUL.FTZ R180, R180, R211 ;  /* 0x000000d3b4b47220 */ /* 0x000fc40000410000 */
[----:B------:R-:W-:Y:S02]  /*64c0*/  FMUL.FTZ R134, R199, R134 ;  /* 0x00000086c7867220 */ /* 0x000fe40000410000 */
[----:B------:R-:W-:Y:S02]  /*64d0*/  FFMA.FTZ R180, R173, R187, R180 ;  /* 0x000000bbadb47223 */ /* 0x000fe400000100b4 */
[----:B------:R-:W-:Y:S02]  /*64e0*/  FMUL.FTZ R173, R132, R183 ;  /* 0x000000b784ad7220 */ /* 0x000fe40000410000 */
[----:B------:R-:W-:Y:S02]  /*64f0*/  FMUL.FTZ R198, R198, R163 ;  /* 0x000000a3c6c67220 */ /* 0x000fe40000410000 */
[----:B------:R-:W-:Y:S02]  /*6500*/  FMUL.FTZ R174, R174, R173 ;  /* 0x000000adaeae7220 */ /* 0x000fe40000410000 */
[----:B------:R-:W-:-:S02]  /*6510*/  FMUL.FTZ R173, R132, R181 ;  /* 0x000000b584ad7220 */ /* 0x000fc40000410000 */
[----:B------:R-:W-:Y:S02]  /*6520*/  FFMA.FTZ R175, R144, R185, R175 ;  /* 0x000000b990af7223 */ /* 0x000fe400000100af */
[----:B------:R-:W-:Y:S02]  /*6530*/  FMUL.FTZ R173, R172, R173 ;  /* 0x000000adacad7220 */ /* 0x000fe40000410000 */
[----:B------:R-:W-:Y:S02]  /*6540*/  FFMA.FTZ R169, R169, R183, R174 ;  /* 0x000000b7a9a97223 */ /* 0x000fe400000100ae */
[----:B------:R-:W-:Y:S02]  /*6550*/  FFMA.FTZ R142, R142, R181, R173 ;  /* 0x000000b58e8e7223 */ /* 0x000fe400000100ad */
[----:B------:R-:W-:Y:S02]  /*6560*/  FFMA.FTZ R165, R165, R179, R168 ;  /* 0x000000b3a5a57223 */ /* 0x000fe400000100a8 */
[----:B0-----:R-:W-:Y:S01]  /*6570*/  @!P0 FADD.FTZ R162, R162, R215 ;  /* 0x000000d7a2a28221 */ /* 0x001fe20000010000 */
[----:B------:R-:W-:Y:S01]  /*6580*/  ISETP.NE.AND P0, PT, R26, RZ, PT ;  /* 0x000000ff1a00720c */ /* 0x000fe20003f05270 */
[----:B------:R-:W-:-:S02]  /*6590*/  FFMA.FTZ R138, R138, R177, R167 ;  /* 0x000000b18a8a7223 */ /* 0x000fc400000100a7 */
[----:B------:R-:W-:Y:S01]  /*65a0*/  FFMA.FTZ R161, R161, R195, R194 ;  /* 0x000000c3a1a17223 */ /* 0x000fe200000100c2 */
[----:B------:R-:W0:Y:S01]  /*65b0*/  SHFL.DOWN PT, R171, R162, 0x10, 0x1f ;  /* 0x0a001f00a2ab7f89 */ /* 0x000e2200000e0000 */
        /* <DEDUP_REMOVED lines=41> */
.L_x_4813:
[----:B0-----:R-:W-:Y:S05]  /*6850*/  BSYNC B0 ;  /* 0x0000000000007941 */ /* 0x001fea0003800000 */
.L_x_4812:
[----:B------:R-:W-:Y:S01]  /*6860*/  MOV R12, c[0x0][0x1c0] ;  /* 0x00007000000c7a02 */ /* 0x000fe20000000f00 */
[----:B------:R-:W-:Y:S01]  /*6870*/  IMAD.MOV.U32 R13, RZ, RZ, c[0x0][0x1c4] ;  /* 0x00007100ff0d7624 */ /* 0x000fe200078e00ff */
[----:B------:R-:W-:Y:S01]  /*6880*/  IADD3 R200, R200, 0x1, RZ ;  /* 0x00000001c8c87810 */ /* 0x000fe20007ffe0ff */
[----:B------:R-:W-:Y:S01]  /*6890*/  UIADD3 UR4, UR4, 0x8, URZ ;  /* 0x0000000804047890 */ /* 0x000fe2000fffe03f */
        /* <DEDUP_REMOVED lines=17> */
.L_x_4809:
[----:B------:R-:W-:Y:S01]  /*69b0*/  BAR.SYNC.DEFER_BLOCKING 0x0 ;  /* 0x0000000000007b1d */ /* 0x000fe20000010000 */
[----:B------:R-:W-:-:S02]  /*69c0*/  F2FP.BF16.PACK_AB R120, R137, R120 ;  /* 0x000000788978723e */ /* 0x000fc400000010ff */
[----:B------:R-:W-:Y:S02]  /*69d0*/  F2FP.BF16.PACK_AB R92, R131, R92 ;  /* 0x0000005c835c723e */ /* 0x000fe400000010ff */
[----:B------:R-:W-:Y:S01]  /*69e0*/  F2FP.BF16.PACK_AB R112, R112, R141 ;  /* 0x0000008d7070723e */ /* 0x000fe200000010ff */
[----:B------:R-:W-:Y:S01]  /*69f0*/  BSSY B0, `(.L_x_4815) ;  /* 0x0000057000007945 */ /* 0x000fe20003800000 */
[----:B------:R-:W-:Y:S02]  /*6a00*/  PRMT R3, R120, 0x7632, R3 ;  /* 0x0000763278037816 */ /* 0x000fe40000000003 */
[----:B------:R-:W-:Y:S02]  /*6a10*/  PRMT R12, R92, 0x7632, R12 ;  /* 0x000076325c0c7816 */ /* 0x000fe4000000000c */
[----:B------:R-:W-:Y:S02]  /*6a20*/  PRMT R13, R112, 0x7632, R13 ;  /* 0x00007632700d7816 */ /* 0x000fe4000000000d */
[----:B------:R-:W-:-:S02]  /*6a30*/  F2FP.BF16.PACK_AB R122, R145, R122 ;  /* 0x0000007a917a723e */ /* 0x000fc400000010ff */
        /* <DEDUP_REMOVED lines=9> */
[C---:B------:R-:W-:Y:S02]  /*6ad0*/  LOP3.LUT R93, R33.reuse, 0x20, RZ, 0xfc, !PT ;  /* 0x00000020215d7812 */ /* 0x040fe400078efcff */
[C---:B------:R-:W-:Y:S01]  /*6ae0*/  LOP3.LUT R95, R33.reuse, 0x40, RZ, 0xfc, !PT ;  /* 0x00000040215f7812 */ /* 0x040fe200078efcff */
[----:B------:R2:W-:Y:S01]  /*6af0*/  STS.U16 [R55+0xa], R13 ;  /* 0x00000a0d37007388 */ /* 0x0005e20000000400 */
[C---:B------:R-:W-:Y:S02]  /*6b00*/  LOP3.LUT R97, R33.reuse, 0x60, RZ, 0xfc, !PT ;  /* 0x0000006021617812 */ /* 0x040fe400078efcff */
[----:B0-----:R-:W-:Y:S01]  /*6b10*/  PRMT R3, R122, 0x7632, R3 ;  /* 0x000076327a037816 */ /* 0x001fe20000000003 */
[----:B------:R-:W-:Y:S01]  /*6b20*/  STS.U16 [R55], R120 ;  /* 0x0000007837007388 */ /* 0x000fe20000000400 */
[----:B------:R-:W-:-:S02]  /*6b30*/  LOP3.LUT R99, R33, 0x80, RZ, 0xfc, !PT ;  /* 0x0000008021637812 */ /* 0x000fc400078efcff */
[----:B-1----:R-:W-:Y:S01]  /*6b40*/  PRMT R12, R96, 0x7632, R12 ;  /* 0x00007632600c7816 */ /* 0x002fe2000000000c */
[----:B------:R-:W-:Y:S01]  /*6b50*/  STS.U16 [R55+0x4], R92 ;  /* 0x0000045c37007388 */ /* 0x000fe20000000400 */
[C---:B------:R-:W-:Y:S02]  /*6b60*/  LOP3.LUT R101, R33.reuse, 0xa0, RZ, 0xfc, !PT ;  /* 0x000000a021657812 */ /* 0x040fe400078efcff */
[----:B--2---:R-:W-:Y:S01]  /*6b70*/  PRMT R13, R98, 0x7632, R13 ;  /* 0x00007632620d7816 */ /* 0x004fe2000000000d */
[----:B------:R-:W-:Y:S01]  /*6b80*/  STS.U16 [R55+0x8], R112 ;  /* 0x0000087037007388 */ /* 0x000fe20000000400 */
[----:B------:R-:W-:-:S03]  /*6b90*/  LOP3.LUT R103, R33, 0xc0, RZ, 0xfc, !PT ;  /* 0x000000c021677812 */ /* 0x000fc600078efcff */
[----:B------:R-:W-:Y:S04]  /*6ba0*/  STS.U16 [R55+0xc], R122 ;  /* 0x00000c7a37007388 */ /* 0x000fe80000000400 */
[----:B------:R0:W-:Y:S04]  /*6bb0*/  STS.U16 [R55+0xe], R3 ;  /* 0x00000e0337007388 */ /* 0x0001e80000000400 */
[----:B------:R-:W-:Y:S04]  /*6bc0*/  STS.U16 [R55+0x10], R110 ;  /* 0x0000106e37007388 */ /* 0x000fe80000000400 */
[----:B------:R-:W-:Y:S01]  /*6bd0*/  STS.U16 [R55+0x12], R14 ;  /* 0x0000120e37007388 */ /* 0x000fe20000000400 */
[----:B0-----:R-:W-:-:S03]  /*6be0*/  IMAD.WIDE.U32 R2, R21, c[0x0][0x2d8], RZ ;  /* 0x0000b60015027a25 */ /* 0x001fc600078e00ff */
[----:B------:R-:W-:Y:S04]  /*6bf0*/  STS.U16 [R55+0x14], R96 ;  /* 0x0000146037007388 */ /* 0x000fe80000000400 */
        /* <DEDUP_REMOVED lines=8> */
[----:B-1----:R-:W-:Y:S02]  /*6c80*/  IMAD R13, R21, c[0x0][0x2dc], R12 ;  /* 0x0000b700150d7a24 */ /* 0x002fe400078e020c */
[----:B0-----:R-:W-:Y:S01]  /*6c90*/  IMAD R15, R19, c[0x0][0x2e0], RZ ;  /* 0x0000b800130f7a24 */ /* 0x001fe200078e02ff */
[----:B------:R-:W-:Y:S01]  /*6ca0*/  LDS.U16 R59, [R38+0x40] ;  /* 0x00004000263b7984 */ /* 0x000fe20000000400 */
[----:B------:R-:W-:Y:S02]  /*6cb0*/  IMAD.IADD R3, R3, 0x1, R13 ;  /* 0x0000000103037824 */ /* 0x000fe400078e020d */
[C---:B------:R-:W-:Y:S01]  /*6cc0*/  IMAD R91, R0.reuse, c[0x0][0x2e4], R15 ;  /* 0x0000b900005b7a24 */ /* 0x040fe200078e020f */
[----:B------:R-:W-:Y:S01]  /*6cd0*/  LDS.U16 R61, [R39+0x80] ;  /* 0x00008000273d7984 */ /* 0x000fe20000000400 */
[----:B------:R-:W-:Y:S01]  /*6ce0*/  IMAD.WIDE.U32 R2, R0, c[0x0][0x2e0], R2 ;  /* 0x0000b80000027a25 */ /* 0x000fe200078e0002 */
[----:B------:R-:W-:-:S02]  /*6cf0*/  LEA R15, P0, R33, c[0x0][0x330], 0x1 ;  /* 0x0000cc00210f7a11 */ /* 0x000fc400078008ff */
[----:B------:R-:W-:Y:S02]  /*6d00*/  LDS.U16 R63, [R40+0xc0] ;  /* 0x0000c000283f7984 */ /* 0x000fe40000000400 */
[----:B------:R-:W-:Y:S02]  /*6d10*/  IADD3 R2, P2, R71, R2, RZ ;  /* 0x0000000247027210 */ /* 0x000fe40007f5e0ff */
[----:B------:R-:W-:Y:S01]  /*6d20*/  LDS.U16 R65, [R41+0x100] ;  /* 0x0001000029417984 */ /* 0x000fe20000000400 */
[----:B------:R-:W-:Y:S02]  /*6d30*/  LEA.HI.X R12, R33, c[0x0][0x334], R36, 0x1, P0 ;  /* 0x0000cd00210c7a11 */ /* 0x000fe400000f0c24 */
        /* <DEDUP_REMOVED lines=21> */
[----:B------:R-:W-:-:S05]  /*6e90*/  ISETP.GE.AND P4, PT, R99, R16, PT ;  /* 0x000000106300720c */ /* 0x000fca0003f86270 */
        /* <DEDUP_REMOVED lines=12> */
.L_x_4816:
[----:B------:R-:W-:Y:S05]  /*6f60*/  BSYNC B0 ;  /* 0x0000000000007941 */ /* 0x000fea0003800000 */
.L_x_4815:
[C---:B------:R-:W-:Y:S01]  /*6f70*/  LOP3.LUT R91, R33.reuse, 0xe0, RZ, 0xfc, !PT ;  /* 0x000000e0215b7812 */ /* 0x040fe200078efcff */
[----:B------:R1:W-:Y:S01]  /*6f80*/  @!P0 STG.E.U16 [R14.64+-0x3c0], R59 ;  /* 0xfffc403b0e008986 */ /* 0x0003e2000c101506 */
[----:B------:R-:W-:Y:S01]  /*6f90*/  LOP3.LUT R105, R33, 0x100, RZ, 0xfc, !PT ;  /* 0x0000010021697812 */ /* 0x000fe200078efcff */
[----:B------:R-:W-:Y:S01]  /*6fa0*/  FADD.FTZ R3, R133, R24 ;  /* 0x0000001885037221 */ /* 0x000fe20000010000 */
[----:B------:R-:W-:Y:S01]  /*6fb0*/  LOP3.LUT R107, R33, 0x120, RZ, 0xfc, !PT ;  /* 0x00000120216b7812 */ /* 0x000fe200078efcff */
        /* <DEDUP_REMOVED lines=9> */
[----:B------:R-:W-:Y:S01]  /*7050*/  ISETP.GE.AND P3, PT, R107, R16, PT ;  /* 0x000000106b00720c */ /* 0x000fe20003f66270 */
[----:B------:R-:W-:Y:S01]  /*7060*/  FADD.FTZ R3, R2, R121 ;  /* 0x0000007902037221 */ /* 0x000fe20000010000 */
[C---:B------:R-:W-:Y:S01]  /*7070*/  LOP3.LUT R109, R33.reuse, 0x140, RZ, 0xfc, !PT ;  /* 0x00000140216d7812 */ /* 0x040fe200078efcff */
[----:B------:R-:W-:Y:S01]  /*7080*/  BSSY B0, `(.L_x_4817) ;  /* 0x000006a000007945 */ /* 0x000fe20003800000 */
[C---:B------:R-:W-:Y:S01]  /*7090*/  LOP3.LUT R111, R33.reuse, 0x160, RZ, 0xfc, !PT ;  /* 0x00000160216f7812 */ /* 0x040fe200078efcff */
[----:B------:R-:W-:Y:S01]  /*70a0*/  @!P5 STG.E.U16 [R14.64+-0x2c0], R67 ;  /* 0xfffd40430e00d986 */ /* 0x000fe2000c101506 */
[----:B------:R-:W-:-:S02]  /*70b0*/  LOP3.LUT R113, R33, 0x180, RZ, 0xfc, !PT ;  /* 0x0000018021717812 */ /* 0x000fc400078efcff */
[C---:B------:R-:W-:Y:S01]  /*70c0*/  LOP3.LUT R115, R33.reuse, 0x1a0, RZ, 0xfc, !PT ;  /* 0x000001a021737812 */ /* 0x040fe200078efcff */
[----:B------:R-:W-:Y:S01]  /*70d0*/  @!P6 STG.E.U16 [R14.64+-0x280], R69 ;  /* 0xfffd80450e00e986 */ /* 0x000fe2000c101506 */
[C---:B------:R-:W-:Y:S02]  /*70e0*/  LOP3.LUT R117, R33.reuse, 0x1c0, RZ, 0xfc, !PT ;  /* 0x000001c021757812 */ /* 0x040fe400078efcff */
[----:B------:R-:W-:Y:S01]  /*70f0*/  LOP3.LUT R119, R33, 0x1e0, RZ, 0xfc, !PT ;  /* 0x000001e021777812 */ /* 0x000fe200078efcff */
[----:B------:R-:W-:Y:S01]  /*7100*/  @!P0 STG.E.U16 [R14.64+-0x240], R73 ;  /* 0xfffdc0490e008986 */ /* 0x000fe2000c101506 */
[-C--:B------:R-:W-:Y:S02]  /*7110*/  ISETP.GE.AND P0, PT, R109, R16.reuse, PT ;  /* 0x000000106d00720c */ /* 0x080fe40003f06270 */
[-C--:B------:R-:W-:Y:S01]  /*7120*/  ISETP.GE.AND P6, PT, R111, R16.reuse, PT ;  /* 0x000000106f00720c */ /* 0x080fe20003fc6270 */
[----:B------:R-:W-:Y:S01]  /*7130*/  @!P2 STG.E.U16 [R14.64+-0x200], R75 ;  /* 0xfffe004b0e00a986 */ /* 0x000fe2000c101506 */
[----:B------:R-:W-:-:S02]  /*7140*/  ISETP.GE.AND P5, PT, R113, R16, PT ;  /* 0x000000107100720c */ /* 0x000fc40003fa6270 */
[-C--:B------:R-:W-:Y:S01]  /*7150*/  ISETP.GE.AND P4, PT, R115, R16.reuse, PT ;  /* 0x000000107300720c */ /* 0x080fe20003f86270 */
[----:B------:R-:W-:Y:S01]  /*7160*/  @!P3 STG.E.U16 [R14.64+-0x1c0], R77 ;  /* 0xfffe404d0e00b986 */ /* 0x000fe2000c101506 */
[-C--:B------:R-:W-:Y:S02]  /*7170*/  ISETP.GE.AND P2, PT, R117, R16.reuse, PT ;  /* 0x000000107500720c */ /* 0x080fe40003f46270 */
[----:B------:R-:W-:Y:S02]  /*7180*/  ISETP.GE.AND P3, PT, R119, R16, PT ;  /* 0x000000107700720c */ /* 0x000fe40003f66270 */
[----:B------:R-:W-:Y:S01]  /*7190*/  F2FP.BF16.PACK_AB R116, R116, R133 ;  /* 0x000000857474723e */ /* 0x000fe200000010ff */
[----:B------:R-:W-:Y:S01]  /*71a0*/  @!P0 STG.E.U16 [R14.64+-0x180], R79 ;  /* 0xfffe804f0e008986 */ /* 0x000fe2000c101506 */
[----:B------:R-:W-:Y:S01]  /*71b0*/  F2FP.BF16.PACK_AB R2, R135, R102 ;  /* 0x000000668702723e */ /* 0x000fe200000010ff */
[----:B------:R-:W-:Y:S01]  /*71c0*/  FADD.FTZ R102, R3, R102 ;  /* 0x0000006603667221 */ /* 0x000fe20000010000 */
[----:B------:R-:W-:Y:S01]  /*71d0*/  F2FP.BF16.PACK_AB R90, R121, R90 ;  /* 0x0000005a795a723e */ /* 0x000fe200000010ff */
[----:B------:R-:W-:Y:S01]  /*71e0*/  @!P6 STG.E.U16 [R14.64+-0x140], R81 ;  /* 0xfffec0510e00e986 */ /* 0x000fe2000c101506 */
[----:B------:R-:W-:Y:S01]  /*71f0*/  PRMT R24, R2, 0x7632, R24 ;  /* 0x0000763202187816 */ /* 0x000fe20000000018 */
[----:B------:R-:W-:Y:S01]  /*7200*/  FADD.FTZ R102, R102, R135 ;  /* 0x0000008766667221 */ /* 0x000fe20000010000 */
[----:B0-----:R-:W-:Y:S01]  /*7210*/  F2FP.BF16.PACK_AB R12, R143, R108 ;  /* 0x0000006c8f0c723e */ /* 0x001fe200000010ff */
[----:B------:R-:W-:Y:S01]  /*7220*/  @!P5 STG.E.U16 [R14.64+-0x100], R83 ;  /* 0xffff00530e00d986 */ /* 0x000fe2000c101506 */
[----:B------:R-:W-:-:S02]  /*7230*/  PRMT R16, R90, 0x7632, R16 ;  /* 0x000076325a107816 */ /* 0x000fc40000000010 */
[C---:B------:R-:W-:Y:S01]  /*7240*/  PRMT R58, R12.reuse, 0x7610, R58 ;  /* 0x000076100c3a7816 */ /* 0x040fe2000000003a */
[----:B------:R-:W-:Y:S01]  /*7250*/  @!P4 STG.E.U16 [R14.64+-0xc0], R85 ;  /* 0xffff40550e00c986 */ /* 0x000fe2000c101506 */
[----:B-1----:R-:W-:Y:S02]  /*7260*/  PRMT R59, R12, 0x7632, R59 ;  /* 0x000076320c3b7816 */ /* 0x002fe4000000003b */
[----:B------:R-:W-:Y:S01]  /*7270*/  F2FP.BF16.PACK_AB R13, R94, R127 ;  /* 0x0000007f5e0d723e */ /* 0x000fe200000010ff */
[----:B------:R-:W-:Y:S01]  /*7280*/  @!P2 STG.E.U16 [R14.64+-0x80], R87 ;  /* 0xffff80570e00a986 */ /* 0x000fe2000c101506 */
[----:B------:R-:W-:-:S03]  /*7290*/  F2FP.BF16.PACK_AB R12, R17, R114 ;  /* 0x00000072110c723e */ /* 0x000fc600000010ff */
[----:B------:R0:W-:Y:S04]  /*72a0*/  @!P3 STG.E.U16 [R14.64+-0x40], R89 ;  /* 0xffffc0590e00b986 */ /* 0x0001e8000c101506 */
[----:B------:R-:W-:Y:S01]  /*72b0*/  BAR.SYNC.DEFER_BLOCKING 0x0 ;  /* 0x0000000000007b1d */ /* 0x000fe20000010000 */
[----:B0-----:R-:W-:Y:S02]  /*72c0*/  PRMT R15, R116, 0x7632, R15 ;  /* 0x00007632740f7816 */ /* 0x001fe4000000000f */
[----:B------:R-:W-:Y:S02]  /*72d0*/  PRMT R14, R2, 0x7610, R14 ;  /* 0x00007610020e7816 */ /* 0x000fe4000000000e */
[----:B------:R-:W-:Y:S01]  /*72e0*/  F2FP.BF16.PACK_AB R2, R106, R139 ;  /* 0x0000008b6a02723e */ /* 0x000fe200000010ff */
[----:B------:R-:W-:-:S03]  /*72f0*/  FADD.FTZ R139, R102, R139 ;  /* 0x0000008b668b7221 */ /* 0x000fc60000010000 */
[----:B------:R-:W-:Y:S01]  /*7300*/  PRMT R57, R2, 0x7610, R57 ;  /* 0x0000761002397816 */ /* 0x000fe20000000039 */
[----:B------:R-:W-:-:S04]  /*7310*/  FADD.FTZ R139, R139, R106 ;  /* 0x0000006a8b8b7221 */ /* 0x000fc80000010000 */
[----:B------:R-:W-:Y:S01]  /*7320*/  FADD.FTZ R108, R139, R108 ;  /* 0x0000006c8b6c7221 */ /* 0x000fe20000010000 */
[----:B------:R0:W-:Y:S03]  /*7330*/  STS.U16 [R55+0x2], R15 ;  /* 0x0000020f37007388 */ /* 0x0001e60000000400 */
[----:B------:R-:W-:Y:S01]  /*7340*/  FADD.FTZ R108, R108, R143 ;  /* 0x0000008f6c6c7221 */ /* 0x000fe20000010000 */
[----:B------:R1:W-:Y:S03]  /*7350*/  STS.U16 [R55+0x6], R16 ;  /* 0x0000061037007388 */ /* 0x0003e60000000400 */
[----:B------:R-:W-:Y:S01]  /*7360*/  FADD.FTZ R127, R108, R127 ;  /* 0x0000007f6c7f7221 */ /* 0x000fe20000010000 */
[----:B------:R2:W-:Y:S03]  /*7370*/  STS.U16 [R55+0x8], R14 ;  /* 0x0000080e37007388 */ /* 0x0005e60000000400 */
[----:B------:R-:W-:Y:S01]  /*7380*/  FADD.FTZ R127, R127, R94 ;  /* 0x0000005e7f7f7221 */ /* 0x000fe20000010000 */
[----:B0-----:R-:W-:-:S02]  /*7390*/  PRMT R15, R2, 0x7632, R15 ;  /* 0x00007632020f7816 */ /* 0x001fc4000000000f */
[----:B------:R-:W-:Y:S01]  /*73a0*/  F2FP.BF16.PACK_AB R2, R129, R104 ;  /* 0x000000688102723e */ /* 0x000fe200000010ff */
[----:B------:R0:W-:Y:S01]  /*73b0*/  STS.U16 [R55+0xa], R24 ;  /* 0x00000a1837007388 */ /* 0x0001e20000000400 */
[----:B------:R-:W-:Y:S02]  /*73c0*/  FADD.FTZ R104, R127, R104 ;  /* 0x000000687f687221 */ /* 0x000fe40000010000 */
[----:B-1----:R-:W-:Y:S01]  /*73d0*/  PRMT R16, R2, 0x7632, R16 ;  /* 0x0000763202107816 */ /* 0x002fe20000000010 */
[----:B------:R-:W-:Y:S01]  /*73e0*/  STS.U16 [R55], R116 ;  /* 0x0000007437007388 */ /* 0x000fe20000000400 */
[----:B--2---:R-:W-:Y:S01]  /*73f0*/  PRMT R14, R13, 0x7632, R14 ;  /* 0x000076320d0e7816 */ /* 0x004fe2000000000e */
[----:B------:R-:W-:Y:S02]  /*7400*/  FADD.FTZ R129, R104, R129 ;  /* 0x0000008168817221 */ /* 0x000fe40000010000 */
[----:B------:R-:W-:Y:S01]  /*7410*/  STS.U16 [R55+0x4], R90 ;  /* 0x0000045a37007388 */ /* 0x000fe20000000400 */
[----:B0-----:R-:W-:-:S03]  /*7420*/  PRMT R24, R12, 0x7632, R24 ;  /* 0x000076320c187816 */ /* 0x001fc60000000018 */
        /* <DEDUP_REMOVED lines=13> */
[----:B-1----:R-:W-:Y:S02]  /*7500*/  IMAD R12, R22, c[0x0][0x2f8], RZ ;  /* 0x0000be00160c7a24 */ /* 0x002fe400078e02ff */
[----:B0-----:R-:W-:Y:S01]  /*7510*/  FADD.FTZ R24, R129, R114 ;  /* 0x0000007281187221 */ /* 0x001fe20000010000 */
[----:B------:R-:W-:Y:S01]  /*7520*/  LDS.U16 R15, [R38+0x40] ;  /* 0x00004000260f7984 */ /* 0x000fe20000000400 */
[----:B------:R-:W-:Y:S02]  /*7530*/  IMAD R13, R21, c[0x0][0x2fc], R12 ;  /* 0x0000bf00150d7a24 */ /* 0x000fe400078e020c */
[----:B------:R-:W-:Y:S01]  /*7540*/  FADD.FTZ R24, R24, R17 ;  /* 0x0000001118187221 */ /* 0x000fe20000010000 */
[----:B------:R-:W-:Y:S02]  /*7550*/  LDS.U16 R39, [R39+0x80] ;  /* 0x0000800027277984 */ /* 0x000fe40000000400 */
[----:B------:R-:W-:-:S02]  /*7560*/  IADD3 R69, R3, R13, RZ ;  /* 0x0000000d03457210 */ /* 0x000fc40007ffe0ff */
        /* <DEDUP_REMOVED lines=27> */
.L_x_4818:
[----:B------:R-:W-:Y:S05]  /*7720*/  BSYNC B0 ;  /* 0x0000000000007941 */ /* 0x000fea0003800000 */
.L_x_4817:
        /* <DEDUP_REMOVED lines=52> */
.L_x_4803:
[----:B------:R-:W-:Y:S02]  /*7a70*/  ISETP.NE.U32.AND P0, PT, RZ, c[0x0][0x328], PT ;  /* 0x0000ca00ff007a0c */ /* 0x000fe40003f05070 */
[----:B------:R-:W-:-:S02]  /*7a80*/  ISETP.NE.U32.AND P2, PT, RZ, c[0x0][0x348], PT ;  /* 0x0000d200ff007a0c */ /* 0x000fc40003f45070 */
[----:B------:R-:W-:Y:S02]  /*7a90*/  ISETP.NE.AND.EX P1, PT, RZ, c[0x0][0x32c], PT, P0 ;  /* 0x0000cb00ff007a0c */ /* 0x000fe40003f25300 */
[----:B------:R-:W-:-:S11]  /*7aa0*/  ISETP.NE.AND.EX P0, PT, RZ, c[0x0][0x34c], PT, P2 ;  /* 0x0000d300ff007a0c */ /* 0x000fd60003f05320 */
[----:B------:R-:W-:Y:S05]  /*7ab0*/  @!P1 BRA `(.L_x_4820) ;  /* 0x0000014000009947 */ /* 0x000fea0003800000 */
[----:B-1----:R-:W1:Y:S01]  /*7ac0*/  SHFL.DOWN P1, R2, R23, 0x1, 0x1f ;  /* 0x08201f0017027f89 */ /* 0x002e620000020000 */
[----:B------:R-:W-:Y:S03]  /*7ad0*/  BSSY B0, `(.L_x_4820) ;  /* 0x0000012000007945 */ /* 0x000fe60003800000 */
[----:B------:R-:W2:Y:S01]  /*7ae0*/  S2R R11, SR_LANEID ;  /* 0x00000000000b7919 */ /* 0x000ea20000000000 */
[----:B-1----:R-:W-:Y:S01]  /*7af0*/  @P1 FADD R2, R2, R23 ;  /* 0x0000001702021221 */ /* 0x002fe20000000000 */
[----:B--2---:R-:W-:-:S04]  /*7b00*/  ISETP.NE.AND P2, PT, R11, RZ, PT ;  /* 0x000000ff0b00720c */ /* 0x004fc80003f45270 */
[----:B------:R-:W1:Y:S04]  /*7b10*/  SHFL.DOWN P1, R3, R2, 0x2, 0x1f ;  /* 0x08401f0002037f89 */ /* 0x000e680000020000 */
[----:B------:R-:W2:Y:S01]  /*7b20*/  S2R R11, SR_TID.X ;  /* 0x00000000000b7919 */ /* 0x000ea20000002100 */
[----:B-1----:R-:W-:-:S05]  /*7b30*/  @P1 FADD R3, R2, R3 ;  /* 0x0000000302031221 */ /* 0x002fca0000000000 */
[----:B------:R-:W1:Y:S02]  /*7b40*/  SHFL.DOWN P1, R8, R3, 0x4, 0x1f ;  /* 0x08801f0003087f89 */ /* 0x000e640000020000 */
[----:B-1----:R-:W-:-:S05]  /*7b50*/  @P1 FADD R8, R3, R8 ;  /* 0x0000000803081221 */ /* 0x002fca0000000000 */
[----:B------:R-:W1:Y:S02]  /*7b60*/  SHFL.DOWN P1, R9, R8, 0x8, 0x1f ;  /* 0x09001f0008097f89 */ /* 0x000e640000020000 */
[----:B-1----:R-:W-:-:S05]  /*7b70*/  @P1 FADD R9, R8, R9 ;  /* 0x0000000908091221 */ /* 0x002fca0000000000 */
[----:B------:R-:W1:Y:S02]  /*7b80*/  SHFL.DOWN P1, R10, R9, 0x10, 0x1f ;  /* 0x0a001f00090a7f89 */ /* 0x000e640000020000 */
[----:B-1----:R-:W-:Y:S01]  /*7b90*/  @P1 FADD R10, R9, R10 ;  /* 0x0000000a090a1221 */ /* 0x002fe20000000000 */
[----:B--2---:R-:W-:-:S04]  /*7ba0*/  ISETP.NE.AND P1, PT, R11, RZ, PT ;  /* 0x000000ff0b00720c */ /* 0x004fc80003f25270 */
[----:B------:R1:W-:Y:S04]  /*7bb0*/  @!P2 STS [0x434], R10 ;  /* 0x0004340aff00a388 */ /* 0x0003e80000000800 */
[----:B------:R-:W-:Y:S06]  /*7bc0*/  BAR.SYNC.DEFER_BLOCKING 0x0 ;  /* 0x0000000000007b1d */ /* 0x000fec0000010000 */
[----:B------:R-:W-:Y:S05]  /*7bd0*/  @P1 BRA `(.L_x_4821) ;  /* 0x0000001000001947 */ /* 0x000fea0003800000 */
[----:B-1----:R1:W-:Y:S02]  /*7be0*/  RED.E.ADD.F32.FTZ.RN.STRONG.GPU [R6.64], R10 ;  /* 0x0000000a0600798e */ /* 0x0023e4000c10e786 */
.L_x_4821:
[----:B-1----:R-:W-:Y:S05]  /*7bf0*/  BSYNC B0 ;  /* 0x0000000000007941 */ /* 0x002fea0003800000 */
.L_x_4820:
[----:B------:R-:W-:Y:S01]  /*7c00*/  BSSY B0, `(.L_x_4822) ;  /* 0x0000018000007945 */ /* 0x000fe20003800000 */
[----:B------:R-:W-:Y:S05]  /*7c10*/  @!P0 BRA `(.L_x_4823) ;  /* 0x0000015000008947 */ /* 0x000fea0003800000 */
[----:B------:R-:W-:Y:S06]  /*7c20*/  BAR.SYNC.DEFER_BLOCKING 0x0 ;  /* 0x0000000000007b1d */ /* 0x000fec0000010000 */
[----:B-1----:R-:W1:Y:S04]  /*7c30*/  SHFL.DOWN P0, R3, R24, 0x1, 0x1f ;  /* 0x08201f0018037f89 */ /* 0x002e680000000000 */
[----:B------:R-:W2:Y:S04]  /*7c40*/  S2R R8, SR_LANEID ;  /* 0x0000000000087919 */ /* 0x000ea80000000000 */
[----:B------:R-:W3:Y:S01]  /*7c50*/  S2R R21, SR_TID.X ;  /* 0x0000000000157919 */ /* 0x000ee20000002100 */
[----:B-1----:R-:W-:Y:S01]  /*7c60*/  @P0 FADD R3, R3, R24 ;  /* 0x0000001803030221 */ /* 0x002fe20000000000 */
[----:B--2---:R-:W-:-:S04]  /*7c70*/  ISETP.NE.AND P1, PT, R8, RZ, PT ;  /* 0x000000ff0800720c */ /* 0x004fc80003f25270 */
        /* <DEDUP_REMOVED lines=8> */
[----:B---3--:R-:W-:-:S04]  /*7d00*/  ISETP.NE.AND P0, PT, R21, RZ, PT ;  /* 0x000000ff1500720c */ /* 0x008fc80003f05270 */
[----:B------:R1:W-:Y:S04]  /*7d10*/  @!P1 STS [0x434], R9 ;  /* 0x00043409ff009388 */ /* 0x0003e80000000800 */
[----:B------:R-:W-:Y:S06]  /*7d20*/  BAR.SYNC.DEFER_BLOCKING 0x0 ;  /* 0x0000000000007b1d */ /* 0x000fec0000010000 */
[----:B------:R-:W-:Y:S05]  /*7d30*/  @P0 BRA `(.L_x_4824) ;  /* 0x0000004000000947 */ /* 0x000fea0003800000 */
[----:B-1----:R1:W-:Y:S01]  /*7d40*/  RED.E.ADD.F32.FTZ.RN.STRONG.GPU [R4.64], R9 ;  /* 0x000000090400798e */ /* 0x0023e2000c10e786 */
[----:B------:R-:W-:Y:S01]  /*7d50*/  IMAD.MOV.U32 R21, RZ, RZ, RZ ;  /* 0x000000ffff157224 */ /* 0x000fe200078e00ff */
[----:B------:R-:W-:Y:S05]  /*7d60*/  BRA `(.L_x_4824) ;  /* 0x0000001000007947 */ /* 0x000fea0003800000 */
.L_x_4823:
[----:B------:R-:W2:Y:S02]  /*7d70*/  S2R R21, SR_TID.X ;  /* 0x0000000000157919 */ /* 0x000ea40000002100 */
.L_x_4824:
[----:B-1----:R-:W-:Y:S05]  /*7d80*/  BSYNC B0 ;  /* 0x0000000000007941 */ /* 0x002fea0003800000 */
.L_x_4822:
[----:B--2---:R-:W-:-:S13]  /*7d90*/  ISETP.GE.AND P0, PT, R21, c[0x0][0x16c], PT ;  /* 0x00005b0015007a0c */ /* 0x004fda0003f06270 */
[----:B------:R-:W-:Y:S05]  /*7da0*/  @P0 EXIT ;  /* 0x000000000000094d */ /* 0x000fea0003800000 */
[C---:B------:R-:W-:Y:S02]  /*7db0*/  IMAD R7, R19.reuse, c[0x0][0x2c8], RZ ;  /* 0x0000b20013077a24 */ /* 0x040fe400078e02ff */
[C---:B0-----:R-:W-:Y:S02]  /*7dc0*/  IMAD R13, R19.reuse, c[0x0][0x198], RZ ;  /* 0x00006600130d7a24 */ /* 0x041fe400078e02ff */
[C---:B------:R-:W-:Y:S02]  /*7dd0*/  IMAD R15, R19.reuse, c[0x0][0x1b8], RZ ;  /* 0x00006e00130f7a24 */ /* 0x040fe400078e02ff */
[C---:B------:R-:W-:Y:S02]  /*7de0*/  IMAD R11, R19.reuse, c[0x0][0x2a8], RZ ;  /* 0x0000aa00130b7a24 */ /* 0x040fe400078e02ff */
[----:B------:R-:W-:Y:S02]  /*7df0*/  IMAD R9, R19, c[0x0][0x288], RZ ;  /* 0x0000a20013097a24 */ /* 0x000fe400078e02ff */
[----:B------:R-:W-:-:S02]  /*7e00*/  IMAD R31, R0, c[0x0][0x2cc], R7 ;  /* 0x0000b300001f7a24 */ /* 0x000fc400078e0207 */
[----:B------:R-:W-:-:S04]  /*7e10*/  IMAD.WIDE.U32 R2, R0, c[0x0][0x2c8], RZ ;  /* 0x0000b20000027a25 */ /* 0x000fc800078e00ff */
[----:B------:R-:W-:Y:S01]  /*7e20*/  IMAD.WIDE.U32 R16, R0, c[0x0][0x198], RZ ;  /* 0x0000660000107a25 */ /* 0x000fe200078e00ff */
[----:B------:R-:W-:-:S03]  /*7e30*/  IADD3 R31, R3, R31, RZ ;  /* 0x0000001f031f7210 */ /* 0x000fc60007ffe0ff */
[----:B-----5:R-:W-:-:S04]  /*7e40*/  IMAD.WIDE.U32 R18, R0, c[0x0][0x1b8], RZ ;  /* 0x00006e0000127a25 */ /* 0x020fc800078e00ff */
[C---:B------:R-:W-:Y:S02]  /*7e50*/  IMAD R13, R0.reuse, c[0x0][0x19c], R13 ;  /* 0x00006700000d7a24 */ /* 0x040fe400078e020d */
[C---:B------:R-:W-:Y:S02]  /*7e60*/  IMAD R15, R0.reuse, c[0x0][0x1bc], R15 ;  /* 0x00006f00000f7a24 */ /* 0x040fe400078e020f */
[C---:B------:R-:W-:Y:S01]  /*7e70*/  IMAD R11, R0.reuse, c[0x0][0x2ac], R11 ;  /* 0x0000ab00000b7a24 */ /* 0x040fe200078e020b */
[----:B------:R-:W-:Y:S01]  /*7e80*/  IADD3 R37, R17, R13, RZ ;  /* 0x0000000d11257210 */ /* 0x000fe20007ffe0ff */
[----:B------:R-:W-:Y:S01]  /*7e90*/  IMAD.WIDE.U32 R6, R0, c[0x0][0x2a8], RZ ;  /* 0x0000aa0000067a25 */ /* 0x000fe200078e00ff */
[----:B------:R-:W-:-:S03]  /*7ea0*/  IADD3 R39, R19, R15, RZ ;  /* 0x0000000f13277210 */ /* 0x000fc60007ffe0ff */
[----:B------:R-:W-:Y:S01]  /*7eb0*/  IMAD.WIDE.U32 R4, R0, c[0x0][0x288], RZ ;  /* 0x0000a20000047a25 */ /* 0x000fe200078e00ff */
[----:B------:R-:W-:-:S03]  /*7ec0*/  IADD3 R27, R7, R11, RZ ;  /* 0x0000000b071b7210 */ /* 0x000fc60007ffe0ff */
[----:B------:R-:W-:-:S04]  /*7ed0*/  IMAD R9, R0, c[0x0][0x28c], R9 ;  /* 0x0000a30000097a24 */ /* 0x000fc800078e0209 */
[----:B------:R-:W-:Y:S02]  /*7ee0*/  IMAD.IADD R29, R5, 0x1, R9 ;  /* 0x00000001051d7824 */ /* 0x000fe400078e0209 */
.L_x_4825:
        /* <DEDUP_REMOVED lines=55> */
.L_x_4826:
        /* <DEDUP_REMOVED lines=10> */
.L_x_9069:


//--------------------- .text._Z25selective_scan_bwd_kernelI32Selective_Scan_bwd_kernel_traitsILi32ELi16ELb0ELb0ELb0ELb1ELb0EN3c108BFloat16EfEEv12SSMParamsBwd --------------------------
	.section	.text._Z25selective_scan_bwd_kernelI32Selective_Scan_bwd_kernel_traitsILi32ELi16ELb0ELb0ELb0ELb1ELb0EN3c108BFloat16EfEEv12SSMParamsBwd,"ax",@progbits
	.sectioninfo	@"SHI_REGISTERS=234"
	.align	128
        .global         _Z25selective_scan_bwd_kernelI32Selective_Scan_bwd_kernel_traitsILi32ELi16ELb0ELb0ELb0ELb1ELb0EN3c108BFloat16EfEEv12SSMParamsBwd
        .type           _Z25selective_scan_bwd_kernelI32Selective_Scan_bwd_kernel_traitsILi32ELi16ELb0ELb0ELb0ELb1ELb0EN3c108BFloat16EfEEv12SSMParamsBwd,@function
        .size           _Z25selective_scan_bwd_kernelI32Selective_Scan_bwd_kernel_traitsILi32ELi16ELb0ELb0ELb0ELb1ELb0EN3c108BFloat16EfEEv12SSMParamsBwd,(.L_x_9070 - _Z25selective_scan_bwd_kernelI32Selective_Scan_bwd_kernel_traitsILi32ELi16ELb0ELb0ELb0ELb1ELb0EN3c108BFloat16EfEEv12SSMParamsBwd)
        .other          _Z25selective_scan_bwd_kernelI32Selective_Scan_bwd_kernel_traitsILi32ELi16ELb0ELb0ELb0ELb1ELb0EN3c108BFloat16EfEEv12SSMParamsBwd,@"STO_CUDA_ENTRY STV_DEFAULT"
_Z25selective_scan_bwd_kernelI32Selective_Scan_bwd_kernel_traitsILi32ELi16ELb0ELb0ELb0ELb1ELb0EN3c108BFloat16EfEEv12SSMParamsBwd:
.text._Z25selective_scan_bwd_kernelI32Selective_Scan_bwd_kernel_traitsILi32ELi16ELb0ELb0ELb0ELb1ELb0EN3c108BFloat16EfEEv12SSMParamsBwd:
        /* <DEDUP_REMOVED lines=8> */
[----:B------:R-:W-:Y:S02]  /*0080*/  ISETP.NE.AND.EX P1, PT, RZ, c[0x0][0x254], PT, P1 ;  /* 0x00009500ff007a0c */ /* 0x000fe40003f25310 */
[----:B------:R-:W-:Y:S02]  /*0090*/  MOV R16, RZ ;  /* 0x000000ff00107202 */ /* 0x000fe40000000f00 */
[----:B0-----:R-:W-:-:S07]  /*00a0*/  SHF.R.S32.HI R15, RZ, 0x1f, R0 ;  /* 0x0000001fff0f7819 */ /* 0x001fce0000011400 */
[C---:B------:R-:W-:Y:S02]  /*00b0*/  @P0 LEA R8, P2, R0.reuse, c[0x0][0x238], 0x2 ;  /* 0x00008e0000080a11 */ /* 0x040fe400078410ff */
[----:B-1----:R-:W-:Y:S02]  /*00c0*/  SHF.R.S32.HI R18, RZ, 0x1f, R17 ;  /* 0x0000001fff127819 */ /* 0x002fe40000011411 */
[C---:B------:R-:W-:Y:S02]  /*00d0*/  @P1 LEA R10, P3, R0.reuse, c[0x0][0x250], 0x2 ;  /* 0x00009400000a1a11 */ /* 0x040fe400078610ff */
[--C-:B------:R-:W-:Y:S01]  /*00e0*/  @P0 LEA.HI.X R9, R0, c[0x0][0x23c], R15.reuse, 0x2, P2 ;  /* 0x00008f0000090a11 */ /* 0x100fe200010f140f */
[----:B------:R-:W-:Y:S01]  /*00f0*/  IMAD R4, R18, c[0x0][0x1d0], RZ ;  /* 0x0000740012047a24 */ /* 0x000fe200078e02ff */
[----:B------:R-:W-:Y:S01]  /*0100*/  @P1 LEA.HI.X R11, R0, c[0x0][0x254], R15, 0x2, P3 ;  /* 0x00009500000b1a11 */ /* 0x000fe200018f140f */
[C---:B------:R-:W-:Y:S02]  /*0110*/  IMAD R12, R18.reuse, c[0x0][0x1e0], RZ ;  /* 0x00007800120c7a24 */ /* 0x040fe400078e02ff */
[----:B------:R0:W5:Y:S01]  /*0120*/  @P0 LDG.E R14, [R8.64] ;  /* 0x00000006080e0981 */ /* 0x000162000c1e1900 */
[----:B------:R-:W-:-:S02]  /*0130*/  IMAD R20, R18, c[0x0][0x278], RZ ;  /* 0x00009e0012147a24 */ /* 0x000fc400078e02ff */
[C---:B------:R-:W-:Y:S01]  /*0140*/  IMAD R13, R17.reuse, c[0x0][0x1d4], R4 ;  /* 0x00007500110d7a24 */ /* 0x040fe200078e0204 */
[----:B------:R1:W5:Y:S01]  /*0150*/  @P1 LDG.E R16, [R10.64] ;  /* 0x000000060a101981 */ /* 0x000362000c1e1900 */
[C---:B------:R-:W-:Y:S01]  /*0160*/  IMAD.WIDE.U32 R2, R17.reuse, c[0x0][0x1d0], RZ ;  /* 0x0000740011027a25 */ /* 0x040fe200078e00ff */
[----:B------:R-:W-:Y:S01]  /*0170*/  ISETP.NE.U32.AND P0, PT, RZ, c[0x0][0x260], PT ;  /* 0x00009800ff007a0c */ /* 0x000fe20003f05070 */
[----:B------:R-:W-:Y:S02]  /*0180*/  HFMA2.MMA R90, -RZ, RZ, 0, 0 ;  /* 0x00000000ff5a7435 */ /* 0x000fe400000001ff */
[----:B------:R-:W-:Y:S01]  /*0190*/  IMAD.WIDE.U32 R4, R17, c[0x0][0x1e0], RZ ;  /* 0x0000780011047a25 */ /* 0x000fe200078e00ff */
[----:B------:R-:W-:Y:S02]  /*01a0*/  IADD3 R3, R3, R13, RZ ;  /* 0x0000000d03037210 */ /* 0x000fe40007ffe0ff */
[----:B------:R-:W-:Y:S01]  /*01b0*/  ISETP.NE.AND.EX P0, PT, RZ, c[0x0][0x264], PT, P0 ;  /* 0x00009900ff007a0c */ /* 0x000fe20003f05300 */
[C---:B0-----:R-:W-:Y:S01]  /*01c0*/  IMAD R9, R17.reuse, c[0x0][0x1e4], R12 ;  /* 0x0000790011097a24 */ /* 0x041fe200078e020c */
[----:B-1----:R-:W-:Y:S01]  /*01d0*/  MOV R10, c[0x0][0x174] ;  /* 0x00005d00000a7a02 */ /* 0x002fe20000000f00 */
[----:B------:R-:W-:-:S03]  /*01e0*/  IMAD.WIDE.U32 R6, R17, c[0x0][0x278], RZ ;  /* 0x00009e0011067a25 */ /* 0x000fc600078e00ff */
[----:B------:R-:W-:Y:S01]  /*01f0*/  IADD3 R5, R5, R9, RZ ;  /* 0x0000000905057210 */ /* 0x000fe20007ffe0ff */
[----:B------:R-:W-:Y:S01]  /*0200*/  IMAD R11, R17, c[0x0][0x27c], R20 ;  /* 0x00009f00110b7a24 */ /* 0x000fe200078e0214 */
[C---:B------:R-:W-:Y:S01]  /*0210*/  SHF.L.U32 R19, R10.reuse, 0x9, RZ ;  /* 0x000000090a137819 */ /* 0x040fe200000006ff */
[----:B------:R-:W-:Y:S01]  /*0220*/  IMAD R13, R15, c[0x0][0x1e8], RZ ;  /* 0x00007a000f0d7a24 */ /* 0x000fe200078e02ff */
[----:B------:R-:W-:Y:S01]  /*0230*/  ISETP.GE.AND P3, PT, R10, 0x1, PT ;  /* 0x000000010a00780c */ /* 0x000fe20003f66270 */
[C---:B------:R-:W-:Y:S01]  /*0240*/  IMAD.WIDE.U32 R2, R0.reuse, c[0x0][0x1d8], R2 ;  /* 0x0000760000027a25 */ /* 0x040fe200078e0002 */
[----:B------:R-:W-:Y:S02]  /*0250*/  IADD3 R7, R7, R11, RZ ;  /* 0x0000000b07077210 */ /* 0x000fe40007ffe0ff */
[----:B------:R-:W-:Y:S01]  /*0260*/  IADD3 R9, R19, -0x200, RZ ;  /* 0xfffffe0013097810 */ /* 0x000fe20007ffe0ff */
[----:B------:R-:W-:Y:S01]  /*0270*/  IMAD R11, R15, c[0x0][0x1d8], RZ ;  /* 0x000076000f0b7a24 */ /* 0x000fe200078e02ff */
[----:B------:R-:W-:Y:S01]  /*0280*/  MOV R20, RZ ;  /* 0x000000ff00147202 */ /* 0x000fe20000000f00 */
[----:B------:R-:W-:Y:S01]  /*0290*/  IMAD.WIDE.U32 R4, R0, c[0x0][0x1e8], R4 ;  /* 0x00007a0000047a25 */ /* 0x000fe200078e0004 */
[----:B------:R-:W-:-:S03]  /*02a0*/  IADD3 R25, P1, R9, R2, RZ ;  /* 0x0000000209197210 */ /* 0x000fc60007f3e0ff */
[----:B------:R-:W-:Y:S01]  /*02b0*/  IMAD R21, R15, c[0x0][0x280], RZ ;  /* 0x0000a0000f157a24 */ /* 0x000fe200078e02ff */
[----:B------:R-:W-:Y:S01]  /*02c0*/  IADD3 R27, P2, R9, R4, RZ ;  /* 0x00000004091b7210 */ /* 0x000fe20007f5e0ff */
[----:B------:R-:W-:-:S03]  /*02d0*/  IMAD.WIDE.U32 R6, R0, c[0x0][0x280], R6 ;  /* 0x0000a00000067a25 */ /* 0x000fc600078e0006 */
[----:B------:R-:W-:Y:S01]  /*02e0*/  LEA R26, P5, R27, c[0x0][0x248], 0x1 ;  /* 0x000092001b1a7a11 */ /* 0x000fe200078a08ff */
[C---:B------:R-:W-:Y:S01]  /*02f0*/  IMAD R8, R0.reuse, c[0x0][0x1dc], R11 ;  /* 0x0000770000087a24 */ /* 0x040fe200078e020b */
[----:B------:R-:W-:Y:S01]  /*0300*/  SHF.R.S32.HI R11, RZ, 0x1f, R9 ;  /* 0x0000001fff0b7819 */ /* 0x000fe20000011409 */
[C---:B------:R-:W-:Y:S01]  /*0310*/  IMAD R13, R0.reuse, c[0x0][0x1ec], R13 ;  /* 0x00007b00000d7a24 */ /* 0x040fe200078e020d */
[----:B------:R-:W-:Y:S01]  /*0320*/  IADD3 R9, P4, R9, R6, RZ ;  /* 0x0000000609097210 */ /* 0x000fe20007f9e0ff */
[----:B------:R-:W-:Y:S01]  /*0330*/  IMAD R21, R0, c[0x0][0x284], R21 ;  /* 0x0000a10000157a24 */ /* 0x000fe200078e0215 */
[C---:B------:R-:W-:Y:S01]  /*0340*/  IADD3.X R2, R11.reuse, R3, R8, P1, !PT ;  /* 0x000000030b027210 */ /* 0x040fe20000ffe408 */
[----:B------:R-:W-:Y:S01]  /*0350*/  HFMA2.MMA R3, -RZ, RZ, 0, 0 ;  /* 0x00000000ff037435 */ /* 0x000fe200000001ff */
[----:B------:R-:W-:Y:S02]  /*0360*/  IADD3.X R4, R11, R5, R13, P2, !PT ;  /* 0x000000050b047210 */ /* 0x000fe400017fe40d */
[----:B------:R-:W-:-:S02]  /*0370*/  ISETP.NE.U32.AND P1, PT, RZ, c[0x0][0x328], PT ;  /* 0x0000ca00ff007a0c */ /* 0x000fc40003f25070 */
[----:B------:R-:W-:Y:S02]  /*0380*/  ISETP.NE.U32.AND P2, PT, RZ, c[0x0][0x348], PT ;  /* 0x0000d200ff007a0c */ /* 0x000fe40003f45070 */
[----:B------:R-:W-:Y:S02]  /*0390*/  IADD3.X R6, R11, R7, R21, P4, !PT ;  /* 0x000000070b067210 */ /* 0x000fe400027fe415 */
[C---:B------:R-:W-:Y:S02]  /*03a0*/  LEA R24, P4, R25.reuse, c[0x0][0x240], 0x1 ;  /* 0x0000900019187a11 */ /* 0x040fe400078808ff */
[----:B------:R-:W-:Y:S02]  /*03b0*/  ISETP.NE.AND.EX P1, PT, RZ, c[0x0][0x32c], PT, P1 ;  /* 0x0000cb00ff007a0c */ /* 0x000fe40003f25310 */
[----:B------:R-:W-:Y:S02]  /*03c0*/  ISETP.NE.AND.EX P2, PT, RZ, c[0x0][0x34c], PT, P2 ;  /* 0x0000d300ff007a0c */ /* 0x000fe40003f45320 */
[----:B------:R-:W-:Y:S01]  /*03d0*/  LEA.HI.X R25, R25, c[0x0][0x244], R2, 0x1, P4 ;  /* 0x0000910019197a11 */ /* 0x000fe200020f0c02 */
[----:B------:R-:W-:Y:S01]  /*03e0*/  @P0 IMAD R2, R17, c[0x0][0x164], R0 ;  /* 0x0000590011020a24 */ /* 0x000fe200078e0200 */
[----:B------:R-:W-:-:S02]  /*03f0*/  LEA.HI.X R27, R27, c[0x0][0x24c], R4, 0x1, P5 ;  /* 0x000093001b1b7a11 */ /* 0x000fc400028f0c04 */
[----:B------:R-:W-:Y:S01]  /*0400*/  CS2R R4, SRZ ;  /* 0x0000000000047805 */ /* 0x000fe2000001ff00 */
[----:B------:R-:W-:Y:S01]  /*0410*/  @P0 IMAD R2, R2, c[0x0][0x174], RZ ;  /* 0x00005d0002020a24 */ /* 0x000fe200078e02ff */
[----:B------:R-:W-:Y:S02]  /*0420*/  @P0 MOV R11, 0x8 ;  /* 0x00000008000b0802 */ /* 0x000fe40000000f00 */
[C---:B------:R-:W-:Y:S01]  /*0430*/  LEA R28, P6, R9.reuse, c[0x0][0x308], 0x1 ;  /* 0x0000c200091c7a11 */ /* 0x040fe200078c08ff */
[----:B------:R-:W-:Y:S01]  /*0440*/  @P0 IMAD R2, R2, c[0x0][0x16c], RZ ;  /* 0x00005b0002020a24 */ /* 0x000fe200078e02ff */
[C---:B------:R-:W-:Y:S02]  /*0450*/  @P1 LEA R3, P4, R0.reuse, c[0x0][0x328], 0x2 ;  /* 0x0000ca0000031a11 */ /* 0x040fe400078810ff */
[----:B------:R-:W-:Y:S02]  /*0460*/  @P2 LEA R4, P5, R0, c[0x0][0x348], 0x2 ;  /* 0x0000d20000042a11 */ /* 0x000fe400078a10ff */
[----:B------:R-:W-:Y:S01]  /*0470*/  LEA.HI.X R29, R9, c[0x0][0x30c], R6, 0x1, P6 ;  /* 0x0000c300091d7a11 */ /* 0x000fe200030f0c06 */
[----:B------:R-:W-:Y:S01]  /*0480*/  @P0 IMAD.WIDE R8, R2, R11, c[0x0][0x260] ;  /* 0x0000980002080625 */ /* 0x000fe200078e020b */
[----:B------:R-:W-:Y:S01]  /*0490*/  MOV R7, RZ ;  /* 0x000000ff00077202 */ /* 0x000fe20000000f00 */
[----:B------:R-:W-:Y:S01]  /*04a0*/  @!P0 CS2R R8, SRZ ;  /* 0x0000000000088805 */ /* 0x000fe2000001ff00 */
[----:B------:R-:W-:-:S02]  /*04b0*/  @P1 LEA.HI.X R7, R0, c[0x0][0x32c], R15, 0x2, P4 ;  /* 0x0000cb0000071a11 */ /* 0x000fc400020f140f */
[----:B------:R-:W-:Y:S02]  /*04c0*/  @P2 LEA.HI.X R5, R0, c[0x0][0x34c], R15, 0x2, P5 ;  /* 0x0000d30000052a11 */ /* 0x000fe400028f140f */
[----:B------:R-:W-:Y:S01]  /*04d0*/  MOV R6, R3 ;  /* 0x0000000300067202 */ /* 0x000fe20000000f00 */
[----:B------:R-:W-:Y:S05]  /*04e0*/  @!P3 BRA `(.L_x_4827) ;  /* 0x00007df00000b947 */ /* 0x000fea0003800000 */
[----:B------:R-:W0:Y:S01]  /*04f0*/  S2R R21, SR_TID.X ;  /* 0x0000000000157919 */ /* 0x000e220000002100 */
[----:B------:R-:W-:Y:S02]  /*0500*/  MOV R20, RZ ;  /* 0x000000ff00147202 */ /* 0x000fe40000000f00 */
[----:B------:R-:W-:Y:S01]  /*0510*/  MOV R30, RZ ;  /* 0x000000ff001e7202 */ /* 0x000fe20000000f00 */
[----:B------:R-:W1:Y:S01]  /*0520*/  S2R R22, SR_LANEID ;  /* 0x0000000000167919 */ /* 0x000e620000000000 */
[----:B------:R-:W-:Y:S02]  /*0530*/  MOV R90, RZ ;  /* 0x000000ff005a7202 */ /* 0x000fe40000000f00 */
[----:B0-----:R-:W-:-:S04]  /*0540*/  SHF.L.U32 R32, R21, 0x4, RZ ;  /* 0x0000000415207819 */ /* 0x001fc800000006ff */
[----:B-1----:R-:W-:Y:S02]  /*0550*/  LOP3.LUT R32, R32, 0xfffffe00, RZ, 0xc0, !PT ;  /* 0xfffffe0020207812 */ /* 0x002fe400078ec0ff */
.L_x_4870:
[----:B------:R-:W-:Y:S01]  /*0560*/  IADD3 R23, -R30, c[0x0][0x174], RZ ;  /* 0x00005d001e177a10 */ /* 0x000fe20007ffe1ff */
[----:B------:R-:W-:Y:S01]  /*0570*/  BAR.SYNC.DEFER_BLOCKING 0x0 ;  /* 0x0000000000007b1d */ /* 0x000fe20000010000 */
[----:B------:R-:W-:Y:S02]  /*0580*/  LOP3.LUT R34, R32, 0x1f, R21, 0xf8, !PT ;  /* 0x0000001f20227812 */ /* 0x000fe400078ef815 */
[----:B------:R-:W-:Y:S02]  /*0590*/  LEA R31, R23, 0xfffffe00, 0x9 ;  /* 0xfffffe00171f7811 */ /* 0x000fe400078e48ff */
[----:B------:R-:W-:Y:S01]  /*05a0*/  PRMT R10, RZ, 0x7610, R10 ;  /* 0x00007610ff0a7816 */ /* 0x000fe2000000000a */
[C---:B0-----:R-:W-:Y:S01]  /*05b0*/  IMAD.WIDE R2, R34.reuse, 0x2, R24 ;  /* 0x0000000222027825 */ /* 0x041fe200078e0218 */
[----:B------:R-:W-:Y:S02]  /*05c0*/  IADD3 R85, -R31, c[0x0][0x168], RZ ;  /* 0x00005a001f557a10 */ /* 0x000fe40007ffe1ff */
[----:B------:R-:W-:-:S02]  /*05d0*/  LOP3.LUT R33, R34, 0x20, RZ, 0xfc, !PT ;  /* 0x0000002022217812 */ /* 0x000fc400078efcff */
[C---:B------:R-:W-:Y:S02]  /*05e0*/  ISETP.GE.AND P0, PT, R34.reuse, R85, PT ;  /* 0x000000552200720c */ /* 0x040fe40003f06270 */
[C---:B------:R-:W-:Y:S02]  /*05f0*/  LOP3.LUT R35, R34.reuse, 0x40, RZ, 0xfc, !PT ;  /* 0x0000004022237812 */ /* 0x040fe400078efcff */
[C---:B------:R-:W-:Y:S02]  /*0600*/  LOP3.LUT R36, R34.reuse, 0x60, RZ, 0xfc, !PT ;  /* 0x0000006022247812 */ /* 0x040fe400078efcff */
[C---:B------:R-:W-:Y:S02]  /*0610*/  LOP3.LUT R37, R34.reuse, 0x80, RZ, 0xfc, !PT ;  /* 0x0000008022257812 */ /* 0x040fe400078efcff */
[----:B------:R-:W-:-:S05]  /*0620*/  LOP3.LUT R38, R34, 0xa0, RZ, 0xfc, !PT ;  /* 0x000000a022267812 */ /* 0x000fca00078efcff */
[----:B------:R0:W2:Y:S01]  /*0630*/  @!P0 LDG.E.U16 R10, [R2.64] ;  /* 0x00000006020a8981 */ /* 0x0000a2000c1e1500 */
[-C--:B------:R-:W-:Y:S02]  /*0640*/  ISETP.GE.AND P0, PT, R33, R85.reuse, PT ;  /* 0x000000552100720c */ /* 0x080fe40003f06270 */
[-C--:B------:R-:W-:Y:S02]  /*0650*/  ISETP.GE.AND P1, PT, R35, R85.reuse, PT ;  /* 0x000000552300720c */ /* 0x080fe40003f26270 */
[-C--:B------:R-:W-:Y:S02]  /*0660*/  ISETP.GE.AND P2, PT, R36, R85.reuse, PT ;  /* 0x000000552400720c */ /* 0x080fe40003f46270 */
[-C--:B------:R-:W-:Y:S02]  /*0670*/  ISETP.GE.AND P3, PT, R37, R85.reuse, PT ;  /* 0x000000552500720c */ /* 0x080fe40003f66270 */
[----:B------:R-:W-:Y:S02]  /*0680*/  PRMT R12, RZ, 0x7610, R12 ;  /* 0x00007610ff0c7816 */ /* 0x000fe4000000000c */
[----:B------:R-:W-:-:S02]  /*0690*/  ISETP.GE.AND P4, PT, R38, R85, PT ;  /* 0x000000552600720c */ /* 0x000fc40003f86270 */
        /* <DEDUP_REMOVED lines=49> */
[----:B------:R-:W-:-:S02]  /*09b0*/  ISETP.GE.AND P2, PT, R35, R85, PT ;  /* 0x000000552300720c */ /* 0x000fc40003f46270 */
[C---:B------:R-:W-:Y:S02]  /*09c0*/  IADD3 R35, R22.reuse, 0x20, RZ ;  /* 0x0000002016237810 */ /* 0x040fe40007ffe0ff */
[----:B------:R-:W-:Y:S02]  /*09d0*/  ISETP.GE.AND P0, PT, R37, R85, PT ;  /* 0x000000552500720c */ /* 0x000fe40003f06270 */
[C---:B------:R-:W-:Y:S02]  /*09e0*/  IADD3 R37, R22.reuse, 0x60, RZ ;  /* 0x0000006016257810 */ /* 0x040fe40007ffe0ff */
[C---:B0-----:R-:W-:Y:S02]  /*09f0*/  IADD3 R3, R22.reuse, 0x40, RZ ;  /* 0x0000004016037810 */ /* 0x041fe40007ffe0ff */
[-C--:B------:R-:W-:Y:S02]  /*0a00*/  LEA.HI.SX32 R41, R22, R22.reuse, 0x1b ;  /* 0x0000001616297211 */ /* 0x080fe400078fdaff */
[----:B------:R-:W-:-:S02]  /*0a10*/  LEA.HI.SX32 R3, R3, R22, 0x1b ;  /* 0x0000001603037211 */ /* 0x000fc400078fdaff */
[-C--:B------:R-:W-:Y:S02]  /*0a20*/  LEA.HI.SX32 R35, R35, R22.reuse, 0x1b ;  /* 0x0000001623237211 */ /* 0x080fe400078fdaff */
[-C--:B------:R-:W-:Y:S02]  /*0a30*/  ISETP.GE.AND P3, PT, R33, R85.reuse, PT ;  /* 0x000000552100720c */ /* 0x080fe40003f66270 */
[-C--:B------:R-:W-:Y:S02]  /*0a40*/  ISETP.GE.AND P1, PT, R36, R85.reuse, PT ;  /* 0x000000552400720c */ /* 0x080fe40003f26270 */
[----:B------:R-:W-:Y:S02]  /*0a50*/  ISETP.GE.AND P5, PT, R39, R85, PT ;  /* 0x000000552700720c */ /* 0x000fe40003fa6270 */
[----:B------:R-:W-:Y:S02]  /*0a60*/  LEA.HI.SX32 R37, R37, R22, 0x1b ;  /* 0x0000001625257211 */ /* 0x000fe400078fdaff */
[----:B------:R-:W-:-:S02]  /*0a70*/  SHF.L.U32 R33, R41, 0x1, RZ ;  /* 0x0000000129217819 */ /* 0x000fc400000006ff */
[C---:B------:R-:W-:Y:S02]  /*0a80*/  IADD3 R39, R22.reuse, 0x80, RZ ;  /* 0x0000008016277810 */ /* 0x040fe40007ffe0ff */
[----:B------:R-:W-:Y:S02]  /*0a90*/  SHF.L.U32 R36, R3, 0x1, RZ ;  /* 0x0000000103247819 */ /* 0x000fe400000006ff */
[C---:B------:R-:W-:Y:S02]  /*0aa0*/  IADD3 R41, R22.reuse, 0xa0, RZ ;  /* 0x000000a016297810 */ /* 0x040fe40007ffe0ff */
[----:B------:R-:W-:Y:S02]  /*0ab0*/  SHF.L.U32 R35, R35, 0x1, RZ ;  /* 0x0000000123237819 */ /* 0x000fe400000006ff */
[----:B------:R-:W-:Y:S02]  /*0ac0*/  IADD3 R3, R22, 0xc0, RZ ;  /* 0x000000c016037810 */ /* 0x000fe40007ffe0ff */
[----:B------:R-:W-:-:S02]  /*0ad0*/  ISETP.GE.AND P6, PT, R38, R85, PT ;  /* 0x000000552600720c */ /* 0x000fc40003fc6270 */
[----:B------:R-:W-:Y:S02]  /*0ae0*/  SHF.L.U32 R37, R37, 0x1, RZ ;  /* 0x0000000125257819 */ /* 0x000fe400000006ff */
[-C--:B------:R-:W-:Y:S02]  /*0af0*/  LEA.HI.SX32 R38, R39, R22.reuse, 0x1b ;  /* 0x0000001627267211 */ /* 0x080fe400078fdaff */
[-C--:B------:R-:W-:Y:S02]  /*0b00*/  LEA.HI.SX32 R39, R41, R22.reuse, 0x1b ;  /* 0x0000001629277211 */ /* 0x080fe400078fdaff */
[----:B------:R-:W-:Y:S02]  /*0b10*/  LEA.HI.SX32 R3, R3, R22, 0x1b ;  /* 0x0000001603037211 */ /* 0x000fe400078fdaff */
[C---:B------:R-:W-:Y:S02]  /*0b20*/  IADD3 R41, R22.reuse, 0xe0, RZ ;  /* 0x000000e016297810 */ /* 0x040fe40007ffe0ff */
[----:B------:R-:W-:-:S02]  /*0b30*/  IADD3 R43, R22, 0x100, RZ ;  /* 0x00000100162b7810 */ /* 0x000fc40007ffe0ff */
[----:B------:R-:W-:Y:S02]  /*0b40*/  SHF.L.U32 R38, R38, 0x1, RZ ;  /* 0x0000000126267819 */ /* 0x000fe400000006ff */
[C---:B------:R-:W-:Y:S02]  /*0b50*/  IADD3 R55, R22.reuse, 0x120, RZ ;  /* 0x0000012016377810 */ /* 0x040fe40007ffe0ff */
[----:B------:R-:W-:Y:S02]  /*0b60*/  SHF.L.U32 R39, R39, 0x1, RZ ;  /* 0x0000000127277819 */ /* 0x000fe400000006ff */
[----:B------:R-:W-:Y:S02]  /*0b70*/  IADD3 R57, R22, 0x140, RZ ;  /* 0x0000014016397810 */ /* 0x000fe40007ffe0ff */
[-C--:B------:R-:W-:Y:S02]  /*0b80*/  LEA.HI.SX32 R41, R41, R22.reuse, 0x1b ;  /* 0x0000001629297211 */ /* 0x080fe400078fdaff */
[----:B------:R-:W-:-:S02]  /*0b90*/  LEA.HI.SX32 R43, R43, R22, 0x1b ;  /* 0x000000162b2b7211 */ /* 0x000fc400078fdaff */
[-C--:B------:R-:W-:Y:S02]  /*0ba0*/  LEA.HI.SX32 R55, R55, R22.reuse, 0x1b ;  /* 0x0000001637377211 */ /* 0x080fe400078fdaff */
[----:B------:R-:W-:Y:S02]  /*0bb0*/  LEA.HI.SX32 R44, R57, R22, 0x1b ;  /* 0x00000016392c7211 */ /* 0x000fe400078fdaff */
[----:B------:R-:W-:Y:S02]  /*0bc0*/  SHF.L.U32 R41, R41, 0x1, RZ ;  /* 0x0000000129297819 */ /* 0x000fe400000006ff */
[----:B------:R-:W-:Y:S02]  /*0bd0*/  SHF.L.U32 R44, R44, 0x1, RZ ;  /* 0x000000012c2c7819 */ /* 0x000fe400000006ff */
[C---:B------:R-:W-:Y:S02]  /*0be0*/  IADD3 R57, R22.reuse, 0x1e0, RZ ;  /* 0x000001e016397810 */ /* 0x040fe40007ffe0ff */
[----:B------:R-:W-:-:S02]  /*0bf0*/  SHF.L.U32 R2, R22, 0x4, RZ ;  /* 0x0000000416027819 */ /* 0x000fc400000006ff */
[----:B------:R-:W-:Y:S02]  /*0c00*/  LEA.HI.SX32 R57, R57, R22, 0x1b ;  /* 0x0000001639397211 */ /* 0x000fe400078fdaff */
[----:B------:R-:W-:Y:S02]  /*0c10*/  P2R R92, PR, RZ, 0x1 ;  /* 0x00000001ff5c7803 */ /* 0x000fe40000000000 */
[----:B------:R-:W-:Y:S02]  /*0c20*/  PRMT R80, RZ, 0x7610, R80 ;  /* 0x00007610ff507816 */ /* 0x000fe40000000050 */
[----:B------:R-:W-:Y:S02]  /*0c30*/  ISETP.GE.AND P4, PT, R34, R85, PT ;  /* 0x000000552200720c */ /* 0x000fe40003f86270 */
[----:B------:R-:W-:Y:S02]  /*0c40*/  PRMT R77, RZ, 0x7610, R77 ;  /* 0x00007610ff4d7816 */ /* 0x000fe4000000004d */
[----:B------:R-:W-:-:S02]  /*0c50*/  PRMT R76, RZ, 0x7610, R76 ;  /* 0x00007610ff4c7816 */ /* 0x000fc4000000004c */
[----:B------:R-:W-:Y:S02]  /*0c60*/  PRMT R75, RZ, 0x7610, R75 ;  /* 0x00007610ff4b7816 */ /* 0x000fe4000000004b */
[----:B------:R-:W-:Y:S02]  /*0c70*/  PRMT R78, RZ, 0x7610, R78 ;  /* 0x00007610ff4e7816 */ /* 0x000fe4000000004e */
[----:B------:R-:W-:Y:S02]  /*0c80*/  P2R R91, PR, RZ, 0x2 ;  /* 0x00000002ff5b7803 */ /* 0x000fe40000000000 */
[----:B------:R-:W-:Y:S02]  /*0c90*/  P2R R89, PR, RZ, 0x4 ;  /* 0x00000004ff597803 */ /* 0x000fe40000000000 */
[----:B------:R-:W-:Y:S02]  /*0ca0*/  P2R R87, PR, RZ, 0x8 ;  /* 0x00000008ff577803 */ /* 0x000fe40000000000 */
[----:B------:R-:W-:-:S02]  /*0cb0*/  P2R R94, PR, RZ, 0x20 ;  /* 0x00000020ff5e7803 */ /* 0x000fc40000000000 */
[----:B------:R-:W-:Y:S02]  /*0cc0*/  P2R R93, PR, RZ, 0x40 ;  /* 0x00000040ff5d7803 */ /* 0x000fe40000000000 */
        /* <DEDUP_REMOVED lines=9> */
[----:B------:R0:W-:Y:S04]  /*0d60*/  STS.U16 [R37+0xc0], R40 ;  /* 0x0000c02825007388 */ /* 0x0001e80000000400 */
[----:B------:R1:W-:Y:S01]  /*0d70*/  STS.U16 [R38+0x100], R13 ;  /* 0x0001000d26007388 */ /* 0x0003e20000000400 */
[----:B0-----:R-:W-:-:S02]  /*0d80*/  SHF.L.U32 R40, R3, 0x1, RZ ;  /* 0x0000000103287819 */ /* 0x001fc400000006ff */
[C---:B------:R-:W-:Y:S01]  /*0d90*/  IADD3 R3, R22.reuse, 0x160, RZ ;  /* 0x0000016016037810 */ /* 0x040fe20007ffe0ff */
[----:B------:R0:W-:Y:S01]  /*0da0*/  STS.U16 [R39+0x140], R42 ;  /* 0x0001402a27007388 */ /* 0x0001e20000000400 */
[C---:B------:R-:W-:Y:S02]  /*0db0*/  IADD3 R11, R22.reuse, 0x180, RZ ;  /* 0x00000180160b7810 */ /* 0x040fe40007ffe0ff */
[----:B------:R-:W-:Y:S02]  /*0dc0*/  LEA.HI.SX32 R3, R3, R22, 0x1b ;  /* 0x0000001603037211 */ /* 0x000fe400078fdaff */
[----:B-1----:R-:W-:Y:S01]  /*0dd0*/  IADD3 R13, R22, 0x1a0, RZ ;  /* 0x000001a0160d7810 */ /* 0x002fe20007ffe0ff */
[----:B------:R1:W-:Y:S01]  /*0de0*/  STS.U16 [R40+0x180], R45 ;  /* 0x0001802d28007388 */ /* 0x0003e20000000400 */
[----:B0-----:R-:W-:Y:S02]  /*0df0*/  SHF.L.U32 R42, R43, 0x1, RZ ;  /* 0x000000012b2a7819 */ /* 0x001fe400000006ff */
[----:B------:R-:W-:-:S02]  /*0e00*/  SHF.L.U32 R43, R55, 0x1, RZ ;  /* 0x00000001372b7819 */ /* 0x000fc400000006ff */
[----:B------:R-:W-:Y:S01]  /*0e10*/  IADD3 R55, R22, 0x1c0, RZ ;  /* 0x000001c016377810 */ /* 0x000fe20007ffe0ff */
[----:B------:R0:W-:Y:S01]  /*0e20*/  STS.U16 [R41+0x1c0], R46 ;  /* 0x0001c02e29007388 */ /* 0x0001e20000000400 */
[-C--:B------:R-:W-:Y:S02]  /*0e30*/  LEA.HI.SX32 R11, R11, R22.reuse, 0x1b ;  /* 0x000000160b0b7211 */ /* 0x080fe400078fdaff */
[----:B-1----:R-:W-:Y:S01]  /*0e40*/  SHF.L.U32 R45, R3, 0x1, RZ ;  /* 0x00000001032d7819 */ /* 0x002fe200000006ff */
[----:B------:R1:W-:Y:S01]  /*0e50*/  STS.U16 [R42+0x200], R47 ;  /* 0x0002002f2a007388 */ /* 0x0003e20000000400 */
[-C--:B------:R-:W-:Y:S02]  /*0e60*/  LEA.HI.SX32 R13, R13, R22.reuse, 0x1b ;  /* 0x000000160d0d7211 */ /* 0x080fe400078fdaff */
[----:B------:R-:W-:Y:S01]  /*0e70*/  LEA.HI.SX32 R55, R55, R22, 0x1b ;  /* 0x0000001637377211 */ /* 0x000fe200078fdaff */
[----:B------:R2:W-:Y:S01]  /*0e80*/  STS.U16 [R43+0x240], R48 ;  /* 0x000240302b007388 */ /* 0x0005e20000000400 */
[----:B0-----:R-:W-:-:S03]  /*0e90*/  SHF.L.U32 R46, R11, 0x1, RZ ;  /* 0x000000010b2e7819 */ /* 0x001fc600000006ff */
[----:B------:R0:W-:Y:S01]  /*0ea0*/  STS.U16 [R44+0x280], R49 ;  /* 0x000280312c007388 */ /* 0x0001e20000000400 */
[----:B-1----:R-:W-:Y:S02]  /*0eb0*/  SHF.L.U32 R47, R13, 0x1, RZ ;  /* 0x000000010d2f7819 */ /* 0x002fe400000006ff */
[----:B--2---:R-:W-:Y:S01]  /*0ec0*/  SHF.L.U32 R48, R55, 0x1, RZ ;  /* 0x0000000137307819 */ /* 0x004fe200000006ff */
[----:B------:R1:W-:Y:S01]  /*0ed0*/  STS.U16 [R45+0x2c0], R50 ;  /* 0x0002c0322d007388 */ /* 0x0003e20000000400 */
[----:B0-----:R-:W-:-:S03]  /*0ee0*/  SHF.L.U32 R49, R57, 0x1, RZ ;  /* 0x0000000139317819 */ /* 0x001fc600000006ff */
[----:B------:R-:W-:Y:S01]  /*0ef0*/  STS.U16 [R46+0x300], R51 ;  /* 0x000300332e007388 */ /* 0x000fe20000000400 */
[----:B-1----:R-:W-:-:S03]  /*0f00*/  LEA.HI.SX32 R50, R2, R2, 0x1b ;  /* 0x0000000202327211 */ /* 0x002fc600078fdaff */
        /* <DEDUP_REMOVED lines=22> */
[----:B------:R-:W-:-:S02]  /*1070*/  IMAD.WIDE R2, R34, 0x2, R26 ;  /* 0x0000000222027825 */ /* 0x000fc400078e021a */
[----:B------:R-:W-:Y:S06]  /*1080*/  BAR.SYNC.DEFER_BLOCKING 0x0 ;  /* 0x0000000000007b1d */ /* 0x000fec0000010000 */
[----:B------:R-:W2:Y:S01]  /*1090*/  @!P0 LDG.E.U16 R13, [R2.64+0x100] ;  /* 0x00010006020d8981 */ /* 0x000ea2000c1e1500 */
[----:B------:R-:W-:Y:S02]  /*10a0*/  ISETP.GE.AND P0, PT, R66, R85, PT ;  /* 0x000000554200720c */ /* 0x000fe40003f06270 */
[----:B------:R-:W-:Y:S01]  /*10b0*/  PRMT R11, RZ, 0x7610, R11 ;  /* 0x00007610ff0b7816 */ /* 0x000fe2000000000b */
[----:B------:R-:W3:Y:S01]  /*10c0*/  @!P1 LDG.E.U16 R76, [R2.64+0xc0] ;  /* 0x0000c006024c9981 */ /* 0x000ee2000c1e1500 */
[----:B------:R-:W-:-:S02]  /*10d0*/  P2R R66, PR, RZ, 0x1 ;  /* 0x00000001ff427803 */ /* 0x000fc40000000000 */
[----:B------:R-:W-:Y:S01]  /*10e0*/  PRMT R12, RZ, 0x7610, R12 ;  /* 0x00007610ff0c7816 */ /* 0x000fe2000000000c */
[----:B------:R-:W4:Y:S01]  /*10f0*/  @!P5 LDG.E.U16 R75, [R2.64+0x180] ;  /* 0x00018006024bd981 */ /* 0x000f22000c1e1500 */
[----:B------:R-:W-:-:S03]  /*1100*/  PRMT R10, RZ, 0x7610, R10 ;  /* 0x00007610ff0a7816 */ /* 0x000fc6000000000a */
[----:B------:R-:W2:Y:S04]  /*1110*/  @!P6 LDG.E.U16 R78, [R2.64+0x140] ;  /* 0x00014006024ee981 */ /* 0x000ea8000c1e1500 */
[----:B------:R-:W2:Y:S01]  /*1120*/  @!P0 LDG.E.U16 R80, [R2.64+0x1c0] ;  /* 0x0001c00602508981 */ /* 0x000ea2000c1e1500 */
[-C--:B------:R-:W-:Y:S02]  /*1130*/  ISETP.GE.AND P0, PT, R67, R85.reuse, PT ;  /* 0x000000554300720c */ /* 0x080fe40003f06270 */
[-C--:B------:R-:W-:Y:S01]  /*1140*/  ISETP.GE.AND P1, PT, R69, R85.reuse, PT ;  /* 0x000000554500720c */ /* 0x080fe20003f26270 */
[----:B------:R-:W2:Y:S01]  /*1150*/  @!P2 LDG.E.U16 R11, [R2.64+0x80] ;  /* 0x00008006020ba981 */ /* 0x000ea2000c1e1500 */
[----:B------:R-:W-:Y:S02]  /*1160*/  P2R R67, PR, RZ, 0x1 ;  /* 0x00000001ff437803 */ /* 0x000fe40000000000 */
[-C--:B------:R-:W-:Y:S01]  /*1170*/  ISETP.GE.AND P2, PT, R70, R85.reuse, PT ;  /* 0x000000554600720c */ /* 0x080fe20003f46270 */
[----:B------:R-:W2:Y:S01]  /*1180*/  @!P3 LDG.E.U16 R12, [R2.64+0x40] ;  /* 0x00004006020cb981 */ /* 0x000ea2000c1e1500 */
[----:B------:R-:W-:-:S03]  /*1190*/  ISETP.GE.AND P3, PT, R71, R85, PT ;  /* 0x000000554700720c */ /* 0x000fc60003f66270 */
[----:B------:R-:W2:Y:S04]  /*11a0*/  @!P4 LDG.E.U16 R10, [R2.64] ;  /* 0x00000006020ac981 */ /* 0x000ea8000c1e1500 */
[----:B------:R-:W3:Y:S01]  /*11b0*/  @!P0 LDG.E.U16 R77, [R2.64+0x200] ;  /* 0x00020006024d8981 */ /* 0x000ee2000c1e1500 */
[-C--:B------:R-:W-:Y:S02]  /*11c0*/  ISETP.GE.AND P0, PT, R68, R85.reuse, PT ;  /* 0x000000554400720c */ /* 0x080fe40003f06270 */
[-C--:B------:R-:W-:Y:S01]  /*11d0*/  ISETP.GE.AND P4, PT, R72, R85.reuse, PT ;  /* 0x000000554800720c */ /* 0x080fe20003f86270 */
[----:B------:R-:W3:Y:S01]  /*11e0*/  @!P1 LDG.E.U16 R79, [R2.64+0x280] ;  /* 0x00028006024f9981 */ /* 0x000ee2000c1e1500 */
[-C--:B------:R-:W-:Y:S02]  /*11f0*/  ISETP.GE.AND P5, PT, R73, R85.reuse, PT ;  /* 0x000000554900720c */ /* 0x080fe40003fa6270 */
[----:B------:R-:W-:Y:S01]  /*1200*/  ISETP.GE.AND P6, PT, R74, R85, PT ;  /* 0x000000554a00720c */ /* 0x000fe20003fc6270 */
[----:B------:R-:W3:Y:S01]  /*1210*/  @!P2 LDG.E.U16 R84, [R2.64+0x2c0] ;  /* 0x0002c0060254a981 */ /* 0x000ee2000c1e1500 */
[----:B------:R-:W-:-:S03]  /*1220*/  PRMT R88, RZ, 0x7610, R88 ;  /* 0x00007610ff587816 */ /* 0x000fc60000000058 */
        /* <DEDUP_REMOVED lines=22> */
[C---:B------:R-:W-:Y:S01]  /*1390*/  ISETP.GE.AND P0, PT, R34.reuse, R85, PT ;  /* 0x000000552200720c */ /* 0x040fe20003f06270 */
[----:B------:R-:W-:Y:S01]  /*13a0*/  IMAD.WIDE R66, R34, 0x2, R28 ;  /* 0x0000000222427825 */ /* 0x000fe200078e021c */
        /* <DEDUP_REMOVED lines=11> */
[----:B------:R-:W-:Y:S04]  /*1460*/  STS.U16 [R35+0x40], R12 ;  /* 0x0000400c23007388 */ /* 0x000fe80000000400 */
[----:B------:R-:W-:Y:S04]  /*1470*/  STS.U16 [R36+0x80], R11 ;  /* 0x0000800b24007388 */ /* 0x000fe80000000400 */
[----:B---3--:R-:W-:Y:S04]  /*1480*/  STS.U16 [R37+0xc0], R76 ;  /* 0x0000c04c25007388 */ /* 0x008fe80000000400 */
[----:B------:R-:W-:Y:S04]  /*1490*/  STS.U16 [R38+0x100], R13 ;  /* 0x0001000d26007388 */ /* 0x000fe80000000400 */
[----:B------:R-:W-:Y:S04]  /*14a0*/  STS.U16 [R39+0x140], R78 ;  /* 0x0001404e27007388 */ /* 0x000fe80000000400 */
[----:B----4-:R0:W-:Y:S04]  /*14b0*/  STS.U16 [R40+0x180], R75 ;  /* 0x0001804b28007388 */ /* 0x0101e80000000400 */
        /* <DEDUP_REMOVED lines=10> */
[----:B------:R-:W2:Y:S04]  /*1560*/  LDS.U16 R68, [R50] ;  /* 0x0000000032447984 */ /* 0x000ea80000000400 */
[----:B------:R-:W0:Y:S04]  /*1570*/  LDS.U16 R70, [R50+0x2] ;  /* 0x0000020032467984 */ /* 0x000e280000000400 */
[----:B------:R-:W0:Y:S04]  /*1580*/  LDS.U16 R72, [R50+0x4] ;  /* 0x0000040032487984 */ /* 0x000e280000000400 */
        /* <DEDUP_REMOVED lines=14> */
[----:B------:R-:W4:Y:S01]  /*1670*/  @!P0 LDG.E.U16 R92, [R66.64] ;  /* 0x00000006425c8981 */ /* 0x000f22000c1e1500 */
[----:B------:R-:W-:-:S02]  /*1680*/  ISETP.NE.AND P0, PT, R87, RZ, PT ;  /* 0x000000ff5700720c */ /* 0x000fc40003f05270 */
[----:B0-----:R-:W-:Y:S01]  /*1690*/  PRMT R75, RZ, 0x7610, R75 ;  /* 0x00007610ff4b7816 */ /* 0x001fe2000000004b */
[----:B------:R-:W4:Y:S01]  /*16a0*/  @!P2 LDG.E.U16 R104, [R66.64+0x2c0] ;  /* 0x0002c0064268a981 */ /* 0x000f22000c1e1500 */
[----:B-1----:R-:W-:Y:S02]  /*16b0*/  PRMT R77, RZ, 0x7610, R77 ;  /* 0x00007610ff4d7816 */ /* 0x002fe4000000004d */
[----:B--2---:R-:W-:Y:S01]  /*16c0*/  PRMT R79, RZ, 0x7610, R79 ;  /* 0x00007610ff4f7816 */ /* 0x004fe2000000004f */
[----:B------:R-:W2:Y:S01]  /*16d0*/  @!P4 LDG.E.U16 R106, [R66.64+0x340] ;  /* 0x00034006426ac981 */ /* 0x000ea2000c1e1500 */
[----:B---3--:R-:W-:-:S03]  /*16e0*/  PRMT R81, RZ, 0x7610, R81 ;  /* 0x00007610ff517816 */ /* 0x008fc60000000051 */
[----:B------:R-:W3:Y:S04]  /*16f0*/  @!P1 LDG.E.U16 R77, [R66.64+0x280] ;  /* 0x00028006424d9981 */ /* 0x000ee8000c1e1500 */
[----:B------:R-:W2:Y:S01]  /*1700*/  @!P0 LDG.E.U16 R94, [R66.64+0x40] ;  /* 0x00004006425e8981 */ /* 0x000ea2000c1e1500 */
[----:B------:R-:W-:-:S03]  /*1710*/  ISETP.NE.AND P0, PT, R89, RZ, PT ;  /* 0x000000ff5900720c */ /* 0x000fc60003f05270 */
[----:B------:R-:W3:Y:S04]  /*1720*/  @!P3 LDG.E.U16 R79, [R66.64+0x300] ;  /* 0x00030006424fb981 */ /* 0x000ee8000c1e1500 */
[----:B------:R-:W3:Y:S04]  /*1730*/  @!P5 LDG.E.U16 R81, [R66.64+0x380] ;  /* 0x000380064251d981 */ /* 0x000ee8000c1e1500 */
[----:B------:R-:W3:Y:S04]  /*1740*/  @!P6 LDG.E.U16 R108, [R66.64+0x3c0] ;  /* 0x0003c006426ce981 */ /* 0x000ee8000c1e1500 */
[----:B------:R-:W3:Y:S01]  /*1750*/  @!P0 LDG.E.U16 R69, [R66.64+0x80] ;  /* 0x0000800642458981 */ /* 0x000ee2000c1e1500 */
[----:B------:R-:W-:-:S13]  /*1760*/  ISETP.NE.AND P0, PT, R93, RZ, PT ;  /* 0x000000ff5d00720c */ /* 0x000fda0003f05270 */
[----:B------:R-:W3:Y:S01]  /*1770*/  @!P0 LDG.E.U16 R96, [R66.64+0xc0] ;  /* 0x0000c00642608981 */ /* 0x000ee2000c1e1500 */
[----:B------:R-:W-:-:S13]  /*1780*/  ISETP.NE.AND P0, PT, R95, RZ, PT ;  /* 0x000000ff5f00720c */ /* 0x000fda0003f05270 */
[----:B------:R-:W3:Y:S01]  /*1790*/  @!P0 LDG.E.U16 R71, [R66.64+0x100] ;  /* 0x0001000642478981 */ /* 0x000ee2000c1e1500 */
[----:B------:R-:W-:-:S13]  /*17a0*/  ISETP.NE.AND P0, PT, R97, RZ, PT ;  /* 0x000000ff6100720c */ /* 0x000fda0003f05270 */
[----:B------:R-:W3:Y:S01]  /*17b0*/  @!P0 LDG.E.U16 R98, [R66.64+0x140] ;  /* 0x0001400642628981 */ /* 0x000ee2000c1e1500 */
[----:B------:R-:W-:-:S13]  /*17c0*/  ISETP.NE.AND P0, PT, R99, RZ, PT ;  /* 0x000000ff6300720c */ /* 0x000fda0003f05270 */
[----:B------:R-:W3:Y:S01]  /*17d0*/  @!P0 LDG.E.U16 R73, [R66.64+0x180] ;  /* 0x0001800642498981 */ /* 0x000ee2000c1e1500 */
[----:B------:R-:W-:Y:S02]  /*17e0*/  ISETP.NE.AND P0, PT, R100, RZ, PT ;  /* 0x000000ff6400720c */ /* 0x000fe40003f05270 */
[----:B------:R-:W-:-:S11]  /*17f0*/  PRMT R100, RZ, 0x7610, R100 ;  /* 0x00007610ff647816 */ /* 0x000fd60000000064 */
[----:B------:R-:W3:Y:S01]  /*1800*/  @!P0 LDG.E.U16 R100, [R66.64+0x1c0] ;  /* 0x0001c00642648981 */ /* 0x000ee2000c1e1500 */
[----:B------:R-:W-:-:S13]  /*1810*/  ISETP.NE.AND P0, PT, R101, RZ, PT ;  /* 0x000000ff6500720c */ /* 0x000fda0003f05270 */
[----:B------:R-:W3:Y:S01]  /*1820*/  @!P0 LDG.E.U16 R75, [R66.64+0x200] ;  /* 0x00020006424b8981 */ /* 0x000ee2000c1e1500 */
[----:B------:R-:W-:Y:S02]  /*1830*/  ISETP.NE.AND P0, PT, R102, RZ, PT ;  /* 0x000000ff6600720c */ /* 0x000fe40003f05270 */
[----:B------:R-:W-:-:S11]  /*1840*/  PRMT R102, RZ, 0x7610, R102 ;  /* 0x00007610ff667816 */ /* 0x000fd60000000066 */
[----:B------:R-:W3:Y:S01]  /*1850*/  @!P0 LDG.E.U16 R102, [R66.64+0x240] ;  /* 0x0002400642668981 */ /* 0x000ee2000c1e1500 */
[----:B------:R-:W-:Y:S02]  /*1860*/  PRMT R99, RZ, 0x5410, R68 ;  /* 0x00005410ff637816 */ /* 0x000fe40000000044 */
[----:B------:R-:W-:Y:S02]  /*1870*/  PRMT R101, RZ, 0x5410, R70 ;  /* 0x00005410ff657816 */ /* 0x000fe40000000046 */
[----:B------:R-:W-:Y:S02]  /*1880*/  PRMT R103, RZ, 0x5410, R72 ;  /* 0x00005410ff677816 */ /* 0x000fe40000000048 */
[----:B------:R-:W-:Y:S02]  /*1890*/  PRMT R105, RZ, 0x5410, R74 ;  /* 0x00005410ff697816 */ /* 0x000fe4000000004a */
[----:B------:R-:W-:Y:S02]  /*18a0*/  PRMT R107, RZ, 0x5410, R76 ;  /* 0x00005410ff6b7816 */ /* 0x000fe4000000004c */
[----:B------:R-:W-:Y:S01]  /*18b0*/  PRMT R109, RZ, 0x5410, R78 ;  /* 0x00005410ff6d7816 */ /* 0x000fe2000000004e */
[----:B-----5:R-:W-:Y:S01]  /*18c0*/  FADD.FTZ R68, R101, R16 ;  /* 0x0000001065447221 */ /* 0x020fe20000010000 */
[----:B------:R-:W-:Y:S01]  /*18d0*/  PRMT R78, RZ, 0x5410, R58 ;  /* 0x00005410ff4e7816 */ /* 0x000fe2000000003a */
[----:B------:R-:W-:-:S02]  /*18e0*/  FADD.FTZ R70, R103, R16 ;  /* 0x0000001067467221 */ /* 0x000fc40000010000 */
[--C-:B------:R-:W-:Y:S02]  /*18f0*/  FADD.FTZ R72, R105, R16.reuse ;  /* 0x0000001069487221 */ /* 0x100fe40000010000 */
[--C-:B------:R-:W-:Y:S02]  /*1900*/  FADD.FTZ R74, R107, R16.reuse ;  /* 0x000000106b4a7221 */ /* 0x100fe40000010000 */
[----:B------:R-:W-:Y:S01]  /*1910*/  FADD.FTZ R76, R109, R16 ;  /* 0x000000106d4c7221 */ /* 0x000fe20000010000 */
[----:B------:R-:W-:Y:S01]  /*1920*/  BSSY B0, `(.L_x_4828) ;  /* 0x0000067000007945 */ /* 0x000fe20003800000 */
[----:B------:R-:W-:Y:S02]  /*1930*/  FSETP.GTU.FTZ.AND P3, PT, R68, 20, PT ;  /* 0x41a000004400780b */ /* 0x000fe40003f7c000 */
[----:B------:R-:W-:Y:S02]  /*1940*/  FSETP.GTU.FTZ.AND P2, PT, R70, 20, PT ;  /* 0x41a000004600780b */ /* 0x000fe40003f5c000 */
[----:B------:R-:W-:-:S02]  /*1950*/  FSETP.GTU.FTZ.AND P1, PT, R72, 20, PT ;  /* 0x41a000004800780b */ /* 0x000fc40003f3c000 */
[----:B------:R-:W-:Y:S02]  /*1960*/  FSETP.GTU.FTZ.AND P0, PT, R74, 20, PT ;  /* 0x41a000004a00780b */ /* 0x000fe40003f1c000 */
[----:B------:R-:W-:Y:S01]  /*1970*/  FSETP.GTU.FTZ.AND P6, PT, R76, 20, PT ;  /* 0x41a000004c00780b */ /* 0x000fe20003fdc000 */
[----:B----4-:R-:W-:Y:S04]  /*1980*/  STS.U16 [R33], R92 ;  /* 0x0000005c21007388 */ /* 0x010fe80000000400 */
[----:B--2---:R-:W-:Y:S04]  /*1990*/  STS.U16 [R35+0x40], R94 ;  /* 0x0000405e23007388 */ /* 0x004fe80000000400 */
        /* <DEDUP_REMOVED lines=16> */
[----:B------:R-:W2:Y:S04]  /*1aa0*/  LDS.U16 R69, [R50+0x2] ;  /* 0x0000020032457984 */ /* 0x000ea80000000400 */
[----:B------:R-:W3:Y:S04]  /*1ab0*/  LDS.U16 R71, [R50+0x4] ;  /* 0x0000040032477984 */ /* 0x000ee80000000400 */
[----:B------:R-:W4:Y:S04]  /*1ac0*/  LDS.U16 R73, [R50+0x6] ;  /* 0x0000060032497984 */ /* 0x000f280000000400 */
[----:B------:R-:W4:Y:S04]  /*1ad0*/  LDS.U16 R75, [R50+0x8] ;  /* 0x00000800324b7984 */ /* 0x000f280000000400 */
[----:B------:R-:W4:Y:S01]  /*1ae0*/  LDS.U16 R77, [R50+0xa] ;  /* 0x00000a00324d7984 */ /* 0x000f220000000400 */
[----:B0-----:R-:W-:-:S03]  /*1af0*/  PRMT R81, RZ, 0x5410, R190 ;  /* 0x00005410ff517816 */ /* 0x001fc600000000be */
[----:B------:R-:W0:Y:S04]  /*1b00*/  LDS.U16 R79, [R50+0xc] ;  /* 0x00000c00324f7984 */ /* 0x000e280000000400 */
[----:B------:R-:W0:Y:S04]  /*1b10*/  LDS.U16 R66, [R50+0xe] ;  /* 0x00000e0032427984 */ /* 0x000e280000000400 */
[----:B------:R-:W0:Y:S04]  /*1b20*/  LDS.U16 R83, [R50+0x10] ;  /* 0x0000100032537984 */ /* 0x000e280000000400 */
[----:B------:R0:W0:Y:S01]  /*1b30*/  LDS.U16 R85, [R50+0x12] ;  /* 0x0000120032557984 */ /* 0x0000220000000400 */
[----:B-1----:R-:W-:-:S03]  /*1b40*/  PRMT R67, RZ, 0x5410, R67 ;  /* 0x00005410ff437816 */ /* 0x002fc60000000043 */
[----:B------:R1:W1:Y:S01]  /*1b50*/  LDS.U16 R87, [R50+0x14] ;  /* 0x0000140032577984 */ /* 0x0002620000000400 */
[----:B--2---:R-:W-:Y:S01]  /*1b60*/  PRMT R69, RZ, 0x5410, R69 ;  /* 0x00005410ff457816 */ /* 0x004fe20000000045 */
[----:B------:R-:W-:Y:S01]  /*1b70*/  FFMA.FTZ R90, R67, R81, R90 ;  /* 0x00000051435a7223 */ /* 0x000fe2000001005a */
[----:B------:R-:W-:Y:S01]  /*1b80*/  PRMT R81, RZ, 0x5410, R51 ;  /* 0x00005410ff517816 */ /* 0x000fe20000000033 */
[----:B------:R2:W1:Y:S01]  /*1b90*/  LDS.U16 R89, [R50+0x16] ;  /* 0x0000160032597984 */ /* 0x0004620000000400 */
        /* <DEDUP_REMOVED lines=11> */
[----:B------:R2:W1:Y:S04]  /*1c50*/  LDS.U16 R97, [R50+0x1e] ;  /* 0x00001e0032617984 */ /* 0x0004680000000400 */
[----:B------:R-:W-:Y:S02]  /*1c60*/  FFMA.FTZ R92, R75, R81, R90 ;  /* 0x000000514b5c7223 */ /* 0x000fe4000001005a */
[----:B------:R2:W1:Y:S01]  /*1c70*/  LDS.U16 R90, [R50+0x18] ;  /* 0x00001800325a7984 */ /* 0x0004620000000400 */
[----:B------:R-:W-:Y:S02]  /*1c80*/  PRMT R81, RZ, 0x5410, R55 ;  /* 0x00005410ff517816 */ /* 0x000fe40000000037 */
[----:B------:R-:W-:-:S02]  /*1c90*/  PRMT R77, RZ, 0x5410, R77 ;  /* 0x00005410ff4d7816 */ /* 0x000fc4000000004d */
[----:B0-----:R-:W-:-:S03]  /*1ca0*/  PRMT R79, RZ, 0x5410, R79 ;  /* 0x00005410ff4f7816 */ /* 0x001fc6000000004f */
[----:B------:R-:W-:Y:S01]  /*1cb0*/  FFMA.FTZ R92, R77, R81, R92 ;  /* 0x000000514d5c7223 */ /* 0x000fe2000001005c */
[----:B------:R-:W-:-:S05]  /*1cc0*/  PRMT R81, RZ, 0x5410, R56 ;  /* 0x00005410ff517816 */ /* 0x000fca0000000038 */
[----:B------:R-:W-:Y:S01]  /*1cd0*/  FFMA.FTZ R92, R79, R81, R92 ;  /* 0x000000514f5c7223 */ /* 0x000fe2000001005c */
[----:B------:R-:W-:Y:S01]  /*1ce0*/  PRMT R81, RZ, 0x5410, R66 ;  /* 0x00005410ff517816 */ /* 0x000fe20000000042 */
[----:B------:R-:W-:Y:S01]  /*1cf0*/  FADD.FTZ R66, R99, R16 ;  /* 0x0000001063427221 */ /* 0x000fe20000010000 */
[----:B------:R-:W-:-:S04]  /*1d00*/  MOV R94, c[0x0][0x16c] ;  /* 0x00005b00005e7a02 */ /* 0x000fc80000000f00 */
[----:B------:R-:W-:Y:S02]  /*1d10*/  FSETP.GTU.FTZ.AND P4, PT, R66, 20, PT ;  /* 0x41a000004200780b */ /* 0x000fe40003f9c000 */
[----:B------:R-:W-:Y:S02]  /*1d20*/  ISETP.GE.AND P5, PT, R94, 0x1, PT ;  /* 0x000000015e00780c */ /* 0x000fe40003fa6270 */
[----:B------:R-:W-:Y:S02]  /*1d30*/  PRMT R94, RZ, 0x5410, R57 ;  /* 0x00005410ff5e7816 */ /* 0x000fe40000000039 */
[----:B------:R-:W-:Y:S02]  /*1d40*/  PRMT R83, RZ, 0x5410, R83 ;  /* 0x00005410ff537816 */ /* 0x000fe40000000053 */
[----:B------:R-:W-:Y:S01]  /*1d50*/  PRMT R99, RZ, 0x5410, R80 ;  /* 0x00005410ff637816 */ /* 0x000fe20000000050 */
[----:B------:R-:W-:-:S04]  /*1d60*/  FFMA.FTZ R92, R81, R94, R92 ;  /* 0x0000005e515c7223 */ /* 0x000fc8000001005c */
[----:B------:R-:W-:Y:S02]  /*1d70*/  FFMA.FTZ R96, R83, R78, R92 ;  /* 0x0000004e53607223 */ /* 0x000fe4000001005c */
[----:B------:R-:W-:Y:S01]  /*1d80*/  FADD.FTZ R78, R99, R16 ;  /* 0x00000010634e7221 */ /* 0x000fe20000010000 */
[----:B------:R-:W-:Y:S05]  /*1d90*/  @P4 BRA `(.L_x_4829) ;  /* 0x000001f000004947 */ /* 0x000fea0003800000 */
[----:B--234-:R-:W-:Y:S01]  /*1da0*/  FMUL.FTZ R66, R66, 1.4426950216293334961 ;  /* 0x3fb8aa3b42427820 */ /* 0x01cfe20000410000 */
        /* <DEDUP_REMOVED lines=30> */
.L_x_4829:
[----:B--234-:R-:W-:Y:S05]  /*1f90*/  BSYNC B0 ;  /* 0x0000000000007941 */ /* 0x01cfea0003800000 */
.L_x_4828:
        /* <DEDUP_REMOVED lines=39> */
.L_x_4831:
[----:B------:R-:W-:Y:S05]  /*2210*/  BSYNC B0 ;  /* 0x0000000000007941 */ /* 0x000fea0003800000 */
.L_x_4830:
[----:B------:R-:W-:Y:S01]  /*2220*/  PRMT R82, RZ, 0x5410, R60 ;  /* 0x00005410ff527816 */ /* 0x000fe2000000003c */
[----:B------:R-:W-:Y:S01]  /*2230*/  BSSY B0, `(.L_x_4832) ;  /* 0x0000026000007945 */ /* 0x000fe20003800000 */
[----:B-1----:R-:W-:Y:S02]  /*2240*/  PRMT R87, RZ, 0x5410, R87 ;  /* 0x00005410ff577816 */ /* 0x002fe40000000057 */
        /* <DEDUP_REMOVED lines=36> */
.L_x_4833:
[----:B------:R-:W-:Y:S05]  /*2490*/  BSYNC B0 ;  /* 0x0000000000007941 */ /* 0x000fea0003800000 */
.L_x_4832:
        /* <DEDUP_REMOVED lines=39> */
.L_x_4835:
[----:B------:R-:W-:Y:S05]  /*2710*/  BSYNC B0 ;  /* 0x0000000000007941 */ /* 0x000fea0003800000 */
.L_x_4834:
        /* <DEDUP_REMOVED lines=39> */
.L_x_4837:
[----:B------:R-:W-:Y:S05]  /*2990*/  BSYNC B0 ;  /* 0x0000000000007941 */ /* 0x000fea0003800000 */
.L_x_4836:
        /* <DEDUP_REMOVED lines=39> */
.L_x_4839:
[----:B------:R-:W-:Y:S05]  /*2c10*/  BSYNC B0 ;  /* 0x0000000000007941 */ /* 0x000fea0003800000 */
.L_x_4838:
        /* <DEDUP_REMOVED lines=39> */
.L_x_4841:
[----:B------:R-:W-:Y:S05]  /*2e90*/  BSYNC B0 ;  /* 0x0000000000007941 */ /* 0x000fea0003800000 */
.L_x_4840:
        /* <DEDUP_REMOVED lines=40> */
.L_x_4843:
[----:B------:R-:W-:Y:S05]  /*3120*/  BSYNC B0 ;  /* 0x0000000000007941 */ /* 0x000fea0003800000 */
.L_x_4842:
        /* <DEDUP_REMOVED lines=38> */
.L_x_4845:
[----:B------:R-:W-:Y:S05]  /*3390*/  BSYNC B0 ;  /* 0x0000000000007941 */ /* 0x000fea0003800000 */
.L_x_4844:
        /* <DEDUP_REMOVED lines=38> */
.L_x_4847:
[----:B------:R-:W-:Y:S05]  /*3600*/  BSYNC B0 ;  /* 0x0000000000007941 */ /* 0x000fea0003800000 */
.L_x_4846:
        /* <DEDUP_REMOVED lines=38> */
.L_x_4849:
[----:B------:R-:W-:Y:S05]  /*3870*/  BSYNC B0 ;  /* 0x0000000000007941 */ /* 0x000fea0003800000 */
.L_x_4848:
        /* <DEDUP_REMOVED lines=33> */
.L_x_4851:
[----:B------:R-:W-:Y:S05]  /*3a90*/  BSYNC B0 ;  /* 0x0000000000007941 */ /* 0x000fea0003800000 */
.L_x_4850:
        /* <DEDUP_REMOVED lines=33> */
.L_x_4853:
[----:B------:R-:W-:Y:S05]  /*3cb0*/  BSYNC B0 ;  /* 0x0000000000007941 */ /* 0x000fea0003800000 */
.L_x_4852:
        /* <DEDUP_REMOVED lines=33> */
.L_x_4855:
[----:B------:R-:W-:Y:S05]  /*3ed0*/  BSYNC B0 ;  /* 0x0000000000007941 */ /* 0x000fea0003800000 */
.L_x_4854:
        /* <DEDUP_REMOVED lines=33> */
.L_x_4857:
[----:B------:R-:W-:Y:S05]  /*40f0*/  BSYNC B0 ;  /* 0x0000000000007941 */ /* 0x000fea0003800000 */
.L_x_4856:
        /* <DEDUP_REMOVED lines=33> */
.L_x_4859:
[----:B------:R-:W-:Y:S05]  /*4310*/  BSYNC B0 ;  /* 0x0000000000007941 */ /* 0x000fea0003800000 */
.L_x_4858:
        /* <DEDUP_REMOVED lines=19> */
[----:B------:R-:W-:Y:S01]  /*4450*/  IMAD R13, R15, c[0x0][0x180], RZ ;  /* 0x000060000f0d7a24 */ /* 0x000fe200078e02ff */
[----:B------:R-:W-:Y:S01]  /*4460*/  IADD3 R12, R23, -0x2, RZ ;  /* 0xfffffffe170c7810 */ /* 0x000fe20007ffe0ff */
[----:B------:R-:W-:Y:S01]  /*4470*/  IMAD R105, R15, c[0x0][0x1b8], RZ ;  /* 0x00006e000f697a24 */ /* 0x000fe200078e02ff */
[----:B------:R-:W-:Y:S01]  /*4480*/  IADD3 R94, R23, -0x1, RZ ;  /* 0xffffffff175e7810 */ /* 0x000fe20007ffe0ff */
[C---:B------:R-:W-:Y:S01]  /*4490*/  IMAD.WIDE.U32 R98, R0.reuse, c[0x0][0x180], RZ ;  /* 0x0000600000627a25 */ /* 0x040fe200078e00ff */
[----:B------:R-:W-:Y:S01]  /*44a0*/  MOV R192, RZ ;  /* 0x000000ff00c07202 */ /* 0x000fe20000000f00 */
[----:B------:R-:W-:Y:S01]  /*44b0*/  CS2R R136, SRZ ;  /* 0x0000000000887805 */ /* 0x000fe2000001ff00 */
[----:B------:R-:W-:Y:S01]  /*44c0*/  MOV R109, RZ ;  /* 0x000000ff006d7202 */ /* 0x000fe20000000f00 */
[----:B------:R-:W-:Y:S01]  /*44d0*/  IMAD R103, R0, c[0x0][0x184], R13 ;  /* 0x0000610000677a24 */ /* 0x000fe200078e020d */
[----:B------:R-:W-:Y:S01]  /*44e0*/  LEA.HI R13, R94, R94, RZ, 0x1 ;  /* 0x0000005e5e0d7211 */ /* 0x000fe200078f08ff */
[----:B------:R-:W-:Y:S01]  /*44f0*/  IMAD.WIDE.U32 R10, R0, c[0x0][0x1b8], RZ ;  /* 0x00006e00000a7a25 */ /* 0x000fe200078e00ff */
[----:B------:R-:W-:Y:S01]  /*4500*/  LEA R114, P0, R98, c[0x0][0x220], 0x2 ;  /* 0x0000880062727a11 */ /* 0x000fe200078010ff */
[----:B------:R-:W-:Y:S01]  /*4510*/  CS2R R134, SRZ ;  /* 0x0000000000867805 */ /* 0x000fe2000001ff00 */
[----:B------:R-:W-:Y:S01]  /*4520*/  IADD3 R103, R99, R103, RZ ;  /* 0x0000006763677210 */ /* 0x000fe20007ffe0ff */
[----:B------:R-:W-:Y:S01]  /*4530*/  IMAD R105, R0, c[0x0][0x1bc], R105 ;  /* 0x00006f0000697a24 */ /* 0x000fe200078e0269 */
[----:B------:R-:W-:Y:S01]  /*4540*/  MOV R139, RZ ;  /* 0x000000ff008b7202 */ /* 0x000fe20000000f00 */
[----:B------:R-:W-:Y:S01]  /*4550*/  IMAD R111, R12, c[0x0][0x16c], RZ ;  /* 0x00005b000c6f7a24 */ /* 0x000fe200078e02ff */
[----:B------:R-:W-:Y:S01]  /*4560*/  LEA R12, P2, R10, c[0x0][0x230], 0x2 ;  /* 0x00008c000a0c7a11 */ /* 0x000fe200078410ff */
[----:B------:R-:W-:Y:S01]  /*4570*/  IMAD R101, R15, c[0x0][0x198], RZ ;  /* 0x000066000f657a24 */ /* 0x000fe200078e02ff */
[----:B------:R-:W-:Y:S01]  /*4580*/  IADD3 R99, R11, R105, RZ ;  /* 0x000000690b637210 */ /* 0x000fe20007ffe0ff */
[----:B------:R-:W-:Y:S01]  /*4590*/  IMAD.WIDE.U32 R112, R0, c[0x0][0x198], RZ ;  /* 0x0000660000707a25 */ /* 0x000fe200078e00ff */
[----:B------:R-:W-:Y:S01]  /*45a0*/  LOP3.LUT R11, R13, 0xfffffe, RZ, 0xc0, !PT ;  /* 0x00fffffe0d0b7812 */ /* 0x000fe200078ec0ff */
[----:B------:R-:W-:Y:S01]  /*45b0*/  CS2R R104, SRZ ;  /* 0x0000000000687805 */ /* 0x000fe2000001ff00 */
[----:B------:R-:W-:Y:S01]  /*45c0*/  LEA.HI.X R13, R10, c[0x0][0x234], R99, 0x2, P2 ;  /* 0x00008d000a0d7a11 */ /* 0x000fe200010f1463 */
[----:B------:R-:W-:Y:S01]  /*45d0*/  IMAD R101, R0, c[0x0][0x19c], R101 ;  /* 0x0000670000657a24 */ /* 0x000fe200078e0265 */
[----:B------:R-:W-:Y:S01]  /*45e0*/  LEA.HI R10, R23, R23, RZ, 0x1 ;  /* 0x00000017170a7211 */ /* 0x000fe200078f08ff */
[----:B------:R-:W-:Y:S01]  /*45f0*/  IMAD.WIDE R110, R111, 0x8, R8 ;  /* 0x000000086f6e7825 */ /* 0x000fe200078e0208 */
[----:B------:R-:W-:Y:S01]  /*4600*/  LEA R115, P1, R112, c[0x0][0x228], 0x2 ;  /* 0x00008a0070737a11 */ /* 0x000fe200078210ff */
[----:B------:R-:W-:Y:S01]  /*4610*/  CS2R R132, SRZ ;  /* 0x0000000000847805 */ /* 0x000fe2000001ff00 */
[----:B------:R-:W-:Y:S01]  /*4620*/  LOP3.LUT R10, R10, 0x3ffffe, RZ, 0xc0, !PT ;  /* 0x003ffffe0a0a7812 */ /* 0x000fe200078ec0ff */
[----:B------:R-:W-:Y:S01]  /*4630*/  UMOV UR4, URZ ;  /* 0x0000003f00047c82 */ /* 0x000fe20008000000 */
[----:B------:R-:W-:-:S02]  /*4640*/  IADD3 R101, R113, R101, RZ ;  /* 0x0000006571657210 */ /* 0x000fc40007ffe0ff */
[----:B------:R-:W-:Y:S02]  /*4650*/  IADD3 R11, R94, -R11, RZ ;  /* 0x8000000b5e0b7210 */ /* 0x000fe40007ffe0ff */
[----:B------:R-:W-:Y:S02]  /*4660*/  IADD3 R10, R23, -R10, RZ ;  /* 0x8000000a170a7210 */ /* 0x000fe40007ffe0ff */
[----:B------:R-:W-:Y:S02]  /*4670*/  LEA.HI.X R113, R98, c[0x0][0x224], R103, 0x2, P0 ;  /* 0x0000890062717a11 */ /* 0x000fe400000f1467 */
[----:B------:R-:W-:Y:S01]  /*4680*/  LEA.HI.X R112, R112, c[0x0][0x22c], R101, 0x2, P1 ;  /* 0x00008b0070707a11 */ /* 0x000fe200008f1465 */
[----:B------:R-:W-:Y:S01]  /*4690*/  CS2R R98, SRZ ;  /* 0x0000000000627805 */ /* 0x000fe2000001ff00 */
[----:B------:R-:W-:Y:S01]  /*46a0*/  MOV R94, RZ ;  /* 0x000000ff005e7202 */ /* 0x000fe20000000f00 */
[----:B------:R-:W-:Y:S01]  /*46b0*/  CS2R R100, SRZ ;  /* 0x0000000000647805 */ /* 0x000fe2000001ff00 */
[----:B------:R-:W-:Y:S01]  /*46c0*/  CS2R R102, SRZ ;  /* 0x0000000000667805 */ /* 0x000fe2000001ff00 */
[----:B------:R-:W-:-:S02]  /*46d0*/  LEA R108, R10, 0x668, 0xa ;  /* 0x000006680a6c7811 */ /* 0x000fc400078e50ff */
[----:B------:R-:W-:Y:S02]  /*46e0*/  SHF.L.U32 R107, R11, 0x8, RZ ;  /* 0x000000080b6b7819 */ /* 0x000fe400000006ff */
.L_x_4865:
[----:B------:R-:W-:Y:S01]  /*46f0*/  MOV R10, R114 ;  /* 0x00000072000a7202 */ /* 0x000fe20000000f00 */
[----:B------:R-:W2:Y:S01]  /*4700*/  LDG.E R142, [R12.64] ;  /* 0x000000060c8e7981 */ /* 0x000ea2000c1e1900 */
[----:B------:R-:W-:-:S05]  /*4710*/  MOV R11, R113 ;  /* 0x00000071000b7202 */ /* 0x000fca0000000f00 */
[----:B------:R0:W3:Y:S02]  /*4720*/  LDG.E R140, [R10.64] ;  /* 0x000000060a8c7981 */ /* 0x0000e4000c1e1900 */
[----:B0-----:R-:W-:Y:S02]  /*4730*/  MOV R10, R115 ;  /* 0x00000073000a7202 */ /* 0x001fe40000000f00 */
        /* <DEDUP_REMOVED lines=8> */
[----:B0-----:R-:W-:Y:S02]  /*47c0*/  @!P2 MOV R10, R110 ;  /* 0x0000006e000aa202 */ /* 0x001fe40000000f00 */
[----:B------:R-:W-:Y:S02]  /*47d0*/  @!P2 MOV R11, R111 ;  /* 0x0000006f000ba202 */ /* 0x000fe40000000f00 */
[----:B------:R-:W-:Y:S02]  /*47e0*/  PRMT R145, RZ, 0x5410, R52 ;  /* 0x00005410ff917816 */ /* 0x000fe40000000034 */
[----:B------:R-:W-:Y:S02]  /*47f0*/  PRMT R147, RZ, 0x5410, R53 ;  /* 0x00005410ff937816 */ /* 0x000fe40000000035 */
[----:B------:R-:W-:Y:S01]  /*4800*/  PRMT R157, RZ, 0x5410, R54 ;  /* 0x00005410ff9d7816 */ /* 0x000fe20000000036 */
[----:B------:R-:W-:Y:S01]  /*4810*/  FMUL.FTZ R225, R145, R70 ;  /* 0x0000004691e17220 */ /* 0x000fe20000410000 */
        /* <DEDUP_REMOVED lines=35> */
[C---:B------:R-:W-:Y:S02]  /*4a50*/  FMUL.FTZ R146, R173.reuse, R70 ;  /* 0x00000046ad927220 */ /* 0x040fe40000410000 */
[C---:B------:R-:W-:Y:S01]  /*4a60*/  FMUL.FTZ R187, R173.reuse, R106 ;  /* 0x0000006aadbb7220 */ /* 0x040fe20000410000 */
[----:B------:R-:W1:Y:S01]  /*4a70*/  MUFU.EX2 R144, R144 ;  /* 0x0000009000907308 */ /* 0x000e620000000800 */
[C---:B------:R-:W-:Y:S02]  /*4a80*/  FMUL.FTZ R148, R173.reuse, R72 ;  /* 0x00000048ad947220 */ /* 0x040fe40000410000 */
[C---:B------:R-:W-:Y:S02]  /*4a90*/  FMUL.FTZ R143, R173.reuse, R74 ;  /* 0x0000004aad8f7220 */ /* 0x040fe40000410000 */
[----:B------:R-:W-:-:S03]  /*4aa0*/  FMUL.FTZ R152, R173, R76 ;  /* 0x0000004cad987220 */ /* 0x000fc60000410000 */
[----:B------:R-:W0:Y:S01]  /*4ab0*/  MUFU.EX2 R181, R181 ;  /* 0x000000b500b57308 */ /* 0x000e220000000800 */
[C---:B------:R-:W-:Y:S02]  /*4ac0*/  FMUL.FTZ R154, R173.reuse, R78 ;  /* 0x0000004ead9a7220 */ /* 0x040fe40000410000 */
[C---:B------:R-:W-:Y:S02]  /*4ad0*/  FMUL.FTZ R156, R173.reuse, R80 ;  /* 0x00000050ad9c7220 */ /* 0x040fe40000410000 */
[C---:B------:R-:W-:Y:S02]  /*4ae0*/  FMUL.FTZ R168, R173.reuse, R82 ;  /* 0x00000052ada87220 */ /* 0x040fe40000410000 */
[C---:B------:R-:W-:Y:S02]  /*4af0*/  FMUL.FTZ R172, R173.reuse, R84 ;  /* 0x00000054adac7220 */ /* 0x040fe40000410000 */
[C---:B------:R-:W-:Y:S02]  /*4b00*/  FMUL.FTZ R170, R173.reuse, R86 ;  /* 0x00000056adaa7220 */ /* 0x040fe40000410000 */
[----:B------:R-:W-:-:S02]  /*4b10*/  FMUL.FTZ R166, R173, R88 ;  /* 0x00000058ada67220 */ /* 0x000fc40000410000 */
[C---:B------:R-:W-:Y:S02]  /*4b20*/  FMUL.FTZ R189, R173.reuse, R92 ;  /* 0x0000005cadbd7220 */ /* 0x040fe40000410000 */
        /* <DEDUP_REMOVED lines=37> */
[----:B------:R-:W-:Y:S02]  /*4d80*/  FMUL.FTZ R178, R91, R142 ;  /* 0x0000008e5bb27220 */ /* 0x000fe40000410000 */
[C---:B------:R-:W-:Y:S02]  /*4d90*/  FMUL.FTZ R11, R146.reuse, R11 ;  /* 0x0000000b920b7220 */ /* 0x040fe40000410000 */
[----:B------:R-:W-:-:S02]  /*4da0*/  FFMA.FTZ R10, R146, R10, R225 ;  /* 0x0000000a920a7223 */ /* 0x000fc400000100e1 */
[----:B--2---:R-:W-:Y:S01]  /*4db0*/  FFMA.FTZ R173, R187, R173, R180 ;  /* 0x000000adbbad7223 */ /* 0x004fe200000100b4 */
[----:B------:R-:W-:Y:S05]  /*4dc0*/  @P2 BRA `(.L_x_4862) ;  /* 0x0000004000002947 */ /* 0x000fea0003800000 */
[----:B0--34-:R-:W-:Y:S02]  /*4dd0*/  ISETP.NE.AND P3, PT, R23, c[0x0][0x174], PT ;  /* 0x00005d0017007a0c */ /* 0x019fe40003f65270 */
[----:B------:R-:W-:-:S11]  /*4de0*/  MOV R188, 0x3f800000 ;  /* 0x3f80000000bc7802 */ /* 0x000fd60000000f00 */
[----:B------:R-:W-:-:S05]  /*4df0*/  @P3 IADD3 R142, R108, R109, RZ ;  /* 0x0000006d6c8e3210 */ /* 0x000fca0007ffe0ff */
[----:B------:R0:W1:Y:S02]  /*4e00*/  @P3 LDS R188, [R142] ;  /* 0x000000008ebc3984 */ /* 0x0000640000000800 */
.L_x_4862:
[----:B0--34-:R-:W-:Y:S05]  /*4e10*/  BSYNC B0 ;  /* 0x0000000000007941 */ /* 0x019fea0003800000 */
.L_x_4861:
[----:B-1----:R-:W-:Y:S01]  /*4e20*/  FMUL.FTZ R142, R181, R188 ;  /* 0x000000bcb58e7220 */ /* 0x002fe20000410000 */
[----:B------:R-:W-:Y:S01]  /*4e30*/  ISETP.GE.AND P3, PT, R22, 0x1, PT ;  /* 0x000000011600780c */ /* 0x000fe20003f66270 */
[C---:B------:R-:W-:Y:S01]  /*4e40*/  FFMA.FTZ R10, R148.reuse, R10, R223 ;  /* 0x0000000a940a7223 */ /* 0x040fe200000100df */
[----:B------:R-:W-:Y:S01]  /*4e50*/  LOP3.LUT R202, R21, 0x1f, RZ, 0xc0, !PT ;  /* 0x0000001f15ca7812 */ /* 0x000fe200078ec0ff */
[----:B------:R-:W-:Y:S01]  /*4e60*/  FMUL.FTZ R11, R148, R11 ;  /* 0x0000000b940b7220 */ /* 0x000fe20000410000 */
[----:B------:R-:W-:Y:S01]  /*4e70*/  ISETP.GE.OR P0, PT, R23, c[0x0][0x174], P0 ;  /* 0x00005d0017007a0c */ /* 0x000fe20000706670 */
[----:B------:R-:W-:Y:S01]  /*4e80*/  FFMA.FTZ R173, R199, R173, R178 ;  /* 0x000000adc7ad7223 */ /* 0x000fe200000100b2 */
[----:B------:R-:W-:Y:S01]  /*4e90*/  ISETP.NE.AND P4, PT, R202, 0x1f, PT ;  /* 0x0000001fca00780c */ /* 0x000fe20003f85270 */
[----:B------:R-:W-:Y:S01]  /*4ea0*/  FMUL.FTZ R142, R187, R142 ;  /* 0x0000008ebb8e7220 */ /* 0x000fe20000410000 */
[----:B------:R-:W-:Y:S01]  /*4eb0*/  BSSY B0, `(.L_x_4863) ;  /* 0x0000149000007945 */ /* 0x000fe20003800000 */
        /* <DEDUP_REMOVED lines=102> */
[----:B---3--:R-:W-:Y:S01]  /*5520*/  @!P3 FMUL.FTZ R142, R142, R231 ;  /* 0x000000e78e8eb220 */ /* 0x008fe20000410000 */
[----:B------:R-:W-:Y:S02]  /*5530*/  ISETP.NE.AND P3, PT, R21, RZ, PT ;  /* 0x000000ff1500720c */ /* 0x000fe40003f65270 */
        /* <DEDUP_REMOVED lines=57> */
[----:B------:R-:W-:-:S02]  /*58d0*/  FFMA.FTZ R187, R141, -R66, R194 ;  /* 0x800000428dbb7223 */ /* 0x000fc400000100c2 */
[----:B------:R-:W-:Y:S02]  /*58e0*/  FMUL.FTZ R144, R177, R66 ;  /* 0x00000042b1907220 */ /* 0x000fe40000410000 */
[----:B------:R-:W-:Y:S02]  /*58f0*/  FFMA.FTZ R148, R97, R202, R196 ;  /* 0x000000ca61947223 */ /* 0x000fe400000100c4 */
[-C--:B------:R-:W-:Y:S02]  /*5900*/  FFMA.FTZ R146, R143, -R68.reuse, R182 ;  /* 0x800000448f927223 */ /* 0x080fe400000100b6 */
[----:B------:R-:W-:Y:S01]  /*5910*/  FMUL.FTZ R181, R179, R68 ;  /* 0x00000044b3b57220 */ /* 0x000fe20000410000 */
[----:B------:R-:W0:Y:S01]  /*5920*/  SHFL.DOWN PT, R207, R148, 0x1, 0x1f ;  /* 0x08201f0094cf7f89 */ /* 0x000e2200000e0000 */
[----:B------:R-:W-:Y:S02]  /*5930*/  FFMA.FTZ R152, R144, R187, RZ ;  /* 0x000000bb90987223 */ /* 0x000fe400000100ff */
[----:B------:R-:W-:-:S02]  /*5940*/  FFMA.FTZ R189, R145, -R70, R186 ;  /* 0x8000004691bd7223 */ /* 0x000fc400000100ba */
[----:B------:R-:W-:Y:S02]  /*5950*/  FMUL.FTZ R150, R183, R70 ;  /* 0x00000046b7967220 */ /* 0x000fe40000410000 */
[----:B------:R-:W-:Y:S02]  /*5960*/  FFMA.FTZ R154, R181, R146, R152 ;  /* 0x00000092b59a7223 */ /* 0x000fe40000010098 */
[-C--:B------:R-:W-:Y:S02]  /*5970*/  FFMA.FTZ R152, R147, -R72.reuse, R184 ;  /* 0x8000004893987223 */ /* 0x080fe400000100b8 */
[----:B------:R-:W-:Y:S02]  /*5980*/  FMUL.FTZ R193, R185, R72 ;  /* 0x00000048b9c17220 */ /* 0x000fe40000410000 */
[----:B------:R-:W-:Y:S02]  /*5990*/  FFMA.FTZ R158, R150, R189, R154 ;  /* 0x000000bd969e7223 */ /* 0x000fe4000001009a */
        /* <DEDUP_REMOVED lines=12> */
[----:B0-----:R-:W-:-:S02]  /*5a60*/  @!P0 FADD.FTZ R148, R148, R207 ;  /* 0x000000cf94948221 */ /* 0x001fc40000010000 */
[-C--:B------:R-:W-:Y:S02]  /*5a70*/  FFMA.FTZ R176, R151, -R82.reuse, R176 ;  /* 0x8000005297b07223 */ /* 0x080fe400000100b0 */
[----:B------:R-:W-:Y:S01]  /*5a80*/  FMUL.FTZ R168, R211, R82 ;  /* 0x00000052d3a87220 */ /* 0x000fe20000410000 */
[----:B------:R-:W0:Y:S01]  /*5a90*/  SHFL.DOWN PT, R207, R148, 0x2, 0x1f ;  /* 0x08401f0094cf7f89 */ /* 0x000e2200000e0000 */
[----:B------:R-:W-:Y:S02]  /*5aa0*/  FFMA.FTZ R203, R199, R174, R203 ;  /* 0x000000aec7cb7223 */ /* 0x000fe400000100cb */
[-C--:B------:R-:W-:Y:S02]  /*5ab0*/  FFMA.FTZ R178, R149, -R84.reuse, R172 ;  /* 0x8000005495b27223 */ /* 0x080fe400000100ac */
[----:B------:R-:W-:Y:S02]  /*5ac0*/  FMUL.FTZ R172, R215, R84 ;  /* 0x00000054d7ac7220 */ /* 0x000fe40000410000 */
[----:B------:R-:W-:-:S02]  /*5ad0*/  FFMA.FTZ R203, R168, R176, R203 ;  /* 0x000000b0a8cb7223 */ /* 0x000fc400000100cb */
[-C--:B------:R-:W-:Y:S02]  /*5ae0*/  FMUL.FTZ R180, R219, R86.reuse ;  /* 0x00000056dbb47220 */ /* 0x080fe40000410000 */
[----:B------:R-:W-:Y:S02]  /*5af0*/  FFMA.FTZ R170, R153, -R86, R170 ;  /* 0x8000005699aa7223 */ /* 0x000fe400000100aa */
[----:B------:R-:W-:Y:S02]  /*5b00*/  FFMA.FTZ R203, R172, R178, R203 ;  /* 0x000000b2accb7223 */ /* 0x000fe400000100cb */
[-C--:B------:R-:W-:Y:S02]  /*5b10*/  FMUL.FTZ R182, R217, R88.reuse ;  /* 0x00000058d9b67220 */ /* 0x080fe40000410000 */
[----:B------:R-:W-:Y:S02]  /*5b20*/  FFMA.FTZ R184, R167, -R88, R166 ;  /* 0x80000058a7b87223 */ /* 0x000fe400000100a6 */
        /* <DEDUP_REMOVED lines=10> */
[----:B0-----:R-:W-:Y:S02]  /*5bd0*/  @!P1 FADD.FTZ R148, R148, R207 ;  /* 0x000000cf94949221 */ /* 0x001fe40000010000 */
[-C--:B------:R-:W-:Y:S02]  /*5be0*/  FMUL.FTZ R207, R175, R138.reuse ;  /* 0x0000008aafcf7220 */ /* 0x080fe40000410000 */
[----:B------:R-:W-:Y:S01]  /*5bf0*/  FFMA.FTZ R164, R155, -R138, R202 ;  /* 0x8000008a9ba47223 */ /* 0x000fe200000100ca */
[----:B------:R-:W0:Y:S01]  /*5c00*/  SHFL.DOWN PT, R209, R148, 0x4, 0x1f ;  /* 0x08801f0094d17f89 */ /* 0x000e2200000e0000 */
[----:B------:R-:W-:-:S02]  /*5c10*/  FFMA.FTZ R203, R200, R166, R203 ;  /* 0x000000a6c8cb7223 */ /* 0x000fc400000100cb */
[C---:B------:R-:W-:Y:S02]  /*5c20*/  FADD.FTZ R116, R207.reuse, R116 ;  /* 0x00000074cf747221 */ /* 0x040fe40000010000 */
[----:B------:R-:W-:Y:S02]  /*5c30*/  FFMA.FTZ R160, R207, R164, R203 ;  /* 0x000000a4cfa07223 */ /* 0x000fe400000100cb */
[C---:B------:R-:W-:Y:S02]  /*5c40*/  FFMA.FTZ R11, R142.reuse, R11, R173 ;  /* 0x0000000b8e0b7223 */ /* 0x040fe400000100ad */
[----:B------:R-:W-:Y:S01]  /*5c50*/  FMUL.FTZ R10, R142, R10 ;  /* 0x0000000a8e0a7220 */ /* 0x000fe20000410000 */
[----:B------:R-:W1:Y:S01]  /*5c60*/  SHFL.DOWN PT, R203, R160, 0x1, 0x1f ;  /* 0x08201f00a0cb7f89 */ /* 0x000e6200000e0000 */
[C---:B------:R-:W-:Y:S02]  /*5c70*/  FMUL.FTZ R173, R140.reuse, R215 ;  /* 0x000000d78cad7220 */ /* 0x040fe40000410000 */
[----:B------:R-:W-:Y:S01]  /*5c80*/  FMUL.FTZ R142, R140, R183 ;  /* 0x000000b78c8e7220 */ /* 0x000fe20000410000 */
[----:B------:R2:W-:Y:S01]  /*5c90*/  @!P3 STS.64 [UR4+0xee8], R10 ;  /* 0x000ee80aff00b988 */ /* 0x0005e20008000a04 */
[----:B------:R-:W-:-:S02]  /*5ca0*/  FMUL.FTZ R178, R178, R173 ;  /* 0x000000adb2b27220 */ /* 0x000fc40000410000 */
[----:B------:R-:W-:Y:S02]  /*5cb0*/  FMUL.FTZ R173, R140, R217 ;  /* 0x000000d98cad7220 */ /* 0x000fe40000410000 */
[----:B------:R-:W-:Y:S02]  /*5cc0*/  FFMA.FTZ R149, R149, R215, R178 ;  /* 0x000000d795957223 */ /* 0x000fe400000100b2 */
[----:B------:R-:W-:Y:S02]  /*5cd0*/  FMUL.FTZ R184, R184, R173 ;  /* 0x000000adb8b87220 */ /* 0x000fe40000410000 */
[----:B------:R-:W-:Y:S02]  /*5ce0*/  FADD.FTZ R104, R149, R104 ;  /* 0x0000006895687221 */ /* 0x000fe40000010000 */
[----:B0-----:R-:W-:Y:S02]  /*5cf0*/  @!P2 FADD.FTZ R148, R148, R209 ;  /* 0x000000d19494a221 */ /* 0x001fe40000010000 */
[----:B--2---:R-:W-:-:S02]  /*5d00*/  FMUL.FTZ R11, R140, R211 ;  /* 0x000000d38c0b7220 */ /* 0x004fc40000410000 */
[----:B------:R-:W-:Y:S01]  /*5d10*/  FMUL.FTZ R149, R140, R223 ;  /* 0x000000df8c957220 */ /* 0x000fe20000410000 */
[----:B------:R-:W0:Y:S01]  /*5d20*/  SHFL.DOWN PT, R209, R148, 0x8, 0x1f ;  /* 0x09001f0094d17f89 */ /* 0x000e2200000e0000 */
[----:B------:R-:W-:Y:S02]  /*5d30*/  FMUL.FTZ R176, R176, R11 ;  /* 0x0000000bb0b07220 */ /* 0x000fe40000410000 */
[----:B------:R-:W-:Y:S02]  /*5d40*/  FMUL.FTZ R11, R140, R205 ;  /* 0x000000cd8c0b7220 */ /* 0x000fe40000410000 */
[----:B-1----:R-:W-:Y:S01]  /*5d50*/  @!P0 FADD.FTZ R160, R160, R203 ;  /* 0x000000cba0a08221 */ /* 0x002fe20000010000 */
[----:B------:R-:W-:Y:S01]  /*5d60*/  ISETP.GT.AND P0, PT, R22, 0x17, PT ;  /* 0x000000171600780c */ /* 0x000fe20003f04270 */
[----:B------:R-:W-:Y:S02]  /*5d70*/  FFMA.FTZ R176, R151, R211, R176 ;  /* 0x000000d397b07223 */ /* 0x000fe400000100b0 */
[----:B------:R-:W-:Y:S01]  /*5d80*/  FMUL.FTZ R151, R140, R221 ;  /* 0x000000dd8c977220 */ /* 0x000fe20000410000 */
[----:B------:R-:W1:Y:S01]  /*5d90*/  SHFL.DOWN PT, R203, R160, 0x2, 0x1f ;  /* 0x08401f00a0cb7f89 */ /* 0x000e6200000e0000 */
[----:B------:R-:W-:-:S02]  /*5da0*/  FMUL.FTZ R174, R174, R11 ;  /* 0x0000000baeae7220 */ /* 0x000fc40000410000 */
[----:B------:R-:W-:Y:S02]  /*5db0*/  FMUL.FTZ R194, R194, R151 ;  /* 0x00000097c2c27220 */ /* 0x000fe40000410000 */
[----:B------:R-:W-:Y:S02]  /*5dc0*/  FMUL.FTZ R11, R140, R201 ;  /* 0x000000c98c0b7220 */ /* 0x000fe40000410000 */
[----:B------:R-:W-:Y:S02]  /*5dd0*/  FMUL.FTZ R198, R198, R149 ;  /* 0x00000095c6c67220 */ /* 0x000fe40000410000 */
[----:B------:R-:W-:Y:S02]  /*5de0*/  FMUL.FTZ R188, R188, R11 ;  /* 0x0000000bbcbc7220 */ /* 0x000fe40000410000 */
[C---:B------:R-:W-:Y:S02]  /*5df0*/  FMUL.FTZ R11, R140.reuse, R195 ;  /* 0x000000c38c0b7220 */ /* 0x040fe40000410000 */
[----:B------:R-:W-:-:S02]  /*5e00*/  FMUL.FTZ R149, R140, R225 ;  /* 0x000000e18c957220 */ /* 0x000fc40000410000 */
[----:B0-----:R-:W-:Y:S02]  /*5e10*/  @!P0 FADD.FTZ R148, R148, R209 ;  /* 0x000000d194948221 */ /* 0x001fe40000010000 */
[----:B------:R-:W-:Y:S02]  /*5e20*/  FMUL.FTZ R158, R158, R11 ;  /* 0x0000000b9e9e7220 */ /* 0x000fe40000410000 */
[----:B------:R-:W-:Y:S01]  /*5e30*/  FMUL.FTZ R11, R140, R191 ;  /* 0x000000bf8c0b7220 */ /* 0x000fe20000410000 */
[----:B------:R-:W0:Y:S01]  /*5e40*/  SHFL.DOWN PT, R209, R148, 0x10, 0x1f ;  /* 0x0a001f0094d17f89 */ /* 0x000e2200000e0000 */
[----:B------:R-:W-:Y:S02]  /*5e50*/  FMUL.FTZ R166, R166, R149 ;  /* 0x00000095a6a67220 */ /* 0x000fe40000410000 */
[----:B------:R-:W-:Y:S02]  /*5e60*/  FMUL.FTZ R154, R154, R11 ;  /* 0x0000000b9a9a7220 */ /* 0x000fe40000410000 */
[----:B-1----:R-:W-:Y:S01]  /*5e70*/  @!P1 FADD.FTZ R160, R160, R203 ;  /* 0x000000cba0a09221 */ /* 0x002fe20000010000 */
[----:B------:R-:W-:Y:S01]  /*5e80*/  ISETP.GT.AND P1, PT, R22, 0xf, PT ;  /* 0x0000000f1600780c */ /* 0x000fe20003f24270 */
[----:B------:R-:W-:-:S02]  /*5e90*/  FMUL.FTZ R11, R140, R185 ;  /* 0x000000b98c0b7220 */ /* 0x000fc40000410000 */
[----:B------:R-:W-:Y:S01]  /*5ea0*/  FMUL.FTZ R149, R140, R175 ;  /* 0x000000af8c957220 */ /* 0x000fe20000410000 */
[----:B------:R-:W1:Y:S01]  /*5eb0*/  SHFL.DOWN PT, R203, R160, 0x4, 0x1f ;  /* 0x08801f00a0cb7f89 */ /* 0x000e6200000e0000 */
[----:B------:R-:W-:Y:S02]  /*5ec0*/  FMUL.FTZ R152, R152, R11 ;  /* 0x0000000b98987220 */ /* 0x000fe40000410000 */
[----:B------:R-:W-:Y:S02]  /*5ed0*/  FMUL.FTZ R164, R164, R149 ;  /* 0x00000095a4a47220 */ /* 0x000fe40000410000 */
[----:B------:R-:W-:Y:S02]  /*5ee0*/  FFMA.FTZ R152, R147, R185, R152 ;  /* 0x000000b993987223 */ /* 0x000fe40000010098 */
[----:B------:R-:W-:Y:S02]  /*5ef0*/  FMUL.FTZ R147, R140, R179 ;  /* 0x000000b38c937220 */ /* 0x000fe40000410000 */
[----:B------:R-:W-:-:S02]  /*5f00*/  FMUL.FTZ R142, R189, R142 ;  /* 0x0000008ebd8e7220 */ /* 0x000fc40000410000 */
[----:B------:R-:W-:Y:S02]  /*5f10*/  FMUL.FTZ R146, R146, R147 ;  /* 0x0000009392927220 */ /* 0x000fe40000410000 */
[----:B------:R-:W-:Y:S02]  /*5f20*/  FFMA.FTZ R167, R167, R217, R184 ;  /* 0x000000d9a7a77223 */ /* 0x000fe400000100b8 */
[----:B0-----:R-:W-:Y:S02]  /*5f30*/  @!P1 FADD.FTZ R148, R148, R209 ;  /* 0x000000d194949221 */ /* 0x001fe40000010000 */
[----:B------:R-:W-:Y:S02]  /*5f40*/  FFMA.FTZ R171, R171, R205, R174 ;  /* 0x000000cdabab7223 */ /* 0x000fe400000100ae */
[----:B------:R-:W-:Y:S01]  /*5f50*/  FFMA.FTZ R169, R169, R221, R194 ;  /* 0x000000dda9a97223 */ /* 0x000fe200000100c2 */
[----:B------:R-:W-:Y:S01]  /*5f60*/  MOV R11, R148 ;  /* 0x00000094000b7202 */ /* 0x000fe20000000f00 */
[----:B------:R-:W-:-:S02]  /*5f70*/  FFMA.FTZ R188, R165, R201, R188 ;  /* 0x000000c9a5bc7223 */ /* 0x000fc400000100bc */
[----:B------:R-:W-:Y:S02]  /*5f80*/  FFMA.FTZ R198, R163, R223, R198 ;  /* 0x000000dfa3c67223 */ /* 0x000fe400000100c6 */
        /* <DEDUP_REMOVED lines=59> */
.L_x_4864:
[----:B0-----:R-:W-:Y:S05]  /*6340*/  BSYNC B0 ;  /* 0x0000000000007941 */ /* 0x001fea0003800000 */
.L_x_4863:
        /* <DEDUP_REMOVED lines=21> */
.L_x_4860:
[----:B------:R-:W-:Y:S01]  /*64a0*/  BAR.SYNC.DEFER_BLOCKING 0x0 ;  /* 0x0000000000007b1d */ /* 0x000fe20000010000 */
[----:B------:R-:W-:Y:S02]  /*64b0*/  IADD3 R62, -R31, c[0x0][0x168], RZ ;  /* 0x00005a001f3e7a10 */ /* 0x000fe40007ffe1ff */
[C---:B------:R-:W-:Y:S02]  /*64c0*/  LOP3.LUT R61, R34.reuse, 0x20, RZ, 0xfc, !PT ;  /* 0x00000020223d7812 */ /* 0x040fe400078efcff */
[-C--:B------:R-:W-:Y:S02]  /*64d0*/  ISETP.GE.AND P2, PT, R34, R62.reuse, PT ;  /* 0x0000003e2200720c */ /* 0x080fe40003f46270 */
[----:B------:R-:W-:-:S02]  /*64e0*/  ISETP.GE.AND P1, PT, R61, R62, PT ;  /* 0x0000003e3d00720c */ /* 0x000fc40003f26270 */
[C---:B------:R-:W-:Y:S02]  /*64f0*/  LOP3.LUT R60, R34.reuse, 0x40, RZ, 0xfc, !PT ;  /* 0x00000040223c7812 */ /* 0x040fe400078efcff */
[C---:B------:R-:W-:Y:S02]  /*6500*/  LOP3.LUT R59, R34.reuse, 0x60, RZ, 0xfc, !PT ;  /* 0x00000060223b7812 */ /* 0x040fe400078efcff */
[----:B------:R-:W-:Y:S02]  /*6510*/  PRMT R64, RZ, 0x7610, R64 ;  /* 0x00007610ff407816 */ /* 0x000fe40000000040 */
[C---:B------:R-:W-:Y:S02]  /*6520*/  LOP3.LUT R58, R34.reuse, 0x80, RZ, 0xfc, !PT ;  /* 0x00000080223a7812 */ /* 0x040fe400078efcff */
[----:B------:R-:W-:Y:S02]  /*6530*/  PRMT R66, RZ, 0x7610, R66 ;  /* 0x00007610ff427816 */ /* 0x000fe40000000042 */
[----:B------:R-:W-:-:S02]  /*6540*/  LOP3.LUT R57, R34, 0xa0, RZ, 0xfc, !PT ;  /* 0x000000a022397812 */ /* 0x000fc400078efcff */
[----:B------:R-:W-:Y:S02]  /*6550*/  LOP3.LUT R56, R34, 0xc0, RZ, 0xfc, !PT ;  /* 0x000000c022387812 */ /* 0x000fe400078efcff */
[-C--:B------:R-:W-:Y:S01]  /*6560*/  ISETP.GE.AND P0, PT, R60, R62.reuse, PT ;  /* 0x0000003e3c00720c */ /* 0x080fe20003f06270 */
[----:B------:R-:W2:Y:S01]  /*6570*/  @!P2 LDG.E.U16 R64, [R2.64] ;  /* 0x000000060240a981 */ /* 0x000ea2000c1e1500 */
[C---:B------:R-:W-:Y:S02]  /*6580*/  LOP3.LUT R55, R34.reuse, 0xe0, RZ, 0xfc, !PT ;  /* 0x000000e022377812 */ /* 0x040fe400078efcff */
[-C--:B------:R-:W-:Y:S01]  /*6590*/  ISETP.GE.AND P4, PT, R59, R62.reuse, PT ;  /* 0x0000003e3b00720c */ /* 0x080fe20003f86270 */
[----:B------:R-:W3:Y:S01]  /*65a0*/  @!P1 LDG.E.U16 R66, [R2.64+0x40] ;  /* 0x0000400602429981 */ /* 0x000ee2000c1e1500 */
        /* <DEDUP_REMOVED lines=10> */
[----:B------:R-:W4:Y:S01]  /*6650*/  @!P0 LDG.E.U16 R63, [R2.64+0x80] ;  /* 0x00008006023f8981 */ /* 0x000f22000c1e1500 */
[C---:B------:R-:W-:Y:S02]  /*6660*/  LOP3.LUT R53, R34.reuse, 0x120, RZ, 0xfc, !PT ;  /* 0x0000012022357812 */ /* 0x040fe400078efcff */
        /* <DEDUP_REMOVED lines=11> */
[-C--:B------:R-:W-:Y:S02]  /*6720*/  ISETP.GE.AND P0, PT, R53, R62.reuse, PT ;  /* 0x0000003e3500720c */ /* 0x080fe40003f06270 */
[----:B------:R-:W-:Y:S01]  /*6730*/  LOP3.LUT R11, R34, 0x1c0, RZ, 0xfc, !PT ;  /* 0x000001c0220b7812 */ /* 0x000fe200078efcff */
[----:B------:R-:W5:Y:S01]  /*6740*/  @!P2 LDG.E.U16 R72, [R2.64+0x1c0] ;  /* 0x0001c0060248a981 */ /* 0x000f62000c1e1500 */
[----:B------:R-:W-:-:S02]  /*6750*/  ISETP.GE.AND P4, PT, R52, R62, PT ;  /* 0x0000003e3400720c */ /* 0x000fc40003f86270 */
[----:B------:R-:W-:Y:S01]  /*6760*/  LOP3.LUT R10, R34, 0x1e0, RZ, 0xfc, !PT ;  /* 0x000001e0220a7812 */ /* 0x000fe200078efcff */
[----:B------:R-:W5:Y:S01]  /*6770*/  @!P1 LDG.E.U16 R69, [R2.64+0x200] ;  /* 0x0002000602459981 */ /* 0x000f62000c1e1500 */
        /* <DEDUP_REMOVED lines=41> */
[----:B0-----:R-:W-:-:S03]  /*6a10*/  PRMT R65, RZ, 0x5410, R2 ;  /* 0x00005410ff417816 */ /* 0x001fc60000000002 */
[----:B------:R-:W0:Y:S02]  /*6a20*/  LDS.U16 R2, [R50+0x8] ;  /* 0x0000080032027984 */ /* 0x000e240000000400 */
[----:B------:R-:W-:Y:S01]  /*6a30*/  FADD.FTZ R65, R65, R16 ;  /* 0x0000001041417221 */ /* 0x000fe20000010000 */
[----:B-1----:R-:W-:-:S04]  /*6a40*/  PRMT R63, RZ, 0x5410, R63 ;  /* 0x00005410ff3f7816 */ /* 0x002fc8000000003f */
[----:B------:R-:W-:Y:S01]  /*6a50*/  FSETP.GTU.FTZ.AND P4, PT, R65, 20, PT ;  /* 0x41a000004100780b */ /* 0x000fe20003f9c000 */
[----:B------:R-:W-:Y:S01]  /*6a60*/  FADD.FTZ R69, R63, R16 ;  /* 0x000000103f457221 */ /* 0x000fe20000010000 */
[----:B--2---:R-:W-:Y:S02]  /*6a70*/  PRMT R3, RZ, 0x5410, R3 ;  /* 0x00005410ff037816 */ /* 0x004fe40000000003 */
[----:B---3--:R-:W-:Y:S02]  /*6a80*/  PRMT R63, RZ, 0x5410, R64 ;  /* 0x00005410ff3f7816 */ /* 0x008fe40000000040 */
[----:B------:R-:W-:Y:S01]  /*6a90*/  FSETP.GTU.FTZ.AND P0, PT, R69, 20, PT ;  /* 0x41a000004500780b */ /* 0x000fe20003f1c000 */
[--C-:B------:R-:W-:Y:S01]  /*6aa0*/  FADD.FTZ R68, R3, R16.reuse ;  /* 0x0000001003447221 */ /* 0x100fe20000010000 */
[----:B------:R-:W-:Y:S01]  /*6ab0*/  LDS.U16 R64, [R50+0xe] ;  /* 0x00000e0032407984 */ /* 0x000fe20000000400 */
[----:B------:R-:W-:-:S03]  /*6ac0*/  FADD.FTZ R70, R63, R16 ;  /* 0x000000103f467221 */ /* 0x000fc60000010000 */
[----:B------:R-:W1:Y:S01]  /*6ad0*/  LDS.U16 R3, [R50+0xa] ;  /* 0x00000a0032037984 */ /* 0x000e620000000400 */
[----:B------:R-:W-:-:S03]  /*6ae0*/  @!P4 FMUL.FTZ R65, R65, -1.4426950216293334961 ;  /* 0xbfb8aa3b4141c820 */ /* 0x000fc60000410000 */
[----:B------:R-:W2:Y:S01]  /*6af0*/  LDS.U16 R63, [R50+0xc] ;  /* 0x00000c00323f7984 */ /* 0x000ea20000000400 */
[----:B------:R3:W4:Y:S01]  /*6b00*/  @!P4 MUFU.EX2 R67, R65 ;  /* 0x000000410043c308 */ /* 0x0007220000000800 */
[----:B------:R-:W-:Y:S01]  /*6b10*/  FSETP.GTU.FTZ.AND P5, PT, R68, 20, PT ;  /* 0x41a000004400780b */ /* 0x000fe20003fbc000 */
[----:B------:R-:W-:-:S06]  /*6b20*/  @!P0 FMUL.FTZ R69, R69, -1.4426950216293334961 ;  /* 0xbfb8aa3b45458820 */ /* 0x000fcc0000410000 */
[----:B------:R-:W5:Y:S01]  /*6b30*/  @!P0 MUFU.EX2 R69, R69 ;  /* 0x0000004500458308 */ /* 0x000f620000000800 */
[----:B---3--:R-:W3:Y:S01]  /*6b40*/  LDS.U16 R65, [R50+0x10] ;  /* 0x0000100032417984 */ /* 0x008ee20000000400 */
[----:B----4-:R-:W-:-:S04]  /*6b50*/  @!P4 FADD.FTZ R67, R67, 1 ;  /* 0x3f8000004343c421 */ /* 0x010fc80000010000 */
[----:B------:R-:W-:Y:S02]  /*6b60*/  @!P5 FMUL.FTZ R68, R68, -1.4426950216293334961 ;  /* 0xbfb8aa3b4444d820 */ /* 0x000fe40000410000 */
[----:B------:R0:W-:Y:S02]  /*6b70*/  @!P4 MUFU.RCP R72, R67 ;  /* 0x000000430048c308 */ /* 0x0001e40000001000 */
[----:B0-----:R-:W-:-:S06]  /*6b80*/  PRMT R67, RZ, 0x5410, R2 ;  /* 0x00005410ff437816 */ /* 0x001fcc0000000002 */
[----:B------:R-:W0:Y:S01]  /*6b90*/  @!P5 MUFU.EX2 R68, R68 ;  /* 0x000000440044d308 */ /* 0x000e220000000800 */
[----:B-----5:R-:W-:Y:S02]  /*6ba0*/  @!P0 FADD.FTZ R69, R69, 1 ;  /* 0x3f80000045458421 */ /* 0x020fe40000010000 */
[----:B------:R-:W-:Y:S01]  /*6bb0*/  FADD.FTZ R2, R67, R16 ;  /* 0x0000001043027221 */ /* 0x000fe20000010000 */
[----:B-1----:R-:W-:-:S04]  /*6bc0*/  PRMT R3, RZ, 0x5410, R3 ;  /* 0x00005410ff037816 */ /* 0x002fc80000000003 */
[----:B------:R-:W-:Y:S01]  /*6bd0*/  FSETP.GTU.FTZ.AND P2, PT, R2, 20, PT ;  /* 0x41a000000200780b */ /* 0x000fe20003f5c000 */
[----:B------:R-:W1:Y:S01]  /*6be0*/  @!P0 MUFU.RCP R69, R69 ;  /* 0x0000004500458308 */ /* 0x000e620000001000 */
[----:B--2---:R-:W-:Y:S01]  /*6bf0*/  PRMT R63, RZ, 0x5410, R63 ;  /* 0x00005410ff3f7816 */ /* 0x004fe2000000003f */
[----:B------:R-:W-:Y:S01]  /*6c00*/  FADD.FTZ R73, R3, R16 ;  /* 0x0000001003497221 */ /* 0x000fe20000010000 */
[----:B------:R-:W-:Y:S01]  /*6c10*/  PRMT R3, RZ, 0x5410, R64 ;  /* 0x00005410ff037816 */ /* 0x000fe20000000040 */
[----:B0-----:R-:W-:Y:S02]  /*6c20*/  @!P5 FADD.FTZ R68, R68, 1 ;  /* 0x3f8000004444d421 */ /* 0x001fe40000010000 */
[----:B------:R-:W-:Y:S01]  /*6c30*/  FADD.FTZ R67, R63, R16 ;  /* 0x000000103f437221 */ /* 0x000fe20000010000 */
[----:B------:R-:W-:Y:S01]  /*6c40*/  PRMT R63, RZ, 0x5410, R66 ;  /* 0x00005410ff3f7816 */ /* 0x000fe20000000042 */
[----:B------:R0:W2:Y:S04]  /*6c50*/  @!P5 MUFU.RCP R71, R68 ;  /* 0x000000440047d308 */ /* 0x0000a80000001000 */
[----:B------:R-:W-:-:S02]  /*6c60*/  @!P2 FMUL.FTZ R2, R2, -1.4426950216293334961 ;  /* 0xbfb8aa3b0202a820 */ /* 0x000fc40000410000 */
[----:B------:R-:W-:Y:S01]  /*6c70*/  @!P4 FMUL.FTZ R133, R133, R72 ;  /* 0x000000488585c220 */ /* 0x000fe20000410000 */
[----:B------:R-:W-:Y:S01]  /*6c80*/  FSETP.GTU.FTZ.AND P4, PT, R67, 20, PT ;  /* 0x41a000004300780b */ /* 0x000fe20003f9c000 */
[--C-:B------:R-:W-:Y:S02]  /*6c90*/  FADD.FTZ R63, R63, R16.reuse ;  /* 0x000000103f3f7221 */ /* 0x100fe40000010000 */
[----:B0-----:R-:W-:Y:S01]  /*6ca0*/  FADD.FTZ R68, R3, R16 ;  /* 0x0000001003447221 */ /* 0x001fe20000010000 */
[----:B------:R-:W-:Y:S01]  /*6cb0*/  FSETP.GTU.FTZ.AND P3, PT, R73, 20, PT ;  /* 0x41a000004900780b */ /* 0x000fe20003f7c000 */
[----:B------:R-:W0:Y:S01]  /*6cc0*/  @!P2 MUFU.EX2 R2, R2 ;  /* 0x000000020002a308 */ /* 0x000e220000000800 */
[----:B-1----:R-:W-:Y:S01]  /*6cd0*/  @!P0 FMUL.FTZ R134, R134, R69 ;  /* 0x0000004586868220 */ /* 0x002fe20000410000 */
[----:B------:R-:W-:Y:S02]  /*6ce0*/  FSETP.GTU.FTZ.AND P0, PT, R63, 20, PT ;  /* 0x41a000003f00780b */ /* 0x000fe40003f1c000 */
[----:B------:R-:W-:-:S02]  /*6cf0*/  FSETP.GTU.FTZ.AND P6, PT, R68, 20, PT ;  /* 0x41a000004400780b */ /* 0x000fc40003fdc000 */
[----:B---3--:R-:W-:Y:S02]  /*6d00*/  PRMT R65, RZ, 0x5410, R65 ;  /* 0x00005410ff417816 */ /* 0x008fe40000000041 */
[----:B------:R-:W-:Y:S02]  /*6d10*/  @!P4 FMUL.FTZ R64, R67, -1.4426950216293334961 ;  /* 0xbfb8aa3b4340c820 */ /* 0x000fe40000410000 */
[----:B--2---:R-:W-:Y:S02]  /*6d20*/  @!P5 FMUL.FTZ R132, R132, R71 ;  /* 0x000000478484d220 */ /* 0x004fe40000410000 */
[----:B------:R-:W-:Y:S02]  /*6d30*/  FADD.FTZ R71, R65, R16 ;  /* 0x0000001041477221 */ /* 0x000fe40000010000 */
[----:B------:R-:W-:Y:S01]  /*6d40*/  @!P3 FMUL.FTZ R3, R73, -1.4426950216293334961 ;  /* 0xbfb8aa3b4903b820 */ /* 0x000fe20000410000 */
[----:B------:R-:W1:Y:S02]  /*6d50*/  @!P4 MUFU.EX2 R65, R64 ;  /* 0x000000400041c308 */ /* 0x000e640000000800 */
[----:B------:R-:W-:-:S02]  /*6d60*/  @!P6 FMUL.FTZ R66, R68, -1.4426950216293334961 ;  /* 0xbfb8aa3b4442e820 */ /* 0x000fc40000410000 */
[----:B------:R-:W-:Y:S01]  /*6d70*/  @!P0 FMUL.FTZ R68, R63, -1.4426950216293334961 ;  /* 0xbfb8aa3b3f448820 */ /* 0x000fe20000410000 */
[----:B------:R-:W-:Y:S01]  /*6d80*/  FSETP.GTU.FTZ.AND P5, PT, R71, 20, PT ;  /* 0x41a000004700780b */ /* 0x000fe20003fbc000 */
[----:B0-----:R-:W-:Y:S02]  /*6d90*/  @!P2 FADD.FTZ R63, R2, 1 ;  /* 0x3f800000023fa421 */ /* 0x001fe40000010000 */
[----:B------:R-:W0:Y:S01]  /*6da0*/  LDS.U16 R2, [R50+0x14] ;  /* 0x0000140032027984 */ /* 0x000e220000000400 */
[----:B------:R-:W2:Y:S01]  /*6db0*/  @!P3 MUFU.EX2 R3, R3 ;  /* 0x000000030003b308 */ /* 0x000ea20000000800 */
[----:B-1----:R-:W-:-:S07]  /*6dc0*/  @!P4 FADD.FTZ R65, R65, 1 ;  /* 0x3f8000004141c421 */ /* 0x002fce0000010000 */
[----:B------:R-:W1:Y:S01]  /*6dd0*/  @!P6 MUFU.EX2 R66, R66 ;  /* 0x000000420042e308 */ /* 0x000e620000000800 */
[----:B------:R-:W-:Y:S01]  /*6de0*/  @!P5 FMUL.FTZ R67, R71, -1.4426950216293334961 ;  /* 0xbfb8aa3b4743d820 */ /* 0x000fe20000410000 */
[----:B------:R-:W-:Y:S01]  /*6df0*/  FSETP.GTU.FTZ.AND P1, PT, R70, 20, PT ;  /* 0x41a000004600780b */ /* 0x000fe20003f3c000 */
[----:B--2---:R-:W-:-:S05]  /*6e00*/  @!P3 FADD.FTZ R64, R3, 1 ;  /* 0x3f8000000340b421 */ /* 0x004fca0000010000 */
[----:B------:R2:W-:Y:S01]  /*6e10*/  @!P4 MUFU.RCP R74, R65 ;  /* 0x00000041004ac308 */ /* 0x0005e20000001000 */
[----:B------:R-:W3:Y:S07]  /*6e20*/  LDS.U16 R3, [R50+0x16] ;  /* 0x0000160032037984 */ /* 0x000eee0000000400 */
[----:B------:R-:W4:Y:S01]  /*6e30*/  @!P5 MUFU.EX2 R67, R67 ;  /* 0x000000430043d308 */ /* 0x000f220000000800 */
[----:B--2---:R-:W2:Y:S01]  /*6e40*/  LDS.U16 R65, [R50+0x1c] ;  /* 0x00001c0032417984 */ /* 0x004ea20000000400 */
[----:B-1----:R-:W-:-:S02]  /*6e50*/  @!P6 FADD.FTZ R66, R66, 1 ;  /* 0x3f8000004242e421 */ /* 0x002fc40000010000 */
[----:B------:R-:W-:-:S04]  /*6e60*/  @!P1 FMUL.FTZ R70, R70, -1.4426950216293334961 ;  /* 0xbfb8aa3b46469820 */ /* 0x000fc80000410000 */
[----:B------:R1:W5:Y:S08]  /*6e70*/  @!P6 MUFU.RCP R71, R66 ;  /* 0x000000420047e308 */ /* 0x0003700000001000 */
[----:B------:R0:W-:Y:S01]  /*6e80*/  @!P3 MUFU.RCP R72, R64 ;  /* 0x000000400048b308 */ /* 0x0001e20000001000 */
[----:B----4-:R-:W-:Y:S01]  /*6e90*/  @!P5 FADD.FTZ R67, R67, 1 ;  /* 0x3f8000004343d421 */ /* 0x010fe20000010000 */
[----:B-1----:R-:W1:Y:S04]  /*6ea0*/  LDS.U16 R66, [R50+0x1e] ;  /* 0x00001e0032427984 */ /* 0x002e680000000400 */
[----:B0-----:R-:W0:Y:S02]  /*6eb0*/  LDS.U16 R64, [R50+0x1a] ;  /* 0x00001a0032407984 */ /* 0x001e240000000400 */
[----:B------:R-:W4:Y:S08]  /*6ec0*/  @!P1 MUFU.EX2 R70, R70 ;  /* 0x0000004600469308 */ /* 0x000f300000000800 */
[----:B------:R2:W-:Y:S08]  /*6ed0*/  @!P5 MUFU.RCP R76, R67 ;  /* 0x00000043004cd308 */ /* 0x0005f00000001000 */
[----:B------:R-:W1:Y:S01]  /*6ee0*/  @!P0 MUFU.EX2 R68, R68 ;  /* 0x0000004400448308 */ /* 0x000e620000000800 */
[----:B--2---:R-:W-:Y:S01]  /*6ef0*/  PRMT R67, RZ, 0x5410, R2 ;  /* 0x00005410ff437816 */ /* 0x004fe20000000002 */
[----:B-----5:R-:W-:-:S04]  /*6f00*/  @!P6 FMUL.FTZ R102, R102, R71 ;  /* 0x000000476666e220 */ /* 0x020fc80000410000 */
[----:B------:R-:W-:Y:S02]  /*6f10*/  FADD.FTZ R67, R67, R16 ;  /* 0x0000001043437221 */ /* 0x000fe40000010000 */
[----:B------:R2:W5:Y:S03]  /*6f20*/  @!P2 MUFU.RCP R69, R63 ;  /* 0x0000003f0045a308 */ /* 0x0005660000001000 */
[----:B------:R-:W-:Y:S01]  /*6f30*/  FSETP.GTU.FTZ.AND P6, PT, R67, 20, PT ;  /* 0x41a000004300780b */ /* 0x000fe20003fdc000 */
[----:B----4-:R-:W-:Y:S01]  /*6f40*/  @!P1 FADD.FTZ R70, R70, 1 ;  /* 0x3f80000046469421 */ /* 0x010fe20000010000 */
[----:B--2---:R-:W2:Y:S01]  /*6f50*/  LDS.U16 R63, [R50+0x18] ;  /* 0x00001800323f7984 */ /* 0x004ea20000000400 */
[----:B-1----:R-:W-:Y:S01]  /*6f60*/  @!P0 FADD.FTZ R68, R68, 1 ;  /* 0x3f80000044448421 */ /* 0x002fe20000010000 */
[----:B---3--:R-:W-:-:S03]  /*6f70*/  PRMT R3, RZ, 0x5410, R3 ;  /* 0x00005410ff037816 */ /* 0x008fc60000000003 */
[----:B------:R-:W1:Y:S01]  /*6f80*/  @!P1 MUFU.RCP R70, R70 ;  /* 0x0000004600469308 */ /* 0x000e620000001000 */
[----:B------:R-:W-:-:S05]  /*6f90*/  PRMT R65, RZ, 0x5410, R65 ;  /* 0x00005410ff417816 */ /* 0x000fca0000000041 */
[----:B------:R-:W-:Y:S02]  /*6fa0*/  @!P6 FMUL.FTZ R2, R67, -1.4426950216293334961 ;  /* 0xbfb8aa3b4302e820 */ /* 0x000fe40000410000 */
[----:B------:R3:W4:Y:S01]  /*6fb0*/  @!P0 MUFU.RCP R73, R68 ;  /* 0x0000004400498308 */ /* 0x0007220000001000 */
[--C-:B------:R-:W-:Y:S01]  /*6fc0*/  FADD.FTZ R67, R65, R16.reuse ;  /* 0x0000001041437221 */ /* 0x100fe20000010000 */
[----:B------:R-:W-:Y:S01]  /*6fd0*/  F2FP.BF16.PACK_AB R126, R126, R127 ;  /* 0x0000007f7e7e723e */ /* 0x000fe200000010ff */
[----:B------:R-:W-:Y:S01]  /*6fe0*/  BAR.SYNC.DEFER_BLOCKING 0x0 ;  /* 0x0000000000007b1d */ /* 0x000fe20000010000 */
[----:B------:R-:W-:Y:S01]  /*6ff0*/  F2FP.BF16.PACK_AB R130, R130, R131 ;  /* 0x000000838282723e */ /* 0x000fe200000010ff */
[----:B-----5:R-:W-:Y:S02]  /*7000*/  @!P2 FMUL.FTZ R136, R136, R69 ;  /* 0x000000458888a220 */ /* 0x020fe40000410000 */
[----:B---3--:R-:W-:Y:S01]  /*7010*/  FADD.FTZ R68, R3, R16 ;  /* 0x0000001003447221 */ /* 0x008fe20000010000 */
[----:B------:R-:W-:Y:S01]  /*7020*/  FSETP.GTU.FTZ.AND P2, PT, R67, 20, PT ;  /* 0x41a000004300780b */ /* 0x000fe20003f5c000 */
[----:B------:R-:W-:Y:S01]  /*7030*/  @!P5 FMUL.FTZ R103, R103, R76 ;  /* 0x0000004c6767d220 */ /* 0x000fe20000410000 */
[----:B------:R-:W-:-:S02]  /*7040*/  PRMT R3, R126, 0x7632, R3 ;  /* 0x000076327e037816 */ /* 0x000fc40000000003 */
[----:B------:R-:W-:Y:S02]  /*7050*/  FSETP.GTU.FTZ.AND P5, PT, R68, 20, PT ;  /* 0x41a000004400780b */ /* 0x000fe40003fbc000 */
[----:B------:R-:W-:Y:S02]  /*7060*/  PRMT R69, R130, 0x7632, R69 ;  /* 0x0000763282457816 */ /* 0x000fe40000000045 */
[----:B------:R-:W-:Y:S02]  /*7070*/  F2FP.BF16.PACK_AB R128, R128, R129 ;  /* 0x000000818080723e */ /* 0x000fe400000010ff */
[----:B------:R-:W-:Y:S01]  /*7080*/  F2FP.BF16.PACK_AB R124, R124, R125 ;  /* 0x0000007d7c7c723e */ /* 0x000fe200000010ff */
[----:B-1----:R-:W-:Y:S01]  /*7090*/  @!P1 FMUL.FTZ R135, R135, R70 ;  /* 0x0000004687879220 */ /* 0x002fe20000410000 */
[----:B------:R-:W-:Y:S01]  /*70a0*/  PRMT R65, RZ, 0x5410, R66 ;  /* 0x00005410ff417816 */ /* 0x000fe20000000042 */
[----:B----4-:R-:W-:Y:S01]  /*70b0*/  @!P0 FMUL.FTZ R104, R104, R73 ;  /* 0x0000004968688220 */ /* 0x010fe20000410000 */
[----:B------:R-:W-:Y:S01]  /*70c0*/  PRMT R70, R128, 0x7632, R70 ;  /* 0x0000763280467816 */ /* 0x000fe20000000046 */
[----:B------:R0:W-:Y:S01]  /*70d0*/  STS.U16 [R50+0xa], R3 ;  /* 0x00000a0332007388 */ /* 0x0001e20000000400 */
[----:B------:R-:W-:-:S03]  /*70e0*/  ISETP.NE.AND P0, PT, R21, RZ, PT ;  /* 0x000000ff1500720c */ /* 0x000fc60003f05270 */
[----:B------:R1:W-:Y:S01]  /*70f0*/  STS.U16 [R50+0x2], R69 ;  /* 0x0000024532007388 */ /* 0x0003e20000000400 */
[----:B------:R-:W-:Y:S02]  /*7100*/  F2FP.BF16.PACK_AB R122, R122, R123 ;  /* 0x0000007b7a7a723e */ /* 0x000fe400000010ff */
[----:B------:R-:W-:Y:S02]  /*7110*/  F2FP.BF16.PACK_AB R120, R120, R121 ;  /* 0x000000797878723e */ /* 0x000fe400000010ff */
[----:B0-----:R-:W-:Y:S02]  /*7120*/  PRMT R3, RZ, 0x5410, R64 ;  /* 0x00005410ff037816 */ /* 0x001fe40000000040 */
[----:B------:R-:W-:Y:S02]  /*7130*/  F2FP.BF16.PACK_AB R118, R118, R119 ;  /* 0x000000777676723e */ /* 0x000fe400000010ff */
[----:B-1----:R-:W-:Y:S02]  /*7140*/  PRMT R69, R124, 0x7632, R69 ;  /* 0x000076327c457816 */ /* 0x002fe40000000045 */
[----:B------:R-:W-:Y:S01]  /*7150*/  F2FP.BF16.PACK_AB R116, R116, R117 ;  /* 0x000000757474723e */ /* 0x000fe200000010ff */
[--C-:B------:R-:W-:Y:S01]  /*7160*/  FADD.FTZ R64, R3, R16.reuse ;  /* 0x0000001003407221 */ /* 0x100fe20000010000 */
[----:B------:R0:W-:Y:S01]  /*7170*/  STS.U16 [R50+0x6], R70 ;  /* 0x0000064632007388 */ /* 0x0001e20000000400 */
[----:B------:R-:W-:-:S02]  /*7180*/  FADD.FTZ R66, R65, R16 ;  /* 0x0000001041427221 */ /* 0x000fc40000010000 */
[----:B------:R-:W-:Y:S01]  /*7190*/  @!P5 FMUL.FTZ R3, R68, -1.4426950216293334961 ;  /* 0xbfb8aa3b4403d820 */ /* 0x000fe20000410000 */
[----:B------:R1:W-:Y:S01]  /*71a0*/  STS.U16 [R50+0xe], R69 ;  /* 0x00000e4532007388 */ /* 0x0003e20000000400 */
[----:B------:R-:W-:Y:S01]  /*71b0*/  @!P2 FMUL.FTZ R65, R67, -1.4426950216293334961 ;  /* 0xbfb8aa3b4341a820 */ /* 0x000fe20000410000 */
[----:B------:R-:W-:Y:S02]  /*71c0*/  PRMT R68, R122, 0x7632, R68 ;  /* 0x000076327a447816 */ /* 0x000fe40000000044 */
[----:B------:R-:W-:Y:S02]  /*71d0*/  PRMT R67, R118, 0x7632, R67 ;  /* 0x0000763276437816 */ /* 0x000fe40000000043 */
[----:B0-----:R-:W-:Y:S02]  /*71e0*/  PRMT R70, R116, 0x7632, R70 ;  /* 0x0000763274467816 */ /* 0x001fe40000000046 */
[----:B-1----:R-:W-:Y:S01]  /*71f0*/  PRMT R69, R120, 0x7632, R69 ;  /* 0x0000763278457816 */ /* 0x002fe20000000045 */
        /* <DEDUP_REMOVED lines=32> */
[----:B--2---:R-:W-:Y:S01]  /*7400*/  PRMT R63, RZ, 0x5410, R63 ;  /* 0x00005410ff3f7816 */ /* 0x004fe2000000003f */
[----:B------:R-:W-:Y:S01]  /*7410*/  @!P3 FMUL.FTZ R137, R137, R72 ;  /* 0x000000488989b220 */ /* 0x000fe20000410000 */
[----:B------:R-:W-:-:S03]  /*7420*/  FSETP.GTU.FTZ.AND P3, PT, R64, 20, PT ;  /* 0x41a000004000780b */ /* 0x000fc60003f7c000 */
[----:B------:R-:W-:Y:S02]  /*7430*/  FADD.FTZ R63, R63, R16 ;  /* 0x000000103f3f7221 */ /* 0x000fe40000010000 */
[----:B------:R-:W-:-:S03]  /*7440*/  @!P4 FMUL.FTZ R139, R139, R74 ;  /* 0x0000004a8b8bc220 */ /* 0x000fc60000410000 */
[C---:B------:R-:W-:Y:S01]  /*7450*/  FSETP.GTU.FTZ.AND P4, PT, R63.reuse, 20, PT ;  /* 0x41a000003f00780b */ /* 0x040fe20003f9c000 */
[----:B------:R-:W-:Y:S01]  /*7460*/  @!P1 FMUL.FTZ R66, R66, -1.4426950216293334961 ;  /* 0xbfb8aa3b42429820 */ /* 0x000fe20000410000 */
[----:B------:R-:W-:Y:S03]  /*7470*/  @!P6 MUFU.EX2 R2, R2 ;  /* 0x000000020002e308 */ /* 0x000fe60000000800 */
[----:B------:R-:W-:Y:S01]  /*7480*/  @!P3 FMUL.FTZ R64, R64, -1.4426950216293334961 ;  /* 0xbfb8aa3b4040b820 */ /* 0x000fe20000410000 */
[----:B------:R-:W2:Y:S04]  /*7490*/  LDS R70, [0x420] ;  /* 0x00042000ff467984 */ /* 0x000ea80000000800 */
[----:B------:R-:W3:Y:S03]  /*74a0*/  @!P1 MUFU.EX2 R66, R66 ;  /* 0x0000004200429308 */ /* 0x000ee60000000800 */
[----:B------:R-:W-:-:S05]  /*74b0*/  @!P4 FMUL.FTZ R63, R63, -1.4426950216293334961 ;  /* 0xbfb8aa3b3f3fc820 */ /* 0x000fca0000410000 */
[----:B------:R-:W4:Y:S08]  /*74c0*/  @!P5 MUFU.EX2 R3, R3 ;  /* 0x000000030003d308 */ /* 0x000f300000000800 */
[----:B------:R-:W5:Y:S08]  /*74d0*/  @!P2 MUFU.EX2 R65, R65 ;  /* 0x000000410041a308 */ /* 0x000f700000000800 */
[----:B------:R-:W0:Y:S01]  /*74e0*/  @!P3 MUFU.EX2 R64, R64 ;  /* 0x000000400040b308 */ /* 0x000e220000000800 */
[----:B---3--:R-:W-:-:S07]  /*74f0*/  @!P1 FADD.FTZ R66, R66, 1 ;  /* 0x3f80000042429421 */ /* 0x008fce0000010000 */
[----:B------:R-:W3:Y:S01]  /*7500*/  @!P4 MUFU.EX2 R63, R63 ;  /* 0x0000003f003fc308 */ /* 0x000ee20000000800 */
[----:B------:R-:W-:Y:S02]  /*7510*/  IMAD R72, R18, c[0x0][0x2d8], RZ ;  /* 0x0000b60012487a24 */ /* 0x000fe400078e02ff */
[----:B------:R-:W-:Y:S02]  /*7520*/  @!P6 FADD.FTZ R2, R2, 1 ;  /* 0x3f8000000202e421 */ /* 0x000fe40000010000 */
[----:B----4-:R-:W-:-:S03]  /*7530*/  @!P5 FADD.FTZ R3, R3, 1 ;  /* 0x3f8000000303d421 */ /* 0x010fc60000010000 */
[----:B0-----:R-:W0:Y:S01]  /*7540*/  @!P1 MUFU.RCP R69, R66 ;  /* 0x0000004200459308 */ /* 0x001e220000001000 */
[----:B-----5:R-:W-:Y:S02]  /*7550*/  @!P2 FADD.FTZ R65, R65, 1 ;  /* 0x3f8000004141a421 */ /* 0x020fe40000010000 */
[----:B------:R-:W-:Y:S02]  /*7560*/  @!P3 FADD.FTZ R64, R64, 1 ;  /* 0x3f8000004040b421 */ /* 0x000fe40000010000 */
[----:B------:R-:W-:-:S03]  /*7570*/  IMAD R111, R17, c[0x0][0x2dc], R72 ;  /* 0x0000b700116f7a24 */ /* 0x000fc600078e0248 */
[----:B------:R-:W4:Y:S01]  /*7580*/  @!P6 MUFU.RCP R68, R2 ;  /* 0x000000020044e308 */ /* 0x000f220000001000 */
[----:B---3--:R-:W-:-:S07]  /*7590*/  @!P4 FADD.FTZ R63, R63, 1 ;  /* 0x3f8000003f3fc421 */ /* 0x008fce0000010000 */
[----:B-1----:R1:W-:Y:S08]  /*75a0*/  @!P5 MUFU.RCP R67, R3 ;  /* 0x000000030043d308 */ /* 0x0023f00000001000 */
[----:B------:R3:W5:Y:S01]  /*75b0*/  @!P2 MUFU.RCP R72, R65 ;  /* 0x000000410048a308 */ /* 0x0007620000001000 */
[----:B-1----:R-:W-:-:S05]  /*75c0*/  IMAD.WIDE.U32 R2, R17, c[0x0][0x2d8], RZ ;  /* 0x0000b60011027a25 */ /* 0x002fca00078e00ff */
[----:B------:R-:W-:Y:S02]  /*75d0*/  IADD3 R3, R3, R111, RZ ;  /* 0x0000006f03037210 */ /* 0x000fe40007ffe0ff */
[----:B------:R-:W1:Y:S01]  /*75e0*/  @!P3 MUFU.RCP R64, R64 ;  /* 0x000000400040b308 */ /* 0x000e620000001000 */
[----:B0-----:R-:W-:Y:S01]  /*75f0*/  @!P1 FMUL.FTZ R94, R94, R69 ;  /* 0x000000455e5e9220 */ /* 0x001fe20000410000 */
[----:B--2---:R-:W-:Y:S01]  /*7600*/  ISETP.GE.AND P1, PT, R34, R70, PT ;  /* 0x000000462200720c */ /* 0x004fe20003f26270 */
[----:B------:R-:W-:Y:S02]  /*7610*/  IMAD R115, R15, c[0x0][0x2e0], RZ ;  /* 0x0000b8000f737a24 */ /* 0x000fe400078e02ff */
[----:B------:R-:W-:-:S03]  /*7620*/  IMAD R113, R30, -0x200, R19 ;  /* 0xfffffe001e717824 */ /* 0x000fc600078e0213 */
[----:B------:R-:W0:Y:S01]  /*7630*/  @!P4 MUFU.RCP R63, R63 ;  /* 0x0000003f003fc308 */ /* 0x000e220000001000 */
[----:B------:R-:W-:-:S04]  /*7640*/  IMAD.WIDE.U32 R2, R0, c[0x0][0x2e0], R2 ;  /* 0x0000b80000027a25 */ /* 0x000fc800078e0002 */
[----:B----4-:R-:W-:Y:S01]  /*7650*/  @!P6 FMUL.FTZ R105, R105, R68 ;  /* 0x000000446969e220 */ /* 0x010fe20000410000 */
[----:B---3--:R-:W-:Y:S01]  /*7660*/  IADD3 R65, P6, R113, R2, RZ ;  /* 0x0000000271417210 */ /* 0x008fe20007fde0ff */
[----:B------:R-:W-:Y:S01]  /*7670*/  IMAD R74, R0, c[0x0][0x2e4], R115 ;  /* 0x0000b900004a7a24 */ /* 0x000fe200078e0273 */
[----:B------:R-:W-:Y:S01]  /*7680*/  SHF.R.S32.HI R115, RZ, 0x1f, R113 ;  /* 0x0000001fff737819 */ /* 0x000fe20000011471 */
[----:B-----5:R-:W-:Y:S01]  /*7690*/  @!P2 FMUL.FTZ R101, R101, R72 ;  /* 0x000000486565a220 */ /* 0x020fe20000410000 */
[----:B------:R-:W-:Y:S02]  /*76a0*/  SHF.R.S32.HI R72, RZ, 0x1f, R34 ;  /* 0x0000001fff487819 */ /* 0x000fe40000011422 */
[C---:B------:R-:W-:Y:S01]  /*76b0*/  LEA R68, P2, R34.reuse, c[0x0][0x330], 0x1 ;  /* 0x0000cc0022447a11 */ /* 0x040fe200078408ff */
[----:B-1----:R-:W-:Y:S01]  /*76c0*/  @!P3 FMUL.FTZ R99, R99, R64 ;  /* 0x000000406363b220 */ /* 0x002fe20000410000 */
[----:B------:R-:W-:Y:S02]  /*76d0*/  IADD3.X R74, R115, R74, R3, P6, !PT ;  /* 0x0000004a734a7210 */ /* 0x000fe400037fe403 */
[----:B------:R-:W-:-:S02]  /*76e0*/  LEA.HI.X R3, R34, c[0x0][0x334], R72, 0x1, P2 ;  /* 0x0000cd0022037a11 */ /* 0x000fc400010f0c48 */
[C---:B------:R-:W-:Y:S01]  /*76f0*/  LEA R68, P3, R65.reuse, R68, 0x1 ;  /* 0x0000004441447211 */ /* 0x040fe200078608ff */
[----:B------:R-:W-:Y:S01]  /*7700*/  BSSY B0, `(.L_x_4866) ;  /* 0x0000013000007945 */ /* 0x000fe20003800000 */
[----:B------:R-:W-:Y:S01]  /*7710*/  IADD3 R2, P2, R34, R31, RZ ;  /* 0x0000001f22027210 */ /* 0x000fe20007f5e0ff */
[----:B------:R-:W-:Y:S01]  /*7720*/  @!P5 FMUL.FTZ R100, R100, R67 ;  /* 0x000000436464d220 */ /* 0x000fe20000410000 */
[----:B------:R-:W-:Y:S01]  /*7730*/  LEA.HI.X R69, R65, R3, R74, 0x1, P3 ;  /* 0x0000000341457211 */ /* 0x000fe200018f0c4a */
[----:B0-----:R-:W-:Y:S01]  /*7740*/  @!P4 FMUL.FTZ R98, R98, R63 ;  /* 0x0000003f6262c220 */ /* 0x001fe20000410000 */
[-C--:B------:R-:W-:Y:S02]  /*7750*/  ISETP.GE.AND P4, PT, R60, R70.reuse, PT ;  /* 0x000000463c00720c */ /* 0x080fe40003f86270 */
[-C--:B------:R-:W-:Y:S02]  /*7760*/  ISETP.GE.AND P5, PT, R59, R70.reuse, PT ;  /* 0x000000463b00720c */ /* 0x080fe40003fa6270 */
[----:B------:R-:W-:-:S02]  /*7770*/  ISETP.GE.AND P6, PT, R58, R70, PT ;  /* 0x000000463a00720c */ /* 0x000fc40003fc6270 */
[----:B------:R-:W-:Y:S01]  /*7780*/  LEA.HI.X.SX32 R3, R31, R72, 0x1, P2 ;  /* 0x000000481f037211 */ /* 0x000fe200010f0eff */
[----:B------:R-:W-:Y:S05]  /*7790*/  @P1 BRA `(.L_x_4867) ;  /* 0x0000009000001947 */ /* 0x000fea0003800000 */
[----:B------:R-:W-:-:S04]  /*77a0*/  IMAD.WIDE.U32 R64, R17, c[0x0][0x2d8], R2 ;  /* 0x0000b60011407a25 */ /* 0x000fc800078e0002 */
[----:B------:R-:W-:Y:S01]  /*77b0*/  IMAD R31, R15, c[0x0][0x2e0], RZ ;  /* 0x0000b8000f1f7a24 */ /* 0x000fe200078e02ff */
[----:B------:R-:W-:-:S03]  /*77c0*/  IADD3 R65, R111, R65, RZ ;  /* 0x000000416f417210 */ /* 0x000fc60007ffe0ff */
[C---:B------:R-:W-:Y:S02]  /*77d0*/  IMAD R31, R0.reuse, c[0x0][0x2e4], R31 ;  /* 0x0000b900001f7a24 */ /* 0x040fe400078e021f */
[----:B------:R-:W-:-:S05]  /*77e0*/  IMAD.WIDE.U32 R64, R0, c[0x0][0x2e0], R64 ;  /* 0x0000b80000407a25 */ /* 0x000fca00078e0040 */
[----:B------:R-:W-:Y:S02]  /*77f0*/  IADD3 R31, R65, R31, RZ ;  /* 0x0000001f411f7210 */ /* 0x000fe40007ffe0ff */
[----:B------:R-:W-:-:S04]  /*7800*/  LEA R66, P1, R64, c[0x0][0x330], 0x1 ;  /* 0x0000cc0040427a11 */ /* 0x000fc800078208ff */
[----:B------:R-:W-:-:S05]  /*7810*/  LEA.HI.X R67, R64, c[0x0][0x334], R31, 0x1, P1 ;  /* 0x0000cd0040437a11 */ /* 0x000fca00008f0c1f */
[----:B------:R0:W-:Y:S04]  /*7820*/  STG.E.U16 [R66.64], R71 ;  /* 0x0000004742007986 */ /* 0x0001e8000c101506 */
.L_x_4867:
[----:B------:R-:W-:Y:S05]  /*7830*/  BSYNC B0 ;  /* 0x0000000000007941 */ /* 0x000fea0003800000 */
.L_x_4866:
        /* <DEDUP_REMOVED lines=27> */
[----:B------:R-:W-:-:S02]  /*79f0*/  ISETP.GE.AND P4, PT, R12, R70, PT ;  /* 0x000000460c00720c */ /* 0x000fc40003f86270 */
[----:B0-----:R-:W-:Y:S01]  /*7a00*/  PRMT R67, R20, 0x7610, R67 ;  /* 0x0000761014437816 */ /* 0x001fe20000000043 */
[----:B------:R-:W-:Y:S01]  /*7a10*/  @!P5 STG.E.U16 [R68.64+-0x1c0], R89 ;  /* 0xfffe40594400d986 */ /* 0x000fe2000c101506 */
[-C--:B------:R-:W-:Y:S02]  /*7a20*/  ISETP.GE.AND P5, PT, R61, R70.reuse, PT ;  /* 0x000000463d00720c */ /* 0x080fe40003fa6270 */
[----:B------:R-:W-:Y:S01]  /*7a30*/  F2FP.BF16.PACK_AB R63, R104, R103 ;  /* 0x00000067683f723e */ /* 0x000fe200000010ff */
[----:B------:R-:W-:Y:S01]  /*7a40*/  @!P6 STG.E.U16 [R68.64+-0x180], R91 ;  /* 0xfffe805b4400e986 */ /* 0x000fe2000c101506 */
[----:B------:R-:W-:Y:S02]  /*7a50*/  ISETP.GE.AND P6, PT, R10, R70, PT ;  /* 0x000000460a00720c */ /* 0x000fe40003fc6270 */
[----:B------:R-:W-:Y:S01]  /*7a60*/  PRMT R66, R134, 0x7632, R66 ;  /* 0x0000763286427816 */ /* 0x000fe20000000042 */
[----:B------:R-:W-:Y:S01]  /*7a70*/  @!P1 STG.E.U16 [R68.64+-0x140], R93 ;  /* 0xfffec05d44009986 */ /* 0x000fe2000c101506 */
[----:B------:R-:W-:-:S02]  /*7a80*/  PRMT R70, R63, 0x7610, R70 ;  /* 0x000076103f467816 */ /* 0x000fc40000000046 */
[----:B------:R-:W-:Y:S01]  /*7a90*/  PRMT R71, R63, 0x7632, R71 ;  /* 0x000076323f477816 */ /* 0x000fe20000000047 */
[----:B------:R-:W-:Y:S01]  /*7aa0*/  @!P2 STG.E.U16 [R68.64+-0x100], R95 ;  /* 0xffff005f4400a986 */ /* 0x000fe2000c101506 */
[----:B------:R-:W-:Y:S02]  /*7ab0*/  F2FP.BF16.PACK_AB R64, R100, R105 ;  /* 0x000000696440723e */ /* 0x000fe400000010ff */
[----:B------:R-:W-:Y:S01]  /*7ac0*/  F2FP.BF16.PACK_AB R63, R94, R101 ;  /* 0x000000655e3f723e */ /* 0x000fe200000010ff */
[----:B------:R-:W-:Y:S03]  /*7ad0*/  @!P4 STG.E.U16 [R68.64+-0xc0], R97 ;  /* 0xffff40614400c986 */ /* 0x000fe6000c101506 */
[C---:B------:R-:W-:Y:S01]  /*7ae0*/  PRMT R74, R63.reuse, 0x7632, R74 ;  /* 0x000076323f4a7816 */ /* 0x040fe2000000004a */
[----:B------:R-:W-:Y:S04]  /*7af0*/  @!P3 STG.E.U16 [R68.64+-0x80], R107 ;  /* 0xffff806b4400b986 */ /* 0x000fe8000c101506 */
[----:B------:R0:W-:Y:S04]  /*7b00*/  @!P5 STG.E.U16 [R68.64+-0x3c0], R73 ;  /* 0xfffc40494400d986 */ /* 0x0001e8000c101506 */
[----:B------:R1:W-:Y:S04]  /*7b10*/  @!P6 STG.E.U16 [R68.64+-0x40], R109 ;  /* 0xffffc06d4400e986 */ /* 0x0003e8000c101506 */
[----:B------:R-:W-:Y:S01]  /*7b20*/  BAR.SYNC.DEFER_BLOCKING 0x0 ;  /* 0x0000000000007b1d */ /* 0x000fe20000010000 */
[----:B0-----:R-:W-:-:S02]  /*7b30*/  PRMT R73, R63, 0x7610, R73 ;  /* 0x000076103f497816 */ /* 0x001fc40000000049 */
[----:B-1----:R-:W-:Y:S02]  /*7b40*/  PRMT R68, R20, 0x7632, R68 ;  /* 0x0000763214447816 */ /* 0x002fe40000000044 */
[----:B------:R-:W-:Y:S01]  /*7b50*/  F2FP.BF16.PACK_AB R20, R102, R139 ;  /* 0x0000008b6614723e */ /* 0x000fe200000010ff */
[----:B------:R-:W-:-:S03]  /*7b60*/  FADD.FTZ R139, R136, R139 ;  /* 0x0000008b888b7221 */ /* 0x000fc60000010000 */
[----:B------:R-:W-:Y:S01]  /*7b70*/  PRMT R69, R20, 0x7610, R69 ;  /* 0x0000761014457816 */ /* 0x000fe20000000045 */
[----:B------:R-:W-:-:S04]  /*7b80*/  FADD.FTZ R102, R139, R102 ;  /* 0x000000668b667221 */ /* 0x000fc80000010000 */
[----:B------:R-:W-:-:S04]  /*7b90*/  FADD.FTZ R103, R102, R103 ;  /* 0x0000006766677221 */ /* 0x000fc80000010000 */
[----:B------:R-:W-:Y:S01]  /*7ba0*/  FADD.FTZ R104, R103, R104 ;  /* 0x0000006867687221 */ /* 0x000fe20000010000 */
[----:B------:R0:W-:Y:S03]  /*7bb0*/  STS.U16 [R50+0x2], R65 ;  /* 0x0000024132007388 */ /* 0x0001e60000000400 */
[----:B------:R-:W-:Y:S01]  /*7bc0*/  FADD.FTZ R105, R104, R105 ;  /* 0x0000006968697221 */ /* 0x000fe20000010000 */
[----:B------:R1:W-:Y:S03]  /*7bd0*/  STS.U16 [R50+0x6], R66 ;  /* 0x0000064232007388 */ /* 0x0003e60000000400 */
[----:B------:R-:W-:Y:S01]  /*7be0*/  FADD.FTZ R105, R105, R100 ;  /* 0x0000006469697221 */ /* 0x000fe20000010000 */
        /* <DEDUP_REMOVED lines=20> */
[----:B0-----:R-:W-:-:S03]  /*7d30*/  IMAD R20, R18, c[0x0][0x2f8], RZ ;  /* 0x0000be0012147a24 */ /* 0x001fc600078e02ff */
[----:B------:R-:W-:Y:S01]  /*7d40*/  STS.U16 [R50+0x1e], R74 ;  /* 0x00001e4a32007388 */ /* 0x000fe20000000400 */
[----:B------:R-:W-:-:S06]  /*7d50*/  NOP ;  /* 0x0000000000007918 */ /* 0x000fcc0000000000 */
[----:B------:R-:W-:Y:S04]  /*7d60*/  LDS.U16 R33, [R33] ;  /* 0x0000000021217984 */ /* 0x000fe80000000400 */
[----:B------:R-:W-:Y:S04]  /*7d70*/  LDS.U16 R63, [R35+0x40] ;  /* 0x00004000233f7984 */ /* 0x000fe80000000400 */
[----:B------:R-:W-:Y:S04]  /*7d80*/  LDS.U16 R65, [R36+0x80] ;  /* 0x0000800024417984 */ /* 0x000fe80000000400 */
[----:B------:R0:W-:Y:S04]  /*7d90*/  LDS.U16 R67, [R37+0xc0] ;  /* 0x0000c00025437984 */ /* 0x0001e80000000400 */
[----:B------:R-:W-:Y:S04]  /*7da0*/  LDS.U16 R69, [R38+0x100] ;  /* 0x0001000026457984 */ /* 0x000fe80000000400 */
[----:B------:R-:W-:Y:S01]  /*7db0*/  LDS.U16 R39, [R39+0x140] ;  /* 0x0001400027277984 */ /* 0x000fe20000000400 */
[----:B0-----:R-:W-:-:S02]  /*7dc0*/  IMAD R37, R17, c[0x0][0x2fc], R20 ;  /* 0x0000bf0011257a24 */ /* 0x001fc400078e0214 */
[----:B------:R-:W-:Y:S01]  /*7dd0*/  FADD.FTZ R20, R101, R94 ;  /* 0x0000005e65147221 */ /* 0x000fe20000010000 */
[----:B------:R0:W-:Y:S04]  /*7de0*/  LDS.U16 R71, [R40+0x180] ;  /* 0x0001800028477984 */ /* 0x0001e80000000400 */
[----:B------:R-:W-:Y:S04]  /*7df0*/  LDS.U16 R41, [R41+0x1c0] ;  /* 0x0001c00029297984 */ /* 0x000fe80000000400 */
[----:B------:R-:W-:Y:S01]  /*7e00*/  LDS.U16 R73, [R42+0x200] ;  /* 0x000200002a497984 */ /* 0x000fe20000000400 */
[----:B0-----:R-:W-:-:S03]  /*7e10*/  IADD3 R40, P1, R34, -0x1e0, RZ ;  /* 0xfffffe2022287810 */ /* 0x001fc60007f3e0ff */
[----:B------:R-:W-:Y:S01]  /*7e20*/  LDS.U16 R43, [R43+0x240] ;  /* 0x000240002b2b7984 */ /* 0x000fe20000000400 */
[----:B------:R-:W-:-:S03]  /*7e30*/  IADD3.X R81, R72, -0x1, RZ, P1, !PT ;  /* 0xffffffff48517810 */ /* 0x000fc60000ffe4ff */
        /* <DEDUP_REMOVED lines=22> */
.L_x_4869:
[----:B------:R-:W-:Y:S05]  /*7fa0*/  BSYNC B0 ;  /* 0x0000000000007941 */ /* 0x000fea0003800000 */
.L_x_4868:
[----:B------:R-:W-:Y:S01]  /*7fb0*/  MOV R2, R34 ;  /* 0x0000002200027202 */ /* 0x000fe20000000f00 */
[----:B0-----:R-:W-:Y:S01]  /*7fc0*/  IMAD R33, R15, c[0x0][0x300], RZ ;  /* 0x0000c0000f217a24 */ /* 0x001fe200078e02ff */
[----:B------:R-:W-:Y:S02]  /*7fd0*/  MOV R3, R31 ;  /* 0x0000001f00037202 */ /* 0x000fe40000000f00 */
[----:B------:R-:W-:Y:S01]  /*7fe0*/  LEA R31, P1, R40, c[0x0][0x340], 0x1 ;  /* 0x0000d000281f7a11 */ /* 0x000fe200078208ff */
[----:B------:R-:W-:Y:S01]  /*7ff0*/  IMAD R35, R0, c[0x0][0x304], R33 ;  /* 0x0000c10000237a24 */ /* 0x000fe200078e0221 */
        /* <DEDUP_REMOVED lines=46> */
.L_x_4827:
[----:B------:R-:W-:Y:S02]  /*82e0*/  ISETP.NE.U32.AND P0, PT, RZ, c[0x0][0x328], PT ;  /* 0x0000ca00ff007a0c */ /* 0x000fe40003f05070 */
[----:B------:R-:W-:-:S02]  /*82f0*/  ISETP.NE.U32.AND P2, PT, RZ, c[0x0][0x348], PT ;  /* 0x0000d200ff007a0c */ /* 0x000fc40003f45070 */
[----:B------:R-:W-:Y:S02]  /*8300*/  ISETP.NE.AND.EX P1, PT, RZ, c[0x0][0x32c], PT, P0 ;  /* 0x0000cb00ff007a0c */ /* 0x000fe40003f25300 */
[----:B------:R-:W-:-:S11]  /*8310*/  ISETP.NE.AND.EX P0, PT, RZ, c[0x0][0x34c], PT, P2 ;  /* 0x0000d300ff007a0c */ /* 0x000fd60003f05320 */
[----:B------:R-:W-:Y:S05]  /*8320*/  @!P1 BRA `(.L_x_4871) ;  /* 0x0000014000009947 */ /* 0x000fea0003800000 */
[----:B0-----:R-:W0:Y:S01]  /*8330*/  SHFL.DOWN P1, R3, R90, 0x1, 0x1f ;  /* 0x08201f005a037f89 */ /* 0x001e220000020000 */
[----:B------:R-:W-:Y:S03]  /*8340*/  BSSY B0, `(.L_x_4871) ;  /* 0x0000012000007945 */ /* 0x000fe60003800000 */
[----:B------:R-:W1:Y:S01]  /*8350*/  S2R R10, SR_LANEID ;  /* 0x00000000000a7919 */ /* 0x000e620000000000 */
[----:B0-----:R-:W-:Y:S01]  /*8360*/  @P1 FADD R3, R3, R90 ;  /* 0x0000005a03031221 */ /* 0x001fe20000000000 */
[----:B-1----:R-:W-:-:S04]  /*8370*/  ISETP.NE.AND P2, PT, R10, RZ, PT ;  /* 0x000000ff0a00720c */ /* 0x002fc80003f45270 */
        /* <DEDUP_REMOVED lines=14> */
.L_x_4872:
[----:B0-----:R-:W-:Y:S05]  /*8460*/  BSYNC B0 ;  /* 0x0000000000007941 */ /* 0x001fea0003800000 */
.L_x_4871:
[----:B------:R-:W-:Y:S01]  /*8470*/  BSSY B0, `(.L_x_4873) ;  /* 0x0000018000007945 */ /* 0x000fe20003800000 */
[----:B------:R-:W-:Y:S05]  /*8480*/  @!P0 BRA `(.L_x_4874) ;  /* 0x0000015000008947 */ /* 0x000fea0003800000 */
[----:B------:R-:W-:Y:S06]  /*8490*/  BAR.SYNC.DEFER_BLOCKING 0x0 ;  /* 0x0000000000007b1d */ /* 0x000fec0000010000 */
[----:B0-----:R-:W0:Y:S04]  /*84a0*/  SHFL.DOWN P0, R3, R20, 0x1, 0x1f ;  /* 0x08201f0014037f89 */ /* 0x001e280000000000 */
[----:B------:R-:W1:Y:S04]  /*84b0*/  S2R R8, SR_LANEID ;  /* 0x0000000000087919 */ /* 0x000e680000000000 */
[----:B------:R-:W2:Y:S01]  /*84c0*/  S2R R21, SR_TID.X ;  /* 0x0000000000157919 */ /* 0x000ea20000002100 */
[----:B0-----:R-:W-:Y:S01]  /*84d0*/  @P0 FADD R3, R3, R20 ;  /* 0x0000001403030221 */ /* 0x001fe20000000000 */
[----:B-1----:R-:W-:-:S04]  /*84e0*/  ISETP.NE.AND P1, PT, R8, RZ, PT ;  /* 0x000000ff0800720c */ /* 0x002fc80003f25270 */
        /* <DEDUP_REMOVED lines=15> */
.L_x_4874:
[----:B------:R-:W1:Y:S02]  /*85e0*/  S2R R21, SR_TID.X ;  /* 0x0000000000157919 */ /* 0x000e640000002100 */
.L_x_4875:
[----:B0-----:R-:W-:Y:S05]  /*85f0*/  BSYNC B0 ;  /* 0x0000000000007941 */ /* 0x001fea0003800000 */
.L_x_4873:
        /* <DEDUP_REMOVED lines=9> */
[----:B-----5:R-:W-:Y:S01]  /*8690*/  IMAD.WIDE.U32 R16, R0, c[0x0][0x198], RZ ;  /* 0x0000660000107a25 */ /* 0x020fe200078e00ff */
        /* <DEDUP_REMOVED lines=12> */
.L_x_4876:
        /* <DEDUP_REMOVED lines=55> */
.L_x_4877:
        /* <DEDUP_REMOVED lines=11> */
.L_x_9070:


//--------------------- .text._Z25selective_scan_bwd_kernelI32Selective_Scan_bwd_kernel_traitsILi32ELi16ELb0ELb0ELb0ELb1ELb1EN3c108BFloat16EfEEv12SSMParamsBwd --------------------------
	.section	.text._Z25selective_scan_bwd_kernelI32Selective_Scan_bwd_kernel_traitsILi32ELi16ELb0ELb0ELb0ELb1ELb1EN3c108BFloat16EfEEv12SSMParamsBwd,"ax",@progbits
	.sectioninfo	@"SHI_REGISTERS=238"
	.align	128
        .global         _Z25selective_scan_bwd_kernelI32Selective_Scan_bwd_kernel_traitsILi32ELi16ELb0ELb0ELb0ELb1ELb1EN3c108BFloat16EfEEv12SSMParamsBwd
        .type           _Z25selective_scan_bwd_kernelI32Selective_Scan_bwd_kernel_traitsILi32ELi16ELb0ELb0ELb0ELb1ELb1EN3c108BFloat16EfEEv12SSMParamsBwd,@function
        .size           _Z25selective_scan_bwd_kernelI32Selective_Scan_bwd_kernel_traitsILi32ELi16ELb0ELb0ELb0ELb1ELb1EN3c108BFloat16EfEEv12SSMParamsBwd,(.L_x_9071 - _Z25selective_scan_bwd_kernelI32Selective_Scan_bwd_kernel_traitsILi32ELi16ELb0ELb0ELb0ELb1ELb1EN3c108BFloat16EfEEv12SSMParamsBwd)
        .other          _Z25selective_scan_bwd_kernelI32Selective_Scan_bwd_kernel_traitsILi32ELi16ELb0ELb0ELb0ELb1ELb1EN3c108BFloat16EfEEv12SSMParamsBwd,@"STO_CUDA_ENTRY STV_DEFAULT"
_Z25selective_scan_bwd_kernelI32Selective_Scan_bwd_kernel_traitsILi32ELi16ELb0ELb0ELb0ELb1ELb1EN3c108BFloat16EfEEv12SSMParamsBwd:
.text._Z25selective_scan_bwd_kernelI32Selective_Scan_bwd_kernel_traitsILi32ELi16ELb0ELb0ELb0ELb1ELb1EN3c108BFloat16EfEEv12SSMParamsBwd:
        /* <DEDUP_REMOVED lines=14> */
[C---:B------:R-:W-:Y:S01]  /*00e0*/  @P1 LEA R8, P3, R70.reuse, c[0x0][0x250], 0x2 ;  /* 0x0000940046081a11 */ /* 0x040fe200078610ff */
[----:B------:R-:W-:Y:S01]  /*00f0*/  IMAD.WIDE.U32 R2, R67, c[0x0][0x1d0], RZ ;  /* 0x0000740043027a25 */ /* 0x000fe200078e00ff */
[C-C-:B------:R-:W-:Y:S02]  /*0100*/  @P0 LEA.HI.X R7, R70.reuse, c[0x0][0x23c], R69.reuse, 0x2, P2 ;  /* 0x00008f0046070a11 */ /* 0x140fe400010f1445 */
[----:B------:R-:W-:Y:S01]  /*0110*/  @P1 LEA.HI.X R9, R70, c[0x0][0x254], R69, 0x2, P3 ;  /* 0x0000950046091a11 */ /* 0x000fe200018f1445 */
[----:B------:R-:W-:Y:S02]  /*0120*/  IMAD R10, R65, c[0x0][0x1e0], RZ ;  /* 0x00007800410a7a24 */ /* 0x000fe400078e02ff */
[----:B------:R-:W-:Y:S01]  /*0130*/  IMAD R11, R67, c[0x0][0x1d4], R0 ;  /* 0x00007500430b7a24 */ /* 0x000fe200078e0200 */
[----:B------:R0:W5:Y:S01]  /*0140*/  @P0 LDG.E R68, [R6.64] ;  /* 0x0000000606440981 */ /* 0x000162000c1e1900 */
[----:B------:R-:W-:-:S02]  /*0150*/  IMAD R12, R65, c[0x0][0x278], RZ ;  /* 0x00009e00410c7a24 */ /* 0x000fc400078e02ff */
[----:B------:R-:W-:Y:S01]  /*0160*/  IMAD.WIDE.U32 R4, R67, c[0x0][0x1e0], RZ ;  /* 0x0000780043047a25 */ /* 0x000fe200078e00ff */
[----:B------:R1:W5:Y:S01]  /*0170*/  @P1 LDG.E R66, [R8.64] ;  /* 0x0000000608421981 */ /* 0x000362000c1e1900 */
[----:B------:R-:W-:Y:S01]  /*0180*/  IADD3 R3, R3, R11, RZ ;  /* 0x0000000b03037210 */ /* 0x000fe20007ffe0ff */
[----:B------:R-:W-:Y:S01]  /*0190*/  HFMA2.MMA R64, -RZ, RZ, 0, 0 ;  /* 0x00000000ff407435 */ /* 0x000fe200000001ff */
[----:B------:R-:W-:Y:S01]  /*01a0*/  IMAD R13, R67, c[0x0][0x1e4], R10 ;  /* 0x00007900430d7a24 */ /* 0x000fe200078e020a */
[----:B------:R-:W-:Y:S01]  /*01b0*/  MOV R0, c[0x0][0x174] ;  /* 0x00005d0000007a02 */ /* 0x000fe20000000f00 */
[----:B------:R-:W-:Y:S01]  /*01c0*/  IMAD R15, R69, c[0x0][0x1e8], RZ ;  /* 0x00007a00450f7a24 */ /* 0x000fe200078e02ff */
[----:B------:R-:W-:Y:S01]  /*01d0*/  ISETP.NE.U32.AND P0, PT, RZ, c[0x0][0x260], PT ;  /* 0x00009800ff007a0c */ /* 0x000fe20003f05070 */
[----:B0-----:R-:W-:Y:S01]  /*01e0*/  IMAD.WIDE.U32 R6, R67, c[0x0][0x278], RZ ;  /* 0x00009e0043067a25 */ /* 0x001fe200078e00ff */
[----:B------:R-:W-:Y:S02]  /*01f0*/  IADD3 R5, R5, R13, RZ ;  /* 0x0000000d05057210 */ /* 0x000fe40007ffe0ff */
[----:B------:R-:W-:Y:S01]  /*0200*/  ISETP.NE.AND.EX P0, PT, RZ, c[0x0][0x264], PT, P0 ;  /* 0x00009900ff007a0c */ /* 0x000fe20003f05300 */
[----:B-1----:R-:W-:Y:S01]  /*0210*/  IMAD R9, R67, c[0x0][0x27c], R12 ;  /* 0x00009f0043097a24 */ /* 0x002fe200078e020c */
[----:B------:R-:W-:Y:S01]  /*0220*/  ISETP.GE.AND P3, PT, R0, 0x1, PT ;  /* 0x000000010000780c */ /* 0x000fe20003f66270 */
[----:B------:R-:W-:Y:S01]  /*0230*/  IMAD R13, R69, c[0x0][0x1d8], RZ ;  /* 0x00007600450d7a24 */ /* 0x000fe200078e02ff */
[----:B------:R-:W-:Y:S01]  /*0240*/  HFMA2.MMA R8, -RZ, RZ, 0, 0 ;  /* 0x00000000ff087435 */ /* 0x000fe200000001ff */
[----:B------:R-:W-:Y:S01]  /*0250*/  IMAD.WIDE.U32 R2, R70, c[0x0][0x1d8], R2 ;  /* 0x0000760046027a25 */ /* 0x000fe200078e0002 */
[----:B------:R-:W-:-:S02]  /*0260*/  IADD3 R7, R7, R9, RZ ;  /* 0x0000000907077210 */ /* 0x000fc40007ffe0ff */
[----:B------:R-:W-:Y:S01]  /*0270*/  LEA R9, R0, 0xfffffe00, 0x9 ;  /* 0xfffffe0000097811 */ /* 0x000fe200078e48ff */
[C---:B------:R-:W-:Y:S01]  /*0280*/  IMAD R13, R70.reuse, c[0x0][0x1dc], R13 ;  /* 0x00007700460d7a24 */ /* 0x040fe200078e020d */
[----:B------:R-:W-:Y:S01]  /*0290*/  MOV R63, RZ ;  /* 0x000000ff003f7202 */ /* 0x000fe20000000f00 */
[C---:B------:R-:W-:Y:S01]  /*02a0*/  IMAD.WIDE.U32 R4, R70.reuse, c[0x0][0x1e8], R4 ;  /* 0x00007a0046047a25 */ /* 0x040fe200078e0004 */
[----:B------:R-:W-:Y:S02]  /*02b0*/  SHF.R.S32.HI R11, RZ, 0x1f, R9 ;  /* 0x0000001fff0b7819 */ /* 0x000fe40000011409 */
[C---:B------:R-:W-:Y:S01]  /*02c0*/  IADD3 R58, P1, R9.reuse, R2, RZ ;  /* 0x00000002093a7210 */ /* 0x040fe20007f3e0ff */
[C---:B------:R-:W-:Y:S01]  /*02d0*/  IMAD R15, R70.reuse, c[0x0][0x1ec], R15 ;  /* 0x00007b00460f7a24 */ /* 0x040fe200078e020f */
[----:B------:R-:W-:Y:S01]  /*02e0*/  IADD3 R59, P2, R9, R4, RZ ;  /* 0x00000004093b7210 */ /* 0x000fe20007f5e0ff */
[----:B------:R-:W-:Y:S01]  /*02f0*/  IMAD R17, R69, c[0x0][0x280], RZ ;  /* 0x0000a00045117a24 */ /* 0x000fe200078e02ff */
[----:B------:R-:W-:Y:S01]  /*0300*/  IADD3.X R3, R11, R3, R13, P1, !PT ;  /* 0x000000030b037210 */ /* 0x000fe20000ffe40d */
[----:B------:R-:W-:Y:S01]  /*0310*/  IMAD.WIDE.U32 R6, R70, c[0x0][0x280], R6 ;  /* 0x0000a00046067a25 */ /* 0x000fe200078e0006 */
[----:B------:R-:W-:-:S02]  /*0320*/  ISETP.NE.U32.AND P1, PT, RZ, c[0x0][0x328], PT ;  /* 0x0000ca00ff007a0c */ /* 0x000fc40003f25070 */
[----:B------:R-:W-:Y:S01]  /*0330*/  IADD3.X R4, R11, R5, R15, P2, !PT ;  /* 0x000000050b047210 */ /* 0x000fe200017fe40f */
[----:B------:R-:W-:Y:S01]  /*0340*/  IMAD R17, R70, c[0x0][0x284], R17 ;  /* 0x0000a10046117a24 */ /* 0x000fe200078e0211 */
[----:B------:R-:W-:Y:S01]  /*0350*/  ISETP.NE.U32.AND P2, PT, RZ, c[0x0][0x348], PT ;  /* 0x0000d200ff007a0c */ /* 0x000fe20003f45070 */
[----:B------:R-:W-:Y:S01]  /*0360*/  @P0 IMAD R0, R67, c[0x0][0x164], R70 ;  /* 0x0000590043000a24 */ /* 0x000fe200078e0246 */
[----:B------:R-:W-:Y:S02]  /*0370*/  ISETP.NE.AND.EX P1, PT, RZ, c[0x0][0x32c], PT, P1 ;  /* 0x0000cb00ff007a0c */ /* 0x000fe40003f25310 */
[----:B------:R-:W-:Y:S01]  /*0380*/  IADD3 R9, P4, R9, R6, RZ ;  /* 0x0000000609097210 */ /* 0x000fe20007f9e0ff */
[----:B------:R-:W-:Y:S01]  /*0390*/  @P0 IMAD R0, R0, c[0x0][0x174], RZ ;  /* 0x00005d0000000a24 */ /* 0x000fe200078e02ff */
[----:B------:R-:W-:Y:S02]  /*03a0*/  ISETP.NE.AND.EX P2, PT, RZ, c[0x0][0x34c], PT, P2 ;  /* 0x0000d300ff007a0c */ /* 0x000fe40003f45320 */
[----:B------:R-:W-:Y:S01]  /*03b0*/  IADD3.X R6, R11, R7, R17, P4, !PT ;  /* 0x000000070b067210 */ /* 0x000fe200027fe411 */
[----:B------:R-:W-:Y:S01]  /*03c0*/  @P0 IMAD R0, R0, c[0x0][0x16c], RZ ;  /* 0x00005b0000000a24 */ /* 0x000fe200078e02ff */
[----:B------:R-:W-:-:S02]  /*03d0*/  LEA R61, P4, R58, c[0x0][0x240], 0x1 ;  /* 0x000090003a3d7a11 */ /* 0x000fc400078808ff */
[C---:B------:R-:W-:Y:S02]  /*03e0*/  LEA R56, P5, R59.reuse, c[0x0][0x248], 0x1 ;  /* 0x000092003b387a11 */ /* 0x040fe400078a08ff */
[----:B------:R-:W-:Y:S02]  /*03f0*/  LEA.HI.X R58, R58, c[0x0][0x244], R3, 0x1, P4 ;  /* 0x000091003a3a7a11 */ /* 0x000fe400020f0c03 */
[----:B------:R-:W-:Y:S01]  /*0400*/  @P1 LEA R8, P4, R70, c[0x0][0x328], 0x2 ;  /* 0x0000ca0046081a11 */ /* 0x000fe200078810ff */
[----:B------:R-:W-:Y:S01]  /*0410*/  CS2R R2, SRZ ;  /* 0x0000000000027805 */ /* 0x000fe2000001ff00 */
[----:B------:R-:W-:Y:S02]  /*0420*/  @P0 MOV R11, 0x8 ;  /* 0x00000008000b0802 */ /* 0x000fe40000000f00 */
[----:B------:R-:W-:Y:S02]  /*0430*/  LEA.HI.X R59, R59, c[0x0][0x24c], R4, 0x1, P5 ;  /* 0x000093003b3b7a11 */ /* 0x000fe400028f0c04 */
[----:B------:R-:W-:Y:S01]  /*0440*/  LEA R57, P6, R9, c[0x0][0x308], 0x1 ;  /* 0x0000c20009397a11 */ /* 0x000fe200078c08ff */
[----:B------:R-:W-:Y:S01]  /*0450*/  @P0 IMAD.WIDE R10, R0, R11, c[0x0][0x260] ;  /* 0x00009800000a0625 */ /* 0x000fe200078e020b */
[C---:B------:R-:W-:Y:S01]  /*0460*/  @P2 LEA R2, P5, R70.reuse, c[0x0][0x348], 0x2 ;  /* 0x0000d20046022a11 */ /* 0x040fe200078a10ff */
[----:B------:R-:W-:Y:S01]  /*0470*/  @!P0 CS2R R10, SRZ ;  /* 0x00000000000a8805 */ /* 0x000fe2000001ff00 */
[----:B------:R-:W-:-:S02]  /*0480*/  @P1 LEA.HI.X R3, R70, c[0x0][0x32c], R69, 0x2, P4 ;  /* 0x0000cb0046031a11 */ /* 0x000fc400020f1445 */
[----:B------:R-:W-:Y:S02]  /*0490*/  MOV R7, RZ ;  /* 0x000000ff00077202 */ /* 0x000fe40000000f00 */
[----:B------:R-:W-:Y:S02]  /*04a0*/  LEA.HI.X R55, R9, c[0x0][0x30c], R6, 0x1, P6 ;  /* 0x0000c30009377a11 */ /* 0x000fe400030f0c06 */
[----:B------:R-:W-:Y:S02]  /*04b0*/  @P2 LEA.HI.X R7, R70, c[0x0][0x34c], R69, 0x2, P5 ;  /* 0x0000d30046072a11 */ /* 0x000fe400028f1445 */
[----:B------:R-:W-:Y:S02]  /*04c0*/  MOV R9, R3 ;  /* 0x0000000300097202 */ /* 0x000fe40000000f00 */
[----:B------:R-:W-:Y:S01]  /*04d0*/  MOV R6, R2 ;  /* 0x0000000200067202 */ /* 0x000fe20000000f00 */
[----:B------:R-:W-:Y:S05]  /*04e0*/  @!P3 BRA `(.L_x_4878) ;  /* 0x0000a6800000b947 */ /* 0x000fea0003800000 */
[----:B------:R-:W0:Y:S01]  /*04f0*/  S2R R62, SR_TID.X ;  /* 0x00000000003e7919 */ /* 0x000e220000002100 */
[----:B------:R-:W-:-:S02]  /*0500*/  MOV R63, RZ ;  /* 0x000000ff003f7202 */ /* 0x000fc40000000f00 */
[----:B------:R-:W-:Y:S01]  /*0510*/  MOV R52, RZ ;  /* 0x000000ff00347202 */ /* 0x000fe20000000f00 */
[----:B------:R-:W1:Y:S01]  /*0520*/  S2R R60, SR_LANEID ;  /* 0x00000000003c7919 */ /* 0x000e620000000000 */
[----:B------:R-:W-:Y:S02]  /*0530*/  MOV R64, RZ ;  /* 0x000000ff00407202 */ /* 0x000fe40000000f00 */
[C---:B0-----:R-:W-:Y:S02]  /*0540*/  SHF.L.U32 R0, R62.reuse, 0x4, RZ ;  /* 0x000000043e007819 */ /* 0x041fe400000006ff */
[----:B------:R-:W-:Y:S02]  /*0550*/  LOP3.LUT R156, R62, 0x1f, RZ, 0xc0, !PT ;  /* 0x0000001f3e9c7812 */ /* 0x000fe400078ec0ff */
[----:B------:R-:W-:-:S04]  /*0560*/  LOP3.LUT R3, R0, 0xfffffe00, RZ, 0xc0, !PT ;  /* 0xfffffe0000037812 */ /* 0x000fc800078ec0ff */
[----:B------:R-:W-:-:S04]  /*0570*/  LOP3.LUT R54, R3, 0x1f, R62, 0xf8, !PT ;  /* 0x0000001f03367812 */ /* 0x000fc800078ef83e */
[----:B-1----:R-:W-:Y:S02]  /*0580*/  SHF.R.S32.HI R53, RZ, 0x1f, R54 ;  /* 0x0000001fff357819 */ /* 0x002fe40000011436 */
.L_x_4926:
[----:B------:R-:W-:Y:S01]  /*0590*/  IADD3 R51, -R52, c[0x0][0x174], RZ ;  /* 0x00005d0034337a10 */ /* 0x000fe20007ffe1ff */
[----:B------:R-:W-:Y:S01]  /*05a0*/  BAR.SYNC.DEFER_BLOCKING 0x0 ;  /* 0x0000000000007b1d */ /* 0x000fe20000010000 */
[----:B-1----:R-:W-:Y:S02]  /*05b0*/  LEA R2, P1, R54, R61, 0x1 ;  /* 0x0000003d36027211 */ /* 0x002fe400078208ff */
[----:B------:R-:W-:Y:S02]  /*05c0*/  LEA R4, R51, 0xfffffe00, 0x9 ;  /* 0xfffffe0033047811 */ /* 0x000fe400078e48ff */
[----:B------:R-:W-:Y:S02]  /*05d0*/  PRMT R5, RZ, 0x7610, R5 ;  /* 0x00007610ff057816 */ /* 0x000fe40000000005 */
[----:B------:R-:W-:Y:S02]  /*05e0*/  IADD3 R121, -R4, c[0x0][0x168], RZ ;  /* 0x00005a0004797a10 */ /* 0x000fe40007ffe1ff */
[----:B------:R-:W-:-:S02]  /*05f0*/  LEA.HI.X R3, R54, R58, R53, 0x1, P1 ;  /* 0x0000003a36037211 */ /* 0x000fc400008f0c35 */
[C---:B------:R-:W-:Y:S02]  /*0600*/  ISETP.GE.AND P0, PT, R54.reuse, R121, PT ;  /* 0x000000793600720c */ /* 0x040fe40003f06270 */
[C---:B------:R-:W-:Y:S02]  /*0610*/  LOP3.LUT R112, R54.reuse, 0x20, RZ, 0xfc, !PT ;  /* 0x0000002036707812 */ /* 0x040fe400078efcff */
[C---:B------:R-:W-:Y:S02]  /*0620*/  LOP3.LUT R114, R54.reuse, 0x40, RZ, 0xfc, !PT ;  /* 0x0000004036727812 */ /* 0x040fe400078efcff */
[C---:B------:R-:W-:Y:S02]  /*0630*/  LOP3.LUT R116, R54.reuse, 0x60, RZ, 0xfc, !PT ;  /* 0x0000006036747812 */ /* 0x040fe400078efcff */
[C---:B------:R-:W-:Y:S02]  /*0640*/  LOP3.LUT R118, R54.reuse, 0x80, RZ, 0xfc, !PT ;  /* 0x0000008036767812 */ /* 0x040fe400078efcff */
[----:B------:R-:W-:-:S03]  /*0650*/  LOP3.LUT R120, R54, 0xa0, RZ, 0xfc, !PT ;  /* 0x000000a036787812 */ /* 0x000fc600078efcff */
[----:B0-----:R0:W2:Y:S01]  /*0660*/  @!P0 LDG.E.U16 R5, [R2.64] ;  /* 0x0000000602058981 */ /* 0x0010a2000c1e1500 */
        /* <DEDUP_REMOVED lines=9> */
[----:B------:R0:W3:Y:S01]  /*0700*/  @!P0 LDG.E.U16 R0, [R2.64+0x40] ;  /* 0x0000400602008981 */ /* 0x0000e2000c1e1500 */
[C---:B------:R-:W-:Y:S02]  /*0710*/  LOP3.LUT R92, R54.reuse, 0xc0, RZ, 0xfc, !PT ;  /* 0x000000c0365c7812 */ /* 0x040fe400078efcff */
[----:B------:R-:W-:Y:S01]  /*0720*/  PRMT R14, RZ, 0x7610, R14 ;  /* 0x00007610ff0e7816 */ /* 0x000fe2000000000e */
[----:B------:R0:W4:Y:S01]  /*0730*/  @!P1 LDG.E.U16 R13, [R2.64+0x80] ;  /* 0x00008006020d9981 */ /* 0x000122000c1e1500 */
[----:B------:R-:W-:-:S02]  /*0740*/  LOP3.LUT R94, R54, 0xe0, RZ, 0xfc, !PT ;  /* 0x000000e0365e7812 */ /* 0x000fc400078efcff */
[C---:B------:R-:W-:Y:S01]  /*0750*/  LOP3.LUT R96, R54.reuse, 0x100, RZ, 0xfc, !PT ;  /* 0x0000010036607812 */ /* 0x040fe200078efcff */
[----:B------:R0:W4:Y:S01]  /*0760*/  @!P2 LDG.E.U16 R12, [R2.64+0xc0] ;  /* 0x0000c006020ca981 */ /* 0x000122000c1e1500 */
[C---:B------:R-:W-:Y:S02]  /*0770*/  LOP3.LUT R98, R54.reuse, 0x120, RZ, 0xfc, !PT ;  /* 0x0000012036627812 */ /* 0x040fe400078efcff */
[----:B------:R-:W-:Y:S01]  /*0780*/  LOP3.LUT R100, R54, 0x140, RZ, 0xfc, !PT ;  /* 0x0000014036647812 */ /* 0x000fe200078efcff */
[----:B------:R0:W4:Y:S01]  /*0790*/  @!P3 LDG.E.U16 R15, [R2.64+0x100] ;  /* 0x00010006020fb981 */ /* 0x000122000c1e1500 */
[-C--:B------:R-:W-:Y:S02]  /*07a0*/  ISETP.GE.AND P0, PT, R92, R121.reuse, PT ;  /* 0x000000795c00720c */ /* 0x080fe40003f06270 */
        /* <DEDUP_REMOVED lines=16> */
[----:B------:R-:W-:Y:S02]  /*08b0*/  LOP3.LUT R108, R54, 0x1c0, RZ, 0xfc, !PT ;  /* 0x000001c0366c7812 */ /* 0x000fe400078efcff */
[----:B------:R-:W-:Y:S01]  /*08c0*/  ISETP.GE.AND P0, PT, R102, R121, PT ;  /* 0x000000796600720c */ /* 0x000fe20003f06270 */
[----:B------:R0:W4:Y:S01]  /*08d0*/  @!P3 LDG.E.U16 R18, [R2.64+0x240] ;  /* 0x000240060212b981 */ /* 0x000122000c1e1500 */
[----:B------:R-:W-:-:S02]  /*08e0*/  LOP3.LUT R110, R54, 0x1e0, RZ, 0xfc, !PT ;  /* 0x000001e0366e7812 */ /* 0x000fc400078efcff */
[-C--:B------:R-:W-:Y:S01]  /*08f0*/  ISETP.GE.AND P1, PT, R104, R121.reuse, PT ;  /* 0x000000796800720c */ /* 0x080fe20003f26270 */
[----:B------:R0:W4:Y:S01]  /*0900*/  @!P4 LDG.E.U16 R21, [R2.64+0x280] ;  /* 0x000280060215c981 */ /* 0x000122000c1e1500 */
        /* <DEDUP_REMOVED lines=13> */
[----:B------:R-:W-:-:S02]  /*09e0*/  LEA.HI.SX32 R50, R60, R60, 0x1b ;  /* 0x0000003c3c327211 */ /* 0x000fc400078fdaff */
[----:B------:R-:W-:Y:S02]  /*09f0*/  IADD3 R27, R60, 0x20, RZ ;  /* 0x000000203c1b7810 */ /* 0x000fe40007ffe0ff */
[----:B------:R-:W-:Y:S02]  /*0a00*/  SHF.L.U32 R50, R50, 0x1, RZ ;  /* 0x0000000132327819 */ /* 0x000fe400000006ff */
[C---:B------:R-:W-:Y:S02]  /*0a10*/  IADD3 R29, R60.reuse, 0x40, RZ ;  /* 0x000000403c1d7810 */ /* 0x040fe40007ffe0ff */
[C---:B------:R-:W-:Y:S02]  /*0a20*/  IADD3 R31, R60.reuse, 0x60, RZ ;  /* 0x000000603c1f7810 */ /* 0x040fe40007ffe0ff */
[----:B------:R-:W-:Y:S02]  /*0a30*/  IADD3 R33, R60, 0x80, RZ ;  /* 0x000000803c217810 */ /* 0x000fe40007ffe0ff */
[----:B------:R-:W-:-:S02]  /*0a40*/  LEA.HI.SX32 R27, R27, R60, 0x1b ;  /* 0x0000003c1b1b7211 */ /* 0x000fc400078fdaff */
[-C--:B------:R-:W-:Y:S02]  /*0a50*/  LEA.HI.SX32 R29, R29, R60.reuse, 0x1b ;  /* 0x0000003c1d1d7211 */ /* 0x080fe400078fdaff */
[C---:B0-----:R-:W-:Y:S02]  /*0a60*/  IADD3 R3, R60.reuse, 0xc0, RZ ;  /* 0x000000c03c037810 */ /* 0x041fe40007ffe0ff */
[-C--:B------:R-:W-:Y:S02]  /*0a70*/  LEA.HI.SX32 R31, R31, R60.reuse, 0x1b ;  /* 0x0000003c1f1f7211 */ /* 0x080fe400078fdaff */
[----:B------:R-:W-:Y:S01]  /*0a80*/  LEA.HI.SX32 R33, R33, R60, 0x1b ;  /* 0x0000003c21217211 */ /* 0x000fe200078fdaff */
[----:B------:R-:W-:Y:S01]  /*0a90*/  IMAD.SHL.U32 R48, R29, 0x2, RZ ;  /* 0x000000021d307824 */ /* 0x000fe200078e00ff */
[----:B------:R-:W-:Y:S02]  /*0aa0*/  IADD3 R35, R60, 0xa0, RZ ;  /* 0x000000a03c237810 */ /* 0x000fe40007ffe0ff */
[----:B------:R-:W-:-:S02]  /*0ab0*/  SHF.L.U32 R49, R27, 0x1, RZ ;  /* 0x000000011b317819 */ /* 0x000fc400000006ff */
[C---:B------:R-:W-:Y:S02]  /*0ac0*/  IADD3 R27, R60.reuse, 0x100, RZ ;  /* 0x000001003c1b7810 */ /* 0x040fe40007ffe0ff */
[-C--:B------:R-:W-:Y:S02]  /*0ad0*/  LEA.HI.SX32 R3, R3, R60.reuse, 0x1b ;  /* 0x0000003c03037211 */ /* 0x080fe400078fdaff */
[----:B------:R-:W-:Y:S02]  /*0ae0*/  SHF.L.U32 R47, R31, 0x1, RZ ;  /* 0x000000011f2f7819 */ /* 0x000fe400000006ff */
[----:B------:R-:W-:Y:S02]  /*0af0*/  SHF.L.U32 R46, R33, 0x1, RZ ;  /* 0x00000001212e7819 */ /* 0x000fe400000006ff */
[----:B------:R-:W-:Y:S02]  /*0b00*/  LEA.HI.SX32 R35, R35, R60, 0x1b ;  /* 0x0000003c23237211 */ /* 0x000fe400078fdaff */
[----:B------:R-:W-:-:S02]  /*0b10*/  IADD3 R29, R60, 0x120, RZ ;  /* 0x000001203c1d7810 */ /* 0x000fc40007ffe0ff */
[C---:B------:R-:W-:Y:S02]  /*0b20*/  IADD3 R31, R60.reuse, 0x140, RZ ;  /* 0x000001403c1f7810 */ /* 0x040fe40007ffe0ff */
[-C--:B------:R-:W-:Y:S02]  /*0b30*/  LEA.HI.SX32 R27, R27, R60.reuse, 0x1b ;  /* 0x0000003c1b1b7211 */ /* 0x080fe400078fdaff */
[----:B------:R-:W-:Y:S02]  /*0b40*/  SHF.L.U32 R44, R3, 0x1, RZ ;  /* 0x00000001032c7819 */ /* 0x000fe400000006ff */
[----:B------:R-:W-:Y:S02]  /*0b50*/  IADD3 R3, R60, 0x160, RZ ;  /* 0x000001603c037810 */ /* 0x000fe40007ffe0ff */
[----:B------:R-:W-:Y:S02]  /*0b60*/  SHF.L.U32 R45, R35, 0x1, RZ ;  /* 0x00000001232d7819 */ /* 0x000fe400000006ff */
[----:B------:R-:W-:-:S02]  /*0b70*/  LEA.HI.SX32 R29, R29, R60, 0x1b ;  /* 0x0000003c1d1d7211 */ /* 0x000fc400078fdaff */
[-C--:B------:R-:W-:Y:S02]  /*0b80*/  LEA.HI.SX32 R31, R31, R60.reuse, 0x1b ;  /* 0x0000003c1f1f7211 */ /* 0x080fe400078fdaff */
[----:B------:R-:W-:Y:S02]  /*0b90*/  SHF.L.U32 R42, R27, 0x1, RZ ;  /* 0x000000011b2a7819 */ /* 0x000fe400000006ff */
[----:B------:R-:W-:Y:S02]  /*0ba0*/  IADD3 R27, R60, 0x1e0, RZ ;  /* 0x000001e03c1b7810 */ /* 0x000fe40007ffe0ff */
[----:B------:R-:W-:Y:S02]  /*0bb0*/  LEA.HI.SX32 R3, R3, R60, 0x1b ;  /* 0x0000003c03037211 */ /* 0x000fe400078fdaff */
[----:B------:R-:W-:Y:S02]  /*0bc0*/  SHF.L.U32 R41, R29, 0x1, RZ ;  /* 0x000000011d297819 */ /* 0x000fe400000006ff */
[----:B------:R-:W-:-:S02]  /*0bd0*/  SHF.L.U32 R40, R31, 0x1, RZ ;  /* 0x000000011f287819 */ /* 0x000fc400000006ff */
[----:B------:R-:W-:Y:S02]  /*0be0*/  SHF.L.U32 R39, R3, 0x1, RZ ;  /* 0x0000000103277819 */ /* 0x000fe400000006ff */
[----:B------:R-:W-:-:S04]  /*0bf0*/  LEA.HI.SX32 R27, R27, R60, 0x1b ;  /* 0x0000003c1b1b7211 */ /* 0x000fc800078fdaff */
[----:B------:R-:W-:Y:S02]  /*0c00*/  SHF.L.U32 R35, R27, 0x1, RZ ;  /* 0x000000011b237819 */ /* 0x000fe400000006ff */
[C---:B------:R-:W-:Y:S02]  /*0c10*/  SHF.L.U32 R33, R54.reuse, 0x1, RZ ;  /* 0x0000000136217819 */ /* 0x040fe400000006ff */
[----:B------:R-:W-:Y:S02]  /*0c20*/  SHF.L.U64.HI R34, R54, 0x1, R53 ;  /* 0x0000000136227819 */ /* 0x000fe40000010235 */
[----:B------:R-:W-:-:S04]  /*0c30*/  IADD3 R2, P0, R56, R33, RZ ;  /* 0x0000002138027210 */ /* 0x000fc80007f1e0ff */
[----:B------:R-:W-:Y:S02]  /*0c40*/  IADD3.X R3, R59, R34, RZ, P0, !PT ;  /* 0x000000223b037210 */ /* 0x000fe400007fe4ff */
[-C--:B------:R-:W-:Y:S02]  /*0c50*/  ISETP.GE.AND P0, PT, R112, R121.reuse, PT ;  /* 0x000000797000720c */ /* 0x080fe40003f06270 */
        /* <DEDUP_REMOVED lines=15> */
[----:B--2---:R0:W-:Y:S02]  /*0d50*/  STS.U16 [R50], R5 ;  /* 0x0000000532007388 */ /* 0x0041e40000000400 */
[----:B0-----:R-:W-:-:S04]  /*0d60*/  IADD3 R5, R60, 0xe0, RZ ;  /* 0x000000e03c057810 */ /* 0x001fc80007ffe0ff */
[-C--:B------:R-:W-:Y:S01]  /*0d70*/  LEA.HI.SX32 R5, R5, R60.reuse, 0x1b ;  /* 0x0000003c05057211 */ /* 0x080fe200078fdaff */
[----:B---3--:R-:W-:Y:S03]  /*0d80*/  STS.U16 [R49+0x40], R0 ;  /* 0x0000400031007388 */ /* 0x008fe60000000400 */
[----:B------:R-:W-:Y:S02]  /*0d90*/  SHF.L.U32 R43, R5, 0x1, RZ ;  /* 0x00000001052b7819 */ /* 0x000fe400000006ff */
[----:B------:R-:W-:Y:S01]  /*0da0*/  IADD3 R5, R60, 0x180, RZ ;  /* 0x000001803c057810 */ /* 0x000fe20007ffe0ff */
[----:B----4-:R0:W-:Y:S04]  /*0db0*/  STS.U16 [R48+0x80], R13 ;  /* 0x0000800d30007388 */ /* 0x0101e80000000400 */
[----:B------:R-:W-:Y:S01]  /*0dc0*/  STS.U16 [R47+0xc0], R12 ;  /* 0x0000c00c2f007388 */ /* 0x000fe20000000400 */
[----:B------:R-:W-:-:S03]  /*0dd0*/  LEA.HI.SX32 R5, R5, R60, 0x1b ;  /* 0x0000003c05057211 */ /* 0x000fc600078fdaff */
[----:B------:R1:W-:Y:S01]  /*0de0*/  STS.U16 [R46+0x100], R15 ;  /* 0x0001000f2e007388 */ /* 0x0003e20000000400 */
[C---:B0-----:R-:W-:Y:S02]  /*0df0*/  IADD3 R13, R60.reuse, 0x1a0, RZ ;  /* 0x000001a03c0d7810 */ /* 0x041fe40007ffe0ff */
[C---:B------:R-:W-:Y:S01]  /*0e00*/  SHF.L.U32 R0, R60.reuse, 0x4, RZ ;  /* 0x000000043c007819 */ /* 0x040fe200000006ff */
[----:B------:R0:W-:Y:S01]  /*0e10*/  STS.U16 [R45+0x140], R14 ;  /* 0x0001400e2d007388 */ /* 0x0001e20000000400 */
[-C--:B------:R-:W-:Y:S02]  /*0e20*/  LEA.HI.SX32 R13, R13, R60.reuse, 0x1b ;  /* 0x0000003c0d0d7211 */ /* 0x080fe400078fdaff */
[----:B-1----:R-:W-:Y:S02]  /*0e30*/  IADD3 R15, R60, 0x1c0, RZ ;  /* 0x000001c03c0f7810 */ /* 0x002fe40007ffe0ff */
[----:B------:R-:W-:Y:S02]  /*0e40*/  SHF.L.U32 R38, R5, 0x1, RZ ;  /* 0x0000000105267819 */ /* 0x000fe400000006ff */
[----:B------:R-:W-:-:S02]  /*0e50*/  LEA.HI.SX32 R15, R15, R60, 0x1b ;  /* 0x0000003c0f0f7211 */ /* 0x000fc400078fdaff */
[----:B------:R-:W-:Y:S01]  /*0e60*/  SHF.L.U32 R37, R13, 0x1, RZ ;  /* 0x000000010d257819 */ /* 0x000fe200000006ff */
[----:B------:R1:W-:Y:S01]  /*0e70*/  STS.U16 [R44+0x180], R17 ;  /* 0x000180112c007388 */ /* 0x0003e20000000400 */
[----:B------:R-:W-:-:S03]  /*0e80*/  LEA.HI.SX32 R32, R0, R0, 0x1b ;  /* 0x0000000000207211 */ /* 0x000fc600078fdaff */
[----:B------:R2:W-:Y:S01]  /*0e90*/  STS.U16 [R43+0x1c0], R16 ;  /* 0x0001c0102b007388 */ /* 0x0005e20000000400 */
[----:B------:R-:W-:-:S03]  /*0ea0*/  SHF.L.U32 R36, R15, 0x1, RZ ;  /* 0x000000010f247819 */ /* 0x000fc600000006ff */
[----:B------:R-:W-:Y:S01]  /*0eb0*/  STS.U16 [R42+0x200], R19 ;  /* 0x000200132a007388 */ /* 0x000fe20000000400 */
[----:B------:R-:W-:-:S03]  /*0ec0*/  SHF.L.U32 R32, R32, 0x1, RZ ;  /* 0x0000000120207819 */ /* 0x000fc600000006ff */
        /* <DEDUP_REMOVED lines=26> */
[----:B------:R-:W-:-:S04]  /*1070*/  LEA R12, P1, R54, R57, 0x1 ;  /* 0x00000039360c7211 */ /* 0x000fc800078208ff */
[----:B------:R-:W-:Y:S01]  /*1080*/  LEA.HI.X R13, R54, R55, R53, 0x1, P1 ;  /* 0x00000037360d7211 */ /* 0x000fe200008f0c35 */
[----:B------:R-:W3:Y:S01]  /*1090*/  @!P0 LDG.E.U16 R14, [R2.64+0x40] ;  /* 0x00004006020e8981 */ /* 0x000ee2000c1e1500 */
[-C--:B------:R-:W-:Y:S02]  /*10a0*/  ISETP.GE.AND P0, PT, R94, R121.reuse, PT ;  /* 0x000000795e00720c */ /* 0x080fe40003f06270 */
[-C--:B------:R-:W-:Y:S01]  /*10b0*/  ISETP.GE.AND P1, PT, R54, R121.reuse, PT ;  /* 0x000000793600720c */ /* 0x080fe20003f26270 */
[----:B------:R-:W4:Y:S01]  /*10c0*/  @!P5 LDG.E.U16 R71, [R2.64+0x180] ;  /* 0x000180060247d981 */ /* 0x000f22000c1e1500 */
[----:B------:R-:W-:Y:S02]  /*10d0*/  PRMT R5, RZ, 0x7610, R5 ;  /* 0x00007610ff057816 */ /* 0x000fe40000000005 */
[----:B-1----:R-:W-:Y:S01]  /*10e0*/  PRMT R17, RZ, 0x7610, R17 ;  /* 0x00007610ff117816 */ /* 0x002fe20000000011 */
[----:B------:R-:W3:Y:S06]  /*10f0*/  @!P6 LDG.E.U16 R72, [R2.64+0x140] ;  /* 0x000140060248e981 */ /* 0x000eec000c1e1500 */
[----:B------:R-:W3:Y:S01]  /*1100*/  @!P0 LDG.E.U16 R74, [R2.64+0x1c0] ;  /* 0x0001c006024a8981 */ /* 0x000ee2000c1e1500 */
[----:B------:R-:W-:-:S02]  /*1110*/  ISETP.GE.AND P0, PT, R96, R121, PT ;  /* 0x000000796000720c */ /* 0x000fc40003f06270 */
[----:B--2---:R-:W-:Y:S01]  /*1120*/  PRMT R16, RZ, 0x7610, R16 ;  /* 0x00007610ff107816 */ /* 0x004fe20000000010 */
[----:B------:R-:W2:Y:S01]  /*1130*/  @!P1 LDG.E.U16 R5, [R2.64] ;  /* 0x0000000602059981 */ /* 0x000ea2000c1e1500 */
[----:B------:R-:W-:Y:S02]  /*1140*/  PRMT R15, RZ, 0x7610, R15 ;  /* 0x00007610ff0f7816 */ /* 0x000fe4000000000f */
[-C--:B------:R-:W-:Y:S01]  /*1150*/  ISETP.GE.AND P1, PT, R100, R121.reuse, PT ;  /* 0x000000796400720c */ /* 0x080fe20003f26270 */
[----:B------:R-:W3:Y:S01]  /*1160*/  @!P2 LDG.E.U16 R17, [R2.64+0x100] ;  /* 0x000100060211a981 */ /* 0x000ee2000c1e1500 */
        /* <DEDUP_REMOVED lines=51> */
[----:B------:R-:W2:Y:S04]  /*14a0*/  LDS.U16 R123, [R32] ;  /* 0x00000000207b7984 */ /* 0x000ea80000000400 */
[----:B------:R-:W-:Y:S04]  /*14b0*/  LDS.U16 R73, [R32+0x2] ;  /* 0x0000020020497984 */ /* 0x000fe80000000400 */
[----:B------:R-:W3:Y:S04]  /*14c0*/  LDS.U16 R124, [R32+0x4] ;  /* 0x00000400207c7984 */ /* 0x000ee80000000400 */
[----:B------:R-:W2:Y:S04]  /*14d0*/  LDS.U16 R125, [R32+0x6] ;  /* 0x00000600207d7984 */ /* 0x000ea80000000400 */
[----:B------:R-:W-:Y:S04]  /*14e0*/  LDS.U16 R78, [R32+0x8] ;  /* 0x00000800204e7984 */ /* 0x000fe80000000400 */
[----:B------:R-:W-:Y:S04]  /*14f0*/  LDS.U16 R126, [R32+0xa] ;  /* 0x00000a00207e7984 */ /* 0x000fe80000000400 */
        /* <DEDUP_REMOVED lines=35> */
[----:B------:R-:W-:Y:S02]  /*1730*/  ISETP.NE.AND P0, PT, R97, RZ, PT ;  /* 0x000000ff6100720c */ /* 0x000fe40003f05270 */
[----:B------:R-:W-:-:S06]  /*1740*/  PRMT R97, RZ, 0x7610, R97 ;  /* 0x00007610ff617816 */ /* 0x000fcc0000000061 */
[----:B------:R0:W4:Y:S05]  /*1750*/  @!P1 LDG.E.U16 R97, [R12.64+0x280] ;  /* 0x000280060c619981 */ /* 0x00012a000c1e1500 */
[----:B------:R0:W4:Y:S01]  /*1760*/  @!P0 LDG.E.U16 R132, [R12.64+0x240] ;  /* 0x000240060c848981 */ /* 0x000122000c1e1500 */
[----:B------:R-:W-:Y:S01]  /*1770*/  ISETP.GE.AND P0, PT, R54, R121, PT ;  /* 0x000000793600720c */ /* 0x000fe20003f06270 */
[C---:B------:R-:W-:Y:S01]  /*1780*/  IMAD R74, R65.reuse, c[0x0][0x1f0], RZ ;  /* 0x00007c00414a7a24 */ /* 0x040fe200078e02ff */
[----:B------:R-:W-:Y:S01]  /*1790*/  SHF.R.S32.HI R5, RZ, 0x1f, R4 ;  /* 0x0000001fff057819 */ /* 0x000fe20000011404 */
[----:B------:R-:W-:Y:S02]  /*17a0*/  IMAD R76, R65, c[0x0][0x200], RZ ;  /* 0x00008000414c7a24 */ /* 0x000fe400078e02ff */
[----:B------:R-:W-:-:S02]  /*17b0*/  IMAD R77, R67, c[0x0][0x1f4], R74 ;  /* 0x00007d00434d7a24 */ /* 0x000fc400078e024a */
[----:B------:R-:W-:-:S06]  /*17c0*/  IMAD.WIDE.U32 R14, R67, c[0x0][0x1f0], RZ ;  /* 0x00007c00430e7a25 */ /* 0x000fcc00078e00ff */
[----:B------:R-:W-:Y:S02]  /*17d0*/  @!P0 MOV R74, R4 ;  /* 0x00000004004a8202 */ /* 0x000fe40000000f00 */
[----:B------:R-:W-:Y:S01]  /*17e0*/  @!P0 MOV R75, R5 ;  /* 0x00000005004b8202 */ /* 0x000fe20000000f00 */
[----:B0-----:R-:W-:Y:S01]  /*17f0*/  @!P0 IMAD.WIDE.U32 R12, R67, c[0x0][0x1f0], R4 ;  /* 0x00007c00430c8a25 */ /* 0x001fe200078e0004 */
[----:B------:R-:W-:-:S03]  /*1800*/  IADD3 R15, R15, R77, RZ ;  /* 0x0000004d0f0f7210 */ /* 0x000fc60007ffe0ff */
[C---:B------:R-:W-:Y:S02]  /*1810*/  IMAD R81, R67.reuse, c[0x0][0x204], R76 ;  /* 0x0000810043517a24 */ /* 0x040fe400078e024c */
[----:B------:R-:W-:Y:S01]  /*1820*/  @!P0 IMAD.WIDE.U32 R74, R67, c[0x0][0x200], R74 ;  /* 0x00008000434a8a25 */ /* 0x000fe200078e004a */
[----:B------:R-:W-:-:S03]  /*1830*/  @!P0 IADD3 R13, R77, R13, RZ ;  /* 0x0000000d4d0d8210 */ /* 0x000fc60007ffe0ff */
[----:B------:R-:W-:Y:S01]  /*1840*/  IMAD.WIDE.U32 R16, R67, c[0x0][0x200], RZ ;  /* 0x0000800043107a25 */ /* 0x000fe200078e00ff */
[----:B------:R-:W-:Y:S02]  /*1850*/  @!P0 IADD3 R75, R81, R75, RZ ;  /* 0x0000004b514b8210 */ /* 0x000fe40007ffe0ff */
[----:B-1----:R-:W-:Y:S01]  /*1860*/  IADD3 R82, R52, -c[0x0][0x174], RZ ;  /* 0x80005d0034527a10 */ /* 0x002fe20007ffe0ff */
[----:B------:R-:W-:Y:S02]  /*1870*/  IMAD R77, R69, c[0x0][0x1f8], RZ ;  /* 0x00007e00454d7a24 */ /* 0x000fe400078e02ff */
[----:B------:R-:W-:Y:S02]  /*1880*/  IMAD.IADD R17, R17, 0x1, R81 ;  /* 0x0000000111117824 */ /* 0x000fe400078e0251 */
[C---:B------:R-:W-:Y:S02]  /*1890*/  IMAD R142, R70.reuse, c[0x0][0x1fc], R77 ;  /* 0x00007f00468e7a24 */ /* 0x040fe400078e024d */
[----:B------:R-:W-:-:S04]  /*18a0*/  IMAD.WIDE.U32 R76, R70, c[0x0][0x208], R16 ;  /* 0x00008200464c7a25 */ /* 0x000fc800078e0010 */
[----:B------:R-:W-:Y:S02]  /*18b0*/  IMAD R81, R69, c[0x0][0x208], RZ ;  /* 0x0000820045517a24 */ /* 0x000fe400078e02ff */
[----:B------:R-:W-:Y:S02]  /*18c0*/  IMAD R82, R82, -0x200, RZ ;  /* 0xfffffe0052527824 */ /* 0x000fe400078e02ff */
[----:B------:R-:W-:-:S03]  /*18d0*/  @!P0 IMAD.WIDE.U32 R16, R70, c[0x0][0x208], R74 ;  /* 0x0000820046108a25 */ /* 0x000fc600078e004a */
[----:B------:R-:W-:Y:S01]  /*18e0*/  IADD3 R74, P4, R82, R76, RZ ;  /* 0x0000004c524a7210 */ /* 0x000fe20007f9e0ff */
[----:B------:R-:W-:Y:S01]  /*18f0*/  IMAD R103, R70, c[0x0][0x20c], R81 ;  /* 0x0000830046677a24 */ /* 0x000fe200078e0251 */
[----:B------:R-:W-:Y:S02]  /*1900*/  SHF.R.S32.HI R81, RZ, 0x1f, R82 ;  /* 0x0000001fff517819 */ /* 0x000fe40000011452 */
[----:B------:R-:W-:Y:S02]  /*1910*/  @!P0 IADD3 R75, P3, R54, R16, RZ ;  /* 0x00000010364b8210 */ /* 0x000fe40007f7e0ff */
[----:B------:R-:W-:Y:S02]  /*1920*/  IADD3.X R77, R81, R103, R77, P4, !PT ;  /* 0x00000067514d7210 */ /* 0x000fe400027fe44d */
[----:B------:R-:W-:Y:S01]  /*1930*/  @!P0 IADD3.X R76, R53, R17, R103, P3, !PT ;  /* 0x00000011354c8210 */ /* 0x000fe20001ffe467 */
[----:B------:R-:W-:-:S04]  /*1940*/  IMAD.WIDE.U32 R14, R70, c[0x0][0x1f8], R14 ;  /* 0x00007e00460e7a25 */ /* 0x000fc800078e000e */
[----:B------:R-:W-:Y:S01]  /*1950*/  @!P0 IMAD.WIDE.U32 R12, R70, c[0x0][0x1f8], R12 ;  /* 0x00007e00460c8a25 */ /* 0x000fe200078e000c */
[----:B------:R-:W-:Y:S02]  /*1960*/  IADD3 R129, P2, R82, R14, RZ ;  /* 0x0000000e52817210 */ /* 0x000fe40007f5e0ff */
[----:B--2---:R-:W-:Y:S02]  /*1970*/  PRMT R123, RZ, 0x5410, R123 ;  /* 0x00005410ff7b7816 */ /* 0x004fe4000000007b */
[C---:B------:R-:W-:Y:S02]  /*1980*/  @!P0 IADD3 R131, P1, R54.reuse, R12, RZ ;  /* 0x0000000c36838210 */ /* 0x040fe40007f3e0ff */
[----:B------:R-:W-:Y:S02]  /*1990*/  IADD3.X R140, R81, R142, R15, P2, !PT ;  /* 0x0000008e518c7210 */ /* 0x000fe400017fe40f */
[----:B------:R-:W-:Y:S02]  /*19a0*/  @!P0 IADD3.X R142, R53, R13, R142, P1, !PT ;  /* 0x0000000d358e8210 */ /* 0x000fe40000ffe48e */
[----:B------:R-:W-:-:S02]  /*19b0*/  LEA R17, P2, R54, c[0x0][0x258], 0x1 ;  /* 0x0000960036117a11 */ /* 0x000fc400078408ff */
[----:B------:R-:W-:Y:S02]  /*19c0*/  @!P0 LEA R12, P3, R75, c[0x0][0x258], 0x1 ;  /* 0x000096004b0c8a11 */ /* 0x000fe400078608ff */
[----:B------:R-:W-:Y:S02]  /*19d0*/  LEA.HI.X R13, R54, c[0x0][0x25c], R53, 0x1, P2 ;  /* 0x00009700360d7a11 */ /* 0x000fe400010f0c35 */
[----:B------:R-:W-:-:S04]  /*19e0*/  LEA R16, P4, R74, R17, 0x1 ;  /* 0x000000114a107211 */ /* 0x000fc800078808ff */
[----:B------:R-:W-:Y:S02]  /*19f0*/  LEA.HI.X R17, R74, R13, R77, 0x1, P4 ;  /* 0x0000000d4a117211 */ /* 0x000fe400020f0c4d */
[----:B------:R-:W-:Y:S02]  /*1a00*/  @!P0 LEA.HI.X R13, R75, c[0x0][0x25c], R76, 0x1, P3 ;  /* 0x000097004b0d8a11 */ /* 0x000fe400018f0c4c */
[----:B---3--:R-:W-:Y:S02]  /*1a10*/  PRMT R75, RZ, 0x5410, R124 ;  /* 0x00005410ff4b7816 */ /* 0x008fe4000000007c */
[----:B------:R-:W-:Y:S02]  /*1a20*/  PRMT R73, RZ, 0x5410, R73 ;  /* 0x00005410ff497816 */ /* 0x000fe40000000049 */
[----:B------:R-:W-:Y:S02]  /*1a30*/  PRMT R125, RZ, 0x5410, R125 ;  /* 0x00005410ff7d7816 */ /* 0x000fe4000000007d */
[----:B------:R-:W-:Y:S01]  /*1a40*/  PRMT R127, RZ, 0x5410, R127 ;  /* 0x00005410ff7f7816 */ /* 0x000fe2000000007f */
[----:B------:R-:W-:Y:S02]  /*1a50*/  BSSY B0, `(.L_x_4879) ;  /* 0x0000057000007945 */ /* 0x000fe40003800000 */
[----:B-----5:R-:W-:-:S02]  /*1a60*/  FADD.FTZ R77, R125, R66 ;  /* 0x000000427d4d7221 */ /* 0x020fc40000010000 */
[----:B------:R-:W-:Y:S01]  /*1a70*/  FADD.FTZ R74, R127, R66 ;  /* 0x000000427f4a7221 */ /* 0x000fe20000010000 */
[----:B----4-:R-:W-:Y:S04]  /*1a80*/  STS.U16 [R50], R89 ;  /* 0x0000005932007388 */ /* 0x010fe80000000400 */
        /* <DEDUP_REMOVED lines=16> */
[----:B------:R2:W3:Y:S04]  /*1b90*/  LDS.U16 R122, [R32] ;  /* 0x00000000207a7984 */ /* 0x0004e80000000400 */
        /* <DEDUP_REMOVED lines=8> */
[----:B------:R2:W2:Y:S04]  /*1c20*/  LDS.U16 R103, [R32+0x12] ;  /* 0x0000120020677984 */ /* 0x0004a80000000400 */
[----:B------:R0:W2:Y:S04]  /*1c30*/  LDS.U16 R101, [R32+0x14] ;  /* 0x0000140020657984 */ /* 0x0000a80000000400 */
[----:B------:R0:W2:Y:S04]  /*1c40*/  LDS.U16 R99, [R32+0x16] ;  /* 0x0000160020637984 */ /* 0x0000a80000000400 */
[----:B------:R0:W2:Y:S04]  /*1c50*/  LDS.U16 R97, [R32+0x18] ;  /* 0x0000180020617984 */ /* 0x0000a80000000400 */
[----:B------:R0:W2:Y:S04]  /*1c60*/  LDS.U16 R95, [R32+0x1a] ;  /* 0x00001a00205f7984 */ /* 0x0000a80000000400 */
[----:B------:R1:W2:Y:S04]  /*1c70*/  LDS.U16 R93, [R32+0x1c] ;  /* 0x00001c00205d7984 */ /* 0x0002a80000000400 */
[----:B------:R1:W2:Y:S01]  /*1c80*/  LDS.U16 R89, [R32+0x1e] ;  /* 0x00001e0020597984 */ /* 0x0002a20000000400 */
[----:B0-----:R-:W-:Y:S01]  /*1c90*/  LEA R90, P1, R54, c[0x0][0x268], 0x1 ;  /* 0x00009a00365a7a11 */ /* 0x001fe200078208ff */
[----:B------:R-:W-:-:S03]  /*1ca0*/  FADD.FTZ R80, R123, R66 ;  /* 0x000000427b507221 */ /* 0x000fc60000010000 */
[----:B------:R-:W-:Y:S02]  /*1cb0*/  LEA.HI.X R15, R54, c[0x0][0x26c], R53, 0x1, P1 ;  /* 0x00009b00360f7a11 */ /* 0x000fe400008f0c35 */
[----:B------:R-:W-:Y:S02]  /*1cc0*/  LEA R90, P2, R129, R90, 0x1 ;  /* 0x0000005a815a7211 */ /* 0x000fe400078408ff */
[----:B------:R-:W-:Y:S02]  /*1cd0*/  @!P0 LEA R14, P1, R131, c[0x0][0x268], 0x1 ;  /* 0x00009a00830e8a11 */ /* 0x000fe400078208ff */
[----:B------:R-:W-:Y:S02]  /*1ce0*/  FSETP.GTU.FTZ.AND P5, PT, R80, 20, PT ;  /* 0x41a000005000780b */ /* 0x000fe40003fbc000 */
[----:B-1----:R-:W-:Y:S02]  /*1cf0*/  LEA.HI.X R91, R129, R15, R140, 0x1, P2 ;  /* 0x0000000f815b7211 */ /* 0x002fe400010f0c8c */
[----:B------:R-:W-:-:S02]  /*1d00*/  @!P0 LEA.HI.X R15, R131, c[0x0][0x26c], R142, 0x1, P1 ;  /* 0x00009b00830f8a11 */ /* 0x000fc400008f0c8e */
[----:B------:R-:W-:Y:S02]  /*1d10*/  PRMT R129, RZ, 0x5410, R78 ;  /* 0x00005410ff817816 */ /* 0x000fe4000000004e */
[----:B------:R-:W-:Y:S01]  /*1d20*/  PRMT R131, RZ, 0x5410, R126 ;  /* 0x00005410ff837816 */ /* 0x000fe2000000007e */
[--C-:B------:R-:W-:Y:S02]  /*1d30*/  FADD.FTZ R78, R75, R66.reuse ;  /* 0x000000424b4e7221 */ /* 0x100fe40000010000 */
[--C-:B------:R-:W-:Y:S02]  /*1d40*/  FADD.FTZ R79, R73, R66.reuse ;  /* 0x00000042494f7221 */ /* 0x100fe40000010000 */
[--C-:B------:R-:W-:Y:S02]  /*1d50*/  FADD.FTZ R76, R129, R66.reuse ;  /* 0x00000042814c7221 */ /* 0x100fe40000010000 */
[----:B------:R-:W-:Y:S01]  /*1d60*/  FADD.FTZ R75, R131, R66 ;  /* 0x00000042834b7221 */ /* 0x000fe20000010000 */
[----:B------:R-:W-:-:S02]  /*1d70*/  FSETP.GTU.FTZ.AND P4, PT, R79, 20, PT ;  /* 0x41a000004f00780b */ /* 0x000fc40003f9c000 */
[----:B------:R-:W-:Y:S02]  /*1d80*/  FSETP.GTU.FTZ.AND P3, PT, R78, 20, PT ;  /* 0x41a000004e00780b */ /* 0x000fe40003f7c000 */
[----:B------:R-:W-:Y:S02]  /*1d90*/  FSETP.GTU.FTZ.AND P2, PT, R77, 20, PT ;  /* 0x41a000004d00780b */ /* 0x000fe40003f5c000 */
[----:B------:R-:W-:Y:S02]  /*1da0*/  FSETP.GTU.FTZ.AND P1, PT, R76, 20, PT ;  /* 0x41a000004c00780b */ /* 0x000fe40003f3c000 */
[----:B------:R-:W-:Y:S01]  /*1db0*/  FSETP.GTU.FTZ.AND P6, PT, R75, 20, PT ;  /* 0x41a000004b00780b */ /* 0x000fe20003fdc000 */
[----:B------:R-:W-:Y:S07]  /*1dc0*/  @P5 BRA `(.L_x_4880) ;  /* 0x000001f000005947 */ /* 0x000fee0003800000 */
[----:B---34-:R-:W-:Y:S01]  /*1dd0*/  FMUL.FTZ R80, R80, 1.4426950216293334961 ;  /* 0x3fb8aa3b50507820 */ /* 0x018fe20000410000 */
[----:B------:R-:W-:Y:S01]  /*1de0*/  HFMA2.MMA R125, -RZ, RZ, 1.625, 0 ;  /* 0x3e800000ff7d7435 */ /* 0x000fe200000001ff */
[----:B------:R-:W-:Y:S02]  /*1df0*/  MOV R126, 0x3d39bf78 ;  /* 0x3d39bf78007e7802 */ /* 0x000fe40000000f00 */
[----:B--2---:R-:W0:Y:S02]  /*1e00*/  MUFU.EX2 R130, R80 ;  /* 0x0000005000827308 */ /* 0x004e240000000800 */
        /* <DEDUP_REMOVED lines=27> */
.L_x_4880:
[----:B---34-:R-:W-:Y:S05]  /*1fc0*/  BSYNC B0 ;  /* 0x0000000000007941 */ /* 0x018fea0003800000 */
.L_x_4879:
        /* <DEDUP_REMOVED lines=36> */
.L_x_4882:
[----:B------:R-:W-:Y:S05]  /*2210*/  BSYNC B0 ;  /* 0x0000000000007941 */ /* 0x000fea0003800000 */
.L_x_4881:
        /* <DEDUP_REMOVED lines=36> */
.L_x_4884:
[----:B------:R-:W-:Y:S05]  /*2460*/  BSYNC B0 ;  /* 0x0000000000007941 */ /* 0x000fea0003800000 */
.L_x_4883:
[----:B------:R-:W-:Y:S01]  /*2470*/  PRMT R71, RZ, 0x5410, R71 ;  /* 0x00005410ff477816 */ /* 0x000fe20000000047 */
[----:B------:R-:W-:Y:S01]  /*2480*/  BSSY B0, `(.L_x_4885) ;  /* 0x0000023000007945 */ /* 0x000fe20003800000 */
[----:B------:R-:W-:-:S03]  /*2490*/  FSETP.GTU.FTZ.AND P3, PT, R72, 20, PT ;  /* 0x41a000004800780b */ /* 0x000fc60003f7c000 */
[----:B------:R-:W-:Y:S01]  /*24a0*/  FADD.FTZ R71, R71, R66 ;  /* 0x0000004247477221 */ /* 0x000fe20000010000 */
        /* <DEDUP_REMOVED lines=32> */
.L_x_4886:
[----:B------:R-:W-:Y:S05]  /*26b0*/  BSYNC B0 ;  /* 0x0000000000007941 */ /* 0x000fea0003800000 */
.L_x_4885:
[----:B------:R-:W-:Y:S01]  /*26c0*/  PRMT R83, RZ, 0x5410, R83 ;  /* 0x00005410ff537816 */ /* 0x000fe20000000053 */
[----:B------:R-:W-:Y:S01]  /*26d0*/  BSSY B0, `(.L_x_4887) ;  /* 0x0000023000007945 */ /* 0x000fe20003800000 */
[----:B------:R-:W-:-:S03]  /*26e0*/  FSETP.GTU.FTZ.AND P2, PT, R71, 20, PT ;  /* 0x41a000004700780b */ /* 0x000fc60003f5c000 */
        /* <DEDUP_REMOVED lines=33> */
.L_x_4888:
[----:B------:R-:W-:Y:S05]  /*2900*/  BSYNC B0 ;  /* 0x0000000000007941 */ /* 0x000fea0003800000 */
.L_x_4887:
        /* <DEDUP_REMOVED lines=36> */
.L_x_4890:
[----:B------:R-:W-:Y:S05]  /*2b50*/  BSYNC B0 ;  /* 0x0000000000007941 */ /* 0x000fea0003800000 */
.L_x_4889:
        /* <DEDUP_REMOVED lines=36> */
.L_x_4892:
[----:B------:R-:W-:Y:S05]  /*2da0*/  BSYNC B0 ;  /* 0x0000000000007941 */ /* 0x000fea0003800000 */
.L_x_4891:
        /* <DEDUP_REMOVED lines=36> */
.L_x_4894:
[----:B------:R-:W-:Y:S05]  /*2ff0*/  BSYNC B0 ;  /* 0x0000000000007941 */ /* 0x000fea0003800000 */
.L_x_4893:
        /* <DEDUP_REMOVED lines=36> */
.L_x_4896:
[----:B------:R-:W-:Y:S05]  /*3240*/  BSYNC B0 ;  /* 0x0000000000007941 */ /* 0x000fea0003800000 */
.L_x_4895:
        /* <DEDUP_REMOVED lines=36> */
.L_x_4898:
[----:B------:R-:W-:Y:S05]  /*3490*/  BSYNC B0 ;  /* 0x0000000000007941 */ /* 0x000fea0003800000 */
.L_x_4897:
[----:B------:R-:W-:Y:S01]  /*34a0*/  BSSY B0, `(.L_x_4899) ;  /* 0x0000023000007945 */ /* 0x000fe20003800000 */
[----:B------:R-:W-:Y:S02]  /*34b0*/  FSETP.GTU.FTZ.AND P2, PT, R88, 20, PT ;  /* 0x41a000005800780b */ /* 0x000fe40003f5c000 */
[----:B------:R-:W-:Y:S01]  /*34c0*/  PRMT R123, RZ, 0x7610, R123 ;  /* 0x00007610ff7b7816 */ /* 0x000fe2000000007b */
        /* <DEDUP_REMOVED lines=32> */
.L_x_4900:
[----:B------:R-:W-:Y:S05]  /*36d0*/  BSYNC B0 ;  /* 0x0000000000007941 */ /* 0x000fea0003800000 */
.L_x_4899:
        /* <DEDUP_REMOVED lines=33> */
.L_x_4902:
[----:B------:R-:W-:Y:S05]  /*38f0*/  BSYNC B0 ;  /* 0x0000000000007941 */ /* 0x000fea0003800000 */
.L_x_4901:
        /* <DEDUP_REMOVED lines=33> */
.L_x_4904:
[----:B------:R-:W-:Y:S05]  /*3b10*/  BSYNC B0 ;  /* 0x0000000000007941 */ /* 0x000fea0003800000 */
.L_x_4903:
        /* <DEDUP_REMOVED lines=33> */
.L_x_4906:
[----:B------:R-:W-:Y:S05]  /*3d30*/  BSYNC B0 ;  /* 0x0000000000007941 */ /* 0x000fea0003800000 */
.L_x_4905:
        /* <DEDUP_REMOVED lines=33> */
.L_x_4908:
[----:B------:R-:W-:Y:S05]  /*3f50*/  BSYNC B0 ;  /* 0x0000000000007941 */ /* 0x000fea0003800000 */
.L_x_4907:
        /* <DEDUP_REMOVED lines=33> */
.L_x_4910:
[----:B------:R-:W-:Y:S05]  /*4170*/  BSYNC B0 ;  /* 0x0000000000007941 */ /* 0x000fea0003800000 */
.L_x_4909:
[----:B------:R-:W-:Y:S01]  /*4180*/  BAR.SYNC.DEFER_BLOCKING 0x0 ;  /* 0x0000000000007b1d */ /* 0x000fe20000010000 */
[----:B------:R-:W-:Y:S02]  /*4190*/  ISETP.GE.AND P1, PT, R92, R121, PT ;  /* 0x000000795c00720c */ /* 0x000fe40003f26270 */
[----:B------:R-:W-:Y:S02]  /*41a0*/  PRMT R129, RZ, 0x7610, R129 ;  /* 0x00007610ff817816 */ /* 0x000fe40000000081 */
[----:B--2---:R-:W-:-:S09]  /*41b0*/  PRMT R130, RZ, 0x7610, R130 ;  /* 0x00007610ff827816 */ /* 0x004fd20000000082 */
        /* <DEDUP_REMOVED lines=82> */
[----:B------:R-:W2:Y:S04]  /*46e0*/  LDS.U16 R125, [R32+0xc] ;  /* 0x00000c00207d7984 */ /* 0x000ea80000000400 */
[----:B------:R-:W-:Y:S04]  /*46f0*/  LDS.U16 R126, [R32+0xe] ;  /* 0x00000e00207e7984 */ /* 0x000fe80000000400 */
[----:B------:R-:W3:Y:S04]  /*4700*/  LDS.U16 R127, [R32+0x10] ;  /* 0x00001000207f7984 */ /* 0x000ee80000000400 */
[----:B------:R-:W-:Y:S04]  /*4710*/  LDS.U16 R128, [R32+0x12] ;  /* 0x0000120020807984 */ /* 0x000fe80000000400 */
[----:B------:R-:W4:Y:S04]  /*4720*/  LDS.U16 R129, [R32+0x14] ;  /* 0x0000140020817984 */ /* 0x000f280000000400 */
[----:B------:R-:W-:Y:S04]  /*4730*/  LDS.U16 R130, [R32+0x16] ;  /* 0x0000160020827984 */ /* 0x000fe80000000400 */
[----:B------:R-:W2:Y:S04]  /*4740*/  LDS.U16 R131, [R32+0x18] ;  /* 0x0000180020837984 */ /* 0x000ea80000000400 */
[----:B------:R-:W-:Y:S04]  /*4750*/  LDS.U16 R132, [R32+0x1a] ;  /* 0x00001a0020847984 */ /* 0x000fe80000000400 */
[----:B------:R-:W-:Y:S04]  /*4760*/  LDS.U16 R133, [R32+0x1c] ;  /* 0x00001c0020857984 */ /* 0x000fe80000000400 */
[----:B------:R-:W2:Y:S04]  /*4770*/  LDS.U16 R134, [R32+0x1e] ;  /* 0x00001e0020867984 */ /* 0x000ea80000000400 */
[----:B------:R-:W-:Y:S01]  /*4780*/  BAR.SYNC.DEFER_BLOCKING 0x0 ;  /* 0x0000000000007b1d */ /* 0x000fe20000010000 */
[----:B0-----:R-:W-:-:S02]  /*4790*/  PRMT R135, RZ, 0x7610, R135 ;  /* 0x00007610ff877816 */ /* 0x001fc40000000087 */
[----:B-1----:R-:W-:-:S03]  /*47a0*/  PRMT R136, RZ, 0x7610, R136 ;  /* 0x00007610ff887816 */ /* 0x002fc60000000088 */
        /* <DEDUP_REMOVED lines=26> */
[----:B-1----:R-:W-:Y:S02]  /*4950*/  PRMT R17, RZ, 0x5410, R90 ;  /* 0x00005410ff117816 */ /* 0x002fe4000000005a */
[----:B------:R-:W-:Y:S02]  /*4960*/  PRMT R90, RZ, 0x5410, R123 ;  /* 0x00005410ff5a7816 */ /* 0x000fe4000000007b */
[----:B------:R-:W-:Y:S01]  /*4970*/  PRMT R123, RZ, 0x5410, R14 ;  /* 0x00005410ff7b7816 */ /* 0x000fe2000000000e */
[----:B0-----:R-:W-:Y:S01]  /*4980*/  FMUL.FTZ R12, R17, -1.4426950216293334961 ;  /* 0xbfb8aa3b110c7820 */ /* 0x001fe20000410000 */
[----:B---3--:R-:W-:Y:S01]  /*4990*/  PRMT R127, RZ, 0x5410, R127 ;  /* 0x00005410ff7f7816 */ /* 0x008fe2000000007f */
[----:B------:R-:W-:Y:S02]  /*49a0*/  FMUL.FTZ R14, R125, -1.4426950216293334961 ;  /* 0xbfb8aa3b7d0e7820 */ /* 0x000fe40000410000 */
[----:B------:R0:W1:Y:S01]  /*49b0*/  MUFU.EX2 R140, R12 ;  /* 0x0000000c008c7308 */ /* 0x0000620000000800 */
[----:B----4-:R-:W-:-:S02]  /*49c0*/  PRMT R129, RZ, 0x5410, R129 ;  /* 0x00005410ff817816 */ /* 0x010fc40000000081 */
[----:B------:R-:W-:Y:S01]  /*49d0*/  PRMT R131, RZ, 0x5410, R131 ;  /* 0x00005410ff837816 */ /* 0x000fe20000000083 */
[----:B0-----:R-:W-:-:S04]  /*49e0*/  FMUL.FTZ R12, R123, -1.4426950216293334961 ;  /* 0xbfb8aa3b7b0c7820 */ /* 0x001fc80000410000 */
[----:B------:R0:W-:Y:S01]  /*49f0*/  MUFU.EX2 R158, R14 ;  /* 0x0000000e009e7308 */ /* 0x0001e20000000800 */
[----:B------:R-:W-:-:S07]  /*4a00*/  PRMT R134, RZ, 0x5410, R134 ;  /* 0x00005410ff867816 */ /* 0x000fce0000000086 */
[----:B------:R2:W-:Y:S01]  /*4a10*/  MUFU.EX2 R155, R12 ;  /* 0x0000000c009b7308 */ /* 0x0005e20000000800 */
[----:B0-----:R-:W-:Y:S02]  /*4a20*/  FMUL.FTZ R14, R129, -1.4426950216293334961 ;  /* 0xbfb8aa3b810e7820 */ /* 0x001fe40000410000 */
[----:B--2---:R-:W-:-:S05]  /*4a30*/  FMUL.FTZ R12, R127, -1.4426950216293334961 ;  /* 0xbfb8aa3b7f0c7820 */ /* 0x004fca0000410000 */
[----:B------:R0:W-:Y:S01]  /*4a40*/  MUFU.EX2 R162, R14 ;  /* 0x0000000e00a27308 */ /* 0x0001e20000000800 */
[----:B------:R-:W-:Y:S01]  /*4a50*/  PRMT R16, RZ, 0x5410, R91 ;  /* 0x00005410ff107816 */ /* 0x000fe2000000005b */
[----:B------:R-:W-:-:S06]  /*4a60*/  FMUL.FTZ R91, R90, -1.4426950216293334961 ;  /* 0xbfb8aa3b5a5b7820 */ /* 0x000fcc0000410000 */
[----:B------:R2:W-:Y:S01]  /*4a70*/  MUFU.EX2 R160, R12 ;  /* 0x0000000c00a07308 */ /* 0x0005e20000000800 */
[----:B0-----:R-:W-:Y:S02]  /*4a80*/  FMUL.FTZ R14, R134, -1.4426950216293334961 ;  /* 0xbfb8aa3b860e7820 */ /* 0x001fe40000410000 */
[----:B--2---:R-:W-:-:S05]  /*4a90*/  FMUL.FTZ R12, R131, -1.4426950216293334961 ;  /* 0xbfb8aa3b830c7820 */ /* 0x004fca0000410000 */
[----:B------:R-:W-:Y:S01]  /*4aa0*/  MUFU.EX2 R165, R12 ;  /* 0x0000000c00a57308 */ /* 0x000fe20000000800 */
[----:B------:R-:W-:-:S07]  /*4ab0*/  FMUL.FTZ R13, R16, -1.4426950216293334961 ;  /* 0xbfb8aa3b100d7820 */ /* 0x000fce0000410000 */
[----:B------:R-:W-:Y:S08]  /*4ac0*/  MUFU.EX2 R12, R14 ;  /* 0x0000000e000c7308 */ /* 0x000ff00000000800 */
[----:B------:R0:W-:Y:S08]  /*4ad0*/  MUFU.EX2 R153, R91 ;  /* 0x0000005b00997308 */ /* 0x0001f00000000800 */
[----:B------:R-:W2:Y:S01]  /*4ae0*/  MUFU.EX2 R151, R13 ;  /* 0x0000000d00977308 */ /* 0x000ea20000000800 */
[----:B0-----:R-:W-:Y:S01]  /*4af0*/  PRMT R91, RZ, 0x5410, R15 ;  /* 0x00005410ff5b7816 */ /* 0x001fe2000000000f */
[----:B-1----:R-:W-:-:S04]  /*4b00*/  FADD.FTZ R140, R140, 1 ;  /* 0x3f8000008c8c7421 */ /* 0x002fc80000010000 */
[----:B------:R-:W-:Y:S02]  /*4b10*/  FMUL.FTZ R15, R91, -1.4426950216293334961 ;  /* 0xbfb8aa3b5b0f7820 */ /* 0x000fe40000410000 */
[----:B------:R-:W-:Y:S08]  /*4b20*/  MUFU.RCP R140, R140 ;  /* 0x0000008c008c7308 */ /* 0x000ff00000001000 */
[----:B------:R-:W0:Y:S01]  /*4b30*/  MUFU.EX2 R15, R15 ;  /* 0x0000000f000f7308 */ /* 0x000e220000000800 */
[----:B--2---:R-:W-:Y:S01]  /*4b40*/  FADD.FTZ R151, R151, 1 ;  /* 0x3f80000097977421 */ /* 0x004fe20000010000 */
[----:B------:R-:W-:-:S02]  /*4b50*/  PRMT R124, RZ, 0x5410, R124 ;  /* 0x00005410ff7c7816 */ /* 0x000fc4000000007c */
[----:B------:R-:W-:Y:S02]  /*4b60*/  PRMT R117, RZ, 0x5410, R117 ;  /* 0x00005410ff757816 */ /* 0x000fe40000000075 */
[----:B------:R-:W-:Y:S01]  /*4b70*/  PRMT R126, RZ, 0x5410, R126 ;  /* 0x00005410ff7e7816 */ /* 0x000fe2000000007e */
[----:B------:R-:W-:Y:S02]  /*4b80*/  FMUL.FTZ R13, R124, -1.4426950216293334961 ;  /* 0xbfb8aa3b7c0d7820 */ /* 0x000fe40000410000 */
[----:B0-----:R-:W-:Y:S02]  /*4b90*/  FADD.FTZ R15, R15, 1 ;  /* 0x3f8000000f0f7421 */ /* 0x001fe40000010000 */
[----:B------:R-:W0:Y:S01]  /*4ba0*/  MUFU.EX2 R157, R13 ;  /* 0x0000000d009d7308 */ /* 0x000e220000000800 */
[----:B------:R-:W-:-:S07]  /*4bb0*/  FMUL.FTZ R159, R126, -1.4426950216293334961 ;  /* 0xbfb8aa3b7e9f7820 */ /* 0x000fce0000410000 */
[----:B------:R-:W-:Y:S01]  /*4bc0*/  MUFU.EX2 R159, R159 ;  /* 0x0000009f009f7308 */ /* 0x000fe20000000800 */
        /* <DEDUP_REMOVED lines=20> */
[----:B------:R-:W5:Y:S01]  /*4d10*/  LDS.U16 R14, [R32] ;  /* 0x00000000200e7984 */ /* 0x000f620000000400 */
[----:B-1----:R-:W-:Y:S01]  /*4d20*/  FADD.FTZ R143, R153, 1 ;  /* 0x3f800000998f7421 */ /* 0x002fe20000010000 */
[----:B------:R-:W-:Y:S01]  /*4d30*/  MUFU.RCP R141, R151 ;  /* 0x00000097008d7308 */ /* 0x000fe20000001000 */
[----:B------:R-:W-:Y:S01]  /*4d40*/  PRMT R139, RZ, 0x5410, R122 ;  /* 0x00005410ff8b7816 */ /* 0x000fe2000000007a */
[----:B------:R-:W1:Y:S01]  /*4d50*/  LDS.U16 R147, [R32+0x8] ;  /* 0x0000080020937984 */ /* 0x000e620000000400 */
[----:B------:R-:W-:-:S03]  /*4d60*/  PRMT R142, RZ, 0x5410, R119 ;  /* 0x00005410ff8e7816 */ /* 0x000fc60000000077 */
[----:B------:R-:W1:Y:S02]  /*4d70*/  LDS.U16 R145, [R32+0x6] ;  /* 0x0000060020917984 */ /* 0x000e640000000400 */
[----:B------:R-:W0:Y:S01]  /*4d80*/  MUFU.RCP R143, R143 ;  /* 0x0000008f008f7308 */ /* 0x000e220000001000 */
[----:B------:R-:W-:Y:S01]  /*4d90*/  FADD.FTZ R122, -R140, 1 ;  /* 0x3f8000008c7a7421 */ /* 0x000fe20000010100 */
[----:B------:R-:W1:Y:S03]  /*4da0*/  LDS.U16 R148, [R32+0xa] ;  /* 0x00000a0020947984 */ /* 0x000e660000000400 */
[----:B--2---:R-:W-:Y:S01]  /*4db0*/  FFMA.FTZ R152, R17, R122, 1 ;  /* 0x3f80000011987423 */ /* 0x004fe2000001007a */
[----:B------:R-:W-:Y:S02]  /*4dc0*/  LDS.U16 R153, [R32+0x10] ;  /* 0x0000100020997984 */ /* 0x000fe40000000400 */
[----:B------:R2:W1:Y:S01]  /*4dd0*/  MUFU.RCP R146, R15 ;  /* 0x0000000f00927308 */ /* 0x0004620000001000 */
[----:B------:R-:W-:Y:S01]  /*4de0*/  FADD.FTZ R144, R158, 1 ;  /* 0x3f8000009e907421 */ /* 0x000fe20000010000 */
[----:B------:R-:W-:Y:S01]  /*4df0*/  PRMT R128, RZ, 0x5410, R128 ;  /* 0x00005410ff807816 */ /* 0x000fe20000000080 */
[----:B------:R-:W-:Y:S01]  /*4e00*/  FADD.FTZ R138, R155, 1 ;  /* 0x3f8000009b8a7421 */ /* 0x000fe20000010000 */
[----:B------:R-:W-:Y:S01]  /*4e10*/  PRMT R133, RZ, 0x5410, R133 ;  /* 0x00005410ff857816 */ /* 0x000fe20000000085 */
[----:B0-----:R-:W-:Y:S01]  /*4e20*/  FADD.FTZ R137, R157, 1 ;  /* 0x3f8000009d897421 */ /* 0x001fe20000010000 */
[----:B------:R-:W-:Y:S01]  /*4e30*/  PRMT R111, RZ, 0x5410, R111 ;  /* 0x00005410ff6f7816 */ /* 0x000fe2000000006f */
[----:B------:R-:W-:Y:S01]  /*4e40*/  FMUL.FTZ R164, R132, -1.4426950216293334961 ;  /* 0xbfb8aa3b84a47820 */ /* 0x000fe20000410000 */
[----:B------:R-:W-:Y:S01]  /*4e50*/  LDS.U16 R170, [R32+0x12] ;  /* 0x0000120020aa7984 */ /* 0x000fe20000000400 */
[----:B------:R-:W-:-:S02]  /*4e60*/  FADD.FTZ R151, -R143, 1 ;  /* 0x3f8000008f977421 */ /* 0x000fc40000010100 */
[----:B------:R-:W-:Y:S01]  /*4e70*/  FADD.FTZ R160, R160, 1 ;  /* 0x3f800000a0a07421 */ /* 0x000fe20000010000 */
[----:B------:R-:W-:Y:S01]  /*4e80*/  PRMT R130, RZ, 0x5410, R130 ;  /* 0x00005410ff827816 */ /* 0x000fe20000000082 */
[----:B------:R-:W-:Y:S01]  /*4e90*/  LDS.U16 R176, [R32+0x18] ;  /* 0x0000180020b07984 */ /* 0x000fe20000000400 */
[----:B---3--:R-:W-:-:S03]  /*4ea0*/  PRMT R135, RZ, 0x5410, R135 ;  /* 0x00005410ff877816 */ /* 0x008fc60000000087 */
[----:B------:R-:W-:Y:S01]  /*4eb0*/  LDS.U16 R172, [R32+0x14] ;  /* 0x0000140020ac7984 */ /* 0x000fe20000000400 */
[----:B----4-:R-:W-:Y:S01]  /*4ec0*/  PRMT R136, RZ, 0x5410, R136 ;  /* 0x00005410ff887816 */ /* 0x010fe20000000088 */
[----:B--2---:R-:W-:Y:S02]  /*4ed0*/  FADD.FTZ R15, -R141, 1 ;  /* 0x3f8000008d0f7421 */ /* 0x004fe40000010100 */
[----:B------:R-:W-:Y:S01]  /*4ee0*/  LDS.U16 R174, [R32+0x16] ;  /* 0x0000160020ae7984 */ /* 0x000fe20000000400 */
[----:B-----5:R-:W-:Y:S01]  /*4ef0*/  PRMT R122, RZ, 0x5410, R14 ;  /* 0x00005410ff7a7816 */ /* 0x020fe2000000000e */
[----:B------:R-:W-:Y:S02]  /*4f00*/  FMUL.FTZ R14, R142, R135 ;  /* 0x000000878e0e7220 */ /* 0x000fe40000410000 */
[----:B------:R-:W-:Y:S02]  /*4f10*/  FMUL.FTZ R150, R117, R136 ;  /* 0x0000008875967220 */ /* 0x000fe40000410000 */
[----:B------:R-:W-:-:S02]  /*4f20*/  FFMA.FTZ R158, R90, R151, 1 ;  /* 0x3f8000005a9e7423 */ /* 0x000fc40000010097 */
[----:B------:R-:W-:Y:S02]  /*4f30*/  FFMA.FTZ R149, R16, R15, 1 ;  /* 0x3f80000010957423 */ /* 0x000fe4000001000f */
[----:B------:R-:W-:Y:S02]  /*4f40*/  FMUL.FTZ R14, R141, R14 ;  /* 0x0000000e8d0e7220 */ /* 0x000fe40000410000 */
[----:B------:R-:W-:Y:S02]  /*4f50*/  FMUL.FTZ R151, R143, R150 ;  /* 0x000000968f977220 */ /* 0x000fe40000410000 */
[----:B------:R-:W-:Y:S02]  /*4f60*/  FMUL.FTZ R178, R14, R149 ;  /* 0x000000950eb27220 */ /* 0x000fe40000410000 */
[----:B------:R-:W-:Y:S01]  /*4f70*/  FMUL.FTZ R14, R151, R158 ;  /* 0x0000009e970e7220 */ /* 0x000fe20000410000 */
[----:B------:R-:W0:Y:S04]  /*4f80*/  LDS.U16 R149, [R32+0xc] ;  /* 0x00000c0020957984 */ /* 0x000e280000000400 */
[----:B------:R-:W2:Y:S01]  /*4f90*/  LDS.U16 R151, [R32+0xe] ;  /* 0x00000e0020977984 */ /* 0x000ea20000000400 */
[----:B------:R-:W-:Y:S01]  /*4fa0*/  MUFU.RCP R138, R138 ;  /* 0x0000008a008a7308 */ /* 0x000fe20000001000 */
[----:B------:R-:W-:-:S02]  /*4fb0*/  FMUL.FTZ R15, R139, R122 ;  /* 0x0000007a8b0f7220 */ /* 0x000fc40000410000 */
[----:B------:R-:W-:-:S05]  /*4fc0*/  FADD.FTZ R119, R159, 1 ;  /* 0x3f8000009f777421 */ /* 0x000fca0000010000 */
[----:B------:R-:W3:Y:S01]  /*4fd0*/  MUFU.RCP R137, R137 ;  /* 0x0000008900897308 */ /* 0x000ee20000001000 */
[----:B------:R-:W-:Y:S01]  /*4fe0*/  FMUL.FTZ R15, R140, R15 ;  /* 0x0000000f8c0f7220 */ /* 0x000fe20000410000 */
[----:B------:R-:W-:Y:S02]  /*4ff0*/  PRMT R158, RZ, 0x5410, R113 ;  /* 0x00005410ff9e7816 */ /* 0x000fe40000000071 */
[----:B-1----:R-:W-:Y:S01]  /*5000*/  PRMT R147, RZ, 0x5410, R147 ;  /* 0x00005410ff937816 */ /* 0x002fe20000000093 */
[----:B------:R-:W-:Y:S01]  /*5010*/  FMUL.FTZ R15, R15, R152 ;  /* 0x000000980f0f7220 */ /* 0x000fe20000410000 */
[----:B------:R-:W-:Y:S02]  /*5020*/  PRMT R152, RZ, 0x5410, R115 ;  /* 0x00005410ff987816 */ /* 0x000fe40000000073 */
[----:B------:R-:W1:Y:S01]  /*5030*/  MUFU.RCP R119, R119 ;  /* 0x0000007700777308 */ /* 0x000e620000001000 */
[----:B------:R-:W-:Y:S01]  /*5040*/  PRMT R145, RZ, 0x5410, R145 ;  /* 0x00005410ff917816 */ /* 0x000fe20000000091 */
[----:B------:R-:W-:Y:S01]  /*5050*/  FMUL.FTZ R13, R128, -1.4426950216293334961 ;  /* 0xbfb8aa3b800d7820 */ /* 0x000fe20000410000 */
[----:B------:R-:W-:Y:S01]  /*5060*/  PRMT R148, RZ, 0x5410, R148 ;  /* 0x00005410ff947816 */ /* 0x000fe20000000094 */
[----:B------:R-:W-:-:S02]  /*5070*/  FADD.FTZ R159, R162, 1 ;  /* 0x3f800000a29f7421 */ /* 0x000fc40000010000 */
[----:B------:R-:W-:Y:S02]  /*5080*/  FMUL.FTZ R155, R158, R147 ;  /* 0x000000939e9b7220 */ /* 0x000fe40000410000 */
[----:B------:R4:W-:Y:S01]  /*5090*/  MUFU.EX2 R169, R164 ;  /* 0x000000a400a97308 */ /* 0x0009e20000000800 */
[----:B------:R-:W-:Y:S02]  /*50a0*/  FADD.FTZ R162, -R146, 1 ;  /* 0x3f80000092a27421 */ /* 0x000fe40000010100 */
[----:B------:R-:W-:Y:S02]  /*50b0*/  FMUL.FTZ R115, R152, R145 ;  /* 0x0000009198737220 */ /* 0x000fe40000410000 */
[----:B---3--:R-:W-:-:S03]  /*50c0*/  FADD.FTZ R157, -R137, 1 ;  /* 0x3f800000899d7421 */ /* 0x008fc60000010100 */
[----:B------:R-:W3:Y:S01]  /*50d0*/  MUFU.RCP R144, R144 ;  /* 0x0000009000907308 */ /* 0x000ee20000001000 */
[----:B----4-:R-:W-:Y:S02]  /*50e0*/  FADD.FTZ R164, -R138, 1 ;  /* 0x3f8000008aa47421 */ /* 0x010fe40000010100 */
[----:B------:R-:W-:-:S05]  /*50f0*/  FMUL.FTZ R166, R111, R148 ;  /* 0x000000946fa67220 */ /* 0x000fca0000410000 */
[----:B------:R-:W4:Y:S01]  /*5100*/  MUFU.RCP R150, R160 ;  /* 0x000000a000967308 */ /* 0x000f220000001000 */
[----:B------:R-:W-:Y:S02]  /*5110*/  FFMA.FTZ R164, R123, R164, 1 ;  /* 0x3f8000007ba47423 */ /* 0x000fe400000100a4 */
[----:B------:R-:W-:-:S05]  /*5120*/  FMUL.FTZ R155, R138, R155 ;  /* 0x0000009b8a9b7220 */ /* 0x000fca0000410000 */
[----:B------:R5:W-:Y:S01]  /*5130*/  MUFU.EX2 R161, R13 ;  /* 0x0000000d00a17308 */ /* 0x000be20000000800 */
[----:B------:R-:W-:Y:S02]  /*5140*/  FFMA.FTZ R162, R91, R162, 1 ;  /* 0x3f8000005ba27423 */ /* 0x000fe400000100a2 */
[----:B------:R-:W-:Y:S02]  /*5150*/  FFMA.FTZ R157, R124, R157, 1 ;  /* 0x3f8000007c9d7423 */ /* 0x000fe4000001009d */
[----:B------:R-:W-:Y:S02]  /*5160*/  FMUL.FTZ R166, R137, R166 ;  /* 0x000000a689a67220 */ /* 0x000fe40000410000 */
[----:B-----5:R-:W-:Y:S01]  /*5170*/  FMUL.FTZ R13, R133, -1.4426950216293334961 ;  /* 0xbfb8aa3b850d7820 */ /* 0x020fe20000410000 */
[----:B------:R5:W-:Y:S01]  /*5180*/  MUFU.RCP R160, R159 ;  /* 0x0000009f00a07308 */ /* 0x000be20000001000 */
[----:B------:R-:W-:Y:S01]  /*5190*/  FMUL.FTZ R167, R155, R164 ;  /* 0x000000a49ba77220 */ /* 0x000fe20000410000 */
[----:B------:R-:W-:Y:S01]  /*51a0*/  PRMT R164, RZ, 0x5410, R107 ;  /* 0x00005410ffa47816 */ /* 0x000fe2000000006b */
[----:B------:R-:W-:Y:S01]  /*51b0*/  FMUL.FTZ R186, R166, R157 ;  /* 0x0000009da6ba7220 */ /* 0x000fe20000410000 */
[----:B0-----:R-:W-:Y:S01]  /*51c0*/  PRMT R149, RZ, 0x5410, R149 ;  /* 0x00005410ff957816 */ /* 0x001fe20000000095 */
[----:B-----5:R-:W-:-:S03]  /*51d0*/  FMUL.FTZ R159, R146, R115 ;  /* 0x00000073929f7220 */ /* 0x020fc60000410000 */
[----:B------:R-:W0:Y:S01]  /*51e0*/  MUFU.EX2 R13, R13 ;  /* 0x0000000d000d7308 */ /* 0x000e220000000800 */
[----:B-1----:R-:W-:Y:S01]  /*51f0*/  FADD.FTZ R107, -R119, 1 ;  /* 0x3f800000776b7421 */ /* 0x002fe20000010100 */
[----:B--2---:R-:W-:Y:S01]  /*5200*/  PRMT R151, RZ, 0x5410, R151 ;  /* 0x00005410ff977816 */ /* 0x004fe20000000097 */
[----:B------:R-:W-:Y:S01]  /*5210*/  FMUL.FTZ R159, R159, R162 ;  /* 0x000000a29f9f7220 */ /* 0x000fe20000410000 */
[----:B------:R-:W-:Y:S02]  /*5220*/  PRMT R162, RZ, 0x5410, R109 ;  /* 0x00005410ffa27816 */ /* 0x000fe4000000006d */
[----:B------:R-:W-:Y:S02]  /*5230*/  PRMT R166, RZ, 0x5410, R105 ;  /* 0x00005410ffa67816 */ /* 0x000fe40000000069 */
[----:B------:R-:W-:Y:S01]  /*5240*/  PRMT R153, RZ, 0x5410, R153 ;  /* 0x00005410ff997816 */ /* 0x000fe20000000099 */
[----:B------:R-:W-:Y:S02]  /*5250*/  FMUL.FTZ R163, R130, -1.4426950216293334961 ;  /* 0xbfb8aa3b82a37820 */ /* 0x000fe40000410000 */
[----:B------:R-:W-:-:S02]  /*5260*/  FFMA.FTZ R109, R126, R107, 1 ;  /* 0x3f8000007e6d7423 */ /* 0x000fc4000001006b */
[----:B---3--:R-:W-:Y:S02]  /*5270*/  FADD.FTZ R180, -R144, 1 ;  /* 0x3f80000090b47421 */ /* 0x008fe40000010100 */
[----:B----4-:R-:W-:Y:S02]  /*5280*/  FADD.FTZ R184, -R150, 1 ;  /* 0x3f80000096b87421 */ /* 0x010fe40000010100 */
[----:B------:R-:W-:Y:S02]  /*5290*/  FMUL.FTZ R107, R162, R149 ;  /* 0x00000095a26b7220 */ /* 0x000fe40000410000 */
[----:B------:R-:W-:Y:S02]  /*52a0*/  FMUL.FTZ R182, R164, R151 ;  /* 0x00000097a4b67220 */ /* 0x000fe40000410000 */
[----:B------:R-:W-:Y:S01]  /*52b0*/  FMUL.FTZ R155, R166, R153 ;  /* 0x00000099a69b7220 */ /* 0x000fe20000410000 */
[----:B------:R-:W1:Y:S01]  /*52c0*/  MUFU.EX2 R163, R163 ;  /* 0x000000a300a37308 */ /* 0x000e620000000800 */
[----:B------:R-:W-:-:S02]  /*52d0*/  FFMA.FTZ R180, R125, R180, 1 ;  /* 0x3f8000007db47423 */ /* 0x000fc400000100b4 */
[----:B------:R-:W-:Y:S02]  /*52e0*/  FMUL.FTZ R107, R144, R107 ;  /* 0x0000006b906b7220 */ /* 0x000fe40000410000 */
[----:B------:R-:W-:Y:S02]  /*52f0*/  FFMA.FTZ R184, R127, R184, 1 ;  /* 0x3f8000007fb87423 */ /* 0x000fe400000100b8 */
[----:B------:R-:W-:Y:S02]  /*5300*/  FMUL.FTZ R182, R119, R182 ;  /* 0x000000b677b67220 */ /* 0x000fe40000410000 */
[----:B------:R-:W-:Y:S02]  /*5310*/  FMUL.FTZ R155, R150, R155 ;  /* 0x0000009b969b7220 */ /* 0x000fe40000410000 */
[----:B------:R-:W-:Y:S02]  /*5320*/  FADD.FTZ R105, R169, 1 ;  /* 0x3f800000a9697421 */ /* 0x000fe40000010000 */
[----:B------:R-:W-:-:S02]  /*5330*/  FMUL.FTZ R169, R107, R180 ;  /* 0x000000b46ba97220 */ /* 0x000fc40000410000 */
[----:B0-----:R-:W-:Y:S02]  /*5340*/  FADD.FTZ R180, R13, 1 ;  /* 0x3f8000000db47421 */ /* 0x001fe40000010000 */
[----:B------:R-:W-:Y:S01]  /*5350*/  FMUL.FTZ R188, R182, R109 ;  /* 0x0000006db6bc7220 */ /* 0x000fe20000410000 */
[----:B------:R-:W0:Y:S01]  /*5360*/  LDS.U16 R13, [R32+0x1a] ;  /* 0x00001a00200d7984 */ /* 0x000e220000000400 */
[----:B------:R-:W-:-:S03]  /*5370*/  FMUL.FTZ R171, R155, R184 ;  /* 0x000000b89bab7220 */ /* 0x000fc60000410000 */
[----:B------:R-:W2:Y:S04]  /*5380*/  LDS.U16 R182, [R32+0x1c] ;  /* 0x00001c0020b67984 */ /* 0x000ea80000000400 */
[----:B------:R-:W3:Y:S01]  /*5390*/  LDS.U16 R184, [R32+0x1e] ;  /* 0x00001e0020b87984 */ /* 0x000ee20000000400 */
[----:B------:R-:W-:Y:S02]  /*53a0*/  FADD.FTZ R161, R161, 1 ;  /* 0x3f800000a1a17421 */ /* 0x000fe40000010000 */
[----:B-1----:R-:W-:Y:S02]  /*53b0*/  FADD.FTZ R163, R163, 1 ;  /* 0x3f800000a3a37421 */ /* 0x002fe40000010000 */
[----:B------:R1:W4:Y:S01]  /*53c0*/  MUFU.RCP R113, R161 ;  /* 0x000000a100717308 */ /* 0x0003220000001000 */
[----:B------:R-:W-:Y:S01]  /*53d0*/  FADD.FTZ R165, R165, 1 ;  /* 0x3f800000a5a57421 */ /* 0x000fe20000010000 */
[----:B------:R-:W-:-:S06]  /*53e0*/  PRMT R107, RZ, 0x5410, R103 ;  /* 0x00005410ff6b7816 */ /* 0x000fcc0000000067 */
[----:B------:R-:W5:Y:S01]  /*53f0*/  MUFU.RCP R115, R163 ;  /* 0x000000a300737308 */ /* 0x000f620000001000 */
[----:B-1----:R-:W-:Y:S01]  /*5400*/  FADD.FTZ R161, R12, 1 ;  /* 0x3f8000000ca17421 */ /* 0x002fe20000010000 */
[----:B------:R-:W-:Y:S01]  /*5410*/  PRMT R170, RZ, 0x5410, R170 ;  /* 0x00005410ffaa7816 */ /* 0x000fe200000000aa */
[----:B------:R-:W-:-:S05]  /*5420*/  FADD.FTZ R12, -R160, 1 ;  /* 0x3f800000a00c7421 */ /* 0x000fca0000010100 */
[----:B------:R-:W1:Y:S01]  /*5430*/  MUFU.RCP R168, R165 ;  /* 0x000000a500a87308 */ /* 0x000e620000001000 */
[----:B------:R-:W-:Y:S01]  /*5440*/  PRMT R157, RZ, 0x5410, R99 ;  /* 0x00005410ff9d7816 */ /* 0x000fe20000000063 */
[----:B------:R-:W-:-:S06]  /*5450*/  FFMA.FTZ R190, R129, R12, 1 ;  /* 0x3f80000081be7423 */ /* 0x000fcc000001000c */
[----:B------:R-:W0:Y:S01]  /*5460*/  MUFU.RCP R180, R180 ;  /* 0x000000b400b47308 */ /* 0x000e220000001000 */
[----:B----4-:R-:W-:Y:S01]  /*5470*/  FADD.FTZ R99, -R113, 1 ;  /* 0x3f80000071637421 */ /* 0x010fe20000010100 */
[----:B------:R-:W-:Y:S01]  /*5480*/  PRMT R155, RZ, 0x5410, R97 ;  /* 0x00005410ff9b7816 */ /* 0x000fe20000000061 */
[----:B------:R-:W-:Y:S01]  /*5490*/  FMUL.FTZ R12, R107, R170 ;  /* 0x000000aa6b0c7220 */ /* 0x000fe20000410000 */
[----:B------:R-:W-:Y:S01]  /*54a0*/  PRMT R176, RZ, 0x5410, R176 ;  /* 0x00005410ffb07816 */ /* 0x000fe200000000b0 */
[----:B------:R-:W-:Y:S01]  /*54b0*/  FFMA.FTZ R99, R128, R99, 1 ;  /* 0x3f80000080637423 */ /* 0x000fe20000010063 */
[----:B------:R-:W-:Y:S01]  /*54c0*/  PRMT R109, RZ, 0x5410, R101 ;  /* 0x00005410ff6d7816 */ /* 0x000fe20000000065 */
[----:B------:R-:W-:Y:S01]  /*54d0*/  FMUL.FTZ R12, R113, R12 ;  /* 0x0000000c710c7220 */ /* 0x000fe20000410000 */
[----:B------:R-:W4:Y:S01]  /*54e0*/  MUFU.RCP R105, R105 ;  /* 0x0000006900697308 */ /* 0x000f220000001000 */
[----:B-----5:R-:W-:Y:S01]  /*54f0*/  FADD.FTZ R101, -R115, 1 ;  /* 0x3f80000073657421 */ /* 0x020fe20000010100 */
[----:B------:R-:W-:Y:S01]  /*5500*/  PRMT R172, RZ, 0x5410, R172 ;  /* 0x00005410ffac7816 */ /* 0x000fe200000000ac */
[----:B-1----:R-:W-:-:S05]  /*5510*/  FADD.FTZ R192, -R168, 1 ;  /* 0x3f800000a8c07421 */ /* 0x002fca0000010100 */
[----:B------:R1:W5:Y:S01]  /*5520*/  MUFU.RCP R97, R161 ;  /* 0x000000a100617308 */ /* 0x0003620000001000 */
[----:B------:R-:W-:Y:S01]  /*5530*/  FMUL.FTZ R12, R12, R99 ;  /* 0x000000630c0c7220 */ /* 0x000fe20000410000 */
[----:B------:R-:W-:Y:S01]  /*5540*/  F2FP.BF16.PACK_AB R99, R178, R15 ;  /* 0x0000000fb263723e */ /* 0x000fe200000010ff */
[----:B------:R-:W-:Y:S01]  /*5550*/  FFMA.FTZ R103, R130, R101, 1 ;  /* 0x3f80000082677423 */ /* 0x000fe20000010065 */
[----:B------:R-:W-:Y:S01]  /*5560*/  BAR.SYNC.DEFER_BLOCKING 0x0 ;  /* 0x0000000000007b1d */ /* 0x000fe20000010000 */
[----:B------:R-:W-:Y:S02]  /*5570*/  FFMA.FTZ R194, R131, R192, 1 ;  /* 0x3f80000083c27423 */ /* 0x000fe400000100c0 */
[----:B-1----:R-:W-:Y:S02]  /*5580*/  FMUL.FTZ R161, R155, R176 ;  /* 0x000000b09ba17220 */ /* 0x002fe40000410000 */
[----:B0-----:R-:W-:Y:S02]  /*5590*/  FADD.FTZ R178, -R180, 1 ;  /* 0x3f800000b4b27421 */ /* 0x001fe40000010100 */
[----:B------:R-:W-:-:S02]  /*55a0*/  FMUL.FTZ R161, R168, R161 ;  /* 0x000000a1a8a17220 */ /* 0x000fc40000410000 */
[----:B------:R-:W-:Y:S01]  /*55b0*/  FMUL.FTZ R101, R109, R172 ;  /* 0x000000ac6d657220 */ /* 0x000fe20000410000 */
[----:B------:R-:W-:Y:S01]  /*55c0*/  PRMT R174, RZ, 0x5410, R174 ;  /* 0x00005410ffae7816 */ /* 0x000fe200000000ae */
[----:B------:R-:W-:Y:S01]  /*55d0*/  FMUL.FTZ R194, R161, R194 ;  /* 0x000000c2a1c27220 */ /* 0x000fe20000410000 */
[----:B------:R-:W-:Y:S01]  /*55e0*/  PRMT R165, RZ, 0x5410, R95 ;  /* 0x00005410ffa57816 */ /* 0x000fe2000000005f */
[----:B------:R-:W-:Y:S01]  /*55f0*/  FFMA.FTZ R196, R133, R178, 1 ;  /* 0x3f80000085c47423 */ /* 0x000fe200000100b2 */
[----:B------:R-:W-:Y:S01]  /*5600*/  PRMT R163, RZ, 0x5410, R93 ;  /* 0x00005410ffa37816 */ /* 0x000fe2000000005d */
[----:B------:R-:W-:Y:S01]  /*5610*/  FMUL.FTZ R101, R160, R101 ;  /* 0x00000065a0657220 */ /* 0x000fe20000410000 */
[----:B------:R-:W-:Y:S02]  /*5620*/  PRMT R161, RZ, 0x5410, R89 ;  /* 0x00005410ffa17816 */ /* 0x000fe40000000059 */
[----:B------:R-:W-:Y:S02]  /*5630*/  PRMT R178, RZ, 0x5410, R13 ;  /* 0x00005410ffb27816 */ /* 0x000fe4000000000d */
[----:B--2---:R-:W-:-:S02]  /*5640*/  PRMT R182, RZ, 0x5410, R182 ;  /* 0x00005410ffb67816 */ /* 0x004fc400000000b6 */
[----:B---3--:R-:W-:Y:S01]  /*5650*/  PRMT R184, RZ, 0x5410, R184 ;  /* 0x00005410ffb87816 */ /* 0x008fe200000000b8 */
[----:B------:R-:W-:Y:S02]  /*5660*/  FMUL.FTZ R101, R101, R190 ;  /* 0x000000be65657220 */ /* 0x000fe40000410000 */
[----:B------:R-:W-:Y:S02]  /*5670*/  FMUL.FTZ R192, R157, R174 ;  /* 0x000000ae9dc07220 */ /* 0x000fe40000410000 */
[----:B----4-:R-:W-:Y:S02]  /*5680*/  FADD.FTZ R15, -R105, 1 ;  /* 0x3f800000690f7421 */ /* 0x010fe40000010100 */
[----:B-----5:R-:W-:Y:S02]  /*5690*/  FADD.FTZ R89, -R97, 1 ;  /* 0x3f80000061597421 */ /* 0x020fe40000010100 */
[----:B------:R-:W-:Y:S02]  /*56a0*/  FMUL.FTZ R190, R165, R178 ;  /* 0x000000b2a5be7220 */ /* 0x000fe40000410000 */
        /* <DEDUP_REMOVED lines=63> */
[----:B0-----:R-:W-:-:S05]  /*5aa0*/  IMAD R14, R65, c[0x0][0x2e8], RZ ;  /* 0x0000ba00410e7a24 */ /* 0x001fca00078e02ff */
[----:B------:R-:W0:Y:S01]  /*5ab0*/  LDS R185, [0x420] ;  /* 0x00042000ffb97984 */ /* 0x000e220000000800 */
[----:B-1----:R-:W-:-:S04]  /*5ac0*/  IMAD.WIDE.U32 R12, R67, c[0x0][0x2e8], RZ ;  /* 0x0000ba00430c7a25 */ /* 0x002fc800078e00ff */
        /* <DEDUP_REMOVED lines=12> */
[CC--:B0-----:R-:W-:Y:S02]  /*5b90*/  ISETP.GE.AND P4, PT, R54.reuse, R185.reuse, PT ;  /* 0x000000b93600720c */ /* 0x0c1fe40003f86270 */
        /* <DEDUP_REMOVED lines=19> */
.L_x_4912:
[----:B------:R-:W-:Y:S05]  /*5cd0*/  BSYNC B0 ;  /* 0x0000000000007941 */ /* 0x000fea0003800000 */
.L_x_4911:
        /* <DEDUP_REMOVED lines=9> */
[-C--:B------:R-:W-:Y:S01]  /*5d70*/  ISETP.GE.AND P6, PT, R98, R185.reuse, PT ;  /* 0x000000b96200720c */ /* 0x080fe20003fc6270 */
[----:B------:R-:W-:Y:S01]  /*5d80*/  FMUL.FTZ R125, R125, R144 ;  /* 0x000000907d7d7220 */ /* 0x000fe20000410000 */
[----:B------:R-:W-:Y:S01]  /*5d90*/  ISETP.GE.AND P2, PT, R100, R185, PT ;  /* 0x000000b96400720c */ /* 0x000fe20003f46270 */
[----:B------:R-:W-:-:S02]  /*5da0*/  FMUL.FTZ R126, R126, R119 ;  /* 0x000000777e7e7220 */ /* 0x000fc40000410000 */
[----:B------:R-:W-:Y:S01]  /*5db0*/  @!P3 STG.E.U16 [R14.64+-0x280], R103 ;  /* 0xfffd80670e00b986 */ /* 0x000fe2000c101506 */
        /* <DEDUP_REMOVED lines=24> */
[----:B-1----:R-:W-:Y:S02]  /*5f40*/  FMUL.FTZ R93, R117, R143 ;  /* 0x0000008f755d7220 */ /* 0x002fe40000410000 */
[----:B--2---:R-:W-:Y:S01]  /*5f50*/  FMUL.FTZ R99, R111, R124 ;  /* 0x0000007c6f637220 */ /* 0x004fe20000410000 */
[----:B------:R4:W-:Y:S01]  /*5f60*/  @!P2 STG.E.U16 [R14.64+-0x80], R181 ;  /* 0xffff80b50e00a986 */ /* 0x0009e2000c101506 */
[----:B0-----:R-:W-:-:S02]  /*5f70*/  FMUL.FTZ R89, R139, R140 ;  /* 0x0000008c8b597220 */ /* 0x001fc40000410000 */
[----:B------:R-:W-:Y:S01]  /*5f80*/  FMUL.FTZ R91, R142, R141 ;  /* 0x0000008d8e5b7220 */ /* 0x000fe20000410000 */
[----:B------:R4:W-:Y:S01]  /*5f90*/  @!P3 STG.E.U16 [R14.64+-0x3c0], R159 ;  /* 0xfffc409f0e00b986 */ /* 0x0009e2000c101506 */
[----:B------:R-:W-:Y:S02]  /*5fa0*/  FMUL.FTZ R95, R152, R146 ;  /* 0x00000092985f7220 */ /* 0x000fe40000410000 */
[----:B------:R-:W-:Y:S01]  /*5fb0*/  FMUL.FTZ R97, R158, R123 ;  /* 0x0000007b9e617220 */ /* 0x000fe20000410000 */
[----:B------:R4:W-:Y:S01]  /*5fc0*/  @!P4 STG.E.U16 [R14.64+-0x40], R183 ;  /* 0xffffc0b70e00c986 */ /* 0x0009e2000c101506 */
[----:B---3--:R-:W-:Y:S02]  /*5fd0*/  FMUL.FTZ R101, R162, R125 ;  /* 0x0000007da2657220 */ /* 0x008fe40000410000 */
        /* <DEDUP_REMOVED lines=10> */
[----:B----4-:R-:W-:Y:S01]  /*6080*/  BAR.SYNC.DEFER_BLOCKING 0x0 ;  /* 0x0000000000007b1d */ /* 0x010fe20000010000 */
        /* <DEDUP_REMOVED lines=51> */
[----:B-1----:R-:W-:-:S03]  /*63c0*/  LEA R17, P0, R54, c[0x0][0x270], 0x1 ;  /* 0x00009c0036117a11 */ /* 0x002fc600078008ff */
[----:B------:R0:W-:Y:S04]  /*63d0*/  STS.U16 [R32+0x18], R15 ;  /* 0x0000180f20007388 */ /* 0x0001e80000000400 */
[----:B------:R1:W-:Y:S04]  /*63e0*/  STS.U16 [R32+0x1a], R90 ;  /* 0x00001a5a20007388 */ /* 0x0003e80000000400 */
[----:B------:R-:W-:Y:S01]  /*63f0*/  STS.U16 [R32+0x1c], R122 ;  /* 0x00001c7a20007388 */ /* 0x000fe20000000400 */
[----:B0-----:R-:W-:-:S03]  /*6400*/  IMAD.WIDE.U32 R14, R67, c[0x0][0x210], RZ ;  /* 0x00008400430e7a25 */ /* 0x001fc600078e00ff */
[----:B------:R-:W-:Y:S01]  /*6410*/  STS.U16 [R32+0x1e], R124 ;  /* 0x00001e7c20007388 */ /* 0x000fe20000000400 */
[----:B------:R-:W-:-:S06]  /*6420*/  NOP ;  /* 0x0000000000007918 */ /* 0x000fcc0000000000 */
[----:B------:R-:W-:Y:S01]  /*6430*/  LDS.U16 R123, [R50] ;  /* 0x00000000327b7984 */ /* 0x000fe20000000400 */
[----:B------:R-:W-:Y:S02]  /*6440*/  IADD3 R15, R15, R157, RZ ;  /* 0x0000009d0f0f7210 */ /* 0x000fe40007ffe0ff */
[----:B-1----:R-:W-:Y:S01]  /*6450*/  LEA.HI.X R90, R54, c[0x0][0x274], R53, 0x1, P0 ;  /* 0x00009d00365a7a11 */ /* 0x002fe200000f0c35 */
        /* <DEDUP_REMOVED lines=41> */
.L_x_4915:
[----:B------:R-:W-:Y:S05]  /*66f0*/  BSYNC B0 ;  /* 0x0000000000007941 */ /* 0x000fea0003800000 */
.L_x_4914:
        /* <DEDUP_REMOVED lines=25> */
.L_x_4913:
[----:B-1--4-:R-:W-:Y:S01]  /*6890*/  PRMT R14, RZ, 0x5410, R154 ;  /* 0x00005410ff0e7816 */ /* 0x012fe2000000009a */
        /* <DEDUP_REMOVED lines=19> */
[----:B------:R-:W-:Y:S01]  /*69d0*/  HFMA2.MMA R112, -RZ, RZ, 0, 0 ;  /* 0x00000000ff707435 */ /* 0x000fe200000001ff */
[CC--:B0-----:R-:W-:Y:S01]  /*69e0*/  FMUL.FTZ R121, R95.reuse, R68.reuse ;  /* 0x000000445f797220 */ /* 0x0c1fe20000410000 */
[----:B------:R-:W-:Y:S01]  /*69f0*/  HFMA2.MMA R126, -RZ, RZ, 0, 0 ;  /* 0x00000000ff7e7435 */ /* 0x000fe200000001ff */
        /* <DEDUP_REMOVED lines=26> */
[----:B------:R-:W-:-:S02]  /*6ba0*/  FMUL.FTZ R102, R113, R68 ;  /* 0x0000004471667220 */ /* 0x000fc40000410000 */
[-C--:B------:R-:W-:Y:S02]  /*6bb0*/  FMUL.FTZ R131, R115, R68.reuse ;  /* 0x0000004473837220 */ /* 0x080fe40000410000 */
[----:B------:R-:W-:Y:S01]  /*6bc0*/  FFMA.FTZ R14, R105, R15, R14 ;  /* 0x0000000f690e7223 */ /* 0x000fe2000001000e */
[----:B------:R-:W-:Y:S01]  /*6bd0*/  PRMT R15, RZ, 0x5410, R23 ;  /* 0x00005410ff0f7816 */ /* 0x000fe20000000017 */
[-C--:B------:R-:W-:Y:S02]  /*6be0*/  FMUL.FTZ R104, R117, R68.reuse ;  /* 0x0000004475687220 */ /* 0x080fe40000410000 */
        /* <DEDUP_REMOVED lines=22> */
[----:B------:R-:W-:Y:S01]  /*6d50*/  IMAD R15, R14, c[0x0][0x16c], RZ ;  /* 0x00005b000e0f7a24 */ /* 0x000fe200078e02ff */
[----:B------:R-:W-:Y:S01]  /*6d60*/  LEA.HI R14, R110, R110, RZ, 0x1 ;  /* 0x0000006e6e0e7211 */ /* 0x000fe200078f08ff */
[----:B------:R-:W-:Y:S01]  /*6d70*/  IMAD.IADD R143, R141, 0x1, R143 ;  /* 0x000000018d8f7824 */ /* 0x000fe200078e028f */
[----:B------:R-:W-:Y:S01]  /*6d80*/  MOV R114, RZ ;  /* 0x000000ff00727202 */ /* 0x000fe20000000f00 */
[----:B------:R-:W-:Y:S01]  /*6d90*/  IMAD R17, R69, c[0x0][0x198], RZ ;  /* 0x0000660045117a24 */ /* 0x000fe200078e02ff */
[----:B------:R-:W-:Y:S01]  /*6da0*/  LOP3.LUT R141, R14, 0xfffffe, RZ, 0xc0, !PT ;  /* 0x00fffffe0e8d7812 */ /* 0x000fe200078ec0ff */
[----:B------:R-:W-:Y:S01]  /*6db0*/  IMAD.WIDE R14, R15, 0x8, R10 ;  /* 0x000000080f0e7825 */ /* 0x000fe200078e020a */
[----:B------:R-:W-:-:S02]  /*6dc0*/  MOV R130, RZ ;  /* 0x000000ff00827202 */ /* 0x000fc40000000f00 */
[----:B------:R-:W-:Y:S01]  /*6dd0*/  IADD3 R132, R110, -R141, RZ ;  /* 0x8000008d6e847210 */ /* 0x000fe20007ffe0ff */
[----:B------:R-:W-:Y:S01]  /*6de0*/  IMAD R145, R69, c[0x0][0x1b8], RZ ;  /* 0x00006e0045917a24 */ /* 0x000fe200078e02ff */
[----:B------:R-:W-:Y:S01]  /*6df0*/  MOV R110, R14 ;  /* 0x0000000e006e7202 */ /* 0x000fe20000000f00 */
[C---:B------:R-:W-:Y:S01]  /*6e00*/  IMAD.WIDE.U32 R136, R70.reuse, c[0x0][0x198], RZ ;  /* 0x0000660046887a25 */ /* 0x040fe200078e00ff */
[----:B------:R-:W-:Y:S02]  /*6e10*/  LEA.HI R14, R51, R51, RZ, 0x1 ;  /* 0x00000033330e7211 */ /* 0x000fe400078f08ff */
[----:B------:R-:W-:Y:S01]  /*6e20*/  MOV R155, R15 ;  /* 0x0000000f009b7202 */ /* 0x000fe20000000f00 */
[----:B------:R-:W-:Y:S01]  /*6e30*/  IMAD R17, R70, c[0x0][0x19c], R17 ;  /* 0x0000670046117a24 */ /* 0x000fe200078e0211 */
[----:B------:R-:W-:Y:S01]  /*6e40*/  LOP3.LUT R14, R14, 0x3ffffe, RZ, 0xc0, !PT ;  /* 0x003ffffe0e0e7812 */ /* 0x000fe200078ec0ff */
[----:B------:R-:W-:Y:S01]  /*6e50*/  IMAD.WIDE.U32 R134, R70, c[0x0][0x1b8], RZ ;  /* 0x00006e0046867a25 */ /* 0x000fe200078e00ff */
[----:B------:R-:W-:-:S02]  /*6e60*/  LEA R108, P2, R136, c[0x0][0x228], 0x2 ;  /* 0x00008a00886c7a11 */ /* 0x000fc400078410ff */
[----:B------:R-:W-:Y:S01]  /*6e70*/  IADD3 R137, R137, R17, RZ ;  /* 0x0000001189897210 */ /* 0x000fe20007ffe0ff */
[----:B------:R-:W-:Y:S01]  /*6e80*/  IMAD R145, R70, c[0x0][0x1bc], R145 ;  /* 0x00006f0046917a24 */ /* 0x000fe200078e0291 */
[----:B------:R-:W-:Y:S01]  /*6e90*/  LEA R16, P3, R134, c[0x0][0x230], 0x2 ;  /* 0x00008c0086107a11 */ /* 0x000fe200078610ff */
[----:B------:R-:W-:Y:S01]  /*6ea0*/  IMAD.MOV.U32 R116, RZ, RZ, RZ ;  /* 0x000000ffff747224 */ /* 0x000fe200078e00ff */
[----:B------:R-:W-:Y:S02]  /*6eb0*/  IADD3 R14, R51, -R14, RZ ;  /* 0x8000000e330e7210 */ /* 0x000fe40007ffe0ff */
[----:B------:R-:W-:Y:S02]  /*6ec0*/  IADD3 R17, R135, R145, RZ ;  /* 0x0000009187117210 */ /* 0x000fe40007ffe0ff */
[----:B------:R-:W-:Y:S02]  /*6ed0*/  LEA.HI.X R135, R140, c[0x0][0x224], R143, 0x2, P0 ;  /* 0x000089008c877a11 */ /* 0x000fe400000f148f */
[----:B------:R-:W-:-:S02]  /*6ee0*/  LEA.HI.X R137, R136, c[0x0][0x22c], R137, 0x2, P2 ;  /* 0x00008b0088897a11 */ /* 0x000fc400010f1489 */
[----:B------:R-:W-:Y:S02]  /*6ef0*/  LEA.HI.X R17, R134, c[0x0][0x234], R17, 0x2, P3 ;  /* 0x00008d0086117a11 */ /* 0x000fe400018f1411 */
[----:B------:R-:W-:Y:S02]  /*6f00*/  MOV R141, RZ ;  /* 0x000000ff008d7202 */ /* 0x000fe40000000f00 */
[----:B------:R-:W-:Y:S02]  /*6f10*/  MOV R118, RZ ;  /* 0x000000ff00767202 */ /* 0x000fe40000000f00 */
[----:B------:R-:W-:Y:S02]  /*6f20*/  MOV R145, RZ ;  /* 0x000000ff00917202 */ /* 0x000fe40000000f00 */
[----:B------:R-:W-:Y:S02]  /*6f30*/  MOV R122, RZ ;  /* 0x000000ff007a7202 */ /* 0x000fe40000000f00 */
[----:B------:R-:W-:-:S02]  /*6f40*/  MOV R149, RZ ;  /* 0x000000ff00957202 */ /* 0x000fc40000000f00 */
        /* <DEDUP_REMOVED lines=9> */
[----:B------:R-:W-:Y:S02]  /*6fe0*/  LEA R157, R14, 0x668, 0xa ;  /* 0x000006680e9d7811 */ /* 0x000fe400078e50ff */
[----:B------:R-:W-:Y:S02]  /*6ff0*/  SHF.L.U32 R132, R132, 0x8, RZ ;  /* 0x0000000884847819 */ /* 0x000fe400000006ff */
.L_x_4921:
        /* <DEDUP_REMOVED lines=10> */
[----:B------:R-:W-:-:S04]  /*70a0*/  ISETP.NE.AND P0, PT, R156, RZ, PT ;  /* 0x000000ff9c00720c */ /* 0x000fc80003f05270 */
        /* <DEDUP_REMOVED lines=18> */
[----:B------:R-:W-:Y:S01]  /*71d0*/  BSSY B0, `(.L_x_4917) ;  /* 0x0000055000007945 */ /* 0x000fe20003800000 */
        /* <DEDUP_REMOVED lines=39> */
[----:B------:R-:W-:Y:S02]  /*7450*/  PRMT R159, RZ, 0x5410, R154 ;  /* 0x00005410ff9f7816 */ /* 0x000fe4000000009a */
[----:B------:R-:W-:-:S04]  /*7460*/  PRMT R136, RZ, 0x5410, R31 ;  /* 0x00005410ff887816 */ /* 0x000fc8000000001f */
[----:B------:R-:W2:Y:S01]  /*7470*/  MUFU.EX2 R203, R203 ;  /* 0x000000cb00cb7308 */ /* 0x000ea20000000800 */
[----:B------:R-:W-:Y:S02]  /*7480*/  FMUL.FTZ R194, R159, R80 ;  /* 0x000000509fc27220 */ /* 0x000fe40000410000 */
[----:B------:R-:W-:-:S05]  /*7490*/  FMUL.FTZ R231, R136, R79 ;  /* 0x0000004f88e77220 */ /* 0x000fca0000410000 */
[----:B------:R-:W1:Y:S01]  /*74a0*/  MUFU.EX2 R162, R162 ;  /* 0x000000a200a27308 */ /* 0x000e620000000800 */
[-C--:B------:R-:W-:Y:S02]  /*74b0*/  FMUL.FTZ R196, R117, R190.reuse ;  /* 0x000000be75c47220 */ /* 0x080fe40000410000 */
[----:B------:R-:W-:-:S05]  /*74c0*/  FMUL.FTZ R198, R119, R190 ;  /* 0x000000be77c67220 */ /* 0x000fca0000410000 */
        /* <DEDUP_REMOVED lines=37> */
.L_x_4918:
[----:B0--34-:R-:W-:Y:S05]  /*7720*/  BSYNC B0 ;  /* 0x0000000000007941 */ /* 0x019fea0003800000 */
.L_x_4917:
        /* <DEDUP_REMOVED lines=124> */
[----:B------:R-:W-:-:S03]  /*7ef0*/  ISETP.GT.AND P3, PT, R60, 0x1b, PT ;  /* 0x0000001b3c00780c */ /* 0x000fc60003f64270 */
[----:B------:R-:W-:Y:S02]  /*7f00*/  FFMA.FTZ R177, R235, R200, R198 ;  /* 0x000000c8ebb17223 */ /* 0x000fe400000100c6 */
[-C--:B------:R-:W-:Y:S02]  /*7f10*/  FFMA.FTZ R198, R160, R194.reuse, R229 ;  /* 0x000000c2a0c67223 */ /* 0x080fe400000100e5 */
[----:B------:R-:W-:Y:S02]  /*7f20*/  FFMA.FTZ R200, R91, R194, R179 ;  /* 0x000000c25bc87223 */ /* 0x000fe400000100b3 */
[----:B------:R-:W-:Y:S02]  /*7f30*/  FFMA.FTZ R179, R197, R177, R196 ;  /* 0x000000b1c5b37223 */ /* 0x000fe400000100c4 */
[----:B------:R-:W-:Y:S02]  /*7f40*/  FFMA.FTZ R196, R162, R198, R181 ;  /* 0x000000c6a2c47223 */ /* 0x000fe400000100b5 */
[----:B------:R-:W-:-:S02]  /*7f50*/  FFMA.FTZ R181, R203, R179, R192 ;  /* 0x000000b3cbb57223 */ /* 0x000fc400000100c0 */
        /* <DEDUP_REMOVED lines=38> */
[-C--:B------:R-:W-:Y:S02]  /*81c0*/  FFMA.FTZ R203, R159, -R80.reuse, R202 ;  /* 0x800000509fcb7223 */ /* 0x080fe400000100ca */
[----:B------:R-:W-:Y:S02]  /*81d0*/  FMUL.FTZ R158, R193, R80 ;  /* 0x00000050c19e7220 */ /* 0x000fe40000410000 */
[----:B------:R-:W-:Y:S02]  /*81e0*/  FFMA.FTZ R160, R119, R168, R208 ;  /* 0x000000a877a07223 */ /* 0x000fe400000100d0 */
[----:B------:R-:W-:-:S02]  /*81f0*/  FFMA.FTZ R194, R136, -R79, R194 ;  /* 0x8000004f88c27223 */ /* 0x000fc400000100c2 */
[----:B------:R-:W-:Y:S01]  /*8200*/  FMUL.FTZ R197, R195, R79 ;  /* 0x0000004fc3c57220 */ /* 0x000fe20000410000 */
[----:B------:R-:W0:Y:S01]  /*8210*/  SHFL.DOWN PT, R219, R160, 0x1, 0x1f ;  /* 0x08201f00a0db7f89 */ /* 0x000e2200000e0000 */
[----:B------:R-:W-:Y:S02]  /*8220*/  FFMA.FTZ R162, R158, R203, RZ ;  /* 0x000000cb9ea27223 */ /* 0x000fe400000100ff */
        /* <DEDUP_REMOVED lines=18> */
[----:B0-----:R-:W-:Y:S02]  /*8350*/  @!P0 FADD.FTZ R160, R160, R219 ;  /* 0x000000dba0a08221 */ /* 0x001fe40000010000 */
[-C--:B------:R-:W-:Y:S02]  /*8360*/  FFMA.FTZ R200, R163, -R72.reuse, R200 ;  /* 0x80000048a3c87223 */ /* 0x080fe400000100c8 */
[----:B------:R-:W-:Y:S01]  /*8370*/  FMUL.FTZ R219, R191, R72 ;  /* 0x00000048bfdb7220 */ /* 0x000fe20000410000 */
[----:B------:R-:W0:Y:S01]  /*8380*/  SHFL.DOWN PT, R235, R160, 0x2, 0x1f ;  /* 0x08401f00a0eb7f89 */ /* 0x000e2200000e0000 */
[----:B------:R-:W-:-:S02]  /*8390*/  FFMA.FTZ R166, R170, R204, R223 ;  /* 0x000000ccaaa67223 */ /* 0x000fc400000100df */
[-C--:B------:R-:W-:Y:S02]  /*83a0*/  FFMA.FTZ R223, R140, -R71.reuse, R186 ;  /* 0x800000478cdf7223 */ /* 0x080fe400000100ba */
[----:B------:R-:W-:Y:S02]  /*83b0*/  FMUL.FTZ R174, R189, R71 ;  /* 0x00000047bdae7220 */ /* 0x000fe40000410000 */
        /* <DEDUP_REMOVED lines=20> */
[----:B------:R-:W-:Y:S02]  /*8500*/  FFMA.FTZ R166, R186, R168, R231 ;  /* 0x000000a8baa67223 */ /* 0x000fe400000100e7 */
[----:B------:R-:W-:Y:S01]  /*8510*/  FADD.FTZ R100, R225, R100 ;  /* 0x00000064e1647221 */ /* 0x000fe20000010000 */
[----:B------:R-:W0:Y:S01]  /*8520*/  SHFL.DOWN PT, R235, R160, 0x4, 0x1f ;  /* 0x08801f00a0eb7f89 */ /* 0x000e2200000e0000 */
[----:B------:R-:W-:-:S02]  /*8530*/  FFMA.FTZ R15, R152, R15, R175 ;  /* 0x0000000f980f7223 */ /* 0x000fc400000100af */
[----:B------:R-:W-:Y:S01]  /*8540*/  FMUL.FTZ R175, R134, R187 ;  /* 0x000000bb86af7220 */ /* 0x000fe20000410000 */
[----:B------:R-:W1:Y:S01]  /*8550*/  SHFL.DOWN PT, R231, R166, 0x1, 0x1f ;  /* 0x08201f00a6e77f89 */ /* 0x000e6200000e0000 */
[----:B------:R-:W-:Y:S02]  /*8560*/  FMUL.FTZ R14, R152, R14 ;  /* 0x0000000e980e7220 */ /* 0x000fe40000410000 */
[----:B------:R-:W-:Y:S02]  /*8570*/  FMUL.FTZ R175, R184, R175 ;  /* 0x000000afb8af7220 */ /* 0x000fe40000410000 */
[----:B------:R-:W-:Y:S01]  /*8580*/  FMUL.FTZ R152, R134, R189 ;  /* 0x000000bd86987220 */ /* 0x000fe20000410000 */
[----:B------:R2:W-:Y:S01]  /*8590*/  @!P1 STS.64 [UR4+0xee8], R14 ;  /* 0x000ee80eff009988 */ /* 0x0005e20008000a04 */
[----:B------:R-:W-:Y:S02]  /*85a0*/  FFMA.FTZ R142, R142, R187, R175 ;  /* 0x000000bb8e8e7223 */ /* 0x000fe400000100af */
[----:B------:R-:W-:-:S02]  /*85b0*/  FMUL.FTZ R175, R134, R183 ;  /* 0x000000b786af7220 */ /* 0x000fc40000410000 */
[----:B------:R-:W-:Y:S02]  /*85c0*/  FMUL.FTZ R152, R223, R152 ;  /* 0x00000098df987220 */ /* 0x000fe40000410000 */
[----:B------:R-:W-:Y:S02]  /*85d0*/  FMUL.FTZ R175, R178, R175 ;  /* 0x000000afb2af7220 */ /* 0x000fe40000410000 */
[----:B------:R-:W-:Y:S02]  /*85e0*/  FFMA.FTZ R152, R140, R189, R152 ;  /* 0x000000bd8c987223 */ /* 0x000fe40000010098 */
[----:B--2---:R-:W-:Y:S02]  /*85f0*/  FMUL.FTZ R15, R134, R191 ;  /* 0x000000bf860f7220 */ /* 0x004fe40000410000 */
[----:B------:R-:W-:Y:S02]  /*8600*/  FFMA.FTZ R148, R148, R183, R175 ;  /* 0x000000b794947223 */ /* 0x000fe400000100af */
[----:B0-----:R-:W-:-:S02]  /*8610*/  @!P3 FADD.FTZ R160, R160, R235 ;  /* 0x000000eba0a0b221 */ /* 0x001fc40000010000 */
[----:B------:R-:W-:Y:S02]  /*8620*/  FMUL.FTZ R200, R200, R15 ;  /* 0x0000000fc8c87220 */ /* 0x000fe40000410000 */
[----:B-1----:R-:W-:Y:S01]  /*8630*/  @!P0 FADD.FTZ R166, R166, R231 ;  /* 0x000000e7a6a68221 */ /* 0x002fe20000010000 */
[----:B------:R-:W0:Y:S01]  /*8640*/  SHFL.DOWN PT, R235, R160, 0x8, 0x1f ;  /* 0x09001f00a0eb7f89 */ /* 0x000e2200000e0000 */
[----:B------:R-:W-:Y:S01]  /*8650*/  ISETP.GT.AND P0, PT, R60, 0x17, PT ;  /* 0x000000173c00780c */ /* 0x000fe20003f04270 */
[----:B------:R-:W-:Y:S02]  /*8660*/  FMUL.FTZ R15, R134, R221 ;  /* 0x000000dd860f7220 */ /* 0x000fe40000410000 */
[----:B------:R-:W1:Y:S01]  /*8670*/  SHFL.DOWN PT, R231, R166, 0x2, 0x1f ;  /* 0x08401f00a6e77f89 */ /* 0x000e6200000e0000 */
[----:B------:R-:W-:Y:S02]  /*8680*/  FFMA.FTZ R163, R163, R191, R200 ;  /* 0x000000bfa3a37223 */ /* 0x000fe400000100c8 */
[----:B------:R-:W-:-:S02]  /*8690*/  FMUL.FTZ R15, R204, R15 ;  /* 0x0000000fcc0f7220 */ /* 0x000fc40000410000 */
[----:B------:R-:W-:Y:S02]  /*86a0*/  FMUL.FTZ R14, R134, R185 ;  /* 0x000000b9860e7220 */ /* 0x000fe40000410000 */
[----:B------:R-:W-:Y:S02]  /*86b0*/  FFMA.FTZ R150, R150, R221, R15 ;  /* 0x000000dd96967223 */ /* 0x000fe4000001000f */
[----:B------:R-:W-:Y:S02]  /*86c0*/  FMUL.FTZ R15, R134, R217 ;  /* 0x000000d9860f7220 */ /* 0x000fe40000410000 */
[----:B------:R-:W-:Y:S02]  /*86d0*/  FADD.FTZ R124, R163, R124 ;  /* 0x0000007ca37c7221 */ /* 0x000fe40000010000 */
[----:B------:R-:W-:Y:S02]  /*86e0*/  FMUL.FTZ R188, R188, R15 ;  /* 0x0000000fbcbc7220 */ /* 0x000fe40000410000 */
[----:B------:R-:W-:-:S02]  /*86f0*/  FMUL.FTZ R15, R134, R179 ;  /* 0x000000b3860f7220 */ /* 0x000fc40000410000 */
[----:B------:R-:W-:Y:S02]  /*8700*/  FMUL.FTZ R14, R227, R14 ;  /* 0x0000000ee30e7220 */ /* 0x000fe40000410000 */
[----:B------:R-:W-:Y:S02]  /*8710*/  FMUL.FTZ R163, R134, R177 ;  /* 0x000000b186a37220 */ /* 0x000fe40000410000 */
[----:B0-----:R-:W-:Y:S02]  /*8720*/  @!P0 FADD.FTZ R160, R160, R235 ;  /* 0x000000eba0a08221 */ /* 0x001fe40000010000 */
[----:B------:R-:W-:Y:S02]  /*8730*/  FMUL.FTZ R172, R172, R15 ;  /* 0x0000000facac7220 */ /* 0x000fe40000410000 */
[----:B-1----:R-:W-:Y:S01]  /*8740*/  @!P2 FADD.FTZ R166, R166, R231 ;  /* 0x000000e7a6a6a221 */ /* 0x002fe20000010000 */
[----:B------:R-:W0:Y:S01]  /*8750*/  SHFL.DOWN PT, R235, R160, 0x10, 0x1f ;  /* 0x0a001f00a0eb7f89 */ /* 0x000e2200000e0000 */
[----:B------:R-:W-:Y:S01]  /*8760*/  ISETP.GT.AND P2, PT, R60, 0xf, PT ;  /* 0x0000000f3c00780c */ /* 0x000fe20003f44270 */
[----:B------:R-:W-:-:S02]  /*8770*/  FFMA.FTZ R173, R173, R185, R14 ;  /* 0x000000b9adad7223 */ /* 0x000fc4000001000e */
[----:B------:R-:W1:Y:S01]  /*8780*/  SHFL.DOWN PT, R231, R166, 0x4, 0x1f ;  /* 0x08801f00a6e77f89 */ /* 0x000e6200000e0000 */
[----:B------:R-:W-:Y:S02]  /*8790*/  FMUL.FTZ R15, R134, R205 ;  /* 0x000000cd860f7220 */ /* 0x000fe40000410000 */
[----:B------:R-:W-:Y:S02]  /*87a0*/  FMUL.FTZ R168, R168, R163 ;  /* 0x000000a3a8a87220 */ /* 0x000fe40000410000 */
[C---:B------:R-:W-:Y:S02]  /*87b0*/  FMUL.FTZ R14, R134.reuse, R211 ;  /* 0x000000d3860e7220 */ /* 0x040fe40000410000 */
[----:B------:R-:W-:Y:S02]  /*87c0*/  FMUL.FTZ R163, R134, R199 ;  /* 0x000000c786a37220 */ /* 0x000fe40000410000 */
[----:B------:R-:W-:Y:S02]  /*87d0*/  FMUL.FTZ R192, R192, R15 ;  /* 0x0000000fc0c07220 */ /* 0x000fe40000410000 */
[----:B------:R-:W-:-:S02]  /*87e0*/  FMUL.FTZ R14, R213, R14 ;  /* 0x0000000ed50e7220 */ /* 0x000fc40000410000 */
[----:B------:R-:W-:Y:S02]  /*87f0*/  FMUL.FTZ R15, R134, R201 ;  /* 0x000000c9860f7220 */ /* 0x000fe40000410000 */
[----:B------:R-:W-:Y:S02]  /*8800*/  FMUL.FTZ R198, R198, R163 ;  /* 0x000000a3c6c67220 */ /* 0x000fe40000410000 */
[C---:B------:R-:W-:Y:S02]  /*8810*/  FMUL.FTZ R175, R134.reuse, R181 ;  /* 0x000000b586af7220 */ /* 0x040fe40000410000 */
[----:B------:R-:W-:Y:S02]  /*8820*/  FMUL.FTZ R163, R134, R195 ;  /* 0x000000c386a37220 */ /* 0x000fe40000410000 */
[----:B0-----:R-:W-:Y:S02]  /*8830*/  @!P2 FADD.FTZ R160, R160, R235 ;  /* 0x000000eba0a0a221 */ /* 0x001fe40000010000 */
[----:B------:R-:W-:-:S02]  /*8840*/  FMUL.FTZ R134, R134, R193 ;  /* 0x000000c186867220 */ /* 0x000fc40000410000 */
[----:B-1----:R-:W-:Y:S02]  /*8850*/  @!P3 FADD.FTZ R166, R166, R231 ;  /* 0x000000e7a6a6b221 */ /* 0x002fe40000010000 */
[----:B------:R-:W-:Y:S02]  /*8860*/  FFMA.FTZ R146, R146, R211, R14 ;  /* 0x000000d392927223 */ /* 0x000fe4000001000e */
[----:B------:R-:W-:Y:S01]  /*8870*/  FMUL.FTZ R196, R196, R15 ;  /* 0x0000000fc4c47220 */ /* 0x000fe20000410000 */
[----:B------:R-:W0:Y:S01]  /*8880*/  SHFL.DOWN PT, R225, R166, 0x8, 0x1f ;  /* 0x09001f00a6e17f89 */ /* 0x000e2200000e0000 */
[----:B------:R-:W-:Y:S01]  /*8890*/  MOV R15, R160 ;  /* 0x000000a0000f7202 */ /* 0x000fe20000000f00 */
        /* <DEDUP_REMOVED lines=11> */
[----:B0-----:R-:W-:Y:S01]  /*8950*/  @!P0 FADD.FTZ R166, R166, R225 ;  /* 0x000000e1a6a68221 */ /* 0x001fe20000010000 */
[----:B------:R-:W-:Y:S01]  /*8960*/  ISETP.NE.AND P0, PT, R60, RZ, PT ;  /* 0x000000ff3c00720c */ /* 0x000fe20003f05270 */
[----:B------:R-:W-:Y:S02]  /*8970*/  FFMA.FTZ R159, R159, R193, R134 ;  /* 0x000000c19f9f7223 */ /* 0x000fe40000010086 */
        /* <DEDUP_REMOVED lines=19> */
[----:B------:R0:W-:Y:S01]  /*8ab0*/  @!P0 STS.64 [0x438], R14 ;  /* 0x0004380eff008388 */ /* 0x0001e20000000a00 */
        /* <DEDUP_REMOVED lines=23> */
.L_x_4920:
[----:B0-----:R-:W-:Y:S05]  /*8c30*/  BSYNC B0 ;  /* 0x0000000000007941 */ /* 0x001fea0003800000 */
.L_x_4919:
        /* <DEDUP_REMOVED lines=21> */
.L_x_4916:
[----:B------:R-:W-:Y:S01]  /*8d90*/  BAR.SYNC.DEFER_BLOCKING 0x0 ;  /* 0x0000000000007b1d */ /* 0x000fe20000010000 */
[----:B------:R-:W-:Y:S02]  /*8da0*/  IADD3 R27, -R4, c[0x0][0x168], RZ ;  /* 0x00005a00041b7a10 */ /* 0x000fe40007ffe1ff */
[C---:B------:R-:W-:Y:S02]  /*8db0*/  LOP3.LUT R24, R54.reuse, 0x20, RZ, 0xfc, !PT ;  /* 0x0000002036187812 */ /* 0x040fe400078efcff */
[C---:B------:R-:W-:Y:S02]  /*8dc0*/  LOP3.LUT R25, R54.reuse, 0x40, RZ, 0xfc, !PT ;  /* 0x0000004036197812 */ /* 0x040fe400078efcff */
[----:B------:R-:W-:-:S02]  /*8dd0*/  LOP3.LUT R0, R54, 0x60, RZ, 0xfc, !PT ;  /* 0x0000006036007812 */ /* 0x000fc400078efcff */
[-C--:B------:R-:W-:Y:S02]  /*8de0*/  ISETP.GE.AND P2, PT, R54, R27.reuse, PT ;  /* 0x0000001b3600720c */ /* 0x080fe40003f46270 */
[-C--:B------:R-:W-:Y:S02]  /*8df0*/  ISETP.GE.AND P3, PT, R24, R27.reuse, PT ;  /* 0x0000001b1800720c */ /* 0x080fe40003f66270 */
[-C--:B------:R-:W-:Y:S02]  /*8e00*/  ISETP.GE.AND P4, PT, R25, R27.reuse, PT ;  /* 0x0000001b1900720c */ /* 0x080fe40003f86270 */
[----:B------:R-:W-:Y:S02]  /*8e10*/  ISETP.GE.AND P5, PT, R0, R27, PT ;  /* 0x0000001b0000720c */ /* 0x000fe40003fa6270 */
[----:B------:R-:W-:Y:S02]  /*8e20*/  PRMT R29, RZ, 0x7610, R29 ;  /* 0x00007610ff1d7816 */ /* 0x000fe4000000001d */
[----:B------:R-:W-:-:S02]  /*8e30*/  PRMT R26, RZ, 0x7610, R26 ;  /* 0x00007610ff1a7816 */ /* 0x000fc4000000001a */
[C---:B------:R-:W-:Y:S02]  /*8e40*/  LOP3.LUT R4, R54.reuse, 0x80, RZ, 0xfc, !PT ;  /* 0x0000008036047812 */ /* 0x040fe400078efcff */
[----:B------:R-:W-:Y:S01]  /*8e50*/  PRMT R31, RZ, 0x7610, R31 ;  /* 0x00007610ff1f7816 */ /* 0x000fe2000000001f */
[----:B------:R-:W2:Y:S01]  /*8e60*/  @!P2 LDG.E.U16 R29, [R2.64] ;  /* 0x00000006021da981 */ /* 0x000ea2000c1e1500 */
[C---:B------:R-:W-:Y:S02]  /*8e70*/  LOP3.LUT R5, R54.reuse, 0xa0, RZ, 0xfc, !PT ;  /* 0x000000a036057812 */ /* 0x040fe400078efcff */
[----:B------:R-:W-:Y:S01]  /*8e80*/  PRMT R28, RZ, 0x7610, R28 ;  /* 0x00007610ff1c7816 */ /* 0x000fe2000000001c */
[----:B------:R-:W3:Y:S01]  /*8e90*/  @!P3 LDG.E.U16 R26, [R2.64+0x40] ;  /* 0x00004006021ab981 */ /* 0x000ee2000c1e1500 */
[C---:B------:R-:W-:Y:S02]  /*8ea0*/  LOP3.LUT R14, R54.reuse, 0xc0, RZ, 0xfc, !PT ;  /* 0x000000c0360e7812 */ /* 0x040fe400078efcff */
[C---:B------:R-:W-:Y:S01]  /*8eb0*/  LOP3.LUT R15, R54.reuse, 0xe0, RZ, 0xfc, !PT ;  /* 0x000000e0360f7812 */ /* 0x040fe200078efcff */
[----:B------:R-:W4:Y:S01]  /*8ec0*/  @!P4 LDG.E.U16 R31, [R2.64+0x80] ;  /* 0x00008006021fc981 */ /* 0x000f22000c1e1500 */
[----:B------:R-:W-:-:S02]  /*8ed0*/  LOP3.LUT R16, R54, 0x100, RZ, 0xfc, !PT ;  /* 0x0000010036107812 */ /* 0x000fc400078efcff */
[-C--:B------:R-:W-:Y:S01]  /*8ee0*/  ISETP.GE.AND P6, PT, R4, R27.reuse, PT ;  /* 0x0000001b0400720c */ /* 0x080fe20003fc6270 */
[----:B------:R-:W5:Y:S01]  /*8ef0*/  @!P5 LDG.E.U16 R28, [R2.64+0xc0] ;  /* 0x0000c006021cd981 */ /* 0x000f62000c1e1500 */
        /* <DEDUP_REMOVED lines=18> */
[C---:B------:R-:W-:Y:S01]  /*9020*/  LOP3.LUT R21, R54.reuse, 0x1a0, RZ, 0xfc, !PT ;  /* 0x000001a036157812 */ /* 0x040fe200078efcff */
[----:B------:R-:W5:Y:S01]  /*9030*/  @!P3 LDG.E.U16 R72, [R2.64+0x1c0] ;  /* 0x0001c0060248b981 */ /* 0x000f62000c1e1500 */
[----:B------:R-:W-:-:S02]  /*9040*/  LOP3.LUT R22, R54, 0x1c0, RZ, 0xfc, !PT ;  /* 0x000001c036167812 */ /* 0x000fc400078efcff */
[-C--:B------:R-:W-:Y:S01]  /*9050*/  ISETP.GE.AND P6, PT, R18, R27.reuse, PT ;  /* 0x0000001b1200720c */ /* 0x080fe20003fc6270 */
[----:B------:R-:W5:Y:S01]  /*9060*/  @!P4 LDG.E.U16 R75, [R2.64+0x200] ;  /* 0x00020006024bc981 */ /* 0x000f62000c1e1500 */
[----:B------:R-:W-:Y:S02]  /*9070*/  LOP3.LUT R23, R54, 0x1e0, RZ, 0xfc, !PT ;  /* 0x000001e036177812 */ /* 0x000fe400078efcff */
[-C--:B------:R-:W-:Y:S01]  /*9080*/  ISETP.GE.AND P0, PT, R19, R27.reuse, PT ;  /* 0x0000001b1300720c */ /* 0x080fe20003f06270 */
[----:B------:R-:W5:Y:S01]  /*9090*/  @!P5 LDG.E.U16 R74, [R2.64+0x240] ;  /* 0x00024006024ad981 */ /* 0x000f62000c1e1500 */
        /* <DEDUP_REMOVED lines=39> */
[----:B------:R-:W-:Y:S02]  /*9310*/  LDS.U16 R2, [R32+0x8] ;  /* 0x0000080020027984 */ /* 0x000fe40000000400 */
[----:B------:R-:W-:Y:S01]  /*9320*/  FADD.FTZ R29, R29, R66 ;  /* 0x000000421d1d7221 */ /* 0x000fe20000010000 */
[----:B-1----:R-:W-:-:S04]  /*9330*/  PRMT R3, RZ, 0x5410, R3 ;  /* 0x00005410ff037816 */ /* 0x002fc80000000003 */
[----:B------:R-:W-:Y:S01]  /*9340*/  FSETP.GTU.FTZ.AND P3, PT, R29, 20, PT ;  /* 0x41a000001d00780b */ /* 0x000fe20003f7c000 */
[----:B------:R-:W-:Y:S01]  /*9350*/  FADD.FTZ R30, R3, R66 ;  /* 0x00000042031e7221 */ /* 0x000fe20000010000 */
[----:B--2---:R-:W-:Y:S02]  /*9360*/  PRMT R3, RZ, 0x5410, R26 ;  /* 0x00005410ff037816 */ /* 0x004fe4000000001a */
[----:B------:R-:W-:Y:S03]  /*9370*/  LDS.U16 R26, [R32+0xc] ;  /* 0x00000c00201a7984 */ /* 0x000fe60000000400 */
[----:B------:R-:W-:Y:S01]  /*9380*/  FADD.FTZ R72, R3, R66 ;  /* 0x0000004203487221 */ /* 0x000fe20000010000 */
[----:B---3--:R-:W-:-:S05]  /*9390*/  PRMT R3, RZ, 0x5410, R28 ;  /* 0x00005410ff037816 */ /* 0x008fca000000001c */
[----:B------:R-:W-:Y:S01]  /*93a0*/  @!P3 FMUL.FTZ R29, R29, -1.4426950216293334961 ;  /* 0xbfb8aa3b1d1db820 */ /* 0x000fe20000410000 */
[----:B------:R-:W-:Y:S01]  /*93b0*/  FSETP.GTU.FTZ.AND P5, PT, R72, 20, PT ;  /* 0x41a000004800780b */ /* 0x000fe20003fbc000 */
[----:B------:R-:W-:Y:S01]  /*93c0*/  FADD.FTZ R73, R3, R66 ;  /* 0x0000004203497221 */ /* 0x000fe20000010000 */
[----:B------:R-:W-:Y:S01]  /*93d0*/  FSETP.GTU.FTZ.AND P6, PT, R30, 20, PT ;  /* 0x41a000001e00780b */ /* 0x000fe20003fdc000 */
[----:B------:R-:W0:Y:S02]  /*93e0*/  LDS.U16 R3, [R32+0xa] ;  /* 0x00000a0020037984 */ /* 0x000e240000000400 */
[----:B------:R-:W1:Y:S02]  /*93f0*/  @!P3 MUFU.EX2 R29, R29 ;  /* 0x0000001d001db308 */ /* 0x000e640000000800 */
[----:B------:R-:W2:Y:S06]  /*9400*/  LDS.U16 R28, [R32+0xe] ;  /* 0x00000e00201c7984 */ /* 0x000eac0000000400 */
[----:B------:R-:W-:-:S02]  /*9410*/  @!P5 FMUL.FTZ R72, R72, -1.4426950216293334961 ;  /* 0xbfb8aa3b4848d820 */ /* 0x000fc40000410000 */
[----:B------:R-:W-:Y:S02]  /*9420*/  @!P6 FMUL.FTZ R30, R30, -1.4426950216293334961 ;  /* 0xbfb8aa3b1e1ee820 */ /* 0x000fe40000410000 */
[----:B-1----:R-:W-:Y:S02]  /*9430*/  @!P3 FADD.FTZ R31, R29, 1 ;  /* 0x3f8000001d1fb421 */ /* 0x002fe40000010000 */
[----:B------:R-:W1:Y:S01]  /*9440*/  LDS.U16 R29, [R32+0x10] ;  /* 0x00001000201d7984 */ /* 0x000e620000000400 */
[----:B------:R3:W4:Y:S01]  /*9450*/  @!P6 MUFU.EX2 R71, R30 ;  /* 0x0000001e0047e308 */ /* 0x0007220000000800 */
[----:B------:R-:W-:-:S07]  /*9460*/  FSETP.GTU.FTZ.AND P2, PT, R73, 20, PT ;  /* 0x41a000004900780b */ /* 0x000fce0003f5c000 */
[----:B------:R-:W5:Y:S01]  /*9470*/  @!P5 MUFU.EX2 R72, R72 ;  /* 0x000000480048d308 */ /* 0x000f620000000800 */
[----:B---3--:R-:W3:Y:S01]  /*9480*/  LDS.U16 R30, [R32+0x12] ;  /* 0x00001200201e7984 */ /* 0x008ee20000000400 */
[----:B----4-:R-:W-:Y:S01]  /*9490*/  @!P6 FADD.FTZ R71, R71, 1 ;  /* 0x3f8000004747e421 */ /* 0x010fe20000010000 */
[----:B0-----:R-:W-:-:S03]  /*94a0*/  PRMT R3, RZ, 0x5410, R3 ;  /* 0x00005410ff037816 */ /* 0x001fc60000000003 */
[----:B------:R-:W-:Y:S02]  /*94b0*/  @!P2 FMUL.FTZ R73, R73, -1.4426950216293334961 ;  /* 0xbfb8aa3b4949a820 */ /* 0x000fe40000410000 */
[----:B-----5:R-:W-:Y:S01]  /*94c0*/  @!P5 FADD.FTZ R72, R72, 1 ;  /* 0x3f8000004848d421 */ /* 0x020fe20000010000 */
[----:B------:R0:W-:Y:S01]  /*94d0*/  @!P3 MUFU.RCP R75, R31 ;  /* 0x0000001f004bb308 */ /* 0x0001e20000001000 */
[----:B------:R-:W-:Y:S01]  /*94e0*/  FADD.FTZ R74, R3, R66 ;  /* 0x00000042034a7221 */ /* 0x000fe20000010000 */
[----:B------:R-:W-:-:S06]  /*94f0*/  PRMT R3, RZ, 0x5410, R26 ;  /* 0x00005410ff037816 */ /* 0x000fcc000000001a */
[----:B------:R-:W4:Y:S01]  /*9500*/  @!P6 MUFU.RCP R71, R71 ;  /* 0x000000470047e308 */ /* 0x000f220000001000 */
[----:B0-----:R-:W-:-:S07]  /*9510*/  PRMT R31, RZ, 0x5410, R2 ;  /* 0x00005410ff1f7816 */ /* 0x001fce0000000002 */
[----:B------:R-:W0:Y:S01]  /*9520*/  @!P5 MUFU.RCP R72, R72 ;  /* 0x000000480048d308 */ /* 0x000e220000001000 */
[----:B------:R-:W-:Y:S01]  /*9530*/  FADD.FTZ R2, R31, R66 ;  /* 0x000000421f027221 */ /* 0x000fe20000010000 */
[----:B------:R-:W-:-:S06]  /*9540*/  FSETP.GTU.FTZ.AND P4, PT, R74, 20, PT ;  /* 0x41a000004a00780b */ /* 0x000fcc0003f9c000 */
[----:B------:R-:W5:Y:S01]  /*9550*/  @!P2 MUFU.EX2 R73, R73 ;  /* 0x000000490049a308 */ /* 0x000f620000000800 */
[----:B------:R-:W-:Y:S01]  /*9560*/  FSETP.GTU.FTZ.AND P0, PT, R2, 20, PT ;  /* 0x41a000000200780b */ /* 0x000fe20003f1c000 */
[----:B------:R-:W-:Y:S01]  /*9570*/  FADD.FTZ R31, R3, R66 ;  /* 0x00000042031f7221 */ /* 0x000fe20000010000 */
[----:B--2---:R-:W-:Y:S02]  /*9580*/  PRMT R3, RZ, 0x5410, R28 ;  /* 0x00005410ff037816 */ /* 0x004fe4000000001c */
[----:B-1----:R-:W-:Y:S01]  /*9590*/  PRMT R29, RZ, 0x5410, R29 ;  /* 0x00005410ff1d7816 */ /* 0x002fe2000000001d */
[----:B----4-:R-:W-:Y:S02]  /*95a0*/  @!P6 FMUL.FTZ R126, R126, R71 ;  /* 0x000000477e7ee220 */ /* 0x010fe40000410000 */
[----:B0-----:R-:W-:Y:S02]  /*95b0*/  @!P5 FMUL.FTZ R153, R153, R72 ;  /* 0x000000489999d220 */ /* 0x001fe40000410000 */
[----:B------:R-:W-:-:S02]  /*95c0*/  FADD.FTZ R71, R3, R66 ;  /* 0x0000004203477221 */ /* 0x000fc40000010000 */
[----:B------:R-:W-:Y:S02]  /*95d0*/  FADD.FTZ R72, R29, R66 ;  /* 0x000000421d487221 */ /* 0x000fe40000010000 */
[----:B------:R-:W-:Y:S02]  /*95e0*/  @!P4 FMUL.FTZ R3, R74, -1.4426950216293334961 ;  /* 0xbfb8aa3b4a03c820 */ /* 0x000fe40000410000 */
[----:B-----5:R-:W-:Y:S01]  /*95f0*/  @!P2 FADD.FTZ R73, R73, 1 ;  /* 0x3f8000004949a421 */ /* 0x020fe20000010000 */
[----:B------:R-:W-:Y:S01]  /*9600*/  FSETP.GTU.FTZ.AND P6, PT, R71, 20, PT ;  /* 0x41a000004700780b */ /* 0x000fe20003fdc000 */
[----:B------:R-:W-:Y:S01]  /*9610*/  @!P3 FMUL.FTZ R128, R128, R75 ;  /* 0x0000004b8080b220 */ /* 0x000fe20000410000 */
[C---:B------:R-:W-:Y:S01]  /*9620*/  FSETP.GTU.FTZ.AND P3, PT, R31.reuse, 20, PT ;  /* 0x41a000001f00780b */ /* 0x040fe20003f7c000 */
[----:B------:R-:W-:Y:S01]  /*9630*/  @!P0 FMUL.FTZ R2, R2, -1.4426950216293334961 ;  /* 0xbfb8aa3b02028820 */ /* 0x000fe20000410000 */
[----:B------:R-:W-:Y:S01]  /*9640*/  FSETP.GTU.FTZ.AND P5, PT, R72, 20, PT ;  /* 0x41a000004800780b */ /* 0x000fe20003fbc000 */
[----:B------:R3:W0:Y:S08]  /*9650*/  @!P4 MUFU.EX2 R26, R3 ;  /* 0x00000003001ac308 */ /* 0x0006300000000800 */
[----:B------:R-:W1:Y:S01]  /*9660*/  @!P2 MUFU.RCP R73, R73 ;  /* 0x000000490049a308 */ /* 0x000e620000001000 */
[----:B---3--:R-:W-:Y:S01]  /*9670*/  PRMT R3, RZ, 0x5410, R30 ;  /* 0x00005410ff037816 */ /* 0x008fe2000000001e */
[----:B------:R-:W-:-:S06]  /*9680*/  @!P3 FMUL.FTZ R28, R31, -1.4426950216293334961 ;  /* 0xbfb8aa3b1f1cb820 */ /* 0x000fcc0000410000 */
[----:B------:R-:W2:Y:S01]  /*9690*/  @!P0 MUFU.EX2 R2, R2 ;  /* 0x0000000200028308 */ /* 0x000ea20000000800 */
[----:B------:R-:W-:Y:S02]  /*96a0*/  @!P6 FMUL.FTZ R29, R71, -1.4426950216293334961 ;  /* 0xbfb8aa3b471de820 */ /* 0x000fe40000410000 */
[----:B------:R-:W-:Y:S02]  /*96b0*/  @!P5 FMUL.FTZ R30, R72, -1.4426950216293334961 ;  /* 0xbfb8aa3b481ed820 */ /* 0x000fe40000410000 */
[----:B------:R-:W-:Y:S02]  /*96c0*/  FADD.FTZ R74, R3, R66 ;  /* 0x00000042034a7221 */ /* 0x000fe40000010000 */
[----:B0-----:R-:W-:Y:S01]  /*96d0*/  @!P4 FADD.FTZ R26, R26, 1 ;  /* 0x3f8000001a1ac421 */ /* 0x001fe20000010000 */
[----:B------:R-:W0:Y:S01]  /*96e0*/  @!P3 MUFU.EX2 R28, R28 ;  /* 0x0000001c001cb308 */ /* 0x000e220000000800 */
[----:B-1----:R-:W-:Y:S01]  /*96f0*/  @!P2 FMUL.FTZ R112, R112, R73 ;  /* 0x000000497070a220 */ /* 0x002fe20000410000 */
[----:B------:R-:W-:-:S06]  /*9700*/  FSETP.GTU.FTZ.AND P2, PT, R74, 20, PT ;  /* 0x41a000004a00780b */ /* 0x000fcc0003f5c000 */
[----:B------:R-:W1:Y:S01]  /*9710*/  @!P6 MUFU.EX2 R29, R29 ;  /* 0x0000001d001de308 */ /* 0x000e620000000800 */
[----:B--2---:R-:W-:Y:S02]  /*9720*/  @!P0 FADD.FTZ R3, R2, 1 ;  /* 0x3f80000002038421 */ /* 0x004fe40000010000 */
[----:B------:R-:W-:Y:S05]  /*9730*/  LDS.U16 R2, [R32+0x14] ;  /* 0x0000140020027984 */ /* 0x000fea0000000400 */
[----:B------:R-:W2:Y:S08]  /*9740*/  @!P5 MUFU.EX2 R30, R30 ;  /* 0x0000001e001ed308 */ /* 0x000eb00000000800 */
[----:B------:R-:W3:Y:S01]  /*9750*/  @!P4 MUFU.RCP R26, R26 ;  /* 0x0000001a001ac308 */ /* 0x000ee20000001000 */
[----:B------:R-:W-:-:S07]  /*9760*/  @!P2 FMUL.FTZ R31, R74, -1.4426950216293334961 ;  /* 0xbfb8aa3b4a1fa820 */ /* 0x000fce0000410000 */
[----:B------:R4:W-:Y:S01]  /*9770*/  @!P0 MUFU.RCP R71, R3 ;  /* 0x0000000300478308 */ /* 0x0009e20000001000 */
[----:B0-----:R-:W-:Y:S02]  /*9780*/  @!P3 FADD.FTZ R28, R28, 1 ;  /* 0x3f8000001c1cb421 */ /* 0x001fe40000010000 */
[----:B-1----:R-:W-:Y:S01]  /*9790*/  @!P6 FADD.FTZ R29, R29, 1 ;  /* 0x3f8000001d1de421 */ /* 0x002fe20000010000 */
[----:B----4-:R-:W0:Y:S01]  /*97a0*/  LDS.U16 R3, [R32+0x16] ;  /* 0x0000160020037984 */ /* 0x010e220000000400 */
[----:B--2---:R-:W-:-:S03]  /*97b0*/  @!P5 FADD.FTZ R30, R30, 1 ;  /* 0x3f8000001e1ed421 */ /* 0x004fc60000010000 */
[----:B------:R-:W1:Y:S01]  /*97c0*/  @!P2 MUFU.EX2 R31, R31 ;  /* 0x0000001f001fa308 */ /* 0x000e620000000800 */
[----:B---3--:R-:W-:Y:S02]  /*97d0*/  @!P4 FMUL.FTZ R143, R143, R26 ;  /* 0x0000001a8f8fc220 */ /* 0x008fe40000410000 */
[----:B------:R-:W2:Y:S05]  /*97e0*/  LDS.U16 R26, [R32+0x18] ;  /* 0x00001800201a7984 */ /* 0x000eaa0000000400 */
[----:B------:R3:W-:Y:S08]  /*97f0*/  @!P3 MUFU.RCP R73, R28 ;  /* 0x0000001c0049b308 */ /* 0x0007f00000001000 */
[----:B------:R4:W5:Y:S01]  /*9800*/  @!P6 MUFU.RCP R72, R29 ;  /* 0x0000001d0048e308 */ /* 0x0009620000001000 */
[----:B---3--:R-:W-:Y:S07]  /*9810*/  LDS.U16 R28, [R32+0x1a] ;  /* 0x00001a00201c7984 */ /* 0x008fee0000000400 */
[----:B------:R3:W0:Y:S01]  /*9820*/  @!P5 MUFU.RCP R75, R30 ;  /* 0x0000001e004bd308 */ /* 0x0006220000001000 */
[----:B----4-:R-:W4:Y:S04]  /*9830*/  LDS.U16 R29, [R32+0x1c] ;  /* 0x00001c00201d7984 */ /* 0x010f280000000400 */
[----:B---3--:R-:W3:Y:S04]  /*9840*/  LDS.U16 R30, [R32+0x1e] ;  /* 0x00001e00201e7984 */ /* 0x008ee80000000400 */
[----:B------:R-:W-:Y:S01]  /*9850*/  BAR.SYNC.DEFER_BLOCKING 0x0 ;  /* 0x0000000000007b1d */ /* 0x000fe20000010000 */
[----:B-1----:R-:W-:Y:S01]  /*9860*/  @!P2 FADD.FTZ R31, R31, 1 ;  /* 0x3f8000001f1fa421 */ /* 0x002fe20000010000 */
[----:B------:R-:W-:-:S04]  /*9870*/  F2FP.BF16.PACK_AB R92, R121, R92 ;  /* 0x0000005c795c723e */ /* 0x000fc800000010ff */
[----:B------:R1:W2:Y:S01]  /*9880*/  @!P2 MUFU.RCP R74, R31 ;  /* 0x0000001f004aa308 */ /* 0x0002a20000001000 */
[----:B------:R-:W-:Y:S01]  /*9890*/  @!P0 FMUL.FTZ R116, R116, R71 ;  /* 0x0000004774748220 */ /* 0x000fe20000410000 */
[----:B------:R-:W-:Y:S02]  /*98a0*/  PRMT R71, R92, 0x7632, R71 ;  /* 0x000076325c477816 */ /* 0x000fe40000000047 */
[----:B-1----:R-:W-:Y:S02]  /*98b0*/  PRMT R31, R90, 0x7632, R31 ;  /* 0x000076325a1f7816 */ /* 0x002fe4000000001f */
[----:B0-----:R-:W-:-:S03]  /*98c0*/  PRMT R3, RZ, 0x5410, R3 ;  /* 0x00005410ff037816 */ /* 0x001fc60000000003 */
[----:B------:R0:W-:Y:S01]  /*98d0*/  STS.U16 [R32+0x2], R31 ;  /* 0x0000021f20007388 */ /* 0x0001e20000000400 */
[----:B-----5:R-:W-:-:S03]  /*98e0*/  @!P6 FMUL.FTZ R147, R147, R72 ;  /* 0x000000489393e220 */ /* 0x020fc60000410000 */
[----:B------:R1:W-:Y:S01]  /*98f0*/  STS.U16 [R32+0x6], R71 ;  /* 0x0000064720007388 */ /* 0x0003e20000000400 */
[----:B0-----:R-:W-:-:S05]  /*9900*/  PRMT R31, RZ, 0x5410, R2 ;  /* 0x00005410ff1f7816 */ /* 0x001fca0000000002 */
[--C-:B------:R-:W-:Y:S02]  /*9910*/  FADD.FTZ R31, R31, R66.reuse ;  /* 0x000000421f1f7221 */ /* 0x100fe40000010000 */
[----:B-1----:R-:W-:Y:S02]  /*9920*/  FADD.FTZ R71, R3, R66 ;  /* 0x0000004203477221 */ /* 0x002fe40000010000 */
[----:B------:R-:W-:Y:S01]  /*9930*/  @!P5 FMUL.FTZ R124, R124, R75 ;  /* 0x0000004b7c7cd220 */ /* 0x000fe20000410000 */
[----:B------:R-:W-:Y:S02]  /*9940*/  FSETP.GTU.FTZ.AND P6, PT, R31, 20, PT ;  /* 0x41a000001f00780b */ /* 0x000fe40003fdc000 */
[----:B------:R-:W-:Y:S02]  /*9950*/  FSETP.GTU.FTZ.AND P5, PT, R71, 20, PT ;  /* 0x41a000004700780b */ /* 0x000fe40003fbc000 */
[----:B--2---:R-:W-:Y:S02]  /*9960*/  PRMT R3, RZ, 0x5410, R26 ;  /* 0x00005410ff037816 */ /* 0x004fe4000000001a */
[----:B----4-:R-:W-:-:S03]  /*9970*/  PRMT R29, RZ, 0x5410, R29 ;  /* 0x00005410ff1d7816 */ /* 0x010fc6000000001d */
[----:B------:R-:W-:Y:S01]  /*9980*/  FADD.FTZ R26, R3, R66 ;  /* 0x00000042031a7221 */ /* 0x000fe20000010000 */
[----:B------:R-:W-:-:S03]  /*9990*/  PRMT R3, RZ, 0x5410, R28 ;  /* 0x00005410ff037816 */ /* 0x000fc6000000001c */
[----:B------:R-:W-:Y:S02]  /*99a0*/  @!P6 FMUL.FTZ R2, R31, -1.4426950216293334961 ;  /* 0xbfb8aa3b1f02e820 */ /* 0x000fe40000410000 */
[--C-:B------:R-:W-:Y:S02]  /*99b0*/  FADD.FTZ R31, R3, R66.reuse ;  /* 0x00000042031f7221 */ /* 0x100fe40000010000 */
[----:B------:R-:W-:Y:S02]  /*99c0*/  @!P5 FMUL.FTZ R3, R71, -1.4426950216293334961 ;  /* 0xbfb8aa3b4703d820 */ /* 0x000fe40000410000 */
[----:B------:R-:W-:Y:S01]  /*99d0*/  FADD.FTZ R71, R29, R66 ;  /* 0x000000421d477221 */ /* 0x000fe20000010000 */
[----:B------:R-:W-:Y:S02]  /*99e0*/  F2FP.BF16.PACK_AB R94, R123, R94 ;  /* 0x0000005e7b5e723e */ /* 0x000fe400000010ff */
[----:B------:R-:W-:Y:S01]  /*99f0*/  F2FP.BF16.PACK_AB R98, R127, R98 ;  /* 0x000000627f62723e */ /* 0x000fe200000010ff */
[----:B------:R-:W-:Y:S01]  /*9a00*/  @!P2 FMUL.FTZ R151, R151, R74 ;  /* 0x0000004a9797a220 */ /* 0x000fe20000410000 */
[----:B------:R-:W-:-:S02]  /*9a10*/  FSETP.GTU.FTZ.AND P2, PT, R71, 20, PT ;  /* 0x41a000004700780b */ /* 0x000fc40003f5c000 */
[----:B------:R-:W-:Y:S02]  /*9a20*/  PRMT R72, R94, 0x7632, R72 ;  /* 0x000076325e487816 */ /* 0x000fe40000000048 */
[----:B------:R-:W-:Y:S02]  /*9a30*/  PRMT R74, R98, 0x7632, R74 ;  /* 0x00007632624a7816 */ /* 0x000fe4000000004a */
[----:B------:R-:W-:Y:S02]  /*9a40*/  F2FP.BF16.PACK_AB R96, R125, R96 ;  /* 0x000000607d60723e */ /* 0x000fe400000010ff */
[----:B------:R-:W-:Y:S02]  /*9a50*/  F2FP.BF16.PACK_AB R100, R129, R100 ;  /* 0x000000648164723e */ /* 0x000fe400000010ff */
[----:B------:R-:W-:Y:S02]  /*9a60*/  F2FP.BF16.PACK_AB R102, R131, R102 ;  /* 0x000000668366723e */ /* 0x000fe400000010ff */
[----:B------:R-:W-:Y:S01]  /*9a70*/  F2FP.BF16.PACK_AB R104, R133, R104 ;  /* 0x000000688568723e */ /* 0x000fe200000010ff */
[----:B------:R-:W-:Y:S01]  /*9a80*/  @!P3 FMUL.FTZ R120, R120, R73 ;  /* 0x000000497878b220 */ /* 0x000fe20000410000 */
[----:B------:R0:W-:Y:S01]  /*9a90*/  STS.U16 [R32+0xa], R72 ;  /* 0x00000a4820007388 */ /* 0x0001e20000000400 */
[----:B------:R-:W-:-:S02]  /*9aa0*/  PRMT R73, R96, 0x7632, R73 ;  /* 0x0000763260497816 */ /* 0x000fc40000000049 */
[----:B------:R-:W-:Y:S01]  /*9ab0*/  PRMT R76, R104, 0x7632, R76 ;  /* 0x00007632684c7816 */ /* 0x000fe2000000004c */
[----:B------:R1:W-:Y:S01]  /*9ac0*/  STS.U16 [R32+0x12], R74 ;  /* 0x0000124a20007388 */ /* 0x0003e20000000400 */
[----:B---3--:R-:W-:Y:S02]  /*9ad0*/  PRMT R29, RZ, 0x5410, R30 ;  /* 0x00005410ff1d7816 */ /* 0x008fe4000000001e */
[----:B0-----:R-:W-:Y:S02]  /*9ae0*/  PRMT R72, R100, 0x7632, R72 ;  /* 0x0000763264487816 */ /* 0x001fe40000000048 */
[----:B-1----:R-:W-:Y:S01]  /*9af0*/  PRMT R74, R102, 0x7632, R74 ;  /* 0x00007632664a7816 */ /* 0x002fe2000000004a */
[----:B------:R-:W-:Y:S01]  /*9b00*/  STS.U16 [R32], R90 ;  /* 0x0000005a20007388 */ /* 0x000fe20000000400 */
[----:B------:R-:W-:-:S03]  /*9b10*/  @!P2 FMUL.FTZ R30, R71, -1.4426950216293334961 ;  /* 0xbfb8aa3b471ea820 */ /* 0x000fc60000410000 */
        /* <DEDUP_REMOVED lines=31> */
[----:B0-----:R-:W-:Y:S01]  /*9d10*/  FADD.FTZ R72, R29, R66 ;  /* 0x000000421d487221 */ /* 0x001fe20000010000 */
[----:B------:R-:W-:-:S03]  /*9d20*/  FSETP.GTU.FTZ.AND P4, PT, R26, 20, PT ;  /* 0x41a000001a00780b */ /* 0x000fc60003f9c000 */
[----:B------:R-:W0:Y:S01]  /*9d30*/  @!P6 MUFU.EX2 R2, R2 ;  /* 0x000000020002e308 */ /* 0x000e220000000800 */
[----:B------:R-:W-:-:S07]  /*9d40*/  FSETP.GTU.FTZ.AND P0, PT, R72, 20, PT ;  /* 0x41a000004800780b */ /* 0x000fce0003f1c000 */
[----:B------:R-:W-:Y:S01]  /*9d50*/  @!P3 FMUL.FTZ R29, R31, -1.4426950216293334961 ;  /* 0xbfb8aa3b1f1db820 */ /* 0x000fe20000410000 */
[----:B------:R-:W-:Y:S01]  /*9d60*/  @!P5 MUFU.EX2 R3, R3 ;  /* 0x000000030003d308 */ /* 0x000fe20000000800 */
[----:B------:R-:W-:-:S07]  /*9d70*/  @!P4 FMUL.FTZ R26, R26, -1.4426950216293334961 ;  /* 0xbfb8aa3b1a1ac820 */ /* 0x000fce0000410000 */
[----:B------:R-:W2:Y:S01]  /*9d80*/  @!P3 MUFU.EX2 R29, R29 ;  /* 0x0000001d001db308 */ /* 0x000ea20000000800 */
[----:B------:R-:W3:Y:S01]  /*9d90*/  LDS R105, [0x420] ;  /* 0x00042000ff697984 */ /* 0x000ee20000000800 */
[----:B0-----:R-:W-:Y:S02]  /*9da0*/  @!P6 FADD.FTZ R2, R2, 1 ;  /* 0x3f8000000202e421 */ /* 0x001fe40000010000 */
[----:B-1----:R-:W-:-:S04]  /*9db0*/  IMAD R74, R65, c[0x0][0x2d8], RZ ;  /* 0x0000b600414a7a24 */ /* 0x002fc800078e02ff */
[----:B------:R0:W1:Y:S01]  /*9dc0*/  @!P4 MUFU.EX2 R28, R26 ;  /* 0x0000001a001cc308 */ /* 0x0000620000000800 */
[----:B------:R-:W-:-:S07]  /*9dd0*/  IMAD R111, R67, c[0x0][0x2dc], R74 ;  /* 0x0000b700436f7a24 */ /* 0x000fce00078e024a */
[----:B------:R-:W4:Y:S01]  /*9de0*/  @!P2 MUFU.EX2 R30, R30 ;  /* 0x0000001e001ea308 */ /* 0x000f220000000800 */
[----:B0-----:R-:W-:Y:S02]  /*9df0*/  @!P0 FMUL.FTZ R26, R72, -1.4426950216293334961 ;  /* 0xbfb8aa3b481a8820 */ /* 0x001fe40000410000 */
[----:B--2---:R-:W-:-:S05]  /*9e00*/  @!P3 FADD.FTZ R29, R29, 1 ;  /* 0x3f8000001d1db421 */ /* 0x004fca0000010000 */
[----:B------:R0:W-:Y:S08]  /*9e10*/  @!P0 MUFU.EX2 R31, R26 ;  /* 0x0000001a001f8308 */ /* 0x0001f00000000800 */
[----:B------:R2:W5:Y:S01]  /*9e20*/  @!P6 MUFU.RCP R72, R2 ;  /* 0x000000020048e308 */ /* 0x0005620000001000 */
[----:B0-----:R-:W-:Y:S02]  /*9e30*/  @!P5 FADD.FTZ R26, R3, 1 ;  /* 0x3f800000031ad421 */ /* 0x001fe40000010000 */
[----:B--2---:R-:W-:-:S05]  /*9e40*/  IMAD.WIDE.U32 R2, R67, c[0x0][0x2d8], RZ ;  /* 0x0000b60043027a25 */ /* 0x004fca00078e00ff */
[----:B------:R-:W0:Y:S01]  /*9e50*/  @!P3 MUFU.RCP R29, R29 ;  /* 0x0000001d001db308 */ /* 0x000e220000001000 */
[----:B------:R-:W-:Y:S01]  /*9e60*/  IADD3 R3, R3, R111, RZ ;  /* 0x0000006f03037210 */ /* 0x000fe20007ffe0ff */
[----:B-1----:R-:W-:Y:S02]  /*9e70*/  @!P4 FADD.FTZ R28, R28, 1 ;  /* 0x3f8000001c1cc421 */ /* 0x002fe40000010000 */
[----:B----4-:R-:W-:-:S04]  /*9e80*/  @!P2 FADD.FTZ R30, R30, 1 ;  /* 0x3f8000001e1ea421 */ /* 0x010fc80000010000 */
[----:B------:R-:W1:Y:S01]  /*9e90*/  @!P5 MUFU.RCP R107, R26 ;  /* 0x0000001a006bd308 */ /* 0x000e620000001000 */
[----:B------:R-:W-:Y:S02]  /*9ea0*/  IMAD R109, R69, c[0x0][0x2e0], RZ ;  /* 0x0000b800456d7a24 */ /* 0x000fe400078e02ff */
[----:B------:R-:W-:-:S04]  /*9eb0*/  IMAD.WIDE.U32 R2, R70, c[0x0][0x2e0], R2 ;  /* 0x0000b80046027a25 */ /* 0x000fc800078e0002 */
[----:B-----5:R-:W-:Y:S01]  /*9ec0*/  @!P6 FMUL.FTZ R149, R149, R72 ;  /* 0x000000489595e220 */ /* 0x020fe20000410000 */
[----:B------:R-:W2:Y:S01]  /*9ed0*/  @!P4 MUFU.RCP R28, R28 ;  /* 0x0000001c001cc308 */ /* 0x000ea20000001000 */
[----:B------:R-:W-:Y:S01]  /*9ee0*/  IMAD R109, R70, c[0x0][0x2e4], R109 ;  /* 0x0000b900466d7a24 */ /* 0x000fe200078e026d */
[----:B------:R-:W-:Y:S01]  /*9ef0*/  IADD3 R2, P6, R82, R2, RZ ;  /* 0x0000000252027210 */ /* 0x000fe20007fde0ff */
[----:B------:R-:W-:-:S05]  /*9f00*/  @!P0 FADD.FTZ R31, R31, 1 ;  /* 0x3f8000001f1f8421 */ /* 0x000fca0000010000 */
[----:B------:R-:W4:Y:S01]  /*9f10*/  @!P2 MUFU.RCP R30, R30 ;  /* 0x0000001e001ea308 */ /* 0x000f220000001000 */
[----:B------:R-:W-:Y:S01]  /*9f20*/  IADD3.X R109, R81, R109, R3, P6, !PT ;  /* 0x0000006d516d7210 */ /* 0x000fe200037fe403 */
[----:B0-----:R-:W-:Y:S01]  /*9f30*/  @!P3 FMUL.FTZ R118, R118, R29 ;  /* 0x0000001d7676b220 */ /* 0x001fe20000410000 */
[----:B---3--:R-:W-:-:S05]  /*9f40*/  ISETP.GE.AND P3, PT, R54, R105, PT ;  /* 0x000000693600720c */ /* 0x008fca0003f66270 */
[----:B------:R-:W0:Y:S01]  /*9f50*/  @!P0 MUFU.RCP R3, R31 ;  /* 0x0000001f00038308 */ /* 0x000e220000001000 */
[----:B-1----:R-:W-:Y:S01]  /*9f60*/  @!P5 FMUL.FTZ R122, R122, R107 ;  /* 0x0000006b7a7ad220 */ /* 0x002fe20000410000 */
[C---:B------:R-:W-:Y:S01]  /*9f70*/  LEA R107, P5, R54.reuse, c[0x0][0x330], 0x1 ;  /* 0x0000cc00366b7a11 */ /* 0x040fe200078a08ff */
[----:B--2---:R-:W-:Y:S01]  /*9f80*/  @!P4 FMUL.FTZ R145, R145, R28 ;  /* 0x0000001c9191c220 */ /* 0x004fe20000410000 */
[----:B------:R-:W-:Y:S02]  /*9f90*/  BSSY B0, `(.L_x_4922) ;  /* 0x0000015000007945 */ /* 0x000fe40003800000 */
[----:B------:R-:W-:Y:S01]  /*9fa0*/  LEA.HI.X R26, R54, c[0x0][0x334], R53, 0x1, P5 ;  /* 0x0000cd00361a7a11 */ /* 0x000fe200028f0c35 */
[----:B----4-:R-:W-:Y:S01]  /*9fb0*/  @!P2 FMUL.FTZ R141, R141, R30 ;  /* 0x0000001e8d8da220 */ /* 0x010fe20000410000 */
[----:B------:R-:W-:Y:S02]  /*9fc0*/  LEA R30, P4, R2, R107, 0x1 ;  /* 0x0000006b021e7211 */ /* 0x000fe400078808ff */
[----:B------:R-:W-:-:S02]  /*9fd0*/  ISETP.GE.AND P2, PT, R25, R105, PT ;  /* 0x000000691900720c */ /* 0x000fc40003f46270 */
[-C--:B------:R-:W-:Y:S02]  /*9fe0*/  ISETP.GE.AND P5, PT, R0, R105.reuse, PT ;  /* 0x000000690000720c */ /* 0x080fe40003fa6270 */
[----:B------:R-:W-:Y:S01]  /*9ff0*/  ISETP.GE.AND P6, PT, R4, R105, PT ;  /* 0x000000690400720c */ /* 0x000fe20003fc6270 */
[----:B0-----:R-:W-:Y:S01]  /*a000*/  @!P0 FMUL.FTZ R114, R114, R3 ;  /* 0x0000000372728220 */ /* 0x001fe20000410000 */
[----:B------:R-:W-:Y:S01]  /*a010*/  LEA.HI.X R31, R2, R26, R109, 0x1, P4 ;  /* 0x0000001a021f7211 */ /* 0x000fe200020f0c6d */
[----:B------:R-:W-:Y:S05]  /*a020*/  @P3 BRA `(.L_x_4923) ;  /* 0x000000b000003947 */ /* 0x000fea0003800000 */
[----:B------:R-:W-:Y:S01]  /*a030*/  MOV R2, R12 ;  /* 0x0000000c00027202 */ /* 0x000fe20000000f00 */
[----:B------:R-:W-:Y:S01]  /*a040*/  IMAD R29, R69, c[0x0][0x2e0], RZ ;  /* 0x0000b800451d7a24 */ /* 0x000fe200078e02ff */
[----:B------:R-:W-:-:S03]  /*a050*/  MOV R3, R13 ;  /* 0x0000000d00037202 */ /* 0x000fc60000000f00 */
[----:B------:R-:W-:Y:S02]  /*a060*/  IMAD R29, R70, c[0x0][0x2e4], R29 ;  /* 0x0000b900461d7a24 */ /* 0x000fe400078e021d */
[----:B------:R-:W-:-:S05]  /*a070*/  IMAD.WIDE.U32 R2, R67, c[0x0][0x2d8], R2 ;  /* 0x0000b60043027a25 */ /* 0x000fca00078e0002 */
[----:B------:R-:W-:-:S05]  /*a080*/  IADD3 R3, R111, R3, RZ ;  /* 0x000000036f037210 */ /* 0x000fca0007ffe0ff */
[----:B------:R-:W-:-:S05]  /*a090*/  IMAD.WIDE.U32 R2, R70, c[0x0][0x2e0], R2 ;  /* 0x0000b80046027a25 */ /* 0x000fca00078e0002 */
[----:B------:R-:W-:Y:S02]  /*a0a0*/  IADD3 R3, R3, R29, RZ ;  /* 0x0000001d03037210 */ /* 0x000fe40007ffe0ff */
[----:B------:R-:W-:-:S04]  /*a0b0*/  LEA R28, P0, R2, c[0x0][0x330], 0x1 ;  /* 0x0000cc00021c7a11 */ /* 0x000fc800078008ff */
[----:B------:R-:W-:-:S05]  /*a0c0*/  LEA.HI.X R29, R2, c[0x0][0x334], R3, 0x1, P0 ;  /* 0x0000cd00021d7a11 */ /* 0x000fca00000f0c03 */
[----:B------:R0:W-:Y:S04]  /*a0d0*/  STG.E.U16 [R28.64], R71 ;  /* 0x000000471c007986 */ /* 0x0001e8000c101506 */
.L_x_4923:
[----:B------:R-:W-:Y:S05]  /*a0e0*/  BSYNC B0 ;  /* 0x0000000000007941 */ /* 0x000fea0003800000 */
.L_x_4922:
        /* <DEDUP_REMOVED lines=30> */
[-C--:B------:R-:W-:Y:S02]  /*a2d0*/  ISETP.GE.AND P5, PT, R24, R105.reuse, PT ;  /* 0x000000691800720c */ /* 0x080fe40003fa6270 */
[----:B------:R-:W-:Y:S01]  /*a2e0*/  PRMT R72, R26, 0x7610, R72 ;  /* 0x000076101a487816 */ /* 0x000fe20000000048 */
[----:B------:R-:W-:Y:S01]  /*a2f0*/  @!P6 STG.E.U16 [R30.64+-0x180], R93 ;  /* 0xfffe805d1e00e986 */ /* 0x000fe2000c101506 */
[----:B------:R-:W-:Y:S02]  /*a300*/  ISETP.GE.AND P6, PT, R23, R105, PT ;  /* 0x000000691700720c */ /* 0x000fe40003fc6270 */
[----:B------:R-:W-:Y:S01]  /*a310*/  F2FP.BF16.PACK_AB R112, R112, R153 ;  /* 0x000000997070723e */ /* 0x000fe200000010ff */
[----:B------:R-:W-:Y:S01]  /*a320*/  @!P0 STG.E.U16 [R30.64+-0x140], R95 ;  /* 0xfffec05f1e008986 */ /* 0x000fe2000c101506 */
[----:B------:R-:W-:-:S03]  /*a330*/  F2FP.BF16.PACK_AB R28, R122, R149 ;  /* 0x000000957a1c723e */ /* 0x000fc600000010ff */
[----:B------:R-:W-:Y:S04]  /*a340*/  @!P3 STG.E.U16 [R30.64+-0x100], R97 ;  /* 0xffff00611e00b986 */ /* 0x000fe8000c101506 */
[----:B------:R-:W-:Y:S04]  /*a350*/  @!P4 STG.E.U16 [R30.64+-0xc0], R99 ;  /* 0xffff40631e00c986 */ /* 0x000fe8000c101506 */
[----:B------:R-:W-:Y:S04]  /*a360*/  @!P2 STG.E.U16 [R30.64+-0x80], R101 ;  /* 0xffff80651e00a986 */ /* 0x000fe8000c101506 */
[----:B------:R0:W-:Y:S04]  /*a370*/  @!P5 STG.E.U16 [R30.64+-0x3c0], R73 ;  /* 0xfffc40491e00d986 */ /* 0x0001e8000c101506 */
[----:B------:R1:W-:Y:S04]  /*a380*/  @!P6 STG.E.U16 [R30.64+-0x40], R103 ;  /* 0xffffc0671e00e986 */ /* 0x0003e8000c101506 */
[----:B------:R-:W-:Y:S01]  /*a390*/  BAR.SYNC.DEFER_BLOCKING 0x0 ;  /* 0x0000000000007b1d */ /* 0x000fe20000010000 */
[----:B0-----:R-:W-:-:S02]  /*a3a0*/  PRMT R73, R26, 0x7632, R73 ;  /* 0x000076321a497816 */ /* 0x001fc40000000049 */
[----:B------:R-:W-:Y:S02]  /*a3b0*/  F2FP.BF16.PACK_AB R26, R114, R141 ;  /* 0x0000008d721a723e */ /* 0x000fe400000010ff */
[----:B-1----:R-:W-:Y:S02]  /*a3c0*/  PRMT R30, R2, 0x7610, R30 ;  /* 0x00007610021e7816 */ /* 0x002fe4000000001e */
[----:B------:R-:W-:Y:S01]  /*a3d0*/  F2FP.BF16.PACK_AB R2, R147, R120 ;  /* 0x000000789302723e */ /* 0x000fe200000010ff */
[----:B------:R-:W-:Y:S01]  /*a3e0*/  FADD.FTZ R120, R143, R120 ;  /* 0x000000788f787221 */ /* 0x000fe20000010000 */
[----:B------:R-:W-:Y:S02]  /*a3f0*/  PRMT R31, R112, 0x7632, R31 ;  /* 0x00007632701f7816 */ /* 0x000fe4000000001f */
[----:B------:R-:W-:Y:S01]  /*a400*/  PRMT R71, R2, 0x7610, R71 ;  /* 0x0000761002477816 */ /* 0x000fe20000000047 */
[----:B------:R-:W-:Y:S01]  /*a410*/  FADD.FTZ R147, R120, R147 ;  /* 0x0000009378937221 */ /* 0x000fe20000010000 */
[----:B------:R-:W-:-:S03]  /*a420*/  PRMT R74, R26, 0x7632, R74 ;  /* 0x000076321a4a7816 */ /* 0x000fc6000000004a */
        /* <DEDUP_REMOVED lines=26> */
[----:B------:R-:W-:Y:S01]  /*a5d0*/  STS.U16 [R32+0x1e], R74 ;  /* 0x00001e4a20007388 */ /* 0x000fe20000000400 */
[----:B------:R-:W-:-:S06]  /*a5e0*/  NOP ;  /* 0x0000000000007918 */ /* 0x000fcc0000000000 */
[----:B------:R-:W-:Y:S01]  /*a5f0*/  LDS.U16 R29, [R50] ;  /* 0x00000000321d7984 */ /* 0x000fe20000000400 */
[----:B-1----:R-:W-:Y:S02]  /*a600*/  IMAD R26, R65, c[0x0][0x2f8], RZ ;  /* 0x0000be00411a7a24 */ /* 0x002fe400078e02ff */
[----:B------:R-:W-:Y:S01]  /*a610*/  FADD.FTZ R63, R118, R141 ;  /* 0x0000008d763f7221 */ /* 0x000fe20000010000 */
[----:B------:R-:W-:Y:S03]  /*a620*/  LDS.U16 R49, [R49+0x40] ;  /* 0x0000400031317984 */ /* 0x000fe60000000400 */
[----:B------:R-:W-:Y:S01]  /*a630*/  FADD.FTZ R63, R63, R114 ;  /* 0x000000723f3f7221 */ /* 0x000fe20000010000 */
        /* <DEDUP_REMOVED lines=30> */
.L_x_4925:
[----:B------:R-:W-:Y:S05]  /*a820*/  BSYNC B0 ;  /* 0x0000000000007941 */ /* 0x000fea0003800000 */
.L_x_4924:
        /* <DEDUP_REMOVED lines=52> */
.L_x_4878:
        /* <DEDUP_REMOVED lines=24> */
.L_x_4928:
[----:B-1----:R-:W-:Y:S05]  /*acf0*/  BSYNC B0 ;  /* 0x0000000000007941 */ /* 0x002fea0003800000 */
.L_x_4927:
[----:B------:R-:W-:Y:S01]  /*ad00*/  BSSY B0, `(.L_x_4929) ;  /* 0x0000018000007945 */ /* 0x000fe20003800000 */
[----:B------:R-:W-:Y:S05]  /*ad10*/  @!P0 BRA `(.L_x_4930) ;  /* 0x0000015000008947 */ /* 0x000fea0003800000 */
[----:B------:R-:W-:Y:S06]  /*ad20*/  BAR.SYNC.DEFER_BLOCKING 0x0 ;  /* 0x0000000000007b1d */ /* 0x000fec0000010000 */
[----:B------:R-:W2:Y:S04]  /*ad30*/  SHFL.DOWN P0, R0, R63, 0x1, 0x1f ;  /* 0x08201f003f007f89 */ /* 0x000ea80000000000 */
[----:B------:R-:W3:Y:S04]  /*ad40*/  S2R R8, SR_LANEID ;  /* 0x0000000000087919 */ /* 0x000ee80000000000 */
[----:B------:R-:W4:Y:S01]  /*ad50*/  S2R R19, SR_TID.X ;  /* 0x0000000000137919 */ /* 0x000f220000002100 */
[----:B--2---:R-:W-:Y:S01]  /*ad60*/  @P0 FADD R0, R0, R63 ;  /* 0x0000003f00000221 */ /* 0x004fe20000000000 */
[----:B---3--:R-:W-:-:S04]  /*ad70*/  ISETP.NE.AND P1, PT, R8, RZ, PT ;  /* 0x000000ff0800720c */ /* 0x008fc80003f25270 */
        /* <DEDUP_REMOVED lines=8> */
[----:B----4-:R-:W-:-:S04]  /*ae00*/  ISETP.NE.AND P0, PT, R19, RZ, PT ;  /* 0x000000ff1300720c */ /* 0x010fc80003f05270 */
[----:B------:R1:W-:Y:S04]  /*ae10*/  @!P1 STS [0x434], R4 ;  /* 0x00043404ff009388 */ /* 0x0003e80000000800 */
[----:B------:R-:W-:Y:S06]  /*ae20*/  BAR.SYNC.DEFER_BLOCKING 0x0 ;  /* 0x0000000000007b1d */ /* 0x000fec0000010000 */
[----:B------:R-:W-:Y:S05]  /*ae30*/  @P0 BRA `(.L_x_4931) ;  /* 0x0000004000000947 */ /* 0x000fea0003800000 */
[----:B-1----:R1:W-:Y:S01]  /*ae40*/  RED.E.ADD.F32.FTZ.RN.STRONG.GPU [R6.64], R4 ;  /* 0x000000040600798e */ /* 0x0023e2000c10e786 */
[----:B------:R-:W-:Y:S01]  /*ae50*/  HFMA2.MMA R19, -RZ, RZ, 0, 0 ;  /* 0x00000000ff137435 */ /* 0x000fe200000001ff */
[----:B------:R-:W-:Y:S05]  /*ae60*/  BRA `(.L_x_4931) ;  /* 0x0000001000007947 */ /* 0x000fea0003800000 */
.L_x_4930:
[----:B------:R-:W2:Y:S02]  /*ae70*/  S2R R19, SR_TID.X ;  /* 0x0000000000137919 */ /* 0x000ea40000002100 */
.L_x_4931:
[----:B-1----:R-:W-:Y:S05]  /*ae80*/  BSYNC B0 ;  /* 0x0000000000007941 */ /* 0x002fea0003800000 */
.L_x_4929:
[----:B--2---:R-:W-:-:S13]  /*ae90*/  ISETP.GE.AND P0, PT, R19, c[0x0][0x16c], PT ;  /* 0x00005b0013007a0c */ /* 0x004fda0003f06270 */
        /* <DEDUP_REMOVED lines=13> */
[----:B0-----:R-:W-:Y:S01]  /*af70*/  IADD3 R29, R3, R7, RZ ;  /* 0x00000007031d7210 */ /* 0x001fe20007ffe0ff */
[C---:B------:R-:W-:Y:S02]  /*af80*/  IMAD R13, R70.reuse, c[0x0][0x1bc], R13 ;  /* 0x00006f00460d7a24 */ /* 0x040fe400078e020d */
[C---:B------:R-:W-:Y:S01]  /*af90*/  IMAD R25, R70.reuse, c[0x0][0x2ac], R69 ;  /* 0x0000ab0046197a24 */ /* 0x040fe200078e0245 */
[----:B------:R-:W-:Y:S01]  /*afa0*/  IADD3 R27, R5, R9, RZ ;  /* 0x00000009051b7210 */ /* 0x000fe20007ffe0ff */
[----:B------:R-:W-:Y:S01]  /*afb0*/  IMAD.WIDE.U32 R70, R70, c[0x0][0x2a8], RZ ;  /* 0x0000aa0046467a25 */ /* 0x000fe200078e00ff */
[----:B------:R-:W-:-:S03]  /*afc0*/  IADD3 R37, R17, R13, RZ ;  /* 0x0000000d11257210 */ /* 0x000fc60007ffe0ff */
[----:B------:R-:W-:Y:S01]  /*afd0*/  IMAD.IADD R35, R15, 0x1, R11 ;  /* 0x000000010f237824 */ /* 0x000fe200078e020b */
[----:B------:R-:W-:Y:S02]  /*afe0*/  IADD3 R25, R71, R25, RZ ;  /* 0x0000001947197210 */ /* 0x000fe40007ffe0ff */
.L_x_4932:
        /* <DEDUP_REMOVED lines=55> */
.L_x_4933:
        /* <DEDUP_REMOVED lines=10> */
.L_x_9071:


//--------------------- .text._Z25selective_scan_bwd_kernelI32Selective_Scan_bwd_kernel_traitsILi32ELi16ELb0ELb0ELb1ELb0ELb0EN3c108BFloat16EfEEv12SSMParamsBwd --------------------------
	.section	.text._Z25selective_scan_bwd_kernelI32Selective_Scan_bwd_kernel_traitsILi32ELi16ELb0ELb0ELb1ELb0ELb0EN3c108BFloat16EfEEv12SSMParamsBwd,"ax",@progbits
	.sectioninfo	@"SHI_REGISTERS=235"
	.align	128
        .global         _Z25selective_scan_bwd_kernelI32Selective_Scan_bwd_kernel_traitsILi32ELi16ELb0ELb0ELb1ELb0ELb0EN3c108BFloat16EfEEv12SSMParamsBwd
        .type           _Z25selective_scan_bwd_kernelI32Selective_Scan_bwd_kernel_traitsILi32ELi16ELb0ELb0ELb1ELb0ELb0EN3c108BFloat16EfEEv12SSMParamsBwd,@function
        .size           _Z25selective_scan_bwd_kernelI32Selective_Scan_bwd_kernel_traitsILi32ELi16ELb0ELb0ELb1ELb0ELb0EN3c108BFloat16EfEEv12SSMParamsBwd,(.L_x_9072 - _Z25selective_scan_bwd_kernelI32Selective_Scan_bwd_kernel_traitsILi32ELi16ELb0ELb0ELb1ELb0ELb0EN3c108BFloat16EfEEv12SSMParamsBwd)
        .other          _Z25selective_scan_bwd_kernelI32Selective_Scan_bwd_kernel_traitsILi32ELi16ELb0ELb0ELb1ELb0ELb0EN3c108BFloat16EfEEv12SSMParamsBwd,@"STO_CUDA_ENTRY STV_DEFAULT"
_Z25selective_scan_bwd_kernelI32Selective_Scan_bwd_kernel_traitsILi32ELi16ELb0ELb0ELb1ELb0ELb0EN3c108BFloat16EfEEv12SSMParamsBwd:
.text._Z25selective_scan_bwd_kernelI32Selective_Scan_bwd_kernel_traitsILi32ELi16ELb0ELb0ELb1ELb0ELb0EN3c108BFloat16EfEEv12SSMParamsBwd:
        /* <DEDUP_REMOVED lines=8> */
[----:B------:R-:W-:Y:S01]  /*0080*/  IABS R17, c[0x0][0x178] ;  /* 0x00005e0000117a13 */ /* 0x000fe20000000000 */
[----:B------:R-:W0:Y:S01]  /*0090*/  S2R R23, SR_CTAID.X ;  /* 0x0000000000177919 */ /* 0x000e220000002500 */
[----:B------:R-:W-:Y:S02]  /*00a0*/  IABS R10, R0 ;  /* 0x00000000000a7213 */ /* 0x000fe40000000000 */
[----:B------:R-:W-:Y:S01]  /*00b0*/  ISETP.NE.U32.AND P1, PT, RZ, c[0x0][0x250], PT ;  /* 0x00009400ff007a0c */ /* 0x000fe20003f25070 */
[----:B------:R1:W2:Y:S01]  /*00c0*/  @P0 LDG.E R11, [R2.64] ;  /* 0x0000000c020b0981 */ /* 0x0002a2000c1e1900 */
[----:B------:R-:W3:Y:S01]  /*00d0*/  I2F.RP R6, R17 ;  /* 0x0000001100067306 */ /* 0x000ee20000209400 */
[----:B------:R-:W-:Y:S01]  /*00e0*/  IMAD.MOV.U32 R20, RZ, RZ, RZ ;  /* 0x000000ffff147224 */ /* 0x000fe200078e00ff */
[----:B------:R-:W-:-:S13]  /*00f0*/  ISETP.NE.AND.EX P1, PT, RZ, c[0x0][0x254], PT, P1 ;  /* 0x00009500ff007a0c */ /* 0x000fda0003f25310 */
[C---:B------:R-:W-:Y:S01]  /*0100*/  @P1 LEA R4, P2, R0.reuse, c[0x0][0x250], 0x2 ;  /* 0x0000940000041a11 */ /* 0x040fe200078410ff */
[----:B---3--:R-:W3:Y:S03]  /*0110*/  MUFU.RCP R6, R6 ;  /* 0x0000000600067308 */ /* 0x008ee60000001000 */
[----:B------:R-:W-:Y:S02]  /*0120*/  @P1 LEA.HI.X R5, R0, c[0x0][0x254], R21, 0x2, P2 ;  /* 0x0000950000051a11 */ /* 0x000fe400010f1415 */
[----:B0-----:R-:W-:-:S03]  /*0130*/  SHF.R.S32.HI R22, RZ, 0x1f, R23 ;  /* 0x0000001fff167819 */ /* 0x001fc60000011417 */
[----:B------:R0:W5:Y:S01]  /*0140*/  @P1 LDG.E R20, [R4.64] ;  /* 0x0000000c04141981 */ /* 0x000162000c1e1900 */
[----:B------:R-:W-:Y:S01]  /*0150*/  IMAD.MOV.U32 R24, RZ, RZ, c[0x0][0x174] ;  /* 0x00005d00ff187624 */ /* 0x000fe200078e00ff */
[----:B------:R-:W-:Y:S01]  /*0160*/  ISETP.NE.AND P1, PT, RZ, c[0x0][0x178], PT ;  /* 0x00005e00ff007a0c */ /* 0x000fe20003f25270 */
[C---:B------:R-:W-:Y:S01]  /*0170*/  IMAD R8, R22.reuse, c[0x0][0x278], RZ ;  /* 0x00009e0016087a24 */ /* 0x040fe200078e02ff */
[----:B------:R-:W-:Y:S01]  /*0180*/  UMOV UR4, URZ ;  /* 0x0000003f00047c82 */ /* 0x000fe20008000000 */
[----:B------:R-:W-:Y:S01]  /*0190*/  IMAD R12, R22, c[0x0][0x1b0], RZ ;  /* 0x00006c00160c7a24 */ /* 0x000fe200078e02ff */
[----:B------:R-:W-:Y:S01]  /*01a0*/  ISETP.GE.AND P4, PT, R24, 0x1, PT ;  /* 0x000000011800780c */ /* 0x000fe20003f86270 */
[C---:B------:R-:W-:Y:S01]  /*01b0*/  IMAD R13, R23.reuse, c[0x0][0x27c], R8 ;  /* 0x00009f00170d7a24 */ /* 0x040fe200078e0208 */
[----:B---3--:R-:W-:Y:S01]  /*01c0*/  IADD3 R7, R6, 0xffffffe, RZ ;  /* 0x0ffffffe06077810 */ /* 0x008fe20007ffe0ff */
[C---:B------:R-:W-:Y:S01]  /*01d0*/  IMAD R6, R22.reuse, c[0x0][0x1e0], RZ ;  /* 0x0000780016067a24 */ /* 0x040fe200078e02ff */
[----:B------:R-:W-:Y:S01]  /*01e0*/  CS2R R26, SRZ ;  /* 0x00000000001a7805 */ /* 0x000fe2000001ff00 */
[----:B0-----:R-:W-:Y:S01]  /*01f0*/  IMAD R4, R22, c[0x0][0x1d0], RZ ;  /* 0x0000740016047a24 */ /* 0x001fe200078e02ff */
[----:B-1----:R0:W1:Y:S01]  /*0200*/  F2I.FTZ.U32.TRUNC.NTZ R3, R7 ;  /* 0x0000000700037305 */ /* 0x002062000021f000 */
[----:B------:R-:W-:-:S02]  /*0210*/  IMAD R15, R23, c[0x0][0x1b4], R12 ;  /* 0x00006d00170f7a24 */ /* 0x000fc400078e020c */
[----:B------:R-:W-:Y:S02]  /*0220*/  IMAD.SHL.U32 R24, R24, 0x200, RZ ;  /* 0x0000020018187824 */ /* 0x000fe400078e00ff */
[----:B------:R-:W-:Y:S02]  /*0230*/  IMAD R19, R21, c[0x0][0x280], RZ ;  /* 0x0000a00015137a24 */ /* 0x000fe400078e02ff */
[C---:B0-----:R-:W-:Y:S02]  /*0240*/  IMAD R7, R23.reuse, c[0x0][0x1d4], R4 ;  /* 0x0000750017077a24 */ /* 0x041fe400078e0204 */
[----:B------:R-:W-:-:S04]  /*0250*/  IMAD.WIDE.U32 R4, R23, c[0x0][0x1e0], RZ ;  /* 0x0000780017047a25 */ /* 0x000fc800078e00ff */
[----:B------:R-:W-:Y:S01]  /*0260*/  IMAD R19, R0, c[0x0][0x284], R19 ;  /* 0x0000a10000137a24 */ /* 0x000fe200078e0213 */
[----:B-1----:R-:W-:-:S05]  /*0270*/  IADD3 R2, RZ, -R3, RZ ;  /* 0x80000003ff027210 */ /* 0x002fca0007ffe0ff */
[----:B------:R-:W-:Y:S02]  /*0280*/  IMAD R9, R2, R17, RZ ;  /* 0x0000001102097224 */ /* 0x000fe400078e02ff */
[----:B------:R-:W-:-:S04]  /*0290*/  IMAD.MOV.U32 R2, RZ, RZ, RZ ;  /* 0x000000ffff027224 */ /* 0x000fc800078e00ff */
[----:B------:R-:W-:Y:S01]  /*02a0*/  IMAD.HI.U32 R2, R3, R9, R2 ;  /* 0x0000000903027227 */ /* 0x000fe200078e0002 */
[----:B------:R-:W-:-:S03]  /*02b0*/  LOP3.LUT R3, R0, c[0x0][0x178], RZ, 0x3c, !PT ;  /* 0x00005e0000037a12 */ /* 0x000fc600078e3cff */
[----:B------:R-:W-:Y:S01]  /*02c0*/  IMAD R9, R23, c[0x0][0x1e4], R6 ;  /* 0x0000790017097a24 */ /* 0x000fe200078e0206 */
[----:B------:R-:W-:Y:S01]  /*02d0*/  ISETP.GE.AND P2, PT, R3, RZ, PT ;  /* 0x000000ff0300720c */ /* 0x000fe20003f46270 */
[----:B------:R-:W-:-:S03]  /*02e0*/  IMAD.HI.U32 R25, R2, R10, RZ ;  /* 0x0000000a02197227 */ /* 0x000fc600078e00ff */
[----:B------:R-:W-:Y:S01]  /*02f0*/  IADD3 R5, R5, R9, RZ ;  /* 0x0000000905057210 */ /* 0x000fe20007ffe0ff */
[----:B------:R-:W-:Y:S01]  /*0300*/  IMAD.WIDE.U32 R8, R23, c[0x0][0x1b0], RZ ;  /* 0x00006c0017087a25 */ /* 0x000fe200078e00ff */
[----:B------:R-:W-:-:S03]  /*0310*/  IADD3 R2, -R25, RZ, RZ ;  /* 0x000000ff19027210 */ /* 0x000fc60007ffe1ff */
[----:B------:R-:W-:Y:S01]  /*0320*/  IMAD.WIDE.U32 R4, R0, c[0x0][0x1e8], R4 ;  /* 0x00007a0000047a25 */ /* 0x000fe200078e0004 */
[----:B------:R-:W-:-:S03]  /*0330*/  IADD3 R9, R9, R15, RZ ;  /* 0x0000000f09097210 */ /* 0x000fc60007ffe0ff */
[----:B------:R-:W-:Y:S02]  /*0340*/  IMAD R10, R17, R2, R10 ;  /* 0x00000002110a7224 */ /* 0x000fe400078e020a */
[----:B------:R-:W-:-:S03]  /*0350*/  IMAD.WIDE.U32 R2, R23, c[0x0][0x1d0], RZ ;  /* 0x0000740017027a25 */ /* 0x000fc600078e00ff */
[----:B------:R-:W-:Y:S01]  /*0360*/  ISETP.GT.U32.AND P5, PT, R17, R10, PT ;  /* 0x0000000a1100720c */ /* 0x000fe20003fa4070 */
[----:B------:R-:W-:Y:S02]  /*0370*/  IMAD.IADD R3, R3, 0x1, R7 ;  /* 0x0000000103037824 */ /* 0x000fe400078e0207 */
[----:B------:R-:W-:-:S04]  /*0380*/  IMAD.WIDE.U32 R6, R23, c[0x0][0x278], RZ ;  /* 0x00009e0017067a25 */ /* 0x000fc800078e00ff */
[----:B------:R-:W-:Y:S01]  /*0390*/  IMAD.IADD R7, R7, 0x1, R13 ;  /* 0x0000000107077824 */ /* 0x000fe200078e020d */
[----:B------:R-:W-:Y:S01]  /*03a0*/  IADD3 R13, R24, -0x200, RZ ;  /* 0xfffffe00180d7810 */ /* 0x000fe20007ffe0ff */
[----:B------:R-:W-:Y:S02]  /*03b0*/  IMAD R15, R21, c[0x0][0x1d8], RZ ;  /* 0x00007600150f7a24 */ /* 0x000fe400078e02ff */
[----:B------:R-:W-:Y:S02]  /*03c0*/  IMAD.WIDE.U32 R2, R0, c[0x0][0x1d8], R2 ;  /* 0x0000760000027a25 */ /* 0x000fe400078e0002 */
[-C--:B------:R-:W-:Y:S02]  /*03d0*/  @!P5 IADD3 R10, R10, -R17.reuse, RZ ;  /* 0x800000110a0ad210 */ /* 0x080fe40007ffe0ff */
[----:B------:R-:W-:Y:S01]  /*03e0*/  @!P5 IADD3 R25, R25, 0x1, RZ ;  /* 0x000000011919d810 */ /* 0x000fe20007ffe0ff */
[----:B------:R-:W-:Y:S01]  /*03f0*/  IMAD.WIDE.U32 R6, R0, c[0x0][0x280], R6 ;  /* 0x0000a00000067a25 */ /* 0x000fe200078e0006 */
[----:B------:R-:W-:-:S02]  /*0400*/  ISETP.GE.U32.AND P3, PT, R10, R17, PT ;  /* 0x000000110a00720c */ /* 0x000fc40003f66070 */
[----:B------:R-:W-:Y:S01]  /*0410*/  IADD3 R14, P5, R13, R4, RZ ;  /* 0x000000040d0e7210 */ /* 0x000fe20007fbe0ff */
[----:B------:R-:W-:Y:S02]  /*0420*/  IMAD R17, R21, c[0x0][0x1e8], RZ ;  /* 0x00007a0015117a24 */ /* 0x000fe400078e02ff */
[C---:B------:R-:W-:Y:S01]  /*0430*/  IMAD R10, R0.reuse, c[0x0][0x1dc], R15 ;  /* 0x00007700000a7a24 */ /* 0x040fe200078e020f */
[----:B------:R-:W-:Y:S01]  /*0440*/  SHF.R.S32.HI R15, RZ, 0x1f, R13 ;  /* 0x0000001fff0f7819 */ /* 0x000fe2000001140d */
[----:B------:R-:W-:-:S05]  /*0450*/  IMAD R12, R0, c[0x0][0x1ec], R17 ;  /* 0x00007b00000c7a24 */ /* 0x000fca00078e0211 */
[----:B------:R-:W-:Y:S02]  /*0460*/  IADD3.X R5, R15, R5, R12, P5, !PT ;  /* 0x000000050f057210 */ /* 0x000fe40002ffe40c */
[----:B------:R-:W-:Y:S02]  /*0470*/  @P3 IADD3 R25, R25, 0x1, RZ ;  /* 0x0000000119193810 */ /* 0x000fe40007ffe0ff */
[----:B------:R-:W-:Y:S02]  /*0480*/  IADD3 R17, P3, R13, R2, RZ ;  /* 0x000000020d117210 */ /* 0x000fe40007f7e0ff */
[----:B------:R-:W-:Y:S02]  /*0490*/  @!P2 IADD3 R25, -R25, RZ, RZ ;  /* 0x000000ff1919a210 */ /* 0x000fe40007ffe1ff */
[----:B------:R-:W-:Y:S02]  /*04a0*/  @!P1 LOP3.LUT R25, RZ, c[0x0][0x178], RZ, 0x33, !PT ;  /* 0x00005e00ff199a12 */ /* 0x000fe400078e33ff */
[----:B------:R-:W-:-:S02]  /*04b0*/  IADD3.X R2, R15, R3, R10, P3, !PT ;  /* 0x000000030f027210 */ /* 0x000fc40001ffe40a */
[----:B------:R-:W-:Y:S01]  /*04c0*/  LEA R16, P1, R17, c[0x0][0x240], 0x1 ;  /* 0x0000900011107a11 */ /* 0x000fe200078208ff */
[----:B------:R-:W-:Y:S01]  /*04d0*/  IMAD.WIDE.U32 R8, R25, c[0x0][0x1c8], R8 ;  /* 0x0000720019087a25 */ /* 0x000fe200078e0008 */
[C---:B------:R-:W-:Y:S02]  /*04e0*/  LEA R12, P2, R14.reuse, c[0x0][0x248], 0x1 ;  /* 0x000092000e0c7a11 */ /* 0x040fe400078408ff */
[----:B------:R-:W-:Y:S02]  /*04f0*/  LEA.HI.X R17, R17, c[0x0][0x244], R2, 0x1, P1 ;  /* 0x0000910011117a11 */ /* 0x000fe400008f0c02 */
[----:B------:R-:W-:Y:S02]  /*0500*/  IADD3 R10, P3, R13, R6, RZ ;  /* 0x000000060d0a7210 */ /* 0x000fe40007f7e0ff */
[----:B------:R-:W-:Y:S02]  /*0510*/  ISETP.NE.U32.AND P1, PT, RZ, c[0x0][0x260], PT ;  /* 0x00009800ff007a0c */ /* 0x000fe40003f25070 */
[----:B------:R-:W-:-:S02]  /*0520*/  LEA.HI.X R14, R14, c[0x0][0x24c], R5, 0x1, P2 ;  /* 0x000093000e0e7a11 */ /* 0x000fc400010f0c05 */
[----:B------:R-:W-:Y:S02]  /*0530*/  IADD3.X R7, R15, R7, R19, P3, !PT ;  /* 0x000000070f077210 */ /* 0x000fe40001ffe413 */
[C---:B------:R-:W-:Y:S02]  /*0540*/  LEA R3, P2, R10.reuse, c[0x0][0x308], 0x1 ;  /* 0x0000c2000a037a11 */ /* 0x040fe400078408ff */
[----:B------:R-:W-:Y:S02]  /*0550*/  ISETP.NE.AND.EX P1, PT, RZ, c[0x0][0x264], PT, P1 ;  /* 0x00009900ff007a0c */ /* 0x000fe40003f25310 */
[----:B------:R-:W-:Y:S02]  /*0560*/  SHF.R.S32.HI R210, RZ, 0x1f, R25 ;  /* 0x0000001fffd27819 */ /* 0x000fe40000011419 */
[----:B------:R-:W-:Y:S02]  /*0570*/  LEA.HI.X R10, R10, c[0x0][0x30c], R7, 0x1, P2 ;  /* 0x0000c3000a0a7a11 */ /* 0x000fe400010f0c07 */
[----:B------:R-:W-:Y:S01]  /*0580*/  ISETP.NE.U32.AND P2, PT, RZ, c[0x0][0x328], PT ;  /* 0x0000ca00ff007a0c */ /* 0x000fe20003f45070 */
[----:B------:R-:W-:Y:S01]  /*0590*/  IMAD R2, R210, c[0x0][0x1c8], RZ ;  /* 0x00007200d2027a24 */ /* 0x000fe200078e02ff */
[----:B------:R-:W-:Y:S01]  /*05a0*/  ISETP.NE.U32.AND P3, PT, RZ, c[0x0][0x348], PT ;  /* 0x0000d200ff007a0c */ /* 0x000fe20003f65070 */
[----:B------:R-:W-:Y:S01]  /*05b0*/  CS2R R6, SRZ ;  /* 0x0000000000067805 */ /* 0x000fe2000001ff00 */
[----:B------:R-:W-:Y:S01]  /*05c0*/  ISETP.NE.AND.EX P2, PT, RZ, c[0x0][0x32c], PT, P2 ;  /* 0x0000cb00ff007a0c */ /* 0x000fe20003f45320 */
[----:B------:R-:W-:Y:S01]  /*05d0*/  IMAD R5, R25, c[0x0][0x1cc], R2 ;  /* 0x0000730019057a24 */ /* 0x000fe200078e0202 */
[----:B------:R-:W-:Y:S01]  /*05e0*/  ISETP.NE.AND.EX P3, PT, RZ, c[0x0][0x34c], PT, P3 ;  /* 0x0000d300ff007a0c */ /* 0x000fe20003f65330 */
[----:B------:R-:W-:Y:S01]  /*05f0*/  @P1 IMAD R2, R23, c[0x0][0x164], R0 ;  /* 0x0000590017021a24 */ /* 0x000fe200078e0200 */
[----:B------:R-:W-:Y:S01]  /*0600*/  IADD3 R13, P5, R13, R8, RZ ;  /* 0x000000080d0d7210 */ /* 0x000fe20007fbe0ff */
[----:B------:R-:W-:Y:S01]  /*0610*/  IMAD.IADD R4, R9, 0x1, R5 ;  /* 0x0000000109047824 */ /* 0x000fe200078e0205 */
[----:B------:R-:W-:Y:S01]  /*0620*/  HFMA2.MMA R5, -RZ, RZ, 0, 0 ;  /* 0x00000000ff057435 */ /* 0x000fe200000001ff */
[----:B------:R-:W-:Y:S01]  /*0630*/  @P1 IMAD R2, R2, c[0x0][0x174], RZ ;  /* 0x00005d0002021a24 */ /* 0x000fe200078e02ff */
[----:B------:R-:W-:Y:S01]  /*0640*/  LEA R30, P6, R13, c[0x0][0x230], 0x1 ;  /* 0x00008c000d1e7a11 */ /* 0x000fe200078c08ff */
[----:B------:R-:W-:Y:S01]  /*0650*/  @P1 IMAD.MOV.U32 R9, RZ, RZ, 0x8 ;  /* 0x00000008ff091424 */ /* 0x000fe200078e00ff */
[----:B------:R-:W-:Y:S01]  /*0660*/  IADD3.X R4, R15, R4, RZ, P5, !PT ;  /* 0x000000040f047210 */ /* 0x000fe20002ffe4ff */
[----:B------:R-:W-:-:S02]  /*0670*/  IMAD.MOV.U32 R15, RZ, RZ, RZ ;  /* 0x000000ffff0f7224 */ /* 0x000fc400078e00ff */
[----:B------:R-:W-:Y:S01]  /*0680*/  @P1 IMAD R2, R2, c[0x0][0x16c], RZ ;  /* 0x00005b0002021a24 */ /* 0x000fe200078e02ff */
[----:B------:R-:W-:Y:S02]  /*0690*/  LEA.HI.X R31, R13, c[0x0][0x234], R4, 0x1, P6 ;  /* 0x00008d000d1f7a11 */ /* 0x000fe400030f0c04 */
[----:B------:R-:W-:Y:S01]  /*06a0*/  @P3 LEA R15, P5, R0, c[0x0][0x348], 0x2 ;  /* 0x0000d200000f3a11 */ /* 0x000fe200078a10ff */
[----:B------:R-:W-:Y:S02]  /*06b0*/  @P1 IMAD.WIDE R8, R2, R9, c[0x0][0x260] ;  /* 0x0000980002081625 */ /* 0x000fe400078e0209 */
[----:B------:R-:W-:Y:S01]  /*06c0*/  @!P1 CS2R R8, SRZ ;  /* 0x0000000000089805 */ /* 0x000fe2000001ff00 */
[C---:B------:R-:W-:Y:S02]  /*06d0*/  @P3 LEA.HI.X R5, R0.reuse, c[0x0][0x34c], R21, 0x2, P5 ;  /* 0x0000d30000053a11 */ /* 0x040fe400028f1415 */
[----:B------:R-:W-:Y:S01]  /*06e0*/  MOV R4, R15 ;  /* 0x0000000f00047202 */ /* 0x000fe20000000f00 */
[----:B--2---:R0:W1:Y:S01]  /*06f0*/  @P0 R2UR UR4, R11 ;  /* 0x000000000b0403c2 */ /* 0x00406200000e0000 */
[----:B------:R-:W-:-:S04]  /*0700*/  @P2 LEA R6, P0, R0, c[0x0][0x328], 0x2 ;  /* 0x0000ca0000062a11 */ /* 0x000fc800078010ff */
[----:B------:R-:W-:Y:S01]  /*0710*/  @P2 LEA.HI.X R7, R0, c[0x0][0x32c], R21, 0x2, P0 ;  /* 0x0000cb0000072a11 */ /* 0x000fe200000f1415 */
[----:B------:R-:W-:Y:S05]  /*0720*/  @!P4 BRA `(.L_x_4934) ;  /* 0x000062b00000c947 */ /* 0x000fea0003800000 */
[----:B------:R-:W2:Y:S01]  /*0730*/  S2R R28, SR_TID.X ;  /* 0x00000000001c7919 */ /* 0x000ea20000002100 */
[----:B------:R3:W4:Y:S01]  /*0740*/  R2UR UR18, R16 ;  /* 0x00000000101273c2 */ /* 0x00072200000e0000 */
[----:B------:R-:W-:Y:S01]  /*0750*/  CS2R R26, SRZ ;  /* 0x00000000001a7805 */ /* 0x000fe2000001ff00 */
[----:B------:R-:W-:Y:S01]  /*0760*/  MOV R33, RZ ;  /* 0x000000ff00217202 */ /* 0x000fe20000000f00 */
[----:B------:R-:W0:Y:S05]  /*0770*/  S2R R29, SR_LANEID ;  /* 0x00000000001d7919 */ /* 0x000e2a0000000000 */
[----:B------:R3:W1:Y:S08]  /*0780*/  R2UR UR19, R17 ;  /* 0x00000000111373c2 */ /* 0x00067000000e0000 */
[----:B------:R3:W0:Y:S01]  /*0790*/  R2UR UR16, R12 ;  /* 0x000000000c1073c2 */ /* 0x00062200000e0000 */
[----:B--2---:R-:W-:-:S07]  /*07a0*/  IMAD.SHL.U32 R35, R28, 0x10, RZ ;  /* 0x000000101c237824 */ /* 0x004fce00078e00ff */
[----:B------:R3:W2:Y:S01]  /*07b0*/  R2UR UR17, R14 ;  /* 0x000000000e1173c2 */ /* 0x0006a200000e0000 */
[----:B------:R-:W-:-:S07]  /*07c0*/  LOP3.LUT R35, R35, 0xfffffe00, RZ, 0xc0, !PT ;  /* 0xfffffe0023237812 */ /* 0x000fce00078ec0ff */
[----:B------:R3:W0:Y:S08]  /*07d0*/  R2UR UR14, R3 ;  /* 0x00000000030e73c2 */ /* 0x00063000000e0000 */
[----:B-1--4-:R3:W0:Y:S02]  /*07e0*/  R2UR UR15, R10 ;  /* 0x000000000a0f73c2 */ /* 0x01262400000e0000 */
.L_x_4978:
[----:B------:R-:W-:Y:S01]  /*07f0*/  IADD3 R32, -R33, c[0x0][0x174], RZ ;  /* 0x00005d0021207a10 */ /* 0x000fe20007ffe1ff */
[----:B------:R-:W-:Y:S01]  /*0800*/  BAR.SYNC.DEFER_BLOCKING 0x0 ;  /* 0x0000000000007b1d */ /* 0x000fe20000010000 */
[----:B0-----:R-:W-:Y:S01]  /*0810*/  LOP3.LUT R2, R35, 0x1f, R28, 0xf8, !PT ;  /* 0x0000001f23027812 */ /* 0x001fe200078ef81c */
[----:B---3--:R-:W-:Y:S01]  /*0820*/  IMAD.U32 R10, RZ, RZ, UR18 ;  /* 0x00000012ff0a7e24 */ /* 0x008fe2000f8e00ff */
[----:B0-----:R-:W-:-:S02]  /*0830*/  MOV R11, UR19 ;  /* 0x00000013000b7c02 */ /* 0x001fc40008000f00 */
[----:B------:R-:W-:Y:S01]  /*0840*/  PRMT R13, RZ, 0x7610, R13 ;  /* 0x00007610ff0d7816 */ /* 0x000fe2000000000d */
[----:B------:R-:W0:Y:S01]  /*0850*/  R2UR UR8, R32 ;  /* 0x00000000200873c2 */ /* 0x000e2200000e0000 */
[----:B------:R-:W-:Y:S01]  /*0860*/  ULDC UR9, c[0x0][0x168] ;  /* 0x00005a0000097ab9 */ /* 0x000fe20000000800 */
[C---:B------:R-:W-:Y:S01]  /*0870*/  IMAD.WIDE R10, R2.reuse, 0x2, R10 ;  /* 0x00000002020a7825 */ /* 0x040fe200078e020a */
[C---:B------:R-:W-:Y:S02]  /*0880*/  LOP3.LUT R34, R2.reuse, 0x20, RZ, 0xfc, !PT ;  /* 0x0000002002227812 */ /* 0x040fe400078efcff */
[C---:B------:R-:W-:Y:S02]  /*0890*/  LOP3.LUT R36, R2.reuse, 0x40, RZ, 0xfc, !PT ;  /* 0x0000004002247812 */ /* 0x040fe400078efcff */
[----:B------:R-:W-:Y:S01]  /*08a0*/  LOP3.LUT R37, R2, 0x60, RZ, 0xfc, !PT ;  /* 0x0000006002257812 */ /* 0x000fe200078efcff */
[----:B0-----:R-:W-:-:S04]  /*08b0*/  ULEA UR8, UR8, 0xfffffe00, 0x9 ;  /* 0xfffffe0008087891 */ /* 0x001fc8000f8e483f */
[----:B------:R-:W-:-:S06]  /*08c0*/  UIADD3 UR9, -UR8, UR9, URZ ;  /* 0x0000000908097290 */ /* 0x000fcc000fffe13f */
[C---:B------:R-:W-:Y:S02]  /*08d0*/  ISETP.GE.AND P0, PT, R2.reuse, UR9, PT ;  /* 0x0000000902007c0c */ /* 0x040fe4000bf06270 */
[C---:B------:R-:W-:Y:S02]  /*08e0*/  LOP3.LUT R38, R2.reuse, 0x80, RZ, 0xfc, !PT ;  /* 0x0000008002267812 */ /* 0x040fe400078efcff */
[----:B------:R-:W-:Y:S02]  /*08f0*/  LOP3.LUT R39, R2, 0xa0, RZ, 0xfc, !PT ;  /* 0x000000a002277812 */ /* 0x000fe400078efcff */
[----:B------:R-:W-:-:S07]  /*0900*/  ISETP.GE.AND P1, PT, R36, UR9, PT ;  /* 0x0000000924007c0c */ /* 0x000fce000bf26270 */
[----:B------:R0:W3:Y:S01]  /*0910*/  @!P0 LDG.E.U16 R13, [R10.64] ;  /* 0x0000000c0a0d8981 */ /* 0x0000e2000c1e1500 */
[----:B------:R-:W-:Y:S02]  /*0920*/  ISETP.GE.AND P0, PT, R34, UR9, PT ;  /* 0x0000000922007c0c */ /* 0x000fe4000bf06270 */
[----:B------:R-:W-:Y:S02]  /*0930*/  ISETP.GE.AND P2, PT, R37, UR9, PT ;  /* 0x0000000925007c0c */ /* 0x000fe4000bf46270 */
[----:B------:R-:W-:Y:S02]  /*0940*/  ISETP.GE.AND P3, PT, R38, UR9, PT ;  /* 0x0000000926007c0c */ /* 0x000fe4000bf66270 */
[----:B------:R-:W-:Y:S02]  /*0950*/  PRMT R12, RZ, 0x7610, R12 ;  /* 0x00007610ff0c7816 */ /* 0x000fe4000000000c */
[----:B------:R-:W-:Y:S02]  /*0960*/  ISETP.GE.AND P4, PT, R39, UR9, PT ;  /* 0x0000000927007c0c */ /* 0x000fe4000bf86270 */
[----:B------:R-:W-:-:S02]  /*0970*/  LOP3.LUT R40, R2, 0xc0, RZ, 0xfc, !PT ;  /* 0x000000c002287812 */ /* 0x000fc400078efcff */
[----:B------:R-:W-:Y:S01]  /*0980*/  PRMT R15, RZ, 0x7610, R15 ;  /* 0x00007610ff0f7816 */ /* 0x000fe2000000000f */
[----:B----4-:R0:W4:Y:S01]  /*0990*/  @!P0 LDG.E.U16 R12, [R10.64+0x40] ;  /* 0x0000400c0a0c8981 */ /* 0x010122000c1e1500 */
[----:B------:R-:W-:Y:S02]  /*09a0*/  PRMT R14, RZ, 0x7610, R14 ;  /* 0x00007610ff0e7816 */ /* 0x000fe4000000000e */
[----:B------:R-:W-:Y:S02]  /*09b0*/  PRMT R17, RZ, 0x7610, R17 ;  /* 0x00007610ff117816 */ /* 0x000fe40000000011 */
[----:B------:R-:W-:Y:S01]  /*09c0*/  ISETP.GE.AND P0, PT, R40, UR9, PT ;  /* 0x0000000928007c0c */ /* 0x000fe2000bf06270 */
[----:B--2---:R0:W2:Y:S01]  /*09d0*/  @!P1 LDG.E.U16 R15, [R10.64+0x80] ;  /* 0x0000800c0a0f9981 */ /* 0x0040a2000c1e1500 */
[----:B------:R-:W-:Y:S02]  /*09e0*/  PRMT R16, RZ, 0x7610, R16 ;  /* 0x00007610ff107816 */ /* 0x000fe40000000010 */
[C---:B------:R-:W-:Y:S01]  /*09f0*/  LOP3.LUT R41, R2.reuse, 0xe0, RZ, 0xfc, !PT ;  /* 0x000000e002297812 */ /* 0x040fe200078efcff */
[----:B------:R0:W2:Y:S01]  /*0a00*/  @!P2 LDG.E.U16 R14, [R10.64+0xc0] ;  /* 0x0000c00c0a0ea981 */ /* 0x0000a2000c1e1500 */
[----:B------:R-:W-:-:S02]  /*0a10*/  LOP3.LUT R42, R2, 0x100, RZ, 0xfc, !PT ;  /* 0x00000100022a7812 */ /* 0x000fc400078efcff */
[C---:B------:R-:W-:Y:S01]  /*0a20*/  LOP3.LUT R43, R2.reuse, 0x120, RZ, 0xfc, !PT ;  /* 0x00000120022b7812 */ /* 0x040fe200078efcff */
[----:B------:R0:W2:Y:S01]  /*0a30*/  @!P3 LDG.E.U16 R17, [R10.64+0x100] ;  /* 0x0001000c0a11b981 */ /* 0x0000a2000c1e1500 */
[----:B------:R-:W-:Y:S02]  /*0a40*/  LOP3.LUT R44, R2, 0x140, RZ, 0xfc, !PT ;  /* 0x00000140022c7812 */ /* 0x000fe400078efcff */
[----:B------:R-:W-:Y:S01]  /*0a50*/  ISETP.GE.AND P1, PT, R41, UR9, PT ;  /* 0x0000000929007c0c */ /* 0x000fe2000bf26270 */
[----:B------:R0:W2:Y:S01]  /*0a60*/  @!P4 LDG.E.U16 R16, [R10.64+0x140] ;  /* 0x0001400c0a10c981 */ /* 0x0000a2000c1e1500 */
[----:B------:R-:W-:Y:S02]  /*0a70*/  ISETP.GE.AND P2, PT, R42, UR9, PT ;  /* 0x000000092a007c0c */ /* 0x000fe4000bf46270 */
[----:B------:R-:W-:Y:S02]  /*0a80*/  ISETP.GE.AND P3, PT, R43, UR9, PT ;  /* 0x000000092b007c0c */ /* 0x000fe4000bf66270 */
[----:B------:R-:W-:-:S02]  /*0a90*/  PRMT R19, RZ, 0x7610, R19 ;  /* 0x00007610ff137816 */ /* 0x000fc40000000013 */
[----:B------:R-:W-:Y:S02]  /*0aa0*/  ISETP.GE.AND P4, PT, R44, UR9, PT ;  /* 0x000000092c007c0c */ /* 0x000fe4000bf86270 */
[----:B------:R-:W-:Y:S02]  /*0ab0*/  LOP3.LUT R45, R2, 0x160, RZ, 0xfc, !PT ;  /* 0x00000160022d7812 */ /* 0x000fe400078efcff */
[----:B------:R-:W-:Y:S01]  /*0ac0*/  PRMT R18, RZ, 0x7610, R18 ;  /* 0x00007610ff127816 */ /* 0x000fe20000000012 */
[----:B------:R0:W2:Y:S01]  /*0ad0*/  @!P0 LDG.E.U16 R19, [R10.64+0x180] ;  /* 0x0001800c0a138981 */ /* 0x0000a2000c1e1500 */
[----:B------:R-:W-:Y:S02]  /*0ae0*/  PRMT R61, RZ, 0x7610, R61 ;  /* 0x00007610ff3d7816 */ /* 0x000fe4000000003d */
[----:B------:R-:W-:Y:S02]  /*0af0*/  PRMT R62, RZ, 0x7610, R62 ;  /* 0x00007610ff3e7816 */ /* 0x000fe4000000003e */
[----:B------:R-:W-:Y:S01]  /*0b00*/  ISETP.GE.AND P0, PT, R45, UR9, PT ;  /* 0x000000092d007c0c */ /* 0x000fe2000bf06270 */
[----:B------:R0:W2:Y:S01]  /*0b10*/  @!P1 LDG.E.U16 R18, [R10.64+0x1c0] ;  /* 0x0001c00c0a129981 */ /* 0x0000a2000c1e1500 */
[----:B------:R-:W-:-:S02]  /*0b20*/  PRMT R63, RZ, 0x7610, R63 ;  /* 0x00007610ff3f7816 */ /* 0x000fc4000000003f */
[C---:B------:R-:W-:Y:S01]  /*0b30*/  LOP3.LUT R46, R2.reuse, 0x180, RZ, 0xfc, !PT ;  /* 0x00000180022e7812 */ /* 0x040fe200078efcff */
[----:B------:R0:W2:Y:S01]  /*0b40*/  @!P2 LDG.E.U16 R61, [R10.64+0x200] ;  /* 0x0002000c0a3da981 */ /* 0x0000a2000c1e1500 */
[C---:B------:R-:W-:Y:S02]  /*0b50*/  LOP3.LUT R47, R2.reuse, 0x1a0, RZ, 0xfc, !PT ;  /* 0x000001a0022f7812 */ /* 0x040fe400078efcff */
[C---:B------:R-:W-:Y:S01]  /*0b60*/  LOP3.LUT R48, R2.reuse, 0x1c0, RZ, 0xfc, !PT ;  /* 0x000001c002307812 */ /* 0x040fe200078efcff */
[----:B------:R0:W2:Y:S01]  /*0b70*/  @!P3 LDG.E.U16 R62, [R10.64+0x240] ;  /* 0x0002400c0a3eb981 */ /* 0x0000a2000c1e1500 */
[----:B------:R-:W-:Y:S02]  /*0b80*/  LOP3.LUT R49, R2, 0x1e0, RZ, 0xfc, !PT ;  /* 0x000001e002317812 */ /* 0x000fe400078efcff */
[----:B------:R-:W-:Y:S01]  /*0b90*/  ISETP.GE.AND P1, PT, R46, UR9, PT ;  /* 0x000000092e007c0c */ /* 0x000fe2000bf26270 */
[----:B------:R0:W2:Y:S01]  /*0ba0*/  @!P4 LDG.E.U16 R63, [R10.64+0x280] ;  /* 0x0002800c0a3fc981 */ /* 0x0000a2000c1e1500 */
[----:B------:R-:W-:-:S02]  /*0bb0*/  ISETP.GE.AND P2, PT, R47, UR9, PT ;  /* 0x000000092f007c0c */ /* 0x000fc4000bf46270 */
[----:B------:R-:W-:Y:S02]  /*0bc0*/  ISETP.GE.AND P3, PT, R48, UR9, PT ;  /* 0x0000000930007c0c */ /* 0x000fe4000bf66270 */
[----:B------:R-:W-:Y:S02]  /*0bd0*/  PRMT R66, RZ, 0x7610, R66 ;  /* 0x00007610ff427816 */ /* 0x000fe40000000042 */
[----:B------:R-:W-:Y:S02]  /*0be0*/  ISETP.GE.AND P4, PT, R49, UR9, PT ;  /* 0x0000000931007c0c */ /* 0x000fe4000bf86270 */
[----:B------:R-:W-:Y:S02]  /*0bf0*/  PRMT R67, RZ, 0x7610, R67 ;  /* 0x00007610ff437816 */ /* 0x000fe40000000043 */
[----:B------:R-:W-:Y:S01]  /*0c00*/  PRMT R68, RZ, 0x7610, R68 ;  /* 0x00007610ff447816 */ /* 0x000fe20000000044 */
[----:B------:R0:W2:Y:S01]  /*0c10*/  @!P0 LDG.E.U16 R66, [R10.64+0x2c0] ;  /* 0x0002c00c0a428981 */ /* 0x0000a2000c1e1500 */
[----:B------:R-:W-:-:S02]  /*0c20*/  PRMT R69, RZ, 0x7610, R69 ;  /* 0x00007610ff457816 */ /* 0x000fc40000000045 */
[----:B------:R-:W-:Y:S01]  /*0c30*/  PRMT R70, RZ, 0x7610, R70 ;  /* 0x00007610ff467816 */ /* 0x000fe20000000046 */
[----:B------:R0:W2:Y:S04]  /*0c40*/  @!P1 LDG.E.U16 R67, [R10.64+0x300] ;  /* 0x0003000c0a439981 */ /* 0x0000a8000c1e1500 */
[----:B------:R0:W2:Y:S04]  /*0c50*/  @!P2 LDG.E.U16 R68, [R10.64+0x340] ;  /* 0x0003400c0a44a981 */ /* 0x0000a8000c1e1500 */
[----:B------:R0:W2:Y:S04]  /*0c60*/  @!P3 LDG.E.U16 R69, [R10.64+0x380] ;  /* 0x0003800c0a45b981 */ /* 0x0000a8000c1e1500 */
[----:B------:R0:W2:Y:S01]  /*0c70*/  @!P4 LDG.E.U16 R70, [R10.64+0x3c0] ;  /* 0x0003c00c0a46c981 */ /* 0x0000a2000c1e1500 */
[----:B------:R-:W-:-:S02]  /*0c80*/  IADD3 R52, R29, 0x20, RZ ;  /* 0x000000201d347810 */ /* 0x000fc40007ffe0ff */
[C---:B------:R-:W-:Y:S02]  /*0c90*/  IADD3 R54, R29.reuse, 0x40, RZ ;  /* 0x000000401d367810 */ /* 0x040fe40007ffe0ff */
[CC--:B------:R-:W-:Y:S02]  /*0ca0*/  LEA.HI.SX32 R50, R29.reuse, R29.reuse, 0x1b ;  /* 0x0000001d1d327211 */ /* 0x0c0fe400078fdaff */
[C---:B------:R-:W-:Y:S02]  /*0cb0*/  IADD3 R56, R29.reuse, 0x60, RZ ;  /* 0x000000601d387810 */ /* 0x040fe40007ffe0ff */
[C---:B------:R-:W-:Y:S02]  /*0cc0*/  IADD3 R58, R29.reuse, 0x80, RZ ;  /* 0x000000801d3a7810 */ /* 0x040fe40007ffe0ff */
[----:B------:R-:W-:Y:S02]  /*0cd0*/  IADD3 R60, R29, 0xa0, RZ ;  /* 0x000000a01d3c7810 */ /* 0x000fe40007ffe0ff */
[----:B------:R-:W-:-:S02]  /*0ce0*/  LEA.HI.SX32 R51, R52, R29, 0x1b ;  /* 0x0000001d34337211 */ /* 0x000fc400078fdaff */
[C---:B0-----:R-:W-:Y:S02]  /*0cf0*/  IADD3 R10, R29.reuse, 0xc0, RZ ;  /* 0x000000c01d0a7810 */ /* 0x041fe40007ffe0ff */
[-C--:B------:R-:W-:Y:S01]  /*0d00*/  LEA.HI.SX32 R52, R54, R29.reuse, 0x1b ;  /* 0x0000001d36347211 */ /* 0x080fe200078fdaff */
[----:B------:R-:W-:Y:S01]  /*0d10*/  IMAD.SHL.U32 R50, R50, 0x2, RZ ;  /* 0x0000000232327824 */ /* 0x000fe200078e00ff */
[-C--:B------:R-:W-:Y:S02]  /*0d20*/  LEA.HI.SX32 R53, R56, R29.reuse, 0x1b ;  /* 0x0000001d38357211 */ /* 0x080fe400078fdaff */
[----:B------:R-:W-:Y:S02]  /*0d30*/  LEA.HI.SX32 R54, R58, R29, 0x1b ;  /* 0x0000001d3a367211 */ /* 0x000fe400078fdaff */
[C---:B------:R-:W-:Y:S02]  /*0d40*/  IADD3 R56, R29.reuse, 0xe0, RZ ;  /* 0x000000e01d387810 */ /* 0x040fe40007ffe0ff */
[----:B------:R-:W-:-:S02]  /*0d50*/  IADD3 R58, R29, 0x100, RZ ;  /* 0x000001001d3a7810 */ /* 0x000fc40007ffe0ff */
[-C--:B------:R-:W-:Y:S02]  /*0d60*/  LEA.HI.SX32 R55, R60, R29.reuse, 0x1b ;  /* 0x0000001d3c377211 */ /* 0x080fe400078fdaff */
[----:B------:R-:W-:Y:S02]  /*0d70*/  SHF.L.U32 R51, R51, 0x1, RZ ;  /* 0x0000000133337819 */ /* 0x000fe400000006ff */
[-C--:B------:R-:W-:Y:S01]  /*0d80*/  LEA.HI.SX32 R10, R10, R29.reuse, 0x1b ;  /* 0x0000001d0a0a7211 */ /* 0x080fe200078fdaff */
[----:B------:R-:W-:Y:S01]  /*0d90*/  IMAD.SHL.U32 R52, R52, 0x2, RZ ;  /* 0x0000000234347824 */ /* 0x000fe200078e00ff */
[----:B------:R-:W-:Y:S01]  /*0da0*/  IADD3 R60, R29, 0x120, RZ ;  /* 0x000001201d3c7810 */ /* 0x000fe20007ffe0ff */
[----:B------:R-:W-:Y:S01]  /*0db0*/  IMAD.SHL.U32 R54, R54, 0x2, RZ ;  /* 0x0000000236367824 */ /* 0x000fe200078e00ff */
[----:B------:R-:W-:Y:S02]  /*0dc0*/  SHF.L.U32 R53, R53, 0x1, RZ ;  /* 0x0000000135357819 */ /* 0x000fe400000006ff */
[----:B------:R-:W-:-:S02]  /*0dd0*/  LEA.HI.SX32 R57, R56, R29, 0x1b ;  /* 0x0000001d38397211 */ /* 0x000fc400078fdaff */
[-C--:B------:R-:W-:Y:S01]  /*0de0*/  LEA.HI.SX32 R58, R58, R29.reuse, 0x1b ;  /* 0x0000001d3a3a7211 */ /* 0x080fe200078fdaff */
[----:B------:R-:W-:Y:S01]  /*0df0*/  IMAD.SHL.U32 R56, R10, 0x2, RZ ;  /* 0x000000020a387824 */ /* 0x000fe200078e00ff */
[----:B------:R-:W-:Y:S02]  /*0e00*/  IADD3 R64, R29, 0x140, RZ ;  /* 0x000001401d407810 */ /* 0x000fe40007ffe0ff */
[----:B------:R-:W-:Y:S02]  /*0e10*/  SHF.L.U32 R55, R55, 0x1, RZ ;  /* 0x0000000137377819 */ /* 0x000fe400000006ff */
[----:B------:R-:W-:Y:S02]  /*0e20*/  LEA.HI.SX32 R59, R60, R29, 0x1b ;  /* 0x0000001d3c3b7211 */ /* 0x000fe400078fdaff */
[----:B------:R-:W-:Y:S01]  /*0e30*/  IADD3 R10, R29, 0x160, RZ ;  /* 0x000001601d0a7810 */ /* 0x000fe20007ffe0ff */
[----:B------:R-:W-:Y:S01]  /*0e40*/  IMAD.SHL.U32 R58, R58, 0x2, RZ ;  /* 0x000000023a3a7824 */ /* 0x000fe200078e00ff */
[----:B------:R-:W-:-:S02]  /*0e50*/  SHF.L.U32 R57, R57, 0x1, RZ ;  /* 0x0000000139397819 */ /* 0x000fc400000006ff */
[-C--:B------:R-:W-:Y:S02]  /*0e60*/  LEA.HI.SX32 R60, R64, R29.reuse, 0x1b ;  /* 0x0000001d403c7211 */ /* 0x080fe400078fdaff */
[----:B------:R-:W-:Y:S02]  /*0e70*/  SHF.L.U32 R59, R59, 0x1, RZ ;  /* 0x000000013b3b7819 */ /* 0x000fe400000006ff */
[----:B------:R-:W-:Y:S01]  /*0e80*/  LEA.HI.SX32 R10, R10, R29, 0x1b ;  /* 0x0000001d0a0a7211 */ /* 0x000fe200078fdaff */
[----:B------:R-:W-:Y:S01]  /*0e90*/  IMAD.SHL.U32 R60, R60, 0x2, RZ ;  /* 0x000000023c3c7824 */ /* 0x000fe200078e00ff */
[----:B------:R-:W-:-:S04]  /*0ea0*/  IADD3 R64, R29, 0x1e0, RZ ;  /* 0x000001e01d407810 */ /* 0x000fc80007ffe0ff */
[----:B------:R-:W-:-:S05]  /*0eb0*/  LEA.HI.SX32 R65, R64, R29, 0x1b ;  /* 0x0000001d40417211 */ /* 0x000fca00078fdaff */
[----:B------:R-:W-:Y:S01]  /*0ec0*/  IMAD.SHL.U32 R65, R65, 0x2, RZ ;  /* 0x0000000241417824 */ /* 0x000fe200078e00ff */
[----:B------:R-:W-:Y:S02]  /*0ed0*/  ISETP.GE.AND P2, PT, R2, UR9, PT ;  /* 0x0000000902007c0c */ /* 0x000fe4000bf46270 */
[----:B------:R-:W-:Y:S01]  /*0ee0*/  ISETP.GE.AND P1, PT, R34, UR9, PT ;  /* 0x0000000922007c0c */ /* 0x000fe2000bf26270 */
[----:B------:R-:W-:Y:S01]  /*0ef0*/  IMAD.U32 R11, RZ, RZ, UR17 ;  /* 0x00000011ff0b7e24 */ /* 0x000fe2000f8e00ff */
        /* <DEDUP_REMOVED lines=14> */
[----:B----4-:R0:W-:Y:S04]  /*0fe0*/  STS.U16 [R51+0x40], R12 ;  /* 0x0000400c33007388 */ /* 0x0101e80000000400 */
[----:B--2---:R-:W-:Y:S01]  /*0ff0*/  STS.U16 [R52+0x80], R15 ;  /* 0x0000800f34007388 */ /* 0x004fe20000000400 */
[----:B0-----:R-:W-:-:S03]  /*1000*/  IADD3 R12, R29, 0x180, RZ ;  /* 0x000001801d0c7810 */ /* 0x001fc60007ffe0ff */
[----:B------:R0:W-:Y:S01]  /*1010*/  STS.U16 [R53+0xc0], R14 ;  /* 0x0000c00e35007388 */ /* 0x0001e20000000400 */
[----:B------:R-:W-:-:S03]  /*1020*/  LEA.HI.SX32 R12, R12, R29, 0x1b ;  /* 0x0000001d0c0c7211 */ /* 0x000fc600078fdaff */
[----:B------:R-:W-:Y:S04]  /*1030*/  STS.U16 [R54+0x100], R17 ;  /* 0x0001001136007388 */ /* 0x000fe80000000400 */
[----:B------:R1:W-:Y:S01]  /*1040*/  STS.U16 [R55+0x140], R16 ;  /* 0x0001401037007388 */ /* 0x0003e20000000400 */
[----:B0-----:R-:W-:-:S04]  /*1050*/  IADD3 R14, R29, 0x1a0, RZ ;  /* 0x000001a01d0e7810 */ /* 0x001fc80007ffe0ff */
[----:B------:R-:W-:Y:S01]  /*1060*/  LEA.HI.SX32 R14, R14, R29, 0x1b ;  /* 0x0000001d0e0e7211 */ /* 0x000fe200078fdaff */
[----:B------:R-:W-:Y:S01]  /*1070*/  STS.U16 [R56+0x180], R19 ;  /* 0x0001801338007388 */ /* 0x000fe20000000400 */
[----:B-1----:R-:W-:-:S03]  /*1080*/  IADD3 R16, R29, 0x1c0, RZ ;  /* 0x000001c01d107810 */ /* 0x002fc60007ffe0ff */
[----:B------:R-:W-:Y:S04]  /*1090*/  STS.U16 [R57+0x1c0], R18 ;  /* 0x0001c01239007388 */ /* 0x000fe80000000400 */
[----:B------:R0:W-:Y:S01]  /*10a0*/  STS.U16 [R58+0x200], R61 ;  /* 0x0002003d3a007388 */ /* 0x0001e20000000400 */
[----:B------:R-:W-:-:S03]  /*10b0*/  LEA.HI.SX32 R16, R16, R29, 0x1b ;  /* 0x0000001d10107211 */ /* 0x000fc600078fdaff */
[----:B------:R1:W-:Y:S01]  /*10c0*/  STS.U16 [R59+0x240], R62 ;  /* 0x0002403e3b007388 */ /* 0x0003e20000000400 */
[----:B0-----:R-:W-:-:S03]  /*10d0*/  SHF.L.U32 R61, R10, 0x1, RZ ;  /* 0x000000010a3d7819 */ /* 0x001fc600000006ff */
[----:B------:R0:W-:Y:S01]  /*10e0*/  STS.U16 [R60+0x280], R63 ;  /* 0x0002803f3c007388 */ /* 0x0001e20000000400 */
[----:B-1----:R-:W-:Y:S01]  /*10f0*/  IMAD.SHL.U32 R62, R12, 0x2, RZ ;  /* 0x000000020c3e7824 */ /* 0x002fe200078e00ff */
[----:B------:R-:W-:Y:S02]  /*1100*/  SHF.L.U32 R12, R29, 0x4, RZ ;  /* 0x000000041d0c7819 */ /* 0x000fe400000006ff */
[----:B------:R-:W-:Y:S01]  /*1110*/  SHF.L.U32 R64, R16, 0x1, RZ ;  /* 0x0000000110407819 */ /* 0x000fe200000006ff */
        /* <DEDUP_REMOVED lines=25> */
[----:B------:R-:W-:-:S02]  /*12b0*/  MOV R10, UR16 ;  /* 0x00000010000a7c02 */ /* 0x000fc40008000f00 */
[----:B------:R-:W-:Y:S02]  /*12c0*/  PRMT R13, RZ, 0x7610, R13 ;  /* 0x00007610ff0d7816 */ /* 0x000fe4000000000d */
[----:B------:R-:W-:Y:S01]  /*12d0*/  PRMT R14, RZ, 0x7610, R14 ;  /* 0x00007610ff0e7816 */ /* 0x000fe2000000000e */
[----:B------:R-:W-:Y:S01]  /*12e0*/  IMAD.WIDE R10, R2, 0x2, R10 ;  /* 0x00000002020a7825 */ /* 0x000fe200078e020a */
[----:B------:R-:W-:Y:S01]  /*12f0*/  BAR.SYNC.DEFER_BLOCKING 0x0 ;  /* 0x0000000000007b1d */ /* 0x000fe20000010000 */
[----:B------:R-:W-:Y:S02]  /*1300*/  PRMT R15, RZ, 0x7610, R15 ;  /* 0x00007610ff0f7816 */ /* 0x000fe4000000000f */
[----:B------:R-:W-:Y:S02]  /*1310*/  PRMT R16, RZ, 0x7610, R16 ;  /* 0x00007610ff107816 */ /* 0x000fe40000000010 */
[----:B------:R-:W-:Y:S02]  /*1320*/  PRMT R17, RZ, 0x7610, R17 ;  /* 0x00007610ff117816 */ /* 0x000fe40000000011 */
        /* <DEDUP_REMOVED lines=20> */
[----:B------:R-:W-:Y:S01]  /*1470*/  PRMT R12, RZ, 0x7610, R12 ;  /* 0x00007610ff0c7816 */ /* 0x000fe2000000000c */
[----:B------:R1:W4:Y:S04]  /*1480*/  @!P0 LDG.E.U16 R84, [R10.64+0x240] ;  /* 0x0002400c0a548981 */ /* 0x000328000c1e1500 */
[----:B------:R1:W4:Y:S04]  /*1490*/  @!P4 LDG.E.U16 R85, [R10.64+0x280] ;  /* 0x0002800c0a55c981 */ /* 0x000328000c1e1500 */
[----:B------:R1:W4:Y:S04]  /*14a0*/  @!P6 LDG.E.U16 R12, [R10.64+0x2c0] ;  /* 0x0002c00c0a0ce981 */ /* 0x000328000c1e1500 */
[----:B------:R1:W4:Y:S04]  /*14b0*/  @!P5 LDG.E.U16 R87, [R10.64+0x300] ;  /* 0x0003000c0a57d981 */ /* 0x000328000c1e1500 */
[----:B------:R1:W4:Y:S04]  /*14c0*/  @!P3 LDG.E.U16 R86, [R10.64+0x340] ;  /* 0x0003400c0a56b981 */ /* 0x000328000c1e1500 */
[----:B------:R1:W4:Y:S04]  /*14d0*/  @!P2 LDG.E.U16 R89, [R10.64+0x380] ;  /* 0x0003800c0a59a981 */ /* 0x000328000c1e1500 */
[----:B------:R1:W4:Y:S01]  /*14e0*/  @!P1 LDG.E.U16 R88, [R10.64+0x3c0] ;  /* 0x0003c00c0a589981 */ /* 0x000322000c1e1500 */
[----:B------:R-:W-:-:S02]  /*14f0*/  ISETP.GE.AND P2, PT, R2, UR9, PT ;  /* 0x0000000902007c0c */ /* 0x000fc4000bf46270 */
[----:B------:R-:W-:Y:S02]  /*1500*/  ISETP.GE.AND P1, PT, R34, UR9, PT ;  /* 0x0000000922007c0c */ /* 0x000fe4000bf26270 */
[----:B------:R-:W-:Y:S02]  /*1510*/  PRMT R91, RZ, 0x7610, R91 ;  /* 0x00007610ff5b7816 */ /* 0x000fe4000000005b */
[----:B-1----:R-:W-:Y:S01]  /*1520*/  MOV R10, UR14 ;  /* 0x0000000e000a7c02 */ /* 0x002fe20008000f00 */
        /* <DEDUP_REMOVED lines=27> */
[----:B------:R0:W-:Y:S04]  /*16e0*/  STS.U16 [R63+0x340], R86 ;  /* 0x000340563f007388 */ /* 0x0001e80000000400 */
[----:B------:R0:W-:Y:S04]  /*16f0*/  STS.U16 [R64+0x380], R89 ;  /* 0x0003805940007388 */ /* 0x0001e80000000400 */
[----:B------:R0:W-:Y:S01]  /*1700*/  STS.U16 [R65+0x3c0], R88 ;  /* 0x0003c05841007388 */ /* 0x0001e20000000400 */
[----:B------:R-:W-:-:S06]  /*1710*/  NOP ;  /* 0x0000000000007918 */ /* 0x000fcc0000000000 */
[----:B------:R-:W-:Y:S04]  /*1720*/  LDS.U16 R12, [R66] ;  /* 0x00000000420c7984 */ /* 0x000fe80000000400 */
[----:B------:R-:W-:Y:S04]  /*1730*/  LDS.U16 R13, [R66+0x2] ;  /* 0x00000200420d7984 */ /* 0x000fe80000000400 */
[----:B------:R-:W0:Y:S04]  /*1740*/  LDS.U16 R14, [R66+0x4] ;  /* 0x00000400420e7984 */ /* 0x000e280000000400 */
[----:B------:R-:W-:Y:S04]  /*1750*/  LDS.U16 R15, [R66+0x6] ;  /* 0x00000600420f7984 */ /* 0x000fe80000000400 */
[----:B------:R-:W0:Y:S04]  /*1760*/  LDS.U16 R16, [R66+0x8] ;  /* 0x0000080042107984 */ /* 0x000e280000000400 */
[----:B------:R-:W-:Y:S04]  /*1770*/  LDS.U16 R17, [R66+0xa] ;  /* 0x00000a0042117984 */ /* 0x000fe80000000400 */
[----:B------:R-:W0:Y:S04]  /*1780*/  LDS.U16 R18, [R66+0xc] ;  /* 0x00000c0042127984 */ /* 0x000e280000000400 */
[----:B------:R-:W-:Y:S04]  /*1790*/  LDS.U16 R19, [R66+0xe] ;  /* 0x00000e0042137984 */ /* 0x000fe80000000400 */
        /* <DEDUP_REMOVED lines=8> */
[----:B------:R-:W-:Y:S01]  /*1820*/  BAR.SYNC.DEFER_BLOCKING 0x0 ;  /* 0x0000000000007b1d */ /* 0x000fe20000010000 */
[----:B-1----:R-:W-:-:S02]  /*1830*/  PRMT R82, RZ, 0x7610, R82 ;  /* 0x00007610ff527816 */ /* 0x002fc40000000052 */
[----:B--2---:R-:W-:Y:S02]  /*1840*/  PRMT R83, RZ, 0x7610, R83 ;  /* 0x00007610ff537816 */ /* 0x004fe40000000053 */
[----:B---3--:R-:W-:Y:S02]  /*1850*/  PRMT R84, RZ, 0x7610, R84 ;  /* 0x00007610ff547816 */ /* 0x008fe40000000054 */
[----:B----4-:R-:W-:Y:S02]  /*1860*/  PRMT R85, RZ, 0x7610, R85 ;  /* 0x00007610ff557816 */ /* 0x010fe40000000055 */
[----:B0-----:R-:W-:Y:S02]  /*1870*/  PRMT R87, RZ, 0x7610, R87 ;  /* 0x00007610ff577816 */ /* 0x001fe40000000057 */
        /* <DEDUP_REMOVED lines=27> */
[----:B------:R0:W4:Y:S02]  /*1a30*/  @!P1 LDG.E.U16 R96, [R10.64+0x3c0] ;  /* 0x0003c00c0a609981 */ /* 0x000124000c1e1500 */
[----:B0-----:R-:W-:-:S02]  /*1a40*/  PRMT R10, RZ, 0x5410, R212 ;  /* 0x00005410ff0a7816 */ /* 0x001fc400000000d4 */
[----:B------:R-:W-:Y:S02]  /*1a50*/  ISETP.LT.AND P0, PT, RZ, c[0x0][0x16c], PT ;  /* 0x00005b00ff007a0c */ /* 0x000fe40003f01270 */
        /* <DEDUP_REMOVED lines=29> */
[----:B------:R-:W-:Y:S01]  /*1c30*/  FADD.FTZ R105, R19, R20 ;  /* 0x0000001413697221 */ /* 0x000fe20000010000 */
        /* <DEDUP_REMOVED lines=80> */
[----:B------:R-:W-:Y:S02]  /*2140*/  FMUL.FTZ R114, R83, UR4 ;  /* 0x0000000453727c20 */ /* 0x000fe40008410000 */
[----:B------:R-:W-:-:S02]  /*2150*/  FFMA.FTZ R26, R97, R26, R10 ;  /* 0x0000001a611a7223 */ /* 0x000fc4000001000a */
[----:B------:R-:W-:Y:S02]  /*2160*/  FADD.FTZ R98, R11, R20 ;  /* 0x000000140b627221 */ /* 0x000fe40000010000 */
        /* <DEDUP_REMOVED lines=14> */
[----:B------:R-:W-:Y:S01]  /*2250*/  FMUL.FTZ R129, R97, UR4 ;  /* 0x0000000461817c20 */ /* 0x000fe20008410000 */
[----:B------:R-:W-:Y:S06]  /*2260*/  BAR.SYNC.DEFER_BLOCKING 0x0 ;  /* 0x0000000000007b1d */ /* 0x000fec0000010000 */
[----:B------:R-:W-:Y:S05]  /*2270*/  @P0 BRA `(.L_x_4935) ;  /* 0x0000009000000947 */ /* 0x000fea0003800000 */
        /* <DEDUP_REMOVED lines=9> */
.L_x_4935:
[----:B------:R-:W-:Y:S01]  /*2310*/  IADD3 R146, R32, -0x1, RZ ;  /* 0xffffffff20927810 */ /* 0x000fe20007ffe0ff */
[----:B------:R-:W-:Y:S01]  /*2320*/  HFMA2.MMA R147, -RZ, RZ, 0, 0 ;  /* 0x00000000ff937435 */ /* 0x000fe200000001ff */
[----:B------:R-:W-:Y:S01]  /*2330*/  CS2R R130, SRZ ;  /* 0x0000000000827805 */ /* 0x000fe2000001ff00 */
        /* <DEDUP_REMOVED lines=9> */
[----:B------:R-:W-:Y:S01]  /*23d0*/  IADD3 R146, R146, -R11, RZ ;  /* 0x8000000b92927210 */ /* 0x000fe20007ffe0ff */
[----:B------:R-:W-:-:S02]  /*23e0*/  UMOV UR5, URZ ;  /* 0x0000003f00057c82 */ /* 0x000fc40008000000 */
[----:B------:R-:W-:Y:S02]  /*23f0*/  UMOV UR6, URZ ;  /* 0x0000003f00067c82 */ /* 0x000fe40008000000 */
.L_x_4973:
[----:B------:R-:W-:Y:S01]  /*2400*/  IMAD R3, R21, c[0x0][0x180], RZ ;  /* 0x0000600015037a24 */ /* 0x000fe200078e02ff */
[----:B------:R-:W-:Y:S01]  /*2410*/  SHF.R.S32.HI R153, RZ, 0x1f, R147 ;  /* 0x0000001fff997819 */ /* 0x000fe20000011493 */
[----:B------:R-:W-:Y:S01]  /*2420*/  IMAD.WIDE.U32 R16, R0, c[0x0][0x180], RZ ;  /* 0x0000600000107a25 */ /* 0x000fe200078e00ff */
[----:B------:R-:W-:Y:S01]  /*2430*/  ULDC UR9, c[0x0][0x168] ;  /* 0x00005a0000097ab9 */ /* 0x000fe20000000800 */
[----:B------:R-:W-:Y:S01]  /*2440*/  LOP3.LUT R34, R2, 0x20, RZ, 0xfc, !PT ;  /* 0x0000002002227812 */ /* 0x000fe200078efcff */
[----:B------:R-:W-:Y:S01]  /*2450*/  UIADD3 UR9, -UR8, UR9, URZ ;  /* 0x0000000908097290 */ /* 0x000fe2000fffe13f */
[----:B------:R-:W-:Y:S01]  /*2460*/  IMAD R3, R0, c[0x0][0x184], R3 ;  /* 0x0000610000037a24 */ /* 0x000fe200078e0203 */
[C---:B------:R-:W-:Y:S01]  /*2470*/  LOP3.LUT R36, R2.reuse, 0x40, RZ, 0xfc, !PT ;  /* 0x0000004002247812 */ /* 0x040fe200078efcff */
[----:B------:R-:W-:Y:S01]  /*2480*/  IMAD R12, R153, c[0x0][0x1c0], RZ ;  /* 0x00007000990c7a24 */ /* 0x000fe200078e02ff */
[C---:B------:R-:W-:Y:S01]  /*2490*/  LOP3.LUT R37, R2.reuse, 0x60, RZ, 0xfc, !PT ;  /* 0x0000006002257812 */ /* 0x040fe200078efcff */
[----:B------:R-:W-:Y:S01]  /*24a0*/  IMAD.IADD R17, R17, 0x1, R3 ;  /* 0x0000000111117824 */ /* 0x000fe200078e0203 */
[----:B------:R-:W-:Y:S01]  /*24b0*/  SHF.R.S32.HI R3, RZ, 0x1f, R2 ;  /* 0x0000001fff037819 */ /* 0x000fe20000011402 */
[----:B------:R-:W-:Y:S01]  /*24c0*/  IMAD R10, R153, c[0x0][0x188], RZ ;  /* 0x00006200990a7a24 */ /* 0x000fe200078e02ff */
[C---:B------:R-:W-:Y:S01]  /*24d0*/  ISETP.GE.AND P2, PT, R2.reuse, UR9, PT ;  /* 0x0000000902007c0c */ /* 0x040fe2000bf46270 */
[C---:B------:R-:W-:Y:S01]  /*24e0*/  IMAD R11, R147.reuse, c[0x0][0x1c4], R12 ;  /* 0x00007100930b7a24 */ /* 0x040fe200078e020c */
[----:B------:R-:W-:Y:S01]  /*24f0*/  LOP3.LUT R38, R2, 0x80, RZ, 0xfc, !PT ;  /* 0x0000008002267812 */ /* 0x000fe200078efcff */
[----:B------:R-:W-:Y:S01]  /*2500*/  IMAD.WIDE.U32 R14, R147, c[0x0][0x1c0], R2 ;  /* 0x00007000930e7a25 */ /* 0x000fe200078e0002 */
[----:B------:R-:W-:-:S02]  /*2510*/  PRMT R18, RZ, 0x7610, R18 ;  /* 0x00007610ff127816 */ /* 0x000fc40000000012 */
[----:B------:R-:W-:Y:S01]  /*2520*/  LOP3.LUT R39, R2, 0xa0, RZ, 0xfc, !PT ;  /* 0x000000a002277812 */ /* 0x000fe200078efcff */
[----:B------:R-:W-:Y:S01]  /*2530*/  IMAD R13, R147, c[0x0][0x18c], R10 ;  /* 0x00006300930d7a24 */ /* 0x000fe200078e020a */
[----:B------:R-:W-:Y:S01]  /*2540*/  IADD3 R11, R15, R11, RZ ;  /* 0x0000000b0f0b7210 */ /* 0x000fe20007ffe0ff */
[----:B------:R-:W-:Y:S01]  /*2550*/  IMAD.WIDE.U32 R16, R147, c[0x0][0x188], R16 ;  /* 0x0000620093107a25 */ /* 0x000fe200078e0010 */
[----:B------:R-:W-:Y:S02]  /*2560*/  LEA R10, P1, R14, R30, 0x1 ;  /* 0x0000001e0e0a7211 */ /* 0x000fe400078208ff */
[----:B------:R-:W-:Y:S02]  /*2570*/  LOP3.LUT R40, R2, 0xc0, RZ, 0xfc, !PT ;  /* 0x000000c002287812 */ /* 0x000fe400078efcff */
[----:B------:R-:W-:Y:S02]  /*2580*/  LEA.HI.X R11, R14, R31, R11, 0x1, P1 ;  /* 0x0000001f0e0b7211 */ /* 0x000fe400008f0c0b */
[----:B------:R-:W-:-:S02]  /*2590*/  ISETP.GE.AND P1, PT, R34, UR9, PT ;  /* 0x0000000922007c0c */ /* 0x000fc4000bf26270 */
[----:B------:R-:W-:Y:S02]  /*25a0*/  IADD3 R13, R17, R13, RZ ;  /* 0x0000000d110d7210 */ /* 0x000fe40007ffe0ff */
[C---:B------:R-:W-:Y:S02]  /*25b0*/  LEA R12, P0, R16.reuse, c[0x0][0x220], 0x2 ;  /* 0x00008800100c7a11 */ /* 0x040fe400078010ff */
[----:B------:R-:W-:Y:S02]  /*25c0*/  PRMT R17, RZ, 0x7610, R17 ;  /* 0x00007610ff117816 */ /* 0x000fe40000000011 */
[----:B------:R-:W-:Y:S02]  /*25d0*/  LEA.HI.X R13, R16, c[0x0][0x224], R13, 0x2, P0 ;  /* 0x00008900100d7a11 */ /* 0x000fe400000f140d */
[----:B------:R-:W-:Y:S02]  /*25e0*/  ISETP.GE.AND P0, PT, R36, UR9, PT ;  /* 0x0000000924007c0c */ /* 0x000fe4000bf06270 */
[----:B------:R-:W-:Y:S01]  /*25f0*/  LOP3.LUT R41, R2, 0xe0, RZ, 0xfc, !PT ;  /* 0x000000e002297812 */ /* 0x000fe200078efcff */
[----:B------:R0:W2:Y:S01]  /*2600*/  @!P2 LDG.E.U16 R17, [R10.64] ;  /* 0x0000000c0a11a981 */ /* 0x0000a2000c1e1500 */
[----:B------:R-:W-:-:S02]  /*2610*/  ISETP.GE.AND P4, PT, R37, UR9, PT ;  /* 0x0000000925007c0c */ /* 0x000fc4000bf86270 */
[----:B------:R-:W-:Y:S01]  /*2620*/  LOP3.LUT R42, R2, 0x100, RZ, 0xfc, !PT ;  /* 0x00000100022a7812 */ /* 0x000fe200078efcff */
[----:B------:R0:W3:Y:S01]  /*2630*/  @!P1 LDG.E.U16 R18, [R10.64+0x40] ;  /* 0x0000400c0a129981 */ /* 0x0000e2000c1e1500 */
[----:B------:R-:W-:Y:S02]  /*2640*/  ISETP.GE.AND P6, PT, R38, UR9, PT ;  /* 0x0000000926007c0c */ /* 0x000fe4000bfc6270 */
[----:B------:R-:W-:Y:S01]  /*2650*/  ISETP.GE.AND P5, PT, R39, UR9, PT ;  /* 0x0000000927007c0c */ /* 0x000fe2000bfa6270 */
[----:B----4-:R1:W4:Y:S01]  /*2660*/  LDG.E R148, [R12.64] ;  /* 0x0000000c0c947981 */ /* 0x010322000c1e1900 */
[----:B------:R-:W-:Y:S02]  /*2670*/  ISETP.GE.AND P3, PT, R40, UR9, PT ;  /* 0x0000000928007c0c */ /* 0x000fe4000bf66270 */
[----:B------:R-:W-:Y:S02]  /*2680*/  ISETP.GE.AND P2, PT, R41, UR9, PT ;  /* 0x0000000929007c0c */ /* 0x000fe4000bf46270 */
[----:B------:R-:W-:-:S02]  /*2690*/  ISETP.GE.AND P1, PT, R42, UR9, PT ;  /* 0x000000092a007c0c */ /* 0x000fc4000bf26270 */
[----:B------:R-:W-:Y:S02]  /*26a0*/  PRMT R19, RZ, 0x7610, R19 ;  /* 0x00007610ff137816 */ /* 0x000fe40000000013 */
[----:B------:R-:W-:Y:S02]  /*26b0*/  PRMT R150, RZ, 0x7610, R150 ;  /* 0x00007610ff967816 */ /* 0x000fe40000000096 */
[----:B------:R-:W-:Y:S02]  /*26c0*/  PRMT R149, RZ, 0x7610, R149 ;  /* 0x00007610ff957816 */ /* 0x000fe40000000095 */
[----:B------:R-:W-:Y:S01]  /*26d0*/  PRMT R152, RZ, 0x7610, R152 ;  /* 0x00007610ff987816 */ /* 0x000fe20000000098 */
[----:B------:R0:W3:Y:S01]  /*26e0*/  @!P0 LDG.E.U16 R19, [R10.64+0x80] ;  /* 0x0000800c0a138981 */ /* 0x0000e2000c1e1500 */
        /* <DEDUP_REMOVED lines=45> */
[----:B-1----:R-:W-:-:S04]  /*29c0*/  LEA R12, P0, R14, c[0x0][0x228], 0x2 ;  /* 0x00008a000e0c7a11 */ /* 0x002fc800078010ff */
[----:B------:R-:W-:-:S05]  /*29d0*/  LEA.HI.X R13, R14, c[0x0][0x22c], R15, 0x2, P0 ;  /* 0x00008b000e0d7a11 */ /* 0x000fca00000f140f */
[----:B------:R1:W3:Y:S01]  /*29e0*/  LDG.E R16, [R12.64] ;  /* 0x0000000c0c107981 */ /* 0x0002e2000c1e1900 */
[----:B------:R-:W-:Y:S02]  /*29f0*/  ISETP.NE.AND P2, PT, R28, RZ, PT ;  /* 0x000000ff1c00720c */ /* 0x000fe40003f45270 */
[----:B0-----:R-:W-:Y:S02]  /*2a00*/  LEA R10, R146, R147, 0x8 ;  /* 0x00000093920a7211 */ /* 0x001fe400078e40ff */
[----:B------:R-:W-:-:S09]  /*2a10*/  LOP3.LUT P0, RZ, R28, 0x1f, RZ, 0xc0, !PT ;  /* 0x0000001f1cff7812 */ /* 0x000fd2000780c0ff */
[----:B------:R-:W-:-:S04]  /*2a20*/  @P2 IADD3 R10, R28, 0x200, RZ ;  /* 0x000002001c0a2810 */ /* 0x000fc80007ffe0ff */
[----:B-1----:R-:W-:Y:S02]  /*2a30*/  SHF.L.U32 R13, R10, 0x2, RZ ;  /* 0x000000020a0d7819 */ /* 0x002fe400000006ff */
[----:B------:R-:W-:-:S13]  /*2a40*/  ISETP.LT.OR P1, PT, R32, 0x2, P0 ;  /* 0x000000022000780c */ /* 0x000fda0000721670 */
[----:B------:R-:W-:-:S05]  /*2a50*/  @!P1 IADD3 R12, R32, -0x2, RZ ;  /* 0xfffffffe200c9810 */ /* 0x000fca0007ffe0ff */
[----:B------:R-:W-:Y:S02]  /*2a60*/  @!P1 IMAD R11, R12, c[0x0][0x16c], R147 ;  /* 0x00005b000c0b9a24 */ /* 0x000fe400078e0293 */
[----:B------:R-:W-:Y:S02]  /*2a70*/  IMAD.MOV.U32 R12, RZ, RZ, RZ ;  /* 0x000000ffff0c7224 */ /* 0x000fe400078e00ff */
[----:B------:R-:W-:Y:S01]  /*2a80*/  @!P1 IMAD.WIDE R10, R11, 0x8, R8 ;  /* 0x000000080b0a9825 */ /* 0x000fe200078e0208 */
[----:B------:R-:W-:Y:S02]  /*2a90*/  PRMT R165, RZ, 0x5410, R70 ;  /* 0x00005410ffa57816 */ /* 0x000fe40000000046 */
[----:B------:R-:W-:-:S03]  /*2aa0*/  PRMT R164, RZ, 0x5410, R71 ;  /* 0x00005410ffa47816 */ /* 0x000fc60000000047 */
[----:B------:R-:W-:Y:S01]  /*2ab0*/  FMUL.FTZ R167, R102, R165 ;  /* 0x000000a566a77220 */ /* 0x000fe20000410000 */
[----:B------:R-:W-:Y:S01]  /*2ac0*/  PRMT R163, RZ, 0x5410, R72 ;  /* 0x00005410ffa37816 */ /* 0x000fe20000000048 */
[----:B------:R-:W-:-:S04]  /*2ad0*/  FMUL.FTZ R168, R103, R164 ;  /* 0x000000a467a87220 */ /* 0x000fc80000410000 */
[----:B------:R-:W-:Y:S01]  /*2ae0*/  FMUL.FTZ R169, R104, R163 ;  /* 0x000000a368a97220 */ /* 0x000fe20000410000 */
[----:B--2---:R4:W-:Y:S02]  /*2af0*/  STS.U16 [R50], R17 ;  /* 0x0000001132007388 */ /* 0x0049e40000000400 */
[----:B----4-:R-:W-:-:S04]  /*2b00*/  FMUL.FTZ R17, R148, 1.4426950216293334961 ;  /* 0x3fb8aa3b94117820 */ /* 0x010fc80000410000 */
[-C--:B------:R-:W-:Y:S01]  /*2b10*/  FMUL.FTZ R186, R98, R17.reuse ;  /* 0x0000001162ba7220 */ /* 0x080fe20000410000 */
[----:B---3--:R-:W-:Y:S05]  /*2b20*/  STS.U16 [R51+0x40], R18 ;  /* 0x0000401233007388 */ /* 0x008fea0000000400 */
[----:B------:R-:W0:Y:S01]  /*2b30*/  MUFU.EX2 R186, R186 ;  /* 0x000000ba00ba7308 */ /* 0x000e220000000800 */
[----:B------:R-:W-:Y:S04]  /*2b40*/  STS.U16 [R52+0x80], R19 ;  /* 0x0000801334007388 */ /* 0x000fe80000000400 */
[----:B------:R-:W-:Y:S04]  /*2b50*/  STS.U16 [R53+0xc0], R150 ;  /* 0x0000c09635007388 */ /* 0x000fe80000000400 */
[----:B------:R-:W-:Y:S04]  /*2b60*/  STS.U16 [R54+0x100], R149 ;  /* 0x0001009536007388 */ /* 0x000fe80000000400 */
[----:B------:R-:W-:Y:S04]  /*2b70*/  STS.U16 [R55+0x140], R152 ;  /* 0x0001409837007388 */ /* 0x000fe80000000400 */
[----:B------:R-:W-:Y:S04]  /*2b80*/  STS.U16 [R56+0x180], R151 ;  /* 0x0001809738007388 */ /* 0x000fe80000000400 */
[----:B------:R1:W-:Y:S04]  /*2b90*/  STS.U16 [R57+0x1c0], R154 ;  /* 0x0001c09a39007388 */ /* 0x0003e80000000400 */
[----:B------:R-:W-:Y:S01]  /*2ba0*/  STS.U16 [R58+0x200], R155 ;  /* 0x0002009b3a007388 */ /* 0x000fe20000000400 */
[----:B------:R-:W-:-:S03]  /*2bb0*/  FMUL.FTZ R177, R99, R17 ;  /* 0x0000001163b17220 */ /* 0x000fc60000410000 */
        /* <DEDUP_REMOVED lines=24> */
[----:B0-----:R0:W-:Y:S04]  /*2d40*/  STS [R13+0xea8], R186 ;  /* 0x000ea8ba0d007388 */ /* 0x0011e80000000800 */
[----:B------:R-:W-:Y:S01]  /*2d50*/  BAR.SYNC.DEFER_BLOCKING 0x0 ;  /* 0x0000000000007b1d */ /* 0x000fe20000010000 */
[----:B------:R-:W-:-:S02]  /*2d60*/  FMUL.FTZ R176, R100, R17 ;  /* 0x0000001164b07220 */ /* 0x000fc40000410000 */
[----:B------:R-:W-:-:S03]  /*2d70*/  FMUL.FTZ R175, R101, R17 ;  /* 0x0000001165af7220 */ /* 0x000fc60000410000 */
[----:B------:R-:W0:Y:S01]  /*2d80*/  MUFU.EX2 R177, R177 ;  /* 0x000000b100b17308 */ /* 0x000e220000000800 */
[----:B------:R-:W-:-:S07]  /*2d90*/  FMUL.FTZ R174, R102, R17 ;  /* 0x0000001166ae7220 */ /* 0x000fce0000410000 */
[----:B------:R-:W0:Y:S01]  /*2da0*/  MUFU.EX2 R176, R176 ;  /* 0x000000b000b07308 */ /* 0x000e220000000800 */
[----:B------:R-:W-:-:S07]  /*2db0*/  FMUL.FTZ R173, R103, R17 ;  /* 0x0000001167ad7220 */ /* 0x000fce0000410000 */
[----:B------:R-:W1:Y:S01]  /*2dc0*/  MUFU.EX2 R175, R175 ;  /* 0x000000af00af7308 */ /* 0x000e620000000800 */
[-C--:B------:R-:W-:Y:S01]  /*2dd0*/  FMUL.FTZ R172, R104, R17.reuse ;  /* 0x0000001168ac7220 */ /* 0x080fe20000410000 */
[----:B------:R0:W5:Y:S06]  /*2de0*/  @!P1 LDG.E R12, [R10.64+0x4] ;  /* 0x0000040c0a0c9981 */ /* 0x00016c000c1e1900 */
[----:B------:R-:W1:Y:S01]  /*2df0*/  MUFU.EX2 R174, R174 ;  /* 0x000000ae00ae7308 */ /* 0x000e620000000800 */
[----:B------:R-:W-:Y:S02]  /*2e00*/  FMUL.FTZ R171, R105, R17 ;  /* 0x0000001169ab7220 */ /* 0x000fe40000410000 */
[----:B0-----:R-:W-:-:S05]  /*2e10*/  FMUL.FTZ R11, R186, R177 ;  /* 0x000000b1ba0b7220 */ /* 0x001fca0000410000 */
[----:B------:R-:W0:Y:S01]  /*2e20*/  MUFU.EX2 R173, R173 ;  /* 0x000000ad00ad7308 */ /* 0x000e220000000800 */
[----:B------:R-:W-:Y:S02]  /*2e30*/  FMUL.FTZ R14, R176, R11 ;  /* 0x0000000bb00e7220 */ /* 0x000fe40000410000 */
[----:B------:R-:W-:-:S05]  /*2e40*/  FMUL.FTZ R192, R106, R17 ;  /* 0x000000116ac07220 */ /* 0x000fca0000410000 */
[----:B------:R-:W0:Y:S01]  /*2e50*/  MUFU.EX2 R172, R172 ;  /* 0x000000ac00ac7308 */ /* 0x000e220000000800 */
[----:B-1----:R-:W-:Y:S02]  /*2e60*/  FMUL.FTZ R11, R175, R14 ;  /* 0x0000000eaf0b7220 */ /* 0x002fe40000410000 */
[----:B------:R-:W-:-:S05]  /*2e70*/  FMUL.FTZ R195, R107, R17 ;  /* 0x000000116bc37220 */ /* 0x000fca0000410000 */
[----:B------:R-:W1:Y:S01]  /*2e80*/  MUFU.EX2 R171, R171 ;  /* 0x000000ab00ab7308 */ /* 0x000e620000000800 */
[----:B------:R-:W-:Y:S02]  /*2e90*/  FMUL.FTZ R14, R174, R11 ;  /* 0x0000000bae0e7220 */ /* 0x000fe40000410000 */
[----:B------:R-:W-:-:S05]  /*2ea0*/  FMUL.FTZ R196, R108, R17 ;  /* 0x000000116cc47220 */ /* 0x000fca0000410000 */
[----:B------:R-:W2:Y:S01]  /*2eb0*/  MUFU.EX2 R192, R192 ;  /* 0x000000c000c07308 */ /* 0x000ea20000000800 */
[----:B0-----:R-:W-:Y:S02]  /*2ec0*/  FMUL.FTZ R11, R173, R14 ;  /* 0x0000000ead0b7220 */ /* 0x001fe40000410000 */
[----:B------:R-:W-:-:S05]  /*2ed0*/  FMUL.FTZ R198, R109, R17 ;  /* 0x000000116dc67220 */ /* 0x000fca0000410000 */
[----:B------:R-:W0:Y:S01]  /*2ee0*/  MUFU.EX2 R195, R195 ;  /* 0x000000c300c37308 */ /* 0x000e220000000800 */
[----:B------:R-:W-:Y:S02]  /*2ef0*/  FMUL.FTZ R154, R172, R11 ;  /* 0x0000000bac9a7220 */ /* 0x000fe40000410000 */
[----:B------:R-:W-:-:S05]  /*2f00*/  FMUL.FTZ R200, R110, R17 ;  /* 0x000000116ec87220 */ /* 0x000fca0000410000 */
[----:B------:R-:W0:Y:S01]  /*2f10*/  MUFU.EX2 R196, R196 ;  /* 0x000000c400c47308 */ /* 0x000e220000000800 */
[----:B-1----:R-:W-:Y:S01]  /*2f20*/  FMUL.FTZ R19, R171, R154 ;  /* 0x0000009aab137220 */ /* 0x002fe20000410000 */
[----:B------:R-:W-:Y:S01]  /*2f30*/  PRMT R151, RZ, 0x5410, R212 ;  /* 0x00005410ff977816 */ /* 0x000fe200000000d4 */
[----:B------:R-:W-:Y:S01]  /*2f40*/  FMUL.FTZ R202, R111, R17 ;  /* 0x000000116fca7220 */ /* 0x000fe20000410000 */
[----:B------:R-:W-:-:S04]  /*2f50*/  PRMT R152, RZ, 0x5410, R67 ;  /* 0x00005410ff987816 */ /* 0x000fc80000000043 */
[----:B------:R-:W1:Y:S01]  /*2f60*/  MUFU.EX2 R198, R198 ;  /* 0x000000c600c67308 */ /* 0x000e620000000800 */
[----:B--2---:R-:W-:Y:S01]  /*2f70*/  FMUL.FTZ R156, R192, R19 ;  /* 0x00000013c09c7220 */ /* 0x004fe20000410000 */
[----:B------:R-:W-:Y:S01]  /*2f80*/  PRMT R149, RZ, 0x5410, R68 ;  /* 0x00005410ff957816 */ /* 0x000fe20000000044 */
[----:B------:R-:W-:-:S05]  /*2f90*/  FMUL.FTZ R204, R112, R17 ;  /* 0x0000001170cc7220 */ /* 0x000fca0000410000 */
[----:B------:R-:W2:Y:S01]  /*2fa0*/  MUFU.EX2 R200, R200 ;  /* 0x000000c800c87308 */ /* 0x000ea20000000800 */
[----:B------:R-:W-:Y:S02]  /*2fb0*/  FMUL.FTZ R185, R98, R151 ;  /* 0x0000009762b97220 */ /* 0x000fe40000410000 */
[----:B------:R-:W-:Y:S02]  /*2fc0*/  FMUL.FTZ R188, R99, R152 ;  /* 0x0000009863bc7220 */ /* 0x000fe40000410000 */
[----:B0-----:R-:W-:-:S03]  /*2fd0*/  FMUL.FTZ R19, R195, R156 ;  /* 0x0000009cc3137220 */ /* 0x001fc60000410000 */
[----:B------:R-:W0:Y:S01]  /*2fe0*/  MUFU.EX2 R202, R202 ;  /* 0x000000ca00ca7308 */ /* 0x000e220000000800 */
[----:B------:R-:W-:Y:S01]  /*2ff0*/  PRMT R150, RZ, 0x5410, R69 ;  /* 0x00005410ff967816 */ /* 0x000fe20000000045 */
[----:B------:R-:W-:Y:S02]  /*3000*/  FMUL.FTZ R206, R113, R17 ;  /* 0x0000001171ce7220 */ /* 0x000fe40000410000 */
[----:B------:R-:W-:Y:S02]  /*3010*/  FMUL.FTZ R13, R100, R149 ;  /* 0x00000095640d7220 */ /* 0x000fe40000410000 */
[----:B------:R-:W-:Y:S02]  /*3020*/  FFMA.FTZ R10, R177, R185, R188 ;  /* 0x000000b9b10a7223 */ /* 0x000fe400000100bc */
[----:B------:R-:W3:Y:S01]  /*3030*/  MUFU.EX2 R204, R204 ;  /* 0x000000cc00cc7308 */ /* 0x000ee20000000800 */
[----:B------:R-:W-:Y:S02]  /*3040*/  FMUL.FTZ R19, R196, R19 ;  /* 0x00000013c4137220 */ /* 0x000fe40000410000 */
[----:B------:R-:W-:-:S02]  /*3050*/  FMUL.FTZ R170, R101, R150 ;  /* 0x0000009665aa7220 */ /* 0x000fc40000410000 */
[----:B------:R-:W-:Y:S02]  /*3060*/  FFMA.FTZ R10, R176, R10, R13 ;  /* 0x0000000ab00a7223 */ /* 0x000fe4000001000d */
[----:B-1----:R-:W-:Y:S01]  /*3070*/  FMUL.FTZ R19, R198, R19 ;  /* 0x00000013c6137220 */ /* 0x002fe20000410000 */
[----:B------:R-:W1:Y:S01]  /*3080*/  MUFU.EX2 R206, R206 ;  /* 0x000000ce00ce7308 */ /* 0x000e620000000800 */
[----:B------:R-:W-:Y:S01]  /*3090*/  FFMA.FTZ R10, R175, R10, R170 ;  /* 0x0000000aaf0a7223 */ /* 0x000fe200000100aa */
[----:B------:R-:W-:Y:S01]  /*30a0*/  ISETP.NE.AND P1, PT, R28, 0x1f, PT ;  /* 0x0000001f1c00780c */ /* 0x000fe20003f25270 */
[----:B--2---:R-:W-:Y:S02]  /*30b0*/  FMUL.FTZ R19, R200, R19 ;  /* 0x00000013c8137220 */ /* 0x004fe40000410000 */
[----:B------:R-:W-:Y:S02]  /*30c0*/  FFMA.FTZ R10, R174, R10, R167 ;  /* 0x0000000aae0a7223 */ /* 0x000fe400000100a7 */
[----:B0-----:R-:W-:Y:S01]  /*30d0*/  FMUL.FTZ R19, R202, R19 ;  /* 0x00000013ca137220 */ /* 0x001fe20000410000 */
[----:B------:R-:W-:Y:S01]  /*30e0*/  PRMT R162, RZ, 0x5410, R73 ;  /* 0x00005410ffa27816 */ /* 0x000fe20000000049 */
[----:B------:R-:W-:-:S02]  /*30f0*/  FFMA.FTZ R10, R173, R10, R168 ;  /* 0x0000000aad0a7223 */ /* 0x000fc400000100a8 */
[----:B---3--:R-:W-:Y:S01]  /*3100*/  FMUL.FTZ R19, R204, R19 ;  /* 0x00000013cc137220 */ /* 0x008fe20000410000 */
[----:B------:R-:W-:Y:S01]  /*3110*/  PRMT R161, RZ, 0x5410, R74 ;  /* 0x00005410ffa17816 */ /* 0x000fe2000000004a */
[----:B------:R-:W-:Y:S02]  /*3120*/  FMUL.FTZ R14, R105, R162 ;  /* 0x000000a2690e7220 */ /* 0x000fe40000410000 */
[----:B------:R-:W-:Y:S02]  /*3130*/  FFMA.FTZ R10, R172, R10, R169 ;  /* 0x0000000aac0a7223 */ /* 0x000fe400000100a9 */
[----:B-1----:R-:W-:Y:S01]  /*3140*/  FMUL.FTZ R226, R206, R19 ;  /* 0x00000013cee27220 */ /* 0x002fe20000410000 */
[----:B------:R-:W-:Y:S01]  /*3150*/  PRMT R160, RZ, 0x5410, R75 ;  /* 0x00005410ffa07816 */ /* 0x000fe2000000004b */
[----:B------:R0:W1:Y:S01]  /*3160*/  @P1 LDS R19, [R28.X4+0x16ac] ;  /* 0x0016ac001c131984 */ /* 0x0000620000004800 */
        /* <DEDUP_REMOVED lines=14> */
[----:B------:R-:W-:Y:S01]  /*3250*/  PRMT R155, RZ, 0x5410, R80 ;  /* 0x00005410ff9b7816 */ /* 0x000fe20000000050 */
[----:B------:R-:W-:Y:S02]  /*3260*/  FMUL.FTZ R213, R111, R156 ;  /* 0x0000009c6fd57220 */ /* 0x000fe40000410000 */
[----:B------:R-:W-:Y:S02]  /*3270*/  FFMA.FTZ R154, R200, R154, R17 ;  /* 0x0000009ac89a7223 */ /* 0x000fe40000010011 */
[----:B------:R-:W-:Y:S02]  /*3280*/  FMUL.FTZ R211, R112, R155 ;  /* 0x0000009b70d37220 */ /* 0x000fe40000410000 */
[----:B------:R-:W-:Y:S01]  /*3290*/  FFMA.FTZ R178, R202, R154, R213 ;  /* 0x0000009acab27223 */ /* 0x000fe200000100d5 */
[----:B------:R-:W-:Y:S01]  /*32a0*/  PRMT R154, RZ, 0x5410, R81 ;  /* 0x00005410ff9a7816 */ /* 0x000fe20000000051 */
[----:B------:R0:W2:Y:S01]  /*32b0*/  R2UR UR7, R16 ;  /* 0x00000000100773c2 */ /* 0x0000a200000e0000 */
[----:B------:R-:W-:Y:S01]  /*32c0*/  BSSY B0, `(.L_x_4937) ;  /* 0x000000d000007945 */ /* 0x000fe20003800000 */
[----:B------:R-:W-:-:S02]  /*32d0*/  FFMA.FTZ R178, R204, R178, R211 ;  /* 0x000000b2ccb27223 */ /* 0x000fc400000100d3 */
[----:B------:R-:W-:-:S04]  /*32e0*/  FMUL.FTZ R207, R113, R154 ;  /* 0x0000009a71cf7220 */ /* 0x000fc80000410000 */
[----:B------:R-:W-:Y:S01]  /*32f0*/  FFMA.FTZ R221, R206, R178, R207 ;  /* 0x000000b2cedd7223 */ /* 0x000fe200000100cf */
[----:B------:R-:W-:Y:S05]  /*3300*/  @P1 BRA `(.L_x_4938) ;  /* 0x0000008000001947 */ /* 0x000fea0003800000 */
[----:B0---4-:R-:W-:-:S13]  /*3310*/  ISETP.NE.AND P3, PT, R32, c[0x0][0x174], PT ;  /* 0x00005d0020007a0c */ /* 0x011fda0003f65270 */
[----:B-1----:R-:W-:-:S04]  /*3320*/  @P3 IADD3 R19, -R33, c[0x0][0x174], RZ ;  /* 0x00005d0021133a10 */ /* 0x002fc80007ffe1ff */
[----:B------:R-:W-:-:S04]  /*3330*/  @P3 LEA.HI R16, R19, R19, RZ, 0x1 ;  /* 0x0000001313103211 */ /* 0x000fc800078f08ff */
[----:B------:R-:W-:-:S04]  /*3340*/  @P3 LOP3.LUT R16, R16, 0xfffffe, RZ, 0xc0, !PT ;  /* 0x00fffffe10103812 */ /* 0x000fc800078ec0ff */
[----:B------:R-:W-:Y:S01]  /*3350*/  @P3 IADD3 R16, -R16, R19, RZ ;  /* 0x0000001310103210 */ /* 0x000fe20007ffe1ff */
[----:B------:R-:W-:-:S03]  /*3360*/  IMAD.MOV.U32 R19, RZ, RZ, 0x3f800000 ;  /* 0x3f800000ff137424 */ /* 0x000fc600078e00ff */
[----:B------:R-:W-:-:S05]  /*3370*/  @P3 LEA R16, R16, R147, 0x8 ;  /* 0x0000009310103211 */ /* 0x000fca00078e40ff */
[----:B------:R0:W1:Y:S02]  /*3380*/  @P3 LDS R19, [R16.X4+0xea8] ;  /* 0x000ea80010133984 */ /* 0x0000640000004800 */
.L_x_4938:
[----:B0---4-:R-:W-:Y:S05]  /*3390*/  BSYNC B0 ;  /* 0x0000000000007941 */ /* 0x011fea0003800000 */
.L_x_4937:
[----:B------:R-:W0:Y:S01]  /*33a0*/  SHFL.UP PT, R16, R221, 0x1, RZ ;  /* 0x04200000dd107989 */ /* 0x000e2200000e00ff */
[----:B------:R-:W-:Y:S01]  /*33b0*/  ISETP.GE.AND P3, PT, R29, 0x1, PT ;  /* 0x000000011d00780c */ /* 0x000fe20003f66270 */
[----:B-1----:R-:W-:Y:S01]  /*33c0*/  FMUL.FTZ R181, R206, R19 ;  /* 0x00000013ceb57220 */ /* 0x002fe20000410000 */
[----:B------:R-:W-:Y:S01]  /*33d0*/  PRMT R208, RZ, 0x5410, R208 ;  /* 0x00005410ffd07816 */ /* 0x000fe200000000d0 */
[----:B------:R-:W1:Y:S01]  /*33e0*/  SHFL.UP PT, R179, R226, 0x1, RZ ;  /* 0x04200000e2b37989 */ /* 0x000e6200000e00ff */
[----:B------:R-:W-:Y:S01]  /*33f0*/  PRMT R166, RZ, 0x5410, R166 ;  /* 0x00005410ffa67816 */ /* 0x000fe200000000a6 */
[----:B------:R-:W-:Y:S01]  /*3400*/  FMUL.FTZ R181, R204, R181 ;  /* 0x000000b5ccb57220 */ /* 0x000fe20000410000 */
[----:B------:R-:W-:Y:S01]  /*3410*/  PRMT R15, RZ, 0x5410, R15 ;  /* 0x00005410ff0f7816 */ /* 0x000fe2000000000f */
[----:B--2---:R-:W-:Y:S01]  /*3420*/  FMUL.FTZ R209, R208, UR7 ;  /* 0x00000007d0d17c20 */ /* 0x004fe20008410000 */
[----:B------:R-:W-:Y:S01]  /*3430*/  PRMT R216, RZ, 0x5410, R216 ;  /* 0x00005410ffd87816 */ /* 0x000fe200000000d8 */
[----:B------:R-:W-:Y:S01]  /*3440*/  FMUL.FTZ R181, R202, R181 ;  /* 0x000000b5cab57220 */ /* 0x000fe20000410000 */
        /* <DEDUP_REMOVED lines=13> */
[----:B0-----:R-:W-:Y:S01]  /*3520*/  @P3 FFMA.FTZ R221, R226, R16, R221 ;  /* 0x00000010e2dd3223 */ /* 0x001fe200000100dd */
[----:B------:R-:W-:Y:S01]  /*3530*/  PRMT R190, RZ, 0x5410, R190 ;  /* 0x00005410ffbe7816 */ /* 0x000fe200000000be */
[----:B------:R-:W-:Y:S01]  /*3540*/  FMUL.FTZ R178, R218, UR7 ;  /* 0x00000007dab27c20 */ /* 0x000fe20008410000 */
[----:B------:R-:W-:Y:S01]  /*3550*/  PRMT R187, RZ, 0x5410, R187 ;  /* 0x00005410ffbb7816 */ /* 0x000fe200000000bb */
[----:B-1----:R-:W-:Y:S01]  /*3560*/  @P3 FMUL.FTZ R226, R226, R179 ;  /* 0x000000b3e2e23220 */ /* 0x002fe20000410000 */
[----:B------:R-:W0:Y:S01]  /*3570*/  SHFL.UP PT, R16, R221, 0x2, RZ ;  /* 0x04400000dd107989 */ /* 0x000e2200000e00ff */
[----:B------:R-:W-:Y:S01]  /*3580*/  ISETP.GE.AND P3, PT, R29, 0x2, PT ;  /* 0x000000021d00780c */ /* 0x000fe20003f66270 */
[----:B------:R-:W-:Y:S01]  /*3590*/  FMUL.FTZ R199, R92, R199 ;  /* 0x000000c75cc77220 */ /* 0x000fe20000410000 */
[----:B------:R-:W-:Y:S01]  /*35a0*/  PRMT R224, RZ, 0x5410, R224 ;  /* 0x00005410ffe07816 */ /* 0x000fe200000000e0 */
[----:B------:R-:W1:Y:S01]  /*35b0*/  SHFL.UP PT, R179, R226, 0x2, RZ ;  /* 0x04400000e2b37989 */ /* 0x000e6200000e00ff */
[----:B------:R-:W-:Y:S01]  /*35c0*/  FMUL.FTZ R181, R200, R181 ;  /* 0x000000b5c8b57220 */ /* 0x000fe20000410000 */
[----:B------:R-:W-:Y:S01]  /*35d0*/  PRMT R223, RZ, 0x5410, R223 ;  /* 0x00005410ffdf7816 */ /* 0x000fe200000000df */
[----:B------:R-:W-:Y:S01]  /*35e0*/  FMUL.FTZ R197, R91, R178 ;  /* 0x000000b25bc57220 */ /* 0x000fe20000410000 */
[----:B------:R-:W-:Y:S01]  /*35f0*/  ISETP.GE.OR P0, PT, R32, c[0x0][0x174], P0 ;  /* 0x00005d0020007a0c */ /* 0x000fe20000706670 */
[----:B------:R-:W-:Y:S01]  /*3600*/  FMUL.FTZ R181, R198, R181 ;  /* 0x000000b5c6b57220 */ /* 0x000fe20000410000 */
[----:B------:R-:W-:Y:S01]  /*3610*/  USHF.L.U32 UR20, UR5, 0x2, URZ ;  /* 0x0000000205147899 */ /* 0x000fe2000800063f */
[----:B------:R-:W-:Y:S01]  /*3620*/  FMUL.FTZ R178, R222, UR7 ;  /* 0x00000007deb27c20 */ /* 0x000fe20008410000 */
[----:B------:R-:W-:Y:S01]  /*3630*/  ISETP.NE.AND P5, PT, R28, RZ, PT ;  /* 0x000000ff1c00720c */ /* 0x000fe20003fa5270 */
[----:B------:R-:W-:Y:S01]  /*3640*/  FMUL.FTZ R184, R223, UR7 ;  /* 0x00000007dfb87c20 */ /* 0x000fe20008410000 */
[----:B------:R-:W-:Y:S01]  /*3650*/  BSSY B0, `(.L_x_4939) ;  /* 0x000010c000007945 */ /* 0x000fe20003800000 */
[----:B------:R-:W-:-:S02]  /*3660*/  FMUL.FTZ R193, R89, R178 ;  /* 0x000000b259c17220 */ /* 0x000fc40000410000 */
[----:B------:R-:W-:Y:S02]  /*3670*/  FMUL.FTZ R184, R83, R184 ;  /* 0x000000b853b87220 */ /* 0x000fe40000410000 */
[C---:B0-----:R-:W-:Y:S02]  /*3680*/  @P3 FFMA.FTZ R221, R226.reuse, R16, R221 ;  /* 0x00000010e2dd3223 */ /* 0x041fe400000100dd */
[----:B-1----:R-:W-:-:S03]  /*3690*/  @P3 FMUL.FTZ R226, R226, R179 ;  /* 0x000000b3e2e23220 */ /* 0x002fc60000410000 */
[----:B------:R-:W0:Y:S01]  /*36a0*/  SHFL.UP PT, R16, R221, 0x4, RZ ;  /* 0x04800000dd107989 */ /* 0x000e2200000e00ff */
[----:B------:R-:W-:-:S03]  /*36b0*/  ISETP.GE.AND P3, PT, R29, 0x4, PT ;  /* 0x000000041d00780c */ /* 0x000fc60003f66270 */
[----:B------:R-:W1:Y:S10]  /*36c0*/  SHFL.UP PT, R179, R226, 0x4, RZ ;  /* 0x04800000e2b37989 */ /* 0x000e7400000e00ff */
[----:B0-----:R-:W-:Y:S01]  /*36d0*/  @P3 FFMA.FTZ R221, R226, R16, R221 ;  /* 0x00000010e2dd3223 */ /* 0x001fe200000100dd */
[----:B------:R-:W-:Y:S01]  /*36e0*/  PRMT R16, RZ, 0x5410, R18 ;  /* 0x00005410ff107816 */ /* 0x000fe20000000012 */
[----:B------:R-:W-:-:S02]  /*36f0*/  FMUL.FTZ R18, R166, UR7 ;  /* 0x00000007a6127c20 */ /* 0x000fc40008410000 */
[----:B-1----:R-:W-:Y:S01]  /*3700*/  @P3 FMUL.FTZ R226, R226, R179 ;  /* 0x000000b3e2e23220 */ /* 0x002fe20000410000 */
[----:B------:R-:W0:Y:S01]  /*3710*/  SHFL.UP PT, R230, R221, 0x8, RZ ;  /* 0x05000000dde67989 */ /* 0x000e2200000e00ff */
[----:B------:R-:W-:Y:S01]  /*3720*/  FMUL.FTZ R18, R97, R18 ;  /* 0x0000001261127220 */ /* 0x000fe20000410000 */
[----:B------:R-:W-:Y:S01]  /*3730*/  ISETP.GE.AND P3, PT, R29, 0x8, PT ;  /* 0x000000081d00780c */ /* 0x000fe20003f66270 */
[----:B------:R-:W-:Y:S02]  /*3740*/  FMUL.FTZ R203, R16, UR7 ;  /* 0x0000000710cb7c20 */ /* 0x000fe40008410000 */
[----:B------:R-:W-:Y:S02]  /*3750*/  FFMA.FTZ R179, R206, R18, R209 ;  /* 0x00000012ceb37223 */ /* 0x000fe400000100d1 */
[----:B------:R-:W-:Y:S02]  /*3760*/  FMUL.FTZ R203, R94, R203 ;  /* 0x000000cb5ecb7220 */ /* 0x000fe40000410000 */
[----:B------:R-:W-:-:S04]  /*3770*/  FFMA.FTZ R179, R204, R179, R205 ;  /* 0x000000b3ccb37223 */ /* 0x000fc800000100cd */
[----:B------:R-:W-:-:S04]  /*3780*/  FFMA.FTZ R179, R202, R179, R203 ;  /* 0x000000b3cab37223 */ /* 0x000fc800000100cb */
[----:B------:R-:W-:Y:S02]  /*3790*/  FFMA.FTZ R180, R200, R179, R201 ;  /* 0x000000b3c8b47223 */ /* 0x000fe400000100c9 */
[----:B------:R-:W-:Y:S02]  /*37a0*/  FMUL.FTZ R179, R219, UR7 ;  /* 0x00000007dbb37c20 */ /* 0x000fe40008410000 */
[----:B------:R-:W-:Y:S02]  /*37b0*/  FFMA.FTZ R180, R198, R180, R199 ;  /* 0x000000b4c6b47223 */ /* 0x000fe400000100c7 */
[----:B------:R-:W-:Y:S02]  /*37c0*/  FMUL.FTZ R194, R90, R179 ;  /* 0x000000b35ac27220 */ /* 0x000fe40000410000 */
[C---:B------:R-:W-:Y:S02]  /*37d0*/  FFMA.FTZ R182, R196.reuse, R180, R197 ;  /* 0x000000b4c4b67223 */ /* 0x040fe400000100c5 */
[----:B------:R-:W-:-:S02]  /*37e0*/  FMUL.FTZ R180, R196, R181 ;  /* 0x000000b5c4b47220 */ /* 0x000fc40000410000 */
[----:B------:R-:W-:Y:S02]  /*37f0*/  FMUL.FTZ R179, R189, UR7 ;  /* 0x00000007bdb37c20 */ /* 0x000fe40008410000 */
[C---:B------:R-:W-:Y:S02]  /*3800*/  FFMA.FTZ R182, R195.reuse, R182, R194 ;  /* 0x000000b6c3b67223 */ /* 0x040fe400000100c2 */
[----:B------:R-:W-:Y:S02]  /*3810*/  FMUL.FTZ R181, R195, R180 ;  /* 0x000000b4c3b57220 */ /* 0x000fe40000410000 */
[----:B------:R-:W-:Y:S02]  /*3820*/  FMUL.FTZ R180, R220, UR7 ;  /* 0x00000007dcb47c20 */ /* 0x000fe40008410000 */
[----:B------:R-:W-:Y:S02]  /*3830*/  FMUL.FTZ R178, R88, R179 ;  /* 0x000000b358b27220 */ /* 0x000fe40000410000 */
[----:B------:R-:W-:-:S02]  /*3840*/  FFMA.FTZ R183, R192, R182, R193 ;  /* 0x000000b6c0b77223 */ /* 0x000fc400000100c1 */
[----:B------:R-:W-:Y:S02]  /*3850*/  FMUL.FTZ R182, R192, R181 ;  /* 0x000000b5c0b67220 */ /* 0x000fe40000410000 */
[----:B------:R-:W-:Y:S02]  /*3860*/  FMUL.FTZ R181, R217, UR7 ;  /* 0x00000007d9b57c20 */ /* 0x000fe40008410000 */
[----:B------:R-:W-:Y:S02]  /*3870*/  FMUL.FTZ R179, R87, R180 ;  /* 0x000000b457b37220 */ /* 0x000fe40000410000 */
[C---:B------:R-:W-:Y:S02]  /*3880*/  FFMA.FTZ R225, R171.reuse, R183, R178 ;  /* 0x000000b7abe17223 */ /* 0x040fe400000100b2 */
[----:B------:R-:W-:Y:S02]  /*3890*/  FMUL.FTZ R183, R171, R182 ;  /* 0x000000b6abb77220 */ /* 0x000fe40000410000 */
[----:B------:R-:W-:-:S02]  /*38a0*/  FMUL.FTZ R182, R190, UR7 ;  /* 0x00000007beb67c20 */ /* 0x000fc40008410000 */
[----:B------:R-:W-:Y:S02]  /*38b0*/  FMUL.FTZ R180, R86, R181 ;  /* 0x000000b556b47220 */ /* 0x000fe40000410000 */
        /* <DEDUP_REMOVED lines=10> */
[----:B------:R-:W-:-:S02]  /*3960*/  FMUL.FTZ R183, R82, R183 ;  /* 0x000000b752b77220 */ /* 0x000fc40000410000 */
[C---:B------:R-:W-:Y:S02]  /*3970*/  FFMA.FTZ R227, R175.reuse, R229, R182 ;  /* 0x000000e5afe37223 */ /* 0x040fe400000100b6 */
[----:B------:R-:W-:Y:S01]  /*3980*/  FMUL.FTZ R225, R175, R228 ;  /* 0x000000e4afe17220 */ /* 0x000fe20000410000 */
[----:B------:R-:W1:Y:S01]  /*3990*/  SHFL.UP PT, R229, R226, 0x8, RZ ;  /* 0x05000000e2e57989 */ /* 0x000e6200000e00ff */
[C---:B------:R-:W-:Y:S02]  /*39a0*/  FFMA.FTZ R227, R176.reuse, R227, R183 ;  /* 0x000000e3b0e37223 */ /* 0x040fe400000100b7 */
[----:B------:R-:W-:Y:S02]  /*39b0*/  FMUL.FTZ R232, R176, R225 ;  /* 0x000000e1b0e87220 */ /* 0x000fe40000410000 */
[C---:B------:R-:W-:Y:S01]  /*39c0*/  FFMA.FTZ R228, R177.reuse, R227, R184 ;  /* 0x000000e3b1e47223 */ /* 0x040fe200000100b8 */
[----:B------:R-:W-:Y:S01]  /*39d0*/  LOP3.LUT R227, R28, 0x1f, RZ, 0xc0, !PT ;  /* 0x0000001f1ce37812 */ /* 0x000fe200078ec0ff */
[----:B------:R-:W-:-:S02]  /*39e0*/  FMUL.FTZ R225, R177, R232 ;  /* 0x000000e8b1e17220 */ /* 0x000fc40000410000 */
[----:B0-----:R-:W-:Y:S01]  /*39f0*/  @P3 FFMA.FTZ R221, R226, R230, R221 ;  /* 0x000000e6e2dd3223 */ /* 0x001fe200000100dd */
[----:B------:R-:W0:Y:S01]  /*3a00*/  SHFL.DOWN PT, R231, R228, 0x1, 0x1f ;  /* 0x08201f00e4e77f89 */ /* 0x000e2200000e0000 */
[----:B------:R-:W-:-:S03]  /*3a10*/  ISETP.NE.AND P4, PT, R227, 0x1f, PT ;  /* 0x0000001fe300780c */ /* 0x000fc60003f85270 */
[----:B------:R-:W2:Y:S04]  /*3a20*/  SHFL.DOWN PT, R232, R225, 0x1, 0x1f ;  /* 0x08201f00e1e87f89 */ /* 0x000ea800000e0000 */
[----:B------:R-:W3:Y:S01]  /*3a30*/  SHFL.UP PT, R230, R221, 0x10, RZ ;  /* 0x06000000dde67989 */ /* 0x000ee200000e00ff */
[----:B-1----:R-:W-:Y:S01]  /*3a40*/  @P3 FMUL.FTZ R226, R226, R229 ;  /* 0x000000e5e2e23220 */ /* 0x002fe20000410000 */
[----:B------:R-:W-:-:S04]  /*3a50*/  ISETP.GE.AND P3, PT, R29, 0x10, PT ;  /* 0x000000101d00780c */ /* 0x000fc80003f66270 */
[----:B------:R-:W1:Y:S01]  /*3a60*/  SHFL.UP PT, R229, R226, 0x10, RZ ;  /* 0x06000000e2e57989 */ /* 0x000e6200000e00ff */
[C---:B0-----:R-:W-:Y:S02]  /*3a70*/  @P4 FFMA.FTZ R228, R225.reuse, R231, R228 ;  /* 0x000000e7e1e44223 */ /* 0x041fe400000100e4 */
[----:B--2---:R-:W-:-:S03]  /*3a80*/  @P4 FMUL.FTZ R225, R225, R232 ;  /* 0x000000e8e1e14220 */ /* 0x004fc60000410000 */
[----:B------:R-:W0:Y:S01]  /*3a90*/  SHFL.DOWN PT, R231, R228, 0x2, 0x1f ;  /* 0x08401f00e4e77f89 */ /* 0x000e2200000e0000 */
[C---:B------:R-:W-:Y:S02]  /*3aa0*/  ISETP.GE.U32.AND P4, PT, R227.reuse, 0x1e, PT ;  /* 0x0000001ee300780c */ /* 0x040fe40003f86070 */
[C---:B---3--:R-:W-:Y:S01]  /*3ab0*/  @P3 FFMA.FTZ R221, R226.reuse, R230, R221 ;  /* 0x000000e6e2dd3223 */ /* 0x048fe200000100dd */
[----:B------:R-:W2:Y:S05]  /*3ac0*/  SHFL.DOWN PT, R232, R225, 0x2, 0x1f ;  /* 0x08401f00e1e87f89 */ /* 0x000eaa00000e0000 */
[----:B------:R-:W-:Y:S01]  /*3ad0*/  SHFL.UP PT, R221, R221, 0x1, RZ ;  /* 0x04200000dddd7989 */ /* 0x000fe200000e00ff */
[----:B-1----:R-:W-:Y:S01]  /*3ae0*/  @P3 FMUL.FTZ R226, R226, R229 ;  /* 0x000000e5e2e23220 */ /* 0x002fe20000410000 */
[----:B------:R-:W-:-:S02]  /*3af0*/  ISETP.GE.U32.AND P3, PT, R227, 0x1c, PT ;  /* 0x0000001ce300780c */ /* 0x000fc40003f66070 */
[----:B-----5:R1:W-:Y:S04]  /*3b00*/  SHFL.IDX PT, R229, R12, RZ, 0x1f ;  /* 0x00001fff0ce57589 */ /* 0x0203e800000e0000 */
[----:B------:R-:W3:Y:S01]  /*3b10*/  SHFL.UP PT, R226, R226, 0x1, RZ ;  /* 0x04200000e2e27989 */ /* 0x000ee200000e00ff */
[C---:B0-----:R-:W-:Y:S02]  /*3b20*/  @!P4 FFMA.FTZ R228, R225.reuse, R231, R228 ;  /* 0x000000e7e1e4c223 */ /* 0x041fe400000100e4 */
[----:B-1----:R-:W-:Y:S02]  /*3b30*/  IMAD.MOV.U32 R12, RZ, RZ, 0x3f800000 ;  /* 0x3f800000ff0c7424 */ /* 0x002fe400078e00ff */
[----:B--2---:R-:W-:Y:S01]  /*3b40*/  @!P4 FMUL.FTZ R225, R225, R232 ;  /* 0x000000e8e1e1c220 */ /* 0x004fe20000410000 */
[----:B------:R-:W0:Y:S04]  /*3b50*/  SHFL.DOWN PT, R231, R228, 0x4, 0x1f ;  /* 0x08801f00e4e77f89 */ /* 0x000e2800000e0000 */
[----:B------:R-:W1:Y:S01]  /*3b60*/  SHFL.DOWN PT, R230, R225, 0x4, 0x1f ;  /* 0x08801f00e1e67f89 */ /* 0x000e6200000e0000 */
[----:B---3--:R-:W-:Y:S01]  /*3b70*/  @P2 FFMA.FTZ R229, R226, R229, R221 ;  /* 0x000000e5e2e52223 */ /* 0x008fe200000100dd */
[----:B------:R-:W-:-:S03]  /*3b80*/  ISETP.GE.U32.AND P2, PT, R227, 0x18, PT ;  /* 0x00000018e300780c */ /* 0x000fc60003f46070 */
[----:B------:R-:W-:Y:S01]  /*3b90*/  FFMA.FTZ R186, R186, R229, R185 ;  /* 0x000000e5baba7223 */ /* 0x000fe200000100b9 */
[----:B------:R-:W-:-:S03]  /*3ba0*/  MOV R229, UR8 ;  /* 0x0000000800e57c02 */ /* 0x000fc60008000f00 */
[-C--:B------:R-:W-:Y:S02]  /*3bb0*/  FMUL.FTZ R232, R223, R186.reuse ;  /* 0x000000badfe87220 */ /* 0x080fe40000410000 */
[----:B0-----:R-:W-:Y:S02]  /*3bc0*/  @!P3 FFMA.FTZ R228, R225, R231, R228 ;  /* 0x000000e7e1e4b223 */ /* 0x001fe400000100e4 */
[----:B------:R-:W-:Y:S02]  /*3bd0*/  FFMA.FTZ R185, R177, R186, R188 ;  /* 0x000000bab1b97223 */ /* 0x000fe400000100bc */
[----:B-1----:R-:W-:Y:S01]  /*3be0*/  @!P3 FMUL.FTZ R225, R225, R230 ;  /* 0x000000e6e1e1b220 */ /* 0x002fe20000410000 */
[----:B------:R-:W0:Y:S01]  /*3bf0*/  SHFL.DOWN PT, R221, R228, 0x8, 0x1f ;  /* 0x09001f00e4dd7f89 */ /* 0x000e2200000e0000 */
[----:B------:R-:W-:Y:S02]  /*3c00*/  FFMA.FTZ R223, R83, R232, RZ ;  /* 0x000000e853df7223 */ /* 0x000fe400000100ff */
[-C--:B------:R-:W-:Y:S01]  /*3c10*/  FMUL.FTZ R224, R224, R185.reuse ;  /* 0x000000b9e0e07220 */ /* 0x080fe20000410000 */
[----:B------:R-:W1:Y:S01]  /*3c20*/  SHFL.DOWN PT, R226, R225, 0x8, 0x1f ;  /* 0x09001f00e1e27f89 */ /* 0x000e6200000e0000 */
[----:B------:R-:W-:Y:S01]  /*3c30*/  FFMA.FTZ R188, R176, R185, R13 ;  /* 0x000000b9b0bc7223 */ /* 0x000fe2000001000d */
[----:B------:R-:W-:Y:S01]  /*3c40*/  HFMA2.MMA R13, -RZ, RZ, 0, 0 ;  /* 0x00000000ff0d7435 */ /* 0x000fe200000001ff */
[----:B------:R-:W-:-:S02]  /*3c50*/  FFMA.FTZ R223, R82, R224, R223 ;  /* 0x000000e052df7223 */ /* 0x000fc400000100df */
[-C--:B------:R-:W-:Y:S02]  /*3c60*/  FMUL.FTZ R224, R187, R188.reuse ;  /* 0x000000bcbbe07220 */ /* 0x080fe40000410000 */
[----:B------:R-:W-:Y:S02]  /*3c70*/  FFMA.FTZ R187, R175, R188, R170 ;  /* 0x000000bcafbb7223 */ /* 0x000fe400000100aa */
[----:B------:R-:W-:Y:S02]  /*3c80*/  FFMA.FTZ R224, R84, R224, R223 ;  /* 0x000000e054e07223 */ /* 0x000fe400000100df */
[-C--:B------:R-:W-:Y:S01]  /*3c90*/  FMUL.FTZ R170, R190, R187.reuse ;  /* 0x000000bbbeaa7220 */ /* 0x080fe20000410000 */
[----:B------:R-:W-:Y:S01]  /*3ca0*/  @!P0 LDS.64 R12, [R147.X8+0x1728] ;  /* 0x00172800930c8984 */ /* 0x000fe20000008a00 */
[----:B------:R-:W-:Y:S01]  /*3cb0*/  FFMA.FTZ R190, R174, R187, R167 ;  /* 0x000000bbaebe7223 */ /* 0x000fe200000100a7 */
[----:B------:R-:W-:Y:S01]  /*3cc0*/  ISETP.GE.U32.AND P0, PT, R227, 0x10, PT ;  /* 0x00000010e300780c */ /* 0x000fe20003f06070 */
[----:B------:R-:W-:-:S02]  /*3cd0*/  FFMA.FTZ R223, R85, R170, R224 ;  /* 0x000000aa55df7223 */ /* 0x000fc400000100e0 */
[-C--:B------:R-:W-:Y:S02]  /*3ce0*/  FMUL.FTZ R217, R217, R190.reuse ;  /* 0x000000bed9d97220 */ /* 0x080fe40000410000 */
[----:B------:R-:W-:Y:S02]  /*3cf0*/  FFMA.FTZ R167, R173, R190, R168 ;  /* 0x000000beada77223 */ /* 0x000fe400000100a8 */
[C---:B0-----:R-:W-:Y:S02]  /*3d00*/  @!P2 FFMA.FTZ R228, R225.reuse, R221, R228 ;  /* 0x000000dde1e4a223 */ /* 0x041fe400000100e4 */
[----:B------:R-:W-:Y:S02]  /*3d10*/  FFMA.FTZ R170, R86, R217, R223 ;  /* 0x000000d956aa7223 */ /* 0x000fe400000100df */
[----:B-1----:R-:W-:Y:S01]  /*3d20*/  @!P2 FMUL.FTZ R225, R225, R226 ;  /* 0x000000e2e1e1a220 */ /* 0x002fe20000410000 */
[----:B------:R-:W0:Y:S01]  /*3d30*/  SHFL.DOWN PT, R217, R228, 0x10, 0x1f ;  /* 0x0a001f00e4d97f89 */ /* 0x000e2200000e0000 */
[-C--:B------:R-:W-:Y:S01]  /*3d40*/  FMUL.FTZ R221, R220, R167.reuse ;  /* 0x000000a7dcdd7220 */ /* 0x080fe20000410000 */
[----:B------:R-:W-:Y:S01]  /*3d50*/  MOV R226, UR8 ;  /* 0x0000000800e27c02 */ /* 0x000fe20008000f00 */
[----:B------:R-:W-:Y:S01]  /*3d60*/  FFMA.FTZ R168, R172, R167, R169 ;  /* 0x000000a7aca87223 */ /* 0x000fe200000100a9 */
[----:B------:R-:W1:Y:S01]  /*3d70*/  SHFL.DOWN PT, R220, R225, 0x10, 0x1f ;  /* 0x0a001f00e1dc7f89 */ /* 0x000e6200000e0000 */
[----:B------:R-:W-:-:S02]  /*3d80*/  FFMA.FTZ R221, R87, R221, R170 ;  /* 0x000000dd57dd7223 */ /* 0x000fc400000100aa */
[-C--:B------:R-:W-:Y:S02]  /*3d90*/  FMUL.FTZ R189, R189, R168.reuse ;  /* 0x000000a8bdbd7220 */ /* 0x080fe40000410000 */
[----:B------:R-:W-:Y:S02]  /*3da0*/  FFMA.FTZ R169, R171, R168, R14 ;  /* 0x000000a8aba97223 */ /* 0x000fe4000001000e */
[----:B------:R-:W-:Y:S02]  /*3db0*/  FFMA.FTZ R14, R88, R189, R221 ;  /* 0x000000bd580e7223 */ /* 0x000fe400000100dd */
[-C--:B------:R-:W-:Y:S02]  /*3dc0*/  FMUL.FTZ R222, R222, R169.reuse ;  /* 0x000000a9dede7220 */ /* 0x080fe40000410000 */
[----:B------:R-:W-:Y:S02]  /*3dd0*/  FFMA.FTZ R170, R192, R169, R11 ;  /* 0x000000a9c0aa7223 */ /* 0x000fe4000001000b */
[----:B------:R-:W-:-:S02]  /*3de0*/  FFMA.FTZ R11, R89, R222, R14 ;  /* 0x000000de590b7223 */ /* 0x000fc4000001000e */
[-C--:B------:R-:W-:Y:S02]  /*3df0*/  FMUL.FTZ R219, R219, R170.reuse ;  /* 0x000000aadbdb7220 */ /* 0x080fe40000410000 */
[----:B------:R-:W-:Y:S01]  /*3e00*/  FFMA.FTZ R189, R195, R170, R10 ;  /* 0x000000aac3bd7223 */ /* 0x000fe2000001000a */
[----:B------:R-:W-:Y:S01]  /*3e10*/  MOV R10, R28 ;  /* 0x0000001c000a7202 */ /* 0x000fe20000000f00 */
[----:B------:R-:W-:Y:S01]  /*3e20*/  FFMA.FTZ R14, R90, R219, R11 ;  /* 0x000000db5a0e7223 */ /* 0x000fe2000001000b */
[----:B------:R-:W-:Y:S01]  /*3e30*/  HFMA2.MMA R11, -RZ, RZ, 0, 0 ;  /* 0x00000000ff0b7435 */ /* 0x000fe200000001ff */
[C---:B0-----:R-:W-:Y:S02]  /*3e40*/  @!P0 FFMA.FTZ R228, R225.reuse, R217, R228 ;  /* 0x000000d9e1e48223 */ /* 0x041fe400000100e4 */
[-C--:B------:R-:W-:Y:S02]  /*3e50*/  FMUL.FTZ R218, R218, R189.reuse ;  /* 0x000000bddada7220 */ /* 0x080fe40000410000 */
[----:B-1----:R-:W-:Y:S01]  /*3e60*/  @!P0 FMUL.FTZ R225, R225, R220 ;  /* 0x000000dce1e18220 */ /* 0x002fe20000410000 */
[----:B------:R-:W-:Y:S01]  /*3e70*/  SHFL.DOWN PT, R224, R228, 0x1, 0x1f ;  /* 0x08201f00e4e07f89 */ /* 0x000fe200000e0000 */
[----:B------:R-:W-:-:S02]  /*3e80*/  FFMA.FTZ R191, R196, R189, R191 ;  /* 0x000000bdc4bf7223 */ /* 0x000fc400000100bf */
[----:B------:R-:W-:Y:S01]  /*3e90*/  IMAD R222, R22, c[0x0][0x2b8], RZ ;  /* 0x0000ae0016de7a24 */ /* 0x000fe200078e02ff */
[----:B------:R-:W-:Y:S01]  /*3ea0*/  SHFL.IDX PT, R220, R13, RZ, 0x1f ;  /* 0x00001fff0ddc7589 */ /* 0x000fe200000e0000 */
[----:B------:R-:W-:Y:S02]  /*3eb0*/  FFMA.FTZ R217, R91, R218, R14 ;  /* 0x000000da5bd97223 */ /* 0x000fe4000001000e */
[-C--:B------:R-:W-:Y:S01]  /*3ec0*/  FMUL.FTZ R214, R214, R191.reuse ;  /* 0x000000bfd6d67220 */ /* 0x080fe20000410000 */
[----:B------:R-:W0:Y:S01]  /*3ed0*/  SHFL.DOWN PT, R223, R225, 0x1, 0x1f ;  /* 0x08201f00e1df7f89 */ /* 0x000e2200000e0000 */
[----:B------:R-:W-:Y:S02]  /*3ee0*/  FFMA.FTZ R215, R198, R191, R215 ;  /* 0x000000bfc6d77223 */ /* 0x000fe400000100d7 */
[C---:B------:R-:W-:Y:S01]  /*3ef0*/  IMAD.WIDE.U32 R10, R23.reuse, c[0x0][0x2b8], R10 ;  /* 0x0000ae00170a7a25 */ /* 0x040fe200078e000a */
[----:B------:R-:W-:Y:S03]  /*3f00*/  SHFL.IDX PT, R218, R228, RZ, 0x1f ;  /* 0x00001fffe4da7589 */ /* 0x000fe600000e0000 */
[----:B------:R-:W-:-:S02]  /*3f10*/  IMAD R219, R23, c[0x0][0x2bc], R222 ;  /* 0x0000af0017db7a24 */ /* 0x000fc400078e02de */
[----:B------:R-:W-:Y:S02]  /*3f20*/  FFMA.FTZ R214, R92, R214, R217 ;  /* 0x000000d65cd67223 */ /* 0x000fe400000100d9 */
[-C--:B------:R-:W-:Y:S02]  /*3f30*/  FMUL.FTZ R14, R216, R215.reuse ;  /* 0x000000d7d80e7220 */ /* 0x080fe40000410000 */
[----:B------:R-:W-:Y:S01]  /*3f40*/  FFMA.FTZ R217, R200, R215, R17 ;  /* 0x000000d7c8d97223 */ /* 0x000fe20000010011 */
[----:B------:R-:W1:Y:S01]  /*3f50*/  SHFL.IDX PT, R216, R225, RZ, 0x1f ;  /* 0x00001fffe1d87589 */ /* 0x000e6200000e0000 */
[----:B------:R-:W-:Y:S02]  /*3f60*/  IMAD.IADD R11, R11, 0x1, R219 ;  /* 0x000000010b0b7824 */ /* 0x000fe400078e02db */
[----:B------:R-:W-:Y:S02]  /*3f70*/  IMAD R222, R210, c[0x0][0x2c0], RZ ;  /* 0x0000b000d2de7a24 */ /* 0x000fe400078e02ff */
[----:B------:R-:W-:-:S02]  /*3f80*/  FFMA.FTZ R219, R93, R14, R214 ;  /* 0x0000000e5ddb7223 */ /* 0x000fc400000100d6 */
[----:B------:R-:W-:Y:S02]  /*3f90*/  FMUL.FTZ R14, R16, R217 ;  /* 0x000000d9100e7220 */ /* 0x000fe40000410000 */
[C---:B------:R-:W-:Y:S02]  /*3fa0*/  IMAD R221, R25.reuse, c[0x0][0x2c4], R222 ;  /* 0x0000b10019dd7a24 */ /* 0x040fe400078e02de */
[----:B------:R-:W-:-:S04]  /*3fb0*/  IMAD.WIDE.U32 R16, R25, c[0x0][0x2c0], R10 ;  /* 0x0000b00019107a25 */ /* 0x000fc800078e000a */
[----:B------:R-:W-:Y:S01]  /*3fc0*/  FFMA.FTZ R222, R94, R14, R219 ;  /* 0x0000000e5ede7223 */ /* 0x000fe200000100db */
[----:B------:R-:W-:Y:S01]  /*3fd0*/  LEA R10, P2, R16, c[0x0][0x320], 0x2 ;  /* 0x0000c800100a7a11 */ /* 0x000fe200078410ff */
[----:B------:R-:W-:Y:S01]  /*3fe0*/  FFMA.FTZ R214, R202, R217, R213 ;  /* 0x000000d9cad67223 */ /* 0x000fe200000100d5 */
[----:B------:R-:W-:Y:S01]  /*3ff0*/  IADD3 R213, R17, R221, RZ ;  /* 0x000000dd11d57210 */ /* 0x000fe20007ffe0ff */
[----:B0-----:R-:W-:Y:S01]  /*4000*/  @P1 FFMA.FTZ R220, R223, R220, R224 ;  /* 0x000000dcdfdc1223 */ /* 0x001fe200000100e0 */
[C---:B------:R-:W-:Y:S01]  /*4010*/  IADD3 R14, P0, R16.reuse, UR8, RZ ;  /* 0x00000008100e7c10 */ /* 0x040fe2000ff1e0ff */
[----:B------:R-:W-:Y:S01]  /*4020*/  FMUL.FTZ R17, R15, R214 ;  /* 0x000000d60f117220 */ /* 0x000fe20000410000 */
[----:B------:R-:W-:Y:S01]  /*4030*/  LEA.HI.X R11, R16, c[0x0][0x324], R213, 0x2, P2 ;  /* 0x0000c900100b7a11 */ /* 0x000fe200010f14d5 */
[----:B------:R-:W-:Y:S01]  /*4040*/  IMAD R219, R33, -0x200, R24 ;  /* 0xfffffe0021db7824 */ /* 0x000fe200078e0218 */
[----:B------:R-:W-:Y:S01]  /*4050*/  LEA.HI.X.SX32 R15, R226, R213, 0x1, P0 ;  /* 0x000000d5e20f7211 */ /* 0x000fe200000f0eff */
[----:B------:R-:W-:-:S02]  /*4060*/  FFMA.FTZ R213, R220, R19, R18 ;  /* 0x00000013dcd57223 */ /* 0x000fc40000010012 */
[----:B------:R-:W-:Y:S01]  /*4070*/  FFMA.FTZ R221, R95, R17, R222 ;  /* 0x000000115fdd7223 */ /* 0x000fe200000100de */
[----:B------:R-:W-:Y:S01]  /*4080*/  SHF.R.S32.HI R17, RZ, 0x1f, R219 ;  /* 0x0000001fff117819 */ /* 0x000fe200000114db */
[----:B------:R-:W-:Y:S01]  /*4090*/  FFMA.FTZ R209, R206, R213, R209 ;  /* 0x000000d5ced17223 */ /* 0x000fe200000100d1 */
[C---:B------:R-:W-:Y:S01]  /*40a0*/  LEA R16, P0, R219.reuse, R10, 0x2 ;  /* 0x0000000adb107211 */ /* 0x040fe200078010ff */
[----:B-1----:R-:W-:Y:S01]  /*40b0*/  FFMA.FTZ R19, R216, R13, R218 ;  /* 0x0000000dd8137223 */ /* 0x002fe200000100da */
[----:B------:R-:W-:Y:S01]  /*40c0*/  P2R R13, PR, RZ, 0x20 ;  /* 0x00000020ff0d7803 */ /* 0x000fe20000000000 */
[----:B------:R-:W-:Y:S01]  /*40d0*/  FFMA.FTZ R205, R204, R209, R205 ;  /* 0x000000d1cccd7223 */ /* 0x000fe200000100cd */
[----:B------:R-:W-:Y:S01]  /*40e0*/  LEA.HI.X R17, R219, R11, R17, 0x2, P0 ;  /* 0x0000000bdb117211 */ /* 0x000fe200000f1411 */
[----:B------:R-:W-:Y:S02]  /*40f0*/  IMAD.U32 R13, RZ, RZ, UR20 ;  /* 0x00000014ff0d7e24 */ /* 0x000fe4000f8e00ff */
[----:B------:R-:W-:-:S02]  /*4100*/  FFMA.FTZ R203, R202, R205, R203 ;  /* 0x000000cdcacb7223 */ /* 0x000fc400000100cb */
[----:B------:R-:W-:Y:S02]  /*4110*/  FMUL.FTZ R18, R216, R12 ;  /* 0x0000000cd8127220 */ /* 0x000fe40000410000 */
[----:B------:R-:W-:Y:S02]  /*4120*/  FFMA.FTZ R201, R200, R203, R201 ;  /* 0x000000cbc8c97223 */ /* 0x000fe400000100c9 */
[----:B------:R-:W-:Y:S01]  /*4130*/  FFMA.FTZ R211, R204, R214, R211 ;  /* 0x000000d6ccd37223 */ /* 0x000fe200000100d3 */
[----:B------:R0:W-:Y:S01]  /*4140*/  @!P5 STS.64 [R147.X8+0x1728], R18 ;  /* 0x001728129300d388 */ /* 0x0001e20000008a00 */
[----:B------:R-:W-:Y:S02]  /*4150*/  FFMA.FTZ R199, R198, R201, R199 ;  /* 0x000000c9c6c77223 */ /* 0x000fe400000100c7 */
[----:B------:R-:W-:Y:S01]  /*4160*/  IMAD.WIDE.U32 R12, R13, c[0x0][0x2d0], R16 ;  /* 0x0000b4000d0c7a25 */ /* 0x000fe200078e0010 */
[----:B------:R-:W-:-:S03]  /*4170*/  SHF.L.U32 R16, R28, 0x4, RZ ;  /* 0x000000041c107819 */ /* 0x000fc600000006ff */
[----:B------:R-:W-:Y:S01]  /*4180*/  FFMA.FTZ R197, R196, R199, R197 ;  /* 0x000000c7c4c57223 */ /* 0x000fe200000100c5 */
[----:B------:R-:W-:Y:S01]  /*4190*/  LEA.HI.SX32 R16, R16, R16, 0x1b ;  /* 0x0000001010107211 */ /* 0x000fe200078fdaff */
[----:B------:R-:W-:Y:S02]  /*41a0*/  FMUL.FTZ R204, R186, UR7 ;  /* 0x00000007bacc7c20 */ /* 0x000fe40008410000 */
[----:B------:R-:W-:Y:S02]  /*41b0*/  FFMA.FTZ R195, R195, R197, R194 ;  /* 0x000000c5c3c37223 */ /* 0x000fe400000100c2 */
[----:B------:R-:W-:Y:S02]  /*41c0*/  FMUL.FTZ R17, R83, R204 ;  /* 0x000000cc53117220 */ /* 0x000fe40000410000 */
[----:B------:R-:W-:Y:S02]  /*41d0*/  FFMA.FTZ R193, R192, R195, R193 ;  /* 0x000000c3c0c17223 */ /* 0x000fe400000100c1 */
[----:B------:R-:W-:Y:S01]  /*41e0*/  FMUL.FTZ R202, R187, UR7 ;  /* 0x00000007bbca7c20 */ /* 0x000fe20008410000 */
[----:B------:R1:W-:Y:S01]  /*41f0*/  STS [R16.X4+0x430], R17 ;  /* 0x0004301110007388 */ /* 0x0003e20000004800 */
[----:B------:R-:W-:-:S02]  /*4200*/  FFMA.FTZ R171, R171, R193, R178 ;  /* 0x000000c1abab7223 */ /* 0x000fc400000100b2 */
[----:B0-----:R-:W-:Y:S02]  /*4210*/  FMUL.FTZ R18, R167, UR7 ;  /* 0x00000007a7127c20 */ /* 0x001fe40008410000 */
[----:B------:R-:W-:Y:S02]  /*4220*/  FFMA.FTZ R179, R172, R171, R179 ;  /* 0x000000abacb37223 */ /* 0x000fe400000100b3 */
[-C--:B------:R-:W-:Y:S02]  /*4230*/  FMUL.FTZ R208, R208, R211.reuse ;  /* 0x000000d3d0d07220 */ /* 0x080fe40000410000 */
[----:B------:R-:W-:Y:S02]  /*4240*/  FMUL.FTZ R19, R85, R202 ;  /* 0x000000ca55137220 */ /* 0x000fe40000410000 */
[----:B-1----:R-:W-:Y:S02]  /*4250*/  FMUL.FTZ R17, R87, R18 ;  /* 0x0000001257117220 */ /* 0x002fe40000410000 */
[----:B------:R-:W-:Y:S01]  /*4260*/  FFMA.FTZ R207, R206, R211, R207 ;  /* 0x000000d3cecf7223 */ /* 0x000fe200000100cf */
[----:B------:R0:W-:Y:S01]  /*4270*/  STS [R16.X4+0x43c], R19 ;  /* 0x00043c1310007388 */ /* 0x0001e20000004800 */
[----:B------:R-:W-:-:S02]  /*4280*/  FMUL.FTZ R18, R169, UR7 ;  /* 0x00000007a9127c20 */ /* 0x000fc40008410000 */
[----:B------:R-:W-:Y:S01]  /*4290*/  FFMA.FTZ R173, R173, R179, R180 ;  /* 0x000000b3adad7223 */ /* 0x000fe200000100b4 */
[----:B------:R-:W-:Y:S01]  /*42a0*/  STS [R16.X4+0x444], R17 ;  /* 0x0004441110007388 */ /* 0x000fe20000004800 */
[----:B------:R-:W-:Y:S02]  /*42b0*/  FFMA.FTZ R206, R96, R208, R221 ;  /* 0x000000d060ce7223 */ /* 0x000fe400000100dd */
[----:B------:R-:W-:Y:S02]  /*42c0*/  FMUL.FTZ R221, R185, UR7 ;  /* 0x00000007b9dd7c20 */ /* 0x000fe40008410000 */
[----:B------:R-:W-:Y:S02]  /*42d0*/  FMUL.FTZ R223, R188, UR7 ;  /* 0x00000007bcdf7c20 */ /* 0x000fe40008410000 */
[----:B------:R-:W-:Y:S02]  /*42e0*/  FMUL.FTZ R227, R168, UR7 ;  /* 0x00000007a8e37c20 */ /* 0x000fe40008410000 */
[----:B0-----:R-:W-:-:S02]  /*42f0*/  FMUL.FTZ R19, R89, R18 ;  /* 0x0000001259137220 */ /* 0x001fc40000410000 */
[----:B------:R-:W-:Y:S01]  /*4300*/  FFMA.FTZ R181, R174, R173, R181 ;  /* 0x000000adaeb57223 */ /* 0x000fe200000100b5 */
[----:B------:R-:W-:Y:S01]  /*4310*/  IADD3 R174, -R229, c[0x0][0x168], -R28 ;  /* 0x00005a00e5ae7a10 */ /* 0x000fe20007ffe91c */
[----:B------:R-:W-:Y:S01]  /*4320*/  FMUL.FTZ R221, R82, R221 ;  /* 0x000000dd52dd7220 */ /* 0x000fe20000410000 */
[----:B------:R0:W-:Y:S01]  /*4330*/  STS [R16.X4+0x44c], R19 ;  /* 0x00044c1310007388 */ /* 0x0001e20000004800 */
[----:B------:R-:W-:Y:S01]  /*4340*/  FMUL.FTZ R223, R84, R223 ;  /* 0x000000df54df7220 */ /* 0x000fe20000410000 */
[----:B------:R-:W-:Y:S01]  /*4350*/  ISETP.GE.AND P0, PT, R174, 0x1, PT ;  /* 0x00000001ae00780c */ /* 0x000fe20003f06270 */
[----:B------:R-:W-:Y:S01]  /*4360*/  FMUL.FTZ R225, R190, UR7 ;  /* 0x00000007bee17c20 */ /* 0x000fe20008410000 */
[----:B------:R1:W-:Y:S01]  /*4370*/  STS [R16.X4+0x434], R221 ;  /* 0x000434dd10007388 */ /* 0x0003e20000004800 */
[----:B------:R-:W-:Y:S02]  /*4380*/  FMUL.FTZ R227, R88, R227 ;  /* 0x000000e358e37220 */ /* 0x000fe40000410000 */
[----:B------:R-:W-:Y:S01]  /*4390*/  FMUL.FTZ R18, R189, UR7 ;  /* 0x00000007bd127c20 */ /* 0x000fe20008410000 */
[----:B------:R2:W-:Y:S01]  /*43a0*/  STS [R16.X4+0x438], R223 ;  /* 0x000438df10007388 */ /* 0x0005e20000004800 */
[----:B------:R-:W-:-:S02]  /*43b0*/  FFMA.FTZ R175, R175, R181, R182 ;  /* 0x000000b5afaf7223 */ /* 0x000fc400000100b6 */
[----:B0-----:R-:W-:Y:S01]  /*43c0*/  FMUL.FTZ R19, R217, UR7 ;  /* 0x00000007d9137c20 */ /* 0x001fe20008410000 */
[----:B------:R0:W-:Y:S01]  /*43d0*/  STS [R16.X4+0x448], R227 ;  /* 0x000448e310007388 */ /* 0x0001e20000004800 */
[----:B------:R-:W-:Y:S02]  /*43e0*/  FMUL.FTZ R225, R86, R225 ;  /* 0x000000e156e17220 */ /* 0x000fe40000410000 */
[----:B-1----:R-:W-:Y:S02]  /*43f0*/  FMUL.FTZ R221, R170, UR7 ;  /* 0x00000007aadd7c20 */ /* 0x002fe40008410000 */
[----:B------:R-:W-:Y:S01]  /*4400*/  FFMA.FTZ R183, R176, R175, R183 ;  /* 0x000000afb0b77223 */ /* 0x000fe200000100b7 */
[----:B------:R1:W-:Y:S01]  /*4410*/  STS [R16.X4+0x440], R225 ;  /* 0x000440e110007388 */ /* 0x0003e20000004800 */
[----:B--2---:R-:W-:Y:S02]  /*4420*/  FMUL.FTZ R223, R91, R18 ;  /* 0x000000125bdf7220 */ /* 0x004fe40000410000 */
[----:B------:R-:W-:-:S02]  /*4430*/  FMUL.FTZ R18, R215, UR7 ;  /* 0x00000007d7127c20 */ /* 0x000fc40008410000 */
[----:B0-----:R-:W-:Y:S01]  /*4440*/  FMUL.FTZ R227, R94, R19 ;  /* 0x000000135ee37220 */ /* 0x001fe20000410000 */
[----:B------:R0:W-:Y:S01]  /*4450*/  STS [R16.X4+0x454], R223 ;  /* 0x000454df10007388 */ /* 0x0001e20000004800 */
[----:B------:R-:W-:Y:S02]  /*4460*/  FMUL.FTZ R19, R211, UR7 ;  /* 0x00000007d3137c20 */ /* 0x000fe40008410000 */
[----:B------:R-:W-:Y:S01]  /*4470*/  FMUL.FTZ R221, R90, R221 ;  /* 0x000000dd5add7220 */ /* 0x000fe20000410000 */
[----:B------:R-:W-:Y:S01]  /*4480*/  STS [R16.X4+0x460], R227 ;  /* 0x000460e310007388 */ /* 0x000fe20000004800 */
[----:B------:R-:W-:Y:S02]  /*4490*/  FFMA.FTZ R177, R177, R183, R184 ;  /* 0x000000b7b1b17223 */ /* 0x000fe400000100b8 */
[----:B-1----:R-:W-:Y:S01]  /*44a0*/  FMUL.FTZ R225, R191, UR7 ;  /* 0x00000007bfe17c20 */ /* 0x002fe20008410000 */
[----:B------:R1:W-:Y:S01]  /*44b0*/  STS [R16.X4+0x450], R221 ;  /* 0x000450dd10007388 */ /* 0x0003e20000004800 */
[----:B------:R-:W-:-:S02]  /*44c0*/  FMUL.FTZ R17, R93, R18 ;  /* 0x000000125d117220 */ /* 0x000fc40000410000 */
[----:B------:R-:W-:Y:S02]  /*44d0*/  FMUL.FTZ R18, R214, UR7 ;  /* 0x00000007d6127c20 */ /* 0x000fe40008410000 */
[----:B0-----:R-:W-:Y:S01]  /*44e0*/  FMUL.FTZ R223, R96, R19 ;  /* 0x0000001360df7220 */ /* 0x001fe20000410000 */
[----:B------:R0:W-:Y:S01]  /*44f0*/  STS [R16.X4+0x45c], R17 ;  /* 0x00045c1110007388 */ /* 0x0001e20000004800 */
[C---:B------:R-:W-:Y:S02]  /*4500*/  FFMA.FTZ R186, -R98.reuse, R151, R186 ;  /* 0x0000009762ba7223 */ /* 0x040fe400000101ba */
[----:B------:R-:W-:Y:S01]  /*4510*/  FMUL.FTZ R19, R98, R177 ;  /* 0x000000b162137220 */ /* 0x000fe20000410000 */
[----:B------:R-:W-:Y:S01]  /*4520*/  STS [R16.X4+0x468], R223 ;  /* 0x000468df10007388 */ /* 0x000fe20000004800 */
[----:B------:R-:W-:Y:S02]  /*4530*/  FMUL.FTZ R225, R92, R225 ;  /* 0x000000e15ce17220 */ /* 0x000fe40000410000 */
[----:B-1----:R-:W-:-:S02]  /*4540*/  FMUL.FTZ R221, R95, R18 ;  /* 0x000000125fdd7220 */ /* 0x002fc40000410000 */
[----:B------:R-:W-:Y:S01]  /*4550*/  FMUL.FTZ R172, R207, UR7 ;  /* 0x00000007cfac7c20 */ /* 0x000fe20008410000 */
[----:B------:R1:W-:Y:S01]  /*4560*/  STS [R16.X4+0x458], R225 ;  /* 0x000458e110007388 */ /* 0x0003e20000004800 */
[C---:B------:R-:W-:Y:S02]  /*4570*/  FFMA.FTZ R185, -R99.reuse, R152, R185 ;  /* 0x0000009863b97223 */ /* 0x040fe400000101b9 */
[----:B------:R-:W-:Y:S01]  /*4580*/  FMUL.FTZ R18, R99, R183 ;  /* 0x000000b763127220 */ /* 0x000fe20000410000 */
[----:B------:R2:W-:Y:S01]  /*4590*/  STS [R16.X4+0x464], R221 ;  /* 0x000464dd10007388 */ /* 0x0005e20000004800 */
[----:B0-----:R-:W-:Y:S02]  /*45a0*/  FFMA.FTZ R17, R19, R186, RZ ;  /* 0x000000ba13117223 */ /* 0x001fe400000100ff */
[----:B------:R-:W-:Y:S02]  /*45b0*/  FFMA.FTZ R188, -R100, R149, R188 ;  /* 0x0000009564bc7223 */ /* 0x000fe400000101bc */
[----:B------:R-:W-:-:S02]  /*45c0*/  FFMA.FTZ R17, R18, R185, R17 ;  /* 0x000000b912117223 */ /* 0x000fc40000010011 */
[----:B-1----:R-:W-:Y:S02]  /*45d0*/  FMUL.FTZ R225, R97, R172 ;  /* 0x000000ac61e17220 */ /* 0x002fe40000410000 */
[C---:B------:R-:W-:Y:S02]  /*45e0*/  FFMA.FTZ R187, -R101.reuse, R150, R187 ;  /* 0x0000009665bb7223 */ /* 0x040fe400000101bb */
[----:B--2---:R-:W-:Y:S01]  /*45f0*/  FMUL.FTZ R221, R100, R175 ;  /* 0x000000af64dd7220 */ /* 0x004fe20000410000 */
[----:B------:R0:W-:Y:S01]  /*4600*/  STS [R16.X4+0x46c], R225 ;  /* 0x00046ce110007388 */ /* 0x0001e20000004800 */
[----:B------:R-:W-:Y:S02]  /*4610*/  FMUL.FTZ R172, R101, R181 ;  /* 0x000000b565ac7220 */ /* 0x000fe40000410000 */
[----:B------:R-:W-:Y:S02]  /*4620*/  FFMA.FTZ R17, R221, R188, R17 ;  /* 0x000000bcdd117223 */ /* 0x000fe40000010011 */
[----:B------:R-:W-:-:S02]  /*4630*/  FFMA.FTZ R190, -R102, R165, R190 ;  /* 0x000000a566be7223 */ /* 0x000fc400000101be */
[----:B------:R-:W-:Y:S02]  /*4640*/  FMUL.FTZ R223, R102, R173 ;  /* 0x000000ad66df7220 */ /* 0x000fe40000410000 */
[----:B------:R-:W-:Y:S01]  /*4650*/  FFMA.FTZ R176, R172, R187, R17 ;  /* 0x000000bbacb07223 */ /* 0x000fe20000010011 */
[----:B------:R-:W-:Y:S06]  /*4660*/  BAR.SYNC.DEFER_BLOCKING 0x0 ;  /* 0x0000000000007b1d */ /* 0x000fec0000010000 */
[----:B------:R-:W-:Y:S05]  /*4670*/  @!P0 BRA `(.L_x_4940) ;  /* 0x0000009000008947 */ /* 0x000fea0003800000 */
[----:B0-----:R-:W-:Y:S01]  /*4680*/  LEA.HI.SX32 R178, R28, R28, 0x1b ;  /* 0x0000001c1cb27211 */ /* 0x001fe200078fdaff */
        /* <DEDUP_REMOVED lines=8> */
.L_x_4940:
[----:B0-----:R-:W-:Y:S05]  /*4710*/  BSYNC B0 ;  /* 0x0000000000007941 */ /* 0x001fea0003800000 */
.L_x_4939:
[----:B------:R-:W-:Y:S01]  /*4720*/  IADD3 R225, R28, 0x20, RZ ;  /* 0x000000201ce17810 */ /* 0x000fe20007ffe0ff */
[C---:B------:R-:W-:Y:S01]  /*4730*/  FFMA.FTZ R167, -R103.reuse, R164, R167 ;  /* 0x000000a467a77223 */ /* 0x040fe200000101a7 */
[----:B------:R-:W-:Y:S01]  /*4740*/  ISETP.GE.AND P0, PT, R174, 0x21, PT ;  /* 0x00000021ae00780c */ /* 0x000fe20003f06270 */
[----:B------:R-:W-:Y:S01]  /*4750*/  FMUL.FTZ R14, R103, R179 ;  /* 0x000000b3670e7220 */ /* 0x000fe20000410000 */
[----:B------:R-:W-:Y:S01]  /*4760*/  LEA.HI.SX32 R225, R225, R28, 0x1b ;  /* 0x0000001ce1e17211 */ /* 0x000fe200078fdaff */
[----:B------:R-:W-:Y:S01]  /*4770*/  FFMA.FTZ R176, R223, R190, R176 ;  /* 0x000000bedfb07223 */ /* 0x000fe200000100b0 */
[----:B------:R-:W-:Y:S01]  /*4780*/  USHF.L.U64.HI UR7, UR5, 0x2, UR6 ;  /* 0x0000000205077899 */ /* 0x000fe20008010206 */
[C---:B------:R-:W-:Y:S01]  /*4790*/  FFMA.FTZ R168, -R104.reuse, R163, R168 ;  /* 0x000000a368a87223 */ /* 0x040fe200000101a8 */
[----:B------:R-:W-:Y:S01]  /*47a0*/  ULDC.64 UR10, c[0x0][0x2d0] ;  /* 0x0000b400000a7ab9 */ /* 0x000fe20000000a00 */
[----:B------:R-:W-:Y:S01]  /*47b0*/  FMUL.FTZ R15, R104, R171 ;  /* 0x000000ab680f7220 */ /* 0x000fe20000410000 */
[----:B------:R-:W0:Y:S01]  /*47c0*/  LDS R225, [R225.X4+0x4b0] ;  /* 0x0004b000e1e17984 */ /* 0x000e220000004800 */
[----:B------:R-:W-:Y:S01]  /*47d0*/  FFMA.FTZ R176, R14, R167, R176 ;  /* 0x000000a70eb07223 */ /* 0x000fe200000100b0 */
[----:B------:R-:W-:Y:S01]  /*47e0*/  UIMAD UR7, UR7, UR10, URZ ;  /* 0x0000000a070772a4 */ /* 0x000fe2000f8e023f */
[C---:B------:R-:W-:Y:S01]  /*47f0*/  FFMA.FTZ R169, -R105.reuse, R162, R169 ;  /* 0x000000a269a97223 */ /* 0x040fe200000101a9 */
[----:B------:R-:W-:Y:S01]  /*4800*/  BSSY B0, `(.L_x_4941) ;  /* 0x000002a000007945 */ /* 0x000fe20003800000 */
[----:B------:R-:W-:Y:S01]  /*4810*/  FMUL.FTZ R16, R105, R193 ;  /* 0x000000c169107220 */ /* 0x000fe20000410000 */
[----:B------:R-:W-:Y:S01]  /*4820*/  UIMAD UR7, UR20, UR11, UR7 ;  /* 0x0000000b140772a4 */ /* 0x000fe2000f8e0207 */
[----:B------:R-:W-:Y:S01]  /*4830*/  FFMA.FTZ R176, R15, R168, R176 ;  /* 0x000000a80fb07223 */ /* 0x000fe200000100b0 */
[----:B------:R-:W-:Y:S01]  /*4840*/  IADD3 R229, R28, 0x60, RZ ;  /* 0x000000601ce57810 */ /* 0x000fe20007ffe0ff */
[----:B------:R-:W-:-:S02]  /*4850*/  FFMA.FTZ R170, -R106, R161, R170 ;  /* 0x000000a16aaa7223 */ /* 0x000fc400000101aa */
[----:B------:R-:W-:Y:S01]  /*4860*/  FMUL.FTZ R17, R106, R195 ;  /* 0x000000c36a117220 */ /* 0x000fe20000410000 */
[----:B------:R-:W-:Y:S01]  /*4870*/  IADD3 R13, R13, UR7, RZ ;  /* 0x000000070d0d7c10 */ /* 0x000fe2000fffe0ff */
        /* <DEDUP_REMOVED lines=16> */
[----:B------:R-:W-:-:S02]  /*4980*/  FMUL.FTZ R194, R166, R207 ;  /* 0x000000cfa6c27220 */ /* 0x000fc40000410000 */
[C---:B------:R-:W-:Y:S02]  /*4990*/  FFMA.FTZ R211, -R112.reuse, R155, R211 ;  /* 0x0000009b70d37223 */ /* 0x040fe400000101d3 */
[C---:B------:R-:W-:Y:S02]  /*49a0*/  FMUL.FTZ R192, R113.reuse, R213 ;  /* 0x000000d571c07220 */ /* 0x040fe40000410000 */
[----:B------:R-:W-:Y:S02]  /*49b0*/  FFMA.FTZ R207, -R113, R154, R207 ;  /* 0x0000009a71cf7223 */ /* 0x000fe400000101cf */
[----:B------:R-:W-:Y:S02]  /*49c0*/  FMUL.FTZ R166, R112, R209 ;  /* 0x000000d170a67220 */ /* 0x000fe40000410000 */
[----:B------:R-:W-:Y:S02]  /*49d0*/  FFMA.FTZ R153, R184, R214, R153 ;  /* 0x000000d6b8997223 */ /* 0x000fe40000010099 */
[----:B------:R-:W-:-:S02]  /*49e0*/  FMUL.FTZ R227, R97, R194 ;  /* 0x000000c261e37220 */ /* 0x000fc40000410000 */
[----:B------:R-:W-:Y:S02]  /*49f0*/  FMUL.FTZ R194, R192, R207 ;  /* 0x000000cfc0c27220 */ /* 0x000fe40000410000 */
[----:B------:R-:W-:Y:S02]  /*4a00*/  FFMA.FTZ R153, R166, R211, R153 ;  /* 0x000000d3a6997223 */ /* 0x000fe40000010099 */
[----:B------:R-:W-:Y:S01]  /*4a10*/  FADD.FTZ R206, R206, R227 ;  /* 0x000000e3cece7221 */ /* 0x000fe20000010000 */
[----:B------:R-:W-:Y:S01]  /*4a20*/  IADD3 R227, R28, 0x40, RZ ;  /* 0x000000401ce37810 */ /* 0x000fe20007ffe0ff */
[----:B------:R-:W-:Y:S01]  /*4a30*/  FADD.FTZ R153, R153, R194 ;  /* 0x000000c299997221 */ /* 0x000fe20000010000 */
[----:B------:R-:W-:Y:S05]  /*4a40*/  @!P0 BRA `(.L_x_4942) ;  /* 0x0000005000008947 */ /* 0x000fea0003800000 */
[----:B0-----:R-:W-:Y:S01]  /*4a50*/  IMAD.WIDE R10, R219, 0x4, R10 ;  /* 0x00000004db0a7825 */ /* 0x001fe200078e020a */
[----:B------:R-:W-:-:S05]  /*4a60*/  MOV R219, UR20 ;  /* 0x0000001400db7c02 */ /* 0x000fca0008000f00 */
[----:B------:R-:W-:-:S05]  /*4a70*/  IMAD.WIDE.U32 R10, R219, c[0x0][0x2d0], R10 ;  /* 0x0000b400db0a7a25 */ /* 0x000fca00078e000a */
[----:B------:R-:W-:-:S05]  /*4a80*/  IADD3 R11, R11, UR7, RZ ;  /* 0x000000070b0b7c10 */ /* 0x000fca000fffe0ff */
[----:B------:R0:W-:Y:S02]  /*4a90*/  RED.E.ADD.F32.FTZ.RN.STRONG.GPU [R10.64+-0x780], R225 ;  /* 0xfff880e10a00798e */ /* 0x0001e4000c10e78c */
.L_x_4942:
[----:B0-----:R-:W-:Y:S05]  /*4aa0*/  BSYNC B0 ;  /* 0x0000000000007941 */ /* 0x001fea0003800000 */
.L_x_4941:
[-C--:B------:R-:W-:Y:S01]  /*4ab0*/  LEA.HI.SX32 R227, R227, R28.reuse, 0x1b ;  /* 0x0000001ce3e37211 */ /* 0x080fe200078fdaff */
        /* <DEDUP_REMOVED lines=13> */
.L_x_4944:
[----:B------:R-:W-:Y:S05]  /*4b90*/  BSYNC B0 ;  /* 0x0000000000007941 */ /* 0x000fea0003800000 */
.L_x_4943:
[----:B------:R-:W1:Y:S01]  /*4ba0*/  LDS R229, [R229.X4+0x5b0] ;  /* 0x0005b000e5e57984 */ /* 0x000e620000004800 */
[----:B------:R-:W-:Y:S01]  /*4bb0*/  BSSY B0, `(.L_x_4945) ;  /* 0x0000005000007945 */ /* 0x000fe20003800000 */
[----:B------:R-:W-:Y:S02]  /*4bc0*/  IADD3 R219, R28, 0xa0, RZ ;  /* 0x000000a01cdb7810 */ /* 0x000fe40007ffe0ff */
[----:B------:R-:W-:Y:S01]  /*4bd0*/  LEA.HI.SX32 R11, R11, R28, 0x1b ;  /* 0x0000001c0b0b7211 */ /* 0x000fe200078fdaff */
[----:B------:R-:W-:Y:S05]  /*4be0*/  @!P0 BRA `(.L_x_4946) ;  /* 0x0000001000008947 */ /* 0x000fea0003800000 */
[----:B-1----:R1:W-:Y:S02]  /*4bf0*/  RED.E.ADD.F32.FTZ.RN.STRONG.GPU [R12.64+-0x680], R229 ;  /* 0xfff980e50c00798e */ /* 0x0023e4000c10e78c */
.L_x_4946:
[----:B------:R-:W-:Y:S05]  /*4c00*/  BSYNC B0 ;  /* 0x0000000000007941 */ /* 0x000fea0003800000 */
.L_x_4945:
[----:B------:R-:W2:Y:S01]  /*4c10*/  LDS R11, [R11.X4+0x630] ;  /* 0x000630000b0b7984 */ /* 0x000ea20000004800 */
[----:B------:R-:W-:Y:S01]  /*4c20*/  BSSY B0, `(.L_x_4947) ;  /* 0x0000005000007945 */ /* 0x000fe20003800000 */
[----:B------:R-:W-:-:S02]  /*4c30*/  IADD3 R225, R28, 0xc0, RZ ;  /* 0x000000c01ce17810 */ /* 0x000fc40007ffe0ff */
[----:B------:R-:W-:Y:S01]  /*4c40*/  LEA.HI.SX32 R219, R219, R28, 0x1b ;  /* 0x0000001cdbdb7211 */ /* 0x000fe200078fdaff */
[----:B------:R-:W-:Y:S05]  /*4c50*/  @!P1 BRA `(.L_x_4948) ;  /* 0x0000001000009947 */ /* 0x000fea0003800000 */
[----:B--2---:R2:W-:Y:S02]  /*4c60*/  RED.E.ADD.F32.FTZ.RN.STRONG.GPU [R12.64+-0x600], R11 ;  /* 0xfffa000b0c00798e */ /* 0x0045e4000c10e78c */
.L_x_4948:
[----:B------:R-:W-:Y:S05]  /*4c70*/  BSYNC B0 ;  /* 0x0000000000007941 */ /* 0x000fea0003800000 */
.L_x_4947:
[----:B------:R-:W3:Y:S01]  /*4c80*/  LDS R219, [R219.X4+0x6b0] ;  /* 0x0006b000dbdb7984 */ /* 0x000ee20000004800 */
[----:B------:R-:W-:Y:S01]  /*4c90*/  BSSY B0, `(.L_x_4949) ;  /* 0x0000005000007945 */ /* 0x000fe20003800000 */
[----:B--2---:R-:W-:Y:S02]  /*4ca0*/  IADD3 R11, R28, 0xe0, RZ ;  /* 0x000000e01c0b7810 */ /* 0x004fe40007ffe0ff */
[----:B------:R-:W-:Y:S01]  /*4cb0*/  LEA.HI.SX32 R225, R225, R28, 0x1b ;  /* 0x0000001ce1e17211 */ /* 0x000fe200078fdaff */
[----:B------:R-:W-:Y:S05]  /*4cc0*/  @!P2 BRA `(.L_x_4950) ;  /* 0x000000100000a947 */ /* 0x000fea0003800000 */
[----:B---3--:R2:W-:Y:S02]  /*4cd0*/  RED.E.ADD.F32.FTZ.RN.STRONG.GPU [R12.64+-0x580], R219 ;  /* 0xfffa80db0c00798e */ /* 0x0085e4000c10e78c */
.L_x_4950:
[----:B------:R-:W-:Y:S05]  /*4ce0*/  BSYNC B0 ;  /* 0x0000000000007941 */ /* 0x000fea0003800000 */
.L_x_4949:
[----:B------:R-:W4:Y:S01]  /*4cf0*/  LDS R225, [R225.X4+0x730] ;  /* 0x00073000e1e17984 */ /* 0x000f220000004800 */
[----:B------:R-:W-:Y:S01]  /*4d00*/  BSSY B0, `(.L_x_4951) ;  /* 0x0000005000007945 */ /* 0x000fe20003800000 */
[----:B--23--:R-:W-:Y:S02]  /*4d10*/  IADD3 R219, R28, 0x100, RZ ;  /* 0x000001001cdb7810 */ /* 0x00cfe40007ffe0ff */
[----:B------:R-:W-:Y:S01]  /*4d20*/  LEA.HI.SX32 R11, R11, R28, 0x1b ;  /* 0x0000001c0b0b7211 */ /* 0x000fe200078fdaff */
[----:B------:R-:W-:Y:S05]  /*4d30*/  @!P3 BRA `(.L_x_4952) ;  /* 0x000000100000b947 */ /* 0x000fea0003800000 */
[----:B----4-:R2:W-:Y:S02]  /*4d40*/  RED.E.ADD.F32.FTZ.RN.STRONG.GPU [R12.64+-0x500], R225 ;  /* 0xfffb00e10c00798e */ /* 0x0105e4000c10e78c */
.L_x_4952:
[----:B------:R-:W-:Y:S05]  /*4d50*/  BSYNC B0 ;  /* 0x0000000000007941 */ /* 0x000fea0003800000 */
.L_x_4951:
[----:B------:R-:W3:Y:S01]  /*4d60*/  LDS R11, [R11.X4+0x7b0] ;  /* 0x0007b0000b0b7984 */ /* 0x000ee20000004800 */
[----:B------:R-:W-:Y:S01]  /*4d70*/  BSSY B0, `(.L_x_4953) ;  /* 0x0000004000007945 */ /* 0x000fe20003800000 */
[----:B------:R-:W-:Y:S01]  /*4d80*/  LEA.HI.SX32 R219, R219, R28, 0x1b ;  /* 0x0000001cdbdb7211 */ /* 0x000fe200078fdaff */
[----:B------:R-:W-:Y:S05]  /*4d90*/  @!P4 BRA `(.L_x_4954) ;  /* 0x000000100000c947 */ /* 0x000fea0003800000 */
[----:B---3--:R3:W-:Y:S02]  /*4da0*/  RED.E.ADD.F32.FTZ.RN.STRONG.GPU [R12.64+-0x480], R11 ;  /* 0xfffb800b0c00798e */ /* 0x0087e4000c10e78c */
.L_x_4954:
[----:B------:R-:W-:Y:S05]  /*4db0*/  BSYNC B0 ;  /* 0x0000000000007941 */ /* 0x000fea0003800000 */
.L_x_4953:
[----:B------:R-:W2:Y:S01]  /*4dc0*/  LDS R219, [R219.X4+0x830] ;  /* 0x00083000dbdb7984 */ /* 0x000ea20000004800 */
[----:B------:R-:W-:Y:S01]  /*4dd0*/  BSSY B0, `(.L_x_4955) ;  /* 0x0000005000007945 */ /* 0x000fe20003800000 */
[----:B---3--:R-:W-:-:S02]  /*4de0*/  IADD3 R11, R28, 0x120, RZ ;  /* 0x000001201c0b7810 */ /* 0x008fc40007ffe0ff */
[----:B--2-4-:R-:W-:Y:S01]  /*4df0*/  IADD3 R225, R28, 0x140, RZ ;  /* 0x000001401ce17810 */ /* 0x014fe20007ffe0ff */
[----:B------:R-:W-:Y:S05]  /*4e00*/  @!P5 BRA `(.L_x_4956) ;  /* 0x000000100000d947 */ /* 0x000fea0003800000 */
[----:B------:R2:W-:Y:S02]  /*4e10*/  RED.E.ADD.F32.FTZ.RN.STRONG.GPU [R12.64+-0x400], R219 ;  /* 0xfffc00db0c00798e */ /* 0x0005e4000c10e78c */
.L_x_4956:
[----:B------:R-:W-:Y:S05]  /*4e20*/  BSYNC B0 ;  /* 0x0000000000007941 */ /* 0x000fea0003800000 */
.L_x_4955:
[-C--:B------:R-:W-:Y:S01]  /*4e30*/  LEA.HI.SX32 R11, R11, R28.reuse, 0x1b ;  /* 0x0000001c0b0b7211 */ /* 0x080fe200078fdaff */
[----:B------:R-:W-:Y:S01]  /*4e40*/  BSSY B0, `(.L_x_4957) ;  /* 0x000000d000007945 */ /* 0x000fe20003800000 */
[----:B------:R-:W-:Y:S02]  /*4e50*/  ISETP.GE.AND P6, PT, R174, 0x121, PT ;  /* 0x00000121ae00780c */ /* 0x000fe40003fc6270 */
[----:B--2---:R-:W-:Y:S02]  /*4e60*/  IADD3 R219, R28, 0x160, RZ ;  /* 0x000001601cdb7810 */ /* 0x004fe40007ffe0ff */
        /* <DEDUP_REMOVED lines=10> */
.L_x_4958:
[----:B------:R-:W-:Y:S05]  /*4f10*/  BSYNC B0 ;  /* 0x0000000000007941 */ /* 0x000fea0003800000 */
.L_x_4957:
[----:B------:R-:W3:Y:S01]  /*4f20*/  LDS R225, [R225.X4+0x930] ;  /* 0x00093000e1e17984 */ /* 0x000ee20000004800 */
[----:B------:R-:W-:Y:S01]  /*4f30*/  BSSY B0, `(.L_x_4959) ;  /* 0x0000005000007945 */ /* 0x000fe20003800000 */
[----:B--2---:R-:W-:-:S02]  /*4f40*/  IADD3 R11, R28, 0x180, RZ ;  /* 0x000001801c0b7810 */ /* 0x004fc40007ffe0ff */
[----:B------:R-:W-:Y:S01]  /*4f50*/  LEA.HI.SX32 R219, R219, R28, 0x1b ;  /* 0x0000001cdbdb7211 */ /* 0x000fe200078fdaff */
[----:B------:R-:W-:Y:S05]  /*4f60*/  @!P0 BRA `(.L_x_4960) ;  /* 0x0000001000008947 */ /* 0x000fea0003800000 */
[----:B---3--:R2:W-:Y:S02]  /*4f70*/  RED.E.ADD.F32.FTZ.RN.STRONG.GPU [R12.64+-0x300], R225 ;  /* 0xfffd00e10c00798e */ /* 0x0085e4000c10e78c */
.L_x_4960:
[----:B------:R-:W-:Y:S05]  /*4f80*/  BSYNC B0 ;  /* 0x0000000000007941 */ /* 0x000fea0003800000 */
.L_x_4959:
[----:B------:R-:W4:Y:S01]  /*4f90*/  LDS R219, [R219.X4+0x9b0] ;  /* 0x0009b000dbdb7984 */ /* 0x000f220000004800 */
[----:B------:R-:W-:Y:S01]  /*4fa0*/  BSSY B0, `(.L_x_4961) ;  /* 0x0000005000007945 */ /* 0x000fe20003800000 */
[----:B--23--:R-:W-:Y:S02]  /*4fb0*/  IADD3 R225, R28, 0x1a0, RZ ;  /* 0x000001a01ce17810 */ /* 0x00cfe40007ffe0ff */
[----:B------:R-:W-:Y:S01]  /*4fc0*/  LEA.HI.SX32 R11, R11, R28, 0x1b ;  /* 0x0000001c0b0b7211 */ /* 0x000fe200078fdaff */
[----:B------:R-:W-:Y:S05]  /*4fd0*/  @!P1 BRA `(.L_x_4962) ;  /* 0x0000001000009947 */ /* 0x000fea0003800000 */
[----:B----4-:R2:W-:Y:S02]  /*4fe0*/  RED.E.ADD.F32.FTZ.RN.STRONG.GPU [R12.64+-0x280], R219 ;  /* 0xfffd80db0c00798e */ /* 0x0105e4000c10e78c */
.L_x_4962:
[----:B------:R-:W-:Y:S05]  /*4ff0*/  BSYNC B0 ;  /* 0x0000000000007941 */ /* 0x000fea0003800000 */
.L_x_4961:
[----:B------:R-:W3:Y:S01]  /*5000*/  LDS R11, [R11.X4+0xa30] ;  /* 0x000a30000b0b7984 */ /* 0x000ee20000004800 */
[----:B------:R-:W-:Y:S01]  /*5010*/  BSSY B0, `(.L_x_4963) ;  /* 0x0000005000007945 */ /* 0x000fe20003800000 */
[----:B--2-4-:R-:W-:Y:S02]  /*5020*/  IADD3 R219, R28, 0x1c0, RZ ;  /* 0x000001c01cdb7810 */ /* 0x014fe40007ffe0ff */
[----:B------:R-:W-:Y:S01]  /*5030*/  LEA.HI.SX32 R225, R225, R28, 0x1b ;  /* 0x0000001ce1e17211 */ /* 0x000fe200078fdaff */
[----:B------:R-:W-:Y:S05]  /*5040*/  @!P2 BRA `(.L_x_4964) ;  /* 0x000000100000a947 */ /* 0x000fea0003800000 */
[----:B---3--:R2:W-:Y:S02]  /*5050*/  RED.E.ADD.F32.FTZ.RN.STRONG.GPU [R12.64+-0x200], R11 ;  /* 0xfffe000b0c00798e */ /* 0x0085e4000c10e78c */
.L_x_4964:
[----:B------:R-:W-:Y:S05]  /*5060*/  BSYNC B0 ;  /* 0x0000000000007941 */ /* 0x000fea0003800000 */
.L_x_4963:
[----:B------:R-:W4:Y:S01]  /*5070*/  LDS R225, [R225.X4+0xab0] ;  /* 0x000ab000e1e17984 */ /* 0x000f220000004800 */
[----:B------:R-:W-:Y:S01]  /*5080*/  BSSY B0, `(.L_x_4965) ;  /* 0x0000005000007945 */ /* 0x000fe20003800000 */
[----:B--23--:R-:W-:-:S02]  /*5090*/  IADD3 R11, R28, 0x1e0, RZ ;  /* 0x000001e01c0b7810 */ /* 0x00cfc40007ffe0ff */
[----:B------:R-:W-:Y:S01]  /*50a0*/  LEA.HI.SX32 R219, R219, R28, 0x1b ;  /* 0x0000001cdbdb7211 */ /* 0x000fe200078fdaff */
[----:B------:R-:W-:Y:S05]  /*50b0*/  @!P3 BRA `(.L_x_4966) ;  /* 0x000000100000b947 */ /* 0x000fea0003800000 */
[----:B----4-:R2:W-:Y:S02]  /*50c0*/  RED.E.ADD.F32.FTZ.RN.STRONG.GPU [R12.64+-0x180], R225 ;  /* 0xfffe80e10c00798e */ /* 0x0105e4000c10e78c */
.L_x_4966:
[----:B------:R-:W-:Y:S05]  /*50d0*/  BSYNC B0 ;  /* 0x0000000000007941 */ /* 0x000fea0003800000 */
.L_x_4965:
[----:B------:R-:W3:Y:S01]  /*50e0*/  LDS R219, [R219.X4+0xb30] ;  /* 0x000b3000dbdb7984 */ /* 0x000ee20000004800 */
[----:B------:R-:W-:Y:S01]  /*50f0*/  BSSY B0, `(.L_x_4967) ;  /* 0x0000004000007945 */ /* 0x000fe20003800000 */
[----:B------:R-:W-:Y:S01]  /*5100*/  LEA.HI.SX32 R11, R11, R28, 0x1b ;  /* 0x0000001c0b0b7211 */ /* 0x000fe200078fdaff */
[----:B------:R-:W-:Y:S05]  /*5110*/  @!P4 BRA `(.L_x_4968) ;  /* 0x000000100000c947 */ /* 0x000fea0003800000 */
[----:B---3--:R3:W-:Y:S02]  /*5120*/  RED.E.ADD.F32.FTZ.RN.STRONG.GPU [R12.64+-0x100], R219 ;  /* 0xffff00db0c00798e */ /* 0x0087e4000c10e78c */
.L_x_4968:
[----:B------:R-:W-:Y:S05]  /*5130*/  BSYNC B0 ;  /* 0x0000000000007941 */ /* 0x000fea0003800000 */
.L_x_4967:
[----:B------:R-:W2:Y:S01]  /*5140*/  LDS R11, [R11.X4+0xbb0] ;  /* 0x000bb0000b0b7984 */ /* 0x000ea20000004800 */
[----:B------:R-:W-:Y:S01]  /*5150*/  BSSY B0, `(.L_x_4969) ;  /* 0x0000003000007945 */ /* 0x000fe20003800000 */
[----:B------:R-:W-:Y:S05]  /*5160*/  @!P5 BRA `(.L_x_4970) ;  /* 0x000000100000d947 */ /* 0x000fea0003800000 */
[----:B--2---:R2:W-:Y:S02]  /*5170*/  RED.E.ADD.F32.FTZ.RN.STRONG.GPU [R12.64+-0x80], R11 ;  /* 0xffff800b0c00798e */ /* 0x0045e4000c10e78c */
.L_x_4970:
[----:B------:R-:W-:Y:S05]  /*5180*/  BSYNC B0 ;  /* 0x0000000000007941 */ /* 0x000fea0003800000 */
.L_x_4969:
[----:B------:R-:W5:Y:S01]  /*5190*/  SHFL.DOWN PT, R10, R153, 0x1, 0x1f ;  /* 0x08201f00990a7f89 */ /* 0x000f6200000e0000 */
[C---:B------:R-:W-:Y:S01]  /*51a0*/  ISETP.GT.AND P0, PT, R29.reuse, 0x1e, PT ;  /* 0x0000001e1d00780c */ /* 0x040fe20003f04270 */
[----:B0123--:R-:W-:Y:S01]  /*51b0*/  FMUL.FTZ R12, R148, R213 ;  /* 0x000000d5940c7220 */ /* 0x00ffe20000410000 */
[----:B------:R-:W-:Y:S01]  /*51c0*/  ISETP.NE.AND P1, PT, R29, RZ, PT ;  /* 0x000000ff1d00720c */ /* 0x000fe20003f25270 */
[----:B------:R-:W0:Y:S01]  /*51d0*/  SHFL.DOWN PT, R11, R206, 0x1, 0x1f ;  /* 0x08201f00ce0b7f89 */ /* 0x000e2200000e0000 */
[----:B------:R-:W-:Y:S01]  /*51e0*/  FADD.FTZ R128, R166, R128 ;  /* 0x00000080a6807221 */ /* 0x000fe20000010000 */
        /* <DEDUP_REMOVED lines=11> */
[----:B-----5:R-:W-:Y:S02]  /*52a0*/  @!P0 FADD.FTZ R153, R153, R10 ;  /* 0x0000000a99998221 */ /* 0x020fe40000010000 */
        /* <DEDUP_REMOVED lines=24> */
[----:B------:R-:W-:Y:S02]  /*5430*/  FMUL.FTZ R12, R217, R10 ;  /* 0x0000000ad90c7220 */ /* 0x000fe40000410000 */
[----:B------:R-:W-:Y:S02]  /*5440*/  FMUL.FTZ R10, R148, R201 ;  /* 0x000000c9940a7220 */ /* 0x000fe40000410000 */
[----:B------:R-:W-:-:S02]  /*5450*/  FFMA.FTZ R12, R157, R203, R12 ;  /* 0x000000cb9d0c7223 */ /* 0x000fc4000001000c */
[----:B------:R-:W-:Y:S02]  /*5460*/  FMUL.FTZ R10, R215, R10 ;  /* 0x0000000ad70a7220 */ /* 0x000fe40000410000 */
[----:B------:R-:W-:Y:S02]  /*5470*/  FADD.FTZ R133, R12, R133 ;  /* 0x000000850c857221 */ /* 0x000fe40000010000 */
        /* <DEDUP_REMOVED lines=26> */
[----:B------:R-:W-:Y:S02]  /*5620*/  FMUL.FTZ R11, R148, R173 ;  /* 0x000000ad940b7220 */ /* 0x000fe40000410000 */
[----:B------:R-:W-:-:S02]  /*5630*/  FFMA.FTZ R179, R164, R179, R10 ;  /* 0x000000b3a4b37223 */ /* 0x000fc4000001000a */
[----:B------:R-:W-:Y:S02]  /*5640*/  FMUL.FTZ R190, R190, R11 ;  /* 0x0000000bbebe7220 */ /* 0x000fe40000410000 */
        /* <DEDUP_REMOVED lines=8> */
[----:B-1----:R-:W-:Y:S01]  /*56d0*/  @!P0 FADD.FTZ R206, R206, R13 ;  /* 0x0000000dcece8221 */ /* 0x002fe20000010000 */
[----:B------:R-:W-:Y:S01]  /*56e0*/  MOV R10, R153 ;  /* 0x00000099000a7202 */ /* 0x000fe20000000f00 */
[----:B------:R-:W-:Y:S02]  /*56f0*/  FMUL.FTZ R12, R187, R12 ;  /* 0x0000000cbb0c7220 */ /* 0x000fe40000410000 */
[----:B------:R-:W-:-:S02]  /*5700*/  FMUL.FTZ R13, R148, R175 ;  /* 0x000000af940d7220 */ /* 0x000fc40000410000 */
[----:B------:R-:W-:Y:S02]  /*5710*/  FFMA.FTZ R181, R150, R181, R12 ;  /* 0x000000b596b57223 */ /* 0x000fe4000001000c */
[----:B------:R-:W-:Y:S02]  /*5720*/  FMUL.FTZ R188, R188, R13 ;  /* 0x0000000dbcbc7220 */ /* 0x000fe40000410000 */
[C---:B------:R-:W-:Y:S02]  /*5730*/  FMUL.FTZ R12, R148.reuse, R183 ;  /* 0x000000b7940c7220 */ /* 0x040fe40000410000 */
[----:B------:R-:W-:Y:S02]  /*5740*/  FMUL.FTZ R13, R148, R177 ;  /* 0x000000b1940d7220 */ /* 0x000fe40000410000 */
[----:B------:R-:W-:Y:S02]  /*5750*/  IMAD.MOV.U32 R11, RZ, RZ, R206 ;  /* 0x000000ffff0b7224 */ /* 0x000fe400078e00ce */
[----:B------:R-:W-:-:S02]  /*5760*/  FMUL.FTZ R12, R185, R12 ;  /* 0x0000000cb90c7220 */ /* 0x000fc40000410000 */
[----:B------:R-:W-:Y:S01]  /*5770*/  FMUL.FTZ R186, R186, R13 ;  /* 0x0000000dbaba7220 */ /* 0x000fe20000410000 */
[----:B------:R0:W-:Y:S01]  /*5780*/  @!P1 STS.64 [0xc78], R10 ;  /* 0x000c780aff009388 */ /* 0x0001e20000000a00 */
        /* <DEDUP_REMOVED lines=17> */
[----:B0-----:R-:W-:Y:S02]  /*58a0*/  ISETP.NE.AND P0, PT, R32, c[0x0][0x174], PT ;  /* 0x00005d0020007a0c */ /* 0x001fe40003f05270 */
[----:B------:R-:W-:-:S11]  /*58b0*/  SHF.L.U32 R14, R147, 0x2, RZ ;  /* 0x00000002930e7819 */ /* 0x000fd600000006ff */
[----:B------:R-:W0:Y:S04]  /*58c0*/  @P0 LDS R12, [R14+0x2328] ;  /* 0x002328000e0c0984 */ /* 0x000e280000000800 */
[----:B------:R-:W1:Y:S01]  /*58d0*/  @P0 LDS R13, [R14+0x1f28] ;  /* 0x001f28000e0d0984 */ /* 0x000e620000000800 */
[----:B0-----:R-:W-:Y:S02]  /*58e0*/  @P0 FADD.FTZ R11, R11, R12 ;  /* 0x0000000c0b0b0221 */ /* 0x001fe40000010000 */
[----:B-1----:R-:W-:-:S03]  /*58f0*/  @P0 FADD.FTZ R10, R10, R13 ;  /* 0x0000000d0a0a0221 */ /* 0x002fc60000010000 */
[----:B------:R0:W-:Y:S04]  /*5900*/  STS [R14+0x2328], R11 ;  /* 0x0023280b0e007388 */ /* 0x0001e80000000800 */
[----:B------:R0:W-:Y:S02]  /*5910*/  STS [R14+0x1f28], R10 ;  /* 0x001f280a0e007388 */ /* 0x0001e40000000800 */
.L_x_4972:
[----:B0-----:R-:W-:Y:S05]  /*5920*/  BSYNC B0 ;  /* 0x0000000000007941 */ /* 0x001fea0003800000 */
.L_x_4971:
[----:B------:R-:W-:Y:S01]  /*5930*/  IADD3 R147, R147, 0x1, RZ ;  /* 0x0000000193937810 */ /* 0x000fe20007ffe0ff */
[----:B------:R-:W-:-:S03]  /*5940*/  UIADD3 UR5, UP0, UR5, 0x1, URZ ;  /* 0x0000000105057890 */ /* 0x000fc6000ff1e03f */
[----:B------:R-:W-:Y:S01]  /*5950*/  ISETP.GE.AND P0, PT, R147, c[0x0][0x16c], PT ;  /* 0x00005b0093007a0c */ /* 0x000fe20003f06270 */
[----:B------:R-:W-:-:S12]  /*5960*/  UIADD3.X UR6, URZ, UR6, URZ, UP0, !UPT ;  /* 0x000000063f067290 */ /* 0x000fd800087fe43f */
[----:B------:R-:W-:Y:S01]  /*5970*/  @P0 CALL.REL.NOINC `(.L_x_4936) ;  /* 0x0000001000000944 */ /* 0x000fe20003c00000 */
[----:B------:R-:W-:Y:S05]  /*5980*/  BRA `(.L_x_4973) ;  /* 0xffffca7000007947 */ /* 0x000fea000383ffff */
.L_x_4936:
[----:B------:R-:W-:Y:S01]  /*5990*/  BAR.SYNC.DEFER_BLOCKING 0x0 ;  /* 0x0000000000007b1d */ /* 0x000fe20000010000 */
[----:B------:R-:W-:Y:S01]  /*59a0*/  F2FP.BF16.PACK_AB R114, R115, R114 ;  /* 0x000000727372723e */ /* 0x000fe200000010ff */
[----:B------:R-:W-:Y:S01]  /*59b0*/  IMAD R105, R33, -0x200, R24 ;  /* 0xfffffe0021697824 */ /* 0x000fe200078e0218 */
        /* <DEDUP_REMOVED lines=16> */
[----:B------:R-:W-:Y:S02]  /*5ac0*/  MOV R14, UR9 ;  /* 0x00000009000e7c02 */ /* 0x000fe40008000f00 */
[----:B------:R-:W-:Y:S01]  /*5ad0*/  SHF.R.S32.HI R101, RZ, 0x1f, R105 ;  /* 0x0000001fff657819 */ /* 0x000fe20000011469 */
[----:B------:R2:W-:Y:S01]  /*5ae0*/  STS.U16 [R66+0xa], R12 ;  /* 0x00000a0c42007388 */ /* 0x0005e20000000400 */
[----:B------:R-:W-:Y:S02]  /*5af0*/  SHF.R.S32.HI R103, RZ, 0x1f, R2 ;  /* 0x0000001fff677819 */ /* 0x000fe40000011402 */
[----:B0-----:R-:W-:Y:S01]  /*5b00*/  PRMT R10, R120, 0x7632, R10 ;  /* 0x00007632780a7816 */ /* 0x001fe2000000000a */
[----:B------:R-:W-:Y:S01]  /*5b10*/  STS.U16 [R66], R114 ;  /* 0x0000007242007388 */ /* 0x000fe20000000400 */
[----:B------:R-:W-:-:S02]  /*5b20*/  LEA R17, P2, R2, c[0x0][0x330], 0x1 ;  /* 0x0000cc0002117a11 */ /* 0x000fc400078408ff */
[----:B-1----:R-:W-:Y:S01]  /*5b30*/  PRMT R11, R124, 0x7632, R11 ;  /* 0x000076327c0b7816 */ /* 0x002fe2000000000b */
[----:B------:R-:W-:Y:S01]  /*5b40*/  STS.U16 [R66+0x4], R116 ;  /* 0x0000047442007388 */ /* 0x000fe20000000400 */
[----:B------:R-:W-:Y:S02]  /*5b50*/  MOV R18, UR8 ;  /* 0x0000000800127c02 */ /* 0x000fe40008000f00 */
        /* <DEDUP_REMOVED lines=12> */
[----:B-1----:R-:W-:-:S03]  /*5c20*/  IMAD.WIDE.U32 R10, R23, c[0x0][0x2d8], RZ ;  /* 0x0000b600170a7a25 */ /* 0x002fc600078e00ff */
[----:B------:R-:W-:Y:S04]  /*5c30*/  STS.U16 [R66+0x1c], R128 ;  /* 0x00001c8042007388 */ /* 0x000fe80000000400 */
[----:B------:R1:W-:Y:S01]  /*5c40*/  STS.U16 [R66+0x1e], R15 ;  /* 0x00001e0f42007388 */ /* 0x0003e20000000400 */
[----:B------:R-:W-:-:S06]  /*5c50*/  NOP ;  /* 0x0000000000007918 */ /* 0x000fcc0000000000 */
[----:B------:R-:W-:Y:S01]  /*5c60*/  LDS.U16 R19, [R50] ;  /* 0x0000000032137984 */ /* 0x000fe20000000400 */
[----:B0-----:R-:W-:-:S03]  /*5c70*/  IMAD R12, R22, c[0x0][0x2d8], RZ ;  /* 0x0000b600160c7a24 */ /* 0x001fc600078e02ff */
[----:B------:R-:W-:Y:S01]  /*5c80*/  LDS.U16 R67, [R51+0x40] ;  /* 0x0000400033437984 */ /* 0x000fe20000000400 */
[----:B-1----:R-:W-:-:S03]  /*5c90*/  IMAD R15, R23, c[0x0][0x2dc], R12 ;  /* 0x0000b700170f7a24 */ /* 0x002fc600078e020c */
        /* <DEDUP_REMOVED lines=9> */
[----:B------:R-:W-:-:S03]  /*5d30*/  IADD3 R10, P1, R2, UR8, RZ ;  /* 0x00000008020a7c10 */ /* 0x000fc6000ff3e0ff */
        /* <DEDUP_REMOVED lines=12> */
[----:B0-----:R-:W-:-:S02]  /*5e00*/  LEA.HI.X R14, R2, c[0x0][0x334], R103, 0x1, P2 ;  /* 0x0000cd00020e7a11 */ /* 0x001fc400010f0c67 */
[----:B------:R-:W-:-:S04]  /*5e10*/  LEA R16, P2, R12, R17, 0x1 ;  /* 0x000000110c107211 */ /* 0x000fc800078408ff */
[----:B------:R-:W-:Y:S01]  /*5e20*/  LEA.HI.X R17, R12, R14, R13, 0x1, P2 ;  /* 0x0000000e0c117211 */ /* 0x000fe200010f0c0d */
[----:B------:R-:W0:Y:S02]  /*5e30*/  LDS R97, [0x420] ;  /* 0x00042000ff617984 */ /* 0x000e240000000800 */
[-C--:B0-----:R-:W-:Y:S02]  /*5e40*/  ISETP.GE.AND P4, PT, R2, R97.reuse, PT ;  /* 0x000000610200720c */ /* 0x081fe40003f86270 */
[-C--:B------:R-:W-:Y:S02]  /*5e50*/  ISETP.GE.AND P3, PT, R36, R97.reuse, PT ;  /* 0x000000612400720c */ /* 0x080fe40003f66270 */
[-C--:B------:R-:W-:Y:S02]  /*5e60*/  ISETP.GE.AND P2, PT, R37, R97.reuse, PT ;  /* 0x000000612500720c */ /* 0x080fe40003f46270 */
[-C--:B------:R-:W-:Y:S02]  /*5e70*/  ISETP.GE.AND P1, PT, R38, R97.reuse, PT ;  /* 0x000000612600720c */ /* 0x080fe40003f26270 */
[----:B------:R-:W-:-:S02]  /*5e80*/  ISETP.GE.AND P5, PT, R39, R97, PT ;  /* 0x000000612700720c */ /* 0x000fc40003fa6270 */
[----:B------:R-:W-:-:S03]  /*5e90*/  ISETP.GE.AND P6, PT, R40, R97, PT ;  /* 0x000000612800720c */ /* 0x000fc60003fc6270 */
        /* <DEDUP_REMOVED lines=10> */
.L_x_4975:
[----:B------:R-:W-:Y:S05]  /*5f40*/  BSYNC B0 ;  /* 0x0000000000007941 */ /* 0x000fea0003800000 */
.L_x_4974:
[----:B------:R-:W-:Y:S01]  /*5f50*/  @!P3 STG.E.U16 [R16.64+-0x380], R69 ;  /* 0xfffc80451000b986 */ /* 0x000fe2000c10150c */
        /* <DEDUP_REMOVED lines=30> */
[----:B------:R-:W-:Y:S01]  /*6140*/  PRMT R19, R13, 0x7610, R19 ;  /* 0x000076100d137816 */ /* 0x000fe20000000013 */
[----:B------:R-:W-:Y:S01]  /*6150*/  @!P1 STG.E.U16 [R16.64+-0x180], R85 ;  /* 0xfffe805510009986 */ /* 0x000fe2000c10150c */
[----:B------:R-:W-:Y:S01]  /*6160*/  ISETP.GE.AND P1, PT, R49, R97, PT ;  /* 0x000000613100720c */ /* 0x000fe20003f26270 */
[----:B------:R-:W-:Y:S01]  /*6170*/  FADD.FTZ R137, R138, R137 ;  /* 0x000000898a897221 */ /* 0x000fe20000010000 */
[----:B------:R-:W-:Y:S01]  /*6180*/  PRMT R27, R13, 0x7632, R27 ;  /* 0x000076320d1b7816 */ /* 0x000fe2000000001b */
[----:B------:R-:W-:Y:S01]  /*6190*/  @!P5 STG.E.U16 [R16.64+-0x140], R87 ;  /* 0xfffec0571000d986 */ /* 0x000fe2000c10150c */
[----:B------:R-:W-:Y:S01]  /*61a0*/  F2FP.BF16.PACK_AB R142, R142, R143 ;  /* 0x0000008f8e8e723e */ /* 0x000fe200000010ff */
[----:B------:R-:W-:Y:S01]  /*61b0*/  FADD.FTZ R136, R137, R136 ;  /* 0x0000008889887221 */ /* 0x000fe20000010000 */
[----:B------:R-:W-:Y:S01]  /*61c0*/  F2FP.BF16.PACK_AB R14, R134, R135 ;  /* 0x00000087860e723e */ /* 0x000fe200000010ff */
[----:B------:R-:W-:Y:S01]  /*61d0*/  @!P6 STG.E.U16 [R16.64+-0x100], R89 ;  /* 0xffff00591000e986 */ /* 0x000fe2000c10150c */
[----:B------:R-:W-:Y:S01]  /*61e0*/  F2FP.BF16.PACK_AB R13, R130, R131 ;  /* 0x00000083820d723e */ /* 0x000fe200000010ff */
[----:B------:R-:W-:Y:S01]  /*61f0*/  FADD.FTZ R135, R136, R135 ;  /* 0x0000008788877221 */ /* 0x000fe20000010000 */
[----:B------:R-:W-:Y:S01]  /*6200*/  BSSY B0, `(.L_x_4976) ;  /* 0x0000049000007945 */ /* 0x000fe20003800000 */
[----:B------:R-:W-:Y:S02]  /*6210*/  @!P4 STG.E.U16 [R16.64+-0xc0], R91 ;  /* 0xffff405b1000c986 */ /* 0x000fe4000c10150c */
[----:B------:R-:W-:-:S02]  /*6220*/  FADD.FTZ R134, R135, R134 ;  /* 0x0000008687867221 */ /* 0x000fc40000010000 */
[----:B------:R-:W-:Y:S04]  /*6230*/  @!P3 STG.E.U16 [R16.64+-0x80], R93 ;  /* 0xffff805d1000b986 */ /* 0x000fe8000c10150c */
[----:B------:R-:W-:Y:S04]  /*6240*/  @!P2 STG.E.U16 [R16.64+-0x3c0], R67 ;  /* 0xfffc40431000a986 */ /* 0x000fe8000c10150c */
[----:B------:R0:W-:Y:S04]  /*6250*/  @!P1 STG.E.U16 [R16.64+-0x40], R95 ;  /* 0xffffc05f10009986 */ /* 0x0001e8000c10150c */
[----:B------:R-:W-:Y:S01]  /*6260*/  BAR.SYNC.DEFER_BLOCKING 0x0 ;  /* 0x0000000000007b1d */ /* 0x000fe20000010000 */
[----:B0-----:R-:W-:-:S02]  /*6270*/  PRMT R16, R141, 0x7632, R16 ;  /* 0x000076328d107816 */ /* 0x001fc40000000010 */
[----:B------:R-:W-:-:S03]  /*6280*/  PRMT R17, R142, 0x7632, R17 ;  /* 0x000076328e117816 */ /* 0x000fc60000000011 */
[----:B------:R0:W-:Y:S04]  /*6290*/  STS.U16 [R66+0x2], R15 ;  /* 0x0000020f42007388 */ /* 0x0001e80000000400 */
[----:B------:R1:W-:Y:S04]  /*62a0*/  STS.U16 [R66+0xa], R16 ;  /* 0x00000a1042007388 */ /* 0x0003e80000000400 */
[----:B------:R2:W-:Y:S01]  /*62b0*/  STS.U16 [R66+0xc], R18 ;  /* 0x00000c1242007388 */ /* 0x0005e20000000400 */
[----:B0-----:R-:W-:Y:S02]  /*62c0*/  PRMT R15, R12, 0x7632, R15 ;  /* 0x000076320c0f7816 */ /* 0x001fe4000000000f */
[----:B------:R-:W-:Y:S01]  /*62d0*/  F2FP.BF16.PACK_AB R12, R132, R133 ;  /* 0x00000085840c723e */ /* 0x000fe200000010ff */
[----:B------:R-:W-:Y:S01]  /*62e0*/  STS.U16 [R66], R144 ;  /* 0x0000009042007388 */ /* 0x000fe20000000400 */
[----:B-1----:R-:W-:Y:S01]  /*62f0*/  PRMT R16, R14, 0x7632, R16 ;  /* 0x000076320e107816 */ /* 0x002fe20000000010 */
[----:B------:R-:W-:Y:S01]  /*6300*/  FADD.FTZ R133, R134, R133 ;  /* 0x0000008586857221 */ /* 0x000fe20000010000 */
[C---:B------:R-:W-:Y:S01]  /*6310*/  PRMT R67, R12.reuse, 0x7610, R67 ;  /* 0x000076100c437816 */ /* 0x040fe20000000043 */
[----:B------:R-:W-:Y:S01]  /*6320*/  STS.U16 [R66+0x4], R142 ;  /* 0x0000048e42007388 */ /* 0x000fe20000000400 */
[----:B------:R-:W-:Y:S01]  /*6330*/  PRMT R68, R12, 0x7632, R68 ;  /* 0x000076320c447816 */ /* 0x000fe20000000044 */
[----:B------:R-:W-:Y:S01]  /*6340*/  FADD.FTZ R132, R133, R132 ;  /* 0x0000008485847221 */ /* 0x000fe20000010000 */
[----:B--2---:R-:W-:Y:S01]  /*6350*/  PRMT R18, R13, 0x7632, R18 ;  /* 0x000076320d127816 */ /* 0x004fe20000000012 */
[----:B------:R-:W-:Y:S01]  /*6360*/  STS.U16 [R66+0x6], R17 ;  /* 0x0000061142007388 */ /* 0x000fe20000000400 */
[----:B------:R-:W-:-:S03]  /*6370*/  MOV R12, UR9 ;  /* 0x00000009000c7c02 */ /* 0x000fc60008000f00 */
[----:B------:R-:W-:Y:S04]  /*6380*/  STS.U16 [R66+0x8], R141 ;  /* 0x0000088d42007388 */ /* 0x000fe80000000400 */
[----:B------:R-:W-:Y:S04]  /*6390*/  STS.U16 [R66+0xe], R15 ;  /* 0x00000e0f42007388 */ /* 0x000fe80000000400 */
[----:B------:R-:W-:Y:S04]  /*63a0*/  STS.U16 [R66+0x10], R19 ;  /* 0x0000101342007388 */ /* 0x000fe80000000400 */
[----:B------:R0:W-:Y:S04]  /*63b0*/  STS.U16 [R66+0x12], R27 ;  /* 0x0000121b42007388 */ /* 0x0001e80000000400 */
[----:B------:R1:W-:Y:S04]  /*63c0*/  STS.U16 [R66+0x14], R14 ;  /* 0x0000140e42007388 */ /* 0x0003e80000000400 */
[----:B------:R-:W-:Y:S01]  /*63d0*/  STS.U16 [R66+0x16], R16 ;  /* 0x0000161042007388 */ /* 0x000fe20000000400 */
[----:B0-----:R-:W-:-:S03]  /*63e0*/  FADD.FTZ R27, R132, R131 ;  /* 0x00000083841b7221 */ /* 0x001fc60000010000 */
[----:B------:R-:W-:Y:S01]  /*63f0*/  STS.U16 [R66+0x18], R67 ;  /* 0x0000184342007388 */ /* 0x000fe20000000400 */
[----:B-1----:R-:W-:Y:S01]  /*6400*/  IADD3 R14, P1, R2, -0x1e0, RZ ;  /* 0xfffffe20020e7810 */ /* 0x002fe20007f3e0ff */
[----:B------:R-:W-:Y:S02]  /*6410*/  FADD.FTZ R27, R27, R130 ;  /* 0x000000821b1b7221 */ /* 0x000fe40000010000 */
[----:B------:R-:W-:Y:S01]  /*6420*/  STS.U16 [R66+0x1a], R68 ;  /* 0x00001a4442007388 */ /* 0x000fe20000000400 */
[----:B------:R-:W-:-:S03]  /*6430*/  IADD3.X R79, R103, -0x1, RZ, P1, !PT ;  /* 0xffffffff674f7810 */ /* 0x000fc60000ffe4ff */
        /* <DEDUP_REMOVED lines=21> */
[----:B0-----:R-:W-:-:S04]  /*6590*/  IMAD R12, R22, c[0x0][0x2f8], RZ ;  /* 0x0000be00160c7a24 */ /* 0x001fc800078e02ff */
[C---:B------:R-:W-:Y:S01]  /*65a0*/  IMAD R13, R23.reuse, c[0x0][0x2fc], R12 ;  /* 0x0000bf00170d7a24 */ /* 0x040fe200078e020c */
[----:B------:R-:W0:Y:S02]  /*65b0*/  LDS R77, [0x420] ;  /* 0x00042000ff4d7984 */ /* 0x000e240000000800 */
[----:B0-----:R-:W-:Y:S01]  /*65c0*/  ISETP.GE.AND P0, PT, R2, R77, PT ;  /* 0x0000004d0200720c */ /* 0x001fe20003f06270 */
[----:B------:R-:W-:-:S05]  /*65d0*/  IMAD.WIDE.U32 R2, R23, c[0x0][0x2f8], RZ ;  /* 0x0000be0017027a25 */ /* 0x000fca00078e00ff */
[----:B------:R-:W-:-:S07]  /*65e0*/  IADD3 R81, R3, R13, RZ ;  /* 0x0000000d03517210 */ /* 0x000fce0007ffe0ff */
        /* <DEDUP_REMOVED lines=10> */
.L_x_4977:
[----:B------:R-:W-:Y:S05]  /*6690*/  BSYNC B0 ;  /* 0x0000000000007941 */ /* 0x000fea0003800000 */
.L_x_4976:
[----:B------:R-:W-:Y:S01]  /*66a0*/  MOV R3, R81 ;  /* 0x0000005100037202 */ /* 0x000fe20000000f00 */
[----:B------:R-:W-:Y:S01]  /*66b0*/  IMAD R11, R21, c[0x0][0x300], RZ ;  /* 0x0000c000150b7a24 */ /* 0x000fe200078e02ff */
[----:B------:R-:W-:Y:S01]  /*66c0*/  LEA R10, P1, R14, c[0x0][0x340], 0x1 ;  /* 0x0000d0000e0a7a11 */ /* 0x000fe200078208ff */
[----:B------:R-:W-:Y:S01]  /*66d0*/  UIADD3 UR18, UP0, UR18, -0x400, URZ ;  /* 0xfffffc0012127890 */ /* 0x000fe2000ff1e03f */
[-C--:B------:R-:W-:Y:S01]  /*66e0*/  ISETP.GE.AND P3, PT, R34, R77.reuse, PT ;  /* 0x0000004d2200720c */ /* 0x080fe20003f66270 */
[----:B------:R-:W-:Y:S01]  /*66f0*/  IMAD.WIDE.U32 R2, R0, c[0x0][0x300], R2 ;  /* 0x0000c00000027a25 */ /* 0x000fe200078e0002 */
[-C--:B------:R-:W-:Y:S01]  /*6700*/  ISETP.GE.AND P4, PT, R36, R77.reuse, PT ;  /* 0x0000004d2400720c */ /* 0x080fe20003f86270 */
[----:B------:R-:W-:Y:S01]  /*6710*/  UIADD3 UR14, UP1, UR14, -0x400, URZ ;  /* 0xfffffc000e0e7890 */ /* 0x000fe2000ff3e03f */
[----:B------:R-:W-:Y:S01]  /*6720*/  ISETP.GE.AND P5, PT, R37, R77, PT ;  /* 0x0000004d2500720c */ /* 0x000fe20003fa6270 */
[----:B0-----:R-:W-:Y:S01]  /*6730*/  IMAD R13, R0, c[0x0][0x304], R11 ;  /* 0x0000c100000d7a24 */ /* 0x001fe200078e020b */
[----:B------:R-:W-:Y:S01]  /*6740*/  IADD3 R12, P0, R105, R2, RZ ;  /* 0x00000002690c7210 */ /* 0x000fe20007f1e0ff */
[----:B------:R-:W-:Y:S01]  /*6750*/  UIADD3 UR16, UP2, UR16, -0x400, URZ ;  /* 0xfffffc0010107890 */ /* 0x000fe2000ff5e03f */
[----:B------:R-:W-:Y:S01]  /*6760*/  LEA.HI.X R11, R14, c[0x0][0x344], R79, 0x1, P1 ;  /* 0x0000d1000e0b7a11 */ /* 0x000fe200008f0c4f */
        /* <DEDUP_REMOVED lines=37> */
[----:B------:R-:W-:Y:S01]  /*69c0*/  @!P0 CALL.REL.NOINC `(.L_x_4934) ;  /* 0x0000001000008944 */ /* 0x000fe20003c00000 */
[----:B------:R-:W-:Y:S05]  /*69d0*/  BRA `(.L_x_4978) ;  /* 0xffff9e1000007947 */ /* 0x000fea000383ffff */
.L_x_4934:
[----:B------:R-:W-:Y:S02]  /*69e0*/  ISETP.NE.U32.AND P0, PT, RZ, c[0x0][0x328], PT ;  /* 0x0000ca00ff007a0c */ /* 0x000fe40003f05070 */
[----:B------:R-:W-:Y:S02]  /*69f0*/  ISETP.NE.U32.AND P2, PT, RZ, c[0x0][0x348], PT ;  /* 0x0000d200ff007a0c */ /* 0x000fe40003f45070 */
[----:B------:R-:W-:Y:S02]  /*6a00*/  ISETP.NE.AND.EX P1, PT, RZ, c[0x0][0x32c], PT, P0 ;  /* 0x0000cb00ff007a0c */ /* 0x000fe40003f25300 */
[----:B------:R-:W-:-:S11]  /*6a10*/  ISETP.NE.AND.EX P0, PT, RZ, c[0x0][0x34c], PT, P2 ;  /* 0x0000d300ff007a0c */ /* 0x000fd60003f05320 */
[----:B------:R-:W-:Y:S05]  /*6a20*/  @!P1 BRA `(.L_x_4979) ;  /* 0x0000014000009947 */ /* 0x000fea0003800000 */
[----:B0-----:R-:W0:Y:S01]  /*6a30*/  SHFL.DOWN P1, R3, R26, 0x1, 0x1f ;  /* 0x08201f001a037f89 */ /* 0x001e220000020000 */
[----:B------:R-:W-:Y:S03]  /*6a40*/  BSSY B0, `(.L_x_4979) ;  /* 0x0000012000007945 */ /* 0x000fe60003800000 */
[----:B------:R-:W2:Y:S01]  /*6a50*/  S2R R10, SR_LANEID ;  /* 0x00000000000a7919 */ /* 0x000ea20000000000 */
[----:B0-----:R-:W-:Y:S01]  /*6a60*/  @P1 FADD R3, R3, R26 ;  /* 0x0000001a03031221 */ /* 0x001fe20000000000 */
[----:B--2---:R-:W-:-:S04]  /*6a70*/  ISETP.NE.AND P2, PT, R10, RZ, PT ;  /* 0x000000ff0a00720c */ /* 0x004fc80003f45270 */
[----:B------:R-:W0:Y:S04]  /*6a80*/  SHFL.DOWN P1, R2, R3, 0x2, 0x1f ;  /* 0x08401f0003027f89 */ /* 0x000e280000020000 */
[----:B------:R-:W2:Y:S01]  /*6a90*/  S2R R10, SR_TID.X ;  /* 0x00000000000a7919 */ /* 0x000ea20000002100 */
        /* <DEDUP_REMOVED lines=11> */
[----:B0-----:R0:W-:Y:S02]  /*6b50*/  RED.E.ADD.F32.FTZ.RN.STRONG.GPU [R6.64], R11 ;  /* 0x0000000b0600798e */ /* 0x0011e4000c10e78c */
.L_x_4980:
[----:B0-----:R-:W-:Y:S05]  /*6b60*/  BSYNC B0 ;  /* 0x0000000000007941 */ /* 0x001fea0003800000 */
.L_x_4979:
[----:B------:R-:W-:Y:S01]  /*6b70*/  BSSY B0, `(.L_x_4981) ;  /* 0x0000018000007945 */ /* 0x000fe20003800000 */
[----:B------:R-:W-:Y:S05]  /*6b80*/  @!P0 BRA `(.L_x_4982) ;  /* 0x0000015000008947 */ /* 0x000fea0003800000 */
[----:B------:R-:W-:Y:S06]  /*6b90*/  BAR.SYNC.DEFER_BLOCKING 0x0 ;  /* 0x0000000000007b1d */ /* 0x000fec0000010000 */
[----:B0-----:R-:W0:Y:S04]  /*6ba0*/  SHFL.DOWN P0, R2, R27, 0x1, 0x1f ;  /* 0x08201f001b027f89 */ /* 0x001e280000000000 */
[----:B------:R-:W2:Y:S04]  /*6bb0*/  S2R R9, SR_LANEID ;  /* 0x0000000000097919 */ /* 0x000ea80000000000 */
[----:B------:R-:W3:Y:S01]  /*6bc0*/  S2R R15, SR_TID.X ;  /* 0x00000000000f7919 */ /* 0x000ee20000002100 */
[----:B0-----:R-:W-:Y:S01]  /*6bd0*/  @P0 FADD R2, R2, R27 ;  /* 0x0000001b02020221 */ /* 0x001fe20000000000 */
[----:B--2---:R-:W-:-:S04]  /*6be0*/  ISETP.NE.AND P1, PT, R9, RZ, PT ;  /* 0x000000ff0900720c */ /* 0x004fc80003f25270 */
        /* <DEDUP_REMOVED lines=8> */
[----:B---3--:R-:W-:-:S04]  /*6c70*/  ISETP.NE.AND P0, PT, R15, RZ, PT ;  /* 0x000000ff0f00720c */ /* 0x008fc80003f05270 */
[----:B------:R0:W-:Y:S04]  /*6c80*/  @!P1 STS [0xc74], R8 ;  /* 0x000c7408ff009388 */ /* 0x0001e80000000800 */
[----:B------:R-:W-:Y:S06]  /*6c90*/  BAR.SYNC.DEFER_BLOCKING 0x0 ;  /* 0x0000000000007b1d */ /* 0x000fec0000010000 */
[----:B------:R-:W-:Y:S05]  /*6ca0*/  @P0 BRA `(.L_x_4983) ;  /* 0x0000004000000947 */ /* 0x000fea0003800000 */
[----:B0-----:R0:W-:Y:S01]  /*6cb0*/  RED.E.ADD.F32.FTZ.RN.STRONG.GPU [R4.64], R8 ;  /* 0x000000080400798e */ /* 0x0011e2000c10e78c */
[----:B------:R-:W-:Y:S01]  /*6cc0*/  IMAD.MOV.U32 R15, RZ, RZ, RZ ;  /* 0x000000ffff0f7224 */ /* 0x000fe200078e00ff */
[----:B------:R-:W-:Y:S05]  /*6cd0*/  BRA `(.L_x_4983) ;  /* 0x0000001000007947 */ /* 0x000fea0003800000 */
.L_x_4982:
[----:B------:R-:W2:Y:S02]  /*6ce0*/  S2R R15, SR_TID.X ;  /* 0x00000000000f7919 */ /* 0x000ea40000002100 */
.L_x_4983:
[----:B0-----:R-:W-:Y:S05]  /*6cf0*/  BSYNC B0 ;  /* 0x0000000000007941 */ /* 0x001fea0003800000 */
.L_x_4981:
[----:B--2---:R-:W-:-:S13]  /*6d00*/  ISETP.GE.AND P0, PT, R15, c[0x0][0x16c], PT ;  /* 0x00005b000f007a0c */ /* 0x004fda0003f06270 */
[----:B------:R-:W-:Y:S05]  /*6d10*/  @P0 EXIT ;  /* 0x000000000000094d */ /* 0x000fea0003800000 */
[C---:B------:R-:W-:Y:S02]  /*6d20*/  IMAD R5, R21.reuse, c[0x0][0x2a8], RZ ;  /* 0x0000aa0015057a24 */ /* 0x040fe400078e02ff */
[----:B------:R-:W-:Y:S02]  /*6d30*/  IMAD R21, R21, c[0x0][0x288], RZ ;  /* 0x0000a20015157a24 */ /* 0x000fe400078e02ff */
[C---:B------:R-:W-:Y:S02]  /*6d40*/  IMAD R23, R0.reuse, c[0x0][0x2ac], R5 ;  /* 0x0000ab0000177a24 */ /* 0x040fe400078e0205 */
[----:B------:R-:W-:-:S04]  /*6d50*/  IMAD.WIDE.U32 R2, R0, c[0x0][0x2a8], RZ ;  /* 0x0000aa0000027a25 */ /* 0x000fc800078e00ff */
[C---:B------:R-:W-:Y:S01]  /*6d60*/  IMAD R21, R0.reuse, c[0x0][0x28c], R21 ;  /* 0x0000a30000157a24 */ /* 0x040fe200078e0215 */
[----:B------:R-:W-:Y:S01]  /*6d70*/  IADD3 R23, R3, R23, RZ ;  /* 0x0000001703177210 */ /* 0x000fe20007ffe0ff */
[----:B------:R-:W-:-:S05]  /*6d80*/  IMAD.WIDE.U32 R4, R0, c[0x0][0x288], RZ ;  /* 0x0000a20000047a25 */ /* 0x000fca00078e00ff */
[----:B------:R-:W-:Y:S02]  /*6d90*/  IADD3 R21, R5, R21, RZ ;  /* 0x0000001505157210 */ /* 0x000fe40007ffe0ff */
.L_x_4984:
[----:B0-----:R-:W0:Y:S01]  /*6da0*/  LDS R17, [R15.X4+0x1f28] ;  /* 0x001f28000f117984 */ /* 0x001e220000004800 */
[----:B------:R-:W-:Y:S01]  /*6db0*/  SHF.R.S32.HI R0, RZ, 0x1f, R15 ;  /* 0x0000001fff007819 */ /* 0x000fe2000001140f */
[----:B------:R-:W-:Y:S01]  /*6dc0*/  IMAD.MOV.U32 R9, RZ, RZ, R23 ;  /* 0x000000ffff097224 */ /* 0x000fe200078e0017 */
[----:B------:R-:W-:Y:S01]  /*6dd0*/  MOV R8, R2 ;  /* 0x0000000200087202 */ /* 0x000fe20000000f00 */
[----:B------:R2:W3:Y:S01]  /*6de0*/  LDS R19, [R15.X4+0x2328] ;  /* 0x002328000f137984 */ /* 0x0004e20000004800 */
        /* <DEDUP_REMOVED lines=12> */
[----:B--2---:R-:W-:Y:S02]  /*6eb0*/  IADD3 R15, R15, c[0x0][0x0], RZ ;  /* 0x000000000f0f7a10 */ /* 0x004fe40007ffe0ff */
[----:B------:R-:W-:Y:S02]  /*6ec0*/  LEA.HI.X R9, R6, c[0x0][0x314], R9, 0x2, P0 ;  /* 0x0000c50006097a11 */ /* 0x000fe400000f1409 */
[----:B------:R-:W-:-:S02]  /*6ed0*/  ISETP.GE.AND P0, PT, R15, c[0x0][0x16c], PT ;  /* 0x00005b000f007a0c */ /* 0x000fc40003f06270 */
[----:B------:R-:W-:-:S04]  /*6ee0*/  IADD3 R7, R11, R13, RZ ;  /* 0x0000000d0b077210 */ /* 0x000fc80007ffe0ff */
[----:B------:R-:W-:Y:S01]  /*6ef0*/  LEA.HI.X R13, R10, c[0x0][0x31c], R7, 0x2, P1 ;  /* 0x0000c7000a0d7a11 */ /* 0x000fe200008f1407 */
[----:B0-----:R0:W-:Y:S04]  /*6f00*/  RED.E.ADD.F32.FTZ.RN.STRONG.GPU [R8.64], R17 ;  /* 0x000000110800798e */ /* 0x0011e8000c10e78c */
[----:B---3--:R0:W-:Y:S02]  /*6f10*/  RED.E.ADD.F32.FTZ.RN.STRONG.GPU [R12.64], R19 ;  /* 0x000000130c00798e */ /* 0x0081e4000c10e78c */
[----:B------:R-:W-:Y:S05]  /*6f20*/  @!P0 BRA `(.L_x_4984) ;  /* 0xfffffe7000008947 */ /* 0x000fea000383ffff */
[----:B------:R-:W-:Y:S05]  /*6f30*/  EXIT ;  /* 0x000000000000794d */ /* 0x000fea0003800000 */
.L_x_4985:
        /* <DEDUP_REMOVED lines=12> */
.L_x_9072:


//--------------------- .text._Z25selective_scan_bwd_kernelI32Selective_Scan_bwd_kernel_traitsILi32ELi16ELb0ELb0ELb1ELb0ELb1EN3c108BFloat16EfEEv12SSMParamsBwd --------------------------
	.section	.text._Z25selective_scan_bwd_kernelI32Selective_Scan_bwd_kernel_traitsILi32ELi16ELb0ELb0ELb1ELb0ELb1EN3c108BFloat16EfEEv12SSMParamsBwd,"ax",@progbits
	.sectioninfo	@"SHI_REGISTERS=251"
	.align	128
        .global         _Z25selective_scan_bwd_kernelI32Selective_Scan_bwd_kernel_traitsILi32ELi16ELb0ELb0ELb1ELb0ELb1EN3c108BFloat16EfEEv12SSMParamsBwd
        .type           _Z25selective_scan_bwd_kernelI32Selective_Scan_bwd_kernel_traitsILi32ELi16ELb0ELb0ELb1ELb0ELb1EN3c108BFloat16EfEEv12SSMParamsBwd,@function
        .size           _Z25selective_scan_bwd_kernelI32Selective_Scan_bwd_kernel_traitsILi32ELi16ELb0ELb0ELb1ELb0ELb1EN3c108BFloat16EfEEv12SSMParamsBwd,(.L_x_9073 - _Z25selective_scan_bwd_kernelI32Selective_Scan_bwd_kernel_traitsILi32ELi16ELb0ELb0ELb1ELb0ELb1EN3c108BFloat16EfEEv12SSMParamsBwd)
        .other          _Z25selective_scan_bwd_kernelI32Selective_Scan_bwd_kernel_traitsILi32ELi16ELb0ELb0ELb1ELb0ELb1EN3c108BFloat16EfEEv12SSMParamsBwd,@"STO_CUDA_ENTRY STV_DEFAULT"
_Z25selective_scan_bwd_kernelI32Selective_Scan_bwd_kernel_traitsILi32ELi16ELb0ELb0ELb1ELb0ELb1EN3c108BFloat16EfEEv12SSMParamsBwd:
.text._Z25selective_scan_bwd_kernelI32Selective_Scan_bwd_kernel_traitsILi32ELi16ELb0ELb0ELb1ELb0ELb1EN3c108BFloat16EfEEv12SSMParamsBwd:
        /* <DEDUP_REMOVED lines=15> */
[C---:B------:R-:W-:Y:S01]  /*00f0*/  IMAD R19, R25.reuse, c[0x0][0x1e8], RZ ;  /* 0x00007a0019137a24 */ /* 0x040fe200078e02ff */
[----:B------:R-:W-:Y:S01]  /*0100*/  UMOV UR4, URZ ;  /* 0x0000003f00047c82 */ /* 0x000fe20008000000 */
[----:B------:R-:W4:Y:S01]  /*0110*/  S2R R27, SR_CTAID.X ;  /* 0x00000000001b7919 */ /* 0x000f220000002500 */
[----:B------:R-:W5:Y:S01]  /*0120*/  I2F.RP R8, R17 ;  /* 0x0000001100087306 */ /* 0x000f620000209400 */
[----:B0-----:R-:W-:Y:S01]  /*0130*/  IABS R2, R0 ;  /* 0x0000000000027213 */ /* 0x001fe20000000000 */
[----:B------:R-:W-:Y:S01]  /*0140*/  IMAD R21, R25, c[0x0][0x280], RZ ;  /* 0x0000a00019157a24 */ /* 0x000fe200078e02ff */
[----:B------:R-:W-:Y:S01]  /*0150*/  UMOV UR5, URZ ;  /* 0x0000003f00057c82 */ /* 0x000fe20008000000 */
[C---:B------:R-:W-:Y:S01]  /*0160*/  IMAD R19, R0.reuse, c[0x0][0x1ec], R19 ;  /* 0x00007b0000137a24 */ /* 0x040fe200078e0213 */
[----:B------:R-:W-:Y:S01]  /*0170*/  HFMA2.MMA R24, -RZ, RZ, 0, 0 ;  /* 0x00000000ff187435 */ /* 0x000fe200000001ff */
[----:B------:R-:W-:-:S02]  /*0180*/  IMAD R21, R0, c[0x0][0x284], R21 ;  /* 0x0000a10000157a24 */ /* 0x000fc400078e0215 */
[----:B------:R-:W-:Y:S01]  /*0190*/  IMAD.MOV.U32 R26, RZ, RZ, RZ ;  /* 0x000000ffff1a7224 */ /* 0x000fe200078e00ff */
        /* <DEDUP_REMOVED lines=15> */
[----:B------:R-:W-:Y:S02]  /*0290*/  IMAD R13, R27, c[0x0][0x1e4], R12 ;  /* 0x000079001b0d7a24 */ /* 0x000fe400078e020c */
[----:B------:R-:W-:Y:S01]  /*02a0*/  IMAD R8, R17, R8, R2 ;  /* 0x0000000811087224 */ /* 0x000fe200078e0202 */
[----:B------:R-:W-:Y:S01]  /*02b0*/  LOP3.LUT R2, R0, c[0x0][0x178], RZ, 0x3c, !PT ;  /* 0x00005e0000027a12 */ /* 0x000fe200078e3cff */
[----:B------:R-:W-:Y:S01]  /*02c0*/  IMAD R9, R27, c[0x0][0x1d4], R6 ;  /* 0x000075001b097a24 */ /* 0x000fe200078e0206 */
[----:B------:R-:W-:Y:S01]  /*02d0*/  IADD3 R5, R5, R13, RZ ;  /* 0x0000000d05057210 */ /* 0x000fe20007ffe0ff */
[----:B------:R-:W-:Y:S01]  /*02e0*/  IMAD R12, R197, c[0x0][0x1b0], RZ ;  /* 0x00006c00c50c7a24 */ /* 0x000fe200078e02ff */
[----:B------:R-:W-:Y:S01]  /*02f0*/  ISETP.GT.U32.AND P3, PT, R17, R8, PT ;  /* 0x000000081100720c */ /* 0x000fe20003f64070 */
[----:B------:R-:W-:Y:S01]  /*0300*/  IMAD.WIDE.U32 R6, R27, c[0x0][0x278], RZ ;  /* 0x00009e001b067a25 */ /* 0x000fe200078e00ff */
[----:B------:R-:W-:-:S03]  /*0310*/  ISETP.GE.AND P4, PT, R2, RZ, PT ;  /* 0x000000ff0200720c */ /* 0x000fc60003f86270 */
[----:B------:R-:W-:-:S04]  /*0320*/  IMAD.WIDE.U32 R2, R27, c[0x0][0x1d0], RZ ;  /* 0x000074001b027a25 */ /* 0x000fc800078e00ff */
[----:B------:R-:W-:Y:S02]  /*0330*/  IMAD.IADD R3, R3, 0x1, R9 ;  /* 0x0000000103037824 */ /* 0x000fe400078e0209 */
[----:B------:R-:W-:Y:S01]  /*0340*/  IMAD R13, R27, c[0x0][0x1b4], R12 ;  /* 0x00006d001b0d7a24 */ /* 0x000fe200078e020c */
[----:B------:R-:W-:Y:S01]  /*0350*/  MOV R12, c[0x0][0x174] ;  /* 0x00005d00000c7a02 */ /* 0x000fe20000000f00 */
[----:B------:R-:W-:Y:S01]  /*0360*/  IMAD.IADD R7, R7, 0x1, R15 ;  /* 0x0000000107077824 */ /* 0x000fe200078e020f */
[-C--:B------:R-:W-:Y:S01]  /*0370*/  @!P3 IADD3 R8, R8, -R17.reuse, RZ ;  /* 0x800000110808b210 */ /* 0x080fe20007ffe0ff */
[----:B------:R-:W-:Y:S01]  /*0380*/  IMAD.WIDE.U32 R2, R0, c[0x0][0x1d8], R2 ;  /* 0x0000760000027a25 */ /* 0x000fe200078e0002 */
[----:B------:R-:W-:Y:S02]  /*0390*/  @!P3 IADD3 R29, R29, 0x1, RZ ;  /* 0x000000011d1db810 */ /* 0x000fe40007ffe0ff */
[----:B------:R-:W-:Y:S01]  /*03a0*/  ISETP.GE.U32.AND P0, PT, R8, R17, PT ;  /* 0x000000110800720c */ /* 0x000fe20003f06070 */
[----:B------:R-:W-:Y:S01]  /*03b0*/  IMAD.WIDE.U32 R8, R27, c[0x0][0x1b0], RZ ;  /* 0x00006c001b087a25 */ /* 0x000fe200078e00ff */
[----:B------:R-:W-:-:S02]  /*03c0*/  ISETP.NE.AND P3, PT, RZ, c[0x0][0x178], PT ;  /* 0x00005e00ff007a0c */ /* 0x000fc40003f65270 */
[C---:B------:R-:W-:Y:S01]  /*03d0*/  ISETP.GE.AND P5, PT, R12.reuse, 0x1, PT ;  /* 0x000000010c00780c */ /* 0x040fe20003fa6270 */
[----:B------:R-:W-:Y:S01]  /*03e0*/  IMAD.IADD R9, R9, 0x1, R13 ;  /* 0x0000000109097824 */ /* 0x000fe200078e020d */
[----:B------:R-:W-:Y:S01]  /*03f0*/  LEA R13, R12, 0xfffffe00, 0x9 ;  /* 0xfffffe000c0d7811 */ /* 0x000fe200078e48ff */
[----:B------:R-:W-:Y:S02]  /*0400*/  IMAD R17, R25, c[0x0][0x1d8], RZ ;  /* 0x0000760019117a24 */ /* 0x000fe400078e02ff */
[----:B------:R-:W-:Y:S01]  /*0410*/  IMAD.WIDE.U32 R4, R0, c[0x0][0x1e8], R4 ;  /* 0x00007a0000047a25 */ /* 0x000fe200078e0004 */
[----:B------:R-:W-:-:S03]  /*0420*/  SHF.R.S32.HI R15, RZ, 0x1f, R13 ;  /* 0x0000001fff0f7819 */ /* 0x000fc6000001140d */
[----:B------:R-:W-:Y:S01]  /*0430*/  @P0 IADD3 R29, R29, 0x1, RZ ;  /* 0x000000011d1d0810 */ /* 0x000fe20007ffe0ff */
[C---:B------:R-:W-:Y:S01]  /*0440*/  IMAD.WIDE.U32 R6, R0.reuse, c[0x0][0x280], R6 ;  /* 0x0000a00000067a25 */ /* 0x040fe200078e0006 */
[----:B------:R-:W-:Y:S02]  /*0450*/  IADD3 R12, P0, R13, R2, RZ ;  /* 0x000000020d0c7210 */ /* 0x000fe40007f1e0ff */
[----:B------:R-:W-:Y:S01]  /*0460*/  @!P4 IADD3 R29, -R29, RZ, RZ ;  /* 0x000000ff1d1dc210 */ /* 0x000fe20007ffe1ff */
[----:B------:R-:W-:Y:S01]  /*0470*/  IMAD R17, R0, c[0x0][0x1dc], R17 ;  /* 0x0000770000117a24 */ /* 0x000fe200078e0211 */
[----:B------:R-:W-:Y:S02]  /*0480*/  @!P3 LOP3.LUT R29, RZ, c[0x0][0x178], RZ, 0x33, !PT ;  /* 0x00005e00ff1dba12 */ /* 0x000fe400078e33ff */
[----:B------:R-:W-:Y:S02]  /*0490*/  IADD3 R16, P3, R13, R4, RZ ;  /* 0x000000040d107210 */ /* 0x000fe40007f7e0ff */
[----:B------:R-:W-:Y:S01]  /*04a0*/  SHF.R.S32.HI R199, RZ, 0x1f, R29 ;  /* 0x0000001fffc77819 */ /* 0x000fe2000001141d */
[----:B------:R-:W-:Y:S01]  /*04b0*/  IMAD.WIDE.U32 R8, R29, c[0x0][0x1c8], R8 ;  /* 0x000072001d087a25 */ /* 0x000fe200078e0008 */
[----:B------:R-:W-:-:S02]  /*04c0*/  IADD3 R2, P4, R13, R6, RZ ;  /* 0x000000060d027210 */ /* 0x000fc40007f9e0ff */
[----:B------:R-:W-:Y:S01]  /*04d0*/  IADD3.X R17, R15, R3, R17, P0, !PT ;  /* 0x000000030f117210 */ /* 0x000fe200007fe411 */
[----:B------:R-:W-:Y:S01]  /*04e0*/  IMAD R4, R199, c[0x0][0x1c8], RZ ;  /* 0x00007200c7047a24 */ /* 0x000fe200078e02ff */
[C---:B------:R-:W-:Y:S02]  /*04f0*/  IADD3.X R3, R15.reuse, R5, R19, P3, !PT ;  /* 0x000000050f037210 */ /* 0x040fe40001ffe413 */
[----:B------:R-:W-:Y:S01]  /*0500*/  IADD3.X R5, R15, R7, R21, P4, !PT ;  /* 0x000000070f057210 */ /* 0x000fe200027fe415 */
[----:B------:R-:W-:Y:S01]  /*0510*/  IMAD R7, R29, c[0x0][0x1cc], R4 ;  /* 0x000073001d077a24 */ /* 0x000fe200078e0204 */
[----:B------:R-:W-:Y:S02]  /*0520*/  ISETP.NE.U32.AND P0, PT, RZ, c[0x0][0x260], PT ;  /* 0x00009800ff007a0c */ /* 0x000fe40003f05070 */
[----:B------:R-:W-:Y:S01]  /*0530*/  LEA R14, P3, R16, c[0x0][0x248], 0x1 ;  /* 0x00009200100e7a11 */ /* 0x000fe200078608ff */
[----:B------:R-:W-:Y:S01]  /*0540*/  IMAD.IADD R4, R9, 0x1, R7 ;  /* 0x0000000109047824 */ /* 0x000fe200078e0207 */
[----:B------:R-:W-:-:S02]  /*0550*/  IADD3 R13, P4, R13, R8, RZ ;  /* 0x000000080d0d7210 */ /* 0x000fc40007f9e0ff */
[----:B------:R-:W-:Y:S01]  /*0560*/  ISETP.NE.AND.EX P0, PT, RZ, c[0x0][0x264], PT, P0 ;  /* 0x00009900ff007a0c */ /* 0x000fe20003f05300 */
[----:B------:R-:W-:Y:S01]  /*0570*/  CS2R R8, SRZ ;  /* 0x0000000000087805 */ /* 0x000fe2000001ff00 */
[----:B------:R-:W-:Y:S02]  /*0580*/  LEA R6, P6, R12, c[0x0][0x240], 0x1 ;  /* 0x000090000c067a11 */ /* 0x000fe400078c08ff */
[----:B------:R-:W-:Y:S02]  /*0590*/  LEA.HI.X R16, R16, c[0x0][0x24c], R3, 0x1, P3 ;  /* 0x0000930010107a11 */ /* 0x000fe400018f0c03 */
[----:B------:R-:W-:Y:S02]  /*05a0*/  IADD3.X R4, R15, R4, RZ, P4, !PT ;  /* 0x000000040f047210 */ /* 0x000fe400027fe4ff */
[----:B------:R-:W-:Y:S02]  /*05b0*/  ISETP.NE.U32.AND P3, PT, RZ, c[0x0][0x328], PT ;  /* 0x0000ca00ff007a0c */ /* 0x000fe40003f65070 */
[----:B------:R-:W-:-:S02]  /*05c0*/  ISETP.NE.U32.AND P4, PT, RZ, c[0x0][0x348], PT ;  /* 0x0000d200ff007a0c */ /* 0x000fc40003f85070 */
[----:B------:R-:W-:Y:S01]  /*05d0*/  LEA.HI.X R7, R12, c[0x0][0x244], R17, 0x1, P6 ;  /* 0x000091000c077a11 */ /* 0x000fe200030f0c11 */
[----:B------:R-:W-:Y:S01]  /*05e0*/  @P0 IMAD.MOV.U32 R15, RZ, RZ, 0x8 ;  /* 0x00000008ff0f0424 */ /* 0x000fe200078e00ff */
[C---:B------:R-:W-:Y:S02]  /*05f0*/  LEA R3, P6, R2.reuse, c[0x0][0x308], 0x1 ;  /* 0x0000c20002037a11 */ /* 0x040fe400078c08ff */
[----:B------:R-:W-:Y:S02]  /*0600*/  ISETP.NE.AND.EX P3, PT, RZ, c[0x0][0x32c], PT, P3 ;  /* 0x0000cb00ff007a0c */ /* 0x000fe40003f65330 */
[----:B------:R-:W-:Y:S02]  /*0610*/  ISETP.NE.AND.EX P4, PT, RZ, c[0x0][0x34c], PT, P4 ;  /* 0x0000d300ff007a0c */ /* 0x000fe40003f85340 */
[----:B------:R-:W-:Y:S01]  /*0620*/  LEA.HI.X R5, R2, c[0x0][0x30c], R5, 0x1, P6 ;  /* 0x0000c30002057a11 */ /* 0x000fe200030f0c05 */
[----:B------:R-:W-:Y:S01]  /*0630*/  @P0 IMAD R2, R27, c[0x0][0x164], R0 ;  /* 0x000059001b020a24 */ /* 0x000fe200078e0200 */
[----:B------:R-:W-:-:S03]  /*0640*/  LEA R33, P6, R13, c[0x0][0x230], 0x1 ;  /* 0x00008c000d217a11 */ /* 0x000fc600078c08ff */
[----:B------:R-:W-:Y:S01]  /*0650*/  @P0 IMAD R2, R2, c[0x0][0x174], RZ ;  /* 0x00005d0002020a24 */ /* 0x000fe200078e02ff */
[----:B------:R-:W-:-:S03]  /*0660*/  LEA.HI.X R35, R13, c[0x0][0x234], R4, 0x1, P6 ;  /* 0x00008d000d237a11 */ /* 0x000fc600030f0c04 */
[----:B------:R-:W-:-:S04]  /*0670*/  @P0 IMAD R2, R2, c[0x0][0x16c], RZ ;  /* 0x00005b0002020a24 */ /* 0x000fc800078e02ff */
[----:B------:R-:W-:Y:S01]  /*0680*/  @P0 IMAD.WIDE R12, R2, R15, c[0x0][0x260] ;  /* 0x00009800020c0625 */ /* 0x000fe200078e020f */
[----:B------:R-:W-:Y:S01]  /*0690*/  @!P0 CS2R R12, SRZ ;  /* 0x00000000000c8805 */ /* 0x000fe2000001ff00 */
[----:B--2---:R0:W1:Y:S08]  /*06a0*/  @P1 R2UR UR4, R10 ;  /* 0x000000000a0413c2 */ /* 0x00407000000e0000 */
[----:B---3--:R0:W2:Y:S01]  /*06b0*/  @P2 R2UR UR5, R11 ;  /* 0x000000000b0523c2 */ /* 0x0080a200000e0000 */
[----:B------:R-:W-:-:S04]  /*06c0*/  @P4 LEA R8, P2, R0, c[0x0][0x348], 0x2 ;  /* 0x0000d20000084a11 */ /* 0x000fc800078410ff */
[C---:B------:R-:W-:Y:S01]  /*06d0*/  @P4 LEA.HI.X R9, R0.reuse, c[0x0][0x34c], R25, 0x2, P2 ;  /* 0x0000d30000094a11 */ /* 0x040fe200010f1419 */
[----:B0-----:R-:W-:Y:S02]  /*06e0*/  CS2R R10, SRZ ;  /* 0x00000000000a7805 */ /* 0x001fe4000001ff00 */
[----:B------:R-:W-:-:S04]  /*06f0*/  @P3 LEA R10, P1, R0, c[0x0][0x328], 0x2 ;  /* 0x0000ca00000a3a11 */ /* 0x000fc800078210ff */
[----:B------:R-:W-:Y:S01]  /*0700*/  @P3 LEA.HI.X R11, R0, c[0x0][0x32c], R25, 0x2, P1 ;  /* 0x0000cb00000b3a11 */ /* 0x000fe200008f1419 */
[----:B------:R-:W-:Y:S05]  /*0710*/  @!P5 BRA `(.L_x_4986) ;  /* 0x00008ac00000d947 */ /* 0x000fea0003800000 */
[----:B------:R-:W0:Y:S01]  /*0720*/  S2R R31, SR_TID.X ;  /* 0x00000000001f7919 */ /* 0x000e220000002100 */
[----:B------:R3:W4:Y:S01]  /*0730*/  R2UR UR15, R14 ;  /* 0x000000000e0f73c2 */ /* 0x00072200000e0000 */
[----:B------:R-:W-:Y:S01]  /*0740*/  IMAD.MOV.U32 R26, RZ, RZ, RZ ;  /* 0x000000ffff1a7224 */ /* 0x000fe200078e00ff */
[----:B------:R-:W-:Y:S01]  /*0750*/  MOV R30, RZ ;  /* 0x000000ff001e7202 */ /* 0x000fe20000000f00 */
[----:B------:R-:W2:Y:S01]  /*0760*/  S2R R28, SR_LANEID ;  /* 0x00000000001c7919 */ /* 0x000ea20000000000 */
[----:B------:R-:W-:-:S04]  /*0770*/  IMAD.MOV.U32 R24, RZ, RZ, RZ ;  /* 0x000000ffff187224 */ /* 0x000fc800078e00ff */
[----:B------:R3:W1:Y:S08]  /*0780*/  R2UR UR16, R16 ;  /* 0x00000000101073c2 */ /* 0x00067000000e0000 */
[----:B------:R3:W1:Y:S01]  /*0790*/  R2UR UR9, R3 ;  /* 0x00000000030973c2 */ /* 0x00066200000e0000 */
[----:B0-----:R-:W-:-:S07]  /*07a0*/  SHF.L.U32 R2, R31, 0x4, RZ ;  /* 0x000000041f027819 */ /* 0x001fce00000006ff */
[----:B------:R3:W0:Y:S01]  /*07b0*/  R2UR UR14, R5 ;  /* 0x00000000050e73c2 */ /* 0x00062200000e0000 */
[----:B------:R-:W-:Y:S02]  /*07c0*/  LOP3.LUT R32, R31, 0x1f, RZ, 0xc0, !PT ;  /* 0x0000001f1f207812 */ /* 0x000fe400078ec0ff */
[----:B------:R-:W-:-:S05]  /*07d0*/  LOP3.LUT R2, R2, 0xfffffe00, RZ, 0xc0, !PT ;  /* 0xfffffe0002027812 */ /* 0x000fca00078ec0ff */
[----:B------:R5:W0:Y:S02]  /*07e0*/  R2UR UR17, R6 ;  /* 0x00000000061173c2 */ /* 0x000a2400000e0000 */
[----:B-----5:R-:W-:-:S06]  /*07f0*/  LOP3.LUT R6, R2, 0x1f, R31, 0xf8, !PT ;  /* 0x0000001f02067812 */ /* 0x020fcc00078ef81f */
[----:B------:R5:W0:Y:S02]  /*0800*/  R2UR UR18, R7 ;  /* 0x00000000071273c2 */ /* 0x000a2400000e0000 */
[----:B-12345:R-:W-:-:S06]  /*0810*/  SHF.R.S32.HI R7, RZ, 0x1f, R6 ;  /* 0x0000001fff077819 */ /* 0x03efcc0000011406 */
.L_x_5034:
[----:B------:R-:W-:Y:S01]  /*0820*/  IADD3 R201, -R30, c[0x0][0x174], RZ ;  /* 0x00005d001ec97a10 */ /* 0x000fe20007ffe1ff */
[----:B------:R-:W-:Y:S01]  /*0830*/  BAR.SYNC.DEFER_BLOCKING 0x0 ;  /* 0x0000000000007b1d */ /* 0x000fe20000010000 */
[----:B0--3--:R-:W-:Y:S02]  /*0840*/  LEA R2, P1, R6, UR17, 0x1 ;  /* 0x0000001106027c11 */ /* 0x009fe4000f8208ff */
[----:B------:R-:W-:Y:S02]  /*0850*/  LEA R4, R201, 0xfffffe00, 0x9 ;  /* 0xfffffe00c9047811 */ /* 0x000fe400078e48ff */
[----:B------:R-:W-:Y:S02]  /*0860*/  PRMT R5, RZ, 0x7610, R5 ;  /* 0x00007610ff057816 */ /* 0x000fe40000000005 */
[----:B------:R-:W-:-:S02]  /*0870*/  IADD3 R137, -R4, c[0x0][0x168], RZ ;  /* 0x00005a0004897a10 */ /* 0x000fc40007ffe1ff */
[C---:B------:R-:W-:Y:S02]  /*0880*/  LEA.HI.X R3, R6.reuse, UR18, R7, 0x1, P1 ;  /* 0x0000001206037c11 */ /* 0x040fe400088f0c07 */
[C---:B------:R-:W-:Y:S02]  /*0890*/  ISETP.GE.AND P0, PT, R6.reuse, R137, PT ;  /* 0x000000890600720c */ /* 0x040fe40003f06270 */
[C---:B------:R-:W-:Y:S02]  /*08a0*/  LOP3.LUT R138, R6.reuse, 0x20, RZ, 0xfc, !PT ;  /* 0x00000020068a7812 */ /* 0x040fe400078efcff */
[C---:B------:R-:W-:Y:S02]  /*08b0*/  LOP3.LUT R140, R6.reuse, 0x40, RZ, 0xfc, !PT ;  /* 0x00000040068c7812 */ /* 0x040fe400078efcff */
[C---:B------:R-:W-:Y:S02]  /*08c0*/  LOP3.LUT R142, R6.reuse, 0x60, RZ, 0xfc, !PT ;  /* 0x00000060068e7812 */ /* 0x040fe400078efcff */
[----:B------:R-:W-:-:S05]  /*08d0*/  LOP3.LUT R144, R6, 0x80, RZ, 0xfc, !PT ;  /* 0x0000008006907812 */ /* 0x000fca00078efcff */
[----:B--2---:R0:W2:Y:S01]  /*08e0*/  @!P0 LDG.E.U16 R5, [R2.64] ;  /* 0x0000000c02058981 */ /* 0x0040a2000c1e1500 */
        /* <DEDUP_REMOVED lines=16> */
[----:B------:R0:W5:Y:S01]  /*09f0*/  @!P2 LDG.E.U16 R17, [R2.64+0xc0] ;  /* 0x0000c00c0211a981 */ /* 0x000162000c1e1500 */
[C---:B------:R-:W-:Y:S02]  /*0a00*/  LOP3.LUT R152, R6.reuse, 0x100, RZ, 0xfc, !PT ;  /* 0x0000010006987812 */ /* 0x040fe400078efcff */
[C---:B------:R-:W-:Y:S01]  /*0a10*/  LOP3.LUT R154, R6.reuse, 0x120, RZ, 0xfc, !PT ;  /* 0x00000120069a7812 */ /* 0x040fe200078efcff */
[----:B------:R0:W5:Y:S01]  /*0a20*/  @!P3 LDG.E.U16 R16, [R2.64+0x100] ;  /* 0x0001000c0210b981 */ /* 0x000162000c1e1500 */
[----:B------:R-:W-:Y:S02]  /*0a30*/  LOP3.LUT R156, R6, 0x140, RZ, 0xfc, !PT ;  /* 0x00000140069c7812 */ /* 0x000fe400078efcff */
[-C--:B------:R-:W-:Y:S01]  /*0a40*/  ISETP.GE.AND P1, PT, R150, R137.reuse, PT ;  /* 0x000000899600720c */ /* 0x080fe20003f26270 */
[----:B------:R0:W5:Y:S01]  /*0a50*/  @!P4 LDG.E.U16 R19, [R2.64+0x140] ;  /* 0x0001400c0213c981 */ /* 0x000162000c1e1500 */
[----:B------:R-:W-:-:S02]  /*0a60*/  ISETP.GE.AND P2, PT, R152, R137, PT ;  /* 0x000000899800720c */ /* 0x000fc40003f46270 */
[-C--:B------:R-:W-:Y:S02]  /*0a70*/  ISETP.GE.AND P3, PT, R154, R137.reuse, PT ;  /* 0x000000899a00720c */ /* 0x080fe40003f66270 */
[----:B------:R-:W-:Y:S02]  /*0a80*/  PRMT R18, RZ, 0x7610, R18 ;  /* 0x00007610ff127816 */ /* 0x000fe40000000012 */
[----:B------:R-:W-:Y:S02]  /*0a90*/  ISETP.GE.AND P4, PT, R156, R137, PT ;  /* 0x000000899c00720c */ /* 0x000fe40003f86270 */
[----:B------:R-:W-:Y:S02]  /*0aa0*/  LOP3.LUT R158, R6, 0x160, RZ, 0xfc, !PT ;  /* 0x00000160069e7812 */ /* 0x000fe400078efcff */
[----:B------:R-:W-:Y:S01]  /*0ab0*/  PRMT R21, RZ, 0x7610, R21 ;  /* 0x00007610ff157816 */ /* 0x000fe20000000015 */
[----:B------:R0:W5:Y:S01]  /*0ac0*/  @!P0 LDG.E.U16 R18, [R2.64+0x180] ;  /* 0x0001800c02128981 */ /* 0x000162000c1e1500 */
[----:B------:R-:W-:-:S02]  /*0ad0*/  PRMT R20, RZ, 0x7610, R20 ;  /* 0x00007610ff147816 */ /* 0x000fc40000000014 */
[----:B------:R-:W-:Y:S02]  /*0ae0*/  PRMT R23, RZ, 0x7610, R23 ;  /* 0x00007610ff177816 */ /* 0x000fe40000000017 */
[----:B------:R-:W-:Y:S01]  /*0af0*/  ISETP.GE.AND P0, PT, R158, R137, PT ;  /* 0x000000899e00720c */ /* 0x000fe20003f06270 */
[----:B------:R0:W5:Y:S01]  /*0b00*/  @!P1 LDG.E.U16 R21, [R2.64+0x1c0] ;  /* 0x0001c00c02159981 */ /* 0x000162000c1e1500 */
[----:B------:R-:W-:Y:S02]  /*0b10*/  PRMT R22, RZ, 0x7610, R22 ;  /* 0x00007610ff167816 */ /* 0x000fe40000000016 */
[C---:B------:R-:W-:Y:S01]  /*0b20*/  LOP3.LUT R160, R6.reuse, 0x180, RZ, 0xfc, !PT ;  /* 0x0000018006a07812 */ /* 0x040fe200078efcff */
[----:B------:R0:W5:Y:S01]  /*0b30*/  @!P2 LDG.E.U16 R20, [R2.64+0x200] ;  /* 0x0002000c0214a981 */ /* 0x000162000c1e1500 */
[C---:B------:R-:W-:Y:S02]  /*0b40*/  LOP3.LUT R162, R6.reuse, 0x1a0, RZ, 0xfc, !PT ;  /* 0x000001a006a27812 */ /* 0x040fe400078efcff */
[C---:B------:R-:W-:Y:S01]  /*0b50*/  LOP3.LUT R164, R6.reuse, 0x1c0, RZ, 0xfc, !PT ;  /* 0x000001c006a47812 */ /* 0x040fe200078efcff */
[----:B------:R0:W5:Y:S01]  /*0b60*/  @!P3 LDG.E.U16 R23, [R2.64+0x240] ;  /* 0x0002400c0217b981 */ /* 0x000162000c1e1500 */
[----:B------:R-:W-:-:S02]  /*0b70*/  LOP3.LUT R166, R6, 0x1e0, RZ, 0xfc, !PT ;  /* 0x000001e006a67812 */ /* 0x000fc400078efcff */
[-C--:B------:R-:W-:Y:S01]  /*0b80*/  ISETP.GE.AND P1, PT, R160, R137.reuse, PT ;  /* 0x00000089a000720c */ /* 0x080fe20003f26270 */
[----:B------:R0:W5:Y:S01]  /*0b90*/  @!P4 LDG.E.U16 R22, [R2.64+0x280] ;  /* 0x0002800c0216c981 */ /* 0x000162000c1e1500 */
[-C--:B------:R-:W-:Y:S02]  /*0ba0*/  ISETP.GE.AND P2, PT, R162, R137.reuse, PT ;  /* 0x00000089a200720c */ /* 0x080fe40003f46270 */
[-C--:B------:R-:W-:Y:S02]  /*0bb0*/  ISETP.GE.AND P3, PT, R164, R137.reuse, PT ;  /* 0x00000089a400720c */ /* 0x080fe40003f66270 */
[----:B------:R-:W-:Y:S02]  /*0bc0*/  PRMT R53, RZ, 0x7610, R53 ;  /* 0x00007610ff357816 */ /* 0x000fe40000000035 */
[----:B------:R-:W-:Y:S02]  /*0bd0*/  ISETP.GE.AND P4, PT, R166, R137, PT ;  /* 0x00000089a600720c */ /* 0x000fe40003f86270 */
[----:B------:R-:W-:-:S02]  /*0be0*/  PRMT R54, RZ, 0x7610, R54 ;  /* 0x00007610ff367816 */ /* 0x000fc40000000036 */
[----:B------:R-:W-:Y:S01]  /*0bf0*/  PRMT R55, RZ, 0x7610, R55 ;  /* 0x00007610ff377816 */ /* 0x000fe20000000037 */
[----:B------:R0:W5:Y:S01]  /*0c00*/  @!P0 LDG.E.U16 R53, [R2.64+0x2c0] ;  /* 0x0002c00c02358981 */ /* 0x000162000c1e1500 */
[----:B------:R-:W-:Y:S02]  /*0c10*/  PRMT R56, RZ, 0x7610, R56 ;  /* 0x00007610ff387816 */ /* 0x000fe40000000038 */
[----:B------:R-:W-:Y:S01]  /*0c20*/  PRMT R57, RZ, 0x7610, R57 ;  /* 0x00007610ff397816 */ /* 0x000fe20000000039 */
[----:B------:R0:W5:Y:S04]  /*0c30*/  @!P1 LDG.E.U16 R54, [R2.64+0x300] ;  /* 0x0003000c02369981 */ /* 0x000168000c1e1500 */
[----:B------:R0:W5:Y:S04]  /*0c40*/  @!P2 LDG.E.U16 R55, [R2.64+0x340] ;  /* 0x0003400c0237a981 */ /* 0x000168000c1e1500 */
[----:B------:R0:W5:Y:S04]  /*0c50*/  @!P3 LDG.E.U16 R56, [R2.64+0x380] ;  /* 0x0003800c0238b981 */ /* 0x000168000c1e1500 */
[----:B------:R0:W5:Y:S01]  /*0c60*/  @!P4 LDG.E.U16 R57, [R2.64+0x3c0] ;  /* 0x0003c00c0239c981 */ /* 0x000162000c1e1500 */
[----:B------:R-:W-:-:S02]  /*0c70*/  LEA.HI.SX32 R34, R28, R28, 0x1b ;  /* 0x0000001c1c227211 */ /* 0x000fc400078fdaff */
[C---:B------:R-:W-:Y:S02]  /*0c80*/  IADD3 R37, R28.reuse, 0x20, RZ ;  /* 0x000000201c257810 */ /* 0x040fe40007ffe0ff */
[----:B------:R-:W-:Y:S02]  /*0c90*/  IADD3 R41, R28, 0x60, RZ ;  /* 0x000000601c297810 */ /* 0x000fe40007ffe0ff */
[----:B------:R-:W-:Y:S02]  /*0ca0*/  SHF.L.U32 R34, R34, 0x1, RZ ;  /* 0x0000000122227819 */ /* 0x000fe400000006ff */
[C---:B------:R-:W-:Y:S02]  /*0cb0*/  IADD3 R39, R28.reuse, 0x40, RZ ;  /* 0x000000401c277810 */ /* 0x040fe40007ffe0ff */
[C---:B0-----:R-:W-:Y:S02]  /*0cc0*/  IADD3 R3, R28.reuse, 0xc0, RZ ;  /* 0x000000c01c037810 */ /* 0x041fe40007ffe0ff */
[----:B------:R-:W-:-:S02]  /*0cd0*/  IADD3 R43, R28, 0x80, RZ ;  /* 0x000000801c2b7810 */ /* 0x000fc40007ffe0ff */
[C---:B------:R-:W-:Y:S02]  /*0ce0*/  IADD3 R45, R28.reuse, 0xa0, RZ ;  /* 0x000000a01c2d7810 */ /* 0x040fe40007ffe0ff */
[-C--:B------:R-:W-:Y:S02]  /*0cf0*/  LEA.HI.SX32 R36, R37, R28.reuse, 0x1b ;  /* 0x0000001c25247211 */ /* 0x080fe400078fdaff */
[-C--:B------:R-:W-:Y:S02]  /*0d00*/  LEA.HI.SX32 R38, R41, R28.reuse, 0x1b ;  /* 0x0000001c29267211 */ /* 0x080fe400078fdaff */
[----:B------:R-:W-:Y:S02]  /*0d10*/  IADD3 R41, R28, 0x100, RZ ;  /* 0x000001001c297810 */ /* 0x000fe40007ffe0ff */
[-C--:B------:R-:W-:Y:S02]  /*0d20*/  LEA.HI.SX32 R37, R39, R28.reuse, 0x1b ;  /* 0x0000001c27257211 */ /* 0x080fe400078fdaff */
[-C--:B------:R-:W-:Y:S01]  /*0d30*/  LEA.HI.SX32 R3, R3, R28.reuse, 0x1b ;  /* 0x0000001c03037211 */ /* 0x080fe200078fdaff */
[----:B------:R-:W-:Y:S01]  /*0d40*/  IMAD.SHL.U32 R36, R36, 0x2, RZ ;  /* 0x0000000224247824 */ /* 0x000fe200078e00ff */
[----:B------:R-:W-:-:S02]  /*0d50*/  LEA.HI.SX32 R39, R43, R28, 0x1b ;  /* 0x0000001c2b277211 */ /* 0x000fc400078fdaff */
[-C--:B------:R-:W-:Y:S02]  /*0d60*/  LEA.HI.SX32 R40, R45, R28.reuse, 0x1b ;  /* 0x0000001c2d287211 */ /* 0x080fe400078fdaff */
[----:B------:R-:W-:Y:S02]  /*0d70*/  IADD3 R45, R28, 0x120, RZ ;  /* 0x000001201c2d7810 */ /* 0x000fe40007ffe0ff */
[----:B------:R-:W-:Y:S01]  /*0d80*/  LEA.HI.SX32 R43, R41, R28, 0x1b ;  /* 0x0000001c292b7211 */ /* 0x000fe200078fdaff */
[----:B------:R-:W-:Y:S01]  /*0d90*/  IMAD.SHL.U32 R38, R38, 0x2, RZ ;  /* 0x0000000226267824 */ /* 0x000fe200078e00ff */
[----:B------:R-:W-:Y:S02]  /*0da0*/  SHF.L.U32 R37, R37, 0x1, RZ ;  /* 0x0000000125257819 */ /* 0x000fe400000006ff */
[----:B------:R-:W-:Y:S02]  /*0db0*/  SHF.L.U32 R41, R3, 0x1, RZ ;  /* 0x0000000103297819 */ /* 0x000fe400000006ff */
[----:B------:R-:W-:-:S02]  /*0dc0*/  IADD3 R47, R28, 0x140, RZ ;  /* 0x000001401c2f7810 */ /* 0x000fc40007ffe0ff */
[----:B------:R-:W-:Y:S01]  /*0dd0*/  IADD3 R3, R28, 0x160, RZ ;  /* 0x000001601c037810 */ /* 0x000fe20007ffe0ff */
[----:B------:R-:W-:Y:S01]  /*0de0*/  IMAD.SHL.U32 R40, R40, 0x2, RZ ;  /* 0x0000000228287824 */ /* 0x000fe200078e00ff */
[----:B------:R-:W-:Y:S02]  /*0df0*/  SHF.L.U32 R39, R39, 0x1, RZ ;  /* 0x0000000127277819 */ /* 0x000fe400000006ff */
[-C--:B------:R-:W-:Y:S02]  /*0e00*/  LEA.HI.SX32 R44, R45, R28.reuse, 0x1b ;  /* 0x0000001c2d2c7211 */ /* 0x080fe400078fdaff */
[-C--:B------:R-:W-:Y:S02]  /*0e10*/  LEA.HI.SX32 R45, R47, R28.reuse, 0x1b ;  /* 0x0000001c2f2d7211 */ /* 0x080fe400078fdaff */
[----:B------:R-:W-:Y:S01]  /*0e20*/  LEA.HI.SX32 R3, R3, R28, 0x1b ;  /* 0x0000001c03037211 */ /* 0x000fe200078fdaff */
[----:B------:R-:W-:Y:S01]  /*0e30*/  IMAD.SHL.U32 R44, R44, 0x2, RZ ;  /* 0x000000022c2c7824 */ /* 0x000fe200078e00ff */
[----:B------:R-:W-:-:S02]  /*0e40*/  SHF.L.U32 R43, R43, 0x1, RZ ;  /* 0x000000012b2b7819 */ /* 0x000fc400000006ff */
[----:B------:R-:W-:Y:S01]  /*0e50*/  SHF.L.U32 R45, R45, 0x1, RZ ;  /* 0x000000012d2d7819 */ /* 0x000fe200000006ff */
[----:B------:R-:W-:Y:S01]  /*0e60*/  IMAD.SHL.U32 R46, R3, 0x2, RZ ;  /* 0x00000002032e7824 */ /* 0x000fe200078e00ff */
[----:B------:R-:W-:Y:S01]  /*0e70*/  SHF.L.U32 R3, R28, 0x4, RZ ;  /* 0x000000041c037819 */ /* 0x000fe200000006ff */
[C---:B------:R-:W-:Y:S01]  /*0e80*/  IMAD.SHL.U32 R52, R6.reuse, 0x2, RZ ;  /* 0x0000000206347824 */ /* 0x040fe200078e00ff */
[-C--:B------:R-:W-:Y:S02]  /*0e90*/  ISETP.GE.AND P2, PT, R6, R137.reuse, PT ;  /* 0x000000890600720c */ /* 0x080fe40003f46270 */
[----:B------:R-:W-:Y:S02]  /*0ea0*/  ISETP.GE.AND P1, PT, R138, R137, PT ;  /* 0x000000898a00720c */ /* 0x000fe40003f26270 */
[----:B------:R-:W-:Y:S02]  /*0eb0*/  SHF.L.U64.HI R51, R6, 0x1, R7 ;  /* 0x0000000106337819 */ /* 0x000fe40000010207 */
[----:B------:R-:W-:-:S02]  /*0ec0*/  IADD3 R2, P0, R52, UR15, RZ ;  /* 0x0000000f34027c10 */ /* 0x000fc4000ff1e0ff */
        /* <DEDUP_REMOVED lines=13> */
[----:B------:R-:W-:Y:S01]  /*0fa0*/  LEA.HI.SX32 R5, R5, R28, 0x1b ;  /* 0x0000001c05057211 */ /* 0x000fe200078fdaff */
[----:B---3--:R0:W-:Y:S04]  /*0fb0*/  STS.U16 [R36+0x40], R15 ;  /* 0x0000400f24007388 */ /* 0x0081e80000000400 */
[----:B------:R-:W-:Y:S01]  /*0fc0*/  IMAD.SHL.U32 R42, R5, 0x2, RZ ;  /* 0x00000002052a7824 */ /* 0x000fe200078e00ff */
[C---:B------:R-:W-:Y:S01]  /*0fd0*/  IADD3 R5, R28.reuse, 0x180, RZ ;  /* 0x000001801c057810 */ /* 0x040fe20007ffe0ff */
[----:B----4-:R-:W-:Y:S04]  /*0fe0*/  STS.U16 [R37+0x80], R14 ;  /* 0x0000800e25007388 */ /* 0x010fe80000000400 */
[----:B-1---5:R1:W-:Y:S01]  /*0ff0*/  STS.U16 [R38+0xc0], R17 ;  /* 0x0000c01126007388 */ /* 0x0223e20000000400 */
[----:B0-----:R-:W-:-:S03]  /*1000*/  IADD3 R15, R28, 0x1a0, RZ ;  /* 0x000001a01c0f7810 */ /* 0x001fc60007ffe0ff */
[----:B------:R-:W-:Y:S01]  /*1010*/  STS.U16 [R39+0x100], R16 ;  /* 0x0001001027007388 */ /* 0x000fe20000000400 */
[----:B------:R-:W-:-:S03]  /*1020*/  LEA.HI.SX32 R5, R5, R28, 0x1b ;  /* 0x0000001c05057211 */ /* 0x000fc600078fdaff */
[----:B------:R0:W-:Y:S01]  /*1030*/  STS.U16 [R40+0x140], R19 ;  /* 0x0001401328007388 */ /* 0x0001e20000000400 */
[C---:B-1----:R-:W-:Y:S02]  /*1040*/  IADD3 R17, R28.reuse, 0x1c0, RZ ;  /* 0x000001c01c117810 */ /* 0x042fe40007ffe0ff */
[-C--:B------:R-:W-:Y:S02]  /*1050*/  LEA.HI.SX32 R15, R15, R28.reuse, 0x1b ;  /* 0x0000001c0f0f7211 */ /* 0x080fe400078fdaff */
[-C--:B------:R-:W-:Y:S02]  /*1060*/  LEA.HI.SX32 R17, R17, R28.reuse, 0x1b ;  /* 0x0000001c11117211 */ /* 0x080fe400078fdaff */
[----:B0-----:R-:W-:Y:S01]  /*1070*/  IADD3 R19, R28, 0x1e0, RZ ;  /* 0x000001e01c137810 */ /* 0x001fe20007ffe0ff */
[----:B------:R-:W-:Y:S03]  /*1080*/  STS.U16 [R41+0x180], R18 ;  /* 0x0001801229007388 */ /* 0x000fe60000000400 */
[----:B------:R-:W-:Y:S01]  /*1090*/  LEA.HI.SX32 R19, R19, R28, 0x1b ;  /* 0x0000001c13137211 */ /* 0x000fe200078fdaff */
[----:B------:R-:W-:Y:S01]  /*10a0*/  STS.U16 [R42+0x1c0], R21 ;  /* 0x0001c0152a007388 */ /* 0x000fe20000000400 */
[----:B------:R-:W-:-:S03]  /*10b0*/  SHF.L.U32 R47, R5, 0x1, RZ ;  /* 0x00000001052f7819 */ /* 0x000fc600000006ff */
[----:B------:R-:W-:Y:S01]  /*10c0*/  STS.U16 [R43+0x200], R20 ;  /* 0x000200142b007388 */ /* 0x000fe20000000400 */
[----:B------:R-:W-:-:S03]  /*10d0*/  IMAD.SHL.U32 R48, R15, 0x2, RZ ;  /* 0x000000020f307824 */ /* 0x000fc600078e00ff */
[----:B------:R-:W-:Y:S01]  /*10e0*/  STS.U16 [R44+0x240], R23 ;  /* 0x000240172c007388 */ /* 0x000fe20000000400 */
[----:B------:R-:W-:-:S03]  /*10f0*/  SHF.L.U32 R49, R17, 0x1, RZ ;  /* 0x0000000111317819 */ /* 0x000fc600000006ff */
[----:B------:R-:W-:Y:S01]  /*1100*/  STS.U16 [R45+0x280], R22 ;  /* 0x000280162d007388 */ /* 0x000fe20000000400 */
[----:B------:R-:W-:-:S03]  /*1110*/  IMAD.SHL.U32 R50, R19, 0x2, RZ ;  /* 0x0000000213327824 */ /* 0x000fc600078e00ff */
[----:B------:R0:W-:Y:S04]  /*1120*/  STS.U16 [R46+0x2c0], R53 ;  /* 0x0002c0352e007388 */ /* 0x0001e80000000400 */
        /* <DEDUP_REMOVED lines=23> */
[----:B------:R-:W-:-:S02]  /*12a0*/  PRMT R5, RZ, 0x7610, R5 ;  /* 0x00007610ff057816 */ /* 0x000fc40000000005 */
[----:B------:R-:W-:Y:S02]  /*12b0*/  PRMT R15, RZ, 0x7610, R15 ;  /* 0x00007610ff0f7816 */ /* 0x000fe4000000000f */
[----:B------:R-:W-:Y:S01]  /*12c0*/  IADD3.X R3, R51, UR16, RZ, P0, !PT ;  /* 0x0000001033037c10 */ /* 0x000fe200087fe4ff */
[----:B------:R-:W-:Y:S01]  /*12d0*/  BAR.SYNC.DEFER_BLOCKING 0x0 ;  /* 0x0000000000007b1d */ /* 0x000fe20000010000 */
[----:B------:R-:W-:Y:S02]  /*12e0*/  ISETP.GE.AND P0, PT, R140, R137, PT ;  /* 0x000000898c00720c */ /* 0x000fe40003f06270 */
[----:B------:R-:W-:Y:S02]  /*12f0*/  PRMT R14, RZ, 0x7610, R14 ;  /* 0x00007610ff0e7816 */ /* 0x000fe4000000000e */
[----:B------:R-:W-:Y:S02]  /*1300*/  PRMT R17, RZ, 0x7610, R17 ;  /* 0x00007610ff117816 */ /* 0x000fe40000000011 */
[----:B------:R-:W-:-:S02]  /*1310*/  PRMT R16, RZ, 0x7610, R16 ;  /* 0x00007610ff107816 */ /* 0x000fc40000000010 */
[----:B------:R-:W-:Y:S02]  /*1320*/  PRMT R21, RZ, 0x7610, R21 ;  /* 0x00007610ff157816 */ /* 0x000fe40000000015 */
[----:B------:R-:W-:Y:S02]  /*1330*/  PRMT R20, RZ, 0x7610, R20 ;  /* 0x00007610ff147816 */ /* 0x000fe40000000014 */
        /* <DEDUP_REMOVED lines=20> */
[----:B------:R-:W5:Y:S04]  /*1480*/  @!P0 LDG.E.U16 R69, [R2.64+0x240] ;  /* 0x0002400c02458981 */ /* 0x000f68000c1e1500 */
[----:B------:R-:W5:Y:S04]  /*1490*/  @!P4 LDG.E.U16 R70, [R2.64+0x280] ;  /* 0x0002800c0246c981 */ /* 0x000f68000c1e1500 */
[----:B------:R-:W5:Y:S04]  /*14a0*/  @!P6 LDG.E.U16 R71, [R2.64+0x2c0] ;  /* 0x0002c00c0247e981 */ /* 0x000f68000c1e1500 */
[----:B------:R-:W5:Y:S04]  /*14b0*/  @!P5 LDG.E.U16 R72, [R2.64+0x300] ;  /* 0x0003000c0248d981 */ /* 0x000f68000c1e1500 */
[----:B------:R-:W5:Y:S04]  /*14c0*/  @!P3 LDG.E.U16 R73, [R2.64+0x340] ;  /* 0x0003400c0249b981 */ /* 0x000f68000c1e1500 */
[----:B------:R-:W5:Y:S04]  /*14d0*/  @!P2 LDG.E.U16 R74, [R2.64+0x380] ;  /* 0x0003800c024aa981 */ /* 0x000f68000c1e1500 */
[----:B------:R-:W5:Y:S01]  /*14e0*/  @!P1 LDG.E.U16 R75, [R2.64+0x3c0] ;  /* 0x0003c00c024b9981 */ /* 0x000f62000c1e1500 */
[----:B------:R-:W-:-:S02]  /*14f0*/  ISETP.GE.AND P2, PT, R6, R137, PT ;  /* 0x000000890600720c */ /* 0x000fc40003f46270 */
[-C--:B------:R-:W-:Y:S02]  /*1500*/  ISETP.GE.AND P1, PT, R138, R137.reuse, PT ;  /* 0x000000898a00720c */ /* 0x080fe40003f26270 */
[C---:B------:R-:W-:Y:S02]  /*1510*/  LEA R18, P0, R6.reuse, UR9, 0x1 ;  /* 0x0000000906127c11 */ /* 0x040fe4000f8008ff */
[----:B------:R-:W-:Y:S02]  /*1520*/  PRMT R83, RZ, 0x7610, R83 ;  /* 0x00007610ff537816 */ /* 0x000fe40000000053 */
[----:B------:R-:W-:Y:S02]  /*1530*/  PRMT R87, RZ, 0x7610, R87 ;  /* 0x00007610ff577816 */ /* 0x000fe40000000057 */
[----:B------:R-:W-:Y:S02]  /*1540*/  LEA.HI.X R19, R6, UR14, R7, 0x1, P0 ;  /* 0x0000000e06137c11 */ /* 0x000fe400080f0c07 */
        /* <DEDUP_REMOVED lines=21> */
[----:B----4-:R0:W-:Y:S04]  /*16a0*/  STS.U16 [R37+0x80], R14 ;  /* 0x0000800e25007388 */ /* 0x0101e80000000400 */
[----:B-----5:R-:W-:Y:S04]  /*16b0*/  STS.U16 [R38+0xc0], R17 ;  /* 0x0000c01126007388 */ /* 0x020fe80000000400 */
        /* <DEDUP_REMOVED lines=34> */
[----:B------:R2:W5:Y:S01]  /*18e0*/  @!P0 LDG.E.U16 R86, [R18.64+0x80] ;  /* 0x0000800c12568981 */ /* 0x000562000c1e1500 */
        /* <DEDUP_REMOVED lines=13> */
[----:B------:R2:W5:Y:S04]  /*19c0*/  @!P0 LDG.E.U16 R95, [R18.64+0x240] ;  /* 0x0002400c125f8981 */ /* 0x000568000c1e1500 */
[----:B------:R2:W5:Y:S04]  /*19d0*/  @!P4 LDG.E.U16 R94, [R18.64+0x280] ;  /* 0x0002800c125ec981 */ /* 0x000568000c1e1500 */
[----:B------:R2:W5:Y:S04]  /*19e0*/  @!P6 LDG.E.U16 R97, [R18.64+0x2c0] ;  /* 0x0002c00c1261e981 */ /* 0x000568000c1e1500 */
[----:B------:R2:W5:Y:S04]  /*19f0*/  @!P5 LDG.E.U16 R96, [R18.64+0x300] ;  /* 0x0003000c1260d981 */ /* 0x000568000c1e1500 */
[----:B------:R2:W5:Y:S04]  /*1a00*/  @!P3 LDG.E.U16 R99, [R18.64+0x340] ;  /* 0x0003400c1263b981 */ /* 0x000568000c1e1500 */
[----:B------:R2:W5:Y:S04]  /*1a10*/  @!P2 LDG.E.U16 R98, [R18.64+0x380] ;  /* 0x0003800c1262a981 */ /* 0x000568000c1e1500 */
[----:B------:R2:W5:Y:S01]  /*1a20*/  @!P1 LDG.E.U16 R101, [R18.64+0x3c0] ;  /* 0x0003c00c12659981 */ /* 0x000562000c1e1500 */
[----:B------:R-:W-:Y:S01]  /*1a30*/  ISETP.GE.AND P0, PT, R6, R137, PT ;  /* 0x000000890600720c */ /* 0x000fe20003f06270 */
[C---:B0-----:R-:W-:Y:S01]  /*1a40*/  IMAD R14, R197.reuse, c[0x0][0x1f0], RZ ;  /* 0x00007c00c50e7a24 */ /* 0x041fe200078e02ff */
[----:B------:R-:W-:Y:S01]  /*1a50*/  SHF.R.S32.HI R5, RZ, 0x1f, R4 ;  /* 0x0000001fff057819 */ /* 0x000fe20000011404 */
[----:B-1----:R-:W-:-:S02]  /*1a60*/  IMAD R70, R197, c[0x0][0x200], RZ ;  /* 0x00008000c5467a24 */ /* 0x002fc400078e02ff */
[C---:B------:R-:W-:Y:S02]  /*1a70*/  IMAD R69, R27.reuse, c[0x0][0x1f4], R14 ;  /* 0x00007d001b457a24 */ /* 0x040fe400078e020e */
[----:B------:R-:W-:-:S06]  /*1a80*/  IMAD.WIDE.U32 R2, R27, c[0x0][0x1f0], RZ ;  /* 0x00007c001b027a25 */ /* 0x000fcc00078e00ff */
[----:B--2---:R-:W-:Y:S01]  /*1a90*/  @!P0 MOV R19, R5 ;  /* 0x0000000500138202 */ /* 0x004fe20000000f00 */
[--C-:B------:R-:W-:Y:S02]  /*1aa0*/  @!P0 IMAD.MOV.U32 R18, RZ, RZ, R4.reuse ;  /* 0x000000ffff128224 */ /* 0x100fe400078e0004 */
[----:B------:R-:W-:-:S04]  /*1ab0*/  @!P0 IMAD.WIDE.U32 R14, R27, c[0x0][0x1f0], R4 ;  /* 0x00007c001b0e8a25 */ /* 0x000fc800078e0004 */
[----:B------:R-:W-:-:S04]  /*1ac0*/  IMAD.WIDE.U32 R16, R27, c[0x0][0x200], RZ ;  /* 0x000080001b107a25 */ /* 0x000fc800078e00ff */
[C---:B------:R-:W-:Y:S02]  /*1ad0*/  IMAD R103, R27.reuse, c[0x0][0x204], R70 ;  /* 0x000081001b677a24 */ /* 0x040fe400078e0246 */
[----:B------:R-:W-:-:S04]  /*1ae0*/  @!P0 IMAD.WIDE.U32 R18, R27, c[0x0][0x200], R18 ;  /* 0x000080001b128a25 */ /* 0x000fc800078e0012 */
[----:B------:R-:W-:Y:S02]  /*1af0*/  IMAD.IADD R3, R3, 0x1, R69 ;  /* 0x0000000103037824 */ /* 0x000fe400078e0245 */
[----:B------:R-:W-:Y:S01]  /*1b00*/  @!P0 IMAD.IADD R15, R69, 0x1, R15 ;  /* 0x00000001450f8824 */ /* 0x000fe200078e020f */
[----:B------:R-:W-:Y:S01]  /*1b10*/  IADD3 R69, R30, -c[0x0][0x174], RZ ;  /* 0x80005d001e457a10 */ /* 0x000fe20007ffe0ff */
[----:B------:R-:W-:Y:S01]  /*1b20*/  IMAD.MOV.U32 R84, RZ, RZ, R16 ;  /* 0x000000ffff547224 */ /* 0x000fe200078e0010 */
[----:B------:R-:W-:Y:S01]  /*1b30*/  IADD3 R85, R17, R103, RZ ;  /* 0x0000006711557210 */ /* 0x000fe20007ffe0ff */
[----:B------:R-:W-:Y:S01]  /*1b40*/  IMAD.WIDE.U32 R16, R0, c[0x0][0x1f8], R2 ;  /* 0x00007e0000107a25 */ /* 0x000fe200078e0002 */
[----:B------:R-:W-:-:S03]  /*1b50*/  @!P0 IADD3 R19, R103, R19, RZ ;  /* 0x0000001367138210 */ /* 0x000fc60007ffe0ff */
[----:B------:R-:W-:Y:S02]  /*1b60*/  IMAD R103, R25, c[0x0][0x1f8], RZ ;  /* 0x00007e0019677a24 */ /* 0x000fe400078e02ff */
[----:B------:R-:W-:Y:S02]  /*1b70*/  IMAD R69, R69, -0x200, RZ ;  /* 0xfffffe0045457824 */ /* 0x000fe400078e02ff */
[C---:B------:R-:W-:Y:S02]  /*1b80*/  IMAD R103, R0.reuse, c[0x0][0x1fc], R103 ;  /* 0x00007f0000677a24 */ /* 0x040fe400078e0267 */
[----:B------:R-:W-:Y:S01]  /*1b90*/  @!P0 IMAD.WIDE.U32 R2, R0, c[0x0][0x1f8], R14 ;  /* 0x00007e0000028a25 */ /* 0x000fe200078e000e */
[----:B------:R-:W-:Y:S02]  /*1ba0*/  SHF.R.S32.HI R70, RZ, 0x1f, R69 ;  /* 0x0000001fff467819 */ /* 0x000fe40000011445 */
[----:B------:R-:W-:Y:S01]  /*1bb0*/  IADD3 R102, P1, R69, R16, RZ ;  /* 0x0000001045667210 */ /* 0x000fe20007f3e0ff */
[----:B------:R-:W-:-:S02]  /*1bc0*/  IMAD R105, R25, c[0x0][0x208], RZ ;  /* 0x0000820019697a24 */ /* 0x000fc400078e02ff */
[----:B------:R-:W-:Y:S01]  /*1bd0*/  @!P0 IMAD.WIDE.U32 R14, R0, c[0x0][0x208], R18 ;  /* 0x00008200000e8a25 */ /* 0x000fe200078e0012 */
[----:B------:R-:W-:-:S03]  /*1be0*/  IADD3.X R19, R70, R103, R17, P1, !PT ;  /* 0x0000006746137210 */ /* 0x000fc60000ffe411 */
[----:B------:R-:W-:Y:S01]  /*1bf0*/  IMAD.WIDE.U32 R84, R0, c[0x0][0x208], R84 ;  /* 0x0000820000547a25 */ /* 0x000fe200078e0054 */
[C---:B------:R-:W-:Y:S02]  /*1c00*/  @!P0 IADD3 R104, P1, R6.reuse, R2, RZ ;  /* 0x0000000206688210 */ /* 0x040fe40007f3e0ff */
[----:B------:R-:W-:Y:S01]  /*1c10*/  @!P0 IADD3 R100, P3, R6, R14, RZ ;  /* 0x0000000e06648210 */ /* 0x000fe20007f7e0ff */
[----:B------:R-:W-:Y:S01]  /*1c20*/  IMAD R109, R0, c[0x0][0x20c], R105 ;  /* 0x00008300006d7a24 */ /* 0x000fe200078e0269 */
[----:B------:R-:W-:Y:S02]  /*1c30*/  IADD3 R84, P2, R69, R84, RZ ;  /* 0x0000005445547210 */ /* 0x000fe40007f5e0ff */
[----:B------:R-:W-:Y:S02]  /*1c40*/  LEA R17, P4, R6, c[0x0][0x258], 0x1 ;  /* 0x0000960006117a11 */ /* 0x000fe400078808ff */
[C---:B------:R-:W-:Y:S02]  /*1c50*/  @!P0 IADD3.X R107, R7.reuse, R3, R103, P1, !PT ;  /* 0x00000003076b8210 */ /* 0x040fe40000ffe467 */
[----:B------:R-:W-:-:S02]  /*1c60*/  @!P0 IADD3.X R103, R7, R15, R109, P3, !PT ;  /* 0x0000000f07678210 */ /* 0x000fc40001ffe46d */
[----:B------:R-:W-:Y:S02]  /*1c70*/  IADD3.X R85, R70, R109, R85, P2, !PT ;  /* 0x0000006d46557210 */ /* 0x000fe400017fe455 */
[----:B------:R-:W-:Y:S02]  /*1c80*/  LEA.HI.X R15, R6, c[0x0][0x25c], R7, 0x1, P4 ;  /* 0x00009700060f7a11 */ /* 0x000fe400020f0c07 */
[----:B------:R-:W-:Y:S02]  /*1c90*/  LEA R14, P4, R84, R17, 0x1 ;  /* 0x00000011540e7211 */ /* 0x000fe400078808ff */
[----:B------:R-:W-:Y:S02]  /*1ca0*/  LEA R105, P2, R6, c[0x0][0x268], 0x1 ;  /* 0x00009a0006697a11 */ /* 0x000fe400078408ff */
[----:B------:R-:W-:Y:S02]  /*1cb0*/  LEA.HI.X R15, R84, R15, R85, 0x1, P4 ;  /* 0x0000000f540f7211 */ /* 0x000fe400020f0c55 */
[----:B------:R-:W-:-:S02]  /*1cc0*/  LEA.HI.X R3, R6, c[0x0][0x26c], R7, 0x1, P2 ;  /* 0x00009b0006037a11 */ /* 0x000fc400010f0c07 */
[----:B------:R-:W-:Y:S02]  /*1cd0*/  LEA R2, P2, R102, R105, 0x1 ;  /* 0x0000006966027211 */ /* 0x000fe400078408ff */
[----:B------:R-:W-:Y:S02]  /*1ce0*/  @!P0 LEA R18, P1, R104, c[0x0][0x268], 0x1 ;  /* 0x00009a0068128a11 */ /* 0x000fe400078208ff */
[----:B------:R-:W-:Y:S02]  /*1cf0*/  LEA.HI.X R3, R102, R3, R19, 0x1, P2 ;  /* 0x0000000366037211 */ /* 0x000fe400010f0c13 */
[----:B------:R-:W-:Y:S02]  /*1d00*/  @!P0 LEA.HI.X R19, R104, c[0x0][0x26c], R107, 0x1, P1 ;  /* 0x00009b0068138a11 */ /* 0x000fe400008f0c6b */
[----:B------:R-:W-:Y:S02]  /*1d10*/  ISETP.GE.AND P1, PT, R140, R137, PT ;  /* 0x000000898c00720c */ /* 0x000fe40003f26270 */
[----:B------:R-:W-:-:S04]  /*1d20*/  @!P0 LEA R16, P3, R100, c[0x0][0x258], 0x1 ;  /* 0x0000960064108a11 */ /* 0x000fc800078608ff */
[--C-:B------:R-:W-:Y:S02]  /*1d30*/  @!P0 LEA.HI.X R17, R100, c[0x0][0x25c], R103.reuse, 0x1, P3 ;  /* 0x0000970064118a11 */ /* 0x100fe400018f0c67 */
[----:B------:R-:W-:Y:S02]  /*1d40*/  PRMT R103, RZ, 0x7610, R103 ;  /* 0x00007610ff677816 */ /* 0x000fe40000000067 */
        /* <DEDUP_REMOVED lines=9> */
[----:B------:R-:W-:Y:S01]  /*1de0*/  PRMT R109, RZ, 0x7610, R109 ;  /* 0x00007610ff6d7816 */ /* 0x000fe2000000006d */
[----:B---3--:R-:W-:Y:S04]  /*1df0*/  STS.U16 [R34], R83 ;  /* 0x0000005322007388 */ /* 0x008fe80000000400 */
[----:B----4-:R-:W-:Y:S04]  /*1e00*/  STS.U16 [R36+0x40], R87 ;  /* 0x0000405724007388 */ /* 0x010fe80000000400 */
[----:B-----5:R0:W-:Y:S04]  /*1e10*/  STS.U16 [R37+0x80], R86 ;  /* 0x0000805625007388 */ /* 0x0201e80000000400 */
        /* <DEDUP_REMOVED lines=34> */
[----:B------:R-:W-:-:S13]  /*2040*/  ISETP.GE.AND P1, PT, R150, R137, PT ;  /* 0x000000899600720c */ /* 0x000fda0003f26270 */
[----:B------:R-:W4:Y:S01]  /*2050*/  @!P1 LDG.E.U16 R103, [R2.64+-0x240] ;  /* 0xfffdc00c02679981 */ /* 0x000f22000c1e1500 */
[-C--:B------:R-:W-:Y:S02]  /*2060*/  ISETP.GE.AND P1, PT, R152, R137.reuse, PT ;  /* 0x000000899800720c */ /* 0x080fe40003f26270 */
[----:B------:R-:W-:Y:S02]  /*2070*/  PRMT R92, RZ, 0x7610, R92 ;  /* 0x00007610ff5c7816 */ /* 0x000fe4000000005c */
[----:B------:R-:W-:Y:S02]  /*2080*/  PRMT R95, RZ, 0x7610, R95 ;  /* 0x00007610ff5f7816 */ /* 0x000fe4000000005f */
[----:B------:R-:W-:Y:S02]  /*2090*/  PRMT R97, RZ, 0x7610, R97 ;  /* 0x00007610ff617816 */ /* 0x000fe40000000061 */
[----:B------:R-:W-:Y:S01]  /*20a0*/  PRMT R87, RZ, 0x7610, R87 ;  /* 0x00007610ff577816 */ /* 0x000fe20000000057 */
[----:B------:R-:W5:Y:S04]  /*20b0*/  @!P2 LDG.E.U16 R92, [R2.64+-0x300] ;  /* 0xfffd000c025ca981 */ /* 0x000f68000c1e1500 */
[----:B------:R-:W3:Y:S01]  /*20c0*/  @!P1 LDG.E.U16 R96, [R2.64+-0x200] ;  /* 0xfffe000c02609981 */ /* 0x000ee2000c1e1500 */
[----:B------:R-:W-:-:S02]  /*20d0*/  ISETP.GE.AND P1, PT, R154, R137, PT ;  /* 0x000000899a00720c */ /* 0x000fc40003f26270 */
[----:B--2---:R-:W-:Y:S01]  /*20e0*/  PRMT R99, RZ, 0x7610, R99 ;  /* 0x00007610ff637816 */ /* 0x004fe20000000063 */
        /* <DEDUP_REMOVED lines=13> */
[----:B0-----:R-:W-:Y:S01]  /*21c0*/  PRMT R18, RZ, 0x7610, R18 ;  /* 0x00007610ff127816 */ /* 0x001fe20000000012 */
[----:B------:R-:W4:Y:S01]  /*21d0*/  @!P3 LDG.E.U16 R100, [R2.64+-0x100] ;  /* 0xffff000c0264b981 */ /* 0x000f22000c1e1500 */
[----:B------:R-:W-:-:S03]  /*21e0*/  PRMT R19, RZ, 0x7610, R19 ;  /* 0x00007610ff137816 */ /* 0x000fc60000000013 */
        /* <DEDUP_REMOVED lines=20> */
[----:B------:R-:W-:Y:S04]  /*2330*/  STS.U16 [R36+0x40], R95 ;  /* 0x0000405f24007388 */ /* 0x000fe80000000400 */
[----:B---3--:R-:W-:Y:S04]  /*2340*/  STS.U16 [R37+0x80], R86 ;  /* 0x0000805625007388 */ /* 0x008fe80000000400 */
[----:B------:R-:W-:Y:S04]  /*2350*/  STS.U16 [R38+0xc0], R97 ;  /* 0x0000c06126007388 */ /* 0x000fe80000000400 */
[----:B-----5:R-:W-:Y:S04]  /*2360*/  STS.U16 [R39+0x100], R92 ;  /* 0x0001005c27007388 */ /* 0x020fe80000000400 */
[----:B------:R-:W-:Y:S04]  /*2370*/  STS.U16 [R40+0x140], R99 ;  /* 0x0001406328007388 */ /* 0x000fe80000000400 */
[----:B----4-:R-:W-:Y:S04]  /*2380*/  STS.U16 [R41+0x180], R94 ;  /* 0x0001805e29007388 */ /* 0x010fe80000000400 */
[----:B------:R-:W-:Y:S04]  /*2390*/  STS.U16 [R42+0x1c0], R103 ;  /* 0x0001c0672a007388 */ /* 0x000fe80000000400 */
[----:B------:R-:W-:Y:S04]  /*23a0*/  STS.U16 [R43+0x200], R96 ;  /* 0x000200602b007388 */ /* 0x000fe80000000400 */
[----:B------:R0:W-:Y:S04]  /*23b0*/  STS.U16 [R44+0x240], R105 ;  /* 0x000240692c007388 */ /* 0x0001e80000000400 */
        /* <DEDUP_REMOVED lines=9> */
[----:B------:R-:W3:Y:S04]  /*2450*/  LDS.U16 R86, [R53+0x4] ;  /* 0x0000040035567984 */ /* 0x000ee80000000400 */
[----:B------:R-:W-:Y:S04]  /*2460*/  LDS.U16 R87, [R53+0x6] ;  /* 0x0000060035577984 */ /* 0x000fe80000000400 */
[----:B------:R-:W4:Y:S04]  /*2470*/  LDS.U16 R92, [R53+0x8] ;  /* 0x00000800355c7984 */ /* 0x000f280000000400 */
[----:B------:R-:W-:Y:S04]  /*2480*/  LDS.U16 R94, [R53+0xa] ;  /* 0x00000a00355e7984 */ /* 0x000fe80000000400 */
[----:B------:R-:W2:Y:S04]  /*2490*/  LDS.U16 R95, [R53+0xc] ;  /* 0x00000c00355f7984 */ /* 0x000ea80000000400 */
[----:B------:R-:W1:Y:S04]  /*24a0*/  LDS.U16 R96, [R53+0xe] ;  /* 0x00000e0035607984 */ /* 0x000e680000000400 */
[----:B------:R-:W-:Y:S04]  /*24b0*/  LDS.U16 R97, [R53+0x10] ;  /* 0x0000100035617984 */ /* 0x000fe80000000400 */
[----:B------:R-:W1:Y:S04]  /*24c0*/  LDS.U16 R99, [R53+0x12] ;  /* 0x0000120035637984 */ /* 0x000e680000000400 */
[----:B------:R-:W1:Y:S04]  /*24d0*/  LDS.U16 R100, [R53+0x14] ;  /* 0x0000140035647984 */ /* 0x000e680000000400 */
[----:B------:R-:W1:Y:S04]  /*24e0*/  LDS.U16 R102, [R53+0x16] ;  /* 0x0000160035667984 */ /* 0x000e680000000400 */
[----:B------:R-:W-:Y:S04]  /*24f0*/  LDS.U16 R103, [R53+0x18] ;  /* 0x0000180035677984 */ /* 0x000fe80000000400 */
[----:B------:R-:W1:Y:S04]  /*2500*/  LDS.U16 R104, [R53+0x1a] ;  /* 0x00001a0035687984 */ /* 0x000e680000000400 */
[----:B------:R-:W-:Y:S04]  /*2510*/  LDS.U16 R108, [R53+0x1c] ;  /* 0x00001c00356c7984 */ /* 0x000fe80000000400 */
[----:B------:R-:W3:Y:S04]  /*2520*/  LDS.U16 R110, [R53+0x1e] ;  /* 0x00001e00356e7984 */ /* 0x000ee80000000400 */
[----:B------:R-:W-:Y:S01]  /*2530*/  BAR.SYNC.DEFER_BLOCKING 0x0 ;  /* 0x0000000000007b1d */ /* 0x000fe20000010000 */
[----:B0-----:R-:W-:-:S05]  /*2540*/  PRMT R105, RZ, 0x7610, R105 ;  /* 0x00007610ff697816 */ /* 0x001fca0000000069 */
[----:B------:R0:W5:Y:S01]  /*2550*/  @!P0 LDG.E.U16 R117, [R16.64] ;  /* 0x0000000c10758981 */ /* 0x000162000c1e1500 */
[----:B------:R-:W-:-:S03]  /*2560*/  ISETP.GE.AND P0, PT, R140, R137, PT ;  /* 0x000000898c00720c */ /* 0x000fc60003f06270 */
[----:B------:R0:W5:Y:S01]  /*2570*/  @!P1 LDG.E.U16 R105, [R14.64+-0x3c0] ;  /* 0xfffc400c0e699981 */ /* 0x000162000c1e1500 */
[----:B------:R-:W-:Y:S02]  /*2580*/  ISETP.GE.AND P1, PT, R142, R137, PT ;  /* 0x000000898e00720c */ /* 0x000fe40003f26270 */
[----:B-1----:R-:W-:Y:S01]  /*2590*/  PRMT R107, RZ, 0x7610, R107 ;  /* 0x00007610ff6b7816 */ /* 0x002fe2000000006b */
[----:B------:R1:W5:Y:S01]  /*25a0*/  @!P2 LDG.E.U16 R125, [R14.64+-0x140] ;  /* 0xfffec00c0e7da981 */ /* 0x000362000c1e1500 */
[----:B--2---:R-:W-:-:S03]  /*25b0*/  PRMT R109, RZ, 0x7610, R109 ;  /* 0x00007610ff6d7816 */ /* 0x004fc6000000006d */
        /* <DEDUP_REMOVED lines=17> */
[----:B------:R-:W-:Y:S02]  /*26d0*/  ISETP.GE.AND P0, PT, R154, R137, PT ;  /* 0x000000899a00720c */ /* 0x000fe40003f06270 */
[----:B------:R-:W-:Y:S01]  /*26e0*/  PRMT R121, RZ, 0x7610, R121 ;  /* 0x00007610ff797816 */ /* 0x000fe20000000079 */
[----:B------:R1:W2:Y:S10]  /*26f0*/  @!P1 LDG.E.U16 R126, [R14.64+-0x180] ;  /* 0xfffe800c0e7e9981 */ /* 0x0002b4000c1e1500 */
[----:B------:R1:W2:Y:S01]  /*2700*/  @!P0 LDG.E.U16 R121, [R14.64+-0x1c0] ;  /* 0xfffe400c0e798981 */ /* 0x0002a2000c1e1500 */
[----:B---3--:R-:W-:-:S02]  /*2710*/  PRMT R18, RZ, 0x5410, R86 ;  /* 0x00005410ff127816 */ /* 0x008fc40000000056 */
[----:B----4-:R-:W-:-:S03]  /*2720*/  PRMT R86, RZ, 0x5410, R92 ;  /* 0x00005410ff567816 */ /* 0x010fc6000000005c */
[----:B------:R-:W-:Y:S01]  /*2730*/  FMUL.FTZ R19, R18, -1.4426950216293334961 ;  /* 0xbfb8aa3b12137820 */ /* 0x000fe20000410000 */
[----:B------:R-:W-:-:S03]  /*2740*/  PRMT R92, RZ, 0x5410, R95 ;  /* 0x00005410ff5c7816 */ /* 0x000fc6000000005f */
[----:B------:R3:W-:Y:S02]  /*2750*/  MUFU.EX2 R127, R19 ;  /* 0x00000013007f7308 */ /* 0x0007e40000000800 */
[----:B---3--:R-:W-:Y:S02]  /*2760*/  PRMT R19, RZ, 0x5410, R87 ;  /* 0x00005410ff137816 */ /* 0x008fe40000000057 */
[----:B------:R-:W-:Y:S01]  /*2770*/  PRMT R87, RZ, 0x5410, R94 ;  /* 0x00005410ff577816 */ /* 0x000fe2000000005e */
[----:B------:R-:W-:-:S04]  /*2780*/  FMUL.FTZ R94, R92, -1.4426950216293334961 ;  /* 0xbfb8aa3b5c5e7820 */ /* 0x000fc80000410000 */
[----:B------:R3:W-:Y:S02]  /*2790*/  MUFU.EX2 R133, R94 ;  /* 0x0000005e00857308 */ /* 0x0007e40000000800 */
[----:B---3--:R-:W-:-:S05]  /*27a0*/  PRMT R94, RZ, 0x5410, R96 ;  /* 0x00005410ff5e7816 */ /* 0x008fca0000000060 */
[----:B------:R-:W-:-:S04]  /*27b0*/  FMUL.FTZ R95, R94, -1.4426950216293334961 ;  /* 0xbfb8aa3b5e5f7820 */ /* 0x000fc80000410000 */
[----:B------:R3:W-:Y:S01]  /*27c0*/  MUFU.EX2 R134, R95 ;  /* 0x0000005f00867308 */ /* 0x0007e20000000800 */
[----:B------:R-:W-:Y:S02]  /*27d0*/  PRMT R96, RZ, 0x5410, R99 ;  /* 0x00005410ff607816 */ /* 0x000fe40000000063 */
[----:B---3--:R-:W-:Y:S02]  /*27e0*/  PRMT R95, RZ, 0x5410, R97 ;  /* 0x00005410ff5f7816 */ /* 0x008fe40000000061 */
[----:B------:R-:W-:-:S05]  /*27f0*/  PRMT R97, RZ, 0x5410, R100 ;  /* 0x00005410ff617816 */ /* 0x000fca0000000064 */
[----:B------:R-:W-:-:S04]  /*2800*/  FMUL.FTZ R99, R97, -1.4426950216293334961 ;  /* 0xbfb8aa3b61637820 */ /* 0x000fc80000410000 */
[----:B------:R3:W-:Y:S02]  /*2810*/  MUFU.EX2 R139, R99 ;  /* 0x00000063008b7308 */ /* 0x0007e40000000800 */
[----:B---3--:R-:W-:Y:S02]  /*2820*/  PRMT R99, RZ, 0x5410, R102 ;  /* 0x00005410ff637816 */ /* 0x008fe40000000066 */
[----:B------:R-:W-:-:S03]  /*2830*/  PRMT R102, RZ, 0x5410, R104 ;  /* 0x00005410ff667816 */ /* 0x000fc60000000068 */
[----:B------:R-:W-:Y:S01]  /*2840*/  FMUL.FTZ R100, R99, -1.4426950216293334961 ;  /* 0xbfb8aa3b63647820 */ /* 0x000fe20000410000 */
[----:B0-----:R-:W-:-:S03]  /*2850*/  PRMT R16, RZ, 0x5410, R3 ;  /* 0x00005410ff107816 */ /* 0x001fc60000000003 */
[----:B------:R0:W-:Y:S01]  /*2860*/  MUFU.EX2 R141, R100 ;  /* 0x00000064008d7308 */ /* 0x0001e20000000800 */
[----:B------:R-:W-:Y:S01]  /*2870*/  PRMT R17, RZ, 0x5410, R2 ;  /* 0x00005410ff117816 */ /* 0x000fe20000000002 */
[----:B------:R-:W-:Y:S01]  /*2880*/  FMUL.FTZ R3, R16, -1.4426950216293334961 ;  /* 0xbfb8aa3b10037820 */ /* 0x000fe20000410000 */
[----:B0-----:R-:W-:Y:S01]  /*2890*/  PRMT R100, RZ, 0x5410, R103 ;  /* 0x00005410ff647816 */ /* 0x001fe20000000067 */
[----:B------:R-:W-:-:S04]  /*28a0*/  FMUL.FTZ R103, R102, -1.4426950216293334961 ;  /* 0xbfb8aa3b66677820 */ /* 0x000fc80000410000 */
[----:B------:R-:W0:Y:S01]  /*28b0*/  MUFU.EX2 R123, R3 ;  /* 0x00000003007b7308 */ /* 0x000e220000000800 */
[----:B------:R-:W-:-:S07]  /*28c0*/  FMUL.FTZ R2, R17, -1.4426950216293334961 ;  /* 0xbfb8aa3b11027820 */ /* 0x000fce0000410000 */
[----:B------:R-:W-:Y:S01]  /*28d0*/  MUFU.EX2 R147, R103 ;  /* 0x0000006700937308 */ /* 0x000fe20000000800 */
[----:B------:R-:W-:-:S07]  /*28e0*/  PRMT R110, RZ, 0x5410, R110 ;  /* 0x00005410ff6e7816 */ /* 0x000fce000000006e */
[----:B------:R3:W4:Y:S02]  /*28f0*/  MUFU.EX2 R122, R2 ;  /* 0x00000002007a7308 */ /* 0x0007240000000800 */
[----:B---3--:R-:W-:-:S06]  /*2900*/  FMUL.FTZ R2, R86, -1.4426950216293334961 ;  /* 0xbfb8aa3b56027820 */ /* 0x008fcc0000410000 */
[----:B-1----:R1:W3:Y:S01]  /*2910*/  MUFU.EX2 R15, R2 ;  /* 0x00000002000f7308 */ /* 0x0022e20000000800 */
[----:B------:R-:W-:Y:S02]  /*2920*/  FMUL.FTZ R104, R110, -1.4426950216293334961 ;  /* 0xbfb8aa3b6e687820 */ /* 0x000fe40000410000 */
[----:B-1----:R-:W-:-:S05]  /*2930*/  FMUL.FTZ R2, R95, -1.4426950216293334961 ;  /* 0xbfb8aa3b5f027820 */ /* 0x002fca0000410000 */
[----:B------:R1:W-:Y:S01]  /*2940*/  MUFU.EX2 R135, R2 ;  /* 0x0000000200877308 */ /* 0x0003e20000000800 */
[----:B0-----:R-:W-:Y:S02]  /*2950*/  FADD.FTZ R123, R123, 1 ;  /* 0x3f8000007b7b7421 */ /* 0x001fe40000010000 */
[----:B------:R-:W-:Y:S02]  /*2960*/  FMUL.FTZ R14, R19, -1.4426950216293334961 ;  /* 0xbfb8aa3b130e7820 */ /* 0x000fe40000410000 */
[----:B-1----:R-:W-:-:S03]  /*2970*/  FMUL.FTZ R2, R100, -1.4426950216293334961 ;  /* 0xbfb8aa3b64027820 */ /* 0x002fc60000410000 */
[----:B------:R-:W-:Y:S01]  /*2980*/  MUFU.RCP R123, R123 ;  /* 0x0000007b007b7308 */ /* 0x000fe20000001000 */
[----:B----4-:R-:W-:-:S07]  /*2990*/  FADD.FTZ R122, R122, 1 ;  /* 0x3f8000007a7a7421 */ /* 0x010fce0000010000 */
[----:B------:R-:W-:Y:S08]  /*29a0*/  MUFU.EX2 R145, R2 ;  /* 0x0000000200917308 */ /* 0x000ff00000000800 */
[----:B------:R0:W-:Y:S08]  /*29b0*/  MUFU.EX2 R2, R104 ;  /* 0x0000006800027308 */ /* 0x0001f00000000800 */
[----:B------:R-:W1:Y:S01]  /*29c0*/  MUFU.EX2 R14, R14 ;  /* 0x0000000e000e7308 */ /* 0x000e620000000800 */
[----:B------:R-:W-:-:S02]  /*29d0*/  FADD.FTZ R127, R127, 1 ;  /* 0x3f8000007f7f7421 */ /* 0x000fc40000010000 */
[----:B---3--:R-:W-:-:S05]  /*29e0*/  FADD.FTZ R15, R15, 1 ;  /* 0x3f8000000f0f7421 */ /* 0x008fca0000010000 */
[----:B------:R-:W3:Y:S01]  /*29f0*/  MUFU.RCP R122, R122 ;  /* 0x0000007a007a7308 */ /* 0x000ee20000001000 */
[----:B-----5:R4:W-:Y:S04]  /*2a00*/  STS.U16 [R34], R117 ;  /* 0x0000007522007388 */ /* 0x0209e80000000400 */
[----:B------:R-:W-:Y:S04]  /*2a10*/  STS.U16 [R36+0x40], R105 ;  /* 0x0000406924007388 */ /* 0x000fe80000000400 */
[----:B--2---:R-:W-:Y:S04]  /*2a20*/  STS.U16 [R37+0x80], R106 ;  /* 0x0000806a25007388 */ /* 0x004fe80000000400 */
        /* <DEDUP_REMOVED lines=9> */
[----:B------:R0:W-:Y:S04]  /*2ac0*/  STS.U16 [R47+0x300], R128 ;  /* 0x000300802f007388 */ /* 0x0001e80000000400 */
[----:B------:R-:W-:Y:S04]  /*2ad0*/  STS.U16 [R48+0x340], R129 ;  /* 0x0003408130007388 */ /* 0x000fe80000000400 */
[----:B------:R-:W-:Y:S04]  /*2ae0*/  STS.U16 [R49+0x380], R130 ;  /* 0x0003808231007388 */ /* 0x000fe80000000400 */
[----:B------:R-:W-:Y:S01]  /*2af0*/  STS.U16 [R50+0x3c0], R131 ;  /* 0x0003c08332007388 */ /* 0x000fe20000000400 */
[----:B------:R-:W-:-:S06]  /*2b00*/  NOP ;  /* 0x0000000000007918 */ /* 0x000fcc0000000000 */
[----:B------:R-:W3:Y:S04]  /*2b10*/  LDS.U16 R103, [R53] ;  /* 0x0000000035677984 */ /* 0x000ee80000000400 */
[----:B------:R-:W3:Y:S04]  /*2b20*/  LDS.U16 R105, [R53+0x4] ;  /* 0x0000040035697984 */ /* 0x000ee80000000400 */
[----:B0-----:R-:W0:Y:S04]  /*2b30*/  LDS.U16 R104, [R53+0x2] ;  /* 0x0000020035687984 */ /* 0x001e280000000400 */
[----:B------:R-:W0:Y:S01]  /*2b40*/  LDS.U16 R107, [R53+0x8] ;  /* 0x00000800356b7984 */ /* 0x000e220000000400 */
[----:B------:R-:W3:Y:S03]  /*2b50*/  MUFU.RCP R127, R127 ;  /* 0x0000007f007f7308 */ /* 0x000ee60000001000 */
[----:B------:R-:W0:Y:S01]  /*2b60*/  LDS.U16 R106, [R53+0x6] ;  /* 0x00000600356a7984 */ /* 0x000e220000000400 */
[----:B------:R-:W-:Y:S01]  /*2b70*/  PRMT R88, RZ, 0x5410, R88 ;  /* 0x00005410ff587816 */ /* 0x000fe20000000058 */
[----:B-1----:R-:W-:-:S02]  /*2b80*/  FADD.FTZ R14, R14, 1 ;  /* 0x3f8000000e0e7421 */ /* 0x002fc40000010000 */
[----:B------:R-:W1:Y:S01]  /*2b90*/  LDS.U16 R109, [R53+0xa] ;  /* 0x00000a00356d7984 */ /* 0x000e620000000400 */
[----:B----4-:R4:W-:Y:S01]  /*2ba0*/  MUFU.RCP R117, R15 ;  /* 0x0000000f00757308 */ /* 0x0109e20000001000 */
[----:B------:R-:W-:Y:S01]  /*2bb0*/  FMUL.FTZ R3, R87, -1.4426950216293334961 ;  /* 0xbfb8aa3b57037820 */ /* 0x000fe20000410000 */
[----:B------:R-:W-:Y:S01]  /*2bc0*/  PRMT R90, RZ, 0x5410, R90 ;  /* 0x00005410ff5a7816 */ /* 0x000fe2000000005a */
[----:B------:R-:W-:Y:S01]  /*2bd0*/  LDS.U16 R130, [R53+0x10] ;  /* 0x0000100035827984 */ /* 0x000fe20000000400 */
[----:B------:R-:W-:Y:S01]  /*2be0*/  PRMT R89, RZ, 0x5410, R89 ;  /* 0x00005410ff597816 */ /* 0x000fe20000000059 */
[----:B--2---:R-:W-:Y:S02]  /*2bf0*/  FADD.FTZ R121, R133, 1 ;  /* 0x3f80000085797421 */ /* 0x004fe40000010000 */
[----:B-----5:R-:W-:Y:S01]  /*2c00*/  FADD.FTZ R125, R134, 1 ;  /* 0x3f800000867d7421 */ /* 0x020fe20000010000 */
[----:B------:R-:W-:Y:S01]  /*2c10*/  PRMT R114, RZ, 0x5410, R114 ;  /* 0x00005410ff727816 */ /* 0x000fe20000000072 */
[----:B----4-:R-:W-:Y:S01]  /*2c20*/  FADD.FTZ R15, -R123, 1 ;  /* 0x3f8000007b0f7421 */ /* 0x010fe20000010100 */
[----:B------:R2:W-:Y:S01]  /*2c30*/  MUFU.RCP R126, R14 ;  /* 0x0000000e007e7308 */ /* 0x0005e20000001000 */
[----:B------:R-:W-:Y:S01]  /*2c40*/  PRMT R115, RZ, 0x5410, R115 ;  /* 0x00005410ff737816 */ /* 0x000fe20000000073 */
[----:B------:R-:W-:Y:S01]  /*2c50*/  FADD.FTZ R128, R135, 1 ;  /* 0x3f80000087807421 */ /* 0x000fe20000010000 */
[----:B------:R-:W-:Y:S01]  /*2c60*/  PRMT R116, RZ, 0x5410, R116 ;  /* 0x00005410ff747816 */ /* 0x000fe20000000074 */
[----:B------:R-:W-:Y:S01]  /*2c70*/  FFMA.FTZ R119, R16, R15, 1 ;  /* 0x3f80000010777423 */ /* 0x000fe2000001000f */
[----:B------:R-:W-:Y:S01]  /*2c80*/  PRMT R108, RZ, 0x5410, R108 ;  /* 0x00005410ff6c7816 */ /* 0x000fe2000000006c */
[----:B------:R-:W-:Y:S01]  /*2c90*/  FADD.FTZ R141, R141, 1 ;  /* 0x3f8000008d8d7421 */ /* 0x000fe20000010000 */
[----:B------:R-:W-:Y:S01]  /*2ca0*/  LDS.U16 R134, [R53+0x14] ;  /* 0x0000140035867984 */ /* 0x000fe20000000400 */
[----:B---3--:R-:W-:Y:S01]  /*2cb0*/  PRMT R103, RZ, 0x5410, R103 ;  /* 0x00005410ff677816 */ /* 0x008fe20000000067 */
[----:B--2---:R-:W-:Y:S01]  /*2cc0*/  FADD.FTZ R14, -R122, 1 ;  /* 0x3f8000007a0e7421 */ /* 0x004fe20000010100 */
[----:B------:R-:W2:Y:S01]  /*2cd0*/  MUFU.EX2 R132, R3 ;  /* 0x0000000300847308 */ /* 0x000ea20000000800 */
[----:B------:R-:W-:Y:S01]  /*2ce0*/  FADD.FTZ R145, R145, 1 ;  /* 0x3f80000091917421 */ /* 0x000fe20000010000 */
[----:B------:R-:W-:Y:S01]  /*2cf0*/  LDS.U16 R172, [R53+0x1c] ;  /* 0x00001c0035ac7984 */ /* 0x000fe20000000400 */
[----:B------:R-:W-:Y:S01]  /*2d00*/  FMUL.FTZ R15, R88, R103 ;  /* 0x00000067580f7220 */ /* 0x000fe20000410000 */
[----:B------:R-:W-:Y:S01]  /*2d10*/  PRMT R105, RZ, 0x5410, R105 ;  /* 0x00005410ff697816 */ /* 0x000fe20000000069 */
[----:B------:R-:W-:Y:S01]  /*2d20*/  FFMA.FTZ R14, R17, R14, 1 ;  /* 0x3f800000110e7423 */ /* 0x000fe2000001000e */
[----:B------:R-:W-:Y:S01]  /*2d30*/  LDS.U16 R174, [R53+0x1e] ;  /* 0x00001e0035ae7984 */ /* 0x000fe20000000400 */
[----:B------:R-:W-:-:S02]  /*2d40*/  FMUL.FTZ R15, R122, R15 ;  /* 0x0000000f7a0f7220 */ /* 0x000fc40000410000 */
[----:B------:R-:W-:Y:S02]  /*2d50*/  FADD.FTZ R129, -R127, 1 ;  /* 0x3f8000007f817421 */ /* 0x000fe40000010100 */
[----:B------:R-:W-:Y:S02]  /*2d60*/  FMUL.FTZ R143, R15, R14 ;  /* 0x0000000e0f8f7220 */ /* 0x000fe40000410000 */
[----:B------:R-:W3:Y:S01]  /*2d70*/  LDS.U16 R15, [R53+0xc] ;  /* 0x00000c00350f7984 */ /* 0x000ee20000000400 */
[----:B------:R-:W-:Y:S02]  /*2d80*/  FMUL.FTZ R120, R90, R105 ;  /* 0x000000695a787220 */ /* 0x000fe40000410000 */
[----:B------:R-:W-:Y:S02]  /*2d90*/  FFMA.FTZ R129, R18, R129, 1 ;  /* 0x3f80000012817423 */ /* 0x000fe40000010081 */
[----:B------:R-:W-:Y:S01]  /*2da0*/  FMUL.FTZ R120, R127, R120 ;  /* 0x000000787f787220 */ /* 0x000fe20000410000 */
[----:B0-----:R-:W-:Y:S01]  /*2db0*/  PRMT R104, RZ, 0x5410, R104 ;  /* 0x00005410ff687816 */ /* 0x001fe20000000068 */
[----:B--2---:R-:W-:-:S02]  /*2dc0*/  FADD.FTZ R124, R132, 1 ;  /* 0x3f800000847c7421 */ /* 0x004fc40000010000 */
[----:B------:R-:W-:Y:S02]  /*2dd0*/  FMUL.FTZ R14, R120, R129 ;  /* 0x00000081780e7220 */ /* 0x000fe40000410000 */
[----:B------:R-:W0:Y:S01]  /*2de0*/  LDS.U16 R129, [R53+0xe] ;  /* 0x00000e0035817984 */ /* 0x000e220000000400 */
[----:B------:R-:W-:Y:S01]  /*2df0*/  FMUL.FTZ R118, R89, R104 ;  /* 0x0000006859767220 */ /* 0x000fe20000410000 */
[----:B------:R-:W2:Y:S03]  /*2e00*/  MUFU.RCP R124, R124 ;  /* 0x0000007c007c7308 */ /* 0x000ea60000001000 */
[----:B------:R-:W-:Y:S01]  /*2e10*/  FMUL.FTZ R118, R123, R118 ;  /* 0x000000767b767220 */ /* 0x000fe20000410000 */
[----:B------:R-:W-:Y:S01]  /*2e20*/  PRMT R107, RZ, 0x5410, R107 ;  /* 0x00005410ff6b7816 */ /* 0x000fe2000000006b */
[----:B------:R-:W-:-:S03]  /*2e30*/  FMUL.FTZ R3, R96, -1.4426950216293334961 ;  /* 0xbfb8aa3b60037820 */ /* 0x000fc60000410000 */
[----:B------:R-:W4:Y:S01]  /*2e40*/  MUFU.RCP R121, R121 ;  /* 0x0000007900797308 */ /* 0x000f220000001000 */
[----:B------:R-:W-:Y:S01]  /*2e50*/  FMUL.FTZ R176, R118, R119 ;  /* 0x0000007776b07220 */ /* 0x000fe20000410000 */
[----:B------:R-:W-:Y:S01]  /*2e60*/  PRMT R106, RZ, 0x5410, R106 ;  /* 0x00005410ff6a7816 */ /* 0x000fe2000000006a */
[----:B------:R-:W-:Y:S01]  /*2e70*/  FADD.FTZ R119, -R117, 1 ;  /* 0x3f80000075777421 */ /* 0x000fe20000010100 */
[----:B-1----:R-:W-:-:S04]  /*2e80*/  PRMT R109, RZ, 0x5410, R109 ;  /* 0x00005410ff6d7816 */ /* 0x002fc8000000006d */
[----:B------:R-:W1:Y:S01]  /*2e90*/  MUFU.RCP R125, R125 ;  /* 0x0000007d007d7308 */ /* 0x000e620000001000 */
[----:B------:R-:W-:Y:S02]  /*2ea0*/  FMUL.FTZ R120, R114, R107 ;  /* 0x0000006b72787220 */ /* 0x000fe40000410000 */
[----:B------:R-:W-:Y:S02]  /*2eb0*/  FFMA.FTZ R131, R86, R119, 1 ;  /* 0x3f80000056837423 */ /* 0x000fe40000010077 */
[----:B------:R-:W-:-:S03]  /*2ec0*/  FADD.FTZ R118, -R126, 1 ;  /* 0x3f8000007e767421 */ /* 0x000fc60000010100 */
[----:B------:R5:W0:Y:S01]  /*2ed0*/  MUFU.EX2 R136, R3 ;  /* 0x0000000300887308 */ /* 0x000a220000000800 */
[----:B------:R-:W-:Y:S02]  /*2ee0*/  FMUL.FTZ R119, R115, R106 ;  /* 0x0000006a73777220 */ /* 0x000fe40000410000 */
[----:B------:R-:W-:Y:S02]  /*2ef0*/  FMUL.FTZ R120, R117, R120 ;  /* 0x0000007875787220 */ /* 0x000fe40000410000 */
[----:B--2---:R-:W-:Y:S02]  /*2f00*/  FADD.FTZ R132, -R124, 1 ;  /* 0x3f8000007c847421 */ /* 0x004fe40000010100 */
[----:B------:R-:W-:Y:S01]  /*2f10*/  FMUL.FTZ R133, R116, R109 ;  /* 0x0000006d74857220 */ /* 0x000fe20000410000 */
[----:B------:R-:W2:Y:S01]  /*2f20*/  MUFU.RCP R128, R128 ;  /* 0x0000008000807308 */ /* 0x000ea20000001000 */
[----:B------:R-:W-:Y:S02]  /*2f30*/  FFMA.FTZ R118, R19, R118, 1 ;  /* 0x3f80000013767423 */ /* 0x000fe40000010076 */
[----:B------:R-:W-:-:S02]  /*2f40*/  FMUL.FTZ R119, R126, R119 ;  /* 0x000000777e777220 */ /* 0x000fc40000410000 */
[----:B-----5:R-:W-:Y:S02]  /*2f50*/  FMUL.FTZ R3, R108, -1.4426950216293334961 ;  /* 0xbfb8aa3b6c037820 */ /* 0x020fe40000410000 */
[----:B------:R-:W-:Y:S01]  /*2f60*/  FMUL.FTZ R153, R120, R131 ;  /* 0x0000008378997220 */ /* 0x000fe20000410000 */
[----:B------:R-:W-:Y:S01]  /*2f70*/  PRMT R120, RZ, 0x5410, R111 ;  /* 0x00005410ff787816 */ /* 0x000fe2000000006f */
[----:B------:R-:W-:Y:S01]  /*2f80*/  FFMA.FTZ R132, R87, R132, 1 ;  /* 0x3f80000057847423 */ /* 0x000fe20000010084 */
[----:B------:R-:W5:Y:S01]  /*2f90*/  LDS.U16 R131, [R53+0x12] ;  /* 0x0000120035837984 */ /* 0x000f620000000400 */
[----:B------:R-:W-:Y:S02]  /*2fa0*/  FMUL.FTZ R133, R124, R133 ;  /* 0x000000857c857220 */ /* 0x000fe40000410000 */
[----:B------:R-:W-:Y:S01]  /*2fb0*/  FMUL.FTZ R151, R119, R118 ;  /* 0x0000007677977220 */ /* 0x000fe20000410000 */
[----:B------:R-:W-:Y:S01]  /*2fc0*/  PRMT R118, RZ, 0x5410, R113 ;  /* 0x00005410ff767816 */ /* 0x000fe20000000071 */
[----:B----4-:R-:W-:Y:S01]  /*2fd0*/  FADD.FTZ R111, -R121, 1 ;  /* 0x3f800000796f7421 */ /* 0x010fe20000010100 */
[----:B------:R-:W4:Y:S01]  /*2fe0*/  MUFU.EX2 R3, R3 ;  /* 0x0000000300037308 */ /* 0x000f220000000800 */
[----:B-1----:R-:W-:-:S02]  /*2ff0*/  FADD.FTZ R113, -R125, 1 ;  /* 0x3f8000007d717421 */ /* 0x002fc40000010100 */
[----:B------:R-:W-:Y:S02]  /*3000*/  FMUL.FTZ R178, R133, R132 ;  /* 0x0000008485b27220 */ /* 0x000fe40000410000 */
[----:B------:R-:W-:Y:S01]  /*3010*/  FFMA.FTZ R133, R92, R111, 1 ;  /* 0x3f8000005c857423 */ /* 0x000fe2000001006f */
[----:B---3--:R-:W-:Y:S01]  /*3020*/  PRMT R111, RZ, 0x5410, R15 ;  /* 0x00005410ff6f7816 */ /* 0x008fe2000000000f */
[----:B0-----:R-:W-:Y:S02]  /*3030*/  FADD.FTZ R135, R136, 1 ;  /* 0x3f80000088877421 */ /* 0x001fe40000010000 */
[----:B------:R-:W-:Y:S02]  /*3040*/  FADD.FTZ R136, R139, 1 ;  /* 0x3f8000008b887421 */ /* 0x000fe40000010000 */
[----:B------:R-:W-:Y:S01]  /*3050*/  FFMA.FTZ R149, R94, R113, 1 ;  /* 0x3f8000005e957423 */ /* 0x000fe20000010071 */
[----:B------:R-:W0:Y:S01]  /*3060*/  LDS.U16 R139, [R53+0x16] ;  /* 0x00001600358b7984 */ /* 0x000e220000000400 */
[----:B------:R-:W-:Y:S01]  /*3070*/  PRMT R113, RZ, 0x5410, R130 ;  /* 0x00005410ff717816 */ /* 0x000fe20000000082 */
[----:B------:R1:W-:Y:S01]  /*3080*/  MUFU.RCP R168, R141 ;  /* 0x0000008d00a87308 */ /* 0x0003e20000001000 */
[----:B------:R-:W-:-:S02]  /*3090*/  FMUL.FTZ R132, R118, R111 ;  /* 0x0000006f76847220 */ /* 0x000fc40000410000 */
[----:B--2---:R-:W-:Y:S02]  /*30a0*/  FADD.FTZ R170, -R128, 1 ;  /* 0x3f80000080aa7421 */ /* 0x004fe40000010100 */
[----:B------:R-:W-:Y:S01]  /*30b0*/  FMUL.FTZ R15, R120, R113 ;  /* 0x00000071780f7220 */ /* 0x000fe20000410000 */
[----:B------:R-:W-:Y:S01]  /*30c0*/  PRMT R119, RZ, 0x5410, R112 ;  /* 0x00005410ff777816 */ /* 0x000fe20000000070 */
[----:B-1----:R-:W1:Y:S01]  /*30d0*/  LDS.U16 R141, [R53+0x18] ;  /* 0x00001800358d7984 */ /* 0x002e620000000400 */
[----:B------:R-:W-:Y:S01]  /*30e0*/  FMUL.FTZ R132, R121, R132 ;  /* 0x0000008479847220 */ /* 0x000fe20000410000 */
[----:B------:R-:W-:Y:S01]  /*30f0*/  PRMT R112, RZ, 0x5410, R129 ;  /* 0x00005410ff707816 */ /* 0x000fe20000000081 */
[----:B------:R-:W-:Y:S02]  /*3100*/  FFMA.FTZ R170, R95, R170, 1 ;  /* 0x3f8000005faa7423 */ /* 0x000fe400000100aa */
[----:B------:R-:W-:Y:S02]  /*3110*/  FMUL.FTZ R129, R128, R15 ;  /* 0x0000000f80817220 */ /* 0x000fe40000410000 */
[----:B------:R-:W-:-:S02]  /*3120*/  FMUL.FTZ R15, R132, R133 ;  /* 0x00000085840f7220 */ /* 0x000fc40000410000 */
[----:B----4-:R-:W-:Y:S02]  /*3130*/  FADD.FTZ R133, R3, 1 ;  /* 0x3f80000003857421 */ /* 0x010fe40000010000 */
[----:B------:R-:W-:Y:S02]  /*3140*/  FMUL.FTZ R3, R129, R170 ;  /* 0x000000aa81037220 */ /* 0x000fe40000410000 */
[----:B------:R-:W2:Y:S01]  /*3150*/  LDS.U16 R170, [R53+0x1a] ;  /* 0x00001a0035aa7984 */ /* 0x000ea20000000400 */
[----:B------:R-:W3:Y:S01]  /*3160*/  MUFU.RCP R145, R145 ;  /* 0x0000009100917308 */ /* 0x000ee20000001000 */
[----:B------:R-:W-:-:S07]  /*3170*/  FMUL.FTZ R130, R119, R112 ;  /* 0x0000007077827220 */ /* 0x000fce0000410000 */
[----:B------:R-:W4:Y:S01]  /*3180*/  MUFU.RCP R136, R136 ;  /* 0x0000008800887308 */ /* 0x000f220000001000 */
[----:B------:R-:W-:-:S07]  /*3190*/  FMUL.FTZ R130, R125, R130 ;  /* 0x000000827d827220 */ /* 0x000fce0000410000 */
[----:B------:R-:W0:Y:S01]  /*31a0*/  MUFU.RCP R135, R135 ;  /* 0x0000008700877308 */ /* 0x000e220000001000 */
[----:B------:R-:W-:Y:S02]  /*31b0*/  FMUL.FTZ R180, R130, R149 ;  /* 0x0000009582b47220 */ /* 0x000fe40000410000 */
[----:B---3--:R-:W-:Y:S02]  /*31c0*/  FADD.FTZ R129, -R145, 1 ;  /* 0x3f80000091817421 */ /* 0x008fe40000010100 */
[----:B------:R-:W-:Y:S01]  /*31d0*/  FADD.FTZ R130, -R168, 1 ;  /* 0x3f800000a8827421 */ /* 0x000fe20000010100 */
[----:B------:R-:W-:Y:S01]  /*31e0*/  PRMT R132, RZ, 0x5410, R101 ;  /* 0x00005410ff847816 */ /* 0x000fe20000000065 */
[----:B------:R-:W-:Y:S01]  /*31f0*/  FADD.FTZ R147, R147, 1 ;  /* 0x3f80000093937421 */ /* 0x000fe20000010000 */
[----:B------:R-:W-:Y:S01]  /*3200*/  PRMT R101, RZ, 0x5410, R98 ;  /* 0x00005410ff657816 */ /* 0x000fe20000000062 */
[----:B------:R-:W-:Y:S02]  /*3210*/  FADD.FTZ R157, R2, 1 ;  /* 0x3f800000029d7421 */ /* 0x000fe40000010000 */
[----:B------:R-:W-:Y:S01]  /*3220*/  FFMA.FTZ R155, R100, R129, 1 ;  /* 0x3f800000649b7423 */ /* 0x000fe20000010081 */
[----:B-----5:R-:W-:Y:S01]  /*3230*/  PRMT R129, RZ, 0x5410, R131 ;  /* 0x00005410ff817816 */ /* 0x020fe20000000083 */
[----:B----4-:R-:W-:Y:S01]  /*3240*/  FADD.FTZ R2, -R136, 1 ;  /* 0x3f80000088027421 */ /* 0x010fe20000010100 */
[----:B------:R-:W-:Y:S01]  /*3250*/  PRMT R98, RZ, 0x5410, R93 ;  /* 0x00005410ff627816 */ /* 0x000fe2000000005d */
[----:B------:R-:W-:Y:S01]  /*3260*/  FFMA.FTZ R184, R99, R130, 1 ;  /* 0x3f80000063b87423 */ /* 0x000fe20000010082 */
[----:B------:R-:W-:Y:S01]  /*3270*/  PRMT R130, RZ, 0x5410, R134 ;  /* 0x00005410ff827816 */ /* 0x000fe20000000086 */
[----:B------:R3:W-:Y:S01]  /*3280*/  MUFU.RCP R149, R133 ;  /* 0x0000008500957308 */ /* 0x0007e20000001000 */
[----:B0-----:R-:W-:Y:S01]  /*3290*/  PRMT R131, RZ, 0x5410, R139 ;  /* 0x00005410ff837816 */ /* 0x001fe2000000008b */
[----:B------:R-:W-:Y:S01]  /*32a0*/  FFMA.FTZ R182, R97, R2, 1 ;  /* 0x3f80000061b67423 */ /* 0x000fe20000010002 */
[----:B-1----:R-:W-:Y:S01]  /*32b0*/  PRMT R134, RZ, 0x5410, R141 ;  /* 0x00005410ff867816 */ /* 0x002fe2000000008d */
[----:B------:R-:W-:-:S02]  /*32c0*/  FADD.FTZ R93, -R135, 1 ;  /* 0x3f800000875d7421 */ /* 0x000fc40000010100 */
[----:B------:R-:W-:Y:S02]  /*32d0*/  FMUL.FTZ R2, R132, R129 ;  /* 0x0000008184027220 */ /* 0x000fe40000410000 */
[----:B------:R-:W0:Y:S01]  /*32e0*/  MUFU.RCP R147, R147 ;  /* 0x0000009300937308 */ /* 0x000e220000001000 */
[----:B---3--:R-:W-:Y:S01]  /*32f0*/  PRMT R133, RZ, 0x5410, R91 ;  /* 0x00005410ff857816 */ /* 0x008fe2000000005b */
[----:B------:R-:W-:Y:S02]  /*3300*/  FMUL.FTZ R139, R101, R130 ;  /* 0x00000082658b7220 */ /* 0x000fe40000410000 */
[----:B------:R-:W-:-:S04]  /*3310*/  FMUL.FTZ R141, R98, R131 ;  /* 0x00000083628d7220 */ /* 0x000fc80000410000 */
[----:B------:R1:W3:Y:S01]  /*3320*/  MUFU.RCP R91, R157 ;  /* 0x0000009d005b7308 */ /* 0x0002e20000001000 */
[----:B------:R-:W-:Y:S02]  /*3330*/  FFMA.FTZ R93, R96, R93, 1 ;  /* 0x3f800000605d7423 */ /* 0x000fe4000001005d */
[----:B------:R-:W-:Y:S02]  /*3340*/  FMUL.FTZ R2, R135, R2 ;  /* 0x0000000287027220 */ /* 0x000fe40000410000 */
[----:B------:R-:W-:Y:S02]  /*3350*/  FMUL.FTZ R139, R136, R139 ;  /* 0x0000008b888b7220 */ /* 0x000fe40000410000 */
[----:B------:R-:W-:Y:S01]  /*3360*/  FMUL.FTZ R141, R168, R141 ;  /* 0x0000008da88d7220 */ /* 0x000fe20000410000 */
[----:B------:R-:W-:Y:S01]  /*3370*/  F2FP.BF16.PACK_AB R159, R176, R143 ;  /* 0x0000008fb09f723e */ /* 0x000fe200000010ff */
[----:B------:R-:W-:Y:S01]  /*3380*/  BAR.SYNC.DEFER_BLOCKING 0x0 ;  /* 0x0000000000007b1d */ /* 0x000fe20000010000 */
[----:B------:R-:W-:Y:S01]  /*3390*/  FMUL.FTZ R2, R2, R93 ;  /* 0x0000005d02027220 */ /* 0x000fe20000410000 */
[----:B------:R-:W-:Y:S01]  /*33a0*/  PRMT R143, RZ, 0x5410, R83 ;  /* 0x00005410ff8f7816 */ /* 0x000fe20000000053 */
[----:B------:R-:W-:Y:S01]  /*33b0*/  FMUL.FTZ R182, R139, R182 ;  /* 0x000000b68bb67220 */ /* 0x000fe20000410000 */
[----:B------:R-:W-:Y:S01]  /*33c0*/  PRMT R139, RZ, 0x5410, R85 ;  /* 0x00005410ff8b7816 */ /* 0x000fe20000000055 */
[----:B------:R-:W-:Y:S01]  /*33d0*/  FMUL.FTZ R93, R141, R184 ;  /* 0x000000b88d5d7220 */ /* 0x000fe20000410000 */
[----:B------:R-:W-:-:S02]  /*33e0*/  PRMT R141, RZ, 0x5410, R84 ;  /* 0x00005410ff8d7816 */ /* 0x000fc40000000054 */
[----:B--2---:R-:W-:Y:S02]  /*33f0*/  PRMT R170, RZ, 0x5410, R170 ;  /* 0x00005410ffaa7816 */ /* 0x004fe400000000aa */
[----:B------:R-:W-:Y:S02]  /*3400*/  PRMT R172, RZ, 0x5410, R172 ;  /* 0x00005410ffac7816 */ /* 0x000fe400000000ac */
[----:B------:R-:W-:Y:S01]  /*3410*/  PRMT R174, RZ, 0x5410, R174 ;  /* 0x00005410ffae7816 */ /* 0x000fe200000000ae */
[----:B------:R-:W-:Y:S02]  /*3420*/  FMUL.FTZ R186, R133, R134 ;  /* 0x0000008685ba7220 */ /* 0x000fe40000410000 */
[----:B0-----:R-:W-:Y:S02]  /*3430*/  FADD.FTZ R85, -R147, 1 ;  /* 0x3f80000093557421 */ /* 0x001fe40000010100 */
[----:B-1----:R-:W-:Y:S02]  /*3440*/  FADD.FTZ R157, -R149, 1 ;  /* 0x3f800000959d7421 */ /* 0x002fe40000010100 */
[----:B---3--:R-:W-:-:S02]  /*3450*/  FADD.FTZ R83, -R91, 1 ;  /* 0x3f8000005b537421 */ /* 0x008fc40000010100 */
[----:B------:R-:W-:Y:S02]  /*3460*/  FMUL.FTZ R84, R139, R170 ;  /* 0x000000aa8b547220 */ /* 0x000fe40000410000 */
[----:B------:R-:W-:Y:S02]  /*3470*/  FMUL.FTZ R176, R141, R172 ;  /* 0x000000ac8db07220 */ /* 0x000fe40000410000 */
[----:B------:R-:W-:Y:S02]  /*3480*/  FMUL.FTZ R184, R143, R174 ;  /* 0x000000ae8fb87220 */ /* 0x000fe40000410000 */
[----:B------:R-:W-:Y:S02]  /*3490*/  FMUL.FTZ R186, R145, R186 ;  /* 0x000000ba91ba7220 */ /* 0x000fe40000410000 */
[----:B------:R-:W-:Y:S02]  /*34a0*/  FFMA.FTZ R85, R102, R85, 1 ;  /* 0x3f80000066557423 */ /* 0x000fe40000010055 */
        /* <DEDUP_REMOVED lines=8> */
[----:B------:R-:W-:Y:S01]  /*3530*/  FMUL.FTZ R184, R184, R83 ;  /* 0x00000053b8b87220 */ /* 0x000fe20000410000 */
[----:B------:R-:W-:Y:S02]  /*3540*/  F2FP.BF16.PACK_AB R14, R151, R14 ;  /* 0x0000000e970e723e */ /* 0x000fe400000010ff */
[----:B------:R-:W-:Y:S02]  /*3550*/  PRMT R83, R159, 0x7632, R83 ;  /* 0x000076329f537816 */ /* 0x000fe40000000053 */
[----:B------:R-:W-:Y:S02]  /*3560*/  F2FP.BF16.PACK_AB R15, R180, R15 ;  /* 0x0000000fb40f723e */ /* 0x000fe400000010ff */
[----:B------:R-:W-:Y:S02]  /*3570*/  ISETP.NE.AND P6, PT, R31, RZ, PT ;  /* 0x000000ff1f00720c */ /* 0x000fe40003fc5270 */
[----:B------:R-:W-:-:S02]  /*3580*/  F2FP.BF16.PACK_AB R153, R178, R153 ;  /* 0x00000099b299723e */ /* 0x000fc400000010ff */
[----:B------:R-:W-:Y:S02]  /*3590*/  F2FP.BF16.PACK_AB R2, R2, R3 ;  /* 0x000000030202723e */ /* 0x000fe400000010ff */
[----:B------:R-:W-:Y:S02]  /*35a0*/  F2FP.BF16.PACK_AB R93, R93, R182 ;  /* 0x000000b65d5d723e */ /* 0x000fe400000010ff */
[----:B------:R-:W-:Y:S02]  /*35b0*/  F2FP.BF16.PACK_AB R84, R84, R155 ;  /* 0x0000009b5454723e */ /* 0x000fe400000010ff */
[----:B------:R-:W-:Y:S01]  /*35c0*/  F2FP.BF16.PACK_AB R157, R184, R157 ;  /* 0x0000009db89d723e */ /* 0x000fe200000010ff */
[----:B------:R0:W-:Y:S01]  /*35d0*/  STS.U16 [R53], R159 ;  /* 0x0000009f35007388 */ /* 0x0001e20000000400 */
[----:B------:R-:W-:Y:S02]  /*35e0*/  PRMT R85, R14, 0x7632, R85 ;  /* 0x000076320e557816 */ /* 0x000fe40000000055 */
[----:B------:R-:W-:Y:S01]  /*35f0*/  PRMT R3, R15, 0x7632, R3 ;  /* 0x000076320f037816 */ /* 0x000fe20000000003 */
[----:B------:R1:W-:Y:S01]  /*3600*/  STS.U16 [R53+0x2], R83 ;  /* 0x0000025335007388 */ /* 0x0003e20000000400 */
[----:B------:R-:W-:-:S02]  /*3610*/  PRMT R151, R153, 0x7632, R151 ;  /* 0x0000763299977816 */ /* 0x000fc40000000097 */
        /* <DEDUP_REMOVED lines=40> */
[----:B------:R-:W-:Y:S01]  /*38a0*/  P2R R2, PR, RZ, 0x40 ;  /* 0x00000040ff027803 */ /* 0x000fe20000000000 */
[C---:B------:R-:W-:Y:S02]  /*38b0*/  IMAD R179, R27.reuse, c[0x0][0x2ec], R14 ;  /* 0x0000bb001bb37a24 */ /* 0x040fe400078e020e */
[----:B------:R-:W-:-:S05]  /*38c0*/  IMAD.WIDE.U32 R2, R27, c[0x0][0x2e8], RZ ;  /* 0x0000ba001b027a25 */ /* 0x000fca00078e00ff */
[----:B------:R-:W-:Y:S01]  /*38d0*/  IADD3 R3, R3, R179, RZ ;  /* 0x000000b303037210 */ /* 0x000fe20007ffe0ff */
[----:B------:R-:W-:-:S04]  /*38e0*/  IMAD R181, R25, c[0x0][0x2f0], RZ ;  /* 0x0000bc0019b57a24 */ /* 0x000fc800078e02ff */
        /* <DEDUP_REMOVED lines=17> */
[----:B------:R-:W-:Y:S02]  /*3a00*/  FMUL.FTZ R126, R19, R126 ;  /* 0x0000007e137e7220 */ /* 0x000fe40000410000 */
[----:B------:R-:W-:-:S02]  /*3a10*/  IMAD.X R3, R7, 0x1, R5, P4 ;  /* 0x0000000107037824 */ /* 0x000fc400020e0605 */
        /* <DEDUP_REMOVED lines=10> */
.L_x_4988:
[----:B------:R-:W-:Y:S05]  /*3ac0*/  BSYNC B0 ;  /* 0x0000000000007941 */ /* 0x000fea0003800000 */
.L_x_4987:
        /* <DEDUP_REMOVED lines=9> */
[-C--:B------:R-:W-:Y:S01]  /*3b60*/  ISETP.GE.AND P5, PT, R154, R177.reuse, PT ;  /* 0x000000b19a00720c */ /* 0x080fe20003fa6270 */
[----:B------:R-:W-:Y:S01]  /*3b70*/  FMUL.FTZ R124, R87, R124 ;  /* 0x0000007c577c7220 */ /* 0x000fe20000410000 */
        /* <DEDUP_REMOVED lines=38> */
[----:B0-----:R-:W-:Y:S01]  /*3de0*/  PRMT R83, RZ, 0x5410, R73 ;  /* 0x00005410ff537816 */ /* 0x001fe20000000049 */
[----:B------:R-:W-:Y:S01]  /*3df0*/  @!P1 STG.E.U16 [R14.64+-0x80], R173 ;  /* 0xffff80ad0e009986 */ /* 0x000fe2000c10150c */
[----:B------:R-:W-:Y:S01]  /*3e00*/  PRMT R84, RZ, 0x5410, R74 ;  /* 0x00005410ff547816 */ /* 0x000fe2000000004a */
[----:B------:R-:W-:Y:S01]  /*3e10*/  FMUL.FTZ R88, R89, R123 ;  /* 0x0000007b59587220 */ /* 0x000fe20000410000 */
[----:B------:R-:W-:Y:S01]  /*3e20*/  PRMT R86, RZ, 0x5410, R76 ;  /* 0x00005410ff567816 */ /* 0x000fe2000000004c */
[----:B------:R0:W-:Y:S01]  /*3e30*/  @!P2 STG.E.U16 [R14.64+-0x3c0], R85 ;  /* 0xfffc40550e00a986 */ /* 0x0001e2000c10150c */
[----:B------:R-:W-:-:S02]  /*3e40*/  FADD.FTZ R73, R80, UR5 ;  /* 0x0000000550497e21 */ /* 0x000fc40008010000 */
[----:B------:R-:W-:Y:S01]  /*3e50*/  FADD.FTZ R74, R79, UR5 ;  /* 0x000000054f4a7e21 */ /* 0x000fe20008010000 */
[----:B------:R1:W-:Y:S01]  /*3e60*/  @!P3 STG.E.U16 [R14.64+-0x40], R175 ;  /* 0xffffc0af0e00b986 */ /* 0x0003e2000c10150c */
[----:B------:R-:W-:Y:S02]  /*3e70*/  FADD.FTZ R76, R77, UR5 ;  /* 0x000000054d4c7e21 */ /* 0x000fe40008010000 */
[----:B------:R-:W-:Y:S02]  /*3e80*/  FMUL.FTZ R89, R90, R127 ;  /* 0x0000007f5a597220 */ /* 0x000fe40000410000 */
[----:B------:R-:W-:Y:S02]  /*3e90*/  FMUL.FTZ R97, R101, R136 ;  /* 0x0000008865617220 */ /* 0x000fe40000410000 */
[----:B------:R-:W-:Y:S01]  /*3ea0*/  FADD.FTZ R77, R20, UR5 ;  /* 0x00000005144d7e21 */ /* 0x000fe20008010000 */
[----:B0-----:R-:W-:Y:S01]  /*3eb0*/  PRMT R85, RZ, 0x5410, R75 ;  /* 0x00005410ff557816 */ /* 0x001fe2000000004b */
[----:B------:R-:W-:-:S02]  /*3ec0*/  FADD.FTZ R75, R78, UR5 ;  /* 0x000000054e4b7e21 */ /* 0x000fc40008010000 */
[----:B------:R-:W-:Y:S01]  /*3ed0*/  FADD.FTZ R78, R21, UR5 ;  /* 0x00000005154e7e21 */ /* 0x000fe20008010000 */
[----:B-1----:R-:W-:Y:S01]  /*3ee0*/  PRMT R14, RZ, 0x5410, R71 ;  /* 0x00005410ff0e7816 */ /* 0x002fe20000000047 */
[----:B------:R-:W-:Y:S01]  /*3ef0*/  FADD.FTZ R71, R82, UR5 ;  /* 0x0000000552477e21 */ /* 0x000fe20008010000 */
[----:B------:R-:W-:Y:S01]  /*3f00*/  PRMT R15, RZ, 0x5410, R72 ;  /* 0x00005410ff0f7816 */ /* 0x000fe20000000048 */
        /* <DEDUP_REMOVED lines=67> */
[----:B------:R-:W-:Y:S04]  /*4340*/  STS.U16 [R53+0x14], R130 ;  /* 0x0000148235007388 */ /* 0x000fe80000000400 */
[----:B------:R0:W-:Y:S01]  /*4350*/  STS.U16 [R53+0x16], R17 ;  /* 0x0000161135007388 */ /* 0x0001e20000000400 */
[----:B-1----:R-:W-:-:S03]  /*4360*/  IMAD R19, R27, c[0x0][0x214], R16 ;  /* 0x000085001b137a24 */ /* 0x002fc600078e0210 */
[----:B------:R-:W-:Y:S04]  /*4370*/  STS.U16 [R53+0x18], R134 ;  /* 0x0000188635007388 */ /* 0x000fe80000000400 */
[----:B------:R-:W-:Y:S01]  /*4380*/  STS.U16 [R53+0x1a], R18 ;  /* 0x00001a1235007388 */ /* 0x000fe20000000400 */
[----:B0-----:R-:W-:-:S03]  /*4390*/  IMAD R17, R25, c[0x0][0x218], RZ ;  /* 0x0000860019117a24 */ /* 0x001fc600078e02ff */
[----:B------:R0:W-:Y:S01]  /*43a0*/  STS.U16 [R53+0x1c], R15 ;  /* 0x00001c0f35007388 */ /* 0x0001e20000000400 */
[----:B------:R-:W-:Y:S01]  /*43b0*/  IMAD R133, R0, c[0x0][0x21c], R17 ;  /* 0x0000870000857a24 */ /* 0x000fe200078e0211 */
[----:B------:R-:W-:Y:S02]  /*43c0*/  LEA R17, P4, R6, c[0x0][0x270], 0x1 ;  /* 0x00009c0006117a11 */ /* 0x000fe400078808ff */
[----:B------:R-:W-:Y:S01]  /*43d0*/  STS.U16 [R53+0x1e], R20 ;  /* 0x00001e1435007388 */ /* 0x000fe20000000400 */
[----:B------:R-:W-:-:S06]  /*43e0*/  NOP ;  /* 0x0000000000007918 */ /* 0x000fcc0000000000 */
[----:B------:R-:W-:Y:S01]  /*43f0*/  LDS.U16 R21, [R34] ;  /* 0x0000000022157984 */ /* 0x000fe20000000400 */
[----:B0-----:R-:W-:Y:S01]  /*4400*/  IMAD.WIDE.U32 R14, R27, c[0x0][0x210], RZ ;  /* 0x000084001b0e7a25 */ /* 0x001fe200078e00ff */
        /* <DEDUP_REMOVED lines=41> */
.L_x_4991:
[----:B------:R-:W-:Y:S05]  /*46a0*/  BSYNC B0 ;  /* 0x0000000000007941 */ /* 0x000fea0003800000 */
.L_x_4990:
        /* <DEDUP_REMOVED lines=27> */
.L_x_4989:
[----:B-1----:R-:W-:Y:S01]  /*4860*/  PRMT R14, RZ, 0x5410, R203 ;  /* 0x00005410ff0e7816 */ /* 0x002fe200000000cb */
[----:B------:R-:W-:Y:S01]  /*4870*/  IMAD.MOV.U32 R16, RZ, RZ, c[0x0][0x16c] ;  /* 0x00005b00ff107624 */ /* 0x000fe200078e00ff */
[----:B------:R-:W-:Y:S01]  /*4880*/  BAR.SYNC.DEFER_BLOCKING 0x0 ;  /* 0x0000000000007b1d */ /* 0x000fe20000010000 */
[----:B------:R-:W-:Y:S01]  /*4890*/  HFMA2.MMA R119, -RZ, RZ, 0, 0 ;  /* 0x00000000ff777435 */ /* 0x000fe200000001ff */
[C---:B------:R-:W-:Y:S01]  /*48a0*/  FMUL.FTZ R103, R87.reuse, UR4 ;  /* 0x0000000457677c20 */ /* 0x040fe20008410000 */
[----:B------:R-:W-:Y:S01]  /*48b0*/  CS2R R120, SRZ ;  /* 0x0000000000787805 */ /* 0x000fe2000001ff00 */
[----:B------:R-:W-:Y:S01]  /*48c0*/  FFMA.FTZ R15, R87, R14, R24 ;  /* 0x0000000e570f7223 */ /* 0x000fe20000010018 */
[----:B------:R-:W-:Y:S01]  /*48d0*/  PRMT R14, RZ, 0x5410, R54 ;  /* 0x00005410ff0e7816 */ /* 0x000fe20000000036 */
[----:B------:R-:W-:Y:S01]  /*48e0*/  FMUL.FTZ R104, R88, UR4 ;  /* 0x0000000458687c20 */ /* 0x000fe20008410000 */
[----:B------:R-:W-:Y:S01]  /*48f0*/  ISETP.GE.AND P0, PT, R16, 0x1, PT ;  /* 0x000000011000780c */ /* 0x000fe20003f06270 */
[----:B------:R-:W-:Y:S01]  /*4900*/  FMUL.FTZ R105, R89, UR4 ;  /* 0x0000000459697c20 */ /* 0x000fe20008410000 */
[----:B------:R-:W-:Y:S01]  /*4910*/  PRMT R24, RZ, 0x5410, R68 ;  /* 0x00005410ff187816 */ /* 0x000fe20000000044 */
[----:B------:R-:W-:Y:S01]  /*4920*/  FFMA.FTZ R14, R88, R14, R15 ;  /* 0x0000000e580e7223 */ /* 0x000fe2000001000f */
[----:B------:R-:W-:Y:S01]  /*4930*/  PRMT R15, RZ, 0x5410, R55 ;  /* 0x00005410ff0f7816 */ /* 0x000fe20000000037 */
[----:B------:R-:W-:Y:S01]  /*4940*/  FMUL.FTZ R106, R90, UR4 ;  /* 0x000000045a6a7c20 */ /* 0x000fe20008410000 */
[----:B------:R-:W-:Y:S01]  /*4950*/  CS2R R122, SRZ ;  /* 0x00000000007a7805 */ /* 0x000fe2000001ff00 */
[----:B------:R-:W-:Y:S01]  /*4960*/  FMUL.FTZ R107, R91, UR4 ;  /* 0x000000045b6b7c20 */ /* 0x000fe20008410000 */
[----:B------:R-:W-:Y:S01]  /*4970*/  CS2R R124, SRZ ;  /* 0x00000000007c7805 */ /* 0x000fe2000001ff00 */
        /* <DEDUP_REMOVED lines=14> */
[----:B------:R-:W-:-:S02]  /*4a60*/  FMUL.FTZ R112, R96, UR4 ;  /* 0x0000000460707c20 */ /* 0x000fc40008410000 */
[----:B------:R-:W-:Y:S02]  /*4a70*/  FMUL.FTZ R113, R97, UR4 ;  /* 0x0000000461717c20 */ /* 0x000fe40008410000 */
[----:B------:R-:W-:Y:S01]  /*4a80*/  FFMA.FTZ R14, R92, R14, R15 ;  /* 0x0000000e5c0e7223 */ /* 0x000fe2000001000f */
[----:B------:R-:W-:Y:S01]  /*4a90*/  PRMT R15, RZ, 0x5410, R59 ;  /* 0x00005410ff0f7816 */ /* 0x000fe2000000003b */
[----:B------:R-:W-:Y:S02]  /*4aa0*/  FMUL.FTZ R114, R98, UR4 ;  /* 0x0000000462727c20 */ /* 0x000fe40008410000 */
[----:B------:R-:W-:Y:S02]  /*4ab0*/  FMUL.FTZ R115, R99, UR4 ;  /* 0x0000000463737c20 */ /* 0x000fe40008410000 */
[----:B------:R-:W-:Y:S01]  /*4ac0*/  FFMA.FTZ R15, R93, R15, R14 ;  /* 0x0000000f5d0f7223 */ /* 0x000fe2000001000e */
[----:B------:R-:W-:Y:S01]  /*4ad0*/  PRMT R14, RZ, 0x5410, R60 ;  /* 0x00005410ff0e7816 */ /* 0x000fe2000000003c */
[----:B------:R-:W-:-:S02]  /*4ae0*/  FMUL.FTZ R116, R100, UR4 ;  /* 0x0000000464747c20 */ /* 0x000fc40008410000 */
[----:B------:R-:W-:Y:S02]  /*4af0*/  FMUL.FTZ R117, R101, UR4 ;  /* 0x0000000465757c20 */ /* 0x000fe40008410000 */
[----:B------:R-:W-:Y:S01]  /*4b00*/  FFMA.FTZ R14, R94, R14, R15 ;  /* 0x0000000e5e0e7223 */ /* 0x000fe2000001000f */
[----:B------:R-:W-:Y:S01]  /*4b10*/  PRMT R15, RZ, 0x5410, R61 ;  /* 0x00005410ff0f7816 */ /* 0x000fe2000000003d */
[----:B------:R-:W-:Y:S02]  /*4b20*/  FMUL.FTZ R118, R102, UR4 ;  /* 0x0000000466767c20 */ /* 0x000fe40008410000 */
[----:B------:R-:W-:Y:S02]  /*4b30*/  IMAD.MOV.U32 R134, RZ, RZ, RZ ;  /* 0x000000ffff867224 */ /* 0x000fe400078e00ff */
        /* <DEDUP_REMOVED lines=16> */
[----:B------:R-:W-:Y:S01]  /*4c40*/  UMOV UR6, URZ ;  /* 0x0000003f00067c82 */ /* 0x000fe20008000000 */
[----:B------:R-:W-:Y:S01]  /*4c50*/  MOV R135, RZ ;  /* 0x000000ff00877202 */ /* 0x000fe20000000f00 */
[----:B------:R-:W-:Y:S01]  /*4c60*/  UMOV UR7, URZ ;  /* 0x0000003f00077c82 */ /* 0x000fe20008000000 */
[----:B------:R-:W-:Y:S02]  /*4c70*/  LEA.HI R14, R136, R136, RZ, 0x1 ;  /* 0x00000088880e7211 */ /* 0x000fe400078f08ff */
[----:B------:R-:W-:Y:S02]  /*4c80*/  MOV R119, RZ ;  /* 0x000000ff00777202 */ /* 0x000fe40000000f00 */
[----:B------:R-:W-:-:S05]  /*4c90*/  LOP3.LUT R15, R14, 0xfffffe, RZ, 0xc0, !PT ;  /* 0x00fffffe0e0f7812 */ /* 0x000fca00078ec0ff */
[----:B------:R-:W-:Y:S02]  /*4ca0*/  IMAD.IADD R136, R136, 0x1, -R15 ;  /* 0x0000000188887824 */ /* 0x000fe400078e0a0f */
.L_x_5029:
[----:B------:R-:W-:Y:S01]  /*4cb0*/  IMAD R15, R25, c[0x0][0x180], RZ ;  /* 0x00006000190f7a24 */ /* 0x000fe200078e02ff */
[----:B------:R-:W-:Y:S01]  /*4cc0*/  SHF.R.S32.HI R141, RZ, 0x1f, R135 ;  /* 0x0000001fff8d7819 */ /* 0x000fe20000011487 */
[----:B0-----:R-:W-:Y:S01]  /*4cd0*/  IMAD.WIDE.U32 R20, R0, c[0x0][0x180], RZ ;  /* 0x0000600000147a25 */ /* 0x001fe200078e00ff */
[----:B------:R-:W-:Y:S02]  /*4ce0*/  IADD3 R137, -R4, c[0x0][0x168], RZ ;  /* 0x00005a0004897a10 */ /* 0x000fe40007ffe1ff */
[----:B------:R-:W-:Y:S01]  /*4cf0*/  LOP3.LUT R138, R6, 0x20, RZ, 0xfc, !PT ;  /* 0x00000020068a7812 */ /* 0x000fe200078efcff */
[----:B------:R-:W-:Y:S01]  /*4d00*/  IMAD R15, R0, c[0x0][0x184], R15 ;  /* 0x00006100000f7a24 */ /* 0x000fe200078e020f */
[C---:B------:R-:W-:Y:S01]  /*4d10*/  LOP3.LUT R140, R6.reuse, 0x40, RZ, 0xfc, !PT ;  /* 0x00000040068c7812 */ /* 0x040fe200078efcff */
[----:B------:R-:W-:Y:S01]  /*4d20*/  IMAD R16, R141, c[0x0][0x1c0], RZ ;  /* 0x000070008d107a24 */ /* 0x000fe200078e02ff */
[----:B------:R-:W-:Y:S01]  /*4d30*/  LOP3.LUT R142, R6, 0x60, RZ, 0xfc, !PT ;  /* 0x00000060068e7812 */ /* 0x000fe200078efcff */
[----:B------:R-:W-:Y:S01]  /*4d40*/  IMAD.IADD R21, R21, 0x1, R15 ;  /* 0x0000000115157824 */ /* 0x000fe200078e020f */
[-C--:B------:R-:W-:Y:S01]  /*4d50*/  ISETP.GE.AND P2, PT, R138, R137.reuse, PT ;  /* 0x000000898a00720c */ /* 0x080fe20003f46270 */
[----:B------:R-:W-:Y:S01]  /*4d60*/  IMAD R14, R141, c[0x0][0x188], RZ ;  /* 0x000062008d0e7a24 */ /* 0x000fe200078e02ff */
[-C--:B------:R-:W-:Y:S01]  /*4d70*/  ISETP.GE.AND P3, PT, R140, R137.reuse, PT ;  /* 0x000000898c00720c */ /* 0x080fe20003f66270 */
[----:B------:R-:W-:Y:S01]  /*4d80*/  IMAD.WIDE.U32 R18, R135, c[0x0][0x1c0], R6 ;  /* 0x0000700087127a25 */ /* 0x000fe200078e0006 */
[----:B------:R-:W-:-:S02]  /*4d90*/  ISETP.GE.AND P4, PT, R142, R137, PT ;  /* 0x000000898e00720c */ /* 0x000fc40003f86270 */
[----:B------:R-:W-:Y:S01]  /*4da0*/  PRMT R23, RZ, 0x7610, R23 ;  /* 0x00007610ff177816 */ /* 0x000fe20000000017 */
[C---:B------:R-:W-:Y:S01]  /*4db0*/  IMAD R15, R135.reuse, c[0x0][0x1c4], R16 ;  /* 0x00007100870f7a24 */ /* 0x040fe200078e0210 */
[----:B------:R-:W-:Y:S01]  /*4dc0*/  LOP3.LUT R144, R6, 0x80, RZ, 0xfc, !PT ;  /* 0x0000008006907812 */ /* 0x000fe200078efcff */
[C---:B------:R-:W-:Y:S01]  /*4dd0*/  IMAD R17, R135.reuse, c[0x0][0x18c], R14 ;  /* 0x0000630087117a24 */ /* 0x040fe200078e020e */
[----:B------:R-:W-:Y:S01]  /*4de0*/  LEA R14, P1, R18, R33, 0x1 ;  /* 0x00000021120e7211 */ /* 0x000fe200078208ff */
[----:B------:R-:W-:Y:S01]  /*4df0*/  IMAD.WIDE.U32 R20, R135, c[0x0][0x188], R20 ;  /* 0x0000620087147a25 */ /* 0x000fe200078e0014 */
[----:B------:R-:W-:Y:S02]  /*4e00*/  IADD3 R15, R19, R15, RZ ;  /* 0x0000000f130f7210 */ /* 0x000fe40007ffe0ff */
[----:B------:R-:W-:Y:S01]  /*4e10*/  LOP3.LUT R146, R6, 0xa0, RZ, 0xfc, !PT ;  /* 0x000000a006927812 */ /* 0x000fe200078efcff */
[----:B------:R-:W-:Y:S01]  /*4e20*/  IMAD.IADD R17, R21, 0x1, R17 ;  /* 0x0000000115117824 */ /* 0x000fe200078e0211 */
[----:B------:R-:W-:-:S02]  /*4e30*/  LEA.HI.X R15, R18, R35, R15, 0x1, P1 ;  /* 0x00000023120f7211 */ /* 0x000fc400008f0c0f */
[----:B------:R-:W-:Y:S02]  /*4e40*/  ISETP.GE.AND P1, PT, R6, R137, PT ;  /* 0x000000890600720c */ /* 0x000fe40003f26270 */
[C---:B------:R-:W-:Y:S01]  /*4e50*/  LEA R16, P0, R20.reuse, c[0x0][0x220], 0x2 ;  /* 0x0000880014107a11 */ /* 0x040fe200078010ff */
[----:B--2---:R0:W2:Y:S01]  /*4e60*/  @!P2 LDG.E.U16 R23, [R14.64+0x40] ;  /* 0x0000400c0e17a981 */ /* 0x0040a2000c1e1500 */
[----:B------:R-:W-:Y:S02]  /*4e70*/  PRMT R21, RZ, 0x7610, R21 ;  /* 0x00007610ff157816 */ /* 0x000fe40000000015 */
[----:B------:R-:W-:Y:S02]  /*4e80*/  LEA.HI.X R17, R20, c[0x0][0x224], R17, 0x2, P0 ;  /* 0x0000890014117a11 */ /* 0x000fe400000f1411 */
[----:B------:R-:W-:Y:S02]  /*4e90*/  PRMT R20, RZ, 0x7610, R20 ;  /* 0x00007610ff147816 */ /* 0x000fe40000000014 */
[----:B------:R-:W-:Y:S01]  /*4ea0*/  PRMT R143, RZ, 0x7610, R143 ;  /* 0x00007610ff8f7816 */ /* 0x000fe2000000008f */
[----:B-1----:R1:W3:Y:S01]  /*4eb0*/  LDG.E R139, [R16.64] ;  /* 0x0000000c108b7981 */ /* 0x0022e2000c1e1900 */
[----:B------:R-:W-:-:S02]  /*4ec0*/  LOP3.LUT R148, R6, 0xc0, RZ, 0xfc, !PT ;  /* 0x000000c006947812 */ /* 0x000fc400078efcff */
[C---:B------:R-:W-:Y:S01]  /*4ed0*/  LOP3.LUT R150, R6.reuse, 0xe0, RZ, 0xfc, !PT ;  /* 0x000000e006967812 */ /* 0x040fe200078efcff */
[----:B------:R0:W4:Y:S01]  /*4ee0*/  @!P1 LDG.E.U16 R21, [R14.64] ;  /* 0x0000000c0e159981 */ /* 0x000122000c1e1500 */
[----:B------:R-:W-:Y:S02]  /*4ef0*/  LOP3.LUT R152, R6, 0x100, RZ, 0xfc, !PT ;  /* 0x0000010006987812 */ /* 0x000fe400078efcff */
[-C--:B------:R-:W-:Y:S01]  /*4f00*/  ISETP.GE.AND P5, PT, R144, R137.reuse, PT ;  /* 0x000000899000720c */ /* 0x080fe20003fa6270 */
[----:B------:R0:W2:Y:S01]  /*4f10*/  @!P3 LDG.E.U16 R20, [R14.64+0x80] ;  /* 0x0000800c0e14b981 */ /* 0x0000a2000c1e1500 */
[----:B------:R-:W-:Y:S02]  /*4f20*/  LOP3.LUT R154, R6, 0x120, RZ, 0xfc, !PT ;  /* 0x00000120069a7812 */ /* 0x000fe400078efcff */
[-C--:B------:R-:W-:Y:S01]  /*4f30*/  ISETP.GE.AND P0, PT, R146, R137.reuse, PT ;  /* 0x000000899200720c */ /* 0x080fe20003f06270 */
[----:B------:R0:W2:Y:S01]  /*4f40*/  @!P4 LDG.E.U16 R143, [R14.64+0xc0] ;  /* 0x0000c00c0e8fc981 */ /* 0x0000a2000c1e1500 */
        /* <DEDUP_REMOVED lines=8> */
[----:B------:R0:W2:Y:S01]  /*4fd0*/  @!P5 LDG.E.U16 R22, [R14.64+0x100] ;  /* 0x0001000c0e16d981 */ /* 0x0000a2000c1e1500 */
[C---:B------:R-:W-:Y:S02]  /*4fe0*/  LOP3.LUT R156, R6.reuse, 0x140, RZ, 0xfc, !PT ;  /* 0x00000140069c7812 */ /* 0x040fe400078efcff */
[----:B------:R-:W-:Y:S01]  /*4ff0*/  PRMT R170, RZ, 0x7610, R170 ;  /* 0x00007610ffaa7816 */ /* 0x000fe200000000aa */
[----:B------:R0:W2:Y:S01]  /*5000*/  @!P0 LDG.E.U16 R145, [R14.64+0x140] ;  /* 0x0001400c0e918981 */ /* 0x0000a2000c1e1500 */
[C---:B------:R-:W-:Y:S02]  /*5010*/  LOP3.LUT R158, R6.reuse, 0x160, RZ, 0xfc, !PT ;  /* 0x00000160069e7812 */ /* 0x040fe400078efcff */
[----:B------:R-:W-:Y:S01]  /*5020*/  PRMT R149, RZ, 0x7610, R149 ;  /* 0x00007610ff957816 */ /* 0x000fe20000000095 */
[----:B------:R0:W2:Y:S01]  /*5030*/  @!P1 LDG.E.U16 R168, [R14.64+0x180] ;  /* 0x0001800c0ea89981 */ /* 0x0000a2000c1e1500 */
[----:B------:R-:W-:-:S02]  /*5040*/  LOP3.LUT R160, R6, 0x180, RZ, 0xfc, !PT ;  /* 0x0000018006a07812 */ /* 0x000fc400078efcff */
[C---:B------:R-:W-:Y:S01]  /*5050*/  LOP3.LUT R162, R6.reuse, 0x1a0, RZ, 0xfc, !PT ;  /* 0x000001a006a27812 */ /* 0x040fe200078efcff */
[----:B------:R0:W2:Y:S01]  /*5060*/  @!P2 LDG.E.U16 R147, [R14.64+0x1c0] ;  /* 0x0001c00c0e93a981 */ /* 0x0000a2000c1e1500 */
        /* <DEDUP_REMOVED lines=31> */
[----:B------:R-:W-:-:S05]  /*5260*/  LEA.HI.X R17, R18, c[0x0][0x22c], R19, 0x2, P0 ;  /* 0x00008b0012117a11 */ /* 0x000fca00000f1413 */
[----:B------:R1:W2:Y:S01]  /*5270*/  LDG.E R18, [R16.64] ;  /* 0x0000000c10127981 */ /* 0x0002a2000c1e1900 */
[----:B------:R-:W-:Y:S02]  /*5280*/  ISETP.NE.AND P2, PT, R31, RZ, PT ;  /* 0x000000ff1f00720c */ /* 0x000fe40003f45270 */
[----:B0-----:R-:W-:Y:S02]  /*5290*/  LEA R14, R136, R135, 0x8 ;  /* 0x00000087880e7211 */ /* 0x001fe400078e40ff */
[----:B------:R-:W-:-:S09]  /*52a0*/  ISETP.NE.AND P0, PT, R32, RZ, PT ;  /* 0x000000ff2000720c */ /* 0x000fd20003f05270 */
        /* <DEDUP_REMOVED lines=10> */
[----:B------:R-:W-:Y:S02]  /*5350*/  PRMT R180, RZ, 0x5410, R59 ;  /* 0x00005410ffb47816 */ /* 0x000fe4000000003b */
[----:B------:R-:W-:-:S03]  /*5360*/  PRMT R178, RZ, 0x5410, R61 ;  /* 0x00005410ffb27816 */ /* 0x000fc6000000003d */
[----:B------:R-:W-:Y:S02]  /*5370*/  FMUL.FTZ R159, R77, R180 ;  /* 0x000000b44d9f7220 */ /* 0x000fe40000410000 */
[----:B------:R-:W-:Y:S01]  /*5380*/  FMUL.FTZ R165, R79, R178 ;  /* 0x000000b24fa57220 */ /* 0x000fe20000410000 */
[----:B------:R-:W-:Y:S01]  /*5390*/  BSSY B0, `(.L_x_4993) ;  /* 0x0000089000007945 */ /* 0x000fe20003800000 */
[----:B---3--:R-:W-:-:S04]  /*53a0*/  FMUL.FTZ R19, R139, 1.4426950216293334961 ;  /* 0x3fb8aa3b8b137820 */ /* 0x008fc80000410000 */
[-C--:B------:R-:W-:Y:S01]  /*53b0*/  FMUL.FTZ R214, R71, R19.reuse ;  /* 0x0000001347d67220 */ /* 0x080fe20000410000 */
[----:B----4-:R-:W-:Y:S04]  /*53c0*/  STS.U16 [R34], R21 ;  /* 0x0000001522007388 */ /* 0x010fe80000000400 */
[----:B--2---:R-:W-:Y:S01]  /*53d0*/  STS.U16 [R36+0x40], R23 ;  /* 0x0000401724007388 */ /* 0x004fe20000000400 */
[----:B------:R-:W0:Y:S03]  /*53e0*/  MUFU.EX2 R214, R214 ;  /* 0x000000d600d67308 */ /* 0x000e260000000800 */
        /* <DEDUP_REMOVED lines=9> */
[----:B------:R-:W-:Y:S04]  /*5480*/  STS.U16 [R45+0x280], R172 ;  /* 0x000280ac2d007388 */ /* 0x000fe80000000400 */
        /* <DEDUP_REMOVED lines=24> */
[----:B------:R-:W-:-:S02]  /*5610*/  FMUL.FTZ R175, R73, R19 ;  /* 0x0000001349af7220 */ /* 0x000fc40000410000 */
[----:B------:R-:W-:-:S03]  /*5620*/  FMUL.FTZ R181, R74, R19 ;  /* 0x000000134ab57220 */ /* 0x000fc60000410000 */
[----:B------:R-:W2:Y:S01]  /*5630*/  MUFU.EX2 R179, R179 ;  /* 0x000000b300b37308 */ /* 0x000ea20000000800 */
[----:B------:R-:W-:Y:S01]  /*5640*/  FMUL.FTZ R183, R75, R19 ;  /* 0x000000134bb77220 */ /* 0x000fe20000410000 */
[----:B-1----:R-:W-:Y:S02]  /*5650*/  PRMT R170, RZ, 0x5410, R203 ;  /* 0x00005410ffaa7816 */ /* 0x002fe400000000cb */
[----:B------:R-:W-:-:S04]  /*5660*/  PRMT R145, RZ, 0x5410, R54 ;  /* 0x00005410ff917816 */ /* 0x000fc80000000036 */
[----:B------:R-:W1:Y:S01]  /*5670*/  MUFU.EX2 R175, R175 ;  /* 0x000000af00af7308 */ /* 0x000e620000000800 */
[----:B------:R-:W-:Y:S01]  /*5680*/  FMUL.FTZ R177, R76, R19 ;  /* 0x000000134cb17220 */ /* 0x000fe20000410000 */
[----:B------:R-:W-:Y:S01]  /*5690*/  PRMT R168, RZ, 0x5410, R55 ;  /* 0x00005410ffa87816 */ /* 0x000fe20000000037 */
[----:B0-----:R-:W-:-:S05]  /*56a0*/  FMUL.FTZ R17, R71, R170 ;  /* 0x000000aa47117220 */ /* 0x001fca0000410000 */
[----:B------:R-:W0:Y:S01]  /*56b0*/  MUFU.EX2 R181, R181 ;  /* 0x000000b500b57308 */ /* 0x000e220000000800 */
[----:B------:R-:W-:Y:S01]  /*56c0*/  FMUL.FTZ R216, R72, R145 ;  /* 0x0000009148d87220 */ /* 0x000fe20000410000 */
[----:B------:R1:W5:Y:S01]  /*56d0*/  @!P1 LDG.E R16, [R14.64+0x4] ;  /* 0x0000040c0e109981 */ /* 0x000362000c1e1900 */
[----:B------:R-:W-:Y:S01]  /*56e0*/  FMUL.FTZ R188, R77, R19 ;  /* 0x000000134dbc7220 */ /* 0x000fe20000410000 */
[----:B------:R-:W-:-:S04]  /*56f0*/  PRMT R143, RZ, 0x5410, R56 ;  /* 0x00005410ff8f7816 */ /* 0x000fc80000000038 */
[----:B------:R-:W0:Y:S01]  /*5700*/  MUFU.EX2 R183, R183 ;  /* 0x000000b700b77308 */ /* 0x000e220000000800 */
[----:B------:R-:W-:Y:S02]  /*5710*/  FMUL.FTZ R218, R73, R168 ;  /* 0x000000a849da7220 */ /* 0x000fe40000410000 */
[----:B--2---:R-:W-:Y:S02]  /*5720*/  FMUL.FTZ R20, R214, R179 ;  /* 0x000000b3d6147220 */ /* 0x004fe40000410000 */
[----:B-1----:R-:W-:-:S03]  /*5730*/  FFMA.FTZ R14, R179, R17, R216 ;  /* 0x00000011b30e7223 */ /* 0x002fc600000100d8 */
[----:B------:R-:W1:Y:S01]  /*5740*/  MUFU.EX2 R177, R177 ;  /* 0x000000b100b17308 */ /* 0x000e620000000800 */
[----:B------:R-:W-:Y:S02]  /*5750*/  FMUL.FTZ R190, R78, R19 ;  /* 0x000000134ebe7220 */ /* 0x000fe40000410000 */
[----:B------:R-:W-:Y:S02]  /*5760*/  FMUL.FTZ R220, R74, R143 ;  /* 0x0000008f4adc7220 */ /* 0x000fe40000410000 */
[C---:B------:R-:W-:Y:S02]  /*5770*/  FMUL.FTZ R20, R175.reuse, R20 ;  /* 0x00000014af147220 */ /* 0x040fe40000410000 */
        /* <DEDUP_REMOVED lines=8> */
[----:B------:R-:W-:Y:S02]  /*5800*/  FMUL.FTZ R14, R76, R157 ;  /* 0x0000009d4c0e7220 */ /* 0x000fe40000410000 */
[C---:B------:R-:W-:Y:S02]  /*5810*/  FMUL.FTZ R20, R183.reuse, R20 ;  /* 0x00000014b7147220 */ /* 0x040fe40000410000 */
[----:B------:R-:W-:Y:S01]  /*5820*/  FFMA.FTZ R15, R183, R15, R222 ;  /* 0x0000000fb70f7223 */ /* 0x000fe200000100de */
[----:B------:R-:W0:Y:S01]  /*5830*/  MUFU.EX2 R186, R186 ;  /* 0x000000ba00ba7308 */ /* 0x000e220000000800 */
[----:B------:R-:W-:Y:S01]  /*5840*/  FMUL.FTZ R185, R81, R19 ;  /* 0x0000001351b97220 */ /* 0x000fe20000410000 */
[----:B------:R-:W-:Y:S01]  /*5850*/  PRMT R155, RZ, 0x5410, R60 ;  /* 0x00005410ff9b7816 */ /* 0x000fe2000000003c */
[C---:B-1----:R-:W-:Y:S01]  /*5860*/  FMUL.FTZ R147, R177.reuse, R20 ;  /* 0x00000014b1937220 */ /* 0x042fe20000410000 */
[----:B------:R1:W1:Y:S01]  /*5870*/  @P1 LDS R226, [R31.X4+0x16ac] ;  /* 0x0016ac001fe21984 */ /* 0x0002620000004800 */
[----:B------:R-:W-:-:S03]  /*5880*/  FFMA.FTZ R15, R177, R15, R14 ;  /* 0x0000000fb10f7223 */ /* 0x000fc6000001000e */
[----:B------:R-:W3:Y:S01]  /*5890*/  MUFU.EX2 R192, R192 ;  /* 0x000000c000c07308 */ /* 0x000ee20000000800 */
[----:B------:R-:W-:Y:S02]  /*58a0*/  FMUL.FTZ R187, R82, R19 ;  /* 0x0000001352bb7220 */ /* 0x000fe40000410000 */
[----:B------:R-:W-:Y:S02]  /*58b0*/  FMUL.FTZ R167, R78, R155 ;  /* 0x0000009b4ea77220 */ /* 0x000fe40000410000 */
[C---:B--2---:R-:W-:Y:S02]  /*58c0*/  FMUL.FTZ R147, R188.reuse, R147 ;  /* 0x00000093bc937220 */ /* 0x044fe40000410000 */
[----:B------:R-:W-:Y:S01]  /*58d0*/  FFMA.FTZ R15, R188, R15, R159 ;  /* 0x0000000fbc0f7223 */ /* 0x000fe2000001009f */
[----:B------:R-:W2:Y:S01]  /*58e0*/  MUFU.EX2 R185, R185 ;  /* 0x000000b900b97308 */ /* 0x000ea20000000800 */
[----:B------:R-:W-:Y:S01]  /*58f0*/  FMUL.FTZ R171, R83, R19 ;  /* 0x0000001353ab7220 */ /* 0x000fe20000410000 */
[----:B------:R-:W-:Y:S01]  /*5900*/  PRMT R153, RZ, 0x5410, R62 ;  /* 0x00005410ff997816 */ /* 0x000fe2000000003e */
[----:B0-----:R-:W-:-:S02]  /*5910*/  FMUL.FTZ R147, R190, R147 ;  /* 0x00000093be937220 */ /* 0x001fc40000410000 */
[----:B------:R-:W-:-:S03]  /*5920*/  FFMA.FTZ R15, R190, R15, R167 ;  /* 0x0000000fbe0f7223 */ /* 0x000fc600000100a7 */
[----:B------:R-:W0:Y:S01]  /*5930*/  MUFU.EX2 R187, R187 ;  /* 0x000000bb00bb7308 */ /* 0x000e220000000800 */
[----:B------:R-:W-:Y:S01]  /*5940*/  FMUL.FTZ R169, R84, R19 ;  /* 0x0000001354a97220 */ /* 0x000fe20000410000 */
[----:B------:R-:W-:Y:S01]  /*5950*/  PRMT R176, RZ, 0x5410, R63 ;  /* 0x00005410ffb07816 */ /* 0x000fe2000000003f */
[----:B------:R-:W-:Y:S02]  /*5960*/  FMUL.FTZ R213, R80, R153 ;  /* 0x0000009950d57220 */ /* 0x000fe40000410000 */
[C---:B------:R-:W-:Y:S02]  /*5970*/  FMUL.FTZ R147, R186.reuse, R147 ;  /* 0x00000093ba937220 */ /* 0x040fe40000410000 */
[----:B------:R-:W-:Y:S01]  /*5980*/  FFMA.FTZ R15, R186, R15, R165 ;  /* 0x0000000fba0f7223 */ /* 0x000fe200000100a5 */
[----:B------:R-:W0:Y:S01]  /*5990*/  MUFU.EX2 R171, R171 ;  /* 0x000000ab00ab7308 */ /* 0x000e220000000800 */
[----:B------:R-:W-:Y:S01]  /*59a0*/  FMUL.FTZ R173, R85, R19 ;  /* 0x0000001355ad7220 */ /* 0x000fe20000410000 */
[----:B------:R-:W-:Y:S01]  /*59b0*/  PRMT R151, RZ, 0x5410, R64 ;  /* 0x00005410ff977816 */ /* 0x000fe20000000040 */
[----:B------:R-:W-:-:S02]  /*59c0*/  FMUL.FTZ R234, R81, R176 ;  /* 0x000000b051ea7220 */ /* 0x000fc40000410000 */
[C---:B---3--:R-:W-:Y:S02]  /*59d0*/  FMUL.FTZ R22, R192.reuse, R147 ;  /* 0x00000093c0167220 */ /* 0x048fe40000410000 */
[----:B------:R-:W-:Y:S01]  /*59e0*/  FFMA.FTZ R15, R192, R15, R213 ;  /* 0x0000000fc00f7223 */ /* 0x000fe200000100d5 */
[----:B------:R-:W3:Y:S01]  /*59f0*/  MUFU.EX2 R169, R169 ;  /* 0x000000a900a97308 */ /* 0x000ee20000000800 */
[----:B------:R-:W-:Y:S01]  /*5a00*/  FMUL.FTZ R19, R86, R19 ;  /* 0x0000001356137220 */ /* 0x000fe20000410000 */
[----:B------:R-:W-:Y:S01]  /*5a10*/  PRMT R174, RZ, 0x5410, R65 ;  /* 0x00005410ffae7816 */ /* 0x000fe20000000041 */
[----:B------:R-:W-:Y:S02]  /*5a20*/  FMUL.FTZ R20, R82, R151 ;  /* 0x0000009752147220 */ /* 0x000fe40000410000 */
[C---:B--2---:R-:W-:Y:S02]  /*5a30*/  FMUL.FTZ R22, R185.reuse, R22 ;  /* 0x00000016b9167220 */ /* 0x044fe40000410000 */
[----:B------:R-:W-:Y:S01]  /*5a40*/  FFMA.FTZ R15, R185, R15, R234 ;  /* 0x0000000fb90f7223 */ /* 0x000fe200000100ea */
[----:B------:R-:W2:Y:S01]  /*5a50*/  MUFU.EX2 R173, R173 ;  /* 0x000000ad00ad7308 */ /* 0x000ea20000000800 */
[----:B------:R-:W-:Y:S01]  /*5a60*/  PRMT R149, RZ, 0x5410, R66 ;  /* 0x00005410ff957816 */ /* 0x000fe20000000042 */
[----:B------:R-:W-:-:S02]  /*5a70*/  FMUL.FTZ R230, R83, R174 ;  /* 0x000000ae53e67220 */ /* 0x000fc40000410000 */
[C---:B0-----:R-:W-:Y:S02]  /*5a80*/  FMUL.FTZ R22, R187.reuse, R22 ;  /* 0x00000016bb167220 */ /* 0x041fe40000410000 */
[----:B------:R-:W-:Y:S02]  /*5a90*/  FFMA.FTZ R15, R187, R15, R20 ;  /* 0x0000000fbb0f7223 */ /* 0x000fe40000010014 */
[----:B------:R-:W0:Y:S01]  /*5aa0*/  MUFU.EX2 R19, R19 ;  /* 0x0000001300137308 */ /* 0x000e220000000800 */
[----:B------:R-:W-:Y:S01]  /*5ab0*/  PRMT R172, RZ, 0x5410, R67 ;  /* 0x00005410ffac7816 */ /* 0x000fe20000000043 */
[----:B------:R-:W-:Y:S02]  /*5ac0*/  FMUL.FTZ R228, R84, R149 ;  /* 0x0000009554e47220 */ /* 0x000fe40000410000 */
[C---:B------:R-:W-:Y:S02]  /*5ad0*/  FMUL.FTZ R184, R171.reuse, R22 ;  /* 0x00000016abb87220 */ /* 0x040fe40000410000 */
[----:B------:R-:W-:Y:S01]  /*5ae0*/  FFMA.FTZ R15, R171, R15, R230 ;  /* 0x0000000fab0f7223 */ /* 0x000fe200000100e6 */
[----:B------:R-:W-:Y:S01]  /*5af0*/  PRMT R147, RZ, 0x5410, R68 ;  /* 0x00005410ff937816 */ /* 0x000fe20000000044 */
[----:B------:R-:W-:-:S02]  /*5b00*/  FMUL.FTZ R22, R85, R172 ;  /* 0x000000ac55167220 */ /* 0x000fc40000410000 */
[C---:B---3--:R-:W-:Y:S02]  /*5b10*/  FMUL.FTZ R194, R169.reuse, R184 ;  /* 0x000000b8a9c27220 */ /* 0x048fe40000410000 */
[----:B------:R-:W-:Y:S01]  /*5b20*/  FFMA.FTZ R15, R169, R15, R228 ;  /* 0x0000000fa90f7223 */ /* 0x000fe200000100e4 */
[----:B------:R3:W1:Y:S01]  /*5b30*/  R2UR UR8, R18 ;  /* 0x00000000120873c2 */ /* 0x00066200000e0000 */
[----:B------:R-:W-:Y:S02]  /*5b40*/  FMUL.FTZ R184, R86, R147 ;  /* 0x0000009356b87220 */ /* 0x000fe40000410000 */
[C---:B--2---:R-:W-:Y:S02]  /*5b50*/  FMUL.FTZ R194, R173.reuse, R194 ;  /* 0x000000c2adc27220 */ /* 0x044fe40000410000 */
[----:B------:R-:W-:Y:S02]  /*5b60*/  FFMA.FTZ R15, R173, R15, R22 ;  /* 0x0000000fad0f7223 */ /* 0x000fe40000010016 */
[----:B0-----:R-:W-:-:S02]  /*5b70*/  FMUL.FTZ R223, R19, R194 ;  /* 0x000000c213df7220 */ /* 0x001fc40000410000 */
[----:B------:R-:W-:Y:S01]  /*5b80*/  FFMA.FTZ R244, R19, R15, R184 ;  /* 0x0000000f13f47223 */ /* 0x000fe200000100b8 */
[----:B------:R-:W-:Y:S05]  /*5b90*/  @P1 BRA `(.L_x_4994) ;  /* 0x0000008000001947 */ /* 0x000fea0003800000 */
[----:B---34-:R-:W-:Y:S02]  /*5ba0*/  ISETP.NE.AND P3, PT, R201, c[0x0][0x174], PT ;  /* 0x00005d00c9007a0c */ /* 0x018fe40003f65270 */
[----:B-1----:R-:W-:-:S11]  /*5bb0*/  MOV R226, 0x3f800000 ;  /* 0x3f80000000e27802 */ /* 0x002fd60000000f00 */
[----:B------:R-:W-:-:S04]  /*5bc0*/  @P3 IADD3 R18, -R30, c[0x0][0x174], RZ ;  /* 0x00005d001e123a10 */ /* 0x000fc80007ffe1ff */
[----:B------:R-:W-:-:S04]  /*5bd0*/  @P3 LEA.HI R15, R18, R18, RZ, 0x1 ;  /* 0x00000012120f3211 */ /* 0x000fc800078f08ff */
[----:B------:R-:W-:-:S05]  /*5be0*/  @P3 LOP3.LUT R15, R15, 0xfffffe, RZ, 0xc0, !PT ;  /* 0x00fffffe0f0f3812 */ /* 0x000fca00078ec0ff */
[----:B------:R-:W-:-:S04]  /*5bf0*/  @P3 IMAD.IADD R18, R18, 0x1, -R15 ;  /* 0x0000000112123824 */ /* 0x000fc800078e0a0f */
[----:B------:R-:W-:-:S05]  /*5c00*/  @P3 IMAD R18, R18, 0x100, R135 ;  /* 0x0000010012123824 */ /* 0x000fca00078e0287 */
[----:B------:R0:W1:Y:S02]  /*5c10*/  @P3 LDS R226, [R18.X4+0xea8] ;  /* 0x000ea80012e23984 */ /* 0x0000640000004800 */
.L_x_4994:
[----:B---34-:R-:W-:Y:S05]  /*5c20*/  BSYNC B0 ;  /* 0x0000000000007941 */ /* 0x018fea0003800000 */
.L_x_4993:
[----:B------:R-:W2:Y:S01]  /*5c30*/  SHFL.UP PT, R15, R244, 0x1, RZ ;  /* 0x04200000f40f7989 */ /* 0x000ea200000e00ff */
[----:B------:R-:W-:Y:S01]  /*5c40*/  ISETP.GE.AND P3, PT, R28, 0x1, PT ;  /* 0x000000011c00780c */ /* 0x000fe20003f66270 */
[----:B-1----:R-:W-:Y:S01]  /*5c50*/  FMUL.FTZ R202, R19, R226 ;  /* 0x000000e213ca7220 */ /* 0x002fe20000410000 */
[----:B------:R-:W-:Y:S01]  /*5c60*/  PRMT R205, RZ, 0x5410, R205 ;  /* 0x00005410ffcd7816 */ /* 0x000fe200000000cd */
[----:B0-----:R-:W0:Y:S01]  /*5c70*/  SHFL.UP PT, R18, R223, 0x1, RZ ;  /* 0x04200000df127989 */ /* 0x001e2200000e00ff */
        /* <DEDUP_REMOVED lines=19> */
[----:B--2---:R-:W-:Y:S01]  /*5db0*/  @P3 FFMA.FTZ R244, R223, R15, R244 ;  /* 0x0000000fdff43223 */ /* 0x004fe200000100f4 */
[----:B------:R-:W-:Y:S01]  /*5dc0*/  PRMT R217, RZ, 0x5410, R217 ;  /* 0x00005410ffd97816 */ /* 0x000fe200000000d9 */
[----:B------:R-:W-:Y:S01]  /*5dd0*/  FMUL.FTZ R206, R171, R206 ;  /* 0x000000ceabce7220 */ /* 0x000fe20000410000 */
[----:B------:R-:W-:Y:S01]  /*5de0*/  PRMT R219, RZ, 0x5410, R219 ;  /* 0x00005410ffdb7816 */ /* 0x000fe200000000db */
[----:B0-----:R-:W-:Y:S01]  /*5df0*/  @P3 FMUL.FTZ R223, R223, R18 ;  /* 0x00000012dfdf3220 */ /* 0x001fe20000410000 */
[----:B------:R-:W0:Y:S01]  /*5e00*/  SHFL.UP PT, R15, R244, 0x2, RZ ;  /* 0x04400000f40f7989 */ /* 0x000e2200000e00ff */
[----:B------:R-:W-:Y:S01]  /*5e10*/  ISETP.GE.AND P3, PT, R28, 0x2, PT ;  /* 0x000000021c00780c */ /* 0x000fe20003f66270 */
[----:B------:R-:W-:Y:S01]  /*5e20*/  FMUL.FTZ R206, R187, R206 ;  /* 0x000000cebbce7220 */ /* 0x000fe20000410000 */
[----:B------:R-:W-:Y:S01]  /*5e30*/  PRMT R221, RZ, 0x5410, R221 ;  /* 0x00005410ffdd7816 */ /* 0x000fe200000000dd */
[----:B------:R-:W1:Y:S01]  /*5e40*/  SHFL.UP PT, R18, R223, 0x2, RZ ;  /* 0x04400000df127989 */ /* 0x000e6200000e00ff */
[----:B------:R-:W-:Y:S01]  /*5e50*/  FMUL.FTZ R195, R242, UR8 ;  /* 0x00000008f2c37c20 */ /* 0x000fe20008410000 */
[----:B------:R-:W-:Y:S01]  /*5e60*/  ISETP.GE.AND P4, PT, R28, 0x4, PT ;  /* 0x000000041c00780c */ /* 0x000fe20003f86270 */
[----:B------:R-:W-:Y:S01]  /*5e70*/  FMUL.FTZ R225, R185, R206 ;  /* 0x000000ceb9e17220 */ /* 0x000fe20000410000 */
[----:B------:R-:W-:Y:S01]  /*5e80*/  ISETP.GE.OR P0, PT, R201, c[0x0][0x174], P0 ;  /* 0x00005d00c9007a0c */ /* 0x000fe20000706670 */
[----:B------:R-:W-:Y:S01]  /*5e90*/  FMUL.FTZ R195, R92, R195 ;  /* 0x000000c35cc37220 */ /* 0x000fe20000410000 */
[----:B------:R-:W-:Y:S01]  /*5ea0*/  USHF.L.U32 UR19, UR6, 0x2, URZ ;  /* 0x0000000206137899 */ /* 0x000fe2000800063f */
[----:B------:R-:W-:Y:S01]  /*5eb0*/  FMUL.FTZ R225, R192, R225 ;  /* 0x000000e1c0e17220 */ /* 0x000fe20000410000 */
[----:B------:R-:W-:Y:S01]  /*5ec0*/  ISETP.NE.AND P5, PT, R31, RZ, PT ;  /* 0x000000ff1f00720c */ /* 0x000fe20003fa5270 */
[----:B------:R-:W-:Y:S01]  /*5ed0*/  FMUL.FTZ R215, R161, UR8 ;  /* 0x00000008a1d77c20 */ /* 0x000fe20008410000 */
[----:B------:R-:W-:Y:S01]  /*5ee0*/  BSSY B0, `(.L_x_4995) ;  /* 0x0000109000007945 */ /* 0x000fe20003800000 */
[----:B------:R-:W-:-:S02]  /*5ef0*/  FMUL.FTZ R227, R186, R225 ;  /* 0x000000e1bae37220 */ /* 0x000fc40000410000 */
[----:B------:R-:W-:Y:S02]  /*5f00*/  FMUL.FTZ R206, R90, R215 ;  /* 0x000000d75ace7220 */ /* 0x000fe40000410000 */
[----:B------:R-:W-:Y:S02]  /*5f10*/  FMUL.FTZ R227, R190, R227 ;  /* 0x000000e3bee37220 */ /* 0x000fe40000410000 */
[----:B------:R-:W-:Y:S02]  /*5f20*/  FMUL.FTZ R210, R217, UR8 ;  /* 0x00000008d9d27c20 */ /* 0x000fe40008410000 */
[----:B------:R-:W-:Y:S02]  /*5f30*/  FMUL.FTZ R215, R219, UR8 ;  /* 0x00000008dbd77c20 */ /* 0x000fe40008410000 */
[----:B0-----:R-:W-:Y:S01]  /*5f40*/  @P3 FFMA.FTZ R244, R223, R15, R244 ;  /* 0x0000000fdff43223 */ /* 0x001fe200000100f4 */
[----:B------:R-:W-:Y:S01]  /*5f50*/  PRMT R15, RZ, 0x5410, R189 ;  /* 0x00005410ff0f7816 */ /* 0x000fe200000000bd */
[----:B------:R-:W-:-:S02]  /*5f60*/  FMUL.FTZ R189, R207, UR8 ;  /* 0x00000008cfbd7c20 */ /* 0x000fc40008410000 */
[----:B-1----:R-:W-:Y:S01]  /*5f70*/  @P3 FMUL.FTZ R223, R223, R18 ;  /* 0x00000012dfdf3220 */ /* 0x002fe20000410000 */
[----:B------:R-:W-:Y:S01]  /*5f80*/  PRMT R18, RZ, 0x5410, R23 ;  /* 0x00005410ff127816 */ /* 0x000fe20000000017 */
[----:B------:R-:W-:Y:S01]  /*5f90*/  FMUL.FTZ R23, R163, UR8 ;  /* 0x00000008a3177c20 */ /* 0x000fe20008410000 */
[----:B------:R-:W0:Y:S01]  /*5fa0*/  SHFL.UP PT, R225, R244, 0x4, RZ ;  /* 0x04800000f4e17989 */ /* 0x000e2200000e00ff */
[----:B------:R-:W-:Y:S01]  /*5fb0*/  FMUL.FTZ R194, R100, R189 ;  /* 0x000000bd64c27220 */ /* 0x000fe20000410000 */
[----:B------:R-:W-:Y:S01]  /*5fc0*/  ISETP.GE.AND P3, PT, R28, 0x8, PT ;  /* 0x000000081c00780c */ /* 0x000fe20003f66270 */
[----:B------:R-:W-:Y:S01]  /*5fd0*/  FMUL.FTZ R23, R102, R23 ;  /* 0x0000001766177220 */ /* 0x000fe20000410000 */
[----:B------:R-:W1:Y:S01]  /*5fe0*/  SHFL.UP PT, R246, R223, 0x4, RZ ;  /* 0x04800000dff67989 */ /* 0x000e6200000e00ff */
[----:B------:R-:W-:Y:S02]  /*5ff0*/  FMUL.FTZ R189, R18, UR8 ;  /* 0x0000000812bd7c20 */ /* 0x000fe40008410000 */
        /* <DEDUP_REMOVED lines=9> */
[----:B------:R-:W-:Y:S02]  /*6090*/  FMUL.FTZ R191, R238, UR8 ;  /* 0x00000008eebf7c20 */ /* 0x000fe40008410000 */
[----:B------:R-:W-:Y:S02]  /*60a0*/  FFMA.FTZ R193, R185, R193, R202 ;  /* 0x000000c1b9c17223 */ /* 0x000fe400000100ca */
[----:B------:R-:W-:Y:S02]  /*60b0*/  FMUL.FTZ R204, R240, UR8 ;  /* 0x00000008f0cc7c20 */ /* 0x000fe40008410000 */
[----:B------:R-:W-:-:S02]  /*60c0*/  FMUL.FTZ R191, R94, R191 ;  /* 0x000000bf5ebf7220 */ /* 0x000fc40000410000 */
[----:B------:R-:W-:Y:S02]  /*60d0*/  FFMA.FTZ R208, R192, R193, R189 ;  /* 0x000000c1c0d07223 */ /* 0x000fe400000100bd */
[----:B------:R-:W-:Y:S02]  /*60e0*/  FMUL.FTZ R193, R93, R204 ;  /* 0x000000cc5dc17220 */ /* 0x000fe40000410000 */
[----:B------:R-:W-:Y:S02]  /*60f0*/  FFMA.FTZ R208, R186, R208, R191 ;  /* 0x000000d0bad07223 */ /* 0x000fe400000100bf */
[----:B------:R-:W-:Y:S02]  /*6100*/  FMUL.FTZ R204, R15, UR8 ;  /* 0x000000080fcc7c20 */ /* 0x000fe40008410000 */
[----:B------:R-:W-:Y:S02]  /*6110*/  FFMA.FTZ R208, R190, R208, R193 ;  /* 0x000000d0bed07223 */ /* 0x000fe400000100c1 */
[----:B------:R-:W-:-:S02]  /*6120*/  FMUL.FTZ R204, R91, R204 ;  /* 0x000000cc5bcc7220 */ /* 0x000fc40000410000 */
[C---:B------:R-:W-:Y:S02]  /*6130*/  FFMA.FTZ R208, R188.reuse, R208, R195 ;  /* 0x000000d0bcd07223 */ /* 0x040fe400000100c3 */
[----:B------:R-:W-:Y:S02]  /*6140*/  FMUL.FTZ R210, R89, R210 ;  /* 0x000000d259d27220 */ /* 0x000fe40000410000 */
[----:B------:R-:W-:Y:S02]  /*6150*/  FFMA.FTZ R229, R177, R208, R204 ;  /* 0x000000d0b1e57223 */ /* 0x000fe400000100cc */
[----:B------:R-:W-:Y:S02]  /*6160*/  FMUL.FTZ R208, R188, R227 ;  /* 0x000000e3bcd07220 */ /* 0x000fe40000410000 */
[----:B------:R-:W-:Y:S02]  /*6170*/  FFMA.FTZ R229, R183, R229, R206 ;  /* 0x000000e5b7e57223 */ /* 0x000fe400000100ce */
[----:B------:R-:W-:-:S02]  /*6180*/  FMUL.FTZ R212, R177, R208 ;  /* 0x000000d0b1d47220 */ /* 0x000fc40000410000 */
[----:B------:R-:W-:Y:S02]  /*6190*/  FMUL.FTZ R208, R88, R215 ;  /* 0x000000d758d07220 */ /* 0x000fe40000410000 */
[----:B------:R-:W-:Y:S02]  /*61a0*/  FMUL.FTZ R236, R183, R212 ;  /* 0x000000d4b7ec7220 */ /* 0x000fe40000410000 */
[----:B------:R-:W-:Y:S02]  /*61b0*/  FMUL.FTZ R212, R221, UR8 ;  /* 0x00000008ddd47c20 */ /* 0x000fe40008410000 */
[C---:B------:R-:W-:Y:S02]  /*61c0*/  FFMA.FTZ R229, R181.reuse, R229, R210 ;  /* 0x000000e5b5e57223 */ /* 0x040fe400000100d2 */
[----:B------:R-:W-:Y:S02]  /*61d0*/  FMUL.FTZ R236, R181, R236 ;  /* 0x000000ecb5ec7220 */ /* 0x000fe40000410000 */
[----:B------:R-:W-:-:S02]  /*61e0*/  FMUL.FTZ R212, R87, R212 ;  /* 0x000000d457d47220 */ /* 0x000fc40000410000 */
[C---:B------:R-:W-:Y:S02]  /*61f0*/  FFMA.FTZ R229, R175.reuse, R229, R208 ;  /* 0x000000e5afe57223 */ /* 0x040fe400000100d0 */
[----:B------:R-:W-:Y:S02]  /*6200*/  FMUL.FTZ R248, R175, R236 ;  /* 0x000000ecaff87220 */ /* 0x000fe40000410000 */
[C---:B------:R-:W-:Y:S02]  /*6210*/  FFMA.FTZ R236, R179.reuse, R229, R212 ;  /* 0x000000e5b3ec7223 */ /* 0x040fe400000100d4 */
[----:B------:R-:W-:Y:S02]  /*6220*/  FMUL.FTZ R215, R179, R248 ;  /* 0x000000f8b3d77220 */ /* 0x000fe40000410000 */
[C---:B0-----:R-:W-:Y:S01]  /*6230*/  @P4 FFMA.FTZ R244, R223.reuse, R225, R244 ;  /* 0x000000e1dff44223 */ /* 0x041fe200000100f4 */
[----:B------:R-:W0:Y:S01]  /*6240*/  SHFL.DOWN PT, R227, R236, 0x1, 0x1f ;  /* 0x08201f00ece37f89 */ /* 0x000e2200000e0000 */
[----:B-1----:R-:W-:Y:S01]  /*6250*/  @P4 FMUL.FTZ R223, R223, R246 ;  /* 0x000000f6dfdf4220 */ /* 0x002fe20000410000 */
[----:B------:R-:W-:-:S02]  /*6260*/  ISETP.NE.AND P4, PT, R32, 0x1f, PT ;  /* 0x0000001f2000780c */ /* 0x000fc40003f85270 */
[----:B------:R-:W1:Y:S04]  /*6270*/  SHFL.DOWN PT, R248, R215, 0x1, 0x1f ;  /* 0x08201f00d7f87f89 */ /* 0x000e6800000e0000 */
[----:B------:R-:W2:Y:S04]  /*6280*/  SHFL.UP PT, R225, R244, 0x8, RZ ;  /* 0x05000000f4e17989 */ /* 0x000ea800000e00ff */
[----:B------:R-:W3:Y:S03]  /*6290*/  SHFL.UP PT, R246, R223, 0x8, RZ ;  /* 0x05000000dff67989 */ /* 0x000ee600000e00ff */
[----:B0-----:R-:W-:-:S02]  /*62a0*/  @P4 FFMA.FTZ R236, R215, R227, R236 ;  /* 0x000000e3d7ec4223 */ /* 0x001fc400000100ec */
[----:B-1----:R-:W-:-:S03]  /*62b0*/  @P4 FMUL.FTZ R215, R215, R248 ;  /* 0x000000f8d7d74220 */ /* 0x002fc60000410000 */
[----:B------:R-:W0:Y:S01]  /*62c0*/  SHFL.DOWN PT, R227, R236, 0x2, 0x1f ;  /* 0x08401f00ece37f89 */ /* 0x000e2200000e0000 */
[----:B------:R-:W-:Y:S01]  /*62d0*/  ISETP.GE.U32.AND P4, PT, R32, 0x1e, PT ;  /* 0x0000001e2000780c */ /* 0x000fe20003f86070 */
[C---:B--2---:R-:W-:Y:S02]  /*62e0*/  @P3 FFMA.FTZ R244, R223.reuse, R225, R244 ;  /* 0x000000e1dff43223 */ /* 0x044fe400000100f4 */
[----:B------:R-:W1:Y:S01]  /*62f0*/  SHFL.DOWN PT, R248, R215, 0x2, 0x1f ;  /* 0x08401f00d7f87f89 */ /* 0x000e6200000e0000 */
[----:B---3--:R-:W-:-:S03]  /*6300*/  @P3 FMUL.FTZ R223, R223, R246 ;  /* 0x000000f6dfdf3220 */ /* 0x008fc60000410000 */
[----:B------:R-:W2:Y:S01]  /*6310*/  SHFL.UP PT, R225, R244, 0x10, RZ ;  /* 0x06000000f4e17989 */ /* 0x000ea200000e00ff */
[----:B------:R-:W-:-:S03]  /*6320*/  ISETP.GE.AND P3, PT, R28, 0x10, PT ;  /* 0x000000101c00780c */ /* 0x000fc60003f66270 */
[----:B------:R-:W3:Y:S02]  /*6330*/  SHFL.UP PT, R246, R223, 0x10, RZ ;  /* 0x06000000dff67989 */ /* 0x000ee400000e00ff */
[C---:B0-----:R-:W-:Y:S02]  /*6340*/  @!P4 FFMA.FTZ R236, R215.reuse, R227, R236 ;  /* 0x000000e3d7ecc223 */ /* 0x041fe400000100ec */
[----:B-1----:R-:W-:-:S03]  /*6350*/  @!P4 FMUL.FTZ R215, R215, R248 ;  /* 0x000000f8d7d7c220 */ /* 0x002fc60000410000 */
[----:B------:R-:W0:Y:S03]  /*6360*/  SHFL.DOWN PT, R227, R236, 0x4, 0x1f ;  /* 0x08801f00ece37f89 */ /* 0x000e2600000e0000 */
[C---:B--2---:R-:W-:Y:S02]  /*6370*/  @P3 FFMA.FTZ R244, R223.reuse, R225, R244 ;  /* 0x000000e1dff43223 */ /* 0x044fe400000100f4 */
[----:B-----5:R-:W-:Y:S01]  /*6380*/  SHFL.IDX PT, R225, R16, RZ, 0x1f ;  /* 0x00001fff10e17589 */ /* 0x020fe200000e0000 */
[----:B---3--:R-:W-:Y:S01]  /*6390*/  @P3 FMUL.FTZ R223, R223, R246 ;  /* 0x000000f6dfdf3220 */ /* 0x008fe20000410000 */
[----:B------:R-:W-:Y:S02]  /*63a0*/  ISETP.GE.U32.AND P3, PT, R32, 0x1c, PT ;  /* 0x0000001c2000780c */ /* 0x000fe40003f66070 */
[----:B------:R-:W1:Y:S04]  /*63b0*/  SHFL.DOWN PT, R246, R215, 0x4, 0x1f ;  /* 0x08801f00d7f67f89 */ /* 0x000e6800000e0000 */
[----:B------:R-:W-:Y:S04]  /*63c0*/  SHFL.UP PT, R244, R244, 0x1, RZ ;  /* 0x04200000f4f47989 */ /* 0x000fe800000e00ff */
[----:B------:R-:W2:Y:S03]  /*63d0*/  SHFL.UP PT, R223, R223, 0x1, RZ ;  /* 0x04200000dfdf7989 */ /* 0x000ea600000e00ff */
[----:B0-----:R-:W-:-:S05]  /*63e0*/  @!P3 FFMA.FTZ R236, R215, R227, R236 ;  /* 0x000000e3d7ecb223 */ /* 0x001fca00000100ec */
[----:B------:R-:W0:Y:S01]  /*63f0*/  SHFL.DOWN PT, R227, R236, 0x8, 0x1f ;  /* 0x09001f00ece37f89 */ /* 0x000e2200000e0000 */
[----:B-1----:R-:W-:-:S05]  /*6400*/  @!P3 FMUL.FTZ R215, R215, R246 ;  /* 0x000000f6d7d7b220 */ /* 0x002fca0000410000 */
[----:B------:R-:W1:Y:S01]  /*6410*/  SHFL.DOWN PT, R246, R215, 0x8, 0x1f ;  /* 0x09001f00d7f67f89 */ /* 0x000e6200000e0000 */
[----:B--2---:R-:W-:Y:S01]  /*6420*/  @P2 FFMA.FTZ R225, R223, R225, R244 ;  /* 0x000000e1dfe12223 */ /* 0x004fe200000100f4 */
[----:B------:R-:W-:-:S03]  /*6430*/  ISETP.GE.U32.AND P2, PT, R32, 0x18, PT ;  /* 0x000000182000780c */ /* 0x000fc60003f46070 */
[----:B------:R-:W-:Y:S01]  /*6440*/  FFMA.FTZ R214, R214, R225, R17 ;  /* 0x000000e1d6d67223 */ /* 0x000fe20000010011 */
[----:B------:R-:W-:Y:S01]  /*6450*/  HFMA2.MMA R17, -RZ, RZ, 0, 0 ;  /* 0x00000000ff117435 */ /* 0x000fe200000001ff */
[----:B------:R-:W-:Y:S02]  /*6460*/  IADD3 R225, R30, -c[0x0][0x174], RZ ;  /* 0x80005d001ee17a10 */ /* 0x000fe40007ffe0ff */
[-C--:B------:R-:W-:Y:S02]  /*6470*/  FMUL.FTZ R16, R221, R214.reuse ;  /* 0x000000d6dd107220 */ /* 0x080fe40000410000 */
[----:B------:R-:W-:Y:S02]  /*6480*/  FFMA.FTZ R216, R179, R214, R216 ;  /* 0x000000d6b3d87223 */ /* 0x000fe400000100d8 */
[----:B------:R-:W-:Y:S02]  /*6490*/  FFMA.FTZ R221, R87, R16, RZ ;  /* 0x0000001057dd7223 */ /* 0x000fe400000100ff */
[----:B------:R-:W-:-:S02]  /*64a0*/  IMAD.MOV.U32 R16, RZ, RZ, 0x3f800000 ;  /* 0x3f800000ff107424 */ /* 0x000fc400078e00ff */
[-C--:B------:R-:W-:Y:S02]  /*64b0*/  FMUL.FTZ R219, R219, R216.reuse ;  /* 0x000000d8dbdb7220 */ /* 0x080fe40000410000 */
[----:B------:R-:W-:Y:S02]  /*64c0*/  FFMA.FTZ R218, R175, R216, R218 ;  /* 0x000000d8afda7223 */ /* 0x000fe400000100da */
[----:B------:R-:W-:Y:S01]  /*64d0*/  FFMA.FTZ R244, R88, R219, R221 ;  /* 0x000000db58f47223 */ /* 0x000fe200000100dd */
[----:B------:R-:W-:Y:S01]  /*64e0*/  @!P0 LDS.64 R16, [R135.X8+0x1728] ;  /* 0x0017280087108984 */ /* 0x000fe20000008a00 */
[-C--:B------:R-:W-:Y:S01]  /*64f0*/  FMUL.FTZ R217, R217, R218.reuse ;  /* 0x000000dad9d97220 */ /* 0x080fe20000410000 */
[----:B------:R-:W-:Y:S01]  /*6500*/  ISETP.GE.U32.AND P0, PT, R32, 0x10, PT ;  /* 0x000000102000780c */ /* 0x000fe20003f06070 */
[----:B------:R-:W-:Y:S02]  /*6510*/  FFMA.FTZ R220, R181, R218, R220 ;  /* 0x000000dab5dc7223 */ /* 0x000fe400000100dc */
[----:B------:R-:W-:-:S02]  /*6520*/  FFMA.FTZ R217, R89, R217, R244 ;  /* 0x000000d959d97223 */ /* 0x000fc400000100f4 */
[----:B0-----:R-:W-:Y:S02]  /*6530*/  @!P2 FFMA.FTZ R236, R215, R227, R236 ;  /* 0x000000e3d7eca223 */ /* 0x001fe400000100ec */
[----:B------:R-:W-:Y:S02]  /*6540*/  FMUL.FTZ R161, R161, R220 ;  /* 0x000000dca1a17220 */ /* 0x000fe40000410000 */
[----:B-1----:R-:W-:Y:S02]  /*6550*/  @!P2 FMUL.FTZ R215, R215, R246 ;  /* 0x000000f6d7d7a220 */ /* 0x002fe40000410000 */
[----:B------:R-:W-:Y:S02]  /*6560*/  FFMA.FTZ R246, R90, R161, R217 ;  /* 0x000000a15af67223 */ /* 0x000fe400000100d9 */
[----:B------:R-:W0:Y:S01]  /*6570*/  SHFL.DOWN PT, R217, R236, 0x10, 0x1f ;  /* 0x0a001f00ecd97f89 */ /* 0x000e2200000e0000 */
[----:B------:R-:W-:-:S03]  /*6580*/  FFMA.FTZ R222, R183, R220, R222 ;  /* 0x000000dcb7de7223 */ /* 0x000fc600000100de */
[----:B------:R-:W1:Y:S01]  /*6590*/  SHFL.DOWN PT, R244, R215, 0x10, 0x1f ;  /* 0x0a001f00d7f47f89 */ /* 0x000e6200000e0000 */
[-C--:B------:R-:W-:Y:S02]  /*65a0*/  FMUL.FTZ R15, R15, R222.reuse ;  /* 0x000000de0f0f7220 */ /* 0x080fe40000410000 */
[----:B------:R-:W-:Y:S01]  /*65b0*/  FFMA.FTZ R161, R177, R222, R14 ;  /* 0x000000deb1a17223 */ /* 0x000fe2000001000e */
[----:B------:R-:W-:Y:S01]  /*65c0*/  MOV R14, R31 ;  /* 0x0000001f000e7202 */ /* 0x000fe20000000f00 */
[----:B------:R-:W-:Y:S02]  /*65d0*/  FFMA.FTZ R219, R91, R15, R246 ;  /* 0x0000000f5bdb7223 */ /* 0x000fe400000100f6 */
[-C--:B------:R-:W-:Y:S02]  /*65e0*/  FMUL.FTZ R242, R242, R161.reuse ;  /* 0x000000a1f2f27220 */ /* 0x080fe40000410000 */
[----:B------:R-:W-:Y:S02]  /*65f0*/  FFMA.FTZ R159, R188, R161, R159 ;  /* 0x000000a1bc9f7223 */ /* 0x000fe4000001009f */
[----:B------:R-:W-:-:S02]  /*6600*/  FFMA.FTZ R242, R92, R242, R219 ;  /* 0x000000f25cf27223 */ /* 0x000fc400000100db */
[-C--:B------:R-:W-:Y:S02]  /*6610*/  FMUL.FTZ R240, R240, R159.reuse ;  /* 0x0000009ff0f07220 */ /* 0x080fe40000410000 */
[----:B------:R-:W-:Y:S02]  /*6620*/  FFMA.FTZ R167, R190, R159, R167 ;  /* 0x0000009fbea77223 */ /* 0x000fe400000100a7 */
[----:B------:R-:W-:Y:S02]  /*6630*/  FFMA.FTZ R219, R93, R240, R242 ;  /* 0x000000f05ddb7223 */ /* 0x000fe400000100f2 */
[-C--:B------:R-:W-:Y:S02]  /*6640*/  FMUL.FTZ R238, R238, R167.reuse ;  /* 0x000000a7eeee7220 */ /* 0x080fe40000410000 */
[----:B------:R-:W-:Y:S02]  /*6650*/  FFMA.FTZ R165, R186, R167, R165 ;  /* 0x000000a7baa57223 */ /* 0x000fe400000100a5 */
[----:B------:R-:W-:-:S02]  /*6660*/  FFMA.FTZ R238, R94, R238, R219 ;  /* 0x000000ee5eee7223 */ /* 0x000fc400000100db */
[----:B------:R-:W-:Y:S02]  /*6670*/  FMUL.FTZ R219, R232, R165 ;  /* 0x000000a5e8db7220 */ /* 0x000fe40000410000 */
[C---:B0-----:R-:W-:Y:S02]  /*6680*/  @!P0 FFMA.FTZ R236, R215.reuse, R217, R236 ;  /* 0x000000d9d7ec8223 */ /* 0x041fe400000100ec */
[----:B-1----:R-:W-:Y:S01]  /*6690*/  @!P0 FMUL.FTZ R215, R215, R244 ;  /* 0x000000f4d7d78220 */ /* 0x002fe20000410000 */
[----:B------:R-:W-:Y:S01]  /*66a0*/  SHFL.IDX PT, R217, R17, RZ, 0x1f ;  /* 0x00001fff11d97589 */ /* 0x000fe200000e0000 */
[----:B------:R-:W-:Y:S02]  /*66b0*/  FFMA.FTZ R232, R192, R165, R213 ;  /* 0x000000a5c0e87223 */ /* 0x000fe400000100d5 */
[----:B------:R-:W-:Y:S02]  /*66c0*/  FFMA.FTZ R213, R95, R219, R238 ;  /* 0x000000db5fd57223 */ /* 0x000fe400000100ee */
[----:B------:R-:W-:Y:S01]  /*66d0*/  SHFL.DOWN PT, R238, R236, 0x1, 0x1f ;  /* 0x08201f00ecee7f89 */ /* 0x000fe200000e0000 */
[----:B------:R-:W-:-:S02]  /*66e0*/  IMAD R246, R197, c[0x0][0x2b8], RZ ;  /* 0x0000ae00c5f67a24 */ /* 0x000fc400078e02ff */
[----:B------:R-:W-:Y:S01]  /*66f0*/  IMAD.MOV.U32 R15, RZ, RZ, RZ ;  /* 0x000000ffff0f7224 */ /* 0x000fe200078e00ff */
[----:B------:R-:W0:Y:S01]  /*6700*/  SHFL.DOWN PT, R219, R215, 0x1, 0x1f ;  /* 0x08201f00d7db7f89 */ /* 0x000e2200000e0000 */
[C---:B------:R-:W-:Y:S02]  /*6710*/  IMAD R221, R27.reuse, c[0x0][0x2bc], R246 ;  /* 0x0000af001bdd7a24 */ /* 0x040fe400078e02f6 */
[----:B------:R-:W-:-:S04]  /*6720*/  IMAD.WIDE.U32 R14, R27, c[0x0][0x2b8], R14 ;  /* 0x0000ae001b0e7a25 */ /* 0x000fc800078e000e */
[----:B------:R-:W-:Y:S01]  /*6730*/  IMAD R240, R199, c[0x0][0x2c0], RZ ;  /* 0x0000b000c7f07a24 */ /* 0x000fe200078e02ff */
[----:B------:R-:W-:Y:S01]  /*6740*/  IADD3 R15, R15, R221, RZ ;  /* 0x000000dd0f0f7210 */ /* 0x000fe20007ffe0ff */
[-C--:B------:R-:W-:Y:S01]  /*6750*/  FMUL.FTZ R211, R211, R232.reuse ;  /* 0x000000e8d3d37220 */ /* 0x080fe20000410000 */
[----:B------:R-:W-:Y:S01]  /*6760*/  SHFL.IDX PT, R221, R215, RZ, 0x1f ;  /* 0x00001fffd7dd7589 */ /* 0x000fe200000e0000 */
[----:B------:R-:W-:Y:S02]  /*6770*/  FFMA.FTZ R234, R185, R232, R234 ;  /* 0x000000e8b9ea7223 */ /* 0x000fe400000100ea */
[----:B------:R-:W-:Y:S02]  /*6780*/  FFMA.FTZ R242, R96, R211, R213 ;  /* 0x000000d360f27223 */ /* 0x000fe400000100d5 */
[C---:B------:R-:W-:Y:S02]  /*6790*/  IMAD R213, R29.reuse, c[0x0][0x2c4], R240 ;  /* 0x0000b1001dd57a24 */ /* 0x040fe400078e02f0 */
[----:B------:R1:W2:Y:S01]  /*67a0*/  SHFL.IDX PT, R240, R236, RZ, 0x1f ;  /* 0x00001fffecf07589 */ /* 0x0002a200000e0000 */
[----:B------:R-:W-:-:S04]  /*67b0*/  IMAD.WIDE.U32 R14, R29, c[0x0][0x2c0], R14 ;  /* 0x0000b0001d0e7a25 */ /* 0x000fc800078e000e */
[-C--:B------:R-:W-:Y:S02]  /*67c0*/  FMUL.FTZ R21, R21, R234.reuse ;  /* 0x000000ea15157220 */ /* 0x080fe40000410000 */
[----:B0-----:R-:W-:Y:S02]  /*67d0*/  @P1 FFMA.FTZ R217, R219, R217, R238 ;  /* 0x000000d9dbd91223 */ /* 0x001fe400000100ee */
[----:B------:R-:W-:Y:S01]  /*67e0*/  FFMA.FTZ R211, R187, R234, R20 ;  /* 0x000000eabbd37223 */ /* 0x000fe20000010014 */
[----:B------:R-:W-:Y:S01]  /*67f0*/  LEA R20, P2, R14, c[0x0][0x320], 0x2 ;  /* 0x0000c8000e147a11 */ /* 0x000fe200078410ff */
[----:B------:R-:W-:Y:S02]  /*6800*/  FFMA.FTZ R226, R217, R226, R23 ;  /* 0x000000e2d9e27223 */ /* 0x000fe40000010017 */
[----:B------:R-:W-:Y:S02]  /*6810*/  IMAD.IADD R213, R15, 0x1, R213 ;  /* 0x000000010fd57824 */ /* 0x000fe400078e02d5 */
[----:B------:R-:W-:-:S02]  /*6820*/  FFMA.FTZ R224, R19, R226, R224 ;  /* 0x000000e213e07223 */ /* 0x000fc400000100e0 */
[----:B------:R-:W-:Y:S01]  /*6830*/  FFMA.FTZ R223, R97, R21, R242 ;  /* 0x0000001561df7223 */ /* 0x000fe200000100f2 */
[----:B------:R-:W-:Y:S01]  /*6840*/  LEA.HI.X R21, R14, c[0x0][0x324], R213, 0x2, P2 ;  /* 0x0000c9000e157a11 */ /* 0x000fe200010f14d5 */
[----:B------:R-:W-:Y:S02]  /*6850*/  FFMA.FTZ R194, R173, R224, R194 ;  /* 0x000000e0adc27223 */ /* 0x000fe400000100c2 */
[----:B------:R-:W-:Y:S01]  /*6860*/  FMUL.FTZ R15, R18, R211 ;  /* 0x000000d3120f7220 */ /* 0x000fe20000410000 */
[----:B------:R-:W-:Y:S01]  /*6870*/  IADD3 R18, P0, R4, R14, RZ ;  /* 0x0000000e04127210 */ /* 0x000fe20007f1e0ff */
[----:B------:R-:W-:Y:S02]  /*6880*/  FFMA.FTZ R196, R169, R194, R196 ;  /* 0x000000c2a9c47223 */ /* 0x000fe400000100c4 */
[----:B-1----:R-:W-:Y:S02]  /*6890*/  FFMA.FTZ R236, R98, R15, R223 ;  /* 0x0000000f62ec7223 */ /* 0x002fe400000100df */
[----:B------:R-:W-:-:S02]  /*68a0*/  FFMA.FTZ R198, R171, R196, R198 ;  /* 0x000000c4abc67223 */ /* 0x000fc400000100c6 */
[----:B------:R-:W-:Y:S02]  /*68b0*/  IMAD R15, R225, -0x200, RZ ;  /* 0xfffffe00e10f7824 */ /* 0x000fe400078e02ff */
[----:B------:R-:W-:Y:S02]  /*68c0*/  FFMA.FTZ R230, R171, R211, R230 ;  /* 0x000000d3abe67223 */ /* 0x000fe400000100e6 */
[----:B------:R-:W-:Y:S02]  /*68d0*/  FFMA.FTZ R200, R187, R198, R200 ;  /* 0x000000c6bbc87223 */ /* 0x000fe400000100c8 */
[----:B------:R-:W-:Y:S01]  /*68e0*/  IMAD.WIDE R14, R15, 0x4, R20 ;  /* 0x000000040f0e7825 */ /* 0x000fe200078e0214 */
[----:B------:R-:W-:-:S03]  /*68f0*/  LEA R20, P1, R69, R20, 0x2 ;  /* 0x0000001445147211 */ /* 0x000fc600078210ff */
[-C--:B------:R-:W-:Y:S01]  /*6900*/  FMUL.FTZ R209, R209, R230.reuse ;  /* 0x000000e6d1d17220 */ /* 0x080fe20000410000 */
[----:B------:R-:W-:Y:S01]  /*6910*/  LEA.HI.X R21, R69, R21, R70, 0x2, P1 ;  /* 0x0000001545157211 */ /* 0x000fe200008f1446 */
[----:B------:R-:W-:Y:S02]  /*6920*/  FFMA.FTZ R228, R169, R230, R228 ;  /* 0x000000e6a9e47223 */ /* 0x000fe400000100e4 */
[----:B------:R-:W-:Y:S02]  /*6930*/  FFMA.FTZ R202, R185, R200, R202 ;  /* 0x000000c8b9ca7223 */ /* 0x000fe400000100ca */
[----:B--2---:R-:W-:Y:S01]  /*6940*/  FFMA.FTZ R23, R221, R17, R240 ;  /* 0x00000011dd177223 */ /* 0x004fe200000100f0 */
[----:B------:R-:W-:Y:S01]  /*6950*/  MOV R17, UR19 ;  /* 0x0000001300117c02 */ /* 0x000fe20008000f00 */
[----:B------:R-:W-:Y:S02]  /*6960*/  FFMA.FTZ R209, R99, R209, R236 ;  /* 0x000000d163d17223 */ /* 0x000fe400000100ec */
[----:B------:R-:W-:-:S02]  /*6970*/  FFMA.FTZ R236, R173, R228, R22 ;  /* 0x000000e4adec7223 */ /* 0x000fc40000010016 */
[----:B------:R-:W-:Y:S02]  /*6980*/  FMUL.FTZ R22, R221, R16 ;  /* 0x00000010dd167220 */ /* 0x000fe40000410000 */
[----:B------:R-:W-:Y:S02]  /*6990*/  FFMA.FTZ R192, R192, R202, R189 ;  /* 0x000000cac0c07223 */ /* 0x000fe400000100bd */
[----:B------:R-:W-:Y:S01]  /*69a0*/  IMAD.WIDE.U32 R16, R17, c[0x0][0x2d0], R20 ;  /* 0x0000b40011107a25 */ /* 0x000fe200078e0014 */
[----:B------:R0:W-:Y:S03]  /*69b0*/  @!P5 STS.64 [R135.X8+0x1728], R22 ;  /* 0x001728168700d388 */ /* 0x0001e60000008a00 */
[----:B------:R-:W-:Y:S02]  /*69c0*/  IMAD.SHL.U32 R20, R31, 0x10, RZ ;  /* 0x000000101f147824 */ /* 0x000fe400078e00ff */
[----:B------:R-:W-:-:S02]  /*69d0*/  FFMA.FTZ R186, R186, R192, R191 ;  /* 0x000000c0baba7223 */ /* 0x000fc400000100bf */
[----:B------:R-:W-:Y:S01]  /*69e0*/  FMUL.FTZ R240, R214, UR8 ;  /* 0x00000008d6f07c20 */ /* 0x000fe20008410000 */
[----:B------:R-:W-:Y:S01]  /*69f0*/  LEA.HI.SX32 R20, R20, R20, 0x1b ;  /* 0x0000001414147211 */ /* 0x000fe200078fdaff */
[----:B------:R-:W-:Y:S02]  /*6a00*/  FFMA.FTZ R238, R19, R236, R184 ;  /* 0x000000ec13ee7223 */ /* 0x000fe400000100b8 */
[----:B------:R-:W-:Y:S02]  /*6a10*/  FFMA.FTZ R190, R190, R186, R193 ;  /* 0x000000babebe7223 */ /* 0x000fe400000100c1 */
[----:B0-----:R-:W-:Y:S02]  /*6a20*/  FMUL.FTZ R22, R222, UR8 ;  /* 0x00000008de167c20 */ /* 0x001fe40008410000 */
[----:B------:R-:W-:Y:S02]  /*6a30*/  FMUL.FTZ R19, R87, R240 ;  /* 0x000000f057137220 */ /* 0x000fe40000410000 */
[----:B------:R-:W-:-:S02]  /*6a40*/  FMUL.FTZ R240, R218, UR8 ;  /* 0x00000008daf07c20 */ /* 0x000fc40008410000 */
[----:B------:R-:W-:Y:S01]  /*6a50*/  FMUL.FTZ R171, R91, R22 ;  /* 0x000000165bab7220 */ /* 0x000fe20000410000 */
[----:B------:R0:W-:Y:S01]  /*6a60*/  STS [R20.X4+0x430], R19 ;  /* 0x0004301314007388 */ /* 0x0001e20000004800 */
[----:B------:R-:W-:Y:S02]  /*6a70*/  FMUL.FTZ R22, R159, UR8 ;  /* 0x000000089f167c20 */ /* 0x000fe40008410000 */
[----:B------:R-:W-:Y:S01]  /*6a80*/  FFMA.FTZ R188, R188, R190, R195 ;  /* 0x000000bebcbc7223 */ /* 0x000fe200000100c3 */
[----:B------:R-:W-:Y:S01]  /*6a90*/  STS [R20.X4+0x440], R171 ;  /* 0x000440ab14007388 */ /* 0x000fe20000004800 */
[----:B------:R-:W-:Y:S02]  /*6aa0*/  FMUL.FTZ R23, R89, R240 ;  /* 0x000000f059177220 */ /* 0x000fe40000410000 */
[----:B------:R-:W-:Y:S02]  /*6ab0*/  FMUL.FTZ R21, R216, UR8 ;  /* 0x00000008d8157c20 */ /* 0x000fe40008410000 */
[----:B------:R-:W-:Y:S01]  /*6ac0*/  FFMA.FTZ R204, R177, R188, R204 ;  /* 0x000000bcb1cc7223 */ /* 0x000fe200000100cc */
[----:B------:R1:W-:Y:S01]  /*6ad0*/  STS [R20.X4+0x438], R23 ;  /* 0x0004381714007388 */ /* 0x0003e20000004800 */
[----:B0-----:R-:W-:-:S02]  /*6ae0*/  FMUL.FTZ R19, R93, R22 ;  /* 0x000000165d137220 */ /* 0x001fc40000410000 */
[----:B------:R-:W-:Y:S02]  /*6af0*/  FMUL.FTZ R22, R165, UR8 ;  /* 0x00000008a5167c20 */ /* 0x000fe40008410000 */
[----:B------:R-:W-:Y:S01]  /*6b00*/  FMUL.FTZ R21, R88, R21 ;  /* 0x0000001558157220 */ /* 0x000fe20000410000 */
[----:B------:R-:W-:Y:S01]  /*6b10*/  STS [R20.X4+0x448], R19 ;  /* 0x0004481314007388 */ /* 0x000fe20000004800 */
[----:B------:R-:W-:Y:S02]  /*6b20*/  FMUL.FTZ R169, R220, UR8 ;  /* 0x00000008dca97c20 */ /* 0x000fe40008410000 */
[----:B------:R-:W-:Y:S01]  /*6b30*/  FFMA.FTZ R206, R183, R204, R206 ;  /* 0x000000ccb7ce7223 */ /* 0x000fe200000100ce */
[----:B------:R0:W-:Y:S01]  /*6b40*/  STS [R20.X4+0x434], R21 ;  /* 0x0004341514007388 */ /* 0x0001e20000004800 */
[----:B-1----:R-:W-:Y:S02]  /*6b50*/  FMUL.FTZ R23, R95, R22 ;  /* 0x000000165f177220 */ /* 0x002fe40000410000 */
[----:B------:R-:W-:-:S02]  /*6b60*/  FMUL.FTZ R22, R234, UR8 ;  /* 0x00000008ea167c20 */ /* 0x000fc40008410000 */
[----:B------:R-:W-:Y:S01]  /*6b70*/  FMUL.FTZ R173, R161, UR8 ;  /* 0x00000008a1ad7c20 */ /* 0x000fe20008410000 */
[----:B------:R-:W-:Y:S01]  /*6b80*/  STS [R20.X4+0x450], R23 ;  /* 0x0004501714007388 */ /* 0x000fe20000004800 */
[----:B------:R-:W-:Y:S02]  /*6b90*/  FMUL.FTZ R169, R90, R169 ;  /* 0x000000a95aa97220 */ /* 0x000fe40000410000 */
[----:B------:R-:W-:Y:S02]  /*6ba0*/  FFMA.FTZ R210, R181, R206, R210 ;  /* 0x000000ceb5d27223 */ /* 0x000fe400000100d2 */
[----:B0-----:R-:W-:Y:S01]  /*6bb0*/  FMUL.FTZ R21, R167, UR8 ;  /* 0x00000008a7157c20 */ /* 0x001fe20008410000 */
[----:B------:R0:W-:Y:S01]  /*6bc0*/  STS [R20.X4+0x43c], R169 ;  /* 0x00043ca914007388 */ /* 0x0001e20000004800 */
[----:B------:R-:W-:Y:S02]  /*6bd0*/  FMUL.FTZ R19, R97, R22 ;  /* 0x0000001661137220 */ /* 0x000fe40000410000 */
[----:B------:R-:W-:-:S02]  /*6be0*/  FMUL.FTZ R22, R230, UR8 ;  /* 0x00000008e6167c20 */ /* 0x000fc40008410000 */
[----:B------:R-:W-:Y:S01]  /*6bf0*/  FMUL.FTZ R173, R92, R173 ;  /* 0x000000ad5cad7220 */ /* 0x000fe20000410000 */
[----:B------:R1:W-:Y:S01]  /*6c00*/  STS [R20.X4+0x458], R19 ;  /* 0x0004581314007388 */ /* 0x0003e20000004800 */
[----:B------:R-:W-:Y:S02]  /*6c10*/  FFMA.FTZ R208, R175, R210, R208 ;  /* 0x000000d2afd07223 */ /* 0x000fe400000100d0 */
[----:B------:R-:W-:Y:S01]  /*6c20*/  FMUL.FTZ R21, R94, R21 ;  /* 0x000000155e157220 */ /* 0x000fe20000410000 */
[----:B------:R2:W-:Y:S01]  /*6c30*/  STS [R20.X4+0x444], R173 ;  /* 0x000444ad14007388 */ /* 0x0005e20000004800 */
[----:B0-----:R-:W-:Y:S02]  /*6c40*/  FMUL.FTZ R169, R232, UR8 ;  /* 0x00000008e8a97c20 */ /* 0x001fe40008410000 */
[----:B------:R-:W-:Y:S01]  /*6c50*/  FMUL.FTZ R177, R99, R22 ;  /* 0x0000001663b17220 */ /* 0x000fe20000410000 */
[----:B------:R0:W-:Y:S01]  /*6c60*/  STS [R20.X4+0x44c], R21 ;  /* 0x00044c1514007388 */ /* 0x0001e20000004800 */
[----:B------:R-:W-:Y:S01]  /*6c70*/  FMUL.FTZ R22, R236, UR8 ;  /* 0x00000008ec167c20 */ /* 0x000fe20008410000 */
[----:B-1----:R-:W-:Y:S01]  /*6c80*/  IADD3.X R19, R5, R213, RZ, P0, !PT ;  /* 0x000000d505137210 */ /* 0x002fe200007fe4ff */
[----:B------:R-:W-:Y:S01]  /*6c90*/  FMUL.FTZ R23, R238, UR8 ;  /* 0x00000008ee177c20 */ /* 0x000fe20008410000 */
[----:B------:R-:W-:Y:S01]  /*6ca0*/  STS [R20.X4+0x460], R177 ;  /* 0x000460b114007388 */ /* 0x000fe20000004800 */
[----:B------:R-:W-:Y:S01]  /*6cb0*/  FFMA.FTZ R212, R179, R208, R212 ;  /* 0x000000d0b3d47223 */ /* 0x000fe200000100d4 */
[----:B--2---:R-:W-:Y:S01]  /*6cc0*/  IADD3 R173, -R4, c[0x0][0x168], -R31 ;  /* 0x00005a0004ad7a10 */ /* 0x004fe20007ffe91f */
[----:B------:R-:W-:-:S02]  /*6cd0*/  FMUL.FTZ R169, R96, R169 ;  /* 0x000000a960a97220 */ /* 0x000fc40000410000 */
[----:B------:R-:W-:Y:S01]  /*6ce0*/  FMUL.FTZ R171, R211, UR8 ;  /* 0x00000008d3ab7c20 */ /* 0x000fe20008410000 */
[----:B------:R-:W-:Y:S01]  /*6cf0*/  ISETP.GE.AND P0, PT, R173, 0x1, PT ;  /* 0x00000001ad00780c */ /* 0x000fe20003f06270 */
[----:B0-----:R-:W-:Y:S01]  /*6d00*/  FMUL.FTZ R21, R228, UR8 ;  /* 0x00000008e4157c20 */ /* 0x001fe20008410000 */
[----:B------:R0:W-:Y:S01]  /*6d10*/  STS [R20.X4+0x454], R169 ;  /* 0x000454a914007388 */ /* 0x0001e20000004800 */
[----:B------:R-:W-:Y:S02]  /*6d20*/  FMUL.FTZ R175, R101, R22 ;  /* 0x0000001665af7220 */ /* 0x000fe40000410000 */
[----:B------:R-:W-:Y:S02]  /*6d30*/  FMUL.FTZ R183, R102, R23 ;  /* 0x0000001766b77220 */ /* 0x000fe40000410000 */
[C---:B------:R-:W-:Y:S01]  /*6d40*/  FFMA.FTZ R23, -R71.reuse, R170, R214 ;  /* 0x000000aa47177223 */ /* 0x040fe200000101d6 */
[----:B------:R-:W-:Y:S01]  /*6d50*/  STS [R20.X4+0x468], R175 ;  /* 0x000468af14007388 */ /* 0x000fe20000004800 */
[----:B------:R-:W-:-:S02]  /*6d60*/  FMUL.FTZ R22, R71, R212 ;  /* 0x000000d447167220 */ /* 0x000fc40000410000 */
[----:B------:R-:W-:Y:S01]  /*6d70*/  FMUL.FTZ R171, R98, R171 ;  /* 0x000000ab62ab7220 */ /* 0x000fe20000410000 */
[----:B------:R-:W-:Y:S01]  /*6d80*/  STS [R20.X4+0x46c], R183 ;  /* 0x00046cb714007388 */ /* 0x000fe20000004800 */
[----:B------:R-:W-:Y:S02]  /*6d90*/  FMUL.FTZ R181, R100, R21 ;  /* 0x0000001564b57220 */ /* 0x000fe40000410000 */
[C---:B------:R-:W-:Y:S01]  /*6da0*/  FFMA.FTZ R216, -R72.reuse, R145, R216 ;  /* 0x0000009148d87223 */ /* 0x040fe200000101d8 */
[----:B------:R1:W-:Y:S01]  /*6db0*/  STS [R20.X4+0x45c], R171 ;  /* 0x00045cab14007388 */ /* 0x0003e20000004800 */
[----:B0-----:R-:W-:Y:S02]  /*6dc0*/  FMUL.FTZ R169, R72, R208 ;  /* 0x000000d048a97220 */ /* 0x001fe40000410000 */
[----:B------:R-:W-:Y:S01]  /*6dd0*/  FFMA.FTZ R21, R22, R23, RZ ;  /* 0x0000001716157223 */ /* 0x000fe200000100ff */
[----:B------:R0:W-:Y:S01]  /*6de0*/  STS [R20.X4+0x464], R181 ;  /* 0x000464b514007388 */ /* 0x0001e20000004800 */
[----:B------:R-:W-:-:S02]  /*6df0*/  FMUL.FTZ R207, R207, R228 ;  /* 0x000000e4cfcf7220 */ /* 0x000fc40000410000 */
[----:B------:R-:W-:Y:S02]  /*6e00*/  FFMA.FTZ R218, -R73, R168, R218 ;  /* 0x000000a849da7223 */ /* 0x000fe400000101da */
[----:B------:R-:W-:Y:S02]  /*6e10*/  FFMA.FTZ R21, R169, R216, R21 ;  /* 0x000000d8a9157223 */ /* 0x000fe40000010015 */
[----:B-1----:R-:W-:Y:S02]  /*6e20*/  FMUL.FTZ R171, R73, R210 ;  /* 0x000000d249ab7220 */ /* 0x002fe40000410000 */
[----:B------:R-:W-:Y:S02]  /*6e30*/  FFMA.FTZ R242, R100, R207, R209 ;  /* 0x000000cf64f27223 */ /* 0x000fe400000100d1 */
[----:B------:R-:W-:Y:S02]  /*6e40*/  FMUL.FTZ R205, R205, R236 ;  /* 0x000000eccdcd7220 */ /* 0x000fe40000410000 */
[----:B------:R-:W-:-:S02]  /*6e50*/  FFMA.FTZ R220, -R74, R143, R220 ;  /* 0x0000008f4adc7223 */ /* 0x000fc400000101dc */
[----:B------:R-:W-:Y:S02]  /*6e60*/  FMUL.FTZ R175, R74, R206 ;  /* 0x000000ce4aaf7220 */ /* 0x000fe40000410000 */
[----:B------:R-:W-:Y:S02]  /*6e70*/  FFMA.FTZ R21, R171, R218, R21 ;  /* 0x000000daab157223 */ /* 0x000fe40000010015 */
[----:B------:R-:W-:Y:S02]  /*6e80*/  FFMA.FTZ R184, R101, R205, R242 ;  /* 0x000000cd65b87223 */ /* 0x000fe400000100f2 */
[C---:B------:R-:W-:Y:S02]  /*6e90*/  FFMA.FTZ R222, -R75.reuse, R182, R222 ;  /* 0x000000b64bde7223 */ /* 0x040fe400000101de */
[----:B------:R-:W-:Y:S02]  /*6ea0*/  FMUL.FTZ R177, R75, R204 ;  /* 0x000000cc4bb17220 */ /* 0x000fe40000410000 */
[----:B------:R-:W-:Y:S01]  /*6eb0*/  FFMA.FTZ R179, R175, R220, R21 ;  /* 0x000000dcafb37223 */ /* 0x000fe20000010015 */
[----:B------:R-:W-:Y:S06]  /*6ec0*/  BAR.SYNC.DEFER_BLOCKING 0x0 ;  /* 0x0000000000007b1d */ /* 0x000fec0000010000 */
[----:B------:R-:W-:Y:S05]  /*6ed0*/  @!P0 BRA `(.L_x_4996) ;  /* 0x0000009000008947 */ /* 0x000fea0003800000 */
[----:B0-----:R-:W-:Y:S01]  /*6ee0*/  LEA.HI.SX32 R181, R31, R31, 0x1b ;  /* 0x0000001f1fb57211 */ /* 0x001fe200078fdaff */
[----:B------:R-:W-:-:S02]  /*6ef0*/  IMAD R20, R141, c[0x0][0x2d0], RZ ;  /* 0x0000b4008d147a24 */ /* 0x000fc400078e02ff */
[----:B------:R-:W-:-:S03]  /*6f00*/  IMAD.WIDE.U32 R18, R135, c[0x0][0x2d0], R18 ;  /* 0x0000b40087127a25 */ /* 0x000fc600078e0012 */
[----:B------:R-:W0:Y:S01]  /*6f10*/  LDS R181, [R181.X4+0x430] ;  /* 0x00043000b5b57984 */ /* 0x000e220000004800 */
[----:B------:R-:W-:Y:S01]  /*6f20*/  IMAD R21, R135, c[0x0][0x2d4], R20 ;  /* 0x0000b50087157a24 */ /* 0x000fe200078e0214 */
[----:B------:R-:W-:-:S03]  /*6f30*/  LEA R20, P0, R18, c[0x0][0x320], 0x2 ;  /* 0x0000c80012147a11 */ /* 0x000fc600078010ff */
[----:B------:R-:W-:-:S05]  /*6f40*/  IMAD.IADD R21, R19, 0x1, R21 ;  /* 0x0000000113157824 */ /* 0x000fca00078e0215 */
[----:B------:R-:W-:-:S05]  /*6f50*/  LEA.HI.X R21, R18, c[0x0][0x324], R21, 0x2, P0 ;  /* 0x0000c90012157a11 */ /* 0x000fca00000f1415 */
[----:B0-----:R0:W-:Y:S02]  /*6f60*/  RED.E.ADD.F32.FTZ.RN.STRONG.GPU [R20.64], R181 ;  /* 0x000000b51400798e */ /* 0x0011e4000c10e78c */
.L_x_4996:
[----:B0-----:R-:W-:Y:S05]  /*6f70*/  BSYNC B0 ;  /* 0x0000000000007941 */ /* 0x001fea0003800000 */
.L_x_4995:
[----:B------:R-:W-:Y:S01]  /*6f80*/  FMUL.FTZ R187, R163, R238 ;  /* 0x000000eea3bb7220 */ /* 0x000fe20000410000 */
[----:B------:R-:W-:Y:S01]  /*6f90*/  IADD3 R244, R31, 0x20, RZ ;  /* 0x000000201ff47810 */ /* 0x000fe20007ffe0ff */
[C---:B------:R-:W-:Y:S01]  /*6fa0*/  FFMA.FTZ R18, -R76.reuse, R157, R161 ;  /* 0x0000009d4c127223 */ /* 0x040fe200000101a1 */
[----:B------:R-:W-:Y:S01]  /*6fb0*/  ISETP.GE.AND P0, PT, R173, 0x21, PT ;  /* 0x00000021ad00780c */ /* 0x000fe20003f06270 */
[----:B------:R-:W-:Y:S01]  /*6fc0*/  FMUL.FTZ R19, R76, R188 ;  /* 0x000000bc4c137220 */ /* 0x000fe20000410000 */
[----:B------:R-:W-:Y:S01]  /*6fd0*/  LEA.HI.SX32 R244, R244, R31, 0x1b ;  /* 0x0000001ff4f47211 */ /* 0x000fe200078fdaff */
[----:B------:R-:W-:Y:S01]  /*6fe0*/  FFMA.FTZ R179, R177, R222, R179 ;  /* 0x000000deb1b37223 */ /* 0x000fe200000100b3 */
[----:B------:R-:W-:Y:S01]  /*6ff0*/  USHF.L.U64.HI UR8, UR6, 0x2, UR7 ;  /* 0x0000000206087899 */ /* 0x000fe20008010207 */
[----:B------:R-:W-:Y:S01]  /*7000*/  FMUL.FTZ R187, R102, R187 ;  /* 0x000000bb66bb7220 */ /* 0x000fe20000410000 */
[----:B------:R-:W-:Y:S01]  /*7010*/  ULDC.64 UR10, c[0x0][0x2d0] ;  /* 0x0000b400000a7ab9 */ /* 0x000fe20000000a00 */
[C---:B------:R-:W-:Y:S01]  /*7020*/  FFMA.FTZ R159, -R77.reuse, R180, R159 ;  /* 0x000000b44d9f7223 */ /* 0x040fe2000001019f */
[----:B------:R-:W-:Y:S01]  /*7030*/  UIMAD UR8, UR8, UR10, URZ ;  /* 0x0000000a080872a4 */ /* 0x000fe2000f8e023f */
[----:B------:R-:W-:Y:S01]  /*7040*/  FMUL.FTZ R20, R77, R190 ;  /* 0x000000be4d147220 */ /* 0x000fe20000410000 */
[----:B------:R-:W-:Y:S01]  /*7050*/  BSSY B0, `(.L_x_4997) ;  /* 0x000002a000007945 */ /* 0x000fe20003800000 */
[----:B------:R-:W-:Y:S01]  /*7060*/  FFMA.FTZ R179, R19, R18, R179 ;  /* 0x0000001213b37223 */ /* 0x000fe200000100b3 */
[----:B------:R-:W-:Y:S01]  /*7070*/  UIMAD UR8, UR19, UR11, UR8 ;  /* 0x0000000b130872a4 */ /* 0x000fe2000f8e0208 */
[C---:B------:R-:W-:Y:S01]  /*7080*/  FFMA.FTZ R214, -R78.reuse, R155, R167 ;  /* 0x0000009b4ed67223 */ /* 0x040fe200000101a7 */
[----:B------:R-:W-:Y:S01]  /*7090*/  IADD3 R248, R31, 0x60, RZ ;  /* 0x000000601ff87810 */ /* 0x000fe20007ffe0ff */
[----:B------:R-:W-:-:S02]  /*70a0*/  FMUL.FTZ R21, R78, R186 ;  /* 0x000000ba4e157220 */ /* 0x000fc40000410000 */
[----:B------:R-:W-:Y:S01]  /*70b0*/  FFMA.FTZ R179, R20, R159, R179 ;  /* 0x0000009f14b37223 */ /* 0x000fe200000100b3 */
[----:B------:R-:W-:Y:S01]  /*70c0*/  IADD3 R17, R17, UR8, RZ ;  /* 0x0000000811117c10 */ /* 0x000fe2000fffe0ff */
[----:B------:R-:W-:Y:S02]  /*70d0*/  FADD.FTZ R184, R184, R187 ;  /* 0x000000bbb8b87221 */ /* 0x000fe40000010000 */
[----:B------:R0:W1:Y:S01]  /*70e0*/  LDS R187, [R244.X4+0x4b0] ;  /* 0x0004b000f4bb7984 */ /* 0x0000620000004800 */
        /* <DEDUP_REMOVED lines=19> */
[C---:B------:R-:W-:Y:S02]  /*7220*/  FMUL.FTZ R185, R86.reuse, R226 ;  /* 0x000000e256b97220 */ /* 0x040fe40000410000 */
[----:B------:R-:W-:Y:S02]  /*7230*/  FFMA.FTZ R238, -R86, R147, R238 ;  /* 0x0000009356ee7223 */ /* 0x000fe400000101ee */
[----:B------:R-:W-:-:S02]  /*7240*/  FMUL.FTZ R163, R85, R224 ;  /* 0x000000e055a37220 */ /* 0x000fc40000410000 */
[----:B------:R-:W-:Y:S02]  /*7250*/  FFMA.FTZ R141, R183, R228, R141 ;  /* 0x000000e4b78d7223 */ /* 0x000fe4000001008d */
[----:B------:R-:W-:Y:S02]  /*7260*/  FMUL.FTZ R246, R185, R238 ;  /* 0x000000eeb9f67220 */ /* 0x000fe40000410000 */
[----:B------:R-:W-:-:S04]  /*7270*/  FFMA.FTZ R141, R163, R236, R141 ;  /* 0x000000eca38d7223 */ /* 0x000fc8000001008d */
[----:B------:R-:W-:Y:S01]  /*7280*/  FADD.FTZ R141, R141, R246 ;  /* 0x000000f68d8d7221 */ /* 0x000fe20000010000 */
[----:B------:R-:W-:Y:S01]  /*7290*/  IADD3 R246, R31, 0x40, RZ ;  /* 0x000000401ff67810 */ /* 0x000fe20007ffe0ff */
[----:B------:R-:W-:Y:S05]  /*72a0*/  @!P0 BRA `(.L_x_4998) ;  /* 0x0000004000008947 */ /* 0x000fea0003800000 */
[----:B01----:R-:W-:-:S05]  /*72b0*/  MOV R189, UR19 ;  /* 0x0000001300bd7c02 */ /* 0x003fca0008000f00 */
[----:B------:R-:W-:-:S05]  /*72c0*/  IMAD.WIDE.U32 R14, R189, c[0x0][0x2d0], R14 ;  /* 0x0000b400bd0e7a25 */ /* 0x000fca00078e000e */
[----:B------:R-:W-:-:S05]  /*72d0*/  IADD3 R15, R15, UR8, RZ ;  /* 0x000000080f0f7c10 */ /* 0x000fca000fffe0ff */
[----:B------:R0:W-:Y:S02]  /*72e0*/  RED.E.ADD.F32.FTZ.RN.STRONG.GPU [R14.64+-0x780], R187 ;  /* 0xfff880bb0e00798e */ /* 0x0001e4000c10e78c */
.L_x_4998:
[----:B01----:R-:W-:Y:S05]  /*72f0*/  BSYNC B0 ;  /* 0x0000000000007941 */ /* 0x003fea0003800000 */
.L_x_4997:
[-C--:B------:R-:W-:Y:S01]  /*7300*/  LEA.HI.SX32 R246, R246, R31.reuse, 0x1b ;  /* 0x0000001ff6f67211 */ /* 0x080fe200078fdaff */
[----:B------:R-:W-:Y:S01]  /*7310*/  BSSY B0, `(.L_x_4999) ;  /* 0x000000d000007945 */ /* 0x000fe20003800000 */
[----:B------:R-:W-:Y:S02]  /*7320*/  ISETP.GE.AND P6, PT, R173, 0x41, PT ;  /* 0x00000041ad00780c */ /* 0x000fe40003fc6270 */
[----:B------:R-:W-:Y:S01]  /*7330*/  IADD3 R14, R31, 0x80, RZ ;  /* 0x000000801f0e7810 */ /* 0x000fe20007ffe0ff */
        /* <DEDUP_REMOVED lines=10> */
.L_x_5000:
[----:B0-----:R-:W-:Y:S05]  /*73e0*/  BSYNC B0 ;  /* 0x0000000000007941 */ /* 0x001fea0003800000 */
.L_x_4999:
[----:B-1----:R0:W1:Y:S01]  /*73f0*/  LDS R15, [R248.X4+0x5b0] ;  /* 0x0005b000f80f7984 */ /* 0x0020620000004800 */
[----:B------:R-:W-:Y:S01]  /*7400*/  BSSY B0, `(.L_x_5001) ;  /* 0x0000005000007945 */ /* 0x000fe20003800000 */
[----:B------:R-:W-:Y:S02]  /*7410*/  IADD3 R244, R31, 0xa0, RZ ;  /* 0x000000a01ff47810 */ /* 0x000fe40007ffe0ff */
[----:B------:R-:W-:Y:S01]  /*7420*/  LEA.HI.SX32 R14, R14, R31, 0x1b ;  /* 0x0000001f0e0e7211 */ /* 0x000fe200078fdaff */
[----:B------:R-:W-:Y:S05]  /*7430*/  @!P0 BRA `(.L_x_5002) ;  /* 0x0000001000008947 */ /* 0x000fea0003800000 */
[----:B-1----:R1:W-:Y:S02]  /*7440*/  RED.E.ADD.F32.FTZ.RN.STRONG.GPU [R16.64+-0x680], R15 ;  /* 0xfff9800f1000798e */ /* 0x0023e4000c10e78c */
.L_x_5002:
[----:B------:R-:W-:Y:S05]  /*7450*/  BSYNC B0 ;  /* 0x0000000000007941 */ /* 0x000fea0003800000 */
.L_x_5001:
[----:B-1----:R1:W2:Y:S01]  /*7460*/  LDS R15, [R14.X4+0x630] ;  /* 0x000630000e0f7984 */ /* 0x0022a20000004800 */
[----:B------:R-:W-:Y:S01]  /*7470*/  BSSY B0, `(.L_x_5003) ;  /* 0x0000005000007945 */ /* 0x000fe20003800000 */
[----:B------:R-:W-:-:S02]  /*7480*/  IADD3 R246, R31, 0xc0, RZ ;  /* 0x000000c01ff67810 */ /* 0x000fc40007ffe0ff */
[----:B------:R-:W-:Y:S01]  /*7490*/  LEA.HI.SX32 R244, R244, R31, 0x1b ;  /* 0x0000001ff4f47211 */ /* 0x000fe200078fdaff */
[----:B------:R-:W-:Y:S05]  /*74a0*/  @!P1 BRA `(.L_x_5004) ;  /* 0x0000001000009947 */ /* 0x000fea0003800000 */
[----:B--2---:R2:W-:Y:S02]  /*74b0*/  RED.E.ADD.F32.FTZ.RN.STRONG.GPU [R16.64+-0x600], R15 ;  /* 0xfffa000f1000798e */ /* 0x0045e4000c10e78c */
.L_x_5004:
[----:B------:R-:W-:Y:S05]  /*74c0*/  BSYNC B0 ;  /* 0x0000000000007941 */ /* 0x000fea0003800000 */
.L_x_5003:
[----:B--2---:R2:W3:Y:S01]  /*74d0*/  LDS R15, [R244.X4+0x6b0] ;  /* 0x0006b000f40f7984 */ /* 0x0044e20000004800 */
[----:B------:R-:W-:Y:S01]  /*74e0*/  BSSY B0, `(.L_x_5005) ;  /* 0x0000005000007945 */ /* 0x000fe20003800000 */
[----:B-1----:R-:W-:Y:S02]  /*74f0*/  IADD3 R14, R31, 0xe0, RZ ;  /* 0x000000e01f0e7810 */ /* 0x002fe40007ffe0ff */
[----:B------:R-:W-:Y:S01]  /*7500*/  LEA.HI.SX32 R246, R246, R31, 0x1b ;  /* 0x0000001ff6f67211 */ /* 0x000fe200078fdaff */
[----:B------:R-:W-:Y:S05]  /*7510*/  @!P2 BRA `(.L_x_5006) ;  /* 0x000000100000a947 */ /* 0x000fea0003800000 */
[----:B---3--:R1:W-:Y:S02]  /*7520*/  RED.E.ADD.F32.FTZ.RN.STRONG.GPU [R16.64+-0x580], R15 ;  /* 0xfffa800f1000798e */ /* 0x0083e4000c10e78c */
.L_x_5006:
[----:B------:R-:W-:Y:S05]  /*7530*/  BSYNC B0 ;  /* 0x0000000000007941 */ /* 0x000fea0003800000 */
.L_x_5005:
[----:B-1-3--:R1:W3:Y:S01]  /*7540*/  LDS R15, [R246.X4+0x730] ;  /* 0x00073000f60f7984 */ /* 0x00a2e20000004800 */
[----:B------:R-:W-:Y:S01]  /*7550*/  BSSY B0, `(.L_x_5007) ;  /* 0x0000005000007945 */ /* 0x000fe20003800000 */
[----:B--2---:R-:W-:Y:S02]  /*7560*/  IADD3 R244, R31, 0x100, RZ ;  /* 0x000001001ff47810 */ /* 0x004fe40007ffe0ff */
[----:B------:R-:W-:Y:S01]  /*7570*/  LEA.HI.SX32 R14, R14, R31, 0x1b ;  /* 0x0000001f0e0e7211 */ /* 0x000fe200078fdaff */
[----:B------:R-:W-:Y:S05]  /*7580*/  @!P3 BRA `(.L_x_5008) ;  /* 0x000000100000b947 */ /* 0x000fea0003800000 */
[----:B---3--:R2:W-:Y:S02]  /*7590*/  RED.E.ADD.F32.FTZ.RN.STRONG.GPU [R16.64+-0x500], R15 ;  /* 0xfffb000f1000798e */ /* 0x0085e4000c10e78c */
.L_x_5008:
[----:B------:R-:W-:Y:S05]  /*75a0*/  BSYNC B0 ;  /* 0x0000000000007941 */ /* 0x000fea0003800000 */
.L_x_5007:
[----:B--23--:R2:W3:Y:S01]  /*75b0*/  LDS R15, [R14.X4+0x7b0] ;  /* 0x0007b0000e0f7984 */ /* 0x00c4e20000004800 */
[----:B------:R-:W-:Y:S01]  /*75c0*/  BSSY B0, `(.L_x_5009) ;  /* 0x0000004000007945 */ /* 0x000fe20003800000 */
[----:B------:R-:W-:Y:S01]  /*75d0*/  LEA.HI.SX32 R244, R244, R31, 0x1b ;  /* 0x0000001ff4f47211 */ /* 0x000fe200078fdaff */
[----:B------:R-:W-:Y:S05]  /*75e0*/  @!P4 BRA `(.L_x_5010) ;  /* 0x000000100000c947 */ /* 0x000fea0003800000 */
[----:B---3--:R3:W-:Y:S02]  /*75f0*/  RED.E.ADD.F32.FTZ.RN.STRONG.GPU [R16.64+-0x480], R15 ;  /* 0xfffb800f1000798e */ /* 0x0087e4000c10e78c */
.L_x_5010:
[----:B------:R-:W-:Y:S05]  /*7600*/  BSYNC B0 ;  /* 0x0000000000007941 */ /* 0x000fea0003800000 */
.L_x_5009:
[----:B---3--:R3:W4:Y:S01]  /*7610*/  LDS R15, [R244.X4+0x830] ;  /* 0x00083000f40f7984 */ /* 0x0087220000004800 */
[----:B------:R-:W-:Y:S01]  /*7620*/  BSSY B0, `(.L_x_5011) ;  /* 0x0000005000007945 */ /* 0x000fe20003800000 */
[----:B--2---:R-:W-:-:S02]  /*7630*/  IADD3 R14, R31, 0x120, RZ ;  /* 0x000001201f0e7810 */ /* 0x004fc40007ffe0ff */
[----:B-1----:R-:W-:Y:S01]  /*7640*/  IADD3 R246, R31, 0x140, RZ ;  /* 0x000001401ff67810 */ /* 0x002fe20007ffe0ff */
[----:B------:R-:W-:Y:S05]  /*7650*/  @!P5 BRA `(.L_x_5012) ;  /* 0x000000100000d947 */ /* 0x000fea0003800000 */
[----:B----4-:R1:W-:Y:S02]  /*7660*/  RED.E.ADD.F32.FTZ.RN.STRONG.GPU [R16.64+-0x400], R15 ;  /* 0xfffc000f1000798e */ /* 0x0103e4000c10e78c */
.L_x_5012:
[----:B------:R-:W-:Y:S05]  /*7670*/  BSYNC B0 ;  /* 0x0000000000007941 */ /* 0x000fea0003800000 */
.L_x_5011:
        /* <DEDUP_REMOVED lines=14> */
.L_x_5014:
[----:B-1----:R-:W-:Y:S05]  /*7760*/  BSYNC B0 ;  /* 0x0000000000007941 */ /* 0x002fea0003800000 */
.L_x_5013:
[----:B--2---:R1:W2:Y:S01]  /*7770*/  LDS R15, [R246.X4+0x930] ;  /* 0x00093000f60f7984 */ /* 0x0042a20000004800 */
[----:B------:R-:W-:Y:S01]  /*7780*/  BSSY B0, `(.L_x_5015) ;  /* 0x0000005000007945 */ /* 0x000fe20003800000 */
[----:B------:R-:W-:Y:S02]  /*7790*/  IADD3 R14, R31, 0x180, RZ ;  /* 0x000001801f0e7810 */ /* 0x000fe40007ffe0ff */
[----:B------:R-:W-:Y:S01]  /*77a0*/  LEA.HI.SX32 R244, R244, R31, 0x1b ;  /* 0x0000001ff4f47211 */ /* 0x000fe200078fdaff */
[----:B------:R-:W-:Y:S05]  /*77b0*/  @!P0 BRA `(.L_x_5016) ;  /* 0x0000001000008947 */ /* 0x000fea0003800000 */
[----:B--2---:R2:W-:Y:S02]  /*77c0*/  RED.E.ADD.F32.FTZ.RN.STRONG.GPU [R16.64+-0x300], R15 ;  /* 0xfffd000f1000798e */ /* 0x0045e4000c10e78c */
.L_x_5016:
[----:B------:R-:W-:Y:S05]  /*77d0*/  BSYNC B0 ;  /* 0x0000000000007941 */ /* 0x000fea0003800000 */
.L_x_5015:
[----:B--2---:R2:W3:Y:S01]  /*77e0*/  LDS R15, [R244.X4+0x9b0] ;  /* 0x0009b000f40f7984 */ /* 0x0044e20000004800 */
[----:B------:R-:W-:Y:S01]  /*77f0*/  BSSY B0, `(.L_x_5017) ;  /* 0x0000005000007945 */ /* 0x000fe20003800000 */
[----:B-1----:R-:W-:-:S02]  /*7800*/  IADD3 R246, R31, 0x1a0, RZ ;  /* 0x000001a01ff67810 */ /* 0x002fc40007ffe0ff */
[----:B------:R-:W-:Y:S01]  /*7810*/  LEA.HI.SX32 R14, R14, R31, 0x1b ;  /* 0x0000001f0e0e7211 */ /* 0x000fe200078fdaff */
[----:B------:R-:W-:Y:S05]  /*7820*/  @!P1 BRA `(.L_x_5018) ;  /* 0x0000001000009947 */ /* 0x000fea0003800000 */
[----:B---3--:R1:W-:Y:S02]  /*7830*/  RED.E.ADD.F32.FTZ.RN.STRONG.GPU [R16.64+-0x280], R15 ;  /* 0xfffd800f1000798e */ /* 0x0083e4000c10e78c */
.L_x_5018:
[----:B------:R-:W-:Y:S05]  /*7840*/  BSYNC B0 ;  /* 0x0000000000007941 */ /* 0x000fea0003800000 */
.L_x_5017:
[----:B-1-3--:R1:W3:Y:S01]  /*7850*/  LDS R15, [R14.X4+0xa30] ;  /* 0x000a30000e0f7984 */ /* 0x00a2e20000004800 */
[----:B------:R-:W-:Y:S01]  /*7860*/  BSSY B0, `(.L_x_5019) ;  /* 0x0000005000007945 */ /* 0x000fe20003800000 */
[----:B--2---:R-:W-:Y:S02]  /*7870*/  IADD3 R244, R31, 0x1c0, RZ ;  /* 0x000001c01ff47810 */ /* 0x004fe40007ffe0ff */
[----:B------:R-:W-:Y:S01]  /*7880*/  LEA.HI.SX32 R246, R246, R31, 0x1b ;  /* 0x0000001ff6f67211 */ /* 0x000fe200078fdaff */
[----:B------:R-:W-:Y:S05]  /*7890*/  @!P2 BRA `(.L_x_5020) ;  /* 0x000000100000a947 */ /* 0x000fea0003800000 */
[----:B---3--:R2:W-:Y:S02]  /*78a0*/  RED.E.ADD.F32.FTZ.RN.STRONG.GPU [R16.64+-0x200], R15 ;  /* 0xfffe000f1000798e */ /* 0x0085e4000c10e78c */
.L_x_5020:
[----:B------:R-:W-:Y:S05]  /*78b0*/  BSYNC B0 ;  /* 0x0000000000007941 */ /* 0x000fea0003800000 */
.L_x_5019:
[----:B--23--:R2:W3:Y:S01]  /*78c0*/  LDS R15, [R246.X4+0xab0] ;  /* 0x000ab000f60f7984 */ /* 0x00c4e20000004800 */
[----:B------:R-:W-:Y:S01]  /*78d0*/  BSSY B0, `(.L_x_5021) ;  /* 0x0000005000007945 */ /* 0x000fe20003800000 */
[----:B-1----:R-:W-:Y:S02]  /*78e0*/  IADD3 R14, R31, 0x1e0, RZ ;  /* 0x000001e01f0e7810 */ /* 0x002fe40007ffe0ff */
[----:B------:R-:W-:Y:S01]  /*78f0*/  LEA.HI.SX32 R244, R244, R31, 0x1b ;  /* 0x0000001ff4f47211 */ /* 0x000fe200078fdaff */
[----:B------:R-:W-:Y:S05]  /*7900*/  @!P3 BRA `(.L_x_5022) ;  /* 0x000000100000b947 */ /* 0x000fea0003800000 */
[----:B---3--:R1:W-:Y:S02]  /*7910*/  RED.E.ADD.F32.FTZ.RN.STRONG.GPU [R16.64+-0x180], R15 ;  /* 0xfffe800f1000798e */ /* 0x0083e4000c10e78c */
.L_x_5022:
[----:B------:R-:W-:Y:S05]  /*7920*/  BSYNC B0 ;  /* 0x0000000000007941 */ /* 0x000fea0003800000 */
.L_x_5021:
[----:B-1-3--:R1:W3:Y:S01]  /*7930*/  LDS R15, [R244.X4+0xb30] ;  /* 0x000b3000f40f7984 */ /* 0x00a2e20000004800 */
[----:B------:R-:W-:Y:S01]  /*7940*/  BSSY B0, `(.L_x_5023) ;  /* 0x0000004000007945 */ /* 0x000fe20003800000 */
[----:B------:R-:W-:Y:S01]  /*7950*/  LEA.HI.SX32 R14, R14, R31, 0x1b ;  /* 0x0000001f0e0e7211 */ /* 0x000fe200078fdaff */
[----:B------:R-:W-:Y:S05]  /*7960*/  @!P4 BRA `(.L_x_5024) ;  /* 0x000000100000c947 */ /* 0x000fea0003800000 */
[----:B---3--:R3:W-:Y:S02]  /*7970*/  RED.E.ADD.F32.FTZ.RN.STRONG.GPU [R16.64+-0x100], R15 ;  /* 0xffff000f1000798e */ /* 0x0087e4000c10e78c */
.L_x_5024:
[----:B------:R-:W-:Y:S05]  /*7980*/  BSYNC B0 ;  /* 0x0000000000007941 */ /* 0x000fea0003800000 */
.L_x_5023:
[----:B---3--:R3:W4:Y:S01]  /*7990*/  LDS R15, [R14.X4+0xbb0] ;  /* 0x000bb0000e0f7984 */ /* 0x0087220000004800 */
[----:B------:R-:W-:Y:S01]  /*79a0*/  BSSY B0, `(.L_x_5025) ;  /* 0x0000003000007945 */ /* 0x000fe20003800000 */
[----:B------:R-:W-:Y:S05]  /*79b0*/  @!P5 BRA `(.L_x_5026) ;  /* 0x000000100000d947 */ /* 0x000fea0003800000 */
[----:B----4-:R4:W-:Y:S02]  /*79c0*/  RED.E.ADD.F32.FTZ.RN.STRONG.GPU [R16.64+-0x80], R15 ;  /* 0xffff800f1000798e */ /* 0x0109e4000c10e78c */
.L_x_5026:
[----:B------:R-:W-:Y:S05]  /*79d0*/  BSYNC B0 ;  /* 0x0000000000007941 */ /* 0x000fea0003800000 */
.L_x_5025:
[----:B----4-:R-:W4:Y:S01]  /*79e0*/  SHFL.DOWN PT, R15, R184, 0x1, 0x1f ;  /* 0x08201f00b80f7f89 */ /* 0x010f2200000e0000 */
[C---:B------:R-:W-:Y:S01]  /*79f0*/  ISETP.GT.AND P0, PT, R28.reuse, 0x1e, PT ;  /* 0x0000001e1c00780c */ /* 0x040fe20003f04270 */
[----:B------:R-:W-:Y:S01]  /*7a00*/  FMUL.FTZ R17, R139, R226 ;  /* 0x000000e28b117220 */ /* 0x000fe20000410000 */
[----:B------:R-:W-:Y:S01]  /*7a10*/  ISETP.NE.AND P1, PT, R28, RZ, PT ;  /* 0x000000ff1c00720c */ /* 0x000fe20003f25270 */
[----:B---3--:R-:W3:Y:S01]  /*7a20*/  SHFL.DOWN PT, R14, R141, 0x1, 0x1f ;  /* 0x08201f008d0e7f89 */ /* 0x008ee200000e0000 */
        /* <DEDUP_REMOVED lines=14> */
[----:B---3--:R-:W-:Y:S01]  /*7b10*/  @!P0 FADD.FTZ R141, R141, R14 ;  /* 0x0000000e8d8d8221 */ /* 0x008fe20000010000 */
[----:B------:R-:W3:Y:S01]  /*7b20*/  SHFL.DOWN PT, R15, R184, 0x2, 0x1f ;  /* 0x08401f00b80f7f89 */ /* 0x000ee200000e0000 */
[----:B------:R-:W-:Y:S01]  /*7b30*/  ISETP.GT.AND P0, PT, R28, 0x1d, PT ;  /* 0x0000001d1c00780c */ /* 0x000fe20003f04270 */
[----:B------:R-:W-:Y:S02]  /*7b40*/  FADD.FTZ R112, R161, R112 ;  /* 0x00000070a1707221 */ /* 0x000fe40000010000 */
[----:B------:R-:W4:Y:S01]  /*7b50*/  SHFL.DOWN PT, R14, R141, 0x2, 0x1f ;  /* 0x08401f008d0e7f89 */ /* 0x000f2200000e0000 */
[----:B------:R-:W-:-:S02]  /*7b60*/  FADD.FTZ R111, R240, R111 ;  /* 0x0000006ff06f7221 */ /* 0x000fc40000010000 */
[----:B------:R-:W-:Y:S02]  /*7b70*/  FADD.FTZ R109, R20, R109 ;  /* 0x0000006d146d7221 */ /* 0x000fe40000010000 */
[----:B------:R-:W-:Y:S02]  /*7b80*/  FADD.FTZ R107, R177, R107 ;  /* 0x0000006bb16b7221 */ /* 0x000fe40000010000 */
[----:B------:R-:W-:Y:S02]  /*7b90*/  FADD.FTZ R106, R175, R106 ;  /* 0x0000006aaf6a7221 */ /* 0x000fe40000010000 */
[----:B------:R-:W-:Y:S02]  /*7ba0*/  FADD.FTZ R105, R171, R105 ;  /* 0x00000069ab697221 */ /* 0x000fe40000010000 */
[----:B------:R-:W-:Y:S02]  /*7bb0*/  FADD.FTZ R104, R169, R104 ;  /* 0x00000068a9687221 */ /* 0x000fe40000010000 */
[----:B------:R-:W-:-:S02]  /*7bc0*/  FADD.FTZ R103, R22, R103 ;  /* 0x0000006716677221 */ /* 0x000fc40000010000 */
[----:B---3--:R-:W-:Y:S02]  /*7bd0*/  @!P0 FADD.FTZ R184, R184, R15 ;  /* 0x0000000fb8b88221 */ /* 0x008fe40000010000 */
[-C--:B------:R-:W-:Y:S02]  /*7be0*/  FMUL.FTZ R15, R139, R224.reuse ;  /* 0x000000e08b0f7220 */ /* 0x080fe40000410000 */
[----:B----4-:R-:W-:Y:S01]  /*7bf0*/  @!P0 FADD.FTZ R141, R141, R14 ;  /* 0x0000000e8d8d8221 */ /* 0x010fe20000010000 */
[----:B------:R-:W3:Y:S01]  /*7c00*/  SHFL.DOWN PT, R173, R184, 0x4, 0x1f ;  /* 0x08801f00b8ad7f89 */ /* 0x000ee200000e0000 */
[----:B------:R-:W-:Y:S01]  /*7c10*/  ISETP.GT.AND P0, PT, R28, 0x1b, PT ;  /* 0x0000001b1c00780c */ /* 0x000fe20003f04270 */
[----:B------:R-:W-:Y:S02]  /*7c20*/  FMUL.FTZ R15, R236, R15 ;  /* 0x0000000fec0f7220 */ /* 0x000fe40000410000 */
[----:B------:R-:W4:Y:S02]  /*7c30*/  SHFL.DOWN PT, R14, R141, 0x4, 0x1f ;  /* 0x08801f008d0e7f89 */ /* 0x000f2400000e0000 */
[----:B------:R-:W-:-:S02]  /*7c40*/  FFMA.FTZ R163, R172, R224, R15 ;  /* 0x000000e0aca37223 */ /* 0x000fc4000001000f */
[----:B------:R-:W-:Y:S02]  /*7c50*/  FMUL.FTZ R15, R139, R194 ;  /* 0x000000c28b0f7220 */ /* 0x000fe40000410000 */
[----:B------:R-:W-:Y:S02]  /*7c60*/  FADD.FTZ R120, R163, R120 ;  /* 0x00000078a3787221 */ /* 0x000fe40000010000 */
[----:B------:R-:W-:Y:S02]  /*7c70*/  FMUL.FTZ R228, R228, R15 ;  /* 0x0000000fe4e47220 */ /* 0x000fe40000410000 */
[----:B------:R-:W-:Y:S02]  /*7c80*/  FMUL.FTZ R15, R139, R196 ;  /* 0x000000c48b0f7220 */ /* 0x000fe40000410000 */
[----:B------:R-:W-:Y:S02]  /*7c90*/  FFMA.FTZ R228, R149, R194, R228 ;  /* 0x000000c295e47223 */ /* 0x000fe400000100e4 */
[----:B------:R-:W-:-:S02]  /*7ca0*/  FMUL.FTZ R17, R230, R15 ;  /* 0x0000000fe6117220 */ /* 0x000fc40000410000 */
[----:B------:R-:W-:Y:S02]  /*7cb0*/  FMUL.FTZ R15, R139, R198 ;  /* 0x000000c68b0f7220 */ /* 0x000fe40000410000 */
[----:B------:R-:W-:Y:S02]  /*7cc0*/  FFMA.FTZ R17, R174, R196, R17 ;  /* 0x000000c4ae117223 */ /* 0x000fe40000010011 */
[----:B---3--:R-:W-:Y:S02]  /*7cd0*/  @!P0 FADD.FTZ R184, R184, R173 ;  /* 0x000000adb8b88221 */ /* 0x008fe40000010000 */
[----:B------:R-:W-:Y:S02]  /*7ce0*/  FADD.FTZ R122, R17, R122 ;  /* 0x0000007a117a7221 */ /* 0x000fe40000010000 */
[----:B----4-:R-:W-:Y:S01]  /*7cf0*/  @!P0 FADD.FTZ R141, R141, R14 ;  /* 0x0000000e8d8d8221 */ /* 0x010fe20000010000 */
[----:B------:R-:W3:Y:S01]  /*7d00*/  SHFL.DOWN PT, R147, R184, 0x8, 0x1f ;  /* 0x09001f00b8937f89 */ /* 0x000ee200000e0000 */
[----:B------:R-:W-:Y:S01]  /*7d10*/  ISETP.GT.AND P0, PT, R28, 0x17, PT ;  /* 0x000000171c00780c */ /* 0x000fe20003f04270 */
[----:B------:R-:W-:-:S02]  /*7d20*/  FMUL.FTZ R15, R242, R15 ;  /* 0x0000000ff20f7220 */ /* 0x000fc40000410000 */
[----:B------:R-:W4:Y:S01]  /*7d30*/  SHFL.DOWN PT, R16, R141, 0x8, 0x1f ;  /* 0x09001f008d107f89 */ /* 0x000f2200000e0000 */
        /* <DEDUP_REMOVED lines=8> */
[----:B------:R-:W-:Y:S02]  /*7dc0*/  FMUL.FTZ R165, R165, R14 ;  /* 0x0000000ea5a57220 */ /* 0x000fe40000410000 */
[----:B------:R-:W-:Y:S02]  /*7dd0*/  FMUL.FTZ R15, R214, R15 ;  /* 0x0000000fd60f7220 */ /* 0x000fe40000410000 */
[----:B---3--:R-:W-:Y:S02]  /*7de0*/  @!P0 FADD.FTZ R184, R184, R147 ;  /* 0x00000093b8b88221 */ /* 0x008fe40000010000 */
[----:B------:R-:W-:-:S02]  /*7df0*/  FFMA.FTZ R186, R155, R186, R15 ;  /* 0x000000ba9bba7223 */ /* 0x000fc4000001000f */
[----:B----4-:R-:W-:Y:S01]  /*7e00*/  @!P0 FADD.FTZ R141, R141, R16 ;  /* 0x000000108d8d8221 */ /* 0x010fe20000010000 */
[----:B------:R-:W3:Y:S01]  /*7e10*/  SHFL.DOWN PT, R17, R184, 0x10, 0x1f ;  /* 0x0a001f00b8117f89 */ /* 0x000ee200000e0000 */
[----:B------:R-:W-:Y:S01]  /*7e20*/  ISETP.GT.AND P0, PT, R28, 0xf, PT ;  /* 0x0000000f1c00780c */ /* 0x000fe20003f04270 */
[C---:B------:R-:W-:Y:S02]  /*7e30*/  FMUL.FTZ R15, R139.reuse, R188 ;  /* 0x000000bc8b0f7220 */ /* 0x040fe40000410000 */
[----:B------:R-:W4:Y:S01]  /*7e40*/  SHFL.DOWN PT, R16, R141, 0x10, 0x1f ;  /* 0x0a001f008d107f89 */ /* 0x000f2200000e0000 */
[C---:B------:R-:W-:Y:S02]  /*7e50*/  FMUL.FTZ R14, R139.reuse, R190 ;  /* 0x000000be8b0e7220 */ /* 0x040fe40000410000 */
[----:B------:R-:W-:Y:S02]  /*7e60*/  FMUL.FTZ R18, R18, R15 ;  /* 0x0000000f12127220 */ /* 0x000fe40000410000 */
        /* <DEDUP_REMOVED lines=8> */
[----:B---3--:R-:W-:Y:S02]  /*7ef0*/  @!P0 FADD.FTZ R184, R184, R17 ;  /* 0x00000011b8b88221 */ /* 0x008fe40000010000 */
[----:B------:R-:W-:Y:S02]  /*7f00*/  FMUL.FTZ R17, R139, R206 ;  /* 0x000000ce8b117220 */ /* 0x000fe40000410000 */
[----:B----4-:R-:W-:Y:S02]  /*7f10*/  @!P0 FADD.FTZ R141, R141, R16 ;  /* 0x000000108d8d8221 */ /* 0x010fe40000010000 */
[----:B------:R-:W-:Y:S02]  /*7f20*/  FMUL.FTZ R220, R220, R17 ;  /* 0x00000011dcdc7220 */ /* 0x000fe40000410000 */
[C---:B------:R-:W-:Y:S01]  /*7f30*/  FMUL.FTZ R17, R139.reuse, R210 ;  /* 0x000000d28b117220 */ /* 0x040fe20000410000 */
[----:B------:R-:W-:Y:S01]  /*7f40*/  MOV R14, R141 ;  /* 0x0000008d000e7202 */ /* 0x000fe20000000f00 */
[----:B------:R-:W-:-:S02]  /*7f50*/  FMUL.FTZ R16, R139, R212 ;  /* 0x000000d48b107220 */ /* 0x000fc40000410000 */
[----:B------:R-:W-:Y:S02]  /*7f60*/  FMUL.FTZ R19, R218, R17 ;  /* 0x00000011da137220 */ /* 0x000fe40000410000 */
[----:B------:R-:W-:Y:S02]  /*7f70*/  FMUL.FTZ R17, R139, R208 ;  /* 0x000000d08b117220 */ /* 0x000fe40000410000 */
[----:B------:R-:W-:Y:S02]  /*7f80*/  IMAD.MOV.U32 R15, RZ, RZ, R184 ;  /* 0x000000ffff0f7224 */ /* 0x000fe400078e00b8 */
[----:B------:R-:W-:Y:S02]  /*7f90*/  FMUL.FTZ R17, R216, R17 ;  /* 0x00000011d8117220 */ /* 0x000fe40000410000 */
[----:B------:R-:W-:Y:S01]  /*7fa0*/  FMUL.FTZ R23, R23, R16 ;  /* 0x0000001017177220 */ /* 0x000fe20000410000 */
[----:B------:R3:W-:Y:S01]  /*7fb0*/  @!P1 STS.64 [0xc78], R14 ;  /* 0x000c780eff009388 */ /* 0x0007e20000000a00 */
        /* <DEDUP_REMOVED lines=19> */
[----:B---3--:R-:W-:Y:S02]  /*80f0*/  ISETP.NE.AND P0, PT, R201, c[0x0][0x174], PT ;  /* 0x00005d00c9007a0c */ /* 0x008fe40003f05270 */
[----:B------:R-:W-:-:S11]  /*8100*/  SHF.L.U32 R18, R135, 0x2, RZ ;  /* 0x0000000287127819 */ /* 0x000fd600000006ff */
[----:B------:R-:W3:Y:S04]  /*8110*/  @P0 LDS R16, [R18+0x2328] ;  /* 0x0023280012100984 */ /* 0x000ee80000000800 */
[----:B------:R-:W4:Y:S01]  /*8120*/  @P0 LDS R17, [R18+0x1f28] ;  /* 0x001f280012110984 */ /* 0x000f220000000800 */
[----:B---3--:R-:W-:Y:S02]  /*8130*/  @P0 FADD.FTZ R15, R15, R16 ;  /* 0x000000100f0f0221 */ /* 0x008fe40000010000 */
[----:B----4-:R-:W-:-:S03]  /*8140*/  @P0 FADD.FTZ R14, R14, R17 ;  /* 0x000000110e0e0221 */ /* 0x010fc60000010000 */
[----:B------:R3:W-:Y:S04]  /*8150*/  STS [R18+0x2328], R15 ;  /* 0x0023280f12007388 */ /* 0x0007e80000000800 */
[----:B------:R3:W-:Y:S02]  /*8160*/  STS [R18+0x1f28], R14 ;  /* 0x001f280e12007388 */ /* 0x0007e40000000800 */
.L_x_5028:
[----:B---3--:R-:W-:Y:S05]  /*8170*/  BSYNC B0 ;  /* 0x0000000000007941 */ /* 0x008fea0003800000 */
.L_x_5027:
[----:B------:R-:W-:Y:S01]  /*8180*/  IADD3 R135, R135, 0x1, RZ ;  /* 0x0000000187877810 */ /* 0x000fe20007ffe0ff */
[----:B------:R-:W-:-:S03]  /*8190*/  UIADD3 UR6, UP0, UR6, 0x1, URZ ;  /* 0x0000000106067890 */ /* 0x000fc6000ff1e03f */
[----:B------:R-:W-:Y:S01]  /*81a0*/  ISETP.GE.AND P0, PT, R135, c[0x0][0x16c], PT ;  /* 0x00005b0087007a0c */ /* 0x000fe20003f06270 */
[----:B------:R-:W-:-:S12]  /*81b0*/  UIADD3.X UR7, URZ, UR7, URZ, UP0, !UPT ;  /* 0x000000073f077290 */ /* 0x000fd800087fe43f */
[----:B------:R-:W-:Y:S01]  /*81c0*/  @P0 CALL.REL.NOINC `(.L_x_4992) ;  /* 0x0000001000000944 */ /* 0x000fe20003c00000 */
[----:B------:R-:W-:Y:S05]  /*81d0*/  BRA `(.L_x_5029) ;  /* 0xffffcad000007947 */ /* 0x000fea000383ffff */
.L_x_4992:
        /* <DEDUP_REMOVED lines=22> */
[----:B---3--:R-:W-:-:S03]  /*8340*/  PRMT R4, R109, 0x7632, R4 ;  /* 0x000076326d047816 */ /* 0x008fc60000000004 */
[----:B------:R-:W-:Y:S01]  /*8350*/  STS.U16 [R53], R103 ;  /* 0x0000006735007388 */ /* 0x000fe20000000400 */
[----:B----4-:R-:W-:-:S03]  /*8360*/  PRMT R5, R113, 0x7632, R5 ;  /* 0x0000763271057816 */ /* 0x010fc60000000005 */
[----:B------:R-:W-:Y:S01]  /*8370*/  STS.U16 [R53+0x4], R105 ;  /* 0x0000046935007388 */ /* 0x000fe20000000400 */
[----:B-----5:R-:W-:-:S03]  /*8380*/  PRMT R14, R115, 0x7632, R14 ;  /* 0x00007632730e7816 */ /* 0x020fc6000000000e */
        /* <DEDUP_REMOVED lines=9> */
[----:B---3--:R-:W-:-:S03]  /*8420*/  IMAD.WIDE.U32 R4, R27, c[0x0][0x2d8], RZ ;  /* 0x0000b6001b047a25 */ /* 0x008fc600078e00ff */
[----:B------:R-:W-:Y:S04]  /*8430*/  STS.U16 [R53+0x1c], R117 ;  /* 0x00001c7535007388 */ /* 0x000fe80000000400 */
[----:B------:R3:W-:Y:S01]  /*8440*/  STS.U16 [R53+0x1e], R16 ;  /* 0x00001e1035007388 */ /* 0x0007e20000000400 */
[----:B------:R-:W-:-:S06]  /*8450*/  NOP ;  /* 0x0000000000007918 */ /* 0x000fcc0000000000 */
[----:B0-----:R-:W-:Y:S01]  /*8460*/  LDS.U16 R19, [R34] ;  /* 0x0000000022137984 */ /* 0x001fe20000000400 */
[----:B----4-:R-:W-:-:S03]  /*8470*/  IMAD R14, R197, c[0x0][0x2d8], RZ ;  /* 0x0000b600c50e7a24 */ /* 0x010fc600078e02ff */
[----:B------:R-:W-:Y:S01]  /*8480*/  LDS.U16 R21, [R36+0x40] ;  /* 0x0000400024157984 */ /* 0x000fe20000000400 */
[----:B------:R-:W-:Y:S01]  /*8490*/  IMAD R15, R27, c[0x0][0x2dc], R14 ;  /* 0x0000b7001b0f7a24 */ /* 0x000fe200078e020e */
        /* <DEDUP_REMOVED lines=10> */
[C---:B---3--:R-:W-:Y:S01]  /*8540*/  LEA R16, P1, R4.reuse, R17, 0x1 ;  /* 0x0000001104107211 */ /* 0x048fe200078208ff */
        /* <DEDUP_REMOVED lines=29> */
.L_x_5031:
[----:B------:R-:W-:Y:S05]  /*8720*/  BSYNC B0 ;  /* 0x0000000000007941 */ /* 0x000fea0003800000 */
.L_x_5030:
        /* <DEDUP_REMOVED lines=34> */
[----:B------:R-:W-:Y:S01]  /*8950*/  PRMT R22, R14, 0x7632, R22 ;  /* 0x000076320e167816 */ /* 0x000fe20000000016 */
        /* <DEDUP_REMOVED lines=10> */
[----:B---3--:R-:W-:Y:S02]  /*8a00*/  PRMT R17, R133, 0x7632, R17 ;  /* 0x0000763285117816 */ /* 0x008fe40000000011 */
        /* <DEDUP_REMOVED lines=16> */
[----:B---3--:R-:W-:Y:S01]  /*8b10*/  PRMT R18, R4, 0x7632, R18 ;  /* 0x0000763204127816 */ /* 0x008fe20000000012 */
[----:B------:R-:W-:Y:S01]  /*8b20*/  STS.U16 [R53], R133 ;  /* 0x0000008535007388 */ /* 0x000fe20000000400 */
[----:B----4-:R-:W-:Y:S01]  /*8b30*/  PRMT R16, R15, 0x7632, R16 ;  /* 0x000076320f107816 */ /* 0x010fe20000000010 */
[----:B------:R-:W-:Y:S02]  /*8b40*/  FADD.FTZ R121, R122, R121 ;  /* 0x000000797a797221 */ /* 0x000fe40000010000 */
[----:B------:R-:W-:Y:S01]  /*8b50*/  STS.U16 [R53+0x4], R131 ;  /* 0x0000048335007388 */ /* 0x000fe20000000400 */
[----:B0-----:R-:W-:Y:S01]  /*8b60*/  PRMT R20, R14, 0x7632, R20 ;  /* 0x000076320e147816 */ /* 0x001fe20000000014 */
[----:B------:R-:W-:-:S02]  /*8b70*/  FADD.FTZ R26, R121, R120 ;  /* 0x00000078791a7221 */ /* 0x000fc40000010000 */
[----:B------:R-:W-:Y:S02]  /*8b80*/  STS.U16 [R53+0xa], R19 ;  /* 0x00000a1335007388 */ /* 0x000fe40000000400 */
[----:B------:R-:W-:Y:S02]  /*8b90*/  FADD.FTZ R26, R26, R119 ;  /* 0x000000771a1a7221 */ /* 0x000fe40000010000 */
        /* <DEDUP_REMOVED lines=12> */
[----:B---3--:R-:W-:-:S03]  /*8c60*/  IMAD R14, R197, c[0x0][0x2f8], RZ ;  /* 0x0000be00c50e7a24 */ /* 0x008fc600078e02ff */
        /* <DEDUP_REMOVED lines=31> */
.L_x_5033:
[----:B------:R-:W-:Y:S05]  /*8e60*/  BSYNC B0 ;  /* 0x0000000000007941 */ /* 0x000fea0003800000 */
.L_x_5032:
[----:B------:R-:W-:Y:S01]  /*8e70*/  MOV R2, R4 ;  /* 0x0000000400027202 */ /* 0x000fe20000000f00 */
[----:B------:R-:W-:Y:S01]  /*8e80*/  IMAD R5, R25, c[0x0][0x300], RZ ;  /* 0x0000c00019057a24 */ /* 0x000fe200078e02ff */
[----:B------:R-:W-:Y:S01]  /*8e90*/  MOV R3, R65 ;  /* 0x0000004100037202 */ /* 0x000fe20000000f00 */
[----:B------:R-:W-:Y:S01]  /*8ea0*/  UIADD3 UR17, UP0, UR17, -0x400, URZ ;  /* 0xfffffc0011117890 */ /* 0x000fe2000ff1e03f */
[----:B------:R-:W-:Y:S01]  /*8eb0*/  IADD3 R52, P0, R52, -0x3c0, RZ ;  /* 0xfffffc4034347810 */ /* 0x000fe20007f1e0ff */
[----:B------:R-:W-:Y:S01]  /*8ec0*/  IMAD R5, R0, c[0x0][0x304], R5 ;  /* 0x0000c10000057a24 */ /* 0x000fe200078e0205 */
[-C--:B------:R-:W-:Y:S01]  /*8ed0*/  ISETP.GE.AND P3, PT, R138, R63.reuse, PT ;  /* 0x0000003f8a00720c */ /* 0x080fe20003f66270 */
[----:B------:R-:W-:Y:S01]  /*8ee0*/  IMAD.WIDE.U32 R2, R0, c[0x0][0x300], R2 ;  /* 0x0000c00000027a25 */ /* 0x000fe200078e0002 */
[----:B------:R-:W-:Y:S01]  /*8ef0*/  IADD3.X R51, R51, -0x1, RZ, P0, !PT ;  /* 0xffffffff33337810 */ /* 0x000fe200007fe4ff */
[----:B------:R-:W-:Y:S01]  /*8f00*/  UIADD3 UR15, UP1, UR15, -0x400, URZ ;  /* 0xfffffc000f0f7890 */ /* 0x000fe2000ff3e03f */
[----:B------:R-:W-:Y:S01]  /*8f10*/  ISETP.GE.AND P4, PT, R140, R63, PT ;  /* 0x0000003f8c00720c */ /* 0x000fe20003f86270 */
[----:B------:R-:W-:Y:S01]  /*8f20*/  UIADD3 UR9, UP2, UR9, -0x400, URZ ;  /* 0xfffffc0009097890 */ /* 0x000fe2000ff5e03f */
[----:B------:R-:W-:Y:S01]  /*8f30*/  IADD3 R69, P0, R69, R2, RZ ;  /* 0x0000000245457210 */ /* 0x000fe20007f1e0ff */
[----:B------:R-:W-:Y:S01]  /*8f40*/  UIADD3.X UR18, UR18, -0x1, URZ, UP0, !UPT ;  /* 0xffffffff12127890 */ /* 0x000fe200087fe43f */
[----:B------:R-:W-:Y:S01]  /*8f50*/  IADD3 R2, P1, R52, c[0x0][0x340], RZ ;  /* 0x0000d00034027a10 */ /* 0x000fe20007f3e0ff */
[----:B------:R-:W-:Y:S01]  /*8f60*/  UIADD3.X UR16, UR16, -0x1, URZ, UP1, !UPT ;  /* 0xffffffff10107890 */ /* 0x000fe20008ffe43f */
[----:B------:R-:W-:Y:S01]  /*8f70*/  IADD3.X R70, R70, R5, R3, P0, !PT ;  /* 0x0000000546467210 */ /* 0x000fe200007fe403 */
[----:B------:R-:W-:Y:S01]  /*8f80*/  UIADD3.X UR14, UR14, -0x1, URZ, UP2, !UPT ;  /* 0xffffffff0e0e7890 */ /* 0x000fe200097fe43f */
[----:B------:R-:W-:-:S02]  /*8f90*/  IADD3.X R3, R51, c[0x0][0x344], RZ, P1, !PT ;  /* 0x0000d10033037a10 */ /* 0x000fc40000ffe4ff */
[C---:B------:R-:W-:Y:S02]  /*8fa0*/  LEA R2, P0, R69.reuse, R2, 0x1 ;  /* 0x0000000245027211 */ /* 0x040fe400078008ff */
[----:B------:R-:W-:Y:S02]  /*8fb0*/  ISETP.GE.AND P5, PT, R142, R63, PT ;  /* 0x0000003f8e00720c */ /* 0x000fe40003fa6270 */
[----:B------:R-:W-:Y:S02]  /*8fc0*/  LEA.HI.X R3, R69, R3, R70, 0x1, P0 ;  /* 0x0000000345037211 */ /* 0x000fe400000f0c46 */
[-C--:B------:R-:W-:Y:S02]  /*8fd0*/  ISETP.GE.AND P6, PT, R144, R63.reuse, PT ;  /* 0x0000003f9000720c */ /* 0x080fe40003fc6270 */
        /* <DEDUP_REMOVED lines=32> */
.L_x_4986:
[----:B------:R-:W-:Y:S02]  /*91e0*/  ISETP.NE.U32.AND P0, PT, RZ, c[0x0][0x328], PT ;  /* 0x0000ca00ff007a0c */ /* 0x000fe40003f05070 */
[----:B------:R-:W-:Y:S02]  /*91f0*/  ISETP.NE.U32.AND P2, PT, RZ, c[0x0][0x348], PT ;  /* 0x0000d200ff007a0c */ /* 0x000fe40003f45070 */
[----:B------:R-:W-:Y:S02]  /*9200*/  ISETP.NE.AND.EX P1, PT, RZ, c[0x0][0x32c], PT, P0 ;  /* 0x0000cb00ff007a0c */ /* 0x000fe40003f25300 */
[----:B------:R-:W-:-:S11]  /*9210*/  ISETP.NE.AND.EX P0, PT, RZ, c[0x0][0x34c], PT, P2 ;  /* 0x0000d300ff007a0c */ /* 0x000fd60003f05320 */
[----:B------:R-:W-:Y:S05]  /*9220*/  @!P1 BRA `(.L_x_5035) ;  /* 0x0000014000009947 */ /* 0x000fea0003800000 */
[----:B---3--:R-:W3:Y:S01]  /*9230*/  SHFL.DOWN P1, R3, R24, 0x1, 0x1f ;  /* 0x08201f0018037f89 */ /* 0x008ee20000020000 */
[----:B------:R-:W-:Y:S03]  /*9240*/  BSSY B0, `(.L_x_5035) ;  /* 0x0000012000007945 */ /* 0x000fe60003800000 */
[----:B------:R-:W4:Y:S01]  /*9250*/  S2R R6, SR_LANEID ;  /* 0x0000000000067919 */ /* 0x000f220000000000 */
[----:B---3--:R-:W-:Y:S01]  /*9260*/  @P1 FADD R3, R3, R24 ;  /* 0x0000001803031221 */ /* 0x008fe20000000000 */
[----:B----4-:R-:W-:-:S04]  /*9270*/  ISETP.NE.AND P2, PT, R6, RZ, PT ;  /* 0x000000ff0600720c */ /* 0x010fc80003f45270 */
[----:B------:R-:W3:Y:S04]  /*9280*/  SHFL.DOWN P1, R2, R3, 0x2, 0x1f ;  /* 0x08401f0003027f89 */ /* 0x000ee80000020000 */
[----:B------:R-:W4:Y:S01]  /*9290*/  S2R R6, SR_TID.X ;  /* 0x0000000000067919 */ /* 0x000f220000002100 */
[----:B---3--:R-:W-:-:S05]  /*92a0*/  @P1 FADD R2, R3, R2 ;  /* 0x0000000203021221 */ /* 0x008fca0000000000 */
[----:B------:R-:W3:Y:S02]  /*92b0*/  SHFL.DOWN P1, R5, R2, 0x4, 0x1f ;  /* 0x08801f0002057f89 */ /* 0x000ee40000020000 */
[----:B---3--:R-:W-:-:S05]  /*92c0*/  @P1 FADD R5, R2, R5 ;  /* 0x0000000502051221 */ /* 0x008fca0000000000 */
[----:B------:R-:W3:Y:S02]  /*92d0*/  SHFL.DOWN P1, R4, R5, 0x8, 0x1f ;  /* 0x09001f0005047f89 */ /* 0x000ee40000020000 */
[----:B---3--:R-:W-:-:S05]  /*92e0*/  @P1 FADD R4, R5, R4 ;  /* 0x0000000405041221 */ /* 0x008fca0000000000 */
[----:B------:R-:W3:Y:S02]  /*92f0*/  SHFL.DOWN P1, R7, R4, 0x10, 0x1f ;  /* 0x0a001f0004077f89 */ /* 0x000ee40000020000 */
[----:B---3--:R-:W-:Y:S01]  /*9300*/  @P1 FADD R7, R4, R7 ;  /* 0x0000000704071221 */ /* 0x008fe20000000000 */
[----:B----4-:R-:W-:-:S04]  /*9310*/  ISETP.NE.AND P1, PT, R6, RZ, PT ;  /* 0x000000ff0600720c */ /* 0x010fc80003f25270 */
[----:B------:R3:W-:Y:S04]  /*9320*/  @!P2 STS [0xc74], R7 ;  /* 0x000c7407ff00a388 */ /* 0x0007e80000000800 */
[----:B------:R-:W-:Y:S06]  /*9330*/  BAR.SYNC.DEFER_BLOCKING 0x0 ;  /* 0x0000000000007b1d */ /* 0x000fec0000010000 */
[----:B------:R-:W-:Y:S05]  /*9340*/  @P1 BRA `(.L_x_5036) ;  /* 0x0000001000001947 */ /* 0x000fea0003800000 */
[----:B---3--:R3:W-:Y:S02]  /*9350*/  RED.E.ADD.F32.FTZ.RN.STRONG.GPU [R10.64], R7 ;  /* 0x000000070a00798e */ /* 0x0087e4000c10e78c */
.L_x_5036:
[----:B---3--:R-:W-:Y:S05]  /*9360*/  BSYNC B0 ;  /* 0x0000000000007941 */ /* 0x008fea0003800000 */
.L_x_5035:
[----:B------:R-:W-:Y:S01]  /*9370*/  BSSY B0, `(.L_x_5037) ;  /* 0x0000018000007945 */ /* 0x000fe20003800000 */
[----:B------:R-:W-:Y:S05]  /*9380*/  @!P0 BRA `(.L_x_5038) ;  /* 0x0000015000008947 */ /* 0x000fea0003800000 */
[----:B------:R-:W-:Y:S06]  /*9390*/  BAR.SYNC.DEFER_BLOCKING 0x0 ;  /* 0x0000000000007b1d */ /* 0x000fec0000010000 */
[----:B---3--:R-:W3:Y:S04]  /*93a0*/  SHFL.DOWN P0, R3, R26, 0x1, 0x1f ;  /* 0x08201f001a037f89 */ /* 0x008ee80000000000 */
[----:B------:R-:W4:Y:S04]  /*93b0*/  S2R R6, SR_LANEID ;  /* 0x0000000000067919 */ /* 0x000f280000000000 */
[----:B0-----:R-:W0:Y:S01]  /*93c0*/  S2R R15, SR_TID.X ;  /* 0x00000000000f7919 */ /* 0x001e220000002100 */
[----:B---3--:R-:W-:Y:S01]  /*93d0*/  @P0 FADD R3, R3, R26 ;  /* 0x0000001a03030221 */ /* 0x008fe20000000000 */
[----:B----4-:R-:W-:-:S04]  /*93e0*/  ISETP.NE.AND P1, PT, R6, RZ, PT ;  /* 0x000000ff0600720c */ /* 0x010fc80003f25270 */
[----:B------:R-:W3:Y:S02]  /*93f0*/  SHFL.DOWN P0, R2, R3, 0x2, 0x1f ;  /* 0x08401f0003027f89 */ /* 0x000ee40000000000 */
[----:B---3--:R-:W-:-:S05]  /*9400*/  @P0 FADD R2, R3, R2 ;  /* 0x0000000203020221 */ /* 0x008fca0000000000 */
[----:B------:R-:W3:Y:S02]  /*9410*/  SHFL.DOWN P0, R5, R2, 0x4, 0x1f ;  /* 0x08801f0002057f89 */ /* 0x000ee40000000000 */
[----:B---3--:R-:W-:-:S05]  /*9420*/  @P0 FADD R5, R2, R5 ;  /* 0x0000000502050221 */ /* 0x008fca0000000000 */
[----:B------:R-:W3:Y:S02]  /*9430*/  SHFL.DOWN P0, R4, R5, 0x8, 0x1f ;  /* 0x09001f0005047f89 */ /* 0x000ee40000000000 */
[----:B---3--:R-:W-:-:S05]  /*9440*/  @P0 FADD R4, R5, R4 ;  /* 0x0000000405040221 */ /* 0x008fca0000000000 */
[----:B------:R-:W3:Y:S02]  /*9450*/  SHFL.DOWN P0, R7, R4, 0x10, 0x1f ;  /* 0x0a001f0004077f89 */ /* 0x000ee40000000000 */
[----:B---3--:R-:W-:Y:S01]  /*9460*/  @P0 FADD R7, R4, R7 ;  /* 0x0000000704070221 */ /* 0x008fe20000000000 */
[----:B0-----:R-:W-:-:S04]  /*9470*/  ISETP.NE.AND P0, PT, R15, RZ, PT ;  /* 0x000000ff0f00720c */ /* 0x001fc80003f05270 */
[----:B------:R0:W-:Y:S04]  /*9480*/  @!P1 STS [0xc74], R7 ;  /* 0x000c7407ff009388 */ /* 0x0001e80000000800 */
[----:B------:R-:W-:Y:S06]  /*9490*/  BAR.SYNC.DEFER_BLOCKING 0x0 ;  /* 0x0000000000007b1d */ /* 0x000fec0000010000 */
[----:B------:R-:W-:Y:S05]  /*94a0*/  @P0 BRA `(.L_x_5039) ;  /* 0x0000004000000947 */ /* 0x000fea0003800000 */
[----:B0-----:R0:W-:Y:S01]  /*94b0*/  RED.E.ADD.F32.FTZ.RN.STRONG.GPU [R8.64], R7 ;  /* 0x000000070800798e */ /* 0x0011e2000c10e78c */
[----:B------:R-:W-:Y:S01]  /*94c0*/  IMAD.MOV.U32 R15, RZ, RZ, RZ ;  /* 0x000000ffff0f7224 */ /* 0x000fe200078e00ff */
[----:B------:R-:W-:Y:S05]  /*94d0*/  BRA `(.L_x_5039) ;  /* 0x0000001000007947 */ /* 0x000fea0003800000 */
.L_x_5038:
[----:B0-----:R-:W0:Y:S02]  /*94e0*/  S2R R15, SR_TID.X ;  /* 0x00000000000f7919 */ /* 0x001e240000002100 */
.L_x_5039:
[----:B0-----:R-:W-:Y:S05]  /*94f0*/  BSYNC B0 ;  /* 0x0000000000007941 */ /* 0x001fea0003800000 */
.L_x_5037:
[----:B------:R-:W-:-:S13]  /*9500*/  ISETP.GE.AND P0, PT, R15, c[0x0][0x16c], PT ;  /* 0x00005b000f007a0c */ /* 0x000fda0003f06270 */
[----:B------:R-:W-:Y:S05]  /*9510*/  @P0 EXIT ;  /* 0x000000000000094d */ /* 0x000fea0003800000 */
[C---:B------:R-:W-:Y:S02]  /*9520*/  IMAD R5, R25.reuse, c[0x0][0x2a8], RZ ;  /* 0x0000aa0019057a24 */ /* 0x040fe400078e02ff */
[----:B------:R-:W-:Y:S02]  /*9530*/  IMAD R25, R25, c[0x0][0x288], RZ ;  /* 0x0000a20019197a24 */ /* 0x000fe400078e02ff */
[C---:B---3--:R-:W-:Y:S02]  /*9540*/  IMAD R23, R0.reuse, c[0x0][0x2ac], R5 ;  /* 0x0000ab0000177a24 */ /* 0x048fe400078e0205 */
[----:B------:R-:W-:-:S04]  /*9550*/  IMAD.WIDE.U32 R2, R0, c[0x0][0x2a8], RZ ;  /* 0x0000aa0000027a25 */ /* 0x000fc800078e00ff */
[C---:B------:R-:W-:Y:S01]  /*9560*/  IMAD R21, R0.reuse, c[0x0][0x28c], R25 ;  /* 0x0000a30000157a24 */ /* 0x040fe200078e0219 */
[----:B------:R-:W-:Y:S01]  /*9570*/  IADD3 R23, R3, R23, RZ ;  /* 0x0000001703177210 */ /* 0x000fe20007ffe0ff */
[----:B------:R-:W-:-:S05]  /*9580*/  IMAD.WIDE.U32 R4, R0, c[0x0][0x288], RZ ;  /* 0x0000a20000047a25 */ /* 0x000fca00078e00ff */
[----:B------:R-:W-:Y:S02]  /*9590*/  IADD3 R21, R5, R21, RZ ;  /* 0x0000001505157210 */ /* 0x000fe40007ffe0ff */
.L_x_5040:
[----:B0-----:R-:W0:Y:S01]  /*95a0*/  LDS R17, [R15.X4+0x1f28] ;  /* 0x001f28000f117984 */ /* 0x001e220000004800 */
[----:B------:R-:W-:Y:S01]  /*95b0*/  SHF.R.S32.HI R0, RZ, 0x1f, R15 ;  /* 0x0000001fff007819 */ /* 0x000fe2000001140f */
[----:B------:R-:W-:Y:S01]  /*95c0*/  IMAD.MOV.U32 R9, RZ, RZ, R23 ;  /* 0x000000ffff097224 */ /* 0x000fe200078e0017 */
[----:B------:R-:W-:Y:S01]  /*95d0*/  MOV R8, R2 ;  /* 0x0000000200087202 */ /* 0x000fe20000000f00 */
[----:B------:R3:W4:Y:S01]  /*95e0*/  LDS R19, [R15.X4+0x2328] ;  /* 0x002328000f137984 */ /* 0x0007220000004800 */
        /* <DEDUP_REMOVED lines=12> */
[----:B---3--:R-:W-:Y:S02]  /*96b0*/  IADD3 R15, R15, c[0x0][0x0], RZ ;  /* 0x000000000f0f7a10 */ /* 0x008fe40007ffe0ff */
[----:B------:R-:W-:Y:S02]  /*96c0*/  LEA.HI.X R9, R6, c[0x0][0x314], R9, 0x2, P0 ;  /* 0x0000c50006097a11 */ /* 0x000fe400000f1409 */
[----:B------:R-:W-:-:S02]  /*96d0*/  ISETP.GE.AND P0, PT, R15, c[0x0][0x16c], PT ;  /* 0x00005b000f007a0c */ /* 0x000fc40003f06270 */
[----:B------:R-:W-:-:S04]  /*96e0*/  IADD3 R7, R11, R13, RZ ;  /* 0x0000000d0b077210 */ /* 0x000fc80007ffe0ff */
[----:B------:R-:W-:Y:S01]  /*96f0*/  LEA.HI.X R13, R10, c[0x0][0x31c], R7, 0x2, P1 ;  /* 0x0000c7000a0d7a11 */ /* 0x000fe200008f1407 */
[----:B0-----:R0:W-:Y:S04]  /*9700*/  RED.E.ADD.F32.FTZ.RN.STRONG.GPU [R8.64], R17 ;  /* 0x000000110800798e */ /* 0x0011e8000c10e78c */
[----:B----4-:R0:W-:Y:S02]  /*9710*/  RED.E.ADD.F32.FTZ.RN.STRONG.GPU [R12.64], R19 ;  /* 0x000000130c00798e */ /* 0x0101e4000c10e78c */
[----:B------:R-:W-:Y:S05]  /*9720*/  @!P0 BRA `(.L_x_5040) ;  /* 0xfffffe7000008947 */ /* 0x000fea000383ffff */
[----:B------:R-:W-:Y:S05]  /*9730*/  EXIT ;  /* 0x000000000000794d */ /* 0x000fea0003800000 */
.L_x_5041:
        /* <DEDUP_REMOVED lines=12> */
.L_x_9073:


//--------------------- .text._Z25selective_scan_bwd_kernelI32Selective_Scan_bwd_kernel_traitsILi32ELi16ELb0ELb0ELb1ELb1ELb0EN3c108BFloat16EfEEv12SSMParamsBwd --------------------------
	.section	.text._Z25selective_scan_bwd_kernelI32Selective_Scan_bwd_kernel_traitsILi32ELi16ELb0ELb0ELb1ELb1ELb0EN3c108BFloat16EfEEv12SSMParamsBwd,"ax",@progbits
	.sectioninfo	@"SHI_REGISTERS=236"
	.align	128
        .global         _Z25selective_scan_bwd_kernelI32Selective_Scan_bwd_kernel_traitsILi32ELi16ELb0ELb0ELb1ELb1ELb0EN3c108BFloat16EfEEv12SSMParamsBwd
        .type           _Z25selective_scan_bwd_kernelI32Selective_Scan_bwd_kernel_traitsILi32ELi16ELb0ELb0ELb1ELb1ELb0EN3c108BFloat16EfEEv12SSMParamsBwd,@function
        .size           _Z25selective_scan_bwd_kernelI32Selective_Scan_bwd_kernel_traitsILi32ELi16ELb0ELb0ELb1ELb1ELb0EN3c108BFloat16EfEEv12SSMParamsBwd,(.L_x_9074 - _Z25selective_scan_bwd_kernelI32Selective_Scan_bwd_kernel_traitsILi32ELi16ELb0ELb0ELb1ELb1ELb0EN3c108BFloat16EfEEv12SSMParamsBwd)
        .other          _Z25selective_scan_bwd_kernelI32Selective_Scan_bwd_kernel_traitsILi32ELi16ELb0ELb0ELb1ELb1ELb0EN3c108BFloat16EfEEv12SSMParamsBwd,@"STO_CUDA_ENTRY STV_DEFAULT"
_Z25selective_scan_bwd_kernelI32Selective_Scan_bwd_kernel_traitsILi32ELi16ELb0ELb0ELb1ELb1ELb0EN3c108BFloat16EfEEv12SSMParamsBwd:
.text._Z25selective_scan_bwd_kernelI32Selective_Scan_bwd_kernel_traitsILi32ELi16ELb0ELb0ELb1ELb1ELb0EN3c108BFloat16EfEEv12SSMParamsBwd:
        /* <DEDUP_REMOVED lines=15> */
[----:B------:R-:W-:Y:S01]  /*00f0*/  IMAD R16, R142, c[0x0][0x280], RZ ;  /* 0x0000a0008e107a24 */ /* 0x000fe200078e02ff */
[----:B------:R-:W-:Y:S01]  /*0100*/  MOV R147, c[0x0][0x174] ;  /* 0x00005d0000937a02 */ /* 0x000fe20000000f00 */
[----:B------:R-:W4:Y:S01]  /*0110*/  S2R R149, SR_CTAID.X ;  /* 0x0000000000957919 */ /* 0x000f220000002500 */
[----:B------:R-:W5:Y:S01]  /*0120*/  I2F.RP R0, R17 ;  /* 0x0000001100007306 */ /* 0x000f620000209400 */
[----:B0-----:R-:W-:Y:S01]  /*0130*/  IABS R2, R151 ;  /* 0x0000009700027213 */ /* 0x001fe20000000000 */
[----:B------:R-:W-:Y:S01]  /*0140*/  UMOV UR4, URZ ;  /* 0x0000003f00047c82 */ /* 0x000fe20008000000 */
[C---:B------:R-:W-:Y:S01]  /*0150*/  ISETP.GE.AND P5, PT, R147.reuse, 0x1, PT ;  /* 0x000000019300780c */ /* 0x040fe20003fa6270 */
[----:B------:R-:W-:Y:S01]  /*0160*/  UMOV UR5, URZ ;  /* 0x0000003f00057c82 */ /* 0x000fe20008000000 */
[----:B------:R-:W-:Y:S01]  /*0170*/  SHF.L.U32 R147, R147, 0x9, RZ ;  /* 0x0000000993937819 */ /* 0x000fe200000006ff */
[----:B------:R-:W-:Y:S01]  /*0180*/  HFMA2.MMA R143, -RZ, RZ, 0, 0 ;  /* 0x00000000ff8f7435 */ /* 0x000fe200000001ff */
[----:B------:R-:W-:Y:S01]  /*0190*/  MOV R141, RZ ;  /* 0x000000ff008d7202 */ /* 0x000fe20000000f00 */
[----:B-----5:R-:W0:Y:S01]  /*01a0*/  MUFU.RCP R0, R0 ;  /* 0x0000000000007308 */ /* 0x020e220000001000 */
[----:B----4-:R-:W-:Y:S01]  /*01b0*/  SHF.R.S32.HI R213, RZ, 0x1f, R149 ;  /* 0x0000001fffd57819 */ /* 0x010fe20000011495 */
[----:B-1----:R-:W-:-:S04]  /*01c0*/  IMAD.WIDE.U32 R4, R149, c[0x0][0x1e0], RZ ;  /* 0x0000780095047a25 */ /* 0x002fc800078e00ff */
[C---:B------:R-:W-:Y:S02]  /*01d0*/  IMAD R12, R213.reuse, c[0x0][0x1e0], RZ ;  /* 0x00007800d50c7a24 */ /* 0x040fe400078e02ff */
[----:B------:R-:W-:Y:S01]  /*01e0*/  IMAD R14, R213, c[0x0][0x278], RZ ;  /* 0x00009e00d50e7a24 */ /* 0x000fe200078e02ff */
[----:B0-----:R-:W-:Y:S01]  /*01f0*/  IADD3 R6, R0, 0xffffffe, RZ ;  /* 0x0ffffffe00067810 */ /* 0x001fe20007ffe0ff */
[C---:B------:R-:W-:Y:S02]  /*0200*/  IMAD R13, R149.reuse, c[0x0][0x1e4], R12 ;  /* 0x00007900950d7a24 */ /* 0x040fe400078e020c */
[----:B------:R-:W-:Y:S01]  /*0210*/  IMAD R15, R149, c[0x0][0x27c], R14 ;  /* 0x00009f00950f7a24 */ /* 0x000fe200078e020e */
[----:B------:R0:W1:Y:S01]  /*0220*/  F2I.FTZ.U32.TRUNC.NTZ R7, R6 ;  /* 0x0000000600077305 */ /* 0x000062000021f000 */
[----:B------:R-:W-:Y:S01]  /*0230*/  IMAD R12, R142, c[0x0][0x1e8], RZ ;  /* 0x00007a008e0c7a24 */ /* 0x000fe200078e02ff */
[----:B------:R-:W-:-:S03]  /*0240*/  IADD3 R5, R5, R13, RZ ;  /* 0x0000000d05057210 */ /* 0x000fc60007ffe0ff */
[C---:B------:R-:W-:Y:S02]  /*0250*/  IMAD R14, R151.reuse, c[0x0][0x1ec], R12 ;  /* 0x00007b00970e7a24 */ /* 0x040fe400078e020c */
[----:B------:R-:W-:Y:S01]  /*0260*/  IMAD.WIDE.U32 R4, R151, c[0x0][0x1e8], R4 ;  /* 0x00007a0097047a25 */ /* 0x000fe200078e0004 */
[----:B0-----:R-:W-:Y:S01]  /*0270*/  HFMA2.MMA R6, -RZ, RZ, 0, 0 ;  /* 0x00000000ff067435 */ /* 0x001fe200000001ff */
[----:B-1----:R-:W-:-:S05]  /*0280*/  IADD3 R8, RZ, -R7, RZ ;  /* 0x80000007ff087210 */ /* 0x002fca0007ffe0ff */
[----:B------:R-:W-:Y:S02]  /*0290*/  IMAD R9, R8, R17, RZ ;  /* 0x0000001108097224 */ /* 0x000fe400078e02ff */
[----:B------:R-:W-:Y:S02]  /*02a0*/  IMAD R8, R213, c[0x0][0x1d0], RZ ;  /* 0x00007400d5087a24 */ /* 0x000fe400078e02ff */
[----:B------:R-:W-:-:S04]  /*02b0*/  IMAD.HI.U32 R7, R7, R9, R6 ;  /* 0x0000000907077227 */ /* 0x000fc800078e0006 */
[----:B------:R-:W-:Y:S02]  /*02c0*/  IMAD R9, R149, c[0x0][0x1d4], R8 ;  /* 0x0000750095097a24 */ /* 0x000fe400078e0208 */
[----:B------:R-:W-:-:S04]  /*02d0*/  IMAD.HI.U32 R145, R7, R2, RZ ;  /* 0x0000000207917227 */ /* 0x000fc800078e00ff */
[----:B------:R-:W-:Y:S01]  /*02e0*/  IMAD.WIDE.U32 R6, R149, c[0x0][0x278], RZ ;  /* 0x00009e0095067a25 */ /* 0x000fe200078e00ff */
[----:B------:R-:W-:-:S04]  /*02f0*/  IADD3 R0, -R145, RZ, RZ ;  /* 0x000000ff91007210 */ /* 0x000fc80007ffe1ff */
[----:B------:R-:W-:Y:S01]  /*0300*/  IADD3 R7, R7, R15, RZ ;  /* 0x0000000f07077210 */ /* 0x000fe20007ffe0ff */
[----:B------:R-:W-:Y:S01]  /*0310*/  IMAD R0, R17, R0, R2 ;  /* 0x0000000011007224 */ /* 0x000fe200078e0202 */
[----:B------:R-:W-:-:S03]  /*0320*/  LOP3.LUT R2, R151, c[0x0][0x178], RZ, 0x3c, !PT ;  /* 0x00005e0097027a12 */ /* 0x000fc600078e3cff */
[----:B------:R-:W-:Y:S01]  /*0330*/  IMAD.WIDE.U32 R6, R151, c[0x0][0x280], R6 ;  /* 0x0000a00097067a25 */ /* 0x000fe200078e0006 */
[----:B------:R-:W-:Y:S02]  /*0340*/  ISETP.GT.U32.AND P3, PT, R17, R0, PT ;  /* 0x000000001100720c */ /* 0x000fe40003f64070 */
[----:B------:R-:W-:Y:S01]  /*0350*/  ISETP.GE.AND P4, PT, R2, RZ, PT ;  /* 0x000000ff0200720c */ /* 0x000fe20003f86270 */
[----:B------:R-:W-:-:S05]  /*0360*/  IMAD.WIDE.U32 R2, R149, c[0x0][0x1d0], RZ ;  /* 0x0000740095027a25 */ /* 0x000fca00078e00ff */
[----:B------:R-:W-:Y:S01]  /*0370*/  IADD3 R3, R3, R9, RZ ;  /* 0x0000000903037210 */ /* 0x000fe20007ffe0ff */
[----:B------:R-:W-:-:S04]  /*0380*/  IMAD.WIDE.U32 R8, R149, c[0x0][0x1b0], RZ ;  /* 0x00006c0095087a25 */ /* 0x000fc800078e00ff */
[-C--:B------:R-:W-:Y:S01]  /*0390*/  @!P3 IADD3 R0, R0, -R17.reuse, RZ ;  /* 0x800000110000b210 */ /* 0x080fe20007ffe0ff */
[----:B------:R-:W-:Y:S01]  /*03a0*/  IMAD.WIDE.U32 R2, R151, c[0x0][0x1d8], R2 ;  /* 0x0000760097027a25 */ /* 0x000fe200078e0002 */
[----:B------:R-:W-:Y:S02]  /*03b0*/  @!P3 IADD3 R145, R145, 0x1, RZ ;  /* 0x000000019191b810 */ /* 0x000fe40007ffe0ff */
[----:B------:R-:W-:Y:S01]  /*03c0*/  ISETP.GE.U32.AND P0, PT, R0, R17, PT ;  /* 0x000000110000720c */ /* 0x000fe20003f06070 */
[----:B------:R-:W-:Y:S01]  /*03d0*/  IMAD R0, R213, c[0x0][0x1b0], RZ ;  /* 0x00006c00d5007a24 */ /* 0x000fe200078e02ff */
[----:B------:R-:W-:-:S03]  /*03e0*/  ISETP.NE.AND P3, PT, RZ, c[0x0][0x178], PT ;  /* 0x00005e00ff007a0c */ /* 0x000fc60003f65270 */
[----:B------:R-:W-:Y:S02]  /*03f0*/  IMAD R13, R149, c[0x0][0x1b4], R0 ;  /* 0x00006d00950d7a24 */ /* 0x000fe400078e0200 */
[----:B------:R-:W-:-:S03]  /*0400*/  IMAD R0, R142, c[0x0][0x1d8], RZ ;  /* 0x000076008e007a24 */ /* 0x000fc600078e02ff */
[----:B------:R-:W-:Y:S01]  /*0410*/  IADD3 R9, R9, R13, RZ ;  /* 0x0000000d09097210 */ /* 0x000fe20007ffe0ff */
[----:B------:R-:W-:Y:S01]  /*0420*/  IMAD R0, R151, c[0x0][0x1dc], R0 ;  /* 0x0000770097007a24 */ /* 0x000fe200078e0200 */
[----:B------:R-:W-:Y:S02]  /*0430*/  IADD3 R13, R147, -0x200, RZ ;  /* 0xfffffe00930d7810 */ /* 0x000fe40007ffe0ff */
[----:B------:R-:W-:Y:S02]  /*0440*/  @P0 IADD3 R145, R145, 0x1, RZ ;  /* 0x0000000191910810 */ /* 0x000fe40007ffe0ff */
[----:B------:R-:W-:Y:S02]  /*0450*/  SHF.R.S32.HI R15, RZ, 0x1f, R13 ;  /* 0x0000001fff0f7819 */ /* 0x000fe4000001140d */
[----:B------:R-:W-:Y:S02]  /*0460*/  @!P4 IADD3 R145, -R145, RZ, RZ ;  /* 0x000000ff9191c210 */ /* 0x000fe40007ffe1ff */
[----:B------:R-:W-:-:S02]  /*0470*/  @!P3 LOP3.LUT R145, RZ, c[0x0][0x178], RZ, 0x33, !PT ;  /* 0x00005e00ff91ba12 */ /* 0x000fc400078e33ff */
[----:B------:R-:W-:Y:S01]  /*0480*/  IADD3 R18, P0, R13, R2, RZ ;  /* 0x000000020d127210 */ /* 0x000fe20007f1e0ff */
[----:B------:R-:W-:Y:S01]  /*0490*/  IMAD R2, R151, c[0x0][0x284], R16 ;  /* 0x0000a10097027a24 */ /* 0x000fe200078e0210 */
[----:B------:R-:W-:Y:S01]  /*04a0*/  SHF.R.S32.HI R212, RZ, 0x1f, R145 ;  /* 0x0000001fffd47819 */ /* 0x000fe20000011491 */
[----:B------:R-:W-:Y:S01]  /*04b0*/  IMAD.WIDE.U32 R8, R145, c[0x0][0x1c8], R8 ;  /* 0x0000720091087a25 */ /* 0x000fe200078e0008 */
[----:B------:R-:W-:Y:S02]  /*04c0*/  IADD3.X R3, R15, R3, R0, P0, !PT ;  /* 0x000000030f037210 */ /* 0x000fe400007fe400 */
[C---:B------:R-:W-:Y:S01]  /*04d0*/  IADD3 R16, P3, R13.reuse, R4, RZ ;  /* 0x000000040d107210 */ /* 0x040fe20007f7e0ff */
[----:B------:R-:W-:Y:S01]  /*04e0*/  IMAD R0, R212, c[0x0][0x1c8], RZ ;  /* 0x00007200d4007a24 */ /* 0x000fe200078e02ff */
[----:B------:R-:W-:Y:S02]  /*04f0*/  IADD3 R12, P4, R13, R6, RZ ;  /* 0x000000060d0c7210 */ /* 0x000fe40007f9e0ff */
[----:B------:R-:W-:Y:S01]  /*0500*/  ISETP.NE.U32.AND P0, PT, RZ, c[0x0][0x260], PT ;  /* 0x00009800ff007a0c */ /* 0x000fe20003f05070 */
[----:B------:R-:W-:Y:S01]  /*0510*/  IMAD R19, R145, c[0x0][0x1cc], R0 ;  /* 0x0000730091137a24 */ /* 0x000fe200078e0200 */
[----:B------:R-:W-:-:S02]  /*0520*/  IADD3.X R5, R15, R5, R14, P3, !PT ;  /* 0x000000050f057210 */ /* 0x000fc40001ffe40e */
[----:B------:R-:W-:Y:S02]  /*0530*/  IADD3.X R7, R15, R7, R2, P4, !PT ;  /* 0x000000070f077210 */ /* 0x000fe400027fe402 */
[C---:B------:R-:W-:Y:S02]  /*0540*/  LEA R14, P3, R16.reuse, c[0x0][0x248], 0x1 ;  /* 0x00009200100e7a11 */ /* 0x040fe400078608ff */
[----:B------:R-:W-:Y:S02]  /*0550*/  IADD3 R13, P4, R13, R8, RZ ;  /* 0x000000080d0d7210 */ /* 0x000fe40007f9e0ff */
[----:B------:R-:W-:Y:S02]  /*0560*/  IADD3 R2, R9, R19, RZ ;  /* 0x0000001309027210 */ /* 0x000fe40007ffe0ff */
[----:B------:R-:W-:Y:S02]  /*0570*/  ISETP.NE.AND.EX P0, PT, RZ, c[0x0][0x264], PT, P0 ;  /* 0x00009900ff007a0c */ /* 0x000fe40003f05300 */
[----:B------:R-:W-:-:S02]  /*0580*/  LEA.HI.X R16, R16, c[0x0][0x24c], R5, 0x1, P3 ;  /* 0x0000930010107a11 */ /* 0x000fc400018f0c05 */
[----:B------:R-:W-:Y:S01]  /*0590*/  IADD3.X R2, R15, R2, RZ, P4, !PT ;  /* 0x000000020f027210 */ /* 0x000fe200027fe4ff */
[----:B------:R-:W-:Y:S01]  /*05a0*/  CS2R R4, SRZ ;  /* 0x0000000000047805 */ /* 0x000fe2000001ff00 */
[----:B------:R-:W-:Y:S02]  /*05b0*/  ISETP.NE.U32.AND P3, PT, RZ, c[0x0][0x328], PT ;  /* 0x0000ca00ff007a0c */ /* 0x000fe40003f65070 */
[----:B------:R-:W-:Y:S02]  /*05c0*/  ISETP.NE.U32.AND P4, PT, RZ, c[0x0][0x348], PT ;  /* 0x0000d200ff007a0c */ /* 0x000fe40003f85070 */
[----:B------:R-:W-:Y:S02]  /*05d0*/  ISETP.NE.AND.EX P3, PT, RZ, c[0x0][0x32c], PT, P3 ;  /* 0x0000cb00ff007a0c */ /* 0x000fe40003f65330 */
[----:B------:R-:W-:Y:S01]  /*05e0*/  ISETP.NE.AND.EX P4, PT, RZ, c[0x0][0x34c], PT, P4 ;  /* 0x0000d300ff007a0c */ /* 0x000fe20003f85340 */
[----:B------:R-:W-:Y:S01]  /*05f0*/  @P0 IMAD R0, R149, c[0x0][0x164], R151 ;  /* 0x0000590095000a24 */ /* 0x000fe200078e0297 */
[----:B------:R-:W-:-:S02]  /*0600*/  LEA R17, P6, R18, c[0x0][0x240], 0x1 ;  /* 0x0000900012117a11 */ /* 0x000fc400078c08ff */
[----:B------:R-:W-:Y:S01]  /*0610*/  @P0 MOV R9, 0x8 ;  /* 0x0000000800090802 */ /* 0x000fe20000000f00 */
[----:B------:R-:W-:Y:S01]  /*0620*/  @P0 IMAD R0, R0, c[0x0][0x174], RZ ;  /* 0x00005d0000000a24 */ /* 0x000fe200078e02ff */
[----:B------:R-:W-:Y:S02]  /*0630*/  LEA.HI.X R18, R18, c[0x0][0x244], R3, 0x1, P6 ;  /* 0x0000910012127a11 */ /* 0x000fe400030f0c03 */
[----:B------:R-:W-:Y:S01]  /*0640*/  LEA R3, P6, R12, c[0x0][0x308], 0x1 ;  /* 0x0000c2000c037a11 */ /* 0x000fe200078c08ff */
[----:B------:R-:W-:-:S03]  /*0650*/  @P0 IMAD R0, R0, c[0x0][0x16c], RZ ;  /* 0x00005b0000000a24 */ /* 0x000fc600078e02ff */
[----:B------:R-:W-:Y:S01]  /*0660*/  LEA.HI.X R12, R12, c[0x0][0x30c], R7, 0x1, P6 ;  /* 0x0000c3000c0c7a11 */ /* 0x000fe200030f0c07 */
[----:B------:R-:W-:Y:S01]  /*0670*/  @P0 IMAD.WIDE R8, R0, R9, c[0x0][0x260] ;  /* 0x0000980000080625 */ /* 0x000fe200078e0209 */
[----:B------:R-:W-:Y:S01]  /*0680*/  CS2R R6, SRZ ;  /* 0x0000000000067805 */ /* 0x000fe2000001ff00 */
[----:B------:R-:W-:Y:S01]  /*0690*/  LEA R138, P6, R13, c[0x0][0x230], 0x1 ;  /* 0x00008c000d8a7a11 */ /* 0x000fe200078c08ff */
[----:B------:R-:W-:-:S03]  /*06a0*/  @!P0 CS2R R8, SRZ ;  /* 0x0000000000088805 */ /* 0x000fc6000001ff00 */
[----:B------:R-:W-:Y:S01]  /*06b0*/  LEA.HI.X R137, R13, c[0x0][0x234], R2, 0x1, P6 ;  /* 0x00008d000d897a11 */ /* 0x000fe200030f0c02 */
        /* <DEDUP_REMOVED lines=9> */
[----:B------:R-:W-:Y:S02]  /*0750*/  MOV R141, RZ ;  /* 0x000000ff008d7202 */ /* 0x000fe40000000f00 */
[----:B------:R-:W2:Y:S01]  /*0760*/  S2R R139, SR_LANEID ;  /* 0x00000000008b7919 */ /* 0x000ea20000000000 */
[----:B------:R-:W-:Y:S02]  /*0770*/  MOV R136, RZ ;  /* 0x000000ff00887202 */ /* 0x000fe40000000f00 */
[----:B------:R-:W-:Y:S02]  /*0780*/  MOV R143, RZ ;  /* 0x000000ff008f7202 */ /* 0x000fe40000000f00 */
[----:B------:R4:W1:Y:S08]  /*0790*/  R2UR UR20, R18 ;  /* 0x00000000121473c2 */ /* 0x00087000000e0000 */
[----:B------:R4:W0:Y:S01]  /*07a0*/  R2UR UR17, R14 ;  /* 0x000000000e1173c2 */ /* 0x00082200000e0000 */
[----:B---3--:R-:W-:-:S07]  /*07b0*/  SHF.L.U32 R135, R140, 0x4, RZ ;  /* 0x000000048c877819 */ /* 0x008fce00000006ff */
[----:B------:R4:W3:Y:S01]  /*07c0*/  R2UR UR18, R16 ;  /* 0x00000000101273c2 */ /* 0x0008e200000e0000 */
[----:B------:R-:W-:-:S07]  /*07d0*/  LOP3.LUT R135, R135, 0xfffffe00, RZ, 0xc0, !PT ;  /* 0xfffffe0087877812 */ /* 0x000fce00078ec0ff */
[----:B------:R4:W0:Y:S08]  /*07e0*/  R2UR UR11, R3 ;  /* 0x00000000030b73c2 */ /* 0x00083000000e0000 */
[----:B-12---:R4:W0:Y:S02]  /*07f0*/  R2UR UR16, R12 ;  /* 0x000000000c1073c2 */ /* 0x00682400000e0000 */
.L_x_5117:
[----:B------:R-:W-:Y:S01]  /*0800*/  IADD3 R134, -R136, c[0x0][0x174], RZ ;  /* 0x00005d0088867a10 */ /* 0x000fe20007ffe1ff */
[----:B------:R-:W-:Y:S01]  /*0810*/  BAR.SYNC.DEFER_BLOCKING 0x0 ;  /* 0x0000000000007b1d */ /* 0x000fe20000010000 */
[----:B0-----:R-:W-:-:S02]  /*0820*/  LOP3.LUT R2, R135, 0x1f, R140, 0xf8, !PT ;  /* 0x0000001f87027812 */ /* 0x001fc400078ef88c */
[----:B0-----:R-:W-:Y:S02]  /*0830*/  MOV R10, UR19 ;  /* 0x00000013000a7c02 */ /* 0x001fe40008000f00 */
[----:B------:R-:W-:Y:S01]  /*0840*/  MOV R11, UR20 ;  /* 0x00000014000b7c02 */ /* 0x000fe20008000f00 */
[----:B------:R-:W0:Y:S01]  /*0850*/  R2UR UR9, R134 ;  /* 0x00000000860973c2 */ /* 0x000e2200000e0000 */
[----:B------:R-:W-:Y:S01]  /*0860*/  ULDC UR10, c[0x0][0x168] ;  /* 0x00005a00000a7ab9 */ /* 0x000fe20000000800 */
[----:B------:R-:W-:Y:S02]  /*0870*/  PRMT R13, RZ, 0x7610, R13 ;  /* 0x00007610ff0d7816 */ /* 0x000fe4000000000d */
[C---:B------:R-:W-:Y:S01]  /*0880*/  IMAD.WIDE R10, R2.reuse, 0x2, R10 ;  /* 0x00000002020a7825 */ /* 0x040fe200078e020a */
[C---:B------:R-:W-:Y:S02]  /*0890*/  LOP3.LUT R133, R2.reuse, 0x20, RZ, 0xfc, !PT ;  /* 0x0000002002857812 */ /* 0x040fe400078efcff */
[----:B------:R-:W-:-:S02]  /*08a0*/  LOP3.LUT R132, R2, 0x40, RZ, 0xfc, !PT ;  /* 0x0000004002847812 */ /* 0x000fc400078efcff */
[----:B------:R-:W-:Y:S01]  /*08b0*/  LOP3.LUT R131, R2, 0x60, RZ, 0xfc, !PT ;  /* 0x0000006002837812 */ /* 0x000fe200078efcff */
[----:B0-----:R-:W-:-:S04]  /*08c0*/  ULEA UR9, UR9, 0xfffffe00, 0x9 ;  /* 0xfffffe0009097891 */ /* 0x001fc8000f8e483f */
[----:B------:R-:W-:-:S06]  /*08d0*/  UIADD3 UR10, -UR9, UR10, URZ ;  /* 0x0000000a090a7290 */ /* 0x000fcc000fffe13f */
[C---:B------:R-:W-:Y:S02]  /*08e0*/  ISETP.GE.AND P0, PT, R2.reuse, UR10, PT ;  /* 0x0000000a02007c0c */ /* 0x040fe4000bf06270 */
[C---:B------:R-:W-:Y:S02]  /*08f0*/  LOP3.LUT R130, R2.reuse, 0x80, RZ, 0xfc, !PT ;  /* 0x0000008002827812 */ /* 0x040fe400078efcff */
[----:B------:R-:W-:Y:S02]  /*0900*/  LOP3.LUT R129, R2, 0xa0, RZ, 0xfc, !PT ;  /* 0x000000a002817812 */ /* 0x000fe400078efcff */
[----:B------:R-:W-:Y:S02]  /*0910*/  ISETP.GE.AND P1, PT, R132, UR10, PT ;  /* 0x0000000a84007c0c */ /* 0x000fe4000bf26270 */
[----:B------:R-:W-:-:S05]  /*0920*/  ISETP.GE.AND P2, PT, R131, UR10, PT ;  /* 0x0000000a83007c0c */ /* 0x000fca000bf46270 */
[----:B------:R0:W2:Y:S01]  /*0930*/  @!P0 LDG.E.U16 R13, [R10.64] ;  /* 0x0000000e0a0d8981 */ /* 0x0000a2000c1e1500 */
[----:B------:R-:W-:Y:S02]  /*0940*/  ISETP.GE.AND P0, PT, R133, UR10, PT ;  /* 0x0000000a85007c0c */ /* 0x000fe4000bf06270 */
[----:B------:R-:W-:Y:S02]  /*0950*/  ISETP.GE.AND P3, PT, R130, UR10, PT ;  /* 0x0000000a82007c0c */ /* 0x000fe4000bf66270 */
[----:B------:R-:W-:Y:S02]  /*0960*/  ISETP.GE.AND P4, PT, R129, UR10, PT ;  /* 0x0000000a81007c0c */ /* 0x000fe4000bf86270 */
[----:B------:R-:W-:Y:S02]  /*0970*/  PRMT R0, RZ, 0x7610, R0 ;  /* 0x00007610ff007816 */ /* 0x000fe40000000000 */
[----:B------:R-:W-:Y:S02]  /*0980*/  PRMT R15, RZ, 0x7610, R15 ;  /* 0x00007610ff0f7816 */ /* 0x000fe4000000000f */
[----:B----4-:R-:W-:-:S02]  /*0990*/  PRMT R12, RZ, 0x7610, R12 ;  /* 0x00007610ff0c7816 */ /* 0x010fc4000000000c */
[----:B------:R-:W-:Y:S01]  /*09a0*/  PRMT R17, RZ, 0x7610, R17 ;  /* 0x00007610ff117816 */ /* 0x000fe20000000011 */
[----:B------:R0:W4:Y:S01]  /*09b0*/  @!P0 LDG.E.U16 R0, [R10.64+0x40] ;  /* 0x0000400e0a008981 */ /* 0x000122000c1e1500 */
[C---:B------:R-:W-:Y:S02]  /*09c0*/  LOP3.LUT R128, R2.reuse, 0xc0, RZ, 0xfc, !PT ;  /* 0x000000c002807812 */ /* 0x040fe400078efcff */
[----:B------:R-:W-:Y:S01]  /*09d0*/  PRMT R14, RZ, 0x7610, R14 ;  /* 0x00007610ff0e7816 */ /* 0x000fe2000000000e */
[----:B------:R0:W5:Y:S01]  /*09e0*/  @!P1 LDG.E.U16 R15, [R10.64+0x80] ;  /* 0x0000800e0a0f9981 */ /* 0x000162000c1e1500 */
[C---:B------:R-:W-:Y:S02]  /*09f0*/  LOP3.LUT R127, R2.reuse, 0xe0, RZ, 0xfc, !PT ;  /* 0x000000e0027f7812 */ /* 0x040fe400078efcff */
[C---:B------:R-:W-:Y:S01]  /*0a00*/  LOP3.LUT R126, R2.reuse, 0x100, RZ, 0xfc, !PT ;  /* 0x00000100027e7812 */ /* 0x040fe200078efcff */
[----:B---3--:R0:W3:Y:S01]  /*0a10*/  @!P2 LDG.E.U16 R12, [R10.64+0xc0] ;  /* 0x0000c00e0a0ca981 */ /* 0x0080e2000c1e1500 */
[----:B------:R-:W-:-:S02]  /*0a20*/  LOP3.LUT R125, R2, 0x120, RZ, 0xfc, !PT ;  /* 0x00000120027d7812 */ /* 0x000fc400078efcff */
[----:B------:R-:W-:Y:S01]  /*0a30*/  LOP3.LUT R124, R2, 0x140, RZ, 0xfc, !PT ;  /* 0x00000140027c7812 */ /* 0x000fe200078efcff */
[----:B------:R0:W3:Y:S01]  /*0a40*/  @!P3 LDG.E.U16 R17, [R10.64+0x100] ;  /* 0x0001000e0a11b981 */ /* 0x0000e2000c1e1500 */
[----:B------:R-:W-:Y:S02]  /*0a50*/  ISETP.GE.AND P0, PT, R128, UR10, PT ;  /* 0x0000000a80007c0c */ /* 0x000fe4000bf06270 */
[----:B------:R-:W-:Y:S01]  /*0a60*/  ISETP.GE.AND P1, PT, R127, UR10, PT ;  /* 0x0000000a7f007c0c */ /* 0x000fe2000bf26270 */
[----:B------:R0:W3:Y:S01]  /*0a70*/  @!P4 LDG.E.U16 R14, [R10.64+0x140] ;  /* 0x0001400e0a0ec981 */ /* 0x0000e2000c1e1500 */
        /* <DEDUP_REMOVED lines=12> */
[C---:B------:R-:W-:Y:S01]  /*0b40*/  LOP3.LUT R121, R2.reuse, 0x1a0, RZ, 0xfc, !PT ;  /* 0x000001a002797812 */ /* 0x040fe200078efcff */
[----:B------:R0:W3:Y:S01]  /*0b50*/  @!P2 LDG.E.U16 R21, [R10.64+0x200] ;  /* 0x0002000e0a15a981 */ /* 0x0000e2000c1e1500 */
[C---:B------:R-:W-:Y:S02]  /*0b60*/  LOP3.LUT R120, R2.reuse, 0x1c0, RZ, 0xfc, !PT ;  /* 0x000001c002787812 */ /* 0x040fe400078efcff */
[----:B------:R-:W-:Y:S01]  /*0b70*/  ISETP.GE.AND P0, PT, R123, UR10, PT ;  /* 0x0000000a7b007c0c */ /* 0x000fe2000bf06270 */
[----:B------:R0:W3:Y:S01]  /*0b80*/  @!P3 LDG.E.U16 R18, [R10.64+0x240] ;  /* 0x0002400e0a12b981 */ /* 0x0000e2000c1e1500 */
[----:B------:R-:W-:Y:S02]  /*0b90*/  LOP3.LUT R119, R2, 0x1e0, RZ, 0xfc, !PT ;  /* 0x000001e002777812 */ /* 0x000fe400078efcff */
[----:B------:R-:W-:Y:S01]  /*0ba0*/  ISETP.GE.AND P1, PT, R122, UR10, PT ;  /* 0x0000000a7a007c0c */ /* 0x000fe2000bf26270 */
[----:B------:R0:W3:Y:S01]  /*0bb0*/  @!P4 LDG.E.U16 R23, [R10.64+0x280] ;  /* 0x0002800e0a17c981 */ /* 0x0000e2000c1e1500 */
        /* <DEDUP_REMOVED lines=8> */
[----:B------:R-:W-:-:S03]  /*0c40*/  PRMT R24, RZ, 0x7610, R24 ;  /* 0x00007610ff187816 */ /* 0x000fc60000000018 */
[----:B------:R0:W3:Y:S04]  /*0c50*/  @!P1 LDG.E.U16 R25, [R10.64+0x300] ;  /* 0x0003000e0a199981 */ /* 0x0000e8000c1e1500 */
[----:B------:R0:W3:Y:S04]  /*0c60*/  @!P2 LDG.E.U16 R22, [R10.64+0x340] ;  /* 0x0003400e0a16a981 */ /* 0x0000e8000c1e1500 */
[----:B------:R0:W3:Y:S04]  /*0c70*/  @!P3 LDG.E.U16 R27, [R10.64+0x380] ;  /* 0x0003800e0a1bb981 */ /* 0x0000e8000c1e1500 */
[----:B------:R0:W3:Y:S01]  /*0c80*/  @!P4 LDG.E.U16 R24, [R10.64+0x3c0] ;  /* 0x0003c00e0a18c981 */ /* 0x0000e2000c1e1500 */
[----:B------:R-:W-:-:S02]  /*0c90*/  IADD3 R26, R139, 0x20, RZ ;  /* 0x000000208b1a7810 */ /* 0x000fc40007ffe0ff */
[CC--:B------:R-:W-:Y:S02]  /*0ca0*/  LEA.HI.SX32 R118, R139.reuse, R139.reuse, 0x1b ;  /* 0x0000008b8b767211 */ /* 0x0c0fe400078fdaff */
[C---:B------:R-:W-:Y:S02]  /*0cb0*/  IADD3 R28, R139.reuse, 0x40, RZ ;  /* 0x000000408b1c7810 */ /* 0x040fe40007ffe0ff */
[C---:B------:R-:W-:Y:S02]  /*0cc0*/  IADD3 R30, R139.reuse, 0x60, RZ ;  /* 0x000000608b1e7810 */ /* 0x040fe40007ffe0ff */
[----:B------:R-:W-:Y:S02]  /*0cd0*/  LEA.HI.SX32 R26, R26, R139, 0x1b ;  /* 0x0000008b1a1a7211 */ /* 0x000fe400078fdaff */
[C---:B------:R-:W-:Y:S02]  /*0ce0*/  IADD3 R32, R139.reuse, 0x80, RZ ;  /* 0x000000808b207810 */ /* 0x040fe40007ffe0ff */
[----:B------:R-:W-:-:S02]  /*0cf0*/  IADD3 R34, R139, 0xa0, RZ ;  /* 0x000000a08b227810 */ /* 0x000fc40007ffe0ff */
[----:B------:R-:W-:Y:S02]  /*0d00*/  SHF.L.U32 R118, R118, 0x1, RZ ;  /* 0x0000000176767819 */ /* 0x000fe400000006ff */
[-C--:B------:R-:W-:Y:S02]  /*0d10*/  LEA.HI.SX32 R28, R28, R139.reuse, 0x1b ;  /* 0x0000008b1c1c7211 */ /* 0x080fe400078fdaff */
[-C--:B------:R-:W-:Y:S02]  /*0d20*/  LEA.HI.SX32 R30, R30, R139.reuse, 0x1b ;  /* 0x0000008b1e1e7211 */ /* 0x080fe400078fdaff */
[----:B------:R-:W-:Y:S02]  /*0d30*/  SHF.L.U32 R117, R26, 0x1, RZ ;  /* 0x000000011a757819 */ /* 0x000fe400000006ff */
[----:B------:R-:W-:Y:S02]  /*0d40*/  LEA.HI.SX32 R32, R32, R139, 0x1b ;  /* 0x0000008b20207211 */ /* 0x000fe400078fdaff */
[----:B0-----:R-:W-:-:S02]  /*0d50*/  IADD3 R10, R139, 0xc0, RZ ;  /* 0x000000c08b0a7810 */ /* 0x001fc40007ffe0ff */
[-C--:B------:R-:W-:Y:S02]  /*0d60*/  LEA.HI.SX32 R34, R34, R139.reuse, 0x1b ;  /* 0x0000008b22227211 */ /* 0x080fe400078fdaff */
[----:B------:R-:W-:Y:S02]  /*0d70*/  SHF.L.U32 R116, R28, 0x1, RZ ;  /* 0x000000011c747819 */ /* 0x000fe400000006ff */
[----:B------:R-:W-:Y:S02]  /*0d80*/  SHF.L.U32 R115, R30, 0x1, RZ ;  /* 0x000000011e737819 */ /* 0x000fe400000006ff */
[----:B------:R-:W-:Y:S02]  /*0d90*/  IADD3 R26, R139, 0xe0, RZ ;  /* 0x000000e08b1a7810 */ /* 0x000fe40007ffe0ff */
[----:B------:R-:W-:Y:S02]  /*0da0*/  SHF.L.U32 R114, R32, 0x1, RZ ;  /* 0x0000000120727819 */ /* 0x000fe400000006ff */
[----:B------:R-:W-:-:S02]  /*0db0*/  LEA.HI.SX32 R10, R10, R139, 0x1b ;  /* 0x0000008b0a0a7211 */ /* 0x000fc400078fdaff */
[----:B------:R-:W-:Y:S02]  /*0dc0*/  SHF.L.U32 R113, R34, 0x1, RZ ;  /* 0x0000000122717819 */ /* 0x000fe400000006ff */
[C---:B------:R-:W-:Y:S02]  /*0dd0*/  IADD3 R28, R139.reuse, 0x100, RZ ;  /* 0x000001008b1c7810 */ /* 0x040fe40007ffe0ff */
[C---:B------:R-:W-:Y:S02]  /*0de0*/  IADD3 R30, R139.reuse, 0x120, RZ ;  /* 0x000001208b1e7810 */ /* 0x040fe40007ffe0ff */
[----:B------:R-:W-:Y:S02]  /*0df0*/  IADD3 R32, R139, 0x140, RZ ;  /* 0x000001408b207810 */ /* 0x000fe40007ffe0ff */
[----:B------:R-:W-:Y:S02]  /*0e00*/  LEA.HI.SX32 R26, R26, R139, 0x1b ;  /* 0x0000008b1a1a7211 */ /* 0x000fe400078fdaff */
[----:B------:R-:W-:-:S02]  /*0e10*/  SHF.L.U32 R112, R10, 0x1, RZ ;  /* 0x000000010a707819 */ /* 0x000fc400000006ff */
[-C--:B------:R-:W-:Y:S02]  /*0e20*/  LEA.HI.SX32 R28, R28, R139.reuse, 0x1b ;  /* 0x0000008b1c1c7211 */ /* 0x080fe400078fdaff */
[C---:B------:R-:W-:Y:S02]  /*0e30*/  IADD3 R10, R139.reuse, 0x180, RZ ;  /* 0x000001808b0a7810 */ /* 0x040fe40007ffe0ff */
[-C--:B------:R-:W-:Y:S02]  /*0e40*/  LEA.HI.SX32 R30, R30, R139.reuse, 0x1b ;  /* 0x0000008b1e1e7211 */ /* 0x080fe400078fdaff */
[----:B------:R-:W-:Y:S02]  /*0e50*/  LEA.HI.SX32 R32, R32, R139, 0x1b ;  /* 0x0000008b20207211 */ /* 0x000fe400078fdaff */
[----:B------:R-:W-:Y:S02]  /*0e60*/  SHF.L.U32 R111, R26, 0x1, RZ ;  /* 0x000000011a6f7819 */ /* 0x000fe400000006ff */
[----:B------:R-:W-:-:S02]  /*0e70*/  IADD3 R26, R139, 0x1e0, RZ ;  /* 0x000001e08b1a7810 */ /* 0x000fc40007ffe0ff */
[----:B------:R-:W-:Y:S02]  /*0e80*/  SHF.L.U32 R110, R28, 0x1, RZ ;  /* 0x000000011c6e7819 */ /* 0x000fe400000006ff */
[-C--:B------:R-:W-:Y:S02]  /*0e90*/  LEA.HI.SX32 R10, R10, R139.reuse, 0x1b ;  /* 0x0000008b0a0a7211 */ /* 0x080fe400078fdaff */
[----:B------:R-:W-:Y:S02]  /*0ea0*/  SHF.L.U32 R109, R30, 0x1, RZ ;  /* 0x000000011e6d7819 */ /* 0x000fe400000006ff */
[----:B------:R-:W-:Y:S02]  /*0eb0*/  SHF.L.U32 R108, R32, 0x1, RZ ;  /* 0x00000001206c7819 */ /* 0x000fe400000006ff */
[----:B------:R-:W-:Y:S02]  /*0ec0*/  LEA.HI.SX32 R26, R26, R139, 0x1b ;  /* 0x0000008b1a1a7211 */ /* 0x000fe400078fdaff */
[----:B------:R-:W-:-:S02]  /*0ed0*/  SHF.L.U32 R106, R10, 0x1, RZ ;  /* 0x000000010a6a7819 */ /* 0x000fc400000006ff */
[----:B------:R-:W-:Y:S02]  /*0ee0*/  SHF.L.U32 R103, R26, 0x1, RZ ;  /* 0x000000011a677819 */ /* 0x000fe400000006ff */
[----:B------:R-:W-:Y:S02]  /*0ef0*/  ISETP.GE.AND P0, PT, R130, UR10, PT ;  /* 0x0000000a82007c0c */ /* 0x000fe4000bf06270 */
[----:B------:R-:W-:Y:S02]  /*0f00*/  MOV R10, UR17 ;  /* 0x00000011000a7c02 */ /* 0x000fe40008000f00 */
[----:B------:R-:W-:-:S05]  /*0f10*/  MOV R11, UR18 ;  /* 0x00000012000b7c02 */ /* 0x000fca0008000f00 */
[----:B------:R-:W-:Y:S01]  /*0f20*/  IMAD.WIDE R10, R2, 0x2, R10 ;  /* 0x00000002020a7825 */ /* 0x000fe200078e020a */
[----:B------:R-:W-:Y:S02]  /*0f30*/  ISETP.GE.AND P1, PT, R131, UR10, PT ;  /* 0x0000000a83007c0c */ /* 0x000fe4000bf26270 */
[----:B------:R-:W-:Y:S02]  /*0f40*/  ISETP.GE.AND P2, PT, R132, UR10, PT ;  /* 0x0000000a84007c0c */ /* 0x000fe4000bf46270 */
[----:B------:R-:W-:Y:S02]  /*0f50*/  ISETP.GE.AND P3, PT, R133, UR10, PT ;  /* 0x0000000a85007c0c */ /* 0x000fe4000bf66270 */
[----:B------:R-:W-:Y:S02]  /*0f60*/  ISETP.GE.AND P4, PT, R2, UR10, PT ;  /* 0x0000000a02007c0c */ /* 0x000fe4000bf86270 */
[----:B------:R-:W-:Y:S02]  /*0f70*/  ISETP.GE.AND P5, PT, R128, UR10, PT ;  /* 0x0000000a80007c0c */ /* 0x000fe4000bfa6270 */
[----:B------:R-:W-:Y:S01]  /*0f80*/  ISETP.GE.AND P6, PT, R129, UR10, PT ;  /* 0x0000000a81007c0c */ /* 0x000fe2000bfc6270 */
[----:B--2---:R-:W-:Y:S04]  /*0f90*/  STS.U16 [R118], R13 ;  /* 0x0000000d76007388 */ /* 0x004fe80000000400 */
[----:B----4-:R0:W-:Y:S04]  /*0fa0*/  STS.U16 [R117+0x40], R0 ;  /* 0x0000400075007388 */ /* 0x0101e80000000400 */
[----:B-----5:R-:W-:Y:S01]  /*0fb0*/  STS.U16 [R116+0x80], R15 ;  /* 0x0000800f74007388 */ /* 0x020fe20000000400 */
[----:B0-----:R-:W-:-:S03]  /*0fc0*/  IADD3 R0, R139, 0x160, RZ ;  /* 0x000001608b007810 */ /* 0x001fc60007ffe0ff */
[----:B---3--:R0:W-:Y:S01]  /*0fd0*/  STS.U16 [R115+0xc0], R12 ;  /* 0x0000c00c73007388 */ /* 0x0081e20000000400 */
[----:B------:R-:W-:-:S03]  /*0fe0*/  LEA.HI.SX32 R0, R0, R139, 0x1b ;  /* 0x0000008b00007211 */ /* 0x000fc600078fdaff */
[----:B------:R-:W-:Y:S04]  /*0ff0*/  STS.U16 [R114+0x100], R17 ;  /* 0x0001001172007388 */ /* 0x000fe80000000400 */
[----:B------:R1:W-:Y:S01]  /*1000*/  STS.U16 [R113+0x140], R14 ;  /* 0x0001400e71007388 */ /* 0x0003e20000000400 */
[C---:B0-----:R-:W-:Y:S02]  /*1010*/  IADD3 R12, R139.reuse, 0x1a0, RZ ;  /* 0x000001a08b0c7810 */ /* 0x041fe40007ffe0ff */
[----:B------:R-:W-:Y:S02]  /*1020*/  SHF.L.U32 R107, R0, 0x1, RZ ;  /* 0x00000001006b7819 */ /* 0x000fe400000006ff */
[----:B------:R-:W-:Y:S02]  /*1030*/  LEA.HI.SX32 R12, R12, R139, 0x1b ;  /* 0x0000008b0c0c7211 */ /* 0x000fe400078fdaff */
[----:B-1----:R-:W-:-:S02]  /*1040*/  IADD3 R14, R139, 0x1c0, RZ ;  /* 0x000001c08b0e7810 */ /* 0x002fc40007ffe0ff */
[----:B------:R-:W-:Y:S01]  /*1050*/  SHF.L.U32 R0, R139, 0x4, RZ ;  /* 0x000000048b007819 */ /* 0x000fe200000006ff */
[----:B------:R-:W-:Y:S01]  /*1060*/  STS.U16 [R112+0x180], R19 ;  /* 0x0001801370007388 */ /* 0x000fe20000000400 */
[----:B------:R-:W-:Y:S02]  /*1070*/  LEA.HI.SX32 R14, R14, R139, 0x1b ;  /* 0x0000008b0e0e7211 */ /* 0x000fe400078fdaff */
[----:B------:R-:W-:Y:S01]  /*1080*/  SHF.L.U32 R105, R12, 0x1, RZ ;  /* 0x000000010c697819 */ /* 0x000fe200000006ff */
[----:B------:R-:W-:Y:S01]  /*1090*/  STS.U16 [R111+0x1c0], R16 ;  /* 0x0001c0106f007388 */ /* 0x000fe20000000400 */
[----:B------:R-:W-:Y:S02]  /*10a0*/  LEA.HI.SX32 R102, R0, R0, 0x1b ;  /* 0x0000000000667211 */ /* 0x000fe400078fdaff */
[----:B------:R-:W-:Y:S01]  /*10b0*/  SHF.L.U32 R104, R14, 0x1, RZ ;  /* 0x000000010e687819 */ /* 0x000fe200000006ff */
[----:B------:R-:W-:Y:S01]  /*10c0*/  STS.U16 [R110+0x200], R21 ;  /* 0x000200156e007388 */ /* 0x000fe20000000400 */
[----:B------:R-:W-:-:S03]  /*10d0*/  SHF.L.U32 R102, R102, 0x1, RZ ;  /* 0x0000000166667819 */ /* 0x000fc600000006ff */
        /* <DEDUP_REMOVED lines=8> */
[----:B------:R-:W4:Y:S04]  /*1160*/  LDS.U16 R211, [R102] ;  /* 0x0000000066d37984 */ /* 0x000f280000000400 */
[----:B------:R-:W5:Y:S04]  /*1170*/  LDS.U16 R101, [R102+0x2] ;  /* 0x0000020066657984 */ /* 0x000f680000000400 */
        /* <DEDUP_REMOVED lines=16> */
[----:B0-----:R-:W-:-:S05]  /*1280*/  PRMT R18, RZ, 0x7610, R18 ;  /* 0x00007610ff127816 */ /* 0x001fca0000000012 */
[----:B------:R-:W4:Y:S01]  /*1290*/  @!P0 LDG.E.U16 R17, [R10.64+0x100] ;  /* 0x0001000e0a118981 */ /* 0x000f22000c1e1500 */
[----:B------:R-:W-:Y:S02]  /*12a0*/  ISETP.GE.AND P0, PT, R127, UR10, PT ;  /* 0x0000000a7f007c0c */ /* 0x000fe4000bf06270 */
[----:B------:R-:W-:Y:S02]  /*12b0*/  PRMT R21, RZ, 0x7610, R21 ;  /* 0x00007610ff157816 */ /* 0x000fe40000000015 */
[----:B------:R-:W-:Y:S02]  /*12c0*/  PRMT R14, RZ, 0x7610, R14 ;  /* 0x00007610ff0e7816 */ /* 0x000fe4000000000e */
[----:B------:R-:W-:Y:S02]  /*12d0*/  PRMT R15, RZ, 0x7610, R15 ;  /* 0x00007610ff0f7816 */ /* 0x000fe4000000000f */
[----:B------:R-:W-:Y:S02]  /*12e0*/  PRMT R12, RZ, 0x7610, R12 ;  /* 0x00007610ff0c7816 */ /* 0x000fe4000000000c */
[----:B------:R-:W-:Y:S01]  /*12f0*/  PRMT R13, RZ, 0x7610, R13 ;  /* 0x00007610ff0d7816 */ /* 0x000fe2000000000d */
[----:B------:R-:W4:Y:S04]  /*1300*/  @!P1 LDG.E.U16 R14, [R10.64+0xc0] ;  /* 0x0000c00e0a0e9981 */ /* 0x000f28000c1e1500 */
[----:B------:R-:W4:Y:S01]  /*1310*/  @!P0 LDG.E.U16 R18, [R10.64+0x1c0] ;  /* 0x0001c00e0a128981 */ /* 0x000f22000c1e1500 */
[----:B------:R-:W-:-:S02]  /*1320*/  ISETP.GE.AND P0, PT, R126, UR10, PT ;  /* 0x0000000a7e007c0c */ /* 0x000fc4000bf06270 */
[----:B------:R-:W-:Y:S01]  /*1330*/  PRMT R19, RZ, 0x7610, R19 ;  /* 0x00007610ff137816 */ /* 0x000fe20000000013 */
[----:B------:R-:W4:Y:S01]  /*1340*/  @!P2 LDG.E.U16 R15, [R10.64+0x80] ;  /* 0x0000800e0a0fa981 */ /* 0x000f22000c1e1500 */
[----:B------:R-:W-:Y:S02]  /*1350*/  PRMT R16, RZ, 0x7610, R16 ;  /* 0x00007610ff107816 */ /* 0x000fe40000000010 */
[----:B------:R-:W-:Y:S01]  /*1360*/  ISETP.GE.AND P1, PT, R124, UR10, PT ;  /* 0x0000000a7c007c0c */ /* 0x000fe2000bf26270 */
[----:B------:R-:W4:Y:S01]  /*1370*/  @!P3 LDG.E.U16 R12, [R10.64+0x40] ;  /* 0x0000400e0a0cb981 */ /* 0x000f22000c1e1500 */
[----:B------:R-:W-:-:S03]  /*1380*/  ISETP.GE.AND P2, PT, R123, UR10, PT ;  /* 0x0000000a7b007c0c */ /* 0x000fc6000bf46270 */
[----:B------:R-:W4:Y:S04]  /*1390*/  @!P4 LDG.E.U16 R13, [R10.64] ;  /* 0x0000000e0a0dc981 */ /* 0x000f28000c1e1500 */
        /* <DEDUP_REMOVED lines=8> */
[----:B-1----:R-:W-:Y:S02]  /*1420*/  PRMT R20, RZ, 0x7610, R20 ;  /* 0x00007610ff147816 */ /* 0x002fe40000000014 */
[----:B------:R-:W-:Y:S02]  /*1430*/  PRMT R23, RZ, 0x7610, R23 ;  /* 0x00007610ff177816 */ /* 0x000fe40000000017 */
        /* <DEDUP_REMOVED lines=9> */
[----:B------:R-:W3:Y:S04]  /*14d0*/  @!P4 LDG.E.U16 R24, [R10.64+0x340] ;  /* 0x0003400e0a18c981 */ /* 0x000ee8000c1e1500 */
[----:B------:R-:W3:Y:S04]  /*14e0*/  @!P5 LDG.E.U16 R27, [R10.64+0x380] ;  /* 0x0003800e0a1bd981 */ /* 0x000ee8000c1e1500 */
[----:B------:R-:W3:Y:S01]  /*14f0*/  @!P6 LDG.E.U16 R0, [R10.64+0x3c0] ;  /* 0x0003c00e0a00e981 */ /* 0x000ee2000c1e1500 */
        /* <DEDUP_REMOVED lines=19> */
[----:B------:R0:W-:Y:S04]  /*1630*/  STS.U16 [R117+0x40], R12 ;  /* 0x0000400c75007388 */ /* 0x0001e80000000400 */
[----:B------:R-:W-:Y:S04]  /*1640*/  STS.U16 [R116+0x80], R15 ;  /* 0x0000800f74007388 */ /* 0x000fe80000000400 */
[----:B------:R-:W-:Y:S04]  /*1650*/  STS.U16 [R115+0xc0], R14 ;  /* 0x0000c00e73007388 */ /* 0x000fe80000000400 */
[----:B------:R-:W-:Y:S04]  /*1660*/  STS.U16 [R114+0x100], R17 ;  /* 0x0001001172007388 */ /* 0x000fe80000000400 */
[----:B-----5:R-:W-:Y:S04]  /*1670*/  STS.U16 [R113+0x140], R16 ;  /* 0x0001401071007388 */ /* 0x020fe80000000400 */
[----:B------:R-:W-:Y:S04]  /*1680*/  STS.U16 [R112+0x180], R19 ;  /* 0x0001801370007388 */ /* 0x000fe80000000400 */
[----:B------:R1:W-:Y:S01]  /*1690*/  STS.U16 [R111+0x1c0], R18 ;  /* 0x0001c0126f007388 */ /* 0x0003e20000000400 */
[----:B0-----:R-:W-:-:S03]  /*16a0*/  MOV R12, UR11 ;  /* 0x0000000b000c7c02 */ /* 0x001fc60008000f00 */
[----:B------:R-:W-:Y:S01]  /*16b0*/  STS.U16 [R110+0x200], R21 ;  /* 0x000200156e007388 */ /* 0x000fe20000000400 */
[----:B------:R-:W-:-:S03]  /*16c0*/  MOV R13, UR16 ;  /* 0x00000010000d7c02 */ /* 0x000fc60008000f00 */
[----:B--2---:R-:W-:Y:S04]  /*16d0*/  STS.U16 [R109+0x240], R20 ;  /* 0x000240146d007388 */ /* 0x004fe80000000400 */
[----:B---3--:R-:W-:Y:S04]  /*16e0*/  STS.U16 [R108+0x280], R23 ;  /* 0x000280176c007388 */ /* 0x008fe80000000400 */
[----:B------:R-:W-:Y:S04]  /*16f0*/  STS.U16 [R107+0x2c0], R22 ;  /* 0x0002c0166b007388 */ /* 0x000fe80000000400 */
[----:B------:R-:W-:Y:S01]  /*1700*/  STS.U16 [R106+0x300], R25 ;  /* 0x000300196a007388 */ /* 0x000fe20000000400 */
[----:B-1----:R-:W-:-:S03]  /*1710*/  IMAD.WIDE R18, R2, 0x2, R12 ;  /* 0x0000000202127825 */ /* 0x002fc600078e020c */
        /* <DEDUP_REMOVED lines=21> */
[----:B------:R0:W5:Y:S01]  /*1870*/  @!P0 LDG.E.U16 R29, [R18.64] ;  /* 0x0000000e121d8981 */ /* 0x000162000c1e1500 */
[----:B------:R-:W-:-:S03]  /*1880*/  ISETP.GE.AND P0, PT, R132, UR10, PT ;  /* 0x0000000a84007c0c */ /* 0x000fc6000bf06270 */
[----:B------:R0:W5:Y:S01]  /*1890*/  @!P1 LDG.E.U16 R30, [R18.64+0x40] ;  /* 0x0000400e121e9981 */ /* 0x000162000c1e1500 */
[----:B------:R-:W-:-:S03]  /*18a0*/  ISETP.GE.AND P1, PT, R131, UR10, PT ;  /* 0x0000000a83007c0c */ /* 0x000fc6000bf26270 */
[----:B------:R0:W5:Y:S04]  /*18b0*/  @!P2 LDG.E.U16 R40, [R18.64+0x2c0] ;  /* 0x0002c00e1228a981 */ /* 0x000168000c1e1500 */
[----:B------:R0:W5:Y:S04]  /*18c0*/  @!P3 LDG.E.U16 R41, [R18.64+0x300] ;  /* 0x0003000e1229b981 */ /* 0x000168000c1e1500 */
[----:B------:R0:W5:Y:S01]  /*18d0*/  @!P0 LDG.E.U16 R31, [R18.64+0x80] ;  /* 0x0000800e121f8981 */ /* 0x000162000c1e1500 */
        /* <DEDUP_REMOVED lines=9> */
[----:B------:R0:W5:Y:S06]  /*1970*/  @!P6 LDG.E.U16 R44, [R18.64+0x3c0] ;  /* 0x0003c00e122ce981 */ /* 0x00016c000c1e1500 */
[----:B------:R0:W5:Y:S01]  /*1980*/  @!P0 LDG.E.U16 R35, [R18.64+0x180] ;  /* 0x0001800e12238981 */ /* 0x000162000c1e1500 */
[----:B------:R-:W-:-:S03]  /*1990*/  ISETP.GE.AND P0, PT, R126, UR10, PT ;  /* 0x0000000a7e007c0c */ /* 0x000fc6000bf06270 */
[----:B------:R0:W5:Y:S01]  /*19a0*/  @!P1 LDG.E.U16 R36, [R18.64+0x1c0] ;  /* 0x0001c00e12249981 */ /* 0x000162000c1e1500 */
[----:B------:R-:W-:Y:S02]  /*19b0*/  ISETP.NE.AND P1, PT, R37, RZ, PT ;  /* 0x000000ff2500720c */ /* 0x000fe40003f25270 */
[----:B------:R-:W-:-:S07]  /*19c0*/  PRMT R37, RZ, 0x7610, R37 ;  /* 0x00007610ff257816 */ /* 0x000fce0000000025 */
[----:B------:R0:W5:Y:S01]  /*19d0*/  @!P0 LDG.E.U16 R37, [R18.64+0x200] ;  /* 0x0002000e12258981 */ /* 0x000162000c1e1500 */
[----:B------:R-:W-:Y:S02]  /*19e0*/  ISETP.NE.AND P0, PT, R38, RZ, PT ;  /* 0x000000ff2600720c */ /* 0x000fe40003f05270 */
[----:B------:R-:W-:Y:S01]  /*19f0*/  PRMT R38, RZ, 0x7610, R38 ;  /* 0x00007610ff267816 */ /* 0x000fe20000000026 */
[----:B------:R0:W5:Y:S10]  /*1a00*/  @!P1 LDG.E.U16 R39, [R18.64+0x280] ;  /* 0x0002800e12279981 */ /* 0x000174000c1e1500 */
[----:B------:R0:W5:Y:S02]  /*1a10*/  @!P0 LDG.E.U16 R38, [R18.64+0x240] ;  /* 0x0002400e12268981 */ /* 0x000164000c1e1500 */
[----:B0-----:R-:W-:-:S02]  /*1a20*/  PRMT R18, RZ, 0x5410, R211 ;  /* 0x00005410ff127816 */ /* 0x001fc400000000d3 */
[----:B------:R-:W-:Y:S02]  /*1a30*/  PRMT R19, RZ, 0x5410, R101 ;  /* 0x00005410ff137816 */ /* 0x000fe40000000065 */
[----:B------:R-:W-:-:S05]  /*1a40*/  PRMT R20, RZ, 0x5410, R20 ;  /* 0x00005410ff147816 */ /* 0x000fca0000000014 */
        /* <DEDUP_REMOVED lines=112> */
.L_x_5044:
[----:B-123--:R-:W-:Y:S05]  /*2150*/  BSYNC B0 ;  /* 0x0000000000007941 */ /* 0x00efea0003800000 */
.L_x_5043:
        /* <DEDUP_REMOVED lines=39> */
.L_x_5046:
[----:B------:R-:W-:Y:S05]  /*23d0*/  BSYNC B0 ;  /* 0x0000000000007941 */ /* 0x000fea0003800000 */
.L_x_5045:
        /* <DEDUP_REMOVED lines=39> */
.L_x_5048:
[----:B------:R-:W-:Y:S05]  /*2650*/  BSYNC B0 ;  /* 0x0000000000007941 */ /* 0x000fea0003800000 */
.L_x_5047:
        /* <DEDUP_REMOVED lines=39> */
.L_x_5050:
[----:B------:R-:W-:Y:S05]  /*28d0*/  BSYNC B0 ;  /* 0x0000000000007941 */ /* 0x000fea0003800000 */
.L_x_5049:
        /* <DEDUP_REMOVED lines=39> */
.L_x_5052:
[----:B------:R-:W-:Y:S05]  /*2b50*/  BSYNC B0 ;  /* 0x0000000000007941 */ /* 0x000fea0003800000 */
.L_x_5051:
        /* <DEDUP_REMOVED lines=39> */
.L_x_5054:
[----:B------:R-:W-:Y:S05]  /*2dd0*/  BSYNC B0 ;  /* 0x0000000000007941 */ /* 0x000fea0003800000 */
.L_x_5053:
        /* <DEDUP_REMOVED lines=39> */
.L_x_5056:
[----:B------:R-:W-:Y:S05]  /*3050*/  BSYNC B0 ;  /* 0x0000000000007941 */ /* 0x000fea0003800000 */
.L_x_5055:
[----:B------:R-:W-:Y:S01]  /*3060*/  PRMT R143, RZ, 0x5410, R87 ;  /* 0x00005410ff8f7816 */ /* 0x000fe20000000057 */
[----:B------:R-:W-:Y:S01]  /*3070*/  BSSY B0, `(.L_x_5057) ;  /* 0x0000027000007945 */ /* 0x000fe20003800000 */
[----:B------:R-:W-:Y:S01]  /*3080*/  PRMT R58, RZ, 0x5410, R58 ;  /* 0x00005410ff3a7816 */ /* 0x000fe2000000003a */
[----:B------:R-:W-:Y:S01]  /*3090*/  HFMA2.MMA R57, -RZ, RZ, 0, 0 ;  /* 0x00000000ff397435 */ /* 0x000fe200000001ff */
[----:B------:R-:W-:Y:S02]  /*30a0*/  PRMT R13, RZ, 0x5410, R13 ;  /* 0x00005410ff0d7816 */ /* 0x000fe4000000000d */
[----:B------:R-:W-:Y:S01]  /*30b0*/  FSETP.GTU.FTZ.AND P4, PT, R59, 20, PT ;  /* 0x41a000003b00780b */ /* 0x000fe20003f9c000 */
[----:B------:R-:W-:Y:S02]  /*30c0*/  FFMA.FTZ R143, R58, R143, R21 ;  /* 0x0000008f3a8f7223 */ /* 0x000fe40000010015 */
[----:B------:R-:W-:Y:S01]  /*30d0*/  FADD.FTZ R56, R13, UR5 ;  /* 0x000000050d387e21 */ /* 0x000fe20008010000 */
        /* <DEDUP_REMOVED lines=32> */
.L_x_5058:
[----:B------:R-:W-:Y:S05]  /*32e0*/  BSYNC B0 ;  /* 0x0000000000007941 */ /* 0x000fea0003800000 */
.L_x_5057:
        /* <DEDUP_REMOVED lines=38> */
.L_x_5060:
[----:B------:R-:W-:Y:S05]  /*3550*/  BSYNC B0 ;  /* 0x0000000000007941 */ /* 0x000fea0003800000 */
.L_x_5059:
        /* <DEDUP_REMOVED lines=39> */
.L_x_5062:
[----:B------:R-:W-:Y:S05]  /*37d0*/  BSYNC B0 ;  /* 0x0000000000007941 */ /* 0x000fea0003800000 */
.L_x_5061:
        /* <DEDUP_REMOVED lines=37> */
.L_x_5064:
[----:B------:R-:W-:Y:S05]  /*3a30*/  BSYNC B0 ;  /* 0x0000000000007941 */ /* 0x000fea0003800000 */
.L_x_5063:
        /* <DEDUP_REMOVED lines=33> */
.L_x_5066:
[----:B------:R-:W-:Y:S05]  /*3c50*/  BSYNC B0 ;  /* 0x0000000000007941 */ /* 0x000fea0003800000 */
.L_x_5065:
        /* <DEDUP_REMOVED lines=33> */
.L_x_5068:
[----:B------:R-:W-:Y:S05]  /*3e70*/  BSYNC B0 ;  /* 0x0000000000007941 */ /* 0x000fea0003800000 */
.L_x_5067:
        /* <DEDUP_REMOVED lines=33> */
.L_x_5070:
[----:B------:R-:W-:Y:S05]  /*4090*/  BSYNC B0 ;  /* 0x0000000000007941 */ /* 0x000fea0003800000 */
.L_x_5069:
        /* <DEDUP_REMOVED lines=33> */
.L_x_5072:
[----:B------:R-:W-:Y:S05]  /*42b0*/  BSYNC B0 ;  /* 0x0000000000007941 */ /* 0x000fea0003800000 */
.L_x_5071:
        /* <DEDUP_REMOVED lines=33> */
.L_x_5074:
[----:B------:R-:W-:Y:S05]  /*44d0*/  BSYNC B0 ;  /* 0x0000000000007941 */ /* 0x000fea0003800000 */
.L_x_5073:
        /* <DEDUP_REMOVED lines=19> */
[----:B------:R-:W-:Y:S01]  /*4610*/  IADD3 R0, R134, -0x1, RZ ;  /* 0xffffffff86007810 */ /* 0x000fe20007ffe0ff */
[----:B------:R-:W-:Y:S01]  /*4620*/  CS2R R54, SRZ ;  /* 0x0000000000367805 */ /* 0x000fe2000001ff00 */
[----:B------:R-:W-:Y:S01]  /*4630*/  MOV R23, RZ ;  /* 0x000000ff00177202 */ /* 0x000fe20000000f00 */
[----:B------:R-:W-:Y:S01]  /*4640*/  CS2R R52, SRZ ;  /* 0x0000000000347805 */ /* 0x000fe2000001ff00 */
[----:B------:R-:W-:Y:S01]  /*4650*/  LEA.HI R12, R0, R0, RZ, 0x1 ;  /* 0x00000000000c7211 */ /* 0x000fe200078f08ff */
[----:B------:R-:W-:Y:S01]  /*4660*/  CS2R R48, SRZ ;  /* 0x0000000000307805 */ /* 0x000fe2000001ff00 */
[----:B------:R-:W-:Y:S01]  /*4670*/  MOV R57, RZ ;  /* 0x000000ff00397202 */ /* 0x000fe20000000f00 */
[----:B------:R-:W-:Y:S01]  /*4680*/  CS2R R44, SRZ ;  /* 0x00000000002c7805 */ /* 0x000fe2000001ff00 */
[----:B------:R-:W-:Y:S01]  /*4690*/  LOP3.LUT R13, R12, 0xfffffe, RZ, 0xc0, !PT ;  /* 0x00fffffe0c0d7812 */ /* 0x000fe200078ec0ff */
[----:B------:R-:W-:Y:S01]  /*46a0*/  CS2R R42, SRZ ;  /* 0x00000000002a7805 */ /* 0x000fe2000001ff00 */
[----:B------:R-:W-:Y:S01]  /*46b0*/  MOV R50, RZ ;  /* 0x000000ff00327202 */ /* 0x000fe20000000f00 */
[----:B------:R-:W-:Y:S01]  /*46c0*/  CS2R R40, SRZ ;  /* 0x0000000000287805 */ /* 0x000fe2000001ff00 */
[----:B------:R-:W-:Y:S01]  /*46d0*/  IADD3 R0, R0, -R13, RZ ;  /* 0x8000000d00007210 */ /* 0x000fe20007ffe0ff */
[----:B------:R-:W-:Y:S01]  /*46e0*/  UMOV UR6, URZ ;  /* 0x0000003f00067c82 */ /* 0x000fe20008000000 */
[----:B------:R-:W-:Y:S01]  /*46f0*/  MOV R47, RZ ;  /* 0x000000ff002f7202 */ /* 0x000fe20000000f00 */
[----:B------:R-:W-:Y:S01]  /*4700*/  UMOV UR7, URZ ;  /* 0x0000003f00077c82 */ /* 0x000fe20008000000 */
[----:B------:R-:W-:-:S02]  /*4710*/  MOV R38, RZ ;  /* 0x000000ff00267202 */ /* 0x000fc40000000f00 */
.L_x_5112:
[----:B------:R-:W-:Y:S01]  /*4720*/  IMAD R12, R142, c[0x0][0x180], RZ ;  /* 0x000060008e0c7a24 */ /* 0x000fe200078e02ff */
[----:B------:R-:W-:Y:S01]  /*4730*/  SHF.R.S32.HI R150, RZ, 0x1f, R23 ;  /* 0x0000001fff967819 */ /* 0x000fe20000011417 */
[C---:B------:R-:W-:Y:S01]  /*4740*/  IMAD.WIDE.U32 R18, R151.reuse, c[0x0][0x180], RZ ;  /* 0x0000600097127a25 */ /* 0x040fe200078e00ff */
[----:B------:R-:W-:Y:S01]  /*4750*/  ULDC UR10, c[0x0][0x168] ;  /* 0x00005a00000a7ab9 */ /* 0x000fe20000000800 */
[C---:B------:R-:W-:Y:S01]  /*4760*/  LOP3.LUT R133, R2.reuse, 0x20, RZ, 0xfc, !PT ;  /* 0x0000002002857812 */ /* 0x040fe200078efcff */
[----:B------:R-:W-:Y:S01]  /*4770*/  UIADD3 UR10, -UR9, UR10, URZ ;  /* 0x0000000a090a7290 */ /* 0x000fe2000fffe13f */
[----:B------:R-:W-:Y:S01]  /*4780*/  IMAD R3, R151, c[0x0][0x184], R12 ;  /* 0x0000610097037a24 */ /* 0x000fe200078e020c */
[----:B------:R-:W-:Y:S01]  /*4790*/  LOP3.LUT R132, R2, 0x40, RZ, 0xfc, !PT ;  /* 0x0000004002847812 */ /* 0x000fe200078efcff */
[----:B------:R-:W-:Y:S01]  /*47a0*/  IMAD R14, R150, c[0x0][0x1c0], RZ ;  /* 0x00007000960e7a24 */ /* 0x000fe200078e02ff */
[----:B------:R-:W-:Y:S01]  /*47b0*/  LOP3.LUT R131, R2, 0x60, RZ, 0xfc, !PT ;  /* 0x0000006002837812 */ /* 0x000fe200078efcff */
[----:B------:R-:W-:Y:S01]  /*47c0*/  IMAD R12, R150, c[0x0][0x188], RZ ;  /* 0x00006200960c7a24 */ /* 0x000fe200078e02ff */
[----:B------:R-:W-:Y:S01]  /*47d0*/  IADD3 R19, R19, R3, RZ ;  /* 0x0000000313137210 */ /* 0x000fe20007ffe0ff */
[C---:B------:R-:W-:Y:S01]  /*47e0*/  IMAD R13, R23.reuse, c[0x0][0x1c4], R14 ;  /* 0x00007100170d7a24 */ /* 0x040fe200078e020e */
[----:B------:R-:W-:Y:S01]  /*47f0*/  SHF.R.S32.HI R3, RZ, 0x1f, R2 ;  /* 0x0000001fff037819 */ /* 0x000fe20000011402 */
[C---:B------:R-:W-:Y:S01]  /*4800*/  IMAD R15, R23.reuse, c[0x0][0x18c], R12 ;  /* 0x00006300170f7a24 */ /* 0x040fe200078e020c */
[C---:B------:R-:W-:Y:S01]  /*4810*/  ISETP.GE.AND P2, PT, R2.reuse, UR10, PT ;  /* 0x0000000a02007c0c */ /* 0x040fe2000bf46270 */
[----:B------:R-:W-:Y:S01]  /*4820*/  IMAD.WIDE.U32 R18, R23, c[0x0][0x188], R18 ;  /* 0x0000620017127a25 */ /* 0x000fe200078e0012 */
[----:B------:R-:W-:-:S02]  /*4830*/  LOP3.LUT R130, R2, 0x80, RZ, 0xfc, !PT ;  /* 0x0000008002827812 */ /* 0x000fc400078efcff */
[----:B------:R-:W-:Y:S01]  /*4840*/  LOP3.LUT R129, R2, 0xa0, RZ, 0xfc, !PT ;  /* 0x000000a002817812 */ /* 0x000fe200078efcff */
[----:B------:R-:W-:Y:S01]  /*4850*/  IMAD.WIDE.U32 R16, R23, c[0x0][0x1c0], R2 ;  /* 0x0000700017107a25 */ /* 0x000fe200078e0002 */
[----:B------:R-:W-:Y:S02]  /*4860*/  IADD3 R15, R19, R15, RZ ;  /* 0x0000000f130f7210 */ /* 0x000fe40007ffe0ff */
[----:B------:R-:W-:Y:S02]  /*4870*/  LEA R14, P0, R18, c[0x0][0x220], 0x2 ;  /* 0x00008800120e7a11 */ /* 0x000fe400078010ff */
[----:B------:R-:W-:Y:S02]  /*4880*/  IADD3 R13, R17, R13, RZ ;  /* 0x0000000d110d7210 */ /* 0x000fe40007ffe0ff */
[----:B------:R-:W-:Y:S02]  /*4890*/  LEA R12, P1, R16, R138, 0x1 ;  /* 0x0000008a100c7211 */ /* 0x000fe400078208ff */
[----:B------:R-:W-:-:S02]  /*48a0*/  LEA.HI.X R15, R18, c[0x0][0x224], R15, 0x2, P0 ;  /* 0x00008900120f7a11 */ /* 0x000fc400000f140f */
[----:B------:R-:W-:Y:S02]  /*48b0*/  LEA.HI.X R13, R16, R137, R13, 0x1, P1 ;  /* 0x00000089100d7211 */ /* 0x000fe400008f0c0d */
[----:B------:R-:W-:Y:S01]  /*48c0*/  ISETP.GE.AND P1, PT, R133, UR10, PT ;  /* 0x0000000a85007c0c */ /* 0x000fe2000bf26270 */
[----:B------:R0:W2:Y:S01]  /*48d0*/  LDG.E R144, [R14.64] ;  /* 0x0000000e0e907981 */ /* 0x0000a2000c1e1900 */
[----:B------:R-:W-:Y:S02]  /*48e0*/  PRMT R19, RZ, 0x7610, R19 ;  /* 0x00007610ff137816 */ /* 0x000fe40000000013 */
[----:B------:R-:W-:Y:S02]  /*48f0*/  PRMT R18, RZ, 0x7610, R18 ;  /* 0x00007610ff127816 */ /* 0x000fe40000000012 */
[----:B------:R-:W-:Y:S02]  /*4900*/  LOP3.LUT R128, R2, 0xc0, RZ, 0xfc, !PT ;  /* 0x000000c002807812 */ /* 0x000fe400078efcff */
[----:B------:R-:W-:Y:S01]  /*4910*/  ISETP.GE.AND P0, PT, R132, UR10, PT ;  /* 0x0000000a84007c0c */ /* 0x000fe2000bf06270 */
[----:B---3--:R1:W3:Y:S01]  /*4920*/  @!P2 LDG.E.U16 R19, [R12.64] ;  /* 0x0000000e0c13a981 */ /* 0x0082e2000c1e1500 */
[----:B------:R-:W-:-:S02]  /*4930*/  LOP3.LUT R127, R2, 0xe0, RZ, 0xfc, !PT ;  /* 0x000000e0027f7812 */ /* 0x000fc400078efcff */
[----:B------:R-:W-:Y:S01]  /*4940*/  ISETP.GE.AND P4, PT, R131, UR10, PT ;  /* 0x0000000a83007c0c */ /* 0x000fe2000bf86270 */
[----:B------:R1:W4:Y:S01]  /*4950*/  @!P1 LDG.E.U16 R18, [R12.64+0x40] ;  /* 0x0000400e0c129981 */ /* 0x000322000c1e1500 */
        /* <DEDUP_REMOVED lines=23> */
[----:B------:R-:W-:Y:S02]  /*4ad0*/  ISETP.GE.AND P0, PT, R125, UR10, PT ;  /* 0x0000000a7d007c0c */ /* 0x000fe4000bf06270 */
[----:B------:R-:W-:Y:S01]  /*4ae0*/  LOP3.LUT R120, R2, 0x1c0, RZ, 0xfc, !PT ;  /* 0x000001c002787812 */ /* 0x000fe200078efcff */
[----:B------:R1:W4:Y:S01]  /*4af0*/  @!P2 LDG.E.U16 R148, [R12.64+0x1c0] ;  /* 0x0001c00e0c94a981 */ /* 0x000322000c1e1500 */
[----:B------:R-:W-:Y:S02]  /*4b00*/  ISETP.GE.AND P4, PT, R124, UR10, PT ;  /* 0x0000000a7c007c0c */ /* 0x000fe4000bf86270 */
[----:B------:R-:W-:Y:S01]  /*4b10*/  LOP3.LUT R119, R2, 0x1e0, RZ, 0xfc, !PT ;  /* 0x000001e002777812 */ /* 0x000fe200078efcff */
[----:B------:R1:W4:Y:S01]  /*4b20*/  @!P1 LDG.E.U16 R157, [R12.64+0x200] ;  /* 0x0002000e0c9d9981 */ /* 0x000322000c1e1500 */
        /* <DEDUP_REMOVED lines=25> */
[----:B------:R-:W-:-:S05]  /*4cc0*/  IMAD.WIDE.U32 R16, R23, c[0x0][0x1a0], R16 ;  /* 0x0000680017107a25 */ /* 0x000fca00078e0010 */
[----:B------:R-:W-:Y:S02]  /*4cd0*/  IADD3 R17, R17, R165, RZ ;  /* 0x000000a511117210 */ /* 0x000fe40007ffe0ff */
[----:B0-----:R-:W-:-:S04]  /*4ce0*/  LEA R14, P0, R16, c[0x0][0x228], 0x2 ;  /* 0x00008a00100e7a11 */ /* 0x001fc800078010ff */
[----:B------:R-:W-:-:S06]  /*4cf0*/  LEA.HI.X R15, R16, c[0x0][0x22c], R17, 0x2, P0 ;  /* 0x00008b00100f7a11 */ /* 0x000fcc00000f1411 */
[----:B------:R0:W4:Y:S01]  /*4d00*/  LDG.E R15, [R14.64] ;  /* 0x0000000e0e0f7981 */ /* 0x000122000c1e1900 */
[----:B------:R-:W-:Y:S02]  /*4d10*/  ISETP.NE.AND P2, PT, R140, RZ, PT ;  /* 0x000000ff8c00720c */ /* 0x000fe40003f45270 */
[----:B-1----:R-:W-:Y:S02]  /*4d20*/  LEA R12, R0, R23, 0x8 ;  /* 0x00000017000c7211 */ /* 0x002fe400078e40ff */
[----:B------:R-:W-:-:S04]  /*4d30*/  LOP3.LUT P0, RZ, R140, 0x1f, RZ, 0xc0, !PT ;  /* 0x0000001f8cff7812 */ /* 0x000fc8000780c0ff */
[----:B------:R-:W-:-:S05]  /*4d40*/  ISETP.LT.OR P1, PT, R134, 0x2, P0 ;  /* 0x000000028600780c */ /* 0x000fca0000721670 */
[----:B------:R-:W-:-:S08]  /*4d50*/  @P2 IADD3 R12, R140, 0x200, RZ ;  /* 0x000002008c0c2810 */ /* 0x000fd00007ffe0ff */
[----:B0-----:R-:W-:-:S05]  /*4d60*/  @!P1 IADD3 R14, R134, -0x2, RZ ;  /* 0xfffffffe860e9810 */ /* 0x001fca0007ffe0ff */
[----:B------:R-:W-:Y:S01]  /*4d70*/  @!P1 IMAD R13, R14, c[0x0][0x16c], R23 ;  /* 0x00005b000e0d9a24 */ /* 0x000fe200078e0217 */
[----:B------:R-:W-:Y:S01]  /*4d80*/  HFMA2.MMA R14, -RZ, RZ, 0, 0 ;  /* 0x00000000ff0e7435 */ /* 0x000fe200000001ff */
[----:B------:R-:W-:Y:S02]  /*4d90*/  PRMT R168, RZ, 0x5410, R97 ;  /* 0x00005410ffa87816 */ /* 0x000fe40000000061 */
        /* <DEDUP_REMOVED lines=9> */
[----:B--2---:R-:W-:-:S04]  /*4e30*/  FMUL.FTZ R16, R144, 1.4426950216293334961 ;  /* 0x3fb8aa3b90107820 */ /* 0x004fc80000410000 */
[----:B------:R-:W-:Y:S01]  /*4e40*/  FMUL.FTZ R189, R16, R78 ;  /* 0x0000004e10bd7220 */ /* 0x000fe20000410000 */
[----:B---3--:R-:W-:Y:S05]  /*4e50*/  STS.U16 [R118], R19 ;  /* 0x0000001376007388 */ /* 0x008fea0000000400 */
[----:B------:R-:W0:Y:S01]  /*4e60*/  MUFU.EX2 R189, R189 ;  /* 0x000000bd00bd7308 */ /* 0x000e220000000800 */
[----:B----4-:R1:W-:Y:S04]  /*4e70*/  STS.U16 [R117+0x40], R18 ;  /* 0x0000401275007388 */ /* 0x0103e80000000400 */
[----:B------:R-:W-:Y:S04]  /*4e80*/  STS.U16 [R116+0x80], R21 ;  /* 0x0000801574007388 */ /* 0x000fe80000000400 */
[----:B------:R-:W-:Y:S04]  /*4e90*/  STS.U16 [R115+0xc0], R20 ;  /* 0x0000c01473007388 */ /* 0x000fe80000000400 */
[----:B------:R-:W-:Y:S04]  /*4ea0*/  STS.U16 [R114+0x100], R153 ;  /* 0x0001009972007388 */ /* 0x000fe80000000400 */
[----:B------:R-:W-:Y:S04]  /*4eb0*/  STS.U16 [R113+0x140], R146 ;  /* 0x0001409271007388 */ /* 0x000fe80000000400 */
[----:B------:R2:W-:Y:S04]  /*4ec0*/  STS.U16 [R112+0x180], R155 ;  /* 0x0001809b70007388 */ /* 0x0005e80000000400 */
[----:B------:R3:W-:Y:S04]  /*4ed0*/  STS.U16 [R111+0x1c0], R148 ;  /* 0x0001c0946f007388 */ /* 0x0007e80000000400 */
[----:B------:R-:W-:Y:S01]  /*4ee0*/  STS.U16 [R110+0x200], R157 ;  /* 0x0002009d6e007388 */ /* 0x000fe20000000400 */
[----:B-1----:R-:W-:-:S03]  /*4ef0*/  SHF.L.U32 R18, R12, 0x2, RZ ;  /* 0x000000020c127819 */ /* 0x002fc600000006ff */
        /* <DEDUP_REMOVED lines=24> */
[----:B0-----:R0:W-:Y:S01]  /*5080*/  STS [R18+0xea8], R189 ;  /* 0x000ea8bd12007388 */ /* 0x0011e20000000800 */
[----:B------:R-:W-:-:S02]  /*5090*/  FMUL.FTZ R178, R16, R77 ;  /* 0x0000004d10b27220 */ /* 0x000fc40000410000 */
[C---:B------:R-:W-:Y:S02]  /*50a0*/  FMUL.FTZ R177, R16.reuse, R76 ;  /* 0x0000004c10b17220 */ /* 0x040fe40000410000 */
[C---:B------:R-:W-:Y:S02]  /*50b0*/  FMUL.FTZ R175, R16.reuse, R75 ;  /* 0x0000004b10af7220 */ /* 0x040fe40000410000 */
[----:B------:R-:W0:Y:S01]  /*50c0*/  MUFU.EX2 R178, R178 ;  /* 0x000000b200b27308 */ /* 0x000e220000000800 */
[----:B------:R-:W-:Y:S01]  /*50d0*/  @!P1 IMAD.WIDE R12, R13, 0x8, R8 ;  /* 0x000000080d0c9825 */ /* 0x000fe200078e0208 */
[----:B------:R-:W-:Y:S01]  /*50e0*/  BAR.SYNC.DEFER_BLOCKING 0x0 ;  /* 0x0000000000007b1d */ /* 0x000fe20000010000 */
[----:B--2---:R-:W-:Y:S02]  /*50f0*/  PRMT R155, RZ, 0x5410, R211 ;  /* 0x00005410ff9b7816 */ /* 0x004fe400000000d3 */
[----:B------:R-:W-:-:S03]  /*5100*/  FMUL.FTZ R173, R16, R74 ;  /* 0x0000004a10ad7220 */ /* 0x000fc60000410000 */
[----:B------:R-:W2:Y:S01]  /*5110*/  MUFU.EX2 R177, R177 ;  /* 0x000000b100b17308 */ /* 0x000ea20000000800 */
[----:B---3--:R-:W-:Y:S01]  /*5120*/  PRMT R148, RZ, 0x5410, R101 ;  /* 0x00005410ff947816 */ /* 0x008fe20000000065 */
[----:B------:R-:W-:Y:S01]  /*5130*/  FMUL.FTZ R171, R16, R73 ;  /* 0x0000004910ab7220 */ /* 0x000fe20000410000 */
[----:B------:R-:W-:Y:S01]  /*5140*/  PRMT R153, RZ, 0x5410, R100 ;  /* 0x00005410ff997816 */ /* 0x000fe20000000064 */
[----:B------:R-:W-:-:S04]  /*5150*/  FMUL.FTZ R188, R155, R78 ;  /* 0x0000004e9bbc7220 */ /* 0x000fc80000410000 */
[----:B------:R-:W3:Y:S01]  /*5160*/  MUFU.EX2 R175, R175 ;  /* 0x000000af00af7308 */ /* 0x000ee20000000800 */
[----:B------:R-:W-:Y:S01]  /*5170*/  FMUL.FTZ R176, R16, R71 ;  /* 0x0000004710b07220 */ /* 0x000fe20000410000 */
[----:B------:R-:W-:Y:S01]  /*5180*/  PRMT R146, RZ, 0x5410, R99 ;  /* 0x00005410ff927816 */ /* 0x000fe20000000063 */
[----:B------:R-:W-:-:S05]  /*5190*/  FMUL.FTZ R190, R153, R76 ;  /* 0x0000004c99be7220 */ /* 0x000fca0000410000 */
[----:B------:R-:W2:Y:S01]  /*51a0*/  MUFU.EX2 R173, R173 ;  /* 0x000000ad00ad7308 */ /* 0x000ea20000000800 */
[----:B------:R3:W5:Y:S01]  /*51b0*/  @!P1 LDG.E R14, [R12.64+0x4] ;  /* 0x0000040e0c0e9981 */ /* 0x000762000c1e1900 */
[----:B------:R-:W-:Y:S01]  /*51c0*/  FMUL.FTZ R174, R16, R69 ;  /* 0x0000004510ae7220 */ /* 0x000fe20000410000 */
[----:B-1----:R-:W-:Y:S01]  /*51d0*/  PRMT R161, RZ, 0x5410, R98 ;  /* 0x00005410ffa17816 */ /* 0x002fe20000000062 */
[----:B0-----:R-:W-:-:S04]  /*51e0*/  FMUL.FTZ R18, R189, R178 ;  /* 0x000000b2bd127220 */ /* 0x001fc80000410000 */
[----:B------:R-:W0:Y:S01]  /*51f0*/  MUFU.EX2 R171, R171 ;  /* 0x000000ab00ab7308 */ /* 0x000e220000000800 */
[----:B---3--:R-:W-:-:S04]  /*5200*/  FMUL.FTZ R13, R148, R77 ;  /* 0x0000004d940d7220 */ /* 0x008fc80000410000 */
[----:B------:R-:W-:-:S03]  /*5210*/  FFMA.FTZ R12, R178, R188, R13 ;  /* 0x000000bcb20c7223 */ /* 0x000fc6000001000d */
[----:B------:R-:W1:Y:S01]  /*5220*/  MUFU.EX2 R176, R176 ;  /* 0x000000b000b07308 */ /* 0x000e620000000800 */
[----:B------:R-:W-:Y:S02]  /*5230*/  FMUL.FTZ R192, R146, R75 ;  /* 0x0000004b92c07220 */ /* 0x000fe40000410000 */
[C---:B--2---:R-:W-:Y:S02]  /*5240*/  FFMA.FTZ R12, R177.reuse, R12, R190 ;  /* 0x0000000cb10c7223 */ /* 0x044fe400000100be */
[----:B------:R-:W-:Y:S02]  /*5250*/  FMUL.FTZ R172, R16, R67 ;  /* 0x0000004310ac7220 */ /* 0x000fe40000410000 */
[----:B------:R-:W-:Y:S01]  /*5260*/  FMUL.FTZ R18, R177, R18 ;  /* 0x00000012b1127220 */ /* 0x000fe20000410000 */
[----:B------:R-:W2:Y:S01]  /*5270*/  MUFU.EX2 R174, R174 ;  /* 0x000000ae00ae7308 */ /* 0x000ea20000000800 */
[----:B------:R-:W-:Y:S01]  /*5280*/  FMUL.FTZ R194, R161, R74 ;  /* 0x0000004aa1c27220 */ /* 0x000fe20000410000 */
[----:B------:R-:W-:Y:S01]  /*5290*/  ISETP.NE.AND P1, PT, R140, 0x1f, PT ;  /* 0x0000001f8c00780c */ /* 0x000fe20003f25270 */
[----:B------:R-:W-:-:S02]  /*52a0*/  FFMA.FTZ R19, R175, R12, R192 ;  /* 0x0000000caf137223 */ /* 0x000fc400000100c0 */
[----:B------:R-:W-:Y:S02]  /*52b0*/  FMUL.FTZ R170, R16, R65 ;  /* 0x0000004110aa7220 */ /* 0x000fe40000410000 */
[----:B------:R-:W-:Y:S01]  /*52c0*/  FMUL.FTZ R18, R175, R18 ;  /* 0x00000012af127220 */ /* 0x000fe20000410000 */
[----:B------:R-:W3:Y:S01]  /*52d0*/  MUFU.EX2 R172, R172 ;  /* 0x000000ac00ac7308 */ /* 0x000ee20000000800 */
[----:B------:R-:W-:Y:S02]  /*52e0*/  FMUL.FTZ R12, R168, R73 ;  /* 0x00000049a80c7220 */ /* 0x000fe40000410000 */
[C---:B------:R-:W-:Y:S02]  /*52f0*/  FFMA.FTZ R19, R173.reuse, R19, R194 ;  /* 0x00000013ad137223 */ /* 0x040fe400000100c2 */
[C---:B------:R-:W-:Y:S02]  /*5300*/  FMUL.FTZ R198, R16.reuse, R63 ;  /* 0x0000003f10c67220 */ /* 0x040fe40000410000 */
[----:B------:R-:W-:Y:S01]  /*5310*/  FMUL.FTZ R18, R173, R18 ;  /* 0x00000012ad127220 */ /* 0x000fe20000410000 */
[----:B------:R-:W3:Y:S01]  /*5320*/  MUFU.EX2 R170, R170 ;  /* 0x000000aa00aa7308 */ /* 0x000ee20000000800 */
[----:B0-----:R-:W-:Y:S01]  /*5330*/  FFMA.FTZ R19, R171, R19, R12 ;  /* 0x00000013ab137223 */ /* 0x001fe2000001000c */
[----:B------:R0:W0:Y:S01]  /*5340*/  @P1 LDS R214, [R140.X4+0x16ac] ;  /* 0x0016ac008cd61984 */ /* 0x0000220000004800 */
[----:B------:R-:W-:-:S02]  /*5350*/  FMUL.FTZ R200, R16, R61 ;  /* 0x0000003d10c87220 */ /* 0x000fc40000410000 */
[----:B------:R-:W-:Y:S02]  /*5360*/  FMUL.FTZ R157, R171, R18 ;  /* 0x00000012ab9d7220 */ /* 0x000fe40000410000 */
[----:B-1----:R-:W-:Y:S01]  /*5370*/  FFMA.FTZ R19, R176, R19, R167 ;  /* 0x00000013b0137223 */ /* 0x002fe200000100a7 */
[----:B------:R-:W1:Y:S01]  /*5380*/  MUFU.EX2 R198, R198 ;  /* 0x000000c600c67308 */ /* 0x000e620000000800 */
[----:B------:R-:W-:Y:S02]  /*5390*/  FMUL.FTZ R201, R16, R59 ;  /* 0x0000003b10c97220 */ /* 0x000fe40000410000 */
[----:B------:R-:W-:Y:S02]  /*53a0*/  FMUL.FTZ R157, R176, R157 ;  /* 0x0000009db09d7220 */ /* 0x000fe40000410000 */
[----:B--2---:R-:W-:-:S03]  /*53b0*/  FFMA.FTZ R19, R174, R19, R169 ;  /* 0x00000013ae137223 */ /* 0x004fc600000100a9 */
[----:B------:R-:W2:Y:S01]  /*53c0*/  MUFU.EX2 R200, R200 ;  /* 0x000000c800c87308 */ /* 0x000ea20000000800 */
[----:B------:R-:W-:Y:S01]  /*53d0*/  FMUL.FTZ R203, R16, R56 ;  /* 0x0000003810cb7220 */ /* 0x000fe20000410000 */
[----:B------:R-:W-:Y:S01]  /*53e0*/  PRMT R158, RZ, 0x5410, R92 ;  /* 0x00005410ff9e7816 */ /* 0x000fe2000000005c */
[----:B------:R-:W-:Y:S02]  /*53f0*/  FMUL.FTZ R157, R174, R157 ;  /* 0x0000009dae9d7220 */ /* 0x000fe40000410000 */
[----:B---3--:R-:W-:-:S03]  /*5400*/  FFMA.FTZ R19, R172, R19, R191 ;  /* 0x00000013ac137223 */ /* 0x008fc600000100bf */
[----:B------:R-:W3:Y:S01]  /*5410*/  MUFU.EX2 R201, R201 ;  /* 0x000000c900c97308 */ /* 0x000ee20000000800 */
[----:B------:R-:W-:Y:S01]  /*5420*/  FMUL.FTZ R157, R172, R157 ;  /* 0x0000009dac9d7220 */ /* 0x000fe20000410000 */
[----:B------:R-:W-:Y:S01]  /*5430*/  PRMT R156, RZ, 0x5410, R91 ;  /* 0x00005410ff9c7816 */ /* 0x000fe2000000005b */
[----:B------:R-:W-:Y:S02]  /*5440*/  FMUL.FTZ R205, R16, R51 ;  /* 0x0000003310cd7220 */ /* 0x000fe40000410000 */
[----:B------:R-:W-:Y:S02]  /*5450*/  FMUL.FTZ R195, R158, R63 ;  /* 0x0000003f9ec37220 */ /* 0x000fe40000410000 */
[C---:B------:R-:W-:Y:S01]  /*5460*/  FFMA.FTZ R18, R170.reuse, R19, R193 ;  /* 0x00000013aa127223 */ /* 0x040fe200000100c1 */
[----:B------:R-:W0:Y:S01]  /*5470*/  MUFU.EX2 R203, R203 ;  /* 0x000000cb00cb7308 */ /* 0x000e220000000800 */
[----:B------:R-:W-:Y:S01]  /*5480*/  FMUL.FTZ R157, R170, R157 ;  /* 0x0000009daa9d7220 */ /* 0x000fe20000410000 */
[----:B------:R-:W-:Y:S01]  /*5490*/  PRMT R154, RZ, 0x5410, R90 ;  /* 0x00005410ff9a7816 */ /* 0x000fe2000000005a */
[----:B------:R-:W-:-:S02]  /*54a0*/  FMUL.FTZ R207, R16, R46 ;  /* 0x0000002e10cf7220 */ /* 0x000fc40000410000 */
[----:B------:R-:W-:Y:S02]  /*54b0*/  FMUL.FTZ R19, R156, R61 ;  /* 0x0000003d9c137220 */ /* 0x000fe40000410000 */
[C---:B-1----:R-:W-:Y:S01]  /*54c0*/  FFMA.FTZ R16, R198.reuse, R18, R195 ;  /* 0x00000012c6107223 */ /* 0x042fe200000100c3 */
[----:B------:R-:W1:Y:S01]  /*54d0*/  MUFU.EX2 R205, R205 ;  /* 0x000000cd00cd7308 */ /* 0x000e620000000800 */
[----:B------:R-:W-:Y:S01]  /*54e0*/  FMUL.FTZ R157, R198, R157 ;  /* 0x0000009dc69d7220 */ /* 0x000fe20000410000 */
[----:B------:R-:W-:Y:S01]  /*54f0*/  PRMT R159, RZ, 0x5410, R89 ;  /* 0x00005410ff9f7816 */ /* 0x000fe20000000059 */
[----:B------:R-:W-:Y:S02]  /*5500*/  FMUL.FTZ R18, R154, R59 ;  /* 0x0000003b9a127220 */ /* 0x000fe40000410000 */
[C---:B--2---:R-:W-:Y:S02]  /*5510*/  FFMA.FTZ R152, R200.reuse, R16, R19 ;  /* 0x00000010c8987223 */ /* 0x044fe40000010013 */
[----:B------:R-:W-:Y:S01]  /*5520*/  FMUL.FTZ R20, R200, R157 ;  /* 0x0000009dc8147220 */ /* 0x000fe20000410000 */
[----:B------:R-:W2:Y:S01]  /*5530*/  MUFU.EX2 R207, R207 ;  /* 0x000000cf00cf7308 */ /* 0x000ea20000000800 */
[----:B------:R-:W-:-:S02]  /*5540*/  FMUL.FTZ R16, R159, R56 ;  /* 0x000000389f107220 */ /* 0x000fc40000410000 */
[C---:B---3--:R-:W-:Y:S01]  /*5550*/  FFMA.FTZ R157, R201.reuse, R152, R18 ;  /* 0x00000098c99d7223 */ /* 0x048fe20000010012 */
[----:B------:R-:W-:Y:S01]  /*5560*/  PRMT R152, RZ, 0x5410, R88 ;  /* 0x00005410ff987816 */ /* 0x000fe20000000058 */
[----:B------:R-:W-:Y:S02]  /*5570*/  FMUL.FTZ R180, R201, R20 ;  /* 0x00000014c9b47220 */ /* 0x000fe40000410000 */
[C---:B0-----:R-:W-:Y:S01]  /*5580*/  FFMA.FTZ R179, R203.reuse, R157, R16 ;  /* 0x0000009dcbb37223 */ /* 0x041fe20000010010 */
[----:B------:R-:W-:Y:S01]  /*5590*/  PRMT R157, RZ, 0x5410, R87 ;  /* 0x00005410ff9d7816 */ /* 0x000fe20000000057 */
[----:B------:R-:W-:Y:S02]  /*55a0*/  FMUL.FTZ R20, R152, R51 ;  /* 0x0000003398147220 */ /* 0x000fe40000410000 */
[----:B------:R-:W-:Y:S01]  /*55b0*/  FMUL.FTZ R180, R203, R180 ;  /* 0x000000b4cbb47220 */ /* 0x000fe20000410000 */
[----:B------:R0:W3:Y:S01]  /*55c0*/  R2UR UR8, R15 ;  /* 0x000000000f0873c2 */ /* 0x0000e200000e0000 */
[----:B------:R-:W-:-:S02]  /*55d0*/  FMUL.FTZ R208, R157, R46 ;  /* 0x0000002e9dd07220 */ /* 0x000fc40000410000 */
[C---:B-1----:R-:W-:Y:S02]  /*55e0*/  FMUL.FTZ R180, R205.reuse, R180 ;  /* 0x000000b4cdb47220 */ /* 0x042fe40000410000 */
[----:B------:R-:W-:Y:S02]  /*55f0*/  FFMA.FTZ R179, R205, R179, R20 ;  /* 0x000000b3cdb37223 */ /* 0x000fe40000010014 */
[C---:B--2---:R-:W-:Y:S02]  /*5600*/  FMUL.FTZ R228, R207.reuse, R180 ;  /* 0x000000b4cfe47220 */ /* 0x044fe40000410000 */
[----:B------:R-:W-:Y:S01]  /*5610*/  FFMA.FTZ R223, R207, R179, R208 ;  /* 0x000000b3cfdf7223 */ /* 0x000fe200000100d0 */
[----:B------:R-:W-:Y:S05]  /*5620*/  @P1 BRA `(.L_x_5077) ;  /* 0x0000008000001947 */ /* 0x000fea0003800000 */
[----:B0---4-:R-:W-:Y:S02]  /*5630*/  ISETP.NE.AND P3, PT, R134, c[0x0][0x174], PT ;  /* 0x00005d0086007a0c */ /* 0x011fe40003f65270 */
[----:B------:R-:W-:-:S11]  /*5640*/  MOV R214, 0x3f800000 ;  /* 0x3f80000000d67802 */ /* 0x000fd60000000f00 */
[----:B------:R-:W-:-:S04]  /*5650*/  @P3 IADD3 R180, -R136, c[0x0][0x174], RZ ;  /* 0x00005d0088b43a10 */ /* 0x000fc80007ffe1ff */
[----:B------:R-:W-:-:S04]  /*5660*/  @P3 LEA.HI R15, R180, R180, RZ, 0x1 ;  /* 0x000000b4b40f3211 */ /* 0x000fc800078f08ff */
[----:B------:R-:W-:-:S04]  /*5670*/  @P3 LOP3.LUT R15, R15, 0xfffffe, RZ, 0xc0, !PT ;  /* 0x00fffffe0f0f3812 */ /* 0x000fc800078ec0ff */
[----:B------:R-:W-:-:S04]  /*5680*/  @P3 IADD3 R180, -R15, R180, RZ ;  /* 0x000000b40fb43210 */ /* 0x000fc80007ffe1ff */
[----:B------:R-:W-:-:S05]  /*5690*/  @P3 LEA R180, R180, R23, 0x8 ;  /* 0x00000017b4b43211 */ /* 0x000fca00078e40ff */
[----:B------:R0:W1:Y:S02]  /*56a0*/  @P3 LDS R214, [R180.X4+0xea8] ;  /* 0x000ea800b4d63984 */ /* 0x0000640000004800 */
.L_x_5077:
[----:B0---4-:R-:W-:Y:S05]  /*56b0*/  BSYNC B0 ;  /* 0x0000000000007941 */ /* 0x011fea0003800000 */
.L_x_5076:
        /* <DEDUP_REMOVED lines=8> */
[----:B------:R-:W-:Y:S01]  /*5740*/  USHF.L.U32 UR21, UR6, 0x2, URZ ;  /* 0x0000000206157899 */ /* 0x000fe2000800063f */
[----:B------:R-:W-:Y:S01]  /*5750*/  PRMT R215, RZ, 0x5410, R215 ;  /* 0x00005410ffd77816 */ /* 0x000fe200000000d7 */
[----:B---3--:R-:W-:Y:S01]  /*5760*/  FMUL.FTZ R181, R163, UR8 ;  /* 0x00000008a3b57c20 */ /* 0x008fe20008410000 */
[----:B------:R-:W-:Y:S01]  /*5770*/  PRMT R217, RZ, 0x5410, R217 ;  /* 0x00005410ffd97816 */ /* 0x000fe200000000d9 */
[----:B------:R-:W-:Y:S01]  /*5780*/  FMUL.FTZ R182, R203, R182 ;  /* 0x000000b6cbb67220 */ /* 0x000fe20000410000 */
[----:B------:R-:W-:Y:S01]  /*5790*/  PRMT R196, RZ, 0x5410, R196 ;  /* 0x00005410ffc47816 */ /* 0x000fe200000000c4 */
[----:B------:R-:W-:Y:S01]  /*57a0*/  BSSY B0, `(.L_x_5078) ;  /* 0x0000129000007945 */ /* 0x000fe20003800000 */
[----:B------:R-:W-:-:S02]  /*57b0*/  PRMT R216, RZ, 0x5410, R216 ;  /* 0x00005410ffd87816 */ /* 0x000fc400000000d8 */
        /* <DEDUP_REMOVED lines=9> */
[----:B------:R-:W-:Y:S01]  /*5850*/  FMUL.FTZ R197, R70, R197 ;  /* 0x000000c546c57220 */ /* 0x000fe20000410000 */
[----:B------:R-:W-:Y:S01]  /*5860*/  PRMT R219, RZ, 0x5410, R219 ;  /* 0x00005410ffdb7816 */ /* 0x000fe200000000db */
[----:B-1----:R-:W-:Y:S01]  /*5870*/  @P3 FMUL.FTZ R228, R228, R15 ;  /* 0x0000000fe4e43220 */ /* 0x002fe20000410000 */
[----:B------:R-:W0:Y:S01]  /*5880*/  SHFL.UP PT, R179, R223, 0x2, RZ ;  /* 0x04400000dfb37989 */ /* 0x000e2200000e00ff */
[----:B------:R-:W-:Y:S01]  /*5890*/  ISETP.GE.AND P3, PT, R139, 0x2, PT ;  /* 0x000000028b00780c */ /* 0x000fe20003f66270 */
[----:B------:R-:W-:Y:S01]  /*58a0*/  FMUL.FTZ R183, R218, UR8 ;  /* 0x00000008dab77c20 */ /* 0x000fe20008410000 */
[----:B------:R-:W-:Y:S01]  /*58b0*/  PRMT R221, RZ, 0x5410, R221 ;  /* 0x00005410ffdd7816 */ /* 0x000fe200000000dd */
[----:B------:R-:W1:Y:S01]  /*58c0*/  SHFL.UP PT, R15, R228, 0x2, RZ ;  /* 0x04400000e40f7989 */ /* 0x000e6200000e00ff */
[----:B------:R-:W-:Y:S01]  /*58d0*/  FMUL.FTZ R225, R165, UR8 ;  /* 0x00000008a5e17c20 */ /* 0x000fe20008410000 */
[----:B------:R-:W-:Y:S01]  /*58e0*/  PRMT R226, RZ, 0x5410, R226 ;  /* 0x00005410ffe27816 */ /* 0x000fe200000000e2 */
[----:B------:R-:W-:Y:S01]  /*58f0*/  FMUL.FTZ R183, R80, R183 ;  /* 0x000000b750b77220 */ /* 0x000fe20000410000 */
[----:B------:R-:W-:-:S02]  /*5900*/  ISETP.GE.OR P0, PT, R134, c[0x0][0x174], P0 ;  /* 0x00005d0086007a0c */ /* 0x000fc40000706670 */
[----:B------:R-:W-:Y:S01]  /*5910*/  ISETP.NE.AND P5, PT, R140, RZ, PT ;  /* 0x000000ff8c00720c */ /* 0x000fe20003fa5270 */
[----:B------:R-:W-:-:S04]  /*5920*/  FMUL.FTZ R187, R226, UR8 ;  /* 0x00000008e2bb7c20 */ /* 0x000fc80008410000 */
[----:B------:R-:W-:Y:S02]  /*5930*/  FMUL.FTZ R187, R86, R187 ;  /* 0x000000bb56bb7220 */ /* 0x000fe40000410000 */
[C---:B0-----:R-:W-:Y:S02]  /*5940*/  @P3 FFMA.FTZ R223, R228.reuse, R179, R223 ;  /* 0x000000b3e4df3223 */ /* 0x041fe400000100df */
[----:B-1----:R-:W-:-:S03]  /*5950*/  @P3 FMUL.FTZ R228, R228, R15 ;  /* 0x0000000fe4e43220 */ /* 0x002fc60000410000 */
[----:B------:R-:W0:Y:S01]  /*5960*/  SHFL.UP PT, R179, R223, 0x4, RZ ;  /* 0x04800000dfb37989 */ /* 0x000e2200000e00ff */
[----:B------:R-:W-:-:S03]  /*5970*/  ISETP.GE.AND P3, PT, R139, 0x4, PT ;  /* 0x000000048b00780c */ /* 0x000fc60003f66270 */
[----:B------:R-:W1:Y:S10]  /*5980*/  SHFL.UP PT, R15, R228, 0x4, RZ ;  /* 0x04800000e40f7989 */ /* 0x000e7400000e00ff */
[----:B0-----:R-:W-:-:S02]  /*5990*/  @P3 FFMA.FTZ R223, R228, R179, R223 ;  /* 0x000000b3e4df3223 */ /* 0x001fc400000100df */
[----:B------:R-:W-:Y:S02]  /*59a0*/  FMUL.FTZ R179, R17, UR8 ;  /* 0x0000000811b37c20 */ /* 0x000fe40008410000 */
        /* <DEDUP_REMOVED lines=8> */
[----:B------:R-:W-:-:S02]  /*5a30*/  FMUL.FTZ R21, R58, R181 ;  /* 0x000000b53a157220 */ /* 0x000fc40000410000 */
[----:B------:R-:W-:Y:S02]  /*5a40*/  FMUL.FTZ R181, R215, UR8 ;  /* 0x00000008d7b57c20 */ /* 0x000fe40008410000 */
[----:B------:R-:W-:Y:S02]  /*5a50*/  FFMA.FTZ R180, R207, R21, R210 ;  /* 0x00000015cfb47223 */ /* 0x000fe400000100d2 */
[----:B------:R-:W-:Y:S02]  /*5a60*/  FMUL.FTZ R179, R217, UR8 ;  /* 0x00000008d9b37c20 */ /* 0x000fe40008410000 */
[----:B------:R-:W-:Y:S02]  /*5a70*/  FMUL.FTZ R204, R64, R181 ;  /* 0x000000b540cc7220 */ /* 0x000fe40000410000 */
[----:B------:R-:W-:Y:S02]  /*5a80*/  FFMA.FTZ R180, R205, R180, R206 ;  /* 0x000000b4cdb47223 */ /* 0x000fe400000100ce */
[----:B------:R-:W-:-:S02]  /*5a90*/  FMUL.FTZ R202, R66, R179 ;  /* 0x000000b342ca7220 */ /* 0x000fc40000410000 */
[----:B------:R-:W-:Y:S02]  /*5aa0*/  FFMA.FTZ R180, R203, R180, R204 ;  /* 0x000000b4cbb47223 */ /* 0x000fe400000100cc */
[C---:B------:R-:W-:Y:S02]  /*5ab0*/  FMUL.FTZ R181, R201.reuse, R182 ;  /* 0x000000b6c9b57220 */ /* 0x040fe40000410000 */
[----:B------:R-:W-:Y:S02]  /*5ac0*/  FFMA.FTZ R180, R201, R180, R202 ;  /* 0x000000b4c9b47223 */ /* 0x000fe400000100ca */
[----:B------:R-:W-:Y:S02]  /*5ad0*/  FMUL.FTZ R179, R222, UR8 ;  /* 0x00000008deb37c20 */ /* 0x000fe40008410000 */
[C---:B------:R-:W-:Y:S02]  /*5ae0*/  FFMA.FTZ R182, R200.reuse, R180, R199 ;  /* 0x000000b4c8b67223 */ /* 0x040fe400000100c7 */
[----:B------:R-:W-:-:S02]  /*5af0*/  FMUL.FTZ R181, R200, R181 ;  /* 0x000000b5c8b57220 */ /* 0x000fc40000410000 */
[----:B------:R-:W-:Y:S02]  /*5b00*/  FMUL.FTZ R180, R224, UR8 ;  /* 0x00000008e0b47c20 */ /* 0x000fe40008410000 */
[----:B------:R-:W-:Y:S02]  /*5b10*/  FMUL.FTZ R179, R72, R179 ;  /* 0x000000b348b37220 */ /* 0x000fe40000410000 */
[C---:B------:R-:W-:Y:S02]  /*5b20*/  FFMA.FTZ R182, R198.reuse, R182, R197 ;  /* 0x000000b6c6b67223 */ /* 0x040fe400000100c5 */
[----:B------:R-:W-:Y:S02]  /*5b30*/  FMUL.FTZ R185, R198, R181 ;  /* 0x000000b5c6b97220 */ /* 0x000fe40000410000 */
[----:B------:R-:W-:Y:S02]  /*5b40*/  FMUL.FTZ R181, R79, R180 ;  /* 0x000000b44fb57220 */ /* 0x000fe40000410000 */
[----:B------:R-:W-:-:S02]  /*5b50*/  FFMA.FTZ R182, R170, R182, R179 ;  /* 0x000000b6aab67223 */ /* 0x000fc400000100b3 */
[----:B------:R-:W-:Y:S02]  /*5b60*/  FMUL.FTZ R185, R170, R185 ;  /* 0x000000b9aab97220 */ /* 0x000fe40000410000 */
[----:B------:R-:W-:Y:S02]  /*5b70*/  FMUL.FTZ R180, R220, UR8 ;  /* 0x00000008dcb47c20 */ /* 0x000fe40008410000 */
[C---:B------:R-:W-:Y:S02]  /*5b80*/  FFMA.FTZ R182, R172.reuse, R182, R181 ;  /* 0x000000b6acb67223 */ /* 0x040fe400000100b5 */
[----:B------:R-:W-:Y:S02]  /*5b90*/  FMUL.FTZ R227, R172, R185 ;  /* 0x000000b9ace37220 */ /* 0x000fe40000410000 */
        /* <DEDUP_REMOVED lines=15> */
[----:B------:R-:W-:Y:S02]  /*5c90*/  FMUL.FTZ R186, R85, R186 ;  /* 0x000000ba55ba7220 */ /* 0x000fe40000410000 */
[C---:B------:R-:W-:Y:S02]  /*5ca0*/  FFMA.FTZ R227, R175.reuse, R227, R184 ;  /* 0x000000e3afe37223 */ /* 0x040fe400000100b8 */
[----:B------:R-:W-:Y:S02]  /*5cb0*/  FMUL.FTZ R230, R175, R230 ;  /* 0x000000e6afe67220 */ /* 0x000fe40000410000 */
[C---:B------:R-:W-:Y:S02]  /*5cc0*/  FFMA.FTZ R227, R177.reuse, R227, R186 ;  /* 0x000000e3b1e37223 */ /* 0x040fe400000100ba */
[----:B------:R-:W-:-:S02]  /*5cd0*/  FMUL.FTZ R225, R177, R230 ;  /* 0x000000e6b1e17220 */ /* 0x000fc40000410000 */
[----:B------:R-:W-:Y:S01]  /*5ce0*/  FFMA.FTZ R230, R178, R227, R187 ;  /* 0x000000e3b2e67223 */ /* 0x000fe200000100bb */
[----:B------:R-:W-:Y:S01]  /*5cf0*/  LOP3.LUT R227, R140, 0x1f, RZ, 0xc0, !PT ;  /* 0x0000001f8ce37812 */ /* 0x000fe200078ec0ff */
[----:B------:R-:W-:Y:S02]  /*5d00*/  FMUL.FTZ R225, R178, R225 ;  /* 0x000000e1b2e17220 */ /* 0x000fe40000410000 */
[C---:B0-----:R-:W-:Y:S01]  /*5d10*/  @P3 FFMA.FTZ R223, R228.reuse, R231, R223 ;  /* 0x000000e7e4df3223 */ /* 0x041fe200000100df */
[----:B------:R-:W0:Y:S01]  /*5d20*/  SHFL.DOWN PT, R233, R230, 0x1, 0x1f ;  /* 0x08201f00e6e97f89 */ /* 0x000e2200000e0000 */
[----:B------:R-:W-:Y:S01]  /*5d30*/  ISETP.NE.AND P4, PT, R227, 0x1f, PT ;  /* 0x0000001fe300780c */ /* 0x000fe20003f85270 */
[----:B-1----:R-:W-:Y:S01]  /*5d40*/  @P3 FMUL.FTZ R228, R228, R229 ;  /* 0x000000e5e4e43220 */ /* 0x002fe20000410000 */
[----:B------:R-:W-:Y:S01]  /*5d50*/  ISETP.GE.AND P3, PT, R139, 0x10, PT ;  /* 0x000000108b00780c */ /* 0x000fe20003f66270 */
[----:B------:R-:W1:Y:S04]  /*5d60*/  SHFL.DOWN PT, R232, R225, 0x1, 0x1f ;  /* 0x08201f00e1e87f89 */ /* 0x000e6800000e0000 */
[----:B------:R-:W2:Y:S04]  /*5d70*/  SHFL.UP PT, R231, R223, 0x10, RZ ;  /* 0x06000000dfe77989 */ /* 0x000ea800000e00ff */
[----:B------:R-:W3:Y:S02]  /*5d80*/  SHFL.UP PT, R229, R228, 0x10, RZ ;  /* 0x06000000e4e57989 */ /* 0x000ee400000e00ff */
[----:B0-----:R-:W-:-:S02]  /*5d90*/  @P4 FFMA.FTZ R230, R225, R233, R230 ;  /* 0x000000e9e1e64223 */ /* 0x001fc400000100e6 */
[----:B-1----:R-:W-:-:S03]  /*5da0*/  @P4 FMUL.FTZ R225, R225, R232 ;  /* 0x000000e8e1e14220 */ /* 0x002fc60000410000 */
[----:B------:R-:W0:Y:S01]  /*5db0*/  SHFL.DOWN PT, R233, R230, 0x2, 0x1f ;  /* 0x08401f00e6e97f89 */ /* 0x000e2200000e0000 */
[C---:B------:R-:W-:Y:S01]  /*5dc0*/  ISETP.GE.U32.AND P4, PT, R227.reuse, 0x1e, PT ;  /* 0x0000001ee300780c */ /* 0x040fe20003f86070 */
[C---:B--2---:R-:W-:Y:S02]  /*5dd0*/  @P3 FFMA.FTZ R223, R228.reuse, R231, R223 ;  /* 0x000000e7e4df3223 */ /* 0x044fe400000100df */
[----:B------:R-:W1:Y:S01]  /*5de0*/  SHFL.DOWN PT, R232, R225, 0x2, 0x1f ;  /* 0x08401f00e1e87f89 */ /* 0x000e6200000e0000 */
[----:B---3--:R-:W-:Y:S01]  /*5df0*/  @P3 FMUL.FTZ R228, R228, R229 ;  /* 0x000000e5e4e43220 */ /* 0x008fe20000410000 */
[----:B------:R-:W-:Y:S02]  /*5e00*/  ISETP.GE.U32.AND P3, PT, R227, 0x1c, PT ;  /* 0x0000001ce300780c */ /* 0x000fe40003f66070 */
[----:B-----5:R-:W-:Y:S04]  /*5e10*/  SHFL.IDX PT, R229, R14, RZ, 0x1f ;  /* 0x00001fff0ee57589 */ /* 0x020fe800000e0000 */
[----:B------:R-:W-:Y:S04]  /*5e20*/  SHFL.UP PT, R223, R223, 0x1, RZ ;  /* 0x04200000dfdf7989 */ /* 0x000fe800000e00ff */
[----:B------:R-:W2:Y:S01]  /*5e30*/  SHFL.UP PT, R228, R228, 0x1, RZ ;  /* 0x04200000e4e47989 */ /* 0x000ea200000e00ff */
[----:B0-----:R-:W-:-:S02]  /*5e40*/  @!P4 FFMA.FTZ R230, R225, R233, R230 ;  /* 0x000000e9e1e6c223 */ /* 0x001fc400000100e6 */
[----:B-1----:R-:W-:-:S03]  /*5e50*/  @!P4 FMUL.FTZ R225, R225, R232 ;  /* 0x000000e8e1e1c220 */ /* 0x002fc60000410000 */
[----:B------:R-:W0:Y:S04]  /*5e60*/  SHFL.DOWN PT, R231, R230, 0x4, 0x1f ;  /* 0x08801f00e6e77f89 */ /* 0x000e2800000e0000 */
[----:B------:R-:W1:Y:S01]  /*5e70*/  SHFL.DOWN PT, R232, R225, 0x4, 0x1f ;  /* 0x08801f00e1e87f89 */ /* 0x000e6200000e0000 */
[----:B--2---:R-:W-:Y:S01]  /*5e80*/  @P2 FFMA.FTZ R229, R228, R229, R223 ;  /* 0x000000e5e4e52223 */ /* 0x004fe200000100df */
[----:B------:R-:W-:-:S03]  /*5e90*/  ISETP.GE.U32.AND P2, PT, R227, 0x18, PT ;  /* 0x00000018e300780c */ /* 0x000fc60003f46070 */
[----:B------:R-:W-:-:S04]  /*5ea0*/  FFMA.FTZ R189, R189, R229, R188 ;  /* 0x000000e5bdbd7223 */ /* 0x000fc800000100bc */
[-C--:B------:R-:W-:Y:S02]  /*5eb0*/  FFMA.FTZ R188, R178, R189.reuse, R13 ;  /* 0x000000bdb2bc7223 */ /* 0x080fe4000001000d */
[----:B------:R-:W-:Y:S02]  /*5ec0*/  FMUL.FTZ R229, R226, R189 ;  /* 0x000000bde2e57220 */ /* 0x000fe40000410000 */
[C---:B0-----:R-:W-:Y:S02]  /*5ed0*/  @!P3 FFMA.FTZ R230, R225.reuse, R231, R230 ;  /* 0x000000e7e1e6b223 */ /* 0x041fe400000100e6 */
[----:B------:R-:W-:Y:S02]  /*5ee0*/  FFMA.FTZ R14, R86, R229, RZ ;  /* 0x000000e5560e7223 */ /* 0x000fe400000100ff */
[----:B-1----:R-:W-:Y:S01]  /*5ef0*/  @!P3 FMUL.FTZ R225, R225, R232 ;  /* 0x000000e8e1e1b220 */ /* 0x002fe20000410000 */
[----:B------:R-:W0:Y:S01]  /*5f00*/  SHFL.DOWN PT, R13, R230, 0x8, 0x1f ;  /* 0x09001f00e60d7f89 */ /* 0x000e2200000e0000 */
[----:B------:R-:W-:-:S02]  /*5f10*/  FMUL.FTZ R15, R15, R188 ;  /* 0x000000bc0f0f7220 */ /* 0x000fc40000410000 */
[----:B------:R-:W-:Y:S01]  /*5f20*/  FFMA.FTZ R190, R177, R188, R190 ;  /* 0x000000bcb1be7223 */ /* 0x000fe200000100be */
[----:B------:R-:W1:Y:S01]  /*5f30*/  SHFL.DOWN PT, R226, R225, 0x8, 0x1f ;  /* 0x09001f00e1e27f89 */ /* 0x000e6200000e0000 */
[----:B------:R-:W-:Y:S01]  /*5f40*/  FFMA.FTZ R223, R85, R15, R14 ;  /* 0x0000000f55df7223 */ /* 0x000fe2000001000e */
[----:B------:R-:W-:Y:S01]  /*5f50*/  HFMA2.MMA R14, -RZ, RZ, 1.875, 0 ;  /* 0x3f800000ff0e7435 */ /* 0x000fe200000001ff */
[----:B------:R-:W-:Y:S01]  /*5f60*/  MOV R15, RZ ;  /* 0x000000ff000f7202 */ /* 0x000fe20000000f00 */
[-C--:B------:R-:W-:Y:S02]  /*5f70*/  FMUL.FTZ R221, R221, R190.reuse ;  /* 0x000000bedddd7220 */ /* 0x080fe40000410000 */
[----:B------:R-:W-:Y:S02]  /*5f80*/  FFMA.FTZ R192, R175, R190, R192 ;  /* 0x000000beafc07223 */ /* 0x000fe400000100c0 */
[----:B------:R-:W-:Y:S02]  /*5f90*/  FFMA.FTZ R228, R84, R221, R223 ;  /* 0x000000dd54e47223 */ /* 0x000fe400000100df */
[----:B------:R-:W-:-:S02]  /*5fa0*/  FMUL.FTZ R219, R219, R192 ;  /* 0x000000c0dbdb7220 */ /* 0x000fc40000410000 */
[----:B------:R-:W-:Y:S01]  /*5fb0*/  @!P0 LDS.64 R14, [R23.X8+0x1728] ;  /* 0x00172800170e8984 */ /* 0x000fe20000008a00 */
[----:B------:R-:W-:Y:S01]  /*5fc0*/  FFMA.FTZ R194, R173, R192, R194 ;  /* 0x000000c0adc27223 */ /* 0x000fe200000100c2 */
[----:B------:R-:W-:Y:S01]  /*5fd0*/  ISETP.GE.U32.AND P0, PT, R227, 0x10, PT ;  /* 0x00000010e300780c */ /* 0x000fe20003f06070 */
[----:B------:R-:W-:Y:S02]  /*5fe0*/  FFMA.FTZ R219, R83, R219, R228 ;  /* 0x000000db53db7223 */ /* 0x000fe400000100e4 */
[-C--:B------:R-:W-:Y:S02]  /*5ff0*/  FMUL.FTZ R221, R165, R194.reuse ;  /* 0x000000c2a5dd7220 */ /* 0x080fe40000410000 */
[----:B------:R-:W-:Y:S02]  /*6000*/  FFMA.FTZ R165, R171, R194, R12 ;  /* 0x000000c2aba57223 */ /* 0x000fe4000001000c */
[----:B0-----:R-:W-:Y:S02]  /*6010*/  @!P2 FFMA.FTZ R230, R225, R13, R230 ;  /* 0x0000000de1e6a223 */ /* 0x001fe400000100e6 */
[----:B------:R-:W-:-:S02]  /*6020*/  FFMA.FTZ R12, R82, R221, R219 ;  /* 0x000000dd520c7223 */ /* 0x000fc400000100db */
[----:B-1----:R-:W-:Y:S01]  /*6030*/  @!P2 FMUL.FTZ R225, R225, R226 ;  /* 0x000000e2e1e1a220 */ /* 0x002fe20000410000 */
[----:B------:R-:W0:Y:S01]  /*6040*/  SHFL.DOWN PT, R219, R230, 0x10, 0x1f ;  /* 0x0a001f00e6db7f89 */ /* 0x000e2200000e0000 */
[-C--:B------:R-:W-:Y:S01]  /*6050*/  FMUL.FTZ R13, R220, R165.reuse ;  /* 0x000000a5dc0d7220 */ /* 0x080fe20000410000 */
[----:B------:R-:W-:Y:S01]  /*6060*/  MOV R226, UR9 ;  /* 0x0000000900e27c02 */ /* 0x000fe20008000f00 */
[----:B------:R-:W-:Y:S01]  /*6070*/  FFMA.FTZ R167, R176, R165, R167 ;  /* 0x000000a5b0a77223 */ /* 0x000fe200000100a7 */
[----:B------:R-:W1:Y:S01]  /*6080*/  SHFL.DOWN PT, R220, R225, 0x10, 0x1f ;  /* 0x0a001f00e1dc7f89 */ /* 0x000e6200000e0000 */
[----:B------:R-:W-:Y:S01]  /*6090*/  FFMA.FTZ R13, R81, R13, R12 ;  /* 0x0000000d510d7223 */ /* 0x000fe2000001000c */
[----:B------:R-:W-:Y:S01]  /*60a0*/  MOV R12, R140 ;  /* 0x0000008c000c7202 */ /* 0x000fe20000000f00 */
[-C--:B------:R-:W-:Y:S02]  /*60b0*/  FMUL.FTZ R218, R218, R167.reuse ;  /* 0x000000a7dada7220 */ /* 0x080fe40000410000 */
[----:B------:R-:W-:-:S02]  /*60c0*/  FFMA.FTZ R169, R174, R167, R169 ;  /* 0x000000a7aea97223 */ /* 0x000fc400000100a9 */
[----:B------:R-:W-:Y:S02]  /*60d0*/  FFMA.FTZ R218, R80, R218, R13 ;  /* 0x000000da50da7223 */ /* 0x000fe4000001000d */
[-C--:B------:R-:W-:Y:S02]  /*60e0*/  FMUL.FTZ R224, R224, R169.reuse ;  /* 0x000000a9e0e07220 */ /* 0x080fe40000410000 */
[----:B------:R-:W-:Y:S02]  /*60f0*/  FFMA.FTZ R191, R172, R169, R191 ;  /* 0x000000a9acbf7223 */ /* 0x000fe400000100bf */
[----:B------:R-:W-:Y:S02]  /*6100*/  FFMA.FTZ R13, R79, R224, R218 ;  /* 0x000000e04f0d7223 */ /* 0x000fe400000100da */
[-C--:B------:R-:W-:Y:S02]  /*6110*/  FMUL.FTZ R222, R222, R191.reuse ;  /* 0x000000bfdede7220 */ /* 0x080fe40000410000 */
[----:B------:R-:W-:-:S02]  /*6120*/  FFMA.FTZ R193, R170, R191, R193 ;  /* 0x000000bfaac17223 */ /* 0x000fc400000100c1 */
[----:B------:R-:W-:Y:S01]  /*6130*/  FFMA.FTZ R221, R72, R222, R13 ;  /* 0x000000de48dd7223 */ /* 0x000fe2000001000d */
[----:B------:R-:W-:Y:S01]  /*6140*/  HFMA2.MMA R13, -RZ, RZ, 0, 0 ;  /* 0x00000000ff0d7435 */ /* 0x000fe200000001ff */
[C---:B0-----:R-:W-:Y:S02]  /*6150*/  @!P0 FFMA.FTZ R230, R225.reuse, R219, R230 ;  /* 0x000000dbe1e68223 */ /* 0x041fe400000100e6 */
[-C--:B------:R-:W-:Y:S02]  /*6160*/  FMUL.FTZ R216, R216, R193.reuse ;  /* 0x000000c1d8d87220 */ /* 0x080fe40000410000 */
[----:B-1----:R-:W-:Y:S01]  /*6170*/  @!P0 FMUL.FTZ R225, R225, R220 ;  /* 0x000000dce1e18220 */ /* 0x002fe20000410000 */
[----:B------:R-:W-:Y:S01]  /*6180*/  SHFL.DOWN PT, R224, R230, 0x1, 0x1f ;  /* 0x08201f00e6e07f89 */ /* 0x000fe200000e0000 */
[----:B------:R-:W-:Y:S02]  /*6190*/  FFMA.FTZ R219, R70, R216, R221 ;  /* 0x000000d846db7223 */ /* 0x000fe400000100dd */
[----:B------:R-:W-:Y:S01]  /*61a0*/  FFMA.FTZ R195, R198, R193, R195 ;  /* 0x000000c1c6c37223 */ /* 0x000fe200000100c3 */
[----:B------:R-:W-:Y:S01]  /*61b0*/  SHFL.IDX PT, R221, R15, RZ, 0x1f ;  /* 0x00001fff0fdd7589 */ /* 0x000fe200000e0000 */
[----:B------:R-:W-:-:S02]  /*61c0*/  IMAD R218, R213, c[0x0][0x2b8], RZ ;  /* 0x0000ae00d5da7a24 */ /* 0x000fc400078e02ff */
[-C--:B------:R-:W-:Y:S01]  /*61d0*/  FMUL.FTZ R216, R196, R195.reuse ;  /* 0x000000c3c4d87220 */ /* 0x080fe20000410000 */
[----:B------:R-:W0:Y:S01]  /*61e0*/  SHFL.DOWN PT, R222, R225, 0x1, 0x1f ;  /* 0x08201f00e1de7f89 */ /* 0x000e2200000e0000 */
[----:B------:R-:W-:Y:S02]  /*61f0*/  FFMA.FTZ R196, R200, R195, R19 ;  /* 0x000000c3c8c47223 */ /* 0x000fe40000010013 */
[C---:B------:R-:W-:Y:S01]  /*6200*/  IMAD.WIDE.U32 R12, R149.reuse, c[0x0][0x2b8], R12 ;  /* 0x0000ae00950c7a25 */ /* 0x040fe200078e000c */
[----:B------:R-:W-:Y:S03]  /*6210*/  SHFL.IDX PT, R220, R230, RZ, 0x1f ;  /* 0x00001fffe6dc7589 */ /* 0x000fe600000e0000 */
[----:B------:R-:W-:Y:S02]  /*6220*/  IMAD R223, R149, c[0x0][0x2bc], R218 ;  /* 0x0000af0095df7a24 */ /* 0x000fe400078e02da */
[----:B------:R-:W-:-:S02]  /*6230*/  FFMA.FTZ R19, R68, R216, R219 ;  /* 0x000000d844137223 */ /* 0x000fc400000100db */
[----:B------:R-:W1:Y:S01]  /*6240*/  SHFL.IDX PT, R219, R225, RZ, 0x1f ;  /* 0x00001fffe1db7589 */ /* 0x000e6200000e0000 */
[----:B------:R-:W-:Y:S01]  /*6250*/  IADD3 R13, R13, R223, RZ ;  /* 0x000000df0d0d7210 */ /* 0x000fe20007ffe0ff */
[-C--:B------:R-:W-:Y:S02]  /*6260*/  FMUL.FTZ R217, R217, R196.reuse ;  /* 0x000000c4d9d97220 */ /* 0x080fe40000410000 */
[----:B------:R-:W-:Y:S02]  /*6270*/  IMAD R218, R212, c[0x0][0x2c0], RZ ;  /* 0x0000b000d4da7a24 */ /* 0x000fe400078e02ff */
[----:B------:R-:W-:Y:S02]  /*6280*/  FFMA.FTZ R216, R201, R196, R18 ;  /* 0x000000c4c9d87223 */ /* 0x000fe40000010012 */
[----:B------:R-:W-:Y:S02]  /*6290*/  FFMA.FTZ R217, R66, R217, R19 ;  /* 0x000000d942d97223 */ /* 0x000fe40000010013 */
[----:B------:R-:W-:-:S02]  /*62a0*/  IMAD R223, R145, c[0x0][0x2c4], R218 ;  /* 0x0000b10091df7a24 */ /* 0x000fc400078e02da */
[----:B------:R-:W-:-:S04]  /*62b0*/  IMAD.WIDE.U32 R18, R145, c[0x0][0x2c0], R12 ;  /* 0x0000b00091127a25 */ /* 0x000fc800078e000c */
[-C--:B------:R-:W-:Y:S01]  /*62c0*/  FMUL.FTZ R215, R215, R216.reuse ;  /* 0x000000d8d7d77220 */ /* 0x080fe20000410000 */
[----:B------:R-:W-:Y:S01]  /*62d0*/  IADD3 R223, R19, R223, RZ ;  /* 0x000000df13df7210 */ /* 0x000fe20007ffe0ff */
[----:B------:R-:W-:Y:S01]  /*62e0*/  FFMA.FTZ R218, R203, R216, R16 ;  /* 0x000000d8cbda7223 */ /* 0x000fe20000010010 */
[----:B------:R-:W-:Y:S01]  /*62f0*/  LEA R12, P2, R18, c[0x0][0x320], 0x2 ;  /* 0x0000c800120c7a11 */ /* 0x000fe200078410ff */
[----:B------:R-:W-:Y:S01]  /*6300*/  FFMA.FTZ R215, R64, R215, R217 ;  /* 0x000000d740d77223 */ /* 0x000fe200000100d9 */
[C---:B------:R-:W-:Y:S01]  /*6310*/  IADD3 R16, P0, R18.reuse, UR9, RZ ;  /* 0x0000000912107c10 */ /* 0x040fe2000ff1e0ff */
[----:B------:R-:W-:Y:S01]  /*6320*/  FMUL.FTZ R19, R17, R218 ;  /* 0x000000da11137220 */ /* 0x000fe20000410000 */
[----:B------:R-:W-:Y:S01]  /*6330*/  LEA.HI.X R13, R18, c[0x0][0x324], R223, 0x2, P2 ;  /* 0x0000c900120d7a11 */ /* 0x000fe200010f14df */
[----:B0-----:R-:W-:Y:S01]  /*6340*/  @P1 FFMA.FTZ R221, R222, R221, R224 ;  /* 0x000000dddedd1223 */ /* 0x001fe200000100e0 */
[----:B------:R-:W-:Y:S01]  /*6350*/  LEA.HI.X.SX32 R17, R226, R223, 0x1, P0 ;  /* 0x000000dfe2117211 */ /* 0x000fe200000f0eff */
[----:B------:R-:W-:-:S02]  /*6360*/  FFMA.FTZ R223, R62, R19, R215 ;  /* 0x000000133edf7223 */ /* 0x000fc400000100d7 */
[----:B------:R-:W-:Y:S02]  /*6370*/  FFMA.FTZ R215, R221, R214, R21 ;  /* 0x000000d6ddd77223 */ /* 0x000fe40000010015 */
[----:B------:R-:W-:Y:S02]  /*6380*/  FFMA.FTZ R214, R205, R218, R20 ;  /* 0x000000dacdd67223 */ /* 0x000fe40000010014 */
[C---:B-1----:R-:W-:Y:S01]  /*6390*/  FFMA.FTZ R21, R219.reuse, R15, R220 ;  /* 0x0000000fdb157223 */ /* 0x042fe200000100dc */
[----:B------:R-:W-:Y:S01]  /*63a0*/  P2R R15, PR, RZ, 0x20 ;  /* 0x00000020ff0f7803 */ /* 0x000fe20000000000 */
[----:B------:R-:W-:Y:S01]  /*63b0*/  FMUL.FTZ R20, R219, R14 ;  /* 0x0000000edb147220 */ /* 0x000fe20000410000 */
[----:B------:R-:W-:Y:S01]  /*63c0*/  MOV R15, UR21 ;  /* 0x00000015000f7c02 */ /* 0x000fe20008000f00 */
[----:B------:R-:W-:Y:S02]  /*63d0*/  FMUL.FTZ R219, R209, R214 ;  /* 0x000000d6d1db7220 */ /* 0x000fe40000410000 */
[----:B------:R-:W-:Y:S01]  /*63e0*/  FFMA.FTZ R209, R207, R215, R210 ;  /* 0x000000d7cfd17223 */ /* 0x000fe200000100d2 */
[----:B------:R0:W-:Y:S01]  /*63f0*/  @!P5 STS.64 [R23.X8+0x1728], R20 ;  /* 0x001728141700d388 */ /* 0x0001e20000008a00 */
[----:B------:R-:W-:-:S02]  /*6400*/  IMAD R217, R136, -0x200, R147 ;  /* 0xfffffe0088d97824 */ /* 0x000fc400078e0293 */
[----:B------:R-:W-:Y:S02]  /*6410*/  FFMA.FTZ R205, R205, R209, R206 ;  /* 0x000000d1cdcd7223 */ /* 0x000fe400000100ce */
[----:B------:R-:W-:Y:S01]  /*6420*/  FFMA.FTZ R208, R207, R214, R208 ;  /* 0x000000d6cfd07223 */ /* 0x000fe200000100d0 */
[----:B------:R-:W-:Y:S01]  /*6430*/  SHF.R.S32.HI R19, RZ, 0x1f, R217 ;  /* 0x0000001fff137819 */ /* 0x000fe200000114d9 */
[----:B------:R-:W-:Y:S01]  /*6440*/  FFMA.FTZ R203, R203, R205, R204 ;  /* 0x000000cdcbcb7223 */ /* 0x000fe200000100cc */
[----:B------:R-:W-:Y:S01]  /*6450*/  LEA R18, P0, R217, R12, 0x2 ;  /* 0x0000000cd9127211 */ /* 0x000fe200078010ff */
[----:B------:R-:W-:Y:S02]  /*6460*/  FFMA.FTZ R207, R60, R219, R223 ;  /* 0x000000db3ccf7223 */ /* 0x000fe400000100df */
[----:B------:R-:W-:Y:S01]  /*6470*/  FFMA.FTZ R201, R201, R203, R202 ;  /* 0x000000cbc9c97223 */ /* 0x000fe200000100ca */
[----:B------:R-:W-:Y:S01]  /*6480*/  LEA.HI.X R19, R217, R13, R19, 0x2, P0 ;  /* 0x0000000dd9137211 */ /* 0x000fe200000f1413 */
[----:B------:R-:W-:-:S02]  /*6490*/  FMUL.FTZ R223, R194, UR8 ;  /* 0x00000008c2df7c20 */ /* 0x000fc40008410000 */
[----:B------:R-:W-:Y:S02]  /*64a0*/  FFMA.FTZ R199, R200, R201, R199 ;  /* 0x000000c9c8c77223 */ /* 0x000fe400000100c7 */
[----:B------:R-:W-:Y:S01]  /*64b0*/  IMAD.WIDE.U32 R14, R15, c[0x0][0x2d0], R18 ;  /* 0x0000b4000f0e7a25 */ /* 0x000fe200078e0012 */
[----:B------:R-:W-:-:S03]  /*64c0*/  SHF.L.U32 R18, R140, 0x4, RZ ;  /* 0x000000048c127819 */ /* 0x000fc600000006ff */
[----:B------:R-:W-:Y:S01]  /*64d0*/  FFMA.FTZ R197, R198, R199, R197 ;  /* 0x000000c7c6c57223 */ /* 0x000fe200000100c5 */
[----:B------:R-:W-:Y:S01]  /*64e0*/  LEA.HI.SX32 R18, R18, R18, 0x1b ;  /* 0x0000001212127211 */ /* 0x000fe200078fdaff */
[----:B------:R-:W-:Y:S02]  /*64f0*/  FMUL.FTZ R19, R189, UR8 ;  /* 0x00000008bd137c20 */ /* 0x000fe40008410000 */
[----:B------:R-:W-:Y:S02]  /*6500*/  FFMA.FTZ R179, R170, R197, R179 ;  /* 0x000000c5aab37223 */ /* 0x000fe400000100b3 */
[----:B------:R-:W-:Y:S02]  /*6510*/  FMUL.FTZ R204, R188, UR8 ;  /* 0x00000008bccc7c20 */ /* 0x000fe40008410000 */
[----:B------:R-:W-:Y:S02]  /*6520*/  FFMA.FTZ R181, R172, R179, R181 ;  /* 0x000000b3acb57223 */ /* 0x000fe400000100b5 */
[----:B------:R-:W-:-:S02]  /*6530*/  FMUL.FTZ R223, R82, R223 ;  /* 0x000000df52df7220 */ /* 0x000fc40000410000 */
[----:B------:R-:W-:Y:S02]  /*6540*/  FFMA.FTZ R183, R174, R181, R183 ;  /* 0x000000b5aeb77223 */ /* 0x000fe400000100b7 */
[----:B------:R-:W-:Y:S01]  /*6550*/  FMUL.FTZ R19, R86, R19 ;  /* 0x0000001356137220 */ /* 0x000fe20000410000 */
[----:B------:R1:W-:Y:S01]  /*6560*/  STS [R18.X4+0x440], R223 ;  /* 0x000440df12007388 */ /* 0x0003e20000004800 */
[----:B------:R-:W-:Y:S02]  /*6570*/  FFMA.FTZ R185, R176, R183, R185 ;  /* 0x000000b7b0b97223 */ /* 0x000fe400000100b9 */
[----:B------:R-:W-:Y:S01]  /*6580*/  FMUL.FTZ R219, R85, R204 ;  /* 0x000000cc55db7220 */ /* 0x000fe20000410000 */
[----:B------:R2:W-:Y:S01]  /*6590*/  STS [R18.X4+0x430], R19 ;  /* 0x0004301312007388 */ /* 0x0005e20000004800 */
[----:B------:R-:W-:Y:S02]  /*65a0*/  FFMA.FTZ R171, R171, R185, R180 ;  /* 0x000000b9abab7223 */ /* 0x000fe400000100b4 */
[----:B------:R-:W-:Y:S01]  /*65b0*/  FMUL.FTZ R204, R192, UR8 ;  /* 0x00000008c0cc7c20 */ /* 0x000fe20008410000 */
[----:B------:R-:W-:Y:S01]  /*65c0*/  STS [R18.X4+0x434], R219 ;  /* 0x000434db12007388 */ /* 0x000fe20000004800 */
[----:B------:R-:W-:-:S02]  /*65d0*/  FMUL.FTZ R221, R190, UR8 ;  /* 0x00000008bedd7c20 */ /* 0x000fc40008410000 */
[----:B0-----:R-:W-:Y:S02]  /*65e0*/  FMUL.FTZ R20, R165, UR8 ;  /* 0x00000008a5147c20 */ /* 0x001fe40008410000 */
[----:B-1----:R-:W-:Y:S02]  /*65f0*/  FMUL.FTZ R223, R195, UR8 ;  /* 0x00000008c3df7c20 */ /* 0x002fe40008410000 */
[----:B------:R-:W-:Y:S02]  /*6600*/  FFMA.FTZ R173, R173, R171, R182 ;  /* 0x000000abadad7223 */ /* 0x000fe400000100b6 */
[----:B------:R-:W-:Y:S02]  /*6610*/  FMUL.FTZ R21, R83, R204 ;  /* 0x000000cc53157220 */ /* 0x000fe40000410000 */
[----:B------:R-:W-:Y:S02]  /*6620*/  FMUL.FTZ R221, R84, R221 ;  /* 0x000000dd54dd7220 */ /* 0x000fe40000410000 */
[----:B--2---:R-:W-:Y:S01]  /*6630*/  FMUL.FTZ R19, R81, R20 ;  /* 0x0000001451137220 */ /* 0x004fe20000410000 */
[----:B------:R0:W-:Y:S01]  /*6640*/  STS [R18.X4+0x43c], R21 ;  /* 0x00043c1512007388 */ /* 0x0001e20000004800 */
[----:B------:R-:W-:-:S02]  /*6650*/  FMUL.FTZ R223, R68, R223 ;  /* 0x000000df44df7220 */ /* 0x000fc40000410000 */
[----:B------:R-:W-:Y:S01]  /*6660*/  FMUL.FTZ R225, R167, UR8 ;  /* 0x00000008a7e17c20 */ /* 0x000fe20008410000 */
[----:B------:R1:W-:Y:S01]  /*6670*/  STS [R18.X4+0x438], R221 ;  /* 0x000438dd12007388 */ /* 0x0003e20000004800 */
[----:B------:R-:W-:Y:S02]  /*6680*/  FMUL.FTZ R20, R169, UR8 ;  /* 0x00000008a9147c20 */ /* 0x000fe40008410000 */
[----:B------:R-:W-:Y:S01]  /*6690*/  FFMA.FTZ R175, R175, R173, R184 ;  /* 0x000000adafaf7223 */ /* 0x000fe200000100b8 */
[----:B------:R2:W-:Y:S01]  /*66a0*/  STS [R18.X4+0x458], R223 ;  /* 0x000458df12007388 */ /* 0x0005e20000004800 */
[----:B------:R-:W-:Y:S02]  /*66b0*/  FMUL.FTZ R225, R80, R225 ;  /* 0x000000e150e17220 */ /* 0x000fe40000410000 */
[----:B0-----:R-:W-:Y:S01]  /*66c0*/  FMUL.FTZ R21, R79, R20 ;  /* 0x000000144f157220 */ /* 0x001fe20000410000 */
[----:B------:R0:W-:Y:S01]  /*66d0*/  STS [R18.X4+0x444], R19 ;  /* 0x0004441312007388 */ /* 0x0001e20000004800 */
[----:B------:R-:W-:-:S02]  /*66e0*/  FMUL.FTZ R219, R191, UR8 ;  /* 0x00000008bfdb7c20 */ /* 0x000fc40008410000 */
[----:B------:R-:W-:Y:S01]  /*66f0*/  FFMA.FTZ R177, R177, R175, R186 ;  /* 0x000000afb1b17223 */ /* 0x000fe200000100ba */
[----:B------:R3:W-:Y:S01]  /*6700*/  STS [R18.X4+0x448], R225 ;  /* 0x000448e112007388 */ /* 0x0007e20000004800 */
[----:B-1----:R-:W-:Y:S01]  /*6710*/  FMUL.FTZ R221, R193, UR8 ;  /* 0x00000008c1dd7c20 */ /* 0x002fe20008410000 */
[----:B--2---:R-:W-:Y:S01]  /*6720*/  MOV R223, UR9 ;  /* 0x0000000900df7c02 */ /* 0x004fe20008000f00 */
[----:B------:R-:W-:Y:S01]  /*6730*/  FMUL.FTZ R219, R72, R219 ;  /* 0x000000db48db7220 */ /* 0x000fe20000410000 */
[----:B------:R1:W-:Y:S01]  /*6740*/  STS [R18.X4+0x44c], R21 ;  /* 0x00044c1512007388 */ /* 0x0003e20000004800 */
[----:B------:R-:W-:Y:S01]  /*6750*/  FFMA.FTZ R187, R178, R177, R187 ;  /* 0x000000b1b2bb7223 */ /* 0x000fe200000100bb */
[----:B------:R-:W-:Y:S01]  /*6760*/  IADD3 R174, -R223, c[0x0][0x168], -R140 ;  /* 0x00005a00dfae7a10 */ /* 0x000fe20007ffe98c */
[----:B0-----:R-:W-:Y:S01]  /*6770*/  FMUL.FTZ R19, R216, UR8 ;  /* 0x00000008d8137c20 */ /* 0x001fe20008410000 */
[----:B------:R0:W-:Y:S01]  /*6780*/  STS [R18.X4+0x450], R219 ;  /* 0x000450db12007388 */ /* 0x0001e20000004800 */
[----:B------:R-:W-:Y:S01]  /*6790*/  FMUL.FTZ R221, R70, R221 ;  /* 0x000000dd46dd7220 */ /* 0x000fe20000410000 */
[----:B------:R-:W-:Y:S01]  /*67a0*/  ISETP.GE.AND P0, PT, R174, 0x1, PT ;  /* 0x00000001ae00780c */ /* 0x000fe20003f06270 */
[----:B---3--:R-:W-:-:S02]  /*67b0*/  FMUL.FTZ R225, R64, R19 ;  /* 0x0000001340e17220 */ /* 0x008fc40000410000 */
[----:B------:R-:W-:Y:S01]  /*67c0*/  FMUL.FTZ R19, R214, UR8 ;  /* 0x00000008d6137c20 */ /* 0x000fe20008410000 */
[----:B------:R2:W-:Y:S01]  /*67d0*/  STS [R18.X4+0x454], R221 ;  /* 0x000454dd12007388 */ /* 0x0005e20000004800 */
[----:B-1----:R-:W-:Y:S02]  /*67e0*/  FMUL.FTZ R21, R218, UR8 ;  /* 0x00000008da157c20 */ /* 0x002fe40008410000 */
[-C--:B------:R-:W-:Y:S01]  /*67f0*/  FFMA.FTZ R189, R155, -R78.reuse, R189 ;  /* 0x8000004e9bbd7223 */ /* 0x080fe200000100bd */
[----:B------:R-:W-:Y:S01]  /*6800*/  STS [R18.X4+0x460], R225 ;  /* 0x000460e112007388 */ /* 0x000fe20000004800 */
[----:B------:R-:W-:Y:S02]  /*6810*/  FMUL.FTZ R20, R187, R78 ;  /* 0x0000004ebb147220 */ /* 0x000fe40000410000 */
[----:B0-----:R-:W-:Y:S02]  /*6820*/  FMUL.FTZ R219, R62, R21 ;  /* 0x000000153edb7220 */ /* 0x001fe40000410000 */
[----:B------:R-:W-:-:S02]  /*6830*/  FMUL.FTZ R227, R196, UR8 ;  /* 0x00000008c4e37c20 */ /* 0x000fc40008410000 */
[----:B------:R-:W-:Y:S01]  /*6840*/  FMUL.FTZ R229, R208, UR8 ;  /* 0x00000008d0e57c20 */ /* 0x000fe20008410000 */
[----:B------:R0:W-:Y:S01]  /*6850*/  STS [R18.X4+0x464], R219 ;  /* 0x000464db12007388 */ /* 0x0001e20000004800 */
[----:B--2---:R-:W-:Y:S02]  /*6860*/  FMUL.FTZ R221, R60, R19 ;  /* 0x000000133cdd7220 */ /* 0x004fe40000410000 */
[-C--:B------:R-:W-:Y:S02]  /*6870*/  FFMA.FTZ R188, R148, -R77.reuse, R188 ;  /* 0x8000004d94bc7223 */ /* 0x080fe400000100bc */
[----:B------:R-:W-:Y:S01]  /*6880*/  FMUL.FTZ R21, R177, R77 ;  /* 0x0000004db1157220 */ /* 0x000fe20000410000 */
[----:B------:R1:W-:Y:S01]  /*6890*/  STS [R18.X4+0x468], R221 ;  /* 0x000468dd12007388 */ /* 0x0003e20000004800 */
[----:B------:R-:W-:Y:S02]  /*68a0*/  FFMA.FTZ R19, R20, R189, RZ ;  /* 0x000000bd14137223 */ /* 0x000fe400000100ff */
[----:B------:R-:W-:-:S02]  /*68b0*/  FMUL.FTZ R227, R66, R227 ;  /* 0x000000e342e37220 */ /* 0x000fc40000410000 */
[----:B------:R-:W-:Y:S02]  /*68c0*/  FMUL.FTZ R229, R58, R229 ;  /* 0x000000e53ae57220 */ /* 0x000fe40000410000 */
[-C--:B0-----:R-:W-:Y:S01]  /*68d0*/  FFMA.FTZ R219, R153, -R76.reuse, R190 ;  /* 0x8000004c99db7223 */ /* 0x081fe200000100be */
[----:B------:R0:W-:Y:S01]  /*68e0*/  STS [R18.X4+0x45c], R227 ;  /* 0x00045ce312007388 */ /* 0x0001e20000004800 */
[----:B------:R-:W-:Y:S02]  /*68f0*/  FMUL.FTZ R170, R175, R76 ;  /* 0x0000004cafaa7220 */ /* 0x000fe40000410000 */
[----:B------:R-:W-:Y:S01]  /*6900*/  FFMA.FTZ R19, R21, R188, R19 ;  /* 0x000000bc15137223 */ /* 0x000fe20000010013 */
[----:B------:R0:W-:Y:S01]  /*6910*/  STS [R18.X4+0x46c], R229 ;  /* 0x00046ce512007388 */ /* 0x0001e20000004800 */
[-C--:B------:R-:W-:Y:S02]  /*6920*/  FFMA.FTZ R192, R146, -R75.reuse, R192 ;  /* 0x8000004b92c07223 */ /* 0x080fe400000100c0 */
[----:B-1----:R-:W-:-:S02]  /*6930*/  FMUL.FTZ R221, R173, R75 ;  /* 0x0000004baddd7220 */ /* 0x002fc40000410000 */
[----:B------:R-:W-:Y:S02]  /*6940*/  FFMA.FTZ R19, R170, R219, R19 ;  /* 0x000000dbaa137223 */ /* 0x000fe40000010013 */
[-C--:B------:R-:W-:Y:S02]  /*6950*/  FFMA.FTZ R194, R161, -R74.reuse, R194 ;  /* 0x8000004aa1c27223 */ /* 0x080fe400000100c2 */
        /* <DEDUP_REMOVED lines=13> */
.L_x_5079:
[----:B0-----:R-:W-:Y:S05]  /*6a30*/  BSYNC B0 ;  /* 0x0000000000007941 */ /* 0x001fea0003800000 */
.L_x_5078:
[----:B------:R-:W-:Y:S01]  /*6a40*/  IADD3 R229, R140, 0x20, RZ ;  /* 0x000000208ce57810 */ /* 0x000fe20007ffe0ff */
[-C--:B------:R-:W-:Y:S01]  /*6a50*/  FFMA.FTZ R16, R168, -R73.reuse, R165 ;  /* 0x80000049a8107223 */ /* 0x080fe200000100a5 */
[----:B------:R-:W-:Y:S01]  /*6a60*/  ISETP.GE.AND P0, PT, R174, 0x21, PT ;  /* 0x00000021ae00780c */ /* 0x000fe20003f06270 */
[----:B------:R-:W-:Y:S01]  /*6a70*/  FMUL.FTZ R17, R185, R73 ;  /* 0x00000049b9117220 */ /* 0x000fe20000410000 */
[----:B------:R-:W-:Y:S01]  /*6a80*/  LEA.HI.SX32 R229, R229, R140, 0x1b ;  /* 0x0000008ce5e57211 */ /* 0x000fe200078fdaff */
[----:B------:R-:W-:Y:S01]  /*6a90*/  FFMA.FTZ R223, R172, R194, R223 ;  /* 0x000000c2acdf7223 */ /* 0x000fe200000100df */
[----:B------:R-:W-:Y:S01]  /*6aa0*/  USHF.L.U64.HI UR8, UR6, 0x2, UR7 ;  /* 0x0000000206087899 */ /* 0x000fe20008010207 */
[-C--:B------:R-:W-:Y:S01]  /*6ab0*/  FFMA.FTZ R167, R166, -R71.reuse, R167 ;  /* 0x80000047a6a77223 */ /* 0x080fe200000100a7 */
[----:B------:R-:W-:Y:S01]  /*6ac0*/  ULDC.64 UR12, c[0x0][0x2d0] ;  /* 0x0000b400000c7ab9 */ /* 0x000fe20000000a00 */
[----:B------:R-:W-:Y:S01]  /*6ad0*/  FMUL.FTZ R18, R183, R71 ;  /* 0x00000047b7127220 */ /* 0x000fe20000410000 */
[----:B------:R-:W0:Y:S01]  /*6ae0*/  LDS R229, [R229.X4+0x4b0] ;  /* 0x0004b000e5e57984 */ /* 0x000e220000004800 */
[----:B------:R-:W-:Y:S01]  /*6af0*/  FFMA.FTZ R223, R17, R16, R223 ;  /* 0x0000001011df7223 */ /* 0x000fe200000100df */
[----:B------:R-:W-:Y:S01]  /*6b00*/  UIMAD UR8, UR8, UR12, URZ ;  /* 0x0000000c080872a4 */ /* 0x000fe2000f8e023f */
[-C--:B------:R-:W-:Y:S01]  /*6b10*/  FFMA.FTZ R150, R164, -R69.reuse, R169 ;  /* 0x80000045a4967223 */ /* 0x080fe200000100a9 */
[----:B------:R-:W-:Y:S01]  /*6b20*/  BSSY B0, `(.L_x_5080) ;  /* 0x000002a000007945 */ /* 0x000fe20003800000 */
[----:B------:R-:W-:Y:S01]  /*6b30*/  FMUL.FTZ R19, R181, R69 ;  /* 0x00000045b5137220 */ /* 0x000fe20000410000 */
[----:B------:R-:W-:Y:S01]  /*6b40*/  UIMAD UR8, UR21, UR13, UR8 ;  /* 0x0000000d150872a4 */ /* 0x000fe2000f8e0208 */
[----:B------:R-:W-:Y:S01]  /*6b50*/  FFMA.FTZ R223, R18, R167, R223 ;  /* 0x000000a712df7223 */ /* 0x000fe200000100df */
[----:B------:R-:W-:Y:S01]  /*6b60*/  IADD3 R231, R140, 0x60, RZ ;  /* 0x000000608ce77810 */ /* 0x000fe20007ffe0ff */
[----:B------:R-:W-:-:S02]  /*6b70*/  FFMA.FTZ R191, R162, -R67, R191 ;  /* 0x80000043a2bf7223 */ /* 0x000fc400000100bf */
[----:B------:R-:W-:Y:S01]  /*6b80*/  FMUL.FTZ R176, R179, R67 ;  /* 0x00000043b3b07220 */ /* 0x000fe20000410000 */
[----:B------:R-:W-:Y:S01]  /*6b90*/  IADD3 R15, R15, UR8, RZ ;  /* 0x000000080f0f7c10 */ /* 0x000fe2000fffe0ff */
        /* <DEDUP_REMOVED lines=16> */
[----:B------:R-:W-:-:S02]  /*6ca0*/  FMUL.FTZ R163, R163, R208 ;  /* 0x000000d0a3a37220 */ /* 0x000fc40000410000 */
[-C--:B------:R-:W-:Y:S02]  /*6cb0*/  FFMA.FTZ R214, R152, -R51.reuse, R214 ;  /* 0x8000003398d67223 */ /* 0x080fe400000100d6 */
[-C--:B------:R-:W-:Y:S02]  /*6cc0*/  FMUL.FTZ R225, R215, R46.reuse ;  /* 0x0000002ed7e17220 */ /* 0x080fe40000410000 */
[----:B------:R-:W-:Y:S02]  /*6cd0*/  FFMA.FTZ R208, R157, -R46, R208 ;  /* 0x8000002e9dd07223 */ /* 0x000fe400000100d0 */
[----:B------:R-:W-:Y:S02]  /*6ce0*/  FMUL.FTZ R182, R209, R51 ;  /* 0x00000033d1b67220 */ /* 0x000fe40000410000 */
[----:B------:R-:W-:Y:S02]  /*6cf0*/  FFMA.FTZ R227, R223, R218, R227 ;  /* 0x000000dadfe37223 */ /* 0x000fe400000100e3 */
[----:B------:R-:W-:-:S02]  /*6d00*/  FMUL.FTZ R184, R225, R208 ;  /* 0x000000d0e1b87220 */ /* 0x000fc40000410000 */
[----:B------:R-:W-:Y:S02]  /*6d10*/  FFMA.FTZ R227, R182, R214, R227 ;  /* 0x000000d6b6e37223 */ /* 0x000fe400000100e3 */
[----:B------:R-:W-:Y:S02]  /*6d20*/  FMUL.FTZ R186, R58, R163 ;  /* 0x000000a33aba7220 */ /* 0x000fe40000410000 */
        /* <DEDUP_REMOVED lines=9> */
.L_x_5081:
[----:B0-----:R-:W-:Y:S05]  /*6dc0*/  BSYNC B0 ;  /* 0x0000000000007941 */ /* 0x001fea0003800000 */
.L_x_5080:
        /* <DEDUP_REMOVED lines=14> */
.L_x_5083:
[----:B------:R-:W-:Y:S05]  /*6eb0*/  BSYNC B0 ;  /* 0x0000000000007941 */ /* 0x000fea0003800000 */
.L_x_5082:
[----:B------:R-:W1:Y:S01]  /*6ec0*/  LDS R231, [R231.X4+0x5b0] ;  /* 0x0005b000e7e77984 */ /* 0x000e620000004800 */
[----:B------:R-:W-:Y:S01]  /*6ed0*/  BSSY B0, `(.L_x_5084) ;  /* 0x0000005000007945 */ /* 0x000fe20003800000 */
[----:B------:R-:W-:Y:S02]  /*6ee0*/  IADD3 R217, R140, 0xa0, RZ ;  /* 0x000000a08cd97810 */ /* 0x000fe40007ffe0ff */
[----:B------:R-:W-:Y:S01]  /*6ef0*/  LEA.HI.SX32 R13, R13, R140, 0x1b ;  /* 0x0000008c0d0d7211 */ /* 0x000fe200078fdaff */
[----:B------:R-:W-:Y:S05]  /*6f00*/  @!P0 BRA `(.L_x_5085) ;  /* 0x0000001000008947 */ /* 0x000fea0003800000 */
[----:B-1----:R1:W-:Y:S02]  /*6f10*/  RED.E.ADD.F32.FTZ.RN.STRONG.GPU [R14.64+-0x680], R231 ;  /* 0xfff980e70e00798e */ /* 0x0023e4000c10e78e */
.L_x_5085:
[----:B------:R-:W-:Y:S05]  /*6f20*/  BSYNC B0 ;  /* 0x0000000000007941 */ /* 0x000fea0003800000 */
.L_x_5084:
[----:B------:R-:W2:Y:S01]  /*6f30*/  LDS R13, [R13.X4+0x630] ;  /* 0x000630000d0d7984 */ /* 0x000ea20000004800 */
[----:B------:R-:W-:Y:S01]  /*6f40*/  BSSY B0, `(.L_x_5086) ;  /* 0x0000005000007945 */ /* 0x000fe20003800000 */
[----:B0-----:R-:W-:-:S02]  /*6f50*/  IADD3 R227, R140, 0xc0, RZ ;  /* 0x000000c08ce37810 */ /* 0x001fc40007ffe0ff */
[----:B------:R-:W-:Y:S01]  /*6f60*/  LEA.HI.SX32 R217, R217, R140, 0x1b ;  /* 0x0000008cd9d97211 */ /* 0x000fe200078fdaff */
[----:B------:R-:W-:Y:S05]  /*6f70*/  @!P1 BRA `(.L_x_5087) ;  /* 0x0000001000009947 */ /* 0x000fea0003800000 */
[----:B--2---:R0:W-:Y:S02]  /*6f80*/  RED.E.ADD.F32.FTZ.RN.STRONG.GPU [R14.64+-0x600], R13 ;  /* 0xfffa000d0e00798e */ /* 0x0041e4000c10e78e */
.L_x_5087:
[----:B------:R-:W-:Y:S05]  /*6f90*/  BSYNC B0 ;  /* 0x0000000000007941 */ /* 0x000fea0003800000 */
.L_x_5086:
[----:B------:R-:W3:Y:S01]  /*6fa0*/  LDS R217, [R217.X4+0x6b0] ;  /* 0x0006b000d9d97984 */ /* 0x000ee20000004800 */
[----:B------:R-:W-:Y:S01]  /*6fb0*/  BSSY B0, `(.L_x_5088) ;  /* 0x0000005000007945 */ /* 0x000fe20003800000 */
[----:B0-2---:R-:W-:Y:S02]  /*6fc0*/  IADD3 R13, R140, 0xe0, RZ ;  /* 0x000000e08c0d7810 */ /* 0x005fe40007ffe0ff */
[----:B------:R-:W-:Y:S01]  /*6fd0*/  LEA.HI.SX32 R227, R227, R140, 0x1b ;  /* 0x0000008ce3e37211 */ /* 0x000fe200078fdaff */
[----:B------:R-:W-:Y:S05]  /*6fe0*/  @!P2 BRA `(.L_x_5089) ;  /* 0x000000100000a947 */ /* 0x000fea0003800000 */
[----:B---3--:R0:W-:Y:S02]  /*6ff0*/  RED.E.ADD.F32.FTZ.RN.STRONG.GPU [R14.64+-0x580], R217 ;  /* 0xfffa80d90e00798e */ /* 0x0081e4000c10e78e */
.L_x_5089:
[----:B------:R-:W-:Y:S05]  /*7000*/  BSYNC B0 ;  /* 0x0000000000007941 */ /* 0x000fea0003800000 */
.L_x_5088:
[----:B------:R-:W2:Y:S01]  /*7010*/  LDS R227, [R227.X4+0x730] ;  /* 0x00073000e3e37984 */ /* 0x000ea20000004800 */
[----:B------:R-:W-:Y:S01]  /*7020*/  BSSY B0, `(.L_x_5090) ;  /* 0x0000005000007945 */ /* 0x000fe20003800000 */
[----:B0--3--:R-:W-:Y:S02]  /*7030*/  IADD3 R217, R140, 0x100, RZ ;  /* 0x000001008cd97810 */ /* 0x009fe40007ffe0ff */
[----:B------:R-:W-:Y:S01]  /*7040*/  LEA.HI.SX32 R13, R13, R140, 0x1b ;  /* 0x0000008c0d0d7211 */ /* 0x000fe200078fdaff */
[----:B------:R-:W-:Y:S05]  /*7050*/  @!P3 BRA `(.L_x_5091) ;  /* 0x000000100000b947 */ /* 0x000fea0003800000 */
[----:B--2---:R0:W-:Y:S02]  /*7060*/  RED.E.ADD.F32.FTZ.RN.STRONG.GPU [R14.64+-0x500], R227 ;  /* 0xfffb00e30e00798e */ /* 0x0041e4000c10e78e */
.L_x_5091:
[----:B------:R-:W-:Y:S05]  /*7070*/  BSYNC B0 ;  /* 0x0000000000007941 */ /* 0x000fea0003800000 */
.L_x_5090:
[----:B------:R-:W3:Y:S01]  /*7080*/  LDS R13, [R13.X4+0x7b0] ;  /* 0x0007b0000d0d7984 */ /* 0x000ee20000004800 */
[----:B------:R-:W-:Y:S01]  /*7090*/  BSSY B0, `(.L_x_5092) ;  /* 0x0000004000007945 */ /* 0x000fe20003800000 */
[----:B------:R-:W-:Y:S01]  /*70a0*/  LEA.HI.SX32 R217, R217, R140, 0x1b ;  /* 0x0000008cd9d97211 */ /* 0x000fe200078fdaff */
[----:B------:R-:W-:Y:S05]  /*70b0*/  @!P4 BRA `(.L_x_5093) ;  /* 0x000000100000c947 */ /* 0x000fea0003800000 */
[----:B---3--:R3:W-:Y:S02]  /*70c0*/  RED.E.ADD.F32.FTZ.RN.STRONG.GPU [R14.64+-0x480], R13 ;  /* 0xfffb800d0e00798e */ /* 0x0087e4000c10e78e */
.L_x_5093:
[----:B------:R-:W-:Y:S05]  /*70d0*/  BSYNC B0 ;  /* 0x0000000000007941 */ /* 0x000fea0003800000 */
.L_x_5092:
[----:B------:R-:W4:Y:S01]  /*70e0*/  LDS R217, [R217.X4+0x830] ;  /* 0x00083000d9d97984 */ /* 0x000f220000004800 */
[----:B------:R-:W-:Y:S01]  /*70f0*/  BSSY B0, `(.L_x_5094) ;  /* 0x0000005000007945 */ /* 0x000fe20003800000 */
[----:B---3--:R-:W-:-:S02]  /*7100*/  IADD3 R13, R140, 0x120, RZ ;  /* 0x000001208c0d7810 */ /* 0x008fc40007ffe0ff */
[----:B0-2---:R-:W-:Y:S01]  /*7110*/  IADD3 R227, R140, 0x140, RZ ;  /* 0x000001408ce37810 */ /* 0x005fe20007ffe0ff */
[----:B------:R-:W-:Y:S05]  /*7120*/  @!P5 BRA `(.L_x_5095) ;  /* 0x000000100000d947 */ /* 0x000fea0003800000 */
[----:B----4-:R0:W-:Y:S02]  /*7130*/  RED.E.ADD.F32.FTZ.RN.STRONG.GPU [R14.64+-0x400], R217 ;  /* 0xfffc00d90e00798e */ /* 0x0101e4000c10e78e */
.L_x_5095:
[----:B------:R-:W-:Y:S05]  /*7140*/  BSYNC B0 ;  /* 0x0000000000007941 */ /* 0x000fea0003800000 */
.L_x_5094:
        /* <DEDUP_REMOVED lines=14> */
.L_x_5097:
[----:B------:R-:W-:Y:S05]  /*7230*/  BSYNC B0 ;  /* 0x0000000000007941 */ /* 0x000fea0003800000 */
.L_x_5096:
[----:B------:R-:W2:Y:S01]  /*7240*/  LDS R227, [R227.X4+0x930] ;  /* 0x00093000e3e37984 */ /* 0x000ea20000004800 */
[----:B------:R-:W-:Y:S01]  /*7250*/  BSSY B0, `(.L_x_5098) ;  /* 0x0000005000007945 */ /* 0x000fe20003800000 */
[----:B0-----:R-:W-:-:S02]  /*7260*/  IADD3 R13, R140, 0x180, RZ ;  /* 0x000001808c0d7810 */ /* 0x001fc40007ffe0ff */
[----:B------:R-:W-:Y:S01]  /*7270*/  LEA.HI.SX32 R217, R217, R140, 0x1b ;  /* 0x0000008cd9d97211 */ /* 0x000fe200078fdaff */
[----:B------:R-:W-:Y:S05]  /*7280*/  @!P0 BRA `(.L_x_5099) ;  /* 0x0000001000008947 */ /* 0x000fea0003800000 */
[----:B--2---:R0:W-:Y:S02]  /*7290*/  RED.E.ADD.F32.FTZ.RN.STRONG.GPU [R14.64+-0x300], R227 ;  /* 0xfffd00e30e00798e */ /* 0x0041e4000c10e78e */
.L_x_5099:
[----:B------:R-:W-:Y:S05]  /*72a0*/  BSYNC B0 ;  /* 0x0000000000007941 */ /* 0x000fea0003800000 */
.L_x_5098:
[----:B------:R-:W3:Y:S01]  /*72b0*/  LDS R217, [R217.X4+0x9b0] ;  /* 0x0009b000d9d97984 */ /* 0x000ee20000004800 */
[----:B------:R-:W-:Y:S01]  /*72c0*/  BSSY B0, `(.L_x_5100) ;  /* 0x0000005000007945 */ /* 0x000fe20003800000 */
[----:B0-2---:R-:W-:Y:S02]  /*72d0*/  IADD3 R227, R140, 0x1a0, RZ ;  /* 0x000001a08ce37810 */ /* 0x005fe40007ffe0ff */
[----:B------:R-:W-:Y:S01]  /*72e0*/  LEA.HI.SX32 R13, R13, R140, 0x1b ;  /* 0x0000008c0d0d7211 */ /* 0x000fe200078fdaff */
[----:B------:R-:W-:Y:S05]  /*72f0*/  @!P1 BRA `(.L_x_5101) ;  /* 0x0000001000009947 */ /* 0x000fea0003800000 */
[----:B---3--:R0:W-:Y:S02]  /*7300*/  RED.E.ADD.F32.FTZ.RN.STRONG.GPU [R14.64+-0x280], R217 ;  /* 0xfffd80d90e00798e */ /* 0x0081e4000c10e78e */
.L_x_5101:
[----:B------:R-:W-:Y:S05]  /*7310*/  BSYNC B0 ;  /* 0x0000000000007941 */ /* 0x000fea0003800000 */
.L_x_5100:
[----:B------:R-:W2:Y:S01]  /*7320*/  LDS R13, [R13.X4+0xa30] ;  /* 0x000a30000d0d7984 */ /* 0x000ea20000004800 */
[----:B------:R-:W-:Y:S01]  /*7330*/  BSSY B0, `(.L_x_5102) ;  /* 0x0000005000007945 */ /* 0x000fe20003800000 */
[----:B0--3--:R-:W-:Y:S02]  /*7340*/  IADD3 R217, R140, 0x1c0, RZ ;  /* 0x000001c08cd97810 */ /* 0x009fe40007ffe0ff */
[----:B------:R-:W-:Y:S01]  /*7350*/  LEA.HI.SX32 R227, R227, R140, 0x1b ;  /* 0x0000008ce3e37211 */ /* 0x000fe200078fdaff */
[----:B------:R-:W-:Y:S05]  /*7360*/  @!P2 BRA `(.L_x_5103) ;  /* 0x000000100000a947 */ /* 0x000fea0003800000 */
[----:B--2---:R0:W-:Y:S02]  /*7370*/  RED.E.ADD.F32.FTZ.RN.STRONG.GPU [R14.64+-0x200], R13 ;  /* 0xfffe000d0e00798e */ /* 0x0041e4000c10e78e */
.L_x_5103:
[----:B------:R-:W-:Y:S05]  /*7380*/  BSYNC B0 ;  /* 0x0000000000007941 */ /* 0x000fea0003800000 */
.L_x_5102:
[----:B------:R-:W3:Y:S01]  /*7390*/  LDS R227, [R227.X4+0xab0] ;  /* 0x000ab000e3e37984 */ /* 0x000ee20000004800 */
[----:B------:R-:W-:Y:S01]  /*73a0*/  BSSY B0, `(.L_x_5104) ;  /* 0x0000005000007945 */ /* 0x000fe20003800000 */
[----:B0-2---:R-:W-:-:S02]  /*73b0*/  IADD3 R13, R140, 0x1e0, RZ ;  /* 0x000001e08c0d7810 */ /* 0x005fc40007ffe0ff */
[----:B------:R-:W-:Y:S01]  /*73c0*/  LEA.HI.SX32 R217, R217, R140, 0x1b ;  /* 0x0000008cd9d97211 */ /* 0x000fe200078fdaff */
[----:B------:R-:W-:Y:S05]  /*73d0*/  @!P3 BRA `(.L_x_5105) ;  /* 0x000000100000b947 */ /* 0x000fea0003800000 */
[----:B---3--:R0:W-:Y:S02]  /*73e0*/  RED.E.ADD.F32.FTZ.RN.STRONG.GPU [R14.64+-0x180], R227 ;  /* 0xfffe80e30e00798e */ /* 0x0081e4000c10e78e */
.L_x_5105:
[----:B------:R-:W-:Y:S05]  /*73f0*/  BSYNC B0 ;  /* 0x0000000000007941 */ /* 0x000fea0003800000 */
.L_x_5104:
[----:B------:R-:W2:Y:S01]  /*7400*/  LDS R217, [R217.X4+0xb30] ;  /* 0x000b3000d9d97984 */ /* 0x000ea20000004800 */
[----:B------:R-:W-:Y:S01]  /*7410*/  BSSY B0, `(.L_x_5106) ;  /* 0x0000004000007945 */ /* 0x000fe20003800000 */
[----:B------:R-:W-:Y:S01]  /*7420*/  LEA.HI.SX32 R13, R13, R140, 0x1b ;  /* 0x0000008c0d0d7211 */ /* 0x000fe200078fdaff */
[----:B------:R-:W-:Y:S05]  /*7430*/  @!P4 BRA `(.L_x_5107) ;  /* 0x000000100000c947 */ /* 0x000fea0003800000 */
[----:B--2---:R2:W-:Y:S02]  /*7440*/  RED.E.ADD.F32.FTZ.RN.STRONG.GPU [R14.64+-0x100], R217 ;  /* 0xffff00d90e00798e */ /* 0x0045e4000c10e78e */
.L_x_5107:
[----:B------:R-:W-:Y:S05]  /*7450*/  BSYNC B0 ;  /* 0x0000000000007941 */ /* 0x000fea0003800000 */
.L_x_5106:
[----:B------:R-:W4:Y:S01]  /*7460*/  LDS R13, [R13.X4+0xbb0] ;  /* 0x000bb0000d0d7984 */ /* 0x000f220000004800 */
[----:B------:R-:W-:Y:S01]  /*7470*/  BSSY B0, `(.L_x_5108) ;  /* 0x0000003000007945 */ /* 0x000fe20003800000 */
[----:B------:R-:W-:Y:S05]  /*7480*/  @!P5 BRA `(.L_x_5109) ;  /* 0x000000100000d947 */ /* 0x000fea0003800000 */
[----:B----4-:R4:W-:Y:S02]  /*7490*/  RED.E.ADD.F32.FTZ.RN.STRONG.GPU [R14.64+-0x80], R13 ;  /* 0xffff800d0e00798e */ /* 0x0109e4000c10e78e */
.L_x_5109:
[----:B------:R-:W-:Y:S05]  /*74a0*/  BSYNC B0 ;  /* 0x0000000000007941 */ /* 0x000fea0003800000 */
.L_x_5108:
[----:B------:R-:W5:Y:S01]  /*74b0*/  SHFL.DOWN PT, R12, R163, 0x1, 0x1f ;  /* 0x08201f00a30c7f89 */ /* 0x000f6200000e0000 */
[C---:B------:R-:W-:Y:S01]  /*74c0*/  ISETP.GT.AND P0, PT, R139.reuse, 0x1e, PT ;  /* 0x0000001e8b00780c */ /* 0x040fe20003f04270 */
[C---:B----4-:R-:W-:Y:S01]  /*74d0*/  FMUL.FTZ R13, R144.reuse, R209 ;  /* 0x000000d1900d7220 */ /* 0x050fe20000410000 */
[----:B------:R-:W-:Y:S01]  /*74e0*/  ISETP.NE.AND P1, PT, R139, RZ, PT ;  /* 0x000000ff8b00720c */ /* 0x000fe20003f25270 */
[----:B012---:R-:W0:Y:S01]  /*74f0*/  SHFL.DOWN PT, R14, R207, 0x1, 0x1f ;  /* 0x08201f00cf0e7f89 */ /* 0x007e2200000e0000 */
[----:B------:R-:W-:Y:S01]  /*7500*/  FMUL.FTZ R15, R144, R215 ;  /* 0x000000d7900f7220 */ /* 0x000fe20000410000 */
[----:B------:R-:W-:Y:S01]  /*7510*/  ISETP.NE.AND P2, PT, R140, RZ, PT ;  /* 0x000000ff8c00720c */ /* 0x000fe20003f45270 */
[----:B------:R-:W-:Y:S01]  /*7520*/  FMUL.FTZ R13, R214, R13 ;  /* 0x0000000dd60d7220 */ /* 0x000fe20000410000 */
[----:B------:R-:W-:Y:S01]  /*7530*/  BSSY B0, `(.L_x_5110) ;  /* 0x0000071000007945 */ /* 0x000fe20003800000 */
[----:B------:R-:W-:-:S02]  /*7540*/  FMUL.FTZ R208, R208, R15 ;  /* 0x0000000fd0d07220 */ /* 0x000fc40000410000 */
[----:B------:R-:W-:Y:S02]  /*7550*/  FFMA.FTZ R209, R152, R209, R13 ;  /* 0x000000d198d17223 */ /* 0x000fe4000001000d */
[C---:B------:R-:W-:Y:S02]  /*7560*/  FMUL.FTZ R13, R144.reuse, R205 ;  /* 0x000000cd900d7220 */ /* 0x040fe40000410000 */
[----:B------:R-:W-:Y:S02]  /*7570*/  FMUL.FTZ R15, R144, R173 ;  /* 0x000000ad900f7220 */ /* 0x000fe40000410000 */
[----:B------:R-:W-:Y:S02]  /*7580*/  FMUL.FTZ R218, R218, R13 ;  /* 0x0000000ddada7220 */ /* 0x000fe40000410000 */
[----:B------:R-:W-:Y:S02]  /*7590*/  FMUL.FTZ R13, R144, R203 ;  /* 0x000000cb900d7220 */ /* 0x000fe40000410000 */
[----:B------:R-:W-:-:S02]  /*75a0*/  FMUL.FTZ R15, R192, R15 ;  /* 0x0000000fc00f7220 */ /* 0x000fc40000410000 */
[----:B------:R-:W-:Y:S02]  /*75b0*/  FMUL.FTZ R216, R216, R13 ;  /* 0x0000000dd8d87220 */ /* 0x000fe40000410000 */
[----:B-----5:R-:W-:Y:S02]  /*75c0*/  @!P0 FADD.FTZ R163, R163, R12 ;  /* 0x0000000ca3a38221 */ /* 0x020fe40000010000 */
[----:B------:R-:W-:Y:S02]  /*75d0*/  FMUL.FTZ R13, R144, R201 ;  /* 0x000000c9900d7220 */ /* 0x000fe40000410000 */
[----:B0-----:R-:W-:Y:S01]  /*75e0*/  @!P0 FADD.FTZ R207, R207, R14 ;  /* 0x0000000ecfcf8221 */ /* 0x001fe20000010000 */
[----:B------:R-:W0:Y:S01]  /*75f0*/  SHFL.DOWN PT, R12, R163, 0x2, 0x1f ;  /* 0x08401f00a30c7f89 */ /* 0x000e2200000e0000 */
[----:B------:R-:W-:Y:S01]  /*7600*/  ISETP.GT.AND P0, PT, R139, 0x1d, PT ;  /* 0x0000001d8b00780c */ /* 0x000fe20003f04270 */
[----:B------:R-:W-:Y:S02]  /*7610*/  FMUL.FTZ R13, R196, R13 ;  /* 0x0000000dc40d7220 */ /* 0x000fe40000410000 */
[----:B------:R-:W1:Y:S01]  /*7620*/  SHFL.DOWN PT, R14, R207, 0x2, 0x1f ;  /* 0x08401f00cf0e7f89 */ /* 0x000e6200000e0000 */
[----:B------:R-:W-:-:S02]  /*7630*/  FFMA.FTZ R146, R146, R173, R15 ;  /* 0x000000ad92927223 */ /* 0x000fc4000001000f */
[----:B------:R-:W-:Y:S02]  /*7640*/  FFMA.FTZ R156, R156, R201, R13 ;  /* 0x000000c99c9c7223 */ /* 0x000fe4000001000d */
[C---:B------:R-:W-:Y:S02]  /*7650*/  FMUL.FTZ R13, R144.reuse, R181 ;  /* 0x000000b5900d7220 */ /* 0x040fe40000410000 */
        /* <DEDUP_REMOVED lines=27> */
[----:B------:R-:W-:Y:S01]  /*7810*/  ISETP.GT.AND P0, PT, R139, 0x17, PT ;  /* 0x000000178b00780c */ /* 0x000fe20003f04270 */
[----:B------:R-:W0:Y:S01]  /*7820*/  SHFL.DOWN PT, R14, R163, 0x8, 0x1f ;  /* 0x09001f00a30e7f89 */ /* 0x000e2200000e0000 */
[----:B------:R-:W-:Y:S02]  /*7830*/  FMUL.FTZ R195, R195, R12 ;  /* 0x0000000cc3c37220 */ /* 0x000fe40000410000 */
[----:B------:R-:W-:Y:S01]  /*7840*/  FMUL.FTZ R12, R144, R197 ;  /* 0x000000c5900c7220 */ /* 0x000fe20000410000 */
[----:B------:R-:W1:Y:S01]  /*7850*/  SHFL.DOWN PT, R152, R207, 0x8, 0x1f ;  /* 0x09001f00cf987f89 */ /* 0x000e6200000e0000 */
[----:B------:R-:W-:Y:S02]  /*7860*/  FFMA.FTZ R195, R158, R199, R195 ;  /* 0x000000c79ec37223 */ /* 0x000fe400000100c3 */
[----:B------:R-:W-:Y:S02]  /*7870*/  FMUL.FTZ R193, R193, R12 ;  /* 0x0000000cc1c17220 */ /* 0x000fe40000410000 */
        /* <DEDUP_REMOVED lines=8> */
[----:B0-----:R-:W-:Y:S02]  /*7900*/  @!P0 FADD.FTZ R163, R163, R14 ;  /* 0x0000000ea3a38221 */ /* 0x001fe40000010000 */
[----:B------:R-:W-:Y:S02]  /*7910*/  FFMA.FTZ R183, R166, R183, R12 ;  /* 0x000000b7a6b77223 */ /* 0x000fe4000001000c */
[----:B-1----:R-:W-:Y:S01]  /*7920*/  @!P0 FADD.FTZ R207, R207, R152 ;  /* 0x00000098cfcf8221 */ /* 0x002fe20000010000 */
        /* <DEDUP_REMOVED lines=15> */
[C---:B------:R-:W-:Y:S02]  /*7a20*/  FMUL.FTZ R14, R144.reuse, R175 ;  /* 0x000000af900e7220 */ /* 0x040fe40000410000 */
[----:B-1----:R-:W-:Y:S01]  /*7a30*/  @!P0 FADD.FTZ R207, R207, R152 ;  /* 0x00000098cfcf8221 */ /* 0x002fe20000010000 */
[----:B------:R-:W-:Y:S01]  /*7a40*/  MOV R12, R163 ;  /* 0x000000a3000c7202 */ /* 0x000fe20000000f00 */
[----:B------:R-:W-:-:S02]  /*7a50*/  FMUL.FTZ R144, R144, R187 ;  /* 0x000000bb90907220 */ /* 0x000fc40000410000 */
[----:B------:R-:W-:Y:S01]  /*7a60*/  FMUL.FTZ R14, R219, R14 ;  /* 0x0000000edb0e7220 */ /* 0x000fe20000410000 */
[----:B------:R-:W-:Y:S01]  /*7a70*/  MOV R13, R207 ;  /* 0x000000cf000d7202 */ /* 0x000fe20000000f00 */
[----:B------:R-:W-:Y:S02]  /*7a80*/  FMUL.FTZ R144, R189, R144 ;  /* 0x00000090bd907220 */ /* 0x000fe40000410000 */
[----:B------:R-:W-:Y:S02]  /*7a90*/  FFMA.FTZ R153, R153, R175, R14 ;  /* 0x000000af99997223 */ /* 0x000fe4000001000e */
[----:B------:R0:W-:Y:S01]  /*7aa0*/  @!P1 STS.64 [0xc78], R12 ;  /* 0x000c780cff009388 */ /* 0x0001e20000000a00 */
        /* <DEDUP_REMOVED lines=25> */
.L_x_5111:
[----:B0-----:R-:W-:Y:S05]  /*7c40*/  BSYNC B0 ;  /* 0x0000000000007941 */ /* 0x001fea0003800000 */
.L_x_5110:
[----:B------:R-:W-:Y:S01]  /*7c50*/  IADD3 R23, R23, 0x1, RZ ;  /* 0x0000000117177810 */ /* 0x000fe20007ffe0ff */
[----:B------:R-:W-:-:S03]  /*7c60*/  UIADD3 UR6, UP0, UR6, 0x1, URZ ;  /* 0x0000000106067890 */ /* 0x000fc6000ff1e03f */
[----:B------:R-:W-:Y:S01]  /*7c70*/  ISETP.GE.AND P0, PT, R23, c[0x0][0x16c], PT ;  /* 0x00005b0017007a0c */ /* 0x000fe20003f06270 */
[----:B------:R-:W-:-:S12]  /*7c80*/  UIADD3.X UR7, URZ, UR7, URZ, UP0, !UPT ;  /* 0x000000073f077290 */ /* 0x000fd800087fe43f */
[----:B------:R-:W-:Y:S01]  /*7c90*/  @P0 CALL.REL.NOINC `(.L_x_5075) ;  /* 0x0000001000000944 */ /* 0x000fe20003c00000 */
[----:B------:R-:W-:Y:S05]  /*7ca0*/  BRA `(.L_x_5112) ;  /* 0xffffca7000007947 */ /* 0x000fea000383ffff */
.L_x_5075:
[----:B------:R-:W-:Y:S01]  /*7cb0*/  BAR.SYNC.DEFER_BLOCKING 0x0 ;  /* 0x0000000000007b1d */ /* 0x000fe20000010000 */
        /* <DEDUP_REMOVED lines=8> */
[----:B------:R-:W-:Y:S02]  /*7d40*/  ISETP.GE.AND P3, PT, R128, UR10, PT ;  /* 0x0000000a80007c0c */ /* 0x000fe4000bf66270 */
[----:B------:R-:W-:Y:S01]  /*7d50*/  PRMT R15, RZ, 0x7610, R15 ;  /* 0x00007610ff0f7816 */ /* 0x000fe2000000000f */
[----:B------:R-:W2:Y:S01]  /*7d60*/  @!P2 LDG.E.U16 R13, [R10.64] ;  /* 0x0000000e0a0da981 */ /* 0x000ea2000c1e1500 */
[----:B------:R-:W-:Y:S02]  /*7d70*/  ISETP.GE.AND P2, PT, R127, UR10, PT ;  /* 0x0000000a7f007c0c */ /* 0x000fe4000bf46270 */
[----:B------:R-:W-:Y:S01]  /*7d80*/  PRMT R12, RZ, 0x7610, R12 ;  /* 0x00007610ff0c7816 */ /* 0x000fe2000000000c */
[----:B------:R-:W4:Y:S01]  /*7d90*/  @!P1 LDG.E.U16 R0, [R10.64+0x40] ;  /* 0x0000400e0a009981 */ /* 0x000f22000c1e1500 */
[----:B------:R-:W-:-:S02]  /*7da0*/  ISETP.GE.AND P1, PT, R126, UR10, PT ;  /* 0x0000000a7e007c0c */ /* 0x000fc4000bf26270 */
[----:B------:R-:W-:Y:S01]  /*7db0*/  PRMT R17, RZ, 0x7610, R17 ;  /* 0x00007610ff117816 */ /* 0x000fe20000000011 */
[----:B------:R-:W5:Y:S01]  /*7dc0*/  @!P0 LDG.E.U16 R15, [R10.64+0x80] ;  /* 0x0000800e0a0f8981 */ /* 0x000f62000c1e1500 */
[----:B------:R-:W-:Y:S02]  /*7dd0*/  PRMT R14, RZ, 0x7610, R14 ;  /* 0x00007610ff0e7816 */ /* 0x000fe4000000000e */
[----:B------:R-:W-:Y:S01]  /*7de0*/  PRMT R19, RZ, 0x7610, R19 ;  /* 0x00007610ff137816 */ /* 0x000fe20000000013 */
[----:B---3--:R-:W3:Y:S01]  /*7df0*/  @!P4 LDG.E.U16 R12, [R10.64+0xc0] ;  /* 0x0000c00e0a0cc981 */ /* 0x008ee2000c1e1500 */
[----:B------:R-:W-:Y:S02]  /*7e00*/  PRMT R16, RZ, 0x7610, R16 ;  /* 0x00007610ff107816 */ /* 0x000fe40000000010 */
[----:B------:R-:W-:Y:S01]  /*7e10*/  PRMT R21, RZ, 0x7610, R21 ;  /* 0x00007610ff157816 */ /* 0x000fe20000000015 */
[----:B------:R-:W3:Y:S01]  /*7e20*/  @!P6 LDG.E.U16 R17, [R10.64+0x100] ;  /* 0x0001000e0a11e981 */ /* 0x000ee2000c1e1500 */
[----:B------:R-:W-:-:S02]  /*7e30*/  ISETP.GE.AND P0, PT, R125, UR10, PT ;  /* 0x0000000a7d007c0c */ /* 0x000fc4000bf06270 */
[----:B------:R-:W-:Y:S01]  /*7e40*/  ISETP.GE.AND P4, PT, R124, UR10, PT ;  /* 0x0000000a7c007c0c */ /* 0x000fe2000bf86270 */
[----:B------:R-:W3:Y:S01]  /*7e50*/  @!P5 LDG.E.U16 R14, [R10.64+0x140] ;  /* 0x0001400e0a0ed981 */ /* 0x000ee2000c1e1500 */
[----:B------:R-:W-:Y:S02]  /*7e60*/  ISETP.GE.AND P6, PT, R123, UR10, PT ;  /* 0x0000000a7b007c0c */ /* 0x000fe4000bfc6270 */
[----:B------:R-:W-:Y:S01]  /*7e70*/  ISETP.GE.AND P5, PT, R122, UR10, PT ;  /* 0x0000000a7a007c0c */ /* 0x000fe2000bfa6270 */
[----:B------:R-:W3:Y:S01]  /*7e80*/  @!P3 LDG.E.U16 R19, [R10.64+0x180] ;  /* 0x0001800e0a13b981 */ /* 0x000ee2000c1e1500 */
[----:B------:R-:W-:-:S03]  /*7e90*/  ISETP.GE.AND P3, PT, R121, UR10, PT ;  /* 0x0000000a79007c0c */ /* 0x000fc6000bf66270 */
[----:B------:R-:W3:Y:S01]  /*7ea0*/  @!P2 LDG.E.U16 R16, [R10.64+0x1c0] ;  /* 0x0001c00e0a10a981 */ /* 0x000ee2000c1e1500 */
[----:B------:R-:W-:-:S03]  /*7eb0*/  ISETP.GE.AND P2, PT, R120, UR10, PT ;  /* 0x0000000a78007c0c */ /* 0x000fc6000bf46270 */
[----:B------:R-:W3:Y:S01]  /*7ec0*/  @!P1 LDG.E.U16 R21, [R10.64+0x200] ;  /* 0x0002000e0a159981 */ /* 0x000ee2000c1e1500 */
[----:B------:R-:W-:Y:S02]  /*7ed0*/  ISETP.GE.AND P1, PT, R119, UR10, PT ;  /* 0x0000000a77007c0c */ /* 0x000fe4000bf26270 */
        /* <DEDUP_REMOVED lines=14> */
[----:B------:R-:W-:-:S02]  /*7fc0*/  F2FP.BF16.PACK_AB R36, R36, R39 ;  /* 0x000000272424723e */ /* 0x000fc400000010ff */
[----:B------:R-:W-:Y:S02]  /*7fd0*/  F2FP.BF16.PACK_AB R34, R34, R37 ;  /* 0x000000252222723e */ /* 0x000fe400000010ff */
[----:B------:R-:W-:Y:S02]  /*7fe0*/  F2FP.BF16.PACK_AB R32, R32, R35 ;  /* 0x000000232020723e */ /* 0x000fe400000010ff */
[----:B------:R-:W-:Y:S02]  /*7ff0*/  F2FP.BF16.PACK_AB R30, R30, R33 ;  /* 0x000000211e1e723e */ /* 0x000fe400000010ff */
[----:B------:R-:W-:Y:S02]  /*8000*/  F2FP.BF16.PACK_AB R28, R28, R31 ;  /* 0x0000001f1c1c723e */ /* 0x000fe400000010ff */
[----:B------:R-:W-:Y:S02]  /*8010*/  F2FP.BF16.PACK_AB R26, R26, R29 ;  /* 0x0000001d1a1a723e */ /* 0x000fe400000010ff */
[----:B------:R-:W-:-:S02]  /*8020*/  F2FP.BF16.PACK_AB R24, R24, R27 ;  /* 0x0000001b1818723e */ /* 0x000fc400000010ff */
[----:B------:R-:W-:Y:S01]  /*8030*/  F2FP.BF16.PACK_AB R22, R22, R25 ;  /* 0x000000191616723e */ /* 0x000fe200000010ff */
[----:B--2---:R-:W-:Y:S04]  /*8040*/  STS.U16 [R118], R13 ;  /* 0x0000000d76007388 */ /* 0x004fe80000000400 */
[----:B----4-:R-:W-:Y:S04]  /*8050*/  STS.U16 [R117+0x40], R0 ;  /* 0x0000400075007388 */ /* 0x010fe80000000400 */
[----:B-----5:R-:W-:Y:S04]  /*8060*/  STS.U16 [R116+0x80], R15 ;  /* 0x0000800f74007388 */ /* 0x020fe80000000400 */
        /* <DEDUP_REMOVED lines=20> */
[----:B------:R-:W-:Y:S01]  /*81b0*/  FADD.FTZ R13, R0, UR5 ;  /* 0x00000005000d7e21 */ /* 0x000fe20008010000 */
[----:B-1----:R-:W-:Y:S01]  /*81c0*/  PRMT R12, RZ, 0x5410, R12 ;  /* 0x00005410ff0c7816 */ /* 0x002fe2000000000c */
[----:B------:R-:W-:Y:S03]  /*81d0*/  LDS.U16 R0, [R102+0x8] ;  /* 0x0000080066007984 */ /* 0x000fe60000000400 */
[----:B------:R-:W-:Y:S02]  /*81e0*/  FSETP.GTU.FTZ.AND P4, PT, R13, 20, PT ;  /* 0x41a000000d00780b */ /* 0x000fe40003f9c000 */
[----:B--2---:R-:W-:Y:S01]  /*81f0*/  PRMT R10, RZ, 0x5410, R10 ;  /* 0x00005410ff0a7816 */ /* 0x004fe2000000000a */
[----:B------:R-:W-:Y:S01]  /*8200*/  FADD.FTZ R18, R12, UR5 ;  /* 0x000000050c127e21 */ /* 0x000fe20008010000 */
[----:B---3--:R-:W-:Y:S01]  /*8210*/  PRMT R11, RZ, 0x5410, R11 ;  /* 0x00005410ff0b7816 */ /* 0x008fe2000000000b */
[----:B------:R-:W0:Y:S02]  /*8220*/  LDS.U16 R12, [R102+0xe] ;  /* 0x00000e00660c7984 */ /* 0x000e240000000400 */
[----:B------:R-:W-:-:S02]  /*8230*/  FADD.FTZ R16, R10, UR5 ;  /* 0x000000050a107e21 */ /* 0x000fc40008010000 */
[----:B------:R-:W1:Y:S01]  /*8240*/  LDS.U16 R10, [R102+0xa] ;  /* 0x00000a00660a7984 */ /* 0x000e620000000400 */
[----:B------:R-:W-:-:S03]  /*8250*/  FADD.FTZ R17, R11, UR5 ;  /* 0x000000050b117e21 */ /* 0x000fc60008010000 */
[----:B------:R-:W-:Y:S01]  /*8260*/  @!P4 FMUL.FTZ R13, R13, -1.4426950216293334961 ;  /* 0xbfb8aa3b0d0dc820 */ /* 0x000fe20000410000 */
[----:B------:R-:W2:Y:S03]  /*8270*/  LDS.U16 R11, [R102+0xc] ;  /* 0x00000c00660b7984 */ /* 0x000ea60000000400 */
[----:B------:R3:W4:Y:S01]  /*8280*/  @!P4 MUFU.EX2 R15, R13 ;  /* 0x0000000d000fc308 */ /* 0x0007220000000800 */
[C---:B------:R-:W-:Y:S02]  /*8290*/  FSETP.GTU.FTZ.AND P5, PT, R16.reuse, 20, PT ;  /* 0x41a000001000780b */ /* 0x040fe40003fbc000 */
[----:B------:R-:W-:Y:S01]  /*82a0*/  FSETP.GTU.FTZ.AND P0, PT, R17, 20, PT ;  /* 0x41a000001100780b */ /* 0x000fe20003f1c000 */
[----:B---3--:R-:W3:Y:S10]  /*82b0*/  LDS.U16 R13, [R102+0x10] ;  /* 0x00001000660d7984 */ /* 0x008ef40000000400 */
[----:B------:R-:W-:-:S02]  /*82c0*/  @!P5 FMUL.FTZ R16, R16, -1.4426950216293334961 ;  /* 0xbfb8aa3b1010d820 */ /* 0x000fc40000410000 */
[----:B----4-:R-:W-:-:S04]  /*82d0*/  @!P4 FADD.FTZ R15, R15, 1 ;  /* 0x3f8000000f0fc421 */ /* 0x010fc80000010000 */
[----:B------:R-:W4:Y:S01]  /*82e0*/  @!P5 MUFU.EX2 R16, R16 ;  /* 0x000000100010d308 */ /* 0x000f220000000800 */
[----:B------:R-:W-:-:S07]  /*82f0*/  @!P0 FMUL.FTZ R17, R17, -1.4426950216293334961 ;  /* 0xbfb8aa3b11118820 */ /* 0x000fce0000410000 */
[----:B------:R-:W5:Y:S01]  /*8300*/  @!P4 MUFU.RCP R15, R15 ;  /* 0x0000000f000fc308 */ /* 0x000f620000001000 */
[----:B0-----:R-:W-:Y:S02]  /*8310*/  PRMT R12, RZ, 0x5410, R12 ;  /* 0x00005410ff0c7816 */ /* 0x001fe4000000000c */
[----:B-1----:R-:W-:-:S05]  /*8320*/  PRMT R10, RZ, 0x5410, R10 ;  /* 0x00005410ff0a7816 */ /* 0x002fca000000000a */
[----:B------:R-:W0:Y:S01]  /*8330*/  @!P0 MUFU.EX2 R17, R17 ;  /* 0x0000001100118308 */ /* 0x000e220000000800 */
[----:B----4-:R-:W-:Y:S01]  /*8340*/  @!P5 FADD.FTZ R16, R16, 1 ;  /* 0x3f8000001010d421 */ /* 0x010fe20000010000 */
[----:B--2---:R-:W-:Y:S01]  /*8350*/  PRMT R11, RZ, 0x5410, R11 ;  /* 0x00005410ff0b7816 */ /* 0x004fe2000000000b */
[----:B------:R-:W-:Y:S02]  /*8360*/  FADD.FTZ R10, R10, UR5 ;  /* 0x000000050a0a7e21 */ /* 0x000fe40008010000 */
[----:B-----5:R-:W-:Y:S02]  /*8370*/  @!P4 FMUL.FTZ R38, R38, R15 ;  /* 0x0000000f2626c220 */ /* 0x020fe40000410000 */
[----:B------:R-:W-:Y:S01]  /*8380*/  FADD.FTZ R15, R12, UR5 ;  /* 0x000000050c0f7e21 */ /* 0x000fe20008010000 */
[----:B------:R-:W1:Y:S01]  /*8390*/  @!P5 MUFU.RCP R16, R16 ;  /* 0x000000100010d308 */ /* 0x000e620000001000 */
[----:B------:R-:W-:-:S03]  /*83a0*/  FADD.FTZ R11, R11, UR5 ;  /* 0x000000050b0b7e21 */ /* 0x000fc60008010000 */
[----:B------:R-:W-:Y:S02]  /*83b0*/  FSETP.GTU.FTZ.AND P6, PT, R15, 20, PT ;  /* 0x41a000000f00780b */ /* 0x000fe40003fdc000 */
[----:B------:R-:W-:Y:S01]  /*83c0*/  FSETP.GTU.FTZ.AND P3, PT, R10, 20, PT ;  /* 0x41a000000a00780b */ /* 0x000fe20003f7c000 */
[----:B0-----:R-:W-:Y:S01]  /*83d0*/  @!P0 FADD.FTZ R17, R17, 1 ;  /* 0x3f80000011118421 */ /* 0x001fe20000010000 */
[----:B------:R-:W-:Y:S02]  /*83e0*/  FSETP.GTU.FTZ.AND P4, PT, R11, 20, PT ;  /* 0x41a000000b00780b */ /* 0x000fe40003f9c000 */
[----:B------:R-:W-:Y:S02]  /*83f0*/  PRMT R14, RZ, 0x5410, R14 ;  /* 0x00005410ff0e7816 */ /* 0x000fe4000000000e */
[----:B------:R-:W-:Y:S01]  /*8400*/  PRMT R0, RZ, 0x5410, R0 ;  /* 0x00005410ff007816 */ /* 0x000fe20000000000 */
[----:B------:R-:W0:Y:S01]  /*8410*/  @!P0 MUFU.RCP R17, R17 ;  /* 0x0000001100118308 */ /* 0x000e220000001000 */
[----:B---3--:R-:W-:Y:S01]  /*8420*/  PRMT R13, RZ, 0x5410, R13 ;  /* 0x00005410ff0d7816 */ /* 0x008fe2000000000d */
[----:B------:R-:W-:-:S02]  /*8430*/  FADD.FTZ R19, R14, UR5 ;  /* 0x000000050e137e21 */ /* 0x000fc40008010000 */
[----:B------:R-:W-:Y:S02]  /*8440*/  @!P6 FMUL.FTZ R14, R15, -1.4426950216293334961 ;  /* 0xbfb8aa3b0f0ee820 */ /* 0x000fe40000410000 */
[----:B------:R-:W-:Y:S02]  /*8450*/  FADD.FTZ R0, R0, UR5 ;  /* 0x0000000500007e21 */ /* 0x000fe40008010000 */
[----:B------:R-:W-:Y:S02]  /*8460*/  @!P3 FMUL.FTZ R10, R10, -1.4426950216293334961 ;  /* 0xbfb8aa3b0a0ab820 */ /* 0x000fe40000410000 */
[----:B-1----:R-:W-:Y:S01]  /*8470*/  @!P5 FMUL.FTZ R41, R41, R16 ;  /* 0x000000102929d220 */ /* 0x002fe20000410000 */
[----:B------:R-:W1:Y:S01]  /*8480*/  @!P6 MUFU.EX2 R14, R14 ;  /* 0x0000000e000ee308 */ /* 0x000e620000000800 */
[----:B------:R-:W-:Y:S02]  /*8490*/  FADD.FTZ R16, R13, UR5 ;  /* 0x000000050d107e21 */ /* 0x000fe40008010000 */
[----:B------:R-:W-:Y:S01]  /*84a0*/  @!P4 FMUL.FTZ R12, R11, -1.4426950216293334961 ;  /* 0xbfb8aa3b0b0cc820 */ /* 0x000fe20000410000 */
[----:B------:R-:W-:-:S02]  /*84b0*/  FSETP.GTU.FTZ.AND P2, PT, R0, 20, PT ;  /* 0x41a000000000780b */ /* 0x000fc40003f5c000 */
[----:B------:R-:W-:Y:S02]  /*84c0*/  FSETP.GTU.FTZ.AND P5, PT, R16, 20, PT ;  /* 0x41a000001000780b */ /* 0x000fe40003fbc000 */
[----:B------:R-:W2:Y:S01]  /*84d0*/  @!P3 MUFU.EX2 R10, R10 ;  /* 0x0000000a000ab308 */ /* 0x000ea20000000800 */
[----:B0-----:R-:W-:-:S07]  /*84e0*/  @!P0 FMUL.FTZ R40, R40, R17 ;  /* 0x0000001128288220 */ /* 0x001fce0000410000 */
[----:B------:R2:W0:Y:S01]  /*84f0*/  @!P4 MUFU.EX2 R13, R12 ;  /* 0x0000000c000dc308 */ /* 0x0004220000000800 */
[----:B------:R-:W-:Y:S01]  /*8500*/  FSETP.GTU.FTZ.AND P0, PT, R19, 20, PT ;  /* 0x41a000001300780b */ /* 0x000fe20003f1c000 */
[----:B------:R-:W-:Y:S02]  /*8510*/  @!P2 FMUL.FTZ R0, R0, -1.4426950216293334961 ;  /* 0xbfb8aa3b0000a820 */ /* 0x000fe40000410000 */
[----:B-1----:R-:W-:Y:S02]  /*8520*/  @!P6 FADD.FTZ R14, R14, 1 ;  /* 0x3f8000000e0ee421 */ /* 0x002fe40000010000 */
[----:B------:R-:W-:Y:S02]  /*8530*/  @!P5 FMUL.FTZ R15, R16, -1.4426950216293334961 ;  /* 0xbfb8aa3b100fd820 */ /* 0x000fe40000410000 */
[----:B------:R-:W1:Y:S01]  /*8540*/  @!P2 MUFU.EX2 R0, R0 ;  /* 0x000000000000a308 */ /* 0x000e620000000800 */
[----:B--2---:R-:W-:Y:S01]  /*8550*/  @!P3 FADD.FTZ R12, R10, 1 ;  /* 0x3f8000000a0cb421 */ /* 0x004fe20000010000 */
[----:B------:R-:W-:Y:S01]  /*8560*/  FSETP.GTU.FTZ.AND P1, PT, R18, 20, PT ;  /* 0x41a000001200780b */ /* 0x000fe20003f3c000 */
[----:B------:R-:W-:Y:S01]  /*8570*/  LDS.U16 R10, [R102+0x16] ;  /* 0x00001600660a7984 */ /* 0x000fe20000000400 */
[----:B0-----:R-:W-:-:S04]  /*8580*/  @!P4 FADD.FTZ R13, R13, 1 ;  /* 0x3f8000000d0dc421 */ /* 0x001fc80000010000 */
[----:B------:R-:W0:Y:S01]  /*8590*/  @!P6 MUFU.RCP R14, R14 ;  /* 0x0000000e000ee308 */ /* 0x000e220000001000 */
[----:B------:R-:W-:-:S07]  /*85a0*/  @!P0 FMUL.FTZ R16, R19, -1.4426950216293334961 ;  /* 0xbfb8aa3b13108820 */ /* 0x000fce0000410000 */
[----:B------:R-:W2:Y:S08]  /*85b0*/  @!P5 MUFU.EX2 R15, R15 ;  /* 0x0000000f000fd308 */ /* 0x000eb00000000800 */
[----:B------:R-:W3:Y:S08]  /*85c0*/  @!P3 MUFU.RCP R12, R12 ;  /* 0x0000000c000cb308 */ /* 0x000ef00000001000 */
[----:B------:R-:W4:Y:S01]  /*85d0*/  @!P4 MUFU.RCP R13, R13 ;  /* 0x0000000d000dc308 */ /* 0x000f220000001000 */
[----:B-1----:R-:W-:-:S07]  /*85e0*/  @!P2 FADD.FTZ R11, R0, 1 ;  /* 0x3f800000000ba421 */ /* 0x002fce0000010000 */
[----:B------:R-:W1:Y:S01]  /*85f0*/  @!P0 MUFU.EX2 R16, R16 ;  /* 0x0000001000108308 */ /* 0x000e620000000800 */
[----:B0-----:R-:W-:Y:S01]  /*8600*/  @!P6 FMUL.FTZ R47, R47, R14 ;  /* 0x0000000e2f2fe220 */ /* 0x001fe20000410000 */
[----:B------:R-:W-:Y:S01]  /*8610*/  LDS.U16 R0, [R102+0x14] ;  /* 0x0000140066007984 */ /* 0x000fe20000000400 */
[----:B--2---:R-:W-:-:S03]  /*8620*/  @!P5 FADD.FTZ R15, R15, 1 ;  /* 0x3f8000000f0fd421 */ /* 0x004fc60000010000 */
[----:B------:R-:W0:Y:S01]  /*8630*/  LDS.U16 R14, [R102+0x1e] ;  /* 0x00001e00660e7984 */ /* 0x000e220000000400 */
[----:B---3--:R-:W-:Y:S01]  /*8640*/  @!P3 FMUL.FTZ R45, R45, R12 ;  /* 0x0000000c2d2db220 */ /* 0x008fe20000410000 */
[----:B------:R2:W-:Y:S01]  /*8650*/  @!P2 MUFU.RCP R17, R11 ;  /* 0x0000000b0011a308 */ /* 0x0005e20000001000 */
[----:B----4-:R-:W-:Y:S01]  /*8660*/  @!P4 FMUL.FTZ R44, R44, R13 ;  /* 0x0000000d2c2cc220 */ /* 0x010fe20000410000 */
[----:B------:R-:W3:Y:S01]  /*8670*/  LDS.U16 R12, [R102+0x1a] ;  /* 0x00001a00660c7984 */ /* 0x000ee20000000400 */
[----:B------:R-:W-:-:S03]  /*8680*/  @!P1 FMUL.FTZ R18, R18, -1.4426950216293334961 ;  /* 0xbfb8aa3b12129820 */ /* 0x000fc60000410000 */
[----:B------:R-:W-:Y:S04]  /*8690*/  LDS.U16 R13, [R102+0x1c] ;  /* 0x00001c00660d7984 */ /* 0x000fe80000000400 */
[----:B--2---:R-:W2:Y:S01]  /*86a0*/  LDS.U16 R11, [R102+0x18] ;  /* 0x00001800660b7984 */ /* 0x004ea20000000400 */
[----:B------:R-:W4:Y:S01]  /*86b0*/  @!P5 MUFU.RCP R15, R15 ;  /* 0x0000000f000fd308 */ /* 0x000f220000001000 */
[----:B-1----:R-:W-:Y:S02]  /*86c0*/  @!P0 FADD.FTZ R16, R16, 1 ;  /* 0x3f80000010108421 */ /* 0x002fe40000010000 */
[----:B------:R-:W-:Y:S06]  /*86d0*/  BAR.SYNC.DEFER_BLOCKING 0x0 ;  /* 0x0000000000007b1d */ /* 0x000fec0000010000 */
[----:B------:R-:W1:Y:S08]  /*86e0*/  @!P1 MUFU.EX2 R18, R18 ;  /* 0x0000001200129308 */ /* 0x000e700000000800 */
[----:B------:R-:W5:Y:S01]  /*86f0*/  @!P0 MUFU.RCP R16, R16 ;  /* 0x0000001000108308 */ /* 0x000f620000001000 */
[----:B----4-:R-:W-:Y:S01]  /*8700*/  @!P5 FMUL.FTZ R48, R48, R15 ;  /* 0x0000000f3030d220 */ /* 0x010fe20000410000 */
[----:B------:R-:W-:-:S02]  /*8710*/  PRMT R51, R36, 0x7632, R51 ;  /* 0x0000763224337816 */ /* 0x000fc40000000033 */
[----:B------:R-:W-:Y:S01]  /*8720*/  PRMT R15, R34, 0x7632, R15 ;  /* 0x00007632220f7816 */ /* 0x000fe2000000000f */
[----:B-1----:R-:W-:Y:S02]  /*8730*/  @!P1 FADD.FTZ R18, R18, 1 ;  /* 0x3f80000012129421 */ /* 0x002fe40000010000 */
[----:B------:R1:W-:Y:S04]  /*8740*/  STS.U16 [R102+0x2], R51 ;  /* 0x0000023366007388 */ /* 0x0003e80000000400 */
[----:B------:R4:W-:Y:S01]  /*8750*/  STS.U16 [R102+0x6], R15 ;  /* 0x0000060f66007388 */ /* 0x0009e20000000400 */
[----:B-----5:R-:W-:Y:S01]  /*8760*/  @!P0 FMUL.FTZ R49, R49, R16 ;  /* 0x0000001031318220 */ /* 0x020fe20000410000 */
[----:B------:R-:W-:Y:S02]  /*8770*/  PRMT R16, R32, 0x7632, R16 ;  /* 0x0000763220107816 */ /* 0x000fe40000000010 */
[----:B------:R-:W-:-:S02]  /*8780*/  ISETP.NE.AND P0, PT, R140, RZ, PT ;  /* 0x000000ff8c00720c */ /* 0x000fc40003f05270 */
[----:B-1----:R-:W-:Y:S02]  /*8790*/  PRMT R51, R30, 0x7632, R51 ;  /* 0x000076321e337816 */ /* 0x002fe40000000033 */
[----:B----4-:R-:W-:Y:S01]  /*87a0*/  PRMT R15, R28, 0x7632, R15 ;  /* 0x000076321c0f7816 */ /* 0x010fe2000000000f */
[----:B------:R-:W1:Y:S01]  /*87b0*/  @!P1 MUFU.RCP R18, R18 ;  /* 0x0000001200129308 */ /* 0x000e620000001000 */
[----:B------:R-:W-:Y:S01]  /*87c0*/  @!P2 FMUL.FTZ R42, R42, R17 ;  /* 0x000000112a2aa220 */ /* 0x000fe20000410000 */
[----:B------:R4:W-:Y:S01]  /*87d0*/  STS.U16 [R102+0xa], R16 ;  /* 0x00000a1066007388 */ /* 0x0009e20000000400 */
[----:B------:R-:W-:-:S03]  /*87e0*/  PRMT R17, R22, 0x7632, R17 ;  /* 0x0000763216117816 */ /* 0x000fc60000000011 */
[----:B------:R5:W-:Y:S04]  /*87f0*/  STS.U16 [R102+0xe], R51 ;  /* 0x00000e3366007388 */ /* 0x000be80000000400 */
[----:B------:R0:W-:Y:S01]  /*8800*/  STS.U16 [R102+0x12], R15 ;  /* 0x0000120f66007388 */ /* 0x0001e20000000400 */
[----:B----4-:R-:W-:Y:S02]  /*8810*/  PRMT R16, R22, 0x7610, R16 ;  /* 0x0000761016107816 */ /* 0x010fe40000000010 */
[----:B-----5:R-:W-:Y:S02]  /*8820*/  PRMT R51, R26, 0x7632, R51 ;  /* 0x000076321a337816 */ /* 0x020fe40000000033 */
[----:B0-----:R-:W-:Y:S02]  /*8830*/  PRMT R15, R24, 0x7632, R15 ;  /* 0x00007632180f7816 */ /* 0x001fe4000000000f */
[----:B------:R-:W-:Y:S01]  /*8840*/  MOV R22, UR10 ;  /* 0x0000000a00167c02 */ /* 0x000fe20008000f00 */
[----:B------:R-:W-:Y:S01]  /*8850*/  STS.U16 [R102], R36 ;  /* 0x0000002466007388 */ /* 0x000fe20000000400 */
[----:B------:R-:W-:-:S03]  /*8860*/  PRMT R14, RZ, 0x5410, R14 ;  /* 0x00005410ff0e7816 */ /* 0x000fc6000000000e */
[----:B------:R-:W-:Y:S01]  /*8870*/  STS.U16 [R102+0x4], R34 ;  /* 0x0000042266007388 */ /* 0x000fe20000000400 */
[----:B------:R-:W-:-:S03]  /*8880*/  PRMT R0, RZ, 0x5410, R0 ;  /* 0x00005410ff007816 */ /* 0x000fc60000000000 */
        /* <DEDUP_REMOVED lines=10> */
[----:B------:R-:W-:Y:S01]  /*8930*/  LDS.U16 R19, [R118] ;  /* 0x0000000076137984 */ /* 0x000fe20000000400 */
[----:B---3--:R-:W-:-:S03]  /*8940*/  PRMT R12, RZ, 0x5410, R12 ;  /* 0x00005410ff0c7816 */ /* 0x008fc6000000000c */
[----:B------:R-:W-:Y:S01]  /*8950*/  LDS.U16 R21, [R117+0x40] ;  /* 0x0000400075157984 */ /* 0x000fe20000000400 */
        /* <DEDUP_REMOVED lines=16> */
[----:B------:R-:W-:Y:S01]  /*8a60*/  FADD.FTZ R0, R0, UR5 ;  /* 0x0000000500007e21 */ /* 0x000fe20008010000 */
[----:B--2---:R-:W-:Y:S01]  /*8a70*/  PRMT R11, RZ, 0x5410, R11 ;  /* 0x00005410ff0b7816 */ /* 0x004fe2000000000b */
[----:B-1----:R-:W-:Y:S01]  /*8a80*/  @!P1 FMUL.FTZ R43, R43, R18 ;  /* 0x000000122b2b9220 */ /* 0x002fe20000410000 */
[----:B------:R-:W-:Y:S01]  /*8a90*/  BAR.SYNC.DEFER_BLOCKING 0x0 ;  /* 0x0000000000007b1d */ /* 0x000fe20000010000 */
[----:B------:R-:W-:Y:S01]  /*8aa0*/  PRMT R10, RZ, 0x5410, R10 ;  /* 0x00005410ff0a7816 */ /* 0x000fe2000000000a */
[----:B------:R-:W-:Y:S01]  /*8ab0*/  FADD.FTZ R12, R12, UR5 ;  /* 0x000000050c0c7e21 */ /* 0x000fe20008010000 */
[----:B------:R-:W-:Y:S01]  /*8ac0*/  FSETP.GTU.FTZ.AND P1, PT, R14, 20, PT ;  /* 0x41a000000e00780b */ /* 0x000fe20003f3c000 */
[----:B------:R-:W-:Y:S01]  /*8ad0*/  FADD.FTZ R11, R11, UR5 ;  /* 0x000000050b0b7e21 */ /* 0x000fe20008010000 */
[----:B------:R-:W-:-:S02]  /*8ae0*/  PRMT R13, RZ, 0x5410, R13 ;  /* 0x00005410ff0d7816 */ /* 0x000fc4000000000d */
[----:B------:R-:W-:Y:S01]  /*8af0*/  FSETP.GTU.FTZ.AND P6, PT, R0, 20, PT ;  /* 0x41a000000000780b */ /* 0x000fe20003fdc000 */
[----:B------:R-:W-:Y:S01]  /*8b00*/  FADD.FTZ R10, R10, UR5 ;  /* 0x000000050a0a7e21 */ /* 0x000fe20008010000 */
[----:B------:R-:W-:Y:S01]  /*8b10*/  FSETP.GTU.FTZ.AND P3, PT, R12, 20, PT ;  /* 0x41a000000c00780b */ /* 0x000fe20003f7c000 */
[----:B------:R-:W-:Y:S01]  /*8b20*/  FADD.FTZ R13, R13, UR5 ;  /* 0x000000050d0d7e21 */ /* 0x000fe20008010000 */
[----:B------:R-:W-:Y:S02]  /*8b30*/  FSETP.GTU.FTZ.AND P4, PT, R11, 20, PT ;  /* 0x41a000000b00780b */ /* 0x000fe40003f9c000 */
[----:B------:R-:W-:Y:S02]  /*8b40*/  FSETP.GTU.FTZ.AND P5, PT, R10, 20, PT ;  /* 0x41a000000a00780b */ /* 0x000fe40003fbc000 */
[----:B------:R-:W-:Y:S01]  /*8b50*/  FSETP.GTU.FTZ.AND P2, PT, R13, 20, PT ;  /* 0x41a000000d00780b */ /* 0x000fe20003f5c000 */
[----:B------:R-:W-:-:S04]  /*8b60*/  @!P1 FMUL.FTZ R14, R14, -1.4426950216293334961 ;  /* 0xbfb8aa3b0e0e9820 */ /* 0x000fc80000410000 */
[----:B------:R-:W-:Y:S02]  /*8b70*/  @!P6 FMUL.FTZ R0, R0, -1.4426950216293334961 ;  /* 0xbfb8aa3b0000e820 */ /* 0x000fe40000410000 */
[----:B------:R-:W-:Y:S01]  /*8b80*/  @!P3 FMUL.FTZ R12, R12, -1.4426950216293334961 ;  /* 0xbfb8aa3b0c0cb820 */ /* 0x000fe20000410000 */
[----:B------:R-:W1:Y:S01]  /*8b90*/  @!P1 MUFU.EX2 R14, R14 ;  /* 0x0000000e000e9308 */ /* 0x000e620000000800 */
[----:B------:R-:W2:Y:S01]  /*8ba0*/  LDS R18, [0x420] ;  /* 0x00042000ff127984 */ /* 0x000ea20000000800 */
[----:B------:R-:W-:Y:S02]  /*8bb0*/  @!P4 FMUL.FTZ R11, R11, -1.4426950216293334961 ;  /* 0xbfb8aa3b0b0bc820 */ /* 0x000fe40000410000 */
[----:B------:R-:W-:-:S04]  /*8bc0*/  @!P5 FMUL.FTZ R10, R10, -1.4426950216293334961 ;  /* 0xbfb8aa3b0a0ad820 */ /* 0x000fc80000410000 */
[----:B------:R-:W3:Y:S01]  /*8bd0*/  @!P6 MUFU.EX2 R0, R0 ;  /* 0x000000000000e308 */ /* 0x000ee20000000800 */
[----:B------:R-:W-:-:S07]  /*8be0*/  @!P2 FMUL.FTZ R13, R13, -1.4426950216293334961 ;  /* 0xbfb8aa3b0d0da820 */ /* 0x000fce0000410000 */
[----:B------:R-:W5:Y:S08]  /*8bf0*/  @!P3 MUFU.EX2 R12, R12 ;  /* 0x0000000c000cb308 */ /* 0x000f700000000800 */
[----:B------:R-:W-:Y:S01]  /*8c00*/  @!P4 MUFU.EX2 R11, R11 ;  /* 0x0000000b000bc308 */ /* 0x000fe20000000800 */
[----:B-1----:R-:W-:-:S07]  /*8c10*/  @!P1 FADD.FTZ R14, R14, 1 ;  /* 0x3f8000000e0e9421 */ /* 0x002fce0000010000 */
[----:B------:R-:W1:Y:S01]  /*8c20*/  @!P5 MUFU.EX2 R10, R10 ;  /* 0x0000000a000ad308 */ /* 0x000e620000000800 */
[----:B---3--:R-:W-:-:S07]  /*8c30*/  @!P6 FADD.FTZ R0, R0, 1 ;  /* 0x3f8000000000e421 */ /* 0x008fce0000010000 */
[----:B------:R-:W3:Y:S01]  /*8c40*/  @!P2 MUFU.EX2 R13, R13 ;  /* 0x0000000d000da308 */ /* 0x000ee20000000800 */
[----:B-----5:R-:W-:Y:S02]  /*8c50*/  @!P3 FADD.FTZ R12, R12, 1 ;  /* 0x3f8000000c0cb421 */ /* 0x020fe40000010000 */
[----:B------:R-:W-:-:S05]  /*8c60*/  IMAD R20, R213, c[0x0][0x2d8], RZ ;  /* 0x0000b600d5147a24 */ /* 0x000fca00078e02ff */
[----:B0-----:R0:W-:Y:S01]  /*8c70*/  @!P6 MUFU.RCP R15, R0 ;  /* 0x00000000000fe308 */ /* 0x0011e20000001000 */
[----:B-1----:R-:W-:-:S07]  /*8c80*/  @!P5 FADD.FTZ R10, R10, 1 ;  /* 0x3f8000000a0ad421 */ /* 0x002fce0000010000 */
[----:B------:R-:W1:Y:S01]  /*8c90*/  @!P1 MUFU.RCP R14, R14 ;  /* 0x0000000e000e9308 */ /* 0x000e620000001000 */
[----:B0-----:R-:W-:Y:S02]  /*8ca0*/  @!P4 FADD.FTZ R0, R11, 1 ;  /* 0x3f8000000b00c421 */ /* 0x001fe40000010000 */
[----:B---3--:R-:W-:Y:S02]  /*8cb0*/  @!P2 FADD.FTZ R13, R13, 1 ;  /* 0x3f8000000d0da421 */ /* 0x008fe40000010000 */
[----:B------:R-:W-:-:S03]  /*8cc0*/  IMAD R67, R149, c[0x0][0x2dc], R20 ;  /* 0x0000b70095437a24 */ /* 0x000fc600078e0214 */
[----:B----4-:R-:W0:Y:S08]  /*8cd0*/  @!P4 MUFU.RCP R17, R0 ;  /* 0x000000000011c308 */ /* 0x010e300000001000 */
[----:B------:R-:W3:Y:S08]  /*8ce0*/  @!P3 MUFU.RCP R12, R12 ;  /* 0x0000000c000cb308 */ /* 0x000ef00000001000 */
[----:B------:R4:W5:Y:S01]  /*8cf0*/  @!P5 MUFU.RCP R16, R10 ;  /* 0x0000000a0010d308 */ /* 0x0009620000001000 */
[----:B-1----:R-:W-:-:S02]  /*8d00*/  @!P1 FMUL.FTZ R57, R57, R14 ;  /* 0x0000000e39399220 */ /* 0x002fc40000410000 */
[----:B----4-:R-:W-:-:S05]  /*8d10*/  IMAD.WIDE.U32 R10, R149, c[0x0][0x2d8], RZ ;  /* 0x0000b600950a7a25 */ /* 0x010fca00078e00ff */
[----:B------:R-:W1:Y:S01]  /*8d20*/  @!P2 MUFU.RCP R13, R13 ;  /* 0x0000000d000da308 */ /* 0x000e620000001000 */
[----:B------:R-:W-:Y:S01]  /*8d30*/  IADD3 R11, R11, R67, RZ ;  /* 0x000000430b0b7210 */ /* 0x000fe20007ffe0ff */
[----:B------:R-:W-:Y:S01]  /*8d40*/  IMAD R0, R142, c[0x0][0x2e0], RZ ;  /* 0x0000b8008e007a24 */ /* 0x000fe200078e02ff */
[----:B--2---:R-:W-:Y:S01]  /*8d50*/  ISETP.GE.AND P1, PT, R2, R18, PT ;  /* 0x000000120200720c */ /* 0x004fe20003f26270 */
[----:B------:R-:W-:Y:S02]  /*8d60*/  IMAD R73, R136, -0x200, R147 ;  /* 0xfffffe0088497824 */ /* 0x000fe400078e0293 */
[----:B------:R-:W-:Y:S01]  /*8d70*/  IMAD.WIDE.U32 R10, R151, c[0x0][0x2e0], R10 ;  /* 0x0000b800970a7a25 */ /* 0x000fe200078e000a */
[----:B------:R-:W-:-:S03]  /*8d80*/  SHF.R.S32.HI R71, RZ, 0x1f, R2 ;  /* 0x0000001fff477819 */ /* 0x000fc60000011402 */
[----:B------:R-:W-:Y:S02]  /*8d90*/  @!P6 FMUL.FTZ R50, R50, R15 ;  /* 0x0000000f3232e220 */ /* 0x000fe40000410000 */
[----:B0-----:R-:W-:Y:S02]  /*8da0*/  @!P4 FMUL.FTZ R52, R52, R17 ;  /* 0x000000113434c220 */ /* 0x001fe40000410000 */
[----:B---3--:R-:W-:Y:S01]  /*8db0*/  @!P3 FMUL.FTZ R55, R55, R12 ;  /* 0x0000000c3737b220 */ /* 0x008fe20000410000 */
[C---:B------:R-:W-:Y:S01]  /*8dc0*/  LEA R17, P3, R2.reuse, c[0x0][0x330], 0x1 ;  /* 0x0000cc0002117a11 */ /* 0x040fe200078608ff */
[----:B------:R-:W-:Y:S01]  /*8dd0*/  IMAD R15, R151, c[0x0][0x2e4], R0 ;  /* 0x0000b900970f7a24 */ /* 0x000fe200078e0200 */
[----:B------:R-:W-:Y:S02]  /*8de0*/  SHF.R.S32.HI R69, RZ, 0x1f, R73 ;  /* 0x0000001fff457819 */ /* 0x000fe40000011449 */
[----:B------:R-:W-:Y:S01]  /*8df0*/  IADD3 R0, P6, R73, R10, RZ ;  /* 0x0000000a49007210 */ /* 0x000fe20007fde0ff */
[----:B-----5:R-:W-:Y:S01]  /*8e00*/  @!P5 FMUL.FTZ R53, R53, R16 ;  /* 0x000000103535d220 */ /* 0x020fe20000410000 */
[----:B------:R-:W-:Y:S01]  /*8e10*/  LEA.HI.X R12, R2, c[0x0][0x334], R71, 0x1, P3 ;  /* 0x0000cd00020c7a11 */ /* 0x000fe200018f0c47 */
[----:B-1----:R-:W-:Y:S01]  /*8e20*/  @!P2 FMUL.FTZ R54, R54, R13 ;  /* 0x0000000d3636a220 */ /* 0x002fe20000410000 */
[----:B------:R-:W-:-:S02]  /*8e30*/  IADD3.X R11, R69, R15, R11, P6, !PT ;  /* 0x0000000f450b7210 */ /* 0x000fc400037fe40b */
[----:B------:R-:W-:Y:S01]  /*8e40*/  LEA R16, P3, R0, R17, 0x1 ;  /* 0x0000001100107211 */ /* 0x000fe200078608ff */
[----:B------:R-:W-:Y:S01]  /*8e50*/  BSSY B0, `(.L_x_5113) ;  /* 0x0000012000007945 */ /* 0x000fe20003800000 */
[----:B------:R-:W-:Y:S02]  /*8e60*/  IADD3 R10, P2, R2, UR9, RZ ;  /* 0x00000009020a7c10 */ /* 0x000fe4000ff5e0ff */
[----:B------:R-:W-:Y:S02]  /*8e70*/  MOV R14, UR9 ;  /* 0x00000009000e7c02 */ /* 0x000fe40008000f00 */
[----:B------:R-:W-:Y:S02]  /*8e80*/  LEA.HI.X R17, R0, R12, R11, 0x1, P3 ;  /* 0x0000000c00117211 */ /* 0x000fe400018f0c0b */
[-C--:B------:R-:W-:Y:S02]  /*8e90*/  ISETP.GE.AND P4, PT, R132, R18.reuse, PT ;  /* 0x000000128400720c */ /* 0x080fe40003f86270 */
[----:B------:R-:W-:-:S02]  /*8ea0*/  ISETP.GE.AND P5, PT, R131, R18, PT ;  /* 0x000000128300720c */ /* 0x000fc40003fa6270 */
[----:B------:R-:W-:Y:S02]  /*8eb0*/  ISETP.GE.AND P6, PT, R130, R18, PT ;  /* 0x000000128200720c */ /* 0x000fe40003fc6270 */
        /* <DEDUP_REMOVED lines=11> */
.L_x_5114:
[----:B------:R-:W-:Y:S05]  /*8f70*/  BSYNC B0 ;  /* 0x0000000000007941 */ /* 0x000fea0003800000 */
.L_x_5113:
        /* <DEDUP_REMOVED lines=34> */
[C---:B------:R-:W-:Y:S01]  /*91a0*/  PRMT R18, R12.reuse, 0x7610, R18 ;  /* 0x000076100c127816 */ /* 0x040fe20000000012 */
[----:B------:R0:W-:Y:S01]  /*91b0*/  @!P1 STG.E.U16 [R16.64+-0x140], R51 ;  /* 0xfffec03310009986 */ /* 0x0001e2000c10150e */
[----:B------:R-:W-:-:S02]  /*91c0*/  PRMT R19, R12, 0x7632, R19 ;  /* 0x000076320c137816 */ /* 0x000fc40000000013 */
[----:B------:R-:W-:Y:S01]  /*91d0*/  F2FP.BF16.PACK_AB R13, R53, R50 ;  /* 0x00000032350d723e */ /* 0x000fe200000010ff */
[----:B------:R-:W-:Y:S01]  /*91e0*/  @!P2 STG.E.U16 [R16.64+-0x100], R59 ;  /* 0xffff003b1000a986 */ /* 0x000fe2000c10150e */
[----:B------:R-:W-:-:S03]  /*91f0*/  F2FP.BF16.PACK_AB R12, R57, R54 ;  /* 0x00000036390c723e */ /* 0x000fc600000010ff */
[----:B------:R-:W-:Y:S01]  /*9200*/  @!P4 STG.E.U16 [R16.64+-0xc0], R61 ;  /* 0xffff403d1000c986 */ /* 0x000fe2000c10150e */
[C---:B------:R-:W-:Y:S02]  /*9210*/  PRMT R20, R12.reuse, 0x7610, R20 ;  /* 0x000076100c147816 */ /* 0x040fe40000000014 */
[----:B------:R-:W-:Y:S01]  /*9220*/  PRMT R22, R12, 0x7632, R22 ;  /* 0x000076320c167816 */ /* 0x000fe20000000016 */
[----:B------:R-:W-:Y:S01]  /*9230*/  @!P3 STG.E.U16 [R16.64+-0x80], R63 ;  /* 0xffff803f1000b986 */ /* 0x000fe2000c10150e */
[----:B0-----:R-:W-:Y:S02]  /*9240*/  PRMT R51, R38, 0x7632, R51 ;  /* 0x0000763226337816 */ /* 0x001fe40000000033 */
[----:B------:R-:W-:Y:S01]  /*9250*/  MOV R12, UR10 ;  /* 0x0000000a000c7c02 */ /* 0x000fe20008000f00 */
[----:B------:R-:W-:Y:S04]  /*9260*/  @!P5 STG.E.U16 [R16.64+-0x3c0], R21 ;  /* 0xfffc40151000d986 */ /* 0x000fe8000c10150e */
[----:B------:R0:W-:Y:S04]  /*9270*/  @!P6 STG.E.U16 [R16.64+-0x40], R65 ;  /* 0xffffc0411000e986 */ /* 0x0001e8000c10150e */
[----:B------:R-:W-:Y:S01]  /*9280*/  BAR.SYNC.DEFER_BLOCKING 0x0 ;  /* 0x0000000000007b1d */ /* 0x000fe20000010000 */
[----:B0-----:R-:W-:-:S02]  /*9290*/  PRMT R16, R0, 0x7632, R16 ;  /* 0x0000763200107816 */ /* 0x001fc40000000010 */
        /* <DEDUP_REMOVED lines=21> */
[----:B------:R-:W-:Y:S02]  /*93f0*/  STS.U16 [R102+0xc], R17 ;  /* 0x00000c1166007388 */ /* 0x000fe40000000400 */
        /* <DEDUP_REMOVED lines=10> */
[----:B------:R-:W-:-:S03]  /*94a0*/  IADD3.X R31, R71, -0x1, RZ, P1, !PT ;  /* 0xffffffff471f7810 */ /* 0x000fc60000ffe4ff */
        /* <DEDUP_REMOVED lines=36> */
.L_x_5116:
[----:B------:R-:W-:Y:S05]  /*96f0*/  BSYNC B0 ;  /* 0x0000000000007941 */ /* 0x000fea0003800000 */
.L_x_5115:
[----:B------:R-:W-:Y:S01]  /*9700*/  MOV R3, R33 ;  /* 0x0000002100037202 */ /* 0x000fe20000000f00 */
[----:B0-----:R-:W-:Y:S01]  /*9710*/  IMAD R12, R142, c[0x0][0x300], RZ ;  /* 0x0000c0008e0c7a24 */ /* 0x001fe200078e02ff */
[C---:B------:R-:W-:Y:S01]  /*9720*/  LEA R10, P1, R14.reuse, c[0x0][0x340], 0x1 ;  /* 0x0000d0000e0a7a11 */ /* 0x040fe200078208ff */
[----:B------:R-:W-:Y:S01]  /*9730*/  UIADD3 UR17, UP0, UR17, -0x400, URZ ;  /* 0xfffffc0011117890 */ /* 0x000fe2000ff1e03f */
[-C--:B------:R-:W-:Y:S01]  /*9740*/  ISETP.GE.AND P3, PT, R133, R0.reuse, PT ;  /* 0x000000008500720c */ /* 0x080fe20003f66270 */
[C---:B------:R-:W-:Y:S01]  /*9750*/  IMAD.WIDE.U32 R2, R151.reuse, c[0x0][0x300], R2 ;  /* 0x0000c00097027a25 */ /* 0x040fe200078e0002 */
[----:B------:R-:W-:Y:S01]  /*9760*/  LEA.HI.X R11, R14, c[0x0][0x344], R31, 0x1, P1 ;  /* 0x0000d1000e0b7a11 */ /* 0x000fe200008f0c1f */
[----:B------:R-:W-:Y:S01]  /*9770*/  UIADD3 UR19, UP1, UR19, -0x400, URZ ;  /* 0xfffffc0013137890 */ /* 0x000fe2000ff3e03f */
[----:B------:R-:W-:Y:S01]  /*9780*/  ISETP.GE.AND P4, PT, R132, R0, PT ;  /* 0x000000008400720c */ /* 0x000fe20003f86270 */
[----:B------:R-:W-:Y:S01]  /*9790*/  IMAD R13, R151, c[0x0][0x304], R12 ;  /* 0x0000c100970d7a24 */ /* 0x000fe200078e020c */
[----:B------:R-:W-:Y:S01]  /*97a0*/  IADD3 R12, P0, R73, R2, RZ ;  /* 0x00000002490c7210 */ /* 0x000fe20007f1e0ff */
[----:B------:R-:W-:Y:S01]  /*97b0*/  UIADD3 UR11, UP2, UR11, -0x400, URZ ;  /* 0xfffffc000b0b7890 */ /* 0x000fe2000ff5e03f */
[----:B------:R-:W-:Y:S01]  /*97c0*/  ISETP.GE.AND P5, PT, R131, R0, PT ;  /* 0x000000008300720c */ /* 0x000fe20003fa6270 */
        /* <DEDUP_REMOVED lines=39> */
.L_x_5042:
[----:B------:R-:W-:Y:S02]  /*9a40*/  ISETP.NE.U32.AND P0, PT, RZ, c[0x0][0x328], PT ;  /* 0x0000ca00ff007a0c */ /* 0x000fe40003f05070 */
[----:B------:R-:W-:Y:S02]  /*9a50*/  ISETP.NE.U32.AND P2, PT, RZ, c[0x0][0x348], PT ;  /* 0x0000d200ff007a0c */ /* 0x000fe40003f45070 */
[----:B------:R-:W-:Y:S02]  /*9a60*/  ISETP.NE.AND.EX P1, PT, RZ, c[0x0][0x32c], PT, P0 ;  /* 0x0000cb00ff007a0c */ /* 0x000fe40003f25300 */
[----:B------:R-:W-:-:S11]  /*9a70*/  ISETP.NE.AND.EX P0, PT, RZ, c[0x0][0x34c], PT, P2 ;  /* 0x0000d300ff007a0c */ /* 0x000fd60003f05320 */
[----:B------:R-:W-:Y:S05]  /*9a80*/  @!P1 BRA `(.L_x_5118) ;  /* 0x0000014000009947 */ /* 0x000fea0003800000 */
[----:B------:R-:W3:Y:S01]  /*9a90*/  SHFL.DOWN P1, R0, R143, 0x1, 0x1f ;  /* 0x08201f008f007f89 */ /* 0x000ee20000020000 */
[----:B------:R-:W-:Y:S03]  /*9aa0*/  BSSY B0, `(.L_x_5118) ;  /* 0x0000012000007945 */ /* 0x000fe60003800000 */
[----:B0-----:R-:W0:Y:S01]  /*9ab0*/  S2R R10, SR_LANEID ;  /* 0x00000000000a7919 */ /* 0x001e220000000000 */
[----:B---3--:R-:W-:Y:S01]  /*9ac0*/  @P1 FADD R0, R0, R143 ;  /* 0x0000008f00001221 */ /* 0x008fe20000000000 */
[----:B0-----:R-:W-:-:S04]  /*9ad0*/  ISETP.NE.AND P2, PT, R10, RZ, PT ;  /* 0x000000ff0a00720c */ /* 0x001fc80003f45270 */
[----:B------:R-:W0:Y:S04]  /*9ae0*/  SHFL.DOWN P1, R3, R0, 0x2, 0x1f ;  /* 0x08401f0000037f89 */ /* 0x000e280000020000 */
[----:B------:R-:W3:Y:S01]  /*9af0*/  S2R R10, SR_TID.X ;  /* 0x00000000000a7919 */ /* 0x000ee20000002100 */
        /* <DEDUP_REMOVED lines=11> */
[----:B0-----:R0:W-:Y:S02]  /*9bb0*/  RED.E.ADD.F32.FTZ.RN.STRONG.GPU [R6.64], R8 ;  /* 0x000000080600798e */ /* 0x0011e4000c10e78e */
.L_x_5119:
[----:B0-----:R-:W-:Y:S05]  /*9bc0*/  BSYNC B0 ;  /* 0x0000000000007941 */ /* 0x001fea0003800000 */
.L_x_5118:
        /* <DEDUP_REMOVED lines=8> */
[----:B0-----:R-:W0:Y:S02]  /*9c50*/  SHFL.DOWN P0, R3, R0, 0x2, 0x1f ;  /* 0x08401f0000037f89 */ /* 0x001e240000000000 */
[----:B0-----:R-:W-:-:S05]  /*9c60*/  @P0 FADD R3, R0, R3 ;  /* 0x0000000300030221 */ /* 0x001fca0000000000 */
[----:B------:R-:W0:Y:S02]  /*9c70*/  SHFL.DOWN P0, R2, R3, 0x4, 0x1f ;  /* 0x08801f0003027f89 */ /* 0x000e240000000000 */
[----:B0-----:R-:W-:-:S05]  /*9c80*/  @P0 FADD R2, R3, R2 ;  /* 0x0000000203020221 */ /* 0x001fca0000000000 */
[----:B------:R-:W0:Y:S02]  /*9c90*/  SHFL.DOWN P0, R7, R2, 0x8, 0x1f ;  /* 0x09001f0002077f89 */ /* 0x000e240000000000 */
[----:B0-----:R-:W-:-:S05]  /*9ca0*/  @P0 FADD R7, R2, R7 ;  /* 0x0000000702070221 */ /* 0x001fca0000000000 */
[----:B------:R-:W0:Y:S02]  /*9cb0*/  SHFL.DOWN P0, R6, R7, 0x10, 0x1f ;  /* 0x0a001f0007067f89 */ /* 0x000e240000000000 */
[----:B0-----:R-:W-:Y:S01]  /*9cc0*/  @P0 FADD R6, R7, R6 ;  /* 0x0000000607060221 */ /* 0x001fe20000000000 */
[----:B-----5:R-:W-:-:S04]  /*9cd0*/  ISETP.NE.AND P0, PT, R15, RZ, PT ;  /* 0x000000ff0f00720c */ /* 0x020fc80003f05270 */
[----:B------:R0:W-:Y:S04]  /*9ce0*/  @!P1 STS [0xc74], R6 ;  /* 0x000c7406ff009388 */ /* 0x0001e80000000800 */
[----:B------:R-:W-:Y:S06]  /*9cf0*/  BAR.SYNC.DEFER_BLOCKING 0x0 ;  /* 0x0000000000007b1d */ /* 0x000fec0000010000 */
[----:B------:R-:W-:Y:S05]  /*9d00*/  @P0 BRA `(.L_x_5122) ;  /* 0x0000004000000947 */ /* 0x000fea0003800000 */
[----:B0-----:R0:W-:Y:S01]  /*9d10*/  RED.E.ADD.F32.FTZ.RN.STRONG.GPU [R4.64], R6 ;  /* 0x000000060400798e */ /* 0x0011e2000c10e78e */
[----:B------:R-:W-:Y:S01]  /*9d20*/  HFMA2.MMA R15, -RZ, RZ, 0, 0 ;  /* 0x00000000ff0f7435 */ /* 0x000fe200000001ff */
[----:B------:R-:W-:Y:S05]  /*9d30*/  BRA `(.L_x_5122) ;  /* 0x0000001000007947 */ /* 0x000fea0003800000 */
.L_x_5121:
[----:B------:R-:W3:Y:S02]  /*9d40*/  S2R R15, SR_TID.X ;  /* 0x00000000000f7919 */ /* 0x000ee40000002100 */
.L_x_5122:
[----:B0-----:R-:W-:Y:S05]  /*9d50*/  BSYNC B0 ;  /* 0x0000000000007941 */ /* 0x001fea0003800000 */
.L_x_5120:
[----:B---3--:R-:W-:-:S13]  /*9d60*/  ISETP.GE.AND P0, PT, R15, c[0x0][0x16c], PT ;  /* 0x00005b000f007a0c */ /* 0x008fda0003f06270 */
        /* <DEDUP_REMOVED lines=9> */
.L_x_5123:
[----:B0-----:R-:W0:Y:S01]  /*9e00*/  LDS R17, [R15.X4+0x1f28] ;  /* 0x001f28000f117984 */ /* 0x001e220000004800 */
[----:B------:R-:W-:Y:S01]  /*9e10*/  SHF.R.S32.HI R0, RZ, 0x1f, R15 ;  /* 0x0000001fff007819 */ /* 0x000fe2000001140f */
[----:B------:R-:W-:Y:S01]  /*9e20*/  YIELD ;  /* 0x0000000000007946 */ /* 0x000fe20003800000 */
[----:B------:R-:W-:Y:S01]  /*9e30*/  MOV R8, R2 ;  /* 0x0000000200087202 */ /* 0x000fe20000000f00 */
[----:B------:R3:W4:Y:S01]  /*9e40*/  LDS R19, [R15.X4+0x2328] ;  /* 0x002328000f137984 */ /* 0x0007220000004800 */
        /* <DEDUP_REMOVED lines=10> */
[----:B---3--:R-:W-:Y:S02]  /*9ef0*/  IADD3 R15, R15, c[0x0][0x0], RZ ;  /* 0x000000000f0f7a10 */ /* 0x008fe40007ffe0ff */
[----:B------:R-:W-:Y:S02]  /*9f00*/  IADD3 R9, R7, R9, RZ ;  /* 0x0000000907097210 */ /* 0x000fe40007ffe0ff */
[----:B------:R-:W-:Y:S02]  /*9f10*/  LEA R12, P1, R10, c[0x0][0x318], 0x2 ;  /* 0x0000c6000a0c7a11 */ /* 0x000fe400078210ff */
        /* <DEDUP_REMOVED lines=8> */
.L_x_5124:
        /* <DEDUP_REMOVED lines=14> */
.L_x_9074:


//--------------------- .text._Z25selective_scan_bwd_kernelI32Selective_Scan_bwd_kernel_traitsILi32ELi16ELb0ELb0ELb1ELb1ELb1EN3c108BFloat16EfEEv12SSMParamsBwd --------------------------
	.section	.text._Z25selective_scan_bwd_kernelI32Selective_Scan_bwd_kernel_traitsILi32ELi16ELb0ELb0ELb1ELb1ELb1EN3c108BFloat16EfEEv12SSMParamsBwd,"ax",@progbits
	.sectioninfo	@"SHI_REGISTERS=244"
	.align	128
        .global         _Z25selective_scan_bwd_kernelI32Selective_Scan_bwd_kernel_traitsILi32ELi16ELb0ELb0ELb1ELb1ELb1EN3c108BFloat16EfEEv12SSMParamsBwd
        .type           _Z25selective_scan_bwd_kernelI32Selective_Scan_bwd_kernel_traitsILi32ELi16ELb0ELb0ELb1ELb1ELb1EN3c108BFloat16EfEEv12SSMParamsBwd,@function
        .size           _Z25selective_scan_bwd_kernelI32Selective_Scan_bwd_kernel_traitsILi32ELi16ELb0ELb0ELb1ELb1ELb1EN3c108BFloat16EfEEv12SSMParamsBwd,(.L_x_9075 - _Z25selective_scan_bwd_kernelI32Selective_Scan_bwd_kernel_traitsILi32ELi16ELb0ELb0ELb1ELb1ELb1EN3c108BFloat16EfEEv12SSMParamsBwd)
        .other          _Z25selective_scan_bwd_kernelI32Selective_Scan_bwd_kernel_traitsILi32ELi16ELb0ELb0ELb1ELb1ELb1EN3c108BFloat16EfEEv12SSMParamsBwd,@"STO_CUDA_ENTRY STV_DEFAULT"
_Z25selective_scan_bwd_kernelI32Selective_Scan_bwd_kernel_traitsILi32ELi16ELb0ELb0ELb1ELb1ELb1EN3c108BFloat16EfEEv12SSMParamsBwd:
.text._Z25selective_scan_bwd_kernelI32Selective_Scan_bwd_kernel_traitsILi32ELi16ELb0ELb0ELb1ELb1ELb1EN3c108BFloat16EfEEv12SSMParamsBwd:
        /* <DEDUP_REMOVED lines=24> */
[----:B------:R-:W-:Y:S01]  /*0180*/  IMAD R21, R0, c[0x0][0x284], R21 ;  /* 0x0000a10000157a24 */ /* 0x000fe200078e0215 */
[----:B------:R-:W-:Y:S01]  /*0190*/  MOV R28, RZ ;  /* 0x000000ff001c7202 */ /* 0x000fe20000000f00 */
        /* <DEDUP_REMOVED lines=8> */
[----:B-1----:R-:W-:-:S05]  /*0220*/  IADD3 R12, RZ, -R7, RZ ;  /* 0x80000007ff0c7210 */ /* 0x002fca0007ffe0ff */
[----:B------:R-:W-:Y:S02]  /*0230*/  IMAD R9, R12, R17, RZ ;  /* 0x000000110c097224 */ /* 0x000fe400078e02ff */
[----:B------:R-:W-:Y:S02]  /*0240*/  IMAD R12, R201, c[0x0][0x1e0], RZ ;  /* 0x00007800c90c7a24 */ /* 0x000fe400078e02ff */
[----:B------:R-:W-:-:S04]  /*0250*/  IMAD.HI.U32 R7, R7, R9, R6 ;  /* 0x0000000907077227 */ /* 0x000fc800078e0006 */
[----:B------:R-:W-:Y:S02]  /*0260*/  IMAD R6, R201, c[0x0][0x1d0], RZ ;  /* 0x00007400c9067a24 */ /* 0x000fe400078e02ff */
[----:B------:R-:W-:-:S04]  /*0270*/  IMAD.HI.U32 R31, R7, R2, RZ ;  /* 0x00000002071f7227 */ /* 0x000fc800078e00ff */
[----:B------:R-:W-:Y:S01]  /*0280*/  IMAD R9, R29, c[0x0][0x1d4], R6 ;  /* 0x000075001d097a24 */ /* 0x000fe200078e0206 */
[----:B------:R-:W-:Y:S01]  /*0290*/  IADD3 R8, -R31, RZ, RZ ;  /* 0x000000ff1f087210 */ /* 0x000fe20007ffe1ff */
[----:B------:R-:W-:Y:S02]  /*02a0*/  IMAD R13, R29, c[0x0][0x1e4], R12 ;  /* 0x000079001d0d7a24 */ /* 0x000fe400078e020c */
[----:B------:R-:W-:Y:S02]  /*02b0*/  IMAD R12, R201, c[0x0][0x1b0], RZ ;  /* 0x00006c00c90c7a24 */ /* 0x000fe400078e02ff */
[----:B------:R-:W-:Y:S01]  /*02c0*/  IMAD R8, R17, R8, R2 ;  /* 0x0000000811087224 */ /* 0x000fe200078e0202 */
[----:B------:R-:W-:Y:S01]  /*02d0*/  LOP3.LUT R2, R0, c[0x0][0x178], RZ, 0x3c, !PT ;  /* 0x00005e0000027a12 */ /* 0x000fe200078e3cff */
[----:B------:R-:W-:Y:S01]  /*02e0*/  IMAD.WIDE.U32 R6, R29, c[0x0][0x278], RZ ;  /* 0x00009e001d067a25 */ /* 0x000fe200078e00ff */
[----:B------:R-:W-:Y:S02]  /*02f0*/  IADD3 R5, R5, R13, RZ ;  /* 0x0000000d05057210 */ /* 0x000fe40007ffe0ff */
[----:B------:R-:W-:Y:S01]  /*0300*/  ISETP.GT.U32.AND P3, PT, R17, R8, PT ;  /* 0x000000081100720c */ /* 0x000fe20003f64070 */
[C---:B------:R-:W-:Y:S01]  /*0310*/  IMAD R13, R29.reuse, c[0x0][0x1b4], R12 ;  /* 0x00006d001d0d7a24 */ /* 0x040fe200078e020c */
[----:B------:R-:W-:Y:S01]  /*0320*/  ISETP.GE.AND P4, PT, R2, RZ, PT ;  /* 0x000000ff0200720c */ /* 0x000fe20003f86270 */
[----:B------:R-:W-:Y:S01]  /*0330*/  IMAD.WIDE.U32 R2, R29, c[0x0][0x1d0], RZ ;  /* 0x000074001d027a25 */ /* 0x000fe200078e00ff */
[----:B------:R-:W-:-:S02]  /*0340*/  IADD3 R7, R7, R15, RZ ;  /* 0x0000000f07077210 */ /* 0x000fc40007ffe0ff */
[----:B------:R-:W-:Y:S01]  /*0350*/  MOV R12, c[0x0][0x174] ;  /* 0x00005d00000c7a02 */ /* 0x000fe20000000f00 */
[----:B------:R-:W-:Y:S01]  /*0360*/  IMAD.WIDE.U32 R4, R0, c[0x0][0x1e8], R4 ;  /* 0x00007a0000047a25 */ /* 0x000fe200078e0004 */
[----:B------:R-:W-:Y:S02]  /*0370*/  IADD3 R3, R3, R9, RZ ;  /* 0x0000000903037210 */ /* 0x000fe40007ffe0ff */
[----:B------:R-:W-:Y:S01]  /*0380*/  ISETP.GE.AND P5, PT, R12, 0x1, PT ;  /* 0x000000010c00780c */ /* 0x000fe20003fa6270 */
[----:B------:R-:W-:Y:S02]  /*0390*/  IMAD.WIDE.U32 R6, R0, c[0x0][0x280], R6 ;  /* 0x0000a00000067a25 */ /* 0x000fe400078e0006 */
[-C--:B------:R-:W-:Y:S02]  /*03a0*/  @!P3 IADD3 R8, R8, -R17.reuse, RZ ;  /* 0x800000110808b210 */ /* 0x080fe40007ffe0ff */
[----:B------:R-:W-:Y:S01]  /*03b0*/  @!P3 IADD3 R31, R31, 0x1, RZ ;  /* 0x000000011f1fb810 */ /* 0x000fe20007ffe0ff */
[----:B------:R-:W-:Y:S01]  /*03c0*/  IMAD.WIDE.U32 R2, R0, c[0x0][0x1d8], R2 ;  /* 0x0000760000027a25 */ /* 0x000fe200078e0002 */
[----:B------:R-:W-:-:S02]  /*03d0*/  ISETP.GE.U32.AND P0, PT, R8, R17, PT ;  /* 0x000000110800720c */ /* 0x000fc40003f06070 */
[----:B------:R-:W-:Y:S01]  /*03e0*/  ISETP.NE.AND P3, PT, RZ, c[0x0][0x178], PT ;  /* 0x00005e00ff007a0c */ /* 0x000fe20003f65270 */
[----:B------:R-:W-:-:S04]  /*03f0*/  IMAD.WIDE.U32 R8, R29, c[0x0][0x1b0], RZ ;  /* 0x00006c001d087a25 */ /* 0x000fc800078e00ff */
[----:B------:R-:W-:Y:S01]  /*0400*/  IMAD R17, R27, c[0x0][0x1d8], RZ ;  /* 0x000076001b117a24 */ /* 0x000fe200078e02ff */
[----:B------:R-:W-:Y:S02]  /*0410*/  IADD3 R9, R9, R13, RZ ;  /* 0x0000000d09097210 */ /* 0x000fe40007ffe0ff */
[----:B------:R-:W-:Y:S01]  /*0420*/  LEA R13, R12, 0xfffffe00, 0x9 ;  /* 0xfffffe000c0d7811 */ /* 0x000fe200078e48ff */
[----:B------:R-:W-:Y:S02]  /*0430*/  IMAD R17, R0, c[0x0][0x1dc], R17 ;  /* 0x0000770000117a24 */ /* 0x000fe400078e0211 */
[----:B------:R-:W-:Y:S02]  /*0440*/  @P0 IADD3 R31, R31, 0x1, RZ ;  /* 0x000000011f1f0810 */ /* 0x000fe40007ffe0ff */
[----:B------:R-:W-:Y:S02]  /*0450*/  SHF.R.S32.HI R15, RZ, 0x1f, R13 ;  /* 0x0000001fff0f7819 */ /* 0x000fe4000001140d */
[----:B------:R-:W-:-:S02]  /*0460*/  @!P4 IADD3 R31, -R31, RZ, RZ ;  /* 0x000000ff1f1fc210 */ /* 0x000fc40007ffe1ff */
[----:B------:R-:W-:Y:S02]  /*0470*/  @!P3 LOP3.LUT R31, RZ, c[0x0][0x178], RZ, 0x33, !PT ;  /* 0x00005e00ff1fba12 */ /* 0x000fe400078e33ff */
[----:B------:R-:W-:Y:S02]  /*0480*/  IADD3 R12, P0, R13, R2, RZ ;  /* 0x000000020d0c7210 */ /* 0x000fe40007f1e0ff */
[----:B------:R-:W-:Y:S01]  /*0490*/  SHF.R.S32.HI R203, RZ, 0x1f, R31 ;  /* 0x0000001fffcb7819 */ /* 0x000fe2000001141f */
[----:B------:R-:W-:Y:S01]  /*04a0*/  IMAD.WIDE.U32 R8, R31, c[0x0][0x1c8], R8 ;  /* 0x000072001f087a25 */ /* 0x000fe200078e0008 */
[C---:B------:R-:W-:Y:S02]  /*04b0*/  IADD3 R4, P3, R13.reuse, R4, RZ ;  /* 0x000000040d047210 */ /* 0x040fe40007f7e0ff */
[----:B------:R-:W-:Y:S01]  /*04c0*/  IADD3 R2, P4, R13, R6, RZ ;  /* 0x000000060d027210 */ /* 0x000fe20007f9e0ff */
[----:B------:R-:W-:Y:S01]  /*04d0*/  IMAD R6, R203, c[0x0][0x1c8], RZ ;  /* 0x00007200cb067a24 */ /* 0x000fe200078e02ff */
[----:B------:R-:W-:-:S02]  /*04e0*/  IADD3.X R17, R15, R3, R17, P0, !PT ;  /* 0x000000030f117210 */ /* 0x000fc400007fe411 */
[C---:B------:R-:W-:Y:S02]  /*04f0*/  IADD3.X R3, R15.reuse, R5, R19, P3, !PT ;  /* 0x000000050f037210 */ /* 0x040fe40001ffe413 */
[----:B------:R-:W-:Y:S01]  /*0500*/  IADD3.X R5, R15, R7, R21, P4, !PT ;  /* 0x000000070f057210 */ /* 0x000fe200027fe415 */
[----:B------:R-:W-:Y:S01]  /*0510*/  IMAD R7, R31, c[0x0][0x1cc], R6 ;  /* 0x000073001f077a24 */ /* 0x000fe200078e0206 */
[----:B------:R-:W-:Y:S02]  /*0520*/  ISETP.NE.U32.AND P0, PT, RZ, c[0x0][0x260], PT ;  /* 0x00009800ff007a0c */ /* 0x000fe40003f05070 */
[----:B------:R-:W-:Y:S02]  /*0530*/  LEA R6, P3, R4, c[0x0][0x248], 0x1 ;  /* 0x0000920004067a11 */ /* 0x000fe400078608ff */
[----:B------:R-:W-:Y:S02]  /*0540*/  IADD3 R14, R9, R7, RZ ;  /* 0x00000007090e7210 */ /* 0x000fe40007ffe0ff */
[----:B------:R-:W-:-:S02]  /*0550*/  IADD3 R13, P4, R13, R8, RZ ;  /* 0x000000080d0d7210 */ /* 0x000fc40007f9e0ff */
[----:B------:R-:W-:Y:S02]  /*0560*/  ISETP.NE.AND.EX P0, PT, RZ, c[0x0][0x264], PT, P0 ;  /* 0x00009900ff007a0c */ /* 0x000fe40003f05300 */
[----:B------:R-:W-:Y:S02]  /*0570*/  LEA.HI.X R7, R4, c[0x0][0x24c], R3, 0x1, P3 ;  /* 0x0000930004077a11 */ /* 0x000fe400018f0c03 */
[----:B------:R-:W-:Y:S02]  /*0580*/  ISETP.NE.U32.AND P3, PT, RZ, c[0x0][0x328], PT ;  /* 0x0000ca00ff007a0c */ /* 0x000fe40003f65070 */
[----:B------:R-:W-:Y:S02]  /*0590*/  LEA R16, P6, R12, c[0x0][0x240], 0x1 ;  /* 0x000090000c107a11 */ /* 0x000fe400078c08ff */
[----:B------:R-:W-:Y:S02]  /*05a0*/  IADD3.X R4, R15, R14, RZ, P4, !PT ;  /* 0x0000000e0f047210 */ /* 0x000fe400027fe4ff */
[----:B------:R-:W-:-:S02]  /*05b0*/  ISETP.NE.U32.AND P4, PT, RZ, c[0x0][0x348], PT ;  /* 0x0000d200ff007a0c */ /* 0x000fc40003f85070 */
[----:B------:R-:W-:Y:S02]  /*05c0*/  ISETP.NE.AND.EX P3, PT, RZ, c[0x0][0x32c], PT, P3 ;  /* 0x0000cb00ff007a0c */ /* 0x000fe40003f65330 */
[----:B------:R-:W-:Y:S01]  /*05d0*/  LEA.HI.X R8, R12, c[0x0][0x244], R17, 0x1, P6 ;  /* 0x000091000c087a11 */ /* 0x000fe200030f0c11 */
[----:B------:R-:W-:Y:S01]  /*05e0*/  HFMA2.MMA R12, -RZ, RZ, 0, 0 ;  /* 0x00000000ff0c7435 */ /* 0x000fe200000001ff */
[C---:B------:R-:W-:Y:S02]  /*05f0*/  LEA R3, P6, R2.reuse, c[0x0][0x308], 0x1 ;  /* 0x0000c20002037a11 */ /* 0x040fe400078c08ff */
[----:B------:R-:W-:Y:S02]  /*0600*/  ISETP.NE.AND.EX P4, PT, RZ, c[0x0][0x34c], PT, P4 ;  /* 0x0000d300ff007a0c */ /* 0x000fe40003f85340 */
[----:B------:R-:W-:Y:S01]  /*0610*/  LEA.HI.X R5, R2, c[0x0][0x30c], R5, 0x1, P6 ;  /* 0x0000c30002057a11 */ /* 0x000fe200030f0c05 */
[----:B------:R-:W-:Y:S01]  /*0620*/  @P0 IMAD R2, R29, c[0x0][0x164], R0 ;  /* 0x000059001d020a24 */ /* 0x000fe200078e0200 */
[----:B------:R-:W-:-:S02]  /*0630*/  @P0 MOV R15, 0x8 ;  /* 0x00000008000f0802 */ /* 0x000fc40000000f00 */
[----:B------:R-:W-:Y:S01]  /*0640*/  MOV R9, RZ ;  /* 0x000000ff00097202 */ /* 0x000fe20000000f00 */
[----:B------:R-:W-:Y:S01]  /*0650*/  @P0 IMAD R2, R2, c[0x0][0x174], RZ ;  /* 0x00005d0002020a24 */ /* 0x000fe200078e02ff */
[----:B------:R-:W-:-:S03]  /*0660*/  LEA R35, P6, R13, c[0x0][0x230], 0x1 ;  /* 0x00008c000d237a11 */ /* 0x000fc600078c08ff */
[----:B------:R-:W-:Y:S01]  /*0670*/  @P0 IMAD R2, R2, c[0x0][0x16c], RZ ;  /* 0x00005b0002020a24 */ /* 0x000fe200078e02ff */
[----:B------:R-:W-:-:S03]  /*0680*/  LEA.HI.X R37, R13, c[0x0][0x234], R4, 0x1, P6 ;  /* 0x00008d000d257a11 */ /* 0x000fc600030f0c04 */
[----:B------:R-:W-:Y:S02]  /*0690*/  @P0 IMAD.WIDE R14, R2, R15, c[0x0][0x260] ;  /* 0x00009800020e0625 */ /* 0x000fe400078e020f */
[----:B------:R-:W-:Y:S01]  /*06a0*/  @!P0 CS2R R14, SRZ ;  /* 0x00000000000e8805 */ /* 0x000fe2000001ff00 */
[----:B--2---:R0:W1:Y:S01]  /*06b0*/  @P1 R2UR UR4, R10 ;  /* 0x000000000a0413c2 */ /* 0x00406200000e0000 */
[----:B------:R-:W-:-:S04]  /*06c0*/  @P3 LEA R12, P1, R0, c[0x0][0x328], 0x2 ;  /* 0x0000ca00000c3a11 */ /* 0x000fc800078210ff */
[----:B------:R-:W-:-:S03]  /*06d0*/  @P3 LEA.HI.X R9, R0, c[0x0][0x32c], R27, 0x2, P1 ;  /* 0x0000cb0000093a11 */ /* 0x000fc600008f141b */
[----:B---3--:R0:W2:Y:S01]  /*06e0*/  @P2 R2UR UR5, R11 ;  /* 0x000000000b0523c2 */ /* 0x0080a200000e0000 */
[----:B------:R-:W-:Y:S01]  /*06f0*/  MOV R13, R9 ;  /* 0x00000009000d7202 */ /* 0x000fe20000000f00 */
[----:B0-----:R-:W-:Y:S02]  /*0700*/  CS2R R10, SRZ ;  /* 0x00000000000a7805 */ /* 0x001fe4000001ff00 */
[----:B------:R-:W-:-:S04]  /*0710*/  @P4 LEA R10, P2, R0, c[0x0][0x348], 0x2 ;  /* 0x0000d200000a4a11 */ /* 0x000fc800078410ff */
[----:B------:R-:W-:Y:S01]  /*0720*/  @P4 LEA.HI.X R11, R0, c[0x0][0x34c], R27, 0x2, P2 ;  /* 0x0000d300000b4a11 */ /* 0x000fe200010f141b */
[----:B------:R-:W-:Y:S05]  /*0730*/  @!P5 BRA `(.L_x_5125) ;  /* 0x0000ba100000d947 */ /* 0x000fea0003800000 */
[----:B------:R-:W0:Y:S01]  /*0740*/  S2R R33, SR_TID.X ;  /* 0x0000000000217919 */ /* 0x000e220000002100 */
[----:B------:R3:W4:Y:S01]  /*0750*/  R2UR UR17, R16 ;  /* 0x00000000101173c2 */ /* 0x00072200000e0000 */
[----:B------:R-:W-:Y:S02]  /*0760*/  MOV R28, RZ ;  /* 0x000000ff001c7202 */ /* 0x000fe40000000f00 */
[----:B------:R-:W2:Y:S01]  /*0770*/  S2R R30, SR_LANEID ;  /* 0x00000000001e7919 */ /* 0x000ea20000000000 */
[----:B------:R-:W-:Y:S02]  /*0780*/  MOV R32, RZ ;  /* 0x000000ff00207202 */ /* 0x000fe40000000f00 */
[----:B------:R-:W-:Y:S02]  /*0790*/  MOV R26, RZ ;  /* 0x000000ff001a7202 */ /* 0x000fe40000000f00 */
[----:B------:R3:W1:Y:S08]  /*07a0*/  R2UR UR15, R6 ;  /* 0x00000000060f73c2 */ /* 0x00067000000e0000 */
[----:B------:R3:W1:Y:S01]  /*07b0*/  R2UR UR16, R7 ;  /* 0x00000000071073c2 */ /* 0x00066200000e0000 */
[----:B0-----:R-:W-:-:S07]  /*07c0*/  SHF.L.U32 R2, R33, 0x4, RZ ;  /* 0x0000000421027819 */ /* 0x001fce00000006ff */
[----:B------:R3:W0:Y:S01]  /*07d0*/  R2UR UR9, R3 ;  /* 0x00000000030973c2 */ /* 0x00062200000e0000 */
[----:B------:R-:W-:Y:S02]  /*07e0*/  LOP3.LUT R34, R33, 0x1f, RZ, 0xc0, !PT ;  /* 0x0000001f21227812 */ /* 0x000fe400078ec0ff */
[----:B------:R-:W-:-:S05]  /*07f0*/  LOP3.LUT R2, R2, 0xfffffe00, RZ, 0xc0, !PT ;  /* 0xfffffe0002027812 */ /* 0x000fca00078ec0ff */
[----:B------:R3:W0:Y:S08]  /*0800*/  R2UR UR14, R5 ;  /* 0x00000000050e73c2 */ /* 0x00063000000e0000 */
[----:B------:R5:W0:Y:S02]  /*0810*/  R2UR UR18, R8 ;  /* 0x00000000081273c2 */ /* 0x000a2400000e0000 */
[----:B-----5:R-:W-:-:S04]  /*0820*/  LOP3.LUT R8, R2, 0x1f, R33, 0xf8, !PT ;  /* 0x0000001f02087812 */ /* 0x020fc800078ef821 */
[----:B------:R-:W-:Y:S02]  /*0830*/  SHF.R.S32.HI R9, RZ, 0x1f, R8 ;  /* 0x0000001fff097819 */ /* 0x000fe40000011408 */
        /* <DEDUP_REMOVED lines=15> */
.L_x_5205:
[----:B------:R-:W-:Y:S01]  /*0930*/  IADD3 R204, -R32, c[0x0][0x174], RZ ;  /* 0x00005d0020cc7a10 */ /* 0x000fe20007ffe1ff */
[----:B------:R-:W-:Y:S01]  /*0940*/  BAR.SYNC.DEFER_BLOCKING 0x0 ;  /* 0x0000000000007b1d */ /* 0x000fe20000010000 */
[----:B0-----:R-:W-:Y:S02]  /*0950*/  LEA R2, P1, R8, UR17, 0x1 ;  /* 0x0000001108027c11 */ /* 0x001fe4000f8208ff */
[----:B------:R-:W-:-:S02]  /*0960*/  LEA R6, R204, 0xfffffe00, 0x9 ;  /* 0xfffffe00cc067811 */ /* 0x000fc400078e48ff */
[----:B------:R-:W-:Y:S02]  /*0970*/  PRMT R5, RZ, 0x7610, R5 ;  /* 0x00007610ff057816 */ /* 0x000fe40000000005 */
[----:B------:R-:W-:Y:S02]  /*0980*/  IADD3 R155, -R6, c[0x0][0x168], RZ ;  /* 0x00005a00069b7a10 */ /* 0x000fe40007ffe1ff */
[C---:B------:R-:W-:Y:S02]  /*0990*/  LEA.HI.X R3, R8.reuse, UR18, R9, 0x1, P1 ;  /* 0x0000001208037c11 */ /* 0x040fe400088f0c09 */
[-C--:B------:R-:W-:Y:S02]  /*09a0*/  ISETP.GE.AND P0, PT, R8, R155.reuse, PT ;  /* 0x0000009b0800720c */ /* 0x080fe40003f06270 */
[-C--:B------:R-:W-:Y:S02]  /*09b0*/  ISETP.GE.AND P1, PT, R38, R155.reuse, PT ;  /* 0x0000009b2600720c */ /* 0x080fe40003f26270 */
[----:B------:R-:W-:-:S09]  /*09c0*/  ISETP.GE.AND P2, PT, R39, R155, PT ;  /* 0x0000009b2700720c */ /* 0x000fd20003f46270 */
[----:B------:R0:W2:Y:S01]  /*09d0*/  @!P0 LDG.E.U16 R5, [R2.64] ;  /* 0x0000000c02058981 */ /* 0x0000a2000c1e1500 */
[-C--:B------:R-:W-:Y:S02]  /*09e0*/  ISETP.GE.AND P0, PT, R36, R155.reuse, PT ;  /* 0x0000009b2400720c */ /* 0x080fe40003f06270 */
[----:B------:R-:W-:Y:S02]  /*09f0*/  PRMT R4, RZ, 0x7610, R4 ;  /* 0x00007610ff047816 */ /* 0x000fe40000000004 */
[----:B------:R-:W-:Y:S02]  /*0a00*/  PRMT R7, RZ, 0x7610, R7 ;  /* 0x00007610ff077816 */ /* 0x000fe40000000007 */
[-C--:B------:R-:W-:Y:S02]  /*0a10*/  ISETP.GE.AND P3, PT, R40, R155.reuse, PT ;  /* 0x0000009b2800720c */ /* 0x080fe40003f66270 */
[----:B------:R-:W-:Y:S02]  /*0a20*/  PRMT R16, RZ, 0x7610, R16 ;  /* 0x00007610ff107816 */ /* 0x000fe40000000010 */
[-C--:B------:R-:W-:Y:S01]  /*0a30*/  ISETP.GE.AND P4, PT, R41, R155.reuse, PT ;  /* 0x0000009b2900720c */ /* 0x080fe20003f86270 */
[----:B------:R0:W3:Y:S01]  /*0a40*/  @!P1 LDG.E.U16 R7, [R2.64+0x80] ;  /* 0x0000800c02079981 */ /* 0x0000e2000c1e1500 */
[----:B------:R-:W-:-:S02]  /*0a50*/  ISETP.GE.AND P1, PT, R43, R155, PT ;  /* 0x0000009b2b00720c */ /* 0x000fc40003f26270 */
[----:B------:R-:W-:Y:S01]  /*0a60*/  PRMT R17, RZ, 0x7610, R17 ;  /* 0x00007610ff117816 */ /* 0x000fe20000000011 */
[----:B------:R0:W4:Y:S01]  /*0a70*/  @!P0 LDG.E.U16 R4, [R2.64+0x40] ;  /* 0x0000400c02048981 */ /* 0x000122000c1e1500 */
[-C--:B------:R-:W-:Y:S02]  /*0a80*/  ISETP.GE.AND P0, PT, R42, R155.reuse, PT ;  /* 0x0000009b2a00720c */ /* 0x080fe40003f06270 */
[----:B------:R-:W-:Y:S01]  /*0a90*/  PRMT R18, RZ, 0x7610, R18 ;  /* 0x00007610ff127816 */ /* 0x000fe20000000012 */
[----:B------:R0:W5:Y:S01]  /*0aa0*/  @!P2 LDG.E.U16 R16, [R2.64+0xc0] ;  /* 0x0000c00c0210a981 */ /* 0x000162000c1e1500 */
[----:B------:R-:W-:Y:S02]  /*0ab0*/  ISETP.GE.AND P2, PT, R44, R155, PT ;  /* 0x0000009b2c00720c */ /* 0x000fe40003f46270 */
[----:B------:R-:W-:Y:S01]  /*0ac0*/  PRMT R19, RZ, 0x7610, R19 ;  /* 0x00007610ff137816 */ /* 0x000fe20000000013 */
[----:B------:R0:W5:Y:S01]  /*0ad0*/  @!P3 LDG.E.U16 R17, [R2.64+0x100] ;  /* 0x0001000c0211b981 */ /* 0x000162000c1e1500 */
[----:B------:R-:W-:-:S02]  /*0ae0*/  PRMT R20, RZ, 0x7610, R20 ;  /* 0x00007610ff147816 */ /* 0x000fc40000000014 */
[-C--:B------:R-:W-:Y:S01]  /*0af0*/  ISETP.GE.AND P3, PT, R45, R155.reuse, PT ;  /* 0x0000009b2d00720c */ /* 0x080fe20003f66270 */
[----:B------:R0:W5:Y:S01]  /*0b00*/  @!P4 LDG.E.U16 R18, [R2.64+0x140] ;  /* 0x0001400c0212c981 */ /* 0x000162000c1e1500 */
[----:B------:R-:W-:Y:S02]  /*0b10*/  PRMT R21, RZ, 0x7610, R21 ;  /* 0x00007610ff157816 */ /* 0x000fe40000000015 */
[-C--:B------:R-:W-:Y:S01]  /*0b20*/  ISETP.GE.AND P4, PT, R46, R155.reuse, PT ;  /* 0x0000009b2e00720c */ /* 0x080fe20003f86270 */
[----:B------:R0:W5:Y:S01]  /*0b30*/  @!P0 LDG.E.U16 R19, [R2.64+0x180] ;  /* 0x0001800c02138981 */ /* 0x000162000c1e1500 */
[----:B------:R-:W-:-:S03]  /*0b40*/  ISETP.GE.AND P0, PT, R47, R155, PT ;  /* 0x0000009b2f00720c */ /* 0x000fc60003f06270 */
[----:B------:R0:W5:Y:S01]  /*0b50*/  @!P1 LDG.E.U16 R20, [R2.64+0x1c0] ;  /* 0x0001c00c02149981 */ /* 0x000162000c1e1500 */
[-C--:B------:R-:W-:Y:S02]  /*0b60*/  ISETP.GE.AND P1, PT, R48, R155.reuse, PT ;  /* 0x0000009b3000720c */ /* 0x080fe40003f26270 */
[----:B------:R-:W-:Y:S01]  /*0b70*/  PRMT R22, RZ, 0x7610, R22 ;  /* 0x00007610ff167816 */ /* 0x000fe20000000016 */
[----:B------:R0:W5:Y:S01]  /*0b80*/  @!P2 LDG.E.U16 R21, [R2.64+0x200] ;  /* 0x0002000c0215a981 */ /* 0x000162000c1e1500 */
[----:B------:R-:W-:Y:S02]  /*0b90*/  ISETP.GE.AND P2, PT, R49, R155, PT ;  /* 0x0000009b3100720c */ /* 0x000fe40003f46270 */
[----:B------:R-:W-:Y:S02]  /*0ba0*/  PRMT R23, RZ, 0x7610, R23 ;  /* 0x00007610ff177816 */ /* 0x000fe40000000017 */
[----:B------:R-:W-:Y:S01]  /*0bb0*/  PRMT R24, RZ, 0x7610, R24 ;  /* 0x00007610ff187816 */ /* 0x000fe20000000018 */
[----:B------:R0:W5:Y:S01]  /*0bc0*/  @!P3 LDG.E.U16 R22, [R2.64+0x240] ;  /* 0x0002400c0216b981 */ /* 0x000162000c1e1500 */
[----:B------:R-:W-:-:S02]  /*0bd0*/  PRMT R25, RZ, 0x7610, R25 ;  /* 0x00007610ff197816 */ /* 0x000fc40000000019 */
[-C--:B------:R-:W-:Y:S01]  /*0be0*/  ISETP.GE.AND P3, PT, R50, R155.reuse, PT ;  /* 0x0000009b3200720c */ /* 0x080fe20003f66270 */
[----:B------:R0:W5:Y:S01]  /*0bf0*/  @!P4 LDG.E.U16 R23, [R2.64+0x280] ;  /* 0x0002800c0217c981 */ /* 0x000162000c1e1500 */
[----:B------:R-:W-:Y:S02]  /*0c00*/  PRMT R70, RZ, 0x7610, R70 ;  /* 0x00007610ff467816 */ /* 0x000fe40000000046 */
[----:B------:R-:W-:Y:S01]  /*0c10*/  ISETP.GE.AND P4, PT, R51, R155, PT ;  /* 0x0000009b3300720c */ /* 0x000fe20003f86270 */
[----:B------:R0:W5:Y:S01]  /*0c20*/  @!P0 LDG.E.U16 R24, [R2.64+0x2c0] ;  /* 0x0002c00c02188981 */ /* 0x000162000c1e1500 */
[----:B------:R-:W-:-:S03]  /*0c30*/  PRMT R71, RZ, 0x7610, R71 ;  /* 0x00007610ff477816 */ /* 0x000fc60000000047 */
[----:B------:R0:W5:Y:S01]  /*0c40*/  @!P1 LDG.E.U16 R25, [R2.64+0x300] ;  /* 0x0003000c02199981 */ /* 0x000162000c1e1500 */
[----:B------:R-:W-:-:S03]  /*0c50*/  PRMT R72, RZ, 0x7610, R72 ;  /* 0x00007610ff487816 */ /* 0x000fc60000000048 */
[----:B------:R0:W5:Y:S04]  /*0c60*/  @!P2 LDG.E.U16 R70, [R2.64+0x340] ;  /* 0x0003400c0246a981 */ /* 0x000168000c1e1500 */
[----:B------:R0:W5:Y:S04]  /*0c70*/  @!P3 LDG.E.U16 R71, [R2.64+0x380] ;  /* 0x0003800c0247b981 */ /* 0x000168000c1e1500 */
[----:B------:R0:W5:Y:S01]  /*0c80*/  @!P4 LDG.E.U16 R72, [R2.64+0x3c0] ;  /* 0x0003c00c0248c981 */ /* 0x000162000c1e1500 */
[C---:B------:R-:W-:Y:S02]  /*0c90*/  LEA.HI.SX32 R52, R30.reuse, R30, 0x1b ;  /* 0x0000001e1e347211 */ /* 0x040fe400078fdaff */
[----:B------:R-:W-:-:S02]  /*0ca0*/  IADD3 R53, R30, 0x20, RZ ;  /* 0x000000201e357810 */ /* 0x000fc40007ffe0ff */
[----:B------:R-:W-:Y:S02]  /*0cb0*/  SHF.L.U32 R52, R52, 0x1, RZ ;  /* 0x0000000134347819 */ /* 0x000fe400000006ff */
[C---:B------:R-:W-:Y:S02]  /*0cc0*/  IADD3 R55, R30.reuse, 0x40, RZ ;  /* 0x000000401e377810 */ /* 0x040fe40007ffe0ff */
[C---:B------:R-:W-:Y:S02]  /*0cd0*/  IADD3 R59, R30.reuse, 0x80, RZ ;  /* 0x000000801e3b7810 */ /* 0x040fe40007ffe0ff */
[----:B------:R-:W-:Y:S02]  /*0ce0*/  LEA.HI.SX32 R53, R53, R30, 0x1b ;  /* 0x0000001e35357211 */ /* 0x000fe400078fdaff */
[C---:B0-----:R-:W-:Y:S02]  /*0cf0*/  IADD3 R3, R30.reuse, 0xc0, RZ ;  /* 0x000000c01e037810 */ /* 0x041fe40007ffe0ff */
[----:B------:R-:W-:-:S02]  /*0d00*/  IADD3 R57, R30, 0x60, RZ ;  /* 0x000000601e397810 */ /* 0x000fc40007ffe0ff */
[-C--:B------:R-:W-:Y:S02]  /*0d10*/  LEA.HI.SX32 R54, R55, R30.reuse, 0x1b ;  /* 0x0000001e37367211 */ /* 0x080fe400078fdaff */
[C---:B------:R-:W-:Y:S02]  /*0d20*/  IADD3 R61, R30.reuse, 0xa0, RZ ;  /* 0x000000a01e3d7810 */ /* 0x040fe40007ffe0ff */
[-C--:B------:R-:W-:Y:S02]  /*0d30*/  LEA.HI.SX32 R56, R59, R30.reuse, 0x1b ;  /* 0x0000001e3b387211 */ /* 0x080fe400078fdaff */
[----:B------:R-:W-:Y:S02]  /*0d40*/  SHF.L.U32 R53, R53, 0x1, RZ ;  /* 0x0000000135357819 */ /* 0x000fe400000006ff */
[----:B------:R-:W-:Y:S02]  /*0d50*/  IADD3 R59, R30, 0x100, RZ ;  /* 0x000001001e3b7810 */ /* 0x000fe40007ffe0ff */
[----:B------:R-:W-:-:S02]  /*0d60*/  LEA.HI.SX32 R3, R3, R30, 0x1b ;  /* 0x0000001e03037211 */ /* 0x000fc400078fdaff */
[-C--:B------:R-:W-:Y:S02]  /*0d70*/  LEA.HI.SX32 R55, R57, R30.reuse, 0x1b ;  /* 0x0000001e39377211 */ /* 0x080fe400078fdaff */
[----:B------:R-:W-:Y:S02]  /*0d80*/  SHF.L.U32 R54, R54, 0x1, RZ ;  /* 0x0000000136367819 */ /* 0x000fe400000006ff */
[-C--:B------:R-:W-:Y:S02]  /*0d90*/  LEA.HI.SX32 R57, R61, R30.reuse, 0x1b ;  /* 0x0000001e3d397211 */ /* 0x080fe400078fdaff */
[C---:B------:R-:W-:Y:S02]  /*0da0*/  IADD3 R61, R30.reuse, 0x120, RZ ;  /* 0x000001201e3d7810 */ /* 0x040fe40007ffe0ff */
[----:B------:R-:W-:Y:S02]  /*0db0*/  IADD3 R63, R30, 0x140, RZ ;  /* 0x000001401e3f7810 */ /* 0x000fe40007ffe0ff */
[----:B------:R-:W-:-:S02]  /*0dc0*/  LEA.HI.SX32 R60, R59, R30, 0x1b ;  /* 0x0000001e3b3c7211 */ /* 0x000fc400078fdaff */
[----:B------:R-:W-:Y:S02]  /*0dd0*/  SHF.L.U32 R58, R3, 0x1, RZ ;  /* 0x00000001033a7819 */ /* 0x000fe400000006ff */
[----:B------:R-:W-:Y:S02]  /*0de0*/  SHF.L.U32 R55, R55, 0x1, RZ ;  /* 0x0000000137377819 */ /* 0x000fe400000006ff */
[----:B------:R-:W-:Y:S02]  /*0df0*/  IADD3 R3, R30, 0x160, RZ ;  /* 0x000001601e037810 */ /* 0x000fe40007ffe0ff */
[----:B------:R-:W-:Y:S02]  /*0e00*/  SHF.L.U32 R56, R56, 0x1, RZ ;  /* 0x0000000138387819 */ /* 0x000fe400000006ff */
[----:B------:R-:W-:Y:S02]  /*0e10*/  SHF.L.U32 R57, R57, 0x1, RZ ;  /* 0x0000000139397819 */ /* 0x000fe400000006ff */
[----:B------:R-:W-:-:S02]  /*0e20*/  LEA.HI.SX32 R61, R61, R30, 0x1b ;  /* 0x0000001e3d3d7211 */ /* 0x000fc400078fdaff */
[-C--:B------:R-:W-:Y:S02]  /*0e30*/  LEA.HI.SX32 R62, R63, R30.reuse, 0x1b ;  /* 0x0000001e3f3e7211 */ /* 0x080fe400078fdaff */
[----:B------:R-:W-:Y:S02]  /*0e40*/  LEA.HI.SX32 R3, R3, R30, 0x1b ;  /* 0x0000001e03037211 */ /* 0x000fe400078fdaff */
[----:B------:R-:W-:Y:S02]  /*0e50*/  SHF.L.U32 R60, R60, 0x1, RZ ;  /* 0x000000013c3c7819 */ /* 0x000fe400000006ff */
[----:B------:R-:W-:Y:S02]  /*0e60*/  IADD3 R65, R30, 0x1e0, RZ ;  /* 0x000001e01e417810 */ /* 0x000fe40007ffe0ff */
[----:B------:R-:W-:Y:S02]  /*0e70*/  SHF.L.U32 R61, R61, 0x1, RZ ;  /* 0x000000013d3d7819 */ /* 0x000fe400000006ff */
[----:B------:R-:W-:-:S02]  /*0e80*/  SHF.L.U32 R62, R62, 0x1, RZ ;  /* 0x000000013e3e7819 */ /* 0x000fc400000006ff */
[----:B------:R-:W-:Y:S02]  /*0e90*/  SHF.L.U32 R63, R3, 0x1, RZ ;  /* 0x00000001033f7819 */ /* 0x000fe400000006ff */
[----:B------:R-:W-:Y:S02]  /*0ea0*/  LEA.HI.SX32 R67, R65, R30, 0x1b ;  /* 0x0000001e41437211 */ /* 0x000fe400078fdaff */
[----:B------:R-:W-:Y:S02]  /*0eb0*/  SHF.L.U32 R2, R30, 0x4, RZ ;  /* 0x000000041e027819 */ /* 0x000fe400000006ff */
[----:B------:R-:W-:Y:S02]  /*0ec0*/  SHF.L.U32 R67, R67, 0x1, RZ ;  /* 0x0000000143437819 */ /* 0x000fe400000006ff */
[C---:B------:R-:W-:Y:S02]  /*0ed0*/  SHF.L.U32 R69, R8.reuse, 0x1, RZ ;  /* 0x0000000108457819 */ /* 0x040fe400000006ff */
[----:B------:R-:W-:-:S02]  /*0ee0*/  SHF.L.U64.HI R68, R8, 0x1, R9 ;  /* 0x0000000108447819 */ /* 0x000fc40000010209 */
        /* <DEDUP_REMOVED lines=14> */
[----:B----4-:R-:W-:Y:S03]  /*0fd0*/  STS.U16 [R53+0x40], R4 ;  /* 0x0000400435007388 */ /* 0x010fe60000000400 */
[----:B------:R-:W-:Y:S01]  /*0fe0*/  SHF.L.U32 R59, R5, 0x1, RZ ;  /* 0x00000001053b7819 */ /* 0x000fe200000006ff */
[----:B---3--:R0:W-:Y:S01]  /*0ff0*/  STS.U16 [R54+0x80], R7 ;  /* 0x0000800736007388 */ /* 0x0081e20000000400 */
[----:B------:R-:W-:-:S03]  /*1000*/  IADD3 R5, R30, 0x180, RZ ;  /* 0x000001801e057810 */ /* 0x000fc60007ffe0ff */
[----:B-----5:R-:W-:Y:S01]  /*1010*/  STS.U16 [R55+0xc0], R16 ;  /* 0x0000c01037007388 */ /* 0x020fe20000000400 */
[-C--:B------:R-:W-:Y:S02]  /*1020*/  LEA.HI.SX32 R5, R5, R30.reuse, 0x1b ;  /* 0x0000001e05057211 */ /* 0x080fe400078fdaff */
[----:B0-----:R-:W-:Y:S01]  /*1030*/  IADD3 R7, R30, 0x1a0, RZ ;  /* 0x000001a01e077810 */ /* 0x001fe20007ffe0ff */
[----:B------:R0:W-:Y:S03]  /*1040*/  STS.U16 [R56+0x100], R17 ;  /* 0x0001001138007388 */ /* 0x0001e60000000400 */
[----:B------:R-:W-:Y:S01]  /*1050*/  LEA.HI.SX32 R7, R7, R30, 0x1b ;  /* 0x0000001e07077211 */ /* 0x000fe200078fdaff */
[----:B------:R-:W-:Y:S01]  /*1060*/  STS.U16 [R57+0x140], R18 ;  /* 0x0001401239007388 */ /* 0x000fe20000000400 */
[----:B------:R-:W-:-:S03]  /*1070*/  SHF.L.U32 R64, R5, 0x1, RZ ;  /* 0x0000000105407819 */ /* 0x000fc600000006ff */
[----:B------:R-:W-:Y:S01]  /*1080*/  STS.U16 [R58+0x180], R19 ;  /* 0x000180133a007388 */ /* 0x000fe20000000400 */
[----:B------:R-:W-:Y:S02]  /*1090*/  SHF.L.U32 R65, R7, 0x1, RZ ;  /* 0x0000000107417819 */ /* 0x000fe400000006ff */
[----:B0-----:R-:W-:Y:S01]  /*10a0*/  IADD3 R17, R30, 0x1c0, RZ ;  /* 0x000001c01e117810 */ /* 0x001fe20007ffe0ff */
[----:B------:R-:W-:Y:S04]  /*10b0*/  STS.U16 [R59+0x1c0], R20 ;  /* 0x0001c0143b007388 */ /* 0x000fe80000000400 */
[----:B------:R-:W-:Y:S01]  /*10c0*/  STS.U16 [R60+0x200], R21 ;  /* 0x000200153c007388 */ /* 0x000fe20000000400 */
[----:B------:R-:W-:-:S03]  /*10d0*/  LEA.HI.SX32 R17, R17, R30, 0x1b ;  /* 0x0000001e11117211 */ /* 0x000fc600078fdaff */
[----:B------:R-:W-:Y:S04]  /*10e0*/  STS.U16 [R61+0x240], R22 ;  /* 0x000240163d007388 */ /* 0x000fe80000000400 */
[----:B------:R-:W-:Y:S04]  /*10f0*/  STS.U16 [R62+0x280], R23 ;  /* 0x000280173e007388 */ /* 0x000fe80000000400 */
[----:B------:R-:W-:Y:S01]  /*1100*/  STS.U16 [R63+0x2c0], R24 ;  /* 0x0002c0183f007388 */ /* 0x000fe20000000400 */
[----:B------:R-:W-:-:S03]  /*1110*/  SHF.L.U32 R66, R17, 0x1, RZ ;  /* 0x0000000111427819 */ /* 0x000fc600000006ff */
[----:B------:R-:W-:Y:S04]  /*1120*/  STS.U16 [R64+0x300], R25 ;  /* 0x0003001940007388 */ /* 0x000fe80000000400 */
[----:B------:R0:W-:Y:S04]  /*1130*/  STS.U16 [R65+0x340], R70 ;  /* 0x0003404641007388 */ /* 0x0001e80000000400 */
[----:B------:R-:W-:Y:S01]  /*1140*/  STS.U16 [R66+0x380], R71 ;  /* 0x0003804742007388 */ /* 0x000fe20000000400 */
[----:B0-----:R-:W-:-:S03]  /*1150*/  LEA.HI.SX32 R70, R2, R2, 0x1b ;  /* 0x0000000202467211 */ /* 0x001fc600078fdaff */
[----:B------:R-:W-:Y:S01]  /*1160*/  STS.U16 [R67+0x3c0], R72 ;  /* 0x0003c04843007388 */ /* 0x000fe20000000400 */
[----:B------:R-:W-:Y:S01]  /*1170*/  SHF.L.U32 R70, R70, 0x1, RZ ;  /* 0x0000000146467819 */ /* 0x000fe200000006ff */
        /* <DEDUP_REMOVED lines=17> */
[----:B------:R-:W-:-:S04]  /*1290*/  IADD3 R4, P0, R69, UR15, RZ ;  /* 0x0000000f45047c10 */ /* 0x000fc8000ff1e0ff */
[----:B------:R-:W-:Y:S02]  /*12a0*/  IADD3.X R5, R68, UR16, RZ, P0, !PT ;  /* 0x0000001044057c10 */ /* 0x000fe400087fe4ff */
[----:B------:R-:W-:Y:S02]  /*12b0*/  ISETP.GE.AND P0, PT, R36, R155, PT ;  /* 0x0000009b2400720c */ /* 0x000fe40003f06270 */
[----:B------:R-:W-:Y:S01]  /*12c0*/  PRMT R18, RZ, 0x7610, R18 ;  /* 0x00007610ff127816 */ /* 0x000fe20000000012 */
[----:B------:R-:W-:Y:S01]  /*12d0*/  BAR.SYNC.DEFER_BLOCKING 0x0 ;  /* 0x0000000000007b1d */ /* 0x000fe20000010000 */
[----:B------:R-:W-:Y:S02]  /*12e0*/  PRMT R24, RZ, 0x7610, R24 ;  /* 0x00007610ff187816 */ /* 0x000fe40000000018 */
[----:B------:R-:W-:-:S04]  /*12f0*/  LEA R16, P1, R8, UR9, 0x1 ;  /* 0x0000000908107c11 */ /* 0x000fc8000f8208ff */
[----:B------:R-:W-:-:S03]  /*1300*/  LEA.HI.X R17, R8, UR14, R9, 0x1, P1 ;  /* 0x0000000e08117c11 */ /* 0x000fc600088f0c09 */
[----:B------:R-:W2:Y:S01]  /*1310*/  @!P0 LDG.E.U16 R18, [R4.64+0x40] ;  /* 0x0000400c04128981 */ /* 0x000ea2000c1e1500 */
[-C--:B------:R-:W-:Y:S02]  /*1320*/  ISETP.GE.AND P0, PT, R43, R155.reuse, PT ;  /* 0x0000009b2b00720c */ /* 0x080fe40003f06270 */
[----:B------:R-:W-:Y:S02]  /*1330*/  ISETP.GE.AND P1, PT, R8, R155, PT ;  /* 0x0000009b0800720c */ /* 0x000fe40003f26270 */
[----:B------:R-:W-:-:S09]  /*1340*/  PRMT R23, RZ, 0x7610, R23 ;  /* 0x00007610ff177816 */ /* 0x000fd20000000017 */
[----:B------:R-:W3:Y:S01]  /*1350*/  @!P0 LDG.E.U16 R24, [R4.64+0x1c0] ;  /* 0x0001c00c04188981 */ /* 0x000ee2000c1e1500 */
[----:B------:R-:W-:Y:S02]  /*1360*/  ISETP.GE.AND P0, PT, R44, R155, PT ;  /* 0x0000009b2c00720c */ /* 0x000fe40003f06270 */
[----:B------:R-:W-:Y:S01]  /*1370*/  PRMT R19, RZ, 0x7610, R19 ;  /* 0x00007610ff137816 */ /* 0x000fe20000000013 */
[----:B------:R-:W4:Y:S01]  /*1380*/  @!P1 LDG.E.U16 R3, [R4.64] ;  /* 0x0000000c04039981 */ /* 0x000f22000c1e1500 */
[----:B------:R-:W-:Y:S02]  /*1390*/  PRMT R20, RZ, 0x7610, R20 ;  /* 0x00007610ff147816 */ /* 0x000fe40000000014 */
[----:B------:R-:W-:Y:S02]  /*13a0*/  PRMT R7, RZ, 0x7610, R7 ;  /* 0x00007610ff077816 */ /* 0x000fe40000000007 */
[----:B------:R-:W-:Y:S01]  /*13b0*/  PRMT R21, RZ, 0x7610, R21 ;  /* 0x00007610ff157816 */ /* 0x000fe20000000015 */
[----:B------:R-:W5:Y:S01]  /*13c0*/  @!P2 LDG.E.U16 R19, [R4.64+0x100] ;  /* 0x0001000c0413a981 */ /* 0x000f62000c1e1500 */
[----:B------:R-:W-:-:S03]  /*13d0*/  PRMT R22, RZ, 0x7610, R22 ;  /* 0x00007610ff167816 */ /* 0x000fc60000000016 */
[----:B------:R-:W3:Y:S01]  /*13e0*/  @!P0 LDG.E.U16 R23, [R4.64+0x200] ;  /* 0x0002000c04178981 */ /* 0x000ee2000c1e1500 */
[-C--:B------:R-:W-:Y:S02]  /*13f0*/  ISETP.GE.AND P0, PT, R45, R155.reuse, PT ;  /* 0x0000009b2d00720c */ /* 0x080fe40003f06270 */
[-C--:B------:R-:W-:Y:S01]  /*1400*/  ISETP.GE.AND P1, PT, R46, R155.reuse, PT ;  /* 0x0000009b2e00720c */ /* 0x080fe20003f26270 */
[----:B------:R-:W3:Y:S01]  /*1410*/  @!P3 LDG.E.U16 R20, [R4.64+0xc0] ;  /* 0x0000c00c0414b981 */ /* 0x000ee2000c1e1500 */
[-C--:B------:R-:W-:Y:S02]  /*1420*/  ISETP.GE.AND P2, PT, R47, R155.reuse, PT ;  /* 0x0000009b2f00720c */ /* 0x080fe40003f46270 */
[-C--:B------:R-:W-:Y:S01]  /*1430*/  ISETP.GE.AND P3, PT, R48, R155.reuse, PT ;  /* 0x0000009b3000720c */ /* 0x080fe20003f66270 */
[----:B------:R-:W3:Y:S01]  /*1440*/  @!P4 LDG.E.U16 R7, [R4.64+0x80] ;  /* 0x0000800c0407c981 */ /* 0x000ee2000c1e1500 */
[----:B------:R-:W-:-:S03]  /*1450*/  ISETP.GE.AND P4, PT, R49, R155, PT ;  /* 0x0000009b3100720c */ /* 0x000fc60003f86270 */
[----:B------:R-:W5:Y:S01]  /*1460*/  @!P5 LDG.E.U16 R21, [R4.64+0x180] ;  /* 0x0001800c0415d981 */ /* 0x000f62000c1e1500 */
[----:B------:R-:W-:-:S03]  /*1470*/  ISETP.GE.AND P5, PT, R50, R155, PT ;  /* 0x0000009b3200720c */ /* 0x000fc60003fa6270 */
[----:B------:R-:W5:Y:S01]  /*1480*/  @!P6 LDG.E.U16 R22, [R4.64+0x140] ;  /* 0x0001400c0416e981 */ /* 0x000f62000c1e1500 */
[----:B------:R-:W-:Y:S02]  /*1490*/  ISETP.GE.AND P6, PT, R51, R155, PT ;  /* 0x0000009b3300720c */ /* 0x000fe40003fc6270 */
        /* <DEDUP_REMOVED lines=24> */
[----:B--2---:R-:W-:Y:S04]  /*1620*/  STS.U16 [R53+0x40], R18 ;  /* 0x0000401235007388 */ /* 0x004fe80000000400 */
        /* <DEDUP_REMOVED lines=12> */
[----:B------:R1:W-:Y:S04]  /*16f0*/  STS.U16 [R66+0x380], R89 ;  /* 0x0003805942007388 */ /* 0x0003e80000000400 */
[----:B------:R2:W-:Y:S01]  /*1700*/  STS.U16 [R67+0x3c0], R2 ;  /* 0x0003c00243007388 */ /* 0x0005e20000000400 */
[----:B------:R-:W-:-:S06]  /*1710*/  NOP ;  /* 0x0000000000007918 */ /* 0x000fcc0000000000 */
[----:B------:R-:W3:Y:S04]  /*1720*/  LDS.U16 R91, [R70] ;  /* 0x00000000465b7984 */ /* 0x000ee80000000400 */
[----:B------:R-:W4:Y:S04]  /*1730*/  LDS.U16 R92, [R70+0x2] ;  /* 0x00000200465c7984 */ /* 0x000f280000000400 */
[----:B------:R-:W2:Y:S04]  /*1740*/  LDS.U16 R93, [R70+0x4] ;  /* 0x00000400465d7984 */ /* 0x000ea80000000400 */
[----:B------:R-:W0:Y:S04]  /*1750*/  LDS.U16 R94, [R70+0x6] ;  /* 0x00000600465e7984 */ /* 0x000e280000000400 */
[----:B------:R-:W-:Y:S04]  /*1760*/  LDS.U16 R88, [R70+0x8] ;  /* 0x0000080046587984 */ /* 0x000fe80000000400 */
        /* <DEDUP_REMOVED lines=9> */
[----:B------:R-:W2:Y:S04]  /*1800*/  LDS.U16 R102, [R70+0x1c] ;  /* 0x00001c0046667984 */ /* 0x000ea80000000400 */
[----:B------:R-:W2:Y:S04]  /*1810*/  LDS.U16 R103, [R70+0x1e] ;  /* 0x00001e0046677984 */ /* 0x000ea80000000400 */
[----:B------:R-:W-:Y:S01]  /*1820*/  BAR.SYNC.DEFER_BLOCKING 0x0 ;  /* 0x0000000000007b1d */ /* 0x000fe20000010000 */
[----:B0-----:R-:W-:-:S02]  /*1830*/  PRMT R25, RZ, 0x7610, R25 ;  /* 0x00007610ff197816 */ /* 0x001fc40000000019 */
[----:B------:R-:W-:-:S03]  /*1840*/  PRMT R24, RZ, 0x7610, R24 ;  /* 0x00007610ff187816 */ /* 0x000fc60000000018 */
[----:B------:R0:W5:Y:S01]  /*1850*/  @!P0 LDG.E.U16 R105, [R16.64] ;  /* 0x0000000c10698981 */ /* 0x000162000c1e1500 */
[----:B------:R-:W-:-:S03]  /*1860*/  ISETP.GE.AND P0, PT, R38, R155, PT ;  /* 0x0000009b2600720c */ /* 0x000fc60003f06270 */
[----:B------:R0:W5:Y:S01]  /*1870*/  @!P1 LDG.E.U16 R24, [R16.64+0x40] ;  /* 0x0000400c10189981 */ /* 0x000162000c1e1500 */
[----:B------:R-:W-:Y:S02]  /*1880*/  ISETP.GE.AND P1, PT, R39, R155, PT ;  /* 0x0000009b2700720c */ /* 0x000fe40003f26270 */
[----:B-1----:R-:W-:Y:S01]  /*1890*/  PRMT R89, RZ, 0x7610, R89 ;  /* 0x00007610ff597816 */ /* 0x002fe20000000059 */
[----:B------:R0:W5:Y:S01]  /*18a0*/  @!P3 LDG.E.U16 R119, [R16.64+0x300] ;  /* 0x0003000c1077b981 */ /* 0x000162000c1e1500 */
[----:B------:R-:W-:-:S03]  /*18b0*/  PRMT R90, RZ, 0x7610, R90 ;  /* 0x00007610ff5a7816 */ /* 0x000fc6000000005a */
[----:B------:R0:W5:Y:S04]  /*18c0*/  @!P4 LDG.E.U16 R118, [R16.64+0x340] ;  /* 0x0003400c1076c981 */ /* 0x000168000c1e1500 */
[----:B------:R0:W5:Y:S01]  /*18d0*/  @!P0 LDG.E.U16 R25, [R16.64+0x80] ;  /* 0x0000800c10198981 */ /* 0x000162000c1e1500 */
[----:B------:R-:W-:-:S03]  /*18e0*/  ISETP.GE.AND P0, PT, R40, R155, PT ;  /* 0x0000009b2800720c */ /* 0x000fc60003f06270 */
[----:B------:R0:W5:Y:S01]  /*18f0*/  @!P1 LDG.E.U16 R90, [R16.64+0xc0] ;  /* 0x0000c00c105a9981 */ /* 0x000162000c1e1500 */
[----:B------:R-:W-:-:S03]  /*1900*/  ISETP.GE.AND P1, PT, R41, R155, PT ;  /* 0x0000009b2900720c */ /* 0x000fc60003f26270 */
[----:B------:R0:W5:Y:S04]  /*1910*/  @!P5 LDG.E.U16 R121, [R16.64+0x380] ;  /* 0x0003800c1079d981 */ /* 0x000168000c1e1500 */
[----:B------:R0:W5:Y:S04]  /*1920*/  @!P6 LDG.E.U16 R120, [R16.64+0x3c0] ;  /* 0x0003c00c1078e981 */ /* 0x000168000c1e1500 */
[----:B------:R0:W5:Y:S01]  /*1930*/  @!P0 LDG.E.U16 R89, [R16.64+0x100] ;  /* 0x0001000c10598981 */ /* 0x000162000c1e1500 */
[----:B------:R-:W-:-:S03]  /*1940*/  ISETP.GE.AND P0, PT, R42, R155, PT ;  /* 0x0000009b2a00720c */ /* 0x000fc60003f06270 */
[----:B------:R0:W5:Y:S01]  /*1950*/  @!P1 LDG.E.U16 R104, [R16.64+0x140] ;  /* 0x0001400c10689981 */ /* 0x000162000c1e1500 */
[----:B------:R-:W-:-:S09]  /*1960*/  ISETP.GE.AND P1, PT, R43, R155, PT ;  /* 0x0000009b2b00720c */ /* 0x000fd20003f26270 */
[----:B------:R0:W5:Y:S01]  /*1970*/  @!P0 LDG.E.U16 R107, [R16.64+0x180] ;  /* 0x0001800c106b8981 */ /* 0x000162000c1e1500 */
[----:B------:R-:W-:-:S03]  /*1980*/  ISETP.GE.AND P0, PT, R44, R155, PT ;  /* 0x0000009b2c00720c */ /* 0x000fc60003f06270 */
[----:B------:R0:W5:Y:S01]  /*1990*/  @!P1 LDG.E.U16 R106, [R16.64+0x1c0] ;  /* 0x0001c00c106a9981 */ /* 0x000162000c1e1500 */
[----:B------:R-:W-:-:S09]  /*19a0*/  ISETP.NE.AND P1, PT, R108, RZ, PT ;  /* 0x000000ff6c00720c */ /* 0x000fd20003f25270 */
[----:B------:R0:W5:Y:S01]  /*19b0*/  @!P0 LDG.E.U16 R109, [R16.64+0x200] ;  /* 0x0002000c106d8981 */ /* 0x000162000c1e1500 */
[----:B------:R-:W-:Y:S02]  /*19c0*/  ISETP.NE.AND P0, PT, R110, RZ, PT ;  /* 0x000000ff6e00720c */ /* 0x000fe40003f05270 */
[----:B------:R-:W-:Y:S01]  /*19d0*/  PRMT R108, RZ, 0x7610, R108 ;  /* 0x00007610ff6c7816 */ /* 0x000fe2000000006c */
[----:B------:R0:W5:Y:S01]  /*19e0*/  @!P1 LDG.E.U16 R111, [R16.64+0x280] ;  /* 0x0002800c106f9981 */ /* 0x000162000c1e1500 */
[----:B------:R-:W-:-:S06]  /*19f0*/  PRMT R110, RZ, 0x7610, R110 ;  /* 0x00007610ff6e7816 */ /* 0x000fcc000000006e */
[----:B------:R0:W5:Y:S04]  /*1a00*/  @!P2 LDG.E.U16 R110, [R16.64+0x2c0] ;  /* 0x0002c00c106ea981 */ /* 0x000168000c1e1500 */
[----:B------:R0:W5:Y:S01]  /*1a10*/  @!P0 LDG.E.U16 R108, [R16.64+0x240] ;  /* 0x0002400c106c8981 */ /* 0x000162000c1e1500 */
[----:B------:R-:W-:Y:S01]  /*1a20*/  ISETP.GE.AND P0, PT, R8, R155, PT ;  /* 0x0000009b0800720c */ /* 0x000fe20003f06270 */
[C---:B------:R-:W-:Y:S01]  /*1a30*/  IMAD R20, R201.reuse, c[0x0][0x1f0], RZ ;  /* 0x00007c00c9147a24 */ /* 0x040fe200078e02ff */
[----:B------:R-:W-:Y:S01]  /*1a40*/  SHF.R.S32.HI R7, RZ, 0x1f, R6 ;  /* 0x0000001fff077819 */ /* 0x000fe20000011406 */
[----:B------:R-:W-:Y:S02]  /*1a50*/  IMAD R22, R201, c[0x0][0x200], RZ ;  /* 0x00008000c9167a24 */ /* 0x000fe400078e02ff */
[----:B------:R-:W-:-:S02]  /*1a60*/  IMAD R87, R29, c[0x0][0x1f4], R20 ;  /* 0x00007d001d577a24 */ /* 0x000fc400078e0214 */
[----:B------:R-:W-:-:S04]  /*1a70*/  IMAD.WIDE.U32 R18, R29, c[0x0][0x200], RZ ;  /* 0x000080001d127a25 */ /* 0x000fc800078e00ff */
[C---:B------:R-:W-:Y:S02]  /*1a80*/  IMAD R113, R29.reuse, c[0x0][0x204], R22 ;  /* 0x000081001d717a24 */ /* 0x040fe400078e0216 */
[----:B------:R-:W-:Y:S02]  /*1a90*/  @!P0 MOV R20, R6 ;  /* 0x0000000600148202 */ /* 0x000fe40000000f00 */
[----:B------:R-:W-:Y:S01]  /*1aa0*/  @!P0 MOV R21, R7 ;  /* 0x0000000700158202 */ /* 0x000fe20000000f00 */
[----:B--2---:R-:W-:Y:S01]  /*1ab0*/  IMAD.WIDE.U32 R2, R29, c[0x0][0x1f0], RZ ;  /* 0x00007c001d027a25 */ /* 0x004fe200078e00ff */
[----:B------:R-:W-:-:S03]  /*1ac0*/  IADD3 R23, R19, R113, RZ ;  /* 0x0000007113177210 */ /* 0x000fc60007ffe0ff */
[----:B0-----:R-:W-:Y:S01]  /*1ad0*/  @!P0 IMAD.WIDE.U32 R16, R29, c[0x0][0x1f0], R6 ;  /* 0x00007c001d108a25 */ /* 0x001fe200078e0006 */
[----:B------:R-:W-:-:S03]  /*1ae0*/  IADD3 R3, R3, R87, RZ ;  /* 0x0000005703037210 */ /* 0x000fc60007ffe0ff */
[----:B------:R-:W-:Y:S01]  /*1af0*/  @!P0 IMAD.WIDE.U32 R20, R29, c[0x0][0x200], R20 ;  /* 0x000080001d148a25 */ /* 0x000fe200078e0014 */
[----:B------:R-:W-:-:S03]  /*1b00*/  @!P0 IADD3 R17, R87, R17, RZ ;  /* 0x0000001157118210 */ /* 0x000fc60007ffe0ff */
[----:B------:R-:W-:Y:S01]  /*1b10*/  IMAD R19, R27, c[0x0][0x1f8], RZ ;  /* 0x00007e001b137a24 */ /* 0x000fe200078e02ff */
[----:B------:R-:W-:Y:S02]  /*1b20*/  MOV R22, R18 ;  /* 0x0000001200167202 */ /* 0x000fe40000000f00 */
[----:B------:R-:W-:Y:S02]  /*1b30*/  @!P0 IADD3 R21, R113, R21, RZ ;  /* 0x0000001571158210 */ /* 0x000fe40007ffe0ff */
[----:B------:R-:W-:Y:S01]  /*1b40*/  IADD3 R87, R32, -c[0x0][0x174], RZ ;  /* 0x80005d0020577a10 */ /* 0x000fe20007ffe0ff */
[C---:B------:R-:W-:Y:S02]  /*1b50*/  IMAD R113, R0.reuse, c[0x0][0x1fc], R19 ;  /* 0x00007f0000717a24 */ /* 0x040fe400078e0213 */
[----:B------:R-:W-:-:S04]  /*1b60*/  IMAD.WIDE.U32 R18, R0, c[0x0][0x1f8], R2 ;  /* 0x00007e0000127a25 */ /* 0x000fc800078e0002 */
[----:B------:R-:W-:-:S04]  /*1b70*/  @!P0 IMAD.WIDE.U32 R2, R0, c[0x0][0x1f8], R16 ;  /* 0x00007e0000028a25 */ /* 0x000fc800078e0010 */
[----:B------:R-:W-:Y:S02]  /*1b80*/  IMAD R115, R27, c[0x0][0x208], RZ ;  /* 0x000082001b737a24 */ /* 0x000fe400078e02ff */
[----:B------:R-:W-:Y:S02]  /*1b90*/  IMAD R87, R87, -0x200, RZ ;  /* 0xfffffe0057577824 */ /* 0x000fe400078e02ff */
[----:B------:R-:W-:-:S04]  /*1ba0*/  IMAD.WIDE.U32 R22, R0, c[0x0][0x208], R22 ;  /* 0x0000820000167a25 */ /* 0x000fc800078e0016 */
[C---:B------:R-:W-:Y:S01]  /*1bb0*/  @!P0 IMAD.WIDE.U32 R16, R0.reuse, c[0x0][0x208], R20 ;  /* 0x0000820000108a25 */ /* 0x040fe200078e0014 */
[----:B------:R-:W-:Y:S02]  /*1bc0*/  SHF.R.S32.HI R86, RZ, 0x1f, R87 ;  /* 0x0000001fff567819 */ /* 0x000fe40000011457 */
[C---:B------:R-:W-:Y:S01]  /*1bd0*/  IADD3 R125, P2, R87.reuse, R18, RZ ;  /* 0x00000012577d7210 */ /* 0x040fe20007f5e0ff */
[----:B------:R-:W-:Y:S01]  /*1be0*/  IMAD R115, R0, c[0x0][0x20c], R115 ;  /* 0x0000830000737a24 */ /* 0x000fe200078e0273 */
[----:B------:R-:W-:Y:S02]  /*1bf0*/  IADD3 R21, P4, R87, R22, RZ ;  /* 0x0000001657157210 */ /* 0x000fe40007f9e0ff */
[C---:B------:R-:W-:Y:S02]  /*1c00*/  @!P0 IADD3 R127, P1, R8.reuse, R2, RZ ;  /* 0x00000002087f8210 */ /* 0x040fe40007f3e0ff */
[----:B------:R-:W-:Y:S02]  /*1c10*/  @!P0 IADD3 R123, P3, R8, R16, RZ ;  /* 0x00000010087b8210 */ /* 0x000fe40007f7e0ff */
[----:B------:R-:W-:-:S02]  /*1c20*/  IADD3.X R126, R86, R113, R19, P2, !PT ;  /* 0x00000071567e7210 */ /* 0x000fc400017fe413 */
[----:B------:R-:W-:Y:S02]  /*1c30*/  IADD3.X R122, R86, R115, R23, P4, !PT ;  /* 0x00000073567a7210 */ /* 0x000fe400027fe417 */
[C---:B------:R-:W-:Y:S02]  /*1c40*/  @!P0 IADD3.X R128, R9.reuse, R3, R113, P1, !PT ;  /* 0x0000000309808210 */ /* 0x040fe40000ffe471 */
[----:B------:R-:W-:Y:S02]  /*1c50*/  @!P0 IADD3.X R124, R9, R17, R115, P3, !PT ;  /* 0x00000011097c8210 */ /* 0x000fe40001ffe473 */
[----:B---3--:R-:W-:Y:S02]  /*1c60*/  PRMT R91, RZ, 0x5410, R91 ;  /* 0x00005410ff5b7816 */ /* 0x008fe4000000005b */
[----:B----4-:R-:W-:Y:S02]  /*1c70*/  PRMT R92, RZ, 0x5410, R92 ;  /* 0x00005410ff5c7816 */ /* 0x010fe4000000005c */
[----:B------:R-:W-:-:S02]  /*1c80*/  PRMT R93, RZ, 0x5410, R93 ;  /* 0x00005410ff5d7816 */ /* 0x000fc4000000005d */
[C---:B------:R-:W-:Y:S02]  /*1c90*/  LEA R2, P1, R8.reuse, c[0x0][0x268], 0x1 ;  /* 0x00009a0008027a11 */ /* 0x040fe400078208ff */
[C---:B------:R-:W-:Y:S02]  /*1ca0*/  LEA R16, P2, R8.reuse, c[0x0][0x258], 0x1 ;  /* 0x0000960008107a11 */ /* 0x040fe400078408ff */
[----:B------:R-:W-:Y:S02]  /*1cb0*/  PRMT R94, RZ, 0x5410, R94 ;  /* 0x00005410ff5e7816 */ /* 0x000fe4000000005e */
[----:B------:R-:W-:Y:S02]  /*1cc0*/  PRMT R95, RZ, 0x5410, R95 ;  /* 0x00005410ff5f7816 */ /* 0x000fe4000000005f */
[C-C-:B------:R-:W-:Y:S02]  /*1cd0*/  LEA.HI.X R3, R8.reuse, c[0x0][0x26c], R9.reuse, 0x1, P1 ;  /* 0x00009b0008037a11 */ /* 0x140fe400008f0c09 */
[----:B------:R-:W-:-:S02]  /*1ce0*/  LEA.HI.X R17, R8, c[0x0][0x25c], R9, 0x1, P2 ;  /* 0x0000970008117a11 */ /* 0x000fc400010f0c09 */
[----:B------:R-:W-:Y:S02]  /*1cf0*/  LEA R16, P4, R21, R16, 0x1 ;  /* 0x0000001015107211 */ /* 0x000fe400078808ff */
[----:B------:R-:W-:Y:S02]  /*1d00*/  LEA R2, P2, R125, R2, 0x1 ;  /* 0x000000027d027211 */ /* 0x000fe400078408ff */
[----:B------:R-:W-:Y:S02]  /*1d10*/  @!P0 LEA R18, P1, R127, c[0x0][0x268], 0x1 ;  /* 0x00009a007f128a11 */ /* 0x000fe400078208ff */
[----:B------:R-:W-:Y:S02]  /*1d20*/  @!P0 LEA R20, P3, R123, c[0x0][0x258], 0x1 ;  /* 0x000096007b148a11 */ /* 0x000fe400078608ff */
[----:B------:R-:W-:Y:S01]  /*1d30*/  PRMT R96, RZ, 0x5410, R96 ;  /* 0x00005410ff607816 */ /* 0x000fe20000000060 */
[----:B------:R-:W-:Y:S01]  /*1d40*/  BSSY B0, `(.L_x_5126) ;  /* 0x0000054000007945 */ /* 0x000fe20003800000 */
[----:B------:R-:W-:-:S02]  /*1d50*/  LEA.HI.X R17, R21, R17, R122, 0x1, P4 ;  /* 0x0000001115117211 */ /* 0x000fc400020f0c7a */
[----:B------:R-:W-:Y:S02]  /*1d60*/  LEA.HI.X R3, R125, R3, R126, 0x1, P2 ;  /* 0x000000037d037211 */ /* 0x000fe400010f0c7e */
[----:B------:R-:W-:Y:S02]  /*1d70*/  @!P0 LEA.HI.X R19, R127, c[0x0][0x26c], R128, 0x1, P1 ;  /* 0x00009b007f138a11 */ /* 0x000fe400008f0c80 */
[----:B------:R-:W-:Y:S01]  /*1d80*/  @!P0 LEA.HI.X R21, R123, c[0x0][0x25c], R124, 0x1, P3 ;  /* 0x000097007b158a11 */ /* 0x000fe200018f0c7c */
        /* <DEDUP_REMOVED lines=33> */
[----:B0-----:R-:W-:Y:S01]  /*1fa0*/  PRMT R118, RZ, 0x5410, R88 ;  /* 0x00005410ff767816 */ /* 0x001fe20000000058 */
[----:B------:R-:W-:-:S05]  /*1fb0*/  FADD.FTZ R88, R91, UR5 ;  /* 0x000000055b587e21 */ /* 0x000fca0008010000 */
[----:B------:R-:W-:Y:S01]  /*1fc0*/  FSETP.GTU.FTZ.AND P5, PT, R88, 20, PT ;  /* 0x41a000005800780b */ /* 0x000fe20003fbc000 */
[----:B------:R-:W-:Y:S02]  /*1fd0*/  FADD.FTZ R89, R92, UR5 ;  /* 0x000000055c597e21 */ /* 0x000fe40008010000 */
[----:B------:R-:W-:Y:S02]  /*1fe0*/  FADD.FTZ R90, R93, UR5 ;  /* 0x000000055d5a7e21 */ /* 0x000fe40008010000 */
[----:B------:R-:W-:Y:S02]  /*1ff0*/  FADD.FTZ R91, R94, UR5 ;  /* 0x000000055e5b7e21 */ /* 0x000fe40008010000 */
[----:B------:R-:W-:Y:S02]  /*2000*/  FADD.FTZ R92, R118, UR5 ;  /* 0x00000005765c7e21 */ /* 0x000fe40008010000 */
[----:B------:R-:W-:Y:S01]  /*2010*/  FADD.FTZ R93, R95, UR5 ;  /* 0x000000055f5d7e21 */ /* 0x000fe20008010000 */
[----:B------:R-:W-:Y:S01]  /*2020*/  FSETP.GTU.FTZ.AND P4, PT, R89, 20, PT ;  /* 0x41a000005900780b */ /* 0x000fe20003f9c000 */
[----:B------:R-:W-:Y:S01]  /*2030*/  FADD.FTZ R94, R96, UR5 ;  /* 0x00000005605e7e21 */ /* 0x000fe20008010000 */
[----:B------:R-:W-:-:S02]  /*2040*/  FSETP.GTU.FTZ.AND P3, PT, R90, 20, PT ;  /* 0x41a000005a00780b */ /* 0x000fc40003f7c000 */
[----:B------:R-:W-:Y:S02]  /*2050*/  FSETP.GTU.FTZ.AND P2, PT, R91, 20, PT ;  /* 0x41a000005b00780b */ /* 0x000fe40003f5c000 */
[----:B------:R-:W-:Y:S02]  /*2060*/  FSETP.GTU.FTZ.AND P1, PT, R92, 20, PT ;  /* 0x41a000005c00780b */ /* 0x000fe40003f3c000 */
[----:B------:R-:W-:Y:S01]  /*2070*/  FSETP.GTU.FTZ.AND P6, PT, R93, 20, PT ;  /* 0x41a000005d00780b */ /* 0x000fe20003fdc000 */
[----:B------:R-:W-:Y:S07]  /*2080*/  @P5 BRA `(.L_x_5127) ;  /* 0x000001f000005947 */ /* 0x000fee0003800000 */
[----:B--234-:R-:W-:Y:S01]  /*2090*/  FMUL.FTZ R88, R88, 1.4426950216293334961 ;  /* 0x3fb8aa3b58587820 */ /* 0x01cfe20000410000 */
[----:B------:R-:W-:Y:S01]  /*20a0*/  HFMA2.MMA R119, -RZ, RZ, 1.625, 0 ;  /* 0x3e800000ff777435 */ /* 0x000fe200000001ff */
[----:B-1----:R-:W-:Y:S02]  /*20b0*/  MOV R121, 0x3d39bf78 ;  /* 0x3d39bf7800797802 */ /* 0x002fe40000000f00 */
        /* <DEDUP_REMOVED lines=28> */
.L_x_5127:
[----:B--234-:R-:W-:Y:S05]  /*2280*/  BSYNC B0 ;  /* 0x0000000000007941 */ /* 0x01cfea0003800000 */
.L_x_5126:
        /* <DEDUP_REMOVED lines=8> */
[----:B-1----:R-:W0:Y:S02]  /*2310*/  MUFU.EX2 R121, R89 ;  /* 0x0000005900797308 */ /* 0x002e240000000800 */
        /* <DEDUP_REMOVED lines=27> */
.L_x_5129:
[----:B------:R-:W-:Y:S05]  /*24d0*/  BSYNC B0 ;  /* 0x0000000000007941 */ /* 0x000fea0003800000 */
.L_x_5128:
[----:B------:R-:W-:Y:S01]  /*24e0*/  PRMT R117, RZ, 0x5410, R117 ;  /* 0x00005410ff757816 */ /* 0x000fe20000000075 */
[----:B------:R-:W-:Y:S01]  /*24f0*/  BSSY B0, `(.L_x_5130) ;  /* 0x0000023000007945 */ /* 0x000fe20003800000 */
[----:B------:R-:W-:-:S03]  /*2500*/  FSETP.GTU.FTZ.AND P4, PT, R95, 20, PT ;  /* 0x41a000005f00780b */ /* 0x000fc60003f9c000 */
[----:B------:R-:W-:Y:S01]  /*2510*/  FADD.FTZ R96, R117, UR5 ;  /* 0x0000000575607e21 */ /* 0x000fe20008010000 */
        /* <DEDUP_REMOVED lines=32> */
.L_x_5131:
[----:B------:R-:W-:Y:S05]  /*2720*/  BSYNC B0 ;  /* 0x0000000000007941 */ /* 0x000fea0003800000 */
.L_x_5130:
        /* <DEDUP_REMOVED lines=36> */
.L_x_5133:
[----:B------:R-:W-:Y:S05]  /*2970*/  BSYNC B0 ;  /* 0x0000000000007941 */ /* 0x000fea0003800000 */
.L_x_5132:
        /* <DEDUP_REMOVED lines=36> */
.L_x_5135:
[----:B------:R-:W-:Y:S05]  /*2bc0*/  BSYNC B0 ;  /* 0x0000000000007941 */ /* 0x000fea0003800000 */
.L_x_5134:
        /* <DEDUP_REMOVED lines=36> */
.L_x_5137:
[----:B------:R-:W-:Y:S05]  /*2e10*/  BSYNC B0 ;  /* 0x0000000000007941 */ /* 0x000fea0003800000 */
.L_x_5136:
        /* <DEDUP_REMOVED lines=36> */
.L_x_5139:
[----:B------:R-:W-:Y:S05]  /*3060*/  BSYNC B0 ;  /* 0x0000000000007941 */ /* 0x000fea0003800000 */
.L_x_5138:
        /* <DEDUP_REMOVED lines=36> */
.L_x_5141:
[----:B------:R-:W-:Y:S05]  /*32b0*/  BSYNC B0 ;  /* 0x0000000000007941 */ /* 0x000fea0003800000 */
.L_x_5140:
        /* <DEDUP_REMOVED lines=36> */
.L_x_5143:
[----:B------:R-:W-:Y:S05]  /*3500*/  BSYNC B0 ;  /* 0x0000000000007941 */ /* 0x000fea0003800000 */
.L_x_5142:
        /* <DEDUP_REMOVED lines=36> */
.L_x_5145:
[----:B------:R-:W-:Y:S05]  /*3750*/  BSYNC B0 ;  /* 0x0000000000007941 */ /* 0x000fea0003800000 */
.L_x_5144:
[----:B------:R-:W-:Y:S01]  /*3760*/  BSSY B0, `(.L_x_5146) ;  /* 0x0000023000007945 */ /* 0x000fe20003800000 */
[----:B------:R-:W-:Y:S02]  /*3770*/  FSETP.GTU.FTZ.AND P2, PT, R103, 20, PT ;  /* 0x41a000006700780b */ /* 0x000fe40003f5c000 */
[----:B------:R-:W-:Y:S01]  /*3780*/  PRMT R117, RZ, 0x7610, R117 ;  /* 0x00007610ff757816 */ /* 0x000fe20000000075 */
        /* <DEDUP_REMOVED lines=32> */
.L_x_5147:
[----:B------:R-:W-:Y:S05]  /*3990*/  BSYNC B0 ;  /* 0x0000000000007941 */ /* 0x000fea0003800000 */
.L_x_5146:
        /* <DEDUP_REMOVED lines=33> */
.L_x_5149:
[----:B------:R-:W-:Y:S05]  /*3bb0*/  BSYNC B0 ;  /* 0x0000000000007941 */ /* 0x000fea0003800000 */
.L_x_5148:
        /* <DEDUP_REMOVED lines=33> */
.L_x_5151:
[----:B------:R-:W-:Y:S05]  /*3dd0*/  BSYNC B0 ;  /* 0x0000000000007941 */ /* 0x000fea0003800000 */
.L_x_5150:
        /* <DEDUP_REMOVED lines=33> */
.L_x_5153:
[----:B------:R-:W-:Y:S05]  /*3ff0*/  BSYNC B0 ;  /* 0x0000000000007941 */ /* 0x000fea0003800000 */
.L_x_5152:
        /* <DEDUP_REMOVED lines=33> */
.L_x_5155:
[----:B------:R-:W-:Y:S05]  /*4210*/  BSYNC B0 ;  /* 0x0000000000007941 */ /* 0x000fea0003800000 */
.L_x_5154:
        /* <DEDUP_REMOVED lines=33> */
.L_x_5157:
[----:B------:R-:W-:Y:S05]  /*4430*/  BSYNC B0 ;  /* 0x0000000000007941 */ /* 0x000fea0003800000 */
.L_x_5156:
        /* <DEDUP_REMOVED lines=16> */
[----:B-1----:R-:W-:Y:S02]  /*4540*/  PRMT R120, RZ, 0x7610, R120 ;  /* 0x00007610ff787816 */ /* 0x002fe40000000078 */
        /* <DEDUP_REMOVED lines=67> */
[----:B------:R-:W0:Y:S04]  /*4980*/  LDS.U16 R116, [R70+0x4] ;  /* 0x0000040046747984 */ /* 0x000e280000000400 */
[----:B------:R-:W-:Y:S04]  /*4990*/  LDS.U16 R117, [R70+0x6] ;  /* 0x0000060046757984 */ /* 0x000fe80000000400 */
[----:B------:R-:W1:Y:S04]  /*49a0*/  LDS.U16 R118, [R70+0x8] ;  /* 0x0000080046767984 */ /* 0x000e680000000400 */
[----:B------:R-:W-:Y:S04]  /*49b0*/  LDS.U16 R119, [R70+0xa] ;  /* 0x00000a0046777984 */ /* 0x000fe80000000400 */
[----:B------:R-:W2:Y:S04]  /*49c0*/  LDS.U16 R120, [R70+0xc] ;  /* 0x00000c0046787984 */ /* 0x000ea80000000400 */
[----:B------:R-:W3:Y:S04]  /*49d0*/  LDS.U16 R121, [R70+0xe] ;  /* 0x00000e0046797984 */ /* 0x000ee80000000400 */
[----:B------:R-:W-:Y:S04]  /*49e0*/  LDS.U16 R122, [R70+0x10] ;  /* 0x00001000467a7984 */ /* 0x000fe80000000400 */
[----:B------:R-:W4:Y:S04]  /*49f0*/  LDS.U16 R123, [R70+0x12] ;  /* 0x00001200467b7984 */ /* 0x000f280000000400 */
[----:B------:R-:W2:Y:S04]  /*4a00*/  LDS.U16 R124, [R70+0x14] ;  /* 0x00001400467c7984 */ /* 0x000ea80000000400 */
[----:B------:R-:W0:Y:S04]  /*4a10*/  LDS.U16 R125, [R70+0x16] ;  /* 0x00001600467d7984 */ /* 0x000e280000000400 */
[----:B------:R-:W-:Y:S04]  /*4a20*/  LDS.U16 R126, [R70+0x18] ;  /* 0x00001800467e7984 */ /* 0x000fe80000000400 */
[----:B------:R-:W0:Y:S04]  /*4a30*/  LDS.U16 R127, [R70+0x1a] ;  /* 0x00001a00467f7984 */ /* 0x000e280000000400 */
[----:B------:R-:W-:Y:S04]  /*4a40*/  LDS.U16 R128, [R70+0x1c] ;  /* 0x00001c0046807984 */ /* 0x000fe80000000400 */
[----:B------:R-:W0:Y:S04]  /*4a50*/  LDS.U16 R129, [R70+0x1e] ;  /* 0x00001e0046817984 */ /* 0x000e280000000400 */
[----:B------:R-:W-:Y:S06]  /*4a60*/  BAR.SYNC.DEFER_BLOCKING 0x0 ;  /* 0x0000000000007b1d */ /* 0x000fec0000010000 */
        /* <DEDUP_REMOVED lines=25> */
[----:B0-----:R-:W-:-:S02]  /*4c00*/  PRMT R20, RZ, 0x5410, R116 ;  /* 0x00005410ff147816 */ /* 0x001fc40000000074 */
[----:B-1----:R-:W-:-:S03]  /*4c10*/  PRMT R116, RZ, 0x5410, R118 ;  /* 0x00005410ff747816 */ /* 0x002fc60000000076 */
[----:B------:R-:W-:Y:S01]  /*4c20*/  FMUL.FTZ R21, R20, -1.4426950216293334961 ;  /* 0xbfb8aa3b14157820 */ /* 0x000fe20000410000 */
[----:B--2---:R-:W-:-:S03]  /*4c30*/  PRMT R118, RZ, 0x5410, R120 ;  /* 0x00005410ff767816 */ /* 0x004fc60000000078 */
[----:B------:R0:W-:Y:S02]  /*4c40*/  MUFU.EX2 R148, R21 ;  /* 0x0000001500947308 */ /* 0x0001e40000000800 */
[----:B0-----:R-:W-:Y:S02]  /*4c50*/  PRMT R21, RZ, 0x5410, R117 ;  /* 0x00005410ff157816 */ /* 0x001fe40000000075 */
[----:B------:R-:W-:Y:S01]  /*4c60*/  PRMT R117, RZ, 0x5410, R119 ;  /* 0x00005410ff757816 */ /* 0x000fe20000000077 */
[----:B------:R-:W-:-:S04]  /*4c70*/  FMUL.FTZ R119, R118, -1.4426950216293334961 ;  /* 0xbfb8aa3b76777820 */ /* 0x000fc80000410000 */
[----:B------:R3:W-:Y:S02]  /*4c80*/  MUFU.EX2 R150, R119 ;  /* 0x0000007700967308 */ /* 0x0007e40000000800 */
[----:B---3--:R-:W-:-:S05]  /*4c90*/  PRMT R119, RZ, 0x5410, R121 ;  /* 0x00005410ff777816 */ /* 0x008fca0000000079 */
[----:B------:R-:W-:-:S04]  /*4ca0*/  FMUL.FTZ R120, R119, -1.4426950216293334961 ;  /* 0xbfb8aa3b77787820 */ /* 0x000fc80000410000 */
[----:B------:R0:W-:Y:S01]  /*4cb0*/  MUFU.EX2 R151, R120 ;  /* 0x0000007800977308 */ /* 0x0001e20000000800 */
[----:B----4-:R-:W-:Y:S02]  /*4cc0*/  PRMT R121, RZ, 0x5410, R123 ;  /* 0x00005410ff797816 */ /* 0x010fe4000000007b */
[----:B0-----:R-:W-:Y:S02]  /*4cd0*/  PRMT R120, RZ, 0x5410, R122 ;  /* 0x00005410ff787816 */ /* 0x001fe4000000007a */
[----:B------:R-:W-:Y:S02]  /*4ce0*/  PRMT R122, RZ, 0x5410, R124 ;  /* 0x00005410ff7a7816 */ /* 0x000fe4000000007c */
[----:B------:R-:W-:-:S03]  /*4cf0*/  PRMT R19, RZ, 0x5410, R2 ;  /* 0x00005410ff137816 */ /* 0x000fc60000000002 */
[----:B------:R-:W-:Y:S02]  /*4d00*/  FMUL.FTZ R123, R122, -1.4426950216293334961 ;  /* 0xbfb8aa3b7a7b7820 */ /* 0x000fe40000410000 */
[----:B------:R-:W-:Y:S02]  /*4d10*/  FMUL.FTZ R2, R19, -1.4426950216293334961 ;  /* 0xbfb8aa3b13027820 */ /* 0x000fe40000410000 */
[----:B------:R0:W-:Y:S02]  /*4d20*/  MUFU.EX2 R154, R123 ;  /* 0x0000007b009a7308 */ /* 0x0001e40000000800 */
[----:B0-----:R-:W-:-:S06]  /*4d30*/  PRMT R123, RZ, 0x5410, R125 ;  /* 0x00005410ff7b7816 */ /* 0x001fcc000000007d */
[----:B------:R0:W1:Y:S01]  /*4d40*/  MUFU.EX2 R132, R2 ;  /* 0x0000000200847308 */ /* 0x0000620000000800 */
[----:B------:R-:W-:Y:S01]  /*4d50*/  PRMT R125, RZ, 0x5410, R127 ;  /* 0x00005410ff7d7816 */ /* 0x000fe2000000007f */
[----:B------:R-:W-:Y:S02]  /*4d60*/  FMUL.FTZ R124, R123, -1.4426950216293334961 ;  /* 0xbfb8aa3b7b7c7820 */ /* 0x000fe40000410000 */
[----:B0-----:R-:W-:-:S04]  /*4d70*/  FMUL.FTZ R2, R116, -1.4426950216293334961 ;  /* 0xbfb8aa3b74027820 */ /* 0x001fc80000410000 */
[----:B------:R0:W-:Y:S01]  /*4d80*/  MUFU.EX2 R156, R124 ;  /* 0x0000007c009c7308 */ /* 0x0001e20000000800 */
[----:B------:R-:W-:-:S07]  /*4d90*/  PRMT R127, RZ, 0x5410, R129 ;  /* 0x00005410ff7f7816 */ /* 0x000fce0000000081 */
[----:B------:R2:W3:Y:S01]  /*4da0*/  MUFU.EX2 R17, R2 ;  /* 0x0000000200117308 */ /* 0x0004e20000000800 */
[----:B0-----:R-:W-:Y:S01]  /*4db0*/  PRMT R124, RZ, 0x5410, R126 ;  /* 0x00005410ff7c7816 */ /* 0x001fe2000000007e */
[----:B------:R-:W-:Y:S01]  /*4dc0*/  FMUL.FTZ R126, R125, -1.4426950216293334961 ;  /* 0xbfb8aa3b7d7e7820 */ /* 0x000fe20000410000 */
[----:B------:R-:W-:Y:S01]  /*4dd0*/  PRMT R18, RZ, 0x5410, R3 ;  /* 0x00005410ff127816 */ /* 0x000fe20000000003 */
[----:B--2---:R-:W-:-:S04]  /*4de0*/  FMUL.FTZ R2, R120, -1.4426950216293334961 ;  /* 0xbfb8aa3b78027820 */ /* 0x004fc80000410000 */
[----:B------:R0:W-:Y:S01]  /*4df0*/  MUFU.EX2 R158, R126 ;  /* 0x0000007e009e7308 */ /* 0x0001e20000000800 */
[----:B------:R-:W-:-:S07]  /*4e00*/  FMUL.FTZ R3, R18, -1.4426950216293334961 ;  /* 0xbfb8aa3b12037820 */ /* 0x000fce0000410000 */
[----:B------:R2:W-:Y:S01]  /*4e10*/  MUFU.EX2 R152, R2 ;  /* 0x0000000200987308 */ /* 0x0005e20000000800 */
[----:B0-----:R-:W-:Y:S01]  /*4e20*/  PRMT R126, RZ, 0x5410, R128 ;  /* 0x00005410ff7e7816 */ /* 0x001fe20000000080 */
[----:B------:R-:W-:Y:S02]  /*4e30*/  FMUL.FTZ R128, R127, -1.4426950216293334961 ;  /* 0xbfb8aa3b7f807820 */ /* 0x000fe40000410000 */
[----:B--2---:R-:W-:-:S04]  /*4e40*/  FMUL.FTZ R2, R124, -1.4426950216293334961 ;  /* 0xbfb8aa3b7c027820 */ /* 0x004fc80000410000 */
[----:B------:R-:W-:Y:S08]  /*4e50*/  MUFU.EX2 R157, R2 ;  /* 0x00000002009d7308 */ /* 0x000ff00000000800 */
[----:B------:R-:W-:Y:S08]  /*4e60*/  MUFU.EX2 R2, R128 ;  /* 0x0000008000027308 */ /* 0x000ff00000000800 */
[----:B------:R-:W-:Y:S01]  /*4e70*/  MUFU.EX2 R147, R3 ;  /* 0x0000000300937308 */ /* 0x000fe20000000800 */
[----:B------:R-:W-:-:S02]  /*4e80*/  FMUL.FTZ R16, R21, -1.4426950216293334961 ;  /* 0xbfb8aa3b15107820 */ /* 0x000fc40000410000 */
[----:B-1----:R-:W-:-:S05]  /*4e90*/  FADD.FTZ R132, R132, 1 ;  /* 0x3f80000084847421 */ /* 0x002fca0000010000 */
[----:B------:R-:W0:Y:S01]  /*4ea0*/  MUFU.EX2 R16, R16 ;  /* 0x0000001000107308 */ /* 0x000e220000000800 */
[----:B---3--:R-:W-:-:S07]  /*4eb0*/  FADD.FTZ R17, R17, 1 ;  /* 0x3f80000011117421 */ /* 0x008fce0000010000 */
[----:B------:R-:W-:Y:S01]  /*4ec0*/  MUFU.RCP R132, R132 ;  /* 0x0000008400847308 */ /* 0x000fe20000001000 */
[----:B------:R-:W-:Y:S02]  /*4ed0*/  PRMT R115, RZ, 0x5410, R115 ;  /* 0x00005410ff737816 */ /* 0x000fe40000000073 */
[----:B------:R-:W-:Y:S01]  /*4ee0*/  PRMT R113, RZ, 0x5410, R113 ;  /* 0x00005410ff717816 */ /* 0x000fe20000000071 */
[----:B0-----:R-:W-:Y:S01]  /*4ef0*/  FADD.FTZ R16, R16, 1 ;  /* 0x3f80000010107421 */ /* 0x001fe20000010000 */
[----:B-----5:R-:W-:Y:S04]  /*4f00*/  STS.U16 [R52], R131 ;  /* 0x0000008334007388 */ /* 0x020fe80000000400 */
        /* <DEDUP_REMOVED lines=17> */
[----:B------:R-:W4:Y:S01]  /*5020*/  LDS.U16 R130, [R70+0x4] ;  /* 0x0000040046827984 */ /* 0x000f220000000400 */
[----:B0-----:R-:W-:Y:S02]  /*5030*/  FADD.FTZ R135, R147, 1 ;  /* 0x3f80000093877421 */ /* 0x001fe40000010000 */
[----:B-1----:R-:W-:Y:S01]  /*5040*/  FADD.FTZ R137, R148, 1 ;  /* 0x3f80000094897421 */ /* 0x002fe20000010000 */
[----:B------:R-:W0:Y:S03]  /*5050*/  LDS.U16 R129, [R70+0x2] ;  /* 0x0000020046817984 */ /* 0x000e260000000400 */
[----:B------:R-:W1:Y:S01]  /*5060*/  MUFU.RCP R135, R135 ;  /* 0x0000008700877308 */ /* 0x000e620000001000 */
[----:B------:R-:W5:Y:S04]  /*5070*/  LDS.U16 R139, [R70+0x6] ;  /* 0x00000600468b7984 */ /* 0x000f680000000400 */
[----:B------:R-:W0:Y:S03]  /*5080*/  LDS.U16 R140, [R70+0x8] ;  /* 0x00000800468c7984 */ /* 0x000e260000000400 */
[----:B------:R-:W1:Y:S01]  /*5090*/  MUFU.RCP R137, R137 ;  /* 0x0000008900897308 */ /* 0x000e620000001000 */
[----:B------:R-:W0:Y:S01]  /*50a0*/  LDS.U16 R141, [R70+0xa] ;  /* 0x00000a00468d7984 */ /* 0x000e220000000400 */
[----:B------:R-:W-:Y:S01]  /*50b0*/  FMUL.FTZ R3, R117, -1.4426950216293334961 ;  /* 0xbfb8aa3b75037820 */ /* 0x000fe20000410000 */
[----:B------:R-:W-:Y:S01]  /*50c0*/  PRMT R114, RZ, 0x5410, R114 ;  /* 0x00005410ff727816 */ /* 0x000fe20000000072 */
[----:B------:R-:W-:Y:S01]  /*50d0*/  FADD.FTZ R152, R152, 1 ;  /* 0x3f80000098987421 */ /* 0x000fe20000010000 */
[----:B------:R-:W-:Y:S01]  /*50e0*/  PRMT R112, RZ, 0x5410, R112 ;  /* 0x00005410ff707816 */ /* 0x000fe20000000070 */
[----:B------:R-:W-:Y:S02]  /*50f0*/  LDS.U16 R146, [R70+0xe] ;  /* 0x00000e0046927984 */ /* 0x000fe40000000400 */
[----:B------:R1:W-:Y:S01]  /*5100*/  MUFU.RCP R131, R17 ;  /* 0x0000001100837308 */ /* 0x0003e20000001000 */
[----:B------:R-:W-:-:S02]  /*5110*/  PRMT R111, RZ, 0x5410, R111 ;  /* 0x00005410ff6f7816 */ /* 0x000fc4000000006f */
[----:B------:R-:W-:Y:S01]  /*5120*/  PRMT R110, RZ, 0x5410, R110 ;  /* 0x00005410ff6e7816 */ /* 0x000fe2000000006e */
[----:B------:R-:W-:Y:S01]  /*5130*/  FADD.FTZ R133, R150, 1 ;  /* 0x3f80000096857421 */ /* 0x000fe20000010000 */
[----:B------:R-:W-:Y:S01]  /*5140*/  LDS.U16 R159, [R70+0x16] ;  /* 0x00001600469f7984 */ /* 0x000fe20000000400 */
[----:B-1----:R-:W-:Y:S02]  /*5150*/  FADD.FTZ R17, -R135, 1 ;  /* 0x3f80000087117421 */ /* 0x002fe40000010100 */
[----:B--2---:R1:W-:Y:S01]  /*5160*/  MUFU.RCP R138, R16 ;  /* 0x00000010008a7308 */ /* 0x0043e20000001000 */
[----:B------:R-:W-:Y:S01]  /*5170*/  FADD.FTZ R136, R151, 1 ;  /* 0x3f80000097887421 */ /* 0x000fe20000010000 */
[----:B------:R-:W-:Y:S01]  /*5180*/  LDS.U16 R163, [R70+0x1e] ;  /* 0x00001e0046a37984 */ /* 0x000fe20000000400 */
[----:B---3--:R-:W-:Y:S01]  /*5190*/  PRMT R128, RZ, 0x5410, R128 ;  /* 0x00005410ff807816 */ /* 0x008fe20000000080 */
[----:B------:R-:W-:Y:S01]  /*51a0*/  FFMA.FTZ R145, R18, R17, 1 ;  /* 0x3f80000012917423 */ /* 0x000fe20000010011 */
[----:B----4-:R-:W-:Y:S01]  /*51b0*/  PRMT R130, RZ, 0x5410, R130 ;  /* 0x00005410ff827816 */ /* 0x010fe20000000082 */
[----:B------:R-:W-:-:S02]  /*51c0*/  FADD.FTZ R143, -R137, 1 ;  /* 0x3f800000898f7421 */ /* 0x000fc40000010100 */
[----:B-1----:R-:W-:Y:S02]  /*51d0*/  FADD.FTZ R16, -R132, 1 ;  /* 0x3f80000084107421 */ /* 0x002fe40000010100 */
[----:B------:R-:W-:Y:S02]  /*51e0*/  FMUL.FTZ R17, R115, R128 ;  /* 0x0000008073117220 */ /* 0x000fe40000410000 */
[----:B------:R-:W-:Y:S02]  /*51f0*/  FMUL.FTZ R144, R113, R130 ;  /* 0x0000008271907220 */ /* 0x000fe40000410000 */
[----:B------:R-:W-:Y:S02]  /*5200*/  FFMA.FTZ R16, R19, R16, 1 ;  /* 0x3f80000013107423 */ /* 0x000fe40000010010 */
[----:B------:R-:W-:Y:S02]  /*5210*/  FFMA.FTZ R147, R20, R143, 1 ;  /* 0x3f80000014937423 */ /* 0x000fe4000001008f */
[----:B------:R-:W-:-:S02]  /*5220*/  FMUL.FTZ R17, R132, R17 ;  /* 0x0000001184117220 */ /* 0x000fc40000410000 */
[----:B------:R-:W-:Y:S01]  /*5230*/  FMUL.FTZ R144, R137, R144 ;  /* 0x0000009089907220 */ /* 0x000fe20000410000 */
[----:B------:R1:W2:Y:S01]  /*5240*/  MUFU.EX2 R149, R3 ;  /* 0x0000000300957308 */ /* 0x0002a20000000800 */
[----:B------:R-:W-:Y:S02]  /*5250*/  FMUL.FTZ R17, R17, R16 ;  /* 0x0000001011117220 */ /* 0x000fe40000410000 */
[----:B------:R-:W-:Y:S02]  /*5260*/  FMUL.FTZ R16, R144, R147 ;  /* 0x0000009390107220 */ /* 0x000fe40000410000 */
[----:B------:R-:W3:Y:S01]  /*5270*/  LDS.U16 R147, [R70+0x10] ;  /* 0x0000100046937984 */ /* 0x000ee20000000400 */
[----:B-1----:R-:W-:-:S03]  /*5280*/  FMUL.FTZ R3, R121, -1.4426950216293334961 ;  /* 0xbfb8aa3b79037820 */ /* 0x002fc60000410000 */
[----:B------:R-:W1:Y:S01]  /*5290*/  LDS.U16 R144, [R70+0xc] ;  /* 0x00000c0046907984 */ /* 0x000e620000000400 */
[----:B--2---:R-:W-:Y:S01]  /*52a0*/  FADD.FTZ R134, R149, 1 ;  /* 0x3f80000095867421 */ /* 0x004fe20000010000 */
[----:B------:R-:W2:Y:S01]  /*52b0*/  MUFU.EX2 R153, R3 ;  /* 0x0000000300997308 */ /* 0x000ea20000000800 */
[----:B0-----:R-:W-:Y:S01]  /*52c0*/  PRMT R129, RZ, 0x5410, R129 ;  /* 0x00005410ff817816 */ /* 0x001fe20000000081 */
[----:B------:R-:W-:-:S06]  /*52d0*/  FADD.FTZ R149, -R131, 1 ;  /* 0x3f80000083957421 */ /* 0x000fcc0000010100 */
[----:B------:R-:W0:Y:S01]  /*52e0*/  MUFU.RCP R134, R134 ;  /* 0x0000008600867308 */ /* 0x000e220000001000 */
[----:B------:R-:W-:Y:S01]  /*52f0*/  FMUL.FTZ R142, R114, R129 ;  /* 0x00000081728e7220 */ /* 0x000fe20000410000 */
[----:B-----5:R-:W-:Y:S01]  /*5300*/  PRMT R139, RZ, 0x5410, R139 ;  /* 0x00005410ff8b7816 */ /* 0x020fe2000000008b */
[----:B------:R-:W-:Y:S01]  /*5310*/  FADD.FTZ R148, -R138, 1 ;  /* 0x3f8000008a947421 */ /* 0x000fe20000010100 */
[----:B------:R-:W-:Y:S01]  /*5320*/  PRMT R140, RZ, 0x5410, R140 ;  /* 0x00005410ff8c7816 */ /* 0x000fe2000000008c */
[----:B------:R-:W-:Y:S01]  /*5330*/  FMUL.FTZ R142, R135, R142 ;  /* 0x0000008e878e7220 */ /* 0x000fe20000410000 */
[----:B------:R-:W-:Y:S02]  /*5340*/  PRMT R141, RZ, 0x5410, R141 ;  /* 0x00005410ff8d7816 */ /* 0x000fe4000000008d */
[----:B------:R4:W5:Y:S01]  /*5350*/  MUFU.RCP R143, R152 ;  /* 0x00000098008f7308 */ /* 0x0009620000001000 */
[----:B------:R-:W-:Y:S02]  /*5360*/  FMUL.FTZ R162, R142, R145 ;  /* 0x000000918ea27220 */ /* 0x000fe40000410000 */
[----:B------:R-:W-:-:S02]  /*5370*/  FFMA.FTZ R150, R21, R148, 1 ;  /* 0x3f80000015967423 */ /* 0x000fc40000010094 */
[----:B----4-:R-:W-:Y:S02]  /*5380*/  FFMA.FTZ R152, R116, R149, 1 ;  /* 0x3f80000074987423 */ /* 0x010fe40000010095 */
[----:B------:R-:W-:Y:S02]  /*5390*/  FMUL.FTZ R149, R112, R139 ;  /* 0x0000008b70957220 */ /* 0x000fe40000410000 */
[----:B--2---:R-:W-:Y:S02]  /*53a0*/  FADD.FTZ R142, R153, 1 ;  /* 0x3f800000998e7421 */ /* 0x004fe40000010000 */
[----:B------:R-:W-:Y:S02]  /*53b0*/  FADD.FTZ R145, R154, 1 ;  /* 0x3f8000009a917421 */ /* 0x000fe40000010000 */
[----:B------:R-:W-:Y:S02]  /*53c0*/  FMUL.FTZ R148, R111, R140 ;  /* 0x0000008c6f947220 */ /* 0x000fe40000410000 */
[----:B------:R-:W-:-:S02]  /*53d0*/  FMUL.FTZ R149, R138, R149 ;  /* 0x000000958a957220 */ /* 0x000fc40000410000 */
[----:B0-----:R-:W-:Y:S02]  /*53e0*/  FADD.FTZ R154, -R134, 1 ;  /* 0x3f800000869a7421 */ /* 0x001fe40000010100 */
[----:B------:R-:W-:Y:S01]  /*53f0*/  FMUL.FTZ R153, R110, R141 ;  /* 0x0000008d6e997220 */ /* 0x000fe20000410000 */
[----:B---3--:R-:W-:Y:S01]  /*5400*/  PRMT R147, RZ, 0x5410, R147 ;  /* 0x00005410ff937816 */ /* 0x008fe20000000093 */
[----:B------:R-:W-:Y:S02]  /*5410*/  FADD.FTZ R156, R156, 1 ;  /* 0x3f8000009c9c7421 */ /* 0x000fe40000010000 */
[----:B------:R-:W-:Y:S02]  /*5420*/  FMUL.FTZ R151, R131, R148 ;  /* 0x0000009483977220 */ /* 0x000fe40000410000 */
[----:B------:R-:W-:Y:S01]  /*5430*/  FMUL.FTZ R165, R149, R150 ;  /* 0x0000009695a57220 */ /* 0x000fe20000410000 */
[----:B------:R-:W-:Y:S01]  /*5440*/  PRMT R150, RZ, 0x5410, R107 ;  /* 0x00005410ff967816 */ /* 0x000fe2000000006b */
[----:B------:R-:W-:-:S02]  /*5450*/  FFMA.FTZ R154, R117, R154, 1 ;  /* 0x3f800000759a7423 */ /* 0x000fc4000001009a */
[----:B------:R-:W-:Y:S01]  /*5460*/  FMUL.FTZ R153, R134, R153 ;  /* 0x0000009986997220 */ /* 0x000fe20000410000 */
[----:B------:R-:W0:Y:S01]  /*5470*/  MUFU.RCP R136, R136 ;  /* 0x0000008800887308 */ /* 0x000e220000001000 */
[----:B------:R-:W-:Y:S01]  /*5480*/  FMUL.FTZ R164, R151, R152 ;  /* 0x0000009897a47220 */ /* 0x000fe20000410000 */
[----:B------:R-:W-:Y:S01]  /*5490*/  PRMT R151, RZ, 0x5410, R108 ;  /* 0x00005410ff977816 */ /* 0x000fe2000000006c */
[----:B------:R-:W-:Y:S02]  /*54a0*/  FMUL.FTZ R167, R153, R154 ;  /* 0x0000009a99a77220 */ /* 0x000fe40000410000 */
[----:B------:R-:W-:Y:S02]  /*54b0*/  FADD.FTZ R153, R157, 1 ;  /* 0x3f8000009d997421 */ /* 0x000fe40000010000 */
[----:B------:R-:W-:Y:S01]  /*54c0*/  FADD.FTZ R108, R158, 1 ;  /* 0x3f8000009e6c7421 */ /* 0x000fe20000010000 */
[----:B------:R2:W-:Y:S01]  /*54d0*/  MUFU.RCP R148, R156 ;  /* 0x0000009c00947308 */ /* 0x0005e20000001000 */
[----:B-----5:R-:W-:Y:S01]  /*54e0*/  FADD.FTZ R161, -R143, 1 ;  /* 0x3f8000008fa17421 */ /* 0x020fe20000010100 */
[----:B------:R-:W-:Y:S01]  /*54f0*/  LDS.U16 R157, [R70+0x12] ;  /* 0x00001200469d7984 */ /* 0x000fe20000000400 */
[----:B------:R-:W-:-:S03]  /*5500*/  FMUL.FTZ R160, R150, R147 ;  /* 0x0000009396a07220 */ /* 0x000fc60000410000 */
[----:B------:R-:W-:Y:S04]  /*5510*/  LDS.U16 R158, [R70+0x18] ;  /* 0x00001800469e7984 */ /* 0x000fe80000000400 */
[----:B--2---:R-:W2:Y:S01]  /*5520*/  LDS.U16 R156, [R70+0x14] ;  /* 0x00001400469c7984 */ /* 0x004ea20000000400 */
[----:B------:R-:W3:Y:S01]  /*5530*/  MUFU.RCP R133, R133 ;  /* 0x0000008500857308 */ /* 0x000ee20000001000 */
[----:B------:R-:W-:Y:S02]  /*5540*/  FFMA.FTZ R161, R120, R161, 1 ;  /* 0x3f80000078a17423 */ /* 0x000fe400000100a1 */
[----:B------:R-:W-:Y:S02]  /*5550*/  FMUL.FTZ R160, R143, R160 ;  /* 0x000000a08fa07220 */ /* 0x000fe40000410000 */
[----:B------:R-:W-:-:S02]  /*5560*/  FMUL.FTZ R3, R126, -1.4426950216293334961 ;  /* 0xbfb8aa3b7e037820 */ /* 0x000fc40000410000 */
[----:B------:R-:W-:Y:S02]  /*5570*/  FMUL.FTZ R168, R160, R161 ;  /* 0x000000a1a0a87220 */ /* 0x000fe40000410000 */
[----:B------:R-:W4:Y:S02]  /*5580*/  LDS.U16 R161, [R70+0x1a] ;  /* 0x00001a0046a17984 */ /* 0x000f240000000400 */
[----:B------:R-:W5:Y:S02]  /*5590*/  MUFU.EX2 R3, R3 ;  /* 0x0000000300037308 */ /* 0x000f640000000800 */
[----:B------:R-:W2:Y:S01]  /*55a0*/  LDS.U16 R160, [R70+0x1c] ;  /* 0x00001c0046a07984 */ /* 0x000ea20000000400 */
[----:B------:R-:W-:Y:S01]  /*55b0*/  PRMT R149, RZ, 0x5410, R109 ;  /* 0x00005410ff957816 */ /* 0x000fe2000000006d */
[----:B0-----:R-:W-:Y:S01]  /*55c0*/  FADD.FTZ R152, -R136, 1 ;  /* 0x3f80000088987421 */ /* 0x001fe20000010100 */
[----:B-1----:R-:W-:Y:S01]  /*55d0*/  PRMT R144, RZ, 0x5410, R144 ;  /* 0x00005410ff907816 */ /* 0x002fe20000000090 */
[----:B---3--:R-:W-:-:S02]  /*55e0*/  FADD.FTZ R109, -R133, 1 ;  /* 0x3f800000856d7421 */ /* 0x008fc40000010100 */
[----:B------:R-:W-:Y:S02]  /*55f0*/  FFMA.FTZ R154, R119, R152, 1 ;  /* 0x3f800000779a7423 */ /* 0x000fe40000010098 */
[----:B------:R-:W-:Y:S01]  /*5600*/  FMUL.FTZ R152, R149, R144 ;  /* 0x0000009095987220 */ /* 0x000fe20000410000 */
[----:B------:R-:W-:Y:S01]  /*5610*/  PRMT R146, RZ, 0x5410, R146 ;  /* 0x00005410ff927816 */ /* 0x000fe20000000092 */
[----:B------:R-:W-:Y:S02]  /*5620*/  FFMA.FTZ R109, R118, R109, 1 ;  /* 0x3f800000766d7423 */ /* 0x000fe4000001006d */
[----:B------:R-:W-:Y:S01]  /*5630*/  FMUL.FTZ R152, R133, R152 ;  /* 0x0000009885987220 */ /* 0x000fe20000410000 */
[----:B------:R-:W0:Y:S03]  /*5640*/  MUFU.RCP R145, R145 ;  /* 0x0000009100917308 */ /* 0x000e260000001000 */
[----:B------:R-:W-:-:S02]  /*5650*/  FMUL.FTZ R166, R152, R109 ;  /* 0x0000006d98a67220 */ /* 0x000fc40000410000 */
[----:B-----5:R-:W-:-:S03]  /*5660*/  FADD.FTZ R109, R3, 1 ;  /* 0x3f800000036d7421 */ /* 0x020fc60000010000 */
[----:B------:R1:W3:Y:S01]  /*5670*/  MUFU.RCP R107, R153 ;  /* 0x00000099006b7308 */ /* 0x0002e20000001000 */
[----:B------:R-:W-:-:S07]  /*5680*/  FADD.FTZ R172, R2, 1 ;  /* 0x3f80000002ac7421 */ /* 0x000fce0000010000 */
[----:B------:R-:W5:Y:S01]  /*5690*/  MUFU.RCP R142, R142 ;  /* 0x0000008e008e7308 */ /* 0x000f620000001000 */
[----:B-1----:R-:W-:-:S04]  /*56a0*/  FMUL.FTZ R153, R151, R146 ;  /* 0x0000009297997220 */ /* 0x002fc80000410000 */
[----:B------:R-:W-:-:S03]  /*56b0*/  FMUL.FTZ R153, R136, R153 ;  /* 0x0000009988997220 */ /* 0x000fc60000410000 */
[----:B------:R-:W1:Y:S01]  /*56c0*/  MUFU.RCP R109, R109 ;  /* 0x0000006d006d7308 */ /* 0x000e620000001000 */
[----:B------:R-:W-:Y:S01]  /*56d0*/  FMUL.FTZ R3, R153, R154 ;  /* 0x0000009a99037220 */ /* 0x000fe20000410000 */
[----:B------:R-:W-:Y:S02]  /*56e0*/  PRMT R154, RZ, 0x5410, R104 ;  /* 0x00005410ff9a7816 */ /* 0x000fe40000000068 */
[----:B------:R-:W-:Y:S01]  /*56f0*/  PRMT R152, RZ, 0x5410, R106 ;  /* 0x00005410ff987816 */ /* 0x000fe2000000006a */
[----:B------:R-:W-:Y:S01]  /*5700*/  FADD.FTZ R106, -R148, 1 ;  /* 0x3f800000946a7421 */ /* 0x000fe20000010100 */
[----:B------:R-:W-:Y:S02]  /*5710*/  PRMT R153, RZ, 0x5410, R105 ;  /* 0x00005410ff997816 */ /* 0x000fe40000000069 */
[----:B------:R-:W1:Y:S01]  /*5720*/  MUFU.RCP R108, R108 ;  /* 0x0000006c006c7308 */ /* 0x000e620000001000 */
[----:B--2---:R-:W-:Y:S01]  /*5730*/  PRMT R156, RZ, 0x5410, R156 ;  /* 0x00005410ff9c7816 */ /* 0x004fe2000000009c */
[----:B0-----:R-:W-:Y:S01]  /*5740*/  FADD.FTZ R105, -R145, 1 ;  /* 0x3f80000091697421 */ /* 0x001fe20000010100 */
[----:B------:R-:W-:Y:S01]  /*5750*/  PRMT R25, RZ, 0x5410, R25 ;  /* 0x00005410ff197816 */ /* 0x000fe20000000019 */
[----:B---3--:R-:W-:Y:S01]  /*5760*/  FADD.FTZ R171, -R107, 1 ;  /* 0x3f8000006bab7421 */ /* 0x008fe20000010100 */
[----:B------:R-:W-:-:S03]  /*5770*/  PRMT R157, RZ, 0x5410, R157 ;  /* 0x00005410ff9d7816 */ /* 0x000fc6000000009d */
[----:B------:R0:W2:Y:S01]  /*5780*/  MUFU.RCP R104, R172 ;  /* 0x000000ac00687308 */ /* 0x0000a20000001000 */
[----:B------:R-:W-:Y:S02]  /*5790*/  PRMT R159, RZ, 0x5410, R159 ;  /* 0x00005410ff9f7816 */ /* 0x000fe4000000009f */
[----:B------:R-:W-:Y:S01]  /*57a0*/  PRMT R158, RZ, 0x5410, R158 ;  /* 0x00005410ff9e7816 */ /* 0x000fe2000000009e */
[----:B------:R-:W-:Y:S02]  /*57b0*/  FFMA.FTZ R170, R123, R106, 1 ;  /* 0x3f8000007baa7423 */ /* 0x000fe4000001006a */
[----:B------:R-:W-:Y:S02]  /*57c0*/  FFMA.FTZ R169, R122, R105, 1 ;  /* 0x3f8000007aa97423 */ /* 0x000fe40000010069 */
[----:B------:R-:W-:Y:S02]  /*57d0*/  FFMA.FTZ R173, R124, R171, 1 ;  /* 0x3f8000007cad7423 */ /* 0x000fe400000100ab */
[----:B------:R-:W-:-:S02]  /*57e0*/  FMUL.FTZ R106, R153, R156 ;  /* 0x0000009c996a7220 */ /* 0x000fc40000410000 */
[----:B-----5:R-:W-:Y:S02]  /*57f0*/  FADD.FTZ R2, -R142, 1 ;  /* 0x3f8000008e027421 */ /* 0x020fe40000010100 */
[----:B------:R-:W-:Y:S02]  /*5800*/  FMUL.FTZ R105, R152, R157 ;  /* 0x0000009d98697220 */ /* 0x000fe40000410000 */
[----:B------:R-:W-:Y:S02]  /*5810*/  FMUL.FTZ R171, R154, R159 ;  /* 0x0000009f9aab7220 */ /* 0x000fe40000410000 */
[----:B0-----:R-:W-:Y:S01]  /*5820*/  FMUL.FTZ R172, R25, R158 ;  /* 0x0000009e19ac7220 */ /* 0x001fe20000410000 */
[----:B------:R-:W-:Y:S01]  /*5830*/  F2FP.BF16.PACK_AB R174, R162, R17 ;  /* 0x00000011a2ae723e */ /* 0x000fe200000010ff */
[----:B------:R-:W-:Y:S01]  /*5840*/  BAR.SYNC.DEFER_BLOCKING 0x0 ;  /* 0x0000000000007b1d */ /* 0x000fe20000010000 */
[----:B------:R-:W-:Y:S01]  /*5850*/  FMUL.FTZ R106, R145, R106 ;  /* 0x0000006a916a7220 */ /* 0x000fe20000410000 */
[----:B------:R-:W-:Y:S01]  /*5860*/  PRMT R24, RZ, 0x5410, R24 ;  /* 0x00005410ff187816 */ /* 0x000fe20000000018 */
[----:B------:R-:W-:Y:S01]  /*5870*/  FFMA.FTZ R2, R121, R2, 1 ;  /* 0x3f80000079027423 */ /* 0x000fe20000010002 */
[----:B------:R-:W-:Y:S01]  /*5880*/  PRMT R23, RZ, 0x5410, R23 ;  /* 0x00005410ff177816 */ /* 0x000fe20000000017 */
[----:B------:R-:W-:Y:S01]  /*5890*/  FMUL.FTZ R105, R142, R105 ;  /* 0x000000698e697220 */ /* 0x000fe20000410000 */
[----:B------:R-:W-:Y:S01]  /*58a0*/  PRMT R22, RZ, 0x5410, R22 ;  /* 0x00005410ff167816 */ /* 0x000fe20000000016 */
[----:B------:R-:W-:Y:S01]  /*58b0*/  FMUL.FTZ R171, R148, R171 ;  /* 0x000000ab94ab7220 */ /* 0x000fe20000410000 */
[----:B----4-:R-:W-:Y:S01]  /*58c0*/  PRMT R161, RZ, 0x5410, R161 ;  /* 0x00005410ffa17816 */ /* 0x010fe200000000a1 */
[----:B------:R-:W-:Y:S01]  /*58d0*/  FMUL.FTZ R172, R107, R172 ;  /* 0x000000ac6bac7220 */ /* 0x000fe20000410000 */
[----:B------:R-:W-:Y:S01]  /*58e0*/  PRMT R160, RZ, 0x5410, R160 ;  /* 0x00005410ffa07816 */ /* 0x000fe200000000a0 */
[----:B-1----:R-:W-:Y:S01]  /*58f0*/  FADD.FTZ R17, -R109, 1 ;  /* 0x3f8000006d117421 */ /* 0x002fe20000010100 */
[----:B------:R-:W-:Y:S01]  /*5900*/  PRMT R163, RZ, 0x5410, R163 ;  /* 0x00005410ffa37816 */ /* 0x000fe200000000a3 */
[----:B------:R-:W-:-:S02]  /*5910*/  FMUL.FTZ R106, R106, R169 ;  /* 0x000000a96a6a7220 */ /* 0x000fc40000410000 */
[----:B------:R-:W-:Y:S02]  /*5920*/  FMUL.FTZ R105, R105, R2 ;  /* 0x0000000269697220 */ /* 0x000fe40000410000 */
[----:B------:R-:W-:Y:S02]  /*5930*/  FMUL.FTZ R171, R171, R170 ;  /* 0x000000aaabab7220 */ /* 0x000fe40000410000 */
[----:B------:R-:W-:Y:S02]  /*5940*/  FMUL.FTZ R172, R172, R173 ;  /* 0x000000adacac7220 */ /* 0x000fe40000410000 */
[----:B------:R-:W-:Y:S02]  /*5950*/  FFMA.FTZ R169, R126, R17, 1 ;  /* 0x3f8000007ea97423 */ /* 0x000fe40000010011 */
[----:B------:R-:W-:Y:S02]  /*5960*/  FADD.FTZ R2, -R108, 1 ;  /* 0x3f8000006c027421 */ /* 0x000fe40000010100 */
[----:B--2---:R-:W-:-:S02]  /*5970*/  FADD.FTZ R170, -R104, 1 ;  /* 0x3f80000068aa7421 */ /* 0x004fc40000010100 */
[----:B------:R-:W-:Y:S02]  /*5980*/  FMUL.FTZ R17, R24, R161 ;  /* 0x000000a118117220 */ /* 0x000fe40000410000 */
[----:B------:R-:W-:Y:S02]  /*5990*/  FMUL.FTZ R162, R23, R160 ;  /* 0x000000a017a27220 */ /* 0x000fe40000410000 */
[----:B------:R-:W-:Y:S02]  /*59a0*/  FMUL.FTZ R173, R22, R163 ;  /* 0x000000a316ad7220 */ /* 0x000fe40000410000 */
        /* <DEDUP_REMOVED lines=8> */
[----:B------:R-:W-:Y:S02]  /*5a30*/  PRMT R2, R174, 0x7632, R2 ;  /* 0x00007632ae027816 */ /* 0x000fe40000000002 */
[----:B------:R-:W-:-:S02]  /*5a40*/  F2FP.BF16.PACK_AB R16, R165, R16 ;  /* 0x00000010a510723e */ /* 0x000fc400000010ff */
        /* <DEDUP_REMOVED lines=53> */
[----:B-1----:R-:W-:-:S05]  /*5da0*/  IMAD.WIDE.U32 R2, R29, c[0x0][0x2e8], RZ ;  /* 0x0000ba001d027a25 */ /* 0x002fca00078e00ff */
        /* <DEDUP_REMOVED lines=31> */
.L_x_5159:
[----:B------:R-:W-:Y:S05]  /*5fa0*/  BSYNC B0 ;  /* 0x0000000000007941 */ /* 0x000fea0003800000 */
.L_x_5158:
[----:B------:R1:W-:Y:S01]  /*5fb0*/  @!P2 STG.E.U16 [R16.64+-0x380], R167 ;  /* 0xfffc80a71000a986 */ /* 0x0003e2000c10150c */
[----:B------:R-:W-:Y:S01]  /*5fc0*/  ISETP.GE.AND P2, PT, R42, R195, PT ;  /* 0x000000c32a00720c */ /* 0x000fe20003f46270 */
[----:B------:R-:W-:Y:S01]  /*5fd0*/  FMUL.FTZ R131, R116, R131 ;  /* 0x0000008374837220 */ /* 0x000fe20000410000 */
[-C--:B------:R-:W-:Y:S01]  /*5fe0*/  ISETP.GE.AND P3, PT, R43, R195.reuse, PT ;  /* 0x000000c32b00720c */ /* 0x080fe20003f66270 */
[----:B------:R1:W-:Y:S01]  /*5ff0*/  @!P0 STG.E.U16 [R16.64+-0x340], R169 ;  /* 0xfffcc0a910008986 */ /* 0x0003e2000c10150c */
        /* <DEDUP_REMOVED lines=33> */
[----:B0-----:R-:W-:Y:S02]  /*6210*/  FMUL.FTZ R105, R115, R132 ;  /* 0x0000008473697220 */ /* 0x001fe40000410000 */
        /* <DEDUP_REMOVED lines=67> */
[----:B------:R-:W-:Y:S01]  /*6650*/  IMAD R151, R0, c[0x0][0x21c], R19 ;  /* 0x0000870000977a24 */ /* 0x000fe200078e0213 */
[----:B------:R-:W-:Y:S02]  /*6660*/  LEA R19, P4, R8, c[0x0][0x270], 0x1 ;  /* 0x00009c0008137a11 */ /* 0x000fe400078808ff */
[----:B------:R0:W-:Y:S01]  /*6670*/  STS.U16 [R70+0x1a], R18 ;  /* 0x00001a1246007388 */ /* 0x0001e20000000400 */
[----:B-1----:R-:W-:-:S03]  /*6680*/  IMAD.WIDE.U32 R16, R29, c[0x0][0x210], RZ ;  /* 0x000084001d107a25 */ /* 0x002fc600078e00ff */
[----:B------:R-:W-:Y:S04]  /*6690*/  STS.U16 [R70+0x1c], R126 ;  /* 0x00001c7e46007388 */ /* 0x000fe80000000400 */
[----:B------:R1:W-:Y:S01]  /*66a0*/  STS.U16 [R70+0x1e], R20 ;  /* 0x00001e1446007388 */ /* 0x0003e20000000400 */
[----:B------:R-:W-:-:S06]  /*66b0*/  NOP ;  /* 0x0000000000007918 */ /* 0x000fcc0000000000 */
[----:B------:R-:W-:Y:S01]  /*66c0*/  LDS.U16 R23, [R52] ;  /* 0x0000000034177984 */ /* 0x000fe20000000400 */
[----:B0-----:R-:W-:Y:S01]  /*66d0*/  IMAD R18, R201, c[0x0][0x210], RZ ;  /* 0x00008400c9127a24 */ /* 0x001fe200078e02ff */
[----:B-1----:R-:W-:Y:S02]  /*66e0*/  LEA.HI.X R20, R8, c[0x0][0x274], R9, 0x1, P4 ;  /* 0x00009d0008147a11 */ /* 0x002fe400020f0c09 */
[----:B------:R-:W-:Y:S01]  /*66f0*/  LDS.U16 R25, [R53+0x40] ;  /* 0x0000400035197984 */ /* 0x000fe20000000400 */
[----:B------:R-:W-:-:S03]  /*6700*/  IMAD R21, R29, c[0x0][0x214], R18 ;  /* 0x000085001d157a24 */ /* 0x000fc600078e0212 */
        /* <DEDUP_REMOVED lines=39> */
.L_x_5162:
[----:B------:R-:W-:Y:S05]  /*6980*/  BSYNC B0 ;  /* 0x0000000000007941 */ /* 0x000fea0003800000 */
.L_x_5161:
        /* <DEDUP_REMOVED lines=27> */
.L_x_5160:
[----:B-1----:R-:W-:Y:S01]  /*6b40*/  PRMT R16, RZ, 0x5410, R205 ;  /* 0x00005410ff107816 */ /* 0x002fe200000000cd */
[----:B------:R-:W-:Y:S01]  /*6b50*/  BAR.SYNC.DEFER_BLOCKING 0x0 ;  /* 0x0000000000007b1d */ /* 0x000fe20000010000 */
[----:B------:R-:W-:Y:S01]  /*6b60*/  MOV R18, c[0x0][0x16c] ;  /* 0x00005b0000127a02 */ /* 0x000fe20000000f00 */
        /* <DEDUP_REMOVED lines=30> */
[----:B------:R-:W-:-:S02]  /*6d50*/  FMUL.FTZ R130, R114, UR4 ;  /* 0x0000000472827c20 */ /* 0x000fc40008410000 */
[----:B------:R-:W-:Y:S01]  /*6d60*/  FFMA.FTZ R17, R109, R17, R16 ;  /* 0x000000116d117223 */ /* 0x000fe20000010010 */
[----:B------:R-:W-:Y:S01]  /*6d70*/  PRMT R16, RZ, 0x5410, R76 ;  /* 0x00005410ff107816 */ /* 0x000fe2000000004c */
[----:B------:R-:W-:Y:S02]  /*6d80*/  FMUL.FTZ R131, R115, UR4 ;  /* 0x0000000473837c20 */ /* 0x000fe40008410000 */
[----:B------:R-:W-:Y:S02]  /*6d90*/  FMUL.FTZ R132, R116, UR4 ;  /* 0x0000000474847c20 */ /* 0x000fe40008410000 */
[----:B------:R-:W-:Y:S01]  /*6da0*/  FFMA.FTZ R16, R110, R16, R17 ;  /* 0x000000106e107223 */ /* 0x000fe20000010011 */
[----:B------:R-:W-:Y:S01]  /*6db0*/  PRMT R17, RZ, 0x5410, R77 ;  /* 0x00005410ff117816 */ /* 0x000fe2000000004d */
[----:B------:R-:W-:Y:S02]  /*6dc0*/  FMUL.FTZ R133, R117, UR4 ;  /* 0x0000000475857c20 */ /* 0x000fe40008410000 */
[----:B------:R-:W-:-:S02]  /*6dd0*/  FMUL.FTZ R134, R118, UR4 ;  /* 0x0000000476867c20 */ /* 0x000fc40008410000 */
[----:B------:R-:W-:Y:S01]  /*6de0*/  FFMA.FTZ R17, R111, R17, R16 ;  /* 0x000000116f117223 */ /* 0x000fe20000010010 */
[----:B------:R-:W-:Y:S01]  /*6df0*/  PRMT R16, RZ, 0x5410, R78 ;  /* 0x00005410ff107816 */ /* 0x000fe2000000004e */
[----:B------:R-:W-:-:S04]  /*6e00*/  FMUL.FTZ R135, R119, UR4 ;  /* 0x0000000477877c20 */ /* 0x000fc80008410000 */
        /* <DEDUP_REMOVED lines=30> */
.L_x_5200:
[----:B------:R-:W-:Y:S01]  /*6ff0*/  IMAD R17, R27, c[0x0][0x180], RZ ;  /* 0x000060001b117a24 */ /* 0x000fe200078e02ff */
[----:B------:R-:W-:Y:S01]  /*7000*/  SHF.R.S32.HI R156, RZ, 0x1f, R153 ;  /* 0x0000001fff9c7819 */ /* 0x000fe20000011499 */
[----:B------:R-:W-:Y:S01]  /*7010*/  IMAD.WIDE.U32 R18, R0, c[0x0][0x180], RZ ;  /* 0x0000600000127a25 */ /* 0x000fe200078e00ff */
[----:B------:R-:W-:Y:S02]  /*7020*/  IADD3 R155, -R6, c[0x0][0x168], RZ ;  /* 0x00005a00069b7a10 */ /* 0x000fe40007ffe1ff */
[----:B------:R-:W-:Y:S01]  /*7030*/  PRMT R25, RZ, 0x7610, R25 ;  /* 0x00007610ff197816 */ /* 0x000fe20000000019 */
[----:B------:R-:W-:Y:S01]  /*7040*/  IMAD R17, R0, c[0x0][0x184], R17 ;  /* 0x0000610000117a24 */ /* 0x000fe200078e0211 */
[-C--:B------:R-:W-:Y:S01]  /*7050*/  ISETP.GE.AND P2, PT, R36, R155.reuse, PT ;  /* 0x0000009b2400720c */ /* 0x080fe20003f46270 */
[----:B------:R-:W-:Y:S01]  /*7060*/  IMAD R22, R156, c[0x0][0x1c0], RZ ;  /* 0x000070009c167a24 */ /* 0x000fe200078e02ff */
[----:B------:R-:W-:Y:S01]  /*7070*/  ISETP.GE.AND P3, PT, R38, R155, PT ;  /* 0x0000009b2600720c */ /* 0x000fe20003f66270 */
[----:B0-----:R-:W-:Y:S01]  /*7080*/  IMAD R20, R156, c[0x0][0x188], RZ ;  /* 0x000062009c147a24 */ /* 0x001fe200078e02ff */
[----:B------:R-:W-:Y:S01]  /*7090*/  IADD3 R19, R19, R17, RZ ;  /* 0x0000001113137210 */ /* 0x000fe20007ffe0ff */
[----:B------:R-:W-:Y:S01]  /*70a0*/  IMAD.WIDE.U32 R16, R153, c[0x0][0x1c0], R8 ;  /* 0x0000700099107a25 */ /* 0x000fe200078e0008 */
[----:B------:R-:W-:-:S02]  /*70b0*/  ISETP.GE.AND P4, PT, R39, R155, PT ;  /* 0x0000009b2700720c */ /* 0x000fc40003f86270 */
[----:B------:R-:W-:Y:S01]  /*70c0*/  PRMT R24, RZ, 0x7610, R24 ;  /* 0x00007610ff187816 */ /* 0x000fe20000000018 */
[C---:B------:R-:W-:Y:S01]  /*70d0*/  IMAD R23, R153.reuse, c[0x0][0x1c4], R22 ;  /* 0x0000710099177a24 */ /* 0x040fe200078e0216 */
[----:B------:R-:W-:Y:S01]  /*70e0*/  PRMT R157, RZ, 0x7610, R157 ;  /* 0x00007610ff9d7816 */ /* 0x000fe2000000009d */
[C---:B------:R-:W-:Y:S01]  /*70f0*/  IMAD R21, R153.reuse, c[0x0][0x18c], R20 ;  /* 0x0000630099157a24 */ /* 0x040fe200078e0214 */
[----:B------:R-:W-:Y:S01]  /*7100*/  LEA R20, P1, R16, R35, 0x1 ;  /* 0x0000002310147211 */ /* 0x000fe200078208ff */
[----:B------:R-:W-:Y:S01]  /*7110*/  IMAD.WIDE.U32 R18, R153, c[0x0][0x188], R18 ;  /* 0x0000620099127a25 */ /* 0x000fe200078e0012 */
[----:B------:R-:W-:Y:S02]  /*7120*/  IADD3 R17, R17, R23, RZ ;  /* 0x0000001711117210 */ /* 0x000fe40007ffe0ff */
[----:B------:R-:W-:Y:S02]  /*7130*/  PRMT R158, RZ, 0x7610, R158 ;  /* 0x00007610ff9e7816 */ /* 0x000fe4000000009e */
[----:B------:R-:W-:-:S02]  /*7140*/  IADD3 R19, R19, R21, RZ ;  /* 0x0000001513137210 */ /* 0x000fc40007ffe0ff */
[----:B------:R-:W-:Y:S02]  /*7150*/  LEA.HI.X R21, R16, R37, R17, 0x1, P1 ;  /* 0x0000002510157211 */ /* 0x000fe400008f0c11 */
[-C--:B------:R-:W-:Y:S02]  /*7160*/  ISETP.GE.AND P1, PT, R8, R155.reuse, PT ;  /* 0x0000009b0800720c */ /* 0x080fe40003f26270 */
[----:B------:R-:W-:Y:S01]  /*7170*/  LEA R22, P0, R18, c[0x0][0x220], 0x2 ;  /* 0x0000880012167a11 */ /* 0x000fe200078010ff */
[----:B------:R0:W2:Y:S01]  /*7180*/  @!P2 LDG.E.U16 R24, [R20.64+0x40] ;  /* 0x0000400c1418a981 */ /* 0x0000a2000c1e1500 */
[-C--:B------:R-:W-:Y:S02]  /*7190*/  ISETP.GE.AND P5, PT, R40, R155.reuse, PT ;  /* 0x0000009b2800720c */ /* 0x080fe40003fa6270 */
[----:B------:R-:W-:Y:S01]  /*71a0*/  LEA.HI.X R23, R18, c[0x0][0x224], R19, 0x2, P0 ;  /* 0x0000890012177a11 */ /* 0x000fe200000f1413 */
[----:B---3--:R0:W3:Y:S01]  /*71b0*/  @!P3 LDG.E.U16 R157, [R20.64+0x80] ;  /* 0x0000800c149db981 */ /* 0x0080e2000c1e1500 */
[----:B------:R-:W-:-:S02]  /*71c0*/  ISETP.GE.AND P0, PT, R41, R155, PT ;  /* 0x0000009b2900720c */ /* 0x000fc40003f06270 */
[-C--:B------:R-:W-:Y:S01]  /*71d0*/  ISETP.GE.AND P2, PT, R43, R155.reuse, PT ;  /* 0x0000009b2b00720c */ /* 0x080fe20003f46270 */
[----:B------:R0:W4:Y:S01]  /*71e0*/  @!P4 LDG.E.U16 R158, [R20.64+0xc0] ;  /* 0x0000c00c149ec981 */ /* 0x000122000c1e1500 */
[-C--:B------:R-:W-:Y:S02]  /*71f0*/  ISETP.GE.AND P3, PT, R44, R155.reuse, PT ;  /* 0x0000009b2c00720c */ /* 0x080fe40003f66270 */
[----:B------:R-:W-:Y:S01]  /*7200*/  PRMT R159, RZ, 0x7610, R159 ;  /* 0x00007610ff9f7816 */ /* 0x000fe2000000009f */
[----:B------:R0:W2:Y:S01]  /*7210*/  @!P1 LDG.E.U16 R25, [R20.64] ;  /* 0x0000000c14199981 */ /* 0x0000a2000c1e1500 */
[-C--:B------:R-:W-:Y:S02]  /*7220*/  ISETP.GE.AND P1, PT, R42, R155.reuse, PT ;  /* 0x0000009b2a00720c */ /* 0x080fe40003f26270 */
[----:B------:R-:W-:Y:S01]  /*7230*/  ISETP.GE.AND P4, PT, R45, R155, PT ;  /* 0x0000009b2d00720c */ /* 0x000fe20003f86270 */
[----:B------:R-:W2:Y:S01]  /*7240*/  LDG.E R154, [R22.64] ;  /* 0x0000000c169a7981 */ /* 0x000ea2000c1e1900 */
[----:B------:R-:W-:-:S02]  /*7250*/  PRMT R160, RZ, 0x7610, R160 ;  /* 0x00007610ffa07816 */ /* 0x000fc400000000a0 */
[----:B------:R-:W-:Y:S01]  /*7260*/  PRMT R161, RZ, 0x7610, R161 ;  /* 0x00007610ffa17816 */ /* 0x000fe200000000a1 */
[----:B------:R0:W3:Y:S01]  /*7270*/  @!P5 LDG.E.U16 R159, [R20.64+0x100] ;  /* 0x0001000c149fd981 */ /* 0x0000e2000c1e1500 */
[----:B------:R-:W-:Y:S02]  /*7280*/  PRMT R162, RZ, 0x7610, R162 ;  /* 0x00007610ffa27816 */ /* 0x000fe400000000a2 */
[----:B------:R-:W-:Y:S01]  /*7290*/  PRMT R163, RZ, 0x7610, R163 ;  /* 0x00007610ffa37816 */ /* 0x000fe200000000a3 */
[----:B------:R0:W3:Y:S01]  /*72a0*/  @!P0 LDG.E.U16 R160, [R20.64+0x140] ;  /* 0x0001400c14a08981 */ /* 0x0000e2000c1e1500 */
[----:B------:R-:W-:Y:S02]  /*72b0*/  PRMT R164, RZ, 0x7610, R164 ;  /* 0x00007610ffa47816 */ /* 0x000fe400000000a4 */
[-C--:B------:R-:W-:Y:S01]  /*72c0*/  ISETP.GE.AND P5, PT, R46, R155.reuse, PT ;  /* 0x0000009b2e00720c */ /* 0x080fe20003fa6270 */
[----:B------:R0:W3:Y:S01]  /*72d0*/  @!P1 LDG.E.U16 R161, [R20.64+0x180] ;  /* 0x0001800c14a19981 */ /* 0x0000e2000c1e1500 */
        /* <DEDUP_REMOVED lines=30> */
[----:B0-----:R0:W4:Y:S01]  /*74c0*/  LDG.E R20, [R18.64] ;  /* 0x0000000c12147981 */ /* 0x001122000c1e1900 */
[----:B------:R-:W-:Y:S02]  /*74d0*/  ISETP.NE.AND P2, PT, R33, RZ, PT ;  /* 0x000000ff2100720c */ /* 0x000fe40003f45270 */
[----:B------:R-:W-:Y:S02]  /*74e0*/  LEA R16, R152, R153, 0x8 ;  /* 0x0000009998107211 */ /* 0x000fe400078e40ff */
[----:B------:R-:W-:-:S09]  /*74f0*/  ISETP.NE.AND P0, PT, R34, RZ, PT ;  /* 0x000000ff2200720c */ /* 0x000fd20003f05270 */
[----:B------:R-:W-:Y:S02]  /*7500*/  @P2 IADD3 R16, R33, 0x200, RZ ;  /* 0x0000020021102810 */ /* 0x000fe40007ffe0ff */
[----:B------:R-:W-:-:S13]  /*7510*/  ISETP.LT.OR P1, PT, R204, 0x2, P0 ;  /* 0x00000002cc00780c */ /* 0x000fda0000721670 */
[----:B0-----:R-:W-:-:S05]  /*7520*/  @!P1 IADD3 R18, R204, -0x2, RZ ;  /* 0xfffffffecc129810 */ /* 0x001fca0007ffe0ff */
[----:B------:R-:W-:Y:S01]  /*7530*/  @!P1 IMAD R17, R18, c[0x0][0x16c], R153 ;  /* 0x00005b0012119a24 */ /* 0x000fe200078e0299 */
[----:B------:R-:W-:Y:S02]  /*7540*/  MOV R18, RZ ;  /* 0x000000ff00127202 */ /* 0x000fe40000000f00 */
[----:B------:R-:W-:Y:S01]  /*7550*/  PRMT R171, RZ, 0x5410, R84 ;  /* 0x00005410ffab7816 */ /* 0x000fe20000000054 */
[----:B------:R-:W-:Y:S01]  /*7560*/  BSSY B0, `(.L_x_5164) ;  /* 0x0000091000007945 */ /* 0x000fe20003800000 */
[----:B--2---:R-:W-:-:S04]  /*7570*/  FMUL.FTZ R21, R154, 1.4426950216293334961 ;  /* 0x3fb8aa3b9a157820 */ /* 0x004fc80000410000 */
[----:B------:R-:W-:Y:S01]  /*7580*/  FMUL.FTZ R213, R21, R88 ;  /* 0x0000005815d57220 */ /* 0x000fe20000410000 */
[----:B------:R-:W-:Y:S04]  /*7590*/  STS.U16 [R52], R25 ;  /* 0x0000001934007388 */ /* 0x000fe80000000400 */
[----:B------:R0:W-:Y:S01]  /*75a0*/  STS.U16 [R53+0x40], R24 ;  /* 0x0000401835007388 */ /* 0x0001e20000000400 */
[----:B-1----:R-:W1:Y:S03]  /*75b0*/  MUFU.EX2 R213, R213 ;  /* 0x000000d500d57308 */ /* 0x002e660000000800 */
[----:B---3--:R-:W-:Y:S04]  /*75c0*/  STS.U16 [R54+0x80], R157 ;  /* 0x0000809d36007388 */ /* 0x008fe80000000400 */
[----:B----4-:R-:W-:Y:S04]  /*75d0*/  STS.U16 [R55+0xc0], R158 ;  /* 0x0000c09e37007388 */ /* 0x010fe80000000400 */
[----:B------:R2:W-:Y:S04]  /*75e0*/  STS.U16 [R56+0x100], R159 ;  /* 0x0001009f38007388 */ /* 0x0005e80000000400 */
[----:B------:R3:W-:Y:S04]  /*75f0*/  STS.U16 [R57+0x140], R160 ;  /* 0x000140a039007388 */ /* 0x0007e80000000400 */
        /* <DEDUP_REMOVED lines=27> */
[----:B------:R-:W0:Y:S01]  /*77b0*/  LDS.U16 R175, [R70+0x1e] ;  /* 0x00001e0046af7984 */ /* 0x000e220000000400 */
[----:B------:R-:W-:-:S03]  /*77c0*/  FMUL.FTZ R192, R21, R89 ;  /* 0x0000005915c07220 */ /* 0x000fc60000410000 */
[----:B-1----:R1:W-:Y:S01]  /*77d0*/  STS [R24+0xea8], R213 ;  /* 0x000ea8d518007388 */ /* 0x0023e20000000800 */
[C---:B------:R-:W-:Y:S02]  /*77e0*/  FMUL.FTZ R191, R21.reuse, R90 ;  /* 0x0000005a15bf7220 */ /* 0x040fe40000410000 */
[----:B------:R-:W1:Y:S01]  /*77f0*/  MUFU.EX2 R192, R192 ;  /* 0x000000c000c07308 */ /* 0x000e620000000800 */
[C---:B------:R-:W-:Y:S02]  /*7800*/  FMUL.FTZ R190, R21.reuse, R91 ;  /* 0x0000005b15be7220 */ /* 0x040fe40000410000 */
[----:B------:R-:W-:Y:S01]  /*7810*/  FMUL.FTZ R189, R21, R92 ;  /* 0x0000005c15bd7220 */ /* 0x000fe20000410000 */
[----:B--2---:R-:W-:-:S04]  /*7820*/  PRMT R159, RZ, 0x5410, R205 ;  /* 0x00005410ff9f7816 */ /* 0x004fc800000000cd */
[----:B------:R-:W2:Y:S01]  /*7830*/  MUFU.EX2 R191, R191 ;  /* 0x000000bf00bf7308 */ /* 0x000ea20000000800 */
[----:B---3--:R-:W-:Y:S01]  /*7840*/  PRMT R160, RZ, 0x5410, R71 ;  /* 0x00005410ffa07816 */ /* 0x008fe20000000047 */
[----:B------:R-:W-:Y:S01]  /*7850*/  @!P1 IMAD.WIDE R16, R17, 0x8, R14 ;  /* 0x0000000811109825 */ /* 0x000fe200078e020e */
[----:B------:R-:W-:Y:S01]  /*7860*/  BAR.SYNC.DEFER_BLOCKING 0x0 ;  /* 0x0000000000007b1d */ /* 0x000fe20000010000 */
[----:B------:R-:W-:Y:S02]  /*7870*/  PRMT R157, RZ, 0x5410, R72 ;  /* 0x00005410ff9d7816 */ /* 0x000fe40000000048 */
[----:B------:R-:W-:-:S03]  /*7880*/  FMUL.FTZ R188, R21, R93 ;  /* 0x0000005d15bc7220 */ /* 0x000fc60000410000 */
[----:B------:R-:W3:Y:S01]  /*7890*/  MUFU.EX2 R190, R190 ;  /* 0x000000be00be7308 */ /* 0x000ee20000000800 */
[----:B------:R-:W-:Y:S02]  /*78a0*/  FMUL.FTZ R210, R159, R88 ;  /* 0x000000589fd27220 */ /* 0x000fe40000410000 */
[----:B------:R-:W-:Y:S01]  /*78b0*/  FMUL.FTZ R19, R160, R89 ;  /* 0x00000059a0137220 */ /* 0x000fe20000410000 */
[----:B------:R-:W-:Y:S01]  /*78c0*/  PRMT R158, RZ, 0x5410, R73 ;  /* 0x00005410ff9e7816 */ /* 0x000fe20000000049 */
[----:B------:R-:W-:-:S03]  /*78d0*/  FMUL.FTZ R187, R21, R94 ;  /* 0x0000005e15bb7220 */ /* 0x000fc60000410000 */
[----:B------:R-:W0:Y:S01]  /*78e0*/  MUFU.EX2 R189, R189 ;  /* 0x000000bd00bd7308 */ /* 0x000e220000000800 */
[----:B-1----:R-:W-:Y:S02]  /*78f0*/  FMUL.FTZ R24, R213, R192 ;  /* 0x000000c0d5187220 */ /* 0x002fe40000410000 */
[----:B------:R-:W-:Y:S01]  /*7900*/  FMUL.FTZ R212, R157, R90 ;  /* 0x0000005a9dd47220 */ /* 0x000fe20000410000 */
[----:B------:R-:W-:Y:S01]  /*7910*/  PRMT R169, RZ, 0x5410, R74 ;  /* 0x00005410ffa97816 */ /* 0x000fe2000000004a */
[----:B------:R-:W-:-:S03]  /*7920*/  FMUL.FTZ R186, R21, R95 ;  /* 0x0000005f15ba7220 */ /* 0x000fc60000410000 */
[----:B------:R-:W1:Y:S01]  /*7930*/  MUFU.EX2 R188, R188 ;  /* 0x000000bc00bc7308 */ /* 0x000e620000000800 */
[----:B------:R0:W5:Y:S01]  /*7940*/  @!P1 LDG.E R18, [R16.64+0x4] ;  /* 0x0000040c10129981 */ /* 0x000162000c1e1900 */
[----:B------:R-:W-:Y:S01]  /*7950*/  FMUL.FTZ R217, R158, R91 ;  /* 0x0000005b9ed97220 */ /* 0x000fe20000410000 */
[----:B------:R-:W-:Y:S01]  /*7960*/  PRMT R168, RZ, 0x5410, R75 ;  /* 0x00005410ffa87816 */ /* 0x000fe2000000004b */
[----:B------:R-:W-:-:S04]  /*7970*/  FMUL.FTZ R184, R21, R96 ;  /* 0x0000006015b87220 */ /* 0x000fc80000410000 */
[----:B------:R-:W1:Y:S01]  /*7980*/  MUFU.EX2 R187, R187 ;  /* 0x000000bb00bb7308 */ /* 0x000e620000000800 */
[----:B0-----:R-:W-:Y:S02]  /*7990*/  FFMA.FTZ R16, R192, R210, R19 ;  /* 0x000000d2c0107223 */ /* 0x001fe40000010013 */
[C---:B--2---:R-:W-:Y:S02]  /*79a0*/  FMUL.FTZ R17, R191.reuse, R24 ;  /* 0x00000018bf117220 */ /* 0x044fe40000410000 */
[----:B------:R-:W-:-:S03]  /*79b0*/  FFMA.FTZ R16, R191, R16, R212 ;  /* 0x00000010bf107223 */ /* 0x000fc600000100d4 */
[----:B------:R-:W0:Y:S01]  /*79c0*/  MUFU.EX2 R186, R186 ;  /* 0x000000ba00ba7308 */ /* 0x000e220000000800 */
[C---:B---3--:R-:W-:Y:S02]  /*79d0*/  FMUL.FTZ R24, R190.reuse, R17 ;  /* 0x00000011be187220 */ /* 0x048fe40000410000 */
[----:B------:R-:W-:Y:S02]  /*79e0*/  FMUL.FTZ R174, R169, R92 ;  /* 0x0000005ca9ae7220 */ /* 0x000fe40000410000 */
[----:B------:R-:W-:Y:S01]  /*79f0*/  FFMA.FTZ R16, R190, R16, R217 ;  /* 0x00000010be107223 */ /* 0x000fe200000100d9 */
[----:B------:R-:W-:Y:S01]  /*7a00*/  PRMT R167, RZ, 0x5410, R76 ;  /* 0x00005410ffa77816 */ /* 0x000fe2000000004c */
[----:B------:R-:W-:Y:S01]  /*7a10*/  FMUL.FTZ R185, R21, R97 ;  /* 0x0000006115b97220 */ /* 0x000fe20000410000 */
[----:B------:R-:W2:Y:S01]  /*7a20*/  MUFU.EX2 R184, R184 ;  /* 0x000000b800b87308 */ /* 0x000ea20000000800 */
[----:B------:R-:W-:Y:S02]  /*7a30*/  FMUL.FTZ R23, R189, R24 ;  /* 0x00000018bd177220 */ /* 0x000fe40000410000 */
[----:B------:R-:W-:-:S02]  /*7a40*/  FMUL.FTZ R17, R168, R93 ;  /* 0x0000005da8117220 */ /* 0x000fc40000410000 */
[----:B------:R-:W-:Y:S01]  /*7a50*/  FFMA.FTZ R24, R189, R16, R174 ;  /* 0x00000010bd187223 */ /* 0x000fe200000100ae */
[----:B------:R-:W-:Y:S01]  /*7a60*/  PRMT R166, RZ, 0x5410, R77 ;  /* 0x00005410ffa67816 */ /* 0x000fe2000000004d */
[----:B------:R-:W-:Y:S01]  /*7a70*/  FMUL.FTZ R183, R21, R98 ;  /* 0x0000006215b77220 */ /* 0x000fe20000410000 */
[----:B------:R-:W3:Y:S01]  /*7a80*/  MUFU.EX2 R185, R185 ;  /* 0x000000b900b97308 */ /* 0x000ee20000000800 */
[----:B------:R-:W-:Y:S02]  /*7a90*/  FMUL.FTZ R16, R167, R94 ;  /* 0x0000005ea7107220 */ /* 0x000fe40000410000 */
[C---:B-1----:R-:W-:Y:S01]  /*7aa0*/  FFMA.FTZ R24, R188.reuse, R24, R17 ;  /* 0x00000018bc187223 */ /* 0x042fe20000010011 */
[----:B------:R-:W-:Y:S01]  /*7ab0*/  PRMT R165, RZ, 0x5410, R78 ;  /* 0x00005410ffa57816 */ /* 0x000fe2000000004e */
[----:B------:R-:W-:Y:S02]  /*7ac0*/  FMUL.FTZ R182, R21, R99 ;  /* 0x0000006315b67220 */ /* 0x000fe40000410000 */
[----:B------:R-:W-:Y:S01]  /*7ad0*/  FMUL.FTZ R170, R188, R23 ;  /* 0x00000017bcaa7220 */ /* 0x000fe20000410000 */
[----:B------:R-:W1:Y:S01]  /*7ae0*/  MUFU.EX2 R183, R183 ;  /* 0x000000b700b77308 */ /* 0x000e620000000800 */
[----:B------:R-:W-:-:S02]  /*7af0*/  FMUL.FTZ R177, R166, R95 ;  /* 0x0000005fa6b17220 */ /* 0x000fc40000410000 */
[----:B------:R-:W-:Y:S01]  /*7b00*/  FFMA.FTZ R24, R187, R24, R16 ;  /* 0x00000018bb187223 */ /* 0x000fe20000010010 */
[----:B------:R-:W-:Y:S01]  /*7b10*/  PRMT R164, RZ, 0x5410, R79 ;  /* 0x00005410ffa47816 */ /* 0x000fe2000000004f */
[----:B------:R-:W-:Y:S02]  /*7b20*/  FMUL.FTZ R181, R21, R100 ;  /* 0x0000006415b57220 */ /* 0x000fe40000410000 */
[----:B------:R-:W-:Y:S01]  /*7b30*/  FMUL.FTZ R23, R187, R170 ;  /* 0x000000aabb177220 */ /* 0x000fe20000410000 */
[----:B------:R-:W1:Y:S01]  /*7b40*/  MUFU.EX2 R182, R182 ;  /* 0x000000b600b67308 */ /* 0x000e620000000800 */
[----:B------:R-:W-:Y:S02]  /*7b50*/  FMUL.FTZ R229, R165, R96 ;  /* 0x00000060a5e57220 */ /* 0x000fe40000410000 */
[----:B0-----:R-:W-:Y:S01]  /*7b60*/  FFMA.FTZ R24, R186, R24, R177 ;  /* 0x00000018ba187223 */ /* 0x001fe200000100b1 */
[----:B------:R-:W-:Y:S01]  /*7b70*/  PRMT R163, RZ, 0x5410, R80 ;  /* 0x00005410ffa37816 */ /* 0x000fe20000000050 */
[----:B------:R-:W-:-:S02]  /*7b80*/  FMUL.FTZ R180, R21, R101 ;  /* 0x0000006515b47220 */ /* 0x000fc40000410000 */
[----:B------:R-:W-:Y:S01]  /*7b90*/  FMUL.FTZ R23, R186, R23 ;  /* 0x00000017ba177220 */ /* 0x000fe20000410000 */
[----:B------:R-:W0:Y:S01]  /*7ba0*/  MUFU.EX2 R181, R181 ;  /* 0x000000b500b57308 */ /* 0x000e220000000800 */
[----:B------:R-:W-:Y:S02]  /*7bb0*/  FMUL.FTZ R228, R164, R97 ;  /* 0x00000061a4e47220 */ /* 0x000fe40000410000 */
[C---:B--2---:R-:W-:Y:S01]  /*7bc0*/  FFMA.FTZ R24, R184.reuse, R24, R229 ;  /* 0x00000018b8187223 */ /* 0x044fe200000100e5 */
[----:B------:R-:W-:Y:S01]  /*7bd0*/  PRMT R162, RZ, 0x5410, R81 ;  /* 0x00005410ffa27816 */ /* 0x000fe20000000051 */
[----:B------:R-:W-:Y:S02]  /*7be0*/  FMUL.FTZ R179, R21, R102 ;  /* 0x0000006615b37220 */ /* 0x000fe40000410000 */
[----:B------:R-:W-:Y:S01]  /*7bf0*/  FMUL.FTZ R170, R184, R23 ;  /* 0x00000017b8aa7220 */ /* 0x000fe20000410000 */
[----:B------:R-:W2:Y:S01]  /*7c00*/  MUFU.EX2 R180, R180 ;  /* 0x000000b400b47308 */ /* 0x000ea20000000800 */
[----:B------:R-:W-:-:S02]  /*7c10*/  FMUL.FTZ R226, R163, R98 ;  /* 0x00000062a3e27220 */ /* 0x000fc40000410000 */
[C---:B---3--:R-:W-:Y:S01]  /*7c20*/  FFMA.FTZ R24, R185.reuse, R24, R228 ;  /* 0x00000018b9187223 */ /* 0x048fe200000100e4 */
[----:B------:R-:W-:Y:S01]  /*7c30*/  PRMT R161, RZ, 0x5410, R82 ;  /* 0x00005410ffa17816 */ /* 0x000fe20000000052 */
[----:B------:R-:W-:Y:S02]  /*7c40*/  FMUL.FTZ R170, R185, R170 ;  /* 0x000000aab9aa7220 */ /* 0x000fe40000410000 */
[----:B------:R-:W-:Y:S01]  /*7c50*/  FMUL.FTZ R178, R21, R103 ;  /* 0x0000006715b27220 */ /* 0x000fe20000410000 */
[----:B------:R-:W3:Y:S01]  /*7c60*/  MUFU.EX2 R179, R179 ;  /* 0x000000b300b37308 */ /* 0x000ee20000000800 */
[----:B------:R-:W-:Y:S02]  /*7c70*/  FMUL.FTZ R23, R162, R99 ;  /* 0x00000063a2177220 */ /* 0x000fe40000410000 */
[C---:B-1----:R-:W-:Y:S02]  /*7c80*/  FFMA.FTZ R24, R183.reuse, R24, R226 ;  /* 0x00000018b7187223 */ /* 0x042fe400000100e2 */
[----:B------:R-:W-:Y:S01]  /*7c90*/  FMUL.FTZ R21, R183, R170 ;  /* 0x000000aab7157220 */ /* 0x000fe20000410000 */
[----:B------:R-:W-:Y:S01]  /*7ca0*/  PRMT R170, RZ, 0x5410, R83 ;  /* 0x00005410ffaa7816 */ /* 0x000fe20000000053 */
[----:B------:R-:W-:Y:S01]  /*7cb0*/  FMUL.FTZ R222, R161, R100 ;  /* 0x00000064a1de7220 */ /* 0x000fe20000410000 */
[----:B------:R-:W1:Y:S01]  /*7cc0*/  MUFU.EX2 R178, R178 ;  /* 0x000000b200b27308 */ /* 0x000e620000000800 */
[----:B------:R-:W-:-:S02]  /*7cd0*/  FFMA.FTZ R24, R182, R24, R23 ;  /* 0x00000018b6187223 */ /* 0x000fc40000010017 */
[----:B------:R-:W-:Y:S01]  /*7ce0*/  FMUL.FTZ R172, R182, R21 ;  /* 0x00000015b6ac7220 */ /* 0x000fe20000410000 */
[----:B------:R-:W-:Y:S01]  /*7cf0*/  ISETP.NE.AND P1, PT, R33, 0x1f, PT ;  /* 0x0000001f2100780c */ /* 0x000fe20003f25270 */
[----:B------:R-:W-:Y:S02]  /*7d00*/  FMUL.FTZ R221, R170, R101 ;  /* 0x00000065aadd7220 */ /* 0x000fe40000410000 */
[C---:B0-----:R-:W-:Y:S02]  /*7d10*/  FFMA.FTZ R25, R181.reuse, R24, R222 ;  /* 0x00000018b5197223 */ /* 0x041fe400000100de */
[----:B------:R-:W-:Y:S01]  /*7d20*/  FMUL.FTZ R21, R181, R172 ;  /* 0x000000acb5157220 */ /* 0x000fe20000410000 */
[----:B------:R-:W-:Y:S01]  /*7d30*/  PRMT R172, RZ, 0x5410, R85 ;  /* 0x00005410ffac7816 */ /* 0x000fe20000000055 */
[----:B------:R-:W-:Y:S02]  /*7d40*/  FMUL.FTZ R24, R171, R102 ;  /* 0x00000066ab187220 */ /* 0x000fe40000410000 */
[----:B--2---:R-:W-:-:S02]  /*7d50*/  FFMA.FTZ R25, R180, R25, R221 ;  /* 0x00000019b4197223 */ /* 0x004fc400000100dd */
[----:B------:R-:W-:Y:S02]  /*7d60*/  FMUL.FTZ R194, R180, R21 ;  /* 0x00000015b4c27220 */ /* 0x000fe40000410000 */
[----:B---3--:R-:W-:Y:S02]  /*7d70*/  FFMA.FTZ R25, R179, R25, R24 ;  /* 0x00000019b3197223 */ /* 0x008fe40000010018 */
[----:B------:R-:W-:-:S04]  /*7d80*/  FMUL.FTZ R21, R172, R103 ;  /* 0x00000067ac157220 */ /* 0x000fc80000410000 */
[C---:B-1----:R-:W-:Y:S02]  /*7d90*/  FFMA.FTZ R238, R178.reuse, R25, R21 ;  /* 0x00000019b2ee7223 */ /* 0x042fe40000010015 */
[----:B------:R0:W1:Y:S01]  /*7da0*/  @P1 LDS R25, [R33.X4+0x16ac] ;  /* 0x0016ac0021191984 */ /* 0x0000620000004800 */
[----:B------:R-:W-:Y:S01]  /*7db0*/  FMUL.FTZ R215, R179, R194 ;  /* 0x000000c2b3d77220 */ /* 0x000fe20000410000 */
[----:B------:R0:W2:Y:S03]  /*7dc0*/  R2UR UR8, R20 ;  /* 0x00000000140873c2 */ /* 0x0000a600000e0000 */
[----:B------:R-:W-:Y:S01]  /*7dd0*/  FMUL.FTZ R215, R178, R215 ;  /* 0x000000d7b2d77220 */ /* 0x000fe20000410000 */
[----:B------:R-:W-:Y:S05]  /*7de0*/  @P1 BRA `(.L_x_5165) ;  /* 0x0000008000001947 */ /* 0x000fea0003800000 */
[----:B----4-:R-:W-:-:S13]  /*7df0*/  ISETP.NE.AND P3, PT, R204, c[0x0][0x174], PT ;  /* 0x00005d00cc007a0c */ /* 0x010fda0003f65270 */
[----:B-1----:R-:W-:-:S04]  /*7e00*/  @P3 IADD3 R25, -R32, c[0x0][0x174], RZ ;  /* 0x00005d0020193a10 */ /* 0x002fc80007ffe1ff */
[----:B0-----:R-:W-:-:S04]  /*7e10*/  @P3 LEA.HI R20, R25, R25, RZ, 0x1 ;  /* 0x0000001919143211 */ /* 0x001fc800078f08ff */
[----:B------:R-:W-:-:S04]  /*7e20*/  @P3 LOP3.LUT R20, R20, 0xfffffe, RZ, 0xc0, !PT ;  /* 0x00fffffe14143812 */ /* 0x000fc800078ec0ff */
[----:B------:R-:W-:Y:S01]  /*7e30*/  @P3 IADD3 R20, -R20, R25, RZ ;  /* 0x0000001914143210 */ /* 0x000fe20007ffe1ff */
[----:B------:R-:W-:-:S03]  /*7e40*/  HFMA2.MMA R25, -RZ, RZ, 1.875, 0 ;  /* 0x3f800000ff197435 */ /* 0x000fc600000001ff */
[----:B------:R-:W-:-:S07]  /*7e50*/  @P3 LEA R20, R20, R153, 0x8 ;  /* 0x0000009914143211 */ /* 0x000fce00078e40ff */
[----:B------:R0:W1:Y:S02]  /*7e60*/  @P3 LDS R25, [R20.X4+0xea8] ;  /* 0x000ea80014193984 */ /* 0x0000640000004800 */
.L_x_5165:
[----:B----4-:R-:W-:Y:S05]  /*7e70*/  BSYNC B0 ;  /* 0x0000000000007941 */ /* 0x010fea0003800000 */
.L_x_5164:
[----:B------:R-:W3:Y:S01]  /*7e80*/  SHFL.UP PT, R194, R238, 0x1, RZ ;  /* 0x04200000eec27989 */ /* 0x000ee200000e00ff */
[----:B------:R-:W-:Y:S01]  /*7e90*/  ISETP.GE.AND P3, PT, R30, 0x1, PT ;  /* 0x000000011e00780c */ /* 0x000fe20003f66270 */
[----:B-1----:R-:W-:Y:S01]  /*7ea0*/  FMUL.FTZ R198, R178, R25 ;  /* 0x00000019b2c67220 */ /* 0x002fe20000410000 */
[----:B------:R-:W-:Y:S01]  /*7eb0*/  PRMT R214, RZ, 0x5410, R214 ;  /* 0x00005410ffd67816 */ /* 0x000fe200000000d6 */
[----:B0-----:R-:W0:Y:S01]  /*7ec0*/  SHFL.UP PT, R20, R215, 0x1, RZ ;  /* 0x04200000d7147989 */ /* 0x001e2200000e00ff */
[----:B------:R-:W-:Y:S01]  /*7ed0*/  PRMT R175, RZ, 0x5410, R175 ;  /* 0x00005410ffaf7816 */ /* 0x000fe200000000af */
[----:B------:R-:W-:Y:S01]  /*7ee0*/  USHF.L.U32 UR19, UR6, 0x2, URZ ;  /* 0x0000000206137899 */ /* 0x000fe2000800063f */
[----:B------:R-:W-:Y:S01]  /*7ef0*/  PRMT R218, RZ, 0x5410, R218 ;  /* 0x00005410ffda7816 */ /* 0x000fe200000000da */
[----:B--2---:R-:W-:Y:S01]  /*7f00*/  FMUL.FTZ R219, R214, UR8 ;  /* 0x00000008d6db7c20 */ /* 0x004fe20008410000 */
[----:B------:R-:W-:Y:S01]  /*7f10*/  PRMT R220, RZ, 0x5410, R220 ;  /* 0x00005410ffdc7816 */ /* 0x000fe200000000dc */
[----:B------:R-:W-:Y:S01]  /*7f20*/  FMUL.FTZ R216, R175, UR8 ;  /* 0x00000008afd87c20 */ /* 0x000fe20008410000 */
[----:B------:R-:W-:Y:S01]  /*7f30*/  PRMT R22, RZ, 0x5410, R22 ;  /* 0x00005410ff167816 */ /* 0x000fe20000000016 */
[----:B------:R-:W-:Y:S01]  /*7f40*/  FMUL.FTZ R219, R118, R219 ;  /* 0x000000db76db7220 */ /* 0x000fe20000410000 */
[----:B------:R-:W-:Y:S01]  /*7f50*/  PRMT R225, RZ, 0x5410, R225 ;  /* 0x00005410ffe17816 */ /* 0x000fe200000000e1 */
[----:B------:R-:W-:Y:S01]  /*7f60*/  FMUL.FTZ R216, R119, R216 ;  /* 0x000000d877d87220 */ /* 0x000fe20000410000 */
[----:B------:R-:W-:Y:S01]  /*7f70*/  PRMT R227, RZ, 0x5410, R227 ;  /* 0x00005410ffe37816 */ /* 0x000fe200000000e3 */
[----:B------:R-:W-:Y:S01]  /*7f80*/  BSSY B0, `(.L_x_5166) ;  /* 0x0000124000007945 */ /* 0x000fe20003800000 */
[----:B------:R-:W-:Y:S01]  /*7f90*/  PRMT R176, RZ, 0x5410, R176 ;  /* 0x00005410ffb07816 */ /* 0x000fe200000000b0 */
[----:B------:R-:W-:Y:S01]  /*7fa0*/  FFMA.FTZ R195, R178, R216, R219 ;  /* 0x000000d8b2c37223 */ /* 0x000fe200000100db */
[----:B------:R-:W-:-:S02]  /*7fb0*/  PRMT R230, RZ, 0x5410, R230 ;  /* 0x00005410ffe67816 */ /* 0x000fc400000000e6 */
[----:B------:R-:W-:Y:S01]  /*7fc0*/  PRMT R173, RZ, 0x5410, R173 ;  /* 0x00005410ffad7816 */ /* 0x000fe200000000ad */
[----:B------:R-:W-:Y:S01]  /*7fd0*/  FMUL.FTZ R206, R176, UR8 ;  /* 0x00000008b0ce7c20 */ /* 0x000fe20008410000 */
[----:B------:R-:W-:Y:S01]  /*7fe0*/  PRMT R232, RZ, 0x5410, R232 ;  /* 0x00005410ffe87816 */ /* 0x000fe200000000e8 */
[C---:B---3--:R-:W-:Y:S01]  /*7ff0*/  @P3 FFMA.FTZ R238, R215.reuse, R194, R238 ;  /* 0x000000c2d7ee3223 */ /* 0x048fe200000100ee */
[----:B------:R-:W-:Y:S02]  /*8000*/  PRMT R231, RZ, 0x5410, R231 ;  /* 0x00005410ffe77816 */ /* 0x000fe400000000e7 */
[----:B------:R-:W-:Y:S01]  /*8010*/  PRMT R233, RZ, 0x5410, R233 ;  /* 0x00005410ffe97816 */ /* 0x000fe200000000e9 */
[----:B0-----:R-:W-:Y:S01]  /*8020*/  @P3 FMUL.FTZ R215, R215, R20 ;  /* 0x00000014d7d73220 */ /* 0x001fe20000410000 */
        /* <DEDUP_REMOVED lines=8> */
[----:B------:R-:W-:Y:S01]  /*80b0*/  ISETP.GE.AND P4, PT, R30, 0x8, PT ;  /* 0x000000081e00780c */ /* 0x000fe20003f86270 */
[----:B------:R-:W-:Y:S01]  /*80c0*/  FMUL.FTZ R202, R107, R202 ;  /* 0x000000ca6bca7220 */ /* 0x000fe20000410000 */
[----:B------:R-:W-:-:S02]  /*80d0*/  ISETP.GE.OR P0, PT, R204, c[0x0][0x174], P0 ;  /* 0x00005d00cc007a0c */ /* 0x000fc40000706670 */
[----:B------:R-:W-:Y:S02]  /*80e0*/  ISETP.NE.AND P5, PT, R33, RZ, PT ;  /* 0x000000ff2100720c */ /* 0x000fe40003fa5270 */
        /* <DEDUP_REMOVED lines=13> */
[----:B------:R-:W-:Y:S01]  /*81c0*/  FMUL.FTZ R196, R20, UR8 ;  /* 0x0000000814c47c20 */ /* 0x000fe20008410000 */
[----:B------:R-:W1:Y:S01]  /*81d0*/  SHFL.UP PT, R240, R215, 0x8, RZ ;  /* 0x05000000d7f07989 */ /* 0x000e6200000e00ff */
[----:B------:R-:W-:-:S02]  /*81e0*/  FMUL.FTZ R193, R116, R193 ;  /* 0x000000c174c17220 */ /* 0x000fc40000410000 */
[----:B------:R-:W-:Y:S02]  /*81f0*/  FFMA.FTZ R197, R179, R195, R194 ;  /* 0x000000c3b3c57223 */ /* 0x000fe400000100c2 */
[----:B------:R-:W-:Y:S02]  /*8200*/  FMUL.FTZ R195, R22, UR8 ;  /* 0x0000000816c37c20 */ /* 0x000fe40008410000 */
[----:B------:R-:W-:Y:S02]  /*8210*/  FMUL.FTZ R196, R115, R196 ;  /* 0x000000c473c47220 */ /* 0x000fe40000410000 */
[----:B------:R-:W-:Y:S02]  /*8220*/  FFMA.FTZ R199, R180, R197, R193 ;  /* 0x000000c5b4c77223 */ /* 0x000fe400000100c1 */
[----:B------:R-:W-:Y:S02]  /*8230*/  FMUL.FTZ R197, R179, R198 ;  /* 0x000000c6b3c57220 */ /* 0x000fe40000410000 */
[----:B------:R-:W-:-:S02]  /*8240*/  FMUL.FTZ R198, R225, UR8 ;  /* 0x00000008e1c67c20 */ /* 0x000fc40008410000 */
[----:B------:R-:W-:Y:S02]  /*8250*/  FMUL.FTZ R195, R114, R195 ;  /* 0x000000c372c37220 */ /* 0x000fe40000410000 */
[----:B------:R-:W-:Y:S02]  /*8260*/  FFMA.FTZ R199, R181, R199, R196 ;  /* 0x000000c7b5c77223 */ /* 0x000fe400000100c4 */
[----:B------:R-:W-:Y:S02]  /*8270*/  FMUL.FTZ R200, R180, R197 ;  /* 0x000000c5b4c87220 */ /* 0x000fe40000410000 */
[----:B------:R-:W-:Y:S02]  /*8280*/  FMUL.FTZ R197, R227, UR8 ;  /* 0x00000008e3c57c20 */ /* 0x000fe40008410000 */
        /* <DEDUP_REMOVED lines=9> */
[----:B------:R-:W-:Y:S02]  /*8320*/  FFMA.FTZ R211, R184, R209, R197 ;  /* 0x000000d1b8d37223 */ /* 0x000fe400000100c5 */
[----:B------:R-:W-:Y:S02]  /*8330*/  FMUL.FTZ R199, R230, UR8 ;  /* 0x00000008e6c77c20 */ /* 0x000fe40008410000 */
[----:B------:R-:W-:Y:S02]  /*8340*/  FMUL.FTZ R209, R185, R208 ;  /* 0x000000d0b9d17220 */ /* 0x000fe40000410000 */
[----:B------:R-:W-:Y:S02]  /*8350*/  FMUL.FTZ R206, R173, UR8 ;  /* 0x00000008adce7c20 */ /* 0x000fe40008410000 */
[----:B------:R-:W-:-:S02]  /*8360*/  FMUL.FTZ R199, R110, R199 ;  /* 0x000000c76ec77220 */ /* 0x000fc40000410000 */
[----:B------:R-:W-:Y:S02]  /*8370*/  FMUL.FTZ R209, R184, R209 ;  /* 0x000000d1b8d17220 */ /* 0x000fe40000410000 */
[----:B------:R-:W-:Y:S02]  /*8380*/  FMUL.FTZ R206, R109, R206 ;  /* 0x000000ce6dce7220 */ /* 0x000fe40000410000 */
[C---:B------:R-:W-:Y:S02]  /*8390*/  FFMA.FTZ R211, R186.reuse, R211, R199 ;  /* 0x000000d3bad37223 */ /* 0x040fe400000100c7 */
[----:B------:R-:W-:Y:S02]  /*83a0*/  FMUL.FTZ R208, R186, R209 ;  /* 0x000000d1bad07220 */ /* 0x000fe40000410000 */
[C---:B------:R-:W-:Y:S02]  /*83b0*/  FFMA.FTZ R211, R187.reuse, R211, R206 ;  /* 0x000000d3bbd37223 */ /* 0x040fe400000100ce */
[----:B------:R-:W-:-:S02]  /*83c0*/  FMUL.FTZ R235, R187, R208 ;  /* 0x000000d0bbeb7220 */ /* 0x000fc40000410000 */
[C---:B------:R-:W-:Y:S02]  /*83d0*/  FFMA.FTZ R237, R188.reuse, R211, R207 ;  /* 0x000000d3bced7223 */ /* 0x040fe400000100cf */
[----:B------:R-:W-:Y:S02]  /*83e0*/  FMUL.FTZ R209, R233, UR8 ;  /* 0x00000008e9d17c20 */ /* 0x000fe40008410000 */
[----:B------:R-:W-:Y:S02]  /*83f0*/  FMUL.FTZ R224, R188, R235 ;  /* 0x000000ebbce07220 */ /* 0x000fe40000410000 */
[----:B------:R-:W-:Y:S02]  /*8400*/  FMUL.FTZ R211, R234, UR8 ;  /* 0x00000008ead37c20 */ /* 0x000fe40008410000 */
[----:B------:R-:W-:Y:S02]  /*8410*/  FMUL.FTZ R208, R104, R209 ;  /* 0x000000d168d07220 */ /* 0x000fe40000410000 */
[----:B------:R-:W-:-:S02]  /*8420*/  FMUL.FTZ R235, R189, R224 ;  /* 0x000000e0bdeb7220 */ /* 0x000fc40000410000 */
[----:B------:R-:W-:Y:S02]  /*8430*/  FMUL.FTZ R209, R106, R211 ;  /* 0x000000d36ad17220 */ /* 0x000fe40000410000 */
[----:B------:R-:W-:Y:S02]  /*8440*/  FFMA.FTZ R237, R189, R237, R202 ;  /* 0x000000edbded7223 */ /* 0x000fe400000100ca */
[----:B------:R-:W-:Y:S02]  /*8450*/  FMUL.FTZ R224, R236, UR8 ;  /* 0x00000008ece07c20 */ /* 0x000fe40008410000 */
[C---:B------:R-:W-:Y:S02]  /*8460*/  FFMA.FTZ R237, R190.reuse, R237, R209 ;  /* 0x000000edbeed7223 */ /* 0x040fe400000100d1 */
[----:B------:R-:W-:Y:S02]  /*8470*/  FMUL.FTZ R211, R105, R224 ;  /* 0x000000e069d37220 */ /* 0x000fe40000410000 */
[----:B------:R-:W-:-:S02]  /*8480*/  FMUL.FTZ R224, R190, R235 ;  /* 0x000000ebbee07220 */ /* 0x000fc40000410000 */
[C---:B------:R-:W-:Y:S02]  /*8490*/  FFMA.FTZ R237, R191.reuse, R237, R208 ;  /* 0x000000edbfed7223 */ /* 0x040fe400000100d0 */
[----:B------:R-:W-:Y:S02]  /*84a0*/  FMUL.FTZ R235, R191, R224 ;  /* 0x000000e0bfeb7220 */ /* 0x000fe40000410000 */
[C---:B0-----:R-:W-:Y:S02]  /*84b0*/  @P4 FFMA.FTZ R238, R215.reuse, R223, R238 ;  /* 0x000000dfd7ee4223 */ /* 0x041fe400000100ee */
[C---:B------:R-:W-:Y:S02]  /*84c0*/  FFMA.FTZ R223, R192.reuse, R237, R211 ;  /* 0x000000edc0df7223 */ /* 0x040fe400000100d3 */
[----:B------:R-:W-:Y:S02]  /*84d0*/  FMUL.FTZ R224, R192, R235 ;  /* 0x000000ebc0e07220 */ /* 0x000fe40000410000 */
[----:B-1----:R-:W-:Y:S01]  /*84e0*/  @P4 FMUL.FTZ R215, R215, R240 ;  /* 0x000000f0d7d74220 */ /* 0x002fe20000410000 */
[----:B------:R-:W0:Y:S01]  /*84f0*/  SHFL.DOWN PT, R239, R223, 0x1, 0x1f ;  /* 0x08201f00dfef7f89 */ /* 0x000e2200000e0000 */
[----:B------:R-:W-:-:S03]  /*8500*/  ISETP.NE.AND P4, PT, R34, 0x1f, PT ;  /* 0x0000001f2200780c */ /* 0x000fc60003f85270 */
[----:B------:R-:W1:Y:S04]  /*8510*/  SHFL.DOWN PT, R237, R224, 0x1, 0x1f ;  /* 0x08201f00e0ed7f89 */ /* 0x000e6800000e0000 */
[----:B------:R-:W2:Y:S04]  /*8520*/  SHFL.UP PT, R235, R238, 0x10, RZ ;  /* 0x06000000eeeb7989 */ /* 0x000ea800000e00ff */
[----:B------:R-:W3:Y:S02]  /*8530*/  SHFL.UP PT, R240, R215, 0x10, RZ ;  /* 0x06000000d7f07989 */ /* 0x000ee400000e00ff */
[----:B0-----:R-:W-:-:S02]  /*8540*/  @P4 FFMA.FTZ R223, R224, R239, R223 ;  /* 0x000000efe0df4223 */ /* 0x001fc400000100df */
[----:B-1----:R-:W-:-:S03]  /*8550*/  @P4 FMUL.FTZ R224, R224, R237 ;  /* 0x000000ede0e04220 */ /* 0x002fc60000410000 */
[----:B------:R-:W0:Y:S01]  /*8560*/  SHFL.DOWN PT, R239, R223, 0x2, 0x1f ;  /* 0x08401f00dfef7f89 */ /* 0x000e2200000e0000 */
[----:B--2---:R-:W-:-:S03]  /*8570*/  @P3 FFMA.FTZ R238, R215, R235, R238 ;  /* 0x000000ebd7ee3223 */ /* 0x004fc600000100ee */
[----:B------:R-:W1:Y:S01]  /*8580*/  SHFL.DOWN PT, R237, R224, 0x2, 0x1f ;  /* 0x08401f00e0ed7f89 */ /* 0x000e6200000e0000 */
[----:B---3--:R-:W-:Y:S01]  /*8590*/  @P3 FMUL.FTZ R215, R215, R240 ;  /* 0x000000f0d7d73220 */ /* 0x008fe20000410000 */
[----:B------:R-:W-:Y:S02]  /*85a0*/  ISETP.GE.U32.AND P3, PT, R34, 0x1e, PT ;  /* 0x0000001e2200780c */ /* 0x000fe40003f66070 */
[----:B-----5:R2:W-:Y:S04]  /*85b0*/  SHFL.IDX PT, R235, R18, RZ, 0x1f ;  /* 0x00001fff12eb7589 */ /* 0x0205e800000e0000 */
[----:B------:R-:W-:Y:S04]  /*85c0*/  SHFL.UP PT, R238, R238, 0x1, RZ ;  /* 0x04200000eeee7989 */ /* 0x000fe800000e00ff */
[----:B------:R-:W3:Y:S01]  /*85d0*/  SHFL.UP PT, R215, R215, 0x1, RZ ;  /* 0x04200000d7d77989 */ /* 0x000ee200000e00ff */
[----:B--2---:R-:W-:-:S02]  /*85e0*/  HFMA2.MMA R18, -RZ, RZ, 1.875, 0 ;  /* 0x3f800000ff127435 */ /* 0x004fc400000001ff */
[C---:B0-----:R-:W-:Y:S02]  /*85f0*/  @!P3 FFMA.FTZ R223, R224.reuse, R239, R223 ;  /* 0x000000efe0dfb223 */ /* 0x041fe400000100df */
[----:B-1----:R-:W-:-:S03]  /*8600*/  @!P3 FMUL.FTZ R224, R224, R237 ;  /* 0x000000ede0e0b220 */ /* 0x002fc60000410000 */
[----:B------:R-:W0:Y:S04]  /*8610*/  SHFL.DOWN PT, R239, R223, 0x4, 0x1f ;  /* 0x08801f00dfef7f89 */ /* 0x000e2800000e0000 */
[----:B------:R-:W1:Y:S01]  /*8620*/  SHFL.DOWN PT, R237, R224, 0x4, 0x1f ;  /* 0x08801f00e0ed7f89 */ /* 0x000e6200000e0000 */
[----:B---3--:R-:W-:Y:S01]  /*8630*/  @P2 FFMA.FTZ R235, R215, R235, R238 ;  /* 0x000000ebd7eb2223 */ /* 0x008fe200000100ee */
[----:B------:R-:W-:-:S03]  /*8640*/  ISETP.GE.U32.AND P2, PT, R34, 0x1c, PT ;  /* 0x0000001c2200780c */ /* 0x000fc60003f46070 */
[----:B------:R-:W-:-:S04]  /*8650*/  FFMA.FTZ R213, R213, R235, R210 ;  /* 0x000000ebd5d57223 */ /* 0x000fc800000100d2 */
[-C--:B------:R-:W-:Y:S02]  /*8660*/  FFMA.FTZ R210, R192, R213.reuse, R19 ;  /* 0x000000d5c0d27223 */ /* 0x080fe40000010013 */
[----:B------:R-:W-:Y:S02]  /*8670*/  FMUL.FTZ R236, R236, R213 ;  /* 0x000000d5ecec7220 */ /* 0x000fe40000410000 */
[----:B------:R-:W-:Y:S02]  /*8680*/  FMUL.FTZ R233, R233, R210 ;  /* 0x000000d2e9e97220 */ /* 0x000fe40000410000 */
[C---:B0-----:R-:W-:Y:S02]  /*8690*/  @!P2 FFMA.FTZ R223, R224.reuse, R239, R223 ;  /* 0x000000efe0dfa223 */ /* 0x041fe400000100df */
[----:B------:R-:W-:Y:S02]  /*86a0*/  FFMA.FTZ R19, R105, R236, RZ ;  /* 0x000000ec69137223 */ /* 0x000fe400000100ff */
[----:B-1----:R-:W-:Y:S01]  /*86b0*/  @!P2 FMUL.FTZ R224, R224, R237 ;  /* 0x000000ede0e0a220 */ /* 0x002fe20000410000 */
[----:B------:R-:W0:Y:S01]  /*86c0*/  SHFL.DOWN PT, R235, R223, 0x8, 0x1f ;  /* 0x09001f00dfeb7f89 */ /* 0x000e2200000e0000 */
[----:B------:R-:W-:Y:S01]  /*86d0*/  FFMA.FTZ R19, R104, R233, R19 ;  /* 0x000000e968137223 */ /* 0x000fe20000010013 */
[----:B------:R-:W-:Y:S01]  /*86e0*/  ISETP.GE.U32.AND P2, PT, R34, 0x18, PT ;  /* 0x000000182200780c */ /* 0x000fe20003f46070 */
[----:B------:R-:W-:Y:S01]  /*86f0*/  FFMA.FTZ R215, R191, R210, R212 ;  /* 0x000000d2bfd77223 */ /* 0x000fe200000100d4 */
[----:B------:R-:W1:Y:S01]  /*8700*/  SHFL.DOWN PT, R233, R224, 0x8, 0x1f ;  /* 0x09001f00e0e97f89 */ /* 0x000e6200000e0000 */
[----:B------:R-:W-:-:S02]  /*8710*/  IADD3 R237, R32, -c[0x0][0x174], RZ ;  /* 0x80005d0020ed7a10 */ /* 0x000fc40007ffe0ff */
[-C--:B------:R-:W-:Y:S02]  /*8720*/  FMUL.FTZ R234, R234, R215.reuse ;  /* 0x000000d7eaea7220 */ /* 0x080fe40000410000 */
[----:B------:R-:W-:Y:S02]  /*8730*/  FFMA.FTZ R212, R190, R215, R217 ;  /* 0x000000d7bed47223 */ /* 0x000fe400000100d9 */
[----:B------:R-:W-:Y:S01]  /*8740*/  FFMA.FTZ R234, R106, R234, R19 ;  /* 0x000000ea6aea7223 */ /* 0x000fe20000010013 */
[----:B------:R-:W-:Y:S01]  /*8750*/  MOV R19, RZ ;  /* 0x000000ff00137202 */ /* 0x000fe20000000f00 */
[-C--:B------:R-:W-:Y:S02]  /*8760*/  FFMA.FTZ R217, R189, R212.reuse, R174 ;  /* 0x000000d4bdd97223 */ /* 0x080fe400000100ae */
[----:B------:R-:W-:Y:S02]  /*8770*/  FMUL.FTZ R231, R231, R212 ;  /* 0x000000d4e7e77220 */ /* 0x000fe40000410000 */
[----:B------:R-:W-:Y:S01]  /*8780*/  FMUL.FTZ R232, R232, R217 ;  /* 0x000000d9e8e87220 */ /* 0x000fe20000410000 */
[----:B------:R-:W-:Y:S01]  /*8790*/  @!P0 LDS.64 R18, [R153.X8+0x1728] ;  /* 0x0017280099128984 */ /* 0x000fe20000008a00 */
[----:B------:R-:W-:Y:S01]  /*87a0*/  FFMA.FTZ R231, R107, R231, R234 ;  /* 0x000000e76be77223 */ /* 0x000fe200000100ea */
[----:B------:R-:W-:Y:S01]  /*87b0*/  ISETP.GE.U32.AND P0, PT, R34, 0x10, PT ;  /* 0x000000102200780c */ /* 0x000fe20003f06070 */
[----:B------:R-:W-:-:S02]  /*87c0*/  FFMA.FTZ R174, R188, R217, R17 ;  /* 0x000000d9bcae7223 */ /* 0x000fc40000010011 */
[----:B------:R-:W-:Y:S02]  /*87d0*/  FFMA.FTZ R234, R108, R232, R231 ;  /* 0x000000e86cea7223 */ /* 0x000fe400000100e7 */
[C---:B0-----:R-:W-:Y:S02]  /*87e0*/  @!P2 FFMA.FTZ R223, R224.reuse, R235, R223 ;  /* 0x000000ebe0dfa223 */ /* 0x041fe400000100df */
[-C--:B------:R-:W-:Y:S02]  /*87f0*/  FMUL.FTZ R17, R173, R174.reuse ;  /* 0x000000aead117220 */ /* 0x080fe40000410000 */
[----:B-1----:R-:W-:Y:S01]  /*8800*/  @!P2 FMUL.FTZ R224, R224, R233 ;  /* 0x000000e9e0e0a220 */ /* 0x002fe20000410000 */
[----:B------:R-:W0:Y:S01]  /*8810*/  SHFL.DOWN PT, R232, R223, 0x10, 0x1f ;  /* 0x0a001f00dfe87f89 */ /* 0x000e2200000e0000 */
[----:B------:R-:W-:Y:S01]  /*8820*/  FFMA.FTZ R173, R187, R174, R16 ;  /* 0x000000aebbad7223 */ /* 0x000fe20000010010 */
[----:B------:R-:W-:Y:S01]  /*8830*/  MOV R16, R33 ;  /* 0x0000002100107202 */ /* 0x000fe20000000f00 */
[----:B------:R-:W-:Y:S01]  /*8840*/  FFMA.FTZ R233, R109, R17, R234 ;  /* 0x000000116de97223 */ /* 0x000fe200000100ea */
[----:B------:R-:W1:Y:S01]  /*8850*/  SHFL.DOWN PT, R231, R224, 0x10, 0x1f ;  /* 0x0a001f00e0e77f89 */ /* 0x000e6200000e0000 */
[-C--:B------:R-:W-:Y:S01]  /*8860*/  FMUL.FTZ R230, R230, R173.reuse ;  /* 0x000000ade6e67220 */ /* 0x080fe20000410000 */
[----:B------:R-:W-:Y:S01]  /*8870*/  HFMA2.MMA R17, -RZ, RZ, 0, 0 ;  /* 0x00000000ff117435 */ /* 0x000fe200000001ff */
[----:B------:R-:W-:-:S02]  /*8880*/  FFMA.FTZ R177, R186, R173, R177 ;  /* 0x000000adbab17223 */ /* 0x000fc400000100b1 */
[----:B------:R-:W-:Y:S02]  /*8890*/  FFMA.FTZ R230, R110, R230, R233 ;  /* 0x000000e66ee67223 */ /* 0x000fe400000100e9 */
[-C--:B------:R-:W-:Y:S02]  /*88a0*/  FMUL.FTZ R233, R176, R177.reuse ;  /* 0x000000b1b0e97220 */ /* 0x080fe40000410000 */
[----:B------:R-:W-:Y:S02]  /*88b0*/  FFMA.FTZ R176, R184, R177, R229 ;  /* 0x000000b1b8b07223 */ /* 0x000fe400000100e5 */
[----:B------:R-:W-:Y:S02]  /*88c0*/  FFMA.FTZ R233, R111, R233, R230 ;  /* 0x000000e96fe97223 */ /* 0x000fe400000100e6 */
[-C--:B------:R-:W-:Y:S02]  /*88d0*/  FMUL.FTZ R227, R227, R176.reuse ;  /* 0x000000b0e3e37220 */ /* 0x080fe40000410000 */
[----:B------:R-:W-:-:S02]  /*88e0*/  FFMA.FTZ R228, R185, R176, R228 ;  /* 0x000000b0b9e47223 */ /* 0x000fc400000100e4 */
[----:B------:R-:W-:Y:S02]  /*88f0*/  IMAD R234, R201, c[0x0][0x2b8], RZ ;  /* 0x0000ae00c9ea7a24 */ /* 0x000fe400078e02ff */
[----:B------:R-:W-:-:S04]  /*8900*/  IMAD.WIDE.U32 R16, R29, c[0x0][0x2b8], R16 ;  /* 0x0000ae001d107a25 */ /* 0x000fc800078e0010 */
[C---:B0-----:R-:W-:Y:S01]  /*8910*/  @!P0 FFMA.FTZ R223, R224.reuse, R232, R223 ;  /* 0x000000e8e0df8223 */ /* 0x041fe200000100df */
[----:B------:R-:W-:Y:S01]  /*8920*/  SHFL.IDX PT, R230, R19, RZ, 0x1f ;  /* 0x00001fff13e67589 */ /* 0x000fe200000e0000 */
[----:B-1----:R-:W-:Y:S02]  /*8930*/  @!P0 FMUL.FTZ R224, R224, R231 ;  /* 0x000000e7e0e08220 */ /* 0x002fe40000410000 */
[----:B------:R-:W-:Y:S02]  /*8940*/  FFMA.FTZ R232, R112, R227, R233 ;  /* 0x000000e370e87223 */ /* 0x000fe400000100e9 */
[-C--:B------:R-:W-:Y:S01]  /*8950*/  FMUL.FTZ R227, R225, R228.reuse ;  /* 0x000000e4e1e37220 */ /* 0x080fe20000410000 */
[----:B------:R-:W-:Y:S01]  /*8960*/  SHFL.DOWN PT, R233, R224, 0x1, 0x1f ;  /* 0x08201f00e0e97f89 */ /* 0x000fe200000e0000 */
[----:B------:R-:W-:Y:S02]  /*8970*/  FFMA.FTZ R225, R183, R228, R226 ;  /* 0x000000e4b7e17223 */ /* 0x000fe400000100e2 */
[----:B------:R-:W-:Y:S01]  /*8980*/  FFMA.FTZ R227, R113, R227, R232 ;  /* 0x000000e371e37223 */ /* 0x000fe200000100e8 */
[----:B------:R-:W0:Y:S01]  /*8990*/  SHFL.DOWN PT, R226, R223, 0x1, 0x1f ;  /* 0x08201f00dfe27f89 */ /* 0x000e2200000e0000 */
[----:B------:R-:W-:-:S02]  /*89a0*/  FMUL.FTZ R22, R22, R225 ;  /* 0x000000e116167220 */ /* 0x000fc40000410000 */
[----:B------:R-:W-:Y:S01]  /*89b0*/  IMAD R235, R29, c[0x0][0x2bc], R234 ;  /* 0x0000af001deb7a24 */ /* 0x000fe200078e02ea */
[----:B------:R-:W-:Y:S01]  /*89c0*/  SHFL.IDX PT, R232, R224, RZ, 0x1f ;  /* 0x00001fffe0e87589 */ /* 0x000fe200000e0000 */
[----:B------:R-:W-:Y:S02]  /*89d0*/  FFMA.FTZ R236, R114, R22, R227 ;  /* 0x0000001672ec7223 */ /* 0x000fe400000100e3 */
[----:B------:R-:W-:Y:S01]  /*89e0*/  FFMA.FTZ R227, R182, R225, R23 ;  /* 0x000000e1b6e37223 */ /* 0x000fe20000010017 */
[----:B------:R-:W-:Y:S01]  /*89f0*/  IADD3 R17, R17, R235, RZ ;  /* 0x000000eb11117210 */ /* 0x000fe20007ffe0ff */
[----:B------:R-:W-:Y:S02]  /*8a00*/  IMAD R234, R203, c[0x0][0x2c0], RZ ;  /* 0x0000b000cbea7a24 */ /* 0x000fe400078e02ff */
[----:B------:R-:W-:Y:S02]  /*8a10*/  FFMA.FTZ R229, R181, R227, R222 ;  /* 0x000000e3b5e57223 */ /* 0x000fe400000100de */
[----:B------:R-:W-:-:S02]  /*8a20*/  IMAD R231, R31, c[0x0][0x2c4], R234 ;  /* 0x0000b1001fe77a24 */ /* 0x000fc400078e02ea */
[----:B------:R1:W2:Y:S01]  /*8a30*/  SHFL.IDX PT, R234, R223, RZ, 0x1f ;  /* 0x00001fffdfea7589 */ /* 0x0002a200000e0000 */
[----:B------:R-:W-:-:S04]  /*8a40*/  IMAD.WIDE.U32 R16, R31, c[0x0][0x2c0], R16 ;  /* 0x0000b0001f107a25 */ /* 0x000fc800078e0010 */
[----:B------:R-:W-:Y:S01]  /*8a50*/  FMUL.FTZ R220, R220, R229 ;  /* 0x000000e5dcdc7220 */ /* 0x000fe20000410000 */
[----:B------:R-:W-:Y:S01]  /*8a60*/  IADD3 R231, R17, R231, RZ ;  /* 0x000000e711e77210 */ /* 0x000fe20007ffe0ff */
[----:B------:R-:W-:Y:S01]  /*8a70*/  FMUL.FTZ R17, R20, R227 ;  /* 0x000000e314117220 */ /* 0x000fe20000410000 */
[----:B------:R-:W-:Y:S01]  /*8a80*/  LEA R22, P2, R16, c[0x0][0x320], 0x2 ;  /* 0x0000c80010167a11 */ /* 0x000fe200078410ff */
[----:B0-----:R-:W-:Y:S01]  /*8a90*/  @P1 FFMA.FTZ R230, R233, R230, R226 ;  /* 0x000000e6e9e61223 */ /* 0x001fe200000100e2 */
[----:B------:R-:W-:Y:S01]  /*8aa0*/  IADD3 R20, P0, R6, R16, RZ ;  /* 0x0000001006147210 */ /* 0x000fe20007f1e0ff */
[----:B-1----:R-:W-:Y:S01]  /*8ab0*/  FFMA.FTZ R223, R180, R229, R221 ;  /* 0x000000e5b4df7223 */ /* 0x002fe200000100dd */
[----:B------:R-:W-:Y:S01]  /*8ac0*/  LEA.HI.X R23, R16, c[0x0][0x324], R231, 0x2, P2 ;  /* 0x0000c90010177a11 */ /* 0x000fe200010f14e7 */
[----:B------:R-:W-:Y:S02]  /*8ad0*/  FFMA.FTZ R221, R230, R25, R216 ;  /* 0x00000019e6dd7223 */ /* 0x000fe400000100d8 */
[----:B------:R-:W-:-:S02]  /*8ae0*/  FFMA.FTZ R233, R179, R223, R24 ;  /* 0x000000dfb3e97223 */ /* 0x000fc40000010018 */
[----:B------:R-:W-:Y:S02]  /*8af0*/  FFMA.FTZ R219, R178, R221, R219 ;  /* 0x000000ddb2db7223 */ /* 0x000fe400000100db */
[----:B------:R-:W-:Y:S02]  /*8b00*/  FFMA.FTZ R235, R115, R17, R236 ;  /* 0x0000001173eb7223 */ /* 0x000fe400000100ec */
[----:B------:R-:W-:Y:S02]  /*8b10*/  FFMA.FTZ R179, R179, R219, R194 ;  /* 0x000000dbb3b37223 */ /* 0x000fe400000100c2 */
[----:B------:R-:W-:Y:S02]  /*8b20*/  IMAD R17, R237, -0x200, RZ ;  /* 0xfffffe00ed117824 */ /* 0x000fe400078e02ff */
[----:B------:R-:W-:Y:S02]  /*8b30*/  FFMA.FTZ R193, R180, R179, R193 ;  /* 0x000000b3b4c17223 */ /* 0x000fe400000100c1 */
[----:B------:R-:W-:Y:S01]  /*8b40*/  IMAD.WIDE R16, R17, 0x4, R22 ;  /* 0x0000000411107825 */ /* 0x000fe200078e0216 */
[----:B------:R-:W-:-:S03]  /*8b50*/  LEA R22, P1, R87, R22, 0x2 ;  /* 0x0000001657167211 */ /* 0x000fc600078210ff */
[----:B------:R-:W-:Y:S01]  /*8b60*/  FFMA.FTZ R181, R181, R193, R196 ;  /* 0x000000c1b5b57223 */ /* 0x000fe200000100c4 */
[----:B------:R-:W-:Y:S01]  /*8b70*/  LEA.HI.X R23, R87, R23, R86, 0x2, P1 ;  /* 0x0000001757177211 */ /* 0x000fe200008f1456 */
[----:B--2---:R-:W-:Y:S01]  /*8b80*/  FFMA.FTZ R25, R232, R19, R234 ;  /* 0x00000013e8197223 */ /* 0x004fe200000100ea */
[----:B------:R-:W-:Y:S01]  /*8b90*/  MOV R19, UR19 ;  /* 0x0000001300137c02 */ /* 0x000fe20008000f00 */
[----:B------:R-:W-:Y:S01]  /*8ba0*/  FFMA.FTZ R195, R182, R181, R195 ;  /* 0x000000b5b6c37223 */ /* 0x000fe200000100c3 */
[----:B------:R-:W-:Y:S01]  /*8bb0*/  IADD3 R182, -R6, c[0x0][0x168], -R33 ;  /* 0x00005a0006b67a10 */ /* 0x000fe20007ffe921 */
[----:B------:R-:W-:Y:S02]  /*8bc0*/  FMUL.FTZ R24, R232, R18 ;  /* 0x00000012e8187220 */ /* 0x000fe40000410000 */
[----:B------:R-:W-:Y:S02]  /*8bd0*/  FFMA.FTZ R183, R183, R195, R198 ;  /* 0x000000c3b7b77223 */ /* 0x000fe400000100c6 */
[----:B------:R-:W-:Y:S01]  /*8be0*/  IMAD.WIDE.U32 R18, R19, c[0x0][0x2d0], R22 ;  /* 0x0000b40013127a25 */ /* 0x000fe200078e0016 */
[----:B------:R-:W-:Y:S01]  /*8bf0*/  SHF.L.U32 R22, R33, 0x4, RZ ;  /* 0x0000000421167819 */ /* 0x000fe200000006ff */
[----:B------:R0:W-:Y:S02]  /*8c00*/  @!P5 STS.64 [R153.X8+0x1728], R24 ;  /* 0x001728189900d388 */ /* 0x0001e40000008a00 */
[----:B------:R-:W-:Y:S01]  /*8c10*/  FFMA.FTZ R185, R185, R183, R200 ;  /* 0x000000b7b9b97223 */ /* 0x000fe200000100c8 */
[----:B------:R-:W-:Y:S01]  /*8c20*/  LEA.HI.SX32 R22, R22, R22, 0x1b ;  /* 0x0000001616167211 */ /* 0x000fe200078fdaff */
[----:B------:R-:W-:-:S02]  /*8c30*/  FMUL.FTZ R194, R213, UR8 ;  /* 0x00000008d5c27c20 */ /* 0x000fc40008410000 */
[----:B------:R-:W-:Y:S02]  /*8c40*/  FFMA.FTZ R197, R184, R185, R197 ;  /* 0x000000b9b8c57223 */ /* 0x000fe400000100c5 */
[----:B------:R-:W-:Y:S02]  /*8c50*/  FFMA.FTZ R220, R116, R220, R235 ;  /* 0x000000dc74dc7223 */ /* 0x000fe400000100eb */
[----:B------:R-:W-:Y:S02]  /*8c60*/  FMUL.FTZ R218, R218, R223 ;  /* 0x000000dfdada7220 */ /* 0x000fe40000410000 */
[-C--:B------:R-:W-:Y:S02]  /*8c70*/  FMUL.FTZ R216, R214, R233.reuse ;  /* 0x000000e9d6d87220 */ /* 0x080fe40000410000 */
[----:B------:R-:W-:Y:S02]  /*8c80*/  FFMA.FTZ R214, R178, R233, R21 ;  /* 0x000000e9b2d67223 */ /* 0x000fe40000010015 */
[----:B------:R-:W-:-:S02]  /*8c90*/  FFMA.FTZ R199, R186, R197, R199 ;  /* 0x000000c5bac77223 */ /* 0x000fc400000100c7 */
[----:B------:R-:W-:Y:S02]  /*8ca0*/  FMUL.FTZ R21, R105, R194 ;  /* 0x000000c269157220 */ /* 0x000fe40000410000 */
[----:B------:R-:W-:Y:S02]  /*8cb0*/  FFMA.FTZ R235, R117, R218, R220 ;  /* 0x000000da75eb7223 */ /* 0x000fe400000100dc */
[----:B------:R-:W-:Y:S01]  /*8cc0*/  FMUL.FTZ R23, R210, UR8 ;  /* 0x00000008d2177c20 */ /* 0x000fe20008410000 */
[----:B------:R1:W-:Y:S01]  /*8cd0*/  STS [R22.X4+0x430], R21 ;  /* 0x0004301516007388 */ /* 0x0003e20000004800 */
[----:B0-----:R-:W-:Y:S02]  /*8ce0*/  FMUL.FTZ R24, R174, UR8 ;  /* 0x00000008ae187c20 */ /* 0x001fe40008410000 */
[----:B------:R-:W-:Y:S02]  /*8cf0*/  FFMA.FTZ R187, R187, R199, R206 ;  /* 0x000000c7bbbb7223 */ /* 0x000fe400000100ce */
[----:B------:R-:W-:-:S02]  /*8d00*/  FFMA.FTZ R178, R118, R216, R235 ;  /* 0x000000d876b27223 */ /* 0x000fc400000100eb */
[----:B------:R-:W-:Y:S02]  /*8d10*/  FMUL.FTZ R23, R104, R23 ;  /* 0x0000001768177220 */ /* 0x000fe40000410000 */
[----:B------:R-:W-:Y:S02]  /*8d20*/  FMUL.FTZ R235, R215, UR8 ;  /* 0x00000008d7eb7c20 */ /* 0x000fe40008410000 */
[----:B-1----:R-:W-:Y:S01]  /*8d30*/  FMUL.FTZ R21, R109, R24 ;  /* 0x000000186d157220 */ /* 0x002fe20000410000 */
[----:B------:R0:W-:Y:S01]  /*8d40*/  STS [R22.X4+0x434], R23 ;  /* 0x0004341716007388 */ /* 0x0001e20000004800 */
[----:B------:R-:W-:Y:S02]  /*8d50*/  FMUL.FTZ R180, R212, UR8 ;  /* 0x00000008d4b47c20 */ /* 0x000fe40008410000 */
[----:B------:R-:W-:Y:S01]  /*8d60*/  FMUL.FTZ R24, R177, UR8 ;  /* 0x00000008b1187c20 */ /* 0x000fe20008410000 */
[----:B------:R-:W-:Y:S01]  /*8d70*/  STS [R22.X4+0x444], R21 ;  /* 0x0004441516007388 */ /* 0x000fe20000004800 */
[----:B------:R-:W-:-:S02]  /*8d80*/  FFMA.FTZ R207, R188, R187, R207 ;  /* 0x000000bbbccf7223 */ /* 0x000fc400000100cf */
[----:B------:R-:W-:Y:S02]  /*8d90*/  FMUL.FTZ R235, R106, R235 ;  /* 0x000000eb6aeb7220 */ /* 0x000fe40000410000 */
[----:B------:R-:W-:Y:S02]  /*8da0*/  FMUL.FTZ R237, R217, UR8 ;  /* 0x00000008d9ed7c20 */ /* 0x000fe40008410000 */
[----:B------:R-:W-:Y:S01]  /*8db0*/  FMUL.FTZ R25, R107, R180 ;  /* 0x000000b46b197220 */ /* 0x000fe20000410000 */
[----:B------:R1:W-:Y:S01]  /*8dc0*/  STS [R22.X4+0x438], R235 ;  /* 0x000438eb16007388 */ /* 0x0003e20000004800 */
[----:B0-----:R-:W-:Y:S02]  /*8dd0*/  FMUL.FTZ R23, R111, R24 ;  /* 0x000000186f177220 */ /* 0x001fe40000410000 */
[----:B------:R-:W-:Y:S01]  /*8de0*/  FFMA.FTZ R189, R189, R207, R202 ;  /* 0x000000cfbdbd7223 */ /* 0x000fe200000100ca */
[----:B------:R0:W-:Y:S01]  /*8df0*/  STS [R22.X4+0x43c], R25 ;  /* 0x00043c1916007388 */ /* 0x0001e20000004800 */
[----:B------:R-:W-:-:S02]  /*8e00*/  FMUL.FTZ R24, R228, UR8 ;  /* 0x00000008e4187c20 */ /* 0x000fc40008410000 */
[----:B------:R-:W-:Y:S01]  /*8e10*/  FMUL.FTZ R237, R108, R237 ;  /* 0x000000ed6ced7220 */ /* 0x000fe20000410000 */
[----:B------:R-:W-:Y:S01]  /*8e20*/  STS [R22.X4+0x44c], R23 ;  /* 0x00044c1716007388 */ /* 0x000fe20000004800 */
[----:B------:R-:W-:Y:S02]  /*8e30*/  FMUL.FTZ R239, R173, UR8 ;  /* 0x00000008adef7c20 */ /* 0x000fe40008410000 */
[----:B------:R-:W-:Y:S01]  /*8e40*/  FFMA.FTZ R209, R190, R189, R209 ;  /* 0x000000bdbed17223 */ /* 0x000fe200000100d1 */
[----:B------:R2:W-:Y:S01]  /*8e50*/  STS [R22.X4+0x440], R237 ;  /* 0x000440ed16007388 */ /* 0x0005e20000004800 */
[----:B-1----:R-:W-:Y:S02]  /*8e60*/  FMUL.FTZ R235, R113, R24 ;  /* 0x0000001871eb7220 */ /* 0x002fe40000410000 */
[----:B0-----:R-:W-:Y:S02]  /*8e70*/  FMUL.FTZ R25, R176, UR8 ;  /* 0x00000008b0197c20 */ /* 0x001fe40008410000 */
[----:B------:R-:W-:Y:S01]  /*8e80*/  FMUL.FTZ R24, R227, UR8 ;  /* 0x00000008e3187c20 */ /* 0x000fe20008410000 */
[----:B------:R-:W-:Y:S01]  /*8e90*/  STS [R22.X4+0x454], R235 ;  /* 0x000454eb16007388 */ /* 0x000fe20000004800 */
[----:B------:R-:W-:-:S02]  /*8ea0*/  FMUL.FTZ R239, R110, R239 ;  /* 0x000000ef6eef7220 */ /* 0x000fc40000410000 */
[----:B------:R-:W-:Y:S02]  /*8eb0*/  FFMA.FTZ R191, R191, R209, R208 ;  /* 0x000000d1bfbf7223 */ /* 0x000fe400000100d0 */
[----:B--2---:R-:W-:Y:S01]  /*8ec0*/  FMUL.FTZ R237, R225, UR8 ;  /* 0x00000008e1ed7c20 */ /* 0x004fe20008410000 */
[----:B------:R0:W-:Y:S01]  /*8ed0*/  STS [R22.X4+0x448], R239 ;  /* 0x000448ef16007388 */ /* 0x0001e20000004800 */
[----:B------:R-:W-:Y:S02]  /*8ee0*/  FMUL.FTZ R25, R112, R25 ;  /* 0x0000001970197220 */ /* 0x000fe40000410000 */
[----:B------:R-:W-:Y:S02]  /*8ef0*/  FMUL.FTZ R21, R115, R24 ;  /* 0x0000001873157220 */ /* 0x000fe40000410000 */
[----:B------:R-:W-:Y:S01]  /*8f00*/  FMUL.FTZ R23, R229, UR8 ;  /* 0x00000008e5177c20 */ /* 0x000fe20008410000 */
[----:B------:R-:W-:Y:S01]  /*8f10*/  STS [R22.X4+0x450], R25 ;  /* 0x0004501916007388 */ /* 0x000fe20000004800 */
[----:B------:R-:W-:-:S02]  /*8f20*/  FMUL.FTZ R24, R223, UR8 ;  /* 0x00000008df187c20 */ /* 0x000fc40008410000 */
[----:B------:R-:W-:Y:S01]  /*8f30*/  FFMA.FTZ R211, R192, R191, R211 ;  /* 0x000000bfc0d37223 */ /* 0x000fe200000100d3 */
[----:B------:R1:W-:Y:S01]  /*8f40*/  STS [R22.X4+0x45c], R21 ;  /* 0x00045c1516007388 */ /* 0x0003e20000004800 */
[----:B------:R-:W-:Y:S02]  /*8f50*/  FMUL.FTZ R237, R114, R237 ;  /* 0x000000ed72ed7220 */ /* 0x000fe40000410000 */
[----:B0-----:R-:W-:Y:S02]  /*8f60*/  FMUL.FTZ R239, R116, R23 ;  /* 0x0000001774ef7220 */ /* 0x001fe40000410000 */
[----:B------:R-:W-:Y:S01]  /*8f70*/  FMUL.FTZ R23, R233, UR8 ;  /* 0x00000008e9177c20 */ /* 0x000fe20008410000 */
[----:B------:R0:W-:Y:S01]  /*8f80*/  STS [R22.X4+0x458], R237 ;  /* 0x000458ed16007388 */ /* 0x0001e20000004800 */
[----:B------:R-:W-:Y:S02]  /*8f90*/  FMUL.FTZ R180, R214, UR8 ;  /* 0x00000008d6b47c20 */ /* 0x000fe40008410000 */
[----:B------:R-:W-:Y:S01]  /*8fa0*/  FMUL.FTZ R241, R117, R24 ;  /* 0x0000001875f17220 */ /* 0x000fe20000410000 */
[----:B-1----:R-:W-:Y:S01]  /*8fb0*/  IADD3.X R21, R7, R231, RZ, P0, !PT ;  /* 0x000000e707157210 */ /* 0x002fe200007fe4ff */
[-C--:B------:R-:W-:Y:S01]  /*8fc0*/  FFMA.FTZ R24, R159, -R88.reuse, R213 ;  /* 0x800000589f187223 */ /* 0x080fe200000100d5 */
[----:B------:R-:W-:Y:S01]  /*8fd0*/  ISETP.GE.AND P0, PT, R182, 0x1, PT ;  /* 0x00000001b600780c */ /* 0x000fe20003f06270 */
[----:B------:R-:W-:Y:S01]  /*8fe0*/  FMUL.FTZ R25, R211, R88 ;  /* 0x00000058d3197220 */ /* 0x000fe20000410000 */
[----:B------:R1:W-:Y:S01]  /*8ff0*/  STS [R22.X4+0x460], R239 ;  /* 0x000460ef16007388 */ /* 0x0003e20000004800 */
[----:B------:R-:W-:-:S02]  /*9000*/  FMUL.FTZ R235, R118, R23 ;  /* 0x0000001776eb7220 */ /* 0x000fc40000410000 */
[----:B0-----:R-:W-:Y:S01]  /*9010*/  FMUL.FTZ R237, R119, R180 ;  /* 0x000000b477ed7220 */ /* 0x001fe20000410000 */
[----:B------:R1:W-:Y:S01]  /*9020*/  STS [R22.X4+0x464], R241 ;  /* 0x000464f116007388 */ /* 0x0003e20000004800 */
[-C--:B------:R-:W-:Y:S02]  /*9030*/  FFMA.FTZ R213, R160, -R89.reuse, R210 ;  /* 0x80000059a0d57223 */ /* 0x080fe400000100d2 */
[----:B------:R-:W-:Y:S01]  /*9040*/  FMUL.FTZ R180, R191, R89 ;  /* 0x00000059bfb47220 */ /* 0x000fe20000410000 */
[----:B------:R1:W-:Y:S01]  /*9050*/  STS [R22.X4+0x468], R235 ;  /* 0x000468eb16007388 */ /* 0x0003e20000004800 */
[----:B------:R-:W-:Y:S02]  /*9060*/  FFMA.FTZ R23, R25, R24, RZ ;  /* 0x0000001819177223 */ /* 0x000fe400000100ff */
[-C--:B------:R-:W-:Y:S01]  /*9070*/  FFMA.FTZ R215, R157, -R90.reuse, R215 ;  /* 0x8000005a9dd77223 */ /* 0x080fe200000100d7 */
[----:B------:R1:W-:Y:S01]  /*9080*/  STS [R22.X4+0x46c], R237 ;  /* 0x00046ced16007388 */ /* 0x0003e20000004800 */
[----:B------:R-:W-:-:S02]  /*9090*/  FMUL.FTZ R184, R209, R90 ;  /* 0x0000005ad1b87220 */ /* 0x000fc40000410000 */
[----:B------:R-:W-:Y:S02]  /*90a0*/  FFMA.FTZ R23, R180, R213, R23 ;  /* 0x000000d5b4177223 */ /* 0x000fe40000010017 */
[-C--:B------:R-:W-:Y:S02]  /*90b0*/  FFMA.FTZ R231, R158, -R91.reuse, R212 ;  /* 0x8000005b9ee77223 */ /* 0x080fe400000100d4 */
[----:B------:R-:W-:Y:S02]  /*90c0*/  FMUL.FTZ R186, R189, R91 ;  /* 0x0000005bbdba7220 */ /* 0x000fe40000410000 */
[----:B------:R-:W-:Y:S02]  /*90d0*/  FFMA.FTZ R23, R184, R215, R23 ;  /* 0x000000d7b8177223 */ /* 0x000fe40000010017 */
[-C--:B------:R-:W-:Y:S02]  /*90e0*/  FFMA.FTZ R217, R169, -R92.reuse, R217 ;  /* 0x8000005ca9d97223 */ /* 0x080fe400000100d9 */
[----:B------:R-:W-:-:S02]  /*90f0*/  FMUL.FTZ R188, R207, R92 ;  /* 0x0000005ccfbc7220 */ /* 0x000fc40000410000 */
[----:B------:R-:W-:Y:S01]  /*9100*/  FFMA.FTZ R190, R186, R231, R23 ;  /* 0x000000e7babe7223 */ /* 0x000fe20000010017 */
[----:B------:R-:W-:Y:S06]  /*9110*/  BAR.SYNC.DEFER_BLOCKING 0x0 ;  /* 0x0000000000007b1d */ /* 0x000fec0000010000 */
[----:B------:R-:W-:Y:S05]  /*9120*/  @!P0 BRA `(.L_x_5167) ;  /* 0x0000009000008947 */ /* 0x000fea0003800000 */
[----:B-1----:R-:W-:Y:S01]  /*9130*/  LEA.HI.SX32 R192, R33, R33, 0x1b ;  /* 0x0000002121c07211 */ /* 0x002fe200078fdaff */
[----:B------:R-:W-:Y:S02]  /*9140*/  IMAD R156, R156, c[0x0][0x2d0], RZ ;  /* 0x0000b4009c9c7a24 */ /* 0x000fe400078e02ff */
[----:B------:R-:W-:-:S02]  /*9150*/  IMAD.WIDE.U32 R20, R153, c[0x0][0x2d0], R20 ;  /* 0x0000b40099147a25 */ /* 0x000fc400078e0014 */
[----:B------:R-:W0:Y:S02]  /*9160*/  LDS R235, [R192.X4+0x430] ;  /* 0x00043000c0eb7984 */ /* 0x000e240000004800 */
[----:B------:R-:W-:Y:S01]  /*9170*/  IMAD R23, R153, c[0x0][0x2d4], R156 ;  /* 0x0000b50099177a24 */ /* 0x000fe200078e029c */
[----:B------:R-:W-:-:S04]  /*9180*/  LEA R22, P0, R20, c[0x0][0x320], 0x2 ;  /* 0x0000c80014167a11 */ /* 0x000fc800078010ff */
[----:B------:R-:W-:-:S04]  /*9190*/  IADD3 R23, R21, R23, RZ ;  /* 0x0000001715177210 */ /* 0x000fc80007ffe0ff */
[----:B------:R-:W-:-:S05]  /*91a0*/  LEA.HI.X R23, R20, c[0x0][0x324], R23, 0x2, P0 ;  /* 0x0000c90014177a11 */ /* 0x000fca00000f1417 */
[----:B0-----:R0:W-:Y:S02]  /*91b0*/  RED.E.ADD.F32.FTZ.RN.STRONG.GPU [R22.64], R235 ;  /* 0x000000eb1600798e */ /* 0x0011e4000c10e78c */
.L_x_5167:
[----:B-1----:R-:W-:Y:S05]  /*91c0*/  BSYNC B0 ;  /* 0x0000000000007941 */ /* 0x002fea0003800000 */
.L_x_5166:
[-C--:B------:R-:W-:Y:S01]  /*91d0*/  FFMA.FTZ R21, R168, -R93.reuse, R174 ;  /* 0x8000005da8157223 */ /* 0x080fe200000100ae */
[----:B------:R-:W-:Y:S01]  /*91e0*/  IADD3 R206, R33, 0x20, RZ ;  /* 0x0000002021ce7810 */ /* 0x000fe20007ffe0ff */
[----:B------:R-:W-:Y:S01]  /*91f0*/  FMUL.FTZ R20, R187, R93 ;  /* 0x0000005dbb147220 */ /* 0x000fe20000410000 */
[----:B------:R-:W-:Y:S01]  /*9200*/  ISETP.GE.AND P0, PT, R182, 0x21, PT ;  /* 0x00000021b600780c */ /* 0x000fe20003f06270 */
[----:B------:R-:W-:Y:S01]  /*9210*/  FFMA.FTZ R190, R188, R217, R190 ;  /* 0x000000d9bcbe7223 */ /* 0x000fe200000100be */
[----:B------:R-:W-:Y:S01]  /*9220*/  LEA.HI.SX32 R206, R206, R33, 0x1b ;  /* 0x00000021cece7211 */ /* 0x000fe200078fdaff */
[-C--:B0-----:R-:W-:Y:S01]  /*9230*/  FFMA.FTZ R22, R167, -R94.reuse, R173 ;  /* 0x8000005ea7167223 */ /* 0x081fe200000100ad */
[----:B------:R-:W-:Y:S01]  /*9240*/  USHF.L.U64.HI UR8, UR6, 0x2, UR7 ;  /* 0x0000000206087899 */ /* 0x000fe20008010207 */
[----:B------:R-:W-:Y:S01]  /*9250*/  FMUL.FTZ R23, R199, R94 ;  /* 0x0000005ec7177220 */ /* 0x000fe20000410000 */
[----:B------:R-:W-:Y:S01]  /*9260*/  ULDC.64 UR10, c[0x0][0x2d0] ;  /* 0x0000b400000a7ab9 */ /* 0x000fe20000000a00 */
        /* <DEDUP_REMOVED lines=28> */
[----:B------:R-:W-:Y:S02]  /*9430*/  FMUL.FTZ R202, R175, R214 ;  /* 0x000000d6afca7220 */ /* 0x000fe40000410000 */
[----:B------:R-:W-:Y:S02]  /*9440*/  FFMA.FTZ R235, R172, -R103, R214 ;  /* 0x80000067aceb7223 */ /* 0x000fe400000100d6 */
[-C--:B------:R-:W-:Y:S02]  /*9450*/  FFMA.FTZ R233, R171, -R102.reuse, R233 ;  /* 0x80000066abe97223 */ /* 0x080fe400000100e9 */
[----:B------:R-:W-:Y:S02]  /*9460*/  FMUL.FTZ R175, R219, R102 ;  /* 0x00000066dbaf7220 */ /* 0x000fe40000410000 */
[----:B------:R-:W-:Y:S02]  /*9470*/  FFMA.FTZ R174, R198, R223, R174 ;  /* 0x000000dfc6ae7223 */ /* 0x000fe400000100ae */
[----:B------:R-:W-:-:S02]  /*9480*/  FMUL.FTZ R237, R200, R235 ;  /* 0x000000ebc8ed7220 */ /* 0x000fc40000410000 */
[----:B------:R-:W-:Y:S02]  /*9490*/  FFMA.FTZ R174, R175, R233, R174 ;  /* 0x000000e9afae7223 */ /* 0x000fe400000100ae */
[----:B------:R-:W-:Y:S01]  /*94a0*/  FMUL.FTZ R239, R119, R202 ;  /* 0x000000ca77ef7220 */ /* 0x000fe20000410000 */
[----:B------:R-:W-:Y:S01]  /*94b0*/  IADD3 R202, R33, 0x40, RZ ;  /* 0x0000004021ca7810 */ /* 0x000fe20007ffe0ff */
[----:B------:R-:W-:Y:S02]  /*94c0*/  FADD.FTZ R174, R174, R237 ;  /* 0x000000edaeae7221 */ /* 0x000fe40000010000 */
[----:B------:R0:W1:Y:S01]  /*94d0*/  LDS R237, [R206.X4+0x4b0] ;  /* 0x0004b000ceed7984 */ /* 0x0000620000004800 */
[----:B------:R-:W-:Y:S01]  /*94e0*/  FADD.FTZ R178, R178, R239 ;  /* 0x000000efb2b27221 */ /* 0x000fe20000010000 */
[----:B------:R-:W-:Y:S05]  /*94f0*/  @!P0 BRA `(.L_x_5169) ;  /* 0x0000004000008947 */ /* 0x000fea0003800000 */
[----:B------:R-:W-:-:S05]  /*9500*/  MOV R239, UR19 ;  /* 0x0000001300ef7c02 */ /* 0x000fca0008000f00 */
[----:B------:R-:W-:-:S05]  /*9510*/  IMAD.WIDE.U32 R16, R239, c[0x0][0x2d0], R16 ;  /* 0x0000b400ef107a25 */ /* 0x000fca00078e0010 */
[----:B------:R-:W-:-:S05]  /*9520*/  IADD3 R17, R17, UR8, RZ ;  /* 0x0000000811117c10 */ /* 0x000fca000fffe0ff */
[----:B-1----:R1:W-:Y:S02]  /*9530*/  RED.E.ADD.F32.FTZ.RN.STRONG.GPU [R16.64+-0x780], R237 ;  /* 0xfff880ed1000798e */ /* 0x0023e4000c10e78c */
.L_x_5169:
[----:B------:R-:W-:Y:S05]  /*9540*/  BSYNC B0 ;  /* 0x0000000000007941 */ /* 0x000fea0003800000 */
.L_x_5168:
        /* <DEDUP_REMOVED lines=14> */
.L_x_5171:
[----:B-1----:R-:W-:Y:S05]  /*9630*/  BSYNC B0 ;  /* 0x0000000000007941 */ /* 0x002fea0003800000 */
.L_x_5170:
[----:B--2---:R1:W2:Y:S01]  /*9640*/  LDS R17, [R208.X4+0x5b0] ;  /* 0x0005b000d0117984 */ /* 0x0042a20000004800 */
[----:B------:R-:W-:Y:S01]  /*9650*/  BSSY B0, `(.L_x_5172) ;  /* 0x0000005000007945 */ /* 0x000fe20003800000 */
[----:B------:R-:W-:Y:S02]  /*9660*/  IADD3 R202, R33, 0xa0, RZ ;  /* 0x000000a021ca7810 */ /* 0x000fe40007ffe0ff */
[----:B------:R-:W-:Y:S01]  /*9670*/  LEA.HI.SX32 R16, R16, R33, 0x1b ;  /* 0x0000002110107211 */ /* 0x000fe200078fdaff */
[----:B------:R-:W-:Y:S05]  /*9680*/  @!P0 BRA `(.L_x_5173) ;  /* 0x0000001000008947 */ /* 0x000fea0003800000 */
[----:B--2---:R2:W-:Y:S02]  /*9690*/  RED.E.ADD.F32.FTZ.RN.STRONG.GPU [R18.64+-0x680], R17 ;  /* 0xfff980111200798e */ /* 0x0045e4000c10e78c */
.L_x_5173:
[----:B------:R-:W-:Y:S05]  /*96a0*/  BSYNC B0 ;  /* 0x0000000000007941 */ /* 0x000fea0003800000 */
.L_x_5172:
[----:B--2---:R2:W3:Y:S01]  /*96b0*/  LDS R17, [R16.X4+0x630] ;  /* 0x0006300010117984 */ /* 0x0044e20000004800 */
[----:B------:R-:W-:Y:S01]  /*96c0*/  BSSY B0, `(.L_x_5174) ;  /* 0x0000005000007945 */ /* 0x000fe20003800000 */
[----:B0-----:R-:W-:-:S02]  /*96d0*/  IADD3 R206, R33, 0xc0, RZ ;  /* 0x000000c021ce7810 */ /* 0x001fc40007ffe0ff */
[----:B------:R-:W-:Y:S01]  /*96e0*/  LEA.HI.SX32 R202, R202, R33, 0x1b ;  /* 0x00000021caca7211 */ /* 0x000fe200078fdaff */
[----:B------:R-:W-:Y:S05]  /*96f0*/  @!P1 BRA `(.L_x_5175) ;  /* 0x0000001000009947 */ /* 0x000fea0003800000 */
[----:B---3--:R0:W-:Y:S02]  /*9700*/  RED.E.ADD.F32.FTZ.RN.STRONG.GPU [R18.64+-0x600], R17 ;  /* 0xfffa00111200798e */ /* 0x0081e4000c10e78c */
.L_x_5175:
[----:B------:R-:W-:Y:S05]  /*9710*/  BSYNC B0 ;  /* 0x0000000000007941 */ /* 0x000fea0003800000 */
.L_x_5174:
[----:B0--3--:R0:W3:Y:S01]  /*9720*/  LDS R17, [R202.X4+0x6b0] ;  /* 0x0006b000ca117984 */ /* 0x0090e20000004800 */
[----:B------:R-:W-:Y:S01]  /*9730*/  BSSY B0, `(.L_x_5176) ;  /* 0x0000005000007945 */ /* 0x000fe20003800000 */
[----:B--2---:R-:W-:Y:S02]  /*9740*/  IADD3 R16, R33, 0xe0, RZ ;  /* 0x000000e021107810 */ /* 0x004fe40007ffe0ff */
[----:B------:R-:W-:Y:S01]  /*9750*/  LEA.HI.SX32 R206, R206, R33, 0x1b ;  /* 0x00000021cece7211 */ /* 0x000fe200078fdaff */
[----:B------:R-:W-:Y:S05]  /*9760*/  @!P2 BRA `(.L_x_5177) ;  /* 0x000000100000a947 */ /* 0x000fea0003800000 */
[----:B---3--:R2:W-:Y:S02]  /*9770*/  RED.E.ADD.F32.FTZ.RN.STRONG.GPU [R18.64+-0x580], R17 ;  /* 0xfffa80111200798e */ /* 0x0085e4000c10e78c */
.L_x_5177:
[----:B------:R-:W-:Y:S05]  /*9780*/  BSYNC B0 ;  /* 0x0000000000007941 */ /* 0x000fea0003800000 */
.L_x_5176:
[----:B--23--:R2:W3:Y:S01]  /*9790*/  LDS R17, [R206.X4+0x730] ;  /* 0x00073000ce117984 */ /* 0x00c4e20000004800 */
[----:B------:R-:W-:Y:S01]  /*97a0*/  BSSY B0, `(.L_x_5178) ;  /* 0x0000005000007945 */ /* 0x000fe20003800000 */
[----:B0-----:R-:W-:Y:S02]  /*97b0*/  IADD3 R202, R33, 0x100, RZ ;  /* 0x0000010021ca7810 */ /* 0x001fe40007ffe0ff */
[----:B------:R-:W-:Y:S01]  /*97c0*/  LEA.HI.SX32 R16, R16, R33, 0x1b ;  /* 0x0000002110107211 */ /* 0x000fe200078fdaff */
[----:B------:R-:W-:Y:S05]  /*97d0*/  @!P3 BRA `(.L_x_5179) ;  /* 0x000000100000b947 */ /* 0x000fea0003800000 */
[----:B---3--:R0:W-:Y:S02]  /*97e0*/  RED.E.ADD.F32.FTZ.RN.STRONG.GPU [R18.64+-0x500], R17 ;  /* 0xfffb00111200798e */ /* 0x0081e4000c10e78c */
.L_x_5179:
[----:B------:R-:W-:Y:S05]  /*97f0*/  BSYNC B0 ;  /* 0x0000000000007941 */ /* 0x000fea0003800000 */
.L_x_5178:
[----:B0--3--:R0:W3:Y:S01]  /*9800*/  LDS R17, [R16.X4+0x7b0] ;  /* 0x0007b00010117984 */ /* 0x0090e20000004800 */
[----:B------:R-:W-:Y:S01]  /*9810*/  BSSY B0, `(.L_x_5180) ;  /* 0x0000004000007945 */ /* 0x000fe20003800000 */
[----:B------:R-:W-:Y:S01]  /*9820*/  LEA.HI.SX32 R202, R202, R33, 0x1b ;  /* 0x00000021caca7211 */ /* 0x000fe200078fdaff */
[----:B------:R-:W-:Y:S05]  /*9830*/  @!P4 BRA `(.L_x_5181) ;  /* 0x000000100000c947 */ /* 0x000fea0003800000 */
[----:B---3--:R3:W-:Y:S02]  /*9840*/  RED.E.ADD.F32.FTZ.RN.STRONG.GPU [R18.64+-0x480], R17 ;  /* 0xfffb80111200798e */ /* 0x0087e4000c10e78c */
.L_x_5181:
[----:B------:R-:W-:Y:S05]  /*9850*/  BSYNC B0 ;  /* 0x0000000000007941 */ /* 0x000fea0003800000 */
.L_x_5180:
[----:B---3--:R3:W4:Y:S01]  /*9860*/  LDS R17, [R202.X4+0x830] ;  /* 0x00083000ca117984 */ /* 0x0087220000004800 */
[----:B------:R-:W-:Y:S01]  /*9870*/  BSSY B0, `(.L_x_5182) ;  /* 0x0000005000007945 */ /* 0x000fe20003800000 */
[----:B0-----:R-:W-:-:S02]  /*9880*/  IADD3 R16, R33, 0x120, RZ ;  /* 0x0000012021107810 */ /* 0x001fc40007ffe0ff */
[----:B--2---:R-:W-:Y:S01]  /*9890*/  IADD3 R206, R33, 0x140, RZ ;  /* 0x0000014021ce7810 */ /* 0x004fe20007ffe0ff */
[----:B------:R-:W-:Y:S05]  /*98a0*/  @!P5 BRA `(.L_x_5183) ;  /* 0x000000100000d947 */ /* 0x000fea0003800000 */
[----:B----4-:R0:W-:Y:S02]  /*98b0*/  RED.E.ADD.F32.FTZ.RN.STRONG.GPU [R18.64+-0x400], R17 ;  /* 0xfffc00111200798e */ /* 0x0101e4000c10e78c */
.L_x_5183:
[----:B------:R-:W-:Y:S05]  /*98c0*/  BSYNC B0 ;  /* 0x0000000000007941 */ /* 0x000fea0003800000 */
.L_x_5182:
        /* <DEDUP_REMOVED lines=14> */
.L_x_5185:
[----:B0-----:R-:W-:Y:S05]  /*99b0*/  BSYNC B0 ;  /* 0x0000000000007941 */ /* 0x001fea0003800000 */
.L_x_5184:
[----:B--2---:R0:W2:Y:S01]  /*99c0*/  LDS R17, [R206.X4+0x930] ;  /* 0x00093000ce117984 */ /* 0x0040a20000004800 */
[----:B------:R-:W-:Y:S01]  /*99d0*/  BSSY B0, `(.L_x_5186) ;  /* 0x0000005000007945 */ /* 0x000fe20003800000 */
[----:B------:R-:W-:Y:S02]  /*99e0*/  IADD3 R16, R33, 0x180, RZ ;  /* 0x0000018021107810 */ /* 0x000fe40007ffe0ff */
[----:B------:R-:W-:Y:S01]  /*99f0*/  LEA.HI.SX32 R202, R202, R33, 0x1b ;  /* 0x00000021caca7211 */ /* 0x000fe200078fdaff */
[----:B------:R-:W-:Y:S05]  /*9a00*/  @!P0 BRA `(.L_x_5187) ;  /* 0x0000001000008947 */ /* 0x000fea0003800000 */
[----:B--2---:R2:W-:Y:S02]  /*9a10*/  RED.E.ADD.F32.FTZ.RN.STRONG.GPU [R18.64+-0x300], R17 ;  /* 0xfffd00111200798e */ /* 0x0045e4000c10e78c */
.L_x_5187:
[----:B------:R-:W-:Y:S05]  /*9a20*/  BSYNC B0 ;  /* 0x0000000000007941 */ /* 0x000fea0003800000 */
.L_x_5186:
[----:B--2---:R2:W3:Y:S01]  /*9a30*/  LDS R17, [R202.X4+0x9b0] ;  /* 0x0009b000ca117984 */ /* 0x0044e20000004800 */
[----:B------:R-:W-:Y:S01]  /*9a40*/  BSSY B0, `(.L_x_5188) ;  /* 0x0000005000007945 */ /* 0x000fe20003800000 */
[----:B------:R-:W-:-:S02]  /*9a50*/  IADD3 R182, R33, 0x1a0, RZ ;  /* 0x000001a021b67810 */ /* 0x000fc40007ffe0ff */
[----:B------:R-:W-:Y:S01]  /*9a60*/  LEA.HI.SX32 R16, R16, R33, 0x1b ;  /* 0x0000002110107211 */ /* 0x000fe200078fdaff */
[----:B------:R-:W-:Y:S05]  /*9a70*/  @!P1 BRA `(.L_x_5189) ;  /* 0x0000001000009947 */ /* 0x000fea0003800000 */
[----:B---3--:R3:W-:Y:S02]  /*9a80*/  RED.E.ADD.F32.FTZ.RN.STRONG.GPU [R18.64+-0x280], R17 ;  /* 0xfffd80111200798e */ /* 0x0087e4000c10e78c */
.L_x_5189:
[----:B------:R-:W-:Y:S05]  /*9a90*/  BSYNC B0 ;  /* 0x0000000000007941 */ /* 0x000fea0003800000 */
.L_x_5188:
[----:B---3--:R3:W4:Y:S01]  /*9aa0*/  LDS R17, [R16.X4+0xa30] ;  /* 0x000a300010117984 */ /* 0x0087220000004800 */
[----:B------:R-:W-:Y:S01]  /*9ab0*/  BSSY B0, `(.L_x_5190) ;  /* 0x0000005000007945 */ /* 0x000fe20003800000 */
[----:B--2---:R-:W-:Y:S02]  /*9ac0*/  IADD3 R202, R33, 0x1c0, RZ ;  /* 0x000001c021ca7810 */ /* 0x004fe40007ffe0ff */
[----:B------:R-:W-:Y:S01]  /*9ad0*/  LEA.HI.SX32 R182, R182, R33, 0x1b ;  /* 0x00000021b6b67211 */ /* 0x000fe200078fdaff */
[----:B------:R-:W-:Y:S05]  /*9ae0*/  @!P2 BRA `(.L_x_5191) ;  /* 0x000000100000a947 */ /* 0x000fea0003800000 */
[----:B----4-:R2:W-:Y:S02]  /*9af0*/  RED.E.ADD.F32.FTZ.RN.STRONG.GPU [R18.64+-0x200], R17 ;  /* 0xfffe00111200798e */ /* 0x0105e4000c10e78c */
.L_x_5191:
[----:B------:R-:W-:Y:S05]  /*9b00*/  BSYNC B0 ;  /* 0x0000000000007941 */ /* 0x000fea0003800000 */
.L_x_5190:
[----:B--2-4-:R2:W4:Y:S01]  /*9b10*/  LDS R17, [R182.X4+0xab0] ;  /* 0x000ab000b6117984 */ /* 0x0145220000004800 */
[----:B------:R-:W-:Y:S01]  /*9b20*/  BSSY B0, `(.L_x_5192) ;  /* 0x0000005000007945 */ /* 0x000fe20003800000 */
[----:B---3--:R-:W-:Y:S02]  /*9b30*/  IADD3 R16, R33, 0x1e0, RZ ;  /* 0x000001e021107810 */ /* 0x008fe40007ffe0ff */
[----:B------:R-:W-:Y:S01]  /*9b40*/  LEA.HI.SX32 R202, R202, R33, 0x1b ;  /* 0x00000021caca7211 */ /* 0x000fe200078fdaff */
[----:B------:R-:W-:Y:S05]  /*9b50*/  @!P3 BRA `(.L_x_5193) ;  /* 0x000000100000b947 */ /* 0x000fea0003800000 */
[----:B----4-:R3:W-:Y:S02]  /*9b60*/  RED.E.ADD.F32.FTZ.RN.STRONG.GPU [R18.64+-0x180], R17 ;  /* 0xfffe80111200798e */ /* 0x0107e4000c10e78c */
.L_x_5193:
[----:B------:R-:W-:Y:S05]  /*9b70*/  BSYNC B0 ;  /* 0x0000000000007941 */ /* 0x000fea0003800000 */
.L_x_5192:
[----:B---34-:R3:W4:Y:S01]  /*9b80*/  LDS R17, [R202.X4+0xb30] ;  /* 0x000b3000ca117984 */ /* 0x0187220000004800 */
[----:B------:R-:W-:Y:S01]  /*9b90*/  BSSY B0, `(.L_x_5194) ;  /* 0x0000004000007945 */ /* 0x000fe20003800000 */
[----:B------:R-:W-:Y:S01]  /*9ba0*/  LEA.HI.SX32 R16, R16, R33, 0x1b ;  /* 0x0000002110107211 */ /* 0x000fe200078fdaff */
[----:B------:R-:W-:Y:S05]  /*9bb0*/  @!P4 BRA `(.L_x_5195) ;  /* 0x000000100000c947 */ /* 0x000fea0003800000 */
[----:B----4-:R4:W-:Y:S02]  /*9bc0*/  RED.E.ADD.F32.FTZ.RN.STRONG.GPU [R18.64+-0x100], R17 ;  /* 0xffff00111200798e */ /* 0x0109e4000c10e78c */
.L_x_5195:
[----:B------:R-:W-:Y:S05]  /*9bd0*/  BSYNC B0 ;  /* 0x0000000000007941 */ /* 0x000fea0003800000 */
.L_x_5194:
[----:B----4-:R4:W0:Y:S01]  /*9be0*/  LDS R17, [R16.X4+0xbb0] ;  /* 0x000bb00010117984 */ /* 0x0108220000004800 */
[----:B------:R-:W-:Y:S01]  /*9bf0*/  BSSY B0, `(.L_x_5196) ;  /* 0x0000003000007945 */ /* 0x000fe20003800000 */
[----:B------:R-:W-:Y:S05]  /*9c00*/  @!P5 BRA `(.L_x_5197) ;  /* 0x000000100000d947 */ /* 0x000fea0003800000 */
[----:B0-----:R0:W-:Y:S02]  /*9c10*/  RED.E.ADD.F32.FTZ.RN.STRONG.GPU [R18.64+-0x80], R17 ;  /* 0xffff80111200798e */ /* 0x0011e4000c10e78c */
.L_x_5197:
[----:B------:R-:W-:Y:S05]  /*9c20*/  BSYNC B0 ;  /* 0x0000000000007941 */ /* 0x000fea0003800000 */
.L_x_5196:
[----:B0-----:R-:W0:Y:S01]  /*9c30*/  SHFL.DOWN PT, R17, R174, 0x1, 0x1f ;  /* 0x08201f00ae117f89 */ /* 0x001e2200000e0000 */
[----:B------:R-:W-:Y:S01]  /*9c40*/  ISETP.GT.AND P0, PT, R30, 0x1e, PT ;  /* 0x0000001e1e00780c */ /* 0x000fe20003f04270 */
[----:B----4-:R-:W-:Y:S01]  /*9c50*/  FMUL.FTZ R16, R154, R219 ;  /* 0x000000db9a107220 */ /* 0x010fe20000410000 */
[----:B------:R-:W-:Y:S01]  /*9c60*/  ISETP.NE.AND P1, PT, R30, RZ, PT ;  /* 0x000000ff1e00720c */ /* 0x000fe20003f25270 */
[----:B------:R-:W4:Y:S01]  /*9c70*/  SHFL.DOWN PT, R19, R178, 0x1, 0x1f ;  /* 0x08201f00b2137f89 */ /* 0x000f2200000e0000 */
[----:B------:R-:W-:Y:S01]  /*9c80*/  FMUL.FTZ R18, R154, R221 ;  /* 0x000000dd9a127220 */ /* 0x000fe20000410000 */
[----:B------:R-:W-:Y:S01]  /*9c90*/  ISETP.NE.AND P2, PT, R33, RZ, PT ;  /* 0x000000ff2100720c */ /* 0x000fe20003f45270 */
[----:B------:R-:W-:Y:S01]  /*9ca0*/  FMUL.FTZ R16, R233, R16 ;  /* 0x00000010e9107220 */ /* 0x000fe20000410000 */
[----:B------:R-:W-:Y:S01]  /*9cb0*/  BSSY B0, `(.L_x_5198) ;  /* 0x0000071000007945 */ /* 0x000fe20003800000 */
[----:B------:R-:W-:-:S02]  /*9cc0*/  FMUL.FTZ R18, R235, R18 ;  /* 0x00000012eb127220 */ /* 0x000fc40000410000 */
[----:B--2---:R-:W-:Y:S02]  /*9cd0*/  FFMA.FTZ R182, R171, R219, R16 ;  /* 0x000000dbabb67223 */ /* 0x004fe40000010010 */
[----:B------:R-:W-:Y:S02]  /*9ce0*/  FMUL.FTZ R16, R154, R179 ;  /* 0x000000b39a107220 */ /* 0x000fe40000410000 */
[----:B------:R-:W-:Y:S02]  /*9cf0*/  FFMA.FTZ R221, R172, R221, R18 ;  /* 0x000000ddacdd7223 */ /* 0x000fe40000010012 */
[----:B------:R-:W-:Y:S02]  /*9d00*/  FMUL.FTZ R223, R223, R16 ;  /* 0x00000010dfdf7220 */ /* 0x000fe40000410000 */
[----:B------:R-:W-:Y:S02]  /*9d10*/  FMUL.FTZ R16, R154, R193 ;  /* 0x000000c19a107220 */ /* 0x000fe40000410000 */
[----:B------:R-:W-:-:S02]  /*9d20*/  FADD.FTZ R125, R20, R125 ;  /* 0x0000007d147d7221 */ /* 0x000fc40000010000 */
[----:B------:R-:W-:Y:S02]  /*9d30*/  FMUL.FTZ R18, R229, R16 ;  /* 0x00000010e5127220 */ /* 0x000fe40000410000 */
[----:B0-----:R-:W-:Y:S02]  /*9d40*/  @!P0 FADD.FTZ R174, R174, R17 ;  /* 0x00000011aeae8221 */ /* 0x001fe40000010000 */
[----:B------:R-:W-:Y:S02]  /*9d50*/  FMUL.FTZ R16, R154, R181 ;  /* 0x000000b59a107220 */ /* 0x000fe40000410000 */
[----:B----4-:R-:W-:Y:S01]  /*9d60*/  @!P0 FADD.FTZ R178, R178, R19 ;  /* 0x00000013b2b28221 */ /* 0x010fe20000010000 */
[----:B------:R-:W0:Y:S01]  /*9d70*/  SHFL.DOWN PT, R17, R174, 0x2, 0x1f ;  /* 0x08401f00ae117f89 */ /* 0x000e2200000e0000 */
[----:B------:R-:W-:Y:S01]  /*9d80*/  ISETP.GT.AND P0, PT, R30, 0x1d, PT ;  /* 0x0000001d1e00780c */ /* 0x000fe20003f04270 */
[----:B------:R-:W-:Y:S02]  /*9d90*/  FFMA.FTZ R18, R161, R193, R18 ;  /* 0x000000c1a1127223 */ /* 0x000fe40000010012 */
[----:B------:R-:W2:Y:S01]  /*9da0*/  SHFL.DOWN PT, R19, R178, 0x2, 0x1f ;  /* 0x08401f00b2137f89 */ /* 0x000ea200000e0000 */
[----:B------:R-:W-:-:S02]  /*9db0*/  FMUL.FTZ R16, R227, R16 ;  /* 0x00000010e3107220 */ /* 0x000fc40000410000 */
[----:B------:R-:W-:Y:S02]  /*9dc0*/  FADD.FTZ R139, R18, R139 ;  /* 0x0000008b128b7221 */ /* 0x000fe40000010000 */
[----:B------:R-:W-:Y:S02]  /*9dd0*/  FFMA.FTZ R181, R162, R181, R16 ;  /* 0x000000b5a2b57223 */ /* 0x000fe40000010010 */
[C---:B------:R-:W-:Y:S02]  /*9de0*/  FMUL.FTZ R16, R154.reuse, R197 ;  /* 0x000000c59a107220 */ /* 0x040fe40000410000 */
[----:B------:R-:W-:Y:S02]  /*9df0*/  FMUL.FTZ R18, R154, R189 ;  /* 0x000000bd9a127220 */ /* 0x000fe40000410000 */
[----:B------:R-:W-:Y:S02]  /*9e00*/  FMUL.FTZ R16, R177, R16 ;  /* 0x00000010b1107220 */ /* 0x000fe40000410000 */
[----:B------:R-:W-:-:S02]  /*9e10*/  FMUL.FTZ R231, R231, R18 ;  /* 0x00000012e7e77220 */ /* 0x000fc40000410000 */
[----:B------:R-:W-:Y:S02]  /*9e20*/  FFMA.FTZ R197, R166, R197, R16 ;  /* 0x000000c5a6c57223 */ /* 0x000fe40000010010 */
        /* <DEDUP_REMOVED lines=12> */
[----:B------:R-:W-:Y:S02]  /*9ef0*/  FFMA.FTZ R223, R170, R179, R223 ;  /* 0x000000b3aadf7223 */ /* 0x000fe400000100df */
[----:B------:R-:W-:Y:S02]  /*9f00*/  FMUL.FTZ R18, R213, R18 ;  /* 0x00000012d5127220 */ /* 0x000fe40000410000 */
[----:B------:R-:W-:-:S02]  /*9f10*/  FFMA.FTZ R21, R168, R187, R21 ;  /* 0x000000bba8157223 */ /* 0x000fc40000010015 */
[----:B------:R-:W-:Y:S02]  /*9f20*/  FFMA.FTZ R231, R158, R189, R231 ;  /* 0x000000bd9ee77223 */ /* 0x000fe400000100e7 */
[----:B------:R-:W-:Y:S02]  /*9f30*/  FFMA.FTZ R20, R157, R209, R20 ;  /* 0x000000d19d147223 */ /* 0x000fe40000010014 */
[----:B------:R-:W-:Y:S02]  /*9f40*/  FFMA.FTZ R191, R160, R191, R18 ;  /* 0x000000bfa0bf7223 */ /* 0x000fe40000010012 */
[----:B------:R-:W-:Y:S02]  /*9f50*/  FADD.FTZ R135, R200, R135 ;  /* 0x00000087c8877221 */ /* 0x000fe40000010000 */
[----:B0-----:R-:W-:Y:S02]  /*9f60*/  @!P0 FADD.FTZ R174, R174, R17 ;  /* 0x00000011aeae8221 */ /* 0x001fe40000010000 */
[----:B------:R-:W-:-:S02]  /*9f70*/  FMUL.FTZ R17, R154, R195 ;  /* 0x000000c39a117220 */ /* 0x000fc40000410000 */
[----:B--2---:R-:W-:Y:S01]  /*9f80*/  @!P0 FADD.FTZ R178, R178, R19 ;  /* 0x00000013b2b28221 */ /* 0x004fe20000010000 */
[----:B------:R-:W-:Y:S01]  /*9f90*/  ISETP.GT.AND P0, PT, R30, 0x17, PT ;  /* 0x000000171e00780c */ /* 0x000fe20003f04270 */
[----:B------:R-:W0:Y:S01]  /*9fa0*/  SHFL.DOWN PT, R19, R174, 0x8, 0x1f ;  /* 0x09001f00ae137f89 */ /* 0x000e2200000e0000 */
[----:B------:R-:W-:Y:S02]  /*9fb0*/  FMUL.FTZ R192, R192, R17 ;  /* 0x00000011c0c07220 */ /* 0x000fe40000410000 */
[----:B------:R-:W-:Y:S01]  /*9fc0*/  FMUL.FTZ R17, R154, R183 ;  /* 0x000000b79a117220 */ /* 0x000fe20000410000 */
[----:B------:R-:W2:Y:S01]  /*9fd0*/  SHFL.DOWN PT, R171, R178, 0x8, 0x1f ;  /* 0x09001f00b2ab7f89 */ /* 0x000ea200000e0000 */
[----:B------:R-:W-:Y:S02]  /*9fe0*/  FFMA.FTZ R192, R163, R195, R192 ;  /* 0x000000c3a3c07223 */ /* 0x000fe400000100c0 */
[----:B------:R-:W-:Y:S02]  /*9ff0*/  FMUL.FTZ R228, R228, R17 ;  /* 0x00000011e4e47220 */ /* 0x000fe40000410000 */
[----:B------:R-:W-:-:S02]  /*a000*/  FMUL.FTZ R17, R154, R185 ;  /* 0x000000b99a117220 */ /* 0x000fc40000410000 */
[----:B------:R-:W-:Y:S02]  /*a010*/  FFMA.FTZ R183, R164, R183, R228 ;  /* 0x000000b7a4b77223 */ /* 0x000fe400000100e4 */
[----:B------:R-:W-:Y:S02]  /*a020*/  FMUL.FTZ R176, R176, R17 ;  /* 0x00000011b0b07220 */ /* 0x000fe40000410000 */
[----:B------:R-:W-:Y:S02]  /*a030*/  FMUL.FTZ R17, R154, R199 ;  /* 0x000000c79a117220 */ /* 0x000fe40000410000 */
[----:B------:R-:W-:Y:S02]  /*a040*/  FFMA.FTZ R176, R165, R185, R176 ;  /* 0x000000b9a5b07223 */ /* 0x000fe400000100b0 */
[----:B------:R-:W-:Y:S02]  /*a050*/  FMUL.FTZ R22, R22, R17 ;  /* 0x0000001116167220 */ /* 0x000fe40000410000 */
[----:B------:R-:W-:-:S02]  /*a060*/  FADD.FTZ R134, R175, R134 ;  /* 0x00000086af867221 */ /* 0x000fc40000010000 */
[----:B------:R-:W-:Y:S02]  /*a070*/  FFMA.FTZ R22, R167, R199, R22 ;  /* 0x000000c7a7167223 */ /* 0x000fe40000010016 */
[----:B0-----:R-:W-:Y:S02]  /*a080*/  @!P0 FADD.FTZ R174, R174, R19 ;  /* 0x00000013aeae8221 */ /* 0x001fe40000010000 */
[----:B------:R-:W-:Y:S02]  /*a090*/  FADD.FTZ R145, R22, R145 ;  /* 0x0000009116917221 */ /* 0x000fe40000010000 */
[----:B--2---:R-:W-:Y:S01]  /*a0a0*/  @!P0 FADD.FTZ R178, R178, R171 ;  /* 0x000000abb2b28221 */ /* 0x004fe20000010000 */
[----:B------:R-:W0:Y:S01]  /*a0b0*/  SHFL.DOWN PT, R19, R174, 0x10, 0x1f ;  /* 0x0a001f00ae137f89 */ /* 0x000e2200000e0000 */
[----:B------:R-:W-:Y:S01]  /*a0c0*/  ISETP.GT.AND P0, PT, R30, 0xf, PT ;  /* 0x0000000f1e00780c */ /* 0x000fe20003f04270 */
[----:B------:R-:W-:Y:S02]  /*a0d0*/  FFMA.FTZ R22, R169, R207, R16 ;  /* 0x000000cfa9167223 */ /* 0x000fe40000010010 */
[----:B------:R-:W2:Y:S01]  /*a0e0*/  SHFL.DOWN PT, R161, R178, 0x10, 0x1f ;  /* 0x0a001f00b2a17f89 */ /* 0x000ea200000e0000 */
        /* <DEDUP_REMOVED lines=15> */
[----:B------:R-:W-:Y:S01]  /*a1e0*/  FADD.FTZ R141, R192, R141 ;  /* 0x0000008dc08d7221 */ /* 0x000fe20000010000 */
[----:B------:R-:W-:Y:S01]  /*a1f0*/  MOV R17, R178 ;  /* 0x000000b200117202 */ /* 0x000fe20000000f00 */
[----:B------:R-:W-:Y:S02]  /*a200*/  FFMA.FTZ R24, R159, R211, R24 ;  /* 0x000000d39f187223 */ /* 0x000fe40000010018 */
[----:B------:R-:W-:Y:S02]  /*a210*/  FADD.FTZ R127, R156, R127 ;  /* 0x0000007f9c7f7221 */ /* 0x000fe40000010000 */
[----:B------:R0:W-:Y:S01]  /*a220*/  @!P1 STS.64 [0xc78], R16 ;  /* 0x000c7810ff009388 */ /* 0x0001e20000000a00 */
        /* <DEDUP_REMOVED lines=20> */
[----:B------:R-:W2:Y:S01]  /*a370*/  @P0 LDS R19, [R20+0x1f28] ;  /* 0x001f280014130984 */ /* 0x000ea20000000800 */
[----:B0-----:R-:W-:Y:S02]  /*a380*/  @P0 FADD.FTZ R17, R17, R18 ;  /* 0x0000001211110221 */ /* 0x001fe40000010000 */
[----:B--2---:R-:W-:-:S03]  /*a390*/  @P0 FADD.FTZ R16, R16, R19 ;  /* 0x0000001310100221 */ /* 0x004fc60000010000 */
[----:B------:R0:W-:Y:S04]  /*a3a0*/  STS [R20+0x2328], R17 ;  /* 0x0023281114007388 */ /* 0x0001e80000000800 */
[----:B------:R0:W-:Y:S02]  /*a3b0*/  STS [R20+0x1f28], R16 ;  /* 0x001f281014007388 */ /* 0x0001e40000000800 */
.L_x_5199:
[----:B0-----:R-:W-:Y:S05]  /*a3c0*/  BSYNC B0 ;  /* 0x0000000000007941 */ /* 0x001fea0003800000 */
.L_x_5198:
[----:B------:R-:W-:Y:S01]  /*a3d0*/  IADD3 R153, R153, 0x1, RZ ;  /* 0x0000000199997810 */ /* 0x000fe20007ffe0ff */
[----:B------:R-:W-:-:S03]  /*a3e0*/  UIADD3 UR6, UP0, UR6, 0x1, URZ ;  /* 0x0000000106067890 */ /* 0x000fc6000ff1e03f */
[----:B------:R-:W-:Y:S01]  /*a3f0*/  ISETP.GE.AND P0, PT, R153, c[0x0][0x16c], PT ;  /* 0x00005b0099007a0c */ /* 0x000fe20003f06270 */
[----:B------:R-:W-:-:S12]  /*a400*/  UIADD3.X UR7, URZ, UR7, URZ, UP0, !UPT ;  /* 0x000000073f077290 */ /* 0x000fd800087fe43f */
[----:B------:R-:W-:Y:S01]  /*a410*/  @P0 CALL.REL.NOINC `(.L_x_5163) ;  /* 0x0000001000000944 */ /* 0x000fe20003c00000 */
[----:B------:R-:W-:Y:S05]  /*a420*/  BRA `(.L_x_5200) ;  /* 0xffffcbc000007947 */ /* 0x000fea000383ffff */
.L_x_5163:
[----:B------:R-:W-:Y:S01]  /*a430*/  BAR.SYNC.DEFER_BLOCKING 0x0 ;  /* 0x0000000000007b1d */ /* 0x000fe20000010000 */
        /* <DEDUP_REMOVED lines=8> */
[-C--:B------:R-:W-:Y:S02]  /*a4c0*/  ISETP.GE.AND P5, PT, R40, R155.reuse, PT ;  /* 0x0000009b2800720c */ /* 0x080fe40003fa6270 */
[-C--:B------:R-:W-:Y:S01]  /*a4d0*/  ISETP.GE.AND P0, PT, R41, R155.reuse, PT ;  /* 0x0000009b2900720c */ /* 0x080fe20003f06270 */
[----:B------:R-:W2:Y:S01]  /*a4e0*/  @!P1 LDG.E.U16 R7, [R4.64] ;  /* 0x0000000c04079981 */ /* 0x000ea2000c1e1500 */
[----:B------:R-:W-:-:S03]  /*a4f0*/  ISETP.GE.AND P1, PT, R42, R155, PT ;  /* 0x0000009b2a00720c */ /* 0x000fc60003f26270 */
[----:B------:R-:W4:Y:S01]  /*a500*/  @!P2 LDG.E.U16 R6, [R4.64+0x40] ;  /* 0x0000400c0406a981 */ /* 0x000f22000c1e1500 */
[-C--:B------:R-:W-:Y:S02]  /*a510*/  ISETP.GE.AND P2, PT, R43, R155.reuse, PT ;  /* 0x0000009b2b00720c */ /* 0x080fe40003f46270 */
[----:B------:R-:W-:Y:S01]  /*a520*/  PRMT R19, RZ, 0x7610, R19 ;  /* 0x00007610ff137816 */ /* 0x000fe20000000013 */
[----:B------:R-:W5:Y:S01]  /*a530*/  @!P3 LDG.E.U16 R17, [R4.64+0x80] ;  /* 0x0000800c0411b981 */ /* 0x000f62000c1e1500 */
[-C--:B------:R-:W-:Y:S02]  /*a540*/  ISETP.GE.AND P3, PT, R44, R155.reuse, PT ;  /* 0x0000009b2c00720c */ /* 0x080fe40003f66270 */
[----:B------:R-:W-:Y:S01]  /*a550*/  PRMT R18, RZ, 0x7610, R18 ;  /* 0x00007610ff127816 */ /* 0x000fe20000000012 */
[----:B---3--:R-:W3:Y:S01]  /*a560*/  @!P4 LDG.E.U16 R16, [R4.64+0xc0] ;  /* 0x0000c00c0410c981 */ /* 0x008ee2000c1e1500 */
[----:B------:R-:W-:Y:S02]  /*a570*/  ISETP.GE.AND P4, PT, R45, R155, PT ;  /* 0x0000009b2d00720c */ /* 0x000fe40003f86270 */
[----:B0-----:R-:W-:Y:S01]  /*a580*/  PRMT R21, RZ, 0x7610, R21 ;  /* 0x00007610ff157816 */ /* 0x001fe20000000015 */
[----:B------:R-:W3:Y:S01]  /*a590*/  @!P5 LDG.E.U16 R19, [R4.64+0x100] ;  /* 0x0001000c0413d981 */ /* 0x000ee2000c1e1500 */
[----:B------:R-:W-:-:S02]  /*a5a0*/  PRMT R20, RZ, 0x7610, R20 ;  /* 0x00007610ff147816 */ /* 0x000fc40000000014 */
[----:B------:R-:W-:Y:S01]  /*a5b0*/  PRMT R23, RZ, 0x7610, R23 ;  /* 0x00007610ff177816 */ /* 0x000fe20000000017 */
[----:B------:R-:W3:Y:S01]  /*a5c0*/  @!P0 LDG.E.U16 R18, [R4.64+0x140] ;  /* 0x0001400c04128981 */ /* 0x000ee2000c1e1500 */
[----:B------:R-:W-:Y:S02]  /*a5d0*/  PRMT R22, RZ, 0x7610, R22 ;  /* 0x00007610ff167816 */ /* 0x000fe40000000016 */
[-C--:B------:R-:W-:Y:S01]  /*a5e0*/  ISETP.GE.AND P5, PT, R46, R155.reuse, PT ;  /* 0x0000009b2e00720c */ /* 0x080fe20003fa6270 */
[----:B------:R-:W3:Y:S01]  /*a5f0*/  @!P1 LDG.E.U16 R21, [R4.64+0x180] ;  /* 0x0001800c04159981 */ /* 0x000ee2000c1e1500 */
[-C--:B------:R-:W-:Y:S02]  /*a600*/  ISETP.GE.AND P0, PT, R47, R155.reuse, PT ;  /* 0x0000009b2f00720c */ /* 0x080fe40003f06270 */
[-C--:B------:R-:W-:Y:S01]  /*a610*/  ISETP.GE.AND P1, PT, R48, R155.reuse, PT ;  /* 0x0000009b3000720c */ /* 0x080fe20003f26270 */
[----:B------:R-:W3:Y:S01]  /*a620*/  @!P2 LDG.E.U16 R20, [R4.64+0x1c0] ;  /* 0x0001c00c0414a981 */ /* 0x000ee2000c1e1500 */
[----:B------:R-:W-:-:S03]  /*a630*/  ISETP.GE.AND P2, PT, R49, R155, PT ;  /* 0x0000009b3100720c */ /* 0x000fc60003f46270 */
[----:B------:R-:W3:Y:S01]  /*a640*/  @!P3 LDG.E.U16 R23, [R4.64+0x200] ;  /* 0x0002000c0417b981 */ /* 0x000ee2000c1e1500 */
[----:B------:R-:W-:-:S03]  /*a650*/  ISETP.GE.AND P3, PT, R50, R155, PT ;  /* 0x0000009b3200720c */ /* 0x000fc60003f66270 */
[----:B------:R-:W3:Y:S01]  /*a660*/  @!P4 LDG.E.U16 R22, [R4.64+0x240] ;  /* 0x0002400c0416c981 */ /* 0x000ee2000c1e1500 */
        /* <DEDUP_REMOVED lines=8> */
[----:B------:R-:W3:Y:S04]  /*a6f0*/  @!P0 LDG.E.U16 R24, [R4.64+0x2c0] ;  /* 0x0002c00c04188981 */ /* 0x000ee8000c1e1500 */
[----:B------:R-:W3:Y:S04]  /*a700*/  @!P1 LDG.E.U16 R71, [R4.64+0x300] ;  /* 0x0003000c04479981 */ /* 0x000ee8000c1e1500 */
[----:B------:R-:W3:Y:S04]  /*a710*/  @!P2 LDG.E.U16 R72, [R4.64+0x340] ;  /* 0x0003400c0448a981 */ /* 0x000ee8000c1e1500 */
[----:B------:R-:W3:Y:S04]  /*a720*/  @!P3 LDG.E.U16 R73, [R4.64+0x380] ;  /* 0x0003800c0449b981 */ /* 0x000ee8000c1e1500 */
[----:B------:R-:W3:Y:S01]  /*a730*/  @!P4 LDG.E.U16 R74, [R4.64+0x3c0] ;  /* 0x0003c00c044ac981 */ /* 0x000ee2000c1e1500 */
[----:B------:R-:W-:-:S02]  /*a740*/  F2FP.BF16.PACK_AB R122, R123, R122 ;  /* 0x0000007a7b7a723e */ /* 0x000fc400000010ff */
[----:B------:R-:W-:Y:S02]  /*a750*/  F2FP.BF16.PACK_AB R128, R129, R128 ;  /* 0x000000808180723e */ /* 0x000fe400000010ff */
        /* <DEDUP_REMOVED lines=19> */
[----:B------:R-:W2:Y:S04]  /*a890*/  LDS.U16 R7, [R70+0x6] ;  /* 0x0000060046077984 */ /* 0x000ea80000000400 */
[----:B------:R-:W3:Y:S04]  /*a8a0*/  LDS.U16 R5, [R70+0x2] ;  /* 0x0000020046057984 */ /* 0x000ee80000000400 */
[----:B------:R-:W4:Y:S01]  /*a8b0*/  LDS.U16 R6, [R70+0x4] ;  /* 0x0000040046067984 */ /* 0x000f220000000400 */
[----:B0-----:R-:W-:-:S05]  /*a8c0*/  PRMT R4, RZ, 0x5410, R4 ;  /* 0x00005410ff047816 */ /* 0x001fca0000000004 */
[----:B------:R-:W-:Y:S01]  /*a8d0*/  FADD.FTZ R4, R4, UR5 ;  /* 0x0000000504047e21 */ /* 0x000fe20008010000 */
[----:B--2---:R-:W-:-:S04]  /*a8e0*/  PRMT R7, RZ, 0x5410, R7 ;  /* 0x00005410ff077816 */ /* 0x004fc80000000007 */
[----:B------:R-:W-:Y:S01]  /*a8f0*/  FSETP.GTU.FTZ.AND P2, PT, R4, 20, PT ;  /* 0x41a000000400780b */ /* 0x000fe20003f5c000 */
[----:B------:R-:W-:Y:S01]  /*a900*/  FADD.FTZ R7, R7, UR5 ;  /* 0x0000000507077e21 */ /* 0x000fe20008010000 */
[----:B---3--:R-:W-:-:S04]  /*a910*/  PRMT R5, RZ, 0x5410, R5 ;  /* 0x00005410ff057816 */ /* 0x008fc80000000005 */
[----:B------:R-:W-:Y:S01]  /*a920*/  FSETP.GTU.FTZ.AND P1, PT, R7, 20, PT ;  /* 0x41a000000700780b */ /* 0x000fe20003f3c000 */
[----:B------:R-:W-:Y:S01]  /*a930*/  FADD.FTZ R5, R5, UR5 ;  /* 0x0000000505057e21 */ /* 0x000fe20008010000 */
[----:B----4-:R-:W-:-:S05]  /*a940*/  PRMT R6, RZ, 0x5410, R6 ;  /* 0x00005410ff067816 */ /* 0x010fca0000000006 */
[----:B------:R-:W-:Y:S01]  /*a950*/  @!P2 FMUL.FTZ R16, R4, -1.4426950216293334961 ;  /* 0xbfb8aa3b0410a820 */ /* 0x000fe20000410000 */
[----:B------:R-:W-:Y:S01]  /*a960*/  FSETP.GTU.FTZ.AND P5, PT, R5, 20, PT ;  /* 0x41a000000500780b */ /* 0x000fe20003fbc000 */
[----:B------:R-:W-:Y:S01]  /*a970*/  FADD.FTZ R6, R6, UR5 ;  /* 0x0000000506067e21 */ /* 0x000fe20008010000 */
[----:B------:R-:W-:Y:S03]  /*a980*/  LDS.U16 R4, [R70+0x8] ;  /* 0x0000080046047984 */ /* 0x000fe60000000400 */
[----:B------:R-:W0:Y:S01]  /*a990*/  @!P2 MUFU.EX2 R16, R16 ;  /* 0x000000100010a308 */ /* 0x000e220000000800 */
[----:B------:R-:W-:Y:S01]  /*a9a0*/  FSETP.GTU.FTZ.AND P4, PT, R6, 20, PT ;  /* 0x41a000000600780b */ /* 0x000fe20003f9c000 */
[----:B------:R-:W-:Y:S02]  /*a9b0*/  @!P1 FMUL.FTZ R21, R7, -1.4426950216293334961 ;  /* 0xbfb8aa3b07159820 */ /* 0x000fe40000410000 */
[----:B------:R-:W2:Y:S04]  /*a9c0*/  LDS.U16 R7, [R70+0xe] ;  /* 0x00000e0046077984 */ /* 0x000ea80000000400 */
[----:B------:R-:W-:-:S02]  /*a9d0*/  @!P5 FMUL.FTZ R17, R5, -1.4426950216293334961 ;  /* 0xbfb8aa3b0511d820 */ /* 0x000fc40000410000 */
[----:B------:R-:W-:Y:S02]  /*a9e0*/  LDS.U16 R5, [R70+0xa] ;  /* 0x00000a0046057984 */ /* 0x000fe40000000400 */
[----:B------:R3:W4:Y:S02]  /*a9f0*/  @!P5 MUFU.EX2 R19, R17 ;  /* 0x000000110013d308 */ /* 0x0007240000000800 */
[----:B------:R-:W-:Y:S02]  /*aa00*/  @!P4 FMUL.FTZ R20, R6, -1.4426950216293334961 ;  /* 0xbfb8aa3b0614c820 */ /* 0x000fe40000410000 */
[----:B0-----:R-:W-:Y:S01]  /*aa10*/  @!P2 FADD.FTZ R18, R16, 1 ;  /* 0x3f8000001012a421 */ /* 0x001fe20000010000 */
[----:B------:R-:W0:Y:S04]  /*aa20*/  LDS.U16 R6, [R70+0xc] ;  /* 0x00000c0046067984 */ /* 0x000e280000000400 */
[----:B------:R-:W5:Y:S01]  /*aa30*/  LDS.U16 R16, [R70+0x10] ;  /* 0x0000100046107984 */ /* 0x000f620000000400 */
[----:B------:R-:W1:Y:S03]  /*aa40*/  @!P4 MUFU.EX2 R20, R20 ;  /* 0x000000140014c308 */ /* 0x000e660000000800 */
[----:B---3--:R-:W3:Y:S01]  /*aa50*/  LDS.U16 R17, [R70+0x12] ;  /* 0x0000120046117984 */ /* 0x008ee20000000400 */
[----:B----4-:R-:W-:-:S04]  /*aa60*/  @!P5 FADD.FTZ R19, R19, 1 ;  /* 0x3f8000001313d421 */ /* 0x010fc80000010000 */
[----:B------:R-:W4:Y:S08]  /*aa70*/  @!P2 MUFU.RCP R18, R18 ;  /* 0x000000120012a308 */ /* 0x000f300000001000 */
[----:B------:R-:W0:Y:S01]  /*aa80*/  @!P5 MUFU.RCP R19, R19 ;  /* 0x000000130013d308 */ /* 0x000e220000001000 */
[----:B-1----:R-:W-:Y:S01]  /*aa90*/  @!P4 FADD.FTZ R20, R20, 1 ;  /* 0x3f8000001414c421 */ /* 0x002fe20000010000 */
[----:B--2---:R-:W-:Y:S01]  /*aaa0*/  PRMT R7, RZ, 0x5410, R7 ;  /* 0x00005410ff077816 */ /* 0x004fe20000000007 */
[----:B----4-:R-:W-:-:S05]  /*aab0*/  @!P2 FMUL.FTZ R151, R151, R18 ;  /* 0x000000129797a220 */ /* 0x010fca0000410000 */
[----:B------:R-:W1:Y:S01]  /*aac0*/  @!P1 MUFU.EX2 R21, R21 ;  /* 0x0000001500159308 */ /* 0x000e620000000800 */
[----:B------:R-:W-:-:S07]  /*aad0*/  FADD.FTZ R18, R7, UR5 ;  /* 0x0000000507127e21 */ /* 0x000fce0008010000 */
[----:B------:R-:W2:Y:S01]  /*aae0*/  @!P4 MUFU.RCP R20, R20 ;  /* 0x000000140014c308 */ /* 0x000ea20000001000 */
[----:B0-----:R-:W-:Y:S01]  /*aaf0*/  @!P5 FMUL.FTZ R150, R150, R19 ;  /* 0x000000139696d220 */ /* 0x001fe20000410000 */
[----:B------:R-:W-:Y:S02]  /*ab00*/  FSETP.GTU.FTZ.AND P5, PT, R18, 20, PT ;  /* 0x41a000001200780b */ /* 0x000fe40003fbc000 */
[----:B------:R-:W-:Y:S02]  /*ab10*/  PRMT R4, RZ, 0x5410, R4 ;  /* 0x00005410ff047816 */ /* 0x000fe40000000004 */
[----:B------:R-:W-:Y:S02]  /*ab20*/  PRMT R6, RZ, 0x5410, R6 ;  /* 0x00005410ff067816 */ /* 0x000fe40000000006 */
[----:B-----5:R-:W-:Y:S02]  /*ab30*/  PRMT R16, RZ, 0x5410, R16 ;  /* 0x00005410ff107816 */ /* 0x020fe40000000010 */
[----:B------:R-:W-:Y:S01]  /*ab40*/  PRMT R5, RZ, 0x5410, R5 ;  /* 0x00005410ff057816 */ /* 0x000fe20000000005 */
[----:B------:R-:W-:-:S02]  /*ab50*/  FADD.FTZ R4, R4, UR5 ;  /* 0x0000000504047e21 */ /* 0x000fc40008010000 */
[----:B------:R-:W-:Y:S02]  /*ab60*/  FADD.FTZ R22, R6, UR5 ;  /* 0x0000000506167e21 */ /* 0x000fe40008010000 */
[----:B------:R-:W-:Y:S02]  /*ab70*/  FADD.FTZ R19, R16, UR5 ;  /* 0x0000000510137e21 */ /* 0x000fe40008010000 */
[----:B------:R-:W-:Y:S01]  /*ab80*/  FADD.FTZ R5, R5, UR5 ;  /* 0x0000000505057e21 */ /* 0x000fe20008010000 */
[----:B------:R-:W-:Y:S01]  /*ab90*/  FSETP.GTU.FTZ.AND P0, PT, R4, 20, PT ;  /* 0x41a000000400780b */ /* 0x000fe20003f1c000 */
[----:B-1----:R-:W-:Y:S01]  /*aba0*/  @!P1 FADD.FTZ R21, R21, 1 ;  /* 0x3f80000015159421 */ /* 0x002fe20000010000 */
[----:B------:R-:W-:Y:S01]  /*abb0*/  FSETP.GTU.FTZ.AND P2, PT, R22, 20, PT ;  /* 0x41a000001600780b */ /* 0x000fe20003f5c000 */
[----:B--2---:R-:W-:Y:S01]  /*abc0*/  @!P4 FMUL.FTZ R149, R149, R20 ;  /* 0x000000149595c220 */ /* 0x004fe20000410000 */
[----:B------:R-:W-:Y:S01]  /*abd0*/  FSETP.GTU.FTZ.AND P4, PT, R19, 20, PT ;  /* 0x41a000001300780b */ /* 0x000fe20003f9c000 */
[----:B------:R-:W-:Y:S01]  /*abe0*/  @!P5 FMUL.FTZ R16, R18, -1.4426950216293334961 ;  /* 0xbfb8aa3b1210d820 */ /* 0x000fe20000410000 */
[----:B------:R-:W-:Y:S01]  /*abf0*/  FSETP.GTU.FTZ.AND P3, PT, R5, 20, PT ;  /* 0x41a000000500780b */ /* 0x000fe20003f7c000 */
[----:B------:R-:W0:Y:S01]  /*ac00*/  @!P1 MUFU.RCP R21, R21 ;  /* 0x0000001500159308 */ /* 0x000e220000001000 */
[----:B---3--:R-:W-:-:S07]  /*ac10*/  PRMT R17, RZ, 0x5410, R17 ;  /* 0x00005410ff117816 */ /* 0x008fce0000000011 */
[----:B------:R-:W1:Y:S01]  /*ac20*/  @!P5 MUFU.EX2 R16, R16 ;  /* 0x000000100010d308 */ /* 0x000e620000000800 */
[----:B------:R-:W-:Y:S02]  /*ac30*/  FADD.FTZ R20, R17, UR5 ;  /* 0x0000000511147e21 */ /* 0x000fe40008010000 */
[----:B------:R-:W-:Y:S02]  /*ac40*/  @!P0 FMUL.FTZ R4, R4, -1.4426950216293334961 ;  /* 0xbfb8aa3b04048820 */ /* 0x000fe40000410000 */
[----:B------:R-:W-:Y:S02]  /*ac50*/  @!P2 FMUL.FTZ R7, R22, -1.4426950216293334961 ;  /* 0xbfb8aa3b1607a820 */ /* 0x000fe40000410000 */
[----:B------:R-:W-:Y:S02]  /*ac60*/  @!P4 FMUL.FTZ R17, R19, -1.4426950216293334961 ;  /* 0xbfb8aa3b1311c820 */ /* 0x000fe40000410000 */
[----:B------:R-:W-:Y:S01]  /*ac70*/  @!P3 FMUL.FTZ R5, R5, -1.4426950216293334961 ;  /* 0xbfb8aa3b0505b820 */ /* 0x000fe20000410000 */
[----:B------:R-:W2:Y:S01]  /*ac80*/  @!P0 MUFU.EX2 R4, R4 ;  /* 0x0000000400048308 */ /* 0x000ea20000000800 */
[----:B0-----:R-:W-:Y:S01]  /*ac90*/  @!P1 FMUL.FTZ R148, R148, R21 ;  /* 0x0000001594949220 */ /* 0x001fe20000410000 */
[----:B------:R-:W-:-:S06]  /*aca0*/  FSETP.GTU.FTZ.AND P1, PT, R20, 20, PT ;  /* 0x41a000001400780b */ /* 0x000fcc0003f3c000 */
[----:B------:R-:W0:Y:S01]  /*acb0*/  @!P3 MUFU.EX2 R6, R5 ;  /* 0x000000050006b308 */ /* 0x000e220000000800 */
[----:B-1----:R-:W-:-:S07]  /*acc0*/  @!P5 FADD.FTZ R16, R16, 1 ;  /* 0x3f8000001010d421 */ /* 0x002fce0000010000 */
[----:B------:R-:W1:Y:S08]  /*acd0*/  @!P2 MUFU.EX2 R7, R7 ;  /* 0x000000070007a308 */ /* 0x000e700000000800 */
[----:B------:R-:W3:Y:S08]  /*ace0*/  @!P4 MUFU.EX2 R17, R17 ;  /* 0x000000110011c308 */ /* 0x000ef00000000800 */
[----:B------:R4:W-:Y:S01]  /*acf0*/  @!P5 MUFU.RCP R21, R16 ;  /* 0x000000100015d308 */ /* 0x0009e20000001000 */
[----:B------:R-:W-:Y:S01]  /*ad00*/  @!P1 FMUL.FTZ R18, R20, -1.4426950216293334961 ;  /* 0xbfb8aa3b14129820 */ /* 0x000fe20000410000 */
[----:B----4-:R-:W4:Y:S01]  /*ad10*/  LDS.U16 R16, [R70+0x1c] ;  /* 0x00001c0046107984 */ /* 0x010f220000000400 */
[----:B--2---:R-:W-:-:S02]  /*ad20*/  @!P0 FADD.FTZ R5, R4, 1 ;  /* 0x3f80000004058421 */ /* 0x004fc40000010000 */
[----:B0-----:R-:W-:Y:S02]  /*ad30*/  @!P3 FADD.FTZ R6, R6, 1 ;  /* 0x3f8000000606b421 */ /* 0x001fe40000010000 */
[----:B-1----:R-:W-:Y:S02]  /*ad40*/  @!P2 FADD.FTZ R7, R7, 1 ;  /* 0x3f8000000707a421 */ /* 0x002fe40000010000 */
[----:B---3--:R-:W-:Y:S01]  /*ad50*/  @!P4 FADD.FTZ R17, R17, 1 ;  /* 0x3f8000001111c421 */ /* 0x008fe20000010000 */
[----:B------:R0:W-:Y:S01]  /*ad60*/  @!P0 MUFU.RCP R20, R5 ;  /* 0x0000000500148308 */ /* 0x0001e20000001000 */
[----:B------:R-:W-:Y:S07]  /*ad70*/  LDS.U16 R4, [R70+0x14] ;  /* 0x0000140046047984 */ /* 0x000fee0000000400 */
[----:B------:R1:W2:Y:S01]  /*ad80*/  @!P3 MUFU.RCP R19, R6 ;  /* 0x000000060013b308 */ /* 0x0002a20000001000 */
[----:B0-----:R-:W-:Y:S07]  /*ad90*/  LDS.U16 R5, [R70+0x16] ;  /* 0x0000160046057984 */ /* 0x001fee0000000400 */
[----:B------:R0:W-:Y:S01]  /*ada0*/  @!P2 MUFU.RCP R22, R7 ;  /* 0x000000070016a308 */ /* 0x0001e20000001000 */
[----:B-1----:R-:W-:Y:S07]  /*adb0*/  LDS.U16 R6, [R70+0x18] ;  /* 0x0000180046067984 */ /* 0x002fee0000000400 */
[----:B------:R1:W-:Y:S01]  /*adc0*/  @!P4 MUFU.RCP R24, R17 ;  /* 0x000000110018c308 */ /* 0x0003e20000001000 */
[----:B0-----:R-:W-:Y:S07]  /*add0*/  LDS.U16 R7, [R70+0x1a] ;  /* 0x00001a0046077984 */ /* 0x001fee0000000400 */
[----:B------:R-:W0:Y:S01]  /*ade0*/  @!P1 MUFU.EX2 R18, R18 ;  /* 0x0000001200129308 */ /* 0x000e220000000800 */
[----:B-1----:R-:W1:Y:S04]  /*adf0*/  LDS.U16 R17, [R70+0x1e] ;  /* 0x00001e0046117984 */ /* 0x002e680000000400 */
[----:B------:R-:W-:Y:S01]  /*ae00*/  BAR.SYNC.DEFER_BLOCKING 0x0 ;  /* 0x0000000000007b1d */ /* 0x000fe20000010000 */
[----:B--2---:R-:W-:Y:S01]  /*ae10*/  @!P3 FMUL.FTZ R146, R146, R19 ;  /* 0x000000139292b220 */ /* 0x004fe20000410000 */
[----:B------:R-:W-:Y:S01]  /*ae20*/  PRMT R19, R122, 0x7632, R19 ;  /* 0x000076327a137816 */ /* 0x000fe20000000013 */
[----:B0-----:R-:W-:-:S04]  /*ae30*/  @!P1 FADD.FTZ R18, R18, 1 ;  /* 0x3f80000012129421 */ /* 0x001fc80000010000 */
[----:B------:R-:W0:Y:S01]  /*ae40*/  @!P1 MUFU.RCP R23, R18 ;  /* 0x0000001200179308 */ /* 0x000e220000001000 */
[----:B----4-:R-:W-:Y:S01]  /*ae50*/  PRMT R16, RZ, 0x5410, R16 ;  /* 0x00005410ff107816 */ /* 0x010fe20000000010 */
[----:B------:R2:W-:Y:S01]  /*ae60*/  STS.U16 [R70+0x6], R19 ;  /* 0x0000061346007388 */ /* 0x0005e20000000400 */
[----:B------:R-:W-:Y:S02]  /*ae70*/  F2FP.BF16.PACK_AB R120, R121, R120 ;  /* 0x000000787978723e */ /* 0x000fe400000010ff */
[----:B--2---:R-:W-:-:S05]  /*ae80*/  PRMT R19, R128, 0x7632, R19 ;  /* 0x0000763280137816 */ /* 0x004fca0000000013 */
[----:B------:R2:W-:Y:S01]  /*ae90*/  STS.U16 [R70+0x12], R19 ;  /* 0x0000121346007388 */ /* 0x0005e20000000400 */
[----:B------:R-:W-:Y:S01]  /*aea0*/  @!P0 FMUL.FTZ R147, R147, R20 ;  /* 0x0000001493938220 */ /* 0x000fe20000410000 */
[----:B------:R-:W-:Y:S01]  /*aeb0*/  PRMT R20, R124, 0x7632, R20 ;  /* 0x000076327c147816 */ /* 0x000fe20000000014 */
[----:B0-----:R-:W-:Y:S01]  /*aec0*/  @!P1 FMUL.FTZ R142, R142, R23 ;  /* 0x000000178e8e9220 */ /* 0x001fe20000410000 */
[----:B------:R-:W-:Y:S01]  /*aed0*/  PRMT R18, R120, 0x7632, R18 ;  /* 0x0000763278127816 */ /* 0x000fe20000000012 */
[----:B--2---:R-:W-:Y:S01]  /*aee0*/  FADD.FTZ R19, R16, UR5 ;  /* 0x0000000510137e21 */ /* 0x004fe20008010000 */
[----:B------:R-:W-:Y:S02]  /*aef0*/  F2FP.BF16.PACK_AB R130, R131, R130 ;  /* 0x000000828382723e */ /* 0x000fe400000010ff */
[----:B------:R-:W-:Y:S02]  /*af00*/  ISETP.NE.AND P6, PT, R33, RZ, PT ;  /* 0x000000ff2100720c */ /* 0x000fe40003fc5270 */
[----:B------:R-:W-:-:S02]  /*af10*/  FSETP.GTU.FTZ.AND P1, PT, R19, 20, PT ;  /* 0x41a000001300780b */ /* 0x000fc40003f3c000 */
[----:B------:R-:W-:Y:S02]  /*af20*/  F2FP.BF16.PACK_AB R126, R127, R126 ;  /* 0x0000007e7f7e723e */ /* 0x000fe400000010ff */
[----:B------:R-:W-:Y:S02]  /*af30*/  F2FP.BF16.PACK_AB R132, R133, R132 ;  /* 0x000000848584723e */ /* 0x000fe400000010ff */
[----:B------:R-:W-:Y:S01]  /*af40*/  F2FP.BF16.PACK_AB R134, R135, R134 ;  /* 0x000000868786723e */ /* 0x000fe200000010ff */
[----:B------:R0:W-:Y:S01]  /*af50*/  STS.U16 [R70+0xa], R20 ;  /* 0x00000a1446007388 */ /* 0x0001e20000000400 */
[----:B------:R-:W-:Y:S01]  /*af60*/  @!P2 FMUL.FTZ R145, R145, R22 ;  /* 0x000000169191a220 */ /* 0x000fe20000410000 */
[----:B-1----:R-:W-:Y:S01]  /*af70*/  PRMT R17, RZ, 0x5410, R17 ;  /* 0x00005410ff117816 */ /* 0x002fe20000000011 */
[----:B------:R-:W-:Y:S01]  /*af80*/  @!P4 FMUL.FTZ R143, R143, R24 ;  /* 0x000000188f8fc220 */ /* 0x000fe20000410000 */
[----:B------:R1:W-:Y:S01]  /*af90*/  STS.U16 [R70+0x2], R18 ;  /* 0x0000021246007388 */ /* 0x0003e20000000400 */
[----:B------:R-:W-:-:S02]  /*afa0*/  PRMT R22, R132, 0x7632, R22 ;  /* 0x0000763284167816 */ /* 0x000fc40000000016 */
[----:B------:R-:W-:Y:S02]  /*afb0*/  PRMT R24, R134, 0x7632, R24 ;  /* 0x0000763286187816 */ /* 0x000fe40000000018 */
[----:B0-----:R-:W-:Y:S02]  /*afc0*/  PRMT R20, R130, 0x7632, R20 ;  /* 0x0000763282147816 */ /* 0x001fe40000000014 */
[----:B------:R-:W-:Y:S02]  /*afd0*/  PRMT R4, RZ, 0x5410, R4 ;  /* 0x00005410ff047816 */ /* 0x000fe40000000004 */
[----:B-1----:R-:W-:Y:S01]  /*afe0*/  PRMT R18, R126, 0x7632, R18 ;  /* 0x000076327e127816 */ /* 0x002fe20000000012 */
[----:B------:R0:W-:Y:S01]  /*aff0*/  STS.U16 [R70+0x16], R20 ;  /* 0x0000161446007388 */ /* 0x0001e20000000400 */
[----:B------:R-:W-:Y:S01]  /*b000*/  @!P5 FMUL.FTZ R144, R144, R21 ;  /* 0x000000159090d220 */ /* 0x000fe20000410000 */
[----:B------:R-:W-:Y:S01]  /*b010*/  PRMT R5, RZ, 0x5410, R5 ;  /* 0x00005410ff057816 */ /* 0x000fe20000000005 */
[----:B------:R-:W-:Y:S01]  /*b020*/  FADD.FTZ R4, R4, UR5 ;  /* 0x0000000504047e21 */ /* 0x000fe20008010000 */
[----:B------:R-:W-:Y:S01]  /*b030*/  STS.U16 [R70], R120 ;  /* 0x0000007846007388 */ /* 0x000fe20000000400 */
[----:B------:R-:W-:-:S03]  /*b040*/  PRMT R7, RZ, 0x5410, R7 ;  /* 0x00005410ff077816 */ /* 0x000fc60000000007 */
[----:B------:R-:W-:Y:S01]  /*b050*/  STS.U16 [R70+0x4], R122 ;  /* 0x0000047a46007388 */ /* 0x000fe20000000400 */
[----:B0-----:R-:W-:-:S03]  /*b060*/  FADD.FTZ R20, R17, UR5 ;  /* 0x0000000511147e21 */ /* 0x001fc60008010000 */
[----:B------:R-:W-:Y:S01]  /*b070*/  STS.U16 [R70+0x8], R124 ;  /* 0x0000087c46007388 */ /* 0x000fe20000000400 */
[----:B------:R-:W-:-:S03]  /*b080*/  @!P1 FMUL.FTZ R17, R19, -1.4426950216293334961 ;  /* 0xbfb8aa3b13119820 */ /* 0x000fc60000410000 */
        /* <DEDUP_REMOVED lines=25> */
[----:B------:R-:W-:-:S03]  /*b220*/  FSETP.GTU.FTZ.AND P5, PT, R4, 20, PT ;  /* 0x41a000000400780b */ /* 0x000fc60003fbc000 */
[----:B------:R-:W-:Y:S01]  /*b230*/  @!P6 STS [0x420], R155 ;  /* 0x0004209bff00e388 */ /* 0x000fe20000000800 */
[----:B------:R-:W-:-:S03]  /*b240*/  FADD.FTZ R5, R5, UR5 ;  /* 0x0000000505057e21 */ /* 0x000fc60008010000 */
[----:B------:R-:W-:Y:S01]  /*b250*/  BAR.SYNC.DEFER_BLOCKING 0x0 ;  /* 0x0000000000007b1d */ /* 0x000fe20000010000 */
[----:B0-----:R-:W-:Y:S01]  /*b260*/  FADD.FTZ R18, R7, UR5 ;  /* 0x0000000507127e21 */ /* 0x001fe20008010000 */
[----:B------:R-:W-:Y:S02]  /*b270*/  FSETP.GTU.FTZ.AND P4, PT, R5, 20, PT ;  /* 0x41a000000500780b */ /* 0x000fe40003f9c000 */
[----:B------:R-:W-:Y:S02]  /*b280*/  PRMT R6, RZ, 0x5410, R6 ;  /* 0x00005410ff067816 */ /* 0x000fe40000000006 */
[----:B------:R-:W-:Y:S01]  /*b290*/  FSETP.GTU.FTZ.AND P2, PT, R18, 20, PT ;  /* 0x41a000001200780b */ /* 0x000fe20003f5c000 */
[----:B------:R-:W-:Y:S02]  /*b2a0*/  @!P5 FMUL.FTZ R4, R4, -1.4426950216293334961 ;  /* 0xbfb8aa3b0404d820 */ /* 0x000fe40000410000 */
[----:B------:R-:W-:-:S05]  /*b2b0*/  FADD.FTZ R6, R6, UR5 ;  /* 0x0000000506067e21 */ /* 0x000fca0008010000 */
[----:B------:R-:W-:Y:S01]  /*b2c0*/  FSETP.GTU.FTZ.AND P3, PT, R6, 20, PT ;  /* 0x41a000000600780b */ /* 0x000fe20003f7c000 */
[----:B------:R-:W-:Y:S01]  /*b2d0*/  @!P4 FMUL.FTZ R5, R5, -1.4426950216293334961 ;  /* 0xbfb8aa3b0505c820 */ /* 0x000fe20000410000 */
[----:B------:R-:W0:Y:S03]  /*b2e0*/  @!P5 MUFU.EX2 R4, R4 ;  /* 0x000000040004d308 */ /* 0x000e260000000800 */
[----:B------:R-:W-:Y:S01]  /*b2f0*/  @!P2 FMUL.FTZ R16, R18, -1.4426950216293334961 ;  /* 0xbfb8aa3b1210a820 */ /* 0x000fe20000410000 */
[----:B------:R-:W-:Y:S01]  /*b300*/  FSETP.GTU.FTZ.AND P0, PT, R20, 20, PT ;  /* 0x41a000001400780b */ /* 0x000fe20003f1c000 */
[----:B------:R-:W2:Y:S03]  /*b310*/  LDS R97, [0x420] ;  /* 0x00042000ff617984 */ /* 0x000ea60000000800 */
[----:B------:R-:W-:Y:S03]  /*b320*/  @!P4 MUFU.EX2 R5, R5 ;  /* 0x000000050005c308 */ /* 0x000fe60000000800 */
[----:B------:R-:W-:-:S05]  /*b330*/  @!P3 FMUL.FTZ R6, R6, -1.4426950216293334961 ;  /* 0xbfb8aa3b0606b820 */ /* 0x000fca0000410000 */
[----:B------:R-:W3:Y:S01]  /*b340*/  @!P2 MUFU.EX2 R16, R16 ;  /* 0x000000100010a308 */ /* 0x000ee20000000800 */
[----:B0-----:R-:W-:Y:S02]  /*b350*/  @!P5 FADD.FTZ R4, R4, 1 ;  /* 0x3f8000000404d421 */ /* 0x001fe40000010000 */
[----:B-1----:R-:W-:-:S05]  /*b360*/  IMAD R24, R201, c[0x0][0x2d8], RZ ;  /* 0x0000b600c9187a24 */ /* 0x002fca00078e02ff */
[----:B------:R0:W1:Y:S01]  /*b370*/  @!P3 MUFU.EX2 R7, R6 ;  /* 0x000000060007b308 */ /* 0x0000620000000800 */
[----:B------:R-:W-:-:S07]  /*b380*/  IMAD R103, R29, c[0x0][0x2dc], R24 ;  /* 0x0000b7001d677a24 */ /* 0x000fce00078e0218 */
[----:B------:R-:W4:Y:S01]  /*b390*/  @!P1 MUFU.EX2 R17, R17 ;  /* 0x0000001100119308 */ /* 0x000f220000000800 */
[----:B0-----:R-:W-:Y:S02]  /*b3a0*/  @!P0 FMUL.FTZ R6, R20, -1.4426950216293334961 ;  /* 0xbfb8aa3b14068820 */ /* 0x001fe40000410000 */
[----:B---3--:R-:W-:-:S05]  /*b3b0*/  @!P2 FADD.FTZ R16, R16, 1 ;  /* 0x3f8000001010a421 */ /* 0x008fca0000010000 */
[----:B------:R0:W-:Y:S08]  /*b3c0*/  @!P0 MUFU.EX2 R18, R6 ;  /* 0x0000000600128308 */ /* 0x0001f00000000800 */
[----:B------:R3:W5:Y:S01]  /*b3d0*/  @!P5 MUFU.RCP R20, R4 ;  /* 0x000000040014d308 */ /* 0x0007620000001000 */
[----:B0-----:R-:W-:Y:S02]  /*b3e0*/  @!P4 FADD.FTZ R6, R5, 1 ;  /* 0x3f8000000506c421 */ /* 0x001fe40000010000 */
[----:B---3--:R-:W-:-:S05]  /*b3f0*/  IMAD.WIDE.U32 R4, R29, c[0x0][0x2d8], RZ ;  /* 0x0000b6001d047a25 */ /* 0x008fca00078e00ff */
[----:B------:R-:W0:Y:S01]  /*b400*/  @!P2 MUFU.RCP R101, R16 ;  /* 0x000000100065a308 */ /* 0x000e220000001000 */
[----:B------:R-:W-:Y:S01]  /*b410*/  IADD3 R5, R5, R103, RZ ;  /* 0x0000006705057210 */ /* 0x000fe20007ffe0ff */
[----:B-1----:R-:W-:Y:S02]  /*b420*/  @!P3 FADD.FTZ R7, R7, 1 ;  /* 0x3f8000000707b421 */ /* 0x002fe40000010000 */
[----:B------:R-:W-:-:S04]  /*b430*/  IMAD R105, R27, c[0x0][0x2e0], RZ ;  /* 0x0000b8001b697a24 */ /* 0x000fc800078e02ff */
[----:B------:R-:W1:Y:S01]  /*b440*/  @!P4 MUFU.RCP R99, R6 ;  /* 0x000000060063c308 */ /* 0x000e620000001000 */
[----:B------:R-:W-:-:S04]  /*b450*/  IMAD.WIDE.U32 R4, R0, c[0x0][0x2e0], R4 ;  /* 0x0000b80000047a25 */ /* 0x000fc800078e0004 */
[----:B----4-:R-:W-:Y:S02]  /*b460*/  @!P1 FADD.FTZ R17, R17, 1 ;  /* 0x3f80000011119421 */ /* 0x010fe40000010000 */
[----:B-----5:R-:W-:Y:S01]  /*b470*/  @!P5 FMUL.FTZ R141, R141, R20 ;  /* 0x000000148d8dd220 */ /* 0x020fe20000410000 */
[----:B------:R3:W4:Y:S01]  /*b480*/  @!P3 MUFU.RCP R22, R7 ;  /* 0x000000070016b308 */ /* 0x0007220000001000 */
[----:B------:R-:W-:Y:S01]  /*b490*/  IADD3 R4, P5, R87, R4, RZ ;  /* 0x0000000457047210 */ /* 0x000fe20007fbe0ff */
[----:B------:R-:W-:-:S06]  /*b4a0*/  @!P0 FADD.FTZ R18, R18, 1 ;  /* 0x3f80000012128421 */ /* 0x000fcc0000010000 */
[----:B------:R-:W5:Y:S01]  /*b4b0*/  @!P1 MUFU.RCP R6, R17 ;  /* 0x0000001100069308 */ /* 0x000f620000001000 */
[----:B---3--:R-:W-:Y:S02]  /*b4c0*/  IMAD R7, R0, c[0x0][0x2e4], R105 ;  /* 0x0000b90000077a24 */ /* 0x008fe400078e0269 */
[----:B0-----:R-:W-:Y:S01]  /*b4d0*/  @!P2 FMUL.FTZ R138, R138, R101 ;  /* 0x000000658a8aa220 */ /* 0x001fe20000410000 */
[----:B--2---:R-:W-:Y:S02]  /*b4e0*/  ISETP.GE.AND P2, PT, R8, R97, PT ;  /* 0x000000610800720c */ /* 0x004fe40003f46270 */
[----:B------:R-:W-:Y:S02]  /*b4f0*/  IADD3.X R7, R86, R7, R5, P5, !PT ;  /* 0x0000000756077210 */ /* 0x000fe40002ffe405 */
[----:B------:R-:W0:Y:S01]  /*b500*/  @!P0 MUFU.RCP R5, R18 ;  /* 0x0000001200058308 */ /* 0x000e220000001000 */
[----:B-1----:R-:W-:Y:S01]  /*b510*/  @!P4 FMUL.FTZ R140, R140, R99 ;  /* 0x000000638c8cc220 */ /* 0x002fe20000410000 */
[----:B------:R-:W-:Y:S01]  /*b520*/  LEA R99, P4, R8, c[0x0][0x330], 0x1 ;  /* 0x0000cc0008637a11 */ /* 0x000fe200078808ff */
[----:B----4-:R-:W-:Y:S01]  /*b530*/  @!P3 FMUL.FTZ R139, R139, R22 ;  /* 0x000000168b8bb220 */ /* 0x010fe20000410000 */
[----:B------:R-:W-:Y:S02]  /*b540*/  BSSY B0, `(.L_x_5201) ;  /* 0x0000015000007945 */ /* 0x000fe40003800000 */
[----:B------:R-:W-:Y:S01]  /*b550*/  LEA R16, P3, R4, R99, 0x1 ;  /* 0x0000006304107211 */ /* 0x000fe200078608ff */
[----:B-----5:R-:W-:Y:S01]  /*b560*/  @!P1 FMUL.FTZ R137, R137, R6 ;  /* 0x0000000689899220 */ /* 0x020fe20000410000 */
[----:B------:R-:W-:-:S02]  /*b570*/  LEA.HI.X R6, R8, c[0x0][0x334], R9, 0x1, P4 ;  /* 0x0000cd0008067a11 */ /* 0x000fc400020f0c09 */
[-C--:B------:R-:W-:Y:S02]  /*b580*/  ISETP.GE.AND P1, PT, R38, R97.reuse, PT ;  /* 0x000000612600720c */ /* 0x080fe40003f26270 */
        /* <DEDUP_REMOVED lines=16> */
.L_x_5202:
[----:B------:R-:W-:Y:S05]  /*b690*/  BSYNC B0 ;  /* 0x0000000000007941 */ /* 0x000fea0003800000 */
.L_x_5201:
        /* <DEDUP_REMOVED lines=115> */
.L_x_5204:
[----:B------:R-:W-:Y:S05]  /*bdd0*/  BSYNC B0 ;  /* 0x0000000000007941 */ /* 0x000fea0003800000 */
.L_x_5203:
[----:B------:R-:W-:Y:S01]  /*bde0*/  MOV R2, R4 ;  /* 0x0000000400027202 */ /* 0x000fe20000000f00 */
[----:B------:R-:W-:Y:S01]  /*bdf0*/  IMAD R5, R27, c[0x0][0x300], RZ ;  /* 0x0000c0001b057a24 */ /* 0x000fe200078e02ff */
[----:B------:R-:W-:Y:S01]  /*be00*/  MOV R3, R79 ;  /* 0x0000004f00037202 */ /* 0x000fe20000000f00 */
[----:B------:R-:W-:Y:S01]  /*be10*/  UIADD3 UR15, UP0, UR15, -0x400, URZ ;  /* 0xfffffc000f0f7890 */ /* 0x000fe2000ff1e03f */
[----:B------:R-:W-:Y:S01]  /*be20*/  IADD3 R4, P0, R69, -0x3c0, RZ ;  /* 0xfffffc4045047810 */ /* 0x000fe20007f1e0ff */
[----:B0-----:R-:W-:Y:S01]  /*be30*/  IMAD R7, R0, c[0x0][0x304], R5 ;  /* 0x0000c10000077a24 */ /* 0x001fe200078e0205 */
[----:B------:R-:W-:Y:S01]  /*be40*/  ISETP.GE.AND P2, PT, R36, R77, PT ;  /* 0x0000004d2400720c */ /* 0x000fe20003f46270 */
[----:B------:R-:W-:Y:S01]  /*be50*/  IMAD.WIDE.U32 R2, R0, c[0x0][0x300], R2 ;  /* 0x0000c00000027a25 */ /* 0x000fe200078e0002 */
[----:B------:R-:W-:Y:S01]  /*be60*/  IADD3.X R5, R68, -0x1, RZ, P0, !PT ;  /* 0xffffffff44057810 */ /* 0x000fe200007fe4ff */
[----:B------:R-:W-:Y:S01]  /*be70*/  UIADD3 UR17, UP1, UR17, -0x400, URZ ;  /* 0xfffffc0011117890 */ /* 0x000fe2000ff3e03f */
[----:B------:R-:W-:Y:S01]  /*be80*/  IADD3 R4, P1, R4, c[0x0][0x340], RZ ;  /* 0x0000d00004047a10 */ /* 0x000fe20007f3e0ff */
        /* <DEDUP_REMOVED lines=8> */
[----:B------:R-:W-:Y:S02]  /*bf10*/  ISETP.GE.AND P3, PT, R41, R77, PT ;  /* 0x0000004d2900720c */ /* 0x000fe40003f66270 */
[----:B------:R-:W-:Y:S02]  /*bf20*/  LEA.HI.X R3, R87, R5, R86, 0x1, P0 ;  /* 0x0000000557037211 */ /* 0x000fe400000f0c56 */
[-C--:B------:R-:W-:Y:S02]  /*bf30*/  ISETP.GE.AND P4, PT, R42, R77.reuse, PT ;  /* 0x0000004d2a00720c */ /* 0x080fe40003f86270 */
[-C--:B------:R-:W-:Y:S01]  /*bf40*/  ISETP.GE.AND P5, PT, R43, R77.reuse, PT ;  /* 0x0000004d2b00720c */ /* 0x080fe20003fa6270 */
[----:B------:R0:W-:Y:S01]  /*bf50*/  @!P2 STG.E.U16 [R2.64], R53 ;  /* 0x000000350200a986 */ /* 0x0001e2000c10150c */
[-C--:B------:R-:W-:Y:S02]  /*bf60*/  ISETP.GE.AND P2, PT, R40, R77.reuse, PT ;  /* 0x0000004d2800720c */ /* 0x080fe40003f46270 */
        /* <DEDUP_REMOVED lines=30> */
.L_x_5125:
[----:B------:R-:W-:Y:S02]  /*c150*/  ISETP.NE.U32.AND P0, PT, RZ, c[0x0][0x328], PT ;  /* 0x0000ca00ff007a0c */ /* 0x000fe40003f05070 */
[----:B------:R-:W-:Y:S02]  /*c160*/  ISETP.NE.U32.AND P2, PT, RZ, c[0x0][0x348], PT ;  /* 0x0000d200ff007a0c */ /* 0x000fe40003f45070 */
[----:B------:R-:W-:Y:S02]  /*c170*/  ISETP.NE.AND.EX P1, PT, RZ, c[0x0][0x32c], PT, P0 ;  /* 0x0000cb00ff007a0c */ /* 0x000fe40003f25300 */
[----:B------:R-:W-:-:S11]  /*c180*/  ISETP.NE.AND.EX P0, PT, RZ, c[0x0][0x34c], PT, P2 ;  /* 0x0000d300ff007a0c */ /* 0x000fd60003f05320 */
[----:B------:R-:W-:Y:S05]  /*c190*/  @!P1 BRA `(.L_x_5206) ;  /* 0x0000014000009947 */ /* 0x000fea0003800000 */
[----:B0-----:R-:W0:Y:S01]  /*c1a0*/  SHFL.DOWN P1, R3, R26, 0x1, 0x1f ;  /* 0x08201f001a037f89 */ /* 0x001e220000020000 */
[----:B------:R-:W-:Y:S03]  /*c1b0*/  BSSY B0, `(.L_x_5206) ;  /* 0x0000012000007945 */ /* 0x000fe60003800000 */
[----:B------:R-:W3:Y:S01]  /*c1c0*/  S2R R6, SR_LANEID ;  /* 0x0000000000067919 */ /* 0x000ee20000000000 */
[----:B0-----:R-:W-:Y:S01]  /*c1d0*/  @P1 FADD R3, R3, R26 ;  /* 0x0000001a03031221 */ /* 0x001fe20000000000 */
[----:B---3--:R-:W-:-:S04]  /*c1e0*/  ISETP.NE.AND P2, PT, R6, RZ, PT ;  /* 0x000000ff0600720c */ /* 0x008fc80003f45270 */
        /* <DEDUP_REMOVED lines=14> */
.L_x_5207:
[----:B0-----:R-:W-:Y:S05]  /*c2d0*/  BSYNC B0 ;  /* 0x0000000000007941 */ /* 0x001fea0003800000 */
.L_x_5206:
        /* <DEDUP_REMOVED lines=16> */
[----:B----4-:R-:W-:-:S04]  /*c3e0*/  ISETP.NE.AND P0, PT, R15, RZ, PT ;  /* 0x000000ff0f00720c */ /* 0x010fc80003f05270 */
[----:B------:R0:W-:Y:S04]  /*c3f0*/  @!P1 STS [0xc74], R7 ;  /* 0x000c7407ff009388 */ /* 0x0001e80000000800 */
[----:B------:R-:W-:Y:S06]  /*c400*/  BAR.SYNC.DEFER_BLOCKING 0x0 ;  /* 0x0000000000007b1d */ /* 0x000fec0000010000 */
[----:B------:R-:W-:Y:S05]  /*c410*/  @P0 BRA `(.L_x_5210) ;  /* 0x0000004000000947 */ /* 0x000fea0003800000 */
[----:B0-----:R0:W-:Y:S01]  /*c420*/  RED.E.ADD.F32.FTZ.RN.STRONG.GPU [R10.64], R7 ;  /* 0x000000070a00798e */ /* 0x0011e2000c10e78c */
[----:B------:R-:W-:Y:S01]  /*c430*/  HFMA2.MMA R15, -RZ, RZ, 0, 0 ;  /* 0x00000000ff0f7435 */ /* 0x000fe200000001ff */
[----:B------:R-:W-:Y:S05]  /*c440*/  BRA `(.L_x_5210) ;  /* 0x0000001000007947 */ /* 0x000fea0003800000 */
.L_x_5209:
[----:B------:R-:W3:Y:S02]  /*c450*/  S2R R15, SR_TID.X ;  /* 0x00000000000f7919 */ /* 0x000ee40000002100 */
.L_x_5210:
[----:B0-----:R-:W-:Y:S05]  /*c460*/  BSYNC B0 ;  /* 0x0000000000007941 */ /* 0x001fea0003800000 */
.L_x_5208:
[----:B---3--:R-:W-:-:S13]  /*c470*/  ISETP.GE.AND P0, PT, R15, c[0x0][0x16c], PT ;  /* 0x00005b000f007a0c */ /* 0x008fda0003f06270 */
        /* <DEDUP_REMOVED lines=9> */
.L_x_5211:
        /* <DEDUP_REMOVED lines=26> */
.L_x_5212:
        /* <DEDUP_REMOVED lines=13> */
.L_x_9075:


//--------------------- .text._Z25selective_scan_bwd_kernelI32Selective_Scan_bwd_kernel_traitsILi32ELi16ELb0ELb1ELb0ELb0ELb0EN3c108BFloat16EfEEv12SSMParamsBwd --------------------------
	.section	.text._Z25selective_scan_bwd_kernelI32Selective_Scan_bwd_kernel_traitsILi32ELi16ELb0ELb1ELb0ELb0ELb0EN3c108BFloat16EfEEv12SSMParamsBwd,"ax",@progbits
	.sectioninfo	@"SHI_REGISTERS=254"
	.align	128
        .global         _Z25selective_scan_bwd_kernelI32Selective_Scan_bwd_kernel_traitsILi32ELi16ELb0ELb1ELb0ELb0ELb0EN3c108BFloat16EfEEv12SSMParamsBwd
        .type           _Z25selective_scan_bwd_kernelI32Selective_Scan_bwd_kernel_traitsILi32ELi16ELb0ELb1ELb0ELb0ELb0EN3c108BFloat16EfEEv12SSMParamsBwd,@function
        .size           _Z25selective_scan_bwd_kernelI32Selective_Scan_bwd_kernel_traitsILi32ELi16ELb0ELb1ELb0ELb0ELb0EN3c108BFloat16EfEEv12SSMParamsBwd,(.L_x_9076 - _Z25selective_scan_bwd_kernelI32Selective_Scan_bwd_kernel_traitsILi32ELi16ELb0ELb1ELb0ELb0ELb0EN3c108BFloat16EfEEv12SSMParamsBwd)
        .other          _Z25selective_scan_bwd_kernelI32Selective_Scan_bwd_kernel_traitsILi32ELi16ELb0ELb1ELb0ELb0ELb0EN3c108BFloat16EfEEv12SSMParamsBwd,@"STO_CUDA_ENTRY STV_DEFAULT"
_Z25selective_scan_bwd_kernelI32Selective_Scan_bwd_kernel_traitsILi32ELi16ELb0ELb1ELb0ELb0ELb0EN3c108BFloat16EfEEv12SSMParamsBwd:
.text._Z25selective_scan_bwd_kernelI32Selective_Scan_bwd_kernel_traitsILi32ELi16ELb0ELb1ELb0ELb0ELb0EN3c108BFloat16EfEEv12SSMParamsBwd:
        /* <DEDUP_REMOVED lines=25> */
[----:B------:R-:W-:Y:S01]  /*0190*/  IMAD.MOV.U32 R139, RZ, RZ, RZ ;  /* 0x000000ffff8b7224 */ /* 0x000fe200078e00ff */
        /* <DEDUP_REMOVED lines=13> */
[----:B0-----:R-:W-:-:S03]  /*0270*/  HFMA2.MMA R6, -RZ, RZ, 0, 0 ;  /* 0x00000000ff067435 */ /* 0x001fc600000001ff */
[----:B-1----:R-:W-:-:S04]  /*0280*/  IMAD.MOV R8, RZ, RZ, -R7 ;  /* 0x000000ffff087224 */ /* 0x002fc800078e0a07 */
[----:B------:R-:W-:Y:S02]  /*0290*/  IMAD R9, R8, R17, RZ ;  /* 0x0000001108097224 */ /* 0x000fe400078e02ff */
[----:B------:R-:W-:Y:S02]  /*02a0*/  IMAD R8, R206, c[0x0][0x1d0], RZ ;  /* 0x00007400ce087a24 */ /* 0x000fe400078e02ff */
[----:B------:R-:W-:-:S04]  /*02b0*/  IMAD.HI.U32 R7, R7, R9, R6 ;  /* 0x0000000907077227 */ /* 0x000fc800078e0006 */
[----:B------:R-:W-:Y:S02]  /*02c0*/  IMAD R9, R145, c[0x0][0x1d4], R8 ;  /* 0x0000750091097a24 */ /* 0x000fe400078e0208 */
[----:B------:R-:W-:-:S04]  /*02d0*/  IMAD.HI.U32 R141, R7, R2, RZ ;  /* 0x00000002078d7227 */ /* 0x000fc800078e00ff */
[----:B------:R-:W-:Y:S02]  /*02e0*/  IMAD.MOV R0, RZ, RZ, -R141 ;  /* 0x000000ffff007224 */ /* 0x000fe400078e0a8d */
[----:B------:R-:W-:-:S04]  /*02f0*/  IMAD.WIDE.U32 R6, R145, c[0x0][0x278], RZ ;  /* 0x00009e0091067a25 */ /* 0x000fc800078e00ff */
[----:B------:R-:W-:Y:S01]  /*0300*/  IMAD R0, R17, R0, R2 ;  /* 0x0000000011007224 */ /* 0x000fe200078e0202 */
[----:B------:R-:W-:Y:S01]  /*0310*/  LOP3.LUT R2, R147, c[0x0][0x178], RZ, 0x3c, !PT ;  /* 0x00005e0093027a12 */ /* 0x000fe200078e3cff */
[----:B------:R-:W-:-:S03]  /*0320*/  IMAD.IADD R7, R7, 0x1, R15 ;  /* 0x0000000107077824 */ /* 0x000fc600078e020f */
[----:B------:R-:W-:Y:S01]  /*0330*/  ISETP.GT.U32.AND P3, PT, R17, R0, PT ;  /* 0x000000001100720c */ /* 0x000fe20003f64070 */
[----:B------:R-:W-:Y:S01]  /*0340*/  IMAD.WIDE.U32 R6, R147, c[0x0][0x280], R6 ;  /* 0x0000a00093067a25 */ /* 0x000fe200078e0006 */
[----:B------:R-:W-:-:S03]  /*0350*/  ISETP.GE.AND P4, PT, R2, RZ, PT ;  /* 0x000000ff0200720c */ /* 0x000fc60003f86270 */
[----:B------:R-:W-:-:S04]  /*0360*/  IMAD.WIDE.U32 R2, R145, c[0x0][0x1d0], RZ ;  /* 0x0000740091027a25 */ /* 0x000fc800078e00ff */
[----:B------:R-:W-:Y:S02]  /*0370*/  IMAD.IADD R3, R3, 0x1, R9 ;  /* 0x0000000103037824 */ /* 0x000fe400078e0209 */
[----:B------:R-:W-:Y:S02]  /*0380*/  IMAD.WIDE.U32 R8, R145, c[0x0][0x190], RZ ;  /* 0x0000640091087a25 */ /* 0x000fe400078e00ff */
[-C--:B------:R-:W-:Y:S02]  /*0390*/  @!P3 IADD3 R0, R0, -R17.reuse, RZ ;  /* 0x800000110000b210 */ /* 0x080fe40007ffe0ff */
[----:B------:R-:W-:Y:S01]  /*03a0*/  @!P3 IADD3 R141, R141, 0x1, RZ ;  /* 0x000000018d8db810 */ /* 0x000fe20007ffe0ff */
[----:B------:R-:W-:Y:S01]  /*03b0*/  IMAD.WIDE.U32 R2, R147, c[0x0][0x1d8], R2 ;  /* 0x0000760093027a25 */ /* 0x000fe200078e0002 */
[----:B------:R-:W-:Y:S02]  /*03c0*/  ISETP.GE.U32.AND P0, PT, R0, R17, PT ;  /* 0x000000110000720c */ /* 0x000fe40003f06070 */
[----:B------:R-:W-:Y:S01]  /*03d0*/  ISETP.NE.AND P3, PT, RZ, c[0x0][0x178], PT ;  /* 0x00005e00ff007a0c */ /* 0x000fe20003f65270 */
[----:B------:R-:W-:-:S04]  /*03e0*/  IMAD R0, R206, c[0x0][0x190], RZ ;  /* 0x00006400ce007a24 */ /* 0x000fc800078e02ff */
[----:B------:R-:W-:Y:S02]  /*03f0*/  IMAD R13, R145, c[0x0][0x194], R0 ;  /* 0x00006500910d7a24 */ /* 0x000fe400078e0200 */
[----:B------:R-:W-:Y:S02]  /*0400*/  IMAD R0, R138, c[0x0][0x1d8], RZ ;  /* 0x000076008a007a24 */ /* 0x000fe400078e02ff */
[----:B------:R-:W-:Y:S01]  /*0410*/  IMAD.IADD R9, R9, 0x1, R13 ;  /* 0x0000000109097824 */ /* 0x000fe200078e020d */
[----:B------:R-:W-:Y:S01]  /*0420*/  IADD3 R13, R143, -0x200, RZ ;  /* 0xfffffe008f0d7810 */ /* 0x000fe20007ffe0ff */
[----:B------:R-:W-:Y:S01]  /*0430*/  IMAD R0, R147, c[0x0][0x1dc], R0 ;  /* 0x0000770093007a24 */ /* 0x000fe200078e0200 */
[----:B------:R-:W-:Y:S02]  /*0440*/  @P0 IADD3 R141, R141, 0x1, RZ ;  /* 0x000000018d8d0810 */ /* 0x000fe40007ffe0ff */
[----:B------:R-:W-:Y:S02]  /*0450*/  SHF.R.S32.HI R15, RZ, 0x1f, R13 ;  /* 0x0000001fff0f7819 */ /* 0x000fe4000001140d */
[----:B------:R-:W-:Y:S01]  /*0460*/  IADD3 R18, P0, R13, R2, RZ ;  /* 0x000000020d127210 */ /* 0x000fe20007f1e0ff */
[----:B------:R-:W-:Y:S01]  /*0470*/  @!P4 IMAD.MOV R141, RZ, RZ, -R141 ;  /* 0x000000ffff8dc224 */ /* 0x000fe200078e0a8d */
[----:B------:R-:W-:Y:S01]  /*0480*/  @!P3 LOP3.LUT R141, RZ, c[0x0][0x178], RZ, 0x33, !PT ;  /* 0x00005e00ff8dba12 */ /* 0x000fe200078e33ff */
[----:B------:R-:W-:Y:S01]  /*0490*/  IMAD R2, R147, c[0x0][0x284], R16 ;  /* 0x0000a10093027a24 */ /* 0x000fe200078e0210 */
[----:B------:R-:W-:-:S02]  /*04a0*/  IADD3.X R3, R15, R3, R0, P0, !PT ;  /* 0x000000030f037210 */ /* 0x000fc400007fe400 */
[----:B------:R-:W-:Y:S01]  /*04b0*/  SHF.R.S32.HI R205, RZ, 0x1f, R141 ;  /* 0x0000001fffcd7819 */ /* 0x000fe2000001148d */
[----:B------:R-:W-:Y:S01]  /*04c0*/  IMAD.WIDE.U32 R8, R141, c[0x0][0x1a8], R8 ;  /* 0x00006a008d087a25 */ /* 0x000fe200078e0008 */
[C---:B------:R-:W-:Y:S02]  /*04d0*/  IADD3 R12, P4, R13.reuse, R6, RZ ;  /* 0x000000060d0c7210 */ /* 0x040fe40007f9e0ff */
[----:B------:R-:W-:Y:S01]  /*04e0*/  IADD3 R16, P3, R13, R4, RZ ;  /* 0x000000040d107210 */ /* 0x000fe20007f7e0ff */
[----:B------:R-:W-:Y:S01]  /*04f0*/  IMAD R0, R205, c[0x0][0x1a8], RZ ;  /* 0x00006a00cd007a24 */ /* 0x000fe200078e02ff */
[----:B------:R-:W-:Y:S02]  /*0500*/  ISETP.NE.U32.AND P0, PT, RZ, c[0x0][0x260], PT ;  /* 0x00009800ff007a0c */ /* 0x000fe40003f05070 */
[----:B------:R-:W-:Y:S01]  /*0510*/  IADD3.X R7, R15, R7, R2, P4, !PT ;  /* 0x000000070f077210 */ /* 0x000fe200027fe402 */
[----:B------:R-:W-:Y:S01]  /*0520*/  IMAD R19, R141, c[0x0][0x1ac], R0 ;  /* 0x00006b008d137a24 */ /* 0x000fe200078e0200 */
[----:B------:R-:W-:-:S02]  /*0530*/  IADD3.X R5, R15, R5, R14, P3, !PT ;  /* 0x000000050f057210 */ /* 0x000fc40001ffe40e */
[----:B------:R-:W-:Y:S02]  /*0540*/  IADD3 R13, P4, R13, R8, RZ ;  /* 0x000000080d0d7210 */ /* 0x000fe40007f9e0ff */
[----:B------:R-:W-:Y:S02]  /*0550*/  IADD3 R2, R9, R19, RZ ;  /* 0x0000001309027210 */ /* 0x000fe40007ffe0ff */
[C---:B------:R-:W-:Y:S02]  /*0560*/  LEA R14, P3, R16.reuse, c[0x0][0x248], 0x1 ;  /* 0x00009200100e7a11 */ /* 0x040fe400078608ff */
[----:B------:R-:W-:Y:S01]  /*0570*/  ISETP.NE.AND.EX P0, PT, RZ, c[0x0][0x264], PT, P0 ;  /* 0x00009900ff007a0c */ /* 0x000fe20003f05300 */
[----:B------:R-:W-:Y:S01]  /*0580*/  IMAD.X R2, R15, 0x1, R2, P4 ;  /* 0x000000010f027824 */ /* 0x000fe200020e0602 */
[----:B------:R-:W-:Y:S02]  /*0590*/  LEA.HI.X R16, R16, c[0x0][0x24c], R5, 0x1, P3 ;  /* 0x0000930010107a11 */ /* 0x000fe400018f0c05 */
[----:B------:R-:W-:Y:S01]  /*05a0*/  ISETP.NE.U32.AND P3, PT, RZ, c[0x0][0x328], PT ;  /* 0x0000ca00ff007a0c */ /* 0x000fe20003f65070 */
[----:B------:R-:W-:Y:S01]  /*05b0*/  CS2R R4, SRZ ;  /* 0x0000000000047805 */ /* 0x000fe2000001ff00 */
[----:B------:R-:W-:-:S02]  /*05c0*/  ISETP.NE.U32.AND P4, PT, RZ, c[0x0][0x348], PT ;  /* 0x0000d200ff007a0c */ /* 0x000fc40003f85070 */
[----:B------:R-:W-:Y:S02]  /*05d0*/  ISETP.NE.AND.EX P3, PT, RZ, c[0x0][0x32c], PT, P3 ;  /* 0x0000cb00ff007a0c */ /* 0x000fe40003f65330 */
[----:B------:R-:W-:Y:S02]  /*05e0*/  ISETP.NE.AND.EX P4, PT, RZ, c[0x0][0x34c], PT, P4 ;  /* 0x0000d300ff007a0c */ /* 0x000fe40003f85340 */
[C---:B------:R-:W-:Y:S01]  /*05f0*/  LEA R17, P6, R18.reuse, c[0x0][0x240], 0x1 ;  /* 0x0000900012117a11 */ /* 0x040fe200078c08ff */
[----:B------:R-:W-:Y:S01]  /*0600*/  @P0 IMAD R0, R145, c[0x0][0x164], R147 ;  /* 0x0000590091000a24 */ /* 0x000fe200078e0293 */
[----:B------:R-:W-:Y:S02]  /*0610*/  @P0 MOV R9, 0x8 ;  /* 0x0000000800090802 */ /* 0x000fe40000000f00 */
[----:B------:R-:W-:Y:S01]  /*0620*/  LEA.HI.X R18, R18, c[0x0][0x244], R3, 0x1, P6 ;  /* 0x0000910012127a11 */ /* 0x000fe200030f0c03 */
[----:B------:R-:W-:Y:S01]  /*0630*/  @P0 IMAD R0, R0, c[0x0][0x174], RZ ;  /* 0x00005d0000000a24 */ /* 0x000fe200078e02ff */
[----:B------:R-:W-:-:S03]  /*0640*/  LEA R3, P6, R12, c[0x0][0x308], 0x1 ;  /* 0x0000c2000c037a11 */ /* 0x000fc600078c08ff */
[----:B------:R-:W-:Y:S01]  /*0650*/  @P0 IMAD R0, R0, c[0x0][0x16c], RZ ;  /* 0x00005b0000000a24 */ /* 0x000fe200078e02ff */
[----:B------:R-:W-:Y:S02]  /*0660*/  LEA.HI.X R12, R12, c[0x0][0x30c], R7, 0x1, P6 ;  /* 0x0000c3000c0c7a11 */ /* 0x000fe400030f0c07 */
[----:B------:R-:W-:Y:S01]  /*0670*/  CS2R R6, SRZ ;  /* 0x0000000000067805 */ /* 0x000fe2000001ff00 */
[C---:B------:R-:W-:Y:S01]  /*0680*/  LEA R134, P6, R13.reuse, c[0x0][0x228], 0x1 ;  /* 0x00008a000d867a11 */ /* 0x040fe200078c08ff */
[----:B------:R-:W-:Y:S02]  /*0690*/  @P0 IMAD.WIDE R8, R0, R9, c[0x0][0x260] ;  /* 0x0000980000080625 */ /* 0x000fe400078e0209 */
[----:B------:R-:W-:Y:S01]  /*06a0*/  @!P0 CS2R R8, SRZ ;  /* 0x0000000000088805 */ /* 0x000fe2000001ff00 */
        /* <DEDUP_REMOVED lines=10> */
[----:B------:R-:W-:Y:S01]  /*0750*/  MOV R137, RZ ;  /* 0x000000ff00897202 */ /* 0x000fe20000000f00 */
[----:B------:R-:W-:Y:S01]  /*0760*/  IMAD.MOV.U32 R132, RZ, RZ, RZ ;  /* 0x000000ffff847224 */ /* 0x000fe200078e00ff */
[----:B------:R-:W2:Y:S01]  /*0770*/  S2R R135, SR_LANEID ;  /* 0x0000000000877919 */ /* 0x000ea20000000000 */
[----:B------:R-:W-:-:S04]  /*0780*/  MOV R139, RZ ;  /* 0x000000ff008b7202 */ /* 0x000fc80000000f00 */
[----:B------:R4:W1:Y:S08]  /*0790*/  R2UR UR20, R18 ;  /* 0x00000000121473c2 */ /* 0x00087000000e0000 */
[----:B------:R4:W0:Y:S01]  /*07a0*/  R2UR UR17, R14 ;  /* 0x000000000e1173c2 */ /* 0x00082200000e0000 */
[----:B---3--:R-:W-:-:S07]  /*07b0*/  IMAD.SHL.U32 R131, R136, 0x10, RZ ;  /* 0x0000001088837824 */ /* 0x008fce00078e00ff */
[----:B------:R4:W3:Y:S01]  /*07c0*/  R2UR UR18, R16 ;  /* 0x00000000101273c2 */ /* 0x0008e200000e0000 */
[----:B------:R-:W-:-:S07]  /*07d0*/  LOP3.LUT R131, R131, 0xfffffe00, RZ, 0xc0, !PT ;  /* 0xfffffe0083837812 */ /* 0x000fce00078ec0ff */
[----:B------:R4:W0:Y:S08]  /*07e0*/  R2UR UR11, R3 ;  /* 0x00000000030b73c2 */ /* 0x00083000000e0000 */
[----:B-12---:R4:W0:Y:S02]  /*07f0*/  R2UR UR16, R12 ;  /* 0x000000000c1073c2 */ /* 0x00682400000e0000 */
.L_x_5257:
[----:B------:R-:W-:Y:S01]  /*0800*/  IADD3 R130, -R132, c[0x0][0x174], RZ ;  /* 0x00005d0084827a10 */ /* 0x000fe20007ffe1ff */
[----:B------:R-:W-:Y:S01]  /*0810*/  BAR.SYNC.DEFER_BLOCKING 0x0 ;  /* 0x0000000000007b1d */ /* 0x000fe20000010000 */
[----:B0-----:R-:W-:Y:S01]  /*0820*/  LOP3.LUT R2, R131, 0x1f, R136, 0xf8, !PT ;  /* 0x0000001f83027812 */ /* 0x001fe200078ef888 */
[----:B0-----:R-:W-:Y:S01]  /*0830*/  IMAD.U32 R10, RZ, RZ, UR19 ;  /* 0x00000013ff0a7e24 */ /* 0x001fe2000f8e00ff */
[----:B------:R-:W-:-:S02]  /*0840*/  MOV R11, UR20 ;  /* 0x00000014000b7c02 */ /* 0x000fc40008000f00 */
        /* <DEDUP_REMOVED lines=14> */
[----:B--2---:R0:W2:Y:S01]  /*0930*/  @!P0 LDG.E.U16 R13, [R10.64] ;  /* 0x0000000e0a0d8981 */ /* 0x0040a2000c1e1500 */
        /* <DEDUP_REMOVED lines=57> */
[C---:B------:R-:W-:Y:S02]  /*0cd0*/  IADD3 R32, R135.reuse, 0x80, RZ ;  /* 0x0000008087207810 */ /* 0x040fe40007ffe0ff */
[----:B------:R-:W-:Y:S01]  /*0ce0*/  LEA.HI.SX32 R26, R26, R135, 0x1b ;  /* 0x000000871a1a7211 */ /* 0x000fe200078fdaff */
[----:B------:R-:W-:Y:S01]  /*0cf0*/  IMAD.SHL.U32 R114, R114, 0x2, RZ ;  /* 0x0000000272727824 */ /* 0x000fe200078e00ff */
[----:B------:R-:W-:-:S02]  /*0d00*/  IADD3 R34, R135, 0xa0, RZ ;  /* 0x000000a087227810 */ /* 0x000fc40007ffe0ff */
[-C--:B------:R-:W-:Y:S02]  /*0d10*/  LEA.HI.SX32 R28, R28, R135.reuse, 0x1b ;  /* 0x000000871c1c7211 */ /* 0x080fe400078fdaff */
[-C--:B------:R-:W-:Y:S02]  /*0d20*/  LEA.HI.SX32 R30, R30, R135.reuse, 0x1b ;  /* 0x000000871e1e7211 */ /* 0x080fe400078fdaff */
[-C--:B------:R-:W-:Y:S02]  /*0d30*/  LEA.HI.SX32 R32, R32, R135.reuse, 0x1b ;  /* 0x0000008720207211 */ /* 0x080fe400078fdaff */
[----:B------:R-:W-:Y:S02]  /*0d40*/  SHF.L.U32 R113, R26, 0x1, RZ ;  /* 0x000000011a717819 */ /* 0x000fe400000006ff */
[----:B0-----:R-:W-:Y:S01]  /*0d50*/  IADD3 R10, R135, 0xc0, RZ ;  /* 0x000000c0870a7810 */ /* 0x001fe20007ffe0ff */
[----:B------:R-:W-:Y:S01]  /*0d60*/  IMAD.SHL.U32 R112, R28, 0x2, RZ ;  /* 0x000000021c707824 */ /* 0x000fe200078e00ff */
[----:B------:R-:W-:Y:S01]  /*0d70*/  LEA.HI.SX32 R34, R34, R135, 0x1b ;  /* 0x0000008722227211 */ /* 0x000fe200078fdaff */
[----:B------:R-:W-:Y:S01]  /*0d80*/  IMAD.SHL.U32 R110, R32, 0x2, RZ ;  /* 0x00000002206e7824 */ /* 0x000fe200078e00ff */
[----:B------:R-:W-:-:S02]  /*0d90*/  SHF.L.U32 R111, R30, 0x1, RZ ;  /* 0x000000011e6f7819 */ /* 0x000fc400000006ff */
[----:B------:R-:W-:Y:S02]  /*0da0*/  LEA.HI.SX32 R10, R10, R135, 0x1b ;  /* 0x000000870a0a7211 */ /* 0x000fe400078fdaff */
[C---:B------:R-:W-:Y:S02]  /*0db0*/  IADD3 R26, R135.reuse, 0xe0, RZ ;  /* 0x000000e0871a7810 */ /* 0x040fe40007ffe0ff */
[----:B------:R-:W-:Y:S02]  /*0dc0*/  SHF.L.U32 R109, R34, 0x1, RZ ;  /* 0x00000001226d7819 */ /* 0x000fe400000006ff */
[C---:B------:R-:W-:Y:S01]  /*0dd0*/  IADD3 R28, R135.reuse, 0x100, RZ ;  /* 0x00000100871c7810 */ /* 0x040fe20007ffe0ff */
[----:B------:R-:W-:Y:S01]  /*0de0*/  IMAD.SHL.U32 R108, R10, 0x2, RZ ;  /* 0x000000020a6c7824 */ /* 0x000fe200078e00ff */
[C---:B------:R-:W-:Y:S02]  /*0df0*/  IADD3 R30, R135.reuse, 0x120, RZ ;  /* 0x00000120871e7810 */ /* 0x040fe40007ffe0ff */
[----:B------:R-:W-:-:S02]  /*0e00*/  IADD3 R32, R135, 0x140, RZ ;  /* 0x0000014087207810 */ /* 0x000fc40007ffe0ff */
[-C--:B------:R-:W-:Y:S02]  /*0e10*/  LEA.HI.SX32 R26, R26, R135.reuse, 0x1b ;  /* 0x000000871a1a7211 */ /* 0x080fe400078fdaff */
[-C--:B------:R-:W-:Y:S02]  /*0e20*/  LEA.HI.SX32 R28, R28, R135.reuse, 0x1b ;  /* 0x000000871c1c7211 */ /* 0x080fe400078fdaff */
[C---:B------:R-:W-:Y:S02]  /*0e30*/  IADD3 R10, R135.reuse, 0x180, RZ ;  /* 0x00000180870a7810 */ /* 0x040fe40007ffe0ff */
[-C--:B------:R-:W-:Y:S02]  /*0e40*/  LEA.HI.SX32 R30, R30, R135.reuse, 0x1b ;  /* 0x000000871e1e7211 */ /* 0x080fe400078fdaff */
[----:B------:R-:W-:Y:S02]  /*0e50*/  LEA.HI.SX32 R32, R32, R135, 0x1b ;  /* 0x0000008720207211 */ /* 0x000fe400078fdaff */
[----:B------:R-:W-:Y:S01]  /*0e60*/  SHF.L.U32 R107, R26, 0x1, RZ ;  /* 0x000000011a6b7819 */ /* 0x000fe200000006ff */
[----:B------:R-:W-:Y:S01]  /*0e70*/  IMAD.SHL.U32 R106, R28, 0x2, RZ ;  /* 0x000000021c6a7824 */ /* 0x000fe200078e00ff */
[----:B------:R-:W-:-:S02]  /*0e80*/  IADD3 R26, R135, 0x1e0, RZ ;  /* 0x000001e0871a7810 */ /* 0x000fc40007ffe0ff */
[-C--:B------:R-:W-:Y:S01]  /*0e90*/  LEA.HI.SX32 R10, R10, R135.reuse, 0x1b ;  /* 0x000000870a0a7211 */ /* 0x080fe200078fdaff */
[----:B------:R-:W-:Y:S01]  /*0ea0*/  IMAD.SHL.U32 R104, R32, 0x2, RZ ;  /* 0x0000000220687824 */ /* 0x000fe200078e00ff */
[----:B------:R-:W-:Y:S02]  /*0eb0*/  SHF.L.U32 R105, R30, 0x1, RZ ;  /* 0x000000011e697819 */ /* 0x000fe400000006ff */
        /* <DEDUP_REMOVED lines=22> */
[----:B------:R-:W-:Y:S01]  /*1020*/  SHF.L.U32 R103, R0, 0x1, RZ ;  /* 0x0000000100677819 */ /* 0x000fe200000006ff */
[C---:B------:R-:W-:Y:S01]  /*1030*/  IMAD.SHL.U32 R0, R135.reuse, 0x10, RZ ;  /* 0x0000001087007824 */ /* 0x040fe200078e00ff */
[-C--:B------:R-:W-:Y:S02]  /*1040*/  LEA.HI.SX32 R12, R12, R135.reuse, 0x1b ;  /* 0x000000870c0c7211 */ /* 0x080fe400078fdaff */
[----:B-1----:R-:W-:Y:S01]  /*1050*/  IADD3 R14, R135, 0x1c0, RZ ;  /* 0x000001c0870e7810 */ /* 0x002fe20007ffe0ff */
[----:B------:R-:W-:Y:S03]  /*1060*/  STS.U16 [R108+0x180], R19 ;  /* 0x000180136c007388 */ /* 0x000fe60000000400 */
[----:B------:R-:W-:Y:S01]  /*1070*/  LEA.HI.SX32 R14, R14, R135, 0x1b ;  /* 0x000000870e0e7211 */ /* 0x000fe200078fdaff */
[----:B------:R0:W-:Y:S01]  /*1080*/  STS.U16 [R107+0x1c0], R16 ;  /* 0x0001c0106b007388 */ /* 0x0001e20000000400 */
[----:B------:R-:W-:-:S02]  /*1090*/  SHF.L.U32 R101, R12, 0x1, RZ ;  /* 0x000000010c657819 */ /* 0x000fc400000006ff */
[----:B------:R-:W-:Y:S01]  /*10a0*/  LEA.HI.SX32 R98, R0, R0, 0x1b ;  /* 0x0000000000627211 */ /* 0x000fe200078fdaff */
[----:B------:R-:W-:Y:S01]  /*10b0*/  STS.U16 [R106+0x200], R21 ;  /* 0x000200156a007388 */ /* 0x000fe20000000400 */
[----:B------:R-:W-:-:S03]  /*10c0*/  IMAD.SHL.U32 R100, R14, 0x2, RZ ;  /* 0x000000020e647824 */ /* 0x000fc600078e00ff */
[----:B------:R1:W-:Y:S01]  /*10d0*/  STS.U16 [R105+0x240], R18 ;  /* 0x0002401269007388 */ /* 0x0003e20000000400 */
[----:B------:R-:W-:-:S03]  /*10e0*/  SHF.L.U32 R98, R98, 0x1, RZ ;  /* 0x0000000162627819 */ /* 0x000fc600000006ff */
        /* <DEDUP_REMOVED lines=28> */
[----:B------:R-:W-:Y:S02]  /*12b0*/  PRMT R17, RZ, 0x7610, R17 ;  /* 0x00007610ff117816 */ /* 0x000fe40000000011 */
[----:B0-----:R-:W-:Y:S02]  /*12c0*/  PRMT R16, RZ, 0x7610, R16 ;  /* 0x00007610ff107816 */ /* 0x001fe40000000010 */
[----:B------:R-:W-:-:S02]  /*12d0*/  PRMT R19, RZ, 0x7610, R19 ;  /* 0x00007610ff137816 */ /* 0x000fc40000000013 */
[----:B-1----:R-:W-:Y:S02]  /*12e0*/  PRMT R18, RZ, 0x7610, R18 ;  /* 0x00007610ff127816 */ /* 0x002fe40000000012 */
        /* <DEDUP_REMOVED lines=19> */
[----:B--2---:R-:W-:Y:S02]  /*1420*/  PRMT R20, RZ, 0x7610, R20 ;  /* 0x00007610ff147816 */ /* 0x004fe40000000014 */
[----:B------:R-:W-:Y:S02]  /*1430*/  PRMT R23, RZ, 0x7610, R23 ;  /* 0x00007610ff177816 */ /* 0x000fe40000000017 */
[----:B------:R-:W-:Y:S02]  /*1440*/  PRMT R0, RZ, 0x7610, R0 ;  /* 0x00007610ff007816 */ /* 0x000fe40000000000 */
[----:B---3--:R-:W-:Y:S01]  /*1450*/  PRMT R25, RZ, 0x7610, R25 ;  /* 0x00007610ff197816 */ /* 0x008fe20000000019 */
[----:B------:R0:W2:Y:S01]  /*1460*/  @!P0 LDG.E.U16 R20, [R10.64+0x240] ;  /* 0x0002400e0a148981 */ /* 0x0000a2000c1e1500 */
[----:B----4-:R-:W-:-:S02]  /*1470*/  PRMT R22, RZ, 0x7610, R22 ;  /* 0x00007610ff167816 */ /* 0x010fc40000000016 */
[----:B------:R-:W-:Y:S01]  /*1480*/  PRMT R27, RZ, 0x7610, R27 ;  /* 0x00007610ff1b7816 */ /* 0x000fe2000000001b */
[----:B------:R0:W3:Y:S01]  /*1490*/  @!P4 LDG.E.U16 R23, [R10.64+0x280] ;  /* 0x0002800e0a17c981 */ /* 0x0000e2000c1e1500 */
[----:B------:R-:W-:-:S03]  /*14a0*/  PRMT R24, RZ, 0x7610, R24 ;  /* 0x00007610ff187816 */ /* 0x000fc60000000018 */
        /* <DEDUP_REMOVED lines=40> */
[----:B---3--:R-:W-:Y:S04]  /*1730*/  STS.U16 [R104+0x280], R23 ;  /* 0x0002801768007388 */ /* 0x008fe80000000400 */
[----:B----4-:R-:W-:Y:S04]  /*1740*/  STS.U16 [R103+0x2c0], R0 ;  /* 0x0002c00067007388 */ /* 0x010fe80000000400 */
        /* <DEDUP_REMOVED lines=49> */
[----:B------:R-:W-:Y:S02]  /*1a60*/  PRMT R11, RZ, 0x5410, R97 ;  /* 0x00005410ff0b7816 */ /* 0x000fe40000000061 */
[----:B------:R-:W-:Y:S02]  /*1a70*/  ISETP.LT.AND P0, PT, RZ, c[0x0][0x16c], PT ;  /* 0x00005b00ff007a0c */ /* 0x000fe40003f01270 */
[----:B-1----:R-:W-:Y:S02]  /*1a80*/  PRMT R0, RZ, 0x5410, R0 ;  /* 0x00005410ff007816 */ /* 0x002fe40000000000 */
[----:B--2---:R-:W-:Y:S02]  /*1a90*/  PRMT R12, RZ, 0x5410, R12 ;  /* 0x00005410ff0c7816 */ /* 0x004fe4000000000c */
[----:B---3--:R-:W-:Y:S02]  /*1aa0*/  PRMT R13, RZ, 0x5410, R13 ;  /* 0x00005410ff0d7816 */ /* 0x008fe4000000000d */
[----:B----4-:R-:W-:-:S02]  /*1ab0*/  PRMT R14, RZ, 0x5410, R14 ;  /* 0x00005410ff0e7816 */ /* 0x010fc4000000000e */
        /* <DEDUP_REMOVED lines=106> */
[----:B------:R-:W-:Y:S02]  /*2160*/  FMUL.FTZ R51, R82, UR4 ;  /* 0x0000000452337c20 */ /* 0x000fe40008410000 */
[----:B------:R-:W-:-:S02]  /*2170*/  FFMA.FTZ R139, R66, R139, R11 ;  /* 0x0000008b428b7223 */ /* 0x000fc4000001000b */
        /* <DEDUP_REMOVED lines=27> */
.L_x_5214:
        /* <DEDUP_REMOVED lines=15> */
.L_x_5252:
[----:B------:R-:W-:Y:S01]  /*2420*/  SHF.R.S32.HI R142, RZ, 0x1f, R19 ;  /* 0x0000001fff8e7819 */ /* 0x000fe20000011413 */
[----:B------:R-:W-:Y:S01]  /*2430*/  ULDC UR10, c[0x0][0x168] ;  /* 0x00005a00000a7ab9 */ /* 0x000fe20000000800 */
[--C-:B------:R-:W-:Y:S01]  /*2440*/  SHF.R.S32.HI R3, RZ, 0x1f, R2.reuse ;  /* 0x0000001fff037819 */ /* 0x100fe20000011402 */
[----:B------:R-:W-:Y:S01]  /*2450*/  UIADD3 UR10, -UR9, UR10, URZ ;  /* 0x0000000a090a7290 */ /* 0x000fe2000fffe13f */
[----:B------:R-:W-:Y:S01]  /*2460*/  LOP3.LUT R129, R2, 0x20, RZ, 0xfc, !PT ;  /* 0x0000002002817812 */ /* 0x000fe200078efcff */
[----:B------:R-:W-:Y:S01]  /*2470*/  IMAD R10, R142, c[0x0][0x1a0], RZ ;  /* 0x000068008e0a7a24 */ /* 0x000fe200078e02ff */
[C---:B------:R-:W-:Y:S01]  /*2480*/  LOP3.LUT R128, R2.reuse, 0x40, RZ, 0xfc, !PT ;  /* 0x0000004002807812 */ /* 0x040fe200078efcff */
[----:B------:R-:W-:Y:S01]  /*2490*/  IMAD.WIDE.U32 R12, R19, c[0x0][0x1a0], R2 ;  /* 0x00006800130c7a25 */ /* 0x000fe200078e0002 */
[----:B------:R-:W-:-:S02]  /*24a0*/  LOP3.LUT R127, R2, 0x60, RZ, 0xfc, !PT ;  /* 0x00000060027f7812 */ /* 0x000fc400078efcff */
[----:B------:R-:W-:Y:S01]  /*24b0*/  ISETP.GE.AND P2, PT, R2, UR10, PT ;  /* 0x0000000a02007c0c */ /* 0x000fe2000bf46270 */
[----:B------:R-:W-:Y:S01]  /*24c0*/  IMAD R11, R19, c[0x0][0x1a4], R10 ;  /* 0x00006900130b7a24 */ /* 0x000fe200078e020a */
[----:B------:R-:W-:Y:S01]  /*24d0*/  ISETP.GE.AND P1, PT, R129, UR10, PT ;  /* 0x0000000a81007c0c */ /* 0x000fe2000bf26270 */
[----:B------:R-:W-:Y:S01]  /*24e0*/  IMAD R14, R138, c[0x0][0x180], RZ ;  /* 0x000060008a0e7a24 */ /* 0x000fe200078e02ff */
[----:B------:R-:W-:Y:S01]  /*24f0*/  LEA R10, P0, R12, R134, 0x1 ;  /* 0x000000860c0a7211 */ /* 0x000fe200078008ff */
[----:B------:R-:W-:Y:S01]  /*2500*/  IMAD.IADD R11, R13, 0x1, R11 ;  /* 0x000000010d0b7824 */ /* 0x000fe200078e020b */
[----:B------:R-:W-:Y:S02]  /*2510*/  PRMT R17, RZ, 0x7610, R17 ;  /* 0x00007610ff117816 */ /* 0x000fe40000000011 */
[----:B------:R-:W-:Y:S02]  /*2520*/  LOP3.LUT R126, R2, 0x80, RZ, 0xfc, !PT ;  /* 0x00000080027e7812 */ /* 0x000fe400078efcff */
[----:B------:R-:W-:-:S02]  /*2530*/  LEA.HI.X R11, R12, R133, R11, 0x1, P0 ;  /* 0x000000850c0b7211 */ /* 0x000fc400000f0c0b */
[----:B------:R-:W-:Y:S02]  /*2540*/  PRMT R16, RZ, 0x7610, R16 ;  /* 0x00007610ff107816 */ /* 0x000fe40000000010 */
[C---:B------:R-:W-:Y:S01]  /*2550*/  LOP3.LUT R125, R2.reuse, 0xa0, RZ, 0xfc, !PT ;  /* 0x000000a0027d7812 */ /* 0x040fe200078efcff */
[----:B--2---:R0:W2:Y:S01]  /*2560*/  @!P2 LDG.E.U16 R17, [R10.64] ;  /* 0x0000000e0a11a981 */ /* 0x0040a2000c1e1500 */
[----:B------:R-:W-:Y:S02]  /*2570*/  LOP3.LUT R124, R2, 0xc0, RZ, 0xfc, !PT ;  /* 0x000000c0027c7812 */ /* 0x000fe400078efcff */
[----:B------:R-:W-:Y:S01]  /*2580*/  ISETP.GE.AND P0, PT, R128, UR10, PT ;  /* 0x0000000a80007c0c */ /* 0x000fe2000bf06270 */
[----:B------:R0:W3:Y:S01]  /*2590*/  @!P1 LDG.E.U16 R16, [R10.64+0x40] ;  /* 0x0000400e0a109981 */ /* 0x0000e2000c1e1500 */
        /* <DEDUP_REMOVED lines=12> */
[----:B----4-:R0:W4:Y:S01]  /*2660*/  @!P0 LDG.E.U16 R149, [R10.64+0x80] ;  /* 0x0000800e0a958981 */ /* 0x010122000c1e1500 */
        /* <DEDUP_REMOVED lines=12> */
[----:B------:R-:W-:-:S02]  /*2730*/  ISETP.GE.AND P0, PT, R121, UR10, PT ;  /* 0x0000000a79007c0c */ /* 0x000fc4000bf06270 */
[----:B------:R-:W-:Y:S01]  /*2740*/  LOP3.LUT R116, R2, 0x1c0, RZ, 0xfc, !PT ;  /* 0x000001c002747812 */ /* 0x000fe200078efcff */
[----:B------:R0:W4:Y:S01]  /*2750*/  @!P2 LDG.E.U16 R148, [R10.64+0x1c0] ;  /* 0x0001c00e0a94a981 */ /* 0x000122000c1e1500 */
[----:B------:R-:W-:Y:S02]  /*2760*/  ISETP.GE.AND P4, PT, R120, UR10, PT ;  /* 0x0000000a78007c0c */ /* 0x000fe4000bf86270 */
[----:B------:R-:W-:Y:S01]  /*2770*/  LOP3.LUT R115, R2, 0x1e0, RZ, 0xfc, !PT ;  /* 0x000001e002737812 */ /* 0x000fe200078efcff */
[----:B------:R0:W4:Y:S01]  /*2780*/  @!P1 LDG.E.U16 R155, [R10.64+0x200] ;  /* 0x0002000e0a9b9981 */ /* 0x000122000c1e1500 */
        /* <DEDUP_REMOVED lines=28> */
[----:B------:R-:W4:Y:S01]  /*2950*/  LDG.E R140, [R14.64] ;  /* 0x0000000e0e8c7981 */ /* 0x000f22000c1e1900 */
[----:B------:R-:W-:Y:S02]  /*2960*/  IMAD R12, R138, c[0x0][0x1b8], RZ ;  /* 0x00006e008a0c7a24 */ /* 0x000fe400078e02ff */
[----:B0-----:R-:W-:-:S04]  /*2970*/  IMAD.WIDE.U32 R10, R147, c[0x0][0x1b8], RZ ;  /* 0x00006e00930a7a25 */ /* 0x001fc800078e00ff */
[----:B------:R-:W-:Y:S02]  /*2980*/  IMAD R13, R147, c[0x0][0x1bc], R12 ;  /* 0x00006f00930d7a24 */ /* 0x000fe400078e020c */
[----:B------:R-:W-:-:S03]  /*2990*/  IMAD R12, R142, c[0x0][0x1c0], RZ ;  /* 0x000070008e0c7a24 */ /* 0x000fc600078e02ff */
[----:B------:R-:W-:Y:S01]  /*29a0*/  IADD3 R11, R11, R13, RZ ;  /* 0x0000000d0b0b7210 */ /* 0x000fe20007ffe0ff */
[----:B------:R-:W-:-:S04]  /*29b0*/  IMAD R13, R19, c[0x0][0x1c4], R12 ;  /* 0x00007100130d7a24 */ /* 0x000fc800078e020c */
[----:B------:R-:W-:-:S04]  /*29c0*/  IMAD.WIDE.U32 R10, R19, c[0x0][0x1c0], R10 ;  /* 0x00007000130a7a25 */ /* 0x000fc800078e000a */
[----:B------:R-:W-:Y:S01]  /*29d0*/  IMAD.IADD R11, R11, 0x1, R13 ;  /* 0x000000010b0b7824 */ /* 0x000fe200078e020d */
[----:B------:R-:W-:-:S04]  /*29e0*/  LEA R12, P0, R10, c[0x0][0x230], 0x2 ;  /* 0x00008c000a0c7a11 */ /* 0x000fc800078010ff */
[----:B------:R-:W-:Y:S01]  /*29f0*/  LEA.HI.X R13, R10, c[0x0][0x234], R11, 0x2, P0 ;  /* 0x00008d000a0d7a11 */ /* 0x000fe200000f140b */
[----:B--2---:R-:W-:Y:S04]  /*2a00*/  STS.U16 [R114], R17 ;  /* 0x0000001172007388 */ /* 0x004fe80000000400 */
[----:B---3--:R0:W-:Y:S04]  /*2a10*/  STS.U16 [R113+0x40], R16 ;  /* 0x0000401071007388 */ /* 0x0081e80000000400 */
[----:B----4-:R1:W-:Y:S04]  /*2a20*/  STS.U16 [R112+0x80], R149 ;  /* 0x0000809570007388 */ /* 0x0103e80000000400 */
        /* <DEDUP_REMOVED lines=14> */
[----:B------:R4:W3:Y:S01]  /*2b10*/  LDG.E R13, [R12.64] ;  /* 0x0000000e0c0d7981 */ /* 0x0008e2000c1e1900 */
[----:B------:R-:W-:Y:S02]  /*2b20*/  ISETP.NE.AND P1, PT, R136, RZ, PT ;  /* 0x000000ff8800720c */ /* 0x000fe40003f25270 */
[----:B------:R-:W-:Y:S01]  /*2b30*/  LEA R10, R0, R19, 0x8 ;  /* 0x00000013000a7211 */ /* 0x000fe200078e40ff */
[----:B------:R-:W0:Y:S01]  /*2b40*/  LDS.U16 R146, [R98] ;  /* 0x0000000062927984 */ /* 0x000e220000000400 */
[----:B------:R-:W-:Y:S01]  /*2b50*/  FMUL.FTZ R14, R140, 1.4426950216293334961 ;  /* 0x3fb8aa3b8c0e7820 */ /* 0x000fe20000410000 */
[----:B------:R-:W-:Y:S02]  /*2b60*/  LOP3.LUT P0, RZ, R136, 0x1f, RZ, 0xc0, !PT ;  /* 0x0000001f88ff7812 */ /* 0x000fe4000780c0ff */
[----:B------:R-:W0:Y:S01]  /*2b70*/  LDS.U16 R148, [R98+0x2] ;  /* 0x0000020062947984 */ /* 0x000e220000000400 */
[----:B------:R-:W-:-:S03]  /*2b80*/  FMUL.FTZ R177, R64, R14 ;  /* 0x0000000e40b17220 */ /* 0x000fc60000410000 */
[----:B------:R-:W0:Y:S03]  /*2b90*/  LDS.U16 R166, [R98+0x4] ;  /* 0x0000040062a67984 */ /* 0x000e260000000400 */
[----:B------:R-:W0:Y:S01]  /*2ba0*/  MUFU.EX2 R177, R177 ;  /* 0x000000b100b17308 */ /* 0x000e220000000800 */
[----:B------:R-:W-:Y:S01]  /*2bb0*/  @P1 IADD3 R10, R136, 0x200, RZ ;  /* 0x00000200880a1810 */ /* 0x000fe20007ffe0ff */
[----:B------:R-:W0:Y:S03]  /*2bc0*/  LDS.U16 R165, [R98+0x6] ;  /* 0x0000060062a57984 */ /* 0x000e260000000400 */
[----:B----4-:R-:W-:Y:S01]  /*2bd0*/  SHF.L.U32 R12, R10, 0x2, RZ ;  /* 0x000000020a0c7819 */ /* 0x010fe200000006ff */
[----:B------:R-:W4:Y:S01]  /*2be0*/  LDS.U16 R164, [R98+0x8] ;  /* 0x0000080062a47984 */ /* 0x000f220000000400 */
[----:B------:R-:W-:-:S03]  /*2bf0*/  ISETP.LT.OR P2, PT, R130, 0x2, P0 ;  /* 0x000000028200780c */ /* 0x000fc60000741670 */
        /* <DEDUP_REMOVED lines=12> */
[----:B------:R-:W-:-:S02]  /*2cc0*/  FMUL.FTZ R202, R67, R14 ;  /* 0x0000000e43ca7220 */ /* 0x000fc40000410000 */
[-C--:B------:R-:W-:Y:S01]  /*2cd0*/  FMUL.FTZ R201, R62, R14.reuse ;  /* 0x0000000e3ec97220 */ /* 0x080fe20000410000 */
[----:B------:R-:W-:Y:S01]  /*2ce0*/  @!P2 IADD3 R16, R130, -0x2, RZ ;  /* 0xfffffffe8210a810 */ /* 0x000fe20007ffe0ff */
[-C--:B------:R-:W-:Y:S02]  /*2cf0*/  FMUL.FTZ R200, R65, R14.reuse ;  /* 0x0000000e41c87220 */ /* 0x080fe40000410000 */
[----:B------:R-:W0:Y:S01]  /*2d00*/  MUFU.EX2 R202, R202 ;  /* 0x000000ca00ca7308 */ /* 0x000e220000000800 */
[----:B------:R-:W-:Y:S02]  /*2d10*/  FMUL.FTZ R199, R60, R14 ;  /* 0x0000000e3cc77220 */ /* 0x000fe40000410000 */
[----:B------:R-:W-:-:S05]  /*2d20*/  @!P2 IMAD R11, R16, c[0x0][0x16c], R19 ;  /* 0x00005b00100baa24 */ /* 0x000fca00078e0213 */
[----:B------:R-:W0:Y:S01]  /*2d30*/  MUFU.EX2 R201, R201 ;  /* 0x000000c900c97308 */ /* 0x000e220000000800 */
[----:B------:R-:W-:Y:S02]  /*2d40*/  IMAD.MOV.U32 R180, RZ, RZ, RZ ;  /* 0x000000ffffb47224 */ /* 0x000fe400078e00ff */
[----:B------:R-:W-:Y:S01]  /*2d50*/  @!P2 IMAD.WIDE R10, R11, 0x8, R8 ;  /* 0x000000080b0aa825 */ /* 0x000fe200078e0208 */
[----:B------:R-:W-:Y:S03]  /*2d60*/  BAR.SYNC.DEFER_BLOCKING 0x0 ;  /* 0x0000000000007b1d */ /* 0x000fe60000010000 */
[----:B------:R-:W-:-:S03]  /*2d70*/  FMUL.FTZ R219, R63, R14 ;  /* 0x0000000e3fdb7220 */ /* 0x000fc60000410000 */
[----:B------:R-:W0:Y:S01]  /*2d80*/  MUFU.EX2 R200, R200 ;  /* 0x000000c800c87308 */ /* 0x000e220000000800 */
[----:B------:R-:W-:-:S07]  /*2d90*/  FMUL.FTZ R218, R58, R14 ;  /* 0x0000000e3ada7220 */ /* 0x000fce0000410000 */
[----:B------:R-:W0:Y:S01]  /*2da0*/  MUFU.EX2 R199, R199 ;  /* 0x000000c700c77308 */ /* 0x000e220000000800 */
[----:B------:R-:W-:-:S07]  /*2db0*/  FMUL.FTZ R216, R61, R14 ;  /* 0x0000000e3dd87220 */ /* 0x000fce0000410000 */
[----:B------:R-:W1:Y:S01]  /*2dc0*/  MUFU.EX2 R219, R219 ;  /* 0x000000db00db7308 */ /* 0x000e620000000800 */
[----:B------:R0:W5:Y:S01]  /*2dd0*/  @!P2 LDG.E R180, [R10.64+0x4] ;  /* 0x0000040e0ab4a981 */ /* 0x000162000c1e1900 */
[----:B------:R-:W-:-:S06]  /*2de0*/  FMUL.FTZ R214, R56, R14 ;  /* 0x0000000e38d67220 */ /* 0x000fcc0000410000 */
[----:B------:R-:W1:Y:S01]  /*2df0*/  MUFU.EX2 R218, R218 ;  /* 0x000000da00da7308 */ /* 0x000e620000000800 */
[----:B0-----:R-:W-:-:S04]  /*2e00*/  FMUL.FTZ R10, R177, R202 ;  /* 0x000000cab10a7220 */ /* 0x001fc80000410000 */
[----:B------:R-:W-:-:S03]  /*2e10*/  FMUL.FTZ R11, R201, R10 ;  /* 0x0000000ac90b7220 */ /* 0x000fc60000410000 */
[----:B------:R-:W0:Y:S01]  /*2e20*/  MUFU.EX2 R216, R216 ;  /* 0x000000d800d87308 */ /* 0x000e220000000800 */
[-C--:B------:R-:W-:Y:S02]  /*2e30*/  FMUL.FTZ R15, R59, R14.reuse ;  /* 0x0000000e3b0f7220 */ /* 0x080fe40000410000 */
[----:B------:R-:W-:Y:S01]  /*2e40*/  FMUL.FTZ R10, R200, R11 ;  /* 0x0000000bc80a7220 */ /* 0x000fe20000410000 */
[----:B------:R-:W-:Y:S01]  /*2e50*/  ISETP.NE.AND P2, PT, R136, 0x1f, PT ;  /* 0x0000001f8800780c */ /* 0x000fe20003f45270 */
[----:B------:R-:W-:Y:S02]  /*2e60*/  FMUL.FTZ R228, R54, R14 ;  /* 0x0000000e36e47220 */ /* 0x000fe40000410000 */
[----:B------:R-:W-:Y:S01]  /*2e70*/  FMUL.FTZ R10, R199, R10 ;  /* 0x0000000ac70a7220 */ /* 0x000fe20000410000 */
[----:B------:R-:W0:Y:S01]  /*2e80*/  MUFU.EX2 R214, R214 ;  /* 0x000000d600d67308 */ /* 0x000e220000000800 */
[----:B------:R-:W-:Y:S02]  /*2e90*/  FMUL.FTZ R233, R57, R14 ;  /* 0x0000000e39e97220 */ /* 0x000fe40000410000 */
[----:B-1----:R-:W-:-:S05]  /*2ea0*/  FMUL.FTZ R11, R219, R10 ;  /* 0x0000000adb0b7220 */ /* 0x002fca0000410000 */
[----:B------:R-:W1:Y:S01]  /*2eb0*/  MUFU.EX2 R15, R15 ;  /* 0x0000000f000f7308 */ /* 0x000e620000000800 */
[----:B------:R-:W-:Y:S01]  /*2ec0*/  FMUL.FTZ R11, R218, R11 ;  /* 0x0000000bda0b7220 */ /* 0x000fe20000410000 */
[----:B------:R1:W2:Y:S01]  /*2ed0*/  @P2 LDS R249, [R136.X4+0x16ac] ;  /* 0x0016ac0088f92984 */ /* 0x0002a20000004800 */
[----:B------:R-:W-:-:S05]  /*2ee0*/  FMUL.FTZ R212, R52, R14 ;  /* 0x0000000e34d47220 */ /* 0x000fca0000410000 */
[----:B------:R-:W1:Y:S01]  /*2ef0*/  MUFU.EX2 R228, R228 ;  /* 0x000000e400e47308 */ /* 0x000e620000000800 */
[----:B0-----:R-:W-:Y:S02]  /*2f00*/  FMUL.FTZ R11, R216, R11 ;  /* 0x0000000bd80b7220 */ /* 0x001fe40000410000 */
[----:B------:R-:W-:-:S05]  /*2f10*/  FMUL.FTZ R217, R55, R14 ;  /* 0x0000000e37d97220 */ /* 0x000fca0000410000 */
[----:B------:R-:W0:Y:S01]  /*2f20*/  MUFU.EX2 R233, R233 ;  /* 0x000000e900e97308 */ /* 0x000e220000000800 */
[----:B------:R-:W-:Y:S02]  /*2f30*/  FMUL.FTZ R10, R214, R11 ;  /* 0x0000000bd60a7220 */ /* 0x000fe40000410000 */
[----:B------:R-:W-:-:S05]  /*2f40*/  FMUL.FTZ R194, R53, R14 ;  /* 0x0000000e35c27220 */ /* 0x000fca0000410000 */
[----:B------:R-:W4:Y:S01]  /*2f50*/  MUFU.EX2 R212, R212 ;  /* 0x000000d400d47308 */ /* 0x000f220000000800 */
[----:B-1----:R-:W-:Y:S02]  /*2f60*/  FMUL.FTZ R11, R15, R10 ;  /* 0x0000000a0f0b7220 */ /* 0x002fe40000410000 */
[----:B------:R-:W-:-:S05]  /*2f70*/  FMUL.FTZ R198, R50, R14 ;  /* 0x0000000e32c67220 */ /* 0x000fca0000410000 */
[----:B------:R-:W1:Y:S01]  /*2f80*/  MUFU.EX2 R217, R217 ;  /* 0x000000d900d97308 */ /* 0x000e620000000800 */
[----:B------:R-:W-:-:S04]  /*2f90*/  FMUL.FTZ R10, R228, R11 ;  /* 0x0000000be40a7220 */ /* 0x000fc80000410000 */
[----:B0-----:R-:W-:-:S03]  /*2fa0*/  FMUL.FTZ R11, R233, R10 ;  /* 0x0000000ae90b7220 */ /* 0x001fc60000410000 */
[----:B------:R-:W-:Y:S01]  /*2fb0*/  MUFU.EX2 R194, R194 ;  /* 0x000000c200c27308 */ /* 0x000fe20000000800 */
[----:B----4-:R-:W-:Y:S01]  /*2fc0*/  FMUL.FTZ R10, R212, R11 ;  /* 0x0000000bd40a7220 */ /* 0x010fe20000410000 */
[----:B------:R-:W-:Y:S02]  /*2fd0*/  PRMT R149, RZ, 0x5410, R203 ;  /* 0x00005410ff957816 */ /* 0x000fe400000000cb */
[----:B--2---:R-:W-:-:S04]  /*2fe0*/  PRMT R144, RZ, 0x5410, R97 ;  /* 0x00005410ff907816 */ /* 0x004fc80000000061 */
[----:B------:R-:W0:Y:S01]  /*2ff0*/  MUFU.EX2 R198, R198 ;  /* 0x000000c600c67308 */ /* 0x000e220000000800 */
[----:B-1----:R-:W-:Y:S01]  /*3000*/  FMUL.FTZ R11, R217, R10 ;  /* 0x0000000ad90b7220 */ /* 0x002fe20000410000 */
        /* <DEDUP_REMOVED lines=22> */
[----:B------:R-:W-:Y:S01]  /*3170*/  BSSY B0, `(.L_x_5216) ;  /* 0x0000037000007945 */ /* 0x000fe20003800000 */
        /* <DEDUP_REMOVED lines=19> */
[----:B0-----:R-:W-:Y:S01]  /*32b0*/  FMUL.FTZ R11, R198, R11 ;  /* 0x0000000bc60b7220 */ /* 0x001fe20000410000 */
[----:B------:R-:W-:Y:S01]  /*32c0*/  PRMT R155, RZ, 0x5410, R155 ;  /* 0x00005410ff9b7816 */ /* 0x000fe2000000009b */
[----:B------:R-:W-:Y:S01]  /*32d0*/  FMUL.FTZ R245, R165, R182 ;  /* 0x000000b6a5f57220 */ /* 0x000fe20000410000 */
[----:B------:R-:W-:-:S02]  /*32e0*/  PRMT R154, RZ, 0x5410, R154 ;  /* 0x00005410ff9a7816 */ /* 0x000fc4000000009a */
[----:B------:R-:W-:Y:S01]  /*32f0*/  PRMT R152, RZ, 0x5410, R152 ;  /* 0x00005410ff987816 */ /* 0x000fe20000000098 */
[-C--:B------:R-:W-:Y:S02]  /*3300*/  FMUL.FTZ R187, R68, R13.reuse ;  /* 0x0000000d44bb7220 */ /* 0x080fe40000410000 */
[-C--:B------:R-:W-:Y:S02]  /*3310*/  FMUL.FTZ R10, R66, R13.reuse ;  /* 0x0000000d420a7220 */ /* 0x080fe40000410000 */
[-C--:B------:R-:W-:Y:S02]  /*3320*/  FMUL.FTZ R17, R69, R13.reuse ;  /* 0x0000000d45117220 */ /* 0x080fe40000410000 */
[----:B------:R-:W-:Y:S02]  /*3330*/  FFMA.FTZ R12, R194, R10, R187 ;  /* 0x0000000ac20c7223 */ /* 0x000fe400000100bb */
        /* <DEDUP_REMOVED lines=12> */
[----:B------:R-:W-:Y:S02]  /*3400*/  FMUL.FTZ R208, R81, R13 ;  /* 0x0000000d51d07220 */ /* 0x000fe40000410000 */
[----:B------:R-:W-:-:S02]  /*3410*/  FFMA.FTZ R13, R198, R12, R17 ;  /* 0x0000000cc60d7223 */ /* 0x000fc40000010011 */
[----:B------:R-:W-:Y:S02]  /*3420*/  FFMA.FTZ R12, R202, R236, R247 ;  /* 0x000000ecca0c7223 */ /* 0x000fe400000100f7 */
[----:B------:R-:W-:Y:S02]  /*3430*/  FFMA.FTZ R16, R217, R13, R232 ;  /* 0x0000000dd9107223 */ /* 0x000fe400000100e8 */
[----:B------:R-:W-:Y:S01]  /*3440*/  FFMA.FTZ R13, R201, R12, R234 ;  /* 0x0000000cc90d7223 */ /* 0x000fe200000100ea */
[----:B------:R-:W-:Y:S05]  /*3450*/  @P2 BRA `(.L_x_5217) ;  /* 0x0000008000002947 */ /* 0x000fea0003800000 */
[----:B------:R-:W-:Y:S01]  /*3460*/  ISETP.NE.AND P3, PT, R130, c[0x0][0x174], PT ;  /* 0x00005d0082007a0c */ /* 0x000fe20003f65270 */
[----:B------:R-:W-:-:S12]  /*3470*/  HFMA2.MMA R249, -RZ, RZ, 1.875, 0 ;  /* 0x3f800000fff97435 */ /* 0x000fd800000001ff */
[----:B------:R-:W-:-:S04]  /*3480*/  @P3 IADD3 R153, -R132, c[0x0][0x174], RZ ;  /* 0x00005d0084993a10 */ /* 0x000fc80007ffe1ff */
[----:B------:R-:W-:-:S04]  /*3490*/  @P3 LEA.HI R12, R153, R153, RZ, 0x1 ;  /* 0x00000099990c3211 */ /* 0x000fc800078f08ff */
[----:B------:R-:W-:-:S05]  /*34a0*/  @P3 LOP3.LUT R12, R12, 0xfffffe, RZ, 0xc0, !PT ;  /* 0x00fffffe0c0c3812 */ /* 0x000fca00078ec0ff */
[----:B------:R-:W-:-:S04]  /*34b0*/  @P3 IMAD.IADD R12, R153, 0x1, -R12 ;  /* 0x00000001990c3824 */ /* 0x000fc800078e0a0c */
[----:B------:R-:W-:-:S05]  /*34c0*/  @P3 IMAD R12, R12, 0x100, R19 ;  /* 0x000001000c0c3824 */ /* 0x000fca00078e0213 */
[----:B------:R0:W1:Y:S02]  /*34d0*/  @P3 LDS R249, [R12.X4+0xea8] ;  /* 0x000ea8000cf93984 */ /* 0x0000640000004800 */
.L_x_5217:
[----:B------:R-:W-:Y:S05]  /*34e0*/  BSYNC B0 ;  /* 0x0000000000007941 */ /* 0x000fea0003800000 */
.L_x_5216:
[----:B-1----:R-:W-:Y:S01]  /*34f0*/  FMUL.FTZ R153, R194, R249 ;  /* 0x000000f9c2997220 */ /* 0x002fe20000410000 */
[----:B------:R-:W-:Y:S01]  /*3500*/  ISETP.GE.AND P3, PT, R135, 0x1, PT ;  /* 0x000000018700780c */ /* 0x000fe20003f66270 */
[----:B------:R-:W-:Y:S01]  /*3510*/  FFMA.FTZ R16, R212, R16, R235 ;  /* 0x00000010d4107223 */ /* 0x000fe200000100eb */
[----:B------:R-:W-:Y:S01]  /*3520*/  ISETP.GE.OR P0, PT, R130, c[0x0][0x174], P0 ;  /* 0x00005d0082007a0c */ /* 0x000fe20000706670 */
[----:B0-----:R-:W-:Y:S01]  /*3530*/  FMUL.FTZ R12, R198, R153 ;  /* 0x00000099c60c7220 */ /* 0x001fe20000410000 */
[----:B------:R-:W-:Y:S01]  /*3540*/  ISETP.NE.AND P5, PT, R136, RZ, PT ;  /* 0x000000ff8800720c */ /* 0x000fe20003fa5270 */
[----:B------:R-:W-:Y:S01]  /*3550*/  FMUL.FTZ R190, R164, R183 ;  /* 0x000000b7a4be7220 */ /* 0x000fe20000410000 */
[----:B------:R-:W-:Y:S01]  /*3560*/  USHF.L.U32 UR21, UR6, 0x2, URZ ;  /* 0x0000000206157899 */ /* 0x000fe2000800063f */
[----:B------:R-:W-:Y:S01]  /*3570*/  FFMA.FTZ R13, R200, R13, R245 ;  /* 0x0000000dc80d7223 */ /* 0x000fe200000100f5 */
[----:B------:R-:W-:Y:S01]  /*3580*/  BSSY B0, `(.L_x_5218) ;  /* 0x0000113000007945 */ /* 0x000fe20003800000 */
        /* <DEDUP_REMOVED lines=15> */
[C---:B------:R-:W-:Y:S02]  /*3680*/  FFMA.FTZ R13, R216.reuse, R13, R239 ;  /* 0x0000000dd80d7223 */ /* 0x040fe400000100ef */
        /* <DEDUP_REMOVED lines=13> */
[----:B------:R-:W-:Y:S01]  /*3760*/  FMUL.FTZ R12, R218, R153 ;  /* 0x00000099da0c7220 */ /* 0x000fe20000410000 */
[----:B------:R-:W-:Y:S01]  /*3770*/  PRMT R153, RZ, 0x5410, R84 ;  /* 0x00005410ff997816 */ /* 0x000fe20000000054 */
        /* <DEDUP_REMOVED lines=16> */
[C---:B------:R-:W-:Y:S02]  /*3880*/  FFMA.FTZ R224, R201.reuse, R224, R208 ;  /* 0x000000e0c9e07223 */ /* 0x040fe400000100d0 */
[----:B------:R-:W-:Y:S02]  /*3890*/  FMUL.FTZ R12, R201, R12 ;  /* 0x0000000cc90c7220 */ /* 0x000fe40000410000 */
[C---:B------:R-:W-:Y:S02]  /*38a0*/  FFMA.FTZ R238, R194.reuse, R13, R197 ;  /* 0x0000000dc2ee7223 */ /* 0x040fe400000100c5 */
[----:B------:R-:W-:Y:S01]  /*38b0*/  FMUL.FTZ R251, R194, R11 ;  /* 0x0000000bc2fb7220 */ /* 0x000fe20000410000 */
[----:B------:R-:W-:Y:S01]  /*38c0*/  LOP3.LUT R11, R136, 0x1f, RZ, 0xc0, !PT ;  /* 0x0000001f880b7812 */ /* 0x000fe200078ec0ff */
[C---:B------:R-:W-:Y:S01]  /*38d0*/  FFMA.FTZ R229, R202.reuse, R224, R209 ;  /* 0x000000e0cae57223 */ /* 0x040fe200000100d1 */
[----:B------:R-:W0:Y:S01]  /*38e0*/  SHFL.UP PT, R13, R238, 0x1, RZ ;  /* 0x04200000ee0d7989 */ /* 0x000e2200000e00ff */
[----:B------:R-:W-:Y:S01]  /*38f0*/  FMUL.FTZ R224, R202, R12 ;  /* 0x0000000ccae07220 */ /* 0x000fe20000410000 */
[----:B------:R-:W-:-:S02]  /*3900*/  ISETP.NE.AND P4, PT, R11, 0x1f, PT ;  /* 0x0000001f0b00780c */ /* 0x000fc40003f85270 */
        /* <DEDUP_REMOVED lines=24> */
[----:B------:R-:W-:Y:S01]  /*3a90*/  MOV R13, RZ ;  /* 0x000000ff000d7202 */ /* 0x000fe20000000f00 */
[----:B-1----:R-:W-:Y:S01]  /*3aa0*/  @P3 FMUL.FTZ R251, R251, R12 ;  /* 0x0000000cfbfb3220 */ /* 0x002fe20000410000 */
[----:B------:R-:W-:Y:S01]  /*3ab0*/  ISETP.GE.AND P3, PT, R135, 0x8, PT ;  /* 0x000000088700780c */ /* 0x000fe20003f66270 */
[----:B------:R-:W-:-:S04]  /*3ac0*/  IMAD.MOV.U32 R12, RZ, RZ, 0x3f800000 ;  /* 0x3f800000ff0c7424 */ /* 0x000fc800078e00ff */
[C---:B--2---:R-:W-:Y:S02]  /*3ad0*/  @!P4 FFMA.FTZ R229, R224.reuse, R242, R229 ;  /* 0x000000f2e0e5c223 */ /* 0x044fe400000100e5 */
[----:B------:R-:W0:Y:S01]  /*3ae0*/  SHFL.UP PT, R242, R238, 0x8, RZ ;  /* 0x05000000eef27989 */ /* 0x000e2200000e00ff */
[----:B---3--:R-:W-:Y:S01]  /*3af0*/  @!P4 FMUL.FTZ R224, R224, R240 ;  /* 0x000000f0e0e0c220 */ /* 0x008fe20000410000 */
[----:B------:R-:W-:Y:S02]  /*3b00*/  ISETP.GE.U32.AND P4, PT, R11, 0x18, PT ;  /* 0x000000180b00780c */ /* 0x000fe40003f86070 */
[----:B------:R-:W1:Y:S04]  /*3b10*/  SHFL.UP PT, R240, R251, 0x8, RZ ;  /* 0x05000000fbf07989 */ /* 0x000e6800000e00ff */
[----:B------:R-:W2:Y:S04]  /*3b20*/  SHFL.DOWN PT, R246, R229, 0x8, 0x1f ;  /* 0x09001f00e5f67f89 */ /* 0x000ea800000e0000 */
[----:B------:R-:W3:Y:S04]  /*3b30*/  SHFL.DOWN PT, R244, R224, 0x8, 0x1f ;  /* 0x09001f00e0f47f89 */ /* 0x000ee800000e0000 */
[----:B------:R-:W-:Y:S01]  /*3b40*/  @!P0 LDS.64 R12, [R19.X8+0x1728] ;  /* 0x00172800130c8984 */ /* 0x000fe20000008a00 */
        /* <DEDUP_REMOVED lines=9> */
[----:B------:R-:W3:Y:S04]  /*3be0*/  SHFL.DOWN PT, R244, R224, 0x10, 0x1f ;  /* 0x0a001f00e0f47f89 */ /* 0x000ee800000e0000 */
[----:B-----5:R-:W-:Y:S01]  /*3bf0*/  SHFL.IDX PT, R11, R180, RZ, 0x1f ;  /* 0x00001fffb40b7589 */ /* 0x020fe200000e0000 */
[C---:B0-----:R-:W-:Y:S02]  /*3c00*/  @P0 FFMA.FTZ R238, R251.reuse, R242, R238 ;  /* 0x000000f2fbee0223 */ /* 0x041fe400000100ee */
[----:B-1----:R-:W-:-:S04]  /*3c10*/  @P0 FMUL.FTZ R251, R251, R240 ;  /* 0x000000f0fbfb0220 */ /* 0x002fc80000410000 */
[----:B------:R-:W-:Y:S01]  /*3c20*/  SHFL.UP PT, R238, R238, 0x1, RZ ;  /* 0x04200000eeee7989 */ /* 0x000fe200000e00ff */
[----:B--2---:R-:W-:-:S03]  /*3c30*/  @!P3 FFMA.FTZ R229, R224, R246, R229 ;  /* 0x000000f6e0e5b223 */ /* 0x004fc600000100e5 */
[----:B------:R-:W0:Y:S01]  /*3c40*/  SHFL.UP PT, R251, R251, 0x1, RZ ;  /* 0x04200000fbfb7989 */ /* 0x000e2200000e00ff */
[----:B---3--:R-:W-:-:S03]  /*3c50*/  @!P3 FMUL.FTZ R224, R224, R244 ;  /* 0x000000f4e0e0b220 */ /* 0x008fc60000410000 */
[----:B------:R-:W-:Y:S04]  /*3c60*/  SHFL.IDX PT, R240, R13, RZ, 0x1f ;  /* 0x00001fff0df07589 */ /* 0x000fe800000e0000 */
[----:B------:R-:W-:Y:S04]  /*3c70*/  SHFL.DOWN PT, R244, R229, 0x1, 0x1f ;  /* 0x08201f00e5f47f89 */ /* 0x000fe800000e0000 */
[----:B------:R-:W1:Y:S04]  /*3c80*/  SHFL.DOWN PT, R242, R224, 0x1, 0x1f ;  /* 0x08201f00e0f27f89 */ /* 0x000e6800000e0000 */
[----:B------:R-:W-:Y:S04]  /*3c90*/  SHFL.IDX PT, R229, R229, RZ, 0x1f ;  /* 0x00001fffe5e57589 */ /* 0x000fe800000e0000 */
[----:B------:R-:W2:Y:S01]  /*3ca0*/  SHFL.IDX PT, R224, R224, RZ, 0x1f ;  /* 0x00001fffe0e07589 */ /* 0x000ea200000e0000 */
[----:B0-----:R-:W-:-:S02]  /*3cb0*/  @P1 FFMA.FTZ R11, R251, R11, R238 ;  /* 0x0000000bfb0b1223 */ /* 0x001fc400000100ee */
[----:B-1----:R-:W-:Y:S02]  /*3cc0*/  @P2 FFMA.FTZ R240, R242, R240, R244 ;  /* 0x000000f0f2f02223 */ /* 0x002fe400000100f4 */
[----:B------:R-:W-:Y:S02]  /*3cd0*/  FFMA.FTZ R242, R177, R11, R236 ;  /* 0x0000000bb1f27223 */ /* 0x000fe400000100ec */
[----:B------:R-:W-:Y:S02]  /*3ce0*/  IMAD R236, R206, c[0x0][0x298], RZ ;  /* 0x0000a600ceec7a24 */ /* 0x000fe400078e02ff */
[----:B------:R-:W-:Y:S01]  /*3cf0*/  FFMA.FTZ R177, R240, R249, R10 ;  /* 0x000000f9f0b17223 */ /* 0x000fe2000001000a */
[----:B------:R-:W-:Y:S01]  /*3d00*/  MOV R10, R136 ;  /* 0x00000088000a7202 */ /* 0x000fe20000000f00 */
[----:B------:R-:W-:Y:S02]  /*3d10*/  IMAD R249, R145, c[0x0][0x29c], R236 ;  /* 0x0000a70091f97a24 */ /* 0x000fe400078e02ec */
[----:B------:R-:W-:-:S02]  /*3d20*/  FFMA.FTZ R236, R202, R242, R247 ;  /* 0x000000f2caec7223 */ /* 0x000fc400000100f7 */
[----:B------:R-:W-:Y:S02]  /*3d30*/  FFMA.FTZ R180, R82, R242, RZ ;  /* 0x000000f252b47223 */ /* 0x000fe400000100ff */
[-C--:B------:R-:W-:Y:S02]  /*3d40*/  FFMA.FTZ R238, R201, R236.reuse, R234 ;  /* 0x000000ecc9ee7223 */ /* 0x080fe400000100ea */
[----:B------:R-:W-:Y:S02]  /*3d50*/  FFMA.FTZ R247, R81, R236, R180 ;  /* 0x000000ec51f77223 */ /* 0x000fe400000100b4 */
[-C--:B------:R-:W-:Y:S02]  /*3d60*/  FFMA.FTZ R245, R200, R238.reuse, R245 ;  /* 0x000000eec8f57223 */ /* 0x080fe400000100f5 */
[----:B------:R-:W-:Y:S02]  /*3d70*/  FFMA.FTZ R234, R80, R238, R247 ;  /* 0x000000ee50ea7223 */ /* 0x000fe400000100f7 */
[----:B------:R-:W-:-:S02]  /*3d80*/  FFMA.FTZ R190, R199, R245, R190 ;  /* 0x000000f5c7be7223 */ /* 0x000fc400000100be */
[----:B------:R-:W-:Y:S02]  /*3d90*/  FFMA.FTZ R180, R148, -R243, R236 ;  /* 0x800000f394b47223 */ /* 0x000fe400000100ec */
[----:B------:R-:W-:Y:S02]  /*3da0*/  FFMA.FTZ R243, R79, R245, R234 ;  /* 0x000000f54ff37223 */ /* 0x000fe400000100ea */
[-C--:B------:R-:W-:Y:S02]  /*3db0*/  FFMA.FTZ R234, R219, R190.reuse, R188 ;  /* 0x000000bedbea7223 */ /* 0x080fe400000100bc */
[----:B------:R-:W-:Y:S02]  /*3dc0*/  FFMA.FTZ R188, R78, R190, R243 ;  /* 0x000000be4ebc7223 */ /* 0x000fe400000100f3 */
[----:B------:R-:W-:Y:S02]  /*3dd0*/  FFMA.FTZ R183, R164, -R183, R190 ;  /* 0x800000b7a4b77223 */ /* 0x000fe400000100be */
[----:B------:R-:W-:-:S02]  /*3de0*/  FFMA.FTZ R190, R218, R234, R241 ;  /* 0x000000eadabe7223 */ /* 0x000fc400000100f1 */
[----:B------:R-:W-:Y:S02]  /*3df0*/  FFMA.FTZ R241, R77, R234, R188 ;  /* 0x000000ea4df17223 */ /* 0x000fe400000100bc */
[----:B------:R-:W-:Y:S02]  /*3e00*/  FFMA.FTZ R239, R216, R190, R239 ;  /* 0x000000bed8ef7223 */ /* 0x000fe400000100ef */
[----:B------:R-:W-:Y:S02]  /*3e10*/  FFMA.FTZ R187, R194, R177, R187 ;  /* 0x000000b1c2bb7223 */ /* 0x000fe400000100bb */
[----:B------:R-:W-:Y:S02]  /*3e20*/  FFMA.FTZ R184, R163, -R184, R234 ;  /* 0x800000b8a3b87223 */ /* 0x000fe400000100ea */
[----:B------:R-:W-:Y:S02]  /*3e30*/  FFMA.FTZ R188, R76, R190, R241 ;  /* 0x000000be4cbc7223 */ /* 0x000fe400000100f1 */
[----:B------:R-:W-:-:S02]  /*3e40*/  FFMA.FTZ R234, R214, R239, R237 ;  /* 0x000000efd6ea7223 */ /* 0x000fc400000100ed */
[----:B------:R-:W-:Y:S02]  /*3e50*/  FFMA.FTZ R185, R162, -R185, R190 ;  /* 0x800000b9a2b97223 */ /* 0x000fe400000100be */
[----:B------:R-:W-:Y:S02]  /*3e60*/  FFMA.FTZ R190, R198, R187, R17 ;  /* 0x000000bbc6be7223 */ /* 0x000fe40000010011 */
[----:B------:R-:W-:Y:S02]  /*3e70*/  FFMA.FTZ R237, R75, R239, R188 ;  /* 0x000000ef4bed7223 */ /* 0x000fe400000100bc */
[----:B------:R-:W-:Y:S02]  /*3e80*/  FFMA.FTZ R236, R15, R234, R16 ;  /* 0x000000ea0fec7223 */ /* 0x000fe40000010010 */
[----:B------:R-:W-:Y:S02]  /*3e90*/  FFMA.FTZ R188, R160, -R191, R234 ;  /* 0x800000bfa0bc7223 */ /* 0x000fe400000100ea */
[----:B------:R-:W-:-:S02]  /*3ea0*/  FFMA.FTZ R191, R217, R190, R232 ;  /* 0x000000bed9bf7223 */ /* 0x000fc400000100e8 */
[----:B------:R-:W-:Y:S02]  /*3eb0*/  FFMA.FTZ R234, R74, R234, R237 ;  /* 0x000000ea4aea7223 */ /* 0x000fe400000100ed */
[----:B------:R-:W-:Y:S02]  /*3ec0*/  FFMA.FTZ R237, R228, R236, R189 ;  /* 0x000000ece4ed7223 */ /* 0x000fe400000100bd */
[----:B------:R-:W-:Y:S02]  /*3ed0*/  FFMA.FTZ R189, R159, -R192, R236 ;  /* 0x800000c09fbd7223 */ /* 0x000fe400000100ec */
[----:B------:R-:W-:Y:S02]  /*3ee0*/  FFMA.FTZ R192, R212, R191, R235 ;  /* 0x000000bfd4c07223 */ /* 0x000fe400000100eb */
[C---:B------:R-:W-:Y:S02]  /*3ef0*/  FFMA.FTZ R230, R233.reuse, R237, R230 ;  /* 0x000000ede9e67223 */ /* 0x040fe400000100e6 */
[----:B------:R-:W-:-:S02]  /*3f00*/  FFMA.FTZ R233, R233, R192, R14 ;  /* 0x000000c0e9e97223 */ /* 0x000fc4000001000e */
[----:B------:R-:W-:Y:S02]  /*3f10*/  FFMA.FTZ R212, R212, R230, R227 ;  /* 0x000000e6d4d47223 */ /* 0x000fe400000100e3 */
[----:B------:R-:W-:Y:S02]  /*3f20*/  FFMA.FTZ R228, R228, R233, R231 ;  /* 0x000000e9e4e47223 */ /* 0x000fe400000100e7 */
[----:B------:R-:W-:Y:S02]  /*3f30*/  IMAD.MOV.U32 R11, RZ, RZ, RZ ;  /* 0x000000ffff0b7224 */ /* 0x000fe400078e00ff */
[----:B------:R-:W-:Y:S01]  /*3f40*/  FFMA.FTZ R231, R15, R228, R226 ;  /* 0x000000e40fe77223 */ /* 0x000fe200000100e2 */
[----:B------:R-:W-:Y:S01]  /*3f50*/  MOV R226, UR9 ;  /* 0x0000000900e27c02 */ /* 0x000fe20008000f00 */
[----:B------:R-:W-:Y:S02]  /*3f60*/  FFMA.FTZ R222, R217, R212, R222 ;  /* 0x000000d4d9de7223 */ /* 0x000fe400000100de */
[----:B------:R-:W-:-:S02]  /*3f70*/  FFMA.FTZ R214, R214, R231, R221 ;  /* 0x000000e7d6d67223 */ /* 0x000fc400000100dd */
[----:B------:R-:W-:-:S04]  /*3f80*/  IMAD.WIDE.U32 R10, R145, c[0x0][0x298], R10 ;  /* 0x0000a600910a7a25 */ /* 0x000fc800078e000a */
[----:B------:R-:W-:Y:S01]  /*3f90*/  FFMA.FTZ R223, R216, R214, R223 ;  /* 0x000000d6d8df7223 */ /* 0x000fe200000100df */
[----:B------:R-:W-:Y:S01]  /*3fa0*/  P2R R216, PR, RZ, 0x20 ;  /* 0x00000020ffd87803 */ /* 0x000fe20000000000 */
[----:B--2---:R-:W-:Y:S01]  /*3fb0*/  FFMA.FTZ R13, R224, R13, R229 ;  /* 0x0000000de00d7223 */ /* 0x004fe200000100e5 */
[----:B------:R-:W-:Y:S01]  /*3fc0*/  SHF.L.U32 R216, R136, 0x4, RZ ;  /* 0x0000000488d87819 */ /* 0x000fe200000006ff */
[----:B------:R-:W-:Y:S01]  /*3fd0*/  FFMA.FTZ R218, R218, R223, R225 ;  /* 0x000000dfdada7223 */ /* 0x000fe200000100e1 */
[----:B------:R-:W-:Y:S01]  /*3fe0*/  IADD3 R11, R11, R249, RZ ;  /* 0x000000f90b0b7210 */ /* 0x000fe20007ffe0ff */
[----:B------:R-:W-:Y:S02]  /*3ff0*/  FMUL.FTZ R217, R53, R177 ;  /* 0x000000b135d97220 */ /* 0x000fe40000410000 */
[----:B------:R-:W-:Y:S02]  /*4000*/  FFMA.FTZ R219, R219, R218, R220 ;  /* 0x000000dadbdb7223 */ /* 0x000fe400000100dc */
[----:B------:R-:W-:-:S02]  /*4010*/  FMUL.FTZ R12, R224, R12 ;  /* 0x0000000ce00c7220 */ /* 0x000fc40000410000 */
[----:B------:R-:W-:Y:S01]  /*4020*/  FFMA.FTZ R204, R199, R219, R204 ;  /* 0x000000dbc7cc7223 */ /* 0x000fe200000100cc */
[----:B------:R-:W-:Y:S01]  /*4030*/  LEA.HI.SX32 R199, R216, R216, 0x1b ;  /* 0x000000d8d8c77211 */ /* 0x000fe200078fdaff */
[----:B------:R-:W-:Y:S01]  /*4040*/  FFMA.FTZ R179, R146, -R179, R242 ;  /* 0x800000b392b37223 */ /* 0x000fe200000100f2 */
[----:B------:R0:W-:Y:S01]  /*4050*/  @!P5 STS.64 [R19.X8+0x1728], R12 ;  /* 0x0017280c1300d388 */ /* 0x0001e20000008a00 */
[----:B------:R-:W-:Y:S02]  /*4060*/  FFMA.FTZ R207, R200, R204, R207 ;  /* 0x000000ccc8cf7223 */ /* 0x000fe400000100cf */
[----:B------:R-:W-:Y:S02]  /*4070*/  FMUL.FTZ R216, R150, R217 ;  /* 0x000000d996d87220 */ /* 0x000fe40000410000 */
[----:B------:R-:W-:Y:S02]  /*4080*/  FFMA.FTZ R201, R201, R207, R208 ;  /* 0x000000cfc9c97223 */ /* 0x000fe400000100d0 */
[----:B------:R-:W-:Y:S01]  /*4090*/  IMAD R16, R205, c[0x0][0x2a0], RZ ;  /* 0x0000a800cd107a24 */ /* 0x000fe200078e02ff */
[----:B------:R1:W-:Y:S01]  /*40a0*/  STS [R199.X4+0x46c], R216 ;  /* 0x00046cd8c7007388 */ /* 0x0003e20000004800 */
[----:B------:R-:W-:-:S02]  /*40b0*/  FFMA.FTZ R209, R202, R201, R209 ;  /* 0x000000c9cad17223 */ /* 0x000fc400000100d1 */
[----:B------:R-:W-:Y:S02]  /*40c0*/  FFMA.FTZ R232, R73, R236, R234 ;  /* 0x000000ec49e87223 */ /* 0x000fe400000100ea */
[----:B------:R-:W-:Y:S02]  /*40d0*/  FMUL.FTZ R208, R64, R209 ;  /* 0x000000d140d07220 */ /* 0x000fe40000410000 */
[----:B0-----:R-:W-:Y:S02]  /*40e0*/  FMUL.FTZ R13, R67, R201 ;  /* 0x000000c9430d7220 */ /* 0x001fe40000410000 */
[----:B------:R-:W-:Y:S02]  /*40f0*/  FFMA.FTZ R202, R179, R208, RZ ;  /* 0x000000d0b3ca7223 */ /* 0x000fe400000100ff */
[----:B------:R-:W-:Y:S02]  /*4100*/  FFMA.FTZ R186, R161, -R186, R239 ;  /* 0x800000baa1ba7223 */ /* 0x000fe400000100ef */
[----:B------:R-:W-:-:S02]  /*4110*/  FMUL.FTZ R225, R57, R192 ;  /* 0x000000c039e17220 */ /* 0x000fc40000410000 */
[C---:B------:R-:W-:Y:S02]  /*4120*/  IMAD R239, R141.reuse, c[0x0][0x2a4], R16 ;  /* 0x0000a9008def7a24 */ /* 0x040fe400078e0210 */
[----:B------:R-:W-:Y:S02]  /*4130*/  FFMA.FTZ R232, R72, R237, R232 ;  /* 0x000000ed48e87223 */ /* 0x000fe400000100e8 */
[----:B------:R-:W-:Y:S02]  /*4140*/  FFMA.FTZ R211, R198, R222, R211 ;  /* 0x000000dec6d37223 */ /* 0x000fe400000100d3 */
[----:B------:R-:W-:Y:S02]  /*4150*/  FFMA.FTZ R181, R166, -R181, R238 ;  /* 0x800000b5a6b57223 */ /* 0x000fe400000100ee */
[----:B------:R-:W-:-:S04]  /*4160*/  IMAD.WIDE.U32 R16, R141, c[0x0][0x2a0], R10 ;  /* 0x0000a8008d107a25 */ /* 0x000fc800078e000a */
[----:B------:R-:W-:Y:S01]  /*4170*/  FMUL.FTZ R198, R50, R187 ;  /* 0x000000bb32c67220 */ /* 0x000fe20000410000 */
[----:B------:R-:W-:Y:S01]  /*4180*/  LEA R10, P1, R16, c[0x0][0x318], 0x2 ;  /* 0x0000c600100a7a11 */ /* 0x000fe200078210ff */
[----:B-1----:R-:W-:Y:S01]  /*4190*/  FMUL.FTZ R216, R62, R207 ;  /* 0x000000cf3ed87220 */ /* 0x002fe20000410000 */
[----:B------:R-:W-:Y:S01]  /*41a0*/  IADD3 R14, P0, R16, UR9, RZ ;  /* 0x00000009100e7c10 */ /* 0x000fe2000ff1e0ff */
[----:B------:R-:W-:Y:S02]  /*41b0*/  FFMA.FTZ R202, R180, R13, R202 ;  /* 0x0000000db4ca7223 */ /* 0x000fe400000100ca */
[----:B------:R-:W-:Y:S02]  /*41c0*/  FMUL.FTZ R220, R170, R225 ;  /* 0x000000e1aadc7220 */ /* 0x000fe40000410000 */
[----:B------:R-:W-:Y:S02]  /*41d0*/  FFMA.FTZ R210, R157, -R210, R230 ;  /* 0x800000d29dd27223 */ /* 0x000fe400000100e6 */
[----:B------:R-:W-:Y:S01]  /*41e0*/  FFMA.FTZ R221, R71, R230, R232 ;  /* 0x000000e647dd7223 */ /* 0x000fe200000100e8 */
[----:B------:R0:W-:Y:S01]  /*41f0*/  STS [R199.X4+0x45c], R220 ;  /* 0x00045cdcc7007388 */ /* 0x0001e20000004800 */
[----:B------:R-:W-:-:S02]  /*4200*/  FFMA.FTZ R182, R165, -R182, R245 ;  /* 0x800000b6a5b67223 */ /* 0x000fc400000100f5 */
[----:B------:R-:W-:Y:S02]  /*4210*/  IMAD.IADD R239, R17, 0x1, R239 ;  /* 0x0000000111ef7824 */ /* 0x000fe400078e02ef */
[----:B------:R-:W-:Y:S02]  /*4220*/  FMUL.FTZ R230, R153, R198 ;  /* 0x000000c699e67220 */ /* 0x000fe40000410000 */
[----:B------:R-:W-:Y:S01]  /*4230*/  FMUL.FTZ R229, R65, R204 ;  /* 0x000000cc41e57220 */ /* 0x000fe20000410000 */
[----:B------:R-:W-:Y:S01]  /*4240*/  LEA.HI.X R11, R16, c[0x0][0x31c], R239, 0x2, P1 ;  /* 0x0000c700100b7a11 */ /* 0x000fe200008f14ef */
[----:B------:R-:W-:Y:S01]  /*4250*/  FFMA.FTZ R227, R181, R216, R202 ;  /* 0x000000d8b5e37223 */ /* 0x000fe200000100ca */
[----:B------:R1:W-:Y:S01]  /*4260*/  STS [R199.X4+0x468], R230 ;  /* 0x000468e6c7007388 */ /* 0x0003e20000004800 */
[----:B------:R-:W-:Y:S01]  /*4270*/  IMAD R235, R132, -0x200, R143 ;  /* 0xfffffe0084eb7824 */ /* 0x000fe200078e028f */
[----:B------:R-:W-:Y:S01]  /*4280*/  LEA.HI.X.SX32 R15, R226, R239, 0x1, P0 ;  /* 0x000000efe20f7211 */ /* 0x000fe200000f0eff */
[----:B------:R-:W-:-:S02]  /*4290*/  FMUL.FTZ R12, R54, R233 ;  /* 0x000000e9360c7220 */ /* 0x000fc40000410000 */
[----:B------:R-:W-:Y:S01]  /*42a0*/  FMUL.FTZ R200, R52, R191 ;  /* 0x000000bf34c87220 */ /* 0x000fe20000410000 */
[----:B------:R-:W-:Y:S01]  /*42b0*/  SHF.R.S32.HI R17, RZ, 0x1f, R235 ;  /* 0x0000001fff117819 */ /* 0x000fe200000114eb */
[----:B0-----:R-:W-:Y:S01]  /*42c0*/  FMUL.FTZ R220, R60, R219 ;  /* 0x000000db3cdc7220 */ /* 0x001fe20000410000 */
[----:B------:R-:W-:Y:S01]  /*42d0*/  LEA R16, P1, R235, R10, 0x2 ;  /* 0x0000000aeb107211 */ /* 0x000fe200078210ff */
[----:B------:R-:W-:Y:S02]  /*42e0*/  FFMA.FTZ R202, R182, R229, R227 ;  /* 0x000000e5b6ca7223 */ /* 0x000fe400000100e3 */
[----:B-1----:R-:W-:Y:S01]  /*42f0*/  FMUL.FTZ R230, R169, R12 ;  /* 0x0000000ca9e67220 */ /* 0x002fe20000410000 */
[----:B------:R-:W-:Y:S01]  /*4300*/  LEA.HI.X R17, R235, R11, R17, 0x2, P1 ;  /* 0x0000000beb117211 */ /* 0x000fe200008f1411 */
[----:B------:R-:W-:Y:S02]  /*4310*/  FFMA.FTZ R215, R158, -R215, R237 ;  /* 0x800000d79ed77223 */ /* 0x000fe400000100ed */
[----:B------:R-:W-:Y:S01]  /*4320*/  FMUL.FTZ R224, R167, R200 ;  /* 0x000000c8a7e07220 */ /* 0x000fe20000410000 */
[----:B------:R0:W-:Y:S01]  /*4330*/  STS [R199.X4+0x458], R230 ;  /* 0x000458e6c7007388 */ /* 0x0001e20000004800 */
[----:B------:R-:W-:-:S02]  /*4340*/  FFMA.FTZ R213, R156, -R213, R212 ;  /* 0x800000d59cd57223 */ /* 0x000fc400000100d4 */
[----:B------:R-:W-:Y:S01]  /*4350*/  FMUL.FTZ R237, R63, R218 ;  /* 0x000000da3fed7220 */ /* 0x000fe20000410000 */
[----:B------:R1:W-:Y:S01]  /*4360*/  STS [R199.X4+0x460], R224 ;  /* 0x000460e0c7007388 */ /* 0x0003e20000004800 */
[----:B------:R-:W-:Y:S02]  /*4370*/  FFMA.FTZ R227, R183, R220, R202 ;  /* 0x000000dcb7e37223 */ /* 0x000fe400000100ca */
[----:B------:R-:W-:Y:S02]  /*4380*/  FFMA.FTZ R212, R70, R212, R221 ;  /* 0x000000d446d47223 */ /* 0x000fe400000100dd */
[----:B------:R-:W-:Y:S02]  /*4390*/  FMUL.FTZ R221, R55, R190 ;  /* 0x000000be37dd7220 */ /* 0x000fe40000410000 */
[----:B------:R-:W-:Y:S02]  /*43a0*/  IMAD.U32 R241, RZ, RZ, UR21 ;  /* 0x00000015fff17e24 */ /* 0x000fe4000f8e00ff */
[----:B------:R-:W-:-:S02]  /*43b0*/  FFMA.FTZ R202, R184, R237, R227 ;  /* 0x000000edb8ca7223 */ /* 0x000fc400000100e3 */
[----:B0-----:R-:W-:Y:S02]  /*43c0*/  FMUL.FTZ R230, R176, R237 ;  /* 0x000000edb0e67220 */ /* 0x001fe40000410000 */
[----:B-1----:R-:W-:Y:S02]  /*43d0*/  FMUL.FTZ R224, R58, R223 ;  /* 0x000000df3ae07220 */ /* 0x002fe40000410000 */
[----:B------:R-:W-:Y:S01]  /*43e0*/  IMAD.U32 R237, RZ, RZ, UR9 ;  /* 0x00000009ffed7e24 */ /* 0x000fe2000f8e00ff */
[----:B------:R-:W-:Y:S01]  /*43f0*/  STS [R199.X4+0x444], R230 ;  /* 0x000444e6c7007388 */ /* 0x000fe20000004800 */
[----:B------:R-:W-:Y:S02]  /*4400*/  FMUL.FTZ R226, R168, R221 ;  /* 0x000000dda8e27220 */ /* 0x000fe40000410000 */
[----:B------:R-:W-:-:S03]  /*4410*/  IMAD.WIDE.U32 R16, R241, c[0x0][0x2b0], R16 ;  /* 0x0000ac00f1107a25 */ /* 0x000fc600078e0010 */
[----:B------:R0:W-:Y:S01]  /*4420*/  STS [R199.X4+0x464], R226 ;  /* 0x000464e2c7007388 */ /* 0x0001e20000004800 */
[----:B------:R-:W-:Y:S02]  /*4430*/  FMUL.FTZ R241, R59, R228 ;  /* 0x000000e43bf17220 */ /* 0x000fe40000410000 */
[----:B------:R-:W-:Y:S02]  /*4440*/  FMUL.FTZ R239, R61, R214 ;  /* 0x000000d63def7220 */ /* 0x000fe40000410000 */
[----:B------:R-:W-:Y:S01]  /*4450*/  FFMA.FTZ R227, R185, R224, R202 ;  /* 0x000000e0b9e37223 */ /* 0x000fe200000100ca */
[----:B------:R-:W-:Y:S01]  /*4460*/  IADD3 R202, -R237, c[0x0][0x168], -R136 ;  /* 0x00005a00edca7a10 */ /* 0x000fe20007ffe988 */
[----:B------:R-:W-:Y:S02]  /*4470*/  FMUL.FTZ R236, R56, R231 ;  /* 0x000000e738ec7220 */ /* 0x000fe40000410000 */
[----:B------:R-:W-:Y:S01]  /*4480*/  FFMA.FTZ R227, R186, R239, R227 ;  /* 0x000000efbae37223 */ /* 0x000fe200000100e3 */
[----:B------:R-:W-:Y:S01]  /*4490*/  ISETP.GE.AND P0, PT, R202, 0x1, PT ;  /* 0x00000001ca00780c */ /* 0x000fe20003f06270 */
[----:B0-----:R-:W-:-:S02]  /*44a0*/  FMUL.FTZ R226, R172, R241 ;  /* 0x000000f1ace27220 */ /* 0x001fc40000410000 */
[-C--:B------:R-:W-:Y:S02]  /*44b0*/  FMUL.FTZ R238, R171, R236.reuse ;  /* 0x000000ecabee7220 */ /* 0x080fe40000410000 */
[----:B------:R-:W-:Y:S01]  /*44c0*/  FFMA.FTZ R236, R188, R236, R227 ;  /* 0x000000ecbcec7223 */ /* 0x000fe200000100e3 */
[----:B------:R0:W-:Y:S01]  /*44d0*/  STS [R199.X4+0x454], R226 ;  /* 0x000454e2c7007388 */ /* 0x0001e20000004800 */
[----:B------:R-:W-:Y:S02]  /*44e0*/  FMUL.FTZ R232, R173, R224 ;  /* 0x000000e0ade87220 */ /* 0x000fe40000410000 */
[----:B------:R-:W-:Y:S01]  /*44f0*/  FMUL.FTZ R234, R174, R239 ;  /* 0x000000efaeea7220 */ /* 0x000fe20000410000 */
[----:B------:R1:W-:Y:S01]  /*4500*/  STS [R199.X4+0x450], R238 ;  /* 0x000450eec7007388 */ /* 0x0003e20000004800 */
[----:B------:R-:W-:Y:S02]  /*4510*/  FMUL.FTZ R224, R178, R229 ;  /* 0x000000e5b2e07220 */ /* 0x000fe40000410000 */
[----:B------:R-:W-:Y:S01]  /*4520*/  FMUL.FTZ R208, R149, R208 ;  /* 0x000000d095d07220 */ /* 0x000fe20000410000 */
[----:B------:R1:W-:Y:S01]  /*4530*/  STS [R199.X4+0x44c], R234 ;  /* 0x00044ceac7007388 */ /* 0x0003e20000004800 */
[----:B------:R-:W-:-:S02]  /*4540*/  FFMA.FTZ R236, R189, R241, R236 ;  /* 0x000000f1bdec7223 */ /* 0x000fc400000100ec */
[----:B0-----:R-:W-:Y:S01]  /*4550*/  FMUL.FTZ R226, R175, R220 ;  /* 0x000000dcafe27220 */ /* 0x001fe20000410000 */
[----:B------:R1:W-:Y:S01]  /*4560*/  STS [R199.X4+0x448], R232 ;  /* 0x000448e8c7007388 */ /* 0x0003e20000004800 */
[----:B------:R-:W-:Y:S02]  /*4570*/  FMUL.FTZ R220, R151, R216 ;  /* 0x000000d897dc7220 */ /* 0x000fe40000410000 */
        /* <DEDUP_REMOVED lines=11> */
[----:B------:R-:W-:-:S02]  /*4630*/  IMAD R142, R142, c[0x0][0x2b0], RZ ;  /* 0x0000ac008e8e7a24 */ /* 0x000fc400078e02ff */
[----:B------:R-:W-:-:S03]  /*4640*/  IMAD.WIDE.U32 R14, R19, c[0x0][0x2b0], R14 ;  /* 0x0000ac00130e7a25 */ /* 0x000fc600078e000e */
[----:B------:R-:W0:Y:S01]  /*4650*/  LDS R199, [R199.X4+0x430] ;  /* 0x00043000c7c77984 */ /* 0x000e220000004800 */
[----:B------:R-:W-:Y:S01]  /*4660*/  IMAD R13, R19, c[0x0][0x2b4], R142 ;  /* 0x0000ad00130d7a24 */ /* 0x000fe200078e028e */
[----:B------:R-:W-:-:S04]  /*4670*/  LEA R12, P0, R14, c[0x0][0x318], 0x2 ;  /* 0x0000c6000e0c7a11 */ /* 0x000fc800078010ff */
[----:B------:R-:W-:-:S04]  /*4680*/  IADD3 R13, R15, R13, RZ ;  /* 0x0000000d0f0d7210 */ /* 0x000fc80007ffe0ff */
[----:B------:R-:W-:-:S05]  /*4690*/  LEA.HI.X R13, R14, c[0x0][0x31c], R13, 0x2, P0 ;  /* 0x0000c7000e0d7a11 */ /* 0x000fca00000f140d */
[----:B0-----:R0:W-:Y:S02]  /*46a0*/  RED.E.ADD.F32.FTZ.RN.STRONG.GPU [R12.64], R199 ;  /* 0x000000c70c00798e */ /* 0x0011e4000c10e78e */
.L_x_5219:
[----:B-1----:R-:W-:Y:S05]  /*46b0*/  BSYNC B0 ;  /* 0x0000000000007941 */ /* 0x002fea0003800000 */
.L_x_5218:
[----:B------:R-:W-:Y:S01]  /*46c0*/  IADD3 R15, R136, 0x20, RZ ;  /* 0x00000020880f7810 */ /* 0x000fe20007ffe0ff */
[----:B------:R-:W-:Y:S01]  /*46d0*/  USHF.L.U64.HI UR8, UR6, 0x2, UR7 ;  /* 0x0000000206087899 */ /* 0x000fe20008010207 */
[----:B------:R-:W-:Y:S01]  /*46e0*/  ISETP.GE.AND P0, PT, R202, 0x21, PT ;  /* 0x00000021ca00780c */ /* 0x000fe20003f06270 */
[----:B------:R-:W-:Y:S01]  /*46f0*/  FFMA.FTZ R236, R213, R200, R236 ;  /* 0x000000c8d5ec7223 */ /* 0x000fe200000100ec */
[----:B------:R-:W-:Y:S01]  /*4700*/  LEA.HI.SX32 R15, R15, R136, 0x1b ;  /* 0x000000880f0f7211 */ /* 0x000fe200078fdaff */
[----:B------:R-:W-:Y:S01]  /*4710*/  FFMA.FTZ R196, R155, -R196, R222 ;  /* 0x800000c49bc47223 */ /* 0x000fe200000100de */
[----:B------:R-:W-:Y:S01]  /*4720*/  ULDC.64 UR12, c[0x0][0x2b0] ;  /* 0x0000ac00000c7ab9 */ /* 0x000fe20000000a00 */
[----:B------:R-:W-:Y:S01]  /*4730*/  FFMA.FTZ R197, R194, R211, R197 ;  /* 0x000000d3c2c57223 */ /* 0x000fe200000100c5 */
[----:B------:R-:W-:Y:S01]  /*4740*/  UIMAD UR8, UR8, UR12, URZ ;  /* 0x0000000c080872a4 */ /* 0x000fe2000f8e023f */
[----:B------:R-:W-:Y:S01]  /*4750*/  FFMA.FTZ R212, R69, R222, R212 ;  /* 0x000000de45d47223 */ /* 0x000fe200000100d4 */
[----:B------:R-:W1:Y:S01]  /*4760*/  LDS R15, [R15.X4+0x4b0] ;  /* 0x0004b0000f0f7984 */ /* 0x000e620000004800 */
[----:B------:R-:W-:Y:S01]  /*4770*/  FFMA.FTZ R236, R196, R221, R236 ;  /* 0x000000ddc4ec7223 */ /* 0x000fe200000100ec */
[----:B------:R-:W-:Y:S01]  /*4780*/  UIMAD UR8, UR21, UR13, UR8 ;  /* 0x0000000d150872a4 */ /* 0x000fe2000f8e0208 */
[----:B------:R-:W-:Y:S01]  /*4790*/  FFMA.FTZ R193, R154, -R193, R211 ;  /* 0x800000c19ac17223 */ /* 0x000fe200000100d3 */
[----:B------:R-:W-:Y:S01]  /*47a0*/  BSSY B0, `(.L_x_5220) ;  /* 0x0000011000007945 */ /* 0x000fe20003800000 */
[----:B0-----:R-:W-:Y:S01]  /*47b0*/  FFMA.FTZ R12, R152, -R195, R197 ;  /* 0x800000c3980c7223 */ /* 0x001fe200000100c5 */
[----:B------:R-:W-:Y:S01]  /*47c0*/  IADD3 R195, R136, 0x40, RZ ;  /* 0x0000004088c37810 */ /* 0x000fe20007ffe0ff */
[----:B------:R-:W-:Y:S01]  /*47d0*/  FFMA.FTZ R212, R68, R211, R212 ;  /* 0x000000d344d47223 */ /* 0x000fe200000100d4 */
[----:B------:R-:W-:Y:S01]  /*47e0*/  IADD3 R17, R17, UR8, RZ ;  /* 0x0000000811117c10 */ /* 0x000fe2000fffe0ff */
[----:B------:R-:W-:-:S02]  /*47f0*/  FFMA.FTZ R236, R193, R198, R236 ;  /* 0x000000c6c1ec7223 */ /* 0x000fc400000100ec */
[----:B------:R-:W-:Y:S01]  /*4800*/  FMUL.FTZ R13, R66, R197 ;  /* 0x000000c5420d7220 */ /* 0x000fe20000410000 */
[----:B------:R-:W-:Y:S01]  /*4810*/  IADD3 R197, R136, 0x60, RZ ;  /* 0x0000006088c57810 */ /* 0x000fe20007ffe0ff */
[----:B------:R-:W-:Y:S02]  /*4820*/  FMUL.FTZ R217, R12, R217 ;  /* 0x000000d90cd97220 */ /* 0x000fe40000410000 */
[----:B------:R-:W-:Y:S02]  /*4830*/  FADD.FTZ R13, R212, R13 ;  /* 0x0000000dd40d7221 */ /* 0x000fe40000010000 */
[----:B------:R-:W-:Y:S01]  /*4840*/  FADD.FTZ R14, R236, R217 ;  /* 0x000000d9ec0e7221 */ /* 0x000fe20000010000 */
[----:B------:R-:W-:Y:S05]  /*4850*/  @!P0 BRA `(.L_x_5221) ;  /* 0x0000005000008947 */ /* 0x000fea0003800000 */
[----:B------:R-:W-:-:S04]  /*4860*/  IMAD.WIDE R10, R235, 0x4, R10 ;  /* 0x00000004eb0a7825 */ /* 0x000fc800078e020a */
[----:B------:R-:W-:-:S04]  /*4870*/  IMAD.U32 R199, RZ, RZ, UR21 ;  /* 0x00000015ffc77e24 */ /* 0x000fc8000f8e00ff */
[----:B------:R-:W-:-:S05]  /*4880*/  IMAD.WIDE.U32 R10, R199, c[0x0][0x2b0], R10 ;  /* 0x0000ac00c70a7a25 */ /* 0x000fca00078e000a */
[----:B------:R-:W-:-:S05]  /*4890*/  IADD3 R11, R11, UR8, RZ ;  /* 0x000000080b0b7c10 */ /* 0x000fca000fffe0ff */
[----:B-1----:R0:W-:Y:S02]  /*48a0*/  RED.E.ADD.F32.FTZ.RN.STRONG.GPU [R10.64+-0x780], R15 ;  /* 0xfff8800f0a00798e */ /* 0x0021e4000c10e78e */
.L_x_5221:
[----:B------:R-:W-:Y:S05]  /*48b0*/  BSYNC B0 ;  /* 0x0000000000007941 */ /* 0x000fea0003800000 */
.L_x_5220:
        /* <DEDUP_REMOVED lines=14> */
.L_x_5223:
[----:B------:R-:W-:Y:S05]  /*49a0*/  BSYNC B0 ;  /* 0x0000000000007941 */ /* 0x000fea0003800000 */
.L_x_5222:
[----:B------:R-:W2:Y:S01]  /*49b0*/  LDS R197, [R197.X4+0x5b0] ;  /* 0x0005b000c5c57984 */ /* 0x000ea20000004800 */
[----:B------:R-:W-:Y:S01]  /*49c0*/  BSSY B0, `(.L_x_5224) ;  /* 0x0000005000007945 */ /* 0x000fe20003800000 */
[----:B-1----:R-:W-:Y:S02]  /*49d0*/  IADD3 R15, R136, 0xa0, RZ ;  /* 0x000000a0880f7810 */ /* 0x002fe40007ffe0ff */
[----:B------:R-:W-:Y:S01]  /*49e0*/  LEA.HI.SX32 R11, R11, R136, 0x1b ;  /* 0x000000880b0b7211 */ /* 0x000fe200078fdaff */
[----:B------:R-:W-:Y:S05]  /*49f0*/  @!P0 BRA `(.L_x_5225) ;  /* 0x0000001000008947 */ /* 0x000fea0003800000 */
[----:B--2---:R1:W-:Y:S02]  /*4a00*/  RED.E.ADD.F32.FTZ.RN.STRONG.GPU [R16.64+-0x680], R197 ;  /* 0xfff980c51000798e */ /* 0x0043e4000c10e78e */
.L_x_5225:
[----:B------:R-:W-:Y:S05]  /*4a10*/  BSYNC B0 ;  /* 0x0000000000007941 */ /* 0x000fea0003800000 */
.L_x_5224:
[----:B------:R-:W3:Y:S01]  /*4a20*/  LDS R11, [R11.X4+0x630] ;  /* 0x000630000b0b7984 */ /* 0x000ee20000004800 */
[----:B------:R-:W-:Y:S01]  /*4a30*/  BSSY B0, `(.L_x_5226) ;  /* 0x0000005000007945 */ /* 0x000fe20003800000 */
[----:B0-----:R-:W-:-:S02]  /*4a40*/  IADD3 R195, R136, 0xc0, RZ ;  /* 0x000000c088c37810 */ /* 0x001fc40007ffe0ff */
[----:B------:R-:W-:Y:S01]  /*4a50*/  LEA.HI.SX32 R15, R15, R136, 0x1b ;  /* 0x000000880f0f7211 */ /* 0x000fe200078fdaff */
[----:B------:R-:W-:Y:S05]  /*4a60*/  @!P1 BRA `(.L_x_5227) ;  /* 0x0000001000009947 */ /* 0x000fea0003800000 */
[----:B---3--:R0:W-:Y:S02]  /*4a70*/  RED.E.ADD.F32.FTZ.RN.STRONG.GPU [R16.64+-0x600], R11 ;  /* 0xfffa000b1000798e */ /* 0x0081e4000c10e78e */
.L_x_5227:
[----:B------:R-:W-:Y:S05]  /*4a80*/  BSYNC B0 ;  /* 0x0000000000007941 */ /* 0x000fea0003800000 */
.L_x_5226:
[----:B------:R-:W4:Y:S01]  /*4a90*/  LDS R15, [R15.X4+0x6b0] ;  /* 0x0006b0000f0f7984 */ /* 0x000f220000004800 */
[----:B------:R-:W-:Y:S01]  /*4aa0*/  BSSY B0, `(.L_x_5228) ;  /* 0x0000005000007945 */ /* 0x000fe20003800000 */
[----:B0--3--:R-:W-:Y:S02]  /*4ab0*/  IADD3 R11, R136, 0xe0, RZ ;  /* 0x000000e0880b7810 */ /* 0x009fe40007ffe0ff */
[----:B------:R-:W-:Y:S01]  /*4ac0*/  LEA.HI.SX32 R195, R195, R136, 0x1b ;  /* 0x00000088c3c37211 */ /* 0x000fe200078fdaff */
[----:B------:R-:W-:Y:S05]  /*4ad0*/  @!P2 BRA `(.L_x_5229) ;  /* 0x000000100000a947 */ /* 0x000fea0003800000 */
[----:B----4-:R0:W-:Y:S02]  /*4ae0*/  RED.E.ADD.F32.FTZ.RN.STRONG.GPU [R16.64+-0x580], R15 ;  /* 0xfffa800f1000798e */ /* 0x0101e4000c10e78e */
.L_x_5229:
[----:B------:R-:W-:Y:S05]  /*4af0*/  BSYNC B0 ;  /* 0x0000000000007941 */ /* 0x000fea0003800000 */
.L_x_5228:
[----:B------:R-:W3:Y:S01]  /*4b00*/  LDS R195, [R195.X4+0x730] ;  /* 0x00073000c3c37984 */ /* 0x000ee20000004800 */
[----:B------:R-:W-:Y:S01]  /*4b10*/  BSSY B0, `(.L_x_5230) ;  /* 0x0000005000007945 */ /* 0x000fe20003800000 */
[----:B0---4-:R-:W-:Y:S02]  /*4b20*/  IADD3 R15, R136, 0x100, RZ ;  /* 0x00000100880f7810 */ /* 0x011fe40007ffe0ff */
[----:B------:R-:W-:Y:S01]  /*4b30*/  LEA.HI.SX32 R11, R11, R136, 0x1b ;  /* 0x000000880b0b7211 */ /* 0x000fe200078fdaff */
[----:B------:R-:W-:Y:S05]  /*4b40*/  @!P3 BRA `(.L_x_5231) ;  /* 0x000000100000b947 */ /* 0x000fea0003800000 */
[----:B---3--:R0:W-:Y:S02]  /*4b50*/  RED.E.ADD.F32.FTZ.RN.STRONG.GPU [R16.64+-0x500], R195 ;  /* 0xfffb00c31000798e */ /* 0x0081e4000c10e78e */
.L_x_5231:
[----:B------:R-:W-:Y:S05]  /*4b60*/  BSYNC B0 ;  /* 0x0000000000007941 */ /* 0x000fea0003800000 */
.L_x_5230:
[----:B------:R-:W4:Y:S01]  /*4b70*/  LDS R11, [R11.X4+0x7b0] ;  /* 0x0007b0000b0b7984 */ /* 0x000f220000004800 */
[----:B------:R-:W-:Y:S01]  /*4b80*/  BSSY B0, `(.L_x_5232) ;  /* 0x0000004000007945 */ /* 0x000fe20003800000 */
[----:B------:R-:W-:Y:S01]  /*4b90*/  LEA.HI.SX32 R15, R15, R136, 0x1b ;  /* 0x000000880f0f7211 */ /* 0x000fe200078fdaff */
[----:B------:R-:W-:Y:S05]  /*4ba0*/  @!P4 BRA `(.L_x_5233) ;  /* 0x000000100000c947 */ /* 0x000fea0003800000 */
[----:B----4-:R4:W-:Y:S02]  /*4bb0*/  RED.E.ADD.F32.FTZ.RN.STRONG.GPU [R16.64+-0x480], R11 ;  /* 0xfffb800b1000798e */ /* 0x0109e4000c10e78e */
.L_x_5233:
[----:B------:R-:W-:Y:S05]  /*4bc0*/  BSYNC B0 ;  /* 0x0000000000007941 */ /* 0x000fea0003800000 */
.L_x_5232:
[----:B------:R-:W0:Y:S01]  /*4bd0*/  LDS R15, [R15.X4+0x830] ;  /* 0x000830000f0f7984 */ /* 0x000e220000004800 */
[----:B------:R-:W-:Y:S01]  /*4be0*/  BSSY B0, `(.L_x_5234) ;  /* 0x0000005000007945 */ /* 0x000fe20003800000 */
[----:B----4-:R-:W-:-:S02]  /*4bf0*/  IADD3 R11, R136, 0x120, RZ ;  /* 0x00000120880b7810 */ /* 0x010fc40007ffe0ff */
[----:B0--3--:R-:W-:Y:S01]  /*4c00*/  IADD3 R195, R136, 0x140, RZ ;  /* 0x0000014088c37810 */ /* 0x009fe20007ffe0ff */
[----:B------:R-:W-:Y:S05]  /*4c10*/  @!P5 BRA `(.L_x_5235) ;  /* 0x000000100000d947 */ /* 0x000fea0003800000 */
[----:B------:R0:W-:Y:S02]  /*4c20*/  RED.E.ADD.F32.FTZ.RN.STRONG.GPU [R16.64+-0x400], R15 ;  /* 0xfffc000f1000798e */ /* 0x0001e4000c10e78e */
.L_x_5235:
[----:B------:R-:W-:Y:S05]  /*4c30*/  BSYNC B0 ;  /* 0x0000000000007941 */ /* 0x000fea0003800000 */
.L_x_5234:
        /* <DEDUP_REMOVED lines=14> */
.L_x_5237:
[----:B------:R-:W-:Y:S05]  /*4d20*/  BSYNC B0 ;  /* 0x0000000000007941 */ /* 0x000fea0003800000 */
.L_x_5236:
[----:B------:R-:W3:Y:S01]  /*4d30*/  LDS R195, [R195.X4+0x930] ;  /* 0x00093000c3c37984 */ /* 0x000ee20000004800 */
[----:B------:R-:W-:Y:S01]  /*4d40*/  BSSY B0, `(.L_x_5238) ;  /* 0x0000005000007945 */ /* 0x000fe20003800000 */
[----:B0-----:R-:W-:-:S02]  /*4d50*/  IADD3 R11, R136, 0x180, RZ ;  /* 0x00000180880b7810 */ /* 0x001fc40007ffe0ff */
[----:B------:R-:W-:Y:S01]  /*4d60*/  LEA.HI.SX32 R15, R15, R136, 0x1b ;  /* 0x000000880f0f7211 */ /* 0x000fe200078fdaff */
[----:B------:R-:W-:Y:S05]  /*4d70*/  @!P0 BRA `(.L_x_5239) ;  /* 0x0000001000008947 */ /* 0x000fea0003800000 */
[----:B---3--:R0:W-:Y:S02]  /*4d80*/  RED.E.ADD.F32.FTZ.RN.STRONG.GPU [R16.64+-0x300], R195 ;  /* 0xfffd00c31000798e */ /* 0x0081e4000c10e78e */
.L_x_5239:
[----:B------:R-:W-:Y:S05]  /*4d90*/  BSYNC B0 ;  /* 0x0000000000007941 */ /* 0x000fea0003800000 */
.L_x_5238:
[----:B------:R-:W4:Y:S01]  /*4da0*/  LDS R15, [R15.X4+0x9b0] ;  /* 0x0009b0000f0f7984 */ /* 0x000f220000004800 */
[----:B------:R-:W-:Y:S01]  /*4db0*/  BSSY B0, `(.L_x_5240) ;  /* 0x0000005000007945 */ /* 0x000fe20003800000 */
[----:B0--3--:R-:W-:Y:S02]  /*4dc0*/  IADD3 R195, R136, 0x1a0, RZ ;  /* 0x000001a088c37810 */ /* 0x009fe40007ffe0ff */
[----:B------:R-:W-:Y:S01]  /*4dd0*/  LEA.HI.SX32 R11, R11, R136, 0x1b ;  /* 0x000000880b0b7211 */ /* 0x000fe200078fdaff */
[----:B------:R-:W-:Y:S05]  /*4de0*/  @!P1 BRA `(.L_x_5241) ;  /* 0x0000001000009947 */ /* 0x000fea0003800000 */
[----:B----4-:R0:W-:Y:S02]  /*4df0*/  RED.E.ADD.F32.FTZ.RN.STRONG.GPU [R16.64+-0x280], R15 ;  /* 0xfffd800f1000798e */ /* 0x0101e4000c10e78e */
.L_x_5241:
[----:B------:R-:W-:Y:S05]  /*4e00*/  BSYNC B0 ;  /* 0x0000000000007941 */ /* 0x000fea0003800000 */
.L_x_5240:
[----:B------:R-:W3:Y:S01]  /*4e10*/  LDS R11, [R11.X4+0xa30] ;  /* 0x000a30000b0b7984 */ /* 0x000ee20000004800 */
[----:B------:R-:W-:Y:S01]  /*4e20*/  BSSY B0, `(.L_x_5242) ;  /* 0x0000005000007945 */ /* 0x000fe20003800000 */
[----:B0---4-:R-:W-:Y:S02]  /*4e30*/  IADD3 R15, R136, 0x1c0, RZ ;  /* 0x000001c0880f7810 */ /* 0x011fe40007ffe0ff */
[----:B------:R-:W-:Y:S01]  /*4e40*/  LEA.HI.SX32 R195, R195, R136, 0x1b ;  /* 0x00000088c3c37211 */ /* 0x000fe200078fdaff */
[----:B------:R-:W-:Y:S05]  /*4e50*/  @!P2 BRA `(.L_x_5243) ;  /* 0x000000100000a947 */ /* 0x000fea0003800000 */
[----:B---3--:R0:W-:Y:S02]  /*4e60*/  RED.E.ADD.F32.FTZ.RN.STRONG.GPU [R16.64+-0x200], R11 ;  /* 0xfffe000b1000798e */ /* 0x0081e4000c10e78e */
.L_x_5243:
[----:B------:R-:W-:Y:S05]  /*4e70*/  BSYNC B0 ;  /* 0x0000000000007941 */ /* 0x000fea0003800000 */
.L_x_5242:
[----:B------:R-:W4:Y:S01]  /*4e80*/  LDS R195, [R195.X4+0xab0] ;  /* 0x000ab000c3c37984 */ /* 0x000f220000004800 */
[----:B------:R-:W-:Y:S01]  /*4e90*/  BSSY B0, `(.L_x_5244) ;  /* 0x0000005000007945 */ /* 0x000fe20003800000 */
[----:B0--3--:R-:W-:-:S02]  /*4ea0*/  IADD3 R11, R136, 0x1e0, RZ ;  /* 0x000001e0880b7810 */ /* 0x009fc40007ffe0ff */
[----:B------:R-:W-:Y:S01]  /*4eb0*/  LEA.HI.SX32 R15, R15, R136, 0x1b ;  /* 0x000000880f0f7211 */ /* 0x000fe200078fdaff */
[----:B------:R-:W-:Y:S05]  /*4ec0*/  @!P3 BRA `(.L_x_5245) ;  /* 0x000000100000b947 */ /* 0x000fea0003800000 */
[----:B----4-:R0:W-:Y:S02]  /*4ed0*/  RED.E.ADD.F32.FTZ.RN.STRONG.GPU [R16.64+-0x180], R195 ;  /* 0xfffe80c31000798e */ /* 0x0101e4000c10e78e */
.L_x_5245:
[----:B------:R-:W-:Y:S05]  /*4ee0*/  BSYNC B0 ;  /* 0x0000000000007941 */ /* 0x000fea0003800000 */
.L_x_5244:
[----:B------:R-:W3:Y:S01]  /*4ef0*/  LDS R15, [R15.X4+0xb30] ;  /* 0x000b30000f0f7984 */ /* 0x000ee20000004800 */
[----:B------:R-:W-:Y:S01]  /*4f00*/  BSSY B0, `(.L_x_5246) ;  /* 0x0000004000007945 */ /* 0x000fe20003800000 */
[----:B------:R-:W-:Y:S01]  /*4f10*/  LEA.HI.SX32 R11, R11, R136, 0x1b ;  /* 0x000000880b0b7211 */ /* 0x000fe200078fdaff */
[----:B------:R-:W-:Y:S05]  /*4f20*/  @!P4 BRA `(.L_x_5247) ;  /* 0x000000100000c947 */ /* 0x000fea0003800000 */
[----:B---3--:R3:W-:Y:S02]  /*4f30*/  RED.E.ADD.F32.FTZ.RN.STRONG.GPU [R16.64+-0x100], R15 ;  /* 0xffff000f1000798e */ /* 0x0087e4000c10e78e */
.L_x_5247:
[----:B------:R-:W-:Y:S05]  /*4f40*/  BSYNC B0 ;  /* 0x0000000000007941 */ /* 0x000fea0003800000 */
.L_x_5246:
[----:B------:R-:W0:Y:S01]  /*4f50*/  LDS R11, [R11.X4+0xbb0] ;  /* 0x000bb0000b0b7984 */ /* 0x000e220000004800 */
[----:B------:R-:W-:Y:S01]  /*4f60*/  BSSY B0, `(.L_x_5248) ;  /* 0x0000003000007945 */ /* 0x000fe20003800000 */
[----:B------:R-:W-:Y:S05]  /*4f70*/  @!P5 BRA `(.L_x_5249) ;  /* 0x000000100000d947 */ /* 0x000fea0003800000 */
[----:B0-----:R0:W-:Y:S02]  /*4f80*/  RED.E.ADD.F32.FTZ.RN.STRONG.GPU [R16.64+-0x80], R11 ;  /* 0xffff800b1000798e */ /* 0x0011e4000c10e78e */
.L_x_5249:
[----:B------:R-:W-:Y:S05]  /*4f90*/  BSYNC B0 ;  /* 0x0000000000007941 */ /* 0x000fea0003800000 */
.L_x_5248:
[----:B------:R-:W5:Y:S01]  /*4fa0*/  SHFL.DOWN PT, R10, R13, 0x1, 0x1f ;  /* 0x08201f000d0a7f89 */ /* 0x000f6200000e0000 */
[C---:B------:R-:W-:Y:S01]  /*4fb0*/  ISETP.GT.AND P0, PT, R135.reuse, 0x1e, PT ;  /* 0x0000001e8700780c */ /* 0x040fe20003f04270 */
[-C--:B01-3--:R-:W-:Y:S01]  /*4fc0*/  FMUL.FTZ R16, R140, R233.reuse ;  /* 0x000000e98c107220 */ /* 0x08bfe20000410000 */
[----:B------:R-:W-:Y:S01]  /*4fd0*/  ISETP.NE.AND P1, PT, R135, RZ, PT ;  /* 0x000000ff8700720c */ /* 0x000fe20003f25270 */
[----:B------:R-:W0:Y:S01]  /*4fe0*/  SHFL.DOWN PT, R11, R14, 0x1, 0x1f ;  /* 0x08201f000e0b7f89 */ /* 0x000e2200000e0000 */
[----:B------:R-:W-:Y:S01]  /*4ff0*/  FMUL.FTZ R158, R158, R233 ;  /* 0x000000e99e9e7220 */ /* 0x000fe20000410000 */
        /* <DEDUP_REMOVED lines=53> */
[----:B------:R-:W-:Y:S02]  /*5350*/  FFMA.FTZ R173, R173, R162, R10 ;  /* 0x000000a2adad7223 */ /* 0x000fe4000001000a */
        /* <DEDUP_REMOVED lines=16> */
[----:B------:R-:W-:Y:S02]  /*5460*/  FMUL.FTZ R10, R140, R187 ;  /* 0x000000bb8c0a7220 */ /* 0x000fe40000410000 */
[----:B------:R-:W-:Y:S02]  /*5470*/  FFMA.FTZ R178, R178, R165, R11 ;  /* 0x000000a5b2b27223 */ /* 0x000fe4000001000b */
[----:B------:R-:W-:Y:S02]  /*5480*/  FMUL.FTZ R193, R193, R10 ;  /* 0x0000000ac1c17220 */ /* 0x000fe40000410000 */
[----:B------:R-:W-:Y:S02]  /*5490*/  FMUL.FTZ R10, R140, R207 ;  /* 0x000000cf8c0a7220 */ /* 0x000fe40000410000 */
[----:B------:R-:W-:Y:S02]  /*54a0*/  FFMA.FTZ R213, R167, R156, R213 ;  /* 0x0000009ca7d57223 */ /* 0x000fe400000100d5 */
[----:B------:R-:W-:-:S02]  /*54b0*/  FMUL.FTZ R181, R181, R10 ;  /* 0x0000000ab5b57220 */ /* 0x000fc40000410000 */
[----:B------:R-:W-:Y:S02]  /*54c0*/  FFMA.FTZ R196, R168, R155, R196 ;  /* 0x0000009ba8c47223 */ /* 0x000fe400000100c4 */
[----:B------:R-:W-:Y:S02]  /*54d0*/  FFMA.FTZ R193, R153, R154, R193 ;  /* 0x0000009a99c17223 */ /* 0x000fe400000100c1 */
[----:B------:R-:W-:Y:S02]  /*54e0*/  FFMA.FTZ R181, R151, R166, R181 ;  /* 0x000000a697b57223 */ /* 0x000fe400000100b5 */
[----:B0-----:R-:W-:Y:S02]  /*54f0*/  @!P0 FADD.FTZ R13, R13, R16 ;  /* 0x000000100d0d8221 */ /* 0x001fe40000010000 */
[----:B------:R-:W-:Y:S02]  /*5500*/  FADD.FTZ R26, R171, R26 ;  /* 0x0000001aab1a7221 */ /* 0x000fe40000010000 */
[----:B-1----:R-:W-:-:S02]  /*5510*/  @!P0 FADD.FTZ R14, R14, R15 ;  /* 0x0000000f0e0e8221 */ /* 0x002fc40000010000 */
[----:B------:R-:W-:Y:S02]  /*5520*/  IMAD.MOV.U32 R11, RZ, RZ, R13 ;  /* 0x000000ffff0b7224 */ /* 0x000fe400078e000d */
[----:B------:R-:W-:Y:S01]  /*5530*/  FMUL.FTZ R15, R152, R177 ;  /* 0x000000b1980f7220 */ /* 0x000fe20000410000 */
[----:B------:R-:W-:Y:S01]  /*5540*/  MOV R10, R14 ;  /* 0x0000000e000a7202 */ /* 0x000fe20000000f00 */
[----:B------:R-:W-:Y:S02]  /*5550*/  FMUL.FTZ R13, R148, R201 ;  /* 0x000000c9940d7220 */ /* 0x000fe40000410000 */
[C---:B------:R-:W-:Y:S02]  /*5560*/  FMUL.FTZ R177, R140.reuse, R177 ;  /* 0x000000b18cb17220 */ /* 0x040fe40000410000 */
[C---:B------:R-:W-:Y:S01]  /*5570*/  FMUL.FTZ R201, R140.reuse, R201 ;  /* 0x000000c98cc97220 */ /* 0x040fe20000410000 */
[----:B------:R0:W-:Y:S01]  /*5580*/  @!P1 STS.64 [0xc78], R10 ;  /* 0x000c780aff009388 */ /* 0x0001e20000000a00 */
        /* <DEDUP_REMOVED lines=8> */
[----:B------:R-:W-:Y:S02]  /*5610*/  FADD.FTZ R27, R174, R27 ;  /* 0x0000001bae1b7221 */ /* 0x000fe40000010000 */
[----:B------:R-:W-:Y:S02]  /*5620*/  FADD.FTZ R28, R169, R28 ;  /* 0x0000001ca91c7221 */ /* 0x000fe40000010000 */
[----:B------:R-:W-:Y:S02]  /*5630*/  FFMA.FTZ R44, R63, R163, R44 ;  /* 0x000000a33f2c7223 */ /* 0x000fe4000001002c */
[----:B------:R-:W-:Y:S02]  /*5640*/  FFMA.FTZ R39, R52, R156, R39 ;  /* 0x0000009c34277223 */ /* 0x000fe40000010027 */
[----:B------:R-:W-:-:S02]  /*5650*/  FADD.FTZ R24, R173, R24 ;  /* 0x00000018ad187221 */ /* 0x000fc40000010000 */
[----:B------:R-:W-:Y:S02]  /*5660*/  FADD.FTZ R31, R170, R31 ;  /* 0x0000001faa1f7221 */ /* 0x000fe40000010000 */
[----:B------:R-:W-:Y:S02]  /*5670*/  FFMA.FTZ R47, R60, R164, R47 ;  /* 0x000000a43c2f7223 */ /* 0x000fe4000001002f */
[----:B------:R-:W-:Y:S02]  /*5680*/  FFMA.FTZ R36, R55, R155, R36 ;  /* 0x0000009b37247223 */ /* 0x000fe40000010024 */
[----:B------:R-:W-:Y:S02]  /*5690*/  FADD.FTZ R25, R176, R25 ;  /* 0x00000019b0197221 */ /* 0x000fe40000010000 */
[----:B------:R-:W-:Y:S02]  /*56a0*/  FADD.FTZ R30, R213, R30 ;  /* 0x0000001ed51e7221 */ /* 0x000fe40000010000 */
[----:B------:R-:W-:-:S02]  /*56b0*/  FFMA.FTZ R46, R65, R165, R46 ;  /* 0x000000a5412e7223 */ /* 0x000fc4000001002e */
[----:B------:R-:W-:Y:S02]  /*56c0*/  FFMA.FTZ R37, R50, R154, R37 ;  /* 0x0000009a32257223 */ /* 0x000fe40000010025 */
        /* <DEDUP_REMOVED lines=10> */
[----:B------:R-:W-:-:S02]  /*5770*/  FADD.FTZ R21, R144, R21 ;  /* 0x0000001590157221 */ /* 0x000fc40000010000 */
        /* <DEDUP_REMOVED lines=11> */
.L_x_5251:
[----:B0-----:R-:W-:Y:S05]  /*5830*/  BSYNC B0 ;  /* 0x0000000000007941 */ /* 0x001fea0003800000 */
.L_x_5250:
[----:B------:R-:W-:Y:S01]  /*5840*/  IADD3 R19, R19, 0x1, RZ ;  /* 0x0000000113137810 */ /* 0x000fe20007ffe0ff */
[----:B------:R-:W-:-:S03]  /*5850*/  UIADD3 UR6, UP0, UR6, 0x1, URZ ;  /* 0x0000000106067890 */ /* 0x000fc6000ff1e03f */
[----:B------:R-:W-:Y:S01]  /*5860*/  ISETP.GE.AND P0, PT, R19, c[0x0][0x16c], PT ;  /* 0x00005b0013007a0c */ /* 0x000fe20003f06270 */
[----:B------:R-:W-:-:S12]  /*5870*/  UIADD3.X UR7, URZ, UR7, URZ, UP0, !UPT ;  /* 0x000000073f077290 */ /* 0x000fd800087fe43f */
[----:B------:R-:W-:Y:S01]  /*5880*/  @P0 CALL.REL.NOINC `(.L_x_5215) ;  /* 0x0000001000000944 */ /* 0x000fe20003c00000 */
[----:B------:R-:W-:Y:S05]  /*5890*/  BRA `(.L_x_5252) ;  /* 0xffffcb8000007947 */ /* 0x000fea000383ffff */
.L_x_5215:
[----:B------:R-:W-:Y:S01]  /*58a0*/  BAR.SYNC.DEFER_BLOCKING 0x0 ;  /* 0x0000000000007b1d */ /* 0x000fe20000010000 */
[----:B------:R-:W-:Y:S01]  /*58b0*/  F2FP.BF16.PACK_AB R48, R48, R51 ;  /* 0x000000333030723e */ /* 0x000fe200000010ff */
[----:B------:R-:W-:Y:S01]  /*58c0*/  IMAD.U32 R13, RZ, RZ, UR10 ;  /* 0x0000000aff0d7e24 */ /* 0x000fe2000f8e00ff */
[----:B------:R-:W-:Y:S01]  /*58d0*/  F2FP.BF16.PACK_AB R46, R46, R49 ;  /* 0x000000312e2e723e */ /* 0x000fe200000010ff */
[----:B------:R-:W-:Y:S01]  /*58e0*/  IMAD R71, R132, -0x200, R143 ;  /* 0xfffffe0084477824 */ /* 0x000fe200078e028f */
        /* <DEDUP_REMOVED lines=15> */
[----:B------:R-:W-:Y:S02]  /*59e0*/  SHF.R.S32.HI R67, RZ, 0x1f, R71 ;  /* 0x0000001fff437819 */ /* 0x000fe40000011447 */
[----:B------:R-:W-:Y:S01]  /*59f0*/  SHF.R.S32.HI R69, RZ, 0x1f, R2 ;  /* 0x0000001fff457819 */ /* 0x000fe20000011402 */
[----:B------:R3:W-:Y:S01]  /*5a00*/  STS.U16 [R98+0xa], R10 ;  /* 0x00000a0a62007388 */ /* 0x0007e20000000400 */
[----:B------:R-:W-:Y:S02]  /*5a10*/  LEA R17, P2, R2, c[0x0][0x330], 0x1 ;  /* 0x0000cc0002117a11 */ /* 0x000fe400078408ff */
[----:B0-----:R-:W-:Y:S01]  /*5a20*/  PRMT R49, R42, 0x7632, R49 ;  /* 0x000076322a317816 */ /* 0x001fe20000000031 */
[----:B------:R-:W-:Y:S01]  /*5a30*/  STS.U16 [R98], R48 ;  /* 0x0000003062007388 */ /* 0x000fe20000000400 */
[----:B------:R-:W-:-:S02]  /*5a40*/  LEA.HI.X R14, R2, c[0x0][0x334], R69, 0x1, P2 ;  /* 0x0000cd00020e7a11 */ /* 0x000fc400010f0c45 */
[----:B-1----:R-:W-:Y:S01]  /*5a50*/  PRMT R0, R38, 0x7632, R0 ;  /* 0x0000763226007816 */ /* 0x002fe20000000000 */
[----:B------:R-:W-:Y:S01]  /*5a60*/  STS.U16 [R98+0x4], R46 ;  /* 0x0000042e62007388 */ /* 0x000fe20000000400 */
[----:B---3--:R-:W-:-:S03]  /*5a70*/  PRMT R10, R36, 0x7632, R10 ;  /* 0x00007632240a7816 */ /* 0x008fc6000000000a */
        /* <DEDUP_REMOVED lines=13> */
[----:B0-----:R-:W-:-:S03]  /*5b50*/  IMAD.WIDE.U32 R10, R145, c[0x0][0x2d8], RZ ;  /* 0x0000b600910a7a25 */ /* 0x001fc600078e00ff */
[----:B------:R-:W-:Y:S01]  /*5b60*/  LDS.U16 R37, [R113+0x40] ;  /* 0x0000400071257984 */ /* 0x000fe20000000400 */
[----:B-1----:R-:W-:Y:S02]  /*5b70*/  IMAD R12, R206, c[0x0][0x2d8], RZ ;  /* 0x0000b600ce0c7a24 */ /* 0x002fe400078e02ff */
[----:B------:R-:W-:Y:S01]  /*5b80*/  IMAD.U32 R34, RZ, RZ, UR9 ;  /* 0x00000009ff227e24 */ /* 0x000fe2000f8e00ff */
[----:B------:R-:W-:Y:S01]  /*5b90*/  LDS.U16 R39, [R112+0x80] ;  /* 0x0000800070277984 */ /* 0x000fe20000000400 */
[----:B------:R-:W-:Y:S02]  /*5ba0*/  IMAD R15, R145, c[0x0][0x2dc], R12 ;  /* 0x0000b700910f7a24 */ /* 0x000fe400078e020c */
[----:B------:R-:W-:Y:S01]  /*5bb0*/  IMAD R12, R138, c[0x0][0x2e0], RZ ;  /* 0x0000b8008a0c7a24 */ /* 0x000fe200078e02ff */
[----:B------:R-:W-:Y:S02]  /*5bc0*/  LDS.U16 R41, [R111+0xc0] ;  /* 0x0000c0006f297984 */ /* 0x000fe40000000400 */
[----:B------:R-:W-:-:S02]  /*5bd0*/  IADD3 R11, R11, R15, RZ ;  /* 0x0000000f0b0b7210 */ /* 0x000fc40007ffe0ff */
[----:B------:R-:W-:Y:S03]  /*5be0*/  LDS.U16 R43, [R110+0x100] ;  /* 0x000100006e2b7984 */ /* 0x000fe60000000400 */
[C---:B------:R-:W-:Y:S01]  /*5bf0*/  IMAD.WIDE.U32 R10, R147.reuse, c[0x0][0x2e0], R10 ;  /* 0x0000b800930a7a25 */ /* 0x040fe200078e000a */
        /* <DEDUP_REMOVED lines=13> */
[----:B0-----:R-:W-:Y:S01]  /*5cd0*/  IMAD R13, R147, c[0x0][0x2e4], R12 ;  /* 0x0000b900930d7a24 */ /* 0x001fe200078e020c */
[----:B------:R-:W-:-:S04]  /*5ce0*/  IADD3 R12, P1, R71, R10, RZ ;  /* 0x0000000a470c7210 */ /* 0x000fc80007f3e0ff */
[----:B------:R-:W-:Y:S02]  /*5cf0*/  IADD3.X R13, R67, R13, R11, P1, !PT ;  /* 0x0000000d430d7210 */ /* 0x000fe40000ffe40b */
[----:B------:R-:W-:Y:S02]  /*5d00*/  IADD3 R10, P1, R2, UR9, RZ ;  /* 0x00000009020a7c10 */ /* 0x000fe4000ff3e0ff */
[----:B------:R-:W-:Y:S02]  /*5d10*/  LEA R16, P2, R12, R17, 0x1 ;  /* 0x000000110c107211 */ /* 0x000fe400078408ff */
[----:B------:R-:W-:Y:S02]  /*5d20*/  LEA.HI.X.SX32 R11, R34, R69, 0x1, P1 ;  /* 0x00000045220b7211 */ /* 0x000fe400008f0eff */
[----:B------:R-:W-:Y:S01]  /*5d30*/  LEA.HI.X R17, R12, R14, R13, 0x1, P2 ;  /* 0x0000000e0c117211 */ /* 0x000fe200010f0c0d */
        /* <DEDUP_REMOVED lines=17> */
.L_x_5254:
[----:B------:R-:W-:Y:S05]  /*5e50*/  BSYNC B0 ;  /* 0x0000000000007941 */ /* 0x000fea0003800000 */
.L_x_5253:
[----:B------:R-:W-:Y:S01]  /*5e60*/  @!P3 STG.E.U16 [R16.64+-0x380], R39 ;  /* 0xfffc80271000b986 */ /* 0x000fe2000c10150e */
[-C--:B------:R-:W-:Y:S01]  /*5e70*/  ISETP.GE.AND P4, PT, R123, R0.reuse, PT ;  /* 0x000000007b00720c */ /* 0x080fe20003f86270 */
[----:B------:R-:W-:Y:S01]  /*5e80*/  BSSY B0, `(.L_x_5255) ;  /* 0x0000072000007945 */ /* 0x000fe20003800000 */
[-C--:B------:R-:W-:Y:S01]  /*5e90*/  ISETP.GE.AND P3, PT, R122, R0.reuse, PT ;  /* 0x000000007a00720c */ /* 0x080fe20003f66270 */
[----:B------:R-:W-:Y:S01]  /*5ea0*/  @!P2 STG.E.U16 [R16.64+-0x340], R41 ;  /* 0xfffcc0291000a986 */ /* 0x000fe2000c10150e */
[----:B------:R-:W-:Y:S02]  /*5eb0*/  ISETP.GE.AND P2, PT, R121, R0, PT ;  /* 0x000000007900720c */ /* 0x000fe40003f46270 */
[----:B------:R-:W-:Y:S01]  /*5ec0*/  F2FP.BF16.PACK_AB R12, R29, R26 ;  /* 0x0000001a1d0c723e */ /* 0x000fe200000010ff */
[----:B------:R-:W-:Y:S01]  /*5ed0*/  @!P1 STG.E.U16 [R16.64+-0x300], R43 ;  /* 0xfffd002b10009986 */ /* 0x000fe2000c10150e */
[----:B------:R-:W-:Y:S02]  /*5ee0*/  ISETP.GE.AND P1, PT, R120, R0, PT ;  /* 0x000000007800720c */ /* 0x000fe40003f26270 */
[----:B------:R-:W-:Y:S01]  /*5ef0*/  F2FP.BF16.PACK_AB R13, R31, R28 ;  /* 0x0000001c1f0d723e */ /* 0x000fe200000010ff */
[----:B------:R-:W-:Y:S01]  /*5f00*/  @!P5 STG.E.U16 [R16.64+-0x2c0], R45 ;  /* 0xfffd402d1000d986 */ /* 0x000fe2000c10150e */
[----:B------:R-:W-:-:S03]  /*5f10*/  ISETP.GE.AND P5, PT, R119, R0, PT ;  /* 0x000000007700720c */ /* 0x000fc60003fa6270 */
[----:B------:R-:W-:Y:S01]  /*5f20*/  @!P6 STG.E.U16 [R16.64+-0x280], R47 ;  /* 0xfffd802f1000e986 */ /* 0x000fe2000c10150e */
[----:B------:R-:W-:-:S03]  /*5f30*/  ISETP.GE.AND P6, PT, R118, R0, PT ;  /* 0x000000007600720c */ /* 0x000fc60003fc6270 */
[----:B------:R1:W-:Y:S01]  /*5f40*/  @!P4 STG.E.U16 [R16.64+-0x240], R49 ;  /* 0xfffdc0311000c986 */ /* 0x0003e2000c10150e */
        /* <DEDUP_REMOVED lines=10> */
[----:B------:R-:W-:Y:S01]  /*5ff0*/  FADD.FTZ R3, R0, R21 ;  /* 0x0000001500037221 */ /* 0x000fe20000010000 */
[----:B-1----:R-:W-:Y:S01]  /*6000*/  PRMT R49, R18, 0x7632, R49 ;  /* 0x0000763212317816 */ /* 0x002fe20000000031 */
[----:B------:R-:W-:Y:S02]  /*6010*/  @!P6 STG.E.U16 [R16.64+-0x100], R59 ;  /* 0xffff003b1000e986 */ /* 0x000fe4000c10150e */
[----:B------:R-:W-:Y:S01]  /*6020*/  FADD.FTZ R0, R3, R20 ;  /* 0x0000001403007221 */ /* 0x000fe20000010000 */
[----:B------:R-:W-:Y:S01]  /*6030*/  F2FP.BF16.PACK_AB R20, R23, R20 ;  /* 0x000000141714723e */ /* 0x000fe200000010ff */
[----:B------:R-:W-:Y:S02]  /*6040*/  @!P4 STG.E.U16 [R16.64+-0xc0], R61 ;  /* 0xffff403d1000c986 */ /* 0x000fe4000c10150e */
[----:B------:R-:W-:Y:S01]  /*6050*/  FADD.FTZ R3, R0, R23 ;  /* 0x0000001700037221 */ /* 0x000fe20000010000 */
[----:B0-----:R-:W-:Y:S01]  /*6060*/  PRMT R14, R20, 0x7632, R14 ;  /* 0x00007632140e7816 */ /* 0x001fe2000000000e */
[----:B------:R-:W-:Y:S02]  /*6070*/  @!P3 STG.E.U16 [R16.64+-0x80], R63 ;  /* 0xffff803f1000b986 */ /* 0x000fe4000c10150e */
[----:B------:R-:W-:Y:S01]  /*6080*/  FADD.FTZ R0, R3, R22 ;  /* 0x0000001603007221 */ /* 0x000fe20000010000 */
[----:B------:R-:W-:Y:S01]  /*6090*/  F2FP.BF16.PACK_AB R3, R27, R24 ;  /* 0x000000181b03723e */ /* 0x000fe200000010ff */
[----:B------:R-:W-:Y:S01]  /*60a0*/  @!P2 STG.E.U16 [R16.64+-0x3c0], R37 ;  /* 0xfffc40251000a986 */ /* 0x000fe2000c10150e */
[----:B------:R-:W-:Y:S01]  /*60b0*/  F2FP.BF16.PACK_AB R22, R25, R22 ;  /* 0x000000161916723e */ /* 0x000fe200000010ff */
[----:B------:R-:W-:-:S02]  /*60c0*/  FADD.FTZ R25, R0, R25 ;  /* 0x0000001900197221 */ /* 0x000fc40000010000 */
[----:B------:R0:W-:Y:S01]  /*60d0*/  @!P1 STG.E.U16 [R16.64+-0x40], R65 ;  /* 0xffffc04110009986 */ /* 0x0001e2000c10150e */
[----:B------:R-:W-:Y:S01]  /*60e0*/  PRMT R15, R22, 0x7632, R15 ;  /* 0x00007632160f7816 */ /* 0x000fe2000000000f */
[----:B------:R-:W-:Y:S02]  /*60f0*/  FADD.FTZ R24, R25, R24 ;  /* 0x0000001819187221 */ /* 0x000fe40000010000 */
[----:B------:R-:W-:Y:S01]  /*6100*/  BAR.SYNC.DEFER_BLOCKING 0x0 ;  /* 0x0000000000007b1d */ /* 0x000fe20000010000 */
[----:B------:R-:W-:Y:S02]  /*6110*/  IMAD R0, R206, c[0x0][0x2f8], RZ ;  /* 0x0000be00ce007a24 */ /* 0x000fe400078e02ff */
[----:B------:R-:W-:-:S04]  /*6120*/  FADD.FTZ R27, R24, R27 ;  /* 0x0000001b181b7221 */ /* 0x000fc80000010000 */
[----:B------:R-:W-:Y:S01]  /*6130*/  FADD.FTZ R26, R27, R26 ;  /* 0x0000001a1b1a7221 */ /* 0x000fe20000010000 */
[----:B0-----:R-:W-:Y:S02]  /*6140*/  PRMT R16, R3, 0x7610, R16 ;  /* 0x0000761003107816 */ /* 0x001fe40000000010 */
[----:B------:R-:W-:Y:S01]  /*6150*/  PRMT R17, R12, 0x7610, R17 ;  /* 0x000076100c117816 */ /* 0x000fe20000000011 */
[----:B------:R-:W-:-:S04]  /*6160*/  FADD.FTZ R29, R26, R29 ;  /* 0x0000001d1a1d7221 */ /* 0x000fc80000010000 */
[----:B------:R-:W-:-:S04]  /*6170*/  FADD.FTZ R28, R29, R28 ;  /* 0x0000001c1d1c7221 */ /* 0x000fc80000010000 */
[----:B------:R-:W-:Y:S01]  /*6180*/  FADD.FTZ R31, R28, R31 ;  /* 0x0000001f1c1f7221 */ /* 0x000fe20000010000 */
[----:B------:R0:W-:Y:S04]  /*6190*/  STS.U16 [R98], R18 ;  /* 0x0000001262007388 */ /* 0x0001e80000000400 */
[----:B------:R1:W-:Y:S04]  /*61a0*/  STS.U16 [R98+0x2], R49 ;  /* 0x0000023162007388 */ /* 0x0003e80000000400 */
[----:B------:R3:W-:Y:S01]  /*61b0*/  STS.U16 [R98+0x4], R20 ;  /* 0x0000041462007388 */ /* 0x0007e20000000400 */
[----:B0-----:R-:W-:-:S02]  /*61c0*/  PRMT R18, R12, 0x7632, R18 ;  /* 0x000076320c127816 */ /* 0x001fc40000000012 */
[----:B------:R-:W-:Y:S01]  /*61d0*/  F2FP.BF16.PACK_AB R12, R35, R32 ;  /* 0x00000020230c723e */ /* 0x000fe200000010ff */
[----:B------:R0:W-:Y:S01]  /*61e0*/  STS.U16 [R98+0x6], R14 ;  /* 0x0000060e62007388 */ /* 0x0001e20000000400 */
[----:B-1----:R-:W-:Y:S02]  /*61f0*/  PRMT R49, R3, 0x7632, R49 ;  /* 0x0000763203317816 */ /* 0x002fe40000000031 */
[----:B------:R-:W-:Y:S01]  /*6200*/  F2FP.BF16.PACK_AB R3, R33, R30 ;  /* 0x0000001e2103723e */ /* 0x000fe200000010ff */
[----:B------:R1:W-:Y:S01]  /*6210*/  STS.U16 [R98+0xc], R16 ;  /* 0x00000c1062007388 */ /* 0x0003e20000000400 */
[----:B------:R-:W-:Y:S02]  /*6220*/  FADD.FTZ R30, R31, R30 ;  /* 0x0000001e1f1e7221 */ /* 0x000fe40000010000 */
[C---:B---3--:R-:W-:Y:S01]  /*6230*/  PRMT R20, R3.reuse, 0x7610, R20 ;  /* 0x0000761003147816 */ /* 0x048fe20000000014 */
[----:B------:R-:W-:Y:S01]  /*6240*/  STS.U16 [R98+0x8], R22 ;  /* 0x0000081662007388 */ /* 0x000fe20000000400 */
[----:B------:R-:W-:Y:S01]  /*6250*/  PRMT R21, R3, 0x7632, R21 ;  /* 0x0000763203157816 */ /* 0x000fe20000000015 */
[----:B------:R-:W-:Y:S01]  /*6260*/  FADD.FTZ R33, R30, R33 ;  /* 0x000000211e217221 */ /* 0x000fe20000010000 */
[----:B0-----:R-:W-:Y:S01]  /*6270*/  PRMT R14, R13, 0x7632, R14 ;  /* 0x000076320d0e7816 */ /* 0x001fe2000000000e */
[----:B------:R-:W-:Y:S01]  /*6280*/  STS.U16 [R98+0xa], R15 ;  /* 0x00000a0f62007388 */ /* 0x000fe20000000400 */
[----:B------:R-:W-:Y:S01]  /*6290*/  MOV R3, UR10 ;  /* 0x0000000a00037c02 */ /* 0x000fe20008000f00 */
[----:B------:R-:W-:Y:S01]  /*62a0*/  FADD.FTZ R32, R33, R32 ;  /* 0x0000002021207221 */ /* 0x000fe20000010000 */
[----:B-1----:R-:W-:Y:S01]  /*62b0*/  PRMT R16, R12, 0x7632, R16 ;  /* 0x000076320c107816 */ /* 0x002fe20000000010 */
[----:B------:R-:W-:Y:S02]  /*62c0*/  STS.U16 [R98+0xe], R49 ;  /* 0x00000e3162007388 */ /* 0x000fe40000000400 */
[----:B------:R-:W-:-:S02]  /*62d0*/  FADD.FTZ R137, R32, R35 ;  /* 0x0000002320897221 */ /* 0x000fc40000010000 */
[----:B------:R-:W-:Y:S04]  /*62e0*/  STS.U16 [R98+0x10], R17 ;  /* 0x0000101162007388 */ /* 0x000fe80000000400 */
[----:B------:R-:W-:Y:S04]  /*62f0*/  STS.U16 [R98+0x12], R18 ;  /* 0x0000121262007388 */ /* 0x000fe80000000400 */
[----:B------:R0:W-:Y:S04]  /*6300*/  STS.U16 [R98+0x14], R13 ;  /* 0x0000140d62007388 */ /* 0x0001e80000000400 */
[----:B------:R-:W-:Y:S04]  /*6310*/  STS.U16 [R98+0x16], R14 ;  /* 0x0000160e62007388 */ /* 0x000fe80000000400 */
[----:B------:R-:W-:Y:S01]  /*6320*/  STS.U16 [R98+0x18], R20 ;  /* 0x0000181462007388 */ /* 0x000fe20000000400 */
[----:B0-----:R-:W-:-:S03]  /*6330*/  IMAD R13, R145, c[0x0][0x2fc], R0 ;  /* 0x0000bf00910d7a24 */ /* 0x001fc600078e0200 */
[----:B------:R-:W-:Y:S04]  /*6340*/  STS.U16 [R98+0x1a], R21 ;  /* 0x00001a1562007388 */ /* 0x000fe80000000400 */
[----:B------:R-:W-:Y:S04]  /*6350*/  STS.U16 [R98+0x1c], R12 ;  /* 0x00001c0c62007388 */ /* 0x000fe80000000400 */
[----:B------:R0:W-:Y:S01]  /*6360*/  STS.U16 [R98+0x1e], R16 ;  /* 0x00001e1062007388 */ /* 0x0001e20000000400 */
[----:B------:R-:W-:-:S06]  /*6370*/  NOP ;  /* 0x0000000000007918 */ /* 0x000fcc0000000000 */
[----:B------:R-:W-:Y:S01]  /*6380*/  LDS.U16 R15, [R114] ;  /* 0x00000000720f7984 */ /* 0x000fe20000000400 */
        /* <DEDUP_REMOVED lines=33> */
.L_x_5256:
[----:B------:R-:W-:Y:S05]  /*65a0*/  BSYNC B0 ;  /* 0x0000000000007941 */ /* 0x000fea0003800000 */
.L_x_5255:
        /* <DEDUP_REMOVED lines=52> */
.L_x_5213:
        /* <DEDUP_REMOVED lines=24> */
.L_x_5259:
[----:B0-----:R-:W-:Y:S05]  /*6a70*/  BSYNC B0 ;  /* 0x0000000000007941 */ /* 0x001fea0003800000 */
.L_x_5258:
[----:B------:R-:W-:Y:S01]  /*6a80*/  BSSY B0, `(.L_x_5260) ;  /* 0x0000018000007945 */ /* 0x000fe20003800000 */
[----:B------:R-:W-:Y:S05]  /*6a90*/  @!P0 BRA `(.L_x_5261) ;  /* 0x0000015000008947 */ /* 0x000fea0003800000 */
[----:B------:R-:W-:Y:S06]  /*6aa0*/  BAR.SYNC.DEFER_BLOCKING 0x0 ;  /* 0x0000000000007b1d */ /* 0x000fec0000010000 */
[----:B------:R-:W3:Y:S04]  /*6ab0*/  SHFL.DOWN P0, R0, R137, 0x1, 0x1f ;  /* 0x08201f0089007f89 */ /* 0x000ee80000000000 */
[----:B------:R-:W5:Y:S04]  /*6ac0*/  S2R R8, SR_LANEID ;  /* 0x0000000000087919 */ /* 0x000f680000000000 */
[----:B------:R-:W0:Y:S01]  /*6ad0*/  S2R R15, SR_TID.X ;  /* 0x00000000000f7919 */ /* 0x000e220000002100 */
[----:B---3--:R-:W-:Y:S01]  /*6ae0*/  @P0 FADD R0, R0, R137 ;  /* 0x0000008900000221 */ /* 0x008fe20000000000 */
[----:B-----5:R-:W-:-:S04]  /*6af0*/  ISETP.NE.AND P1, PT, R8, RZ, PT ;  /* 0x000000ff0800720c */ /* 0x020fc80003f25270 */
        /* <DEDUP_REMOVED lines=9> */
[----:B------:R0:W-:Y:S04]  /*6b90*/  @!P1 STS [0xc74], R6 ;  /* 0x000c7406ff009388 */ /* 0x0001e80000000800 */
[----:B------:R-:W-:Y:S06]  /*6ba0*/  BAR.SYNC.DEFER_BLOCKING 0x0 ;  /* 0x0000000000007b1d */ /* 0x000fec0000010000 */
[----:B------:R-:W-:Y:S05]  /*6bb0*/  @P0 BRA `(.L_x_5262) ;  /* 0x0000004000000947 */ /* 0x000fea0003800000 */
[----:B0-----:R0:W-:Y:S01]  /*6bc0*/  RED.E.ADD.F32.FTZ.RN.STRONG.GPU [R4.64], R6 ;  /* 0x000000060400798e */ /* 0x0011e2000c10e78e */
[----:B------:R-:W-:Y:S01]  /*6bd0*/  IMAD.MOV.U32 R15, RZ, RZ, RZ ;  /* 0x000000ffff0f7224 */ /* 0x000fe200078e00ff */
[----:B------:R-:W-:Y:S05]  /*6be0*/  BRA `(.L_x_5262) ;  /* 0x0000001000007947 */ /* 0x000fea0003800000 */
.L_x_5261:
[----:B------:R-:W3:Y:S02]  /*6bf0*/  S2R R15, SR_TID.X ;  /* 0x00000000000f7919 */ /* 0x000ee40000002100 */
.L_x_5262:
[----:B0-----:R-:W-:Y:S05]  /*6c00*/  BSYNC B0 ;  /* 0x0000000000007941 */ /* 0x001fea0003800000 */
.L_x_5260:
        /* <DEDUP_REMOVED lines=10> */
.L_x_5263:
[----:B0-----:R-:W0:Y:S01]  /*6cb0*/  LDS R17, [R15.X4+0x1f28] ;  /* 0x001f28000f117984 */ /* 0x001e220000004800 */
[----:B------:R-:W-:Y:S01]  /*6cc0*/  SHF.R.S32.HI R0, RZ, 0x1f, R15 ;  /* 0x0000001fff007819 */ /* 0x000fe2000001140f */
[----:B------:R-:W-:Y:S01]  /*6cd0*/  IMAD.MOV.U32 R9, RZ, RZ, R23 ;  /* 0x000000ffff097224 */ /* 0x000fe200078e0017 */
[----:B------:R-:W-:Y:S01]  /*6ce0*/  MOV R8, R2 ;  /* 0x0000000200087202 */ /* 0x000fe20000000f00 */
[----:B------:R3:W5:Y:S01]  /*6cf0*/  LDS R19, [R15.X4+0x2328] ;  /* 0x002328000f137984 */ /* 0x0007620000004800 */
        /* <DEDUP_REMOVED lines=18> */
[----:B-----5:R0:W-:Y:S02]  /*6e20*/  RED.E.ADD.F32.FTZ.RN.STRONG.GPU [R12.64], R19 ;  /* 0x000000130c00798e */ /* 0x0201e4000c10e78e */
[----:B------:R-:W-:Y:S05]  /*6e30*/  @!P0 BRA `(.L_x_5263) ;  /* 0xfffffe7000008947 */ /* 0x000fea000383ffff */
[----:B------:R-:W-:Y:S05]  /*6e40*/  EXIT ;  /* 0x000000000000794d */ /* 0x000fea0003800000 */
.L_x_5264:
        /* <DEDUP_REMOVED lines=11> */
.L_x_9076:


//--------------------- .text._Z25selective_scan_bwd_kernelI32Selective_Scan_bwd_kernel_traitsILi32ELi16ELb0ELb1ELb0ELb0ELb1EN3c108BFloat16EfEEv12SSMParamsBwd --------------------------
	.section	.text._Z25selective_scan_bwd_kernelI32Selective_Scan_bwd_kernel_traitsILi32ELi16ELb0ELb1ELb0ELb0ELb1EN3c108BFloat16EfEEv12SSMParamsBwd,"ax",@progbits
	.sectioninfo	@"SHI_REGISTERS=244"
	.align	128
        .global         _Z25selective_scan_bwd_kernelI32Selective_Scan_bwd_kernel_traitsILi32ELi16ELb0ELb1ELb0ELb0ELb1EN3c108BFloat16EfEEv12SSMParamsBwd
        .type           _Z25selective_scan_bwd_kernelI32Selective_Scan_bwd_kernel_traitsILi32ELi16ELb0ELb1ELb0ELb0ELb1EN3c108BFloat16EfEEv12SSMParamsBwd,@function
        .size           _Z25selective_scan_bwd_kernelI32Selective_Scan_bwd_kernel_traitsILi32ELi16ELb0ELb1ELb0ELb0ELb1EN3c108BFloat16EfEEv12SSMParamsBwd,(.L_x_9077 - _Z25selective_scan_bwd_kernelI32Selective_Scan_bwd_kernel_traitsILi32ELi16ELb0ELb1ELb0ELb0ELb1EN3c108BFloat16EfEEv12SSMParamsBwd)
        .other          _Z25selective_scan_bwd_kernelI32Selective_Scan_bwd_kernel_traitsILi32ELi16ELb0ELb1ELb0ELb0ELb1EN3c108BFloat16EfEEv12SSMParamsBwd,@"STO_CUDA_ENTRY STV_DEFAULT"
_Z25selective_scan_bwd_kernelI32Selective_Scan_bwd_kernel_traitsILi32ELi16ELb0ELb1ELb0ELb0ELb1EN3c108BFloat16EfEEv12SSMParamsBwd:
.text._Z25selective_scan_bwd_kernelI32Selective_Scan_bwd_kernel_traitsILi32ELi16ELb0ELb1ELb0ELb0ELb1EN3c108BFloat16EfEEv12SSMParamsBwd:
[----:B------:R-:W-:Y:S02]  /*0000*/  IMAD.MOV.U32 R1, RZ, RZ, c[0x0][0x28] ;  /* 0x00000a00ff017624 */ /* 0x000fe400078e00ff */
[----:B------:R-:W0:Y:S01]  /*0010*/  S2UR UR16, SR_CTAID.Y ;  /* 0x00000000001079c3 */ /* 0x000e220000002600 */
[----:B------:R-:W-:Y:S02]  /*0020*/  ULDC.64 UR4, c[0x0][0x238] ;  /* 0x00008e0000047ab9 */ /* 0x000fe40000000a00 */
[----:B------:R-:W-:Y:S02]  /*0030*/  ULDC.64 UR6, c[0x0][0x250] ;  /* 0x0000940000067ab9 */ /* 0x000fe40000000a00 */
[----:B------:R-:W-:Y:S02]  /*0040*/  UISETP.NE.U32.AND UP0, UPT, URZ, UR4, UPT ;  /* 0x000000043f00728c */ /* 0x000fe4000bf05070 */
[----:B------:R-:W-:Y:S02]  /*0050*/  UISETP.NE.U32.AND UP1, UPT, URZ, UR6, UPT ;  /* 0x000000063f00728c */ /* 0x000fe4000bf25070 */
[----:B------:R-:W-:Y:S02]  /*0060*/  UISETP.NE.AND.EX UP0, UPT, URZ, UR5, UPT, UP0 ;  /* 0x000000053f00728c */ /* 0x000fe4000bf05300 */
[----:B------:R-:W-:-:S02]  /*0070*/  UISETP.NE.AND.EX UP1, UPT, URZ, UR7, UPT, UP1 ;  /* 0x000000073f00728c */ /* 0x000fc4000bf25310 */
[----:B------:R-:W-:Y:S02]  /*0080*/  ULDC.64 UR32, c[0x0][0x118] ;  /* 0x0000460000207ab9 */ /* 0x000fe40000000a00 */
[----:B------:R-:W-:Y:S01]  /*0090*/  PLOP3.LUT P3, PT, PT, PT, UP0, 0x80, 0x0 ;  /* 0x000000000000781c */ /* 0x000fe20003f6f008 */
[----:B------:R-:W1:Y:S01]  /*00a0*/  S2UR UR35, SR_CTAID.X ;  /* 0x00000000002379c3 */ /* 0x000e620000002500 */
[----:B------:R-:W-:Y:S01]  /*00b0*/  PLOP3.LUT P4, PT, PT, PT, UP1, 0x80, 0x0 ;  /* 0x000000000000781c */ /* 0x000fe20003f8f018 */
[----:B------:R-:W-:Y:S01]  /*00c0*/  ULDC.64 UR22, c[0x0][0x328] ;  /* 0x0000ca0000167ab9 */ /* 0x000fe20000000a00 */
[----:B------:R-:W-:Y:S01]  /*00d0*/  IABS R7, c[0x0][0x178] ;  /* 0x00005e0000077a13 */ /* 0x000fe20000000000 */
[----:B------:R-:W-:Y:S02]  /*00e0*/  ULDC.64 UR24, c[0x0][0x348] ;  /* 0x0000d20000187ab9 */ /* 0x000fe40000000a00 */
[----:B------:R-:W-:Y:S02]  /*00f0*/  UMOV UR8, URZ ;  /* 0x0000003f00087c82 */ /* 0x000fe40008000000 */
[----:B0-----:R-:W-:-:S02]  /*0100*/  USHF.R.S32.HI UR17, URZ, 0x1f, UR16 ;  /* 0x0000001f3f117899 */ /* 0x001fc40008011410 */
[----:B------:R-:W-:Y:S02]  /*0110*/  @UP0 ULEA UR4, UP2, UR16, UR4, 0x2 ;  /* 0x0000000410040291 */ /* 0x000fe4000f84103f */
[----:B------:R-:W-:Y:S02]  /*0120*/  @UP1 ULEA UR6, UP3, UR16, UR6, 0x2 ;  /* 0x0000000610061291 */ /* 0x000fe4000f86103f */
[----:B------:R-:W-:Y:S02]  /*0130*/  @UP0 ULEA.HI.X UR5, UR16, UR5, UR17, 0x2, UP2 ;  /* 0x0000000510050291 */ /* 0x000fe400090f1411 */
[----:B------:R-:W-:Y:S01]  /*0140*/  @UP1 ULEA.HI.X UR7, UR16, UR7, UR17, 0x2, UP3 ;  /* 0x0000000710071291 */ /* 0x000fe200098f1411 */
[----:B------:R-:W-:Y:S01]  /*0150*/  IMAD.U32 R2, RZ, RZ, UR4 ;  /* 0x00000004ff027e24 */ /* 0x000fe2000f8e00ff */
[----:B------:R-:W-:Y:S01]  /*0160*/  MOV R4, UR6 ;  /* 0x0000000600047c02 */ /* 0x000fe20008000f00 */
[----:B------:R-:W-:Y:S01]  /*0170*/  ULDC.64 UR28, c[0x0][0x278] ;  /* 0x00009e00001c7ab9 */ /* 0x000fe20000000a00 */
[----:B------:R-:W-:Y:S01]  /*0180*/  IMAD.U32 R3, RZ, RZ, UR5 ;  /* 0x00000005ff037e24 */ /* 0x000fe2000f8e00ff */
[----:B------:R-:W0:Y:S01]  /*0190*/  I2F.RP R0, R7 ;  /* 0x0000000700007306 */ /* 0x000e220000209400 */
[----:B------:R-:W-:Y:S01]  /*01a0*/  IMAD.U32 R5, RZ, RZ, UR7 ;  /* 0x00000007ff057e24 */ /* 0x000fe2000f8e00ff */
[----:B------:R-:W-:-:S02]  /*01b0*/  UISETP.NE.U32.AND UP1, UPT, URZ, UR22, UPT ;  /* 0x000000163f00728c */ /* 0x000fc4000bf25070 */
[----:B------:R2:W3:Y:S01]  /*01c0*/  @P3 LDG.E R6, [R2.64] ;  /* 0x0000002002063981 */ /* 0x0004e2000c1e1900 */
[----:B-1----:R-:W-:Y:S02]  /*01d0*/  USHF.R.S32.HI UR36, URZ, 0x1f, UR35 ;  /* 0x0000001f3f247899 */ /* 0x002fe40008011423 */
[----:B------:R-:W-:Y:S01]  /*01e0*/  ULDC.64 UR4, c[0x0][0x260] ;  /* 0x0000980000047ab9 */ /* 0x000fe20000000a00 */
[----:B------:R1:W4:Y:S01]  /*01f0*/  @P4 LDG.E R4, [R4.64] ;  /* 0x0000002004044981 */ /* 0x000322000c1e1900 */
[----:B------:R-:W-:Y:S01]  /*0200*/  UISETP.NE.AND.EX UP1, UPT, URZ, UR23, UPT, UP1 ;  /* 0x000000173f00728c */ /* 0x000fe2000bf25310 */
[----:B------:R-:W-:Y:S01]  /*0210*/  HFMA2.MMA R131, -RZ, RZ, 0, 0 ;  /* 0x00000000ff837435 */ /* 0x000fe200000001ff */
[----:B------:R-:W-:Y:S01]  /*0220*/  ULDC.64 UR6, c[0x0][0x1d0] ;  /* 0x0000740000067ab9 */ /* 0x000fe20000000a00 */
[----:B------:R-:W-:Y:S01]  /*0230*/  IMAD.MOV.U32 R133, RZ, RZ, RZ ;  /* 0x000000ffff857224 */ /* 0x000fe200078e00ff */
[----:B------:R-:W-:Y:S01]  /*0240*/  UISETP.NE.U32.AND UP0, UPT, URZ, UR4, UPT ;  /* 0x000000043f00728c */ /* 0x000fe2000bf05070 */
[----:B--2---:R-:W-:Y:S01]  /*0250*/  IMAD.MOV.U32 R2, RZ, RZ, RZ ;  /* 0x000000ffff027224 */ /* 0x004fe200078e00ff */
[----:B------:R-:W-:Y:S01]  /*0260*/  UIMAD UR4, UR36, UR6, URZ ;  /* 0x00000006240472a4 */ /* 0x000fe2000f8e023f */
[----:B0-----:R-:W0:Y:S01]  /*0270*/  MUFU.RCP R0, R0 ;  /* 0x0000000000007308 */ /* 0x001e220000001000 */
[----:B------:R-:W-:-:S02]  /*0280*/  UIMAD.WIDE.U32 UR14, UR35, UR6, URZ ;  /* 0x00000006230e72a5 */ /* 0x000fc4000f8e003f */
[----:B------:R-:W-:Y:S02]  /*0290*/  UIMAD UR18, UR35, UR7, UR4 ;  /* 0x00000007231272a4 */ /* 0x000fe4000f8e0204 */
[----:B------:R-:W-:Y:S02]  /*02a0*/  @UP1 ULEA UR8, UP3, UR16, UR22, 0x2 ;  /* 0x0000001610081291 */ /* 0x000fe4000f86103f */
[----:B------:R-:W-:Y:S02]  /*02b0*/  UISETP.NE.U32.AND UP2, UPT, URZ, UR24, UPT ;  /* 0x000000183f00728c */ /* 0x000fe4000bf45070 */
[----:B------:R-:W-:Y:S02]  /*02c0*/  UIADD3 UR15, UR15, UR18, URZ ;  /* 0x000000120f0f7290 */ /* 0x000fe4000fffe03f */
[----:B------:R-:W-:Y:S02]  /*02d0*/  UMOV UR9, URZ ;  /* 0x0000003f00097c82 */ /* 0x000fe40008000000 */
[----:B------:R-:W-:-:S02]  /*02e0*/  ULDC.64 UR26, c[0x0][0x1d8] ;  /* 0x00007600001a7ab9 */ /* 0x000fc40000000a00 */
[----:B------:R-:W-:Y:S01]  /*02f0*/  @UP1 ULEA.HI.X UR9, UR16, UR23, UR17, 0x2, UP3 ;  /* 0x0000001710091291 */ /* 0x000fe200098f1411 */
[----:B0-----:R-:W-:Y:S01]  /*0300*/  IADD3 R0, R0, 0xffffffe, RZ ;  /* 0x0ffffffe00007810 */ /* 0x001fe20007ffe0ff */
[----:B------:R-:W-:Y:S02]  /*0310*/  UIMAD UR6, UR36, UR28, URZ ;  /* 0x0000001c240672a4 */ /* 0x000fe4000f8e023f */
[----:B------:R-:W-:Y:S01]  /*0320*/  UISETP.NE.AND.EX UP2, UPT, URZ, UR25, UPT, UP2 ;  /* 0x000000193f00728c */ /* 0x000fe2000bf45320 */
[----:B------:R-:W0:Y:S01]  /*0330*/  F2I.FTZ.U32.TRUNC.NTZ R3, R0 ;  /* 0x0000000000037305 */ /* 0x000e22000021f000 */
[----:B------:R-:W-:Y:S02]  /*0340*/  UIMAD UR19, UR17, UR26, URZ ;  /* 0x0000001a111372a4 */ /* 0x000fe4000f8e023f */
[----:B------:R-:W-:Y:S02]  /*0350*/  UIMAD.WIDE.U32 UR22, UR16, UR26, UR14 ;  /* 0x0000001a101672a5 */ /* 0x000fe4000f8e000e */
[----:B------:R-:W-:-:S02]  /*0360*/  ULDC.64 UR20, c[0x0][0x1e0] ;  /* 0x0000780000147ab9 */ /* 0x000fc40000000a00 */
[----:B------:R-:W-:Y:S02]  /*0370*/  ULDC UR26, c[0x0][0x178] ;  /* 0x00005e00001a7ab9 */ /* 0x000fe40000000800 */
[----:B------:R-:W-:Y:S02]  /*0380*/  UIMAD UR4, UR36, UR20, URZ ;  /* 0x00000014240472a4 */ /* 0x000fe4000f8e023f */
[----:B------:R-:W-:Y:S02]  /*0390*/  ULOP3.LUT UR26, UR16, UR26, URZ, 0x3c, !UPT ;  /* 0x0000001a101a7292 */ /* 0x000fe4000f8e3c3f */
[----:B------:R-:W-:Y:S02]  /*03a0*/  UIMAD UR29, UR35, UR29, UR6 ;  /* 0x0000001d231d72a4 */ /* 0x000fe4000f8e0206 */
[----:B------:R-:W-:Y:S01]  /*03b0*/  UIMAD UR21, UR35, UR21, UR4 ;  /* 0x00000015231572a4 */ /* 0x000fe2000f8e0204 */
[----:B0-----:R-:W-:Y:S01]  /*03c0*/  IMAD.MOV R0, RZ, RZ, -R3 ;  /* 0x000000ffff007224 */ /* 0x001fe200078e0a03 */
[----:B------:R-:W-:Y:S01]  /*03d0*/  ULDC.64 UR6, c[0x0][0x190] ;  /* 0x0000640000067ab9 */ /* 0x000fe20000000a00 */
[----:B------:R-:W-:Y:S01]  /*03e0*/  ISETP.LE.AND P2, PT, RZ, UR26, PT ;  /* 0x0000001aff007c0c */ /* 0x000fe2000bf43270 */
[----:B------:R-:W-:Y:S01]  /*03f0*/  UIMAD.WIDE.U32 UR12, UR35, UR20, URZ ;  /* 0x00000014230c72a5 */ /* 0x000fe2000f8e003f */
[----:B-1----:R-:W-:Y:S01]  /*0400*/  IMAD R5, R0, R7, RZ ;  /* 0x0000000700057224 */ /* 0x002fe200078e02ff */
[----:B------:R-:W-:Y:S01]  /*0410*/  IABS R0, UR16 ;  /* 0x0000001000007c13 */ /* 0x000fe20008000000 */
[----:B------:R-:W-:-:S02]  /*0420*/  UIMAD UR20, UR36, UR6, URZ ;  /* 0x00000006241472a4 */ /* 0x000fc4000f8e023f */
[----:B------:R-:W-:Y:S01]  /*0430*/  IMAD.HI.U32 R2, R3, R5, R2 ;  /* 0x0000000503027227 */ /* 0x000fe200078e0002 */
[----:B------:R-:W-:Y:S02]  /*0440*/  UIMAD.WIDE.U32 UR10, UR35, UR6, URZ ;  /* 0x00000006230a72a5 */ /* 0x000fe4000f8e003f */
[----:B------:R-:W-:Y:S02]  /*0450*/  ULDC.64 UR30, c[0x0][0x1e8] ;  /* 0x00007a00001e7ab9 */ /* 0x000fe40000000a00 */
[----:B------:R-:W-:Y:S01]  /*0460*/  UMOV UR6, URZ ;  /* 0x0000003f00067c82 */ /* 0x000fe20008000000 */
[----:B------:R-:W-:Y:S01]  /*0470*/  IMAD.HI.U32 R135, R2, R0, RZ ;  /* 0x0000000002877227 */ /* 0x000fe200078e00ff */
[----:B------:R-:W-:Y:S01]  /*0480*/  @UP2 ULEA UR6, UP1, UR16, UR24, 0x2 ;  /* 0x0000001810062291 */ /* 0x000fe2000f82103f */
[----:B------:R-:W-:Y:S01]  /*0490*/  MOV R3, UR11 ;  /* 0x0000000b00037c02 */ /* 0x000fe20008000f00 */
[----:B------:R-:W-:Y:S02]  /*04a0*/  UIMAD UR24, UR17, UR30, URZ ;  /* 0x0000001e111872a4 */ /* 0x000fe4000f8e023f */
[----:B------:R-:W-:Y:S01]  /*04b0*/  IADD3 R2, -R135, RZ, RZ ;  /* 0x000000ff87027210 */ /* 0x000fe20007ffe1ff */
[----:B------:R-:W-:-:S02]  /*04c0*/  UIADD3 UR13, UR13, UR21, URZ ;  /* 0x000000150d0d7290 */ /* 0x000fc4000fffe03f */
[----:B------:R-:W-:Y:S02]  /*04d0*/  UISETP.NE.AND.EX UP0, UPT, URZ, UR5, UPT, UP0 ;  /* 0x000000053f00728c */ /* 0x000fe4000bf05300 */
[C---:B------:R-:W-:Y:S01]  /*04e0*/  IMAD R0, R7.reuse, R2, R0 ;  /* 0x0000000207007224 */ /* 0x040fe200078e0200 */
[----:B------:R-:W-:Y:S01]  /*04f0*/  UIMAD UR20, UR35, UR7, UR20 ;  /* 0x00000007231472a4 */ /* 0x000fe2000f8e0214 */
[----:B------:R-:W-:Y:S01]  /*0500*/  IMAD.U32 R2, RZ, RZ, UR10 ;  /* 0x0000000aff027e24 */ /* 0x000fe2000f8e00ff */
[----:B------:R-:W-:Y:S02]  /*0510*/  ULDC UR21, c[0x0][0x174] ;  /* 0x00005d0000157ab9 */ /* 0x000fe40000000800 */
[----:B------:R-:W-:Y:S01]  /*0520*/  ISETP.GT.U32.AND P1, PT, R7, R0, PT ;  /* 0x000000000700720c */ /* 0x000fe20003f24070 */
[----:B------:R-:W-:Y:S02]  /*0530*/  UIMAD.WIDE.U32 UR4, UR35, UR28, URZ ;  /* 0x0000001c230472a5 */ /* 0x000fe4000f8e003f */
[----:B------:R-:W-:-:S02]  /*0540*/  UMOV UR7, URZ ;  /* 0x0000003f00077c82 */ /* 0x000fc40008000000 */
[----:B------:R-:W-:Y:S02]  /*0550*/  UIMAD UR27, UR16, UR27, UR19 ;  /* 0x0000001b101b72a4 */ /* 0x000fe4000f8e0213 */
[----:B------:R-:W-:Y:S02]  /*0560*/  @UP2 ULEA.HI.X UR7, UR16, UR25, UR17, 0x2, UP1 ;  /* 0x0000001910072291 */ /* 0x000fe400088f1411 */
[----:B------:R-:W-:Y:S02]  /*0570*/  UIMAD UR28, UR16, UR31, UR24 ;  /* 0x0000001f101c72a4 */ /* 0x000fe4000f8e0218 */
[----:B------:R-:W-:Y:S02]  /*0580*/  ULDC.64 UR18, c[0x0][0x280] ;  /* 0x0000a00000127ab9 */ /* 0x000fe40000000a00 */
[----:B------:R-:W-:Y:S01]  /*0590*/  @!P1 IMAD.IADD R0, R0, 0x1, -R7 ;  /* 0x0000000100009824 */ /* 0x000fe200078e0a07 */
[----:B------:R-:W-:Y:S01]  /*05a0*/  @!P1 IADD3 R135, R135, 0x1, RZ ;  /* 0x0000000187879810 */ /* 0x000fe20007ffe0ff */
[----:B------:R-:W-:Y:S01]  /*05b0*/  ULEA UR34, UR21, 0xfffffe00, 0x9 ;  /* 0xfffffe0015227891 */ /* 0x000fe2000f8e483f */
[----:B------:R-:W-:Y:S01]  /*05c0*/  ISETP.NE.AND P1, PT, RZ, c[0x0][0x178], PT ;  /* 0x00005e00ff007a0c */ /* 0x000fe20003f25270 */
[----:B------:R-:W-:Y:S01]  /*05d0*/  UIMAD.WIDE.U32 UR24, UR16, UR30, UR12 ;  /* 0x0000001e101872a5 */ /* 0x000fe2000f8e000c */
[----:B------:R-:W-:Y:S01]  /*05e0*/  ISETP.GE.U32.AND P0, PT, R0, R7, PT ;  /* 0x000000070000720c */ /* 0x000fe20003f06070 */
[----:B------:R-:W-:-:S02]  /*05f0*/  UIMAD UR30, UR17, UR18, URZ ;  /* 0x00000012111e72a4 */ /* 0x000fc4000f8e023f */
[----:B------:R-:W-:Y:S02]  /*0600*/  USHF.R.S32.HI UR31, URZ, 0x1f, UR34 ;  /* 0x0000001f3f1f7899 */ /* 0x000fe40008011422 */
[----:B------:R-:W-:Y:S02]  /*0610*/  UIADD3 UR22, UP1, UR34, UR22, URZ ;  /* 0x0000001622167290 */ /* 0x000fe4000ff3e03f */
[----:B------:R-:W-:Y:S02]  /*0620*/  UIMAD UR30, UR16, UR19, UR30 ;  /* 0x00000013101e72a4 */ /* 0x000fe4000f8e021e */
[----:B------:R-:W-:Y:S02]  /*0630*/  UIADD3 UR5, UR5, UR29, URZ ;  /* 0x0000001d05057290 */ /* 0x000fe4000fffe03f */
[----:B------:R-:W-:Y:S02]  /*0640*/  ULDC.64 UR14, c[0x0][0x240] ;  /* 0x00009000000e7ab9 */ /* 0x000fe40000000a00 */
[----:B------:R-:W-:Y:S01]  /*0650*/  @P0 IADD3 R135, R135, 0x1, RZ ;  /* 0x0000000187870810 */ /* 0x000fe20007ffe0ff */
[----:B------:R-:W-:-:S02]  /*0660*/  UIADD3 UR19, UP2, UR34, UR24, URZ ;  /* 0x0000001822137290 */ /* 0x000fc4000ff5e03f */
[----:B------:R-:W-:Y:S02]  /*0670*/  UIADD3.X UR27, UR31, UR23, UR27, UP1, !UPT ;  /* 0x000000171f1b7290 */ /* 0x000fe40008ffe41b */
[----:B------:R-:W-:Y:S01]  /*0680*/  @!P2 IMAD.MOV R135, RZ, RZ, -R135 ;  /* 0x000000ffff87a224 */ /* 0x000fe200078e0a87 */
[----:B------:R-:W-:Y:S01]  /*0690*/  @!P1 LOP3.LUT R135, RZ, c[0x0][0x178], RZ, 0x33, !PT ;  /* 0x00005e00ff879a12 */ /* 0x000fe200078e33ff */
[----:B------:R-:W-:Y:S02]  /*06a0*/  ULEA UR23, UP1, UR22, UR14, 0x1 ;  /* 0x0000000e16177291 */ /* 0x000fe4000f82083f */
[----:B------:R-:W-:Y:S01]  /*06b0*/  ULDC.64 UR12, c[0x0][0x248] ;  /* 0x00009200000c7ab9 */ /* 0x000fe20000000a00 */
[----:B------:R-:W-:Y:S01]  /*06c0*/  SHF.R.S32.HI R217, RZ, 0x1f, R135 ;  /* 0x0000001fffd97819 */ /* 0x000fe20000011487 */
[----:B------:R-:W-:Y:S02]  /*06d0*/  UIMAD.WIDE.U32 UR4, UR16, UR18, UR4 ;  /* 0x00000012100472a5 */ /* 0x000fe4000f8e0004 */
[----:B------:R-:W-:-:S02]  /*06e0*/  UIADD3 UR20, UR11, UR20, URZ ;  /* 0x000000140b147290 */ /* 0x000fc4000fffe03f */
[----:B------:R-:W-:Y:S01]  /*06f0*/  UIADD3.X UR24, UR31, UR25, UR28, UP2, !UPT ;  /* 0x000000191f187290 */ /* 0x000fe200097fe41c */
[----:B------:R-:W-:Y:S01]  /*0700*/  IMAD R0, R217, c[0x0][0x1a8], RZ ;  /* 0x00006a00d9007a24 */ /* 0x000fe200078e02ff */
[----:B------:R-:W-:Y:S02]  /*0710*/  ULEA UR25, UP2, UR19, UR12, 0x1 ;  /* 0x0000000c13197291 */ /* 0x000fe4000f84083f */
[----:B------:R-:W-:Y:S01]  /*0720*/  ULEA.HI.X UR22, UR22, UR15, UR27, 0x1, UP1 ;  /* 0x0000000f16167291 */ /* 0x000fe200088f0c1b */
[----:B------:R-:W-:Y:S01]  /*0730*/  IMAD.U32 R3, RZ, RZ, UR20 ;  /* 0x00000014ff037e24 */ /* 0x000fe2000f8e00ff */
[----:B------:R-:W-:Y:S01]  /*0740*/  UIADD3 UR28, UP1, UR34, UR4, URZ ;  /* 0x00000004221c7290 */ /* 0x000fe2000ff3e03f */
[C---:B------:R-:W-:Y:S01]  /*0750*/  IMAD R5, R135.reuse, c[0x0][0x1ac], R0 ;  /* 0x00006b0087057a24 */ /* 0x040fe200078e0200 */
[----:B------:R-:W-:Y:S01]  /*0760*/  ULEA.HI.X UR18, UR19, UR13, UR24, 0x1, UP2 ;  /* 0x0000000d13127291 */ /* 0x000fe200090f0c18 */
[----:B------:R-:W-:Y:S01]  /*0770*/  IMAD.WIDE.U32 R2, R135, c[0x0][0x1a8], R2 ;  /* 0x00006a0087027a25 */ /* 0x000fe200078e0002 */
[----:B------:R-:W-:-:S02]  /*0780*/  UIADD3.X UR4, UR31, UR5, UR30, UP1, !UPT ;  /* 0x000000051f047290 */ /* 0x000fc40008ffe41e */
[----:B------:R-:W-:Y:S01]  /*0790*/  ULDC.64 UR12, c[0x0][0x308] ;  /* 0x0000c200000c7ab9 */ /* 0x000fe20000000a00 */
[----:B------:R-:W-:Y:S01]  /*07a0*/  IMAD.IADD R3, R3, 0x1, R5 ;  /* 0x0000000103037824 */ /* 0x000fe200078e0205 */
[----:B------:R-:W-:Y:S01]  /*07b0*/  ULEA UR27, UP1, UR28, UR12, 0x1 ;  /* 0x0000000c1c1b7291 */ /* 0x000fe2000f82083f */
[----:B------:R-:W-:Y:S01]  /*07c0*/  IADD3 R126, P0, R2, UR34, RZ ;  /* 0x00000022027e7c10 */ /* 0x000fe2000ff1e0ff */
[----:B------:R-:W-:Y:S02]  /*07d0*/  ULDC UR14, c[0x0][0x16c] ;  /* 0x00005b00000e7ab9 */ /* 0x000fe40000000800 */
[----:B------:R-:W-:Y:S01]  /*07e0*/  ULDC UR12, c[0x0][0x164] ;  /* 0x00005900000c7ab9 */ /* 0x000fe20000000800 */
[----:B------:R-:W-:Y:S01]  /*07f0*/  IADD3.X R3, R3, UR31, RZ, P0, !PT ;  /* 0x0000001f03037c10 */ /* 0x000fe200087fe4ff */
[----:B------:R-:W-:Y:S01]  /*0800*/  ULEA.HI.X UR28, UR28, UR13, UR4, 0x1, UP1 ;  /* 0x0000000d1c1c7291 */ /* 0x000fe200088f0c04 */
[----:B------:R-:W-:Y:S01]  /*0810*/  LEA R127, P1, R126, c[0x0][0x228], 0x1 ;  /* 0x00008a007e7f7a11 */ /* 0x000fe200078208ff */
[----:B------:R-:W-:-:S02]  /*0820*/  @UP0 UIMAD UR12, UR35, UR12, UR16 ;  /* 0x0000000c230c02a4 */ /* 0x000fc4000f8e0210 */
[----:B------:R-:W-:Y:S01]  /*0830*/  UISETP.GE.AND UP1, UPT, UR21, 0x1, UPT ;  /* 0x000000011500788c */ /* 0x000fe2000bf26270 */
[----:B------:R-:W-:Y:S01]  /*0840*/  LEA.HI.X R126, R126, c[0x0][0x22c], R3, 0x1, P1 ;  /* 0x00008b007e7e7a11 */ /* 0x000fe200008f0c03 */
[----:B------:R-:W-:Y:S02]  /*0850*/  @UP0 UIMAD UR12, UR12, UR21, URZ ;  /* 0x000000150c0c02a4 */ /* 0x000fe4000f8e023f */
[----:B------:R-:W-:Y:S02]  /*0860*/  ULDC.64 UR10, c[0x0][0x260] ;  /* 0x00009800000a7ab9 */ /* 0x000fe40000000a00 */
[----:B------:R-:W-:Y:S01]  /*0870*/  PLOP3.LUT P0, PT, PT, PT, UP1, 0x80, 0x0 ;  /* 0x000000000000781c */ /* 0x000fe20003f0f018 */
[----:B------:R-:W-:Y:S02]  /*0880*/  @UP0 UIMAD UR12, UR12, UR14, URZ ;  /* 0x0000000e0c0c02a4 */ /* 0x000fe4000f8e023f */
[----:B------:R-:W-:Y:S02]  /*0890*/  @UP0 UMOV UR13, 0x8 ;  /* 0x00000008000d0882 */ /* 0x000fe40000000000 */
[----:B------:R-:W-:-:S02]  /*08a0*/  @UP0 UIMAD.WIDE UR10, UR12, UR13, UR10 ;  /* 0x0000000d0c0a02a5 */ /* 0x000fc4000f8e020a */
[----:B------:R-:W-:Y:S02]  /*08b0*/  UMOV UR4, URZ ;  /* 0x0000003f00047c82 */ /* 0x000fe40008000000 */
[----:B------:R-:W-:Y:S02]  /*08c0*/  UMOV UR5, URZ ;  /* 0x0000003f00057c82 */ /* 0x000fe40008000000 */
[----:B------:R-:W-:Y:S02]  /*08d0*/  UMOV UR12, UR8 ;  /* 0x00000008000c7c82 */ /* 0x000fe40008000000 */
[----:B------:R-:W-:Y:S02]  /*08e0*/  UMOV UR13, UR9 ;  /* 0x00000009000d7c82 */ /* 0x000fe40008000000 */
[----:B------:R-:W-:Y:S02]  /*08f0*/  UMOV UR14, UR6 ;  /* 0x00000006000e7c82 */ /* 0x000fe40008000000 */
[----:B------:R-:W-:-:S02]  /*0900*/  UMOV UR15, UR7 ;  /* 0x00000007000f7c82 */ /* 0x000fc40008000000 */
[----:B------:R-:W-:Y:S02]  /*0910*/  @!UP0 UMOV UR10, URZ ;  /* 0x0000003f000a8c82 */ /* 0x000fe40008000000 */
[----:B------:R-:W-:Y:S01]  /*0920*/  @!UP0 UMOV UR11, URZ ;  /* 0x0000003f000b8c82 */ /* 0x000fe20008000000 */
[----:B---3--:R0:W1:Y:S08]  /*0930*/  @P3 R2UR UR4, R6 ;  /* 0x00000000060433c2 */ /* 0x00807000000e0000 */
[----:B----4-:R0:W2:Y:S01]  /*0940*/  @P4 R2UR UR5, R4 ;  /* 0x00000000040543c2 */ /* 0x0100a200000e0000 */
[----:B------:R-:W-:Y:S05]  /*0950*/  @!P0 BRA `(.L_x_5265) ;  /* 0x00008f1000008947 */ /* 0x000fea0003800000 */
[----:B------:R-:W3:Y:S01]  /*0960*/  S2R R129, SR_TID.X ;  /* 0x0000000000817919 */ /* 0x000ee20000002100 */
[----:B------:R-:W-:Y:S01]  /*0970*/  IMAD.MOV.U32 R131, RZ, RZ, RZ ;  /* 0x000000ffff837224 */ /* 0x000fe200078e00ff */
[----:B------:R-:W-:Y:S01]  /*0980*/  UMOV UR24, UR22 ;  /* 0x0000001600187c82 */ /* 0x000fe20008000000 */
[----:B------:R-:W-:Y:S01]  /*0990*/  IMAD.MOV.U32 R133, RZ, RZ, RZ ;  /* 0x000000ffff857224 */ /* 0x000fe200078e00ff */
[----:B------:R-:W4:Y:S01]  /*09a0*/  S2R R128, SR_LANEID ;  /* 0x0000000000807919 */ /* 0x000f220000000000 */
[----:B------:R-:W-:-:S02]  /*09b0*/  UMOV UR26, UR18 ;  /* 0x00000012001a7c82 */ /* 0x000fc40008000000 */
[----:B------:R-:W-:Y:S01]  /*09c0*/  UMOV UR6, URZ ;  /* 0x0000003f00067c82 */ /* 0x000fe20008000000 */
[C---:B---3--:R-:W-:Y:S01]  /*09d0*/  IMAD.SHL.U32 R0, R129.reuse, 0x10, RZ ;  /* 0x0000001081007824 */ /* 0x048fe200078e00ff */
[----:B------:R-:W-:-:S04]  /*09e0*/  LOP3.LUT R216, R129, 0x1f, RZ, 0xc0, !PT ;  /* 0x0000001f81d87812 */ /* 0x000fc800078ec0ff */
[----:B------:R-:W-:-:S04]  /*09f0*/  LOP3.LUT R0, R0, 0xfffffe00, RZ, 0xc0, !PT ;  /* 0xfffffe0000007812 */ /* 0x000fc800078ec0ff */
[----:B------:R-:W-:-:S04]  /*0a00*/  LOP3.LUT R2, R0, 0x1f, R129, 0xf8, !PT ;  /* 0x0000001f00027812 */ /* 0x000fc800078ef881 */
[----:B----4-:R-:W-:Y:S02]  /*0a10*/  SHF.R.S32.HI R3, RZ, 0x1f, R2 ;  /* 0x0000001fff037819 */ /* 0x010fe40000011402 */
.L_x_5313:
[----:B------:R-:W-:Y:S01]  /*0a20*/  ULDC UR29, c[0x0][0x174] ;  /* 0x00005d00001d7ab9 */ /* 0x000fe20000000800 */
[----:B------:R-:W-:Y:S01]  /*0a30*/  BAR.SYNC.DEFER_BLOCKING 0x0 ;  /* 0x0000000000007b1d */ /* 0x000fe20000010000 */
[----:B------:R-:W-:Y:S01]  /*0a40*/  UIADD3 UR29, -UR6, UR29, URZ ;  /* 0x0000001d061d7290 */ /* 0x000fe2000fffe13f */
[C---:B0-----:R-:W-:Y:S02]  /*0a50*/  LEA R4, P1, R2.reuse, UR23, 0x1 ;  /* 0x0000001702047c11 */ /* 0x041fe4000f8208ff */
[----:B------:R-:W-:Y:S01]  /*0a60*/  PRMT R7, RZ, 0x7610, R7 ;  /* 0x00007610ff077816 */ /* 0x000fe20000000007 */
[----:B------:R-:W-:Y:S01]  /*0a70*/  ULEA UR37, UR29, 0xfffffe00, 0x9 ;  /* 0xfffffe001d257891 */ /* 0x000fe2000f8e483f */
[C---:B------:R-:W-:Y:S01]  /*0a80*/  LEA.HI.X R5, R2.reuse, UR24, R3, 0x1, P1 ;  /* 0x0000001802057c11 */ /* 0x040fe200088f0c03 */
[----:B------:R-:W-:Y:S01]  /*0a90*/  ULDC UR30, c[0x0][0x168] ;  /* 0x00005a00001e7ab9 */ /* 0x000fe20000000800 */
[C---:B------:R-:W-:Y:S01]  /*0aa0*/  LOP3.LUT R125, R2.reuse, 0x20, RZ, 0xfc, !PT ;  /* 0x00000020027d7812 */ /* 0x040fe200078efcff */
[----:B------:R-:W-:Y:S01]  /*0ab0*/  UIADD3 UR30, -UR37, UR30, URZ ;  /* 0x0000001e251e7290 */ /* 0x000fe2000fffe13f */
        /* <DEDUP_REMOVED lines=21> */
[C---:B------:R-:W-:Y:S02]  /*0c10*/  LOP3.LUT R113, R2.reuse, 0x1a0, RZ, 0xfc, !PT ;  /* 0x000001a002717812 */ /* 0x040fe400078efcff */
[C---:B------:R-:W-:Y:S02]  /*0c20*/  LOP3.LUT R112, R2.reuse, 0x1c0, RZ, 0xfc, !PT ;  /* 0x000001c002707812 */ /* 0x040fe400078efcff */
[----:B------:R-:W-:Y:S02]  /*0c30*/  LOP3.LUT R111, R2, 0x1e0, RZ, 0xfc, !PT ;  /* 0x000001e0026f7812 */ /* 0x000fe400078efcff */
[----:B------:R-:W-:-:S02]  /*0c40*/  PRMT R14, RZ, 0x7610, R14 ;  /* 0x00007610ff0e7816 */ /* 0x000fc4000000000e */
[----:B------:R-:W-:Y:S02]  /*0c50*/  PRMT R19, RZ, 0x7610, R19 ;  /* 0x00007610ff137816 */ /* 0x000fe40000000013 */
[----:B------:R-:W-:Y:S02]  /*0c60*/  PRMT R16, RZ, 0x7610, R16 ;  /* 0x00007610ff107816 */ /* 0x000fe40000000010 */
[----:B------:R-:W-:Y:S02]  /*0c70*/  PRMT R21, RZ, 0x7610, R21 ;  /* 0x00007610ff157816 */ /* 0x000fe40000000015 */
[----:B------:R-:W-:Y:S02]  /*0c80*/  PRMT R18, RZ, 0x7610, R18 ;  /* 0x00007610ff127816 */ /* 0x000fe40000000012 */
[C---:B------:R-:W-:Y:S02]  /*0c90*/  LEA.HI.SX32 R110, R128.reuse, R128, 0x1b ;  /* 0x00000080806e7211 */ /* 0x040fe400078fdaff */
[----:B------:R-:W-:-:S02]  /*0ca0*/  IADD3 R23, R128, 0x20, RZ ;  /* 0x0000002080177810 */ /* 0x000fc40007ffe0ff */
[C---:B------:R-:W-:Y:S02]  /*0cb0*/  IADD3 R25, R128.reuse, 0x40, RZ ;  /* 0x0000004080197810 */ /* 0x040fe40007ffe0ff */
[C---:B------:R-:W-:Y:S02]  /*0cc0*/  IADD3 R27, R128.reuse, 0x60, RZ ;  /* 0x00000060801b7810 */ /* 0x040fe40007ffe0ff */
[C---:B------:R-:W-:Y:S02]  /*0cd0*/  IADD3 R29, R128.reuse, 0x80, RZ ;  /* 0x00000080801d7810 */ /* 0x040fe40007ffe0ff */
[----:B------:R-:W-:Y:S01]  /*0ce0*/  IADD3 R31, R128, 0xa0, RZ ;  /* 0x000000a0801f7810 */ /* 0x000fe20007ffe0ff */
[C---:B------:R-:W-:Y:S01]  /*0cf0*/  IMAD.SHL.U32 R93, R2.reuse, 0x2, RZ ;  /* 0x00000002025d7824 */ /* 0x040fe200078e00ff */
[----:B------:R-:W-:Y:S01]  /*0d00*/  ISETP.GE.AND P0, PT, R2, UR30, PT ;  /* 0x0000001e02007c0c */ /* 0x000fe2000bf06270 */
[----:B------:R-:W-:Y:S01]  /*0d10*/  ULDC.64 UR8, c[0x0][0x1f0] ;  /* 0x00007c0000087ab9 */ /* 0x000fe20000000a00 */
[----:B------:R-:W-:Y:S01]  /*0d20*/  ISETP.GE.AND P1, PT, R124, UR30, PT ;  /* 0x0000001e7c007c0c */ /* 0x000fe2000bf26270 */
[----:B------:R-:W-:Y:S01]  /*0d30*/  ULDC.64 UR40, c[0x0][0x200] ;  /* 0x0000800000287ab9 */ /* 0x000fe20000000a00 */
[----:B------:R-:W-:Y:S01]  /*0d40*/  ISETP.GE.AND P2, PT, R123, UR30, PT ;  /* 0x0000001e7b007c0c */ /* 0x000fe2000bf46270 */
[----:B------:R-:W-:Y:S01]  /*0d50*/  ULDC.64 UR20, c[0x0][0x1f8] ;  /* 0x00007e0000147ab9 */ /* 0x000fe20000000a00 */
[----:B------:R-:W-:-:S02]  /*0d60*/  ISETP.GE.AND P3, PT, R122, UR30, PT ;  /* 0x0000001e7a007c0c */ /* 0x000fc4000bf66270 */
[----:B------:R-:W-:-:S05]  /*0d70*/  ISETP.GE.AND P4, PT, R121, UR30, PT ;  /* 0x0000001e79007c0c */ /* 0x000fca000bf86270 */
[----:B------:R0:W3:Y:S01]  /*0d80*/  @!P0 LDG.E.U16 R7, [R4.64] ;  /* 0x0000002004078981 */ /* 0x0000e2000c1e1500 */
[----:B------:R-:W-:-:S03]  /*0d90*/  ISETP.GE.AND P0, PT, R125, UR30, PT ;  /* 0x0000001e7d007c0c */ /* 0x000fc6000bf06270 */
[----:B------:R0:W4:Y:S01]  /*0da0*/  @!P1 LDG.E.U16 R9, [R4.64+0x80] ;  /* 0x0000802004099981 */ /* 0x000122000c1e1500 */
[----:B------:R-:W-:-:S03]  /*0db0*/  ISETP.GE.AND P1, PT, R119, UR30, PT ;  /* 0x0000001e77007c0c */ /* 0x000fc6000bf26270 */
[----:B------:R0:W5:Y:S01]  /*0dc0*/  @!P2 LDG.E.U16 R6, [R4.64+0xc0] ;  /* 0x0000c0200406a981 */ /* 0x000162000c1e1500 */
[----:B------:R-:W-:-:S03]  /*0dd0*/  ISETP.GE.AND P2, PT, R118, UR30, PT ;  /* 0x0000001e76007c0c */ /* 0x000fc6000bf46270 */
[----:B--2---:R0:W2:Y:S04]  /*0de0*/  @!P3 LDG.E.U16 R11, [R4.64+0x100] ;  /* 0x00010020040bb981 */ /* 0x0040a8000c1e1500 */
[----:B------:R0:W2:Y:S01]  /*0df0*/  @!P0 LDG.E.U16 R0, [R4.64+0x40] ;  /* 0x0000402004008981 */ /* 0x0000a2000c1e1500 */
[----:B------:R-:W-:Y:S02]  /*0e00*/  ISETP.GE.AND P0, PT, R120, UR30, PT ;  /* 0x0000001e78007c0c */ /* 0x000fe4000bf06270 */
[----:B------:R-:W-:Y:S01]  /*0e10*/  ISETP.GE.AND P3, PT, R117, UR30, PT ;  /* 0x0000001e75007c0c */ /* 0x000fe2000bf66270 */
        /* <DEDUP_REMOVED lines=16> */
[----:B------:R0:W5:Y:S01]  /*0f20*/  @!P4 LDG.E.U16 R18, [R4.64+0x3c0] ;  /* 0x0003c0200412c981 */ /* 0x000162000c1e1500 */
[----:B------:R-:W-:-:S02]  /*0f30*/  SHF.L.U32 R110, R110, 0x1, RZ ;  /* 0x000000016e6e7819 */ /* 0x000fc400000006ff */
[-C--:B------:R-:W-:Y:S02]  /*0f40*/  LEA.HI.SX32 R23, R23, R128.reuse, 0x1b ;  /* 0x0000008017177211 */ /* 0x080fe400078fdaff */
[-C--:B------:R-:W-:Y:S02]  /*0f50*/  LEA.HI.SX32 R25, R25, R128.reuse, 0x1b ;  /* 0x0000008019197211 */ /* 0x080fe400078fdaff */
[-C--:B------:R-:W-:Y:S02]  /*0f60*/  LEA.HI.SX32 R27, R27, R128.reuse, 0x1b ;  /* 0x000000801b1b7211 */ /* 0x080fe400078fdaff */
[C---:B0-----:R-:W-:Y:S01]  /*0f70*/  IADD3 R5, R128.reuse, 0xc0, RZ ;  /* 0x000000c080057810 */ /* 0x041fe20007ffe0ff */
[----:B------:R-:W-:Y:S01]  /*0f80*/  IMAD.SHL.U32 R109, R23, 0x2, RZ ;  /* 0x00000002176d7824 */ /* 0x000fe200078e00ff */
[-C--:B------:R-:W-:Y:S01]  /*0f90*/  LEA.HI.SX32 R29, R29, R128.reuse, 0x1b ;  /* 0x000000801d1d7211 */ /* 0x080fe200078fdaff */
[----:B------:R-:W-:Y:S01]  /*0fa0*/  IMAD.SHL.U32 R108, R25, 0x2, RZ ;  /* 0x00000002196c7824 */ /* 0x000fe200078e00ff */
[----:B------:R-:W-:Y:S01]  /*0fb0*/  LEA.HI.SX32 R5, R5, R128, 0x1b ;  /* 0x0000008005057211 */ /* 0x000fe200078fdaff */
[----:B------:R-:W-:Y:S01]  /*0fc0*/  IMAD.SHL.U32 R107, R27, 0x2, RZ ;  /* 0x000000021b6b7824 */ /* 0x000fe200078e00ff */
[----:B------:R-:W-:-:S02]  /*0fd0*/  IADD3 R23, R128, 0x100, RZ ;  /* 0x0000010080177810 */ /* 0x000fc40007ffe0ff */
[----:B------:R-:W-:Y:S01]  /*0fe0*/  SHF.L.U32 R106, R29, 0x1, RZ ;  /* 0x000000011d6a7819 */ /* 0x000fe200000006ff */
[----:B------:R-:W-:Y:S01]  /*0ff0*/  IMAD.SHL.U32 R104, R5, 0x2, RZ ;  /* 0x0000000205687824 */ /* 0x000fe200078e00ff */
[-C--:B------:R-:W-:Y:S02]  /*1000*/  LEA.HI.SX32 R31, R31, R128.reuse, 0x1b ;  /* 0x000000801f1f7211 */ /* 0x080fe400078fdaff */
[C---:B------:R-:W-:Y:S02]  /*1010*/  IADD3 R25, R128.reuse, 0x120, RZ ;  /* 0x0000012080197810 */ /* 0x040fe40007ffe0ff */
[C---:B------:R-:W-:Y:S02]  /*1020*/  IADD3 R27, R128.reuse, 0x140, RZ ;  /* 0x00000140801b7810 */ /* 0x040fe40007ffe0ff */
[-C--:B------:R-:W-:Y:S02]  /*1030*/  LEA.HI.SX32 R23, R23, R128.reuse, 0x1b ;  /* 0x0000008017177211 */ /* 0x080fe400078fdaff */
[----:B------:R-:W-:Y:S01]  /*1040*/  IADD3 R5, R128, 0x160, RZ ;  /* 0x0000016080057810 */ /* 0x000fe20007ffe0ff */
[----:B------:R-:W-:Y:S01]  /*1050*/  IMAD.SHL.U32 R105, R31, 0x2, RZ ;  /* 0x000000021f697824 */ /* 0x000fe200078e00ff */
[----:B------:R-:W-:-:S02]  /*1060*/  LEA.HI.SX32 R25, R25, R128, 0x1b ;  /* 0x0000008019197211 */ /* 0x000fc400078fdaff */
[-C--:B------:R-:W-:Y:S02]  /*1070*/  LEA.HI.SX32 R27, R27, R128.reuse, 0x1b ;  /* 0x000000801b1b7211 */ /* 0x080fe400078fdaff */
[----:B------:R-:W-:Y:S02]  /*1080*/  SHF.L.U32 R102, R23, 0x1, RZ ;  /* 0x0000000117667819 */ /* 0x000fe400000006ff */
[----:B------:R-:W-:Y:S02]  /*1090*/  IADD3 R23, R128, 0x1e0, RZ ;  /* 0x000001e080177810 */ /* 0x000fe40007ffe0ff */
[-C--:B------:R-:W-:Y:S01]  /*10a0*/  LEA.HI.SX32 R5, R5, R128.reuse, 0x1b ;  /* 0x0000008005057211 */ /* 0x080fe200078fdaff */
[----:B------:R-:W-:Y:S01]  /*10b0*/  IMAD.SHL.U32 R101, R25, 0x2, RZ ;  /* 0x0000000219657824 */ /* 0x000fe200078e00ff */
[----:B------:R-:W-:Y:S01]  /*10c0*/  LEA.HI.SX32 R23, R23, R128, 0x1b ;  /* 0x0000008017177211 */ /* 0x000fe200078fdaff */
[----:B------:R-:W-:Y:S02]  /*10d0*/  IMAD.SHL.U32 R100, R27, 0x2, RZ ;  /* 0x000000021b647824 */ /* 0x000fe400078e00ff */
[----:B------:R-:W-:-:S02]  /*10e0*/  IMAD.SHL.U32 R99, R5, 0x2, RZ ;  /* 0x0000000205637824 */ /* 0x000fc400078e00ff */
[----:B------:R-:W-:Y:S01]  /*10f0*/  IMAD.SHL.U32 R95, R23, 0x2, RZ ;  /* 0x00000002175f7824 */ /* 0x000fe200078e00ff */
        /* <DEDUP_REMOVED lines=10> */
[----:B---3--:R0:W-:Y:S02]  /*11a0*/  STS.U16 [R110], R7 ;  /* 0x000000076e007388 */ /* 0x0081e40000000400 */
[----:B0-----:R-:W-:-:S04]  /*11b0*/  IADD3 R7, R128, 0xe0, RZ ;  /* 0x000000e080077810 */ /* 0x001fc80007ffe0ff */
[----:B------:R-:W-:Y:S01]  /*11c0*/  LEA.HI.SX32 R7, R7, R128, 0x1b ;  /* 0x0000008007077211 */ /* 0x000fe200078fdaff */
[----:B--2---:R-:W-:Y:S04]  /*11d0*/  STS.U16 [R109+0x40], R0 ;  /* 0x000040006d007388 */ /* 0x004fe80000000400 */
[----:B------:R-:W-:Y:S01]  /*11e0*/  IMAD.SHL.U32 R103, R7, 0x2, RZ ;  /* 0x0000000207677824 */ /* 0x000fe200078e00ff */
[----:B----4-:R0:W-:Y:S01]  /*11f0*/  STS.U16 [R108+0x80], R9 ;  /* 0x000080096c007388 */ /* 0x0101e20000000400 */
[----:B------:R-:W-:-:S03]  /*1200*/  IADD3 R7, R128, 0x180, RZ ;  /* 0x0000018080077810 */ /* 0x000fc60007ffe0ff */
[----:B-----5:R-:W-:Y:S04]  /*1210*/  STS.U16 [R107+0xc0], R6 ;  /* 0x0000c0066b007388 */ /* 0x020fe80000000400 */
[----:B------:R2:W-:Y:S01]  /*1220*/  STS.U16 [R106+0x100], R11 ;  /* 0x0001000b6a007388 */ /* 0x0005e20000000400 */
[C---:B0-----:R-:W-:Y:S02]  /*1230*/  IADD3 R9, R128.reuse, 0x1a0, RZ ;  /* 0x000001a080097810 */ /* 0x041fe40007ffe0ff */
[-C--:B------:R-:W-:Y:S02]  /*1240*/  LEA.HI.SX32 R7, R7, R128.reuse, 0x1b ;  /* 0x0000008007077211 */ /* 0x080fe400078fdaff */
[----:B------:R-:W-:Y:S02]  /*1250*/  LEA.HI.SX32 R9, R9, R128, 0x1b ;  /* 0x0000008009097211 */ /* 0x000fe400078fdaff */
[----:B--2---:R-:W-:-:S02]  /*1260*/  IADD3 R11, R128, 0x1c0, RZ ;  /* 0x000001c0800b7810 */ /* 0x004fc40007ffe0ff */
[----:B------:R-:W-:Y:S01]  /*1270*/  SHF.L.U32 R0, R128, 0x4, RZ ;  /* 0x0000000480007819 */ /* 0x000fe200000006ff */
[----:B------:R0:W-:Y:S01]  /*1280*/  STS.U16 [R105+0x140], R8 ;  /* 0x0001400869007388 */ /* 0x0001e20000000400 */
[----:B------:R-:W-:Y:S01]  /*1290*/  LEA.HI.SX32 R11, R11, R128, 0x1b ;  /* 0x000000800b0b7211 */ /* 0x000fe200078fdaff */
[----:B------:R-:W-:Y:S01]  /*12a0*/  IMAD.SHL.U32 R97, R9, 0x2, RZ ;  /* 0x0000000209617824 */ /* 0x000fe200078e00ff */
[----:B------:R-:W-:Y:S01]  /*12b0*/  SHF.L.U32 R98, R7, 0x1, RZ ;  /* 0x0000000107627819 */ /* 0x000fe200000006ff */
[----:B------:R-:W-:Y:S01]  /*12c0*/  STS.U16 [R104+0x180], R13 ;  /* 0x0001800d68007388 */ /* 0x000fe20000000400 */
[----:B------:R-:W-:Y:S01]  /*12d0*/  LEA.HI.SX32 R92, R0, R0, 0x1b ;  /* 0x00000000005c7211 */ /* 0x000fe200078fdaff */
[----:B------:R-:W-:Y:S02]  /*12e0*/  IMAD.SHL.U32 R96, R11, 0x2, RZ ;  /* 0x000000020b607824 */ /* 0x000fe400078e00ff */
[----:B------:R2:W-:Y:S04]  /*12f0*/  STS.U16 [R103+0x1c0], R10 ;  /* 0x0001c00a67007388 */ /* 0x0005e80000000400 */
[----:B------:R-:W-:Y:S01]  /*1300*/  STS.U16 [R102+0x200], R15 ;  /* 0x0002000f66007388 */ /* 0x000fe20000000400 */
[----:B------:R-:W-:-:S03]  /*1310*/  IMAD.SHL.U32 R92, R92, 0x2, RZ ;  /* 0x000000025c5c7824 */ /* 0x000fc600078e00ff */
[----:B------:R3:W-:Y:S04]  /*1320*/  STS.U16 [R101+0x240], R12 ;  /* 0x0002400c65007388 */ /* 0x0007e80000000400 */
[----:B------:R4:W-:Y:S04]  /*1330*/  STS.U16 [R100+0x280], R17 ;  /* 0x0002801164007388 */ /* 0x0009e80000000400 */
[----:B------:R5:W-:Y:S04]  /*1340*/  STS.U16 [R99+0x2c0], R14 ;  /* 0x0002c00e63007388 */ /* 0x000be80000000400 */
[----:B-1----:R1:W-:Y:S04]  /*1350*/  STS.U16 [R98+0x300], R19 ;  /* 0x0003001362007388 */ /* 0x0023e80000000400 */
        /* <DEDUP_REMOVED lines=24> */
[----:B0-----:R-:W-:Y:S02]  /*14e0*/  PRMT R8, RZ, 0x7610, R8 ;  /* 0x00007610ff087816 */ /* 0x001fe40000000008 */
[----:B------:R-:W-:Y:S02]  /*14f0*/  PRMT R11, RZ, 0x7610, R11 ;  /* 0x00007610ff0b7816 */ /* 0x000fe4000000000b */
[----:B--2---:R-:W-:Y:S02]  /*1500*/  PRMT R10, RZ, 0x7610, R10 ;  /* 0x00007610ff0a7816 */ /* 0x004fe4000000000a */
[----:B------:R-:W-:-:S02]  /*1510*/  PRMT R13, RZ, 0x7610, R13 ;  /* 0x00007610ff0d7816 */ /* 0x000fc4000000000d */
[----:B---3--:R-:W-:Y:S02]  /*1520*/  PRMT R12, RZ, 0x7610, R12 ;  /* 0x00007610ff0c7816 */ /* 0x008fe4000000000c */
        /* <DEDUP_REMOVED lines=19> */
[----:B------:R-:W-:Y:S02]  /*1660*/  PRMT R0, RZ, 0x7610, R0 ;  /* 0x00007610ff007816 */ /* 0x000fe40000000000 */
[----:B----4-:R-:W-:Y:S02]  /*1670*/  PRMT R17, RZ, 0x7610, R17 ;  /* 0x00007610ff117816 */ /* 0x010fe40000000011 */
[----:B-----5:R-:W-:Y:S02]  /*1680*/  PRMT R14, RZ, 0x7610, R14 ;  /* 0x00007610ff0e7816 */ /* 0x020fe4000000000e */
[----:B-1----:R-:W-:Y:S01]  /*1690*/  PRMT R19, RZ, 0x7610, R19 ;  /* 0x00007610ff137816 */ /* 0x002fe20000000013 */
[----:B------:R0:W4:Y:S01]  /*16a0*/  @!P0 LDG.E.U16 R0, [R4.64+0x240] ;  /* 0x0002402004008981 */ /* 0x000122000c1e1500 */
        /* <DEDUP_REMOVED lines=13> */
[----:B------:R-:W-:Y:S02]  /*1780*/  PRMT R26, RZ, 0x7610, R26 ;  /* 0x00007610ff1a7816 */ /* 0x000fe4000000001a */
[----:B------:R-:W-:Y:S02]  /*1790*/  LEA.HI.X R5, R2, UR28, R3, 0x1, P0 ;  /* 0x0000001c02057c11 */ /* 0x000fe400080f0c03 */
        /* <DEDUP_REMOVED lines=21> */
[----:B------:R0:W-:Y:S04]  /*18f0*/  STS.U16 [R108+0x80], R9 ;  /* 0x000080096c007388 */ /* 0x0001e80000000400 */
[----:B------:R1:W-:Y:S04]  /*1900*/  STS.U16 [R107+0xc0], R8 ;  /* 0x0000c0086b007388 */ /* 0x0003e80000000400 */
        /* <DEDUP_REMOVED lines=55> */
[----:B------:R-:W-:Y:S01]  /*1c80*/  ISETP.GE.AND P0, PT, R2, UR30, PT ;  /* 0x0000001e02007c0c */ /* 0x000fe2000bf06270 */
[----:B------:R-:W-:Y:S01]  /*1c90*/  USHF.R.S32.HI UR38, URZ, 0x1f, UR37 ;  /* 0x0000001f3f267899 */ /* 0x000fe20008011425 */
[----:B0-----:R-:W-:Y:S01]  /*1ca0*/  IMAD.U32 R9, RZ, RZ, UR35 ;  /* 0x00000023ff097e24 */ /* 0x001fe2000f8e00ff */
[----:B------:R-:W-:Y:S01]  /*1cb0*/  UIMAD UR7, UR36, UR8, URZ ;  /* 0x00000008240772a4 */ /* 0x000fe2000f8e023f */
[----:B------:R-:W-:Y:S01]  /*1cc0*/  MOV R31, UR35 ;  /* 0x00000023001f7c02 */ /* 0x000fe20008000f00 */
[----:B------:R-:W-:Y:S01]  /*1cd0*/  UIMAD UR31, UR36, UR40, URZ ;  /* 0x00000028241f72a4 */ /* 0x000fe2000f8e023f */
[----:B------:R-:W-:Y:S01]  /*1ce0*/  IMAD.U32 R6, RZ, RZ, UR37 ;  /* 0x00000025ff067e24 */ /* 0x000fe2000f8e00ff */
[----:B------:R-:W-:Y:S01]  /*1cf0*/  MOV R7, UR38 ;  /* 0x0000002600077c02 */ /* 0x000fe20008000f00 */
[----:B--2---:R-:W-:-:S02]  /*1d00*/  IMAD.U32 R4, RZ, RZ, UR37 ;  /* 0x00000025ff047e24 */ /* 0x004fc4000f8e00ff */
[----:B------:R-:W-:Y:S01]  /*1d10*/  IMAD.U32 R5, RZ, RZ, UR38 ;  /* 0x00000026ff057e24 */ /* 0x000fe2000f8e00ff */
[----:B------:R-:W-:Y:S02]  /*1d20*/  UIMAD UR7, UR35, UR9, UR7 ;  /* 0x00000009230772a4 */ /* 0x000fe4000f8e0207 */
[----:B------:R-:W-:Y:S01]  /*1d30*/  UIMAD.WIDE.U32 UR18, UR35, UR8, URZ ;  /* 0x00000008231272a5 */ /* 0x000fe2000f8e003f */
[----:B------:R-:W-:Y:S01]  /*1d40*/  @!P0 IMAD.WIDE.U32 R4, R9, c[0x0][0x1f0], R4 ;  /* 0x00007c0009048a25 */ /* 0x000fe200078e0004 */
[----:B------:R-:W-:Y:S02]  /*1d50*/  UIMAD UR22, UR17, UR20, URZ ;  /* 0x00000014111672a4 */ /* 0x000fe4000f8e023f */
[----:B------:R-:W-:Y:S01]  /*1d60*/  UIMAD UR31, UR35, UR41, UR31 ;  /* 0x00000029231f72a4 */ /* 0x000fe2000f8e021f */
[----:B------:R-:W-:Y:S01]  /*1d70*/  @!P0 IMAD.WIDE.U32 R6, R31, c[0x0][0x200], R6 ;  /* 0x000080001f068a25 */ /* 0x000fe200078e0006 */
[----:B------:R-:W-:Y:S01]  /*1d80*/  UIADD3 UR19, UR19, UR7, URZ ;  /* 0x0000000713137290 */ /* 0x000fe2000fffe03f */
[----:B------:R-:W-:Y:S01]  /*1d90*/  @!P0 IADD3 R5, R5, UR7, RZ ;  /* 0x0000000705058c10 */ /* 0x000fe2000fffe0ff */
[----:B------:R-:W-:-:S02]  /*1da0*/  UIMAD.WIDE.U32 UR8, UR35, UR40, URZ ;  /* 0x00000028230872a5 */ /* 0x000fc4000f8e003f */
[----:B------:R-:W-:Y:S01]  /*1db0*/  UIMAD UR7, UR16, UR21, UR22 ;  /* 0x00000015100772a4 */ /* 0x000fe2000f8e0216 */
[----:B------:R-:W-:Y:S01]  /*1dc0*/  @!P0 IADD3 R7, R7, UR31, RZ ;  /* 0x0000001f07078c10 */ /* 0x000fe2000fffe0ff */
[----:B------:R-:W-:Y:S02]  /*1dd0*/  UIMAD.WIDE.U32 UR18, UR16, UR20, UR18 ;  /* 0x00000014101272a5 */ /* 0x000fe4000f8e0012 */
[----:B------:R-:W-:Y:S01]  /*1de0*/  ULDC UR22, c[0x0][0x174] ;  /* 0x00005d0000167ab9 */ /* 0x000fe20000000800 */
[----:B------:R-:W-:Y:S01]  /*1df0*/  IMAD.U32 R31, RZ, RZ, UR16 ;  /* 0x00000010ff1f7e24 */ /* 0x000fe2000f8e00ff */
[----:B------:R-:W-:Y:S01]  /*1e00*/  ULDC.64 UR20, c[0x0][0x208] ;  /* 0x0000820000147ab9 */ /* 0x000fe20000000a00 */
[----:B------:R-:W-:Y:S01]  /*1e10*/  IMAD.U32 R9, RZ, RZ, UR16 ;  /* 0x00000010ff097e24 */ /* 0x000fe2000f8e00ff */
[----:B------:R-:W-:Y:S02]  /*1e20*/  UIADD3 UR22, UR6, -UR22, URZ ;  /* 0x8000001606167290 */ /* 0x000fe4000fffe03f */
[----:B------:R-:W-:-:S02]  /*1e30*/  UIADD3 UR9, UR9, UR31, URZ ;  /* 0x0000001f09097290 */ /* 0x000fc4000fffe03f */
[----:B------:R-:W-:Y:S01]  /*1e40*/  UIMAD UR31, UR17, UR20, URZ ;  /* 0x00000014111f72a4 */ /* 0x000fe2000f8e023f */
[----:B------:R-:W-:Y:S01]  /*1e50*/  @!P0 IMAD.WIDE.U32 R6, R31, c[0x0][0x208], R6 ;  /* 0x000082001f068a25 */ /* 0x000fe200078e0006 */
[----:B------:R-:W-:Y:S02]  /*1e60*/  UIMAD UR22, UR22, -0x200, URZ ;  /* 0xfffffe00161678a4 */ /* 0x000fe4000f8e023f */
[----:B------:R-:W-:Y:S01]  /*1e70*/  UIMAD UR34, UR16, UR21, UR31 ;  /* 0x00000015102272a4 */ /* 0x000fe2000f8e021f */
[----:B------:R-:W-:Y:S01]  /*1e80*/  @!P0 IMAD.WIDE.U32 R4, R9, c[0x0][0x1f8], R4 ;  /* 0x00007e0009048a25 */ /* 0x000fe200078e0004 */
[----:B------:R-:W-:Y:S01]  /*1e90*/  UIMAD.WIDE.U32 UR20, UR16, UR20, UR8 ;  /* 0x00000014101472a5 */ /* 0x000fe2000f8e0008 */
[C---:B------:R-:W-:Y:S01]  /*1ea0*/  @!P0 IADD3 R43, P2, R2.reuse, R6, RZ ;  /* 0x00000006022b8210 */ /* 0x040fe20007f5e0ff */
[----:B------:R-:W-:Y:S02]  /*1eb0*/  USHF.R.S32.HI UR31, URZ, 0x1f, UR22 ;  /* 0x0000001f3f1f7899 */ /* 0x000fe40008011416 */
[----:B------:R-:W-:Y:S01]  /*1ec0*/  UIADD3 UR9, UP0, UR22, UR18, URZ ;  /* 0x0000001216097290 */ /* 0x000fe2000ff1e03f */
[----:B------:R-:W-:-:S02]  /*1ed0*/  @!P0 IADD3 R31, P1, R2, R4, RZ ;  /* 0x00000004021f8210 */ /* 0x000fc40007f3e0ff */
[C---:B------:R-:W-:Y:S01]  /*1ee0*/  @!P0 IADD3.X R44, R3.reuse, UR34, R7, P2, !PT ;  /* 0x00000022032c8c10 */ /* 0x040fe200097fe407 */
[----:B------:R-:W-:Y:S01]  /*1ef0*/  UIADD3.X UR18, UR31, UR7, UR19, UP0, !UPT ;  /* 0x000000071f127290 */ /* 0x000fe200087fe413 */
[----:B------:R-:W-:Y:S01]  /*1f00*/  @!P0 IADD3.X R46, R3, UR7, R5, P1, !PT ;  /* 0x00000007032e8c10 */ /* 0x000fe20008ffe405 */
[----:B------:R-:W-:Y:S01]  /*1f10*/  IMAD.U32 R9, RZ, RZ, UR9 ;  /* 0x00000009ff097e24 */ /* 0x000fe2000f8e00ff */
[C---:B------:R-:W-:Y:S02]  /*1f20*/  LEA R4, P2, R2.reuse, c[0x0][0x258], 0x1 ;  /* 0x0000960002047a11 */ /* 0x040fe400078408ff */
[C---:B-1----:R-:W-:Y:S01]  /*1f30*/  LEA R8, P1, R2.reuse, c[0x0][0x268], 0x1 ;  /* 0x00009a0002087a11 */ /* 0x042fe200078208ff */
[----:B------:R-:W-:Y:S01]  /*1f40*/  IMAD.U32 R48, RZ, RZ, UR18 ;  /* 0x00000012ff307e24 */ /* 0x000fe2000f8e00ff */
[C-C-:B------:R-:W-:Y:S01]  /*1f50*/  LEA.HI.X R5, R2.reuse, c[0x0][0x25c], R3.reuse, 0x1, P2 ;  /* 0x0000970002057a11 */ /* 0x140fe200010f0c03 */
[----:B------:R-:W-:Y:S01]  /*1f60*/  UIADD3 UR8, UP1, UR22, UR20, URZ ;  /* 0x0000001416087290 */ /* 0x000fe2000ff3e03f */
[----:B------:R-:W-:Y:S01]  /*1f70*/  LEA.HI.X R7, R2, c[0x0][0x26c], R3, 0x1, P1 ;  /* 0x00009b0002077a11 */ /* 0x000fe200008f0c03 */
[----:B------:R-:W-:Y:S01]  /*1f80*/  ULDC.64 UR18, c[0x0][0x2e8] ;  /* 0x0000ba0000127ab9 */ /* 0x000fe20000000a00 */
[----:B------:R-:W-:-:S04]  /*1f90*/  LEA R8, P2, R9, R8, 0x1 ;  /* 0x0000000809087211 */ /* 0x000fc800078408ff */
[----:B------:R-:W-:Y:S02]  /*1fa0*/  LEA.HI.X R9, R9, R7, R48, 0x1, P2 ;  /* 0x0000000709097211 */ /* 0x000fe400010f0c30 */
[----:B------:R-:W-:-:S04]  /*1fb0*/  @!P0 LEA R30, P1, R31, c[0x0][0x268], 0x1 ;  /* 0x00009a001f1e8a11 */ /* 0x000fc800078208ff */
[----:B------:R-:W-:Y:S02]  /*1fc0*/  @!P0 LEA.HI.X R31, R31, c[0x0][0x26c], R46, 0x1, P1 ;  /* 0x00009b001f1f8a11 */ /* 0x000fe400008f0c2e */
[----:B------:R-:W-:Y:S01]  /*1fd0*/  ISETP.GE.AND P1, PT, R124, UR30, PT ;  /* 0x0000001e7c007c0c */ /* 0x000fe2000bf26270 */
[----:B------:R-:W-:Y:S01]  /*1fe0*/  UIADD3.X UR20, UR31, UR34, UR21, UP1, !UPT ;  /* 0x000000221f147290 */ /* 0x000fe20008ffe415 */
[----:B------:R-:W-:Y:S02]  /*1ff0*/  MOV R45, UR8 ;  /* 0x00000008002d7c02 */ /* 0x000fe40008000f00 */
[----:B------:R-:W-:Y:S02]  /*2000*/  @!P0 LEA R6, P3, R43, c[0x0][0x258], 0x1 ;  /* 0x000096002b068a11 */ /* 0x000fe400078608ff */
[----:B------:R-:W-:Y:S01]  /*2010*/  LEA R4, P4, R45, R4, 0x1 ;  /* 0x000000042d047211 */ /* 0x000fe200078808ff */
[----:B------:R-:W-:Y:S01]  /*2020*/  IMAD.U32 R50, RZ, RZ, UR20 ;  /* 0x00000014ff327e24 */ /* 0x000fe2000f8e00ff */
[----:B------:R-:W-:-:S02]  /*2030*/  @!P0 LEA.HI.X R7, R43, c[0x0][0x25c], R44, 0x1, P3 ;  /* 0x000097002b078a11 */ /* 0x000fc400018f0c2c */
[----:B------:R-:W-:Y:S02]  /*2040*/  ISETP.GE.AND P2, PT, R122, UR30, PT ;  /* 0x0000001e7a007c0c */ /* 0x000fe4000bf46270 */
[----:B------:R-:W-:Y:S02]  /*2050*/  LEA.HI.X R5, R45, R5, R50, 0x1, P4 ;  /* 0x000000052d057211 */ /* 0x000fe400020f0c32 */
        /* <DEDUP_REMOVED lines=8> */
[----:B------:R-:W-:Y:S01]  /*20e0*/  PRMT R50, RZ, 0x7610, R50 ;  /* 0x00007610ff327816 */ /* 0x000fe20000000032 */
[----:B---3--:R-:W-:Y:S04]  /*20f0*/  STS.U16 [R110], R25 ;  /* 0x000000196e007388 */ /* 0x008fe80000000400 */
[----:B----4-:R-:W-:Y:S04]  /*2100*/  STS.U16 [R109+0x40], R26 ;  /* 0x0000401a6d007388 */ /* 0x010fe80000000400 */
[----:B-----5:R-:W-:Y:S04]  /*2110*/  STS.U16 [R108+0x80], R27 ;  /* 0x0000801b6c007388 */ /* 0x020fe80000000400 */
        /* <DEDUP_REMOVED lines=33> */
[----:B------:R0:W2:Y:S01]  /*2330*/  @!P1 LDG.E.U16 R33, [R8.64+-0x380] ;  /* 0xfffc802008219981 */ /* 0x0000a2000c1e1500 */
[----:B------:R-:W-:Y:S02]  /*2340*/  ISETP.GE.AND P1, PT, R119, UR30, PT ;  /* 0x0000001e77007c0c */ /* 0x000fe4000bf26270 */
[----:B------:R-:W-:Y:S01]  /*2350*/  PRMT R39, RZ, 0x7610, R39 ;  /* 0x00007610ff277816 */ /* 0x000fe20000000027 */
[----:B------:R1:W3:Y:S10]  /*2360*/  @!P0 LDG.E.U16 R43, [R30.64] ;  /* 0x000000201e2b8981 */ /* 0x0002f4000c1e1500 */
[----:B------:R0:W4:Y:S01]  /*2370*/  @!P1 LDG.E.U16 R42, [R8.64+-0x240] ;  /* 0xfffdc020082a9981 */ /* 0x000122000c1e1500 */
[----:B------:R-:W-:-:S02]  /*2380*/  ISETP.GE.AND P1, PT, R118, UR30, PT ;  /* 0x0000001e76007c0c */ /* 0x000fc4000bf26270 */
[----:B------:R-:W-:Y:S02]  /*2390*/  PRMT R35, RZ, 0x7610, R35 ;  /* 0x00007610ff237816 */ /* 0x000fe40000000023 */
[----:B------:R-:W-:Y:S02]  /*23a0*/  PRMT R28, RZ, 0x7610, R28 ;  /* 0x00007610ff1c7816 */ /* 0x000fe4000000001c */
[----:B------:R-:W-:Y:S02]  /*23b0*/  PRMT R32, RZ, 0x7610, R32 ;  /* 0x00007610ff207816 */ /* 0x000fe40000000020 */
[----:B------:R-:W-:Y:S01]  /*23c0*/  PRMT R36, RZ, 0x7610, R36 ;  /* 0x00007610ff247816 */ /* 0x000fe20000000024 */
[----:B------:R0:W5:Y:S04]  /*23d0*/  @!P2 LDG.E.U16 R35, [R8.64+-0x300] ;  /* 0xfffd00200823a981 */ /* 0x000168000c1e1500 */
[----:B------:R0:W2:Y:S01]  /*23e0*/  @!P1 LDG.E.U16 R39, [R8.64+-0x200] ;  /* 0xfffe002008279981 */ /* 0x0000a2000c1e1500 */
[----:B------:R-:W-:-:S02]  /*23f0*/  ISETP.GE.AND P1, PT, R117, UR30, PT ;  /* 0x0000001e75007c0c */ /* 0x000fc4000bf26270 */
[----:B------:R-:W-:Y:S01]  /*2400*/  PRMT R37, RZ, 0x7610, R37 ;  /* 0x00007610ff257816 */ /* 0x000fe20000000025 */
[----:B------:R0:W2:Y:S01]  /*2410*/  @!P3 LDG.E.U16 R28, [R8.64+-0x3c0] ;  /* 0xfffc4020081cb981 */ /* 0x0000a2000c1e1500 */
[----:B------:R-:W-:Y:S02]  /*2420*/  ISETP.GE.AND P2, PT, R115, UR30, PT ;  /* 0x0000001e73007c0c */ /* 0x000fe4000bf46270 */
[----:B------:R-:W-:Y:S01]  /*2430*/  ISETP.GE.AND P3, PT, R114, UR30, PT ;  /* 0x0000001e72007c0c */ /* 0x000fe2000bf66270 */
[----:B------:R0:W4:Y:S01]  /*2440*/  @!P4 LDG.E.U16 R32, [R8.64+-0x340] ;  /* 0xfffcc0200820c981 */ /* 0x000122000c1e1500 */
[----:B------:R-:W-:-:S03]  /*2450*/  ISETP.GE.AND P4, PT, R113, UR30, PT ;  /* 0x0000001e71007c0c */ /* 0x000fc6000bf86270 */
[----:B------:R0:W4:Y:S04]  /*2460*/  @!P5 LDG.E.U16 R36, [R8.64+-0x2c0] ;  /* 0xfffd40200824d981 */ /* 0x000128000c1e1500 */
[----:B------:R0:W5:Y:S01]  /*2470*/  @!P1 LDG.E.U16 R44, [R8.64+-0x1c0] ;  /* 0xfffe4020082c9981 */ /* 0x000162000c1e1500 */
[----:B------:R-:W-:Y:S02]  /*2480*/  ISETP.GE.AND P1, PT, R116, UR30, PT ;  /* 0x0000001e74007c0c */ /* 0x000fe4000bf26270 */
[----:B------:R-:W-:Y:S01]  /*2490*/  ISETP.GE.AND P5, PT, R112, UR30, PT ;  /* 0x0000001e70007c0c */ /* 0x000fe2000bfa6270 */
[----:B------:R0:W5:Y:S01]  /*24a0*/  @!P6 LDG.E.U16 R37, [R8.64+-0x280] ;  /* 0xfffd80200825e981 */ /* 0x000162000c1e1500 */
[----:B------:R-:W-:Y:S02]  /*24b0*/  ISETP.GE.AND P6, PT, R111, UR30, PT ;  /* 0x0000001e6f007c0c */ /* 0x000fe4000bfc6270 */
[----:B-1----:R-:W-:Y:S01]  /*24c0*/  PRMT R31, RZ, 0x7610, R31 ;  /* 0x00007610ff1f7816 */ /* 0x002fe2000000001f */
[----:B------:R0:W5:Y:S01]  /*24d0*/  @!P4 LDG.E.U16 R46, [R8.64+-0xc0] ;  /* 0xffff4020082ec981 */ /* 0x000162000c1e1500 */
[----:B------:R-:W-:-:S02]  /*24e0*/  PRMT R30, RZ, 0x7610, R30 ;  /* 0x00007610ff1e7816 */ /* 0x000fc4000000001e */
[----:B------:R-:W-:-:S03]  /*24f0*/  PRMT R41, RZ, 0x7610, R41 ;  /* 0x00007610ff297816 */ /* 0x000fc60000000029 */
[----:B------:R0:W5:Y:S04]  /*2500*/  @!P1 LDG.E.U16 R31, [R8.64+-0x180] ;  /* 0xfffe8020081f9981 */ /* 0x000168000c1e1500 */
[----:B------:R0:W5:Y:S04]  /*2510*/  @!P2 LDG.E.U16 R30, [R8.64+-0x140] ;  /* 0xfffec020081ea981 */ /* 0x000168000c1e1500 */
[----:B------:R0:W5:Y:S04]  /*2520*/  @!P3 LDG.E.U16 R41, [R8.64+-0x100] ;  /* 0xffff00200829b981 */ /* 0x000168000c1e1500 */
[----:B------:R0:W5:Y:S04]  /*2530*/  @!P5 LDG.E.U16 R45, [R8.64+-0x80] ;  /* 0xffff8020082dd981 */ /* 0x000168000c1e1500 */
[----:B------:R0:W5:Y:S01]  /*2540*/  @!P6 LDG.E.U16 R50, [R8.64+-0x40] ;  /* 0xffffc0200832e981 */ /* 0x000162000c1e1500 */
[----:B------:R-:W-:-:S02]  /*2550*/  P2R R59, PR, RZ, 0x2 ;  /* 0x00000002ff3b7803 */ /* 0x000fc40000000000 */
[----:B0-----:R-:W-:Y:S02]  /*2560*/  PRMT R9, RZ, 0x7610, R9 ;  /* 0x00007610ff097816 */ /* 0x001fe40000000009 */
        /* <DEDUP_REMOVED lines=39> */
[----:B------:R-:W2:Y:S04]  /*27e0*/  LDS.U16 R46, [R92+0x16] ;  /* 0x000016005c2e7984 */ /* 0x000ea80000000400 */
[----:B------:R-:W-:Y:S04]  /*27f0*/  LDS.U16 R47, [R92+0x18] ;  /* 0x000018005c2f7984 */ /* 0x000fe80000000400 */
[----:B------:R-:W-:Y:S04]  /*2800*/  LDS.U16 R50, [R92+0x1a] ;  /* 0x00001a005c327984 */ /* 0x000fe80000000400 */
[----:B------:R-:W3:Y:S04]  /*2810*/  LDS.U16 R51, [R92+0x1c] ;  /* 0x00001c005c337984 */ /* 0x000ee80000000400 */
[----:B------:R-:W4:Y:S04]  /*2820*/  LDS.U16 R52, [R92+0x1e] ;  /* 0x00001e005c347984 */ /* 0x000f280000000400 */
[----:B------:R-:W-:Y:S01]  /*2830*/  BAR.SYNC.DEFER_BLOCKING 0x0 ;  /* 0x0000000000007b1d */ /* 0x000fe20000010000 */
[----:B0-----:R-:W-:-:S02]  /*2840*/  PRMT R31, RZ, 0x7610, R31 ;  /* 0x00007610ff1f7816 */ /* 0x001fc4000000001f */
[----:B------:R-:W-:-:S03]  /*2850*/  PRMT R28, RZ, 0x7610, R28 ;  /* 0x00007610ff1c7816 */ /* 0x000fc6000000001c */
[----:B------:R0:W5:Y:S01]  /*2860*/  @!P0 LDG.E.U16 R9, [R6.64] ;  /* 0x0000002006098981 */ /* 0x000162000c1e1500 */
[----:B------:R-:W-:-:S03]  /*2870*/  ISETP.GE.AND P0, PT, R124, UR30, PT ;  /* 0x0000001e7c007c0c */ /* 0x000fc6000bf06270 */
[----:B------:R0:W5:Y:S01]  /*2880*/  @!P1 LDG.E.U16 R28, [R4.64+-0x3c0] ;  /* 0xfffc4020041c9981 */ /* 0x000162000c1e1500 */
[----:B------:R-:W-:Y:S02]  /*2890*/  ISETP.GE.AND P1, PT, R123, UR30, PT ;  /* 0x0000001e7b007c0c */ /* 0x000fe4000bf26270 */
[----:B------:R-:W-:Y:S01]  /*28a0*/  PRMT R33, RZ, 0x7610, R33 ;  /* 0x00007610ff217816 */ /* 0x000fe20000000021 */
[----:B------:R0:W5:Y:S04]  /*28b0*/  @!P2 LDG.E.U16 R64, [R4.64+-0x140] ;  /* 0xfffec0200440a981 */ /* 0x000168000c1e1500 */
        /* <DEDUP_REMOVED lines=8> */
[----:B------:R-:W-:Y:S02]  /*2940*/  ISETP.GE.AND P0, PT, R120, UR30, PT ;  /* 0x0000001e78007c0c */ /* 0x000fe4000bf06270 */
[----:B0-----:R-:W-:Y:S01]  /*2950*/  PRMT R7, RZ, 0x7610, R7 ;  /* 0x00007610ff077816 */ /* 0x001fe20000000007 */
[----:B------:R0:W5:Y:S01]  /*2960*/  @!P1 LDG.E.U16 R60, [R4.64+-0x2c0] ;  /* 0xfffd4020043c9981 */ /* 0x000162000c1e1500 */
[----:B------:R-:W-:-:S03]  /*2970*/  ISETP.GE.AND P1, PT, R119, UR30, PT ;  /* 0x0000001e77007c0c */ /* 0x000fc6000bf26270 */
[----:B------:R0:W5:Y:S06]  /*2980*/  @!P6 LDG.E.U16 R68, [R4.64+-0x40] ;  /* 0xffffc0200444e981 */ /* 0x00016c000c1e1500 */
[----:B------:R0:W5:Y:S01]  /*2990*/  @!P0 LDG.E.U16 R7, [R4.64+-0x280] ;  /* 0xfffd802004078981 */ /* 0x000162000c1e1500 */
[----:B------:R-:W-:Y:S02]  /*29a0*/  ISETP.GE.AND P0, PT, R118, UR30, PT ;  /* 0x0000001e76007c0c */ /* 0x000fe4000bf06270 */
[----:B------:R-:W-:-:S06]  /*29b0*/  PRMT R6, RZ, 0x7610, R6 ;  /* 0x00007610ff067816 */ /* 0x000fcc0000000006 */
[----:B------:R0:W5:Y:S01]  /*29c0*/  @!P1 LDG.E.U16 R6, [R4.64+-0x240] ;  /* 0xfffdc02004069981 */ /* 0x000162000c1e1500 */
[----:B------:R-:W-:-:S04]  /*29d0*/  ISETP.NE.AND P1, PT, R59, RZ, PT ;  /* 0x000000ff3b00720c */ /* 0x000fc80003f25270 */
[----:B------:R0:W5:Y:S01]  /*29e0*/  @!P0 LDG.E.U16 R63, [R4.64+-0x200] ;  /* 0xfffe0020043f8981 */ /* 0x000162000c1e1500 */
[----:B------:R-:W-:-:S08]  /*29f0*/  ISETP.GE.AND P0, PT, R117, UR30, PT ;  /* 0x0000001e75007c0c */ /* 0x000fd0000bf06270 */
[----:B------:R0:W5:Y:S05]  /*2a00*/  @!P1 LDG.E.U16 R65, [R4.64+-0x180] ;  /* 0xfffe802004419981 */ /* 0x00016a000c1e1500 */
[----:B------:R0:W5:Y:S01]  /*2a10*/  @!P0 LDG.E.U16 R62, [R4.64+-0x1c0] ;  /* 0xfffe4020043e8981 */ /* 0x000162000c1e1500 */
[----:B-1----:R-:W-:Y:S02]  /*2a20*/  PRMT R32, RZ, 0x5410, R32 ;  /* 0x00005410ff207816 */ /* 0x002fe40000000020 */
[----:B--2---:R-:W-:Y:S02]  /*2a30*/  PRMT R46, RZ, 0x5410, R46 ;  /* 0x00005410ff2e7816 */ /* 0x004fe4000000002e */
[----:B---3--:R-:W-:Y:S01]  /*2a40*/  PRMT R51, RZ, 0x5410, R51 ;  /* 0x00005410ff337816 */ /* 0x008fe20000000033 */
[----:B------:R-:W-:Y:S01]  /*2a50*/  FMUL.FTZ R59, R32, -1.4426950216293334961 ;  /* 0xbfb8aa3b203b7820 */ /* 0x000fe20000410000 */
[----:B------:R-:W-:Y:S01]  /*2a60*/  PRMT R30, RZ, 0x5410, R8 ;  /* 0x00005410ff1e7816 */ /* 0x000fe20000000008 */
[----:B------:R-:W-:Y:S01]  /*2a70*/  FMUL.FTZ R130, R46, -1.4426950216293334961 ;  /* 0xbfb8aa3b2e827820 */ /* 0x000fe20000410000 */
[----:B----4-:R-:W-:Y:S01]  /*2a80*/  PRMT R52, RZ, 0x5410, R52 ;  /* 0x00005410ff347816 */ /* 0x010fe20000000034 */
[----:B------:R-:W1:Y:S01]  /*2a90*/  MUFU.EX2 R61, R59 ;  /* 0x0000003b003d7308 */ /* 0x000e620000000800 */
[----:B------:R-:W-:Y:S01]  /*2aa0*/  PRMT R37, RZ, 0x5410, R37 ;  /* 0x00005410ff257816 */ /* 0x000fe20000000025 */
[----:B------:R-:W-:Y:S01]  /*2ab0*/  FMUL.FTZ R134, R51, -1.4426950216293334961 ;  /* 0xbfb8aa3b33867820 */ /* 0x000fe20000410000 */
[----:B------:R-:W-:Y:S01]  /*2ac0*/  PRMT R35, RZ, 0x5410, R35 ;  /* 0x00005410ff237816 */ /* 0x000fe20000000023 */
[----:B------:R-:W-:Y:S01]  /*2ad0*/  FMUL.FTZ R8, R30, -1.4426950216293334961 ;  /* 0xbfb8aa3b1e087820 */ /* 0x000fe20000410000 */
[----:B------:R-:W-:-:S03]  /*2ae0*/  PRMT R47, RZ, 0x5410, R47 ;  /* 0x00005410ff2f7816 */ /* 0x000fc6000000002f */
[----:B------:R2:W-:Y:S01]  /*2af0*/  MUFU.EX2 R140, R130 ;  /* 0x00000082008c7308 */ /* 0x0005e20000000800 */
[----:B------:R-:W-:Y:S01]  /*2b00*/  PRMT R39, RZ, 0x5410, R39 ;  /* 0x00005410ff277816 */ /* 0x000fe20000000027 */
[----:B0-----:R-:W-:Y:S01]  /*2b10*/  FMUL.FTZ R5, R37, -1.4426950216293334961 ;  /* 0xbfb8aa3b25057820 */ /* 0x001fe20000410000 */
[----:B------:R-:W-:Y:S01]  /*2b20*/  PRMT R36, RZ, 0x5410, R36 ;  /* 0x00005410ff247816 */ /* 0x000fe20000000024 */
[----:B------:R-:W-:Y:S02]  /*2b30*/  FMUL.FTZ R70, R35, -1.4426950216293334961 ;  /* 0xbfb8aa3b23467820 */ /* 0x000fe40000410000 */
[----:B--2---:R-:W-:Y:S02]  /*2b40*/  FMUL.FTZ R130, R52, -1.4426950216293334961 ;  /* 0xbfb8aa3b34827820 */ /* 0x004fe40000410000 */
[----:B------:R-:W-:Y:S01]  /*2b50*/  MUFU.EX2 R144, R134 ;  /* 0x0000008600907308 */ /* 0x000fe20000000800 */
[----:B------:R-:W-:Y:S01]  /*2b60*/  PRMT R42, RZ, 0x5410, R42 ;  /* 0x00005410ff2a7816 */ /* 0x000fe2000000002a */
[----:B------:R-:W-:-:S02]  /*2b70*/  FMUL.FTZ R132, R47, -1.4426950216293334961 ;  /* 0xbfb8aa3b2f847820 */ /* 0x000fc40000410000 */
[----:B------:R-:W-:-:S04]  /*2b80*/  FMUL.FTZ R59, R39, -1.4426950216293334961 ;  /* 0xbfb8aa3b273b7820 */ /* 0x000fc80000410000 */
[----:B------:R-:W-:Y:S01]  /*2b90*/  MUFU.EX2 R146, R130 ;  /* 0x0000008200927308 */ /* 0x000fe20000000800 */
[----:B------:R-:W-:Y:S01]  /*2ba0*/  FMUL.FTZ R4, R36, -1.4426950216293334961 ;  /* 0xbfb8aa3b24047820 */ /* 0x000fe20000410000 */
[----:B------:R-:W-:Y:S01]  /*2bb0*/  PRMT R44, RZ, 0x5410, R44 ;  /* 0x00005410ff2c7816 */ /* 0x000fe2000000002c */
[----:B------:R-:W-:-:S05]  /*2bc0*/  FMUL.FTZ R73, R42, -1.4426950216293334961 ;  /* 0xbfb8aa3b2a497820 */ /* 0x000fca0000410000 */
[----:B------:R-:W0:Y:S01]  /*2bd0*/  MUFU.EX2 R8, R8 ;  /* 0x0000000800087308 */ /* 0x000e220000000800 */
[----:B------:R-:W-:Y:S01]  /*2be0*/  PRMT R41, RZ, 0x5410, R41 ;  /* 0x00005410ff297816 */ /* 0x000fe20000000029 */
[----:B-1----:R-:W-:Y:S01]  /*2bf0*/  FADD.FTZ R61, R61, 1 ;  /* 0x3f8000003d3d7421 */ /* 0x002fe20000010000 */
[----:B------:R-:W-:-:S05]  /*2c00*/  PRMT R50, RZ, 0x5410, R50 ;  /* 0x00005410ff327816 */ /* 0x000fca0000000032 */
[----:B------:R-:W1:Y:S01]  /*2c10*/  MUFU.EX2 R5, R5 ;  /* 0x0000000500057308 */ /* 0x000e620000000800 */
[----:B------:R-:W-:-:S07]  /*2c20*/  FMUL.FTZ R72, R41, -1.4426950216293334961 ;  /* 0xbfb8aa3b29487820 */ /* 0x000fce0000410000 */
[----:B------:R-:W-:Y:S08]  /*2c30*/  MUFU.EX2 R70, R70 ;  /* 0x0000004600467308 */ /* 0x000ff00000000800 */
[----:B------:R2:W-:Y:S08]  /*2c40*/  MUFU.EX2 R71, R59 ;  /* 0x0000003b00477308 */ /* 0x0005f00000000800 */
[----:B------:R-:W-:Y:S01]  /*2c50*/  MUFU.EX2 R141, R132 ;  /* 0x00000084008d7308 */ /* 0x000fe20000000800 */
[----:B--2---:R-:W-:-:S07]  /*2c60*/  FMUL.FTZ R59, R44, -1.4426950216293334961 ;  /* 0xbfb8aa3b2c3b7820 */ /* 0x004fce0000410000 */
[----:B------:R-:W2:Y:S01]  /*2c70*/  MUFU.EX2 R4, R4 ;  /* 0x0000000400047308 */ /* 0x000ea20000000800 */
[----:B0-----:R-:W-:-:S07]  /*2c80*/  FADD.FTZ R8, R8, 1 ;  /* 0x3f80000008087421 */ /* 0x001fce0000010000 */
[----:B------:R-:W0:Y:S01]  /*2c90*/  MUFU.EX2 R73, R73 ;  /* 0x0000004900497308 */ /* 0x000e220000000800 */
[----:B-1----:R-:W-:-:S07]  /*2ca0*/  FADD.FTZ R5, R5, 1 ;  /* 0x3f80000005057421 */ /* 0x002fce0000010000 */
[----:B------:R1:W-:Y:S08]  /*2cb0*/  MUFU.EX2 R75, R59 ;  /* 0x0000003b004b7308 */ /* 0x0003f00000000800 */
[----:B------:R-:W3:Y:S01]  /*2cc0*/  MUFU.RCP R61, R61 ;  /* 0x0000003d003d7308 */ /* 0x000ee20000001000 */
[----:B-1----:R-:W-:-:S07]  /*2cd0*/  FMUL.FTZ R59, R50, -1.4426950216293334961 ;  /* 0xbfb8aa3b323b7820 */ /* 0x002fce0000410000 */
[----:B------:R-:W1:Y:S01]  /*2ce0*/  MUFU.EX2 R72, R72 ;  /* 0x0000004800487308 */ /* 0x000e620000000800 */
[----:B--2---:R-:W-:-:S07]  /*2cf0*/  FADD.FTZ R4, R4, 1 ;  /* 0x3f80000004047421 */ /* 0x004fce0000010000 */
[----:B------:R-:W-:Y:S01]  /*2d00*/  MUFU.EX2 R142, R59 ;  /* 0x0000003b008e7308 */ /* 0x000fe20000000800 */
[----:B------:R-:W-:-:S07]  /*2d10*/  PRMT R48, RZ, 0x5410, R48 ;  /* 0x00005410ff307816 */ /* 0x000fce0000000030 */
[----:B------:R-:W2:Y:S01]  /*2d20*/  MUFU.RCP R59, R8 ;  /* 0x00000008003b7308 */ /* 0x000ea20000001000 */
[----:B------:R-:W-:Y:S02]  /*2d30*/  PRMT R49, RZ, 0x5410, R49 ;  /* 0x00005410ff317816 */ /* 0x000fe40000000031 */
[----:B------:R-:W-:Y:S02]  /*2d40*/  PRMT R45, RZ, 0x5410, R45 ;  /* 0x00005410ff2d7816 */ /* 0x000fe4000000002d */
[----:B------:R-:W-:Y:S02]  /*2d50*/  PRMT R43, RZ, 0x5410, R43 ;  /* 0x00005410ff2b7816 */ /* 0x000fe4000000002b */
[----:B------:R-:W-:Y:S01]  /*2d60*/  PRMT R58, RZ, 0x5410, R58 ;  /* 0x00005410ff3a7816 */ /* 0x000fe2000000003a */
[----:B------:R-:W-:Y:S01]  /*2d70*/  FMUL.FTZ R76, R45, -1.4426950216293334961 ;  /* 0xbfb8aa3b2d4c7820 */ /* 0x000fe20000410000 */
[----:B------:R-:W-:Y:S02]  /*2d80*/  PRMT R139, RZ, 0x5410, R139 ;  /* 0x00005410ff8b7816 */ /* 0x000fe4000000008b */
[----:B------:R-:W-:Y:S01]  /*2d90*/  PRMT R57, RZ, 0x5410, R57 ;  /* 0x00005410ff397816 */ /* 0x000fe20000000039 */
[----:B------:R-:W-:Y:S01]  /*2da0*/  FMUL.FTZ R74, R43, -1.4426950216293334961 ;  /* 0xbfb8aa3b2b4a7820 */ /* 0x000fe20000410000 */
[----:B------:R-:W-:Y:S01]  /*2db0*/  PRMT R137, RZ, 0x5410, R137 ;  /* 0x00005410ff897816 */ /* 0x000fe20000000089 */
[----:B------:R-:W-:Y:S01]  /*2dc0*/  MUFU.EX2 R76, R76 ;  /* 0x0000004c004c7308 */ /* 0x000fe20000000800 */
[----:B------:R-:W-:Y:S01]  /*2dd0*/  PRMT R145, RZ, 0x5410, R55 ;  /* 0x00005410ff917816 */ /* 0x000fe20000000037 */
        /* <DEDUP_REMOVED lines=15> */
[----:B------:R-:W-:Y:S01]  /*2ed0*/  STS.U16 [R95+0x3c0], R68 ;  /* 0x0003c0445f007388 */ /* 0x000fe20000000400 */
[----:B------:R-:W-:-:S06]  /*2ee0*/  NOP ;  /* 0x0000000000007918 */ /* 0x000fcc0000000000 */
[----:B------:R-:W2:Y:S04]  /*2ef0*/  LDS.U16 R31, [R92+0x2] ;  /* 0x000002005c1f7984 */ /* 0x000ea80000000400 */
[----:B------:R-:W2:Y:S04]  /*2f00*/  LDS.U16 R28, [R92] ;  /* 0x000000005c1c7984 */ /* 0x000ea80000000400 */
[----:B------:R-:W2:Y:S04]  /*2f10*/  LDS.U16 R33, [R92+0x4] ;  /* 0x000004005c217984 */ /* 0x000ea80000000400 */
[----:B------:R-:W2:Y:S04]  /*2f20*/  LDS.U16 R134, [R92+0xa] ;  /* 0x00000a005c867984 */ /* 0x000ea80000000400 */
[----:B------:R-:W2:Y:S04]  /*2f30*/  LDS.U16 R130, [R92+0x6] ;  /* 0x000006005c827984 */ /* 0x000ea80000000400 */
[----:B------:R-:W2:Y:S04]  /*2f40*/  LDS.U16 R132, [R92+0x8] ;  /* 0x000008005c847984 */ /* 0x000ea80000000400 */
[----:B------:R-:W2:Y:S01]  /*2f50*/  LDS.U16 R136, [R92+0xc] ;  /* 0x00000c005c887984 */ /* 0x000ea20000000400 */
[----:B----4-:R-:W-:-:S02]  /*2f60*/  FADD.FTZ R56, R70, 1 ;  /* 0x3f80000046387421 */ /* 0x010fc40000010000 */
[----:B-----5:R-:W-:Y:S01]  /*2f70*/  FADD.FTZ R62, R71, 1 ;  /* 0x3f800000473e7421 */ /* 0x020fe20000010000 */
[----:B------:R4:W5:Y:S01]  /*2f80*/  MUFU.RCP R60, R5 ;  /* 0x00000005003c7308 */ /* 0x0009620000001000 */
[----:B0-----:R-:W-:Y:S01]  /*2f90*/  FADD.FTZ R65, R73, 1 ;  /* 0x3f80000049417421 */ /* 0x001fe20000010000 */
[----:B------:R-:W0:Y:S01]  /*2fa0*/  LDS.U16 R138, [R92+0xe] ;  /* 0x00000e005c8a7984 */ /* 0x000e220000000400 */
[----:B---3--:R-:W-:Y:S02]  /*2fb0*/  FADD.FTZ R7, -R61, 1 ;  /* 0x3f8000003d077421 */ /* 0x008fe40000010100 */
[----:B-1----:R-:W-:Y:S01]  /*2fc0*/  FADD.FTZ R64, R72, 1 ;  /* 0x3f80000048407421 */ /* 0x002fe20000010000 */
[----:B------:R-:W-:Y:S02]  /*2fd0*/  LDS.U16 R151, [R92+0x16] ;  /* 0x000016005c977984 */ /* 0x000fe40000000400 */
[----:B------:R-:W1:Y:S02]  /*2fe0*/  MUFU.RCP R56, R56 ;  /* 0x0000003800387308 */ /* 0x000e640000001000 */
[----:B------:R-:W-:Y:S01]  /*2ff0*/  LDS.U16 R147, [R92+0x12] ;  /* 0x000012005c937984 */ /* 0x000fe20000000400 */
[----:B--2---:R-:W-:-:S03]  /*3000*/  PRMT R31, RZ, 0x5410, R31 ;  /* 0x00005410ff1f7816 */ /* 0x004fc6000000001f */
[----:B------:R-:W-:Y:S02]  /*3010*/  LDS.U16 R149, [R92+0x14] ;  /* 0x000014005c957984 */ /* 0x000fe40000000400 */
[----:B------:R-:W2:Y:S01]  /*3020*/  MUFU.RCP R62, R62 ;  /* 0x0000003e003e7308 */ /* 0x000ea20000001000 */
[----:B------:R-:W-:Y:S01]  /*3030*/  PRMT R28, RZ, 0x5410, R28 ;  /* 0x00005410ff1c7816 */ /* 0x000fe2000000001c */
[----:B------:R-:W-:Y:S01]  /*3040*/  FMUL.FTZ R6, R48, R31 ;  /* 0x0000001f30067220 */ /* 0x000fe20000410000 */
[----:B------:R-:W-:Y:S05]  /*3050*/  LDS.U16 R153, [R92+0x1c] ;  /* 0x00001c005c997984 */ /* 0x000fea0000000400 */
[----:B------:R3:W0:Y:S01]  /*3060*/  MUFU.RCP R63, R4 ;  /* 0x00000004003f7308 */ /* 0x0006220000001000 */
[----:B------:R-:W-:-:S02]  /*3070*/  FFMA.FTZ R7, R32, R7, 1 ;  /* 0x3f80000020077423 */ /* 0x000fc40000010007 */
[----:B------:R-:W-:Y:S02]  /*3080*/  FMUL.FTZ R6, R61, R6 ;  /* 0x000000063d067220 */ /* 0x000fe40000410000 */
[----:B----4-:R-:W-:-:S03]  /*3090*/  FADD.FTZ R5, -R59, 1 ;  /* 0x3f8000003b057421 */ /* 0x010fc60000010100 */
[----:B------:R-:W4:Y:S01]  /*30a0*/  MUFU.RCP R65, R65 ;  /* 0x0000004100417308 */ /* 0x000f220000001000 */
[----:B---3--:R-:W-:Y:S01]  /*30b0*/  FMUL.FTZ R4, R49, R28 ;  /* 0x0000001c31047220 */ /* 0x008fe20000410000 */
[----:B------:R-:W-:Y:S01]  /*30c0*/  PRMT R33, RZ, 0x5410, R33 ;  /* 0x00005410ff217816 */ /* 0x000fe20000000021 */
[----:B------:R-:W-:Y:S01]  /*30d0*/  FMUL.FTZ R7, R6, R7 ;  /* 0x0000000706077220 */ /* 0x000fe20000410000 */
[----:B------:R-:W-:Y:S01]  /*30e0*/  PRMT R134, RZ, 0x5410, R134 ;  /* 0x00005410ff867816 */ /* 0x000fe20000000086 */
[----:B------:R-:W-:Y:S01]  /*30f0*/  FFMA.FTZ R5, R30, R5, 1 ;  /* 0x3f8000001e057423 */ /* 0x000fe20000010005 */
[----:B------:R-:W-:Y:S02]  /*3100*/  PRMT R130, RZ, 0x5410, R130 ;  /* 0x00005410ff827816 */ /* 0x000fe40000000082 */
[----:B------:R-:W3:Y:S01]  /*3110*/  MUFU.RCP R64, R64 ;  /* 0x0000004000407308 */ /* 0x000ee20000001000 */
[----:B------:R-:W-:Y:S02]  /*3120*/  FMUL.FTZ R4, R59, R4 ;  /* 0x000000043b047220 */ /* 0x000fe40000410000 */
[----:B------:R-:W-:-:S02]  /*3130*/  FADD.FTZ R73, R140, 1 ;  /* 0x3f8000008c497421 */ /* 0x000fc40000010000 */
[----:B-----5:R-:W-:Y:S01]  /*3140*/  FADD.FTZ R6, -R60, 1 ;  /* 0x3f8000003c067421 */ /* 0x020fe20000010100 */
[----:B------:R-:W5:Y:S01]  /*3150*/  LDS.U16 R140, [R92+0x10] ;  /* 0x000010005c8c7984 */ /* 0x000f620000000400 */
[----:B-1----:R-:W-:Y:S02]  /*3160*/  FADD.FTZ R8, -R56, 1 ;  /* 0x3f80000038087421 */ /* 0x002fe40000010100 */
[----:B------:R-:W-:Y:S02]  /*3170*/  FMUL.FTZ R9, R58, R33 ;  /* 0x000000213a097220 */ /* 0x000fe40000410000 */
[----:B------:R-:W-:Y:S02]  /*3180*/  FMUL.FTZ R4, R4, R5 ;  /* 0x0000000504047220 */ /* 0x000fe40000410000 */
[----:B--2---:R-:W-:Y:S02]  /*3190*/  FADD.FTZ R72, -R62, 1 ;  /* 0x3f8000003e487421 */ /* 0x004fe40000010100 */
[----:B------:R-:W-:-:S02]  /*31a0*/  FFMA.FTZ R70, R37, R6, 1 ;  /* 0x3f80000025467423 */ /* 0x000fc40000010006 */
[----:B------:R-:W-:Y:S02]  /*31b0*/  FMUL.FTZ R69, R139, R134 ;  /* 0x000000868b457220 */ /* 0x000fe40000410000 */
[----:B0-----:R-:W-:Y:S02]  /*31c0*/  FADD.FTZ R5, -R63, 1 ;  /* 0x3f8000003f057421 */ /* 0x001fe40000010100 */
[----:B------:R-:W-:Y:S01]  /*31d0*/  FMUL.FTZ R6, R57, R130 ;  /* 0x0000008239067220 */ /* 0x000fe20000410000 */
[----:B------:R-:W-:Y:S01]  /*31e0*/  PRMT R132, RZ, 0x5410, R132 ;  /* 0x00005410ff847816 */ /* 0x000fe20000000084 */
[----:B------:R-:W-:Y:S01]  /*31f0*/  FFMA.FTZ R8, R35, R8, 1 ;  /* 0x3f80000023087423 */ /* 0x000fe20000010008 */
[----:B------:R-:W0:Y:S01]  /*3200*/  MUFU.EX2 R74, R74 ;  /* 0x0000004a004a7308 */ /* 0x000e220000000800 */
[----:B------:R-:W-:Y:S01]  /*3210*/  FMUL.FTZ R9, R56, R9 ;  /* 0x0000000938097220 */ /* 0x000fe20000410000 */
[----:B------:R-:W-:Y:S01]  /*3220*/  PRMT R136, RZ, 0x5410, R136 ;  /* 0x00005410ff887816 */ /* 0x000fe20000000088 */
[----:B------:R-:W-:-:S02]  /*3230*/  FFMA.FTZ R72, R39, R72, 1 ;  /* 0x3f80000027487423 */ /* 0x000fc40000010048 */
[----:B------:R-:W-:Y:S02]  /*3240*/  FMUL.FTZ R71, R62, R69 ;  /* 0x000000453e477220 */ /* 0x000fe40000410000 */
[----:B------:R-:W-:Y:S02]  /*3250*/  FFMA.FTZ R5, R36, R5, 1 ;  /* 0x3f80000024057423 */ /* 0x000fe40000010005 */
[----:B------:R-:W-:Y:S02]  /*3260*/  FMUL.FTZ R6, R63, R6 ;  /* 0x000000063f067220 */ /* 0x000fe40000410000 */
[----:B----4-:R-:W-:Y:S02]  /*3270*/  FADD.FTZ R55, -R65, 1 ;  /* 0x3f80000041377421 */ /* 0x010fe40000010100 */
[----:B------:R-:W-:Y:S02]  /*3280*/  FMUL.FTZ R8, R9, R8 ;  /* 0x0000000809087220 */ /* 0x000fe40000410000 */
[----:B------:R-:W-:-:S02]  /*3290*/  FMUL.FTZ R9, R137, R132 ;  /* 0x0000008489097220 */ /* 0x000fc40000410000 */
[----:B------:R-:W-:Y:S02]  /*32a0*/  FMUL.FTZ R72, R71, R72 ;  /* 0x0000004847487220 */ /* 0x000fe40000410000 */
[----:B------:R-:W-:Y:S02]  /*32b0*/  FMUL.FTZ R5, R6, R5 ;  /* 0x0000000506057220 */ /* 0x000fe40000410000 */
[----:B------:R-:W-:Y:S02]  /*32c0*/  FFMA.FTZ R71, R42, R55, 1 ;  /* 0x3f8000002a477423 */ /* 0x000fe40000010037 */
[----:B---3--:R-:W-:Y:S02]  /*32d0*/  FADD.FTZ R6, -R64, 1 ;  /* 0x3f80000040067421 */ /* 0x008fe40000010100 */
[----:B------:R-:W-:Y:S02]  /*32e0*/  FMUL.FTZ R55, R145, R136 ;  /* 0x0000008891377220 */ /* 0x000fe40000410000 */
[----:B------:R-:W-:-:S02]  /*32f0*/  FMUL.FTZ R9, R60, R9 ;  /* 0x000000093c097220 */ /* 0x000fc40000410000 */
[----:B------:R-:W-:Y:S02]  /*3300*/  FFMA.FTZ R6, R41, R6, 1 ;  /* 0x3f80000029067423 */ /* 0x000fe40000010006 */
[----:B------:R-:W-:Y:S02]  /*3310*/  FMUL.FTZ R55, R64, R55 ;  /* 0x0000003740377220 */ /* 0x000fe40000410000 */
[----:B------:R-:W-:Y:S02]  /*3320*/  FMUL.FTZ R9, R9, R70 ;  /* 0x0000004609097220 */ /* 0x000fe40000410000 */
[----:B------:R-:W-:Y:S01]  /*3330*/  FADD.FTZ R70, R141, 1 ;  /* 0x3f8000008d467421 */ /* 0x000fe20000010000 */
[----:B------:R-:W-:Y:S01]  /*3340*/  PRMT R141, RZ, 0x5410, R53 ;  /* 0x00005410ff8d7816 */ /* 0x000fe20000000035 */
[----:B------:R-:W-:Y:S02]  /*3350*/  FADD.FTZ R68, R76, 1 ;  /* 0x3f8000004c447421 */ /* 0x000fe40000010000 */
[----:B------:R-:W-:-:S02]  /*3360*/  FMUL.FTZ R6, R55, R6 ;  /* 0x0000000637067220 */ /* 0x000fc40000410000 */
[----:B------:R-:W-:Y:S02]  /*3370*/  FADD.FTZ R53, R142, 1 ;  /* 0x3f8000008e357421 */ /* 0x000fe40000010000 */
[----:B------:R-:W-:Y:S01]  /*3380*/  FADD.FTZ R76, R144, 1 ;  /* 0x3f800000904c7421 */ /* 0x000fe20000010000 */
[----:B------:R-:W1:Y:S01]  /*3390*/  LDS.U16 R142, [R92+0x18] ;  /* 0x000018005c8e7984 */ /* 0x000e620000000400 */
[----:B------:R-:W-:Y:S02]  /*33a0*/  FADD.FTZ R55, R146, 1 ;  /* 0x3f80000092377421 */ /* 0x000fe40000010000 */
[----:B0-----:R-:W-:Y:S01]  /*33b0*/  FADD.FTZ R66, R74, 1 ;  /* 0x3f8000004a427421 */ /* 0x001fe20000010000 */
[----:B------:R-:W0:Y:S04]  /*33c0*/  LDS.U16 R144, [R92+0x1a] ;  /* 0x00001a005c907984 */ /* 0x000e280000000400 */
[----:B------:R-:W2:Y:S01]  /*33d0*/  LDS.U16 R146, [R92+0x1e] ;  /* 0x00001e005c927984 */ /* 0x000ea20000000400 */
[----:B------:R-:W3:Y:S01]  /*33e0*/  MUFU.RCP R66, R66 ;  /* 0x0000004200427308 */ /* 0x000ee20000001000 */
[----:B------:R-:W-:-:S02]  /*33f0*/  PRMT R143, RZ, 0x5410, R54 ;  /* 0x00005410ff8f7816 */ /* 0x000fc40000000036 */
[----:B------:R-:W-:Y:S01]  /*3400*/  PRMT R138, RZ, 0x5410, R138 ;  /* 0x00005410ff8a7816 */ /* 0x000fe2000000008a */
[----:B------:R-:W-:-:S04]  /*3410*/  FADD.FTZ R67, R75, 1 ;  /* 0x3f8000004b437421 */ /* 0x000fc80000010000 */
[----:B------:R4:W0:Y:S01]  /*3420*/  MUFU.RCP R54, R70 ;  /* 0x0000004600367308 */ /* 0x0008220000001000 */
[----:B-----5:R-:W-:-:S07]  /*3430*/  PRMT R140, RZ, 0x5410, R140 ;  /* 0x00005410ff8c7816 */ /* 0x020fce000000008c */
[----:B------:R-:W5:Y:S01]  /*3440*/  MUFU.RCP R68, R68 ;  /* 0x0000004400447308 */ /* 0x000f620000001000 */
[----:B----4-:R-:W-:-:S04]  /*3450*/  FMUL.FTZ R70, R143, R138 ;  /* 0x0000008a8f467220 */ /* 0x010fc80000410000 */
[----:B------:R-:W-:-:S03]  /*3460*/  FMUL.FTZ R70, R65, R70 ;  /* 0x0000004641467220 */ /* 0x000fc60000410000 */
[----:B------:R4:W0:Y:S01]  /*3470*/  MUFU.RCP R69, R73 ;  /* 0x0000004900457308 */ /* 0x0008220000001000 */
[----:B---3--:R-:W-:Y:S02]  /*3480*/  FADD.FTZ R74, -R66, 1 ;  /* 0x3f800000424a7421 */ /* 0x008fe40000010100 */
[----:B------:R-:W-:-:S05]  /*3490*/  FMUL.FTZ R71, R70, R71 ;  /* 0x0000004746477220 */ /* 0x000fca0000410000 */
[----:B------:R-:W3:Y:S01]  /*34a0*/  MUFU.RCP R67, R67 ;  /* 0x0000004300437308 */ /* 0x000ee20000001000 */
[----:B----4-:R-:W-:Y:S02]  /*34b0*/  FMUL.FTZ R73, R141, R140 ;  /* 0x0000008c8d497220 */ /* 0x010fe40000410000 */
[----:B------:R-:W-:Y:S02]  /*34c0*/  FFMA.FTZ R74, R43, R74, 1 ;  /* 0x3f8000002b4a7423 */ /* 0x000fe4000001004a */
[----:B------:R-:W-:-:S03]  /*34d0*/  FMUL.FTZ R73, R66, R73 ;  /* 0x0000004942497220 */ /* 0x000fc60000410000 */
[----:B------:R4:W1:Y:S01]  /*34e0*/  MUFU.RCP R70, R76 ;  /* 0x0000004c00467308 */ /* 0x0008620000001000 */
[----:B------:R-:W-:Y:S01]  /*34f0*/  FMUL.FTZ R73, R73, R74 ;  /* 0x0000004a49497220 */ /* 0x000fe20000410000 */
[----:B------:R-:W-:Y:S01]  /*3500*/  PRMT R34, RZ, 0x5410, R34 ;  /* 0x00005410ff227816 */ /* 0x000fe20000000022 */
[----:B0-----:R-:W-:Y:S01]  /*3510*/  FADD.FTZ R148, -R54, 1 ;  /* 0x3f80000036947421 */ /* 0x001fe20000010100 */
[----:B------:R-:W-:Y:S01]  /*3520*/  PRMT R151, RZ, 0x5410, R151 ;  /* 0x00005410ff977816 */ /* 0x000fe20000000097 */
[----:B-----5:R-:W-:Y:S01]  /*3530*/  FADD.FTZ R74, -R68, 1 ;  /* 0x3f800000444a7421 */ /* 0x020fe20000010100 */
[----:B------:R-:W-:Y:S02]  /*3540*/  PRMT R40, RZ, 0x5410, R40 ;  /* 0x00005410ff287816 */ /* 0x000fe40000000028 */
[----:B------:R-:W0:Y:S01]  /*3550*/  MUFU.RCP R53, R53 ;  /* 0x0000003500357308 */ /* 0x000e220000001000 */
[----:B------:R-:W-:Y:S01]  /*3560*/  PRMT R38, RZ, 0x5410, R38 ;  /* 0x00005410ff267816 */ /* 0x000fe20000000026 */
[----:B------:R-:W-:Y:S01]  /*3570*/  FADD.FTZ R155, -R69, 1 ;  /* 0x3f800000459b7421 */ /* 0x000fe20000010100 */
[----:B------:R-:W-:-:S02]  /*3580*/  PRMT R147, RZ, 0x5410, R147 ;  /* 0x00005410ff937816 */ /* 0x000fc40000000093 */
[----:B------:R-:W-:-:S03]  /*3590*/  PRMT R149, RZ, 0x5410, R149 ;  /* 0x00005410ff957816 */ /* 0x000fc60000000095 */
[----:B------:R-:W5:Y:S01]  /*35a0*/  MUFU.RCP R55, R55 ;  /* 0x0000003700377308 */ /* 0x000f620000001000 */
[----:B------:R-:W-:Y:S02]  /*35b0*/  FFMA.FTZ R150, R47, R148, 1 ;  /* 0x3f8000002f967423 */ /* 0x000fe40000010094 */
[----:B----4-:R-:W-:Y:S02]  /*35c0*/  FFMA.FTZ R76, R45, R74, 1 ;  /* 0x3f8000002d4c7423 */ /* 0x010fe4000001004a */
[----:B------:R-:W-:Y:S02]  /*35d0*/  FFMA.FTZ R157, R46, R155, 1 ;  /* 0x3f8000002e9d7423 */ /* 0x000fe4000001009b */
[----:B------:R-:W-:Y:S02]  /*35e0*/  FMUL.FTZ R148, R34, R151 ;  /* 0x0000009722947220 */ /* 0x000fe40000410000 */
[----:B---3--:R-:W-:Y:S02]  /*35f0*/  FADD.FTZ R75, -R67, 1 ;  /* 0x3f800000434b7421 */ /* 0x008fe40000010100 */
[----:B------:R-:W-:-:S02]  /*3600*/  FMUL.FTZ R74, R40, R147 ;  /* 0x00000093284a7220 */ /* 0x000fc40000410000 */
[----:B------:R-:W-:Y:S01]  /*3610*/  FMUL.FTZ R155, R38, R149 ;  /* 0x00000095269b7220 */ /* 0x000fe20000410000 */
[----:B------:R-:W-:Y:S01]  /*3620*/  F2FP.BF16.PACK_AB R154, R7, R4 ;  /* 0x00000004079a723e */ /* 0x000fe200000010ff */
[----:B------:R-:W-:Y:S01]  /*3630*/  BAR.SYNC.DEFER_BLOCKING 0x0 ;  /* 0x0000000000007b1d */ /* 0x000fe20000010000 */
[----:B------:R-:W-:Y:S01]  /*3640*/  FMUL.FTZ R148, R69, R148 ;  /* 0x0000009445947220 */ /* 0x000fe20000410000 */
[----:B------:R-:W-:Y:S01]  /*3650*/  PRMT R29, RZ, 0x5410, R29 ;  /* 0x00005410ff1d7816 */ /* 0x000fe2000000001d */
[----:B------:R-:W-:Y:S01]  /*3660*/  FFMA.FTZ R75, R44, R75, 1 ;  /* 0x3f8000002c4b7423 */ /* 0x000fe2000001004b */
[----:B-1----:R-:W-:Y:S01]  /*3670*/  PRMT R142, RZ, 0x5410, R142 ;  /* 0x00005410ff8e7816 */ /* 0x002fe2000000008e */
[----:B------:R-:W-:Y:S01]  /*3680*/  FMUL.FTZ R74, R67, R74 ;  /* 0x0000004a434a7220 */ /* 0x000fe20000410000 */
[----:B------:R-:W-:Y:S01]  /*3690*/  PRMT R27, RZ, 0x5410, R27 ;  /* 0x00005410ff1b7816 */ /* 0x000fe2000000001b */
[----:B------:R-:W-:Y:S01]  /*36a0*/  FMUL.FTZ R155, R68, R155 ;  /* 0x0000009b449b7220 */ /* 0x000fe20000410000 */
[----:B------:R-:W-:Y:S01]  /*36b0*/  PRMT R26, RZ, 0x5410, R26 ;  /* 0x00005410ff1a7816 */ /* 0x000fe2000000001a */
[----:B------:R-:W-:Y:S01]  /*36c0*/  FADD.FTZ R4, -R70, 1 ;  /* 0x3f80000046047421 */ /* 0x000fe20000010100 */
[----:B------:R-:W-:-:S02]  /*36d0*/  PRMT R25, RZ, 0x5410, R25 ;  /* 0x00005410ff197816 */ /* 0x000fc40000000019 */
[----:B------:R-:W-:Y:S02]  /*36e0*/  PRMT R144, RZ, 0x5410, R144 ;  /* 0x00005410ff907816 */ /* 0x000fe40000000090 */
[----:B------:R-:W-:Y:S02]  /*36f0*/  PRMT R153, RZ, 0x5410, R153 ;  /* 0x00005410ff997816 */ /* 0x000fe40000000099 */
[----:B--2---:R-:W-:Y:S01]  /*3700*/  PRMT R146, RZ, 0x5410, R146 ;  /* 0x00005410ff927816 */ /* 0x004fe20000000092 */
[----:B------:R-:W-:Y:S02]  /*3710*/  FMUL.FTZ R157, R148, R157 ;  /* 0x0000009d949d7220 */ /* 0x000fe40000410000 */
[----:B------:R-:W-:Y:S02]  /*3720*/  FMUL.FTZ R74, R74, R75 ;  /* 0x0000004b4a4a7220 */ /* 0x000fe40000410000 */
[----:B------:R-:W-:Y:S02]  /*3730*/  FMUL.FTZ R76, R155, R76 ;  /* 0x0000004c9b4c7220 */ /* 0x000fe40000410000 */
[----:B------:R-:W-:-:S02]  /*3740*/  FFMA.FTZ R148, R51, R4, 1 ;  /* 0x3f80000033947423 */ /* 0x000fc40000010004 */
[----:B------:R-:W-:Y:S02]  /*3750*/  FMUL.FTZ R159, R29, R142 ;  /* 0x0000008e1d9f7220 */ /* 0x000fe40000410000 */
[----:B0-----:R-:W-:Y:S02]  /*3760*/  FADD.FTZ R7, -R53, 1 ;  /* 0x3f80000035077421 */ /* 0x001fe40000010100 */
[----:B-----5:R-:W-:Y:S02]  /*3770*/  FADD.FTZ R155, -R55, 1 ;  /* 0x3f800000379b7421 */ /* 0x020fe40000010100 */
[----:B------:R-:W-:Y:S02]  /*3780*/  FMUL.FTZ R4, R27, R144 ;  /* 0x000000901b047220 */ /* 0x000fe40000410000 */
        /* <DEDUP_REMOVED lines=9> */
[----:B------:R-:W-:Y:S01]  /*3820*/  FMUL.FTZ R150, R159, R150 ;  /* 0x000000969f967220 */ /* 0x000fe20000410000 */
[----:B------:R-:W-:Y:S01]  /*3830*/  F2FP.BF16.PACK_AB R9, R72, R9 ;  /* 0x000000094809723e */ /* 0x000fe200000010ff */
[----:B------:R-:W-:-:S02]  /*3840*/  FMUL.FTZ R7, R4, R7 ;  /* 0x0000000704077220 */ /* 0x000fc40000410000 */
[----:B------:R-:W-:Y:S02]  /*3850*/  FMUL.FTZ R75, R75, R148 ;  /* 0x000000944b4b7220 */ /* 0x000fe40000410000 */
[----:B------:R-:W-:Y:S01]  /*3860*/  FMUL.FTZ R152, R152, R155 ;  /* 0x0000009b98987220 */ /* 0x000fe20000410000 */
        /* <DEDUP_REMOVED lines=10> */
[----:B------:R-:W-:-:S03]  /*3910*/  PRMT R71, R73, 0x7632, R71 ;  /* 0x0000763249477816 */ /* 0x000fc60000000047 */
[----:B------:R1:W-:Y:S04]  /*3920*/  STS.U16 [R92+0x4], R5 ;  /* 0x000004055c007388 */ /* 0x0003e80000000400 */
[----:B------:R2:W-:Y:S01]  /*3930*/  STS.U16 [R92+0x6], R8 ;  /* 0x000006085c007388 */ /* 0x0005e20000000400 */
[----:B0-----:R-:W-:-:S03]  /*3940*/  PRMT R4, R6, 0x7632, R4 ;  /* 0x0000763206047816 */ /* 0x001fc60000000004 */
[----:B------:R0:W-:Y:S01]  /*3950*/  STS.U16 [R92+0x8], R9 ;  /* 0x000008095c007388 */ /* 0x0001e20000000400 */
[----:B-1----:R-:W-:-:S03]  /*3960*/  PRMT R5, R76, 0x7632, R5 ;  /* 0x000076324c057816 */ /* 0x002fc60000000005 */
[----:B------:R1:W-:Y:S01]  /*3970*/  STS.U16 [R92+0xa], R72 ;  /* 0x00000a485c007388 */ /* 0x0003e20000000400 */
[----:B--2---:R-:W-:-:S03]  /*3980*/  PRMT R8, R7, 0x7632, R8 ;  /* 0x0000763207087816 */ /* 0x004fc60000000008 */
[----:B------:R2:W-:Y:S01]  /*3990*/  STS.U16 [R92+0xc], R6 ;  /* 0x00000c065c007388 */ /* 0x0005e20000000400 */
[C---:B0-----:R-:W-:Y:S02]  /*39a0*/  PRMT R9, R75.reuse, 0x7610, R9 ;  /* 0x000076104b097816 */ /* 0x041fe40000000009 */
[----:B-1----:R-:W-:Y:S01]  /*39b0*/  PRMT R72, R75, 0x7632, R72 ;  /* 0x000076324b487816 */ /* 0x002fe20000000048 */
[----:B------:R-:W-:Y:S01]  /*39c0*/  STS.U16 [R92], R154 ;  /* 0x0000009a5c007388 */ /* 0x000fe20000000400 */
[----:B--2---:R-:W-:-:S03]  /*39d0*/  MOV R6, UR30 ;  /* 0x0000001e00067c02 */ /* 0x004fc60008000f00 */
        /* <DEDUP_REMOVED lines=29> */
[----:B------:R-:W-:-:S02]  /*3bb0*/  UIMAD UR7, UR36, UR18, URZ ;  /* 0x00000012240772a4 */ /* 0x000fc4000f8e023f */
[----:B------:R-:W-:Y:S02]  /*3bc0*/  UIMAD.WIDE.U32 UR8, UR35, UR18, URZ ;  /* 0x00000012230872a5 */ /* 0x000fe4000f8e003f */
[----:B------:R-:W-:Y:S01]  /*3bd0*/  UIMAD UR18, UR35, UR19, UR7 ;  /* 0x00000013231272a4 */ /* 0x000fe2000f8e0207 */
[----:B0-----:R-:W-:Y:S01]  /*3be0*/  P2R R4, PR, RZ, 0x40 ;  /* 0x00000040ff047803 */ /* 0x001fe20000000000 */
[----:B------:R-:W-:Y:S01]  /*3bf0*/  BSSY B0, `(.L_x_5266) ;  /* 0x0000012000007945 */ /* 0x000fe20003800000 */
[----:B------:R-:W-:Y:S01]  /*3c00*/  IADD3 R4, P1, R2, UR37, RZ ;  /* 0x0000002502047c10 */ /* 0x000fe2000ff3e0ff */
[----:B------:R-:W-:-:S03]  /*3c10*/  UIADD3 UR7, UR9, UR18, URZ ;  /* 0x0000001209077290 */ /* 0x000fc6000fffe03f */
[----:B-1----:R-:W-:Y:S02]  /*3c20*/  IADD3.X R5, R3, UR38, RZ, P1, !PT ;  /* 0x0000002603057c10 */ /* 0x002fe40008ffe4ff */
[----:B--2---:R-:W-:-:S13]  /*3c30*/  ISETP.GE.AND P0, PT, R2, R72, PT ;  /* 0x000000480200720c */ /* 0x004fda0003f06270 */
        /* <DEDUP_REMOVED lines=13> */
.L_x_5267:
[----:B------:R-:W-:Y:S05]  /*3d10*/  BSYNC B0 ;  /* 0x0000000000007941 */ /* 0x000fea0003800000 */
.L_x_5266:
        /* <DEDUP_REMOVED lines=12> */
[----:B------:R-:W-:Y:S01]  /*3de0*/  FMUL.FTZ R30, R30, R59 ;  /* 0x0000003b1e1e7220 */ /* 0x000fe20000410000 */
[----:B------:R-:W-:Y:S01]  /*3df0*/  ISETP.GE.AND P2, PT, R123, R72, PT ;  /* 0x000000487b00720c */ /* 0x000fe20003f46270 */
[----:B------:R-:W-:Y:S01]  /*3e00*/  UIADD3.X UR8, UR31, UR8, UR9, UP0, !UPT ;  /* 0x000000081f087290 */ /* 0x000fe200087fe409 */
[----:B0-----:R-:W-:Y:S01]  /*3e10*/  MOV R8, UR7 ;  /* 0x0000000700087c02 */ /* 0x001fe20008000f00 */
[----:B------:R-:W-:Y:S01]  /*3e20*/  FMUL.FTZ R32, R32, R61 ;  /* 0x0000003d20207220 */ /* 0x000fe20000410000 */
[----:B------:R-:W-:Y:S01]  /*3e30*/  PRMT R24, RZ, 0x5410, R24 ;  /* 0x00005410ff187816 */ /* 0x000fe20000000018 */
[----:B------:R-:W-:Y:S01]  /*3e40*/  FMUL.FTZ R35, R35, R56 ;  /* 0x0000003823237220 */ /* 0x000fe20000410000 */
[----:B------:R-:W-:Y:S01]  /*3e50*/  LEA R6, P1, R8, R6, 0x1 ;  /* 0x0000000608067211 */ /* 0x000fe200078208ff */
[----:B------:R-:W-:Y:S01]  /*3e60*/  IMAD.U32 R9, RZ, RZ, UR8 ;  /* 0x00000008ff097e24 */ /* 0x000fe2000f8e00ff */
[----:B------:R-:W-:Y:S01]  /*3e70*/  PRMT R23, RZ, 0x5410, R23 ;  /* 0x00005410ff177816 */ /* 0x000fe20000000017 */
        /* <DEDUP_REMOVED lines=8> */
[----:B------:R0:W-:Y:S01]  /*3f00*/  @!P0 STG.E.U16 [R6.64+-0x380], R75 ;  /* 0xfffc804b06008986 */ /* 0x0001e2000c101520 */
        /* <DEDUP_REMOVED lines=44> */
[----:B------:R-:W-:-:S02]  /*41d0*/  FADD.FTZ R76, R24, UR5 ;  /* 0x00000005184c7e21 */ /* 0x000fc40008010000 */
[----:B0-----:R-:W-:Y:S01]  /*41e0*/  FADD.FTZ R75, R23, UR5 ;  /* 0x00000005174b7e21 */ /* 0x001fe20008010000 */
[----:B------:R-:W-:Y:S01]  /*41f0*/  @!P3 STG.E.U16 [R6.64+-0x40], R179 ;  /* 0xffffc0b30600b986 */ /* 0x000fe2000c101520 */
[----:B------:R-:W-:Y:S02]  /*4200*/  FADD.FTZ R74, R22, UR5 ;  /* 0x00000005164a7e21 */ /* 0x000fe40008010000 */
[----:B------:R-:W-:Y:S01]  /*4210*/  FADD.FTZ R71, R19, UR5 ;  /* 0x0000000513477e21 */ /* 0x000fe20008010000 */
[----:B------:R-:W-:Y:S01]  /*4220*/  @!P2 STG.E.U16 [R6.64+-0x280], R161 ;  /* 0xfffd80a10600a986 */ /* 0x000fe2000c101520 */
[----:B------:R-:W-:Y:S01]  /*4230*/  ISETP.GE.AND P2, PT, R125, R72, PT ;  /* 0x000000487d00720c */ /* 0x000fe20003f46270 */
[----:B------:R-:W-:Y:S02]  /*4240*/  FADD.FTZ R72, R20, UR5 ;  /* 0x0000000514487e21 */ /* 0x000fe40008010000 */
[----:B------:R-:W-:Y:S02]  /*4250*/  FADD.FTZ R70, R18, UR5 ;  /* 0x0000000512467e21 */ /* 0x000fe40008010000 */
[----:B------:R-:W-:-:S02]  /*4260*/  FADD.FTZ R69, R17, UR5 ;  /* 0x0000000511457e21 */ /* 0x000fc40008010000 */
[----:B------:R-:W-:Y:S02]  /*4270*/  FADD.FTZ R68, R16, UR5 ;  /* 0x0000000510447e21 */ /* 0x000fe40008010000 */
[----:B------:R-:W-:Y:S02]  /*4280*/  FADD.FTZ R67, R15, UR5 ;  /* 0x000000050f437e21 */ /* 0x000fe40008010000 */
[----:B------:R-:W-:Y:S02]  /*4290*/  FADD.FTZ R66, R14, UR5 ;  /* 0x000000050e427e21 */ /* 0x000fe40008010000 */
[----:B------:R0:W-:Y:S01]  /*42a0*/  @!P2 STG.E.U16 [R6.64+-0x3c0], R73 ;  /* 0xfffc40490600a986 */ /* 0x0001e2000c101520 */
[----:B------:R-:W-:Y:S02]  /*42b0*/  FADD.FTZ R65, R13, UR5 ;  /* 0x000000050d417e21 */ /* 0x000fe40008010000 */
[----:B------:R-:W-:Y:S02]  /*42c0*/  FADD.FTZ R64, R12, UR5 ;  /* 0x000000050c407e21 */ /* 0x000fe40008010000 */
[----:B------:R-:W-:-:S02]  /*42d0*/  FADD.FTZ R63, R11, UR5 ;  /* 0x000000050b3f7e21 */ /* 0x000fc40008010000 */
[----:B------:R-:W-:Y:S02]  /*42e0*/  FADD.FTZ R62, R10, UR5 ;  /* 0x000000050a3e7e21 */ /* 0x000fe40008010000 */
[----:B------:R-:W-:Y:S02]  /*42f0*/  FADD.FTZ R61, R0, UR5 ;  /* 0x00000005003d7e21 */ /* 0x000fe40008010000 */
[----:B------:R-:W-:Y:S02]  /*4300*/  FMUL.FTZ R58, R58, R35 ;  /* 0x000000233a3a7220 */ /* 0x000fe40000410000 */
[----:B0-----:R-:W-:Y:S02]  /*4310*/  FADD.FTZ R73, R21, UR5 ;  /* 0x0000000515497e21 */ /* 0x001fe40008010000 */
        /* <DEDUP_REMOVED lines=32> */
[----:B------:R-:W-:Y:S01]  /*4520*/  UIMAD.WIDE.U32 UR8, UR35, UR18, URZ ;  /* 0x00000012230872a5 */ /* 0x000fe2000f8e003f */
[----:B------:R-:W-:Y:S01]  /*4530*/  FMUL.FTZ R8, R8, R147 ;  /* 0x0000009308087220 */ /* 0x000fe20000410000 */
[----:B------:R-:W-:Y:S01]  /*4540*/  F2FP.BF16.PACK_AB R37, R134, R37 ;  /* 0x000000258625723e */ /* 0x000fe200000010ff */
[----:B------:R-:W-:Y:S01]  /*4550*/  FMUL.FTZ R45, R45, R149 ;  /* 0x000000952d2d7220 */ /* 0x000fe20000410000 */
[----:B------:R0:W-:Y:S01]  /*4560*/  STS.U16 [R92+0x2], R6 ;  /* 0x000002065c007388 */ /* 0x0001e20000000400 */
        /* <DEDUP_REMOVED lines=8> */
[----:B------:R-:W-:Y:S01]  /*45f0*/  UIMAD UR18, UR35, UR19, UR7 ;  /* 0x00000013231272a4 */ /* 0x000fe2000f8e0207 */
[----:B0-----:R-:W-:Y:S01]  /*4600*/  PRMT R6, R41, 0x7632, R6 ;  /* 0x0000763229067816 */ /* 0x001fe20000000006 */
[----:B------:R-:W-:Y:S01]  /*4610*/  STS.U16 [R92], R28 ;  /* 0x0000001c5c007388 */ /* 0x000fe20000000400 */
[----:B------:R-:W-:Y:S01]  /*4620*/  F2FP.BF16.PACK_AB R9, R9, R152 ;  /* 0x000000980909723e */ /* 0x000fe200000010ff */
[----:B------:R-:W-:Y:S01]  /*4630*/  UIADD3 UR7, UR9, UR18, URZ ;  /* 0x0000001209077290 */ /* 0x000fe2000fffe03f */
[----:B------:R-:W-:Y:S01]  /*4640*/  PRMT R11, R37, 0x7632, R11 ;  /* 0x00007632250b7816 */ /* 0x000fe2000000000b */
[----:B------:R0:W-:Y:S01]  /*4650*/  STS.U16 [R92+0xe], R6 ;  /* 0x00000e065c007388 */ /* 0x0001e20000000400 */
[----:B------:R-:W-:Y:S01]  /*4660*/  PRMT R12, R8, 0x7632, R12 ;  /* 0x00007632080c7816 */ /* 0x000fe2000000000c */
[----:B------:R-:W-:Y:S01]  /*4670*/  BSSY B0, `(.L_x_5269) ;  /* 0x0000035000007945 */ /* 0x000fe20003800000 */
[----:B-1----:R-:W-:Y:S01]  /*4680*/  PRMT R10, R0, 0x7632, R10 ;  /* 0x00007632000a7816 */ /* 0x002fe2000000000a */
[----:B------:R-:W-:Y:S01]  /*4690*/  STS.U16 [R92+0x4], R33 ;  /* 0x000004215c007388 */ /* 0x000fe20000000400 */
[----:B------:R-:W-:-:S02]  /*46a0*/  PRMT R14, R7, 0x7632, R14 ;  /* 0x00007632070e7816 */ /* 0x000fc4000000000e */
[----:B------:R-:W-:Y:S01]  /*46b0*/  PRMT R16, R9, 0x7632, R16 ;  /* 0x0000763209107816 */ /* 0x000fe20000000010 */
        /* <DEDUP_REMOVED lines=48> */
.L_x_5270:
[----:B------:R-:W-:Y:S05]  /*49c0*/  BSYNC B0 ;  /* 0x0000000000007941 */ /* 0x000fea0003800000 */
.L_x_5269:
        /* <DEDUP_REMOVED lines=43> */
.L_x_5268:
[----:B------:R-:W-:Y:S01]  /*4c80*/  PRMT R0, RZ, 0x5410, R215 ;  /* 0x00005410ff007816 */ /* 0x000fe200000000d7 */
[----:B------:R-:W-:Y:S01]  /*4c90*/  BAR.SYNC.DEFER_BLOCKING 0x0 ;  /* 0x0000000000007b1d */ /* 0x000fe20000010000 */
[----:B0-----:R-:W-:Y:S01]  /*4ca0*/  PRMT R6, RZ, 0x5410, R91 ;  /* 0x00005410ff067816 */ /* 0x001fe2000000005b */
        /* <DEDUP_REMOVED lines=54> */
[----:B------:R-:W-:Y:S02]  /*5010*/  FFMA.FTZ R7, R46, R0, R7 ;  /* 0x000000002e077223 */ /* 0x000fe40000010007 */
[----:B------:R-:W-:Y:S02]  /*5020*/  IMAD.MOV.U32 R0, RZ, RZ, RZ ;  /* 0x000000ffff007224 */ /* 0x000fe400078e00ff */
[----:B------:R-:W-:-:S06]  /*5030*/  FFMA.FTZ R133, R44, R133, R7 ;  /* 0x000000852c857223 */ /* 0x000fcc0000010007 */
        /* <DEDUP_REMOVED lines=9> */
.L_x_5308:
[----:B------:R-:W-:Y:S01]  /*50d0*/  USHF.R.S32.HI UR39, URZ, 0x1f, UR7 ;  /* 0x0000001f3f277899 */ /* 0x000fe20008011407 */
[----:B------:R-:W-:Y:S01]  /*50e0*/  IMAD.U32 R9, RZ, RZ, UR7 ;  /* 0x00000007ff097e24 */ /* 0x000fe2000f8e00ff */
[----:B------:R-:W-:Y:S01]  /*50f0*/  ULDC.64 UR18, c[0x0][0x1a0] ;  /* 0x0000680000127ab9 */ /* 0x000fe20000000a00 */
[C---:B------:R-:W-:Y:S01]  /*5100*/  LOP3.LUT R125, R2.reuse, 0x20, RZ, 0xfc, !PT ;  /* 0x00000020027d7812 */ /* 0x040fe200078efcff */
[----:B------:R-:W-:Y:S01]  /*5110*/  ULDC UR30, c[0x0][0x168] ;  /* 0x00005a00001e7ab9 */ /* 0x000fe20000000800 */
[----:B------:R-:W-:Y:S01]  /*5120*/  IMAD.WIDE.U32 R8, R9, c[0x0][0x1a0], R2 ;  /* 0x0000680009087a25 */ /* 0x000fe200078e0002 */
[----:B------:R-:W-:Y:S01]  /*5130*/  UIMAD UR18, UR39, UR18, URZ ;  /* 0x00000012271272a4 */ /* 0x000fe2000f8e023f */
[C---:B------:R-:W-:Y:S01]  /*5140*/  LOP3.LUT R124, R2.reuse, 0x40, RZ, 0xfc, !PT ;  /* 0x00000040027c7812 */ /* 0x040fe200078efcff */
[----:B------:R-:W-:Y:S01]  /*5150*/  UIADD3 UR30, -UR37, UR30, URZ ;  /* 0x0000001e251e7290 */ /* 0x000fe2000fffe13f */
[----:B------:R-:W-:Y:S01]  /*5160*/  LOP3.LUT R123, R2, 0x60, RZ, 0xfc, !PT ;  /* 0x00000060027b7812 */ /* 0x000fe200078efcff */
[----:B------:R-:W-:Y:S01]  /*5170*/  UIMAD UR18, UR7, UR19, UR18 ;  /* 0x00000013071272a4 */ /* 0x000fe2000f8e0212 */
[----:B------:R-:W-:Y:S01]  /*5180*/  LEA R6, P0, R8, R127, 0x1 ;  /* 0x0000007f08067211 */ /* 0x000fe200078008ff */
[----:B------:R-:W-:Y:S01]  /*5190*/  ULDC.64 UR20, c[0x0][0x180] ;  /* 0x0000600000147ab9 */ /* 0x000fe20000000a00 */
[----:B------:R-:W-:-:S02]  /*51a0*/  LOP3.LUT R122, R2, 0x80, RZ, 0xfc, !PT ;  /* 0x00000080027a7812 */ /* 0x000fc400078efcff */
[----:B------:R-:W-:Y:S02]  /*51b0*/  ISETP.GE.AND P1, PT, R2, UR30, PT ;  /* 0x0000001e02007c0c */ /* 0x000fe4000bf26270 */
[----:B------:R-:W-:Y:S02]  /*51c0*/  ISETP.GE.AND P2, PT, R125, UR30, PT ;  /* 0x0000001e7d007c0c */ /* 0x000fe4000bf46270 */
[----:B------:R-:W-:Y:S02]  /*51d0*/  ISETP.GE.AND P3, PT, R124, UR30, PT ;  /* 0x0000001e7c007c0c */ /* 0x000fe4000bf66270 */
[----:B------:R-:W-:Y:S02]  /*51e0*/  IADD3 R7, R9, UR18, RZ ;  /* 0x0000001209077c10 */ /* 0x000fe4000fffe0ff */
[----:B------:R-:W-:Y:S02]  /*51f0*/  ISETP.GE.AND P4, PT, R123, UR30, PT ;  /* 0x0000001e7b007c0c */ /* 0x000fe4000bf86270 */
[----:B------:R-:W-:-:S02]  /*5200*/  PRMT R9, RZ, 0x7610, R9 ;  /* 0x00007610ff097816 */ /* 0x000fc40000000009 */
[----:B------:R-:W-:Y:S02]  /*5210*/  LEA.HI.X R7, R8, R126, R7, 0x1, P0 ;  /* 0x0000007e08077211 */ /* 0x000fe400000f0c07 */
[----:B------:R-:W-:Y:S02]  /*5220*/  PRMT R8, RZ, 0x7610, R8 ;  /* 0x00007610ff087816 */ /* 0x000fe40000000008 */
[----:B------:R-:W-:Y:S01]  /*5230*/  PRMT R11, RZ, 0x7610, R11 ;  /* 0x00007610ff0b7816 */ /* 0x000fe2000000000b */
[----:B--2---:R0:W2:Y:S01]  /*5240*/  @!P1 LDG.E.U16 R9, [R6.64] ;  /* 0x0000002006099981 */ /* 0x0040a2000c1e1500 */
[C---:B------:R-:W-:Y:S02]  /*5250*/  LOP3.LUT R121, R2.reuse, 0xa0, RZ, 0xfc, !PT ;  /* 0x000000a002797812 */ /* 0x040fe400078efcff */
[----:B------:R-:W-:Y:S01]  /*5260*/  PRMT R10, RZ, 0x7610, R10 ;  /* 0x00007610ff0a7816 */ /* 0x000fe2000000000a */
[----:B---3--:R0:W3:Y:S01]  /*5270*/  @!P2 LDG.E.U16 R8, [R6.64+0x40] ;  /* 0x000040200608a981 */ /* 0x0080e2000c1e1500 */
[----:B------:R-:W-:-:S02]  /*5280*/  LOP3.LUT R120, R2, 0xc0, RZ, 0xfc, !PT ;  /* 0x000000c002787812 */ /* 0x000fc400078efcff */
[C---:B------:R-:W-:Y:S01]  /*5290*/  LOP3.LUT R119, R2.reuse, 0xe0, RZ, 0xfc, !PT ;  /* 0x000000e002777812 */ /* 0x040fe200078efcff */
[----:B------:R0:W4:Y:S01]  /*52a0*/  @!P3 LDG.E.U16 R11, [R6.64+0x80] ;  /* 0x00008020060bb981 */ /* 0x000122000c1e1500 */
[----:B------:R-:W-:Y:S02]  /*52b0*/  LOP3.LUT R118, R2, 0x100, RZ, 0xfc, !PT ;  /* 0x0000010002767812 */ /* 0x000fe400078efcff */
[----:B------:R-:W-:Y:S01]  /*52c0*/  ISETP.GE.AND P5, PT, R122, UR30, PT ;  /* 0x0000001e7a007c0c */ /* 0x000fe2000bfa6270 */
[----:B------:R0:W4:Y:S01]  /*52d0*/  @!P4 LDG.E.U16 R10, [R6.64+0xc0] ;  /* 0x0000c020060ac981 */ /* 0x000122000c1e1500 */
[----:B------:R-:W-:Y:S02]  /*52e0*/  LOP3.LUT R117, R2, 0x120, RZ, 0xfc, !PT ;  /* 0x0000012002757812 */ /* 0x000fe400078efcff */
[----:B------:R-:W-:Y:S02]  /*52f0*/  ISETP.GE.AND P0, PT, R121, UR30, PT ;  /* 0x0000001e79007c0c */ /* 0x000fe4000bf06270 */
        /* <DEDUP_REMOVED lines=18> */
[----:B------:R-:W-:Y:S02]  /*5420*/  LOP3.LUT R112, R2, 0x1c0, RZ, 0xfc, !PT ;  /* 0x000001c002707812 */ /* 0x000fe400078efcff */
[----:B------:R-:W-:Y:S01]  /*5430*/  ISETP.GE.AND P5, PT, R116, UR30, PT ;  /* 0x0000001e74007c0c */ /* 0x000fe2000bfa6270 */
[----:B------:R0:W4:Y:S01]  /*5440*/  @!P3 LDG.E.U16 R139, [R6.64+0x200] ;  /* 0x00020020068bb981 */ /* 0x000122000c1e1500 */
[----:B------:R-:W-:Y:S02]  /*5450*/  LOP3.LUT R111, R2, 0x1e0, RZ, 0xfc, !PT ;  /* 0x000001e0026f7812 */ /* 0x000fe400078efcff */
[----:B------:R-:W-:Y:S01]  /*5460*/  ISETP.GE.AND P0, PT, R115, UR30, PT ;  /* 0x0000001e73007c0c */ /* 0x000fe2000bf06270 */
[----:B------:R0:W4:Y:S01]  /*5470*/  @!P4 LDG.E.U16 R134, [R6.64+0x240] ;  /* 0x000240200686c981 */ /* 0x000122000c1e1500 */
        /* <DEDUP_REMOVED lines=16> */
[----:B------:R-:W-:-:S02]  /*5580*/  UIMAD.WIDE.U32 UR18, UR16, UR20, URZ ;  /* 0x00000014101272a5 */ /* 0x000fc4000f8e003f */
[----:B------:R-:W-:-:S04]  /*5590*/  UIMAD UR20, UR17, UR20, URZ ;  /* 0x00000014111472a4 */ /* 0x000fc8000f8e023f */
        /* <DEDUP_REMOVED lines=10> */
[----:B0-----:R-:W-:-:S05]  /*5640*/  IMAD.U32 R6, RZ, RZ, UR20 ;  /* 0x00000014ff067e24 */ /* 0x001fca000f8e00ff */
[----:B------:R-:W-:Y:S01]  /*5650*/  MOV R7, UR21 ;  /* 0x0000001500077c02 */ /* 0x000fe20008000f00 */
[----:B------:R-:W-:-:S04]  /*5660*/  ULDC.64 UR20, c[0x0][0x1b8] ;  /* 0x00006e0000147ab9 */ /* 0x000fc80000000a00 */
        /* <DEDUP_REMOVED lines=14> */
[----:B------:R-:W-:Y:S01]  /*5750*/  IMAD.U32 R7, RZ, RZ, UR21 ;  /* 0x00000015ff077e24 */ /* 0x000fe2000f8e00ff */
[----:B--2---:R-:W-:Y:S04]  /*5760*/  STS.U16 [R110], R9 ;  /* 0x000000096e007388 */ /* 0x004fe80000000400 */
[----:B---3--:R0:W-:Y:S04]  /*5770*/  STS.U16 [R109+0x40], R8 ;  /* 0x000040086d007388 */ /* 0x0081e80000000400 */
[----:B----4-:R-:W-:Y:S04]  /*5780*/  STS.U16 [R108+0x80], R11 ;  /* 0x0000800b6c007388 */ /* 0x010fe80000000400 */
[----:B------:R-:W-:Y:S04]  /*5790*/  STS.U16 [R107+0xc0], R10 ;  /* 0x0000c00a6b007388 */ /* 0x000fe80000000400 */
[----:B------:R-:W-:Y:S04]  /*57a0*/  STS.U16 [R106+0x100], R13 ;  /* 0x0001000d6a007388 */ /* 0x000fe80000000400 */
[----:B-1----:R1:W-:Y:S04]  /*57b0*/  STS.U16 [R105+0x140], R12 ;  /* 0x0001400c69007388 */ /* 0x0023e80000000400 */
        /* <DEDUP_REMOVED lines=13> */
[----:B0-----:R-:W-:Y:S02]  /*5890*/  MOV R8, UR29 ;  /* 0x0000001d00087c02 */ /* 0x001fe40008000f00 */
[----:B------:R-:W-:Y:S01]  /*58a0*/  ISETP.NE.AND P1, PT, R129, RZ, PT ;  /* 0x000000ff8100720c */ /* 0x000fe20003f25270 */
[----:B------:R-:W-:Y:S01]  /*58b0*/  IMAD.U32 R9, RZ, RZ, UR34 ;  /* 0x00000022ff097e24 */ /* 0x000fe2000f8e00ff */
[----:B------:R-:W-:Y:S01]  /*58c0*/  ISETP.LT.OR P2, PT, R8, 0x2, P0 ;  /* 0x000000020800780c */ /* 0x000fe20000741670 */
[----:B------:R-:W0:Y:S03]  /*58d0*/  LDS.U16 R136, [R92] ;  /* 0x000000005c887984 */ /* 0x000e260000000400 */
[----:B------:R-:W-:Y:S01]  /*58e0*/  LEA R9, R9, UR7, 0x8 ;  /* 0x0000000709097c11 */ /* 0x000fe2000f8e40ff */
[----:B------:R-:W0:Y:S04]  /*58f0*/  LDS.U16 R138, [R92+0x2] ;  /* 0x000002005c8a7984 */ /* 0x000e280000000400 */
[----:B------:R-:W0:Y:S04]  /*5900*/  LDS.U16 R152, [R92+0x4] ;  /* 0x000004005c987984 */ /* 0x000e280000000400 */
[----:B------:R-:W0:Y:S04]  /*5910*/  LDS.U16 R153, [R92+0x6] ;  /* 0x000006005c997984 */ /* 0x000e280000000400 */
[----:B------:R-:W0:Y:S04]  /*5920*/  LDS.U16 R154, [R92+0x8] ;  /* 0x000008005c9a7984 */ /* 0x000e280000000400 */
[----:B------:R-:W0:Y:S04]  /*5930*/  LDS.U16 R155, [R92+0xa] ;  /* 0x00000a005c9b7984 */ /* 0x000e280000000400 */
[----:B------:R-:W0:Y:S01]  /*5940*/  LDS.U16 R156, [R92+0xc] ;  /* 0x00000c005c9c7984 */ /* 0x000e220000000400 */
[----:B------:R-:W-:-:S03]  /*5950*/  FMUL.FTZ R8, R130, 1.4426950216293334961 ;  /* 0x3fb8aa3b82087820 */ /* 0x000fc60000410000 */
[----:B------:R-:W0:Y:S01]  /*5960*/  LDS.U16 R157, [R92+0xe] ;  /* 0x00000e005c9d7984 */ /* 0x000e220000000400 */
[----:B------:R-:W-:-:S03]  /*5970*/  FMUL.FTZ R221, R76, R8 ;  /* 0x000000084cdd7220 */ /* 0x000fc60000410000 */
[----:B------:R-:W0:Y:S03]  /*5980*/  LDS.U16 R158, [R92+0x10] ;  /* 0x000010005c9e7984 */ /* 0x000e260000000400 */
[----:B------:R-:W2:Y:S01]  /*5990*/  MUFU.EX2 R221, R221 ;  /* 0x000000dd00dd7308 */ /* 0x000ea20000000800 */
[----:B------:R-:W-:Y:S01]  /*59a0*/  @P1 IADD3 R9, R129, 0x200, RZ ;  /* 0x0000020081091810 */ /* 0x000fe20007ffe0ff */
[----:B------:R-:W0:Y:S03]  /*59b0*/  LDS.U16 R159, [R92+0x12] ;  /* 0x000012005c9f7984 */ /* 0x000e260000000400 */
[----:B-1----:R-:W-:Y:S01]  /*59c0*/  SHF.L.U32 R12, R9, 0x2, RZ ;  /* 0x00000002090c7819 */ /* 0x002fe200000006ff */
[----:B------:R-:W1:Y:S04]  /*59d0*/  LDS.U16 R160, [R92+0x14] ;  /* 0x000014005ca07984 */ /* 0x000e680000000400 */
[----:B------:R-:W0:Y:S04]  /*59e0*/  LDS.U16 R161, [R92+0x16] ;  /* 0x000016005ca17984 */ /* 0x000e280000000400 */
[----:B------:R-:W0:Y:S04]  /*59f0*/  LDS.U16 R162, [R92+0x18] ;  /* 0x000018005ca27984 */ /* 0x000e280000000400 */
[----:B------:R-:W0:Y:S04]  /*5a00*/  LDS.U16 R163, [R92+0x1a] ;  /* 0x00001a005ca37984 */ /* 0x000e280000000400 */
[----:B------:R-:W0:Y:S04]  /*5a10*/  LDS.U16 R164, [R92+0x1c] ;  /* 0x00001c005ca47984 */ /* 0x000e280000000400 */
[----:B------:R-:W0:Y:S04]  /*5a20*/  LDS.U16 R165, [R92+0x1e] ;  /* 0x00001e005ca57984 */ /* 0x000e280000000400 */
[----:B--2---:R2:W-:Y:S01]  /*5a30*/  STS [R12+0xea8], R221 ;  /* 0x000ea8dd0c007388 */ /* 0x0045e20000000800 */
[----:B------:R-:W-:-:S02]  /*5a40*/  FMUL.FTZ R172, R75, R8 ;  /* 0x000000084bac7220 */ /* 0x000fc40000410000 */
[----:B------:R-:W-:Y:S02]  /*5a50*/  IMAD.U32 R10, RZ, RZ, UR29 ;  /* 0x0000001dff0a7e24 */ /* 0x000fe4000f8e00ff */
[-C--:B------:R-:W-:Y:S01]  /*5a60*/  FMUL.FTZ R171, R74, R8.reuse ;  /* 0x000000084aab7220 */ /* 0x080fe20000410000 */
[----:B------:R-:W-:Y:S01]  /*5a70*/  MOV R11, c[0x0][0x16c] ;  /* 0x00005b00000b7a02 */ /* 0x000fe20000000f00 */
[----:B------:R-:W0:Y:S01]  /*5a80*/  MUFU.EX2 R172, R172 ;  /* 0x000000ac00ac7308 */ /* 0x000e220000000800 */
[----:B------:R-:W-:Y:S01]  /*5a90*/  @!P2 IADD3 R10, R10, -0x2, RZ ;  /* 0xfffffffe0a0aa810 */ /* 0x000fe20007ffe0ff */
[----:B------:R-:W-:Y:S02]  /*5aa0*/  FMUL.FTZ R13, R73, R8 ;  /* 0x00000008490d7220 */ /* 0x000fe40000410000 */
[----:B----4-:R-:W-:Y:S02]  /*5ab0*/  IMAD.MOV.U32 R7, RZ, RZ, 0x8 ;  /* 0x00000008ff077424 */ /* 0x010fe400078e00ff */
[----:B------:R-:W-:-:S02]  /*5ac0*/  @!P2 IMAD R6, R10, R11, UR7 ;  /* 0x000000070a06ae24 */ /* 0x000fc4000f8e020b */
[----:B------:R-:W4:Y:S01]  /*5ad0*/  MUFU.EX2 R171, R171 ;  /* 0x000000ab00ab7308 */ /* 0x000f220000000800 */
[-C--:B------:R-:W-:Y:S02]  /*5ae0*/  FMUL.FTZ R206, R72, R8.reuse ;  /* 0x0000000848ce7220 */ /* 0x080fe40000410000 */
[----:B------:R-:W-:Y:S02]  /*5af0*/  IMAD.MOV.U32 R10, RZ, RZ, RZ ;  /* 0x000000ffff0a7224 */ /* 0x000fe400078e00ff */
[----:B------:R-:W-:Y:S01]  /*5b00*/  @!P2 IMAD.WIDE R6, R6, R7, UR10 ;  /* 0x0000000a0606ae25 */ /* 0x000fe2000f8e0207 */
        /* <DEDUP_REMOVED lines=8> */
[----:B------:R-:W-:Y:S01]  /*5b90*/  FMUL.FTZ R202, R68, R8 ;  /* 0x0000000844ca7220 */ /* 0x000fe20000410000 */
[----:B------:R-:W-:-:S05]  /*5ba0*/  ISETP.NE.AND P2, PT, R129, 0x1f, PT ;  /* 0x0000001f8100780c */ /* 0x000fca0003f45270 */
[----:B------:R-:W1:Y:S01]  /*5bb0*/  MUFU.EX2 R204, R204 ;  /* 0x000000cc00cc7308 */ /* 0x000e620000000800 */
[----:B0-----:R-:W-:-:S04]  /*5bc0*/  FMUL.FTZ R6, R221, R172 ;  /* 0x000000acdd067220 */ /* 0x001fc80000410000 */
[----:B----4-:R-:W-:-:S03]  /*5bd0*/  FMUL.FTZ R6, R171, R6 ;  /* 0x00000006ab067220 */ /* 0x010fc60000410000 */
[----:B------:R-:W0:Y:S01]  /*5be0*/  MUFU.EX2 R203, R203 ;  /* 0x000000cb00cb7308 */ /* 0x000e220000000800 */
[----:B------:R-:W-:Y:S01]  /*5bf0*/  FMUL.FTZ R201, R67, R8 ;  /* 0x0000000843c97220 */ /* 0x000fe20000410000 */
[----:B------:R4:W2:Y:S01]  /*5c00*/  @P2 LDS R230, [R129.X4+0x16ac] ;  /* 0x0016ac0081e62984 */ /* 0x0008a20000004800 */
[----:B------:R-:W-:Y:S02]  /*5c10*/  FMUL.FTZ R7, R13, R6 ;  /* 0x000000060d077220 */ /* 0x000fe40000410000 */
[-C--:B------:R-:W-:Y:S02]  /*5c20*/  FMUL.FTZ R200, R66, R8.reuse ;  /* 0x0000000842c87220 */ /* 0x080fe40000410000 */
[----:B------:R-:W-:Y:S01]  /*5c30*/  FMUL.FTZ R6, R206, R7 ;  /* 0x00000007ce067220 */ /* 0x000fe20000410000 */
[----:B------:R-:W0:Y:S01]  /*5c40*/  MUFU.EX2 R202, R202 ;  /* 0x000000ca00ca7308 */ /* 0x000e220000000800 */
[----:B------:R-:W-:Y:S02]  /*5c50*/  FMUL.FTZ R199, R65, R8 ;  /* 0x0000000841c77220 */ /* 0x000fe40000410000 */
[----:B-1----:R-:W-:-:S05]  /*5c60*/  FMUL.FTZ R7, R205, R6 ;  /* 0x00000006cd077220 */ /* 0x002fca0000410000 */
[----:B------:R-:W1:Y:S01]  /*5c70*/  MUFU.EX2 R201, R201 ;  /* 0x000000c900c97308 */ /* 0x000e620000000800 */
[----:B------:R-:W-:-:S07]  /*5c80*/  FMUL.FTZ R6, R204, R7 ;  /* 0x00000007cc067220 */ /* 0x000fce0000410000 */
[----:B------:R-:W2:Y:S01]  /*5c90*/  MUFU.EX2 R200, R200 ;  /* 0x000000c800c87308 */ /* 0x000ea20000000800 */
[----:B0-----:R-:W-:Y:S01]  /*5ca0*/  FMUL.FTZ R7, R203, R6 ;  /* 0x00000006cb077220 */ /* 0x001fe20000410000 */
[----:B------:R-:W-:Y:S02]  /*5cb0*/  PRMT R139, RZ, 0x5410, R215 ;  /* 0x00005410ff8b7816 */ /* 0x000fe400000000d7 */
[----:B------:R-:W-:-:S04]  /*5cc0*/  PRMT R134, RZ, 0x5410, R91 ;  /* 0x00005410ff867816 */ /* 0x000fc8000000005b */
[----:B------:R-:W0:Y:S01]  /*5cd0*/  MUFU.EX2 R199, R199 ;  /* 0x000000c700c77308 */ /* 0x000e220000000800 */
[----:B------:R-:W-:Y:S02]  /*5ce0*/  FMUL.FTZ R6, R202, R7 ;  /* 0x00000007ca067220 */ /* 0x000fe40000410000 */
[----:B------:R-:W-:Y:S01]  /*5cf0*/  FMUL.FTZ R198, R64, R8 ;  /* 0x0000000840c67220 */ /* 0x000fe20000410000 */
[----:B------:R-:W-:Y:S01]  /*5d00*/  PRMT R137, RZ, 0x5410, R90 ;  /* 0x00005410ff897816 */ /* 0x000fe2000000005a */
[----:B-1----:R-:W-:Y:S01]  /*5d10*/  FMUL.FTZ R7, R201, R6 ;  /* 0x00000006c9077220 */ /* 0x002fe20000410000 */
[----:B------:R-:W-:Y:S01]  /*5d20*/  PRMT R136, RZ, 0x5410, R136 ;  /* 0x00005410ff887816 */ /* 0x000fe20000000088 */
[----:B------:R-:W-:Y:S01]  /*5d30*/  FMUL.FTZ R235, R76, R139 ;  /* 0x0000008b4ceb7220 */ /* 0x000fe20000410000 */
[----:B------:R-:W-:Y:S01]  /*5d40*/  PRMT R138, RZ, 0x5410, R138 ;  /* 0x00005410ff8a7816 */ /* 0x000fe2000000008a */
[----:B------:R-:W-:Y:S02]  /*5d50*/  FMUL.FTZ R231, R75, R134 ;  /* 0x000000864be77220 */ /* 0x000fe40000410000 */
[-C--:B------:R-:W-:Y:S01]  /*5d60*/  FMUL.FTZ R195, R63, R8.reuse ;  /* 0x000000083fc37220 */ /* 0x080fe20000410000 */
[----:B------:R-:W-:Y:S01]  /*5d70*/  PRMT R150, RZ, 0x5410, R89 ;  /* 0x00005410ff967816 */ /* 0x000fe20000000059 */
[----:B------:R-:W-:Y:S01]  /*5d80*/  FMUL.FTZ R187, R61, R8 ;  /* 0x000000083dbb7220 */ /* 0x000fe20000410000 */
[----:B------:R-:W1:Y:S01]  /*5d90*/  MUFU.EX2 R198, R198 ;  /* 0x000000c600c67308 */ /* 0x000e620000000800 */
[----:B--2---:R-:W-:Y:S01]  /*5da0*/  FMUL.FTZ R6, R200, R7 ;  /* 0x00000007c8067220 */ /* 0x004fe20000410000 */
[----:B------:R-:W-:Y:S01]  /*5db0*/  PRMT R152, RZ, 0x5410, R152 ;  /* 0x00005410ff987816 */ /* 0x000fe20000000098 */
[----:B------:R-:W-:-:S02]  /*5dc0*/  FMUL.FTZ R219, R74, R137 ;  /* 0x000000894adb7220 */ /* 0x000fc40000410000 */
[----:B------:R-:W-:Y:S02]  /*5dd0*/  FMUL.FTZ R12, R136, R235 ;  /* 0x000000eb880c7220 */ /* 0x000fe40000410000 */
[----:B------:R-:W-:Y:S01]  /*5de0*/  FMUL.FTZ R167, R138, R231 ;  /* 0x000000e78aa77220 */ /* 0x000fe20000410000 */
[----:B------:R-:W-:Y:S01]  /*5df0*/  PRMT R151, RZ, 0x5410, R88 ;  /* 0x00005410ff977816 */ /* 0x000fe20000000058 */
[----:B------:R-:W-:Y:S01]  /*5e00*/  FMUL.FTZ R190, R62, R8 ;  /* 0x000000083ebe7220 */ /* 0x000fe20000410000 */
[----:B------:R-:W2:Y:S01]  /*5e10*/  MUFU.EX2 R195, R195 ;  /* 0x000000c300c37308 */ /* 0x000ea20000000800 */
[----:B0-----:R-:W-:Y:S01]  /*5e20*/  FMUL.FTZ R7, R199, R6 ;  /* 0x00000006c7077220 */ /* 0x001fe20000410000 */
[----:B------:R-:W-:Y:S01]  /*5e30*/  PRMT R153, RZ, 0x5410, R153 ;  /* 0x00005410ff997816 */ /* 0x000fe20000000099 */
[----:B------:R-:W-:Y:S02]  /*5e40*/  FMUL.FTZ R220, R73, R150 ;  /* 0x0000009649dc7220 */ /* 0x000fe40000410000 */
[----:B------:R-:W-:-:S02]  /*5e50*/  FMUL.FTZ R170, R152, R219 ;  /* 0x000000db98aa7220 */ /* 0x000fc40000410000 */
[----:B------:R-:W-:Y:S01]  /*5e60*/  FFMA.FTZ R6, R172, R12, R167 ;  /* 0x0000000cac067223 */ /* 0x000fe200000100a7 */
[----:B------:R-:W0:Y:S01]  /*5e70*/  MUFU.EX2 R187, R187 ;  /* 0x000000bb00bb7308 */ /* 0x000e220000000800 */
[----:B------:R-:W-:Y:S01]  /*5e80*/  PRMT R148, RZ, 0x5410, R87 ;  /* 0x00005410ff947816 */ /* 0x000fe20000000057 */
[----:B------:R-:W-:Y:S01]  /*5e90*/  FMUL.FTZ R223, R72, R151 ;  /* 0x0000009748df7220 */ /* 0x000fe20000410000 */
[----:B------:R-:W-:Y:S01]  /*5ea0*/  PRMT R154, RZ, 0x5410, R154 ;  /* 0x00005410ff9a7816 */ /* 0x000fe2000000009a */
[----:B------:R-:W-:Y:S02]  /*5eb0*/  FMUL.FTZ R218, R153, R220 ;  /* 0x000000dc99da7220 */ /* 0x000fe40000410000 */
[----:B------:R-:W-:Y:S02]  /*5ec0*/  FFMA.FTZ R6, R171, R6, R170 ;  /* 0x00000006ab067223 */ /* 0x000fe400000100aa */
[----:B------:R-:W0:Y:S01]  /*5ed0*/  MUFU.EX2 R190, R190 ;  /* 0x000000be00be7308 */ /* 0x000e220000000800 */
[----:B------:R-:W-:Y:S01]  /*5ee0*/  PRMT R149, RZ, 0x5410, R86 ;  /* 0x00005410ff957816 */ /* 0x000fe20000000056 */
[----:B------:R-:W-:Y:S01]  /*5ef0*/  FMUL.FTZ R224, R71, R148 ;  /* 0x0000009447e07220 */ /* 0x000fe20000410000 */
[----:B------:R-:W-:Y:S01]  /*5f00*/  PRMT R146, RZ, 0x5410, R85 ;  /* 0x00005410ff927816 */ /* 0x000fe20000000055 */
        /* <DEDUP_REMOVED lines=15> */
[----:B------:R-:W-:-:S02]  /*6000*/  PRMT R141, RZ, 0x5410, R78 ;  /* 0x00005410ff8d7816 */ /* 0x000fc4000000004e */
[----:B------:R-:W-:Y:S02]  /*6010*/  PRMT R132, RZ, 0x5410, R77 ;  /* 0x00005410ff847816 */ /* 0x000fe4000000004d */
[----:B------:R-:W-:Y:S02]  /*6020*/  PRMT R156, RZ, 0x5410, R156 ;  /* 0x00005410ff9c7816 */ /* 0x000fe4000000009c */
[----:B------:R-:W-:Y:S02]  /*6030*/  PRMT R157, RZ, 0x5410, R157 ;  /* 0x00005410ff9d7816 */ /* 0x000fe4000000009d */
[----:B------:R-:W-:Y:S01]  /*6040*/  PRMT R158, RZ, 0x5410, R158 ;  /* 0x00005410ff9e7816 */ /* 0x000fe2000000009e */
[----:B------:R-:W-:Y:S01]  /*6050*/  BSSY B0, `(.L_x_5272) ;  /* 0x000002e000007945 */ /* 0x000fe20003800000 */
[----:B--2---:R-:W-:Y:S01]  /*6060*/  FMUL.FTZ R7, R195, R8 ;  /* 0x00000008c3077220 */ /* 0x004fe20000410000 */
        /* <DEDUP_REMOVED lines=17> */
[----:B------:R-:W-:Y:S02]  /*6180*/  FFMA.FTZ R6, R205, R6, R228 ;  /* 0x00000006cd067223 */ /* 0x000fe400000100e4 */
[-C--:B---3--:R-:W-:Y:S02]  /*6190*/  FMUL.FTZ R222, R46, R173.reuse ;  /* 0x000000ad2ede7220 */ /* 0x088fe40000410000 */
        /* <DEDUP_REMOVED lines=12> */
[----:B0-----:R-:W-:Y:S01]  /*6260*/  FFMA.FTZ R8, R187, R166, R222 ;  /* 0x000000a6bb087223 */ /* 0x001fe200000100de */
[----:B------:R-:W-:Y:S05]  /*6270*/  @P2 BRA `(.L_x_5273) ;  /* 0x000000b000002947 */ /* 0x000fea0003800000 */
[----:B----4-:R-:W-:Y:S01]  /*6280*/  ULDC UR19, c[0x0][0x174] ;  /* 0x00005d0000137ab9 */ /* 0x010fe20000000800 */
        /* <DEDUP_REMOVED lines=10> */
.L_x_5273:
[----:B----4-:R-:W-:Y:S05]  /*6330*/  BSYNC B0 ;  /* 0x0000000000007941 */ /* 0x010fea0003800000 */
.L_x_5272:
[----:B01----:R-:W-:Y:S01]  /*6340*/  FMUL.FTZ R9, R187, R230 ;  /* 0x000000e6bb097220 */ /* 0x003fe20000410000 */
[----:B------:R-:W-:Y:S01]  /*6350*/  ISETP.GE.AND P3, PT, R128, 0x1, PT ;  /* 0x000000018000780c */ /* 0x000fe20003f66270 */
[----:B------:R-:W-:Y:S01]  /*6360*/  FFMA.FTZ R6, R204, R6, R229 ;  /* 0x00000006cc067223 */ /* 0x000fe200000100e5 */
[----:B------:R-:W-:Y:S01]  /*6370*/  ISETP.NE.AND P4, PT, R216, 0x1f, PT ;  /* 0x0000001fd800780c */ /* 0x000fe20003f85270 */
[C---:B------:R-:W-:Y:S01]  /*6380*/  FFMA.FTZ R11, R190.reuse, R8, R225 ;  /* 0x00000008be0b7223 */ /* 0x040fe200000100e1 */
[----:B------:R-:W-:Y:S01]  /*6390*/  ISETP.NE.AND P5, PT, R129, RZ, PT ;  /* 0x000000ff8100720c */ /* 0x000fe20003fa5270 */
[----:B------:R-:W-:Y:S01]  /*63a0*/  FMUL.FTZ R8, R190, R9 ;  /* 0x00000009be087220 */ /* 0x000fe20000410000 */
[----:B------:R-:W-:Y:S01]  /*63b0*/  ULDC.64 UR18, c[0x0][0x298] ;  /* 0x0000a60000127ab9 */ /* 0x000fe20000000a00 */
[----:B------:R-:W-:Y:S01]  /*63c0*/  FFMA.FTZ R6, R203, R6, R179 ;  /* 0x00000006cb067223 */ /* 0x000fe200000100b3 */
[----:B------:R-:W-:Y:S01]  /*63d0*/  UIMAD UR18, UR36, UR18, URZ ;  /* 0x00000012241272a4 */ /* 0x000fe2000f8e023f */
[C---:B------:R-:W-:Y:S01]  /*63e0*/  FFMA.FTZ R11, R195.reuse, R11, R226 ;  /* 0x0000000bc30b7223 */ /* 0x040fe200000100e2 */
[----:B------:R-:W-:Y:S01]  /*63f0*/  USHF.L.U32 UR40, UR8, 0x2, URZ ;  /* 0x0000000208287899 */ /* 0x000fe2000800063f */
[----:B------:R-:W-:Y:S01]  /*6400*/  FMUL.FTZ R9, R195, R8 ;  /* 0x00000008c3097220 */ /* 0x000fe20000410000 */
[----:B------:R-:W-:Y:S01]  /*6410*/  UIMAD UR18, UR35, UR19, UR18 ;  /* 0x00000013231272a4 */ /* 0x000fe2000f8e0212 */
[----:B------:R-:W-:Y:S01]  /*6420*/  FMUL.FTZ R208, R159, R194 ;  /* 0x000000c29fd07220 */ /* 0x000fe20000410000 */
[----:B------:R-:W-:Y:S01]  /*6430*/  BSSY B0, `(.L_x_5274) ;  /* 0x000010e000007945 */ /* 0x000fe20003800000 */
[----:B------:R-:W-:-:S02]  /*6440*/  FFMA.FTZ R6, R202, R6, R177 ;  /* 0x00000006ca067223 */ /* 0x000fc400000100b1 */
[C---:B------:R-:W-:Y:S02]  /*6450*/  FFMA.FTZ R11, R198.reuse, R11, R227 ;  /* 0x0000000bc60b7223 */ /* 0x040fe400000100e3 */
[----:B------:R-:W-:Y:S02]  /*6460*/  FMUL.FTZ R8, R198, R9 ;  /* 0x00000009c6087220 */ /* 0x000fe40000410000 */
[----:B------:R-:W-:Y:S02]  /*6470*/  FMUL.FTZ R207, R160, R191 ;  /* 0x000000bfa0cf7220 */ /* 0x000fe40000410000 */
[----:B------:R-:W-:Y:S02]  /*6480*/  FFMA.FTZ R6, R201, R6, R208 ;  /* 0x00000006c9067223 */ /* 0x000fe400000100d0 */
[C---:B------:R-:W-:Y:S02]  /*6490*/  FFMA.FTZ R11, R199.reuse, R11, R180 ;  /* 0x0000000bc70b7223 */ /* 0x040fe400000100b4 */
[----:B------:R-:W-:-:S02]  /*64a0*/  FMUL.FTZ R9, R199, R8 ;  /* 0x00000008c7097220 */ /* 0x000fc40000410000 */
[----:B------:R-:W-:Y:S02]  /*64b0*/  FMUL.FTZ R210, R161, R192 ;  /* 0x000000c0a1d27220 */ /* 0x000fe40000410000 */
[C---:B------:R-:W-:Y:S02]  /*64c0*/  FFMA.FTZ R6, R200.reuse, R6, R207 ;  /* 0x00000006c8067223 */ /* 0x040fe400000100cf */
[C---:B------:R-:W-:Y:S02]  /*64d0*/  FFMA.FTZ R11, R200.reuse, R11, R181 ;  /* 0x0000000bc80b7223 */ /* 0x040fe400000100b5 */
[----:B------:R-:W-:Y:S02]  /*64e0*/  FMUL.FTZ R8, R200, R9 ;  /* 0x00000009c8087220 */ /* 0x000fe40000410000 */
[----:B------:R-:W-:Y:S02]  /*64f0*/  FMUL.FTZ R209, R162, R189 ;  /* 0x000000bda2d17220 */ /* 0x000fe40000410000 */
        /* <DEDUP_REMOVED lines=8> */
[----:B------:R-:W-:Y:S02]  /*6580*/  FFMA.FTZ R6, R195, R6, R212 ;  /* 0x00000006c3067223 */ /* 0x000fe400000100d4 */
[C---:B------:R-:W-:Y:S02]  /*6590*/  FMUL.FTZ R8, R190.reuse, R7 ;  /* 0x00000007be087220 */ /* 0x040fe40000410000 */
[C---:B------:R-:W-:Y:S02]  /*65a0*/  FFMA.FTZ R11, R203.reuse, R11, R184 ;  /* 0x0000000bcb0b7223 */ /* 0x040fe400000100b8 */
[----:B------:R-:W-:Y:S02]  /*65b0*/  FMUL.FTZ R9, R203, R176 ;  /* 0x000000b0cb097220 */ /* 0x000fe40000410000 */
[----:B------:R-:W-:-:S02]  /*65c0*/  FFMA.FTZ R7, R190, R6, R211 ;  /* 0x00000006be077223 */ /* 0x000fc400000100d3 */
[----:B------:R-:W-:Y:S02]  /*65d0*/  FMUL.FTZ R214, R165, R168 ;  /* 0x000000a8a5d67220 */ /* 0x000fe40000410000 */
[C---:B------:R-:W-:Y:S02]  /*65e0*/  FMUL.FTZ R6, R187.reuse, R8 ;  /* 0x00000008bb067220 */ /* 0x040fe40000410000 */
[C---:B------:R-:W-:Y:S02]  /*65f0*/  FFMA.FTZ R11, R204.reuse, R11, R185 ;  /* 0x0000000bcc0b7223 */ /* 0x040fe400000100b9 */
[----:B------:R-:W-:Y:S02]  /*6600*/  FMUL.FTZ R8, R204, R9 ;  /* 0x00000009cc087220 */ /* 0x000fe40000410000 */
[----:B------:R-:W-:Y:S01]  /*6610*/  FFMA.FTZ R7, R187, R7, R214 ;  /* 0x00000007bb077223 */ /* 0x000fe200000100d6 */
[----:B------:R-:W-:Y:S01]  /*6620*/  SHFL.UP PT, R9, R6, 0x1, RZ ;  /* 0x0420000006097989 */ /* 0x000fe200000e00ff */
[----:B------:R-:W-:-:S02]  /*6630*/  FMUL.FTZ R213, R57, R173 ;  /* 0x000000ad39d57220 */ /* 0x000fc40000410000 */
[C---:B------:R-:W-:Y:S02]  /*6640*/  FFMA.FTZ R175, R205.reuse, R11, R186 ;  /* 0x0000000bcdaf7223 */ /* 0x040fe400000100ba */
[----:B------:R-:W-:Y:S02]  /*6650*/  FMUL.FTZ R11, R205, R8 ;  /* 0x00000008cd0b7220 */ /* 0x000fe40000410000 */
[C---:B------:R-:W-:Y:S01]  /*6660*/  FFMA.FTZ R175, R206.reuse, R175, R213 ;  /* 0x000000afceaf7223 */ /* 0x040fe200000100d5 */
[----:B------:R-:W0:Y:S01]  /*6670*/  SHFL.UP PT, R8, R7, 0x1, RZ ;  /* 0x0420000007087989 */ /* 0x000e2200000e00ff */
[----:B------:R-:W-:Y:S02]  /*6680*/  FMUL.FTZ R178, R206, R11 ;  /* 0x0000000bceb27220 */ /* 0x000fe40000410000 */
        /* <DEDUP_REMOVED lines=8> */
[----:B------:R-:W-:Y:S01]  /*6710*/  IMAD.U32 R237, RZ, RZ, UR7 ;  /* 0x00000007ffed7e24 */ /* 0x000fe2000f8e00ff */
[----:B------:R-:W1:Y:S01]  /*6720*/  SHFL.DOWN PT, R11, R178, 0x1, 0x1f ;  /* 0x08201f00b20b7f89 */ /* 0x000e6200000e0000 */
[----:B------:R-:W-:-:S03]  /*6730*/  IMAD.U32 R239, RZ, RZ, UR35 ;  /* 0x00000023ffef7e24 */ /* 0x000fc6000f8e00ff */
[----:B------:R-:W2:Y:S01]  /*6740*/  SHFL.DOWN PT, R232, R175, 0x1, 0x1f ;  /* 0x08201f00afe87f89 */ /* 0x000ea200000e0000 */
[C---:B0-----:R-:W-:Y:S02]  /*6750*/  @P3 FFMA.FTZ R7, R6.reuse, R8, R7 ;  /* 0x0000000806073223 */ /* 0x041fe40000010007 */
[----:B------:R-:W-:Y:S01]  /*6760*/  @P3 FMUL.FTZ R6, R6, R9 ;  /* 0x0000000906063220 */ /* 0x000fe20000410000 */
[----:B------:R-:W-:Y:S02]  /*6770*/  ISETP.GE.AND P3, PT, R128, 0x2, PT ;  /* 0x000000028000780c */ /* 0x000fe40003f66270 */
[----:B------:R-:W0:Y:S04]  /*6780*/  SHFL.UP PT, R8, R7, 0x2, RZ ;  /* 0x0440000007087989 */ /* 0x000e2800000e00ff */
[----:B------:R-:W3:Y:S01]  /*6790*/  SHFL.UP PT, R9, R6, 0x2, RZ ;  /* 0x0440000006097989 */ /* 0x000ee200000e00ff */
[----:B-1----:R-:W-:-:S02]  /*67a0*/  @P4 FFMA.FTZ R178, R175, R11, R178 ;  /* 0x0000000bafb24223 */ /* 0x002fc400000100b2 */
[----:B--2---:R-:W-:-:S03]  /*67b0*/  @P4 FMUL.FTZ R175, R175, R232 ;  /* 0x000000e8afaf4220 */ /* 0x004fc60000410000 */
[----:B------:R-:W1:Y:S01]  /*67c0*/  SHFL.DOWN PT, R11, R178, 0x2, 0x1f ;  /* 0x08401f00b20b7f89 */ /* 0x000e6200000e0000 */
[----:B------:R-:W-:-:S03]  /*67d0*/  ISETP.GE.U32.AND P4, PT, R216, 0x1e, PT ;  /* 0x0000001ed800780c */ /* 0x000fc60003f86070 */
[----:B------:R-:W2:Y:S01]  /*67e0*/  SHFL.DOWN PT, R232, R175, 0x2, 0x1f ;  /* 0x08401f00afe87f89 */ /* 0x000ea200000e0000 */
[C---:B0-----:R-:W-:Y:S02]  /*67f0*/  @P3 FFMA.FTZ R7, R6.reuse, R8, R7 ;  /* 0x0000000806073223 */ /* 0x041fe40000010007 */
[----:B---3--:R-:W-:-:S03]  /*6800*/  @P3 FMUL.FTZ R6, R6, R9 ;  /* 0x0000000906063220 */ /* 0x008fc60000410000 */
[----:B------:R-:W0:Y:S01]  /*6810*/  SHFL.UP PT, R8, R7, 0x4, RZ ;  /* 0x0480000007087989 */ /* 0x000e2200000e00ff */
[----:B------:R-:W-:-:S03]  /*6820*/  ISETP.GE.AND P3, PT, R128, 0x4, PT ;  /* 0x000000048000780c */ /* 0x000fc60003f66270 */
[----:B------:R-:W3:Y:S01]  /*6830*/  SHFL.UP PT, R9, R6, 0x4, RZ ;  /* 0x0480000006097989 */ /* 0x000ee200000e00ff */
[C---:B-1----:R-:W-:Y:S02]  /*6840*/  @!P4 FFMA.FTZ R178, R175.reuse, R11, R178 ;  /* 0x0000000bafb2c223 */ /* 0x042fe400000100b2 */
[----:B--2---:R-:W-:-:S03]  /*6850*/  @!P4 FMUL.FTZ R175, R175, R232 ;  /* 0x000000e8afafc220 */ /* 0x004fc60000410000 */
        /* <DEDUP_REMOVED lines=8> */
[C---:B-1----:R-:W-:Y:S01]  /*68e0*/  @!P4 FFMA.FTZ R178, R175.reuse, R11, R178 ;  /* 0x0000000bafb2c223 */ /* 0x042fe200000100b2 */
[----:B------:R-:W-:Y:S01]  /*68f0*/  MOV R11, UR29 ;  /* 0x0000001d000b7c02 */ /* 0x000fe20008000f00 */
[----:B--2---:R-:W-:-:S03]  /*6900*/  @!P4 FMUL.FTZ R175, R175, R232 ;  /* 0x000000e8afafc220 */ /* 0x004fc60000410000 */
[----:B------:R-:W1:Y:S01]  /*6910*/  SHFL.DOWN PT, R236, R178, 0x8, 0x1f ;  /* 0x09001f00b2ec7f89 */ /* 0x000e6200000e0000 */
[----:B------:R-:W-:-:S03]  /*6920*/  ISETP.GE.OR P0, PT, R11, c[0x0][0x174], P0 ;  /* 0x00005d000b007a0c */ /* 0x000fc60000706670 */
[----:B------:R-:W2:Y:S01]  /*6930*/  SHFL.DOWN PT, R234, R175, 0x8, 0x1f ;  /* 0x09001f00afea7f89 */ /* 0x000ea200000e0000 */
[C---:B0-----:R-:W-:Y:S01]  /*6940*/  @P3 FFMA.FTZ R7, R6.reuse, R8, R7 ;  /* 0x0000000806073223 */ /* 0x041fe20000010007 */
[----:B------:R-:W-:Y:S01]  /*6950*/  HFMA2.MMA R8, -RZ, RZ, 1.875, 0 ;  /* 0x3f800000ff087435 */ /* 0x000fe200000001ff */
[----:B---3--:R-:W-:Y:S01]  /*6960*/  @P3 FMUL.FTZ R6, R6, R9 ;  /* 0x0000000906063220 */ /* 0x008fe20000410000 */
[----:B------:R-:W-:Y:S01]  /*6970*/  ISETP.GE.U32.AND P3, PT, R216, 0x18, PT ;  /* 0x00000018d800780c */ /* 0x000fe20003f66070 */
[----:B------:R-:W-:Y:S01]  /*6980*/  IMAD.MOV.U32 R9, RZ, RZ, RZ ;  /* 0x000000ffff097224 */ /* 0x000fe200078e00ff */
[----:B------:R-:W0:Y:S04]  /*6990*/  SHFL.UP PT, R232, R7, 0x10, RZ ;  /* 0x0600000007e87989 */ /* 0x000e2800000e00ff */
[----:B------:R-:W3:Y:S04]  /*69a0*/  SHFL.UP PT, R11, R6, 0x10, RZ ;  /* 0x06000000060b7989 */ /* 0x000ee800000e00ff */
[----:B------:R-:W-:Y:S01]  /*69b0*/  @!P0 LDS.64 R8, [R237.X8+0x1728] ;  /* 0x00172800ed088984 */ /* 0x000fe20000008a00 */
[----:B------:R-:W-:-:S02]  /*69c0*/  ISETP.GE.AND P0, PT, R128, 0x10, PT ;  /* 0x000000108000780c */ /* 0x000fc40003f06270 */
[C---:B-1----:R-:W-:Y:S02]  /*69d0*/  @!P3 FFMA.FTZ R178, R175.reuse, R236, R178 ;  /* 0x000000ecafb2b223 */ /* 0x042fe400000100b2 */
[----:B--2---:R-:W-:-:S03]  /*69e0*/  @!P3 FMUL.FTZ R175, R175, R234 ;  /* 0x000000eaafafb220 */ /* 0x004fc60000410000 */
[----:B------:R-:W1:Y:S04]  /*69f0*/  SHFL.DOWN PT, R236, R178, 0x10, 0x1f ;  /* 0x0a001f00b2ec7f89 */ /* 0x000e6800000e0000 */
[----:B------:R-:W2:Y:S02]  /*6a00*/  SHFL.DOWN PT, R234, R175, 0x10, 0x1f ;  /* 0x0a001f00afea7f89 */ /* 0x000ea400000e0000 */
[C---:B0-----:R-:W-:Y:S02]  /*6a10*/  @P0 FFMA.FTZ R7, R6.reuse, R232, R7 ;  /* 0x000000e806070223 */ /* 0x041fe40000010007 */
[----:B-----5:R0:W-:Y:S01]  /*6a20*/  SHFL.IDX PT, R232, R10, RZ, 0x1f ;  /* 0x00001fff0ae87589 */ /* 0x0201e200000e0000 */
[----:B---3--:R-:W-:Y:S01]  /*6a30*/  @P0 FMUL.FTZ R6, R6, R11 ;  /* 0x0000000b06060220 */ /* 0x008fe20000410000 */
[----:B------:R-:W-:-:S02]  /*6a40*/  ISETP.GE.U32.AND P0, PT, R216, 0x10, PT ;  /* 0x00000010d800780c */ /* 0x000fc40003f06070 */
[----:B------:R-:W-:Y:S04]  /*6a50*/  SHFL.UP PT, R7, R7, 0x1, RZ ;  /* 0x0420000007077989 */ /* 0x000fe800000e00ff */
[----:B------:R-:W3:Y:S01]  /*6a60*/  SHFL.UP PT, R6, R6, 0x1, RZ ;  /* 0x0420000006067989 */ /* 0x000ee200000e00ff */
[----:B0-----:R-:W-:-:S06]  /*6a70*/  IMAD R10, R217, c[0x0][0x2a0], RZ ;  /* 0x0000a800d90a7a24 */ /* 0x001fcc00078e02ff */
[C---:B-1----:R-:W-:Y:S02]  /*6a80*/  @!P0 FFMA.FTZ R178, R175.reuse, R236, R178 ;  /* 0x000000ecafb28223 */ /* 0x042fe400000100b2 */
[----:B--2---:R-:W-:-:S03]  /*6a90*/  @!P0 FMUL.FTZ R175, R175, R234 ;  /* 0x000000eaafaf8220 */ /* 0x004fc60000410000 */
[----:B------:R-:W-:Y:S04]  /*6aa0*/  SHFL.DOWN PT, R11, R178, 0x1, 0x1f ;  /* 0x08201f00b20b7f89 */ /* 0x000fe800000e0000 */
[----:B------:R-:W-:Y:S04]  /*6ab0*/  SHFL.IDX PT, R237, R9, RZ, 0x1f ;  /* 0x00001fff09ed7589 */ /* 0x000fe800000e0000 */
[----:B------:R-:W0:Y:S01]  /*6ac0*/  SHFL.DOWN PT, R234, R175, 0x1, 0x1f ;  /* 0x08201f00afea7f89 */ /* 0x000e2200000e0000 */
[----:B---3--:R-:W-:-:S03]  /*6ad0*/  @P1 FFMA.FTZ R232, R6, R232, R7 ;  /* 0x000000e806e81223 */ /* 0x008fc60000010007 */
[----:B------:R-:W-:Y:S01]  /*6ae0*/  SHFL.IDX PT, R178, R178, RZ, 0x1f ;  /* 0x00001fffb2b27589 */ /* 0x000fe200000e0000 */
[----:B------:R-:W-:Y:S01]  /*6af0*/  MOV R7, RZ ;  /* 0x000000ff00077202 */ /* 0x000fe20000000f00 */
[----:B------:R-:W-:Y:S02]  /*6b00*/  IMAD.MOV.U32 R6, RZ, RZ, R129 ;  /* 0x000000ffff067224 */ /* 0x000fe400078e0081 */
[----:B------:R-:W-:Y:S01]  /*6b10*/  FFMA.FTZ R241, R221, R232, R12 ;  /* 0x000000e8ddf17223 */ /* 0x000fe2000001000c */
[----:B------:R-:W1:Y:S01]  /*6b20*/  SHFL.IDX PT, R175, R175, RZ, 0x1f ;  /* 0x00001fffafaf7589 */ /* 0x000e6200000e0000 */
[----:B------:R-:W-:-:S04]  /*6b30*/  IMAD.WIDE.U32 R6, R239, c[0x0][0x298], R6 ;  /* 0x0000a600ef067a25 */ /* 0x000fc800078e0006 */
[----:B------:R-:W-:Y:S01]  /*6b40*/  FFMA.FTZ R232, R172, R241, R167 ;  /* 0x000000f1ace87223 */ /* 0x000fe200000100a7 */
[----:B------:R-:W-:Y:S01]  /*6b50*/  IADD3 R7, R7, UR18, RZ ;  /* 0x0000001207077c10 */ /* 0x000fe2000fffe0ff */
[----:B------:R-:W-:Y:S02]  /*6b60*/  FFMA.FTZ R167, R136, -R235, R241 ;  /* 0x800000eb88a77223 */ /* 0x000fe400000100f1 */
[----:B------:R-:W-:Y:S02]  /*6b70*/  IMAD R239, R135, c[0x0][0x2a4], R10 ;  /* 0x0000a90087ef7a24 */ /* 0x000fe400078e020a */
[----:B0-----:R-:W-:Y:S02]  /*6b80*/  @P2 FFMA.FTZ R237, R234, R237, R11 ;  /* 0x000000edeaed2223 */ /* 0x001fe4000001000b */
[----:B------:R-:W-:Y:S02]  /*6b90*/  FFMA.FTZ R234, R171, R232, R170 ;  /* 0x000000e8abea7223 */ /* 0x000fe400000100aa */
[----:B------:R-:W-:Y:S01]  /*6ba0*/  FFMA.FTZ R166, R237, R230, R166 ;  /* 0x000000e6eda67223 */ /* 0x000fe200000100a6 */
[----:B------:R-:W-:Y:S01]  /*6bb0*/  MOV R237, UR22 ;  /* 0x0000001600ed7c02 */ /* 0x000fe20008000f00 */
[----:B------:R-:W-:-:S02]  /*6bc0*/  FFMA.FTZ R230, R60, R241, RZ ;  /* 0x000000f13ce67223 */ /* 0x000fc400000100ff */
[----:B------:R-:W-:Y:S02]  /*6bd0*/  FFMA.FTZ R170, R138, -R231, R232 ;  /* 0x800000e78aaa7223 */ /* 0x000fe400000100e8 */
[----:B------:R-:W-:Y:S02]  /*6be0*/  FFMA.FTZ R235, R59, R232, R230 ;  /* 0x000000e83beb7223 */ /* 0x000fe400000100e6 */
[----:B------:R-:W-:Y:S02]  /*6bf0*/  FFMA.FTZ R231, R13, R234, R218 ;  /* 0x000000ea0de77223 */ /* 0x000fe400000100da */
[----:B------:R-:W-:Y:S02]  /*6c00*/  FFMA.FTZ R218, R152, -R219, R234 ;  /* 0x800000db98da7223 */ /* 0x000fe400000100ea */
[----:B------:R-:W-:Y:S02]  /*6c10*/  FFMA.FTZ R219, R187, R166, R222 ;  /* 0x000000a6bbdb7223 */ /* 0x000fe400000100de */
[----:B------:R-:W-:-:S02]  /*6c20*/  FFMA.FTZ R230, R58, R234, R235 ;  /* 0x000000ea3ae67223 */ /* 0x000fc400000100eb */
[----:B------:R-:W-:Y:S02]  /*6c30*/  FFMA.FTZ R233, R206, R231, R233 ;  /* 0x000000e7cee97223 */ /* 0x000fe400000100e9 */
[----:B------:R-:W-:Y:S02]  /*6c40*/  FFMA.FTZ R222, R190, R219, R225 ;  /* 0x000000dbbede7223 */ /* 0x000fe400000100e1 */
[----:B------:R-:W-:Y:S02]  /*6c50*/  FFMA.FTZ R220, R153, -R220, R231 ;  /* 0x800000dc99dc7223 */ /* 0x000fe400000100e7 */
        /* <DEDUP_REMOVED lines=12> */
[C---:B------:R-:W-:Y:S02]  /*6d20*/  FFMA.FTZ R181, R201.reuse, R229, R208 ;  /* 0x000000e5c9b57223 */ /* 0x040fe400000100d0 */
        /* <DEDUP_REMOVED lines=9> */
[-C--:B------:R-:W-:Y:S02]  /*6dc0*/  FFMA.FTZ R199, R199, R182.reuse, R210 ;  /* 0x000000b6c7c77223 */ /* 0x080fe400000100d2 */
[----:B------:R-:W-:Y:S02]  /*6dd0*/  FFMA.FTZ R206, R206, R205, R213 ;  /* 0x000000cdcece7223 */ /* 0x000fe400000100d5 */
[----:B------:R-:W-:Y:S02]  /*6de0*/  FFMA.FTZ R191, R160, -R191, R182 ;  /* 0x800000bfa0bf7223 */ /* 0x000fe400000100b6 */
[----:B------:R-:W-:Y:S02]  /*6df0*/  FFMA.FTZ R182, R50, R182, R177 ;  /* 0x000000b632b67223 */ /* 0x000fe400000100b1 */
[----:B-1----:R-:W-:Y:S01]  /*6e00*/  FFMA.FTZ R9, R175, R9, R178 ;  /* 0x00000009af097223 */ /* 0x002fe200000100b2 */
[----:B------:R-:W-:Y:S01]  /*6e10*/  SHF.L.U32 R178, R129, 0x4, RZ ;  /* 0x0000000481b27819 */ /* 0x000fe200000006ff */
[----:B------:R-:W-:-:S02]  /*6e20*/  FMUL.FTZ R8, R175, R8 ;  /* 0x00000008af087220 */ /* 0x000fc40000410000 */
[----:B------:R-:W-:Y:S01]  /*6e30*/  FFMA.FTZ R175, R13, R206, R174 ;  /* 0x000000ce0daf7223 */ /* 0x000fe200000100ae */
[----:B------:R-:W-:Y:S01]  /*6e40*/  LEA.HI.SX32 R178, R178, R178, 0x1b ;  /* 0x000000b2b2b27211 */ /* 0x000fe200078fdaff */
[-C--:B------:R-:W-:Y:S02]  /*6e50*/  FFMA.FTZ R198, R198, R199.reuse, R209 ;  /* 0x000000c7c6c67223 */ /* 0x080fe400000100d1 */
[----:B------:R-:W-:Y:S02]  /*6e60*/  FFMA.FTZ R177, R49, R199, R182 ;  /* 0x000000c731b17223 */ /* 0x000fe400000100b6 */
[----:B------:R-:W-:Y:S02]  /*6e70*/  FFMA.FTZ R171, R171, R175, R176 ;  /* 0x000000afabab7223 */ /* 0x000fe400000100b0 */
[-C--:B------:R-:W-:Y:S02]  /*6e80*/  FFMA.FTZ R195, R195, R198.reuse, R212 ;  /* 0x000000c6c3c37223 */ /* 0x080fe400000100d4 */
[----:B------:R-:W-:-:S02]  /*6e90*/  FFMA.FTZ R182, R48, R198, R177 ;  /* 0x000000c630b67223 */ /* 0x000fc400000100b1 */
[----:B------:R-:W-:Y:S02]  /*6ea0*/  FFMA.FTZ R173, R172, R171, R173 ;  /* 0x000000abacad7223 */ /* 0x000fe400000100ad */
[----:B------:R-:W-:Y:S02]  /*6eb0*/  IMAD.U32 R13, RZ, RZ, UR7 ;  /* 0x00000007ff0d7e24 */ /* 0x000fe4000f8e00ff */
[----:B------:R-:W-:Y:S02]  /*6ec0*/  FFMA.FTZ R177, R47, R195, R182 ;  /* 0x000000c32fb17223 */ /* 0x000fe400000100b6 */
[----:B------:R-:W-:Y:S01]  /*6ed0*/  FMUL.FTZ R182, R76, R173 ;  /* 0x000000ad4cb67220 */ /* 0x000fe20000410000 */
[----:B------:R0:W-:Y:S01]  /*6ee0*/  @!P5 STS.64 [R13.X8+0x1728], R8 ;  /* 0x001728080d00d388 */ /* 0x0001e20000008a00 */
[----:B------:R-:W-:Y:S02]  /*6ef0*/  FMUL.FTZ R183, R63, R222 ;  /* 0x000000de3fb77220 */ /* 0x000fe40000410000 */
[----:B------:R-:W-:-:S02]  /*6f00*/  FMUL.FTZ R176, R64, R225 ;  /* 0x000000e140b07220 */ /* 0x000fc40000410000 */
[----:B------:R-:W-:Y:S02]  /*6f10*/  FMUL.FTZ R185, R140, R183 ;  /* 0x000000b78cb97220 */ /* 0x000fe40000410000 */
[----:B------:R-:W-:Y:S02]  /*6f20*/  FFMA.FTZ R211, R190, R195, R211 ;  /* 0x000000c3bed37223 */ /* 0x000fe400000100d3 */
[----:B------:R-:W-:Y:S01]  /*6f30*/  FFMA.FTZ R188, R163, -R188, R195 ;  /* 0x800000bca3bc7223 */ /* 0x000fe200000100c3 */
[----:B------:R1:W-:Y:S01]  /*6f40*/  STS [R178.X4+0x464], R185 ;  /* 0x000464b9b2007388 */ /* 0x0003e20000004800 */
[----:B------:R-:W-:Y:S02]  /*6f50*/  FMUL.FTZ R195, R143, R176 ;  /* 0x000000b08fc37220 */ /* 0x000fe40000410000 */
[----:B0-----:R-:W-:Y:S02]  /*6f60*/  FMUL.FTZ R13, R75, R171 ;  /* 0x000000ab4b0d7220 */ /* 0x001fe40000410000 */
[----:B------:R-:W-:Y:S01]  /*6f70*/  FFMA.FTZ R9, R167, R182, RZ ;  /* 0x000000b6a7097223 */ /* 0x000fe200000100ff */
[----:B------:R0:W-:Y:S01]  /*6f80*/  STS [R178.X4+0x460], R195 ;  /* 0x000460c3b2007388 */ /* 0x0001e20000004800 */
[----:B------:R-:W-:-:S02]  /*6f90*/  FMUL.FTZ R8, R74, R175 ;  /* 0x000000af4a087220 */ /* 0x000fc40000410000 */
[----:B------:R-:W-:Y:S02]  /*6fa0*/  FFMA.FTZ R9, R170, R13, R9 ;  /* 0x0000000daa097223 */ /* 0x000fe40000010009 */
[----:B-1----:R-:W-:Y:S02]  /*6fb0*/  FMUL.FTZ R185, R73, R206 ;  /* 0x000000ce49b97220 */ /* 0x002fe40000410000 */
[----:B------:R-:W-:Y:S02]  /*6fc0*/  FFMA.FTZ R9, R218, R8, R9 ;  /* 0x00000008da097223 */ /* 0x000fe40000010009 */
[----:B------:R-:W-:Y:S02]  /*6fd0*/  FFMA.FTZ R223, R154, -R223, R233 ;  /* 0x800000df9adf7223 */ /* 0x000fe400000100e9 */
[----:B------:R-:W-:Y:S02]  /*6fe0*/  FMUL.FTZ R184, R72, R205 ;  /* 0x000000cd48b87220 */ /* 0x000fe40000410000 */
[----:B------:R-:W-:-:S02]  /*6ff0*/  FFMA.FTZ R172, R220, R185, R9 ;  /* 0x000000b9dcac7223 */ /* 0x000fc40000010009 */
[----:B------:R-:W-:Y:S02]  /*7000*/  FMUL.FTZ R174, R62, R219 ;  /* 0x000000db3eae7220 */ /* 0x000fe40000410000 */
[----:B------:R-:W-:Y:S02]  /*7010*/  FFMA.FTZ R224, R155, -R224, R230 ;  /* 0x800000e09be07223 */ /* 0x000fe400000100e6 */
[----:B0-----:R-:W-:Y:S02]  /*7020*/  FMUL.FTZ R195, R71, R204 ;  /* 0x000000cc47c37220 */ /* 0x001fe40000410000 */
[----:B------:R-:W-:Y:S02]  /*7030*/  FFMA.FTZ R9, R223, R184, R172 ;  /* 0x000000b8df097223 */ /* 0x000fe400000100ac */
[----:B------:R-:W-:Y:S02]  /*7040*/  FFMA.FTZ R192, R161, -R192, R199 ;  /* 0x800000c0a1c07223 */ /* 0x000fe400000100c7 */
[----:B------:R-:W-:-:S02]  /*7050*/  FMUL.FTZ R199, R141, R174 ;  /* 0x000000ae8dc77220 */ /* 0x000fc40000410000 */
[----:B------:R-:W-:-:S03]  /*7060*/  IMAD.WIDE.U32 R10, R135, c[0x0][0x2a0], R6 ;  /* 0x0000a800870a7a25 */ /* 0x000fc600078e0006 */
[----:B------:R0:W-:Y:S01]  /*7070*/  STS [R178.X4+0x468], R199 ;  /* 0x000468c7b2007388 */ /* 0x0001e20000004800 */
[----:B------:R-:W-:Y:S01]  /*7080*/  FFMA.FTZ R197, R156, -R197, R232 ;  /* 0x800000c59cc57223 */ /* 0x000fe200000100e8 */
[----:B------:R-:W-:Y:S01]  /*7090*/  LEA R6, P0, R10, c[0x0][0x318], 0x2 ;  /* 0x0000c6000a067a11 */ /* 0x000fe200078010ff */
[----:B------:R-:W-:Y:S01]  /*70a0*/  FMUL.FTZ R186, R70, R203 ;  /* 0x000000cb46ba7220 */ /* 0x000fe20000410000 */
[----:B------:R-:W-:Y:S01]  /*70b0*/  IADD3 R12, P1, R10, UR37, RZ ;  /* 0x000000250a0c7c10 */ /* 0x000fe2000ff3e0ff */
[----:B------:R-:W-:Y:S02]  /*70c0*/  FFMA.FTZ R172, R224, R195, R9 ;  /* 0x000000c3e0ac7223 */ /* 0x000fe40000010009 */
[----:B------:R-:W-:Y:S02]  /*70d0*/  IMAD.IADD R221, R11, 0x1, R239 ;  /* 0x000000010bdd7824 */ /* 0x000fe400078e02ef */
[----:B------:R-:W-:Y:S02]  /*70e0*/  FFMA.FTZ R196, R157, -R196, R227 ;  /* 0x800000c49dc47223 */ /* 0x000fe400000100e3 */
[----:B------:R-:W-:Y:S01]  /*70f0*/  FFMA.FTZ R194, R159, -R194, R181 ;  /* 0x800000c29fc27223 */ /* 0x000fe200000100b5 */
[----:B------:R-:W-:Y:S01]  /*7100*/  LEA.HI.X R7, R10, c[0x0][0x31c], R221, 0x2, P0 ;  /* 0x0000c7000a077a11 */ /* 0x000fe200000f14dd */
[----:B0-----:R-:W-:-:S02]  /*7110*/  FMUL.FTZ R199, R69, R202 ;  /* 0x000000ca45c77220 */ /* 0x001fc40000410000 */
[----:B------:R-:W-:Y:S02]  /*7120*/  FFMA.FTZ R9, R197, R186, R172 ;  /* 0x000000bac5097223 */ /* 0x000fe400000100ac */
[----:B------:R-:W-:Y:S02]  /*7130*/  IMAD.U32 R11, RZ, RZ, UR22 ;  /* 0x00000016ff0b7e24 */ /* 0x000fe4000f8e00ff */
[----:B------:R-:W-:Y:S02]  /*7140*/  FMUL.FTZ R181, R61, R166 ;  /* 0x000000a63db57220 */ /* 0x000fe40000410000 */
[----:B------:R-:W-:Y:S01]  /*7150*/  FMUL.FTZ R213, R149, R186 ;  /* 0x000000ba95d57220 */ /* 0x000fe20000410000 */
[----:B------:R-:W-:Y:S01]  /*7160*/  LEA R10, P0, R11, R6, 0x2 ;  /* 0x000000060b0a7211 */ /* 0x000fe200078010ff */
[----:B------:R-:W-:Y:S02]  /*7170*/  FFMA.FTZ R193, R158, -R193, R229 ;  /* 0x800000c19ec17223 */ /* 0x000fe400000100e5 */
[----:B------:R-:W-:Y:S01]  /*7180*/  FMUL.FTZ R190, R68, R201 ;  /* 0x000000c944be7220 */ /* 0x000fe20000410000 */
[----:B------:R-:W-:Y:S01]  /*7190*/  STS [R178.X4+0x448], R213 ;  /* 0x000448d5b2007388 */ /* 0x000fe20000004800 */
[----:B------:R-:W-:-:S02]  /*71a0*/  FFMA.FTZ R172, R196, R199, R9 ;  /* 0x000000c7c4ac7223 */ /* 0x000fc40000010009 */
[----:B------:R-:W-:Y:S02]  /*71b0*/  IMAD.U32 R186, RZ, RZ, UR37 ;  /* 0x00000025ffba7e24 */ /* 0x000fe4000f8e00ff */
[----:B------:R-:W-:Y:S02]  /*71c0*/  FMUL.FTZ R207, R132, R181 ;  /* 0x000000b584cf7220 */ /* 0x000fe40000410000 */
[----:B------:R-:W-:Y:S02]  /*71d0*/  FFMA.FTZ R189, R162, -R189, R198 ;  /* 0x800000bda2bd7223 */ /* 0x000fe400000100c6 */
[----:B------:R-:W-:Y:S01]  /*71e0*/  IMAD.U32 R11, RZ, RZ, UR31 ;  /* 0x0000001fff0b7e24 */ /* 0x000fe2000f8e00ff */
[----:B------:R0:W-:Y:S01]  /*71f0*/  STS [R178.X4+0x46c], R207 ;  /* 0x00046ccfb2007388 */ /* 0x0001e20000004800 */
[----:B------:R-:W-:Y:S02]  /*7200*/  FMUL.FTZ R198, R66, R179 ;  /* 0x000000b342c67220 */ /* 0x000fe40000410000 */
[----:B------:R-:W-:Y:S01]  /*7210*/  FMUL.FTZ R235, R65, R226 ;  /* 0x000000e241eb7220 */ /* 0x000fe20000410000 */
[----:B------:R-:W-:Y:S01]  /*7220*/  LEA.HI.X R11, R237, R7, R11, 0x2, P0 ;  /* 0x00000007ed0b7211 */ /* 0x000fe200000f140b */
[----:B------:R-:W-:Y:S01]  /*7230*/  FFMA.FTZ R9, R193, R190, R172 ;  /* 0x000000bec1097223 */ /* 0x000fe200000100ac */
[----:B------:R-:W-:Y:S01]  /*7240*/  IADD3 R172, -R186, c[0x0][0x168], -R129 ;  /* 0x00005a00baac7a10 */ /* 0x000fe20007ffe981 */
[----:B------:R-:W-:-:S02]  /*7250*/  FMUL.FTZ R209, R142, R235 ;  /* 0x000000eb8ed17220 */ /* 0x000fc40000410000 */
[----:B------:R-:W-:Y:S01]  /*7260*/  FMUL.FTZ R231, R67, R180 ;  /* 0x000000b443e77220 */ /* 0x000fe20000410000 */
[----:B------:R-:W-:Y:S01]  /*7270*/  ISETP.GE.AND P0, PT, R172, 0x1, PT ;  /* 0x00000001ac00780c */ /* 0x000fe20003f06270 */
[----:B0-----:R-:W-:Y:S01]  /*7280*/  FMUL.FTZ R207, R145, R198 ;  /* 0x000000c691cf7220 */ /* 0x001fe20000410000 */
[----:B------:R0:W-:Y:S01]  /*7290*/  STS [R178.X4+0x45c], R209 ;  /* 0x00045cd1b2007388 */ /* 0x0001e20000004800 */
[----:B------:R-:W-:Y:S02]  /*72a0*/  FMUL.FTZ R227, R146, R199 ;  /* 0x000000c792e37220 */ /* 0x000fe40000410000 */
[----:B------:R-:W-:Y:S01]  /*72b0*/  FMUL.FTZ R199, R150, R185 ;  /* 0x000000b996c77220 */ /* 0x000fe20000410000 */
[----:B------:R1:W-:Y:S01]  /*72c0*/  STS [R178.X4+0x458], R207 ;  /* 0x000458cfb2007388 */ /* 0x0003e20000004800 */
[----:B------:R-:W-:Y:S02]  /*72d0*/  FMUL.FTZ R233, R144, R231 ;  /* 0x000000e790e97220 */ /* 0x000fe40000410000 */
[----:B------:R-:W-:Y:S01]  /*72e0*/  FMUL.FTZ R229, R147, R190 ;  /* 0x000000be93e57220 */ /* 0x000fe20000410000 */
[----:B------:R2:W-:Y:S01]  /*72f0*/  STS [R178.X4+0x44c], R227 ;  /* 0x00044ce3b2007388 */ /* 0x0005e20000004800 */
[----:B------:R-:W-:Y:S01]  /*7300*/  FMUL.FTZ R185, R134, R13 ;  /* 0x0000000d86b97220 */ /* 0x000fe20000410000 */
[----:B------:R-:W-:Y:S01]  /*7310*/  IADD3.X R13, R221, UR38, RZ, P1, !PT ;  /* 0x00000026dd0d7c10 */ /* 0x000fe20008ffe4ff */
[----:B0-----:R-:W-:Y:S01]  /*7320*/  FMUL.FTZ R209, R148, R195 ;  /* 0x000000c394d17220 */ /* 0x001fe20000410000 */
[----:B------:R2:W-:Y:S01]  /*7330*/  STS [R178.X4+0x454], R233 ;  /* 0x000454e9b2007388 */ /* 0x0005e20000004800 */
[----:B------:R-:W-:-:S02]  /*7340*/  FMUL.FTZ R195, R137, R8 ;  /* 0x0000000889c37220 */ /* 0x000fc40000410000 */
[----:B-1----:R-:W-:Y:S01]  /*7350*/  FMUL.FTZ R207, R151, R184 ;  /* 0x000000b897cf7220 */ /* 0x002fe20000410000 */
[----:B------:R2:W-:Y:S01]  /*7360*/  STS [R178.X4+0x450], R229 ;  /* 0x000450e5b2007388 */ /* 0x0005e20000004800 */
[----:B------:R-:W-:Y:S02]  /*7370*/  FFMA.FTZ R184, R194, R231, R9 ;  /* 0x000000e7c2b87223 */ /* 0x000fe40000010009 */
[----:B------:R-:W-:Y:S01]  /*7380*/  FMUL.FTZ R9, R139, R182 ;  /* 0x000000b68b097220 */ /* 0x000fe20000410000 */
[----:B------:R2:W-:Y:S01]  /*7390*/  STS [R178.X4+0x444], R209 ;  /* 0x000444d1b2007388 */ /* 0x0005e20000004800 */
[----:B------:R-:W-:Y:S02]  /*73a0*/  IMAD.U32 R237, RZ, RZ, UR40 ;  /* 0x00000028ffed7e24 */ /* 0x000fe4000f8e00ff */
[----:B------:R-:W-:Y:S01]  /*73b0*/  FFMA.FTZ R213, R191, R198, R184 ;  /* 0x000000c6bfd57223 */ /* 0x000fe200000100b8 */
[----:B------:R2:W-:Y:S01]  /*73c0*/  STS [R178.X4+0x440], R207 ;  /* 0x000440cfb2007388 */ /* 0x0005e20000004800 */
[----:B------:R-:W-:-:S03]  /*73d0*/  IMAD.WIDE.U32 R10, R237, c[0x0][0x2b0], R10 ;  /* 0x0000ac00ed0a7a25 */ /* 0x000fc600078e000a */
[----:B------:R2:W-:Y:S01]  /*73e0*/  STS [R178.X4+0x43c], R199 ;  /* 0x00043cc7b2007388 */ /* 0x0005e20000004800 */
[----:B------:R-:W-:Y:S02]  /*73f0*/  FFMA.FTZ R187, R187, R211, R214 ;  /* 0x000000d3bbbb7223 */ /* 0x000fe400000100d6 */
[----:B------:R-:W-:Y:S01]  /*7400*/  FFMA.FTZ R213, R192, R235, R213 ;  /* 0x000000ebc0d57223 */ /* 0x000fe200000100d5 */
[----:B------:R2:W-:Y:S04]  /*7410*/  STS [R178.X4+0x438], R195 ;  /* 0x000438c3b2007388 */ /* 0x0005e80000004800 */
[----:B------:R2:W-:Y:S04]  /*7420*/  STS [R178.X4+0x434], R185 ;  /* 0x000434b9b2007388 */ /* 0x0005e80000004800 */
[----:B------:R2:W-:Y:S04]  /*7430*/  STS [R178.X4+0x430], R9 ;  /* 0x00043009b2007388 */ /* 0x0005e80000004800 */
[----:B------:R-:W-:Y:S06]  /*7440*/  BAR.SYNC.DEFER_BLOCKING 0x0 ;  /* 0x0000000000007b1d */ /* 0x000fec0000010000 */
[----:B------:R-:W-:Y:S05]  /*7450*/  @!P0 BRA `(.L_x_5275) ;  /* 0x000000b000008947 */ /* 0x000fea0003800000 */
[----:B--2---:R-:W-:Y:S01]  /*7460*/  LEA.HI.SX32 R178, R129, R129, 0x1b ;  /* 0x0000008181b27211 */ /* 0x004fe200078fdaff */
        /* <DEDUP_REMOVED lines=10> */
.L_x_5275:
[----:B--2---:R-:W-:Y:S05]  /*7510*/  BSYNC B0 ;  /* 0x0000000000007941 */ /* 0x004fea0003800000 */
.L_x_5274:
[----:B------:R-:W-:Y:S01]  /*7520*/  IADD3 R12, R129, 0x20, RZ ;  /* 0x00000020810c7810 */ /* 0x000fe20007ffe0ff */
[----:B------:R-:W-:Y:S01]  /*7530*/  ULDC UR21, c[0x0][0x174] ;  /* 0x00005d0000157ab9 */ /* 0x000fe20000000800 */
[----:B------:R-:W-:Y:S01]  /*7540*/  ISETP.GE.AND P0, PT, R172, 0x21, PT ;  /* 0x00000021ac00780c */ /* 0x000fe20003f06270 */
[----:B------:R-:W-:Y:S01]  /*7550*/  UIADD3 UR21, UR6, -UR21, URZ ;  /* 0x8000001506157290 */ /* 0x000fe2000fffe03f */
[----:B------:R-:W-:Y:S01]  /*7560*/  LEA.HI.SX32 R12, R12, R129, 0x1b ;  /* 0x000000810c0c7211 */ /* 0x000fe200078fdaff */
[----:B------:R-:W-:Y:S01]  /*7570*/  USHF.L.U64.HI UR20, UR8, 0x2, UR9 ;  /* 0x0000000208147899 */ /* 0x000fe20008010209 */
[----:B------:R-:W-:Y:S01]  /*7580*/  FFMA.FTZ R213, R189, R176, R213 ;  /* 0x000000b0bdd57223 */ /* 0x000fe200000100d5 */
[----:B------:R-:W-:Y:S01]  /*7590*/  ULDC.64 UR18, c[0x0][0x2b0] ;  /* 0x0000ac0000127ab9 */ /* 0x000fe20000000a00 */
[----:B------:R-:W-:Y:S01]  /*75a0*/  FFMA.FTZ R169, R164, -R169, R211 ;  /* 0x800000a9a4a97223 */ /* 0x000fe200000100d3 */
[----:B------:R1:W2:Y:S01]  /*75b0*/  LDS R13, [R12.X4+0x4b0] ;  /* 0x0004b0000c0d7984 */ /* 0x0002a20000004800 */
[----:B------:R-:W-:Y:S01]  /*75c0*/  UIMAD UR21, UR21, -0x200, URZ ;  /* 0xfffffe00151578a4 */ /* 0x000fe2000f8e023f */
[----:B------:R-:W-:Y:S01]  /*75d0*/  FFMA.FTZ R213, R188, R183, R213 ;  /* 0x000000b7bcd57223 */ /* 0x000fe200000100d5 */
[----:B------:R-:W-:Y:S01]  /*75e0*/  UIMAD UR18, UR20, UR18, URZ ;  /* 0x00000012141272a4 */ /* 0x000fe2000f8e023f */
[----:B------:R-:W-:Y:S01]  /*75f0*/  FFMA.FTZ R168, R165, -R168, R187 ;  /* 0x800000a8a5a87223 */ /* 0x000fe200000100bb */
[----:B------:R-:W-:Y:S01]  /*7600*/  BSSY B0, `(.L_x_5276) ;  /* 0x0000012000007945 */ /* 0x000fe20003800000 */
[----:B------:R-:W-:Y:S01]  /*7610*/  FFMA.FTZ R213, R169, R174, R213 ;  /* 0x000000aea9d57223 */ /* 0x000fe200000100d5 */
[----:B------:R-:W-:Y:S01]  /*7620*/  UIMAD UR18, UR40, UR19, UR18 ;  /* 0x00000013281272a4 */ /* 0x000fe2000f8e0212 */
[----:B0-----:R-:W-:Y:S01]  /*7630*/  IMAD.U32 R9, RZ, RZ, UR21 ;  /* 0x00000015ff097e24 */ /* 0x001fe2000f8e00ff */
[----:B------:R-:W-:Y:S01]  /*7640*/  IADD3 R176, R129, 0x60, RZ ;  /* 0x0000006081b07810 */ /* 0x000fe20007ffe0ff */
[----:B------:R-:W-:-:S02]  /*7650*/  FMUL.FTZ R174, R168, R181 ;  /* 0x000000b5a8ae7220 */ /* 0x000fc40000410000 */
[----:B------:R-:W-:Y:S01]  /*7660*/  FFMA.FTZ R177, R46, R211, R177 ;  /* 0x000000d32eb17223 */ /* 0x000fe200000100b1 */
[----:B------:R-:W-:Y:S01]  /*7670*/  IADD3 R11, R11, UR18, RZ ;  /* 0x000000120b0b7c10 */ /* 0x000fe2000fffe0ff */
[----:B------:R-:W-:Y:S02]  /*7680*/  FMUL.FTZ R8, R44, R187 ;  /* 0x000000bb2c087220 */ /* 0x000fe40000410000 */
[----:B------:R-:W-:-:S04]  /*7690*/  IMAD.WIDE R6, R9, 0x4, R6 ;  /* 0x0000000409067825 */ /* 0x000fc800078e0206 */
[----:B------:R-:W-:Y:S01]  /*76a0*/  FADD.FTZ R9, R213, R174 ;  /* 0x000000aed5097221 */ /* 0x000fe20000010000 */
[----:B------:R-:W-:Y:S01]  /*76b0*/  IADD3 R174, R129, 0x40, RZ ;  /* 0x0000004081ae7810 */ /* 0x000fe20007ffe0ff */
[----:B------:R-:W-:Y:S01]  /*76c0*/  FADD.FTZ R8, R177, R8 ;  /* 0x00000008b1087221 */ /* 0x000fe20000010000 */
[----:B------:R-:W-:Y:S05]  /*76d0*/  @!P0 BRA `(.L_x_5277) ;  /* 0x0000004000008947 */ /* 0x000fea0003800000 */
[----:B-1----:R-:W-:-:S04]  /*76e0*/  IMAD.U32 R177, RZ, RZ, UR40 ;  /* 0x00000028ffb17e24 */ /* 0x002fc8000f8e00ff */
[----:B------:R-:W-:-:S05]  /*76f0*/  IMAD.WIDE.U32 R6, R177, c[0x0][0x2b0], R6 ;  /* 0x0000ac00b1067a25 */ /* 0x000fca00078e0006 */
[----:B------:R-:W-:-:S05]  /*7700*/  IADD3 R7, R7, UR18, RZ ;  /* 0x0000001207077c10 */ /* 0x000fca000fffe0ff */
[----:B--2---:R0:W-:Y:S02]  /*7710*/  RED.E.ADD.F32.FTZ.RN.STRONG.GPU [R6.64+-0x780], R13 ;  /* 0xfff8800d0600798e */ /* 0x0041e4000c10e7a0 */
.L_x_5277:
[----:B-1----:R-:W-:Y:S05]  /*7720*/  BSYNC B0 ;  /* 0x0000000000007941 */ /* 0x002fea0003800000 */
.L_x_5276:
        /* <DEDUP_REMOVED lines=14> */
.L_x_5279:
[----:B0-----:R-:W-:Y:S05]  /*7810*/  BSYNC B0 ;  /* 0x0000000000007941 */ /* 0x001fea0003800000 */
.L_x_5278:
[----:B-1----:R0:W1:Y:S01]  /*7820*/  LDS R7, [R176.X4+0x5b0] ;  /* 0x0005b000b0077984 */ /* 0x0020620000004800 */
[----:B------:R-:W-:Y:S01]  /*7830*/  BSSY B0, `(.L_x_5280) ;  /* 0x0000005000007945 */ /* 0x000fe20003800000 */
[----:B------:R-:W-:Y:S02]  /*7840*/  IADD3 R12, R129, 0xa0, RZ ;  /* 0x000000a0810c7810 */ /* 0x000fe40007ffe0ff */
[----:B------:R-:W-:Y:S01]  /*7850*/  LEA.HI.SX32 R6, R6, R129, 0x1b ;  /* 0x0000008106067211 */ /* 0x000fe200078fdaff */
[----:B------:R-:W-:Y:S05]  /*7860*/  @!P0 BRA `(.L_x_5281) ;  /* 0x0000001000008947 */ /* 0x000fea0003800000 */
[----:B-1----:R1:W-:Y:S02]  /*7870*/  RED.E.ADD.F32.FTZ.RN.STRONG.GPU [R10.64+-0x680], R7 ;  /* 0xfff980070a00798e */ /* 0x0023e4000c10e7a0 */
.L_x_5281:
[----:B------:R-:W-:Y:S05]  /*7880*/  BSYNC B0 ;  /* 0x0000000000007941 */ /* 0x000fea0003800000 */
.L_x_5280:
[----:B-1----:R1:W3:Y:S01]  /*7890*/  LDS R7, [R6.X4+0x630] ;  /* 0x0006300006077984 */ /* 0x0022e20000004800 */
[----:B------:R-:W-:Y:S01]  /*78a0*/  BSSY B0, `(.L_x_5282) ;  /* 0x0000005000007945 */ /* 0x000fe20003800000 */
[----:B------:R-:W-:-:S02]  /*78b0*/  IADD3 R174, R129, 0xc0, RZ ;  /* 0x000000c081ae7810 */ /* 0x000fc40007ffe0ff */
[----:B------:R-:W-:Y:S01]  /*78c0*/  LEA.HI.SX32 R12, R12, R129, 0x1b ;  /* 0x000000810c0c7211 */ /* 0x000fe200078fdaff */
[----:B------:R-:W-:Y:S05]  /*78d0*/  @!P1 BRA `(.L_x_5283) ;  /* 0x0000001000009947 */ /* 0x000fea0003800000 */
[----:B---3--:R3:W-:Y:S02]  /*78e0*/  RED.E.ADD.F32.FTZ.RN.STRONG.GPU [R10.64+-0x600], R7 ;  /* 0xfffa00070a00798e */ /* 0x0087e4000c10e7a0 */
.L_x_5283:
[----:B------:R-:W-:Y:S05]  /*78f0*/  BSYNC B0 ;  /* 0x0000000000007941 */ /* 0x000fea0003800000 */
.L_x_5282:
[----:B---3--:R3:W4:Y:S01]  /*7900*/  LDS R7, [R12.X4+0x6b0] ;  /* 0x0006b0000c077984 */ /* 0x0087220000004800 */
[----:B------:R-:W-:Y:S01]  /*7910*/  BSSY B0, `(.L_x_5284) ;  /* 0x0000005000007945 */ /* 0x000fe20003800000 */
[----:B-1----:R-:W-:Y:S02]  /*7920*/  IADD3 R6, R129, 0xe0, RZ ;  /* 0x000000e081067810 */ /* 0x002fe40007ffe0ff */
[----:B------:R-:W-:Y:S01]  /*7930*/  LEA.HI.SX32 R174, R174, R129, 0x1b ;  /* 0x00000081aeae7211 */ /* 0x000fe200078fdaff */
[----:B------:R-:W-:Y:S05]  /*7940*/  @!P2 BRA `(.L_x_5285) ;  /* 0x000000100000a947 */ /* 0x000fea0003800000 */
[----:B----4-:R1:W-:Y:S02]  /*7950*/  RED.E.ADD.F32.FTZ.RN.STRONG.GPU [R10.64+-0x580], R7 ;  /* 0xfffa80070a00798e */ /* 0x0103e4000c10e7a0 */
.L_x_5285:
[----:B------:R-:W-:Y:S05]  /*7960*/  BSYNC B0 ;  /* 0x0000000000007941 */ /* 0x000fea0003800000 */
.L_x_5284:
[----:B-1--4-:R1:W4:Y:S01]  /*7970*/  LDS R7, [R174.X4+0x730] ;  /* 0x00073000ae077984 */ /* 0x0123220000004800 */
[----:B------:R-:W-:Y:S01]  /*7980*/  BSSY B0, `(.L_x_5286) ;  /* 0x0000005000007945 */ /* 0x000fe20003800000 */
[----:B---3--:R-:W-:Y:S02]  /*7990*/  IADD3 R12, R129, 0x100, RZ ;  /* 0x00000100810c7810 */ /* 0x008fe40007ffe0ff */
[----:B------:R-:W-:Y:S01]  /*79a0*/  LEA.HI.SX32 R6, R6, R129, 0x1b ;  /* 0x0000008106067211 */ /* 0x000fe200078fdaff */
[----:B------:R-:W-:Y:S05]  /*79b0*/  @!P3 BRA `(.L_x_5287) ;  /* 0x000000100000b947 */ /* 0x000fea0003800000 */
[----:B----4-:R3:W-:Y:S02]  /*79c0*/  RED.E.ADD.F32.FTZ.RN.STRONG.GPU [R10.64+-0x500], R7 ;  /* 0xfffb00070a00798e */ /* 0x0107e4000c10e7a0 */
.L_x_5287:
[----:B------:R-:W-:Y:S05]  /*79d0*/  BSYNC B0 ;  /* 0x0000000000007941 */ /* 0x000fea0003800000 */
.L_x_5286:
[----:B---34-:R3:W4:Y:S01]  /*79e0*/  LDS R7, [R6.X4+0x7b0] ;  /* 0x0007b00006077984 */ /* 0x0187220000004800 */
[----:B------:R-:W-:Y:S01]  /*79f0*/  BSSY B0, `(.L_x_5288) ;  /* 0x0000004000007945 */ /* 0x000fe20003800000 */
[----:B------:R-:W-:Y:S01]  /*7a00*/  LEA.HI.SX32 R12, R12, R129, 0x1b ;  /* 0x000000810c0c7211 */ /* 0x000fe200078fdaff */
[----:B------:R-:W-:Y:S05]  /*7a10*/  @!P4 BRA `(.L_x_5289) ;  /* 0x000000100000c947 */ /* 0x000fea0003800000 */
[----:B----4-:R4:W-:Y:S02]  /*7a20*/  RED.E.ADD.F32.FTZ.RN.STRONG.GPU [R10.64+-0x480], R7 ;  /* 0xfffb80070a00798e */ /* 0x0109e4000c10e7a0 */
.L_x_5289:
[----:B------:R-:W-:Y:S05]  /*7a30*/  BSYNC B0 ;  /* 0x0000000000007941 */ /* 0x000fea0003800000 */
.L_x_5288:
[----:B----4-:R4:W0:Y:S01]  /*7a40*/  LDS R7, [R12.X4+0x830] ;  /* 0x000830000c077984 */ /* 0x0108220000004800 */
[----:B------:R-:W-:Y:S01]  /*7a50*/  BSSY B0, `(.L_x_5290) ;  /* 0x0000005000007945 */ /* 0x000fe20003800000 */
[----:B---3--:R-:W-:-:S02]  /*7a60*/  IADD3 R6, R129, 0x120, RZ ;  /* 0x0000012081067810 */ /* 0x008fc40007ffe0ff */
[----:B-1----:R-:W-:Y:S01]  /*7a70*/  IADD3 R174, R129, 0x140, RZ ;  /* 0x0000014081ae7810 */ /* 0x002fe20007ffe0ff */
[----:B------:R-:W-:Y:S05]  /*7a80*/  @!P5 BRA `(.L_x_5291) ;  /* 0x000000100000d947 */ /* 0x000fea0003800000 */
[----:B0-----:R0:W-:Y:S02]  /*7a90*/  RED.E.ADD.F32.FTZ.RN.STRONG.GPU [R10.64+-0x400], R7 ;  /* 0xfffc00070a00798e */ /* 0x0011e4000c10e7a0 */
.L_x_5291:
[----:B------:R-:W-:Y:S05]  /*7aa0*/  BSYNC B0 ;  /* 0x0000000000007941 */ /* 0x000fea0003800000 */
.L_x_5290:
[-C--:B------:R-:W-:Y:S01]  /*7ab0*/  LEA.HI.SX32 R6, R6, R129.reuse, 0x1b ;  /* 0x0000008106067211 */ /* 0x080fe200078fdaff */
[----:B------:R-:W-:Y:S01]  /*7ac0*/  BSSY B0, `(.L_x_5292) ;  /* 0x000000d000007945 */ /* 0x000fe20003800000 */
[----:B------:R-:W-:Y:S02]  /*7ad0*/  ISETP.GE.AND P6, PT, R172, 0x121, PT ;  /* 0x00000121ac00780c */ /* 0x000fe40003fc6270 */
[----:B----4-:R-:W-:Y:S01]  /*7ae0*/  IADD3 R12, R129, 0x160, RZ ;  /* 0x00000160810c7810 */ /* 0x010fe20007ffe0ff */
[----:B0-----:R0:W1:Y:S01]  /*7af0*/  LDS R7, [R6.X4+0x8b0] ;  /* 0x0008b00006077984 */ /* 0x0010620000004800 */
        /* <DEDUP_REMOVED lines=9> */
.L_x_5293:
[----:B0-----:R-:W-:Y:S05]  /*7b90*/  BSYNC B0 ;  /* 0x0000000000007941 */ /* 0x001fea0003800000 */
.L_x_5292:
[----:B-1----:R0:W1:Y:S01]  /*7ba0*/  LDS R7, [R174.X4+0x930] ;  /* 0x00093000ae077984 */ /* 0x0020620000004800 */
[----:B------:R-:W-:Y:S01]  /*7bb0*/  BSSY B0, `(.L_x_5294) ;  /* 0x0000005000007945 */ /* 0x000fe20003800000 */
[----:B------:R-:W-:Y:S02]  /*7bc0*/  IADD3 R6, R129, 0x180, RZ ;  /* 0x0000018081067810 */ /* 0x000fe40007ffe0ff */
[----:B------:R-:W-:Y:S01]  /*7bd0*/  LEA.HI.SX32 R12, R12, R129, 0x1b ;  /* 0x000000810c0c7211 */ /* 0x000fe200078fdaff */
[----:B------:R-:W-:Y:S05]  /*7be0*/  @!P0 BRA `(.L_x_5295) ;  /* 0x0000001000008947 */ /* 0x000fea0003800000 */
[----:B-1----:R1:W-:Y:S02]  /*7bf0*/  RED.E.ADD.F32.FTZ.RN.STRONG.GPU [R10.64+-0x300], R7 ;  /* 0xfffd00070a00798e */ /* 0x0023e4000c10e7a0 */
.L_x_5295:
[----:B------:R-:W-:Y:S05]  /*7c00*/  BSYNC B0 ;  /* 0x0000000000007941 */ /* 0x000fea0003800000 */
.L_x_5294:
[----:B-1----:R1:W3:Y:S01]  /*7c10*/  LDS R7, [R12.X4+0x9b0] ;  /* 0x0009b0000c077984 */ /* 0x0022e20000004800 */
[----:B------:R-:W-:Y:S01]  /*7c20*/  BSSY B0, `(.L_x_5296) ;  /* 0x0000005000007945 */ /* 0x000fe20003800000 */
[----:B------:R-:W-:-:S02]  /*7c30*/  IADD3 R172, R129, 0x1a0, RZ ;  /* 0x000001a081ac7810 */ /* 0x000fc40007ffe0ff */
[----:B------:R-:W-:Y:S01]  /*7c40*/  LEA.HI.SX32 R6, R6, R129, 0x1b ;  /* 0x0000008106067211 */ /* 0x000fe200078fdaff */
[----:B------:R-:W-:Y:S05]  /*7c50*/  @!P1 BRA `(.L_x_5297) ;  /* 0x0000001000009947 */ /* 0x000fea0003800000 */
[----:B---3--:R3:W-:Y:S02]  /*7c60*/  RED.E.ADD.F32.FTZ.RN.STRONG.GPU [R10.64+-0x280], R7 ;  /* 0xfffd80070a00798e */ /* 0x0087e4000c10e7a0 */
.L_x_5297:
[----:B------:R-:W-:Y:S05]  /*7c70*/  BSYNC B0 ;  /* 0x0000000000007941 */ /* 0x000fea0003800000 */
.L_x_5296:
[----:B---3--:R3:W4:Y:S01]  /*7c80*/  LDS R7, [R6.X4+0xa30] ;  /* 0x000a300006077984 */ /* 0x0087220000004800 */
[----:B------:R-:W-:Y:S01]  /*7c90*/  BSSY B0, `(.L_x_5298) ;  /* 0x0000005000007945 */ /* 0x000fe20003800000 */
[----:B-1----:R-:W-:Y:S02]  /*7ca0*/  IADD3 R12, R129, 0x1c0, RZ ;  /* 0x000001c0810c7810 */ /* 0x002fe40007ffe0ff */
[----:B------:R-:W-:Y:S01]  /*7cb0*/  LEA.HI.SX32 R172, R172, R129, 0x1b ;  /* 0x00000081acac7211 */ /* 0x000fe200078fdaff */
[----:B------:R-:W-:Y:S05]  /*7cc0*/  @!P2 BRA `(.L_x_5299) ;  /* 0x000000100000a947 */ /* 0x000fea0003800000 */
[----:B----4-:R1:W-:Y:S02]  /*7cd0*/  RED.E.ADD.F32.FTZ.RN.STRONG.GPU [R10.64+-0x200], R7 ;  /* 0xfffe00070a00798e */ /* 0x0103e4000c10e7a0 */
.L_x_5299:
[----:B------:R-:W-:Y:S05]  /*7ce0*/  BSYNC B0 ;  /* 0x0000000000007941 */ /* 0x000fea0003800000 */
.L_x_5298:
[----:B-1--4-:R1:W4:Y:S01]  /*7cf0*/  LDS R7, [R172.X4+0xab0] ;  /* 0x000ab000ac077984 */ /* 0x0123220000004800 */
[----:B------:R-:W-:Y:S01]  /*7d00*/  BSSY B0, `(.L_x_5300) ;  /* 0x0000005000007945 */ /* 0x000fe20003800000 */
[----:B---3--:R-:W-:Y:S02]  /*7d10*/  IADD3 R6, R129, 0x1e0, RZ ;  /* 0x000001e081067810 */ /* 0x008fe40007ffe0ff */
[----:B------:R-:W-:Y:S01]  /*7d20*/  LEA.HI.SX32 R12, R12, R129, 0x1b ;  /* 0x000000810c0c7211 */ /* 0x000fe200078fdaff */
[----:B------:R-:W-:Y:S05]  /*7d30*/  @!P3 BRA `(.L_x_5301) ;  /* 0x000000100000b947 */ /* 0x000fea0003800000 */
[----:B----4-:R3:W-:Y:S02]  /*7d40*/  RED.E.ADD.F32.FTZ.RN.STRONG.GPU [R10.64+-0x180], R7 ;  /* 0xfffe80070a00798e */ /* 0x0107e4000c10e7a0 */
.L_x_5301:
[----:B------:R-:W-:Y:S05]  /*7d50*/  BSYNC B0 ;  /* 0x0000000000007941 */ /* 0x000fea0003800000 */
.L_x_5300:
[----:B---34-:R3:W4:Y:S01]  /*7d60*/  LDS R7, [R12.X4+0xb30] ;  /* 0x000b30000c077984 */ /* 0x0187220000004800 */
[----:B------:R-:W-:Y:S01]  /*7d70*/  BSSY B0, `(.L_x_5302) ;  /* 0x0000004000007945 */ /* 0x000fe20003800000 */
[----:B------:R-:W-:Y:S01]  /*7d80*/  LEA.HI.SX32 R6, R6, R129, 0x1b ;  /* 0x0000008106067211 */ /* 0x000fe200078fdaff */
[----:B------:R-:W-:Y:S05]  /*7d90*/  @!P4 BRA `(.L_x_5303) ;  /* 0x000000100000c947 */ /* 0x000fea0003800000 */
[----:B----4-:R4:W-:Y:S02]  /*7da0*/  RED.E.ADD.F32.FTZ.RN.STRONG.GPU [R10.64+-0x100], R7 ;  /* 0xffff00070a00798e */ /* 0x0109e4000c10e7a0 */
.L_x_5303:
[----:B------:R-:W-:Y:S05]  /*7db0*/  BSYNC B0 ;  /* 0x0000000000007941 */ /* 0x000fea0003800000 */
.L_x_5302:
[----:B----4-:R4:W0:Y:S01]  /*7dc0*/  LDS R7, [R6.X4+0xbb0] ;  /* 0x000bb00006077984 */ /* 0x0108220000004800 */
[----:B------:R-:W-:Y:S01]  /*7dd0*/  BSSY B0, `(.L_x_5304) ;  /* 0x0000003000007945 */ /* 0x000fe20003800000 */
[----:B------:R-:W-:Y:S05]  /*7de0*/  @!P5 BRA `(.L_x_5305) ;  /* 0x000000100000d947 */ /* 0x000fea0003800000 */
[----:B0-----:R0:W-:Y:S02]  /*7df0*/  RED.E.ADD.F32.FTZ.RN.STRONG.GPU [R10.64+-0x80], R7 ;  /* 0xffff80070a00798e */ /* 0x0011e4000c10e7a0 */
.L_x_5305:
[----:B------:R-:W-:Y:S05]  /*7e00*/  BSYNC B0 ;  /* 0x0000000000007941 */ /* 0x000fea0003800000 */
.L_x_5304:
[----:B----4-:R-:W4:Y:S01]  /*7e10*/  SHFL.DOWN PT, R6, R9, 0x1, 0x1f ;  /* 0x08201f0009067f89 */ /* 0x010f2200000e0000 */
[----:B------:R-:W-:Y:S01]  /*7e20*/  ISETP.GT.AND P0, PT, R128, 0x1e, PT ;  /* 0x0000001e8000780c */ /* 0x000fe20003f04270 */
[----:B------:R-:W-:Y:S01]  /*7e30*/  FMUL.FTZ R158, R158, R201 ;  /* 0x000000c99e9e7220 */ /* 0x000fe20000410000 */
[----:B------:R-:W-:Y:S01]  /*7e40*/  ISETP.NE.AND P1, PT, R128, RZ, PT ;  /* 0x000000ff8000720c */ /* 0x000fe20003f25270 */
[----:B0-----:R-:W0:Y:S01]  /*7e50*/  SHFL.DOWN PT, R7, R8, 0x1, 0x1f ;  /* 0x08201f0008077f89 */ /* 0x001e2200000e0000 */
[----:B------:R-:W-:Y:S01]  /*7e60*/  FMUL.FTZ R157, R157, R202 ;  /* 0x000000ca9d9d7220 */ /* 0x000fe20000410000 */
        /* <DEDUP_REMOVED lines=10> */
[----:B------:R-:W-:Y:S02]  /*7f10*/  FMUL.FTZ R159, R159, R180 ;  /* 0x000000b49f9f7220 */ /* 0x000fe40000410000 */
[----:B----4-:R-:W-:Y:S02]  /*7f20*/  @!P0 FADD.FTZ R9, R9, R6 ;  /* 0x0000000609098221 */ /* 0x010fe40000010000 */
[----:B------:R-:W-:Y:S02]  /*7f30*/  FMUL.FTZ R160, R160, R179 ;  /* 0x000000b3a0a07220 */ /* 0x000fe40000410000 */
[----:B0-----:R-:W-:Y:S01]  /*7f40*/  @!P0 FADD.FTZ R8, R8, R7 ;  /* 0x0000000708088221 */ /* 0x001fe20000010000 */
        /* <DEDUP_REMOVED lines=21> */
[C---:B------:R-:W-:Y:S02]  /*80a0*/  FMUL.FTZ R7, R130.reuse, R180 ;  /* 0x000000b482077220 */ /* 0x040fe40000410000 */
        /* <DEDUP_REMOVED lines=11> */
[----:B----4-:R-:W-:Y:S01]  /*8160*/  @!P0 FADD.FTZ R8, R8, R11 ;  /* 0x0000000b08088221 */ /* 0x010fe20000010000 */
[----:B------:R-:W0:Y:S01]  /*8170*/  SHFL.DOWN PT, R10, R9, 0x8, 0x1f ;  /* 0x09001f00090a7f89 */ /* 0x000e2200000e0000 */
[----:B------:R-:W-:Y:S01]  /*8180*/  ISETP.GT.AND P0, PT, R128, 0x17, PT ;  /* 0x000000178000780c */ /* 0x000fe20003f04270 */
[----:B------:R-:W-:Y:S02]  /*8190*/  FFMA.FTZ R149, R149, R156, R6 ;  /* 0x0000009c95957223 */ /* 0x000fe40000010006 */
[----:B------:R-:W4:Y:S01]  /*81a0*/  SHFL.DOWN PT, R11, R8, 0x8, 0x1f ;  /* 0x09001f00080b7f89 */ /* 0x000f2200000e0000 */
[----:B------:R-:W-:Y:S02]  /*81b0*/  FMUL.FTZ R6, R130, R225 ;  /* 0x000000e182067220 */ /* 0x000fe40000410000 */
[----:B------:R-:W-:Y:S02]  /*81c0*/  FMUL.FTZ R7, R192, R7 ;  /* 0x00000007c0077220 */ /* 0x000fe40000410000 */
[----:B------:R-:W-:-:S02]  /*81d0*/  FMUL.FTZ R189, R189, R6 ;  /* 0x00000006bdbd7220 */ /* 0x000fc40000410000 */
[----:B------:R-:W-:Y:S02]  /*81e0*/  FFMA.FTZ R142, R142, R161, R7 ;  /* 0x000000a18e8e7223 */ /* 0x000fe40000010007 */
[C---:B------:R-:W-:Y:S02]  /*81f0*/  FMUL.FTZ R6, R130.reuse, R205 ;  /* 0x000000cd82067220 */ /* 0x040fe40000410000 */
[----:B------:R-:W-:Y:S02]  /*8200*/  FMUL.FTZ R7, R130, R204 ;  /* 0x000000cc82077220 */ /* 0x000fe40000410000 */
[----:B------:R-:W-:Y:S02]  /*8210*/  FMUL.FTZ R6, R223, R6 ;  /* 0x00000006df067220 */ /* 0x000fe40000410000 */
[----:B------:R-:W-:Y:S02]  /*8220*/  FMUL.FTZ R7, R224, R7 ;  /* 0x00000007e0077220 */ /* 0x000fe40000410000 */
[----:B------:R-:W-:-:S02]  /*8230*/  FFMA.FTZ R151, R151, R154, R6 ;  /* 0x0000009a97977223 */ /* 0x000fc40000010006 */
[----:B------:R-:W-:Y:S02]  /*8240*/  FFMA.FTZ R148, R148, R155, R7 ;  /* 0x0000009b94947223 */ /* 0x000fe40000010007 */
        /* <DEDUP_REMOVED lines=8> */
[----:B------:R-:W-:Y:S02]  /*82d0*/  FMUL.FTZ R188, R188, R7 ;  /* 0x00000007bcbc7220 */ /* 0x000fe40000410000 */
[----:B------:R-:W-:Y:S02]  /*82e0*/  FMUL.FTZ R7, R130, R206 ;  /* 0x000000ce82077220 */ /* 0x000fe40000410000 */
[----:B------:R-:W-:Y:S02]  /*82f0*/  FFMA.FTZ R141, R141, R164, R6 ;  /* 0x000000a48d8d7223 */ /* 0x000fe40000010006 */
[----:B------:R-:W-:Y:S02]  /*8300*/  FMUL.FTZ R7, R220, R7 ;  /* 0x00000007dc077220 */ /* 0x000fe40000410000 */
[----:B------:R-:W-:Y:S02]  /*8310*/  FFMA.FTZ R194, R144, R159, R194 ;  /* 0x0000009f90c27223 */ /* 0x000fe400000100c2 */
[----:B------:R-:W-:-:S02]  /*8320*/  FFMA.FTZ R150, R150, R153, R7 ;  /* 0x0000009996967223 */ /* 0x000fc40000010007 */
[----:B------:R-:W-:Y:S02]  /*8330*/  FFMA.FTZ R191, R145, R160, R191 ;  /* 0x000000a091bf7223 */ /* 0x000fe400000100bf */
[----:B------:R-:W-:Y:S02]  /*8340*/  FFMA.FTZ R189, R143, R162, R189 ;  /* 0x000000a28fbd7223 */ /* 0x000fe400000100bd */
[----:B------:R-:W-:Y:S02]  /*8350*/  FFMA.FTZ R188, R140, R163, R188 ;  /* 0x000000a38cbc7223 */ /* 0x000fe400000100bc */
[----:B0-----:R-:W-:Y:S02]  /*8360*/  @!P0 FADD.FTZ R9, R9, R10 ;  /* 0x0000000a09098221 */ /* 0x001fe40000010000 */
[----:B------:R-:W-:Y:S02]  /*8370*/  FADD.FTZ R20, R147, R20 ;  /* 0x0000001493147221 */ /* 0x000fe40000010000 */
[----:B----4-:R-:W-:Y:S01]  /*8380*/  @!P0 FADD.FTZ R8, R8, R11 ;  /* 0x0000000b08088221 */ /* 0x010fe20000010000 */
[----:B------:R-:W-:Y:S01]  /*8390*/  MOV R6, R9 ;  /* 0x0000000900067202 */ /* 0x000fe20000000f00 */
[----:B------:R-:W-:-:S02]  /*83a0*/  FMUL.FTZ R9, R138, R171 ;  /* 0x000000ab8a097220 */ /* 0x000fc40000410000 */
[C---:B------:R-:W-:Y:S02]  /*83b0*/  FMUL.FTZ R11, R130.reuse, R166 ;  /* 0x000000a6820b7220 */ /* 0x040fe40000410000 */
[C---:B------:R-:W-:Y:S02]  /*83c0*/  FMUL.FTZ R171, R130.reuse, R171 ;  /* 0x000000ab82ab7220 */ /* 0x040fe40000410000 */
[----:B------:R-:W-:Y:S02]  /*83d0*/  FMUL.FTZ R130, R130, R173 ;  /* 0x000000ad82827220 */ /* 0x000fe40000410000 */
[----:B------:R-:W-:Y:S02]  /*83e0*/  IMAD.MOV.U32 R7, RZ, RZ, R8 ;  /* 0x000000ffff077224 */ /* 0x000fe400078e0008 */
[----:B------:R-:W-:Y:S02]  /*83f0*/  FMUL.FTZ R11, R168, R11 ;  /* 0x0000000ba80b7220 */ /* 0x000fe40000410000 */
[----:B------:R-:W-:Y:S01]  /*8400*/  FMUL.FTZ R171, R170, R171 ;  /* 0x000000abaaab7220 */ /* 0x000fe20000410000 */
[----:B------:R0:W-:Y:S01]  /*8410*/  @!P1 STS.64 [0xc78], R6 ;  /* 0x000c7806ff009388 */ /* 0x0001e20000000a00 */
[----:B------:R-:W-:-:S02]  /*8420*/  FMUL.FTZ R130, R167, R130 ;  /* 0x00000082a7827220 */ /* 0x000fc40000410000 */
[----:B------:R-:W-:Y:S02]  /*8430*/  FFMA.FTZ R132, R132, R165, R11 ;  /* 0x000000a584847223 */ /* 0x000fe4000001000b */
[----:B------:R-:W-:Y:S02]  /*8440*/  FFMA.FTZ R134, R134, R9, R171 ;  /* 0x0000000986867223 */ /* 0x000fe400000100ab */
[----:B------:R-:W-:Y:S02]  /*8450*/  FFMA.FTZ R139, R139, R136, R130 ;  /* 0x000000888b8b7223 */ /* 0x000fe40000010082 */
[----:B------:R-:W-:Y:S02]  /*8460*/  FADD.FTZ R23, R194, R23 ;  /* 0x00000017c2177221 */ /* 0x000fe40000010000 */
        /* <DEDUP_REMOVED lines=23> */
[----:B------:R-:W-:Y:S02]  /*85e0*/  FADD.FTZ R15, R134, R15 ;  /* 0x0000000f860f7221 */ /* 0x000fe40000010000 */
[----:B------:R-:W-:Y:S01]  /*85f0*/  FADD.FTZ R0, R139, R0 ;  /* 0x000000008b007221 */ /* 0x000fe20000010000 */
[----:B------:R-:W-:Y:S06]  /*8600*/  BAR.SYNC.DEFER_BLOCKING 0x0 ;  /* 0x0000000000007b1d */ /* 0x000fec0000010000 */
[----:B------:R-:W-:Y:S05]  /*8610*/  @P2 BRA `(.L_x_5307) ;  /* 0x000000a000002947 */ /* 0x000fea0003800000 */
[----:B0-----:R-:W-:Y:S02]  /*8620*/  ULDC UR18, c[0x0][0x174] ;  /* 0x00005d0000127ab9 */ /* 0x001fe40000000800 */
[----:B------:R-:W-:-:S02]  /*8630*/  UISETP.NE.AND UP0, UPT, UR29, UR18, UPT ;  /* 0x000000121d00728c */ /* 0x000fc4000bf05270 */
[----:B------:R-:W-:-:S04]  /*8640*/  USHF.L.U32 UR18, UR7, 0x2, URZ ;  /* 0x0000000207127899 */ /* 0x000fc8000800063f */
[----:B------:R-:W-:-:S13]  /*8650*/  PLOP3.LUT P0, PT, PT, PT, UP0, 0x80, 0x0 ;  /* 0x000000000000781c */ /* 0x000fda0003f0f008 */
[----:B------:R-:W0:Y:S04]  /*8660*/  @P0 LDS R8, [UR18+0x2328] ;  /* 0x00232812ff080984 */ /* 0x000e280008000800 */
[----:B------:R-:W4:Y:S01]  /*8670*/  @P0 LDS R9, [UR18+0x1f28] ;  /* 0x001f2812ff090984 */ /* 0x000f220008000800 */
[----:B0-----:R-:W-:Y:S02]  /*8680*/  @P0 FADD.FTZ R7, R7, R8 ;  /* 0x0000000807070221 */ /* 0x001fe40000010000 */
[----:B----4-:R-:W-:-:S03]  /*8690*/  @P0 FADD.FTZ R6, R6, R9 ;  /* 0x0000000906060221 */ /* 0x010fc60000010000 */
[----:B------:R0:W-:Y:S04]  /*86a0*/  STS [UR18+0x2328], R7 ;  /* 0x00232807ff007988 */ /* 0x0001e80008000812 */
[----:B------:R0:W-:Y:S02]  /*86b0*/  STS [UR18+0x1f28], R6 ;  /* 0x001f2806ff007988 */ /* 0x0001e40008000812 */
.L_x_5307:
[----:B0-----:R-:W-:Y:S05]  /*86c0*/  BSYNC B0 ;  /* 0x0000000000007941 */ /* 0x001fea0003800000 */
.L_x_5306:
[----:B------:R-:W-:Y:S02]  /*86d0*/  UIADD3 UR7, UR7, 0x1, URZ ;  /* 0x0000000107077890 */ /* 0x000fe4000fffe03f */
[----:B------:R-:W-:Y:S02]  /*86e0*/  ULDC UR18, c[0x0][0x16c] ;  /* 0x00005b0000127ab9 */ /* 0x000fe40000000800 */
[----:B------:R-:W-:Y:S02]  /*86f0*/  UISETP.GE.AND UP0, UPT, UR7, UR18, UPT ;  /* 0x000000120700728c */ /* 0x000fe4000bf06270 */
[----:B------:R-:W-:-:S04]  /*8700*/  UIADD3 UR8, UP1, UR8, 0x1, URZ ;  /* 0x0000000108087890 */ /* 0x000fc8000ff3e03f */
[----:B------:R-:W-:Y:S01]  /*8710*/  PLOP3.LUT P0, PT, PT, PT, UP0, 0x80, 0x0 ;  /* 0x000000000000781c */ /* 0x000fe20003f0f008 */
[----:B------:R-:W-:-:S12]  /*8720*/  UIADD3.X UR9, URZ, UR9, URZ, UP1, !UPT ;  /* 0x000000093f097290 */ /* 0x000fd80008ffe43f */
[----:B------:R-:W-:Y:S01]  /*8730*/  @P0 CALL.REL.NOINC `(.L_x_5271) ;  /* 0x0000001000000944 */ /* 0x000fe20003c00000 */
[----:B------:R-:W-:Y:S05]  /*8740*/  BRA `(.L_x_5308) ;  /* 0xffffc98000007947 */ /* 0x000fea000383ffff */
.L_x_5271:
[----:B------:R-:W-:Y:S01]  /*8750*/  BAR.SYNC.DEFER_BLOCKING 0x0 ;  /* 0x0000000000007b1d */ /* 0x000fe20000010000 */
[----:B------:R-:W-:Y:S02]  /*8760*/  F2FP.BF16.PACK_AB R42, R42, R45 ;  /* 0x0000002d2a2a723e */ /* 0x000fe400000010ff */
[----:B------:R-:W-:Y:S02]  /*8770*/  F2FP.BF16.PACK_AB R38, R38, R41 ;  /* 0x000000292626723e */ /* 0x000fe400000010ff */
[----:B------:R-:W-:Y:S01]  /*8780*/  F2FP.BF16.PACK_AB R40, R40, R43 ;  /* 0x0000002b2828723e */ /* 0x000fe200000010ff */
[----:B------:R-:W-:Y:S01]  /*8790*/  ULDC.64 UR8, c[0x0][0x2d8] ;  /* 0x0000b60000087ab9 */ /* 0x000fe20000000a00 */
        /* <DEDUP_REMOVED lines=14> */
[----:B------:R-:W-:Y:S01]  /*8880*/  F2FP.BF16.PACK_AB R28, R28, R31 ;  /* 0x0000001f1c1c723e */ /* 0x000fe200000010ff */
[----:B------:R-:W-:Y:S01]  /*8890*/  UIADD3 UR7, UR19, UR20, URZ ;  /* 0x0000001413077290 */ /* 0x000fe2000fffe03f */
[----:B------:R-:W-:Y:S01]  /*88a0*/  PRMT R6, R40, 0x7632, R6 ;  /* 0x0000763228067816 */ /* 0x000fe20000000006 */
[----:B------:R0:W-:Y:S01]  /*88b0*/  STS.U16 [R92+0x2], R46 ;  /* 0x0000022e5c007388 */ /* 0x0001e20000000400 */
[----:B------:R-:W-:Y:S01]  /*88c0*/  PRMT R8, R34, 0x7632, R8 ;  /* 0x0000763222087816 */ /* 0x000fe20000000008 */
[----:B------:R-:W-:Y:S01]  /*88d0*/  BSSY B0, `(.L_x_5309) ;  /* 0x0000039000007945 */ /* 0x000fe20003800000 */
[----:B------:R-:W-:Y:S01]  /*88e0*/  PRMT R9, R30, 0x7632, R9 ;  /* 0x000076321e097816 */ /* 0x000fe20000000009 */
[----:B------:R4:W-:Y:S01]  /*88f0*/  STS.U16 [R92+0xa], R7 ;  /* 0x00000a075c007388 */ /* 0x0009e20000000400 */
[----:B------:R-:W-:-:S03]  /*8900*/  PRMT R10, R28, 0x7632, R10 ;  /* 0x000076321c0a7816 */ /* 0x000fc6000000000a */
[----:B------:R5:W-:Y:S01]  /*8910*/  STS.U16 [R92+0x6], R6 ;  /* 0x000006065c007388 */ /* 0x000be20000000400 */
[----:B0-----:R-:W-:-:S03]  /*8920*/  PRMT R46, R36, 0x7632, R46 ;  /* 0x00007632242e7816 */ /* 0x001fc6000000002e */
[----:B------:R-:W-:Y:S01]  /*8930*/  STS.U16 [R92], R42 ;  /* 0x0000002a5c007388 */ /* 0x000fe20000000400 */
[----:B----4-:R-:W-:-:S03]  /*8940*/  PRMT R7, R32, 0x7632, R7 ;  /* 0x0000763220077816 */ /* 0x010fc60000000007 */
[----:B------:R-:W-:Y:S01]  /*8950*/  STS.U16 [R92+0x4], R40 ;  /* 0x000004285c007388 */ /* 0x000fe20000000400 */
[----:B-----5:R-:W-:-:S03]  /*8960*/  IMAD.U32 R6, RZ, RZ, UR30 ;  /* 0x0000001eff067e24 */ /* 0x020fc6000f8e00ff */
        /* <DEDUP_REMOVED lines=13> */
[----:B--2---:R-:W-:Y:S04]  /*8a40*/  LDS.U16 R13, [R109+0x40] ;  /* 0x000040006d0d7984 */ /* 0x004fe80000000400 */
        /* <DEDUP_REMOVED lines=33> */
.L_x_5310:
[----:B------:R-:W-:Y:S05]  /*8c60*/  BSYNC B0 ;  /* 0x0000000000007941 */ /* 0x000fea0003800000 */
.L_x_5309:
        /* <DEDUP_REMOVED lines=12> */
[----:B------:R-:W-:Y:S01]  /*8d30*/  BSSY B0, `(.L_x_5311) ;  /* 0x0000079000007945 */ /* 0x000fe20003800000 */
[----:B------:R-:W-:Y:S01]  /*8d40*/  ISETP.GE.AND P5, PT, R119, R10, PT ;  /* 0x0000000a7700720c */ /* 0x000fe20003fa6270 */
[----:B------:R-:W-:Y:S01]  /*8d50*/  UIADD3.X UR18, UR31, UR18, UR19, UP0, !UPT ;  /* 0x000000121f127290 */ /* 0x000fe200087fe413 */
[----:B0-----:R-:W-:Y:S01]  /*8d60*/  IMAD.U32 R8, RZ, RZ, UR7 ;  /* 0x00000007ff087e24 */ /* 0x001fe2000f8e00ff */
[----:B------:R-:W-:-:S04]  /*8d70*/  UIADD3 UR7, UR9, UR34, URZ ;  /* 0x0000002209077290 */ /* 0x000fc8000fffe03f */
[----:B------:R-:W-:Y:S01]  /*8d80*/  IMAD.U32 R9, RZ, RZ, UR18 ;  /* 0x00000012ff097e24 */ /* 0x000fe2000f8e00ff */
[----:B------:R-:W-:-:S04]  /*8d90*/  LEA R6, P3, R8, R6, 0x1 ;  /* 0x0000000608067211 */ /* 0x000fc800078608ff */
[----:B------:R-:W-:Y:S01]  /*8da0*/  LEA.HI.X R7, R8, R7, R9, 0x1, P3 ;  /* 0x0000000708077211 */ /* 0x000fe200018f0c09 */
[----:B------:R-:W-:Y:S01]  /*8db0*/  FADD.FTZ R8, R0, R131 ;  /* 0x0000008300087221 */ /* 0x000fe20000010000 */
[----:B------:R-:W-:-:S03]  /*8dc0*/  ISETP.GE.AND P3, PT, R121, R10, PT ;  /* 0x0000000a7900720c */ /* 0x000fc60003f66270 */
        /* <DEDUP_REMOVED lines=24> */
[----:B------:R-:W-:-:S03]  /*8f50*/  ISETP.GE.AND P0, PT, R112, R10, PT ;  /* 0x0000000a7000720c */ /* 0x000fc60003f06270 */
[----:B------:R-:W-:Y:S01]  /*8f60*/  @!P1 STG.E.U16 [R6.64+-0x1c0], R45 ;  /* 0xfffe402d06009986 */ /* 0x000fe2000c101520 */
[----:B------:R-:W-:-:S03]  /*8f70*/  ISETP.GE.AND P1, PT, R125, R10, PT ;  /* 0x0000000a7d00720c */ /* 0x000fc60003f26270 */
[----:B------:R-:W-:Y:S01]  /*8f80*/  @!P2 STG.E.U16 [R6.64+-0x180], R47 ;  /* 0xfffe802f0600a986 */ /* 0x000fe2000c101520 */
[----:B------:R-:W-:Y:S02]  /*8f90*/  ISETP.GE.AND P2, PT, R111, R10, PT ;  /* 0x0000000a6f00720c */ /* 0x000fe40003f46270 */
[----:B------:R-:W-:Y:S01]  /*8fa0*/  PRMT R10, R0, 0x7610, R10 ;  /* 0x00007610000a7816 */ /* 0x000fe2000000000a */
[----:B------:R-:W-:Y:S01]  /*8fb0*/  @!P3 STG.E.U16 [R6.64+-0x140], R49 ;  /* 0xfffec0310600b986 */ /* 0x000fe2000c101520 */
[----:B------:R-:W-:Y:S01]  /*8fc0*/  F2FP.BF16.PACK_AB R0, R21, R18 ;  /* 0x000000121500723e */ /* 0x000fe200000010ff */
[----:B------:R-:W-:Y:S02]  /*8fd0*/  FADD.FTZ R18, R19, R18 ;  /* 0x0000001213127221 */ /* 0x000fe40000010000 */
[----:B------:R-:W-:Y:S01]  /*8fe0*/  @!P4 STG.E.U16 [R6.64+-0x100], R51 ;  /* 0xffff00330600c986 */ /* 0x000fe2000c101520 */
[----:B---3--:R-:W-:Y:S01]  /*8ff0*/  PRMT R12, R0, 0x7610, R12 ;  /* 0x00007610000c7816 */ /* 0x008fe2000000000c */
[----:B------:R-:W-:-:S02]  /*9000*/  FADD.FTZ R21, R18, R21 ;  /* 0x0000001512157221 */ /* 0x000fc40000010000 */
        /* <DEDUP_REMOVED lines=18> */
[----:B--2---:R-:W-:Y:S02]  /*9130*/  PRMT R46, R0, 0x7632, R46 ;  /* 0x00007632002e7816 */ /* 0x004fe4000000002e */
[----:B------:R-:W-:Y:S01]  /*9140*/  F2FP.BF16.PACK_AB R0, R27, R24 ;  /* 0x000000181b00723e */ /* 0x000fe200000010ff */
[----:B------:R2:W-:Y:S01]  /*9150*/  STS.U16 [R92+0x8], R10 ;  /* 0x0000080a5c007388 */ /* 0x0005e20000000400 */
[----:B---3--:R-:W-:Y:S01]  /*9160*/  PRMT R14, R6, 0x7632, R14 ;  /* 0x00007632060e7816 */ /* 0x008fe2000000000e */
[----:B------:R-:W-:Y:S02]  /*9170*/  FADD.FTZ R24, R25, R24 ;  /* 0x0000001819187221 */ /* 0x000fe40000010000 */
[----:B------:R3:W-:Y:S01]  /*9180*/  STS.U16 [R92+0xc], R12 ;  /* 0x00000c0c5c007388 */ /* 0x0007e20000000400 */
[----:B0-----:R-:W-:Y:S01]  /*9190*/  PRMT R8, R7, 0x7632, R8 ;  /* 0x0000763207087816 */ /* 0x001fe20000000008 */
[----:B------:R-:W-:-:S02]  /*91a0*/  FADD.FTZ R27, R24, R27 ;  /* 0x0000001b181b7221 */ /* 0x000fc40000010000 */
[----:B------:R-:W-:Y:S01]  /*91b0*/  STS.U16 [R92+0xa], R11 ;  /* 0x00000a0b5c007388 */ /* 0x000fe20000000400 */
[----:B--2---:R-:W-:Y:S01]  /*91c0*/  PRMT R10, R0, 0x7632, R10 ;  /* 0x00007632000a7816 */ /* 0x004fe2000000000a */
[----:B------:R-:W-:Y:S02]  /*91d0*/  FADD.FTZ R26, R27, R26 ;  /* 0x0000001a1b1a7221 */ /* 0x000fe40000010000 */
[----:B------:R-:W-:Y:S01]  /*91e0*/  STS.U16 [R92+0xe], R46 ;  /* 0x00000e2e5c007388 */ /* 0x000fe20000000400 */
[----:B---3--:R-:W-:Y:S01]  /*91f0*/  PRMT R12, R6, 0x7610, R12 ;  /* 0x00007610060c7816 */ /* 0x008fe2000000000c */
[----:B------:R-:W-:Y:S01]  /*9200*/  FADD.FTZ R131, R26, R29 ;  /* 0x0000001d1a837221 */ /* 0x000fe20000010000 */
[----:B------:R-:W-:Y:S01]  /*9210*/  MOV R6, UR30 ;  /* 0x0000001e00067c02 */ /* 0x000fe20008000f00 */
        /* <DEDUP_REMOVED lines=42> */
.L_x_5312:
[----:B------:R-:W-:Y:S05]  /*94c0*/  BSYNC B0 ;  /* 0x0000000000007941 */ /* 0x000fea0003800000 */
.L_x_5311:
[----:B------:R-:W-:Y:S01]  /*94d0*/  ULDC.64 UR18, c[0x0][0x300] ;  /* 0x0000c00000127ab9 */ /* 0x000fe20000000a00 */
[----:B------:R-:W-:Y:S01]  /*94e0*/  IADD3 R4, P0, R93, -0x3c0, RZ ;  /* 0xfffffc405d047810 */ /* 0x000fe20007f1e0ff */
[----:B------:R-:W-:Y:S01]  /*94f0*/  UMOV UR9, UR7 ;  /* 0x0000000700097c82 */ /* 0x000fe20008000000 */
[-C--:B------:R-:W-:Y:S01]  /*9500*/  ISETP.GE.AND P3, PT, R125, R0.reuse, PT ;  /* 0x000000007d00720c */ /* 0x080fe20003f66270 */
[----:B------:R-:W-:Y:S01]  /*9510*/  UIMAD.WIDE.U32 UR8, UR16, UR18, UR8 ;  /* 0x00000012100872a5 */ /* 0x000fe2000f8e0008 */
[----:B------:R-:W-:Y:S01]  /*9520*/  IADD3.X R5, R94, -0x1, RZ, P0, !PT ;  /* 0xffffffff5e057810 */ /* 0x000fe200007fe4ff */
[----:B------:R-:W-:Y:S01]  /*9530*/  UIMAD UR7, UR17, UR18, URZ ;  /* 0x00000012110772a4 */ /* 0x000fe2000f8e023f */
[----:B------:R-:W-:Y:S01]  /*9540*/  IADD3 R4, P0, R4, c[0x0][0x340], RZ ;  /* 0x0000d00004047a10 */ /* 0x000fe20007f1e0ff */
[----:B------:R-:W-:Y:S01]  /*9550*/  UIADD3 UR22, UP0, UR22, UR8, URZ ;  /* 0x0000000816167290 */ /* 0x000fe2000ff1e03f */
[-C--:B------:R-:W-:Y:S01]  /*9560*/  ISETP.GE.AND P4, PT, R124, R0.reuse, PT ;  /* 0x000000007c00720c */ /* 0x080fe20003f86270 */
[----:B------:R-:W-:Y:S01]  /*9570*/  UIMAD UR7, UR16, UR19, UR7 ;  /* 0x00000013100772a4 */ /* 0x000fe2000f8e0207 */
[----:B------:R-:W-:Y:S01]  /*9580*/  IADD3.X R5, R5, c[0x0][0x344], RZ, P0, !PT ;  /* 0x0000d10005057a10 */ /* 0x000fe200007fe4ff */
[----:B------:R-:W-:Y:S01]  /*9590*/  UIADD3 UR23, UP1, UR23, -0x400, URZ ;  /* 0xfffffc0017177890 */ /* 0x000fe2000ff3e03f */
[-C--:B------:R-:W-:Y:S01]  /*95a0*/  ISETP.GE.AND P5, PT, R123, R0.reuse, PT ;  /* 0x000000007b00720c */ /* 0x080fe20003fa6270 */
[----:B------:R-:W-:Y:S01]  /*95b0*/  UIADD3.X UR8, UR31, UR7, UR9, UP0, !UPT ;  /* 0x000000071f087290 */ /* 0x000fe200087fe409 */
[----:B0-----:R-:W-:Y:S01]  /*95c0*/  MOV R6, UR22 ;  /* 0x0000001600067c02 */ /* 0x001fe20008000f00 */
[----:B------:R-:W-:Y:S01]  /*95d0*/  UISETP.GT.AND UP0, UPT, UR29, 0x1, UPT ;  /* 0x000000011d00788c */ /* 0x000fe2000bf04270 */
[----:B------:R-:W-:Y:S01]  /*95e0*/  ISETP.GE.AND P6, PT, R122, R0, PT ;  /* 0x000000007a00720c */ /* 0x000fe20003fc6270 */
[----:B------:R-:W-:Y:S01]  /*95f0*/  UIADD3 UR25, UP2, UR25, -0x400, URZ ;  /* 0xfffffc0019197890 */ /* 0x000fe2000ff5e03f */
[----:B------:R-:W-:Y:S01]  /*9600*/  LEA R4, P0, R6, R4, 0x1 ;  /* 0x0000000406047211 */ /* 0x000fe200078008ff */
[----:B------:R-:W-:Y:S01]  /*9610*/  IMAD.U32 R7, RZ, RZ, UR8 ;  /* 0x00000008ff077e24 */ /* 0x000fe2000f8e00ff */
[-C--:B------:R-:W-:Y:S01]  /*9620*/  ISETP.GE.AND P2, PT, R119, R0.reuse, PT ;  /* 0x000000007700720c */ /* 0x080fe20003f46270 */
[----:B------:R-:W-:Y:S01]  /*9630*/  UIADD3 UR27, UP3, UR27, -0x400, URZ ;  /* 0xfffffc001b1b7890 */ /* 0x000fe2000ff7e03f */
[-C--:B------:R-:W-:Y:S01]  /*9640*/  ISETP.GE.AND P1, PT, R120, R0.reuse, PT ;  /* 0x000000007800720c */ /* 0x080fe20003f26270 */
        /* <DEDUP_REMOVED lines=28> */
[----:B------:R-:W-:-:S09]  /*9810*/  PLOP3.LUT P1, PT, PT, PT, UP0, 0x80, 0x0 ;  /* 0x000000000000781c */ /* 0x000fd20003f2f008 */
[----:B------:R0:W-:Y:S01]  /*9820*/  @!P0 STG.E.U16 [R4.64+0x2c0], R35 ;  /* 0x0002c02304008986 */ /* 0x0001e2000c101520 */
[----:B------:R-:W-:-:S04]  /*9830*/  IADD3 R127, P0, R127, -0x400, RZ ;  /* 0xfffffc007f7f7810 */ /* 0x000fc80007f1e0ff */
[----:B------:R-:W-:Y:S01]  /*9840*/  IADD3.X R126, R126, -0x1, RZ, P0, !PT ;  /* 0xffffffff7e7e7810 */ /* 0x000fe200007fe4ff */
[----:B------:R-:W-:Y:S01]  /*9850*/  @!P1 CALL.REL.NOINC `(.L_x_5265) ;  /* 0x0000001000009944 */ /* 0x000fe20003c00000 */
[----:B------:R-:W-:Y:S05]  /*9860*/  BRA `(.L_x_5313) ;  /* 0xffff71b000007947 */ /* 0x000fea000383ffff */
.L_x_5265:
        /* <DEDUP_REMOVED lines=23> */
[----:B0-----:R-:W-:Y:S01]  /*99e0*/  IMAD.U32 R2, RZ, RZ, UR12 ;  /* 0x0000000cff027e24 */ /* 0x001fe2000f8e00ff */
[----:B------:R-:W-:-:S05]  /*99f0*/  MOV R3, UR13 ;  /* 0x0000000d00037c02 */ /* 0x000fca0008000f00 */
[----:B------:R0:W-:Y:S02]  /*9a00*/  RED.E.ADD.F32.FTZ.RN.STRONG.GPU [R2.64], R4 ;  /* 0x000000040200798e */ /* 0x0001e4000c10e7a0 */
.L_x_5315:
[----:B0-----:R-:W-:Y:S05]  /*9a10*/  BSYNC B0 ;  /* 0x0000000000007941 */ /* 0x001fea0003800000 */
.L_x_5314:
        /* <DEDUP_REMOVED lines=20> */
[----:B0-----:R-:W-:Y:S02]  /*9b60*/  IMAD.U32 R2, RZ, RZ, UR14 ;  /* 0x0000000eff027e24 */ /* 0x001fe4000f8e00ff */
[----:B------:R-:W-:-:S05]  /*9b70*/  IMAD.U32 R3, RZ, RZ, UR15 ;  /* 0x0000000fff037e24 */ /* 0x000fca000f8e00ff */
[----:B------:R0:W-:Y:S01]  /*9b80*/  RED.E.ADD.F32.FTZ.RN.STRONG.GPU [R2.64], R4 ;  /* 0x000000040200798e */ /* 0x0001e2000c10e7a0 */
[----:B------:R-:W-:Y:S01]  /*9b90*/  HFMA2.MMA R11, -RZ, RZ, 0, 0 ;  /* 0x00000000ff0b7435 */ /* 0x000fe200000001ff */
[----:B------:R-:W-:Y:S05]  /*9ba0*/  BRA `(.L_x_5318) ;  /* 0x0000001000007947 */ /* 0x000fea0003800000 */
.L_x_5317:
[----:B------:R-:W3:Y:S02]  /*9bb0*/  S2R R11, SR_TID.X ;  /* 0x00000000000b7919 */ /* 0x000ee40000002100 */
.L_x_5318:
[----:B0-----:R-:W-:Y:S05]  /*9bc0*/  BSYNC B0 ;  /* 0x0000000000007941 */ /* 0x001fea0003800000 */
.L_x_5316:
        /* <DEDUP_REMOVED lines=12> */
.L_x_5319:
        /* <DEDUP_REMOVED lines=30> */
.L_x_5320:
        /* <DEDUP_REMOVED lines=9> */
.L_x_9077:


//--------------------- .text._Z25selective_scan_bwd_kernelI32Selective_Scan_bwd_kernel_traitsILi32ELi16ELb0ELb1ELb0ELb1ELb0EN3c108BFloat16EfEEv12SSMParamsBwd --------------------------
	.section	.text._Z25selective_scan_bwd_kernelI32Selective_Scan_bwd_kernel_traitsILi32ELi16ELb0ELb1ELb0ELb1ELb0EN3c108BFloat16EfEEv12SSMParamsBwd,"ax",@progbits
	.sectioninfo	@"SHI_REGISTERS=255"
	.align	128
        .global         _Z25selective_scan_bwd_kernelI32Selective_Scan_bwd_kernel_traitsILi32ELi16ELb0ELb1ELb0ELb1ELb0EN3c108BFloat16EfEEv12SSMParamsBwd
        .type           _Z25selective_scan_bwd_kernelI32Selective_Scan_bwd_kernel_traitsILi32ELi16ELb0ELb1ELb0ELb1ELb0EN3c108BFloat16EfEEv12SSMParamsBwd,@function
        .size           _Z25selective_scan_bwd_kernelI32Selective_Scan_bwd_kernel_traitsILi32ELi16ELb0ELb1ELb0ELb1ELb0EN3c108BFloat16EfEEv12SSMParamsBwd,(.L_x_9078 - _Z25selective_scan_bwd_kernelI32Selective_Scan_bwd_kernel_traitsILi32ELi16ELb0ELb1ELb0ELb1ELb0EN3c108BFloat16EfEEv12SSMParamsBwd)
        .other          _Z25selective_scan_bwd_kernelI32Selective_Scan_bwd_kernel_traitsILi32ELi16ELb0ELb1ELb0ELb1ELb0EN3c108BFloat16EfEEv12SSMParamsBwd,@"STO_CUDA_ENTRY STV_DEFAULT"
_Z25selective_scan_bwd_kernelI32Selective_Scan_bwd_kernel_traitsILi32ELi16ELb0ELb1ELb0ELb1ELb0EN3c108BFloat16EfEEv12SSMParamsBwd:
.text._Z25selective_scan_bwd_kernelI32Selective_Scan_bwd_kernel_traitsILi32ELi16ELb0ELb1ELb0ELb1ELb0EN3c108BFloat16EfEEv12SSMParamsBwd:
        /* <DEDUP_REMOVED lines=20> */
[----:B------:R-:W-:Y:S01]  /*0140*/  IMAD R19, R0, c[0x0][0x284], R19 ;  /* 0x0000a10000137a24 */ /* 0x000fe200078e0213 */
[C---:B------:R-:W-:Y:S01]  /*0150*/  ISETP.GE.AND P5, PT, R20.reuse, 0x1, PT ;  /* 0x000000011400780c */ /* 0x040fe20003fa6270 */
[----:B------:R-:W-:Y:S01]  /*0160*/  UMOV UR4, URZ ;  /* 0x0000003f00047c82 */ /* 0x000fe20008000000 */
[----:B------:R-:W-:Y:S01]  /*0170*/  SHF.L.U32 R20, R20, 0x9, RZ ;  /* 0x0000000914147819 */ /* 0x000fe200000006ff */
[----:B------:R-:W-:Y:S01]  /*0180*/  UMOV UR5, URZ ;  /* 0x0000003f00057c82 */ /* 0x000fe20008000000 */
        /* <DEDUP_REMOVED lines=10> */
[----:B------:R0:W1:Y:S02]  /*0230*/  F2I.FTZ.U32.TRUNC.NTZ R7, R6 ;  /* 0x0000000600077305 */ /* 0x000064000021f000 */
[----:B------:R-:W-:-:S05]  /*0240*/  IADD3 R5, R5, R13, RZ ;  /* 0x0000000d05057210 */ /* 0x000fca0007ffe0ff */
        /* <DEDUP_REMOVED lines=8> */
[----:B------:R-:W-:Y:S01]  /*02d0*/  IMAD R12, R204, c[0x0][0x190], RZ ;  /* 0x00006400cc0c7a24 */ /* 0x000fe200078e02ff */
[----:B------:R-:W-:Y:S01]  /*02e0*/  IADD3 R8, -R25, RZ, RZ ;  /* 0x000000ff19087210 */ /* 0x000fe20007ffe1ff */
[----:B------:R-:W-:-:S04]  /*02f0*/  IMAD.WIDE.U32 R6, R23, c[0x0][0x278], RZ ;  /* 0x00009e0017067a25 */ /* 0x000fc800078e00ff */
[----:B------:R-:W-:Y:S01]  /*0300*/  IMAD R8, R17, R8, R2 ;  /* 0x0000000811087224 */ /* 0x000fe200078e0202 */
[----:B------:R-:W-:Y:S01]  /*0310*/  LOP3.LUT R2, R0, c[0x0][0x178], RZ, 0x3c, !PT ;  /* 0x00005e0000027a12 */ /* 0x000fe200078e3cff */
[----:B------:R-:W-:Y:S01]  /*0320*/  IMAD R13, R23, c[0x0][0x194], R12 ;  /* 0x00006500170d7a24 */ /* 0x000fe200078e020c */
[----:B------:R-:W-:Y:S01]  /*0330*/  IADD3 R7, R7, R15, RZ ;  /* 0x0000000f07077210 */ /* 0x000fe20007ffe0ff */
[----:B------:R-:W-:Y:S01]  /*0340*/  IMAD R15, R21, c[0x0][0x1d8], RZ ;  /* 0x00007600150f7a24 */ /* 0x000fe200078e02ff */
[----:B------:R-:W-:Y:S02]  /*0350*/  ISETP.GT.U32.AND P3, PT, R17, R8, PT ;  /* 0x000000081100720c */ /* 0x000fe40003f64070 */
[----:B------:R-:W-:Y:S01]  /*0360*/  ISETP.GE.AND P4, PT, R2, RZ, PT ;  /* 0x000000ff0200720c */ /* 0x000fe20003f86270 */
[----:B------:R-:W-:-:S04]  /*0370*/  IMAD.WIDE.U32 R2, R23, c[0x0][0x1d0], RZ ;  /* 0x0000740017027a25 */ /* 0x000fc800078e00ff */
[----:B------:R-:W-:Y:S01]  /*0380*/  IMAD.WIDE.U32 R6, R0, c[0x0][0x280], R6 ;  /* 0x0000a00000067a25 */ /* 0x000fe200078e0006 */
[----:B------:R-:W-:-:S03]  /*0390*/  IADD3 R3, R3, R9, RZ ;  /* 0x0000000903037210 */ /* 0x000fc60007ffe0ff */
[----:B------:R-:W-:Y:S02]  /*03a0*/  IMAD R12, R0, c[0x0][0x1dc], R15 ;  /* 0x00007700000c7a24 */ /* 0x000fe400078e020f */
[-C--:B------:R-:W-:Y:S01]  /*03b0*/  @!P3 IADD3 R8, R8, -R17.reuse, RZ ;  /* 0x800000110808b210 */ /* 0x080fe20007ffe0ff */
[----:B------:R-:W-:Y:S01]  /*03c0*/  IMAD.WIDE.U32 R2, R0, c[0x0][0x1d8], R2 ;  /* 0x0000760000027a25 */ /* 0x000fe200078e0002 */
[----:B------:R-:W-:Y:S02]  /*03d0*/  @!P3 IADD3 R25, R25, 0x1, RZ ;  /* 0x000000011919b810 */ /* 0x000fe40007ffe0ff */
[----:B------:R-:W-:Y:S01]  /*03e0*/  ISETP.GE.U32.AND P0, PT, R8, R17, PT ;  /* 0x000000110800720c */ /* 0x000fe20003f06070 */
[----:B------:R-:W-:Y:S01]  /*03f0*/  IMAD.WIDE.U32 R8, R23, c[0x0][0x190], RZ ;  /* 0x0000640017087a25 */ /* 0x000fe200078e00ff */
[----:B------:R-:W-:-:S03]  /*0400*/  ISETP.NE.AND P3, PT, RZ, c[0x0][0x178], PT ;  /* 0x00005e00ff007a0c */ /* 0x000fc60003f65270 */
[----:B------:R-:W-:Y:S01]  /*0410*/  IMAD R17, R21, c[0x0][0x1e8], RZ ;  /* 0x00007a0015117a24 */ /* 0x000fe200078e02ff */
[----:B------:R-:W-:Y:S02]  /*0420*/  IADD3 R9, R9, R13, RZ ;  /* 0x0000000d09097210 */ /* 0x000fe40007ffe0ff */
[----:B------:R-:W-:Y:S01]  /*0430*/  IADD3 R13, R20, -0x200, RZ ;  /* 0xfffffe00140d7810 */ /* 0x000fe20007ffe0ff */
[----:B------:R-:W-:-:S03]  /*0440*/  IMAD R16, R0, c[0x0][0x1ec], R17 ;  /* 0x00007b0000107a24 */ /* 0x000fc600078e0211 */
[----:B------:R-:W-:Y:S02]  /*0450*/  SHF.R.S32.HI R15, RZ, 0x1f, R13 ;  /* 0x0000001fff0f7819 */ /* 0x000fe4000001140d */
[----:B------:R-:W-:Y:S02]  /*0460*/  @P0 IADD3 R25, R25, 0x1, RZ ;  /* 0x0000000119190810 */ /* 0x000fe40007ffe0ff */
[----:B------:R-:W-:Y:S02]  /*0470*/  IADD3 R17, P0, R13, R2, RZ ;  /* 0x000000020d117210 */ /* 0x000fe40007f1e0ff */
[----:B------:R-:W-:Y:S02]  /*0480*/  @!P4 IADD3 R25, -R25, RZ, RZ ;  /* 0x000000ff1919c210 */ /* 0x000fe40007ffe1ff */
[----:B------:R-:W-:Y:S02]  /*0490*/  @!P3 LOP3.LUT R25, RZ, c[0x0][0x178], RZ, 0x33, !PT ;  /* 0x00005e00ff19ba12 */ /* 0x000fe400078e33ff */
[----:B------:R-:W-:-:S02]  /*04a0*/  IADD3 R14, P3, R13, R4, RZ ;  /* 0x000000040d0e7210 */ /* 0x000fc40007f7e0ff */
[----:B------:R-:W-:Y:S01]  /*04b0*/  SHF.R.S32.HI R205, RZ, 0x1f, R25 ;  /* 0x0000001fffcd7819 */ /* 0x000fe20000011419 */
[----:B------:R-:W-:Y:S01]  /*04c0*/  IMAD.WIDE.U32 R8, R25, c[0x0][0x1a8], R8 ;  /* 0x00006a0019087a25 */ /* 0x000fe200078e0008 */
[----:B------:R-:W-:Y:S02]  /*04d0*/  IADD3 R2, P4, R13, R6, RZ ;  /* 0x000000060d027210 */ /* 0x000fe40007f9e0ff */
[----:B------:R-:W-:Y:S01]  /*04e0*/  IADD3.X R4, R15, R3, R12, P0, !PT ;  /* 0x000000030f047210 */ /* 0x000fe200007fe40c */
[----:B------:R-:W-:Y:S01]  /*04f0*/  IMAD R6, R205, c[0x0][0x1a8], RZ ;  /* 0x00006a00cd067a24 */ /* 0x000fe200078e02ff */
[C---:B------:R-:W-:Y:S02]  /*0500*/  IADD3.X R3, R15.reuse, R5, R16, P3, !PT ;  /* 0x000000050f037210 */ /* 0x040fe40001ffe410 */
[----:B------:R-:W-:Y:S01]  /*0510*/  IADD3.X R5, R15, R7, R19, P4, !PT ;  /* 0x000000070f057210 */ /* 0x000fe200027fe413 */
[----:B------:R-:W-:Y:S01]  /*0520*/  IMAD R7, R25, c[0x0][0x1ac], R6 ;  /* 0x00006b0019077a24 */ /* 0x000fe200078e0206 */
[----:B------:R-:W-:-:S02]  /*0530*/  ISETP.NE.U32.AND P0, PT, RZ, c[0x0][0x260], PT ;  /* 0x00009800ff007a0c */ /* 0x000fc40003f05070 */
[----:B------:R-:W-:Y:S02]  /*0540*/  LEA R16, P6, R17, c[0x0][0x240], 0x1 ;  /* 0x0000900011107a11 */ /* 0x000fe400078c08ff */
[----:B------:R-:W-:Y:S02]  /*0550*/  IADD3 R13, P4, R13, R8, RZ ;  /* 0x000000080d0d7210 */ /* 0x000fe40007f9e0ff */
[----:B------:R-:W-:Y:S02]  /*0560*/  LEA R12, P3, R14, c[0x0][0x248], 0x1 ;  /* 0x000092000e0c7a11 */ /* 0x000fe400078608ff */
[----:B------:R-:W-:Y:S02]  /*0570*/  IADD3 R8, R9, R7, RZ ;  /* 0x0000000709087210 */ /* 0x000fe40007ffe0ff */
[----:B------:R-:W-:Y:S01]  /*0580*/  ISETP.NE.AND.EX P0, PT, RZ, c[0x0][0x264], PT, P0 ;  /* 0x00009900ff007a0c */ /* 0x000fe20003f05300 */
[----:B------:R-:W-:Y:S01]  /*0590*/  CS2R R6, SRZ ;  /* 0x0000000000067805 */ /* 0x000fe2000001ff00 */
[----:B------:R-:W-:-:S02]  /*05a0*/  LEA.HI.X R17, R17, c[0x0][0x244], R4, 0x1, P6 ;  /* 0x0000910011117a11 */ /* 0x000fc400030f0c04 */
[----:B------:R-:W-:Y:S02]  /*05b0*/  LEA.HI.X R14, R14, c[0x0][0x24c], R3, 0x1, P3 ;  /* 0x000093000e0e7a11 */ /* 0x000fe400018f0c03 */
[----:B------:R-:W-:Y:S02]  /*05c0*/  IADD3.X R4, R15, R8, RZ, P4, !PT ;  /* 0x000000080f047210 */ /* 0x000fe400027fe4ff */
[----:B------:R-:W-:Y:S01]  /*05d0*/  ISETP.NE.U32.AND P3, PT, RZ, c[0x0][0x328], PT ;  /* 0x0000ca00ff007a0c */ /* 0x000fe20003f65070 */
[----:B------:R-:W-:Y:S01]  /*05e0*/  CS2R R8, SRZ ;  /* 0x0000000000087805 */ /* 0x000fe2000001ff00 */
[----:B------:R-:W-:Y:S02]  /*05f0*/  ISETP.NE.U32.AND P4, PT, RZ, c[0x0][0x348], PT ;  /* 0x0000d200ff007a0c */ /* 0x000fe40003f85070 */
[----:B------:R-:W-:Y:S02]  /*0600*/  LEA R3, P6, R2, c[0x0][0x308], 0x1 ;  /* 0x0000c20002037a11 */ /* 0x000fe400078c08ff */
[----:B------:R-:W-:-:S02]  /*0610*/  ISETP.NE.AND.EX P3, PT, RZ, c[0x0][0x32c], PT, P3 ;  /* 0x0000cb00ff007a0c */ /* 0x000fc40003f65330 */
[----:B------:R-:W-:Y:S02]  /*0620*/  ISETP.NE.AND.EX P4, PT, RZ, c[0x0][0x34c], PT, P4 ;  /* 0x0000d300ff007a0c */ /* 0x000fe40003f85340 */
[----:B------:R-:W-:Y:S01]  /*0630*/  LEA.HI.X R5, R2, c[0x0][0x30c], R5, 0x1, P6 ;  /* 0x0000c30002057a11 */ /* 0x000fe200030f0c05 */
[----:B------:R-:W-:Y:S01]  /*0640*/  @P0 IMAD R2, R23, c[0x0][0x164], R0 ;  /* 0x0000590017020a24 */ /* 0x000fe200078e0200 */
[----:B------:R-:W-:Y:S02]  /*0650*/  @P0 MOV R15, 0x8 ;  /* 0x00000008000f0802 */ /* 0x000fe40000000f00 */
[----:B------:R-:W-:Y:S01]  /*0660*/  LEA R28, P6, R13, c[0x0][0x228], 0x1 ;  /* 0x00008a000d1c7a11 */ /* 0x000fe200078c08ff */
[----:B------:R-:W-:-:S03]  /*0670*/  @P0 IMAD R2, R2, c[0x0][0x174], RZ ;  /* 0x00005d0002020a24 */ /* 0x000fc600078e02ff */
[----:B------:R-:W-:Y:S01]  /*0680*/  LEA.HI.X R29, R13, c[0x0][0x22c], R4, 0x1, P6 ;  /* 0x00008b000d1d7a11 */ /* 0x000fe200030f0c04 */
[----:B------:R-:W-:Y:S01]  /*0690*/  @P0 IMAD R2, R2, c[0x0][0x16c], RZ ;  /* 0x00005b0002020a24 */ /* 0x000fe200078e02ff */
[----:B--2---:R0:W1:Y:S01]  /*06a0*/  @P1 R2UR UR4, R10 ;  /* 0x000000000a0413c2 */ /* 0x00406200000e0000 */
[----:B------:R-:W-:-:S04]  /*06b0*/  @P3 LEA R8, P1, R0, c[0x0][0x328], 0x2 ;  /* 0x0000ca0000083a11 */ /* 0x000fc800078210ff */
[----:B------:R-:W-:-:S03]  /*06c0*/  @P3 LEA.HI.X R9, R0, c[0x0][0x32c], R21, 0x2, P1 ;  /* 0x0000cb0000093a11 */ /* 0x000fc600008f1415 */
[----:B---3--:R0:W2:Y:S01]  /*06d0*/  @P2 R2UR UR5, R11 ;  /* 0x000000000b0523c2 */ /* 0x0080a200000e0000 */
[----:B------:R-:W-:-:S04]  /*06e0*/  @P4 LEA R6, P2, R0, c[0x0][0x348], 0x2 ;  /* 0x0000d20000064a11 */ /* 0x000fc800078410ff */
[----:B------:R-:W-:Y:S01]  /*06f0*/  @P4 LEA.HI.X R7, R0, c[0x0][0x34c], R21, 0x2, P2 ;  /* 0x0000d30000074a11 */ /* 0x000fe200010f1415 */
[----:B0-----:R-:W-:Y:S01]  /*0700*/  @P0 IMAD.WIDE R10, R2, R15, c[0x0][0x260] ;  /* 0x00009800020a0625 */ /* 0x001fe200078e020f */
[----:B------:R-:W-:Y:S01]  /*0710*/  @!P0 CS2R R10, SRZ ;  /* 0x00000000000a8805 */ /* 0x000fe2000001ff00 */
[----:B------:R-:W-:Y:S05]  /*0720*/  @!P5 BRA `(.L_x_5321) ;  /* 0x000092100000d947 */ /* 0x000fea0003800000 */
[----:B------:R-:W0:Y:S01]  /*0730*/  S2R R26, SR_TID.X ;  /* 0x00000000001a7919 */ /* 0x000e220000002100 */
[----:B------:R3:W4:Y:S01]  /*0740*/  R2UR UR19, R16 ;  /* 0x00000000101373c2 */ /* 0x00072200000e0000 */
[----:B------:R-:W-:Y:S02]  /*0750*/  MOV R24, RZ ;  /* 0x000000ff00187202 */ /* 0x000fe40000000f00 */
[----:B------:R-:W2:Y:S01]  /*0760*/  S2R R27, SR_LANEID ;  /* 0x00000000001b7919 */ /* 0x000ea20000000000 */
[----:B------:R-:W-:Y:S02]  /*0770*/  MOV R31, RZ ;  /* 0x000000ff001f7202 */ /* 0x000fe40000000f00 */
[----:B------:R-:W-:-:S02]  /*0780*/  MOV R22, RZ ;  /* 0x000000ff00167202 */ /* 0x000fc40000000f00 */
[----:B------:R3:W1:Y:S08]  /*0790*/  R2UR UR20, R17 ;  /* 0x00000000111473c2 */ /* 0x00067000000e0000 */
[----:B------:R3:W1:Y:S01]  /*07a0*/  R2UR UR17, R12 ;  /* 0x000000000c1173c2 */ /* 0x00066200000e0000 */
[----:B0-----:R-:W-:-:S07]  /*07b0*/  IMAD.SHL.U32 R33, R26, 0x10, RZ ;  /* 0x000000101a217824 */ /* 0x001fce00078e00ff */
[----:B------:R3:W0:Y:S01]  /*07c0*/  R2UR UR18, R14 ;  /* 0x000000000e1273c2 */ /* 0x00062200000e0000 */
[----:B------:R-:W-:-:S07]  /*07d0*/  LOP3.LUT R33, R33, 0xfffffe00, RZ, 0xc0, !PT ;  /* 0xfffffe0021217812 */ /* 0x000fce00078ec0ff */
[----:B------:R3:W0:Y:S08]  /*07e0*/  R2UR UR11, R3 ;  /* 0x00000000030b73c2 */ /* 0x00063000000e0000 */
[----:B-12-4-:R3:W0:Y:S02]  /*07f0*/  R2UR UR16, R5 ;  /* 0x00000000051073c2 */ /* 0x01662400000e0000 */
.L_x_5396:
[----:B------:R-:W-:Y:S01]  /*0800*/  IADD3 R30, -R31, c[0x0][0x174], RZ ;  /* 0x00005d001f1e7a10 */ /* 0x000fe20007ffe1ff */
[----:B------:R-:W-:Y:S01]  /*0810*/  BAR.SYNC.DEFER_BLOCKING 0x0 ;  /* 0x0000000000007b1d */ /* 0x000fe20000010000 */
[----:B------:R-:W-:-:S02]  /*0820*/  LOP3.LUT R4, R33, 0x1f, R26, 0xf8, !PT ;  /* 0x0000001f21047812 */ /* 0x000fc400078ef81a */
[----:B0-----:R-:W-:Y:S02]  /*0830*/  MOV R2, UR19 ;  /* 0x0000001300027c02 */ /* 0x001fe40008000f00 */
[----:B---3--:R-:W-:Y:S01]  /*0840*/  MOV R3, UR20 ;  /* 0x0000001400037c02 */ /* 0x008fe20008000f00 */
[----:B------:R-:W1:Y:S01]  /*0850*/  R2UR UR9, R30 ;  /* 0x000000001e0973c2 */ /* 0x000e6200000e0000 */
[----:B------:R-:W-:Y:S01]  /*0860*/  ULDC UR10, c[0x0][0x168] ;  /* 0x00005a00000a7ab9 */ /* 0x000fe20000000800 */
[----:B------:R-:W-:Y:S02]  /*0870*/  PRMT R13, RZ, 0x7610, R13 ;  /* 0x00007610ff0d7816 */ /* 0x000fe4000000000d */
[C---:B------:R-:W-:Y:S01]  /*0880*/  IMAD.WIDE R2, R4.reuse, 0x2, R2 ;  /* 0x0000000204027825 */ /* 0x040fe200078e0202 */
[C---:B------:R-:W-:Y:S02]  /*0890*/  LOP3.LUT R32, R4.reuse, 0x20, RZ, 0xfc, !PT ;  /* 0x0000002004207812 */ /* 0x040fe400078efcff */
[----:B------:R-:W-:-:S02]  /*08a0*/  LOP3.LUT R34, R4, 0x40, RZ, 0xfc, !PT ;  /* 0x0000004004227812 */ /* 0x000fc400078efcff */
[----:B------:R-:W-:Y:S01]  /*08b0*/  LOP3.LUT R35, R4, 0x60, RZ, 0xfc, !PT ;  /* 0x0000006004237812 */ /* 0x000fe200078efcff */
[----:B-1----:R-:W-:-:S04]  /*08c0*/  ULEA UR9, UR9, 0xfffffe00, 0x9 ;  /* 0xfffffe0009097891 */ /* 0x002fc8000f8e483f */
[----:B------:R-:W-:-:S06]  /*08d0*/  UIADD3 UR10, -UR9, UR10, URZ ;  /* 0x0000000a090a7290 */ /* 0x000fcc000fffe13f */
[C---:B------:R-:W-:Y:S02]  /*08e0*/  ISETP.GE.AND P0, PT, R4.reuse, UR10, PT ;  /* 0x0000000a04007c0c */ /* 0x040fe4000bf06270 */
[C---:B------:R-:W-:Y:S02]  /*08f0*/  LOP3.LUT R36, R4.reuse, 0x80, RZ, 0xfc, !PT ;  /* 0x0000008004247812 */ /* 0x040fe400078efcff */
[----:B------:R-:W-:Y:S02]  /*0900*/  LOP3.LUT R37, R4, 0xa0, RZ, 0xfc, !PT ;  /* 0x000000a004257812 */ /* 0x000fe400078efcff */
[----:B------:R-:W-:-:S07]  /*0910*/  ISETP.GE.AND P1, PT, R34, UR10, PT ;  /* 0x0000000a22007c0c */ /* 0x000fce000bf26270 */
[----:B------:R1:W2:Y:S01]  /*0920*/  @!P0 LDG.E.U16 R13, [R2.64] ;  /* 0x0000000e020d8981 */ /* 0x0002a2000c1e1500 */
[----:B------:R-:W-:Y:S02]  /*0930*/  ISETP.GE.AND P0, PT, R32, UR10, PT ;  /* 0x0000000a20007c0c */ /* 0x000fe4000bf06270 */
[----:B------:R-:W-:Y:S02]  /*0940*/  ISETP.GE.AND P2, PT, R35, UR10, PT ;  /* 0x0000000a23007c0c */ /* 0x000fe4000bf46270 */
[----:B------:R-:W-:Y:S02]  /*0950*/  ISETP.GE.AND P3, PT, R36, UR10, PT ;  /* 0x0000000a24007c0c */ /* 0x000fe4000bf66270 */
[----:B------:R-:W-:Y:S02]  /*0960*/  PRMT R12, RZ, 0x7610, R12 ;  /* 0x00007610ff0c7816 */ /* 0x000fe4000000000c */
[----:B------:R-:W-:Y:S02]  /*0970*/  ISETP.GE.AND P4, PT, R37, UR10, PT ;  /* 0x0000000a25007c0c */ /* 0x000fe4000bf86270 */
[----:B------:R-:W-:-:S02]  /*0980*/  LOP3.LUT R38, R4, 0xc0, RZ, 0xfc, !PT ;  /* 0x000000c004267812 */ /* 0x000fc400078efcff */
[----:B------:R-:W-:Y:S01]  /*0990*/  PRMT R15, RZ, 0x7610, R15 ;  /* 0x00007610ff0f7816 */ /* 0x000fe2000000000f */
[----:B------:R1:W3:Y:S01]  /*09a0*/  @!P0 LDG.E.U16 R12, [R2.64+0x40] ;  /* 0x0000400e020c8981 */ /* 0x0002e2000c1e1500 */
[----:B------:R-:W-:Y:S02]  /*09b0*/  PRMT R14, RZ, 0x7610, R14 ;  /* 0x00007610ff0e7816 */ /* 0x000fe4000000000e */
[----:B------:R-:W-:Y:S02]  /*09c0*/  PRMT R17, RZ, 0x7610, R17 ;  /* 0x00007610ff117816 */ /* 0x000fe40000000011 */
[----:B------:R-:W-:Y:S01]  /*09d0*/  ISETP.GE.AND P0, PT, R38, UR10, PT ;  /* 0x0000000a26007c0c */ /* 0x000fe2000bf06270 */
[----:B------:R1:W4:Y:S01]  /*09e0*/  @!P1 LDG.E.U16 R15, [R2.64+0x80] ;  /* 0x0000800e020f9981 */ /* 0x000322000c1e1500 */
[----:B------:R-:W-:Y:S02]  /*09f0*/  PRMT R16, RZ, 0x7610, R16 ;  /* 0x00007610ff107816 */ /* 0x000fe40000000010 */
[C---:B------:R-:W-:Y:S01]  /*0a00*/  LOP3.LUT R39, R4.reuse, 0xe0, RZ, 0xfc, !PT ;  /* 0x000000e004277812 */ /* 0x040fe200078efcff */
[----:B------:R1:W5:Y:S01]  /*0a10*/  @!P2 LDG.E.U16 R14, [R2.64+0xc0] ;  /* 0x0000c00e020ea981 */ /* 0x000362000c1e1500 */
[----:B------:R-:W-:-:S02]  /*0a20*/  LOP3.LUT R40, R4, 0x100, RZ, 0xfc, !PT ;  /* 0x0000010004287812 */ /* 0x000fc400078efcff */
[C---:B------:R-:W-:Y:S01]  /*0a30*/  LOP3.LUT R41, R4.reuse, 0x120, RZ, 0xfc, !PT ;  /* 0x0000012004297812 */ /* 0x040fe200078efcff */
[----:B------:R1:W5:Y:S01]  /*0a40*/  @!P3 LDG.E.U16 R17, [R2.64+0x100] ;  /* 0x0001000e0211b981 */ /* 0x000362000c1e1500 */
[----:B------:R-:W-:Y:S02]  /*0a50*/  LOP3.LUT R42, R4, 0x140, RZ, 0xfc, !PT ;  /* 0x00000140042a7812 */ /* 0x000fe400078efcff */
[----:B------:R-:W-:Y:S01]  /*0a60*/  ISETP.GE.AND P1, PT, R39, UR10, PT ;  /* 0x0000000a27007c0c */ /* 0x000fe2000bf26270 */
[----:B------:R1:W5:Y:S01]  /*0a70*/  @!P4 LDG.E.U16 R16, [R2.64+0x140] ;  /* 0x0001400e0210c981 */ /* 0x000362000c1e1500 */
[----:B------:R-:W-:Y:S02]  /*0a80*/  ISETP.GE.AND P2, PT, R40, UR10, PT ;  /* 0x0000000a28007c0c */ /* 0x000fe4000bf46270 */
[----:B------:R-:W-:Y:S02]  /*0a90*/  ISETP.GE.AND P3, PT, R41, UR10, PT ;  /* 0x0000000a29007c0c */ /* 0x000fe4000bf66270 */
[----:B------:R-:W-:-:S02]  /*0aa0*/  PRMT R19, RZ, 0x7610, R19 ;  /* 0x00007610ff137816 */ /* 0x000fc40000000013 */
[----:B------:R-:W-:Y:S02]  /*0ab0*/  ISETP.GE.AND P4, PT, R42, UR10, PT ;  /* 0x0000000a2a007c0c */ /* 0x000fe4000bf86270 */
[----:B------:R-:W-:Y:S02]  /*0ac0*/  LOP3.LUT R43, R4, 0x160, RZ, 0xfc, !PT ;  /* 0x00000160042b7812 */ /* 0x000fe400078efcff */
[----:B------:R-:W-:Y:S01]  /*0ad0*/  PRMT R18, RZ, 0x7610, R18 ;  /* 0x00007610ff127816 */ /* 0x000fe20000000012 */
[----:B------:R1:W5:Y:S01]  /*0ae0*/  @!P0 LDG.E.U16 R19, [R2.64+0x180] ;  /* 0x0001800e02138981 */ /* 0x000362000c1e1500 */
[----:B------:R-:W-:Y:S02]  /*0af0*/  PRMT R59, RZ, 0x7610, R59 ;  /* 0x00007610ff3b7816 */ /* 0x000fe4000000003b */
[----:B------:R-:W-:Y:S02]  /*0b00*/  PRMT R60, RZ, 0x7610, R60 ;  /* 0x00007610ff3c7816 */ /* 0x000fe4000000003c */
[----:B------:R-:W-:Y:S01]  /*0b10*/  ISETP.GE.AND P0, PT, R43, UR10, PT ;  /* 0x0000000a2b007c0c */ /* 0x000fe2000bf06270 */
[----:B------:R1:W5:Y:S01]  /*0b20*/  @!P1 LDG.E.U16 R18, [R2.64+0x1c0] ;  /* 0x0001c00e02129981 */ /* 0x000362000c1e1500 */
[----:B------:R-:W-:-:S02]  /*0b30*/  PRMT R61, RZ, 0x7610, R61 ;  /* 0x00007610ff3d7816 */ /* 0x000fc4000000003d */
[C---:B------:R-:W-:Y:S01]  /*0b40*/  LOP3.LUT R44, R4.reuse, 0x180, RZ, 0xfc, !PT ;  /* 0x00000180042c7812 */ /* 0x040fe200078efcff */
[----:B------:R1:W5:Y:S01]  /*0b50*/  @!P2 LDG.E.U16 R59, [R2.64+0x200] ;  /* 0x0002000e023ba981 */ /* 0x000362000c1e1500 */
[C---:B------:R-:W-:Y:S02]  /*0b60*/  LOP3.LUT R45, R4.reuse, 0x1a0, RZ, 0xfc, !PT ;  /* 0x000001a0042d7812 */ /* 0x040fe400078efcff */
[C---:B------:R-:W-:Y:S01]  /*0b70*/  LOP3.LUT R46, R4.reuse, 0x1c0, RZ, 0xfc, !PT ;  /* 0x000001c0042e7812 */ /* 0x040fe200078efcff */
[----:B------:R1:W5:Y:S01]  /*0b80*/  @!P3 LDG.E.U16 R60, [R2.64+0x240] ;  /* 0x0002400e023cb981 */ /* 0x000362000c1e1500 */
[----:B------:R-:W-:Y:S02]  /*0b90*/  LOP3.LUT R47, R4, 0x1e0, RZ, 0xfc, !PT ;  /* 0x000001e0042f7812 */ /* 0x000fe400078efcff */
[----:B------:R-:W-:Y:S01]  /*0ba0*/  ISETP.GE.AND P1, PT, R44, UR10, PT ;  /* 0x0000000a2c007c0c */ /* 0x000fe2000bf26270 */
[----:B------:R1:W5:Y:S01]  /*0bb0*/  @!P4 LDG.E.U16 R61, [R2.64+0x280] ;  /* 0x0002800e023dc981 */ /* 0x000362000c1e1500 */
[----:B------:R-:W-:-:S02]  /*0bc0*/  ISETP.GE.AND P2, PT, R45, UR10, PT ;  /* 0x0000000a2d007c0c */ /* 0x000fc4000bf46270 */
[----:B------:R-:W-:Y:S02]  /*0bd0*/  ISETP.GE.AND P3, PT, R46, UR10, PT ;  /* 0x0000000a2e007c0c */ /* 0x000fe4000bf66270 */
[----:B------:R-:W-:Y:S02]  /*0be0*/  PRMT R64, RZ, 0x7610, R64 ;  /* 0x00007610ff407816 */ /* 0x000fe40000000040 */
[----:B------:R-:W-:Y:S02]  /*0bf0*/  ISETP.GE.AND P4, PT, R47, UR10, PT ;  /* 0x0000000a2f007c0c */ /* 0x000fe4000bf86270 */
        /* <DEDUP_REMOVED lines=8> */
[----:B------:R1:W5:Y:S01]  /*0c80*/  @!P4 LDG.E.U16 R68, [R2.64+0x3c0] ;  /* 0x0003c00e0244c981 */ /* 0x000362000c1e1500 */
[----:B------:R-:W-:-:S02]  /*0c90*/  IADD3 R50, R27, 0x20, RZ ;  /* 0x000000201b327810 */ /* 0x000fc40007ffe0ff */
[C---:B------:R-:W-:Y:S02]  /*0ca0*/  IADD3 R52, R27.reuse, 0x40, RZ ;  /* 0x000000401b347810 */ /* 0x040fe40007ffe0ff */
[C---:B------:R-:W-:Y:S02]  /*0cb0*/  IADD3 R54, R27.reuse, 0x60, RZ ;  /* 0x000000601b367810 */ /* 0x040fe40007ffe0ff */
[C---:B------:R-:W-:Y:S02]  /*0cc0*/  IADD3 R56, R27.reuse, 0x80, RZ ;  /* 0x000000801b387810 */ /* 0x040fe40007ffe0ff */
[CC--:B------:R-:W-:Y:S02]  /*0cd0*/  LEA.HI.SX32 R48, R27.reuse, R27.reuse, 0x1b ;  /* 0x0000001b1b307211 */ /* 0x0c0fe400078fdaff */
[----:B------:R-:W-:Y:S02]  /*0ce0*/  IADD3 R58, R27, 0xa0, RZ ;  /* 0x000000a01b3a7810 */ /* 0x000fe40007ffe0ff */
[----:B------:R-:W-:-:S02]  /*0cf0*/  LEA.HI.SX32 R49, R50, R27, 0x1b ;  /* 0x0000001b32317211 */ /* 0x000fc400078fdaff */
[C---:B-1----:R-:W-:Y:S02]  /*0d00*/  IADD3 R2, R27.reuse, 0xc0, RZ ;  /* 0x000000c01b027810 */ /* 0x042fe40007ffe0ff */
[-C--:B------:R-:W-:Y:S02]  /*0d10*/  LEA.HI.SX32 R50, R52, R27.reuse, 0x1b ;  /* 0x0000001b34327211 */ /* 0x080fe400078fdaff */
[-C--:B------:R-:W-:Y:S02]  /*0d20*/  LEA.HI.SX32 R51, R54, R27.reuse, 0x1b ;  /* 0x0000001b36337211 */ /* 0x080fe400078fdaff */
[----:B------:R-:W-:Y:S02]  /*0d30*/  LEA.HI.SX32 R52, R56, R27, 0x1b ;  /* 0x0000001b38347211 */ /* 0x000fe400078fdaff */
[----:B------:R-:W-:Y:S02]  /*0d40*/  IADD3 R54, R27, 0xe0, RZ ;  /* 0x000000e01b367810 */ /* 0x000fe40007ffe0ff */
[----:B------:R-:W-:-:S02]  /*0d50*/  SHF.L.U32 R48, R48, 0x1, RZ ;  /* 0x0000000130307819 */ /* 0x000fc400000006ff */
[-C--:B------:R-:W-:Y:S02]  /*0d60*/  LEA.HI.SX32 R53, R58, R27.reuse, 0x1b ;  /* 0x0000001b3a357211 */ /* 0x080fe400078fdaff */
[----:B------:R-:W-:Y:S02]  /*0d70*/  IADD3 R56, R27, 0x100, RZ ;  /* 0x000001001b387810 */ /* 0x000fe40007ffe0ff */
[----:B------:R-:W-:Y:S02]  /*0d80*/  SHF.L.U32 R49, R49, 0x1, RZ ;  /* 0x0000000131317819 */ /* 0x000fe400000006ff */
[----:B------:R-:W-:Y:S02]  /*0d90*/  IADD3 R58, R27, 0x120, RZ ;  /* 0x000001201b3a7810 */ /* 0x000fe40007ffe0ff */
[----:B------:R-:W-:Y:S02]  /*0da0*/  LEA.HI.SX32 R2, R2, R27, 0x1b ;  /* 0x0000001b02027211 */ /* 0x000fe400078fdaff */
[----:B------:R-:W-:-:S02]  /*0db0*/  SHF.L.U32 R50, R50, 0x1, RZ ;  /* 0x0000000132327819 */ /* 0x000fc400000006ff */
[----:B------:R-:W-:Y:S02]  /*0dc0*/  SHF.L.U32 R51, R51, 0x1, RZ ;  /* 0x0000000133337819 */ /* 0x000fe400000006ff */
[-C--:B------:R-:W-:Y:S02]  /*0dd0*/  LEA.HI.SX32 R55, R54, R27.reuse, 0x1b ;  /* 0x0000001b36377211 */ /* 0x080fe400078fdaff */
[----:B------:R-:W-:Y:S02]  /*0de0*/  SHF.L.U32 R52, R52, 0x1, RZ ;  /* 0x0000000134347819 */ /* 0x000fe400000006ff */
[----:B------:R-:W-:Y:S02]  /*0df0*/  IADD3 R62, R27, 0x140, RZ ;  /* 0x000001401b3e7810 */ /* 0x000fe40007ffe0ff */
[----:B------:R-:W-:Y:S02]  /*0e00*/  LEA.HI.SX32 R56, R56, R27, 0x1b ;  /* 0x0000001b38387211 */ /* 0x000fe400078fdaff */
[----:B------:R-:W-:-:S02]  /*0e10*/  SHF.L.U32 R53, R53, 0x1, RZ ;  /* 0x0000000135357819 */ /* 0x000fc400000006ff */
[-C--:B------:R-:W-:Y:S02]  /*0e20*/  LEA.HI.SX32 R57, R58, R27.reuse, 0x1b ;  /* 0x0000001b3a397211 */ /* 0x080fe400078fdaff */
[----:B------:R-:W-:Y:S02]  /*0e30*/  SHF.L.U32 R54, R2, 0x1, RZ ;  /* 0x0000000102367819 */ /* 0x000fe400000006ff */
[----:B------:R-:W-:Y:S02]  /*0e40*/  IADD3 R2, R27, 0x160, RZ ;  /* 0x000001601b027810 */ /* 0x000fe40007ffe0ff */
[----:B------:R-:W-:Y:S02]  /*0e50*/  SHF.L.U32 R55, R55, 0x1, RZ ;  /* 0x0000000137377819 */ /* 0x000fe400000006ff */
[----:B------:R-:W-:Y:S02]  /*0e60*/  LEA.HI.SX32 R58, R62, R27, 0x1b ;  /* 0x0000001b3e3a7211 */ /* 0x000fe400078fdaff */
[----:B------:R-:W-:-:S02]  /*0e70*/  SHF.L.U32 R56, R56, 0x1, RZ ;  /* 0x0000000138387819 */ /* 0x000fc400000006ff */
[----:B------:R-:W-:Y:S02]  /*0e80*/  SHF.L.U32 R57, R57, 0x1, RZ ;  /* 0x0000000139397819 */ /* 0x000fe400000006ff */
[----:B------:R-:W-:Y:S01]  /*0e90*/  LEA.HI.SX32 R2, R2, R27, 0x1b ;  /* 0x0000001b02027211 */ /* 0x000fe200078fdaff */
[----:B------:R-:W-:Y:S01]  /*0ea0*/  IMAD.SHL.U32 R58, R58, 0x2, RZ ;  /* 0x000000023a3a7824 */ /* 0x000fe200078e00ff */
[----:B------:R-:W-:-:S04]  /*0eb0*/  IADD3 R62, R27, 0x1e0, RZ ;  /* 0x000001e01b3e7810 */ /* 0x000fc80007ffe0ff */
[----:B------:R-:W-:-:S04]  /*0ec0*/  LEA.HI.SX32 R63, R62, R27, 0x1b ;  /* 0x0000001b3e3f7211 */ /* 0x000fc800078fdaff */
[----:B------:R-:W-:Y:S02]  /*0ed0*/  SHF.L.U32 R63, R63, 0x1, RZ ;  /* 0x000000013f3f7819 */ /* 0x000fe400000006ff */
[----:B------:R-:W-:Y:S02]  /*0ee0*/  ISETP.GE.AND P0, PT, R36, UR10, PT ;  /* 0x0000000a24007c0c */ /* 0x000fe4000bf06270 */
[----:B0-----:R-:W-:Y:S02]  /*0ef0*/  MOV R3, UR18 ;  /* 0x0000001200037c02 */ /* 0x001fe40008000f00 */
[----:B------:R-:W-:Y:S02]  /*0f00*/  PRMT R80, RZ, 0x7610, R80 ;  /* 0x00007610ff507816 */ /* 0x000fe40000000050 */
[----:B------:R-:W-:Y:S02]  /*0f10*/  ISETP.GE.AND P1, PT, R35, UR10, PT ;  /* 0x0000000a23007c0c */ /* 0x000fe4000bf26270 */
        /* <DEDUP_REMOVED lines=17> */
[----:B-----5:R0:W-:Y:S04]  /*1030*/  STS.U16 [R51+0xc0], R14 ;  /* 0x0000c00e33007388 */ /* 0x0201e80000000400 */
[----:B------:R-:W-:Y:S01]  /*1040*/  STS.U16 [R52+0x100], R17 ;  /* 0x0001001134007388 */ /* 0x000fe20000000400 */
[----:B------:R-:W-:-:S03]  /*1050*/  LEA.HI.SX32 R12, R12, R27, 0x1b ;  /* 0x0000001b0c0c7211 */ /* 0x000fc600078fdaff */
        /* <DEDUP_REMOVED lines=11> */
[----:B-1----:R-:W-:Y:S02]  /*1110*/  SHF.L.U32 R60, R12, 0x1, RZ ;  /* 0x000000010c3c7819 */ /* 0x002fe400000006ff */
        /* <DEDUP_REMOVED lines=28> */
[----:B------:R-:W-:-:S03]  /*12e0*/  PRMT R17, RZ, 0x7610, R17 ;  /* 0x00007610ff117816 */ /* 0x000fc60000000011 */
[----:B------:R-:W-:Y:S01]  /*12f0*/  IMAD.WIDE R2, R4, 0x2, R2 ;  /* 0x0000000204027825 */ /* 0x000fe200078e0202 */
[----:B------:R-:W-:Y:S01]  /*1300*/  BAR.SYNC.DEFER_BLOCKING 0x0 ;  /* 0x0000000000007b1d */ /* 0x000fe20000010000 */
[----:B------:R-:W-:-:S05]  /*1310*/  PRMT R16, RZ, 0x7610, R16 ;  /* 0x00007610ff107816 */ /* 0x000fca0000000010 */
[----:B------:R-:W2:Y:S01]  /*1320*/  @!P0 LDG.E.U16 R17, [R2.64+0x100] ;  /* 0x0001000e02118981 */ /* 0x000ea2000c1e1500 */
[----:B------:R-:W-:Y:S02]  /*1330*/  ISETP.GE.AND P0, PT, R39, UR10, PT ;  /* 0x0000000a27007c0c */ /* 0x000fe4000bf06270 */
[----:B------:R-:W-:Y:S01]  /*1340*/  PRMT R15, RZ, 0x7610, R15 ;  /* 0x00007610ff0f7816 */ /* 0x000fe2000000000f */
[----:B------:R-:W3:Y:S10]  /*1350*/  @!P1 LDG.E.U16 R16, [R2.64+0xc0] ;  /* 0x0000c00e02109981 */ /* 0x000ef4000c1e1500 */
[----:B------:R-:W4:Y:S01]  /*1360*/  @!P0 LDG.E.U16 R80, [R2.64+0x1c0] ;  /* 0x0001c00e02508981 */ /* 0x000f22000c1e1500 */
[----:B------:R-:W-:-:S02]  /*1370*/  ISETP.GE.AND P0, PT, R40, UR10, PT ;  /* 0x0000000a28007c0c */ /* 0x000fc4000bf06270 */
[----:B------:R-:W-:Y:S01]  /*1380*/  PRMT R14, RZ, 0x7610, R14 ;  /* 0x00007610ff0e7816 */ /* 0x000fe2000000000e */
[----:B------:R-:W5:Y:S01]  /*1390*/  @!P2 LDG.E.U16 R15, [R2.64+0x80] ;  /* 0x0000800e020fa981 */ /* 0x000f62000c1e1500 */
[----:B------:R-:W-:Y:S02]  /*13a0*/  PRMT R13, RZ, 0x7610, R13 ;  /* 0x00007610ff0d7816 */ /* 0x000fe4000000000d */
[----:B------:R-:W-:Y:S02]  /*13b0*/  PRMT R19, RZ, 0x7610, R19 ;  /* 0x00007610ff137816 */ /* 0x000fe40000000013 */
[----:B------:R-:W-:Y:S01]  /*13c0*/  PRMT R18, RZ, 0x7610, R18 ;  /* 0x00007610ff127816 */ /* 0x000fe20000000012 */
[----:B------:R-:W2:Y:S01]  /*13d0*/  @!P3 LDG.E.U16 R14, [R2.64+0x40] ;  /* 0x0000400e020eb981 */ /* 0x000ea2000c1e1500 */
[----:B------:R-:W-:-:S03]  /*13e0*/  ISETP.GE.AND P1, PT, R42, UR10, PT ;  /* 0x0000000a2a007c0c */ /* 0x000fc6000bf26270 */
[----:B------:R-:W2:Y:S01]  /*13f0*/  @!P0 LDG.E.U16 R83, [R2.64+0x200] ;  /* 0x0002000e02538981 */ /* 0x000ea2000c1e1500 */
[----:B------:R-:W-:Y:S02]  /*1400*/  ISETP.GE.AND P0, PT, R41, UR10, PT ;  /* 0x0000000a29007c0c */ /* 0x000fe4000bf06270 */
[----:B------:R-:W-:Y:S01]  /*1410*/  ISETP.GE.AND P2, PT, R43, UR10, PT ;  /* 0x0000000a2b007c0c */ /* 0x000fe2000bf46270 */
[----:B------:R-:W2:Y:S01]  /*1420*/  @!P4 LDG.E.U16 R13, [R2.64] ;  /* 0x0000000e020dc981 */ /* 0x000ea2000c1e1500 */
[----:B------:R-:W-:Y:S02]  /*1430*/  ISETP.GE.AND P3, PT, R44, UR10, PT ;  /* 0x0000000a2c007c0c */ /* 0x000fe4000bf66270 */
[----:B------:R-:W-:Y:S01]  /*1440*/  ISETP.GE.AND P4, PT, R45, UR10, PT ;  /* 0x0000000a2d007c0c */ /* 0x000fe2000bf86270 */
[----:B------:R-:W3:Y:S01]  /*1450*/  @!P5 LDG.E.U16 R19, [R2.64+0x180] ;  /* 0x0001800e0213d981 */ /* 0x000ee2000c1e1500 */
[----:B------:R-:W-:-:S03]  /*1460*/  ISETP.GE.AND P5, PT, R46, UR10, PT ;  /* 0x0000000a2e007c0c */ /* 0x000fc6000bfa6270 */
[----:B------:R-:W3:Y:S01]  /*1470*/  @!P6 LDG.E.U16 R18, [R2.64+0x140] ;  /* 0x0001400e0212e981 */ /* 0x000ee2000c1e1500 */
[----:B------:R-:W-:-:S03]  /*1480*/  ISETP.GE.AND P6, PT, R47, UR10, PT ;  /* 0x0000000a2f007c0c */ /* 0x000fc6000bfc6270 */
[----:B------:R-:W3:Y:S04]  /*1490*/  @!P0 LDG.E.U16 R82, [R2.64+0x240] ;  /* 0x0002400e02528981 */ /* 0x000ee8000c1e1500 */
[----:B------:R-:W4:Y:S04]  /*14a0*/  @!P1 LDG.E.U16 R85, [R2.64+0x280] ;  /* 0x0002800e02559981 */ /* 0x000f28000c1e1500 */
[----:B------:R-:W4:Y:S04]  /*14b0*/  @!P2 LDG.E.U16 R84, [R2.64+0x2c0] ;  /* 0x0002c00e0254a981 */ /* 0x000f28000c1e1500 */
[----:B------:R-:W4:Y:S04]  /*14c0*/  @!P3 LDG.E.U16 R87, [R2.64+0x300] ;  /* 0x0003000e0257b981 */ /* 0x000f28000c1e1500 */
[----:B------:R-:W4:Y:S04]  /*14d0*/  @!P4 LDG.E.U16 R86, [R2.64+0x340] ;  /* 0x0003400e0256c981 */ /* 0x000f28000c1e1500 */
[----:B------:R-:W4:Y:S04]  /*14e0*/  @!P5 LDG.E.U16 R89, [R2.64+0x380] ;  /* 0x0003800e0259d981 */ /* 0x000f28000c1e1500 */
[----:B------:R-:W4:Y:S01]  /*14f0*/  @!P6 LDG.E.U16 R88, [R2.64+0x3c0] ;  /* 0x0003c00e0258e981 */ /* 0x000f22000c1e1500 */
[----:B------:R-:W-:-:S02]  /*1500*/  MOV R12, UR11 ;  /* 0x0000000b000c7c02 */ /* 0x000fc40008000f00 */
[----:B------:R-:W-:Y:S02]  /*1510*/  P2R R98, PR, RZ, 0x1 ;  /* 0x00000001ff627803 */ /* 0x000fe40000000000 */
[----:B------:R-:W-:Y:S02]  /*1520*/  ISETP.GE.AND P0, PT, R4, UR10, PT ;  /* 0x0000000a04007c0c */ /* 0x000fe4000bf06270 */
[----:B------:R-:W-:Y:S02]  /*1530*/  PRMT R101, RZ, 0x7610, R101 ;  /* 0x00007610ff657816 */ /* 0x000fe40000000065 */
[----:B------:R-:W-:Y:S02]  /*1540*/  P2R R96, PR, RZ, 0x2 ;  /* 0x00000002ff607803 */ /* 0x000fe40000000000 */
[----:B------:R-:W-:Y:S02]  /*1550*/  ISETP.GE.AND P1, PT, R32, UR10, PT ;  /* 0x0000000a20007c0c */ /* 0x000fe4000bf26270 */
[----:B------:R-:W-:-:S02]  /*1560*/  PRMT R103, RZ, 0x7610, R103 ;  /* 0x00007610ff677816 */ /* 0x000fc40000000067 */
[----:B------:R-:W-:Y:S02]  /*1570*/  PRMT R105, RZ, 0x7610, R105 ;  /* 0x00007610ff697816 */ /* 0x000fe40000000069 */
[----:B------:R-:W-:Y:S02]  /*1580*/  PRMT R100, RZ, 0x7610, R100 ;  /* 0x00007610ff647816 */ /* 0x000fe40000000064 */
[----:B------:R-:W-:Y:S02]  /*1590*/  PRMT R107, RZ, 0x7610, R107 ;  /* 0x00007610ff6b7816 */ /* 0x000fe4000000006b */
[----:B------:R-:W-:Y:S01]  /*15a0*/  PRMT R102, RZ, 0x7610, R102 ;  /* 0x00007610ff667816 */ /* 0x000fe20000000066 */
[----:B--2---:R0:W-:Y:S04]  /*15b0*/  STS.U16 [R48], R13 ;  /* 0x0000000d30007388 */ /* 0x0041e80000000400 */
[----:B------:R-:W-:Y:S04]  /*15c0*/  STS.U16 [R49+0x40], R14 ;  /* 0x0000400e31007388 */ /* 0x000fe80000000400 */
[----:B-----5:R-:W-:Y:S04]  /*15d0*/  STS.U16 [R50+0x80], R15 ;  /* 0x0000800f32007388 */ /* 0x020fe80000000400 */
[----:B---3--:R-:W-:Y:S04]  /*15e0*/  STS.U16 [R51+0xc0], R16 ;  /* 0x0000c01033007388 */ /* 0x008fe80000000400 */
[----:B------:R-:W-:Y:S04]  /*15f0*/  STS.U16 [R52+0x100], R17 ;  /* 0x0001001134007388 */ /* 0x000fe80000000400 */
[----:B------:R-:W-:Y:S04]  /*1600*/  STS.U16 [R53+0x140], R18 ;  /* 0x0001401235007388 */ /* 0x000fe80000000400 */
[----:B------:R-:W-:Y:S04]  /*1610*/  STS.U16 [R54+0x180], R19 ;  /* 0x0001801336007388 */ /* 0x000fe80000000400 */
[----:B----4-:R1:W-:Y:S01]  /*1620*/  STS.U16 [R55+0x1c0], R80 ;  /* 0x0001c05037007388 */ /* 0x0103e20000000400 */
[----:B0-----:R-:W-:-:S03]  /*1630*/  MOV R13, UR16 ;  /* 0x00000010000d7c02 */ /* 0x001fc60008000f00 */
[----:B------:R0:W-:Y:S04]  /*1640*/  STS.U16 [R56+0x200], R83 ;  /* 0x0002005338007388 */ /* 0x0001e80000000400 */
[----:B------:R2:W-:Y:S04]  /*1650*/  STS.U16 [R57+0x240], R82 ;  /* 0x0002405239007388 */ /* 0x0005e80000000400 */
[----:B------:R3:W-:Y:S04]  /*1660*/  STS.U16 [R58+0x280], R85 ;  /* 0x000280553a007388 */ /* 0x0007e80000000400 */
[----:B------:R4:W-:Y:S04]  /*1670*/  STS.U16 [R59+0x2c0], R84 ;  /* 0x0002c0543b007388 */ /* 0x0009e80000000400 */
[----:B------:R5:W-:Y:S01]  /*1680*/  STS.U16 [R60+0x300], R87 ;  /* 0x000300573c007388 */ /* 0x000be20000000400 */
[----:B-1----:R-:W-:-:S03]  /*1690*/  IMAD.WIDE R80, R4, 0x2, R12 ;  /* 0x0000000204507825 */ /* 0x002fc600078e020c */
        /* <DEDUP_REMOVED lines=22> */
[----:B--2---:R-:W-:-:S03]  /*1800*/  PRMT R82, RZ, 0x7610, R82 ;  /* 0x00007610ff527816 */ /* 0x004fc60000000052 */
[----:B------:R-:W2:Y:S01]  /*1810*/  @!P0 LDG.E.U16 R101, [R80.64] ;  /* 0x0000000e50658981 */ /* 0x000ea2000c1e1500 */
[----:B------:R-:W-:-:S03]  /*1820*/  ISETP.GE.AND P0, PT, R34, UR10, PT ;  /* 0x0000000a22007c0c */ /* 0x000fc6000bf06270 */
[----:B------:R-:W2:Y:S01]  /*1830*/  @!P1 LDG.E.U16 R82, [R80.64+0x40] ;  /* 0x0000400e50529981 */ /* 0x000ea2000c1e1500 */
[----:B------:R-:W-:Y:S02]  /*1840*/  ISETP.GE.AND P1, PT, R35, UR10, PT ;  /* 0x0000000a23007c0c */ /* 0x000fe4000bf26270 */
[----:B---3--:R-:W-:Y:S01]  /*1850*/  PRMT R85, RZ, 0x7610, R85 ;  /* 0x00007610ff557816 */ /* 0x008fe20000000055 */
[----:B------:R-:W3:Y:S01]  /*1860*/  @!P3 LDG.E.U16 R105, [R80.64+0x300] ;  /* 0x0003000e5069b981 */ /* 0x000ee2000c1e1500 */
[----:B----4-:R-:W-:Y:S02]  /*1870*/  PRMT R84, RZ, 0x7610, R84 ;  /* 0x00007610ff547816 */ /* 0x010fe40000000054 */
[----:B-----5:R-:W-:Y:S01]  /*1880*/  PRMT R87, RZ, 0x7610, R87 ;  /* 0x00007610ff577816 */ /* 0x020fe20000000057 */
[----:B------:R-:W4:Y:S04]  /*1890*/  @!P4 LDG.E.U16 R100, [R80.64+0x340] ;  /* 0x0003400e5064c981 */ /* 0x000f28000c1e1500 */
[----:B------:R-:W5:Y:S01]  /*18a0*/  @!P0 LDG.E.U16 R83, [R80.64+0x80] ;  /* 0x0000800e50538981 */ /* 0x000f62000c1e1500 */
[----:B------:R-:W-:-:S03]  /*18b0*/  ISETP.GE.AND P0, PT, R36, UR10, PT ;  /* 0x0000000a24007c0c */ /* 0x000fc6000bf06270 */
[----:B------:R-:W3:Y:S01]  /*18c0*/  @!P1 LDG.E.U16 R84, [R80.64+0xc0] ;  /* 0x0000c00e50549981 */ /* 0x000ee2000c1e1500 */
[----:B------:R-:W-:Y:S02]  /*18d0*/  ISETP.GE.AND P1, PT, R37, UR10, PT ;  /* 0x0000000a25007c0c */ /* 0x000fe4000bf26270 */
[----:B-1----:R-:W-:Y:S01]  /*18e0*/  PRMT R86, RZ, 0x7610, R86 ;  /* 0x00007610ff567816 */ /* 0x002fe20000000056 */
[----:B------:R-:W4:Y:S01]  /*18f0*/  @!P5 LDG.E.U16 R107, [R80.64+0x380] ;  /* 0x0003800e506bd981 */ /* 0x000f22000c1e1500 */
[----:B------:R-:W-:Y:S02]  /*1900*/  PRMT R89, RZ, 0x7610, R89 ;  /* 0x00007610ff597816 */ /* 0x000fe40000000059 */
[----:B------:R-:W-:Y:S01]  /*1910*/  PRMT R88, RZ, 0x7610, R88 ;  /* 0x00007610ff587816 */ /* 0x000fe20000000058 */
[----:B------:R-:W4:Y:S04]  /*1920*/  @!P6 LDG.E.U16 R102, [R80.64+0x3c0] ;  /* 0x0003c00e5066e981 */ /* 0x000f28000c1e1500 */
[----:B------:R-:W4:Y:S01]  /*1930*/  @!P0 LDG.E.U16 R85, [R80.64+0x100] ;  /* 0x0001000e50558981 */ /* 0x000f22000c1e1500 */
[----:B------:R-:W-:-:S03]  /*1940*/  ISETP.GE.AND P0, PT, R38, UR10, PT ;  /* 0x0000000a26007c0c */ /* 0x000fc6000bf06270 */
[----:B------:R-:W4:Y:S01]  /*1950*/  @!P1 LDG.E.U16 R86, [R80.64+0x140] ;  /* 0x0001400e50569981 */ /* 0x000f22000c1e1500 */
[----:B------:R-:W-:-:S09]  /*1960*/  ISETP.GE.AND P1, PT, R39, UR10, PT ;  /* 0x0000000a27007c0c */ /* 0x000fd2000bf26270 */
[----:B------:R-:W4:Y:S01]  /*1970*/  @!P0 LDG.E.U16 R87, [R80.64+0x180] ;  /* 0x0001800e50578981 */ /* 0x000f22000c1e1500 */
[----:B------:R-:W-:-:S03]  /*1980*/  ISETP.GE.AND P0, PT, R40, UR10, PT ;  /* 0x0000000a28007c0c */ /* 0x000fc6000bf06270 */
[----:B------:R-:W4:Y:S01]  /*1990*/  @!P1 LDG.E.U16 R88, [R80.64+0x1c0] ;  /* 0x0001c00e50589981 */ /* 0x000f22000c1e1500 */
[----:B------:R-:W-:-:S09]  /*19a0*/  ISETP.NE.AND P1, PT, R96, RZ, PT ;  /* 0x000000ff6000720c */ /* 0x000fd20003f25270 */
[----:B------:R-:W4:Y:S01]  /*19b0*/  @!P0 LDG.E.U16 R89, [R80.64+0x200] ;  /* 0x0002000e50598981 */ /* 0x000f22000c1e1500 */
[----:B------:R-:W-:Y:S02]  /*19c0*/  ISETP.NE.AND P0, PT, R98, RZ, PT ;  /* 0x000000ff6200720c */ /* 0x000fe40003f05270 */
[----:B------:R-:W-:Y:S01]  /*19d0*/  PRMT R96, RZ, 0x7610, R96 ;  /* 0x00007610ff607816 */ /* 0x000fe20000000060 */
[----:B------:R-:W4:Y:S01]  /*19e0*/  @!P1 LDG.E.U16 R103, [R80.64+0x280] ;  /* 0x0002800e50679981 */ /* 0x000f22000c1e1500 */
[----:B------:R-:W-:-:S06]  /*19f0*/  PRMT R98, RZ, 0x7610, R98 ;  /* 0x00007610ff627816 */ /* 0x000fcc0000000062 */
[----:B------:R-:W4:Y:S04]  /*1a00*/  @!P2 LDG.E.U16 R98, [R80.64+0x2c0] ;  /* 0x0002c00e5062a981 */ /* 0x000f28000c1e1500 */
[----:B------:R-:W4:Y:S01]  /*1a10*/  @!P0 LDG.E.U16 R96, [R80.64+0x240] ;  /* 0x0002400e50608981 */ /* 0x000f22000c1e1500 */
[----:B------:R-:W-:Y:S02]  /*1a20*/  PRMT R19, RZ, 0x5410, R19 ;  /* 0x00005410ff137816 */ /* 0x000fe40000000013 */
[----:B------:R-:W-:Y:S02]  /*1a30*/  PRMT R90, RZ, 0x5410, R90 ;  /* 0x00005410ff5a7816 */ /* 0x000fe4000000005a */
[----:B------:R-:W-:Y:S02]  /*1a40*/  PRMT R91, RZ, 0x5410, R91 ;  /* 0x00005410ff5b7816 */ /* 0x000fe4000000005b */
[----:B------:R-:W-:-:S02]  /*1a50*/  PRMT R92, RZ, 0x5410, R92 ;  /* 0x00005410ff5c7816 */ /* 0x000fc4000000005c */
[----:B------:R-:W-:Y:S02]  /*1a60*/  PRMT R93, RZ, 0x5410, R93 ;  /* 0x00005410ff5d7816 */ /* 0x000fe4000000005d */
[----:B------:R-:W-:Y:S02]  /*1a70*/  PRMT R94, RZ, 0x5410, R94 ;  /* 0x00005410ff5e7816 */ /* 0x000fe4000000005e */
[----:B------:R-:W-:Y:S01]  /*1a80*/  PRMT R95, RZ, 0x5410, R95 ;  /* 0x00005410ff5f7816 */ /* 0x000fe2000000005f */
[----:B------:R-:W-:Y:S04]  /*1a90*/  BSSY B0, `(.L_x_5322) ;  /* 0x000006c000007945 */ /* 0x000fe80003800000 */
[----:B------:R-:W-:Y:S01]  /*1aa0*/  FADD.FTZ R95, R95, UR5 ;  /* 0x000000055f5f7e21 */ /* 0x000fe20008010000 */
[----:B--2---:R-:W-:Y:S04]  /*1ab0*/  STS.U16 [R48], R101 ;  /* 0x0000006530007388 */ /* 0x004fe80000000400 */
[----:B------:R-:W-:Y:S04]  /*1ac0*/  STS.U16 [R49+0x40], R82 ;  /* 0x0000405231007388 */ /* 0x000fe80000000400 */
[----:B-----5:R-:W-:Y:S04]  /*1ad0*/  STS.U16 [R50+0x80], R83 ;  /* 0x0000805332007388 */ /* 0x020fe80000000400 */
[----:B---3--:R-:W-:Y:S04]  /*1ae0*/  STS.U16 [R51+0xc0], R84 ;  /* 0x0000c05433007388 */ /* 0x008fe80000000400 */
[----:B----4-:R-:W-:Y:S04]  /*1af0*/  STS.U16 [R52+0x100], R85 ;  /* 0x0001005534007388 */ /* 0x010fe80000000400 */
        /* <DEDUP_REMOVED lines=21> */
[----:B------:R-:W-:Y:S04]  /*1c50*/  LDS.U16 R96, [R64+0x12] ;  /* 0x0000120040607984 */ /* 0x000fe80000000400 */
[----:B------:R-:W-:Y:S01]  /*1c60*/  LDS.U16 R98, [R64+0x14] ;  /* 0x0000140040627984 */ /* 0x000fe20000000400 */
[----:B-1----:R-:W-:-:S03]  /*1c70*/  PRMT R81, RZ, 0x5410, R81 ;  /* 0x00005410ff517816 */ /* 0x002fc60000000051 */
[----:B------:R-:W-:Y:S01]  /*1c80*/  LDS.U16 R100, [R64+0x16] ;  /* 0x0000160040647984 */ /* 0x000fe20000000400 */
[----:B--2---:R-:W-:Y:S01]  /*1c90*/  PRMT R80, RZ, 0x5410, R80 ;  /* 0x00005410ff507816 */ /* 0x004fe20000000050 */
[----:B------:R-:W-:Y:S01]  /*1ca0*/  FFMA.FTZ R89, R81, R88, R22 ;  /* 0x0000005851597223 */ /* 0x000fe20000010016 */
[----:B------:R-:W-:Y:S01]  /*1cb0*/  PRMT R22, RZ, 0x5410, R65 ;  /* 0x00005410ff167816 */ /* 0x000fe20000000041 */
[----:B------:R-:W-:Y:S01]  /*1cc0*/  LDS.U16 R102, [R64+0x18] ;  /* 0x0000180040667984 */ /* 0x000fe20000000400 */
[----:B---3--:R-:W-:-:S03]  /*1cd0*/  PRMT R82, RZ, 0x5410, R82 ;  /* 0x00005410ff527816 */ /* 0x008fc60000000052 */
[----:B------:R-:W-:Y:S01]  /*1ce0*/  FFMA.FTZ R89, R80, R22, R89 ;  /* 0x0000001650597223 */ /* 0x000fe20000010059 */
[----:B------:R-:W-:Y:S01]  /*1cf0*/  PRMT R22, RZ, 0x5410, R66 ;  /* 0x00005410ff167816 */ /* 0x000fe20000000042 */
[----:B------:R-:W-:Y:S01]  /*1d00*/  LDS.U16 R104, [R64+0x1a] ;  /* 0x00001a0040687984 */ /* 0x000fe20000000400 */
[----:B------:R-:W-:Y:S02]  /*1d10*/  PRMT R88, RZ, 0x5410, R67 ;  /* 0x00005410ff587816 */ /* 0x000fe40000000043 */
[----:B----4-:R-:W-:Y:S01]  /*1d20*/  PRMT R83, RZ, 0x5410, R83 ;  /* 0x00005410ff537816 */ /* 0x010fe20000000053 */
[----:B------:R-:W-:Y:S01]  /*1d30*/  FFMA.FTZ R22, R82, R22, R89 ;  /* 0x0000001652167223 */ /* 0x000fe20000010059 */
[----:B-----5:R-:W-:Y:S01]  /*1d40*/  PRMT R84, RZ, 0x5410, R84 ;  /* 0x00005410ff547816 */ /* 0x020fe20000000054 */
[----:B------:R-:W-:Y:S02]  /*1d50*/  LDS.U16 R106, [R64+0x1c] ;  /* 0x00001c00406a7984 */ /* 0x000fe40000000400 */
[----:B------:R-:W-:Y:S01]  /*1d60*/  FFMA.FTZ R89, R83, R88, R22 ;  /* 0x0000005853597223 */ /* 0x000fe20000010016 */
[----:B------:R-:W-:Y:S01]  /*1d70*/  PRMT R88, RZ, 0x5410, R68 ;  /* 0x00005410ff587816 */ /* 0x000fe20000000044 */
[----:B------:R-:W1:Y:S01]  /*1d80*/  LDS.U16 R22, [R64+0x10] ;  /* 0x0000100040167984 */ /* 0x000e620000000400 */
[----:B------:R-:W-:-:S03]  /*1d90*/  PRMT R85, RZ, 0x5410, R85 ;  /* 0x00005410ff557816 */ /* 0x000fc60000000055 */
[----:B------:R-:W-:Y:S01]  /*1da0*/  FFMA.FTZ R88, R84, R88, R89 ;  /* 0x0000005854587223 */ /* 0x000fe20000010059 */
[----:B------:R-:W-:Y:S01]  /*1db0*/  PRMT R89, RZ, 0x5410, R69 ;  /* 0x00005410ff597816 */ /* 0x000fe20000000045 */
[----:B------:R2:W3:Y:S01]  /*1dc0*/  LDS.U16 R108, [R64+0x1e] ;  /* 0x00001e00406c7984 */ /* 0x0004e20000000400 */
[----:B------:R-:W-:-:S03]  /*1dd0*/  PRMT R86, RZ, 0x5410, R86 ;  /* 0x00005410ff567816 */ /* 0x000fc60000000056 */
[----:B------:R-:W-:Y:S01]  /*1de0*/  FFMA.FTZ R89, R85, R89, R88 ;  /* 0x0000005955597223 */ /* 0x000fe20000010058 */
[----:B------:R-:W-:Y:S02]  /*1df0*/  PRMT R88, RZ, 0x5410, R70 ;  /* 0x00005410ff587816 */ /* 0x000fe40000000046 */
[----:B------:R-:W-:Y:S02]  /*1e00*/  MOV R101, c[0x0][0x16c] ;  /* 0x00005b0000657a02 */ /* 0x000fe40000000f00 */
[----:B0-----:R-:W-:Y:S01]  /*1e10*/  PRMT R87, RZ, 0x5410, R87 ;  /* 0x00005410ff577816 */ /* 0x001fe20000000057 */
[----:B------:R-:W-:Y:S01]  /*1e20*/  FFMA.FTZ R88, R86, R88, R89 ;  /* 0x0000005856587223 */ /* 0x000fe20000010059 */
[----:B------:R-:W-:Y:S02]  /*1e30*/  PRMT R89, RZ, 0x5410, R71 ;  /* 0x00005410ff597816 */ /* 0x000fe40000000047 */
[----:B------:R-:W-:-:S03]  /*1e40*/  ISETP.GE.AND P5, PT, R101, 0x1, PT ;  /* 0x000000016500780c */ /* 0x000fc60003fa6270 */
[----:B------:R-:W-:Y:S02]  /*1e50*/  FFMA.FTZ R101, R87, R89, R88 ;  /* 0x0000005957657223 */ /* 0x000fe40000010058 */
[----:B------:R-:W-:-:S05]  /*1e60*/  FADD.FTZ R88, R19, UR5 ;  /* 0x0000000513587e21 */ /* 0x000fca0008010000 */
[----:B------:R-:W-:Y:S01]  /*1e70*/  FSETP.GTU.FTZ.AND P4, PT, R88, 20, PT ;  /* 0x41a000005800780b */ /* 0x000fe20003f9c000 */
[----:B------:R-:W-:Y:S02]  /*1e80*/  FADD.FTZ R89, R90, UR5 ;  /* 0x000000055a597e21 */ /* 0x000fe40008010000 */
[----:B------:R-:W-:Y:S02]  /*1e90*/  FADD.FTZ R90, R91, UR5 ;  /* 0x000000055b5a7e21 */ /* 0x000fe40008010000 */
[----:B------:R-:W-:Y:S02]  /*1ea0*/  FADD.FTZ R91, R92, UR5 ;  /* 0x000000055c5b7e21 */ /* 0x000fe40008010000 */
[----:B------:R-:W-:Y:S01]  /*1eb0*/  FADD.FTZ R92, R93, UR5 ;  /* 0x000000055d5c7e21 */ /* 0x000fe20008010000 */
[----:B------:R-:W-:Y:S01]  /*1ec0*/  PRMT R19, RZ, 0x5410, R72 ;  /* 0x00005410ff137816 */ /* 0x000fe20000000048 */
[----:B------:R-:W-:Y:S01]  /*1ed0*/  FADD.FTZ R93, R94, UR5 ;  /* 0x000000055e5d7e21 */ /* 0x000fe20008010000 */
[----:B-1----:R-:W-:-:S02]  /*1ee0*/  PRMT R94, RZ, 0x5410, R22 ;  /* 0x00005410ff5e7816 */ /* 0x002fc40000000016 */
[----:B------:R-:W-:Y:S02]  /*1ef0*/  FSETP.GTU.FTZ.AND P3, PT, R89, 20, PT ;  /* 0x41a000005900780b */ /* 0x000fe40003f7c000 */
[----:B------:R-:W-:Y:S01]  /*1f00*/  FSETP.GTU.FTZ.AND P2, PT, R90, 20, PT ;  /* 0x41a000005a00780b */ /* 0x000fe20003f5c000 */
[----:B------:R-:W-:Y:S01]  /*1f10*/  FFMA.FTZ R103, R94, R19, R101 ;  /* 0x000000135e677223 */ /* 0x000fe20000010065 */
[----:B------:R-:W-:Y:S02]  /*1f20*/  FSETP.GTU.FTZ.AND P1, PT, R91, 20, PT ;  /* 0x41a000005b00780b */ /* 0x000fe40003f3c000 */
[----:B------:R-:W-:Y:S02]  /*1f30*/  FSETP.GTU.FTZ.AND P0, PT, R92, 20, PT ;  /* 0x41a000005c00780b */ /* 0x000fe40003f1c000 */
[----:B------:R-:W-:Y:S01]  /*1f40*/  FSETP.GTU.FTZ.AND P6, PT, R93, 20, PT ;  /* 0x41a000005d00780b */ /* 0x000fe20003fdc000 */
[----:B------:R-:W-:Y:S07]  /*1f50*/  @P4 BRA `(.L_x_5323) ;  /* 0x000001f000004947 */ /* 0x000fee0003800000 */
[----:B--23--:R-:W-:Y:S01]  /*1f60*/  FMUL.FTZ R88, R88, 1.4426950216293334961 ;  /* 0x3fb8aa3b58587820 */ /* 0x00cfe20000410000 */
        /* <DEDUP_REMOVED lines=30> */
.L_x_5323:
[----:B--23--:R-:W-:Y:S05]  /*2150*/  BSYNC B0 ;  /* 0x0000000000007941 */ /* 0x00cfea0003800000 */
.L_x_5322:
        /* <DEDUP_REMOVED lines=39> */
.L_x_5325:
[----:B------:R-:W-:Y:S05]  /*23d0*/  BSYNC B0 ;  /* 0x0000000000007941 */ /* 0x000fea0003800000 */
.L_x_5324:
        /* <DEDUP_REMOVED lines=39> */
.L_x_5327:
[----:B------:R-:W-:Y:S05]  /*2650*/  BSYNC B0 ;  /* 0x0000000000007941 */ /* 0x000fea0003800000 */
.L_x_5326:
        /* <DEDUP_REMOVED lines=39> */
.L_x_5329:
[----:B------:R-:W-:Y:S05]  /*28d0*/  BSYNC B0 ;  /* 0x0000000000007941 */ /* 0x000fea0003800000 */
.L_x_5328:
        /* <DEDUP_REMOVED lines=39> */
.L_x_5331:
[----:B------:R-:W-:Y:S05]  /*2b50*/  BSYNC B0 ;  /* 0x0000000000007941 */ /* 0x000fea0003800000 */
.L_x_5330:
        /* <DEDUP_REMOVED lines=39> */
.L_x_5333:
[----:B------:R-:W-:Y:S05]  /*2dd0*/  BSYNC B0 ;  /* 0x0000000000007941 */ /* 0x000fea0003800000 */
.L_x_5332:
        /* <DEDUP_REMOVED lines=10> */
[----:B------:R-:W-:-:S02]  /*2e80*/  HFMA2.MMA R109, -RZ, RZ, 1.3056640625, -1.8671875 ;  /* 0x3d39bf78ff6d7435 */ /* 0x000fc400000001ff */
        /* <DEDUP_REMOVED lines=28> */
.L_x_5335:
[----:B------:R-:W-:Y:S05]  /*3050*/  BSYNC B0 ;  /* 0x0000000000007941 */ /* 0x000fea0003800000 */
.L_x_5334:
        /* <DEDUP_REMOVED lines=40> */
.L_x_5337:
[----:B------:R-:W-:Y:S05]  /*32e0*/  BSYNC B0 ;  /* 0x0000000000007941 */ /* 0x000fea0003800000 */
.L_x_5336:
        /* <DEDUP_REMOVED lines=39> */
.L_x_5339:
[----:B------:R-:W-:Y:S05]  /*3560*/  BSYNC B0 ;  /* 0x0000000000007941 */ /* 0x000fea0003800000 */
.L_x_5338:
        /* <DEDUP_REMOVED lines=38> */
.L_x_5341:
[----:B------:R-:W-:Y:S05]  /*37d0*/  BSYNC B0 ;  /* 0x0000000000007941 */ /* 0x000fea0003800000 */
.L_x_5340:
        /* <DEDUP_REMOVED lines=38> */
.L_x_5343:
[----:B------:R-:W-:Y:S05]  /*3a40*/  BSYNC B0 ;  /* 0x0000000000007941 */ /* 0x000fea0003800000 */
.L_x_5342:
        /* <DEDUP_REMOVED lines=33> */
.L_x_5345:
[----:B------:R-:W-:Y:S05]  /*3c60*/  BSYNC B0 ;  /* 0x0000000000007941 */ /* 0x000fea0003800000 */
.L_x_5344:
        /* <DEDUP_REMOVED lines=33> */
.L_x_5347:
[----:B------:R-:W-:Y:S05]  /*3e80*/  BSYNC B0 ;  /* 0x0000000000007941 */ /* 0x000fea0003800000 */
.L_x_5346:
        /* <DEDUP_REMOVED lines=33> */
.L_x_5349:
[----:B------:R-:W-:Y:S05]  /*40a0*/  BSYNC B0 ;  /* 0x0000000000007941 */ /* 0x000fea0003800000 */
.L_x_5348:
        /* <DEDUP_REMOVED lines=33> */
.L_x_5351:
[----:B------:R-:W-:Y:S05]  /*42c0*/  BSYNC B0 ;  /* 0x0000000000007941 */ /* 0x000fea0003800000 */
.L_x_5350:
        /* <DEDUP_REMOVED lines=33> */
.L_x_5353:
[----:B------:R-:W-:Y:S05]  /*44e0*/  BSYNC B0 ;  /* 0x0000000000007941 */ /* 0x000fea0003800000 */
.L_x_5352:
        /* <DEDUP_REMOVED lines=31> */
[----:B------:R-:W-:Y:S01]  /*46e0*/  MOV R114, RZ ;  /* 0x000000ff00727202 */ /* 0x000fe20000000f00 */
[----:B------:R-:W-:Y:S01]  /*46f0*/  IMAD.IADD R144, R144, 0x1, -R13 ;  /* 0x0000000190907824 */ /* 0x000fe200078e0a0d */
[----:B------:R-:W-:Y:S01]  /*4700*/  MOV R121, RZ ;  /* 0x000000ff00797202 */ /* 0x000fe20000000f00 */
[----:B------:R-:W-:-:S02]  /*4710*/  UMOV UR6, URZ ;  /* 0x0000003f00067c82 */ /* 0x000fc40008000000 */
[----:B------:R-:W-:Y:S02]  /*4720*/  UMOV UR7, URZ ;  /* 0x0000003f00077c82 */ /* 0x000fe40008000000 */
.L_x_5391:
[----:B----4-:R-:W-:Y:S01]  /*4730*/  SHF.R.S32.HI R147, RZ, 0x1f, R145 ;  /* 0x0000001fff937819 */ /* 0x010fe20000011491 */
[----:B------:R-:W-:Y:S01]  /*4740*/  ULDC UR10, c[0x0][0x168] ;  /* 0x00005a00000a7ab9 */ /* 0x000fe20000000800 */
[--C-:B------:R-:W-:Y:S01]  /*4750*/  SHF.R.S32.HI R5, RZ, 0x1f, R4.reuse ;  /* 0x0000001fff057819 */ /* 0x100fe20000011404 */
[----:B------:R-:W-:Y:S01]  /*4760*/  UIADD3 UR10, -UR9, UR10, URZ ;  /* 0x0000000a090a7290 */ /* 0x000fe2000fffe13f */
[C---:B------:R-:W-:Y:S01]  /*4770*/  LOP3.LUT R32, R4.reuse, 0x20, RZ, 0xfc, !PT ;  /* 0x0000002004207812 */ /* 0x040fe200078efcff */
[----:B------:R-:W-:Y:S01]  /*4780*/  IMAD R12, R147, c[0x0][0x1a0], RZ ;  /* 0x00006800930c7a24 */ /* 0x000fe200078e02ff */
[C---:B------:R-:W-:Y:S01]  /*4790*/  LOP3.LUT R34, R4.reuse, 0x40, RZ, 0xfc, !PT ;  /* 0x0000004004227812 */ /* 0x040fe200078efcff */
[C---:B------:R-:W-:Y:S01]  /*47a0*/  IMAD.WIDE.U32 R14, R145.reuse, c[0x0][0x1a0], R4 ;  /* 0x00006800910e7a25 */ /* 0x040fe200078e0004 */
[C---:B------:R-:W-:Y:S02]  /*47b0*/  LOP3.LUT R35, R4.reuse, 0x60, RZ, 0xfc, !PT ;  /* 0x0000006004237812 */ /* 0x040fe400078efcff */
[----:B------:R-:W-:Y:S01]  /*47c0*/  ISETP.GE.AND P2, PT, R4, UR10, PT ;  /* 0x0000000a04007c0c */ /* 0x000fe2000bf46270 */
[----:B------:R-:W-:Y:S01]  /*47d0*/  IMAD R13, R145, c[0x0][0x1a4], R12 ;  /* 0x00006900910d7a24 */ /* 0x000fe200078e020c */
[----:B------:R-:W-:Y:S01]  /*47e0*/  ISETP.GE.AND P1, PT, R32, UR10, PT ;  /* 0x0000000a20007c0c */ /* 0x000fe2000bf26270 */
[----:B------:R-:W-:Y:S01]  /*47f0*/  IMAD R17, R21, c[0x0][0x180], RZ ;  /* 0x0000600015117a24 */ /* 0x000fe200078e02ff */
[----:B------:R-:W-:-:S02]  /*4800*/  LEA R12, P0, R14, R28, 0x1 ;  /* 0x0000001c0e0c7211 */ /* 0x000fc400078008ff */
[----:B------:R-:W-:Y:S02]  /*4810*/  IADD3 R13, R15, R13, RZ ;  /* 0x0000000d0f0d7210 */ /* 0x000fe40007ffe0ff */
[----:B------:R-:W-:Y:S02]  /*4820*/  PRMT R19, RZ, 0x7610, R19 ;  /* 0x00007610ff137816 */ /* 0x000fe40000000013 */
[----:B------:R-:W-:Y:S02]  /*4830*/  LOP3.LUT R36, R4, 0x80, RZ, 0xfc, !PT ;  /* 0x0000008004247812 */ /* 0x000fe400078efcff */
[----:B------:R-:W-:Y:S02]  /*4840*/  LEA.HI.X R13, R14, R29, R13, 0x1, P0 ;  /* 0x0000001d0e0d7211 */ /* 0x000fe400000f0c0d */
[----:B------:R-:W-:Y:S02]  /*4850*/  PRMT R18, RZ, 0x7610, R18 ;  /* 0x00007610ff127816 */ /* 0x000fe40000000012 */
[C---:B------:R-:W-:Y:S01]  /*4860*/  LOP3.LUT R37, R4.reuse, 0xa0, RZ, 0xfc, !PT ;  /* 0x000000a004257812 */ /* 0x040fe200078efcff */
[----:B--2---:R0:W2:Y:S01]  /*4870*/  @!P2 LDG.E.U16 R19, [R12.64] ;  /* 0x0000000e0c13a981 */ /* 0x0040a2000c1e1500 */
[----:B------:R-:W-:-:S02]  /*4880*/  LOP3.LUT R38, R4, 0xc0, RZ, 0xfc, !PT ;  /* 0x000000c004267812 */ /* 0x000fc400078efcff */
[----:B------:R-:W-:Y:S01]  /*4890*/  ISETP.GE.AND P0, PT, R34, UR10, PT ;  /* 0x0000000a22007c0c */ /* 0x000fe2000bf06270 */
[----:B------:R0:W3:Y:S01]  /*48a0*/  @!P1 LDG.E.U16 R18, [R12.64+0x40] ;  /* 0x0000400e0c129981 */ /* 0x0000e2000c1e1500 */
[C---:B------:R-:W-:Y:S02]  /*48b0*/  LOP3.LUT R39, R4.reuse, 0xe0, RZ, 0xfc, !PT ;  /* 0x000000e004277812 */ /* 0x040fe400078efcff */
[----:B------:R-:W-:Y:S02]  /*48c0*/  ISETP.GE.AND P4, PT, R35, UR10, PT ;  /* 0x0000000a23007c0c */ /* 0x000fe4000bf86270 */
        /* <DEDUP_REMOVED lines=23> */
[----:B------:R-:W-:Y:S02]  /*4a40*/  ISETP.GE.AND P0, PT, R41, UR10, PT ;  /* 0x0000000a29007c0c */ /* 0x000fe4000bf06270 */
[----:B------:R-:W-:Y:S01]  /*4a50*/  LOP3.LUT R46, R4, 0x1c0, RZ, 0xfc, !PT ;  /* 0x000001c0042e7812 */ /* 0x000fe200078efcff */
[----:B------:R0:W4:Y:S01]  /*4a60*/  @!P2 LDG.E.U16 R152, [R12.64+0x1c0] ;  /* 0x0001c00e0c98a981 */ /* 0x000122000c1e1500 */
[----:B------:R-:W-:-:S02]  /*4a70*/  ISETP.GE.AND P4, PT, R42, UR10, PT ;  /* 0x0000000a2a007c0c */ /* 0x000fc4000bf86270 */
[----:B------:R-:W-:Y:S01]  /*4a80*/  LOP3.LUT R47, R4, 0x1e0, RZ, 0xfc, !PT ;  /* 0x000001e0042f7812 */ /* 0x000fe200078efcff */
[----:B------:R0:W4:Y:S01]  /*4a90*/  @!P1 LDG.E.U16 R155, [R12.64+0x200] ;  /* 0x0002000e0c9b9981 */ /* 0x000122000c1e1500 */
        /* <DEDUP_REMOVED lines=35> */
[----:B------:R-:W-:-:S05]  /*4cd0*/  IMAD.WIDE.U32 R12, R145, c[0x0][0x1c0], R12 ;  /* 0x00007000910c7a25 */ /* 0x000fca00078e000c */
[----:B------:R-:W-:Y:S02]  /*4ce0*/  IADD3 R13, R13, R15, RZ ;  /* 0x0000000f0d0d7210 */ /* 0x000fe40007ffe0ff */
[----:B------:R-:W-:-:S04]  /*4cf0*/  LEA R14, P0, R12, c[0x0][0x230], 0x2 ;  /* 0x00008c000c0e7a11 */ /* 0x000fc800078010ff */
[----:B------:R-:W-:Y:S01]  /*4d00*/  LEA.HI.X R15, R12, c[0x0][0x234], R13, 0x2, P0 ;  /* 0x00008d000c0f7a11 */ /* 0x000fe200000f140d */
[----:B--2---:R-:W-:Y:S04]  /*4d10*/  STS.U16 [R48], R19 ;  /* 0x0000001330007388 */ /* 0x004fe80000000400 */
[----:B---3--:R0:W-:Y:S04]  /*4d20*/  STS.U16 [R49+0x40], R18 ;  /* 0x0000401231007388 */ /* 0x0081e80000000400 */
[----:B----4-:R-:W-:Y:S04]  /*4d30*/  STS.U16 [R50+0x80], R149 ;  /* 0x0000809532007388 */ /* 0x010fe80000000400 */
        /* <DEDUP_REMOVED lines=14> */
[----:B------:R3:W4:Y:S01]  /*4e20*/  LDG.E R15, [R14.64] ;  /* 0x0000000e0e0f7981 */ /* 0x000722000c1e1900 */
[C---:B------:R-:W-:Y:S02]  /*4e30*/  LOP3.LUT P0, RZ, R26.reuse, 0x1f, RZ, 0xc0, !PT ;  /* 0x0000001f1aff7812 */ /* 0x040fe4000780c0ff */
[----:B------:R-:W-:Y:S01]  /*4e40*/  ISETP.NE.AND P1, PT, R26, RZ, PT ;  /* 0x000000ff1a00720c */ /* 0x000fe20003f25270 */
[----:B------:R-:W1:Y:S01]  /*4e50*/  LDS.U16 R150, [R64] ;  /* 0x0000000040967984 */ /* 0x000e620000000400 */
[----:B------:R-:W-:Y:S02]  /*4e60*/  ISETP.LT.OR P2, PT, R30, 0x2, P0 ;  /* 0x000000021e00780c */ /* 0x000fe40000741670 */
[----:B------:R-:W-:Y:S01]  /*4e70*/  LEA R12, R144, R145, 0x8 ;  /* 0x00000091900c7211 */ /* 0x000fe200078e40ff */
[----:B------:R-:W1:Y:S04]  /*4e80*/  LDS.U16 R148, [R64+0x2] ;  /* 0x0000020040947984 */ /* 0x000e680000000400 */
[----:B------:R-:W1:Y:S01]  /*4e90*/  LDS.U16 R159, [R64+0x4] ;  /* 0x00000400409f7984 */ /* 0x000e620000000400 */
[----:B------:R-:W-:-:S03]  /*4ea0*/  FMUL.FTZ R16, R146, 1.4426950216293334961 ;  /* 0x3fb8aa3b92107820 */ /* 0x000fc60000410000 */
[----:B------:R-:W1:Y:S01]  /*4eb0*/  LDS.U16 R161, [R64+0x6] ;  /* 0x0000060040a17984 */ /* 0x000e620000000400 */
[----:B------:R-:W-:Y:S01]  /*4ec0*/  FMUL.FTZ R179, R16, R88 ;  /* 0x0000005810b37220 */ /* 0x000fe20000410000 */
[----:B0-----:R-:W-:Y:S02]  /*4ed0*/  @!P2 IADD3 R18, R30, -0x2, RZ ;  /* 0xfffffffe1e12a810 */ /* 0x001fe40007ffe0ff */
[----:B------:R-:W0:Y:S03]  /*4ee0*/  LDS.U16 R163, [R64+0x8] ;  /* 0x0000080040a37984 */ /* 0x000e260000000400 */
[----:B------:R-:W0:Y:S01]  /*4ef0*/  MUFU.EX2 R179, R179 ;  /* 0x000000b300b37308 */ /* 0x000e220000000800 */
[----:B------:R-:W-:Y:S01]  /*4f00*/  @P1 IADD3 R12, R26, 0x200, RZ ;  /* 0x000002001a0c1810 */ /* 0x000fe20007ffe0ff */
[----:B------:R-:W-:Y:S01]  /*4f10*/  @!P2 IMAD R13, R18, c[0x0][0x16c], R145 ;  /* 0x00005b00120daa24 */ /* 0x000fe200078e0291 */
[----:B------:R-:W0:Y:S02]  /*4f20*/  LDS.U16 R165, [R64+0xa] ;  /* 0x00000a0040a57984 */ /* 0x000e240000000400 */
[----:B------:R-:W-:-:S02]  /*4f30*/  SHF.L.U32 R18, R12, 0x2, RZ ;  /* 0x000000020c127819 */ /* 0x000fc400000006ff */
        /* <DEDUP_REMOVED lines=12> */
[C---:B------:R-:W-:Y:S02]  /*5000*/  FMUL.FTZ R214, R16.reuse, R90 ;  /* 0x0000005a10d67220 */ /* 0x040fe40000410000 */
[C---:B------:R-:W-:Y:S02]  /*5010*/  FMUL.FTZ R213, R16.reuse, R91 ;  /* 0x0000005b10d57220 */ /* 0x040fe40000410000 */
[----:B------:R-:W0:Y:S01]  /*5020*/  MUFU.EX2 R202, R202 ;  /* 0x000000ca00ca7308 */ /* 0x000e220000000800 */
[----:B------:R-:W-:Y:S01]  /*5030*/  HFMA2.MMA R182, -RZ, RZ, 0, 0 ;  /* 0x00000000ffb67435 */ /* 0x000fe200000001ff */
[----:B------:R-:W-:-:S06]  /*5040*/  FMUL.FTZ R212, R16, R92 ;  /* 0x0000005c10d47220 */ /* 0x000fcc0000410000 */
[----:B------:R-:W0:Y:S01]  /*5050*/  MUFU.EX2 R214, R214 ;  /* 0x000000d600d67308 */ /* 0x000e220000000800 */
        /* <DEDUP_REMOVED lines=9> */
[----:B------:R-:W-:Y:S01]  /*50f0*/  ISETP.NE.AND P2, PT, R26, 0x1f, PT ;  /* 0x0000001f1a00780c */ /* 0x000fe20003f45270 */
[----:B------:R-:W-:-:S05]  /*5100*/  FMUL.FTZ R235, R16, R99 ;  /* 0x0000006310eb7220 */ /* 0x000fca0000410000 */
[----:B------:R-:W1:Y:S01]  /*5110*/  MUFU.EX2 R231, R231 ;  /* 0x000000e700e77308 */ /* 0x000e620000000800 */
[----:B0-----:R-:W-:-:S04]  /*5120*/  FMUL.FTZ R13, R179, R202 ;  /* 0x000000cab30d7220 */ /* 0x001fc80000410000 */
[----:B------:R-:W-:-:S03]  /*5130*/  FMUL.FTZ R12, R214, R13 ;  /* 0x0000000dd60c7220 */ /* 0x000fc60000410000 */
[----:B------:R-:W0:Y:S01]  /*5140*/  MUFU.EX2 R17, R17 ;  /* 0x0000001100117308 */ /* 0x000e220000000800 */
[C---:B------:R-:W-:Y:S01]  /*5150*/  FMUL.FTZ R19, R16.reuse, R101 ;  /* 0x0000006510137220 */ /* 0x040fe20000410000 */
[----:B------:R0:W3:Y:S01]  /*5160*/  @P2 LDS R197, [R26.X4+0x16ac] ;  /* 0x0016ac001ac52984 */ /* 0x0000e20000004800 */
[----:B------:R-:W-:Y:S02]  /*5170*/  FMUL.FTZ R13, R213, R12 ;  /* 0x0000000cd50d7220 */ /* 0x000fe40000410000 */
[----:B------:R-:W-:Y:S02]  /*5180*/  FMUL.FTZ R233, R16, R103 ;  /* 0x0000006710e97220 */ /* 0x000fe40000410000 */
[----:B------:R-:W-:Y:S01]  /*5190*/  FMUL.FTZ R12, R212, R13 ;  /* 0x0000000dd40c7220 */ /* 0x000fe20000410000 */
[----:B------:R-:W0:Y:S01]  /*51a0*/  MUFU.EX2 R235, R235 ;  /* 0x000000eb00eb7308 */ /* 0x000e220000000800 */
[----:B------:R-:W-:Y:S02]  /*51b0*/  FMUL.FTZ R210, R16, R105 ;  /* 0x0000006910d27220 */ /* 0x000fe40000410000 */
[----:B-1----:R-:W-:-:S05]  /*51c0*/  FMUL.FTZ R12, R211, R12 ;  /* 0x0000000cd30c7220 */ /* 0x002fca0000410000 */
[----:B------:R-:W1:Y:S01]  /*51d0*/  MUFU.EX2 R19, R19 ;  /* 0x0000001300137308 */ /* 0x000e620000000800 */
[----:B------:R-:W-:Y:S02]  /*51e0*/  FMUL.FTZ R12, R231, R12 ;  /* 0x0000000ce70c7220 */ /* 0x000fe40000410000 */
[----:B------:R-:W-:-:S05]  /*51f0*/  FMUL.FTZ R198, R16, R120 ;  /* 0x0000007810c67220 */ /* 0x000fca0000410000 */
[----:B------:R-:W1:Y:S01]  /*5200*/  MUFU.EX2 R233, R233 ;  /* 0x000000e900e97308 */ /* 0x000e620000000800 */
[----:B0-----:R-:W-:Y:S02]  /*5210*/  FMUL.FTZ R12, R17, R12 ;  /* 0x0000000c110c7220 */ /* 0x001fe40000410000 */
[----:B------:R-:W-:-:S05]  /*5220*/  FMUL.FTZ R215, R16, R115 ;  /* 0x0000007310d77220 */ /* 0x000fca0000410000 */
[----:B------:R-:W3:Y:S01]  /*5230*/  MUFU.EX2 R210, R210 ;  /* 0x000000d200d27308 */ /* 0x000ee20000000800 */
[----:B------:R-:W-:Y:S02]  /*5240*/  FMUL.FTZ R12, R235, R12 ;  /* 0x0000000ceb0c7220 */ /* 0x000fe40000410000 */
[----:B------:R-:W-:Y:S01]  /*5250*/  FMUL.FTZ R208, R16, R110 ;  /* 0x0000006e10d07220 */ /* 0x000fe20000410000 */
[----:B------:R-:W-:-:S04]  /*5260*/  PRMT R153, RZ, 0x5410, R206 ;  /* 0x00005410ff997816 */ /* 0x000fc800000000ce */
[----:B------:R-:W0:Y:S01]  /*5270*/  MUFU.EX2 R198, R198 ;  /* 0x000000c600c67308 */ /* 0x000e220000000800 */
[----:B--2---:R-:W-:Y:S01]  /*5280*/  PRMT R152, RZ, 0x5410, R65 ;  /* 0x00005410ff987816 */ /* 0x004fe20000000041 */
[----:B-1----:R-:W-:Y:S01]  /*5290*/  FMUL.FTZ R12, R19, R12 ;  /* 0x0000000c130c7220 */ /* 0x002fe20000410000 */
[----:B------:R-:W-:Y:S01]  /*52a0*/  PRMT R151, RZ, 0x5410, R66 ;  /* 0x00005410ff977816 */ /* 0x000fe20000000042 */
[----:B------:R-:W-:-:S04]  /*52b0*/  FMUL.FTZ R209, R16, R107 ;  /* 0x0000006b10d17220 */ /* 0x000fc80000410000 */
[----:B------:R-:W1:Y:S01]  /*52c0*/  MUFU.EX2 R215, R215 ;  /* 0x000000d700d77308 */ /* 0x000e620000000800 */
[----:B------:R-:W-:Y:S01]  /*52d0*/  FMUL.FTZ R13, R233, R12 ;  /* 0x0000000ce90d7220 */ /* 0x000fe20000410000 */
[----:B------:R-:W-:Y:S01]  /*52e0*/  PRMT R150, RZ, 0x5410, R150 ;  /* 0x00005410ff967816 */ /* 0x000fe20000000096 */
[----:B------:R-:W-:Y:S01]  /*52f0*/  FMUL.FTZ R181, R153, R88 ;  /* 0x0000005899b57220 */ /* 0x000fe20000410000 */
[----:B------:R-:W-:Y:S01]  /*5300*/  PRMT R148, RZ, 0x5410, R148 ;  /* 0x00005410ff947816 */ /* 0x000fe20000000094 */
[----:B------:R-:W-:-:S03]  /*5310*/  FMUL.FTZ R183, R152, R89 ;  /* 0x0000005998b77220 */ /* 0x000fc60000410000 */
[----:B------:R-:W2:Y:S01]  /*5320*/  MUFU.EX2 R208, R208 ;  /* 0x000000d000d07308 */ /* 0x000ea20000000800 */
[----:B------:R-:W-:Y:S01]  /*5330*/  PRMT R154, RZ, 0x5410, R67 ;  /* 0x00005410ff9a7816 */ /* 0x000fe20000000043 */
[----:B---3--:R-:W-:Y:S01]  /*5340*/  FMUL.FTZ R14, R210, R13 ;  /* 0x0000000dd20e7220 */ /* 0x008fe20000410000 */
[----:B------:R-:W-:Y:S01]  /*5350*/  PRMT R159, RZ, 0x5410, R159 ;  /* 0x00005410ff9f7816 */ /* 0x000fe2000000009f */
[----:B------:R-:W-:Y:S02]  /*5360*/  FMUL.FTZ R184, R151, R90 ;  /* 0x0000005a97b87220 */ /* 0x000fe40000410000 */
[----:B------:R-:W-:Y:S02]  /*5370*/  FMUL.FTZ R13, R150, R181 ;  /* 0x000000b5960d7220 */ /* 0x000fe40000410000 */
        /* <DEDUP_REMOVED lines=20> */
[----:B------:R-:W-:Y:S02]  /*54c0*/  PRMT R163, RZ, 0x5410, R163 ;  /* 0x00005410ffa37816 */ /* 0x000fe400000000a3 */
[----:B------:R-:W-:Y:S01]  /*54d0*/  PRMT R165, RZ, 0x5410, R165 ;  /* 0x00005410ffa57816 */ /* 0x000fe200000000a5 */
[----:B------:R-:W-:Y:S01]  /*54e0*/  BSSY B0, `(.L_x_5355) ;  /* 0x000002d000007945 */ /* 0x000fe20003800000 */
        /* <DEDUP_REMOVED lines=19> */
[-C--:B----4-:R-:W-:Y:S02]  /*5620*/  FMUL.FTZ R187, R106, R15.reuse ;  /* 0x0000000f6abb7220 */ /* 0x090fe40000410000 */
[-C--:B------:R-:W-:Y:S02]  /*5630*/  FMUL.FTZ R12, R108, R15.reuse ;  /* 0x0000000f6c0c7220 */ /* 0x080fe40000410000 */
[-C--:B------:R-:W-:Y:S02]  /*5640*/  FMUL.FTZ R248, R104, R15.reuse ;  /* 0x0000000f68f87220 */ /* 0x080fe40000410000 */
[----:B0-----:R-:W-:Y:S02]  /*5650*/  FFMA.FTZ R18, R198, R12, R187 ;  /* 0x0000000cc6127223 */ /* 0x001fe400000100bb */
[----:B------:R-:W-:Y:S02]  /*5660*/  FMUL.FTZ R189, R102, R15 ;  /* 0x0000000f66bd7220 */ /* 0x000fe40000410000 */
[----:B-1----:R-:W-:-:S02]  /*5670*/  FFMA.FTZ R18, R215, R18, R248 ;  /* 0x00000012d7127223 */ /* 0x002fc400000100f8 */
[-C--:B------:R-:W-:Y:S02]  /*5680*/  FMUL.FTZ R242, R100, R15.reuse ;  /* 0x0000000f64f27220 */ /* 0x080fe40000410000 */
[----:B--2---:R-:W-:Y:S02]  /*5690*/  FFMA.FTZ R149, R208, R18, R189 ;  /* 0x00000012d0957223 */ /* 0x004fe400000100bd */
[-C--:B------:R-:W-:Y:S02]  /*56a0*/  FMUL.FTZ R193, R98, R15.reuse ;  /* 0x0000000f62c17220 */ /* 0x080fe40000410000 */
[-C--:B------:R-:W-:Y:S02]  /*56b0*/  FMUL.FTZ R236, R96, R15.reuse ;  /* 0x0000000f60ec7220 */ /* 0x080fe40000410000 */
[-C--:B------:R-:W-:Y:S02]  /*56c0*/  FMUL.FTZ R194, R94, R15.reuse ;  /* 0x0000000f5ec27220 */ /* 0x080fe40000410000 */
[----:B------:R-:W-:-:S02]  /*56d0*/  FMUL.FTZ R196, R87, R15 ;  /* 0x0000000f57c47220 */ /* 0x000fc40000410000 */
[-C--:B------:R-:W-:Y:S02]  /*56e0*/  FMUL.FTZ R232, R86, R15.reuse ;  /* 0x0000000f56e87220 */ /* 0x080fe40000410000 */
[-C--:B------:R-:W-:Y:S02]  /*56f0*/  FMUL.FTZ R230, R85, R15.reuse ;  /* 0x0000000f55e67220 */ /* 0x080fe40000410000 */
[----:B------:R-:W-:Y:S02]  /*5700*/  FMUL.FTZ R220, R84, R15 ;  /* 0x0000000f54dc7220 */ /* 0x000fe40000410000 */
[----:B------:R-:W-:Y:S01]  /*5710*/  FFMA.FTZ R18, R213, R16, R252 ;  /* 0x00000010d5127223 */ /* 0x000fe200000100fc */
[----:B------:R-:W-:Y:S05]  /*5720*/  @P2 BRA `(.L_x_5356) ;  /* 0x0000008000002947 */ /* 0x000fea0003800000 */
[----:B---3--:R-:W-:-:S13]  /*5730*/  ISETP.NE.AND P3, PT, R30, c[0x0][0x174], PT ;  /* 0x00005d001e007a0c */ /* 0x008fda0003f65270 */
[----:B------:R-:W-:-:S04]  /*5740*/  @P3 IADD3 R197, -R31, c[0x0][0x174], RZ ;  /* 0x00005d001fc53a10 */ /* 0x000fc80007ffe1ff */
[----:B------:R-:W-:-:S04]  /*5750*/  @P3 LEA.HI R16, R197, R197, RZ, 0x1 ;  /* 0x000000c5c5103211 */ /* 0x000fc800078f08ff */
[----:B------:R-:W-:-:S04]  /*5760*/  @P3 LOP3.LUT R16, R16, 0xfffffe, RZ, 0xc0, !PT ;  /* 0x00fffffe10103812 */ /* 0x000fc800078ec0ff */
[----:B------:R-:W-:Y:S02]  /*5770*/  @P3 IADD3 R16, -R16, R197, RZ ;  /* 0x000000c510103210 */ /* 0x000fe40007ffe1ff */
[----:B------:R-:W-:Y:S02]  /*5780*/  MOV R197, 0x3f800000 ;  /* 0x3f80000000c57802 */ /* 0x000fe40000000f00 */
[----:B------:R-:W-:-:S05]  /*5790*/  @P3 LEA R16, R16, R145, 0x8 ;  /* 0x0000009110103211 */ /* 0x000fca00078e40ff */
[----:B------:R0:W1:Y:S02]  /*57a0*/  @P3 LDS R197, [R16.X4+0xea8] ;  /* 0x000ea80010c53984 */ /* 0x0000640000004800 */
.L_x_5356:
[----:B---3--:R-:W-:Y:S05]  /*57b0*/  BSYNC B0 ;  /* 0x0000000000007941 */ /* 0x008fea0003800000 */
.L_x_5355:
[----:B01----:R-:W-:Y:S01]  /*57c0*/  FMUL.FTZ R16, R198, R197 ;  /* 0x000000c5c6107220 */ /* 0x003fe20000410000 */
[----:B------:R-:W-:Y:S01]  /*57d0*/  PRMT R178, RZ, 0x5410, R178 ;  /* 0x00005410ffb27816 */ /* 0x000fe200000000b2 */
[----:B------:R-:W-:Y:S01]  /*57e0*/  FFMA.FTZ R18, R212, R18, R185 ;  /* 0x00000012d4127223 */ /* 0x000fe200000100b9 */
[----:B------:R-:W-:Y:S01]  /*57f0*/  ISETP.GE.AND P3, PT, R27, 0x1, PT ;  /* 0x000000011b00780c */ /* 0x000fe20003f66270 */
[----:B------:R-:W-:Y:S01]  /*5800*/  FFMA.FTZ R180, R209, R149, R242 ;  /* 0x00000095d1b47223 */ /* 0x000fe200000100f2 */
[----:B------:R-:W-:Y:S01]  /*5810*/  ISETP.GE.OR P0, PT, R30, c[0x0][0x174], P0 ;  /* 0x00005d001e007a0c */ /* 0x000fe20000706670 */
[----:B------:R-:W-:Y:S01]  /*5820*/  FMUL.FTZ R149, R215, R16 ;  /* 0x00000010d7957220 */ /* 0x000fe20000410000 */
        /* <DEDUP_REMOVED lines=17> */
[----:B------:R-:W-:-:S02]  /*5940*/  FMUL.FTZ R180, R233, R180 ;  /* 0x000000b4e9b47220 */ /* 0x000fc40000410000 */
[----:B------:R-:W-:Y:S02]  /*5950*/  FMUL.FTZ R16, R173, R216 ;  /* 0x000000d8ad107220 */ /* 0x000fe40000410000 */
[C---:B------:R-:W-:Y:S02]  /*5960*/  FFMA.FTZ R149, R19.reuse, R149, R18 ;  /* 0x0000009513957223 */ /* 0x040fe40000010012 */
        /* <DEDUP_REMOVED lines=8> */
[----:B------:R-:W-:Y:S01]  /*59f0*/  FMUL.FTZ R224, R17, R180 ;  /* 0x000000b411e07220 */ /* 0x000fe20000410000 */
[----:B------:R-:W-:Y:S01]  /*5a00*/  PRMT R180, RZ, 0x5410, R78 ;  /* 0x00005410ffb47816 */ /* 0x000fe2000000004e */
[----:B------:R-:W-:-:S02]  /*5a10*/  FFMA.FTZ R200, R231, R200, R230 ;  /* 0x000000c8e7c87223 */ /* 0x000fc400000100e6 */
[----:B------:R-:W-:Y:S02]  /*5a20*/  FFMA.FTZ R149, R209, R149, R222 ;  /* 0x00000095d1957223 */ /* 0x000fe400000100de */
[----:B------:R-:W-:Y:S02]  /*5a30*/  FMUL.FTZ R221, R176, R199 ;  /* 0x000000c7b0dd7220 */ /* 0x000fe40000410000 */
[----:B------:R-:W-:Y:S02]  /*5a40*/  FFMA.FTZ R227, R211, R200, R220 ;  /* 0x000000c8d3e37223 */ /* 0x000fe400000100dc */
[----:B------:R-:W-:Y:S01]  /*5a50*/  FFMA.FTZ R203, R208, R149, R221 ;  /* 0x00000095d0cb7223 */ /* 0x000fe200000100dd */
[----:B------:R-:W-:Y:S01]  /*5a60*/  PRMT R149, RZ, 0x5410, R79 ;  /* 0x00005410ff957816 */ /* 0x000fe2000000004f */
[----:B------:R-:W-:Y:S02]  /*5a70*/  FMUL.FTZ R200, R180, R115 ;  /* 0x00000073b4c87220 */ /* 0x000fe40000410000 */
[----:B------:R-:W-:-:S02]  /*5a80*/  FMUL.FTZ R226, R231, R224 ;  /* 0x000000e0e7e27220 */ /* 0x000fc40000410000 */
[----:B------:R-:W-:Y:S02]  /*5a90*/  FMUL.FTZ R224, R177, R200 ;  /* 0x000000c8b1e07220 */ /* 0x000fe40000410000 */
[----:B------:R-:W-:Y:S02]  /*5aa0*/  FMUL.FTZ R201, R149, R120 ;  /* 0x0000007895c97220 */ /* 0x000fe40000410000 */
        /* <DEDUP_REMOVED lines=10> */
[C---:B------:R-:W-:Y:S01]  /*5b50*/  FFMA.FTZ R241, R213.reuse, R227, R226 ;  /* 0x000000e3d5f17223 */ /* 0x040fe200000100e2 */
[----:B------:R-:W0:Y:S01]  /*5b60*/  SHFL.UP PT, R14, R237, 0x1, RZ ;  /* 0x04200000ed0e7989 */ /* 0x000e2200000e00ff */
[----:B------:R-:W-:Y:S02]  /*5b70*/  FMUL.FTZ R227, R213, R225 ;  /* 0x000000e1d5e37220 */ /* 0x000fe40000410000 */
[-C--:B------:R-:W-:Y:S02]  /*5b80*/  FMUL.FTZ R225, R80, R15.reuse ;  /* 0x0000000f50e17220 */ /* 0x080fe40000410000 */
[----:B------:R-:W-:Y:S02]  /*5b90*/  FMUL.FTZ R239, R215, R228 ;  /* 0x000000e4d7ef7220 */ /* 0x000fe40000410000 */
[----:B------:R-:W-:Y:S02]  /*5ba0*/  FMUL.FTZ R207, R81, R15 ;  /* 0x0000000f51cf7220 */ /* 0x000fe40000410000 */
[----:B------:R-:W-:-:S02]  /*5bb0*/  FFMA.FTZ R241, R214, R241, R225 ;  /* 0x000000f1d6f17223 */ /* 0x000fc400000100e1 */
[----:B------:R-:W-:Y:S02]  /*5bc0*/  FMUL.FTZ R15, R214, R227 ;  /* 0x000000e3d60f7220 */ /* 0x000fe40000410000 */
[----:B------:R-:W-:Y:S02]  /*5bd0*/  FMUL.FTZ R239, R198, R239 ;  /* 0x000000efc6ef7220 */ /* 0x000fe40000410000 */
[----:B------:R-:W-:Y:S01]  /*5be0*/  FFMA.FTZ R227, R202, R241, R207 ;  /* 0x000000f1cae37223 */ /* 0x000fe200000100cf */
[----:B------:R-:W-:Y:S01]  /*5bf0*/  LOP3.LUT R241, R26, 0x1f, RZ, 0xc0, !PT ;  /* 0x0000001f1af17812 */ /* 0x000fe200078ec0ff */
[----:B------:R-:W-:Y:S02]  /*5c00*/  FMUL.FTZ R228, R202, R15 ;  /* 0x0000000fcae47220 */ /* 0x000fe40000410000 */
[----:B------:R-:W1:Y:S01]  /*5c10*/  SHFL.UP PT, R15, R239, 0x1, RZ ;  /* 0x04200000ef0f7989 */ /* 0x000e6200000e00ff */
[----:B------:R-:W-:-:S03]  /*5c20*/  ISETP.NE.AND P4, PT, R241, 0x1f, PT ;  /* 0x0000001ff100780c */ /* 0x000fc60003f85270 */
[----:B------:R-:W2:Y:S01]  /*5c30*/  SHFL.DOWN PT, R247, R227, 0x1, 0x1f ;  /* 0x08201f00e3f77f89 */ /* 0x000ea200000e0000 */
[----:B0-----:R-:W-:-:S03]  /*5c40*/  @P3 FFMA.FTZ R237, R239, R14, R237 ;  /* 0x0000000eefed3223 */ /* 0x001fc600000100ed */
[----:B------:R-:W0:Y:S04]  /*5c50*/  SHFL.DOWN PT, R245, R228, 0x1, 0x1f ;  /* 0x08201f00e4f57f89 */ /* 0x000e2800000e0000 */
[----:B------:R-:W3:Y:S01]  /*5c60*/  SHFL.UP PT, R243, R237, 0x2, RZ ;  /* 0x04400000edf37989 */ /* 0x000ee200000e00ff */
[----:B-1----:R-:W-:Y:S01]  /*5c70*/  @P3 FMUL.FTZ R239, R239, R15 ;  /* 0x0000000fefef3220 */ /* 0x002fe20000410000 */
[----:B------:R-:W-:Y:S01]  /*5c80*/  ISETP.GE.AND P3, PT, R27, 0x2, PT ;  /* 0x000000021b00780c */ /* 0x000fe20003f66270 */
[----:B--2---:R-:W-:-:S03]  /*5c90*/  @P4 FFMA.FTZ R227, R228, R247, R227 ;  /* 0x000000f7e4e34223 */ /* 0x004fc600000100e3 */
[----:B------:R-:W1:Y:S01]  /*5ca0*/  SHFL.UP PT, R14, R239, 0x2, RZ ;  /* 0x04400000ef0e7989 */ /* 0x000e6200000e00ff */
[----:B0-----:R-:W-:-:S03]  /*5cb0*/  @P4 FMUL.FTZ R228, R228, R245 ;  /* 0x000000f5e4e44220 */ /* 0x001fc60000410000 */
[----:B------:R-:W0:Y:S01]  /*5cc0*/  SHFL.DOWN PT, R247, R227, 0x2, 0x1f ;  /* 0x08401f00e3f77f89 */ /* 0x000e2200000e0000 */
[----:B------:R-:W-:-:S03]  /*5cd0*/  ISETP.GE.U32.AND P4, PT, R241, 0x1e, PT ;  /* 0x0000001ef100780c */ /* 0x000fc60003f86070 */
[----:B------:R-:W2:Y:S01]  /*5ce0*/  SHFL.DOWN PT, R245, R228, 0x2, 0x1f ;  /* 0x08401f00e4f57f89 */ /* 0x000ea200000e0000 */
[----:B---3--:R-:W-:-:S05]  /*5cf0*/  @P3 FFMA.FTZ R237, R239, R243, R237 ;  /* 0x000000f3efed3223 */ /* 0x008fca00000100ed */
[----:B------:R-:W3:Y:S01]  /*5d00*/  SHFL.UP PT, R15, R237, 0x4, RZ ;  /* 0x04800000ed0f7989 */ /* 0x000ee200000e00ff */
[----:B-1----:R-:W-:Y:S01]  /*5d10*/  @P3 FMUL.FTZ R239, R239, R14 ;  /* 0x0000000eefef3220 */ /* 0x002fe20000410000 */
[----:B------:R-:W-:Y:S02]  /*5d20*/  ISETP.GE.AND P3, PT, R27, 0x4, PT ;  /* 0x000000041b00780c */ /* 0x000fe40003f66270 */
[C---:B0-----:R-:W-:Y:S02]  /*5d30*/  @!P4 FFMA.FTZ R227, R228.reuse, R247, R227 ;  /* 0x000000f7e4e3c223 */ /* 0x041fe400000100e3 */
[----:B------:R-:W0:Y:S01]  /*5d40*/  SHFL.UP PT, R14, R239, 0x4, RZ ;  /* 0x04800000ef0e7989 */ /* 0x000e2200000e00ff */
[----:B--2---:R-:W-:Y:S01]  /*5d50*/  @!P4 FMUL.FTZ R228, R228, R245 ;  /* 0x000000f5e4e4c220 */ /* 0x004fe20000410000 */
[----:B------:R-:W-:Y:S02]  /*5d60*/  ISETP.GE.U32.AND P4, PT, R241, 0x1c, PT ;  /* 0x0000001cf100780c */ /* 0x000fe40003f86070 */
[----:B------:R-:W1:Y:S04]  /*5d70*/  SHFL.DOWN PT, R245, R227, 0x4, 0x1f ;  /* 0x08801f00e3f57f89 */ /* 0x000e6800000e0000 */
[----:B------:R-:W2:Y:S01]  /*5d80*/  SHFL.DOWN PT, R243, R228, 0x4, 0x1f ;  /* 0x08801f00e4f37f89 */ /* 0x000ea200000e0000 */
[----:B---3--:R-:W-:-:S05]  /*5d90*/  @P3 FFMA.FTZ R237, R239, R15, R237 ;  /* 0x0000000fefed3223 */ /* 0x008fca00000100ed */
[----:B------:R-:W3:Y:S01]  /*5da0*/  SHFL.UP PT, R15, R237, 0x8, RZ ;  /* 0x05000000ed0f7989 */ /* 0x000ee200000e00ff */
[----:B0-----:R-:W-:Y:S01]  /*5db0*/  @P3 FMUL.FTZ R239, R239, R14 ;  /* 0x0000000eefef3220 */ /* 0x001fe20000410000 */
[----:B------:R-:W-:Y:S01]  /*5dc0*/  ISETP.GE.AND P3, PT, R27, 0x8, PT ;  /* 0x000000081b00780c */ /* 0x000fe20003f66270 */
[----:B------:R-:W-:Y:S02]  /*5dd0*/  IMAD.MOV.U32 R14, RZ, RZ, 0x3f800000 ;  /* 0x3f800000ff0e7424 */ /* 0x000fe400078e00ff */
[C---:B-1----:R-:W-:Y:S02]  /*5de0*/  @!P4 FFMA.FTZ R227, R228.reuse, R245, R227 ;  /* 0x000000f5e4e3c223 */ /* 0x042fe400000100e3 */
[----:B--2---:R-:W-:-:S03]  /*5df0*/  @!P4 FMUL.FTZ R228, R228, R243 ;  /* 0x000000f3e4e4c220 */ /* 0x004fc60000410000 */
[----:B------:R-:W0:Y:S01]  /*5e00*/  SHFL.DOWN PT, R247, R227, 0x8, 0x1f ;  /* 0x09001f00e3f77f89 */ /* 0x000e2200000e0000 */
[----:B------:R-:W-:-:S03]  /*5e10*/  ISETP.GE.U32.AND P4, PT, R241, 0x18, PT ;  /* 0x00000018f100780c */ /* 0x000fc60003f86070 */
[----:B------:R-:W1:Y:S01]  /*5e20*/  SHFL.UP PT, R243, R239, 0x8, RZ ;  /* 0x05000000eff37989 */ /* 0x000e6200000e00ff */
[----:B---3--:R-:W-:Y:S01]  /*5e30*/  @P3 FFMA.FTZ R237, R239, R15, R237 ;  /* 0x0000000fefed3223 */ /* 0x008fe200000100ed */
[----:B------:R-:W-:Y:S02]  /*5e40*/  MOV R15, RZ ;  /* 0x000000ff000f7202 */ /* 0x000fe40000000f00 */
[----:B------:R-:W2:Y:S04]  /*5e50*/  SHFL.DOWN PT, R245, R228, 0x8, 0x1f ;  /* 0x09001f00e4f57f89 */ /* 0x000ea800000e0000 */
[----:B------:R-:W-:Y:S01]  /*5e60*/  @!P0 LDS.64 R14, [R145.X8+0x1728] ;  /* 0x00172800910e8984 */ /* 0x000fe20000008a00 */
[----:B------:R-:W-:Y:S01]  /*5e70*/  ISETP.GE.AND P0, PT, R27, 0x10, PT ;  /* 0x000000101b00780c */ /* 0x000fe20003f06270 */
[----:B0-----:R-:W-:-:S02]  /*5e80*/  @!P4 FFMA.FTZ R227, R228, R247, R227 ;  /* 0x000000f7e4e3c223 */ /* 0x001fc400000100e3 */
[----:B-1----:R-:W-:Y:S01]  /*5e90*/  @P3 FMUL.FTZ R239, R239, R243 ;  /* 0x000000f3efef3220 */ /* 0x002fe20000410000 */
[----:B------:R-:W-:Y:S01]  /*5ea0*/  ISETP.GE.U32.AND P3, PT, R241, 0x10, PT ;  /* 0x00000010f100780c */ /* 0x000fe20003f66070 */
[----:B------:R-:W0:Y:S01]  /*5eb0*/  SHFL.UP PT, R243, R237, 0x10, RZ ;  /* 0x06000000edf37989 */ /* 0x000e2200000e00ff */
[----:B--2---:R-:W-:-:S03]  /*5ec0*/  @!P4 FMUL.FTZ R228, R228, R245 ;  /* 0x000000f5e4e4c220 */ /* 0x004fc60000410000 */
[----:B------:R-:W1:Y:S04]  /*5ed0*/  SHFL.UP PT, R241, R239, 0x10, RZ ;  /* 0x06000000eff17989 */ /* 0x000e6800000e00ff */
[----:B------:R-:W2:Y:S04]  /*5ee0*/  SHFL.DOWN PT, R247, R227, 0x10, 0x1f ;  /* 0x0a001f00e3f77f89 */ /* 0x000ea800000e0000 */
[----:B------:R-:W3:Y:S01]  /*5ef0*/  SHFL.DOWN PT, R245, R228, 0x10, 0x1f ;  /* 0x0a001f00e4f57f89 */ /* 0x000ee200000e0000 */
[C---:B0-----:R-:W-:Y:S02]  /*5f00*/  @P0 FFMA.FTZ R237, R239.reuse, R243, R237 ;  /* 0x000000f3efed0223 */ /* 0x041fe400000100ed */
[----:B-1----:R-:W-:-:S03]  /*5f10*/  @P0 FMUL.FTZ R239, R239, R241 ;  /* 0x000000f1efef0220 */ /* 0x002fc60000410000 */
[----:B------:R-:W-:Y:S01]  /*5f20*/  SHFL.UP PT, R243, R237, 0x1, RZ ;  /* 0x04200000edf37989 */ /* 0x000fe200000e00ff */
[----:B--2---:R-:W-:-:S03]  /*5f30*/  @!P3 FFMA.FTZ R227, R228, R247, R227 ;  /* 0x000000f7e4e3b223 */ /* 0x004fc600000100e3 */
[----:B------:R-:W-:Y:S01]  /*5f40*/  SHFL.UP PT, R241, R239, 0x1, RZ ;  /* 0x04200000eff17989 */ /* 0x000fe200000e00ff */
[----:B---3--:R-:W-:-:S03]  /*5f50*/  @!P3 FMUL.FTZ R228, R228, R245 ;  /* 0x000000f5e4e4b220 */ /* 0x008fc60000410000 */
[----:B------:R-:W-:Y:S04]  /*5f60*/  SHFL.IDX PT, R247, R15, RZ, 0x1f ;  /* 0x00001fff0ff77589 */ /* 0x000fe800000e0000 */
[----:B-----5:R-:W0:Y:S04]  /*5f70*/  SHFL.IDX PT, R245, R182, RZ, 0x1f ;  /* 0x00001fffb6f57589 */ /* 0x020e2800000e0000 */
[----:B------:R-:W-:Y:S04]  /*5f80*/  SHFL.DOWN PT, R251, R227, 0x1, 0x1f ;  /* 0x08201f00e3fb7f89 */ /* 0x000fe800000e0000 */
[----:B------:R-:W1:Y:S01]  /*5f90*/  SHFL.DOWN PT, R249, R228, 0x1, 0x1f ;  /* 0x08201f00e4f97f89 */ /* 0x000e6200000e0000 */
[----:B0-----:R-:W-:-:S04]  /*5fa0*/  @P1 FFMA.FTZ R245, R241, R245, R243 ;  /* 0x000000f5f1f51223 */ /* 0x001fc800000100f3 */
[----:B------:R-:W-:Y:S01]  /*5fb0*/  FFMA.FTZ R241, R179, R245, R13 ;  /* 0x000000f5b3f17223 */ /* 0x000fe2000001000d */
[----:B------:R-:W-:Y:S01]  /*5fc0*/  HFMA2.MMA R13, -RZ, RZ, 0, 0 ;  /* 0x00000000ff0d7435 */ /* 0x000fe200000001ff */
[----:B-1----:R-:W-:Y:S02]  /*5fd0*/  @P2 FFMA.FTZ R247, R249, R247, R251 ;  /* 0x000000f7f9f72223 */ /* 0x002fe400000100fb */
[----:B------:R-:W-:Y:S02]  /*5fe0*/  FFMA.FTZ R182, R202, R241, R195 ;  /* 0x000000f1cab67223 */ /* 0x000fe400000100c3 */
[----:B------:R-:W-:Y:S01]  /*5ff0*/  FFMA.FTZ R179, R247, R197, R12 ;  /* 0x000000c5f7b37223 */ /* 0x000fe2000001000c */
[----:B------:R-:W-:Y:S01]  /*6000*/  MOV R12, R26 ;  /* 0x0000001a000c7202 */ /* 0x000fe20000000f00 */
[----:B------:R-:W-:Y:S02]  /*6010*/  FFMA.FTZ R181, R150, -R181, R241 ;  /* 0x800000b596b57223 */ /* 0x000fe400000100f1 */
[----:B------:R-:W-:-:S02]  /*6020*/  IMAD R197, R204, c[0x0][0x298], RZ ;  /* 0x0000a600ccc57a24 */ /* 0x000fc400078e02ff */
[----:B------:R-:W-:Y:S02]  /*6030*/  FFMA.FTZ R241, R81, R241, RZ ;  /* 0x000000f151f17223 */ /* 0x000fe400000100ff */
[----:B------:R-:W-:Y:S02]  /*6040*/  FFMA.FTZ R191, R214, R182, R191 ;  /* 0x000000b6d6bf7223 */ /* 0x000fe400000100bf */
[----:B------:R-:W-:-:S04]  /*6050*/  IMAD.WIDE.U32 R12, R23, c[0x0][0x298], R12 ;  /* 0x0000a600170c7a25 */ /* 0x000fc800078e000c */
[----:B------:R-:W-:Y:S02]  /*6060*/  IMAD R197, R23, c[0x0][0x29c], R197 ;  /* 0x0000a70017c57a24 */ /* 0x000fe400078e02c5 */
[----:B------:R-:W-:Y:S02]  /*6070*/  FFMA.FTZ R241, R80, R182, R241 ;  /* 0x000000b650f17223 */ /* 0x000fe400000100f1 */
[----:B------:R-:W-:Y:S01]  /*6080*/  FFMA.FTZ R182, R148, -R183, R182 ;  /* 0x800000b794b67223 */ /* 0x000fe200000100b6 */
[----:B------:R-:W-:Y:S01]  /*6090*/  IADD3 R13, R13, R197, RZ ;  /* 0x000000c50d0d7210 */ /* 0x000fe20007ffe0ff */
[----:B------:R-:W-:Y:S02]  /*60a0*/  FFMA.FTZ R195, R213, R191, R252 ;  /* 0x000000bfd5c37223 */ /* 0x000fe400000100fc */
[----:B------:R-:W-:Y:S02]  /*60b0*/  FFMA.FTZ R183, R159, -R184, R191 ;  /* 0x800000b89fb77223 */ /* 0x000fe400000100bf */
[----:B------:R-:W-:-:S02]  /*60c0*/  FFMA.FTZ R184, R198, R179, R187 ;  /* 0x000000b3c6b87223 */ /* 0x000fc400000100bb */
[----:B------:R-:W-:Y:S02]  /*60d0*/  FFMA.FTZ R252, R82, R191, R241 ;  /* 0x000000bf52fc7223 */ /* 0x000fe400000100f1 */
[-C--:B------:R-:W-:Y:S02]  /*60e0*/  FFMA.FTZ R197, R212, R195.reuse, R185 ;  /* 0x000000c3d4c57223 */ /* 0x080fe400000100b9 */
[----:B------:R-:W-:Y:S02]  /*60f0*/  FFMA.FTZ R187, R215, R184, R248 ;  /* 0x000000b8d7bb7223 */ /* 0x000fe400000100f8 */
[----:B------:R-:W-:Y:S02]  /*6100*/  FFMA.FTZ R185, R161, -R250, R195 ;  /* 0x800000faa1b97223 */ /* 0x000fe400000100c3 */
[----:B------:R-:W-:Y:S02]  /*6110*/  FFMA.FTZ R191, R83, R195, R252 ;  /* 0x000000c353bf7223 */ /* 0x000fe400000100fc */
[----:B------:R-:W-:-:S02]  /*6120*/  FFMA.FTZ R195, R211, R197, R188 ;  /* 0x000000c5d3c37223 */ /* 0x000fc400000100bc */
[----:B------:R-:W-:Y:S02]  /*6130*/  FFMA.FTZ R188, R208, R187, R189 ;  /* 0x000000bbd0bc7223 */ /* 0x000fe400000100bd */
[----:B------:R-:W-:Y:S02]  /*6140*/  FFMA.FTZ R248, R84, R197, R191 ;  /* 0x000000c554f87223 */ /* 0x000fe400000100bf */
[-C--:B------:R-:W-:Y:S02]  /*6150*/  FFMA.FTZ R246, R231, R195.reuse, R246 ;  /* 0x000000c3e7f67223 */ /* 0x080fe400000100f6 */
[----:B------:R-:W-:Y:S02]  /*6160*/  FFMA.FTZ R191, R209, R188, R242 ;  /* 0x000000bcd1bf7223 */ /* 0x000fe400000100f2 */
[----:B------:R-:W-:Y:S02]  /*6170*/  FFMA.FTZ R189, R165, -R244, R195 ;  /* 0x800000f4a5bd7223 */ /* 0x000fe400000100c3 */
[----:B------:R-:W-:-:S02]  /*6180*/  FFMA.FTZ R195, R85, R195, R248 ;  /* 0x000000c355c37223 */ /* 0x000fc400000100f8 */
[-C--:B------:R-:W-:Y:S02]  /*6190*/  FFMA.FTZ R239, R17, R246.reuse, R192 ;  /* 0x000000f611ef7223 */ /* 0x080fe400000100c0 */
[----:B------:R-:W-:Y:S02]  /*61a0*/  FFMA.FTZ R192, R210, R191, R193 ;  /* 0x000000bfd2c07223 */ /* 0x000fe400000100c1 */
[----:B------:R-:W-:Y:S02]  /*61b0*/  FFMA.FTZ R242, R86, R246, R195 ;  /* 0x000000f656f27223 */ /* 0x000fe400000100c3 */
[----:B------:R-:W-:Y:S01]  /*61c0*/  FFMA.FTZ R195, R233, R192, R236 ;  /* 0x000000c0e9c37223 */ /* 0x000fe200000100ec */
[----:B------:R-:W-:Y:S01]  /*61d0*/  MOV R236, UR9 ;  /* 0x0000000900ec7c02 */ /* 0x000fe20008000f00 */
[----:B------:R-:W-:Y:S02]  /*61e0*/  FFMA.FTZ R240, R235, R239, R240 ;  /* 0x000000efebf07223 */ /* 0x000fe400000100f0 */
[----:B------:R-:W-:-:S02]  /*61f0*/  FFMA.FTZ R194, R19, R195, R194 ;  /* 0x000000c313c27223 */ /* 0x000fc400000100c2 */
[----:B------:R-:W-:Y:S02]  /*6200*/  FFMA.FTZ R186, R163, -R186, R197 ;  /* 0x800000baa3ba7223 */ /* 0x000fe400000100c5 */
[----:B------:R-:W-:Y:S02]  /*6210*/  FFMA.FTZ R196, R235, R194, R196 ;  /* 0x000000c2ebc47223 */ /* 0x000fe400000100c4 */
[----:B------:R-:W-:Y:S02]  /*6220*/  FFMA.FTZ R197, R171, -R234, R240 ;  /* 0x800000eaabc57223 */ /* 0x000fe400000100f0 */
[----:B------:R-:W-:Y:S01]  /*6230*/  FFMA.FTZ R232, R17, R196, R232 ;  /* 0x000000c411e87223 */ /* 0x000fe200000100e8 */
[----:B------:R-:W-:Y:S01]  /*6240*/  SHFL.IDX PT, R234, R227, RZ, 0x1f ;  /* 0x00001fffe3ea7589 */ /* 0x000fe200000e0000 */
[----:B------:R-:W-:Y:S02]  /*6250*/  FFMA.FTZ R193, R169, -R238, R239 ;  /* 0x800000eea9c17223 */ /* 0x000fe400000100ef */
[----:B------:R-:W-:-:S02]  /*6260*/  FFMA.FTZ R230, R231, R232, R230 ;  /* 0x000000e8e7e67223 */ /* 0x000fc400000100e6 */
[----:B------:R-:W0:Y:S01]  /*6270*/  SHFL.IDX PT, R231, R228, RZ, 0x1f ;  /* 0x00001fffe4e77589 */ /* 0x000e2200000e0000 */
[----:B------:R-:W-:Y:S02]  /*6280*/  FFMA.FTZ R239, R87, R239, R242 ;  /* 0x000000ef57ef7223 */ /* 0x000fe400000100f2 */
[----:B------:R-:W-:Y:S02]  /*6290*/  FFMA.FTZ R211, R211, R230, R220 ;  /* 0x000000e6d3d37223 */ /* 0x000fe400000100dc */
[-C--:B------:R-:W-:Y:S02]  /*62a0*/  FFMA.FTZ R237, R19, R240.reuse, R18 ;  /* 0x000000f013ed7223 */ /* 0x080fe40000010012 */
[----:B------:R-:W-:Y:S02]  /*62b0*/  FFMA.FTZ R212, R212, R211, R223 ;  /* 0x000000d3d4d47223 */ /* 0x000fe400000100df */
[----:B------:R-:W-:Y:S02]  /*62c0*/  FFMA.FTZ R239, R94, R240, R239 ;  /* 0x000000f05eef7223 */ /* 0x000fe400000100ef */
[----:B------:R-:W-:-:S02]  /*62d0*/  FFMA.FTZ R213, R213, R212, R226 ;  /* 0x000000d4d5d57223 */ /* 0x000fc400000100e2 */
[----:B------:R-:W-:Y:S02]  /*62e0*/  FFMA.FTZ R235, R233, R237, R16 ;  /* 0x000000ede9eb7223 */ /* 0x000fe40000010010 */
[----:B------:R-:W-:Y:S01]  /*62f0*/  FFMA.FTZ R225, R214, R213, R225 ;  /* 0x000000d5d6e17223 */ /* 0x000fe200000100e1 */
[----:B------:R-:W-:Y:S01]  /*6300*/  SHF.L.U32 R214, R26, 0x4, RZ ;  /* 0x000000041ad67819 */ /* 0x000fe200000006ff */
[----:B------:R-:W-:Y:S02]  /*6310*/  FFMA.FTZ R239, R96, R237, R239 ;  /* 0x000000ed60ef7223 */ /* 0x000fe400000100ef */
[----:B------:R-:W-:Y:S01]  /*6320*/  FFMA.FTZ R210, R210, R235, R219 ;  /* 0x000000ebd2d27223 */ /* 0x000fe200000100db */
[----:B------:R-:W-:Y:S01]  /*6330*/  LEA.HI.SX32 R214, R214, R214, 0x1b ;  /* 0x000000d6d6d67211 */ /* 0x000fe200078fdaff */
[----:B------:R-:W-:Y:S02]  /*6340*/  FFMA.FTZ R207, R202, R225, R207 ;  /* 0x000000e1cacf7223 */ /* 0x000fe400000100cf */
[----:B------:R-:W-:-:S02]  /*6350*/  FFMA.FTZ R239, R98, R235, R239 ;  /* 0x000000eb62ef7223 */ /* 0x000fc400000100ef */
[----:B------:R-:W-:Y:S02]  /*6360*/  FFMA.FTZ R209, R209, R210, R222 ;  /* 0x000000d2d1d17223 */ /* 0x000fe400000100de */
[----:B------:R-:W-:Y:S02]  /*6370*/  FMUL.FTZ R220, R207, R88 ;  /* 0x00000058cfdc7220 */ /* 0x000fe40000410000 */
[----:B------:R-:W-:Y:S02]  /*6380*/  IMAD R18, R205, c[0x0][0x2a0], RZ ;  /* 0x0000a800cd127a24 */ /* 0x000fe400078e02ff */
[----:B------:R-:W-:Y:S02]  /*6390*/  FFMA.FTZ R217, R174, -R217, R210 ;  /* 0x800000d9aed97223 */ /* 0x000fe400000100d2 */
[----:B------:R-:W-:Y:S02]  /*63a0*/  FFMA.FTZ R239, R100, R210, R239 ;  /* 0x000000d264ef7223 */ /* 0x000fe400000100ef */
[----:B------:R-:W-:-:S02]  /*63b0*/  FFMA.FTZ R221, R208, R209, R221 ;  /* 0x000000d1d0dd7223 */ /* 0x000fc400000100dd */
[----:B------:R-:W-:Y:S02]  /*63c0*/  FMUL.FTZ R223, R225, R89 ;  /* 0x00000059e1df7220 */ /* 0x000fe40000410000 */
[----:B------:R-:W-:Y:S02]  /*63d0*/  FFMA.FTZ R210, R181, R220, RZ ;  /* 0x000000dcb5d27223 */ /* 0x000fe400000100ff */
[----:B------:R-:W-:Y:S02]  /*63e0*/  IMAD R241, R25, c[0x0][0x2a4], R18 ;  /* 0x0000a90019f17a24 */ /* 0x000fe400078e0212 */
[----:B------:R-:W-:Y:S02]  /*63f0*/  FFMA.FTZ R215, R215, R221, R224 ;  /* 0x000000ddd7d77223 */ /* 0x000fe400000100e0 */
[----:B------:R-:W-:-:S04]  /*6400*/  IMAD.WIDE.U32 R18, R25, c[0x0][0x2a0], R12 ;  /* 0x0000a80019127a25 */ /* 0x000fc800078e000c */
[----:B------:R-:W-:Y:S01]  /*6410*/  FMUL.FTZ R224, R213, R90 ;  /* 0x0000005ad5e07220 */ /* 0x000fe20000410000 */
[----:B------:R-:W-:Y:S01]  /*6420*/  IADD3 R241, R19, R241, RZ ;  /* 0x000000f113f17210 */ /* 0x000fe20007ffe0ff */
[----:B------:R-:W-:Y:S01]  /*6430*/  FFMA.FTZ R219, R182, R223, R210 ;  /* 0x000000dfb6db7223 */ /* 0x000fe200000100d2 */
[C---:B------:R-:W-:Y:S01]  /*6440*/  LEA R12, P1, R18.reuse, c[0x0][0x318], 0x2 ;  /* 0x0000c600120c7a11 */ /* 0x040fe200078210ff */
[C---:B0-----:R-:W-:Y:S01]  /*6450*/  FFMA.FTZ R15, R231.reuse, R15, R234 ;  /* 0x0000000fe70f7223 */ /* 0x041fe200000100ea */
[C---:B------:R-:W-:Y:S01]  /*6460*/  IADD3 R16, P0, R18.reuse, UR9, RZ ;  /* 0x0000000912107c10 */ /* 0x040fe2000ff1e0ff */
[----:B------:R-:W-:Y:S01]  /*6470*/  FMUL.FTZ R14, R231, R14 ;  /* 0x0000000ee70e7220 */ /* 0x000fe20000410000 */
[----:B------:R-:W-:Y:S01]  /*6480*/  LEA.HI.X R13, R18, c[0x0][0x31c], R241, 0x2, P1 ;  /* 0x0000c700120d7a11 */ /* 0x000fe200008f14f1 */
[----:B------:R-:W-:Y:S02]  /*6490*/  FMUL.FTZ R202, R179, R120 ;  /* 0x00000078b3ca7220 */ /* 0x000fe40000410000 */
[----:B------:R-:W-:Y:S01]  /*64a0*/  FFMA.FTZ R218, R175, -R218, R209 ;  /* 0x800000daafda7223 */ /* 0x000fe200000100d1 */
[----:B------:R0:W-:Y:S01]  /*64b0*/  @!P5 STS.64 [R145.X8+0x1728], R14 ;  /* 0x0017280e9100d388 */ /* 0x0001e20000008a00 */
[----:B------:R-:W-:Y:S01]  /*64c0*/  FFMA.FTZ R208, R102, R209, R239 ;  /* 0x000000d166d07223 */ /* 0x000fe200000100ef */
[----:B------:R-:W-:Y:S01]  /*64d0*/  P2R R209, PR, RZ, 0x20 ;  /* 0x00000020ffd17803 */ /* 0x000fe20000000000 */
[----:B------:R-:W-:-:S02]  /*64e0*/  FMUL.FTZ R226, R212, R91 ;  /* 0x0000005bd4e27220 */ /* 0x000fc40000410000 */
[----:B------:R-:W-:Y:S02]  /*64f0*/  FFMA.FTZ R222, R183, R224, R219 ;  /* 0x000000e0b7de7223 */ /* 0x000fe400000100db */
[----:B------:R-:W-:Y:S02]  /*6500*/  IMAD R233, R31, -0x200, R20 ;  /* 0xfffffe001fe97824 */ /* 0x000fe400078e0214 */
[----:B------:R-:W-:Y:S02]  /*6510*/  FMUL.FTZ R209, R184, R115 ;  /* 0x00000073b8d17220 */ /* 0x000fe40000410000 */
[----:B------:R-:W-:Y:S01]  /*6520*/  FMUL.FTZ R227, R149, R202 ;  /* 0x000000ca95e37220 */ /* 0x000fe20000410000 */
[----:B------:R-:W-:Y:S01]  /*6530*/  SHF.R.S32.HI R17, RZ, 0x1f, R233 ;  /* 0x0000001fff117819 */ /* 0x000fe200000114e9 */
[----:B------:R-:W-:Y:S01]  /*6540*/  FMUL.FTZ R228, R211, R92 ;  /* 0x0000005cd3e47220 */ /* 0x000fe20000410000 */
[----:B------:R-:W-:Y:S01]  /*6550*/  LEA R18, P1, R233, R12, 0x2 ;  /* 0x0000000ce9127211 */ /* 0x000fe200078210ff */
[----:B0-----:R-:W-:Y:S01]  /*6560*/  FFMA.FTZ R15, R185, R226, R222 ;  /* 0x000000e2b90f7223 */ /* 0x001fe200000100de */
[----:B------:R0:W-:Y:S01]  /*6570*/  STS [R214.X4+0x46c], R227 ;  /* 0x00046ce3d6007388 */ /* 0x0001e20000004800 */
[----:B------:R-:W-:Y:S01]  /*6580*/  FMUL.FTZ R231, R180, R209 ;  /* 0x000000d1b4e77220 */ /* 0x000fe20000410000 */
[----:B------:R-:W-:Y:S01]  /*6590*/  LEA.HI.X R19, R233, R13, R17, 0x2, P1 ;  /* 0x0000000de9137211 */ /* 0x000fe200008f1411 */
[----:B------:R-:W-:Y:S01]  /*65a0*/  FFMA.FTZ R14, R186, R228, R15 ;  /* 0x000000e4ba0e7223 */ /* 0x000fe2000001000f */
[----:B------:R-:W-:Y:S01]  /*65b0*/  LEA.HI.X.SX32 R17, R236, R241, 0x1, P0 ;  /* 0x000000f1ec117211 */ /* 0x000fe200000f0eff */
[----:B------:R-:W-:Y:S01]  /*65c0*/  FFMA.FTZ R229, R172, -R229, R237 ;  /* 0x800000e5ace57223 */ /* 0x000fe200000100ed */
[----:B------:R-:W-:Y:S01]  /*65d0*/  MOV R237, UR21 ;  /* 0x0000001500ed7c02 */ /* 0x000fe20008000f00 */
[----:B------:R1:W-:Y:S01]  /*65e0*/  STS [R214.X4+0x468], R231 ;  /* 0x000468e7d6007388 */ /* 0x0003e20000004800 */
[----:B------:R-:W-:-:S02]  /*65f0*/  FFMA.FTZ R190, R167, -R190, R246 ;  /* 0x800000bea7be7223 */ /* 0x000fc400000100f6 */
[----:B0-----:R-:W-:Y:S02]  /*6600*/  FMUL.FTZ R227, R230, R93 ;  /* 0x0000005de6e37220 */ /* 0x001fe40000410000 */
[----:B------:R-:W-:-:S04]  /*6610*/  IMAD.WIDE.U32 R18, R237, c[0x0][0x2b0], R18 ;  /* 0x0000ac00ed127a25 */ /* 0x000fc800078e0012 */
[----:B------:R-:W-:Y:S02]  /*6620*/  FFMA.FTZ R15, R189, R227, R14 ;  /* 0x000000e3bd0f7223 */ /* 0x000fe4000001000e */
[----:B-1----:R-:W-:Y:S02]  /*6630*/  FMUL.FTZ R231, R232, R95 ;  /* 0x0000005fe8e77220 */ /* 0x002fe40000410000 */
[----:B------:R-:W-:Y:S02]  /*6640*/  FMUL.FTZ R237, R196, R97 ;  /* 0x00000061c4ed7220 */ /* 0x000fe40000410000 */
[----:B------:R-:W-:Y:S02]  /*6650*/  FFMA.FTZ R222, R190, R231, R15 ;  /* 0x000000e7bede7223 */ /* 0x000fe4000001000f */
[----:B------:R-:W-:Y:S02]  /*6660*/  FMUL.FTZ R15, R194, R99 ;  /* 0x00000063c20f7220 */ /* 0x000fe40000410000 */
[----:B------:R-:W-:-:S02]  /*6670*/  FFMA.FTZ R222, R193, R237, R222 ;  /* 0x000000edc1de7223 */ /* 0x000fc400000100de */
[----:B------:R-:W-:Y:S02]  /*6680*/  FFMA.FTZ R216, R173, -R216, R235 ;  /* 0x800000d8add87223 */ /* 0x000fe400000100eb */
[----:B------:R-:W-:Y:S02]  /*6690*/  FMUL.FTZ R235, R158, R231 ;  /* 0x000000e79eeb7220 */ /* 0x000fe40000410000 */
[-C--:B------:R-:W-:Y:S02]  /*66a0*/  FMUL.FTZ R231, R162, R15.reuse ;  /* 0x0000000fa2e77220 */ /* 0x080fe40000410000 */
[----:B------:R-:W-:Y:S01]  /*66b0*/  FFMA.FTZ R234, R197, R15, R222 ;  /* 0x0000000fc5ea7223 */ /* 0x000fe200000100de */
[----:B------:R-:W-:Y:S01]  /*66c0*/  MOV R15, UR9 ;  /* 0x00000009000f7c02 */ /* 0x000fe20008000f00 */
        /* <DEDUP_REMOVED lines=9> */
[----:B------:R1:W-:Y:S01]  /*6760*/  STS [R214.X4+0x44c], R239 ;  /* 0x00044cefd6007388 */ /* 0x0003e20000004800 */
[----:B------:R-:W-:-:S02]  /*6770*/  FMUL.FTZ R14, R191, R105 ;  /* 0x00000069bf0e7220 */ /* 0x000fc40000410000 */
[----:B------:R-:W-:Y:S01]  /*6780*/  FMUL.FTZ R243, R192, R103 ;  /* 0x00000067c0f37220 */ /* 0x000fe20000410000 */
[----:B------:R2:W-:Y:S01]  /*6790*/  STS [R214.X4+0x464], R245 ;  /* 0x000464f5d6007388 */ /* 0x0005e20000004800 */
[----:B------:R-:W-:Y:S02]  /*67a0*/  FMUL.FTZ R237, R156, R227 ;  /* 0x000000e39ced7220 */ /* 0x000fe40000410000 */
[----:B------:R-:W-:Y:S01]  /*67b0*/  FMUL.FTZ R247, R168, R14 ;  /* 0x0000000ea8f77220 */ /* 0x000fe20000410000 */
[----:B------:R3:W-:Y:S01]  /*67c0*/  STS [R214.X4+0x460], R241 ;  /* 0x000460f1d6007388 */ /* 0x0007e20000004800 */
[----:B0-----:R-:W-:Y:S02]  /*67d0*/  FMUL.FTZ R235, R155, R228 ;  /* 0x000000e49beb7220 */ /* 0x001fe40000410000 */
[----:B-1----:R-:W-:Y:S01]  /*67e0*/  FMUL.FTZ R239, R195, R101 ;  /* 0x00000065c3ef7220 */ /* 0x002fe20000410000 */
[----:B------:R0:W-:Y:S01]  /*67f0*/  STS [R214.X4+0x45c], R247 ;  /* 0x00045cf7d6007388 */ /* 0x0001e20000004800 */
[----:B------:R-:W-:-:S02]  /*6800*/  FMUL.FTZ R231, R154, R226 ;  /* 0x000000e29ae77220 */ /* 0x000fc40000410000 */
[----:B--2---:R-:W-:Y:S01]  /*6810*/  FMUL.FTZ R245, R166, R243 ;  /* 0x000000f3a6f57220 */ /* 0x004fe20000410000 */
[----:B------:R0:W-:Y:S01]  /*6820*/  STS [R214.X4+0x444], R237 ;  /* 0x000444edd6007388 */ /* 0x0001e20000004800 */
[----:B------:R-:W-:Y:S02]  /*6830*/  FMUL.FTZ R227, R151, R224 ;  /* 0x000000e097e37220 */ /* 0x000fe40000410000 */
[----:B---3--:R-:W-:Y:S01]  /*6840*/  FMUL.FTZ R241, R164, R239 ;  /* 0x000000efa4f17220 */ /* 0x008fe20000410000 */
[----:B------:R0:W-:Y:S01]  /*6850*/  STS [R214.X4+0x458], R245 ;  /* 0x000458f5d6007388 */ /* 0x0001e20000004800 */
[----:B------:R-:W-:Y:S02]  /*6860*/  FMUL.FTZ R223, R152, R223 ;  /* 0x000000df98df7220 */ /* 0x000fe40000410000 */
[----:B------:R-:W-:Y:S01]  /*6870*/  FMUL.FTZ R15, R153, R220 ;  /* 0x000000dc990f7220 */ /* 0x000fe20000410000 */
[----:B------:R0:W-:Y:S01]  /*6880*/  STS [R214.X4+0x454], R241 ;  /* 0x000454f1d6007388 */ /* 0x0001e20000004800 */
[----:B------:R-:W-:-:S03]  /*6890*/  FFMA.FTZ R239, R229, R239, R234 ;  /* 0x000000efe5ef7223 */ /* 0x000fc600000100ea */
        /* <DEDUP_REMOVED lines=18> */
.L_x_5358:
[----:B0-----:R-:W-:Y:S05]  /*69c0*/  BSYNC B0 ;  /* 0x0000000000007941 */ /* 0x001fea0003800000 */
.L_x_5357:
        /* <DEDUP_REMOVED lines=9> */
[----:B------:R0:W1:Y:S01]  /*6a60*/  LDS R17, [R16.X4+0x4b0] ;  /* 0x0004b00010117984 */ /* 0x0000620000004800 */
[----:B------:R-:W-:Y:S01]  /*6a70*/  FFMA.FTZ R208, R104, R221, R208 ;  /* 0x000000dd68d07223 */ /* 0x000fe200000100d0 */
[----:B------:R-:W-:Y:S01]  /*6a80*/  BSSY B0, `(.L_x_5359) ;  /* 0x0000014000007945 */ /* 0x000fe20003800000 */
[----:B------:R-:W-:Y:S01]  /*6a90*/  FFMA.FTZ R239, R199, R210, R239 ;  /* 0x000000d2c7ef7223 */ /* 0x000fe200000100ef */
[----:B------:R-:W-:Y:S01]  /*6aa0*/  UIMAD UR8, UR21, UR13, UR8 ;  /* 0x0000000d150872a4 */ /* 0x000fe2000f8e0208 */
[----:B------:R-:W-:Y:S01]  /*6ab0*/  FFMA.FTZ R200, R177, -R200, R215 ;  /* 0x800000c8b1c87223 */ /* 0x000fe200000100d7 */
[----:B------:R-:W-:Y:S01]  /*6ac0*/  IADD3 R147, R26, 0x40, RZ ;  /* 0x000000401a937810 */ /* 0x000fe20007ffe0ff */
[----:B------:R-:W-:-:S02]  /*6ad0*/  FFMA.FTZ R201, R178, -R201, R203 ;  /* 0x800000c9b2c97223 */ /* 0x000fc400000100cb */
[----:B------:R-:W-:Y:S01]  /*6ae0*/  FFMA.FTZ R208, R106, R215, R208 ;  /* 0x000000d76ad07223 */ /* 0x000fe200000100d0 */
[----:B------:R-:W-:Y:S01]  /*6af0*/  IADD3 R19, R19, UR8, RZ ;  /* 0x0000000813137c10 */ /* 0x000fe2000fffe0ff */
[----:B------:R-:W-:Y:S02]  /*6b00*/  FMUL.FTZ R203, R108, R203 ;  /* 0x000000cb6ccb7220 */ /* 0x000fe40000410000 */
        /* <DEDUP_REMOVED lines=10> */
[----:B-1----:R0:W-:Y:S02]  /*6bb0*/  RED.E.ADD.F32.FTZ.RN.STRONG.GPU [R12.64+-0x780], R17 ;  /* 0xfff880110c00798e */ /* 0x0021e4000c10e78e */
.L_x_5360:
[----:B0-----:R-:W-:Y:S05]  /*6bc0*/  BSYNC B0 ;  /* 0x0000000000007941 */ /* 0x001fea0003800000 */
.L_x_5359:
        /* <DEDUP_REMOVED lines=14> */
.L_x_5362:
[----:B------:R-:W-:Y:S05]  /*6cb0*/  BSYNC B0 ;  /* 0x0000000000007941 */ /* 0x000fea0003800000 */
.L_x_5361:
[----:B------:R-:W2:Y:S01]  /*6cc0*/  LDS R203, [R203.X4+0x5b0] ;  /* 0x0005b000cbcb7984 */ /* 0x000ea20000004800 */
[----:B------:R-:W-:Y:S01]  /*6cd0*/  BSSY B0, `(.L_x_5363) ;  /* 0x0000005000007945 */ /* 0x000fe20003800000 */
[----:B-1----:R-:W-:Y:S02]  /*6ce0*/  IADD3 R17, R26, 0xa0, RZ ;  /* 0x000000a01a117810 */ /* 0x002fe40007ffe0ff */
[----:B------:R-:W-:Y:S01]  /*6cf0*/  LEA.HI.SX32 R13, R13, R26, 0x1b ;  /* 0x0000001a0d0d7211 */ /* 0x000fe200078fdaff */
[----:B------:R-:W-:Y:S05]  /*6d00*/  @!P0 BRA `(.L_x_5364) ;  /* 0x0000001000008947 */ /* 0x000fea0003800000 */
[----:B--2---:R1:W-:Y:S02]  /*6d10*/  RED.E.ADD.F32.FTZ.RN.STRONG.GPU [R18.64+-0x680], R203 ;  /* 0xfff980cb1200798e */ /* 0x0043e4000c10e78e */
.L_x_5364:
[----:B------:R-:W-:Y:S05]  /*6d20*/  BSYNC B0 ;  /* 0x0000000000007941 */ /* 0x000fea0003800000 */
.L_x_5363:
[----:B------:R-:W3:Y:S01]  /*6d30*/  LDS R13, [R13.X4+0x630] ;  /* 0x000630000d0d7984 */ /* 0x000ee20000004800 */
[----:B------:R-:W-:Y:S01]  /*6d40*/  BSSY B0, `(.L_x_5365) ;  /* 0x0000005000007945 */ /* 0x000fe20003800000 */
[----:B0-----:R-:W-:-:S02]  /*6d50*/  IADD3 R147, R26, 0xc0, RZ ;  /* 0x000000c01a937810 */ /* 0x001fc40007ffe0ff */
[----:B------:R-:W-:Y:S01]  /*6d60*/  LEA.HI.SX32 R17, R17, R26, 0x1b ;  /* 0x0000001a11117211 */ /* 0x000fe200078fdaff */
[----:B------:R-:W-:Y:S05]  /*6d70*/  @!P1 BRA `(.L_x_5366) ;  /* 0x0000001000009947 */ /* 0x000fea0003800000 */
[----:B---3--:R0:W-:Y:S02]  /*6d80*/  RED.E.ADD.F32.FTZ.RN.STRONG.GPU [R18.64+-0x600], R13 ;  /* 0xfffa000d1200798e */ /* 0x0081e4000c10e78e */
.L_x_5366:
[----:B------:R-:W-:Y:S05]  /*6d90*/  BSYNC B0 ;  /* 0x0000000000007941 */ /* 0x000fea0003800000 */
.L_x_5365:
[----:B------:R-:W4:Y:S01]  /*6da0*/  LDS R17, [R17.X4+0x6b0] ;  /* 0x0006b00011117984 */ /* 0x000f220000004800 */
[----:B------:R-:W-:Y:S01]  /*6db0*/  BSSY B0, `(.L_x_5367) ;  /* 0x0000005000007945 */ /* 0x000fe20003800000 */
[----:B0--3--:R-:W-:Y:S02]  /*6dc0*/  IADD3 R13, R26, 0xe0, RZ ;  /* 0x000000e01a0d7810 */ /* 0x009fe40007ffe0ff */
[----:B------:R-:W-:Y:S01]  /*6dd0*/  LEA.HI.SX32 R147, R147, R26, 0x1b ;  /* 0x0000001a93937211 */ /* 0x000fe200078fdaff */
[----:B------:R-:W-:Y:S05]  /*6de0*/  @!P2 BRA `(.L_x_5368) ;  /* 0x000000100000a947 */ /* 0x000fea0003800000 */
[----:B----4-:R0:W-:Y:S02]  /*6df0*/  RED.E.ADD.F32.FTZ.RN.STRONG.GPU [R18.64+-0x580], R17 ;  /* 0xfffa80111200798e */ /* 0x0101e4000c10e78e */
.L_x_5368:
[----:B------:R-:W-:Y:S05]  /*6e00*/  BSYNC B0 ;  /* 0x0000000000007941 */ /* 0x000fea0003800000 */
.L_x_5367:
[----:B------:R-:W3:Y:S01]  /*6e10*/  LDS R147, [R147.X4+0x730] ;  /* 0x0007300093937984 */ /* 0x000ee20000004800 */
[----:B------:R-:W-:Y:S01]  /*6e20*/  BSSY B0, `(.L_x_5369) ;  /* 0x0000005000007945 */ /* 0x000fe20003800000 */
[----:B0---4-:R-:W-:Y:S02]  /*6e30*/  IADD3 R17, R26, 0x100, RZ ;  /* 0x000001001a117810 */ /* 0x011fe40007ffe0ff */
[----:B------:R-:W-:Y:S01]  /*6e40*/  LEA.HI.SX32 R13, R13, R26, 0x1b ;  /* 0x0000001a0d0d7211 */ /* 0x000fe200078fdaff */
[----:B------:R-:W-:Y:S05]  /*6e50*/  @!P3 BRA `(.L_x_5370) ;  /* 0x000000100000b947 */ /* 0x000fea0003800000 */
[----:B---3--:R0:W-:Y:S02]  /*6e60*/  RED.E.ADD.F32.FTZ.RN.STRONG.GPU [R18.64+-0x500], R147 ;  /* 0xfffb00931200798e */ /* 0x0081e4000c10e78e */
.L_x_5370:
[----:B------:R-:W-:Y:S05]  /*6e70*/  BSYNC B0 ;  /* 0x0000000000007941 */ /* 0x000fea0003800000 */
.L_x_5369:
[----:B------:R-:W4:Y:S01]  /*6e80*/  LDS R13, [R13.X4+0x7b0] ;  /* 0x0007b0000d0d7984 */ /* 0x000f220000004800 */
[----:B------:R-:W-:Y:S01]  /*6e90*/  BSSY B0, `(.L_x_5371) ;  /* 0x0000004000007945 */ /* 0x000fe20003800000 */
[----:B------:R-:W-:Y:S01]  /*6ea0*/  LEA.HI.SX32 R17, R17, R26, 0x1b ;  /* 0x0000001a11117211 */ /* 0x000fe200078fdaff */
[----:B------:R-:W-:Y:S05]  /*6eb0*/  @!P4 BRA `(.L_x_5372) ;  /* 0x000000100000c947 */ /* 0x000fea0003800000 */
[----:B----4-:R4:W-:Y:S02]  /*6ec0*/  RED.E.ADD.F32.FTZ.RN.STRONG.GPU [R18.64+-0x480], R13 ;  /* 0xfffb800d1200798e */ /* 0x0109e4000c10e78e */
.L_x_5372:
[----:B------:R-:W-:Y:S05]  /*6ed0*/  BSYNC B0 ;  /* 0x0000000000007941 */ /* 0x000fea0003800000 */
.L_x_5371:
[----:B------:R-:W0:Y:S01]  /*6ee0*/  LDS R17, [R17.X4+0x830] ;  /* 0x0008300011117984 */ /* 0x000e220000004800 */
[----:B------:R-:W-:Y:S01]  /*6ef0*/  BSSY B0, `(.L_x_5373) ;  /* 0x0000005000007945 */ /* 0x000fe20003800000 */
[----:B----4-:R-:W-:-:S02]  /*6f00*/  IADD3 R13, R26, 0x120, RZ ;  /* 0x000001201a0d7810 */ /* 0x010fc40007ffe0ff */
[----:B0--3--:R-:W-:Y:S01]  /*6f10*/  IADD3 R147, R26, 0x140, RZ ;  /* 0x000001401a937810 */ /* 0x009fe20007ffe0ff */
[----:B------:R-:W-:Y:S05]  /*6f20*/  @!P5 BRA `(.L_x_5374) ;  /* 0x000000100000d947 */ /* 0x000fea0003800000 */
[----:B------:R0:W-:Y:S02]  /*6f30*/  RED.E.ADD.F32.FTZ.RN.STRONG.GPU [R18.64+-0x400], R17 ;  /* 0xfffc00111200798e */ /* 0x0001e4000c10e78e */
.L_x_5374:
[----:B------:R-:W-:Y:S05]  /*6f40*/  BSYNC B0 ;  /* 0x0000000000007941 */ /* 0x000fea0003800000 */
.L_x_5373:
        /* <DEDUP_REMOVED lines=14> */
.L_x_5376:
[----:B------:R-:W-:Y:S05]  /*7030*/  BSYNC B0 ;  /* 0x0000000000007941 */ /* 0x000fea0003800000 */
.L_x_5375:
[----:B------:R-:W3:Y:S01]  /*7040*/  LDS R147, [R147.X4+0x930] ;  /* 0x0009300093937984 */ /* 0x000ee20000004800 */
[----:B------:R-:W-:Y:S01]  /*7050*/  BSSY B0, `(.L_x_5377) ;  /* 0x0000005000007945 */ /* 0x000fe20003800000 */
[----:B0-----:R-:W-:-:S02]  /*7060*/  IADD3 R13, R26, 0x180, RZ ;  /* 0x000001801a0d7810 */ /* 0x001fc40007ffe0ff */
[----:B------:R-:W-:Y:S01]  /*7070*/  LEA.HI.SX32 R17, R17, R26, 0x1b ;  /* 0x0000001a11117211 */ /* 0x000fe200078fdaff */
[----:B------:R-:W-:Y:S05]  /*7080*/  @!P0 BRA `(.L_x_5378) ;  /* 0x0000001000008947 */ /* 0x000fea0003800000 */
[----:B---3--:R0:W-:Y:S02]  /*7090*/  RED.E.ADD.F32.FTZ.RN.STRONG.GPU [R18.64+-0x300], R147 ;  /* 0xfffd00931200798e */ /* 0x0081e4000c10e78e */
.L_x_5378:
[----:B------:R-:W-:Y:S05]  /*70a0*/  BSYNC B0 ;  /* 0x0000000000007941 */ /* 0x000fea0003800000 */
.L_x_5377:
[----:B------:R-:W4:Y:S01]  /*70b0*/  LDS R17, [R17.X4+0x9b0] ;  /* 0x0009b00011117984 */ /* 0x000f220000004800 */
[----:B------:R-:W-:Y:S01]  /*70c0*/  BSSY B0, `(.L_x_5379) ;  /* 0x0000005000007945 */ /* 0x000fe20003800000 */
[----:B0--3--:R-:W-:Y:S02]  /*70d0*/  IADD3 R147, R26, 0x1a0, RZ ;  /* 0x000001a01a937810 */ /* 0x009fe40007ffe0ff */
[----:B------:R-:W-:Y:S01]  /*70e0*/  LEA.HI.SX32 R13, R13, R26, 0x1b ;  /* 0x0000001a0d0d7211 */ /* 0x000fe200078fdaff */
[----:B------:R-:W-:Y:S05]  /*70f0*/  @!P1 BRA `(.L_x_5380) ;  /* 0x0000001000009947 */ /* 0x000fea0003800000 */
[----:B----4-:R0:W-:Y:S02]  /*7100*/  RED.E.ADD.F32.FTZ.RN.STRONG.GPU [R18.64+-0x280], R17 ;  /* 0xfffd80111200798e */ /* 0x0101e4000c10e78e */
.L_x_5380:
[----:B------:R-:W-:Y:S05]  /*7110*/  BSYNC B0 ;  /* 0x0000000000007941 */ /* 0x000fea0003800000 */
.L_x_5379:
[----:B------:R-:W3:Y:S01]  /*7120*/  LDS R13, [R13.X4+0xa30] ;  /* 0x000a30000d0d7984 */ /* 0x000ee20000004800 */
[----:B------:R-:W-:Y:S01]  /*7130*/  BSSY B0, `(.L_x_5381) ;  /* 0x0000005000007945 */ /* 0x000fe20003800000 */
[----:B0---4-:R-:W-:Y:S02]  /*7140*/  IADD3 R17, R26, 0x1c0, RZ ;  /* 0x000001c01a117810 */ /* 0x011fe40007ffe0ff */
[----:B------:R-:W-:Y:S01]  /*7150*/  LEA.HI.SX32 R147, R147, R26, 0x1b ;  /* 0x0000001a93937211 */ /* 0x000fe200078fdaff */
[----:B------:R-:W-:Y:S05]  /*7160*/  @!P2 BRA `(.L_x_5382) ;  /* 0x000000100000a947 */ /* 0x000fea0003800000 */
[----:B---3--:R0:W-:Y:S02]  /*7170*/  RED.E.ADD.F32.FTZ.RN.STRONG.GPU [R18.64+-0x200], R13 ;  /* 0xfffe000d1200798e */ /* 0x0081e4000c10e78e */
.L_x_5382:
[----:B------:R-:W-:Y:S05]  /*7180*/  BSYNC B0 ;  /* 0x0000000000007941 */ /* 0x000fea0003800000 */
.L_x_5381:
[----:B------:R-:W4:Y:S01]  /*7190*/  LDS R147, [R147.X4+0xab0] ;  /* 0x000ab00093937984 */ /* 0x000f220000004800 */
[----:B------:R-:W-:Y:S01]  /*71a0*/  BSSY B0, `(.L_x_5383) ;  /* 0x0000005000007945 */ /* 0x000fe20003800000 */
[----:B0--3--:R-:W-:-:S02]  /*71b0*/  IADD3 R13, R26, 0x1e0, RZ ;  /* 0x000001e01a0d7810 */ /* 0x009fc40007ffe0ff */
[----:B------:R-:W-:Y:S01]  /*71c0*/  LEA.HI.SX32 R17, R17, R26, 0x1b ;  /* 0x0000001a11117211 */ /* 0x000fe200078fdaff */
[----:B------:R-:W-:Y:S05]  /*71d0*/  @!P3 BRA `(.L_x_5384) ;  /* 0x000000100000b947 */ /* 0x000fea0003800000 */
[----:B----4-:R0:W-:Y:S02]  /*71e0*/  RED.E.ADD.F32.FTZ.RN.STRONG.GPU [R18.64+-0x180], R147 ;  /* 0xfffe80931200798e */ /* 0x0101e4000c10e78e */
.L_x_5384:
[----:B------:R-:W-:Y:S05]  /*71f0*/  BSYNC B0 ;  /* 0x0000000000007941 */ /* 0x000fea0003800000 */
.L_x_5383:
[----:B------:R-:W3:Y:S01]  /*7200*/  LDS R17, [R17.X4+0xb30] ;  /* 0x000b300011117984 */ /* 0x000ee20000004800 */
[----:B------:R-:W-:Y:S01]  /*7210*/  BSSY B0, `(.L_x_5385) ;  /* 0x0000004000007945 */ /* 0x000fe20003800000 */
[----:B------:R-:W-:Y:S01]  /*7220*/  LEA.HI.SX32 R13, R13, R26, 0x1b ;  /* 0x0000001a0d0d7211 */ /* 0x000fe200078fdaff */
[----:B------:R-:W-:Y:S05]  /*7230*/  @!P4 BRA `(.L_x_5386) ;  /* 0x000000100000c947 */ /* 0x000fea0003800000 */
[----:B---3--:R3:W-:Y:S02]  /*7240*/  RED.E.ADD.F32.FTZ.RN.STRONG.GPU [R18.64+-0x100], R17 ;  /* 0xffff00111200798e */ /* 0x0087e4000c10e78e */
.L_x_5386:
[----:B------:R-:W-:Y:S05]  /*7250*/  BSYNC B0 ;  /* 0x0000000000007941 */ /* 0x000fea0003800000 */
.L_x_5385:
[----:B------:R-:W0:Y:S01]  /*7260*/  LDS R13, [R13.X4+0xbb0] ;  /* 0x000bb0000d0d7984 */ /* 0x000e220000004800 */
[----:B------:R-:W-:Y:S01]  /*7270*/  BSSY B0, `(.L_x_5387) ;  /* 0x0000003000007945 */ /* 0x000fe20003800000 */
[----:B------:R-:W-:Y:S05]  /*7280*/  @!P5 BRA `(.L_x_5388) ;  /* 0x000000100000d947 */ /* 0x000fea0003800000 */
[----:B0-----:R0:W-:Y:S02]  /*7290*/  RED.E.ADD.F32.FTZ.RN.STRONG.GPU [R18.64+-0x80], R13 ;  /* 0xffff800d1200798e */ /* 0x0011e4000c10e78e */
.L_x_5388:
[----:B------:R-:W-:Y:S05]  /*72a0*/  BSYNC B0 ;  /* 0x0000000000007941 */ /* 0x000fea0003800000 */
.L_x_5387:
[----:B------:R-:W5:Y:S01]  /*72b0*/  SHFL.DOWN PT, R12, R15, 0x1, 0x1f ;  /* 0x08201f000f0c7f89 */ /* 0x000f6200000e0000 */
[----:B------:R-:W-:Y:S01]  /*72c0*/  ISETP.GT.AND P0, PT, R27, 0x1e, PT ;  /* 0x0000001e1b00780c */ /* 0x000fe20003f04270 */
[----:B------:R-:W-:Y:S01]  /*72d0*/  FMUL.FTZ R171, R171, R194 ;  /* 0x000000c2abab7220 */ /* 0x000fe20000410000 */
[----:B------:R-:W-:Y:S01]  /*72e0*/  ISETP.NE.AND P1, PT, R27, RZ, PT ;  /* 0x000000ff1b00720c */ /* 0x000fe20003f25270 */
[----:B0-----:R-:W0:Y:S01]  /*72f0*/  SHFL.DOWN PT, R13, R14, 0x1, 0x1f ;  /* 0x08201f000e0d7f89 */ /* 0x001e2200000e0000 */
[----:B------:R-:W-:Y:S01]  /*7300*/  FMUL.FTZ R16, R146, R195 ;  /* 0x000000c392107220 */ /* 0x000fe20000410000 */
[----:B------:R-:W-:Y:S01]  /*7310*/  ISETP.NE.AND P2, PT, R26, RZ, PT ;  /* 0x000000ff1a00720c */ /* 0x000fe20003f45270 */
[----:B------:R-:W-:Y:S01]  /*7320*/  FFMA.FTZ R136, R171, R99, R136 ;  /* 0x00000063ab887223 */ /* 0x000fe20000010088 */
[----:B------:R-:W-:Y:S01]  /*7330*/  BSSY B0, `(.L_x_5389) ;  /* 0x0000081000007945 */ /* 0x000fe20003800000 */
[----:B------:R-:W-:-:S02]  /*7340*/  FMUL.FTZ R167, R167, R232 ;  /* 0x000000e8a7a77220 */ /* 0x000fc40000410000 */
[----:B------:R-:W-:Y:S02]  /*7350*/  FMUL.FTZ R229, R229, R16 ;  /* 0x00000010e5e57220 */ /* 0x000fe40000410000 */
        /* <DEDUP_REMOVED lines=12> */
[----:B------:R-:W5:Y:S01]  /*7420*/  SHFL.DOWN PT, R13, R14, 0x2, 0x1f ;  /* 0x08401f000e0d7f89 */ /* 0x000f6200000e0000 */
[----:B------:R-:W-:-:S02]  /*7430*/  FMUL.FTZ R16, R199, R16 ;  /* 0x00000010c7107220 */ /* 0x000fc40000410000 */
[----:B------:R-:W-:Y:S02]  /*7440*/  FMUL.FTZ R212, R146, R212 ;  /* 0x000000d492d47220 */ /* 0x000fe40000410000 */
[----:B------:R-:W-:Y:S02]  /*7450*/  FFMA.FTZ R142, R177, R115, R142 ;  /* 0x00000073b18e7223 */ /* 0x000fe4000001008e */
[----:B------:R-:W-:Y:S02]  /*7460*/  FFMA.FTZ R141, R176, R110, R141 ;  /* 0x0000006eb08d7223 */ /* 0x000fe4000001008d */
[----:B------:R-:W-:Y:S02]  /*7470*/  FMUL.FTZ R173, R173, R192 ;  /* 0x000000c0adad7220 */ /* 0x000fe40000410000 */
[----:B------:R-:W-:Y:S02]  /*7480*/  FFMA.FTZ R176, R157, R176, R16 ;  /* 0x000000b09db07223 */ /* 0x000fe40000010010 */
[----:B------:R-:W-:-:S02]  /*7490*/  FMUL.FTZ R172, R172, R195 ;  /* 0x000000c3acac7220 */ /* 0x000fc40000410000 */
[----:B------:R-:W-:Y:S02]  /*74a0*/  FMUL.FTZ R174, R174, R191 ;  /* 0x000000bfaeae7220 */ /* 0x000fe40000410000 */
[----:B------:R-:W-:Y:S02]  /*74b0*/  FMUL.FTZ R175, R175, R188 ;  /* 0x000000bcafaf7220 */ /* 0x000fe40000410000 */
[----:B------:R-:W-:Y:S02]  /*74c0*/  FMUL.FTZ R230, R189, R230 ;  /* 0x000000e6bde67220 */ /* 0x000fe40000410000 */
[----:B0-----:R-:W-:Y:S02]  /*74d0*/  @!P0 FADD.FTZ R15, R15, R12 ;  /* 0x0000000c0f0f8221 */ /* 0x001fe40000010000 */
[----:B------:R-:W-:Y:S02]  /*74e0*/  FMUL.FTZ R12, R146, R194 ;  /* 0x000000c2920c7220 */ /* 0x000fe40000410000 */
[----:B-----5:R-:W-:Y:S01]  /*74f0*/  @!P0 FADD.FTZ R14, R14, R13 ;  /* 0x0000000d0e0e8221 */ /* 0x020fe20000010000 */
[----:B-1-3--:R-:W0:Y:S01]  /*7500*/  SHFL.DOWN PT, R18, R15, 0x4, 0x1f ;  /* 0x08801f000f127f89 */ /* 0x00ae2200000e0000 */
[----:B------:R-:W-:Y:S01]  /*7510*/  ISETP.GT.AND P0, PT, R27, 0x1b, PT ;  /* 0x0000001b1b00780c */ /* 0x000fe20003f04270 */
[----:B------:R-:W-:-:S02]  /*7520*/  FMUL.FTZ R12, R197, R12 ;  /* 0x0000000cc50c7220 */ /* 0x000fc40000410000 */
[----:B------:R-:W1:Y:S01]  /*7530*/  SHFL.DOWN PT, R17, R14, 0x4, 0x1f ;  /* 0x08801f000e117f89 */ /* 0x000e6200000e0000 */
        /* <DEDUP_REMOVED lines=9> */
[----:B------:R-:W-:Y:S02]  /*75d0*/  FADD.FTZ R119, R12, R119 ;  /* 0x000000770c777221 */ /* 0x000fe40000010000 */
        /* <DEDUP_REMOVED lines=10> */
[----:B------:R-:W-:Y:S02]  /*7680*/  FFMA.FTZ R133, R12, R92, R133 ;  /* 0x0000005c0c857223 */ /* 0x000fe40000010085 */
[----:B------:R-:W-:Y:S02]  /*7690*/  FFMA.FTZ R211, R155, R12, R211 ;  /* 0x0000000c9bd37223 */ /* 0x000fe400000100d3 */
[C---:B------:R-:W-:Y:S02]  /*76a0*/  FMUL.FTZ R12, R146.reuse, R213 ;  /* 0x000000d5920c7220 */ /* 0x040fe40000410000 */
[----:B------:R-:W-:Y:S02]  /*76b0*/  FADD.FTZ R122, R13, R122 ;  /* 0x0000007a0d7a7221 */ /* 0x000fe40000010000 */
        /* <DEDUP_REMOVED lines=23> */
[----:B------:R-:W-:Y:S01]  /*7830*/  MOV R12, R15 ;  /* 0x0000000f000c7202 */ /* 0x000fe20000000f00 */
[----:B------:R-:W-:-:S02]  /*7840*/  FMUL.FTZ R15, R148, R225 ;  /* 0x000000e1940f7220 */ /* 0x000fc40000410000 */
[C---:B------:R-:W-:Y:S01]  /*7850*/  FMUL.FTZ R225, R146.reuse, R225 ;  /* 0x000000e192e17220 */ /* 0x040fe20000410000 */
[----:B------:R-:W-:Y:S01]  /*7860*/  MOV R13, R14 ;  /* 0x0000000e000d7202 */ /* 0x000fe20000000f00 */
[----:B------:R-:W-:Y:S02]  /*7870*/  FMUL.FTZ R146, R146, R207 ;  /* 0x000000cf92927220 */ /* 0x000fe40000410000 */
[----:B------:R-:W-:Y:S02]  /*7880*/  FMUL.FTZ R18, R201, R18 ;  /* 0x00000012c9127220 */ /* 0x000fe40000410000 */
[----:B------:R-:W-:Y:S01]  /*7890*/  FMUL.FTZ R225, R182, R225 ;  /* 0x000000e1b6e17220 */ /* 0x000fe20000410000 */
[----:B------:R0:W-:Y:S01]  /*78a0*/  @!P1 STS.64 [0xc78], R12 ;  /* 0x000c780cff009388 */ /* 0x0001e20000000a00 */
[----:B------:R-:W-:Y:S02]  /*78b0*/  FMUL.FTZ R146, R181, R146 ;  /* 0x00000092b5927220 */ /* 0x000fe40000410000 */
        /* <DEDUP_REMOVED lines=9> */
[----:B------:R-:W-:Y:S02]  /*7950*/  FFMA.FTZ R134, R167, R95, R134 ;  /* 0x0000005fa7867223 */ /* 0x000fe40000010086 */
[----:B------:R-:W-:Y:S02]  /*7960*/  FFMA.FTZ R139, R174, R105, R139 ;  /* 0x00000069ae8b7223 */ /* 0x000fe4000001008b */
[----:B------:R-:W-:Y:S02]  /*7970*/  FADD.FTZ R116, R173, R116 ;  /* 0x00000074ad747221 */ /* 0x000fe40000010000 */
        /* <DEDUP_REMOVED lines=28> */
.L_x_5390:
[----:B0-----:R-:W-:Y:S05]  /*7b40*/  BSYNC B0 ;  /* 0x0000000000007941 */ /* 0x001fea0003800000 */
.L_x_5389:
[----:B------:R-:W-:Y:S01]  /*7b50*/  IADD3 R145, R145, 0x1, RZ ;  /* 0x0000000191917810 */ /* 0x000fe20007ffe0ff */
[----:B------:R-:W-:-:S03]  /*7b60*/  UIADD3 UR6, UP0, UR6, 0x1, URZ ;  /* 0x0000000106067890 */ /* 0x000fc6000ff1e03f */
[----:B------:R-:W-:Y:S01]  /*7b70*/  ISETP.GE.AND P0, PT, R145, c[0x0][0x16c], PT ;  /* 0x00005b0091007a0c */ /* 0x000fe20003f06270 */
[----:B------:R-:W-:-:S12]  /*7b80*/  UIADD3.X UR7, URZ, UR7, URZ, UP0, !UPT ;  /* 0x000000073f077290 */ /* 0x000fd800087fe43f */
[----:B------:R-:W-:Y:S01]  /*7b90*/  @P0 CALL.REL.NOINC `(.L_x_5354) ;  /* 0x0000001000000944 */ /* 0x000fe20003c00000 */
[----:B------:R-:W-:Y:S05]  /*7ba0*/  BRA `(.L_x_5391) ;  /* 0xffffcb8000007947 */ /* 0x000fea000383ffff */
.L_x_5354:
        /* <DEDUP_REMOVED lines=11> */
[----:B------:R-:W3:Y:S01]  /*7c60*/  @!P2 LDG.E.U16 R13, [R2.64] ;  /* 0x0000000e020da981 */ /* 0x000ee2000c1e1500 */
[----:B------:R-:W-:Y:S02]  /*7c70*/  ISETP.GE.AND P2, PT, R39, UR10, PT ;  /* 0x0000000a27007c0c */ /* 0x000fe4000bf46270 */
[----:B------:R-:W-:Y:S01]  /*7c80*/  PRMT R14, RZ, 0x7610, R14 ;  /* 0x00007610ff0e7816 */ /* 0x000fe2000000000e */
[----:B------:R-:W5:Y:S01]  /*7c90*/  @!P1 LDG.E.U16 R12, [R2.64+0x40] ;  /* 0x0000400e020c9981 */ /* 0x000f62000c1e1500 */
[----:B------:R-:W-:-:S02]  /*7ca0*/  ISETP.GE.AND P1, PT, R40, UR10, PT ;  /* 0x0000000a28007c0c */ /* 0x000fc4000bf26270 */
[----:B------:R-:W-:Y:S01]  /*7cb0*/  PRMT R17, RZ, 0x7610, R17 ;  /* 0x00007610ff117816 */ /* 0x000fe20000000011 */
[----:B----4-:R-:W4:Y:S01]  /*7cc0*/  @!P0 LDG.E.U16 R15, [R2.64+0x80] ;  /* 0x0000800e020f8981 */ /* 0x010f22000c1e1500 */
[----:B------:R-:W-:Y:S02]  /*7cd0*/  PRMT R16, RZ, 0x7610, R16 ;  /* 0x00007610ff107816 */ /* 0x000fe40000000010 */
[----:B------:R-:W-:Y:S01]  /*7ce0*/  PRMT R19, RZ, 0x7610, R19 ;  /* 0x00007610ff137816 */ /* 0x000fe20000000013 */
[----:B--2---:R-:W2:Y:S01]  /*7cf0*/  @!P4 LDG.E.U16 R14, [R2.64+0xc0] ;  /* 0x0000c00e020ec981 */ /* 0x004ea2000c1e1500 */
[----:B------:R-:W-:Y:S02]  /*7d00*/  PRMT R18, RZ, 0x7610, R18 ;  /* 0x00007610ff127816 */ /* 0x000fe40000000012 */
[----:B------:R-:W-:Y:S01]  /*7d10*/  PRMT R65, RZ, 0x7610, R65 ;  /* 0x00007610ff417816 */ /* 0x000fe20000000041 */
[----:B------:R-:W2:Y:S01]  /*7d20*/  @!P6 LDG.E.U16 R17, [R2.64+0x100] ;  /* 0x0001000e0211e981 */ /* 0x000ea2000c1e1500 */
[----:B------:R-:W-:-:S02]  /*7d30*/  ISETP.GE.AND P0, PT, R41, UR10, PT ;  /* 0x0000000a29007c0c */ /* 0x000fc4000bf06270 */
[----:B------:R-:W-:Y:S01]  /*7d40*/  ISETP.GE.AND P4, PT, R42, UR10, PT ;  /* 0x0000000a2a007c0c */ /* 0x000fe2000bf86270 */
[----:B------:R-:W2:Y:S01]  /*7d50*/  @!P5 LDG.E.U16 R16, [R2.64+0x140] ;  /* 0x0001400e0210d981 */ /* 0x000ea2000c1e1500 */
[----:B------:R-:W-:Y:S02]  /*7d60*/  ISETP.GE.AND P6, PT, R43, UR10, PT ;  /* 0x0000000a2b007c0c */ /* 0x000fe4000bfc6270 */
[----:B------:R-:W-:Y:S01]  /*7d70*/  ISETP.GE.AND P5, PT, R44, UR10, PT ;  /* 0x0000000a2c007c0c */ /* 0x000fe2000bfa6270 */
[----:B------:R-:W2:Y:S01]  /*7d80*/  @!P3 LDG.E.U16 R19, [R2.64+0x180] ;  /* 0x0001800e0213b981 */ /* 0x000ea2000c1e1500 */
[----:B------:R-:W-:-:S03]  /*7d90*/  ISETP.GE.AND P3, PT, R45, UR10, PT ;  /* 0x0000000a2d007c0c */ /* 0x000fc6000bf66270 */
[----:B------:R-:W2:Y:S01]  /*7da0*/  @!P2 LDG.E.U16 R18, [R2.64+0x1c0] ;  /* 0x0001c00e0212a981 */ /* 0x000ea2000c1e1500 */
[----:B------:R-:W-:-:S03]  /*7db0*/  ISETP.GE.AND P2, PT, R46, UR10, PT ;  /* 0x0000000a2e007c0c */ /* 0x000fc6000bf46270 */
[----:B------:R-:W2:Y:S01]  /*7dc0*/  @!P1 LDG.E.U16 R65, [R2.64+0x200] ;  /* 0x0002000e02419981 */ /* 0x000ea2000c1e1500 */
[----:B------:R-:W-:Y:S02]  /*7dd0*/  ISETP.GE.AND P1, PT, R47, UR10, PT ;  /* 0x0000000a2f007c0c */ /* 0x000fe4000bf26270 */
[----:B------:R-:W-:Y:S02]  /*7de0*/  PRMT R66, RZ, 0x7610, R66 ;  /* 0x00007610ff427816 */ /* 0x000fe40000000042 */
[----:B------:R-:W-:Y:S02]  /*7df0*/  PRMT R67, RZ, 0x7610, R67 ;  /* 0x00007610ff437816 */ /* 0x000fe40000000043 */
[----:B------:R-:W-:Y:S02]  /*7e00*/  PRMT R68, RZ, 0x7610, R68 ;  /* 0x00007610ff447816 */ /* 0x000fe40000000044 */
[----:B------:R-:W-:Y:S01]  /*7e10*/  PRMT R69, RZ, 0x7610, R69 ;  /* 0x00007610ff457816 */ /* 0x000fe20000000045 */
[----:B------:R-:W2:Y:S01]  /*7e20*/  @!P0 LDG.E.U16 R66, [R2.64+0x240] ;  /* 0x0002400e02428981 */ /* 0x000ea2000c1e1500 */
[----:B------:R-:W-:-:S02]  /*7e30*/  PRMT R70, RZ, 0x7610, R70 ;  /* 0x00007610ff467816 */ /* 0x000fc40000000046 */
[----:B------:R-:W-:Y:S01]  /*7e40*/  PRMT R71, RZ, 0x7610, R71 ;  /* 0x00007610ff477816 */ /* 0x000fe20000000047 */
[----:B------:R-:W2:Y:S01]  /*7e50*/  @!P4 LDG.E.U16 R67, [R2.64+0x280] ;  /* 0x0002800e0243c981 */ /* 0x000ea2000c1e1500 */
[----:B------:R-:W-:-:S03]  /*7e60*/  PRMT R72, RZ, 0x7610, R72 ;  /* 0x00007610ff487816 */ /* 0x000fc60000000048 */
[----:B------:R-:W2:Y:S04]  /*7e70*/  @!P6 LDG.E.U16 R68, [R2.64+0x2c0] ;  /* 0x0002c00e0244e981 */ /* 0x000ea8000c1e1500 */
[----:B------:R-:W2:Y:S04]  /*7e80*/  @!P5 LDG.E.U16 R69, [R2.64+0x300] ;  /* 0x0003000e0245d981 */ /* 0x000ea8000c1e1500 */
[----:B------:R-:W2:Y:S04]  /*7e90*/  @!P3 LDG.E.U16 R70, [R2.64+0x340] ;  /* 0x0003400e0246b981 */ /* 0x000ea8000c1e1500 */
[----:B------:R-:W2:Y:S04]  /*7ea0*/  @!P2 LDG.E.U16 R71, [R2.64+0x380] ;  /* 0x0003800e0247a981 */ /* 0x000ea8000c1e1500 */
[----:B------:R-:W2:Y:S01]  /*7eb0*/  @!P1 LDG.E.U16 R72, [R2.64+0x3c0] ;  /* 0x0003c00e02489981 */ /* 0x000ea2000c1e1500 */
        /* <DEDUP_REMOVED lines=8> */
[----:B---3--:R-:W-:Y:S04]  /*7f40*/  STS.U16 [R48], R13 ;  /* 0x0000000d30007388 */ /* 0x008fe80000000400 */
[----:B-----5:R-:W-:Y:S04]  /*7f50*/  STS.U16 [R49+0x40], R12 ;  /* 0x0000400c31007388 */ /* 0x020fe80000000400 */
[----:B----4-:R-:W-:Y:S04]  /*7f60*/  STS.U16 [R50+0x80], R15 ;  /* 0x0000800f32007388 */ /* 0x010fe80000000400 */
        /* <DEDUP_REMOVED lines=22> */
[----:B------:R-:W0:Y:S03]  /*80d0*/  LDS.U16 R2, [R64+0x8] ;  /* 0x0000080040027984 */ /* 0x000e260000000400 */
[----:B------:R-:W-:Y:S02]  /*80e0*/  FSETP.GTU.FTZ.AND P4, PT, R14, 20, PT ;  /* 0x41a000000e00780b */ /* 0x000fe40003f9c000 */
[----:B--2---:R-:W-:Y:S02]  /*80f0*/  PRMT R3, RZ, 0x5410, R3 ;  /* 0x00005410ff037816 */ /* 0x004fe40000000003 */
[----:B---3--:R-:W-:Y:S01]  /*8100*/  PRMT R12, RZ, 0x5410, R12 ;  /* 0x00005410ff0c7816 */ /* 0x008fe2000000000c */
[----:B------:R-:W-:-:S02]  /*8110*/  FADD.FTZ R19, R13, UR5 ;  /* 0x000000050d137e21 */ /* 0x000fc40008010000 */
[----:B------:R-:W-:Y:S01]  /*8120*/  FADD.FTZ R17, R3, UR5 ;  /* 0x0000000503117e21 */ /* 0x000fe20008010000 */
[----:B------:R-:W1:Y:S01]  /*8130*/  LDS.U16 R13, [R64+0xe] ;  /* 0x00000e00400d7984 */ /* 0x000e620000000400 */
[----:B------:R-:W-:-:S03]  /*8140*/  FADD.FTZ R18, R12, UR5 ;  /* 0x000000050c127e21 */ /* 0x000fc60008010000 */
[----:B------:R-:W2:Y:S01]  /*8150*/  LDS.U16 R3, [R64+0xa] ;  /* 0x00000a0040037984 */ /* 0x000ea20000000400 */
[----:B------:R-:W-:-:S03]  /*8160*/  @!P4 FMUL.FTZ R14, R14, -1.4426950216293334961 ;  /* 0xbfb8aa3b0e0ec820 */ /* 0x000fc60000410000 */
[----:B------:R-:W3:Y:S01]  /*8170*/  LDS.U16 R12, [R64+0xc] ;  /* 0x00000c00400c7984 */ /* 0x000ee20000000400 */
[C---:B------:R-:W-:Y:S01]  /*8180*/  FSETP.GTU.FTZ.AND P5, PT, R17.reuse, 20, PT ;  /* 0x41a000001100780b */ /* 0x040fe20003fbc000 */
[----:B------:R4:W5:Y:S01]  /*8190*/  @!P4 MUFU.EX2 R16, R14 ;  /* 0x0000000e0010c308 */ /* 0x0009620000000800 */
[----:B------:R-:W-:Y:S01]  /*81a0*/  FSETP.GTU.FTZ.AND P0, PT, R18, 20, PT ;  /* 0x41a000001200780b */ /* 0x000fe20003f1c000 */
[----:B----4-:R-:W4:Y:S10]  /*81b0*/  LDS.U16 R14, [R64+0x10] ;  /* 0x00001000400e7984 */ /* 0x010f340000000400 */
[----:B------:R-:W-:-:S02]  /*81c0*/  @!P5 FMUL.FTZ R17, R17, -1.4426950216293334961 ;  /* 0xbfb8aa3b1111d820 */ /* 0x000fc40000410000 */
[----:B------:R-:W-:Y:S02]  /*81d0*/  @!P0 FMUL.FTZ R18, R18, -1.4426950216293334961 ;  /* 0xbfb8aa3b12128820 */ /* 0x000fe40000410000 */
[----:B-----5:R-:W-:Y:S02]  /*81e0*/  @!P4 FADD.FTZ R16, R16, 1 ;  /* 0x3f8000001010c421 */ /* 0x020fe40000010000 */
[----:B------:R-:W5:Y:S08]  /*81f0*/  @!P5 MUFU.EX2 R17, R17 ;  /* 0x000000110011d308 */ /* 0x000f700000000800 */
[----:B------:R-:W3:Y:S08]  /*8200*/  @!P0 MUFU.EX2 R18, R18 ;  /* 0x0000001200128308 */ /* 0x000ef00000000800 */
[----:B------:R-:W4:Y:S01]  /*8210*/  @!P4 MUFU.RCP R16, R16 ;  /* 0x000000100010c308 */ /* 0x000f220000001000 */
[----:B0-----:R-:W-:Y:S01]  /*8220*/  PRMT R2, RZ, 0x5410, R2 ;  /* 0x00005410ff027816 */ /* 0x001fe20000000002 */
[----:B-----5:R-:W-:Y:S01]  /*8230*/  @!P5 FADD.FTZ R17, R17, 1 ;  /* 0x3f8000001111d421 */ /* 0x020fe20000010000 */
[----:B-1----:R-:W-:-:S02]  /*8240*/  PRMT R13, RZ, 0x5410, R13 ;  /* 0x00005410ff0d7816 */ /* 0x002fc4000000000d */
[----:B--2---:R-:W-:Y:S01]  /*8250*/  PRMT R3, RZ, 0x5410, R3 ;  /* 0x00005410ff037816 */ /* 0x004fe20000000003 */
[----:B------:R-:W-:Y:S01]  /*8260*/  FADD.FTZ R2, R2, UR5 ;  /* 0x0000000502027e21 */ /* 0x000fe20008010000 */
[----:B---3--:R-:W-:Y:S01]  /*8270*/  PRMT R12, RZ, 0x5410, R12 ;  /* 0x00005410ff0c7816 */ /* 0x008fe2000000000c */
[----:B------:R-:W-:Y:S01]  /*8280*/  @!P0 FADD.FTZ R18, R18, 1 ;  /* 0x3f80000012128421 */ /* 0x000fe20000010000 */
[----:B------:R0:W1:Y:S01]  /*8290*/  @!P5 MUFU.RCP R66, R17 ;  /* 0x000000110042d308 */ /* 0x0000620000001000 */
[----:B------:R-:W-:Y:S01]  /*82a0*/  FADD.FTZ R3, R3, UR5 ;  /* 0x0000000503037e21 */ /* 0x000fe20008010000 */
[----:B------:R-:W-:Y:S01]  /*82b0*/  FSETP.GTU.FTZ.AND P2, PT, R2, 20, PT ;  /* 0x41a000000200780b */ /* 0x000fe20003f5c000 */
[----:B------:R-:W-:Y:S02]  /*82c0*/  FADD.FTZ R12, R12, UR5 ;  /* 0x000000050c0c7e21 */ /* 0x000fe40008010000 */
[----:B----4-:R-:W-:-:S03]  /*82d0*/  @!P4 FMUL.FTZ R127, R127, R16 ;  /* 0x000000107f7fc220 */ /* 0x010fc60000410000 */
[----:B------:R2:W3:Y:S01]  /*82e0*/  @!P0 MUFU.RCP R65, R18 ;  /* 0x0000001200418308 */ /* 0x0004e20000001000 */
[----:B------:R-:W-:Y:S01]  /*82f0*/  FADD.FTZ R16, R13, UR5 ;  /* 0x000000050d107e21 */ /* 0x000fe20008010000 */
[----:B------:R-:W-:Y:S02]  /*8300*/  FSETP.GTU.FTZ.AND P3, PT, R3, 20, PT ;  /* 0x41a000000300780b */ /* 0x000fe40003f7c000 */
[----:B------:R-:W-:Y:S02]  /*8310*/  PRMT R14, RZ, 0x5410, R14 ;  /* 0x00005410ff0e7816 */ /* 0x000fe4000000000e */
[----:B------:R-:W-:Y:S02]  /*8320*/  FSETP.GTU.FTZ.AND P6, PT, R16, 20, PT ;  /* 0x41a000001000780b */ /* 0x000fe40003fdc000 */
[----:B------:R-:W-:Y:S02]  /*8330*/  FSETP.GTU.FTZ.AND P4, PT, R12, 20, PT ;  /* 0x41a000000c00780b */ /* 0x000fe40003f9c000 */
[----:B------:R-:W-:Y:S01]  /*8340*/  PRMT R15, RZ, 0x5410, R15 ;  /* 0x00005410ff0f7816 */ /* 0x000fe2000000000f */
[----:B0-----:R-:W-:-:S04]  /*8350*/  FADD.FTZ R17, R14, UR5 ;  /* 0x000000050e117e21 */ /* 0x001fc80008010000 */
[----:B--2---:R-:W-:Y:S01]  /*8360*/  FADD.FTZ R18, R15, UR5 ;  /* 0x000000050f127e21 */ /* 0x004fe20008010000 */
[----:B------:R-:W-:Y:S01]  /*8370*/  FSETP.GTU.FTZ.AND P1, PT, R19, 20, PT ;  /* 0x41a000001300780b */ /* 0x000fe20003f3c000 */
[----:B------:R-:W-:Y:S02]  /*8380*/  @!P2 FMUL.FTZ R2, R2, -1.4426950216293334961 ;  /* 0xbfb8aa3b0202a820 */ /* 0x000fe40000410000 */
[----:B-1----:R-:W-:Y:S01]  /*8390*/  @!P5 FMUL.FTZ R125, R125, R66 ;  /* 0x000000427d7dd220 */ /* 0x002fe20000410000 */
[----:B------:R-:W-:Y:S01]  /*83a0*/  FSETP.GTU.FTZ.AND P5, PT, R17, 20, PT ;  /* 0x41a000001100780b */ /* 0x000fe20003fbc000 */
[----:B---3--:R-:W-:Y:S01]  /*83b0*/  @!P0 FMUL.FTZ R126, R126, R65 ;  /* 0x000000417e7e8220 */ /* 0x008fe20000410000 */
[----:B------:R-:W-:Y:S01]  /*83c0*/  FSETP.GTU.FTZ.AND P0, PT, R18, 20, PT ;  /* 0x41a000001200780b */ /* 0x000fe20003f1c000 */
[----:B------:R-:W-:Y:S02]  /*83d0*/  @!P6 FMUL.FTZ R15, R16, -1.4426950216293334961 ;  /* 0xbfb8aa3b100fe820 */ /* 0x000fe40000410000 */
[----:B------:R-:W-:Y:S01]  /*83e0*/  @!P3 FMUL.FTZ R3, R3, -1.4426950216293334961 ;  /* 0xbfb8aa3b0303b820 */ /* 0x000fe20000410000 */
[----:B------:R-:W0:Y:S01]  /*83f0*/  @!P2 MUFU.EX2 R2, R2 ;  /* 0x000000020002a308 */ /* 0x000e220000000800 */
[----:B------:R-:W-:-:S07]  /*8400*/  @!P4 FMUL.FTZ R13, R12, -1.4426950216293334961 ;  /* 0xbfb8aa3b0c0dc820 */ /* 0x000fce0000410000 */
[----:B------:R-:W1:Y:S01]  /*8410*/  @!P6 MUFU.EX2 R15, R15 ;  /* 0x0000000f000fe308 */ /* 0x000e620000000800 */
[----:B------:R-:W-:Y:S02]  /*8420*/  @!P1 FMUL.FTZ R19, R19, -1.4426950216293334961 ;  /* 0xbfb8aa3b13139820 */ /* 0x000fe40000410000 */
[----:B------:R-:W-:-:S05]  /*8430*/  @!P5 FMUL.FTZ R16, R17, -1.4426950216293334961 ;  /* 0xbfb8aa3b1110d820 */ /* 0x000fca0000410000 */
[----:B------:R-:W2:Y:S01]  /*8440*/  @!P3 MUFU.EX2 R3, R3 ;  /* 0x000000030003b308 */ /* 0x000ea20000000800 */
[----:B------:R-:W-:-:S07]  /*8450*/  @!P0 FMUL.FTZ R17, R18, -1.4426950216293334961 ;  /* 0xbfb8aa3b12118820 */ /* 0x000fce0000410000 */
[----:B------:R2:W3:Y:S01]  /*8460*/  @!P4 MUFU.EX2 R14, R13 ;  /* 0x0000000d000ec308 */ /* 0x0004e20000000800 */
[----:B0-----:R-:W-:Y:S02]  /*8470*/  @!P2 FADD.FTZ R12, R2, 1 ;  /* 0x3f800000020ca421 */ /* 0x001fe40000010000 */
[----:B-1----:R-:W-:Y:S01]  /*8480*/  @!P6 FADD.FTZ R15, R15, 1 ;  /* 0x3f8000000f0fe421 */ /* 0x002fe20000010000 */
[----:B------:R-:W-:Y:S04]  /*8490*/  LDS.U16 R2, [R64+0x14] ;  /* 0x0000140040027984 */ /* 0x000fe80000000400 */
[----:B------:R-:W0:Y:S01]  /*84a0*/  @!P1 MUFU.EX2 R19, R19 ;  /* 0x0000001300139308 */ /* 0x000e220000000800 */
[----:B--2---:R-:W-:Y:S02]  /*84b0*/  @!P3 FADD.FTZ R13, R3, 1 ;  /* 0x3f800000030db421 */ /* 0x004fe40000010000 */
[----:B------:R-:W-:Y:S05]  /*84c0*/  LDS.U16 R3, [R64+0x16] ;  /* 0x0000160040037984 */ /* 0x000fea0000000400 */
[----:B------:R-:W1:Y:S01]  /*84d0*/  @!P0 MUFU.EX2 R17, R17 ;  /* 0x0000001100118308 */ /* 0x000e620000000800 */
[----:B---3--:R-:W-:-:S07]  /*84e0*/  @!P4 FADD.FTZ R14, R14, 1 ;  /* 0x3f8000000e0ec421 */ /* 0x008fce0000010000 */
[----:B------:R2:W-:Y:S01]  /*84f0*/  @!P2 MUFU.RCP R65, R12 ;  /* 0x0000000c0041a308 */ /* 0x0005e20000001000 */
[----:B0-----:R-:W-:-:S07]  /*8500*/  @!P1 FADD.FTZ R19, R19, 1 ;  /* 0x3f80000013139421 */ /* 0x001fce0000010000 */
[----:B------:R0:W-:Y:S01]  /*8510*/  @!P6 MUFU.RCP R68, R15 ;  /* 0x0000000f0044e308 */ /* 0x0001e20000001000 */
[----:B--2---:R-:W2:Y:S07]  /*8520*/  LDS.U16 R12, [R64+0x18] ;  /* 0x00001800400c7984 */ /* 0x004eae0000000400 */
[----:B------:R-:W3:Y:S01]  /*8530*/  @!P5 MUFU.EX2 R16, R16 ;  /* 0x000000100010d308 */ /* 0x000ee20000000800 */
[----:B0-----:R-:W0:Y:S07]  /*8540*/  LDS.U16 R15, [R64+0x1e] ;  /* 0x00001e00400f7984 */ /* 0x001e2e0000000400 */
[----:B------:R4:W-:Y:S01]  /*8550*/  @!P3 MUFU.RCP R66, R13 ;  /* 0x0000000d0042b308 */ /* 0x0009e20000001000 */
[----:B-1----:R-:W-:-:S07]  /*8560*/  @!P0 FADD.FTZ R17, R17, 1 ;  /* 0x3f80000011118421 */ /* 0x002fce0000010000 */
[----:B------:R1:W-:Y:S01]  /*8570*/  @!P4 MUFU.RCP R67, R14 ;  /* 0x0000000e0043c308 */ /* 0x0003e20000001000 */
[----:B----4-:R-:W4:Y:S04]  /*8580*/  LDS.U16 R13, [R64+0x1a] ;  /* 0x00001a00400d7984 */ /* 0x010f280000000400 */
[----:B-1----:R-:W1:Y:S04]  /*8590*/  LDS.U16 R14, [R64+0x1c] ;  /* 0x00001c00400e7984 */ /* 0x002e680000000400 */
[----:B------:R-:W-:Y:S06]  /*85a0*/  BAR.SYNC.DEFER_BLOCKING 0x0 ;  /* 0x0000000000007b1d */ /* 0x000fec0000010000 */
[----:B------:R-:W5:Y:S01]  /*85b0*/  @!P1 MUFU.RCP R18, R19 ;  /* 0x0000001300129308 */ /* 0x000f620000001000 */
[----:B---3--:R-:W-:-:S07]  /*85c0*/  @!P5 FADD.FTZ R16, R16, 1 ;  /* 0x3f8000001010d421 */ /* 0x008fce0000010000 */
[----:B------:R3:W0:Y:S08]  /*85d0*/  @!P0 MUFU.RCP R70, R17 ;  /* 0x0000001100468308 */ /* 0x0006300000001000 */
[----:B------:R0:W1:Y:S01]  /*85e0*/  @!P5 MUFU.RCP R19, R16 ;  /* 0x000000100013d308 */ /* 0x0000620000001000 */
[----:B---3--:R-:W-:Y:S01]  /*85f0*/  PRMT R17, R130, 0x7632, R17 ;  /* 0x0000763282117816 */ /* 0x008fe20000000011 */
[----:B-----5:R-:W-:Y:S01]  /*8600*/  @!P1 FMUL.FTZ R123, R123, R18 ;  /* 0x000000127b7b9220 */ /* 0x020fe20000410000 */
[----:B------:R-:W-:-:S02]  /*8610*/  PRMT R18, R132, 0x7632, R18 ;  /* 0x0000763284127816 */ /* 0x000fc40000000012 */
[----:B0-----:R-:W-:Y:S01]  /*8620*/  PRMT R16, R128, 0x7632, R16 ;  /* 0x0000763280107816 */ /* 0x001fe20000000010 */
[----:B------:R0:W-:Y:S01]  /*8630*/  STS.U16 [R64+0x6], R17 ;  /* 0x0000061140007388 */ /* 0x0001e20000000400 */
[----:B------:R-:W-:Y:S01]  /*8640*/  @!P0 FMUL.FTZ R117, R117, R70 ;  /* 0x0000004675758220 */ /* 0x000fe20000410000 */
[----:B------:R-:W-:Y:S02]  /*8650*/  ISETP.NE.AND P0, PT, R26, RZ, PT ;  /* 0x000000ff1a00720c */ /* 0x000fe40003f05270 */
[----:B------:R3:W-:Y:S01]  /*8660*/  STS.U16 [R64+0x2], R16 ;  /* 0x0000021040007388 */ /* 0x0007e20000000400 */
[----:B0-----:R-:W-:Y:S02]  /*8670*/  PRMT R17, R136, 0x7632, R17 ;  /* 0x0000763288117816 */ /* 0x001fe40000000011 */
[----:B---3--:R-:W-:Y:S01]  /*8680*/  PRMT R16, R134, 0x7632, R16 ;  /* 0x0000763286107816 */ /* 0x008fe20000000010 */
[----:B------:R0:W-:Y:S01]  /*8690*/  STS.U16 [R64+0xa], R18 ;  /* 0x00000a1240007388 */ /* 0x0001e20000000400 */
[----:B------:R-:W-:-:S03]  /*86a0*/  @!P6 FMUL.FTZ R119, R119, R68 ;  /* 0x000000447777e220 */ /* 0x000fc60000410000 */
[----:B------:R3:W-:Y:S04]  /*86b0*/  STS.U16 [R64+0xe], R16 ;  /* 0x00000e1040007388 */ /* 0x0007e80000000400 */
[----:B------:R5:W-:Y:S01]  /*86c0*/  STS.U16 [R64+0x12], R17 ;  /* 0x0000121140007388 */ /* 0x000be20000000400 */
[----:B0-----:R-:W-:Y:S02]  /*86d0*/  PRMT R18, R142, 0x7632, R18 ;  /* 0x000076328e127816 */ /* 0x001fe40000000012 */
[----:B---3--:R-:W-:Y:S02]  /*86e0*/  PRMT R16, R138, 0x7632, R16 ;  /* 0x000076328a107816 */ /* 0x008fe40000000010 */
[----:B-----5:R-:W-:Y:S02]  /*86f0*/  PRMT R17, R140, 0x7632, R17 ;  /* 0x000076328c117816 */ /* 0x020fe40000000011 */
[----:B------:R-:W-:Y:S01]  /*8700*/  MOV R68, UR10 ;  /* 0x0000000a00447c02 */ /* 0x000fe20008000f00 */
[----:B------:R-:W-:Y:S01]  /*8710*/  STS.U16 [R64], R128 ;  /* 0x0000008040007388 */ /* 0x000fe20000000400 */
[----:B--2---:R-:W-:Y:S01]  /*8720*/  PRMT R12, RZ, 0x5410, R12 ;  /* 0x00005410ff0c7816 */ /* 0x004fe2000000000c */
[----:B------:R-:W-:-:S02]  /*8730*/  @!P2 FMUL.FTZ R124, R124, R65 ;  /* 0x000000417c7ca220 */ /* 0x000fc40000410000 */
[----:B------:R-:W-:Y:S01]  /*8740*/  STS.U16 [R64+0x4], R130 ;  /* 0x0000048240007388 */ /* 0x000fe20000000400 */
[----:B------:R-:W-:Y:S01]  /*8750*/  @!P4 FMUL.FTZ R122, R122, R67 ;  /* 0x000000437a7ac220 */ /* 0x000fe20000410000 */
[----:B------:R-:W-:Y:S01]  /*8760*/  PRMT R15, RZ, 0x5410, R15 ;  /* 0x00005410ff0f7816 */ /* 0x000fe2000000000f */
[----:B-1----:R-:W-:Y:S01]  /*8770*/  @!P5 FMUL.FTZ R118, R118, R19 ;  /* 0x000000137676d220 */ /* 0x002fe20000410000 */
        /* <DEDUP_REMOVED lines=11> */
[----:B------:R-:W-:-:S03]  /*8830*/  PRMT R2, RZ, 0x5410, R2 ;  /* 0x00005410ff027816 */ /* 0x000fc60000000002 */
        /* <DEDUP_REMOVED lines=17> */
[----:B------:R-:W-:-:S03]  /*8950*/  PRMT R3, RZ, 0x5410, R3 ;  /* 0x00005410ff037816 */ /* 0x000fc60000000003 */
[----:B------:R-:W-:Y:S01]  /*8960*/  BAR.SYNC.DEFER_BLOCKING 0x0 ;  /* 0x0000000000007b1d */ /* 0x000fe20000010000 */
[----:B----4-:R-:W-:Y:S01]  /*8970*/  PRMT R13, RZ, 0x5410, R13 ;  /* 0x00005410ff0d7816 */ /* 0x010fe2000000000d */
[----:B------:R-:W-:Y:S01]  /*8980*/  FADD.FTZ R15, R15, UR5 ;  /* 0x000000050f0f7e21 */ /* 0x000fe20008010000 */
[----:B------:R-:W-:Y:S01]  /*8990*/  FSETP.GTU.FTZ.AND P4, PT, R12, 20, PT ;  /* 0x41a000000c00780b */ /* 0x000fe20003f9c000 */
[----:B------:R-:W-:Y:S01]  /*89a0*/  FADD.FTZ R2, R2, UR5 ;  /* 0x0000000502027e21 */ /* 0x000fe20008010000 */
[----:B------:R-:W-:Y:S01]  /*89b0*/  PRMT R14, RZ, 0x5410, R14 ;  /* 0x00005410ff0e7816 */ /* 0x000fe2000000000e */
[----:B------:R-:W-:Y:S01]  /*89c0*/  FADD.FTZ R3, R3, UR5 ;  /* 0x0000000503037e21 */ /* 0x000fe20008010000 */
[----:B------:R-:W-:Y:S01]  /*89d0*/  FSETP.GTU.FTZ.AND P1, PT, R15, 20, PT ;  /* 0x41a000000f00780b */ /* 0x000fe20003f3c000 */
[----:B------:R-:W-:Y:S01]  /*89e0*/  FADD.FTZ R13, R13, UR5 ;  /* 0x000000050d0d7e21 */ /* 0x000fe20008010000 */
[----:B------:R-:W-:Y:S01]  /*89f0*/  FSETP.GTU.FTZ.AND P6, PT, R2, 20, PT ;  /* 0x41a000000200780b */ /* 0x000fe20003fdc000 */
[----:B------:R-:W-:Y:S01]  /*8a00*/  @!P3 FMUL.FTZ R121, R121, R66 ;  /* 0x000000427979b220 */ /* 0x000fe20000410000 */
[----:B------:R-:W-:Y:S01]  /*8a10*/  FSETP.GTU.FTZ.AND P5, PT, R3, 20, PT ;  /* 0x41a000000300780b */ /* 0x000fe20003fbc000 */
[----:B------:R-:W-:Y:S01]  /*8a20*/  FADD.FTZ R14, R14, UR5 ;  /* 0x000000050e0e7e21 */ /* 0x000fe20008010000 */
[----:B------:R-:W-:-:S03]  /*8a30*/  FSETP.GTU.FTZ.AND P3, PT, R13, 20, PT ;  /* 0x41a000000d00780b */ /* 0x000fc60003f7c000 */
[----:B------:R-:W-:Y:S01]  /*8a40*/  @!P4 FMUL.FTZ R12, R12, -1.4426950216293334961 ;  /* 0xbfb8aa3b0c0cc820 */ /* 0x000fe20000410000 */
[----:B------:R-:W-:-:S03]  /*8a50*/  FSETP.GTU.FTZ.AND P2, PT, R14, 20, PT ;  /* 0x41a000000e00780b */ /* 0x000fc60003f5c000 */
[----:B------:R-:W-:Y:S02]  /*8a60*/  @!P1 FMUL.FTZ R15, R15, -1.4426950216293334961 ;  /* 0xbfb8aa3b0f0f9820 */ /* 0x000fe40000410000 */
[----:B------:R-:W-:Y:S01]  /*8a70*/  @!P6 FMUL.FTZ R2, R2, -1.4426950216293334961 ;  /* 0xbfb8aa3b0202e820 */ /* 0x000fe20000410000 */
[----:B------:R-:W2:Y:S01]  /*8a80*/  @!P4 MUFU.EX2 R12, R12 ;  /* 0x0000000c000cc308 */ /* 0x000ea20000000800 */
[----:B------:R-:W3:Y:S01]  /*8a90*/  LDS R95, [0x420] ;  /* 0x00042000ff5f7984 */ /* 0x000ee20000000800 */
[----:B------:R-:W-:Y:S02]  /*8aa0*/  @!P5 FMUL.FTZ R3, R3, -1.4426950216293334961 ;  /* 0xbfb8aa3b0303d820 */ /* 0x000fe40000410000 */
[----:B------:R-:W-:-:S04]  /*8ab0*/  @!P3 FMUL.FTZ R13, R13, -1.4426950216293334961 ;  /* 0xbfb8aa3b0d0db820 */ /* 0x000fc80000410000 */
[----:B------:R-:W4:Y:S01]  /*8ac0*/  @!P1 MUFU.EX2 R15, R15 ;  /* 0x0000000f000f9308 */ /* 0x000f220000000800 */
[----:B------:R-:W-:-:S07]  /*8ad0*/  @!P2 FMUL.FTZ R14, R14, -1.4426950216293334961 ;  /* 0xbfb8aa3b0e0ea820 */ /* 0x000fce0000410000 */
[----:B------:R-:W5:Y:S08]  /*8ae0*/  @!P6 MUFU.EX2 R2, R2 ;  /* 0x000000020002e308 */ /* 0x000f700000000800 */
[----:B------:R-:W0:Y:S08]  /*8af0*/  @!P5 MUFU.EX2 R3, R3 ;  /* 0x000000030003d308 */ /* 0x000e300000000800 */
[----:B------:R-:W1:Y:S01]  /*8b00*/  @!P3 MUFU.EX2 R13, R13 ;  /* 0x0000000d000db308 */ /* 0x000e620000000800 */
[----:B--2---:R-:W-:-:S02]  /*8b10*/  @!P4 FADD.FTZ R12, R12, 1 ;  /* 0x3f8000000c0cc421 */ /* 0x004fc40000010000 */
[----:B----4-:R-:W-:-:S05]  /*8b20*/  @!P1 FADD.FTZ R15, R15, 1 ;  /* 0x3f8000000f0f9421 */ /* 0x010fca0000010000 */
[----:B------:R-:W2:Y:S01]  /*8b30*/  @!P2 MUFU.EX2 R14, R14 ;  /* 0x0000000e000ea308 */ /* 0x000ea20000000800 */
[----:B-----5:R-:W-:Y:S02]  /*8b40*/  @!P6 FADD.FTZ R2, R2, 1 ;  /* 0x3f8000000202e421 */ /* 0x020fe40000010000 */
[----:B0-----:R-:W-:Y:S02]  /*8b50*/  @!P5 FADD.FTZ R3, R3, 1 ;  /* 0x3f8000000303d421 */ /* 0x001fe40000010000 */
[----:B------:R-:W-:-:S03]  /*8b60*/  IMAD R66, R204, c[0x0][0x2d8], RZ ;  /* 0x0000b600cc427a24 */ /* 0x000fc600078e02ff */
[----:B------:R-:W-:Y:S01]  /*8b70*/  @!P4 MUFU.RCP R97, R12 ;  /* 0x0000000c0061c308 */ /* 0x000fe20000001000 */
[----:B-1----:R-:W-:-:S07]  /*8b80*/  @!P3 FADD.FTZ R13, R13, 1 ;  /* 0x3f8000000d0db421 */ /* 0x002fce0000010000 */
[----:B------:R-:W0:Y:S01]  /*8b90*/  @!P1 MUFU.RCP R12, R15 ;  /* 0x0000000f000c9308 */ /* 0x000e220000001000 */
[----:B------:R-:W-:Y:S02]  /*8ba0*/  IMAD R101, R23, c[0x0][0x2dc], R66 ;  /* 0x0000b70017657a24 */ /* 0x000fe400078e0242 */
[----:B--2---:R-:W-:-:S05]  /*8bb0*/  @!P2 FADD.FTZ R14, R14, 1 ;  /* 0x3f8000000e0ea421 */ /* 0x004fca0000010000 */
[----:B------:R-:W1:Y:S08]  /*8bc0*/  @!P6 MUFU.RCP R17, R2 ;  /* 0x000000020011e308 */ /* 0x000e700000001000 */
[----:B------:R2:W4:Y:S08]  /*8bd0*/  @!P5 MUFU.RCP R16, R3 ;  /* 0x000000030010d308 */ /* 0x0005300000001000 */
[----:B------:R5:W0:Y:S01]  /*8be0*/  @!P3 MUFU.RCP R18, R13 ;  /* 0x0000000d0012b308 */ /* 0x000a220000001000 */
[----:B--2---:R-:W-:-:S05]  /*8bf0*/  IMAD.WIDE.U32 R2, R23, c[0x0][0x2d8], RZ ;  /* 0x0000b60017027a25 */ /* 0x004fca00078e00ff */
[----:B------:R-:W-:Y:S02]  /*8c00*/  IADD3 R3, R3, R101, RZ ;  /* 0x0000006503037210 */ /* 0x000fe40007ffe0ff */
[----:B------:R2:W2:Y:S01]  /*8c10*/  @!P2 MUFU.RCP R99, R14 ;  /* 0x0000000e0063a308 */ /* 0x0004a20000001000 */
[----:B------:R-:W-:Y:S02]  /*8c20*/  IMAD R103, R21, c[0x0][0x2e0], RZ ;  /* 0x0000b80015677a24 */ /* 0x000fe400078e02ff */
[----:B------:R-:W-:Y:S02]  /*8c30*/  IMAD R105, R31, -0x200, R20 ;  /* 0xfffffe001f697824 */ /* 0x000fe400078e0214 */
[----:B------:R-:W-:-:S04]  /*8c40*/  IMAD.WIDE.U32 R2, R0, c[0x0][0x2e0], R2 ;  /* 0x0000b80000027a25 */ /* 0x000fc800078e0002 */
[----:B0-----:R-:W-:Y:S01]  /*8c50*/  @!P1 FMUL.FTZ R109, R109, R12 ;  /* 0x0000000c6d6d9220 */ /* 0x001fe20000410000 */
[----:B---3--:R-:W-:Y:S01]  /*8c60*/  ISETP.GE.AND P1, PT, R4, R95, PT ;  /* 0x0000005f0400720c */ /* 0x008fe20003f26270 */
[----:B-1----:R-:W-:Y:S01]  /*8c70*/  @!P6 FMUL.FTZ R116, R116, R17 ;  /* 0x000000117474e220 */ /* 0x002fe20000410000 */
[----:B-----5:R-:W-:Y:S01]  /*8c80*/  IADD3 R13, P6, R105, R2, RZ ;  /* 0x00000002690d7210 */ /* 0x020fe20007fde0ff */
[----:B------:R-:W-:Y:S01]  /*8c90*/  IMAD R17, R0, c[0x0][0x2e4], R103 ;  /* 0x0000b90000117a24 */ /* 0x000fe200078e0267 */
[----:B------:R-:W-:Y:S01]  /*8ca0*/  SHF.R.S32.HI R103, RZ, 0x1f, R105 ;  /* 0x0000001fff677819 */ /* 0x000fe20000011469 */
[----:B----4-:R-:W-:Y:S02]  /*8cb0*/  @!P5 FMUL.FTZ R113, R113, R16 ;  /* 0x000000107171d220 */ /* 0x010fe40000410000 */
[----:B------:R-:W-:Y:S01]  /*8cc0*/  @!P4 FMUL.FTZ R114, R114, R97 ;  /* 0x000000617272c220 */ /* 0x000fe20000410000 */
[----:B------:R-:W-:Y:S01]  /*8cd0*/  SHF.R.S32.HI R97, RZ, 0x1f, R4 ;  /* 0x0000001fff617819 */ /* 0x000fe20000011404 */
[----:B------:R-:W-:Y:S01]  /*8ce0*/  @!P3 FMUL.FTZ R111, R111, R18 ;  /* 0x000000126f6fb220 */ /* 0x000fe20000410000 */
[----:B------:R-:W-:-:S02]  /*8cf0*/  LEA R16, P3, R4, c[0x0][0x330], 0x1 ;  /* 0x0000cc0004107a11 */ /* 0x000fc400078608ff */
[----:B--2---:R-:W-:Y:S01]  /*8d00*/  IADD3.X R14, R103, R17, R3, P6, !PT ;  /* 0x00000011670e7210 */ /* 0x004fe200037fe403 */
[----:B------:R-:W-:Y:S01]  /*8d10*/  @!P2 FMUL.FTZ R112, R112, R99 ;  /* 0x000000637070a220 */ /* 0x000fe20000410000 */
[C---:B------:R-:W-:Y:S02]  /*8d20*/  LEA.HI.X R3, R4.reuse, c[0x0][0x334], R97, 0x1, P3 ;  /* 0x0000cd0004037a11 */ /* 0x040fe400018f0c61 */
[C---:B------:R-:W-:Y:S01]  /*8d30*/  LEA R16, P3, R13.reuse, R16, 0x1 ;  /* 0x000000100d107211 */ /* 0x040fe200078608ff */
[----:B------:R-:W-:Y:S01]  /*8d40*/  BSSY B0, `(.L_x_5392) ;  /* 0x0000012000007945 */ /* 0x000fe20003800000 */
[----:B------:R-:W-:Y:S02]  /*8d50*/  IADD3 R2, P2, R4, UR9, RZ ;  /* 0x0000000904027c10 */ /* 0x000fe4000ff5e0ff */
[----:B------:R-:W-:Y:S02]  /*8d60*/  MOV R12, UR9 ;  /* 0x00000009000c7c02 */ /* 0x000fe40008000f00 */
[----:B------:R-:W-:-:S02]  /*8d70*/  LEA.HI.X R17, R13, R3, R14, 0x1, P3 ;  /* 0x000000030d117211 */ /* 0x000fc400018f0c0e */
[-C--:B------:R-:W-:Y:S02]  /*8d80*/  ISETP.GE.AND P4, PT, R34, R95.reuse, PT ;  /* 0x0000005f2200720c */ /* 0x080fe40003f86270 */
        /* <DEDUP_REMOVED lines=13> */
.L_x_5393:
[----:B------:R-:W-:Y:S05]  /*8e60*/  BSYNC B0 ;  /* 0x0000000000007941 */ /* 0x000fea0003800000 */
.L_x_5392:
        /* <DEDUP_REMOVED lines=63> */
[----:B------:R-:W-:Y:S01]  /*9260*/  FADD.FTZ R114, R113, R114 ;  /* 0x0000007271727221 */ /* 0x000fe20000010000 */
[C---:B------:R-:W-:Y:S01]  /*9270*/  PRMT R66, R12.reuse, 0x7632, R66 ;  /* 0x000076320c427816 */ /* 0x040fe20000000042 */
[----:B------:R-:W-:Y:S01]  /*9280*/  STS.U16 [R64+0x4], R123 ;  /* 0x0000047b40007388 */ /* 0x000fe20000000400 */
[----:B--2---:R-:W-:Y:S01]  /*9290*/  PRMT R18, R12, 0x7610, R18 ;  /* 0x000076100c127816 */ /* 0x004fe20000000012 */
[----:B------:R-:W-:Y:S01]  /*92a0*/  FADD.FTZ R111, R114, R111 ;  /* 0x0000006f726f7221 */ /* 0x000fe20000010000 */
[----:B------:R-:W-:Y:S01]  /*92b0*/  MOV R12, UR10 ;  /* 0x0000000a000c7c02 */ /* 0x000fe20008000f00 */
[----:B------:R-:W-:Y:S04]  /*92c0*/  STS.U16 [R64+0x6], R17 ;  /* 0x0000061140007388 */ /* 0x000fe80000000400 */
[----:B------:R-:W-:Y:S04]  /*92d0*/  STS.U16 [R64+0xc], R19 ;  /* 0x00000c1340007388 */ /* 0x000fe80000000400 */
[----:B------:R-:W-:Y:S04]  /*92e0*/  STS.U16 [R64+0xe], R15 ;  /* 0x00000e0f40007388 */ /* 0x000fe80000000400 */
[----:B------:R0:W-:Y:S04]  /*92f0*/  STS.U16 [R64+0x10], R24 ;  /* 0x0000101840007388 */ /* 0x0001e80000000400 */
[----:B------:R-:W-:Y:S04]  /*9300*/  STS.U16 [R64+0x12], R65 ;  /* 0x0000124140007388 */ /* 0x000fe80000000400 */
[----:B------:R1:W-:Y:S01]  /*9310*/  STS.U16 [R64+0x14], R14 ;  /* 0x0000140e40007388 */ /* 0x0003e20000000400 */
[----:B0-----:R-:W-:-:S03]  /*9320*/  FADD.FTZ R24, R111, R112 ;  /* 0x000000706f187221 */ /* 0x001fc60000010000 */
[----:B------:R-:W-:Y:S01]  /*9330*/  STS.U16 [R64+0x16], R16 ;  /* 0x0000161040007388 */ /* 0x000fe20000000400 */
[----:B------:R-:W-:-:S03]  /*9340*/  FADD.FTZ R24, R24, R109 ;  /* 0x0000006d18187221 */ /* 0x000fc60000010000 */
[----:B------:R-:W-:Y:S01]  /*9350*/  STS.U16 [R64+0x18], R18 ;  /* 0x0000181240007388 */ /* 0x000fe20000000400 */
[----:B-1----:R-:W-:-:S03]  /*9360*/  IADD3 R14, P1, R4, -0x1e0, RZ ;  /* 0xfffffe20040e7810 */ /* 0x002fc60007f3e0ff */
        /* <DEDUP_REMOVED lines=39> */
.L_x_5395:
[----:B------:R-:W-:Y:S05]  /*95e0*/  BSYNC B0 ;  /* 0x0000000000007941 */ /* 0x000fea0003800000 */
.L_x_5394:
[----:B------:R-:W-:Y:S01]  /*95f0*/  MOV R2, R4 ;  /* 0x0000000400027202 */ /* 0x000fe20000000f00 */
[----:B------:R-:W-:Y:S01]  /*9600*/  IMAD R5, R21, c[0x0][0x300], RZ ;  /* 0x0000c00015057a24 */ /* 0x000fe200078e02ff */
[----:B------:R-:W-:Y:S01]  /*9610*/  MOV R3, R79 ;  /* 0x0000004f00037202 */ /* 0x000fe20000000f00 */
[----:B------:R-:W-:Y:S01]  /*9620*/  UIADD3 UR17, UP0, UR17, -0x400, URZ ;  /* 0xfffffc0011117890 */ /* 0x000fe2000ff1e03f */
[----:B------:R-:W-:Y:S01]  /*9630*/  LEA R4, P1, R14, c[0x0][0x340], 0x1 ;  /* 0x0000d0000e047a11 */ /* 0x000fe200078208ff */
[----:B0-----:R-:W-:Y:S01]  /*9640*/  IMAD R13, R0, c[0x0][0x304], R5 ;  /* 0x0000c100000d7a24 */ /* 0x001fe200078e0205 */
[-C--:B------:R-:W-:Y:S01]  /*9650*/  ISETP.GE.AND P3, PT, R32, R75.reuse, PT ;  /* 0x0000004b2000720c */ /* 0x080fe20003f66270 */
[----:B------:R-:W-:Y:S01]  /*9660*/  IMAD.WIDE.U32 R2, R0, c[0x0][0x300], R2 ;  /* 0x0000c00000027a25 */ /* 0x000fe200078e0002 */
[----:B------:R-:W-:Y:S01]  /*9670*/  LEA.HI.X R5, R14, c[0x0][0x344], R77, 0x1, P1 ;  /* 0x0000d1000e057a11 */ /* 0x000fe200008f0c4d */
[----:B------:R-:W-:Y:S01]  /*9680*/  UIADD3 UR19, UP1, UR19, -0x400, URZ ;  /* 0xfffffc0013137890 */ /* 0x000fe2000ff3e03f */
[-C--:B------:R-:W-:Y:S01]  /*9690*/  ISETP.GE.AND P4, PT, R34, R75.reuse, PT ;  /* 0x0000004b2200720c */ /* 0x080fe20003f86270 */
[----:B------:R-:W-:Y:S01]  /*96a0*/  UIADD3 UR11, UP2, UR11, -0x400, URZ ;  /* 0xfffffc000b0b7890 */ /* 0x000fe2000ff5e03f */
[----:B------:R-:W-:Y:S01]  /*96b0*/  IADD3 R12, P0, R105, R2, RZ ;  /* 0x00000002690c7210 */ /* 0x000fe20007f1e0ff */
[----:B------:R-:W-:Y:S01]  /*96c0*/  UIADD3.X UR18, UR18, -0x1, URZ, UP0, !UPT ;  /* 0xffffffff12127890 */ /* 0x000fe200087fe43f */
[----:B------:R-:W-:Y:S01]  /*96d0*/  ISETP.GE.AND P5, PT, R35, R75, PT ;  /* 0x0000004b2300720c */ /* 0x000fe20003fa6270 */
        /* <DEDUP_REMOVED lines=38> */
.L_x_5321:
        /* <DEDUP_REMOVED lines=24> */
.L_x_5398:
[----:B0-----:R-:W-:Y:S05]  /*9ac0*/  BSYNC B0 ;  /* 0x0000000000007941 */ /* 0x001fea0003800000 */
.L_x_5397:
        /* <DEDUP_REMOVED lines=23> */
.L_x_5400:
[----:B------:R-:W3:Y:S02]  /*9c40*/  S2R R15, SR_TID.X ;  /* 0x00000000000f7919 */ /* 0x000ee40000002100 */
.L_x_5401:
[----:B0-----:R-:W-:Y:S05]  /*9c50*/  BSYNC B0 ;  /* 0x0000000000007941 */ /* 0x001fea0003800000 */
.L_x_5399:
        /* <DEDUP_REMOVED lines=10> */
.L_x_5402:
        /* <DEDUP_REMOVED lines=26> */
.L_x_5403:
        /* <DEDUP_REMOVED lines=14> */
.L_x_9078:


//--------------------- .text._Z25selective_scan_bwd_kernelI32Selective_Scan_bwd_kernel_traitsILi32ELi16ELb0ELb1ELb0ELb1ELb1EN3c108BFloat16EfEEv12SSMParamsBwd --------------------------
	.section	.text._Z25selective_scan_bwd_kernelI32Selective_Scan_bwd_kernel_traitsILi32ELi16ELb0ELb1ELb0ELb1ELb1EN3c108BFloat16EfEEv12SSMParamsBwd,"ax",@progbits
	.sectioninfo	@"SHI_REGISTERS=246"
	.align	128
        .global         _Z25selective_scan_bwd_kernelI32Selective_Scan_bwd_kernel_traitsILi32ELi16ELb0ELb1ELb0ELb1ELb1EN3c108BFloat16EfEEv12SSMParamsBwd
        .type           _Z25selective_scan_bwd_kernelI32Selective_Scan_bwd_kernel_traitsILi32ELi16ELb0ELb1ELb0ELb1ELb1EN3c108BFloat16EfEEv12SSMParamsBwd,@function
        .size           _Z25selective_scan_bwd_kernelI32Selective_Scan_bwd_kernel_traitsILi32ELi16ELb0ELb1ELb0ELb1ELb1EN3c108BFloat16EfEEv12SSMParamsBwd,(.L_x_9079 - _Z25selective_scan_bwd_kernelI32Selective_Scan_bwd_kernel_traitsILi32ELi16ELb0ELb1ELb0ELb1ELb1EN3c108BFloat16EfEEv12SSMParamsBwd)
        .other          _Z25selective_scan_bwd_kernelI32Selective_Scan_bwd_kernel_traitsILi32ELi16ELb0ELb1ELb0ELb1ELb1EN3c108BFloat16EfEEv12SSMParamsBwd,@"STO_CUDA_ENTRY STV_DEFAULT"
_Z25selective_scan_bwd_kernelI32Selective_Scan_bwd_kernel_traitsILi32ELi16ELb0ELb1ELb0ELb1ELb1EN3c108BFloat16EfEEv12SSMParamsBwd:
.text._Z25selective_scan_bwd_kernelI32Selective_Scan_bwd_kernel_traitsILi32ELi16ELb0ELb1ELb0ELb1ELb1EN3c108BFloat16EfEEv12SSMParamsBwd:
[----:B------:R-:W-:Y:S02]  /*0000*/  MOV R1, c[0x0][0x28] ;  /* 0x00000a0000017a02 */ /* 0x000fe40000000f00 */
        /* <DEDUP_REMOVED lines=14> */
[----:B------:R-:W-:Y:S02]  /*00f0*/  ULDC.64 UR24, c[0x0][0x348] ;  /* 0x0000d20000187ab9 */ /* 0x000fe40000000a00 */
[----:B0-----:R-:W-:-:S02]  /*0100*/  USHF.R.S32.HI UR17, URZ, 0x1f, UR16 ;  /* 0x0000001f3f117899 */ /* 0x001fc40008011410 */
[----:B------:R-:W-:Y:S02]  /*0110*/  @UP0 ULEA UR4, UP2, UR16, UR4, 0x2 ;  /* 0x0000000410040291 */ /* 0x000fe4000f84103f */
[----:B------:R-:W-:Y:S02]  /*0120*/  @UP1 ULEA UR6, UP3, UR16, UR6, 0x2 ;  /* 0x0000000610061291 */ /* 0x000fe4000f86103f */
[----:B------:R-:W-:Y:S02]  /*0130*/  @UP0 ULEA.HI.X UR5, UR16, UR5, UR17, 0x2, UP2 ;  /* 0x0000000510050291 */ /* 0x000fe400090f1411 */
[----:B------:R-:W-:Y:S01]  /*0140*/  @UP1 ULEA.HI.X UR7, UR16, UR7, UR17, 0x2, UP3 ;  /* 0x0000000710071291 */ /* 0x000fe200098f1411 */
[----:B------:R-:W-:Y:S01]  /*0150*/  MOV R2, UR4 ;  /* 0x0000000400027c02 */ /* 0x000fe20008000f00 */
[----:B------:R-:W-:Y:S01]  /*0160*/  IMAD.U32 R4, RZ, RZ, UR6 ;  /* 0x00000006ff047e24 */ /* 0x000fe2000f8e00ff */
[----:B------:R-:W-:Y:S01]  /*0170*/  ULDC.64 UR26, c[0x0][0x278] ;  /* 0x00009e00001a7ab9 */ /* 0x000fe20000000a00 */
[----:B------:R-:W-:Y:S01]  /*0180*/  MOV R3, UR5 ;  /* 0x0000000500037c02 */ /* 0x000fe20008000f00 */
[----:B------:R-:W0:Y:S01]  /*0190*/  I2F.RP R0, R7 ;  /* 0x0000000700007306 */ /* 0x000e220000209400 */
[----:B------:R-:W-:Y:S01]  /*01a0*/  MOV R5, UR7 ;  /* 0x0000000700057c02 */ /* 0x000fe20008000f00 */
[----:B------:R-:W-:-:S02]  /*01b0*/  ULDC.64 UR4, c[0x0][0x260] ;  /* 0x0000980000047ab9 */ /* 0x000fc40000000a00 */
[----:B------:R2:W3:Y:S01]  /*01c0*/  @P3 LDG.E R6, [R2.64] ;  /* 0x0000002002063981 */ /* 0x0004e2000c1e1900 */
[----:B-1----:R-:W-:Y:S02]  /*01d0*/  USHF.R.S32.HI UR36, URZ, 0x1f, UR35 ;  /* 0x0000001f3f247899 */ /* 0x002fe40008011423 */
[----:B------:R-:W-:Y:S01]  /*01e0*/  UISETP.NE.U32.AND UP1, UPT, URZ, UR22, UPT ;  /* 0x000000163f00728c */ /* 0x000fe2000bf25070 */
[----:B------:R1:W4:Y:S01]  /*01f0*/  @P4 LDG.E R4, [R4.64] ;  /* 0x0000002004044981 */ /* 0x000322000c1e1900 */
[----:B------:R-:W-:Y:S01]  /*0200*/  ULDC.64 UR6, c[0x0][0x1d0] ;  /* 0x0000740000067ab9 */ /* 0x000fe20000000a00 */
[----:B------:R-:W-:Y:S01]  /*0210*/  IMAD.MOV.U32 R16, RZ, RZ, RZ ;  /* 0x000000ffff107224 */ /* 0x000fe200078e00ff */
[----:B------:R-:W-:Y:S02]  /*0220*/  UISETP.NE.U32.AND UP0, UPT, URZ, UR4, UPT ;  /* 0x000000043f00728c */ /* 0x000fe4000bf05070 */
[----:B------:R-:W-:Y:S01]  /*0230*/  UIMAD UR4, UR36, UR6, URZ ;  /* 0x00000006240472a4 */ /* 0x000fe2000f8e023f */
[----:B--2---:R-:W-:Y:S01]  /*0240*/  HFMA2.MMA R2, -RZ, RZ, 0, 0 ;  /* 0x00000000ff027435 */ /* 0x004fe200000001ff */
[----:B------:R-:W-:Y:S01]  /*0250*/  UISETP.NE.AND.EX UP1, UPT, URZ, UR23, UPT, UP1 ;  /* 0x000000173f00728c */ /* 0x000fe2000bf25310 */
[----:B0-----:R-:W0:Y:S01]  /*0260*/  MUFU.RCP R0, R0 ;  /* 0x0000000000007308 */ /* 0x001e220000001000 */
[----:B------:R-:W-:-:S02]  /*0270*/  UIMAD UR18, UR35, UR7, UR4 ;  /* 0x00000007231272a4 */ /* 0x000fc4000f8e0204 */
[----:B------:R-:W-:Y:S02]  /*0280*/  UIMAD UR4, UR36, UR20, URZ ;  /* 0x00000014240472a4 */ /* 0x000fe4000f8e023f */
[----:B------:R-:W-:Y:S02]  /*0290*/  UISETP.NE.U32.AND UP2, UPT, URZ, UR24, UPT ;  /* 0x000000183f00728c */ /* 0x000fe4000bf45070 */
[----:B------:R-:W-:Y:S02]  /*02a0*/  UISETP.NE.AND.EX UP0, UPT, URZ, UR5, UPT, UP0 ;  /* 0x000000053f00728c */ /* 0x000fe4000bf05300 */
[----:B------:R-:W-:Y:S02]  /*02b0*/  UIMAD.WIDE.U32 UR14, UR35, UR6, URZ ;  /* 0x00000006230e72a5 */ /* 0x000fe4000f8e003f */
[----:B------:R-:W-:Y:S02]  /*02c0*/  UIMAD UR21, UR35, UR21, UR4 ;  /* 0x00000015231572a4 */ /* 0x000fe4000f8e0204 */
[----:B------:R-:W-:-:S02]  /*02d0*/  UIMAD UR6, UR36, UR26, URZ ;  /* 0x0000001a240672a4 */ /* 0x000fc4000f8e023f */
[----:B------:R-:W-:Y:S01]  /*02e0*/  UIMAD.WIDE.U32 UR4, UR35, UR26, URZ ;  /* 0x0000001a230472a5 */ /* 0x000fe2000f8e003f */
[----:B0-----:R-:W-:Y:S01]  /*02f0*/  IADD3 R0, R0, 0xffffffe, RZ ;  /* 0x0ffffffe00007810 */ /* 0x001fe20007ffe0ff */
[----:B------:R-:W-:Y:S02]  /*0300*/  UISETP.NE.AND.EX UP2, UPT, URZ, UR25, UPT, UP2 ;  /* 0x000000193f00728c */ /* 0x000fe4000bf45320 */
[----:B------:R-:W-:Y:S01]  /*0310*/  UMOV UR8, URZ ;  /* 0x0000003f00087c82 */ /* 0x000fe20008000000 */
[----:B------:R-:W0:Y:S01]  /*0320*/  F2I.FTZ.U32.TRUNC.NTZ R3, R0 ;  /* 0x0000000000037305 */ /* 0x000e22000021f000 */
[----:B------:R-:W-:Y:S02]  /*0330*/  ULDC UR26, c[0x0][0x178] ;  /* 0x00005e00001a7ab9 */ /* 0x000fe40000000800 */
[----:B------:R-:W-:Y:S02]  /*0340*/  @UP1 ULEA UR8, UP3, UR16, UR22, 0x2 ;  /* 0x0000001610081291 */ /* 0x000fe4000f86103f */
[----:B------:R-:W-:-:S02]  /*0350*/  ULOP3.LUT UR26, UR16, UR26, URZ, 0x3c, !UPT ;  /* 0x0000001a101a7292 */ /* 0x000fc4000f8e3c3f */
[----:B------:R-:W-:Y:S02]  /*0360*/  UMOV UR9, URZ ;  /* 0x0000003f00097c82 */ /* 0x000fe40008000000 */
[----:B------:R-:W-:Y:S02]  /*0370*/  UIMAD UR27, UR35, UR27, UR6 ;  /* 0x0000001b231b72a4 */ /* 0x000fe4000f8e0206 */
[----:B------:R-:W-:Y:S01]  /*0380*/  @UP1 ULEA.HI.X UR9, UR16, UR23, UR17, 0x2, UP3 ;  /* 0x0000001710091291 */ /* 0x000fe200098f1411 */
[----:B------:R-:W-:Y:S01]  /*0390*/  ISETP.LE.AND P2, PT, RZ, UR26, PT ;  /* 0x0000001aff007c0c */ /* 0x000fe2000bf43270 */
[----:B------:R-:W-:Y:S02]  /*03a0*/  ULDC.64 UR6, c[0x0][0x190] ;  /* 0x0000640000067ab9 */ /* 0x000fe40000000a00 */
[----:B------:R-:W-:Y:S01]  /*03b0*/  ULDC.64 UR22, c[0x0][0x1d8] ;  /* 0x0000760000167ab9 */ /* 0x000fe20000000a00 */
[----:B0-----:R-:W-:Y:S01]  /*03c0*/  IADD3 R0, RZ, -R3, RZ ;  /* 0x80000003ff007210 */ /* 0x001fe20007ffe0ff */
[----:B------:R-:W-:-:S02]  /*03d0*/  UIMAD.WIDE.U32 UR12, UR35, UR20, URZ ;  /* 0x00000014230c72a5 */ /* 0x000fc4000f8e003f */
[----:B------:R-:W-:Y:S02]  /*03e0*/  UIMAD UR20, UR36, UR6, URZ ;  /* 0x00000006241472a4 */ /* 0x000fe4000f8e023f */
[----:B-1----:R-:W-:Y:S01]  /*03f0*/  IMAD R5, R0, R7, RZ ;  /* 0x0000000700057224 */ /* 0x002fe200078e02ff */
[----:B------:R-:W-:Y:S01]  /*0400*/  IABS R0, UR16 ;  /* 0x0000001000007c13 */ /* 0x000fe20008000000 */
[----:B------:R-:W-:Y:S02]  /*0410*/  UIMAD.WIDE.U32 UR10, UR35, UR6, URZ ;  /* 0x00000006230a72a5 */ /* 0x000fe4000f8e003f */
[----:B------:R-:W-:Y:S01]  /*0420*/  IMAD.HI.U32 R2, R3, R5, R2 ;  /* 0x0000000503027227 */ /* 0x000fe200078e0002 */
[----:B------:R-:W-:Y:S02]  /*0430*/  UIMAD UR19, UR17, UR22, URZ ;  /* 0x00000016111372a4 */ /* 0x000fe4000f8e023f */
[----:B------:R-:W-:Y:S01]  /*0440*/  UMOV UR6, URZ ;  /* 0x0000003f00067c82 */ /* 0x000fe20008000000 */
[----:B------:R-:W-:Y:S01]  /*0450*/  IMAD.U32 R3, RZ, RZ, UR11 ;  /* 0x0000000bff037e24 */ /* 0x000fe2000f8e00ff */
[----:B------:R-:W-:Y:S01]  /*0460*/  ULDC.64 UR30, c[0x0][0x1e8] ;  /* 0x00007a00001e7ab9 */ /* 0x000fe20000000a00 */
[----:B------:R-:W-:Y:S01]  /*0470*/  IMAD.HI.U32 R17, R2, R0, RZ ;  /* 0x0000000002117227 */ /* 0x000fe200078e00ff */
[----:B------:R-:W-:-:S02]  /*0480*/  @UP2 ULEA UR6, UP1, UR16, UR24, 0x2 ;  /* 0x0000001810062291 */ /* 0x000fc4000f82103f */
[----:B------:R-:W-:Y:S01]  /*0490*/  UIMAD UR24, UR17, UR30, URZ ;  /* 0x0000001e111872a4 */ /* 0x000fe2000f8e023f */
[----:B------:R-:W-:Y:S01]  /*04a0*/  IMAD.MOV R2, RZ, RZ, -R17 ;  /* 0x000000ffff027224 */ /* 0x000fe200078e0a11 */
[----:B------:R-:W-:Y:S02]  /*04b0*/  UIADD3 UR15, UR15, UR18, URZ ;  /* 0x000000120f0f7290 */ /* 0x000fe4000fffe03f */
[----:B------:R-:W-:Y:S01]  /*04c0*/  UIADD3 UR13, UR13, UR21, URZ ;  /* 0x000000150d0d7290 */ /* 0x000fe2000fffe03f */
[C---:B------:R-:W-:Y:S01]  /*04d0*/  IMAD R0, R7.reuse, R2, R0 ;  /* 0x0000000207007224 */ /* 0x040fe200078e0200 */
[----:B------:R-:W-:Y:S01]  /*04e0*/  UIMAD UR20, UR35, UR7, UR20 ;  /* 0x00000007231472a4 */ /* 0x000fe2000f8e0214 */
[----:B------:R-:W-:Y:S01]  /*04f0*/  MOV R2, UR10 ;  /* 0x0000000a00027c02 */ /* 0x000fe20008000f00 */
[----:B------:R-:W-:Y:S02]  /*0500*/  ULDC UR21, c[0x0][0x174] ;  /* 0x00005d0000157ab9 */ /* 0x000fe40000000800 */
[----:B------:R-:W-:Y:S01]  /*0510*/  ISETP.GT.U32.AND P1, PT, R7, R0, PT ;  /* 0x000000000700720c */ /* 0x000fe20003f24070 */
[----:B------:R-:W-:-:S02]  /*0520*/  UMOV UR7, URZ ;  /* 0x0000003f00077c82 */ /* 0x000fc40008000000 */
[----:B------:R-:W-:Y:S02]  /*0530*/  UIMAD UR28, UR16, UR23, UR19 ;  /* 0x00000017101c72a4 */ /* 0x000fe4000f8e0213 */
[----:B------:R-:W-:Y:S02]  /*0540*/  @UP2 ULEA.HI.X UR7, UR16, UR25, UR17, 0x2, UP1 ;  /* 0x0000001910072291 */ /* 0x000fe400088f1411 */
[----:B------:R-:W-:Y:S02]  /*0550*/  UIMAD.WIDE.U32 UR22, UR16, UR22, UR14 ;  /* 0x00000016101672a5 */ /* 0x000fe4000f8e000e */
[----:B------:R-:W-:Y:S02]  /*0560*/  UIMAD UR29, UR16, UR31, UR24 ;  /* 0x0000001f101d72a4 */ /* 0x000fe4000f8e0218 */
[----:B------:R-:W-:Y:S02]  /*0570*/  ULDC.64 UR18, c[0x0][0x280] ;  /* 0x0000a00000127ab9 */ /* 0x000fe40000000a00 */
[-C--:B------:R-:W-:Y:S01]  /*0580*/  @!P1 IADD3 R0, R0, -R7.reuse, RZ ;  /* 0x8000000700009210 */ /* 0x080fe20007ffe0ff */
[----:B------:R-:W-:Y:S01]  /*0590*/  ULEA UR34, UR21, 0xfffffe00, 0x9 ;  /* 0xfffffe0015227891 */ /* 0x000fe2000f8e483f */
[----:B------:R-:W-:Y:S01]  /*05a0*/  @!P1 IADD3 R17, R17, 0x1, RZ ;  /* 0x0000000111119810 */ /* 0x000fe20007ffe0ff */
[----:B------:R-:W-:Y:S01]  /*05b0*/  UIMAD.WIDE.U32 UR24, UR16, UR30, UR12 ;  /* 0x0000001e101872a5 */ /* 0x000fe2000f8e000c */
[----:B------:R-:W-:Y:S01]  /*05c0*/  ISETP.GE.U32.AND P0, PT, R0, R7, PT ;  /* 0x000000070000720c */ /* 0x000fe20003f06070 */
[----:B------:R-:W-:Y:S01]  /*05d0*/  UIMAD UR30, UR17, UR18, URZ ;  /* 0x00000012111e72a4 */ /* 0x000fe2000f8e023f */
[----:B------:R-:W-:Y:S01]  /*05e0*/  ISETP.NE.AND P1, PT, RZ, c[0x0][0x178], PT ;  /* 0x00005e00ff007a0c */ /* 0x000fe20003f25270 */
[----:B------:R-:W-:-:S02]  /*05f0*/  UIADD3 UR5, UR5, UR27, URZ ;  /* 0x0000001b05057290 */ /* 0x000fc4000fffe03f */
[----:B------:R-:W-:Y:S02]  /*0600*/  USHF.R.S32.HI UR31, URZ, 0x1f, UR34 ;  /* 0x0000001f3f1f7899 */ /* 0x000fe40008011422 */
[----:B------:R-:W-:Y:S02]  /*0610*/  UIADD3 UR27, UP1, UR34, UR22, URZ ;  /* 0x00000016221b7290 */ /* 0x000fe4000ff3e03f */
[----:B------:R-:W-:Y:S02]  /*0620*/  UIMAD UR30, UR16, UR19, UR30 ;  /* 0x00000013101e72a4 */ /* 0x000fe4000f8e021e */
[----:B------:R-:W-:Y:S02]  /*0630*/  ULDC.64 UR14, c[0x0][0x240] ;  /* 0x00009000000e7ab9 */ /* 0x000fe40000000a00 */
[----:B------:R-:W-:Y:S01]  /*0640*/  @P0 IADD3 R17, R17, 0x1, RZ ;  /* 0x0000000111110810 */ /* 0x000fe20007ffe0ff */
[----:B------:R-:W-:Y:S02]  /*0650*/  UIADD3 UR19, UP2, UR34, UR24, URZ ;  /* 0x0000001822137290 */ /* 0x000fe4000ff5e03f */
[----:B------:R-:W-:Y:S01]  /*0660*/  UIADD3.X UR23, UR31, UR23, UR28, UP1, !UPT ;  /* 0x000000171f177290 */ /* 0x000fe20008ffe41c */
[----:B------:R-:W-:Y:S01]  /*0670*/  @!P2 IADD3 R17, -R17, RZ, RZ ;  /* 0x000000ff1111a210 */ /* 0x000fe20007ffe1ff */
[----:B------:R-:W-:Y:S01]  /*0680*/  ULEA UR22, UP1, UR27, UR14, 0x1 ;  /* 0x0000000e1b167291 */ /* 0x000fe2000f82083f */
[----:B------:R-:W-:Y:S01]  /*0690*/  @!P1 LOP3.LUT R17, RZ, c[0x0][0x178], RZ, 0x33, !PT ;  /* 0x00005e00ff119a12 */ /* 0x000fe200078e33ff */
[----:B------:R-:W-:-:S02]  /*06a0*/  UIADD3 UR20, UR11, UR20, URZ ;  /* 0x000000140b147290 */ /* 0x000fc4000fffe03f */
[----:B------:R-:W-:Y:S01]  /*06b0*/  ULDC.64 UR12, c[0x0][0x248] ;  /* 0x00009200000c7ab9 */ /* 0x000fe20000000a00 */
[----:B------:R-:W-:Y:S01]  /*06c0*/  SHF.R.S32.HI R213, RZ, 0x1f, R17 ;  /* 0x0000001fffd57819 */ /* 0x000fe20000011411 */
[----:B------:R-:W-:Y:S02]  /*06d0*/  UIMAD.WIDE.U32 UR4, UR16, UR18, UR4 ;  /* 0x00000012100472a5 */ /* 0x000fe4000f8e0004 */
[----:B------:R-:W-:Y:S01]  /*06e0*/  UIADD3.X UR25, UR31, UR25, UR29, UP2, !UPT ;  /* 0x000000191f197290 */ /* 0x000fe200097fe41d */
[----:B------:R-:W-:Y:S01]  /*06f0*/  MOV R3, UR20 ;  /* 0x0000001400037c02 */ /* 0x000fe20008000f00 */
[----:B------:R-:W-:Y:S01]  /*0700*/  ULEA UR24, UP2, UR19, UR12, 0x1 ;  /* 0x0000000c13187291 */ /* 0x000fe2000f84083f */
[----:B------:R-:W-:Y:S01]  /*0710*/  IMAD R0, R213, c[0x0][0x1a8], RZ ;  /* 0x00006a00d5007a24 */ /* 0x000fe200078e02ff */
[----:B------:R-:W-:Y:S02]  /*0720*/  ULEA.HI.X UR23, UR27, UR15, UR23, 0x1, UP1 ;  /* 0x0000000f1b177291 */ /* 0x000fe400088f0c17 */
[----:B------:R-:W-:Y:S01]  /*0730*/  UIADD3 UR27, UP1, UR34, UR4, URZ ;  /* 0x00000004221b7290 */ /* 0x000fe2000ff3e03f */
[----:B------:R-:W-:Y:S01]  /*0740*/  IMAD.WIDE.U32 R2, R17, c[0x0][0x1a8], R2 ;  /* 0x00006a0011027a25 */ /* 0x000fe200078e0002 */
[----:B------:R-:W-:-:S02]  /*0750*/  ULEA.HI.X UR25, UR19, UR13, UR25, 0x1, UP2 ;  /* 0x0000000d13197291 */ /* 0x000fc400090f0c19 */
[----:B------:R-:W-:Y:S01]  /*0760*/  UIADD3.X UR4, UR31, UR5, UR30, UP1, !UPT ;  /* 0x000000051f047290 */ /* 0x000fe20008ffe41e */
[----:B------:R-:W-:Y:S01]  /*0770*/  IMAD R5, R17, c[0x0][0x1ac], R0 ;  /* 0x00006b0011057a24 */ /* 0x000fe200078e0200 */
[----:B------:R-:W-:Y:S01]  /*0780*/  ULDC.64 UR12, c[0x0][0x308] ;  /* 0x0000c200000c7ab9 */ /* 0x000fe20000000a00 */
[----:B------:R-:W-:Y:S01]  /*0790*/  IADD3 R21, P0, R2, UR34, RZ ;  /* 0x0000002202157c10 */ /* 0x000fe2000ff1e0ff */
[----:B------:R-:W-:Y:S02]  /*07a0*/  ULEA UR26, UP1, UR27, UR12, 0x1 ;  /* 0x0000000c1b1a7291 */ /* 0x000fe4000f82083f */
[----:B------:R-:W-:Y:S01]  /*07b0*/  IADD3 R0, R3, R5, RZ ;  /* 0x0000000503007210 */ /* 0x000fe20007ffe0ff */
[----:B------:R-:W-:Y:S01]  /*07c0*/  ULDC UR12, c[0x0][0x164] ;  /* 0x00005900000c7ab9 */ /* 0x000fe20000000800 */
[----:B------:R-:W-:Y:S01]  /*07d0*/  LEA R19, P1, R21, c[0x0][0x228], 0x1 ;  /* 0x00008a0015137a11 */ /* 0x000fe200078208ff */
[----:B------:R-:W-:Y:S01]  /*07e0*/  ULEA.HI.X UR27, UR27, UR13, UR4, 0x1, UP1 ;  /* 0x0000000d1b1b7291 */ /* 0x000fe200088f0c04 */
[----:B------:R-:W-:Y:S01]  /*07f0*/  IADD3.X R0, R0, UR31, RZ, P0, !PT ;  /* 0x0000001f00007c10 */ /* 0x000fe200087fe4ff */
[----:B------:R-:W-:-:S02]  /*0800*/  @UP0 UIMAD UR12, UR35, UR12, UR16 ;  /* 0x0000000c230c02a4 */ /* 0x000fc4000f8e0210 */
[----:B------:R-:W-:Y:S01]  /*0810*/  UISETP.GE.AND UP1, UPT, UR21, 0x1, UPT ;  /* 0x000000011500788c */ /* 0x000fe2000bf26270 */
[----:B------:R-:W-:Y:S01]  /*0820*/  LEA.HI.X R21, R21, c[0x0][0x22c], R0, 0x1, P1 ;  /* 0x00008b0015157a11 */ /* 0x000fe200008f0c00 */
[----:B------:R-:W-:Y:S01]  /*0830*/  @UP0 UIMAD UR12, UR12, UR21, URZ ;  /* 0x000000150c0c02a4 */ /* 0x000fe2000f8e023f */
[----:B------:R-:W-:Y:S01]  /*0840*/  HFMA2.MMA R0, -RZ, RZ, 0, 0 ;  /* 0x00000000ff007435 */ /* 0x000fe200000001ff */
[----:B------:R-:W-:Y:S02]  /*0850*/  ULDC UR14, c[0x0][0x16c] ;  /* 0x00005b00000e7ab9 */ /* 0x000fe40000000800 */
[----:B------:R-:W-:Y:S01]  /*0860*/  PLOP3.LUT P0, PT, PT, PT, UP1, 0x80, 0x0 ;  /* 0x000000000000781c */ /* 0x000fe20003f0f018 */
[----:B------:R-:W-:Y:S02]  /*0870*/  @UP0 UIMAD UR12, UR12, UR14, URZ ;  /* 0x0000000e0c0c02a4 */ /* 0x000fe4000f8e023f */
[----:B------:R-:W-:Y:S02]  /*0880*/  ULDC.64 UR10, c[0x0][0x260] ;  /* 0x00009800000a7ab9 */ /* 0x000fe40000000a00 */
[----:B------:R-:W-:-:S02]  /*0890*/  @UP0 UMOV UR13, 0x8 ;  /* 0x00000008000d0882 */ /* 0x000fc40000000000 */
[----:B------:R-:W-:Y:S02]  /*08a0*/  @UP0 UIMAD.WIDE UR10, UR12, UR13, UR10 ;  /* 0x0000000d0c0a02a5 */ /* 0x000fe4000f8e020a */
[----:B------:R-:W-:Y:S02]  /*08b0*/  UMOV UR4, URZ ;  /* 0x0000003f00047c82 */ /* 0x000fe40008000000 */
[----:B------:R-:W-:Y:S02]  /*08c0*/  UMOV UR5, URZ ;  /* 0x0000003f00057c82 */ /* 0x000fe40008000000 */
[----:B------:R-:W-:Y:S02]  /*08d0*/  UMOV UR12, UR8 ;  /* 0x00000008000c7c82 */ /* 0x000fe40008000000 */
[----:B------:R-:W-:Y:S02]  /*08e0*/  UMOV UR13, UR9 ;  /* 0x00000009000d7c82 */ /* 0x000fe40008000000 */
[----:B------:R-:W-:-:S02]  /*08f0*/  UMOV UR14, UR6 ;  /* 0x00000006000e7c82 */ /* 0x000fc40008000000 */
[----:B------:R-:W-:Y:S02]  /*0900*/  UMOV UR15, UR7 ;  /* 0x00000007000f7c82 */ /* 0x000fe40008000000 */
[----:B------:R-:W-:Y:S02]  /*0910*/  @!UP0 UMOV UR10, URZ ;  /* 0x0000003f000a8c82 */ /* 0x000fe40008000000 */
[----:B------:R-:W-:Y:S01]  /*0920*/  @!UP0 UMOV UR11, URZ ;  /* 0x0000003f000b8c82 */ /* 0x000fe20008000000 */
[----:B---3--:R0:W1:Y:S08]  /*0930*/  @P3 R2UR UR4, R6 ;  /* 0x00000000060433c2 */ /* 0x00807000000e0000 */
[----:B----4-:R0:W2:Y:S01]  /*0940*/  @P4 R2UR UR5, R4 ;  /* 0x00000000040543c2 */ /* 0x0100a200000e0000 */
[----:B------:R-:W-:Y:S05]  /*0950*/  @!P0 BRA `(.L_x_5404) ;  /* 0x0000be4000008947 */ /* 0x000fea0003800000 */
[----:B------:R-:W3:Y:S01]  /*0960*/  S2R R18, SR_TID.X ;  /* 0x0000000000127919 */ /* 0x000ee20000002100 */
[----:B------:R-:W-:Y:S01]  /*0970*/  MOV R16, RZ ;  /* 0x000000ff00107202 */ /* 0x000fe20000000f00 */
[----:B------:R-:W-:-:S02]  /*0980*/  UMOV UR6, URZ ;  /* 0x0000003f00067c82 */ /* 0x000fc40008000000 */
[----:B------:R-:W4:Y:S01]  /*0990*/  S2R R20, SR_LANEID ;  /* 0x0000000000147919 */ /* 0x000f220000000000 */
[C---:B---3--:R-:W-:Y:S02]  /*09a0*/  SHF.L.U32 R0, R18.reuse, 0x4, RZ ;  /* 0x0000000412007819 */ /* 0x048fe400000006ff */
[----:B------:R-:W-:Y:S02]  /*09b0*/  LOP3.LUT R214, R18, 0x1f, RZ, 0xc0, !PT ;  /* 0x0000001f12d67812 */ /* 0x000fe400078ec0ff */
[----:B------:R-:W-:Y:S02]  /*09c0*/  LOP3.LUT R7, R0, 0xfffffe00, RZ, 0xc0, !PT ;  /* 0xfffffe0000077812 */ /* 0x000fe400078ec0ff */
[----:B------:R-:W-:Y:S02]  /*09d0*/  MOV R0, RZ ;  /* 0x000000ff00007202 */ /* 0x000fe40000000f00 */
[----:B0-----:R-:W-:-:S04]  /*09e0*/  LOP3.LUT R6, R7, 0x1f, R18, 0xf8, !PT ;  /* 0x0000001f07067812 */ /* 0x001fc800078ef812 */
        /* <DEDUP_REMOVED lines=15> */
[----:B----4-:R-:W-:Y:S02]  /*0ae0*/  LOP3.LUT R36, R6, 0x1e0, RZ, 0xfc, !PT ;  /* 0x000001e006247812 */ /* 0x010fe400078efcff */
.L_x_5484:
[----:B------:R-:W-:Y:S01]  /*0af0*/  ULDC UR28, c[0x0][0x174] ;  /* 0x00005d00001c7ab9 */ /* 0x000fe20000000800 */
[----:B------:R-:W-:Y:S01]  /*0b00*/  BAR.SYNC.DEFER_BLOCKING 0x0 ;  /* 0x0000000000007b1d */ /* 0x000fe20000010000 */
[----:B------:R-:W-:Y:S01]  /*0b10*/  UIADD3 UR28, -UR6, UR28, URZ ;  /* 0x0000001c061c7290 */ /* 0x000fe2000fffe13f */
[C---:B0-----:R-:W-:Y:S02]  /*0b20*/  LEA R2, P1, R6.reuse, UR22, 0x1 ;  /* 0x0000001606027c11 */ /* 0x041fe4000f8208ff */
[----:B------:R-:W-:Y:S01]  /*0b30*/  PRMT R4, RZ, 0x7610, R4 ;  /* 0x00007610ff047816 */ /* 0x000fe20000000004 */
[----:B------:R-:W-:Y:S01]  /*0b40*/  ULEA UR37, UR28, 0xfffffe00, 0x9 ;  /* 0xfffffe001c257891 */ /* 0x000fe2000f8e483f */
[----:B------:R-:W-:Y:S01]  /*0b50*/  LEA.HI.X R3, R6, UR23, R7, 0x1, P1 ;  /* 0x0000001706037c11 */ /* 0x000fe200088f0c07 */
[----:B------:R-:W-:-:S02]  /*0b60*/  ULDC UR29, c[0x0][0x168] ;  /* 0x00005a00001d7ab9 */ /* 0x000fc40000000800 */
[----:B------:R-:W-:-:S06]  /*0b70*/  UIADD3 UR29, -UR37, UR29, URZ ;  /* 0x0000001d251d7290 */ /* 0x000fcc000fffe13f */
[----:B------:R-:W-:Y:S02]  /*0b80*/  ISETP.GE.AND P0, PT, R6, UR29, PT ;  /* 0x0000001d06007c0c */ /* 0x000fe4000bf06270 */
[----:B------:R-:W-:Y:S02]  /*0b90*/  ISETP.GE.AND P1, PT, R23, UR29, PT ;  /* 0x0000001d17007c0c */ /* 0x000fe4000bf26270 */
[----:B------:R-:W-:-:S09]  /*0ba0*/  ISETP.GE.AND P2, PT, R24, UR29, PT ;  /* 0x0000001d18007c0c */ /* 0x000fd2000bf46270 */
[----:B------:R0:W3:Y:S01]  /*0bb0*/  @!P0 LDG.E.U16 R4, [R2.64] ;  /* 0x0000002002048981 */ /* 0x0000e2000c1e1500 */
[----:B------:R-:W-:Y:S02]  /*0bc0*/  ISETP.GE.AND P0, PT, R22, UR29, PT ;  /* 0x0000001d16007c0c */ /* 0x000fe4000bf06270 */
[----:B------:R-:W-:Y:S02]  /*0bd0*/  ISETP.GE.AND P3, PT, R25, UR29, PT ;  /* 0x0000001d19007c0c */ /* 0x000fe4000bf66270 */
[----:B------:R-:W-:Y:S02]  /*0be0*/  PRMT R5, RZ, 0x7610, R5 ;  /* 0x00007610ff057816 */ /* 0x000fe40000000005 */
[----:B------:R-:W-:Y:S02]  /*0bf0*/  ISETP.GE.AND P4, PT, R26, UR29, PT ;  /* 0x0000001d1a007c0c */ /* 0x000fe4000bf86270 */
[----:B------:R-:W-:Y:S02]  /*0c00*/  PRMT R8, RZ, 0x7610, R8 ;  /* 0x00007610ff087816 */ /* 0x000fe40000000008 */
[----:B------:R-:W-:-:S02]  /*0c10*/  PRMT R9, RZ, 0x7610, R9 ;  /* 0x00007610ff097816 */ /* 0x000fc40000000009 */
[----:B------:R-:W-:Y:S01]  /*0c20*/  PRMT R10, RZ, 0x7610, R10 ;  /* 0x00007610ff0a7816 */ /* 0x000fe2000000000a */
[----:B------:R0:W4:Y:S01]  /*0c30*/  @!P0 LDG.E.U16 R5, [R2.64+0x40] ;  /* 0x0000402002058981 */ /* 0x000122000c1e1500 */
[----:B------:R-:W-:Y:S02]  /*0c40*/  ISETP.GE.AND P0, PT, R27, UR29, PT ;  /* 0x0000001d1b007c0c */ /* 0x000fe4000bf06270 */
[----:B------:R-:W-:Y:S01]  /*0c50*/  PRMT R11, RZ, 0x7610, R11 ;  /* 0x00007610ff0b7816 */ /* 0x000fe2000000000b */
[----:B------:R0:W5:Y:S01]  /*0c60*/  @!P1 LDG.E.U16 R8, [R2.64+0x80] ;  /* 0x0000802002089981 */ /* 0x000162000c1e1500 */
[----:B------:R-:W-:-:S03]  /*0c70*/  ISETP.GE.AND P1, PT, R28, UR29, PT ;  /* 0x0000001d1c007c0c */ /* 0x000fc6000bf26270 */
[----:B--2---:R0:W2:Y:S01]  /*0c80*/  @!P2 LDG.E.U16 R9, [R2.64+0xc0] ;  /* 0x0000c0200209a981 */ /* 0x0040a2000c1e1500 */
[----:B------:R-:W-:Y:S02]  /*0c90*/  ISETP.GE.AND P2, PT, R29, UR29, PT ;  /* 0x0000001d1d007c0c */ /* 0x000fe4000bf46270 */
[----:B------:R-:W-:Y:S01]  /*0ca0*/  PRMT R12, RZ, 0x7610, R12 ;  /* 0x00007610ff0c7816 */ /* 0x000fe2000000000c */
[----:B------:R0:W2:Y:S01]  /*0cb0*/  @!P3 LDG.E.U16 R10, [R2.64+0x100] ;  /* 0x00010020020ab981 */ /* 0x0000a2000c1e1500 */
[----:B------:R-:W-:-:S03]  /*0cc0*/  ISETP.GE.AND P3, PT, R30, UR29, PT ;  /* 0x0000001d1e007c0c */ /* 0x000fc6000bf66270 */
[----:B------:R0:W2:Y:S01]  /*0cd0*/  @!P4 LDG.E.U16 R11, [R2.64+0x140] ;  /* 0x00014020020bc981 */ /* 0x0000a2000c1e1500 */
[----:B------:R-:W-:Y:S02]  /*0ce0*/  ISETP.GE.AND P4, PT, R31, UR29, PT ;  /* 0x0000001d1f007c0c */ /* 0x000fe4000bf86270 */
[----:B------:R-:W-:Y:S01]  /*0cf0*/  PRMT R13, RZ, 0x7610, R13 ;  /* 0x00007610ff0d7816 */ /* 0x000fe2000000000d */
[----:B------:R0:W2:Y:S01]  /*0d00*/  @!P0 LDG.E.U16 R12, [R2.64+0x180] ;  /* 0x00018020020c8981 */ /* 0x0000a2000c1e1500 */
[----:B------:R-:W-:Y:S02]  /*0d10*/  PRMT R14, RZ, 0x7610, R14 ;  /* 0x00007610ff0e7816 */ /* 0x000fe4000000000e */
[----:B------:R-:W-:Y:S02]  /*0d20*/  PRMT R15, RZ, 0x7610, R15 ;  /* 0x00007610ff0f7816 */ /* 0x000fe4000000000f */
[----:B------:R-:W-:Y:S01]  /*0d30*/  ISETP.GE.AND P0, PT, R32, UR29, PT ;  /* 0x0000001d20007c0c */ /* 0x000fe2000bf06270 */
[----:B------:R0:W2:Y:S01]  /*0d40*/  @!P1 LDG.E.U16 R13, [R2.64+0x1c0] ;  /* 0x0001c020020d9981 */ /* 0x0000a2000c1e1500 */
[----:B------:R-:W-:-:S02]  /*0d50*/  PRMT R50, RZ, 0x7610, R50 ;  /* 0x00007610ff327816 */ /* 0x000fc40000000032 */
[----:B------:R-:W-:Y:S01]  /*0d60*/  ISETP.GE.AND P1, PT, R33, UR29, PT ;  /* 0x0000001d21007c0c */ /* 0x000fe2000bf26270 */
[----:B------:R0:W2:Y:S01]  /*0d70*/  @!P2 LDG.E.U16 R14, [R2.64+0x200] ;  /* 0x00020020020ea981 */ /* 0x0000a2000c1e1500 */
        /* <DEDUP_REMOVED lines=10> */
[----:B------:R-:W-:Y:S01]  /*0e20*/  PRMT R59, RZ, 0x7610, R59 ;  /* 0x00007610ff3b7816 */ /* 0x000fe2000000003b */
[----:B------:R0:W2:Y:S04]  /*0e30*/  @!P1 LDG.E.U16 R56, [R2.64+0x300] ;  /* 0x0003002002389981 */ /* 0x0000a8000c1e1500 */
[----:B------:R0:W2:Y:S04]  /*0e40*/  @!P2 LDG.E.U16 R57, [R2.64+0x340] ;  /* 0x000340200239a981 */ /* 0x0000a8000c1e1500 */
[----:B------:R0:W2:Y:S04]  /*0e50*/  @!P3 LDG.E.U16 R58, [R2.64+0x380] ;  /* 0x00038020023ab981 */ /* 0x0000a8000c1e1500 */
[----:B------:R0:W2:Y:S01]  /*0e60*/  @!P4 LDG.E.U16 R59, [R2.64+0x3c0] ;  /* 0x0003c020023bc981 */ /* 0x0000a2000c1e1500 */
[----:B------:R-:W-:-:S02]  /*0e70*/  IADD3 R39, R20, 0x20, RZ ;  /* 0x0000002014277810 */ /* 0x000fc40007ffe0ff */
[C---:B------:R-:W-:Y:S02]  /*0e80*/  IADD3 R43, R20.reuse, 0x60, RZ ;  /* 0x00000060142b7810 */ /* 0x040fe40007ffe0ff */
[C---:B------:R-:W-:Y:S02]  /*0e90*/  IADD3 R41, R20.reuse, 0x40, RZ ;  /* 0x0000004014297810 */ /* 0x040fe40007ffe0ff */
[C---:B------:R-:W-:Y:S02]  /*0ea0*/  LEA.HI.SX32 R37, R20.reuse, R20, 0x1b ;  /* 0x0000001414257211 */ /* 0x040fe400078fdaff */
[C---:B------:R-:W-:Y:S02]  /*0eb0*/  IADD3 R45, R20.reuse, 0x80, RZ ;  /* 0x00000080142d7810 */ /* 0x040fe40007ffe0ff */
[C---:B0-----:R-:W-:Y:S02]  /*0ec0*/  IADD3 R3, R20.reuse, 0xc0, RZ ;  /* 0x000000c014037810 */ /* 0x041fe40007ffe0ff */
[----:B------:R-:W-:-:S02]  /*0ed0*/  IADD3 R47, R20, 0xa0, RZ ;  /* 0x000000a0142f7810 */ /* 0x000fc40007ffe0ff */
[-C--:B------:R-:W-:Y:S02]  /*0ee0*/  LEA.HI.SX32 R38, R39, R20.reuse, 0x1b ;  /* 0x0000001427267211 */ /* 0x080fe400078fdaff */
[-C--:B------:R-:W-:Y:S02]  /*0ef0*/  LEA.HI.SX32 R40, R43, R20.reuse, 0x1b ;  /* 0x000000142b287211 */ /* 0x080fe400078fdaff */
[-C--:B------:R-:W-:Y:S02]  /*0f00*/  LEA.HI.SX32 R39, R41, R20.reuse, 0x1b ;  /* 0x0000001429277211 */ /* 0x080fe400078fdaff */
[----:B------:R-:W-:Y:S01]  /*0f10*/  IADD3 R43, R20, 0xe0, RZ ;  /* 0x000000e0142b7810 */ /* 0x000fe20007ffe0ff */
[----:B------:R-:W-:Y:S01]  /*0f20*/  IMAD.SHL.U32 R37, R37, 0x2, RZ ;  /* 0x0000000225257824 */ /* 0x000fe200078e00ff */
[-C--:B------:R-:W-:Y:S02]  /*0f30*/  LEA.HI.SX32 R41, R45, R20.reuse, 0x1b ;  /* 0x000000142d297211 */ /* 0x080fe400078fdaff */
[----:B------:R-:W-:-:S02]  /*0f40*/  LEA.HI.SX32 R3, R3, R20, 0x1b ;  /* 0x0000001403037211 */ /* 0x000fc400078fdaff */
[----:B------:R-:W-:Y:S02]  /*0f50*/  IADD3 R45, R20, 0x100, RZ ;  /* 0x00000100142d7810 */ /* 0x000fe40007ffe0ff */
[-C--:B------:R-:W-:Y:S02]  /*0f60*/  LEA.HI.SX32 R42, R47, R20.reuse, 0x1b ;  /* 0x000000142f2a7211 */ /* 0x080fe400078fdaff */
[----:B------:R-:W-:Y:S02]  /*0f70*/  SHF.L.U32 R38, R38, 0x1, RZ ;  /* 0x0000000126267819 */ /* 0x000fe400000006ff */
[----:B------:R-:W-:Y:S02]  /*0f80*/  SHF.L.U32 R39, R39, 0x1, RZ ;  /* 0x0000000127277819 */ /* 0x000fe400000006ff */
[----:B------:R-:W-:Y:S02]  /*0f90*/  IADD3 R47, R20, 0x120, RZ ;  /* 0x00000120142f7810 */ /* 0x000fe40007ffe0ff */
[----:B------:R-:W-:Y:S01]  /*0fa0*/  LEA.HI.SX32 R44, R43, R20, 0x1b ;  /* 0x000000142b2c7211 */ /* 0x000fe200078fdaff */
[----:B------:R-:W-:Y:S01]  /*0fb0*/  IMAD.SHL.U32 R41, R41, 0x2, RZ ;  /* 0x0000000229297824 */ /* 0x000fe200078e00ff */
[----:B------:R-:W-:-:S02]  /*0fc0*/  SHF.L.U32 R40, R40, 0x1, RZ ;  /* 0x0000000128287819 */ /* 0x000fc400000006ff */
[C---:B------:R-:W-:Y:S02]  /*0fd0*/  IADD3 R49, R20.reuse, 0x140, RZ ;  /* 0x0000014014317810 */ /* 0x040fe40007ffe0ff */
[----:B------:R-:W-:Y:S02]  /*0fe0*/  SHF.L.U32 R43, R3, 0x1, RZ ;  /* 0x00000001032b7819 */ /* 0x000fe400000006ff */
[-C--:B------:R-:W-:Y:S02]  /*0ff0*/  LEA.HI.SX32 R45, R45, R20.reuse, 0x1b ;  /* 0x000000142d2d7211 */ /* 0x080fe400078fdaff */
[----:B------:R-:W-:Y:S02]  /*1000*/  IADD3 R3, R20, 0x160, RZ ;  /* 0x0000016014037810 */ /* 0x000fe40007ffe0ff */
[----:B------:R-:W-:Y:S02]  /*1010*/  SHF.L.U32 R42, R42, 0x1, RZ ;  /* 0x000000012a2a7819 */ /* 0x000fe400000006ff */
[----:B------:R-:W-:-:S02]  /*1020*/  LEA.HI.SX32 R46, R47, R20, 0x1b ;  /* 0x000000142f2e7211 */ /* 0x000fc400078fdaff */
[-C--:B------:R-:W-:Y:S01]  /*1030*/  LEA.HI.SX32 R47, R49, R20.reuse, 0x1b ;  /* 0x00000014312f7211 */ /* 0x080fe200078fdaff */
[----:B------:R-:W-:Y:S01]  /*1040*/  IMAD.SHL.U32 R45, R45, 0x2, RZ ;  /* 0x000000022d2d7824 */ /* 0x000fe200078e00ff */
[----:B------:R-:W-:Y:S02]  /*1050*/  SHF.L.U32 R44, R44, 0x1, RZ ;  /* 0x000000012c2c7819 */ /* 0x000fe400000006ff */
[----:B------:R-:W-:Y:S02]  /*1060*/  LEA.HI.SX32 R3, R3, R20, 0x1b ;  /* 0x0000001403037211 */ /* 0x000fe400078fdaff */
[----:B------:R-:W-:Y:S02]  /*1070*/  SHF.L.U32 R46, R46, 0x1, RZ ;  /* 0x000000012e2e7819 */ /* 0x000fe400000006ff */
[----:B------:R-:W-:Y:S01]  /*1080*/  SHF.L.U32 R47, R47, 0x1, RZ ;  /* 0x000000012f2f7819 */ /* 0x000fe200000006ff */
[C---:B------:R-:W-:Y:S01]  /*1090*/  IMAD.SHL.U32 R2, R20.reuse, 0x10, RZ ;  /* 0x0000001014027824 */ /* 0x040fe200078e00ff */
[----:B------:R-:W-:-:S02]  /*10a0*/  IADD3 R51, R20, 0x1e0, RZ ;  /* 0x000001e014337810 */ /* 0x000fc40007ffe0ff */
[----:B------:R-:W-:Y:S02]  /*10b0*/  SHF.L.U32 R48, R3, 0x1, RZ ;  /* 0x0000000103307819 */ /* 0x000fe400000006ff */
[----:B------:R-:W-:-:S04]  /*10c0*/  LEA.HI.SX32 R52, R51, R20, 0x1b ;  /* 0x0000001433347211 */ /* 0x000fc800078fdaff */
[----:B------:R-:W-:Y:S02]  /*10d0*/  SHF.L.U32 R52, R52, 0x1, RZ ;  /* 0x0000000134347819 */ /* 0x000fe400000006ff */
[C---:B------:R-:W-:Y:S02]  /*10e0*/  SHF.L.U32 R54, R6.reuse, 0x1, RZ ;  /* 0x0000000106367819 */ /* 0x040fe400000006ff */
[----:B------:R-:W-:Y:S02]  /*10f0*/  SHF.L.U64.HI R53, R6, 0x1, R7 ;  /* 0x0000000106357819 */ /* 0x000fe40000010207 */
[----:B------:R-:W-:Y:S02]  /*1100*/  PRMT R3, RZ, 0x7610, R3 ;  /* 0x00007610ff037816 */ /* 0x000fe40000000003 */
        /* <DEDUP_REMOVED lines=14> */
[----:B----4-:R0:W-:Y:S04]  /*11f0*/  STS.U16 [R38+0x40], R5 ;  /* 0x0000400526007388 */ /* 0x0101e80000000400 */
[----:B-----5:R-:W-:Y:S04]  /*1200*/  STS.U16 [R39+0x80], R8 ;  /* 0x0000800827007388 */ /* 0x020fe80000000400 */
[----:B--2---:R2:W-:Y:S01]  /*1210*/  STS.U16 [R40+0xc0], R9 ;  /* 0x0000c00928007388 */ /* 0x0045e20000000400 */
[----:B0-----:R-:W-:-:S03]  /*1220*/  IADD3 R5, R20, 0x180, RZ ;  /* 0x0000018014057810 */ /* 0x001fc60007ffe0ff */
[----:B------:R-:W-:Y:S01]  /*1230*/  STS.U16 [R41+0x100], R10 ;  /* 0x0001000a29007388 */ /* 0x000fe20000000400 */
[----:B------:R-:W-:-:S03]  /*1240*/  LEA.HI.SX32 R5, R5, R20, 0x1b ;  /* 0x0000001405057211 */ /* 0x000fc600078fdaff */
[----:B------:R0:W-:Y:S01]  /*1250*/  STS.U16 [R42+0x140], R11 ;  /* 0x0001400b2a007388 */ /* 0x0001e20000000400 */
[----:B--2---:R-:W-:-:S03]  /*1260*/  IADD3 R9, R20, 0x1a0, RZ ;  /* 0x000001a014097810 */ /* 0x004fc60007ffe0ff */
[----:B------:R-:W-:Y:S01]  /*1270*/  STS.U16 [R43+0x180], R12 ;  /* 0x0001800c2b007388 */ /* 0x000fe20000000400 */
[-C--:B------:R-:W-:Y:S02]  /*1280*/  LEA.HI.SX32 R9, R9, R20.reuse, 0x1b ;  /* 0x0000001409097211 */ /* 0x080fe400078fdaff */
[----:B0-----:R-:W-:Y:S01]  /*1290*/  IADD3 R11, R20, 0x1c0, RZ ;  /* 0x000001c0140b7810 */ /* 0x001fe20007ffe0ff */
[----:B------:R-:W-:Y:S01]  /*12a0*/  STS.U16 [R44+0x1c0], R13 ;  /* 0x0001c00d2c007388 */ /* 0x000fe20000000400 */
[----:B------:R-:W-:Y:S02]  /*12b0*/  IMAD.SHL.U32 R49, R5, 0x2, RZ ;  /* 0x0000000205317824 */ /* 0x000fe400078e00ff */
[----:B------:R-:W-:Y:S01]  /*12c0*/  LEA.HI.SX32 R11, R11, R20, 0x1b ;  /* 0x000000140b0b7211 */ /* 0x000fe200078fdaff */
[----:B------:R-:W-:Y:S04]  /*12d0*/  STS.U16 [R45+0x200], R14 ;  /* 0x0002000e2d007388 */ /* 0x000fe80000000400 */
[----:B------:R-:W-:Y:S01]  /*12e0*/  STS.U16 [R46+0x240], R15 ;  /* 0x0002400f2e007388 */ /* 0x000fe20000000400 */
[----:B------:R-:W-:-:S03]  /*12f0*/  SHF.L.U32 R51, R11, 0x1, RZ ;  /* 0x000000010b337819 */ /* 0x000fc600000006ff */
[----:B------:R0:W-:Y:S04]  /*1300*/  STS.U16 [R47+0x280], R50 ;  /* 0x000280322f007388 */ /* 0x0001e80000000400 */
[----:B------:R2:W-:Y:S01]  /*1310*/  STS.U16 [R48+0x2c0], R55 ;  /* 0x0002c03730007388 */ /* 0x0005e20000000400 */
[----:B0-----:R-:W-:Y:S02]  /*1320*/  SHF.L.U32 R50, R9, 0x1, RZ ;  /* 0x0000000109327819 */ /* 0x001fe400000006ff */
[----:B--2---:R-:W-:Y:S01]  /*1330*/  LEA.HI.SX32 R55, R2, R2, 0x1b ;  /* 0x0000000202377211 */ /* 0x004fe200078fdaff */
[----:B------:R-:W-:Y:S03]  /*1340*/  STS.U16 [R49+0x300], R56 ;  /* 0x0003003831007388 */ /* 0x000fe60000000400 */
[----:B------:R-:W-:Y:S01]  /*1350*/  SHF.L.U32 R55, R55, 0x1, RZ ;  /* 0x0000000137377819 */ /* 0x000fe200000006ff */
        /* <DEDUP_REMOVED lines=21> */
[----:B------:R-:W-:Y:S01]  /*14b0*/  IADD3.X R5, R53, UR25, RZ, P0, !PT ;  /* 0x0000001935057c10 */ /* 0x000fe200087fe4ff */
[----:B------:R-:W-:Y:S01]  /*14c0*/  BAR.SYNC.DEFER_BLOCKING 0x0 ;  /* 0x0000000000007b1d */ /* 0x000fe20000010000 */
[----:B------:R-:W-:Y:S02]  /*14d0*/  ISETP.GE.AND P0, PT, R22, UR29, PT ;  /* 0x0000001d16007c0c */ /* 0x000fe4000bf06270 */
[----:B------:R-:W-:Y:S02]  /*14e0*/  PRMT R15, RZ, 0x7610, R15 ;  /* 0x00007610ff0f7816 */ /* 0x000fe4000000000f */
[----:B------:R-:W-:-:S04]  /*14f0*/  LEA R10, P1, R6, UR26, 0x1 ;  /* 0x0000001a060a7c11 */ /* 0x000fc8000f8208ff */
[----:B------:R-:W-:-:S05]  /*1500*/  LEA.HI.X R11, R6, UR27, R7, 0x1, P1 ;  /* 0x0000001b060b7c11 */ /* 0x000fca00088f0c07 */
[----:B------:R-:W2:Y:S01]  /*1510*/  @!P0 LDG.E.U16 R3, [R4.64+0x40] ;  /* 0x0000402004038981 */ /* 0x000ea2000c1e1500 */
[----:B------:R-:W-:Y:S02]  /*1520*/  ISETP.GE.AND P0, PT, R28, UR29, PT ;  /* 0x0000001d1c007c0c */ /* 0x000fe4000bf06270 */
[----:B------:R-:W-:Y:S01]  /*1530*/  ISETP.GE.AND P1, PT, R6, UR29, PT ;  /* 0x0000001d06007c0c */ /* 0x000fe2000bf26270 */
[----:B------:R-:W3:Y:S01]  /*1540*/  @!P5 LDG.E.U16 R72, [R4.64+0x180] ;  /* 0x000180200448d981 */ /* 0x000ee2000c1e1500 */
[----:B------:R-:W-:-:S09]  /*1550*/  PRMT R8, RZ, 0x7610, R8 ;  /* 0x00007610ff087816 */ /* 0x000fd20000000008 */
[----:B------:R-:W4:Y:S01]  /*1560*/  @!P0 LDG.E.U16 R15, [R4.64+0x1c0] ;  /* 0x0001c020040f8981 */ /* 0x000f22000c1e1500 */
[----:B------:R-:W-:Y:S02]  /*1570*/  ISETP.GE.AND P0, PT, R29, UR29, PT ;  /* 0x0000001d1d007c0c */ /* 0x000fe4000bf06270 */
[----:B------:R-:W-:Y:S01]  /*1580*/  PRMT R14, RZ, 0x7610, R14 ;  /* 0x00007610ff0e7816 */ /* 0x000fe2000000000e */
[----:B------:R-:W5:Y:S01]  /*1590*/  @!P1 LDG.E.U16 R8, [R4.64] ;  /* 0x0000002004089981 */ /* 0x000f62000c1e1500 */
[----:B------:R-:W-:Y:S02]  /*15a0*/  PRMT R9, RZ, 0x7610, R9 ;  /* 0x00007610ff097816 */ /* 0x000fe40000000009 */
[----:B------:R-:W-:Y:S02]  /*15b0*/  PRMT R12, RZ, 0x7610, R12 ;  /* 0x00007610ff0c7816 */ /* 0x000fe4000000000c */
[----:B------:R-:W-:Y:S01]  /*15c0*/  PRMT R13, RZ, 0x7610, R13 ;  /* 0x00007610ff0d7816 */ /* 0x000fe2000000000d */
[----:B------:R-:W3:Y:S01]  /*15d0*/  @!P2 LDG.E.U16 R14, [R4.64+0x100] ;  /* 0x00010020040ea981 */ /* 0x000ee2000c1e1500 */
[----:B------:R-:W-:-:S03]  /*15e0*/  ISETP.GE.AND P1, PT, R31, UR29, PT ;  /* 0x0000001d1f007c0c */ /* 0x000fc6000bf26270 */
[----:B------:R-:W3:Y:S01]  /*15f0*/  @!P0 LDG.E.U16 R74, [R4.64+0x200] ;  /* 0x00020020044a8981 */ /* 0x000ee2000c1e1500 */
[----:B------:R-:W-:Y:S02]  /*1600*/  ISETP.GE.AND P0, PT, R30, UR29, PT ;  /* 0x0000001d1e007c0c */ /* 0x000fe4000bf06270 */
[----:B------:R-:W-:Y:S01]  /*1610*/  ISETP.GE.AND P2, PT, R32, UR29, PT ;  /* 0x0000001d20007c0c */ /* 0x000fe2000bf46270 */
[----:B------:R-:W3:Y:S01]  /*1620*/  @!P3 LDG.E.U16 R9, [R4.64+0xc0] ;  /* 0x0000c0200409b981 */ /* 0x000ee2000c1e1500 */
[----:B------:R-:W-:-:S03]  /*1630*/  ISETP.GE.AND P3, PT, R33, UR29, PT ;  /* 0x0000001d21007c0c */ /* 0x000fc6000bf66270 */
[----:B------:R-:W3:Y:S01]  /*1640*/  @!P4 LDG.E.U16 R12, [R4.64+0x80] ;  /* 0x00008020040cc981 */ /* 0x000ee2000c1e1500 */
[----:B------:R-:W-:Y:S02]  /*1650*/  ISETP.GE.AND P4, PT, R34, UR29, PT ;  /* 0x0000001d22007c0c */ /* 0x000fe4000bf86270 */
[----:B------:R-:W-:Y:S01]  /*1660*/  ISETP.GE.AND P5, PT, R35, UR29, PT ;  /* 0x0000001d23007c0c */ /* 0x000fe2000bfa6270 */
[----:B------:R-:W4:Y:S01]  /*1670*/  @!P6 LDG.E.U16 R13, [R4.64+0x140] ;  /* 0x00014020040de981 */ /* 0x000f22000c1e1500 */
[----:B------:R-:W-:Y:S02]  /*1680*/  ISETP.GE.AND P6, PT, R36, UR29, PT ;  /* 0x0000001d24007c0c */ /* 0x000fe4000bfc6270 */
        /* <DEDUP_REMOVED lines=23> */
[----:B--2---:R-:W-:Y:S04]  /*1800*/  STS.U16 [R38+0x40], R3 ;  /* 0x0000400326007388 */ /* 0x004fe80000000400 */
[----:B---3--:R-:W-:Y:S04]  /*1810*/  STS.U16 [R39+0x80], R12 ;  /* 0x0000800c27007388 */ /* 0x008fe80000000400 */
[----:B------:R-:W-:Y:S04]  /*1820*/  STS.U16 [R40+0xc0], R9 ;  /* 0x0000c00928007388 */ /* 0x000fe80000000400 */
        /* <DEDUP_REMOVED lines=13> */
[----:B------:R-:W4:Y:S04]  /*1900*/  LDS.U16 R12, [R55] ;  /* 0x00000000370c7984 */ /* 0x000f280000000400 */
[----:B------:R-:W5:Y:S04]  /*1910*/  LDS.U16 R13, [R55+0x2] ;  /* 0x00000200370d7984 */ /* 0x000f680000000400 */
[----:B------:R-:W1:Y:S04]  /*1920*/  LDS.U16 R14, [R55+0x4] ;  /* 0x00000400370e7984 */ /* 0x000e680000000400 */
[----:B------:R-:W0:Y:S04]  /*1930*/  LDS.U16 R15, [R55+0x6] ;  /* 0x00000600370f7984 */ /* 0x000e280000000400 */
[----:B------:R-:W0:Y:S04]  /*1940*/  LDS.U16 R71, [R55+0x8] ;  /* 0x0000080037477984 */ /* 0x000e280000000400 */
        /* <DEDUP_REMOVED lines=13> */
[----:B--2---:R-:W-:-:S03]  /*1a20*/  PRMT R75, RZ, 0x7610, R75 ;  /* 0x00007610ff4b7816 */ /* 0x004fc6000000004b */
[----:B------:R-:W2:Y:S01]  /*1a30*/  @!P0 LDG.E.U16 R84, [R10.64] ;  /* 0x000000200a548981 */ /* 0x000ea2000c1e1500 */
[----:B------:R-:W-:-:S03]  /*1a40*/  ISETP.GE.AND P0, PT, R23, UR29, PT ;  /* 0x0000001d17007c0c */ /* 0x000fc6000bf06270 */
[----:B------:R-:W2:Y:S01]  /*1a50*/  @!P1 LDG.E.U16 R75, [R10.64+0x40] ;  /* 0x000040200a4b9981 */ /* 0x000ea2000c1e1500 */
[----:B------:R-:W-:Y:S02]  /*1a60*/  ISETP.GE.AND P1, PT, R24, UR29, PT ;  /* 0x0000001d18007c0c */ /* 0x000fe4000bf26270 */
[----:B------:R-:W-:Y:S01]  /*1a70*/  PRMT R76, RZ, 0x7610, R76 ;  /* 0x00007610ff4c7816 */ /* 0x000fe2000000004c */
[----:B------:R-:W2:Y:S01]  /*1a80*/  @!P3 LDG.E.U16 R92, [R10.64+0x300] ;  /* 0x000300200a5cb981 */ /* 0x000ea2000c1e1500 */
[----:B---3--:R-:W-:-:S03]  /*1a90*/  PRMT R77, RZ, 0x7610, R77 ;  /* 0x00007610ff4d7816 */ /* 0x008fc6000000004d */
[----:B------:R-:W3:Y:S04]  /*1aa0*/  @!P4 LDG.E.U16 R91, [R10.64+0x340] ;  /* 0x000340200a5bc981 */ /* 0x000ee8000c1e1500 */
[----:B------:R-:W3:Y:S01]  /*1ab0*/  @!P0 LDG.E.U16 R74, [R10.64+0x80] ;  /* 0x000080200a4a8981 */ /* 0x000ee2000c1e1500 */
[----:B------:R-:W-:-:S03]  /*1ac0*/  ISETP.GE.AND P0, PT, R25, UR29, PT ;  /* 0x0000001d19007c0c */ /* 0x000fc6000bf06270 */
[----:B------:R-:W3:Y:S01]  /*1ad0*/  @!P1 LDG.E.U16 R77, [R10.64+0xc0] ;  /* 0x0000c0200a4d9981 */ /* 0x000ee2000c1e1500 */
[----:B------:R-:W-:-:S03]  /*1ae0*/  ISETP.GE.AND P1, PT, R26, UR29, PT ;  /* 0x0000001d1a007c0c */ /* 0x000fc6000bf26270 */
[----:B------:R-:W3:Y:S04]  /*1af0*/  @!P5 LDG.E.U16 R94, [R10.64+0x380] ;  /* 0x000380200a5ed981 */ /* 0x000ee8000c1e1500 */
[----:B------:R-:W3:Y:S04]  /*1b00*/  @!P6 LDG.E.U16 R93, [R10.64+0x3c0] ;  /* 0x0003c0200a5de981 */ /* 0x000ee8000c1e1500 */
[----:B------:R-:W3:Y:S01]  /*1b10*/  @!P0 LDG.E.U16 R76, [R10.64+0x100] ;  /* 0x000100200a4c8981 */ /* 0x000ee2000c1e1500 */
[----:B------:R-:W-:-:S03]  /*1b20*/  ISETP.GE.AND P0, PT, R27, UR29, PT ;  /* 0x0000001d1b007c0c */ /* 0x000fc6000bf06270 */
[----:B------:R-:W3:Y:S01]  /*1b30*/  @!P1 LDG.E.U16 R83, [R10.64+0x140] ;  /* 0x000140200a539981 */ /* 0x000ee2000c1e1500 */
[----:B------:R-:W-:-:S09]  /*1b40*/  ISETP.GE.AND P1, PT, R28, UR29, PT ;  /* 0x0000001d1c007c0c */ /* 0x000fd2000bf26270 */
[----:B------:R-:W3:Y:S01]  /*1b50*/  @!P0 LDG.E.U16 R86, [R10.64+0x180] ;  /* 0x000180200a568981 */ /* 0x000ee2000c1e1500 */
[----:B------:R-:W-:-:S03]  /*1b60*/  ISETP.GE.AND P0, PT, R29, UR29, PT ;  /* 0x0000001d1d007c0c */ /* 0x000fc6000bf06270 */
[----:B------:R-:W3:Y:S01]  /*1b70*/  @!P1 LDG.E.U16 R85, [R10.64+0x1c0] ;  /* 0x0001c0200a559981 */ /* 0x000ee2000c1e1500 */
[----:B------:R-:W-:-:S09]  /*1b80*/  ISETP.NE.AND P1, PT, R87, RZ, PT ;  /* 0x000000ff5700720c */ /* 0x000fd20003f25270 */
[----:B------:R-:W3:Y:S01]  /*1b90*/  @!P0 LDG.E.U16 R88, [R10.64+0x200] ;  /* 0x000200200a588981 */ /* 0x000ee2000c1e1500 */
[----:B------:R-:W-:Y:S02]  /*1ba0*/  ISETP.NE.AND P0, PT, R89, RZ, PT ;  /* 0x000000ff5900720c */ /* 0x000fe40003f05270 */
[----:B------:R-:W-:Y:S01]  /*1bb0*/  PRMT R87, RZ, 0x7610, R87 ;  /* 0x00007610ff577816 */ /* 0x000fe20000000057 */
[----:B------:R-:W3:Y:S01]  /*1bc0*/  @!P1 LDG.E.U16 R90, [R10.64+0x280] ;  /* 0x000280200a5a9981 */ /* 0x000ee2000c1e1500 */
[----:B------:R-:W-:-:S06]  /*1bd0*/  PRMT R89, RZ, 0x7610, R89 ;  /* 0x00007610ff597816 */ /* 0x000fcc0000000059 */
[----:B------:R-:W3:Y:S04]  /*1be0*/  @!P2 LDG.E.U16 R89, [R10.64+0x2c0] ;  /* 0x0002c0200a59a981 */ /* 0x000ee8000c1e1500 */
[----:B------:R-:W3:Y:S01]  /*1bf0*/  @!P0 LDG.E.U16 R87, [R10.64+0x240] ;  /* 0x000240200a578981 */ /* 0x000ee2000c1e1500 */
[----:B----4-:R-:W-:Y:S02]  /*1c00*/  PRMT R12, RZ, 0x5410, R12 ;  /* 0x00005410ff0c7816 */ /* 0x010fe4000000000c */
[----:B-----5:R-:W-:Y:S02]  /*1c10*/  PRMT R13, RZ, 0x5410, R13 ;  /* 0x00005410ff0d7816 */ /* 0x020fe4000000000d */
[----:B-1----:R-:W-:Y:S02]  /*1c20*/  PRMT R14, RZ, 0x5410, R14 ;  /* 0x00005410ff0e7816 */ /* 0x002fe4000000000e */
[----:B------:R-:W-:Y:S01]  /*1c30*/  PRMT R15, RZ, 0x5410, R15 ;  /* 0x00005410ff0f7816 */ /* 0x000fe2000000000f */
[----:B------:R-:W-:Y:S01]  /*1c40*/  BSSY B0, `(.L_x_5405) ;  /* 0x0000043000007945 */ /* 0x000fe20003800000 */
[----:B------:R-:W-:Y:S01]  /*1c50*/  ISETP.GE.AND P0, PT, R6, UR29, PT ;  /* 0x0000001d06007c0c */ /* 0x000fe2000bf06270 */
[----:B--2---:R-:W-:Y:S04]  /*1c60*/  STS.U16 [R37], R84 ;  /* 0x0000005425007388 */ /* 0x004fe80000000400 */
[----:B------:R0:W-:Y:S02]  /*1c70*/  STS.U16 [R38+0x40], R75 ;  /* 0x0000404b26007388 */ /* 0x0001e40000000400 */
[----:B0-----:R-:W-:Y:S01]  /*1c80*/  PRMT R75, RZ, 0x5410, R71 ;  /* 0x00005410ff4b7816 */ /* 0x001fe20000000047 */
[----:B------:R-:W-:Y:S01]  /*1c90*/  FADD.FTZ R71, R12, UR5 ;  /* 0x000000050c477e21 */ /* 0x000fe20008010000 */
[----:B---3--:R-:W-:Y:S04]  /*1ca0*/  STS.U16 [R39+0x80], R74 ;  /* 0x0000804a27007388 */ /* 0x008fe80000000400 */
[----:B------:R0:W-:Y:S01]  /*1cb0*/  STS.U16 [R40+0xc0], R77 ;  /* 0x0000c04d28007388 */ /* 0x0001e20000000400 */
[----:B------:R-:W-:Y:S01]  /*1cc0*/  FSETP.GTU.FTZ.AND P5, PT, R71, 20, PT ;  /* 0x41a000004700780b */ /* 0x000fe20003fbc000 */
[----:B------:R-:W-:-:S02]  /*1cd0*/  FADD.FTZ R75, R75, UR5 ;  /* 0x000000054b4b7e21 */ /* 0x000fc40008010000 */
[----:B------:R1:W-:Y:S04]  /*1ce0*/  STS.U16 [R41+0x100], R76 ;  /* 0x0001004c29007388 */ /* 0x0003e80000000400 */
[----:B------:R2:W-:Y:S01]  /*1cf0*/  STS.U16 [R42+0x140], R83 ;  /* 0x000140532a007388 */ /* 0x0005e20000000400 */
[----:B0-----:R-:W-:Y:S02]  /*1d00*/  PRMT R77, RZ, 0x5410, R73 ;  /* 0x00005410ff4d7816 */ /* 0x001fe40000000049 */
[----:B-1----:R-:W-:Y:S01]  /*1d10*/  PRMT R76, RZ, 0x5410, R72 ;  /* 0x00005410ff4c7816 */ /* 0x002fe20000000048 */
[----:B------:R2:W-:Y:S04]  /*1d20*/  STS.U16 [R43+0x180], R86 ;  /* 0x000180562b007388 */ /* 0x0005e80000000400 */
[----:B------:R2:W-:Y:S01]  /*1d30*/  STS.U16 [R44+0x1c0], R85 ;  /* 0x0001c0552c007388 */ /* 0x0005e20000000400 */
[----:B------:R-:W-:-:S02]  /*1d40*/  FADD.FTZ R72, R13, UR5 ;  /* 0x000000050d487e21 */ /* 0x000fc40008010000 */
[----:B------:R-:W-:Y:S01]  /*1d50*/  FADD.FTZ R73, R14, UR5 ;  /* 0x000000050e497e21 */ /* 0x000fe20008010000 */
[----:B------:R2:W-:Y:S01]  /*1d60*/  STS.U16 [R45+0x200], R88 ;  /* 0x000200582d007388 */ /* 0x0005e20000000400 */
[----:B------:R-:W-:Y:S02]  /*1d70*/  FADD.FTZ R74, R15, UR5 ;  /* 0x000000050f4a7e21 */ /* 0x000fe40008010000 */
[----:B------:R-:W-:Y:S01]  /*1d80*/  FADD.FTZ R76, R76, UR5 ;  /* 0x000000054c4c7e21 */ /* 0x000fe20008010000 */
[----:B------:R-:W-:Y:S01]  /*1d90*/  FSETP.GTU.FTZ.AND P4, PT, R72, 20, PT ;  /* 0x41a000004800780b */ /* 0x000fe20003f9c000 */
[----:B------:R-:W-:Y:S01]  /*1da0*/  FADD.FTZ R77, R77, UR5 ;  /* 0x000000054d4d7e21 */ /* 0x000fe20008010000 */
[----:B------:R2:W-:Y:S04]  /*1db0*/  STS.U16 [R46+0x240], R87 ;  /* 0x000240572e007388 */ /* 0x0005e80000000400 */
[----:B------:R2:W-:Y:S04]  /*1dc0*/  STS.U16 [R47+0x280], R90 ;  /* 0x0002805a2f007388 */ /* 0x0005e80000000400 */
[----:B------:R2:W-:Y:S04]  /*1dd0*/  STS.U16 [R48+0x2c0], R89 ;  /* 0x0002c05930007388 */ /* 0x0005e80000000400 */
[----:B------:R2:W-:Y:S04]  /*1de0*/  STS.U16 [R49+0x300], R92 ;  /* 0x0003005c31007388 */ /* 0x0005e80000000400 */
[----:B------:R2:W-:Y:S04]  /*1df0*/  STS.U16 [R50+0x340], R91 ;  /* 0x0003405b32007388 */ /* 0x0005e80000000400 */
[----:B------:R2:W-:Y:S04]  /*1e00*/  STS.U16 [R51+0x380], R94 ;  /* 0x0003805e33007388 */ /* 0x0005e80000000400 */
[----:B------:R2:W-:Y:S01]  /*1e10*/  STS.U16 [R52+0x3c0], R93 ;  /* 0x0003c05d34007388 */ /* 0x0005e20000000400 */
[----:B------:R-:W-:-:S02]  /*1e20*/  FSETP.GTU.FTZ.AND P3, PT, R73, 20, PT ;  /* 0x41a000004900780b */ /* 0x000fc40003f7c000 */
[----:B------:R-:W-:Y:S02]  /*1e30*/  FSETP.GTU.FTZ.AND P2, PT, R74, 20, PT ;  /* 0x41a000004a00780b */ /* 0x000fe40003f5c000 */
[----:B------:R-:W-:Y:S02]  /*1e40*/  FSETP.GTU.FTZ.AND P1, PT, R75, 20, PT ;  /* 0x41a000004b00780b */ /* 0x000fe40003f3c000 */
[----:B------:R-:W-:Y:S01]  /*1e50*/  FSETP.GTU.FTZ.AND P6, PT, R76, 20, PT ;  /* 0x41a000004c00780b */ /* 0x000fe20003fdc000 */
[----:B------:R-:W-:-:S06]  /*1e60*/  NOP ;  /* 0x0000000000007918 */ /* 0x000fcc0000000000 */
[----:B------:R-:W-:Y:S05]  /*1e70*/  @P5 BRA `(.L_x_5406) ;  /* 0x000001f000005947 */ /* 0x000fea0003800000 */
[----:B--2---:R-:W-:Y:S01]  /*1e80*/  FMUL.FTZ R71, R71, 1.4426950216293334961 ;  /* 0x3fb8aa3b47477820 */ /* 0x004fe20000410000 */
        /* <DEDUP_REMOVED lines=30> */
.L_x_5406:
[----:B--2---:R-:W-:Y:S05]  /*2070*/  BSYNC B0 ;  /* 0x0000000000007941 */ /* 0x004fea0003800000 */
.L_x_5405:
        /* <DEDUP_REMOVED lines=36> */
.L_x_5408:
[----:B------:R-:W-:Y:S05]  /*22c0*/  BSYNC B0 ;  /* 0x0000000000007941 */ /* 0x000fea0003800000 */
.L_x_5407:
        /* <DEDUP_REMOVED lines=36> */
.L_x_5410:
[----:B------:R-:W-:Y:S05]  /*2510*/  BSYNC B0 ;  /* 0x0000000000007941 */ /* 0x000fea0003800000 */
.L_x_5409:
        /* <DEDUP_REMOVED lines=36> */
.L_x_5412:
[----:B------:R-:W-:Y:S05]  /*2760*/  BSYNC B0 ;  /* 0x0000000000007941 */ /* 0x000fea0003800000 */
.L_x_5411:
        /* <DEDUP_REMOVED lines=36> */
.L_x_5414:
[----:B------:R-:W-:Y:S05]  /*29b0*/  BSYNC B0 ;  /* 0x0000000000007941 */ /* 0x000fea0003800000 */
.L_x_5413:
        /* <DEDUP_REMOVED lines=36> */
.L_x_5416:
[----:B------:R-:W-:Y:S05]  /*2c00*/  BSYNC B0 ;  /* 0x0000000000007941 */ /* 0x000fea0003800000 */
.L_x_5415:
        /* <DEDUP_REMOVED lines=36> */
.L_x_5418:
[----:B------:R-:W-:Y:S05]  /*2e50*/  BSYNC B0 ;  /* 0x0000000000007941 */ /* 0x000fea0003800000 */
.L_x_5417:
        /* <DEDUP_REMOVED lines=36> */
.L_x_5420:
[----:B------:R-:W-:Y:S05]  /*30a0*/  BSYNC B0 ;  /* 0x0000000000007941 */ /* 0x000fea0003800000 */
.L_x_5419:
        /* <DEDUP_REMOVED lines=36> */
.L_x_5422:
[----:B------:R-:W-:Y:S05]  /*32f0*/  BSYNC B0 ;  /* 0x0000000000007941 */ /* 0x000fea0003800000 */
.L_x_5421:
        /* <DEDUP_REMOVED lines=36> */
.L_x_5424:
[----:B------:R-:W-:Y:S05]  /*3540*/  BSYNC B0 ;  /* 0x0000000000007941 */ /* 0x000fea0003800000 */
.L_x_5423:
[----:B------:R-:W-:Y:S01]  /*3550*/  USHF.R.S32.HI UR38, URZ, 0x1f, UR37 ;  /* 0x0000001f3f267899 */ /* 0x000fe20008011425 */
        /* <DEDUP_REMOVED lines=34> */
.L_x_5426:
[----:B------:R-:W-:Y:S05]  /*3780*/  BSYNC B0 ;  /* 0x0000000000007941 */ /* 0x000fea0003800000 */
.L_x_5425:
        /* <DEDUP_REMOVED lines=33> */
.L_x_5428:
[----:B------:R-:W-:Y:S05]  /*39a0*/  BSYNC B0 ;  /* 0x0000000000007941 */ /* 0x000fea0003800000 */
.L_x_5427:
        /* <DEDUP_REMOVED lines=33> */
.L_x_5430:
[----:B------:R-:W-:Y:S05]  /*3bc0*/  BSYNC B0 ;  /* 0x0000000000007941 */ /* 0x000fea0003800000 */
.L_x_5429:
        /* <DEDUP_REMOVED lines=33> */
.L_x_5432:
[----:B------:R-:W-:Y:S05]  /*3de0*/  BSYNC B0 ;  /* 0x0000000000007941 */ /* 0x000fea0003800000 */
.L_x_5431:
        /* <DEDUP_REMOVED lines=33> */
.L_x_5434:
[----:B------:R-:W-:Y:S05]  /*4000*/  BSYNC B0 ;  /* 0x0000000000007941 */ /* 0x000fea0003800000 */
.L_x_5433:
        /* <DEDUP_REMOVED lines=33> */
.L_x_5436:
[----:B------:R-:W-:Y:S05]  /*4220*/  BSYNC B0 ;  /* 0x0000000000007941 */ /* 0x000fea0003800000 */
.L_x_5435:
[----:B------:R-:W-:Y:S01]  /*4230*/  ULDC.64 UR8, c[0x0][0x1f0] ;  /* 0x00007c0000087ab9 */ /* 0x000fe20000000a00 */
[----:B------:R-:W-:Y:S01]  /*4240*/  MOV R2, UR37 ;  /* 0x0000002500027c02 */ /* 0x000fe20008000f00 */
[----:B------:R-:W-:Y:S01]  /*4250*/  UIMAD UR7, UR36, UR8, URZ ;  /* 0x00000008240772a4 */ /* 0x000fe2000f8e023f */
[----:B------:R-:W-:Y:S01]  /*4260*/  MOV R3, UR38 ;  /* 0x0000002600037c02 */ /* 0x000fe20008000f00 */
[----:B------:R-:W-:Y:S01]  /*4270*/  UIMAD.WIDE.U32 UR30, UR35, UR8, URZ ;  /* 0x00000008231e72a5 */ /* 0x000fe2000f8e003f */
[----:B------:R-:W-:Y:S01]  /*4280*/  MOV R11, UR35 ;  /* 0x00000023000b7c02 */ /* 0x000fe20008000f00 */
[----:B------:R-:W-:Y:S01]  /*4290*/  UIMAD UR34, UR35, UR9, UR7 ;  /* 0x00000009232272a4 */ /* 0x000fe2000f8e0207 */
[----:B------:R-:W-:Y:S01]  /*42a0*/  MOV R9, UR38 ;  /* 0x0000002600097c02 */ /* 0x000fe20008000f00 */
[----:B------:R-:W-:Y:S01]  /*42b0*/  IMAD.U32 R8, RZ, RZ, UR37 ;  /* 0x00000025ff087e24 */ /* 0x000fe2000f8e00ff */
[----:B------:R-:W-:Y:S01]  /*42c0*/  ULDC.64 UR8, c[0x0][0x200] ;  /* 0x0000800000087ab9 */ /* 0x000fe20000000a00 */
[C---:B------:R-:W-:Y:S01]  /*42d0*/  @!P0 IMAD.WIDE.U32 R2, R11.reuse, c[0x0][0x1f0], R2 ;  /* 0x00007c000b028a25 */ /* 0x040fe200078e0002 */
[----:B------:R-:W-:Y:S01]  /*42e0*/  UIMAD UR7, UR36, UR8, URZ ;  /* 0x00000008240772a4 */ /* 0x000fe2000f8e023f */
[----:B------:R-:W-:Y:S01]  /*42f0*/  LDS.U16 R113, [R55] ;  /* 0x0000000037717984 */ /* 0x000fe20000000400 */
[----:B------:R-:W-:Y:S01]  /*4300*/  ULDC.64 UR20, c[0x0][0x1f8] ;  /* 0x00007e0000147ab9 */ /* 0x000fe20000000a00 */
[----:B------:R-:W-:Y:S01]  /*4310*/  @!P0 IMAD.WIDE.U32 R8, R11, c[0x0][0x200], R8 ;  /* 0x000080000b088a25 */ /* 0x000fe200078e0008 */
[----:B------:R-:W-:Y:S01]  /*4320*/  UIMAD UR40, UR35, UR9, UR7 ;  /* 0x00000009232872a4 */ /* 0x000fe2000f8e0207 */
[----:B------:R-:W-:Y:S01]  /*4330*/  @!P0 IADD3 R3, R3, UR34, RZ ;  /* 0x0000002203038c10 */ /* 0x000fe2000fffe0ff */
[----:B------:R-:W-:Y:S01]  /*4340*/  UIMAD UR39, UR17, UR20, URZ ;  /* 0x00000014112772a4 */ /* 0x000fe2000f8e023f */
[----:B------:R-:W-:Y:S01]  /*4350*/  MOV R11, UR16 ;  /* 0x00000010000b7c02 */ /* 0x000fe20008000f00 */
[----:B------:R-:W-:Y:S01]  /*4360*/  UIMAD.WIDE.U32 UR18, UR35, UR8, URZ ;  /* 0x00000008231272a5 */ /* 0x000fe2000f8e003f */
[----:B------:R-:W-:Y:S01]  /*4370*/  LDS.U16 R114, [R55+0x2] ;  /* 0x0000020037727984 */ /* 0x000fe20000000400 */
[----:B------:R-:W-:Y:S01]  /*4380*/  UIMAD UR39, UR16, UR21, UR39 ;  /* 0x00000015102772a4 */ /* 0x000fe2000f8e0227 */
[----:B------:R-:W-:Y:S01]  /*4390*/  @!P0 IADD3 R9, R9, UR40, RZ ;  /* 0x0000002809098c10 */ /* 0x000fe2000fffe0ff */
[----:B------:R-:W-:Y:S01]  /*43a0*/  ULDC.64 UR8, c[0x0][0x208] ;  /* 0x0000820000087ab9 */ /* 0x000fe20000000a00 */
[C---:B------:R-:W-:Y:S01]  /*43b0*/  @!P0 IMAD.WIDE.U32 R2, R11.reuse, c[0x0][0x1f8], R2 ;  /* 0x00007e000b028a25 */ /* 0x040fe200078e0002 */
[----:B------:R-:W-:Y:S01]  /*43c0*/  ULDC UR7, c[0x0][0x174] ;  /* 0x00005d0000077ab9 */ /* 0x000fe20000000800 */
[----:B------:R-:W-:Y:S01]  /*43d0*/  LDS.U16 R115, [R55+0x4] ;  /* 0x0000040037737984 */ /* 0x000fe20000000400 */
[----:B------:R-:W-:Y:S01]  /*43e0*/  UIMAD UR21, UR17, UR8, URZ ;  /* 0x00000008111572a4 */ /* 0x000fe2000f8e023f */
[----:B------:R-:W-:Y:S01]  /*43f0*/  @!P0 IMAD.WIDE.U32 R8, R11, c[0x0][0x208], R8 ;  /* 0x000082000b088a25 */ /* 0x000fe200078e0008 */
[----:B------:R-:W-:Y:S01]  /*4400*/  UIADD3 UR31, UR31, UR34, URZ ;  /* 0x000000221f1f7290 */ /* 0x000fe2000fffe03f */
[C---:B------:R-:W-:Y:S01]  /*4410*/  @!P0 IADD3 R12, P1, R6.reuse, R2, RZ ;  /* 0x00000002060c8210 */ /* 0x040fe20007f3e0ff */
[----:B------:R-:W-:Y:S01]  /*4420*/  UIADD3 UR7, UR6, -UR7, URZ ;  /* 0x8000000706077290 */ /* 0x000fe2000fffe03f */
[C---:B------:R-:W-:Y:S01]  /*4430*/  LEA R2, P2, R6.reuse, c[0x0][0x258], 0x1 ;  /* 0x0000960006027a11 */ /* 0x040fe200078408ff */
[----:B------:R-:W-:Y:S01]  /*4440*/  UIADD3 UR19, UR19, UR40, URZ ;  /* 0x0000002813137290 */ /* 0x000fe2000fffe03f */
[C---:B------:R-:W-:Y:S01]  /*4450*/  @!P0 IADD3.X R13, R7.reuse, UR39, R3, P1, !PT ;  /* 0x00000027070d8c10 */ /* 0x040fe20008ffe403 */
[----:B------:R-:W-:Y:S01]  /*4460*/  UIMAD UR34, UR16, UR9, UR21 ;  /* 0x00000009102272a4 */ /* 0x000fe2000f8e0215 */
[C---:B------:R-:W-:Y:S01]  /*4470*/  @!P0 IADD3 R10, P1, R6.reuse, R8, RZ ;  /* 0x00000008060a8210 */ /* 0x040fe20007f3e0ff */
[----:B------:R-:W-:Y:S01]  /*4480*/  UIMAD.WIDE.U32 UR20, UR16, UR20, UR30 ;  /* 0x00000014101472a5 */ /* 0x000fe2000f8e001e */
[----:B------:R-:W-:Y:S01]  /*4490*/  LEA.HI.X R3, R6, c[0x0][0x25c], R7, 0x1, P2 ;  /* 0x0000970006037a11 */ /* 0x000fe200010f0c07 */
[----:B------:R-:W-:Y:S01]  /*44a0*/  UIMAD UR30, UR7, -0x200, URZ ;  /* 0xfffffe00071e78a4 */ /* 0x000fe2000f8e023f */
[----:B------:R-:W-:Y:S01]  /*44b0*/  @!P0 LEA R8, P3, R10, c[0x0][0x258], 0x1 ;  /* 0x000096000a088a11 */ /* 0x000fe200078608ff */
[----:B------:R-:W-:Y:S01]  /*44c0*/  UIMAD.WIDE.U32 UR8, UR16, UR8, UR18 ;  /* 0x00000008100872a5 */ /* 0x000fe2000f8e0012 */
[----:B------:R-:W-:Y:S01]  /*44d0*/  @!P0 IADD3.X R9, R7, UR34, R9, P1, !PT ;  /* 0x0000002207098c10 */ /* 0x000fe20008ffe409 */
[----:B------:R-:W-:Y:S01]  /*44e0*/  USHF.R.S32.HI UR31, URZ, 0x1f, UR30 ;  /* 0x0000001f3f1f7899 */ /* 0x000fe2000801141e */
[----:B------:R-:W-:Y:S01]  /*44f0*/  LEA R88, P1, R6, c[0x0][0x268], 0x1 ;  /* 0x00009a0006587a11 */ /* 0x000fe200078208ff */
[----:B------:R-:W-:Y:S01]  /*4500*/  UIADD3 UR18, UP0, UR30, UR20, URZ ;  /* 0x000000141e127290 */ /* 0x000fe2000ff1e03f */
[----:B------:R-:W-:Y:S01]  /*4510*/  @!P0 LEA.HI.X R9, R10, c[0x0][0x25c], R9, 0x1, P3 ;  /* 0x000097000a098a11 */ /* 0x000fe200018f0c09 */
[----:B------:R-:W-:Y:S01]  /*4520*/  UIADD3 UR7, UP1, UR30, UR8, URZ ;  /* 0x000000081e077290 */ /* 0x000fe2000ff3e03f */
[----:B------:R-:W-:Y:S01]  /*4530*/  LEA.HI.X R11, R6, c[0x0][0x26c], R7, 0x1, P1 ;  /* 0x00009b00060b7a11 */ /* 0x000fe200008f0c07 */
[----:B------:R-:W-:Y:S01]  /*4540*/  UIADD3.X UR20, UR31, UR39, UR21, UP0, !UPT ;  /* 0x000000271f147290 */ /* 0x000fe200087fe415 */
[C---:B------:R-:W-:Y:S01]  /*4550*/  @!P0 LEA R14, P1, R12.reuse, c[0x0][0x268], 0x1 ;  /* 0x00009a000c0e8a11 */ /* 0x040fe200078208ff */
[----:B------:R-:W-:Y:S01]  /*4560*/  UIADD3.X UR8, UR31, UR34, UR9, UP1, !UPT ;  /* 0x000000221f087290 */ /* 0x000fe20008ffe409 */
[----:B------:R-:W-:Y:S01]  /*4570*/  MOV R87, UR18 ;  /* 0x0000001200577c02 */ /* 0x000fe20008000f00 */
[----:B------:R-:W-:Y:S01]  /*4580*/  LDS.U16 R127, [R55+0x6] ;  /* 0x00000600377f7984 */ /* 0x000fe20000000400 */
[----:B------:R-:W-:Y:S01]  /*4590*/  MOV R91, UR7 ;  /* 0x00000007005b7c02 */ /* 0x000fe20008000f00 */
[----:B------:R-:W-:Y:S01]  /*45a0*/  IMAD.U32 R90, RZ, RZ, UR20 ;  /* 0x00000014ff5a7e24 */ /* 0x000fe2000f8e00ff */
[----:B------:R-:W-:Y:S01]  /*45b0*/  LEA R88, P2, R87, R88, 0x1 ;  /* 0x0000005857587211 */ /* 0x000fe200078408ff */
[----:B------:R-:W-:Y:S01]  /*45c0*/  LDS.U16 R129, [R55+0x8] ;  /* 0x0000080037817984 */ /* 0x000fe20000000400 */
[----:B------:R-:W-:Y:S01]  /*45d0*/  LEA R2, P4, R91, R2, 0x1 ;  /* 0x000000025b027211 */ /* 0x000fe200078808ff */
[----:B------:R-:W-:Y:S01]  /*45e0*/  ULDC.64 UR18, c[0x0][0x2e8] ;  /* 0x0000ba0000127ab9 */ /* 0x000fe20000000a00 */
[----:B------:R-:W-:Y:S01]  /*45f0*/  MOV R92, UR8 ;  /* 0x00000008005c7c02 */ /* 0x000fe20008000f00 */
[----:B------:R-:W-:Y:S01]  /*4600*/  LDS.U16 R124, [R55+0xa] ;  /* 0x00000a00377c7984 */ /* 0x000fe20000000400 */
[----:B------:R-:W-:-:S02]  /*4610*/  @!P0 LEA.HI.X R15, R12, c[0x0][0x26c], R13, 0x1, P1 ;  /* 0x00009b000c0f8a11 */ /* 0x000fc400008f0c0d */
[----:B------:R-:W-:Y:S01]  /*4620*/  LEA.HI.X R89, R87, R11, R90, 0x1, P2 ;  /* 0x0000000b57597211 */ /* 0x000fe200010f0c5a */
[----:B------:R-:W-:Y:S01]  /*4630*/  LDS.U16 R106, [R55+0xc] ;  /* 0x00000c00376a7984 */ /* 0x000fe20000000400 */
[----:B------:R-:W-:-:S03]  /*4640*/  LEA.HI.X R3, R91, R3, R92, 0x1, P4 ;  /* 0x000000035b037211 */ /* 0x000fc600020f0c5c */
[----:B------:R-:W-:Y:S04]  /*4650*/  LDS.U16 R105, [R55+0xe] ;  /* 0x00000e0037697984 */ /* 0x000fe80000000400 */
[----:B------:R-:W-:Y:S04]  /*4660*/  LDS.U16 R103, [R55+0x10] ;  /* 0x0000100037677984 */ /* 0x000fe80000000400 */
[----:B------:R-:W-:Y:S04]  /*4670*/  LDS.U16 R93, [R55+0x12] ;  /* 0x00001200375d7984 */ /* 0x000fe80000000400 */
[----:B------:R-:W-:Y:S04]  /*4680*/  LDS.U16 R13, [R55+0x18] ;  /* 0x00001800370d7984 */ /* 0x000fe80000000400 */
[----:B------:R-:W-:Y:S04]  /*4690*/  LDS.U16 R12, [R55+0x1a] ;  /* 0x00001a00370c7984 */ /* 0x000fe80000000400 */
[----:B------:R-:W-:Y:S01]  /*46a0*/  LDS.U16 R10, [R55+0x1e] ;  /* 0x00001e00370a7984 */ /* 0x000fe20000000400 */
[----:B------:R-:W-:-:S02]  /*46b0*/  ISETP.GE.AND P1, PT, R25, UR29, PT ;  /* 0x0000001d19007c0c */ /* 0x000fc4000bf26270 */
[----:B------:R-:W-:Y:S01]  /*46c0*/  PRMT R94, RZ, 0x7610, R94 ;  /* 0x00007610ff5e7816 */ /* 0x000fe2000000005e */
[----:B------:R-:W-:Y:S04]  /*46d0*/  LDS.U16 R91, [R55+0x14] ;  /* 0x00001400375b7984 */ /* 0x000fe80000000400 */
[----:B------:R-:W-:Y:S04]  /*46e0*/  LDS.U16 R87, [R55+0x16] ;  /* 0x0000160037577984 */ /* 0x000fe80000000400 */
[----:B------:R-:W-:Y:S01]  /*46f0*/  LDS.U16 R11, [R55+0x1c] ;  /* 0x00001c00370b7984 */ /* 0x000fe20000000400 */
[----:B------:R-:W-:-:S02]  /*4700*/  PRMT R101, RZ, 0x7610, R101 ;  /* 0x00007610ff657816 */ /* 0x000fc40000000065 */
[----:B------:R-:W-:Y:S01]  /*4710*/  PRMT R98, RZ, 0x7610, R98 ;  /* 0x00007610ff627816 */ /* 0x000fe20000000062 */
[----:B------:R-:W-:Y:S01]  /*4720*/  BAR.SYNC.DEFER_BLOCKING 0x0 ;  /* 0x0000000000007b1d */ /* 0x000fe20000010000 */
[----:B------:R-:W-:Y:S02]  /*4730*/  ISETP.GE.AND P3, PT, R24, UR29, PT ;  /* 0x0000001d18007c0c */ /* 0x000fe4000bf66270 */
[----:B------:R-:W-:Y:S02]  /*4740*/  ISETP.GE.AND P5, PT, R27, UR29, PT ;  /* 0x0000001d1b007c0c */ /* 0x000fe4000bfa6270 */
[----:B------:R-:W-:Y:S02]  /*4750*/  ISETP.GE.AND P6, PT, R26, UR29, PT ;  /* 0x0000001d1a007c0c */ /* 0x000fe4000bfc6270 */
[----:B------:R-:W-:Y:S02]  /*4760*/  PRMT R107, RZ, 0x7610, R107 ;  /* 0x00007610ff6b7816 */ /* 0x000fe4000000006b */
[----:B------:R-:W-:-:S02]  /*4770*/  PRMT R97, RZ, 0x7610, R97 ;  /* 0x00007610ff617816 */ /* 0x000fc40000000061 */
[----:B------:R-:W-:Y:S02]  /*4780*/  PRMT R95, RZ, 0x7610, R95 ;  /* 0x00007610ff5f7816 */ /* 0x000fe4000000005f */
[----:B------:R-:W-:Y:S01]  /*4790*/  PRMT R90, RZ, 0x7610, R90 ;  /* 0x00007610ff5a7816 */ /* 0x000fe2000000005a */
[----:B------:R-:W2:Y:S01]  /*47a0*/  @!P1 LDG.E.U16 R94, [R88.64+-0x300] ;  /* 0xfffd0020585e9981 */ /* 0x000ea2000c1e1500 */
[----:B------:R-:W-:Y:S02]  /*47b0*/  ISETP.GE.AND P1, PT, R28, UR29, PT ;  /* 0x0000001d1c007c0c */ /* 0x000fe4000bf26270 */
[----:B------:R-:W-:Y:S01]  /*47c0*/  ISETP.GE.AND P2, PT, R23, UR29, PT ;  /* 0x0000001d17007c0c */ /* 0x000fe2000bf46270 */
[----:B------:R-:W3:Y:S01]  /*47d0*/  @!P3 LDG.E.U16 R97, [R88.64+-0x340] ;  /* 0xfffcc0205861b981 */ /* 0x000ee2000c1e1500 */
[----:B------:R-:W-:Y:S02]  /*47e0*/  ISETP.GE.AND P4, PT, R22, UR29, PT ;  /* 0x0000001d16007c0c */ /* 0x000fe4000bf86270 */
[----:B------:R-:W-:Y:S01]  /*47f0*/  PRMT R92, RZ, 0x7610, R92 ;  /* 0x00007610ff5c7816 */ /* 0x000fe2000000005c */
[----:B------:R0:W4:Y:S01]  /*4800*/  @!P0 LDG.E.U16 R90, [R14.64] ;  /* 0x000000200e5a8981 */ /* 0x000122000c1e1500 */
[----:B------:R-:W-:-:S02]  /*4810*/  PRMT R96, RZ, 0x7610, R96 ;  /* 0x00007610ff607816 */ /* 0x000fc40000000060 */
[----:B------:R-:W-:Y:S02]  /*4820*/  PRMT R99, RZ, 0x7610, R99 ;  /* 0x00007610ff637816 */ /* 0x000fe40000000063 */
[----:B------:R-:W-:Y:S01]  /*4830*/  PRMT R100, RZ, 0x7610, R100 ;  /* 0x00007610ff647816 */ /* 0x000fe20000000064 */
[----:B------:R-:W5:Y:S01]  /*4840*/  @!P1 LDG.E.U16 R101, [R88.64+-0x240] ;  /* 0xfffdc02058659981 */ /* 0x000f62000c1e1500 */
[----:B------:R-:W-:Y:S02]  /*4850*/  ISETP.GE.AND P1, PT, R29, UR29, PT ;  /* 0x0000001d1d007c0c */ /* 0x000fe4000bf26270 */
[----:B------:R-:W-:Y:S01]  /*4860*/  PRMT R109, RZ, 0x7610, R109 ;  /* 0x00007610ff6d7816 */ /* 0x000fe2000000006d */
[----:B------:R-:W2:Y:S01]  /*4870*/  @!P2 LDG.E.U16 R92, [R88.64+-0x380] ;  /* 0xfffc8020585ca981 */ /* 0x000ea2000c1e1500 */
[----:B------:R-:W-:Y:S02]  /*4880*/  ISETP.GE.AND P3, PT, R33, UR29, PT ;  /* 0x0000001d21007c0c */ /* 0x000fe4000bf66270 */
[----:B0-----:R-:W-:Y:S01]  /*4890*/  PRMT R14, RZ, 0x7610, R14 ;  /* 0x00007610ff0e7816 */ /* 0x001fe2000000000e */
[----:B------:R-:W2:Y:S01]  /*48a0*/  @!P4 LDG.E.U16 R95, [R88.64+-0x3c0] ;  /* 0xfffc4020585fc981 */ /* 0x000ea2000c1e1500 */
[----:B------:R-:W-:-:S02]  /*48b0*/  PRMT R15, RZ, 0x7610, R15 ;  /* 0x00007610ff0f7816 */ /* 0x000fc4000000000f */
        /* <DEDUP_REMOVED lines=51> */
[----:B------:R-:W-:Y:S04]  /*4bf0*/  LDS.U16 R92, [R55+0x6] ;  /* 0x00000600375c7984 */ /* 0x000fe80000000400 */
[----:B------:R-:W2:Y:S04]  /*4c00*/  LDS.U16 R94, [R55+0x8] ;  /* 0x00000800375e7984 */ /* 0x000ea80000000400 */
        /* <DEDUP_REMOVED lines=11> */
[----:B------:R-:W-:Y:S01]  /*4cc0*/  BAR.SYNC.DEFER_BLOCKING 0x0 ;  /* 0x0000000000007b1d */ /* 0x000fe20000010000 */
[----:B0-----:R-:W-:-:S02]  /*4cd0*/  PRMT R109, RZ, 0x7610, R109 ;  /* 0x00007610ff6d7816 */ /* 0x001fc4000000006d */
[----:B-1----:R-:W-:-:S03]  /*4ce0*/  PRMT R111, RZ, 0x7610, R111 ;  /* 0x00007610ff6f7816 */ /* 0x002fc6000000006f */
[----:B------:R0:W5:Y:S01]  /*4cf0*/  @!P0 LDG.E.U16 R110, [R8.64] ;  /* 0x00000020086e8981 */ /* 0x000162000c1e1500 */
[----:B------:R-:W-:-:S03]  /*4d00*/  ISETP.GE.AND P0, PT, R23, UR29, PT ;  /* 0x0000001d17007c0c */ /* 0x000fc6000bf06270 */
[----:B------:R-:W5:Y:S01]  /*4d10*/  @!P1 LDG.E.U16 R109, [R2.64+-0x3c0] ;  /* 0xfffc4020026d9981 */ /* 0x000f62000c1e1500 */
[----:B------:R-:W-:-:S03]  /*4d20*/  ISETP.GE.AND P1, PT, R24, UR29, PT ;  /* 0x0000001d18007c0c */ /* 0x000fc6000bf26270 */
[----:B------:R-:W5:Y:S04]  /*4d30*/  @!P2 LDG.E.U16 R121, [R2.64+-0x140] ;  /* 0xfffec0200279a981 */ /* 0x000f68000c1e1500 */
[----:B------:R-:W5:Y:S04]  /*4d40*/  @!P3 LDG.E.U16 R122, [R2.64+-0x100] ;  /* 0xffff0020027ab981 */ /* 0x000f68000c1e1500 */
[----:B------:R-:W5:Y:S01]  /*4d50*/  @!P0 LDG.E.U16 R112, [R2.64+-0x380] ;  /* 0xfffc802002708981 */ /* 0x000f62000c1e1500 */
        /* <DEDUP_REMOVED lines=8> */
[----:B------:R-:W-:Y:S02]  /*4de0*/  ISETP.GE.AND P1, PT, R28, UR29, PT ;  /* 0x0000001d1c007c0c */ /* 0x000fe4000bf26270 */
[----:B0-----:R-:W-:Y:S01]  /*4df0*/  PRMT R8, RZ, 0x7610, R8 ;  /* 0x00007610ff087816 */ /* 0x001fe20000000008 */
[----:B------:R-:W5:Y:S01]  /*4e00*/  @!P6 LDG.E.U16 R125, [R2.64+-0x40] ;  /* 0xffffc020027de981 */ /* 0x000f62000c1e1500 */
[----:B------:R-:W-:-:S05]  /*4e10*/  PRMT R9, RZ, 0x7610, R9 ;  /* 0x00007610ff097816 */ /* 0x000fca0000000009 */
[----:B------:R-:W5:Y:S01]  /*4e20*/  @!P0 LDG.E.U16 R8, [R2.64+-0x280] ;  /* 0xfffd802002088981 */ /* 0x000f62000c1e1500 */
[----:B------:R-:W-:-:S03]  /*4e30*/  ISETP.GE.AND P0, PT, R29, UR29, PT ;  /* 0x0000001d1d007c0c */ /* 0x000fc6000bf06270 */
[----:B------:R-:W5:Y:S01]  /*4e40*/  @!P1 LDG.E.U16 R9, [R2.64+-0x240] ;  /* 0xfffdc02002099981 */ /* 0x000f62000c1e1500 */
[----:B------:R-:W-:Y:S02]  /*4e50*/  ISETP.NE.AND P1, PT, R118, RZ, PT ;  /* 0x000000ff7600720c */ /* 0x000fe40003f25270 */
[----:B------:R-:W-:-:S07]  /*4e60*/  PRMT R118, RZ, 0x7610, R118 ;  /* 0x00007610ff767816 */ /* 0x000fce0000000076 */
[----:B------:R-:W5:Y:S01]  /*4e70*/  @!P0 LDG.E.U16 R118, [R2.64+-0x200] ;  /* 0xfffe002002768981 */ /* 0x000f62000c1e1500 */
[----:B------:R-:W-:-:S03]  /*4e80*/  ISETP.GE.AND P0, PT, R30, UR29, PT ;  /* 0x0000001d1e007c0c */ /* 0x000fc6000bf06270 */
[----:B------:R-:W5:Y:S10]  /*4e90*/  @!P1 LDG.E.U16 R120, [R2.64+-0x180] ;  /* 0xfffe802002789981 */ /* 0x000f74000c1e1500 */
[----:B------:R-:W5:Y:S01]  /*4ea0*/  @!P0 LDG.E.U16 R119, [R2.64+-0x1c0] ;  /* 0xfffe402002778981 */ /* 0x000f62000c1e1500 */
[----:B--2---:R-:W-:-:S05]  /*4eb0*/  PRMT R14, RZ, 0x5410, R88 ;  /* 0x00005410ff0e7816 */ /* 0x004fca0000000058 */
[----:B------:R-:W-:-:S04]  /*4ec0*/  FMUL.FTZ R15, R14, -1.4426950216293334961 ;  /* 0xbfb8aa3b0e0f7820 */ /* 0x000fc80000410000 */
[----:B------:R3:W-:Y:S02]  /*4ed0*/  MUFU.EX2 R128, R15 ;  /* 0x0000000f00807308 */ /* 0x0007e40000000800 */
[----:B---3--:R-:W-:-:S05]  /*4ee0*/  PRMT R15, RZ, 0x5410, R89 ;  /* 0x00005410ff0f7816 */ /* 0x008fca0000000059 */
[----:B------:R-:W-:-:S04]  /*4ef0*/  FMUL.FTZ R88, R15, -1.4426950216293334961 ;  /* 0xbfb8aa3b0f587820 */ /* 0x000fc80000410000 */
[----:B------:R4:W0:Y:S02]  /*4f00*/  MUFU.EX2 R130, R88 ;  /* 0x0000005800827308 */ /* 0x0008240000000800 */
[----:B----4-:R-:W-:-:S05]  /*4f10*/  PRMT R88, RZ, 0x5410, R90 ;  /* 0x00005410ff587816 */ /* 0x010fca000000005a */
[----:B------:R-:W-:-:S04]  /*4f20*/  FMUL.FTZ R89, R88, -1.4426950216293334961 ;  /* 0xbfb8aa3b58597820 */ /* 0x000fc80000410000 */
[----:B------:R1:W2:Y:S01]  /*4f30*/  MUFU.EX2 R131, R89 ;  /* 0x0000005900837308 */ /* 0x0002a20000000800 */
[----:B------:R-:W-:Y:S02]  /*4f40*/  PRMT R90, RZ, 0x5410, R94 ;  /* 0x00005410ff5a7816 */ /* 0x000fe4000000005e */
[----:B-1----:R-:W-:Y:S02]  /*4f50*/  PRMT R89, RZ, 0x5410, R92 ;  /* 0x00005410ff597816 */ /* 0x002fe4000000005c */
[----:B------:R-:W-:-:S05]  /*4f60*/  PRMT R92, RZ, 0x5410, R95 ;  /* 0x00005410ff5c7816 */ /* 0x000fca000000005f */
[----:B------:R-:W-:-:S04]  /*4f70*/  FMUL.FTZ R94, R92, -1.4426950216293334961 ;  /* 0xbfb8aa3b5c5e7820 */ /* 0x000fc80000410000 */
[----:B------:R1:W-:Y:S02]  /*4f80*/  MUFU.EX2 R132, R94 ;  /* 0x0000005e00847308 */ /* 0x0003e40000000800 */
[----:B-1----:R-:W-:-:S05]  /*4f90*/  PRMT R94, RZ, 0x5410, R96 ;  /* 0x00005410ff5e7816 */ /* 0x002fca0000000060 */
[----:B------:R-:W-:-:S04]  /*4fa0*/  FMUL.FTZ R95, R94, -1.4426950216293334961 ;  /* 0xbfb8aa3b5e5f7820 */ /* 0x000fc80000410000 */
[----:B------:R1:W3:Y:S02]  /*4fb0*/  MUFU.EX2 R133, R95 ;  /* 0x0000005f00857308 */ /* 0x0002e40000000800 */
[----:B-1----:R-:W-:-:S05]  /*4fc0*/  PRMT R95, RZ, 0x5410, R97 ;  /* 0x00005410ff5f7816 */ /* 0x002fca0000000061 */
[----:B------:R-:W-:-:S04]  /*4fd0*/  FMUL.FTZ R96, R95, -1.4426950216293334961 ;  /* 0xbfb8aa3b5f607820 */ /* 0x000fc80000410000 */
[----:B------:R1:W-:Y:S02]  /*4fe0*/  MUFU.EX2 R134, R96 ;  /* 0x0000006000867308 */ /* 0x0003e40000000800 */
        /* <DEDUP_REMOVED lines=19> */
[----:B------:R-:W-:Y:S01]  /*5120*/  FMUL.FTZ R104, R102, -1.4426950216293334961 ;  /* 0xbfb8aa3b66687820 */ /* 0x000fe20000410000 */
[----:B-----5:R-:W-:Y:S04]  /*5130*/  STS.U16 [R37], R110 ;  /* 0x0000006e25007388 */ /* 0x020fe80000000400 */
[----:B------:R-:W-:Y:S01]  /*5140*/  STS.U16 [R38+0x40], R109 ;  /* 0x0000406d26007388 */ /* 0x000fe20000000400 */
[----:B------:R1:W-:Y:S03]  /*5150*/  MUFU.EX2 R144, R104 ;  /* 0x0000006800907308 */ /* 0x0003e60000000800 */
[----:B------:R0:W-:Y:S04]  /*5160*/  STS.U16 [R39+0x80], R112 ;  /* 0x0000807027007388 */ /* 0x0001e80000000400 */
[----:B------:R2:W-:Y:S01]  /*5170*/  STS.U16 [R40+0xc0], R111 ;  /* 0x0000c06f28007388 */ /* 0x0005e20000000400 */
[----:B-1----:R-:W-:-:S03]  /*5180*/  PRMT R104, RZ, 0x5410, R108 ;  /* 0x00005410ff687816 */ /* 0x002fc6000000006c */
[----:B------:R-:W-:Y:S04]  /*5190*/  STS.U16 [R41+0x100], R116 ;  /* 0x0001007429007388 */ /* 0x000fe80000000400 */
[----:B------:R-:W-:Y:S01]  /*51a0*/  STS.U16 [R42+0x140], R117 ;  /* 0x000140752a007388 */ /* 0x000fe20000000400 */
[----:B------:R-:W-:-:S03]  /*51b0*/  FMUL.FTZ R108, R104, -1.4426950216293334961 ;  /* 0xbfb8aa3b686c7820 */ /* 0x000fc60000410000 */
[----:B------:R-:W-:Y:S04]  /*51c0*/  STS.U16 [R43+0x180], R8 ;  /* 0x000180082b007388 */ /* 0x000fe80000000400 */
[----:B------:R-:W-:Y:S01]  /*51d0*/  STS.U16 [R44+0x1c0], R9 ;  /* 0x0001c0092c007388 */ /* 0x000fe20000000400 */
[----:B------:R1:W-:Y:S03]  /*51e0*/  MUFU.EX2 R145, R108 ;  /* 0x0000006c00917308 */ /* 0x0003e60000000800 */
        /* <DEDUP_REMOVED lines=9> */
[----:B------:R-:W4:Y:S04]  /*5280*/  LDS.U16 R109, [R55+0x2] ;  /* 0x00000200376d7984 */ /* 0x000f280000000400 */
[----:B-1----:R-:W1:Y:S04]  /*5290*/  LDS.U16 R108, [R55] ;  /* 0x00000000376c7984 */ /* 0x002e680000000400 */
[----:B------:R-:W5:Y:S01]  /*52a0*/  LDS.U16 R110, [R55+0x4] ;  /* 0x00000400376e7984 */ /* 0x000f620000000400 */
[----:B------:R-:W-:Y:S02]  /*52b0*/  FMUL.FTZ R2, R89, -1.4426950216293334961 ;  /* 0xbfb8aa3b59027820 */ /* 0x000fe40000410000 */
[----:B------:R-:W-:Y:S01]  /*52c0*/  FMUL.FTZ R3, R90, -1.4426950216293334961 ;  /* 0xbfb8aa3b5a037820 */ /* 0x000fe20000410000 */
[----:B------:R-:W5:Y:S01]  /*52d0*/  LDS.U16 R120, [R55+0x6] ;  /* 0x0000060037787984 */ /* 0x000f620000000400 */
[----:B0-----:R-:W-:-:S02]  /*52e0*/  FADD.FTZ R112, R130, 1 ;  /* 0x3f80000082707421 */ /* 0x001fc40000010000 */
[----:B------:R-:W0:Y:S01]  /*52f0*/  MUFU.EX2 R2, R2 ;  /* 0x0000000200027308 */ /* 0x000e220000000800 */
[----:B------:R-:W-:Y:S01]  /*5300*/  FADD.FTZ R107, R128, 1 ;  /* 0x3f800000806b7421 */ /* 0x000fe20000010000 */
[----:B------:R-:W5:Y:S01]  /*5310*/  LDS.U16 R122, [R55+0x8] ;  /* 0x00000800377a7984 */ /* 0x000f620000000400 */
[----:B--2---:R-:W-:Y:S01]  /*5320*/  FADD.FTZ R111, R131, 1 ;  /* 0x3f800000836f7421 */ /* 0x004fe20000010000 */
[----:B------:R-:W-:Y:S02]  /*5330*/  PRMT R114, RZ, 0x5410, R114 ;  /* 0x00005410ff727816 */ /* 0x000fe40000000072 */
[----:B------:R-:W2:Y:S02]  /*5340*/  LDS.U16 R123, [R55+0xa] ;  /* 0x00000a00377b7984 */ /* 0x000ea40000000400 */
[----:B------:R-:W1:Y:S01]  /*5350*/  MUFU.EX2 R3, R3 ;  /* 0x0000000300037308 */ /* 0x000e620000000800 */
[----:B------:R-:W-:Y:S02]  /*5360*/  PRMT R113, RZ, 0x5410, R113 ;  /* 0x00005410ff717816 */ /* 0x000fe40000000071 */
[----:B------:R-:W-:Y:S01]  /*5370*/  PRMT R115, RZ, 0x5410, R115 ;  /* 0x00005410ff737816 */ /* 0x000fe20000000073 */
[----:B---3--:R-:W-:Y:S01]  /*5380*/  FADD.FTZ R121, R133, 1 ;  /* 0x3f80000085797421 */ /* 0x008fe20000010000 */
[----:B------:R-:W-:Y:S01]  /*5390*/  PRMT R127, RZ, 0x5410, R127 ;  /* 0x00005410ff7f7816 */ /* 0x000fe2000000007f */
[----:B------:R-:W-:Y:S01]  /*53a0*/  FADD.FTZ R119, R132, 1 ;  /* 0x3f80000084777421 */ /* 0x000fe20000010000 */
[----:B------:R-:W-:Y:S01]  /*53b0*/  PRMT R129, RZ, 0x5410, R129 ;  /* 0x00005410ff817816 */ /* 0x000fe20000000081 */
[----:B------:R-:W3:Y:S01]  /*53c0*/  MUFU.RCP R112, R112 ;  /* 0x0000007000707308 */ /* 0x000ee20000001000 */
[----:B0-----:R-:W-:Y:S01]  /*53d0*/  FADD.FTZ R2, R2, 1 ;  /* 0x3f80000002027421 */ /* 0x001fe20000010000 */
[----:B------:R-:W-:Y:S01]  /*53e0*/  PRMT R124, RZ, 0x5410, R124 ;  /* 0x00005410ff7c7816 */ /* 0x000fe2000000007c */
[----:B------:R-:W-:Y:S01]  /*53f0*/  FADD.FTZ R135, R135, 1 ;  /* 0x3f80000087877421 */ /* 0x000fe20000010000 */
[----:B------:R-:W-:Y:S01]  /*5400*/  PRMT R106, RZ, 0x5410, R106 ;  /* 0x00005410ff6a7816 */ /* 0x000fe2000000006a */
[----:B------:R-:W-:Y:S01]  /*5410*/  FADD.FTZ R118, R134, 1 ;  /* 0x3f80000086767421 */ /* 0x000fe20000010000 */
[----:B------:R-:W-:Y:S02]  /*5420*/  LDS.U16 R142, [R55+0x18] ;  /* 0x00001800378e7984 */ /* 0x000fe40000000400 */
[----:B------:R-:W-:Y:S08]  /*5430*/  MUFU.RCP R107, R107 ;  /* 0x0000006b006b7308 */ /* 0x000ff00000001000 */
[----:B------:R-:W0:Y:S01]  /*5440*/  MUFU.RCP R111, R111 ;  /* 0x0000006f006f7308 */ /* 0x000e220000001000 */
[----:B-1----:R-:W-:Y:S01]  /*5450*/  FADD.FTZ R3, R3, 1 ;  /* 0x3f80000003037421 */ /* 0x002fe20000010000 */
[----:B----4-:R-:W-:-:S02]  /*5460*/  PRMT R109, RZ, 0x5410, R109 ;  /* 0x00005410ff6d7816 */ /* 0x010fc4000000006d */
[----:B------:R-:W-:Y:S02]  /*5470*/  PRMT R108, RZ, 0x5410, R108 ;  /* 0x00005410ff6c7816 */ /* 0x000fe4000000006c */
[----:B-----5:R-:W-:Y:S02]  /*5480*/  PRMT R110, RZ, 0x5410, R110 ;  /* 0x00005410ff6e7816 */ /* 0x020fe4000000006e */
[----:B------:R3:W1:Y:S01]  /*5490*/  MUFU.RCP R116, R2 ;  /* 0x0000000200747308 */ /* 0x0006620000001000 */
[----:B------:R-:W-:Y:S02]  /*54a0*/  FMUL.FTZ R9, R114, R109 ;  /* 0x0000006d72097220 */ /* 0x000fe40000410000 */
[----:B------:R-:W-:Y:S02]  /*54b0*/  FMUL.FTZ R126, R115, R110 ;  /* 0x0000006e737e7220 */ /* 0x000fe40000410000 */
[----:B---3--:R-:W-:-:S03]  /*54c0*/  FADD.FTZ R2, -R112, 1 ;  /* 0x3f80000070027421 */ /* 0x008fc60000010100 */
[----:B------:R3:W4:Y:S01]  /*54d0*/  MUFU.RCP R117, R3 ;  /* 0x0000000300757308 */ /* 0x0007220000001000 */
[----:B0-----:R-:W-:Y:S02]  /*54e0*/  FADD.FTZ R125, -R111, 1 ;  /* 0x3f8000006f7d7421 */ /* 0x001fe40000010100 */
[----:B------:R-:W-:Y:S02]  /*54f0*/  FFMA.FTZ R131, R15, R2, 1 ;  /* 0x3f8000000f837423 */ /* 0x000fe40000010002 */
[----:B------:R-:W-:Y:S02]  /*5500*/  FMUL.FTZ R2, R113, R108 ;  /* 0x0000006c71027220 */ /* 0x000fe40000410000 */
[----:B---3--:R-:W-:Y:S02]  /*5510*/  FADD.FTZ R3, -R107, 1 ;  /* 0x3f8000006b037421 */ /* 0x008fe40000010100 */
[----:B------:R-:W-:Y:S02]  /*5520*/  FMUL.FTZ R8, R112, R9 ;  /* 0x0000000970087220 */ /* 0x000fe40000410000 */
[----:B------:R-:W-:-:S02]  /*5530*/  FFMA.FTZ R3, R14, R3, 1 ;  /* 0x3f8000000e037423 */ /* 0x000fc40000010003 */
[----:B------:R-:W-:Y:S02]  /*5540*/  FFMA.FTZ R133, R88, R125, 1 ;  /* 0x3f80000058857423 */ /* 0x000fe4000001007d */
[----:B------:R-:W-:Y:S02]  /*5550*/  FMUL.FTZ R2, R107, R2 ;  /* 0x000000026b027220 */ /* 0x000fe40000410000 */
[----:B------:R-:W-:Y:S02]  /*5560*/  FMUL.FTZ R126, R111, R126 ;  /* 0x0000007e6f7e7220 */ /* 0x000fe40000410000 */
[----:B------:R-:W-:Y:S02]  /*5570*/  FMUL.FTZ R9, R2, R3 ;  /* 0x0000000302097220 */ /* 0x000fe40000410000 */
[----:B------:R-:W-:Y:S01]  /*5580*/  FMUL.FTZ R146, R8, R131 ;  /* 0x0000008308927220 */ /* 0x000fe20000410000 */
[----:B------:R-:W-:Y:S01]  /*5590*/  LDS.U16 R3, [R55+0xc] ;  /* 0x00000c0037037984 */ /* 0x000fe20000000400 */
[----:B------:R-:W-:-:S03]  /*55a0*/  FMUL.FTZ R2, R126, R133 ;  /* 0x000000857e027220 */ /* 0x000fc60000410000 */
[----:B------:R-:W0:Y:S04]  /*55b0*/  LDS.U16 R8, [R55+0xe] ;  /* 0x00000e0037087984 */ /* 0x000e280000000400 */
[----:B------:R-:W3:Y:S01]  /*55c0*/  LDS.U16 R133, [R55+0x10] ;  /* 0x0000100037857984 */ /* 0x000ee20000000400 */
[----:B------:R-:W5:Y:S01]  /*55d0*/  MUFU.RCP R119, R119 ;  /* 0x0000007700777308 */ /* 0x000f620000001000 */
[----:B------:R-:W-:Y:S02]  /*55e0*/  PRMT R120, RZ, 0x5410, R120 ;  /* 0x00005410ff787816 */ /* 0x000fe40000000078 */
[----:B------:R-:W-:Y:S01]  /*55f0*/  PRMT R122, RZ, 0x5410, R122 ;  /* 0x00005410ff7a7816 */ /* 0x000fe2000000007a */
[----:B------:R-:W-:-:S04]  /*5600*/  FADD.FTZ R131, R137, 1 ;  /* 0x3f80000089837421 */ /* 0x000fc80000010000 */
[----:B------:R-:W0:Y:S01]  /*5610*/  MUFU.RCP R121, R121 ;  /* 0x0000007900797308 */ /* 0x000e220000001000 */
[----:B--2---:R-:W-:Y:S01]  /*5620*/  PRMT R123, RZ, 0x5410, R123 ;  /* 0x00005410ff7b7816 */ /* 0x004fe2000000007b */
[----:B-1----:R-:W-:-:S06]  /*5630*/  FADD.FTZ R128, -R116, 1 ;  /* 0x3f80000074807421 */ /* 0x002fcc0000010100 */
[----:B------:R4:W1:Y:S01]  /*5640*/  MUFU.RCP R125, R135 ;  /* 0x00000087007d7308 */ /* 0x0008620000001000 */
[----:B------:R-:W-:Y:S02]  /*5650*/  FMUL.FTZ R130, R129, R122 ;  /* 0x0000007a81827220 */ /* 0x000fe40000410000 */
[----:B----4-:R-:W-:-:S04]  /*5660*/  FADD.FTZ R135, -R117, 1 ;  /* 0x3f80000075877421 */ /* 0x010fc80000010100 */
[----:B------:R-:W-:Y:S02]  /*5670*/  FFMA.FTZ R137, R90, R135, 1 ;  /* 0x3f8000005a897423 */ /* 0x000fe40000010087 */
[----:B------:R-:W-:Y:S01]  /*5680*/  FMUL.FTZ R135, R127, R120 ;  /* 0x000000787f877220 */ /* 0x000fe20000410000 */
[----:B------:R-:W2:Y:S01]  /*5690*/  MUFU.RCP R118, R118 ;  /* 0x0000007600767308 */ /* 0x000ea20000001000 */
[----:B-----5:R-:W-:Y:S02]  /*56a0*/  FADD.FTZ R139, -R119, 1 ;  /* 0x3f800000778b7421 */ /* 0x020fe40000010100 */
[----:B------:R-:W-:Y:S02]  /*56b0*/  FFMA.FTZ R128, R89, R128, 1 ;  /* 0x3f80000059807423 */ /* 0x000fe40000010080 */
[----:B------:R-:W-:Y:S02]  /*56c0*/  FMUL.FTZ R132, R124, R123 ;  /* 0x0000007b7c847220 */ /* 0x000fe40000410000 */
[----:B------:R-:W-:-:S02]  /*56d0*/  FMUL.FTZ R135, R116, R135 ;  /* 0x0000008774877220 */ /* 0x000fc40000410000 */
[----:B------:R-:W-:Y:S02]  /*56e0*/  FMUL.FTZ R130, R117, R130 ;  /* 0x0000008275827220 */ /* 0x000fe40000410000 */
[----:B------:R-:W-:Y:S02]  /*56f0*/  FFMA.FTZ R139, R92, R139, 1 ;  /* 0x3f8000005c8b7423 */ /* 0x000fe4000001008b */
[----:B------:R-:W-:Y:S02]  /*5700*/  FMUL.FTZ R134, R119, R132 ;  /* 0x0000008477867220 */ /* 0x000fe40000410000 */
[----:B------:R-:W-:Y:S02]  /*5710*/  FMUL.FTZ R149, R135, R128 ;  /* 0x0000008087957220 */ /* 0x000fe40000410000 */
[----:B------:R-:W-:Y:S01]  /*5720*/  FMUL.FTZ R148, R130, R137 ;  /* 0x0000008982947220 */ /* 0x000fe20000410000 */
[----:B------:R-:W-:Y:S01]  /*5730*/  PRMT R130, RZ, 0x5410, R103 ;  /* 0x00005410ff827816 */ /* 0x000fe20000000067 */
[----:B------:R-:W-:-:S02]  /*5740*/  FADD.FTZ R135, R140, 1 ;  /* 0x3f8000008c877421 */ /* 0x000fc40000010000 */
[----:B0-----:R-:W-:Y:S01]  /*5750*/  FADD.FTZ R103, -R121, 1 ;  /* 0x3f80000079677421 */ /* 0x001fe20000010100 */
[----:B------:R-:W0:Y:S01]  /*5760*/  LDS.U16 R140, [R55+0x14] ;  /* 0x00001400378c7984 */ /* 0x000e220000000400 */
[----:B------:R-:W-:Y:S01]  /*5770*/  FMUL.FTZ R151, R134, R139 ;  /* 0x0000008b86977220 */ /* 0x000fe20000410000 */
[----:B------:R-:W-:Y:S01]  /*5780*/  PRMT R128, RZ, 0x5410, R105 ;  /* 0x00005410ff807816 */ /* 0x000fe20000000069 */
[----:B------:R-:W-:Y:S01]  /*5790*/  FADD.FTZ R134, R141, 1 ;  /* 0x3f8000008d867421 */ /* 0x000fe20000010000 */
[----:B------:R-:W-:Y:S01]  /*57a0*/  PRMT R105, RZ, 0x5410, R8 ;  /* 0x00005410ff697816 */ /* 0x000fe20000000008 */
[----:B------:R-:W4:Y:S01]  /*57b0*/  LDS.U16 R141, [R55+0x16] ;  /* 0x00001600378d7984 */ /* 0x000f220000000400 */
[----:B------:R-:W-:Y:S01]  /*57c0*/  FFMA.FTZ R137, R94, R103, 1 ;  /* 0x3f8000005e897423 */ /* 0x000fe20000010067 */
[----:B------:R-:W-:Y:S01]  /*57d0*/  PRMT R103, RZ, 0x5410, R3 ;  /* 0x00005410ff677816 */ /* 0x000fe20000000003 */
[----:B------:R-:W-:Y:S01]  /*57e0*/  FADD.FTZ R138, R138, 1 ;  /* 0x3f8000008a8a7421 */ /* 0x000fe20000010000 */
[----:B---3--:R-:W-:Y:S01]  /*57f0*/  PRMT R133, RZ, 0x5410, R133 ;  /* 0x00005410ff857816 */ /* 0x008fe20000000085 */
[----:B------:R-:W-:Y:S01]  /*5800*/  FADD.FTZ R126, R136, 1 ;  /* 0x3f800000887e7421 */ /* 0x000fe20000010000 */
[----:B------:R-:W3:Y:S01]  /*5810*/  LDS.U16 R139, [R55+0x12] ;  /* 0x00001200378b7984 */ /* 0x000ee20000000400 */
[----:B------:R5:W0:Y:S01]  /*5820*/  MUFU.RCP R132, R138 ;  /* 0x0000008a00847308 */ /* 0x000a220000001000 */
[----:B-1----:R-:W-:-:S02]  /*5830*/  FADD.FTZ R143, -R125, 1 ;  /* 0x3f8000007d8f7421 */ /* 0x002fc40000010100 */
[----:B------:R-:W-:Y:S02]  /*5840*/  FMUL.FTZ R8, R106, R103 ;  /* 0x000000676a087220 */ /* 0x000fe40000410000 */
[----:B------:R-:W-:Y:S02]  /*5850*/  FMUL.FTZ R3, R128, R105 ;  /* 0x0000006980037220 */ /* 0x000fe40000410000 */
[----:B--2---:R-:W-:Y:S02]  /*5860*/  FADD.FTZ R136, -R118, 1 ;  /* 0x3f80000076887421 */ /* 0x004fe40000010100 */
[----:B-----5:R-:W-:Y:S02]  /*5870*/  FMUL.FTZ R138, R130, R133 ;  /* 0x00000085828a7220 */ /* 0x020fe40000410000 */
[----:B------:R-:W-:Y:S02]  /*5880*/  FMUL.FTZ R8, R121, R8 ;  /* 0x0000000879087220 */ /* 0x000fe40000410000 */
[----:B------:R-:W-:-:S02]  /*5890*/  FFMA.FTZ R143, R96, R143, 1 ;  /* 0x3f800000608f7423 */ /* 0x000fc4000001008f */
[----:B------:R-:W-:Y:S02]  /*58a0*/  FMUL.FTZ R3, R118, R3 ;  /* 0x0000000376037220 */ /* 0x000fe40000410000 */
[----:B------:R-:W-:Y:S02]  /*58b0*/  FFMA.FTZ R136, R95, R136, 1 ;  /* 0x3f8000005f887423 */ /* 0x000fe40000010088 */
[----:B------:R-:W-:Y:S02]  /*58c0*/  FMUL.FTZ R138, R125, R138 ;  /* 0x0000008a7d8a7220 */ /* 0x000fe40000410000 */
[----:B------:R-:W-:Y:S02]  /*58d0*/  FMUL.FTZ R8, R8, R137 ;  /* 0x0000008908087220 */ /* 0x000fe40000410000 */
[----:B------:R-:W-:Y:S02]  /*58e0*/  FADD.FTZ R137, R144, 1 ;  /* 0x3f80000090897421 */ /* 0x000fe40000010000 */
[----:B------:R-:W-:Y:S01]  /*58f0*/  FMUL.FTZ R153, R3, R136 ;  /* 0x0000008803997220 */ /* 0x000fe20000410000 */
[----:B------:R-:W-:Y:S01]  /*5900*/  LDS.U16 R144, [R55+0x1e] ;  /* 0x00001e0037907984 */ /* 0x000fe20000000400 */
[----:B------:R-:W-:-:S03]  /*5910*/  FMUL.FTZ R150, R138, R143 ;  /* 0x0000008f8a967220 */ /* 0x000fc60000410000 */
[----:B------:R-:W1:Y:S04]  /*5920*/  LDS.U16 R3, [R55+0x1a] ;  /* 0x00001a0037037984 */ /* 0x000e680000000400 */
[----:B------:R-:W2:Y:S01]  /*5930*/  LDS.U16 R143, [R55+0x1c] ;  /* 0x00001c00378f7984 */ /* 0x000ea20000000400 */
[----:B------:R-:W5:Y:S08]  /*5940*/  MUFU.RCP R135, R135 ;  /* 0x0000008700877308 */ /* 0x000f700000001000 */
[----:B------:R-:W3:Y:S01]  /*5950*/  MUFU.RCP R131, R131 ;  /* 0x0000008300837308 */ /* 0x000ee20000001000 */
[----:B------:R-:W-:Y:S01]  /*5960*/  PRMT R136, RZ, 0x5410, R93 ;  /* 0x00005410ff887816 */ /* 0x000fe2000000005d */
[----:B0-----:R-:W-:Y:S01]  /*5970*/  FADD.FTZ R154, -R132, 1 ;  /* 0x3f800000849a7421 */ /* 0x001fe20000010100 */
[----:B------:R-:W-:-:S05]  /*5980*/  PRMT R140, RZ, 0x5410, R140 ;  /* 0x00005410ff8c7816 */ /* 0x000fca000000008c */
[----:B------:R-:W0:Y:S01]  /*5990*/  MUFU.RCP R134, R134 ;  /* 0x0000008600867308 */ /* 0x000e220000001000 */
[----:B------:R-:W-:Y:S01]  /*59a0*/  PRMT R138, RZ, 0x5410, R87 ;  /* 0x00005410ff8a7816 */ /* 0x000fe20000000057 */
[----:B-----5:R-:W-:Y:S01]  /*59b0*/  FADD.FTZ R147, -R135, 1 ;  /* 0x3f80000087937421 */ /* 0x020fe20000010100 */
[----:B----4-:R-:W-:-:S05]  /*59c0*/  PRMT R141, RZ, 0x5410, R141 ;  /* 0x00005410ff8d7816 */ /* 0x010fca000000008d */
[----:B------:R4:W-:Y:S01]  /*59d0*/  MUFU.RCP R93, R137 ;  /* 0x00000089005d7308 */ /* 0x0009e20000001000 */
[----:B------:R-:W-:Y:S01]  /*59e0*/  FFMA.FTZ R156, R99, R154, 1 ;  /* 0x3f800000639c7423 */ /* 0x000fe2000001009a */
[----:B------:R-:W-:Y:S01]  /*59f0*/  PRMT R13, RZ, 0x5410, R13 ;  /* 0x00005410ff0d7816 */ /* 0x000fe2000000000d */
[----:B------:R-:W-:-:S05]  /*5a00*/  FADD.FTZ R155, R145, 1 ;  /* 0x3f800000919b7421 */ /* 0x000fca0000010000 */
[----:B------:R-:W5:Y:S01]  /*5a10*/  MUFU.RCP R126, R126 ;  /* 0x0000007e007e7308 */ /* 0x000f620000001000 */
[----:B----4-:R-:W-:Y:S01]  /*5a20*/  PRMT R137, RZ, 0x5410, R91 ;  /* 0x00005410ff897816 */ /* 0x010fe2000000005b */
[----:B---3--:R-:W-:Y:S01]  /*5a30*/  FADD.FTZ R91, -R131, 1 ;  /* 0x3f800000835b7421 */ /* 0x008fe20000010100 */
[----:B------:R-:W-:-:S03]  /*5a40*/  PRMT R142, RZ, 0x5410, R142 ;  /* 0x00005410ff8e7816 */ /* 0x000fc6000000008e */
[----:B------:R-:W-:Y:S02]  /*5a50*/  FMUL.FTZ R154, R137, R140 ;  /* 0x0000008c899a7220 */ /* 0x000fe40000410000 */
[----:B------:R-:W-:Y:S01]  /*5a60*/  FFMA.FTZ R157, R100, R147, 1 ;  /* 0x3f800000649d7423 */ /* 0x000fe20000010093 */
[----:B------:R3:W4:Y:S01]  /*5a70*/  MUFU.RCP R87, R155 ;  /* 0x0000009b00577308 */ /* 0x0007220000001000 */
[----:B------:R-:W-:Y:S02]  /*5a80*/  FFMA.FTZ R145, R98, R91, 1 ;  /* 0x3f80000062917423 */ /* 0x000fe4000001005b */
[----:B------:R-:W-:Y:S02]  /*5a90*/  FMUL.FTZ R147, R138, R141 ;  /* 0x0000008d8a937220 */ /* 0x000fe40000410000 */
[----:B------:R-:W-:Y:S01]  /*5aa0*/  FMUL.FTZ R154, R131, R154 ;  /* 0x0000009a839a7220 */ /* 0x000fe20000410000 */
[----:B------:R-:W-:Y:S01]  /*5ab0*/  PRMT R139, RZ, 0x5410, R139 ;  /* 0x00005410ff8b7816 */ /* 0x000fe2000000008b */
[----:B------:R-:W-:-:S02]  /*5ac0*/  FMUL.FTZ R158, R13, R142 ;  /* 0x0000008e0d9e7220 */ /* 0x000fc40000410000 */
[----:B------:R-:W-:Y:S02]  /*5ad0*/  FMUL.FTZ R147, R132, R147 ;  /* 0x0000009384937220 */ /* 0x000fe40000410000 */
[----:B------:R-:W-:Y:S01]  /*5ae0*/  FMUL.FTZ R154, R154, R145 ;  /* 0x000000919a9a7220 */ /* 0x000fe20000410000 */
[----:B------:R-:W-:Y:S01]  /*5af0*/  PRMT R145, RZ, 0x5410, R12 ;  /* 0x00005410ff917816 */ /* 0x000fe2000000000c */
[----:B------:R-:W-:Y:S02]  /*5b00*/  FMUL.FTZ R158, R135, R158 ;  /* 0x0000009e879e7220 */ /* 0x000fe40000410000 */
[----:B0-----:R-:W-:Y:S02]  /*5b10*/  FADD.FTZ R12, -R134, 1 ;  /* 0x3f800000860c7421 */ /* 0x001fe40000010100 */
[----:B-----5:R-:W-:Y:S02]  /*5b20*/  FADD.FTZ R152, -R126, 1 ;  /* 0x3f8000007e987421 */ /* 0x020fe40000010100 */
[----:B------:R-:W-:-:S02]  /*5b30*/  FMUL.FTZ R91, R136, R139 ;  /* 0x0000008b885b7220 */ /* 0x000fc40000410000 */
[----:B---3--:R-:W-:Y:S01]  /*5b40*/  FMUL.FTZ R155, R147, R156 ;  /* 0x0000009c939b7220 */ /* 0x008fe20000410000 */
[----:B------:R-:W-:Y:S01]  /*5b50*/  PRMT R147, RZ, 0x5410, R10 ;  /* 0x00005410ff937816 */ /* 0x000fe2000000000a */
[----:B------:R-:W-:Y:S01]  /*5b60*/  FMUL.FTZ R157, R158, R157 ;  /* 0x0000009d9e9d7220 */ /* 0x000fe20000410000 */
[----:B------:R-:W-:Y:S01]  /*5b70*/  F2FP.BF16.PACK_AB R158, R146, R9 ;  /* 0x00000009929e723e */ /* 0x000fe200000010ff */
[----:B------:R-:W-:Y:S01]  /*5b80*/  BAR.SYNC.DEFER_BLOCKING 0x0 ;  /* 0x0000000000007b1d */ /* 0x000fe20000010000 */
[----:B------:R-:W-:Y:S01]  /*5b90*/  FFMA.FTZ R10, R101, R12, 1 ;  /* 0x3f800000650a7423 */ /* 0x000fe2000001000c */
[----:B------:R-:W-:Y:S01]  /*5ba0*/  PRMT R146, RZ, 0x5410, R11 ;  /* 0x00005410ff927816 */ /* 0x000fe2000000000b */
[----:B------:R-:W-:Y:S01]  /*5bb0*/  FFMA.FTZ R152, R97, R152, 1 ;  /* 0x3f80000061987423 */ /* 0x000fe20000010098 */
[----:B-1----:R-:W-:Y:S01]  /*5bc0*/  PRMT R12, RZ, 0x5410, R3 ;  /* 0x00005410ff0c7816 */ /* 0x002fe20000000003 */
[----:B------:R-:W-:Y:S01]  /*5bd0*/  FMUL.FTZ R91, R126, R91 ;  /* 0x0000005b7e5b7220 */ /* 0x000fe20000410000 */
[----:B--2---:R-:W-:-:S02]  /*5be0*/  PRMT R143, RZ, 0x5410, R143 ;  /* 0x00005410ff8f7816 */ /* 0x004fc4000000008f */
[----:B------:R-:W-:Y:S01]  /*5bf0*/  PRMT R144, RZ, 0x5410, R144 ;  /* 0x00005410ff907816 */ /* 0x000fe20000000090 */
[----:B------:R-:W-:Y:S02]  /*5c00*/  FMUL.FTZ R91, R91, R152 ;  /* 0x000000985b5b7220 */ /* 0x000fe40000410000 */
[----:B------:R-:W-:Y:S02]  /*5c10*/  FADD.FTZ R9, -R93, 1 ;  /* 0x3f8000005d097421 */ /* 0x000fe40000010100 */
[----:B----4-:R-:W-:Y:S02]  /*5c20*/  FADD.FTZ R11, -R87, 1 ;  /* 0x3f800000570b7421 */ /* 0x010fe40000010100 */
[----:B------:R-:W-:Y:S02]  /*5c30*/  FMUL.FTZ R3, R145, R12 ;  /* 0x0000000c91037220 */ /* 0x000fe40000410000 */
[----:B------:R-:W-:Y:S02]  /*5c40*/  FMUL.FTZ R152, R146, R143 ;  /* 0x0000008f92987220 */ /* 0x000fe40000410000 */
[----:B------:R-:W-:-:S02]  /*5c50*/  FMUL.FTZ R156, R147, R144 ;  /* 0x00000090939c7220 */ /* 0x000fc40000410000 */
        /* <DEDUP_REMOVED lines=28> */
[----:B0-----:R-:W-:Y:S01]  /*5e20*/  PRMT R148, R9, 0x7632, R148 ;  /* 0x0000763209947816 */ /* 0x001fe20000000094 */
[----:B------:R-:W-:Y:S01]  /*5e30*/  STS.U16 [R55], R158 ;  /* 0x0000009e37007388 */ /* 0x000fe20000000400 */
[----:B-1----:R-:W-:-:S03]  /*5e40*/  MOV R8, UR29 ;  /* 0x0000001d00087c02 */ /* 0x002fc60008000f00 */
        /* <DEDUP_REMOVED lines=29> */
[----:B------:R-:W1:Y:S01]  /*6020*/  LDS R179, [0x420] ;  /* 0x00042000ffb37984 */ /* 0x000e620000000800 */
[----:B------:R-:W-:-:S02]  /*6030*/  UIMAD UR7, UR36, UR18, URZ ;  /* 0x00000012240772a4 */ /* 0x000fc4000f8e023f */
[----:B------:R-:W-:Y:S02]  /*6040*/  UIMAD.WIDE.U32 UR8, UR35, UR18, URZ ;  /* 0x00000012230872a5 */ /* 0x000fe4000f8e003f */
[----:B------:R-:W-:Y:S01]  /*6050*/  UIMAD UR18, UR35, UR19, UR7 ;  /* 0x00000013231272a4 */ /* 0x000fe2000f8e0207 */
[----:B0-----:R-:W-:Y:S01]  /*6060*/  P2R R2, PR, RZ, 0x40 ;  /* 0x00000040ff027803 */ /* 0x001fe20000000000 */
[----:B------:R-:W-:Y:S01]  /*6070*/  BSSY B0, `(.L_x_5437) ;  /* 0x0000012000007945 */ /* 0x000fe20003800000 */
[----:B------:R-:W-:Y:S01]  /*6080*/  IADD3 R2, P1, R6, UR37, RZ ;  /* 0x0000002506027c10 */ /* 0x000fe2000ff3e0ff */
[----:B------:R-:W-:-:S03]  /*6090*/  UIADD3 UR7, UR9, UR18, URZ ;  /* 0x0000001209077290 */ /* 0x000fc6000fffe03f */
[----:B------:R-:W-:Y:S02]  /*60a0*/  IADD3.X R3, R7, UR38, RZ, P1, !PT ;  /* 0x0000002607037c10 */ /* 0x000fe40008ffe4ff */
[----:B-1----:R-:W-:-:S13]  /*60b0*/  ISETP.GE.AND P0, PT, R6, R179, PT ;  /* 0x000000b30600720c */ /* 0x002fda0003f06270 */
        /* <DEDUP_REMOVED lines=13> */
.L_x_5438:
[----:B------:R-:W-:Y:S05]  /*6190*/  BSYNC B0 ;  /* 0x0000000000007941 */ /* 0x000fea0003800000 */
.L_x_5437:
        /* <DEDUP_REMOVED lines=11> */
[----:B------:R-:W-:Y:S01]  /*6250*/  ISETP.GE.AND P4, PT, R29, R179, PT ;  /* 0x000000b31d00720c */ /* 0x000fe20003f86270 */
[----:B------:R-:W-:Y:S01]  /*6260*/  FMUL.FTZ R14, R14, R107 ;  /* 0x0000006b0e0e7220 */ /* 0x000fe20000410000 */
[----:B------:R-:W-:Y:S01]  /*6270*/  ISETP.GE.AND P5, PT, R30, R179, PT ;  /* 0x000000b31e00720c */ /* 0x000fe20003fa6270 */
[----:B------:R-:W-:Y:S01]  /*6280*/  UIADD3.X UR8, UR31, UR8, UR9, UP0, !UPT ;  /* 0x000000081f087290 */ /* 0x000fe200087fe409 */
[----:B0-----:R-:W-:-:S02]  /*6290*/  IMAD.U32 R10, RZ, RZ, UR7 ;  /* 0x00000007ff0a7e24 */ /* 0x001fc4000f8e00ff */
[----:B------:R-:W-:Y:S02]  /*62a0*/  FMUL.FTZ R15, R15, R112 ;  /* 0x000000700f0f7220 */ /* 0x000fe40000410000 */
[----:B------:R-:W-:Y:S01]  /*62b0*/  FMUL.FTZ R111, R88, R111 ;  /* 0x0000006f586f7220 */ /* 0x000fe20000410000 */
[----:B------:R-:W-:Y:S01]  /*62c0*/  LEA R8, P1, R10, R8, 0x1 ;  /* 0x000000080a087211 */ /* 0x000fe200078208ff */
[----:B------:R-:W-:Y:S01]  /*62d0*/  FMUL.FTZ R116, R89, R116 ;  /* 0x0000007459747220 */ /* 0x000fe20000410000 */
[----:B------:R-:W-:Y:S01]  /*62e0*/  MOV R11, UR8 ;  /* 0x00000008000b7c02 */ /* 0x000fe20008000f00 */
[----:B------:R-:W-:Y:S02]  /*62f0*/  FMUL.FTZ R117, R90, R117 ;  /* 0x000000755a757220 */ /* 0x000fe40000410000 */
        /* <DEDUP_REMOVED lines=56> */
[----:B0-----:R-:W-:Y:S01]  /*6680*/  BAR.SYNC.DEFER_BLOCKING 0x0 ;  /* 0x0000000000007b1d */ /* 0x001fe20000010000 */
[----:B------:R-:W-:Y:S02]  /*6690*/  FMUL.FTZ R14, R14, R108 ;  /* 0x0000006c0e0e7220 */ /* 0x000fe40000410000 */
[----:B------:R-:W-:-:S02]  /*66a0*/  FMUL.FTZ R15, R15, R109 ;  /* 0x0000006d0f0f7220 */ /* 0x000fc40000410000 */
        /* <DEDUP_REMOVED lines=27> */
[----:B------:R-:W-:Y:S01]  /*6860*/  PRMT R104, R8, 0x7632, R104 ;  /* 0x0000763208687816 */ /* 0x000fe20000000068 */
[----:B------:R-:W-:Y:S01]  /*6870*/  UIMAD UR18, UR35, UR19, UR7 ;  /* 0x00000013231272a4 */ /* 0x000fe2000f8e0207 */
[----:B------:R-:W-:Y:S01]  /*6880*/  F2FP.BF16.PACK_AB R12, R12, R135 ;  /* 0x000000870c0c723e */ /* 0x000fe200000010ff */
[----:B------:R2:W-:Y:S01]  /*6890*/  STS.U16 [R55+0x4], R9 ;  /* 0x0000040937007388 */ /* 0x0005e20000000400 */
[----:B------:R-:W-:Y:S01]  /*68a0*/  F2FP.BF16.PACK_AB R10, R11, R10 ;  /* 0x0000000a0b0a723e */ /* 0x000fe200000010ff */
[----:B------:R-:W-:Y:S01]  /*68b0*/  UIADD3 UR7, UR9, UR18, URZ ;  /* 0x0000001209077290 */ /* 0x000fe2000fffe03f */
[----:B0-----:R-:W-:Y:S01]  /*68c0*/  PRMT R14, R125, 0x7632, R14 ;  /* 0x000076327d0e7816 */ /* 0x001fe2000000000e */
[----:B------:R0:W-:Y:S01]  /*68d0*/  STS.U16 [R55+0xa], R104 ;  /* 0x00000a6837007388 */ /* 0x0001e20000000400 */
[----:B-1----:R-:W-:Y:S01]  /*68e0*/  PRMT R13, R103, 0x7632, R13 ;  /* 0x00007632670d7816 */ /* 0x002fe2000000000d */
[----:B------:R-:W-:Y:S01]  /*68f0*/  BSSY B0, `(.L_x_5440) ;  /* 0x0000035000007945 */ /* 0x000fe20003800000 */
[----:B------:R-:W-:Y:S01]  /*6900*/  PRMT R11, R12, 0x7632, R11 ;  /* 0x000076320c0b7816 */ /* 0x000fe2000000000b */
[----:B------:R1:W-:Y:S01]  /*6910*/  STS.U16 [R55+0x8], R8 ;  /* 0x0000080837007388 */ /* 0x0003e20000000400 */
[----:B--2---:R-:W-:-:S03]  /*6920*/  PRMT R9, R131, 0x7632, R9 ;  /* 0x0000763283097816 */ /* 0x004fc60000000009 */
[----:B------:R-:W-:Y:S01]  /*6930*/  STS.U16 [R55+0x6], R15 ;  /* 0x0000060f37007388 */ /* 0x000fe20000000400 */
[----:B0-----:R-:W-:-:S03]  /*6940*/  PRMT R104, R10, 0x7632, R104 ;  /* 0x000076320a687816 */ /* 0x001fc60000000068 */
        /* <DEDUP_REMOVED lines=47> */
.L_x_5441:
[----:B------:R-:W-:Y:S05]  /*6c40*/  BSYNC B0 ;  /* 0x0000000000007941 */ /* 0x000fea0003800000 */
.L_x_5440:
        /* <DEDUP_REMOVED lines=14> */
[----:B0-----:R-:W-:-:S04]  /*6d30*/  MOV R10, UR7 ;  /* 0x00000007000a7c02 */ /* 0x001fc80008000f00 */
        /* <DEDUP_REMOVED lines=28> */
.L_x_5439:
[----:B0-----:R-:W-:Y:S01]  /*6f00*/  PRMT R8, RZ, 0x5410, R215 ;  /* 0x00005410ff087816 */ /* 0x001fe200000000d7 */
[----:B------:R-:W-:Y:S01]  /*6f10*/  BAR.SYNC.DEFER_BLOCKING 0x0 ;  /* 0x0000000000007b1d */ /* 0x000fe20000010000 */
[----:B------:R-:W-:Y:S01]  /*6f20*/  MOV R10, c[0x0][0x16c] ;  /* 0x00005b00000a7a02 */ /* 0x000fe20000000f00 */
[----:B------:R-:W-:Y:S01]  /*6f30*/  HFMA2.MMA R134, -RZ, RZ, 0, 0 ;  /* 0x00000000ff867435 */ /* 0x000fe200000001ff */
[C---:B------:R-:W-:Y:S01]  /*6f40*/  FMUL.FTZ R104, R87.reuse, UR4 ;  /* 0x0000000457687c20 */ /* 0x040fe20008410000 */
[----:B------:R-:W-:Y:S01]  /*6f50*/  CS2R R120, SRZ ;  /* 0x0000000000787805 */ /* 0x000fe2000001ff00 */
[----:B------:R-:W-:Y:S01]  /*6f60*/  FFMA.FTZ R9, R87, R8, R0 ;  /* 0x0000000857097223 */ /* 0x000fe20000010000 */
[----:B------:R-:W-:Y:S01]  /*6f70*/  PRMT R0, RZ, 0x5410, R56 ;  /* 0x00005410ff007816 */ /* 0x000fe20000000038 */
[----:B------:R-:W-:Y:S01]  /*6f80*/  FMUL.FTZ R103, R88, UR4 ;  /* 0x0000000458677c20 */ /* 0x000fe20008410000 */
[----:B------:R-:W-:Y:S01]  /*6f90*/  PRMT R8, RZ, 0x5410, R57 ;  /* 0x00005410ff087816 */ /* 0x000fe20000000039 */
[C---:B------:R-:W-:Y:S01]  /*6fa0*/  FMUL.FTZ R106, R89.reuse, UR4 ;  /* 0x00000004596a7c20 */ /* 0x040fe20008410000 */
[----:B------:R-:W-:Y:S01]  /*6fb0*/  ISETP.GE.AND P0, PT, R10, 0x1, PT ;  /* 0x000000010a00780c */ /* 0x000fe20003f06270 */
        /* <DEDUP_REMOVED lines=38> */
[----:B------:R-:W-:Y:S01]  /*7220*/  IMAD.MOV.U32 R119, RZ, RZ, RZ ;  /* 0x000000ffff777224 */ /* 0x000fe200078e00ff */
        /* <DEDUP_REMOVED lines=8> */
[----:B------:R-:W-:Y:S01]  /*72b0*/  FFMA.FTZ R0, R102, R0, R9 ;  /* 0x0000000066007223 */ /* 0x000fe20000010009 */
        /* <DEDUP_REMOVED lines=13> */
[----:B------:R-:W-:-:S02]  /*7390*/  UIADD3 UR34, UR34, -UR9, URZ ;  /* 0x8000000922227290 */ /* 0x000fc4000fffe03f */
[----:B------:R-:W-:Y:S02]  /*73a0*/  UMOV UR7, URZ ;  /* 0x0000003f00077c82 */ /* 0x000fe40008000000 */
[----:B------:R-:W-:Y:S02]  /*73b0*/  UMOV UR8, URZ ;  /* 0x0000003f00087c82 */ /* 0x000fe40008000000 */
[----:B------:R-:W-:Y:S02]  /*73c0*/  UMOV UR9, URZ ;  /* 0x0000003f00097c82 */ /* 0x000fe40008000000 */
.L_x_5479:
[----:B------:R-:W-:Y:S01]  /*73d0*/  USHF.R.S32.HI UR39, URZ, 0x1f, UR7 ;  /* 0x0000001f3f277899 */ /* 0x000fe20008011407 */
[----:B------:R-:W-:Y:S01]  /*73e0*/  MOV R9, UR7 ;  /* 0x0000000700097c02 */ /* 0x000fe20008000f00 */
[----:B------:R-:W-:Y:S01]  /*73f0*/  ULDC.64 UR18, c[0x0][0x1a0] ;  /* 0x0000680000127ab9 */ /* 0x000fe20000000a00 */
[----:B------:R-:W-:Y:S01]  /*7400*/  PRMT R12, RZ, 0x7610, R12 ;  /* 0x00007610ff0c7816 */ /* 0x000fe2000000000c */
[----:B------:R-:W-:Y:S01]  /*7410*/  ULDC UR29, c[0x0][0x168] ;  /* 0x00005a00001d7ab9 */ /* 0x000fe20000000800 */
[----:B------:R-:W-:Y:S01]  /*7420*/  PRMT R13, RZ, 0x7610, R13 ;  /* 0x00007610ff0d7816 */ /* 0x000fe2000000000d */
[----:B------:R-:W-:Y:S01]  /*7430*/  UIMAD UR18, UR39, UR18, URZ ;  /* 0x00000012271272a4 */ /* 0x000fe2000f8e023f */
[----:B------:R-:W-:Y:S01]  /*7440*/  IMAD.WIDE.U32 R8, R9, c[0x0][0x1a0], R6 ;  /* 0x0000680009087a25 */ /* 0x000fe200078e0006 */
[----:B------:R-:W-:Y:S01]  /*7450*/  UIADD3 UR29, -UR37, UR29, URZ ;  /* 0x0000001d251d7290 */ /* 0x000fe2000fffe13f */
[----:B------:R-:W-:Y:S01]  /*7460*/  PRMT R14, RZ, 0x7610, R14 ;  /* 0x00007610ff0e7816 */ /* 0x000fe2000000000e */
[----:B------:R-:W-:Y:S01]  /*7470*/  UIMAD UR18, UR7, UR19, UR18 ;  /* 0x00000013071272a4 */ /* 0x000fe2000f8e0212 */
[----:B------:R-:W-:Y:S01]  /*7480*/  PRMT R15, RZ, 0x7610, R15 ;  /* 0x00007610ff0f7816 */ /* 0x000fe2000000000f */
[----:B------:R-:W-:Y:S01]  /*7490*/  ULDC.64 UR20, c[0x0][0x180] ;  /* 0x0000600000147ab9 */ /* 0x000fe20000000a00 */
[----:B------:R-:W-:-:S02]  /*74a0*/  LEA R10, P0, R8, R19, 0x1 ;  /* 0x00000013080a7211 */ /* 0x000fc400078008ff */
[----:B------:R-:W-:Y:S02]  /*74b0*/  ISETP.GE.AND P1, PT, R6, UR29, PT ;  /* 0x0000001d06007c0c */ /* 0x000fe4000bf26270 */
[----:B------:R-:W-:Y:S02]  /*74c0*/  ISETP.GE.AND P2, PT, R22, UR29, PT ;  /* 0x0000001d16007c0c */ /* 0x000fe4000bf46270 */
[----:B------:R-:W-:Y:S02]  /*74d0*/  ISETP.GE.AND P3, PT, R23, UR29, PT ;  /* 0x0000001d17007c0c */ /* 0x000fe4000bf66270 */
[----:B------:R-:W-:Y:S02]  /*74e0*/  ISETP.GE.AND P4, PT, R24, UR29, PT ;  /* 0x0000001d18007c0c */ /* 0x000fe4000bf86270 */
[----:B------:R-:W-:Y:S01]  /*74f0*/  IADD3 R9, R9, UR18, RZ ;  /* 0x0000001209097c10 */ /* 0x000fe2000fffe0ff */
[----:B------:R-:W-:Y:S01]  /*7500*/  UIMAD.WIDE.U32 UR18, UR16, UR20, URZ ;  /* 0x00000014101272a5 */ /* 0x000fe2000f8e003f */
[----:B------:R-:W-:-:S02]  /*7510*/  ISETP.GE.AND P5, PT, R25, UR29, PT ;  /* 0x0000001d19007c0c */ /* 0x000fc4000bfa6270 */
[----:B------:R-:W-:Y:S02]  /*7520*/  LEA.HI.X R11, R8, R21, R9, 0x1, P0 ;  /* 0x00000015080b7211 */ /* 0x000fe400000f0c09 */
[----:B------:R-:W-:Y:S02]  /*7530*/  ISETP.GE.AND P0, PT, R26, UR29, PT ;  /* 0x0000001d1a007c0c */ /* 0x000fe4000bf06270 */
[----:B------:R-:W-:Y:S01]  /*7540*/  PRMT R136, RZ, 0x7610, R136 ;  /* 0x00007610ff887816 */ /* 0x000fe20000000088 */
[----:B--2---:R-:W2:Y:S01]  /*7550*/  @!P1 LDG.E.U16 R12, [R10.64] ;  /* 0x000000200a0c9981 */ /* 0x004ea2000c1e1500 */
[----:B------:R-:W-:Y:S02]  /*7560*/  ISETP.GE.AND P1, PT, R27, UR29, PT ;  /* 0x0000001d1b007c0c */ /* 0x000fe4000bf26270 */
[----:B------:R-:W-:Y:S01]  /*7570*/  PRMT R137, RZ, 0x7610, R137 ;  /* 0x00007610ff897816 */ /* 0x000fe20000000089 */
[----:B------:R-:W3:Y:S01]  /*7580*/  @!P2 LDG.E.U16 R13, [R10.64+0x40] ;  /* 0x000040200a0da981 */ /* 0x000ee2000c1e1500 */
[----:B------:R-:W-:-:S02]  /*7590*/  ISETP.GE.AND P2, PT, R28, UR29, PT ;  /* 0x0000001d1c007c0c */ /* 0x000fc4000bf46270 */
[----:B------:R-:W-:Y:S01]  /*75a0*/  PRMT R138, RZ, 0x7610, R138 ;  /* 0x00007610ff8a7816 */ /* 0x000fe2000000008a */
[----:B----4-:R-:W4:Y:S01]  /*75b0*/  @!P3 LDG.E.U16 R14, [R10.64+0x80] ;  /* 0x000080200a0eb981 */ /* 0x010f22000c1e1500 */
[----:B------:R-:W-:Y:S02]  /*75c0*/  ISETP.GE.AND P3, PT, R29, UR29, PT ;  /* 0x0000001d1d007c0c */ /* 0x000fe4000bf66270 */
[----:B------:R-:W-:Y:S01]  /*75d0*/  PRMT R139, RZ, 0x7610, R139 ;  /* 0x00007610ff8b7816 */ /* 0x000fe2000000008b */
[----:B------:R-:W4:Y:S01]  /*75e0*/  @!P4 LDG.E.U16 R15, [R10.64+0xc0] ;  /* 0x0000c0200a0fc981 */ /* 0x000f22000c1e1500 */
[----:B------:R-:W-:Y:S02]  /*75f0*/  ISETP.GE.AND P4, PT, R30, UR29, PT ;  /* 0x0000001d1e007c0c */ /* 0x000fe4000bf86270 */
        /* <DEDUP_REMOVED lines=25> */
[----:B------:R-:W4:Y:S01]  /*7790*/  @!P4 LDG.E.U16 R147, [R10.64+0x3c0] ;  /* 0x0003c0200a93c981 */ /* 0x000f22000c1e1500 */
        /* <DEDUP_REMOVED lines=29> */
[----:B--2---:R-:W-:Y:S04]  /*7970*/  STS.U16 [R37], R12 ;  /* 0x0000000c25007388 */ /* 0x004fe80000000400 */
[----:B---3--:R-:W-:Y:S04]  /*7980*/  STS.U16 [R38+0x40], R13 ;  /* 0x0000400d26007388 */ /* 0x008fe80000000400 */
[----:B----4-:R0:W-:Y:S04]  /*7990*/  STS.U16 [R39+0x80], R14 ;  /* 0x0000800e27007388 */ /* 0x0101e80000000400 */
        /* <DEDUP_REMOVED lines=16> */
[----:B------:R-:W-:Y:S02]  /*7aa0*/  MOV R10, UR28 ;  /* 0x0000001c000a7c02 */ /* 0x000fe40008000f00 */
[----:B------:R-:W-:Y:S01]  /*7ab0*/  ISETP.NE.AND P1, PT, R18, RZ, PT ;  /* 0x000000ff1200720c */ /* 0x000fe20003f25270 */
[----:B------:R-:W-:Y:S01]  /*7ac0*/  IMAD.U32 R11, RZ, RZ, UR34 ;  /* 0x00000022ff0b7e24 */ /* 0x000fe2000f8e00ff */
[----:B------:R-:W-:Y:S01]  /*7ad0*/  ISETP.LT.OR P2, PT, R10, 0x2, P0 ;  /* 0x000000020a00780c */ /* 0x000fe20000741670 */
[----:B------:R-:W1:Y:S03]  /*7ae0*/  LDS.U16 R137, [R55] ;  /* 0x0000000037897984 */ /* 0x000e660000000400 */
[----:B------:R-:W-:Y:S01]  /*7af0*/  LEA R11, R11, UR7, 0x8 ;  /* 0x000000070b0b7c11 */ /* 0x000fe2000f8e40ff */
[----:B------:R-:W1:Y:S04]  /*7b00*/  LDS.U16 R136, [R55+0x2] ;  /* 0x0000020037887984 */ /* 0x000e680000000400 */
[----:B------:R-:W1:Y:S04]  /*7b10*/  LDS.U16 R155, [R55+0x4] ;  /* 0x00000400379b7984 */ /* 0x000e680000000400 */
[----:B------:R-:W1:Y:S04]  /*7b20*/  LDS.U16 R154, [R55+0x6] ;  /* 0x00000600379a7984 */ /* 0x000e680000000400 */
[----:B------:R-:W1:Y:S04]  /*7b30*/  LDS.U16 R153, [R55+0x8] ;  /* 0x0000080037997984 */ /* 0x000e680000000400 */
[----:B------:R-:W1:Y:S01]  /*7b40*/  LDS.U16 R152, [R55+0xa] ;  /* 0x00000a0037987984 */ /* 0x000e620000000400 */
[----:B------:R-:W-:-:S03]  /*7b50*/  FMUL.FTZ R10, R135, 1.4426950216293334961 ;  /* 0x3fb8aa3b870a7820 */ /* 0x000fc60000410000 */
[----:B------:R-:W1:Y:S01]  /*7b60*/  LDS.U16 R151, [R55+0xc] ;  /* 0x00000c0037977984 */ /* 0x000e620000000400 */
[----:B0-----:R-:W-:-:S03]  /*7b70*/  FMUL.FTZ R14, R10, R71 ;  /* 0x000000470a0e7220 */ /* 0x001fc60000410000 */
[----:B------:R-:W0:Y:S04]  /*7b80*/  LDS.U16 R150, [R55+0xe] ;  /* 0x00000e0037967984 */ /* 0x000e280000000400 */
[----:B------:R-:W0:Y:S01]  /*7b90*/  LDS.U16 R149, [R55+0x10] ;  /* 0x0000100037957984 */ /* 0x000e220000000400 */
[----:B------:R-:W1:Y:S01]  /*7ba0*/  MUFU.EX2 R14, R14 ;  /* 0x0000000e000e7308 */ /* 0x000e620000000800 */
[----:B------:R-:W-:Y:S02]  /*7bb0*/  @P1 IADD3 R11, R18, 0x200, RZ ;  /* 0x00000200120b1810 */ /* 0x000fe40007ffe0ff */
[----:B------:R-:W0:Y:S03]  /*7bc0*/  LDS.U16 R148, [R55+0x12] ;  /* 0x0000120037947984 */ /* 0x000e260000000400 */
[----:B------:R-:W-:Y:S01]  /*7bd0*/  IMAD.SHL.U32 R11, R11, 0x4, RZ ;  /* 0x000000040b0b7824 */ /* 0x000fe200078e00ff */
[----:B------:R-:W0:Y:S04]  /*7be0*/  LDS.U16 R147, [R55+0x14] ;  /* 0x0000140037937984 */ /* 0x000e280000000400 */
[----:B------:R-:W0:Y:S04]  /*7bf0*/  LDS.U16 R146, [R55+0x16] ;  /* 0x0000160037927984 */ /* 0x000e280000000400 */
[----:B------:R-:W0:Y:S04]  /*7c00*/  LDS.U16 R145, [R55+0x18] ;  /* 0x0000180037917984 */ /* 0x000e280000000400 */
[----:B------:R-:W0:Y:S04]  /*7c10*/  LDS.U16 R144, [R55+0x1a] ;  /* 0x00001a0037907984 */ /* 0x000e280000000400 */
[----:B------:R-:W0:Y:S04]  /*7c20*/  LDS.U16 R143, [R55+0x1c] ;  /* 0x00001c00378f7984 */ /* 0x000e280000000400 */
[----:B------:R-:W0:Y:S04]  /*7c30*/  LDS.U16 R142, [R55+0x1e] ;  /* 0x00001e00378e7984 */ /* 0x000e280000000400 */
[----:B-1----:R1:W-:Y:S01]  /*7c40*/  STS [R11+0xea8], R14 ;  /* 0x000ea80e0b007388 */ /* 0x0023e20000000800 */
[C---:B------:R-:W-:Y:S01]  /*7c50*/  FMUL.FTZ R175, R10.reuse, R72 ;  /* 0x000000480aaf7220 */ /* 0x040fe20000410000 */
[----:B------:R-:W-:Y:S01]  /*7c60*/  MOV R12, UR28 ;  /* 0x0000001c000c7c02 */ /* 0x000fe20008000f00 */
[----:B------:R-:W-:Y:S01]  /*7c70*/  FMUL.FTZ R174, R10, R73 ;  /* 0x000000490aae7220 */ /* 0x000fe20000410000 */
[----:B----4-:R-:W-:Y:S01]  /*7c80*/  HFMA2.MMA R9, -RZ, RZ, 0, 4.76837158203125e-07 ;  /* 0x00000008ff097435 */ /* 0x010fe200000001ff */
[----:B------:R-:W-:-:S02]  /*7c90*/  MOV R13, c[0x0][0x16c] ;  /* 0x00005b00000d7a02 */ /* 0x000fc40000000f00 */
[----:B------:R-:W4:Y:S01]  /*7ca0*/  MUFU.EX2 R175, R175 ;  /* 0x000000af00af7308 */ /* 0x000f220000000800 */
[----:B------:R-:W-:Y:S01]  /*7cb0*/  @!P2 IADD3 R12, R12, -0x2, RZ ;  /* 0xfffffffe0c0ca810 */ /* 0x000fe20007ffe0ff */
[C---:B------:R-:W-:Y:S02]  /*7cc0*/  FMUL.FTZ R15, R10.reuse, R74 ;  /* 0x0000004a0a0f7220 */ /* 0x040fe40000410000 */
[----:B------:R-:W-:Y:S02]  /*7cd0*/  FMUL.FTZ R210, R10, R75 ;  /* 0x0000004b0ad27220 */ /* 0x000fe40000410000 */
[----:B------:R-:W-:Y:S02]  /*7ce0*/  @!P2 IMAD R8, R12, R13, UR7 ;  /* 0x000000070c08ae24 */ /* 0x000fe4000f8e020d */
[----:B------:R-:W0:Y:S01]  /*7cf0*/  MUFU.EX2 R174, R174 ;  /* 0x000000ae00ae7308 */ /* 0x000e220000000800 */
[----:B------:R-:W-:Y:S01]  /*7d00*/  MOV R12, RZ ;  /* 0x000000ff000c7202 */ /* 0x000fe20000000f00 */
[----:B------:R-:W-:Y:S01]  /*7d10*/  @!P2 IMAD.WIDE R8, R8, R9, UR10 ;  /* 0x0000000a0808ae25 */ /* 0x000fe2000f8e0209 */
[----:B------:R-:W-:Y:S03]  /*7d20*/  BAR.SYNC.DEFER_BLOCKING 0x0 ;  /* 0x0000000000007b1d */ /* 0x000fe60000010000 */
[----:B------:R-:W-:-:S03]  /*7d30*/  FMUL.FTZ R205, R10, R76 ;  /* 0x0000004c0acd7220 */ /* 0x000fc60000410000 */
[----:B------:R-:W0:Y:S01]  /*7d40*/  MUFU.EX2 R15, R15 ;  /* 0x0000000f000f7308 */ /* 0x000e220000000800 */
[----:B------:R-:W-:-:S07]  /*7d50*/  FMUL.FTZ R208, R10, R77 ;  /* 0x0000004d0ad07220 */ /* 0x000fce0000410000 */
[----:B------:R-:W0:Y:S01]  /*7d60*/  MUFU.EX2 R210, R210 ;  /* 0x000000d200d27308 */ /* 0x000e220000000800 */
[----:B------:R-:W-:-:S07]  /*7d70*/  FMUL.FTZ R203, R10, R78 ;  /* 0x0000004e0acb7220 */ /* 0x000fce0000410000 */
[----:B------:R-:W0:Y:S01]  /*7d80*/  MUFU.EX2 R205, R205 ;  /* 0x000000cd00cd7308 */ /* 0x000e220000000800 */
[----:B------:R4:W5:Y:S01]  /*7d90*/  @!P2 LDG.E R12, [R8.64+0x4] ;  /* 0x00000420080ca981 */ /* 0x000962000c1e1900 */
[----:B------:R-:W-:-:S06]  /*7da0*/  FMUL.FTZ R206, R10, R79 ;  /* 0x0000004f0ace7220 */ /* 0x000fcc0000410000 */
[----:B------:R-:W1:Y:S01]  /*7db0*/  MUFU.EX2 R208, R208 ;  /* 0x000000d000d07308 */ /* 0x000e620000000800 */
[----:B----4-:R-:W-:-:S04]  /*7dc0*/  FMUL.FTZ R9, R14, R175 ;  /* 0x000000af0e097220 */ /* 0x010fc80000410000 */
[----:B0-----:R-:W-:-:S03]  /*7dd0*/  FMUL.FTZ R8, R174, R9 ;  /* 0x00000009ae087220 */ /* 0x001fc60000410000 */
[----:B------:R-:W0:Y:S01]  /*7de0*/  MUFU.EX2 R203, R203 ;  /* 0x000000cb00cb7308 */ /* 0x000e220000000800 */
[----:B------:R-:W-:Y:S02]  /*7df0*/  FMUL.FTZ R201, R10, R80 ;  /* 0x000000500ac97220 */ /* 0x000fe40000410000 */
[----:B------:R-:W-:Y:S01]  /*7e00*/  FMUL.FTZ R9, R15, R8 ;  /* 0x000000080f097220 */ /* 0x000fe20000410000 */
[----:B------:R-:W-:Y:S01]  /*7e10*/  ISETP.NE.AND P2, PT, R18, 0x1f, PT ;  /* 0x0000001f1200780c */ /* 0x000fe20003f45270 */
[----:B------:R-:W-:Y:S02]  /*7e20*/  FMUL.FTZ R204, R10, R81 ;  /* 0x000000510acc7220 */ /* 0x000fe40000410000 */
[----:B------:R-:W-:Y:S01]  /*7e30*/  FMUL.FTZ R8, R210, R9 ;  /* 0x00000009d2087220 */ /* 0x000fe20000410000 */
[----:B------:R-:W4:Y:S01]  /*7e40*/  MUFU.EX2 R206, R206 ;  /* 0x000000ce00ce7308 */ /* 0x000f220000000800 */
[----:B------:R-:W-:Y:S02]  /*7e50*/  FMUL.FTZ R202, R10, R82 ;  /* 0x000000520aca7220 */ /* 0x000fe40000410000 */
[----:B------:R-:W-:-:S05]  /*7e60*/  FMUL.FTZ R9, R205, R8 ;  /* 0x00000008cd097220 */ /* 0x000fca0000410000 */
[----:B------:R-:W2:Y:S01]  /*7e70*/  MUFU.EX2 R201, R201 ;  /* 0x000000c900c97308 */ /* 0x000ea20000000800 */
[----:B-1----:R-:W-:Y:S01]  /*7e80*/  FMUL.FTZ R8, R208, R9 ;  /* 0x00000009d0087220 */ /* 0x002fe20000410000 */
[----:B------:R1:W1:Y:S01]  /*7e90*/  @P2 LDS R225, [R18.X4+0x16ac] ;  /* 0x0016ac0012e12984 */ /* 0x0002620000004800 */
[----:B------:R-:W-:-:S05]  /*7ea0*/  FMUL.FTZ R200, R10, R83 ;  /* 0x000000530ac87220 */ /* 0x000fca0000410000 */
[----:B------:R-:W2:Y:S01]  /*7eb0*/  MUFU.EX2 R204, R204 ;  /* 0x000000cc00cc7308 */ /* 0x000ea20000000800 */
[----:B0-----:R-:W-:-:S07]  /*7ec0*/  FMUL.FTZ R9, R203, R8 ;  /* 0x00000008cb097220 */ /* 0x001fce0000410000 */
[----:B------:R-:W0:Y:S01]  /*7ed0*/  MUFU.EX2 R202, R202 ;  /* 0x000000ca00ca7308 */ /* 0x000e220000000800 */
[----:B----4-:R-:W-:-:S07]  /*7ee0*/  FMUL.FTZ R8, R206, R9 ;  /* 0x00000009ce087220 */ /* 0x010fce0000410000 */
[----:B------:R-:W4:Y:S01]  /*7ef0*/  MUFU.EX2 R200, R200 ;  /* 0x000000c800c87308 */ /* 0x000f220000000800 */
[----:B--2---:R-:W-:Y:S01]  /*7f00*/  FMUL.FTZ R9, R201, R8 ;  /* 0x00000008c9097220 */ /* 0x004fe20000410000 */
[----:B------:R-:W-:Y:S02]  /*7f10*/  PRMT R140, RZ, 0x5410, R215 ;  /* 0x00005410ff8c7816 */ /* 0x000fe400000000d7 */
[----:B------:R-:W-:Y:S01]  /*7f20*/  PRMT R141, RZ, 0x5410, R56 ;  /* 0x00005410ff8d7816 */ /* 0x000fe20000000038 */
[----:B------:R-:W-:Y:S02]  /*7f30*/  FMUL.FTZ R9, R204, R9 ;  /* 0x00000009cc097220 */ /* 0x000fe40000410000 */
[C---:B------:R-:W-:Y:S01]  /*7f40*/  FMUL.FTZ R198, R10.reuse, R84 ;  /* 0x000000540ac67220 */ /* 0x040fe20000410000 */
[----:B------:R-:W-:Y:S01]  /*7f50*/  PRMT R138, RZ, 0x5410, R57 ;  /* 0x00005410ff8a7816 */ /* 0x000fe20000000039 */
[----:B------:R-:W-:Y:S01]  /*7f60*/  FMUL.FTZ R190, R10, R86 ;  /* 0x000000560abe7220 */ /* 0x000fe20000410000 */
[----:B------:R-:W-:Y:S01]  /*7f70*/  PRMT R137, RZ, 0x5410, R137 ;  /* 0x00005410ff897816 */ /* 0x000fe20000000089 */
[----:B0-----:R-:W-:Y:S01]  /*7f80*/  FMUL.FTZ R9, R202, R9 ;  /* 0x00000009ca097220 */ /* 0x001fe20000410000 */
[----:B------:R-:W-:Y:S01]  /*7f90*/  PRMT R136, RZ, 0x5410, R136 ;  /* 0x00005410ff887816 */ /* 0x000fe20000000088 */
[----:B------:R-:W-:-:S02]  /*7fa0*/  FMUL.FTZ R168, R140, R71 ;  /* 0x000000478ca87220 */ /* 0x000fc40000410000 */
[----:B------:R-:W-:Y:S01]  /*7fb0*/  FMUL.FTZ R173, R141, R72 ;  /* 0x000000488dad7220 */ /* 0x000fe20000410000 */
[----:B------:R-:W-:Y:S01]  /*7fc0*/  PRMT R167, RZ, 0x5410, R58 ;  /* 0x00005410ffa77816 */ /* 0x000fe2000000003a */
[----:B------:R-:W-:Y:S01]  /*7fd0*/  FMUL.FTZ R193, R10, R85 ;  /* 0x000000550ac17220 */ /* 0x000fe20000410000 */
[----:B------:R-:W0:Y:S01]  /*7fe0*/  MUFU.EX2 R198, R198 ;  /* 0x000000c600c67308 */ /* 0x000e220000000800 */
[----:B----4-:R-:W-:Y:S01]  /*7ff0*/  FMUL.FTZ R11, R200, R9 ;  /* 0x00000009c80b7220 */ /* 0x010fe20000410000 */
[----:B------:R-:W-:Y:S01]  /*8000*/  PRMT R155, RZ, 0x5410, R155 ;  /* 0x00005410ff9b7816 */ /* 0x000fe2000000009b */
[----:B------:R-:W-:Y:S02]  /*8010*/  FMUL.FTZ R180, R138, R73 ;  /* 0x000000498ab47220 */ /* 0x000fe40000410000 */
[----:B------:R-:W-:Y:S02]  /*8020*/  FMUL.FTZ R9, R137, R168 ;  /* 0x000000a889097220 */ /* 0x000fe40000410000 */
[----:B------:R-:W-:Y:S01]  /*8030*/  FMUL.FTZ R170, R136, R173 ;  /* 0x000000ad88aa7220 */ /* 0x000fe20000410000 */
[----:B------:R-:W2:Y:S01]  /*8040*/  MUFU.EX2 R190, R190 ;  /* 0x000000be00be7308 */ /* 0x000ea20000000800 */
[----:B------:R-:W-:Y:S01]  /*8050*/  PRMT R166, RZ, 0x5410, R59 ;  /* 0x00005410ffa67816 */ /* 0x000fe2000000003b */
[----:B------:R-:W-:Y:S01]  /*8060*/  FMUL.FTZ R223, R167, R74 ;  /* 0x0000004aa7df7220 */ /* 0x000fe20000410000 */
[----:B------:R-:W-:Y:S01]  /*8070*/  PRMT R154, RZ, 0x5410, R154 ;  /* 0x00005410ff9a7816 */ /* 0x000fe2000000009a */
[----:B------:R-:W-:-:S02]  /*8080*/  FMUL.FTZ R239, R155, R180 ;  /* 0x000000b49bef7220 */ /* 0x000fc40000410000 */
[----:B------:R-:W-:Y:S02]  /*8090*/  FFMA.FTZ R8, R175, R9, R170 ;  /* 0x00000009af087223 */ /* 0x000fe400000100aa */
[----:B------:R-:W4:Y:S01]  /*80a0*/  MUFU.EX2 R193, R193 ;  /* 0x000000c100c17308 */ /* 0x000f220000000800 */
        /* <DEDUP_REMOVED lines=21> */
[----:B------:R-:W-:Y:S02]  /*8200*/  PRMT R151, RZ, 0x5410, R151 ;  /* 0x00005410ff977816 */ /* 0x000fe40000000097 */
[----:B------:R-:W-:Y:S01]  /*8210*/  PRMT R150, RZ, 0x5410, R150 ;  /* 0x00005410ff967816 */ /* 0x000fe20000000096 */
[----:B------:R-:W-:Y:S01]  /*8220*/  BSSY B0, `(.L_x_5443) ;  /* 0x0000030000007945 */ /* 0x000fe20003800000 */
[----:B0-----:R-:W-:Y:S01]  /*8230*/  FMUL.FTZ R8, R198, R11 ;  /* 0x0000000bc6087220 */ /* 0x001fe20000410000 */
        /* <DEDUP_REMOVED lines=33> */
[----:B--2---:R-:W-:Y:S01]  /*8450*/  FFMA.FTZ R11, R190, R169, R237 ;  /* 0x000000a9be0b7223 */ /* 0x004fe200000100ed */
[----:B------:R-:W-:Y:S05]  /*8460*/  @P2 BRA `(.L_x_5444) ;  /* 0x000000b000002947 */ /* 0x000fea0003800000 */
[----:B-1--4-:R-:W-:Y:S01]  /*8470*/  ULDC UR19, c[0x0][0x174] ;  /* 0x00005d0000137ab9 */ /* 0x012fe20000000800 */
        /* <DEDUP_REMOVED lines=10> */
.L_x_5444:
[----:B-1--4-:R-:W-:Y:S05]  /*8520*/  BSYNC B0 ;  /* 0x0000000000007941 */ /* 0x012fea0003800000 */
.L_x_5443:
[----:B------:R-:W-:Y:S01]  /*8530*/  FMUL.FTZ R176, R190, R225 ;  /* 0x000000e1beb07220 */ /* 0x000fe20000410000 */
[----:B------:R-:W-:Y:S01]  /*8540*/  ISETP.GE.AND P3, PT, R20, 0x1, PT ;  /* 0x000000011400780c */ /* 0x000fe20003f66270 */
[----:B------:R-:W-:Y:S01]  /*8550*/  FFMA.FTZ R10, R205, R10, R222 ;  /* 0x0000000acd0a7223 */ /* 0x000fe200000100de */
[----:B------:R-:W-:Y:S01]  /*8560*/  MOV R236, UR7 ;  /* 0x0000000700ec7c02 */ /* 0x000fe20008000f00 */
[C---:B0-----:R-:W-:Y:S01]  /*8570*/  FFMA.FTZ R13, R193.reuse, R11, R224 ;  /* 0x0000000bc10d7223 */ /* 0x041fe200000100e0 */
[----:B------:R-:W-:Y:S01]  /*8580*/  ULDC.64 UR18, c[0x0][0x298] ;  /* 0x0000a60000127ab9 */ /* 0x000fe20000000a00 */
[----:B------:R-:W-:Y:S01]  /*8590*/  FMUL.FTZ R11, R193, R176 ;  /* 0x000000b0c10b7220 */ /* 0x000fe20000410000 */
[----:B------:R-:W-:Y:S01]  /*85a0*/  MOV R243, UR35 ;  /* 0x0000002300f37c02 */ /* 0x000fe20008000f00 */
[----:B------:R-:W-:Y:S01]  /*85b0*/  FFMA.FTZ R10, R208, R10, R231 ;  /* 0x0000000ad00a7223 */ /* 0x000fe200000100e7 */
[----:B------:R-:W-:Y:S01]  /*85c0*/  UIMAD UR18, UR36, UR18, URZ ;  /* 0x00000012241272a4 */ /* 0x000fe2000f8e023f */
[----:B------:R-:W-:Y:S01]  /*85d0*/  FFMA.FTZ R13, R198, R13, R233 ;  /* 0x0000000dc60d7223 */ /* 0x000fe200000100e9 */
[----:B------:R-:W-:Y:S01]  /*85e0*/  ISETP.NE.AND P4, PT, R18, RZ, PT ;  /* 0x000000ff1200720c */ /* 0x000fe20003f85270 */
[----:B------:R-:W-:Y:S01]  /*85f0*/  FMUL.FTZ R207, R149, R196 ;  /* 0x000000c495cf7220 */ /* 0x000fe20000410000 */
[----:B------:R-:W-:Y:S01]  /*8600*/  UIMAD UR18, UR35, UR19, UR18 ;  /* 0x00000013231272a4 */ /* 0x000fe2000f8e0212 */
        /* <DEDUP_REMOVED lines=8> */
[C---:B------:R-:W-:Y:S02]  /*8690*/  FFMA.FTZ R13, R202.reuse, R13, R181 ;  /* 0x0000000dca0d7223 */ /* 0x040fe400000100b5 */
[----:B------:R-:W-:Y:S02]  /*86a0*/  FMUL.FTZ R209, R147, R194 ;  /* 0x000000c293d17220 */ /* 0x000fe40000410000 */
[----:B------:R-:W-:-:S02]  /*86b0*/  FMUL.FTZ R11, R202, R11 ;  /* 0x0000000bca0b7220 */ /* 0x000fc40000410000 */
[C---:B------:R-:W-:Y:S02]  /*86c0*/  FFMA.FTZ R10, R201.reuse, R10, R212 ;  /* 0x0000000ac90a7223 */ /* 0x040fe400000100d4 */
[----:B------:R-:W-:Y:S02]  /*86d0*/  FFMA.FTZ R13, R204, R13, R183 ;  /* 0x0000000dcc0d7223 */ /* 0x000fe400000100b7 */
[----:B------:R-:W-:Y:S02]  /*86e0*/  FMUL.FTZ R211, R146, R195 ;  /* 0x000000c392d37220 */ /* 0x000fe40000410000 */
[C---:B------:R-:W-:Y:S02]  /*86f0*/  FMUL.FTZ R176, R204.reuse, R11 ;  /* 0x0000000bccb07220 */ /* 0x040fe40000410000 */
        /* <DEDUP_REMOVED lines=22> */
[-C--:B------:R-:W-:Y:S02]  /*8860*/  FMUL.FTZ R176, R89, R178.reuse ;  /* 0x000000b259b07220 */ /* 0x080fe40000410000 */
[C---:B------:R-:W-:Y:S01]  /*8870*/  FFMA.FTZ R179, R210.reuse, R11, R189 ;  /* 0x0000000bd2b37223 */ /* 0x040fe200000100bd */
[----:B------:R-:W0:Y:S01]  /*8880*/  SHFL.UP PT, R10, R13, 0x1, RZ ;  /* 0x042000000d0a7989 */ /* 0x000e2200000e00ff */
[----:B------:R-:W-:Y:S02]  /*8890*/  FMUL.FTZ R182, R210, R177 ;  /* 0x000000b1d2b67220 */ /* 0x000fe40000410000 */
[----:B------:R-:W-:Y:S01]  /*88a0*/  FFMA.FTZ R230, R15, R179, R176 ;  /* 0x000000b30fe67223 */ /* 0x000fe200000100b0 */
[----:B------:R-:W1:Y:S01]  /*88b0*/  SHFL.UP PT, R11, R8, 0x1, RZ ;  /* 0x04200000080b7989 */ /* 0x000e6200000e00ff */
[----:B------:R-:W-:-:S02]  /*88c0*/  FMUL.FTZ R177, R88, R178 ;  /* 0x000000b258b17220 */ /* 0x000fc40000410000 */
[----:B------:R-:W-:Y:S02]  /*88d0*/  FMUL.FTZ R179, R15, R182 ;  /* 0x000000b60fb37220 */ /* 0x000fe40000410000 */
[----:B------:R-:W-:Y:S02]  /*88e0*/  FMUL.FTZ R178, R87, R178 ;  /* 0x000000b257b27220 */ /* 0x000fe40000410000 */
[C---:B------:R-:W-:Y:S02]  /*88f0*/  FFMA.FTZ R182, R174.reuse, R230, R177 ;  /* 0x000000e6aeb67223 */ /* 0x040fe400000100b1 */
[----:B------:R-:W-:Y:S02]  /*8900*/  FMUL.FTZ R230, R174, R179 ;  /* 0x000000b3aee67220 */ /* 0x000fe40000410000 */
[C---:B------:R-:W-:Y:S02]  /*8910*/  FFMA.FTZ R182, R175.reuse, R182, R178 ;  /* 0x000000b6afb67223 */ /* 0x040fe400000100b2 */
[----:B------:R-:W-:-:S03]  /*8920*/  FMUL.FTZ R179, R175, R230 ;  /* 0x000000e6afb37220 */ /* 0x000fc60000410000 */
[----:B------:R-:W2:Y:S04]  /*8930*/  SHFL.DOWN PT, R232, R182, 0x1, 0x1f ;  /* 0x08201f00b6e87f89 */ /* 0x000ea800000e0000 */
[----:B------:R-:W3:Y:S01]  /*8940*/  SHFL.DOWN PT, R230, R179, 0x1, 0x1f ;  /* 0x08201f00b3e67f89 */ /* 0x000ee200000e0000 */
[C---:B0-----:R-:W-:Y:S02]  /*8950*/  @P3 FFMA.FTZ R13, R8.reuse, R10, R13 ;  /* 0x0000000a080d3223 */ /* 0x041fe4000001000d */
[----:B-1----:R-:W-:Y:S01]  /*8960*/  @P3 FMUL.FTZ R8, R8, R11 ;  /* 0x0000000b08083220 */ /* 0x002fe20000410000 */
[----:B------:R-:W-:Y:S02]  /*8970*/  ISETP.NE.AND P3, PT, R214, 0x1f, PT ;  /* 0x0000001fd600780c */ /* 0x000fe40003f65270 */
[----:B------:R-:W0:Y:S04]  /*8980*/  SHFL.UP PT, R10, R13, 0x2, RZ ;  /* 0x044000000d0a7989 */ /* 0x000e2800000e00ff */
[----:B------:R-:W1:Y:S07]  /*8990*/  SHFL.UP PT, R11, R8, 0x2, RZ ;  /* 0x04400000080b7989 */ /* 0x000e6e00000e00ff */
[----:B--2---:R-:W-:-:S02]  /*89a0*/  @P3 FFMA.FTZ R182, R179, R232, R182 ;  /* 0x000000e8b3b63223 */ /* 0x004fc400000100b6 */
[----:B---3--:R-:W-:Y:S01]  /*89b0*/  @P3 FMUL.FTZ R179, R179, R230 ;  /* 0x000000e6b3b33220 */ /* 0x008fe20000410000 */
[----:B------:R-:W-:Y:S02]  /*89c0*/  ISETP.GE.AND P3, PT, R20, 0x2, PT ;  /* 0x000000021400780c */ /* 0x000fe40003f66270 */
[----:B------:R-:W2:Y:S04]  /*89d0*/  SHFL.DOWN PT, R232, R182, 0x2, 0x1f ;  /* 0x08401f00b6e87f89 */ /* 0x000ea800000e0000 */
[----:B------:R-:W3:Y:S07]  /*89e0*/  SHFL.DOWN PT, R230, R179, 0x2, 0x1f ;  /* 0x08401f00b3e67f89 */ /* 0x000eee00000e0000 */
[----:B0-----:R-:W-:-:S02]  /*89f0*/  @P3 FFMA.FTZ R13, R8, R10, R13 ;  /* 0x0000000a080d3223 */ /* 0x001fc4000001000d */
[----:B-1----:R-:W-:Y:S01]  /*8a00*/  @P3 FMUL.FTZ R8, R8, R11 ;  /* 0x0000000b08083220 */ /* 0x002fe20000410000 */
[----:B------:R-:W-:Y:S02]  /*8a10*/  ISETP.GE.U32.AND P3, PT, R214, 0x1e, PT ;  /* 0x0000001ed600780c */ /* 0x000fe40003f66070 */
[----:B------:R-:W0:Y:S04]  /*8a20*/  SHFL.UP PT, R10, R13, 0x4, RZ ;  /* 0x048000000d0a7989 */ /* 0x000e2800000e00ff */
[----:B------:R-:W1:Y:S07]  /*8a30*/  SHFL.UP PT, R11, R8, 0x4, RZ ;  /* 0x04800000080b7989 */ /* 0x000e6e00000e00ff */
[----:B--2---:R-:W-:-:S02]  /*8a40*/  @!P3 FFMA.FTZ R182, R179, R232, R182 ;  /* 0x000000e8b3b6b223 */ /* 0x004fc400000100b6 */
[----:B---3--:R-:W-:Y:S01]  /*8a50*/  @!P3 FMUL.FTZ R179, R179, R230 ;  /* 0x000000e6b3b3b220 */ /* 0x008fe20000410000 */
        /* <DEDUP_REMOVED lines=11> */
[----:B------:R-:W-:Y:S01]  /*8b10*/  MOV R230, UR28 ;  /* 0x0000001c00e67c02 */ /* 0x000fe20008000f00 */
[----:B------:R-:W2:Y:S03]  /*8b20*/  SHFL.DOWN PT, R234, R182, 0x8, 0x1f ;  /* 0x09001f00b6ea7f89 */ /* 0x000ea600000e0000 */
[----:B------:R-:W-:Y:S01]  /*8b30*/  ISETP.GE.OR P0, PT, R230, c[0x0][0x174], P0 ;  /* 0x00005d00e6007a0c */ /* 0x000fe20000706670 */
[----:B------:R-:W3:Y:S06]  /*8b40*/  SHFL.DOWN PT, R232, R179, 0x8, 0x1f ;  /* 0x09001f00b3e87f89 */ /* 0x000eec00000e0000 */
[C---:B0-----:R-:W-:Y:S01]  /*8b50*/  @P3 FFMA.FTZ R13, R8.reuse, R10, R13 ;  /* 0x0000000a080d3223 */ /* 0x041fe2000001000d */
[----:B------:R-:W-:Y:S01]  /*8b60*/  HFMA2.MMA R10, -RZ, RZ, 1.875, 0 ;  /* 0x3f800000ff0a7435 */ /* 0x000fe200000001ff */
[----:B-1----:R-:W-:Y:S01]  /*8b70*/  @P3 FMUL.FTZ R8, R8, R11 ;  /* 0x0000000b08083220 */ /* 0x002fe20000410000 */
[----:B------:R-:W-:Y:S01]  /*8b80*/  ISETP.GE.U32.AND P3, PT, R214, 0x18, PT ;  /* 0x00000018d600780c */ /* 0x000fe20003f66070 */
[----:B------:R-:W-:Y:S01]  /*8b90*/  IMAD.MOV.U32 R11, RZ, RZ, RZ ;  /* 0x000000ffff0b7224 */ /* 0x000fe200078e00ff */
[----:B------:R-:W0:Y:S04]  /*8ba0*/  SHFL.UP PT, R230, R13, 0x10, RZ ;  /* 0x060000000de67989 */ /* 0x000e2800000e00ff */
[----:B------:R-:W1:Y:S04]  /*8bb0*/  SHFL.UP PT, R241, R8, 0x10, RZ ;  /* 0x0600000008f17989 */ /* 0x000e6800000e00ff */
[----:B------:R-:W-:Y:S01]  /*8bc0*/  @!P0 LDS.64 R10, [R236.X8+0x1728] ;  /* 0x00172800ec0a8984 */ /* 0x000fe20000008a00 */
[----:B------:R-:W-:-:S02]  /*8bd0*/  ISETP.GE.AND P0, PT, R20, 0x10, PT ;  /* 0x000000101400780c */ /* 0x000fc40003f06270 */
[C---:B--2---:R-:W-:Y:S02]  /*8be0*/  @!P3 FFMA.FTZ R182, R179.reuse, R234, R182 ;  /* 0x000000eab3b6b223 */ /* 0x044fe400000100b6 */
[----:B---3--:R-:W-:-:S03]  /*8bf0*/  @!P3 FMUL.FTZ R179, R179, R232 ;  /* 0x000000e8b3b3b220 */ /* 0x008fc60000410000 */
[----:B------:R-:W2:Y:S04]  /*8c00*/  SHFL.DOWN PT, R234, R182, 0x10, 0x1f ;  /* 0x0a001f00b6ea7f89 */ /* 0x000ea800000e0000 */
[----:B------:R-:W3:Y:S02]  /*8c10*/  SHFL.DOWN PT, R232, R179, 0x10, 0x1f ;  /* 0x0a001f00b3e87f89 */ /* 0x000ee400000e0000 */
[C---:B0-----:R-:W-:Y:S02]  /*8c20*/  @P0 FFMA.FTZ R13, R8.reuse, R230, R13 ;  /* 0x000000e6080d0223 */ /* 0x041fe4000001000d */
[----:B-----5:R0:W-:Y:S01]  /*8c30*/  SHFL.IDX PT, R230, R12, RZ, 0x1f ;  /* 0x00001fff0ce67589 */ /* 0x0201e200000e0000 */
[----:B-1----:R-:W-:Y:S01]  /*8c40*/  @P0 FMUL.FTZ R8, R8, R241 ;  /* 0x000000f108080220 */ /* 0x002fe20000410000 */
[----:B------:R-:W-:-:S02]  /*8c50*/  ISETP.GE.U32.AND P0, PT, R214, 0x10, PT ;  /* 0x00000010d600780c */ /* 0x000fc40003f06070 */
[----:B------:R-:W-:Y:S04]  /*8c60*/  SHFL.UP PT, R13, R13, 0x1, RZ ;  /* 0x042000000d0d7989 */ /* 0x000fe800000e00ff */
[----:B------:R-:W1:Y:S01]  /*8c70*/  SHFL.UP PT, R8, R8, 0x1, RZ ;  /* 0x0420000008087989 */ /* 0x000e6200000e00ff */
[----:B0-----:R-:W-:-:S06]  /*8c80*/  IMAD R12, R213, c[0x0][0x2a0], RZ ;  /* 0x0000a800d50c7a24 */ /* 0x001fcc00078e02ff */
[C---:B--2---:R-:W-:Y:S02]  /*8c90*/  @!P0 FFMA.FTZ R182, R179.reuse, R234, R182 ;  /* 0x000000eab3b68223 */ /* 0x044fe400000100b6 */
[----:B---3--:R-:W-:-:S03]  /*8ca0*/  @!P0 FMUL.FTZ R179, R179, R232 ;  /* 0x000000e8b3b38220 */ /* 0x008fc60000410000 */
[----:B------:R-:W-:Y:S04]  /*8cb0*/  SHFL.DOWN PT, R234, R182, 0x1, 0x1f ;  /* 0x08201f00b6ea7f89 */ /* 0x000fe800000e0000 */
[----:B------:R-:W-:Y:S04]  /*8cc0*/  SHFL.IDX PT, R232, R11, RZ, 0x1f ;  /* 0x00001fff0be87589 */ /* 0x000fe800000e0000 */
[----:B------:R-:W0:Y:S01]  /*8cd0*/  SHFL.DOWN PT, R241, R179, 0x1, 0x1f ;  /* 0x08201f00b3f17f89 */ /* 0x000e2200000e0000 */
[----:B-1----:R-:W-:Y:S01]  /*8ce0*/  @P1 FFMA.FTZ R230, R8, R230, R13 ;  /* 0x000000e608e61223 */ /* 0x002fe2000001000d */
[----:B------:R-:W-:-:S02]  /*8cf0*/  MOV R8, R18 ;  /* 0x0000001200087202 */ /* 0x000fc40000000f00 */
[----:B------:R-:W-:Y:S01]  /*8d00*/  SHFL.IDX PT, R182, R182, RZ, 0x1f ;  /* 0x00001fffb6b67589 */ /* 0x000fe200000e0000 */
[----:B------:R-:W-:Y:S01]  /*8d10*/  FFMA.FTZ R14, R14, R230, R9 ;  /* 0x000000e60e0e7223 */ /* 0x000fe20000010009 */
[----:B------:R-:W-:-:S03]  /*8d20*/  HFMA2.MMA R9, -RZ, RZ, 0, 0 ;  /* 0x00000000ff097435 */ /* 0x000fc600000001ff */
[----:B------:R-:W-:Y:S02]  /*8d30*/  FFMA.FTZ R230, R175, R14, R170 ;  /* 0x0000000eafe67223 */ /* 0x000fe400000100aa */
[----:B------:R-:W-:Y:S02]  /*8d40*/  FFMA.FTZ R168, R137, -R168, R14 ;  /* 0x800000a889a87223 */ /* 0x000fe4000001000e */
[----:B------:R-:W-:Y:S02]  /*8d50*/  FFMA.FTZ R239, R174, R230, R239 ;  /* 0x000000e6aeef7223 */ /* 0x000fe400000100ef */
[----:B------:R-:W-:Y:S02]  /*8d60*/  FFMA.FTZ R170, R136, -R173, R230 ;  /* 0x800000ad88aa7223 */ /* 0x000fe400000100e6 */
[----:B------:R-:W-:-:S04]  /*8d70*/  IMAD.WIDE.U32 R8, R243, c[0x0][0x298], R8 ;  /* 0x0000a600f3087a25 */ /* 0x000fc800078e0008 */
[----:B------:R-:W-:Y:S01]  /*8d80*/  FFMA.FTZ R173, R155, -R180, R239 ;  /* 0x800000b49bad7223 */ /* 0x000fe200000100ef */
[----:B------:R-:W-:Y:S01]  /*8d90*/  IADD3 R9, R9, UR18, RZ ;  /* 0x0000001209097c10 */ /* 0x000fe2000fffe0ff */
[----:B0-----:R-:W-:Y:S02]  /*8da0*/  @P2 FFMA.FTZ R232, R241, R232, R234 ;  /* 0x000000e8f1e82223 */ /* 0x001fe400000100ea */
[C---:B------:R-:W-:Y:S02]  /*8db0*/  IMAD R241, R17.reuse, c[0x0][0x2a4], R12 ;  /* 0x0000a90011f17a24 */ /* 0x040fe400078e020c */
[----:B------:R-:W-:-:S04]  /*8dc0*/  IMAD.WIDE.U32 R12, R17, c[0x0][0x2a0], R8 ;  /* 0x0000a800110c7a25 */ /* 0x000fc800078e0008 */
[----:B------:R-:W-:Y:S01]  /*8dd0*/  FFMA.FTZ R169, R232, R225, R169 ;  /* 0x000000e1e8a97223 */ /* 0x000fe200000100a9 */
[C---:B------:R-:W-:Y:S01]  /*8de0*/  LEA R8, P0, R12.reuse, c[0x0][0x318], 0x2 ;  /* 0x0000c6000c087a11 */ /* 0x040fe200078010ff */
[----:B------:R-:W-:Y:S01]  /*8df0*/  IMAD.IADD R225, R13, 0x1, R241 ;  /* 0x000000010de17824 */ /* 0x000fe200078e02f1 */
[----:B------:R-:W-:Y:S01]  /*8e00*/  MOV R241, UR30 ;  /* 0x0000001e00f17c02 */ /* 0x000fe20008000f00 */
[----:B------:R-:W-:Y:S01]  /*8e10*/  FFMA.FTZ R13, R87, R14, RZ ;  /* 0x0000000e570d7223 */ /* 0x000fe200000100ff */
[----:B------:R-:W-:Y:S01]  /*8e20*/  IADD3 R14, P1, R12, UR37, RZ ;  /* 0x000000250c0e7c10 */ /* 0x000fe2000ff3e0ff */
[----:B------:R-:W-:Y:S01]  /*8e30*/  FFMA.FTZ R180, R190, R169, R237 ;  /* 0x000000a9beb47223 */ /* 0x000fe200000100ed */
[----:B------:R-:W-:Y:S01]  /*8e40*/  LEA.HI.X R9, R12, c[0x0][0x31c], R225, 0x2, P0 ;  /* 0x0000c7000c097a11 */ /* 0x000fe200000f14e1 */
[----:B------:R-:W-:Y:S01]  /*8e50*/  FFMA.FTZ R12, R88, R230, R13 ;  /* 0x000000e6580c7223 */ /* 0x000fe2000001000d */
[----:B------:R-:W-:Y:S01]  /*8e60*/  MOV R13, UR30 ;  /* 0x0000001e000d7c02 */ /* 0x000fe20008000f00 */
[----:B------:R-:W-:-:S02]  /*8e70*/  FFMA.FTZ R230, R15, R239, R218 ;  /* 0x000000ef0fe67223 */ /* 0x000fc400000100da */
[----:B------:R-:W-:Y:S01]  /*8e80*/  FFMA.FTZ R239, R89, R239, R12 ;  /* 0x000000ef59ef7223 */ /* 0x000fe2000001000c */
[----:B------:R-:W-:Y:S01]  /*8e90*/  LEA R12, P0, R13, R8, 0x2 ;  /* 0x000000080d0c7211 */ /* 0x000fe200078010ff */
[----:B------:R-:W-:Y:S01]  /*8ea0*/  FFMA.FTZ R235, R210, R230, R235 ;  /* 0x000000e6d2eb7223 */ /* 0x000fe200000100eb */
[----:B------:R-:W-:Y:S01]  /*8eb0*/  MOV R13, UR31 ;  /* 0x0000001f000d7c02 */ /* 0x000fe20008000f00 */
[----:B------:R-:W-:Y:S02]  /*8ec0*/  FFMA.FTZ R218, R154, -R223, R230 ;  /* 0x800000df9ada7223 */ /* 0x000fe400000100e6 */
[----:B------:R-:W-:Y:S01]  /*8ed0*/  FFMA.FTZ R223, R193, R180, R224 ;  /* 0x000000b4c1df7223 */ /* 0x000fe200000100e0 */
[----:B------:R-:W-:Y:S01]  /*8ee0*/  LEA.HI.X R13, R241, R9, R13, 0x2, P0 ;  /* 0x00000009f10d7211 */ /* 0x000fe200000f140d */
[----:B------:R-:W-:Y:S01]  /*8ef0*/  FFMA.FTZ R230, R90, R230, R239 ;  /* 0x000000e65ae67223 */ /* 0x000fe200000100ef */
[----:B------:R-:W-:Y:S01]  /*8f00*/  MOV R241, UR40 ;  /* 0x0000002800f17c02 */ /* 0x000fe20008000f00 */
[----:B------:R-:W-:-:S02]  /*8f10*/  FFMA.FTZ R232, R205, R235, R222 ;  /* 0x000000ebcde87223 */ /* 0x000fc400000100de */
[----:B------:R-:W-:Y:S01]  /*8f20*/  FFMA.FTZ R222, R198, R223, R233 ;  /* 0x000000dfc6de7223 */ /* 0x000fe200000100e9 */
[----:B------:R-:W-:Y:S01]  /*8f30*/  MOV R233, UR37 ;  /* 0x0000002500e97c02 */ /* 0x000fe20008000f00 */
[----:B------:R-:W-:Y:S02]  /*8f40*/  FFMA.FTZ R220, R153, -R220, R235 ;  /* 0x800000dc99dc7223 */ /* 0x000fe400000100eb */
[----:B------:R-:W-:Y:S02]  /*8f50*/  FFMA.FTZ R235, R91, R235, R230 ;  /* 0x000000eb5beb7223 */ /* 0x000fe400000100e6 */
[----:B------:R-:W-:Y:S02]  /*8f60*/  FFMA.FTZ R231, R208, R232, R231 ;  /* 0x000000e8d0e77223 */ /* 0x000fe400000100e7 */
[----:B------:R-:W-:Y:S02]  /*8f70*/  FFMA.FTZ R227, R200, R222, R227 ;  /* 0x000000dec8e37223 */ /* 0x000fe400000100e3 */
[----:B------:R-:W-:-:S02]  /*8f80*/  FFMA.FTZ R224, R152, -R229, R232 ;  /* 0x800000e598e07223 */ /* 0x000fc400000100e8 */
[----:B------:R-:W-:Y:S02]  /*8f90*/  FFMA.FTZ R230, R92, R232, R235 ;  /* 0x000000e85ce67223 */ /* 0x000fe400000100eb */
[----:B------:R-:W-:Y:S02]  /*8fa0*/  FFMA.FTZ R232, R203, R231, R228 ;  /* 0x000000e7cbe87223 */ /* 0x000fe400000100e4 */
[----:B------:R-:W-:Y:S02]  /*8fb0*/  FFMA.FTZ R228, R202, R227, R181 ;  /* 0x000000e3cae47223 */ /* 0x000fe400000100b5 */
[----:B------:R-:W-:Y:S01]  /*8fc0*/  FFMA.FTZ R229, R93, R231, R230 ;  /* 0x000000e75de57223 */ /* 0x000fe200000100e6 */
[----:B------:R0:W1:Y:S01]  /*8fd0*/  SHFL.IDX PT, R181, R179, RZ, 0x1f ;  /* 0x00001fffb3b57589 */ /* 0x00006200000e0000 */
[----:B------:R-:W-:Y:S02]  /*8fe0*/  FFMA.FTZ R183, R204, R228, R183 ;  /* 0x000000e4ccb77223 */ /* 0x000fe400000100b7 */
[----:B------:R-:W-:-:S02]  /*8ff0*/  FFMA.FTZ R207, R206, R232, R207 ;  /* 0x000000e8cecf7223 */ /* 0x000fc400000100cf */
[C---:B------:R-:W-:Y:S02]  /*9000*/  FFMA.FTZ R184, R201.reuse, R183, R184 ;  /* 0x000000b7c9b87223 */ /* 0x040fe400000100b8 */
[----:B------:R-:W-:Y:S02]  /*9010*/  FFMA.FTZ R230, R94, R232, R229 ;  /* 0x000000e85ee67223 */ /* 0x000fe400000100e5 */
[----:B------:R-:W-:Y:S02]  /*9020*/  FFMA.FTZ R185, R206, R184, R185 ;  /* 0x000000b8ceb97223 */ /* 0x000fe400000100b9 */
[----:B------:R-:W-:Y:S02]  /*9030*/  FFMA.FTZ R212, R201, R207, R212 ;  /* 0x000000cfc9d47223 */ /* 0x000fe400000100d4 */
[----:B------:R-:W-:Y:S02]  /*9040*/  FFMA.FTZ R186, R203, R185, R186 ;  /* 0x000000b9cbba7223 */ /* 0x000fe400000100ba */
[----:B------:R-:W-:-:S02]  /*9050*/  FFMA.FTZ R196, R149, -R196, R207 ;  /* 0x800000c495c47223 */ /* 0x000fc400000100cf */
        /* <DEDUP_REMOVED lines=8> */
[----:B0-----:R-:W-:Y:S02]  /*90e0*/  FFMA.FTZ R179, R97, R209, R204 ;  /* 0x000000d161b37223 */ /* 0x001fe400000100cc */
[----:B------:R-:W-:Y:S02]  /*90f0*/  FFMA.FTZ R217, R200, R202, R217 ;  /* 0x000000cac8d97223 */ /* 0x000fe400000100d9 */
[----:B------:R-:W-:Y:S02]  /*9100*/  FFMA.FTZ R177, R174, R176, R177 ;  /* 0x000000b0aeb17223 */ /* 0x000fe400000100b1 */
[----:B------:R-:W-:-:S02]  /*9110*/  FFMA.FTZ R200, R98, R202, R179 ;  /* 0x000000ca62c87223 */ /* 0x000fc400000100b3 */
[----:B------:R-:W-:Y:S02]  /*9120*/  FFMA.FTZ R178, R175, R177, R178 ;  /* 0x000000b1afb27223 */ /* 0x000fe400000100b2 */
[-C--:B------:R-:W-:Y:S02]  /*9130*/  FFMA.FTZ R198, R198, R217.reuse, R219 ;  /* 0x000000d9c6c67223 */ /* 0x080fe400000100db */
[----:B------:R-:W-:Y:S01]  /*9140*/  FFMA.FTZ R179, R99, R217, R200 ;  /* 0x000000d963b37223 */ /* 0x000fe200000100c8 */
[----:B------:R-:W-:Y:S01]  /*9150*/  MOV R200, UR7 ;  /* 0x0000000700c87c02 */ /* 0x000fe20008000f00 */
[C---:B-1----:R-:W-:Y:S02]  /*9160*/  FFMA.FTZ R11, R181.reuse, R11, R182 ;  /* 0x0000000bb50b7223 */ /* 0x042fe400000100b6 */
[----:B------:R-:W-:Y:S02]  /*9170*/  FMUL.FTZ R10, R181, R10 ;  /* 0x0000000ab50a7220 */ /* 0x000fe40000410000 */
[----:B------:R-:W-:-:S02]  /*9180*/  FMUL.FTZ R15, R178, R71 ;  /* 0x00000047b20f7220 */ /* 0x000fc40000410000 */
[-C--:B------:R-:W-:Y:S01]  /*9190*/  FFMA.FTZ R216, R193, R198.reuse, R216 ;  /* 0x000000c6c1d87223 */ /* 0x080fe200000100d8 */
[----:B------:R0:W-:Y:S01]  /*91a0*/  @!P4 STS.64 [R200.X8+0x1728], R10 ;  /* 0x0017280ac800c388 */ /* 0x0001e20000008a00 */
[----:B------:R-:W-:Y:S02]  /*91b0*/  FFMA.FTZ R191, R144, -R191, R198 ;  /* 0x800000bf90bf7223 */ /* 0x000fe400000100c6 */
[----:B------:R-:W-:Y:S02]  /*91c0*/  FFMA.FTZ R179, R100, R198, R179 ;  /* 0x000000c664b37223 */ /* 0x000fe400000100b3 */
[----:B------:R-:W-:Y:S02]  /*91d0*/  FFMA.FTZ R221, R190, R216, R221 ;  /* 0x000000d8bedd7223 */ /* 0x000fe400000100dd */
[----:B------:R-:W-:Y:S02]  /*91e0*/  IMAD.SHL.U32 R198, R18, 0x10, RZ ;  /* 0x0000001012c67824 */ /* 0x000fe400078e00ff */
[----:B------:R-:W-:-:S02]  /*91f0*/  FMUL.FTZ R190, R223, R84 ;  /* 0x00000054dfbe7220 */ /* 0x000fc40000410000 */
[----:B------:R-:W-:Y:S01]  /*9200*/  FMUL.FTZ R181, R180, R85 ;  /* 0x00000055b4b57220 */ /* 0x000fe20000410000 */
[----:B------:R-:W-:Y:S01]  /*9210*/  LEA.HI.SX32 R198, R198, R198, 0x1b ;  /* 0x000000c6c6c67211 */ /* 0x000fe200078fdaff */
[----:B0-----:R-:W-:Y:S02]  /*9220*/  FMUL.FTZ R10, R177, R72 ;  /* 0x00000048b10a7220 */ /* 0x001fe40000410000 */
[----:B------:R-:W-:Y:S02]  /*9230*/  FFMA.FTZ R11, R168, R15, RZ ;  /* 0x0000000fa80b7223 */ /* 0x000fe400000100ff */
[----:B------:R-:W-:Y:S02]  /*9240*/  FMUL.FTZ R175, R176, R73 ;  /* 0x00000049b0af7220 */ /* 0x000fe40000410000 */
[----:B------:R-:W-:Y:S02]  /*9250*/  FFMA.FTZ R174, R170, R10, R11 ;  /* 0x0000000aaaae7223 */ /* 0x000fe4000001000b */
[----:B------:R-:W-:-:S02]  /*9260*/  FMUL.FTZ R201, R157, R190 ;  /* 0x000000be9dc97220 */ /* 0x000fc40000410000 */
[----:B------:R-:W-:Y:S02]  /*9270*/  FMUL.FTZ R203, R156, R181 ;  /* 0x000000b59ccb7220 */ /* 0x000fe40000410000 */
[----:B------:R-:W-:Y:S01]  /*9280*/  FMUL.FTZ R200, R189, R74 ;  /* 0x0000004abdc87220 */ /* 0x000fe20000410000 */
[----:B------:R0:W-:Y:S01]  /*9290*/  STS [R198.X4+0x464], R201 ;  /* 0x000464c9c6007388 */ /* 0x0001e20000004800 */
[----:B------:R-:W-:Y:S02]  /*92a0*/  FFMA.FTZ R11, R173, R175, R174 ;  /* 0x000000afad0b7223 */ /* 0x000fe400000100ae */
[----:B------:R-:W-:Y:S01]  /*92b0*/  FFMA.FTZ R226, R151, -R226, R231 ;  /* 0x800000e297e27223 */ /* 0x000fe200000100e7 */
[----:B------:R1:W-:Y:S01]  /*92c0*/  STS [R198.X4+0x468], R203 ;  /* 0x000468cbc6007388 */ /* 0x0003e20000004800 */
[----:B------:R-:W-:Y:S02]  /*92d0*/  FMUL.FTZ R231, R228, R81 ;  /* 0x00000051e4e77220 */ /* 0x000fe40000410000 */
[----:B------:R-:W-:-:S02]  /*92e0*/  FFMA.FTZ R11, R218, R200, R11 ;  /* 0x000000c8da0b7223 */ /* 0x000fc4000001000b */
[----:B------:R-:W-:Y:S02]  /*92f0*/  FMUL.FTZ R193, R222, R83 ;  /* 0x00000053dec17220 */ /* 0x000fe40000410000 */
[----:B0-----:R-:W-:Y:S02]  /*9300*/  FMUL.FTZ R201, R188, R75 ;  /* 0x0000004bbcc97220 */ /* 0x001fe40000410000 */
[----:B------:R-:W-:Y:S02]  /*9310*/  FMUL.FTZ R174, R187, R76 ;  /* 0x0000004cbbae7220 */ /* 0x000fe40000410000 */
[----:B-1----:R-:W-:Y:S02]  /*9320*/  FMUL.FTZ R203, R160, R231 ;  /* 0x000000e7a0cb7220 */ /* 0x002fe40000410000 */
[----:B------:R-:W-:Y:S02]  /*9330*/  FFMA.FTZ R11, R220, R201, R11 ;  /* 0x000000c9dc0b7223 */ /* 0x000fe4000001000b */
[----:B------:R-:W-:Y:S01]  /*9340*/  FMUL.FTZ R207, R158, R193 ;  /* 0x000000c19ecf7220 */ /* 0x000fe20000410000 */
[----:B------:R0:W-:Y:S01]  /*9350*/  STS [R198.X4+0x458], R203 ;  /* 0x000458cbc6007388 */ /* 0x0001e20000004800 */
[----:B------:R-:W-:-:S02]  /*9360*/  FMUL.FTZ R182, R169, R86 ;  /* 0x00000056a9b67220 */ /* 0x000fc40000410000 */
[----:B------:R-:W-:Y:S01]  /*9370*/  FFMA.FTZ R11, R224, R174, R11 ;  /* 0x000000aee00b7223 */ /* 0x000fe2000001000b */
[----:B------:R1:W-:Y:S01]  /*9380*/  STS [R198.X4+0x460], R207 ;  /* 0x000460cfc6007388 */ /* 0x0003e20000004800 */
[----:B------:R-:W-:Y:S02]  /*9390*/  FFMA.FTZ R194, R147, -R194, R209 ;  /* 0x800000c293c27223 */ /* 0x000fe400000100d1 */
[----:B------:R-:W-:Y:S02]  /*93a0*/  FFMA.FTZ R195, R146, -R195, R202 ;  /* 0x800000c392c37223 */ /* 0x000fe400000100ca */
[----:B------:R-:W-:Y:S02]  /*93b0*/  FMUL.FTZ R208, R227, R82 ;  /* 0x00000052e3d07220 */ /* 0x000fe40000410000 */
[----:B0-----:R-:W-:Y:S02]  /*93c0*/  FMUL.FTZ R203, R186, R77 ;  /* 0x0000004dbacb7220 */ /* 0x001fe40000410000 */
[----:B------:R-:W-:-:S02]  /*93d0*/  FFMA.FTZ R199, R150, -R199, R232 ;  /* 0x800000c796c77223 */ /* 0x000fc400000100e8 */
[----:B------:R-:W-:Y:S02]  /*93e0*/  FMUL.FTZ R209, R139, R182 ;  /* 0x000000b68bd17220 */ /* 0x000fe40000410000 */
[----:B------:R-:W-:Y:S02]  /*93f0*/  FMUL.FTZ R204, R185, R78 ;  /* 0x0000004eb9cc7220 */ /* 0x000fe40000410000 */
[----:B------:R-:W-:Y:S01]  /*9400*/  FFMA.FTZ R202, R226, R203, R11 ;  /* 0x000000cbe2ca7223 */ /* 0x000fe2000001000b */
[----:B------:R0:W-:Y:S01]  /*9410*/  STS [R198.X4+0x46c], R209 ;  /* 0x00046cd1c6007388 */ /* 0x0001e20000004800 */
[----:B-1----:R-:W-:Y:S01]  /*9420*/  FMUL.FTZ R207, R165, R174 ;  /* 0x000000aea5cf7220 */ /* 0x002fe20000410000 */
[----:B------:R-:W-:Y:S01]  /*9430*/  IADD3 R174, -R233, c[0x0][0x168], -R18 ;  /* 0x00005a00e9ae7a10 */ /* 0x000fe20007ffe912 */
[----:B------:R-:W-:Y:S02]  /*9440*/  FFMA.FTZ R192, R145, -R192, R217 ;  /* 0x800000c091c07223 */ /* 0x000fe400000100d9 */
[----:B------:R-:W-:Y:S01]  /*9450*/  FMUL.FTZ R205, R159, R208 ;  /* 0x000000d09fcd7220 */ /* 0x000fe20000410000 */
[----:B------:R-:W-:Y:S01]  /*9460*/  ISETP.GE.AND P0, PT, R174, 0x1, PT ;  /* 0x00000001ae00780c */ /* 0x000fe20003f06270 */
[----:B------:R-:W-:Y:S01]  /*9470*/  FMUL.FTZ R217, R184, R79 ;  /* 0x0000004fb8d97220 */ /* 0x000fe20000410000 */
[----:B------:R-:W-:Y:S01]  /*9480*/  STS [R198.X4+0x444], R207 ;  /* 0x000444cfc6007388 */ /* 0x000fe20000004800 */
[----:B------:R-:W-:-:S02]  /*9490*/  FFMA.FTZ R11, R199, R204, R202 ;  /* 0x000000ccc70b7223 */ /* 0x000fc400000100ca */
[----:B0-----:R-:W-:Y:S01]  /*94a0*/  FMUL.FTZ R209, R164, R203 ;  /* 0x000000cba4d17220 */ /* 0x001fe20000410000 */
[----:B------:R0:W-:Y:S01]  /*94b0*/  STS [R198.X4+0x45c], R205 ;  /* 0x00045ccdc6007388 */ /* 0x0001e20000004800 */
[----:B------:R-:W-:Y:S02]  /*94c0*/  FMUL.FTZ R206, R183, R80 ;  /* 0x00000050b7ce7220 */ /* 0x000fe40000410000 */
[----:B------:R-:W-:Y:S01]  /*94d0*/  FMUL.FTZ R203, R167, R200 ;  /* 0x000000c8a7cb7220 */ /* 0x000fe20000410000 */
[----:B------:R1:W-:Y:S01]  /*94e0*/  STS [R198.X4+0x448], R209 ;  /* 0x000448d1c6007388 */ /* 0x0003e20000004800 */
[----:B------:R-:W-:Y:S02]  /*94f0*/  FFMA.FTZ R197, R148, -R197, R212 ;  /* 0x800000c594c57223 */ /* 0x000fe400000100d4 */
[----:B------:R-:W-:Y:S01]  /*9500*/  FFMA.FTZ R200, R196, R217, R11 ;  /* 0x000000d9c4c87223 */ /* 0x000fe2000001000b */
[----:B------:R2:W-:Y:S01]  /*9510*/  STS [R198.X4+0x43c], R203 ;  /* 0x00043ccbc6007388 */ /* 0x0005e20000004800 */
[----:B------:R-:W-:-:S02]  /*9520*/  FMUL.FTZ R229, R161, R206 ;  /* 0x000000cea1e57220 */ /* 0x000fc40000410000 */
[----:B0-----:R-:W-:Y:S02]  /*9530*/  FMUL.FTZ R205, R166, R201 ;  /* 0x000000c9a6cd7220 */ /* 0x001fe40000410000 */
[----:B------:R-:W-:Y:S01]  /*9540*/  FMUL.FTZ R201, R138, R175 ;  /* 0x000000af8ac97220 */ /* 0x000fe20000410000 */
[----:B------:R2:W-:Y:S01]  /*9550*/  STS [R198.X4+0x454], R229 ;  /* 0x000454e5c6007388 */ /* 0x0005e20000004800 */
[----:B------:R-:W-:Y:S02]  /*9560*/  FMUL.FTZ R219, R162, R217 ;  /* 0x000000d9a2db7220 */ /* 0x000fe40000410000 */
[----:B------:R-:W-:Y:S01]  /*9570*/  FMUL.FTZ R211, R163, R204 ;  /* 0x000000cca3d37220 */ /* 0x000fe20000410000 */
[----:B------:R2:W-:Y:S01]  /*9580*/  STS [R198.X4+0x440], R205 ;  /* 0x000440cdc6007388 */ /* 0x0005e20000004800 */
[----:B------:R-:W-:Y:S02]  /*9590*/  FMUL.FTZ R175, R141, R10 ;  /* 0x0000000a8daf7220 */ /* 0x000fe40000410000 */
[----:B------:R-:W-:Y:S01]  /*95a0*/  FMUL.FTZ R11, R140, R15 ;  /* 0x0000000f8c0b7220 */ /* 0x000fe20000410000 */
[----:B------:R2:W-:Y:S01]  /*95b0*/  STS [R198.X4+0x450], R219 ;  /* 0x000450dbc6007388 */ /* 0x0005e20000004800 */
[----:B-1----:R-:W-:Y:S01]  /*95c0*/  FFMA.FTZ R209, R197, R206, R200 ;  /* 0x000000cec5d17223 */ /* 0x002fe200000100c8 */
[----:B------:R-:W-:Y:S01]  /*95d0*/  IADD3.X R15, R225, UR38, RZ, P1, !PT ;  /* 0x00000026e10f7c10 */ /* 0x000fe20008ffe4ff */
[----:B------:R-:W-:Y:S01]  /*95e0*/  IMAD.WIDE.U32 R12, R241, c[0x0][0x2b0], R12 ;  /* 0x0000ac00f10c7a25 */ /* 0x000fe200078e000c */
[----:B------:R2:W-:Y:S03]  /*95f0*/  STS [R198.X4+0x44c], R211 ;  /* 0x00044cd3c6007388 */ /* 0x0005e60000004800 */
[----:B------:R-:W-:Y:S01]  /*9600*/  FFMA.FTZ R10, R194, R231, R209 ;  /* 0x000000e7c20a7223 */ /* 0x000fe200000100d1 */
[----:B------:R2:W-:Y:S03]  /*9610*/  STS [R198.X4+0x438], R201 ;  /* 0x000438c9c6007388 */ /* 0x0005e60000004800 */
[----:B------:R-:W-:Y:S01]  /*9620*/  FFMA.FTZ R208, R195, R208, R10 ;  /* 0x000000d0c3d07223 */ /* 0x000fe2000001000a */
[----:B------:R2:W-:Y:S04]  /*9630*/  STS [R198.X4+0x434], R175 ;  /* 0x000434afc6007388 */ /* 0x0005e80000004800 */
[----:B------:R2:W-:Y:S04]  /*9640*/  STS [R198.X4+0x430], R11 ;  /* 0x0004300bc6007388 */ /* 0x0005e80000004800 */
[----:B------:R-:W-:Y:S06]  /*9650*/  BAR.SYNC.DEFER_BLOCKING 0x0 ;  /* 0x0000000000007b1d */ /* 0x000fec0000010000 */
[----:B------:R-:W-:Y:S05]  /*9660*/  @!P0 BRA `(.L_x_5446) ;  /* 0x000000b000008947 */ /* 0x000fea0003800000 */
[----:B--2---:R-:W-:Y:S01]  /*9670*/  LEA.HI.SX32 R175, R18, R18, 0x1b ;  /* 0x0000001212af7211 */ /* 0x004fe200078fdaff */
[----:B------:R-:W-:Y:S01]  /*9680*/  ULDC.64 UR18, c[0x0][0x2b0] ;  /* 0x0000ac0000127ab9 */ /* 0x000fe20000000a00 */
[----:B------:R-:W-:Y:S01]  /*9690*/  MOV R11, UR7 ;  /* 0x00000007000b7c02 */ /* 0x000fe20008000f00 */
[----:B------:R-:W-:-:S03]  /*96a0*/  UIMAD UR18, UR39, UR18, URZ ;  /* 0x00000012271272a4 */ /* 0x000fc6000f8e023f */
[----:B------:R-:W0:Y:S01]  /*96b0*/  LDS R175, [R175.X4+0x430] ;  /* 0x00043000afaf7984 */ /* 0x000e220000004800 */
[----:B------:R-:W-:Y:S01]  /*96c0*/  UIMAD UR18, UR7, UR19, UR18 ;  /* 0x00000013071272a4 */ /* 0x000fe2000f8e0212 */
[----:B------:R-:W-:-:S05]  /*96d0*/  IMAD.WIDE.U32 R14, R11, c[0x0][0x2b0], R14 ;  /* 0x0000ac000b0e7a25 */ /* 0x000fca00078e000e */
[----:B------:R-:W-:Y:S02]  /*96e0*/  LEA R10, P0, R14, c[0x0][0x318], 0x2 ;  /* 0x0000c6000e0a7a11 */ /* 0x000fe400078010ff */
[----:B------:R-:W-:-:S04]  /*96f0*/  IADD3 R11, R15, UR18, RZ ;  /* 0x000000120f0b7c10 */ /* 0x000fc8000fffe0ff */
[----:B------:R-:W-:-:S05]  /*9700*/  LEA.HI.X R11, R14, c[0x0][0x31c], R11, 0x2, P0 ;  /* 0x0000c7000e0b7a11 */ /* 0x000fca00000f140b */
[----:B0-----:R0:W-:Y:S02]  /*9710*/  RED.E.ADD.F32.FTZ.RN.STRONG.GPU [R10.64], R175 ;  /* 0x000000af0a00798e */ /* 0x0011e4000c10e7a0 */
.L_x_5446:
[----:B--2---:R-:W-:Y:S05]  /*9720*/  BSYNC B0 ;  /* 0x0000000000007941 */ /* 0x004fea0003800000 */
.L_x_5445:
[----:B------:R-:W-:Y:S01]  /*9730*/  FFMA.FTZ R208, R192, R193, R208 ;  /* 0x000000c1c0d07223 */ /* 0x000fe200000100d0 */
[----:B0-----:R-:W-:Y:S01]  /*9740*/  IADD3 R11, R18, 0x20, RZ ;  /* 0x00000020120b7810 */ /* 0x001fe20007ffe0ff */
[----:B------:R-:W-:Y:S01]  /*9750*/  FFMA.FTZ R171, R142, -R171, R221 ;  /* 0x800000ab8eab7223 */ /* 0x000fe200000100dd */
[----:B------:R-:W-:Y:S01]  /*9760*/  ULDC UR21, c[0x0][0x174] ;  /* 0x00005d0000157ab9 */ /* 0x000fe20000000800 */
[----:B------:R-:W-:Y:S01]  /*9770*/  FFMA.FTZ R172, R143, -R172, R216 ;  /* 0x800000ac8fac7223 */ /* 0x000fe200000100d8 */
[----:B------:R-:W-:Y:S01]  /*9780*/  LEA.HI.SX32 R14, R11, R18, 0x1b ;  /* 0x000000120b0e7211 */ /* 0x000fe200078fdaff */
[----:B------:R-:W-:Y:S01]  /*9790*/  FFMA.FTZ R208, R191, R190, R208 ;  /* 0x000000bebfd07223 */ /* 0x000fe200000100d0 */
[----:B------:R-:W-:Y:S01]  /*97a0*/  UIADD3 UR21, UR6, -UR21, URZ ;  /* 0x8000001506157290 */ /* 0x000fe2000fffe03f */
[----:B------:R-:W-:Y:S01]  /*97b0*/  FMUL.FTZ R15, R171, R182 ;  /* 0x000000b6ab0f7220 */ /* 0x000fe20000410000 */
[----:B------:R-:W-:Y:S01]  /*97c0*/  ISETP.GE.AND P0, PT, R174, 0x21, PT ;  /* 0x00000021ae00780c */ /* 0x000fe20003f06270 */
[----:B------:R-:W-:Y:S01]  /*97d0*/  FFMA.FTZ R208, R172, R181, R208 ;  /* 0x000000b5acd07223 */ /* 0x000fe200000100d0 */
[----:B------:R-:W-:Y:S01]  /*97e0*/  USHF.L.U64.HI UR20, UR8, 0x2, UR9 ;  /* 0x0000000208147899 */ /* 0x000fe20008010209 */
[----:B------:R-:W-:Y:S01]  /*97f0*/  FFMA.FTZ R179, R101, R216, R179 ;  /* 0x000000d865b37223 */ /* 0x000fe200000100b3 */
[----:B------:R-:W-:Y:S01]  /*9800*/  ULDC.64 UR18, c[0x0][0x2b0] ;  /* 0x0000ac0000127ab9 */ /* 0x000fe20000000a00 */
[----:B------:R-:W-:Y:S01]  /*9810*/  FADD.FTZ R11, R208, R15 ;  /* 0x0000000fd00b7221 */ /* 0x000fe20000010000 */
[----:B------:R-:W-:Y:S01]  /*9820*/  UIMAD UR21, UR21, -0x200, URZ ;  /* 0xfffffe00151578a4 */ /* 0x000fe2000f8e023f */
[----:B------:R0:W1:Y:S01]  /*9830*/  LDS R15, [R14.X4+0x4b0] ;  /* 0x0004b0000e0f7984 */ /* 0x0000620000004800 */
[----:B------:R-:W-:Y:S01]  /*9840*/  UIMAD UR18, UR20, UR18, URZ ;  /* 0x00000012141272a4 */ /* 0x000fe2000f8e023f */
[----:B------:R-:W-:Y:S01]  /*9850*/  FMUL.FTZ R10, R102, R221 ;  /* 0x000000dd660a7220 */ /* 0x000fe20000410000 */
[----:B------:R-:W-:Y:S02]  /*9860*/  BSSY B0, `(.L_x_5447) ;  /* 0x000000d000007945 */ /* 0x000fe40003800000 */
[----:B------:R-:W-:Y:S01]  /*9870*/  UIMAD UR18, UR40, UR19, UR18 ;  /* 0x00000013281272a4 */ /* 0x000fe2000f8e0212 */
[----:B------:R-:W-:Y:S01]  /*9880*/  MOV R175, UR21 ;  /* 0x0000001500af7c02 */ /* 0x000fe20008000f00 */
[----:B------:R-:W-:Y:S01]  /*9890*/  FADD.FTZ R10, R179, R10 ;  /* 0x0000000ab30a7221 */ /* 0x000fe20000010000 */
[----:B------:R-:W-:-:S03]  /*98a0*/  IADD3 R179, R18, 0x60, RZ ;  /* 0x0000006012b37810 */ /* 0x000fc60007ffe0ff */
[----:B------:R-:W-:Y:S01]  /*98b0*/  IMAD.WIDE R8, R175, 0x4, R8 ;  /* 0x00000004af087825 */ /* 0x000fe200078e0208 */
[----:B------:R-:W-:Y:S02]  /*98c0*/  IADD3 R13, R13, UR18, RZ ;  /* 0x000000120d0d7c10 */ /* 0x000fe4000fffe0ff */
[----:B------:R-:W-:Y:S01]  /*98d0*/  IADD3 R175, R18, 0x40, RZ ;  /* 0x0000004012af7810 */ /* 0x000fe20007ffe0ff */
[----:B------:R-:W-:Y:S05]  /*98e0*/  @!P0 BRA `(.L_x_5448) ;  /* 0x0000004000008947 */ /* 0x000fea0003800000 */
[----:B0-----:R-:W-:-:S04]  /*98f0*/  IMAD.U32 R181, RZ, RZ, UR40 ;  /* 0x00000028ffb57e24 */ /* 0x001fc8000f8e00ff */
[----:B------:R-:W-:-:S05]  /*9900*/  IMAD.WIDE.U32 R8, R181, c[0x0][0x2b0], R8 ;  /* 0x0000ac00b5087a25 */ /* 0x000fca00078e0008 */
[----:B------:R-:W-:-:S05]  /*9910*/  IADD3 R9, R9, UR18, RZ ;  /* 0x0000001209097c10 */ /* 0x000fca000fffe0ff */
[----:B-1----:R0:W-:Y:S02]  /*9920*/  RED.E.ADD.F32.FTZ.RN.STRONG.GPU [R8.64+-0x780], R15 ;  /* 0xfff8800f0800798e */ /* 0x0021e4000c10e7a0 */
.L_x_5448:
[----:B0-----:R-:W-:Y:S05]  /*9930*/  BSYNC B0 ;  /* 0x0000000000007941 */ /* 0x001fea0003800000 */
.L_x_5447:
        /* <DEDUP_REMOVED lines=14> */
.L_x_5450:
[----:B------:R-:W-:Y:S05]  /*9a20*/  BSYNC B0 ;  /* 0x0000000000007941 */ /* 0x000fea0003800000 */
.L_x_5449:
[----:B------:R-:W2:Y:S01]  /*9a30*/  LDS R179, [R179.X4+0x5b0] ;  /* 0x0005b000b3b37984 */ /* 0x000ea20000004800 */
[----:B------:R-:W-:Y:S01]  /*9a40*/  BSSY B0, `(.L_x_5451) ;  /* 0x0000005000007945 */ /* 0x000fe20003800000 */
[----:B-1----:R-:W-:Y:S02]  /*9a50*/  IADD3 R15, R18, 0xa0, RZ ;  /* 0x000000a0120f7810 */ /* 0x002fe40007ffe0ff */
[----:B------:R-:W-:Y:S01]  /*9a60*/  LEA.HI.SX32 R9, R9, R18, 0x1b ;  /* 0x0000001209097211 */ /* 0x000fe200078fdaff */
[----:B------:R-:W-:Y:S05]  /*9a70*/  @!P0 BRA `(.L_x_5452) ;  /* 0x0000001000008947 */ /* 0x000fea0003800000 */
[----:B--2---:R1:W-:Y:S02]  /*9a80*/  RED.E.ADD.F32.FTZ.RN.STRONG.GPU [R12.64+-0x680], R179 ;  /* 0xfff980b30c00798e */ /* 0x0043e4000c10e7a0 */
.L_x_5452:
[----:B------:R-:W-:Y:S05]  /*9a90*/  BSYNC B0 ;  /* 0x0000000000007941 */ /* 0x000fea0003800000 */
.L_x_5451:
[----:B------:R-:W3:Y:S01]  /*9aa0*/  LDS R9, [R9.X4+0x630] ;  /* 0x0006300009097984 */ /* 0x000ee20000004800 */
[----:B------:R-:W-:Y:S01]  /*9ab0*/  BSSY B0, `(.L_x_5453) ;  /* 0x0000005000007945 */ /* 0x000fe20003800000 */
[----:B0-----:R-:W-:-:S02]  /*9ac0*/  IADD3 R175, R18, 0xc0, RZ ;  /* 0x000000c012af7810 */ /* 0x001fc40007ffe0ff */
[----:B------:R-:W-:Y:S01]  /*9ad0*/  LEA.HI.SX32 R15, R15, R18, 0x1b ;  /* 0x000000120f0f7211 */ /* 0x000fe200078fdaff */
[----:B------:R-:W-:Y:S05]  /*9ae0*/  @!P1 BRA `(.L_x_5454) ;  /* 0x0000001000009947 */ /* 0x000fea0003800000 */
[----:B---3--:R0:W-:Y:S02]  /*9af0*/  RED.E.ADD.F32.FTZ.RN.STRONG.GPU [R12.64+-0x600], R9 ;  /* 0xfffa00090c00798e */ /* 0x0081e4000c10e7a0 */
.L_x_5454:
[----:B------:R-:W-:Y:S05]  /*9b00*/  BSYNC B0 ;  /* 0x0000000000007941 */ /* 0x000fea0003800000 */
.L_x_5453:
[----:B------:R-:W4:Y:S01]  /*9b10*/  LDS R15, [R15.X4+0x6b0] ;  /* 0x0006b0000f0f7984 */ /* 0x000f220000004800 */
[----:B------:R-:W-:Y:S01]  /*9b20*/  BSSY B0, `(.L_x_5455) ;  /* 0x0000005000007945 */ /* 0x000fe20003800000 */
[----:B0--3--:R-:W-:Y:S02]  /*9b30*/  IADD3 R9, R18, 0xe0, RZ ;  /* 0x000000e012097810 */ /* 0x009fe40007ffe0ff */
[----:B------:R-:W-:Y:S01]  /*9b40*/  LEA.HI.SX32 R175, R175, R18, 0x1b ;  /* 0x00000012afaf7211 */ /* 0x000fe200078fdaff */
[----:B------:R-:W-:Y:S05]  /*9b50*/  @!P2 BRA `(.L_x_5456) ;  /* 0x000000100000a947 */ /* 0x000fea0003800000 */
[----:B----4-:R0:W-:Y:S02]  /*9b60*/  RED.E.ADD.F32.FTZ.RN.STRONG.GPU [R12.64+-0x580], R15 ;  /* 0xfffa800f0c00798e */ /* 0x0101e4000c10e7a0 */
.L_x_5456:
[----:B------:R-:W-:Y:S05]  /*9b70*/  BSYNC B0 ;  /* 0x0000000000007941 */ /* 0x000fea0003800000 */
.L_x_5455:
[----:B------:R-:W3:Y:S01]  /*9b80*/  LDS R175, [R175.X4+0x730] ;  /* 0x00073000afaf7984 */ /* 0x000ee20000004800 */
[----:B------:R-:W-:Y:S01]  /*9b90*/  BSSY B0, `(.L_x_5457) ;  /* 0x0000005000007945 */ /* 0x000fe20003800000 */
[----:B0---4-:R-:W-:Y:S02]  /*9ba0*/  IADD3 R15, R18, 0x100, RZ ;  /* 0x00000100120f7810 */ /* 0x011fe40007ffe0ff */
[----:B------:R-:W-:Y:S01]  /*9bb0*/  LEA.HI.SX32 R9, R9, R18, 0x1b ;  /* 0x0000001209097211 */ /* 0x000fe200078fdaff */
[----:B------:R-:W-:Y:S05]  /*9bc0*/  @!P3 BRA `(.L_x_5458) ;  /* 0x000000100000b947 */ /* 0x000fea0003800000 */
[----:B---3--:R0:W-:Y:S02]  /*9bd0*/  RED.E.ADD.F32.FTZ.RN.STRONG.GPU [R12.64+-0x500], R175 ;  /* 0xfffb00af0c00798e */ /* 0x0081e4000c10e7a0 */
.L_x_5458:
[----:B------:R-:W-:Y:S05]  /*9be0*/  BSYNC B0 ;  /* 0x0000000000007941 */ /* 0x000fea0003800000 */
.L_x_5457:
[----:B------:R-:W4:Y:S01]  /*9bf0*/  LDS R9, [R9.X4+0x7b0] ;  /* 0x0007b00009097984 */ /* 0x000f220000004800 */
[----:B------:R-:W-:Y:S01]  /*9c00*/  BSSY B0, `(.L_x_5459) ;  /* 0x0000004000007945 */ /* 0x000fe20003800000 */
[----:B------:R-:W-:Y:S01]  /*9c10*/  LEA.HI.SX32 R15, R15, R18, 0x1b ;  /* 0x000000120f0f7211 */ /* 0x000fe200078fdaff */
[----:B------:R-:W-:Y:S05]  /*9c20*/  @!P4 BRA `(.L_x_5460) ;  /* 0x000000100000c947 */ /* 0x000fea0003800000 */
[----:B----4-:R4:W-:Y:S02]  /*9c30*/  RED.E.ADD.F32.FTZ.RN.STRONG.GPU [R12.64+-0x480], R9 ;  /* 0xfffb80090c00798e */ /* 0x0109e4000c10e7a0 */
.L_x_5460:
[----:B------:R-:W-:Y:S05]  /*9c40*/  BSYNC B0 ;  /* 0x0000000000007941 */ /* 0x000fea0003800000 */
.L_x_5459:
[----:B------:R-:W0:Y:S01]  /*9c50*/  LDS R15, [R15.X4+0x830] ;  /* 0x000830000f0f7984 */ /* 0x000e220000004800 */
[----:B------:R-:W-:Y:S01]  /*9c60*/  BSSY B0, `(.L_x_5461) ;  /* 0x0000005000007945 */ /* 0x000fe20003800000 */
[----:B----4-:R-:W-:-:S02]  /*9c70*/  IADD3 R9, R18, 0x120, RZ ;  /* 0x0000012012097810 */ /* 0x010fc40007ffe0ff */
[----:B0--3--:R-:W-:Y:S01]  /*9c80*/  IADD3 R175, R18, 0x140, RZ ;  /* 0x0000014012af7810 */ /* 0x009fe20007ffe0ff */
[----:B------:R-:W-:Y:S05]  /*9c90*/  @!P5 BRA `(.L_x_5462) ;  /* 0x000000100000d947 */ /* 0x000fea0003800000 */
[----:B------:R0:W-:Y:S02]  /*9ca0*/  RED.E.ADD.F32.FTZ.RN.STRONG.GPU [R12.64+-0x400], R15 ;  /* 0xfffc000f0c00798e */ /* 0x0001e4000c10e7a0 */
.L_x_5462:
[----:B------:R-:W-:Y:S05]  /*9cb0*/  BSYNC B0 ;  /* 0x0000000000007941 */ /* 0x000fea0003800000 */
.L_x_5461:
        /* <DEDUP_REMOVED lines=14> */
.L_x_5464:
[----:B------:R-:W-:Y:S05]  /*9da0*/  BSYNC B0 ;  /* 0x0000000000007941 */ /* 0x000fea0003800000 */
.L_x_5463:
[----:B------:R-:W3:Y:S01]  /*9db0*/  LDS R175, [R175.X4+0x930] ;  /* 0x00093000afaf7984 */ /* 0x000ee20000004800 */
[----:B------:R-:W-:Y:S01]  /*9dc0*/  BSSY B0, `(.L_x_5465) ;  /* 0x0000005000007945 */ /* 0x000fe20003800000 */
[----:B0-----:R-:W-:-:S02]  /*9dd0*/  IADD3 R9, R18, 0x180, RZ ;  /* 0x0000018012097810 */ /* 0x001fc40007ffe0ff */
[----:B------:R-:W-:Y:S01]  /*9de0*/  LEA.HI.SX32 R15, R15, R18, 0x1b ;  /* 0x000000120f0f7211 */ /* 0x000fe200078fdaff */
[----:B------:R-:W-:Y:S05]  /*9df0*/  @!P0 BRA `(.L_x_5466) ;  /* 0x0000001000008947 */ /* 0x000fea0003800000 */
[----:B---3--:R0:W-:Y:S02]  /*9e00*/  RED.E.ADD.F32.FTZ.RN.STRONG.GPU [R12.64+-0x300], R175 ;  /* 0xfffd00af0c00798e */ /* 0x0081e4000c10e7a0 */
.L_x_5466:
[----:B------:R-:W-:Y:S05]  /*9e10*/  BSYNC B0 ;  /* 0x0000000000007941 */ /* 0x000fea0003800000 */
.L_x_5465:
[----:B------:R-:W4:Y:S01]  /*9e20*/  LDS R15, [R15.X4+0x9b0] ;  /* 0x0009b0000f0f7984 */ /* 0x000f220000004800 */
[----:B------:R-:W-:Y:S01]  /*9e30*/  BSSY B0, `(.L_x_5467) ;  /* 0x0000005000007945 */ /* 0x000fe20003800000 */
[----:B0--3--:R-:W-:Y:S02]  /*9e40*/  IADD3 R175, R18, 0x1a0, RZ ;  /* 0x000001a012af7810 */ /* 0x009fe40007ffe0ff */
[----:B------:R-:W-:Y:S01]  /*9e50*/  LEA.HI.SX32 R9, R9, R18, 0x1b ;  /* 0x0000001209097211 */ /* 0x000fe200078fdaff */
[----:B------:R-:W-:Y:S05]  /*9e60*/  @!P1 BRA `(.L_x_5468) ;  /* 0x0000001000009947 */ /* 0x000fea0003800000 */
[----:B----4-:R0:W-:Y:S02]  /*9e70*/  RED.E.ADD.F32.FTZ.RN.STRONG.GPU [R12.64+-0x280], R15 ;  /* 0xfffd800f0c00798e */ /* 0x0101e4000c10e7a0 */
.L_x_5468:
[----:B------:R-:W-:Y:S05]  /*9e80*/  BSYNC B0 ;  /* 0x0000000000007941 */ /* 0x000fea0003800000 */
.L_x_5467:
[----:B------:R-:W3:Y:S01]  /*9e90*/  LDS R9, [R9.X4+0xa30] ;  /* 0x000a300009097984 */ /* 0x000ee20000004800 */
[----:B------:R-:W-:Y:S01]  /*9ea0*/  BSSY B0, `(.L_x_5469) ;  /* 0x0000005000007945 */ /* 0x000fe20003800000 */
[----:B0---4-:R-:W-:Y:S02]  /*9eb0*/  IADD3 R15, R18, 0x1c0, RZ ;  /* 0x000001c0120f7810 */ /* 0x011fe40007ffe0ff */
[----:B------:R-:W-:Y:S01]  /*9ec0*/  LEA.HI.SX32 R175, R175, R18, 0x1b ;  /* 0x00000012afaf7211 */ /* 0x000fe200078fdaff */
[----:B------:R-:W-:Y:S05]  /*9ed0*/  @!P2 BRA `(.L_x_5470) ;  /* 0x000000100000a947 */ /* 0x000fea0003800000 */
[----:B---3--:R0:W-:Y:S02]  /*9ee0*/  RED.E.ADD.F32.FTZ.RN.STRONG.GPU [R12.64+-0x200], R9 ;  /* 0xfffe00090c00798e */ /* 0x0081e4000c10e7a0 */
.L_x_5470:
[----:B------:R-:W-:Y:S05]  /*9ef0*/  BSYNC B0 ;  /* 0x0000000000007941 */ /* 0x000fea0003800000 */
.L_x_5469:
[----:B------:R-:W4:Y:S01]  /*9f00*/  LDS R175, [R175.X4+0xab0] ;  /* 0x000ab000afaf7984 */ /* 0x000f220000004800 */
[----:B------:R-:W-:Y:S01]  /*9f10*/  BSSY B0, `(.L_x_5471) ;  /* 0x0000005000007945 */ /* 0x000fe20003800000 */
[----:B0--3--:R-:W-:-:S02]  /*9f20*/  IADD3 R9, R18, 0x1e0, RZ ;  /* 0x000001e012097810 */ /* 0x009fc40007ffe0ff */
[----:B------:R-:W-:Y:S01]  /*9f30*/  LEA.HI.SX32 R15, R15, R18, 0x1b ;  /* 0x000000120f0f7211 */ /* 0x000fe200078fdaff */
[----:B------:R-:W-:Y:S05]  /*9f40*/  @!P3 BRA `(.L_x_5472) ;  /* 0x000000100000b947 */ /* 0x000fea0003800000 */
[----:B----4-:R0:W-:Y:S02]  /*9f50*/  RED.E.ADD.F32.FTZ.RN.STRONG.GPU [R12.64+-0x180], R175 ;  /* 0xfffe80af0c00798e */ /* 0x0101e4000c10e7a0 */
.L_x_5472:
[----:B------:R-:W-:Y:S05]  /*9f60*/  BSYNC B0 ;  /* 0x0000000000007941 */ /* 0x000fea0003800000 */
.L_x_5471:
[----:B------:R-:W3:Y:S01]  /*9f70*/  LDS R15, [R15.X4+0xb30] ;  /* 0x000b30000f0f7984 */ /* 0x000ee20000004800 */
[----:B------:R-:W-:Y:S01]  /*9f80*/  BSSY B0, `(.L_x_5473) ;  /* 0x0000004000007945 */ /* 0x000fe20003800000 */
[----:B------:R-:W-:Y:S01]  /*9f90*/  LEA.HI.SX32 R9, R9, R18, 0x1b ;  /* 0x0000001209097211 */ /* 0x000fe200078fdaff */
[----:B------:R-:W-:Y:S05]  /*9fa0*/  @!P4 BRA `(.L_x_5474) ;  /* 0x000000100000c947 */ /* 0x000fea0003800000 */
[----:B---3--:R3:W-:Y:S02]  /*9fb0*/  RED.E.ADD.F32.FTZ.RN.STRONG.GPU [R12.64+-0x100], R15 ;  /* 0xffff000f0c00798e */ /* 0x0087e4000c10e7a0 */
.L_x_5474:
[----:B------:R-:W-:Y:S05]  /*9fc0*/  BSYNC B0 ;  /* 0x0000000000007941 */ /* 0x000fea0003800000 */
.L_x_5473:
[----:B------:R-:W0:Y:S01]  /*9fd0*/  LDS R9, [R9.X4+0xbb0] ;  /* 0x000bb00009097984 */ /* 0x000e220000004800 */
[----:B------:R-:W-:Y:S01]  /*9fe0*/  BSSY B0, `(.L_x_5475) ;  /* 0x0000003000007945 */ /* 0x000fe20003800000 */
[----:B------:R-:W-:Y:S05]  /*9ff0*/  @!P5 BRA `(.L_x_5476) ;  /* 0x000000100000d947 */ /* 0x000fea0003800000 */
[----:B0-----:R0:W-:Y:S02]  /*a000*/  RED.E.ADD.F32.FTZ.RN.STRONG.GPU [R12.64+-0x80], R9 ;  /* 0xffff80090c00798e */ /* 0x0011e4000c10e7a0 */
.L_x_5476:
[----:B------:R-:W-:Y:S05]  /*a010*/  BSYNC B0 ;  /* 0x0000000000007941 */ /* 0x000fea0003800000 */
.L_x_5475:
[----:B------:R-:W5:Y:S01]  /*a020*/  SHFL.DOWN PT, R8, R11, 0x1, 0x1f ;  /* 0x08201f000b087f89 */ /* 0x000f6200000e0000 */
        /* <DEDUP_REMOVED lines=21> */
[C---:B------:R-:W-:Y:S02]  /*a180*/  FMUL.FTZ R187, R135.reuse, R187 ;  /* 0x000000bb87bb7220 */ /* 0x040fe40000410000 */
[----:B------:R-:W5:Y:S01]  /*a190*/  SHFL.DOWN PT, R9, R10, 0x2, 0x1f ;  /* 0x08401f000a097f89 */ /* 0x000f6200000e0000 */
        /* <DEDUP_REMOVED lines=11> */
[C---:B------:R-:W-:Y:S02]  /*a250*/  FMUL.FTZ R8, R135.reuse, R183 ;  /* 0x000000b787087220 */ /* 0x040fe40000410000 */
[----:B-----5:R-:W-:Y:S01]  /*a260*/  @!P0 FADD.FTZ R10, R10, R9 ;  /* 0x000000090a0a8221 */ /* 0x020fe20000010000 */
[----:B-1-3--:R-:W0:Y:S01]  /*a270*/  SHFL.DOWN PT, R12, R11, 0x4, 0x1f ;  /* 0x08801f000b0c7f89 */ /* 0x00ae2200000e0000 */
[----:B------:R-:W-:Y:S01]  /*a280*/  ISETP.GT.AND P0, PT, R20, 0x1b, PT ;  /* 0x0000001b1400780c */ /* 0x000fe20003f04270 */
[----:B------:R-:W-:-:S02]  /*a290*/  FMUL.FTZ R9, R135, R184 ;  /* 0x000000b887097220 */ /* 0x000fc40000410000 */
[----:B------:R-:W1:Y:S01]  /*a2a0*/  SHFL.DOWN PT, R13, R10, 0x4, 0x1f ;  /* 0x08801f000a0d7f89 */ /* 0x000e6200000e0000 */
[----:B------:R-:W-:Y:S02]  /*a2b0*/  FMUL.FTZ R197, R197, R8 ;  /* 0x00000008c5c57220 */ /* 0x000fe40000410000 */
[----:B------:R-:W-:Y:S02]  /*a2c0*/  FMUL.FTZ R9, R196, R9 ;  /* 0x00000009c4097220 */ /* 0x000fe40000410000 */
[C---:B------:R-:W-:Y:S02]  /*a2d0*/  FMUL.FTZ R8, R135.reuse, R185 ;  /* 0x000000b987087220 */ /* 0x040fe40000410000 */
        /* <DEDUP_REMOVED lines=14> */
[----:B------:R-:W-:Y:S02]  /*a3c0*/  FFMA.FTZ R151, R164, R151, R9 ;  /* 0x00000097a4977223 */ /* 0x000fe40000010009 */
[----:B------:R-:W-:Y:S02]  /*a3d0*/  FFMA.FTZ R12, R159, R146, R12 ;  /* 0x000000929f0c7223 */ /* 0x000fe4000001000c */
[----:B------:R-:W-:-:S02]  /*a3e0*/  FMUL.FTZ R9, R135, R222 ;  /* 0x000000de87097220 */ /* 0x000fc40000410000 */
[----:B------:R-:W-:Y:S02]  /*a3f0*/  FADD.FTZ R123, R12, R123 ;  /* 0x0000007b0c7b7221 */ /* 0x000fe40000010000 */
[----:B------:R-:W-:Y:S02]  /*a400*/  FADD.FTZ R127, R8, R127 ;  /* 0x0000007f087f7221 */ /* 0x000fe40000010000 */
[----:B------:R-:W-:Y:S02]  /*a410*/  FMUL.FTZ R192, R192, R9 ;  /* 0x00000009c0c07220 */ /* 0x000fe40000410000 */
[C---:B------:R-:W-:Y:S02]  /*a420*/  FMUL.FTZ R9, R135.reuse, R188 ;  /* 0x000000bc87097220 */ /* 0x040fe40000410000 */
        /* <DEDUP_REMOVED lines=10> */
[----:B------:R-:W-:-:S02]  /*a4d0*/  FMUL.FTZ R13, R135, R180 ;  /* 0x000000b4870d7220 */ /* 0x000fc40000410000 */
[----:B------:R-:W-:Y:S02]  /*a4e0*/  FADD.FTZ R130, R9, R130 ;  /* 0x0000008209827221 */ /* 0x000fe40000010000 */
[----:B------:R-:W-:Y:S02]  /*a4f0*/  FADD.FTZ R121, R8, R121 ;  /* 0x0000007908797221 */ /* 0x000fe40000010000 */
[----:B------:R-:W-:Y:S02]  /*a500*/  FMUL.FTZ R13, R172, R13 ;  /* 0x0000000dac0d7220 */ /* 0x000fe40000410000 */
[----:B------:R-:W-:Y:S02]  /*a510*/  FMUL.FTZ R142, R142, R169 ;  /* 0x000000a98e8e7220 */ /* 0x000fe40000410000 */
[----:B------:R-:W-:Y:S02]  /*a520*/  FMUL.FTZ R137, R137, R178 ;  /* 0x000000b289897220 */ /* 0x000fe40000410000 */
[----:B------:R-:W-:-:S02]  /*a530*/  FMUL.FTZ R177, R170, R177 ;  /* 0x000000b1aab17220 */ /* 0x000fc40000410000 */
[----:B------:R-:W-:Y:S02]  /*a540*/  FFMA.FTZ R111, R148, R80, R111 ;  /* 0x00000050946f7223 */ /* 0x000fe4000001006f */
[----:B------:R-:W-:Y:S02]  /*a550*/  FFMA.FTZ R114, R147, R81, R114 ;  /* 0x0000005193727223 */ /* 0x000fe40000010072 */
[----:B------:R-:W-:Y:S02]  /*a560*/  FFMA.FTZ R107, R152, R76, R107 ;  /* 0x0000004c986b7223 */ /* 0x000fe4000001006b */
        /* <DEDUP_REMOVED lines=9> */
[----:B------:R-:W-:Y:S01]  /*a600*/  FFMA.FTZ R105, R154, R74, R105 ;  /* 0x0000004a9a697223 */ /* 0x000fe20000010069 */
[----:B------:R0:W-:Y:S01]  /*a610*/  @!P1 STS.64 [0xc78], R8 ;  /* 0x000c7808ff009388 */ /* 0x0001e20000000a00 */
        /* <DEDUP_REMOVED lines=15> */
[----:B------:R-:W-:Y:S02]  /*a710*/  FFMA.FTZ R113, R146, R82, R113 ;  /* 0x0000005292717223 */ /* 0x000fe40000010071 */
[----:B------:R-:W-:Y:S02]  /*a720*/  FADD.FTZ R124, R147, R124 ;  /* 0x0000007c937c7221 */ /* 0x000fe40000010000 */
[----:B------:R-:W-:Y:S02]  /*a730*/  FADD.FTZ R128, R151, R128 ;  /* 0x0000008097807221 */ /* 0x000fe40000010000 */
[----:B------:R-:W-:Y:S02]  /*a740*/  FFMA.FTZ R108, R153, R75, R108 ;  /* 0x0000004b996c7223 */ /* 0x000fe4000001006c */
[----:B------:R-:W-:-:S02]  /*a750*/  FFMA.FTZ R115, R144, R84, R115 ;  /* 0x0000005490737223 */ /* 0x000fc40000010073 */
[----:B------:R-:W-:Y:S02]  /*a760*/  FADD.FTZ R129, R152, R129 ;  /* 0x0000008198817221 */ /* 0x000fe40000010000 */
[----:B------:R-:W-:Y:S02]  /*a770*/  FADD.FTZ R122, R145, R122 ;  /* 0x0000007a917a7221 */ /* 0x000fe40000010000 */
[----:B------:R-:W-:Y:S02]  /*a780*/  FFMA.FTZ R118, R143, R85, R118 ;  /* 0x000000558f767223 */ /* 0x000fe40000010076 */
[----:B------:R-:W-:Y:S02]  /*a790*/  FFMA.FTZ R117, R142, R86, R117 ;  /* 0x000000568e757223 */ /* 0x000fe40000010075 */
[----:B------:R-:W-:Y:S02]  /*a7a0*/  FADD.FTZ R131, R154, R131 ;  /* 0x000000839a837221 */ /* 0x000fe40000010000 */
[----:B------:R-:W-:-:S02]  /*a7b0*/  FADD.FTZ R120, R13, R120 ;  /* 0x000000780d787221 */ /* 0x000fc40000010000 */
        /* <DEDUP_REMOVED lines=12> */
[----:B------:R-:W1:Y:S01]  /*a880*/  @P0 LDS R11, [UR18+0x1f28] ;  /* 0x001f2812ff0b0984 */ /* 0x000e620008000800 */
[----:B0-----:R-:W-:Y:S02]  /*a890*/  @P0 FADD.FTZ R9, R9, R10 ;  /* 0x0000000a09090221 */ /* 0x001fe40000010000 */
[----:B-1----:R-:W-:-:S03]  /*a8a0*/  @P0 FADD.FTZ R8, R8, R11 ;  /* 0x0000000b08080221 */ /* 0x002fc60000010000 */
[----:B------:R0:W-:Y:S04]  /*a8b0*/  STS [UR18+0x2328], R9 ;  /* 0x00232809ff007988 */ /* 0x0001e80008000812 */
[----:B------:R0:W-:Y:S02]  /*a8c0*/  STS [UR18+0x1f28], R8 ;  /* 0x001f2808ff007988 */ /* 0x0001e40008000812 */
.L_x_5478:
[----:B0-----:R-:W-:Y:S05]  /*a8d0*/  BSYNC B0 ;  /* 0x0000000000007941 */ /* 0x001fea0003800000 */
.L_x_5477:
        /* <DEDUP_REMOVED lines=8> */
.L_x_5442:
[----:B------:R-:W-:Y:S01]  /*a960*/  BAR.SYNC.DEFER_BLOCKING 0x0 ;  /* 0x0000000000007b1d */ /* 0x000fe20000010000 */
[----:B------:R-:W-:Y:S02]  /*a970*/  ISETP.GE.AND P1, PT, R6, UR29, PT ;  /* 0x0000001d06007c0c */ /* 0x000fe4000bf26270 */
[----:B------:R-:W-:Y:S02]  /*a980*/  ISETP.GE.AND P2, PT, R22, UR29, PT ;  /* 0x0000001d16007c0c */ /* 0x000fe4000bf46270 */
[----:B------:R-:W-:Y:S01]  /*a990*/  ISETP.GE.AND P3, PT, R23, UR29, PT ;  /* 0x0000001d17007c0c */ /* 0x000fe2000bf66270 */
[----:B------:R-:W-:Y:S01]  /*a9a0*/  ULDC.64 UR8, c[0x0][0x2d8] ;  /* 0x0000b60000087ab9 */ /* 0x000fe20000000a00 */
[----:B------:R-:W-:Y:S02]  /*a9b0*/  ISETP.GE.AND P4, PT, R24, UR29, PT ;  /* 0x0000001d18007c0c */ /* 0x000fe4000bf86270 */
[----:B------:R-:W-:Y:S01]  /*a9c0*/  PRMT R8, RZ, 0x7610, R8 ;  /* 0x00007610ff087816 */ /* 0x000fe20000000008 */
[----:B------:R-:W-:Y:S01]  /*a9d0*/  ULDC.64 UR38, c[0x0][0x2f8] ;  /* 0x0000be0000267ab9 */ /* 0x000fe20000000a00 */
[----:B------:R-:W-:-:S02]  /*a9e0*/  PRMT R9, RZ, 0x7610, R9 ;  /* 0x00007610ff097816 */ /* 0x000fc40000000009 */
[----:B------:R-:W-:Y:S02]  /*a9f0*/  PRMT R10, RZ, 0x7610, R10 ;  /* 0x00007610ff0a7816 */ /* 0x000fe4000000000a */
[----:B------:R-:W-:Y:S02]  /*aa00*/  PRMT R11, RZ, 0x7610, R11 ;  /* 0x00007610ff0b7816 */ /* 0x000fe4000000000b */
[----:B------:R-:W-:Y:S02]  /*aa10*/  ISETP.GE.AND P5, PT, R25, UR29, PT ;  /* 0x0000001d19007c0c */ /* 0x000fe4000bfa6270 */
[----:B------:R-:W-:Y:S01]  /*aa20*/  ISETP.GE.AND P0, PT, R26, UR29, PT ;  /* 0x0000001d1a007c0c */ /* 0x000fe2000bf06270 */
[----:B------:R-:W3:Y:S01]  /*aa30*/  @!P1 LDG.E.U16 R8, [R4.64] ;  /* 0x0000002004089981 */ /* 0x000ee2000c1e1500 */
[----:B------:R-:W-:-:S03]  /*aa40*/  ISETP.GE.AND P1, PT, R27, UR29, PT ;  /* 0x0000001d1b007c0c */ /* 0x000fc6000bf26270 */
[----:B------:R-:W5:Y:S01]  /*aa50*/  @!P2 LDG.E.U16 R9, [R4.64+0x40] ;  /* 0x000040200409a981 */ /* 0x000f62000c1e1500 */
[----:B------:R-:W-:Y:S02]  /*aa60*/  ISETP.GE.AND P2, PT, R28, UR29, PT ;  /* 0x0000001d1c007c0c */ /* 0x000fe4000bf46270 */
[----:B------:R-:W-:Y:S01]  /*aa70*/  PRMT R12, RZ, 0x7610, R12 ;  /* 0x00007610ff0c7816 */ /* 0x000fe2000000000c */
[----:B----4-:R-:W4:Y:S01]  /*aa80*/  @!P3 LDG.E.U16 R10, [R4.64+0x80] ;  /* 0x00008020040ab981 */ /* 0x010f22000c1e1500 */
[----:B------:R-:W-:Y:S02]  /*aa90*/  ISETP.GE.AND P3, PT, R29, UR29, PT ;  /* 0x0000001d1d007c0c */ /* 0x000fe4000bf66270 */
[----:B------:R-:W-:Y:S01]  /*aaa0*/  PRMT R13, RZ, 0x7610, R13 ;  /* 0x00007610ff0d7816 */ /* 0x000fe2000000000d */
[----:B--2---:R-:W2:Y:S01]  /*aab0*/  @!P4 LDG.E.U16 R11, [R4.64+0xc0] ;  /* 0x0000c020040bc981 */ /* 0x004ea2000c1e1500 */
[----:B------:R-:W-:Y:S02]  /*aac0*/  ISETP.GE.AND P4, PT, R30, UR29, PT ;  /* 0x0000001d1e007c0c */ /* 0x000fe4000bf86270 */
[----:B------:R-:W-:Y:S01]  /*aad0*/  PRMT R14, RZ, 0x7610, R14 ;  /* 0x00007610ff0e7816 */ /* 0x000fe2000000000e */
[----:B------:R-:W2:Y:S01]  /*aae0*/  @!P5 LDG.E.U16 R12, [R4.64+0x100] ;  /* 0x00010020040cd981 */ /* 0x000ea2000c1e1500 */
[----:B------:R-:W-:-:S02]  /*aaf0*/  PRMT R15, RZ, 0x7610, R15 ;  /* 0x00007610ff0f7816 */ /* 0x000fc4000000000f */
[----:B------:R-:W-:Y:S01]  /*ab00*/  PRMT R56, RZ, 0x7610, R56 ;  /* 0x00007610ff387816 */ /* 0x000fe20000000038 */
[----:B------:R-:W2:Y:S01]  /*ab10*/  @!P0 LDG.E.U16 R13, [R4.64+0x140] ;  /* 0x00014020040d8981 */ /* 0x000ea2000c1e1500 */
[----:B------:R-:W-:Y:S02]  /*ab20*/  PRMT R57, RZ, 0x7610, R57 ;  /* 0x00007610ff397816 */ /* 0x000fe40000000039 */
        /* <DEDUP_REMOVED lines=27> */
[----:B------:R-:W-:Y:S02]  /*ace0*/  ISETP.NE.AND P6, PT, R18, RZ, PT ;  /* 0x000000ff1200720c */ /* 0x000fe40003fc5270 */
        /* <DEDUP_REMOVED lines=26> */
[----:B-1----:R-:W-:Y:S02]  /*ae90*/  PRMT R5, RZ, 0x5410, R5 ;  /* 0x00005410ff057816 */ /* 0x002fe40000000005 */
[----:B--2---:R-:W-:Y:S02]  /*aea0*/  PRMT R8, RZ, 0x5410, R8 ;  /* 0x00005410ff087816 */ /* 0x004fe40000000008 */
[----:B---3--:R-:W-:Y:S01]  /*aeb0*/  PRMT R9, RZ, 0x5410, R9 ;  /* 0x00005410ff097816 */ /* 0x008fe20000000009 */
        /* <DEDUP_REMOVED lines=11> */
[----:B------:R-:W2:Y:S01]  /*af70*/  LDS.U16 R5, [R55+0xa] ;  /* 0x00000a0037057984 */ /* 0x000ea20000000400 */
[----:B------:R3:W4:Y:S02]  /*af80*/  @!P5 MUFU.EX2 R13, R11 ;  /* 0x0000000b000dd308 */ /* 0x0007240000000800 */
[----:B------:R-:W-:Y:S01]  /*af90*/  @!P1 FMUL.FTZ R15, R9, -1.4426950216293334961 ;  /* 0xbfb8aa3b090f9820 */ /* 0x000fe20000410000 */
[----:B------:R-:W5:Y:S01]  /*afa0*/  LDS.U16 R8, [R55+0xc] ;  /* 0x00000c0037087984 */ /* 0x000f620000000400 */
[----:B-1----:R-:W-:-:S03]  /*afb0*/  @!P2 FADD.FTZ R12, R10, 1 ;  /* 0x3f8000000a0ca421 */ /* 0x002fc60000010000 */
[----:B------:R-:W1:Y:S04]  /*afc0*/  LDS.U16 R9, [R55+0xe] ;  /* 0x00000e0037097984 */ /* 0x000e680000000400 */
[----:B------:R-:W1:Y:S04]  /*afd0*/  LDS.U16 R10, [R55+0x10] ;  /* 0x00001000370a7984 */ /* 0x000e680000000400 */
[----:B---3--:R-:W3:Y:S01]  /*afe0*/  LDS.U16 R11, [R55+0x12] ;  /* 0x00001200370b7984 */ /* 0x008ee20000000400 */
[----:B------:R-:W0:Y:S08]  /*aff0*/  @!P4 MUFU.EX2 R14, R14 ;  /* 0x0000000e000ec308 */ /* 0x000e300000000800 */
[----:B------:R-:W2:Y:S01]  /*b000*/  @!P1 MUFU.EX2 R15, R15 ;  /* 0x0000000f000f9308 */ /* 0x000ea20000000800 */
[----:B----4-:R-:W-:-:S02]  /*b010*/  @!P5 FADD.FTZ R13, R13, 1 ;  /* 0x3f8000000d0dd421 */ /* 0x010fc40000010000 */
[----:B0-----:R-:W-:-:S05]  /*b020*/  @!P4 FADD.FTZ R14, R14, 1 ;  /* 0x3f8000000e0ec421 */ /* 0x001fca0000010000 */
[----:B------:R-:W0:Y:S01]  /*b030*/  @!P2 MUFU.RCP R57, R12 ;  /* 0x0000000c0039a308 */ /* 0x000e220000001000 */
[----:B--2---:R-:W-:-:S07]  /*b040*/  @!P1 FADD.FTZ R15, R15, 1 ;  /* 0x3f8000000f0f9421 */ /* 0x004fce0000010000 */
[----:B------:R-:W2:Y:S01]  /*b050*/  @!P5 MUFU.RCP R56, R13 ;  /* 0x0000000d0038d308 */ /* 0x000ea20000001000 */
[----:B------:R-:W-:-:S07]  /*b060*/  PRMT R4, RZ, 0x5410, R4 ;  /* 0x00005410ff047816 */ /* 0x000fce0000000004 */
[----:B------:R-:W4:Y:S01]  /*b070*/  @!P4 MUFU.RCP R59, R14 ;  /* 0x0000000e003bc308 */ /* 0x000f220000001000 */
[----:B------:R-:W-:-:S07]  /*b080*/  PRMT R5, RZ, 0x5410, R5 ;  /* 0x00005410ff057816 */ /* 0x000fce0000000005 */
[----:B------:R-:W0:Y:S01]  /*b090*/  @!P1 MUFU.RCP R12, R15 ;  /* 0x0000000f000c9308 */ /* 0x000e220000001000 */
[----:B-----5:R-:W-:Y:S01]  /*b0a0*/  PRMT R8, RZ, 0x5410, R8 ;  /* 0x00005410ff087816 */ /* 0x020fe20000000008 */
[----:B------:R-:W-:Y:S01]  /*b0b0*/  FADD.FTZ R4, R4, UR5 ;  /* 0x0000000504047e21 */ /* 0x000fe20008010000 */
[----:B-1----:R-:W-:Y:S02]  /*b0c0*/  PRMT R9, RZ, 0x5410, R9 ;  /* 0x00005410ff097816 */ /* 0x002fe40000000009 */
[----:B------:R-:W-:Y:S02]  /*b0d0*/  PRMT R10, RZ, 0x5410, R10 ;  /* 0x00005410ff0a7816 */ /* 0x000fe4000000000a */
[----:B---3--:R-:W-:Y:S01]  /*b0e0*/  PRMT R11, RZ, 0x5410, R11 ;  /* 0x00005410ff0b7816 */ /* 0x008fe2000000000b */
[----:B------:R-:W-:Y:S01]  /*b0f0*/  FADD.FTZ R5, R5, UR5 ;  /* 0x0000000505057e21 */ /* 0x000fe20008010000 */
[----:B------:R-:W-:Y:S01]  /*b100*/  FSETP.GTU.FTZ.AND P0, PT, R4, 20, PT ;  /* 0x41a000000400780b */ /* 0x000fe20003f1c000 */
[----:B------:R-:W-:-:S02]  /*b110*/  FADD.FTZ R8, R8, UR5 ;  /* 0x0000000508087e21 */ /* 0x000fc40008010000 */
[----:B------:R-:W-:Y:S02]  /*b120*/  FADD.FTZ R9, R9, UR5 ;  /* 0x0000000509097e21 */ /* 0x000fe40008010000 */
[----:B------:R-:W-:Y:S02]  /*b130*/  FADD.FTZ R10, R10, UR5 ;  /* 0x000000050a0a7e21 */ /* 0x000fe40008010000 */
[----:B------:R-:W-:Y:S01]  /*b140*/  FADD.FTZ R11, R11, UR5 ;  /* 0x000000050b0b7e21 */ /* 0x000fe20008010000 */
[----:B------:R-:W-:Y:S01]  /*b150*/  FSETP.GTU.FTZ.AND P3, PT, R5, 20, PT ;  /* 0x41a000000500780b */ /* 0x000fe20003f7c000 */
[----:B0-----:R-:W-:Y:S01]  /*b160*/  @!P2 FMUL.FTZ R134, R134, R57 ;  /* 0x000000398686a220 */ /* 0x001fe20000410000 */
[----:B------:R-:W-:Y:S01]  /*b170*/  FSETP.GTU.FTZ.AND P2, PT, R8, 20, PT ;  /* 0x41a000000800780b */ /* 0x000fe20003f5c000 */
[----:B--2---:R-:W-:Y:S01]  /*b180*/  @!P5 FMUL.FTZ R133, R133, R56 ;  /* 0x000000388585d220 */ /* 0x004fe20000410000 */
[----:B------:R-:W-:Y:S01]  /*b190*/  FSETP.GTU.FTZ.AND P5, PT, R9, 20, PT ;  /* 0x41a000000900780b */ /* 0x000fe20003fbc000 */
[----:B----4-:R-:W-:Y:S01]  /*b1a0*/  @!P4 FMUL.FTZ R132, R132, R59 ;  /* 0x0000003b8484c220 */ /* 0x010fe20000410000 */
[----:B------:R-:W-:Y:S01]  /*b1b0*/  FSETP.GTU.FTZ.AND P4, PT, R10, 20, PT ;  /* 0x41a000000a00780b */ /* 0x000fe20003f9c000 */
[----:B------:R-:W-:Y:S01]  /*b1c0*/  @!P1 FMUL.FTZ R131, R131, R12 ;  /* 0x0000000c83839220 */ /* 0x000fe20000410000 */
[----:B------:R-:W-:Y:S01]  /*b1d0*/  FSETP.GTU.FTZ.AND P1, PT, R11, 20, PT ;  /* 0x41a000000b00780b */ /* 0x000fe20003f3c000 */
[----:B------:R-:W-:-:S04]  /*b1e0*/  @!P0 FMUL.FTZ R4, R4, -1.4426950216293334961 ;  /* 0xbfb8aa3b04048820 */ /* 0x000fc80000410000 */
[----:B------:R-:W-:Y:S02]  /*b1f0*/  @!P3 FMUL.FTZ R5, R5, -1.4426950216293334961 ;  /* 0xbfb8aa3b0505b820 */ /* 0x000fe40000410000 */
[----:B------:R-:W-:Y:S02]  /*b200*/  @!P2 FMUL.FTZ R8, R8, -1.4426950216293334961 ;  /* 0xbfb8aa3b0808a820 */ /* 0x000fe40000410000 */
[----:B------:R-:W-:Y:S02]  /*b210*/  @!P5 FMUL.FTZ R9, R9, -1.4426950216293334961 ;  /* 0xbfb8aa3b0909d820 */ /* 0x000fe40000410000 */
[----:B------:R-:W-:Y:S02]  /*b220*/  @!P4 FMUL.FTZ R10, R10, -1.4426950216293334961 ;  /* 0xbfb8aa3b0a0ac820 */ /* 0x000fe40000410000 */
[----:B------:R-:W-:Y:S01]  /*b230*/  @!P1 FMUL.FTZ R11, R11, -1.4426950216293334961 ;  /* 0xbfb8aa3b0b0b9820 */ /* 0x000fe20000410000 */
[----:B------:R-:W0:Y:S08]  /*b240*/  @!P0 MUFU.EX2 R4, R4 ;  /* 0x0000000400048308 */ /* 0x000e300000000800 */
[----:B------:R-:W1:Y:S08]  /*b250*/  @!P3 MUFU.EX2 R5, R5 ;  /* 0x000000050005b308 */ /* 0x000e700000000800 */
[----:B------:R-:W2:Y:S08]  /*b260*/  @!P2 MUFU.EX2 R8, R8 ;  /* 0x000000080008a308 */ /* 0x000eb00000000800 */
[----:B------:R-:W3:Y:S08]  /*b270*/  @!P5 MUFU.EX2 R9, R9 ;  /* 0x000000090009d308 */ /* 0x000ef00000000800 */
[----:B------:R-:W4:Y:S08]  /*b280*/  @!P4 MUFU.EX2 R10, R10 ;  /* 0x0000000a000ac308 */ /* 0x000f300000000800 */
[----:B------:R-:W5:Y:S01]  /*b290*/  @!P1 MUFU.EX2 R11, R11 ;  /* 0x0000000b000b9308 */ /* 0x000f620000000800 */
[----:B0-----:R-:W-:-:S02]  /*b2a0*/  @!P0 FADD.FTZ R4, R4, 1 ;  /* 0x3f80000004048421 */ /* 0x001fc40000010000 */
[----:B-1----:R-:W-:Y:S02]  /*b2b0*/  @!P3 FADD.FTZ R5, R5, 1 ;  /* 0x3f8000000505b421 */ /* 0x002fe40000010000 */
[----:B--2---:R-:W-:Y:S02]  /*b2c0*/  @!P2 FADD.FTZ R8, R8, 1 ;  /* 0x3f8000000808a421 */ /* 0x004fe40000010000 */
[----:B---3--:R-:W-:Y:S01]  /*b2d0*/  @!P5 FADD.FTZ R9, R9, 1 ;  /* 0x3f8000000909d421 */ /* 0x008fe20000010000 */
[----:B------:R0:W-:Y:S01]  /*b2e0*/  @!P0 MUFU.RCP R13, R4 ;  /* 0x00000004000d8308 */ /* 0x0001e20000001000 */
[----:B----4-:R-:W-:Y:S02]  /*b2f0*/  @!P4 FADD.FTZ R10, R10, 1 ;  /* 0x3f8000000a0ac421 */ /* 0x010fe40000010000 */
[----:B-----5:R-:W-:Y:S01]  /*b300*/  @!P1 FADD.FTZ R11, R11, 1 ;  /* 0x3f8000000b0b9421 */ /* 0x020fe20000010000 */
[----:B0-----:R-:W0:Y:S04]  /*b310*/  LDS.U16 R4, [R55+0x14] ;  /* 0x0000140037047984 */ /* 0x001e280000000400 */
[----:B------:R1:W-:Y:S08]  /*b320*/  @!P3 MUFU.RCP R12, R5 ;  /* 0x00000005000cb308 */ /* 0x0003f00000001000 */
[----:B------:R2:W-:Y:S01]  /*b330*/  @!P2 MUFU.RCP R15, R8 ;  /* 0x00000008000fa308 */ /* 0x0005e20000001000 */
[----:B-1----:R-:W1:Y:S07]  /*b340*/  LDS.U16 R5, [R55+0x16] ;  /* 0x0000160037057984 */ /* 0x002e6e0000000400 */
[----:B------:R3:W4:Y:S01]  /*b350*/  @!P5 MUFU.RCP R14, R9 ;  /* 0x00000009000ed308 */ /* 0x0007220000001000 */
[----:B--2---:R-:W2:Y:S07]  /*b360*/  LDS.U16 R8, [R55+0x18] ;  /* 0x0000180037087984 */ /* 0x004eae0000000400 */
[----:B------:R5:W0:Y:S01]  /*b370*/  @!P4 MUFU.RCP R57, R10 ;  /* 0x0000000a0039c308 */ /* 0x000a220000001000 */
[----:B---3--:R-:W3:Y:S07]  /*b380*/  LDS.U16 R9, [R55+0x1a] ;  /* 0x00001a0037097984 */ /* 0x008eee0000000400 */
[----:B------:R0:W1:Y:S01]  /*b390*/  @!P1 MUFU.RCP R56, R11 ;  /* 0x0000000b00389308 */ /* 0x0000620000001000 */
[----:B-----5:R-:W5:Y:S04]  /*b3a0*/  LDS.U16 R10, [R55+0x1c] ;  /* 0x00001c00370a7984 */ /* 0x020f680000000400 */
[----:B0-----:R-:W0:Y:S04]  /*b3b0*/  LDS.U16 R11, [R55+0x1e] ;  /* 0x00001e00370b7984 */ /* 0x001e280000000400 */
[----:B------:R-:W-:Y:S01]  /*b3c0*/  BAR.SYNC.DEFER_BLOCKING 0x0 ;  /* 0x0000000000007b1d */ /* 0x000fe20000010000 */
[----:B----4-:R-:W-:Y:S01]  /*b3d0*/  @!P5 FMUL.FTZ R127, R127, R14 ;  /* 0x0000000e7f7fd220 */ /* 0x010fe20000410000 */
[----:B------:R-:W-:Y:S01]  /*b3e0*/  PRMT R14, R107, 0x7632, R14 ;  /* 0x000076326b0e7816 */ /* 0x000fe2000000000e */
[----:B------:R-:W-:Y:S01]  /*b3f0*/  @!P0 FMUL.FTZ R130, R130, R13 ;  /* 0x0000000d82828220 */ /* 0x000fe20000410000 */
[----:B------:R-:W-:Y:S01]  /*b400*/  PRMT R13, R105, 0x7632, R13 ;  /* 0x00007632690d7816 */ /* 0x000fe2000000000d */
[----:B------:R-:W-:Y:S01]  /*b410*/  @!P3 FMUL.FTZ R129, R129, R12 ;  /* 0x0000000c8181b220 */ /* 0x000fe20000410000 */
[----:B------:R-:W-:Y:S01]  /*b420*/  PRMT R12, R103, 0x7632, R12 ;  /* 0x00007632670c7816 */ /* 0x000fe2000000000c */
[----:B------:R-:W-:Y:S01]  /*b430*/  @!P2 FMUL.FTZ R128, R128, R15 ;  /* 0x0000000f8080a220 */ /* 0x000fe20000410000 */
[----:B------:R-:W-:-:S02]  /*b440*/  PRMT R15, R109, 0x7632, R15 ;  /* 0x000076326d0f7816 */ /* 0x000fc4000000000f */
[----:B------:R-:W-:Y:S01]  /*b450*/  F2FP.BF16.PACK_AB R117, R117, R118 ;  /* 0x000000767575723e */ /* 0x000fe200000010ff */
[----:B------:R-:W-:Y:S01]  /*b460*/  @!P4 FMUL.FTZ R126, R126, R57 ;  /* 0x000000397e7ec220 */ /* 0x000fe20000410000 */
[----:B------:R-:W-:Y:S01]  /*b470*/  PRMT R4, RZ, 0x5410, R4 ;  /* 0x00005410ff047816 */ /* 0x000fe20000000004 */
[----:B------:R4:W-:Y:S04]  /*b480*/  STS.U16 [R55+0xa], R14 ;  /* 0x00000a0e37007388 */ /* 0x0009e80000000400 */
[----:B------:R0:W-:Y:S04]  /*b490*/  STS.U16 [R55+0x2], R12 ;  /* 0x0000020c37007388 */ /* 0x0001e80000000400 */
[----:B------:R1:W-:Y:S01]  /*b4a0*/  STS.U16 [R55+0x6], R13 ;  /* 0x0000060d37007388 */ /* 0x0003e20000000400 */
[----:B----4-:R-:W-:-:S03]  /*b4b0*/  PRMT R14, R115, 0x7632, R14 ;  /* 0x00007632730e7816 */ /* 0x010fc6000000000e */
[----:B------:R4:W-:Y:S01]  /*b4c0*/  STS.U16 [R55+0xe], R15 ;  /* 0x00000e0f37007388 */ /* 0x0009e20000000400 */
[----:B0-----:R-:W-:-:S03]  /*b4d0*/  PRMT R12, R111, 0x7632, R12 ;  /* 0x000076326f0c7816 */ /* 0x001fc6000000000c */
[----:B------:R0:W-:Y:S01]  /*b4e0*/  STS.U16 [R55+0x1a], R14 ;  /* 0x00001a0e37007388 */ /* 0x0001e20000000400 */
[----:B-1----:R-:W-:Y:S02]  /*b4f0*/  PRMT R13, R113, 0x7632, R13 ;  /* 0x00007632710d7816 */ /* 0x002fe4000000000d */
[----:B----4-:R-:W-:Y:S01]  /*b500*/  PRMT R15, R117, 0x7632, R15 ;  /* 0x00007632750f7816 */ /* 0x010fe2000000000f */
[----:B------:R-:W-:Y:S01]  /*b510*/  STS.U16 [R55], R103 ;  /* 0x0000006737007388 */ /* 0x000fe20000000400 */
[----:B0-----:R-:W-:-:S03]  /*b520*/  MOV R14, UR29 ;  /* 0x0000001d000e7c02 */ /* 0x001fc60008000f00 */
        /* <DEDUP_REMOVED lines=29> */
[----:B------:R-:W-:Y:S02]  /*b700*/  BAR.SYNC.DEFER_BLOCKING 0x0 ;  /* 0x0000000000007b1d */ /* 0x000fe40000010000 */
[----:B------:R-:W-:Y:S02]  /*b710*/  FSETP.GTU.FTZ.AND P5, PT, R4, 20, PT ;  /* 0x41a000000400780b */ /* 0x000fe40003fbc000 */
[----:B------:R-:W-:Y:S02]  /*b720*/  PRMT R5, RZ, 0x5410, R5 ;  /* 0x00005410ff057816 */ /* 0x000fe40000000005 */
[----:B--2---:R-:W-:Y:S02]  /*b730*/  PRMT R8, RZ, 0x5410, R8 ;  /* 0x00005410ff087816 */ /* 0x004fe40000000008 */
[----:B---3--:R-:W-:Y:S01]  /*b740*/  PRMT R9, RZ, 0x5410, R9 ;  /* 0x00005410ff097816 */ /* 0x008fe20000000009 */
[----:B------:R-:W-:Y:S01]  /*b750*/  FADD.FTZ R5, R5, UR5 ;  /* 0x0000000505057e21 */ /* 0x000fe20008010000 */
[----:B-----5:R-:W-:Y:S01]  /*b760*/  PRMT R10, RZ, 0x5410, R10 ;  /* 0x00005410ff0a7816 */ /* 0x020fe2000000000a */
[----:B------:R-:W-:-:S02]  /*b770*/  FADD.FTZ R8, R8, UR5 ;  /* 0x0000000508087e21 */ /* 0x000fc40008010000 */
[----:B------:R-:W-:Y:S02]  /*b780*/  FADD.FTZ R9, R9, UR5 ;  /* 0x0000000509097e21 */ /* 0x000fe40008010000 */
[----:B------:R-:W-:Y:S01]  /*b790*/  @!P5 FMUL.FTZ R4, R4, -1.4426950216293334961 ;  /* 0xbfb8aa3b0404d820 */ /* 0x000fe20000410000 */
[----:B------:R-:W-:Y:S01]  /*b7a0*/  FSETP.GTU.FTZ.AND P4, PT, R5, 20, PT ;  /* 0x41a000000500780b */ /* 0x000fe20003f9c000 */
[----:B------:R-:W-:Y:S01]  /*b7b0*/  FADD.FTZ R10, R10, UR5 ;  /* 0x000000050a0a7e21 */ /* 0x000fe20008010000 */
[----:B------:R-:W-:Y:S01]  /*b7c0*/  FSETP.GTU.FTZ.AND P3, PT, R8, 20, PT ;  /* 0x41a000000800780b */ /* 0x000fe20003f7c000 */
[----:B------:R-:W-:Y:S01]  /*b7d0*/  @!P1 FMUL.FTZ R125, R125, R56 ;  /* 0x000000387d7d9220 */ /* 0x000fe20000410000 */
[----:B------:R-:W-:Y:S01]  /*b7e0*/  FSETP.GTU.FTZ.AND P0, PT, R9, 20, PT ;  /* 0x41a000000900780b */ /* 0x000fe20003f1c000 */
[----:B------:R-:W1:Y:S01]  /*b7f0*/  @!P5 MUFU.EX2 R4, R4 ;  /* 0x000000040004d308 */ /* 0x000e620000000800 */
[----:B------:R-:W2:Y:S01]  /*b800*/  LDS R85, [0x420] ;  /* 0x00042000ff557984 */ /* 0x000ea20000000800 */
[----:B------:R-:W-:-:S02]  /*b810*/  FSETP.GTU.FTZ.AND P1, PT, R10, 20, PT ;  /* 0x41a000000a00780b */ /* 0x000fc40003f3c000 */
[----:B------:R-:W-:-:S04]  /*b820*/  PRMT R11, RZ, 0x5410, R11 ;  /* 0x00005410ff0b7816 */ /* 0x000fc8000000000b */
[----:B------:R-:W-:Y:S02]  /*b830*/  @!P4 FMUL.FTZ R5, R5, -1.4426950216293334961 ;  /* 0xbfb8aa3b0505c820 */ /* 0x000fe40000410000 */
[----:B------:R-:W-:Y:S02]  /*b840*/  @!P3 FMUL.FTZ R8, R8, -1.4426950216293334961 ;  /* 0xbfb8aa3b0808b820 */ /* 0x000fe40000410000 */
[----:B------:R-:W-:Y:S02]  /*b850*/  @!P0 FMUL.FTZ R9, R9, -1.4426950216293334961 ;  /* 0xbfb8aa3b09098820 */ /* 0x000fe40000410000 */
[----:B------:R-:W-:Y:S01]  /*b860*/  FADD.FTZ R11, R11, UR5 ;  /* 0x000000050b0b7e21 */ /* 0x000fe20008010000 */
[----:B------:R-:W3:Y:S01]  /*b870*/  @!P4 MUFU.EX2 R5, R5 ;  /* 0x000000050005c308 */ /* 0x000ee20000000800 */
[----:B------:R-:W-:Y:S02]  /*b880*/  @!P1 FMUL.FTZ R10, R10, -1.4426950216293334961 ;  /* 0xbfb8aa3b0a0a9820 */ /* 0x000fe40000410000 */
[----:B-1----:R-:W-:-:S05]  /*b890*/  @!P5 FADD.FTZ R4, R4, 1 ;  /* 0x3f8000000404d421 */ /* 0x002fca0000010000 */
[----:B------:R-:W1:Y:S01]  /*b8a0*/  @!P3 MUFU.EX2 R8, R8 ;  /* 0x000000080008b308 */ /* 0x000e620000000800 */
[----:B------:R-:W-:-:S07]  /*b8b0*/  FSETP.GTU.FTZ.AND P2, PT, R11, 20, PT ;  /* 0x41a000000b00780b */ /* 0x000fce0003f5c000 */
[----:B------:R-:W4:Y:S08]  /*b8c0*/  @!P0 MUFU.EX2 R9, R9 ;  /* 0x0000000900098308 */ /* 0x000f300000000800 */
[----:B------:R-:W5:Y:S08]  /*b8d0*/  @!P1 MUFU.EX2 R10, R10 ;  /* 0x0000000a000a9308 */ /* 0x000f700000000800 */
[----:B------:R-:W2:Y:S01]  /*b8e0*/  @!P5 MUFU.RCP R87, R4 ;  /* 0x000000040057d308 */ /* 0x000ea20000001000 */
[----:B---3--:R-:W-:-:S02]  /*b8f0*/  @!P4 FADD.FTZ R5, R5, 1 ;  /* 0x3f8000000505c421 */ /* 0x008fc40000010000 */
[----:B-1----:R-:W-:Y:S02]  /*b900*/  @!P3 FADD.FTZ R8, R8, 1 ;  /* 0x3f8000000808b421 */ /* 0x002fe40000010000 */
[----:B------:R-:W-:Y:S02]  /*b910*/  @!P2 FMUL.FTZ R11, R11, -1.4426950216293334961 ;  /* 0xbfb8aa3b0b0ba820 */ /* 0x000fe40000410000 */
[----:B----4-:R-:W-:Y:S01]  /*b920*/  @!P0 FADD.FTZ R9, R9, 1 ;  /* 0x3f80000009098421 */ /* 0x010fe20000010000 */
[----:B0-----:R-:W0:Y:S01]  /*b930*/  @!P4 MUFU.RCP R12, R5 ;  /* 0x00000005000cc308 */ /* 0x001e220000001000 */
[----:B-----5:R-:W-:Y:S01]  /*b940*/  @!P1 FADD.FTZ R10, R10, 1 ;  /* 0x3f8000000a0a9421 */ /* 0x020fe20000010000 */
[----:B------:R-:W-:-:S06]  /*b950*/  UIMAD UR7, UR36, UR8, URZ ;  /* 0x00000008240772a4 */ /* 0x000fcc000f8e023f */
[----:B------:R-:W1:Y:S01]  /*b960*/  @!P3 MUFU.RCP R89, R8 ;  /* 0x000000080059b308 */ /* 0x000e620000001000 */
[----:B--2---:R-:W-:Y:S01]  /*b970*/  @!P5 FMUL.FTZ R124, R124, R87 ;  /* 0x000000577c7cd220 */ /* 0x004fe20000410000 */
[----:B------:R-:W-:Y:S01]  /*b980*/  ISETP.GE.AND P5, PT, R6, R85, PT ;  /* 0x000000550600720c */ /* 0x000fe20003fa6270 */
[----:B------:R-:W-:-:S05]  /*b990*/  UIMAD UR20, UR35, UR9, UR7 ;  /* 0x00000009231472a4 */ /* 0x000fca000f8e0207 */
[----:B------:R-:W2:Y:S01]  /*b9a0*/  @!P2 MUFU.EX2 R11, R11 ;  /* 0x0000000b000ba308 */ /* 0x000ea20000000800 */
[----:B------:R-:W-:Y:S02]  /*b9b0*/  UIMAD UR7, UR36, UR38, URZ ;  /* 0x00000026240772a4 */ /* 0x000fe4000f8e023f */
[----:B------:R-:W-:-:S05]  /*b9c0*/  UIMAD.WIDE.U32 UR18, UR35, UR8, URZ ;  /* 0x00000008231272a5 */ /* 0x000fca000f8e003f */
[----:B------:R3:W4:Y:S08]  /*b9d0*/  @!P0 MUFU.RCP R14, R9 ;  /* 0x00000009000e8308 */ /* 0x0007300000001000 */
[----:B------:R3:W2:Y:S01]  /*b9e0*/  @!P1 MUFU.RCP R87, R10 ;  /* 0x0000000a00579308 */ /* 0x0006a20000001000 */
[----:B------:R-:W-:Y:S01]  /*b9f0*/  UIMAD UR34, UR35, UR39, UR7 ;  /* 0x00000027232272a4 */ /* 0x000fe2000f8e0207 */
[----:B------:R-:W-:Y:S01]  /*ba00*/  BSSY B0, `(.L_x_5480) ;  /* 0x0000014000007945 */ /* 0x000fe20003800000 */
[----:B------:R-:W-:-:S02]  /*ba10*/  UIMAD.WIDE.U32 UR8, UR35, UR38, URZ ;  /* 0x00000026230872a5 */ /* 0x000fc4000f8e003f */
[----:B------:R-:W-:Y:S01]  /*ba20*/  UIADD3 UR7, UR19, UR20, URZ ;  /* 0x0000001413077290 */ /* 0x000fe2000fffe03f */
[----:B0-----:R-:W-:Y:S02]  /*ba30*/  @!P4 FMUL.FTZ R123, R123, R12 ;  /* 0x0000000c7b7bc220 */ /* 0x001fe40000410000 */
[----:B-1----:R-:W-:Y:S01]  /*ba40*/  @!P3 FMUL.FTZ R122, R122, R89 ;  /* 0x000000597a7ab220 */ /* 0x002fe20000410000 */
[----:B------:R-:W-:Y:S05]  /*ba50*/  @P5 BRA `(.L_x_5481) ;  /* 0x000000e000005947 */ /* 0x000fea0003800000 */
[----:B---34-:R-:W-:Y:S01]  /*ba60*/  MOV R9, UR35 ;  /* 0x0000002300097c02 */ /* 0x018fe20008000f00 */
        /* <DEDUP_REMOVED lines=13> */
.L_x_5481:
[----:B---34-:R-:W-:Y:S05]  /*bb40*/  BSYNC B0 ;  /* 0x0000000000007941 */ /* 0x018fea0003800000 */
.L_x_5480:
[----:B------:R-:W-:Y:S01]  /*bb50*/  ULDC.64 UR20, c[0x0][0x2e0] ;  /* 0x0000b80000147ab9 */ /* 0x000fe20000000a00 */
[----:B--2---:R-:W-:Y:S01]  /*bb60*/  @!P2 FADD.FTZ R11, R11, 1 ;  /* 0x3f8000000b0ba421 */ /* 0x004fe20000010000 */
        /* <DEDUP_REMOVED lines=10> */
[----:B------:R-:W-:Y:S01]  /*bc10*/  FADD.FTZ R16, R134, R16 ;  /* 0x0000001086107221 */ /* 0x000fe20000010000 */
[-C--:B------:R-:W-:Y:S01]  /*bc20*/  ISETP.GE.AND P0, PT, R24, R85.reuse, PT ;  /* 0x000000551800720c */ /* 0x080fe20003f06270 */
[----:B------:R-:W-:Y:S01]  /*bc30*/  UIADD3.X UR18, UR31, UR18, UR19, UP0, !UPT ;  /* 0x000000121f127290 */ /* 0x000fe200087fe413 */
[----:B------:R-:W-:Y:S01]  /*bc40*/  MOV R9, UR7 ;  /* 0x0000000700097c02 */ /* 0x000fe20008000f00 */
[----:B------:R-:W-:Y:S01]  /*bc50*/  UIADD3 UR7, UR9, UR34, URZ ;  /* 0x0000002209077290 */ /* 0x000fe2000fffe03f */
[----:B------:R-:W-:Y:S01]  /*bc60*/  ISETP.GE.AND P1, PT, R25, R85, PT ;  /* 0x000000551900720c */ /* 0x000fe20003f26270 */
[----:B------:R-:W-:Y:S01]  /*bc70*/  BSSY B0, `(.L_x_5482) ;  /* 0x0000078000007945 */ /* 0x000fe20003800000 */
[----:B------:R-:W-:-:S02]  /*bc80*/  LEA.HI.X R5, R6, c[0x0][0x334], R7, 0x1, P3 ;  /* 0x0000cd0006057a11 */ /* 0x000fc400018f0c07 */
[----:B------:R-:W-:Y:S01]  /*bc90*/  LEA R4, P3, R9, R4, 0x1 ;  /* 0x0000000409047211 */ /* 0x000fe200078608ff */
[----:B0-----:R-:W-:Y:S01]  /*bca0*/  @!P2 FMUL.FTZ R119, R119, R8 ;  /* 0x000000087777a220 */ /* 0x001fe20000410000 */
[----:B------:R-:W-:Y:S02]  /*bcb0*/  MOV R10, UR18 ;  /* 0x00000012000a7c02 */ /* 0x000fe40008000f00 */
[----:B------:R-:W-:Y:S02]  /*bcc0*/  ISETP.GE.AND P2, PT, R26, R85, PT ;  /* 0x000000551a00720c */ /* 0x000fe40003f46270 */
[----:B------:R-:W-:Y:S01]  /*bcd0*/  LEA.HI.X R5, R9, R5, R10, 0x1, P3 ;  /* 0x0000000509057211 */ /* 0x000fe200018f0c0a */
[----:B------:R-:W-:Y:S01]  /*bce0*/  FADD.FTZ R9, R16, R133 ;  /* 0x0000008510097221 */ /* 0x000fe20000010000 */
[-C--:B------:R-:W-:Y:S02]  /*bcf0*/  ISETP.GE.AND P3, PT, R27, R85.reuse, PT ;  /* 0x000000551b00720c */ /* 0x080fe40003f66270 */
[-C--:B------:R-:W-:Y:S01]  /*bd00*/  ISETP.GE.AND P4, PT, R28, R85.reuse, PT ;  /* 0x000000551c00720c */ /* 0x080fe20003f86270 */
        /* <DEDUP_REMOVED lines=13> */
[----:B------:R-:W-:Y:S01]  /*bde0*/  F2FP.BF16.PACK_AB R8, R123, R124 ;  /* 0x0000007c7b08723e */ /* 0x000fe200000010ff */
[----:B------:R-:W-:Y:S01]  /*bdf0*/  @!P3 STG.E.U16 [R4.64+-0x280], R65 ;  /* 0xfffd80410400b986 */ /* 0x000fe2000c101520 */
[-C--:B------:R-:W-:Y:S02]  /*be00*/  ISETP.GE.AND P3, PT, R33, R85.reuse, PT ;  /* 0x000000552100720c */ /* 0x080fe40003f66270 */
[----:B------:R-:W-:Y:S01]  /*be10*/  PRMT R11, R131, 0x7632, R11 ;  /* 0x00007632830b7816 */ /* 0x000fe2000000000b */
        /* <DEDUP_REMOVED lines=24> */
[C---:B------:R-:W-:Y:S01]  /*bfa0*/  PRMT R15, R5.reuse, 0x7610, R15 ;  /* 0x00007610050f7816 */ /* 0x040fe2000000000f */
[----:B------:R-:W-:Y:S01]  /*bfb0*/  FADD.FTZ R127, R128, R127 ;  /* 0x0000007f807f7221 */ /* 0x000fe20000010000 */
[----:B------:R-:W-:Y:S01]  /*bfc0*/  PRMT R16, R5, 0x7632, R16 ;  /* 0x0000763205107816 */ /* 0x000fe20000000010 */
[----:B------:R0:W-:Y:S01]  /*bfd0*/  STS.U16 [R55+0x2], R10 ;  /* 0x0000020a37007388 */ /* 0x0001e20000000400 */
[----:B------:R-:W-:Y:S01]  /*bfe0*/  F2FP.BF16.PACK_AB R5, R119, R120 ;  /* 0x000000787705723e */ /* 0x000fe200000010ff */
[----:B------:R-:W-:-:S02]  /*bff0*/  FADD.FTZ R126, R127, R126 ;  /* 0x0000007e7f7e7221 */ /* 0x000fc40000010000 */
[----:B------:R1:W-:Y:S02]  /*c000*/  STS.U16 [R55+0x8], R12 ;  /* 0x0000080c37007388 */ /* 0x0003e40000000400 */
[----:B------:R-:W-:Y:S02]  /*c010*/  FADD.FTZ R125, R126, R125 ;  /* 0x0000007d7e7d7221 */ /* 0x000fe40000010000 */
[----:B------:R2:W-:Y:S01]  /*c020*/  STS.U16 [R55+0xc], R14 ;  /* 0x00000c0e37007388 */ /* 0x0005e20000000400 */
[----:B0-----:R-:W-:Y:S01]  /*c030*/  PRMT R10, R4, 0x7632, R10 ;  /* 0x00007632040a7816 */ /* 0x001fe2000000000a */
[----:B------:R-:W-:Y:S01]  /*c040*/  FADD.FTZ R124, R125, R124 ;  /* 0x0000007c7d7c7221 */ /* 0x000fe20000010000 */
[----:B------:R-:W-:Y:S01]  /*c050*/  F2FP.BF16.PACK_AB R4, R121, R122 ;  /* 0x0000007a7904723e */ /* 0x000fe200000010ff */
[----:B------:R-:W-:Y:S01]  /*c060*/  STS.U16 [R55], R133 ;  /* 0x0000008537007388 */ /* 0x000fe20000000400 */
[----:B-1----:R-:W-:Y:S01]  /*c070*/  PRMT R12, R8, 0x7632, R12 ;  /* 0x00007632080c7816 */ /* 0x002fe2000000000c */
[----:B------:R-:W-:Y:S01]  /*c080*/  FADD.FTZ R123, R124, R123 ;  /* 0x0000007b7c7b7221 */ /* 0x000fe20000010000 */
[C---:B------:R-:W-:Y:S01]  /*c090*/  PRMT R56, R4.reuse, 0x7610, R56 ;  /* 0x0000761004387816 */ /* 0x040fe20000000038 */
[----:B------:R-:W-:Y:S01]  /*c0a0*/  STS.U16 [R55+0x4], R131 ;  /* 0x0000048337007388 */ /* 0x000fe20000000400 */
[----:B------:R-:W-:Y:S01]  /*c0b0*/  PRMT R57, R4, 0x7632, R57 ;  /* 0x0000763204397816 */ /* 0x000fe20000000039 */
[----:B------:R-:W-:Y:S01]  /*c0c0*/  IMAD.U32 R4, RZ, RZ, UR29 ;  /* 0x0000001dff047e24 */ /* 0x000fe2000f8e00ff */
[----:B--2---:R-:W-:Y:S01]  /*c0d0*/  PRMT R14, R5, 0x7632, R14 ;  /* 0x00007632050e7816 */ /* 0x004fe2000000000e */
[----:B------:R-:W-:Y:S01]  /*c0e0*/  STS.U16 [R55+0x6], R11 ;  /* 0x0000060b37007388 */ /* 0x000fe20000000400 */
[----:B------:R-:W-:-:S03]  /*c0f0*/  FADD.FTZ R122, R123, R122 ;  /* 0x0000007a7b7a7221 */ /* 0x000fc60000010000 */
[----:B------:R-:W-:Y:S01]  /*c100*/  STS.U16 [R55+0xa], R13 ;  /* 0x00000a0d37007388 */ /* 0x000fe20000000400 */
[----:B------:R-:W-:-:S03]  /*c110*/  FADD.FTZ R121, R122, R121 ;  /* 0x000000797a797221 */ /* 0x000fc60000010000 */
[----:B------:R-:W-:Y:S04]  /*c120*/  STS.U16 [R55+0xe], R10 ;  /* 0x00000e0a37007388 */ /* 0x000fe80000000400 */
[----:B------:R-:W-:Y:S04]  /*c130*/  STS.U16 [R55+0x10], R15 ;  /* 0x0000100f37007388 */ /* 0x000fe80000000400 */
[----:B------:R0:W-:Y:S04]  /*c140*/  STS.U16 [R55+0x12], R16 ;  /* 0x0000121037007388 */ /* 0x0001e80000000400 */
[----:B------:R-:W-:Y:S04]  /*c150*/  STS.U16 [R55+0x14], R8 ;  /* 0x0000140837007388 */ /* 0x000fe80000000400 */
[----:B------:R-:W-:Y:S01]  /*c160*/  STS.U16 [R55+0x16], R12 ;  /* 0x0000160c37007388 */ /* 0x000fe20000000400 */
[----:B0-----:R-:W-:-:S03]  /*c170*/  FADD.FTZ R16, R121, R120 ;  /* 0x0000007879107221 */ /* 0x001fc60000010000 */
        /* <DEDUP_REMOVED lines=39> */
.L_x_5483:
[----:B------:R-:W-:Y:S05]  /*c3f0*/  BSYNC B0 ;  /* 0x0000000000007941 */ /* 0x000fea0003800000 */
.L_x_5482:
        /* <DEDUP_REMOVED lines=17> */
[-C--:B------:R-:W-:Y:S01]  /*c510*/  ISETP.GE.AND P5, PT, R28, R65.reuse, PT ;  /* 0x000000411c00720c */ /* 0x080fe20003fa6270 */
[----:B------:R-:W-:Y:S01]  /*c520*/  UIADD3 UR22, UP2, UR22, -0x400, URZ ;  /* 0xfffffc0016167890 */ /* 0x000fe2000ff5e03f */
[C---:B------:R-:W-:Y:S01]  /*c530*/  LEA R2, P0, R4.reuse, R2, 0x1 ;  /* 0x0000000204027211 */ /* 0x040fe200078008ff */
[----:B------:R-:W-:Y:S01]  /*c540*/  UIADD3 UR26, UP3, UR26, -0x400, URZ ;  /* 0xfffffc001a1a7890 */ /* 0x000fe2000ff7e03f */
[----:B------:R-:W-:Y:S01]  /*c550*/  MOV R5, UR8 ;  /* 0x0000000800057c02 */ /* 0x000fe20008000f00 */
        /* <DEDUP_REMOVED lines=36> */
.L_x_5404:
        /* <DEDUP_REMOVED lines=8> */
[----:B0-----:R-:W-:-:S03]  /*c820*/  @P1 FADD R3, R3, R0 ;  /* 0x0000000003031221 */ /* 0x001fc60000000000 */
[----:B------:R-:W0:Y:S01]  /*c830*/  S2R R0, SR_TID.X ;  /* 0x0000000000007919 */ /* 0x000e220000002100 */
[----:B---3--:R-:W-:-:S03]  /*c840*/  ISETP.NE.AND P2, PT, R6, RZ, PT ;  /* 0x000000ff0600720c */ /* 0x008fc60003f45270 */
        /* <DEDUP_REMOVED lines=12> */
[----:B0-----:R-:W-:Y:S01]  /*c910*/  IMAD.U32 R2, RZ, RZ, UR12 ;  /* 0x0000000cff027e24 */ /* 0x001fe2000f8e00ff */
[----:B------:R-:W-:-:S05]  /*c920*/  MOV R3, UR13 ;  /* 0x0000000d00037c02 */ /* 0x000fca0008000f00 */
[----:B------:R0:W-:Y:S02]  /*c930*/  RED.E.ADD.F32.FTZ.RN.STRONG.GPU [R2.64], R7 ;  /* 0x000000070200798e */ /* 0x0001e4000c10e7a0 */
.L_x_5486:
[----:B0-----:R-:W-:Y:S05]  /*c940*/  BSYNC B0 ;  /* 0x0000000000007941 */ /* 0x001fea0003800000 */
.L_x_5485:
        /* <DEDUP_REMOVED lines=20> */
[----:B0-----:R-:W-:Y:S02]  /*ca90*/  MOV R2, UR14 ;  /* 0x0000000e00027c02 */ /* 0x001fe40008000f00 */
[----:B------:R-:W-:-:S05]  /*caa0*/  MOV R3, UR15 ;  /* 0x0000000f00037c02 */ /* 0x000fca0008000f00 */
[----:B------:R0:W-:Y:S01]  /*cab0*/  RED.E.ADD.F32.FTZ.RN.STRONG.GPU [R2.64], R7 ;  /* 0x000000070200798e */ /* 0x0001e2000c10e7a0 */
[----:B------:R-:W-:Y:S01]  /*cac0*/  HFMA2.MMA R11, -RZ, RZ, 0, 0 ;  /* 0x00000000ff0b7435 */ /* 0x000fe200000001ff */
[----:B------:R-:W-:Y:S05]  /*cad0*/  BRA `(.L_x_5489) ;  /* 0x0000001000007947 */ /* 0x000fea0003800000 */
.L_x_5488:
[----:B0-----:R-:W0:Y:S02]  /*cae0*/  S2R R11, SR_TID.X ;  /* 0x00000000000b7919 */ /* 0x001e240000002100 */
.L_x_5489:
[----:B0-----:R-:W-:Y:S05]  /*caf0*/  BSYNC B0 ;  /* 0x0000000000007941 */ /* 0x001fea0003800000 */
.L_x_5487:
[----:B------:R-:W-:-:S13]  /*cb00*/  ISETP.GE.AND P0, PT, R11, c[0x0][0x16c], PT ;  /* 0x00005b000b007a0c */ /* 0x000fda0003f06270 */
        /* <DEDUP_REMOVED lines=10> */
[----:B------:R-:W-:-:S04]  /*cbb0*/  UIADD3 UR6, UR5, UR6, URZ ;  /* 0x0000000605067290 */ /* 0x000fc8000fffe03f */
.L_x_5490:
[----:B0-----:R-:W0:Y:S01]  /*cbc0*/  LDS R13, [R11.X4+0x1f28] ;  /* 0x001f28000b0d7984 */ /* 0x001e220000004800 */
[----:B------:R-:W-:Y:S01]  /*cbd0*/  MOV R4, UR4 ;  /* 0x0000000400047c02 */ /* 0x000fe20008000f00 */
[----:B------:R-:W-:Y:S01]  /*cbe0*/  IMAD.U32 R3, RZ, RZ, UR6 ;  /* 0x00000006ff037e24 */ /* 0x000fe2000f8e00ff */
[----:B------:R-:W-:Y:S01]  /*cbf0*/  SHF.R.S32.HI R0, RZ, 0x1f, R11 ;  /* 0x0000001fff007819 */ /* 0x000fe2000001140b */
[----:B------:R1:W2:Y:S01]  /*cc00*/  LDS R15, [R11.X4+0x2328] ;  /* 0x002328000b0f7984 */ /* 0x0002a20000004800 */
[----:B------:R-:W-:Y:S01]  /*cc10*/  MOV R2, R4 ;  /* 0x0000000400027202 */ /* 0x000fe20000000f00 */
[----:B------:R-:W-:Y:S01]  /*cc20*/  IMAD.U32 R9, RZ, RZ, UR11 ;  /* 0x0000000bff097e24 */ /* 0x000fe2000f8e00ff */
[----:B------:R-:W-:Y:S01]  /*cc30*/  MOV R8, UR10 ;  /* 0x0000000a00087c02 */ /* 0x000fe20008000f00 */
[----:B------:R-:W-:Y:S01]  /*cc40*/  IMAD R4, R0, c[0x0][0x290], RZ ;  /* 0x0000a40000047a24 */ /* 0x000fe200078e02ff */
[----:B------:R-:W-:Y:S01]  /*cc50*/  MOV R5, UR5 ;  /* 0x0000000500057c02 */ /* 0x000fe20008000f00 */
[C---:B------:R-:W-:Y:S01]  /*cc60*/  IMAD.WIDE.U32 R2, R11.reuse, c[0x0][0x290], R2 ;  /* 0x0000a4000b027a25 */ /* 0x040fe200078e0002 */
[----:B------:R-:W-:Y:S01]  /*cc70*/  MOV R7, UR7 ;  /* 0x0000000700077c02 */ /* 0x000fe20008000f00 */
[----:B------:R-:W-:Y:S01]  /*cc80*/  YIELD ;  /* 0x0000000000007946 */ /* 0x000fe20003800000 */
[----:B------:R-:W-:Y:S01]  /*cc90*/  MOV R6, R8 ;  /* 0x0000000800067202 */ /* 0x000fe20000000f00 */
[----:B------:R-:W-:Y:S01]  /*cca0*/  IMAD R5, R11, c[0x0][0x294], R4 ;  /* 0x0000a5000b057a24 */ /* 0x000fe200078e0204 */
[----:B------:R-:W-:Y:S01]  /*ccb0*/  LEA R4, P0, R2, c[0x0][0x310], 0x2 ;  /* 0x0000c40002047a11 */ /* 0x000fe200078010ff */
[----:B------:R-:W-:-:S02]  /*ccc0*/  IMAD R0, R0, c[0x0][0x2d0], RZ ;  /* 0x0000b40000007a24 */ /* 0x000fc400078e02ff */
[----:B------:R-:W-:Y:S01]  /*ccd0*/  IMAD.WIDE.U32 R6, R11, c[0x0][0x2d0], R6 ;  /* 0x0000b4000b067a25 */ /* 0x000fe200078e0006 */
[----:B------:R-:W-:-:S03]  /*cce0*/  IADD3 R5, R3, R5, RZ ;  /* 0x0000000503057210 */ /* 0x000fc60007ffe0ff */
[C---:B------:R-:W-:Y:S01]  /*ccf0*/  IMAD R9, R11.reuse, c[0x0][0x2d4], R0 ;  /* 0x0000b5000b097a24 */ /* 0x040fe200078e0200 */
[----:B-1----:R-:W-:Y:S02]  /*cd00*/  IADD3 R11, R11, c[0x0][0x0], RZ ;  /* 0x000000000b0b7a10 */ /* 0x002fe40007ffe0ff */
        /* <DEDUP_REMOVED lines=9> */
.L_x_5491:
        /* <DEDUP_REMOVED lines=14> */
.L_x_9079:


//--------------------- .text._Z25selective_scan_bwd_kernelI32Selective_Scan_bwd_kernel_traitsILi32ELi16ELb0ELb1ELb1ELb0ELb0EN3c108BFloat16EfEEv12SSMParamsBwd --------------------------
	.section	.text._Z25selective_scan_bwd_kernelI32Selective_Scan_bwd_kernel_traitsILi32ELi16ELb0ELb1ELb1ELb0ELb0EN3c108BFloat16EfEEv12SSMParamsBwd,"ax",@progbits
	.sectioninfo	@"SHI_REGISTERS=254"
	.align	128
        .global         _Z25selective_scan_bwd_kernelI32Selective_Scan_bwd_kernel_traitsILi32ELi16ELb0ELb1ELb1ELb0ELb0EN3c108BFloat16EfEEv12SSMParamsBwd
        .type           _Z25selective_scan_bwd_kernelI32Selective_Scan_bwd_kernel_traitsILi32ELi16ELb0ELb1ELb1ELb0ELb0EN3c108BFloat16EfEEv12SSMParamsBwd,@function
        .size           _Z25selective_scan_bwd_kernelI32Selective_Scan_bwd_kernel_traitsILi32ELi16ELb0ELb1ELb1ELb0ELb0EN3c108BFloat16EfEEv12SSMParamsBwd,(.L_x_9080 - _Z25selective_scan_bwd_kernelI32Selective_Scan_bwd_kernel_traitsILi32ELi16ELb0ELb1ELb1ELb0ELb0EN3c108BFloat16EfEEv12SSMParamsBwd)
        .other          _Z25selective_scan_bwd_kernelI32Selective_Scan_bwd_kernel_traitsILi32ELi16ELb0ELb1ELb1ELb0ELb0EN3c108BFloat16EfEEv12SSMParamsBwd,@"STO_CUDA_ENTRY STV_DEFAULT"
_Z25selective_scan_bwd_kernelI32Selective_Scan_bwd_kernel_traitsILi32ELi16ELb0ELb1ELb1ELb0ELb0EN3c108BFloat16EfEEv12SSMParamsBwd:
.text._Z25selective_scan_bwd_kernelI32Selective_Scan_bwd_kernel_traitsILi32ELi16ELb0ELb1ELb1ELb0ELb0EN3c108BFloat16EfEEv12SSMParamsBwd:
[----:B------:R-:W-:Y:S02]  /*0000*/  IMAD.MOV.U32 R1, RZ, RZ, c[0x0][0x28] ;  /* 0x00000a00ff017624 */ /* 0x000fe400078e00ff */
        /* <DEDUP_REMOVED lines=21> */
[----:B------:R-:W-:Y:S01]  /*0160*/  IMAD.SHL.U32 R168, R168, 0x200, RZ ;  /* 0x00000200a8a87824 */ /* 0x000fe200078e00ff */
[----:B------:R-:W-:Y:S01]  /*0170*/  UMOV UR5, URZ ;  /* 0x0000003f00057c82 */ /* 0x000fe20008000000 */
[----:B------:R-:W-:Y:S01]  /*0180*/  IMAD R21, R172, c[0x0][0x284], R21 ;  /* 0x0000a100ac157a24 */ /* 0x000fe200078e0215 */
[----:B------:R-:W-:Y:S01]  /*0190*/  CS2R R120, SRZ ;  /* 0x0000000000787805 */ /* 0x000fe2000001ff00 */
[----:B------:R-:W-:Y:S01]  /*01a0*/  CS2R R122, SRZ ;  /* 0x00000000007a7805 */ /* 0x000fe2000001ff00 */
[----:B------:R-:W-:Y:S01]  /*01b0*/  CS2R R164, SRZ ;  /* 0x0000000000a47805 */ /* 0x000fe2000001ff00 */
        /* <DEDUP_REMOVED lines=9> */
[----:B------:R-:W-:Y:S01]  /*0250*/  IADD3 R15, R168, -0x200, RZ ;  /* 0xfffffe00a80f7810 */ /* 0x000fe20007ffe0ff */
[----:B------:R-:W-:Y:S02]  /*0260*/  IMAD.IADD R5, R5, 0x1, R9 ;  /* 0x0000000105057824 */ /* 0x000fe400078e0209 */
[----:B------:R-:W-:-:S04]  /*0270*/  IMAD R23, R169, c[0x0][0x1b0], RZ ;  /* 0x00006c00a9177a24 */ /* 0x000fc800078e02ff */
[----:B------:R-:W-:Y:S02]  /*0280*/  IMAD R23, R170, c[0x0][0x1b4], R23 ;  /* 0x00006d00aa177a24 */ /* 0x000fe400078e0217 */
[----:B0-----:R-:W-:Y:S02]  /*0290*/  IMAD.MOV.U32 R6, RZ, RZ, RZ ;  /* 0x000000ffff067224 */ /* 0x001fe400078e00ff */
[----:B-1----:R-:W-:-:S04]  /*02a0*/  IMAD.MOV R8, RZ, RZ, -R7 ;  /* 0x000000ffff087224 */ /* 0x002fc800078e0a07 */
[----:B------:R-:W-:Y:S02]  /*02b0*/  IMAD R3, R8, R11, RZ ;  /* 0x0000000b08037224 */ /* 0x000fe400078e02ff */
[----:B------:R-:W-:-:S04]  /*02c0*/  IMAD.WIDE.U32 R8, R170, c[0x0][0x190], RZ ;  /* 0x00006400aa087a25 */ /* 0x000fc800078e00ff */
[----:B------:R-:W-:Y:S01]  /*02d0*/  IMAD.HI.U32 R7, R7, R3, R6 ;  /* 0x0000000307077227 */ /* 0x000fe200078e0006 */
[----:B------:R-:W-:-:S03]  /*02e0*/  LOP3.LUT R6, R172, c[0x0][0x178], RZ, 0x3c, !PT ;  /* 0x00005e00ac067a12 */ /* 0x000fc600078e3cff */
[----:B------:R-:W-:Y:S01]  /*02f0*/  IMAD.IADD R9, R9, 0x1, R19 ;  /* 0x0000000109097824 */ /* 0x000fe200078e0213 */
[----:B------:R-:W-:Y:S01]  /*0300*/  ISETP.GE.AND P3, PT, R6, RZ, PT ;  /* 0x000000ff0600720c */ /* 0x000fe20003f66270 */
[----:B------:R-:W-:-:S04]  /*0310*/  IMAD.HI.U32 R167, R7, R2, RZ ;  /* 0x0000000207a77227 */ /* 0x000fc800078e00ff */
[----:B------:R-:W-:Y:S02]  /*0320*/  IMAD.MOV R0, RZ, RZ, -R167 ;  /* 0x000000ffff007224 */ /* 0x000fe400078e0aa7 */
[----:B------:R-:W-:Y:S02]  /*0330*/  IMAD R7, R169, c[0x0][0x1d0], RZ ;  /* 0x00007400a9077a24 */ /* 0x000fe400078e02ff */
[----:B------:R-:W-:Y:S02]  /*0340*/  IMAD R0, R11, R0, R2 ;  /* 0x000000000b007224 */ /* 0x000fe400078e0202 */
[----:B------:R-:W-:-:S03]  /*0350*/  IMAD.WIDE.U32 R2, R170, c[0x0][0x1d0], RZ ;  /* 0x00007400aa027a25 */ /* 0x000fc600078e00ff */
[----:B------:R-:W-:Y:S01]  /*0360*/  ISETP.GT.U32.AND P4, PT, R11, R0, PT ;  /* 0x000000000b00720c */ /* 0x000fe20003f84070 */
[----:B------:R-:W-:-:S04]  /*0370*/  IMAD R7, R170, c[0x0][0x1d4], R7 ;  /* 0x00007500aa077a24 */ /* 0x000fc800078e0207 */
[----:B------:R-:W-:Y:S02]  /*0380*/  IMAD.IADD R3, R3, 0x1, R7 ;  /* 0x0000000103037824 */ /* 0x000fe400078e0207 */
[----:B------:R-:W-:-:S04]  /*0390*/  IMAD.WIDE.U32 R6, R170, c[0x0][0x278], RZ ;  /* 0x00009e00aa067a25 */ /* 0x000fc800078e00ff */
[----:B------:R-:W-:Y:S02]  /*03a0*/  IMAD.WIDE.U32 R2, R172, c[0x0][0x1d8], R2 ;  /* 0x00007600ac027a25 */ /* 0x000fe400078e0002 */
[-C--:B------:R-:W-:Y:S02]  /*03b0*/  @!P4 IADD3 R0, R0, -R11.reuse, RZ ;  /* 0x8000000b0000c210 */ /* 0x080fe40007ffe0ff */
[----:B------:R-:W-:Y:S02]  /*03c0*/  @!P4 IADD3 R167, R167, 0x1, RZ ;  /* 0x00000001a7a7c810 */ /* 0x000fe40007ffe0ff */
[----:B------:R-:W-:Y:S01]  /*03d0*/  ISETP.GE.U32.AND P0, PT, R0, R11, PT ;  /* 0x0000000b0000720c */ /* 0x000fe20003f06070 */
[----:B------:R-:W-:Y:S01]  /*03e0*/  IMAD R11, R169, c[0x0][0x278], RZ ;  /* 0x00009e00a90b7a24 */ /* 0x000fe200078e02ff */
[----:B------:R-:W-:Y:S02]  /*03f0*/  ISETP.NE.AND P4, PT, RZ, c[0x0][0x178], PT ;  /* 0x00005e00ff007a0c */ /* 0x000fe40003f85270 */
[----:B------:R-:W-:Y:S01]  /*0400*/  IADD3 R16, P6, R15, R2, RZ ;  /* 0x000000020f107210 */ /* 0x000fe20007fde0ff */
[----:B------:R-:W-:-:S02]  /*0410*/  IMAD R17, R170, c[0x0][0x27c], R11 ;  /* 0x00009f00aa117a24 */ /* 0x000fc400078e020b */
[----:B------:R-:W-:Y:S02]  /*0420*/  IMAD R11, R171, c[0x0][0x1d8], RZ ;  /* 0x00007600ab0b7a24 */ /* 0x000fe400078e02ff */
[----:B------:R-:W-:Y:S01]  /*0430*/  IMAD.IADD R7, R7, 0x1, R17 ;  /* 0x0000000107077824 */ /* 0x000fe200078e0211 */
[----:B------:R-:W-:Y:S01]  /*0440*/  SHF.R.S32.HI R17, RZ, 0x1f, R15 ;  /* 0x0000001fff117819 */ /* 0x000fe2000001140f */
[----:B------:R-:W-:Y:S02]  /*0450*/  IMAD R11, R172, c[0x0][0x1dc], R11 ;  /* 0x00007700ac0b7a24 */ /* 0x000fe400078e020b */
[----:B------:R-:W-:Y:S02]  /*0460*/  @P0 IADD3 R167, R167, 0x1, RZ ;  /* 0x00000001a7a70810 */ /* 0x000fe40007ffe0ff */
[----:B------:R-:W-:Y:S02]  /*0470*/  LEA R14, P0, R16, c[0x0][0x240], 0x1 ;  /* 0x00009000100e7a11 */ /* 0x000fe400078008ff */
[----:B------:R-:W-:Y:S01]  /*0480*/  IADD3.X R19, R17, R3, R11, P6, !PT ;  /* 0x0000000311137210 */ /* 0x000fe200037fe40b */
[----:B------:R-:W-:-:S02]  /*0490*/  IMAD R3, R171, c[0x0][0x1e8], RZ ;  /* 0x00007a00ab037a24 */ /* 0x000fc400078e02ff */
[----:B------:R-:W-:Y:S01]  /*04a0*/  @!P3 IMAD.MOV R167, RZ, RZ, -R167 ;  /* 0x000000ffffa7b224 */ /* 0x000fe200078e0aa7 */
[----:B------:R-:W-:Y:S01]  /*04b0*/  @!P4 LOP3.LUT R167, RZ, c[0x0][0x178], RZ, 0x33, !PT ;  /* 0x00005e00ffa7ca12 */ /* 0x000fe200078e33ff */
[----:B------:R-:W-:Y:S01]  /*04c0*/  IMAD R0, R172, c[0x0][0x1ec], R3 ;  /* 0x00007b00ac007a24 */ /* 0x000fe200078e0203 */
[----:B------:R-:W-:Y:S01]  /*04d0*/  LEA.HI.X R16, R16, c[0x0][0x244], R19, 0x1, P0 ;  /* 0x0000910010107a11 */ /* 0x000fe200000f0c13 */
[----:B------:R-:W-:Y:S01]  /*04e0*/  IMAD.WIDE.U32 R2, R172, c[0x0][0x1e8], R4 ;  /* 0x00007a00ac027a25 */ /* 0x000fe200078e0004 */
[----:B------:R-:W-:-:S03]  /*04f0*/  SHF.R.S32.HI R166, RZ, 0x1f, R167 ;  /* 0x0000001fffa67819 */ /* 0x000fc600000114a7 */
[----:B------:R-:W-:Y:S01]  /*0500*/  IMAD.WIDE.U32 R4, R172, c[0x0][0x280], R6 ;  /* 0x0000a000ac047a25 */ /* 0x000fe200078e0006 */
[----:B------:R-:W-:-:S03]  /*0510*/  IADD3 R7, P3, R15, R2, RZ ;  /* 0x000000020f077210 */ /* 0x000fc60007f7e0ff */
[----:B------:R-:W-:Y:S01]  /*0520*/  IMAD.WIDE.U32 R10, R170, c[0x0][0x1b0], RZ ;  /* 0x00006c00aa0a7a25 */ /* 0x000fe200078e00ff */
[----:B------:R-:W-:Y:S02]  /*0530*/  IADD3.X R2, R17, R3, R0, P3, !PT ;  /* 0x0000000311027210 */ /* 0x000fe40001ffe400 */
[----:B------:R-:W-:Y:S01]  /*0540*/  LEA R6, P0, R7, c[0x0][0x248], 0x1 ;  /* 0x0000920007067a11 */ /* 0x000fe200078008ff */
[----:B------:R-:W-:Y:S01]  /*0550*/  IMAD.IADD R11, R11, 0x1, R23 ;  /* 0x000000010b0b7824 */ /* 0x000fe200078e0217 */
[----:B------:R-:W-:Y:S01]  /*0560*/  IADD3 R4, P4, R15, R4, RZ ;  /* 0x000000040f047210 */ /* 0x000fe20007f9e0ff */
[C---:B------:R-:W-:Y:S01]  /*0570*/  IMAD R0, R166.reuse, c[0x0][0x1a8], RZ ;  /* 0x00006a00a6007a24 */ /* 0x040fe200078e02ff */
[----:B------:R-:W-:Y:S01]  /*0580*/  LEA.HI.X R7, R7, c[0x0][0x24c], R2, 0x1, P0 ;  /* 0x0000930007077a11 */ /* 0x000fe200000f0c02 */
[----:B------:R-:W-:Y:S01]  /*0590*/  IMAD R18, R166, c[0x0][0x1c8], RZ ;  /* 0x00007200a6127a24 */ /* 0x000fe200078e02ff */
[----:B------:R-:W-:Y:S01]  /*05a0*/  ISETP.NE.U32.AND P0, PT, RZ, c[0x0][0x260], PT ;  /* 0x00009800ff007a0c */ /* 0x000fe20003f05070 */
[----:B------:R-:W-:Y:S01]  /*05b0*/  IMAD.WIDE.U32 R8, R167, c[0x0][0x1a8], R8 ;  /* 0x00006a00a7087a25 */ /* 0x000fe200078e0008 */
[----:B------:R-:W-:-:S02]  /*05c0*/  IADD3.X R5, R17, R5, R21, P4, !PT ;  /* 0x0000000511057210 */ /* 0x000fc400027fe415 */
[----:B------:R-:W-:Y:S01]  /*05d0*/  ISETP.NE.AND.EX P0, PT, RZ, c[0x0][0x264], PT, P0 ;  /* 0x00009900ff007a0c */ /* 0x000fe20003f05300 */
[----:B------:R-:W-:Y:S01]  /*05e0*/  IMAD R3, R167, c[0x0][0x1ac], R0 ;  /* 0x00006b00a7037a24 */ /* 0x000fe200078e0200 */
[----:B------:R-:W-:Y:S01]  /*05f0*/  IADD3 R160, P3, R15, R8, RZ ;  /* 0x000000080fa07210 */ /* 0x000fe20007f7e0ff */
[----:B------:R-:W-:Y:S01]  /*0600*/  IMAD.WIDE.U32 R10, R167, c[0x0][0x1c8], R10 ;  /* 0x00007200a70a7a25 */ /* 0x000fe200078e000a */
[C---:B------:R-:W-:Y:S02]  /*0610*/  LEA R2, P6, R4.reuse, c[0x0][0x308], 0x1 ;  /* 0x0000c20004027a11 */ /* 0x040fe400078c08ff */
[----:B------:R-:W-:Y:S01]  /*0620*/  IADD3 R8, R9, R3, RZ ;  /* 0x0000000309087210 */ /* 0x000fe20007ffe0ff */
[----:B------:R-:W-:Y:S01]  /*0630*/  IMAD R19, R167, c[0x0][0x1cc], R18 ;  /* 0x00007300a7137a24 */ /* 0x000fe200078e0212 */
[----:B------:R-:W-:Y:S02]  /*0640*/  IADD3 R15, P4, R15, R10, RZ ;  /* 0x0000000a0f0f7210 */ /* 0x000fe40007f9e0ff */
[----:B------:R-:W-:Y:S01]  /*0650*/  LEA.HI.X R4, R4, c[0x0][0x30c], R5, 0x1, P6 ;  /* 0x0000c30004047a11 */ /* 0x000fe200030f0c05 */
[----:B------:R-:W-:Y:S01]  /*0660*/  IMAD.IADD R158, R11, 0x1, R19 ;  /* 0x000000010b9e7824 */ /* 0x000fe200078e0213 */
[----:B------:R-:W-:Y:S01]  /*0670*/  LEA R161, P6, R160, c[0x0][0x228], 0x1 ;  /* 0x00008a00a0a17a11 */ /* 0x000fe200078c08ff */
[C---:B------:R-:W-:Y:S01]  /*0680*/  IMAD.X R3, R17.reuse, 0x1, R8, P3 ;  /* 0x0000000111037824 */ /* 0x040fe200018e0608 */
[----:B------:R-:W-:Y:S01]  /*0690*/  ISETP.NE.U32.AND P3, PT, RZ, c[0x0][0x328], PT ;  /* 0x0000ca00ff007a0c */ /* 0x000fe20003f65070 */
[----:B------:R-:W-:Y:S01]  /*06a0*/  IMAD.X R158, R17, 0x1, R158, P4 ;  /* 0x00000001119e7824 */ /* 0x000fe200020e069e */
[----:B------:R-:W-:Y:S01]  /*06b0*/  ISETP.NE.U32.AND P4, PT, RZ, c[0x0][0x348], PT ;  /* 0x0000d200ff007a0c */ /* 0x000fe20003f85070 */
[----:B------:R-:W-:Y:S01]  /*06c0*/  @P0 IMAD R0, R170, c[0x0][0x164], R172 ;  /* 0x00005900aa000a24 */ /* 0x000fe200078e02ac */
[----:B------:R-:W-:Y:S01]  /*06d0*/  ISETP.NE.AND.EX P3, PT, RZ, c[0x0][0x32c], PT, P3 ;  /* 0x0000cb00ff007a0c */ /* 0x000fe20003f65330 */
[----:B------:R-:W-:Y:S01]  /*06e0*/  @P0 IMAD.MOV.U32 R119, RZ, RZ, 0x8 ;  /* 0x00000008ff770424 */ /* 0x000fe200078e00ff */
[----:B------:R-:W-:Y:S01]  /*06f0*/  ISETP.NE.AND.EX P4, PT, RZ, c[0x0][0x34c], PT, P4 ;  /* 0x0000d300ff007a0c */ /* 0x000fe20003f85340 */
[----:B------:R-:W-:Y:S01]  /*0700*/  @P0 IMAD R0, R0, c[0x0][0x174], RZ ;  /* 0x00005d0000000a24 */ /* 0x000fe200078e02ff */
[----:B------:R-:W-:-:S02]  /*0710*/  LEA.HI.X R160, R160, c[0x0][0x22c], R3, 0x1, P6 ;  /* 0x00008b00a0a07a11 */ /* 0x000fc400030f0c03 */
[----:B------:R-:W-:Y:S01]  /*0720*/  LEA R159, P6, R15, c[0x0][0x230], 0x1 ;  /* 0x00008c000f9f7a11 */ /* 0x000fe200078c08ff */
[----:B------:R-:W-:-:S03]  /*0730*/  @P0 IMAD R0, R0, c[0x0][0x16c], RZ ;  /* 0x00005b0000000a24 */ /* 0x000fc600078e02ff */
[----:B------:R-:W-:Y:S01]  /*0740*/  LEA.HI.X R158, R15, c[0x0][0x234], R158, 0x1, P6 ;  /* 0x00008d000f9e7a11 */ /* 0x000fe200030f0c9e */
        /* <DEDUP_REMOVED lines=11> */
[----:B------:R-:W-:Y:S01]  /*0800*/  HFMA2.MMA R157, -RZ, RZ, 0, 0 ;  /* 0x00000000ff9d7435 */ /* 0x000fe200000001ff */
[----:B------:R-:W-:Y:S01]  /*0810*/  CS2R R164, SRZ ;  /* 0x0000000000a47805 */ /* 0x000fe2000001ff00 */
[----:B------:R-:W2:Y:S05]  /*0820*/  S2R R162, SR_LANEID ;  /* 0x0000000000a27919 */ /* 0x000eaa0000000000 */
[----:B------:R4:W1:Y:S08]  /*0830*/  R2UR UR23, R16 ;  /* 0x00000000101773c2 */ /* 0x00087000000e0000 */
[----:B------:R4:W0:Y:S01]  /*0840*/  R2UR UR20, R6 ;  /* 0x00000000061473c2 */ /* 0x00082200000e0000 */
[----:B---3--:R-:W-:-:S07]  /*0850*/  IMAD.SHL.U32 R156, R163, 0x10, RZ ;  /* 0x00000010a39c7824 */ /* 0x008fce00078e00ff */
[----:B------:R4:W3:Y:S01]  /*0860*/  R2UR UR21, R7 ;  /* 0x00000000071573c2 */ /* 0x0008e200000e0000 */
[----:B------:R-:W-:-:S07]  /*0870*/  LOP3.LUT R156, R156, 0xfffffe00, RZ, 0xc0, !PT ;  /* 0xfffffe009c9c7812 */ /* 0x000fce00078ec0ff */
[----:B------:R4:W0:Y:S08]  /*0880*/  R2UR UR18, R2 ;  /* 0x00000000021273c2 */ /* 0x00083000000e0000 */
[----:B-12---:R4:W0:Y:S02]  /*0890*/  R2UR UR19, R4 ;  /* 0x00000000041373c2 */ /* 0x00682400000e0000 */
.L_x_5536:
[----:B------:R-:W-:Y:S01]  /*08a0*/  IADD3 R155, -R157, c[0x0][0x174], RZ ;  /* 0x00005d009d9b7a10 */ /* 0x000fe20007ffe1ff */
[----:B------:R-:W-:Y:S01]  /*08b0*/  BAR.SYNC.DEFER_BLOCKING 0x0 ;  /* 0x0000000000007b1d */ /* 0x000fe20000010000 */
[----:B------:R-:W-:Y:S01]  /*08c0*/  LOP3.LUT R124, R156, 0x1f, R163, 0xf8, !PT ;  /* 0x0000001f9c7c7812 */ /* 0x000fe200078ef8a3 */
[----:B0--34-:R-:W-:Y:S01]  /*08d0*/  IMAD.U32 R2, RZ, RZ, UR22 ;  /* 0x00000016ff027e24 */ /* 0x019fe2000f8e00ff */
[----:B------:R-:W-:Y:S01]  /*08e0*/  PRMT R0, RZ, 0x7610, R0 ;  /* 0x00007610ff007816 */ /* 0x000fe20000000000 */
[----:B------:R-:W-:Y:S01]  /*08f0*/  IMAD.U32 R3, RZ, RZ, UR23 ;  /* 0x00000017ff037e24 */ /* 0x000fe2000f8e00ff */
[C---:B------:R-:W-:Y:S01]  /*0900*/  LOP3.LUT R154, R124.reuse, 0x20, RZ, 0xfc, !PT ;  /* 0x000000207c9a7812 */ /* 0x040fe200078efcff */
[----:B------:R-:W0:Y:S01]  /*0910*/  R2UR UR10, R155 ;  /* 0x000000009b0a73c2 */ /* 0x000e2200000e0000 */
[----:B------:R-:W-:Y:S01]  /*0920*/  ULDC UR11, c[0x0][0x168] ;  /* 0x00005a00000b7ab9 */ /* 0x000fe20000000800 */
[C---:B------:R-:W-:Y:S01]  /*0930*/  IMAD.WIDE R2, R124.reuse, 0x2, R2 ;  /* 0x000000027c027825 */ /* 0x040fe200078e0202 */
        /* <DEDUP_REMOVED lines=44> */
[----:B------:R-:W-:Y:S02]  /*0c00*/  LOP3.LUT R141, R124, 0x1c0, RZ, 0xfc, !PT ;  /* 0x000001c07c8d7812 */ /* 0x000fe400078efcff */
        /* <DEDUP_REMOVED lines=19> */
[C---:B------:R-:W-:Y:S02]  /*0d40*/  IADD3 R23, R162.reuse, 0x40, RZ ;  /* 0x00000040a2177810 */ /* 0x040fe40007ffe0ff */
[CC--:B------:R-:W-:Y:S02]  /*0d50*/  LEA.HI.SX32 R139, R162.reuse, R162.reuse, 0x1b ;  /* 0x000000a2a28b7211 */ /* 0x0c0fe400078fdaff */
[C---:B------:R-:W-:Y:S02]  /*0d60*/  IADD3 R25, R162.reuse, 0x60, RZ ;  /* 0x00000060a2197810 */ /* 0x040fe40007ffe0ff */
[C---:B------:R-:W-:Y:S02]  /*0d70*/  IADD3 R27, R162.reuse, 0x80, RZ ;  /* 0x00000080a21b7810 */ /* 0x040fe40007ffe0ff */
[----:B------:R-:W-:Y:S02]  /*0d80*/  IADD3 R29, R162, 0xa0, RZ ;  /* 0x000000a0a21d7810 */ /* 0x000fe40007ffe0ff */
[----:B------:R-:W-:-:S02]  /*0d90*/  LEA.HI.SX32 R21, R21, R162, 0x1b ;  /* 0x000000a215157211 */ /* 0x000fc400078fdaff */
[-C--:B------:R-:W-:Y:S02]  /*0da0*/  LEA.HI.SX32 R23, R23, R162.reuse, 0x1b ;  /* 0x000000a217177211 */ /* 0x080fe400078fdaff */
[----:B0-----:R-:W-:Y:S01]  /*0db0*/  IADD3 R3, R162, 0xc0, RZ ;  /* 0x000000c0a2037810 */ /* 0x001fe20007ffe0ff */
[----:B------:R-:W-:Y:S01]  /*0dc0*/  IMAD.SHL.U32 R139, R139, 0x2, RZ ;  /* 0x000000028b8b7824 */ /* 0x000fe200078e00ff */
[-C--:B------:R-:W-:Y:S02]  /*0dd0*/  LEA.HI.SX32 R25, R25, R162.reuse, 0x1b ;  /* 0x000000a219197211 */ /* 0x080fe400078fdaff */
[-C--:B------:R-:W-:Y:S01]  /*0de0*/  LEA.HI.SX32 R27, R27, R162.reuse, 0x1b ;  /* 0x000000a21b1b7211 */ /* 0x080fe200078fdaff */
[----:B------:R-:W-:Y:S01]  /*0df0*/  IMAD.SHL.U32 R138, R21, 0x2, RZ ;  /* 0x00000002158a7824 */ /* 0x000fe200078e00ff */
[-C--:B------:R-:W-:Y:S01]  /*0e00*/  LEA.HI.SX32 R29, R29, R162.reuse, 0x1b ;  /* 0x000000a21d1d7211 */ /* 0x080fe200078fdaff */
[----:B------:R-:W-:Y:S01]  /*0e10*/  IMAD.SHL.U32 R137, R23, 0x2, RZ ;  /* 0x0000000217897824 */ /* 0x000fe200078e00ff */
[----:B------:R-:W-:Y:S01]  /*0e20*/  LEA.HI.SX32 R3, R3, R162, 0x1b ;  /* 0x000000a203037211 */ /* 0x000fe200078fdaff */
[----:B------:R-:W-:Y:S01]  /*0e30*/  IMAD.SHL.U32 R117, R27, 0x2, RZ ;  /* 0x000000021b757824 */ /* 0x000fe200078e00ff */
[----:B------:R-:W-:-:S02]  /*0e40*/  SHF.L.U32 R136, R25, 0x1, RZ ;  /* 0x0000000119887819 */ /* 0x000fc400000006ff */
[C---:B------:R-:W-:Y:S01]  /*0e50*/  IADD3 R21, R162.reuse, 0xe0, RZ ;  /* 0x000000e0a2157810 */ /* 0x040fe20007ffe0ff */
[----:B------:R-:W-:Y:S01]  /*0e60*/  IMAD.SHL.U32 R116, R29, 0x2, RZ ;  /* 0x000000021d747824 */ /* 0x000fe200078e00ff */
[C---:B------:R-:W-:Y:S01]  /*0e70*/  IADD3 R23, R162.reuse, 0x100, RZ ;  /* 0x00000100a2177810 */ /* 0x040fe20007ffe0ff */
[----:B------:R-:W-:Y:S01]  /*0e80*/  IMAD.SHL.U32 R115, R3, 0x2, RZ ;  /* 0x0000000203737824 */ /* 0x000fe200078e00ff */
[C---:B------:R-:W-:Y:S02]  /*0e90*/  IADD3 R25, R162.reuse, 0x120, RZ ;  /* 0x00000120a2197810 */ /* 0x040fe40007ffe0ff */
[C---:B------:R-:W-:Y:S02]  /*0ea0*/  IADD3 R27, R162.reuse, 0x140, RZ ;  /* 0x00000140a21b7810 */ /* 0x040fe40007ffe0ff */
[----:B------:R-:W-:Y:S02]  /*0eb0*/  LEA.HI.SX32 R21, R21, R162, 0x1b ;  /* 0x000000a215157211 */ /* 0x000fe400078fdaff */
[----:B------:R-:W-:-:S02]  /*0ec0*/  IADD3 R3, R162, 0x160, RZ ;  /* 0x00000160a2037810 */ /* 0x000fc40007ffe0ff */
[-C--:B------:R-:W-:Y:S01]  /*0ed0*/  LEA.HI.SX32 R23, R23, R162.reuse, 0x1b ;  /* 0x000000a217177211 */ /* 0x080fe200078fdaff */
[----:B------:R-:W-:Y:S01]  /*0ee0*/  IMAD.SHL.U32 R114, R21, 0x2, RZ ;  /* 0x0000000215727824 */ /* 0x000fe200078e00ff */
[-C--:B------:R-:W-:Y:S02]  /*0ef0*/  LEA.HI.SX32 R25, R25, R162.reuse, 0x1b ;  /* 0x000000a219197211 */ /* 0x080fe400078fdaff */
[-C--:B------:R-:W-:Y:S02]  /*0f00*/  LEA.HI.SX32 R27, R27, R162.reuse, 0x1b ;  /* 0x000000a21b1b7211 */ /* 0x080fe400078fdaff */
[-C--:B------:R-:W-:Y:S01]  /*0f10*/  LEA.HI.SX32 R3, R3, R162.reuse, 0x1b ;  /* 0x000000a203037211 */ /* 0x080fe200078fdaff */
[----:B------:R-:W-:Y:S01]  /*0f20*/  IMAD.SHL.U32 R113, R23, 0x2, RZ ;  /* 0x0000000217717824 */ /* 0x000fe200078e00ff */
[----:B------:R-:W-:Y:S01]  /*0f30*/  IADD3 R21, R162, 0x1e0, RZ ;  /* 0x000001e0a2157810 */ /* 0x000fe20007ffe0ff */
[----:B------:R-:W-:Y:S01]  /*0f40*/  IMAD.SHL.U32 R111, R27, 0x2, RZ ;  /* 0x000000021b6f7824 */ /* 0x000fe200078e00ff */
[----:B------:R-:W-:Y:S01]  /*0f50*/  SHF.L.U32 R112, R25, 0x1, RZ ;  /* 0x0000000119707819 */ /* 0x000fe200000006ff */
[----:B------:R-:W-:Y:S01]  /*0f60*/  IMAD.SHL.U32 R110, R3, 0x2, RZ ;  /* 0x00000002036e7824 */ /* 0x000fe200078e00ff */
[----:B------:R-:W-:-:S04]  /*0f70*/  LEA.HI.SX32 R21, R21, R162, 0x1b ;  /* 0x000000a215157211 */ /* 0x000fc800078fdaff */
[----:B------:R-:W-:Y:S02]  /*0f80*/  SHF.L.U32 R106, R21, 0x1, RZ ;  /* 0x00000001156a7819 */ /* 0x000fe400000006ff */
[----:B------:R-:W-:Y:S02]  /*0f90*/  ISETP.GE.AND P2, PT, R124, UR11, PT ;  /* 0x0000000b7c007c0c */ /* 0x000fe4000bf46270 */
        /* <DEDUP_REMOVED lines=11> */
[----:B-----5:R-:W-:Y:S04]  /*1050*/  STS.U16 [R137+0x80], R4 ;  /* 0x0000800489007388 */ /* 0x020fe80000000400 */
[----:B-1-3--:R1:W-:Y:S01]  /*1060*/  STS.U16 [R136+0xc0], R7 ;  /* 0x0000c00788007388 */ /* 0x00a3e20000000400 */
[----:B0-----:R-:W-:-:S03]  /*1070*/  IADD3 R5, R162, 0x180, RZ ;  /* 0x00000180a2057810 */ /* 0x001fc60007ffe0ff */
[----:B------:R-:W-:Y:S01]  /*1080*/  STS.U16 [R117+0x100], R6 ;  /* 0x0001000675007388 */ /* 0x000fe20000000400 */
[----:B------:R-:W-:-:S03]  /*1090*/  IMAD.SHL.U32 R0, R162, 0x10, RZ ;  /* 0x00000010a2007824 */ /* 0x000fc600078e00ff */
[----:B------:R0:W-:Y:S01]  /*10a0*/  STS.U16 [R116+0x140], R9 ;  /* 0x0001400974007388 */ /* 0x0001e20000000400 */
[C---:B-1----:R-:W-:Y:S02]  /*10b0*/  IADD3 R7, R162.reuse, 0x1a0, RZ ;  /* 0x000001a0a2077810 */ /* 0x042fe40007ffe0ff */
[-C--:B------:R-:W-:Y:S02]  /*10c0*/  LEA.HI.SX32 R5, R5, R162.reuse, 0x1b ;  /* 0x000000a205057211 */ /* 0x080fe400078fdaff */
[----:B------:R-:W-:Y:S02]  /*10d0*/  LEA.HI.SX32 R7, R7, R162, 0x1b ;  /* 0x000000a207077211 */ /* 0x000fe400078fdaff */
[----:B0-----:R-:W-:Y:S01]  /*10e0*/  IADD3 R9, R162, 0x1c0, RZ ;  /* 0x000001c0a2097810 */ /* 0x001fe20007ffe0ff */
[----:B------:R-:W-:-:S03]  /*10f0*/  IMAD.SHL.U32 R109, R5, 0x2, RZ ;  /* 0x00000002056d7824 */ /* 0x000fc600078e00ff */
[----:B------:R-:W-:Y:S01]  /*1100*/  LEA.HI.SX32 R9, R9, R162, 0x1b ;  /* 0x000000a209097211 */ /* 0x000fe200078fdaff */
[----:B------:R0:W-:Y:S01]  /*1110*/  STS.U16 [R115+0x180], R8 ;  /* 0x0001800873007388 */ /* 0x0001e20000000400 */
[----:B------:R-:W-:Y:S01]  /*1120*/  LEA.HI.SX32 R0, R0, R0, 0x1b ;  /* 0x0000000000007211 */ /* 0x000fe200078fdaff */
[----:B------:R-:W-:Y:S02]  /*1130*/  IMAD.SHL.U32 R108, R7, 0x2, RZ ;  /* 0x00000002076c7824 */ /* 0x000fe400078e00ff */
[----:B------:R-:W-:Y:S01]  /*1140*/  STS.U16 [R114+0x1c0], R11 ;  /* 0x0001c00b72007388 */ /* 0x000fe20000000400 */
[----:B------:R-:W-:-:S03]  /*1150*/  IMAD.SHL.U32 R107, R9, 0x2, RZ ;  /* 0x00000002096b7824 */ /* 0x000fc600078e00ff */
[----:B------:R1:W-:Y:S01]  /*1160*/  STS.U16 [R113+0x200], R10 ;  /* 0x0002000a71007388 */ /* 0x0003e20000000400 */
[----:B------:R-:W-:-:S03]  /*1170*/  IMAD.SHL.U32 R105, R0, 0x2, RZ ;  /* 0x0000000200697824 */ /* 0x000fc600078e00ff */
[----:B------:R-:W-:Y:S04]  /*1180*/  STS.U16 [R112+0x240], R13 ;  /* 0x0002400d70007388 */ /* 0x000fe80000000400 */
[----:B------:R2:W-:Y:S04]  /*1190*/  STS.U16 [R111+0x280], R12 ;  /* 0x0002800c6f007388 */ /* 0x0005e80000000400 */
[----:B------:R-:W-:Y:S04]  /*11a0*/  STS.U16 [R110+0x2c0], R15 ;  /* 0x0002c00f6e007388 */ /* 0x000fe80000000400 */
        /* <DEDUP_REMOVED lines=49> */
[----:B------:R-:W-:Y:S02]  /*14c0*/  PRMT R13, RZ, 0x7610, R13 ;  /* 0x00007610ff0d7816 */ /* 0x000fe4000000000d */
[----:B---3--:R-:W-:Y:S02]  /*14d0*/  PRMT R14, RZ, 0x7610, R14 ;  /* 0x00007610ff0e7816 */ /* 0x008fe4000000000e */
[----:B------:R-:W-:Y:S02]  /*14e0*/  PRMT R15, RZ, 0x7610, R15 ;  /* 0x00007610ff0f7816 */ /* 0x000fe4000000000f */
[----:B------:R-:W-:Y:S01]  /*14f0*/  PRMT R0, RZ, 0x7610, R0 ;  /* 0x00007610ff007816 */ /* 0x000fe20000000000 */
[----:B------:R0:W3:Y:S01]  /*1500*/  @!P0 LDG.E.U16 R13, [R2.64+0x240] ;  /* 0x00024010020d8981 */ /* 0x0000e2000c1e1500 */
[----:B----4-:R-:W-:-:S02]  /*1510*/  PRMT R17, RZ, 0x7610, R17 ;  /* 0x00007610ff117816 */ /* 0x010fc40000000011 */
[----:B-----5:R-:W-:Y:S01]  /*1520*/  PRMT R16, RZ, 0x7610, R16 ;  /* 0x00007610ff107816 */ /* 0x020fe20000000010 */
[----:B------:R0:W4:Y:S01]  /*1530*/  @!P4 LDG.E.U16 R14, [R2.64+0x280] ;  /* 0x00028010020ec981 */ /* 0x000122000c1e1500 */
        /* <DEDUP_REMOVED lines=233> */
.L_x_5493:
[----:B------:R-:W-:Y:S01]  /*23d0*/  IADD3 R23, R155, -0x1, RZ ;  /* 0xffffffff9b177810 */ /* 0x000fe20007ffe0ff */
[----:B------:R-:W-:Y:S01]  /*23e0*/  CS2R R24, SRZ ;  /* 0x0000000000187805 */ /* 0x000fe2000001ff00 */
[----:B------:R-:W-:Y:S01]  /*23f0*/  IMAD.MOV.U32 R40, RZ, RZ, RZ ;  /* 0x000000ffff287224 */ /* 0x000fe200078e00ff */
        /* <DEDUP_REMOVED lines=12> */
.L_x_5531:
[----:B------:R-:W-:Y:S01]  /*24c0*/  SHF.R.S32.HI R242, RZ, 0x1f, R24 ;  /* 0x0000001ffff27819 */ /* 0x000fe20000011418 */
[----:B------:R-:W-:Y:S01]  /*24d0*/  ULDC UR11, c[0x0][0x168] ;  /* 0x00005a00000b7ab9 */ /* 0x000fe20000000800 */
[----:B------:R-:W-:Y:S01]  /*24e0*/  SHF.R.S32.HI R125, RZ, 0x1f, R124 ;  /* 0x0000001fff7d7819 */ /* 0x000fe2000001147c */
[----:B------:R-:W-:Y:S01]  /*24f0*/  UIADD3 UR11, -UR10, UR11, URZ ;  /* 0x0000000b0a0b7290 */ /* 0x000fe2000fffe13f */
[----:B------:R-:W-:Y:S01]  /*2500*/  LOP3.LUT R154, R124, 0x20, RZ, 0xfc, !PT ;  /* 0x000000207c9a7812 */ /* 0x000fe200078efcff */
[----:B------:R-:W-:Y:S01]  /*2510*/  IMAD R3, R242, c[0x0][0x1a0], RZ ;  /* 0x00006800f2037a24 */ /* 0x000fe200078e02ff */
[----:B------:R-:W-:-:S02]  /*2520*/  LOP3.LUT R153, R124, 0x40, RZ, 0xfc, !PT ;  /* 0x000000407c997812 */ /* 0x000fc400078efcff */
[----:B------:R-:W-:Y:S01]  /*2530*/  LOP3.LUT R152, R124, 0x60, RZ, 0xfc, !PT ;  /* 0x000000607c987812 */ /* 0x000fe200078efcff */
[----:B------:R-:W-:Y:S01]  /*2540*/  IMAD R5, R24, c[0x0][0x1a4], R3 ;  /* 0x0000690018057a24 */ /* 0x000fe200078e0203 */
[----:B------:R-:W-:Y:S01]  /*2550*/  ISETP.GE.AND P2, PT, R124, UR11, PT ;  /* 0x0000000b7c007c0c */ /* 0x000fe2000bf46270 */
[----:B------:R-:W-:Y:S01]  /*2560*/  IMAD.WIDE.U32 R2, R24, c[0x0][0x1a0], R124 ;  /* 0x0000680018027a25 */ /* 0x000fe200078e007c */
[----:B------:R-:W-:Y:S02]  /*2570*/  ISETP.GE.AND P1, PT, R154, UR11, PT ;  /* 0x0000000b9a007c0c */ /* 0x000fe4000bf26270 */
[----:B------:R-:W-:Y:S01]  /*2580*/  PRMT R0, RZ, 0x7610, R0 ;  /* 0x00007610ff007816 */ /* 0x000fe20000000000 */
[----:B------:R-:W-:Y:S01]  /*2590*/  IMAD.IADD R3, R3, 0x1, R5 ;  /* 0x0000000103037824 */ /* 0x000fe200078e0205 */
[----:B------:R-:W-:Y:S02]  /*25a0*/  LEA R6, P0, R2, R161, 0x1 ;  /* 0x000000a102067211 */ /* 0x000fe400078008ff */
[----:B------:R-:W-:-:S02]  /*25b0*/  LOP3.LUT R151, R124, 0x80, RZ, 0xfc, !PT ;  /* 0x000000807c977812 */ /* 0x000fc400078efcff */
[----:B------:R-:W-:Y:S02]  /*25c0*/  LEA.HI.X R7, R2, R160, R3, 0x1, P0 ;  /* 0x000000a002077211 */ /* 0x000fe400000f0c03 */
[----:B------:R-:W-:Y:S02]  /*25d0*/  PRMT R9, RZ, 0x7610, R9 ;  /* 0x00007610ff097816 */ /* 0x000fe40000000009 */
[C---:B------:R-:W-:Y:S01]  /*25e0*/  LOP3.LUT R150, R124.reuse, 0xa0, RZ, 0xfc, !PT ;  /* 0x000000a07c967812 */ /* 0x040fe200078efcff */
[----:B0-2---:R0:W2:Y:S01]  /*25f0*/  @!P2 LDG.E.U16 R0, [R6.64] ;  /* 0x000000100600a981 */ /* 0x0050a2000c1e1500 */
[C---:B------:R-:W-:Y:S02]  /*2600*/  LOP3.LUT R149, R124.reuse, 0xc0, RZ, 0xfc, !PT ;  /* 0x000000c07c957812 */ /* 0x040fe400078efcff */
        /* <DEDUP_REMOVED lines=14> */
[----:B----4-:R0:W4:Y:S01]  /*26f0*/  @!P0 LDG.E.U16 R8, [R6.64+0x80] ;  /* 0x0000801006088981 */ /* 0x010122000c1e1500 */
        /* <DEDUP_REMOVED lines=12> */
[----:B------:R-:W-:Y:S02]  /*27c0*/  ISETP.GE.AND P0, PT, R146, UR11, PT ;  /* 0x0000000b92007c0c */ /* 0x000fe4000bf06270 */
[C---:B------:R-:W-:Y:S01]  /*27d0*/  LOP3.LUT R141, R124.reuse, 0x1c0, RZ, 0xfc, !PT ;  /* 0x000001c07c8d7812 */ /* 0x040fe200078efcff */
        /* <DEDUP_REMOVED lines=36> */
[C---:B------:R-:W-:Y:S01]  /*2a20*/  LEA R2, P0, R4.reuse, R159, 0x1 ;  /* 0x0000009f04027211 */ /* 0x040fe200078008ff */
[----:B------:R-:W-:Y:S02]  /*2a30*/  IMAD.IADD R3, R5, 0x1, R131 ;  /* 0x0000000105037824 */ /* 0x000fe400078e0283 */
[----:B------:R-:W4:Y:S03]  /*2a40*/  LDG.E R126, [R6.64] ;  /* 0x00000010067e7981 */ /* 0x000f26000c1e1900 */
[----:B------:R-:W-:Y:S02]  /*2a50*/  LEA.HI.X R3, R4, R158, R3, 0x1, P0 ;  /* 0x0000009e04037211 */ /* 0x000fe400000f0c03 */
        /* <DEDUP_REMOVED lines=18> */
[----:B-1----:R1:W-:Y:S01]  /*2b80*/  STS.U16 [R113+0x200], R14 ;  /* 0x0002000e71007388 */ /* 0x0023e20000000400 */
[----:B0-----:R-:W-:-:S03]  /*2b90*/  PRMT R12, RZ, 0x7610, R12 ;  /* 0x00007610ff0c7816 */ /* 0x001fc6000000000c */
[----:B------:R-:W-:Y:S04]  /*2ba0*/  STS.U16 [R112+0x240], R17 ;  /* 0x0002401170007388 */ /* 0x000fe80000000400 */
[----:B------:R0:W-:Y:S04]  /*2bb0*/  STS.U16 [R111+0x280], R16 ;  /* 0x000280106f007388 */ /* 0x0001e80000000400 */
[----:B------:R-:W-:Y:S04]  /*2bc0*/  STS.U16 [R110+0x2c0], R19 ;  /* 0x0002c0136e007388 */ /* 0x000fe80000000400 */
[----:B------:R2:W-:Y:S04]  /*2bd0*/  STS.U16 [R109+0x300], R18 ;  /* 0x000300126d007388 */ /* 0x0005e80000000400 */
[----:B------:R-:W-:Y:S04]  /*2be0*/  STS.U16 [R108+0x340], R21 ;  /* 0x000340156c007388 */ /* 0x000fe80000000400 */
[----:B------:R3:W-:Y:S04]  /*2bf0*/  STS.U16 [R107+0x380], R20 ;  /* 0x000380146b007388 */ /* 0x0007e80000000400 */
[----:B------:R-:W-:Y:S01]  /*2c00*/  STS.U16 [R106+0x3c0], R127 ;  /* 0x0003c07f6a007388 */ /* 0x000fe20000000400 */
[----:B------:R-:W-:-:S06]  /*2c10*/  NOP ;  /* 0x0000000000007918 */ /* 0x000fcc0000000000 */
[----:B------:R2:W4:Y:S01]  /*2c20*/  @!P0 LDG.E.U16 R12, [R2.64] ;  /* 0x00000010020c8981 */ /* 0x000522000c1e1500 */
[----:B------:R-:W-:Y:S02]  /*2c30*/  ISETP.GE.AND P0, PT, R154, UR11, PT ;  /* 0x0000000b9a007c0c */ /* 0x000fe4000bf06270 */
[----:B------:R-:W-:Y:S01]  /*2c40*/  PRMT R11, RZ, 0x7610, R11 ;  /* 0x00007610ff0b7816 */ /* 0x000fe2000000000b */
[----:B------:R-:W-:Y:S01]  /*2c50*/  LDS.U16 R175, [R105+0x1e] ;  /* 0x00001e0069af7984 */ /* 0x000fe20000000400 */
[----:B-1----:R-:W-:Y:S02]  /*2c60*/  PRMT R14, RZ, 0x7610, R14 ;  /* 0x00007610ff0e7816 */ /* 0x002fe4000000000e */
[----:B------:R-:W-:Y:S01]  /*2c70*/  PRMT R13, RZ, 0x7610, R13 ;  /* 0x00007610ff0d7816 */ /* 0x000fe2000000000d */
[----:B------:R-:W1:Y:S01]  /*2c80*/  LDS.U16 R10, [R105] ;  /* 0x00000000690a7984 */ /* 0x000e620000000400 */
[----:B0-----:R-:W-:Y:S02]  /*2c90*/  PRMT R16, RZ, 0x7610, R16 ;  /* 0x00007610ff107816 */ /* 0x001fe40000000010 */
        /* <DEDUP_REMOVED lines=11> */
[----:B--2---:R-:W-:Y:S01]  /*2d50*/  PRMT R18, RZ, 0x7610, R18 ;  /* 0x00007610ff127816 */ /* 0x004fe20000000012 */
[----:B------:R-:W2:Y:S01]  /*2d60*/  R2UR UR9, R126 ;  /* 0x000000007e0973c2 */ /* 0x000ea200000e0000 */
[----:B------:R-:W-:Y:S01]  /*2d70*/  PRMT R17, RZ, 0x7610, R17 ;  /* 0x00007610ff117816 */ /* 0x000fe20000000011 */
[----:B------:R-:W0:Y:S01]  /*2d80*/  LDS.U16 R9, [R105+0x2] ;  /* 0x0000020069097984 */ /* 0x000e220000000400 */
[----:B---3--:R-:W-:Y:S02]  /*2d90*/  PRMT R20, RZ, 0x7610, R20 ;  /* 0x00007610ff147816 */ /* 0x008fe40000000014 */
[----:B------:R-:W-:Y:S01]  /*2da0*/  PRMT R19, RZ, 0x7610, R19 ;  /* 0x00007610ff137816 */ /* 0x000fe20000000013 */
        /* <DEDUP_REMOVED lines=10> */
[----:B------:R-:W-:Y:S01]  /*2e50*/  PRMT R21, RZ, 0x7610, R21 ;  /* 0x00007610ff157816 */ /* 0x000fe20000000015 */
[----:B------:R0:W3:Y:S04]  /*2e60*/  @!P1 LDG.E.U16 R128, [R2.64+0x300] ;  /* 0x0003001002809981 */ /* 0x0000e8000c1e1500 */
[----:B------:R0:W3:Y:S04]  /*2e70*/  @!P2 LDG.E.U16 R129, [R2.64+0x340] ;  /* 0x000340100281a981 */ /* 0x0000e8000c1e1500 */
[----:B------:R0:W3:Y:S04]  /*2e80*/  @!P0 LDG.E.U16 R21, [R2.64+0x2c0] ;  /* 0x0002c01002158981 */ /* 0x0000e8000c1e1500 */
[----:B------:R0:W3:Y:S04]  /*2e90*/  @!P3 LDG.E.U16 R130, [R2.64+0x380] ;  /* 0x000380100282b981 */ /* 0x0000e8000c1e1500 */
[----:B------:R0:W3:Y:S01]  /*2ea0*/  @!P4 LDG.E.U16 R131, [R2.64+0x3c0] ;  /* 0x0003c0100283c981 */ /* 0x0000e2000c1e1500 */
[----:B------:R-:W-:-:S02]  /*2eb0*/  IADD3 R113, R162, 0x20, RZ ;  /* 0x00000020a2717810 */ /* 0x000fc40007ffe0ff */
[C---:B------:R-:W-:Y:S01]  /*2ec0*/  IADD3 R111, R162.reuse, 0x40, RZ ;  /* 0x00000040a26f7810 */ /* 0x040fe20007ffe0ff */
[----:B------:R-:W1:Y:S01]  /*2ed0*/  LDS.U16 R8, [R105+0x4] ;  /* 0x0000040069087984 */ /* 0x000e620000000400 */
[CC--:B------:R-:W-:Y:S02]  /*2ee0*/  LEA.HI.SX32 R139, R162.reuse, R162.reuse, 0x1b ;  /* 0x000000a2a28b7211 */ /* 0x0c0fe400078fdaff */
[C---:B------:R-:W-:Y:S01]  /*2ef0*/  IADD3 R109, R162.reuse, 0x60, RZ ;  /* 0x00000060a26d7810 */ /* 0x040fe20007ffe0ff */
[----:B------:R-:W1:Y:S01]  /*2f00*/  LDS.U16 R7, [R105+0x6] ;  /* 0x0000060069077984 */ /* 0x000e620000000400 */
[C---:B------:R-:W-:Y:S02]  /*2f10*/  IADD3 R107, R162.reuse, 0x80, RZ ;  /* 0x00000080a26b7810 */ /* 0x040fe40007ffe0ff */
[----:B0-----:R-:W-:Y:S01]  /*2f20*/  IADD3 R3, R162, 0xa0, RZ ;  /* 0x000000a0a2037810 */ /* 0x001fe20007ffe0ff */
[----:B------:R-:W0:Y:S01]  /*2f30*/  LDS.U16 R6, [R105+0x8] ;  /* 0x0000080069067984 */ /* 0x000e220000000400 */
[----:B------:R-:W-:-:S02]  /*2f40*/  LEA.HI.SX32 R113, R113, R162, 0x1b ;  /* 0x000000a271717211 */ /* 0x000fc400078fdaff */
[-C--:B------:R-:W-:Y:S01]  /*2f50*/  LEA.HI.SX32 R111, R111, R162.reuse, 0x1b ;  /* 0x000000a26f6f7211 */ /* 0x080fe200078fdaff */
[----:B------:R-:W-:Y:S01]  /*2f60*/  IMAD.SHL.U32 R139, R139, 0x2, RZ ;  /* 0x000000028b8b7824 */ /* 0x000fe200078e00ff */
[-C--:B------:R-:W-:Y:S01]  /*2f70*/  LEA.HI.SX32 R109, R109, R162.reuse, 0x1b ;  /* 0x000000a26d6d7211 */ /* 0x080fe200078fdaff */
[----:B------:R-:W0:Y:S01]  /*2f80*/  LDS.U16 R5, [R105+0xa] ;  /* 0x00000a0069057984 */ /* 0x000e220000000400 */
[-C--:B------:R-:W-:Y:S01]  /*2f90*/  LEA.HI.SX32 R107, R107, R162.reuse, 0x1b ;  /* 0x000000a26b6b7211 */ /* 0x080fe200078fdaff */
[----:B------:R-:W-:Y:S01]  /*2fa0*/  IMAD.SHL.U32 R138, R113, 0x2, RZ ;  /* 0x00000002718a7824 */ /* 0x000fe200078e00ff */
[----:B------:R-:W-:Y:S01]  /*2fb0*/  LEA.HI.SX32 R3, R3, R162, 0x1b ;  /* 0x000000a203037211 */ /* 0x000fe200078fdaff */
[----:B------:R-:W0:Y:S01]  /*2fc0*/  LDS.U16 R4, [R105+0xc] ;  /* 0x00000c0069047984 */ /* 0x000e220000000400 */
[----:B--2---:R-:W-:-:S03]  /*2fd0*/  IMAD.U32 R132, RZ, RZ, UR9 ;  /* 0x00000009ff847e24 */ /* 0x004fc6000f8e00ff */
[----:B------:R-:W2:Y:S01]  /*2fe0*/  LDS.U16 R127, [R105+0xe] ;  /* 0x00000e00697f7984 */ /* 0x000ea20000000400 */
[----:B------:R-:W-:-:S03]  /*2ff0*/  IMAD.SHL.U32 R137, R111, 0x2, RZ ;  /* 0x000000026f897824 */ /* 0x000fc600078e00ff */
[----:B------:R-:W0:Y:S01]  /*3000*/  LDS.U16 R126, [R105+0x10] ;  /* 0x00001000697e7984 */ /* 0x000e220000000400 */
[----:B------:R-:W-:-:S03]  /*3010*/  SHF.L.U32 R136, R109, 0x1, RZ ;  /* 0x000000016d887819 */ /* 0x000fc600000006ff */
[----:B------:R-:W0:Y:S04]  /*3020*/  LDS.U16 R0, [R105+0x12] ;  /* 0x0000120069007984 */ /* 0x000e280000000400 */
[----:B------:R-:W0:Y:S04]  /*3030*/  LDS.U16 R229, [R105+0x14] ;  /* 0x0000140069e57984 */ /* 0x000e280000000400 */
[----:B------:R-:W0:Y:S04]  /*3040*/  LDS.U16 R226, [R105+0x16] ;  /* 0x0000160069e27984 */ /* 0x000e280000000400 */
[----:B------:R-:W0:Y:S04]  /*3050*/  LDS.U16 R185, [R105+0x18] ;  /* 0x0000180069b97984 */ /* 0x000e280000000400 */
[----:B------:R-:W0:Y:S04]  /*3060*/  LDS.U16 R203, [R105+0x1a] ;  /* 0x00001a0069cb7984 */ /* 0x000e280000000400 */
[----:B------:R1:W0:Y:S01]  /*3070*/  LDS.U16 R178, [R105+0x1c] ;  /* 0x00001c0069b27984 */ /* 0x0002220000000400 */
[----:B------:R-:W-:Y:S01]  /*3080*/  IMAD.SHL.U32 R117, R107, 0x2, RZ ;  /* 0x000000026b757824 */ /* 0x000fe200078e00ff */
[C---:B------:R-:W-:Y:S01]  /*3090*/  IADD3 R111, R162.reuse, 0xc0, RZ ;  /* 0x000000c0a26f7810 */ /* 0x040fe20007ffe0ff */
[----:B------:R-:W-:Y:S01]  /*30a0*/  IMAD.SHL.U32 R116, R3, 0x2, RZ ;  /* 0x0000000203747824 */ /* 0x000fe200078e00ff */
[----:B------:R-:W-:-:S02]  /*30b0*/  IADD3 R107, R162, 0x100, RZ ;  /* 0x00000100a26b7810 */ /* 0x000fc40007ffe0ff */
[----:B-1----:R-:W-:Y:S01]  /*30c0*/  IADD3 R105, R162, 0x120, RZ ;  /* 0x00000120a2697810 */ /* 0x002fe20007ffe0ff */
[----:B------:R-:W-:Y:S01]  /*30d0*/  FMUL.FTZ R132, R132, 1.4426950216293334961 ;  /* 0x3fb8aa3b84847820 */ /* 0x000fe20000410000 */
[C---:B------:R-:W-:Y:S02]  /*30e0*/  IADD3 R3, R162.reuse, 0x140, RZ ;  /* 0x00000140a2037810 */ /* 0x040fe40007ffe0ff */
[----:B------:R-:W-:Y:S02]  /*30f0*/  LEA.HI.SX32 R105, R105, R162, 0x1b ;  /* 0x000000a269697211 */ /* 0x000fe400078fdaff */
[----:B------:R-:W-:Y:S01]  /*3100*/  IADD3 R109, R162, 0xe0, RZ ;  /* 0x000000e0a26d7810 */ /* 0x000fe20007ffe0ff */
[----:B------:R-:W-:Y:S01]  /*3110*/  FMUL.FTZ R212, R71, R132 ;  /* 0x0000008447d47220 */ /* 0x000fe20000410000 */
[----:B------:R-:W-:Y:S02]  /*3120*/  LEA.HI.SX32 R111, R111, R162, 0x1b ;  /* 0x000000a26f6f7211 */ /* 0x000fe400078fdaff */
[----:B------:R-:W-:-:S02]  /*3130*/  ISETP.NE.AND P1, PT, R163, RZ, PT ;  /* 0x000000ffa300720c */ /* 0x000fc40003f25270 */
[-C--:B------:R-:W-:Y:S02]  /*3140*/  LEA.HI.SX32 R107, R107, R162.reuse, 0x1b ;  /* 0x000000a26b6b7211 */ /* 0x080fe400078fdaff */
[-C--:B------:R-:W-:Y:S02]  /*3150*/  LEA.HI.SX32 R3, R3, R162.reuse, 0x1b ;  /* 0x000000a203037211 */ /* 0x080fe400078fdaff */
[----:B------:R-:W-:Y:S02]  /*3160*/  SHF.L.U32 R112, R105, 0x1, RZ ;  /* 0x0000000169707819 */ /* 0x000fe400000006ff */
[-C--:B------:R-:W-:Y:S02]  /*3170*/  LEA.HI.SX32 R109, R109, R162.reuse, 0x1b ;  /* 0x000000a26d6d7211 */ /* 0x080fe400078fdaff */
[C---:B------:R-:W-:Y:S01]  /*3180*/  IADD3 R105, R162.reuse, 0x160, RZ ;  /* 0x00000160a2697810 */ /* 0x040fe20007ffe0ff */
[----:B------:R-:W-:Y:S01]  /*3190*/  IMAD.SHL.U32 R115, R111, 0x2, RZ ;  /* 0x000000026f737824 */ /* 0x000fe200078e00ff */
[----:B------:R-:W1:Y:S01]  /*31a0*/  MUFU.EX2 R212, R212 ;  /* 0x000000d400d47308 */ /* 0x000e620000000800 */
[----:B------:R-:W-:Y:S01]  /*31b0*/  IMAD.SHL.U32 R113, R107, 0x2, RZ ;  /* 0x000000026b717824 */ /* 0x000fe200078e00ff */
[----:B------:R-:W-:Y:S01]  /*31c0*/  LEA.HI.SX32 R105, R105, R162, 0x1b ;  /* 0x000000a269697211 */ /* 0x000fe200078fdaff */
[----:B------:R-:W-:Y:S01]  /*31d0*/  IMAD.SHL.U32 R111, R3, 0x2, RZ ;  /* 0x00000002036f7824 */ /* 0x000fe200078e00ff */
[----:B------:R-:W-:Y:S01]  /*31e0*/  IADD3 R3, R162, 0x1e0, RZ ;  /* 0x000001e0a2037810 */ /* 0x000fe20007ffe0ff */
[----:B------:R-:W-:-:S02]  /*31f0*/  IMAD.SHL.U32 R114, R109, 0x2, RZ ;  /* 0x000000026d727824 */ /* 0x000fc400078e00ff */
[----:B------:R-:W-:Y:S01]  /*3200*/  IMAD.SHL.U32 R110, R105, 0x2, RZ ;  /* 0x00000002696e7824 */ /* 0x000fe200078e00ff */
[----:B------:R-:W-:Y:S01]  /*3210*/  LEA.HI.SX32 R3, R3, R162, 0x1b ;  /* 0x000000a203037211 */ /* 0x000fe200078fdaff */
[----:B------:R-:W-:Y:S01]  /*3220*/  IMAD R2, R23, 0x100, R24 ;  /* 0x0000010017027824 */ /* 0x000fe200078e0218 */
[----:B------:R-:W-:Y:S02]  /*3230*/  @P1 IADD3 R2, R163, 0x200, RZ ;  /* 0x00000200a3021810 */ /* 0x000fe40007ffe0ff */
[----:B------:R-:W-:Y:S02]  /*3240*/  SHF.L.U32 R106, R3, 0x1, RZ ;  /* 0x00000001036a7819 */ /* 0x000fe400000006ff */
[----:B------:R-:W-:-:S04]  /*3250*/  LOP3.LUT P0, RZ, R163, 0x1f, RZ, 0xc0, !PT ;  /* 0x0000001fa3ff7812 */ /* 0x000fc8000780c0ff */
[----:B------:R-:W-:Y:S01]  /*3260*/  ISETP.LT.OR P2, PT, R155, 0x2, P0 ;  /* 0x000000029b00780c */ /* 0x000fe20000741670 */
[-C--:B------:R-:W-:Y:S02]  /*3270*/  FMUL.FTZ R183, R72, R132.reuse ;  /* 0x0000008448b77220 */ /* 0x080fe40000410000 */
[-C--:B------:R-:W-:Y:S02]  /*3280*/  FMUL.FTZ R182, R69, R132.reuse ;  /* 0x0000008445b67220 */ /* 0x080fe40000410000 */
[-C--:B------:R-:W-:Y:S02]  /*3290*/  FMUL.FTZ R181, R70, R132.reuse ;  /* 0x0000008446b57220 */ /* 0x080fe40000410000 */
[----:B------:R-:W0:Y:S01]  /*32a0*/  MUFU.EX2 R183, R183 ;  /* 0x000000b700b77308 */ /* 0x000e220000000800 */
[----:B------:R-:W-:-:S05]  /*32b0*/  FMUL.FTZ R205, R67, R132 ;  /* 0x0000008443cd7220 */ /* 0x000fca0000410000 */
[----:B------:R-:W-:Y:S02]  /*32c0*/  @!P2 IADD3 R3, R155, -0x2, RZ ;  /* 0xfffffffe9b03a810 */ /* 0x000fe40007ffe0ff */
[----:B------:R-:W0:Y:S03]  /*32d0*/  MUFU.EX2 R182, R182 ;  /* 0x000000b600b67308 */ /* 0x000e260000000800 */
[----:B------:R-:W-:Y:S02]  /*32e0*/  @!P2 IMAD R3, R3, c[0x0][0x16c], R24 ;  /* 0x00005b000303aa24 */ /* 0x000fe400078e0218 */
[----:B------:R-:W-:-:S03]  /*32f0*/  IMAD.MOV.U32 R227, RZ, RZ, RZ ;  /* 0x000000ffffe37224 */ /* 0x000fc600078e00ff */
[----:B------:R-:W0:Y:S01]  /*3300*/  MUFU.EX2 R181, R181 ;  /* 0x000000b500b57308 */ /* 0x000e220000000800 */
[-C--:B------:R-:W-:Y:S01]  /*3310*/  FMUL.FTZ R179, R68, R132.reuse ;  /* 0x0000008444b37220 */ /* 0x080fe20000410000 */
[----:B------:R-:W-:Y:S02]  /*3320*/  PRMT R10, RZ, 0x5410, R10 ;  /* 0x00005410ff0a7816 */ /* 0x000fe4000000000a */
[----:B------:R-:W-:Y:S01]  /*3330*/  PRMT R9, RZ, 0x5410, R9 ;  /* 0x00005410ff097816 */ /* 0x000fe20000000009 */
[----:B------:R-:W-:-:S03]  /*3340*/  FMUL.FTZ R210, R65, R132 ;  /* 0x0000008441d27220 */ /* 0x000fc60000410000 */
[----:B------:R-:W1:Y:S01]  /*3350*/  MUFU.EX2 R205, R205 ;  /* 0x000000cd00cd7308 */ /* 0x000e620000000800 */
[----:B------:R-:W-:Y:S02]  /*3360*/  PRMT R8, RZ, 0x5410, R8 ;  /* 0x00005410ff087816 */ /* 0x000fe40000000008 */
[----:B------:R-:W-:-:S05]  /*3370*/  PRMT R7, RZ, 0x5410, R7 ;  /* 0x00005410ff077816 */ /* 0x000fca0000000007 */
[----:B------:R-:W1:Y:S01]  /*3380*/  MUFU.EX2 R179, R179 ;  /* 0x000000b300b37308 */ /* 0x000e620000000800 */
[----:B------:R-:W-:Y:S01]  /*3390*/  FMUL.FTZ R177, R66, R132 ;  /* 0x0000008442b17220 */ /* 0x000fe20000410000 */
[----:B0-----:R-:W-:-:S06]  /*33a0*/  PRMT R6, RZ, 0x5410, R6 ;  /* 0x00005410ff067816 */ /* 0x001fcc0000000006 */
[----:B------:R-:W0:Y:S01]  /*33b0*/  MUFU.EX2 R210, R210 ;  /* 0x000000d200d27308 */ /* 0x000e220000000800 */
[-C--:B------:R-:W-:Y:S01]  /*33c0*/  FMUL.FTZ R217, R63, R132.reuse ;  /* 0x000000843fd97220 */ /* 0x080fe20000410000 */
[----:B------:R-:W-:Y:S01]  /*33d0*/  PRMT R5, RZ, 0x5410, R5 ;  /* 0x00005410ff057816 */ /* 0x000fe20000000005 */
[----:B------:R-:W-:Y:S01]  /*33e0*/  FMUL.FTZ R174, R64, R132 ;  /* 0x0000008440ae7220 */ /* 0x000fe20000410000 */
[----:B------:R-:W-:-:S04]  /*33f0*/  PRMT R4, RZ, 0x5410, R4 ;  /* 0x00005410ff047816 */ /* 0x000fc80000000004 */
[----:B------:R-:W0:Y:S01]  /*3400*/  MUFU.EX2 R177, R177 ;  /* 0x000000b100b17308 */ /* 0x000e220000000800 */
[----:B----4-:R-:W-:Y:S04]  /*3410*/  STS.U16 [R139+0x420], R12 ;  /* 0x0004200c8b007388 */ /* 0x010fe80000000400 */
[----:B------:R4:W-:Y:S04]  /*3420*/  STS.U16 [R138+0x460], R11 ;  /* 0x0004600b8a007388 */ /* 0x0009e80000000400 */
[----:B------:R-:W-:Y:S04]  /*3430*/  STS.U16 [R137+0x4a0], R14 ;  /* 0x0004a00e89007388 */ /* 0x000fe80000000400 */
[----:B------:R0:W-:Y:S01]  /*3440*/  STS.U16 [R136+0x4e0], R13 ;  /* 0x0004e00d88007388 */ /* 0x0001e20000000400 */
[----:B----4-:R-:W-:-:S03]  /*3450*/  IADD3 R11, R162, 0x1c0, RZ ;  /* 0x000001c0a20b7810 */ /* 0x010fc60007ffe0ff */
[----:B------:R-:W-:Y:S01]  /*3460*/  STS.U16 [R117+0x520], R16 ;  /* 0x0005201075007388 */ /* 0x000fe20000000400 */
[----:B------:R-:W-:-:S03]  /*3470*/  LEA.HI.SX32 R11, R11, R162, 0x1b ;  /* 0x000000a20b0b7211 */ /* 0x000fc600078fdaff */
[----:B------:R4:W-:Y:S01]  /*3480*/  STS.U16 [R116+0x560], R15 ;  /* 0x0005600f74007388 */ /* 0x0009e20000000400 */
[C---:B0-----:R-:W-:Y:S01]  /*3490*/  IADD3 R13, R162.reuse, 0x1a0, RZ ;  /* 0x000001a0a20d7810 */ /* 0x041fe20007ffe0ff */
[----:B------:R-:W-:Y:S02]  /*34a0*/  IMAD.SHL.U32 R107, R11, 0x2, RZ ;  /* 0x000000020b6b7824 */ /* 0x000fe400078e00ff */
[C---:B------:R-:W-:Y:S01]  /*34b0*/  IMAD.SHL.U32 R11, R162.reuse, 0x10, RZ ;  /* 0x00000010a20b7824 */ /* 0x040fe200078e00ff */
[----:B----4-:R-:W-:Y:S02]  /*34c0*/  IADD3 R15, R162, 0x180, RZ ;  /* 0x00000180a20f7810 */ /* 0x010fe40007ffe0ff */
[-C--:B------:R-:W-:Y:S02]  /*34d0*/  LEA.HI.SX32 R13, R13, R162.reuse, 0x1b ;  /* 0x000000a20d0d7211 */ /* 0x080fe400078fdaff */
[----:B------:R-:W-:Y:S01]  /*34e0*/  LEA.HI.SX32 R15, R15, R162, 0x1b ;  /* 0x000000a20f0f7211 */ /* 0x000fe200078fdaff */
[----:B---3--:R-:W-:Y:S01]  /*34f0*/  STS.U16 [R115+0x5a0], R18 ;  /* 0x0005a01273007388 */ /* 0x008fe20000000400 */
[----:B------:R-:W-:Y:S01]  /*3500*/  LEA.HI.SX32 R105, R11, R11, 0x1b ;  /* 0x0000000b0b697211 */ /* 0x000fe200078fdaff */
[----:B------:R-:W-:-:S02]  /*3510*/  IMAD.SHL.U32 R108, R13, 0x2, RZ ;  /* 0x000000020d6c7824 */ /* 0x000fc400078e00ff */
[----:B------:R-:W-:Y:S01]  /*3520*/  STS.U16 [R114+0x5e0], R17 ;  /* 0x0005e01172007388 */ /* 0x000fe20000000400 */
[----:B------:R-:W-:-:S03]  /*3530*/  IMAD.SHL.U32 R109, R15, 0x2, RZ ;  /* 0x000000020f6d7824 */ /* 0x000fc600078e00ff */
[----:B------:R-:W-:Y:S01]  /*3540*/  STS.U16 [R113+0x620], R20 ;  /* 0x0006201471007388 */ /* 0x000fe20000000400 */
[----:B------:R-:W-:-:S03]  /*3550*/  SHF.L.U32 R105, R105, 0x1, RZ ;  /* 0x0000000169697819 */ /* 0x000fc600000006ff */
[----:B------:R-:W-:Y:S01]  /*3560*/  STS.U16 [R112+0x660], R19 ;  /* 0x0006601370007388 */ /* 0x000fe20000000400 */
[----:B------:R-:W-:-:S03]  /*3570*/  IMAD.SHL.U32 R11, R2, 0x4, RZ ;  /* 0x00000004020b7824 */ /* 0x000fc600078e00ff */
[----:B------:R0:W-:Y:S04]  /*3580*/  STS.U16 [R111+0x6a0], R22 ;  /* 0x0006a0166f007388 */ /* 0x0001e80000000400 */
[----:B------:R3:W-:Y:S04]  /*3590*/  STS.U16 [R110+0x6e0], R21 ;  /* 0x0006e0156e007388 */ /* 0x0007e80000000400 */
[----:B------:R-:W-:Y:S04]  /*35a0*/  STS.U16 [R109+0x720], R128 ;  /* 0x000720806d007388 */ /* 0x000fe80000000400 */
[----:B------:R-:W-:Y:S04]  /*35b0*/  STS.U16 [R108+0x760], R129 ;  /* 0x000760816c007388 */ /* 0x000fe80000000400 */
[----:B------:R4:W-:Y:S04]  /*35c0*/  STS.U16 [R107+0x7a0], R130 ;  /* 0x0007a0826b007388 */ /* 0x0009e80000000400 */
        /* <DEDUP_REMOVED lines=15> */
[----:B------:R-:W2:Y:S04]  /*36c0*/  LDS.U16 R209, [R105+0x43a] ;  /* 0x00043a0069d17984 */ /* 0x000ea80000000400 */
[----:B------:R-:W2:Y:S04]  /*36d0*/  LDS.U16 R214, [R105+0x43c] ;  /* 0x00043c0069d67984 */ /* 0x000ea80000000400 */
[----:B------:R-:W2:Y:S04]  /*36e0*/  LDS.U16 R218, [R105+0x43e] ;  /* 0x00043e0069da7984 */ /* 0x000ea80000000400 */
[----:B-1----:R1:W-:Y:S01]  /*36f0*/  STS [R11+0x1af8], R212 ;  /* 0x001af8d40b007388 */ /* 0x0023e20000000800 */
[----:B0-----:R-:W-:-:S02]  /*3700*/  PRMT R22, RZ, 0x5410, R104 ;  /* 0x00005410ff167816 */ /* 0x001fc40000000068 */
[----:B---3--:R-:W-:Y:S01]  /*3710*/  PRMT R21, RZ, 0x5410, R103 ;  /* 0x00005410ff157816 */ /* 0x008fe20000000067 */
[----:B------:R-:W-:Y:S01]  /*3720*/  @!P2 IMAD.WIDE R2, R3, 0x8, R118 ;  /* 0x000000080302a825 */ /* 0x000fe200078e0276 */
[----:B------:R-:W-:Y:S01]  /*3730*/  BAR.SYNC.DEFER_BLOCKING 0x0 ;  /* 0x0000000000007b1d */ /* 0x000fe20000010000 */
[----:B------:R-:W-:Y:S02]  /*3740*/  PRMT R20, RZ, 0x5410, R102 ;  /* 0x00005410ff147816 */ /* 0x000fe40000000066 */
[----:B------:R-:W-:Y:S02]  /*3750*/  FMUL.FTZ R197, R71, R22 ;  /* 0x0000001647c57220 */ /* 0x000fe40000410000 */
[----:B------:R-:W-:Y:S01]  /*3760*/  FMUL.FTZ R200, R72, R21 ;  /* 0x0000001548c87220 */ /* 0x000fe20000410000 */
[----:B------:R-:W-:Y:S01]  /*3770*/  PRMT R19, RZ, 0x5410, R101 ;  /* 0x00005410ff137816 */ /* 0x000fe20000000065 */
[----:B------:R-:W-:Y:S02]  /*3780*/  FMUL.FTZ R187, R69, R20 ;  /* 0x0000001445bb7220 */ /* 0x000fe40000410000 */
[----:B------:R-:W-:-:S02]  /*3790*/  FMUL.FTZ R211, R10, R197 ;  /* 0x000000c50ad37220 */ /* 0x000fc40000410000 */
[----:B------:R-:W-:Y:S01]  /*37a0*/  FMUL.FTZ R238, R9, R200 ;  /* 0x000000c809ee7220 */ /* 0x000fe20000410000 */
[----:B------:R-:W-:Y:S01]  /*37b0*/  PRMT R18, RZ, 0x5410, R100 ;  /* 0x00005410ff127816 */ /* 0x000fe20000000064 */
[----:B------:R-:W-:Y:S02]  /*37c0*/  FMUL.FTZ R188, R70, R19 ;  /* 0x0000001346bc7220 */ /* 0x000fe40000410000 */
[----:B------:R-:W-:Y:S01]  /*37d0*/  FMUL.FTZ R231, R8, R187 ;  /* 0x000000bb08e77220 */ /* 0x000fe20000410000 */
[----:B------:R-:W-:Y:S01]  /*37e0*/  PRMT R17, RZ, 0x5410, R99 ;  /* 0x00005410ff117816 */ /* 0x000fe20000000063 */
[----:B------:R0:W5:Y:S01]  /*37f0*/  @!P2 LDG.E R227, [R2.64+0x4] ;  /* 0x0000041002e3a981 */ /* 0x000162000c1e1900 */
[----:B------:R-:W-:Y:S02]  /*3800*/  FMUL.FTZ R189, R67, R18 ;  /* 0x0000001243bd7220 */ /* 0x000fe40000410000 */
[----:B0-----:R-:W-:Y:S02]  /*3810*/  FMUL.FTZ R3, R212, R183 ;  /* 0x000000b7d4037220 */ /* 0x001fe40000410000 */
[----:B------:R-:W-:-:S02]  /*3820*/  FFMA.FTZ R2, R183, R211, R238 ;  /* 0x000000d3b7027223 */ /* 0x000fc400000100ee */
[C---:B----4-:R-:W-:Y:S01]  /*3830*/  FMUL.FTZ R130, R182.reuse, R3 ;  /* 0x00000003b6827220 */ /* 0x050fe20000410000 */
[----:B------:R-:W-:Y:S01]  /*3840*/  ISETP.NE.AND P2, PT, R163, 0x1f, PT ;  /* 0x0000001fa300780c */ /* 0x000fe20003f45270 */
[----:B------:R-:W-:Y:S02]  /*3850*/  FMUL.FTZ R230, R7, R188 ;  /* 0x000000bc07e67220 */ /* 0x000fe40000410000 */
[----:B------:R-:W-:Y:S02]  /*3860*/  FFMA.FTZ R2, R182, R2, R231 ;  /* 0x00000002b6027223 */ /* 0x000fe400000100e7 */
[----:B------:R-:W-:Y:S01]  /*3870*/  FMUL.FTZ R130, R181, R130 ;  /* 0x00000082b5827220 */ /* 0x000fe20000410000 */
[----:B------:R-:W-:Y:S01]  /*3880*/  PRMT R16, RZ, 0x5410, R98 ;  /* 0x00005410ff107816 */ /* 0x000fe20000000062 */
[----:B------:R-:W-:Y:S02]  /*3890*/  FMUL.FTZ R190, R68, R17 ;  /* 0x0000001144be7220 */ /* 0x000fe40000410000 */
[----:B------:R-:W-:-:S02]  /*38a0*/  FMUL.FTZ R232, R6, R189 ;  /* 0x000000bd06e87220 */ /* 0x000fc40000410000 */
[----:B------:R-:W-:Y:S02]  /*38b0*/  FFMA.FTZ R2, R181, R2, R230 ;  /* 0x00000002b5027223 */ /* 0x000fe400000100e6 */
[----:B------:R-:W-:Y:S01]  /*38c0*/  FMUL.FTZ R130, R205, R130 ;  /* 0x00000082cd827220 */ /* 0x000fe20000410000 */
[----:B------:R-:W0:Y:S01]  /*38d0*/  MUFU.EX2 R217, R217 ;  /* 0x000000d900d97308 */ /* 0x000e220000000800 */
[----:B------:R-:W-:Y:S01]  /*38e0*/  FMUL.FTZ R191, R65, R16 ;  /* 0x0000001041bf7220 */ /* 0x000fe20000410000 */
[----:B------:R-:W-:Y:S01]  /*38f0*/  PRMT R15, RZ, 0x5410, R97 ;  /* 0x00005410ff0f7816 */ /* 0x000fe20000000061 */
[----:B------:R-:W-:Y:S02]  /*3900*/  FMUL.FTZ R134, R5, R190 ;  /* 0x000000be05867220 */ /* 0x000fe40000410000 */
[----:B------:R-:W-:Y:S01]  /*3910*/  FMUL.FTZ R173, R61, R132 ;  /* 0x000000843dad7220 */ /* 0x000fe20000410000 */
[----:B------:R-:W-:Y:S01]  /*3920*/  PRMT R14, RZ, 0x5410, R96 ;  /* 0x00005410ff0e7816 */ /* 0x000fe20000000060 */
[----:B------:R-:W-:Y:S01]  /*3930*/  FFMA.FTZ R2, R205, R2, R232 ;  /* 0x00000002cd027223 */ /* 0x000fe200000100e8 */
[----:B------:R-:W3:Y:S01]  /*3940*/  MUFU.EX2 R174, R174 ;  /* 0x000000ae00ae7308 */ /* 0x000ee20000000800 */
[----:B------:R-:W-:Y:S01]  /*3950*/  FMUL.FTZ R3, R179, R130 ;  /* 0x00000082b3037220 */ /* 0x000fe20000410000 */
[----:B------:R4:W3:Y:S01]  /*3960*/  @P2 LDS R233, [R163.X4+0x22fc] ;  /* 0x0022fc00a3e92984 */ /* 0x0008e20000004800 */
[----:B------:R-:W-:-:S02]  /*3970*/  FMUL.FTZ R135, R4, R191 ;  /* 0x000000bf04877220 */ /* 0x000fc40000410000 */
[----:B------:R-:W-:Y:S02]  /*3980*/  FFMA.FTZ R2, R179, R2, R134 ;  /* 0x00000002b3027223 */ /* 0x000fe40000010086 */
[----:B------:R-:W-:Y:S01]  /*3990*/  FMUL.FTZ R130, R210, R3 ;  /* 0x00000003d2827220 */ /* 0x000fe20000410000 */
[----:B--2---:R-:W-:Y:S01]  /*39a0*/  PRMT R3, RZ, 0x5410, R127 ;  /* 0x00005410ff037816 */ /* 0x004fe2000000007f */
[----:B------:R-:W-:Y:S02]  /*39b0*/  FMUL.FTZ R192, R66, R15 ;  /* 0x0000000f42c07220 */ /* 0x000fe40000410000 */
[----:B------:R-:W-:Y:S01]  /*39c0*/  FMUL.FTZ R228, R62, R132 ;  /* 0x000000843ee47220 */ /* 0x000fe20000410000 */
[----:B------:R-:W2:Y:S01]  /*39d0*/  MUFU.EX2 R173, R173 ;  /* 0x000000ad00ad7308 */ /* 0x000ea20000000800 */
[----:B------:R-:W-:Y:S01]  /*39e0*/  FFMA.FTZ R127, R210, R2, R135 ;  /* 0x00000002d27f7223 */ /* 0x000fe20000010087 */
[----:B------:R-:W-:Y:S01]  /*39f0*/  PRMT R13, RZ, 0x5410, R95 ;  /* 0x00005410ff0d7816 */ /* 0x000fe2000000005f */
[-C--:B------:R-:W-:Y:S01]  /*3a00*/  FMUL.FTZ R133, R59, R132.reuse ;  /* 0x000000843b857220 */ /* 0x080fe20000410000 */
[----:B------:R-:W-:Y:S01]  /*3a10*/  PRMT R2, RZ, 0x5410, R126 ;  /* 0x00005410ff027816 */ /* 0x000fe2000000007e */
[----:B------:R-:W-:-:S02]  /*3a20*/  FMUL.FTZ R236, R60, R132 ;  /* 0x000000843cec7220 */ /* 0x000fc40000410000 */
[-C--:B------:R-:W-:Y:S02]  /*3a30*/  FMUL.FTZ R239, R57, R132.reuse ;  /* 0x0000008439ef7220 */ /* 0x080fe40000410000 */
        /* <DEDUP_REMOVED lines=8> */
[----:B------:R-:W-:Y:S02]  /*3ac0*/  FMUL.FTZ R216, R2, R193 ;  /* 0x000000c102d87220 */ /* 0x000fe40000410000 */
[----:B------:R-:W-:Y:S01]  /*3ad0*/  FFMA.FTZ R127, R177, R127, R132 ;  /* 0x0000007fb17f7223 */ /* 0x000fe20000010084 */
[----:B------:R-:W2:Y:S01]  /*3ae0*/  MUFU.EX2 R133, R133 ;  /* 0x0000008500857308 */ /* 0x000ea20000000800 */
[----:B-1----:R-:W-:Y:S01]  /*3af0*/  PRMT R11, RZ, 0x5410, R93 ;  /* 0x00005410ff0b7816 */ /* 0x002fe2000000005d */
[----:B0-----:R-:W-:Y:S01]  /*3b00*/  FMUL.FTZ R131, R217, R130 ;  /* 0x00000082d9837220 */ /* 0x001fe20000410000 */
[----:B------:R-:W-:Y:S01]  /*3b10*/  PRMT R229, RZ, 0x5410, R229 ;  /* 0x00005410ffe57816 */ /* 0x000fe200000000e5 */
[----:B------:R-:W-:Y:S02]  /*3b20*/  FMUL.FTZ R196, R61, R12 ;  /* 0x0000000c3dc47220 */ /* 0x000fe40000410000 */
[----:B------:R-:W-:Y:S02]  /*3b30*/  FMUL.FTZ R241, R0, R195 ;  /* 0x000000c300f17220 */ /* 0x000fe40000410000 */
[----:B------:R-:W-:Y:S01]  /*3b40*/  FFMA.FTZ R127, R217, R127, R216 ;  /* 0x0000007fd97f7223 */ /* 0x000fe200000100d8 */
[----:B------:R-:W-:Y:S01]  /*3b50*/  PRMT R194, RZ, 0x5410, R92 ;  /* 0x00005410ffc27816 */ /* 0x000fe2000000005c */
[----:B------:R-:W0:Y:S01]  /*3b60*/  MUFU.EX2 R236, R236 ;  /* 0x000000ec00ec7308 */ /* 0x000e220000000800 */
[----:B---3--:R-:W-:Y:S01]  /*3b70*/  FMUL.FTZ R126, R174, R131 ;  /* 0x00000083ae7e7220 */ /* 0x008fe20000410000 */
[----:B------:R-:W-:Y:S01]  /*3b80*/  PRMT R226, RZ, 0x5410, R226 ;  /* 0x00005410ffe27816 */ /* 0x000fe200000000e2 */
[----:B------:R-:W-:-:S02]  /*3b90*/  FMUL.FTZ R225, R62, R11 ;  /* 0x0000000b3ee17220 */ /* 0x000fc40000410000 */
[----:B------:R-:W-:Y:S02]  /*3ba0*/  FMUL.FTZ R234, R229, R196 ;  /* 0x000000c4e5ea7220 */ /* 0x000fe40000410000 */
[----:B------:R-:W-:Y:S01]  /*3bb0*/  FFMA.FTZ R127, R174, R127, R241 ;  /* 0x0000007fae7f7223 */ /* 0x000fe200000100f1 */
[----:B------:R-:W-:Y:S01]  /*3bc0*/  PRMT R201, RZ, 0x5410, R91 ;  /* 0x00005410ffc97816 */ /* 0x000fe2000000005b */
[----:B------:R-:W1:Y:S01]  /*3bd0*/  MUFU.EX2 R239, R239 ;  /* 0x000000ef00ef7308 */ /* 0x000e620000000800 */
[----:B--2---:R-:W-:Y:S01]  /*3be0*/  FMUL.FTZ R131, R173, R126 ;  /* 0x0000007ead837220 */ /* 0x004fe20000410000 */
[----:B------:R-:W-:Y:S01]  /*3bf0*/  PRMT R185, RZ, 0x5410, R185 ;  /* 0x00005410ffb97816 */ /* 0x000fe200000000b9 */
[----:B------:R-:W-:Y:S02]  /*3c00*/  FMUL.FTZ R186, R59, R194 ;  /* 0x000000c23bba7220 */ /* 0x000fe40000410000 */
[----:B------:R-:W-:Y:S02]  /*3c10*/  FMUL.FTZ R235, R226, R225 ;  /* 0x000000e1e2eb7220 */ /* 0x000fe40000410000 */
[----:B------:R-:W-:Y:S01]  /*3c20*/  FFMA.FTZ R127, R173, R127, R234 ;  /* 0x0000007fad7f7223 */ /* 0x000fe200000100ea */
[----:B------:R-:W-:Y:S01]  /*3c30*/  PRMT R206, RZ, 0x5410, R90 ;  /* 0x00005410ffce7816 */ /* 0x000fe2000000005a */
[----:B------:R-:W-:Y:S01]  /*3c40*/  FMUL.FTZ R126, R228, R131 ;  /* 0x00000083e47e7220 */ /* 0x000fe20000410000 */
[----:B------:R-:W-:Y:S01]  /*3c50*/  PRMT R203, RZ, 0x5410, R203 ;  /* 0x00005410ffcb7816 */ /* 0x000fe200000000cb */
[----:B------:R-:W-:Y:S01]  /*3c60*/  FMUL.FTZ R204, R60, R201 ;  /* 0x000000c93ccc7220 */ /* 0x000fe20000410000 */
[----:B------:R-:W2:Y:S01]  /*3c70*/  MUFU.EX2 R220, R220 ;  /* 0x000000dc00dc7308 */ /* 0x000ea20000000800 */
[----:B------:R-:W-:-:S02]  /*3c80*/  FMUL.FTZ R224, R185, R186 ;  /* 0x000000bab9e07220 */ /* 0x000fc40000410000 */
[----:B------:R-:W-:Y:S01]  /*3c90*/  FFMA.FTZ R127, R228, R127, R235 ;  /* 0x0000007fe47f7223 */ /* 0x000fe200000100eb */
[----:B------:R-:W-:Y:S01]  /*3ca0*/  PRMT R178, RZ, 0x5410, R178 ;  /* 0x00005410ffb27816 */ /* 0x000fe200000000b2 */
[C---:B------:R-:W-:Y:S01]  /*3cb0*/  FMUL.FTZ R221, R133.reuse, R126 ;  /* 0x0000007e85dd7220 */ /* 0x040fe20000410000 */
[----:B------:R-:W-:Y:S01]  /*3cc0*/  PRMT R237, RZ, 0x5410, R198 ;  /* 0x00005410ffed7816 */ /* 0x000fe200000000c6 */
[----:B------:R-:W-:Y:S02]  /*3cd0*/  FFMA.FTZ R127, R133, R127, R224 ;  /* 0x0000007f857f7223 */ /* 0x000fe400000100e0 */
[----:B------:R-:W-:Y:S02]  /*3ce0*/  FMUL.FTZ R131, R203, R204 ;  /* 0x000000cccb837220 */ /* 0x000fe40000410000 */
[----:B------:R-:W-:Y:S01]  /*3cf0*/  FMUL.FTZ R215, R57, R206 ;  /* 0x000000ce39d77220 */ /* 0x000fe20000410000 */
[----:B------:R-:W-:Y:S01]  /*3d00*/  PRMT R198, RZ, 0x5410, R209 ;  /* 0x00005410ffc67816 */ /* 0x000fe200000000d1 */
[C---:B0-----:R-:W-:Y:S01]  /*3d10*/  FMUL.FTZ R126, R236.reuse, R221 ;  /* 0x000000ddec7e7220 */ /* 0x041fe20000410000 */
[----:B------:R-:W-:Y:S01]  /*3d20*/  PRMT R209, RZ, 0x5410, R214 ;  /* 0x00005410ffd17816 */ /* 0x000fe200000000d6 */
[----:B------:R-:W-:Y:S01]  /*3d30*/  FFMA.FTZ R221, R236, R127, R131 ;  /* 0x0000007fecdd7223 */ /* 0x000fe20000010083 */
[----:B------:R-:W-:Y:S01]  /*3d40*/  PRMT R218, RZ, 0x5410, R218 ;  /* 0x00005410ffda7816 */ /* 0x000fe200000000da */
[----:B------:R-:W-:Y:S01]  /*3d50*/  FMUL.FTZ R130, R178, R215 ;  /* 0x000000d7b2827220 */ /* 0x000fe20000410000 */
[----:B------:R-:W-:Y:S01]  /*3d60*/  BSSY B0, `(.L_x_5495) ;  /* 0x0000014000007945 */ /* 0x000fe20003800000 */
[C---:B-1----:R-:W-:Y:S01]  /*3d70*/  FMUL.FTZ R127, R239.reuse, R126 ;  /* 0x0000007eef7f7220 */ /* 0x042fe20000410000 */
        /* <DEDUP_REMOVED lines=9> */
[----:B------:R-:W-:Y:S05]  /*3e10*/  @P2 BRA `(.L_x_5496) ;  /* 0x0000008000002947 */ /* 0x000fea0003800000 */
[----:B--2-4-:R-:W-:Y:S01]  /*3e20*/  ISETP.NE.AND P3, PT, R155, c[0x0][0x174], PT ;  /* 0x00005d009b007a0c */ /* 0x014fe20003f65270 */
[----:B------:R-:W-:-:S12]  /*3e30*/  IMAD.MOV.U32 R233, RZ, RZ, 0x3f800000 ;  /* 0x3f800000ffe97424 */ /* 0x000fd800078e00ff */
[----:B------:R-:W-:-:S04]  /*3e40*/  @P3 IADD3 R221, -R157, c[0x0][0x174], RZ ;  /* 0x00005d009ddd3a10 */ /* 0x000fc80007ffe1ff */
[----:B------:R-:W-:-:S04]  /*3e50*/  @P3 LEA.HI R214, R221, R221, RZ, 0x1 ;  /* 0x000000ddddd63211 */ /* 0x000fc800078f08ff */
[----:B------:R-:W-:-:S05]  /*3e60*/  @P3 LOP3.LUT R214, R214, 0xfffffe, RZ, 0xc0, !PT ;  /* 0x00fffffed6d63812 */ /* 0x000fca00078ec0ff */
[----:B------:R-:W-:-:S04]  /*3e70*/  @P3 IMAD.IADD R221, R221, 0x1, -R214 ;  /* 0x00000001dddd3824 */ /* 0x000fc800078e0ad6 */
[----:B------:R-:W-:-:S05]  /*3e80*/  @P3 IMAD R221, R221, 0x100, R24 ;  /* 0x00000100dddd3824 */ /* 0x000fca00078e0218 */
[----:B------:R0:W1:Y:S02]  /*3e90*/  @P3 LDS R233, [R221.X4+0x1af8] ;  /* 0x001af800dde93984 */ /* 0x0000640000004800 */
.L_x_5496:
[----:B--2-4-:R-:W-:Y:S05]  /*3ea0*/  BSYNC B0 ;  /* 0x0000000000007941 */ /* 0x014fea0003800000 */
.L_x_5495:
[C---:B------:R-:W-:Y:S01]  /*3eb0*/  FFMA.FTZ R214, R220.reuse, R219, R209 ;  /* 0x000000dbdcd67223 */ /* 0x040fe200000100d1 */
[----:B------:R-:W-:Y:S01]  /*3ec0*/  PRMT R222, RZ, 0x5410, R213 ;  /* 0x00005410ffde7816 */ /* 0x000fe200000000d5 */
[----:B-1----:R-:W-:Y:S01]  /*3ed0*/  FMUL.FTZ R218, R220, R233 ;  /* 0x000000e9dcda7220 */ /* 0x002fe20000410000 */
[----:B------:R-:W-:Y:S01]  /*3ee0*/  PRMT R129, RZ, 0x5410, R129 ;  /* 0x00005410ff817816 */ /* 0x000fe20000000081 */
[----:B------:R-:W-:Y:S01]  /*3ef0*/  FMUL.FTZ R237, R76, R237 ;  /* 0x000000ed4ced7220 */ /* 0x000fe20000410000 */
[----:B------:R-:W-:Y:S01]  /*3f00*/  PRMT R128, RZ, 0x5410, R128 ;  /* 0x00005410ff807816 */ /* 0x000fe20000000080 */
[C---:B------:R-:W-:Y:S01]  /*3f10*/  FFMA.FTZ R214, R239.reuse, R214, R198 ;  /* 0x000000d6efd67223 */ /* 0x040fe200000100c6 */
[----:B------:R-:W-:Y:S01]  /*3f20*/  PRMT R176, RZ, 0x5410, R176 ;  /* 0x00005410ffb07816 */ /* 0x000fe200000000b0 */
[----:B0-----:R-:W-:Y:S01]  /*3f30*/  FMUL.FTZ R221, R239, R218 ;  /* 0x000000daefdd7220 */ /* 0x001fe20000410000 */
[----:B------:R-:W-:Y:S01]  /*3f40*/  PRMT R199, RZ, 0x5410, R199 ;  /* 0x00005410ffc77816 */ /* 0x000fe200000000c7 */
[----:B------:R-:W-:Y:S01]  /*3f50*/  FMUL.FTZ R222, R77, R222 ;  /* 0x000000de4dde7220 */ /* 0x000fe20000410000 */
[----:B------:R-:W-:Y:S01]  /*3f60*/  PRMT R184, RZ, 0x5410, R184 ;  /* 0x00005410ffb87816 */ /* 0x000fe200000000b8 */
[----:B------:R-:W-:Y:S01]  /*3f70*/  FFMA.FTZ R213, R236, R214, R237 ;  /* 0x000000d6ecd57223 */ /* 0x000fe200000100ed */
[----:B------:R-:W-:Y:S01]  /*3f80*/  ISETP.GE.AND P3, PT, R162, 0x1, PT ;  /* 0x00000001a200780c */ /* 0x000fe20003f66270 */
[----:B------:R-:W-:Y:S01]  /*3f90*/  FMUL.FTZ R214, R236, R221 ;  /* 0x000000ddecd67220 */ /* 0x000fe20000410000 */
[----:B------:R-:W-:Y:S01]  /*3fa0*/  PRMT R221, RZ, 0x5410, R208 ;  /* 0x00005410ffdd7816 */ /* 0x000fe200000000d0 */
[----:B------:R-:W-:Y:S01]  /*3fb0*/  FMUL.FTZ R129, R78, R129 ;  /* 0x000000814e817220 */ /* 0x000fe20000410000 */
[----:B------:R-:W-:Y:S01]  /*3fc0*/  ISETP.GE.OR P0, PT, R155, c[0x0][0x174], P0 ;  /* 0x00005d009b007a0c */ /* 0x000fe20000706670 */
[----:B------:R-:W-:Y:S01]  /*3fd0*/  FFMA.FTZ R218, R133, R213, R222 ;  /* 0x000000d585da7223 */ /* 0x000fe200000100de */
[----:B------:R-:W-:Y:S01]  /*3fe0*/  ISETP.NE.AND P5, PT, R163, RZ, PT ;  /* 0x000000ffa300720c */ /* 0x000fe20003fa5270 */
[----:B------:R-:W-:Y:S01]  /*3ff0*/  FMUL.FTZ R213, R133, R214 ;  /* 0x000000d685d57220 */ /* 0x000fe20000410000 */
[----:B------:R-:W-:Y:S01]  /*4000*/  USHF.R.S32.HI UR8, URZ, 0x1f, UR10 ;  /* 0x0000001f3f087899 */ /* 0x000fe2000801140a */
[----:B------:R-:W-:Y:S01]  /*4010*/  FMUL.FTZ R128, R79, R128 ;  /* 0x000000804f807220 */ /* 0x000fe20000410000 */
[----:B------:R-:W-:Y:S01]  /*4020*/  BSSY B0, `(.L_x_5497) ;  /* 0x000017c000007945 */ /* 0x000fe20003800000 */
[----:B------:R-:W-:-:S02]  /*4030*/  FFMA.FTZ R218, R228, R218, R129 ;  /* 0x000000dae4da7223 */ /* 0x000fc40000010081 */
[----:B------:R-:W-:Y:S02]  /*4040*/  FMUL.FTZ R214, R228, R213 ;  /* 0x000000d5e4d67220 */ /* 0x000fe40000410000 */
[----:B------:R-:W-:Y:S02]  /*4050*/  FMUL.FTZ R221, R80, R221 ;  /* 0x000000dd50dd7220 */ /* 0x000fe40000410000 */
[C---:B------:R-:W-:Y:S02]  /*4060*/  FFMA.FTZ R218, R173.reuse, R218, R128 ;  /* 0x000000daadda7223 */ /* 0x040fe40000010080 */
[----:B------:R-:W-:Y:S02]  /*4070*/  FMUL.FTZ R213, R173, R214 ;  /* 0x000000d6add57220 */ /* 0x000fe40000410000 */
[----:B------:R-:W-:Y:S02]  /*4080*/  FMUL.FTZ R176, R81, R176 ;  /* 0x000000b051b07220 */ /* 0x000fe40000410000 */
[----:B------:R-:W-:-:S02]  /*4090*/  FFMA.FTZ R218, R174, R218, R221 ;  /* 0x000000daaeda7223 */ /* 0x000fc400000100dd */
[----:B------:R-:W-:Y:S02]  /*40a0*/  FMUL.FTZ R208, R174, R213 ;  /* 0x000000d5aed07220 */ /* 0x000fe40000410000 */
[----:B------:R-:W-:Y:S01]  /*40b0*/  FMUL.FTZ R214, R82, R199 ;  /* 0x000000c752d67220 */ /* 0x000fe20000410000 */
[----:B------:R-:W-:Y:S01]  /*40c0*/  PRMT R199, RZ, 0x5410, R180 ;  /* 0x00005410ffc77816 */ /* 0x000fe200000000b4 */
[C---:B------:R-:W-:Y:S02]  /*40d0*/  FFMA.FTZ R218, R217.reuse, R218, R176 ;  /* 0x000000dad9da7223 */ /* 0x040fe400000100b0 */
[----:B------:R-:W-:Y:S02]  /*40e0*/  FMUL.FTZ R208, R217, R208 ;  /* 0x000000d0d9d07220 */ /* 0x000fe40000410000 */
[----:B------:R-:W-:Y:S02]  /*40f0*/  FMUL.FTZ R213, R83, R184 ;  /* 0x000000b853d57220 */ /* 0x000fe40000410000 */
        /* <DEDUP_REMOVED lines=10> */
[----:B------:R-:W-:Y:S02]  /*41a0*/  FMUL.FTZ R180, R85, R240 ;  /* 0x000000f055b47220 */ /* 0x000fe40000410000 */
[----:B------:R-:W-:Y:S02]  /*41b0*/  FMUL.FTZ R218, R179, R218 ;  /* 0x000000dab3da7220 */ /* 0x000fe40000410000 */
[C---:B------:R-:W-:Y:S02]  /*41c0*/  FFMA.FTZ R223, R205.reuse, R223, R180 ;  /* 0x000000dfcddf7223 */ /* 0x040fe400000100b4 */
[----:B------:R-:W-:-:S02]  /*41d0*/  FMUL.FTZ R240, R205, R218 ;  /* 0x000000dacdf07220 */ /* 0x000fc40000410000 */
[----:B------:R-:W-:Y:S02]  /*41e0*/  FMUL.FTZ R218, R58, R207 ;  /* 0x000000cf3ada7220 */ /* 0x000fe40000410000 */
[C---:B------:R-:W-:Y:S02]  /*41f0*/  FFMA.FTZ R244, R181.reuse, R223, R202 ;  /* 0x000000dfb5f47223 */ /* 0x040fe400000100ca */
[----:B------:R-:W-:Y:S02]  /*4200*/  FMUL.FTZ R243, R181, R240 ;  /* 0x000000f0b5f37220 */ /* 0x000fe40000410000 */
[----:B------:R-:W-:Y:S02]  /*4210*/  FMUL.FTZ R223, R175, R218 ;  /* 0x000000daafdf7220 */ /* 0x000fe40000410000 */
[C---:B------:R-:W-:Y:S02]  /*4220*/  FFMA.FTZ R246, R182.reuse, R244, R199 ;  /* 0x000000f4b6f67223 */ /* 0x040fe400000100c7 */
[----:B------:R-:W-:-:S02]  /*4230*/  FMUL.FTZ R240, R182, R243 ;  /* 0x000000f3b6f07220 */ /* 0x000fc40000410000 */
[C---:B------:R-:W-:Y:S02]  /*4240*/  FFMA.FTZ R244, R220.reuse, R126, R223 ;  /* 0x0000007edcf47223 */ /* 0x040fe400000100df */
[----:B------:R-:W-:Y:S02]  /*4250*/  FMUL.FTZ R245, R220, R127 ;  /* 0x0000007fdcf57220 */ /* 0x000fe40000410000 */
[C---:B------:R-:W-:Y:S01]  /*4260*/  FFMA.FTZ R243, R183.reuse, R246, R184 ;  /* 0x000000f6b7f37223 */ /* 0x040fe200000100b8 */
[----:B------:R-:W0:Y:S01]  /*4270*/  SHFL.UP PT, R127, R244, 0x1, RZ ;  /* 0x04200000f47f7989 */ /* 0x000e2200000e00ff */
[----:B------:R-:W-:Y:S01]  /*4280*/  FMUL.FTZ R240, R183, R240 ;  /* 0x000000f0b7f07220 */ /* 0x000fe20000410000 */
[----:B------:R-:W-:Y:S02]  /*4290*/  LOP3.LUT R246, R163, 0x1f, RZ, 0xc0, !PT ;  /* 0x0000001fa3f67812 */ /* 0x000fe400078ec0ff */
[----:B------:R-:W1:Y:S02]  /*42a0*/  SHFL.UP PT, R126, R245, 0x1, RZ ;  /* 0x04200000f57e7989 */ /* 0x000e6400000e00ff */
[----:B------:R-:W-:-:S02]  /*42b0*/  ISETP.NE.AND P4, PT, R246, 0x1f, PT ;  /* 0x0000001ff600780c */ /* 0x000fc40003f85270 */
        /* <DEDUP_REMOVED lines=22> */
[C---:B0-----:R-:W-:Y:S02]  /*4420*/  @P3 FFMA.FTZ R244, R245.reuse, R127, R244 ;  /* 0x0000007ff5f43223 */ /* 0x041fe400000100f4 */
[----:B------:R-:W-:Y:S02]  /*4430*/  IMAD.MOV.U32 R127, RZ, RZ, RZ ;  /* 0x000000ffff7f7224 */ /* 0x000fe400078e00ff */
[----:B-1----:R-:W-:Y:S01]  /*4440*/  @P3 FMUL.FTZ R245, R245, R126 ;  /* 0x0000007ef5f53220 */ /* 0x002fe20000410000 */
[----:B------:R-:W-:Y:S01]  /*4450*/  ISETP.GE.AND P3, PT, R162, 0x8, PT ;  /* 0x00000008a200780c */ /* 0x000fe20003f66270 */
[----:B------:R-:W-:Y:S02]  /*4460*/  IMAD.MOV.U32 R126, RZ, RZ, 0x3f800000 ;  /* 0x3f800000ff7e7424 */ /* 0x000fe400078e00ff */
[----:B--2---:R-:W-:-:S02]  /*4470*/  @!P4 FFMA.FTZ R243, R240, R248, R243 ;  /* 0x000000f8f0f3c223 */ /* 0x004fc400000100f3 */
[----:B------:R-:W-:Y:S01]  /*4480*/  SHFL.UP PT, R248, R245, 0x8, RZ ;  /* 0x05000000f5f87989 */ /* 0x000fe200000e00ff */
[----:B---3--:R-:W-:Y:S01]  /*4490*/  @!P4 FMUL.FTZ R240, R240, R247 ;  /* 0x000000f7f0f0c220 */ /* 0x008fe20000410000 */
[----:B------:R-:W-:Y:S02]  /*44a0*/  ISETP.GE.U32.AND P4, PT, R246, 0x18, PT ;  /* 0x00000018f600780c */ /* 0x000fe40003f86070 */
[----:B------:R-:W0:Y:S04]  /*44b0*/  SHFL.UP PT, R247, R244, 0x8, RZ ;  /* 0x05000000f4f77989 */ /* 0x000e2800000e00ff */
[----:B------:R-:W1:Y:S04]  /*44c0*/  SHFL.DOWN PT, R250, R243, 0x8, 0x1f ;  /* 0x09001f00f3fa7f89 */ /* 0x000e6800000e0000 */
[----:B------:R-:W2:Y:S04]  /*44d0*/  SHFL.DOWN PT, R249, R240, 0x8, 0x1f ;  /* 0x09001f00f0f97f89 */ /* 0x000ea800000e0000 */
[----:B------:R-:W-:Y:S01]  /*44e0*/  @!P0 LDS.64 R126, [R24.X8+0x2378] ;  /* 0x00237800187e8984 */ /* 0x000fe20000008a00 */
[----:B------:R-:W-:Y:S01]  /*44f0*/  ISETP.GE.AND P0, PT, R162, 0x10, PT ;  /* 0x00000010a200780c */ /* 0x000fe20003f06270 */
[----:B0-----:R-:W-:-:S02]  /*4500*/  @P3 FFMA.FTZ R244, R245, R247, R244 ;  /* 0x000000f7f5f43223 */ /* 0x001fc400000100f4 */
[----:B------:R-:W-:Y:S01]  /*4510*/  @P3 FMUL.FTZ R245, R245, R248 ;  /* 0x000000f8f5f53220 */ /* 0x000fe20000410000 */
[----:B------:R-:W-:Y:S01]  /*4520*/  ISETP.GE.U32.AND P3, PT, R246, 0x10, PT ;  /* 0x00000010f600780c */ /* 0x000fe20003f66070 */
[C---:B-1----:R-:W-:Y:S01]  /*4530*/  @!P4 FFMA.FTZ R243, R240.reuse, R250, R243 ;  /* 0x000000faf0f3c223 */ /* 0x042fe200000100f3 */
[----:B------:R-:W0:Y:S01]  /*4540*/  SHFL.UP PT, R247, R244, 0x10, RZ ;  /* 0x06000000f4f77989 */ /* 0x000e2200000e00ff */
[----:B--2---:R-:W-:-:S03]  /*4550*/  @!P4 FMUL.FTZ R240, R240, R249 ;  /* 0x000000f9f0f0c220 */ /* 0x004fc60000410000 */
[----:B------:R-:W1:Y:S04]  /*4560*/  SHFL.UP PT, R248, R245, 0x10, RZ ;  /* 0x06000000f5f87989 */ /* 0x000e6800000e00ff */
[----:B------:R-:W2:Y:S04]  /*4570*/  SHFL.DOWN PT, R250, R243, 0x10, 0x1f ;  /* 0x0a001f00f3fa7f89 */ /* 0x000ea800000e0000 */
[----:B------:R-:W3:Y:S04]  /*4580*/  SHFL.DOWN PT, R249, R240, 0x10, 0x1f ;  /* 0x0a001f00f0f97f89 */ /* 0x000ee800000e0000 */
[----:B-----5:R-:W-:Y:S01]  /*4590*/  SHFL.IDX PT, R246, R227, RZ, 0x1f ;  /* 0x00001fffe3f67589 */ /* 0x020fe200000e0000 */
[----:B0-----:R-:W-:-:S02]  /*45a0*/  @P0 FFMA.FTZ R244, R245, R247, R244 ;  /* 0x000000f7f5f40223 */ /* 0x001fc400000100f4 */
[----:B-1----:R-:W-:-:S04]  /*45b0*/  @P0 FMUL.FTZ R245, R245, R248 ;  /* 0x000000f8f5f50220 */ /* 0x002fc80000410000 */
[----:B------:R-:W-:Y:S01]  /*45c0*/  SHFL.UP PT, R244, R244, 0x1, RZ ;  /* 0x04200000f4f47989 */ /* 0x000fe200000e00ff */
[----:B--2---:R-:W-:-:S03]  /*45d0*/  @!P3 FFMA.FTZ R243, R240, R250, R243 ;  /* 0x000000faf0f3b223 */ /* 0x004fc600000100f3 */
[----:B------:R-:W0:Y:S01]  /*45e0*/  SHFL.UP PT, R245, R245, 0x1, RZ ;  /* 0x04200000f5f57989 */ /* 0x000e2200000e00ff */
[----:B---3--:R-:W-:-:S03]  /*45f0*/  @!P3 FMUL.FTZ R240, R240, R249 ;  /* 0x000000f9f0f0b220 */ /* 0x008fc60000410000 */
[----:B------:R-:W-:Y:S04]  /*4600*/  SHFL.IDX PT, R248, R127, RZ, 0x1f ;  /* 0x00001fff7ff87589 */ /* 0x000fe800000e0000 */
[----:B------:R-:W-:Y:S04]  /*4610*/  SHFL.DOWN PT, R249, R243, 0x1, 0x1f ;  /* 0x08201f00f3f97f89 */ /* 0x000fe800000e0000 */
[----:B------:R-:W1:Y:S01]  /*4620*/  SHFL.DOWN PT, R247, R240, 0x1, 0x1f ;  /* 0x08201f00f0f77f89 */ /* 0x000e6200000e0000 */
[----:B0-----:R-:W-:Y:S01]  /*4630*/  @P1 FFMA.FTZ R246, R245, R246, R244 ;  /* 0x000000f6f5f61223 */ /* 0x001fe200000100f4 */
[----:B------:R-:W-:-:S03]  /*4640*/  LEA.HI.SX32 R244, R163, R163, 0x1b ;  /* 0x000000a3a3f47211 */ /* 0x000fc600078fdaff */
[----:B------:R-:W-:Y:S01]  /*4650*/  FFMA.FTZ R211, R212, R246, R211 ;  /* 0x000000f6d4d37223 */ /* 0x000fe200000100d3 */
[----:B------:R-:W-:-:S03]  /*4660*/  IADD3 R246, R163, 0x1e0, RZ ;  /* 0x000001e0a3f67810 */ /* 0x000fc60007ffe0ff */
[----:B------:R-:W-:Y:S02]  /*4670*/  FFMA.FTZ R212, R183, R211, R238 ;  /* 0x000000d3b7d47223 */ /* 0x000fe400000100ee */
[----:B------:R0:W2:Y:S01]  /*4680*/  SHFL.IDX PT, R238, R240, RZ, 0x1f ;  /* 0x00001ffff0ee7589 */ /* 0x0000a200000e0000 */
[----:B-1----:R-:W-:Y:S02]  /*4690*/  @P2 FFMA.FTZ R248, R247, R248, R249 ;  /* 0x000000f8f7f82223 */ /* 0x002fe400000100f9 */
[----:B------:R-:W-:Y:S02]  /*46a0*/  FFMA.FTZ R231, R182, R212, R231 ;  /* 0x000000d4b6e77223 */ /* 0x000fe400000100e7 */
[----:B------:R-:W-:Y:S02]  /*46b0*/  FFMA.FTZ R219, R248, R233, R219 ;  /* 0x000000e9f8db7223 */ /* 0x000fe400000100db */
[----:B------:R-:W1:Y:S01]  /*46c0*/  SHFL.IDX PT, R233, R243, RZ, 0x1f ;  /* 0x00001ffff3e97589 */ /* 0x000e6200000e0000 */
[----:B------:R-:W-:Y:S01]  /*46d0*/  FFMA.FTZ R230, R181, R231, R230 ;  /* 0x000000e7b5e67223 */ /* 0x000fe200000100e6 */
[----:B0-----:R-:W-:Y:S01]  /*46e0*/  IADD3 R240, R163, 0x1c0, RZ ;  /* 0x000001c0a3f07810 */ /* 0x001fe20007ffe0ff */
[----:B------:R-:W-:-:S02]  /*46f0*/  FFMA.FTZ R187, R8, -R187, R231 ;  /* 0x800000bb08bb7223 */ /* 0x000fc400000100e7 */
[----:B------:R-:W-:Y:S02]  /*4700*/  FFMA.FTZ R227, R205, R230, R232 ;  /* 0x000000e6cde37223 */ /* 0x000fe400000100e8 */
[----:B------:R-:W-:Y:S02]  /*4710*/  FFMA.FTZ R188, R7, -R188, R230 ;  /* 0x800000bc07bc7223 */ /* 0x000fe400000100e6 */
[----:B------:R-:W-:Y:S02]  /*4720*/  FFMA.FTZ R134, R179, R227, R134 ;  /* 0x000000e3b3867223 */ /* 0x000fe40000010086 */
[----:B------:R-:W-:Y:S02]  /*4730*/  FFMA.FTZ R189, R6, -R189, R227 ;  /* 0x800000bd06bd7223 */ /* 0x000fe400000100e3 */
[----:B------:R-:W-:Y:S02]  /*4740*/  FFMA.FTZ R135, R210, R134, R135 ;  /* 0x00000086d2877223 */ /* 0x000fe40000010087 */
[----:B------:R-:W-:-:S02]  /*4750*/  FFMA.FTZ R190, R5, -R190, R134 ;  /* 0x800000be05be7223 */ /* 0x000fc40000010086 */
[----:B------:R-:W-:Y:S02]  /*4760*/  FFMA.FTZ R132, R177, R135, R132 ;  /* 0x00000087b1847223 */ /* 0x000fe40000010084 */
[----:B--2---:R-:W-:Y:S02]  /*4770*/  FMUL.FTZ R126, R238, R126 ;  /* 0x0000007eee7e7220 */ /* 0x004fe40000410000 */
[----:B------:R-:W-:Y:S02]  /*4780*/  FFMA.FTZ R191, R4, -R191, R135 ;  /* 0x800000bf04bf7223 */ /* 0x000fe40000010087 */
[----:B------:R-:W-:Y:S02]  /*4790*/  FFMA.FTZ R192, R3, -R192, R132 ;  /* 0x800000c003c07223 */ /* 0x000fe40000010084 */
[----:B-1----:R-:W-:Y:S02]  /*47a0*/  FFMA.FTZ R127, R238, R127, R233 ;  /* 0x0000007fee7f7223 */ /* 0x002fe400000100e9 */
[----:B------:R-:W-:-:S02]  /*47b0*/  FFMA.FTZ R233, R217, R132, R216 ;  /* 0x00000084d9e97223 */ /* 0x000fc400000100d8 */
[----:B------:R-:W-:Y:S01]  /*47c0*/  FFMA.FTZ R216, R220, R219, R209 ;  /* 0x000000dbdcd87223 */ /* 0x000fe200000100d1 */
[----:B------:R0:W-:Y:S01]  /*47d0*/  @!P5 STS.64 [R24.X8+0x2378], R126 ;  /* 0x0023787e1800d388 */ /* 0x0001e20000008a00 */
[----:B------:R-:W-:Y:S02]  /*47e0*/  FFMA.FTZ R232, R174, R233, R241 ;  /* 0x000000e9aee87223 */ /* 0x000fe400000100f1 */
[----:B------:R-:W-:Y:S01]  /*47f0*/  FFMA.FTZ R209, R239, R216, R198 ;  /* 0x000000d8efd17223 */ /* 0x000fe200000100c6 */
[----:B------:R-:W-:Y:S01]  /*4800*/  P2R R198, PR, RZ, 0x20 ;  /* 0x00000020ffc67803 */ /* 0x000fe20000000000 */
[----:B------:R-:W-:Y:S02]  /*4810*/  FFMA.FTZ R234, R173, R232, R234 ;  /* 0x000000e8adea7223 */ /* 0x000fe400000100ea */
[----:B------:R-:W-:Y:S02]  /*4820*/  FFMA.FTZ R198, R236, R209, R237 ;  /* 0x000000d1ecc67223 */ /* 0x000fe400000100ed */
[----:B------:R-:W-:-:S02]  /*4830*/  FFMA.FTZ R235, R228, R234, R235 ;  /* 0x000000eae4eb7223 */ /* 0x000fc400000100eb */
[----:B------:R-:W-:Y:S01]  /*4840*/  IMAD.SHL.U32 R238, R163, 0x10, RZ ;  /* 0x00000010a3ee7824 */ /* 0x000fe200078e00ff */
[----:B0-----:R-:W-:Y:S01]  /*4850*/  MOV R126, R163 ;  /* 0x000000a3007e7202 */ /* 0x001fe20000000f00 */
[----:B------:R-:W-:Y:S01]  /*4860*/  FFMA.FTZ R237, R133, R235, R224 ;  /* 0x000000eb85ed7223 */ /* 0x000fe200000100e0 */
[----:B------:R-:W-:Y:S01]  /*4870*/  IADD3 R224, R163, 0x1a0, RZ ;  /* 0x000001a0a3e07810 */ /* 0x000fe20007ffe0ff */
[----:B------:R-:W-:Y:S01]  /*4880*/  FFMA.FTZ R133, R133, R198, R222 ;  /* 0x000000c685857223 */ /* 0x000fe200000100de */
[----:B------:R-:W-:Y:S01]  /*4890*/  LEA.HI.SX32 R238, R238, R238, 0x1b ;  /* 0x000000eeeeee7211 */ /* 0x000fe200078fdaff */
[----:B------:R-:W-:Y:S01]  /*48a0*/  FFMA.FTZ R236, R236, R237, R131 ;  /* 0x000000edecec7223 */ /* 0x000fe20000010083 */
[----:B------:R-:W-:Y:S01]  /*48b0*/  IADD3 R222, R163, 0x180, RZ ;  /* 0x00000180a3de7810 */ /* 0x000fe20007ffe0ff */
[----:B------:R-:W-:Y:S02]  /*48c0*/  FFMA.FTZ R228, R228, R133, R129 ;  /* 0x00000085e4e47223 */ /* 0x000fe40000010081 */
[----:B------:R-:W-:-:S02]  /*48d0*/  IMAD.MOV.U32 R127, RZ, RZ, RZ ;  /* 0x000000ffff7f7224 */ /* 0x000fc400078e00ff */
[----:B------:R-:W-:Y:S02]  /*48e0*/  IMAD R129, R169, c[0x0][0x298], RZ ;  /* 0x0000a600a9817a24 */ /* 0x000fe400078e02ff */
[----:B------:R-:W-:Y:S02]  /*48f0*/  FFMA.FTZ R239, R239, R236, R130 ;  /* 0x000000ecefef7223 */ /* 0x000fe40000010082 */
[----:B------:R-:W-:Y:S02]  /*4900*/  FFMA.FTZ R173, R173, R228, R128 ;  /* 0x000000e4adad7223 */ /* 0x000fe40000010080 */
[----:B------:R-:W-:-:S04]  /*4910*/  IMAD.WIDE.U32 R130, R170, c[0x0][0x298], R126 ;  /* 0x0000a600aa827a25 */ /* 0x000fc800078e007e */
[C---:B------:R-:W-:Y:S02]  /*4920*/  IMAD R241, R170.reuse, c[0x0][0x29c], R129 ;  /* 0x0000a700aaf17a24 */ /* 0x040fe400078e0281 */
[----:B------:R-:W-:-:S04]  /*4930*/  IMAD.WIDE.U32 R128, R170, c[0x0][0x2b8], R126 ;  /* 0x0000ae00aa807a25 */ /* 0x000fc800078e007e */
[----:B------:R-:W-:Y:S02]  /*4940*/  FFMA.FTZ R174, R174, R173, R221 ;  /* 0x000000adaeae7223 */ /* 0x000fe400000100dd */
[----:B------:R-:W-:Y:S02]  /*4950*/  IMAD.MOV.U32 R126, RZ, RZ, R130 ;  /* 0x000000ffff7e7224 */ /* 0x000fe400078e0082 */
[----:B------:R-:W-:Y:S02]  /*4960*/  FFMA.FTZ R130, R220, R239, R223 ;  /* 0x000000efdc827223 */ /* 0x000fe400000100df */
[----:B------:R-:W-:Y:S02]  /*4970*/  FFMA.FTZ R176, R217, R174, R176 ;  /* 0x000000aed9b07223 */ /* 0x000fe400000100b0 */
[----:B------:R-:W-:Y:S02]  /*4980*/  IMAD.IADD R127, R131, 0x1, R241 ;  /* 0x00000001837f7824 */ /* 0x000fe400078e02f1 */
[----:B------:R-:W-:-:S02]  /*4990*/  FFMA.FTZ R218, R175, -R218, R130 ;  /* 0x800000daafda7223 */ /* 0x000fc40000010082 */
[-C--:B------:R-:W-:Y:S02]  /*49a0*/  FMUL.FTZ R131, R58, R219.reuse ;  /* 0x000000db3a837220 */ /* 0x080fe40000410000 */
[----:B------:R-:W-:Y:S02]  /*49b0*/  FFMA.FTZ R177, R177, R176, R214 ;  /* 0x000000b0b1b17223 */ /* 0x000fe400000100d6 */
[----:B------:R-:W-:Y:S02]  /*49c0*/  FMUL.FTZ R220, R175, R219 ;  /* 0x000000dbafdc7220 */ /* 0x000fe40000410000 */
[-C--:B------:R-:W-:Y:S02]  /*49d0*/  FMUL.FTZ R221, R207, R131.reuse ;  /* 0x00000083cfdd7220 */ /* 0x080fe40000410000 */
[----:B------:R-:W-:Y:S02]  /*49e0*/  FMUL.FTZ R175, R218, R131 ;  /* 0x00000083daaf7220 */ /* 0x000fe40000410000 */
[C---:B------:R-:W-:Y:S01]  /*49f0*/  FFMA.FTZ R215, R178.reuse, -R215, R239 ;  /* 0x800000d7b2d77223 */ /* 0x040fe200000100ef */
[----:B------:R-:W-:Y:S01]  /*4a00*/  STS [R238.X4+0x87c], R221 ;  /* 0x00087cddee007388 */ /* 0x000fe20000004800 */
[----:B------:R-:W-:-:S02]  /*4a10*/  FMUL.FTZ R131, R178, R216 ;  /* 0x000000d8b2837220 */ /* 0x000fc40000410000 */
[----:B------:R-:W-:Y:S02]  /*4a20*/  FFMA.FTZ R178, R210, R177, R213 ;  /* 0x000000b1d2b27223 */ /* 0x000fe400000100d5 */
[----:B------:R-:W-:Y:S02]  /*4a30*/  FMUL.FTZ R219, R219, UR9 ;  /* 0x00000009dbdb7c20 */ /* 0x000fe40008410000 */
[----:B------:R-:W-:Y:S02]  /*4a40*/  FFMA.FTZ R179, R179, R178, R208 ;  /* 0x000000b2b3b37223 */ /* 0x000fe400000100d0 */
[----:B------:R-:W-:Y:S02]  /*4a50*/  FMUL.FTZ R219, R218, R219 ;  /* 0x000000dbdadb7220 */ /* 0x000fe40000410000 */
[----:B------:R-:W-:Y:S02]  /*4a60*/  FMUL.FTZ R218, R216, UR9 ;  /* 0x00000009d8da7c20 */ /* 0x000fe40008410000 */
[----:B------:R-:W-:-:S02]  /*4a70*/  FFMA.FTZ R180, R205, R179, R180 ;  /* 0x000000b3cdb47223 */ /* 0x000fc400000100b4 */
[----:B------:R-:W-:Y:S02]  /*4a80*/  FMUL.FTZ R218, R215, R218 ;  /* 0x000000dad7da7220 */ /* 0x000fe40000410000 */
[----:B------:R-:W-:Y:S02]  /*4a90*/  FFMA.FTZ R181, R181, R180, R202 ;  /* 0x000000b4b5b57223 */ /* 0x000fe400000100ca */
[C---:B------:R-:W-:Y:S02]  /*4aa0*/  FMUL.FTZ R216, R57.reuse, R216 ;  /* 0x000000d839d87220 */ /* 0x040fe40000410000 */
[-C--:B------:R-:W-:Y:S02]  /*4ab0*/  FFMA.FTZ R42, R57, R131.reuse, R42 ;  /* 0x00000083392a7223 */ /* 0x080fe4000001002a */
[----:B------:R-:W-:Y:S02]  /*4ac0*/  FFMA.FTZ R218, R206, R131, R218 ;  /* 0x00000083ceda7223 */ /* 0x000fe400000100da */
[----:B------:R-:W-:-:S02]  /*4ad0*/  FFMA.FTZ R182, R182, R181, R199 ;  /* 0x000000b5b6b67223 */ /* 0x000fc400000100c7 */
[----:B------:R-:W-:Y:S02]  /*4ae0*/  FFMA.FTZ R204, R203, -R204, R236 ;  /* 0x800000cccbcc7223 */ /* 0x000fe400000100ec */
[----:B------:R-:W-:Y:S02]  /*4af0*/  FMUL.FTZ R131, R209, UR9 ;  /* 0x00000009d1837c20 */ /* 0x000fe40008410000 */
[----:B------:R-:W-:Y:S02]  /*4b00*/  FMUL.FTZ R213, R206, R216 ;  /* 0x000000d8ced57220 */ /* 0x000fe40000410000 */
[-C--:B------:R-:W-:Y:S02]  /*4b10*/  FMUL.FTZ R206, R203, R209.reuse ;  /* 0x000000d1cbce7220 */ /* 0x080fe40000410000 */
[----:B------:R-:W-:Y:S01]  /*4b20*/  FFMA.FTZ R183, R183, R182, R184 ;  /* 0x000000b6b7b77223 */ /* 0x000fe200000100b8 */
[----:B------:R-:W-:Y:S01]  /*4b30*/  STS [R238.X4+0x878], R213 ;  /* 0x000878d5ee007388 */ /* 0x000fe20000004800 */
[----:B------:R-:W-:-:S02]  /*4b40*/  FMUL.FTZ R209, R60, R209 ;  /* 0x000000d13cd17220 */ /* 0x000fc40000410000 */
[----:B------:R-:W-:Y:S02]  /*4b50*/  FMUL.FTZ R131, R204, R131 ;  /* 0x00000083cc837220 */ /* 0x000fe40000410000 */
[----:B------:R-:W-:Y:S02]  /*4b60*/  FFMA.FTZ R199, R185, -R186, R237 ;  /* 0x800000bab9c77223 */ /* 0x000fe400000100ed */
[----:B------:R-:W-:Y:S02]  /*4b70*/  FFMA.FTZ R184, R10, -R197, R211 ;  /* 0x800000c50ab87223 */ /* 0x000fe400000100d3 */
[----:B------:R-:W-:Y:S02]  /*4b80*/  FMUL.FTZ R186, R198, UR9 ;  /* 0x00000009c6ba7c20 */ /* 0x000fe40008410000 */
[----:B------:R-:W-:Y:S02]  /*4b90*/  FMUL.FTZ R197, R71, R183 ;  /* 0x000000b747c57220 */ /* 0x000fe40000410000 */
[----:B------:R-:W-:-:S02]  /*4ba0*/  FMUL.FTZ R203, R201, R209 ;  /* 0x000000d1c9cb7220 */ /* 0x000fc40000410000 */
[----:B------:R-:W-:Y:S02]  /*4bb0*/  FFMA.FTZ R131, R201, R206, R131 ;  /* 0x000000cec9837223 */ /* 0x000fe40000010083 */
[----:B------:R-:W-:Y:S01]  /*4bc0*/  FMUL.FTZ R201, R185, R198 ;  /* 0x000000c6b9c97220 */ /* 0x000fe20000410000 */
[----:B------:R0:W-:Y:S01]  /*4bd0*/  STS [R238.X4+0x874], R203 ;  /* 0x000874cbee007388 */ /* 0x0001e20000004800 */
[----:B------:R-:W-:Y:S02]  /*4be0*/  FFMA.FTZ R185, R9, -R200, R212 ;  /* 0x800000c809b97223 */ /* 0x000fe400000100d4 */
[----:B------:R-:W-:Y:S02]  /*4bf0*/  FMUL.FTZ R186, R199, R186 ;  /* 0x000000bac7ba7220 */ /* 0x000fe40000410000 */
[----:B------:R-:W-:Y:S02]  /*4c00*/  FMUL.FTZ R200, R72, R182 ;  /* 0x000000b648c87220 */ /* 0x000fe40000410000 */
[----:B------:R-:W-:-:S02]  /*4c10*/  FFMA.FTZ R202, R184, R197, RZ ;  /* 0x000000c5b8ca7223 */ /* 0x000fc400000100ff */
[----:B------:R-:W-:Y:S02]  /*4c20*/  FFMA.FTZ R43, R60, R206, R43 ;  /* 0x000000ce3c2b7223 */ /* 0x000fe4000001002b */
[-C--:B------:R-:W-:Y:S02]  /*4c30*/  FFMA.FTZ R44, R59, R201.reuse, R44 ;  /* 0x000000c93b2c7223 */ /* 0x080fe4000001002c */
[----:B------:R-:W-:Y:S02]  /*4c40*/  FFMA.FTZ R186, R194, R201, R186 ;  /* 0x000000c9c2ba7223 */ /* 0x000fe400000100ba */
[----:B------:R-:W-:Y:S02]  /*4c50*/  FMUL.FTZ R201, R69, R181 ;  /* 0x000000b545c97220 */ /* 0x000fe40000410000 */
[----:B------:R-:W-:Y:S02]  /*4c60*/  FFMA.FTZ R206, R185, R200, R202 ;  /* 0x000000c8b9ce7223 */ /* 0x000fe400000100ca */
[----:B------:R-:W-:-:S02]  /*4c70*/  FMUL.FTZ R202, R70, R180 ;  /* 0x000000b446ca7220 */ /* 0x000fc40000410000 */
[----:B------:R-:W-:Y:S02]  /*4c80*/  FFMA.FTZ R205, R187, R201, R206 ;  /* 0x000000c9bbcd7223 */ /* 0x000fe400000100ce */
[----:B0-----:R-:W-:Y:S02]  /*4c90*/  FMUL.FTZ R203, R67, R179 ;  /* 0x000000b343cb7220 */ /* 0x001fe40000410000 */
[----:B------:R-:W-:Y:S02]  /*4ca0*/  FFMA.FTZ R208, R188, R202, R205 ;  /* 0x000000cabcd07223 */ /* 0x000fe400000100cd */
[----:B------:R-:W-:Y:S02]  /*4cb0*/  FFMA.FTZ R219, R207, R220, R219 ;  /* 0x000000dccfdb7223 */ /* 0x000fe400000100db */
[----:B------:R-:W-:Y:S02]  /*4cc0*/  FMUL.FTZ R198, R59, R198 ;  /* 0x000000c63bc67220 */ /* 0x000fe40000410000 */
[----:B------:R-:W-:-:S02]  /*4cd0*/  FMUL.FTZ R210, R68, R178 ;  /* 0x000000b244d27220 */ /* 0x000fc40000410000 */
[----:B------:R-:W-:Y:S02]  /*4ce0*/  FFMA.FTZ R205, R189, R203, R208 ;  /* 0x000000cbbdcd7223 */ /* 0x000fe400000100d0 */
[----:B------:R-:W-:Y:S02]  /*4cf0*/  FADD.FTZ R40, R219, R40 ;  /* 0x00000028db287221 */ /* 0x000fe40000010000 */
[----:B------:R-:W-:Y:S02]  /*4d00*/  FMUL.FTZ R219, R194, R198 ;  /* 0x000000c6c2db7220 */ /* 0x000fe40000410000 */
[----:B------:R-:W-:Y:S02]  /*4d10*/  FMUL.FTZ R207, R65, R177 ;  /* 0x000000b141cf7220 */ /* 0x000fe40000410000 */
[----:B------:R-:W-:Y:S01]  /*4d20*/  FFMA.FTZ R194, R190, R210, R205 ;  /* 0x000000d2bec27223 */ /* 0x000fe200000100cd */
[----:B------:R0:W-:Y:S01]  /*4d30*/  STS [R238.X4+0x870], R219 ;  /* 0x000870dbee007388 */ /* 0x0001e20000004800 */
[----:B------:R-:W-:-:S02]  /*4d40*/  FMUL.FTZ R208, R66, R176 ;  /* 0x000000b042d07220 */ /* 0x000fc40000410000 */
[----:B------:R-:W-:Y:S02]  /*4d50*/  FFMA.FTZ R205, R191, R207, R194 ;  /* 0x000000cfbfcd7223 */ /* 0x000fe400000100c2 */
[----:B------:R-:W-:Y:S02]  /*4d60*/  FFMA.FTZ R193, R2, -R193, R233 ;  /* 0x800000c102c17223 */ /* 0x000fe400000100e9 */
[----:B------:R-:W-:Y:S02]  /*4d70*/  FMUL.FTZ R213, R63, R174 ;  /* 0x000000ae3fd57220 */ /* 0x000fe40000410000 */
[----:B------:R-:W-:Y:S02]  /*4d80*/  FFMA.FTZ R214, R192, R208, R205 ;  /* 0x000000d0c0d67223 */ /* 0x000fe400000100cd */
[----:B------:R-:W-:Y:S02]  /*4d90*/  FADD.FTZ R39, R218, R39 ;  /* 0x00000027da277221 */ /* 0x000fe40000010000 */
[----:B------:R-:W-:-:S02]  /*4da0*/  FMUL.FTZ R218, R64, R173 ;  /* 0x000000ad40da7220 */ /* 0x000fc40000410000 */
[----:B------:R-:W-:Y:S02]  /*4db0*/  FFMA.FTZ R194, R0, -R195, R232 ;  /* 0x800000c300c27223 */ /* 0x000fe400000100e8 */
[----:B------:R-:W-:Y:S01]  /*4dc0*/  FFMA.FTZ R195, R193, R213, R214 ;  /* 0x000000d5c1c37223 */ /* 0x000fe200000100d6 */
[----:B------:R-:W-:Y:S01]  /*4dd0*/  IADD3 R214, R163, 0x100, RZ ;  /* 0x00000100a3d67810 */ /* 0x000fe20007ffe0ff */
[-C--:B------:R-:W-:Y:S02]  /*4de0*/  FMUL.FTZ R221, R13, R218.reuse ;  /* 0x000000da0ddd7220 */ /* 0x080fe40000410000 */
[----:B------:R-:W-:Y:S02]  /*4df0*/  FFMA.FTZ R218, R194, R218, R195 ;  /* 0x000000dac2da7223 */ /* 0x000fe400000100c3 */
[----:B------:R-:W-:Y:S01]  /*4e00*/  FMUL.FTZ R205, R61, R228 ;  /* 0x000000e43dcd7220 */ /* 0x000fe20000410000 */
[----:B------:R-:W-:Y:S01]  /*4e10*/  STS [R238.X4+0x864], R221 ;  /* 0x000864ddee007388 */ /* 0x000fe20000004800 */
[----:B------:R-:W-:-:S02]  /*4e20*/  FFMA.FTZ R195, R229, -R196, R234 ;  /* 0x800000c4e5c37223 */ /* 0x000fc400000100ea */
[----:B------:R-:W-:Y:S02]  /*4e30*/  FMUL.FTZ R206, R62, R133 ;  /* 0x000000853ece7220 */ /* 0x000fe40000410000 */
[----:B------:R-:W-:Y:S02]  /*4e40*/  FFMA.FTZ R218, R195, R205, R218 ;  /* 0x000000cdc3da7223 */ /* 0x000fe400000100da */
[----:B------:R-:W-:Y:S02]  /*4e50*/  FFMA.FTZ R225, R226, -R225, R235 ;  /* 0x800000e1e2e17223 */ /* 0x000fe400000100eb */
[-C--:B------:R-:W-:Y:S02]  /*4e60*/  FMUL.FTZ R217, R11, R206.reuse ;  /* 0x000000ce0bd97220 */ /* 0x080fe40000410000 */
[----:B------:R-:W-:Y:S01]  /*4e70*/  FFMA.FTZ R218, R225, R206, R218 ;  /* 0x000000cee1da7223 */ /* 0x000fe200000100da */
[----:B------:R-:W-:Y:S01]  /*4e80*/  IADD3 R206, R163, 0xa0, RZ ;  /* 0x000000a0a3ce7810 */ /* 0x000fe20007ffe0ff */
[----:B------:R-:W-:Y:S01]  /*4e90*/  FMUL.FTZ R223, R12, R205 ;  /* 0x000000cd0cdf7220 */ /* 0x000fe20000410000 */
[----:B------:R1:W-:Y:S01]  /*4ea0*/  STS [R238.X4+0x86c], R217 ;  /* 0x00086cd9ee007388 */ /* 0x0003e20000004800 */
[----:B0-----:R-:W-:-:S02]  /*4eb0*/  FMUL.FTZ R219, R14, R213 ;  /* 0x000000d50edb7220 */ /* 0x001fc40000410000 */
[----:B------:R-:W-:Y:S01]  /*4ec0*/  FMUL.FTZ R213, R16, R207 ;  /* 0x000000cf10d57220 */ /* 0x000fe20000410000 */
[----:B------:R-:W-:Y:S01]  /*4ed0*/  STS [R238.X4+0x868], R223 ;  /* 0x000868dfee007388 */ /* 0x000fe20000004800 */
[----:B------:R-:W-:Y:S02]  /*4ee0*/  FMUL.FTZ R205, R18, R203 ;  /* 0x000000cb12cd7220 */ /* 0x000fe40000410000 */
[----:B------:R-:W-:Y:S01]  /*4ef0*/  FFMA.FTZ R218, R199, R198, R218 ;  /* 0x000000c6c7da7223 */ /* 0x000fe200000100da */
[----:B------:R-:W-:Y:S01]  /*4f00*/  STS [R238.X4+0x860], R219 ;  /* 0x000860dbee007388 */ /* 0x000fe20000004800 */
[----:B------:R-:W-:Y:S01]  /*4f10*/  FMUL.FTZ R207, R17, R210 ;  /* 0x000000d211cf7220 */ /* 0x000fe20000410000 */
[----:B------:R-:W-:Y:S01]  /*4f20*/  IADD3 R198, R163, 0x20, RZ ;  /* 0x00000020a3c67810 */ /* 0x000fe20007ffe0ff */
[----:B-1----:R-:W-:Y:S01]  /*4f30*/  FMUL.FTZ R217, R15, R208 ;  /* 0x000000d00fd97220 */ /* 0x002fe20000410000 */
[----:B------:R-:W-:Y:S01]  /*4f40*/  STS [R238.X4+0x858], R213 ;  /* 0x000858d5ee007388 */ /* 0x000fe20000004800 */
[----:B------:R-:W-:Y:S01]  /*4f50*/  FMUL.FTZ R203, R19, R202 ;  /* 0x000000ca13cb7220 */ /* 0x000fe20000410000 */
[----:B------:R-:W-:Y:S01]  /*4f60*/  IADD3 R202, R163, 0x60, RZ ;  /* 0x00000060a3ca7810 */ /* 0x000fe20007ffe0ff */
[----:B------:R-:W-:Y:S01]  /*4f70*/  FMUL.FTZ R201, R20, R201 ;  /* 0x000000c914c97220 */ /* 0x000fe20000410000 */
[----:B------:R-:W-:Y:S01]  /*4f80*/  STS [R238.X4+0x85c], R217 ;  /* 0x00085cd9ee007388 */ /* 0x000fe20000004800 */
[----:B------:R-:W-:Y:S01]  /*4f90*/  FMUL.FTZ R199, R21, R200 ;  /* 0x000000c815c77220 */ /* 0x000fe20000410000 */
[C---:B------:R-:W-:Y:S01]  /*4fa0*/  IADD3 R200, R163.reuse, 0x40, RZ ;  /* 0x00000040a3c87810 */ /* 0x040fe20007ffe0ff */
[----:B------:R-:W-:Y:S01]  /*4fb0*/  FMUL.FTZ R197, R22, R197 ;  /* 0x000000c516c57220 */ /* 0x000fe20000410000 */
[----:B------:R-:W-:Y:S01]  /*4fc0*/  STS [R238.X4+0x854], R207 ;  /* 0x000854cfee007388 */ /* 0x000fe20000004800 */
[----:B------:R-:W-:Y:S01]  /*4fd0*/  FFMA.FTZ R196, R204, R209, R218 ;  /* 0x000000d1ccc47223 */ /* 0x000fe200000100da */
[----:B------:R-:W-:Y:S01]  /*4fe0*/  IADD3 R204, R163, 0x80, RZ ;  /* 0x00000080a3cc7810 */ /* 0x000fe20007ffe0ff */
[----:B------:R-:W-:Y:S01]  /*4ff0*/  IMAD R243, R169, c[0x0][0x2b8], RZ ;  /* 0x0000ae00a9f37a24 */ /* 0x000fe200078e02ff */
[----:B------:R-:W-:Y:S01]  /*5000*/  STS [R238.X4+0x850], R205 ;  /* 0x000850cdee007388 */ /* 0x000fe20000004800 */
[----:B------:R-:W-:Y:S01]  /*5010*/  FFMA.FTZ R41, R58, R220, R41 ;  /* 0x000000dc3a297223 */ /* 0x000fe20000010029 */
[----:B------:R-:W-:Y:S01]  /*5020*/  IADD3 R208, R163, 0xc0, RZ ;  /* 0x000000c0a3d07810 */ /* 0x000fe20007ffe0ff */
[----:B------:R-:W-:Y:S01]  /*5030*/  FFMA.FTZ R196, R215, R216, R196 ;  /* 0x000000d8d7c47223 */ /* 0x000fe200000100c4 */
[----:B------:R-:W-:Y:S01]  /*5040*/  STS [R238.X4+0x84c], R203 ;  /* 0x00084ccbee007388 */ /* 0x000fe20000004800 */
[C---:B------:R-:W-:Y:S01]  /*5050*/  IADD3 R210, R163.reuse, 0xe0, RZ ;  /* 0x000000e0a3d27810 */ /* 0x040fe20007ffe0ff */
[----:B------:R-:W-:Y:S01]  /*5060*/  IMAD R243, R170, c[0x0][0x2bc], R243 ;  /* 0x0000af00aaf37a24 */ /* 0x000fe200078e02f3 */
[C---:B------:R-:W-:Y:S01]  /*5070*/  IADD3 R216, R163.reuse, 0x120, RZ ;  /* 0x00000120a3d87810 */ /* 0x040fe20007ffe0ff */
[----:B------:R0:W-:Y:S01]  /*5080*/  STS [R238.X4+0x848], R201 ;  /* 0x000848c9ee007388 */ /* 0x0001e20000004800 */
[----:B------:R-:W-:Y:S01]  /*5090*/  IADD3 R218, R163, 0x140, RZ ;  /* 0x00000140a3da7810 */ /* 0x000fe20007ffe0ff */
[----:B------:R-:W-:Y:S01]  /*50a0*/  FMUL.FTZ R132, R81, R132 ;  /* 0x0000008451847220 */ /* 0x000fe20000410000 */
[----:B------:R-:W-:Y:S01]  /*50b0*/  IADD3 R220, R163, 0x160, RZ ;  /* 0x00000160a3dc7810 */ /* 0x000fe20007ffe0ff */
[----:B------:R1:W-:Y:S01]  /*50c0*/  STS [R238.X4+0x844], R199 ;  /* 0x000844c7ee007388 */ /* 0x0003e20000004800 */
[-C--:B------:R-:W-:Y:S01]  /*50d0*/  LEA.HI.SX32 R241, R198, R163.reuse, 0x1b ;  /* 0x000000a3c6f17211 */ /* 0x080fe200078fdaff */
[----:B------:R-:W-:Y:S01]  /*50e0*/  IMAD.IADD R129, R129, 0x1, R243 ;  /* 0x0000000181817824 */ /* 0x000fe200078e02f3 */
[-C--:B------:R-:W-:Y:S01]  /*50f0*/  LEA.HI.SX32 R198, R202, R163.reuse, 0x1b ;  /* 0x000000a3cac67211 */ /* 0x080fe200078fdaff */
[----:B------:R2:W-:Y:S01]  /*5100*/  STS [R238.X4+0x840], R197 ;  /* 0x000840c5ee007388 */ /* 0x0005e20000004800 */
[----:B------:R-:W-:Y:S01]  /*5110*/  LEA.HI.SX32 R202, R210, R163, 0x1b ;  /* 0x000000a3d2ca7211 */ /* 0x000fe200078fdaff */
[----:B------:R-:W-:Y:S01]  /*5120*/  FMUL.FTZ R243, R88, R211 ;  /* 0x000000d358f37220 */ /* 0x000fe20000410000 */
[-C--:B0-----:R-:W-:Y:S01]  /*5130*/  LEA.HI.SX32 R201, R208, R163.reuse, 0x1b ;  /* 0x000000a3d0c97211 */ /* 0x081fe200078fdaff */
[----:B------:R-:W-:Y:S01]  /*5140*/  BAR.SYNC.DEFER_BLOCKING 0x0 ;  /* 0x0000000000007b1d */ /* 0x000fe20000010000 */
[-C--:B------:R-:W-:Y:S01]  /*5150*/  LEA.HI.SX32 R203, R214, R163.reuse, 0x1b ;  /* 0x000000a3d6cb7211 */ /* 0x080fe200078fdaff */
[----:B------:R-:W-:Y:S01]  /*5160*/  FMUL.FTZ R245, R87, R212 ;  /* 0x000000d457f57220 */ /* 0x000fe20000410000 */
[----:B-1----:R-:W-:Y:S01]  /*5170*/  LEA.HI.SX32 R199, R204, R163, 0x1b ;  /* 0x000000a3ccc77211 */ /* 0x002fe200078fdaff */
[----:B------:R-:W-:Y:S01]  /*5180*/  FMUL.FTZ R227, R84, R227 ;  /* 0x000000e354e37220 */ /* 0x000fe20000410000 */
[-C--:B------:R-:W-:Y:S01]  /*5190*/  LEA.HI.SX32 R204, R216, R163.reuse, 0x1b ;  /* 0x000000a3d8cc7211 */ /* 0x080fe200078fdaff */
[----:B------:R-:W-:Y:S01]  /*51a0*/  IMAD.WIDE.U32 R126, R167, c[0x0][0x2a0], R126 ;  /* 0x0000a800a77e7a25 */ /* 0x000fe200078e007e */
[----:B--2---:R-:W-:-:S02]  /*51b0*/  LEA.HI.SX32 R197, R200, R163, 0x1b ;  /* 0x000000a3c8c57211 */ /* 0x004fc400078fdaff */
[-C--:B------:R-:W-:Y:S01]  /*51c0*/  LEA.HI.SX32 R200, R206, R163.reuse, 0x1b ;  /* 0x000000a3cec87211 */ /* 0x080fe200078fdaff */
[----:B------:R-:W-:Y:S01]  /*51d0*/  FMUL.FTZ R249, R85, R230 ;  /* 0x000000e655f97220 */ /* 0x000fe20000410000 */
[----:B------:R-:W-:Y:S01]  /*51e0*/  LEA.HI.SX32 R205, R218, R163, 0x1b ;  /* 0x000000a3dacd7211 */ /* 0x000fe200078fdaff */
        /* <DEDUP_REMOVED lines=8> */
[----:B------:R-:W-:Y:S01]  /*5270*/  IMAD.WIDE.U32 R128, R167, c[0x0][0x2c0], R128 ;  /* 0x0000b000a7807a25 */ /* 0x000fe200078e0080 */
[----:B------:R-:W-:-:S02]  /*5280*/  LEA.HI.SX32 R210, R246, R163, 0x1b ;  /* 0x000000a3f6d27211 */ /* 0x000fc400078fdaff */
[----:B------:R-:W-:Y:S01]  /*5290*/  MOV R230, UR10 ;  /* 0x0000000a00e67c02 */ /* 0x000fe20008000f00 */
[----:B------:R-:W0:Y:S01]  /*52a0*/  LDS R247, [R244.X4+0x840] ;  /* 0x00084000f4f77984 */ /* 0x000e220000004800 */
[----:B------:R-:W-:Y:S01]  /*52b0*/  IADD3 R134, P0, R126, UR10, RZ ;  /* 0x0000000a7e867c10 */ /* 0x000fe2000ff1e0ff */
[----:B------:R-:W-:Y:S02]  /*52c0*/  FMUL.FTZ R235, R77, R235 ;  /* 0x000000eb4deb7220 */ /* 0x000fe40000410000 */
[----:B------:R-:W1:Y:S01]  /*52d0*/  LDS R240, [R241.X4+0x8c0] ;  /* 0x0008c000f1f07984 */ /* 0x000e620000004800 */
[----:B------:R-:W-:Y:S02]  /*52e0*/  FMUL.FTZ R237, R76, R237 ;  /* 0x000000ed4ced7220 */ /* 0x000fe40000410000 */
[----:B------:R-:W-:Y:S01]  /*52f0*/  FMUL.FTZ R239, R74, R239 ;  /* 0x000000ef4aef7220 */ /* 0x000fe20000410000 */
[----:B------:R-:W2:Y:S01]  /*5300*/  LDS R211, [R197.X4+0x940] ;  /* 0x00094000c5d37984 */ /* 0x000ea20000004800 */
[----:B------:R-:W-:-:S02]  /*5310*/  FMUL.FTZ R226, R226, R133 ;  /* 0x00000085e2e27220 */ /* 0x000fc40000410000 */
[----:B------:R-:W-:Y:S01]  /*5320*/  FMUL.FTZ R229, R229, R228 ;  /* 0x000000e4e5e57220 */ /* 0x000fe20000410000 */
[----:B------:R-:W3:Y:S01]  /*5330*/  LDS R212, [R198.X4+0x9c0] ;  /* 0x0009c000c6d47984 */ /* 0x000ee20000004800 */
[----:B------:R-:W-:Y:S02]  /*5340*/  FADD.FTZ R38, R131, R38 ;  /* 0x0000002683267221 */ /* 0x000fe40000010000 */
[----:B------:R-:W-:Y:S01]  /*5350*/  FMUL.FTZ R228, R228, UR9 ;  /* 0x00000009e4e47c20 */ /* 0x000fe20008410000 */
        /* <DEDUP_REMOVED lines=15> */
[----:B-1----:R-:W-:-:S03]  /*5450*/  IMAD R132, R166, c[0x0][0x2a0], RZ ;  /* 0x0000a800a6847a24 */ /* 0x002fc600078e02ff */
[----:B------:R1:W-:Y:S01]  /*5460*/  STS [R238.X4+0x1080], R243 ;  /* 0x001080f3ee007388 */ /* 0x0003e20000004800 */
[----:B--2---:R-:W-:Y:S01]  /*5470*/  IMAD R245, R167, c[0x0][0x2a4], R132 ;  /* 0x0000a900a7f57a24 */ /* 0x004fe200078e0284 */
[----:B------:R-:W-:Y:S02]  /*5480*/  IADD3 R132, P1, R128, UR10, RZ ;  /* 0x0000000a80847c10 */ /* 0x000fe4000ff3e0ff */
[----:B------:R2:W-:Y:S01]  /*5490*/  STS [R238.X4+0x10a0], R233 ;  /* 0x0010a0e9ee007388 */ /* 0x0005e20000004800 */
[----:B---3--:R-:W-:Y:S02]  /*54a0*/  FMUL.FTZ R227, R75, R236 ;  /* 0x000000ec4be37220 */ /* 0x008fe40000410000 */
[----:B------:R-:W-:Y:S01]  /*54b0*/  IMAD.IADD R245, R127, 0x1, R245 ;  /* 0x000000017ff57824 */ /* 0x000fe200078e02f5 */
[----:B------:R3:W-:Y:S01]  /*54c0*/  STS [R238.X4+0x1098], R135 ;  /* 0x00109887ee007388 */ /* 0x0007e20000004800 */
[----:B-1----:R-:W-:Y:S02]  /*54d0*/  FMUL.FTZ R243, R79, R232 ;  /* 0x000000e84ff37220 */ /* 0x002fe40000410000 */
[----:B------:R-:W-:Y:S01]  /*54e0*/  FMUL.FTZ R232, R177, UR9 ;  /* 0x00000009b1e87c20 */ /* 0x000fe20008410000 */
[----:B------:R1:W-:Y:S01]  /*54f0*/  STS [R238.X4+0x10b4], R227 ;  /* 0x0010b4e3ee007388 */ /* 0x0003e20000004800 */
[----:B--2---:R-:W-:-:S02]  /*5500*/  FMUL.FTZ R233, R73, R130 ;  /* 0x0000008249e97220 */ /* 0x004fc40000410000 */
[----:B------:R-:W-:Y:S01]  /*5510*/  IMAD R130, R166, c[0x0][0x2c0], RZ ;  /* 0x0000b000a6827a24 */ /* 0x000fe200078e02ff */
[----:B------:R2:W-:Y:S01]  /*5520*/  STS [R238.X4+0x10a4], R243 ;  /* 0x0010a4f3ee007388 */ /* 0x0005e20000004800 */
[----:B------:R-:W-:Y:S01]  /*5530*/  FMUL.FTZ R236, R181, UR9 ;  /* 0x00000009b5ec7c20 */ /* 0x000fe20008410000 */
[----:B---3--:R-:W-:Y:S02]  /*5540*/  IADD3.X R135, R245, UR8, RZ, P0, !PT ;  /* 0x00000008f5877c10 */ /* 0x008fe400087fe4ff */
[----:B------:R3:W-:Y:S01]  /*5550*/  STS [R238.X4+0x1088], R231 ;  /* 0x001088e7ee007388 */ /* 0x0007e20000004800 */
[----:B-1----:R-:W-:Y:S01]  /*5560*/  IADD3 R227, -R230, c[0x0][0x168], -R163 ;  /* 0x00005a00e6e37a10 */ /* 0x002fe20007ffe9a3 */
[----:B------:R-:W-:Y:S02]  /*5570*/  FMUL.FTZ R230, R174, UR9 ;  /* 0x00000009aee67c20 */ /* 0x000fe40008410000 */
[----:B------:R-:W-:Y:S01]  /*5580*/  STS [R238.X4+0x108c], R249 ;  /* 0x00108cf9ee007388 */ /* 0x000fe20000004800 */
[----:B------:R-:W-:Y:S01]  /*5590*/  ISETP.GE.AND P0, PT, R227, 0x1, PT ;  /* 0x00000001e300780c */ /* 0x000fe20003f06270 */
[----:B--2---:R-:W-:-:S02]  /*55a0*/  IMAD R243, R167, c[0x0][0x2c4], R130 ;  /* 0x0000b100a7f37a24 */ /* 0x004fc400078e0282 */
[----:B------:R-:W-:Y:S01]  /*55b0*/  STS [R238.X4+0x1094], R251 ;  /* 0x001094fbee007388 */ /* 0x000fe20000004800 */
[----:B------:R-:W-:Y:S02]  /*55c0*/  FMUL.FTZ R130, R133, UR9 ;  /* 0x0000000985827c20 */ /* 0x000fe40008410000 */
[----:B---3--:R-:W-:Y:S01]  /*55d0*/  FMUL.FTZ R231, R78, R234 ;  /* 0x000000ea4ee77220 */ /* 0x008fe20000410000 */
[----:B------:R1:W-:Y:S01]  /*55e0*/  STS [R238.X4+0x10ac], R235 ;  /* 0x0010acebee007388 */ /* 0x0003e20000004800 */
[----:B------:R-:W-:Y:S02]  /*55f0*/  IMAD.IADD R243, R129, 0x1, R243 ;  /* 0x0000000181f37824 */ /* 0x000fe400078e02f3 */
[----:B------:R-:W-:Y:S01]  /*5600*/  FMUL.FTZ R225, R225, R130 ;  /* 0x00000082e1e17220 */ /* 0x000fe20000410000 */
[----:B------:R2:W-:Y:S01]  /*5610*/  STS [R238.X4+0x10a8], R231 ;  /* 0x0010a8e7ee007388 */ /* 0x0005e20000004800 */
[----:B------:R-:W-:Y:S01]  /*5620*/  FMUL.FTZ R234, R179, UR9 ;  /* 0x00000009b3ea7c20 */ /* 0x000fe20008410000 */
[----:B------:R-:W-:-:S02]  /*5630*/  IADD3.X R133, R243, UR8, RZ, P1, !PT ;  /* 0x00000008f3857c10 */ /* 0x000fc40008ffe4ff */
[----:B------:R3:W-:Y:S01]  /*5640*/  STS [R238.X4+0x10b0], R237 ;  /* 0x0010b0edee007388 */ /* 0x0007e20000004800 */
[----:B-1----:R-:W-:-:S03]  /*5650*/  FMUL.FTZ R235, R178, UR9 ;  /* 0x00000009b2eb7c20 */ /* 0x002fc60008410000 */
[----:B------:R1:W-:Y:S01]  /*5660*/  STS [R238.X4+0x10b8], R239 ;  /* 0x0010b8efee007388 */ /* 0x0003e20000004800 */
[----:B--2---:R-:W-:-:S03]  /*5670*/  FMUL.FTZ R231, R173, UR9 ;  /* 0x00000009ade77c20 */ /* 0x004fc60008410000 */
[----:B------:R2:W-:Y:S01]  /*5680*/  STS [R238.X4+0x10bc], R233 ;  /* 0x0010bce9ee007388 */ /* 0x0005e20000004800 */
[----:B---3--:R-:W-:Y:S02]  /*5690*/  FMUL.FTZ R237, R180, UR9 ;  /* 0x00000009b4ed7c20 */ /* 0x008fe40008410000 */
[----:B-1----:R-:W-:Y:S02]  /*56a0*/  FMUL.FTZ R239, R183, UR9 ;  /* 0x00000009b7ef7c20 */ /* 0x002fe40008410000 */
[----:B--2---:R-:W-:Y:S02]  /*56b0*/  FMUL.FTZ R233, R176, UR9 ;  /* 0x00000009b0e97c20 */ /* 0x004fe40008410000 */
[----:B------:R-:W-:Y:S01]  /*56c0*/  FMUL.FTZ R238, R182, UR9 ;  /* 0x00000009b6ee7c20 */ /* 0x000fe20008410000 */
[----:B------:R-:W-:Y:S06]  /*56d0*/  BAR.SYNC.DEFER_BLOCKING 0x0 ;  /* 0x0000000000007b1d */ /* 0x000fec0000010000 */
[----:B------:R-:W-:Y:S05]  /*56e0*/  @!P0 BRA `(.L_x_5498) ;  /* 0x000000f000008947 */ /* 0x000fea0003800000 */
[----:B0---4-:R-:W0:Y:S01]  /*56f0*/  LDS R249, [R244.X4+0x1080] ;  /* 0x00108000f4f97984 */ /* 0x011e220000004800 */
[----:B------:R-:W-:-:S02]  /*5700*/  IMAD R131, R242, c[0x0][0x2b0], RZ ;  /* 0x0000ac00f2837a24 */ /* 0x000fc400078e02ff */
        /* <DEDUP_REMOVED lines=13> */
.L_x_5498:
[----:B0---4-:R-:W-:Y:S05]  /*57e0*/  BSYNC B0 ;  /* 0x0000000000007941 */ /* 0x011fea0003800000 */
.L_x_5497:
        /* <DEDUP_REMOVED lines=8> */
[----:B------:R-:W-:Y:S01]  /*5870*/  UIMAD UR8, UR9, UR12, URZ ;  /* 0x0000000c090872a4 */ /* 0x000fe2000f8e023f */
[----:B------:R-:W-:Y:S01]  /*5880*/  IMAD R135, R157, -0x200, R168 ;  /* 0xfffffe009d877824 */ /* 0x000fe200078e02a8 */
[----:B------:R-:W-:Y:S01]  /*5890*/  USHF.L.U32 UR24, UR6, 0x2, URZ ;  /* 0x0000000206187899 */ /* 0x000fe2000800063f */
[----:B------:R-:W-:Y:S01]  /*58a0*/  LEA.HI.X R127, R128, c[0x0][0x324], R243, 0x2, P0 ;  /* 0x0000c900807f7a11 */ /* 0x000fe200000f14f3 */
[----:B------:R-:W-:Y:S01]  /*58b0*/  UIMAD UR9, UR9, UR14, URZ ;  /* 0x0000000e090972a4 */ /* 0x000fe2000f8e023f */
[----:B------:R-:W-:Y:S01]  /*58c0*/  ISETP.GE.AND P0, PT, R227, 0x21, PT ;  /* 0x00000021e300780c */ /* 0x000fe20003f06270 */
[----:B------:R-:W-:-:S02]  /*58d0*/  UIMAD UR8, UR24, UR13, UR8 ;  /* 0x0000000d180872a4 */ /* 0x000fc4000f8e0208 */
[----:B------:R-:W-:-:S10]  /*58e0*/  UIMAD UR9, UR24, UR15, UR9 ;  /* 0x0000000f180972a4 */ /* 0x000fd4000f8e0209 */
[----:B------:R-:W-:Y:S05]  /*58f0*/  @!P0 BRA `(.L_x_5500) ;  /* 0x000000a000008947 */ /* 0x000fea0003800000 */
[----:B------:R-:W-:-:S04]  /*5900*/  IMAD.WIDE R128, R135, 0x4, R130 ;  /* 0x0000000487807825 */ /* 0x000fc800078e0282 */
[----:B------:R-:W-:Y:S01]  /*5910*/  IMAD.U32 R133, RZ, RZ, UR24 ;  /* 0x00000018ff857e24 */ /* 0x000fe2000f8e00ff */
[----:B------:R-:W-:-:S03]  /*5920*/  MOV R243, UR24 ;  /* 0x0000001800f37c02 */ /* 0x000fc60008000f00 */
[----:B------:R-:W-:-:S04]  /*5930*/  IMAD.WIDE.U32 R128, R133, c[0x0][0x2b0], R128 ;  /* 0x0000ac0085807a25 */ /* 0x000fc800078e0080 */
[----:B------:R-:W-:Y:S01]  /*5940*/  IMAD.WIDE R132, R135, 0x4, R126 ;  /* 0x0000000487847825 */ /* 0x000fe200078e027e */
[----:B------:R-:W-:-:S05]  /*5950*/  IADD3 R129, R129, UR8, RZ ;  /* 0x0000000881817c10 */ /* 0x000fca000fffe0ff */
[----:B------:R-:W-:Y:S01]  /*5960*/  IMAD.WIDE.U32 R132, R243, c[0x0][0x2d0], R132 ;  /* 0x0000b400f3847a25 */ /* 0x000fe200078e0084 */
[----:B------:R1:W-:Y:S04]  /*5970*/  RED.E.ADD.F32.FTZ.RN.STRONG.GPU [R128.64+-0x780], R240 ;  /* 0xfff880f08000798e */ /* 0x0003e8000c10e790 */
[----:B------:R-:W-:-:S05]  /*5980*/  IADD3 R133, R133, UR9, RZ ;  /* 0x0000000985857c10 */ /* 0x000fca000fffe0ff */
[----:B0-----:R1:W-:Y:S02]  /*5990*/  RED.E.ADD.F32.FTZ.RN.STRONG.GPU [R132.64+-0x780], R241 ;  /* 0xfff880f18400798e */ /* 0x0013e4000c10e790 */
.L_x_5500:
[----:B------:R-:W-:Y:S05]  /*59a0*/  BSYNC B0 ;  /* 0x0000000000007941 */ /* 0x000fea0003800000 */
.L_x_5499:
[----:B------:R-:W2:Y:S01]  /*59b0*/  LDS R197, [R197.X4+0x1180] ;  /* 0x00118000c5c57984 */ /* 0x000ea20000004800 */
[----:B-1----:R-:W-:Y:S01]  /*59c0*/  SHF.R.S32.HI R128, RZ, 0x1f, R135 ;  /* 0x0000001fff807819 */ /* 0x002fe20000011487 */
[----:B------:R-:W-:Y:S01]  /*59d0*/  IMAD.SHL.U32 R129, R135, 0x4, RZ ;  /* 0x0000000487817824 */ /* 0x000fe200078e00ff */
[----:B------:R-:W-:Y:S01]  /*59e0*/  ISETP.GE.AND P6, PT, R227, 0x41, PT ;  /* 0x00000041e300780c */ /* 0x000fe20003fc6270 */
[----:B------:R-:W-:Y:S01]  /*59f0*/  BSSY B0, `(.L_x_5501) ;  /* 0x0000016000007945 */ /* 0x000fe20003800000 */
[----:B------:R-:W-:Y:S01]  /*5a00*/  SHF.L.U64.HI R133, R135, 0x2, R128 ;  /* 0x0000000287857819 */ /* 0x000fe20000010280 */
[----:B------:R-:W-:Y:S01]  /*5a10*/  FADD.FTZ R175, R196, R175 ;  /* 0x000000afc4af7221 */ /* 0x000fe20000010000 */
[C---:B------:R-:W-:Y:S02]  /*5a20*/  IADD3 R128, P0, R129.reuse, R130, RZ ;  /* 0x0000008281807210 */ /* 0x040fe40007f1e0ff */
[----:B------:R-:W-:Y:S02]  /*5a30*/  IADD3 R126, P1, R129, R126, RZ ;  /* 0x0000007e817e7210 */ /* 0x000fe40007f3e0ff */
[----:B------:R-:W-:Y:S01]  /*5a40*/  ISETP.GE.AND P2, PT, R227, 0xa1, PT ;  /* 0x000000a1e300780c */ /* 0x000fe20003f46270 */
[----:B------:R-:W-:Y:S01]  /*5a50*/  IMAD.X R129, R133, 0x1, R131, P0 ;  /* 0x0000000185817824 */ /* 0x000fe200000e0683 */
[----:B------:R-:W-:Y:S01]  /*5a60*/  ISETP.GE.AND P0, PT, R227, 0x61, PT ;  /* 0x00000061e300780c */ /* 0x000fe20003f06270 */
[----:B------:R-:W-:Y:S01]  /*5a70*/  IMAD.X R127, R133, 0x1, R127, P1 ;  /* 0x00000001857f7824 */ /* 0x000fe200008e067f */
[C---:B------:R-:W-:Y:S01]  /*5a80*/  ISETP.GE.AND P1, PT, R227.reuse, 0x81, PT ;  /* 0x00000081e300780c */ /* 0x040fe20003f26270 */
[----:B------:R-:W-:Y:S01]  /*5a90*/  IMAD.U32 R131, RZ, RZ, UR24 ;  /* 0x00000018ff837e24 */ /* 0x000fe2000f8e00ff */
[C---:B------:R-:W-:Y:S01]  /*5aa0*/  ISETP.GE.AND P3, PT, R227.reuse, 0xc1, PT ;  /* 0x000000c1e300780c */ /* 0x040fe20003f66270 */
[----:B------:R-:W-:Y:S01]  /*5ab0*/  IMAD.U32 R133, RZ, RZ, UR24 ;  /* 0x00000018ff857e24 */ /* 0x000fe2000f8e00ff */
[----:B------:R-:W-:Y:S01]  /*5ac0*/  ISETP.GE.AND P4, PT, R227, 0xe1, PT ;  /* 0x000000e1e300780c */ /* 0x000fe20003f86270 */
[----:B------:R-:W-:Y:S01]  /*5ad0*/  IMAD.WIDE.U32 R128, R131, c[0x0][0x2b0], R128 ;  /* 0x0000ac0083807a25 */ /* 0x000fe200078e0080 */
[----:B------:R-:W-:-:S03]  /*5ae0*/  ISETP.GE.AND P5, PT, R227, 0x101, PT ;  /* 0x00000101e300780c */ /* 0x000fc60003fa6270 */
[----:B------:R-:W-:Y:S01]  /*5af0*/  IMAD.WIDE.U32 R126, R133, c[0x0][0x2d0], R126 ;  /* 0x0000b400857e7a25 */ /* 0x000fe200078e007e */
[----:B------:R-:W-:-:S04]  /*5b00*/  IADD3 R129, R129, UR8, RZ ;  /* 0x0000000881817c10 */ /* 0x000fc8000fffe0ff */
[----:B------:R-:W-:Y:S01]  /*5b10*/  IADD3 R127, R127, UR9, RZ ;  /* 0x000000097f7f7c10 */ /* 0x000fe2000fffe0ff */
[----:B------:R-:W-:Y:S05]  /*5b20*/  @!P6 BRA `(.L_x_5502) ;  /* 0x000000200000e947 */ /* 0x000fea0003800000 */
[----:B------:R1:W-:Y:S04]  /*5b30*/  RED.E.ADD.F32.FTZ.RN.STRONG.GPU [R128.64+-0x700], R211 ;  /* 0xfff900d38000798e */ /* 0x0003e8000c10e790 */
[----:B--2---:R1:W-:Y:S02]  /*5b40*/  RED.E.ADD.F32.FTZ.RN.STRONG.GPU [R126.64+-0x700], R197 ;  /* 0xfff900c57e00798e */ /* 0x0043e4000c10e790 */
.L_x_5502:
[----:B------:R-:W-:Y:S05]  /*5b50*/  BSYNC B0 ;  /* 0x0000000000007941 */ /* 0x000fea0003800000 */
.L_x_5501:
[----:B------:R3:W4:Y:S01]  /*5b60*/  LDS R131, [R198.X4+0x1200] ;  /* 0x00120000c6837984 */ /* 0x0007220000004800 */
[----:B------:R-:W-:Y:S01]  /*5b70*/  BSSY B0, `(.L_x_5503) ;  /* 0x0000004000007945 */ /* 0x000fe20003800000 */
[----:B------:R-:W-:Y:S05]  /*5b80*/  @!P0 BRA `(.L_x_5504) ;  /* 0x0000002000008947 */ /* 0x000fea0003800000 */
[----:B------:R1:W-:Y:S04]  /*5b90*/  RED.E.ADD.F32.FTZ.RN.STRONG.GPU [R128.64+-0x680], R212 ;  /* 0xfff980d48000798e */ /* 0x0003e8000c10e790 */
[----:B----4-:R1:W-:Y:S02]  /*5ba0*/  RED.E.ADD.F32.FTZ.RN.STRONG.GPU [R126.64+-0x680], R131 ;  /* 0xfff980837e00798e */ /* 0x0103e4000c10e790 */
.L_x_5504:
[----:B------:R-:W-:Y:S05]  /*5bb0*/  BSYNC B0 ;  /* 0x0000000000007941 */ /* 0x000fea0003800000 */
.L_x_5503:
[----:B------:R-:W1:Y:S01]  /*5bc0*/  LDS R199, [R199.X4+0x1280] ;  /* 0x00128000c7c77984 */ /* 0x000e620000004800 */
[----:B------:R-:W-:Y:S01]  /*5bd0*/  BSSY B0, `(.L_x_5505) ;  /* 0x0000004000007945 */ /* 0x000fe20003800000 */
[----:B------:R-:W-:Y:S05]  /*5be0*/  @!P1 BRA `(.L_x_5506) ;  /* 0x0000002000009947 */ /* 0x000fea0003800000 */
[----:B------:R3:W-:Y:S04]  /*5bf0*/  RED.E.ADD.F32.FTZ.RN.STRONG.GPU [R128.64+-0x600], R213 ;  /* 0xfffa00d58000798e */ /* 0x0007e8000c10e790 */
[----:B-1----:R3:W-:Y:S02]  /*5c00*/  RED.E.ADD.F32.FTZ.RN.STRONG.GPU [R126.64+-0x600], R199 ;  /* 0xfffa00c77e00798e */ /* 0x0027e4000c10e790 */
.L_x_5506:
[----:B------:R-:W-:Y:S05]  /*5c10*/  BSYNC B0 ;  /* 0x0000000000007941 */ /* 0x000fea0003800000 */
.L_x_5505:
[----:B-1--4-:R1:W4:Y:S01]  /*5c20*/  LDS R131, [R200.X4+0x1300] ;  /* 0x00130000c8837984 */ /* 0x0123220000004800 */
[----:B------:R-:W-:Y:S01]  /*5c30*/  BSSY B0, `(.L_x_5507) ;  /* 0x0000004000007945 */ /* 0x000fe20003800000 */
[----:B------:R-:W-:Y:S05]  /*5c40*/  @!P2 BRA `(.L_x_5508) ;  /* 0x000000200000a947 */ /* 0x000fea0003800000 */
[----:B------:R1:W-:Y:S04]  /*5c50*/  RED.E.ADD.F32.FTZ.RN.STRONG.GPU [R128.64+-0x580], R214 ;  /* 0xfffa80d68000798e */ /* 0x0003e8000c10e790 */
[----:B----4-:R1:W-:Y:S02]  /*5c60*/  RED.E.ADD.F32.FTZ.RN.STRONG.GPU [R126.64+-0x580], R131 ;  /* 0xfffa80837e00798e */ /* 0x0103e4000c10e790 */
.L_x_5508:
[----:B------:R-:W-:Y:S05]  /*5c70*/  BSYNC B0 ;  /* 0x0000000000007941 */ /* 0x000fea0003800000 */
.L_x_5507:
[----:B------:R-:W1:Y:S01]  /*5c80*/  LDS R201, [R201.X4+0x1380] ;  /* 0x00138000c9c97984 */ /* 0x000e620000004800 */
[----:B------:R-:W-:Y:S01]  /*5c90*/  BSSY B0, `(.L_x_5509) ;  /* 0x0000004000007945 */ /* 0x000fe20003800000 */
[----:B------:R-:W-:Y:S05]  /*5ca0*/  @!P3 BRA `(.L_x_5510) ;  /* 0x000000200000b947 */ /* 0x000fea0003800000 */
[----:B------:R3:W-:Y:S04]  /*5cb0*/  RED.E.ADD.F32.FTZ.RN.STRONG.GPU [R128.64+-0x500], R215 ;  /* 0xfffb00d78000798e */ /* 0x0007e8000c10e790 */
[----:B-1----:R3:W-:Y:S02]  /*5cc0*/  RED.E.ADD.F32.FTZ.RN.STRONG.GPU [R126.64+-0x500], R201 ;  /* 0xfffb00c97e00798e */ /* 0x0027e4000c10e790 */
.L_x_5510:
[----:B------:R-:W-:Y:S05]  /*5cd0*/  BSYNC B0 ;  /* 0x0000000000007941 */ /* 0x000fea0003800000 */
.L_x_5509:
[----:B-1--4-:R1:W4:Y:S01]  /*5ce0*/  LDS R131, [R202.X4+0x1400] ;  /* 0x00140000ca837984 */ /* 0x0123220000004800 */
[----:B------:R-:W-:Y:S01]  /*5cf0*/  BSSY B0, `(.L_x_5511) ;  /* 0x0000004000007945 */ /* 0x000fe20003800000 */
[----:B------:R-:W-:Y:S05]  /*5d00*/  @!P4 BRA `(.L_x_5512) ;  /* 0x000000200000c947 */ /* 0x000fea0003800000 */
[----:B------:R1:W-:Y:S04]  /*5d10*/  RED.E.ADD.F32.FTZ.RN.STRONG.GPU [R128.64+-0x480], R216 ;  /* 0xfffb80d88000798e */ /* 0x0003e8000c10e790 */
[----:B----4-:R1:W-:Y:S02]  /*5d20*/  RED.E.ADD.F32.FTZ.RN.STRONG.GPU [R126.64+-0x480], R131 ;  /* 0xfffb80837e00798e */ /* 0x0103e4000c10e790 */
.L_x_5512:
[----:B------:R-:W-:Y:S05]  /*5d30*/  BSYNC B0 ;  /* 0x0000000000007941 */ /* 0x000fea0003800000 */
.L_x_5511:
[----:B------:R-:W1:Y:S01]  /*5d40*/  LDS R203, [R203.X4+0x1480] ;  /* 0x00148000cbcb7984 */ /* 0x000e620000004800 */
[----:B------:R-:W-:Y:S01]  /*5d50*/  BSSY B0, `(.L_x_5513) ;  /* 0x0000004000007945 */ /* 0x000fe20003800000 */
[----:B------:R-:W-:Y:S05]  /*5d60*/  @!P5 BRA `(.L_x_5514) ;  /* 0x000000200000d947 */ /* 0x000fea0003800000 */
[----:B------:R3:W-:Y:S04]  /*5d70*/  RED.E.ADD.F32.FTZ.RN.STRONG.GPU [R128.64+-0x400], R217 ;  /* 0xfffc00d98000798e */ /* 0x0007e8000c10e790 */
[----:B-1----:R3:W-:Y:S02]  /*5d80*/  RED.E.ADD.F32.FTZ.RN.STRONG.GPU [R126.64+-0x400], R203 ;  /* 0xfffc00cb7e00798e */ /* 0x0027e4000c10e790 */
.L_x_5514:
[----:B------:R-:W-:Y:S05]  /*5d90*/  BSYNC B0 ;  /* 0x0000000000007941 */ /* 0x000fea0003800000 */
.L_x_5513:
        /* <DEDUP_REMOVED lines=12> */
.L_x_5516:
[----:B-1----:R-:W-:Y:S05]  /*5e60*/  BSYNC B0 ;  /* 0x0000000000007941 */ /* 0x002fea0003800000 */
.L_x_5515:
[----:B------:R-:W1:Y:S01]  /*5e70*/  LDS R205, [R205.X4+0x1580] ;  /* 0x00158000cdcd7984 */ /* 0x000e620000004800 */
[----:B------:R-:W-:Y:S01]  /*5e80*/  BSSY B0, `(.L_x_5517) ;  /* 0x0000004000007945 */ /* 0x000fe20003800000 */
[----:B------:R-:W-:Y:S05]  /*5e90*/  @!P0 BRA `(.L_x_5518) ;  /* 0x0000002000008947 */ /* 0x000fea0003800000 */
[----:B------:R3:W-:Y:S04]  /*5ea0*/  RED.E.ADD.F32.FTZ.RN.STRONG.GPU [R128.64+-0x300], R219 ;  /* 0xfffd00db8000798e */ /* 0x0007e8000c10e790 */
[----:B-1----:R3:W-:Y:S02]  /*5eb0*/  RED.E.ADD.F32.FTZ.RN.STRONG.GPU [R126.64+-0x300], R205 ;  /* 0xfffd00cd7e00798e */ /* 0x0027e4000c10e790 */
.L_x_5518:
[----:B------:R-:W-:Y:S05]  /*5ec0*/  BSYNC B0 ;  /* 0x0000000000007941 */ /* 0x000fea0003800000 */
.L_x_5517:
[----:B----4-:R4:W3:Y:S01]  /*5ed0*/  LDS R131, [R206.X4+0x1600] ;  /* 0x00160000ce837984 */ /* 0x0108e20000004800 */
[----:B------:R-:W-:Y:S01]  /*5ee0*/  BSSY B0, `(.L_x_5519) ;  /* 0x0000004000007945 */ /* 0x000fe20003800000 */
[----:B------:R-:W-:Y:S05]  /*5ef0*/  @!P1 BRA `(.L_x_5520) ;  /* 0x0000002000009947 */ /* 0x000fea0003800000 */
[----:B------:R4:W-:Y:S04]  /*5f00*/  RED.E.ADD.F32.FTZ.RN.STRONG.GPU [R128.64+-0x280], R220 ;  /* 0xfffd80dc8000798e */ /* 0x0009e8000c10e790 */
[----:B---3--:R4:W-:Y:S02]  /*5f10*/  RED.E.ADD.F32.FTZ.RN.STRONG.GPU [R126.64+-0x280], R131 ;  /* 0xfffd80837e00798e */ /* 0x0089e4000c10e790 */
.L_x_5520:
[----:B------:R-:W-:Y:S05]  /*5f20*/  BSYNC B0 ;  /* 0x0000000000007941 */ /* 0x000fea0003800000 */
.L_x_5519:
[----:B------:R-:W4:Y:S01]  /*5f30*/  LDS R207, [R207.X4+0x1680] ;  /* 0x00168000cfcf7984 */ /* 0x000f220000004800 */
[----:B------:R-:W-:Y:S01]  /*5f40*/  BSSY B0, `(.L_x_5521) ;  /* 0x0000004000007945 */ /* 0x000fe20003800000 */
[----:B------:R-:W-:Y:S05]  /*5f50*/  @!P2 BRA `(.L_x_5522) ;  /* 0x000000200000a947 */ /* 0x000fea0003800000 */
[----:B------:R4:W-:Y:S04]  /*5f60*/  RED.E.ADD.F32.FTZ.RN.STRONG.GPU [R128.64+-0x200], R221 ;  /* 0xfffe00dd8000798e */ /* 0x0009e8000c10e790 */
[----:B----4-:R4:W-:Y:S02]  /*5f70*/  RED.E.ADD.F32.FTZ.RN.STRONG.GPU [R126.64+-0x200], R207 ;  /* 0xfffe00cf7e00798e */ /* 0x0109e4000c10e790 */
.L_x_5522:
[----:B------:R-:W-:Y:S05]  /*5f80*/  BSYNC B0 ;  /* 0x0000000000007941 */ /* 0x000fea0003800000 */
.L_x_5521:
[----:B---34-:R3:W4:Y:S01]  /*5f90*/  LDS R131, [R208.X4+0x1700] ;  /* 0x00170000d0837984 */ /* 0x0187220000004800 */
[----:B------:R-:W-:Y:S01]  /*5fa0*/  BSSY B0, `(.L_x_5523) ;  /* 0x0000004000007945 */ /* 0x000fe20003800000 */
[----:B------:R-:W-:Y:S05]  /*5fb0*/  @!P3 BRA `(.L_x_5524) ;  /* 0x000000200000b947 */ /* 0x000fea0003800000 */
[----:B------:R3:W-:Y:S04]  /*5fc0*/  RED.E.ADD.F32.FTZ.RN.STRONG.GPU [R128.64+-0x180], R222 ;  /* 0xfffe80de8000798e */ /* 0x0007e8000c10e790 */
[----:B----4-:R3:W-:Y:S02]  /*5fd0*/  RED.E.ADD.F32.FTZ.RN.STRONG.GPU [R126.64+-0x180], R131 ;  /* 0xfffe80837e00798e */ /* 0x0107e4000c10e790 */
.L_x_5524:
[----:B------:R-:W-:Y:S05]  /*5fe0*/  BSYNC B0 ;  /* 0x0000000000007941 */ /* 0x000fea0003800000 */
.L_x_5523:
[----:B------:R-:W3:Y:S01]  /*5ff0*/  LDS R209, [R209.X4+0x1780] ;  /* 0x00178000d1d17984 */ /* 0x000ee20000004800 */
[----:B------:R-:W-:Y:S01]  /*6000*/  BSSY B0, `(.L_x_5525) ;  /* 0x0000004000007945 */ /* 0x000fe20003800000 */
[----:B------:R-:W-:Y:S05]  /*6010*/  @!P4 BRA `(.L_x_5526) ;  /* 0x000000200000c947 */ /* 0x000fea0003800000 */
[----:B------:R4:W-:Y:S04]  /*6020*/  RED.E.ADD.F32.FTZ.RN.STRONG.GPU [R128.64+-0x100], R223 ;  /* 0xffff00df8000798e */ /* 0x0009e8000c10e790 */
[----:B---3--:R4:W-:Y:S02]  /*6030*/  RED.E.ADD.F32.FTZ.RN.STRONG.GPU [R126.64+-0x100], R209 ;  /* 0xffff00d17e00798e */ /* 0x0089e4000c10e790 */
.L_x_5526:
[----:B------:R-:W-:Y:S05]  /*6040*/  BSYNC B0 ;  /* 0x0000000000007941 */ /* 0x000fea0003800000 */
.L_x_5525:
[----:B---34-:R3:W4:Y:S01]  /*6050*/  LDS R131, [R210.X4+0x1800] ;  /* 0x00180000d2837984 */ /* 0x0187220000004800 */
[----:B------:R-:W-:Y:S01]  /*6060*/  BSSY B0, `(.L_x_5527) ;  /* 0x0000004000007945 */ /* 0x000fe20003800000 */
[----:B------:R-:W-:Y:S05]  /*6070*/  @!P5 BRA `(.L_x_5528) ;  /* 0x000000200000d947 */ /* 0x000fea0003800000 */
[----:B------:R3:W-:Y:S04]  /*6080*/  RED.E.ADD.F32.FTZ.RN.STRONG.GPU [R128.64+-0x80], R224 ;  /* 0xffff80e08000798e */ /* 0x0007e8000c10e790 */
[----:B----4-:R3:W-:Y:S02]  /*6090*/  RED.E.ADD.F32.FTZ.RN.STRONG.GPU [R126.64+-0x80], R131 ;  /* 0xffff80837e00798e */ /* 0x0107e4000c10e790 */
.L_x_5528:
[----:B------:R-:W-:Y:S05]  /*60a0*/  BSYNC B0 ;  /* 0x0000000000007941 */ /* 0x000fea0003800000 */
.L_x_5527:
[----:B---3--:R-:W3:Y:S01]  /*60b0*/  SHFL.DOWN P0, R126, R175, 0x1, 0x1f ;  /* 0x08201f00af7e7f89 */ /* 0x008ee20000000000 */
[----:B------:R-:W-:Y:S01]  /*60c0*/  FMUL.FTZ R0, R0, R173 ;  /* 0x000000ad00007220 */ /* 0x000fe20000410000 */
[----:B------:R-:W-:Y:S01]  /*60d0*/  ISETP.NE.AND P2, PT, R163, RZ, PT ;  /* 0x000000ffa300720c */ /* 0x000fe20003f45270 */
[----:B------:R-:W-:Y:S01]  /*60e0*/  FMUL.FTZ R231, R194, R231 ;  /* 0x000000e7c2e77220 */ /* 0x000fe20000410000 */
[----:B------:R-:W-:Y:S01]  /*60f0*/  BSSY B0, `(.L_x_5529) ;  /* 0x000004b000007945 */ /* 0x000fe20003800000 */
[----:B------:R-:W-:-:S02]  /*6100*/  FFMA.FTZ R47, R64, R0, R47 ;  /* 0x00000000402f7223 */ /* 0x000fc4000001002f */
        /* <DEDUP_REMOVED lines=24> */
[----:B------:R-:W-:Y:S02]  /*6290*/  FFMA.FTZ R230, R14, R11, R230 ;  /* 0x0000000b0ee67223 */ /* 0x000fe400000100e6 */
[----:B---3--:R-:W-:-:S02]  /*62a0*/  @P0 FADD R127, R126, R127 ;  /* 0x0000007f7e7f0221 */ /* 0x008fc40000000000 */
[----:B------:R-:W-:Y:S02]  /*62b0*/  FFMA.FTZ R233, R15, R176, R233 ;  /* 0x000000b00fe97223 */ /* 0x000fe400000100e9 */
[----:B------:R-:W-:Y:S01]  /*62c0*/  FFMA.FTZ R232, R16, R177, R232 ;  /* 0x000000b110e87223 */ /* 0x000fe200000100e8 */
[----:B------:R-:W3:Y:S01]  /*62d0*/  SHFL.DOWN P0, R128, R127, 0x4, 0x1f ;  /* 0x08801f007f807f89 */ /* 0x000ee20000000000 */
        /* <DEDUP_REMOVED lines=12> */
[----:B---3--:R-:W-:Y:S02]  /*63a0*/  @P0 FADD R128, R127, R128 ;  /* 0x000000807f800221 */ /* 0x008fe40000000000 */
[----:B------:R-:W-:Y:S02]  /*63b0*/  FADD.FTZ R34, R231, R34 ;  /* 0x00000022e7227221 */ /* 0x000fe40000010000 */
[----:B------:R-:W-:Y:S01]  /*63c0*/  FFMA.FTZ R49, R66, R176, R49 ;  /* 0x000000b042317223 */ /* 0x000fe20000010031 */
[----:B------:R-:W3:Y:S01]  /*63d0*/  SHFL.DOWN P0, R129, R128, 0x8, 0x1f ;  /* 0x09001f0080817f89 */ /* 0x000ee20000000000 */
        /* <DEDUP_REMOVED lines=12> */
[----:B---3--:R-:W-:Y:S01]  /*64a0*/  @P0 FADD R129, R128, R129 ;  /* 0x0000008180810221 */ /* 0x008fe20000000000 */
[----:B------:R-:W-:Y:S01]  /*64b0*/  ISETP.NE.AND P0, PT, R162, RZ, PT ;  /* 0x000000ffa200720c */ /* 0x000fe20003f05270 */
[----:B------:R-:W-:-:S02]  /*64c0*/  FFMA.FTZ R56, R71, R183, R56 ;  /* 0x000000b747387223 */ /* 0x000fc40000010038 */
[----:B------:R-:W-:Y:S01]  /*64d0*/  FADD.FTZ R27, R236, R27 ;  /* 0x0000001bec1b7221 */ /* 0x000fe20000010000 */
[----:B------:R-:W3:Y:S01]  /*64e0*/  SHFL.DOWN P1, R0, R129, 0x10, 0x1f ;  /* 0x0a001f0081007f89 */ /* 0x000ee20000020000 */
[----:B------:R-:W-:Y:S02]  /*64f0*/  FADD.FTZ R26, R21, R26 ;  /* 0x0000001a151a7221 */ /* 0x000fe40000010000 */
[----:B------:R-:W-:Y:S02]  /*6500*/  FADD.FTZ R25, R22, R25 ;  /* 0x0000001916197221 */ /* 0x000fe40000010000 */
[----:B---3--:R-:W-:-:S05]  /*6510*/  @P1 FADD R0, R129, R0 ;  /* 0x0000000081001221 */ /* 0x008fca0000000000 */
[----:B------:R3:W-:Y:S04]  /*6520*/  @!P0 STS [0x18c4], R0 ;  /* 0x0018c400ff008388 */ /* 0x0007e80000000800 */
[----:B------:R-:W-:Y:S06]  /*6530*/  BAR.SYNC.DEFER_BLOCKING 0x0 ;  /* 0x0000000000007b1d */ /* 0x000fec0000010000 */
[----:B------:R-:W-:Y:S05]  /*6540*/  @P2 BRA `(.L_x_5530) ;  /* 0x0000005000002947 */ /* 0x000fea0003800000 */
[----:B---3--:R-:W-:Y:S02]  /*6550*/  ISETP.NE.AND P0, PT, R155, c[0x0][0x174], PT ;  /* 0x00005d009b007a0c */ /* 0x008fe40003f05270 */
[----:B------:R-:W-:-:S11]  /*6560*/  SHF.L.U32 R5, R24, 0x2, RZ ;  /* 0x0000000218057819 */ /* 0x000fd600000006ff */
[----:B------:R-:W3:Y:S02]  /*6570*/  @P0 LDS R3, [R5+0x2b78] ;  /* 0x002b780005030984 */ /* 0x000ee40000000800 */
[----:B---3--:R-:W-:-:S05]  /*6580*/  @P0 FADD.FTZ R0, R0, R3 ;  /* 0x0000000300000221 */ /* 0x008fca0000010000 */
[----:B------:R3:W-:Y:S02]  /*6590*/  STS [R5+0x2b78], R0 ;  /* 0x002b780005007388 */ /* 0x0007e40000000800 */
.L_x_5530:
[----:B---3--:R-:W-:Y:S05]  /*65a0*/  BSYNC B0 ;  /* 0x0000000000007941 */ /* 0x008fea0003800000 */
.L_x_5529:
[----:B------:R-:W-:Y:S01]  /*65b0*/  IADD3 R24, R24, 0x1, RZ ;  /* 0x0000000118187810 */ /* 0x000fe20007ffe0ff */
[----:B------:R-:W-:-:S03]  /*65c0*/  UIADD3 UR6, UP0, UR6, 0x1, URZ ;  /* 0x0000000106067890 */ /* 0x000fc6000ff1e03f */
[----:B------:R-:W-:Y:S01]  /*65d0*/  ISETP.GE.AND P0, PT, R24, c[0x0][0x16c], PT ;  /* 0x00005b0018007a0c */ /* 0x000fe20003f06270 */
[----:B------:R-:W-:-:S12]  /*65e0*/  UIADD3.X UR7, URZ, UR7, URZ, UP0, !UPT ;  /* 0x000000073f077290 */ /* 0x000fd800087fe43f */
[----:B------:R-:W-:Y:S01]  /*65f0*/  @P0 CALL.REL.NOINC `(.L_x_5494) ;  /* 0x0000001000000944 */ /* 0x000fe20003c00000 */
[----:B------:R-:W-:Y:S05]  /*6600*/  BRA `(.L_x_5531) ;  /* 0xffffbeb000007947 */ /* 0x000fea000383ffff */
.L_x_5494:
[----:B------:R-:W-:Y:S01]  /*6610*/  BAR.SYNC.DEFER_BLOCKING 0x0 ;  /* 0x0000000000007b1d */ /* 0x000fe20000010000 */
[----:B------:R-:W-:Y:S01]  /*6620*/  F2FP.BF16.PACK_AB R55, R55, R56 ;  /* 0x000000383737723e */ /* 0x000fe200000010ff */
[----:B------:R-:W-:Y:S01]  /*6630*/  IMAD R67, R157, -0x200, R168 ;  /* 0xfffffe009d437824 */ /* 0x000fe200078e02a8 */
[----:B------:R-:W-:Y:S01]  /*6640*/  F2FP.BF16.PACK_AB R53, R53, R54 ;  /* 0x000000363535723e */ /* 0x000fe200000010ff */
[----:B------:R-:W-:Y:S01]  /*6650*/  IMAD.U32 R6, RZ, RZ, UR10 ;  /* 0x0000000aff067e24 */ /* 0x000fe2000f8e00ff */
[----:B------:R-:W-:Y:S01]  /*6660*/  F2FP.BF16.PACK_AB R51, R51, R52 ;  /* 0x000000343333723e */ /* 0x000fe200000010ff */
[----:B------:R-:W-:Y:S01]  /*6670*/  BSSY B0, `(.L_x_5532) ;  /* 0x0000055000007945 */ /* 0x000fe20003800000 */
[----:B------:R-:W-:Y:S02]  /*6680*/  PRMT R0, R55, 0x7632, R0 ;  /* 0x0000763237007816 */ /* 0x000fe40000000000 */
[----:B------:R-:W-:Y:S02]  /*6690*/  F2FP.BF16.PACK_AB R49, R49, R50 ;  /* 0x000000323131723e */ /* 0x000fe400000010ff */
[----:B------:R-:W-:-:S02]  /*66a0*/  PRMT R2, R53, 0x7632, R2 ;  /* 0x0000763235027816 */ /* 0x000fc40000000002 */
[----:B------:R-:W-:Y:S02]  /*66b0*/  PRMT R3, R51, 0x7632, R3 ;  /* 0x0000763233037816 */ /* 0x000fe40000000003 */
        /* <DEDUP_REMOVED lines=13> */
[----:B---3--:R-:W-:Y:S01]  /*6790*/  PRMT R0, R49, 0x7632, R0 ;  /* 0x0000763231007816 */ /* 0x008fe20000000000 */
[----:B------:R-:W-:Y:S01]  /*67a0*/  STS.U16 [R105], R55 ;  /* 0x0000003769007388 */ /* 0x000fe20000000400 */
[----:B-----5:R-:W-:-:S03]  /*67b0*/  PRMT R2, R45, 0x7632, R2 ;  /* 0x000076322d027816 */ /* 0x020fc60000000002 */
[----:B------:R3:W-:Y:S01]  /*67c0*/  STS.U16 [R105+0xe], R0 ;  /* 0x00000e0069007388 */ /* 0x0007e20000000400 */
[----:B----4-:R-:W-:-:S03]  /*67d0*/  PRMT R3, R43, 0x7632, R3 ;  /* 0x000076322b037816 */ /* 0x010fc60000000003 */
[----:B------:R-:W-:Y:S04]  /*67e0*/  STS.U16 [R105+0x4], R53 ;  /* 0x0000043569007388 */ /* 0x000fe80000000400 */
[----:B------:R-:W-:Y:S01]  /*67f0*/  STS.U16 [R105+0x8], R51 ;  /* 0x0000083369007388 */ /* 0x000fe20000000400 */
[----:B---3--:R-:W-:-:S03]  /*6800*/  IMAD.U32 R0, RZ, RZ, UR11 ;  /* 0x0000000bff007e24 */ /* 0x008fc6000f8e00ff */
[----:B------:R-:W-:Y:S04]  /*6810*/  STS.U16 [R105+0xc], R49 ;  /* 0x00000c3169007388 */ /* 0x000fe80000000400 */
[----:B------:R-:W-:Y:S04]  /*6820*/  STS.U16 [R105+0x10], R47 ;  /* 0x0000102f69007388 */ /* 0x000fe80000000400 */
[----:B------:R3:W-:Y:S04]  /*6830*/  STS.U16 [R105+0x12], R4 ;  /* 0x0000120469007388 */ /* 0x0007e80000000400 */
[----:B------:R-:W-:Y:S04]  /*6840*/  STS.U16 [R105+0x14], R45 ;  /* 0x0000142d69007388 */ /* 0x000fe80000000400 */
[----:B------:R-:W-:Y:S01]  /*6850*/  STS.U16 [R105+0x16], R2 ;  /* 0x0000160269007388 */ /* 0x000fe20000000400 */
[----:B---3--:R-:W-:-:S03]  /*6860*/  LEA.HI.X R4, R124, c[0x0][0x334], R65, 0x1, P2 ;  /* 0x0000cd007c047a11 */ /* 0x008fc600010f0c41 */
[----:B------:R-:W-:Y:S04]  /*6870*/  STS.U16 [R105+0x18], R43 ;  /* 0x0000182b69007388 */ /* 0x000fe80000000400 */
[----:B------:R3:W-:Y:S04]  /*6880*/  STS.U16 [R105+0x1a], R3 ;  /* 0x00001a0369007388 */ /* 0x0007e80000000400 */
[----:B------:R-:W-:Y:S04]  /*6890*/  STS.U16 [R105+0x1c], R41 ;  /* 0x00001c2969007388 */ /* 0x000fe80000000400 */
[----:B------:R4:W-:Y:S01]  /*68a0*/  STS.U16 [R105+0x1e], R5 ;  /* 0x00001e0569007388 */ /* 0x0009e20000000400 */
[----:B------:R-:W-:-:S06]  /*68b0*/  NOP ;  /* 0x0000000000007918 */ /* 0x000fcc0000000000 */
[----:B------:R-:W-:Y:S01]  /*68c0*/  LDS.U16 R11, [R139] ;  /* 0x000000008b0b7984 */ /* 0x000fe20000000400 */
[----:B---3--:R-:W-:-:S03]  /*68d0*/  IMAD.WIDE.U32 R2, R170, c[0x0][0x2d8], RZ ;  /* 0x0000b600aa027a25 */ /* 0x008fc600078e00ff */
[----:B------:R-:W-:Y:S01]  /*68e0*/  LDS.U16 R13, [R138+0x40] ;  /* 0x000040008a0d7984 */ /* 0x000fe20000000400 */
[----:B----4-:R-:W-:-:S03]  /*68f0*/  IMAD R5, R169, c[0x0][0x2d8], RZ ;  /* 0x0000b600a9057a24 */ /* 0x010fc600078e02ff */
[----:B------:R-:W-:Y:S01]  /*6900*/  LDS.U16 R15, [R137+0x80] ;  /* 0x00008000890f7984 */ /* 0x000fe20000000400 */
[----:B------:R-:W-:Y:S02]  /*6910*/  IMAD R7, R170, c[0x0][0x2dc], R5 ;  /* 0x0000b700aa077a24 */ /* 0x000fe400078e0205 */
[----:B------:R-:W-:Y:S01]  /*6920*/  IMAD R5, R171, c[0x0][0x2e0], RZ ;  /* 0x0000b800ab057a24 */ /* 0x000fe200078e02ff */
[----:B------:R-:W-:Y:S01]  /*6930*/  LDS.U16 R17, [R136+0xc0] ;  /* 0x0000c00088117984 */ /* 0x000fe20000000400 */
[----:B------:R-:W-:Y:S02]  /*6940*/  IMAD.IADD R3, R3, 0x1, R7 ;  /* 0x0000000103037824 */ /* 0x000fe400078e0207 */
[C---:B------:R-:W-:Y:S01]  /*6950*/  IMAD R5, R172.reuse, c[0x0][0x2e4], R5 ;  /* 0x0000b900ac057a24 */ /* 0x040fe200078e0205 */
[----:B------:R-:W-:Y:S01]  /*6960*/  LDS.U16 R19, [R117+0x100] ;  /* 0x0001000075137984 */ /* 0x000fe20000000400 */
[----:B------:R-:W-:-:S03]  /*6970*/  IMAD.WIDE.U32 R2, R172, c[0x0][0x2e0], R2 ;  /* 0x0000b800ac027a25 */ /* 0x000fc600078e0002 */
        /* <DEDUP_REMOVED lines=13> */
[----:B---3--:R-:W-:-:S04]  /*6a50*/  IADD3 R0, P1, R67, R2, RZ ;  /* 0x0000000243007210 */ /* 0x008fc80007f3e0ff */
[----:B------:R-:W-:Y:S02]  /*6a60*/  IADD3.X R5, R63, R5, R3, P1, !PT ;  /* 0x000000053f057210 */ /* 0x000fe40000ffe403 */
[----:B------:R-:W-:Y:S02]  /*6a70*/  IADD3 R2, P1, R124, UR10, RZ ;  /* 0x0000000a7c027c10 */ /* 0x000fe4000ff3e0ff */
[----:B------:R-:W-:Y:S02]  /*6a80*/  LEA R8, P2, R0, R9, 0x1 ;  /* 0x0000000900087211 */ /* 0x000fe400078408ff */
[----:B------:R-:W-:Y:S02]  /*6a90*/  LEA.HI.X.SX32 R3, R6, R65, 0x1, P1 ;  /* 0x0000004106037211 */ /* 0x000fe400008f0eff */
[----:B------:R-:W-:Y:S01]  /*6aa0*/  LEA.HI.X R9, R0, R4, R5, 0x1, P2 ;  /* 0x0000000400097211 */ /* 0x000fe200010f0c05 */
[----:B------:R-:W3:Y:S02]  /*6ab0*/  LDS R59, [0x420] ;  /* 0x00042000ff3b7984 */ /* 0x000ee40000000800 */
[----:B---3--:R-:W-:-:S02]  /*6ac0*/  ISETP.GE.AND P4, PT, R124, R59, PT ;  /* 0x0000003b7c00720c */ /* 0x008fc40003f86270 */
[-C--:B------:R-:W-:Y:S02]  /*6ad0*/  ISETP.GE.AND P3, PT, R153, R59.reuse, PT ;  /* 0x0000003b9900720c */ /* 0x080fe40003f66270 */
[-C--:B------:R-:W-:Y:S02]  /*6ae0*/  ISETP.GE.AND P2, PT, R152, R59.reuse, PT ;  /* 0x0000003b9800720c */ /* 0x080fe40003f46270 */
[-C--:B------:R-:W-:Y:S02]  /*6af0*/  ISETP.GE.AND P1, PT, R151, R59.reuse, PT ;  /* 0x0000003b9700720c */ /* 0x080fe40003f26270 */
[-C--:B------:R-:W-:Y:S02]  /*6b00*/  ISETP.GE.AND P5, PT, R150, R59.reuse, PT ;  /* 0x0000003b9600720c */ /* 0x080fe40003fa6270 */
[----:B------:R-:W-:-:S03]  /*6b10*/  ISETP.GE.AND P6, PT, R149, R59, PT ;  /* 0x0000003b9500720c */ /* 0x000fc60003fc6270 */
        /* <DEDUP_REMOVED lines=10> */
.L_x_5533:
[----:B------:R-:W-:Y:S05]  /*6bc0*/  BSYNC B0 ;  /* 0x0000000000007941 */ /* 0x000fea0003800000 */
.L_x_5532:
        /* <DEDUP_REMOVED lines=11> */
[----:B---3--:R-:W-:Y:S01]  /*6c80*/  PRMT R7, R25, 0x7632, R7 ;  /* 0x0000763219077816 */ /* 0x008fe20000000007 */
        /* <DEDUP_REMOVED lines=38> */
[----:B---3--:R-:W-:-:S02]  /*6ef0*/  PRMT R8, R29, 0x7632, R8 ;  /* 0x000076321d087816 */ /* 0x008fc40000000008 */
[----:B------:R-:W-:-:S03]  /*6f00*/  PRMT R9, R27, 0x7632, R9 ;  /* 0x000076321b097816 */ /* 0x000fc60000000009 */
[----:B------:R3:W-:Y:S04]  /*6f10*/  STS.U16 [R105+0x2], R7 ;  /* 0x0000020769007388 */ /* 0x0007e80000000400 */
[----:B------:R4:W-:Y:S04]  /*6f20*/  STS.U16 [R105+0xa], R8 ;  /* 0x00000a0869007388 */ /* 0x0009e80000000400 */
[----:B------:R5:W-:Y:S01]  /*6f30*/  STS.U16 [R105+0xc], R10 ;  /* 0x00000c0a69007388 */ /* 0x000be20000000400 */
[----:B---3--:R-:W-:Y:S02]  /*6f40*/  PRMT R7, R0, 0x7632, R7 ;  /* 0x0000763200077816 */ /* 0x008fe40000000007 */
[----:B------:R-:W-:Y:S01]  /*6f50*/  F2FP.BF16.PACK_AB R0, R38, R37 ;  /* 0x000000252600723e */ /* 0x000fe200000010ff */
[----:B------:R-:W-:Y:S01]  /*6f60*/  STS.U16 [R105], R25 ;  /* 0x0000001969007388 */ /* 0x000fe20000000400 */
[----:B----4-:R-:W-:Y:S01]  /*6f70*/  PRMT R8, R6, 0x7632, R8 ;  /* 0x0000763206087816 */ /* 0x010fe20000000008 */
[----:B------:R-:W-:Y:S01]  /*6f80*/  FADD.FTZ R37, R36, R37 ;  /* 0x0000002524257221 */ /* 0x000fe20000010000 */
[C---:B------:R-:W-:Y:S01]  /*6f90*/  PRMT R13, R0.reuse, 0x7610, R13 ;  /* 0x00007610000d7816 */ /* 0x040fe2000000000d */
[----:B------:R-:W-:Y:S01]  /*6fa0*/  STS.U16 [R105+0x4], R27 ;  /* 0x0000041b69007388 */ /* 0x000fe20000000400 */
[----:B------:R-:W-:Y:S01]  /*6fb0*/  PRMT R14, R0, 0x7632, R14 ;  /* 0x00007632000e7816 */ /* 0x000fe2000000000e */
[----:B------:R-:W-:Y:S01]  /*6fc0*/  FADD.FTZ R38, R37, R38 ;  /* 0x0000002625267221 */ /* 0x000fe20000010000 */
[----:B-----5:R-:W-:Y:S01]  /*6fd0*/  PRMT R10, R4, 0x7632, R10 ;  /* 0x00007632040a7816 */ /* 0x020fe2000000000a */
[----:B------:R-:W-:Y:S01]  /*6fe0*/  STS.U16 [R105+0x6], R9 ;  /* 0x0000060969007388 */ /* 0x000fe20000000400 */
[----:B------:R-:W-:Y:S01]  /*6ff0*/  MOV R0, UR11 ;  /* 0x0000000b00007c02 */ /* 0x000fe20008000f00 */
[----:B------:R-:W-:-:S02]  /*7000*/  FADD.FTZ R39, R38, R39 ;  /* 0x0000002726277221 */ /* 0x000fc40000010000 */
[----:B------:R-:W-:Y:S02]  /*7010*/  STS.U16 [R105+0x8], R29 ;  /* 0x0000081d69007388 */ /* 0x000fe40000000400 */
[----:B------:R-:W-:Y:S02]  /*7020*/  FADD.FTZ R164, R39, R40 ;  /* 0x0000002827a47221 */ /* 0x000fe40000010000 */
[----:B------:R3:W-:Y:S04]  /*7030*/  STS.U16 [R105+0xe], R7 ;  /* 0x00000e0769007388 */ /* 0x0007e80000000400 */
[----:B------:R-:W-:Y:S04]  /*7040*/  STS.U16 [R105+0x10], R11 ;  /* 0x0000100b69007388 */ /* 0x000fe80000000400 */
[----:B------:R-:W-:Y:S01]  /*7050*/  STS.U16 [R105+0x12], R12 ;  /* 0x0000120c69007388 */ /* 0x000fe20000000400 */
[----:B---3--:R-:W-:-:S03]  /*7060*/  IMAD R7, R169, c[0x0][0x2f8], RZ ;  /* 0x0000be00a9077a24 */ /* 0x008fc600078e02ff */
[----:B------:R-:W-:Y:S01]  /*7070*/  STS.U16 [R105+0x14], R6 ;  /* 0x0000140669007388 */ /* 0x000fe20000000400 */
[----:B------:R-:W-:-:S03]  /*7080*/  IMAD R7, R170, c[0x0][0x2fc], R7 ;  /* 0x0000bf00aa077a24 */ /* 0x000fc600078e0207 */
[----:B------:R-:W-:Y:S04]  /*7090*/  STS.U16 [R105+0x16], R8 ;  /* 0x0000160869007388 */ /* 0x000fe80000000400 */
[----:B------:R-:W-:Y:S04]  /*70a0*/  STS.U16 [R105+0x18], R13 ;  /* 0x0000180d69007388 */ /* 0x000fe80000000400 */
[----:B------:R-:W-:Y:S04]  /*70b0*/  STS.U16 [R105+0x1a], R14 ;  /* 0x00001a0e69007388 */ /* 0x000fe80000000400 */
[----:B------:R3:W-:Y:S04]  /*70c0*/  STS.U16 [R105+0x1c], R4 ;  /* 0x00001c0469007388 */ /* 0x0007e80000000400 */
[----:B------:R-:W-:Y:S01]  /*70d0*/  STS.U16 [R105+0x1e], R10 ;  /* 0x00001e0a69007388 */ /* 0x000fe20000000400 */
[----:B------:R-:W-:-:S06]  /*70e0*/  NOP ;  /* 0x0000000000007918 */ /* 0x000fcc0000000000 */
[----:B------:R-:W-:Y:S01]  /*70f0*/  LDS.U16 R139, [R139] ;  /* 0x000000008b8b7984 */ /* 0x000fe20000000400 */
[----:B---3--:R-:W-:-:S03]  /*7100*/  IMAD.WIDE.U32 R4, R170, c[0x0][0x2f8], RZ ;  /* 0x0000be00aa047a25 */ /* 0x008fc600078e00ff */
        /* <DEDUP_REMOVED lines=18> */
[----:B------:R-:W3:Y:S02]  /*7230*/  LDS R25, [0x420] ;  /* 0x00042000ff197984 */ /* 0x000ee40000000800 */
[----:B---3--:R-:W-:-:S02]  /*7240*/  ISETP.GE.AND P0, PT, R124, R25, PT ;  /* 0x000000197c00720c */ /* 0x008fc40003f06270 */
[----:B------:R-:W-:-:S04]  /*7250*/  IADD3 R124, P1, R124, -0x1e0, RZ ;  /* 0xfffffe207c7c7810 */ /* 0x000fc80007f3e0ff */
[----:B------:R-:W-:-:S07]  /*7260*/  IADD3.X R27, R65, -0x1, RZ, P1, !PT ;  /* 0xffffffff411b7810 */ /* 0x000fce0000ffe4ff */
        /* <DEDUP_REMOVED lines=10> */
.L_x_5535:
[----:B------:R-:W-:Y:S05]  /*7310*/  BSYNC B0 ;  /* 0x0000000000007941 */ /* 0x000fea0003800000 */
.L_x_5534:
[----:B------:R-:W-:Y:S01]  /*7320*/  IMAD.MOV.U32 R2, RZ, RZ, R4 ;  /* 0x000000ffff027224 */ /* 0x000fe200078e0004 */
[----:B------:R-:W-:Y:S01]  /*7330*/  LEA R0, P1, R124, c[0x0][0x340], 0x1 ;  /* 0x0000d0007c007a11 */ /* 0x000fe200078208ff */
[----:B------:R-:W-:Y:S01]  /*7340*/  IMAD.MOV.U32 R3, RZ, RZ, R29 ;  /* 0x000000ffff037224 */ /* 0x000fe200078e001d */
[-C--:B------:R-:W-:Y:S01]  /*7350*/  ISETP.GE.AND P3, PT, R154, R25.reuse, PT ;  /* 0x000000199a00720c */ /* 0x080fe20003f66270 */
[----:B------:R-:W-:Y:S01]  /*7360*/  IMAD R5, R171, c[0x0][0x300], RZ ;  /* 0x0000c000ab057a24 */ /* 0x000fe200078e02ff */
[----:B------:R-:W-:Y:S01]  /*7370*/  LEA.HI.X R4, R124, c[0x0][0x344], R27, 0x1, P1 ;  /* 0x0000d1007c047a11 */ /* 0x000fe200008f0c1b */
[----:B------:R-:W-:Y:S01]  /*7380*/  IMAD.WIDE.U32 R2, R172, c[0x0][0x300], R2 ;  /* 0x0000c000ac027a25 */ /* 0x000fe200078e0002 */
[-C--:B------:R-:W-:Y:S01]  /*7390*/  ISETP.GE.AND P4, PT, R153, R25.reuse, PT ;  /* 0x000000199900720c */ /* 0x080fe20003f86270 */
[----:B------:R-:W-:Y:S01]  /*73a0*/  UIADD3 UR22, UP0, UR22, -0x400, URZ ;  /* 0xfffffc0016167890 */ /* 0x000fe2000ff1e03f */
[-C--:B------:R-:W-:Y:S01]  /*73b0*/  ISETP.GE.AND P5, PT, R152, R25.reuse, PT ;  /* 0x000000199800720c */ /* 0x080fe20003fa6270 */
[----:B---3--:R-:W-:Y:S01]  /*73c0*/  IMAD R6, R172, c[0x0][0x304], R5 ;  /* 0x0000c100ac067a24 */ /* 0x008fe200078e0205 */
[----:B------:R-:W-:Y:S01]  /*73d0*/  IADD3 R5, P0, R67, R2, RZ ;  /* 0x0000000243057210 */ /* 0x000fe20007f1e0ff */
[----:B------:R-:W-:Y:S01]  /*73e0*/  UIADD3 UR18, UP1, UR18, -0x400, URZ ;  /* 0xfffffc0012127890 */ /* 0x000fe2000ff3e03f */
[-C--:B------:R-:W-:Y:S01]  /*73f0*/  ISETP.GE.AND P6, PT, R151, R25.reuse, PT ;  /* 0x000000199700720c */ /* 0x080fe20003fc6270 */
[----:B------:R-:W-:Y:S01]  /*7400*/  UIADD3 UR20, UP2, UR20, -0x400, URZ ;  /* 0xfffffc0014147890 */ /* 0x000fe2000ff5e03f */
[----:B------:R-:W-:Y:S01]  /*7410*/  IADD3.X R3, R63, R6, R3, P0, !PT ;  /* 0x000000063f037210 */ /* 0x000fe200007fe403 */
[----:B------:R-:W-:Y:S01]  /*7420*/  UIADD3.X UR23, UR23, -0x1, URZ, UP0, !UPT ;  /* 0xffffffff17177890 */ /* 0x000fe200087fe43f */
[----:B------:R-:W-:Y:S01]  /*7430*/  LEA R2, P0, R5, R0, 0x1 ;  /* 0x0000000005027211 */ /* 0x000fe200078008ff */
[----:B------:R-:W-:Y:S01]  /*7440*/  UIADD3.X UR19, UR19, -0x1, URZ, UP1, !UPT ;  /* 0xffffffff13137890 */ /* 0x000fe20008ffe43f */
[----:B------:R-:W-:Y:S01]  /*7450*/  ISETP.GE.AND P1, PT, R149, R25, PT ;  /* 0x000000199500720c */ /* 0x000fe20003f26270 */
[----:B------:R-:W-:Y:S01]  /*7460*/  UIADD3.X UR21, UR21, -0x1, URZ, UP2, !UPT ;  /* 0xffffffff15157890 */ /* 0x000fe200097fe43f */
[----:B------:R-:W-:-:S02]  /*7470*/  LEA.HI.X R3, R5, R4, R3, 0x1, P0 ;  /* 0x0000000405037211 */ /* 0x000fc400000f0c03 */
        /* <DEDUP_REMOVED lines=31> */
[----:B------:R-:W-:Y:S01]  /*7670*/  @!P0 CALL.REL.NOINC `(.L_x_5492) ;  /* 0x0000001000008944 */ /* 0x000fe20003c00000 */
[----:B------:R-:W-:Y:S05]  /*7680*/  BRA `(.L_x_5536) ;  /* 0xffff921000007947 */ /* 0x000fea000383ffff */
.L_x_5492:
[----:B------:R-:W-:Y:S02]  /*7690*/  ISETP.NE.U32.AND P0, PT, RZ, c[0x0][0x328], PT ;  /* 0x0000ca00ff007a0c */ /* 0x000fe40003f05070 */
[----:B------:R-:W-:Y:S02]  /*76a0*/  ISETP.NE.U32.AND P2, PT, RZ, c[0x0][0x348], PT ;  /* 0x0000d200ff007a0c */ /* 0x000fe40003f45070 */
[----:B------:R-:W-:-:S02]  /*76b0*/  ISETP.NE.AND.EX P1, PT, RZ, c[0x0][0x32c], PT, P0 ;  /* 0x0000cb00ff007a0c */ /* 0x000fc40003f25300 */
[----:B------:R-:W-:-:S11]  /*76c0*/  ISETP.NE.AND.EX P0, PT, RZ, c[0x0][0x34c], PT, P2 ;  /* 0x0000d300ff007a0c */ /* 0x000fd60003f05320 */
[----:B------:R-:W-:Y:S05]  /*76d0*/  @!P1 BRA `(.L_x_5537) ;  /* 0x0000014000009947 */ /* 0x000fea0003800000 */
[----:B------:R-:W4:Y:S01]  /*76e0*/  SHFL.DOWN P1, R0, R165, 0x1, 0x1f ;  /* 0x08201f00a5007f89 */ /* 0x000f220000020000 */
[----:B------:R-:W-:Y:S03]  /*76f0*/  BSSY B0, `(.L_x_5537) ;  /* 0x0000012000007945 */ /* 0x000fe60003800000 */
[----:B------:R-:W5:Y:S01]  /*7700*/  S2R R6, SR_LANEID ;  /* 0x0000000000067919 */ /* 0x000f620000000000 */
[----:B----4-:R-:W-:Y:S01]  /*7710*/  @P1 FADD R0, R0, R165 ;  /* 0x000000a500001221 */ /* 0x010fe20000000000 */
[----:B-----5:R-:W-:-:S04]  /*7720*/  ISETP.NE.AND P2, PT, R6, RZ, PT ;  /* 0x000000ff0600720c */ /* 0x020fc80003f45270 */
[----:B---3--:R-:W3:Y:S04]  /*7730*/  SHFL.DOWN P1, R3, R0, 0x2, 0x1f ;  /* 0x08401f0000037f89 */ /* 0x008ee80000020000 */
        /* <DEDUP_REMOVED lines=13> */
.L_x_5538:
[----:B---3--:R-:W-:Y:S05]  /*7810*/  BSYNC B0 ;  /* 0x0000000000007941 */ /* 0x008fea0003800000 */
.L_x_5537:
[----:B------:R-:W-:Y:S01]  /*7820*/  BSSY B0, `(.L_x_5539) ;  /* 0x0000018000007945 */ /* 0x000fe20003800000 */
[----:B------:R-:W-:Y:S05]  /*7830*/  @!P0 BRA `(.L_x_5540) ;  /* 0x0000015000008947 */ /* 0x000fea0003800000 */
[----:B------:R-:W-:Y:S06]  /*7840*/  BAR.SYNC.DEFER_BLOCKING 0x0 ;  /* 0x0000000000007b1d */ /* 0x000fec0000010000 */
[----:B---3--:R-:W3:Y:S04]  /*7850*/  SHFL.DOWN P0, R3, R164, 0x1, 0x1f ;  /* 0x08201f00a4037f89 */ /* 0x008ee80000000000 */
[----:B------:R-:W4:Y:S04]  /*7860*/  S2R R4, SR_LANEID ;  /* 0x0000000000047919 */ /* 0x000f280000000000 */
[----:B------:R-:W5:Y:S01]  /*7870*/  S2R R9, SR_TID.X ;  /* 0x0000000000097919 */ /* 0x000f620000002100 */
        /* <DEDUP_REMOVED lines=10> */
[----:B-----5:R-:W-:-:S04]  /*7920*/  ISETP.NE.AND P0, PT, R9, RZ, PT ;  /* 0x000000ff0900720c */ /* 0x020fc80003f05270 */
[----:B------:R3:W-:Y:S04]  /*7930*/  @!P1 STS [0x18c4], R7 ;  /* 0x0018c407ff009388 */ /* 0x0007e80000000800 */
[----:B------:R-:W-:Y:S06]  /*7940*/  BAR.SYNC.DEFER_BLOCKING 0x0 ;  /* 0x0000000000007b1d */ /* 0x000fec0000010000 */
[----:B------:R-:W-:Y:S05]  /*7950*/  @P0 BRA `(.L_x_5541) ;  /* 0x0000004000000947 */ /* 0x000fea0003800000 */
[----:B---3--:R3:W-:Y:S01]  /*7960*/  RED.E.ADD.F32.FTZ.RN.STRONG.GPU [R122.64], R7 ;  /* 0x000000077a00798e */ /* 0x0087e2000c10e790 */
[----:B------:R-:W-:Y:S01]  /*7970*/  HFMA2.MMA R9, -RZ, RZ, 0, 0 ;  /* 0x00000000ff097435 */ /* 0x000fe200000001ff */
[----:B------:R-:W-:Y:S05]  /*7980*/  BRA `(.L_x_5541) ;  /* 0x0000001000007947 */ /* 0x000fea0003800000 */
.L_x_5540:
[----:B---3--:R-:W3:Y:S02]  /*7990*/  S2R R9, SR_TID.X ;  /* 0x0000000000097919 */ /* 0x008ee40000002100 */
.L_x_5541:
[----:B---3--:R-:W-:Y:S05]  /*79a0*/  BSYNC B0 ;  /* 0x0000000000007941 */ /* 0x008fea0003800000 */
.L_x_5539:
[----:B------:R-:W-:-:S13]  /*79b0*/  ISETP.GE.AND P0, PT, R9, c[0x0][0x16c], PT ;  /* 0x00005b0009007a0c */ /* 0x000fda0003f06270 */
[----:B------:R-:W-:Y:S05]  /*79c0*/  @P0 EXIT ;  /* 0x000000000000094d */ /* 0x000fea0003800000 */
[----:B------:R-:W-:Y:S02]  /*79d0*/  IMAD R171, R171, c[0x0][0x288], RZ ;  /* 0x0000a200abab7a24 */ /* 0x000fe400078e02ff */
[----:B------:R-:W-:-:S04]  /*79e0*/  IMAD.WIDE.U32 R2, R172, c[0x0][0x288], RZ ;  /* 0x0000a200ac027a25 */ /* 0x000fc800078e00ff */
[----:B0-----:R-:W-:-:S04]  /*79f0*/  IMAD R13, R172, c[0x0][0x28c], R171 ;  /* 0x0000a300ac0d7a24 */ /* 0x001fc800078e02ab */
[----:B------:R-:W-:Y:S02]  /*7a00*/  IMAD.IADD R13, R3, 0x1, R13 ;  /* 0x00000001030d7824 */ /* 0x000fe400078e020d */
.L_x_5542:
[----:B0-----:R0:W3:Y:S01]  /*7a10*/  LDS R11, [R9.X4+0x2b78] ;  /* 0x002b7800090b7984 */ /* 0x0010e20000004800 */
[----:B------:R-:W-:Y:S01]  /*7a20*/  SHF.R.S32.HI R0, RZ, 0x1f, R9 ;  /* 0x0000001fff007819 */ /* 0x000fe20000011409 */
[----:B------:R-:W-:Y:S01]  /*7a30*/  IMAD.MOV.U32 R4, RZ, RZ, R2 ;  /* 0x000000ffff047224 */ /* 0x000fe200078e0002 */
[----:B------:R-:W-:Y:S01]  /*7a40*/  YIELD ;  /* 0x0000000000007946 */ /* 0x000fe20003800000 */
[----:B------:R-:W-:Y:S02]  /*7a50*/  IMAD.MOV.U32 R5, RZ, RZ, R13 ;  /* 0x000000ffff057224 */ /* 0x000fe400078e000d */
        /* <DEDUP_REMOVED lines=8> */
[----:B---3--:R0:W-:Y:S10]  /*7ae0*/  RED.E.ADD.F32.FTZ.RN.STRONG.GPU [R6.64], R11 ;  /* 0x0000000b0600798e */ /* 0x0081f4000c10e790 */
[----:B------:R-:W-:Y:S05]  /*7af0*/  @!P0 BRA `(.L_x_5542) ;  /* 0xffffff1000008947 */ /* 0x000fea000383ffff */
[----:B------:R-:W-:Y:S05]  /*7b00*/  EXIT ;  /* 0x000000000000794d */ /* 0x000fea0003800000 */
.L_x_5543:
        /* <DEDUP_REMOVED lines=15> */
.L_x_9080:


//--------------------- .text._Z25selective_scan_bwd_kernelI32Selective_Scan_bwd_kernel_traitsILi32ELi16ELb0ELb1ELb1ELb0ELb1EN3c108BFloat16EfEEv12SSMParamsBwd --------------------------
	.section	.text._Z25selective_scan_bwd_kernelI32Selective_Scan_bwd_kernel_traitsILi32ELi16ELb0ELb1ELb1ELb0ELb1EN3c108BFloat16EfEEv12SSMParamsBwd,"ax",@progbits
	.sectioninfo	@"SHI_REGISTERS=254"
	.align	128
        .global         _Z25selective_scan_bwd_kernelI32Selective_Scan_bwd_kernel_traitsILi32ELi16ELb0ELb1ELb1ELb0ELb1EN3c108BFloat16EfEEv12SSMParamsBwd
        .type           _Z25selective_scan_bwd_kernelI32Selective_Scan_bwd_kernel_traitsILi32ELi16ELb0ELb1ELb1ELb0ELb1EN3c108BFloat16EfEEv12SSMParamsBwd,@function
        .size           _Z25selective_scan_bwd_kernelI32Selective_Scan_bwd_kernel_traitsILi32ELi16ELb0ELb1ELb1ELb0ELb1EN3c108BFloat16EfEEv12SSMParamsBwd,(.L_x_9081 - _Z25selective_scan_bwd_kernelI32Selective_Scan_bwd_kernel_traitsILi32ELi16ELb0ELb1ELb1ELb0ELb1EN3c108BFloat16EfEEv12SSMParamsBwd)
        .other          _Z25selective_scan_bwd_kernelI32Selective_Scan_bwd_kernel_traitsILi32ELi16ELb0ELb1ELb1ELb0ELb1EN3c108BFloat16EfEEv12SSMParamsBwd,@"STO_CUDA_ENTRY STV_DEFAULT"
_Z25selective_scan_bwd_kernelI32Selective_Scan_bwd_kernel_traitsILi32ELi16ELb0ELb1ELb1ELb0ELb1EN3c108BFloat16EfEEv12SSMParamsBwd:
.text._Z25selective_scan_bwd_kernelI32Selective_Scan_bwd_kernel_traitsILi32ELi16ELb0ELb1ELb1ELb0ELb1EN3c108BFloat16EfEEv12SSMParamsBwd:
        /* <DEDUP_REMOVED lines=21> */
[----:B------:R-:W-:Y:S01]  /*0150*/  IMAD.U32 R2, RZ, RZ, UR4 ;  /* 0x00000004ff027e24 */ /* 0x000fe2000f8e00ff */
[----:B------:R-:W-:Y:S01]  /*0160*/  ULDC.64 UR28, c[0x0][0x278] ;  /* 0x00009e00001c7ab9 */ /* 0x000fe20000000a00 */
[----:B------:R-:W-:Y:S01]  /*0170*/  IMAD.U32 R4, RZ, RZ, UR6 ;  /* 0x00000006ff047e24 */ /* 0x000fe2000f8e00ff */
[----:B------:R-:W-:Y:S01]  /*0180*/  ULDC.64 UR34, c[0x0][0x248] ;  /* 0x0000920000227ab9 */ /* 0x000fe20000000a00 */
[----:B------:R-:W-:Y:S01]  /*0190*/  IMAD.U32 R3, RZ, RZ, UR5 ;  /* 0x00000005ff037e24 */ /* 0x000fe2000f8e00ff */
[----:B------:R-:W0:Y:S01]  /*01a0*/  I2F.RP R0, R9 ;  /* 0x0000000900007306 */ /* 0x000e220000209400 */
[----:B------:R-:W-:Y:S01]  /*01b0*/  IMAD.U32 R5, RZ, RZ, UR7 ;  /* 0x00000007ff057e24 */ /* 0x000fe2000f8e00ff */
[----:B-1----:R-:W-:-:S02]  /*01c0*/  USHF.R.S32.HI UR38, URZ, 0x1f, UR37 ;  /* 0x0000001f3f267899 */ /* 0x002fc40008011425 */
[----:B------:R1:W2:Y:S01]  /*01d0*/  @P3 LDG.E R6, [R2.64] ;  /* 0x0000002002063981 */ /* 0x0002a2000c1e1900 */
[----:B------:R-:W-:Y:S02]  /*01e0*/  UISETP.NE.U32.AND UP1, UPT, URZ, UR26, UPT ;  /* 0x0000001a3f00728c */ /* 0x000fe4000bf25070 */
[----:B------:R-:W-:Y:S01]  /*01f0*/  ULDC.64 UR4, c[0x0][0x260] ;  /* 0x0000980000047ab9 */ /* 0x000fe20000000a00 */
[----:B------:R3:W4:Y:S01]  /*0200*/  @P4 LDG.E R7, [R4.64] ;  /* 0x0000002004074981 */ /* 0x000722000c1e1900 */
[----:B------:R-:W-:Y:S01]  /*0210*/  ULDC.64 UR6, c[0x0][0x1d0] ;  /* 0x0000740000067ab9 */ /* 0x000fe20000000a00 */
[----:B------:R-:W-:Y:S01]  /*0220*/  IMAD.MOV.U32 R184, RZ, RZ, RZ ;  /* 0x000000ffffb87224 */ /* 0x000fe200078e00ff */
[----:B------:R-:W-:Y:S01]  /*0230*/  UISETP.NE.U32.AND UP0, UPT, URZ, UR4, UPT ;  /* 0x000000043f00728c */ /* 0x000fe2000bf05070 */
[----:B------:R-:W-:Y:S01]  /*0240*/  IMAD.MOV.U32 R183, RZ, RZ, RZ ;  /* 0x000000ffffb77224 */ /* 0x000fe200078e00ff */
[----:B------:R-:W-:Y:S01]  /*0250*/  UIMAD UR4, UR38, UR6, URZ ;  /* 0x00000006260472a4 */ /* 0x000fe2000f8e023f */
[----:B-1----:R-:W-:Y:S01]  /*0260*/  IMAD.MOV.U32 R2, RZ, RZ, RZ ;  /* 0x000000ffff027224 */ /* 0x002fe200078e00ff */
[----:B------:R-:W-:Y:S01]  /*0270*/  UISETP.NE.AND.EX UP1, UPT, URZ, UR27, UPT, UP1 ;  /* 0x0000001b3f00728c */ /* 0x000fe2000bf25310 */
[----:B0-----:R-:W0:Y:S01]  /*0280*/  MUFU.RCP R0, R0 ;  /* 0x0000000000007308 */ /* 0x001e220000001000 */
[----:B------:R-:W-:-:S02]  /*0290*/  UISETP.NE.U32.AND UP2, UPT, URZ, UR30, UPT ;  /* 0x0000001e3f00728c */ /* 0x000fc4000bf45070 */
[----:B------:R-:W-:Y:S02]  /*02a0*/  UIMAD.WIDE.U32 UR20, UR37, UR6, URZ ;  /* 0x00000006251472a5 */ /* 0x000fe4000f8e003f */
[----:B------:R-:W-:Y:S02]  /*02b0*/  UIMAD UR22, UR37, UR7, UR4 ;  /* 0x00000007251672a4 */ /* 0x000fe4000f8e0204 */
[----:B------:R-:W-:Y:S02]  /*02c0*/  UISETP.NE.AND.EX UP0, UPT, URZ, UR5, UPT, UP0 ;  /* 0x000000053f00728c */ /* 0x000fe4000bf05300 */
[----:B------:R-:W-:Y:S02]  /*02d0*/  ULDC.64 UR6, c[0x0][0x190] ;  /* 0x0000640000067ab9 */ /* 0x000fe40000000a00 */
[----:B------:R-:W-:Y:S02]  /*02e0*/  UISETP.NE.AND.EX UP2, UPT, URZ, UR31, UPT, UP2 ;  /* 0x0000001f3f00728c */ /* 0x000fe4000bf45320 */
[----:B------:R-:W-:-:S02]  /*02f0*/  UIMAD UR5, UR38, UR8, URZ ;  /* 0x00000008260572a4 */ /* 0x000fc4000f8e023f */
[----:B------:R-:W-:Y:S01]  /*0300*/  UIMAD UR4, UR38, UR28, URZ ;  /* 0x0000001c260472a4 */ /* 0x000fe2000f8e023f */
[----:B0-----:R-:W-:Y:S01]  /*0310*/  IADD3 R0, R0, 0xffffffe, RZ ;  /* 0x0ffffffe00007810 */ /* 0x001fe20007ffe0ff */
[----:B------:R-:W-:Y:S02]  /*0320*/  UIMAD UR15, UR38, UR6, URZ ;  /* 0x00000006260f72a4 */ /* 0x000fe4000f8e023f */
[----:B------:R-:W-:Y:S01]  /*0330*/  UIMAD.WIDE.U32 UR18, UR37, UR8, URZ ;  /* 0x00000008251272a5 */ /* 0x000fe2000f8e003f */
[----:B------:R-:W0:Y:S01]  /*0340*/  F2I.FTZ.U32.TRUNC.NTZ R3, R0 ;  /* 0x0000000000037305 */ /* 0x000e22000021f000 */
[----:B------:R-:W-:Y:S02]  /*0350*/  UIMAD UR24, UR37, UR9, UR5 ;  /* 0x00000009251872a4 */ /* 0x000fe4000f8e0205 */
[----:B------:R-:W-:Y:S02]  /*0360*/  UIMAD UR29, UR37, UR29, UR4 ;  /* 0x0000001d251d72a4 */ /* 0x000fe4000f8e0204 */
[----:B------:R-:W-:-:S02]  /*0370*/  UMOV UR8, URZ ;  /* 0x0000003f00087c82 */ /* 0x000fc40008000000 */
[----:B------:R-:W-:Y:S02]  /*0380*/  UIMAD.WIDE.U32 UR4, UR37, UR6, URZ ;  /* 0x00000006250472a5 */ /* 0x000fe4000f8e003f */
[----:B------:R-:W-:Y:S02]  /*0390*/  UIMAD UR15, UR37, UR7, UR15 ;  /* 0x00000007250f72a4 */ /* 0x000fe4000f8e020f */
[----:B------:R-:W-:Y:S02]  /*03a0*/  @UP1 ULEA UR8, UP3, UR16, UR26, 0x2 ;  /* 0x0000001a10081291 */ /* 0x000fe4000f86103f */
[----:B------:R-:W-:Y:S02]  /*03b0*/  ULDC.64 UR6, c[0x0][0x1b0] ;  /* 0x00006c0000067ab9 */ /* 0x000fe40000000a00 */
[----:B------:R-:W-:Y:S01]  /*03c0*/  UIMAD UR14, UR38, UR6, URZ ;  /* 0x00000006260e72a4 */ /* 0x000fe2000f8e023f */
[----:B0-----:R-:W-:Y:S01]  /*03d0*/  IMAD.MOV R0, RZ, RZ, -R3 ;  /* 0x000000ffff007224 */ /* 0x001fe200078e0a03 */
[----:B------:R-:W-:-:S02]  /*03e0*/  UIMAD.WIDE.U32 UR10, UR37, UR6, URZ ;  /* 0x00000006250a72a5 */ /* 0x000fc4000f8e003f */
[----:B------:R-:W-:Y:S01]  /*03f0*/  UMOV UR9, URZ ;  /* 0x0000003f00097c82 */ /* 0x000fe20008000000 */
[----:B---3--:R-:W-:Y:S01]  /*0400*/  IMAD R5, R0, R9, RZ ;  /* 0x0000000900057224 */ /* 0x008fe200078e02ff */
[----:B------:R-:W-:Y:S01]  /*0410*/  IABS R0, UR16 ;  /* 0x0000001000007c13 */ /* 0x000fe20008000000 */
[----:B------:R-:W-:Y:S01]  /*0420*/  @UP1 ULEA.HI.X UR9, UR16, UR27, UR17, 0x2, UP3 ;  /* 0x0000001b10091291 */ /* 0x000fe200098f1411 */
[----:B------:R-:W-:Y:S01]  /*0430*/  IMAD.U32 R4, RZ, RZ, UR10 ;  /* 0x0000000aff047e24 */ /* 0x000fe2000f8e00ff */
[----:B------:R-:W-:Y:S01]  /*0440*/  UMOV UR6, URZ ;  /* 0x0000003f00067c82 */ /* 0x000fe20008000000 */
[----:B------:R-:W-:Y:S01]  /*0450*/  IMAD.HI.U32 R2, R3, R5, R2 ;  /* 0x0000000503027227 */ /* 0x000fe200078e0002 */
[----:B------:R-:W-:Y:S02]  /*0460*/  @UP2 ULEA UR6, UP1, UR16, UR30, 0x2 ;  /* 0x0000001e10062291 */ /* 0x000fe4000f82103f */
[----:B------:R-:W-:Y:S01]  /*0470*/  UIMAD UR14, UR37, UR7, UR14 ;  /* 0x00000007250e72a4 */ /* 0x000fe2000f8e020e */
[----:B------:R-:W-:Y:S01]  /*0480*/  IMAD.U32 R3, RZ, RZ, UR5 ;  /* 0x00000005ff037e24 */ /* 0x000fe2000f8e00ff */
[----:B------:R-:W-:Y:S01]  /*0490*/  UIADD3 UR21, UR21, UR22, URZ ;  /* 0x0000001615157290 */ /* 0x000fe2000fffe03f */
[----:B------:R-:W-:Y:S01]  /*04a0*/  IMAD.HI.U32 R186, R2, R0, RZ ;  /* 0x0000000002ba7227 */ /* 0x000fe200078e00ff */
[----:B------:R-:W-:-:S02]  /*04b0*/  UMOV UR7, URZ ;  /* 0x0000003f00077c82 */ /* 0x000fc40008000000 */
[----:B------:R-:W-:Y:S01]  /*04c0*/  @UP2 ULEA.HI.X UR7, UR16, UR31, UR17, 0x2, UP1 ;  /* 0x0000001f10072291 */ /* 0x000fe200088f1411 */
[----:B------:R-:W-:Y:S01]  /*04d0*/  IMAD.MOV R2, RZ, RZ, -R186 ;  /* 0x000000ffff027224 */ /* 0x000fe200078e0aba */
[----:B------:R-:W-:Y:S01]  /*04e0*/  ULDC.64 UR26, c[0x0][0x1d8] ;  /* 0x00007600001a7ab9 */ /* 0x000fe20000000a00 */
[----:B------:R-:W-:Y:S01]  /*04f0*/  IMAD.U32 R5, RZ, RZ, UR11 ;  /* 0x0000000bff057e24 */ /* 0x000fe2000f8e00ff */
[----:B------:R-:W-:Y:S01]  /*0500*/  ULDC.64 UR30, c[0x0][0x1e8] ;  /* 0x00007a00001e7ab9 */ /* 0x000fe20000000a00 */
[C---:B------:R-:W-:Y:S01]  /*0510*/  IMAD R0, R9.reuse, R2, R0 ;  /* 0x0000000209007224 */ /* 0x040fe200078e0200 */
[----:B------:R-:W-:Y:S01]  /*0520*/  UIMAD UR22, UR17, UR30, URZ ;  /* 0x0000001e111672a4 */ /* 0x000fe2000f8e023f */
[----:B------:R-:W-:Y:S01]  /*0530*/  IMAD.U32 R2, RZ, RZ, UR4 ;  /* 0x00000004ff027e24 */ /* 0x000fe2000f8e00ff */
[----:B------:R-:W-:Y:S02]  /*0540*/  UIMAD UR23, UR17, UR26, URZ ;  /* 0x0000001a111772a4 */ /* 0x000fe4000f8e023f */
[----:B------:R-:W-:Y:S01]  /*0550*/  UIMAD.WIDE.U32 UR20, UR16, UR26, UR20 ;  /* 0x0000001a101472a5 */ /* 0x000fe2000f8e0014 */
[----:B------:R-:W-:Y:S01]  /*0560*/  ISETP.GT.U32.AND P1, PT, R9, R0, PT ;  /* 0x000000000900720c */ /* 0x000fe20003f24070 */
[----:B------:R-:W-:-:S02]  /*0570*/  UIMAD.WIDE.U32 UR12, UR37, UR28, URZ ;  /* 0x0000001c250c72a5 */ /* 0x000fc4000f8e003f */
[----:B------:R-:W-:Y:S02]  /*0580*/  ULDC UR26, c[0x0][0x174] ;  /* 0x00005d00001a7ab9 */ /* 0x000fe40000000800 */
[----:B------:R-:W-:Y:S02]  /*0590*/  UIADD3 UR19, UR19, UR24, URZ ;  /* 0x0000001813137290 */ /* 0x000fe4000fffe03f */
[----:B------:R-:W-:Y:S02]  /*05a0*/  UIMAD UR28, UR16, UR31, UR22 ;  /* 0x0000001f101c72a4 */ /* 0x000fe4000f8e0216 */
[----:B------:R-:W-:Y:S02]  /*05b0*/  ULEA UR31, UR26, 0xfffffe00, 0x9 ;  /* 0xfffffe001a1f7891 */ /* 0x000fe4000f8e483f */
[----:B------:R-:W-:Y:S02]  /*05c0*/  UIMAD.WIDE.U32 UR18, UR16, UR30, UR18 ;  /* 0x0000001e101272a5 */ /* 0x000fe4000f8e0012 */
[----:B------:R-:W-:Y:S01]  /*05d0*/  UIMAD UR27, UR16, UR27, UR23 ;  /* 0x0000001b101b72a4 */ /* 0x000fe2000f8e0217 */
[----:B------:R-:W-:Y:S01]  /*05e0*/  @!P1 IMAD.IADD R0, R0, 0x1, -R9 ;  /* 0x0000000100009824 */ /* 0x000fe200078e0a09 */
[----:B------:R-:W-:Y:S01]  /*05f0*/  USHF.R.S32.HI UR30, URZ, 0x1f, UR31 ;  /* 0x0000001f3f1e7899 */ /* 0x000fe2000801141f */
[----:B------:R-:W-:Y:S01]  /*0600*/  @!P1 IADD3 R186, R186, 0x1, RZ ;  /* 0x00000001baba9810 */ /* 0x000fe20007ffe0ff */
[----:B------:R-:W-:Y:S01]  /*0610*/  UIADD3 UR20, UP1, UR31, UR20, URZ ;  /* 0x000000141f147290 */ /* 0x000fe2000ff3e03f */
[----:B------:R-:W-:Y:S01]  /*0620*/  ISETP.NE.AND P1, PT, RZ, c[0x0][0x178], PT ;  /* 0x00005e00ff007a0c */ /* 0x000fe20003f25270 */
[----:B------:R-:W-:Y:S01]  /*0630*/  ULDC.64 UR24, c[0x0][0x240] ;  /* 0x0000900000187ab9 */ /* 0x000fe20000000a00 */
[----:B------:R-:W-:Y:S01]  /*0640*/  ISETP.GE.U32.AND P0, PT, R0, R9, PT ;  /* 0x000000090000720c */ /* 0x000fe20003f06070 */
[----:B------:R-:W-:-:S02]  /*0650*/  UIADD3.X UR21, UR30, UR21, UR27, UP1, !UPT ;  /* 0x000000151e157290 */ /* 0x000fc40008ffe41b */
[----:B------:R-:W-:Y:S02]  /*0660*/  ULEA UR24, UP1, UR20, UR24, 0x1 ;  /* 0x0000001814187291 */ /* 0x000fe4000f82083f */
[----:B------:R-:W-:Y:S02]  /*0670*/  UIADD3 UR13, UR13, UR29, URZ ;  /* 0x0000001d0d0d7290 */ /* 0x000fe4000fffe03f */
[----:B------:R-:W-:Y:S02]  /*0680*/  ULEA.HI.X UR25, UR20, UR25, UR21, 0x1, UP1 ;  /* 0x0000001914197291 */ /* 0x000fe400088f0c15 */
[----:B------:R-:W-:Y:S02]  /*0690*/  UIADD3 UR27, UP1, UR31, UR18, URZ ;  /* 0x000000121f1b7290 */ /* 0x000fe4000ff3e03f */
[----:B------:R-:W-:Y:S02]  /*06a0*/  ULDC UR21, c[0x0][0x178] ;  /* 0x00005e0000157ab9 */ /* 0x000fe40000000800 */
[----:B------:R-:W-:Y:S01]  /*06b0*/  ULOP3.LUT UR18, UR16, UR21, URZ, 0x3c, !UPT ;  /* 0x0000001510127292 */ /* 0x000fe2000f8e3c3f */
[----:B------:R-:W-:Y:S01]  /*06c0*/  @P0 IADD3 R186, R186, 0x1, RZ ;  /* 0x00000001baba0810 */ /* 0x000fe20007ffe0ff */
[----:B------:R-:W-:-:S02]  /*06d0*/  ULDC.64 UR22, c[0x0][0x280] ;  /* 0x0000a00000167ab9 */ /* 0x000fc40000000a00 */
[----:B------:R-:W-:Y:S02]  /*06e0*/  UIADD3.X UR20, UR30, UR19, UR28, UP1, !UPT ;  /* 0x000000131e147290 */ /* 0x000fe40008ffe41c */
[----:B------:R-:W-:Y:S01]  /*06f0*/  ISETP.LE.AND P2, PT, RZ, UR18, PT ;  /* 0x00000012ff007c0c */ /* 0x000fe2000bf43270 */
[----:B------:R-:W-:Y:S02]  /*0700*/  UIMAD UR29, UR17, UR22, URZ ;  /* 0x00000016111d72a4 */ /* 0x000fe4000f8e023f */
[----:B------:R-:W-:Y:S02]  /*0710*/  ULEA UR19, UP1, UR27, UR34, 0x1 ;  /* 0x000000221b137291 */ /* 0x000fe4000f82083f */
[----:B------:R-:W-:Y:S02]  /*0720*/  UIMAD.WIDE.U32 UR12, UR16, UR22, UR12 ;  /* 0x00000016100c72a5 */ /* 0x000fe4000f8e000c */
[----:B------:R-:W-:Y:S02]  /*0730*/  UIMAD UR23, UR16, UR23, UR29 ;  /* 0x00000017101772a4 */ /* 0x000fe4000f8e021d */
[----:B------:R-:W-:-:S02]  /*0740*/  ULEA.HI.X UR27, UR27, UR35, UR20, 0x1, UP1 ;  /* 0x000000231b1b7291 */ /* 0x000fc400088f0c14 */
[----:B------:R-:W-:Y:S02]  /*0750*/  UIADD3 UR29, UP1, UR31, UR12, URZ ;  /* 0x0000000c1f1d7290 */ /* 0x000fe4000ff3e03f */
[----:B------:R-:W-:Y:S01]  /*0760*/  @!P2 IMAD.MOV R186, RZ, RZ, -R186 ;  /* 0x000000ffffbaa224 */ /* 0x000fe200078e0aba */
[----:B------:R-:W-:Y:S01]  /*0770*/  @!P1 LOP3.LUT R186, RZ, c[0x0][0x178], RZ, 0x33, !PT ;  /* 0x00005e00ffba9a12 */ /* 0x000fe200078e33ff */
[----:B------:R-:W-:Y:S02]  /*0780*/  UIADD3 UR15, UR5, UR15, URZ ;  /* 0x0000000f050f7290 */ /* 0x000fe4000fffe03f */
[----:B------:R-:W-:Y:S01]  /*0790*/  ULDC.64 UR20, c[0x0][0x308] ;  /* 0x0000c20000147ab9 */ /* 0x000fe20000000a00 */
[----:B------:R-:W-:Y:S01]  /*07a0*/  SHF.R.S32.HI R185, RZ, 0x1f, R186 ;  /* 0x0000001fffb97819 */ /* 0x000fe200000114ba */
[----:B------:R-:W-:Y:S02]  /*07b0*/  UIADD3.X UR12, UR30, UR13, UR23, UP1, !UPT ;  /* 0x0000000d1e0c7290 */ /* 0x000fe40008ffe417 */
[----:B------:R-:W-:Y:S01]  /*07c0*/  UIADD3 UR14, UR11, UR14, URZ ;  /* 0x0000000e0b0e7290 */ /* 0x000fe2000fffe03f */
[----:B------:R-:W-:Y:S01]  /*07d0*/  IMAD.U32 R3, RZ, RZ, UR15 ;  /* 0x0000000fff037e24 */ /* 0x000fe2000f8e00ff */
[----:B------:R-:W-:Y:S01]  /*07e0*/  ULEA UR28, UP1, UR29, UR20, 0x1 ;  /* 0x000000141d1c7291 */ /* 0x000fe2000f82083f */
[----:B------:R-:W-:Y:S01]  /*07f0*/  IMAD R9, R185, c[0x0][0x1a8], RZ ;  /* 0x00006a00b9097a24 */ /* 0x000fe200078e02ff */
[----:B------:R-:W-:Y:S01]  /*0800*/  ULDC.64 UR10, c[0x0][0x260] ;  /* 0x00009800000a7ab9 */ /* 0x000fe20000000a00 */
[----:B------:R-:W-:Y:S01]  /*0810*/  IMAD.WIDE.U32 R2, R186, c[0x0][0x1a8], R2 ;  /* 0x00006a00ba027a25 */ /* 0x000fe200078e0002 */
[----:B------:R-:W-:-:S02]  /*0820*/  ULEA.HI.X UR29, UR29, UR21, UR12, 0x1, UP1 ;  /* 0x000000151d1d7291 */ /* 0x000fc400088f0c0c */
[----:B------:R-:W-:Y:S01]  /*0830*/  UISETP.GE.AND UP1, UPT, UR26, 0x1, UPT ;  /* 0x000000011a00788c */ /* 0x000fe2000bf26270 */
[----:B------:R-:W-:Y:S01]  /*0840*/  IMAD.U32 R5, RZ, RZ, UR14 ;  /* 0x0000000eff057e24 */ /* 0x000fe2000f8e00ff */
[----:B------:R-:W-:Y:S01]  /*0850*/  ULDC UR12, c[0x0][0x164] ;  /* 0x00005900000c7ab9 */ /* 0x000fe20000000800 */
[----:B------:R-:W-:Y:S01]  /*0860*/  IMAD R11, R185, c[0x0][0x1c8], RZ ;  /* 0x00007200b90b7a24 */ /* 0x000fe200078e02ff */
[----:B------:R-:W-:Y:S01]  /*0870*/  @UP0 UIMAD UR12, UR37, UR12, UR16 ;  /* 0x0000000c250c02a4 */ /* 0x000fe2000f8e0210 */
[----:B------:R-:W-:Y:S01]  /*0880*/  IMAD R9, R186, c[0x0][0x1ac], R9 ;  /* 0x00006b00ba097a24 */ /* 0x000fe200078e0209 */
[----:B------:R-:W-:Y:S01]  /*0890*/  IADD3 R180, P0, R2, UR31, RZ ;  /* 0x0000001f02b47c10 */ /* 0x000fe2000ff1e0ff */
[C---:B------:R-:W-:Y:S01]  /*08a0*/  IMAD.WIDE.U32 R4, R186.reuse, c[0x0][0x1c8], R4 ;  /* 0x00007200ba047a25 */ /* 0x040fe200078e0004 */
[----:B------:R-:W-:Y:S02]  /*08b0*/  @UP0 UIMAD UR12, UR12, UR26, URZ ;  /* 0x0000001a0c0c02a4 */ /* 0x000fe4000f8e023f */
[----:B------:R-:W-:Y:S01]  /*08c0*/  ULDC UR14, c[0x0][0x16c] ;  /* 0x00005b00000e7ab9 */ /* 0x000fe20000000800 */
[----:B------:R-:W-:Y:S01]  /*08d0*/  IMAD R11, R186, c[0x0][0x1cc], R11 ;  /* 0x00007300ba0b7a24 */ /* 0x000fe200078e020b */
[----:B------:R-:W-:Y:S01]  /*08e0*/  @UP0 UIMAD UR12, UR12, UR14, URZ ;  /* 0x0000000e0c0c02a4 */ /* 0x000fe2000f8e023f */
[----:B------:R-:W-:Y:S01]  /*08f0*/  IMAD.IADD R9, R3, 0x1, R9 ;  /* 0x0000000103097824 */ /* 0x000fe200078e0209 */
[----:B------:R-:W-:Y:S01]  /*0900*/  @UP0 UMOV UR13, 0x8 ;  /* 0x00000008000d0882 */ /* 0x000fe20000000000 */
[----:B------:R-:W-:Y:S01]  /*0910*/  IMAD.IADD R3, R5, 0x1, R11 ;  /* 0x0000000105037824 */ /* 0x000fe200078e020b */
[----:B------:R-:W-:Y:S01]  /*0920*/  @UP0 UIMAD.WIDE UR10, UR12, UR13, UR10 ;  /* 0x0000000d0c0a02a5 */ /* 0x000fe2000f8e020a */
[----:B------:R-:W-:Y:S01]  /*0930*/  IADD3 R178, P2, R4, UR31, RZ ;  /* 0x0000001f04b27c10 */ /* 0x000fe2000ff5e0ff */
[----:B------:R-:W-:Y:S01]  /*0940*/  UMOV UR4, URZ ;  /* 0x0000003f00047c82 */ /* 0x000fe20008000000 */
[----:B------:R-:W-:Y:S01]  /*0950*/  IADD3.X R5, R9, UR30, RZ, P0, !PT ;  /* 0x0000001e09057c10 */ /* 0x000fe200087fe4ff */
[----:B------:R-:W-:Y:S01]  /*0960*/  UMOV UR5, URZ ;  /* 0x0000003f00057c82 */ /* 0x000fe20008000000 */
[----:B------:R-:W-:Y:S01]  /*0970*/  PLOP3.LUT P0, PT, PT, PT, UP1, 0x80, 0x0 ;  /* 0x000000000000781c */ /* 0x000fe20003f0f018 */
[----:B------:R-:W-:Y:S01]  /*0980*/  UMOV UR12, UR8 ;  /* 0x00000008000c7c82 */ /* 0x000fe20008000000 */
[C---:B------:R-:W-:Y:S01]  /*0990*/  LEA R181, P1, R180.reuse, c[0x0][0x228], 0x1 ;  /* 0x00008a00b4b57a11 */ /* 0x040fe200078208ff */
[----:B------:R-:W-:Y:S01]  /*09a0*/  UMOV UR13, UR9 ;  /* 0x00000009000d7c82 */ /* 0x000fe20008000000 */
[----:B------:R-:W-:Y:S01]  /*09b0*/  IADD3.X R3, R3, UR30, RZ, P2, !PT ;  /* 0x0000001e03037c10 */ /* 0x000fe200097fe4ff */
[----:B------:R-:W-:Y:S01]  /*09c0*/  UMOV UR14, UR6 ;  /* 0x00000006000e7c82 */ /* 0x000fe20008000000 */
[----:B------:R-:W-:Y:S01]  /*09d0*/  LEA.HI.X R180, R180, c[0x0][0x22c], R5, 0x1, P1 ;  /* 0x00008b00b4b47a11 */ /* 0x000fe200008f0c05 */
[----:B------:R-:W-:-:S02]  /*09e0*/  UMOV UR15, UR7 ;  /* 0x00000007000f7c82 */ /* 0x000fc40008000000 */
[----:B------:R-:W-:Y:S02]  /*09f0*/  @!UP0 UMOV UR10, URZ ;  /* 0x0000003f000a8c82 */ /* 0x000fe40008000000 */
[----:B------:R-:W-:Y:S01]  /*0a00*/  @!UP0 UMOV UR11, URZ ;  /* 0x0000003f000b8c82 */ /* 0x000fe20008000000 */
[----:B--2---:R0:W1:Y:S01]  /*0a10*/  @P3 R2UR UR4, R6 ;  /* 0x00000000060433c2 */ /* 0x00406200000e0000 */
[----:B------:R-:W-:-:S04]  /*0a20*/  LEA R179, P3, R178, c[0x0][0x230], 0x1 ;  /* 0x00008c00b2b37a11 */ /* 0x000fc800078608ff */
[----:B------:R-:W-:-:S03]  /*0a30*/  LEA.HI.X R178, R178, c[0x0][0x234], R3, 0x1, P3 ;  /* 0x00008d00b2b27a11 */ /* 0x000fc600018f0c03 */
[----:B----4-:R0:W2:Y:S01]  /*0a40*/  @P4 R2UR UR5, R7 ;  /* 0x00000000070543c2 */ /* 0x0100a200000e0000 */
[----:B------:R-:W-:Y:S05]  /*0a50*/  @!P0 BRA `(.L_x_5544) ;  /* 0x00009ab000008947 */ /* 0x000fea0003800000 */
[----:B------:R-:W3:Y:S01]  /*0a60*/  S2R R182, SR_TID.X ;  /* 0x0000000000b67919 */ /* 0x000ee20000002100 */
[----:B------:R-:W-:Y:S01]  /*0a70*/  IMAD.MOV.U32 R183, RZ, RZ, RZ ;  /* 0x000000ffffb77224 */ /* 0x000fe200078e00ff */
[----:B------:R-:W-:Y:S01]  /*0a80*/  UMOV UR26, UR19 ;  /* 0x00000013001a7c82 */ /* 0x000fe20008000000 */
[----:B------:R-:W-:Y:S01]  /*0a90*/  IMAD.MOV.U32 R184, RZ, RZ, RZ ;  /* 0x000000ffffb87224 */ /* 0x000fe200078e00ff */
[----:B------:R-:W4:Y:S01]  /*0aa0*/  S2R R177, SR_LANEID ;  /* 0x0000000000b17919 */ /* 0x000f220000000000 */
[----:B------:R-:W-:Y:S01]  /*0ab0*/  UMOV UR6, URZ ;  /* 0x0000003f00067c82 */ /* 0x000fe20008000000 */
[C---:B---3--:R-:W-:Y:S01]  /*0ac0*/  IMAD.SHL.U32 R0, R182.reuse, 0x10, RZ ;  /* 0x00000010b6007824 */ /* 0x048fe200078e00ff */
[----:B------:R-:W-:-:S04]  /*0ad0*/  LOP3.LUT R176, R182, 0x1f, RZ, 0xc0, !PT ;  /* 0x0000001fb6b07812 */ /* 0x000fc800078ec0ff */
[----:B------:R-:W-:-:S04]  /*0ae0*/  LOP3.LUT R121, R0, 0xfffffe00, RZ, 0xc0, !PT ;  /* 0xfffffe0000797812 */ /* 0x000fc800078ec0ff */
[----:B------:R-:W-:-:S04]  /*0af0*/  LOP3.LUT R120, R121, 0x1f, R182, 0xf8, !PT ;  /* 0x0000001f79787812 */ /* 0x000fc800078ef8b6 */
        /* <DEDUP_REMOVED lines=16> */
.L_x_5592:
[----:B------:R-:W-:Y:S01]  /*0c00*/  ULDC UR30, c[0x0][0x174] ;  /* 0x00005d00001e7ab9 */ /* 0x000fe20000000800 */
[----:B------:R-:W-:Y:S01]  /*0c10*/  BAR.SYNC.DEFER_BLOCKING 0x0 ;  /* 0x0000000000007b1d */ /* 0x000fe20000010000 */
[----:B------:R-:W-:Y:S01]  /*0c20*/  UIADD3 UR30, -UR6, UR30, URZ ;  /* 0x0000001e061e7290 */ /* 0x000fe2000fffe13f */
[C---:B--2---:R-:W-:Y:S02]  /*0c30*/  LEA R2, P1, R120.reuse, UR24, 0x1 ;  /* 0x0000001878027c11 */ /* 0x044fe4000f8208ff */
[----:B------:R-:W-:Y:S01]  /*0c40*/  PRMT R5, RZ, 0x7610, R5 ;  /* 0x00007610ff057816 */ /* 0x000fe20000000005 */
[----:B------:R-:W-:Y:S01]  /*0c50*/  ULEA UR39, UR30, 0xfffffe00, 0x9 ;  /* 0xfffffe001e277891 */ /* 0x000fe2000f8e483f */
[----:B------:R-:W-:Y:S01]  /*0c60*/  LEA.HI.X R3, R120, UR25, R121, 0x1, P1 ;  /* 0x0000001978037c11 */ /* 0x000fe200088f0c79 */
[----:B------:R-:W-:-:S02]  /*0c70*/  ULDC UR31, c[0x0][0x168] ;  /* 0x00005a00001f7ab9 */ /* 0x000fc40000000800 */
[----:B------:R-:W-:Y:S01]  /*0c80*/  UIADD3 UR31, -UR39, UR31, URZ ;  /* 0x0000001f271f7290 */ /* 0x000fe2000fffe13f */
[----:B------:R-:W-:Y:S02]  /*0c90*/  PRMT R0, RZ, 0x7610, R0 ;  /* 0x00007610ff007816 */ /* 0x000fe40000000000 */
        /* <DEDUP_REMOVED lines=14> */
[C---:B------:R-:W-:Y:S02]  /*0d80*/  IADD3 R18, R177.reuse, 0x20, RZ ;  /* 0x00000020b1127810 */ /* 0x040fe40007ffe0ff */
[C---:B------:R-:W-:Y:S02]  /*0d90*/  LEA.HI.SX32 R160, R177.reuse, R177, 0x1b ;  /* 0x000000b1b1a07211 */ /* 0x040fe400078fdaff */
[----:B------:R-:W-:-:S02]  /*0da0*/  IADD3 R20, R177, 0x40, RZ ;  /* 0x00000040b1147810 */ /* 0x000fc40007ffe0ff */
        /* <DEDUP_REMOVED lines=39> */
[----:B------:R-:W-:-:S02]  /*1020*/  LEA.HI.SX32 R18, R18, R177, 0x1b ;  /* 0x000000b112127211 */ /* 0x000fc400078fdaff */
[----:B------:R-:W-:Y:S02]  /*1030*/  SHF.L.U32 R160, R160, 0x1, RZ ;  /* 0x00000001a0a07819 */ /* 0x000fe400000006ff */
[-C--:B------:R-:W-:Y:S01]  /*1040*/  LEA.HI.SX32 R20, R20, R177.reuse, 0x1b ;  /* 0x000000b114147211 */ /* 0x080fe200078fdaff */
[----:B------:R-:W-:Y:S01]  /*1050*/  IMAD.SHL.U32 R159, R18, 0x2, RZ ;  /* 0x00000002129f7824 */ /* 0x000fe200078e00ff */
[-C--:B------:R-:W-:Y:S02]  /*1060*/  LEA.HI.SX32 R22, R22, R177.reuse, 0x1b ;  /* 0x000000b116167211 */ /* 0x080fe400078fdaff */
[-C--:B------:R-:W-:Y:S02]  /*1070*/  LEA.HI.SX32 R24, R24, R177.reuse, 0x1b ;  /* 0x000000b118187211 */ /* 0x080fe400078fdaff */
[C---:B0-----:R-:W-:Y:S02]  /*1080*/  IADD3 R2, R177.reuse, 0xc0, RZ ;  /* 0x000000c0b1027810 */ /* 0x041fe40007ffe0ff */
[-C--:B------:R-:W-:Y:S01]  /*1090*/  LEA.HI.SX32 R26, R26, R177.reuse, 0x1b ;  /* 0x000000b11a1a7211 */ /* 0x080fe200078fdaff */
[----:B------:R-:W-:Y:S01]  /*10a0*/  IMAD.SHL.U32 R158, R20, 0x2, RZ ;  /* 0x00000002149e7824 */ /* 0x000fe200078e00ff */
[C---:B------:R-:W-:Y:S01]  /*10b0*/  IADD3 R18, R177.reuse, 0xe0, RZ ;  /* 0x000000e0b1127810 */ /* 0x040fe20007ffe0ff */
[----:B------:R-:W-:Y:S01]  /*10c0*/  IMAD.SHL.U32 R157, R22, 0x2, RZ ;  /* 0x00000002169d7824 */ /* 0x000fe200078e00ff */
[----:B------:R-:W-:Y:S01]  /*10d0*/  LEA.HI.SX32 R2, R2, R177, 0x1b ;  /* 0x000000b102027211 */ /* 0x000fe200078fdaff */
[----:B------:R-:W-:Y:S01]  /*10e0*/  IMAD.SHL.U32 R156, R24, 0x2, RZ ;  /* 0x00000002189c7824 */ /* 0x000fe200078e00ff */
[C---:B------:R-:W-:Y:S01]  /*10f0*/  IADD3 R20, R177.reuse, 0x100, RZ ;  /* 0x00000100b1147810 */ /* 0x040fe20007ffe0ff */
[----:B------:R-:W-:Y:S01]  /*1100*/  IMAD.SHL.U32 R155, R26, 0x2, RZ ;  /* 0x000000021a9b7824 */ /* 0x000fe200078e00ff */
[----:B------:R-:W-:-:S02]  /*1110*/  IADD3 R22, R177, 0x120, RZ ;  /* 0x00000120b1167810 */ /* 0x000fc40007ffe0ff */
[-C--:B------:R-:W-:Y:S01]  /*1120*/  LEA.HI.SX32 R18, R18, R177.reuse, 0x1b ;  /* 0x000000b112127211 */ /* 0x080fe200078fdaff */
[----:B------:R-:W-:Y:S01]  /*1130*/  IMAD.SHL.U32 R154, R2, 0x2, RZ ;  /* 0x00000002029a7824 */ /* 0x000fe200078e00ff */
[C---:B------:R-:W-:Y:S02]  /*1140*/  IADD3 R24, R177.reuse, 0x140, RZ ;  /* 0x00000140b1187810 */ /* 0x040fe40007ffe0ff */
[-C--:B------:R-:W-:Y:S02]  /*1150*/  LEA.HI.SX32 R20, R20, R177.reuse, 0x1b ;  /* 0x000000b114147211 */ /* 0x080fe400078fdaff */
[----:B------:R-:W-:Y:S01]  /*1160*/  IADD3 R2, R177, 0x180, RZ ;  /* 0x00000180b1027810 */ /* 0x000fe20007ffe0ff */
[----:B------:R-:W-:Y:S01]  /*1170*/  IMAD.SHL.U32 R153, R18, 0x2, RZ ;  /* 0x0000000212997824 */ /* 0x000fe200078e00ff */
[-C--:B------:R-:W-:Y:S02]  /*1180*/  LEA.HI.SX32 R22, R22, R177.reuse, 0x1b ;  /* 0x000000b116167211 */ /* 0x080fe400078fdaff */
[----:B------:R-:W-:-:S02]  /*1190*/  LEA.HI.SX32 R24, R24, R177, 0x1b ;  /* 0x000000b118187211 */ /* 0x000fc400078fdaff */
[----:B------:R-:W-:Y:S01]  /*11a0*/  IADD3 R18, R177, 0x1e0, RZ ;  /* 0x000001e0b1127810 */ /* 0x000fe20007ffe0ff */
[----:B------:R-:W-:Y:S01]  /*11b0*/  IMAD.SHL.U32 R152, R20, 0x2, RZ ;  /* 0x0000000214987824 */ /* 0x000fe200078e00ff */
[-C--:B------:R-:W-:Y:S01]  /*11c0*/  LEA.HI.SX32 R2, R2, R177.reuse, 0x1b ;  /* 0x000000b102027211 */ /* 0x080fe200078fdaff */
[----:B------:R-:W-:Y:S01]  /*11d0*/  IMAD.SHL.U32 R151, R22, 0x2, RZ ;  /* 0x0000000216977824 */ /* 0x000fe200078e00ff */
[----:B------:R-:W-:Y:S01]  /*11e0*/  LEA.HI.SX32 R18, R18, R177, 0x1b ;  /* 0x000000b112127211 */ /* 0x000fe200078fdaff */
[----:B------:R-:W-:Y:S02]  /*11f0*/  IMAD.SHL.U32 R150, R24, 0x2, RZ ;  /* 0x0000000218967824 */ /* 0x000fe400078e00ff */
[----:B------:R-:W-:Y:S02]  /*1200*/  IMAD.SHL.U32 R148, R2, 0x2, RZ ;  /* 0x0000000202947824 */ /* 0x000fe400078e00ff */
[----:B------:R-:W-:Y:S01]  /*1210*/  IMAD.SHL.U32 R145, R18, 0x2, RZ ;  /* 0x0000000212917824 */ /* 0x000fe200078e00ff */
[----:B------:R-:W-:-:S02]  /*1220*/  ISETP.GE.AND P2, PT, R120, UR31, PT ;  /* 0x0000001f78007c0c */ /* 0x000fc4000bf46270 */
[----:B------:R-:W-:Y:S02]  /*1230*/  ISETP.GE.AND P1, PT, R175, UR31, PT ;  /* 0x0000001faf007c0c */ /* 0x000fe4000bf26270 */
[----:B------:R-:W-:Y:S02]  /*1240*/  SHF.L.U64.HI R144, R120, 0x1, R121 ;  /* 0x0000000178907819 */ /* 0x000fe40000010279 */
[----:B------:R-:W-:Y:S02]  /*1250*/  IADD3 R2, P0, R143, UR26, RZ ;  /* 0x0000001a8f027c10 */ /* 0x000fe4000ff1e0ff */
[----:B------:R-:W-:Y:S02]  /*1260*/  ISETP.GE.AND P4, PT, R173, UR31, PT ;  /* 0x0000001fad007c0c */ /* 0x000fe4000bf86270 */
[----:B------:R-:W-:Y:S02]  /*1270*/  IADD3.X R3, R144, UR27, RZ, P0, !PT ;  /* 0x0000001b90037c10 */ /* 0x000fe400087fe4ff */
[----:B------:R-:W-:-:S02]  /*1280*/  ISETP.GE.AND P0, PT, R174, UR31, PT ;  /* 0x0000001fae007c0c */ /* 0x000fc4000bf06270 */
[----:B------:R-:W-:Y:S02]  /*1290*/  ISETP.GE.AND P6, PT, R172, UR31, PT ;  /* 0x0000001fac007c0c */ /* 0x000fe4000bfc6270 */
[----:B------:R-:W-:Y:S02]  /*12a0*/  ISETP.GE.AND P5, PT, R171, UR31, PT ;  /* 0x0000001fab007c0c */ /* 0x000fe4000bfa6270 */
[----:B------:R-:W-:Y:S01]  /*12b0*/  ISETP.GE.AND P3, PT, R170, UR31, PT ;  /* 0x0000001faa007c0c */ /* 0x000fe2000bf66270 */
[----:B---3--:R-:W-:Y:S04]  /*12c0*/  STS.U16 [R160], R5 ;  /* 0x00000005a0007388 */ /* 0x008fe80000000400 */
[----:B--2---:R0:W-:Y:S04]  /*12d0*/  STS.U16 [R159+0x40], R0 ;  /* 0x000040009f007388 */ /* 0x0041e80000000400 */
[----:B----4-:R-:W-:Y:S01]  /*12e0*/  STS.U16 [R158+0x80], R7 ;  /* 0x000080079e007388 */ /* 0x010fe20000000400 */
[----:B0-----:R-:W-:-:S03]  /*12f0*/  IADD3 R0, R177, 0x160, RZ ;  /* 0x00000160b1007810 */ /* 0x001fc60007ffe0ff */
[----:B-----5:R0:W-:Y:S01]  /*1300*/  STS.U16 [R157+0xc0], R4 ;  /* 0x0000c0049d007388 */ /* 0x0201e20000000400 */
[----:B------:R-:W-:-:S03]  /*1310*/  LEA.HI.SX32 R0, R0, R177, 0x1b ;  /* 0x000000b100007211 */ /* 0x000fc600078fdaff */
[----:B------:R-:W-:Y:S04]  /*1320*/  STS.U16 [R156+0x100], R9 ;  /* 0x000100099c007388 */ /* 0x000fe80000000400 */
[----:B------:R2:W-:Y:S01]  /*1330*/  STS.U16 [R155+0x140], R6 ;  /* 0x000140069b007388 */ /* 0x0005e20000000400 */
[C---:B0-----:R-:W-:Y:S01]  /*1340*/  IADD3 R4, R177.reuse, 0x1a0, RZ ;  /* 0x000001a0b1047810 */ /* 0x041fe20007ffe0ff */
[----:B------:R-:W-:Y:S02]  /*1350*/  IMAD.SHL.U32 R149, R0, 0x2, RZ ;  /* 0x0000000200957824 */ /* 0x000fe400078e00ff */
[C---:B------:R-:W-:Y:S01]  /*1360*/  IMAD.SHL.U32 R0, R177.reuse, 0x10, RZ ;  /* 0x00000010b1007824 */ /* 0x040fe200078e00ff */
[-C--:B------:R-:W-:Y:S02]  /*1370*/  LEA.HI.SX32 R4, R4, R177.reuse, 0x1b ;  /* 0x000000b104047211 */ /* 0x080fe400078fdaff */
[----:B--2---:R-:W-:Y:S01]  /*1380*/  IADD3 R6, R177, 0x1c0, RZ ;  /* 0x000001c0b1067810 */ /* 0x004fe20007ffe0ff */
[----:B------:R-:W-:Y:S03]  /*1390*/  STS.U16 [R154+0x180], R11 ;  /* 0x0001800b9a007388 */ /* 0x000fe60000000400 */
[----:B------:R-:W-:Y:S01]  /*13a0*/  LEA.HI.SX32 R6, R6, R177, 0x1b ;  /* 0x000000b106067211 */ /* 0x000fe200078fdaff */
[----:B------:R0:W-:Y:S01]  /*13b0*/  STS.U16 [R153+0x1c0], R8 ;  /* 0x0001c00899007388 */ /* 0x0001e20000000400 */
[----:B------:R-:W-:Y:S01]  /*13c0*/  LEA.HI.SX32 R0, R0, R0, 0x1b ;  /* 0x0000000000007211 */ /* 0x000fe200078fdaff */
[----:B------:R-:W-:-:S02]  /*13d0*/  IMAD.SHL.U32 R147, R4, 0x2, RZ ;  /* 0x0000000204937824 */ /* 0x000fc400078e00ff */
        /* <DEDUP_REMOVED lines=9> */
[----:B-1----:R1:W-:Y:S01]  /*1470*/  STS.U16 [R145+0x3c0], R16 ;  /* 0x0003c01091007388 */ /* 0x0023e20000000400 */
        /* <DEDUP_REMOVED lines=25> */
[----:B--2---:R-:W-:Y:S02]  /*1610*/  PRMT R10, RZ, 0x7610, R10 ;  /* 0x00007610ff0a7816 */ /* 0x004fe4000000000a */
[----:B------:R-:W-:Y:S01]  /*1620*/  PRMT R13, RZ, 0x7610, R13 ;  /* 0x00007610ff0d7816 */ /* 0x000fe2000000000d */
        /* <DEDUP_REMOVED lines=18> */
[----:B---3--:R-:W-:Y:S02]  /*1750*/  PRMT R12, RZ, 0x7610, R12 ;  /* 0x00007610ff0c7816 */ /* 0x008fe4000000000c */
[----:B------:R-:W-:Y:S02]  /*1760*/  PRMT R15, RZ, 0x7610, R15 ;  /* 0x00007610ff0f7816 */ /* 0x000fe4000000000f */
[----:B----4-:R-:W-:Y:S02]  /*1770*/  PRMT R14, RZ, 0x7610, R14 ;  /* 0x00007610ff0e7816 */ /* 0x010fe4000000000e */
[----:B------:R-:W-:Y:S01]  /*1780*/  PRMT R17, RZ, 0x7610, R17 ;  /* 0x00007610ff117816 */ /* 0x000fe20000000011 */
[----:B------:R0:W3:Y:S01]  /*1790*/  @!P0 LDG.E.U16 R12, [R2.64+0x240] ;  /* 0x00024020020c8981 */ /* 0x0000e2000c1e1500 */
[----:B------:R-:W-:-:S02]  /*17a0*/  PRMT R0, RZ, 0x7610, R0 ;  /* 0x00007610ff007816 */ /* 0x000fc40000000000 */
[----:B-----5:R-:W-:Y:S01]  /*17b0*/  PRMT R19, RZ, 0x7610, R19 ;  /* 0x00007610ff137816 */ /* 0x020fe20000000013 */
[----:B------:R0:W4:Y:S01]  /*17c0*/  @!P4 LDG.E.U16 R15, [R2.64+0x280] ;  /* 0x00028020020fc981 */ /* 0x000122000c1e1500 */
[----:B-1----:R-:W-:-:S03]  /*17d0*/  PRMT R16, RZ, 0x7610, R16 ;  /* 0x00007610ff107816 */ /* 0x002fc60000000010 */
        /* <DEDUP_REMOVED lines=95> */
[----:B--2---:R-:W-:-:S02]  /*1dd0*/  IMAD.U32 R2, RZ, RZ, UR39 ;  /* 0x00000027ff027e24 */ /* 0x004fc4000f8e00ff */
[----:B------:R-:W-:Y:S01]  /*1de0*/  IMAD.U32 R3, RZ, RZ, UR40 ;  /* 0x00000028ff037e24 */ /* 0x000fe2000f8e00ff */
[----:B------:R-:W-:Y:S01]  /*1df0*/  UIMAD UR7, UR37, UR9, UR7 ;  /* 0x00000009250772a4 */ /* 0x000fe2000f8e0207 */
[----:B------:R-:W-:Y:S02]  /*1e00*/  IMAD.U32 R4, RZ, RZ, UR39 ;  /* 0x00000027ff047e24 */ /* 0x000fe4000f8e00ff */
[----:B------:R-:W-:Y:S02]  /*1e10*/  IMAD.U32 R5, RZ, RZ, UR40 ;  /* 0x00000028ff057e24 */ /* 0x000fe4000f8e00ff */
[----:B------:R-:W-:Y:S01]  /*1e20*/  @!P0 IMAD.WIDE.U32 R2, R7, c[0x0][0x1f0], R2 ;  /* 0x00007c0007028a25 */ /* 0x000fe200078e0002 */
[----:B------:R-:W-:Y:S02]  /*1e30*/  UIMAD.WIDE.U32 UR18, UR37, UR8, URZ ;  /* 0x00000008251272a5 */ /* 0x000fe4000f8e003f */
[----:B------:R-:W-:Y:S01]  /*1e40*/  UIMAD UR23, UR37, UR35, UR23 ;  /* 0x00000023251772a4 */ /* 0x000fe2000f8e0217 */
[----:B------:R-:W-:Y:S01]  /*1e50*/  @!P0 IMAD.WIDE.U32 R4, R29, c[0x0][0x200], R4 ;  /* 0x000080001d048a25 */ /* 0x000fe200078e0004 */
[----:B------:R-:W-:Y:S01]  /*1e60*/  @!P0 IADD3 R3, R3, UR7, RZ ;  /* 0x0000000703038c10 */ /* 0x000fe2000fffe0ff */
[----:B------:R-:W-:-:S02]  /*1e70*/  UIMAD UR22, UR17, UR20, URZ ;  /* 0x00000014111672a4 */ /* 0x000fc4000f8e023f */
[----:B------:R-:W-:Y:S01]  /*1e80*/  UIADD3 UR19, UR19, UR7, URZ ;  /* 0x0000000713137290 */ /* 0x000fe2000fffe03f */
[----:B------:R-:W-:Y:S01]  /*1e90*/  IMAD.U32 R7, RZ, RZ, UR16 ;  /* 0x00000010ff077e24 */ /* 0x000fe2000f8e00ff */
[----:B------:R-:W-:Y:S01]  /*1ea0*/  @!P0 IADD3 R5, R5, UR23, RZ ;  /* 0x0000001705058c10 */ /* 0x000fe2000fffe0ff */
[----:B------:R-:W-:Y:S01]  /*1eb0*/  UIMAD UR22, UR16, UR21, UR22 ;  /* 0x00000015101672a4 */ /* 0x000fe2000f8e0216 */
[----:B------:R-:W-:Y:S01]  /*1ec0*/  IMAD.U32 R29, RZ, RZ, UR16 ;  /* 0x00000010ff1d7e24 */ /* 0x000fe2000f8e00ff */
[----:B------:R-:W-:Y:S01]  /*1ed0*/  UIMAD.WIDE.U32 UR18, UR16, UR20, UR18 ;  /* 0x00000014101272a5 */ /* 0x000fe2000f8e0012 */
[----:B------:R-:W-:Y:S02]  /*1ee0*/  @!P0 IMAD.WIDE.U32 R2, R7, c[0x0][0x1f8], R2 ;  /* 0x00007e0007028a25 */ /* 0x000fe400078e0002 */
[----:B------:R-:W-:Y:S02]  /*1ef0*/  ULDC.64 UR20, c[0x0][0x208] ;  /* 0x0000820000147ab9 */ /* 0x000fe40000000a00 */
[----:B------:R-:W-:Y:S01]  /*1f00*/  UIMAD UR7, UR17, UR20, URZ ;  /* 0x00000014110772a4 */ /* 0x000fe2000f8e023f */
[----:B------:R-:W-:Y:S01]  /*1f10*/  @!P0 IMAD.WIDE.U32 R4, R29, c[0x0][0x208], R4 ;  /* 0x000082001d048a25 */ /* 0x000fe200078e0004 */
[----:B------:R-:W-:-:S02]  /*1f20*/  @!P0 IADD3 R29, P1, R120, R2, RZ ;  /* 0x00000002781d8210 */ /* 0x000fc40007f3e0ff */
[----:B------:R-:W-:Y:S02]  /*1f30*/  UIMAD UR7, UR16, UR21, UR7 ;  /* 0x00000015100772a4 */ /* 0x000fe4000f8e0207 */
[C---:B------:R-:W-:Y:S02]  /*1f40*/  @!P0 IADD3 R41, P2, R120.reuse, R4, RZ ;  /* 0x0000000478298210 */ /* 0x040fe40007f5e0ff */
[C---:B------:R-:W-:Y:S02]  /*1f50*/  @!P0 IADD3.X R44, R121.reuse, UR22, R3, P1, !PT ;  /* 0x00000016792c8c10 */ /* 0x040fe40008ffe403 */
[C---:B-1----:R-:W-:Y:S01]  /*1f60*/  LEA R6, P1, R120.reuse, c[0x0][0x268], 0x1 ;  /* 0x00009a0078067a11 */ /* 0x042fe200078208ff */
[----:B------:R-:W-:Y:S01]  /*1f70*/  UIMAD.WIDE.U32 UR8, UR37, UR34, URZ ;  /* 0x00000022250872a5 */ /* 0x000fe2000f8e003f */
[----:B------:R-:W-:Y:S02]  /*1f80*/  @!P0 IADD3.X R42, R121, UR7, R5, P2, !PT ;  /* 0x00000007792a8c10 */ /* 0x000fe400097fe405 */
[----:B------:R-:W-:Y:S01]  /*1f90*/  LEA.HI.X R5, R120, c[0x0][0x26c], R121, 0x1, P1 ;  /* 0x00009b0078057a11 */ /* 0x000fe200008f0c79 */
[----:B------:R-:W-:Y:S01]  /*1fa0*/  ULDC UR34, c[0x0][0x174] ;  /* 0x00005d0000227ab9 */ /* 0x000fe20000000800 */
[----:B------:R-:W-:Y:S01]  /*1fb0*/  @!P0 LEA R28, P1, R29, c[0x0][0x268], 0x1 ;  /* 0x00009a001d1c8a11 */ /* 0x000fe200078208ff */
[----:B------:R-:W-:-:S02]  /*1fc0*/  UIADD3 UR34, UR6, -UR34, URZ ;  /* 0x8000002206227290 */ /* 0x000fc4000fffe03f */
[----:B------:R-:W-:Y:S01]  /*1fd0*/  UIADD3 UR9, UR9, UR23, URZ ;  /* 0x0000001709097290 */ /* 0x000fe2000fffe03f */
[----:B------:R-:W-:Y:S01]  /*1fe0*/  @!P0 LEA.HI.X R29, R29, c[0x0][0x26c], R44, 0x1, P1 ;  /* 0x00009b001d1d8a11 */ /* 0x000fe200008f0c2c */
[----:B------:R-:W-:Y:S02]  /*1ff0*/  UIMAD UR34, UR34, -0x200, URZ ;  /* 0xfffffe00222278a4 */ /* 0x000fe4000f8e023f */
[----:B------:R-:W-:Y:S02]  /*2000*/  UIMAD.WIDE.U32 UR20, UR16, UR20, UR8 ;  /* 0x00000014101472a5 */ /* 0x000fe4000f8e0008 */
[----:B------:R-:W-:Y:S02]  /*2010*/  USHF.R.S32.HI UR35, URZ, 0x1f, UR34 ;  /* 0x0000001f3f237899 */ /* 0x000fe40008011422 */
[----:B------:R-:W-:Y:S01]  /*2020*/  UIADD3 UR9, UP0, UR34, UR18, URZ ;  /* 0x0000001222097290 */ /* 0x000fe2000ff1e03f */
[----:B------:R-:W-:-:S03]  /*2030*/  LEA R2, P2, R120, c[0x0][0x258], 0x1 ;  /* 0x0000960078027a11 */ /* 0x000fc600078408ff */
[----:B------:R-:W-:Y:S01]  /*2040*/  UIADD3.X UR18, UR35, UR22, UR19, UP0, !UPT ;  /* 0x0000001623127290 */ /* 0x000fe200087fe413 */
[----:B------:R-:W-:Y:S01]  /*2050*/  ISETP.GE.AND P1, PT, R174, UR31, PT ;  /* 0x0000001fae007c0c */ /* 0x000fe2000bf26270 */
[----:B------:R-:W-:Y:S01]  /*2060*/  IMAD.U32 R7, RZ, RZ, UR9 ;  /* 0x00000009ff077e24 */ /* 0x000fe2000f8e00ff */
[----:B------:R-:W-:-:S03]  /*2070*/  LEA.HI.X R3, R120, c[0x0][0x25c], R121, 0x1, P2 ;  /* 0x0000970078037a11 */ /* 0x000fc600010f0c79 */
[----:B------:R-:W-:Y:S01]  /*2080*/  IMAD.U32 R46, RZ, RZ, UR18 ;  /* 0x00000012ff2e7e24 */ /* 0x000fe2000f8e00ff */
[----:B------:R-:W-:Y:S02]  /*2090*/  LEA R6, P2, R7, R6, 0x1 ;  /* 0x0000000607067211 */ /* 0x000fe400078408ff */
[----:B------:R-:W-:Y:S01]  /*20a0*/  @!P0 LEA R4, P3, R41, c[0x0][0x258], 0x1 ;  /* 0x0000960029048a11 */ /* 0x000fe200078608ff */
[----:B------:R-:W-:Y:S01]  /*20b0*/  UIADD3 UR8, UP1, UR34, UR20, URZ ;  /* 0x0000001422087290 */ /* 0x000fe2000ff3e03f */
[----:B------:R-:W-:Y:S01]  /*20c0*/  LEA.HI.X R7, R7, R5, R46, 0x1, P2 ;  /* 0x0000000507077211 */ /* 0x000fe200010f0c2e */
[----:B------:R-:W-:Y:S01]  /*20d0*/  ULDC.64 UR18, c[0x0][0x2e8] ;  /* 0x0000ba0000127ab9 */ /* 0x000fe20000000a00 */
[--C-:B------:R-:W-:Y:S02]  /*20e0*/  @!P0 LEA.HI.X R5, R41, c[0x0][0x25c], R42.reuse, 0x1, P3 ;  /* 0x0000970029058a11 */ /* 0x100fe400018f0c2a */
[----:B------:R-:W-:Y:S01]  /*20f0*/  PRMT R42, RZ, 0x7610, R42 ;  /* 0x00007610ff2a7816 */ /* 0x000fe2000000002a */
[----:B------:R-:W-:Y:S01]  /*2100*/  UIADD3.X UR20, UR35, UR7, UR21, UP1, !UPT ;  /* 0x0000000723147290 */ /* 0x000fe20008ffe415 */
[----:B------:R-:W-:Y:S01]  /*2110*/  IMAD.U32 R43, RZ, RZ, UR8 ;  /* 0x00000008ff2b7e24 */ /* 0x000fe2000f8e00ff */
[----:B------:R-:W-:-:S04]  /*2120*/  ISETP.GE.AND P2, PT, R172, UR31, PT ;  /* 0x0000001fac007c0c */ /* 0x000fc8000bf46270 */
[----:B------:R-:W-:Y:S01]  /*2130*/  IMAD.U32 R48, RZ, RZ, UR20 ;  /* 0x00000014ff307e24 */ /* 0x000fe2000f8e00ff */
[----:B------:R-:W-:Y:S02]  /*2140*/  LEA R2, P4, R43, R2, 0x1 ;  /* 0x000000022b027211 */ /* 0x000fe400078808ff */
[----:B------:R-:W-:Y:S02]  /*2150*/  ISETP.GE.AND P3, PT, R175, UR31, PT ;  /* 0x0000001faf007c0c */ /* 0x000fe4000bf66270 */
[----:B------:R-:W-:Y:S02]  /*2160*/  LEA.HI.X R3, R43, R3, R48, 0x1, P4 ;  /* 0x000000032b037211 */ /* 0x000fe400020f0c30 */
[----:B------:R-:W-:Y:S02]  /*2170*/  ISETP.GE.AND P4, PT, R173, UR31, PT ;  /* 0x0000001fad007c0c */ /* 0x000fe4000bf86270 */
[----:B------:R-:W-:Y:S02]  /*2180*/  ISETP.GE.AND P5, PT, R171, UR31, PT ;  /* 0x0000001fab007c0c */ /* 0x000fe4000bfa6270 */
[----:B------:R-:W-:-:S02]  /*2190*/  ISETP.GE.AND P6, PT, R170, UR31, PT ;  /* 0x0000001faa007c0c */ /* 0x000fc4000bfc6270 */
        /* <DEDUP_REMOVED lines=40> */
[----:B------:R-:W4:Y:S01]  /*2420*/  @!P1 LDG.E.U16 R31, [R6.64+-0x380] ;  /* 0xfffc8020061f9981 */ /* 0x000f22000c1e1500 */
[----:B------:R-:W-:-:S13]  /*2430*/  ISETP.GE.AND P1, PT, R169, UR31, PT ;  /* 0x0000001fa9007c0c */ /* 0x000fda000bf26270 */
[----:B------:R-:W5:Y:S01]  /*2440*/  @!P1 LDG.E.U16 R42, [R6.64+-0x240] ;  /* 0xfffdc020062a9981 */ /* 0x000f62000c1e1500 */
[----:B------:R-:W-:Y:S02]  /*2450*/  ISETP.GE.AND P1, PT, R168, UR31, PT ;  /* 0x0000001fa8007c0c */ /* 0x000fe4000bf26270 */
[----:B------:R-:W-:Y:S02]  /*2460*/  PRMT R33, RZ, 0x7610, R33 ;  /* 0x00007610ff217816 */ /* 0x000fe40000000021 */
[----:B------:R-:W-:Y:S02]  /*2470*/  PRMT R32, RZ, 0x7610, R32 ;  /* 0x00007610ff207816 */ /* 0x000fe40000000020 */
[----:B--2---:R-:W-:Y:S02]  /*2480*/  PRMT R38, RZ, 0x7610, R38 ;  /* 0x00007610ff267816 */ /* 0x004fe40000000026 */
[----:B------:R-:W-:Y:S01]  /*2490*/  PRMT R27, RZ, 0x7610, R27 ;  /* 0x00007610ff1b7816 */ /* 0x000fe2000000001b */
[----:B------:R-:W2:Y:S04]  /*24a0*/  @!P2 LDG.E.U16 R33, [R6.64+-0x300] ;  /* 0xfffd00200621a981 */ /* 0x000ea8000c1e1500 */
[----:B------:R-:W2:Y:S01]  /*24b0*/  @!P1 LDG.E.U16 R37, [R6.64+-0x200] ;  /* 0xfffe002006259981 */ /* 0x000ea2000c1e1500 */
[----:B------:R-:W-:-:S02]  /*24c0*/  ISETP.GE.AND P1, PT, R167, UR31, PT ;  /* 0x0000001fa7007c0c */ /* 0x000fc4000bf26270 */
[----:B---3--:R-:W-:Y:S01]  /*24d0*/  PRMT R40, RZ, 0x7610, R40 ;  /* 0x00007610ff287816 */ /* 0x008fe20000000028 */
[----:B------:R-:W3:Y:S01]  /*24e0*/  @!P3 LDG.E.U16 R32, [R6.64+-0x3c0] ;  /* 0xfffc40200620b981 */ /* 0x000ee2000c1e1500 */
        /* <DEDUP_REMOVED lines=8> */
[----:B------:R-:W4:Y:S01]  /*2570*/  @!P5 LDG.E.U16 R40, [R6.64+-0x2c0] ;  /* 0xfffd40200628d981 */ /* 0x000f22000c1e1500 */
[----:B------:R-:W-:-:S03]  /*2580*/  ISETP.GE.AND P5, PT, R162, UR31, PT ;  /* 0x0000001fa2007c0c */ /* 0x000fc6000bfa6270 */
[----:B------:R-:W5:Y:S01]  /*2590*/  @!P6 LDG.E.U16 R35, [R6.64+-0x280] ;  /* 0xfffd80200623e981 */ /* 0x000f62000c1e1500 */
[----:B------:R-:W-:Y:S02]  /*25a0*/  ISETP.GE.AND P6, PT, R161, UR31, PT ;  /* 0x0000001fa1007c0c */ /* 0x000fe4000bfc6270 */
[----:B0-----:R-:W-:Y:S02]  /*25b0*/  PRMT R29, RZ, 0x7610, R29 ;  /* 0x00007610ff1d7816 */ /* 0x001fe4000000001d */
[----:B------:R-:W-:Y:S02]  /*25c0*/  PRMT R28, RZ, 0x7610, R28 ;  /* 0x00007610ff1c7816 */ /* 0x000fe4000000001c */
[----:B------:R-:W-:Y:S01]  /*25d0*/  PRMT R39, RZ, 0x7610, R39 ;  /* 0x00007610ff277816 */ /* 0x000fe20000000027 */
[----:B------:R-:W5:Y:S04]  /*25e0*/  @!P4 LDG.E.U16 R48, [R6.64+-0xc0] ;  /* 0xffff40200630c981 */ /* 0x000f68000c1e1500 */
        /* <DEDUP_REMOVED lines=35> */
[----:B------:R-:W-:Y:S04]  /*2820*/  LDS.U16 R6, [R142+0x2] ;  /* 0x000002008e067984 */ /* 0x000fe80000000400 */
[----:B------:R-:W3:Y:S04]  /*2830*/  LDS.U16 R31, [R142+0x4] ;  /* 0x000004008e1f7984 */ /* 0x000ee80000000400 */
[----:B------:R-:W-:Y:S04]  /*2840*/  LDS.U16 R32, [R142+0x6] ;  /* 0x000006008e207984 */ /* 0x000fe80000000400 */
[----:B------:R-:W-:Y:S04]  /*2850*/  LDS.U16 R33, [R142+0x8] ;  /* 0x000008008e217984 */ /* 0x000fe80000000400 */
[----:B------:R-:W-:Y:S04]  /*2860*/  LDS.U16 R35, [R142+0xa] ;  /* 0x00000a008e237984 */ /* 0x000fe80000000400 */
[----:B------:R-:W4:Y:S04]  /*2870*/  LDS.U16 R37, [R142+0xc] ;  /* 0x00000c008e257984 */ /* 0x000f280000000400 */
[----:B------:R-:W-:Y:S04]  /*2880*/  LDS.U16 R38, [R142+0xe] ;  /* 0x00000e008e267984 */ /* 0x000fe80000000400 */
[----:B------:R-:W-:Y:S04]  /*2890*/  LDS.U16 R39, [R142+0x10] ;  /* 0x000010008e277984 */ /* 0x000fe80000000400 */
[----:B------:R-:W-:Y:S04]  /*28a0*/  LDS.U16 R40, [R142+0x12] ;  /* 0x000012008e287984 */ /* 0x000fe80000000400 */
[----:B------:R-:W2:Y:S04]  /*28b0*/  LDS.U16 R41, [R142+0x14] ;  /* 0x000014008e297984 */ /* 0x000ea80000000400 */
[----:B------:R-:W-:Y:S04]  /*28c0*/  LDS.U16 R42, [R142+0x16] ;  /* 0x000016008e2a7984 */ /* 0x000fe80000000400 */
[----:B------:R-:W-:Y:S04]  /*28d0*/  LDS.U16 R43, [R142+0x18] ;  /* 0x000018008e2b7984 */ /* 0x000fe80000000400 */
[----:B------:R-:W-:Y:S04]  /*28e0*/  LDS.U16 R45, [R142+0x1a] ;  /* 0x00001a008e2d7984 */ /* 0x000fe80000000400 */
[----:B------:R-:W2:Y:S04]  /*28f0*/  LDS.U16 R46, [R142+0x1c] ;  /* 0x00001c008e2e7984 */ /* 0x000ea80000000400 */
[----:B------:R-:W-:Y:S04]  /*2900*/  LDS.U16 R48, [R142+0x1e] ;  /* 0x00001e008e307984 */ /* 0x000fe80000000400 */
[----:B------:R-:W-:Y:S01]  /*2910*/  BAR.SYNC.DEFER_BLOCKING 0x0 ;  /* 0x0000000000007b1d */ /* 0x000fe20000010000 */
[----:B0-----:R-:W-:-:S02]  /*2920*/  PRMT R27, RZ, 0x7610, R27 ;  /* 0x00007610ff1b7816 */ /* 0x001fc4000000001b */
[----:B-1----:R-:W-:Y:S02]  /*2930*/  PRMT R52, RZ, 0x7610, R52 ;  /* 0x00007610ff347816 */ /* 0x002fe40000000034 */
[----:B------:R-:W-:Y:S02]  /*2940*/  PRMT R29, RZ, 0x7610, R29 ;  /* 0x00007610ff1d7816 */ /* 0x000fe4000000001d */
[----:B------:R0:W5:Y:S01]  /*2950*/  @!P0 LDG.E.U16 R27, [R4.64] ;  /* 0x00000020041b8981 */ /* 0x000162000c1e1500 */
        /* <DEDUP_REMOVED lines=14> */
[----:B------:R-:W-:Y:S02]  /*2a40*/  ISETP.GE.AND P1, PT, R169, UR31, PT ;  /* 0x0000001fa9007c0c */ /* 0x000fe4000bf26270 */
[----:B0-----:R-:W-:Y:S01]  /*2a50*/  PRMT R5, RZ, 0x7610, R5 ;  /* 0x00007610ff057816 */ /* 0x001fe20000000005 */
[----:B------:R1:W5:Y:S01]  /*2a60*/  @!P6 LDG.E.U16 R66, [R2.64+-0x40] ;  /* 0xffffc0200242e981 */ /* 0x000362000c1e1500 */
[----:B------:R-:W-:-:S05]  /*2a70*/  PRMT R4, RZ, 0x7610, R4 ;  /* 0x00007610ff047816 */ /* 0x000fca0000000004 */
        /* <DEDUP_REMOVED lines=9> */
[----:B--2---:R-:W-:-:S05]  /*2b10*/  PRMT R7, RZ, 0x5410, R7 ;  /* 0x00005410ff077816 */ /* 0x004fca0000000007 */
[----:B------:R-:W-:Y:S01]  /*2b20*/  FMUL.FTZ R28, R7, -1.4426950216293334961 ;  /* 0xbfb8aa3b071c7820 */ /* 0x000fe20000410000 */
[----:B---3--:R-:W-:-:S03]  /*2b30*/  PRMT R31, RZ, 0x5410, R31 ;  /* 0x00005410ff1f7816 */ /* 0x008fc6000000001f */
[----:B------:R0:W-:Y:S01]  /*2b40*/  MUFU.EX2 R54, R28 ;  /* 0x0000001c00367308 */ /* 0x0001e20000000800 */
[----:B----4-:R-:W-:Y:S01]  /*2b50*/  PRMT R37, RZ, 0x5410, R37 ;  /* 0x00005410ff257816 */ /* 0x010fe20000000025 */
[----:B------:R-:W-:Y:S01]  /*2b60*/  FMUL.FTZ R55, R31, -1.4426950216293334961 ;  /* 0xbfb8aa3b1f377820 */ /* 0x000fe20000410000 */
[----:B0-----:R-:W-:-:S05]  /*2b70*/  PRMT R28, RZ, 0x5410, R6 ;  /* 0x00005410ff1c7816 */ /* 0x001fca0000000006 */
[----:B------:R-:W-:Y:S01]  /*2b80*/  FMUL.FTZ R6, R28, -1.4426950216293334961 ;  /* 0xbfb8aa3b1c067820 */ /* 0x000fe20000410000 */
[----:B------:R0:W-:Y:S01]  /*2b90*/  MUFU.EX2 R63, R55 ;  /* 0x00000037003f7308 */ /* 0x0001e20000000800 */
[----:B------:R-:W-:-:S07]  /*2ba0*/  PRMT R41, RZ, 0x5410, R41 ;  /* 0x00005410ff297816 */ /* 0x000fce0000000029 */
[----:B------:R-:W2:Y:S01]  /*2bb0*/  MUFU.EX2 R6, R6 ;  /* 0x0000000600067308 */ /* 0x000ea20000000800 */
[----:B0-----:R-:W-:Y:S01]  /*2bc0*/  FMUL.FTZ R55, R37, -1.4426950216293334961 ;  /* 0xbfb8aa3b25377820 */ /* 0x001fe20000410000 */
[----:B------:R-:W-:-:S06]  /*2bd0*/  PRMT R46, RZ, 0x5410, R46 ;  /* 0x00005410ff2e7816 */ /* 0x000fcc000000002e */
[----:B------:R0:W-:Y:S02]  /*2be0*/  MUFU.EX2 R67, R55 ;  /* 0x0000003700437308 */ /* 0x0001e40000000800 */
[----:B0-----:R-:W-:-:S06]  /*2bf0*/  FMUL.FTZ R55, R41, -1.4426950216293334961 ;  /* 0xbfb8aa3b29377820 */ /* 0x001fcc0000410000 */
[----:B------:R0:W-:Y:S02]  /*2c00*/  MUFU.EX2 R71, R55 ;  /* 0x0000003700477308 */ /* 0x0001e40000000800 */
[----:B0-----:R-:W-:-:S06]  /*2c10*/  FMUL.FTZ R55, R46, -1.4426950216293334961 ;  /* 0xbfb8aa3b2e377820 */ /* 0x001fcc0000410000 */
[----:B------:R2:W-:Y:S02]  /*2c20*/  MUFU.EX2 R77, R55 ;  /* 0x00000037004d7308 */ /* 0x0005e40000000800 */
[----:B--2---:R-:W-:Y:S01]  /*2c30*/  FADD.FTZ R55, R6, 1 ;  /* 0x3f80000006377421 */ /* 0x004fe20000010000 */
[----:B------:R-:W-:Y:S02]  /*2c40*/  PRMT R33, RZ, 0x5410, R33 ;  /* 0x00005410ff217816 */ /* 0x000fe40000000021 */
[----:B------:R-:W-:-:S03]  /*2c50*/  PRMT R32, RZ, 0x5410, R32 ;  /* 0x00005410ff207816 */ /* 0x000fc60000000020 */
[----:B-1----:R-:W-:Y:S02]  /*2c60*/  FMUL.FTZ R3, R33, -1.4426950216293334961 ;  /* 0xbfb8aa3b21037820 */ /* 0x002fe40000410000 */
[----:B------:R-:W-:-:S04]  /*2c70*/  FMUL.FTZ R2, R32, -1.4426950216293334961 ;  /* 0xbfb8aa3b20027820 */ /* 0x000fc80000410000 */
[----:B------:R-:W0:Y:S01]  /*2c80*/  MUFU.EX2 R3, R3 ;  /* 0x0000000300037308 */ /* 0x000e220000000800 */
[----:B------:R-:W-:-:S07]  /*2c90*/  FADD.FTZ R54, R54, 1 ;  /* 0x3f80000036367421 */ /* 0x000fce0000010000 */
[----:B------:R-:W-:Y:S08]  /*2ca0*/  MUFU.RCP R55, R55 ;  /* 0x0000003700377308 */ /* 0x000ff00000001000 */
[----:B------:R-:W1:Y:S01]  /*2cb0*/  MUFU.EX2 R2, R2 ;  /* 0x0000000200027308 */ /* 0x000e620000000800 */
[----:B------:R-:W-:Y:S01]  /*2cc0*/  PRMT R35, RZ, 0x5410, R35 ;  /* 0x00005410ff237816 */ /* 0x000fe20000000023 */
[----:B0-----:R-:W-:-:S06]  /*2cd0*/  FADD.FTZ R3, R3, 1 ;  /* 0x3f80000003037421 */ /* 0x001fcc0000010000 */
[----:B------:R-:W0:Y:S01]  /*2ce0*/  MUFU.RCP R54, R54 ;  /* 0x0000003600367308 */ /* 0x000e220000001000 */
[----:B------:R-:W-:Y:S01]  /*2cf0*/  FMUL.FTZ R65, R35, -1.4426950216293334961 ;  /* 0xbfb8aa3b23417820 */ /* 0x000fe20000410000 */
[----:B------:R-:W-:Y:S02]  /*2d00*/  PRMT R95, RZ, 0x5410, R95 ;  /* 0x00005410ff5f7816 */ /* 0x000fe4000000005f */
[----:B------:R-:W-:Y:S02]  /*2d10*/  PRMT R94, RZ, 0x5410, R94 ;  /* 0x00005410ff5e7816 */ /* 0x000fe4000000005e */
[----:B------:R-:W-:Y:S01]  /*2d20*/  PRMT R38, RZ, 0x5410, R38 ;  /* 0x00005410ff267816 */ /* 0x000fe20000000026 */
[----:B-1----:R-:W-:Y:S01]  /*2d30*/  FADD.FTZ R2, R2, 1 ;  /* 0x3f80000002027421 */ /* 0x002fe20000010000 */
[----:B------:R-:W1:Y:S03]  /*2d40*/  MUFU.EX2 R65, R65 ;  /* 0x0000004100417308 */ /* 0x000e660000000800 */
[----:B------:R-:W-:Y:S01]  /*2d50*/  FMUL.FTZ R68, R38, -1.4426950216293334961 ;  /* 0xbfb8aa3b26447820 */ /* 0x000fe20000410000 */
[----:B------:R-:W-:-:S02]  /*2d60*/  PRMT R39, RZ, 0x5410, R39 ;  /* 0x00005410ff277816 */ /* 0x000fc40000000027 */
[----:B------:R-:W-:-:S03]  /*2d70*/  PRMT R42, RZ, 0x5410, R42 ;  /* 0x00005410ff2a7816 */ /* 0x000fc6000000002a */
[----:B------:R-:W-:Y:S01]  /*2d80*/  MUFU.EX2 R68, R68 ;  /* 0x0000004400447308 */ /* 0x000fe20000000800 */
[----:B------:R-:W-:Y:S01]  /*2d90*/  FMUL.FTZ R69, R39, -1.4426950216293334961 ;  /* 0xbfb8aa3b27457820 */ /* 0x000fe20000410000 */
[----:B------:R-:W-:Y:S01]  /*2da0*/  PRMT R44, RZ, 0x5410, R44 ;  /* 0x00005410ff2c7816 */ /* 0x000fe2000000002c */
[----:B------:R-:W-:Y:S01]  /*2db0*/  FMUL.FTZ R72, R42, -1.4426950216293334961 ;  /* 0xbfb8aa3b2a487820 */ /* 0x000fe20000410000 */
[----:B------:R-:W-:-:S04]  /*2dc0*/  PRMT R40, RZ, 0x5410, R40 ;  /* 0x00005410ff287816 */ /* 0x000fc80000000028 */
[----:B------:R-:W-:Y:S01]  /*2dd0*/  MUFU.EX2 R69, R69 ;  /* 0x0000004500457308 */ /* 0x000fe20000000800 */
[----:B------:R-:W-:Y:S02]  /*2de0*/  PRMT R45, RZ, 0x5410, R45 ;  /* 0x00005410ff2d7816 */ /* 0x000fe4000000002d */
[----:B------:R-:W-:Y:S01]  /*2df0*/  PRMT R43, RZ, 0x5410, R43 ;  /* 0x00005410ff2b7816 */ /* 0x000fe2000000002b */
[----:B-----5:R-:W-:Y:S04]  /*2e00*/  STS.U16 [R160], R27 ;  /* 0x0000001ba0007388 */ /* 0x020fe80000000400 */
        /* <DEDUP_REMOVED lines=17> */
[----:B------:R-:W5:Y:S04]  /*2f20*/  LDS.U16 R27, [R142+0x2] ;  /* 0x000002008e1b7984 */ /* 0x000f680000000400 */
[----:B------:R-:W1:Y:S04]  /*2f30*/  LDS.U16 R29, [R142+0x4] ;  /* 0x000004008e1d7984 */ /* 0x000e680000000400 */
[----:B------:R-:W1:Y:S04]  /*2f40*/  LDS.U16 R49, [R142+0x6] ;  /* 0x000006008e317984 */ /* 0x000e680000000400 */
[----:B------:R-:W1:Y:S01]  /*2f50*/  LDS.U16 R52, [R142+0x8] ;  /* 0x000008008e347984 */ /* 0x000e620000000400 */
[----:B--2---:R2:W-:Y:S03]  /*2f60*/  MUFU.RCP R58, R3 ;  /* 0x00000003003a7308 */ /* 0x0045e60000001000 */
[----:B------:R-:W1:Y:S01]  /*2f70*/  LDS.U16 R53, [R142+0xa] ;  /* 0x00000a008e357984 */ /* 0x000e620000000400 */
[----:B------:R-:W-:-:S02]  /*2f80*/  FADD.FTZ R56, R63, 1 ;  /* 0x3f8000003f387421 */ /* 0x000fc40000010000 */
[----:B--2---:R-:W-:Y:S02]  /*2f90*/  FADD.FTZ R3, -R55, 1 ;  /* 0x3f80000037037421 */ /* 0x004fe40000010100 */
[----:B---3--:R0:W-:Y:S02]  /*2fa0*/  MUFU.RCP R57, R2 ;  /* 0x0000000200397308 */ /* 0x0081e40000001000 */
[----:B------:R-:W-:Y:S01]  /*2fb0*/  FFMA.FTZ R5, R28, R3, 1 ;  /* 0x3f8000001c057423 */ /* 0x000fe20000010003 */
[----:B----4-:R-:W-:Y:S02]  /*2fc0*/  PRMT R6, RZ, 0x5410, R6 ;  /* 0x00005410ff067816 */ /* 0x010fe40000000006 */
[----:B-----5:R-:W-:-:S03]  /*2fd0*/  PRMT R27, RZ, 0x5410, R27 ;  /* 0x00005410ff1b7816 */ /* 0x020fc6000000001b */
[----:B------:R-:W-:Y:S02]  /*2fe0*/  FMUL.FTZ R3, R95, R6 ;  /* 0x000000065f037220 */ /* 0x000fe40000410000 */
[----:B0-----:R-:W-:Y:S02]  /*2ff0*/  FADD.FTZ R2, -R54, 1 ;  /* 0x3f80000036027421 */ /* 0x001fe40000010100 */
[----:B------:R-:W-:Y:S01]  /*3000*/  FMUL.FTZ R4, R94, R27 ;  /* 0x0000001b5e047220 */ /* 0x000fe20000410000 */
[----:B------:R-:W0:Y:S01]  /*3010*/  MUFU.RCP R56, R56 ;  /* 0x0000003800387308 */ /* 0x000e220000001000 */
[----:B------:R-:W-:Y:S02]  /*3020*/  FMUL.FTZ R3, R54, R3 ;  /* 0x0000000336037220 */ /* 0x000fe40000410000 */
[----:B------:R-:W-:Y:S02]  /*3030*/  FMUL.FTZ R4, R55, R4 ;  /* 0x0000000437047220 */ /* 0x000fe40000410000 */
[----:B------:R-:W-:-:S02]  /*3040*/  FFMA.FTZ R2, R7, R2, 1 ;  /* 0x3f80000007027423 */ /* 0x000fc40000010002 */
[----:B------:R-:W-:Y:S02]  /*3050*/  FMUL.FTZ R81, R4, R5 ;  /* 0x0000000504517220 */ /* 0x000fe40000410000 */
[----:B------:R-:W-:Y:S01]  /*3060*/  FMUL.FTZ R80, R3, R2 ;  /* 0x0000000203507220 */ /* 0x000fe20000410000 */
[----:B------:R-:W-:Y:S04]  /*3070*/  LDS.U16 R4, [R142+0xe] ;  /* 0x00000e008e047984 */ /* 0x000fe80000000400 */
[----:B------:R-:W2:Y:S04]  /*3080*/  LDS.U16 R3, [R142+0xc] ;  /* 0x00000c008e037984 */ /* 0x000ea80000000400 */
[----:B------:R-:W3:Y:S01]  /*3090*/  LDS.U16 R5, [R142+0x10] ;  /* 0x000010008e057984 */ /* 0x000ee20000000400 */
[----:B-1----:R-:W-:Y:S01]  /*30a0*/  FADD.FTZ R60, R65, 1 ;  /* 0x3f800000413c7421 */ /* 0x002fe20000010000 */
[----:B------:R-:W-:Y:S01]  /*30b0*/  PRMT R29, RZ, 0x5410, R29 ;  /* 0x00005410ff1d7816 */ /* 0x000fe2000000001d */
[----:B------:R-:W1:Y:S01]  /*30c0*/  MUFU.EX2 R72, R72 ;  /* 0x0000004800487308 */ /* 0x000e620000000800 */
[----:B0-----:R-:W-:-:S03]  /*30d0*/  FADD.FTZ R62, -R56, 1 ;  /* 0x3f800000383e7421 */ /* 0x001fc60000010100 */
[----:B------:R-:W-:Y:S02]  /*30e0*/  FMUL.FTZ R59, R44, R29 ;  /* 0x0000001d2c3b7220 */ /* 0x000fe40000410000 */
[----:B------:R-:W-:Y:S02]  /*30f0*/  FADD.FTZ R66, R67, 1 ;  /* 0x3f80000043427421 */ /* 0x000fe40000010000 */
[----:B------:R-:W0:Y:S01]  /*3100*/  MUFU.RCP R60, R60 ;  /* 0x0000003c003c7308 */ /* 0x000e220000001000 */
[----:B------:R-:W-:Y:S02]  /*3110*/  FADD.FTZ R61, R68, 1 ;  /* 0x3f800000443d7421 */ /* 0x000fe40000010000 */
[----:B------:R-:W-:Y:S02]  /*3120*/  FMUL.FTZ R70, R40, -1.4426950216293334961 ;  /* 0xbfb8aa3b28467820 */ /* 0x000fe40000410000 */
[----:B------:R-:W-:Y:S02]  /*3130*/  FMUL.FTZ R75, R45, -1.4426950216293334961 ;  /* 0xbfb8aa3b2d4b7820 */ /* 0x000fe40000410000 */
[----:B------:R-:W-:-:S02]  /*3140*/  FMUL.FTZ R73, R43, -1.4426950216293334961 ;  /* 0xbfb8aa3b2b497820 */ /* 0x000fc40000410000 */
[----:B------:R-:W-:Y:S02]  /*3150*/  FFMA.FTZ R62, R31, R62, 1 ;  /* 0x3f8000001f3e7423 */ /* 0x000fe4000001003e */
[----:B------:R-:W-:Y:S01]  /*3160*/  FMUL.FTZ R59, R56, R59 ;  /* 0x0000003b383b7220 */ /* 0x000fe20000410000 */
[----:B------:R-:W-:Y:S01]  /*3170*/  MUFU.RCP R66, R66 ;  /* 0x0000004200427308 */ /* 0x000fe20000001000 */
[----:B------:R-:W-:Y:S01]  /*3180*/  PRMT R92, RZ, 0x5410, R92 ;  /* 0x00005410ff5c7816 */ /* 0x000fe2000000005c */
[----:B------:R-:W-:Y:S01]  /*3190*/  LDS.U16 R67, [R142+0x16] ;  /* 0x000016008e437984 */ /* 0x000fe20000000400 */
[----:B------:R-:W-:Y:S01]  /*31a0*/  FMUL.FTZ R2, R59, R62 ;  /* 0x0000003e3b027220 */ /* 0x000fe20000410000 */
[----:B------:R-:W-:Y:S01]  /*31b0*/  PRMT R91, RZ, 0x5410, R91 ;  /* 0x00005410ff5b7816 */ /* 0x000fe2000000005b */
[----:B------:R-:W-:Y:S01]  /*31c0*/  FADD.FTZ R62, -R58, 1 ;  /* 0x3f8000003a3e7421 */ /* 0x000fe20000010100 */
[----:B------:R-:W-:Y:S02]  /*31d0*/  PRMT R49, RZ, 0x5410, R49 ;  /* 0x00005410ff317816 */ /* 0x000fe40000000031 */
[----:B------:R-:W-:Y:S01]  /*31e0*/  MUFU.RCP R61, R61 ;  /* 0x0000003d003d7308 */ /* 0x000fe20000001000 */
[----:B------:R-:W-:Y:S01]  /*31f0*/  PRMT R52, RZ, 0x5410, R52 ;  /* 0x00005410ff347816 */ /* 0x000fe20000000034 */
[----:B------:R-:W-:Y:S01]  /*3200*/  FADD.FTZ R68, R69, 1 ;  /* 0x3f80000045447421 */ /* 0x000fe20000010000 */
[----:B------:R-:W-:Y:S01]  /*3210*/  PRMT R90, RZ, 0x5410, R90 ;  /* 0x00005410ff5a7816 */ /* 0x000fe2000000005a */
[----:B------:R-:W-:Y:S01]  /*3220*/  FFMA.FTZ R64, R33, R62, 1 ;  /* 0x3f80000021407423 */ /* 0x000fe2000001003e */
[----:B------:R-:W-:-:S03]  /*3230*/  PRMT R53, RZ, 0x5410, R53 ;  /* 0x00005410ff357816 */ /* 0x000fc60000000035 */
[----:B------:R-:W4:Y:S01]  /*3240*/  MUFU.EX2 R70, R70 ;  /* 0x0000004600467308 */ /* 0x000f220000000800 */
[----:B------:R-:W-:Y:S02]  /*3250*/  FADD.FTZ R59, -R57, 1 ;  /* 0x3f800000393b7421 */ /* 0x000fe40000010100 */
[----:B------:R-:W-:-:S05]  /*3260*/  FMUL.FTZ R62, R92, R49 ;  /* 0x000000315c3e7220 */ /* 0x000fca0000410000 */
[----:B------:R1:W5:Y:S01]  /*3270*/  MUFU.EX2 R74, R73 ;  /* 0x00000049004a7308 */ /* 0x0003620000000800 */
[----:B------:R-:W-:-:S07]  /*3280*/  FMUL.FTZ R63, R91, R52 ;  /* 0x000000345b3f7220 */ /* 0x000fce0000410000 */
[----:B------:R-:W2:Y:S01]  /*3290*/  MUFU.EX2 R75, R75 ;  /* 0x0000004b004b7308 */ /* 0x000ea20000000800 */
[----:B-1----:R-:W-:Y:S01]  /*32a0*/  FADD.FTZ R73, R72, 1 ;  /* 0x3f80000048497421 */ /* 0x002fe20000010000 */
[----:B------:R-:W-:Y:S01]  /*32b0*/  PRMT R48, RZ, 0x5410, R48 ;  /* 0x00005410ff307816 */ /* 0x000fe20000000030 */
[----:B0-----:R-:W-:Y:S02]  /*32c0*/  FADD.FTZ R72, -R60, 1 ;  /* 0x3f8000003c487421 */ /* 0x001fe40000010100 */
[----:B------:R-:W-:Y:S02]  /*32d0*/  FMUL.FTZ R65, R90, R53 ;  /* 0x000000355a417220 */ /* 0x000fe40000410000 */
[----:B------:R-:W-:Y:S01]  /*32e0*/  FFMA.FTZ R59, R32, R59, 1 ;  /* 0x3f800000203b7423 */ /* 0x000fe2000001003b */
[----:B------:R-:W0:Y:S01]  /*32f0*/  MUFU.RCP R68, R68 ;  /* 0x0000004400447308 */ /* 0x000e220000001000 */
[----:B------:R-:W-:Y:S02]  /*3300*/  FMUL.FTZ R62, R57, R62 ;  /* 0x0000003e393e7220 */ /* 0x000fe40000410000 */
[----:B------:R-:W-:-:S02]  /*3310*/  FMUL.FTZ R63, R58, R63 ;  /* 0x0000003f3a3f7220 */ /* 0x000fc40000410000 */
[----:B------:R-:W-:Y:S02]  /*3320*/  FFMA.FTZ R72, R35, R72, 1 ;  /* 0x3f80000023487423 */ /* 0x000fe40000010048 */
[----:B------:R-:W-:Y:S02]  /*3330*/  FMUL.FTZ R65, R60, R65 ;  /* 0x000000413c417220 */ /* 0x000fe40000410000 */
[----:B------:R-:W-:Y:S01]  /*3340*/  FMUL.FTZ R83, R62, R59 ;  /* 0x0000003b3e537220 */ /* 0x000fe20000410000 */
[----:B------:R-:W-:Y:S01]  /*3350*/  PRMT R59, RZ, 0x5410, R50 ;  /* 0x00005410ff3b7816 */ /* 0x000fe20000000032 */
[----:B------:R-:W-:Y:S01]  /*3360*/  FMUL.FTZ R82, R63, R64 ;  /* 0x000000403f527220 */ /* 0x000fe20000410000 */
[----:B------:R-:W-:Y:S01]  /*3370*/  PRMT R64, RZ, 0x5410, R47 ;  /* 0x00005410ff407816 */ /* 0x000fe2000000002f */
[----:B------:R-:W-:Y:S02]  /*3380*/  FMUL.FTZ R76, R48, -1.4426950216293334961 ;  /* 0xbfb8aa3b304c7820 */ /* 0x000fe40000410000 */
[----:B------:R-:W-:-:S02]  /*3390*/  FMUL.FTZ R85, R65, R72 ;  /* 0x0000004841557220 */ /* 0x000fc40000410000 */
[----:B----4-:R-:W-:Y:S01]  /*33a0*/  FADD.FTZ R69, R70, 1 ;  /* 0x3f80000046457421 */ /* 0x010fe20000010000 */
[----:B------:R-:W-:Y:S01]  /*33b0*/  PRMT R62, RZ, 0x5410, R51 ;  /* 0x00005410ff3e7816 */ /* 0x000fe20000000033 */
[----:B------:R-:W-:Y:S01]  /*33c0*/  FADD.FTZ R50, -R66, 1 ;  /* 0x3f80000042327421 */ /* 0x000fe20000010100 */
[----:B------:R-:W-:Y:S01]  /*33d0*/  LDS.U16 R63, [R142+0x12] ;  /* 0x000012008e3f7984 */ /* 0x000fe20000000400 */
[----:B------:R-:W-:Y:S01]  /*33e0*/  FADD.FTZ R47, -R61, 1 ;  /* 0x3f8000003d2f7421 */ /* 0x000fe20000010100 */
[----:B------:R1:W4:Y:S01]  /*33f0*/  MUFU.EX2 R79, R76 ;  /* 0x0000004c004f7308 */ /* 0x0003220000000800 */
[----:B-----5:R-:W-:Y:S01]  /*3400*/  FADD.FTZ R72, R74, 1 ;  /* 0x3f8000004a487421 */ /* 0x020fe20000010000 */
[----:B------:R-:W-:Y:S01]  /*3410*/  LDS.U16 R65, [R142+0x14] ;  /* 0x000014008e417984 */ /* 0x000fe20000000400 */
[----:B------:R-:W-:Y:S02]  /*3420*/  FADD.FTZ R70, R71, 1 ;  /* 0x3f80000047467421 */ /* 0x000fe40000010000 */
[----:B--2---:R-:W-:Y:S01]  /*3430*/  FADD.FTZ R74, R75, 1 ;  /* 0x3f8000004b4a7421 */ /* 0x004fe20000010000 */
[----:B------:R-:W2:Y:S01]  /*3440*/  LDS.U16 R71, [R142+0x18] ;  /* 0x000018008e477984 */ /* 0x000ea20000000400 */
[----:B------:R-:W-:Y:S01]  /*3450*/  FFMA.FTZ R75, R38, R47, 1 ;  /* 0x3f800000264b7423 */ /* 0x000fe2000001002f */
[----:B------:R-:W-:Y:S01]  /*3460*/  PRMT R47, RZ, 0x5410, R3 ;  /* 0x00005410ff2f7816 */ /* 0x000fe20000000003 */
[----:B-1----:R-:W-:Y:S01]  /*3470*/  FFMA.FTZ R76, R37, R50, 1 ;  /* 0x3f800000254c7423 */ /* 0x002fe20000010032 */
[----:B------:R-:W-:-:S02]  /*3480*/  PRMT R50, RZ, 0x5410, R4 ;  /* 0x00005410ff327816 */ /* 0x000fc40000000004 */
[----:B---3--:R-:W-:Y:S01]  /*3490*/  PRMT R51, RZ, 0x5410, R5 ;  /* 0x00005410ff337816 */ /* 0x008fe20000000005 */
[----:B0-----:R-:W-:Y:S02]  /*34a0*/  FADD.FTZ R78, -R68, 1 ;  /* 0x3f800000444e7421 */ /* 0x001fe40000010100 */
[----:B------:R-:W-:Y:S02]  /*34b0*/  FMUL.FTZ R3, R62, R47 ;  /* 0x0000002f3e037220 */ /* 0x000fe40000410000 */
[----:B------:R-:W-:Y:S02]  /*34c0*/  FMUL.FTZ R4, R59, R50 ;  /* 0x000000323b047220 */ /* 0x000fe40000410000 */
[----:B------:R-:W-:Y:S02]  /*34d0*/  FMUL.FTZ R5, R64, R51 ;  /* 0x0000003340057220 */ /* 0x000fe40000410000 */
[----:B------:R-:W-:Y:S02]  /*34e0*/  FFMA.FTZ R78, R39, R78, 1 ;  /* 0x3f800000274e7423 */ /* 0x000fe4000001004e */
[----:B------:R-:W-:-:S02]  /*34f0*/  FMUL.FTZ R3, R66, R3 ;  /* 0x0000000342037220 */ /* 0x000fc40000410000 */
[----:B------:R-:W-:Y:S02]  /*3500*/  FMUL.FTZ R4, R61, R4 ;  /* 0x000000043d047220 */ /* 0x000fe40000410000 */
[----:B------:R-:W-:Y:S02]  /*3510*/  FMUL.FTZ R5, R68, R5 ;  /* 0x0000000544057220 */ /* 0x000fe40000410000 */
[----:B------:R-:W-:Y:S02]  /*3520*/  FMUL.FTZ R3, R3, R76 ;  /* 0x0000004c03037220 */ /* 0x000fe40000410000 */
[----:B------:R-:W-:Y:S01]  /*3530*/  FMUL.FTZ R4, R4, R75 ;  /* 0x0000004b04047220 */ /* 0x000fe20000410000 */
[----:B------:R-:W0:Y:S01]  /*3540*/  LDS.U16 R76, [R142+0x1a] ;  /* 0x00001a008e4c7984 */ /* 0x000e220000000400 */
[----:B------:R-:W-:-:S03]  /*3550*/  FMUL.FTZ R5, R5, R78 ;  /* 0x0000004e05057220 */ /* 0x000fc60000410000 */
[----:B------:R-:W1:Y:S04]  /*3560*/  LDS.U16 R75, [R142+0x1c] ;  /* 0x00001c008e4b7984 */ /* 0x000e680000000400 */
[----:B------:R-:W3:Y:S01]  /*3570*/  LDS.U16 R78, [R142+0x1e] ;  /* 0x00001e008e4e7984 */ /* 0x000ee20000000400 */
[----:B------:R-:W5:Y:S01]  /*3580*/  MUFU.RCP R70, R70 ;  /* 0x0000004600467308 */ /* 0x000f620000001000 */
[----:B------:R-:W-:-:S07]  /*3590*/  FADD.FTZ R77, R77, 1 ;  /* 0x3f8000004d4d7421 */ /* 0x000fce0000010000 */
[----:B------:R-:W0:Y:S08]  /*35a0*/  MUFU.RCP R72, R72 ;  /* 0x0000004800487308 */ /* 0x000e300000001000 */
[----:B------:R-:W0:Y:S01]  /*35b0*/  MUFU.RCP R73, R73 ;  /* 0x0000004900497308 */ /* 0x000e220000001000 */
[----:B----4-:R-:W-:Y:S01]  /*35c0*/  FADD.FTZ R79, R79, 1 ;  /* 0x3f8000004f4f7421 */ /* 0x010fe20000010000 */
[----:B------:R-:W-:-:S06]  /*35d0*/  PRMT R26, RZ, 0x5410, R26 ;  /* 0x00005410ff1a7816 */ /* 0x000fcc000000001a */
[----:B------:R-:W4:Y:S01]  /*35e0*/  MUFU.RCP R69, R69 ;  /* 0x0000004500457308 */ /* 0x000f220000001000 */
[----:B--2---:R-:W-:Y:S01]  /*35f0*/  PRMT R71, RZ, 0x5410, R71 ;  /* 0x00005410ff477816 */ /* 0x004fe20000000047 */
[----:B-----5:R-:W-:-:S06]  /*3600*/  FADD.FTZ R84, -R70, 1 ;  /* 0x3f80000046547421 */ /* 0x020fcc0000010100 */
[----:B------:R-:W2:Y:S01]  /*3610*/  MUFU.RCP R77, R77 ;  /* 0x0000004d004d7308 */ /* 0x000ea20000001000 */
[----:B------:R-:W-:Y:S01]  /*3620*/  PRMT R36, RZ, 0x5410, R36 ;  /* 0x00005410ff247816 */ /* 0x000fe20000000024 */
[----:B0-----:R-:W-:Y:S01]  /*3630*/  FADD.FTZ R88, -R72, 1 ;  /* 0x3f80000048587421 */ /* 0x001fe20000010100 */
[----:B------:R-:W-:Y:S01]  /*3640*/  PRMT R63, RZ, 0x5410, R63 ;  /* 0x00005410ff3f7816 */ /* 0x000fe2000000003f */
[----:B------:R-:W-:Y:S01]  /*3650*/  FMUL.FTZ R97, R26, R71 ;  /* 0x000000471a617220 */ /* 0x000fe20000410000 */
[----:B------:R-:W-:Y:S01]  /*3660*/  PRMT R34, RZ, 0x5410, R34 ;  /* 0x00005410ff227816 */ /* 0x000fe20000000022 */
[----:B------:R-:W-:Y:S02]  /*3670*/  FADD.FTZ R89, -R73, 1 ;  /* 0x3f80000049597421 */ /* 0x000fe40000010100 */
[----:B------:R-:W0:Y:S01]  /*3680*/  MUFU.RCP R74, R74 ;  /* 0x0000004a004a7308 */ /* 0x000e220000001000 */
[----:B------:R-:W-:Y:S02]  /*3690*/  PRMT R30, RZ, 0x5410, R30 ;  /* 0x00005410ff1e7816 */ /* 0x000fe4000000001e */
[----:B------:R-:W-:-:S02]  /*36a0*/  PRMT R65, RZ, 0x5410, R65 ;  /* 0x00005410ff417816 */ /* 0x000fc40000000041 */
[----:B------:R-:W-:-:S03]  /*36b0*/  PRMT R67, RZ, 0x5410, R67 ;  /* 0x00005410ff437816 */ /* 0x000fc60000000043 */
[----:B------:R-:W5:Y:S01]  /*36c0*/  MUFU.RCP R79, R79 ;  /* 0x0000004f004f7308 */ /* 0x000f620000001000 */
[----:B------:R-:W-:Y:S02]  /*36d0*/  FFMA.FTZ R86, R41, R84, 1 ;  /* 0x3f80000029567423 */ /* 0x000fe40000010054 */
[----:B------:R-:W-:Y:S02]  /*36e0*/  FFMA.FTZ R96, R43, R88, 1 ;  /* 0x3f8000002b607423 */ /* 0x000fe40000010058 */
[----:B------:R-:W-:Y:S02]  /*36f0*/  FMUL.FTZ R97, R72, R97 ;  /* 0x0000006148617220 */ /* 0x000fe40000410000 */
[----:B----4-:R-:W-:Y:S02]  /*3700*/  FADD.FTZ R87, -R69, 1 ;  /* 0x3f80000045577421 */ /* 0x010fe40000010100 */
[----:B------:R-:W-:Y:S02]  /*3710*/  FFMA.FTZ R93, R42, R89, 1 ;  /* 0x3f8000002a5d7423 */ /* 0x000fe40000010059 */
[----:B------:R-:W-:-:S02]  /*3720*/  FMUL.FTZ R84, R36, R63 ;  /* 0x0000003f24547220 */ /* 0x000fc40000410000 */
[----:B------:R-:W-:Y:S02]  /*3730*/  FMUL.FTZ R89, R34, R65 ;  /* 0x0000004122597220 */ /* 0x000fe40000410000 */
[----:B------:R-:W-:Y:S02]  /*3740*/  FMUL.FTZ R88, R30, R67 ;  /* 0x000000431e587220 */ /* 0x000fe40000410000 */
[----:B------:R-:W-:Y:S01]  /*3750*/  FMUL.FTZ R96, R97, R96 ;  /* 0x0000006061607220 */ /* 0x000fe20000410000 */
[----:B------:R-:W-:Y:S01]  /*3760*/  F2FP.BF16.PACK_AB R97, R81, R80 ;  /* 0x000000505161723e */ /* 0x000fe200000010ff */
[----:B------:R-:W-:Y:S01]  /*3770*/  BAR.SYNC.DEFER_BLOCKING 0x0 ;  /* 0x0000000000007b1d */ /* 0x000fe20000010000 */
        /* <DEDUP_REMOVED lines=8> */
[----:B--2---:R-:W-:Y:S01]  /*3800*/  FADD.FTZ R81, -R77, 1 ;  /* 0x3f8000004d517421 */ /* 0x004fe20000010100 */
[----:B-1----:R-:W-:-:S02]  /*3810*/  PRMT R75, RZ, 0x5410, R75 ;  /* 0x00005410ff4b7816 */ /* 0x002fc4000000004b */
[----:B---3--:R-:W-:Y:S01]  /*3820*/  PRMT R78, RZ, 0x5410, R78 ;  /* 0x00005410ff4e7816 */ /* 0x008fe2000000004e */
[----:B------:R-:W-:Y:S02]  /*3830*/  FMUL.FTZ R84, R84, R87 ;  /* 0x0000005754547220 */ /* 0x000fe40000410000 */
[----:B------:R-:W-:Y:S02]  /*3840*/  FMUL.FTZ R86, R89, R86 ;  /* 0x0000005659567220 */ /* 0x000fe40000410000 */
[----:B------:R-:W-:Y:S02]  /*3850*/  FMUL.FTZ R93, R88, R93 ;  /* 0x0000005d585d7220 */ /* 0x000fe40000410000 */
[----:B------:R-:W-:Y:S02]  /*3860*/  FFMA.FTZ R87, R46, R81, 1 ;  /* 0x3f8000002e577423 */ /* 0x000fe40000010051 */
[----:B0-----:R-:W-:Y:S02]  /*3870*/  FADD.FTZ R80, -R74, 1 ;  /* 0x3f8000004a507421 */ /* 0x001fe40000010100 */
[----:B-----5:R-:W-:-:S02]  /*3880*/  FADD.FTZ R89, -R79, 1 ;  /* 0x3f8000004f597421 */ /* 0x020fc40000010100 */
        /* <DEDUP_REMOVED lines=25> */
[C---:B------:R-:W-:Y:S01]  /*3a20*/  PRMT R84, R81.reuse, 0x7610, R84 ;  /* 0x0000761051547816 */ /* 0x040fe20000000054 */
[----:B------:R2:W-:Y:S01]  /*3a30*/  STS.U16 [R142+0xc], R3 ;  /* 0x00000c038e007388 */ /* 0x0005e20000000400 */
[----:B------:R-:W-:-:S02]  /*3a40*/  PRMT R88, R81, 0x7632, R88 ;  /* 0x0000763251587816 */ /* 0x000fc40000000058 */
[----:B0-----:R-:W-:Y:S02]  /*3a50*/  PRMT R80, R5, 0x7632, R80 ;  /* 0x0000763205507816 */ /* 0x001fe40000000050 */
[C---:B------:R-:W-:Y:S02]  /*3a60*/  PRMT R96, R87.reuse, 0x7632, R96 ;  /* 0x0000763257607816 */ /* 0x040fe40000000060 */
[----:B-1----:R-:W-:Y:S01]  /*3a70*/  PRMT R82, R86, 0x7632, R82 ;  /* 0x0000763256527816 */ /* 0x002fe20000000052 */
[----:B------:R0:W-:Y:S01]  /*3a80*/  STS.U16 [R142+0x4], R2 ;  /* 0x000004028e007388 */ /* 0x0001e20000000400 */
[----:B--2---:R-:W-:-:S03]  /*3a90*/  PRMT R3, R87, 0x7610, R3 ;  /* 0x0000761057037816 */ /* 0x004fc60000000003 */
        /* <DEDUP_REMOVED lines=36> */
[C---:B------:R-:W-:Y:S01]  /*3ce0*/  IADD3 R122, P1, R120.reuse, UR39, RZ ;  /* 0x00000027787a7c10 */ /* 0x040fe2000ff3e0ff */
[----:B------:R-:W-:Y:S02]  /*3cf0*/  BSSY B0, `(.L_x_5545) ;  /* 0x0000012000007945 */ /* 0x000fe40003800000 */
[----:B------:R-:W-:Y:S01]  /*3d00*/  UIADD3 UR7, UR9, UR18, URZ ;  /* 0x0000001209077290 */ /* 0x000fe2000fffe03f */
[----:B0-----:R-:W-:Y:S02]  /*3d10*/  P2R R3, PR, RZ, 0x40 ;  /* 0x00000040ff037803 */ /* 0x001fe40000000000 */
[----:B------:R-:W-:Y:S02]  /*3d20*/  IADD3.X R123, R121, UR40, RZ, P1, !PT ;  /* 0x00000028797b7c10 */ /* 0x000fe40008ffe4ff */
[----:B-1----:R-:W-:-:S13]  /*3d30*/  ISETP.GE.AND P0, PT, R120, R80, PT ;  /* 0x000000507800720c */ /* 0x002fda0003f06270 */
        /* <DEDUP_REMOVED lines=13> */
.L_x_5546:
[----:B------:R-:W-:Y:S05]  /*3e10*/  BSYNC B0 ;  /* 0x0000000000007941 */ /* 0x000fea0003800000 */
.L_x_5545:
        /* <DEDUP_REMOVED lines=15> */
[----:B0-----:R-:W-:Y:S01]  /*3f10*/  IMAD.U32 R4, RZ, RZ, UR7 ;  /* 0x00000007ff047e24 */ /* 0x001fe2000f8e00ff */
[----:B------:R-:W-:Y:S01]  /*3f20*/  PRMT R22, RZ, 0x5410, R22 ;  /* 0x00005410ff167816 */ /* 0x000fe20000000016 */
        /* <DEDUP_REMOVED lines=35> */
[----:B------:R-:W-:Y:S01]  /*4160*/  PRMT R12, RZ, 0x5410, R12 ;  /* 0x00005410ff0c7816 */ /* 0x000fe2000000000c */
        /* <DEDUP_REMOVED lines=10> */
[----:B------:R0:W-:Y:S01]  /*4210*/  @!P0 STG.E.U16 [R2.64+-0x140], R107 ;  /* 0xfffec06b02008986 */ /* 0x0001e2000c101520 */
[----:B------:R-:W-:Y:S01]  /*4220*/  ISETP.NE.U32.AND P0, PT, RZ, c[0x0][0x270], PT ;  /* 0x00009c00ff007a0c */ /* 0x000fe20003f05070 */
[----:B------:R-:W-:Y:S01]  /*4230*/  FMUL.FTZ R48, R48, R79 ;  /* 0x0000004f30307220 */ /* 0x000fe20000410000 */
[----:B------:R-:W-:Y:S01]  /*4240*/  PRMT R8, RZ, 0x5410, R8 ;  /* 0x00005410ff087816 */ /* 0x000fe20000000008 */
[----:B------:R-:W-:Y:S01]  /*4250*/  @!P4 STG.E.U16 [R2.64+-0x200], R101 ;  /* 0xfffe00650200c986 */ /* 0x000fe2000c101520 */
[----:B------:R-:W-:Y:S01]  /*4260*/  ISETP.NE.AND.EX P0, PT, RZ, c[0x0][0x274], PT, P0 ;  /* 0x00009d00ff007a0c */ /* 0x000fe20003f05300 */
[----:B------:R-:W-:Y:S01]  /*4270*/  FADD.FTZ R110, R21, UR5 ;  /* 0x00000005156e7e21 */ /* 0x000fe20008010000 */
[-C--:B------:R-:W-:Y:S01]  /*4280*/  ISETP.GE.AND P4, PT, R164, R80.reuse, PT ;  /* 0x00000050a400720c */ /* 0x080fe20003f86270 */
[----:B------:R1:W-:Y:S01]  /*4290*/  @!P5 STG.E.U16 [R2.64+-0x1c0], R103 ;  /* 0xfffe40670200d986 */ /* 0x0003e2000c101520 */
[----:B------:R-:W-:Y:S01]  /*42a0*/  ISETP.GE.AND P5, PT, R163, R80, PT ;  /* 0x00000050a300720c */ /* 0x000fe20003fa6270 */
[----:B------:R-:W-:Y:S01]  /*42b0*/  FADD.FTZ R108, R19, UR5 ;  /* 0x00000005136c7e21 */ /* 0x000fe20008010000 */
[----:B------:R-:W-:Y:S01]  /*42c0*/  PRMT R0, RZ, 0x5410, R0 ;  /* 0x00005410ff007816 */ /* 0x000fe20000000000 */
[----:B------:R-:W-:Y:S01]  /*42d0*/  @!P1 STG.E.U16 [R2.64+-0x80], R125 ;  /* 0xffff807d02009986 */ /* 0x000fe2000c101520 */
[----:B------:R-:W-:-:S02]  /*42e0*/  FADD.FTZ R106, R18, UR5 ;  /* 0x00000005126a7e21 */ /* 0x000fc40008010000 */
[----:B------:R-:W-:Y:S01]  /*42f0*/  FADD.FTZ R104, R17, UR5 ;  /* 0x0000000511687e21 */ /* 0x000fe20008010000 */
[----:B------:R-:W-:Y:S01]  /*4300*/  @!P2 STG.E.U16 [R2.64+-0x3c0], R83 ;  /* 0xfffc40530200a986 */ /* 0x000fe2000c101520 */
[----:B------:R-:W-:Y:S02]  /*4310*/  FADD.FTZ R102, R16, UR5 ;  /* 0x0000000510667e21 */ /* 0x000fe40008010000 */
[----:B0-----:R-:W-:Y:S01]  /*4320*/  FADD.FTZ R107, R15, UR5 ;  /* 0x000000050f6b7e21 */ /* 0x001fe20008010000 */
[----:B------:R0:W-:Y:S01]  /*4330*/  @!P4 STG.E.U16 [R2.64+-0x100], R109 ;  /* 0xffff006d0200c986 */ /* 0x0001e2000c101520 */
[----:B------:R-:W-:Y:S02]  /*4340*/  FADD.FTZ R105, R14, UR5 ;  /* 0x000000050e697e21 */ /* 0x000fe40008010000 */
[----:B------:R-:W-:Y:S01]  /*4350*/  FADD.FTZ R100, R13, UR5 ;  /* 0x000000050d647e21 */ /* 0x000fe20008010000 */
[----:B------:R2:W-:Y:S01]  /*4360*/  @!P5 STG.E.U16 [R2.64+-0xc0], R111 ;  /* 0xffff406f0200d986 */ /* 0x0005e2000c101520 */
[----:B-1----:R-:W-:-:S02]  /*4370*/  FADD.FTZ R103, R12, UR5 ;  /* 0x000000050c677e21 */ /* 0x002fc40008010000 */
[----:B------:R-:W-:Y:S02]  /*4380*/  FADD.FTZ R98, R11, UR5 ;  /* 0x000000050b627e21 */ /* 0x000fe40008010000 */
[----:B------:R-:W-:Y:S02]  /*4390*/  FADD.FTZ R101, R10, UR5 ;  /* 0x000000050a657e21 */ /* 0x000fe40008010000 */
[----:B------:R-:W-:Y:S02]  /*43a0*/  FADD.FTZ R96, R9, UR5 ;  /* 0x0000000509607e21 */ /* 0x000fe40008010000 */
[----:B0-----:R-:W-:Y:S02]  /*43b0*/  FADD.FTZ R109, R20, UR5 ;  /* 0x00000005146d7e21 */ /* 0x001fe40008010000 */
[----:B------:R-:W-:Y:S02]  /*43c0*/  FADD.FTZ R99, R8, UR5 ;  /* 0x0000000508637e21 */ /* 0x000fe40008010000 */
[----:B--2---:R-:W-:-:S02]  /*43d0*/  FADD.FTZ R111, R22, UR5 ;  /* 0x00000005166f7e21 */ /* 0x004fc40008010000 */
        /* <DEDUP_REMOVED lines=49> */
[----:B------:R-:W-:Y:S01]  /*46f0*/  UIMAD UR18, UR37, UR19, UR7 ;  /* 0x00000013251272a4 */ /* 0x000fe2000f8e0207 */
[----:B------:R1:W-:Y:S01]  /*4700*/  STS.U16 [R142+0x2], R71 ;  /* 0x000002478e007388 */ /* 0x0003e20000000400 */
[----:B------:R-:W-:Y:S01]  /*4710*/  PRMT R5, R39, 0x7632, R5 ;  /* 0x0000763227057816 */ /* 0x000fe20000000005 */
[----:B------:R-:W-:Y:S01]  /*4720*/  BSSY B0, `(.L_x_5548) ;  /* 0x000003a000007945 */ /* 0x000fe20003800000 */
[----:B------:R-:W-:Y:S01]  /*4730*/  F2FP.BF16.PACK_AB R3, R3, R46 ;  /* 0x0000002e0303723e */ /* 0x000fe200000010ff */
[----:B------:R2:W-:Y:S01]  /*4740*/  STS.U16 [R142+0x8], R0 ;  /* 0x000008008e007388 */ /* 0x0005e20000000400 */
[----:B------:R-:W-:-:S02]  /*4750*/  UIADD3 UR7, UR9, UR18, URZ ;  /* 0x0000001209077290 */ /* 0x000fc4000fffe03f */
[----:B0-----:R-:W-:Y:S01]  /*4760*/  PRMT R6, R3, 0x7632, R6 ;  /* 0x0000763203067816 */ /* 0x001fe20000000006 */
[----:B------:R0:W-:Y:S01]  /*4770*/  STS.U16 [R142+0xa], R4 ;  /* 0x00000a048e007388 */ /* 0x0001e20000000400 */
[----:B-1----:R-:W-:-:S03]  /*4780*/  PRMT R71, R37, 0x7632, R71 ;  /* 0x0000763225477816 */ /* 0x002fc60000000047 */
[----:B------:R1:W-:Y:S01]  /*4790*/  STS.U16 [R142+0x6], R2 ;  /* 0x000006028e007388 */ /* 0x0003e20000000400 */
[----:B--2---:R-:W-:-:S03]  /*47a0*/  PRMT R0, R41, 0x7632, R0 ;  /* 0x0000763229007816 */ /* 0x004fc60000000000 */
[----:B------:R-:W-:Y:S01]  /*47b0*/  STS.U16 [R142+0x4], R29 ;  /* 0x0000041d8e007388 */ /* 0x000fe20000000400 */
[----:B0-----:R-:W-:-:S03]  /*47c0*/  PRMT R4, R43, 0x7632, R4 ;  /* 0x000076322b047816 */ /* 0x001fc60000000004 */
        /* <DEDUP_REMOVED lines=35> */
[----:B------:R-:W-:Y:S01]  /*4a00*/  IMAD.MOV.U32 R2, RZ, RZ, R122 ;  /* 0x000000ffff027224 */ /* 0x000fe200078e007a */
        /* <DEDUP_REMOVED lines=11> */
.L_x_5549:
[----:B------:R-:W-:Y:S05]  /*4ac0*/  BSYNC B0 ;  /* 0x0000000000007941 */ /* 0x000fea0003800000 */
.L_x_5548:
        /* <DEDUP_REMOVED lines=43> */
.L_x_5547:
[----:B------:R-:W-:Y:S01]  /*4d80*/  PRMT R0, RZ, 0x5410, R141 ;  /* 0x00005410ff007816 */ /* 0x000fe2000000008d */
[----:B------:R-:W-:Y:S01]  /*4d90*/  IMAD.MOV.U32 R4, RZ, RZ, c[0x0][0x16c] ;  /* 0x00005b00ff047624 */ /* 0x000fe200078e00ff */
[----:B0-----:R-:W-:Y:S01]  /*4da0*/  PRMT R2, RZ, 0x5410, R139 ;  /* 0x00005410ff027816 */ /* 0x001fe2000000008b */
[----:B------:R-:W-:Y:S01]  /*4db0*/  BAR.SYNC.DEFER_BLOCKING 0x0 ;  /* 0x0000000000007b1d */ /* 0x000fe20000010000 */
[C---:B------:R-:W-:Y:S01]  /*4dc0*/  FMUL.FTZ R79, R95.reuse, UR4 ;  /* 0x000000045f4f7c20 */ /* 0x040fe20008410000 */
[----:B------:R-:W-:Y:S01]  /*4dd0*/  CS2R R62, SRZ ;  /* 0x00000000003e7805 */ /* 0x000fe2000001ff00 */
[----:B------:R-:W-:Y:S01]  /*4de0*/  FFMA.FTZ R3, R95, R0, R184 ;  /* 0x000000005f037223 */ /* 0x000fe200000100b8 */
[----:B------:R-:W-:Y:S01]  /*4df0*/  PRMT R0, RZ, 0x5410, R140 ;  /* 0x00005410ff007816 */ /* 0x000fe2000000008c */
[----:B------:R-:W-:Y:S01]  /*4e00*/  FMUL.FTZ R78, R94, UR4 ;  /* 0x000000045e4e7c20 */ /* 0x000fe20008410000 */
[----:B------:R-:W-:Y:S01]  /*4e10*/  ISETP.GE.AND P0, PT, R4, 0x1, PT ;  /* 0x000000010400780c */ /* 0x000fe20003f06270 */
[C---:B------:R-:W-:Y:S01]  /*4e20*/  FMUL.FTZ R77, R93.reuse, UR4 ;  /* 0x000000045d4d7c20 */ /* 0x040fe20008410000 */
[----:B------:R-:W-:Y:S01]  /*4e30*/  PRMT R184, RZ, 0x5410, R112 ;  /* 0x00005410ffb87816 */ /* 0x000fe20000000070 */
        /* <DEDUP_REMOVED lines=48> */
[----:B------:R-:W-:Y:S01]  /*5140*/  UIADD3 UR36, UR30, -0x1, URZ ;  /* 0xffffffff1e247890 */ /* 0x000fe2000fffe03f */
[----:B------:R-:W-:Y:S01]  /*5150*/  IMAD.MOV.U32 R63, RZ, RZ, RZ ;  /* 0x000000ffff3f7224 */ /* 0x000fe200078e00ff */
[----:B------:R-:W-:Y:S02]  /*5160*/  UMOV UR8, URZ ;  /* 0x0000003f00087c82 */ /* 0x000fe40008000000 */
[----:B------:R-:W-:Y:S02]  /*5170*/  ULEA.HI UR7, UR36, UR36, URZ, 0x1 ;  /* 0x0000002424077291 */ /* 0x000fe4000f8f083f */
[----:B------:R-:W-:Y:S02]  /*5180*/  UMOV UR9, URZ ;  /* 0x0000003f00097c82 */ /* 0x000fe40008000000 */
[----:B------:R-:W-:-:S04]  /*5190*/  ULOP3.LUT UR7, UR7, 0xfffffe, URZ, 0xc0, !UPT ;  /* 0x00fffffe07077892 */ /* 0x000fc8000f8ec03f */
[----:B------:R-:W-:-:S03]  /*51a0*/  UIADD3 UR36, UR36, -UR7, URZ ;  /* 0x8000000724247290 */ /* 0x000fc6000fffe03f */
[----:B------:R-:W-:Y:S02]  /*51b0*/  UMOV UR7, URZ ;  /* 0x0000003f00077c82 */ /* 0x000fe40008000000 */
.L_x_5587:
[----:B------:R-:W-:Y:S01]  /*51c0*/  USHF.R.S32.HI UR41, URZ, 0x1f, UR7 ;  /* 0x0000001f3f297899 */ /* 0x000fe20008011407 */
[----:B------:R-:W-:Y:S01]  /*51d0*/  IMAD.U32 R5, RZ, RZ, UR7 ;  /* 0x00000007ff057e24 */ /* 0x000fe2000f8e00ff */
        /* <DEDUP_REMOVED lines=9> */
[----:B------:R-:W-:Y:S01]  /*5270*/  LEA R2, P0, R4, R181, 0x1 ;  /* 0x000000b504027211 */ /* 0x000fe200078008ff */
[----:B------:R-:W-:Y:S01]  /*5280*/  ULDC.64 UR20, c[0x0][0x180] ;  /* 0x0000600000147ab9 */ /* 0x000fe20000000a00 */
[----:B------:R-:W-:-:S02]  /*5290*/  PRMT R8, RZ, 0x7610, R8 ;  /* 0x00007610ff087816 */ /* 0x000fc40000000008 */
[----:B------:R-:W-:Y:S02]  /*52a0*/  ISETP.GE.AND P1, PT, R120, UR31, PT ;  /* 0x0000001f78007c0c */ /* 0x000fe4000bf26270 */
[----:B------:R-:W-:Y:S02]  /*52b0*/  ISETP.GE.AND P2, PT, R175, UR31, PT ;  /* 0x0000001faf007c0c */ /* 0x000fe4000bf46270 */
[----:B------:R-:W-:Y:S02]  /*52c0*/  ISETP.GE.AND P3, PT, R174, UR31, PT ;  /* 0x0000001fae007c0c */ /* 0x000fe4000bf66270 */
[----:B------:R-:W-:Y:S02]  /*52d0*/  ISETP.GE.AND P4, PT, R173, UR31, PT ;  /* 0x0000001fad007c0c */ /* 0x000fe4000bf86270 */
[----:B------:R-:W-:Y:S02]  /*52e0*/  IADD3 R3, R5, UR18, RZ ;  /* 0x0000001205037c10 */ /* 0x000fe4000fffe0ff */
[----:B------:R-:W-:-:S02]  /*52f0*/  ISETP.GE.AND P5, PT, R172, UR31, PT ;  /* 0x0000001fac007c0c */ /* 0x000fc4000bfa6270 */
[----:B------:R-:W-:Y:S02]  /*5300*/  LEA.HI.X R3, R4, R180, R3, 0x1, P0 ;  /* 0x000000b404037211 */ /* 0x000fe400000f0c03 */
[----:B------:R-:W-:Y:S02]  /*5310*/  ISETP.GE.AND P0, PT, R171, UR31, PT ;  /* 0x0000001fab007c0c */ /* 0x000fe4000bf06270 */
[----:B------:R-:W-:Y:S01]  /*5320*/  PRMT R13, RZ, 0x7610, R13 ;  /* 0x00007610ff0d7816 */ /* 0x000fe2000000000d */
[----:B0-----:R0:W2:Y:S01]  /*5330*/  @!P1 LDG.E.U16 R9, [R2.64] ;  /* 0x0000002002099981 */ /* 0x0010a2000c1e1500 */
        /* <DEDUP_REMOVED lines=8> */
[----:B------:R0:W4:Y:S01]  /*53c0*/  @!P4 LDG.E.U16 R8, [R2.64+0xc0] ;  /* 0x0000c0200208c981 */ /* 0x000122000c1e1500 */
[----:B------:R-:W-:Y:S02]  /*53d0*/  ISETP.GE.AND P4, PT, R167, UR31, PT ;  /* 0x0000001fa7007c0c */ /* 0x000fe4000bf86270 */
[----:B------:R-:W-:Y:S01]  /*53e0*/  PRMT R17, RZ, 0x7610, R17 ;  /* 0x00007610ff117816 */ /* 0x000fe20000000011 */
[----:B------:R0:W4:Y:S01]  /*53f0*/  @!P5 LDG.E.U16 R13, [R2.64+0x100] ;  /* 0x00010020020dd981 */ /* 0x000122000c1e1500 */
[----:B------:R-:W-:-:S02]  /*5400*/  PRMT R14, RZ, 0x7610, R14 ;  /* 0x00007610ff0e7816 */ /* 0x000fc4000000000e */
[----:B------:R-:W-:Y:S01]  /*5410*/  ISETP.GE.AND P5, PT, R166, UR31, PT ;  /* 0x0000001fa6007c0c */ /* 0x000fe2000bfa6270 */
        /* <DEDUP_REMOVED lines=27> */
[----:B------:R-:W-:-:S04]  /*55d0*/  UIMAD UR22, UR41, UR20, URZ ;  /* 0x00000014291672a4 */ /* 0x000fc8000f8e023f */
[----:B------:R-:W-:-:S03]  /*55e0*/  UIMAD UR42, UR7, UR21, UR22 ;  /* 0x00000015072a72a4 */ /* 0x000fc6000f8e0216 */
[----:B------:R-:W-:Y:S01]  /*55f0*/  ULDC.64 UR22, c[0x0][0x1c0] ;  /* 0x0000700000167ab9 */ /* 0x000fe20000000a00 */
[----:B------:R-:W-:Y:S01]  /*5600*/  IMAD.U32 R5, RZ, RZ, UR7 ;  /* 0x00000007ff057e24 */ /* 0x000fe2000f8e00ff */
[----:B------:R-:W-:-:S03]  /*5610*/  UIMAD UR22, UR41, UR22, URZ ;  /* 0x00000016291672a4 */ /* 0x000fc6000f8e023f */
[----:B------:R-:W-:Y:S01]  /*5620*/  IMAD.WIDE.U32 R4, R5, c[0x0][0x1c0], R120 ;  /* 0x0000700005047a25 */ /* 0x000fe200078e0078 */
[----:B------:R-:W-:Y:S02]  /*5630*/  UIMAD UR22, UR7, UR23, UR22 ;  /* 0x00000017071672a4 */ /* 0x000fe4000f8e0216 */
[----:B------:R-:W-:Y:S02]  /*5640*/  UIMAD.WIDE.U32 UR20, UR7, UR20, UR18 ;  /* 0x00000014071472a5 */ /* 0x000fe4000f8e0012 */
[C---:B0-----:R-:W-:Y:S01]  /*5650*/  LEA R2, P0, R4.reuse, R179, 0x1 ;  /* 0x000000b304027211 */ /* 0x041fe200078008ff */
[----:B------:R-:W-:Y:S01]  /*5660*/  ULDC.64 UR18, c[0x0][0x220] ;  /* 0x0000880000127ab9 */ /* 0x000fe20000000a00 */
[----:B------:R-:W-:Y:S01]  /*5670*/  IADD3 R3, R5, UR22, RZ ;  /* 0x0000001605037c10 */ /* 0x000fe2000fffe0ff */
[----:B------:R-:W-:Y:S02]  /*5680*/  ULEA UR18, UP0, UR20, UR18, 0x2 ;  /* 0x0000001214127291 */ /* 0x000fe4000f80103f */
[----:B------:R-:W-:Y:S01]  /*5690*/  UIADD3 UR21, UR21, UR42, URZ ;  /* 0x0000002a15157290 */ /* 0x000fe2000fffe03f */
[----:B------:R-:W-:-:S02]  /*56a0*/  LEA.HI.X R3, R4, R178, R3, 0x1, P0 ;  /* 0x000000b204037211 */ /* 0x000fc400000f0c03 */
[----:B------:R-:W-:Y:S01]  /*56b0*/  ISETP.GE.AND P0, PT, R120, UR31, PT ;  /* 0x0000001f78007c0c */ /* 0x000fe2000bf06270 */
[----:B------:R-:W-:Y:S01]  /*56c0*/  ULEA.HI.X UR19, UR20, UR19, UR21, 0x2, UP0 ;  /* 0x0000001314137291 */ /* 0x000fe200080f1415 */
[----:B------:R-:W-:Y:S01]  /*56d0*/  ISETP.GE.AND P1, PT, R175, UR31, PT ;  /* 0x0000001faf007c0c */ /* 0x000fe2000bf26270 */
[----:B------:R-:W-:Y:S01]  /*56e0*/  IMAD.U32 R6, RZ, RZ, UR18 ;  /* 0x00000012ff067e24 */ /* 0x000fe2000f8e00ff */
[----:B------:R-:W-:-:S03]  /*56f0*/  PRMT R5, RZ, 0x7610, R5 ;  /* 0x00007610ff057816 */ /* 0x000fc60000000005 */
[----:B------:R-:W-:-:S05]  /*5700*/  IMAD.U32 R7, RZ, RZ, UR19 ;  /* 0x00000013ff077e24 */ /* 0x000fca000f8e00ff */
[----:B------:R0:W4:Y:S01]  /*5710*/  LDG.E R47, [R6.64] ;  /* 0x00000020062f7981 */ /* 0x000122000c1e1900 */
[----:B------:R-:W-:Y:S02]  /*5720*/  ISETP.GE.AND P2, PT, R172, UR31, PT ;  /* 0x0000001fac007c0c */ /* 0x000fe4000bf46270 */
[----:B------:R-:W-:Y:S02]  /*5730*/  ISETP.GE.AND P3, PT, R171, UR31, PT ;  /* 0x0000001fab007c0c */ /* 0x000fe4000bf66270 */
[----:B------:R-:W-:Y:S02]  /*5740*/  ISETP.GE.AND P4, PT, R170, UR31, PT ;  /* 0x0000001faa007c0c */ /* 0x000fe4000bf86270 */
[----:B------:R-:W-:Y:S02]  /*5750*/  PRMT R4, RZ, 0x7610, R4 ;  /* 0x00007610ff047816 */ /* 0x000fe40000000004 */
[----:B0-----:R-:W-:Y:S02]  /*5760*/  PRMT R7, RZ, 0x7610, R7 ;  /* 0x00007610ff077816 */ /* 0x001fe40000000007 */
        /* <DEDUP_REMOVED lines=9> */
[----:B---3--:R0:W-:Y:S04]  /*5800*/  STS.U16 [R159+0x40], R0 ;  /* 0x000040009f007388 */ /* 0x0081e80000000400 */
[----:B-1--4-:R1:W-:Y:S04]  /*5810*/  STS.U16 [R158+0x80], R11 ;  /* 0x0000800b9e007388 */ /* 0x0123e80000000400 */
[----:B------:R2:W-:Y:S04]  /*5820*/  STS.U16 [R157+0xc0], R8 ;  /* 0x0000c0089d007388 */ /* 0x0005e80000000400 */
[----:B------:R-:W-:Y:S04]  /*5830*/  STS.U16 [R156+0x100], R13 ;  /* 0x0001000d9c007388 */ /* 0x000fe80000000400 */
[----:B------:R3:W-:Y:S04]  /*5840*/  STS.U16 [R155+0x140], R10 ;  /* 0x0001400a9b007388 */ /* 0x0007e80000000400 */
[----:B------:R-:W-:Y:S04]  /*5850*/  STS.U16 [R154+0x180], R15 ;  /* 0x0001800f9a007388 */ /* 0x000fe80000000400 */
[----:B------:R2:W-:Y:S04]  /*5860*/  STS.U16 [R153+0x1c0], R12 ;  /* 0x0001c00c99007388 */ /* 0x0005e80000000400 */
[----:B------:R-:W-:Y:S01]  /*5870*/  STS.U16 [R152+0x200], R17 ;  /* 0x0002001198007388 */ /* 0x000fe20000000400 */
[----:B0-----:R-:W-:-:S03]  /*5880*/  PRMT R0, RZ, 0x7610, R0 ;  /* 0x00007610ff007816 */ /* 0x001fc60000000000 */
[----:B------:R0:W-:Y:S04]  /*5890*/  STS.U16 [R151+0x240], R14 ;  /* 0x0002400e97007388 */ /* 0x0001e80000000400 */
[----:B------:R0:W-:Y:S04]  /*58a0*/  STS.U16 [R150+0x280], R19 ;  /* 0x0002801396007388 */ /* 0x0001e80000000400 */
[----:B------:R-:W-:Y:S04]  /*58b0*/  STS.U16 [R149+0x2c0], R16 ;  /* 0x0002c01095007388 */ /* 0x000fe80000000400 */
[----:B------:R-:W-:Y:S04]  /*58c0*/  STS.U16 [R148+0x300], R21 ;  /* 0x0003001594007388 */ /* 0x000fe80000000400 */
[----:B------:R-:W-:Y:S04]  /*58d0*/  STS.U16 [R147+0x340], R18 ;  /* 0x0003401293007388 */ /* 0x000fe80000000400 */
[----:B------:R0:W-:Y:S04]  /*58e0*/  STS.U16 [R146+0x380], R23 ;  /* 0x0003801792007388 */ /* 0x0001e80000000400 */
[----:B------:R-:W-:Y:S01]  /*58f0*/  STS.U16 [R145+0x3c0], R20 ;  /* 0x0003c01491007388 */ /* 0x000fe20000000400 */
[----:B------:R-:W-:-:S06]  /*5900*/  NOP ;  /* 0x0000000000007918 */ /* 0x000fcc0000000000 */
[----:B------:R0:W4:Y:S01]  /*5910*/  @!P0 LDG.E.U16 R5, [R2.64] ;  /* 0x0000002002058981 */ /* 0x000122000c1e1500 */
[----:B------:R-:W-:-:S03]  /*5920*/  ISETP.GE.AND P0, PT, R174, UR31, PT ;  /* 0x0000001fae007c0c */ /* 0x000fc6000bf06270 */
[----:B------:R0:W4:Y:S01]  /*5930*/  @!P1 LDG.E.U16 R0, [R2.64+0x40] ;  /* 0x0000402002009981 */ /* 0x000122000c1e1500 */
[----:B------:R-:W-:Y:S02]  /*5940*/  ISETP.GE.AND P1, PT, R173, UR31, PT ;  /* 0x0000001fad007c0c */ /* 0x000fe4000bf26270 */
[----:B------:R-:W-:Y:S01]  /*5950*/  PRMT R9, RZ, 0x7610, R9 ;  /* 0x00007610ff097816 */ /* 0x000fe20000000009 */
[----:B------:R0:W4:Y:S01]  /*5960*/  @!P3 LDG.E.U16 R6, [R2.64+0x140] ;  /* 0x000140200206b981 */ /* 0x000122000c1e1500 */
[----:B-1----:R-:W-:Y:S02]  /*5970*/  PRMT R11, RZ, 0x7610, R11 ;  /* 0x00007610ff0b7816 */ /* 0x002fe4000000000b */
[----:B--2---:R-:W-:Y:S02]  /*5980*/  PRMT R8, RZ, 0x7610, R8 ;  /* 0x00007610ff087816 */ /* 0x004fe40000000008 */
[----:B---3--:R-:W-:Y:S01]  /*5990*/  PRMT R10, RZ, 0x7610, R10 ;  /* 0x00007610ff0a7816 */ /* 0x008fe2000000000a */
[----:B------:R1:W2:Y:S01]  /*59a0*/  @!P0 LDG.E.U16 R7, [R2.64+0x80] ;  /* 0x0000802002078981 */ /* 0x0002a2000c1e1500 */
[----:B------:R-:W-:-:S03]  /*59b0*/  ISETP.GE.AND P0, PT, R169, UR31, PT ;  /* 0x0000001fa9007c0c */ /* 0x000fc6000bf06270 */
[----:B------:R1:W3:Y:S01]  /*59c0*/  @!P1 LDG.E.U16 R4, [R2.64+0xc0] ;  /* 0x0000c02002049981 */ /* 0x0002e2000c1e1500 */
[----:B------:R-:W-:-:S03]  /*59d0*/  ISETP.GE.AND P1, PT, R168, UR31, PT ;  /* 0x0000001fa8007c0c */ /* 0x000fc6000bf26270 */
[----:B------:R1:W3:Y:S01]  /*59e0*/  @!P2 LDG.E.U16 R9, [R2.64+0x100] ;  /* 0x000100200209a981 */ /* 0x0002e2000c1e1500 */
[----:B------:R-:W-:Y:S02]  /*59f0*/  ISETP.GE.AND P2, PT, R167, UR31, PT ;  /* 0x0000001fa7007c0c */ /* 0x000fe4000bf46270 */
[----:B------:R-:W-:Y:S01]  /*5a00*/  ISETP.GE.AND P3, PT, R166, UR31, PT ;  /* 0x0000001fa6007c0c */ /* 0x000fe2000bf66270 */
[----:B------:R1:W3:Y:S01]  /*5a10*/  @!P4 LDG.E.U16 R11, [R2.64+0x180] ;  /* 0x00018020020bc981 */ /* 0x0002e2000c1e1500 */
[----:B------:R-:W-:-:S03]  /*5a20*/  ISETP.GE.AND P4, PT, R165, UR31, PT ;  /* 0x0000001fa5007c0c */ /* 0x000fc6000bf86270 */
[----:B------:R1:W3:Y:S04]  /*5a30*/  @!P0 LDG.E.U16 R8, [R2.64+0x1c0] ;  /* 0x0001c02002088981 */ /* 0x0002e8000c1e1500 */
[----:B------:R1:W3:Y:S04]  /*5a40*/  @!P1 LDG.E.U16 R29, [R2.64+0x200] ;  /* 0x00020020021d9981 */ /* 0x0002e8000c1e1500 */
[----:B------:R1:W3:Y:S04]  /*5a50*/  @!P2 LDG.E.U16 R10, [R2.64+0x240] ;  /* 0x00024020020aa981 */ /* 0x0002e8000c1e1500 */
[----:B------:R1:W3:Y:S04]  /*5a60*/  @!P3 LDG.E.U16 R31, [R2.64+0x280] ;  /* 0x00028020021fb981 */ /* 0x0002e8000c1e1500 */
[----:B------:R1:W3:Y:S01]  /*5a70*/  @!P4 LDG.E.U16 R28, [R2.64+0x2c0] ;  /* 0x0002c020021cc981 */ /* 0x0002e2000c1e1500 */
[----:B------:R-:W-:-:S02]  /*5a80*/  ISETP.GE.AND P0, PT, R164, UR31, PT ;  /* 0x0000001fa4007c0c */ /* 0x000fc4000bf06270 */
[----:B------:R-:W-:Y:S01]  /*5a90*/  ISETP.GE.AND P1, PT, R163, UR31, PT ;  /* 0x0000001fa3007c0c */ /* 0x000fe2000bf26270 */
[----:B------:R-:W-:Y:S01]  /*5aa0*/  IMAD.U32 R12, RZ, RZ, UR30 ;  /* 0x0000001eff0c7e24 */ /* 0x000fe2000f8e00ff */
[----:B------:R-:W-:Y:S02]  /*5ab0*/  ISETP.GE.AND P2, PT, R162, UR31, PT ;  /* 0x0000001fa2007c0c */ /* 0x000fe4000bf46270 */
[C---:B------:R-:W-:Y:S02]  /*5ac0*/  IADD3 R40, R177.reuse, 0x60, RZ ;  /* 0x00000060b1287810 */ /* 0x040fe40007ffe0ff */
[C---:B------:R-:W-:Y:S02]  /*5ad0*/  IADD3 R38, R177.reuse, 0x80, RZ ;  /* 0x00000080b1267810 */ /* 0x040fe40007ffe0ff */
[C---:B------:R-:W-:Y:S02]  /*5ae0*/  LEA.HI.SX32 R160, R177.reuse, R177, 0x1b ;  /* 0x000000b1b1a07211 */ /* 0x040fe400078fdaff */
[----:B------:R-:W-:Y:S01]  /*5af0*/  IADD3 R36, R177, 0xa0, RZ ;  /* 0x000000a0b1247810 */ /* 0x000fe20007ffe0ff */
[----:B------:R1:W3:Y:S01]  /*5b00*/  @!P0 LDG.E.U16 R33, [R2.64+0x300] ;  /* 0x0003002002218981 */ /* 0x0002e2000c1e1500 */
[----:B------:R-:W-:-:S03]  /*5b10*/  ISETP.GE.AND P3, PT, R161, UR31, PT ;  /* 0x0000001fa1007c0c */ /* 0x000fc6000bf66270 */
[----:B------:R1:W3:Y:S04]  /*5b20*/  @!P1 LDG.E.U16 R30, [R2.64+0x340] ;  /* 0x00034020021e9981 */ /* 0x0002e8000c1e1500 */
[----:B------:R1:W3:Y:S01]  /*5b30*/  @!P2 LDG.E.U16 R35, [R2.64+0x380] ;  /* 0x000380200223a981 */ /* 0x0002e2000c1e1500 */
[C---:B0-----:R-:W-:Y:S01]  /*5b40*/  IADD3 R14, R177.reuse, 0x20, RZ ;  /* 0x00000020b10e7810 */ /* 0x041fe20007ffe0ff */
[----:B------:R-:W-:Y:S01]  /*5b50*/  IMAD.MOV.U32 R13, RZ, RZ, c[0x0][0x16c] ;  /* 0x00005b00ff0d7624 */ /* 0x000fe200078e00ff */
[----:B------:R-:W-:Y:S01]  /*5b60*/  IADD3 R42, R177, 0x40, RZ ;  /* 0x00000040b12a7810 */ /* 0x000fe20007ffe0ff */
[----:B------:R-:W0:Y:S04]  /*5b70*/  LDS.U16 R27, [R142] ;  /* 0x000000008e1b7984 */ /* 0x000e280000000400 */
[----:B------:R1:W3:Y:S01]  /*5b80*/  @!P3 LDG.E.U16 R32, [R2.64+0x3c0] ;  /* 0x0003c0200220b981 */ /* 0x0002e2000c1e1500 */
[----:B------:R-:W-:-:S03]  /*5b90*/  ISETP.NE.AND P0, PT, R176, RZ, PT ;  /* 0x000000ffb000720c */ /* 0x000fc60003f05270 */
[----:B------:R-:W0:Y:S01]  /*5ba0*/  LDS.U16 R26, [R142+0x2] ;  /* 0x000002008e1a7984 */ /* 0x000e220000000400 */
[----:B------:R-:W-:Y:S02]  /*5bb0*/  ISETP.LT.OR P2, PT, R12, 0x2, P0 ;  /* 0x000000020c00780c */ /* 0x000fe40000741670 */
[-C--:B------:R-:W-:Y:S01]  /*5bc0*/  LEA.HI.SX32 R14, R14, R177.reuse, 0x1b ;  /* 0x000000b10e0e7211 */ /* 0x080fe200078fdaff */
[----:B------:R-:W0:Y:S01]  /*5bd0*/  LDS.U16 R25, [R142+0x4] ;  /* 0x000004008e197984 */ /* 0x000e220000000400 */
[-C--:B------:R-:W-:Y:S02]  /*5be0*/  LEA.HI.SX32 R40, R40, R177.reuse, 0x1b ;  /* 0x000000b128287211 */ /* 0x080fe400078fdaff */
[C---:B-1----:R-:W-:Y:S01]  /*5bf0*/  IADD3 R2, R177.reuse, 0xc0, RZ ;  /* 0x000000c0b1027810 */ /* 0x042fe20007ffe0ff */
[----:B------:R-:W1:Y:S01]  /*5c00*/  LDS.U16 R24, [R142+0x6] ;  /* 0x000006008e187984 */ /* 0x000e620000000400 */
[-C--:B------:R-:W-:Y:S01]  /*5c10*/  LEA.HI.SX32 R38, R38, R177.reuse, 0x1b ;  /* 0x000000b126267211 */ /* 0x080fe200078fdaff */
[----:B------:R-:W-:Y:S01]  /*5c20*/  IMAD.SHL.U32 R160, R160, 0x2, RZ ;  /* 0x00000002a0a07824 */ /* 0x000fe200078e00ff */
[-C--:B------:R-:W-:Y:S01]  /*5c30*/  LEA.HI.SX32 R36, R36, R177.reuse, 0x1b ;  /* 0x000000b124247211 */ /* 0x080fe200078fdaff */
[----:B------:R-:W0:Y:S02]  /*5c40*/  LDS.U16 R23, [R142+0x8] ;  /* 0x000008008e177984 */ /* 0x000e240000000400 */
[----:B------:R-:W-:Y:S01]  /*5c50*/  @!P2 IADD3 R12, R12, -0x2, RZ ;  /* 0xfffffffe0c0ca810 */ /* 0x000fe20007ffe0ff */
[----:B------:R-:W-:Y:S01]  /*5c60*/  IMAD.SHL.U32 R159, R14, 0x2, RZ ;  /* 0x000000020e9f7824 */ /* 0x000fe200078e00ff */
[-C--:B------:R-:W-:Y:S01]  /*5c70*/  LEA.HI.SX32 R2, R2, R177.reuse, 0x1b ;  /* 0x000000b102027211 */ /* 0x080fe200078fdaff */
[----:B------:R-:W-:Y:S01]  /*5c80*/  IMAD.SHL.U32 R157, R40, 0x2, RZ ;  /* 0x00000002289d7824 */ /* 0x000fe200078e00ff */
[----:B------:R-:W-:Y:S01]  /*5c90*/  LEA.HI.SX32 R42, R42, R177, 0x1b ;  /* 0x000000b12a2a7211 */ /* 0x000fe200078fdaff */
[----:B------:R-:W-:Y:S01]  /*5ca0*/  @!P2 IMAD R34, R12, R13, UR7 ;  /* 0x000000070c22ae24 */ /* 0x000fe2000f8e020d */
[C---:B------:R-:W-:Y:S01]  /*5cb0*/  IADD3 R40, R177.reuse, 0xe0, RZ ;  /* 0x000000e0b1287810 */ /* 0x040fe20007ffe0ff */
[----:B------:R-:W-:Y:S01]  /*5cc0*/  IMAD.SHL.U32 R156, R38, 0x2, RZ ;  /* 0x00000002269c7824 */ /* 0x000fe200078e00ff */
[----:B------:R-:W-:Y:S01]  /*5cd0*/  LDS.U16 R12, [R142+0x1e] ;  /* 0x00001e008e0c7984 */ /* 0x000fe20000000400 */
[----:B------:R-:W-:Y:S01]  /*5ce0*/  IADD3 R38, R177, 0x100, RZ ;  /* 0x00000100b1267810 */ /* 0x000fe20007ffe0ff */
[----:B------:R-:W-:-:S02]  /*5cf0*/  IMAD.SHL.U32 R155, R36, 0x2, RZ ;  /* 0x00000002249b7824 */ /* 0x000fc400078e00ff */
[----:B------:R-:W0:Y:S01]  /*5d00*/  LDS.U16 R22, [R142+0xa] ;  /* 0x00000a008e167984 */ /* 0x000e220000000400 */
[----:B------:R-:W-:Y:S01]  /*5d10*/  IMAD.SHL.U32 R154, R2, 0x2, RZ ;  /* 0x00000002029a7824 */ /* 0x000fe200078e00ff */
[C---:B------:R-:W-:Y:S02]  /*5d20*/  IADD3 R36, R177.reuse, 0x120, RZ ;  /* 0x00000120b1247810 */ /* 0x040fe40007ffe0ff */
[----:B------:R-:W0:Y:S01]  /*5d30*/  LDS.U16 R20, [R142+0xc] ;  /* 0x00000c008e147984 */ /* 0x000e220000000400 */
[----:B------:R-:W-:-:S03]  /*5d40*/  IADD3 R2, R177, 0x140, RZ ;  /* 0x00000140b1027810 */ /* 0x000fc60007ffe0ff */
[----:B------:R-:W0:Y:S01]  /*5d50*/  LDS.U16 R21, [R142+0xe] ;  /* 0x00000e008e157984 */ /* 0x000e220000000400 */
[----:B------:R-:W-:-:S03]  /*5d60*/  IMAD.SHL.U32 R158, R42, 0x2, RZ ;  /* 0x000000022a9e7824 */ /* 0x000fc600078e00ff */
[----:B------:R-:W0:Y:S01]  /*5d70*/  LDS.U16 R19, [R142+0x10] ;  /* 0x000010008e137984 */ /* 0x000e220000000400 */
[----:B------:R-:W-:-:S03]  /*5d80*/  LEA.HI.SX32 R40, R40, R177, 0x1b ;  /* 0x000000b128287211 */ /* 0x000fc600078fdaff */
[----:B------:R-:W0:Y:S04]  /*5d90*/  LDS.U16 R18, [R142+0x12] ;  /* 0x000012008e127984 */ /* 0x000e280000000400 */
[----:B------:R-:W0:Y:S04]  /*5da0*/  LDS.U16 R17, [R142+0x14] ;  /* 0x000014008e117984 */ /* 0x000e280000000400 */
[----:B------:R-:W0:Y:S04]  /*5db0*/  LDS.U16 R16, [R142+0x16] ;  /* 0x000016008e107984 */ /* 0x000e280000000400 */
[----:B------:R-:W0:Y:S04]  /*5dc0*/  LDS.U16 R15, [R142+0x18] ;  /* 0x000018008e0f7984 */ /* 0x000e280000000400 */
[----:B------:R-:W0:Y:S04]  /*5dd0*/  LDS.U16 R14, [R142+0x1a] ;  /* 0x00001a008e0e7984 */ /* 0x000e280000000400 */
[----:B------:R1:W2:Y:S01]  /*5de0*/  LDS.U16 R13, [R142+0x1c] ;  /* 0x00001c008e0d7984 */ /* 0x0002a20000000400 */
[----:B------:R-:W-:-:S02]  /*5df0*/  LEA.HI.SX32 R38, R38, R177, 0x1b ;  /* 0x000000b126267211 */ /* 0x000fc400078fdaff */
[-C--:B------:R-:W-:Y:S02]  /*5e00*/  LEA.HI.SX32 R36, R36, R177.reuse, 0x1b ;  /* 0x000000b124247211 */ /* 0x080fe400078fdaff */
[----:B------:R-:W-:Y:S01]  /*5e10*/  LEA.HI.SX32 R2, R2, R177, 0x1b ;  /* 0x000000b102027211 */ /* 0x000fe200078fdaff */
[----:B------:R-:W-:Y:S01]  /*5e20*/  IMAD.SHL.U32 R153, R40, 0x2, RZ ;  /* 0x0000000228997824 */ /* 0x000fe200078e00ff */
[----:B------:R-:W-:Y:S01]  /*5e30*/  SHF.L.U32 R151, R36, 0x1, RZ ;  /* 0x0000000124977819 */ /* 0x000fe200000006ff */
[----:B------:R-:W-:Y:S02]  /*5e40*/  IMAD.SHL.U32 R152, R38, 0x2, RZ ;  /* 0x0000000226987824 */ /* 0x000fe400078e00ff */
[----:B------:R-:W-:Y:S01]  /*5e50*/  IMAD.SHL.U32 R150, R2, 0x2, RZ ;  /* 0x0000000202967824 */ /* 0x000fe200078e00ff */
[----:B------:R-:W-:Y:S02]  /*5e60*/  IADD3 R2, R177, 0x1c0, RZ ;  /* 0x000001c0b1027810 */ /* 0x000fe40007ffe0ff */
[----:B------:R-:W-:-:S02]  /*5e70*/  ISETP.NE.AND P1, PT, R182, RZ, PT ;  /* 0x000000ffb600720c */ /* 0x000fc40003f25270 */
[----:B------:R-:W-:-:S05]  /*5e80*/  LEA.HI.SX32 R2, R2, R177, 0x1b ;  /* 0x000000b102027211 */ /* 0x000fca00078fdaff */
[----:B------:R-:W-:Y:S02]  /*5e90*/  IMAD.SHL.U32 R146, R2, 0x2, RZ ;  /* 0x0000000202927824 */ /* 0x000fe400078e00ff */
[----:B------:R-:W-:-:S05]  /*5ea0*/  IMAD.SHL.U32 R2, R177, 0x10, RZ ;  /* 0x00000010b1027824 */ /* 0x000fca00078e00ff */
[----:B-1----:R-:W-:-:S05]  /*5eb0*/  LEA.HI.SX32 R142, R2, R2, 0x1b ;  /* 0x00000002028e7211 */ /* 0x002fca00078fdaff */
[----:B------:R-:W-:Y:S01]  /*5ec0*/  IMAD.SHL.U32 R142, R142, 0x2, RZ ;  /* 0x000000028e8e7824 */ /* 0x000fe200078e00ff */
[----:B------:R-:W-:Y:S02]  /*5ed0*/  PRMT R46, RZ, 0x5410, R141 ;  /* 0x00005410ff2e7816 */ /* 0x000fe4000000008d */
[----:B------:R-:W-:Y:S01]  /*5ee0*/  PRMT R45, RZ, 0x5410, R140 ;  /* 0x00005410ff2d7816 */ /* 0x000fe2000000008c */
[----:B------:R-:W-:Y:S01]  /*5ef0*/  IMAD.MOV.U32 R3, RZ, RZ, 0x8 ;  /* 0x00000008ff037424 */ /* 0x000fe200078e00ff */
[----:B------:R-:W-:Y:S01]  /*5f00*/  PRMT R44, RZ, 0x5410, R139 ;  /* 0x00005410ff2c7816 */ /* 0x000fe2000000008b */
[----:B------:R-:W-:Y:S01]  /*5f10*/  FMUL.FTZ R206, R111, R46 ;  /* 0x0000002e6fce7220 */ /* 0x000fe20000410000 */
[----:B0-----:R-:W-:Y:S01]  /*5f20*/  PRMT R27, RZ, 0x5410, R27 ;  /* 0x00005410ff1b7816 */ /* 0x001fe2000000001b */
[----:B------:R-:W-:Y:S01]  /*5f30*/  FMUL.FTZ R207, R110, R45 ;  /* 0x0000002d6ecf7220 */ /* 0x000fe20000410000 */
[----:B------:R-:W-:Y:S01]  /*5f40*/  PRMT R26, RZ, 0x5410, R26 ;  /* 0x00005410ff1a7816 */ /* 0x000fe2000000001a */
[----:B------:R-:W-:Y:S01]  /*5f50*/  @!P2 IMAD.WIDE R2, R34, R3, UR10 ;  /* 0x0000000a2202ae25 */ /* 0x000fe2000f8e0203 */
[----:B------:R-:W-:-:S02]  /*5f60*/  PRMT R43, RZ, 0x5410, R138 ;  /* 0x00005410ff2b7816 */ /* 0x000fc4000000008a */
[----:B------:R-:W-:Y:S01]  /*5f70*/  PRMT R25, RZ, 0x5410, R25 ;  /* 0x00005410ff197816 */ /* 0x000fe20000000019 */
[----:B------:R-:W-:Y:S02]  /*5f80*/  FMUL.FTZ R204, R109, R44 ;  /* 0x0000002c6dcc7220 */ /* 0x000fe40000410000 */
[----:B------:R-:W-:Y:S02]  /*5f90*/  FMUL.FTZ R198, R27, R206 ;  /* 0x000000ce1bc67220 */ /* 0x000fe40000410000 */
        /* <DEDUP_REMOVED lines=20> */
[----:B----4-:R-:W-:Y:S04]  /*60e0*/  STS.U16 [R160+0x420], R5 ;  /* 0x00042005a0007388 */ /* 0x010fe80000000400 */
[----:B------:R0:W-:Y:S02]  /*60f0*/  STS.U16 [R159+0x460], R0 ;  /* 0x000460009f007388 */ /* 0x0001e40000000400 */
[----:B0-----:R-:W-:-:S02]  /*6100*/  IADD3 R0, R177, 0x160, RZ ;  /* 0x00000160b1007810 */ /* 0x001fc40007ffe0ff */
[----:B--2---:R-:W-:Y:S02]  /*6110*/  STS.U16 [R158+0x4a0], R7 ;  /* 0x0004a0079e007388 */ /* 0x004fe40000000400 */
[----:B------:R-:W-:Y:S02]  /*6120*/  LEA.HI.SX32 R0, R0, R177, 0x1b ;  /* 0x000000b100007211 */ /* 0x000fe400078fdaff */
[----:B---3--:R-:W-:Y:S04]  /*6130*/  STS.U16 [R157+0x4e0], R4 ;  /* 0x0004e0049d007388 */ /* 0x008fe80000000400 */
[----:B------:R-:W-:Y:S01]  /*6140*/  STS.U16 [R156+0x520], R9 ;  /* 0x000520099c007388 */ /* 0x000fe20000000400 */
[----:B------:R-:W-:-:S03]  /*6150*/  IMAD.SHL.U32 R149, R0, 0x2, RZ ;  /* 0x0000000200957824 */ /* 0x000fc600078e00ff */
[----:B------:R0:W-:Y:S04]  /*6160*/  STS.U16 [R155+0x560], R6 ;  /* 0x000560069b007388 */ /* 0x0001e80000000400 */
[----:B------:R-:W-:Y:S04]  /*6170*/  STS.U16 [R154+0x5a0], R11 ;  /* 0x0005a00b9a007388 */ /* 0x000fe80000000400 */
[----:B------:R-:W-:Y:S04]  /*6180*/  STS.U16 [R153+0x5e0], R8 ;  /* 0x0005e00899007388 */ /* 0x000fe80000000400 */
[----:B------:R-:W-:Y:S01]  /*6190*/  STS.U16 [R152+0x620], R29 ;  /* 0x0006201d98007388 */ /* 0x000fe20000000400 */
[----:B------:R-:W-:-:S03]  /*61a0*/  IADD3 R0, R177, 0x1e0, RZ ;  /* 0x000001e0b1007810 */ /* 0x000fc60007ffe0ff */
[----:B------:R-:W-:Y:S04]  /*61b0*/  STS.U16 [R151+0x660], R10 ;  /* 0x0006600a97007388 */ /* 0x000fe80000000400 */
[----:B------:R-:W-:Y:S04]  /*61c0*/  STS.U16 [R150+0x6a0], R31 ;  /* 0x0006a01f96007388 */ /* 0x000fe80000000400 */
[----:B------:R1:W-:Y:S01]  /*61d0*/  STS.U16 [R149+0x6e0], R28 ;  /* 0x0006e01c95007388 */ /* 0x0003e20000000400 */
[----:B------:R-:W-:Y:S02]  /*61e0*/  LEA.HI.SX32 R0, R0, R177, 0x1b ;  /* 0x000000b100007211 */ /* 0x000fe400078fdaff */
[----:B0-----:R-:W-:Y:S01]  /*61f0*/  IADD3 R6, R177, 0x180, RZ ;  /* 0x00000180b1067810 */ /* 0x001fe20007ffe0ff */
[----:B-1----:R-:W-:Y:S01]  /*6200*/  FMUL.FTZ R28, R47, 1.4426950216293334961 ;  /* 0x3fb8aa3b2f1c7820 */ /* 0x002fe20000410000 */
[----:B------:R-:W-:-:S03]  /*6210*/  IADD3 R4, R177, 0x1a0, RZ ;  /* 0x000001a0b1047810 */ /* 0x000fc60007ffe0ff */
[----:B------:R-:W-:Y:S01]  /*6220*/  FMUL.FTZ R131, R111, R28 ;  /* 0x0000001c6f837220 */ /* 0x000fe20000410000 */
[-C--:B------:R-:W-:Y:S01]  /*6230*/  LEA.HI.SX32 R6, R6, R177.reuse, 0x1b ;  /* 0x000000b106067211 */ /* 0x080fe200078fdaff */
[----:B------:R-:W-:Y:S01]  /*6240*/  IMAD.SHL.U32 R145, R0, 0x2, RZ ;  /* 0x0000000200917824 */ /* 0x000fe200078e00ff */
[----:B------:R-:W-:Y:S01]  /*6250*/  LEA.HI.SX32 R4, R4, R177, 0x1b ;  /* 0x000000b104047211 */ /* 0x000fe200078fdaff */
[----:B------:R-:W-:Y:S02]  /*6260*/  IMAD.U32 R0, RZ, RZ, UR36 ;  /* 0x00000024ff007e24 */ /* 0x000fe4000f8e00ff */
[----:B------:R-:W0:Y:S01]  /*6270*/  MUFU.EX2 R131, R131 ;  /* 0x0000008300837308 */ /* 0x000e220000000800 */
[----:B------:R-:W-:Y:S02]  /*6280*/  IMAD.SHL.U32 R148, R6, 0x2, RZ ;  /* 0x0000000206947824 */ /* 0x000fe400078e00ff */
[----:B------:R-:W-:Y:S01]  /*6290*/  LEA R0, R0, UR7, 0x8 ;  /* 0x0000000700007c11 */ /* 0x000fe2000f8e40ff */
[----:B------:R-:W-:Y:S01]  /*62a0*/  IMAD.SHL.U32 R147, R4, 0x2, RZ ;  /* 0x0000000204937824 */ /* 0x000fe200078e00ff */
[----:B------:R-:W-:Y:S01]  /*62b0*/  @P1 IADD3 R0, R182, 0x200, RZ ;  /* 0x00000200b6001810 */ /* 0x000fe20007ffe0ff */
[----:B------:R-:W-:Y:S04]  /*62c0*/  STS.U16 [R148+0x720], R33 ;  /* 0x0007202194007388 */ /* 0x000fe80000000400 */
[----:B------:R-:W-:Y:S01]  /*62d0*/  STS.U16 [R147+0x760], R30 ;  /* 0x0007601e93007388 */ /* 0x000fe20000000400 */
[----:B------:R-:W-:-:S03]  /*62e0*/  IMAD.SHL.U32 R0, R0, 0x4, RZ ;  /* 0x0000000400007824 */ /* 0x000fc600078e00ff */
[----:B------:R-:W-:Y:S01]  /*62f0*/  STS.U16 [R146+0x7a0], R35 ;  /* 0x0007a02392007388 */ /* 0x000fe20000000400 */
[----:B------:R-:W-:-:S03]  /*6300*/  FMUL.FTZ R242, R110, R28 ;  /* 0x0000001c6ef27220 */ /* 0x000fc60000410000 */
        /* <DEDUP_REMOVED lines=16> */
[----:B------:R-:W1:Y:S04]  /*6410*/  LDS.U16 R214, [R142+0x43c] ;  /* 0x00043c008ed67984 */ /* 0x000e680000000400 */
[----:B------:R-:W2:Y:S01]  /*6420*/  LDS.U16 R10, [R142+0x43e] ;  /* 0x00043e008e0a7984 */ /* 0x000ea20000000400 */
[----:B------:R-:W-:-:S03]  /*6430*/  FMUL.FTZ R243, R109, R28 ;  /* 0x0000001c6df37220 */ /* 0x000fc60000410000 */
[----:B0-----:R0:W-:Y:S01]  /*6440*/  STS [R0+0x1af8], R131 ;  /* 0x001af88300007388 */ /* 0x0011e20000000800 */
[----:B------:R-:W3:Y:S01]  /*6450*/  MUFU.EX2 R242, R242 ;  /* 0x000000f200f27308 */ /* 0x000ee20000000800 */
[-C--:B------:R-:W-:Y:S02]  /*6460*/  FMUL.FTZ R246, R108, R28.reuse ;  /* 0x0000001c6cf67220 */ /* 0x080fe40000410000 */
[----:B------:R-:W-:-:S05]  /*6470*/  FMUL.FTZ R247, R106, R28 ;  /* 0x0000001c6af77220 */ /* 0x000fca0000410000 */
[----:B------:R-:W4:Y:S01]  /*6480*/  MUFU.EX2 R243, R243 ;  /* 0x000000f300f37308 */ /* 0x000f220000000800 */
[----:B------:R-:W-:-:S07]  /*6490*/  FMUL.FTZ R188, R104, R28 ;  /* 0x0000001c68bc7220 */ /* 0x000fce0000410000 */
[----:B------:R-:W0:Y:S01]  /*64a0*/  MUFU.EX2 R246, R246 ;  /* 0x000000f600f67308 */ /* 0x000e220000000800 */
[----:B------:R-:W-:Y:S01]  /*64b0*/  IMAD.MOV.U32 R11, RZ, RZ, RZ ;  /* 0x000000ffff0b7224 */ /* 0x000fe200078e00ff */
[----:B------:R-:W-:Y:S01]  /*64c0*/  BAR.SYNC.DEFER_BLOCKING 0x0 ;  /* 0x0000000000007b1d */ /* 0x000fe20000010000 */
[----:B------:R-:W-:-:S05]  /*64d0*/  FMUL.FTZ R190, R102, R28 ;  /* 0x0000001c66be7220 */ /* 0x000fca0000410000 */
[----:B------:R-:W0:Y:S01]  /*64e0*/  MUFU.EX2 R247, R247 ;  /* 0x000000f700f77308 */ /* 0x000e220000000800 */
[----:B---3--:R-:W-:Y:S02]  /*64f0*/  FMUL.FTZ R130, R131, R242 ;  /* 0x000000f283827220 */ /* 0x008fe40000410000 */
[----:B------:R-:W-:-:S05]  /*6500*/  FMUL.FTZ R189, R107, R28 ;  /* 0x0000001c6bbd7220 */ /* 0x000fca0000410000 */
[----:B------:R-:W3:Y:S01]  /*6510*/  MUFU.EX2 R188, R188 ;  /* 0x000000bc00bc7308 */ /* 0x000ee20000000800 */
[----:B----4-:R-:W-:Y:S02]  /*6520*/  FMUL.FTZ R191, R243, R130 ;  /* 0x00000082f3bf7220 */ /* 0x010fe40000410000 */
[----:B------:R-:W-:-:S05]  /*6530*/  FMUL.FTZ R193, R105, R28 ;  /* 0x0000001c69c17220 */ /* 0x000fca0000410000 */
[----:B------:R-:W4:Y:S01]  /*6540*/  MUFU.EX2 R190, R190 ;  /* 0x000000be00be7308 */ /* 0x000f220000000800 */
[----:B------:R1:W5:Y:S01]  /*6550*/  @!P2 LDG.E R11, [R2.64+0x4] ;  /* 0x00000420020ba981 */ /* 0x000362000c1e1900 */
[----:B0-----:R-:W-:Y:S02]  /*6560*/  FMUL.FTZ R192, R246, R191 ;  /* 0x000000bff6c07220 */ /* 0x001fe40000410000 */
[----:B------:R-:W-:-:S04]  /*6570*/  FMUL.FTZ R4, R100, R28 ;  /* 0x0000001c64047220 */ /* 0x000fc80000410000 */
[----:B------:R-:W0:Y:S01]  /*6580*/  MUFU.EX2 R189, R189 ;  /* 0x000000bd00bd7308 */ /* 0x000e220000000800 */
[----:B-1----:R-:W-:-:S04]  /*6590*/  FFMA.FTZ R2, R242, R198, R221 ;  /* 0x000000c6f2027223 */ /* 0x002fc800000100dd */
[----:B------:R-:W-:-:S03]  /*65a0*/  FFMA.FTZ R2, R243, R2, R128 ;  /* 0x00000002f3027223 */ /* 0x000fc60000010080 */
[----:B------:R-:W1:Y:S01]  /*65b0*/  MUFU.EX2 R193, R193 ;  /* 0x000000c100c17308 */ /* 0x000e620000000800 */
[----:B------:R-:W-:Y:S01]  /*65c0*/  FMUL.FTZ R191, R247, R192 ;  /* 0x000000c0f7bf7220 */ /* 0x000fe20000410000 */
[----:B------:R-:W-:Y:S01]  /*65d0*/  ISETP.NE.AND P2, PT, R182, 0x1f, PT ;  /* 0x0000001fb600780c */ /* 0x000fe20003f45270 */
[----:B------:R-:W-:Y:S02]  /*65e0*/  FMUL.FTZ R130, R23, R202 ;  /* 0x000000ca17827220 */ /* 0x000fe40000410000 */
[----:B------:R-:W-:Y:S02]  /*65f0*/  FFMA.FTZ R2, R246, R2, R133 ;  /* 0x00000002f6027223 */ /* 0x000fe40000010085 */
[----:B------:R-:W-:Y:S01]  /*6600*/  FMUL.FTZ R5, R103, R28 ;  /* 0x0000001c67057220 */ /* 0x000fe20000410000 */
[----:B------:R-:W1:Y:S01]  /*6610*/  MUFU.EX2 R4, R4 ;  /* 0x0000000400047308 */ /* 0x000e620000000800 */
[----:B---3--:R-:W-:Y:S02]  /*6620*/  FMUL.FTZ R191, R188, R191 ;  /* 0x000000bfbcbf7220 */ /* 0x008fe40000410000 */
[----:B------:R-:W-:-:S02]  /*6630*/  FFMA.FTZ R2, R247, R2, R130 ;  /* 0x00000002f7027223 */ /* 0x000fc40000010082 */
[----:B------:R-:W-:Y:S02]  /*6640*/  FMUL.FTZ R127, R98, R28 ;  /* 0x0000001c627f7220 */ /* 0x000fe40000410000 */
[----:B----4-:R-:W-:Y:S01]  /*6650*/  FMUL.FTZ R196, R190, R191 ;  /* 0x000000bfbec47220 */ /* 0x010fe20000410000 */
[----:B------:R-:W3:Y:S01]  /*6660*/  MUFU.EX2 R5, R5 ;  /* 0x0000000500057308 */ /* 0x000ee20000000800 */
[----:B------:R-:W-:Y:S01]  /*6670*/  FFMA.FTZ R2, R188, R2, R197 ;  /* 0x00000002bc027223 */ /* 0x000fe200000100c5 */
[----:B------:R-:W-:Y:S01]  /*6680*/  PRMT R37, RZ, 0x5410, R118 ;  /* 0x00005410ff257816 */ /* 0x000fe20000000076 */
[----:B------:R-:W-:Y:S01]  /*6690*/  FMUL.FTZ R126, R101, R28 ;  /* 0x0000001c657e7220 */ /* 0x000fe20000410000 */
[----:B------:R-:W-:Y:S01]  /*66a0*/  PRMT R19, RZ, 0x5410, R19 ;  /* 0x00005410ff137816 */ /* 0x000fe20000000013 */
[----:B0-----:R-:W-:Y:S01]  /*66b0*/  FMUL.FTZ R212, R189, R196 ;  /* 0x000000c4bdd47220 */ /* 0x001fe20000410000 */
[----:B------:R0:W4:Y:S01]  /*66c0*/  @P2 LDS R223, [R182.X4+0x22fc] ;  /* 0x0022fc00b6df2984 */ /* 0x0001220000004800 */
[----:B------:R-:W-:Y:S01]  /*66d0*/  FMUL.FTZ R200, R105, R38 ;  /* 0x0000002669c87220 */ /* 0x000fe20000410000 */
[----:B------:R-:W0:Y:S01]  /*66e0*/  MUFU.EX2 R127, R127 ;  /* 0x0000007f007f7308 */ /* 0x000e220000000800 */
[----:B------:R-:W-:-:S02]  /*66f0*/  FMUL.FTZ R192, R21, R234 ;  /* 0x000000ea15c07220 */ /* 0x000fc40000410000 */
[----:B------:R-:W-:Y:S02]  /*6700*/  FFMA.FTZ R2, R190, R2, R219 ;  /* 0x00000002be027223 */ /* 0x000fe400000100db */
[----:B------:R-:W-:Y:S01]  /*6710*/  FMUL.FTZ R3, R96, R28 ;  /* 0x0000001c60037220 */ /* 0x000fe20000410000 */
[----:B------:R-:W-:Y:S01]  /*6720*/  PRMT R36, RZ, 0x5410, R117 ;  /* 0x00005410ff247816 */ /* 0x000fe20000000075 */
[----:B-1----:R-:W-:Y:S01]  /*6730*/  FMUL.FTZ R191, R193, R212 ;  /* 0x000000d4c1bf7220 */ /* 0x002fe20000410000 */
[----:B------:R-:W1:Y:S01]  /*6740*/  MUFU.EX2 R126, R126 ;  /* 0x0000007e007e7308 */ /* 0x000e620000000800 */
[----:B------:R-:W-:Y:S01]  /*6750*/  PRMT R18, RZ, 0x5410, R18 ;  /* 0x00005410ff127816 */ /* 0x000fe20000000012 */
[----:B------:R-:W-:Y:S02]  /*6760*/  FMUL.FTZ R201, R100, R37 ;  /* 0x0000002564c97220 */ /* 0x000fe40000410000 */
[----:B------:R-:W-:Y:S02]  /*6770*/  FMUL.FTZ R196, R19, R200 ;  /* 0x000000c813c47220 */ /* 0x000fe40000410000 */
[----:B------:R-:W-:-:S02]  /*6780*/  FFMA.FTZ R2, R189, R2, R192 ;  /* 0x00000002bd027223 */ /* 0x000fc400000100c0 */
[----:B------:R-:W-:Y:S01]  /*6790*/  FMUL.FTZ R0, R99, R28 ;  /* 0x0000001c63007220 */ /* 0x000fe20000410000 */
[----:B------:R-:W-:Y:S01]  /*67a0*/  PRMT R35, RZ, 0x5410, R116 ;  /* 0x00005410ff237816 */ /* 0x000fe20000000074 */
[----:B------:R-:W0:Y:S01]  /*67b0*/  MUFU.EX2 R3, R3 ;  /* 0x0000000300037308 */ /* 0x000e220000000800 */
[----:B------:R-:W-:Y:S01]  /*67c0*/  FMUL.FTZ R212, R4, R191 ;  /* 0x000000bf04d47220 */ /* 0x000fe20000410000 */
[----:B------:R-:W-:Y:S01]  /*67d0*/  PRMT R17, RZ, 0x5410, R17 ;  /* 0x00005410ff117816 */ /* 0x000fe20000000011 */
[----:B------:R-:W-:Y:S02]  /*67e0*/  FMUL.FTZ R230, R103, R36 ;  /* 0x0000002467e67220 */ /* 0x000fe40000410000 */
[----:B------:R-:W-:Y:S02]  /*67f0*/  FMUL.FTZ R199, R18, R201 ;  /* 0x000000c912c77220 */ /* 0x000fe40000410000 */
[----:B------:R-:W-:Y:S01]  /*6800*/  FFMA.FTZ R2, R193, R2, R196 ;  /* 0x00000002c1027223 */ /* 0x000fe200000100c4 */
[----:B------:R-:W-:Y:S01]  /*6810*/  PRMT R34, RZ, 0x5410, R115 ;  /* 0x00005410ff227816 */ /* 0x000fe20000000073 */
[----:B------:R-:W1:Y:S01]  /*6820*/  MUFU.EX2 R0, R0 ;  /* 0x0000000000007308 */ /* 0x000e620000000800 */
[----:B---3--:R-:W-:Y:S01]  /*6830*/  FMUL.FTZ R212, R5, R212 ;  /* 0x000000d405d47220 */ /* 0x008fe20000410000 */
[----:B------:R-:W-:Y:S01]  /*6840*/  PRMT R16, RZ, 0x5410, R16 ;  /* 0x00005410ff107816 */ /* 0x000fe20000000010 */
[----:B------:R-:W-:-:S02]  /*6850*/  FMUL.FTZ R129, R98, R35 ;  /* 0x0000002362817220 */ /* 0x000fc40000410000 */
[----:B------:R-:W-:Y:S02]  /*6860*/  FMUL.FTZ R248, R17, R230 ;  /* 0x000000e611f87220 */ /* 0x000fe40000410000 */
[----:B------:R-:W-:Y:S01]  /*6870*/  FFMA.FTZ R2, R4, R2, R199 ;  /* 0x0000000204027223 */ /* 0x000fe200000100c7 */
[----:B------:R-:W-:Y:S01]  /*6880*/  PRMT R33, RZ, 0x5410, R114 ;  /* 0x00005410ff217816 */ /* 0x000fe20000000072 */
[----:B------:R-:W-:Y:S01]  /*6890*/  FMUL.FTZ R187, R97, R28 ;  /* 0x0000001c61bb7220 */ /* 0x000fe20000410000 */
[----:B------:R-:W-:Y:S01]  /*68a0*/  PRMT R15, RZ, 0x5410, R15 ;  /* 0x00005410ff0f7816 */ /* 0x000fe2000000000f */
[----:B0-----:R-:W-:Y:S02]  /*68b0*/  FMUL.FTZ R191, R127, R212 ;  /* 0x000000d47fbf7220 */ /* 0x001fe40000410000 */
[----:B------:R-:W-:Y:S02]  /*68c0*/  FMUL.FTZ R194, R101, R34 ;  /* 0x0000002265c27220 */ /* 0x000fe40000410000 */
[----:B------:R-:W-:-:S02]  /*68d0*/  FMUL.FTZ R220, R16, R129 ;  /* 0x0000008110dc7220 */ /* 0x000fc40000410000 */
[----:B------:R-:W-:Y:S01]  /*68e0*/  FFMA.FTZ R2, R5, R2, R248 ;  /* 0x0000000205027223 */ /* 0x000fe200000100f8 */
[----:B------:R-:W-:Y:S01]  /*68f0*/  PRMT R32, RZ, 0x5410, R113 ;  /* 0x00005410ff207816 */ /* 0x000fe20000000071 */
[----:B-1----:R-:W-:Y:S01]  /*6900*/  FMUL.FTZ R212, R126, R191 ;  /* 0x000000bf7ed47220 */ /* 0x002fe20000410000 */
[----:B------:R-:W-:Y:S01]  /*6910*/  PRMT R14, RZ, 0x5410, R14 ;  /* 0x00005410ff0e7816 */ /* 0x000fe2000000000e */
[----:B------:R-:W-:Y:S01]  /*6920*/  FMUL.FTZ R31, R96, R33 ;  /* 0x00000021601f7220 */ /* 0x000fe20000410000 */
[----:B------:R-:W0:Y:S01]  /*6930*/  MUFU.EX2 R187, R187 ;  /* 0x000000bb00bb7308 */ /* 0x000e220000000800 */
[----:B------:R-:W-:Y:S02]  /*6940*/  FMUL.FTZ R217, R15, R194 ;  /* 0x000000c20fd97220 */ /* 0x000fe40000410000 */
[----:B------:R-:W-:Y:S01]  /*6950*/  FFMA.FTZ R2, R127, R2, R220 ;  /* 0x000000027f027223 */ /* 0x000fe200000100dc */
[----:B------:R-:W-:Y:S01]  /*6960*/  PRMT R30, RZ, 0x5410, R112 ;  /* 0x00005410ff1e7816 */ /* 0x000fe20000000070 */
[----:B------:R-:W-:Y:S01]  /*6970*/  FMUL.FTZ R215, R3, R212 ;  /* 0x000000d403d77220 */ /* 0x000fe20000410000 */
[----:B------:R-:W-:Y:S01]  /*6980*/  PRMT R13, RZ, 0x5410, R13 ;  /* 0x00005410ff0d7816 */ /* 0x000fe2000000000d */
[----:B------:R-:W-:-:S02]  /*6990*/  FMUL.FTZ R28, R99, R32 ;  /* 0x00000020631c7220 */ /* 0x000fc40000410000 */
[----:B------:R-:W-:Y:S02]  /*69a0*/  FMUL.FTZ R216, R14, R31 ;  /* 0x0000001f0ed87220 */ /* 0x000fe40000410000 */
[----:B------:R-:W-:Y:S01]  /*69b0*/  FFMA.FTZ R2, R126, R2, R217 ;  /* 0x000000027e027223 */ /* 0x000fe200000100d9 */
[----:B------:R-:W-:Y:S01]  /*69c0*/  PRMT R12, RZ, 0x5410, R12 ;  /* 0x00005410ff0c7816 */ /* 0x000fe2000000000c */
[----:B------:R-:W-:Y:S01]  /*69d0*/  FMUL.FTZ R218, R0, R215 ;  /* 0x000000d700da7220 */ /* 0x000fe20000410000 */
[----:B------:R-:W-:Y:S01]  /*69e0*/  PRMT R214, RZ, 0x5410, R214 ;  /* 0x00005410ffd67816 */ /* 0x000fe200000000d6 */
[----:B------:R-:W-:Y:S01]  /*69f0*/  FMUL.FTZ R29, R97, R30 ;  /* 0x0000001e611d7220 */ /* 0x000fe20000410000 */
[----:B--2---:R-:W-:Y:S01]  /*6a00*/  PRMT R215, RZ, 0x5410, R10 ;  /* 0x00005410ffd77816 */ /* 0x004fe2000000000a */
[----:B------:R-:W-:Y:S02]  /*6a10*/  FMUL.FTZ R191, R13, R28 ;  /* 0x0000001c0dbf7220 */ /* 0x000fe40000410000 */
[----:B------:R-:W-:Y:S01]  /*6a20*/  FFMA.FTZ R2, R3, R2, R216 ;  /* 0x0000000203027223 */ /* 0x000fe200000100d8 */
[----:B------:R-:W-:Y:S01]  /*6a30*/  PRMT R9, RZ, 0x5410, R9 ;  /* 0x00005410ff097816 */ /* 0x000fe20000000009 */
[----:B------:R-:W-:-:S02]  /*6a40*/  FMUL.FTZ R212, R12, R29 ;  /* 0x0000001d0cd47220 */ /* 0x000fc40000410000 */
[----:B------:R-:W-:Y:S01]  /*6a50*/  FFMA.FTZ R2, R0, R2, R191 ;  /* 0x0000000200027223 */ /* 0x000fe200000100bf */
[----:B------:R-:W-:Y:S01]  /*6a60*/  BSSY B0, `(.L_x_5551) ;  /* 0x0000016000007945 */ /* 0x000fe20003800000 */
[----:B------:R-:W-:Y:S02]  /*6a70*/  FMUL.FTZ R10, R81, R214 ;  /* 0x000000d6510a7220 */ /* 0x000fe40000410000 */
[----:B------:R-:W-:Y:S01]  /*6a80*/  FMUL.FTZ R222, R80, R215 ;  /* 0x000000d750de7220 */ /* 0x000fe20000410000 */
[----:B------:R-:W-:Y:S01]  /*6a90*/  ISETP.GE.AND P3, PT, R177, 0x1, PT ;  /* 0x00000001b100780c */ /* 0x000fe20003f66270 */
[C---:B0-----:R-:W-:Y:S01]  /*6aa0*/  FFMA.FTZ R224, R187.reuse, R2, R212 ;  /* 0x00000002bbe07223 */ /* 0x041fe200000100d4 */
[----:B------:R-:W-:Y:S01]  /*6ab0*/  PRMT R226, RZ, 0x5410, R226 ;  /* 0x00005410ffe27816 */ /* 0x000fe200000000e2 */
[----:B------:R-:W-:Y:S01]  /*6ac0*/  FMUL.FTZ R225, R187, R218 ;  /* 0x000000dabbe17220 */ /* 0x000fe20000410000 */
[----:B------:R-:W-:Y:S01]  /*6ad0*/  PRMT R213, RZ, 0x5410, R213 ;  /* 0x00005410ffd57816 */ /* 0x000fe200000000d5 */
[----:B------:R-:W-:-:S02]  /*6ae0*/  FMUL.FTZ R9, R82, R9 ;  /* 0x0000000952097220 */ /* 0x000fc40000410000 */
[----:B------:R-:W-:Y:S01]  /*6af0*/  FFMA.FTZ R2, R187, R222, R10 ;  /* 0x000000debb027223 */ /* 0x000fe2000001000a */
        /* <DEDUP_REMOVED lines=12> */
.L_x_5552:
[----:B----4-:R-:W-:Y:S05]  /*6bc0*/  BSYNC B0 ;  /* 0x0000000000007941 */ /* 0x010fea0003800000 */
.L_x_5551:
[----:B------:R-:W-:Y:S01]  /*6bd0*/  PRMT R8, RZ, 0x5410, R8 ;  /* 0x00005410ff087816 */ /* 0x000fe20000000008 */
[----:B-1----:R-:W-:Y:S01]  /*6be0*/  FMUL.FTZ R215, R187, R223 ;  /* 0x000000dfbbd77220 */ /* 0x002fe20000410000 */
[----:B------:R-:W-:Y:S01]  /*6bf0*/  PRMT R7, RZ, 0x5410, R7 ;  /* 0x00005410ff077816 */ /* 0x000fe20000000007 */
[C---:B0-----:R-:W-:Y:S01]  /*6c00*/  FFMA.FTZ R214, R0.reuse, R2, R9 ;  /* 0x0000000200d67223 */ /* 0x041fe20000010009 */
[----:B------:R-:W-:Y:S01]  /*6c10*/  PRMT R6, RZ, 0x5410, R6 ;  /* 0x00005410ff067816 */ /* 0x000fe20000000006 */
[----:B------:R-:W-:Y:S01]  /*6c20*/  FMUL.FTZ R8, R83, R8 ;  /* 0x0000000853087220 */ /* 0x000fe20000410000 */
[----:B------:R-:W-:Y:S01]  /*6c30*/  PRMT R211, RZ, 0x5410, R211 ;  /* 0x00005410ffd37816 */ /* 0x000fe200000000d3 */
[----:B------:R-:W-:Y:S01]  /*6c40*/  FMUL.FTZ R2, R0, R215 ;  /* 0x000000d700027220 */ /* 0x000fe20000410000 */
[----:B------:R-:W-:Y:S01]  /*6c50*/  PRMT R210, RZ, 0x5410, R210 ;  /* 0x00005410ffd27816 */ /* 0x000fe200000000d2 */
[----:B------:R-:W-:Y:S01]  /*6c60*/  FMUL.FTZ R7, R84, R7 ;  /* 0x0000000754077220 */ /* 0x000fe20000410000 */
[----:B------:R-:W-:Y:S01]  /*6c70*/  PRMT R209, RZ, 0x5410, R209 ;  /* 0x00005410ffd17816 */ /* 0x000fe200000000d1 */
[C---:B------:R-:W-:Y:S01]  /*6c80*/  FFMA.FTZ R214, R3.reuse, R214, R8 ;  /* 0x000000d603d67223 */ /* 0x040fe20000010008 */
[----:B------:R-:W0:Y:S01]  /*6c90*/  SHFL.UP PT, R227, R224, 0x1, RZ ;  /* 0x04200000e0e37989 */ /* 0x000e2200000e00ff */
[----:B------:R-:W-:Y:S01]  /*6ca0*/  FMUL.FTZ R215, R3, R2 ;  /* 0x0000000203d77220 */ /* 0x000fe20000410000 */
[----:B------:R-:W-:Y:S01]  /*6cb0*/  PRMT R132, RZ, 0x5410, R132 ;  /* 0x00005410ff847816 */ /* 0x000fe20000000084 */
[----:B------:R-:W-:Y:S01]  /*6cc0*/  FMUL.FTZ R6, R85, R6 ;  /* 0x0000000655067220 */ /* 0x000fe20000410000 */
[----:B------:R-:W-:Y:S01]  /*6cd0*/  PRMT R125, RZ, 0x5410, R125 ;  /* 0x00005410ff7d7816 */ /* 0x000fe2000000007d */
[C---:B------:R-:W-:Y:S01]  /*6ce0*/  FFMA.FTZ R214, R126.reuse, R214, R7 ;  /* 0x000000d67ed67223 */ /* 0x040fe20000010007 */
[----:B------:R-:W1:Y:S01]  /*6cf0*/  SHFL.UP PT, R228, R225, 0x1, RZ ;  /* 0x04200000e1e47989 */ /* 0x000e6200000e00ff */
[----:B------:R-:W-:Y:S01]  /*6d00*/  FMUL.FTZ R2, R126, R215 ;  /* 0x000000d77e027220 */ /* 0x000fe20000410000 */
[----:B------:R-:W-:Y:S01]  /*6d10*/  PRMT R124, RZ, 0x5410, R124 ;  /* 0x00005410ff7c7816 */ /* 0x000fe2000000007c */
[----:B------:R-:W-:Y:S01]  /*6d20*/  FMUL.FTZ R218, R86, R211 ;  /* 0x000000d356da7220 */ /* 0x000fe20000410000 */
[----:B------:R-:W-:Y:S01]  /*6d30*/  ISETP.NE.AND P4, PT, R176, 0x1f, PT ;  /* 0x0000001fb000780c */ /* 0x000fe20003f85270 */
[C---:B------:R-:W-:Y:S01]  /*6d40*/  FFMA.FTZ R214, R127.reuse, R214, R6 ;  /* 0x000000d67fd67223 */ /* 0x040fe20000010006 */
[C---:B------:R-:W-:Y:S01]  /*6d50*/  ISETP.NE.AND P5, PT, R182.reuse, RZ, PT ;  /* 0x000000ffb600720c */ /* 0x040fe20003fa5270 */
[----:B------:R-:W-:Y:S01]  /*6d60*/  FMUL.FTZ R2, R127, R2 ;  /* 0x000000027f027220 */ /* 0x000fe20000410000 */
[----:B------:R-:W-:Y:S01]  /*6d70*/  LEA.HI.SX32 R249, R182, R182, 0x1b ;  /* 0x000000b6b6f97211 */ /* 0x000fe200078fdaff */
[----:B------:R-:W-:Y:S01]  /*6d80*/  FMUL.FTZ R215, R87, R210 ;  /* 0x000000d257d77220 */ /* 0x000fe20000410000 */
[----:B------:R-:W-:Y:S01]  /*6d90*/  ULDC.64 UR18, c[0x0][0x298] ;  /* 0x0000a60000127ab9 */ /* 0x000fe20000000a00 */
[C---:B------:R-:W-:Y:S01]  /*6da0*/  FFMA.FTZ R214, R5.reuse, R214, R218 ;  /* 0x000000d605d67223 */ /* 0x040fe200000100da */
[----:B------:R-:W-:Y:S01]  /*6db0*/  ULDC.64 UR20, c[0x0][0x2b8] ;  /* 0x0000ae0000147ab9 */ /* 0x000fe20000000a00 */
[----:B------:R-:W-:Y:S01]  /*6dc0*/  FMUL.FTZ R211, R5, R2 ;  /* 0x0000000205d37220 */ /* 0x000fe20000410000 */
[----:B------:R-:W-:Y:S01]  /*6dd0*/  UIMAD UR18, UR38, UR18, URZ ;  /* 0x00000012261272a4 */ /* 0x000fe2000f8e023f */
[----:B------:R-:W-:Y:S01]  /*6de0*/  FMUL.FTZ R2, R88, R209 ;  /* 0x000000d158027220 */ /* 0x000fe20000410000 */
[----:B------:R-:W-:Y:S01]  /*6df0*/  UIMAD UR20, UR38, UR20, URZ ;  /* 0x00000014261472a4 */ /* 0x000fe2000f8e023f */
[C---:B------:R-:W-:Y:S01]  /*6e00*/  FFMA.FTZ R209, R4.reuse, R214, R215 ;  /* 0x000000d604d17223 */ /* 0x040fe200000100d7 */
[----:B------:R-:W-:Y:S01]  /*6e10*/  PRMT R214, RZ, 0x5410, R195 ;  /* 0x00005410ffd67816 */ /* 0x000fe200000000c3 */
[----:B------:R-:W-:Y:S01]  /*6e20*/  FMUL.FTZ R210, R4, R211 ;  /* 0x000000d304d27220 */ /* 0x000fe20000410000 */
[----:B------:R-:W-:Y:S01]  /*6e30*/  UIMAD UR18, UR37, UR19, UR18 ;  /* 0x00000013251272a4 */ /* 0x000fe2000f8e0212 */
[----:B------:R-:W-:Y:S01]  /*6e40*/  FFMA.FTZ R209, R193, R209, R2 ;  /* 0x000000d1c1d17223 */ /* 0x000fe20000010002 */
[----:B------:R-:W-:Y:S01]  /*6e50*/  UIMAD UR20, UR37, UR21, UR20 ;  /* 0x00000015251472a4 */ /* 0x000fe2000f8e0214 */
[----:B------:R-:W-:Y:S01]  /*6e60*/  FMUL.FTZ R214, R89, R214 ;  /* 0x000000d659d67220 */ /* 0x000fe20000410000 */
[----:B------:R-:W-:Y:S01]  /*6e70*/  BSSY B0, `(.L_x_5553) ;  /* 0x000013d000007945 */ /* 0x000fe20003800000 */
[----:B------:R-:W-:-:S02]  /*6e80*/  FMUL.FTZ R210, R193, R210 ;  /* 0x000000d2c1d27220 */ /* 0x000fc40000410000 */
[----:B------:R-:W-:Y:S02]  /*6e90*/  FMUL.FTZ R195, R90, R213 ;  /* 0x000000d55ac37220 */ /* 0x000fe40000410000 */
[C---:B------:R-:W-:Y:S02]  /*6ea0*/  FFMA.FTZ R211, R189.reuse, R209, R214 ;  /* 0x000000d1bdd37223 */ /* 0x040fe400000100d6 */
[----:B------:R-:W-:Y:S02]  /*6eb0*/  FMUL.FTZ R209, R189, R210 ;  /* 0x000000d2bdd17220 */ /* 0x000fe40000410000 */
[----:B------:R-:W-:Y:S02]  /*6ec0*/  FMUL.FTZ R213, R91, R226 ;  /* 0x000000e25bd57220 */ /* 0x000fe40000410000 */
[C---:B------:R-:W-:Y:S02]  /*6ed0*/  FFMA.FTZ R226, R190.reuse, R211, R195 ;  /* 0x000000d3bee27223 */ /* 0x040fe400000100c3 */
[----:B------:R-:W-:Y:S01]  /*6ee0*/  FMUL.FTZ R211, R190, R209 ;  /* 0x000000d1bed37220 */ /* 0x000fe20000410000 */
[----:B------:R-:W-:Y:S01]  /*6ef0*/  PRMT R209, RZ, 0x5410, R208 ;  /* 0x00005410ffd17816 */ /* 0x000fe200000000d0 */
[----:B------:R-:W-:-:S02]  /*6f00*/  FFMA.FTZ R226, R188, R226, R213 ;  /* 0x000000e2bce27223 */ /* 0x000fc400000100d5 */
[----:B------:R-:W-:Y:S02]  /*6f10*/  FMUL.FTZ R208, R188, R211 ;  /* 0x000000d3bcd07220 */ /* 0x000fe40000410000 */
[----:B------:R-:W-:Y:S02]  /*6f20*/  FMUL.FTZ R210, R92, R209 ;  /* 0x000000d15cd27220 */ /* 0x000fe40000410000 */
[----:B------:R-:W-:Y:S02]  /*6f30*/  FMUL.FTZ R211, R93, R132 ;  /* 0x000000845dd37220 */ /* 0x000fe40000410000 */
[C---:B------:R-:W-:Y:S02]  /*6f40*/  FFMA.FTZ R226, R247.reuse, R226, R210 ;  /* 0x000000e2f7e27223 */ /* 0x040fe400000100d2 */
[----:B------:R-:W-:Y:S02]  /*6f50*/  FMUL.FTZ R209, R247, R208 ;  /* 0x000000d0f7d17220 */ /* 0x000fe40000410000 */
[----:B------:R-:W-:-:S02]  /*6f60*/  FMUL.FTZ R208, R94, R125 ;  /* 0x0000007d5ed07220 */ /* 0x000fc40000410000 */
[C---:B------:R-:W-:Y:S02]  /*6f70*/  FFMA.FTZ R226, R246.reuse, R226, R211 ;  /* 0x000000e2f6e27223 */ /* 0x040fe400000100d3 */
[----:B------:R-:W-:Y:S02]  /*6f80*/  FMUL.FTZ R132, R246, R209 ;  /* 0x000000d1f6847220 */ /* 0x000fe40000410000 */
[----:B------:R-:W-:Y:S02]  /*6f90*/  FMUL.FTZ R209, R95, R124 ;  /* 0x0000007c5fd17220 */ /* 0x000fe40000410000 */
[C---:B------:R-:W-:Y:S02]  /*6fa0*/  FFMA.FTZ R226, R243.reuse, R226, R208 ;  /* 0x000000e2f3e27223 */ /* 0x040fe400000100d0 */
[----:B------:R-:W-:Y:S02]  /*6fb0*/  FMUL.FTZ R125, R243, R132 ;  /* 0x00000084f37d7220 */ /* 0x000fe40000410000 */
[----:B0-----:R-:W-:-:S02]  /*6fc0*/  @P3 FFMA.FTZ R224, R225, R227, R224 ;  /* 0x000000e3e1e03223 */ /* 0x001fc400000100e0 */
[C---:B------:R-:W-:Y:S02]  /*6fd0*/  FFMA.FTZ R227, R242.reuse, R226, R209 ;  /* 0x000000e2f2e37223 */ /* 0x040fe400000100d1 */
[----:B------:R-:W-:Y:S02]  /*6fe0*/  FMUL.FTZ R226, R242, R125 ;  /* 0x0000007df2e27220 */ /* 0x000fe40000410000 */
[----:B------:R-:W0:Y:S01]  /*6ff0*/  SHFL.UP PT, R125, R224, 0x2, RZ ;  /* 0x04400000e07d7989 */ /* 0x000e2200000e00ff */
[----:B-1----:R-:W-:Y:S01]  /*7000*/  @P3 FMUL.FTZ R225, R225, R228 ;  /* 0x000000e4e1e13220 */ /* 0x002fe20000410000 */
[----:B------:R-:W-:Y:S01]  /*7010*/  ISETP.GE.AND P3, PT, R177, 0x2, PT ;  /* 0x00000002b100780c */ /* 0x000fe20003f66270 */
[----:B------:R-:W-:Y:S01]  /*7020*/  IMAD.U32 R232, RZ, RZ, UR7 ;  /* 0x00000007ffe87e24 */ /* 0x000fe2000f8e00ff */
[----:B------:R-:W1:Y:S01]  /*7030*/  SHFL.DOWN PT, R132, R227, 0x1, 0x1f ;  /* 0x08201f00e3847f89 */ /* 0x000e6200000e0000 */
[----:B------:R-:W-:-:S03]  /*7040*/  IMAD.SHL.U32 R250, R182, 0x10, RZ ;  /* 0x00000010b6fa7824 */ /* 0x000fc600078e00ff */
[----:B------:R-:W2:Y:S02]  /*7050*/  SHFL.DOWN PT, R229, R226, 0x1, 0x1f ;  /* 0x08201f00e2e57f89 */ /* 0x000ea400000e0000 */
[----:B------:R-:W-:Y:S02]  /*7060*/  LEA.HI.SX32 R250, R250, R250, 0x1b ;  /* 0x000000fafafa7211 */ /* 0x000fe400078fdaff */
[----:B------:R-:W3:Y:S03]  /*7070*/  SHFL.UP PT, R124, R225, 0x2, RZ ;  /* 0x04400000e17c7989 */ /* 0x000ee600000e00ff */
[----:B0-----:R-:W-:Y:S02]  /*7080*/  @P3 FFMA.FTZ R224, R225, R125, R224 ;  /* 0x0000007de1e03223 */ /* 0x001fe400000100e0 */
[----:B-1----:R-:W-:-:S03]  /*7090*/  @P4 FFMA.FTZ R227, R226, R132, R227 ;  /* 0x00000084e2e34223 */ /* 0x002fc600000100e3 */
[----:B------:R-:W0:Y:S01]  /*70a0*/  SHFL.UP PT, R125, R224, 0x4, RZ ;  /* 0x04800000e07d7989 */ /* 0x000e2200000e00ff */
[----:B--2---:R-:W-:-:S03]  /*70b0*/  @P4 FMUL.FTZ R226, R226, R229 ;  /* 0x000000e5e2e24220 */ /* 0x004fc60000410000 */
[----:B------:R-:W1:Y:S01]  /*70c0*/  SHFL.DOWN PT, R132, R227, 0x2, 0x1f ;  /* 0x08401f00e3847f89 */ /* 0x000e6200000e0000 */
[----:B------:R-:W-:Y:S01]  /*70d0*/  ISETP.GE.U32.AND P4, PT, R176, 0x1e, PT ;  /* 0x0000001eb000780c */ /* 0x000fe20003f86070 */
[----:B---3--:R-:W-:Y:S02]  /*70e0*/  @P3 FMUL.FTZ R225, R225, R124 ;  /* 0x0000007ce1e13220 */ /* 0x008fe40000410000 */
[----:B------:R-:W2:Y:S01]  /*70f0*/  SHFL.DOWN PT, R229, R226, 0x2, 0x1f ;  /* 0x08401f00e2e57f89 */ /* 0x000ea200000e0000 */
[----:B------:R-:W-:-:S03]  /*7100*/  ISETP.GE.AND P3, PT, R177, 0x4, PT ;  /* 0x00000004b100780c */ /* 0x000fc60003f66270 */
[----:B------:R-:W3:Y:S10]  /*7110*/  SHFL.UP PT, R124, R225, 0x4, RZ ;  /* 0x04800000e17c7989 */ /* 0x000ef400000e00ff */
[----:B0-----:R-:W-:-:S02]  /*7120*/  @P3 FFMA.FTZ R224, R225, R125, R224 ;  /* 0x0000007de1e03223 */ /* 0x001fc400000100e0 */
[----:B-1----:R-:W-:-:S03]  /*7130*/  @!P4 FFMA.FTZ R227, R226, R132, R227 ;  /* 0x00000084e2e3c223 */ /* 0x002fc600000100e3 */
[----:B------:R-:W0:Y:S01]  /*7140*/  SHFL.UP PT, R125, R224, 0x8, RZ ;  /* 0x05000000e07d7989 */ /* 0x000e2200000e00ff */
[----:B--2---:R-:W-:-:S03]  /*7150*/  @!P4 FMUL.FTZ R226, R226, R229 ;  /* 0x000000e5e2e2c220 */ /* 0x004fc60000410000 */
[----:B------:R-:W1:Y:S01]  /*7160*/  SHFL.DOWN PT, R132, R227, 0x4, 0x1f ;  /* 0x08801f00e3847f89 */ /* 0x000e6200000e0000 */
[----:B------:R-:W-:Y:S01]  /*7170*/  ISETP.GE.U32.AND P4, PT, R176, 0x1c, PT ;  /* 0x0000001cb000780c */ /* 0x000fe20003f86070 */
[----:B---3--:R-:W-:Y:S02]  /*7180*/  @P3 FMUL.FTZ R225, R225, R124 ;  /* 0x0000007ce1e13220 */ /* 0x008fe40000410000 */
[----:B------:R-:W2:Y:S01]  /*7190*/  SHFL.DOWN PT, R229, R226, 0x4, 0x1f ;  /* 0x08801f00e2e57f89 */ /* 0x000ea200000e0000 */
[----:B------:R-:W-:-:S03]  /*71a0*/  ISETP.GE.AND P3, PT, R177, 0x8, PT ;  /* 0x00000008b100780c */ /* 0x000fc60003f66270 */
[----:B------:R-:W3:Y:S10]  /*71b0*/  SHFL.UP PT, R124, R225, 0x8, RZ ;  /* 0x05000000e17c7989 */ /* 0x000ef400000e00ff */
[----:B0-----:R-:W-:-:S02]  /*71c0*/  @P3 FFMA.FTZ R224, R225, R125, R224 ;  /* 0x0000007de1e03223 */ /* 0x001fc400000100e0 */
[----:B------:R-:W-:Y:S02]  /*71d0*/  IMAD.U32 R125, RZ, RZ, UR30 ;  /* 0x0000001eff7d7e24 */ /* 0x000fe4000f8e00ff */
[C---:B-1----:R-:W-:Y:S01]  /*71e0*/  @!P4 FFMA.FTZ R227, R226.reuse, R132, R227 ;  /* 0x00000084e2e3c223 */ /* 0x042fe200000100e3 */
[----:B------:R-:W0:Y:S02]  /*71f0*/  SHFL.UP PT, R228, R224, 0x10, RZ ;  /* 0x06000000e0e47989 */ /* 0x000e2400000e00ff */
[----:B------:R-:W-:Y:S01]  /*7200*/  ISETP.GE.OR P0, PT, R125, c[0x0][0x174], P0 ;  /* 0x00005d007d007a0c */ /* 0x000fe20000706670 */
[----:B--2---:R-:W-:Y:S01]  /*7210*/  @!P4 FMUL.FTZ R226, R226, R229 ;  /* 0x000000e5e2e2c220 */ /* 0x004fe20000410000 */
[----:B------:R-:W1:Y:S01]  /*7220*/  SHFL.DOWN PT, R231, R227, 0x8, 0x1f ;  /* 0x09001f00e3e77f89 */ /* 0x000e6200000e0000 */
[----:B------:R-:W-:Y:S01]  /*7230*/  ISETP.GE.U32.AND P4, PT, R176, 0x18, PT ;  /* 0x00000018b000780c */ /* 0x000fe20003f86070 */
[----:B------:R-:W-:Y:S02]  /*7240*/  IMAD.MOV.U32 R125, RZ, RZ, RZ ;  /* 0x000000ffff7d7224 */ /* 0x000fe400078e00ff */
[----:B------:R-:W2:Y:S01]  /*7250*/  SHFL.DOWN PT, R229, R226, 0x8, 0x1f ;  /* 0x09001f00e2e57f89 */ /* 0x000ea200000e0000 */
[----:B---3--:R-:W-:Y:S01]  /*7260*/  @P3 FMUL.FTZ R225, R225, R124 ;  /* 0x0000007ce1e13220 */ /* 0x008fe20000410000 */
[----:B------:R-:W-:Y:S01]  /*7270*/  ISETP.GE.AND P3, PT, R177, 0x10, PT ;  /* 0x00000010b100780c */ /* 0x000fe20003f66270 */
[----:B------:R-:W-:-:S03]  /*7280*/  IMAD.MOV.U32 R124, RZ, RZ, 0x3f800000 ;  /* 0x3f800000ff7c7424 */ /* 0x000fc600078e00ff */
[----:B------:R-:W3:Y:S04]  /*7290*/  SHFL.UP PT, R132, R225, 0x10, RZ ;  /* 0x06000000e1847989 */ /* 0x000ee800000e00ff */
[----:B------:R-:W-:Y:S01]  /*72a0*/  @!P0 LDS.64 R124, [R232.X8+0x2378] ;  /* 0x00237800e87c8984 */ /* 0x000fe20000008a00 */
[----:B------:R-:W-:-:S04]  /*72b0*/  ISETP.GE.U32.AND P0, PT, R176, 0x10, PT ;  /* 0x00000010b000780c */ /* 0x000fc80003f06070 */
[----:B0-----:R-:W-:Y:S02]  /*72c0*/  @P3 FFMA.FTZ R224, R225, R228, R224 ;  /* 0x000000e4e1e03223 */ /* 0x001fe400000100e0 */
[----:B-1----:R-:W-:-:S04]  /*72d0*/  @!P4 FFMA.FTZ R227, R226, R231, R227 ;  /* 0x000000e7e2e3c223 */ /* 0x002fc800000100e3 */
[----:B------:R-:W-:Y:S01]  /*72e0*/  SHFL.UP PT, R224, R224, 0x1, RZ ;  /* 0x04200000e0e07989 */ /* 0x000fe200000e00ff */
[----:B--2---:R-:W-:-:S03]  /*72f0*/  @!P4 FMUL.FTZ R226, R226, R229 ;  /* 0x000000e5e2e2c220 */ /* 0x004fc60000410000 */
[----:B------:R-:W0:Y:S04]  /*7300*/  SHFL.DOWN PT, R228, R227, 0x10, 0x1f ;  /* 0x0a001f00e3e47f89 */ /* 0x000e2800000e0000 */
[----:B------:R-:W1:Y:S01]  /*7310*/  SHFL.DOWN PT, R229, R226, 0x10, 0x1f ;  /* 0x0a001f00e2e57f89 */ /* 0x000e6200000e0000 */
[----:B---3--:R-:W-:-:S03]  /*7320*/  @P3 FMUL.FTZ R225, R225, R132 ;  /* 0x00000084e1e13220 */ /* 0x008fc60000410000 */
[----:B-----5:R-:W-:Y:S04]  /*7330*/  SHFL.IDX PT, R132, R11, RZ, 0x1f ;  /* 0x00001fff0b847589 */ /* 0x020fe800000e0000 */
[----:B------:R-:W2:Y:S01]  /*7340*/  SHFL.UP PT, R225, R225, 0x1, RZ ;  /* 0x04200000e1e17989 */ /* 0x000ea200000e00ff */
[----:B0-----:R-:W-:-:S03]  /*7350*/  @!P0 FFMA.FTZ R227, R226, R228, R227 ;  /* 0x000000e4e2e38223 */ /* 0x001fc600000100e3 */
[----:B------:R-:W-:Y:S01]  /*7360*/  SHFL.IDX PT, R228, R125, RZ, 0x1f ;  /* 0x00001fff7de47589 */ /* 0x000fe200000e0000 */
[----:B-1----:R-:W-:-:S03]  /*7370*/  @!P0 FMUL.FTZ R226, R226, R229 ;  /* 0x000000e5e2e28220 */ /* 0x002fc60000410000 */
[----:B------:R-:W-:Y:S04]  /*7380*/  SHFL.DOWN PT, R229, R227, 0x1, 0x1f ;  /* 0x08201f00e3e57f89 */ /* 0x000fe800000e0000 */
[----:B------:R-:W0:Y:S01]  /*7390*/  SHFL.DOWN PT, R11, R226, 0x1, 0x1f ;  /* 0x08201f00e20b7f89 */ /* 0x000e2200000e0000 */
[----:B--2---:R-:W-:Y:S01]  /*73a0*/  @P1 FFMA.FTZ R132, R225, R132, R224 ;  /* 0x00000084e1841223 */ /* 0x004fe200000100e0 */
[----:B------:R-:W-:Y:S02]  /*73b0*/  IADD3 R225, R182, 0xa0, RZ ;  /* 0x000000a0b6e17810 */ /* 0x000fe40007ffe0ff */
[----:B------:R-:W-:Y:S01]  /*73c0*/  SHFL.IDX PT, R227, R227, RZ, 0x1f ;  /* 0x00001fffe3e37589 */ /* 0x000fe200000e0000 */
[----:B------:R-:W-:Y:S01]  /*73d0*/  FFMA.FTZ R198, R131, R132, R198 ;  /* 0x0000008483c67223 */ /* 0x000fe200000100c6 */
[----:B------:R-:W-:-:S02]  /*73e0*/  LEA.HI.SX32 R225, R225, R182, 0x1b ;  /* 0x000000b6e1e17211 */ /* 0x000fc400078fdaff */
[----:B------:R-:W1:Y:S01]  /*73f0*/  SHFL.IDX PT, R226, R226, RZ, 0x1f ;  /* 0x00001fffe2e27589 */ /* 0x000e6200000e0000 */
[----:B------:R-:W-:Y:S02]  /*7400*/  FFMA.FTZ R131, R242, R198, R221 ;  /* 0x000000c6f2837223 */ /* 0x000fe400000100dd */
[----:B------:R-:W-:Y:S02]  /*7410*/  FFMA.FTZ R241, R27, -R206, R198 ;  /* 0x800000ce1bf17223 */ /* 0x000fe400000100c6 */
[----:B------:R-:W-:Y:S02]  /*7420*/  FFMA.FTZ R128, R243, R131, R128 ;  /* 0x00000083f3807223 */ /* 0x000fe40000010080 */
[----:B------:R-:W-:Y:S02]  /*7430*/  FFMA.FTZ R240, R26, -R207, R131 ;  /* 0x800000cf1af07223 */ /* 0x000fe40000010083 */
[----:B------:R-:W-:Y:S02]  /*7440*/  FFMA.FTZ R133, R246, R128, R133 ;  /* 0x00000080f6857223 */ /* 0x000fe40000010085 */
[----:B------:R-:W-:-:S02]  /*7450*/  FFMA.FTZ R239, R25, -R204, R128 ;  /* 0x800000cc19ef7223 */ /* 0x000fc40000010080 */
[----:B------:R-:W-:Y:S02]  /*7460*/  FFMA.FTZ R130, R247, R133, R130 ;  /* 0x00000085f7827223 */ /* 0x000fe40000010082 */
[----:B0-----:R-:W-:Y:S01]  /*7470*/  @P2 FFMA.FTZ R228, R11, R228, R229 ;  /* 0x000000e40be42223 */ /* 0x001fe200000100e5 */
[----:B------:R-:W-:Y:S01]  /*7480*/  IADD3 R229, R182, 0x20, RZ ;  /* 0x00000020b6e57810 */ /* 0x000fe20007ffe0ff */
[----:B------:R-:W-:Y:S02]  /*7490*/  FFMA.FTZ R197, R188, R130, R197 ;  /* 0x00000082bcc57223 */ /* 0x000fe400000100c5 */
[----:B------:R-:W-:Y:S01]  /*74a0*/  FFMA.FTZ R11, R228, R223, R222 ;  /* 0x000000dfe40b7223 */ /* 0x000fe200000100de */
[----:B------:R-:W-:Y:S01]  /*74b0*/  IADD3 R223, R182, 0xe0, RZ ;  /* 0x000000e0b6df7810 */ /* 0x000fe20007ffe0ff */
[----:B------:R-:W-:Y:S01]  /*74c0*/  FFMA.FTZ R132, R190, R197, R219 ;  /* 0x000000c5be847223 */ /* 0x000fe200000100db */
[-C--:B------:R-:W-:Y:S01]  /*74d0*/  LEA.HI.SX32 R229, R229, R182.reuse, 0x1b ;  /* 0x000000b6e5e57211 */ /* 0x080fe200078fdaff */
[----:B------:R-:W-:Y:S01]  /*74e0*/  FFMA.FTZ R10, R187, R11, R10 ;  /* 0x0000000bbb0a7223 */ /* 0x000fe2000001000a */
[----:B------:R-:W-:Y:S01]  /*74f0*/  LEA.HI.SX32 R223, R223, R182, 0x1b ;  /* 0x000000b6dfdf7211 */ /* 0x000fe200078fdaff */
[----:B------:R-:W-:-:S02]  /*7500*/  FFMA.FTZ R192, R189, R132, R192 ;  /* 0x00000084bdc07223 */ /* 0x000fc400000100c0 */
[----:B------:R-:W-:Y:S02]  /*7510*/  FFMA.FTZ R9, R0, R10, R9 ;  /* 0x0000000a00097223 */ /* 0x000fe40000010009 */
[----:B------:R-:W-:Y:S02]  /*7520*/  FFMA.FTZ R196, R193, R192, R196 ;  /* 0x000000c0c1c47223 */ /* 0x000fe400000100c4 */
[----:B------:R-:W-:Y:S02]  /*7530*/  FFMA.FTZ R8, R3, R9, R8 ;  /* 0x0000000903087223 */ /* 0x000fe40000010008 */
[----:B------:R-:W-:Y:S02]  /*7540*/  FFMA.FTZ R199, R4, R196, R199 ;  /* 0x000000c404c77223 */ /* 0x000fe400000100c7 */
        /* <DEDUP_REMOVED lines=11> */
[----:B------:R-:W-:Y:S01]  /*7600*/  FFMA.FTZ R187, R187, R0, R212 ;  /* 0x00000000bbbb7223 */ /* 0x000fe200000100d4 */
[----:B------:R-:W-:Y:S01]  /*7610*/  MOV R212, UR7 ;  /* 0x0000000700d47c02 */ /* 0x000fe20008000f00 */
[----:B------:R-:W-:Y:S02]  /*7620*/  FFMA.FTZ R195, R190, R189, R195 ;  /* 0x000000bdbec37223 */ /* 0x000fe400000100c3 */
[----:B-1----:R-:W-:Y:S01]  /*7630*/  FFMA.FTZ R125, R226, R125, R227 ;  /* 0x0000007de27d7223 */ /* 0x002fe200000100e3 */
[----:B------:R-:W-:Y:S01]  /*7640*/  IADD3 R227, R182, 0x60, RZ ;  /* 0x00000060b6e37810 */ /* 0x000fe20007ffe0ff */
[----:B------:R-:W-:-:S02]  /*7650*/  FFMA.FTZ R188, R188, R195, R213 ;  /* 0x000000c3bcbc7223 */ /* 0x000fc400000100d5 */
[----:B------:R-:W-:Y:S01]  /*7660*/  FMUL.FTZ R124, R226, R124 ;  /* 0x0000007ce27c7220 */ /* 0x000fe20000410000 */
[----:B------:R-:W-:Y:S01]  /*7670*/  LEA.HI.SX32 R227, R227, R182, 0x1b ;  /* 0x000000b6e3e37211 */ /* 0x000fe200078fdaff */
[----:B------:R-:W-:Y:S02]  /*7680*/  FFMA.FTZ R247, R247, R188, R210 ;  /* 0x000000bcf7f77223 */ /* 0x000fe400000100d2 */
[----:B------:R-:W-:Y:S01]  /*7690*/  FFMA.FTZ R238, R24, -R205, R133 ;  /* 0x800000cd18ee7223 */ /* 0x000fe20000010085 */
[----:B------:R0:W-:Y:S01]  /*76a0*/  @!P5 STS.64 [R212.X8+0x2378], R124 ;  /* 0x0023787cd400d388 */ /* 0x0001e20000008a00 */
[----:B------:R-:W-:Y:S02]  /*76b0*/  FFMA.FTZ R246, R246, R247, R211 ;  /* 0x000000f7f6f67223 */ /* 0x000fe400000100d3 */
[----:B------:R-:W-:Y:S02]  /*76c0*/  FFMA.FTZ R237, R23, -R202, R130 ;  /* 0x800000ca17ed7223 */ /* 0x000fe40000010082 */
[----:B------:R-:W-:-:S02]  /*76d0*/  FFMA.FTZ R243, R243, R246, R208 ;  /* 0x000000f6f3f37223 */ /* 0x000fc400000100d0 */
[----:B------:R-:W-:Y:S02]  /*76e0*/  FMUL.FTZ R205, R109, R246 ;  /* 0x000000f66dcd7220 */ /* 0x000fe40000410000 */
[-C--:B------:R-:W-:Y:S02]  /*76f0*/  FFMA.FTZ R242, R242, R243.reuse, R209 ;  /* 0x000000f3f2f27223 */ /* 0x080fe400000100d1 */
[----:B------:R-:W-:Y:S02]  /*7700*/  FMUL.FTZ R206, R110, R243 ;  /* 0x000000f36ece7220 */ /* 0x000fe40000410000 */
[----:B0-----:R-:W-:Y:S02]  /*7710*/  FMUL.FTZ R125, R111, R242 ;  /* 0x000000f26f7d7220 */ /* 0x001fe40000410000 */
[----:B------:R-:W-:Y:S02]  /*7720*/  FFMA.FTZ R236, R22, -R203, R197 ;  /* 0x800000cb16ec7223 */ /* 0x000fe400000100c5 */
[----:B------:R-:W-:-:S02]  /*7730*/  FFMA.FTZ R207, R241, R125, RZ ;  /* 0x0000007df1cf7223 */ /* 0x000fc400000100ff */
[----:B------:R-:W-:Y:S02]  /*7740*/  FMUL.FTZ R202, R108, R247 ;  /* 0x000000f76cca7220 */ /* 0x000fe40000410000 */
[----:B------:R-:W-:Y:S02]  /*7750*/  FFMA.FTZ R204, R240, R206, R207 ;  /* 0x000000cef0cc7223 */ /* 0x000fe400000100cf */
[----:B------:R-:W-:Y:S02]  /*7760*/  FMUL.FTZ R124, R100, R5 ;  /* 0x00000005647c7220 */ /* 0x000fe40000410000 */
[----:B------:R-:W-:Y:S02]  /*7770*/  FFMA.FTZ R203, R239, R205, R204 ;  /* 0x000000cdefcb7223 */ /* 0x000fe400000100cc */
[----:B------:R-:W-:Y:S02]  /*7780*/  FMUL.FTZ R190, R96, R9 ;  /* 0x0000000960be7220 */ /* 0x000fe40000410000 */
[----:B------:R-:W-:-:S02]  /*7790*/  FMUL.FTZ R207, R106, R188 ;  /* 0x000000bc6acf7220 */ /* 0x000fc40000410000 */
[----:B------:R-:W-:Y:S02]  /*77a0*/  FFMA.FTZ R204, R238, R202, R203 ;  /* 0x000000caeecc7223 */ /* 0x000fe400000100cb */
[----:B------:R-:W-:Y:S02]  /*77b0*/  FMUL.FTZ R244, R98, R7 ;  /* 0x0000000762f47220 */ /* 0x000fe40000410000 */
[----:B------:R-:W-:Y:S02]  /*77c0*/  FMUL.FTZ R231, R103, R6 ;  /* 0x0000000667e77220 */ /* 0x000fe40000410000 */
        /* <DEDUP_REMOVED lines=8> */
[----:B------:R-:W-:Y:S02]  /*7850*/  FMUL.FTZ R213, R35, R244 ;  /* 0x000000f423d57220 */ /* 0x000fe40000410000 */
[----:B------:R-:W-:Y:S02]  /*7860*/  FMUL.FTZ R211, R36, R231 ;  /* 0x000000e724d37220 */ /* 0x000fe40000410000 */
[----:B------:R-:W-:Y:S01]  /*7870*/  FMUL.FTZ R219, R32, R191 ;  /* 0x000000bf20db7220 */ /* 0x000fe20000410000 */
[----:B------:R2:W-:Y:S01]  /*7880*/  STS [R250.X4+0x86c], R213 ;  /* 0x00086cd5fa007388 */ /* 0x0005e20000004800 */
[----:B------:R-:W-:-:S02]  /*7890*/  FMUL.FTZ R215, R34, R245 ;  /* 0x000000f522d77220 */ /* 0x000fc40000410000 */
[----:B0-----:R-:W-:Y:S01]  /*78a0*/  FMUL.FTZ R209, R102, R189 ;  /* 0x000000bd66d17220 */ /* 0x001fe20000410000 */
[----:B------:R0:W-:Y:S01]  /*78b0*/  STS [R250.X4+0x868], R211 ;  /* 0x000868d3fa007388 */ /* 0x0001e20000004800 */
[----:B------:R-:W-:Y:S02]  /*78c0*/  FFMA.FTZ R235, R20, -R235, R132 ;  /* 0x800000eb14eb7223 */ /* 0x000fe40000010084 */
[----:B------:R-:W-:Y:S01]  /*78d0*/  FFMA.FTZ R204, R236, R208, R203 ;  /* 0x000000d0eccc7223 */ /* 0x000fe200000100cb */
[----:B------:R3:W-:Y:S01]  /*78e0*/  STS [R250.X4+0x878], R219 ;  /* 0x000878dbfa007388 */ /* 0x0007e20000004800 */
[----:B------:R-:W-:Y:S02]  /*78f0*/  FMUL.FTZ R193, R97, R11 ;  /* 0x0000000b61c17220 */ /* 0x000fe40000410000 */
[----:B-1----:R-:W-:Y:S01]  /*7900*/  FMUL.FTZ R217, R105, R4 ;  /* 0x0000000469d97220 */ /* 0x002fe20000410000 */
[----:B------:R1:W-:Y:S01]  /*7910*/  STS [R250.X4+0x870], R215 ;  /* 0x000870d7fa007388 */ /* 0x0003e20000004800 */
[----:B------:R-:W-:-:S02]  /*7920*/  FMUL.FTZ R210, R107, R2 ;  /* 0x000000026bd27220 */ /* 0x000fc40000410000 */
[-C--:B--2---:R-:W-:Y:S02]  /*7930*/  FMUL.FTZ R213, R40, R209.reuse ;  /* 0x000000d128d57220 */ /* 0x084fe40000410000 */
[----:B0-----:R-:W-:Y:S02]  /*7940*/  FFMA.FTZ R211, R235, R209, R204 ;  /* 0x000000d1ebd37223 */ /* 0x001fe400000100cc */
[----:B------:R-:W-:Y:S01]  /*7950*/  FFMA.FTZ R232, R18, -R201, R199 ;  /* 0x800000c912e87223 */ /* 0x000fe200000100c7 */
[----:B------:R0:W-:Y:S01]  /*7960*/  STS [R250.X4+0x858], R213 ;  /* 0x000858d5fa007388 */ /* 0x0001e20000004800 */
[----:B------:R-:W-:Y:S02]  /*7970*/  FMUL.FTZ R221, R30, R193 ;  /* 0x000000c11edd7220 */ /* 0x000fe40000410000 */
[----:B---3--:R-:W-:Y:S02]  /*7980*/  FMUL.FTZ R219, R38, R217 ;  /* 0x000000d926db7220 */ /* 0x008fe40000410000 */
[----:B-1----:R-:W-:Y:S01]  /*7990*/  FMUL.FTZ R215, R39, R210 ;  /* 0x000000d227d77220 */ /* 0x002fe20000410000 */
[----:B------:R1:W-:Y:S01]  /*79a0*/  STS [R250.X4+0x87c], R221 ;  /* 0x00087cddfa007388 */ /* 0x0003e20000004800 */
[----:B------:R-:W-:-:S02]  /*79b0*/  FMUL.FTZ R209, R41, R208 ;  /* 0x000000d029d17220 */ /* 0x000fc40000410000 */
[----:B------:R-:W-:Y:S01]  /*79c0*/  FMUL.FTZ R207, R42, R207 ;  /* 0x000000cf2acf7220 */ /* 0x000fe20000410000 */
[----:B------:R2:W-:Y:S01]  /*79d0*/  STS [R250.X4+0x860], R219 ;  /* 0x000860dbfa007388 */ /* 0x0005e20000004800 */
[----:B------:R-:W-:Y:S01]  /*79e0*/  FMUL.FTZ R203, R43, R202 ;  /* 0x000000ca2bcb7220 */ /* 0x000fe20000410000 */
[----:B0-----:R-:W-:Y:S01]  /*79f0*/  IADD3 R213, R182, 0x1e0, RZ ;  /* 0x000001e0b6d57810 */ /* 0x001fe20007ffe0ff */
[----:B------:R-:W-:Y:S01]  /*7a00*/  FMUL.FTZ R205, R44, R205 ;  /* 0x000000cd2ccd7220 */ /* 0x000fe20000410000 */
[----:B------:R-:W-:Y:S01]  /*7a10*/  STS [R250.X4+0x85c], R215 ;  /* 0x00085cd7fa007388 */ /* 0x000fe20000004800 */
[----:B------:R-:W-:Y:S01]  /*7a20*/  FMUL.FTZ R201, R45, R206 ;  /* 0x000000ce2dc97220 */ /* 0x000fe20000410000 */
[----:B-1----:R-:W-:Y:S01]  /*7a30*/  IADD3 R221, R182, 0x120, RZ ;  /* 0x00000120b6dd7810 */ /* 0x002fe20007ffe0ff */
[----:B------:R-:W-:Y:S01]  /*7a40*/  FMUL.FTZ R125, R46, R125 ;  /* 0x0000007d2e7d7220 */ /* 0x000fe20000410000 */
[----:B------:R0:W-:Y:S01]  /*7a50*/  STS [R250.X4+0x854], R209 ;  /* 0x000854d1fa007388 */ /* 0x0001e20000004800 */
[----:B------:R-:W-:Y:S01]  /*7a60*/  FFMA.FTZ R234, R21, -R234, R192 ;  /* 0x800000ea15ea7223 */ /* 0x000fe200000100c0 */
[----:B--2---:R-:W-:Y:S01]  /*7a70*/  IADD3 R219, R182, 0x160, RZ ;  /* 0x00000160b6db7810 */ /* 0x004fe20007ffe0ff */
[----:B------:R-:W-:Y:S01]  /*7a80*/  FFMA.FTZ R233, R19, -R200, R196 ;  /* 0x800000c813e97223 */ /* 0x000fe200000100c4 */
[----:B------:R1:W-:Y:S01]  /*7a90*/  STS [R250.X4+0x850], R207 ;  /* 0x000850cffa007388 */ /* 0x0003e20000004800 */
[----:B------:R-:W-:Y:S01]  /*7aa0*/  FFMA.FTZ R210, R234, R210, R211 ;  /* 0x000000d2ead27223 */ /* 0x000fe200000100d3 */
[C---:B------:R-:W-:Y:S01]  /*7ab0*/  IADD3 R211, R182.reuse, 0x1c0, RZ ;  /* 0x000001c0b6d37810 */ /* 0x040fe20007ffe0ff */
[----:B------:R-:W-:Y:S01]  /*7ac0*/  FFMA.FTZ R230, R17, -R230, R248 ;  /* 0x800000e611e67223 */ /* 0x000fe200000100f8 */
[----:B------:R2:W-:Y:S01]  /*7ad0*/  STS [R250.X4+0x84c], R203 ;  /* 0x00084ccbfa007388 */ /* 0x0005e20000004800 */
[----:B------:R-:W-:Y:S01]  /*7ae0*/  FFMA.FTZ R217, R233, R217, R210 ;  /* 0x000000d9e9d97223 */ /* 0x000fe200000100d2 */
[----:B0-----:R-:W-:Y:S01]  /*7af0*/  IADD3 R209, R182, 0xc0, RZ ;  /* 0x000000c0b6d17810 */ /* 0x001fe20007ffe0ff */
[----:B------:R-:W-:Y:S01]  /*7b00*/  FMUL.FTZ R131, R94, R131 ;  /* 0x000000835e837220 */ /* 0x000fe20000410000 */
[----:B------:R0:W-:Y:S01]  /*7b10*/  STS [R250.X4+0x848], R205 ;  /* 0x000848cdfa007388 */ /* 0x0001e20000004800 */
[----:B------:R-:W-:Y:S01]  /*7b20*/  FFMA.FTZ R217, R232, R124, R217 ;  /* 0x0000007ce8d97223 */ /* 0x000fe200000100d9 */
[----:B-1----:R-:W-:Y:S01]  /*7b30*/  IADD3 R207, R182, 0x80, RZ ;  /* 0x00000080b6cf7810 */ /* 0x002fe20007ffe0ff */
[----:B------:R-:W-:Y:S01]  /*7b40*/  FMUL.FTZ R133, R92, R133 ;  /* 0x000000855c857220 */ /* 0x000fe20000410000 */
[----:B------:R1:W-:Y:S01]  /*7b50*/  STS [R250.X4+0x844], R201 ;  /* 0x000844c9fa007388 */ /* 0x0003e20000004800 */
[----:B------:R-:W-:Y:S01]  /*7b60*/  FFMA.FTZ R231, R230, R231, R217 ;  /* 0x000000e7e6e77223 */ /* 0x000fe200000100d9 */
[C---:B--2---:R-:W-:Y:S01]  /*7b70*/  IADD3 R203, R182.reuse, 0x40, RZ ;  /* 0x00000040b6cb7810 */ /* 0x044fe20007ffe0ff */
[----:B------:R-:W-:Y:S01]  /*7b80*/  FMUL.FTZ R124, R87, R196 ;  /* 0x000000c4577c7220 */ /* 0x000fe20000410000 */
[----:B------:R2:W-:Y:S01]  /*7b90*/  STS [R250.X4+0x840], R125 ;  /* 0x0008407dfa007388 */ /* 0x0005e20000004800 */
[----:B------:R-:W-:Y:S01]  /*7ba0*/  IADD3 R217, R182, 0x1a0, RZ ;  /* 0x000001a0b6d97810 */ /* 0x000fe20007ffe0ff */
[----:B------:R-:W-:Y:S01]  /*7bb0*/  FFMA.FTZ R196, R16, -R129, R127 ;  /* 0x8000008110c47223 */ /* 0x000fe2000001007f */
[----:B0-----:R-:W-:Y:S01]  /*7bc0*/  IADD3 R205, R182, 0x100, RZ ;  /* 0x00000100b6cd7810 */ /* 0x001fe20007ffe0ff */
[----:B------:R-:W-:Y:S01]  /*7bd0*/  BAR.SYNC.DEFER_BLOCKING 0x0 ;  /* 0x0000000000007b1d */ /* 0x000fe20000010000 */
[----:B------:R-:W-:Y:S01]  /*7be0*/  LEA.HI.SX32 R228, R203, R182, 0x1b ;  /* 0x000000b6cbe47211 */ /* 0x000fe200078fdaff */
[----:B------:R-:W-:Y:S01]  /*7bf0*/  FMUL.FTZ R127, R84, R127 ;  /* 0x0000007f547f7220 */ /* 0x000fe20000410000 */
[C---:B-1----:R-:W-:Y:S01]  /*7c00*/  IADD3 R201, R182.reuse, 0x180, RZ ;  /* 0x00000180b6c97810 */ /* 0x042fe20007ffe0ff */
[----:B------:R-:W-:Y:S01]  /*7c10*/  FMUL.FTZ R129, R83, R126 ;  /* 0x0000007e53817220 */ /* 0x000fe20000410000 */
[----:B------:R-:W-:Y:S01]  /*7c20*/  LEA.HI.SX32 R226, R207, R182, 0x1b ;  /* 0x000000b6cfe27211 */ /* 0x000fe200078fdaff */
[----:B------:R-:W-:Y:S01]  /*7c30*/  FFMA.FTZ R194, R15, -R194, R126 ;  /* 0x800000c20fc27223 */ /* 0x000fe2000001007e */
[----:B--2---:R-:W-:Y:S01]  /*7c40*/  IADD3 R125, R182, 0x140, RZ ;  /* 0x00000140b67d7810 */ /* 0x004fe20007ffe0ff */
[----:B------:R-:W-:Y:S01]  /*7c50*/  IMAD.MOV.U32 R126, RZ, RZ, R182 ;  /* 0x000000ffff7e7224 */ /* 0x000fe200078e00b6 */
        /* <DEDUP_REMOVED lines=13> */
[-C--:B------:R-:W-:Y:S01]  /*7d30*/  LEA.HI.SX32 R216, R211, R182.reuse, 0x1b ;  /* 0x000000b6d3d87211 */ /* 0x080fe200078fdaff */
[----:B------:R-:W0:Y:S01]  /*7d40*/  LDS R215, [R249.X4+0x840] ;  /* 0x00084000f9d77984 */ /* 0x000e220000004800 */
[----:B------:R-:W-:-:S03]  /*7d50*/  LEA.HI.SX32 R214, R213, R182, 0x1b ;  /* 0x000000b6d5d67211 */ /* 0x000fc600078fdaff */
        /* <DEDUP_REMOVED lines=18> */
[----:B-1----:R-:W-:-:S03]  /*7e80*/  FMUL.FTZ R125, R88, R192 ;  /* 0x000000c0587d7220 */ /* 0x002fc60000410000 */
[----:B------:R1:W-:Y:S01]  /*7e90*/  STS [R250.X4+0x10ac], R127 ;  /* 0x0010ac7ffa007388 */ /* 0x0003e20000004800 */
[----:B--2---:R-:W-:-:S03]  /*7ea0*/  FMUL.FTZ R131, R85, R248 ;  /* 0x000000f855837220 */ /* 0x004fc60000410000 */
[----:B------:R2:W-:Y:S01]  /*7eb0*/  STS [R250.X4+0x109c], R125 ;  /* 0x00109c7dfa007388 */ /* 0x0005e20000004800 */
[----:B---3--:R-:W-:-:S03]  /*7ec0*/  FMUL.FTZ R133, R81, R0 ;  /* 0x0000000051857220 */ /* 0x008fc60000410000 */
[----:B------:R3:W-:Y:S01]  /*7ed0*/  STS [R250.X4+0x10a8], R131 ;  /* 0x0010a883fa007388 */ /* 0x0007e20000004800 */
[----:B-1----:R-:W-:-:S03]  /*7ee0*/  IMAD.MOV.U32 R127, RZ, RZ, RZ ;  /* 0x000000ffff7f7224 */ /* 0x002fc600078e00ff */
[----:B------:R1:W-:Y:S01]  /*7ef0*/  STS [R250.X4+0x10b8], R133 ;  /* 0x0010b885fa007388 */ /* 0x0003e20000004800 */
[----:B--2---:R-:W-:-:S03]  /*7f00*/  FMUL.FTZ R125, R82, R3 ;  /* 0x00000003527d7220 */ /* 0x004fc60000410000 */
[----:B------:R2:W-:Y:S01]  /*7f10*/  STS [R250.X4+0x10b0], R129 ;  /* 0x0010b081fa007388 */ /* 0x0005e20000004800 */
[----:B---3--:R-:W-:-:S03]  /*7f20*/  IMAD.U32 R131, RZ, RZ, UR37 ;  /* 0x00000025ff837e24 */ /* 0x008fc6000f8e00ff */
[----:B------:R-:W-:Y:S01]  /*7f30*/  STS [R250.X4+0x10a0], R124 ;  /* 0x0010a07cfa007388 */ /* 0x000fe20000004800 */
[----:B-1----:R-:W-:-:S03]  /*7f40*/  IMAD.U32 R133, RZ, RZ, UR39 ;  /* 0x00000027ff857e24 */ /* 0x002fc6000f8e00ff */
[----:B------:R1:W-:Y:S01]  /*7f50*/  STS [R250.X4+0x10b4], R125 ;  /* 0x0010b47dfa007388 */ /* 0x0003e20000004800 */
[----:B--2---:R-:W-:Y:S01]  /*7f60*/  IMAD.U32 R129, RZ, RZ, UR37 ;  /* 0x00000025ff817e24 */ /* 0x004fe2000f8e00ff */
[----:B------:R-:W-:Y:S02]  /*7f70*/  IADD3 R192, -R133, c[0x0][0x168], -R182 ;  /* 0x00005a0085c07a10 */ /* 0x000fe40007ffe9b6 */
[----:B------:R2:W-:Y:S02]  /*7f80*/  STS [R250.X4+0x1094], R197 ;  /* 0x001094c5fa007388 */ /* 0x0005e40000004800 */
[----:B------:R-:W-:Y:S02]  /*7f90*/  ISETP.GE.AND P0, PT, R192, 0x1, PT ;  /* 0x00000001c000780c */ /* 0x000fe40003f06270 */
[----:B------:R-:W-:Y:S01]  /*7fa0*/  STS [R250.X4+0x10a4], R199 ;  /* 0x0010a4c7fa007388 */ /* 0x000fe20000004800 */
[----:B-1----:R-:W-:-:S03]  /*7fb0*/  IMAD.WIDE.U32 R124, R131, c[0x0][0x298], R126 ;  /* 0x0000a600837c7a25 */ /* 0x002fc600078e007e */
[----:B------:R-:W-:Y:S01]  /*7fc0*/  STS [R250.X4+0x1090], R130 ;  /* 0x00109082fa007388 */ /* 0x000fe20000004800 */
[----:B------:R-:W-:Y:S01]  /*7fd0*/  IMAD.WIDE.U32 R126, R129, c[0x0][0x2b8], R126 ;  /* 0x0000ae00817e7a25 */ /* 0x000fe200078e007e */
[----:B------:R-:W-:Y:S02]  /*7fe0*/  IADD3 R125, R125, UR18, RZ ;  /* 0x000000127d7d7c10 */ /* 0x000fe4000fffe0ff */
[----:B------:R1:W-:Y:S01]  /*7ff0*/  STS [R250.X4+0x1098], R132 ;  /* 0x00109884fa007388 */ /* 0x0003e20000004800 */
[----:B------:R-:W-:Y:S01]  /*8000*/  IMAD R129, R185, c[0x0][0x2a0], RZ ;  /* 0x0000a800b9817a24 */ /* 0x000fe200078e02ff */
[----:B------:R-:W-:Y:S01]  /*8010*/  IADD3 R127, R127, UR20, RZ ;  /* 0x000000147f7f7c10 */ /* 0x000fe2000fffe0ff */
[----:B------:R-:W-:Y:S01]  /*8020*/  IMAD R131, R185, c[0x0][0x2c0], RZ ;  /* 0x0000b000b9837a24 */ /* 0x000fe200078e02ff */
[----:B------:R-:W-:Y:S01]  /*8030*/  STS [R250.X4+0x1088], R251 ;  /* 0x001088fbfa007388 */ /* 0x000fe20000004800 */
[----:B--2---:R-:W-:Y:S02]  /*8040*/  FMUL.FTZ R197, R80, R187 ;  /* 0x000000bb50c57220 */ /* 0x004fe40000410000 */
[----:B------:R-:W-:-:S02]  /*8050*/  IMAD R129, R186, c[0x0][0x2a4], R129 ;  /* 0x0000a900ba817a24 */ /* 0x000fc400078e0281 */
[C---:B------:R-:W-:Y:S01]  /*8060*/  IMAD R131, R186.reuse, c[0x0][0x2c4], R131 ;  /* 0x0000b100ba837a24 */ /* 0x040fe200078e0283 */
[----:B------:R2:W-:Y:S01]  /*8070*/  STS [R250.X4+0x10bc], R197 ;  /* 0x0010bcc5fa007388 */ /* 0x0005e20000004800 */
[----:B------:R-:W-:-:S04]  /*8080*/  IMAD.WIDE.U32 R124, R186, c[0x0][0x2a0], R124 ;  /* 0x0000a800ba7c7a25 */ /* 0x000fc800078e007c */
[----:B------:R-:W-:Y:S01]  /*8090*/  IMAD.WIDE.U32 R126, R186, c[0x0][0x2c0], R126 ;  /* 0x0000b000ba7e7a25 */ /* 0x000fe200078e007e */
[----:B------:R-:W-:Y:S01]  /*80a0*/  BAR.SYNC.DEFER_BLOCKING 0x0 ;  /* 0x0000000000007b1d */ /* 0x000fe20000010000 */
[----:B-1----:R-:W-:Y:S02]  /*80b0*/  IADD3 R132, P1, R124, UR39, RZ ;  /* 0x000000277c847c10 */ /* 0x002fe4000ff3e0ff */
[----:B------:R-:W-:Y:S01]  /*80c0*/  IMAD.IADD R199, R125, 0x1, R129 ;  /* 0x000000017dc77824 */ /* 0x000fe200078e0281 */
[----:B------:R-:W-:Y:S01]  /*80d0*/  IADD3 R130, P2, R126, UR39, RZ ;  /* 0x000000277e827c10 */ /* 0x000fe2000ff5e0ff */
[----:B--2---:R-:W-:-:S03]  /*80e0*/  IMAD.IADD R197, R127, 0x1, R131 ;  /* 0x000000017fc57824 */ /* 0x004fc600078e0283 */
[----:B------:R-:W-:Y:S02]  /*80f0*/  IADD3.X R133, R199, UR40, RZ, P1, !PT ;  /* 0x00000028c7857c10 */ /* 0x000fe40008ffe4ff */
[----:B------:R-:W-:Y:S01]  /*8100*/  IADD3.X R131, R197, UR40, RZ, P2, !PT ;  /* 0x00000028c5837c10 */ /* 0x000fe200097fe4ff */
[----:B------:R-:W-:Y:S05]  /*8110*/  @!P0 BRA `(.L_x_5554) ;  /* 0x0000012000008947 */ /* 0x000fea0003800000 */
[----:B0---4-:R-:W0:Y:S01]  /*8120*/  LDS R249, [R249.X4+0x1080] ;  /* 0x00108000f9f97984 */ /* 0x011e220000004800 */
[----:B------:R-:W-:Y:S01]  /*8130*/  ULDC.64 UR18, c[0x0][0x2b0] ;  /* 0x0000ac0000127ab9 */ /* 0x000fe20000000a00 */
[----:B------:R-:W-:Y:S01]  /*8140*/  IMAD.U32 R129, RZ, RZ, UR7 ;  /* 0x00000007ff817e24 */ /* 0x000fe2000f8e00ff */
[----:B------:R-:W-:-:S03]  /*8150*/  UIMAD UR18, UR41, UR18, URZ ;  /* 0x00000012291272a4 */ /* 0x000fc6000f8e023f */
[----:B------:R-:W-:Y:S01]  /*8160*/  IMAD.WIDE.U32 R132, R129, c[0x0][0x2b0], R132 ;  /* 0x0000ac0081847a25 */ /* 0x000fe200078e0084 */
[----:B------:R-:W-:-:S03]  /*8170*/  UIMAD UR20, UR7, UR19, UR18 ;  /* 0x00000013071472a4 */ /* 0x000fc6000f8e0212 */
[----:B------:R-:W-:Y:S01]  /*8180*/  ULDC.64 UR18, c[0x0][0x2d0] ;  /* 0x0000b40000127ab9 */ /* 0x000fe20000000a00 */
[----:B------:R-:W-:Y:S01]  /*8190*/  IMAD.WIDE.U32 R130, R129, c[0x0][0x2d0], R130 ;  /* 0x0000b40081827a25 */ /* 0x000fe200078e0082 */
        /* <DEDUP_REMOVED lines=9> */
[----:B0-----:R1:W-:Y:S02]  /*8230*/  RED.E.ADD.F32.FTZ.RN.STRONG.GPU [R132.64], R249 ;  /* 0x000000f98400798e */ /* 0x0013e4000c10e7a0 */
.L_x_5554:
[----:B0---4-:R-:W-:Y:S05]  /*8240*/  BSYNC B0 ;  /* 0x0000000000007941 */ /* 0x011fea0003800000 */
.L_x_5553:
[----:B------:R-:W0:Y:S01]  /*8250*/  LDS R229, [R229.X4+0x1100] ;  /* 0x00110000e5e57984 */ /* 0x000e220000004800 */
[C---:B-1----:R-:W-:Y:S01]  /*8260*/  LEA R128, P0, R124.reuse, c[0x0][0x318], 0x2 ;  /* 0x0000c6007c807a11 */ /* 0x042fe200078010ff */
        /* <DEDUP_REMOVED lines=12> */
[----:B------:R-:W-:Y:S01]  /*8330*/  IMAD.U32 R131, RZ, RZ, UR23 ;  /* 0x00000017ff837e24 */ /* 0x000fe2000f8e00ff */
[----:B------:R-:W-:Y:S01]  /*8340*/  UIMAD UR18, UR22, UR18, URZ ;  /* 0x00000012161272a4 */ /* 0x000fe2000f8e023f */
[----:B------:R-:W-:Y:S01]  /*8350*/  IMAD.U32 R127, RZ, RZ, UR23 ;  /* 0x00000017ff7f7e24 */ /* 0x000fe2000f8e00ff */
[----:B------:R-:W-:Y:S01]  /*8360*/  UIMAD UR20, UR22, UR20, URZ ;  /* 0x00000014161472a4 */ /* 0x000fe2000f8e023f */
[----:B------:R-:W-:Y:S01]  /*8370*/  IMAD.WIDE R130, R131, 0x4, R128 ;  /* 0x0000000483827825 */ /* 0x000fe200078e0280 */
[----:B------:R-:W-:-:S02]  /*8380*/  UIMAD UR18, UR41, UR19, UR18 ;  /* 0x00000013291272a4 */ /* 0x000fc4000f8e0212 */
[----:B------:R-:W-:Y:S01]  /*8390*/  UIMAD UR20, UR41, UR21, UR20 ;  /* 0x00000015291472a4 */ /* 0x000fe2000f8e0214 */
[----:B------:R-:W-:-:S03]  /*83a0*/  IMAD.WIDE R126, R127, 0x4, R124 ;  /* 0x000000047f7e7825 */ /* 0x000fc600078e027c */
[----:B------:R-:W-:Y:S05]  /*83b0*/  @!P0 BRA `(.L_x_5556) ;  /* 0x0000007000008947 */ /* 0x000fea0003800000 */
[----:B------:R-:W-:-:S04]  /*83c0*/  IMAD.U32 R133, RZ, RZ, UR41 ;  /* 0x00000029ff857e24 */ /* 0x000fc8000f8e00ff */
[----:B------:R-:W-:-:S04]  /*83d0*/  IMAD.WIDE.U32 R130, R133, c[0x0][0x2b0], R130 ;  /* 0x0000ac0085827a25 */ /* 0x000fc800078e0082 */
[----:B------:R-:W-:Y:S01]  /*83e0*/  IMAD.WIDE.U32 R126, R133, c[0x0][0x2d0], R126 ;  /* 0x0000b400857e7a25 */ /* 0x000fe200078e007e */
[----:B------:R-:W-:-:S04]  /*83f0*/  IADD3 R131, R131, UR18, RZ ;  /* 0x0000001283837c10 */ /* 0x000fc8000fffe0ff */
[----:B------:R-:W-:Y:S01]  /*8400*/  IADD3 R127, R127, UR20, RZ ;  /* 0x000000147f7f7c10 */ /* 0x000fe2000fffe0ff */
[----:B------:R1:W-:Y:S04]  /*8410*/  RED.E.ADD.F32.FTZ.RN.STRONG.GPU [R130.64+-0x780], R213 ;  /* 0xfff880d58200798e */ /* 0x0003e8000c10e7a0 */
[----:B0-----:R1:W-:Y:S02]  /*8420*/  RED.E.ADD.F32.FTZ.RN.STRONG.GPU [R126.64+-0x780], R229 ;  /* 0xfff880e57e00798e */ /* 0x0013e4000c10e7a0 */
.L_x_5556:
[----:B------:R-:W-:Y:S05]  /*8430*/  BSYNC B0 ;  /* 0x0000000000007941 */ /* 0x000fea0003800000 */
.L_x_5555:
[----:B------:R-:W-:Y:S01]  /*8440*/  USHF.L.U32 UR19, UR34, 0x2, URZ ;  /* 0x0000000222137899 */ /* 0x000fe2000800063f */
[----:B------:R-:W-:Y:S01]  /*8450*/  FFMA.FTZ R0, R13, -R28, R0 ;  /* 0x8000001c0d007223 */ /* 0x000fe20000010000 */
[----:B------:R-:W-:Y:S01]  /*8460*/  USHF.L.U64.HI UR21, UR34, 0x2, UR35 ;  /* 0x0000000222157899 */ /* 0x000fe20008010223 */
[----:B------:R-:W-:Y:S01]  /*8470*/  FFMA.FTZ R3, R14, -R31, R3 ;  /* 0x8000001f0e037223 */ /* 0x000fe20000010003 */
[----:B------:R-:W-:Y:S01]  /*8480*/  BSSY B0, `(.L_x_5557) ;  /* 0x0000018000007945 */ /* 0x000fe20003800000 */
[----:B-1----:R-:W-:Y:S01]  /*8490*/  FFMA.FTZ R126, R12, -R29, R187 ;  /* 0x8000001d0c7e7223 */ /* 0x002fe200000100bb */
[----:B------:R-:W-:Y:S01]  /*84a0*/  IADD3 R28, P0, R128, UR19, RZ ;  /* 0x00000013801c7c10 */ /* 0x000fe2000ff1e0ff */
[----:B------:R-:W-:Y:S01]  /*84b0*/  IMAD.U32 R31, RZ, RZ, UR41 ;  /* 0x00000029ff1f7e24 */ /* 0x000fe2000f8e00ff */
[----:B------:R-:W-:Y:S01]  /*84c0*/  IADD3 R124, P1, R124, UR19, RZ ;  /* 0x000000137c7c7c10 */ /* 0x000fe2000ff3e0ff */
[----:B------:R-:W-:Y:S01]  /*84d0*/  FFMA.FTZ R231, R196, R244, R231 ;  /* 0x000000f4c4e77223 */ /* 0x000fe200000100e7 */
[----:B------:R-:W-:Y:S01]  /*84e0*/  IADD3.X R29, R129, UR21, RZ, P0, !PT ;  /* 0x00000015811d7c10 */ /* 0x000fe200087fe4ff */
[----:B------:R-:W-:Y:S01]  /*84f0*/  IMAD.U32 R129, RZ, RZ, UR41 ;  /* 0x00000029ff817e24 */ /* 0x000fe2000f8e00ff */
[----:B------:R-:W-:Y:S01]  /*8500*/  ISETP.GE.AND P0, PT, R192, 0x41, PT ;  /* 0x00000041c000780c */ /* 0x000fe20003f06270 */
[----:B------:R-:W-:Y:S01]  /*8510*/  FFMA.FTZ R231, R194, R245, R231 ;  /* 0x000000f5c2e77223 */ /* 0x000fe200000100e7 */
[----:B------:R-:W-:Y:S01]  /*8520*/  IADD3.X R125, R125, UR21, RZ, P1, !PT ;  /* 0x000000157d7d7c10 */ /* 0x000fe20008ffe4ff */
[----:B------:R-:W-:Y:S01]  /*8530*/  IMAD.WIDE.U32 R28, R31, c[0x0][0x2b0], R28 ;  /* 0x0000ac001f1c7a25 */ /* 0x000fe200078e001c */
[----:B------:R-:W-:Y:S01]  /*8540*/  ISETP.GE.AND P6, PT, R192, 0x61, PT ;  /* 0x00000061c000780c */ /* 0x000fe20003fc6270 */
[----:B------:R1:W2:Y:S02]  /*8550*/  LDS R31, [R228.X4+0x1180] ;  /* 0x00118000e41f7984 */ /* 0x0002a40000004800 */
[----:B------:R-:W-:Y:S01]  /*8560*/  FFMA.FTZ R231, R3, R190, R231 ;  /* 0x000000be03e77223 */ /* 0x000fe200000100e7 */
[----:B------:R-:W-:Y:S01]  /*8570*/  IADD3 R29, R29, UR18, RZ ;  /* 0x000000121d1d7c10 */ /* 0x000fe2000fffe0ff */
[----:B------:R-:W-:-:S04]  /*8580*/  IMAD.WIDE.U32 R124, R129, c[0x0][0x2d0], R124 ;  /* 0x0000b400817c7a25 */ /* 0x000fc800078e007c */
[----:B------:R-:W-:Y:S01]  /*8590*/  FFMA.FTZ R127, R0, R191, R231 ;  /* 0x000000bf007f7223 */ /* 0x000fe200000100e7 */
[----:B------:R-:W-:Y:S01]  /*85a0*/  IADD3 R125, R125, UR20, RZ ;  /* 0x000000147d7d7c10 */ /* 0x000fe2000fffe0ff */
[----:B------:R-:W-:-:S04]  /*85b0*/  FMUL.FTZ R128, R126, R193 ;  /* 0x000000c17e807220 */ /* 0x000fc80000410000 */
[----:B------:R-:W-:Y:S01]  /*85c0*/  FADD.FTZ R127, R127, R128 ;  /* 0x000000807f7f7221 */ /* 0x000fe20000010000 */
[----:B------:R-:W-:Y:S05]  /*85d0*/  @!P0 BRA `(.L_x_5558) ;  /* 0x0000002000008947 */ /* 0x000fea0003800000 */
[----:B-1----:R1:W-:Y:S04]  /*85e0*/  RED.E.ADD.F32.FTZ.RN.STRONG.GPU [R28.64+-0x700], R212 ;  /* 0xfff900d41c00798e */ /* 0x0023e8000c10e7a0 */
[----:B--2---:R1:W-:Y:S02]  /*85f0*/  RED.E.ADD.F32.FTZ.RN.STRONG.GPU [R124.64+-0x700], R31 ;  /* 0xfff9001f7c00798e */ /* 0x0043e4000c10e7a0 */
.L_x_5558:
[----:B-1----:R-:W-:Y:S05]  /*8600*/  BSYNC B0 ;  /* 0x0000000000007941 */ /* 0x002fea0003800000 */
.L_x_5557:
[----:B------:R-:W1:Y:S01]  /*8610*/  LDS R227, [R227.X4+0x1200] ;  /* 0x00120000e3e37984 */ /* 0x000e620000004800 */
[----:B------:R-:W-:Y:S01]  /*8620*/  BSSY B0, `(.L_x_5559) ;  /* 0x000000a000007945 */ /* 0x000fe20003800000 */
[C---:B------:R-:W-:Y:S02]  /*8630*/  ISETP.GE.AND P1, PT, R192.reuse, 0x81, PT ;  /* 0x00000081c000780c */ /* 0x040fe40003f26270 */
[C---:B------:R-:W-:Y:S02]  /*8640*/  ISETP.GE.AND P2, PT, R192.reuse, 0xa1, PT ;  /* 0x000000a1c000780c */ /* 0x040fe40003f46270 */
[----:B------:R-:W-:-:S02]  /*8650*/  ISETP.GE.AND P3, PT, R192, 0xc1, PT ;  /* 0x000000c1c000780c */ /* 0x000fc40003f66270 */
[C---:B------:R-:W-:Y:S02]  /*8660*/  ISETP.GE.AND P4, PT, R192.reuse, 0xe1, PT ;  /* 0x000000e1c000780c */ /* 0x040fe40003f86270 */
[C---:B------:R-:W-:Y:S02]  /*8670*/  ISETP.GE.AND P5, PT, R192.reuse, 0x101, PT ;  /* 0x00000101c000780c */ /* 0x040fe40003fa6270 */
[----:B------:R-:W-:Y:S01]  /*8680*/  ISETP.GE.AND P0, PT, R192, 0x121, PT ;  /* 0x00000121c000780c */ /* 0x000fe20003f06270 */
[----:B------:R-:W-:Y:S07]  /*8690*/  @!P6 BRA `(.L_x_5560) ;  /* 0x000000200000e947 */ /* 0x000fee0003800000 */
[----:B------:R3:W-:Y:S04]  /*86a0*/  RED.E.ADD.F32.FTZ.RN.STRONG.GPU [R28.64+-0x680], R211 ;  /* 0xfff980d31c00798e */ /* 0x0007e8000c10e7a0 */
[----:B-1----:R3:W-:Y:S02]  /*86b0*/  RED.E.ADD.F32.FTZ.RN.STRONG.GPU [R124.64+-0x680], R227 ;  /* 0xfff980e37c00798e */ /* 0x0027e4000c10e7a0 */
.L_x_5560:
[----:B------:R-:W-:Y:S05]  /*86c0*/  BSYNC B0 ;  /* 0x0000000000007941 */ /* 0x000fea0003800000 */
.L_x_5559:
[----:B--2---:R2:W4:Y:S01]  /*86d0*/  LDS R31, [R226.X4+0x1280] ;  /* 0x00128000e21f7984 */ /* 0x0045220000004800 */
[----:B------:R-:W-:Y:S01]  /*86e0*/  BSSY B0, `(.L_x_5561) ;  /* 0x0000004000007945 */ /* 0x000fe20003800000 */
[----:B------:R-:W-:Y:S05]  /*86f0*/  @!P1 BRA `(.L_x_5562) ;  /* 0x0000002000009947 */ /* 0x000fea0003800000 */
[----:B------:R2:W-:Y:S04]  /*8700*/  RED.E.ADD.F32.FTZ.RN.STRONG.GPU [R28.64+-0x600], R210 ;  /* 0xfffa00d21c00798e */ /* 0x0005e8000c10e7a0 */
[----:B----4-:R2:W-:Y:S02]  /*8710*/  RED.E.ADD.F32.FTZ.RN.STRONG.GPU [R124.64+-0x600], R31 ;  /* 0xfffa001f7c00798e */ /* 0x0105e4000c10e7a0 */
.L_x_5562:
[----:B------:R-:W-:Y:S05]  /*8720*/  BSYNC B0 ;  /* 0x0000000000007941 */ /* 0x000fea0003800000 */
.L_x_5561:
[----:B------:R-:W2:Y:S01]  /*8730*/  LDS R225, [R225.X4+0x1300] ;  /* 0x00130000e1e17984 */ /* 0x000ea20000004800 */
[----:B------:R-:W-:Y:S01]  /*8740*/  BSSY B0, `(.L_x_5563) ;  /* 0x0000004000007945 */ /* 0x000fe20003800000 */
[----:B------:R-:W-:Y:S05]  /*8750*/  @!P2 BRA `(.L_x_5564) ;  /* 0x000000200000a947 */ /* 0x000fea0003800000 */
[----:B------:R3:W-:Y:S04]  /*8760*/  RED.E.ADD.F32.FTZ.RN.STRONG.GPU [R28.64+-0x580], R209 ;  /* 0xfffa80d11c00798e */ /* 0x0007e8000c10e7a0 */
[----:B--2---:R3:W-:Y:S02]  /*8770*/  RED.E.ADD.F32.FTZ.RN.STRONG.GPU [R124.64+-0x580], R225 ;  /* 0xfffa80e17c00798e */ /* 0x0047e4000c10e7a0 */
.L_x_5564:
[----:B------:R-:W-:Y:S05]  /*8780*/  BSYNC B0 ;  /* 0x0000000000007941 */ /* 0x000fea0003800000 */
.L_x_5563:
[----:B--2-4-:R2:W4:Y:S01]  /*8790*/  LDS R31, [R224.X4+0x1380] ;  /* 0x00138000e01f7984 */ /* 0x0145220000004800 */
[----:B------:R-:W-:Y:S01]  /*87a0*/  BSSY B0, `(.L_x_5565) ;  /* 0x0000004000007945 */ /* 0x000fe20003800000 */
[----:B------:R-:W-:Y:S05]  /*87b0*/  @!P3 BRA `(.L_x_5566) ;  /* 0x000000200000b947 */ /* 0x000fea0003800000 */
[----:B------:R2:W-:Y:S04]  /*87c0*/  RED.E.ADD.F32.FTZ.RN.STRONG.GPU [R28.64+-0x500], R208 ;  /* 0xfffb00d01c00798e */ /* 0x0005e8000c10e7a0 */
[----:B----4-:R2:W-:Y:S02]  /*87d0*/  RED.E.ADD.F32.FTZ.RN.STRONG.GPU [R124.64+-0x500], R31 ;  /* 0xfffb001f7c00798e */ /* 0x0105e4000c10e7a0 */
.L_x_5566:
[----:B------:R-:W-:Y:S05]  /*87e0*/  BSYNC B0 ;  /* 0x0000000000007941 */ /* 0x000fea0003800000 */
.L_x_5565:
[----:B------:R-:W2:Y:S01]  /*87f0*/  LDS R223, [R223.X4+0x1400] ;  /* 0x00140000dfdf7984 */ /* 0x000ea20000004800 */
[----:B------:R-:W-:Y:S01]  /*8800*/  BSSY B0, `(.L_x_5567) ;  /* 0x0000004000007945 */ /* 0x000fe20003800000 */
[----:B------:R-:W-:Y:S05]  /*8810*/  @!P4 BRA `(.L_x_5568) ;  /* 0x000000200000c947 */ /* 0x000fea0003800000 */
[----:B------:R3:W-:Y:S04]  /*8820*/  RED.E.ADD.F32.FTZ.RN.STRONG.GPU [R28.64+-0x480], R207 ;  /* 0xfffb80cf1c00798e */ /* 0x0007e8000c10e7a0 */
[----:B--2---:R3:W-:Y:S02]  /*8830*/  RED.E.ADD.F32.FTZ.RN.STRONG.GPU [R124.64+-0x480], R223 ;  /* 0xfffb80df7c00798e */ /* 0x0047e4000c10e7a0 */
.L_x_5568:
[----:B------:R-:W-:Y:S05]  /*8840*/  BSYNC B0 ;  /* 0x0000000000007941 */ /* 0x000fea0003800000 */
.L_x_5567:
[----:B--2-4-:R2:W4:Y:S01]  /*8850*/  LDS R31, [R222.X4+0x1480] ;  /* 0x00148000de1f7984 */ /* 0x0145220000004800 */
[----:B------:R-:W-:Y:S01]  /*8860*/  BSSY B0, `(.L_x_5569) ;  /* 0x0000004000007945 */ /* 0x000fe20003800000 */
[----:B------:R-:W-:Y:S05]  /*8870*/  @!P5 BRA `(.L_x_5570) ;  /* 0x000000200000d947 */ /* 0x000fea0003800000 */
[----:B------:R2:W-:Y:S04]  /*8880*/  RED.E.ADD.F32.FTZ.RN.STRONG.GPU [R28.64+-0x400], R206 ;  /* 0xfffc00ce1c00798e */ /* 0x0005e8000c10e7a0 */
[----:B----4-:R2:W-:Y:S02]  /*8890*/  RED.E.ADD.F32.FTZ.RN.STRONG.GPU [R124.64+-0x400], R31 ;  /* 0xfffc001f7c00798e */ /* 0x0105e4000c10e7a0 */
.L_x_5570:
[----:B------:R-:W-:Y:S05]  /*88a0*/  BSYNC B0 ;  /* 0x0000000000007941 */ /* 0x000fea0003800000 */
.L_x_5569:
[----:B------:R-:W2:Y:S01]  /*88b0*/  LDS R221, [R221.X4+0x1500] ;  /* 0x00150000dddd7984 */ /* 0x000ea20000004800 */
        /* <DEDUP_REMOVED lines=10> */
.L_x_5572:
[----:B------:R-:W-:Y:S05]  /*8960*/  BSYNC B0 ;  /* 0x0000000000007941 */ /* 0x000fea0003800000 */
.L_x_5571:
[----:B--2-4-:R2:W4:Y:S01]  /*8970*/  LDS R31, [R220.X4+0x1580] ;  /* 0x00158000dc1f7984 */ /* 0x0145220000004800 */
[----:B------:R-:W-:Y:S01]  /*8980*/  BSSY B0, `(.L_x_5573) ;  /* 0x0000004000007945 */ /* 0x000fe20003800000 */
[----:B------:R-:W-:Y:S05]  /*8990*/  @!P1 BRA `(.L_x_5574) ;  /* 0x0000002000009947 */ /* 0x000fea0003800000 */
[----:B------:R2:W-:Y:S04]  /*89a0*/  RED.E.ADD.F32.FTZ.RN.STRONG.GPU [R28.64+-0x300], R204 ;  /* 0xfffd00cc1c00798e */ /* 0x0005e8000c10e7a0 */
[----:B----4-:R2:W-:Y:S02]  /*89b0*/  RED.E.ADD.F32.FTZ.RN.STRONG.GPU [R124.64+-0x300], R31 ;  /* 0xfffd001f7c00798e */ /* 0x0105e4000c10e7a0 */
.L_x_5574:
[----:B------:R-:W-:Y:S05]  /*89c0*/  BSYNC B0 ;  /* 0x0000000000007941 */ /* 0x000fea0003800000 */
.L_x_5573:
[----:B------:R-:W2:Y:S01]  /*89d0*/  LDS R219, [R219.X4+0x1600] ;  /* 0x00160000dbdb7984 */ /* 0x000ea20000004800 */
[----:B------:R-:W-:Y:S01]  /*89e0*/  BSSY B0, `(.L_x_5575) ;  /* 0x0000004000007945 */ /* 0x000fe20003800000 */
[----:B------:R-:W-:Y:S05]  /*89f0*/  @!P2 BRA `(.L_x_5576) ;  /* 0x000000200000a947 */ /* 0x000fea0003800000 */
[----:B------:R3:W-:Y:S04]  /*8a00*/  RED.E.ADD.F32.FTZ.RN.STRONG.GPU [R28.64+-0x280], R203 ;  /* 0xfffd80cb1c00798e */ /* 0x0007e8000c10e7a0 */
[----:B--2---:R3:W-:Y:S02]  /*8a10*/  RED.E.ADD.F32.FTZ.RN.STRONG.GPU [R124.64+-0x280], R219 ;  /* 0xfffd80db7c00798e */ /* 0x0047e4000c10e7a0 */
.L_x_5576:
[----:B------:R-:W-:Y:S05]  /*8a20*/  BSYNC B0 ;  /* 0x0000000000007941 */ /* 0x000fea0003800000 */
.L_x_5575:
[----:B--2-4-:R2:W4:Y:S01]  /*8a30*/  LDS R31, [R218.X4+0x1680] ;  /* 0x00168000da1f7984 */ /* 0x0145220000004800 */
[----:B------:R-:W-:Y:S01]  /*8a40*/  BSSY B0, `(.L_x_5577) ;  /* 0x0000004000007945 */ /* 0x000fe20003800000 */
[----:B------:R-:W-:Y:S05]  /*8a50*/  @!P3 BRA `(.L_x_5578) ;  /* 0x000000200000b947 */ /* 0x000fea0003800000 */
[----:B------:R2:W-:Y:S04]  /*8a60*/  RED.E.ADD.F32.FTZ.RN.STRONG.GPU [R28.64+-0x200], R202 ;  /* 0xfffe00ca1c00798e */ /* 0x0005e8000c10e7a0 */
[----:B----4-:R2:W-:Y:S02]  /*8a70*/  RED.E.ADD.F32.FTZ.RN.STRONG.GPU [R124.64+-0x200], R31 ;  /* 0xfffe001f7c00798e */ /* 0x0105e4000c10e7a0 */
.L_x_5578:
[----:B------:R-:W-:Y:S05]  /*8a80*/  BSYNC B0 ;  /* 0x0000000000007941 */ /* 0x000fea0003800000 */
.L_x_5577:
[----:B------:R-:W2:Y:S01]  /*8a90*/  LDS R217, [R217.X4+0x1700] ;  /* 0x00170000d9d97984 */ /* 0x000ea20000004800 */
[----:B------:R-:W-:Y:S01]  /*8aa0*/  BSSY B0, `(.L_x_5579) ;  /* 0x0000004000007945 */ /* 0x000fe20003800000 */
[----:B------:R-:W-:Y:S05]  /*8ab0*/  @!P4 BRA `(.L_x_5580) ;  /* 0x000000200000c947 */ /* 0x000fea0003800000 */
[----:B------:R3:W-:Y:S04]  /*8ac0*/  RED.E.ADD.F32.FTZ.RN.STRONG.GPU [R28.64+-0x180], R201 ;  /* 0xfffe80c91c00798e */ /* 0x0007e8000c10e7a0 */
[----:B--2---:R3:W-:Y:S02]  /*8ad0*/  RED.E.ADD.F32.FTZ.RN.STRONG.GPU [R124.64+-0x180], R217 ;  /* 0xfffe80d97c00798e */ /* 0x0047e4000c10e7a0 */
.L_x_5580:
[----:B------:R-:W-:Y:S05]  /*8ae0*/  BSYNC B0 ;  /* 0x0000000000007941 */ /* 0x000fea0003800000 */
.L_x_5579:
[----:B--2-4-:R2:W4:Y:S01]  /*8af0*/  LDS R31, [R216.X4+0x1780] ;  /* 0x00178000d81f7984 */ /* 0x0145220000004800 */
[----:B------:R-:W-:Y:S01]  /*8b00*/  BSSY B0, `(.L_x_5581) ;  /* 0x0000004000007945 */ /* 0x000fe20003800000 */
[----:B------:R-:W-:Y:S05]  /*8b10*/  @!P5 BRA `(.L_x_5582) ;  /* 0x000000200000d947 */ /* 0x000fea0003800000 */
[----:B------:R2:W-:Y:S04]  /*8b20*/  RED.E.ADD.F32.FTZ.RN.STRONG.GPU [R28.64+-0x100], R200 ;  /* 0xffff00c81c00798e */ /* 0x0005e8000c10e7a0 */
[----:B----4-:R2:W-:Y:S02]  /*8b30*/  RED.E.ADD.F32.FTZ.RN.STRONG.GPU [R124.64+-0x100], R31 ;  /* 0xffff001f7c00798e */ /* 0x0105e4000c10e7a0 */
.L_x_5582:
[----:B------:R-:W-:Y:S05]  /*8b40*/  BSYNC B0 ;  /* 0x0000000000007941 */ /* 0x000fea0003800000 */
.L_x_5581:
[----:B--2-4-:R2:W4:Y:S01]  /*8b50*/  LDS R31, [R214.X4+0x1800] ;  /* 0x00180000d61f7984 */ /* 0x0145220000004800 */
[----:B------:R-:W-:Y:S01]  /*8b60*/  BSSY B0, `(.L_x_5583) ;  /* 0x0000004000007945 */ /* 0x000fe20003800000 */
[----:B------:R-:W-:Y:S05]  /*8b70*/  @!P6 BRA `(.L_x_5584) ;  /* 0x000000200000e947 */ /* 0x000fea0003800000 */
[----:B------:R2:W-:Y:S04]  /*8b80*/  RED.E.ADD.F32.FTZ.RN.STRONG.GPU [R28.64+-0x80], R198 ;  /* 0xffff80c61c00798e */ /* 0x0005e8000c10e7a0 */
[----:B----4-:R2:W-:Y:S02]  /*8b90*/  RED.E.ADD.F32.FTZ.RN.STRONG.GPU [R124.64+-0x80], R31 ;  /* 0xffff801f7c00798e */ /* 0x0105e4000c10e7a0 */
.L_x_5584:
[----:B------:R-:W-:Y:S05]  /*8ba0*/  BSYNC B0 ;  /* 0x0000000000007941 */ /* 0x000fea0003800000 */
.L_x_5583:
[----:B--23--:R-:W2:Y:S01]  /*8bb0*/  SHFL.DOWN P0, R28, R127, 0x1, 0x1f ;  /* 0x08201f007f1c7f89 */ /* 0x00cea20000000000 */
[C---:B------:R-:W-:Y:S01]  /*8bc0*/  FMUL.FTZ R29, R47.reuse, R10 ;  /* 0x0000000a2f1d7220 */ /* 0x040fe20000410000 */
[----:B------:R-:W-:Y:S01]  /*8bd0*/  ISETP.NE.AND P2, PT, R182, RZ, PT ;  /* 0x000000ffb600720c */ /* 0x000fe20003f45270 */
[----:B------:R-:W-:Y:S01]  /*8be0*/  FMUL.FTZ R125, R47, R11 ;  /* 0x0000000b2f7d7220 */ /* 0x000fe20000410000 */
[----:B------:R-:W-:Y:S01]  /*8bf0*/  BSSY B0, `(.L_x_5585) ;  /* 0x0000073000007945 */ /* 0x000fe20003800000 */
[----:B------:R-:W-:-:S02]  /*8c00*/  FMUL.FTZ R29, R0, R29 ;  /* 0x0000001d001d7220 */ /* 0x000fc40000410000 */
[----:B------:R-:W-:Y:S02]  /*8c10*/  FMUL.FTZ R0, R47, R9 ;  /* 0x000000092f007220 */ /* 0x000fe40000410000 */
[----:B----4-:R-:W-:Y:S02]  /*8c20*/  FMUL.FTZ R31, R12, R11 ;  /* 0x0000000b0c1f7220 */ /* 0x010fe40000410000 */
[----:B------:R-:W-:Y:S02]  /*8c30*/  FMUL.FTZ R0, R3, R0 ;  /* 0x0000000003007220 */ /* 0x000fe40000410000 */
[----:B------:R-:W-:Y:S02]  /*8c40*/  FMUL.FTZ R3, R47, R8 ;  /* 0x000000082f037220 */ /* 0x000fe40000410000 */
[----:B------:R-:W-:Y:S02]  /*8c50*/  FMUL.FTZ R10, R13, R10 ;  /* 0x0000000a0d0a7220 */ /* 0x000fe40000410000 */
[----:B------:R-:W-:-:S02]  /*8c60*/  FMUL.FTZ R11, R14, R9 ;  /* 0x000000090e0b7220 */ /* 0x000fc40000410000 */
[----:B------:R-:W-:Y:S02]  /*8c70*/  FMUL.FTZ R8, R15, R8 ;  /* 0x000000080f087220 */ /* 0x000fe40000410000 */
[----:B------:R-:W-:Y:S02]  /*8c80*/  FMUL.FTZ R3, R194, R3 ;  /* 0x00000003c2037220 */ /* 0x000fe40000410000 */
[-C--:B------:R-:W-:Y:S02]  /*8c90*/  FFMA.FTZ R65, R99, R10.reuse, R65 ;  /* 0x0000000a63417223 */ /* 0x080fe40000010041 */
[----:B--2---:R-:W-:Y:S02]  /*8ca0*/  @P0 FADD R28, R127, R28 ;  /* 0x0000001c7f1c0221 */ /* 0x004fe40000000000 */
[----:B------:R-:W-:Y:S02]  /*8cb0*/  FFMA.FTZ R29, R32, R10, R29 ;  /* 0x0000000a201d7223 */ /* 0x000fe4000001001d */
[-C--:B------:R-:W-:Y:S01]  /*8cc0*/  FFMA.FTZ R66, R96, R11.reuse, R66 ;  /* 0x0000000b60427223 */ /* 0x080fe20000010042 */
[----:B------:R-:W2:Y:S01]  /*8cd0*/  SHFL.DOWN P0, R129, R28, 0x2, 0x1f ;  /* 0x08401f001c817f89 */ /* 0x000ea20000000000 */
[----:B------:R-:W-:-:S02]  /*8ce0*/  FFMA.FTZ R10, R33, R11, R0 ;  /* 0x0000000b210a7223 */ /* 0x000fc40000010000 */
[-C--:B------:R-:W-:Y:S02]  /*8cf0*/  FMUL.FTZ R9, R16, R7.reuse ;  /* 0x0000000710097220 */ /* 0x080fe40000410000 */
[C---:B------:R-:W-:Y:S02]  /*8d00*/  FMUL.FTZ R7, R47.reuse, R7 ;  /* 0x000000072f077220 */ /* 0x040fe40000410000 */
[----:B------:R-:W-:Y:S02]  /*8d10*/  FFMA.FTZ R11, R34, R8, R3 ;  /* 0x00000008220b7223 */ /* 0x000fe40000010003 */
[----:B------:R-:W-:Y:S02]  /*8d20*/  FMUL.FTZ R3, R47, R6 ;  /* 0x000000062f037220 */ /* 0x000fe40000410000 */
[----:B------:R-:W-:Y:S02]  /*8d30*/  FMUL.FTZ R196, R196, R7 ;  /* 0x00000007c4c47220 */ /* 0x000fe40000410000 */
[----:B------:R-:W-:-:S02]  /*8d40*/  FMUL.FTZ R7, R230, R3 ;  /* 0x00000003e6077220 */ /* 0x000fc40000410000 */
[-C--:B------:R-:W-:Y:S02]  /*8d50*/  FMUL.FTZ R3, R18, R5.reuse ;  /* 0x0000000512037220 */ /* 0x080fe40000410000 */
[----:B------:R-:W-:Y:S02]  /*8d60*/  FMUL.FTZ R5, R47, R5 ;  /* 0x000000052f057220 */ /* 0x000fe40000410000 */
[----:B------:R-:W-:Y:S02]  /*8d70*/  FMUL.FTZ R0, R17, R6 ;  /* 0x0000000611007220 */ /* 0x000fe40000410000 */
[----:B------:R-:W-:Y:S02]  /*8d80*/  FMUL.FTZ R232, R232, R5 ;  /* 0x00000005e8e87220 */ /* 0x000fe40000410000 */
[----:B------:R-:W-:Y:S02]  /*8d90*/  FFMA.FTZ R69, R103, R0, R69 ;  /* 0x0000000067457223 */ /* 0x000fe40000010045 */
[----:B--2---:R-:W-:-:S02]  /*8da0*/  @P0 FADD R129, R28, R129 ;  /* 0x000000811c810221 */ /* 0x004fc40000000000 */
[----:B------:R-:W-:Y:S02]  /*8db0*/  FFMA.FTZ R7, R36, R0, R7 ;  /* 0x0000000024077223 */ /* 0x000fe40000010007 */
[-C--:B------:R-:W-:Y:S01]  /*8dc0*/  FMUL.FTZ R0, R19, R4.reuse ;  /* 0x0000000413007220 */ /* 0x080fe20000410000 */
[----:B------:R-:W2:Y:S01]  /*8dd0*/  SHFL.DOWN P0, R124, R129, 0x4, 0x1f ;  /* 0x08801f00817c7f89 */ /* 0x000ea20000000000 */
[----:B------:R-:W-:Y:S02]  /*8de0*/  FMUL.FTZ R4, R47, R4 ;  /* 0x000000042f047220 */ /* 0x000fe40000410000 */
[-C--:B------:R-:W-:Y:S02]  /*8df0*/  FFMA.FTZ R70, R100, R3.reuse, R70 ;  /* 0x0000000364467223 */ /* 0x080fe40000010046 */
[----:B------:R-:W-:Y:S02]  /*8e00*/  FFMA.FTZ R232, R37, R3, R232 ;  /* 0x0000000325e87223 */ /* 0x000fe400000100e8 */
[----:B------:R-:W-:-:S02]  /*8e10*/  FMUL.FTZ R3, R47, R2 ;  /* 0x000000022f037220 */ /* 0x000fc40000410000 */
[----:B------:R-:W-:Y:S02]  /*8e20*/  FMUL.FTZ R233, R233, R4 ;  /* 0x00000004e9e97220 */ /* 0x000fe40000410000 */
[----:B------:R-:W-:Y:S02]  /*8e30*/  FMUL.FTZ R4, R21, R2 ;  /* 0x0000000215047220 */ /* 0x000fe40000410000 */
[----:B------:R-:W-:Y:S02]  /*8e40*/  FMUL.FTZ R3, R234, R3 ;  /* 0x00000003ea037220 */ /* 0x000fe40000410000 */
[-C--:B------:R-:W-:Y:S02]  /*8e50*/  FFMA.FTZ R72, R107, R4.reuse, R72 ;  /* 0x000000046b487223 */ /* 0x080fe40000010048 */
[----:B------:R-:W-:Y:S02]  /*8e60*/  FFMA.FTZ R4, R39, R4, R3 ;  /* 0x0000000427047223 */ /* 0x000fe40000010003 */
[----:B------:R-:W-:-:S02]  /*8e70*/  FMUL.FTZ R3, R22, R195 ;  /* 0x000000c316037220 */ /* 0x000fc40000410000 */
[----:B------:R-:W-:Y:S02]  /*8e80*/  FMUL.FTZ R195, R47, R195 ;  /* 0x000000c32fc37220 */ /* 0x000fe40000410000 */
[----:B------:R-:W-:Y:S02]  /*8e90*/  FFMA.FTZ R74, R104, R3, R74 ;  /* 0x00000003684a7223 */ /* 0x000fe4000001004a */
[----:B--2---:R-:W-:Y:S02]  /*8ea0*/  @P0 FADD R124, R129, R124 ;  /* 0x0000007c817c0221 */ /* 0x004fe40000000000 */
[----:B------:R-:W-:Y:S02]  /*8eb0*/  FMUL.FTZ R236, R236, R195 ;  /* 0x000000c3ecec7220 */ /* 0x000fe40000410000 */
[----:B------:R-:W-:Y:S01]  /*8ec0*/  FFMA.FTZ R71, R105, R0, R71 ;  /* 0x0000000069477223 */ /* 0x000fe20000010047 */
[----:B------:R-:W2:Y:S01]  /*8ed0*/  SHFL.DOWN P0, R13, R124, 0x8, 0x1f ;  /* 0x09001f007c0d7f89 */ /* 0x000ea20000000000 */
[----:B------:R-:W-:-:S02]  /*8ee0*/  FFMA.FTZ R236, R41, R3, R236 ;  /* 0x0000000329ec7223 */ /* 0x000fc400000100ec */
[-C--:B------:R-:W-:Y:S02]  /*8ef0*/  FMUL.FTZ R3, R24, R247.reuse ;  /* 0x000000f718037220 */ /* 0x080fe40000410000 */
[----:B------:R-:W-:Y:S02]  /*8f00*/  FFMA.FTZ R233, R38, R0, R233 ;  /* 0x0000000026e97223 */ /* 0x000fe400000100e9 */
[C---:B------:R-:W-:Y:S02]  /*8f10*/  FMUL.FTZ R247, R47.reuse, R247 ;  /* 0x000000f72ff77220 */ /* 0x040fe40000410000 */
[-C--:B------:R-:W-:Y:S02]  /*8f20*/  FMUL.FTZ R0, R47, R189.reuse ;  /* 0x000000bd2f007220 */ /* 0x080fe40000410000 */
[----:B------:R-:W-:Y:S02]  /*8f30*/  FMUL.FTZ R5, R20, R189 ;  /* 0x000000bd14057220 */ /* 0x000fe40000410000 */
[----:B------:R-:W-:-:S02]  /*8f40*/  FMUL.FTZ R238, R238, R247 ;  /* 0x000000f7eeee7220 */ /* 0x000fc40000410000 */
[----:B------:R-:W-:Y:S02]  /*8f50*/  FMUL.FTZ R0, R235, R0 ;  /* 0x00000000eb007220 */ /* 0x000fe40000410000 */
[----:B------:R-:W-:Y:S02]  /*8f60*/  FFMA.FTZ R73, R102, R5, R73 ;  /* 0x0000000566497223 */ /* 0x000fe40000010049 */
[-C--:B------:R-:W-:Y:S02]  /*8f70*/  FFMA.FTZ R76, R108, R3.reuse, R76 ;  /* 0x000000036c4c7223 */ /* 0x080fe4000001004c */
[----:B------:R-:W-:Y:S02]  /*8f80*/  FFMA.FTZ R238, R43, R3, R238 ;  /* 0x000000032bee7223 */ /* 0x000fe400000100ee */
[----:B------:R-:W-:Y:S02]  /*8f90*/  FFMA.FTZ R5, R40, R5, R0 ;  /* 0x0000000528057223 */ /* 0x000fe40000010000 */
[----:B--2---:R-:W-:Y:S01]  /*8fa0*/  @P0 FADD R13, R124, R13 ;  /* 0x0000000d7c0d0221 */ /* 0x004fe20000000000 */
[----:B------:R-:W-:Y:S01]  /*8fb0*/  ISETP.NE.AND P0, PT, R177, RZ, PT ;  /* 0x000000ffb100720c */ /* 0x000fe20003f05270 */
[----:B------:R-:W-:-:S02]  /*8fc0*/  FMUL.FTZ R23, R23, R188 ;  /* 0x000000bc17177220 */ /* 0x000fc40000410000 */
[----:B------:R-:W-:Y:S01]  /*8fd0*/  FMUL.FTZ R2, R25, R246 ;  /* 0x000000f619027220 */ /* 0x000fe20000410000 */
[----:B------:R-:W2:Y:S01]  /*8fe0*/  SHFL.DOWN P1, R6, R13, 0x10, 0x1f ;  /* 0x0a001f000d067f89 */ /* 0x000ea20000020000 */
[-C--:B------:R-:W-:Y:S02]  /*8ff0*/  FMUL.FTZ R3, R26, R243.reuse ;  /* 0x000000f31a037220 */ /* 0x080fe40000410000 */
[C---:B------:R-:W-:Y:S02]  /*9000*/  FMUL.FTZ R188, R47.reuse, R188 ;  /* 0x000000bc2fbc7220 */ /* 0x040fe40000410000 */
[C---:B------:R-:W-:Y:S02]  /*9010*/  FMUL.FTZ R246, R47.reuse, R246 ;  /* 0x000000f62ff67220 */ /* 0x040fe40000410000 */
        /* <DEDUP_REMOVED lines=9> */
[----:B--2---:R-:W-:Y:S02]  /*90b0*/  @P1 FADD R6, R13, R6 ;  /* 0x000000060d061221 */ /* 0x004fe40000000000 */
[----:B------:R-:W-:Y:S02]  /*90c0*/  FFMA.FTZ R30, R30, R31, R125 ;  /* 0x0000001f1e1e7223 */ /* 0x000fe4000001007d */
[----:B------:R-:W-:Y:S01]  /*90d0*/  FFMA.FTZ R196, R35, R9, R196 ;  /* 0x0000000923c47223 */ /* 0x000fe200000100c4 */
[----:B------:R2:W-:Y:S01]  /*90e0*/  @!P0 STS [0x18c4], R6 ;  /* 0x0018c406ff008388 */ /* 0x0005e20000000800 */
[----:B------:R-:W-:Y:S02]  /*90f0*/  FFMA.FTZ R23, R42, R23, R188 ;  /* 0x000000172a177223 */ /* 0x000fe400000100bc */
[----:B------:R-:W-:-:S02]  /*9100*/  FFMA.FTZ R239, R44, R2, R239 ;  /* 0x000000022cef7223 */ /* 0x000fc400000100ef */
[----:B------:R-:W-:Y:S02]  /*9110*/  FFMA.FTZ R240, R45, R3, R240 ;  /* 0x000000032df07223 */ /* 0x000fe400000100f0 */
[----:B------:R-:W-:Y:S02]  /*9120*/  FFMA.FTZ R241, R46, R242, R241 ;  /* 0x000000f22ef17223 */ /* 0x000fe400000100f1 */
[----:B------:R-:W-:Y:S02]  /*9130*/  FFMA.FTZ R64, R97, R31, R64 ;  /* 0x0000001f61407223 */ /* 0x000fe40000010040 */
[----:B------:R-:W-:Y:S02]  /*9140*/  FADD.FTZ R62, R29, R62 ;  /* 0x0000003e1d3e7221 */ /* 0x000fe40000010000 */
[----:B------:R-:W-:Y:S02]  /*9150*/  FADD.FTZ R63, R30, R63 ;  /* 0x0000003f1e3f7221 */ /* 0x000fe40000010000 */
        /* <DEDUP_REMOVED lines=21> */
[----:B--2---:R-:W-:Y:S02]  /*92b0*/  ULDC UR18, c[0x0][0x174] ;  /* 0x00005d0000127ab9 */ /* 0x004fe40000000800 */
[----:B------:R-:W-:-:S02]  /*92c0*/  UISETP.NE.AND UP0, UPT, UR30, UR18, UPT ;  /* 0x000000121e00728c */ /* 0x000fc4000bf05270 */
[----:B------:R-:W-:-:S04]  /*92d0*/  USHF.L.U32 UR18, UR7, 0x2, URZ ;  /* 0x0000000207127899 */ /* 0x000fc8000800063f */
[----:B------:R-:W-:-:S13]  /*92e0*/  PLOP3.LUT P0, PT, PT, PT, UP0, 0x80, 0x0 ;  /* 0x000000000000781c */ /* 0x000fda0003f0f008 */
[----:B------:R-:W2:Y:S02]  /*92f0*/  @P0 LDS R3, [UR18+0x2b78] ;  /* 0x002b7812ff030984 */ /* 0x000ea40008000800 */
[----:B--2---:R-:W-:-:S05]  /*9300*/  @P0 FADD.FTZ R6, R6, R3 ;  /* 0x0000000306060221 */ /* 0x004fca0000010000 */
[----:B------:R2:W-:Y:S02]  /*9310*/  STS [UR18+0x2b78], R6 ;  /* 0x002b7806ff007988 */ /* 0x0005e40008000812 */
.L_x_5586:
[----:B--2---:R-:W-:Y:S05]  /*9320*/  BSYNC B0 ;  /* 0x0000000000007941 */ /* 0x004fea0003800000 */
.L_x_5585:
        /* <DEDUP_REMOVED lines=8> */
.L_x_5550:
        /* <DEDUP_REMOVED lines=29> */
[----:B--2---:R-:W-:-:S03]  /*9580*/  PRMT R0, R70, 0x7632, R0 ;  /* 0x0000763246007816 */ /* 0x004fc60000000000 */
[----:B------:R-:W-:Y:S01]  /*9590*/  STS.U16 [R142], R78 ;  /* 0x0000004e8e007388 */ /* 0x000fe20000000400 */
[----:B---3--:R-:W-:-:S03]  /*95a0*/  PRMT R3, R68, 0x7632, R3 ;  /* 0x0000763244037816 */ /* 0x008fc60000000003 */
[----:B------:R-:W-:Y:S01]  /*95b0*/  STS.U16 [R142+0x4], R76 ;  /* 0x0000044c8e007388 */ /* 0x000fe20000000400 */
[----:B----4-:R-:W-:-:S03]  /*95c0*/  IMAD.U32 R2, RZ, RZ, UR31 ;  /* 0x0000001fff027e24 */ /* 0x010fc6000f8e00ff */
        /* <DEDUP_REMOVED lines=30> */
[----:B------:R-:W2:Y:S02]  /*97b0*/  LDS R0, [0x420] ;  /* 0x00042000ff007984 */ /* 0x000ea40000000800 */
[----:B--2---:R-:W-:-:S13]  /*97c0*/  ISETP.GE.AND P0, PT, R120, R0, PT ;  /* 0x000000007800720c */ /* 0x004fda0003f06270 */
[----:B------:R-:W-:Y:S05]  /*97d0*/  @P0 BRA `(.L_x_5589) ;  /* 0x000000e000000947 */ /* 0x000fea0003800000 */
[----:B------:R-:W-:Y:S01]  /*97e0*/  IMAD.U32 R5, RZ, RZ, UR37 ;  /* 0x00000025ff057e24 */ /* 0x000fe2000f8e00ff */
[----:B------:R-:W-:Y:S01]  /*97f0*/  ULDC.64 UR40, c[0x0][0x2e0] ;  /* 0x0000b80000287ab9 */ /* 0x000fe20000000a00 */
[----:B------:R-:W-:Y:S01]  /*9800*/  IMAD.MOV.U32 R2, RZ, RZ, R122 ;  /* 0x000000ffff027224 */ /* 0x000fe200078e007a */
        /* <DEDUP_REMOVED lines=11> */
.L_x_5589:
[----:B------:R-:W-:Y:S05]  /*98c0*/  BSYNC B0 ;  /* 0x0000000000007941 */ /* 0x000fea0003800000 */
.L_x_5588:
        /* <DEDUP_REMOVED lines=15> */
[----:B--2---:R-:W-:Y:S01]  /*99c0*/  IMAD.U32 R4, RZ, RZ, UR7 ;  /* 0x00000007ff047e24 */ /* 0x004fe2000f8e00ff */
[----:B------:R-:W-:-:S04]  /*99d0*/  UIADD3 UR7, UR9, UR22, URZ ;  /* 0x0000001609077290 */ /* 0x000fc8000fffe03f */
[----:B------:R-:W-:Y:S02]  /*99e0*/  LEA R2, P3, R4, R2, 0x1 ;  /* 0x0000000204027211 */ /* 0x000fe400078608ff */
[----:B------:R-:W-:-:S04]  /*99f0*/  MOV R5, UR18 ;  /* 0x0000001200057c02 */ /* 0x000fc80008000f00 */
[----:B------:R-:W-:Y:S02]  /*9a00*/  LEA.HI.X R3, R4, R3, R5, 0x1, P3 ;  /* 0x0000000304037211 */ /* 0x000fe400018f0c05 */
        /* <DEDUP_REMOVED lines=23> */
[----:B------:R-:W-:Y:S01]  /*9b80*/  PRMT R71, R48, 0x7632, R71 ;  /* 0x0000763230477816 */ /* 0x000fe20000000047 */
[----:B------:R-:W-:Y:S02]  /*9b90*/  @!P4 STG.E.U16 [R2.64+-0x100], R31 ;  /* 0xffff001f0200c986 */ /* 0x000fe4000c101520 */
[----:B------:R-:W-:Y:S01]  /*9ba0*/  FADD.FTZ R0, R5, R50 ;  /* 0x0000003205007221 */ /* 0x000fe20000010000 */
[----:B------:R-:W-:Y:S01]  /*9bb0*/  F2FP.BF16.PACK_AB R50, R51, R50 ;  /* 0x000000323332723e */ /* 0x000fe200000010ff */
[----:B------:R-:W-:Y:S02]  /*9bc0*/  @!P5 STG.E.U16 [R2.64+-0xc0], R33 ;  /* 0xffff40210200d986 */ /* 0x000fe4000c101520 */
[----:B------:R-:W-:Y:S01]  /*9bd0*/  FADD.FTZ R5, R0, R51 ;  /* 0x0000003300057221 */ /* 0x000fe20000010000 */
[----:B------:R-:W-:Y:S01]  /*9be0*/  F2FP.BF16.PACK_AB R0, R53, R52 ;  /* 0x000000343500723e */ /* 0x000fe200000010ff */
[----:B------:R-:W-:Y:S01]  /*9bf0*/  @!P0 STG.E.U16 [R2.64+-0x80], R35 ;  /* 0xffff802302008986 */ /* 0x000fe2000c101520 */
[----:B------:R-:W-:Y:S01]  /*9c00*/  PRMT R4, R50, 0x7632, R4 ;  /* 0x0000763232047816 */ /* 0x000fe20000000004 */
[----:B------:R-:W-:Y:S01]  /*9c10*/  FADD.FTZ R52, R5, R52 ;  /* 0x0000003405347221 */ /* 0x000fe20000010000 */
[C---:B------:R-:W-:Y:S01]  /*9c20*/  PRMT R6, R0.reuse, 0x7610, R6 ;  /* 0x0000761000067816 */ /* 0x040fe20000000006 */
[----:B------:R-:W-:Y:S01]  /*9c30*/  @!P1 STG.E.U16 [R2.64+-0x3c0], R9 ;  /* 0xfffc400902009986 */ /* 0x000fe2000c101520 */
[----:B------:R-:W-:Y:S01]  /*9c40*/  PRMT R7, R0, 0x7632, R7 ;  /* 0x0000763200077816 */ /* 0x000fe20000000007 */
[----:B------:R-:W-:Y:S01]  /*9c50*/  FADD.FTZ R53, R52, R53 ;  /* 0x0000003534357221 */ /* 0x000fe20000010000 */
[----:B------:R-:W-:Y:S01]  /*9c60*/  F2FP.BF16.PACK_AB R0, R55, R54 ;  /* 0x000000363700723e */ /* 0x000fe200000010ff */
[----:B------:R2:W-:Y:S02]  /*9c70*/  @!P2 STG.E.U16 [R2.64+-0x40], R37 ;  /* 0xffffc0250200a986 */ /* 0x0005e4000c101520 */
[----:B------:R-:W-:Y:S01]  /*9c80*/  FADD.FTZ R54, R53, R54 ;  /* 0x0000003635367221 */ /* 0x000fe20000010000 */
[----:B------:R-:W-:Y:S01]  /*9c90*/  PRMT R8, R0, 0x7610, R8 ;  /* 0x0000761000087816 */ /* 0x000fe20000000008 */
[----:B------:R-:W-:Y:S02]  /*9ca0*/  BAR.SYNC.DEFER_BLOCKING 0x0 ;  /* 0x0000000000007b1d */ /* 0x000fe40000010000 */
[----:B------:R-:W-:Y:S01]  /*9cb0*/  FADD.FTZ R55, R54, R55 ;  /* 0x0000003736377221 */ /* 0x000fe20000010000 */
[----:B--2---:R-:W-:-:S03]  /*9cc0*/  F2FP.BF16.PACK_AB R2, R57, R56 ;  /* 0x000000383902723e */ /* 0x004fc600000010ff */
[----:B------:R-:W-:Y:S01]  /*9cd0*/  FADD.FTZ R56, R55, R56 ;  /* 0x0000003837387221 */ /* 0x000fe20000010000 */
[----:B------:R-:W-:Y:S02]  /*9ce0*/  F2FP.BF16.PACK_AB R3, R59, R58 ;  /* 0x0000003a3b03723e */ /* 0x000fe400000010ff */
[----:B------:R-:W-:Y:S01]  /*9cf0*/  PRMT R9, R2, 0x7610, R9 ;  /* 0x0000761002097816 */ /* 0x000fe20000000009 */
[----:B------:R-:W-:Y:S01]  /*9d00*/  FADD.FTZ R57, R56, R57 ;  /* 0x0000003938397221 */ /* 0x000fe20000010000 */
[----:B------:R-:W-:Y:S02]  /*9d10*/  PRMT R10, R2, 0x7632, R10 ;  /* 0x00007632020a7816 */ /* 0x000fe4000000000a */
[----:B------:R-:W-:Y:S01]  /*9d20*/  F2FP.BF16.PACK_AB R2, R63, R62 ;  /* 0x0000003e3f02723e */ /* 0x000fe200000010ff */
[----:B------:R-:W-:-:S03]  /*9d30*/  FADD.FTZ R58, R57, R58 ;  /* 0x0000003a393a7221 */ /* 0x000fc60000010000 */
[----:B------:R-:W-:Y:S01]  /*9d40*/  PRMT R12, R2, 0x7632, R12 ;  /* 0x00007632020c7816 */ /* 0x000fe2000000000c */
[----:B------:R-:W-:Y:S01]  /*9d50*/  FADD.FTZ R59, R58, R59 ;  /* 0x0000003b3a3b7221 */ /* 0x000fe20000010000 */
[----:B------:R2:W-:Y:S04]  /*9d60*/  STS.U16 [R142+0x2], R71 ;  /* 0x000002478e007388 */ /* 0x0005e80000000400 */
[----:B------:R3:W-:Y:S04]  /*9d70*/  STS.U16 [R142+0x6], R4 ;  /* 0x000006048e007388 */ /* 0x0007e80000000400 */
[----:B------:R4:W-:Y:S01]  /*9d80*/  STS.U16 [R142+0x8], R6 ;  /* 0x000008068e007388 */ /* 0x0009e20000000400 */
[----:B--2---:R-:W-:-:S02]  /*9d90*/  PRMT R71, R0, 0x7632, R71 ;  /* 0x0000763200477816 */ /* 0x004fc40000000047 */
[----:B------:R-:W-:Y:S01]  /*9da0*/  F2FP.BF16.PACK_AB R0, R61, R60 ;  /* 0x0000003c3d00723e */ /* 0x000fe200000010ff */
[----:B------:R2:W-:Y:S01]  /*9db0*/  STS.U16 [R142+0xc], R8 ;  /* 0x00000c088e007388 */ /* 0x0005e20000000400 */
[----:B---3--:R-:W-:Y:S01]  /*9dc0*/  PRMT R4, R3, 0x7632, R4 ;  /* 0x0000763203047816 */ /* 0x008fe20000000004 */
[----:B------:R-:W-:Y:S02]  /*9dd0*/  FADD.FTZ R60, R59, R60 ;  /* 0x0000003c3b3c7221 */ /* 0x000fe40000010000 */
[----:B------:R-:W-:Y:S01]  /*9de0*/  STS.U16 [R142], R48 ;  /* 0x000000308e007388 */ /* 0x000fe20000000400 */
[----:B----4-:R-:W-:Y:S01]  /*9df0*/  PRMT R6, R0, 0x7632, R6 ;  /* 0x0000763200067816 */ /* 0x010fe20000000006 */
[----:B------:R-:W-:Y:S02]  /*9e00*/  FADD.FTZ R61, R60, R61 ;  /* 0x0000003d3c3d7221 */ /* 0x000fe40000010000 */
[----:B------:R-:W-:Y:S01]  /*9e10*/  STS.U16 [R142+0x4], R50 ;  /* 0x000004328e007388 */ /* 0x000fe20000000400 */
[----:B--2---:R-:W-:Y:S01]  /*9e20*/  PRMT R8, R2, 0x7610, R8 ;  /* 0x0000761002087816 */ /* 0x004fe20000000008 */
[----:B------:R-:W-:-:S02]  /*9e30*/  IMAD.U32 R2, RZ, RZ, UR31 ;  /* 0x0000001fff027e24 */ /* 0x000fc4000f8e00ff */
[----:B------:R-:W-:Y:S01]  /*9e40*/  STS.U16 [R142+0xa], R7 ;  /* 0x00000a078e007388 */ /* 0x000fe20000000400 */
[----:B------:R-:W-:-:S03]  /*9e50*/  FADD.FTZ R62, R61, R62 ;  /* 0x0000003e3d3e7221 */ /* 0x000fc60000010000 */
[----:B------:R-:W-:Y:S01]  /*9e60*/  STS.U16 [R142+0xe], R71 ;  /* 0x00000e478e007388 */ /* 0x000fe20000000400 */
[----:B------:R-:W-:-:S03]  /*9e70*/  FADD.FTZ R183, R62, R63 ;  /* 0x0000003f3eb77221 */ /* 0x000fc60000010000 */
        /* <DEDUP_REMOVED lines=44> */
.L_x_5591:
[----:B------:R-:W-:Y:S05]  /*a140*/  BSYNC B0 ;  /* 0x0000000000007941 */ /* 0x000fea0003800000 */
.L_x_5590:
        /* <DEDUP_REMOVED lines=15> */
[----:B--2---:R-:W-:Y:S01]  /*a240*/  IMAD.U32 R4, RZ, RZ, UR34 ;  /* 0x00000022ff047e24 */ /* 0x004fe2000f8e00ff */
[-C--:B------:R-:W-:Y:S01]  /*a250*/  ISETP.GE.AND P5, PT, R169, R0.reuse, PT ;  /* 0x00000000a900720c */ /* 0x080fe20003fa6270 */
[----:B------:R-:W-:Y:S01]  /*a260*/  UISETP.GT.AND UP0, UPT, UR30, 0x1, UPT ;  /* 0x000000011e00788c */ /* 0x000fe2000bf04270 */
[----:B------:R-:W-:Y:S01]  /*a270*/  ISETP.GE.AND P6, PT, R168, R0, PT ;  /* 0x00000000a800720c */ /* 0x000fe20003fc6270 */
[----:B------:R-:W-:Y:S01]  /*a280*/  UIADD3 UR26, UP2, UR26, -0x400, URZ ;  /* 0xfffffc001a1a7890 */ /* 0x000fe2000ff5e03f */
[----:B------:R-:W-:Y:S01]  /*a290*/  IMAD.U32 R5, RZ, RZ, UR8 ;  /* 0x00000008ff057e24 */ /* 0x000fe2000f8e00ff */
[----:B------:R-:W-:Y:S01]  /*a2a0*/  LEA R2, P0, R4, R2, 0x1 ;  /* 0x0000000204027211 */ /* 0x000fe200078008ff */
        /* <DEDUP_REMOVED lines=29> */
[----:B------:R-:W-:-:S05]  /*a480*/  PLOP3.LUT P2, PT, PT, PT, UP0, 0x80, 0x0 ;  /* 0x000000000000781c */ /* 0x000fca0003f4f008 */
        /* <DEDUP_REMOVED lines=8> */
.L_x_5544:
[----:B------:R-:W-:Y:S02]  /*a510*/  ISETP.NE.U32.AND P0, PT, RZ, c[0x0][0x328], PT ;  /* 0x0000ca00ff007a0c */ /* 0x000fe40003f05070 */
[----:B------:R-:W-:Y:S02]  /*a520*/  ISETP.NE.U32.AND P2, PT, RZ, c[0x0][0x348], PT ;  /* 0x0000d200ff007a0c */ /* 0x000fe40003f45070 */
[----:B------:R-:W-:-:S02]  /*a530*/  ISETP.NE.AND.EX P1, PT, RZ, c[0x0][0x32c], PT, P0 ;  /* 0x0000cb00ff007a0c */ /* 0x000fc40003f25300 */
[----:B------:R-:W-:-:S11]  /*a540*/  ISETP.NE.AND.EX P0, PT, RZ, c[0x0][0x34c], PT, P2 ;  /* 0x0000d300ff007a0c */ /* 0x000fd60003f05320 */
[----:B------:R-:W-:Y:S05]  /*a550*/  @!P1 BRA `(.L_x_5593) ;  /* 0x0000016000009947 */ /* 0x000fea0003800000 */
[----:B--2---:R-:W2:Y:S01]  /*a560*/  SHFL.DOWN P1, R3, R184, 0x1, 0x1f ;  /* 0x08201f00b8037f89 */ /* 0x004ea20000020000 */
[----:B------:R-:W-:Y:S03]  /*a570*/  BSSY B0, `(.L_x_5593) ;  /* 0x0000014000007945 */ /* 0x000fe60003800000 */
[----:B------:R-:W3:Y:S01]  /*a580*/  S2R R4, SR_LANEID ;  /* 0x0000000000047919 */ /* 0x000ee20000000000 */
[----:B--2---:R-:W-:Y:S01]  /*a590*/  @P1 FADD R3, R3, R184 ;  /* 0x000000b803031221 */ /* 0x004fe20000000000 */
[----:B---3--:R-:W-:-:S04]  /*a5a0*/  ISETP.NE.AND P2, PT, R4, RZ, PT ;  /* 0x000000ff0400720c */ /* 0x008fc80003f45270 */
[----:B------:R-:W2:Y:S04]  /*a5b0*/  SHFL.DOWN P1, R0, R3, 0x2, 0x1f ;  /* 0x08401f0003007f89 */ /* 0x000ea80000020000 */
[----:B------:R-:W3:Y:S01]  /*a5c0*/  S2R R4, SR_TID.X ;  /* 0x0000000000047919 */ /* 0x000ee20000002100 */
[----:B--2---:R-:W-:-:S05]  /*a5d0*/  @P1 FADD R0, R3, R0 ;  /* 0x0000000003001221 */ /* 0x004fca0000000000 */
[----:B------:R-:W2:Y:S02]  /*a5e0*/  SHFL.DOWN P1, R5, R0, 0x4, 0x1f ;  /* 0x08801f0000057f89 */ /* 0x000ea40000020000 */
[----:B--2---:R-:W-:-:S05]  /*a5f0*/  @P1 FADD R5, R0, R5 ;  /* 0x0000000500051221 */ /* 0x004fca0000000000 */
[----:B------:R-:W2:Y:S02]  /*a600*/  SHFL.DOWN P1, R2, R5, 0x8, 0x1f ;  /* 0x09001f0005027f89 */ /* 0x000ea40000020000 */
[----:B--2---:R-:W-:-:S05]  /*a610*/  @P1 FADD R2, R5, R2 ;  /* 0x0000000205021221 */ /* 0x004fca0000000000 */
[----:B0-----:R-:W0:Y:S02]  /*a620*/  SHFL.DOWN P1, R7, R2, 0x10, 0x1f ;  /* 0x0a001f0002077f89 */ /* 0x001e240000020000 */
[----:B0-----:R-:W-:Y:S01]  /*a630*/  @P1 FADD R7, R2, R7 ;  /* 0x0000000702071221 */ /* 0x001fe20000000000 */
[----:B---3--:R-:W-:-:S04]  /*a640*/  ISETP.NE.AND P1, PT, R4, RZ, PT ;  /* 0x000000ff0400720c */ /* 0x008fc80003f25270 */
[----:B------:R0:W-:Y:S04]  /*a650*/  @!P2 STS [0x18c4], R7 ;  /* 0x0018c407ff00a388 */ /* 0x0001e80000000800 */
[----:B------:R-:W-:Y:S06]  /*a660*/  BAR.SYNC.DEFER_BLOCKING 0x0 ;  /* 0x0000000000007b1d */ /* 0x000fec0000010000 */
[----:B------:R-:W-:Y:S05]  /*a670*/  @P1 BRA `(.L_x_5594) ;  /* 0x0000003000001947 */ /* 0x000fea0003800000 */
[----:B0-----:R-:W-:Y:S02]  /*a680*/  IMAD.U32 R2, RZ, RZ, UR12 ;  /* 0x0000000cff027e24 */ /* 0x001fe4000f8e00ff */
[----:B------:R-:W-:-:S05]  /*a690*/  IMAD.U32 R3, RZ, RZ, UR13 ;  /* 0x0000000dff037e24 */ /* 0x000fca000f8e00ff */
[----:B------:R0:W-:Y:S02]  /*a6a0*/  RED.E.ADD.F32.FTZ.RN.STRONG.GPU [R2.64], R7 ;  /* 0x000000070200798e */ /* 0x0001e4000c10e7a0 */
.L_x_5594:
[----:B0-----:R-:W-:Y:S05]  /*a6b0*/  BSYNC B0 ;  /* 0x0000000000007941 */ /* 0x001fea0003800000 */
.L_x_5593:
        /* <DEDUP_REMOVED lines=8> */
[----:B--2---:R-:W0:Y:S02]  /*a740*/  SHFL.DOWN P0, R3, R0, 0x2, 0x1f ;  /* 0x08401f0000037f89 */ /* 0x004e240000000000 */
        /* <DEDUP_REMOVED lines=14> */
[----:B------:R-:W-:Y:S01]  /*a830*/  IMAD.MOV.U32 R7, RZ, RZ, RZ ;  /* 0x000000ffff077224 */ /* 0x000fe200078e00ff */
[----:B------:R-:W-:Y:S05]  /*a840*/  BRA `(.L_x_5597) ;  /* 0x0000001000007947 */ /* 0x000fea0003800000 */
.L_x_5596:
[----:B0-----:R-:W0:Y:S02]  /*a850*/  S2R R7, SR_TID.X ;  /* 0x0000000000077919 */ /* 0x001e240000002100 */
.L_x_5597:
[----:B0-----:R-:W-:Y:S05]  /*a860*/  BSYNC B0 ;  /* 0x0000000000007941 */ /* 0x001fea0003800000 */
.L_x_5595:
[----:B------:R-:W-:-:S13]  /*a870*/  ISETP.GE.AND P0, PT, R7, c[0x0][0x16c], PT ;  /* 0x00005b0007007a0c */ /* 0x000fda0003f06270 */
[----:B------:R-:W-:Y:S05]  /*a880*/  @P0 EXIT ;  /* 0x000000000000094d */ /* 0x000fea0003800000 */
[----:B------:R-:W-:Y:S02]  /*a890*/  ULDC.64 UR6, c[0x0][0x288] ;  /* 0x0000a20000067ab9 */ /* 0x000fe40000000a00 */
[----:B------:R-:W-:Y:S02]  /*a8a0*/  UIMAD UR17, UR17, UR6, URZ ;  /* 0x00000006111172a4 */ /* 0x000fe4000f8e023f */
[----:B-12---:R-:W-:Y:S02]  /*a8b0*/  UIMAD.WIDE.U32 UR4, UR16, UR6, URZ ;  /* 0x00000006100472a5 */ /* 0x006fe4000f8e003f */
[----:B------:R-:W-:-:S04]  /*a8c0*/  UIMAD UR6, UR16, UR7, UR17 ;  /* 0x00000007100672a4 */ /* 0x000fc8000f8e0211 */
[----:B------:R-:W-:Y:S02]  /*a8d0*/  UIADD3 UR6, UR5, UR6, URZ ;  /* 0x0000000605067290 */ /* 0x000fe4000fffe03f */
.L_x_5598:
        /* <DEDUP_REMOVED lines=18> */
.L_x_5599:
        /* <DEDUP_REMOVED lines=16> */
.L_x_9081:


//--------------------- .text._Z25selective_scan_bwd_kernelI32Selective_Scan_bwd_kernel_traitsILi32ELi16ELb0ELb1ELb1ELb1ELb0EN3c108BFloat16EfEEv12SSMParamsBwd --------------------------
	.section	.text._Z25selective_scan_bwd_kernelI32Selective_Scan_bwd_kernel_traitsILi32ELi16ELb0ELb1ELb1ELb1ELb0EN3c108BFloat16EfEEv12SSMParamsBwd,"ax",@progbits
	.sectioninfo	@"SHI_REGISTERS=255"
	.align	128
        .global         _Z25selective_scan_bwd_kernelI32Selective_Scan_bwd_kernel_traitsILi32ELi16ELb0ELb1ELb1ELb1ELb0EN3c108BFloat16EfEEv12SSMParamsBwd
        .type           _Z25selective_scan_bwd_kernelI32Selective_Scan_bwd_kernel_traitsILi32ELi16ELb0ELb1ELb1ELb1ELb0EN3c108BFloat16EfEEv12SSMParamsBwd,@function
        .size           _Z25selective_scan_bwd_kernelI32Selective_Scan_bwd_kernel_traitsILi32ELi16ELb0ELb1ELb1ELb1ELb0EN3c108BFloat16EfEEv12SSMParamsBwd,(.L_x_9082 - _Z25selective_scan_bwd_kernelI32Selective_Scan_bwd_kernel_traitsILi32ELi16ELb0ELb1ELb1ELb1ELb0EN3c108BFloat16EfEEv12SSMParamsBwd)
        .other          _Z25selective_scan_bwd_kernelI32Selective_Scan_bwd_kernel_traitsILi32ELi16ELb0ELb1ELb1ELb1ELb0EN3c108BFloat16EfEEv12SSMParamsBwd,@"STO_CUDA_ENTRY STV_DEFAULT"
_Z25selective_scan_bwd_kernelI32Selective_Scan_bwd_kernel_traitsILi32ELi16ELb0ELb1ELb1ELb1ELb0EN3c108BFloat16EfEEv12SSMParamsBwd:
.text._Z25selective_scan_bwd_kernelI32Selective_Scan_bwd_kernel_traitsILi32ELi16ELb0ELb1ELb1ELb1ELb0EN3c108BFloat16EfEEv12SSMParamsBwd:
        /* <DEDUP_REMOVED lines=22> */
[----:B------:R-:W-:Y:S01]  /*0160*/  IMAD.SHL.U32 R181, R181, 0x200, RZ ;  /* 0x00000200b5b57824 */ /* 0x000fe200078e00ff */
[----:B------:R-:W-:Y:S01]  /*0170*/  UMOV UR5, URZ ;  /* 0x0000003f00057c82 */ /* 0x000fe20008000000 */
[----:B------:R-:W-:Y:S01]  /*0180*/  CS2R R118, SRZ ;  /* 0x0000000000767805 */ /* 0x000fe2000001ff00 */
[----:B------:R-:W-:Y:S01]  /*0190*/  CS2R R120, SRZ ;  /* 0x0000000000787805 */ /* 0x000fe2000001ff00 */
[----:B------:R-:W-:Y:S01]  /*01a0*/  HFMA2.MMA R178, -RZ, RZ, 0, 0 ;  /* 0x00000000ffb27435 */ /* 0x000fe200000001ff */
[----:B------:R-:W-:-:S02]  /*01b0*/  IADD3 R15, R181, -0x200, RZ ;  /* 0xfffffe00b50f7810 */ /* 0x000fc40007ffe0ff */
        /* <DEDUP_REMOVED lines=8> */
[----:B0-----:R-:W-:Y:S01]  /*0240*/  IMAD.MOV.U32 R6, RZ, RZ, RZ ;  /* 0x000000ffff067224 */ /* 0x001fe200078e00ff */
[----:B-1----:R-:W-:-:S05]  /*0250*/  IADD3 R8, RZ, -R7, RZ ;  /* 0x80000007ff087210 */ /* 0x002fca0007ffe0ff */
[----:B------:R-:W-:Y:S02]  /*0260*/  IMAD R3, R8, R11, RZ ;  /* 0x0000000b08037224 */ /* 0x000fe400078e02ff */
[----:B------:R-:W-:Y:S02]  /*0270*/  IMAD R8, R182, c[0x0][0x1e0], RZ ;  /* 0x00007800b6087a24 */ /* 0x000fe400078e02ff */
[----:B------:R-:W-:-:S04]  /*0280*/  IMAD.HI.U32 R7, R7, R3, R6 ;  /* 0x0000000307077227 */ /* 0x000fc800078e0006 */
[----:B------:R-:W-:Y:S02]  /*0290*/  IMAD R6, R182, c[0x0][0x1d0], RZ ;  /* 0x00007400b6067a24 */ /* 0x000fe400078e02ff */
[----:B------:R-:W-:-:S04]  /*02a0*/  IMAD.HI.U32 R180, R7, R2, RZ ;  /* 0x0000000207b47227 */ /* 0x000fc800078e00ff */
[C---:B------:R-:W-:Y:S01]  /*02b0*/  IMAD R7, R183.reuse, c[0x0][0x1d4], R6 ;  /* 0x00007500b7077a24 */ /* 0x040fe200078e0206 */
[----:B------:R-:W-:Y:S01]  /*02c0*/  IADD3 R0, -R180, RZ, RZ ;  /* 0x000000ffb4007210 */ /* 0x000fe20007ffe1ff */
[----:B------:R-:W-:Y:S01]  /*02d0*/  IMAD R9, R183, c[0x0][0x1e4], R8 ;  /* 0x00007900b7097a24 */ /* 0x000fe200078e0208 */
[----:B------:R-:W-:-:S03]  /*02e0*/  LOP3.LUT R6, R185, c[0x0][0x178], RZ, 0x3c, !PT ;  /* 0x00005e00b9067a12 */ /* 0x000fc600078e3cff */
[----:B------:R-:W-:Y:S01]  /*02f0*/  IMAD R0, R11, R0, R2 ;  /* 0x000000000b007224 */ /* 0x000fe200078e0202 */
[----:B------:R-:W-:Y:S01]  /*0300*/  ISETP.GE.AND P3, PT, R6, RZ, PT ;  /* 0x000000ff0600720c */ /* 0x000fe20003f66270 */
[----:B------:R-:W-:-:S03]  /*0310*/  IMAD.WIDE.U32 R2, R183, c[0x0][0x1d0], RZ ;  /* 0x00007400b7027a25 */ /* 0x000fc600078e00ff */
[----:B------:R-:W-:Y:S01]  /*0320*/  ISETP.GT.U32.AND P4, PT, R11, R0, PT ;  /* 0x000000000b00720c */ /* 0x000fe20003f84070 */
[----:B------:R-:W-:Y:S01]  /*0330*/  IMAD.IADD R5, R5, 0x1, R9 ;  /* 0x0000000105057824 */ /* 0x000fe200078e0209 */
[----:B------:R-:W-:Y:S01]  /*0340*/  IADD3 R3, R3, R7, RZ ;  /* 0x0000000703037210 */ /* 0x000fe20007ffe0ff */
[----:B------:R-:W-:-:S04]  /*0350*/  IMAD.WIDE.U32 R8, R183, c[0x0][0x190], RZ ;  /* 0x00006400b7087a25 */ /* 0x000fc800078e00ff */
[----:B------:R-:W-:Y:S01]  /*0360*/  IMAD.WIDE.U32 R2, R185, c[0x0][0x1d8], R2 ;  /* 0x00007600b9027a25 */ /* 0x000fe200078e0002 */
[----:B------:R-:W-:Y:S02]  /*0370*/  IADD3 R9, R9, R17, RZ ;  /* 0x0000001109097210 */ /* 0x000fe40007ffe0ff */
[----:B------:R-:W-:Y:S01]  /*0380*/  SHF.R.S32.HI R17, RZ, 0x1f, R15 ;  /* 0x0000001fff117819 */ /* 0x000fe2000001140f */
[----:B------:R-:W-:Y:S01]  /*0390*/  IMAD.WIDE.U32 R6, R183, c[0x0][0x278], RZ ;  /* 0x00009e00b7067a25 */ /* 0x000fe200078e00ff */
[----:B------:R-:W-:Y:S02]  /*03a0*/  IADD3 R16, P6, R15, R2, RZ ;  /* 0x000000020f107210 */ /* 0x000fe40007fde0ff */
[-C--:B------:R-:W-:Y:S01]  /*03b0*/  @!P4 IADD3 R0, R0, -R11.reuse, RZ ;  /* 0x8000000b0000c210 */ /* 0x080fe20007ffe0ff */
[----:B------:R-:W-:Y:S01]  /*03c0*/  IMAD R2, R182, c[0x0][0x1b0], RZ ;  /* 0x00006c00b6027a24 */ /* 0x000fe200078e02ff */
[----:B------:R-:W-:Y:S02]  /*03d0*/  @!P4 IADD3 R180, R180, 0x1, RZ ;  /* 0x00000001b4b4c810 */ /* 0x000fe40007ffe0ff */
[----:B------:R-:W-:Y:S01]  /*03e0*/  ISETP.GE.U32.AND P0, PT, R0, R11, PT ;  /* 0x0000000b0000720c */ /* 0x000fe20003f06070 */
[----:B------:R-:W-:Y:S01]  /*03f0*/  IMAD R0, R182, c[0x0][0x278], RZ ;  /* 0x00009e00b6007a24 */ /* 0x000fe200078e02ff */
[----:B------:R-:W-:Y:S01]  /*0400*/  ISETP.NE.AND P4, PT, RZ, c[0x0][0x178], PT ;  /* 0x00005e00ff007a0c */ /* 0x000fe20003f85270 */
[----:B------:R-:W-:-:S02]  /*0410*/  IMAD R21, R183, c[0x0][0x1b4], R2 ;  /* 0x00006d00b7157a24 */ /* 0x000fc400078e0202 */
[----:B------:R-:W-:Y:S02]  /*0420*/  IMAD R11, R183, c[0x0][0x27c], R0 ;  /* 0x00009f00b70b7a24 */ /* 0x000fe400078e0200 */
[----:B------:R-:W-:-:S03]  /*0430*/  IMAD R0, R184, c[0x0][0x1d8], RZ ;  /* 0x00007600b8007a24 */ /* 0x000fc600078e02ff */
[----:B------:R-:W-:Y:S01]  /*0440*/  IADD3 R7, R7, R11, RZ ;  /* 0x0000000b07077210 */ /* 0x000fe20007ffe0ff */
[----:B------:R-:W-:Y:S02]  /*0450*/  IMAD R0, R185, c[0x0][0x1dc], R0 ;  /* 0x00007700b9007a24 */ /* 0x000fe400078e0200 */
[----:B------:R-:W-:Y:S01]  /*0460*/  @P0 IADD3 R180, R180, 0x1, RZ ;  /* 0x00000001b4b40810 */ /* 0x000fe20007ffe0ff */
[----:B------:R-:W-:Y:S02]  /*0470*/  IMAD.WIDE.U32 R10, R183, c[0x0][0x1b0], RZ ;  /* 0x00006c00b70a7a25 */ /* 0x000fe400078e00ff */
[----:B------:R-:W-:Y:S02]  /*0480*/  IADD3.X R19, R17, R3, R0, P6, !PT ;  /* 0x0000000311137210 */ /* 0x000fe400037fe400 */
[----:B------:R-:W-:Y:S01]  /*0490*/  IMAD.WIDE.U32 R2, R185, c[0x0][0x1e8], R4 ;  /* 0x00007a00b9027a25 */ /* 0x000fe200078e0004 */
[----:B------:R-:W-:-:S03]  /*04a0*/  IADD3 R11, R11, R21, RZ ;  /* 0x000000150b0b7210 */ /* 0x000fc60007ffe0ff */
[----:B------:R-:W-:Y:S02]  /*04b0*/  IMAD R0, R184, c[0x0][0x1e8], RZ ;  /* 0x00007a00b8007a24 */ /* 0x000fe400078e02ff */
[----:B------:R-:W-:Y:S01]  /*04c0*/  @!P3 IMAD.MOV R180, RZ, RZ, -R180 ;  /* 0x000000ffffb4b224 */ /* 0x000fe200078e0ab4 */
[----:B------:R-:W-:Y:S01]  /*04d0*/  @!P4 LOP3.LUT R180, RZ, c[0x0][0x178], RZ, 0x33, !PT ;  /* 0x00005e00ffb4ca12 */ /* 0x000fe200078e33ff */
[----:B------:R-:W-:Y:S01]  /*04e0*/  IMAD.WIDE.U32 R4, R185, c[0x0][0x280], R6 ;  /* 0x0000a000b9047a25 */ /* 0x000fe200078e0006 */
[----:B------:R-:W-:Y:S02]  /*04f0*/  IADD3 R7, P3, R15, R2, RZ ;  /* 0x000000020f077210 */ /* 0x000fe40007f7e0ff */
[----:B------:R-:W-:Y:S01]  /*0500*/  SHF.R.S32.HI R179, RZ, 0x1f, R180 ;  /* 0x0000001fffb37819 */ /* 0x000fe200000114b4 */
[----:B------:R-:W-:Y:S01]  /*0510*/  IMAD R0, R185, c[0x0][0x1ec], R0 ;  /* 0x00007b00b9007a24 */ /* 0x000fe200078e0200 */
[----:B------:R-:W-:Y:S01]  /*0520*/  IADD3 R4, P4, R15, R4, RZ ;  /* 0x000000040f047210 */ /* 0x000fe20007f9e0ff */
[----:B------:R-:W-:Y:S01]  /*0530*/  IMAD R6, R185, c[0x0][0x284], R14 ;  /* 0x0000a100b9067a24 */ /* 0x000fe200078e020e */
[----:B------:R-:W-:Y:S01]  /*0540*/  LEA R14, P0, R16, c[0x0][0x240], 0x1 ;  /* 0x00009000100e7a11 */ /* 0x000fe200078008ff */
[----:B------:R-:W-:Y:S01]  /*0550*/  IMAD.WIDE.U32 R8, R180, c[0x0][0x1a8], R8 ;  /* 0x00006a00b4087a25 */ /* 0x000fe200078e0008 */
[----:B------:R-:W-:-:S02]  /*0560*/  IADD3.X R2, R17, R3, R0, P3, !PT ;  /* 0x0000000311027210 */ /* 0x000fc40001ffe400 */
[----:B------:R-:W-:Y:S01]  /*0570*/  IADD3.X R5, R17, R5, R6, P4, !PT ;  /* 0x0000000511057210 */ /* 0x000fe200027fe406 */
[C---:B------:R-:W-:Y:S01]  /*0580*/  IMAD R3, R179.reuse, c[0x0][0x1a8], RZ ;  /* 0x00006a00b3037a24 */ /* 0x040fe200078e02ff */
[----:B------:R-:W-:Y:S01]  /*0590*/  LEA.HI.X R16, R16, c[0x0][0x244], R19, 0x1, P0 ;  /* 0x0000910010107a11 */ /* 0x000fe200000f0c13 */
[----:B------:R-:W-:Y:S01]  /*05a0*/  IMAD R19, R179, c[0x0][0x1c8], RZ ;  /* 0x00007200b3137a24 */ /* 0x000fe200078e02ff */
[----:B------:R-:W-:Y:S01]  /*05b0*/  LEA R6, P0, R7, c[0x0][0x248], 0x1 ;  /* 0x0000920007067a11 */ /* 0x000fe200078008ff */
[C---:B------:R-:W-:Y:S01]  /*05c0*/  IMAD R3, R180.reuse, c[0x0][0x1ac], R3 ;  /* 0x00006b00b4037a24 */ /* 0x040fe200078e0203 */
[----:B------:R-:W-:Y:S01]  /*05d0*/  IADD3 R173, P3, R15, R8, RZ ;  /* 0x000000080fad7210 */ /* 0x000fe20007f7e0ff */
[C---:B------:R-:W-:Y:S01]  /*05e0*/  IMAD.WIDE.U32 R10, R180.reuse, c[0x0][0x1c8], R10 ;  /* 0x00007200b40a7a25 */ /* 0x040fe200078e000a */
[----:B------:R-:W-:Y:S02]  /*05f0*/  LEA.HI.X R7, R7, c[0x0][0x24c], R2, 0x1, P0 ;  /* 0x0000930007077a11 */ /* 0x000fe400000f0c02 */
[----:B------:R-:W-:Y:S01]  /*0600*/  ISETP.NE.U32.AND P0, PT, RZ, c[0x0][0x260], PT ;  /* 0x00009800ff007a0c */ /* 0x000fe20003f05070 */
[----:B------:R-:W-:Y:S01]  /*0610*/  IMAD R19, R180, c[0x0][0x1cc], R19 ;  /* 0x00007300b4137a24 */ /* 0x000fe200078e0213 */
[----:B------:R-:W-:-:S02]  /*0620*/  IADD3 R0, R9, R3, RZ ;  /* 0x0000000309007210 */ /* 0x000fc40007ffe0ff */
[----:B------:R-:W-:Y:S01]  /*0630*/  IADD3 R15, P4, R15, R10, RZ ;  /* 0x0000000a0f0f7210 */ /* 0x000fe20007f9e0ff */
[----:B------:R-:W-:Y:S01]  /*0640*/  IMAD.IADD R2, R11, 0x1, R19 ;  /* 0x000000010b027824 */ /* 0x000fe200078e0213 */
[----:B------:R-:W-:Y:S02]  /*0650*/  ISETP.NE.AND.EX P0, PT, RZ, c[0x0][0x264], PT, P0 ;  /* 0x00009900ff007a0c */ /* 0x000fe40003f05300 */
[----:B------:R-:W-:Y:S02]  /*0660*/  LEA R3, P6, R4, c[0x0][0x308], 0x1 ;  /* 0x0000c20004037a11 */ /* 0x000fe400078c08ff */
[C---:B------:R-:W-:Y:S02]  /*0670*/  IADD3.X R0, R17.reuse, R0, RZ, P3, !PT ;  /* 0x0000000011007210 */ /* 0x040fe40001ffe4ff */
[----:B------:R-:W-:Y:S02]  /*0680*/  IADD3.X R2, R17, R2, RZ, P4, !PT ;  /* 0x0000000211027210 */ /* 0x000fe400027fe4ff */
[----:B------:R-:W-:-:S02]  /*0690*/  ISETP.NE.U32.AND P3, PT, RZ, c[0x0][0x328], PT ;  /* 0x0000ca00ff007a0c */ /* 0x000fc40003f65070 */
[----:B------:R-:W-:Y:S02]  /*06a0*/  ISETP.NE.U32.AND P4, PT, RZ, c[0x0][0x348], PT ;  /* 0x0000d200ff007a0c */ /* 0x000fe40003f85070 */
        /* <DEDUP_REMOVED lines=33> */
.L_x_5675:
[----:B------:R-:W-:Y:S01]  /*08c0*/  IADD3 R168, -R170, c[0x0][0x174], RZ ;  /* 0x00005d00aaa87a10 */ /* 0x000fe20007ffe1ff */
[----:B------:R-:W-:Y:S01]  /*08d0*/  BAR.SYNC.DEFER_BLOCKING 0x0 ;  /* 0x0000000000007b1d */ /* 0x000fe20000010000 */
[----:B------:R-:W-:-:S02]  /*08e0*/  LOP3.LUT R122, R169, 0x1f, R176, 0xf8, !PT ;  /* 0x0000001fa97a7812 */ /* 0x000fc400078ef8b0 */
[----:B0-----:R-:W-:Y:S02]  /*08f0*/  MOV R2, UR22 ;  /* 0x0000001600027c02 */ /* 0x001fe40008000f00 */
[----:B----4-:R-:W-:Y:S01]  /*0900*/  MOV R3, UR23 ;  /* 0x0000001700037c02 */ /* 0x010fe20008000f00 */
        /* <DEDUP_REMOVED lines=73> */
[C---:B------:R-:W-:Y:S01]  /*0da0*/  IADD3 R24, R175.reuse, 0x80, RZ ;  /* 0x00000080af187810 */ /* 0x040fe20007ffe0ff */
[----:B------:R-:W-:Y:S01]  /*0db0*/  IMAD.SHL.U32 R152, R152, 0x2, RZ ;  /* 0x0000000298987824 */ /* 0x000fe200078e00ff */
[----:B------:R-:W-:-:S02]  /*0dc0*/  IADD3 R26, R175, 0xa0, RZ ;  /* 0x000000a0af1a7810 */ /* 0x000fc40007ffe0ff */
[-C--:B------:R-:W-:Y:S02]  /*0dd0*/  LEA.HI.SX32 R20, R20, R175.reuse, 0x1b ;  /* 0x000000af14147211 */ /* 0x080fe400078fdaff */
[-C--:B------:R-:W-:Y:S02]  /*0de0*/  LEA.HI.SX32 R22, R22, R175.reuse, 0x1b ;  /* 0x000000af16167211 */ /* 0x080fe400078fdaff */
[----:B0-----:R-:W-:Y:S02]  /*0df0*/  IADD3 R2, R175, 0xc0, RZ ;  /* 0x000000c0af027810 */ /* 0x001fe40007ffe0ff */
[----:B------:R-:W-:Y:S02]  /*0e00*/  SHF.L.U32 R151, R18, 0x1, RZ ;  /* 0x0000000112977819 */ /* 0x000fe400000006ff */
[-C--:B------:R-:W-:Y:S02]  /*0e10*/  LEA.HI.SX32 R24, R24, R175.reuse, 0x1b ;  /* 0x000000af18187211 */ /* 0x080fe400078fdaff */
[----:B------:R-:W-:Y:S01]  /*0e20*/  LEA.HI.SX32 R26, R26, R175, 0x1b ;  /* 0x000000af1a1a7211 */ /* 0x000fe200078fdaff */
[----:B------:R-:W-:Y:S01]  /*0e30*/  IMAD.SHL.U32 R149, R22, 0x2, RZ ;  /* 0x0000000216957824 */ /* 0x000fe200078e00ff */
[----:B------:R-:W-:-:S02]  /*0e40*/  SHF.L.U32 R150, R20, 0x1, RZ ;  /* 0x0000000114967819 */ /* 0x000fc400000006ff */
[C---:B------:R-:W-:Y:S02]  /*0e50*/  IADD3 R18, R175.reuse, 0xe0, RZ ;  /* 0x000000e0af127810 */ /* 0x040fe40007ffe0ff */
[-C--:B------:R-:W-:Y:S02]  /*0e60*/  LEA.HI.SX32 R2, R2, R175.reuse, 0x1b ;  /* 0x000000af02027211 */ /* 0x080fe400078fdaff */
[----:B------:R-:W-:Y:S02]  /*0e70*/  SHF.L.U32 R148, R24, 0x1, RZ ;  /* 0x0000000118947819 */ /* 0x000fe400000006ff */
[----:B------:R-:W-:Y:S02]  /*0e80*/  SHF.L.U32 R147, R26, 0x1, RZ ;  /* 0x000000011a937819 */ /* 0x000fe400000006ff */
[C---:B------:R-:W-:Y:S02]  /*0e90*/  IADD3 R20, R175.reuse, 0x100, RZ ;  /* 0x00000100af147810 */ /* 0x040fe40007ffe0ff */
[----:B------:R-:W-:Y:S01]  /*0ea0*/  IADD3 R22, R175, 0x120, RZ ;  /* 0x00000120af167810 */ /* 0x000fe20007ffe0ff */
[----:B------:R-:W-:Y:S01]  /*0eb0*/  IMAD.SHL.U32 R146, R2, 0x2, RZ ;  /* 0x0000000202927824 */ /* 0x000fe200078e00ff */
[----:B------:R-:W-:-:S02]  /*0ec0*/  LEA.HI.SX32 R18, R18, R175, 0x1b ;  /* 0x000000af12127211 */ /* 0x000fc400078fdaff */
[C---:B------:R-:W-:Y:S02]  /*0ed0*/  IADD3 R24, R175.reuse, 0x140, RZ ;  /* 0x00000140af187810 */ /* 0x040fe40007ffe0ff */
[----:B------:R-:W-:Y:S02]  /*0ee0*/  IADD3 R2, R175, 0x180, RZ ;  /* 0x00000180af027810 */ /* 0x000fe40007ffe0ff */
[-C--:B------:R-:W-:Y:S02]  /*0ef0*/  LEA.HI.SX32 R20, R20, R175.reuse, 0x1b ;  /* 0x000000af14147211 */ /* 0x080fe400078fdaff */
[-C--:B------:R-:W-:Y:S02]  /*0f00*/  LEA.HI.SX32 R22, R22, R175.reuse, 0x1b ;  /* 0x000000af16167211 */ /* 0x080fe400078fdaff */
[----:B------:R-:W-:Y:S02]  /*0f10*/  SHF.L.U32 R145, R18, 0x1, RZ ;  /* 0x0000000112917819 */ /* 0x000fe400000006ff */
[----:B------:R-:W-:-:S02]  /*0f20*/  LEA.HI.SX32 R24, R24, R175, 0x1b ;  /* 0x000000af18187211 */ /* 0x000fc400078fdaff */
[----:B------:R-:W-:Y:S02]  /*0f30*/  IADD3 R18, R175, 0x1e0, RZ ;  /* 0x000001e0af127810 */ /* 0x000fe40007ffe0ff */
[-C--:B------:R-:W-:Y:S01]  /*0f40*/  LEA.HI.SX32 R2, R2, R175.reuse, 0x1b ;  /* 0x000000af02027211 */ /* 0x080fe200078fdaff */
[----:B------:R-:W-:Y:S01]  /*0f50*/  IMAD.SHL.U32 R143, R22, 0x2, RZ ;  /* 0x00000002168f7824 */ /* 0x000fe200078e00ff */
[----:B------:R-:W-:Y:S02]  /*0f60*/  SHF.L.U32 R144, R20, 0x1, RZ ;  /* 0x0000000114907819 */ /* 0x000fe400000006ff */
[----:B------:R-:W-:Y:S02]  /*0f70*/  SHF.L.U32 R142, R24, 0x1, RZ ;  /* 0x00000001188e7819 */ /* 0x000fe400000006ff */
[----:B------:R-:W-:Y:S01]  /*0f80*/  LEA.HI.SX32 R18, R18, R175, 0x1b ;  /* 0x000000af12127211 */ /* 0x000fe200078fdaff */
[----:B------:R-:W-:-:S04]  /*0f90*/  IMAD.SHL.U32 R140, R2, 0x2, RZ ;  /* 0x00000002028c7824 */ /* 0x000fc800078e00ff */
[----:B------:R-:W-:Y:S01]  /*0fa0*/  IMAD.SHL.U32 R137, R18, 0x2, RZ ;  /* 0x0000000212897824 */ /* 0x000fe200078e00ff */
[----:B------:R-:W-:Y:S01]  /*0fb0*/  ISETP.GE.AND P0, PT, R164, UR11, PT ;  /* 0x0000000ba4007c0c */ /* 0x000fe2000bf06270 */
[----:B------:R-:W-:Y:S01]  /*0fc0*/  IMAD.U32 R125, RZ, RZ, UR21 ;  /* 0x00000015ff7d7e24 */ /* 0x000fe2000f8e00ff */
[----:B------:R-:W-:-:S05]  /*0fd0*/  MOV R124, UR20 ;  /* 0x00000014007c7c02 */ /* 0x000fca0008000f00 */
[----:B------:R-:W-:Y:S01]  /*0fe0*/  IMAD.WIDE R124, R122, 0x2, R124 ;  /* 0x000000027a7c7825 */ /* 0x000fe200078e027c */
[----:B------:R-:W-:Y:S02]  /*0ff0*/  ISETP.GE.AND P1, PT, R165, UR11, PT ;  /* 0x0000000ba5007c0c */ /* 0x000fe4000bf26270 */
[----:B------:R-:W-:Y:S02]  /*1000*/  ISETP.GE.AND P2, PT, R166, UR11, PT ;  /* 0x0000000ba6007c0c */ /* 0x000fe4000bf46270 */
[----:B------:R-:W-:Y:S02]  /*1010*/  ISETP.GE.AND P3, PT, R167, UR11, PT ;  /* 0x0000000ba7007c0c */ /* 0x000fe4000bf66270 */
[----:B------:R-:W-:Y:S02]  /*1020*/  ISETP.GE.AND P4, PT, R122, UR11, PT ;  /* 0x0000000b7a007c0c */ /* 0x000fe4000bf86270 */
[----:B------:R-:W-:Y:S02]  /*1030*/  ISETP.GE.AND P5, PT, R162, UR11, PT ;  /* 0x0000000ba2007c0c */ /* 0x000fe4000bfa6270 */
[----:B------:R-:W-:-:S02]  /*1040*/  ISETP.GE.AND P6, PT, R163, UR11, PT ;  /* 0x0000000ba3007c0c */ /* 0x000fc4000bfc6270 */
[----:B------:R-:W-:Y:S02]  /*1050*/  PRMT R2, RZ, 0x7610, R2 ;  /* 0x00007610ff027816 */ /* 0x000fe40000000002 */
[----:B------:R-:W-:Y:S01]  /*1060*/  PRMT R3, RZ, 0x7610, R3 ;  /* 0x00007610ff037816 */ /* 0x000fe20000000003 */
        /* <DEDUP_REMOVED lines=16> */
[----:B------:R0:W-:Y:S01]  /*1170*/  STS.U16 [R145+0x1c0], R8 ;  /* 0x0001c00891007388 */ /* 0x0001e20000000400 */
        /* <DEDUP_REMOVED lines=12> */
[----:B------:R-:W5:Y:S04]  /*1240*/  LDS.U16 R115, [R136] ;  /* 0x0000000088737984 */ /* 0x000f680000000400 */
        /* <DEDUP_REMOVED lines=17> */
[----:B0-----:R-:W-:-:S04]  /*1360*/  PRMT R8, RZ, 0x7610, R8 ;  /* 0x00007610ff087816 */ /* 0x001fc80000000008 */
[----:B------:R-:W5:Y:S01]  /*1370*/  @!P0 LDG.E.U16 R7, [R124.64+0x100] ;  /* 0x000100107c078981 */ /* 0x000f62000c1e1500 */
[----:B------:R-:W-:Y:S02]  /*1380*/  ISETP.GE.AND P0, PT, R161, UR11, PT ;  /* 0x0000000ba1007c0c */ /* 0x000fe4000bf06270 */
[----:B------:R-:W-:Y:S01]  /*1390*/  PRMT R11, RZ, 0x7610, R11 ;  /* 0x00007610ff0b7816 */ /* 0x000fe2000000000b */
[----:B------:R-:W5:Y:S01]  /*13a0*/  @!P3 LDG.E.U16 R2, [R124.64+0x40] ;  /* 0x000040107c02b981 */ /* 0x000f62000c1e1500 */
[----:B------:R-:W-:Y:S02]  /*13b0*/  PRMT R4, RZ, 0x7610, R4 ;  /* 0x00007610ff047816 */ /* 0x000fe40000000004 */
[----:B------:R-:W-:Y:S01]  /*13c0*/  PRMT R5, RZ, 0x7610, R5 ;  /* 0x00007610ff057816 */ /* 0x000fe20000000005 */
[----:B------:R-:W5:Y:S06]  /*13d0*/  @!P4 LDG.E.U16 R3, [R124.64] ;  /* 0x000000107c03c981 */ /* 0x000f6c000c1e1500 */
[----:B------:R-:W5:Y:S01]  /*13e0*/  @!P0 LDG.E.U16 R8, [R124.64+0x1c0] ;  /* 0x0001c0107c088981 */ /* 0x000f62000c1e1500 */
[----:B------:R-:W-:-:S02]  /*13f0*/  ISETP.GE.AND P0, PT, R160, UR11, PT ;  /* 0x0000000ba0007c0c */ /* 0x000fc4000bf06270 */
[----:B------:R-:W-:Y:S01]  /*1400*/  PRMT R9, RZ, 0x7610, R9 ;  /* 0x00007610ff097816 */ /* 0x000fe20000000009 */
[----:B------:R-:W5:Y:S01]  /*1410*/  @!P1 LDG.E.U16 R4, [R124.64+0xc0] ;  /* 0x0000c0107c049981 */ /* 0x000f62000c1e1500 */
[----:B------:R-:W-:Y:S02]  /*1420*/  PRMT R6, RZ, 0x7610, R6 ;  /* 0x00007610ff067816 */ /* 0x000fe40000000006 */
[----:B------:R-:W-:Y:S01]  /*1430*/  ISETP.GE.AND P1, PT, R158, UR11, PT ;  /* 0x0000000b9e007c0c */ /* 0x000fe2000bf26270 */
[----:B------:R-:W5:Y:S01]  /*1440*/  @!P2 LDG.E.U16 R5, [R124.64+0x80] ;  /* 0x000080107c05a981 */ /* 0x000f62000c1e1500 */
[----:B------:R-:W-:Y:S02]  /*1450*/  ISETP.GE.AND P2, PT, R157, UR11, PT ;  /* 0x0000000b9d007c0c */ /* 0x000fe4000bf46270 */
[----:B------:R-:W-:Y:S01]  /*1460*/  ISETP.GE.AND P3, PT, R156, UR11, PT ;  /* 0x0000000b9c007c0c */ /* 0x000fe2000bf66270 */
[----:B------:R-:W5:Y:S04]  /*1470*/  @!P5 LDG.E.U16 R9, [R124.64+0x180] ;  /* 0x000180107c09d981 */ /* 0x000f68000c1e1500 */
[----:B------:R-:W5:Y:S01]  /*1480*/  @!P0 LDG.E.U16 R11, [R124.64+0x200] ;  /* 0x000200107c0b8981 */ /* 0x000f62000c1e1500 */
[----:B------:R-:W-:-:S02]  /*1490*/  ISETP.GE.AND P0, PT, R159, UR11, PT ;  /* 0x0000000b9f007c0c */ /* 0x000fc4000bf06270 */
[----:B------:R-:W-:Y:S01]  /*14a0*/  ISETP.GE.AND P4, PT, R155, UR11, PT ;  /* 0x0000000b9b007c0c */ /* 0x000fe2000bf86270 */
[----:B------:R-:W5:Y:S01]  /*14b0*/  @!P6 LDG.E.U16 R6, [R124.64+0x140] ;  /* 0x000140107c06e981 */ /* 0x000f62000c1e1500 */
[----:B------:R-:W-:Y:S02]  /*14c0*/  ISETP.GE.AND P5, PT, R154, UR11, PT ;  /* 0x0000000b9a007c0c */ /* 0x000fe4000bfa6270 */
[----:B------:R-:W-:Y:S02]  /*14d0*/  ISETP.GE.AND P6, PT, R153, UR11, PT ;  /* 0x0000000b99007c0c */ /* 0x000fe4000bfc6270 */
[----:B-1----:R-:W-:Y:S02]  /*14e0*/  PRMT R10, RZ, 0x7610, R10 ;  /* 0x00007610ff0a7816 */ /* 0x002fe4000000000a */
[----:B------:R-:W-:Y:S02]  /*14f0*/  PRMT R13, RZ, 0x7610, R13 ;  /* 0x00007610ff0d7816 */ /* 0x000fe4000000000d */
[----:B--2---:R-:W-:-:S02]  /*1500*/  PRMT R12, RZ, 0x7610, R12 ;  /* 0x00007610ff0c7816 */ /* 0x004fc4000000000c */
[----:B------:R-:W-:Y:S01]  /*1510*/  PRMT R15, RZ, 0x7610, R15 ;  /* 0x00007610ff0f7816 */ /* 0x000fe2000000000f */
[----:B------:R-:W2:Y:S01]  /*1520*/  @!P0 LDG.E.U16 R10, [R124.64+0x240] ;  /* 0x000240107c0a8981 */ /* 0x000ea2000c1e1500 */
[----:B---3--:R-:W-:Y:S02]  /*1530*/  PRMT R14, RZ, 0x7610, R14 ;  /* 0x00007610ff0e7816 */ /* 0x008fe4000000000e */
[----:B------:R-:W-:Y:S01]  /*1540*/  PRMT R17, RZ, 0x7610, R17 ;  /* 0x00007610ff117816 */ /* 0x000fe20000000011 */
[----:B------:R-:W3:Y:S01]  /*1550*/  @!P1 LDG.E.U16 R13, [R124.64+0x280] ;  /* 0x000280107c0d9981 */ /* 0x000ee2000c1e1500 */
[----:B----4-:R-:W-:-:S03]  /*1560*/  PRMT R16, RZ, 0x7610, R16 ;  /* 0x00007610ff107816 */ /* 0x010fc60000000010 */
        /* <DEDUP_REMOVED lines=23> */
[----:B------:R0:W-:Y:S04]  /*16e0*/  STS.U16 [R151+0x40], R2 ;  /* 0x0000400297007388 */ /* 0x0001e80000000400 */
[----:B------:R-:W-:Y:S04]  /*16f0*/  STS.U16 [R150+0x80], R5 ;  /* 0x0000800596007388 */ /* 0x000fe80000000400 */
[----:B------:R-:W-:Y:S04]  /*1700*/  STS.U16 [R149+0xc0], R4 ;  /* 0x0000c00495007388 */ /* 0x000fe80000000400 */
[----:B------:R-:W-:Y:S04]  /*1710*/  STS.U16 [R148+0x100], R7 ;  /* 0x0001000794007388 */ /* 0x000fe80000000400 */
[----:B------:R-:W-:Y:S04]  /*1720*/  STS.U16 [R147+0x140], R6 ;  /* 0x0001400693007388 */ /* 0x000fe80000000400 */
[----:B------:R-:W-:Y:S04]  /*1730*/  STS.U16 [R146+0x180], R9 ;  /* 0x0001800992007388 */ /* 0x000fe80000000400 */
[----:B------:R1:W-:Y:S01]  /*1740*/  STS.U16 [R145+0x1c0], R8 ;  /* 0x0001c00891007388 */ /* 0x0003e20000000400 */
[----:B0-----:R-:W-:-:S03]  /*1750*/  MOV R2, UR18 ;  /* 0x0000001200027c02 */ /* 0x001fc60008000f00 */
[----:B------:R-:W-:Y:S01]  /*1760*/  STS.U16 [R144+0x200], R11 ;  /* 0x0002000b90007388 */ /* 0x000fe20000000400 */
[----:B------:R-:W-:-:S03]  /*1770*/  IMAD.U32 R3, RZ, RZ, UR19 ;  /* 0x00000013ff037e24 */ /* 0x000fc6000f8e00ff */
[----:B--2---:R-:W-:Y:S04]  /*1780*/  STS.U16 [R143+0x240], R10 ;  /* 0x0002400a8f007388 */ /* 0x004fe80000000400 */
[----:B---3--:R-:W-:Y:S04]  /*1790*/  STS.U16 [R142+0x280], R13 ;  /* 0x0002800d8e007388 */ /* 0x008fe80000000400 */
[----:B----4-:R-:W-:Y:S04]  /*17a0*/  STS.U16 [R141+0x2c0], R12 ;  /* 0x0002c00c8d007388 */ /* 0x010fe80000000400 */
[----:B------:R-:W-:Y:S01]  /*17b0*/  STS.U16 [R140+0x300], R15 ;  /* 0x0003000f8c007388 */ /* 0x000fe20000000400 */
[----:B-1----:R-:W-:-:S03]  /*17c0*/  IMAD.WIDE R8, R122, 0x2, R2 ;  /* 0x000000027a087825 */ /* 0x002fc600078e0202 */
        /* <DEDUP_REMOVED lines=37> */
[----:B------:R-:W-:-:S09]  /*1a20*/  ISETP.GE.AND P1, PT, R161, UR11, PT ;  /* 0x0000000ba1007c0c */ /* 0x000fd2000bf26270 */
[----:B------:R0:W5:Y:S01]  /*1a30*/  @!P0 LDG.E.U16 R27, [R8.64+0x180] ;  /* 0x00018010081b8981 */ /* 0x000162000c1e1500 */
[----:B------:R-:W-:-:S03]  /*1a40*/  ISETP.GE.AND P0, PT, R160, UR11, PT ;  /* 0x0000000ba0007c0c */ /* 0x000fc6000bf06270 */
        /* <DEDUP_REMOVED lines=8> */
[----:B------:R0:W5:Y:S02]  /*1ad0*/  @!P0 LDG.E.U16 R26, [R8.64+0x240] ;  /* 0x00024010081a8981 */ /* 0x000164000c1e1500 */
[----:B0-----:R-:W-:Y:S02]  /*1ae0*/  PRMT R8, RZ, 0x5410, R115 ;  /* 0x00005410ff087816 */ /* 0x001fe40000000073 */
        /* <DEDUP_REMOVED lines=114> */
.L_x_5602:
[----:B-123--:R-:W-:Y:S05]  /*2210*/  BSYNC B0 ;  /* 0x0000000000007941 */ /* 0x00efea0003800000 */
.L_x_5601:
        /* <DEDUP_REMOVED lines=39> */
.L_x_5604:
[----:B------:R-:W-:Y:S05]  /*2490*/  BSYNC B0 ;  /* 0x0000000000007941 */ /* 0x000fea0003800000 */
.L_x_5603:
        /* <DEDUP_REMOVED lines=39> */
.L_x_5606:
[----:B------:R-:W-:Y:S05]  /*2710*/  BSYNC B0 ;  /* 0x0000000000007941 */ /* 0x000fea0003800000 */
.L_x_5605:
        /* <DEDUP_REMOVED lines=39> */
.L_x_5608:
[----:B------:R-:W-:Y:S05]  /*2990*/  BSYNC B0 ;  /* 0x0000000000007941 */ /* 0x000fea0003800000 */
.L_x_5607:
        /* <DEDUP_REMOVED lines=39> */
.L_x_5610:
[----:B------:R-:W-:Y:S05]  /*2c10*/  BSYNC B0 ;  /* 0x0000000000007941 */ /* 0x000fea0003800000 */
.L_x_5609:
        /* <DEDUP_REMOVED lines=39> */
.L_x_5612:
[----:B------:R-:W-:Y:S05]  /*2e90*/  BSYNC B0 ;  /* 0x0000000000007941 */ /* 0x000fea0003800000 */
.L_x_5611:
        /* <DEDUP_REMOVED lines=39> */
.L_x_5614:
[----:B------:R-:W-:Y:S05]  /*3110*/  BSYNC B0 ;  /* 0x0000000000007941 */ /* 0x000fea0003800000 */
.L_x_5613:
[----:B------:R-:W-:Y:S01]  /*3120*/  PRMT R178, RZ, 0x5410, R100 ;  /* 0x00005410ffb27816 */ /* 0x000fe20000000064 */
[----:B------:R-:W-:Y:S01]  /*3130*/  BSSY B0, `(.L_x_5615) ;  /* 0x0000027000007945 */ /* 0x000fe20003800000 */
[----:B------:R-:W-:Y:S01]  /*3140*/  PRMT R70, RZ, 0x5410, R70 ;  /* 0x00005410ff467816 */ /* 0x000fe20000000046 */
[----:B------:R-:W-:Y:S01]  /*3150*/  IMAD.MOV.U32 R71, RZ, RZ, RZ ;  /* 0x000000ffff477224 */ /* 0x000fe200078e00ff */
        /* <DEDUP_REMOVED lines=36> */
.L_x_5616:
[----:B------:R-:W-:Y:S05]  /*33a0*/  BSYNC B0 ;  /* 0x0000000000007941 */ /* 0x000fea0003800000 */
.L_x_5615:
[----:B------:R-:W-:Y:S01]  /*33b0*/  PRMT R2, RZ, 0x5410, R2 ;  /* 0x00005410ff027816 */ /* 0x000fe20000000002 */
[----:B------:R-:W-:Y:S01]  /*33c0*/  BSSY B0, `(.L_x_5617) ;  /* 0x0000026000007945 */ /* 0x000fe20003800000 */
[----:B------:R-:W-:Y:S01]  /*33d0*/  FSETP.GTU.FTZ.AND P3, PT, R69, 20, PT ;  /* 0x41a000004500780b */ /* 0x000fe20003f7c000 */
[----:B------:R-:W-:Y:S01]  /*33e0*/  CS2R R66, SRZ ;  /* 0x0000000000427805 */ /* 0x000fe2000001ff00 */
[----:B------:R-:W-:Y:S01]  /*33f0*/  MOV R68, RZ ;  /* 0x000000ff00447202 */ /* 0x000fe20000000f00 */
[----:B------:R-:W-:Y:S02]  /*3400*/  IMAD.MOV.U32 R65, RZ, RZ, RZ ;  /* 0x000000ffff417224 */ /* 0x000fe400078e00ff */
        /* <DEDUP_REMOVED lines=33> */
.L_x_5618:
[----:B------:R-:W-:Y:S05]  /*3620*/  BSYNC B0 ;  /* 0x0000000000007941 */ /* 0x000fea0003800000 */
.L_x_5617:
        /* <DEDUP_REMOVED lines=38> */
.L_x_5620:
[----:B------:R-:W-:Y:S05]  /*3890*/  BSYNC B0 ;  /* 0x0000000000007941 */ /* 0x000fea0003800000 */
.L_x_5619:
[----:B------:R-:W-:Y:S01]  /*38a0*/  BSSY B0, `(.L_x_5621) ;  /* 0x0000026000007945 */ /* 0x000fe20003800000 */
[----:B------:R-:W-:Y:S01]  /*38b0*/  FSETP.GTU.FTZ.AND P1, PT, R59, 20, PT ;  /* 0x41a000003b00780b */ /* 0x000fe20003f3c000 */
[----:B------:R-:W-:Y:S01]  /*38c0*/  IMAD.MOV.U32 R58, RZ, RZ, RZ ;  /* 0x000000ffff3a7224 */ /* 0x000fe200078e00ff */
[----:B------:R-:W-:Y:S01]  /*38d0*/  CS2R R56, SRZ ;  /* 0x0000000000387805 */ /* 0x000fe2000001ff00 */
[----:B------:R-:W-:Y:S01]  /*38e0*/  CS2R R54, SRZ ;  /* 0x0000000000367805 */ /* 0x000fe2000001ff00 */
[----:B------:R-:W-:Y:S01]  /*38f0*/  MOV R53, RZ ;  /* 0x000000ff00357202 */ /* 0x000fe20000000f00 */
        /* <DEDUP_REMOVED lines=32> */
.L_x_5622:
[----:B------:R-:W-:Y:S05]  /*3b00*/  BSYNC B0 ;  /* 0x0000000000007941 */ /* 0x000fea0003800000 */
.L_x_5621:
        /* <DEDUP_REMOVED lines=33> */
.L_x_5624:
[----:B------:R-:W-:Y:S05]  /*3d20*/  BSYNC B0 ;  /* 0x0000000000007941 */ /* 0x000fea0003800000 */
.L_x_5623:
        /* <DEDUP_REMOVED lines=33> */
.L_x_5626:
[----:B------:R-:W-:Y:S05]  /*3f40*/  BSYNC B0 ;  /* 0x0000000000007941 */ /* 0x000fea0003800000 */
.L_x_5625:
        /* <DEDUP_REMOVED lines=33> */
.L_x_5628:
[----:B------:R-:W-:Y:S05]  /*4160*/  BSYNC B0 ;  /* 0x0000000000007941 */ /* 0x000fea0003800000 */
.L_x_5627:
        /* <DEDUP_REMOVED lines=33> */
.L_x_5630:
[----:B------:R-:W-:Y:S05]  /*4380*/  BSYNC B0 ;  /* 0x0000000000007941 */ /* 0x000fea0003800000 */
.L_x_5629:
        /* <DEDUP_REMOVED lines=33> */
.L_x_5632:
[----:B------:R-:W-:Y:S05]  /*45a0*/  BSYNC B0 ;  /* 0x0000000000007941 */ /* 0x000fea0003800000 */
.L_x_5631:
        /* <DEDUP_REMOVED lines=20> */
[----:B------:R-:W-:Y:S01]  /*46f0*/  IMAD.MOV.U32 R35, RZ, RZ, RZ ;  /* 0x000000ffff237224 */ /* 0x000fe200078e00ff */
[----:B------:R-:W-:Y:S01]  /*4700*/  MOV R71, RZ ;  /* 0x000000ff00477202 */ /* 0x000fe20000000f00 */
[----:B------:R-:W-:Y:S01]  /*4710*/  IMAD.MOV.U32 R68, RZ, RZ, RZ ;  /* 0x000000ffff447224 */ /* 0x000fe200078e00ff */
        /* <DEDUP_REMOVED lines=9> */
[----:B------:R-:W-:Y:S01]  /*47b0*/  CS2R R54, SRZ ;  /* 0x0000000000367805 */ /* 0x000fe2000001ff00 */
[----:B------:R-:W-:Y:S01]  /*47c0*/  CS2R R52, SRZ ;  /* 0x0000000000347805 */ /* 0x000fe2000001ff00 */
[----:B------:R-:W-:-:S02]  /*47d0*/  UMOV UR6, URZ ;  /* 0x0000003f00067c82 */ /* 0x000fc40008000000 */
[----:B------:R-:W-:Y:S02]  /*47e0*/  UMOV UR7, URZ ;  /* 0x0000003f00077c82 */ /* 0x000fe40008000000 */
.L_x_5670:
[----:B------:R-:W-:Y:S01]  /*47f0*/  SHF.R.S32.HI R243, RZ, 0x1f, R35 ;  /* 0x0000001ffff37819 */ /* 0x000fe20000011423 */
        /* <DEDUP_REMOVED lines=10> */
[----:B------:R-:W-:-:S02]  /*48a0*/  ISETP.GE.AND P1, PT, R167, UR11, PT ;  /* 0x0000000ba7007c0c */ /* 0x000fc4000bf26270 */
[----:B------:R-:W-:Y:S01]  /*48b0*/  LEA R6, P0, R2, R174, 0x1 ;  /* 0x000000ae02067211 */ /* 0x000fe200078008ff */
[----:B------:R-:W-:Y:S01]  /*48c0*/  IMAD.IADD R0, R3, 0x1, R5 ;  /* 0x0000000103007824 */ /* 0x000fe200078e0205 */
[----:B------:R-:W-:Y:S02]  /*48d0*/  PRMT R9, RZ, 0x7610, R9 ;  /* 0x00007610ff097816 */ /* 0x000fe40000000009 */
[----:B------:R-:W-:Y:S02]  /*48e0*/  LOP3.LUT R164, R122, 0x80, RZ, 0xfc, !PT ;  /* 0x000000807aa47812 */ /* 0x000fe400078efcff */
[--C-:B------:R-:W-:Y:S02]  /*48f0*/  LEA.HI.X R7, R2, R173, R0.reuse, 0x1, P0 ;  /* 0x000000ad02077211 */ /* 0x100fe400000f0c00 */
[----:B------:R-:W-:Y:S02]  /*4900*/  PRMT R0, RZ, 0x7610, R0 ;  /* 0x00007610ff007816 */ /* 0x000fe40000000000 */
[C---:B------:R-:W-:Y:S01]  /*4910*/  LOP3.LUT R163, R122.reuse, 0xa0, RZ, 0xfc, !PT ;  /* 0x000000a07aa37812 */ /* 0x040fe200078efcff */
[----:B0-----:R0:W2:Y:S01]  /*4920*/  @!P2 LDG.E.U16 R9, [R6.64] ;  /* 0x000000100609a981 */ /* 0x0010a2000c1e1500 */
        /* <DEDUP_REMOVED lines=15> */
[----:B----4-:R0:W4:Y:S01]  /*4a20*/  @!P0 LDG.E.U16 R11, [R6.64+0x80] ;  /* 0x00008010060b8981 */ /* 0x010122000c1e1500 */
[C---:B------:R-:W-:Y:S02]  /*4a30*/  LOP3.LUT R159, R122.reuse, 0x120, RZ, 0xfc, !PT ;  /* 0x000001207a9f7812 */ /* 0x040fe400078efcff */
[----:B------:R-:W-:Y:S01]  /*4a40*/  PRMT R15, RZ, 0x7610, R15 ;  /* 0x00007610ff0f7816 */ /* 0x000fe2000000000f */
[----:B------:R0:W5:Y:S01]  /*4a50*/  @!P4 LDG.E.U16 R8, [R6.64+0xc0] ;  /* 0x0000c0100608c981 */ /* 0x000162000c1e1500 */
[C---:B------:R-:W-:Y:S02]  /*4a60*/  LOP3.LUT R158, R122.reuse, 0x140, RZ, 0xfc, !PT ;  /* 0x000001407a9e7812 */ /* 0x040fe400078efcff */
[----:B------:R-:W-:Y:S01]  /*4a70*/  PRMT R12, RZ, 0x7610, R12 ;  /* 0x00007610ff0c7816 */ /* 0x000fe2000000000c */
[----:B------:R0:W5:Y:S01]  /*4a80*/  @!P6 LDG.E.U16 R13, [R6.64+0x100] ;  /* 0x00010010060de981 */ /* 0x000162000c1e1500 */
[----:B------:R-:W-:-:S02]  /*4a90*/  LOP3.LUT R157, R122, 0x160, RZ, 0xfc, !PT ;  /* 0x000001607a9d7812 */ /* 0x000fc400078efcff */
[----:B------:R-:W-:Y:S01]  /*4aa0*/  PRMT R17, RZ, 0x7610, R17 ;  /* 0x00007610ff117816 */ /* 0x000fe20000000011 */
[----:B------:R0:W5:Y:S01]  /*4ab0*/  @!P5 LDG.E.U16 R10, [R6.64+0x140] ;  /* 0x00014010060ad981 */ /* 0x000162000c1e1500 */
[C---:B------:R-:W-:Y:S02]  /*4ac0*/  LOP3.LUT R156, R122.reuse, 0x180, RZ, 0xfc, !PT ;  /* 0x000001807a9c7812 */ /* 0x040fe400078efcff */
[C---:B------:R-:W-:Y:S01]  /*4ad0*/  LOP3.LUT R155, R122.reuse, 0x1a0, RZ, 0xfc, !PT ;  /* 0x000001a07a9b7812 */ /* 0x040fe200078efcff */
[----:B------:R0:W5:Y:S01]  /*4ae0*/  @!P3 LDG.E.U16 R15, [R6.64+0x180] ;  /* 0x00018010060fb981 */ /* 0x000162000c1e1500 */
[----:B------:R-:W-:Y:S02]  /*4af0*/  ISETP.GE.AND P0, PT, R159, UR11, PT ;  /* 0x0000000b9f007c0c */ /* 0x000fe4000bf06270 */
[----:B------:R-:W-:Y:S01]  /*4b00*/  LOP3.LUT R154, R122, 0x1c0, RZ, 0xfc, !PT ;  /* 0x000001c07a9a7812 */ /* 0x000fe200078efcff */
[----:B------:R0:W5:Y:S01]  /*4b10*/  @!P2 LDG.E.U16 R12, [R6.64+0x1c0] ;  /* 0x0001c010060ca981 */ /* 0x000162000c1e1500 */
[----:B------:R-:W-:-:S02]  /*4b20*/  ISETP.GE.AND P4, PT, R158, UR11, PT ;  /* 0x0000000b9e007c0c */ /* 0x000fc4000bf86270 */
[----:B------:R-:W-:Y:S01]  /*4b30*/  LOP3.LUT R153, R122, 0x1e0, RZ, 0xfc, !PT ;  /* 0x000001e07a997812 */ /* 0x000fe200078efcff */
[----:B------:R0:W5:Y:S01]  /*4b40*/  @!P1 LDG.E.U16 R17, [R6.64+0x200] ;  /* 0x0002001006119981 */ /* 0x000162000c1e1500 */
        /* <DEDUP_REMOVED lines=19> */
[----:B------:R-:W-:-:S02]  /*4c80*/  IMAD R4, R184, c[0x0][0x180], RZ ;  /* 0x00006000b8047a24 */ /* 0x000fc400078e02ff */
[----:B------:R-:W-:-:S04]  /*4c90*/  IMAD.WIDE.U32 R2, R185, c[0x0][0x180], RZ ;  /* 0x00006000b9027a25 */ /* 0x000fc800078e00ff */
[----:B------:R-:W-:Y:S02]  /*4ca0*/  IMAD R5, R185, c[0x0][0x184], R4 ;  /* 0x00006100b9057a24 */ /* 0x000fe400078e0204 */
[----:B------:R-:W-:-:S03]  /*4cb0*/  IMAD R4, R243, c[0x0][0x188], RZ ;  /* 0x00006200f3047a24 */ /* 0x000fc600078e02ff */
[----:B------:R-:W-:Y:S01]  /*4cc0*/  IADD3 R3, R3, R5, RZ ;  /* 0x0000000503037210 */ /* 0x000fe20007ffe0ff */
[----:B------:R-:W-:Y:S02]  /*4cd0*/  IMAD R25, R35, c[0x0][0x18c], R4 ;  /* 0x0000630023197a24 */ /* 0x000fe400078e0204 */
[----:B------:R-:W-:Y:S02]  /*4ce0*/  IMAD R22, R243, c[0x0][0x1c0], RZ ;  /* 0x00007000f3167a24 */ /* 0x000fe400078e02ff */
[----:B------:R-:W-:-:S04]  /*4cf0*/  IMAD.WIDE.U32 R2, R35, c[0x0][0x188], R2 ;  /* 0x0000620023027a25 */ /* 0x000fc800078e0002 */
[----:B------:R-:W-:Y:S01]  /*4d00*/  IMAD.WIDE.U32 R4, R35, c[0x0][0x1c0], R122 ;  /* 0x0000700023047a25 */ /* 0x000fe200078e007a */
[----:B------:R-:W-:Y:S02]  /*4d10*/  IADD3 R3, R3, R25, RZ ;  /* 0x0000001903037210 */ /* 0x000fe40007ffe0ff */
[----:B0-----:R-:W-:Y:S01]  /*4d20*/  LEA R6, P0, R2, c[0x0][0x220], 0x2 ;  /* 0x0000880002067a11 */ /* 0x001fe200078010ff */
[----:B------:R-:W-:-:S03]  /*4d30*/  IMAD R27, R35, c[0x0][0x1c4], R22 ;  /* 0x00007100231b7a24 */ /* 0x000fc600078e0216 */
[----:B------:R-:W-:Y:S01]  /*4d40*/  LEA.HI.X R7, R2, c[0x0][0x224], R3, 0x2, P0 ;  /* 0x0000890002077a11 */ /* 0x000fe200000f1403 */
[----:B------:R-:W-:Y:S01]  /*4d50*/  IMAD.IADD R3, R5, 0x1, R27 ;  /* 0x0000000105037824 */ /* 0x000fe200078e021b */
[----:B------:R-:W-:-:S03]  /*4d60*/  LEA R2, P0, R4, R172, 0x1 ;  /* 0x000000ac04027211 */ /* 0x000fc600078008ff */
[----:B------:R0:W5:Y:S01]  /*4d70*/  LDG.E R33, [R6.64] ;  /* 0x0000001006217981 */ /* 0x000162000c1e1900 */
[----:B------:R-:W-:Y:S02]  /*4d80*/  LEA.HI.X R3, R4, R171, R3, 0x1, P0 ;  /* 0x000000ab04037211 */ /* 0x000fe400000f0c03 */
[----:B------:R-:W-:Y:S02]  /*4d90*/  ISETP.GE.AND P0, PT, R122, UR11, PT ;  /* 0x0000000b7a007c0c */ /* 0x000fe4000bf06270 */
[----:B------:R-:W-:Y:S02]  /*4da0*/  PRMT R5, RZ, 0x7610, R5 ;  /* 0x00007610ff057816 */ /* 0x000fe40000000005 */
[----:B------:R-:W-:Y:S02]  /*4db0*/  ISETP.GE.AND P1, PT, R166, UR11, PT ;  /* 0x0000000ba6007c0c */ /* 0x000fe4000bf26270 */
[----:B------:R-:W-:Y:S02]  /*4dc0*/  ISETP.GE.AND P2, PT, R165, UR11, PT ;  /* 0x0000000ba5007c0c */ /* 0x000fe4000bf46270 */
[----:B0-----:R-:W-:-:S02]  /*4dd0*/  PRMT R7, RZ, 0x7610, R7 ;  /* 0x00007610ff077816 */ /* 0x001fc40000000007 */
[----:B------:R-:W-:Y:S02]  /*4de0*/  PRMT R4, RZ, 0x7610, R4 ;  /* 0x00007610ff047816 */ /* 0x000fe40000000004 */
        /* <DEDUP_REMOVED lines=17> */
[----:B------:R-:W-:Y:S04]  /*4f00*/  STS.U16 [R146+0x180], R15 ;  /* 0x0001800f92007388 */ /* 0x000fe80000000400 */
[----:B------:R-:W-:Y:S04]  /*4f10*/  STS.U16 [R145+0x1c0], R12 ;  /* 0x0001c00c91007388 */ /* 0x000fe80000000400 */
[----:B------:R-:W-:Y:S01]  /*4f20*/  STS.U16 [R144+0x200], R17 ;  /* 0x0002001190007388 */ /* 0x000fe20000000400 */
[----:B0-----:R-:W-:-:S03]  /*4f30*/  PRMT R0, RZ, 0x7610, R0 ;  /* 0x00007610ff007816 */ /* 0x001fc60000000000 */
[----:B------:R-:W-:Y:S04]  /*4f40*/  STS.U16 [R143+0x240], R14 ;  /* 0x0002400e8f007388 */ /* 0x000fe80000000400 */
[----:B------:R-:W-:Y:S04]  /*4f50*/  STS.U16 [R142+0x280], R19 ;  /* 0x000280138e007388 */ /* 0x000fe80000000400 */
[----:B------:R-:W-:Y:S04]  /*4f60*/  STS.U16 [R141+0x2c0], R16 ;  /* 0x0002c0108d007388 */ /* 0x000fe80000000400 */
[----:B------:R0:W-:Y:S04]  /*4f70*/  STS.U16 [R140+0x300], R21 ;  /* 0x000300158c007388 */ /* 0x0001e80000000400 */
[----:B------:R-:W-:Y:S04]  /*4f80*/  STS.U16 [R139+0x340], R18 ;  /* 0x000340128b007388 */ /* 0x000fe80000000400 */
[----:B-1----:R1:W-:Y:S04]  /*4f90*/  STS.U16 [R138+0x380], R23 ;  /* 0x000380178a007388 */ /* 0x0023e80000000400 */
[----:B------:R-:W-:Y:S01]  /*4fa0*/  STS.U16 [R137+0x3c0], R20 ;  /* 0x0003c01489007388 */ /* 0x000fe20000000400 */
[----:B------:R-:W-:-:S06]  /*4fb0*/  NOP ;  /* 0x0000000000007918 */ /* 0x000fcc0000000000 */
[----:B------:R2:W3:Y:S01]  /*4fc0*/  @!P0 LDG.E.U16 R5, [R2.64] ;  /* 0x0000001002058981 */ /* 0x0004e2000c1e1500 */
[----:B------:R-:W-:-:S03]  /*4fd0*/  ISETP.GE.AND P0, PT, R167, UR11, PT ;  /* 0x0000000ba7007c0c */ /* 0x000fc6000bf06270 */
[----:B------:R2:W4:Y:S01]  /*4fe0*/  @!P1 LDG.E.U16 R7, [R2.64+0x80] ;  /* 0x0000801002079981 */ /* 0x000522000c1e1500 */
[----:B------:R-:W-:-:S03]  /*4ff0*/  ISETP.GE.AND P1, PT, R162, UR11, PT ;  /* 0x0000000ba2007c0c */ /* 0x000fc6000bf26270 */
[----:B------:R2:W5:Y:S01]  /*5000*/  @!P2 LDG.E.U16 R4, [R2.64+0xc0] ;  /* 0x0000c0100204a981 */ /* 0x000562000c1e1500 */
[----:B------:R-:W-:Y:S02]  /*5010*/  ISETP.GE.AND P2, PT, R161, UR11, PT ;  /* 0x0000000ba1007c0c */ /* 0x000fe4000bf46270 */
[----:B0-----:R-:W-:Y:S01]  /*5020*/  PRMT R21, RZ, 0x7610, R21 ;  /* 0x00007610ff157816 */ /* 0x001fe20000000015 */
[----:B------:R-:W-:Y:S04]  /*5030*/  LDS.U16 R210, [R136+0x1e] ;  /* 0x00001e0088d27984 */ /* 0x000fe80000000400 */
[----:B------:R2:W4:Y:S01]  /*5040*/  @!P0 LDG.E.U16 R0, [R2.64+0x40] ;  /* 0x0000401002008981 */ /* 0x000522000c1e1500 */
[----:B------:R-:W-:Y:S02]  /*5050*/  ISETP.GE.AND P0, PT, R163, UR11, PT ;  /* 0x0000000ba3007c0c */ /* 0x000fe4000bf06270 */
[----:B-1----:R-:W-:Y:S01]  /*5060*/  PRMT R23, RZ, 0x7610, R23 ;  /* 0x00007610ff177816 */ /* 0x002fe20000000017 */
        /* <DEDUP_REMOVED lines=19> */
[----:B------:R2:W5:Y:S01]  /*51a0*/  @!P0 LDG.E.U16 R28, [R2.64+0x340] ;  /* 0x00034010021c8981 */ /* 0x000562000c1e1500 */
[----:B------:R-:W-:-:S02]  /*51b0*/  IADD3 R130, R175, 0x20, RZ ;  /* 0x00000020af827810 */ /* 0x000fc40007ffe0ff */
[C---:B------:R-:W-:Y:S01]  /*51c0*/  IADD3 R128, R175.reuse, 0x40, RZ ;  /* 0x00000040af807810 */ /* 0x040fe20007ffe0ff */
[----:B------:R-:W-:Y:S01]  /*51d0*/  LDS.U16 R20, [R136] ;  /* 0x0000000088147984 */ /* 0x000fe20000000400 */
[CC--:B------:R-:W-:Y:S02]  /*51e0*/  LEA.HI.SX32 R152, R175.reuse, R175.reuse, 0x1b ;  /* 0x000000afaf987211 */ /* 0x0c0fe400078fdaff */
[C---:B------:R-:W-:Y:S01]  /*51f0*/  IADD3 R32, R175.reuse, 0x60, RZ ;  /* 0x00000060af207810 */ /* 0x040fe20007ffe0ff */
[----:B------:R-:W-:Y:S01]  /*5200*/  LDS.U16 R19, [R136+0x2] ;  /* 0x0000020088137984 */ /* 0x000fe20000000400 */
[----:B--2---:R-:W-:Y:S02]  /*5210*/  IADD3 R2, R175, 0x80, RZ ;  /* 0x00000080af027810 */ /* 0x004fe40007ffe0ff */
[-C--:B------:R-:W-:Y:S01]  /*5220*/  LEA.HI.SX32 R130, R130, R175.reuse, 0x1b ;  /* 0x000000af82827211 */ /* 0x080fe200078fdaff */
[----:B------:R-:W-:Y:S01]  /*5230*/  LDS.U16 R18, [R136+0x4] ;  /* 0x0000040088127984 */ /* 0x000fe20000000400 */
[----:B------:R-:W-:-:S02]  /*5240*/  LEA.HI.SX32 R2, R2, R175, 0x1b ;  /* 0x000000af02027211 */ /* 0x000fc400078fdaff */
[-C--:B------:R-:W-:Y:S01]  /*5250*/  LEA.HI.SX32 R128, R128, R175.reuse, 0x1b ;  /* 0x000000af80807211 */ /* 0x080fe200078fdaff */
[----:B------:R-:W-:Y:S01]  /*5260*/  LDS.U16 R17, [R136+0x6] ;  /* 0x0000060088117984 */ /* 0x000fe20000000400 */
[----:B------:R-:W-:Y:S02]  /*5270*/  SHF.L.U32 R148, R2, 0x1, RZ ;  /* 0x0000000102947819 */ /* 0x000fe400000006ff */
[----:B------:R-:W-:Y:S01]  /*5280*/  SHF.L.U32 R152, R152, 0x1, RZ ;  /* 0x0000000198987819 */ /* 0x000fe200000006ff */
[----:B------:R-:W-:Y:S01]  /*5290*/  LDS.U16 R16, [R136+0x8] ;  /* 0x0000080088107984 */ /* 0x000fe20000000400 */
[-C--:B------:R-:W-:Y:S02]  /*52a0*/  LEA.HI.SX32 R32, R32, R175.reuse, 0x1b ;  /* 0x000000af20207211 */ /* 0x080fe400078fdaff */
[----:B------:R-:W-:Y:S01]  /*52b0*/  IADD3 R2, R175, 0x100, RZ ;  /* 0x00000100af027810 */ /* 0x000fe20007ffe0ff */
[----:B------:R-:W-:Y:S01]  /*52c0*/  LDS.U16 R14, [R136+0xa] ;  /* 0x00000a00880e7984 */ /* 0x000fe20000000400 */
[----:B------:R-:W-:Y:S01]  /*52d0*/  SHF.L.U32 R151, R130, 0x1, RZ ;  /* 0x0000000182977819 */ /* 0x000fe200000006ff */
[----:B------:R-:W-:Y:S01]  /*52e0*/  IMAD.SHL.U32 R150, R128, 0x2, RZ ;  /* 0x0000000280967824 */ /* 0x000fe200078e00ff */
[----:B------:R-:W-:Y:S01]  /*52f0*/  SHF.L.U32 R149, R32, 0x1, RZ ;  /* 0x0000000120957819 */ /* 0x000fe200000006ff */
[----:B------:R-:W-:Y:S01]  /*5300*/  LDS.U16 R12, [R136+0xc] ;  /* 0x00000c00880c7984 */ /* 0x000fe20000000400 */
[----:B------:R-:W-:-:S03]  /*5310*/  LEA.HI.SX32 R2, R2, R175, 0x1b ;  /* 0x000000af02027211 */ /* 0x000fc600078fdaff */
[----:B------:R-:W-:Y:S01]  /*5320*/  LDS.U16 R15, [R136+0xe] ;  /* 0x00000e00880f7984 */ /* 0x000fe20000000400 */
[----:B------:R-:W-:-:S03]  /*5330*/  IADD3 R32, R175, 0xe0, RZ ;  /* 0x000000e0af207810 */ /* 0x000fc60007ffe0ff */
[----:B------:R-:W-:Y:S04]  /*5340*/  LDS.U16 R13, [R136+0x10] ;  /* 0x00001000880d7984 */ /* 0x000fe80000000400 */
[----:B------:R-:W-:Y:S04]  /*5350*/  LDS.U16 R10, [R136+0x12] ;  /* 0x00001200880a7984 */ /* 0x000fe80000000400 */
[----:B------:R-:W-:Y:S04]  /*5360*/  LDS.U16 R11, [R136+0x14] ;  /* 0x00001400880b7984 */ /* 0x000fe80000000400 */
[----:B------:R-:W-:Y:S04]  /*5370*/  LDS.U16 R8, [R136+0x16] ;  /* 0x0000160088087984 */ /* 0x000fe80000000400 */
[----:B------:R-:W-:Y:S04]  /*5380*/  LDS.U16 R9, [R136+0x18] ;  /* 0x0000180088097984 */ /* 0x000fe80000000400 */
[----:B------:R-:W-:Y:S04]  /*5390*/  LDS.U16 R197, [R136+0x1a] ;  /* 0x00001a0088c57984 */ /* 0x000fe80000000400 */
[----:B------:R-:W-:Y:S01]  /*53a0*/  LDS.U16 R209, [R136+0x1c] ;  /* 0x00001c0088d17984 */ /* 0x000fe20000000400 */
[----:B------:R-:W-:Y:S01]  /*53b0*/  IMAD.SHL.U32 R144, R2, 0x2, RZ ;  /* 0x0000000202907824 */ /* 0x000fe200078e00ff */
[----:B------:R-:W-:-:S02]  /*53c0*/  IADD3 R130, R175, 0xa0, RZ ;  /* 0x000000a0af827810 */ /* 0x000fc40007ffe0ff */
[-C--:B------:R-:W-:Y:S02]  /*53d0*/  LEA.HI.SX32 R32, R32, R175.reuse, 0x1b ;  /* 0x000000af20207211 */ /* 0x080fe400078fdaff */
[C---:B------:R-:W-:Y:S02]  /*53e0*/  IADD3 R2, R175.reuse, 0x160, RZ ;  /* 0x00000160af027810 */ /* 0x040fe40007ffe0ff */
[----:B------:R-:W-:Y:S02]  /*53f0*/  IADD3 R128, R175, 0xc0, RZ ;  /* 0x000000c0af807810 */ /* 0x000fe40007ffe0ff */
[-C--:B------:R-:W-:Y:S02]  /*5400*/  LEA.HI.SX32 R130, R130, R175.reuse, 0x1b ;  /* 0x000000af82827211 */ /* 0x080fe400078fdaff */
[----:B------:R-:W-:Y:S02]  /*5410*/  SHF.L.U32 R145, R32, 0x1, RZ ;  /* 0x0000000120917819 */ /* 0x000fe400000006ff */
[----:B------:R-:W-:-:S02]  /*5420*/  LEA.HI.SX32 R2, R2, R175, 0x1b ;  /* 0x000000af02027211 */ /* 0x000fc400078fdaff */
[C---:B------:R-:W-:Y:S02]  /*5430*/  IADD3 R32, R175.reuse, 0x120, RZ ;  /* 0x00000120af207810 */ /* 0x040fe40007ffe0ff */
[-C--:B------:R-:W-:Y:S01]  /*5440*/  LEA.HI.SX32 R128, R128, R175.reuse, 0x1b ;  /* 0x000000af80807211 */ /* 0x080fe200078fdaff */
[----:B------:R-:W-:Y:S01]  /*5450*/  IMAD.SHL.U32 R147, R130, 0x2, RZ ;  /* 0x0000000282937824 */ /* 0x000fe200078e00ff */
[----:B------:R-:W-:Y:S01]  /*5460*/  LEA.HI.SX32 R32, R32, R175, 0x1b ;  /* 0x000000af20207211 */ /* 0x000fe200078fdaff */
[----:B------:R-:W-:Y:S01]  /*5470*/  IMAD.SHL.U32 R141, R2, 0x2, RZ ;  /* 0x00000002028d7824 */ /* 0x000fe200078e00ff */
[----:B------:R-:W-:Y:S02]  /*5480*/  SHF.L.U32 R146, R128, 0x1, RZ ;  /* 0x0000000180927819 */ /* 0x000fe400000006ff */
[----:B------:R-:W-:Y:S02]  /*5490*/  IADD3 R2, R175, 0x1c0, RZ ;  /* 0x000001c0af027810 */ /* 0x000fe40007ffe0ff */
[----:B------:R-:W-:-:S02]  /*54a0*/  SHF.L.U32 R143, R32, 0x1, RZ ;  /* 0x00000001208f7819 */ /* 0x000fc400000006ff */
[----:B------:R-:W-:Y:S01]  /*54b0*/  LEA.HI.SX32 R2, R2, R175, 0x1b ;  /* 0x000000af02027211 */ /* 0x000fe200078fdaff */
[----:B------:R-:W-:Y:S01]  /*54c0*/  FMUL.FTZ R126, R33, 1.4426950216293334961 ;  /* 0x3fb8aa3b217e7820 */ /* 0x000fe20000410000 */
[----:B------:R-:W-:Y:S02]  /*54d0*/  ISETP.NE.AND P1, PT, R176, RZ, PT ;  /* 0x000000ffb000720c */ /* 0x000fe40003f25270 */
[----:B------:R-:W-:Y:S01]  /*54e0*/  SHF.L.U32 R138, R2, 0x1, RZ ;  /* 0x00000001028a7819 */ /* 0x000fe200000006ff */
[----:B------:R-:W-:-:S06]  /*54f0*/  FMUL.FTZ R188, R126, R91 ;  /* 0x0000005b7ebc7220 */ /* 0x000fcc0000410000 */
[----:B------:R-:W0:Y:S01]  /*5500*/  MUFU.EX2 R188, R188 ;  /* 0x000000bc00bc7308 */ /* 0x000e220000000800 */
[----:B------:R-:W-:Y:S01]  /*5510*/  ISETP.NE.AND P2, PT, R176, 0x1f, PT ;  /* 0x0000001fb000780c */ /* 0x000fe20003f45270 */
        /* <DEDUP_REMOVED lines=14> */
[----:B------:R-:W-:Y:S01]  /*5600*/  FMUL.FTZ R215, R126, R64 ;  /* 0x000000407ed77220 */ /* 0x000fe20000410000 */
[----:B------:R-:W1:Y:S08]  /*5610*/  MUFU.EX2 R249, R249 ;  /* 0x000000f900f97308 */ /* 0x000e700000000800 */
[----:B------:R-:W2:Y:S01]  /*5620*/  MUFU.EX2 R195, R195 ;  /* 0x000000c300c37308 */ /* 0x000ea20000000800 */
[----:B---3--:R-:W-:Y:S04]  /*5630*/  STS.U16 [R152+0x420], R5 ;  /* 0x0004200598007388 */ /* 0x008fe80000000400 */
[----:B----4-:R3:W-:Y:S04]  /*5640*/  STS.U16 [R151+0x460], R0 ;  /* 0x0004600097007388 */ /* 0x0107e80000000400 */
[----:B------:R-:W-:Y:S04]  /*5650*/  STS.U16 [R150+0x4a0], R7 ;  /* 0x0004a00796007388 */ /* 0x000fe80000000400 */
[----:B-----5:R4:W-:Y:S01]  /*5660*/  STS.U16 [R149+0x4e0], R4 ;  /* 0x0004e00495007388 */ /* 0x0209e20000000400 */
[----:B---3--:R-:W-:-:S04]  /*5670*/  IADD3 R0, R175, 0x180, RZ ;  /* 0x00000180af007810 */ /* 0x008fc80007ffe0ff */
[-C--:B------:R-:W-:Y:S02]  /*5680*/  LEA.HI.SX32 R0, R0, R175.reuse, 0x1b ;  /* 0x000000af00007211 */ /* 0x080fe400078fdaff */
[C---:B----4-:R-:W-:Y:S02]  /*5690*/  IADD3 R4, R175.reuse, 0x140, RZ ;  /* 0x00000140af047810 */ /* 0x050fe40007ffe0ff */
[----:B------:R-:W-:Y:S02]  /*56a0*/  SHF.L.U32 R140, R0, 0x1, RZ ;  /* 0x00000001008c7819 */ /* 0x000fe400000006ff */
[----:B------:R-:W-:Y:S02]  /*56b0*/  LEA.HI.SX32 R4, R4, R175, 0x1b ;  /* 0x000000af04047211 */ /* 0x000fe400078fdaff */
[----:B------:R-:W-:Y:S02]  /*56c0*/  IADD3 R0, R175, 0x1e0, RZ ;  /* 0x000001e0af007810 */ /* 0x000fe40007ffe0ff */
[----:B------:R-:W-:-:S02]  /*56d0*/  SHF.L.U32 R142, R4, 0x1, RZ ;  /* 0x00000001048e7819 */ /* 0x000fc400000006ff */
[C---:B------:R-:W-:Y:S02]  /*56e0*/  IADD3 R4, R175.reuse, 0x1a0, RZ ;  /* 0x000001a0af047810 */ /* 0x040fe40007ffe0ff */
[-C--:B------:R-:W-:Y:S01]  /*56f0*/  LEA.HI.SX32 R137, R0, R175.reuse, 0x1b ;  /* 0x000000af00897211 */ /* 0x080fe200078fdaff */
[----:B------:R-:W-:Y:S01]  /*5700*/  IMAD.SHL.U32 R0, R175, 0x10, RZ ;  /* 0x00000010af007824 */ /* 0x000fe200078e00ff */
[----:B------:R-:W-:Y:S01]  /*5710*/  STS.U16 [R148+0x520], R21 ;  /* 0x0005201594007388 */ /* 0x000fe20000000400 */
[----:B------:R-:W-:-:S03]  /*5720*/  LEA.HI.SX32 R4, R4, R175, 0x1b ;  /* 0x000000af04047211 */ /* 0x000fc600078fdaff */
[----:B------:R-:W-:Y:S01]  /*5730*/  STS.U16 [R147+0x560], R6 ;  /* 0x0005600693007388 */ /* 0x000fe20000000400 */
[----:B------:R-:W-:-:S03]  /*5740*/  LEA.HI.SX32 R0, R0, R0, 0x1b ;  /* 0x0000000000007211 */ /* 0x000fc600078fdaff */
[----:B------:R-:W-:Y:S01]  /*5750*/  STS.U16 [R146+0x5a0], R23 ;  /* 0x0005a01792007388 */ /* 0x000fe20000000400 */
[----:B------:R-:W-:-:S03]  /*5760*/  SHF.L.U32 R139, R4, 0x1, RZ ;  /* 0x00000001048b7819 */ /* 0x000fc600000006ff */
[----:B------:R-:W-:Y:S01]  /*5770*/  STS.U16 [R145+0x5e0], R22 ;  /* 0x0005e01691007388 */ /* 0x000fe20000000400 */
[----:B------:R-:W-:-:S03]  /*5780*/  SHF.L.U32 R137, R137, 0x1, RZ ;  /* 0x0000000189897819 */ /* 0x000fc600000006ff */
[----:B------:R-:W-:Y:S01]  /*5790*/  STS.U16 [R144+0x620], R25 ;  /* 0x0006201990007388 */ /* 0x000fe20000000400 */
[----:B------:R-:W-:-:S03]  /*57a0*/  IMAD.SHL.U32 R136, R0, 0x2, RZ ;  /* 0x0000000200887824 */ /* 0x000fc600078e00ff */
        /* <DEDUP_REMOVED lines=8> */
[----:B------:R-:W4:Y:S01]  /*5830*/  LDS.U16 R4, [R136+0x438] ;  /* 0x0004380088047984 */ /* 0x000f220000000400 */
[----:B------:R-:W-:Y:S02]  /*5840*/  LEA R0, R34, R35, 0x8 ;  /* 0x0000002322007211 */ /* 0x000fe400078e40ff */
[----:B------:R-:W-:Y:S01]  /*5850*/  @P1 IADD3 R0, R176, 0x200, RZ ;  /* 0x00000200b0001810 */ /* 0x000fe20007ffe0ff */
[----:B------:R-:W5:Y:S03]  /*5860*/  LDS.U16 R29, [R136+0x43c] ;  /* 0x00043c00881d7984 */ /* 0x000f660000000400 */
[----:B---3--:R-:W-:Y:S01]  /*5870*/  SHF.L.U32 R31, R0, 0x2, RZ ;  /* 0x00000002001f7819 */ /* 0x008fe200000006ff */
[----:B------:R-:W3:Y:S04]  /*5880*/  LDS.U16 R32, [R136+0x43e] ;  /* 0x00043e0088207984 */ /* 0x000ee80000000400 */
        /* <DEDUP_REMOVED lines=13> */
[----:B0-----:R4:W-:Y:S02]  /*5960*/  STS [R31+0x1af8], R188 ;  /* 0x001af8bc1f007388 */ /* 0x0019e40000000800 */
[----:B----4-:R-:W-:-:S02]  /*5970*/  PRMT R31, RZ, 0x5410, R4 ;  /* 0x00005410ff1f7816 */ /* 0x010fc40000000004 */
[----:B------:R-:W-:Y:S06]  /*5980*/  BAR.SYNC.DEFER_BLOCKING 0x0 ;  /* 0x0000000000007b1d */ /* 0x000fec0000010000 */
[----:B------:R0:W4:Y:S01]  /*5990*/  @P2 LDS R4, [R176.X4+0x22fc] ;  /* 0x0022fc00b0042984 */ /* 0x0001220000004800 */
[----:B------:R-:W0:Y:S01]  /*59a0*/  MUFU.EX2 R201, R201 ;  /* 0x000000c900c97308 */ /* 0x000e220000000800 */
[----:B-----5:R-:W-:Y:S02]  /*59b0*/  PRMT R204, RZ, 0x5410, R29 ;  /* 0x00005410ffcc7816 */ /* 0x020fe4000000001d */
[----:B---3--:R-:W-:-:S05]  /*59c0*/  PRMT R29, RZ, 0x5410, R32 ;  /* 0x00005410ff1d7816 */ /* 0x008fca0000000020 */
[----:B------:R-:W3:Y:S01]  /*59d0*/  MUFU.EX2 R240, R240 ;  /* 0x000000f000f07308 */ /* 0x000ee20000000800 */
        /* <DEDUP_REMOVED lines=12> */
[----:B------:R-:W-:Y:S01]  /*5aa0*/  FMUL.FTZ R204, R73, R204 ;  /* 0x000000cc49cc7220 */ /* 0x000fe20000410000 */
[----:B------:R-:W-:Y:S01]  /*5ab0*/  BSSY B0, `(.L_x_5634) ;  /* 0x000000d000007945 */ /* 0x000fe20003800000 */
[----:B------:R-:W-:-:S02]  /*5ac0*/  FMUL.FTZ R212, R70, R29 ;  /* 0x0000001d46d47220 */ /* 0x000fc40000410000 */
[----:B------:R-:W-:Y:S02]  /*5ad0*/  FMUL.FTZ R198, R75, R6 ;  /* 0x000000064bc67220 */ /* 0x000fe40000410000 */
[----:B-1----:R-:W-:Y:S01]  /*5ae0*/  FFMA.FTZ R28, R249, R212, R204 ;  /* 0x000000d4f91c7223 */ /* 0x002fe200000100cc */
[----:B------:R-:W-:Y:S05]  /*5af0*/  @P2 BRA `(.L_x_5635) ;  /* 0x0000008000002947 */ /* 0x000fea0003800000 */
[----:B--234-:R-:W-:-:S13]  /*5b00*/  ISETP.NE.AND P0, PT, R168, c[0x0][0x174], PT ;  /* 0x00005d00a8007a0c */ /* 0x01cfda0003f05270 */
[----:B------:R-:W-:-:S04]  /*5b10*/  @P0 IADD3 R29, -R170, c[0x0][0x174], RZ ;  /* 0x00005d00aa1d0a10 */ /* 0x000fc80007ffe1ff */
[----:B------:R-:W-:-:S04]  /*5b20*/  @P0 LEA.HI R4, R29, R29, RZ, 0x1 ;  /* 0x0000001d1d040211 */ /* 0x000fc800078f08ff */
[----:B------:R-:W-:-:S05]  /*5b30*/  @P0 LOP3.LUT R4, R4, 0xfffffe, RZ, 0xc0, !PT ;  /* 0x00fffffe04040812 */ /* 0x000fca00078ec0ff */
[----:B------:R-:W-:Y:S01]  /*5b40*/  @P0 IMAD.IADD R6, R29, 0x1, -R4 ;  /* 0x000000011d060824 */ /* 0x000fe200078e0a04 */
[----:B------:R-:W-:-:S04]  /*5b50*/  HFMA2.MMA R4, -RZ, RZ, 1.875, 0 ;  /* 0x3f800000ff047435 */ /* 0x000fc800000001ff */
[----:B------:R-:W-:-:S06]  /*5b60*/  @P0 LEA R6, R6, R35, 0x8 ;  /* 0x0000002306060211 */ /* 0x000fcc00078e40ff */
[----:B------:R1:W2:Y:S02]  /*5b70*/  @P0 LDS R4, [R6.X4+0x1af8] ;  /* 0x001af80006040984 */ /* 0x0002a40000004800 */
.L_x_5635:
[----:B--234-:R-:W-:Y:S05]  /*5b80*/  BSYNC B0 ;  /* 0x0000000000007941 */ /* 0x01cfea0003800000 */
.L_x_5634:
[----:B------:R-:W-:Y:S01]  /*5b90*/  FMUL.FTZ R30, R249, R4 ;  /* 0x00000004f91e7220 */ /* 0x000fe20000410000 */
[----:B------:R-:W-:Y:S01]  /*5ba0*/  PRMT R27, RZ, 0x5410, R27 ;  /* 0x00005410ff1b7816 */ /* 0x000fe2000000001b */
[C---:B0-----:R-:W-:Y:S01]  /*5bb0*/  FFMA.FTZ R29, R215.reuse, R28, R198 ;  /* 0x0000001cd71d7223 */ /* 0x041fe200000100c6 */
[----:B------:R-:W-:Y:S01]  /*5bc0*/  PRMT R28, RZ, 0x5410, R5 ;  /* 0x00005410ff1c7816 */ /* 0x000fe20000000005 */
[----:B-1----:R-:W-:Y:S01]  /*5bd0*/  FMUL.FTZ R6, R76, R31 ;  /* 0x0000001f4c067220 */ /* 0x002fe20000410000 */
[----:B------:R-:W-:Y:S01]  /*5be0*/  PRMT R223, RZ, 0x5410, R26 ;  /* 0x00005410ffdf7816 */ /* 0x000fe2000000001a */
[----:B------:R-:W-:Y:S01]  /*5bf0*/  FMUL.FTZ R30, R215, R30 ;  /* 0x0000001ed71e7220 */ /* 0x000fe20000410000 */
[----:B------:R-:W-:Y:S01]  /*5c00*/  PRMT R26, RZ, 0x5410, R25 ;  /* 0x00005410ff1a7816 */ /* 0x000fe20000000019 */
[----:B------:R-:W-:Y:S01]  /*5c10*/  FMUL.FTZ R5, R79, R28 ;  /* 0x0000001c4f057220 */ /* 0x000fe20000410000 */
[----:B------:R-:W-:Y:S01]  /*5c20*/  PRMT R25, RZ, 0x5410, R0 ;  /* 0x00005410ff197816 */ /* 0x000fe20000000000 */
[C---:B------:R-:W-:Y:S01]  /*5c30*/  FFMA.FTZ R28, R219.reuse, R29, R6 ;  /* 0x0000001ddb1c7223 */ /* 0x040fe20000010006 */
        /* <DEDUP_REMOVED lines=12> */
[----:B------:R-:W-:Y:S01]  /*5d00*/  MOV R126, 0x3f800000 ;  /* 0x3f800000007e7802 */ /* 0x000fe20000000f00 */
[----:B------:R-:W-:Y:S01]  /*5d10*/  FMUL.FTZ R29, R226, R29 ;  /* 0x0000001de21d7220 */ /* 0x000fe20000410000 */
[----:B------:R-:W-:Y:S01]  /*5d20*/  HFMA2.MMA R186, -RZ, RZ, 0, 0 ;  /* 0x00000000ffba7435 */ /* 0x000fe200000001ff */
[----:B------:R-:W-:-:S02]  /*5d30*/  FMUL.FTZ R221, R85, R26 ;  /* 0x0000001a55dd7220 */ /* 0x000fc40000410000 */
[C---:B------:R-:W-:Y:S02]  /*5d40*/  FFMA.FTZ R28, R222.reuse, R28, R223 ;  /* 0x0000001cde1c7223 */ /* 0x040fe400000100df */
        /* <DEDUP_REMOVED lines=10> */
[----:B------:R-:W-:Y:S01]  /*5df0*/  FMUL.FTZ R207, R95, R22 ;  /* 0x000000165fcf7220 */ /* 0x000fe20000410000 */
[----:B------:R-:W-:Y:S01]  /*5e00*/  PRMT R22, RZ, 0x5410, R7 ;  /* 0x00005410ff167816 */ /* 0x000fe20000000007 */
[----:B------:R-:W-:Y:S01]  /*5e10*/  FFMA.FTZ R28, R208, R28, R237 ;  /* 0x0000001cd01c7223 */ /* 0x000fe200000100ed */
[----:B------:R-:W-:Y:S01]  /*5e20*/  LOP3.LUT R7, R176, 0x1f, RZ, 0xc0, !PT ;  /* 0x0000001fb0077812 */ /* 0x000fe200078ec0ff */
[----:B------:R-:W-:-:S02]  /*5e30*/  FMUL.FTZ R23, R208, R23 ;  /* 0x00000017d0177220 */ /* 0x000fc40000410000 */
[----:B------:R-:W-:Y:S01]  /*5e40*/  FMUL.FTZ R205, R96, R21 ;  /* 0x0000001560cd7220 */ /* 0x000fe20000410000 */
[C---:B------:R-:W-:Y:S01]  /*5e50*/  ISETP.NE.AND P0, PT, R7.reuse, 0x1f, PT ;  /* 0x0000001f0700780c */ /* 0x040fe20003f05270 */
[C---:B------:R-:W-:Y:S01]  /*5e60*/  FFMA.FTZ R28, R244.reuse, R28, R207 ;  /* 0x0000001cf41c7223 */ /* 0x040fe200000100cf */
[----:B------:R-:W-:Y:S01]  /*5e70*/  ISETP.GE.U32.AND P4, PT, R7, 0x18, PT ;  /* 0x000000180700780c */ /* 0x000fe20003f86070 */
        /* <DEDUP_REMOVED lines=12> */
[----:B------:R-:W-:Y:S01]  /*5f40*/  IMAD.MOV.U32 R127, RZ, RZ, RZ ;  /* 0x000000ffff7f7224 */ /* 0x000fe200078e00ff */
[----:B------:R-:W0:Y:S04]  /*5f50*/  SHFL.DOWN PT, R2, R235, 0x1, 0x1f ;  /* 0x08201f00eb027f89 */ /* 0x000e2800000e0000 */
[----:B------:R-:W1:Y:S01]  /*5f60*/  SHFL.DOWN PT, R3, R216, 0x1, 0x1f ;  /* 0x08201f00d8037f89 */ /* 0x000e6200000e0000 */
[----:B0-----:R-:W-:-:S02]  /*5f70*/  @P0 FFMA.FTZ R235, R216, R2, R235 ;  /* 0x00000002d8eb0223 */ /* 0x001fc400000100eb */
[----:B-1----:R-:W-:-:S03]  /*5f80*/  @P0 FMUL.FTZ R216, R216, R3 ;  /* 0x00000003d8d80220 */ /* 0x002fc60000410000 */
[----:B------:R-:W0:Y:S01]  /*5f90*/  SHFL.DOWN PT, R2, R235, 0x2, 0x1f ;  /* 0x08401f00eb027f89 */ /* 0x000e2200000e0000 */
[----:B------:R-:W-:-:S03]  /*5fa0*/  ISETP.GE.U32.AND P0, PT, R7, 0x1e, PT ;  /* 0x0000001e0700780c */ /* 0x000fc60003f06070 */
[----:B------:R-:W1:Y:S10]  /*5fb0*/  SHFL.DOWN PT, R3, R216, 0x2, 0x1f ;  /* 0x08401f00d8037f89 */ /* 0x000e7400000e0000 */
[----:B0-----:R-:W-:-:S02]  /*5fc0*/  @!P0 FFMA.FTZ R235, R216, R2, R235 ;  /* 0x00000002d8eb8223 */ /* 0x001fc400000100eb */
[----:B-1----:R-:W-:-:S03]  /*5fd0*/  @!P0 FMUL.FTZ R216, R216, R3 ;  /* 0x00000003d8d88220 */ /* 0x002fc60000410000 */
[----:B------:R-:W0:Y:S01]  /*5fe0*/  SHFL.DOWN PT, R2, R235, 0x4, 0x1f ;  /* 0x08801f00eb027f89 */ /* 0x000e2200000e0000 */
[----:B------:R-:W-:-:S03]  /*5ff0*/  ISETP.GE.U32.AND P0, PT, R7, 0x1c, PT ;  /* 0x0000001c0700780c */ /* 0x000fc60003f06070 */
[----:B------:R-:W1:Y:S10]  /*6000*/  SHFL.DOWN PT, R3, R216, 0x4, 0x1f ;  /* 0x08801f00d8037f89 */ /* 0x000e7400000e0000 */
[----:B0-----:R-:W-:-:S02]  /*6010*/  @!P0 FFMA.FTZ R235, R216, R2, R235 ;  /* 0x00000002d8eb8223 */ /* 0x001fc400000100eb */
[----:B-1----:R-:W-:-:S03]  /*6020*/  @!P0 FMUL.FTZ R216, R216, R3 ;  /* 0x00000003d8d88220 */ /* 0x002fc60000410000 */
[----:B------:R-:W0:Y:S01]  /*6030*/  SHFL.DOWN PT, R2, R235, 0x8, 0x1f ;  /* 0x09001f00eb027f89 */ /* 0x000e2200000e0000 */
[----:B------:R-:W-:-:S03]  /*6040*/  LOP3.LUT P0, RZ, R176, 0x1f, RZ, 0xc0, !PT ;  /* 0x0000001fb0ff7812 */ /* 0x000fc6000780c0ff */
[----:B------:R-:W1:Y:S01]  /*6050*/  SHFL.DOWN PT, R3, R216, 0x8, 0x1f ;  /* 0x09001f00d8037f89 */ /* 0x000e6200000e0000 */
[C---:B------:R-:W-:Y:S02]  /*6060*/  ISETP.GE.OR P3, PT, R168.reuse, c[0x0][0x174], P0 ;  /* 0x00005d00a8007a0c */ /* 0x040fe40000766670 */
[----:B------:R-:W-:-:S11]  /*6070*/  ISETP.LT.OR P0, PT, R168, 0x2, P0 ;  /* 0x00000002a800780c */ /* 0x000fd60000701670 */
[----:B------:R-:W-:Y:S01]  /*6080*/  @!P3 LDS.64 R126, [R35.X8+0x2378] ;  /* 0x00237800237eb984 */ /* 0x000fe20000008a00 */
[----:B------:R-:W-:Y:S01]  /*6090*/  ISETP.GE.U32.AND P3, PT, R7, 0x10, PT ;  /* 0x000000100700780c */ /* 0x000fe20003f66070 */
[C---:B0-----:R-:W-:Y:S02]  /*60a0*/  @!P4 FFMA.FTZ R235, R216.reuse, R2, R235 ;  /* 0x00000002d8ebc223 */ /* 0x041fe400000100eb */
[----:B-1----:R-:W-:-:S03]  /*60b0*/  @!P4 FMUL.FTZ R216, R216, R3 ;  /* 0x00000003d8d8c220 */ /* 0x002fc60000410000 */
[----:B------:R-:W0:Y:S04]  /*60c0*/  SHFL.DOWN PT, R2, R235, 0x10, 0x1f ;  /* 0x0a001f00eb027f89 */ /* 0x000e2800000e0000 */
[----:B------:R-:W1:Y:S01]  /*60d0*/  SHFL.DOWN PT, R3, R216, 0x10, 0x1f ;  /* 0x0a001f00d8037f89 */ /* 0x000e6200000e0000 */
[----:B------:R-:W-:Y:S02]  /*60e0*/  PRMT R32, RZ, 0x5410, R115 ;  /* 0x00005410ff207816 */ /* 0x000fe40000000073 */
[----:B------:R-:W-:Y:S01]  /*60f0*/  PRMT R31, RZ, 0x5410, R114 ;  /* 0x00005410ff1f7816 */ /* 0x000fe20000000072 */
[----:B0-----:R-:W-:Y:S01]  /*6100*/  @!P3 FFMA.FTZ R235, R216, R2, R235 ;  /* 0x00000002d8ebb223 */ /* 0x001fe200000100eb */
[----:B------:R-:W-:Y:S01]  /*6110*/  @!P0 IADD3 R2, R168, -0x2, RZ ;  /* 0xfffffffea8028810 */ /* 0x000fe20007ffe0ff */
[----:B-1----:R-:W-:Y:S01]  /*6120*/  @!P3 FMUL.FTZ R216, R216, R3 ;  /* 0x00000003d8d8b220 */ /* 0x002fe20000410000 */
[----:B------:R-:W-:Y:S03]  /*6130*/  SHFL.IDX PT, R241, R127, RZ, 0x1f ;  /* 0x00001fff7ff17589 */ /* 0x000fe600000e0000 */
[----:B------:R-:W-:Y:S01]  /*6140*/  @!P0 IMAD R3, R2, c[0x0][0x16c], R35 ;  /* 0x00005b0002038a24 */ /* 0x000fe200078e0223 */
[----:B------:R-:W-:Y:S01]  /*6150*/  SHFL.DOWN PT, R7, R235, 0x1, 0x1f ;  /* 0x08201f00eb077f89 */ /* 0x000fe200000e0000 */
[----:B------:R-:W-:Y:S01]  /*6160*/  PRMT R30, RZ, 0x5410, R113 ;  /* 0x00005410ff1e7816 */ /* 0x000fe20000000071 */
[----:B------:R-:W-:-:S02]  /*6170*/  FMUL.FTZ R199, R32, R91 ;  /* 0x0000005b20c77220 */ /* 0x000fc40000410000 */
[----:B------:R-:W0:Y:S01]  /*6180*/  SHFL.DOWN PT, R22, R216, 0x1, 0x1f ;  /* 0x08201f00d8167f89 */ /* 0x000e2200000e0000 */
[----:B------:R-:W-:Y:S01]  /*6190*/  PRMT R20, RZ, 0x5410, R20 ;  /* 0x00005410ff147816 */ /* 0x000fe20000000014 */
[----:B------:R-:W-:Y:S01]  /*61a0*/  FMUL.FTZ R200, R31, R90 ;  /* 0x0000005a1fc87220 */ /* 0x000fe20000410000 */
[----:B------:R-:W-:Y:S01]  /*61b0*/  PRMT R19, RZ, 0x5410, R19 ;  /* 0x00005410ff137816 */ /* 0x000fe20000000013 */
[----:B------:R-:W-:Y:S01]  /*61c0*/  @!P0 IMAD.WIDE R2, R3, 0x8, R116 ;  /* 0x0000000803028825 */ /* 0x000fe200078e0274 */
[----:B------:R-:W-:Y:S02]  /*61d0*/  PRMT R29, RZ, 0x5410, R112 ;  /* 0x00005410ff1d7816 */ /* 0x000fe40000000070 */
[----:B------:R-:W-:Y:S01]  /*61e0*/  PRMT R18, RZ, 0x5410, R18 ;  /* 0x00005410ff127816 */ /* 0x000fe20000000012 */
[----:B------:R-:W-:Y:S01]  /*61f0*/  FMUL.FTZ R229, R30, R89 ;  /* 0x000000591ee57220 */ /* 0x000fe20000410000 */
[----:B------:R1:W2:Y:S01]  /*6200*/  @!P0 LDG.E R186, [R2.64+0x4] ;  /* 0x0000041002ba8981 */ /* 0x0002a2000c1e1900 */
        /* <DEDUP_REMOVED lines=10> */
[----:B-1----:R-:W-:Y:S01]  /*62b0*/  FMUL.FTZ R2, R18, R229 ;  /* 0x000000e512027220 */ /* 0x002fe20000410000 */
[----:B------:R-:W-:Y:S01]  /*62c0*/  PRMT R14, RZ, 0x5410, R14 ;  /* 0x00005410ff0e7816 */ /* 0x000fe2000000000e */
[----:B------:R-:W-:Y:S01]  /*62d0*/  FFMA.FTZ R3, R195, R251, R248 ;  /* 0x000000fbc3037223 */ /* 0x000fe200000100f8 */
[----:B------:R-:W-:Y:S01]  /*62e0*/  PRMT R25, RZ, 0x5410, R108 ;  /* 0x00005410ff197816 */ /* 0x000fe2000000006c */
[----:B0-----:R-:W-:Y:S01]  /*62f0*/  @P2 FFMA.FTZ R241, R22, R241, R7 ;  /* 0x000000f116f12223 */ /* 0x001fe20000010007 */
        /* <DEDUP_REMOVED lines=34> */
[----:B------:R-:W-:Y:S01]  /*6520*/  ISETP.GE.AND P0, PT, R175, 0x1, PT ;  /* 0x00000001af00780c */ /* 0x000fe20003f06270 */
[----:B------:R-:W-:Y:S01]  /*6530*/  FMUL.FTZ R134, R15, R224 ;  /* 0x000000e00f867220 */ /* 0x000fe20000410000 */
[----:B------:R-:W0:Y:S01]  /*6540*/  SHFL.IDX PT, R216, R216, RZ, 0x1f ;  /* 0x00001fffd8d87589 */ /* 0x000e2200000e0000 */
[----:B------:R-:W-:Y:S01]  /*6550*/  FFMA.FTZ R3, R208, R3, R245 ;  /* 0x00000003d0037223 */ /* 0x000fe200000100f5 */
[----:B------:R-:W-:Y:S01]  /*6560*/  ISETP.NE.AND P5, PT, R176, RZ, PT ;  /* 0x000000ffb000720c */ /* 0x000fe20003fa5270 */
[----:B------:R-:W-:Y:S01]  /*6570*/  FMUL.FTZ R218, R213, R132 ;  /* 0x00000084d5da7220 */ /* 0x000fe20000410000 */
[----:B------:R-:W-:Y:S01]  /*6580*/  USHF.R.S32.HI UR8, URZ, 0x1f, UR10 ;  /* 0x0000001f3f087899 */ /* 0x000fe2000801140a */
[----:B------:R-:W-:Y:S01]  /*6590*/  FMUL.FTZ R191, R23, R78 ;  /* 0x0000004e17bf7220 */ /* 0x000fe20000410000 */
[----:B------:R-:W-:Y:S01]  /*65a0*/  BSSY B0, `(.L_x_5636) ;  /* 0x000013d000007945 */ /* 0x000fe20003800000 */
        /* <DEDUP_REMOVED lines=27> */
[----:B------:R-:W-:Y:S01]  /*6760*/  FFMA.FTZ R212, R241, R4, R212 ;  /* 0x00000004f1d47223 */ /* 0x000fe200000100d4 */
[----:B------:R-:W1:Y:S01]  /*6770*/  SHFL.UP PT, R230, R218, 0x1, RZ ;  /* 0x04200000dae67989 */ /* 0x000e6200000e00ff */
        /* <DEDUP_REMOVED lines=9> */
[----:B------:R-:W-:-:S02]  /*6810*/  FFMA.FTZ R4, R226, R5, R129 ;  /* 0x00000005e2047223 */ /* 0x000fc40000010081 */
[----:B0-----:R-:W-:Y:S02]  /*6820*/  FMUL.FTZ R126, R216, R126 ;  /* 0x0000007ed87e7220 */ /* 0x001fe40000410000 */
[C---:B-1----:R-:W-:Y:S02]  /*6830*/  @P0 FFMA.FTZ R218, R232.reuse, R230, R218 ;  /* 0x000000e6e8da0223 */ /* 0x042fe400000100da */
        /* <DEDUP_REMOVED lines=15> */
[----:B------:R-:W0:Y:S04]  /*6930*/  SHFL.UP PT, R230, R232, 0x8, RZ ;  /* 0x05000000e8e67989 */ /* 0x000e2800000e00ff */
[----:B--2---:R-:W-:Y:S01]  /*6940*/  SHFL.IDX PT, R252, R186, RZ, 0x1f ;  /* 0x00001fffbafc7589 */ /* 0x004fe200000e0000 */
[----:B0-----:R-:W-:Y:S01]  /*6950*/  @P0 FMUL.FTZ R232, R232, R230 ;  /* 0x000000e6e8e80220 */ /* 0x001fe20000410000 */
[----:B------:R-:W-:Y:S02]  /*6960*/  ISETP.GE.AND P0, PT, R175, 0x10, PT ;  /* 0x00000010af00780c */ /* 0x000fe40003f06270 */
[----:B------:R-:W0:Y:S11]  /*6970*/  SHFL.UP PT, R230, R218, 0x10, RZ ;  /* 0x06000000dae67989 */ /* 0x000e3600000e00ff */
[----:B0-----:R-:W-:-:S02]  /*6980*/  @P0 FFMA.FTZ R218, R232, R230, R218 ;  /* 0x000000e6e8da0223 */ /* 0x001fc400000100da */
[----:B------:R-:W0:Y:S04]  /*6990*/  SHFL.UP PT, R230, R232, 0x10, RZ ;  /* 0x06000000e8e67989 */ /* 0x000e2800000e00ff */
[----:B------:R-:W-:Y:S04]  /*69a0*/  SHFL.UP PT, R246, R218, 0x1, RZ ;  /* 0x04200000daf67989 */ /* 0x000fe800000e00ff */
[----:B------:R-:W1:Y:S01]  /*69b0*/  SHFL.IDX PT, R218, R235, RZ, 0x1f ;  /* 0x00001fffebda7589 */ /* 0x000e6200000e0000 */
[----:B0-----:R-:W-:-:S05]  /*69c0*/  @P0 FMUL.FTZ R232, R232, R230 ;  /* 0x000000e6e8e80220 */ /* 0x001fca0000410000 */
[----:B------:R-:W0:Y:S01]  /*69d0*/  SHFL.UP PT, R230, R232, 0x1, RZ ;  /* 0x04200000e8e67989 */ /* 0x000e2200000e00ff */
[----:B-1----:R-:W-:Y:S02]  /*69e0*/  FFMA.FTZ R127, R216, R127, R218 ;  /* 0x0000007fd87f7223 */ /* 0x002fe400000100da */
[----:B------:R-:W-:-:S03]  /*69f0*/  FMUL.FTZ R216, R6, R72 ;  /* 0x0000004806d87220 */ /* 0x000fc60000410000 */
[----:B------:R1:W-:Y:S01]  /*6a00*/  @!P5 STS.64 [R35.X8+0x2378], R126 ;  /* 0x0023787e2300d388 */ /* 0x0003e20000008a00 */
[----:B------:R-:W-:Y:S02]  /*6a10*/  FMUL.FTZ R218, R7, R216 ;  /* 0x000000d807da7220 */ /* 0x000fe40000410000 */
[-C--:B-1----:R-:W-:Y:S02]  /*6a20*/  FMUL.FTZ R127, R33, R204.reuse ;  /* 0x000000cc217f7220 */ /* 0x082fe40000410000 */
[----:B------:R-:W-:Y:S02]  /*6a30*/  FMUL.FTZ R126, R209, R204 ;  /* 0x000000ccd17e7220 */ /* 0x000fe40000410000 */
[----:B0-----:R-:W-:Y:S01]  /*6a40*/  @P1 FFMA.FTZ R252, R230, R252, R246 ;  /* 0x000000fce6fc1223 */ /* 0x001fe200000100f6 */
[----:B------:R-:W-:Y:S01]  /*6a50*/  LEA.HI.SX32 R246, R176, R176, 0x1b ;  /* 0x000000b0b0f67211 */ /* 0x000fe200078fdaff */
[----:B------:R-:W-:Y:S02]  /*6a60*/  FMUL.FTZ R204, R204, R64 ;  /* 0x00000040cccc7220 */ /* 0x000fe40000410000 */
[----:B------:R-:W-:-:S02]  /*6a70*/  FFMA.FTZ R188, R188, R252, R251 ;  /* 0x000000fcbcbc7223 */ /* 0x000fc400000100fb */
[----:B------:R-:W-:Y:S02]  /*6a80*/  FFMA.FTZ R37, R126, R64, R37 ;  /* 0x000000407e257223 */ /* 0x000fe40000010025 */
[----:B------:R-:W-:Y:S02]  /*6a90*/  FFMA.FTZ R248, R195, R188, R248 ;  /* 0x000000bcc3f87223 */ /* 0x000fe400000100f8 */
[----:B------:R-:W-:Y:S02]  /*6aa0*/  FFMA.FTZ R232, R20, -R199, R188 ;  /* 0x800000c714e87223 */ /* 0x000fe400000100bc */
[----:B------:R-:W-:Y:S02]  /*6ab0*/  FFMA.FTZ R241, R201, R248, R2 ;  /* 0x000000f8c9f17223 */ /* 0x000fe40000010002 */
[----:B------:R-:W-:Y:S02]  /*6ac0*/  FMUL.FTZ R199, R33, R198 ;  /* 0x000000c621c77220 */ /* 0x000fe40000410000 */
[----:B------:R-:W-:-:S02]  /*6ad0*/  FFMA.FTZ R247, R240, R241, R247 ;  /* 0x000000f1f0f77223 */ /* 0x000fc400000100f7 */
[----:B------:R-:W-:Y:S02]  /*6ae0*/  IMAD.SHL.U32 R251, R176, 0x10, RZ ;  /* 0x00000010b0fb7824 */ /* 0x000fe400078e00ff */
[----:B------:R-:W-:Y:S02]  /*6af0*/  FFMA.FTZ R239, R242, R247, R239 ;  /* 0x000000f7f2ef7223 */ /* 0x000fe400000100ef */
[----:B------:R-:W-:Y:S01]  /*6b00*/  FFMA.FTZ R229, R18, -R229, R241 ;  /* 0x800000e512e57223 */ /* 0x000fe200000100f1 */
[----:B------:R-:W-:Y:S01]  /*6b10*/  LEA.HI.SX32 R251, R251, R251, 0x1b ;  /* 0x000000fbfbfb7211 */ /* 0x000fe200078fdaff */
[----:B------:R-:W-:Y:S02]  /*6b20*/  FFMA.FTZ R135, R244, R239, R135 ;  /* 0x000000eff4877223 */ /* 0x000fe40000010087 */
[----:B------:R-:W-:Y:S02]  /*6b30*/  FFMA.FTZ R228, R17, -R228, R247 ;  /* 0x800000e411e47223 */ /* 0x000fe400000100f7 */
[----:B------:R-:W-:Y:S01]  /*6b40*/  FFMA.FTZ R186, R208, R135, R245 ;  /* 0x00000087d0ba7223 */ /* 0x000fe200000100f5 */
[----:B------:R-:W-:Y:S01]  /*6b50*/  STS [R251.X4+0x870], R218 ;  /* 0x000870dafb007388 */ /* 0x000fe20000004800 */
[----:B------:R-:W-:-:S02]  /*6b60*/  FFMA.FTZ R227, R16, -R227, R239 ;  /* 0x800000e310e37223 */ /* 0x000fc400000100ef */
[----:B------:R-:W-:Y:S02]  /*6b70*/  FFMA.FTZ R134, R213, R186, R134 ;  /* 0x000000bad5867223 */ /* 0x000fe40000010086 */
[----:B------:R-:W-:Y:S02]  /*6b80*/  FFMA.FTZ R225, R12, -R225, R186 ;  /* 0x800000e10ce17223 */ /* 0x000fe400000100ba */
[----:B------:R-:W-:Y:S02]  /*6b90*/  FFMA.FTZ R132, R217, R134, R132 ;  /* 0x00000086d9847223 */ /* 0x000fe40000010084 */
        /* <DEDUP_REMOVED lines=8> */
[----:B------:R-:W-:-:S02]  /*6c20*/  FFMA.FTZ R2, R128, R3, R221 ;  /* 0x0000000380027223 */ /* 0x000fc400000100dd */
[----:B------:R-:W-:Y:S02]  /*6c30*/  FFMA.FTZ R128, R219, R130, R220 ;  /* 0x00000082db807223 */ /* 0x000fe400000100dc */
[----:B------:R-:W-:Y:S01]  /*6c40*/  FFMA.FTZ R0, R217, R2, R0 ;  /* 0x00000002d9007223 */ /* 0x000fe20000010000 */
[----:B------:R-:W-:Y:S01]  /*6c50*/  P2R R217, PR, RZ, 0x20 ;  /* 0x00000020ffd97803 */ /* 0x000fe20000000000 */
[----:B------:R-:W-:Y:S01]  /*6c60*/  FFMA.FTZ R250, R215, R128, R250 ;  /* 0x00000080d7fa7223 */ /* 0x000fe200000100fa */
[C---:B------:R-:W-:Y:S01]  /*6c70*/  IADD3 R217, R176.reuse, 0x20, RZ ;  /* 0x00000020b0d97810 */ /* 0x040fe20007ffe0ff */
[----:B------:R-:W-:Y:S01]  /*6c80*/  FFMA.FTZ R187, R213, R0, R187 ;  /* 0x00000000d5bb7223 */ /* 0x000fe200000100bb */
[----:B------:R-:W-:Y:S01]  /*6c90*/  IADD3 R215, R176, 0x60, RZ ;  /* 0x00000060b0d77810 */ /* 0x000fe20007ffe0ff */
[----:B------:R-:W-:Y:S01]  /*6ca0*/  FFMA.FTZ R249, R249, R250, R214 ;  /* 0x000000faf9f97223 */ /* 0x000fe200000100d6 */
[-C--:B------:R-:W-:Y:S01]  /*6cb0*/  LEA.HI.SX32 R217, R217, R176.reuse, 0x1b ;  /* 0x000000b0d9d97211 */ /* 0x080fe200078fdaff */
[----:B------:R-:W-:Y:S01]  /*6cc0*/  FFMA.FTZ R237, R208, R187, R237 ;  /* 0x000000bbd0ed7223 */ /* 0x000fe200000100ed */
[----:B------:R-:W-:Y:S01]  /*6cd0*/  LEA.HI.SX32 R215, R215, R176, 0x1b ;  /* 0x000000b0d7d77211 */ /* 0x000fe200078fdaff */
[----:B------:R-:W-:Y:S01]  /*6ce0*/  FFMA.FTZ R206, R209, -R206, R250 ;  /* 0x800000ced1ce7223 */ /* 0x000fe200000100fa */
[----:B------:R-:W-:Y:S01]  /*6cf0*/  IADD3 R209, R176, 0x120, RZ ;  /* 0x00000120b0d17810 */ /* 0x000fe20007ffe0ff */
[----:B------:R-:W-:Y:S01]  /*6d00*/  FFMA.FTZ R244, R244, R237, R207 ;  /* 0x000000edf4f47223 */ /* 0x000fe200000100cf */
[----:B------:R-:W-:Y:S01]  /*6d10*/  IADD3 R207, R176, 0x160, RZ ;  /* 0x00000160b0cf7810 */ /* 0x000fe20007ffe0ff */
[----:B------:R-:W-:Y:S01]  /*6d20*/  FMUL.FTZ R208, R33, R212 ;  /* 0x000000d421d07220 */ /* 0x000fe20000410000 */
[----:B------:R-:W-:Y:S01]  /*6d30*/  LEA.HI.SX32 R209, R209, R176, 0x1b ;  /* 0x000000b0d1d17211 */ /* 0x000fe200078fdaff */
[----:B------:R-:W-:Y:S01]  /*6d40*/  FFMA.FTZ R242, R242, R244, R205 ;  /* 0x000000f4f2f27223 */ /* 0x000fe200000100cd */
[----:B------:R-:W-:Y:S01]  /*6d50*/  LEA.HI.SX32 R207, R207, R176, 0x1b ;  /* 0x000000b0cfcf7211 */ /* 0x000fe200078fdaff */
[----:B------:R-:W-:-:S02]  /*6d60*/  FFMA.FTZ R235, R210, -R211, R249 ;  /* 0x800000d3d2eb7223 */ /* 0x000fc400000100f9 */
[----:B------:R-:W-:Y:S02]  /*6d70*/  FFMA.FTZ R240, R240, R242, R203 ;  /* 0x000000f2f0f07223 */ /* 0x000fe400000100cb */
[----:B------:R-:W-:Y:S02]  /*6d80*/  FMUL.FTZ R127, R206, R127 ;  /* 0x0000007fce7f7220 */ /* 0x000fe40000410000 */
[----:B------:R-:W-:Y:S02]  /*6d90*/  FFMA.FTZ R238, R201, R240, R238 ;  /* 0x000000f0c9ee7223 */ /* 0x000fe400000100ee */
[----:B------:R-:W-:Y:S02]  /*6da0*/  FMUL.FTZ R211, R210, R212 ;  /* 0x000000d4d2d37220 */ /* 0x000fe40000410000 */
[----:B------:R-:W-:Y:S02]  /*6db0*/  FFMA.FTZ R234, R195, R238, R234 ;  /* 0x000000eec3ea7223 */ /* 0x000fe400000100ea */
[----:B------:R-:W-:-:S02]  /*6dc0*/  FMUL.FTZ R210, R235, R208 ;  /* 0x000000d0ebd27220 */ /* 0x000fc40000410000 */
[C---:B------:R-:W-:Y:S02]  /*6dd0*/  FMUL.FTZ R208, R233.reuse, R204 ;  /* 0x000000cce9d07220 */ /* 0x040fe40000410000 */
[----:B------:R-:W-:Y:S02]  /*6de0*/  FFMA.FTZ R233, R233, R126, R127 ;  /* 0x0000007ee9e97223 */ /* 0x000fe4000001007f */
[C---:B------:R-:W-:Y:S01]  /*6df0*/  FFMA.FTZ R202, R197.reuse, -R202, R128 ;  /* 0x800000cac5ca7223 */ /* 0x040fe20000010080 */
[----:B------:R-:W-:Y:S01]  /*6e00*/  STS [R251.X4+0x878], R208 ;  /* 0x000878d0fb007388 */ /* 0x000fe20000004800 */
[----:B------:R-:W-:Y:S02]  /*6e10*/  FMUL.FTZ R127, R234, R91 ;  /* 0x0000005bea7f7220 */ /* 0x000fe40000410000 */
[----:B------:R-:W-:Y:S02]  /*6e20*/  FMUL.FTZ R195, R197, R198 ;  /* 0x000000c6c5c37220 */ /* 0x000fe40000410000 */
[----:B------:R-:W-:-:S02]  /*6e30*/  FMUL.FTZ R199, R202, R199 ;  /* 0x000000c7cac77220 */ /* 0x000fc40000410000 */
[----:B------:R-:W-:Y:S02]  /*6e40*/  FFMA.FTZ R231, R19, -R200, R248 ;  /* 0x800000c813e77223 */ /* 0x000fe400000100f8 */
[----:B------:R-:W-:Y:S02]  /*6e50*/  FMUL.FTZ R126, R238, R90 ;  /* 0x0000005aee7e7220 */ /* 0x000fe40000410000 */
[----:B------:R-:W-:Y:S02]  /*6e60*/  FFMA.FTZ R197, R232, R127, RZ ;  /* 0x0000007fe8c57223 */ /* 0x000fe400000100ff */
[----:B------:R-:W-:Y:S02]  /*6e70*/  FFMA.FTZ R38, R195, R69, R38 ;  /* 0x00000045c3267223 */ /* 0x000fe40000010026 */
[----:B------:R-:W-:Y:S02]  /*6e80*/  FFMA.FTZ R230, R196, R195, R199 ;  /* 0x000000c3c4e67223 */ /* 0x000fe400000100c7 */
[----:B------:R-:W-:-:S02]  /*6e90*/  FMUL.FTZ R195, R240, R89 ;  /* 0x00000059f0c37220 */ /* 0x000fc40000410000 */
[----:B------:R-:W-:Y:S02]  /*6ea0*/  FFMA.FTZ R200, R231, R126, R197 ;  /* 0x0000007ee7c87223 */ /* 0x000fe400000100c5 */
[----:B------:R-:W-:Y:S02]  /*6eb0*/  FMUL.FTZ R213, R212, R59 ;  /* 0x0000003bd4d57220 */ /* 0x000fe40000410000 */
[----:B------:R-:W-:Y:S02]  /*6ec0*/  FMUL.FTZ R199, R242, R88 ;  /* 0x00000058f2c77220 */ /* 0x000fe40000410000 */
[----:B------:R-:W-:Y:S02]  /*6ed0*/  FFMA.FTZ R200, R229, R195, R200 ;  /* 0x000000c3e5c87223 */ /* 0x000fe400000100c8 */
[----:B------:R-:W-:Y:S02]  /*6ee0*/  FMUL.FTZ R214, R236, R213 ;  /* 0x000000d5ecd67220 */ /* 0x000fe40000410000 */
[----:B------:R-:W-:-:S02]  /*6ef0*/  FMUL.FTZ R197, R198, R69 ;  /* 0x00000045c6c57220 */ /* 0x000fc40000410000 */
[----:B------:R-:W-:Y:S01]  /*6f00*/  FFMA.FTZ R226, R14, -R193, R135 ;  /* 0x800000c10ee27223 */ /* 0x000fe20000010087 */
[----:B------:R0:W-:Y:S01]  /*6f10*/  STS [R251.X4+0x87c], R214 ;  /* 0x00087cd6fb007388 */ /* 0x0001e20000004800 */
[----:B------:R-:W-:Y:S02]  /*6f20*/  FMUL.FTZ R193, R244, R87 ;  /* 0x00000057f4c17220 */ /* 0x000fe40000410000 */
[----:B------:R-:W-:Y:S02]  /*6f30*/  FFMA.FTZ R200, R228, R199, R200 ;  /* 0x000000c7e4c87223 */ /* 0x000fe400000100c8 */
[----:B------:R-:W-:Y:S02]  /*6f40*/  FMUL.FTZ R203, R187, R84 ;  /* 0x00000054bbcb7220 */ /* 0x000fe40000410000 */
[----:B------:R-:W-:Y:S02]  /*6f50*/  FFMA.FTZ R201, R227, R193, R200 ;  /* 0x000000c1e3c97223 */ /* 0x000fe400000100c8 */
[----:B------:R-:W-:-:S02]  /*6f60*/  FMUL.FTZ R200, R0, R83 ;  /* 0x0000005300c87220 */ /* 0x000fc40000410000 */
[----:B0-----:R-:W-:Y:S02]  /*6f70*/  FMUL.FTZ R214, R196, R197 ;  /* 0x000000c5c4d67220 */ /* 0x001fe40000410000 */
[----:B------:R-:W-:Y:S02]  /*6f80*/  FMUL.FTZ R196, R237, R86 ;  /* 0x00000056edc47220 */ /* 0x000fe40000410000 */
[----:B------:R-:W-:Y:S01]  /*6f90*/  FFMA.FTZ R223, R13, -R194, R132 ;  /* 0x800000c20ddf7223 */ /* 0x000fe20000010084 */
[----:B------:R-:W-:Y:S01]  /*6fa0*/  STS [R251.X4+0x874], R214 ;  /* 0x000874d6fb007388 */ /* 0x000fe20000004800 */
[----:B------:R-:W-:Y:S02]  /*6fb0*/  FFMA.FTZ R198, R226, R196, R201 ;  /* 0x000000c4e2c67223 */ /* 0x000fe400000100c9 */
[----:B------:R-:W-:Y:S02]  /*6fc0*/  FMUL.FTZ R205, R2, R81 ;  /* 0x0000005102cd7220 */ /* 0x000fe40000410000 */
[----:B------:R-:W-:-:S02]  /*6fd0*/  FFMA.FTZ R201, R225, R203, R198 ;  /* 0x000000cbe1c97223 */ /* 0x000fc400000100c6 */
[----:B------:R-:W-:Y:S02]  /*6fe0*/  FMUL.FTZ R208, R3, R78 ;  /* 0x0000004e03d07220 */ /* 0x000fe40000410000 */
[----:B------:R-:W-:Y:S02]  /*6ff0*/  FFMA.FTZ R194, R224, R200, R201 ;  /* 0x000000c8e0c27223 */ /* 0x000fe400000100c9 */
[----:B------:R-:W-:Y:S02]  /*7000*/  FFMA.FTZ R222, R10, -R191, R133 ;  /* 0x800000bf0ade7223 */ /* 0x000fe40000010085 */
[----:B------:R-:W-:Y:S02]  /*7010*/  FFMA.FTZ R191, R223, R205, R194 ;  /* 0x000000cddfbf7223 */ /* 0x000fe400000100c2 */
[----:B------:R-:W-:Y:S02]  /*7020*/  FFMA.FTZ R236, R236, R211, R210 ;  /* 0x000000d3ecec7223 */ /* 0x000fe400000100d2 */
[----:B------:R-:W-:-:S02]  /*7030*/  FMUL.FTZ R210, R23, R208 ;  /* 0x000000d017d27220 */ /* 0x000fc40000410000 */
[----:B------:R-:W-:Y:S02]  /*7040*/  FFMA.FTZ R198, R222, R208, R191 ;  /* 0x000000d0dec67223 */ /* 0x000fe400000100bf */
[----:B------:R-:W-:Y:S01]  /*7050*/  FMUL.FTZ R191, R4, R77 ;  /* 0x0000004d04bf7220 */ /* 0x000fe20000410000 */
[----:B------:R0:W-:Y:S01]  /*7060*/  STS [R251.X4+0x864], R210 ;  /* 0x000864d2fb007388 */ /* 0x0001e20000004800 */
[----:B------:R-:W-:Y:S02]  /*7070*/  FMUL.FTZ R194, R25, R200 ;  /* 0x000000c819c27220 */ /* 0x000fe40000410000 */
[----:B------:R-:W-:Y:S02]  /*7080*/  FFMA.FTZ R221, R11, -R192, R131 ;  /* 0x800000c00bdd7223 */ /* 0x000fe40000010083 */
[----:B------:R-:W-:Y:S01]  /*7090*/  FMUL.FTZ R212, R5, R74 ;  /* 0x0000004a05d47220 */ /* 0x000fe20000410000 */
[----:B------:R1:W-:Y:S01]  /*70a0*/  STS [R251.X4+0x85c], R194 ;  /* 0x00085cc2fb007388 */ /* 0x0003e20000004800 */
[----:B------:R-:W-:-:S02]  /*70b0*/  FFMA.FTZ R219, R9, -R190, R130 ;  /* 0x800000be09db7223 */ /* 0x000fc40000010082 */
[----:B------:R-:W-:Y:S02]  /*70c0*/  FMUL.FTZ R190, R31, R126 ;  /* 0x0000007e1fbe7220 */ /* 0x000fe40000410000 */
[-C--:B0-----:R-:W-:Y:S02]  /*70d0*/  FMUL.FTZ R210, R22, R191.reuse ;  /* 0x000000bf16d27220 */ /* 0x081fe40000410000 */
[----:B------:R-:W-:Y:S01]  /*70e0*/  FFMA.FTZ R191, R221, R191, R198 ;  /* 0x000000bfddbf7223 */ /* 0x000fe200000100c6 */
[----:B------:R-:W-:Y:S01]  /*70f0*/  STS [R251.X4+0x844], R190 ;  /* 0x000844befb007388 */ /* 0x000fe20000004800 */
[----:B------:R-:W-:Y:S02]  /*7100*/  FMUL.FTZ R198, R27, R196 ;  /* 0x000000c41bc67220 */ /* 0x000fe40000410000 */
[-C--:B------:R-:W-:Y:S01]  /*7110*/  FMUL.FTZ R214, R21, R212.reuse ;  /* 0x000000d415d67220 */ /* 0x080fe20000410000 */
[----:B------:R-:W-:Y:S01]  /*7120*/  STS [R251.X4+0x868], R210 ;  /* 0x000868d2fb007388 */ /* 0x000fe20000004800 */
[----:B------:R-:W-:Y:S01]  /*7130*/  FMUL.FTZ R208, R24, R205 ;  /* 0x000000cd18d07220 */ /* 0x000fe20000410000 */
[----:B------:R-:W-:Y:S01]  /*7140*/  IADD3 R205, R176, 0x1a0, RZ ;  /* 0x000001a0b0cd7810 */ /* 0x000fe20007ffe0ff */
[----:B------:R-:W-:Y:S01]  /*7150*/  FMUL.FTZ R200, R26, R203 ;  /* 0x000000cb1ac87220 */ /* 0x000fe20000410000 */
[----:B------:R0:W-:Y:S01]  /*7160*/  STS [R251.X4+0x86c], R214 ;  /* 0x00086cd6fb007388 */ /* 0x0001e20000004800 */
        /* <DEDUP_REMOVED lines=8> */
[----:B------:R-:W-:Y:S01]  /*71f0*/  FFMA.FTZ R220, R8, -R189, R129 ;  /* 0x800000bd08dc7223 */ /* 0x000fe20000010081 */
[----:B------:R-:W-:Y:S01]  /*7200*/  IADD3 R127, R176, 0x40, RZ ;  /* 0x00000040b07f7810 */ /* 0x000fe20007ffe0ff */
[----:B------:R-:W-:Y:S01]  /*7210*/  FMUL.FTZ R235, R235, R213 ;  /* 0x000000d5ebeb7220 */ /* 0x000fe20000410000 */
[----:B------:R-:W-:Y:S01]  /*7220*/  STS [R251.X4+0x854], R198 ;  /* 0x000854c6fb007388 */ /* 0x000fe20000004800 */
[----:B------:R-:W-:Y:S01]  /*7230*/  FFMA.FTZ R212, R220, R212, R191 ;  /* 0x000000d4dcd47223 */ /* 0x000fe200000100bf */
[C---:B------:R-:W-:Y:S01]  /*7240*/  IADD3 R189, R176.reuse, 0x80, RZ ;  /* 0x00000080b0bd7810 */ /* 0x040fe20007ffe0ff */
[----:B------:R-:W-:Y:S01]  /*7250*/  FFMA.FTZ R36, R211, R59, R36 ;  /* 0x0000003bd3247223 */ /* 0x000fe20000010024 */
[----:B------:R-:W-:Y:S01]  /*7260*/  STS [R251.X4+0x850], R196 ;  /* 0x000850c4fb007388 */ /* 0x000fe20000004800 */
[----:B------:R-:W-:Y:S01]  /*7270*/  FFMA.FTZ R212, R219, R216, R212 ;  /* 0x000000d8dbd47223 */ /* 0x000fe200000100d4 */
[----:B------:R-:W-:Y:S01]  /*7280*/  IADD3 R213, R176, 0xa0, RZ ;  /* 0x000000a0b0d57810 */ /* 0x000fe20007ffe0ff */
[----:B------:R-:W-:Y:S01]  /*7290*/  FMUL.FTZ R132, R85, R132 ;  /* 0x0000008455847220 */ /* 0x000fe20000410000 */
        /* <DEDUP_REMOVED lines=8> */
[----:B------:R1:W-:Y:S01]  /*7320*/  STS [R251.X4+0x840], R126 ;  /* 0x0008407efb007388 */ /* 0x0003e20000004800 */
[----:B------:R-:W-:Y:S01]  /*7330*/  IADD3 R197, R176, 0x180, RZ ;  /* 0x00000180b0c57810 */ /* 0x000fe20007ffe0ff */
[----:B------:R-:W-:Y:S01]  /*7340*/  FMUL.FTZ R134, R92, R134 ;  /* 0x000000865c867220 */ /* 0x000fe20000410000 */
[C---:B------:R-:W-:Y:S01]  /*7350*/  IADD3 R199, R176.reuse, 0x1c0, RZ ;  /* 0x000001c0b0c77810 */ /* 0x040fe20007ffe0ff */
[----:B------:R-:W-:Y:S01]  /*7360*/  BAR.SYNC.DEFER_BLOCKING 0x0 ;  /* 0x0000000000007b1d */ /* 0x000fe20000010000 */
[----:B------:R-:W-:Y:S01]  /*7370*/  IADD3 R203, R176, 0x1e0, RZ ;  /* 0x000001e0b0cb7810 */ /* 0x000fe20007ffe0ff */
[----:B------:R-:W-:Y:S01]  /*7380*/  FMUL.FTZ R239, R95, R239 ;  /* 0x000000ef5fef7220 */ /* 0x000fe20000410000 */
[-C--:B------:R-:W-:Y:S01]  /*7390*/  LEA.HI.SX32 R216, R127, R176.reuse, 0x1b ;  /* 0x000000b07fd87211 */ /* 0x080fe200078fdaff */
[----:B------:R-:W-:Y:S01]  /*73a0*/  FMUL.FTZ R247, R96, R247 ;  /* 0x000000f760f77220 */ /* 0x000fe20000410000 */
[----:B0-----:R-:W-:Y:S01]  /*73b0*/  LEA.HI.SX32 R214, R189, R176, 0x1b ;  /* 0x000000b0bdd67211 */ /* 0x001fe200078fdaff */
[----:B-1----:R-:W-:Y:S01]  /*73c0*/  FMUL.FTZ R126, R99, R188 ;  /* 0x000000bc637e7220 */ /* 0x002fe20000410000 */
        /* <DEDUP_REMOVED lines=9> */
[-C--:B------:R-:W-:Y:S02]  /*7460*/  LEA.HI.SX32 R204, R199, R176.reuse, 0x1b ;  /* 0x000000b0c7cc7211 */ /* 0x080fe400078fdaff */
        /* <DEDUP_REMOVED lines=21> */
[----:B------:R-:W-:-:S02]  /*75c0*/  HFMA2.MMA R129, -RZ, RZ, 0, 0 ;  /* 0x00000000ff817435 */ /* 0x000fc400000001ff */
[----:B------:R5:W-:Y:S01]  /*75d0*/  STS [R251.X4+0x10a0], R132 ;  /* 0x0010a084fb007388 */ /* 0x000be20000004800 */
[----:B-1----:R-:W-:Y:S02]  /*75e0*/  FMUL.FTZ R126, R82, R133 ;  /* 0x00000085527e7220 */ /* 0x002fe40000410000 */
[C---:B------:R-:W-:Y:S01]  /*75f0*/  IMAD R133, R182.reuse, c[0x0][0x2b8], RZ ;  /* 0x0000ae00b6857a24 */ /* 0x040fe200078e02ff */
[----:B------:R1:W-:Y:S01]  /*7600*/  STS [R251.X4+0x1094], R135 ;  /* 0x00109487fb007388 */ /* 0x0003e20000004800 */
[----:B--2---:R-:W-:Y:S01]  /*7610*/  FMUL.FTZ R186, R75, R128 ;  /* 0x000000804bba7220 */ /* 0x004fe20000410000 */
[----:B------:R-:W-:Y:S01]  /*7620*/  MOV R128, R176 ;  /* 0x000000b000807202 */ /* 0x000fe20000000f00 */
[----:B------:R-:W-:Y:S01]  /*7630*/  IMAD R133, R183, c[0x0][0x2bc], R133 ;  /* 0x0000af00b7857a24 */ /* 0x000fe200078e0285 */
[----:B------:R2:W-:Y:S01]  /*7640*/  STS [R251.X4+0x10a4], R126 ;  /* 0x0010a47efb007388 */ /* 0x0005e20000004800 */
[----:B-----5:R-:W-:-:S03]  /*7650*/  IMAD R132, R182, c[0x0][0x298], RZ ;  /* 0x0000a600b6847a24 */ /* 0x020fc600078e02ff */
[----:B------:R5:W-:Y:S01]  /*7660*/  STS [R251.X4+0x1084], R248 ;  /* 0x001084f8fb007388 */ /* 0x000be20000004800 */
[----:B-1----:R-:W-:-:S03]  /*7670*/  MOV R135, UR10 ;  /* 0x0000000a00877c02 */ /* 0x002fc60008000f00 */
[----:B------:R1:W-:Y:S01]  /*7680*/  STS [R251.X4+0x10b4], R186 ;  /* 0x0010b4bafb007388 */ /* 0x0003e20000004800 */
[----:B--2---:R-:W-:-:S03]  /*7690*/  IMAD.WIDE.U32 R126, R183, c[0x0][0x298], R128 ;  /* 0x0000a600b77e7a25 */ /* 0x004fc600078e0080 */
[----:B------:R2:W-:Y:S01]  /*76a0*/  STS [R251.X4+0x109c], R134 ;  /* 0x00109c86fb007388 */ /* 0x0005e20000004800 */
[----:B-----5:R-:W-:Y:S02]  /*76b0*/  FMUL.FTZ R248, R80, R131 ;  /* 0x0000008350f87220 */ /* 0x020fe40000410000 */
[----:B------:R-:W-:Y:S01]  /*76c0*/  IMAD.WIDE.U32 R128, R183, c[0x0][0x2b8], R128 ;  /* 0x0000ae00b7807a25 */ /* 0x000fe200078e0080 */
[----:B------:R5:W-:Y:S01]  /*76d0*/  STS [R251.X4+0x1090], R239 ;  /* 0x001090effb007388 */ /* 0x000be20000004800 */
[----:B-1----:R-:W-:Y:S02]  /*76e0*/  IADD3 R186, -R135, c[0x0][0x168], -R176 ;  /* 0x00005a0087ba7a10 */ /* 0x002fe40007ffe9b0 */
[----:B------:R-:W-:Y:S01]  /*76f0*/  IMAD R131, R183, c[0x0][0x29c], R132 ;  /* 0x0000a700b7837a24 */ /* 0x000fe200078e0284 */
[----:B------:R-:W-:Y:S01]  /*7700*/  IADD3 R129, R129, R133, RZ ;  /* 0x0000008581817210 */ /* 0x000fe20007ffe0ff */
[----:B------:R-:W-:Y:S01]  /*7710*/  IMAD R133, R179, c[0x0][0x2c0], RZ ;  /* 0x0000b000b3857a24 */ /* 0x000fe200078e02ff */
[----:B------:R-:W-:Y:S01]  /*7720*/  ISETP.GE.AND P0, PT, R186, 0x1, PT ;  /* 0x00000001ba00780c */ /* 0x000fe20003f06270 */
[----:B------:R-:W-:Y:S01]  /*7730*/  IMAD.IADD R127, R127, 0x1, R131 ;  /* 0x000000017f7f7824 */ /* 0x000fe200078e0283 */
[----:B------:R-:W-:Y:S01]  /*7740*/  STS [R251.X4+0x108c], R247 ;  /* 0x00108cf7fb007388 */ /* 0x000fe20000004800 */
[----:B------:R-:W-:-:S02]  /*7750*/  IMAD R131, R179, c[0x0][0x2a0], RZ ;  /* 0x0000a800b3837a24 */ /* 0x000fc400078e02ff */
[----:B--2---:R-:W-:Y:S01]  /*7760*/  FMUL.FTZ R134, R70, R249 ;  /* 0x000000f946867220 */ /* 0x004fe20000410000 */
[----:B------:R-:W-:Y:S01]  /*7770*/  STS [R251.X4+0x10a8], R248 ;  /* 0x0010a8f8fb007388 */ /* 0x000fe20000004800 */
[C---:B------:R-:W-:Y:S02]  /*7780*/  IMAD R131, R180.reuse, c[0x0][0x2a4], R131 ;  /* 0x0000a900b4837a24 */ /* 0x040fe400078e0283 */
[C---:B------:R-:W-:Y:S01]  /*7790*/  IMAD R133, R180.reuse, c[0x0][0x2c4], R133 ;  /* 0x0000b100b4857a24 */ /* 0x040fe200078e0285 */
[----:B------:R1:W-:Y:S01]  /*77a0*/  STS [R251.X4+0x10bc], R134 ;  /* 0x0010bc86fb007388 */ /* 0x0003e20000004800 */
[----:B------:R-:W-:-:S03]  /*77b0*/  IMAD.WIDE.U32 R126, R180, c[0x0][0x2a0], R126 ;  /* 0x0000a800b47e7a25 */ /* 0x000fc600078e007e */
[----:B------:R2:W-:Y:S01]  /*77c0*/  STS [R251.X4+0x10ac], R252 ;  /* 0x0010acfcfb007388 */ /* 0x0005e20000004800 */
[----:B------:R-:W-:-:S03]  /*77d0*/  IMAD.WIDE.U32 R128, R180, c[0x0][0x2c0], R128 ;  /* 0x0000b000b4807a25 */ /* 0x000fc600078e0080 */
[----:B------:R2:W-:Y:S01]  /*77e0*/  STS [R251.X4+0x10b0], R130 ;  /* 0x0010b082fb007388 */ /* 0x0005e20000004800 */
[----:B------:R-:W-:Y:S01]  /*77f0*/  IMAD.IADD R241, R127, 0x1, R131 ;  /* 0x000000017ff17824 */ /* 0x000fe200078e0283 */
[----:B-----5:R-:W-:Y:S02]  /*7800*/  IADD3 R239, R129, R133, RZ ;  /* 0x0000008581ef7210 */ /* 0x020fe40007ffe0ff */
[----:B-1----:R-:W-:Y:S01]  /*7810*/  IADD3 R134, P1, R126, UR10, RZ ;  /* 0x0000000a7e867c10 */ /* 0x002fe2000ff3e0ff */
[----:B------:R2:W-:Y:S04]  /*7820*/  STS [R251.X4+0x10b8], R250 ;  /* 0x0010b8fafb007388 */ /* 0x0005e80000004800 */
[----:B------:R-:W-:Y:S01]  /*7830*/  BAR.SYNC.DEFER_BLOCKING 0x0 ;  /* 0x0000000000007b1d */ /* 0x000fe20000010000 */
[----:B------:R-:W-:-:S02]  /*7840*/  IADD3 R132, P2, R128, UR10, RZ ;  /* 0x0000000a80847c10 */ /* 0x000fc4000ff5e0ff */
[----:B------:R-:W-:Y:S02]  /*7850*/  IADD3.X R135, R241, UR8, RZ, P1, !PT ;  /* 0x00000008f1877c10 */ /* 0x000fe40008ffe4ff */
[----:B------:R-:W-:Y:S01]  /*7860*/  IADD3.X R133, R239, UR8, RZ, P2, !PT ;  /* 0x00000008ef857c10 */ /* 0x000fe200097fe4ff */
[----:B------:R-:W-:Y:S05]  /*7870*/  @!P0 BRA `(.L_x_5637) ;  /* 0x000000f000008947 */ /* 0x000fea0003800000 */
[----:B0-234-:R-:W0:Y:S01]  /*7880*/  LDS R247, [R246.X4+0x1080] ;  /* 0x00108000f6f77984 */ /* 0x01de220000004800 */
[----:B------:R-:W-:Y:S02]  /*7890*/  IMAD R130, R243, c[0x0][0x2b0], RZ ;  /* 0x0000ac00f3827a24 */ /* 0x000fe400078e02ff */
[----:B------:R-:W-:-:S04]  /*78a0*/  IMAD.WIDE.U32 R134, R35, c[0x0][0x2b0], R134 ;  /* 0x0000ac0023867a25 */ /* 0x000fc800078e0086 */
[C---:B------:R-:W-:Y:S01]  /*78b0*/  IMAD R131, R35.reuse, c[0x0][0x2b4], R130 ;  /* 0x0000ad0023837a24 */ /* 0x040fe200078e0282 */
[----:B------:R-:W-:Y:S01]  /*78c0*/  LEA R130, P0, R134, c[0x0][0x318], 0x2 ;  /* 0x0000c60086827a11 */ /* 0x000fe200078010ff */
[----:B------:R-:W-:-:S03]  /*78d0*/  IMAD.WIDE.U32 R132, R35, c[0x0][0x2d0], R132 ;  /* 0x0000b40023847a25 */ /* 0x000fc600078e0084 */
[----:B------:R-:W-:-:S04]  /*78e0*/  IADD3 R131, R135, R131, RZ ;  /* 0x0000008387837210 */ /* 0x000fc80007ffe0ff */
[----:B------:R-:W-:Y:S01]  /*78f0*/  LEA.HI.X R131, R134, c[0x0][0x31c], R131, 0x2, P0 ;  /* 0x0000c70086837a11 */ /* 0x000fe200000f1483 */
[----:B------:R-:W-:-:S04]  /*7900*/  IMAD R134, R243, c[0x0][0x2d0], RZ ;  /* 0x0000b400f3867a24 */ /* 0x000fc800078e02ff */
[----:B------:R-:W-:Y:S01]  /*7910*/  IMAD R135, R35, c[0x0][0x2d4], R134 ;  /* 0x0000b50023877a24 */ /* 0x000fe200078e0286 */
[----:B------:R-:W-:Y:S01]  /*7920*/  LEA R134, P0, R132, c[0x0][0x320], 0x2 ;  /* 0x0000c80084867a11 */ /* 0x000fe200078010ff */
[----:B------:R1:W-:Y:S02]  /*7930*/  RED.E.ADD.F32.FTZ.RN.STRONG.GPU [R130.64], R245 ;  /* 0x000000f58200798e */ /* 0x0003e4000c10e790 */
[----:B------:R-:W-:-:S05]  /*7940*/  IMAD.IADD R135, R133, 0x1, R135 ;  /* 0x0000000185877824 */ /* 0x000fca00078e0287 */
[----:B------:R-:W-:-:S05]  /*7950*/  LEA.HI.X R135, R132, c[0x0][0x324], R135, 0x2, P0 ;  /* 0x0000c90084877a11 */ /* 0x000fca00000f1487 */
[----:B0-----:R1:W-:Y:S02]  /*7960*/  RED.E.ADD.F32.FTZ.RN.STRONG.GPU [R134.64], R247 ;  /* 0x000000f78600798e */ /* 0x0013e4000c10e790 */
.L_x_5637:
[----:B0-234-:R-:W-:Y:S05]  /*7970*/  BSYNC B0 ;  /* 0x0000000000007941 */ /* 0x01dfea0003800000 */
.L_x_5636:
[----:B------:R-:W0:Y:S01]  /*7980*/  LDS R217, [R217.X4+0x1100] ;  /* 0x00110000d9d97984 */ /* 0x000e220000004800 */
[C---:B-1----:R-:W-:Y:S01]  /*7990*/  LEA R130, P0, R126.reuse, c[0x0][0x318], 0x2 ;  /* 0x0000c6007e827a11 */ /* 0x042fe200078010ff */
[----:B------:R-:W-:Y:S01]  /*79a0*/  USHF.L.U64.HI UR9, UR6, 0x2, UR7 ;  /* 0x0000000206097899 */ /* 0x000fe20008010207 */
[----:B------:R-:W-:Y:S01]  /*79b0*/  BSSY B0, `(.L_x_5638) ;  /* 0x0000018000007945 */ /* 0x000fe20003800000 */
[----:B------:R-:W-:Y:S01]  /*79c0*/  ULDC.64 UR12, c[0x0][0x2b0] ;  /* 0x0000ac00000c7ab9 */ /* 0x000fe20000000a00 */
[----:B------:R-:W-:Y:S01]  /*79d0*/  LEA.HI.X R131, R126, c[0x0][0x31c], R241, 0x2, P0 ;  /* 0x0000c7007e837a11 */ /* 0x000fe200000f14f1 */
[----:B------:R-:W-:Y:S01]  /*79e0*/  ULDC.64 UR14, c[0x0][0x2d0] ;  /* 0x0000b400000e7ab9 */ /* 0x000fe20000000a00 */
[----:B------:R-:W-:Y:S01]  /*79f0*/  LEA R126, P0, R128, c[0x0][0x320], 0x2 ;  /* 0x0000c800807e7a11 */ /* 0x000fe200078010ff */
        /* <DEDUP_REMOVED lines=9> */
[----:B------:R-:W-:Y:S01]  /*7a90*/  IMAD.WIDE R128, R135, 0x4, R130 ;  /* 0x0000000487807825 */ /* 0x000fe200078e0282 */
[----:B------:R-:W-:Y:S02]  /*7aa0*/  MOV R133, UR24 ;  /* 0x0000001800857c02 */ /* 0x000fe40008000f00 */
        /* <DEDUP_REMOVED lines=8> */
.L_x_5639:
[----:B------:R-:W-:Y:S05]  /*7b30*/  BSYNC B0 ;  /* 0x0000000000007941 */ /* 0x000fea0003800000 */
.L_x_5638:
[----:B-1----:R-:W-:Y:S01]  /*7b40*/  SHF.R.S32.HI R128, RZ, 0x1f, R135 ;  /* 0x0000001fff807819 */ /* 0x002fe20000011487 */
[C---:B------:R-:W-:Y:S01]  /*7b50*/  IMAD.SHL.U32 R129, R135.reuse, 0x4, RZ ;  /* 0x0000000487817824 */ /* 0x040fe200078e00ff */
[----:B------:R-:W-:Y:S01]  /*7b60*/  ISETP.GE.AND P6, PT, R186, 0x41, PT ;  /* 0x00000041ba00780c */ /* 0x000fe20003fc6270 */
[----:B------:R-:W-:Y:S01]  /*7b70*/  BSSY B0, `(.L_x_5640) ;  /* 0x0000017000007945 */ /* 0x000fe20003800000 */
[----:B------:R-:W-:Y:S01]  /*7b80*/  SHF.L.U64.HI R133, R135, 0x2, R128 ;  /* 0x0000000287857819 */ /* 0x000fe20000010280 */
[----:B------:R-:W-:Y:S01]  /*7b90*/  FADD.FTZ R218, R218, R235 ;  /* 0x000000ebdada7221 */ /* 0x000fe20000010000 */
[C---:B------:R-:W-:Y:S02]  /*7ba0*/  IADD3 R128, P0, R129.reuse, R130, RZ ;  /* 0x0000008281807210 */ /* 0x040fe40007f1e0ff */
[----:B------:R-:W-:Y:S02]  /*7bb0*/  IADD3 R126, P1, R129, R126, RZ ;  /* 0x0000007e817e7210 */ /* 0x000fe40007f3e0ff */
[C---:B------:R-:W-:Y:S01]  /*7bc0*/  IADD3.X R129, R133.reuse, R131, RZ, P0, !PT ;  /* 0x0000008385817210 */ /* 0x040fe200007fe4ff */
[----:B------:R-:W-:Y:S01]  /*7bd0*/  IMAD.U32 R131, RZ, RZ, UR24 ;  /* 0x00000018ff837e24 */ /* 0x000fe2000f8e00ff */
[----:B------:R-:W-:-:S02]  /*7be0*/  IADD3.X R127, R133, R127, RZ, P1, !PT ;  /* 0x0000007f857f7210 */ /* 0x000fc40000ffe4ff */
[----:B------:R-:W-:Y:S01]  /*7bf0*/  MOV R133, UR24 ;  /* 0x0000001800857c02 */ /* 0x000fe20008000f00 */
[----:B------:R-:W-:Y:S01]  /*7c00*/  IMAD.WIDE.U32 R128, R131, c[0x0][0x2b0], R128 ;  /* 0x0000ac0083807a25 */ /* 0x000fe200078e0080 */
[C---:B------:R-:W-:Y:S01]  /*7c10*/  ISETP.GE.AND P0, PT, R186.reuse, 0x61, PT ;  /* 0x00000061ba00780c */ /* 0x040fe20003f06270 */
[----:B------:R1:W2:Y:S01]  /*7c20*/  LDS R131, [R216.X4+0x1180] ;  /* 0x00118000d8837984 */ /* 0x0002a20000004800 */
[C---:B------:R-:W-:Y:S01]  /*7c30*/  ISETP.GE.AND P1, PT, R186.reuse, 0x81, PT ;  /* 0x00000081ba00780c */ /* 0x040fe20003f26270 */
[----:B------:R-:W-:Y:S01]  /*7c40*/  IMAD.WIDE.U32 R126, R133, c[0x0][0x2d0], R126 ;  /* 0x0000b400857e7a25 */ /* 0x000fe200078e007e */
[----:B------:R-:W-:Y:S02]  /*7c50*/  IADD3 R129, R129, UR8, RZ ;  /* 0x0000000881817c10 */ /* 0x000fe4000fffe0ff */
[----:B------:R-:W-:Y:S02]  /*7c60*/  ISETP.GE.AND P2, PT, R186, 0xa1, PT ;  /* 0x000000a1ba00780c */ /* 0x000fe40003f46270 */
[----:B------:R-:W-:-:S02]  /*7c70*/  IADD3 R127, R127, UR9, RZ ;  /* 0x000000097f7f7c10 */ /* 0x000fc4000fffe0ff */
[C---:B------:R-:W-:Y:S02]  /*7c80*/  ISETP.GE.AND P3, PT, R186.reuse, 0xc1, PT ;  /* 0x000000c1ba00780c */ /* 0x040fe40003f66270 */
[C---:B------:R-:W-:Y:S02]  /*7c90*/  ISETP.GE.AND P4, PT, R186.reuse, 0xe1, PT ;  /* 0x000000e1ba00780c */ /* 0x040fe40003f86270 */
[----:B------:R-:W-:Y:S01]  /*7ca0*/  ISETP.GE.AND P5, PT, R186, 0x101, PT ;  /* 0x00000101ba00780c */ /* 0x000fe20003fa6270 */
[----:B------:R-:W-:Y:S07]  /*7cb0*/  @!P6 BRA `(.L_x_5641) ;  /* 0x000000200000e947 */ /* 0x000fee0003800000 */
[----:B-1----:R1:W-:Y:S04]  /*7cc0*/  RED.E.ADD.F32.FTZ.RN.STRONG.GPU [R128.64+-0x700], R201 ;  /* 0xfff900c98000798e */ /* 0x0023e8000c10e790 */
[----:B--2---:R1:W-:Y:S02]  /*7cd0*/  RED.E.ADD.F32.FTZ.RN.STRONG.GPU [R126.64+-0x700], R131 ;  /* 0xfff900837e00798e */ /* 0x0043e4000c10e790 */
.L_x_5641:
[----:B-1----:R-:W-:Y:S05]  /*7ce0*/  BSYNC B0 ;  /* 0x0000000000007941 */ /* 0x002fea0003800000 */
.L_x_5640:
[----:B------:R-:W1:Y:S01]  /*7cf0*/  LDS R215, [R215.X4+0x1200] ;  /* 0x00120000d7d77984 */ /* 0x000e620000004800 */
[----:B------:R-:W-:Y:S01]  /*7d00*/  BSSY B0, `(.L_x_5642) ;  /* 0x0000004000007945 */ /* 0x000fe20003800000 */
[----:B------:R-:W-:Y:S05]  /*7d10*/  @!P0 BRA `(.L_x_5643) ;  /* 0x0000002000008947 */ /* 0x000fea0003800000 */
[----:B------:R3:W-:Y:S04]  /*7d20*/  RED.E.ADD.F32.FTZ.RN.STRONG.GPU [R128.64+-0x680], R200 ;  /* 0xfff980c88000798e */ /* 0x0007e8000c10e790 */
[----:B-1----:R3:W-:Y:S02]  /*7d30*/  RED.E.ADD.F32.FTZ.RN.STRONG.GPU [R126.64+-0x680], R215 ;  /* 0xfff980d77e00798e */ /* 0x0027e4000c10e790 */
.L_x_5643:
[----:B------:R-:W-:Y:S05]  /*7d40*/  BSYNC B0 ;  /* 0x0000000000007941 */ /* 0x000fea0003800000 */
.L_x_5642:
[----:B--2---:R2:W4:Y:S01]  /*7d50*/  LDS R131, [R214.X4+0x1280] ;  /* 0x00128000d6837984 */ /* 0x0045220000004800 */
[----:B------:R-:W-:Y:S01]  /*7d60*/  BSSY B0, `(.L_x_5644) ;  /* 0x0000004000007945 */ /* 0x000fe20003800000 */
[----:B------:R-:W-:Y:S05]  /*7d70*/  @!P1 BRA `(.L_x_5645) ;  /* 0x0000002000009947 */ /* 0x000fea0003800000 */
[----:B------:R2:W-:Y:S04]  /*7d80*/  RED.E.ADD.F32.FTZ.RN.STRONG.GPU [R128.64+-0x600], R199 ;  /* 0xfffa00c78000798e */ /* 0x0005e8000c10e790 */
[----:B----4-:R2:W-:Y:S02]  /*7d90*/  RED.E.ADD.F32.FTZ.RN.STRONG.GPU [R126.64+-0x600], R131 ;  /* 0xfffa00837e00798e */ /* 0x0105e4000c10e790 */
.L_x_5645:
[----:B------:R-:W-:Y:S05]  /*7da0*/  BSYNC B0 ;  /* 0x0000000000007941 */ /* 0x000fea0003800000 */
.L_x_5644:
[----:B------:R-:W2:Y:S01]  /*7db0*/  LDS R213, [R213.X4+0x1300] ;  /* 0x00130000d5d57984 */ /* 0x000ea20000004800 */
[----:B------:R-:W-:Y:S01]  /*7dc0*/  BSSY B0, `(.L_x_5646) ;  /* 0x0000004000007945 */ /* 0x000fe20003800000 */
[----:B------:R-:W-:Y:S05]  /*7dd0*/  @!P2 BRA `(.L_x_5647) ;  /* 0x000000200000a947 */ /* 0x000fea0003800000 */
[----:B------:R3:W-:Y:S04]  /*7de0*/  RED.E.ADD.F32.FTZ.RN.STRONG.GPU [R128.64+-0x580], R198 ;  /* 0xfffa80c68000798e */ /* 0x0007e8000c10e790 */
[----:B--2---:R3:W-:Y:S02]  /*7df0*/  RED.E.ADD.F32.FTZ.RN.STRONG.GPU [R126.64+-0x580], R213 ;  /* 0xfffa80d57e00798e */ /* 0x0047e4000c10e790 */
.L_x_5647:
[----:B------:R-:W-:Y:S05]  /*7e00*/  BSYNC B0 ;  /* 0x0000000000007941 */ /* 0x000fea0003800000 */
.L_x_5646:
[----:B--2-4-:R2:W4:Y:S01]  /*7e10*/  LDS R131, [R212.X4+0x1380] ;  /* 0x00138000d4837984 */ /* 0x0145220000004800 */
[----:B------:R-:W-:Y:S01]  /*7e20*/  BSSY B0, `(.L_x_5648) ;  /* 0x0000004000007945 */ /* 0x000fe20003800000 */
[----:B------:R-:W-:Y:S05]  /*7e30*/  @!P3 BRA `(.L_x_5649) ;  /* 0x000000200000b947 */ /* 0x000fea0003800000 */
[----:B------:R2:W-:Y:S04]  /*7e40*/  RED.E.ADD.F32.FTZ.RN.STRONG.GPU [R128.64+-0x500], R197 ;  /* 0xfffb00c58000798e */ /* 0x0005e8000c10e790 */
[----:B----4-:R2:W-:Y:S02]  /*7e50*/  RED.E.ADD.F32.FTZ.RN.STRONG.GPU [R126.64+-0x500], R131 ;  /* 0xfffb00837e00798e */ /* 0x0105e4000c10e790 */
.L_x_5649:
[----:B------:R-:W-:Y:S05]  /*7e60*/  BSYNC B0 ;  /* 0x0000000000007941 */ /* 0x000fea0003800000 */
.L_x_5648:
[----:B------:R-:W2:Y:S01]  /*7e70*/  LDS R211, [R211.X4+0x1400] ;  /* 0x00140000d3d37984 */ /* 0x000ea20000004800 */
[----:B------:R-:W-:Y:S01]  /*7e80*/  BSSY B0, `(.L_x_5650) ;  /* 0x0000004000007945 */ /* 0x000fe20003800000 */
[----:B------:R-:W-:Y:S05]  /*7e90*/  @!P4 BRA `(.L_x_5651) ;  /* 0x000000200000c947 */ /* 0x000fea0003800000 */
[----:B------:R3:W-:Y:S04]  /*7ea0*/  RED.E.ADD.F32.FTZ.RN.STRONG.GPU [R128.64+-0x480], R196 ;  /* 0xfffb80c48000798e */ /* 0x0007e8000c10e790 */
[----:B--2---:R3:W-:Y:S02]  /*7eb0*/  RED.E.ADD.F32.FTZ.RN.STRONG.GPU [R126.64+-0x480], R211 ;  /* 0xfffb80d37e00798e */ /* 0x0047e4000c10e790 */
.L_x_5651:
[----:B------:R-:W-:Y:S05]  /*7ec0*/  BSYNC B0 ;  /* 0x0000000000007941 */ /* 0x000fea0003800000 */
.L_x_5650:
[----:B--2-4-:R2:W4:Y:S01]  /*7ed0*/  LDS R131, [R210.X4+0x1480] ;  /* 0x00148000d2837984 */ /* 0x0145220000004800 */
[----:B------:R-:W-:Y:S01]  /*7ee0*/  BSSY B0, `(.L_x_5652) ;  /* 0x0000004000007945 */ /* 0x000fe20003800000 */
[----:B------:R-:W-:Y:S05]  /*7ef0*/  @!P5 BRA `(.L_x_5653) ;  /* 0x000000200000d947 */ /* 0x000fea0003800000 */
[----:B------:R2:W-:Y:S04]  /*7f00*/  RED.E.ADD.F32.FTZ.RN.STRONG.GPU [R128.64+-0x400], R195 ;  /* 0xfffc00c38000798e */ /* 0x0005e8000c10e790 */
[----:B----4-:R2:W-:Y:S02]  /*7f10*/  RED.E.ADD.F32.FTZ.RN.STRONG.GPU [R126.64+-0x400], R131 ;  /* 0xfffc00837e00798e */ /* 0x0105e4000c10e790 */
.L_x_5653:
[----:B------:R-:W-:Y:S05]  /*7f20*/  BSYNC B0 ;  /* 0x0000000000007941 */ /* 0x000fea0003800000 */
.L_x_5652:
        /* <DEDUP_REMOVED lines=12> */
.L_x_5655:
[----:B------:R-:W-:Y:S05]  /*7ff0*/  BSYNC B0 ;  /* 0x0000000000007941 */ /* 0x000fea0003800000 */
.L_x_5654:
[----:B--2-4-:R2:W4:Y:S01]  /*8000*/  LDS R131, [R208.X4+0x1580] ;  /* 0x00158000d0837984 */ /* 0x0145220000004800 */
[----:B------:R-:W-:Y:S01]  /*8010*/  BSSY B0, `(.L_x_5656) ;  /* 0x0000004000007945 */ /* 0x000fe20003800000 */
[----:B------:R-:W-:Y:S05]  /*8020*/  @!P0 BRA `(.L_x_5657) ;  /* 0x0000002000008947 */ /* 0x000fea0003800000 */
[----:B------:R2:W-:Y:S04]  /*8030*/  RED.E.ADD.F32.FTZ.RN.STRONG.GPU [R128.64+-0x300], R193 ;  /* 0xfffd00c18000798e */ /* 0x0005e8000c10e790 */
[----:B----4-:R2:W-:Y:S02]  /*8040*/  RED.E.ADD.F32.FTZ.RN.STRONG.GPU [R126.64+-0x300], R131 ;  /* 0xfffd00837e00798e */ /* 0x0105e4000c10e790 */
.L_x_5657:
[----:B------:R-:W-:Y:S05]  /*8050*/  BSYNC B0 ;  /* 0x0000000000007941 */ /* 0x000fea0003800000 */
.L_x_5656:
[----:B------:R-:W2:Y:S01]  /*8060*/  LDS R207, [R207.X4+0x1600] ;  /* 0x00160000cfcf7984 */ /* 0x000ea20000004800 */
[----:B------:R-:W-:Y:S01]  /*8070*/  BSSY B0, `(.L_x_5658) ;  /* 0x0000004000007945 */ /* 0x000fe20003800000 */
[----:B------:R-:W-:Y:S05]  /*8080*/  @!P1 BRA `(.L_x_5659) ;  /* 0x0000002000009947 */ /* 0x000fea0003800000 */
[----:B------:R3:W-:Y:S04]  /*8090*/  RED.E.ADD.F32.FTZ.RN.STRONG.GPU [R128.64+-0x280], R192 ;  /* 0xfffd80c08000798e */ /* 0x0007e8000c10e790 */
[----:B--2---:R3:W-:Y:S02]  /*80a0*/  RED.E.ADD.F32.FTZ.RN.STRONG.GPU [R126.64+-0x280], R207 ;  /* 0xfffd80cf7e00798e */ /* 0x0047e4000c10e790 */
.L_x_5659:
[----:B------:R-:W-:Y:S05]  /*80b0*/  BSYNC B0 ;  /* 0x0000000000007941 */ /* 0x000fea0003800000 */
.L_x_5658:
[----:B--2-4-:R2:W4:Y:S01]  /*80c0*/  LDS R131, [R206.X4+0x1680] ;  /* 0x00168000ce837984 */ /* 0x0145220000004800 */
[----:B------:R-:W-:Y:S01]  /*80d0*/  BSSY B0, `(.L_x_5660) ;  /* 0x0000004000007945 */ /* 0x000fe20003800000 */
[----:B------:R-:W-:Y:S05]  /*80e0*/  @!P2 BRA `(.L_x_5661) ;  /* 0x000000200000a947 */ /* 0x000fea0003800000 */
[----:B------:R2:W-:Y:S04]  /*80f0*/  RED.E.ADD.F32.FTZ.RN.STRONG.GPU [R128.64+-0x200], R191 ;  /* 0xfffe00bf8000798e */ /* 0x0005e8000c10e790 */
[----:B----4-:R2:W-:Y:S02]  /*8100*/  RED.E.ADD.F32.FTZ.RN.STRONG.GPU [R126.64+-0x200], R131 ;  /* 0xfffe00837e00798e */ /* 0x0105e4000c10e790 */
.L_x_5661:
[----:B------:R-:W-:Y:S05]  /*8110*/  BSYNC B0 ;  /* 0x0000000000007941 */ /* 0x000fea0003800000 */
.L_x_5660:
[----:B------:R-:W2:Y:S01]  /*8120*/  LDS R205, [R205.X4+0x1700] ;  /* 0x00170000cdcd7984 */ /* 0x000ea20000004800 */
[----:B------:R-:W-:Y:S01]  /*8130*/  BSSY B0, `(.L_x_5662) ;  /* 0x0000004000007945 */ /* 0x000fe20003800000 */
[----:B------:R-:W-:Y:S05]  /*8140*/  @!P3 BRA `(.L_x_5663) ;  /* 0x000000200000b947 */ /* 0x000fea0003800000 */
[----:B------:R3:W-:Y:S04]  /*8150*/  RED.E.ADD.F32.FTZ.RN.STRONG.GPU [R128.64+-0x180], R190 ;  /* 0xfffe80be8000798e */ /* 0x0007e8000c10e790 */
[----:B--2---:R3:W-:Y:S02]  /*8160*/  RED.E.ADD.F32.FTZ.RN.STRONG.GPU [R126.64+-0x180], R205 ;  /* 0xfffe80cd7e00798e */ /* 0x0047e4000c10e790 */
.L_x_5663:
[----:B------:R-:W-:Y:S05]  /*8170*/  BSYNC B0 ;  /* 0x0000000000007941 */ /* 0x000fea0003800000 */
.L_x_5662:
[----:B--2-4-:R2:W4:Y:S01]  /*8180*/  LDS R131, [R204.X4+0x1780] ;  /* 0x00178000cc837984 */ /* 0x0145220000004800 */
[----:B------:R-:W-:Y:S01]  /*8190*/  BSSY B0, `(.L_x_5664) ;  /* 0x0000004000007945 */ /* 0x000fe20003800000 */
[----:B------:R-:W-:Y:S05]  /*81a0*/  @!P4 BRA `(.L_x_5665) ;  /* 0x000000200000c947 */ /* 0x000fea0003800000 */
[----:B------:R2:W-:Y:S04]  /*81b0*/  RED.E.ADD.F32.FTZ.RN.STRONG.GPU [R128.64+-0x100], R189 ;  /* 0xffff00bd8000798e */ /* 0x0005e8000c10e790 */
[----:B----4-:R2:W-:Y:S02]  /*81c0*/  RED.E.ADD.F32.FTZ.RN.STRONG.GPU [R126.64+-0x100], R131 ;  /* 0xffff00837e00798e */ /* 0x0105e4000c10e790 */
.L_x_5665:
[----:B------:R-:W-:Y:S05]  /*81d0*/  BSYNC B0 ;  /* 0x0000000000007941 */ /* 0x000fea0003800000 */
.L_x_5664:
[----:B------:R-:W2:Y:S01]  /*81e0*/  LDS R203, [R203.X4+0x1800] ;  /* 0x00180000cbcb7984 */ /* 0x000ea20000004800 */
[----:B------:R-:W-:Y:S01]  /*81f0*/  BSSY B0, `(.L_x_5666) ;  /* 0x0000004000007945 */ /* 0x000fe20003800000 */
[----:B------:R-:W-:Y:S05]  /*8200*/  @!P5 BRA `(.L_x_5667) ;  /* 0x000000200000d947 */ /* 0x000fea0003800000 */
[----:B------:R3:W-:Y:S04]  /*8210*/  RED.E.ADD.F32.FTZ.RN.STRONG.GPU [R128.64+-0x80], R188 ;  /* 0xffff80bc8000798e */ /* 0x0007e8000c10e790 */
[----:B--2---:R3:W-:Y:S02]  /*8220*/  RED.E.ADD.F32.FTZ.RN.STRONG.GPU [R126.64+-0x80], R203 ;  /* 0xffff80cb7e00798e */ /* 0x0047e4000c10e790 */
.L_x_5667:
[----:B------:R-:W-:Y:S05]  /*8230*/  BSYNC B0 ;  /* 0x0000000000007941 */ /* 0x000fea0003800000 */
.L_x_5666:
[----:B--23--:R-:W2:Y:S01]  /*8240*/  SHFL.DOWN P0, R127, R218, 0x1, 0x1f ;  /* 0x08201f00da7f7f89 */ /* 0x00cea20000000000 */
[-C--:B------:R-:W-:Y:S01]  /*8250*/  FMUL.FTZ R126, R9, R6.reuse ;  /* 0x00000006097e7220 */ /* 0x080fe20000410000 */
[----:B------:R-:W-:Y:S01]  /*8260*/  ISETP.NE.AND P2, PT, R176, RZ, PT ;  /* 0x000000ffb000720c */ /* 0x000fe20003f45270 */
[----:B------:R-:W-:Y:S01]  /*8270*/  FMUL.FTZ R9, R8, R5 ;  /* 0x0000000508097220 */ /* 0x000fe20000410000 */
[----:B------:R-:W-:Y:S01]  /*8280*/  BSSY B0, `(.L_x_5668) ;  /* 0x0000062000007945 */ /* 0x000fe20003800000 */
[----:B------:R-:W-:-:S02]  /*8290*/  FMUL.FTZ R6, R33, R6 ;  /* 0x0000000621067220 */ /* 0x000fc40000410000 */
[----:B------:R-:W-:Y:S02]  /*82a0*/  FMUL.FTZ R5, R33, R5 ;  /* 0x0000000521057220 */ /* 0x000fe40000410000 */
[----:B------:R-:W-:Y:S02]  /*82b0*/  FMUL.FTZ R6, R219, R6 ;  /* 0x00000006db067220 */ /* 0x000fe40000410000 */
[----:B------:R-:W-:Y:S02]  /*82c0*/  FMUL.FTZ R220, R220, R5 ;  /* 0x00000005dcdc7220 */ /* 0x000fe40000410000 */
[----:B------:R-:W-:Y:S02]  /*82d0*/  FFMA.FTZ R7, R7, R126, R6 ;  /* 0x0000007e07077223 */ /* 0x000fe40000010006 */
[-C--:B------:R-:W-:Y:S02]  /*82e0*/  FMUL.FTZ R6, R11, R4.reuse ;  /* 0x000000040b067220 */ /* 0x080fe40000410000 */
[----:B------:R-:W-:-:S02]  /*82f0*/  FMUL.FTZ R4, R33, R4 ;  /* 0x0000000421047220 */ /* 0x000fc40000410000 */
[-C--:B------:R-:W-:Y:S02]  /*8300*/  FMUL.FTZ R5, R10, R3.reuse ;  /* 0x000000030a057220 */ /* 0x080fe40000410000 */
[----:B------:R-:W-:Y:S02]  /*8310*/  FMUL.FTZ R3, R33, R3 ;  /* 0x0000000321037220 */ /* 0x000fe40000410000 */
[----:B------:R-:W-:Y:S02]  /*8320*/  FMUL.FTZ R221, R221, R4 ;  /* 0x00000004dddd7220 */ /* 0x000fe40000410000 */
[----:B--2---:R-:W-:Y:S02]  /*8330*/  @P0 FADD R127, R218, R127 ;  /* 0x0000007fda7f0221 */ /* 0x004fe40000000000 */
[-C--:B------:R-:W-:Y:S02]  /*8340*/  FMUL.FTZ R4, R13, R2.reuse ;  /* 0x000000020d047220 */ /* 0x080fe40000410000 */
[----:B------:R-:W-:Y:S01]  /*8350*/  FADD.FTZ R66, R7, R66 ;  /* 0x0000004207427221 */ /* 0x000fe20000010000 */
[----:B------:R-:W2:Y:S01]  /*8360*/  SHFL.DOWN P0, R128, R127, 0x2, 0x1f ;  /* 0x08401f007f807f89 */ /* 0x000ea20000000000 */
        /* <DEDUP_REMOVED lines=8> */
[-C--:B------:R-:W-:Y:S02]  /*83f0*/  FMUL.FTZ R3, R14, R237.reuse ;  /* 0x000000ed0e037220 */ /* 0x080fe40000410000 */
[----:B------:R-:W-:Y:S02]  /*8400*/  FMUL.FTZ R237, R33, R237 ;  /* 0x000000ed21ed7220 */ /* 0x000fe40000410000 */
[----:B------:R-:W-:Y:S02]  /*8410*/  FMUL.FTZ R16, R16, R244 ;  /* 0x000000f410107220 */ /* 0x000fe40000410000 */
[----:B------:R-:W-:Y:S02]  /*8420*/  FMUL.FTZ R226, R226, R237 ;  /* 0x000000ede2e27220 */ /* 0x000fe40000410000 */
[----:B--2---:R-:W-:-:S02]  /*8430*/  @P0 FADD R128, R127, R128 ;  /* 0x000000807f800221 */ /* 0x004fc40000000000 */
[----:B------:R-:W-:Y:S02]  /*8440*/  FFMA.FTZ R46, R3, R86, R46 ;  /* 0x00000056032e7223 */ /* 0x000fe4000001002e */
[----:B------:R-:W-:Y:S01]  /*8450*/  FFMA.FTZ R226, R27, R3, R226 ;  /* 0x000000031be27223 */ /* 0x000fe200000100e2 */
[----:B------:R-:W2:Y:S01]  /*8460*/  SHFL.DOWN P0, R129, R128, 0x4, 0x1f ;  /* 0x08801f0080817f89 */ /* 0x000ea20000000000 */
[----:B------:R-:W-:Y:S02]  /*8470*/  FMUL.FTZ R18, R18, R240 ;  /* 0x000000f012127220 */ /* 0x000fe40000410000 */
[----:B------:R-:W-:Y:S02]  /*8480*/  FMUL.FTZ R19, R19, R238 ;  /* 0x000000ee13137220 */ /* 0x000fe40000410000 */
[C---:B------:R-:W-:Y:S02]  /*8490*/  FMUL.FTZ R0, R33.reuse, R187 ;  /* 0x000000bb21007220 */ /* 0x040fe40000410000 */
[----:B------:R-:W-:-:S02]  /*84a0*/  FMUL.FTZ R244, R33, R244 ;  /* 0x000000f421f47220 */ /* 0x000fc40000410000 */
[C---:B------:R-:W-:Y:S02]  /*84b0*/  FMUL.FTZ R3, R33.reuse, R242 ;  /* 0x000000f221037220 */ /* 0x040fe40000410000 */
[C---:B------:R-:W-:Y:S02]  /*84c0*/  FMUL.FTZ R240, R33.reuse, R240 ;  /* 0x000000f021f07220 */ /* 0x040fe40000410000 */
[C---:B------:R-:W-:Y:S02]  /*84d0*/  FMUL.FTZ R238, R33.reuse, R238 ;  /* 0x000000ee21ee7220 */ /* 0x040fe40000410000 */
[----:B------:R-:W-:Y:S02]  /*84e0*/  FMUL.FTZ R33, R33, R234 ;  /* 0x000000ea21217220 */ /* 0x000fe40000410000 */
[----:B------:R-:W-:Y:S02]  /*84f0*/  FFMA.FTZ R42, R5, R78, R42 ;  /* 0x0000004e052a7223 */ /* 0x000fe4000001002a */
[----:B------:R-:W-:-:S02]  /*8500*/  FFMA.FTZ R222, R23, R5, R222 ;  /* 0x0000000517de7223 */ /* 0x000fc400000100de */
[----:B------:R-:W-:Y:S02]  /*8510*/  FMUL.FTZ R5, R12, R187 ;  /* 0x000000bb0c057220 */ /* 0x000fe40000410000 */
[----:B------:R-:W-:Y:S02]  /*8520*/  FMUL.FTZ R0, R225, R0 ;  /* 0x00000000e1007220 */ /* 0x000fe40000410000 */
[----:B--2---:R-:W-:Y:S02]  /*8530*/  @P0 FADD R129, R128, R129 ;  /* 0x0000008180810221 */ /* 0x004fe40000000000 */
[----:B------:R-:W-:Y:S02]  /*8540*/  FMUL.FTZ R227, R227, R244 ;  /* 0x000000f4e3e37220 */ /* 0x000fe40000410000 */
[----:B------:R-:W-:Y:S01]  /*8550*/  FMUL.FTZ R17, R17, R242 ;  /* 0x000000f211117220 */ /* 0x000fe20000410000 */
[----:B------:R-:W2:Y:S01]  /*8560*/  SHFL.DOWN P0, R8, R129, 0x8, 0x1f ;  /* 0x09001f0081087f89 */ /* 0x000ea20000000000 */
        /* <DEDUP_REMOVED lines=10> */
[----:B------:R-:W-:Y:S02]  /*8610*/  FFMA.FTZ R227, R28, R16, R227 ;  /* 0x000000101ce37223 */ /* 0x000fe400000100e3 */
[----:B------:R-:W-:Y:S02]  /*8620*/  FFMA.FTZ R228, R29, R17, R228 ;  /* 0x000000111de47223 */ /* 0x000fe400000100e4 */
[----:B--2---:R-:W-:Y:S01]  /*8630*/  @P0 FADD R8, R129, R8 ;  /* 0x0000000881080221 */ /* 0x004fe20000000000 */
[----:B------:R-:W-:Y:S01]  /*8640*/  ISETP.NE.AND P0, PT, R175, RZ, PT ;  /* 0x000000ffaf00720c */ /* 0x000fe20003f05270 */
[----:B------:R-:W-:-:S02]  /*8650*/  FFMA.FTZ R229, R30, R18, R229 ;  /* 0x000000121ee57223 */ /* 0x000fc400000100e5 */
[----:B------:R-:W-:Y:S01]  /*8660*/  FFMA.FTZ R238, R31, R19, R238 ;  /* 0x000000131fee7223 */ /* 0x000fe200000100ee */
[----:B------:R-:W2:Y:S01]  /*8670*/  SHFL.DOWN P1, R7, R8, 0x10, 0x1f ;  /* 0x0a001f0008077f89 */ /* 0x000ea20000020000 */
[----:B------:R-:W-:Y:S02]  /*8680*/  FFMA.FTZ R33, R32, R20, R33 ;  /* 0x0000001420217223 */ /* 0x000fe40000010021 */
        /* <DEDUP_REMOVED lines=8> */
[----:B------:R-:W-:Y:S02]  /*8710*/  FFMA.FTZ R43, R4, R81, R43 ;  /* 0x00000051042b7223 */ /* 0x000fe4000001002b */
[----:B------:R-:W-:-:S02]  /*8720*/  FADD.FTZ R63, R222, R63 ;  /* 0x0000003fde3f7221 */ /* 0x000fc40000010000 */
[----:B------:R-:W-:Y:S02]  /*8730*/  FADD.FTZ R60, R223, R60 ;  /* 0x0000003cdf3c7221 */ /* 0x000fe40000010000 */
[----:B--2---:R-:W-:Y:S02]  /*8740*/  @P1 FADD R7, R8, R7 ;  /* 0x0000000708071221 */ /* 0x004fe40000000000 */
[----:B------:R-:W-:Y:S02]  /*8750*/  FADD.FTZ R61, R2, R61 ;  /* 0x0000003d023d7221 */ /* 0x000fe40000010000 */
[----:B------:R-:W-:Y:S01]  /*8760*/  FADD.FTZ R58, R5, R58 ;  /* 0x0000003a053a7221 */ /* 0x000fe20000010000 */
[----:B------:R2:W-:Y:S01]  /*8770*/  @!P0 STS [0x18c4], R7 ;  /* 0x0018c407ff008388 */ /* 0x0005e20000000800 */
[----:B------:R-:W-:Y:S02]  /*8780*/  FFMA.FTZ R47, R16, R87, R47 ;  /* 0x00000057102f7223 */ /* 0x000fe4000001002f */
[----:B------:R-:W-:-:S02]  /*8790*/  FADD.FTZ R57, R226, R57 ;  /* 0x00000039e2397221 */ /* 0x000fc40000010000 */
[----:B------:R-:W-:Y:S02]  /*87a0*/  FFMA.FTZ R48, R17, R88, R48 ;  /* 0x0000005811307223 */ /* 0x000fe40000010030 */
[----:B------:R-:W-:Y:S02]  /*87b0*/  FADD.FTZ R56, R227, R56 ;  /* 0x00000038e3387221 */ /* 0x000fe40000010000 */
[----:B------:R-:W-:Y:S02]  /*87c0*/  FFMA.FTZ R49, R18, R89, R49 ;  /* 0x0000005912317223 */ /* 0x000fe40000010031 */
[----:B------:R-:W-:Y:S02]  /*87d0*/  FADD.FTZ R55, R228, R55 ;  /* 0x00000037e4377221 */ /* 0x000fe40000010000 */
[----:B------:R-:W-:Y:S02]  /*87e0*/  FFMA.FTZ R50, R19, R90, R50 ;  /* 0x0000005a13327223 */ /* 0x000fe40000010032 */
[----:B------:R-:W-:-:S02]  /*87f0*/  FFMA.FTZ R51, R20, R91, R51 ;  /* 0x0000005b14337223 */ /* 0x000fc40000010033 */
[----:B------:R-:W-:Y:S02]  /*8800*/  FADD.FTZ R54, R229, R54 ;  /* 0x00000036e5367221 */ /* 0x000fe40000010000 */
[----:B------:R-:W-:Y:S02]  /*8810*/  FADD.FTZ R53, R238, R53 ;  /* 0x00000035ee357221 */ /* 0x000fe40000010000 */
[----:B------:R-:W-:Y:S01]  /*8820*/  FADD.FTZ R52, R33, R52 ;  /* 0x0000003421347221 */ /* 0x000fe20000010000 */
[----:B------:R-:W-:Y:S06]  /*8830*/  BAR.SYNC.DEFER_BLOCKING 0x0 ;  /* 0x0000000000007b1d */ /* 0x000fec0000010000 */
[----:B------:R-:W-:Y:S05]  /*8840*/  @P2 BRA `(.L_x_5669) ;  /* 0x0000005000002947 */ /* 0x000fea0003800000 */
[----:B--2---:R-:W-:Y:S02]  /*8850*/  ISETP.NE.AND P0, PT, R168, c[0x0][0x174], PT ;  /* 0x00005d00a8007a0c */ /* 0x004fe40003f05270 */
[----:B------:R-:W-:-:S11]  /*8860*/  SHF.L.U32 R2, R35, 0x2, RZ ;  /* 0x0000000223027819 */ /* 0x000fd600000006ff */
[----:B------:R-:W2:Y:S02]  /*8870*/  @P0 LDS R0, [R2+0x2b78] ;  /* 0x002b780002000984 */ /* 0x000ea40000000800 */
[----:B--2---:R-:W-:-:S05]  /*8880*/  @P0 FADD.FTZ R7, R7, R0 ;  /* 0x0000000007070221 */ /* 0x004fca0000010000 */
[----:B------:R2:W-:Y:S02]  /*8890*/  STS [R2+0x2b78], R7 ;  /* 0x002b780702007388 */ /* 0x0005e40000000800 */
.L_x_5669:
[----:B--2---:R-:W-:Y:S05]  /*88a0*/  BSYNC B0 ;  /* 0x0000000000007941 */ /* 0x004fea0003800000 */
.L_x_5668:
[----:B------:R-:W-:Y:S01]  /*88b0*/  IADD3 R35, R35, 0x1, RZ ;  /* 0x0000000123237810 */ /* 0x000fe20007ffe0ff */
[----:B------:R-:W-:-:S03]  /*88c0*/  UIADD3 UR6, UP0, UR6, 0x1, URZ ;  /* 0x0000000106067890 */ /* 0x000fc6000ff1e03f */
[----:B------:R-:W-:Y:S01]  /*88d0*/  ISETP.GE.AND P0, PT, R35, c[0x0][0x16c], PT ;  /* 0x00005b0023007a0c */ /* 0x000fe20003f06270 */
[----:B------:R-:W-:-:S12]  /*88e0*/  UIADD3.X UR7, URZ, UR7, URZ, UP0, !UPT ;  /* 0x000000073f077290 */ /* 0x000fd800087fe43f */
[----:B------:R-:W-:Y:S01]  /*88f0*/  @P0 CALL.REL.NOINC `(.L_x_5633) ;  /* 0x0000001000000944 */ /* 0x000fe20003c00000 */
[----:B------:R-:W-:Y:S05]  /*8900*/  BRA `(.L_x_5670) ;  /* 0xffffbee000007947 */ /* 0x000fea000383ffff */
.L_x_5633:
        /* <DEDUP_REMOVED lines=14> */
[----:B------:R-:W3:Y:S01]  /*89f0*/  @!P1 LDG.E.U16 R0, [R124.64+0x40] ;  /* 0x000040107c009981 */ /* 0x000ee2000c1e1500 */
[----:B------:R-:W-:-:S02]  /*8a00*/  ISETP.GE.AND P1, PT, R160, UR11, PT ;  /* 0x0000000ba0007c0c */ /* 0x000fc4000bf26270 */
[----:B------:R-:W-:Y:S01]  /*8a10*/  PRMT R7, RZ, 0x7610, R7 ;  /* 0x00007610ff077816 */ /* 0x000fe20000000007 */
[----:B------:R-:W5:Y:S01]  /*8a20*/  @!P0 LDG.E.U16 R5, [R124.64+0x80] ;  /* 0x000080107c058981 */ /* 0x000f62000c1e1500 */
[----:B------:R-:W-:Y:S02]  /*8a30*/  PRMT R4, RZ, 0x7610, R4 ;  /* 0x00007610ff047816 */ /* 0x000fe40000000004 */
[----:B------:R-:W-:Y:S01]  /*8a40*/  PRMT R9, RZ, 0x7610, R9 ;  /* 0x00007610ff097816 */ /* 0x000fe20000000009 */
[----:B----4-:R-:W4:Y:S01]  /*8a50*/  @!P4 LDG.E.U16 R2, [R124.64+0xc0] ;  /* 0x0000c0107c02c981 */ /* 0x010f22000c1e1500 */
[----:B------:R-:W-:Y:S02]  /*8a60*/  PRMT R6, RZ, 0x7610, R6 ;  /* 0x00007610ff067816 */ /* 0x000fe40000000006 */
[----:B------:R-:W-:Y:S01]  /*8a70*/  PRMT R11, RZ, 0x7610, R11 ;  /* 0x00007610ff0b7816 */ /* 0x000fe2000000000b */
[----:B------:R-:W4:Y:S01]  /*8a80*/  @!P6 LDG.E.U16 R7, [R124.64+0x100] ;  /* 0x000100107c07e981 */ /* 0x000f22000c1e1500 */
[----:B------:R-:W-:-:S02]  /*8a90*/  ISETP.GE.AND P0, PT, R159, UR11, PT ;  /* 0x0000000b9f007c0c */ /* 0x000fc4000bf06270 */
        /* <DEDUP_REMOVED lines=33> */
[----:B---3--:R-:W-:Y:S04]  /*8cb0*/  STS.U16 [R151+0x40], R0 ;  /* 0x0000400097007388 */ /* 0x008fe80000000400 */
[----:B-----5:R-:W-:Y:S04]  /*8cc0*/  STS.U16 [R150+0x80], R5 ;  /* 0x0000800596007388 */ /* 0x020fe80000000400 */
        /* <DEDUP_REMOVED lines=17> */
[----:B------:R-:W5:Y:S04]  /*8de0*/  LDS.U16 R3, [R136+0x4] ;  /* 0x0000040088037984 */ /* 0x000f680000000400 */
[----:B------:R-:W-:Y:S01]  /*8df0*/  LDS.U16 R6, [R136+0x12] ;  /* 0x0000120088067984 */ /* 0x000fe20000000400 */
[----:B--2---:R-:W-:-:S05]  /*8e00*/  PRMT R0, RZ, 0x5410, R0 ;  /* 0x00005410ff007816 */ /* 0x004fca0000000000 */
[----:B------:R-:W-:Y:S01]  /*8e10*/  FADD.FTZ R5, R0, UR5 ;  /* 0x0000000500057e21 */ /* 0x000fe20008010000 */
[----:B---3--:R-:W-:Y:S01]  /*8e20*/  PRMT R4, RZ, 0x5410, R4 ;  /* 0x00005410ff047816 */ /* 0x008fe20000000004 */
[----:B------:R-:W-:Y:S03]  /*8e30*/  LDS.U16 R0, [R136+0x8] ;  /* 0x0000080088007984 */ /* 0x000fe60000000400 */
[----:B------:R-:W-:Y:S02]  /*8e40*/  FSETP.GTU.FTZ.AND P4, PT, R5, 20, PT ;  /* 0x41a000000500780b */ /* 0x000fe40003f9c000 */
[----:B----4-:R-:W-:Y:S01]  /*8e50*/  PRMT R2, RZ, 0x5410, R2 ;  /* 0x00005410ff027816 */ /* 0x010fe20000000002 */
[----:B------:R-:W-:Y:S01]  /*8e60*/  FADD.FTZ R10, R4, UR5 ;  /* 0x00000005040a7e21 */ /* 0x000fe20008010000 */
[----:B-----5:R-:W-:Y:S01]  /*8e70*/  PRMT R3, RZ, 0x5410, R3 ;  /* 0x00005410ff037816 */ /* 0x020fe20000000003 */
[----:B------:R-:W2:Y:S02]  /*8e80*/  LDS.U16 R4, [R136+0xe] ;  /* 0x00000e0088047984 */ /* 0x000ea40000000400 */
[----:B------:R-:W-:-:S02]  /*8e90*/  FADD.FTZ R8, R2, UR5 ;  /* 0x0000000502087e21 */ /* 0x000fc40008010000 */
[----:B------:R-:W3:Y:S01]  /*8ea0*/  LDS.U16 R2, [R136+0xa] ;  /* 0x00000a0088027984 */ /* 0x000ee20000000400 */
[----:B------:R-:W-:-:S03]  /*8eb0*/  FADD.FTZ R9, R3, UR5 ;  /* 0x0000000503097e21 */ /* 0x000fc60008010000 */
[----:B------:R-:W-:Y:S01]  /*8ec0*/  @!P4 FMUL.FTZ R5, R5, -1.4426950216293334961 ;  /* 0xbfb8aa3b0505c820 */ /* 0x000fe20000410000 */
[----:B------:R-:W4:Y:S03]  /*8ed0*/  LDS.U16 R3, [R136+0xc] ;  /* 0x00000c0088037984 */ /* 0x000f260000000400 */
[----:B------:R5:W1:Y:S01]  /*8ee0*/  @!P4 MUFU.EX2 R7, R5 ;  /* 0x000000050007c308 */ /* 0x000a620000000800 */
[C---:B------:R-:W-:Y:S02]  /*8ef0*/  FSETP.GTU.FTZ.AND P5, PT, R8.reuse, 20, PT ;  /* 0x41a000000800780b */ /* 0x040fe40003fbc000 */
[----:B------:R-:W-:Y:S01]  /*8f00*/  FSETP.GTU.FTZ.AND P0, PT, R9, 20, PT ;  /* 0x41a000000900780b */ /* 0x000fe20003f1c000 */
[----:B-----5:R-:W5:Y:S10]  /*8f10*/  LDS.U16 R5, [R136+0x10] ;  /* 0x0000100088057984 */ /* 0x020f740000000400 */
[----:B------:R-:W-:-:S02]  /*8f20*/  @!P5 FMUL.FTZ R8, R8, -1.4426950216293334961 ;  /* 0xbfb8aa3b0808d820 */ /* 0x000fc40000410000 */
[----:B-1----:R-:W-:Y:S02]  /*8f30*/  @!P4 FADD.FTZ R7, R7, 1 ;  /* 0x3f8000000707c421 */ /* 0x002fe40000010000 */
[----:B------:R-:W-:Y:S02]  /*8f40*/  @!P0 FMUL.FTZ R9, R9, -1.4426950216293334961 ;  /* 0xbfb8aa3b09098820 */ /* 0x000fe40000410000 */
[----:B------:R-:W1:Y:S08]  /*8f50*/  @!P5 MUFU.EX2 R8, R8 ;  /* 0x000000080008d308 */ /* 0x000e700000000800 */
[----:B------:R-:W0:Y:S01]  /*8f60*/  @!P4 MUFU.RCP R7, R7 ;  /* 0x000000070007c308 */ /* 0x000e220000001000 */
[----:B--2---:R-:W-:-:S07]  /*8f70*/  PRMT R4, RZ, 0x5410, R4 ;  /* 0x00005410ff047816 */ /* 0x004fce0000000004 */
[----:B------:R-:W2:Y:S01]  /*8f80*/  @!P0 MUFU.EX2 R9, R9 ;  /* 0x0000000900098308 */ /* 0x000ea20000000800 */
[----:B---3--:R-:W-:Y:S01]  /*8f90*/  PRMT R2, RZ, 0x5410, R2 ;  /* 0x00005410ff027816 */ /* 0x008fe20000000002 */
[----:B-1----:R-:W-:Y:S01]  /*8fa0*/  @!P5 FADD.FTZ R8, R8, 1 ;  /* 0x3f8000000808d421 */ /* 0x002fe20000010000 */
[----:B----4-:R-:W-:Y:S01]  /*8fb0*/  PRMT R3, RZ, 0x5410, R3 ;  /* 0x00005410ff037816 */ /* 0x010fe20000000003 */
[----:B0-----:R-:W-:Y:S02]  /*8fc0*/  @!P4 FMUL.FTZ R52, R52, R7 ;  /* 0x000000073434c220 */ /* 0x001fe40000410000 */
[----:B------:R-:W-:Y:S02]  /*8fd0*/  FADD.FTZ R7, R4, UR5 ;  /* 0x0000000504077e21 */ /* 0x000fe40008010000 */
[----:B------:R-:W-:Y:S01]  /*8fe0*/  FADD.FTZ R2, R2, UR5 ;  /* 0x0000000502027e21 */ /* 0x000fe20008010000 */
[----:B------:R-:W0:Y:S01]  /*8ff0*/  @!P5 MUFU.RCP R8, R8 ;  /* 0x000000080008d308 */ /* 0x000e220000001000 */
[----:B------:R-:W-:Y:S01]  /*9000*/  FADD.FTZ R3, R3, UR5 ;  /* 0x0000000503037e21 */ /* 0x000fe20008010000 */
[----:B------:R-:W-:Y:S01]  /*9010*/  FSETP.GTU.FTZ.AND P6, PT, R7, 20, PT ;  /* 0x41a000000700780b */ /* 0x000fe20003fdc000 */
[----:B--2---:R-:W-:Y:S01]  /*9020*/  @!P0 FADD.FTZ R9, R9, 1 ;  /* 0x3f80000009098421 */ /* 0x004fe20000010000 */
[----:B------:R-:W-:-:S02]  /*9030*/  FSETP.GTU.FTZ.AND P3, PT, R2, 20, PT ;  /* 0x41a000000200780b */ /* 0x000fc40003f7c000 */
[----:B------:R-:W-:Y:S02]  /*9040*/  FSETP.GTU.FTZ.AND P4, PT, R3, 20, PT ;  /* 0x41a000000300780b */ /* 0x000fe40003f9c000 */
[----:B------:R-:W-:Y:S01]  /*9050*/  PRMT R6, RZ, 0x5410, R6 ;  /* 0x00005410ff067816 */ /* 0x000fe20000000006 */
[----:B------:R-:W1:Y:S01]  /*9060*/  @!P0 MUFU.RCP R9, R9 ;  /* 0x0000000900098308 */ /* 0x000e620000001000 */
[----:B------:R-:W-:Y:S02]  /*9070*/  PRMT R0, RZ, 0x5410, R0 ;  /* 0x00005410ff007816 */ /* 0x000fe40000000000 */
[----:B-----5:R-:W-:Y:S01]  /*9080*/  PRMT R5, RZ, 0x5410, R5 ;  /* 0x00005410ff057816 */ /* 0x020fe20000000005 */
[----:B------:R-:W-:Y:S02]  /*9090*/  FADD.FTZ R11, R6, UR5 ;  /* 0x00000005060b7e21 */ /* 0x000fe40008010000 */
[----:B------:R-:W-:Y:S02]  /*90a0*/  @!P6 FMUL.FTZ R6, R7, -1.4426950216293334961 ;  /* 0xbfb8aa3b0706e820 */ /* 0x000fe40000410000 */
[----:B------:R-:W-:-:S02]  /*90b0*/  FADD.FTZ R0, R0, UR5 ;  /* 0x0000000500007e21 */ /* 0x000fc40008010000 */
[----:B0-----:R-:W-:Y:S02]  /*90c0*/  @!P5 FMUL.FTZ R53, R53, R8 ;  /* 0x000000083535d220 */ /* 0x001fe40000410000 */
[----:B------:R-:W-:Y:S02]  /*90d0*/  @!P3 FMUL.FTZ R2, R2, -1.4426950216293334961 ;  /* 0xbfb8aa3b0202b820 */ /* 0x000fe40000410000 */
[----:B------:R-:W-:Y:S01]  /*90e0*/  FADD.FTZ R8, R5, UR5 ;  /* 0x0000000505087e21 */ /* 0x000fe20008010000 */
[----:B------:R-:W0:Y:S01]  /*90f0*/  @!P6 MUFU.EX2 R6, R6 ;  /* 0x000000060006e308 */ /* 0x000e220000000800 */
[----:B------:R-:W-:Y:S01]  /*9100*/  @!P4 FMUL.FTZ R4, R3, -1.4426950216293334961 ;  /* 0xbfb8aa3b0304c820 */ /* 0x000fe20000410000 */
[----:B------:R-:W-:Y:S01]  /*9110*/  FSETP.GTU.FTZ.AND P2, PT, R0, 20, PT ;  /* 0x41a000000000780b */ /* 0x000fe20003f5c000 */
[----:B-1----:R-:W-:Y:S01]  /*9120*/  @!P0 FMUL.FTZ R54, R54, R9 ;  /* 0x0000000936368220 */ /* 0x002fe20000410000 */
[----:B------:R-:W-:Y:S02]  /*9130*/  FSETP.GTU.FTZ.AND P5, PT, R8, 20, PT ;  /* 0x41a000000800780b */ /* 0x000fe40003fbc000 */
[----:B------:R-:W-:-:S02]  /*9140*/  FSETP.GTU.FTZ.AND P0, PT, R11, 20, PT ;  /* 0x41a000000b00780b */ /* 0x000fc40003f1c000 */
[----:B------:R-:W1:Y:S08]  /*9150*/  @!P3 MUFU.EX2 R2, R2 ;  /* 0x000000020002b308 */ /* 0x000e700000000800 */
[----:B------:R1:W2:Y:S01]  /*9160*/  @!P4 MUFU.EX2 R5, R4 ;  /* 0x000000040005c308 */ /* 0x0002a20000000800 */
[----:B------:R-:W-:Y:S02]  /*9170*/  @!P2 FMUL.FTZ R0, R0, -1.4426950216293334961 ;  /* 0xbfb8aa3b0000a820 */ /* 0x000fe40000410000 */
[----:B------:R-:W-:-:S02]  /*9180*/  @!P5 FMUL.FTZ R7, R8, -1.4426950216293334961 ;  /* 0xbfb8aa3b0807d820 */ /* 0x000fc40000410000 */
[----:B0-----:R-:W-:Y:S02]  /*9190*/  @!P6 FADD.FTZ R6, R6, 1 ;  /* 0x3f8000000606e421 */ /* 0x001fe40000010000 */
[----:B------:R-:W-:Y:S01]  /*91a0*/  @!P0 FMUL.FTZ R8, R11, -1.4426950216293334961 ;  /* 0xbfb8aa3b0b088820 */ /* 0x000fe20000410000 */
[----:B------:R-:W0:Y:S01]  /*91b0*/  @!P2 MUFU.EX2 R0, R0 ;  /* 0x000000000000a308 */ /* 0x000e220000000800 */
[----:B-1----:R-:W-:Y:S01]  /*91c0*/  @!P3 FADD.FTZ R4, R2, 1 ;  /* 0x3f8000000204b421 */ /* 0x002fe20000010000 */
[----:B------:R-:W-:Y:S01]  /*91d0*/  FSETP.GTU.FTZ.AND P1, PT, R10, 20, PT ;  /* 0x41a000000a00780b */ /* 0x000fe20003f3c000 */
[----:B------:R-:W-:Y:S01]  /*91e0*/  LDS.U16 R2, [R136+0x16] ;  /* 0x0000160088027984 */ /* 0x000fe20000000400 */
[----:B--2---:R-:W-:-:S04]  /*91f0*/  @!P4 FADD.FTZ R5, R5, 1 ;  /* 0x3f8000000505c421 */ /* 0x004fc80000010000 */
[----:B------:R-:W1:Y:S08]  /*9200*/  @!P6 MUFU.RCP R6, R6 ;  /* 0x000000060006e308 */ /* 0x000e700000001000 */
[----:B------:R-:W2:Y:S08]  /*9210*/  @!P5 MUFU.EX2 R7, R7 ;  /* 0x000000070007d308 */ /* 0x000eb00000000800 */
[----:B------:R-:W3:Y:S08]  /*9220*/  @!P0 MUFU.EX2 R8, R8 ;  /* 0x0000000800088308 */ /* 0x000ef00000000800 */
[----:B------:R-:W4:Y:S08]  /*9230*/  @!P3 MUFU.RCP R4, R4 ;  /* 0x000000040004b308 */ /* 0x000f300000001000 */
[----:B------:R-:W5:Y:S01]  /*9240*/  @!P4 MUFU.RCP R5, R5 ;  /* 0x000000050005c308 */ /* 0x000f620000001000 */
[----:B0-----:R-:W-:-:S02]  /*9250*/  @!P2 FADD.FTZ R3, R0, 1 ;  /* 0x3f8000000003a421 */ /* 0x001fc40000010000 */
[----:B-1----:R-:W-:Y:S01]  /*9260*/  @!P6 FMUL.FTZ R61, R61, R6 ;  /* 0x000000063d3de220 */ /* 0x002fe20000410000 */
[----:B------:R-:W-:Y:S01]  /*9270*/  LDS.U16 R0, [R136+0x14] ;  /* 0x0000140088007984 */ /* 0x000fe20000000400 */
[----:B--2---:R-:W-:Y:S02]  /*9280*/  @!P5 FADD.FTZ R7, R7, 1 ;  /* 0x3f8000000707d421 */ /* 0x004fe40000010000 */
[----:B---3--:R-:W-:Y:S01]  /*9290*/  @!P0 FADD.FTZ R8, R8, 1 ;  /* 0x3f80000008088421 */ /* 0x008fe20000010000 */
[----:B------:R-:W0:Y:S01]  /*92a0*/  LDS.U16 R6, [R136+0x1e] ;  /* 0x00001e0088067984 */ /* 0x000e220000000400 */
[----:B------:R1:W-:Y:S01]  /*92b0*/  @!P2 MUFU.RCP R9, R3 ;  /* 0x000000030009a308 */ /* 0x0003e20000001000 */
[----:B----4-:R-:W-:Y:S02]  /*92c0*/  @!P3 FMUL.FTZ R57, R57, R4 ;  /* 0x000000043939b220 */ /* 0x010fe40000410000 */
[----:B------:R-:W2:Y:S01]  /*92d0*/  LDS.U16 R4, [R136+0x1a] ;  /* 0x00001a0088047984 */ /* 0x000ea20000000400 */
[----:B------:R-:W-:-:S02]  /*92e0*/  @!P1 FMUL.FTZ R10, R10, -1.4426950216293334961 ;  /* 0xbfb8aa3b0a0a9820 */ /* 0x000fc40000410000 */
[----:B-----5:R-:W-:Y:S01]  /*92f0*/  @!P4 FMUL.FTZ R58, R58, R5 ;  /* 0x000000053a3ac220 */ /* 0x020fe20000410000 */
[----:B-1----:R-:W1:Y:S01]  /*9300*/  LDS.U16 R3, [R136+0x18] ;  /* 0x0000180088037984 */ /* 0x002e620000000400 */
[----:B------:R-:W3:Y:S03]  /*9310*/  @!P5 MUFU.RCP R7, R7 ;  /* 0x000000070007d308 */ /* 0x000ee60000001000 */
[----:B------:R-:W4:Y:S04]  /*9320*/  LDS.U16 R5, [R136+0x1c] ;  /* 0x00001c0088057984 */ /* 0x000f280000000400 */
[----:B------:R-:W-:Y:S06]  /*9330*/  BAR.SYNC.DEFER_BLOCKING 0x0 ;  /* 0x0000000000007b1d */ /* 0x000fec0000010000 */
[----:B------:R-:W5:Y:S08]  /*9340*/  @!P0 MUFU.RCP R8, R8 ;  /* 0x0000000800088308 */ /* 0x000f700000001000 */
[----:B------:R-:W0:Y:S01]  /*9350*/  @!P1 MUFU.EX2 R10, R10 ;  /* 0x0000000a000a9308 */ /* 0x000e220000000800 */
[----:B---3--:R-:W-:Y:S01]  /*9360*/  @!P5 FMUL.FTZ R60, R60, R7 ;  /* 0x000000073c3cd220 */ /* 0x008fe20000410000 */
[----:B------:R-:W-:Y:S01]  /*9370*/  PRMT R7, R50, 0x7632, R7 ;  /* 0x0000763232077816 */ /* 0x000fe20000000007 */
[----:B-----5:R-:W-:Y:S01]  /*9380*/  @!P0 FMUL.FTZ R63, R63, R8 ;  /* 0x000000083f3f8220 */ /* 0x020fe20000410000 */
[----:B------:R-:W-:Y:S01]  /*9390*/  PRMT R8, R48, 0x7632, R8 ;  /* 0x0000763230087816 */ /* 0x000fe20000000008 */
[----:B------:R-:W-:-:S02]  /*93a0*/  @!P2 FMUL.FTZ R56, R56, R9 ;  /* 0x000000093838a220 */ /* 0x000fc40000410000 */
[----:B------:R3:W-:Y:S01]  /*93b0*/  STS.U16 [R136+0x2], R7 ;  /* 0x0000020788007388 */ /* 0x0007e20000000400 */
[----:B------:R-:W-:-:S03]  /*93c0*/  PRMT R9, R46, 0x7632, R9 ;  /* 0x000076322e097816 */ /* 0x000fc60000000009 */
[----:B------:R5:W-:Y:S01]  /*93d0*/  STS.U16 [R136+0x6], R8 ;  /* 0x0000060888007388 */ /* 0x000be20000000400 */
[----:B0-----:R-:W-:Y:S01]  /*93e0*/  @!P1 FADD.FTZ R10, R10, 1 ;  /* 0x3f8000000a0a9421 */ /* 0x001fe20000010000 */
[----:B------:R-:W-:Y:S02]  /*93f0*/  ISETP.NE.AND P0, PT, R176, RZ, PT ;  /* 0x000000ffb000720c */ /* 0x000fe40003f05270 */
[----:B---3--:R-:W-:Y:S02]  /*9400*/  PRMT R7, R44, 0x7632, R7 ;  /* 0x000076322c077816 */ /* 0x008fe40000000007 */
[----:B-----5:R-:W-:Y:S01]  /*9410*/  PRMT R8, R42, 0x7632, R8 ;  /* 0x000076322a087816 */ /* 0x020fe20000000008 */
[----:B------:R-:W0:Y:S01]  /*9420*/  @!P1 MUFU.RCP R10, R10 ;  /* 0x0000000a000a9308 */ /* 0x000e220000001000 */
[----:B------:R3:W-:Y:S04]  /*9430*/  STS.U16 [R136+0xa], R9 ;  /* 0x00000a0988007388 */ /* 0x0007e80000000400 */
[----:B------:R5:W-:Y:S04]  /*9440*/  STS.U16 [R136+0xe], R7 ;  /* 0x00000e0788007388 */ /* 0x000be80000000400 */
[----:B------:R0:W-:Y:S01]  /*9450*/  STS.U16 [R136+0x12], R8 ;  /* 0x0000120888007388 */ /* 0x0001e20000000400 */
[----:B---3--:R-:W-:Y:S01]  /*9460*/  PRMT R9, R36, 0x7632, R9 ;  /* 0x0000763224097816 */ /* 0x008fe20000000009 */
[----:B------:R-:W-:Y:S01]  /*9470*/  IMAD.U32 R14, RZ, RZ, UR11 ;  /* 0x0000000bff0e7e24 */ /* 0x000fe2000f8e00ff */
[----:B-----5:R-:W-:-:S02]  /*9480*/  PRMT R7, R40, 0x7632, R7 ;  /* 0x0000763228077816 */ /* 0x020fc40000000007 */
[----:B0-----:R-:W-:Y:S01]  /*9490*/  PRMT R8, R38, 0x7632, R8 ;  /* 0x0000763226087816 */ /* 0x001fe20000000008 */
        /* <DEDUP_REMOVED lines=14> */
[----:B------:R-:W-:Y:S01]  /*9580*/  LDS.U16 R11, [R152] ;  /* 0x00000000980b7984 */ /* 0x000fe20000000400 */
[----:B--2---:R-:W-:-:S03]  /*9590*/  PRMT R4, RZ, 0x5410, R4 ;  /* 0x00005410ff047816 */ /* 0x004fc60000000004 */
        /* <DEDUP_REMOVED lines=18> */
[----:B-1----:R-:W-:Y:S01]  /*96c0*/  PRMT R3, RZ, 0x5410, R3 ;  /* 0x00005410ff037816 */ /* 0x002fe20000000003 */
[----:B------:R-:W-:Y:S01]  /*96d0*/  @!P1 FMUL.FTZ R55, R55, R10 ;  /* 0x0000000a37379220 */ /* 0x000fe20000410000 */
[----:B------:R-:W-:Y:S01]  /*96e0*/  BAR.SYNC.DEFER_BLOCKING 0x0 ;  /* 0x0000000000007b1d */ /* 0x000fe20000010000 */
[----:B------:R-:W-:Y:S01]  /*96f0*/  PRMT R2, RZ, 0x5410, R2 ;  /* 0x00005410ff027816 */ /* 0x000fe20000000002 */
[----:B------:R-:W-:Y:S01]  /*9700*/  FADD.FTZ R4, R4, UR5 ;  /* 0x0000000504047e21 */ /* 0x000fe20008010000 */
[----:B------:R-:W-:Y:S01]  /*9710*/  FSETP.GTU.FTZ.AND P1, PT, R6, 20, PT ;  /* 0x41a000000600780b */ /* 0x000fe20003f3c000 */
[----:B------:R-:W-:Y:S01]  /*9720*/  FADD.FTZ R3, R3, UR5 ;  /* 0x0000000503037e21 */ /* 0x000fe20008010000 */
[----:B----4-:R-:W-:-:S02]  /*9730*/  PRMT R5, RZ, 0x5410, R5 ;  /* 0x00005410ff057816 */ /* 0x010fc40000000005 */
        /* <DEDUP_REMOVED lines=14> */
[----:B------:R-:W4:Y:S01]  /*9820*/  @!P6 MUFU.EX2 R0, R0 ;  /* 0x000000000000e308 */ /* 0x000f220000000800 */
[----:B------:R-:W-:-:S07]  /*9830*/  @!P2 FMUL.FTZ R5, R5, -1.4426950216293334961 ;  /* 0xbfb8aa3b0505a820 */ /* 0x000fce0000410000 */
[----:B------:R-:W5:Y:S08]  /*9840*/  @!P3 MUFU.EX2 R4, R4 ;  /* 0x000000040004b308 */ /* 0x000f700000000800 */
[----:B------:R-:W-:Y:S01]  /*9850*/  @!P4 MUFU.EX2 R3, R3 ;  /* 0x000000030003c308 */ /* 0x000fe20000000800 */
[----:B-1----:R-:W-:-:S07]  /*9860*/  @!P1 FADD.FTZ R6, R6, 1 ;  /* 0x3f80000006069421 */ /* 0x002fce0000010000 */
[----:B------:R-:W1:Y:S01]  /*9870*/  @!P5 MUFU.EX2 R2, R2 ;  /* 0x000000020002d308 */ /* 0x000e620000000800 */
[----:B----4-:R-:W-:-:S07]  /*9880*/  @!P6 FADD.FTZ R0, R0, 1 ;  /* 0x3f8000000000e421 */ /* 0x010fce0000010000 */
[----:B------:R-:W4:Y:S01]  /*9890*/  @!P2 MUFU.EX2 R5, R5 ;  /* 0x000000050005a308 */ /* 0x000f220000000800 */
[----:B-----5:R-:W-:Y:S02]  /*98a0*/  @!P3 FADD.FTZ R4, R4, 1 ;  /* 0x3f8000000404b421 */ /* 0x020fe40000010000 */
[----:B------:R-:W-:-:S05]  /*98b0*/  IMAD R12, R182, c[0x0][0x2d8], RZ ;  /* 0x0000b600b60c7a24 */ /* 0x000fca00078e02ff */
[----:B0-----:R0:W-:Y:S01]  /*98c0*/  @!P6 MUFU.RCP R7, R0 ;  /* 0x000000000007e308 */ /* 0x0011e20000001000 */
[----:B-1----:R-:W-:-:S07]  /*98d0*/  @!P5 FADD.FTZ R2, R2, 1 ;  /* 0x3f8000000202d421 */ /* 0x002fce0000010000 */
[----:B------:R-:W1:Y:S01]  /*98e0*/  @!P1 MUFU.RCP R6, R6 ;  /* 0x0000000600069308 */ /* 0x000e620000001000 */
[----:B0-----:R-:W-:Y:S02]  /*98f0*/  @!P4 FADD.FTZ R0, R3, 1 ;  /* 0x3f8000000300c421 */ /* 0x001fe40000010000 */
[----:B----4-:R-:W-:Y:S02]  /*9900*/  @!P2 FADD.FTZ R5, R5, 1 ;  /* 0x3f8000000505a421 */ /* 0x010fe40000010000 */
[----:B------:R-:W-:-:S03]  /*9910*/  IMAD R43, R183, c[0x0][0x2dc], R12 ;  /* 0x0000b700b72b7a24 */ /* 0x000fc600078e020c */
[----:B---3--:R-:W0:Y:S08]  /*9920*/  @!P4 MUFU.RCP R9, R0 ;  /* 0x000000000009c308 */ /* 0x008e300000001000 */
        /* <DEDUP_REMOVED lines=41> */
.L_x_5672:
[----:B------:R-:W-:Y:S05]  /*9bc0*/  BSYNC B0 ;  /* 0x0000000000007941 */ /* 0x000fea0003800000 */
.L_x_5671:
        /* <DEDUP_REMOVED lines=30> */
[----:B------:R-:W-:Y:S02]  /*9db0*/  ISETP.GE.AND P5, PT, R167, R10, PT ;  /* 0x0000000aa700720c */ /* 0x000fe40003fa6270 */
[----:B------:R-:W-:Y:S01]  /*9dc0*/  F2FP.BF16.PACK_AB R54, R55, R54 ;  /* 0x000000363736723e */ /* 0x000fe200000010ff */
        /* <DEDUP_REMOVED lines=19> */
[----:B------:R-:W-:-:S02]  /*9f00*/  PRMT R14, R4, 0x7610, R14 ;  /* 0x00007610040e7816 */ /* 0x000fc4000000000e */
[----:B------:R-:W-:Y:S01]  /*9f10*/  PRMT R16, R4, 0x7632, R16 ;  /* 0x0000763204107816 */ /* 0x000fe20000000010 */
[----:B------:R-:W-:Y:S01]  /*9f20*/  FADD.FTZ R60, R61, R60 ;  /* 0x0000003c3d3c7221 */ /* 0x000fe20000010000 */
[----:B------:R-:W-:-:S03]  /*9f30*/  MOV R4, UR11 ;  /* 0x0000000b00047c02 */ /* 0x000fc60008000f00 */
        /* <DEDUP_REMOVED lines=64> */
.L_x_5674:
[----:B------:R-:W-:Y:S05]  /*a340*/  BSYNC B0 ;  /* 0x0000000000007941 */ /* 0x000fea0003800000 */
.L_x_5673:
[----:B------:R-:W-:Y:S01]  /*a350*/  MOV R3, R27 ;  /* 0x0000001b00037202 */ /* 0x000fe20000000f00 */
[----:B------:R-:W-:Y:S01]  /*a360*/  IMAD.MOV.U32 R2, RZ, RZ, R4 ;  /* 0x000000ffff027224 */ /* 0x000fe200078e0004 */
[----:B------:R-:W-:Y:S01]  /*a370*/  LEA R4, P1, R122, c[0x0][0x340], 0x1 ;  /* 0x0000d0007a047a11 */ /* 0x000fe200078208ff */
[----:B0-----:R-:W-:Y:S01]  /*a380*/  IMAD R6, R184, c[0x0][0x300], RZ ;  /* 0x0000c000b8067a24 */ /* 0x001fe200078e02ff */
        /* <DEDUP_REMOVED lines=51> */
.L_x_5600:
[----:B------:R-:W-:Y:S02]  /*a6c0*/  ISETP.NE.U32.AND P0, PT, RZ, c[0x0][0x328], PT ;  /* 0x0000ca00ff007a0c */ /* 0x000fe40003f05070 */
[----:B------:R-:W-:Y:S02]  /*a6d0*/  ISETP.NE.U32.AND P2, PT, RZ, c[0x0][0x348], PT ;  /* 0x0000d200ff007a0c */ /* 0x000fe40003f45070 */
[----:B------:R-:W-:-:S02]  /*a6e0*/  ISETP.NE.AND.EX P1, PT, RZ, c[0x0][0x32c], PT, P0 ;  /* 0x0000cb00ff007a0c */ /* 0x000fc40003f25300 */
        /* <DEDUP_REMOVED lines=21> */
.L_x_5677:
[----:B0-----:R-:W-:Y:S05]  /*a840*/  BSYNC B0 ;  /* 0x0000000000007941 */ /* 0x001fea0003800000 */
.L_x_5676:
        /* <DEDUP_REMOVED lines=23> */
.L_x_5679:
[----:B------:R-:W3:Y:S02]  /*a9c0*/  S2R R9, SR_TID.X ;  /* 0x0000000000097919 */ /* 0x000ee40000002100 */
.L_x_5680:
[----:B0-----:R-:W-:Y:S05]  /*a9d0*/  BSYNC B0 ;  /* 0x0000000000007941 */ /* 0x001fea0003800000 */
.L_x_5678:
[----:B---3--:R-:W-:-:S13]  /*a9e0*/  ISETP.GE.AND P0, PT, R9, c[0x0][0x16c], PT ;  /* 0x00005b0009007a0c */ /* 0x008fda0003f06270 */
[----:B------:R-:W-:Y:S05]  /*a9f0*/  @P0 EXIT ;  /* 0x000000000000094d */ /* 0x000fea0003800000 */
[----:B------:R-:W-:Y:S02]  /*aa00*/  IMAD R184, R184, c[0x0][0x288], RZ ;  /* 0x0000a200b8b87a24 */ /* 0x000fe400078e02ff */
[----:B------:R-:W-:-:S04]  /*aa10*/  IMAD.WIDE.U32 R2, R185, c[0x0][0x288], RZ ;  /* 0x0000a200b9027a25 */ /* 0x000fc800078e00ff */
[----:B------:R-:W-:-:S04]  /*aa20*/  IMAD R13, R185, c[0x0][0x28c], R184 ;  /* 0x0000a300b90d7a24 */ /* 0x000fc800078e02b8 */
[----:B------:R-:W-:Y:S02]  /*aa30*/  IMAD.IADD R13, R3, 0x1, R13 ;  /* 0x00000001030d7824 */ /* 0x000fe400078e020d */
.L_x_5681:
[----:B0-----:R0:W3:Y:S01]  /*aa40*/  LDS R11, [R9.X4+0x2b78] ;  /* 0x002b7800090b7984 */ /* 0x0010e20000004800 */
        /* <DEDUP_REMOVED lines=12> */
[----:B---3--:R0:W-:Y:S10]  /*ab10*/  RED.E.ADD.F32.FTZ.RN.STRONG.GPU [R6.64], R11 ;  /* 0x0000000b0600798e */ /* 0x0081f4000c10e790 */
[----:B------:R-:W-:Y:S05]  /*ab20*/  @!P0 BRA `(.L_x_5681) ;  /* 0xffffff1000008947 */ /* 0x000fea000383ffff */
[----:B------:R-:W-:Y:S05]  /*ab30*/  EXIT ;  /* 0x000000000000794d */ /* 0x000fea0003800000 */
.L_x_5682:
        /* <DEDUP_REMOVED lines=12> */
.L_x_9082:


//--------------------- .text._Z25selective_scan_bwd_kernelI32Selective_Scan_bwd_kernel_traitsILi32ELi16ELb0ELb1ELb1ELb1ELb1EN3c108BFloat16EfEEv12SSMParamsBwd --------------------------
	.section	.text._Z25selective_scan_bwd_kernelI32Selective_Scan_bwd_kernel_traitsILi32ELi16ELb0ELb1ELb1ELb1ELb1EN3c108BFloat16EfEEv12SSMParamsBwd,"ax",@progbits
	.sectioninfo	@"SHI_REGISTERS=254"
	.align	128
        .global         _Z25selective_scan_bwd_kernelI32Selective_Scan_bwd_kernel_traitsILi32ELi16ELb0ELb1ELb1ELb1ELb1EN3c108BFloat16EfEEv12SSMParamsBwd
        .type           _Z25selective_scan_bwd_kernelI32Selective_Scan_bwd_kernel_traitsILi32ELi16ELb0ELb1ELb1ELb1ELb1EN3c108BFloat16EfEEv12SSMParamsBwd,@function
        .size           _Z25selective_scan_bwd_kernelI32Selective_Scan_bwd_kernel_traitsILi32ELi16ELb0ELb1ELb1ELb1ELb1EN3c108BFloat16EfEEv12SSMParamsBwd,(.L_x_9083 - _Z25selective_scan_bwd_kernelI32Selective_Scan_bwd_kernel_traitsILi32ELi16ELb0ELb1ELb1ELb1ELb1EN3c108BFloat16EfEEv12SSMParamsBwd)
        .other          _Z25selective_scan_bwd_kernelI32Selective_Scan_bwd_kernel_traitsILi32ELi16ELb0ELb1ELb1ELb1ELb1EN3c108BFloat16EfEEv12SSMParamsBwd,@"STO_CUDA_ENTRY STV_DEFAULT"
_Z25selective_scan_bwd_kernelI32Selective_Scan_bwd_kernel_traitsILi32ELi16ELb0ELb1ELb1ELb1ELb1EN3c108BFloat16EfEEv12SSMParamsBwd:
.text._Z25selective_scan_bwd_kernelI32Selective_Scan_bwd_kernel_traitsILi32ELi16ELb0ELb1ELb1ELb1ELb1EN3c108BFloat16EfEEv12SSMParamsBwd:
        /* <DEDUP_REMOVED lines=24> */
[----:B------:R-:W-:Y:S01]  /*0180*/  MOV R3, UR5 ;  /* 0x0000000500037c02 */ /* 0x000fe20008000f00 */
[----:B------:R-:W0:Y:S01]  /*0190*/  I2F.RP R0, R9 ;  /* 0x0000000900007306 */ /* 0x000e220000209400 */
[----:B------:R-:W-:Y:S01]  /*01a0*/  MOV R5, UR7 ;  /* 0x0000000700057c02 */ /* 0x000fe20008000f00 */
[----:B------:R-:W-:-:S02]  /*01b0*/  UISETP.NE.U32.AND UP1, UPT, URZ, UR26, UPT ;  /* 0x0000001a3f00728c */ /* 0x000fc4000bf25070 */
[----:B------:R2:W3:Y:S01]  /*01c0*/  @P3 LDG.E R6, [R2.64] ;  /* 0x0000002002063981 */ /* 0x0004e2000c1e1900 */
[----:B-1----:R-:W-:Y:S02]  /*01d0*/  USHF.R.S32.HI UR38, URZ, 0x1f, UR37 ;  /* 0x0000001f3f267899 */ /* 0x002fe40008011425 */
[----:B------:R-:W-:Y:S01]  /*01e0*/  ULDC.64 UR4, c[0x0][0x260] ;  /* 0x0000980000047ab9 */ /* 0x000fe20000000a00 */
[----:B------:R1:W4:Y:S01]  /*01f0*/  @P4 LDG.E R7, [R4.64] ;  /* 0x0000002004074981 */ /* 0x000322000c1e1900 */
[----:B------:R-:W-:Y:S01]  /*0200*/  ULDC.64 UR6, c[0x0][0x1d0] ;  /* 0x0000740000067ab9 */ /* 0x000fe20000000a00 */
[----:B------:R-:W-:Y:S01]  /*0210*/  HFMA2.MMA R186, -RZ, RZ, 0, 0 ;  /* 0x00000000ffba7435 */ /* 0x000fe200000001ff */
[----:B------:R-:W-:Y:S01]  /*0220*/  UISETP.NE.U32.AND UP0, UPT, URZ, UR4, UPT ;  /* 0x000000043f00728c */ /* 0x000fe2000bf05070 */
[----:B------:R-:W-:Y:S01]  /*0230*/  IMAD.MOV.U32 R185, RZ, RZ, RZ ;  /* 0x000000ffffb97224 */ /* 0x000fe200078e00ff */
[----:B------:R-:W-:Y:S01]  /*0240*/  UIMAD UR4, UR38, UR6, URZ ;  /* 0x00000006260472a4 */ /* 0x000fe2000f8e023f */
[----:B--2---:R-:W-:Y:S01]  /*0250*/  HFMA2.MMA R2, -RZ, RZ, 0, 0 ;  /* 0x00000000ff027435 */ /* 0x004fe200000001ff */
        /* <DEDUP_REMOVED lines=25> */
[----:B-1----:R-:W-:Y:S01]  /*03f0*/  IMAD R5, R0, R9, RZ ;  /* 0x0000000900057224 */ /* 0x002fe200078e02ff */
[----:B------:R-:W-:Y:S01]  /*0400*/  IABS R0, UR16 ;  /* 0x0000001000007c13 */ /* 0x000fe20008000000 */
[----:B------:R-:W-:Y:S01]  /*0410*/  @UP1 ULEA.HI.X UR9, UR16, UR27, UR17, 0x2, UP3 ;  /* 0x0000001b10091291 */ /* 0x000fe200098f1411 */
[----:B------:R-:W-:Y:S01]  /*0420*/  MOV R4, UR10 ;  /* 0x0000000a00047c02 */ /* 0x000fe20008000f00 */
[----:B------:R-:W-:Y:S01]  /*0430*/  IMAD.HI.U32 R2, R3, R5, R2 ;  /* 0x0000000503027227 */ /* 0x000fe200078e0002 */
[----:B------:R-:W-:Y:S01]  /*0440*/  UMOV UR6, URZ ;  /* 0x0000003f00067c82 */ /* 0x000fe20008000000 */
[----:B------:R-:W-:Y:S01]  /*0450*/  MOV R3, UR5 ;  /* 0x0000000500037c02 */ /* 0x000fe20008000f00 */
[----:B------:R-:W-:Y:S01]  /*0460*/  @UP2 ULEA UR6, UP1, UR16, UR30, 0x2 ;  /* 0x0000001e10062291 */ /* 0x000fe2000f82103f */
[----:B------:R-:W-:Y:S01]  /*0470*/  IMAD.U32 R5, RZ, RZ, UR11 ;  /* 0x0000000bff057e24 */ /* 0x000fe2000f8e00ff */
[----:B------:R-:W-:Y:S01]  /*0480*/  UIMAD UR14, UR37, UR7, UR14 ;  /* 0x00000007250e72a4 */ /* 0x000fe2000f8e020e */
[----:B------:R-:W-:Y:S01]  /*0490*/  IMAD.HI.U32 R188, R2, R0, RZ ;  /* 0x0000000002bc7227 */ /* 0x000fe200078e00ff */
[----:B------:R-:W-:-:S02]  /*04a0*/  UIADD3 UR21, UR21, UR22, URZ ;  /* 0x0000001615157290 */ /* 0x000fc4000fffe03f */
[----:B------:R-:W-:Y:S01]  /*04b0*/  UMOV UR7, URZ ;  /* 0x0000003f00077c82 */ /* 0x000fe20008000000 */
[----:B------:R-:W-:Y:S01]  /*04c0*/  IMAD.MOV R2, RZ, RZ, -R188 ;  /* 0x000000ffff027224 */ /* 0x000fe200078e0abc */
[----:B------:R-:W-:Y:S02]  /*04d0*/  @UP2 ULEA.HI.X UR7, UR16, UR31, UR17, 0x2, UP1 ;  /* 0x0000001f10072291 */ /* 0x000fe400088f1411 */
[----:B------:R-:W-:Y:S01]  /*04e0*/  ULDC.64 UR26, c[0x0][0x1d8] ;  /* 0x00007600001a7ab9 */ /* 0x000fe20000000a00 */
[C---:B------:R-:W-:Y:S01]  /*04f0*/  IMAD R0, R9.reuse, R2, R0 ;  /* 0x0000000209007224 */ /* 0x040fe200078e0200 */
[----:B------:R-:W-:Y:S01]  /*0500*/  ULDC.64 UR30, c[0x0][0x1e8] ;  /* 0x00007a00001e7ab9 */ /* 0x000fe20000000a00 */
[----:B------:R-:W-:Y:S01]  /*0510*/  IMAD.U32 R2, RZ, RZ, UR4 ;  /* 0x00000004ff027e24 */ /* 0x000fe2000f8e00ff */
[----:B------:R-:W-:Y:S02]  /*0520*/  UIMAD UR22, UR17, UR30, URZ ;  /* 0x0000001e111672a4 */ /* 0x000fe4000f8e023f */
[----:B------:R-:W-:Y:S01]  /*0530*/  UIMAD UR23, UR17, UR26, URZ ;  /* 0x0000001a111772a4 */ /* 0x000fe2000f8e023f */
[----:B------:R-:W-:Y:S01]  /*0540*/  ISETP.GT.U32.AND P1, PT, R9, R0, PT ;  /* 0x000000000900720c */ /* 0x000fe20003f24070 */
[----:B------:R-:W-:-:S02]  /*0550*/  UIMAD.WIDE.U32 UR20, UR16, UR26, UR20 ;  /* 0x0000001a101472a5 */ /* 0x000fc4000f8e0014 */
[----:B------:R-:W-:Y:S02]  /*0560*/  UIMAD.WIDE.U32 UR12, UR37, UR28, URZ ;  /* 0x0000001c250c72a5 */ /* 0x000fe4000f8e003f */
[----:B------:R-:W-:Y:S02]  /*0570*/  ULDC UR26, c[0x0][0x174] ;  /* 0x00005d00001a7ab9 */ /* 0x000fe40000000800 */
[----:B------:R-:W-:Y:S02]  /*0580*/  UIADD3 UR19, UR19, UR24, URZ ;  /* 0x0000001813137290 */ /* 0x000fe4000fffe03f */
[----:B------:R-:W-:Y:S02]  /*0590*/  UIMAD UR28, UR16, UR31, UR22 ;  /* 0x0000001f101c72a4 */ /* 0x000fe4000f8e0216 */
[----:B------:R-:W-:Y:S02]  /*05a0*/  ULEA UR31, UR26, 0xfffffe00, 0x9 ;  /* 0xfffffe001a1f7891 */ /* 0x000fe4000f8e483f */
[----:B------:R-:W-:Y:S01]  /*05b0*/  UIMAD.WIDE.U32 UR18, UR16, UR30, UR18 ;  /* 0x0000001e101272a5 */ /* 0x000fe2000f8e0012 */
[-C--:B------:R-:W-:Y:S01]  /*05c0*/  @!P1 IADD3 R0, R0, -R9.reuse, RZ ;  /* 0x8000000900009210 */ /* 0x080fe20007ffe0ff */
[----:B------:R-:W-:Y:S01]  /*05d0*/  UIMAD UR27, UR16, UR27, UR23 ;  /* 0x0000001b101b72a4 */ /* 0x000fe2000f8e0217 */
[----:B------:R-:W-:Y:S01]  /*05e0*/  @!P1 IADD3 R188, R188, 0x1, RZ ;  /* 0x00000001bcbc9810 */ /* 0x000fe20007ffe0ff */
[----:B------:R-:W-:Y:S01]  /*05f0*/  USHF.R.S32.HI UR30, URZ, 0x1f, UR31 ;  /* 0x0000001f3f1e7899 */ /* 0x000fe2000801141f */
[----:B------:R-:W-:Y:S01]  /*0600*/  ISETP.GE.U32.AND P0, PT, R0, R9, PT ;  /* 0x000000090000720c */ /* 0x000fe20003f06070 */
[----:B------:R-:W-:Y:S01]  /*0610*/  UIADD3 UR20, UP1, UR31, UR20, URZ ;  /* 0x000000141f147290 */ /* 0x000fe2000ff3e03f */
[----:B------:R-:W-:Y:S01]  /*0620*/  ISETP.NE.AND P1, PT, RZ, c[0x0][0x178], PT ;  /* 0x00005e00ff007a0c */ /* 0x000fe20003f25270 */
[----:B------:R-:W-:-:S02]  /*0630*/  ULDC.64 UR24, c[0x0][0x240] ;  /* 0x0000900000187ab9 */ /* 0x000fc40000000a00 */
[----:B------:R-:W-:Y:S02]  /*0640*/  UIADD3.X UR21, UR30, UR21, UR27, UP1, !UPT ;  /* 0x000000151e157290 */ /* 0x000fe40008ffe41b */
[----:B------:R-:W-:Y:S02]  /*0650*/  ULEA UR24, UP1, UR20, UR24, 0x1 ;  /* 0x0000001814187291 */ /* 0x000fe4000f82083f */
[----:B------:R-:W-:Y:S02]  /*0660*/  UIADD3 UR13, UR13, UR29, URZ ;  /* 0x0000001d0d0d7290 */ /* 0x000fe4000fffe03f */
[----:B------:R-:W-:Y:S02]  /*0670*/  ULEA.HI.X UR25, UR20, UR25, UR21, 0x1, UP1 ;  /* 0x0000001914197291 */ /* 0x000fe400088f0c15 */
[----:B------:R-:W-:Y:S01]  /*0680*/  UIADD3 UR27, UP1, UR31, UR18, URZ ;  /* 0x000000121f1b7290 */ /* 0x000fe2000ff3e03f */
[----:B------:R-:W-:Y:S01]  /*0690*/  @P0 IADD3 R188, R188, 0x1, RZ ;  /* 0x00000001bcbc0810 */ /* 0x000fe20007ffe0ff */
[----:B------:R-:W-:-:S02]  /*06a0*/  ULDC UR21, c[0x0][0x178] ;  /* 0x00005e0000157ab9 */ /* 0x000fc40000000800 */
[----:B------:R-:W-:Y:S02]  /*06b0*/  ULOP3.LUT UR18, UR16, UR21, URZ, 0x3c, !UPT ;  /* 0x0000001510127292 */ /* 0x000fe4000f8e3c3f */
[----:B------:R-:W-:Y:S02]  /*06c0*/  ULDC.64 UR22, c[0x0][0x280] ;  /* 0x0000a00000167ab9 */ /* 0x000fe40000000a00 */
[----:B------:R-:W-:Y:S02]  /*06d0*/  ULDC.64 UR34, c[0x0][0x248] ;  /* 0x0000920000227ab9 */ /* 0x000fe40000000a00 */
[----:B------:R-:W-:Y:S01]  /*06e0*/  ISETP.LE.AND P2, PT, RZ, UR18, PT ;  /* 0x00000012ff007c0c */ /* 0x000fe2000bf43270 */
[----:B------:R-:W-:Y:S02]  /*06f0*/  UIADD3.X UR20, UR30, UR19, UR28, UP1, !UPT ;  /* 0x000000131e147290 */ /* 0x000fe40008ffe41c */
[----:B------:R-:W-:Y:S02]  /*0700*/  UIMAD UR29, UR17, UR22, URZ ;  /* 0x00000016111d72a4 */ /* 0x000fe4000f8e023f */
[----:B------:R-:W-:-:S02]  /*0710*/  ULEA UR19, UP1, UR27, UR34, 0x1 ;  /* 0x000000221b137291 */ /* 0x000fc4000f82083f */
[----:B------:R-:W-:Y:S02]  /*0720*/  UIMAD.WIDE.U32 UR12, UR16, UR22, UR12 ;  /* 0x00000016100c72a5 */ /* 0x000fe4000f8e000c */
[----:B------:R-:W-:Y:S02]  /*0730*/  UIMAD UR23, UR16, UR23, UR29 ;  /* 0x00000017101772a4 */ /* 0x000fe4000f8e021d */
[----:B------:R-:W-:Y:S02]  /*0740*/  ULEA.HI.X UR27, UR27, UR35, UR20, 0x1, UP1 ;  /* 0x000000231b1b7291 */ /* 0x000fe400088f0c14 */
[----:B------:R-:W-:Y:S01]  /*0750*/  @!P2 IADD3 R188, -R188, RZ, RZ ;  /* 0x000000ffbcbca210 */ /* 0x000fe20007ffe1ff */
[----:B------:R-:W-:Y:S01]  /*0760*/  UIADD3 UR29, UP1, UR31, UR12, URZ ;  /* 0x0000000c1f1d7290 */ /* 0x000fe2000ff3e03f */
[----:B------:R-:W-:Y:S01]  /*0770*/  @!P1 LOP3.LUT R188, RZ, c[0x0][0x178], RZ, 0x33, !PT ;  /* 0x00005e00ffbc9a12 */ /* 0x000fe200078e33ff */
[----:B------:R-:W-:Y:S02]  /*0780*/  UIADD3 UR15, UR5, UR15, URZ ;  /* 0x0000000f050f7290 */ /* 0x000fe4000fffe03f */
[----:B------:R-:W-:Y:S01]  /*0790*/  ULDC.64 UR20, c[0x0][0x308] ;  /* 0x0000c20000147ab9 */ /* 0x000fe20000000a00 */
[----:B------:R-:W-:Y:S01]  /*07a0*/  SHF.R.S32.HI R187, RZ, 0x1f, R188 ;  /* 0x0000001fffbb7819 */ /* 0x000fe200000114bc */
[----:B------:R-:W-:-:S02]  /*07b0*/  UIADD3.X UR12, UR30, UR13, UR23, UP1, !UPT ;  /* 0x0000000d1e0c7290 */ /* 0x000fc40008ffe417 */
[----:B------:R-:W-:Y:S01]  /*07c0*/  UIADD3 UR14, UR11, UR14, URZ ;  /* 0x0000000e0b0e7290 */ /* 0x000fe2000fffe03f */
[----:B------:R-:W-:Y:S01]  /*07d0*/  IMAD.U32 R3, RZ, RZ, UR15 ;  /* 0x0000000fff037e24 */ /* 0x000fe2000f8e00ff */
[----:B------:R-:W-:Y:S01]  /*07e0*/  ULEA UR28, UP1, UR29, UR20, 0x1 ;  /* 0x000000141d1c7291 */ /* 0x000fe2000f82083f */
[C---:B------:R-:W-:Y:S01]  /*07f0*/  IMAD R9, R187.reuse, c[0x0][0x1a8], RZ ;  /* 0x00006a00bb097a24 */ /* 0x040fe200078e02ff */
[----:B------:R-:W-:Y:S01]  /*0800*/  ULDC.64 UR10, c[0x0][0x260] ;  /* 0x00009800000a7ab9 */ /* 0x000fe20000000a00 */
[C---:B------:R-:W-:Y:S01]  /*0810*/  IMAD.WIDE.U32 R2, R188.reuse, c[0x0][0x1a8], R2 ;  /* 0x00006a00bc027a25 */ /* 0x040fe200078e0002 */
[----:B------:R-:W-:Y:S02]  /*0820*/  ULEA.HI.X UR29, UR29, UR21, UR12, 0x1, UP1 ;  /* 0x000000151d1d7291 */ /* 0x000fe400088f0c0c */
[----:B------:R-:W-:Y:S01]  /*0830*/  UISETP.GE.AND UP1, UPT, UR26, 0x1, UPT ;  /* 0x000000011a00788c */ /* 0x000fe2000bf26270 */
[----:B------:R-:W-:Y:S01]  /*0840*/  IMAD.U32 R5, RZ, RZ, UR14 ;  /* 0x0000000eff057e24 */ /* 0x000fe2000f8e00ff */
[----:B------:R-:W-:Y:S01]  /*0850*/  ULDC UR12, c[0x0][0x164] ;  /* 0x00005900000c7ab9 */ /* 0x000fe20000000800 */
[----:B------:R-:W-:Y:S01]  /*0860*/  IMAD R11, R187, c[0x0][0x1c8], RZ ;  /* 0x00007200bb0b7a24 */ /* 0x000fe200078e02ff */
[----:B------:R-:W-:Y:S01]  /*0870*/  @UP0 UIMAD UR12, UR37, UR12, UR16 ;  /* 0x0000000c250c02a4 */ /* 0x000fe2000f8e0210 */
[----:B------:R-:W-:Y:S01]  /*0880*/  IMAD R9, R188, c[0x0][0x1ac], R9 ;  /* 0x00006b00bc097a24 */ /* 0x000fe200078e0209 */
[----:B------:R-:W-:Y:S01]  /*0890*/  IADD3 R182, P0, R2, UR31, RZ ;  /* 0x0000001f02b67c10 */ /* 0x000fe2000ff1e0ff */
[----:B------:R-:W-:Y:S01]  /*08a0*/  IMAD.WIDE.U32 R4, R188, c[0x0][0x1c8], R4 ;  /* 0x00007200bc047a25 */ /* 0x000fe200078e0004 */
[----:B------:R-:W-:-:S02]  /*08b0*/  @UP0 UIMAD UR12, UR12, UR26, URZ ;  /* 0x0000001a0c0c02a4 */ /* 0x000fc4000f8e023f */
[----:B------:R-:W-:Y:S01]  /*08c0*/  IADD3 R9, R3, R9, RZ ;  /* 0x0000000903097210 */ /* 0x000fe20007ffe0ff */
[----:B------:R-:W-:Y:S01]  /*08d0*/  IMAD R11, R188, c[0x0][0x1cc], R11 ;  /* 0x00007300bc0b7a24 */ /* 0x000fe200078e020b */
[----:B------:R-:W-:Y:S01]  /*08e0*/  ULDC UR14, c[0x0][0x16c] ;  /* 0x00005b00000e7ab9 */ /* 0x000fe20000000800 */
[----:B------:R-:W-:Y:S01]  /*08f0*/  IADD3 R180, P2, R4, UR31, RZ ;  /* 0x0000001f04b47c10 */ /* 0x000fe2000ff5e0ff */
[----:B------:R-:W-:Y:S01]  /*0900*/  @UP0 UIMAD UR12, UR12, UR14, URZ ;  /* 0x0000000e0c0c02a4 */ /* 0x000fe2000f8e023f */
[----:B------:R-:W-:Y:S01]  /*0910*/  IMAD.IADD R3, R5, 0x1, R11 ;  /* 0x0000000105037824 */ /* 0x000fe200078e020b */
[----:B------:R-:W-:Y:S01]  /*0920*/  IADD3.X R5, R9, UR30, RZ, P0, !PT ;  /* 0x0000001e09057c10 */ /* 0x000fe200087fe4ff */
[----:B------:R-:W-:Y:S01]  /*0930*/  @UP0 UMOV UR13, 0x8 ;  /* 0x00000008000d0882 */ /* 0x000fe20000000000 */
[----:B------:R-:W-:Y:S01]  /*0940*/  PLOP3.LUT P0, PT, PT, PT, UP1, 0x80, 0x0 ;  /* 0x000000000000781c */ /* 0x000fe20003f0f018 */
[----:B------:R-:W-:Y:S01]  /*0950*/  @UP0 UIMAD.WIDE UR10, UR12, UR13, UR10 ;  /* 0x0000000d0c0a02a5 */ /* 0x000fe2000f8e020a */
[C---:B------:R-:W-:Y:S01]  /*0960*/  LEA R183, P1, R182.reuse, c[0x0][0x228], 0x1 ;  /* 0x00008a00b6b77a11 */ /* 0x040fe200078208ff */
[----:B------:R-:W-:Y:S01]  /*0970*/  UMOV UR4, URZ ;  /* 0x0000003f00047c82 */ /* 0x000fe20008000000 */
[----:B------:R-:W-:Y:S01]  /*0980*/  IADD3.X R3, R3, UR30, RZ, P2, !PT ;  /* 0x0000001e03037c10 */ /* 0x000fe200097fe4ff */
[----:B------:R-:W-:Y:S01]  /*0990*/  UMOV UR5, URZ ;  /* 0x0000003f00057c82 */ /* 0x000fe20008000000 */
[----:B------:R-:W-:Y:S01]  /*09a0*/  LEA.HI.X R182, R182, c[0x0][0x22c], R5, 0x1, P1 ;  /* 0x00008b00b6b67a11 */ /* 0x000fe200008f0c05 */
[----:B------:R-:W-:-:S02]  /*09b0*/  UMOV UR12, UR8 ;  /* 0x00000008000c7c82 */ /* 0x000fc40008000000 */
[----:B------:R-:W-:Y:S02]  /*09c0*/  UMOV UR13, UR9 ;  /* 0x00000009000d7c82 */ /* 0x000fe40008000000 */
[----:B------:R-:W-:Y:S02]  /*09d0*/  UMOV UR14, UR6 ;  /* 0x00000006000e7c82 */ /* 0x000fe40008000000 */
[----:B------:R-:W-:Y:S02]  /*09e0*/  UMOV UR15, UR7 ;  /* 0x00000007000f7c82 */ /* 0x000fe40008000000 */
[----:B------:R-:W-:Y:S02]  /*09f0*/  @!UP0 UMOV UR10, URZ ;  /* 0x0000003f000a8c82 */ /* 0x000fe40008000000 */
[----:B------:R-:W-:Y:S01]  /*0a00*/  @!UP0 UMOV UR11, URZ ;  /* 0x0000003f000b8c82 */ /* 0x000fe20008000000 */
[----:B---3--:R0:W1:Y:S01]  /*0a10*/  @P3 R2UR UR4, R6 ;  /* 0x00000000060433c2 */ /* 0x00806200000e0000 */
[----:B------:R-:W-:-:S04]  /*0a20*/  LEA R181, P3, R180, c[0x0][0x230], 0x1 ;  /* 0x00008c00b4b57a11 */ /* 0x000fc800078608ff */
[----:B------:R-:W-:-:S03]  /*0a30*/  LEA.HI.X R180, R180, c[0x0][0x234], R3, 0x1, P3 ;  /* 0x00008d00b4b47a11 */ /* 0x000fc600018f0c03 */
[----:B----4-:R0:W2:Y:S01]  /*0a40*/  @P4 R2UR UR5, R7 ;  /* 0x00000000070543c2 */ /* 0x0100a200000e0000 */
[----:B------:R-:W-:Y:S05]  /*0a50*/  @!P0 BRA `(.L_x_5683) ;  /* 0x0000cad000008947 */ /* 0x000fea0003800000 */
[----:B------:R-:W3:Y:S01]  /*0a60*/  S2R R184, SR_TID.X ;  /* 0x0000000000b87919 */ /* 0x000ee20000002100 */
[----:B------:R-:W-:Y:S01]  /*0a70*/  IMAD.MOV.U32 R185, RZ, RZ, RZ ;  /* 0x000000ffffb97224 */ /* 0x000fe200078e00ff */
[----:B------:R-:W-:Y:S01]  /*0a80*/  MOV R186, RZ ;  /* 0x000000ff00ba7202 */ /* 0x000fe20000000f00 */
[----:B------:R-:W-:Y:S01]  /*0a90*/  UMOV UR26, UR19 ;  /* 0x00000013001a7c82 */ /* 0x000fe20008000000 */
[----:B------:R-:W4:Y:S01]  /*0aa0*/  S2R R179, SR_LANEID ;  /* 0x0000000000b37919 */ /* 0x000f220000000000 */
[----:B------:R-:W-:Y:S01]  /*0ab0*/  UMOV UR6, URZ ;  /* 0x0000003f00067c82 */ /* 0x000fe20008000000 */
[C---:B---3--:R-:W-:Y:S02]  /*0ac0*/  SHF.L.U32 R0, R184.reuse, 0x4, RZ ;  /* 0x00000004b8007819 */ /* 0x048fe400000006ff */
[----:B------:R-:W-:Y:S02]  /*0ad0*/  LOP3.LUT R178, R184, 0x1f, RZ, 0xc0, !PT ;  /* 0x0000001fb8b27812 */ /* 0x000fe400078ec0ff */
        /* <DEDUP_REMOVED lines=18> */
.L_x_5763:
        /* <DEDUP_REMOVED lines=11> */
[----:B------:R-:W-:Y:S02]  /*0cb0*/  ISETP.GE.AND P2, PT, R175, UR31, PT ;  /* 0x0000001faf007c0c */ /* 0x000fe4000bf46270 */
[----:B------:R-:W-:Y:S02]  /*0cc0*/  ISETP.GE.AND P3, PT, R174, UR31, PT ;  /* 0x0000001fae007c0c */ /* 0x000fe4000bf66270 */
[----:B------:R-:W-:-:S05]  /*0cd0*/  ISETP.GE.AND P4, PT, R173, UR31, PT ;  /* 0x0000001fad007c0c */ /* 0x000fca000bf86270 */
[----:B------:R3:W4:Y:S01]  /*0ce0*/  @!P0 LDG.E.U16 R5, [R2.64] ;  /* 0x0000002002058981 */ /* 0x000722000c1e1500 */
[----:B------:R-:W-:Y:S02]  /*0cf0*/  ISETP.GE.AND P0, PT, R177, UR31, PT ;  /* 0x0000001fb1007c0c */ /* 0x000fe4000bf06270 */
[----:B------:R-:W-:Y:S02]  /*0d00*/  PRMT R0, RZ, 0x7610, R0 ;  /* 0x00007610ff007816 */ /* 0x000fe40000000000 */
[----:B0-----:R-:W-:Y:S02]  /*0d10*/  PRMT R7, RZ, 0x7610, R7 ;  /* 0x00007610ff077816 */ /* 0x001fe40000000007 */
[----:B------:R-:W-:Y:S02]  /*0d20*/  PRMT R4, RZ, 0x7610, R4 ;  /* 0x00007610ff047816 */ /* 0x000fe40000000004 */
[----:B------:R-:W-:Y:S02]  /*0d30*/  PRMT R9, RZ, 0x7610, R9 ;  /* 0x00007610ff097816 */ /* 0x000fe40000000009 */
[----:B------:R-:W-:Y:S01]  /*0d40*/  PRMT R6, RZ, 0x7610, R6 ;  /* 0x00007610ff067816 */ /* 0x000fe20000000006 */
[----:B------:R3:W5:Y:S01]  /*0d50*/  @!P1 LDG.E.U16 R7, [R2.64+0x80] ;  /* 0x0000802002079981 */ /* 0x000762000c1e1500 */
[----:B------:R-:W-:-:S03]  /*0d60*/  ISETP.GE.AND P1, PT, R171, UR31, PT ;  /* 0x0000001fab007c0c */ /* 0x000fc6000bf26270 */
[----:B--2---:R3:W2:Y:S01]  /*0d70*/  @!P0 LDG.E.U16 R0, [R2.64+0x40] ;  /* 0x0000402002008981 */ /* 0x0046a2000c1e1500 */
        /* <DEDUP_REMOVED lines=27> */
[----:B------:R-:W-:-:S03]  /*0f30*/  PRMT R16, RZ, 0x7610, R16 ;  /* 0x00007610ff107816 */ /* 0x000fc60000000010 */
[----:B------:R3:W5:Y:S04]  /*0f40*/  @!P1 LDG.E.U16 R17, [R2.64+0x300] ;  /* 0x0003002002119981 */ /* 0x000768000c1e1500 */
[----:B------:R3:W5:Y:S04]  /*0f50*/  @!P2 LDG.E.U16 R14, [R2.64+0x340] ;  /* 0x00034020020ea981 */ /* 0x000768000c1e1500 */
[----:B------:R3:W5:Y:S04]  /*0f60*/  @!P3 LDG.E.U16 R19, [R2.64+0x380] ;  /* 0x000380200213b981 */ /* 0x000768000c1e1500 */
[----:B------:R3:W5:Y:S01]  /*0f70*/  @!P4 LDG.E.U16 R16, [R2.64+0x3c0] ;  /* 0x0003c0200210c981 */ /* 0x000762000c1e1500 */
[----:B------:R-:W-:-:S02]  /*0f80*/  IADD3 R18, R179, 0x20, RZ ;  /* 0x00000020b3127810 */ /* 0x000fc40007ffe0ff */
[CC--:B------:R-:W-:Y:S02]  /*0f90*/  LEA.HI.SX32 R162, R179.reuse, R179.reuse, 0x1b ;  /* 0x000000b3b3a27211 */ /* 0x0c0fe400078fdaff */
[C---:B------:R-:W-:Y:S02]  /*0fa0*/  IADD3 R20, R179.reuse, 0x40, RZ ;  /* 0x00000040b3147810 */ /* 0x040fe40007ffe0ff */
[----:B------:R-:W-:Y:S02]  /*0fb0*/  LEA.HI.SX32 R18, R18, R179, 0x1b ;  /* 0x000000b312127211 */ /* 0x000fe400078fdaff */
[C---:B------:R-:W-:Y:S02]  /*0fc0*/  IADD3 R22, R179.reuse, 0x60, RZ ;  /* 0x00000060b3167810 */ /* 0x040fe40007ffe0ff */
[C---:B------:R-:W-:Y:S01]  /*0fd0*/  IADD3 R24, R179.reuse, 0x80, RZ ;  /* 0x00000080b3187810 */ /* 0x040fe20007ffe0ff */
[----:B------:R-:W-:Y:S01]  /*0fe0*/  IMAD.SHL.U32 R162, R162, 0x2, RZ ;  /* 0x00000002a2a27824 */ /* 0x000fe200078e00ff */
[----:B------:R-:W-:-:S02]  /*0ff0*/  IADD3 R26, R179, 0xa0, RZ ;  /* 0x000000a0b31a7810 */ /* 0x000fc40007ffe0ff */
[-C--:B------:R-:W-:Y:S02]  /*1000*/  LEA.HI.SX32 R20, R20, R179.reuse, 0x1b ;  /* 0x000000b314147211 */ /* 0x080fe400078fdaff */
[----:B------:R-:W-:Y:S02]  /*1010*/  SHF.L.U32 R161, R18, 0x1, RZ ;  /* 0x0000000112a17819 */ /* 0x000fe400000006ff */
[-C--:B------:R-:W-:Y:S02]  /*1020*/  LEA.HI.SX32 R22, R22, R179.reuse, 0x1b ;  /* 0x000000b316167211 */ /* 0x080fe400078fdaff */
[-C--:B------:R-:W-:Y:S02]  /*1030*/  LEA.HI.SX32 R24, R24, R179.reuse, 0x1b ;  /* 0x000000b318187211 */ /* 0x080fe400078fdaff */
[----:B---3--:R-:W-:Y:S01]  /*1040*/  IADD3 R2, R179, 0xc0, RZ ;  /* 0x000000c0b3027810 */ /* 0x008fe20007ffe0ff */
        /* <DEDUP_REMOVED lines=25> */
[C---:B------:R-:W-:Y:S02]  /*11e0*/  SHF.L.U32 R145, R118.reuse, 0x1, RZ ;  /* 0x0000000176917819 */ /* 0x040fe400000006ff */
[----:B------:R-:W-:Y:S02]  /*11f0*/  SHF.L.U64.HI R146, R118, 0x1, R119 ;  /* 0x0000000176927819 */ /* 0x000fe40000010277 */
[----:B------:R-:W-:-:S04]  /*1200*/  IADD3 R120, P0, R145, UR26, RZ ;  /* 0x0000001a91787c10 */ /* 0x000fc8000ff1e0ff */
[----:B------:R-:W-:Y:S02]  /*1210*/  IADD3.X R121, R146, UR27, RZ, P0, !PT ;  /* 0x0000001b92797c10 */ /* 0x000fe400087fe4ff */
[----:B------:R-:W-:Y:S02]  /*1220*/  ISETP.GE.AND P0, PT, R177, UR31, PT ;  /* 0x0000001fb1007c0c */ /* 0x000fe4000bf06270 */
[----:B------:R-:W-:Y:S02]  /*1230*/  PRMT R2, RZ, 0x7610, R2 ;  /* 0x00007610ff027816 */ /* 0x000fe40000000002 */
[----:B------:R-:W-:Y:S02]  /*1240*/  ISETP.GE.AND P2, PT, R174, UR31, PT ;  /* 0x0000001fae007c0c */ /* 0x000fe4000bf46270 */
[----:B------:R-:W-:Y:S02]  /*1250*/  ISETP.GE.AND P3, PT, R175, UR31, PT ;  /* 0x0000001faf007c0c */ /* 0x000fe4000bf66270 */
[----:B------:R-:W-:-:S02]  /*1260*/  ISETP.GE.AND P4, PT, R176, UR31, PT ;  /* 0x0000001fb0007c0c */ /* 0x000fc4000bf86270 */
[----:B------:R-:W-:Y:S02]  /*1270*/  ISETP.GE.AND P5, PT, R172, UR31, PT ;  /* 0x0000001fac007c0c */ /* 0x000fe4000bfa6270 */
[----:B------:R-:W-:Y:S02]  /*1280*/  ISETP.GE.AND P6, PT, R173, UR31, PT ;  /* 0x0000001fad007c0c */ /* 0x000fe4000bfc6270 */
[----:B------:R-:W-:Y:S02]  /*1290*/  PRMT R3, RZ, 0x7610, R3 ;  /* 0x00007610ff037816 */ /* 0x000fe40000000003 */
[----:B------:R-:W-:Y:S01]  /*12a0*/  PRMT R18, RZ, 0x7610, R18 ;  /* 0x00007610ff127816 */ /* 0x000fe20000000012 */
[----:B----4-:R-:W-:Y:S04]  /*12b0*/  STS.U16 [R162], R5 ;  /* 0x00000005a2007388 */ /* 0x010fe80000000400 */
[----:B--2---:R0:W-:Y:S04]  /*12c0*/  STS.U16 [R161+0x40], R0 ;  /* 0x00004000a1007388 */ /* 0x0041e80000000400 */
[----:B-----5:R-:W-:Y:S01]  /*12d0*/  STS.U16 [R160+0x80], R7 ;  /* 0x00008007a0007388 */ /* 0x020fe20000000400 */
[----:B0-----:R-:W-:-:S03]  /*12e0*/  IADD3 R0, R179, 0x160, RZ ;  /* 0x00000160b3007810 */ /* 0x001fc60007ffe0ff */
[----:B------:R0:W-:Y:S01]  /*12f0*/  STS.U16 [R159+0xc0], R4 ;  /* 0x0000c0049f007388 */ /* 0x0001e20000000400 */
[----:B------:R-:W-:-:S03]  /*1300*/  LEA.HI.SX32 R0, R0, R179, 0x1b ;  /* 0x000000b300007211 */ /* 0x000fc600078fdaff */
[----:B------:R-:W-:Y:S04]  /*1310*/  STS.U16 [R158+0x100], R9 ;  /* 0x000100099e007388 */ /* 0x000fe80000000400 */
[----:B------:R2:W-:Y:S01]  /*1320*/  STS.U16 [R157+0x140], R6 ;  /* 0x000140069d007388 */ /* 0x0005e20000000400 */
[----:B------:R-:W-:Y:S02]  /*1330*/  SHF.L.U32 R151, R0, 0x1, RZ ;  /* 0x0000000100977819 */ /* 0x000fe400000006ff */
[C---:B0-----:R-:W-:Y:S01]  /*1340*/  IADD3 R4, R179.reuse, 0x1a0, RZ ;  /* 0x000001a0b3047810 */ /* 0x041fe20007ffe0ff */
[C---:B------:R-:W-:Y:S01]  /*1350*/  IMAD.SHL.U32 R0, R179.reuse, 0x10, RZ ;  /* 0x00000010b3007824 */ /* 0x040fe200078e00ff */
[----:B--2---:R-:W-:Y:S02]  /*1360*/  IADD3 R6, R179, 0x1c0, RZ ;  /* 0x000001c0b3067810 */ /* 0x004fe40007ffe0ff */
[----:B------:R-:W-:-:S02]  /*1370*/  LEA.HI.SX32 R4, R4, R179, 0x1b ;  /* 0x000000b304047211 */ /* 0x000fc400078fdaff */
[----:B------:R-:W-:Y:S01]  /*1380*/  LEA.HI.SX32 R6, R6, R179, 0x1b ;  /* 0x000000b306067211 */ /* 0x000fe200078fdaff */
[----:B------:R-:W-:Y:S01]  /*1390*/  STS.U16 [R156+0x180], R11 ;  /* 0x0001800b9c007388 */ /* 0x000fe20000000400 */
[----:B------:R-:W-:Y:S02]  /*13a0*/  LEA.HI.SX32 R0, R0, R0, 0x1b ;  /* 0x0000000000007211 */ /* 0x000fe400078fdaff */
[----:B------:R-:W-:Y:S01]  /*13b0*/  SHF.L.U32 R149, R4, 0x1, RZ ;  /* 0x0000000104957819 */ /* 0x000fe200000006ff */
[----:B------:R-:W-:Y:S01]  /*13c0*/  STS.U16 [R155+0x1c0], R8 ;  /* 0x0001c0089b007388 */ /* 0x000fe20000000400 */
[----:B------:R-:W-:-:S03]  /*13d0*/  IMAD.SHL.U32 R148, R6, 0x2, RZ ;  /* 0x0000000206947824 */ /* 0x000fc600078e00ff */
[----:B------:R-:W-:Y:S01]  /*13e0*/  STS.U16 [R154+0x200], R13 ;  /* 0x0002000d9a007388 */ /* 0x000fe20000000400 */
[----:B------:R-:W-:-:S03]  /*13f0*/  IMAD.SHL.U32 R144, R0, 0x2, RZ ;  /* 0x0000000200907824 */ /* 0x000fc600078e00ff */
        /* <DEDUP_REMOVED lines=26> */
[----:B------:R-:W-:-:S04]  /*15a0*/  LEA R6, P1, R118, UR28, 0x1 ;  /* 0x0000001c76067c11 */ /* 0x000fc8000f8208ff */
[C---:B------:R-:W-:Y:S01]  /*15b0*/  LEA.HI.X R7, R118.reuse, UR29, R119, 0x1, P1 ;  /* 0x0000001d76077c11 */ /* 0x040fe200088f0c77 */
[----:B------:R-:W5:Y:S01]  /*15c0*/  @!P0 LDG.E.U16 R2, [R120.64+0x40] ;  /* 0x0000402078028981 */ /* 0x000f62000c1e1500 */
[----:B------:R-:W-:Y:S02]  /*15d0*/  ISETP.GE.AND P0, PT, R171, UR31, PT ;  /* 0x0000001fab007c0c */ /* 0x000fe4000bf06270 */
[----:B------:R-:W-:Y:S02]  /*15e0*/  ISETP.GE.AND P1, PT, R118, UR31, PT ;  /* 0x0000001f76007c0c */ /* 0x000fe4000bf26270 */
[----:B------:R-:W-:-:S09]  /*15f0*/  PRMT R13, RZ, 0x7610, R13 ;  /* 0x00007610ff0d7816 */ /* 0x000fd2000000000d */
[----:B------:R-:W5:Y:S01]  /*1600*/  @!P0 LDG.E.U16 R10, [R120.64+0x1c0] ;  /* 0x0001c020780a8981 */ /* 0x000f62000c1e1500 */
[----:B------:R-:W-:Y:S02]  /*1610*/  ISETP.GE.AND P0, PT, R170, UR31, PT ;  /* 0x0000001faa007c0c */ /* 0x000fe4000bf06270 */
[----:B------:R-:W-:Y:S01]  /*1620*/  PRMT R9, RZ, 0x7610, R9 ;  /* 0x00007610ff097816 */ /* 0x000fe20000000009 */
[----:B------:R-:W5:Y:S01]  /*1630*/  @!P1 LDG.E.U16 R3, [R120.64] ;  /* 0x0000002078039981 */ /* 0x000f62000c1e1500 */
[----:B------:R-:W-:Y:S02]  /*1640*/  PRMT R4, RZ, 0x7610, R4 ;  /* 0x00007610ff047816 */ /* 0x000fe40000000004 */
[----:B------:R-:W-:Y:S02]  /*1650*/  PRMT R5, RZ, 0x7610, R5 ;  /* 0x00007610ff057816 */ /* 0x000fe40000000005 */
[----:B------:R-:W-:Y:S01]  /*1660*/  PRMT R11, RZ, 0x7610, R11 ;  /* 0x00007610ff0b7816 */ /* 0x000fe2000000000b */
[----:B------:R-:W5:Y:S01]  /*1670*/  @!P2 LDG.E.U16 R9, [R120.64+0x100] ;  /* 0x000100207809a981 */ /* 0x000f62000c1e1500 */
[----:B------:R-:W-:-:S03]  /*1680*/  PRMT R8, RZ, 0x7610, R8 ;  /* 0x00007610ff087816 */ /* 0x000fc60000000008 */
[----:B------:R-:W5:Y:S01]  /*1690*/  @!P0 LDG.E.U16 R13, [R120.64+0x200] ;  /* 0x00020020780d8981 */ /* 0x000f62000c1e1500 */
[----:B------:R-:W-:Y:S02]  /*16a0*/  ISETP.GE.AND P0, PT, R169, UR31, PT ;  /* 0x0000001fa9007c0c */ /* 0x000fe4000bf06270 */
[----:B------:R-:W-:Y:S01]  /*16b0*/  ISETP.GE.AND P1, PT, R168, UR31, PT ;  /* 0x0000001fa8007c0c */ /* 0x000fe2000bf26270 */
[----:B------:R-:W5:Y:S01]  /*16c0*/  @!P3 LDG.E.U16 R4, [R120.64+0xc0] ;  /* 0x0000c0207804b981 */ /* 0x000f62000c1e1500 */
[----:B------:R-:W-:Y:S02]  /*16d0*/  ISETP.GE.AND P2, PT, R167, UR31, PT ;  /* 0x0000001fa7007c0c */ /* 0x000fe4000bf46270 */
[----:B------:R-:W-:Y:S01]  /*16e0*/  ISETP.GE.AND P3, PT, R166, UR31, PT ;  /* 0x0000001fa6007c0c */ /* 0x000fe2000bf66270 */
[----:B------:R-:W5:Y:S01]  /*16f0*/  @!P4 LDG.E.U16 R5, [R120.64+0x80] ;  /* 0x000080207805c981 */ /* 0x000f62000c1e1500 */
[----:B------:R-:W-:-:S03]  /*1700*/  ISETP.GE.AND P4, PT, R165, UR31, PT ;  /* 0x0000001fa5007c0c */ /* 0x000fc6000bf86270 */
[----:B------:R-:W5:Y:S01]  /*1710*/  @!P5 LDG.E.U16 R11, [R120.64+0x180] ;  /* 0x00018020780bd981 */ /* 0x000f62000c1e1500 */
[----:B------:R-:W-:-:S03]  /*1720*/  ISETP.GE.AND P5, PT, R164, UR31, PT ;  /* 0x0000001fa4007c0c */ /* 0x000fc6000bfa6270 */
[----:B------:R-:W5:Y:S01]  /*1730*/  @!P6 LDG.E.U16 R8, [R120.64+0x140] ;  /* 0x000140207808e981 */ /* 0x000f62000c1e1500 */
[----:B------:R-:W-:Y:S02]  /*1740*/  ISETP.GE.AND P6, PT, R163, UR31, PT ;  /* 0x0000001fa3007c0c */ /* 0x000fe4000bfc6270 */
[----:B--2---:R-:W-:Y:S02]  /*1750*/  PRMT R12, RZ, 0x7610, R12 ;  /* 0x00007610ff0c7816 */ /* 0x004fe4000000000c */
[----:B------:R-:W-:Y:S02]  /*1760*/  PRMT R15, RZ, 0x7610, R15 ;  /* 0x00007610ff0f7816 */ /* 0x000fe4000000000f */
[----:B---3--:R-:W-:Y:S02]  /*1770*/  PRMT R14, RZ, 0x7610, R14 ;  /* 0x00007610ff0e7816 */ /* 0x008fe4000000000e */
[----:B------:R-:W-:Y:S01]  /*1780*/  PRMT R17, RZ, 0x7610, R17 ;  /* 0x00007610ff117816 */ /* 0x000fe20000000011 */
[----:B------:R-:W2:Y:S01]  /*1790*/  @!P0 LDG.E.U16 R12, [R120.64+0x240] ;  /* 0x00024020780c8981 */ /* 0x000ea2000c1e1500 */
[----:B----4-:R-:W-:-:S02]  /*17a0*/  PRMT R16, RZ, 0x7610, R16 ;  /* 0x00007610ff107816 */ /* 0x010fc40000000010 */
[----:B------:R-:W-:Y:S01]  /*17b0*/  PRMT R19, RZ, 0x7610, R19 ;  /* 0x00007610ff137816 */ /* 0x000fe20000000013 */
[----:B------:R-:W3:Y:S04]  /*17c0*/  @!P1 LDG.E.U16 R15, [R120.64+0x280] ;  /* 0x00028020780f9981 */ /* 0x000ee8000c1e1500 */
[----:B------:R-:W4:Y:S04]  /*17d0*/  @!P2 LDG.E.U16 R14, [R120.64+0x2c0] ;  /* 0x0002c020780ea981 */ /* 0x000f28000c1e1500 */
[----:B------:R-:W3:Y:S04]  /*17e0*/  @!P3 LDG.E.U16 R17, [R120.64+0x300] ;  /* 0x000300207811b981 */ /* 0x000ee8000c1e1500 */
        /* <DEDUP_REMOVED lines=37> */
[----:B------:R-:W2:Y:S04]  /*1a40*/  LDS.U16 R5, [R144] ;  /* 0x0000000090057984 */ /* 0x000ea80000000400 */
[----:B------:R-:W3:Y:S04]  /*1a50*/  LDS.U16 R8, [R144+0x2] ;  /* 0x0000020090087984 */ /* 0x000ee80000000400 */
[----:B------:R-:W4:Y:S04]  /*1a60*/  LDS.U16 R9, [R144+0x4] ;  /* 0x0000040090097984 */ /* 0x000f280000000400 */
[----:B------:R-:W2:Y:S04]  /*1a70*/  LDS.U16 R10, [R144+0x6] ;  /* 0x00000600900a7984 */ /* 0x000ea80000000400 */
[----:B------:R-:W1:Y:S04]  /*1a80*/  LDS.U16 R11, [R144+0x8] ;  /* 0x00000800900b7984 */ /* 0x000e680000000400 */
        /* <DEDUP_REMOVED lines=11> */
[----:B------:R-:W-:Y:S01]  /*1b40*/  BAR.SYNC.DEFER_BLOCKING 0x0 ;  /* 0x0000000000007b1d */ /* 0x000fe20000010000 */
[----:B0-----:R-:W-:-:S05]  /*1b50*/  PRMT R19, RZ, 0x7610, R19 ;  /* 0x00007610ff137816 */ /* 0x001fca0000000013 */
        /* <DEDUP_REMOVED lines=27> */
[----:B--2---:R-:W-:-:S05]  /*1d10*/  PRMT R5, RZ, 0x5410, R5 ;  /* 0x00005410ff057816 */ /* 0x004fca0000000005 */
[----:B------:R-:W-:-:S05]  /*1d20*/  FADD.FTZ R111, R5, UR5 ;  /* 0x00000005056f7e21 */ /* 0x000fca0008010000 */
[----:B------:R-:W-:Y:S02]  /*1d30*/  FSETP.GTU.FTZ.AND P5, PT, R111, 20, PT ;  /* 0x41a000006f00780b */ /* 0x000fe40003fbc000 */
[----:B---3--:R-:W-:Y:S02]  /*1d40*/  PRMT R8, RZ, 0x5410, R8 ;  /* 0x00005410ff087816 */ /* 0x008fe40000000008 */
[----:B----4-:R-:W-:Y:S02]  /*1d50*/  PRMT R9, RZ, 0x5410, R9 ;  /* 0x00005410ff097816 */ /* 0x010fe40000000009 */
[----:B------:R-:W-:Y:S02]  /*1d60*/  PRMT R10, RZ, 0x5410, R10 ;  /* 0x00005410ff0a7816 */ /* 0x000fe4000000000a */
[----:B-1----:R-:W-:Y:S02]  /*1d70*/  PRMT R11, RZ, 0x5410, R11 ;  /* 0x00005410ff0b7816 */ /* 0x002fe4000000000b */
        /* <DEDUP_REMOVED lines=64> */
.L_x_5685:
[----:B------:R-:W-:Y:S05]  /*2180*/  BSYNC B0 ;  /* 0x0000000000007941 */ /* 0x000fea0003800000 */
.L_x_5684:
        /* <DEDUP_REMOVED lines=36> */
.L_x_5687:
[----:B------:R-:W-:Y:S05]  /*23d0*/  BSYNC B0 ;  /* 0x0000000000007941 */ /* 0x000fea0003800000 */
.L_x_5686:
        /* <DEDUP_REMOVED lines=36> */
.L_x_5689:
[----:B------:R-:W-:Y:S05]  /*2620*/  BSYNC B0 ;  /* 0x0000000000007941 */ /* 0x000fea0003800000 */
.L_x_5688:
        /* <DEDUP_REMOVED lines=36> */
.L_x_5691:
[----:B------:R-:W-:Y:S05]  /*2870*/  BSYNC B0 ;  /* 0x0000000000007941 */ /* 0x000fea0003800000 */
.L_x_5690:
        /* <DEDUP_REMOVED lines=36> */
.L_x_5693:
[----:B------:R-:W-:Y:S05]  /*2ac0*/  BSYNC B0 ;  /* 0x0000000000007941 */ /* 0x000fea0003800000 */
.L_x_5692:
        /* <DEDUP_REMOVED lines=36> */
.L_x_5695:
[----:B------:R-:W-:Y:S05]  /*2d10*/  BSYNC B0 ;  /* 0x0000000000007941 */ /* 0x000fea0003800000 */
.L_x_5694:
        /* <DEDUP_REMOVED lines=36> */
.L_x_5697:
[----:B------:R-:W-:Y:S05]  /*2f60*/  BSYNC B0 ;  /* 0x0000000000007941 */ /* 0x000fea0003800000 */
.L_x_5696:
        /* <DEDUP_REMOVED lines=36> */
.L_x_5699:
[----:B------:R-:W-:Y:S05]  /*31b0*/  BSYNC B0 ;  /* 0x0000000000007941 */ /* 0x000fea0003800000 */
.L_x_5698:
        /* <DEDUP_REMOVED lines=36> */
.L_x_5701:
[----:B------:R-:W-:Y:S05]  /*3400*/  BSYNC B0 ;  /* 0x0000000000007941 */ /* 0x000fea0003800000 */
.L_x_5700:
        /* <DEDUP_REMOVED lines=36> */
.L_x_5703:
[----:B------:R-:W-:Y:S05]  /*3650*/  BSYNC B0 ;  /* 0x0000000000007941 */ /* 0x000fea0003800000 */
.L_x_5702:
[----:B------:R-:W-:Y:S01]  /*3660*/  USHF.R.S32.HI UR40, URZ, 0x1f, UR39 ;  /* 0x0000001f3f287899 */ /* 0x000fe20008011427 */
[----:B------:R-:W-:Y:S01]  /*3670*/  BSSY B0, `(.L_x_5704) ;  /* 0x0000022000007945 */ /* 0x000fe20003800000 */
[----:B------:R-:W-:Y:S01]  /*3680*/  FSETP.GTU.FTZ.AND P2, PT, R97, 20, PT ;  /* 0x41a000006100780b */ /* 0x000fe20003f5c000 */
[----:B------:R-:W-:Y:S07]  /*3690*/  @P1 BRA `(.L_x_5705) ;  /* 0x000001f000001947 */ /* 0x000fee0003800000 */
        /* <DEDUP_REMOVED lines=31> */
.L_x_5705:
[----:B------:R-:W-:Y:S05]  /*3890*/  BSYNC B0 ;  /* 0x0000000000007941 */ /* 0x000fea0003800000 */
.L_x_5704:
        /* <DEDUP_REMOVED lines=33> */
.L_x_5707:
[----:B------:R-:W-:Y:S05]  /*3ab0*/  BSYNC B0 ;  /* 0x0000000000007941 */ /* 0x000fea0003800000 */
.L_x_5706:
        /* <DEDUP_REMOVED lines=33> */
.L_x_5709:
[----:B------:R-:W-:Y:S05]  /*3cd0*/  BSYNC B0 ;  /* 0x0000000000007941 */ /* 0x000fea0003800000 */
.L_x_5708:
        /* <DEDUP_REMOVED lines=33> */
.L_x_5711:
[----:B------:R-:W-:Y:S05]  /*3ef0*/  BSYNC B0 ;  /* 0x0000000000007941 */ /* 0x000fea0003800000 */
.L_x_5710:
        /* <DEDUP_REMOVED lines=33> */
.L_x_5713:
[----:B------:R-:W-:Y:S05]  /*4110*/  BSYNC B0 ;  /* 0x0000000000007941 */ /* 0x000fea0003800000 */
.L_x_5712:
        /* <DEDUP_REMOVED lines=33> */
.L_x_5715:
[----:B------:R-:W-:Y:S05]  /*4330*/  BSYNC B0 ;  /* 0x0000000000007941 */ /* 0x000fea0003800000 */
.L_x_5714:
[----:B------:R-:W-:Y:S01]  /*4340*/  ULDC.64 UR8, c[0x0][0x1f0] ;  /* 0x00007c0000087ab9 */ /* 0x000fe20000000a00 */
[----:B------:R-:W-:Y:S01]  /*4350*/  MOV R2, UR39 ;  /* 0x0000002700027c02 */ /* 0x000fe20008000f00 */
[----:B------:R-:W-:Y:S01]  /*4360*/  UIMAD UR7, UR38, UR8, URZ ;  /* 0x00000008260772a4 */ /* 0x000fe2000f8e023f */
[----:B------:R-:W-:Y:S01]  /*4370*/  MOV R7, UR37 ;  /* 0x0000002500077c02 */ /* 0x000fe20008000f00 */
[----:B------:R-:W-:Y:S01]  /*4380*/  IMAD.U32 R3, RZ, RZ, UR40 ;  /* 0x00000028ff037e24 */ /* 0x000fe2000f8e00ff */
[----:B------:R-:W-:Y:S01]  /*4390*/  ULDC.64 UR20, c[0x0][0x200] ;  /* 0x0000800000147ab9 */ /* 0x000fe20000000a00 */
[----:B------:R-:W-:Y:S01]  /*43a0*/  MOV R5, UR40 ;  /* 0x0000002800057c02 */ /* 0x000fe20008000f00 */
[----:B------:R-:W-:Y:S01]  /*43b0*/  UIMAD.WIDE.U32 UR22, UR37, UR8, URZ ;  /* 0x00000008251672a5 */ /* 0x000fe2000f8e003f */
[----:B------:R-:W-:Y:S01]  /*43c0*/  @!P0 IMAD.WIDE.U32 R2, R7, c[0x0][0x1f0], R2 ;  /* 0x00007c0007028a25 */ /* 0x000fe200078e0002 */
[----:B------:R-:W-:Y:S01]  /*43d0*/  UIMAD UR7, UR37, UR9, UR7 ;  /* 0x00000009250772a4 */ /* 0x000fe2000f8e0207 */
[----:B------:R-:W-:Y:S01]  /*43e0*/  LDS.U16 R36, [R144] ;  /* 0x0000000090247984 */ /* 0x000fe20000000400 */
[----:B------:R-:W-:Y:S01]  /*43f0*/  UIMAD UR8, UR38, UR20, URZ ;  /* 0x00000014260872a4 */ /* 0x000fe2000f8e023f */
[----:B------:R-:W-:Y:S01]  /*4400*/  IMAD.U32 R4, RZ, RZ, UR39 ;  /* 0x00000027ff047e24 */ /* 0x000fe2000f8e00ff */
[----:B------:R-:W-:Y:S01]  /*4410*/  UIMAD.WIDE.U32 UR18, UR37, UR20, URZ ;  /* 0x00000014251272a5 */ /* 0x000fe2000f8e003f */
[----:B------:R-:W-:Y:S01]  /*4420*/  LDS.U16 R94, [R144+0x2] ;  /* 0x00000200905e7984 */ /* 0x000fe20000000400 */
[----:B------:R-:W-:Y:S01]  /*4430*/  UIMAD UR41, UR37, UR21, UR8 ;  /* 0x00000015252972a4 */ /* 0x000fe2000f8e0208 */
[----:B------:R-:W-:Y:S01]  /*4440*/  @!P0 IADD3 R3, R3, UR7, RZ ;  /* 0x0000000703038c10 */ /* 0x000fe2000fffe0ff */
[----:B------:R-:W-:Y:S01]  /*4450*/  @!P0 IMAD.WIDE.U32 R4, R7, c[0x0][0x200], R4 ;  /* 0x0000800007048a25 */ /* 0x000fe200078e0004 */
[----:B------:R-:W-:Y:S01]  /*4460*/  ULDC.64 UR20, c[0x0][0x1f8] ;  /* 0x00007e0000147ab9 */ /* 0x000fe20000000a00 */
[----:B------:R-:W-:Y:S01]  /*4470*/  LDS.U16 R93, [R144+0x4] ;  /* 0x00000400905d7984 */ /* 0x000fe20000000400 */
[----:B------:R-:W-:Y:S01]  /*4480*/  ULDC.64 UR8, c[0x0][0x208] ;  /* 0x0000820000087ab9 */ /* 0x000fe20000000a00 */
[----:B------:R-:W-:Y:S01]  /*4490*/  IMAD.U32 R7, RZ, RZ, UR16 ;  /* 0x00000010ff077e24 */ /* 0x000fe2000f8e00ff */
[----:B------:R-:W-:Y:S01]  /*44a0*/  ULDC UR34, c[0x0][0x174] ;  /* 0x00005d0000227ab9 */ /* 0x000fe20000000800 */
[----:B------:R-:W-:Y:S01]  /*44b0*/  @!P0 IADD3 R5, R5, UR41, RZ ;  /* 0x0000002905058c10 */ /* 0x000fe2000fffe0ff */
[----:B------:R-:W-:Y:S01]  /*44c0*/  UIMAD UR35, UR17, UR20, URZ ;  /* 0x00000014112372a4 */ /* 0x000fe2000f8e023f */
[C---:B------:R-:W-:Y:S01]  /*44d0*/  @!P0 IMAD.WIDE.U32 R2, R7.reuse, c[0x0][0x1f8], R2 ;  /* 0x00007e0007028a25 */ /* 0x040fe200078e0002 */
[----:B------:R-:W-:Y:S01]  /*44e0*/  UIADD3 UR23, UR23, UR7, URZ ;  /* 0x0000000717177290 */ /* 0x000fe2000fffe03f */
        /* <DEDUP_REMOVED lines=9> */
[----:B------:R-:W-:Y:S01]  /*4580*/  UIMAD UR7, UR16, UR9, UR7 ;  /* 0x00000009100772a4 */ /* 0x000fe2000f8e0207 */
[C---:B------:R-:W-:Y:S01]  /*4590*/  LEA.HI.X R0, R118.reuse, c[0x0][0x25c], R119, 0x1, P2 ;  /* 0x0000970076007a11 */ /* 0x040fe200010f0c77 */
[----:B------:R-:W-:Y:S01]  /*45a0*/  UIMAD.WIDE.U32 UR20, UR16, UR20, UR22 ;  /* 0x00000014101472a5 */ /* 0x000fe2000f8e0016 */
[----:B------:R-:W-:Y:S01]  /*45b0*/  LDS.U16 R90, [R144+0xa] ;  /* 0x00000a00905a7984 */ /* 0x000fe20000000400 */
[----:B------:R-:W-:Y:S01]  /*45c0*/  UIMAD UR34, UR34, -0x200, URZ ;  /* 0xfffffe00222278a4 */ /* 0x000fe2000f8e023f */
[C---:B------:R-:W-:Y:S01]  /*45d0*/  @!P0 IADD3.X R9, R119.reuse, UR36, R3, P1, !PT ;  /* 0x0000002477098c10 */ /* 0x040fe20008ffe403 */
[----:B------:R-:W-:Y:S01]  /*45e0*/  UIMAD.WIDE.U32 UR8, UR16, UR8, UR18 ;  /* 0x00000008100872a5 */ /* 0x000fe2000f8e0012 */
[C---:B------:R-:W-:Y:S01]  /*45f0*/  @!P0 IADD3 R3, P1, R118.reuse, R4, RZ ;  /* 0x0000000476038210 */ /* 0x040fe20007f3e0ff */
[----:B------:R-:W-:Y:S01]  /*4600*/  USHF.R.S32.HI UR35, URZ, 0x1f, UR34 ;  /* 0x0000001f3f237899 */ /* 0x000fe20008011422 */
[----:B0-----:R-:W-:Y:S01]  /*4610*/  LDS.U16 R30, [R144+0xc] ;  /* 0x00000c00901e7984 */ /* 0x001fe20000000400 */
[----:B------:R-:W-:Y:S01]  /*4620*/  UIADD3 UR19, UP0, UR34, UR20, URZ ;  /* 0x0000001422137290 */ /* 0x000fe2000ff1e03f */
[----:B------:R-:W-:Y:S01]  /*4630*/  @!P0 IADD3.X R6, R119, UR7, R5, P1, !PT ;  /* 0x0000000777068c10 */ /* 0x000fe20008ffe405 */
[----:B------:R-:W-:Y:S01]  /*4640*/  UIADD3 UR18, UP1, UR34, UR8, URZ ;  /* 0x0000000822127290 */ /* 0x000fe2000ff3e03f */
[C---:B------:R-:W-:Y:S01]  /*4650*/  LEA R12, P1, R118.reuse, c[0x0][0x268], 0x1 ;  /* 0x00009a00760c7a11 */ /* 0x040fe200078208ff */
[----:B------:R-:W-:Y:S01]  /*4660*/  UIADD3.X UR20, UR35, UR36, UR21, UP0, !UPT ;  /* 0x0000002423147290 */ /* 0x000fe200087fe415 */
[----:B------:R-:W-:Y:S01]  /*4670*/  @!P0 LEA R4, P3, R3, c[0x0][0x258], 0x1 ;  /* 0x0000960003048a11 */ /* 0x000fe200078608ff */
[----:B------:R-:W-:Y:S01]  /*4680*/  UIADD3.X UR8, UR35, UR7, UR9, UP1, !UPT ;  /* 0x0000000723087290 */ /* 0x000fe20008ffe409 */
[----:B------:R-:W-:Y:S01]  /*4690*/  MOV R10, UR19 ;  /* 0x00000013000a7c02 */ /* 0x000fe20008000f00 */
[----:B------:R-:W-:Y:S01]  /*46a0*/  IMAD.U32 R15, RZ, RZ, UR18 ;  /* 0x00000012ff0f7e24 */ /* 0x000fe2000f8e00ff */
[----:B------:R-:W-:Y:S01]  /*46b0*/  LEA.HI.X R7, R118, c[0x0][0x26c], R119, 0x1, P1 ;  /* 0x00009b0076077a11 */ /* 0x000fe200008f0c77 */
[----:B------:R-:W-:Y:S01]  /*46c0*/  LDS.U16 R29, [R144+0xe] ;  /* 0x00000e00901d7984 */ /* 0x000fe20000000400 */
[----:B------:R-:W-:Y:S01]  /*46d0*/  MOV R11, UR20 ;  /* 0x00000014000b7c02 */ /* 0x000fe20008000f00 */
[----:B------:R-:W-:Y:S01]  /*46e0*/  IMAD.U32 R14, RZ, RZ, UR8 ;  /* 0x00000008ff0e7e24 */ /* 0x000fe2000f8e00ff */
[----:B------:R-:W-:Y:S01]  /*46f0*/  @!P0 LEA R16, P1, R8, c[0x0][0x268], 0x1 ;  /* 0x00009a0008108a11 */ /* 0x000fe200078208ff */
[----:B------:R-:W-:Y:S01]  /*4700*/  LDS.U16 R27, [R144+0x10] ;  /* 0x00001000901b7984 */ /* 0x000fe20000000400 */
[----:B------:R-:W-:Y:S01]  /*4710*/  LEA R12, P2, R10, R12, 0x1 ;  /* 0x0000000c0a0c7211 */ /* 0x000fe200078408ff */
[----:B------:R-:W-:Y:S01]  /*4720*/  ULDC.64 UR18, c[0x0][0x2e8] ;  /* 0x0000ba0000127ab9 */ /* 0x000fe20000000a00 */
[----:B------:R-:W-:Y:S01]  /*4730*/  LEA R2, P4, R15, R2, 0x1 ;  /* 0x000000020f027211 */ /* 0x000fe200078808ff */
[----:B------:R-:W-:Y:S01]  /*4740*/  LDS.U16 R18, [R144+0x12] ;  /* 0x0000120090127984 */ /* 0x000fe20000000400 */
[----:B------:R-:W-:-:S02]  /*4750*/  @!P0 LEA.HI.X R5, R3, c[0x0][0x25c], R6, 0x1, P3 ;  /* 0x0000970003058a11 */ /* 0x000fc400018f0c06 */
[----:B------:R-:W-:Y:S01]  /*4760*/  @!P0 LEA.HI.X R17, R8, c[0x0][0x26c], R9, 0x1, P1 ;  /* 0x00009b0008118a11 */ /* 0x000fe200008f0c09 */
[----:B------:R-:W-:Y:S01]  /*4770*/  LDS.U16 R6, [R144+0x1c] ;  /* 0x00001c0090067984 */ /* 0x000fe20000000400 */
[----:B------:R-:W-:Y:S02]  /*4780*/  LEA.HI.X R13, R10, R7, R11, 0x1, P2 ;  /* 0x000000070a0d7211 */ /* 0x000fe400010f0c0b */
[----:B------:R-:W-:Y:S01]  /*4790*/  LEA.HI.X R3, R15, R0, R14, 0x1, P4 ;  /* 0x000000000f037211 */ /* 0x000fe200020f0c0e */
[----:B------:R-:W-:Y:S01]  /*47a0*/  LDS.U16 R11, [R144+0x16] ;  /* 0x00001600900b7984 */ /* 0x000fe20000000400 */
[----:B------:R-:W-:Y:S02]  /*47b0*/  PRMT R21, RZ, 0x7610, R21 ;  /* 0x00007610ff157816 */ /* 0x000fe40000000015 */
[----:B------:R-:W-:Y:S01]  /*47c0*/  PRMT R22, RZ, 0x7610, R22 ;  /* 0x00007610ff167816 */ /* 0x000fe20000000016 */
[----:B------:R-:W-:Y:S01]  /*47d0*/  LDS.U16 R15, [R144+0x14] ;  /* 0x00001400900f7984 */ /* 0x000fe20000000400 */
[----:B------:R-:W-:-:S02]  /*47e0*/  PRMT R25, RZ, 0x7610, R25 ;  /* 0x00007610ff197816 */ /* 0x000fc40000000019 */
[----:B------:R-:W-:Y:S01]  /*47f0*/  ISETP.GE.AND P3, PT, R175, UR31, PT ;  /* 0x0000001faf007c0c */ /* 0x000fe2000bf66270 */
[----:B------:R-:W-:Y:S01]  /*4800*/  LDS.U16 R8, [R144+0x18] ;  /* 0x0000180090087984 */ /* 0x000fe20000000400 */
[----:B------:R-:W-:Y:S02]  /*4810*/  ISETP.GE.AND P5, PT, R172, UR31, PT ;  /* 0x0000001fac007c0c */ /* 0x000fe4000bfa6270 */
[----:B------:R-:W-:Y:S01]  /*4820*/  ISETP.GE.AND P6, PT, R173, UR31, PT ;  /* 0x0000001fad007c0c */ /* 0x000fe2000bfc6270 */
[----:B------:R-:W-:Y:S01]  /*4830*/  LDS.U16 R7, [R144+0x1a] ;  /* 0x00001a0090077984 */ /* 0x000fe20000000400 */
[----:B------:R-:W-:Y:S02]  /*4840*/  PRMT R24, RZ, 0x7610, R24 ;  /* 0x00007610ff187816 */ /* 0x000fe40000000018 */
[----:B------:R-:W-:Y:S01]  /*4850*/  PRMT R19, RZ, 0x7610, R19 ;  /* 0x00007610ff137816 */ /* 0x000fe20000000013 */
[----:B------:R-:W-:Y:S01]  /*4860*/  LDS.U16 R0, [R144+0x1e] ;  /* 0x00001e0090007984 */ /* 0x000fe20000000400 */
[----:B------:R-:W-:-:S02]  /*4870*/  ISETP.GE.AND P1, PT, R174, UR31, PT ;  /* 0x0000001fae007c0c */ /* 0x000fc4000bf26270 */
[----:B------:R-:W-:Y:S01]  /*4880*/  PRMT R9, RZ, 0x7610, R9 ;  /* 0x00007610ff097816 */ /* 0x000fe20000000009 */
[----:B------:R-:W-:Y:S10]  /*4890*/  BAR.SYNC.DEFER_BLOCKING 0x0 ;  /* 0x0000000000007b1d */ /* 0x000ff40000010000 */
[----:B------:R-:W2:Y:S01]  /*48a0*/  @!P1 LDG.E.U16 R21, [R12.64+-0x300] ;  /* 0xfffd00200c159981 */ /* 0x000ea2000c1e1500 */
[----:B------:R-:W-:-:S02]  /*48b0*/  ISETP.GE.AND P1, PT, R171, UR31, PT ;  /* 0x0000001fab007c0c */ /* 0x000fc4000bf26270 */
[----:B------:R-:W-:Y:S01]  /*48c0*/  ISETP.GE.AND P2, PT, R176, UR31, PT ;  /* 0x0000001fb0007c0c */ /* 0x000fe2000bf46270 */
[----:B------:R0:W3:Y:S01]  /*48d0*/  @!P0 LDG.E.U16 R9, [R16.64] ;  /* 0x0000002010098981 */ /* 0x0000e2000c1e1500 */
[----:B------:R-:W-:Y:S02]  /*48e0*/  ISETP.GE.AND P4, PT, R177, UR31, PT ;  /* 0x0000001fb1007c0c */ /* 0x000fe4000bf86270 */
[----:B------:R-:W-:Y:S02]  /*48f0*/  PRMT R14, RZ, 0x7610, R14 ;  /* 0x00007610ff0e7816 */ /* 0x000fe4000000000e */
[----:B------:R-:W-:Y:S02]  /*4900*/  PRMT R10, RZ, 0x7610, R10 ;  /* 0x00007610ff0a7816 */ /* 0x000fe4000000000a */
[----:B------:R-:W-:Y:S02]  /*4910*/  PRMT R23, RZ, 0x7610, R23 ;  /* 0x00007610ff177816 */ /* 0x000fe40000000017 */
[----:B------:R-:W-:Y:S01]  /*4920*/  PRMT R20, RZ, 0x7610, R20 ;  /* 0x00007610ff147816 */ /* 0x000fe20000000014 */
[----:B------:R-:W4:Y:S01]  /*4930*/  @!P1 LDG.E.U16 R22, [R12.64+-0x240] ;  /* 0xfffdc0200c169981 */ /* 0x000f22000c1e1500 */
[----:B------:R-:W-:-:S02]  /*4940*/  ISETP.GE.AND P1, PT, R170, UR31, PT ;  /* 0x0000001faa007c0c */ /* 0x000fc4000bf26270 */
[----:B0-----:R-:W-:Y:S01]  /*4950*/  PRMT R17, RZ, 0x7610, R17 ;  /* 0x00007610ff117816 */ /* 0x001fe20000000011 */
[----:B------:R-:W5:Y:S01]  /*4960*/  @!P2 LDG.E.U16 R19, [R12.64+-0x380] ;  /* 0xfffc80200c13a981 */ /* 0x000f62000c1e1500 */
[----:B------:R-:W-:Y:S02]  /*4970*/  PRMT R16, RZ, 0x7610, R16 ;  /* 0x00007610ff107816 */ /* 0x000fe40000000010 */
[----:B------:R-:W-:Y:S01]  /*4980*/  PRMT R31, RZ, 0x7610, R31 ;  /* 0x00007610ff1f7816 */ /* 0x000fe2000000001f */
[----:B------:R-:W2:Y:S01]  /*4990*/  @!P3 LDG.E.U16 R14, [R12.64+-0x340] ;  /* 0xfffcc0200c0eb981 */ /* 0x000ea2000c1e1500 */
[----:B------:R-:W-:Y:S02]  /*49a0*/  PRMT R26, RZ, 0x7610, R26 ;  /* 0x00007610ff1a7816 */ /* 0x000fe4000000001a */
[----:B------:R-:W-:Y:S01]  /*49b0*/  PRMT R33, RZ, 0x7610, R33 ;  /* 0x00007610ff217816 */ /* 0x000fe20000000021 */
[----:B------:R-:W2:Y:S01]  /*49c0*/  @!P4 LDG.E.U16 R10, [R12.64+-0x3c0] ;  /* 0xfffc40200c0ac981 */ /* 0x000ea2000c1e1500 */
[----:B------:R-:W-:-:S03]  /*49d0*/  PRMT R28, RZ, 0x7610, R28 ;  /* 0x00007610ff1c7816 */ /* 0x000fc6000000001c */
[----:B------:R-:W4:Y:S01]  /*49e0*/  @!P1 LDG.E.U16 R25, [R12.64+-0x200] ;  /* 0xfffe00200c199981 */ /* 0x000f22000c1e1500 */
[----:B------:R-:W-:Y:S02]  /*49f0*/  ISETP.GE.AND P1, PT, R169, UR31, PT ;  /* 0x0000001fa9007c0c */ /* 0x000fe4000bf26270 */
[----:B------:R-:W-:Y:S01]  /*4a00*/  ISETP.GE.AND P2, PT, R167, UR31, PT ;  /* 0x0000001fa7007c0c */ /* 0x000fe2000bf46270 */
[----:B------:R-:W4:Y:S01]  /*4a10*/  @!P5 LDG.E.U16 R23, [R12.64+-0x280] ;  /* 0xfffd80200c17d981 */ /* 0x000f22000c1e1500 */
[----:B------:R-:W-:Y:S02]  /*4a20*/  ISETP.GE.AND P3, PT, R166, UR31, PT ;  /* 0x0000001fa6007c0c */ /* 0x000fe4000bf66270 */
[----:B------:R-:W-:Y:S01]  /*4a30*/  ISETP.GE.AND P4, PT, R165, UR31, PT ;  /* 0x0000001fa5007c0c */ /* 0x000fe2000bf86270 */
[----:B------:R-:W4:Y:S01]  /*4a40*/  @!P6 LDG.E.U16 R20, [R12.64+-0x2c0] ;  /* 0xfffd40200c14e981 */ /* 0x000f22000c1e1500 */
[----:B------:R-:W-:-:S05]  /*4a50*/  ISETP.GE.AND P5, PT, R164, UR31, PT ;  /* 0x0000001fa4007c0c */ /* 0x000fca000bfa6270 */
[----:B------:R-:W4:Y:S01]  /*4a60*/  @!P1 LDG.E.U16 R24, [R12.64+-0x1c0] ;  /* 0xfffe40200c189981 */ /* 0x000f22000c1e1500 */
[----:B------:R-:W-:Y:S02]  /*4a70*/  ISETP.GE.AND P1, PT, R168, UR31, PT ;  /* 0x0000001fa8007c0c */ /* 0x000fe4000bf26270 */
[----:B------:R-:W-:Y:S01]  /*4a80*/  ISETP.GE.AND P6, PT, R163, UR31, PT ;  /* 0x0000001fa3007c0c */ /* 0x000fe2000bfc6270 */
[----:B------:R-:W4:Y:S04]  /*4a90*/  @!P2 LDG.E.U16 R16, [R12.64+-0x140] ;  /* 0xfffec0200c10a981 */ /* 0x000f28000c1e1500 */
        /* <DEDUP_REMOVED lines=20> */
[----:B-----5:R-:W-:Y:S04]  /*4be0*/  STS.U16 [R160+0x80], R19 ;  /* 0x00008013a0007388 */ /* 0x020fe80000000400 */
        /* <DEDUP_REMOVED lines=15> */
[----:B------:R-:W2:Y:S04]  /*4ce0*/  LDS.U16 R10, [R144+0x2] ;  /* 0x00000200900a7984 */ /* 0x000ea80000000400 */
[----:B------:R-:W-:Y:S04]  /*4cf0*/  LDS.U16 R12, [R144+0x4] ;  /* 0x00000400900c7984 */ /* 0x000fe80000000400 */
[----:B------:R-:W-:Y:S04]  /*4d00*/  LDS.U16 R13, [R144+0x6] ;  /* 0x00000600900d7984 */ /* 0x000fe80000000400 */
        /* <DEDUP_REMOVED lines=11> */
[----:B------:R-:W2:Y:S04]  /*4dc0*/  LDS.U16 R28, [R144+0x1e] ;  /* 0x00001e00901c7984 */ /* 0x000ea80000000400 */
[----:B------:R-:W-:Y:S01]  /*4dd0*/  BAR.SYNC.DEFER_BLOCKING 0x0 ;  /* 0x0000000000007b1d */ /* 0x000fe20000010000 */
[----:B0-----:R-:W-:-:S05]  /*4de0*/  PRMT R31, RZ, 0x7610, R31 ;  /* 0x00007610ff1f7816 */ /* 0x001fca000000001f */
[----:B------:R0:W5:Y:S01]  /*4df0*/  @!P0 LDG.E.U16 R35, [R4.64] ;  /* 0x0000002004238981 */ /* 0x000162000c1e1500 */
[----:B------:R-:W-:-:S03]  /*4e00*/  ISETP.GE.AND P0, PT, R176, UR31, PT ;  /* 0x0000001fb0007c0c */ /* 0x000fc6000bf06270 */
[----:B------:R0:W5:Y:S01]  /*4e10*/  @!P1 LDG.E.U16 R32, [R2.64+-0x3c0] ;  /* 0xfffc402002209981 */ /* 0x000162000c1e1500 */
[----:B------:R-:W-:Y:S02]  /*4e20*/  ISETP.GE.AND P1, PT, R175, UR31, PT ;  /* 0x0000001faf007c0c */ /* 0x000fe4000bf26270 */
[----:B-1----:R-:W-:Y:S01]  /*4e30*/  PRMT R33, RZ, 0x7610, R33 ;  /* 0x00007610ff217816 */ /* 0x002fe20000000021 */
        /* <DEDUP_REMOVED lines=24> */
[----:B--2---:R-:W-:-:S02]  /*4fc0*/  PRMT R10, RZ, 0x5410, R10 ;  /* 0x00005410ff0a7816 */ /* 0x004fc4000000000a */
[----:B------:R-:W-:-:S03]  /*4fd0*/  PRMT R9, RZ, 0x5410, R9 ;  /* 0x00005410ff097816 */ /* 0x000fc60000000009 */
[----:B------:R-:W-:Y:S02]  /*4fe0*/  FMUL.FTZ R47, R10, -1.4426950216293334961 ;  /* 0xbfb8aa3b0a2f7820 */ /* 0x000fe40000410000 */
[----:B------:R-:W-:-:S04]  /*4ff0*/  FMUL.FTZ R45, R9, -1.4426950216293334961 ;  /* 0xbfb8aa3b092d7820 */ /* 0x000fc80000410000 */
[----:B------:R-:W-:Y:S01]  /*5000*/  MUFU.EX2 R47, R47 ;  /* 0x0000002f002f7308 */ /* 0x000fe20000000800 */
[----:B---3--:R-:W-:Y:S02]  /*5010*/  PRMT R14, RZ, 0x5410, R14 ;  /* 0x00005410ff0e7816 */ /* 0x008fe4000000000e */
[----:B------:R-:W-:-:S05]  /*5020*/  PRMT R13, RZ, 0x5410, R13 ;  /* 0x00005410ff0d7816 */ /* 0x000fca000000000d */
[----:B------:R-:W0:Y:S01]  /*5030*/  MUFU.EX2 R45, R45 ;  /* 0x0000002d002d7308 */ /* 0x000e220000000800 */
[----:B-1----:R-:W-:Y:S02]  /*5040*/  FMUL.FTZ R3, R14, -1.4426950216293334961 ;  /* 0xbfb8aa3b0e037820 */ /* 0x002fe40000410000 */
[----:B------:R-:W-:-:S05]  /*5050*/  FMUL.FTZ R2, R13, -1.4426950216293334961 ;  /* 0xbfb8aa3b0d027820 */ /* 0x000fca0000410000 */
[----:B------:R-:W1:Y:S01]  /*5060*/  MUFU.EX2 R3, R3 ;  /* 0x0000000300037308 */ /* 0x000e620000000800 */
[----:B------:R-:W-:-:S07]  /*5070*/  PRMT R12, RZ, 0x5410, R12 ;  /* 0x00005410ff0c7816 */ /* 0x000fce000000000c */
[----:B------:R-:W2:Y:S01]  /*5080*/  MUFU.EX2 R2, R2 ;  /* 0x0000000200027308 */ /* 0x000ea20000000800 */
[----:B0-----:R-:W-:Y:S02]  /*5090*/  FADD.FTZ R45, R45, 1 ;  /* 0x3f8000002d2d7421 */ /* 0x001fe40000010000 */
[----:B------:R-:W-:Y:S01]  /*50a0*/  FMUL.FTZ R48, R12, -1.4426950216293334961 ;  /* 0xbfb8aa3b0c307820 */ /* 0x000fe20000410000 */
[----:B----4-:R-:W-:Y:S01]  /*50b0*/  PRMT R16, RZ, 0x5410, R16 ;  /* 0x00005410ff107816 */ /* 0x010fe20000000010 */
[----:B-1----:R-:W-:-:S04]  /*50c0*/  FADD.FTZ R3, R3, 1 ;  /* 0x3f80000003037421 */ /* 0x002fc80000010000 */
[----:B------:R-:W-:Y:S01]  /*50d0*/  MUFU.EX2 R48, R48 ;  /* 0x0000003000307308 */ /* 0x000fe20000000800 */
[----:B------:R-:W-:Y:S01]  /*50e0*/  PRMT R36, RZ, 0x5410, R36 ;  /* 0x00005410ff247816 */ /* 0x000fe20000000024 */
[----:B------:R-:W-:Y:S01]  /*50f0*/  FMUL.FTZ R49, R16, -1.4426950216293334961 ;  /* 0xbfb8aa3b10317820 */ /* 0x000fe20000410000 */
[----:B------:R-:W-:Y:S01]  /*5100*/  PRMT R94, RZ, 0x5410, R94 ;  /* 0x00005410ff5e7816 */ /* 0x000fe2000000005e */
[----:B--2---:R-:W-:Y:S01]  /*5110*/  FADD.FTZ R2, R2, 1 ;  /* 0x3f80000002027421 */ /* 0x004fe20000010000 */
[----:B------:R-:W-:Y:S02]  /*5120*/  PRMT R25, RZ, 0x5410, R25 ;  /* 0x00005410ff197816 */ /* 0x000fe40000000019 */
[----:B------:R-:W-:Y:S01]  /*5130*/  PRMT R28, RZ, 0x5410, R28 ;  /* 0x00005410ff1c7816 */ /* 0x000fe2000000001c */
[----:B------:R-:W-:Y:S02]  /*5140*/  MUFU.EX2 R49, R49 ;  /* 0x0000003100317308 */ /* 0x000fe40000000800 */
[----:B------:R-:W-:-:S02]  /*5150*/  FMUL.FTZ R58, R25, -1.4426950216293334961 ;  /* 0xbfb8aa3b193a7820 */ /* 0x000fc40000410000 */
[----:B------:R-:W-:Y:S01]  /*5160*/  FMUL.FTZ R61, R28, -1.4426950216293334961 ;  /* 0xbfb8aa3b1c3d7820 */ /* 0x000fe20000410000 */
[----:B------:R-:W-:Y:S02]  /*5170*/  PRMT R19, RZ, 0x5410, R19 ;  /* 0x00005410ff137816 */ /* 0x000fe40000000013 */
[----:B------:R-:W-:Y:S01]  /*5180*/  PRMT R17, RZ, 0x5410, R17 ;  /* 0x00005410ff117816 */ /* 0x000fe20000000011 */
[----:B------:R-:W-:Y:S01]  /*5190*/  MUFU.EX2 R59, R58 ;  /* 0x0000003a003b7308 */ /* 0x000fe20000000800 */
[----:B------:R-:W-:Y:S01]  /*51a0*/  PRMT R20, RZ, 0x5410, R20 ;  /* 0x00005410ff147816 */ /* 0x000fe20000000014 */
[----:B------:R-:W-:Y:S02]  /*51b0*/  FMUL.FTZ R51, R19, -1.4426950216293334961 ;  /* 0xbfb8aa3b13337820 */ /* 0x000fe40000410000 */
[----:B------:R-:W-:-:S04]  /*51c0*/  FMUL.FTZ R50, R17, -1.4426950216293334961 ;  /* 0xbfb8aa3b11327820 */ /* 0x000fc80000410000 */
[----:B------:R-:W-:Y:S01]  /*51d0*/  MUFU.EX2 R69, R61 ;  /* 0x0000003d00457308 */ /* 0x000fe20000000800 */
[----:B------:R-:W-:Y:S01]  /*51e0*/  FMUL.FTZ R52, R20, -1.4426950216293334961 ;  /* 0xbfb8aa3b14347820 */ /* 0x000fe20000410000 */
[----:B------:R-:W-:Y:S02]  /*51f0*/  PRMT R21, RZ, 0x5410, R21 ;  /* 0x00005410ff157816 */ /* 0x000fe40000000015 */
[----:B------:R-:W-:-:S04]  /*5200*/  PRMT R22, RZ, 0x5410, R22 ;  /* 0x00005410ff167816 */ /* 0x000fc80000000016 */
[----:B------:R-:W-:Y:S01]  /*5210*/  MUFU.EX2 R51, R51 ;  /* 0x0000003300337308 */ /* 0x000fe20000000800 */
[----:B------:R-:W-:Y:S02]  /*5220*/  FMUL.FTZ R53, R21, -1.4426950216293334961 ;  /* 0xbfb8aa3b15357820 */ /* 0x000fe40000410000 */
[----:B------:R-:W-:-:S05]  /*5230*/  FMUL.FTZ R54, R22, -1.4426950216293334961 ;  /* 0xbfb8aa3b16367820 */ /* 0x000fca0000410000 */
[----:B------:R-:W-:Y:S08]  /*5240*/  MUFU.EX2 R50, R50 ;  /* 0x0000003200327308 */ /* 0x000ff00000000800 */
[----:B------:R-:W0:Y:S01]  /*5250*/  MUFU.EX2 R52, R52 ;  /* 0x0000003400347308 */ /* 0x000e220000000800 */
[----:B------:R-:W-:Y:S02]  /*5260*/  PRMT R24, RZ, 0x5410, R24 ;  /* 0x00005410ff187816 */ /* 0x000fe40000000018 */
[----:B------:R-:W-:-:S05]  /*5270*/  PRMT R93, RZ, 0x5410, R93 ;  /* 0x00005410ff5d7816 */ /* 0x000fca000000005d */
[----:B------:R-:W-:Y:S01]  /*5280*/  MUFU.EX2 R53, R53 ;  /* 0x0000003500357308 */ /* 0x000fe20000000800 */
[----:B------:R-:W-:Y:S01]  /*5290*/  PRMT R23, RZ, 0x5410, R23 ;  /* 0x00005410ff177816 */ /* 0x000fe20000000017 */
[----:B------:R-:W-:-:S06]  /*52a0*/  FMUL.FTZ R56, R24, -1.4426950216293334961 ;  /* 0xbfb8aa3b18387820 */ /* 0x000fcc0000410000 */
[----:B------:R-:W-:Y:S01]  /*52b0*/  MUFU.EX2 R54, R54 ;  /* 0x0000003600367308 */ /* 0x000fe20000000800 */
[----:B------:R-:W-:Y:S01]  /*52c0*/  PRMT R90, RZ, 0x5410, R90 ;  /* 0x00005410ff5a7816 */ /* 0x000fe2000000005a */
[----:B0-----:R-:W-:Y:S02]  /*52d0*/  FADD.FTZ R52, R52, 1 ;  /* 0x3f80000034347421 */ /* 0x001fe40000010000 */
[----:B------:R-:W-:Y:S01]  /*52e0*/  FMUL.FTZ R55, R23, -1.4426950216293334961 ;  /* 0xbfb8aa3b17377820 */ /* 0x000fe20000410000 */
[----:B------:R-:W-:-:S03]  /*52f0*/  PRMT R92, RZ, 0x5410, R92 ;  /* 0x00005410ff5c7816 */ /* 0x000fc6000000005c */
[----:B------:R-:W-:Y:S01]  /*5300*/  MUFU.EX2 R57, R56 ;  /* 0x0000003800397308 */ /* 0x000fe20000000800 */
[----:B------:R-:W-:Y:S01]  /*5310*/  PRMT R91, RZ, 0x5410, R91 ;  /* 0x00005410ff5b7816 */ /* 0x000fe2000000005b */
[----:B-----5:R0:W-:Y:S04]  /*5320*/  STS.U16 [R162], R35 ;  /* 0x00000023a2007388 */ /* 0x0201e80000000400 */
        /* <DEDUP_REMOVED lines=18> */
[----:B0-----:R-:W-:Y:S01]  /*5450*/  FADD.FTZ R35, R47, 1 ;  /* 0x3f8000002f237421 */ /* 0x001fe20000010000 */
[----:B-1----:R0:W-:Y:S02]  /*5460*/  MUFU.RCP R32, R45 ;  /* 0x0000002d00207308 */ /* 0x0021e40000001000 */
[----:B------:R-:W1:Y:S04]  /*5470*/  LDS.U16 R34, [R144+0x4] ;  /* 0x0000040090227984 */ /* 0x000e680000000400 */
[----:B------:R-:W-:Y:S02]  /*5480*/  LDS.U16 R43, [R144+0x6] ;  /* 0x00000600902b7984 */ /* 0x000fe40000000400 */
[----:B------:R-:W5:Y:S02]  /*5490*/  MUFU.RCP R35, R35 ;  /* 0x0000002300237308 */ /* 0x000f640000001000 */
[----:B0-----:R-:W0:Y:S04]  /*54a0*/  LDS.U16 R45, [R144+0xa] ;  /* 0x00000a00902d7984 */ /* 0x001e280000000400 */
[----:B------:R-:W0:Y:S02]  /*54b0*/  LDS.U16 R44, [R144+0x8] ;  /* 0x00000800902c7984 */ /* 0x000e240000000400 */
[----:B--2---:R5:W-:Y:S02]  /*54c0*/  MUFU.RCP R39, R3 ;  /* 0x0000000300277308 */ /* 0x004be40000001000 */
[----:B-----5:R-:W-:-:S06]  /*54d0*/  FADD.FTZ R3, -R35, 1 ;  /* 0x3f80000023037421 */ /* 0x020fcc0000010100 */
[----:B------:R2:W-:Y:S01]  /*54e0*/  MUFU.RCP R38, R2 ;  /* 0x0000000200267308 */ /* 0x0005e20000001000 */
[----:B------:R-:W-:Y:S01]  /*54f0*/  FFMA.FTZ R5, R10, R3, 1 ;  /* 0x3f8000000a057423 */ /* 0x000fe20000010003 */
[----:B---3--:R-:W-:Y:S02]  /*5500*/  PRMT R31, RZ, 0x5410, R31 ;  /* 0x00005410ff1f7816 */ /* 0x008fe4000000001f */
[----:B----4-:R-:W-:-:S03]  /*5510*/  PRMT R33, RZ, 0x5410, R33 ;  /* 0x00005410ff217816 */ /* 0x010fc60000000021 */
[----:B------:R-:W-:Y:S02]  /*5520*/  FMUL.FTZ R3, R36, R31 ;  /* 0x0000001f24037220 */ /* 0x000fe40000410000 */
[----:B--2---:R-:W-:Y:S02]  /*5530*/  FADD.FTZ R2, -R32, 1 ;  /* 0x3f80000020027421 */ /* 0x004fe40000010100 */
[----:B------:R-:W-:Y:S02]  /*5540*/  FMUL.FTZ R4, R94, R33 ;  /* 0x000000215e047220 */ /* 0x000fe40000410000 */
[----:B------:R-:W-:Y:S02]  /*5550*/  FMUL.FTZ R3, R32, R3 ;  /* 0x0000000320037220 */ /* 0x000fe40000410000 */
[----:B------:R-:W-:Y:S02]  /*5560*/  FMUL.FTZ R4, R35, R4 ;  /* 0x0000000423047220 */ /* 0x000fe40000410000 */
[----:B------:R-:W-:-:S02]  /*5570*/  FFMA.FTZ R2, R9, R2, 1 ;  /* 0x3f80000009027423 */ /* 0x000fc40000010002 */
[----:B------:R-:W-:Y:S02]  /*5580*/  FADD.FTZ R37, R48, 1 ;  /* 0x3f80000030257421 */ /* 0x000fe40000010000 */
[----:B------:R-:W-:Y:S01]  /*5590*/  FMUL.FTZ R58, R3, R2 ;  /* 0x00000002033a7220 */ /* 0x000fe20000410000 */
[----:B------:R-:W-:Y:S01]  /*55a0*/  LDS.U16 R48, [R144+0x10] ;  /* 0x0000100090307984 */ /* 0x000fe20000000400 */
[----:B------:R-:W-:-:S03]  /*55b0*/  FMUL.FTZ R61, R4, R5 ;  /* 0x00000005043d7220 */ /* 0x000fc60000410000 */
[----:B------:R-:W2:Y:S04]  /*55c0*/  LDS.U16 R3, [R144+0xc] ;  /* 0x00000c0090037984 */ /* 0x000ea80000000400 */
[----:B------:R-:W3:Y:S01]  /*55d0*/  LDS.U16 R4, [R144+0xe] ;  /* 0x00000e0090047984 */ /* 0x000ee20000000400 */
[----:B------:R-:W4:Y:S01]  /*55e0*/  MUFU.RCP R37, R37 ;  /* 0x0000002500257308 */ /* 0x000f220000001000 */
[----:B------:R-:W-:Y:S01]  /*55f0*/  FADD.FTZ R41, R49, 1 ;  /* 0x3f80000031297421 */ /* 0x000fe20000010000 */
[----:B-1----:R-:W-:-:S06]  /*5600*/  PRMT R34, RZ, 0x5410, R34 ;  /* 0x00005410ff227816 */ /* 0x002fcc0000000022 */
[----:B------:R-:W1:Y:S01]  /*5610*/  MUFU.RCP R41, R41 ;  /* 0x0000002900297308 */ /* 0x000e620000001000 */
[----:B------:R-:W-:Y:S01]  /*5620*/  FADD.FTZ R42, R51, 1 ;  /* 0x3f800000332a7421 */ /* 0x000fe20000010000 */
[----:B0-----:R-:W-:Y:S01]  /*5630*/  PRMT R45, RZ, 0x5410, R45 ;  /* 0x00005410ff2d7816 */ /* 0x001fe2000000002d */
[----:B------:R-:W-:Y:S02]  /*5640*/  FADD.FTZ R40, R50, 1 ;  /* 0x3f80000032287421 */ /* 0x000fe40000010000 */
[----:B------:R-:W-:Y:S02]  /*5650*/  FMUL.FTZ R46, R93, R34 ;  /* 0x000000225d2e7220 */ /* 0x000fe40000410000 */
[C---:B----4-:R-:W-:Y:S01]  /*5660*/  FADD.FTZ R47, -R37.reuse, 1 ;  /* 0x3f800000252f7421 */ /* 0x050fe20000010100 */
[----:B------:R-:W0:Y:S01]  /*5670*/  MUFU.RCP R42, R42 ;  /* 0x0000002a002a7308 */ /* 0x000e220000001000 */
[----:B------:R-:W-:Y:S02]  /*5680*/  FMUL.FTZ R46, R37, R46 ;  /* 0x0000002e252e7220 */ /* 0x000fe40000410000 */
[----:B------:R-:W-:-:S02]  /*5690*/  FFMA.FTZ R49, R12, R47, 1 ;  /* 0x3f8000000c317423 */ /* 0x000fc4000001002f */
[----:B------:R-:W-:Y:S01]  /*56a0*/  FMUL.FTZ R56, R90, R45 ;  /* 0x0000002d5a387220 */ /* 0x000fe20000410000 */
[----:B------:R-:W-:Y:S01]  /*56b0*/  PRMT R43, RZ, 0x5410, R43 ;  /* 0x00005410ff2b7816 */ /* 0x000fe2000000002b */
[----:B-1----:R-:W-:Y:S01]  /*56c0*/  FADD.FTZ R51, -R41, 1 ;  /* 0x3f80000029337421 */ /* 0x002fe20000010100 */
[----:B------:R-:W1:Y:S01]  /*56d0*/  MUFU.RCP R40, R40 ;  /* 0x0000002800287308 */ /* 0x000e620000001000 */
[----:B------:R-:W-:Y:S01]  /*56e0*/  FADD.FTZ R50, -R38, 1 ;  /* 0x3f80000026327421 */ /* 0x000fe20000010100 */
[----:B------:R-:W-:Y:S01]  /*56f0*/  PRMT R44, RZ, 0x5410, R44 ;  /* 0x00005410ff2c7816 */ /* 0x000fe2000000002c */
[----:B------:R-:W-:Y:S02]  /*5700*/  FADD.FTZ R5, -R39, 1 ;  /* 0x3f80000027057421 */ /* 0x000fe40000010100 */
[----:B------:R-:W-:-:S03]  /*5710*/  FMUL.FTZ R2, R46, R49 ;  /* 0x000000312e027220 */ /* 0x000fc60000410000 */
[----:B------:R4:W5:Y:S01]  /*5720*/  MUFU.RCP R47, R52 ;  /* 0x00000034002f7308 */ /* 0x0009620000001000 */
[----:B------:R-:W-:Y:S01]  /*5730*/  FADD.FTZ R46, R53, 1 ;  /* 0x3f800000352e7421 */ /* 0x000fe20000010000 */
[----:B------:R-:W-:Y:S01]  /*5740*/  PRMT R26, RZ, 0x5410, R26 ;  /* 0x00005410ff1a7816 */ /* 0x000fe2000000001a */
[----:B------:R-:W-:Y:S02]  /*5750*/  FMUL.FTZ R56, R41, R56 ;  /* 0x0000003829387220 */ /* 0x000fe40000410000 */
[----:B------:R-:W-:Y:S02]  /*5760*/  FADD.FTZ R49, R54, 1 ;  /* 0x3f80000036317421 */ /* 0x000fe40000010000 */
[----:B------:R-:W-:Y:S01]  /*5770*/  FFMA.FTZ R53, R16, R51, 1 ;  /* 0x3f80000010357423 */ /* 0x000fe20000010033 */
[----:B------:R-:W0:Y:S01]  /*5780*/  MUFU.EX2 R55, R55 ;  /* 0x0000003700377308 */ /* 0x000e220000000800 */
[----:B----4-:R-:W-:Y:S02]  /*5790*/  FFMA.FTZ R52, R13, R50, 1 ;  /* 0x3f8000000d347423 */ /* 0x010fe40000010032 */
[----:B------:R-:W-:-:S02]  /*57a0*/  FFMA.FTZ R54, R14, R5, 1 ;  /* 0x3f8000000e367423 */ /* 0x000fc40000010005 */
[----:B------:R-:W-:Y:S02]  /*57b0*/  FMUL.FTZ R5, R92, R43 ;  /* 0x0000002b5c057220 */ /* 0x000fe40000410000 */
[----:B------:R-:W-:Y:S01]  /*57c0*/  FMUL.FTZ R50, R91, R44 ;  /* 0x0000002c5b327220 */ /* 0x000fe20000410000 */
[----:B------:R-:W-:Y:S01]  /*57d0*/  PRMT R88, RZ, 0x5410, R29 ;  /* 0x00005410ff587816 */ /* 0x000fe2000000001d */
[----:B------:R-:W-:Y:S01]  /*57e0*/  FMUL.FTZ R65, R56, R53 ;  /* 0x0000003538417220 */ /* 0x000fe20000410000 */
[----:B------:R-:W-:Y:S01]  /*57f0*/  PRMT R87, RZ, 0x5410, R27 ;  /* 0x00005410ff577816 */ /* 0x000fe2000000001b */
[----:B------:R-:W-:Y:S01]  /*5800*/  FMUL.FTZ R60, R26, -1.4426950216293334961 ;  /* 0xbfb8aa3b1a3c7820 */ /* 0x000fe20000410000 */
[----:B------:R-:W4:Y:S01]  /*5810*/  LDS.U16 R56, [R144+0x16] ;  /* 0x0000160090387984 */ /* 0x000f220000000400 */
[----:B------:R-:W-:Y:S01]  /*5820*/  FMUL.FTZ R5, R38, R5 ;  /* 0x0000000526057220 */ /* 0x000fe20000410000 */
[----:B------:R-:W-:Y:S01]  /*5830*/  PRMT R30, RZ, 0x5410, R30 ;  /* 0x00005410ff1e7816 */ /* 0x000fe2000000001e */
[----:B------:R-:W-:Y:S01]  /*5840*/  FMUL.FTZ R51, R39, R50 ;  /* 0x0000003227337220 */ /* 0x000fe20000410000 */
[----:B--2---:R-:W-:-:S02]  /*5850*/  PRMT R27, RZ, 0x5410, R3 ;  /* 0x00005410ff1b7816 */ /* 0x004fc40000000003 */
[----:B---3--:R-:W-:Y:S02]  /*5860*/  PRMT R29, RZ, 0x5410, R4 ;  /* 0x00005410ff1d7816 */ /* 0x008fe40000000004 */
[----:B------:R-:W-:Y:S01]  /*5870*/  PRMT R48, RZ, 0x5410, R48 ;  /* 0x00005410ff307816 */ /* 0x000fe20000000030 */
[----:B------:R2:W3:Y:S01]  /*5880*/  MUFU.EX2 R66, R60 ;  /* 0x0000003c00427308 */ /* 0x0004e20000000800 */
[----:B------:R-:W-:Y:S01]  /*5890*/  FMUL.FTZ R63, R5, R52 ;  /* 0x00000034053f7220 */ /* 0x000fe20000410000 */
[----:B------:R-:W3:Y:S01]  /*58a0*/  LDS.U16 R53, [R144+0x12] ;  /* 0x0000120090357984 */ /* 0x000ee20000000400 */
[----:B0-----:R-:W-:Y:S02]  /*58b0*/  FADD.FTZ R64, -R42, 1 ;  /* 0x3f8000002a407421 */ /* 0x001fe40000010100 */
[----:B------:R-:W-:Y:S02]  /*58c0*/  FMUL.FTZ R3, R30, R27 ;  /* 0x0000001b1e037220 */ /* 0x000fe40000410000 */
[----:B------:R-:W-:-:S02]  /*58d0*/  FMUL.FTZ R5, R88, R29 ;  /* 0x0000001d58057220 */ /* 0x000fc40000410000 */
[----:B--2---:R-:W-:Y:S02]  /*58e0*/  FMUL.FTZ R60, R51, R54 ;  /* 0x00000036333c7220 */ /* 0x004fe40000410000 */
[----:B------:R-:W-:Y:S01]  /*58f0*/  FADD.FTZ R51, R57, 1 ;  /* 0x3f80000039337421 */ /* 0x000fe20000010000 */
[----:B------:R-:W0:Y:S01]  /*5900*/  LDS.U16 R54, [R144+0x14] ;  /* 0x0000140090367984 */ /* 0x000e220000000400 */
[----:B------:R-:W-:Y:S02]  /*5910*/  FMUL.FTZ R4, R87, R48 ;  /* 0x0000003057047220 */ /* 0x000fe40000410000 */
[----:B-1----:R-:W-:Y:S02]  /*5920*/  FADD.FTZ R62, -R40, 1 ;  /* 0x3f800000283e7421 */ /* 0x002fe40000010100 */
[----:B-----5:R-:W-:Y:S02]  /*5930*/  FADD.FTZ R57, -R47, 1 ;  /* 0x3f8000002f397421 */ /* 0x020fe40000010100 */
[----:B------:R-:W-:-:S02]  /*5940*/  FADD.FTZ R55, R55, 1 ;  /* 0x3f80000037377421 */ /* 0x000fc40000010000 */
[----:B------:R-:W-:Y:S02]  /*5950*/  FFMA.FTZ R64, R19, R64, 1 ;  /* 0x3f80000013407423 */ /* 0x000fe40000010040 */
[----:B------:R-:W-:Y:S02]  /*5960*/  FMUL.FTZ R3, R40, R3 ;  /* 0x0000000328037220 */ /* 0x000fe40000410000 */
[----:B------:R-:W-:Y:S02]  /*5970*/  FMUL.FTZ R5, R42, R5 ;  /* 0x000000052a057220 */ /* 0x000fe40000410000 */
[----:B------:R-:W-:Y:S02]  /*5980*/  FMUL.FTZ R4, R47, R4 ;  /* 0x000000042f047220 */ /* 0x000fe40000410000 */
[----:B------:R-:W-:Y:S02]  /*5990*/  FFMA.FTZ R62, R17, R62, 1 ;  /* 0x3f800000113e7423 */ /* 0x000fe4000001003e */
[----:B------:R-:W-:Y:S01]  /*59a0*/  FFMA.FTZ R57, R20, R57, 1 ;  /* 0x3f80000014397423 */ /* 0x000fe20000010039 */
[----:B------:R1:W-:Y:S01]  /*59b0*/  MUFU.RCP R50, R55 ;  /* 0x0000003700327308 */ /* 0x0003e20000001000 */
[----:B------:R-:W-:-:S02]  /*59c0*/  FMUL.FTZ R67, R5, R64 ;  /* 0x0000004005437220 */ /* 0x000fc40000410000 */
[----:B------:R-:W-:Y:S01]  /*59d0*/  FMUL.FTZ R62, R3, R62 ;  /* 0x0000003e033e7220 */ /* 0x000fe20000410000 */
[----:B------:R-:W-:Y:S01]  /*59e0*/  LDS.U16 R5, [R144+0x1e] ;  /* 0x00001e0090057984 */ /* 0x000fe20000000400 */
[----:B------:R-:W-:-:S03]  /*59f0*/  FMUL.FTZ R64, R4, R57 ;  /* 0x0000003904407220 */ /* 0x000fc60000410000 */
[----:B------:R-:W-:Y:S04]  /*5a00*/  LDS.U16 R3, [R144+0x1a] ;  /* 0x00001a0090037984 */ /* 0x000fe80000000400 */
[----:B-1----:R-:W1:Y:S04]  /*5a10*/  LDS.U16 R55, [R144+0x18] ;  /* 0x0000180090377984 */ /* 0x002e680000000400 */
[----:B------:R-:W2:Y:S01]  /*5a20*/  LDS.U16 R4, [R144+0x1c] ;  /* 0x00001c0090047984 */ /* 0x000ea20000000400 */
[----:B------:R-:W5:Y:S01]  /*5a30*/  MUFU.RCP R51, R51 ;  /* 0x0000003300337308 */ /* 0x000f620000001000 */
[----:B------:R-:W-:-:S02]  /*5a40*/  FADD.FTZ R52, R59, 1 ;  /* 0x3f8000003b347421 */ /* 0x000fc40000010000 */
[----:B---3--:R-:W-:-:S05]  /*5a50*/  FADD.FTZ R68, R66, 1 ;  /* 0x3f80000042447421 */ /* 0x008fca0000010000 */
[----:B------:R-:W3:Y:S01]  /*5a60*/  MUFU.RCP R49, R49 ;  /* 0x0000003100317308 */ /* 0x000ee20000001000 */
[----:B------:R-:W-:Y:S01]  /*5a70*/  FADD.FTZ R59, R69, 1 ;  /* 0x3f800000453b7421 */ /* 0x000fe20000010000 */
[----:B------:R-:W-:-:S06]  /*5a80*/  PRMT R11, RZ, 0x5410, R11 ;  /* 0x00005410ff0b7816 */ /* 0x000fcc000000000b */
[----:B------:R-:W0:Y:S01]  /*5a90*/  MUFU.RCP R52, R52 ;  /* 0x0000003400347308 */ /* 0x000e220000001000 */
[----:B-----5:R-:W-:Y:S01]  /*5aa0*/  FADD.FTZ R73, -R51, 1 ;  /* 0x3f80000033497421 */ /* 0x020fe20000010100 */
[----:B----4-:R-:W-:-:S06]  /*5ab0*/  PRMT R56, RZ, 0x5410, R56 ;  /* 0x00005410ff387816 */ /* 0x010fcc0000000038 */
[----:B------:R4:W5:Y:S08]  /*5ac0*/  MUFU.RCP R57, R68 ;  /* 0x0000004400397308 */ /* 0x0009700000001000 */
[----:B------:R-:W1:Y:S01]  /*5ad0*/  MUFU.RCP R46, R46 ;  /* 0x0000002e002e7308 */ /* 0x000e620000001000 */
[----:B------:R-:W-:Y:S02]  /*5ae0*/  FFMA.FTZ R75, R24, R73, 1 ;  /* 0x3f800000184b7423 */ /* 0x000fe40000010049 */
[----:B----4-:R-:W-:-:S02]  /*5af0*/  FADD.FTZ R68, -R50, 1 ;  /* 0x3f80000032447421 */ /* 0x010fc40000010100 */
[----:B------:R-:W-:Y:S01]  /*5b00*/  FMUL.FTZ R73, R11, R56 ;  /* 0x000000380b497220 */ /* 0x000fe20000410000 */
[----:B------:R-:W-:Y:S02]  /*5b10*/  PRMT R18, RZ, 0x5410, R18 ;  /* 0x00005410ff127816 */ /* 0x000fe40000000012 */
[----:B------:R-:W4:Y:S01]  /*5b20*/  MUFU.RCP R59, R59 ;  /* 0x0000003b003b7308 */ /* 0x000f220000001000 */
[----:B------:R-:W-:Y:S01]  /*5b30*/  PRMT R15, RZ, 0x5410, R15 ;  /* 0x00005410ff0f7816 */ /* 0x000fe2000000000f */
[----:B---3--:R-:W-:Y:S01]  /*5b40*/  FADD.FTZ R69, -R49, 1 ;  /* 0x3f80000031457421 */ /* 0x008fe20000010100 */
[----:B------:R-:W-:Y:S02]  /*5b50*/  PRMT R53, RZ, 0x5410, R53 ;  /* 0x00005410ff357816 */ /* 0x000fe40000000035 */
[----:B0-----:R-:W-:Y:S01]  /*5b60*/  PRMT R54, RZ, 0x5410, R54 ;  /* 0x00005410ff367816 */ /* 0x001fe20000000036 */
[----:B------:R-:W-:Y:S01]  /*5b70*/  FFMA.FTZ R70, R23, R68, 1 ;  /* 0x3f80000017467423 */ /* 0x000fe20000010044 */
[----:B------:R-:W-:Y:S01]  /*5b80*/  PRMT R83, RZ, 0x5410, R7 ;  /* 0x00005410ff537816 */ /* 0x000fe20000000007 */
[----:B------:R-:W-:Y:S01]  /*5b90*/  FMUL.FTZ R73, R50, R73 ;  /* 0x0000004932497220 */ /* 0x000fe20000410000 */
[----:B------:R-:W-:Y:S01]  /*5ba0*/  PRMT R81, RZ, 0x5410, R6 ;  /* 0x00005410ff517816 */ /* 0x000fe20000000006 */
[----:B------:R-:W-:-:S02]  /*5bb0*/  FFMA.FTZ R71, R22, R69, 1 ;  /* 0x3f80000016477423 */ /* 0x000fc40000010045 */
[----:B------:R-:W-:Y:S02]  /*5bc0*/  FADD.FTZ R6, -R52, 1 ;  /* 0x3f80000034067421 */ /* 0x000fe40000010100 */
[----:B-----5:R-:W-:Y:S02]  /*5bd0*/  FADD.FTZ R7, -R57, 1 ;  /* 0x3f80000039077421 */ /* 0x020fe40000010100 */
[----:B-1----:R-:W-:Y:S02]  /*5be0*/  FADD.FTZ R66, -R46, 1 ;  /* 0x3f8000002e427421 */ /* 0x002fe40000010100 */
[----:B------:R-:W-:Y:S02]  /*5bf0*/  FMUL.FTZ R69, R18, R53 ;  /* 0x0000003512457220 */ /* 0x000fe40000410000 */
[----:B------:R-:W-:Y:S02]  /*5c00*/  FMUL.FTZ R68, R15, R54 ;  /* 0x000000360f447220 */ /* 0x000fe40000410000 */
[----:B------:R-:W-:Y:S01]  /*5c10*/  FMUL.FTZ R73, R73, R70 ;  /* 0x0000004649497220 */ /* 0x000fe20000410000 */
[----:B------:R-:W-:Y:S01]  /*5c20*/  F2FP.BF16.PACK_AB R70, R61, R58 ;  /* 0x0000003a3d46723e */ /* 0x000fe200000010ff */
[----:B------:R-:W-:Y:S01]  /*5c30*/  BAR.SYNC.DEFER_BLOCKING 0x0 ;  /* 0x0000000000007b1d */ /* 0x000fe20000010000 */
[----:B------:R-:W-:Y:S01]  /*5c40*/  PRMT R80, RZ, 0x5410, R0 ;  /* 0x00005410ff507816 */ /* 0x000fe20000000000 */
[----:B------:R-:W-:Y:S01]  /*5c50*/  FFMA.FTZ R58, R25, R6, 1 ;  /* 0x3f800000193a7423 */ /* 0x000fe20000010006 */
[----:B------:R-:W-:Y:S01]  /*5c60*/  PRMT R8, RZ, 0x5410, R8 ;  /* 0x00005410ff087816 */ /* 0x000fe20000000008 */
[----:B------:R-:W-:Y:S01]  /*5c70*/  FFMA.FTZ R61, R26, R7, 1 ;  /* 0x3f8000001a3d7423 */ /* 0x000fe20000010007 */
[----:B------:R-:W-:Y:S01]  /*5c80*/  PRMT R55, RZ, 0x5410, R55 ;  /* 0x00005410ff377816 */ /* 0x000fe20000000037 */
[----:B------:R-:W-:Y:S01]  /*5c90*/  FFMA.FTZ R66, R21, R66, 1 ;  /* 0x3f80000015427423 */ /* 0x000fe20000010042 */
[----:B------:R-:W-:Y:S01]  /*5ca0*/  PRMT R0, RZ, 0x5410, R3 ;  /* 0x00005410ff007816 */ /* 0x000fe20000000003 */
[----:B------:R-:W-:Y:S01]  /*5cb0*/  FMUL.FTZ R69, R46, R69 ;  /* 0x000000452e457220 */ /* 0x000fe20000410000 */
[----:B--2---:R-:W-:Y:S01]  /*5cc0*/  PRMT R6, RZ, 0x5410, R4 ;  /* 0x00005410ff067816 */ /* 0x004fe20000000004 */
[----:B------:R-:W-:Y:S01]  /*5cd0*/  FMUL.FTZ R68, R49, R68 ;  /* 0x0000004431447220 */ /* 0x000fe20000410000 */
[----:B------:R-:W-:Y:S01]  /*5ce0*/  PRMT R7, RZ, 0x5410, R5 ;  /* 0x00005410ff077816 */ /* 0x000fe20000000005 */
[----:B------:R-:W-:-:S02]  /*5cf0*/  FMUL.FTZ R69, R69, R66 ;  /* 0x0000004245457220 */ /* 0x000fc40000410000 */
[----:B------:R-:W-:Y:S02]  /*5d00*/  FMUL.FTZ R68, R68, R71 ;  /* 0x0000004744447220 */ /* 0x000fe40000410000 */
[----:B------:R-:W-:Y:S02]  /*5d10*/  FMUL.FTZ R72, R8, R55 ;  /* 0x0000003708487220 */ /* 0x000fe40000410000 */
[----:B----4-:R-:W-:Y:S02]  /*5d20*/  FADD.FTZ R71, -R59, 1 ;  /* 0x3f8000003b477421 */ /* 0x010fe40000010100 */
[----:B------:R-:W-:Y:S02]  /*5d30*/  FMUL.FTZ R3, R83, R0 ;  /* 0x0000000053037220 */ /* 0x000fe40000410000 */
[----:B------:R-:W-:Y:S02]  /*5d40*/  FMUL.FTZ R4, R81, R6 ;  /* 0x0000000651047220 */ /* 0x000fe40000410000 */
[----:B------:R-:W-:-:S02]  /*5d50*/  FMUL.FTZ R66, R80, R7 ;  /* 0x0000000750427220 */ /* 0x000fc40000410000 */
[----:B------:R-:W-:Y:S02]  /*5d60*/  FMUL.FTZ R72, R51, R72 ;  /* 0x0000004833487220 */ /* 0x000fe40000410000 */
[----:B------:R-:W-:Y:S02]  /*5d70*/  FMUL.FTZ R3, R52, R3 ;  /* 0x0000000334037220 */ /* 0x000fe40000410000 */
[----:B------:R-:W-:Y:S02]  /*5d80*/  FMUL.FTZ R4, R57, R4 ;  /* 0x0000000439047220 */ /* 0x000fe40000410000 */
[----:B------:R-:W-:Y:S02]  /*5d90*/  FFMA.FTZ R71, R28, R71, 1 ;  /* 0x3f8000001c477423 */ /* 0x000fe40000010047 */
[----:B------:R-:W-:Y:S01]  /*5da0*/  FMUL.FTZ R66, R59, R66 ;  /* 0x000000423b427220 */ /* 0x000fe20000410000 */
[----:B------:R-:W-:Y:S01]  /*5db0*/  F2FP.BF16.PACK_AB R2, R63, R2 ;  /* 0x000000023f02723e */ /* 0x000fe200000010ff */
[----:B------:R-:W-:-:S02]  /*5dc0*/  FMUL.FTZ R72, R72, R75 ;  /* 0x0000004b48487220 */ /* 0x000fc40000410000 */
[----:B------:R-:W-:Y:S02]  /*5dd0*/  FMUL.FTZ R3, R3, R58 ;  /* 0x0000003a03037220 */ /* 0x000fe40000410000 */
[----:B------:R-:W-:Y:S02]  /*5de0*/  FMUL.FTZ R4, R4, R61 ;  /* 0x0000003d04047220 */ /* 0x000fe40000410000 */
[----:B------:R-:W-:Y:S01]  /*5df0*/  FMUL.FTZ R71, R66, R71 ;  /* 0x0000004742477220 */ /* 0x000fe20000410000 */
[----:B------:R-:W-:Y:S02]  /*5e00*/  PRMT R5, R70, 0x7632, R5 ;  /* 0x0000763246057816 */ /* 0x000fe40000000005 */
[----:B------:R-:W-:Y:S02]  /*5e10*/  F2FP.BF16.PACK_AB R60, R65, R60 ;  /* 0x0000003c413c723e */ /* 0x000fe400000010ff */
        /* <DEDUP_REMOVED lines=72> */
.L_x_5717:
[----:B------:R-:W-:Y:S05]  /*62a0*/  BSYNC B0 ;  /* 0x0000000000007941 */ /* 0x000fea0003800000 */
.L_x_5716:
        /* <DEDUP_REMOVED lines=65> */
[----:B0-----:R-:W-:Y:S01]  /*66c0*/  FMUL.FTZ R89, R30, R17 ;  /* 0x000000111e597220 */ /* 0x001fe20000410000 */
        /* <DEDUP_REMOVED lines=12> */
[----:B-1----:R-:W-:Y:S01]  /*6790*/  BAR.SYNC.DEFER_BLOCKING 0x0 ;  /* 0x0000000000007b1d */ /* 0x002fe20000010000 */
        /* <DEDUP_REMOVED lines=25> */
[----:B------:R-:W-:Y:S01]  /*6930*/  PRMT R0, R12, 0x7632, R0 ;  /* 0x000076320c007816 */ /* 0x000fe20000000000 */
[----:B------:R-:W-:Y:S01]  /*6940*/  FMUL.FTZ R6, R26, R6 ;  /* 0x000000061a067220 */ /* 0x000fe20000410000 */
[----:B------:R-:W-:Y:S01]  /*6950*/  F2FP.BF16.PACK_AB R22, R23, R22 ;  /* 0x000000161716723e */ /* 0x000fe200000010ff */
[----:B------:R-:W-:Y:S01]  /*6960*/  FMUL.FTZ R7, R28, R7 ;  /* 0x000000071c077220 */ /* 0x000fe20000410000 */
[----:B------:R-:W-:Y:S01]  /*6970*/  F2FP.BF16.PACK_AB R24, R25, R24 ;  /* 0x000000181918723e */ /* 0x000fe200000010ff */
[----:B------:R1:W-:Y:S01]  /*6980*/  STS.U16 [R144+0x6], R0 ;  /* 0x0000060090007388 */ /* 0x0003e20000000400 */
[----:B------:R-:W-:Y:S01]  /*6990*/  PRMT R4, R20, 0x7632, R4 ;  /* 0x0000763214047816 */ /* 0x000fe20000000004 */
[----:B------:R-:W-:Y:S01]  /*69a0*/  UIMAD UR18, UR37, UR19, UR7 ;  /* 0x00000013251272a4 */ /* 0x000fe2000f8e0207 */
[----:B------:R-:W-:Y:S01]  /*69b0*/  F2FP.BF16.PACK_AB R6, R7, R6 ;  /* 0x000000060706723e */ /* 0x000fe200000010ff */
[----:B------:R2:W-:Y:S01]  /*69c0*/  STS.U16 [R144+0xa], R3 ;  /* 0x00000a0390007388 */ /* 0x0005e20000000400 */
[----:B0-----:R-:W-:Y:S01]  /*69d0*/  PRMT R72, R2, 0x7632, R72 ;  /* 0x0000763202487816 */ /* 0x001fe20000000048 */
[----:B------:R-:W-:Y:S01]  /*69e0*/  UIADD3 UR7, UR9, UR18, URZ ;  /* 0x0000001209077290 */ /* 0x000fe2000fffe03f */
[----:B------:R-:W-:Y:S01]  /*69f0*/  PRMT R5, R6, 0x7632, R5 ;  /* 0x0000763206057816 */ /* 0x000fe20000000005 */
[----:B------:R0:W-:Y:S01]  /*6a00*/  STS.U16 [R144+0xc], R2 ;  /* 0x00000c0290007388 */ /* 0x0001e20000000400 */
[----:B------:R-:W-:Y:S01]  /*6a10*/  BSSY B0, `(.L_x_5719) ;  /* 0x0000034000007945 */ /* 0x000fe20003800000 */
[----:B-1----:R-:W-:-:S02]  /*6a20*/  PRMT R0, R22, 0x7632, R0 ;  /* 0x0000763216007816 */ /* 0x002fc40000000000 */
[----:B------:R-:W-:Y:S01]  /*6a30*/  STS.U16 [R144], R9 ;  /* 0x0000000990007388 */ /* 0x000fe20000000400 */
[----:B--2---:R-:W-:-:S03]  /*6a40*/  PRMT R3, R24, 0x7632, R3 ;  /* 0x0000763218037816 */ /* 0x004fc60000000003 */
        /* <DEDUP_REMOVED lines=48> */
.L_x_5720:
[----:B------:R-:W-:Y:S05]  /*6d50*/  BSYNC B0 ;  /* 0x0000000000007941 */ /* 0x000fea0003800000 */
.L_x_5719:
        /* <DEDUP_REMOVED lines=43> */
.L_x_5718:
[----:B-1----:R-:W-:Y:S01]  /*7010*/  PRMT R0, RZ, 0x5410, R143 ;  /* 0x00005410ff007816 */ /* 0x002fe2000000008f */
[----:B------:R-:W-:Y:S01]  /*7020*/  BAR.SYNC.DEFER_BLOCKING 0x0 ;  /* 0x0000000000007b1d */ /* 0x000fe20000010000 */
[----:B0-----:R-:W-:Y:S01]  /*7030*/  PRMT R2, RZ, 0x5410, R141 ;  /* 0x00005410ff027816 */ /* 0x001fe2000000008d */
[C---:B------:R-:W-:Y:S01]  /*7040*/  FMUL.FTZ R79, R95.reuse, UR4 ;  /* 0x000000045f4f7c20 */ /* 0x040fe20008410000 */
[----:B------:R-:W-:Y:S01]  /*7050*/  MOV R4, c[0x0][0x16c] ;  /* 0x00005b0000047a02 */ /* 0x000fe20000000f00 */
        /* <DEDUP_REMOVED lines=43> */
[----:B------:R-:W-:Y:S02]  /*7310*/  FMUL.FTZ R64, R80, UR4 ;  /* 0x0000000450407c20 */ /* 0x000fe40008410000 */
[----:B------:R-:W-:Y:S01]  /*7320*/  FFMA.FTZ R3, R85, R2, R0 ;  /* 0x0000000255037223 */ /* 0x000fe20000010000 */
[----:B------:R-:W-:Y:S02]  /*7330*/  PRMT R0, RZ, 0x5410, R116 ;  /* 0x00005410ff007816 */ /* 0x000fe40000000074 */
[----:B------:R-:W-:-:S03]  /*7340*/  PRMT R2, RZ, 0x5410, R114 ;  /* 0x00005410ff027816 */ /* 0x000fc60000000072 */
[----:B------:R-:W-:Y:S01]  /*7350*/  FFMA.FTZ R3, R84, R0, R3 ;  /* 0x0000000054037223 */ /* 0x000fe20000010003 */
[----:B------:R-:W-:-:S05]  /*7360*/  PRMT R0, RZ, 0x5410, R115 ;  /* 0x00005410ff007816 */ /* 0x000fca0000000073 */
[----:B------:R-:W-:-:S04]  /*7370*/  FFMA.FTZ R0, R82, R0, R3 ;  /* 0x0000000052007223 */ /* 0x000fc80000010003 */
[----:B------:R-:W-:Y:S01]  /*7380*/  FFMA.FTZ R0, R83, R2, R0 ;  /* 0x0000000253007223 */ /* 0x000fe20000010000 */
[----:B------:R-:W-:-:S05]  /*7390*/  PRMT R2, RZ, 0x5410, R113 ;  /* 0x00005410ff027816 */ /* 0x000fca0000000071 */
[----:B------:R-:W-:-:S04]  /*73a0*/  FFMA.FTZ R3, R81, R2, R0 ;  /* 0x0000000251037223 */ /* 0x000fc80000010000 */
[----:B------:R-:W-:Y:S01]  /*73b0*/  FFMA.FTZ R186, R80, R186, R3 ;  /* 0x000000ba50ba7223 */ /* 0x000fe20000010003 */
[----:B------:R-:W-:Y:S05]  /*73c0*/  @!P0 BRA `(.L_x_5721) ;  /* 0x000042e000008947 */ /* 0x000fea0003800000 */
[----:B------:R-:W-:Y:S01]  /*73d0*/  UIADD3 UR36, UR30, -0x1, URZ ;  /* 0xffffffff1e247890 */ /* 0x000fe2000fffe03f */
[----:B------:R-:W-:Y:S01]  /*73e0*/  CS2R R62, SRZ ;  /* 0x00000000003e7805 */ /* 0x000fe2000001ff00 */
        /* <DEDUP_REMOVED lines=9> */
[----:B------:R-:W-:-:S02]  /*7480*/  UMOV UR7, URZ ;  /* 0x0000003f00077c82 */ /* 0x000fc40008000000 */
[----:B------:R-:W-:Y:S02]  /*7490*/  UIADD3 UR36, UR36, -UR9, URZ ;  /* 0x8000000924247290 */ /* 0x000fe4000fffe03f */
[----:B------:R-:W-:Y:S02]  /*74a0*/  UMOV UR8, URZ ;  /* 0x0000003f00087c82 */ /* 0x000fe40008000000 */
[----:B------:R-:W-:Y:S02]  /*74b0*/  UMOV UR9, URZ ;  /* 0x0000003f00097c82 */ /* 0x000fe40008000000 */
.L_x_5758:
        /* <DEDUP_REMOVED lines=23> */
[----:B0-2---:R0:W2:Y:S01]  /*7630*/  @!P1 LDG.E.U16 R9, [R2.64] ;  /* 0x0000002002099981 */ /* 0x0050a2000c1e1500 */
        /* <DEDUP_REMOVED lines=41> */
[----:B------:R-:W-:Y:S01]  /*78d0*/  UIMAD UR22, UR41, UR20, URZ ;  /* 0x00000014291672a4 */ /* 0x000fe2000f8e023f */
[----:B------:R-:W-:-:S03]  /*78e0*/  MOV R5, UR7 ;  /* 0x0000000700057c02 */ /* 0x000fc60008000f00 */
[----:B------:R-:W-:-:S03]  /*78f0*/  UIMAD UR42, UR7, UR21, UR22 ;  /* 0x00000015072a72a4 */ /* 0x000fc6000f8e0216 */
[----:B------:R-:W-:Y:S02]  /*7900*/  ULDC.64 UR22, c[0x0][0x1c0] ;  /* 0x0000700000167ab9 */ /* 0x000fe40000000a00 */
[----:B------:R-:W-:Y:S01]  /*7910*/  UIMAD UR22, UR41, UR22, URZ ;  /* 0x00000016291672a4 */ /* 0x000fe2000f8e023f */
[----:B------:R-:W-:-:S03]  /*7920*/  IMAD.WIDE.U32 R4, R5, c[0x0][0x1c0], R118 ;  /* 0x0000700005047a25 */ /* 0x000fc600078e0076 */
[----:B------:R-:W-:Y:S02]  /*7930*/  UIMAD UR22, UR7, UR23, UR22 ;  /* 0x00000017071672a4 */ /* 0x000fe4000f8e0216 */
[----:B------:R-:W-:Y:S01]  /*7940*/  UIMAD.WIDE.U32 UR20, UR7, UR20, UR18 ;  /* 0x00000014071472a5 */ /* 0x000fe2000f8e0012 */
[C---:B0-----:R-:W-:Y:S02]  /*7950*/  LEA R2, P0, R4.reuse, R181, 0x1 ;  /* 0x000000b504027211 */ /* 0x041fe400078008ff */
        /* <DEDUP_REMOVED lines=10> */
[----:B------:R-:W-:-:S05]  /*7a00*/  MOV R7, UR19 ;  /* 0x0000001300077c02 */ /* 0x000fca0008000f00 */
        /* <DEDUP_REMOVED lines=58> */
[----:B------:R-:W-:Y:S01]  /*7db0*/  ISETP.GE.AND P2, PT, R164, UR31, PT ;  /* 0x0000001fa4007c0c */ /* 0x000fe2000bf46270 */
[----:B------:R-:W-:Y:S01]  /*7dc0*/  LDS.U16 R16, [R144+0x1e] ;  /* 0x00001e0090107984 */ /* 0x000fe20000000400 */
[----:B------:R-:W-:Y:S02]  /*7dd0*/  ISETP.GE.AND P3, PT, R163, UR31, PT ;  /* 0x0000001fa3007c0c */ /* 0x000fe4000bf66270 */
[----:B0-----:R-:W-:Y:S01]  /*7de0*/  IADD3 R14, R179, 0x20, RZ ;  /* 0x00000020b30e7810 */ /* 0x001fe20007ffe0ff */
[----:B------:R-:W0:Y:S04]  /*7df0*/  LDS.U16 R27, [R144] ;  /* 0x00000000901b7984 */ /* 0x000e280000000400 */
[----:B------:R1:W3:Y:S04]  /*7e00*/  @!P0 LDG.E.U16 R33, [R2.64+0x300] ;  /* 0x0003002002218981 */ /* 0x0002e8000c1e1500 */
[----:B------:R1:W3:Y:S04]  /*7e10*/  @!P1 LDG.E.U16 R30, [R2.64+0x340] ;  /* 0x00034020021e9981 */ /* 0x0002e8000c1e1500 */
[----:B------:R1:W3:Y:S04]  /*7e20*/  @!P2 LDG.E.U16 R35, [R2.64+0x380] ;  /* 0x000380200223a981 */ /* 0x0002e8000c1e1500 */
[----:B------:R1:W3:Y:S01]  /*7e30*/  @!P3 LDG.E.U16 R32, [R2.64+0x3c0] ;  /* 0x0003c0200220b981 */ /* 0x0002e2000c1e1500 */
[----:B------:R-:W-:-:S02]  /*7e40*/  ISETP.NE.AND P0, PT, R178, RZ, PT ;  /* 0x000000ffb200720c */ /* 0x000fc40003f05270 */
[C---:B------:R-:W-:Y:S01]  /*7e50*/  IADD3 R38, R179.reuse, 0x80, RZ ;  /* 0x00000080b3267810 */ /* 0x040fe20007ffe0ff */
[----:B------:R-:W0:Y:S01]  /*7e60*/  LDS.U16 R26, [R144+0x2] ;  /* 0x00000200901a7984 */ /* 0x000e220000000400 */
[----:B------:R-:W-:Y:S02]  /*7e70*/  ISETP.LT.OR P2, PT, R12, 0x2, P0 ;  /* 0x000000020c00780c */ /* 0x000fe40000741670 */
[C---:B------:R-:W-:Y:S01]  /*7e80*/  IADD3 R40, R179.reuse, 0x60, RZ ;  /* 0x00000060b3287810 */ /* 0x040fe20007ffe0ff */
[----:B------:R-:W0:Y:S01]  /*7e90*/  LDS.U16 R25, [R144+0x4] ;  /* 0x0000040090197984 */ /* 0x000e220000000400 */
[C---:B------:R-:W-:Y:S02]  /*7ea0*/  LEA.HI.SX32 R162, R179.reuse, R179, 0x1b ;  /* 0x000000b3b3a27211 */ /* 0x040fe400078fdaff */
[C---:B-1----:R-:W-:Y:S01]  /*7eb0*/  IADD3 R2, R179.reuse, 0xc0, RZ ;  /* 0x000000c0b3027810 */ /* 0x042fe20007ffe0ff */
[----:B------:R-:W1:Y:S01]  /*7ec0*/  LDS.U16 R24, [R144+0x6] ;  /* 0x0000060090187984 */ /* 0x000e620000000400 */
[----:B------:R-:W-:-:S02]  /*7ed0*/  IADD3 R36, R179, 0xa0, RZ ;  /* 0x000000a0b3247810 */ /* 0x000fc40007ffe0ff */
[-C--:B------:R-:W-:Y:S01]  /*7ee0*/  LEA.HI.SX32 R14, R14, R179.reuse, 0x1b ;  /* 0x000000b30e0e7211 */ /* 0x080fe200078fdaff */
[----:B------:R-:W0:Y:S01]  /*7ef0*/  LDS.U16 R23, [R144+0x8] ;  /* 0x0000080090177984 */ /* 0x000e220000000400 */
[C---:B------:R-:W-:Y:S02]  /*7f00*/  IADD3 R42, R179.reuse, 0x40, RZ ;  /* 0x00000040b32a7810 */ /* 0x040fe40007ffe0ff */
[-C--:B------:R-:W-:Y:S01]  /*7f10*/  LEA.HI.SX32 R38, R38, R179.reuse, 0x1b ;  /* 0x000000b326267211 */ /* 0x080fe200078fdaff */
[----:B------:R-:W0:Y:S01]  /*7f20*/  LDS.U16 R22, [R144+0xa] ;  /* 0x00000a0090167984 */ /* 0x000e220000000400 */
[----:B------:R-:W-:Y:S02]  /*7f30*/  MOV R13, c[0x0][0x16c] ;  /* 0x00005b00000d7a02 */ /* 0x000fe40000000f00 */
[----:B------:R-:W-:Y:S01]  /*7f40*/  @!P2 IADD3 R12, R12, -0x2, RZ ;  /* 0xfffffffe0c0ca810 */ /* 0x000fe20007ffe0ff */
[----:B------:R-:W0:Y:S01]  /*7f50*/  LDS.U16 R21, [R144+0xc] ;  /* 0x00000c0090157984 */ /* 0x000e220000000400 */
[-C--:B------:R-:W-:Y:S01]  /*7f60*/  LEA.HI.SX32 R40, R40, R179.reuse, 0x1b ;  /* 0x000000b328287211 */ /* 0x080fe200078fdaff */
[----:B------:R-:W-:Y:S01]  /*7f70*/  IMAD.SHL.U32 R162, R162, 0x2, RZ ;  /* 0x00000002a2a27824 */ /* 0x000fe200078e00ff */
[-C--:B------:R-:W-:Y:S01]  /*7f80*/  LEA.HI.SX32 R2, R2, R179.reuse, 0x1b ;  /* 0x000000b302027211 */ /* 0x080fe200078fdaff */
[----:B------:R-:W0:Y:S01]  /*7f90*/  LDS.U16 R20, [R144+0xe] ;  /* 0x00000e0090147984 */ /* 0x000e220000000400 */
[-C--:B------:R-:W-:Y:S01]  /*7fa0*/  LEA.HI.SX32 R36, R36, R179.reuse, 0x1b ;  /* 0x000000b324247211 */ /* 0x080fe200078fdaff */
[----:B------:R-:W-:Y:S01]  /*7fb0*/  IMAD.SHL.U32 R158, R38, 0x2, RZ ;  /* 0x00000002269e7824 */ /* 0x000fe200078e00ff */
[----:B------:R-:W-:Y:S01]  /*7fc0*/  SHF.L.U32 R161, R14, 0x1, RZ ;  /* 0x000000010ea17819 */ /* 0x000fe200000006ff */
[----:B------:R-:W0:Y:S01]  /*7fd0*/  LDS.U16 R19, [R144+0x10] ;  /* 0x0000100090137984 */ /* 0x000e220000000400 */
[----:B------:R-:W-:Y:S01]  /*7fe0*/  LEA.HI.SX32 R42, R42, R179, 0x1b ;  /* 0x000000b32a2a7211 */ /* 0x000fe200078fdaff */
[----:B------:R-:W-:Y:S01]  /*7ff0*/  @!P2 IMAD R34, R12, R13, UR7 ;  /* 0x000000070c22ae24 */ /* 0x000fe2000f8e020d */
[----:B------:R-:W-:Y:S01]  /*8000*/  SHF.L.U32 R159, R40, 0x1, RZ ;  /* 0x00000001289f7819 */ /* 0x000fe200000006ff */
[----:B------:R-:W0:Y:S01]  /*8010*/  LDS.U16 R18, [R144+0x12] ;  /* 0x0000120090127984 */ /* 0x000e220000000400 */
[C---:B------:R-:W-:Y:S01]  /*8020*/  IADD3 R40, R179.reuse, 0xe0, RZ ;  /* 0x000000e0b3287810 */ /* 0x040fe20007ffe0ff */
[----:B------:R-:W-:Y:S01]  /*8030*/  IMAD.SHL.U32 R156, R2, 0x2, RZ ;  /* 0x00000002029c7824 */ /* 0x000fe200078e00ff */
[C---:B------:R-:W-:Y:S01]  /*8040*/  IADD3 R38, R179.reuse, 0x100, RZ ;  /* 0x00000100b3267810 */ /* 0x040fe20007ffe0ff */
[----:B------:R-:W0:Y:S01]  /*8050*/  LDS.U16 R17, [R144+0x14] ;  /* 0x0000140090117984 */ /* 0x000e220000000400 */
[----:B------:R-:W-:Y:S01]  /*8060*/  SHF.L.U32 R157, R36, 0x1, RZ ;  /* 0x00000001249d7819 */ /* 0x000fe200000006ff */
[----:B------:R-:W-:Y:S01]  /*8070*/  IMAD.SHL.U32 R160, R42, 0x2, RZ ;  /* 0x000000022aa07824 */ /* 0x000fe200078e00ff */
[C---:B------:R-:W-:Y:S01]  /*8080*/  IADD3 R36, R179.reuse, 0x120, RZ ;  /* 0x00000120b3247810 */ /* 0x040fe20007ffe0ff */
[----:B------:R-:W0:Y:S01]  /*8090*/  LDS.U16 R14, [R144+0x16] ;  /* 0x00001600900e7984 */ /* 0x000e220000000400 */
[----:B------:R-:W-:-:S03]  /*80a0*/  IADD3 R2, R179, 0x140, RZ ;  /* 0x00000140b3027810 */ /* 0x000fc60007ffe0ff */
[----:B------:R-:W0:Y:S01]  /*80b0*/  LDS.U16 R15, [R144+0x18] ;  /* 0x00001800900f7984 */ /* 0x000e220000000400 */
[----:B------:R-:W-:-:S03]  /*80c0*/  LEA.HI.SX32 R40, R40, R179, 0x1b ;  /* 0x000000b328287211 */ /* 0x000fc600078fdaff */
[----:B------:R-:W0:Y:S01]  /*80d0*/  LDS.U16 R12, [R144+0x1a] ;  /* 0x00001a00900c7984 */ /* 0x000e220000000400 */
[----:B------:R-:W-:-:S03]  /*80e0*/  LEA.HI.SX32 R38, R38, R179, 0x1b ;  /* 0x000000b326267211 */ /* 0x000fc600078fdaff */
[----:B------:R1:W0:Y:S01]  /*80f0*/  LDS.U16 R13, [R144+0x1c] ;  /* 0x00001c00900d7984 */ /* 0x0002220000000400 */
[-C--:B------:R-:W-:Y:S02]  /*8100*/  LEA.HI.SX32 R36, R36, R179.reuse, 0x1b ;  /* 0x000000b324247211 */ /* 0x080fe400078fdaff */
[----:B------:R-:W-:Y:S01]  /*8110*/  LEA.HI.SX32 R2, R2, R179, 0x1b ;  /* 0x000000b302027211 */ /* 0x000fe200078fdaff */
[----:B------:R-:W-:Y:S01]  /*8120*/  IMAD.SHL.U32 R154, R38, 0x2, RZ ;  /* 0x00000002269a7824 */ /* 0x000fe200078e00ff */
[----:B------:R-:W-:Y:S02]  /*8130*/  SHF.L.U32 R155, R40, 0x1, RZ ;  /* 0x00000001289b7819 */ /* 0x000fe400000006ff */
[----:B------:R-:W-:Y:S01]  /*8140*/  SHF.L.U32 R153, R36, 0x1, RZ ;  /* 0x0000000124997819 */ /* 0x000fe200000006ff */
[----:B------:R-:W-:Y:S01]  /*8150*/  IMAD.SHL.U32 R152, R2, 0x2, RZ ;  /* 0x0000000202987824 */ /* 0x000fe200078e00ff */
[----:B------:R-:W-:Y:S02]  /*8160*/  IADD3 R2, R179, 0x1c0, RZ ;  /* 0x000001c0b3027810 */ /* 0x000fe40007ffe0ff */
[----:B------:R-:W-:-:S02]  /*8170*/  ISETP.NE.AND P1, PT, R184, RZ, PT ;  /* 0x000000ffb800720c */ /* 0x000fc40003f25270 */
[----:B------:R-:W-:-:S05]  /*8180*/  LEA.HI.SX32 R2, R2, R179, 0x1b ;  /* 0x000000b302027211 */ /* 0x000fca00078fdaff */
[----:B------:R-:W-:Y:S01]  /*8190*/  IMAD.SHL.U32 R148, R2, 0x2, RZ ;  /* 0x0000000202947824 */ /* 0x000fe200078e00ff */
[----:B------:R-:W-:-:S04]  /*81a0*/  SHF.L.U32 R2, R179, 0x4, RZ ;  /* 0x00000004b3027819 */ /* 0x000fc800000006ff */
[----:B-1----:R-:W-:-:S04]  /*81b0*/  LEA.HI.SX32 R144, R2, R2, 0x1b ;  /* 0x0000000202907211 */ /* 0x002fc800078fdaff */
[----:B------:R-:W-:Y:S01]  /*81c0*/  SHF.L.U32 R144, R144, 0x1, RZ ;  /* 0x0000000190907819 */ /* 0x000fe200000006ff */
[----:B------:R-:W-:Y:S01]  /*81d0*/  HFMA2.MMA R3, -RZ, RZ, 0, 4.76837158203125e-07 ;  /* 0x00000008ff037435 */ /* 0x000fe200000001ff */
[----:B------:R-:W-:Y:S02]  /*81e0*/  PRMT R46, RZ, 0x5410, R143 ;  /* 0x00005410ff2e7816 */ /* 0x000fe4000000008f */
[----:B------:R-:W-:-:S07]  /*81f0*/  PRMT R45, RZ, 0x5410, R142 ;  /* 0x00005410ff2d7816 */ /* 0x000fce000000008e */
[----:B------:R-:W-:Y:S01]  /*8200*/  @!P2 IMAD.WIDE R2, R34, R3, UR10 ;  /* 0x0000000a2202ae25 */ /* 0x000fe2000f8e0203 */
[----:B------:R-:W-:Y:S02]  /*8210*/  PRMT R44, RZ, 0x5410, R141 ;  /* 0x00005410ff2c7816 */ /* 0x000fe4000000008d */
[----:B0-----:R-:W-:Y:S01]  /*8220*/  PRMT R27, RZ, 0x5410, R27 ;  /* 0x00005410ff1b7816 */ /* 0x001fe2000000001b */
        /* <DEDUP_REMOVED lines=8> */
[----:B------:R-:W-:Y:S01]  /*82b0*/  PRMT R42, RZ, 0x5410, R139 ;  /* 0x00005410ff2a7816 */ /* 0x000fe2000000008b */
[----:B------:R-:W-:Y:S01]  /*82c0*/  FMUL.FTZ R239, R43, R108 ;  /* 0x0000006c2bef7220 */ /* 0x000fe20000410000 */
[----:B------:R-:W-:Y:S02]  /*82d0*/  PRMT R24, RZ, 0x5410, R24 ;  /* 0x00005410ff187816 */ /* 0x000fe40000000018 */
[----:B------:R-:W-:Y:S01]  /*82e0*/  PRMT R41, RZ, 0x5410, R138 ;  /* 0x00005410ff297816 */ /* 0x000fe2000000008a */
[----:B------:R-:W-:Y:S01]  /*82f0*/  FMUL.FTZ R238, R42, R106 ;  /* 0x0000006a2aee7220 */ /* 0x000fe20000410000 */
[----:B------:R-:W-:Y:S02]  /*8300*/  PRMT R23, RZ, 0x5410, R23 ;  /* 0x00005410ff177816 */ /* 0x000fe40000000017 */
[----:B------:R-:W-:Y:S01]  /*8310*/  PRMT R40, RZ, 0x5410, R137 ;  /* 0x00005410ff287816 */ /* 0x000fe20000000089 */
[----:B------:R-:W-:Y:S01]  /*8320*/  FMUL.FTZ R237, R41, R104 ;  /* 0x0000006829ed7220 */ /* 0x000fe20000410000 */
[----:B------:R-:W-:-:S02]  /*8330*/  PRMT R22, RZ, 0x5410, R22 ;  /* 0x00005410ff167816 */ /* 0x000fc40000000016 */
        /* <DEDUP_REMOVED lines=8> */
[----:B------:R-:W-:Y:S01]  /*83c0*/  PRMT R19, RZ, 0x5410, R19 ;  /* 0x00005410ff137816 */ /* 0x000fe20000000013 */
[----:B----4-:R-:W-:Y:S04]  /*83d0*/  STS.U16 [R162+0x420], R5 ;  /* 0x00042005a2007388 */ /* 0x010fe80000000400 */
[----:B------:R0:W-:Y:S02]  /*83e0*/  STS.U16 [R161+0x460], R0 ;  /* 0x00046000a1007388 */ /* 0x0001e40000000400 */
[----:B0-----:R-:W-:-:S02]  /*83f0*/  IADD3 R0, R179, 0x160, RZ ;  /* 0x00000160b3007810 */ /* 0x001fc40007ffe0ff */
[----:B--2---:R-:W-:Y:S02]  /*8400*/  STS.U16 [R160+0x4a0], R7 ;  /* 0x0004a007a0007388 */ /* 0x004fe40000000400 */
[----:B------:R-:W-:Y:S02]  /*8410*/  LEA.HI.SX32 R0, R0, R179, 0x1b ;  /* 0x000000b300007211 */ /* 0x000fe400078fdaff */
[----:B---3--:R-:W-:Y:S04]  /*8420*/  STS.U16 [R159+0x4e0], R4 ;  /* 0x0004e0049f007388 */ /* 0x008fe80000000400 */
[----:B------:R-:W-:Y:S01]  /*8430*/  STS.U16 [R158+0x520], R9 ;  /* 0x000520099e007388 */ /* 0x000fe20000000400 */
[----:B------:R-:W-:-:S03]  /*8440*/  SHF.L.U32 R151, R0, 0x1, RZ ;  /* 0x0000000100977819 */ /* 0x000fc600000006ff */
[----:B------:R0:W-:Y:S04]  /*8450*/  STS.U16 [R157+0x560], R6 ;  /* 0x000560069d007388 */ /* 0x0001e80000000400 */
[----:B------:R-:W-:Y:S04]  /*8460*/  STS.U16 [R156+0x5a0], R11 ;  /* 0x0005a00b9c007388 */ /* 0x000fe80000000400 */
[----:B------:R-:W-:Y:S04]  /*8470*/  STS.U16 [R155+0x5e0], R8 ;  /* 0x0005e0089b007388 */ /* 0x000fe80000000400 */
[----:B------:R-:W-:Y:S04]  /*8480*/  STS.U16 [R154+0x620], R29 ;  /* 0x0006201d9a007388 */ /* 0x000fe80000000400 */
[----:B------:R-:W-:Y:S04]  /*8490*/  STS.U16 [R153+0x660], R10 ;  /* 0x0006600a99007388 */ /* 0x000fe80000000400 */
[----:B------:R-:W-:Y:S01]  /*84a0*/  STS.U16 [R152+0x6a0], R31 ;  /* 0x0006a01f98007388 */ /* 0x000fe20000000400 */
[----:B------:R-:W-:-:S03]  /*84b0*/  IADD3 R0, R179, 0x1e0, RZ ;  /* 0x000001e0b3007810 */ /* 0x000fc60007ffe0ff */
[----:B------:R1:W-:Y:S01]  /*84c0*/  STS.U16 [R151+0x6e0], R28 ;  /* 0x0006e01c97007388 */ /* 0x0003e20000000400 */
[----:B0-----:R-:W-:Y:S02]  /*84d0*/  IADD3 R6, R179, 0x180, RZ ;  /* 0x00000180b3067810 */ /* 0x001fe40007ffe0ff */
[----:B------:R-:W-:Y:S01]  /*84e0*/  LEA.HI.SX32 R0, R0, R179, 0x1b ;  /* 0x000000b300007211 */ /* 0x000fe200078fdaff */
[----:B-1----:R-:W-:-:S04]  /*84f0*/  FMUL.FTZ R28, R47, 1.4426950216293334961 ;  /* 0x3fb8aa3b2f1c7820 */ /* 0x002fc80000410000 */
[----:B------:R-:W-:Y:S01]  /*8500*/  FMUL.FTZ R11, R28, R111 ;  /* 0x0000006f1c0b7220 */ /* 0x000fe20000410000 */
[----:B------:R-:W-:Y:S02]  /*8510*/  IADD3 R4, R179, 0x1a0, RZ ;  /* 0x000001a0b3047810 */ /* 0x000fe40007ffe0ff */
[-C--:B------:R-:W-:Y:S02]  /*8520*/  LEA.HI.SX32 R6, R6, R179.reuse, 0x1b ;  /* 0x000000b306067211 */ /* 0x080fe400078fdaff */
[----:B------:R-:W-:Y:S01]  /*8530*/  SHF.L.U32 R147, R0, 0x1, RZ ;  /* 0x0000000100937819 */ /* 0x000fe200000006ff */
[----:B------:R-:W0:Y:S01]  /*8540*/  MUFU.EX2 R11, R11 ;  /* 0x0000000b000b7308 */ /* 0x000e220000000800 */
[----:B------:R-:W-:Y:S01]  /*8550*/  IMAD.U32 R0, RZ, RZ, UR36 ;  /* 0x00000024ff007e24 */ /* 0x000fe2000f8e00ff */
[----:B------:R-:W-:Y:S01]  /*8560*/  LEA.HI.SX32 R4, R4, R179, 0x1b ;  /* 0x000000b304047211 */ /* 0x000fe200078fdaff */
[----:B------:R-:W-:-:S03]  /*8570*/  IMAD.SHL.U32 R150, R6, 0x2, RZ ;  /* 0x0000000206967824 */ /* 0x000fc600078e00ff */
[----:B------:R-:W-:Y:S02]  /*8580*/  SHF.L.U32 R149, R4, 0x1, RZ ;  /* 0x0000000104957819 */ /* 0x000fe400000006ff */
[----:B------:R-:W-:Y:S02]  /*8590*/  LEA R0, R0, UR7, 0x8 ;  /* 0x0000000700007c11 */ /* 0x000fe4000f8e40ff */
[----:B------:R-:W-:Y:S01]  /*85a0*/  @P1 IADD3 R0, R184, 0x200, RZ ;  /* 0x00000200b8001810 */ /* 0x000fe20007ffe0ff */
[----:B------:R-:W-:Y:S03]  /*85b0*/  STS.U16 [R150+0x720], R33 ;  /* 0x0007202196007388 */ /* 0x000fe60000000400 */
[----:B------:R-:W-:Y:S01]  /*85c0*/  SHF.L.U32 R0, R0, 0x2, RZ ;  /* 0x0000000200007819 */ /* 0x000fe200000006ff */
[----:B------:R-:W-:Y:S01]  /*85d0*/  STS.U16 [R149+0x760], R30 ;  /* 0x0007601e95007388 */ /* 0x000fe20000000400 */
[----:B------:R-:W-:-:S03]  /*85e0*/  FMUL.FTZ R244, R28, R110 ;  /* 0x0000006e1cf47220 */ /* 0x000fc60000410000 */
[----:B------:R-:W-:Y:S04]  /*85f0*/  STS.U16 [R148+0x7a0], R35 ;  /* 0x0007a02394007388 */ /* 0x000fe80000000400 */
[----:B------:R-:W-:Y:S01]  /*8600*/  STS.U16 [R147+0x7e0], R32 ;  /* 0x0007e02093007388 */ /* 0x000fe20000000400 */
[----:B------:R-:W-:-:S06]  /*8610*/  NOP ;  /* 0x0000000000007918 */ /* 0x000fcc0000000000 */
[----:B------:R-:W-:Y:S01]  /*8620*/  LDS.U16 R124, [R144+0x420] ;  /* 0x00042000907c7984 */ /* 0x000fe20000000400 */
[----:B------:R-:W-:-:S03]  /*8630*/  FMUL.FTZ R243, R28, R109 ;  /* 0x0000006d1cf37220 */ /* 0x000fc60000410000 */
        /* <DEDUP_REMOVED lines=14> */
[----:B------:R-:W2:Y:S04]  /*8720*/  LDS.U16 R10, [R144+0x43e] ;  /* 0x00043e00900a7984 */ /* 0x000ea80000000400 */
[----:B0-----:R0:W-:Y:S01]  /*8730*/  STS [R0+0x1af8], R11 ;  /* 0x001af80b00007388 */ /* 0x0011e20000000800 */
[----:B------:R-:W3:Y:S01]  /*8740*/  MUFU.EX2 R244, R244 ;  /* 0x000000f400f47308 */ /* 0x000ee20000000800 */
[----:B------:R-:W-:-:S02]  /*8750*/  FMUL.FTZ R248, R28, R108 ;  /* 0x0000006c1cf87220 */ /* 0x000fc40000410000 */
[----:B------:R-:W-:-:S05]  /*8760*/  FMUL.FTZ R191, R28, R106 ;  /* 0x0000006a1cbf7220 */ /* 0x000fca0000410000 */
[----:B------:R-:W4:Y:S01]  /*8770*/  MUFU.EX2 R243, R243 ;  /* 0x000000f300f37308 */ /* 0x000f220000000800 */
[----:B------:R-:W-:-:S07]  /*8780*/  FMUL.FTZ R192, R28, R104 ;  /* 0x000000681cc07220 */ /* 0x000fce0000410000 */
[----:B------:R-:W1:Y:S01]  /*8790*/  MUFU.EX2 R248, R248 ;  /* 0x000000f800f87308 */ /* 0x000e620000000800 */
[----:B------:R-:W-:Y:S02]  /*87a0*/  FMUL.FTZ R189, R28, R107 ;  /* 0x0000006b1cbd7220 */ /* 0x000fe40000410000 */
[----:B------:R-:W-:Y:S01]  /*87b0*/  IMAD.MOV.U32 R9, RZ, RZ, RZ ;  /* 0x000000ffff097224 */ /* 0x000fe200078e00ff */
[----:B------:R-:W-:Y:S01]  /*87c0*/  BAR.SYNC.DEFER_BLOCKING 0x0 ;  /* 0x0000000000007b1d */ /* 0x000fe20000010000 */
[----:B---3--:R-:W-:-:S05]  /*87d0*/  FMUL.FTZ R126, R11, R244 ;  /* 0x000000f40b7e7220 */ /* 0x008fca0000410000 */
[----:B------:R-:W3:Y:S01]  /*87e0*/  MUFU.EX2 R191, R191 ;  /* 0x000000bf00bf7308 */ /* 0x000ee20000000800 */
[----:B0-----:R-:W-:Y:S02]  /*87f0*/  FMUL.FTZ R0, R28, R102 ;  /* 0x000000661c007220 */ /* 0x001fe40000410000 */
[----:B----4-:R-:W-:-:S05]  /*8800*/  FMUL.FTZ R29, R243, R126 ;  /* 0x0000007ef31d7220 */ /* 0x010fca0000410000 */
[----:B------:R-:W0:Y:S01]  /*8810*/  MUFU.EX2 R192, R192 ;  /* 0x000000c000c07308 */ /* 0x000e220000000800 */
[----:B-1----:R-:W-:-:S07]  /*8820*/  FMUL.FTZ R126, R248, R29 ;  /* 0x0000001df87e7220 */ /* 0x002fce0000410000 */
[----:B------:R-:W1:Y:S01]  /*8830*/  MUFU.EX2 R189, R189 ;  /* 0x000000bd00bd7308 */ /* 0x000e620000000800 */
[----:B------:R4:W5:Y:S01]  /*8840*/  @!P2 LDG.E R9, [R2.64+0x4] ;  /* 0x000004200209a981 */ /* 0x000962000c1e1900 */
[----:B------:R-:W-:-:S06]  /*8850*/  FMUL.FTZ R4, R28, R100 ;  /* 0x000000641c047220 */ /* 0x000fcc0000410000 */
[----:B------:R-:W1:Y:S01]  /*8860*/  MUFU.EX2 R0, R0 ;  /* 0x0000000000007308 */ /* 0x000e620000000800 */
[C---:B----4-:R-:W-:Y:S02]  /*8870*/  FMUL.FTZ R3, R28.reuse, R105 ;  /* 0x000000691c037220 */ /* 0x050fe40000410000 */
[----:B---3--:R-:W-:Y:S02]  /*8880*/  FMUL.FTZ R129, R191, R126 ;  /* 0x0000007ebf817220 */ /* 0x008fe40000410000 */
[----:B------:R-:W-:-:S03]  /*8890*/  FMUL.FTZ R5, R28, R103 ;  /* 0x000000671c057220 */ /* 0x000fc60000410000 */
[----:B------:R-:W3:Y:S01]  /*88a0*/  MUFU.EX2 R3, R3 ;  /* 0x0000000300037308 */ /* 0x000ee20000000800 */
[----:B0-----:R-:W-:Y:S02]  /*88b0*/  FMUL.FTZ R130, R192, R129 ;  /* 0x00000081c0827220 */ /* 0x001fe40000410000 */
[----:B------:R-:W-:Y:S02]  /*88c0*/  FMUL.FTZ R126, R25, R240 ;  /* 0x000000f0197e7220 */ /* 0x000fe40000410000 */
[----:B------:R-:W-:-:S03]  /*88d0*/  FFMA.FTZ R128, R244, R196, R127 ;  /* 0x000000c4f4807223 */ /* 0x000fc6000001007f */
[----:B------:R-:W0:Y:S01]  /*88e0*/  MUFU.EX2 R4, R4 ;  /* 0x0000000400047308 */ /* 0x000e220000000800 */
[----:B-1----:R-:W-:Y:S02]  /*88f0*/  FMUL.FTZ R131, R189, R130 ;  /* 0x00000082bd837220 */ /* 0x002fe40000410000 */
[----:B------:R-:W-:Y:S02]  /*8900*/  FMUL.FTZ R129, R24, R239 ;  /* 0x000000ef18817220 */ /* 0x000fe40000410000 */
[----:B------:R-:W-:-:S03]  /*8910*/  FFMA.FTZ R130, R243, R128, R126 ;  /* 0x00000080f3827223 */ /* 0x000fc6000001007e */
[----:B------:R-:W1:Y:S01]  /*8920*/  MUFU.EX2 R5, R5 ;  /* 0x0000000500057308 */ /* 0x000e620000000800 */
[----:B------:R-:W-:Y:S02]  /*8930*/  FMUL.FTZ R199, R28, R98 ;  /* 0x000000621cc77220 */ /* 0x000fe40000410000 */
[----:B------:R-:W-:Y:S02]  /*8940*/  FMUL.FTZ R132, R0, R131 ;  /* 0x0000008300847220 */ /* 0x000fe40000410000 */
[----:B------:R-:W-:Y:S02]  /*8950*/  FMUL.FTZ R128, R23, R238 ;  /* 0x000000ee17807220 */ /* 0x000fe40000410000 */
[----:B------:R-:W-:Y:S02]  /*8960*/  FFMA.FTZ R130, R248, R130, R129 ;  /* 0x00000082f8827223 */ /* 0x000fe40000010081 */
[----:B------:R-:W-:Y:S01]  /*8970*/  FMUL.FTZ R249, R28, R101 ;  /* 0x000000651cf97220 */ /* 0x000fe20000410000 */
[----:B------:R-:W4:Y:S01]  /*8980*/  MUFU.EX2 R199, R199 ;  /* 0x000000c700c77308 */ /* 0x000f220000000800 */
[----:B---3--:R-:W-:Y:S01]  /*8990*/  FMUL.FTZ R133, R3, R132 ;  /* 0x0000008403857220 */ /* 0x008fe20000410000 */
[----:B------:R-:W-:Y:S01]  /*89a0*/  ISETP.NE.AND P2, PT, R184, 0x1f, PT ;  /* 0x0000001fb800780c */ /* 0x000fe20003f45270 */
[----:B------:R-:W-:-:S02]  /*89b0*/  FMUL.FTZ R131, R22, R237 ;  /* 0x000000ed16837220 */ /* 0x000fc40000410000 */
[----:B------:R-:W-:Y:S02]  /*89c0*/  FFMA.FTZ R132, R191, R130, R128 ;  /* 0x00000082bf847223 */ /* 0x000fe40000010080 */
[----:B0-----:R-:W-:Y:S01]  /*89d0*/  FMUL.FTZ R190, R4, R133 ;  /* 0x0000008504be7220 */ /* 0x001fe20000410000 */
[----:B------:R-:W0:Y:S01]  /*89e0*/  MUFU.EX2 R249, R249 ;  /* 0x000000f900f97308 */ /* 0x000e220000000800 */
[----:B------:R-:W-:Y:S02]  /*89f0*/  FMUL.FTZ R130, R21, R236 ;  /* 0x000000ec15827220 */ /* 0x000fe40000410000 */
[----:B------:R-:W-:Y:S02]  /*8a00*/  FFMA.FTZ R132, R192, R132, R131 ;  /* 0x00000084c0847223 */ /* 0x000fe40000010083 */
[----:B------:R-:W-:Y:S02]  /*8a10*/  FMUL.FTZ R2, R28, R96 ;  /* 0x000000601c027220 */ /* 0x000fe40000410000 */
[----:B-1----:R-:W-:Y:S01]  /*8a20*/  FMUL.FTZ R194, R5, R190 ;  /* 0x000000be05c27220 */ /* 0x002fe20000410000 */
[----:B------:R-:W-:Y:S01]  /*8a30*/  PRMT R36, RZ, 0x5410, R117 ;  /* 0x00005410ff247816 */ /* 0x000fe20000000075 */
[----:B------:R-:W-:Y:S01]  /*8a40*/  FMUL.FTZ R133, R20, R235 ;  /* 0x000000eb14857220 */ /* 0x000fe20000410000 */
[----:B------:R-:W-:Y:S01]  /*8a50*/  PRMT R18, RZ, 0x5410, R18 ;  /* 0x00005410ff127816 */ /* 0x000fe20000000012 */
[----:B------:R-:W-:-:S02]  /*8a60*/  FFMA.FTZ R190, R189, R132, R130 ;  /* 0x00000084bdbe7223 */ /* 0x000fc40000010082 */
[----:B------:R-:W-:Y:S01]  /*8a70*/  FMUL.FTZ R195, R28, R99 ;  /* 0x000000631cc37220 */ /* 0x000fe20000410000 */
[----:B------:R-:W1:Y:S01]  /*8a80*/  MUFU.EX2 R2, R2 ;  /* 0x0000000200027308 */ /* 0x000e620000000800 */
[----:B------:R-:W-:Y:S01]  /*8a90*/  FMUL.FTZ R233, R37, R100 ;  /* 0x0000006425e97220 */ /* 0x000fe20000410000 */
[----:B------:R3:W2:Y:S01]  /*8aa0*/  @P2 LDS R216, [R184.X4+0x22fc] ;  /* 0x0022fc00b8d82984 */ /* 0x0006a20000004800 */
[----:B------:R-:W-:Y:S02]  /*8ab0*/  FMUL.FTZ R132, R19, R234 ;  /* 0x000000ea13847220 */ /* 0x000fe40000410000 */
[----:B------:R-:W-:Y:S02]  /*8ac0*/  FFMA.FTZ R190, R0, R190, R133 ;  /* 0x000000be00be7223 */ /* 0x000fe40000010085 */
[----:B------:R-:W-:Y:S01]  /*8ad0*/  FMUL.FTZ R193, R28, R97 ;  /* 0x000000611cc17220 */ /* 0x000fe20000410000 */
[----:B------:R-:W-:Y:S01]  /*8ae0*/  PRMT R35, RZ, 0x5410, R116 ;  /* 0x00005410ff237816 */ /* 0x000fe20000000074 */
[----:B------:R-:W1:Y:S01]  /*8af0*/  MUFU.EX2 R195, R195 ;  /* 0x000000c300c37308 */ /* 0x000e620000000800 */
[----:B----4-:R-:W-:Y:S01]  /*8b00*/  FMUL.FTZ R194, R199, R194 ;  /* 0x000000c2c7c27220 */ /* 0x010fe20000410000 */
[----:B------:R-:W-:Y:S01]  /*8b10*/  PRMT R17, RZ, 0x5410, R17 ;  /* 0x00005410ff117816 */ /* 0x000fe20000000011 */
[----:B------:R-:W-:-:S02]  /*8b20*/  FMUL.FTZ R232, R36, R103 ;  /* 0x0000006724e87220 */ /* 0x000fc40000410000 */
[----:B------:R-:W-:Y:S02]  /*8b30*/  FMUL.FTZ R197, R18, R233 ;  /* 0x000000e912c57220 */ /* 0x000fe40000410000 */
[----:B------:R-:W-:Y:S01]  /*8b40*/  FFMA.FTZ R190, R3, R190, R132 ;  /* 0x000000be03be7223 */ /* 0x000fe20000010084 */
[----:B------:R-:W-:Y:S01]  /*8b50*/  PRMT R34, RZ, 0x5410, R115 ;  /* 0x00005410ff227816 */ /* 0x000fe20000000073 */
[----:B------:R-:W4:Y:S01]  /*8b60*/  MUFU.EX2 R193, R193 ;  /* 0x000000c100c17308 */ /* 0x000f220000000800 */
[----:B0-----:R-:W-:Y:S01]  /*8b70*/  FMUL.FTZ R209, R249, R194 ;  /* 0x000000c2f9d17220 */ /* 0x001fe20000410000 */
[----:B------:R-:W-:Y:S01]  /*8b80*/  PRMT R14, RZ, 0x5410, R14 ;  /* 0x00005410ff0e7816 */ /* 0x000fe2000000000e */
[----:B------:R-:W-:Y:S02]  /*8b90*/  FMUL.FTZ R231, R35, R98 ;  /* 0x0000006223e77220 */ /* 0x000fe40000410000 */
[----:B------:R-:W-:Y:S02]  /*8ba0*/  FMUL.FTZ R194, R17, R232 ;  /* 0x000000e811c27220 */ /* 0x000fe40000410000 */
[----:B------:R-:W-:Y:S01]  /*8bb0*/  FFMA.FTZ R190, R4, R190, R197 ;  /* 0x000000be04be7223 */ /* 0x000fe200000100c5 */
[----:B------:R-:W-:Y:S01]  /*8bc0*/  PRMT R33, RZ, 0x5410, R114 ;  /* 0x00005410ff217816 */ /* 0x000fe20000000072 */
[----:B------:R-:W-:Y:S01]  /*8bd0*/  FMUL.FTZ R230, R34, R101 ;  /* 0x0000006522e67220 */ /* 0x000fe20000410000 */
[----:B------:R-:W-:Y:S01]  /*8be0*/  PRMT R15, RZ, 0x5410, R15 ;  /* 0x00005410ff0f7816 */ /* 0x000fe2000000000f */
[----:B------:R-:W-:-:S02]  /*8bf0*/  FMUL.FTZ R210, R14, R231 ;  /* 0x000000e70ed27220 */ /* 0x000fc40000410000 */
[----:B------:R-:W-:Y:S01]  /*8c00*/  FFMA.FTZ R190, R5, R190, R194 ;  /* 0x000000be05be7223 */ /* 0x000fe200000100c2 */
[----:B------:R-:W-:Y:S01]  /*8c10*/  PRMT R12, RZ, 0x5410, R12 ;  /* 0x00005410ff0c7816 */ /* 0x000fe2000000000c */
[----:B-1----:R-:W-:Y:S02]  /*8c20*/  FMUL.FTZ R202, R2, R209 ;  /* 0x000000d102ca7220 */ /* 0x002fe40000410000 */
[----:B------:R-:W-:Y:S02]  /*8c30*/  FMUL.FTZ R31, R33, R96 ;  /* 0x00000060211f7220 */ /* 0x000fe40000410000 */
[----:B------:R-:W-:Y:S02]  /*8c40*/  FMUL.FTZ R208, R15, R230 ;  /* 0x000000e60fd07220 */ /* 0x000fe40000410000 */
[----:B------:R-:W-:Y:S02]  /*8c50*/  FFMA.FTZ R190, R199, R190, R210 ;  /* 0x000000bec7be7223 */ /* 0x000fe400000100d2 */
[----:B------:R-:W-:Y:S01]  /*8c60*/  FMUL.FTZ R214, R195, R202 ;  /* 0x000000cac3d67220 */ /* 0x000fe20000410000 */
[----:B------:R-:W-:Y:S01]  /*8c70*/  PRMT R32, RZ, 0x5410, R113 ;  /* 0x00005410ff207816 */ /* 0x000fe20000000071 */
[----:B------:R-:W-:-:S02]  /*8c80*/  FMUL.FTZ R209, R12, R31 ;  /* 0x0000001f0cd17220 */ /* 0x000fc40000410000 */
[----:B------:R-:W-:Y:S02]  /*8c90*/  FFMA.FTZ R213, R249, R190, R208 ;  /* 0x000000bef9d57223 */ /* 0x000fe400000100d0 */
[----:B----4-:R-:W-:Y:S01]  /*8ca0*/  FMUL.FTZ R215, R193, R214 ;  /* 0x000000d6c1d77220 */ /* 0x010fe20000410000 */
[----:B------:R-:W-:Y:S01]  /*8cb0*/  PRMT R30, RZ, 0x5410, R112 ;  /* 0x00005410ff1e7816 */ /* 0x000fe20000000070 */
[----:B------:R-:W-:Y:S01]  /*8cc0*/  FFMA.FTZ R214, R2, R213, R209 ;  /* 0x000000d502d67223 */ /* 0x000fe200000100d1 */
[----:B------:R-:W-:Y:S01]  /*8cd0*/  PRMT R13, RZ, 0x5410, R13 ;  /* 0x00005410ff0d7816 */ /* 0x000fe2000000000d */
[----:B------:R-:W-:Y:S01]  /*8ce0*/  FMUL.FTZ R28, R32, R99 ;  /* 0x00000063201c7220 */ /* 0x000fe20000410000 */
[----:B------:R-:W-:Y:S02]  /*8cf0*/  PRMT R212, RZ, 0x5410, R212 ;  /* 0x00005410ffd47816 */ /* 0x000fe400000000d4 */
[----:B--2---:R-:W-:Y:S01]  /*8d00*/  PRMT R213, RZ, 0x5410, R10 ;  /* 0x00005410ffd57816 */ /* 0x004fe2000000000a */
        /* <DEDUP_REMOVED lines=8> */
[----:B------:R-:W-:Y:S01]  /*8d90*/  BSSY B0, `(.L_x_5722) ;  /* 0x0000013000007945 */ /* 0x000fe20003800000 */
[----:B------:R-:W-:Y:S02]  /*8da0*/  FFMA.FTZ R214, R195, R214, R190 ;  /* 0x000000d6c3d67223 */ /* 0x000fe400000100be */
[----:B------:R-:W-:Y:S02]  /*8db0*/  FMUL.FTZ R8, R83, R8 ;  /* 0x0000000853087220 */ /* 0x000fe40000410000 */
[C---:B------:R-:W-:Y:S02]  /*8dc0*/  FFMA.FTZ R212, R193.reuse, R213, R10 ;  /* 0x000000d5c1d47223 */ /* 0x040fe4000001000a */
[----:B------:R-:W-:-:S02]  /*8dd0*/  FFMA.FTZ R218, R193, R214, R202 ;  /* 0x000000d6c1da7223 */ /* 0x000fc400000100ca */
[----:B------:R-:W-:Y:S02]  /*8de0*/  FMUL.FTZ R7, R82, R7 ;  /* 0x0000000752077220 */ /* 0x000fe40000410000 */
[----:B------:R-:W-:Y:S01]  /*8df0*/  FFMA.FTZ R217, R195, R212, R8 ;  /* 0x000000d4c3d97223 */ /* 0x000fe20000010008 */
[----:B------:R-:W-:Y:S05]  /*8e00*/  @P2 BRA `(.L_x_5723) ;  /* 0x000000b000002947 */ /* 0x000fea0003800000 */
[----:B---3--:R-:W-:Y:S01]  /*8e10*/  ULDC UR19, c[0x0][0x174] ;  /* 0x00005d0000137ab9 */ /* 0x008fe20000000800 */
        /* <DEDUP_REMOVED lines=10> */
.L_x_5723:
[----:B---3--:R-:W-:Y:S05]  /*8ec0*/  BSYNC B0 ;  /* 0x0000000000007941 */ /* 0x008fea0003800000 */
.L_x_5722:
[----:B------:R-:W-:Y:S01]  /*8ed0*/  PRMT R211, RZ, 0x5410, R211 ;  /* 0x00005410ffd37816 */ /* 0x000fe200000000d3 */
[----:B01----:R-:W-:Y:S01]  /*8ee0*/  FMUL.FTZ R212, R193, R216 ;  /* 0x000000d8c1d47220 */ /* 0x003fe20000410000 */
        /* <DEDUP_REMOVED lines=18> */
[----:B------:R-:W-:Y:S01]  /*9010*/  SHFL.UP PT, R222, R215, 0x1, RZ ;  /* 0x04200000d7de7989 */ /* 0x000fe200000e00ff */
[----:B------:R-:W-:Y:S01]  /*9020*/  FMUL.FTZ R220, R199, R220 ;  /* 0x000000dcc7dc7220 */ /* 0x000fe20000410000 */
[----:B------:R-:W-:Y:S01]  /*9030*/  ISETP.GE.AND P3, PT, R179, 0x1, PT ;  /* 0x00000001b300780c */ /* 0x000fe20003f66270 */
[----:B------:R-:W-:Y:S01]  /*9040*/  FMUL.FTZ R211, R87, R206 ;  /* 0x000000ce57d37220 */ /* 0x000fe20000410000 */
[----:B------:R-:W-:Y:S01]  /*9050*/  ISETP.NE.AND P4, PT, R178, 0x1f, PT ;  /* 0x0000001fb200780c */ /* 0x000fe20003f85270 */
[C---:B------:R-:W-:Y:S01]  /*9060*/  FFMA.FTZ R217, R5.reuse, R217, R212 ;  /* 0x000000d905d97223 */ /* 0x040fe200000100d4 */
[----:B------:R-:W-:Y:S01]  /*9070*/  ISETP.NE.AND P5, PT, R184, RZ, PT ;  /* 0x000000ffb800720c */ /* 0x000fe20003fa5270 */
[----:B------:R-:W-:Y:S01]  /*9080*/  FMUL.FTZ R206, R88, R205 ;  /* 0x000000cd58ce7220 */ /* 0x000fe20000410000 */
[C---:B------:R-:W-:Y:S01]  /*9090*/  IADD3 R227, R184.reuse, 0x40, RZ ;  /* 0x00000040b8e37810 */ /* 0x040fe20007ffe0ff */
[----:B------:R-:W-:Y:S01]  /*90a0*/  FMUL.FTZ R205, R5, R220 ;  /* 0x000000dc05cd7220 */ /* 0x000fe20000410000 */
[----:B------:R-:W-:Y:S01]  /*90b0*/  IADD3 R225, R184, 0x80, RZ ;  /* 0x00000080b8e17810 */ /* 0x000fe20007ffe0ff */
[----:B------:R-:W-:Y:S01]  /*90c0*/  FFMA.FTZ R217, R4, R217, R211 ;  /* 0x000000d904d97223 */ /* 0x000fe200000100d3 */
[-C--:B------:R-:W-:Y:S01]  /*90d0*/  LEA.HI.SX32 R247, R184, R184.reuse, 0x1b ;  /* 0x000000b8b8f77211 */ /* 0x080fe200078fdaff */
[----:B------:R-:W-:Y:S01]  /*90e0*/  FMUL.FTZ R220, R4, R205 ;  /* 0x000000cd04dc7220 */ /* 0x000fe20000410000 */
[----:B------:R-:W-:Y:S01]  /*90f0*/  LEA.HI.SX32 R227, R227, R184, 0x1b ;  /* 0x000000b8e3e37211 */ /* 0x000fe200078fdaff */
[----:B------:R-:W-:Y:S01]  /*9100*/  FMUL.FTZ R207, R89, R204 ;  /* 0x000000cc59cf7220 */ /* 0x000fe20000410000 */
[----:B------:R-:W-:Y:S01]  /*9110*/  LEA.HI.SX32 R225, R225, R184, 0x1b ;  /* 0x000000b8e1e17211 */ /* 0x000fe200078fdaff */
[C---:B------:R-:W-:Y:S01]  /*9120*/  FFMA.FTZ R217, R3.reuse, R217, R206 ;  /* 0x000000d903d97223 */ /* 0x040fe200000100ce */
[----:B------:R-:W-:Y:S01]  /*9130*/  ULDC.64 UR18, c[0x0][0x298] ;  /* 0x0000a60000127ab9 */ /* 0x000fe20000000a00 */
[----:B------:R-:W-:Y:S01]  /*9140*/  FMUL.FTZ R204, R90, R203 ;  /* 0x000000cb5acc7220 */ /* 0x000fe20000410000 */
[----:B------:R-:W-:Y:S01]  /*9150*/  ULDC.64 UR20, c[0x0][0x2b8] ;  /* 0x0000ae0000147ab9 */ /* 0x000fe20000000a00 */
[----:B------:R-:W-:Y:S01]  /*9160*/  FMUL.FTZ R203, R3, R220 ;  /* 0x000000dc03cb7220 */ /* 0x000fe20000410000 */
[----:B------:R-:W-:Y:S01]  /*9170*/  PRMT R220, RZ, 0x5410, R201 ;  /* 0x00005410ffdc7816 */ /* 0x000fe200000000c9 */
[C---:B------:R-:W-:Y:S01]  /*9180*/  FFMA.FTZ R217, R0.reuse, R217, R207 ;  /* 0x000000d900d97223 */ /* 0x040fe200000100cf */
[----:B------:R-:W-:Y:S01]  /*9190*/  PRMT R201, RZ, 0x5410, R200 ;  /* 0x00005410ffc97816 */ /* 0x000fe200000000c8 */
[----:B------:R-:W-:Y:S01]  /*91a0*/  IMAD.U32 R223, RZ, RZ, UR7 ;  /* 0x00000007ffdf7e24 */ /* 0x000fe2000f8e00ff */
[----:B------:R-:W-:Y:S01]  /*91b0*/  UIMAD UR18, UR38, UR18, URZ ;  /* 0x00000012261272a4 */ /* 0x000fe2000f8e023f */
[----:B------:R-:W-:Y:S01]  /*91c0*/  FMUL.FTZ R205, R91, R220 ;  /* 0x000000dc5bcd7220 */ /* 0x000fe20000410000 */
[----:B------:R-:W-:Y:S01]  /*91d0*/  UIMAD UR20, UR38, UR20, URZ ;  /* 0x00000014261472a4 */ /* 0x000fe2000f8e023f */
[----:B------:R-:W-:Y:S01]  /*91e0*/  FFMA.FTZ R217, R189, R217, R204 ;  /* 0x000000d9bdd97223 */ /* 0x000fe200000100cc */
[----:B------:R-:W-:Y:S01]  /*91f0*/  UIMAD UR18, UR37, UR19, UR18 ;  /* 0x00000013251272a4 */ /* 0x000fe2000f8e0212 */
[----:B------:R-:W-:Y:S01]  /*9200*/  FMUL.FTZ R220, R0, R203 ;  /* 0x000000cb00dc7220 */ /* 0x000fe20000410000 */
[----:B------:R-:W-:Y:S01]  /*9210*/  UIMAD UR20, UR37, UR21, UR20 ;  /* 0x00000015251472a4 */ /* 0x000fe2000f8e0214 */
[----:B------:R-:W-:Y:S01]  /*9220*/  FMUL.FTZ R200, R92, R201 ;  /* 0x000000c95cc87220 */ /* 0x000fe20000410000 */
[----:B------:R-:W-:Y:S01]  /*9230*/  BSSY B0, `(.L_x_5724) ;  /* 0x0000133000007945 */ /* 0x000fe20003800000 */
[----:B------:R-:W-:-:S02]  /*9240*/  FFMA.FTZ R217, R192, R217, R205 ;  /* 0x000000d9c0d97223 */ /* 0x000fc400000100cd */
[----:B------:R-:W-:Y:S02]  /*9250*/  FMUL.FTZ R201, R189, R220 ;  /* 0x000000dcbdc97220 */ /* 0x000fe40000410000 */
[----:B------:R-:W-:Y:S02]  /*9260*/  FMUL.FTZ R203, R93, R198 ;  /* 0x000000c65dcb7220 */ /* 0x000fe40000410000 */
[----:B------:R-:W-:Y:S02]  /*9270*/  FFMA.FTZ R217, R191, R217, R200 ;  /* 0x000000d9bfd97223 */ /* 0x000fe400000100c8 */
[----:B------:R-:W-:Y:S02]  /*9280*/  FMUL.FTZ R220, R192, R201 ;  /* 0x000000c9c0dc7220 */ /* 0x000fe40000410000 */
[----:B------:R-:W-:Y:S02]  /*9290*/  FMUL.FTZ R198, R94, R125 ;  /* 0x0000007d5ec67220 */ /* 0x000fe40000410000 */
[----:B------:R-:W0:Y:S01]  /*92a0*/  SHFL.UP PT, R125, R218, 0x1, RZ ;  /* 0x04200000da7d7989 */ /* 0x000e2200000e00ff */
[----:B------:R-:W-:-:S02]  /*92b0*/  FFMA.FTZ R219, R248, R217, R203 ;  /* 0x000000d9f8db7223 */ /* 0x000fc400000100cb */
[----:B------:R-:W-:Y:S02]  /*92c0*/  FMUL.FTZ R217, R191, R220 ;  /* 0x000000dcbfd97220 */ /* 0x000fe40000410000 */
[----:B------:R-:W-:Y:S02]  /*92d0*/  FMUL.FTZ R201, R95, R124 ;  /* 0x0000007c5fc97220 */ /* 0x000fe40000410000 */
[----:B------:R-:W-:Y:S02]  /*92e0*/  FMUL.FTZ R124, R248, R217 ;  /* 0x000000d9f87c7220 */ /* 0x000fe40000410000 */
[C---:B------:R-:W-:Y:S02]  /*92f0*/  FFMA.FTZ R219, R243.reuse, R219, R198 ;  /* 0x000000dbf3db7223 */ /* 0x040fe400000100c6 */
[----:B------:R-:W-:Y:S02]  /*9300*/  FMUL.FTZ R217, R243, R124 ;  /* 0x0000007cf3d97220 */ /* 0x000fe40000410000 */
[----:B------:R-:W-:-:S02]  /*9310*/  FFMA.FTZ R220, R244, R219, R201 ;  /* 0x000000dbf4dc7223 */ /* 0x000fc400000100c9 */
[----:B------:R-:W-:Y:S02]  /*9320*/  FMUL.FTZ R217, R244, R217 ;  /* 0x000000d9f4d97220 */ /* 0x000fe40000410000 */
[----:B------:R-:W-:Y:S01]  /*9330*/  IMAD.SHL.U32 R250, R184, 0x10, RZ ;  /* 0x00000010b8fa7824 */ /* 0x000fe200078e00ff */
[----:B------:R-:W1:Y:S04]  /*9340*/  SHFL.DOWN PT, R219, R220, 0x1, 0x1f ;  /* 0x08201f00dcdb7f89 */ /* 0x000e6800000e0000 */
[----:B------:R-:W2:Y:S01]  /*9350*/  SHFL.DOWN PT, R224, R217, 0x1, 0x1f ;  /* 0x08201f00d9e07f89 */ /* 0x000ea200000e0000 */
[----:B------:R-:W-:Y:S01]  /*9360*/  LEA.HI.SX32 R250, R250, R250, 0x1b ;  /* 0x000000fafafa7211 */ /* 0x000fe200078fdaff */
[C---:B0-----:R-:W-:Y:S02]  /*9370*/  @P3 FFMA.FTZ R218, R215.reuse, R125, R218 ;  /* 0x0000007dd7da3223 */ /* 0x041fe400000100da */
[----:B------:R-:W-:Y:S01]  /*9380*/  @P3 FMUL.FTZ R215, R215, R222 ;  /* 0x000000ded7d73220 */ /* 0x000fe20000410000 */
[----:B------:R-:W-:-:S02]  /*9390*/  ISETP.GE.AND P3, PT, R179, 0x2, PT ;  /* 0x00000002b300780c */ /* 0x000fc40003f66270 */
[----:B------:R-:W0:Y:S04]  /*93a0*/  SHFL.UP PT, R125, R218, 0x2, RZ ;  /* 0x04400000da7d7989 */ /* 0x000e2800000e00ff */
[----:B------:R-:W3:Y:S01]  /*93b0*/  SHFL.UP PT, R124, R215, 0x2, RZ ;  /* 0x04400000d77c7989 */ /* 0x000ee200000e00ff */
[C---:B-1----:R-:W-:Y:S02]  /*93c0*/  @P4 FFMA.FTZ R220, R217.reuse, R219, R220 ;  /* 0x000000dbd9dc4223 */ /* 0x042fe400000100dc */
        /* <DEDUP_REMOVED lines=26> */
[----:B------:R-:W-:Y:S01]  /*9570*/  MOV R125, RZ ;  /* 0x000000ff007d7202 */ /* 0x000fe20000000f00 */
[----:B---3--:R-:W-:Y:S01]  /*9580*/  @P3 FMUL.FTZ R215, R215, R124 ;  /* 0x0000007cd7d73220 */ /* 0x008fe20000410000 */
[----:B------:R-:W-:Y:S01]  /*9590*/  HFMA2.MMA R124, -RZ, RZ, 1.875, 0 ;  /* 0x3f800000ff7c7435 */ /* 0x000fe200000001ff */
[----:B------:R-:W-:Y:S01]  /*95a0*/  ISETP.GE.U32.AND P3, PT, R178, 0x18, PT ;  /* 0x00000018b200780c */ /* 0x000fe20003f66070 */
[----:B------:R-:W0:Y:S04]  /*95b0*/  SHFL.UP PT, R219, R218, 0x10, RZ ;  /* 0x06000000dadb7989 */ /* 0x000e2800000e00ff */
[----:B------:R-:W3:Y:S04]  /*95c0*/  SHFL.UP PT, R222, R215, 0x10, RZ ;  /* 0x06000000d7de7989 */ /* 0x000ee800000e00ff */
[----:B------:R-:W-:Y:S01]  /*95d0*/  @!P0 LDS.64 R124, [R223.X8+0x2378] ;  /* 0x00237800df7c8984 */ /* 0x000fe20000008a00 */
[----:B------:R-:W-:-:S03]  /*95e0*/  ISETP.GE.AND P0, PT, R179, 0x10, PT ;  /* 0x00000010b300780c */ /* 0x000fc60003f06270 */
[C---:B-1----:R-:W-:Y:S02]  /*95f0*/  @!P3 FFMA.FTZ R220, R217.reuse, R221, R220 ;  /* 0x000000ddd9dcb223 */ /* 0x042fe400000100dc */
[----:B--2---:R-:W-:-:S03]  /*9600*/  @!P3 FMUL.FTZ R217, R217, R224 ;  /* 0x000000e0d9d9b220 */ /* 0x004fc60000410000 */
[----:B------:R-:W1:Y:S04]  /*9610*/  SHFL.DOWN PT, R221, R220, 0x10, 0x1f ;  /* 0x0a001f00dcdd7f89 */ /* 0x000e6800000e0000 */
[----:B------:R-:W2:Y:S01]  /*9620*/  SHFL.DOWN PT, R224, R217, 0x10, 0x1f ;  /* 0x0a001f00d9e07f89 */ /* 0x000ea200000e0000 */
[----:B0-----:R-:W-:-:S03]  /*9630*/  @P0 FFMA.FTZ R218, R215, R219, R218 ;  /* 0x000000dbd7da0223 */ /* 0x001fc600000100da */
[----:B-----5:R-:W-:Y:S01]  /*9640*/  SHFL.IDX PT, R219, R9, RZ, 0x1f ;  /* 0x00001fff09db7589 */ /* 0x020fe200000e0000 */
[----:B---3--:R-:W-:Y:S01]  /*9650*/  @P0 FMUL.FTZ R215, R215, R222 ;  /* 0x000000ded7d70220 */ /* 0x008fe20000410000 */
[----:B------:R-:W-:Y:S02]  /*9660*/  ISETP.GE.U32.AND P0, PT, R178, 0x10, PT ;  /* 0x00000010b200780c */ /* 0x000fe40003f06070 */
[----:B------:R-:W-:Y:S04]  /*9670*/  SHFL.UP PT, R218, R218, 0x1, RZ ;  /* 0x04200000dada7989 */ /* 0x000fe800000e00ff */
[----:B------:R-:W0:Y:S07]  /*9680*/  SHFL.UP PT, R215, R215, 0x1, RZ ;  /* 0x04200000d7d77989 */ /* 0x000e2e00000e00ff */
[----:B-1----:R-:W-:-:S02]  /*9690*/  @!P0 FFMA.FTZ R220, R217, R221, R220 ;  /* 0x000000ddd9dc8223 */ /* 0x002fc400000100dc */
[----:B--2---:R-:W-:-:S03]  /*96a0*/  @!P0 FMUL.FTZ R217, R217, R224 ;  /* 0x000000e0d9d98220 */ /* 0x004fc60000410000 */
[----:B------:R-:W-:Y:S04]  /*96b0*/  SHFL.DOWN PT, R223, R220, 0x1, 0x1f ;  /* 0x08201f00dcdf7f89 */ /* 0x000fe800000e0000 */
[----:B------:R-:W-:Y:S04]  /*96c0*/  SHFL.IDX PT, R221, R125, RZ, 0x1f ;  /* 0x00001fff7ddd7589 */ /* 0x000fe800000e0000 */
[----:B------:R-:W1:Y:S01]  /*96d0*/  SHFL.DOWN PT, R222, R217, 0x1, 0x1f ;  /* 0x08201f00d9de7f89 */ /* 0x000e6200000e0000 */
[----:B0-----:R-:W-:-:S03]  /*96e0*/  @P1 FFMA.FTZ R219, R215, R219, R218 ;  /* 0x000000dbd7db1223 */ /* 0x001fc600000100da */
[----:B------:R-:W-:Y:S01]  /*96f0*/  SHFL.IDX PT, R220, R220, RZ, 0x1f ;  /* 0x00001fffdcdc7589 */ /* 0x000fe200000e0000 */
[----:B------:R-:W-:-:S03]  /*9700*/  FFMA.FTZ R196, R11, R219, R196 ;  /* 0x000000db0bc47223 */ /* 0x000fc600000100c4 */
[----:B------:R-:W0:Y:S01]  /*9710*/  SHFL.IDX PT, R217, R217, RZ, 0x1f ;  /* 0x00001fffd9d97589 */ /* 0x000e2200000e0000 */
[----:B------:R-:W-:Y:S02]  /*9720*/  FFMA.FTZ R127, R244, R196, R127 ;  /* 0x000000c4f47f7223 */ /* 0x000fe4000001007f */
[----:B------:R-:W-:Y:S02]  /*9730*/  FFMA.FTZ R242, R27, -R242, R196 ;  /* 0x800000f21bf27223 */ /* 0x000fe400000100c4 */
[----:B------:R-:W-:Y:S02]  /*9740*/  FFMA.FTZ R126, R243, R127, R126 ;  /* 0x0000007ff37e7223 */ /* 0x000fe4000001007e */
[----:B------:R-:W-:Y:S02]  /*9750*/  FFMA.FTZ R241, R26, -R241, R127 ;  /* 0x800000f11af17223 */ /* 0x000fe4000001007f */
[----:B------:R-:W-:Y:S02]  /*9760*/  FFMA.FTZ R129, R248, R126, R129 ;  /* 0x0000007ef8817223 */ /* 0x000fe40000010081 */
[----:B------:R-:W-:-:S02]  /*9770*/  FFMA.FTZ R240, R25, -R240, R126 ;  /* 0x800000f019f07223 */ /* 0x000fc4000001007e */
[----:B------:R-:W-:Y:S02]  /*9780*/  FFMA.FTZ R128, R191, R129, R128 ;  /* 0x00000081bf807223 */ /* 0x000fe40000010080 */
[----:B-1----:R-:W-:Y:S01]  /*9790*/  @P2 FFMA.FTZ R221, R222, R221, R223 ;  /* 0x000000dddedd2223 */ /* 0x002fe200000100df */
        /* <DEDUP_REMOVED lines=16> */
[----:B0-----:R-:W-:Y:S02]  /*98a0*/  FFMA.FTZ R125, R217, R125, R220 ;  /* 0x0000007dd97d7223 */ /* 0x001fe400000100dc */
[----:B------:R-:W-:Y:S02]  /*98b0*/  FFMA.FTZ R5, R5, R6, R212 ;  /* 0x0000000605057223 */ /* 0x000fe400000100d4 */
[----:B------:R-:W-:Y:S02]  /*98c0*/  FMUL.FTZ R124, R217, R124 ;  /* 0x0000007cd97c7220 */ /* 0x000fe40000410000 */
[----:B------:R-:W-:Y:S02]  /*98d0*/  FFMA.FTZ R4, R4, R5, R211 ;  /* 0x0000000504047223 */ /* 0x000fe400000100d3 */
[----:B------:R-:W-:-:S02]  /*98e0*/  FFMA.FTZ R199, R199, R194, R210 ;  /* 0x000000c2c7c77223 */ /* 0x000fc400000100d2 */
[----:B------:R-:W-:Y:S02]  /*98f0*/  FFMA.FTZ R3, R3, R4, R206 ;  /* 0x0000000403037223 */ /* 0x000fe400000100ce */
[----:B------:R-:W-:Y:S02]  /*9900*/  FFMA.FTZ R249, R249, R199, R208 ;  /* 0x000000c7f9f97223 */ /* 0x000fe400000100d0 */
[----:B------:R-:W-:Y:S02]  /*9910*/  FFMA.FTZ R0, R0, R3, R207 ;  /* 0x0000000300007223 */ /* 0x000fe400000100cf */
[----:B------:R-:W-:Y:S02]  /*9920*/  FFMA.FTZ R2, R2, R249, R209 ;  /* 0x000000f902027223 */ /* 0x000fe400000100d1 */
[----:B------:R-:W-:Y:S01]  /*9930*/  FFMA.FTZ R189, R189, R0, R204 ;  /* 0x00000000bdbd7223 */ /* 0x000fe200000100cc */
[----:B------:R-:W-:Y:S01]  /*9940*/  MOV R204, UR7 ;  /* 0x0000000700cc7c02 */ /* 0x000fe20008000f00 */
[----:B------:R-:W-:-:S02]  /*9950*/  FMUL.FTZ R229, R8, R101 ;  /* 0x0000006508e57220 */ /* 0x000fc40000410000 */
[----:B------:R-:W-:Y:S02]  /*9960*/  FFMA.FTZ R192, R192, R189, R205 ;  /* 0x000000bdc0c07223 */ /* 0x000fe400000100cd */
[----:B------:R0:W-:Y:S01]  /*9970*/  @!P5 STS.64 [R204.X8+0x2378], R124 ;  /* 0x0023787ccc00d388 */ /* 0x0001e20000008a00 */
[----:B------:R-:W-:Y:S02]  /*9980*/  FFMA.FTZ R190, R195, R2, R190 ;  /* 0x00000002c3be7223 */ /* 0x000fe400000100be */
        /* <DEDUP_REMOVED lines=8> */
[----:B0-----:R-:W-:Y:S01]  /*9a10*/  FMUL.FTZ R124, R243, R110 ;  /* 0x0000006ef37c7220 */ /* 0x001fe20000410000 */
[----:B------:R0:W-:Y:S01]  /*9a20*/  STS [R250.X4+0x86c], R205 ;  /* 0x00086ccdfa007388 */ /* 0x0001e20000004800 */
[----:B------:R-:W-:Y:S02]  /*9a30*/  FMUL.FTZ R125, R244, R111 ;  /* 0x0000006ff47d7220 */ /* 0x000fe40000410000 */
[----:B------:R-:W-:-:S02]  /*9a40*/  FMUL.FTZ R201, R248, R109 ;  /* 0x0000006df8c97220 */ /* 0x000fc40000410000 */
[----:B------:R-:W-:Y:S02]  /*9a50*/  FFMA.FTZ R198, R242, R125, RZ ;  /* 0x0000007df2c67223 */ /* 0x000fe400000100ff */
[----:B------:R-:W-:Y:S02]  /*9a60*/  FFMA.FTZ R193, R193, R190, R202 ;  /* 0x000000bec1c17223 */ /* 0x000fe400000100ca */
[----:B------:R-:W-:Y:S02]  /*9a70*/  FFMA.FTZ R198, R241, R124, R198 ;  /* 0x0000007cf1c67223 */ /* 0x000fe400000100c6 */
[----:B------:R-:W-:Y:S02]  /*9a80*/  FFMA.FTZ R239, R24, -R239, R129 ;  /* 0x800000ef18ef7223 */ /* 0x000fe40000010081 */
[----:B------:R-:W-:Y:S02]  /*9a90*/  FMUL.FTZ R202, R191, R108 ;  /* 0x0000006cbfca7220 */ /* 0x000fe40000410000 */
[----:B------:R-:W-:-:S02]  /*9aa0*/  FFMA.FTZ R198, R240, R201, R198 ;  /* 0x000000c9f0c67223 */ /* 0x000fc400000100c6 */
[----:B------:R-:W-:Y:S02]  /*9ab0*/  FMUL.FTZ R245, R10, R99 ;  /* 0x000000630af57220 */ /* 0x000fe40000410000 */
[----:B------:R-:W-:Y:S02]  /*9ac0*/  FFMA.FTZ R238, R23, -R238, R128 ;  /* 0x800000ee17ee7223 */ /* 0x000fe40000010080 */
[----:B-1----:R-:W-:Y:S02]  /*9ad0*/  FMUL.FTZ R207, R192, R106 ;  /* 0x0000006ac0cf7220 */ /* 0x002fe40000410000 */
[----:B0-----:R-:W-:Y:S02]  /*9ae0*/  FFMA.FTZ R205, R239, R202, R198 ;  /* 0x000000caefcd7223 */ /* 0x001fe400000100c6 */
[----:B------:R-:W-:Y:S02]  /*9af0*/  FMUL.FTZ R209, R32, R245 ;  /* 0x000000f520d17220 */ /* 0x000fe40000410000 */
[----:B------:R-:W-:-:S02]  /*9b00*/  FFMA.FTZ R237, R22, -R237, R131 ;  /* 0x800000ed16ed7223 */ /* 0x000fc40000010083 */
[----:B------:R-:W-:Y:S01]  /*9b10*/  FMUL.FTZ R204, R189, R104 ;  /* 0x00000068bdcc7220 */ /* 0x000fe20000410000 */
[----:B------:R0:W-:Y:S01]  /*9b20*/  STS [R250.X4+0x878], R209 ;  /* 0x000878d1fa007388 */ /* 0x0001e20000004800 */
[----:B------:R-:W-:Y:S02]  /*9b30*/  FFMA.FTZ R198, R238, R207, R205 ;  /* 0x000000cfeec67223 */ /* 0x000fe400000100cd */
[----:B------:R-:W-:Y:S02]  /*9b40*/  FFMA.FTZ R236, R21, -R236, R130 ;  /* 0x800000ec15ec7223 */ /* 0x000fe40000010082 */
[----:B------:R-:W-:Y:S02]  /*9b50*/  FFMA.FTZ R205, R237, R204, R198 ;  /* 0x000000ccedcd7223 */ /* 0x000fe400000100c6 */
[----:B------:R-:W-:Y:S02]  /*9b60*/  FMUL.FTZ R246, R9, R96 ;  /* 0x0000006009f67220 */ /* 0x000fe40000410000 */
[----:B------:R-:W-:-:S02]  /*9b70*/  FMUL.FTZ R206, R3, R102 ;  /* 0x0000006603ce7220 */ /* 0x000fc40000410000 */
[----:B0-----:R-:W-:Y:S02]  /*9b80*/  FMUL.FTZ R209, R0, R107 ;  /* 0x0000006b00d17220 */ /* 0x001fe40000410000 */
[----:B------:R-:W-:Y:S02]  /*9b90*/  FFMA.FTZ R235, R20, -R235, R133 ;  /* 0x800000eb14eb7223 */ /* 0x000fe40000010085 */
[----:B------:R-:W-:Y:S02]  /*9ba0*/  FFMA.FTZ R198, R236, R209, R205 ;  /* 0x000000d1ecc67223 */ /* 0x000fe400000100cd */
[----:B------:R-:W-:Y:S02]  /*9bb0*/  FMUL.FTZ R195, R11, R97 ;  /* 0x000000610bc37220 */ /* 0x000fe40000410000 */
[----:B------:R-:W-:Y:S02]  /*9bc0*/  FMUL.FTZ R203, R33, R246 ;  /* 0x000000f621cb7220 */ /* 0x000fe40000410000 */
[----:B------:R-:W-:-:S02]  /*9bd0*/  FMUL.FTZ R215, R4, R105 ;  /* 0x0000006904d77220 */ /* 0x000fc40000410000 */
[----:B------:R-:W-:Y:S01]  /*9be0*/  FFMA.FTZ R205, R235, R206, R198 ;  /* 0x000000ceebcd7223 */ /* 0x000fe200000100c6 */
[----:B------:R0:W-:Y:S01]  /*9bf0*/  STS [R250.X4+0x874], R203 ;  /* 0x000874cbfa007388 */ /* 0x0001e20000004800 */
[----:B------:R-:W-:Y:S02]  /*9c00*/  FFMA.FTZ R234, R19, -R234, R132 ;  /* 0x800000ea13ea7223 */ /* 0x000fe40000010084 */
[----:B------:R-:W-:Y:S02]  /*9c10*/  FMUL.FTZ R211, R30, R195 ;  /* 0x000000c31ed37220 */ /* 0x000fe40000410000 */
[----:B------:R-:W-:Y:S02]  /*9c20*/  FMUL.FTZ R208, R5, R100 ;  /* 0x0000006405d07220 */ /* 0x000fe40000410000 */
[----:B------:R-:W-:Y:S01]  /*9c30*/  FFMA.FTZ R198, R234, R215, R205 ;  /* 0x000000d7eac67223 */ /* 0x000fe200000100cd */
[----:B------:R1:W-:Y:S01]  /*9c40*/  STS [R250.X4+0x87c], R211 ;  /* 0x00087cd3fa007388 */ /* 0x0003e20000004800 */
[----:B------:R-:W-:-:S02]  /*9c50*/  FFMA.FTZ R233, R18, -R233, R197 ;  /* 0x800000e912e97223 */ /* 0x000fc400000100c5 */
[----:B0-----:R-:W-:Y:S02]  /*9c60*/  FMUL.FTZ R203, R6, R103 ;  /* 0x0000006706cb7220 */ /* 0x001fe40000410000 */
[----:B------:R-:W-:Y:S02]  /*9c70*/  FFMA.FTZ R198, R233, R208, R198 ;  /* 0x000000d0e9c67223 */ /* 0x000fe400000100c6 */
[----:B------:R-:W-:Y:S02]  /*9c80*/  FFMA.FTZ R232, R17, -R232, R194 ;  /* 0x800000e811e87223 */ /* 0x000fe400000100c2 */
[----:B------:R-:W-:Y:S02]  /*9c90*/  FMUL.FTZ R219, R37, R208 ;  /* 0x000000d025db7220 */ /* 0x000fe40000410000 */
[-C--:B-1----:R-:W-:Y:S02]  /*9ca0*/  FMUL.FTZ R211, R36, R203.reuse ;  /* 0x000000cb24d37220 */ /* 0x082fe40000410000 */
[----:B------:R-:W-:Y:S01]  /*9cb0*/  FFMA.FTZ R198, R232, R203, R198 ;  /* 0x000000cbe8c67223 */ /* 0x000fe200000100c6 */
[----:B------:R0:W-:Y:S01]  /*9cc0*/  STS [R250.X4+0x864], R219 ;  /* 0x000864dbfa007388 */ /* 0x0001e20000004800 */
[----:B------:R-:W-:-:S02]  /*9cd0*/  FMUL.FTZ R203, R44, R201 ;  /* 0x000000c92ccb7220 */ /* 0x000fc40000410000 */
[----:B------:R-:W-:Y:S01]  /*9ce0*/  FMUL.FTZ R217, R38, R215 ;  /* 0x000000d726d97220 */ /* 0x000fe20000410000 */
[----:B------:R1:W-:Y:S01]  /*9cf0*/  STS [R250.X4+0x868], R211 ;  /* 0x000868d3fa007388 */ /* 0x0003e20000004800 */
[----:B------:R-:W-:Y:S01]  /*9d00*/  FMUL.FTZ R213, R39, R206 ;  /* 0x000000ce27d57220 */ /* 0x000fe20000410000 */
[----:B------:R-:W-:Y:S01]  /*9d10*/  IADD3 R215, R184, 0x1c0, RZ ;  /* 0x000001c0b8d77810 */ /* 0x000fe20007ffe0ff */
[----:B------:R-:W-:Y:S01]  /*9d20*/  FMUL.FTZ R207, R42, R207 ;  /* 0x000000cf2acf7220 */ /* 0x000fe20000410000 */
[----:B------:R2:W-:Y:S01]  /*9d30*/  STS [R250.X4+0x860], R217 ;  /* 0x000860d9fa007388 */ /* 0x0005e20000004800 */
[----:B------:R-:W-:Y:S01]  /*9d40*/  FMUL.FTZ R205, R43, R202 ;  /* 0x000000ca2bcd7220 */ /* 0x000fe20000410000 */
[----:B0-----:R-:W-:Y:S01]  /*9d50*/  IADD3 R219, R184, 0x140, RZ ;  /* 0x00000140b8db7810 */ /* 0x001fe20007ffe0ff */
[----:B------:R-:W-:Y:S01]  /*9d60*/  FMUL.FTZ R201, R45, R124 ;  /* 0x0000007c2dc97220 */ /* 0x000fe20000410000 */
[----:B------:R0:W-:Y:S01]  /*9d70*/  STS [R250.X4+0x85c], R213 ;  /* 0x00085cd5fa007388 */ /* 0x0001e20000004800 */
[----:B------:R-:W-:Y:S01]  /*9d80*/  FMUL.FTZ R125, R46, R125 ;  /* 0x0000007d2e7d7220 */ /* 0x000fe20000410000 */
[----:B------:R-:W-:Y:S01]  /*9d90*/  LEA.HI.SX32 R219, R219, R184, 0x1b ;  /* 0x000000b8dbdb7211 */ /* 0x000fe200078fdaff */
[----:B-1----:R-:W-:Y:S01]  /*9da0*/  FMUL.FTZ R211, R40, R209 ;  /* 0x000000d128d37220 */ /* 0x002fe20000410000 */
[----:B------:R1:W-:Y:S01]  /*9db0*/  STS [R250.X4+0x850], R207 ;  /* 0x000850cffa007388 */ /* 0x0003e20000004800 */
[----:B------:R-:W-:Y:S01]  /*9dc0*/  FMUL.FTZ R209, R41, R204 ;  /* 0x000000cc29d17220 */ /* 0x000fe20000410000 */
[----:B--2---:R-:W-:Y:S01]  /*9dd0*/  IADD3 R217, R184, 0x180, RZ ;  /* 0x00000180b8d97810 */ /* 0x004fe20007ffe0ff */
[----:B------:R-:W-:Y:S01]  /*9de0*/  FFMA.FTZ R231, R14, -R231, R199 ;  /* 0x800000e70ee77223 */ /* 0x000fe200000100c7 */
[----:B------:R2:W-:Y:S01]  /*9df0*/  STS [R250.X4+0x858], R211 ;  /* 0x000858d3fa007388 */ /* 0x0005e20000004800 */
[----:B------:R-:W-:Y:S01]  /*9e00*/  FFMA.FTZ R230, R15, -R230, R249 ;  /* 0x800000e60fe67223 */ /* 0x000fe200000100f9 */
[----:B0-----:R-:W-:Y:S01]  /*9e10*/  IADD3 R213, R184, 0x1e0, RZ ;  /* 0x000001e0b8d57810 */ /* 0x001fe20007ffe0ff */
[----:B------:R-:W-:Y:S01]  /*9e20*/  FFMA.FTZ R198, R231, R200, R198 ;  /* 0x000000c8e7c67223 */ /* 0x000fe200000100c6 */
[----:B------:R0:W-:Y:S01]  /*9e30*/  STS [R250.X4+0x854], R209 ;  /* 0x000854d1fa007388 */ /* 0x0001e20000004800 */
[-C--:B------:R-:W-:Y:S01]  /*9e40*/  LEA.HI.SX32 R217, R217, R184.reuse, 0x1b ;  /* 0x000000b8d9d97211 */ /* 0x080fe200078fdaff */
[----:B------:R-:W-:Y:S01]  /*9e50*/  FMUL.FTZ R127, R94, R127 ;  /* 0x0000007f5e7f7220 */ /* 0x000fe20000410000 */
[----:B-1----:R-:W-:Y:S01]  /*9e60*/  IADD3 R207, R184, 0x60, RZ ;  /* 0x00000060b8cf7810 */ /* 0x002fe20007ffe0ff */
[----:B------:R1:W-:Y:S01]  /*9e70*/  STS [R250.X4+0x84c], R205 ;  /* 0x00084ccdfa007388 */ /* 0x0003e20000004800 */
[-C--:B------:R-:W-:Y:S01]  /*9e80*/  LEA.HI.SX32 R215, R215, R184.reuse, 0x1b ;  /* 0x000000b8d7d77211 */ /* 0x080fe200078fdaff */
[----:B------:R-:W-:Y:S01]  /*9e90*/  FFMA.FTZ R229, R230, R229, R198 ;  /* 0x000000e5e6e57223 */ /* 0x000fe200000100c6 */
[----:B--2---:R-:W-:Y:S01]  /*9ea0*/  IADD3 R211, R184, 0xe0, RZ ;  /* 0x000000e0b8d37810 */ /* 0x004fe20007ffe0ff */
[----:B------:R2:W-:Y:S01]  /*9eb0*/  STS [R250.X4+0x848], R203 ;  /* 0x000848cbfa007388 */ /* 0x0005e20000004800 */
[-C--:B------:R-:W-:Y:S01]  /*9ec0*/  LEA.HI.SX32 R226, R207, R184.reuse, 0x1b ;  /* 0x000000b8cfe27211 */ /* 0x080fe200078fdaff */
[----:B------:R-:W-:Y:S01]  /*9ed0*/  FMUL.FTZ R133, R88, R133 ;  /* 0x0000008558857220 */ /* 0x000fe20000410000 */
[----:B0-----:R-:W-:Y:S01]  /*9ee0*/  IADD3 R209, R184, 0xa0, RZ ;  /* 0x000000a0b8d17810 */ /* 0x001fe20007ffe0ff */
[----:B------:R0:W-:Y:S01]  /*9ef0*/  STS [R250.X4+0x844], R201 ;  /* 0x000844c9fa007388 */ /* 0x0001e20000004800 */
[-C--:B------:R-:W-:Y:S01]  /*9f00*/  LEA.HI.SX32 R222, R211, R184.reuse, 0x1b ;  /* 0x000000b8d3de7211 */ /* 0x080fe200078fdaff */
[----:B------:R-:W-:Y:S01]  /*9f10*/  FMUL.FTZ R197, R86, R197 ;  /* 0x000000c556c57220 */ /* 0x000fe20000410000 */
[C---:B-1----:R-:W-:Y:S01]  /*9f20*/  IADD3 R205, R184.reuse, 0x20, RZ ;  /* 0x00000020b8cd7810 */ /* 0x042fe20007ffe0ff */
[----:B------:R1:W-:Y:S01]  /*9f30*/  STS [R250.X4+0x840], R125 ;  /* 0x0008407dfa007388 */ /* 0x0003e20000004800 */
[----:B------:R-:W-:Y:S01]  /*9f40*/  LEA.HI.SX32 R224, R209, R184, 0x1b ;  /* 0x000000b8d1e07211 */ /* 0x000fe200078fdaff */
[----:B------:R-:W-:Y:S01]  /*9f50*/  FMUL.FTZ R251, R93, R126 ;  /* 0x0000007e5dfb7220 */ /* 0x000fe20000410000 */
[----:B--2---:R-:W-:Y:S01]  /*9f60*/  IADD3 R203, R184, 0x1a0, RZ ;  /* 0x000001a0b8cb7810 */ /* 0x004fe20007ffe0ff */
[----:B------:R-:W-:Y:S01]  /*9f70*/  BAR.SYNC.DEFER_BLOCKING 0x0 ;  /* 0x0000000000007b1d */ /* 0x000fe20000010000 */
[-C--:B------:R-:W-:Y:S01]  /*9f80*/  LEA.HI.SX32 R228, R205, R184.reuse, 0x1b ;  /* 0x000000b8cde47211 */ /* 0x080fe200078fdaff */
[----:B------:R-:W-:Y:S01]  /*9f90*/  FMUL.FTZ R129, R92, R129 ;  /* 0x000000815c817220 */ /* 0x000fe20000410000 */
[----:B0-----:R-:W-:Y:S01]  /*9fa0*/  IADD3 R201, R184, 0x120, RZ ;  /* 0x00000120b8c97810 */ /* 0x001fe20007ffe0ff */
[----:B------:R-:W-:Y:S01]  /*9fb0*/  FMUL.FTZ R131, R90, R131 ;  /* 0x000000835a837220 */ /* 0x000fe20000410000 */
[----:B------:R-:W-:Y:S01]  /*9fc0*/  LEA.HI.SX32 R216, R203, R184, 0x1b ;  /* 0x000000b8cbd87211 */ /* 0x000fe200078fdaff */
[----:B------:R-:W-:Y:S01]  /*9fd0*/  FMUL.FTZ R130, R89, R130 ;  /* 0x0000008259827220 */ /* 0x000fe20000410000 */
[----:B-1----:R-:W-:Y:S01]  /*9fe0*/  IADD3 R125, R184, 0x160, RZ ;  /* 0x00000160b87d7810 */ /* 0x002fe20007ffe0ff */
[----:B------:R-:W-:Y:S01]  /*9ff0*/  FMUL.FTZ R199, R84, R199 ;  /* 0x000000c754c77220 */ /* 0x000fe20000410000 */
[----:B------:R-:W-:Y:S01]  /*a000*/  LEA.HI.SX32 R220, R201, R184, 0x1b ;  /* 0x000000b8c9dc7211 */ /* 0x000fe200078fdaff */
[----:B------:R-:W-:Y:S01]  /*a010*/  FMUL.FTZ R128, R91, R128 ;  /* 0x000000805b807220 */ /* 0x000fe20000410000 */
[----:B------:R-:W-:Y:S01]  /*a020*/  LEA.HI.SX32 R218, R125, R184, 0x1b ;  /* 0x000000b87dda7211 */ /* 0x000fe200078fdaff */
[----:B------:R-:W-:Y:S01]  /*a030*/  FMUL.FTZ R125, R95, R196 ;  /* 0x000000c45f7d7220 */ /* 0x000fe20000410000 */
[-C--:B------:R-:W-:Y:S01]  /*a040*/  LEA.HI.SX32 R214, R213, R184.reuse, 0x1b ;  /* 0x000000b8d5d67211 */ /* 0x080fe200078fdaff */
[----:B------:R-:W-:Y:S01]  /*a050*/  FMUL.FTZ R249, R82, R249 ;  /* 0x000000f952f97220 */ /* 0x000fe20000410000 */
[----:B------:R-:W-:Y:S01]  /*a060*/  MOV R126, R184 ;  /* 0x000000b8007e7202 */ /* 0x000fe20000000f00 */
        /* <DEDUP_REMOVED lines=25> */
[----:B-1----:R-:W-:-:S03]  /*a200*/  IMAD.U32 R197, RZ, RZ, UR37 ;  /* 0x00000025ffc57e24 */ /* 0x002fc6000f8e00ff */
[----:B------:R1:W-:Y:S01]  /*a210*/  STS [R250.X4+0x10bc], R133 ;  /* 0x0010bc85fa007388 */ /* 0x0003e20000004800 */
[----:B--2---:R-:W-:-:S03]  /*a220*/  HFMA2.MMA R127, -RZ, RZ, 0, 0 ;  /* 0x00000000ff7f7435 */ /* 0x004fc600000001ff */
[----:B------:R2:W-:Y:S01]  /*a230*/  STS [R250.X4+0x108c], R129 ;  /* 0x00108c81fa007388 */ /* 0x0005e20000004800 */
[----:B---3--:R-:W-:-:S03]  /*a240*/  MOV R125, UR37 ;  /* 0x00000025007d7c02 */ /* 0x008fc60008000f00 */
[----:B------:R3:W-:Y:S01]  /*a250*/  STS [R250.X4+0x1094], R131 ;  /* 0x00109483fa007388 */ /* 0x0007e20000004800 */
[----:B-1----:R-:W-:Y:S02]  /*a260*/  IMAD.U32 R133, RZ, RZ, UR39 ;  /* 0x00000027ff857e24 */ /* 0x002fe4000f8e00ff */
[----:B------:R-:W-:Y:S01]  /*a270*/  IMAD.WIDE.U32 R124, R125, c[0x0][0x298], R126 ;  /* 0x0000a6007d7c7a25 */ /* 0x000fe200078e007e */
[----:B------:R-:W-:Y:S02]  /*a280*/  STS [R250.X4+0x1098], R130 ;  /* 0x00109882fa007388 */ /* 0x000fe40000004800 */
[----:B------:R-:W-:Y:S01]  /*a290*/  IADD3 R194, -R133, c[0x0][0x168], -R184 ;  /* 0x00005a0085c27a10 */ /* 0x000fe20007ffe9b8 */
[----:B--2---:R-:W-:Y:S01]  /*a2a0*/  FMUL.FTZ R129, R83, R2 ;  /* 0x0000000253817220 */ /* 0x004fe20000410000 */
[----:B------:R-:W-:Y:S01]  /*a2b0*/  IADD3 R125, R125, UR18, RZ ;  /* 0x000000127d7d7c10 */ /* 0x000fe2000fffe0ff */
[----:B---3--:R-:W-:Y:S01]  /*a2c0*/  FMUL.FTZ R131, R81, R190 ;  /* 0x000000be51837220 */ /* 0x008fe20000410000 */
[----:B------:R-:W-:Y:S01]  /*a2d0*/  ISETP.GE.AND P0, PT, R194, 0x1, PT ;  /* 0x00000001c200780c */ /* 0x000fe20003f06270 */
[----:B------:R-:W-:Y:S01]  /*a2e0*/  IMAD.WIDE.U32 R126, R197, c[0x0][0x2b8], R126 ;  /* 0x0000ae00c57e7a25 */ /* 0x000fe200078e007e */
[----:B------:R1:W-:Y:S03]  /*a2f0*/  STS [R250.X4+0x10b4], R129 ;  /* 0x0010b481fa007388 */ /* 0x0003e60000004800 */
[----:B------:R-:W-:Y:S01]  /*a300*/  IMAD.WIDE.U32 R124, R188, c[0x0][0x2a0], R124 ;  /* 0x0000a800bc7c7a25 */ /* 0x000fe200078e007c */
[----:B------:R2:W-:Y:S01]  /*a310*/  STS [R250.X4+0x10b8], R131 ;  /* 0x0010b883fa007388 */ /* 0x0005e20000004800 */
[----:B------:R-:W-:-:S03]  /*a320*/  IADD3 R127, R127, UR20, RZ ;  /* 0x000000147f7f7c10 */ /* 0x000fc6000fffe0ff */
[----:B------:R3:W-:Y:S01]  /*a330*/  STS [R250.X4+0x10ac], R199 ;  /* 0x0010acc7fa007388 */ /* 0x0007e20000004800 */
[----:B------:R-:W-:Y:S01]  /*a340*/  IADD3 R132, P1, R124, UR39, RZ ;  /* 0x000000277c847c10 */ /* 0x000fe2000ff3e0ff */
[C---:B-1----:R-:W-:Y:S02]  /*a350*/  IMAD R129, R187.reuse, c[0x0][0x2a0], RZ ;  /* 0x0000a800bb817a24 */ /* 0x042fe400078e02ff */
[C---:B------:R-:W-:Y:S01]  /*a360*/  IMAD.WIDE.U32 R126, R188.reuse, c[0x0][0x2c0], R126 ;  /* 0x0000b000bc7e7a25 */ /* 0x040fe200078e007e */
[----:B------:R1:W-:Y:S03]  /*a370*/  STS [R250.X4+0x1088], R251 ;  /* 0x001088fbfa007388 */ /* 0x0003e60000004800 */
[----:B--2---:R-:W-:Y:S01]  /*a380*/  IMAD R131, R187, c[0x0][0x2c0], RZ ;  /* 0x0000b000bb837a24 */ /* 0x004fe200078e02ff */
[----:B------:R1:W-:Y:S01]  /*a390*/  STS [R250.X4+0x1090], R128 ;  /* 0x00109080fa007388 */ /* 0x0003e20000004800 */
[----:B------:R-:W-:Y:S01]  /*a3a0*/  IMAD R129, R188, c[0x0][0x2a4], R129 ;  /* 0x0000a900bc817a24 */ /* 0x000fe200078e0281 */
[----:B------:R-:W-:Y:S01]  /*a3b0*/  IADD3 R130, P2, R126, UR39, RZ ;  /* 0x000000277e827c10 */ /* 0x000fe2000ff5e0ff */
[----:B------:R-:W-:Y:S01]  /*a3c0*/  IMAD R131, R188, c[0x0][0x2c4], R131 ;  /* 0x0000b100bc837a24 */ /* 0x000fe200078e0283 */
[----:B------:R1:W-:Y:S02]  /*a3d0*/  STS [R250.X4+0x10b0], R249 ;  /* 0x0010b0f9fa007388 */ /* 0x0003e40000004800 */
[----:B---3--:R-:W-:-:S02]  /*a3e0*/  IADD3 R199, R125, R129, RZ ;  /* 0x000000817dc77210 */ /* 0x008fc40007ffe0ff */
[----:B------:R-:W-:Y:S02]  /*a3f0*/  IADD3 R197, R127, R131, RZ ;  /* 0x000000837fc57210 */ /* 0x000fe40007ffe0ff */
[----:B------:R-:W-:Y:S02]  /*a400*/  IADD3.X R133, R199, UR40, RZ, P1, !PT ;  /* 0x00000028c7857c10 */ /* 0x000fe40008ffe4ff */
[----:B------:R-:W-:Y:S01]  /*a410*/  IADD3.X R131, R197, UR40, RZ, P2, !PT ;  /* 0x00000028c5837c10 */ /* 0x000fe200097fe4ff */
[----:B------:R-:W-:Y:S06]  /*a420*/  BAR.SYNC.DEFER_BLOCKING 0x0 ;  /* 0x0000000000007b1d */ /* 0x000fec0000010000 */
[----:B------:R-:W-:Y:S05]  /*a430*/  @!P0 BRA `(.L_x_5725) ;  /* 0x0000012000008947 */ /* 0x000fea0003800000 */
[----:B01--4-:R-:W0:Y:S01]  /*a440*/  LDS R247, [R247.X4+0x1080] ;  /* 0x00108000f7f77984 */ /* 0x013e220000004800 */
        /* <DEDUP_REMOVED lines=17> */
.L_x_5725:
[----:B01--4-:R-:W-:Y:S05]  /*a560*/  BSYNC B0 ;  /* 0x0000000000007941 */ /* 0x013fea0003800000 */
.L_x_5724:
[----:B------:R0:W1:Y:S01]  /*a570*/  LDS R133, [R228.X4+0x1100] ;  /* 0x00110000e4857984 */ /* 0x0000620000004800 */
[C---:B------:R-:W-:Y:S01]  /*a580*/  LEA R128, P0, R124.reuse, c[0x0][0x318], 0x2 ;  /* 0x0000c6007c807a11 */ /* 0x040fe200078010ff */
        /* <DEDUP_REMOVED lines=14> */
[----:B------:R-:W-:Y:S01]  /*a670*/  MOV R127, UR23 ;  /* 0x00000017007f7c02 */ /* 0x000fe20008000f00 */
[----:B------:R-:W-:-:S02]  /*a680*/  UIMAD UR20, UR22, UR20, URZ ;  /* 0x00000014161472a4 */ /* 0x000fc4000f8e023f */
[----:B------:R-:W-:Y:S01]  /*a690*/  UIMAD UR18, UR41, UR19, UR18 ;  /* 0x00000013291272a4 */ /* 0x000fe2000f8e0212 */
[----:B------:R-:W-:Y:S01]  /*a6a0*/  IMAD.WIDE R130, R131, 0x4, R128 ;  /* 0x0000000483827825 */ /* 0x000fe200078e0280 */
[----:B------:R-:W-:-:S03]  /*a6b0*/  UIMAD UR20, UR41, UR21, UR20 ;  /* 0x00000015291472a4 */ /* 0x000fc6000f8e0214 */
        /* <DEDUP_REMOVED lines=9> */
.L_x_5727:
[----:B0-----:R-:W-:Y:S05]  /*a750*/  BSYNC B0 ;  /* 0x0000000000007941 */ /* 0x001fea0003800000 */
.L_x_5726:
[----:B------:R-:W0:Y:S01]  /*a760*/  LDS R227, [R227.X4+0x1180] ;  /* 0x00118000e3e37984 */ /* 0x000e220000004800 */
[----:B------:R-:W-:Y:S01]  /*a770*/  USHF.L.U32 UR19, UR34, 0x2, URZ ;  /* 0x0000000222137899 */ /* 0x000fe2000800063f */
[----:B------:R-:W-:Y:S01]  /*a780*/  FFMA.FTZ R190, R13, -R28, R190 ;  /* 0x8000001c0dbe7223 */ /* 0x000fe200000100be */
[----:B------:R-:W-:Y:S01]  /*a790*/  USHF.L.U64.HI UR21, UR34, 0x2, UR35 ;  /* 0x0000000222157899 */ /* 0x000fe20008010223 */
[----:B------:R-:W-:Y:S01]  /*a7a0*/  FFMA.FTZ R126, R16, -R29, R193 ;  /* 0x8000001d107e7223 */ /* 0x000fe200000100c1 */
[----:B------:R-:W-:Y:S01]  /*a7b0*/  BSSY B0, `(.L_x_5728) ;  /* 0x0000015000007945 */ /* 0x000fe20003800000 */
[----:B------:R-:W-:Y:S01]  /*a7c0*/  FFMA.FTZ R2, R12, -R31, R2 ;  /* 0x8000001f0c027223 */ /* 0x000fe20000010002 */
[----:B------:R-:W-:Y:S01]  /*a7d0*/  IADD3 R28, P0, R128, UR19, RZ ;  /* 0x00000013801c7c10 */ /* 0x000fe2000ff1e0ff */
[----:B------:R-:W-:Y:S01]  /*a7e0*/  FMUL.FTZ R128, R126, R195 ;  /* 0x000000c37e807220 */ /* 0x000fe20000410000 */
[----:B------:R-:W-:Y:S01]  /*a7f0*/  IADD3 R124, P1, R124, UR19, RZ ;  /* 0x000000137c7c7c10 */ /* 0x000fe2000ff3e0ff */
[----:B------:R-:W-:Y:S01]  /*a800*/  FFMA.FTZ R229, R2, R246, R229 ;  /* 0x000000f602e57223 */ /* 0x000fe200000100e5 */
[----:B------:R-:W-:-:S02]  /*a810*/  IADD3.X R29, R129, UR21, RZ, P0, !PT ;  /* 0x00000015811d7c10 */ /* 0x000fc400087fe4ff */
[----:B------:R-:W-:Y:S01]  /*a820*/  ISETP.GE.AND P0, PT, R194, 0x41, PT ;  /* 0x00000041c200780c */ /* 0x000fe20003f06270 */
[----:B------:R-:W-:Y:S01]  /*a830*/  FFMA.FTZ R127, R190, R245, R229 ;  /* 0x000000f5be7f7223 */ /* 0x000fe200000100e5 */
[----:B------:R-:W-:Y:S02]  /*a840*/  MOV R31, UR41 ;  /* 0x00000029001f7c02 */ /* 0x000fe40008000f00 */
[----:B------:R-:W-:Y:S01]  /*a850*/  IADD3.X R125, R125, UR21, RZ, P1, !PT ;  /* 0x000000157d7d7c10 */ /* 0x000fe20008ffe4ff */
[----:B------:R-:W-:Y:S01]  /*a860*/  FADD.FTZ R127, R127, R128 ;  /* 0x000000807f7f7221 */ /* 0x000fe20000010000 */
[----:B------:R-:W-:Y:S01]  /*a870*/  MOV R129, UR41 ;  /* 0x0000002900817c02 */ /* 0x000fe20008000f00 */
[----:B------:R-:W-:Y:S01]  /*a880*/  IMAD.WIDE.U32 R28, R31, c[0x0][0x2b0], R28 ;  /* 0x0000ac001f1c7a25 */ /* 0x000fe200078e001c */
[----:B------:R-:W-:-:S03]  /*a890*/  ISETP.GE.AND P6, PT, R194, 0x61, PT ;  /* 0x00000061c200780c */ /* 0x000fc60003fc6270 */
[----:B------:R-:W-:Y:S01]  /*a8a0*/  IMAD.WIDE.U32 R124, R129, c[0x0][0x2d0], R124 ;  /* 0x0000b400817c7a25 */ /* 0x000fe200078e007c */
[----:B------:R-:W-:-:S04]  /*a8b0*/  IADD3 R29, R29, UR18, RZ ;  /* 0x000000121d1d7c10 */ /* 0x000fc8000fffe0ff */
[----:B------:R-:W-:Y:S01]  /*a8c0*/  IADD3 R125, R125, UR20, RZ ;  /* 0x000000147d7d7c10 */ /* 0x000fe2000fffe0ff */
[----:B------:R-:W-:Y:S05]  /*a8d0*/  @!P0 BRA `(.L_x_5729) ;  /* 0x0000002000008947 */ /* 0x000fea0003800000 */
[----:B------:R2:W-:Y:S04]  /*a8e0*/  RED.E.ADD.F32.FTZ.RN.STRONG.GPU [R28.64+-0x700], R211 ;  /* 0xfff900d31c00798e */ /* 0x0005e8000c10e7a0 */
[----:B0-----:R2:W-:Y:S02]  /*a8f0*/  RED.E.ADD.F32.FTZ.RN.STRONG.GPU [R124.64+-0x700], R227 ;  /* 0xfff900e37c00798e */ /* 0x0015e4000c10e7a0 */
.L_x_5729:
[----:B------:R-:W-:Y:S05]  /*a900*/  BSYNC B0 ;  /* 0x0000000000007941 */ /* 0x000fea0003800000 */
.L_x_5728:
[----:B------:R3:W4:Y:S01]  /*a910*/  LDS R31, [R226.X4+0x1200] ;  /* 0x00120000e21f7984 */ /* 0x0007220000004800 */
        /* <DEDUP_REMOVED lines=8> */
[----:B---3--:R3:W-:Y:S04]  /*a9a0*/  RED.E.ADD.F32.FTZ.RN.STRONG.GPU [R28.64+-0x680], R210 ;  /* 0xfff980d21c00798e */ /* 0x0087e8000c10e7a0 */
[----:B----4-:R3:W-:Y:S02]  /*a9b0*/  RED.E.ADD.F32.FTZ.RN.STRONG.GPU [R124.64+-0x680], R31 ;  /* 0xfff9801f7c00798e */ /* 0x0107e4000c10e7a0 */
.L_x_5731:
[----:B---3--:R-:W-:Y:S05]  /*a9c0*/  BSYNC B0 ;  /* 0x0000000000007941 */ /* 0x008fea0003800000 */
.L_x_5730:
[----:B------:R-:W3:Y:S01]  /*a9d0*/  LDS R225, [R225.X4+0x1280] ;  /* 0x00128000e1e17984 */ /* 0x000ee20000004800 */
[----:B------:R-:W-:Y:S01]  /*a9e0*/  BSSY B0, `(.L_x_5732) ;  /* 0x0000004000007945 */ /* 0x000fe20003800000 */
[----:B------:R-:W-:Y:S05]  /*a9f0*/  @!P1 BRA `(.L_x_5733) ;  /* 0x0000002000009947 */ /* 0x000fea0003800000 */
[----:B------:R2:W-:Y:S04]  /*aa00*/  RED.E.ADD.F32.FTZ.RN.STRONG.GPU [R28.64+-0x600], R209 ;  /* 0xfffa00d11c00798e */ /* 0x0005e8000c10e7a0 */
[----:B---3--:R2:W-:Y:S02]  /*aa10*/  RED.E.ADD.F32.FTZ.RN.STRONG.GPU [R124.64+-0x600], R225 ;  /* 0xfffa00e17c00798e */ /* 0x0085e4000c10e7a0 */
.L_x_5733:
[----:B------:R-:W-:Y:S05]  /*aa20*/  BSYNC B0 ;  /* 0x0000000000007941 */ /* 0x000fea0003800000 */
.L_x_5732:
[----:B----4-:R4:W2:Y:S01]  /*aa30*/  LDS R31, [R224.X4+0x1300] ;  /* 0x00130000e01f7984 */ /* 0x0108a20000004800 */
[----:B------:R-:W-:Y:S01]  /*aa40*/  BSSY B0, `(.L_x_5734) ;  /* 0x0000004000007945 */ /* 0x000fe20003800000 */
[----:B------:R-:W-:Y:S05]  /*aa50*/  @!P2 BRA `(.L_x_5735) ;  /* 0x000000200000a947 */ /* 0x000fea0003800000 */
[----:B------:R4:W-:Y:S04]  /*aa60*/  RED.E.ADD.F32.FTZ.RN.STRONG.GPU [R28.64+-0x580], R208 ;  /* 0xfffa80d01c00798e */ /* 0x0009e8000c10e7a0 */
[----:B--2---:R4:W-:Y:S02]  /*aa70*/  RED.E.ADD.F32.FTZ.RN.STRONG.GPU [R124.64+-0x580], R31 ;  /* 0xfffa801f7c00798e */ /* 0x0049e4000c10e7a0 */
.L_x_5735:
[----:B------:R-:W-:Y:S05]  /*aa80*/  BSYNC B0 ;  /* 0x0000000000007941 */ /* 0x000fea0003800000 */
.L_x_5734:
[----:B------:R-:W4:Y:S01]  /*aa90*/  LDS R223, [R223.X4+0x1380] ;  /* 0x00138000dfdf7984 */ /* 0x000f220000004800 */
[----:B------:R-:W-:Y:S01]  /*aaa0*/  BSSY B0, `(.L_x_5736) ;  /* 0x0000004000007945 */ /* 0x000fe20003800000 */
[----:B------:R-:W-:Y:S05]  /*aab0*/  @!P3 BRA `(.L_x_5737) ;  /* 0x000000200000b947 */ /* 0x000fea0003800000 */
[----:B------:R4:W-:Y:S04]  /*aac0*/  RED.E.ADD.F32.FTZ.RN.STRONG.GPU [R28.64+-0x500], R207 ;  /* 0xfffb00cf1c00798e */ /* 0x0009e8000c10e7a0 */
[----:B----4-:R4:W-:Y:S02]  /*aad0*/  RED.E.ADD.F32.FTZ.RN.STRONG.GPU [R124.64+-0x500], R223 ;  /* 0xfffb00df7c00798e */ /* 0x0109e4000c10e7a0 */
.L_x_5737:
[----:B------:R-:W-:Y:S05]  /*aae0*/  BSYNC B0 ;  /* 0x0000000000007941 */ /* 0x000fea0003800000 */
.L_x_5736:
[----:B--2-4-:R2:W4:Y:S01]  /*aaf0*/  LDS R31, [R222.X4+0x1400] ;  /* 0x00140000de1f7984 */ /* 0x0145220000004800 */
[----:B------:R-:W-:Y:S01]  /*ab00*/  BSSY B0, `(.L_x_5738) ;  /* 0x0000004000007945 */ /* 0x000fe20003800000 */
[----:B------:R-:W-:Y:S05]  /*ab10*/  @!P4 BRA `(.L_x_5739) ;  /* 0x000000200000c947 */ /* 0x000fea0003800000 */
[----:B------:R2:W-:Y:S04]  /*ab20*/  RED.E.ADD.F32.FTZ.RN.STRONG.GPU [R28.64+-0x480], R206 ;  /* 0xfffb80ce1c00798e */ /* 0x0005e8000c10e7a0 */
[----:B----4-:R2:W-:Y:S02]  /*ab30*/  RED.E.ADD.F32.FTZ.RN.STRONG.GPU [R124.64+-0x480], R31 ;  /* 0xfffb801f7c00798e */ /* 0x0105e4000c10e7a0 */
.L_x_5739:
[----:B------:R-:W-:Y:S05]  /*ab40*/  BSYNC B0 ;  /* 0x0000000000007941 */ /* 0x000fea0003800000 */
.L_x_5738:
[----:B------:R-:W2:Y:S01]  /*ab50*/  LDS R221, [R221.X4+0x1480] ;  /* 0x00148000dddd7984 */ /* 0x000ea20000004800 */
[----:B------:R-:W-:Y:S01]  /*ab60*/  BSSY B0, `(.L_x_5740) ;  /* 0x0000004000007945 */ /* 0x000fe20003800000 */
[----:B------:R-:W-:Y:S05]  /*ab70*/  @!P5 BRA `(.L_x_5741) ;  /* 0x000000200000d947 */ /* 0x000fea0003800000 */
[----:B------:R4:W-:Y:S04]  /*ab80*/  RED.E.ADD.F32.FTZ.RN.STRONG.GPU [R28.64+-0x400], R205 ;  /* 0xfffc00cd1c00798e */ /* 0x0009e8000c10e7a0 */
[----:B--2---:R4:W-:Y:S02]  /*ab90*/  RED.E.ADD.F32.FTZ.RN.STRONG.GPU [R124.64+-0x400], R221 ;  /* 0xfffc00dd7c00798e */ /* 0x0049e4000c10e7a0 */
.L_x_5741:
[----:B------:R-:W-:Y:S05]  /*aba0*/  BSYNC B0 ;  /* 0x0000000000007941 */ /* 0x000fea0003800000 */
.L_x_5740:
[----:B--2-4-:R2:W4:Y:S01]  /*abb0*/  LDS R31, [R220.X4+0x1500] ;  /* 0x00150000dc1f7984 */ /* 0x0145220000004800 */
        /* <DEDUP_REMOVED lines=10> */
.L_x_5743:
[----:B--2---:R-:W-:Y:S05]  /*ac60*/  BSYNC B0 ;  /* 0x0000000000007941 */ /* 0x004fea0003800000 */
.L_x_5742:
[----:B------:R-:W2:Y:S01]  /*ac70*/  LDS R219, [R219.X4+0x1580] ;  /* 0x00158000dbdb7984 */ /* 0x000ea20000004800 */
[----:B------:R-:W-:Y:S01]  /*ac80*/  BSSY B0, `(.L_x_5744) ;  /* 0x0000004000007945 */ /* 0x000fe20003800000 */
[----:B------:R-:W-:Y:S05]  /*ac90*/  @!P1 BRA `(.L_x_5745) ;  /* 0x0000002000009947 */ /* 0x000fea0003800000 */
[----:B------:R4:W-:Y:S04]  /*aca0*/  RED.E.ADD.F32.FTZ.RN.STRONG.GPU [R28.64+-0x300], R203 ;  /* 0xfffd00cb1c00798e */ /* 0x0009e8000c10e7a0 */
[----:B--2---:R4:W-:Y:S02]  /*acb0*/  RED.E.ADD.F32.FTZ.RN.STRONG.GPU [R124.64+-0x300], R219 ;  /* 0xfffd00db7c00798e */ /* 0x0049e4000c10e7a0 */
.L_x_5745:
[----:B------:R-:W-:Y:S05]  /*acc0*/  BSYNC B0 ;  /* 0x0000000000007941 */ /* 0x000fea0003800000 */
.L_x_5744:
[----:B----4-:R4:W3:Y:S01]  /*acd0*/  LDS R31, [R218.X4+0x1600] ;  /* 0x00160000da1f7984 */ /* 0x0108e20000004800 */
[----:B------:R-:W-:Y:S01]  /*ace0*/  BSSY B0, `(.L_x_5746) ;  /* 0x0000004000007945 */ /* 0x000fe20003800000 */
[----:B------:R-:W-:Y:S05]  /*acf0*/  @!P2 BRA `(.L_x_5747) ;  /* 0x000000200000a947 */ /* 0x000fea0003800000 */
[----:B------:R4:W-:Y:S04]  /*ad00*/  RED.E.ADD.F32.FTZ.RN.STRONG.GPU [R28.64+-0x280], R202 ;  /* 0xfffd80ca1c00798e */ /* 0x0009e8000c10e7a0 */
[----:B---3--:R4:W-:Y:S02]  /*ad10*/  RED.E.ADD.F32.FTZ.RN.STRONG.GPU [R124.64+-0x280], R31 ;  /* 0xfffd801f7c00798e */ /* 0x0089e4000c10e7a0 */
.L_x_5747:
[----:B------:R-:W-:Y:S05]  /*ad20*/  BSYNC B0 ;  /* 0x0000000000007941 */ /* 0x000fea0003800000 */
.L_x_5746:
[----:B------:R-:W4:Y:S01]  /*ad30*/  LDS R217, [R217.X4+0x1680] ;  /* 0x00168000d9d97984 */ /* 0x000f220000004800 */
[----:B------:R-:W-:Y:S01]  /*ad40*/  BSSY B0, `(.L_x_5748) ;  /* 0x0000004000007945 */ /* 0x000fe20003800000 */
[----:B------:R-:W-:Y:S05]  /*ad50*/  @!P3 BRA `(.L_x_5749) ;  /* 0x000000200000b947 */ /* 0x000fea0003800000 */
[----:B------:R4:W-:Y:S04]  /*ad60*/  RED.E.ADD.F32.FTZ.RN.STRONG.GPU [R28.64+-0x200], R201 ;  /* 0xfffe00c91c00798e */ /* 0x0009e8000c10e7a0 */
[----:B----4-:R4:W-:Y:S02]  /*ad70*/  RED.E.ADD.F32.FTZ.RN.STRONG.GPU [R124.64+-0x200], R217 ;  /* 0xfffe00d97c00798e */ /* 0x0109e4000c10e7a0 */
.L_x_5749:
[----:B------:R-:W-:Y:S05]  /*ad80*/  BSYNC B0 ;  /* 0x0000000000007941 */ /* 0x000fea0003800000 */
.L_x_5748:
[----:B---34-:R3:W4:Y:S01]  /*ad90*/  LDS R31, [R216.X4+0x1700] ;  /* 0x00170000d81f7984 */ /* 0x0187220000004800 */
[----:B------:R-:W-:Y:S01]  /*ada0*/  BSSY B0, `(.L_x_5750) ;  /* 0x0000004000007945 */ /* 0x000fe20003800000 */
[----:B------:R-:W-:Y:S05]  /*adb0*/  @!P4 BRA `(.L_x_5751) ;  /* 0x000000200000c947 */ /* 0x000fea0003800000 */
[----:B------:R3:W-:Y:S04]  /*adc0*/  RED.E.ADD.F32.FTZ.RN.STRONG.GPU [R28.64+-0x180], R200 ;  /* 0xfffe80c81c00798e */ /* 0x0007e8000c10e7a0 */
[----:B----4-:R3:W-:Y:S02]  /*add0*/  RED.E.ADD.F32.FTZ.RN.STRONG.GPU [R124.64+-0x180], R31 ;  /* 0xfffe801f7c00798e */ /* 0x0107e4000c10e7a0 */
.L_x_5751:
[----:B------:R-:W-:Y:S05]  /*ade0*/  BSYNC B0 ;  /* 0x0000000000007941 */ /* 0x000fea0003800000 */
.L_x_5750:
[----:B------:R-:W3:Y:S01]  /*adf0*/  LDS R215, [R215.X4+0x1780] ;  /* 0x00178000d7d77984 */ /* 0x000ee20000004800 */
[----:B------:R-:W-:Y:S01]  /*ae00*/  BSSY B0, `(.L_x_5752) ;  /* 0x0000004000007945 */ /* 0x000fe20003800000 */
[----:B------:R-:W-:Y:S05]  /*ae10*/  @!P5 BRA `(.L_x_5753) ;  /* 0x000000200000d947 */ /* 0x000fea0003800000 */
[----:B------:R4:W-:Y:S04]  /*ae20*/  RED.E.ADD.F32.FTZ.RN.STRONG.GPU [R28.64+-0x100], R198 ;  /* 0xffff00c61c00798e */ /* 0x0009e8000c10e7a0 */
[----:B---3--:R4:W-:Y:S02]  /*ae30*/  RED.E.ADD.F32.FTZ.RN.STRONG.GPU [R124.64+-0x100], R215 ;  /* 0xffff00d77c00798e */ /* 0x0089e4000c10e7a0 */
.L_x_5753:
[----:B------:R-:W-:Y:S05]  /*ae40*/  BSYNC B0 ;  /* 0x0000000000007941 */ /* 0x000fea0003800000 */
.L_x_5752:
[----:B---34-:R3:W4:Y:S01]  /*ae50*/  LDS R31, [R214.X4+0x1800] ;  /* 0x00180000d61f7984 */ /* 0x0187220000004800 */
[----:B------:R-:W-:Y:S01]  /*ae60*/  BSSY B0, `(.L_x_5754) ;  /* 0x0000004000007945 */ /* 0x000fe20003800000 */
[----:B------:R-:W-:Y:S05]  /*ae70*/  @!P6 BRA `(.L_x_5755) ;  /* 0x000000200000e947 */ /* 0x000fea0003800000 */
[----:B------:R3:W-:Y:S04]  /*ae80*/  RED.E.ADD.F32.FTZ.RN.STRONG.GPU [R28.64+-0x80], R196 ;  /* 0xffff80c41c00798e */ /* 0x0007e8000c10e7a0 */
[----:B----4-:R3:W-:Y:S02]  /*ae90*/  RED.E.ADD.F32.FTZ.RN.STRONG.GPU [R124.64+-0x80], R31 ;  /* 0xffff801f7c00798e */ /* 0x0107e4000c10e7a0 */
.L_x_5755:
[----:B------:R-:W-:Y:S05]  /*aea0*/  BSYNC B0 ;  /* 0x0000000000007941 */ /* 0x000fea0003800000 */
.L_x_5754:
[----:B---3--:R-:W3:Y:S01]  /*aeb0*/  SHFL.DOWN P0, R28, R127, 0x1, 0x1f ;  /* 0x08201f007f1c7f89 */ /* 0x008ee20000000000 */
[CC--:B------:R-:W-:Y:S01]  /*aec0*/  FMUL.FTZ R125, R47.reuse, R11.reuse ;  /* 0x0000000b2f7d7220 */ /* 0x0c0fe20000410000 */
[----:B------:R-:W-:Y:S01]  /*aed0*/  ISETP.NE.AND P2, PT, R184, RZ, PT ;  /* 0x000000ffb800720c */ /* 0x000fe20003f45270 */
[----:B----4-:R-:W-:Y:S01]  /*aee0*/  FMUL.FTZ R31, R16, R11 ;  /* 0x0000000b101f7220 */ /* 0x010fe20000410000 */
[----:B------:R-:W-:Y:S01]  /*aef0*/  BSSY B0, `(.L_x_5756) ;  /* 0x0000073000007945 */ /* 0x000fe20003800000 */
[----:B------:R-:W-:-:S02]  /*af00*/  FMUL.FTZ R29, R47, R10 ;  /* 0x0000000a2f1d7220 */ /* 0x000fc40000410000 */
[-C--:B------:R-:W-:Y:S02]  /*af10*/  FMUL.FTZ R11, R12, R9.reuse ;  /* 0x000000090c0b7220 */ /* 0x080fe40000410000 */
[----:B------:R-:W-:Y:S02]  /*af20*/  FMUL.FTZ R9, R47, R9 ;  /* 0x000000092f097220 */ /* 0x000fe40000410000 */
[----:B------:R-:W-:Y:S02]  /*af30*/  FMUL.FTZ R10, R13, R10 ;  /* 0x0000000a0d0a7220 */ /* 0x000fe40000410000 */
[----:B------:R-:W-:Y:S02]  /*af40*/  FMUL.FTZ R29, R190, R29 ;  /* 0x0000001dbe1d7220 */ /* 0x000fe40000410000 */
[----:B------:R-:W-:Y:S02]  /*af50*/  FMUL.FTZ R2, R2, R9 ;  /* 0x0000000902027220 */ /* 0x000fe40000410000 */
[----:B------:R-:W-:-:S02]  /*af60*/  FFMA.FTZ R65, R10, R99, R65 ;  /* 0x000000630a417223 */ /* 0x000fc40000010041 */
[----:B------:R-:W-:Y:S02]  /*af70*/  FFMA.FTZ R29, R32, R10, R29 ;  /* 0x0000000a201d7223 */ /* 0x000fe4000001001d */
[----:B------:R-:W-:Y:S02]  /*af80*/  FMUL.FTZ R9, R47, R8 ;  /* 0x000000082f097220 */ /* 0x000fe40000410000 */
[----:B------:R-:W-:Y:S02]  /*af90*/  FFMA.FTZ R10, R33, R11, R2 ;  /* 0x0000000b210a7223 */ /* 0x000fe40000010002 */
[----:B---3--:R-:W-:Y:S02]  /*afa0*/  @P0 FADD R28, R127, R28 ;  /* 0x0000001c7f1c0221 */ /* 0x008fe40000000000 */
[----:B------:R-:W-:Y:S02]  /*afb0*/  FMUL.FTZ R2, R47, R7 ;  /* 0x000000072f027220 */ /* 0x000fe40000410000 */
[----:B------:R-:W-:Y:S01]  /*afc0*/  FFMA.FTZ R66, R11, R96, R66 ;  /* 0x000000600b427223 */ /* 0x000fe20000010042 */
[----:B------:R-:W3:Y:S01]  /*afd0*/  SHFL.DOWN P0, R129, R28, 0x2, 0x1f ;  /* 0x08401f001c817f89 */ /* 0x000ee20000000000 */
[----:B------:R-:W-:-:S02]  /*afe0*/  FMUL.FTZ R11, R230, R9 ;  /* 0x00000009e60b7220 */ /* 0x000fc40000410000 */
[----:B------:R-:W-:Y:S02]  /*aff0*/  FMUL.FTZ R9, R14, R7 ;  /* 0x000000070e097220 */ /* 0x000fe40000410000 */
[----:B------:R-:W-:Y:S02]  /*b000*/  FMUL.FTZ R2, R231, R2 ;  /* 0x00000002e7027220 */ /* 0x000fe40000410000 */
[----:B------:R-:W-:Y:S02]  /*b010*/  FMUL.FTZ R8, R15, R8 ;  /* 0x000000080f087220 */ /* 0x000fe40000410000 */
[----:B------:R-:W-:Y:S02]  /*b020*/  FADD.FTZ R61, R10, R61 ;  /* 0x0000003d0a3d7221 */ /* 0x000fe40000010000 */
[----:B------:R-:W-:Y:S02]  /*b030*/  FMUL.FTZ R7, R47, R6 ;  /* 0x000000062f077220 */ /* 0x000fe40000410000 */
[----:B------:R-:W-:-:S02]  /*b040*/  FFMA.FTZ R10, R35, R9, R2 ;  /* 0x00000009230a7223 */ /* 0x000fc40000010002 */
[----:B------:R-:W-:Y:S02]  /*b050*/  FMUL.FTZ R2, R47, R5 ;  /* 0x000000052f027220 */ /* 0x000fe40000410000 */
[----:B------:R-:W-:Y:S02]  /*b060*/  FFMA.FTZ R67, R8, R101, R67 ;  /* 0x0000006508437223 */ /* 0x000fe40000010043 */
[----:B------:R-:W-:Y:S02]  /*b070*/  FFMA.FTZ R11, R34, R8, R11 ;  /* 0x00000008220b7223 */ /* 0x000fe4000001000b */
[----:B------:R-:W-:Y:S02]  /*b080*/  FFMA.FTZ R68, R9, R98, R68 ;  /* 0x0000006209447223 */ /* 0x000fe40000010044 */
[----:B------:R-:W-:Y:S02]  /*b090*/  FMUL.FTZ R8, R17, R6 ;  /* 0x0000000611087220 */ /* 0x000fe40000410000 */
[----:B---3--:R-:W-:-:S02]  /*b0a0*/  @P0 FADD R129, R28, R129 ;  /* 0x000000811c810221 */ /* 0x008fc40000000000 */
[----:B------:R-:W-:Y:S02]  /*b0b0*/  FMUL.FTZ R9, R232, R7 ;  /* 0x00000007e8097220 */ /* 0x000fe40000410000 */
[----:B------:R-:W-:Y:S01]  /*b0c0*/  FMUL.FTZ R7, R18, R5 ;  /* 0x0000000512077220 */ /* 0x000fe20000410000 */
[----:B------:R-:W3:Y:S01]  /*b0d0*/  SHFL.DOWN P0, R124, R129, 0x4, 0x1f ;  /* 0x08801f00817c7f89 */ /* 0x000ee20000000000 */
[----:B------:R-:W-:Y:S02]  /*b0e0*/  FMUL.FTZ R2, R233, R2 ;  /* 0x00000002e9027220 */ /* 0x000fe40000410000 */
[----:B------:R-:W-:Y:S02]  /*b0f0*/  FMUL.FTZ R5, R47, R4 ;  /* 0x000000042f057220 */ /* 0x000fe40000410000 */
[----:B------:R-:W-:Y:S02]  /*b100*/  FFMA.FTZ R69, R8, R103, R69 ;  /* 0x0000006708457223 */ /* 0x000fe40000010045 */
[----:B------:R-:W-:-:S02]  /*b110*/  FFMA.FTZ R9, R36, R8, R9 ;  /* 0x0000000824097223 */ /* 0x000fc40000010009 */
[----:B------:R-:W-:Y:S02]  /*b120*/  FMUL.FTZ R6, R19, R4 ;  /* 0x0000000413067220 */ /* 0x000fe40000410000 */
[----:B------:R-:W-:Y:S02]  /*b130*/  FFMA.FTZ R70, R7, R100, R70 ;  /* 0x0000006407467223 */ /* 0x000fe40000010046 */
[----:B------:R-:W-:Y:S02]  /*b140*/  FFMA.FTZ R8, R37, R7, R2 ;  /* 0x0000000725087223 */ /* 0x000fe40000010002 */
[----:B------:R-:W-:Y:S02]  /*b150*/  FMUL.FTZ R7, R234, R5 ;  /* 0x00000005ea077220 */ /* 0x000fe40000410000 */
[----:B------:R-:W-:Y:S02]  /*b160*/  FMUL.FTZ R2, R47, R3 ;  /* 0x000000032f027220 */ /* 0x000fe40000410000 */
[----:B------:R-:W-:-:S02]  /*b170*/  FFMA.FTZ R71, R6, R105, R71 ;  /* 0x0000006906477223 */ /* 0x000fc40000010047 */
[----:B------:R-:W-:Y:S02]  /*b180*/  FFMA.FTZ R7, R38, R6, R7 ;  /* 0x0000000626077223 */ /* 0x000fe40000010007 */
[----:B------:R-:W-:Y:S02]  /*b190*/  FMUL.FTZ R5, R20, R3 ;  /* 0x0000000314057220 */ /* 0x000fe40000410000 */
[----:B---3--:R-:W-:Y:S02]  /*b1a0*/  @P0 FADD R124, R129, R124 ;  /* 0x0000007c817c0221 */ /* 0x008fe40000000000 */
[----:B------:R-:W-:Y:S02]  /*b1b0*/  FMUL.FTZ R4, R235, R2 ;  /* 0x00000002eb047220 */ /* 0x000fe40000410000 */
[-C--:B------:R-:W-:Y:S01]  /*b1c0*/  FMUL.FTZ R2, R21, R0.reuse ;  /* 0x0000000015027220 */ /* 0x080fe20000410000 */
[----:B------:R-:W3:Y:S01]  /*b1d0*/  SHFL.DOWN P0, R13, R124, 0x8, 0x1f ;  /* 0x09001f007c0d7f89 */ /* 0x000ee20000000000 */
[----:B------:R-:W-:-:S02]  /*b1e0*/  FMUL.FTZ R3, R47, R0 ;  /* 0x000000002f037220 */ /* 0x000fc40000410000 */
[----:B------:R-:W-:Y:S02]  /*b1f0*/  FMUL.FTZ R0, R47, R189 ;  /* 0x000000bd2f007220 */ /* 0x000fe40000410000 */
[----:B------:R-:W-:Y:S02]  /*b200*/  FFMA.FTZ R72, R5, R102, R72 ;  /* 0x0000006605487223 */ /* 0x000fe40000010048 */
[----:B------:R-:W-:Y:S02]  /*b210*/  FFMA.FTZ R4, R39, R5, R4 ;  /* 0x0000000527047223 */ /* 0x000fe40000010004 */
[----:B------:R-:W-:Y:S02]  /*b220*/  FMUL.FTZ R3, R236, R3 ;  /* 0x00000003ec037220 */ /* 0x000fe40000410000 */
[----:B------:R-:W-:Y:S02]  /*b230*/  FMUL.FTZ R5, R22, R189 ;  /* 0x000000bd16057220 */ /* 0x000fe40000410000 */
[----:B------:R-:W-:-:S02]  /*b240*/  FMUL.FTZ R0, R237, R0 ;  /* 0x00000000ed007220 */ /* 0x000fc40000410000 */
[----:B------:R-:W-:Y:S02]  /*b250*/  FADD.FTZ R56, R7, R56 ;  /* 0x0000003807387221 */ /* 0x000fe40000010000 */
[----:B------:R-:W-:Y:S02]  /*b260*/  FADD.FTZ R55, R4, R55 ;  /* 0x0000003704377221 */ /* 0x000fe40000010000 */
[----:B------:R-:W-:Y:S02]  /*b270*/  FFMA.FTZ R7, R40, R2, R3 ;  /* 0x0000000228077223 */ /* 0x000fe40000010003 */
[----:B------:R-:W-:Y:S02]  /*b280*/  FFMA.FTZ R4, R41, R5, R0 ;  /* 0x0000000529047223 */ /* 0x000fe40000010000 */
[----:B------:R-:W-:Y:S02]  /*b290*/  FMUL.FTZ R3, R47, R192 ;  /* 0x000000c02f037220 */ /* 0x000fe40000410000 */
[----:B---3--:R-:W-:Y:S01]  /*b2a0*/  @P0 FADD R13, R124, R13 ;  /* 0x0000000d7c0d0221 */ /* 0x008fe20000000000 */
[----:B------:R-:W-:Y:S01]  /*b2b0*/  ISETP.NE.AND P0, PT, R179, RZ, PT ;  /* 0x000000ffb300720c */ /* 0x000fe20003f05270 */
[----:B------:R-:W-:-:S02]  /*b2c0*/  FMUL.FTZ R0, R47, R191 ;  /* 0x000000bf2f007220 */ /* 0x000fc40000410000 */
[----:B------:R-:W-:Y:S01]  /*b2d0*/  FMUL.FTZ R23, R23, R192 ;  /* 0x000000c017177220 */ /* 0x000fe20000410000 */
[----:B------:R-:W3:Y:S01]  /*b2e0*/  SHFL.DOWN P1, R6, R13, 0x10, 0x1f ;  /* 0x0a001f000d067f89 */ /* 0x000ee20000020000 */
[----:B------:R-:W-:Y:S02]  /*b2f0*/  FFMA.FTZ R74, R5, R104, R74 ;  /* 0x00000068054a7223 */ /* 0x000fe4000001004a */
[----:B------:R-:W-:Y:S02]  /*b300*/  FMUL.FTZ R3, R238, R3 ;  /* 0x00000003ee037220 */ /* 0x000fe40000410000 */
[----:B------:R-:W-:Y:S02]  /*b310*/  FMUL.FTZ R5, R24, R191 ;  /* 0x000000bf18057220 */ /* 0x000fe40000410000 */
[----:B------:R-:W-:Y:S02]  /*b320*/  FMUL.FTZ R0, R239, R0 ;  /* 0x00000000ef007220 */ /* 0x000fe40000410000 */
[----:B------:R-:W-:-:S02]  /*b330*/  FFMA.FTZ R75, R23, R106, R75 ;  /* 0x0000006a174b7223 */ /* 0x000fc4000001004b */
[----:B------:R-:W-:Y:S02]  /*b340*/  FADD.FTZ R53, R4, R53 ;  /* 0x0000003504357221 */ /* 0x000fe40000010000 */
[----:B------:R-:W-:Y:S02]  /*b350*/  FFMA.FTZ R23, R42, R23, R3 ;  /* 0x000000172a177223 */ /* 0x000fe40000010003 */
[----:B------:R-:W-:Y:S02]  /*b360*/  FFMA.FTZ R4, R43, R5, R0 ;  /* 0x000000052b047223 */ /* 0x000fe40000010000 */
[C---:B------:R-:W-:Y:S02]  /*b370*/  FMUL.FTZ R3, R47.reuse, R248 ;  /* 0x000000f82f037220 */ /* 0x040fe40000410000 */
[C---:B------:R-:W-:Y:S02]  /*b380*/  FMUL.FTZ R0, R47.reuse, R243 ;  /* 0x000000f32f007220 */ /* 0x040fe40000410000 */
[----:B------:R-:W-:-:S02]  /*b390*/  FMUL.FTZ R47, R47, R244 ;  /* 0x000000f42f2f7220 */ /* 0x000fc40000410000 */
[----:B------:R-:W-:Y:S02]  /*b3a0*/  FFMA.FTZ R76, R5, R108, R76 ;  /* 0x0000006c054c7223 */ /* 0x000fe4000001004c */
[----:B------:R-:W-:Y:S02]  /*b3b0*/  FFMA.FTZ R73, R2, R107, R73 ;  /* 0x0000006b02497223 */ /* 0x000fe40000010049 */
[----:B---3--:R-:W-:Y:S02]  /*b3c0*/  @P1 FADD R6, R13, R6 ;  /* 0x000000060d061221 */ /* 0x008fe40000000000 */
[----:B------:R-:W-:Y:S02]  /*b3d0*/  FMUL.FTZ R5, R240, R3 ;  /* 0x00000003f0057220 */ /* 0x000fe40000410000 */
[----:B------:R-:W-:Y:S01]  /*b3e0*/  FMUL.FTZ R125, R126, R125 ;  /* 0x0000007d7e7d7220 */ /* 0x000fe20000410000 */
[----:B------:R3:W-:Y:S01]  /*b3f0*/  @!P0 STS [0x18c4], R6 ;  /* 0x0018c406ff008388 */ /* 0x0007e20000000800 */
        /* <DEDUP_REMOVED lines=27> */
[----:B---3--:R-:W-:Y:S02]  /*b5b0*/  ULDC UR18, c[0x0][0x174] ;  /* 0x00005d0000127ab9 */ /* 0x008fe40000000800 */
[----:B------:R-:W-:-:S02]  /*b5c0*/  UISETP.NE.AND UP0, UPT, UR30, UR18, UPT ;  /* 0x000000121e00728c */ /* 0x000fc4000bf05270 */
[----:B------:R-:W-:-:S04]  /*b5d0*/  USHF.L.U32 UR18, UR7, 0x2, URZ ;  /* 0x0000000207127899 */ /* 0x000fc8000800063f */
[----:B------:R-:W-:-:S13]  /*b5e0*/  PLOP3.LUT P0, PT, PT, PT, UP0, 0x80, 0x0 ;  /* 0x000000000000781c */ /* 0x000fda0003f0f008 */
[----:B------:R-:W3:Y:S02]  /*b5f0*/  @P0 LDS R3, [UR18+0x2b78] ;  /* 0x002b7812ff030984 */ /* 0x000ee40008000800 */
[----:B---3--:R-:W-:-:S05]  /*b600*/  @P0 FADD.FTZ R6, R6, R3 ;  /* 0x0000000306060221 */ /* 0x008fca0000010000 */
[----:B------:R3:W-:Y:S02]  /*b610*/  STS [UR18+0x2b78], R6 ;  /* 0x002b7806ff007988 */ /* 0x0007e40008000812 */
.L_x_5757:
[----:B---3--:R-:W-:Y:S05]  /*b620*/  BSYNC B0 ;  /* 0x0000000000007941 */ /* 0x008fea0003800000 */
.L_x_5756:
        /* <DEDUP_REMOVED lines=8> */
.L_x_5721:
        /* <DEDUP_REMOVED lines=15> */
[----:B------:R-:W4:Y:S01]  /*b7a0*/  @!P2 LDG.E.U16 R0, [R120.64+0x40] ;  /* 0x000040207800a981 */ /* 0x000f22000c1e1500 */
[----:B------:R-:W-:Y:S02]  /*b7b0*/  ISETP.GE.AND P2, PT, R171, UR31, PT ;  /* 0x0000001fab007c0c */ /* 0x000fe4000bf46270 */
[----:B------:R-:W-:Y:S01]  /*b7c0*/  PRMT R7, RZ, 0x7610, R7 ;  /* 0x00007610ff077816 */ /* 0x000fe20000000007 */
[----:B------:R-:W5:Y:S01]  /*b7d0*/  @!P3 LDG.E.U16 R5, [R120.64+0x80] ;  /* 0x000080207805b981 */ /* 0x000f62000c1e1500 */
        /* <DEDUP_REMOVED lines=34> */
[----:B------:R-:W-:Y:S01]  /*ba00*/  F2FP.BF16.PACK_AB R74, R74, R75 ;  /* 0x0000004b4a4a723e */ /* 0x000fe200000010ff */
        /* <DEDUP_REMOVED lines=20> */
[----:B------:R-:W5:Y:S01]  /*bb50*/  LDS.U16 R4, [R144+0x6] ;  /* 0x0000060090047984 */ /* 0x000f620000000400 */
[----:B--2---:R-:W-:-:S05]  /*bb60*/  PRMT R0, RZ, 0x5410, R0 ;  /* 0x00005410ff007816 */ /* 0x004fca0000000000 */
[----:B------:R-:W-:-:S05]  /*bb70*/  FADD.FTZ R0, R0, UR5 ;  /* 0x0000000500007e21 */ /* 0x000fca0008010000 */
[----:B------:R-:W-:Y:S02]  /*bb80*/  FSETP.GTU.FTZ.AND P2, PT, R0, 20, PT ;  /* 0x41a000000000780b */ /* 0x000fe40003f5c000 */
[----:B---3--:R-:W-:Y:S02]  /*bb90*/  PRMT R2, RZ, 0x5410, R2 ;  /* 0x00005410ff027816 */ /* 0x008fe40000000002 */
[----:B----4-:R-:W-:Y:S02]  /*bba0*/  PRMT R3, RZ, 0x5410, R3 ;  /* 0x00005410ff037816 */ /* 0x010fe40000000003 */
[----:B-----5:R-:W-:Y:S01]  /*bbb0*/  PRMT R4, RZ, 0x5410, R4 ;  /* 0x00005410ff047816 */ /* 0x020fe20000000004 */
[----:B------:R-:W-:Y:S02]  /*bbc0*/  FADD.FTZ R2, R2, UR5 ;  /* 0x0000000502027e21 */ /* 0x000fe40008010000 */
[----:B------:R-:W-:-:S04]  /*bbd0*/  FADD.FTZ R3, R3, UR5 ;  /* 0x0000000503037e21 */ /* 0x000fc80008010000 */
[----:B------:R-:W-:Y:S01]  /*bbe0*/  @!P2 FMUL.FTZ R5, R0, -1.4426950216293334961 ;  /* 0xbfb8aa3b0005a820 */ /* 0x000fe20000410000 */
[----:B------:R-:W-:Y:S01]  /*bbf0*/  FSETP.GTU.FTZ.AND P5, PT, R2, 20, PT ;  /* 0x41a000000200780b */ /* 0x000fe20003fbc000 */
[----:B------:R-:W-:Y:S01]  /*bc00*/  FADD.FTZ R4, R4, UR5 ;  /* 0x0000000504047e21 */ /* 0x000fe20008010000 */
[----:B------:R-:W-:Y:S01]  /*bc10*/  FSETP.GTU.FTZ.AND P4, PT, R3, 20, PT ;  /* 0x41a000000300780b */ /* 0x000fe20003f9c000 */
[----:B------:R-:W-:Y:S02]  /*bc20*/  LDS.U16 R0, [R144+0x8] ;  /* 0x0000080090007984 */ /* 0x000fe40000000400 */
[----:B------:R-:W2:Y:S01]  /*bc30*/  @!P2 MUFU.EX2 R5, R5 ;  /* 0x000000050005a308 */ /* 0x000ea20000000800 */
[----:B------:R-:W-:-:S07]  /*bc40*/  FSETP.GTU.FTZ.AND P1, PT, R4, 20, PT ;  /* 0x41a000000400780b */ /* 0x000fce0003f3c000 */
[----:B------:R-:W-:Y:S02]  /*bc50*/  @!P5 FMUL.FTZ R6, R2, -1.4426950216293334961 ;  /* 0xbfb8aa3b0206d820 */ /* 0x000fe40000410000 */
[----:B------:R-:W-:Y:S01]  /*bc60*/  @!P4 FMUL.FTZ R9, R3, -1.4426950216293334961 ;  /* 0xbfb8aa3b0309c820 */ /* 0x000fe20000410000 */
[----:B------:R-:W3:Y:S01]  /*bc70*/  LDS.U16 R2, [R144+0xa] ;  /* 0x00000a0090027984 */ /* 0x000ee20000000400 */
[----:B------:R4:W5:Y:S02]  /*bc80*/  @!P5 MUFU.EX2 R8, R6 ;  /* 0x000000060008d308 */ /* 0x0009640000000800 */
[----:B------:R-:W-:Y:S01]  /*bc90*/  @!P1 FMUL.FTZ R10, R4, -1.4426950216293334961 ;  /* 0xbfb8aa3b040a9820 */ /* 0x000fe20000410000 */
[----:B------:R-:W1:Y:S01]  /*bca0*/  LDS.U16 R3, [R144+0xc] ;  /* 0x00000c0090037984 */ /* 0x000e620000000400 */
[----:B--2---:R-:W-:-:S03]  /*bcb0*/  @!P2 FADD.FTZ R7, R5, 1 ;  /* 0x3f8000000507a421 */ /* 0x004fc60000010000 */
[----:B------:R-:W2:Y:S04]  /*bcc0*/  LDS.U16 R4, [R144+0xe] ;  /* 0x00000e0090047984 */ /* 0x000ea80000000400 */
[----:B------:R-:W0:Y:S04]  /*bcd0*/  LDS.U16 R5, [R144+0x10] ;  /* 0x0000100090057984 */ /* 0x000e280000000400 */
[----:B----4-:R-:W4:Y:S01]  /*bce0*/  LDS.U16 R6, [R144+0x12] ;  /* 0x0000120090067984 */ /* 0x010f220000000400 */
[----:B------:R-:W3:Y:S08]  /*bcf0*/  @!P4 MUFU.EX2 R9, R9 ;  /* 0x000000090009c308 */ /* 0x000ef00000000800 */
[----:B------:R-:W3:Y:S01]  /*bd00*/  @!P1 MUFU.EX2 R10, R10 ;  /* 0x0000000a000a9308 */ /* 0x000ee20000000800 */
[----:B-----5:R-:W-:-:S02]  /*bd10*/  @!P5 FADD.FTZ R8, R8, 1 ;  /* 0x3f8000000808d421 */ /* 0x020fc40000010000 */
[----:B---3--:R-:W-:-:S05]  /*bd20*/  @!P4 FADD.FTZ R9, R9, 1 ;  /* 0x3f8000000909c421 */ /* 0x008fca0000010000 */
[----:B------:R-:W3:Y:S01]  /*bd30*/  @!P2 MUFU.RCP R7, R7 ;  /* 0x000000070007a308 */ /* 0x000ee20000001000 */
[----:B------:R-:W-:-:S07]  /*bd40*/  @!P1 FADD.FTZ R10, R10, 1 ;  /* 0x3f8000000a0a9421 */ /* 0x000fce0000010000 */
[----:B------:R-:W5:Y:S01]  /*bd50*/  @!P5 MUFU.RCP R8, R8 ;  /* 0x000000080008d308 */ /* 0x000f620000001000 */
[----:B------:R-:W-:-:S07]  /*bd60*/  PRMT R2, RZ, 0x5410, R2 ;  /* 0x00005410ff027816 */ /* 0x000fce0000000002 */
[----:B------:R-:W3:Y:S01]  /*bd70*/  @!P4 MUFU.RCP R9, R9 ;  /* 0x000000090009c308 */ /* 0x000ee20000001000 */
[----:B-1----:R-:W-:-:S07]  /*bd80*/  PRMT R3, RZ, 0x5410, R3 ;  /* 0x00005410ff037816 */ /* 0x002fce0000000003 */
[----:B------:R-:W1:Y:S01]  /*bd90*/  @!P1 MUFU.RCP R10, R10 ;  /* 0x0000000a000a9308 */ /* 0x000e620000001000 */
[----:B--2---:R-:W-:Y:S02]  /*bda0*/  PRMT R4, RZ, 0x5410, R4 ;  /* 0x00005410ff047816 */ /* 0x004fe40000000004 */
[----:B0-----:R-:W-:Y:S02]  /*bdb0*/  PRMT R5, RZ, 0x5410, R5 ;  /* 0x00005410ff057816 */ /* 0x001fe40000000005 */
[----:B----4-:R-:W-:Y:S01]  /*bdc0*/  PRMT R6, RZ, 0x5410, R6 ;  /* 0x00005410ff067816 */ /* 0x010fe20000000006 */
[----:B------:R-:W-:Y:S02]  /*bdd0*/  FADD.FTZ R2, R2, UR5 ;  /* 0x0000000502027e21 */ /* 0x000fe40008010000 */
[----:B------:R-:W-:Y:S02]  /*bde0*/  FADD.FTZ R3, R3, UR5 ;  /* 0x0000000503037e21 */ /* 0x000fe40008010000 */
[----:B------:R-:W-:-:S02]  /*bdf0*/  FADD.FTZ R4, R4, UR5 ;  /* 0x0000000504047e21 */ /* 0x000fc40008010000 */
[----:B------:R-:W-:Y:S02]  /*be00*/  FADD.FTZ R5, R5, UR5 ;  /* 0x0000000505057e21 */ /* 0x000fe40008010000 */
[----:B------:R-:W-:Y:S01]  /*be10*/  FADD.FTZ R6, R6, UR5 ;  /* 0x0000000506067e21 */ /* 0x000fe20008010000 */
[----:B------:R-:W-:Y:S01]  /*be20*/  PRMT R0, RZ, 0x5410, R0 ;  /* 0x00005410ff007816 */ /* 0x000fe20000000000 */
[----:B---3--:R-:W-:Y:S01]  /*be30*/  @!P2 FMUL.FTZ R48, R48, R7 ;  /* 0x000000073030a220 */ /* 0x008fe20000410000 */
[----:B------:R-:W-:Y:S01]  /*be40*/  FSETP.GTU.FTZ.AND P3, PT, R2, 20, PT ;  /* 0x41a000000200780b */ /* 0x000fe20003f7c000 */
[----:B-----5:R-:W-:Y:S01]  /*be50*/  @!P5 FMUL.FTZ R49, R49, R8 ;  /* 0x000000083131d220 */ /* 0x020fe20000410000 */
[----:B------:R-:W-:Y:S01]  /*be60*/  FSETP.GTU.FTZ.AND P2, PT, R3, 20, PT ;  /* 0x41a000000300780b */ /* 0x000fe20003f5c000 */
[----:B------:R-:W-:Y:S01]  /*be70*/  @!P4 FMUL.FTZ R50, R50, R9 ;  /* 0x000000093232c220 */ /* 0x000fe20000410000 */
[----:B------:R-:W-:Y:S01]  /*be80*/  FSETP.GTU.FTZ.AND P5, PT, R4, 20, PT ;  /* 0x41a000000400780b */ /* 0x000fe20003fbc000 */
[----:B-1----:R-:W-:Y:S01]  /*be90*/  @!P1 FMUL.FTZ R51, R51, R10 ;  /* 0x0000000a33339220 */ /* 0x002fe20000410000 */
[----:B------:R-:W-:-:S02]  /*bea0*/  FSETP.GTU.FTZ.AND P4, PT, R5, 20, PT ;  /* 0x41a000000500780b */ /* 0x000fc40003f9c000 */
[----:B------:R-:W-:Y:S01]  /*beb0*/  FSETP.GTU.FTZ.AND P1, PT, R6, 20, PT ;  /* 0x41a000000600780b */ /* 0x000fe20003f3c000 */
[----:B------:R-:W-:-:S05]  /*bec0*/  FADD.FTZ R0, R0, UR5 ;  /* 0x0000000500007e21 */ /* 0x000fca0008010000 */
[----:B------:R-:W-:Y:S01]  /*bed0*/  FSETP.GTU.FTZ.AND P0, PT, R0, 20, PT ;  /* 0x41a000000000780b */ /* 0x000fe20003f1c000 */
[----:B------:R-:W-:Y:S02]  /*bee0*/  @!P3 FMUL.FTZ R2, R2, -1.4426950216293334961 ;  /* 0xbfb8aa3b0202b820 */ /* 0x000fe40000410000 */
[----:B------:R-:W-:Y:S02]  /*bef0*/  @!P2 FMUL.FTZ R3, R3, -1.4426950216293334961 ;  /* 0xbfb8aa3b0303a820 */ /* 0x000fe40000410000 */
[----:B------:R-:W-:Y:S02]  /*bf00*/  @!P5 FMUL.FTZ R4, R4, -1.4426950216293334961 ;  /* 0xbfb8aa3b0404d820 */ /* 0x000fe40000410000 */
[----:B------:R-:W-:Y:S02]  /*bf10*/  @!P4 FMUL.FTZ R5, R5, -1.4426950216293334961 ;  /* 0xbfb8aa3b0505c820 */ /* 0x000fe40000410000 */
[----:B------:R-:W-:Y:S01]  /*bf20*/  @!P1 FMUL.FTZ R6, R6, -1.4426950216293334961 ;  /* 0xbfb8aa3b06069820 */ /* 0x000fe20000410000 */
[----:B------:R-:W0:Y:S03]  /*bf30*/  @!P3 MUFU.EX2 R2, R2 ;  /* 0x000000020002b308 */ /* 0x000e260000000800 */
[----:B------:R-:W-:-:S05]  /*bf40*/  @!P0 FMUL.FTZ R0, R0, -1.4426950216293334961 ;  /* 0xbfb8aa3b00008820 */ /* 0x000fca0000410000 */
[----:B------:R-:W1:Y:S08]  /*bf50*/  @!P2 MUFU.EX2 R3, R3 ;  /* 0x000000030003a308 */ /* 0x000e700000000800 */
[----:B------:R-:W2:Y:S08]  /*bf60*/  @!P5 MUFU.EX2 R4, R4 ;  /* 0x000000040004d308 */ /* 0x000eb00000000800 */
[----:B------:R-:W3:Y:S08]  /*bf70*/  @!P4 MUFU.EX2 R5, R5 ;  /* 0x000000050005c308 */ /* 0x000ef00000000800 */
[----:B------:R-:W4:Y:S01]  /*bf80*/  @!P1 MUFU.EX2 R6, R6 ;  /* 0x0000000600069308 */ /* 0x000f220000000800 */
[----:B0-----:R-:W-:-:S07]  /*bf90*/  @!P3 FADD.FTZ R2, R2, 1 ;  /* 0x3f8000000202b421 */ /* 0x001fce0000010000 */
[----:B------:R-:W0:Y:S01]  /*bfa0*/  @!P0 MUFU.EX2 R0, R0 ;  /* 0x0000000000008308 */ /* 0x000e220000000800 */
[----:B-1----:R-:W-:Y:S02]  /*bfb0*/  @!P2 FADD.FTZ R3, R3, 1 ;  /* 0x3f8000000303a421 */ /* 0x002fe40000010000 */
[----:B--2---:R-:W-:Y:S02]  /*bfc0*/  @!P5 FADD.FTZ R4, R4, 1 ;  /* 0x3f8000000404d421 */ /* 0x004fe40000010000 */
[----:B---3--:R-:W-:Y:S02]  /*bfd0*/  @!P4 FADD.FTZ R5, R5, 1 ;  /* 0x3f8000000505c421 */ /* 0x008fe40000010000 */
[----:B----4-:R-:W-:Y:S01]  /*bfe0*/  @!P1 FADD.FTZ R6, R6, 1 ;  /* 0x3f80000006069421 */ /* 0x010fe20000010000 */
[----:B------:R-:W1:Y:S08]  /*bff0*/  @!P3 MUFU.RCP R2, R2 ;  /* 0x000000020002b308 */ /* 0x000e700000001000 */
[----:B------:R-:W2:Y:S01]  /*c000*/  @!P2 MUFU.RCP R3, R3 ;  /* 0x000000030003a308 */ /* 0x000ea20000001000 */
[----:B0-----:R-:W-:-:S07]  /*c010*/  @!P0 FADD.FTZ R0, R0, 1 ;  /* 0x3f80000000008421 */ /* 0x001fce0000010000 */
[----:B------:R-:W0:Y:S08]  /*c020*/  @!P5 MUFU.RCP R4, R4 ;  /* 0x000000040004d308 */ /* 0x000e300000001000 */
[----:B------:R-:W3:Y:S08]  /*c030*/  @!P4 MUFU.RCP R5, R5 ;  /* 0x000000050005c308 */ /* 0x000ef00000001000 */
[----:B------:R-:W4:Y:S01]  /*c040*/  @!P1 MUFU.RCP R6, R6 ;  /* 0x0000000600069308 */ /* 0x000f220000001000 */
[----:B-1----:R-:W-:-:S07]  /*c050*/  @!P3 FMUL.FTZ R53, R53, R2 ;  /* 0x000000023535b220 */ /* 0x002fce0000410000 */
[----:B------:R1:W5:Y:S01]  /*c060*/  @!P0 MUFU.RCP R7, R0 ;  /* 0x0000000000078308 */ /* 0x0003620000001000 */
[----:B--2---:R-:W-:Y:S01]  /*c070*/  @!P2 FMUL.FTZ R54, R54, R3 ;  /* 0x000000033636a220 */ /* 0x004fe20000410000 */
[----:B------:R-:W-:Y:S01]  /*c080*/  LDS.U16 R2, [R144+0x16] ;  /* 0x0000160090027984 */ /* 0x000fe20000000400 */
[----:B0-----:R-:W-:Y:S02]  /*c090*/  @!P5 FMUL.FTZ R55, R55, R4 ;  /* 0x000000043737d220 */ /* 0x001fe40000410000 */
[----:B---3--:R-:W-:Y:S01]  /*c0a0*/  @!P4 FMUL.FTZ R56, R56, R5 ;  /* 0x000000053838c220 */ /* 0x008fe20000410000 */
[----:B------:R-:W-:Y:S04]  /*c0b0*/  LDS.U16 R3, [R144+0x18] ;  /* 0x0000180090037984 */ /* 0x000fe80000000400 */
[----:B-1----:R-:W0:Y:S01]  /*c0c0*/  LDS.U16 R0, [R144+0x14] ;  /* 0x0000140090007984 */ /* 0x002e220000000400 */
[----:B----4-:R-:W-:-:S03]  /*c0d0*/  @!P1 FMUL.FTZ R57, R57, R6 ;  /* 0x0000000639399220 */ /* 0x010fc60000410000 */
[----:B------:R-:W1:Y:S04]  /*c0e0*/  LDS.U16 R4, [R144+0x1a] ;  /* 0x00001a0090047984 */ /* 0x000e680000000400 */
[----:B------:R-:W2:Y:S04]  /*c0f0*/  LDS.U16 R5, [R144+0x1c] ;  /* 0x00001c0090057984 */ /* 0x000ea80000000400 */
[----:B------:R-:W3:Y:S04]  /*c100*/  LDS.U16 R6, [R144+0x1e] ;  /* 0x00001e0090067984 */ /* 0x000ee80000000400 */
[----:B------:R-:W-:Y:S01]  /*c110*/  BAR.SYNC.DEFER_BLOCKING 0x0 ;  /* 0x0000000000007b1d */ /* 0x000fe20000010000 */
[----:B-----5:R-:W-:Y:S01]  /*c120*/  @!P0 FMUL.FTZ R52, R52, R7 ;  /* 0x0000000734348220 */ /* 0x020fe20000410000 */
[----:B------:R-:W-:-:S02]  /*c130*/  F2FP.BF16.PACK_AB R72, R72, R73 ;  /* 0x000000494848723e */ /* 0x000fc400000010ff */
[----:B------:R-:W-:Y:S02]  /*c140*/  PRMT R7, R78, 0x7632, R7 ;  /* 0x000076324e077816 */ /* 0x000fe40000000007 */
[----:B------:R-:W-:Y:S02]  /*c150*/  PRMT R8, R76, 0x7632, R8 ;  /* 0x000076324c087816 */ /* 0x000fe40000000008 */
[----:B------:R-:W-:Y:S02]  /*c160*/  PRMT R9, R74, 0x7632, R9 ;  /* 0x000076324a097816 */ /* 0x000fe40000000009 */
[----:B------:R-:W-:Y:S02]  /*c170*/  ISETP.NE.AND P6, PT, R184, RZ, PT ;  /* 0x000000ffb800720c */ /* 0x000fe40003fc5270 */
[----:B------:R-:W-:Y:S02]  /*c180*/  F2FP.BF16.PACK_AB R70, R70, R71 ;  /* 0x000000474646723e */ /* 0x000fe400000010ff */
[----:B------:R-:W-:-:S02]  /*c190*/  F2FP.BF16.PACK_AB R68, R68, R69 ;  /* 0x000000454444723e */ /* 0x000fc400000010ff */
[----:B------:R-:W-:Y:S02]  /*c1a0*/  F2FP.BF16.PACK_AB R66, R66, R67 ;  /* 0x000000434242723e */ /* 0x000fe400000010ff */
[----:B------:R-:W-:Y:S02]  /*c1b0*/  F2FP.BF16.PACK_AB R64, R64, R65 ;  /* 0x000000414040723e */ /* 0x000fe400000010ff */
[----:B------:R-:W-:Y:S01]  /*c1c0*/  PRMT R10, R72, 0x7632, R10 ;  /* 0x00007632480a7816 */ /* 0x000fe2000000000a */
[----:B------:R4:W-:Y:S04]  /*c1d0*/  STS.U16 [R144+0x2], R7 ;  /* 0x0000020790007388 */ /* 0x0009e80000000400 */
[----:B------:R5:W-:Y:S04]  /*c1e0*/  STS.U16 [R144+0x6], R8 ;  /* 0x0000060890007388 */ /* 0x000be80000000400 */
[----:B------:R0:W-:Y:S01]  /*c1f0*/  STS.U16 [R144+0xa], R9 ;  /* 0x00000a0990007388 */ /* 0x0001e20000000400 */
[----:B----4-:R-:W-:-:S03]  /*c200*/  PRMT R7, R70, 0x7632, R7 ;  /* 0x0000763246077816 */ /* 0x010fc60000000007 */
[----:B------:R4:W-:Y:S01]  /*c210*/  STS.U16 [R144+0xc], R72 ;  /* 0x00000c4890007388 */ /* 0x0009e20000000400 */
[----:B-----5:R-:W-:-:S03]  /*c220*/  PRMT R8, R68, 0x7632, R8 ;  /* 0x0000763244087816 */ /* 0x020fc60000000008 */
[----:B------:R5:W-:Y:S01]  /*c230*/  STS.U16 [R144+0xe], R10 ;  /* 0x00000e0a90007388 */ /* 0x000be20000000400 */
[----:B0-----:R-:W-:Y:S02]  /*c240*/  PRMT R9, R64, 0x7632, R9 ;  /* 0x0000763240097816 */ /* 0x001fe40000000009 */
[----:B----4-:R-:W-:Y:S01]  /*c250*/  PRMT R72, R66, 0x7632, R72 ;  /* 0x0000763242487816 */ /* 0x010fe20000000048 */
[----:B------:R-:W-:Y:S01]  /*c260*/  STS.U16 [R144], R78 ;  /* 0x0000004e90007388 */ /* 0x000fe20000000400 */
[----:B-----5:R-:W-:-:S03]  /*c270*/  IMAD.U32 R10, RZ, RZ, UR31 ;  /* 0x0000001fff0a7e24 */ /* 0x020fc6000f8e00ff */
        /* <DEDUP_REMOVED lines=33> */
[----:B------:R-:W-:Y:S02]  /*c490*/  PRMT R3, RZ, 0x5410, R3 ;  /* 0x00005410ff037816 */ /* 0x000fe40000000003 */
[----:B-1----:R-:W-:Y:S01]  /*c4a0*/  PRMT R4, RZ, 0x5410, R4 ;  /* 0x00005410ff047816 */ /* 0x002fe20000000004 */
[----:B------:R-:W-:Y:S01]  /*c4b0*/  FADD.FTZ R2, R2, UR5 ;  /* 0x0000000502027e21 */ /* 0x000fe20008010000 */
[----:B--2---:R-:W-:Y:S01]  /*c4c0*/  PRMT R5, RZ, 0x5410, R5 ;  /* 0x00005410ff057816 */ /* 0x004fe20000000005 */
[----:B------:R-:W-:-:S02]  /*c4d0*/  FADD.FTZ R3, R3, UR5 ;  /* 0x0000000503037e21 */ /* 0x000fc40008010000 */
[----:B------:R-:W-:Y:S01]  /*c4e0*/  FADD.FTZ R4, R4, UR5 ;  /* 0x0000000504047e21 */ /* 0x000fe20008010000 */
[----:B------:R-:W-:Y:S01]  /*c4f0*/  FSETP.GTU.FTZ.AND P4, PT, R2, 20, PT ;  /* 0x41a000000200780b */ /* 0x000fe20003f9c000 */
[----:B------:R-:W-:Y:S01]  /*c500*/  @!P5 FMUL.FTZ R0, R0, -1.4426950216293334961 ;  /* 0xbfb8aa3b0000d820 */ /* 0x000fe20000410000 */
[----:B------:R-:W-:Y:S01]  /*c510*/  FSETP.GTU.FTZ.AND P3, PT, R3, 20, PT ;  /* 0x41a000000300780b */ /* 0x000fe20003f7c000 */
[----:B------:R-:W-:Y:S01]  /*c520*/  FADD.FTZ R5, R5, UR5 ;  /* 0x0000000505057e21 */ /* 0x000fe20008010000 */
[----:B------:R-:W-:-:S03]  /*c530*/  FSETP.GTU.FTZ.AND P0, PT, R4, 20, PT ;  /* 0x41a000000400780b */ /* 0x000fc60003f1c000 */
[----:B------:R-:W0:Y:S01]  /*c540*/  @!P5 MUFU.EX2 R0, R0 ;  /* 0x000000000000d308 */ /* 0x000e220000000800 */
[----:B------:R-:W1:Y:S01]  /*c550*/  LDS R8, [0x420] ;  /* 0x00042000ff087984 */ /* 0x000e620000000800 */
[----:B------:R-:W-:-:S04]  /*c560*/  FSETP.GTU.FTZ.AND P1, PT, R5, 20, PT ;  /* 0x41a000000500780b */ /* 0x000fc80003f3c000 */
[----:B------:R-:W-:Y:S02]  /*c570*/  @!P4 FMUL.FTZ R2, R2, -1.4426950216293334961 ;  /* 0xbfb8aa3b0202c820 */ /* 0x000fe40000410000 */
[----:B------:R-:W-:Y:S01]  /*c580*/  @!P3 FMUL.FTZ R3, R3, -1.4426950216293334961 ;  /* 0xbfb8aa3b0303b820 */ /* 0x000fe20000410000 */
[----:B---3--:R-:W-:Y:S01]  /*c590*/  PRMT R6, RZ, 0x5410, R6 ;  /* 0x00005410ff067816 */ /* 0x008fe20000000006 */
[----:B------:R-:W-:Y:S02]  /*c5a0*/  @!P0 FMUL.FTZ R4, R4, -1.4426950216293334961 ;  /* 0xbfb8aa3b04048820 */ /* 0x000fe40000410000 */
[----:B------:R-:W2:Y:S02]  /*c5b0*/  @!P4 MUFU.EX2 R2, R2 ;  /* 0x000000020002c308 */ /* 0x000ea40000000800 */
[----:B------:R-:W-:Y:S02]  /*c5c0*/  FADD.FTZ R6, R6, UR5 ;  /* 0x0000000506067e21 */ /* 0x000fe40008010000 */
[----:B------:R-:W-:-:S04]  /*c5d0*/  @!P1 FMUL.FTZ R5, R5, -1.4426950216293334961 ;  /* 0xbfb8aa3b05059820 */ /* 0x000fc80000410000 */
[----:B------:R-:W3:Y:S01]  /*c5e0*/  @!P3 MUFU.EX2 R3, R3 ;  /* 0x000000030003b308 */ /* 0x000ee20000000800 */
[----:B0-----:R-:W-:Y:S01]  /*c5f0*/  @!P5 FADD.FTZ R0, R0, 1 ;  /* 0x3f8000000000d421 */ /* 0x001fe20000010000 */
[----:B------:R-:W-:-:S06]  /*c600*/  FSETP.GTU.FTZ.AND P2, PT, R6, 20, PT ;  /* 0x41a000000600780b */ /* 0x000fcc0003f5c000 */
[----:B------:R-:W0:Y:S08]  /*c610*/  @!P0 MUFU.EX2 R4, R4 ;  /* 0x0000000400048308 */ /* 0x000e300000000800 */
[----:B------:R-:W4:Y:S08]  /*c620*/  @!P1 MUFU.EX2 R5, R5 ;  /* 0x0000000500059308 */ /* 0x000f300000000800 */
[----:B------:R-:W5:Y:S01]  /*c630*/  @!P5 MUFU.RCP R39, R0 ;  /* 0x000000000027d308 */ /* 0x000f620000001000 */
[----:B--2---:R-:W-:-:S02]  /*c640*/  @!P4 FADD.FTZ R2, R2, 1 ;  /* 0x3f8000000202c421 */ /* 0x004fc40000010000 */
[----:B---3--:R-:W-:Y:S02]  /*c650*/  @!P3 FADD.FTZ R3, R3, 1 ;  /* 0x3f8000000303b421 */ /* 0x008fe40000010000 */
[----:B------:R-:W-:Y:S02]  /*c660*/  @!P2 FMUL.FTZ R6, R6, -1.4426950216293334961 ;  /* 0xbfb8aa3b0606a820 */ /* 0x000fe40000410000 */
[----:B0-----:R-:W-:Y:S01]  /*c670*/  @!P0 FADD.FTZ R4, R4, 1 ;  /* 0x3f80000004048421 */ /* 0x001fe20000010000 */
        /* <DEDUP_REMOVED lines=12> */
[----:B------:R3:W1:Y:S01]  /*c740*/  @!P1 MUFU.RCP R39, R5 ;  /* 0x0000000500279308 */ /* 0x0006620000001000 */
        /* <DEDUP_REMOVED lines=20> */
.L_x_5760:
[----:B------:R-:W-:Y:S05]  /*c890*/  BSYNC B0 ;  /* 0x0000000000007941 */ /* 0x000fea0003800000 */
.L_x_5759:
[----:B------:R-:W-:Y:S01]  /*c8a0*/  ULDC.64 UR20, c[0x0][0x2e0] ;  /* 0x0000b80000147ab9 */ /* 0x000fe20000000a00 */
[----:B-1----:R-:W-:Y:S01]  /*c8b0*/  @!P2 FADD.FTZ R6, R6, 1 ;  /* 0x3f8000000606a421 */ /* 0x002fe20000010000 */
[----:B------:R-:W-:Y:S01]  /*c8c0*/  UMOV UR19, UR7 ;  /* 0x0000000700137c82 */ /* 0x000fe20008000000 */
[----:B------:R-:W-:Y:S01]  /*c8d0*/  LEA R2, P3, R118, c[0x0][0x330], 0x1 ;  /* 0x0000cc0076027a11 */ /* 0x000fe200078608ff */
[----:B------:R-:W-:Y:S01]  /*c8e0*/  UIMAD.WIDE.U32 UR18, UR16, UR20, UR18 ;  /* 0x00000014101272a5 */ /* 0x000fe2000f8e0012 */
[----:B----4-:R-:W-:Y:S01]  /*c8f0*/  @!P0 FMUL.FTZ R61, R61, R10 ;  /* 0x0000000a3d3d8220 */ /* 0x010fe20000410000 */
[----:B------:R-:W-:Y:S01]  /*c900*/  UIMAD UR20, UR17, UR20, URZ ;  /* 0x00000014111472a4 */ /* 0x000fe2000f8e023f */
[----:B------:R-:W1:Y:S01]  /*c910*/  @!P2 MUFU.RCP R6, R6 ;  /* 0x000000060006a308 */ /* 0x000e620000001000 */
        /* <DEDUP_REMOVED lines=11> */
[----:B0--3--:R-:W-:Y:S01]  /*c9d0*/  IMAD.U32 R4, RZ, RZ, UR18 ;  /* 0x00000012ff047e24 */ /* 0x009fe2000f8e00ff */
[----:B------:R-:W-:Y:S01]  /*c9e0*/  LEA R2, P3, R3, R2, 0x1 ;  /* 0x0000000203027211 */ /* 0x000fe200078608ff */
[----:B-1----:R-:W-:Y:S01]  /*c9f0*/  @!P2 FMUL.FTZ R63, R63, R6 ;  /* 0x000000063f3fa220 */ /* 0x002fe20000410000 */
[----:B------:R-:W-:Y:S02]  /*ca00*/  ISETP.GE.AND P2, PT, R173, R8, PT ;  /* 0x00000008ad00720c */ /* 0x000fe40003f46270 */
[----:B------:R-:W-:Y:S01]  /*ca10*/  LEA.HI.X R3, R3, R0, R4, 0x1, P3 ;  /* 0x0000000003037211 */ /* 0x000fe200018f0c04 */
[----:B------:R-:W-:Y:S01]  /*ca20*/  FADD.FTZ R0, R48, R185 ;  /* 0x000000b930007221 */ /* 0x000fe20000010000 */
[-C--:B------:R-:W-:Y:S02]  /*ca30*/  ISETP.GE.AND P3, PT, R172, R8.reuse, PT ;  /* 0x00000008ac00720c */ /* 0x080fe40003f66270 */
        /* <DEDUP_REMOVED lines=25> */
[----:B------:R-:W-:Y:S02]  /*cbd0*/  ISETP.GE.AND P5, PT, R165, R8, PT ;  /* 0x00000008a500720c */ /* 0x000fe40003fa6270 */
        /* <DEDUP_REMOVED lines=29> */
[----:B0-----:R-:W-:-:S02]  /*cdb0*/  PRMT R72, R0, 0x7632, R72 ;  /* 0x0000763200487816 */ /* 0x001fc40000000048 */
[----:B------:R-:W-:Y:S01]  /*cdc0*/  F2FP.BF16.PACK_AB R0, R61, R60 ;  /* 0x0000003c3d00723e */ /* 0x000fe200000010ff */
[----:B------:R0:W-:Y:S01]  /*cdd0*/  STS.U16 [R144+0xc], R8 ;  /* 0x00000c0890007388 */ /* 0x0001e20000000400 */
[----:B-1----:R-:W-:Y:S01]  /*cde0*/  PRMT R4, R3, 0x7632, R4 ;  /* 0x0000763203047816 */ /* 0x002fe20000000004 */
[----:B------:R-:W-:Y:S02]  /*cdf0*/  FADD.FTZ R60, R59, R60 ;  /* 0x0000003c3b3c7221 */ /* 0x000fe40000010000 */
[----:B------:R-:W-:Y:S01]  /*ce00*/  STS.U16 [R144], R48 ;  /* 0x0000003090007388 */ /* 0x000fe20000000400 */
[----:B--2---:R-:W-:Y:S01]  /*ce10*/  PRMT R6, R0, 0x7632, R6 ;  /* 0x0000763200067816 */ /* 0x004fe20000000006 */
[----:B------:R-:W-:Y:S02]  /*ce20*/  FADD.FTZ R61, R60, R61 ;  /* 0x0000003d3c3d7221 */ /* 0x000fe40000010000 */
[----:B------:R-:W-:Y:S01]  /*ce30*/  STS.U16 [R144+0x4], R50 ;  /* 0x0000043290007388 */ /* 0x000fe20000000400 */
[----:B0-----:R-:W-:Y:S01]  /*ce40*/  PRMT R8, R2, 0x7610, R8 ;  /* 0x0000761002087816 */ /* 0x001fe20000000008 */
[----:B------:R-:W-:Y:S01]  /*ce50*/  FADD.FTZ R62, R61, R62 ;  /* 0x0000003e3d3e7221 */ /* 0x000fe20000010000 */
[----:B------:R-:W-:Y:S01]  /*ce60*/  MOV R2, UR31 ;  /* 0x0000001f00027c02 */ /* 0x000fe20008000f00 */
        /* <DEDUP_REMOVED lines=47> */
.L_x_5762:
[----:B------:R-:W-:Y:S05]  /*d160*/  BSYNC B0 ;  /* 0x0000000000007941 */ /* 0x000fea0003800000 */
.L_x_5761:
        /* <DEDUP_REMOVED lines=15> */
[----:B0-----:R-:W-:Y:S01]  /*d260*/  IMAD.U32 R4, RZ, RZ, UR34 ;  /* 0x00000022ff047e24 */ /* 0x001fe2000f8e00ff */
[-C--:B------:R-:W-:Y:S01]  /*d270*/  ISETP.GE.AND P5, PT, R171, R0.reuse, PT ;  /* 0x00000000ab00720c */ /* 0x080fe20003fa6270 */
[----:B------:R-:W-:Y:S01]  /*d280*/  UISETP.GT.AND UP0, UPT, UR30, 0x1, UPT ;  /* 0x000000011e00788c */ /* 0x000fe2000bf04270 */
[----:B------:R-:W-:Y:S01]  /*d290*/  ISETP.GE.AND P6, PT, R170, R0, PT ;  /* 0x00000000aa00720c */ /* 0x000fe20003fc6270 */
[----:B------:R-:W-:Y:S01]  /*d2a0*/  UIADD3 UR24, UP2, UR24, -0x400, URZ ;  /* 0xfffffc0018187890 */ /* 0x000fe2000ff5e03f */
[----:B------:R-:W-:Y:S01]  /*d2b0*/  LEA R2, P0, R4, R2, 0x1 ;  /* 0x0000000204027211 */ /* 0x000fe200078008ff */
[----:B------:R-:W-:Y:S01]  /*d2c0*/  UIADD3 UR28, UP3, UR28, -0x400, URZ ;  /* 0xfffffc001c1c7890 */ /* 0x000fe2000ff7e03f */
[----:B------:R-:W-:Y:S01]  /*d2d0*/  MOV R5, UR8 ;  /* 0x0000000800057c02 */ /* 0x000fe20008000f00 */
[----:B------:R-:W-:Y:S01]  /*d2e0*/  UIADD3 UR6, UR6, 0x1, URZ ;  /* 0x0000000106067890 */ /* 0x000fe2000fffe03f */
[-C--:B------:R-:W-:Y:S01]  /*d2f0*/  ISETP.GE.AND P1, PT, R176, R0.reuse, PT ;  /* 0x00000000b000720c */ /* 0x080fe20003f26270 */
        /* <DEDUP_REMOVED lines=35> */
.L_x_5683:
        /* <DEDUP_REMOVED lines=23> */
[----:B0-----:R-:W-:Y:S01]  /*d6a0*/  MOV R2, UR12 ;  /* 0x0000000c00027c02 */ /* 0x001fe20008000f00 */
[----:B------:R-:W-:-:S05]  /*d6b0*/  IMAD.U32 R3, RZ, RZ, UR13 ;  /* 0x0000000dff037e24 */ /* 0x000fca000f8e00ff */
[----:B------:R0:W-:Y:S02]  /*d6c0*/  RED.E.ADD.F32.FTZ.RN.STRONG.GPU [R2.64], R7 ;  /* 0x000000070200798e */ /* 0x0001e4000c10e7a0 */
.L_x_5765:
[----:B0-----:R-:W-:Y:S05]  /*d6d0*/  BSYNC B0 ;  /* 0x0000000000007941 */ /* 0x001fea0003800000 */
.L_x_5764:
        /* <DEDUP_REMOVED lines=23> */
[----:B------:R-:W-:Y:S01]  /*d850*/  IMAD.MOV.U32 R7, RZ, RZ, RZ ;  /* 0x000000ffff077224 */ /* 0x000fe200078e00ff */
[----:B------:R-:W-:Y:S05]  /*d860*/  BRA `(.L_x_5768) ;  /* 0x0000001000007947 */ /* 0x000fea0003800000 */
.L_x_5767:
[----:B0-----:R-:W0:Y:S02]  /*d870*/  S2R R7, SR_TID.X ;  /* 0x0000000000077919 */ /* 0x001e240000002100 */
.L_x_5768:
[----:B0-----:R-:W-:Y:S05]  /*d880*/  BSYNC B0 ;  /* 0x0000000000007941 */ /* 0x001fea0003800000 */
.L_x_5766:
[----:B------:R-:W-:-:S13]  /*d890*/  ISETP.GE.AND P0, PT, R7, c[0x0][0x16c], PT ;  /* 0x00005b0007007a0c */ /* 0x000fda0003f06270 */
[----:B------:R-:W-:Y:S05]  /*d8a0*/  @P0 EXIT ;  /* 0x000000000000094d */ /* 0x000fea0003800000 */
[----:B------:R-:W-:Y:S02]  /*d8b0*/  ULDC.64 UR6, c[0x0][0x288] ;  /* 0x0000a20000067ab9 */ /* 0x000fe40000000a00 */
[----:B------:R-:W-:Y:S02]  /*d8c0*/  UIMAD UR17, UR17, UR6, URZ ;  /* 0x00000006111172a4 */ /* 0x000fe4000f8e023f */
[----:B-12---:R-:W-:Y:S02]  /*d8d0*/  UIMAD.WIDE.U32 UR4, UR16, UR6, URZ ;  /* 0x00000006100472a5 */ /* 0x006fe4000f8e003f */
[----:B------:R-:W-:-:S04]  /*d8e0*/  UIMAD UR6, UR16, UR7, UR17 ;  /* 0x00000007100672a4 */ /* 0x000fc8000f8e0211 */
[----:B------:R-:W-:Y:S02]  /*d8f0*/  UIADD3 UR6, UR5, UR6, URZ ;  /* 0x0000000605067290 */ /* 0x000fe4000fffe03f */
.L_x_5769:
[----:B0-----:R0:W1:Y:S01]  /*d900*/  LDS R9, [R7.X4+0x2b78] ;  /* 0x002b780007097984 */ /* 0x0010620000004800 */
[----:B------:R-:W-:Y:S01]  /*d910*/  SHF.R.S32.HI R0, RZ, 0x1f, R7 ;  /* 0x0000001fff007819 */ /* 0x000fe20000011407 */
[----:B------:R-:W-:Y:S01]  /*d920*/  IMAD.U32 R5, RZ, RZ, UR5 ;  /* 0x00000005ff057e24 */ /* 0x000fe2000f8e00ff */
[----:B------:R-:W-:Y:S01]  /*d930*/  MOV R4, UR4 ;  /* 0x0000000400047c02 */ /* 0x000fe20008000f00 */
[----:B------:R-:W-:Y:S01]  /*d940*/  YIELD ;  /* 0x0000000000007946 */ /* 0x000fe20003800000 */
[----:B------:R-:W-:Y:S01]  /*d950*/  MOV R3, UR6 ;  /* 0x0000000600037c02 */ /* 0x000fe20008000f00 */
[----:B------:R-:W-:Y:S01]  /*d960*/  IMAD R0, R0, c[0x0][0x290], RZ ;  /* 0x0000a40000007a24 */ /* 0x000fe200078e02ff */
[----:B------:R-:W-:-:S03]  /*d970*/  MOV R2, R4 ;  /* 0x0000000400027202 */ /* 0x000fc60000000f00 */
[C---:B------:R-:W-:Y:S02]  /*d980*/  IMAD R5, R7.reuse, c[0x0][0x294], R0 ;  /* 0x0000a50007057a24 */ /* 0x040fe400078e0200 */
        /* <DEDUP_REMOVED lines=9> */
.L_x_5770:
        /* <DEDUP_REMOVED lines=14> */
.L_x_9083:


//--------------------- .text._Z25selective_scan_bwd_kernelI32Selective_Scan_bwd_kernel_traitsILi32ELi16ELb1ELb0ELb0ELb0ELb0EN3c108BFloat16EfEEv12SSMParamsBwd --------------------------
	.section	.text._Z25selective_scan_bwd_kernelI32Selective_Scan_bwd_kernel_traitsILi32ELi16ELb1ELb0ELb0ELb0ELb0EN3c108BFloat16EfEEv12SSMParamsBwd,"ax",@progbits
	.sectioninfo	@"SHI_REGISTERS=206"
	.align	128
        .global         _Z25selective_scan_bwd_kernelI32Selective_Scan_bwd_kernel_traitsILi32ELi16ELb1ELb0ELb0ELb0ELb0EN3c108BFloat16EfEEv12SSMParamsBwd
        .type           _Z25selective_scan_bwd_kernelI32Selective_Scan_bwd_kernel_traitsILi32ELi16ELb1ELb0ELb0ELb0ELb0EN3c108BFloat16EfEEv12SSMParamsBwd,@function
        .size           _Z25selective_scan_bwd_kernelI32Selective_Scan_bwd_kernel_traitsILi32ELi16ELb1ELb0ELb0ELb0ELb0EN3c108BFloat16EfEEv12SSMParamsBwd,(.L_x_9084 - _Z25selective_scan_bwd_kernelI32Selective_Scan_bwd_kernel_traitsILi32ELi16ELb1ELb0ELb0ELb0ELb0EN3c108BFloat16EfEEv12SSMParamsBwd)
        .other          _Z25selective_scan_bwd_kernelI32Selective_Scan_bwd_kernel_traitsILi32ELi16ELb1ELb0ELb0ELb0ELb0EN3c108BFloat16EfEEv12SSMParamsBwd,@"STO_CUDA_ENTRY STV_DEFAULT"
_Z25selective_scan_bwd_kernelI32Selective_Scan_bwd_kernel_traitsILi32ELi16ELb1ELb0ELb0ELb0ELb0EN3c108BFloat16EfEEv12SSMParamsBwd:
.text._Z25selective_scan_bwd_kernelI32Selective_Scan_bwd_kernel_traitsILi32ELi16ELb1ELb0ELb0ELb0ELb0EN3c108BFloat16EfEEv12SSMParamsBwd:
        /* <DEDUP_REMOVED lines=12> */
[----:B------:R-:W-:Y:S01]  /*00c0*/  @P0 LEA R6, P2, R21, c[0x0][0x238], 0x2 ;  /* 0x00008e0015060a11 */ /* 0x000fe200078410ff */
[----:B------:R-:W-:Y:S01]  /*00d0*/  IMAD R5, R23, c[0x0][0x1d0], RZ ;  /* 0x0000740017057a24 */ /* 0x000fe200078e02ff */
[----:B------:R-:W-:Y:S01]  /*00e0*/  @P1 LEA R8, P3, R21, c[0x0][0x250], 0x2 ;  /* 0x0000940015081a11 */ /* 0x000fe200078610ff */
[----:B------:R-:W-:Y:S01]  /*00f0*/  IMAD R13, R23, c[0x0][0x1e0], RZ ;  /* 0x00007800170d7a24 */ /* 0x000fe200078e02ff */
[--C-:B------:R-:W-:Y:S01]  /*0100*/  @P0 LEA.HI.X R7, R21, c[0x0][0x23c], R22.reuse, 0x2, P2 ;  /* 0x00008f0015070a11 */ /* 0x100fe200010f1416 */
[----:B------:R-:W-:Y:S01]  /*0110*/  IMAD R15, R23, c[0x0][0x278], RZ ;  /* 0x00009e00170f7a24 */ /* 0x000fe200078e02ff */
[----:B------:R-:W-:Y:S01]  /*0120*/  @P1 LEA.HI.X R9, R21, c[0x0][0x254], R22, 0x2, P3 ;  /* 0x0000950015091a11 */ /* 0x000fe200018f1416 */
[C---:B------:R-:W-:Y:S02]  /*0130*/  IMAD R11, R24.reuse, c[0x0][0x1d4], R5 ;  /* 0x00007500180b7a24 */ /* 0x040fe400078e0205 */
[C---:B------:R-:W-:Y:S01]  /*0140*/  IMAD.WIDE.U32 R2, R24.reuse, c[0x0][0x1d0], RZ ;  /* 0x0000740018027a25 */ /* 0x040fe200078e00ff */
[----:B------:R0:W5:Y:S03]  /*0150*/  @P0 LDG.E R20, [R6.64] ;  /* 0x0000000606140981 */ /* 0x000166000c1e1900 */
[----:B------:R-:W-:-:S04]  /*0160*/  IMAD.WIDE.U32 R4, R24, c[0x0][0x1e0], RZ ;  /* 0x0000780018047a25 */ /* 0x000fc800078e00ff */
[C---:B------:R-:W-:Y:S02]  /*0170*/  IMAD R13, R24.reuse, c[0x0][0x1e4], R13 ;  /* 0x00007900180d7a24 */ /* 0x040fe400078e020d */
[C---:B------:R-:W-:Y:S01]  /*0180*/  IMAD R15, R24.reuse, c[0x0][0x27c], R15 ;  /* 0x00009f00180f7a24 */ /* 0x040fe200078e020f */
[----:B------:R1:W5:Y:S01]  /*0190*/  @P1 LDG.E R0, [R8.64] ;  /* 0x0000000608001981 */ /* 0x000362000c1e1900 */
[----:B0-----:R-:W-:Y:S01]  /*01a0*/  IMAD.WIDE.U32 R6, R24, c[0x0][0x278], RZ ;  /* 0x00009e0018067a25 */ /* 0x001fe200078e00ff */
[----:B------:R-:W-:Y:S01]  /*01b0*/  IADD3 R3, R3, R11, RZ ;  /* 0x0000000b03037210 */ /* 0x000fe20007ffe0ff */
[----:B------:R-:W-:Y:S01]  /*01c0*/  CS2R R16, SRZ ;  /* 0x0000000000107805 */ /* 0x000fe2000001ff00 */
[----:B------:R-:W-:Y:S01]  /*01d0*/  IADD3 R5, R5, R13, RZ ;  /* 0x0000000d05057210 */ /* 0x000fe20007ffe0ff */
[C---:B------:R-:W-:Y:S01]  /*01e0*/  IMAD R10, R22.reuse, c[0x0][0x1e8], RZ ;  /* 0x00007a00160a7a24 */ /* 0x040fe200078e02ff */
[----:B------:R-:W-:Y:S01]  /*01f0*/  MOV R13, c[0x0][0x174] ;  /* 0x00005d00000d7a02 */ /* 0x000fe20000000f00 */
[----:B------:R-:W-:Y:S01]  /*0200*/  IMAD.WIDE.U32 R2, R21, c[0x0][0x1d8], R2 ;  /* 0x0000760015027a25 */ /* 0x000fe200078e0002 */
[----:B------:R-:W-:Y:S01]  /*0210*/  IADD3 R7, R7, R15, RZ ;  /* 0x0000000f07077210 */ /* 0x000fe20007ffe0ff */
[----:B------:R-:W-:Y:S01]  /*0220*/  HFMA2.MMA R25, -RZ, RZ, 0, 0 ;  /* 0x00000000ff197435 */ /* 0x000fe200000001ff */
[----:B------:R-:W-:Y:S01]  /*0230*/  ISETP.NE.U32.AND P0, PT, RZ, c[0x0][0x260], PT ;  /* 0x00009800ff007a0c */ /* 0x000fe20003f05070 */
[----:B-1----:R-:W-:Y:S01]  /*0240*/  IMAD R8, R22, c[0x0][0x1d8], RZ ;  /* 0x0000760016087a24 */ /* 0x002fe200078e02ff */
[----:B------:R-:W-:Y:S01]  /*0250*/  LEA R9, R13, 0xfffffe00, 0x9 ;  /* 0xfffffe000d097811 */ /* 0x000fe200078e48ff */
[----:B------:R-:W-:Y:S01]  /*0260*/  IMAD.WIDE.U32 R4, R21, c[0x0][0x1e8], R4 ;  /* 0x00007a0015047a25 */ /* 0x000fe200078e0004 */
[----:B------:R-:W-:-:S02]  /*0270*/  ISETP.NE.AND.EX P0, PT, RZ, c[0x0][0x264], PT, P0 ;  /* 0x00009900ff007a0c */ /* 0x000fc40003f05300 */
[----:B------:R-:W-:Y:S01]  /*0280*/  SHF.R.S32.HI R11, RZ, 0x1f, R9 ;  /* 0x0000001fff0b7819 */ /* 0x000fe20000011409 */
[----:B------:R-:W-:Y:S01]  /*0290*/  IMAD R12, R22, c[0x0][0x280], RZ ;  /* 0x0000a000160c7a24 */ /* 0x000fe200078e02ff */
[----:B------:R-:W-:Y:S01]  /*02a0*/  IADD3 R29, P1, R9, R2, RZ ;  /* 0x00000002091d7210 */ /* 0x000fe20007f3e0ff */
[----:B------:R-:W-:Y:S01]  /*02b0*/  IMAD.WIDE.U32 R6, R21, c[0x0][0x280], R6 ;  /* 0x0000a00015067a25 */ /* 0x000fe200078e0006 */
[----:B------:R-:W-:Y:S02]  /*02c0*/  IADD3 R31, P2, R9, R4, RZ ;  /* 0x00000004091f7210 */ /* 0x000fe40007f5e0ff */
[----:B------:R-:W-:Y:S01]  /*02d0*/  ISETP.GE.AND P3, PT, R13, 0x1, PT ;  /* 0x000000010d00780c */ /* 0x000fe20003f66270 */
[----:B------:R-:W-:Y:S01]  /*02e0*/  IMAD R8, R21, c[0x0][0x1dc], R8 ;  /* 0x0000770015087a24 */ /* 0x000fe200078e0208 */
[----:B------:R-:W-:Y:S01]  /*02f0*/  IADD3 R9, P4, R9, R6, RZ ;  /* 0x0000000609097210 */ /* 0x000fe20007f9e0ff */
[----:B------:R-:W-:Y:S01]  /*0300*/  IMAD R10, R21, c[0x0][0x1ec], R10 ;  /* 0x00007b00150a7a24 */ /* 0x000fe200078e020a */
[----:B------:R-:W-:Y:S01]  /*0310*/  LEA R30, P5, R31, c[0x0][0x248], 0x1 ;  /* 0x000092001f1e7a11 */ /* 0x000fe200078a08ff */
[----:B------:R-:W-:Y:S01]  /*0320*/  IMAD R12, R21, c[0x0][0x284], R12 ;  /* 0x0000a100150c7a24 */ /* 0x000fe200078e020c */
[----:B------:R-:W-:-:S02]  /*0330*/  IADD3.X R2, R11, R3, R8, P1, !PT ;  /* 0x000000030b027210 */ /* 0x000fc40000ffe408 */
[C---:B------:R-:W-:Y:S02]  /*0340*/  IADD3.X R4, R11.reuse, R5, R10, P2, !PT ;  /* 0x000000050b047210 */ /* 0x040fe400017fe40a */
[----:B------:R-:W-:Y:S02]  /*0350*/  ISETP.NE.U32.AND P1, PT, RZ, c[0x0][0x328], PT ;  /* 0x0000ca00ff007a0c */ /* 0x000fe40003f25070 */
[----:B------:R-:W-:Y:S02]  /*0360*/  ISETP.NE.U32.AND P2, PT, RZ, c[0x0][0x348], PT ;  /* 0x0000d200ff007a0c */ /* 0x000fe40003f45070 */
[----:B------:R-:W-:Y:S02]  /*0370*/  IADD3.X R6, R11, R7, R12, P4, !PT ;  /* 0x000000070b067210 */ /* 0x000fe400027fe40c */
[----:B------:R-:W-:Y:S02]  /*0380*/  LEA R28, P4, R29, c[0x0][0x240], 0x1 ;  /* 0x000090001d1c7a11 */ /* 0x000fe400078808ff */
[----:B------:R-:W-:-:S02]  /*0390*/  ISETP.NE.AND.EX P1, PT, RZ, c[0x0][0x32c], PT, P1 ;  /* 0x0000cb00ff007a0c */ /* 0x000fc40003f25310 */
[----:B------:R-:W-:Y:S02]  /*03a0*/  ISETP.NE.AND.EX P2, PT, RZ, c[0x0][0x34c], PT, P2 ;  /* 0x0000d300ff007a0c */ /* 0x000fe40003f45320 */
[----:B------:R-:W-:Y:S01]  /*03b0*/  LEA.HI.X R29, R29, c[0x0][0x244], R2, 0x1, P4 ;  /* 0x000091001d1d7a11 */ /* 0x000fe200020f0c02 */
[----:B------:R-:W-:Y:S01]  /*03c0*/  @P0 IMAD R2, R24, c[0x0][0x164], R21 ;  /* 0x0000590018020a24 */ /* 0x000fe200078e0215 */
[----:B------:R-:W-:Y:S01]  /*03d0*/  LEA.HI.X R31, R31, c[0x0][0x24c], R4, 0x1, P5 ;  /* 0x000093001f1f7a11 */ /* 0x000fe200028f0c04 */
[----:B------:R-:W-:Y:S01]  /*03e0*/  HFMA2.MMA R4, -RZ, RZ, 0, 0 ;  /* 0x00000000ff047435 */ /* 0x000fe200000001ff */
[----:B------:R-:W-:Y:S01]  /*03f0*/  @P0 MOV R19, 0x8 ;  /* 0x0000000800130802 */ /* 0x000fe20000000f00 */
[----:B------:R-:W-:Y:S01]  /*0400*/  @P0 IMAD R2, R2, c[0x0][0x174], RZ ;  /* 0x00005d0002020a24 */ /* 0x000fe200078e02ff */
[----:B------:R-:W-:Y:S02]  /*0410*/  LEA R32, P6, R9, c[0x0][0x308], 0x1 ;  /* 0x0000c20009207a11 */ /* 0x000fe400078c08ff */
[----:B------:R-:W-:Y:S01]  /*0420*/  MOV R3, RZ ;  /* 0x000000ff00037202 */ /* 0x000fe20000000f00 */
[----:B------:R-:W-:Y:S01]  /*0430*/  @P0 IMAD R2, R2, c[0x0][0x16c], RZ ;  /* 0x00005b0002020a24 */ /* 0x000fe200078e02ff */
[----:B------:R-:W-:-:S02]  /*0440*/  @P1 LEA R16, P4, R21, c[0x0][0x328], 0x2 ;  /* 0x0000ca0015101a11 */ /* 0x000fc400078810ff */
[----:B------:R-:W-:Y:S01]  /*0450*/  @P2 LEA R4, P5, R21, c[0x0][0x348], 0x2 ;  /* 0x0000d20015042a11 */ /* 0x000fe200078a10ff */
[----:B------:R-:W-:Y:S01]  /*0460*/  @P0 IMAD.WIDE R18, R2, R19, c[0x0][0x260] ;  /* 0x0000980002120625 */ /* 0x000fe200078e0213 */
[----:B------:R-:W-:Y:S01]  /*0470*/  LEA.HI.X R33, R9, c[0x0][0x30c], R6, 0x1, P6 ;  /* 0x0000c30009217a11 */ /* 0x000fe200030f0c06 */
[----:B------:R-:W-:Y:S01]  /*0480*/  @!P0 CS2R R18, SRZ ;  /* 0x0000000000128805 */ /* 0x000fe2000001ff00 */
[C-C-:B------:R-:W-:Y:S02]  /*0490*/  @P1 LEA.HI.X R17, R21.reuse, c[0x0][0x32c], R22.reuse, 0x2, P4 ;  /* 0x0000cb0015111a11 */ /* 0x140fe400020f1416 */
[----:B------:R-:W-:Y:S02]  /*04a0*/  @P2 LEA.HI.X R3, R21, c[0x0][0x34c], R22, 0x2, P5 ;  /* 0x0000d30015032a11 */ /* 0x000fe400028f1416 */
[----:B------:R-:W-:Y:S02]  /*04b0*/  MOV R36, RZ ;  /* 0x000000ff00247202 */ /* 0x000fe40000000f00 */
[----:B------:R-:W-:Y:S01]  /*04c0*/  MOV R2, R4 ;  /* 0x0000000400027202 */ /* 0x000fe20000000f00 */
[----:B------:R-:W-:Y:S05]  /*04d0*/  @!P3 BRA `(.L_x_5771) ;  /* 0x00002f200000b947 */ /* 0x000fea0003800000 */
[----:B------:R-:W0:Y:S01]  /*04e0*/  S2R R26, SR_TID.X ;  /* 0x00000000001a7919 */ /* 0x000e220000002100 */
[----:B------:R-:W-:-:S02]  /*04f0*/  MOV R34, c[0x0][0x174] ;  /* 0x00005d0000227a02 */ /* 0x000fc40000000f00 */
[----:B------:R-:W-:Y:S01]  /*0500*/  MOV R36, RZ ;  /* 0x000000ff00247202 */ /* 0x000fe20000000f00 */
[----:B------:R-:W1:Y:S01]  /*0510*/  S2R R27, SR_LANEID ;  /* 0x00000000001b7919 */ /* 0x000e620000000000 */
[----:B------:R-:W-:Y:S02]  /*0520*/  MOV R25, RZ ;  /* 0x000000ff00197202 */ /* 0x000fe40000000f00 */
[C---:B0-----:R-:W-:Y:S02]  /*0530*/  SHF.L.U32 R4, R26.reuse, 0x1, RZ ;  /* 0x000000011a047819 */ /* 0x041fe400000006ff */
[----:B------:R-:W-:Y:S02]  /*0540*/  LOP3.LUT R158, R26, 0x1f, RZ, 0xc0, !PT ;  /* 0x0000001f1a9e7812 */ /* 0x000fe400078ec0ff */
[----:B------:R-:W-:-:S04]  /*0550*/  LOP3.LUT R35, R4, 0xffffffc0, RZ, 0xc0, !PT ;  /* 0xffffffc004237812 */ /* 0x000fc800078ec0ff */
[----:B-1----:R-:W-:-:S04]  /*0560*/  LOP3.LUT R35, R35, 0x1f, R26, 0xf8, !PT ;  /* 0x0000001f23237812 */ /* 0x002fc800078ef81a */
.L_x_5778:
[----:B------:R-:W-:Y:S01]  /*0570*/  BAR.SYNC.DEFER_BLOCKING 0x0 ;  /* 0x0000000000007b1d */ /* 0x000fe20000010000 */
[----:B------:R-:W-:-:S05]  /*0580*/  IMAD.WIDE R12, R35, 0x10, R28 ;  /* 0x00000010230c7825 */ /* 0x000fca00078e021c */
[----:B------:R-:W2:Y:S04]  /*0590*/  LDG.E.128 R40, [R12.64] ;  /* 0x000000060c287981 */ /* 0x000ea8000c1e1d00 */
[----:B------:R-:W3:Y:S01]  /*05a0*/  LDG.E.128 R48, [R12.64+0x200] ;  /* 0x000200060c307981 */ /* 0x000ee2000c1e1d00 */
[----:B------:R-:W-:Y:S01]  /*05b0*/  SHF.L.U32 R37, R27, 0x5, RZ ;  /* 0x000000051b257819 */ /* 0x000fe200000006ff */
[----:B------:R-:W-:Y:S02]  /*05c0*/  IMAD.WIDE R38, R35, 0x10, R30 ;  /* 0x0000001023267825 */ /* 0x000fe400078e021e */
[----:B--2---:R-:W-:Y:S04]  /*05d0*/  STS.128 [R27.X16], R40 ;  /* 0x000000281b007388 */ /* 0x004fe8000000cc00 */
[----:B0--3--:R0:W-:Y:S01]  /*05e0*/  STS.128 [R27.X16+0x200], R48 ;  /* 0x000200301b007388 */ /* 0x0091e2000000cc00 */
[----:B------:R-:W-:-:S06]  /*05f0*/  NOP ;  /* 0x0000000000007918 */ /* 0x000fcc0000000000 */
[----:B------:R-:W1:Y:S04]  /*0600*/  LDS.128 R8, [R37] ;  /* 0x0000000025087984 */ /* 0x000e680000000c00 */
[----:B------:R-:W-:Y:S04]  /*0610*/  LDS.128 R4, [R37+0x10] ;  /* 0x0000100025047984 */ /* 0x000fe80000000c00 */
[----:B------:R-:W-:Y:S06]  /*0620*/  BAR.SYNC.DEFER_BLOCKING 0x0 ;  /* 0x0000000000007b1d */ /* 0x000fec0000010000 */
[----:B------:R-:W2:Y:S04]  /*0630*/  LDG.E.128 R52, [R38.64] ;  /* 0x0000000626347981 */ /* 0x000ea8000c1e1d00 */
[----:B------:R-:W3:Y:S01]  /*0640*/  LDG.E.128 R56, [R38.64+0x200] ;  /* 0x0002000626387981 */ /* 0x000ee2000c1e1d00 */
[----:B------:R-:W-:-:S03]  /*0650*/  IMAD.WIDE R44, R35, 0x10, R32 ;  /* 0x00000010232c7825 */ /* 0x000fc600078e0220 */
[----:B--2---:R-:W-:Y:S04]  /*0660*/  STS.128 [R27.X16], R52 ;  /* 0x000000341b007388 */ /* 0x004fe8000000cc00 */
[----:B---3--:R-:W-:Y:S01]  /*0670*/  STS.128 [R27.X16+0x200], R56 ;  /* 0x000200381b007388 */ /* 0x008fe2000000cc00 */
[----:B------:R-:W-:-:S06]  /*0680*/  NOP ;  /* 0x0000000000007918 */ /* 0x000fcc0000000000 */
[----:B------:R-:W2:Y:S04]  /*0690*/  LDS.128 R40, [R37] ;  /* 0x0000000025287984 */ /* 0x000ea80000000c00 */
[----:B------:R-:W3:Y:S04]  /*06a0*/  LDS.128 R12, [R37+0x10] ;  /* 0x00001000250c7984 */ /* 0x000ee80000000c00 */
[----:B------:R-:W-:Y:S06]  /*06b0*/  BAR.SYNC.DEFER_BLOCKING 0x0 ;  /* 0x0000000000007b1d */ /* 0x000fec0000010000 */
[----:B0-----:R0:W4:Y:S04]  /*06c0*/  LDG.E.128 R48, [R44.64] ;  /* 0x000000062c307981 */ /* 0x001128000c1e1d00 */
[----:B------:R0:W4:Y:S01]  /*06d0*/  LDG.E.128 R60, [R44.64+0x200] ;  /* 0x000200062c3c7981 */ /* 0x000122000c1e1d00 */
[----:B-1----:R-:W-:Y:S01]  /*06e0*/  PRMT R38, RZ, 0x5410, R8 ;  /* 0x00005410ff267816 */ /* 0x002fe20000000008 */
[----:B------:R-:W-:Y:S01]  /*06f0*/  HFMA2.MMA R46, -RZ, RZ, 0, 0 ;  /* 0x00000000ff2e7435 */ /* 0x000fe200000001ff */
[----:B------:R-:W-:Y:S01]  /*0700*/  MOV R39, c[0x0][0x16c] ;  /* 0x00005b0000277a02 */ /* 0x000fe20000000f00 */
[----:B------:R-:W-:Y:S01]  /*0710*/  HFMA2.MMA R81, -RZ, RZ, 0, 0 ;  /* 0x00000000ff517435 */ /* 0x000fe200000001ff */
[----:B--2---:R-:W-:Y:S01]  /*0720*/  PRMT R111, RZ, 0x5410, R40 ;  /* 0x00005410ff6f7816 */ /* 0x004fe20000000028 */
[----:B------:R-:W-:Y:S01]  /*0730*/  HFMA2.MMA R52, -RZ, RZ, 0, 0 ;  /* 0x00000000ff347435 */ /* 0x000fe200000001ff */
[----:B------:R-:W-:-:S02]  /*0740*/  ISETP.GE.AND P0, PT, R39, 0x1, PT ;  /* 0x000000012700780c */ /* 0x000fc40003f06270 */
[----:B------:R-:W-:Y:S01]  /*0750*/  PRMT R113, RZ, 0x7610, R40 ;  /* 0x00007610ff717816 */ /* 0x000fe20000000028 */
[----:B0-----:R-:W-:Y:S01]  /*0760*/  HFMA2.MMA R44, -RZ, RZ, 0, 0 ;  /* 0x00000000ff2c7435 */ /* 0x001fe200000001ff */
        /* <DEDUP_REMOVED lines=8> */
[----:B------:R-:W-:Y:S02]  /*07f0*/  MOV R83, RZ ;  /* 0x000000ff00537202 */ /* 0x000fe40000000f00 */
[----:B------:R-:W-:Y:S02]  /*0800*/  MOV R85, RZ ;  /* 0x000000ff00557202 */ /* 0x000fe40000000f00 */
[--C-:B---3--:R-:W-:Y:S02]  /*0810*/  PRMT R127, RZ, 0x5410, R12.reuse ;  /* 0x00005410ff7f7816 */ /* 0x108fe4000000000c */
[----:B------:R-:W-:Y:S02]  /*0820*/  PRMT R129, RZ, 0x7610, R12 ;  /* 0x00007610ff817816 */ /* 0x000fe4000000000c */
[----:B------:R-:W-:-:S02]  /*0830*/  PRMT R131, RZ, 0x5410, R13 ;  /* 0x00005410ff837816 */ /* 0x000fc4000000000d */
[----:B------:R-:W-:Y:S02]  /*0840*/  PRMT R133, RZ, 0x7610, R13 ;  /* 0x00007610ff857816 */ /* 0x000fe4000000000d */
[--C-:B------:R-:W-:Y:S02]  /*0850*/  PRMT R135, RZ, 0x5410, R14.reuse ;  /* 0x00005410ff877816 */ /* 0x100fe4000000000e */
[----:B------:R-:W-:Y:S02]  /*0860*/  PRMT R137, RZ, 0x7610, R14 ;  /* 0x00007610ff897816 */ /* 0x000fe4000000000e */
[--C-:B------:R-:W-:Y:S02]  /*0870*/  PRMT R139, RZ, 0x5410, R15.reuse ;  /* 0x00005410ff8b7816 */ /* 0x100fe4000000000f */
[----:B------:R-:W-:Y:S01]  /*0880*/  PRMT R141, RZ, 0x7610, R15 ;  /* 0x00007610ff8d7816 */ /* 0x000fe2000000000f */
[----:B----4-:R0:W-:Y:S04]  /*0890*/  STS.128 [R27.X16], R48 ;  /* 0x000000301b007388 */ /* 0x0101e8000000cc00 */
[----:B------:R1:W-:Y:S01]  /*08a0*/  STS.128 [R27.X16+0x200], R60 ;  /* 0x0002003c1b007388 */ /* 0x0003e2000000cc00 */
[----:B------:R-:W-:-:S06]  /*08b0*/  NOP ;  /* 0x0000000000007918 */ /* 0x000fcc0000000000 */
[----:B------:R-:W2:Y:S04]  /*08c0*/  LDS.128 R64, [R37] ;  /* 0x0000000025407984 */ /* 0x000ea80000000c00 */
[----:B------:R-:W3:Y:S01]  /*08d0*/  LDS.128 R72, [R37+0x10] ;  /* 0x0000100025487984 */ /* 0x000ee20000000c00 */
[----:B0-----:R-:W-:Y:S01]  /*08e0*/  CS2R R50, SRZ ;  /* 0x0000000000327805 */ /* 0x001fe2000001ff00 */
[----:B------:R-:W-:Y:S02]  /*08f0*/  MOV R48, RZ ;  /* 0x000000ff00307202 */ /* 0x000fe40000000f00 */
[----:B-1----:R-:W-:Y:S02]  /*0900*/  MOV R61, RZ ;  /* 0x000000ff003d7202 */ /* 0x002fe40000000f00 */
[----:B--2---:R-:W-:-:S02]  /*0910*/  PRMT R45, RZ, 0x5410, R64 ;  /* 0x00005410ff2d7816 */ /* 0x004fc40000000040 */
[----:B------:R-:W-:Y:S02]  /*0920*/  PRMT R49, RZ, 0x7610, R64 ;  /* 0x00007610ff317816 */ /* 0x000fe40000000040 */
[----:B------:R-:W-:Y:S01]  /*0930*/  PRMT R47, RZ, 0x5410, R65 ;  /* 0x00005410ff2f7816 */ /* 0x000fe20000000041 */
[C---:B------:R-:W-:Y:S01]  /*0940*/  FFMA.FTZ R38, R45.reuse, R38, R25 ;  /* 0x000000262d267223 */ /* 0x040fe20000010019 */
[----:B------:R-:W-:Y:S01]  /*0950*/  PRMT R25, RZ, 0x7610, R8 ;  /* 0x00007610ff197816 */ /* 0x000fe20000000008 */
[-C--:B-----5:R-:W-:Y:S01]  /*0960*/  FMUL.FTZ R54, R45, R20.reuse ;  /* 0x000000142d367220 */ /* 0x0a0fe20000410000 */
        /* <DEDUP_REMOVED lines=37> */
[----:B------:R-:W-:-:S02]  /*0bc0*/  FMUL.FTZ R99, R77, R20 ;  /* 0x000000144d637220 */ /* 0x000fc40000410000 */
        /* <DEDUP_REMOVED lines=19> */
[----:B------:R-:W-:Y:S01]  /*0d00*/  CS2R R38, SRZ ;  /* 0x0000000000267805 */ /* 0x000fe2000001ff00 */
[----:B------:R-:W-:Y:S06]  /*0d10*/  BAR.SYNC.DEFER_BLOCKING 0x0 ;  /* 0x0000000000007b1d */ /* 0x000fec0000010000 */
        /* <DEDUP_REMOVED lines=10> */
[----:B------:R-:W-:Y:S01]  /*0dc0*/  LEA R70, P0, R12, c[0x0][0x220], 0x2 ;  /* 0x000088000c467a11 */ /* 0x000fe200078010ff */
[----:B------:R-:W-:Y:S01]  /*0dd0*/  IMAD R44, R22, c[0x0][0x198], RZ ;  /* 0x00006600162c7a24 */ /* 0x000fe200078e02ff */
[----:B------:R-:W-:Y:S01]  /*0de0*/  CS2R R42, SRZ ;  /* 0x00000000002a7805 */ /* 0x000fe2000001ff00 */
[----:B------:R-:W-:Y:S01]  /*0df0*/  IMAD R109, R41, c[0x0][0x16c], RZ ;  /* 0x00005b00296d7a24 */ /* 0x000fe200078e02ff */
[----:B------:R-:W-:Y:S01]  /*0e00*/  LEA.HI R41, R40, R40, RZ, 0x1 ;  /* 0x0000002828297211 */ /* 0x000fe200078f08ff */
[----:B------:R-:W-:Y:S01]  /*0e10*/  IMAD.WIDE.U32 R38, R21, c[0x0][0x1b8], RZ ;  /* 0x00006e0015267a25 */ /* 0x000fe200078e00ff */
[----:B------:R-:W-:Y:S01]  /*0e20*/  IADD3 R103, R13, R103, RZ ;  /* 0x000000670d677210 */ /* 0x000fe20007ffe0ff */
[----:B------:R-:W-:Y:S01]  /*0e30*/  UMOV UR4, URZ ;  /* 0x0000003f00047c82 */ /* 0x000fe20008000000 */
[----:B------:R-:W-:Y:S01]  /*0e40*/  LOP3.LUT R41, R41, 0xfffffe, RZ, 0xc0, !PT ;  /* 0x00fffffe29297812 */ /* 0x000fe200078ec0ff */
[C---:B------:R-:W-:Y:S01]  /*0e50*/  IMAD R107, R21.reuse, c[0x0][0x1bc], R46 ;  /* 0x00006f00156b7a24 */ /* 0x040fe200078e022e */
[----:B------:R-:W-:Y:S01]  /*0e60*/  LEA R74, P2, R38, c[0x0][0x230], 0x2 ;  /* 0x00008c00264a7a11 */ /* 0x000fe200078410ff */
[----:B------:R-:W-:Y:S01]  /*0e70*/  IMAD.WIDE.U32 R14, R21, c[0x0][0x198], RZ ;  /* 0x00006600150e7a25 */ /* 0x000fe200078e00ff */
[----:B------:R-:W-:-:S02]  /*0e80*/  LEA.HI.X R103, R12, c[0x0][0x224], R103, 0x2, P0 ;  /* 0x000089000c677a11 */ /* 0x000fc400000f1467 */
[----:B------:R-:W-:Y:S01]  /*0e90*/  IADD3 R107, R39, R107, RZ ;  /* 0x0000006b276b7210 */ /* 0x000fe20007ffe0ff */
[----:B------:R-:W-:Y:S01]  /*0ea0*/  IMAD R105, R21, c[0x0][0x19c], R44 ;  /* 0x0000670015697a24 */ /* 0x000fe200078e022c */
[----:B------:R-:W-:Y:S01]  /*0eb0*/  LEA R72, P1, R14, c[0x0][0x228], 0x2 ;  /* 0x00008a000e487a11 */ /* 0x000fe200078210ff */
[----:B------:R-:W-:Y:S01]  /*0ec0*/  IMAD.WIDE R108, R109, 0x8, R18 ;  /* 0x000000086d6c7825 */ /* 0x000fe200078e0212 */
[----:B------:R-:W-:Y:S02]  /*0ed0*/  IADD3 R12, R40, -R41, RZ ;  /* 0x80000029280c7210 */ /* 0x000fe40007ffe0ff */
[----:B------:R-:W-:Y:S01]  /*0ee0*/  IADD3 R105, R15, R105, RZ ;  /* 0x000000690f697210 */ /* 0x000fe20007ffe0ff */
[--C-:B------:R-:W-:Y:S01]  /*0ef0*/  FADD.FTZ R78, R111, R0.reuse ;  /* 0x000000006f4e7221 */ /* 0x100fe20000010000 */
[----:B------:R-:W-:Y:S01]  /*0f00*/  LEA.HI.X R107, R38, c[0x0][0x234], R107, 0x2, P2 ;  /* 0x00008d00266b7a11 */ /* 0x000fe200010f146b */
[--C-:B------:R-:W-:Y:S01]  /*0f10*/  FADD.FTZ R80, R113, R0.reuse ;  /* 0x0000000071507221 */ /* 0x100fe20000010000 */
[----:B------:R-:W-:Y:S01]  /*0f20*/  MOV R76, R108 ;  /* 0x0000006c004c7202 */ /* 0x000fe20000000f00 */
[--C-:B------:R-:W-:Y:S01]  /*0f30*/  FADD.FTZ R82, R115, R0.reuse ;  /* 0x0000000073527221 */ /* 0x100fe20000010000 */
[----:B------:R-:W-:Y:S01]  /*0f40*/  LEA.HI.X R105, R14, c[0x0][0x22c], R105, 0x2, P1 ;  /* 0x00008b000e697a11 */ /* 0x000fe200008f1469 */
[--C-:B------:R-:W-:Y:S01]  /*0f50*/  FADD.FTZ R84, R117, R0.reuse ;  /* 0x0000000075547221 */ /* 0x100fe20000010000 */
[----:B------:R-:W-:Y:S01]  /*0f60*/  CS2R R38, SRZ ;  /* 0x0000000000267805 */ /* 0x000fe2000001ff00 */
[--C-:B------:R-:W-:Y:S01]  /*0f70*/  FADD.FTZ R86, R119, R0.reuse ;  /* 0x0000000077567221 */ /* 0x100fe20000010000 */
[----:B------:R-:W-:Y:S01]  /*0f80*/  CS2R R40, SRZ ;  /* 0x0000000000287805 */ /* 0x000fe2000001ff00 */
        /* <DEDUP_REMOVED lines=17> */
[----:B------:R-:W-:Y:S01]  /*10a0*/  SHF.L.U32 R111, R12, 0x8, RZ ;  /* 0x000000080c6f7819 */ /* 0x000fe200000006ff */
[----:B------:R-:W-:-:S02]  /*10b0*/  FADD.FTZ R106, R139, R0 ;  /* 0x000000008b6a7221 */ /* 0x000fc40000010000 */
[----:B------:R-:W-:Y:S02]  /*10c0*/  FADD.FTZ R108, R141, R0 ;  /* 0x000000008d6c7221 */ /* 0x000fe40000010000 */
.L_x_5777:
[----:B------:R-:W-:Y:S02]  /*10d0*/  MOV R12, R70 ;  /* 0x00000046000c7202 */ /* 0x000fe40000000f00 */
[----:B------:R-:W-:-:S05]  /*10e0*/  MOV R13, R103 ;  /* 0x00000067000d7202 */ /* 0x000fca0000000f00 */
[----:B------:R0:W2:Y:S01]  /*10f0*/  LDG.E R112, [R12.64] ;  /* 0x000000060c707981 */ /* 0x0000a2000c1e1900 */
[----:B------:R-:W-:Y:S02]  /*1100*/  MOV R14, R74 ;  /* 0x0000004a000e7202 */ /* 0x000fe40000000f00 */
[----:B------:R-:W-:-:S05]  /*1110*/  MOV R15, R107 ;  /* 0x0000006b000f7202 */ /* 0x000fca0000000f00 */
[----:B------:R1:W3:Y:S01]  /*1120*/  LDG.E R14, [R14.64] ;  /* 0x000000060e0e7981 */ /* 0x0002e2000c1e1900 */
[----:B0-----:R-:W-:Y:S02]  /*1130*/  MOV R12, R72 ;  /* 0x00000048000c7202 */ /* 0x001fe40000000f00 */
[----:B------:R-:W-:-:S05]  /*1140*/  MOV R13, R105 ;  /* 0x00000069000d7202 */ /* 0x000fca0000000f00 */
[----:B------:R0:W3:Y:S01]  /*1150*/  LDG.E R113, [R12.64] ;  /* 0x000000060c717981 */ /* 0x0000e2000c1e1900 */
        /* <DEDUP_REMOVED lines=8> */
[--C-:B------:R-:W-:Y:S02]  /*11e0*/  PRMT R117, RZ, 0x5410, R9.reuse ;  /* 0x00005410ff757816 */ /* 0x100fe40000000009 */
[----:B------:R-:W-:Y:S02]  /*11f0*/  PRMT R119, RZ, 0x7610, R9 ;  /* 0x00007610ff777816 */ /* 0x000fe40000000009 */
[--C-:B------:R-:W-:Y:S02]  /*1200*/  PRMT R121, RZ, 0x5410, R10.reuse ;  /* 0x00005410ff797816 */ /* 0x100fe4000000000a */
[----:B------:R-:W-:-:S02]  /*1210*/  PRMT R123, RZ, 0x7610, R10 ;  /* 0x00007610ff7b7816 */ /* 0x000fc4000000000a */
[--C-:B------:R-:W-:Y:S02]  /*1220*/  PRMT R125, RZ, 0x5410, R11.reuse ;  /* 0x00005410ff7d7816 */ /* 0x100fe4000000000b */
[----:B------:R-:W-:Y:S02]  /*1230*/  PRMT R127, RZ, 0x7610, R11 ;  /* 0x00007610ff7f7816 */ /* 0x000fe4000000000b */
[--C-:B------:R-:W-:Y:S02]  /*1240*/  PRMT R139, RZ, 0x5410, R4.reuse ;  /* 0x00005410ff8b7816 */ /* 0x100fe40000000004 */
[----:B------:R-:W-:Y:S02]  /*1250*/  PRMT R137, RZ, 0x7610, R4 ;  /* 0x00007610ff897816 */ /* 0x000fe40000000004 */
[--C-:B------:R-:W-:Y:S02]  /*1260*/  PRMT R135, RZ, 0x5410, R5.reuse ;  /* 0x00005410ff877816 */ /* 0x100fe40000000005 */
[----:B------:R-:W-:-:S02]  /*1270*/  PRMT R133, RZ, 0x7610, R5 ;  /* 0x00007610ff857816 */ /* 0x000fc40000000005 */
[--C-:B------:R-:W-:Y:S02]  /*1280*/  PRMT R131, RZ, 0x5410, R6.reuse ;  /* 0x00005410ff837816 */ /* 0x100fe40000000006 */
[----:B------:R-:W-:Y:S02]  /*1290*/  PRMT R129, RZ, 0x7610, R6 ;  /* 0x00007610ff817816 */ /* 0x000fe40000000006 */
[--C-:B------:R-:W-:Y:S01]  /*12a0*/  PRMT R143, RZ, 0x5410, R7.reuse ;  /* 0x00005410ff8f7816 */ /* 0x100fe20000000007 */
[----:B------:R-:W-:Y:S01]  /*12b0*/  BSSY B0, `(.L_x_5773) ;  /* 0x0000051000007945 */ /* 0x000fe20003800000 */
[----:B------:R-:W-:Y:S01]  /*12c0*/  PRMT R141, RZ, 0x7610, R7 ;  /* 0x00007610ff8d7816 */ /* 0x000fe20000000007 */
        /* <DEDUP_REMOVED lines=18> */
[----:B------:R-:W-:-:S13]  /*13f0*/  ISETP.NE.AND P2, PT, R26, 0x1f, PT ;  /* 0x0000001f1a00780c */ /* 0x000fda0003f45270 */
[----:B------:R2:W4:Y:S01]  /*1400*/  @P2 LDS R195, [R26.X4+0xe6c] ;  /* 0x000e6c001ac32984 */ /* 0x0005220000004800 */
[-C--:B------:R-:W-:Y:S02]  /*1410*/  FMUL.FTZ R114, R108, R191.reuse ;  /* 0x000000bf6c727220 */ /* 0x080fe40000410000 */
[-C--:B-1----:R-:W-:Y:S02]  /*1420*/  FMUL.FTZ R15, R80, R191.reuse ;  /* 0x000000bf500f7220 */ /* 0x082fe40000410000 */
        /* <DEDUP_REMOVED lines=12> */
[----:B------:R-:W1:Y:S01]  /*14f0*/  MUFU.EX2 R114, R114 ;  /* 0x0000007200727308 */ /* 0x000e620000000800 */
[----:B---3--:R-:W-:-:S07]  /*1500*/  FMUL.FTZ R154, R113, R14 ;  /* 0x0000000e719a7220 */ /* 0x008fce0000410000 */
[----:B------:R-:W3:Y:S01]  /*1510*/  MUFU.EX2 R15, R15 ;  /* 0x0000000f000f7308 */ /* 0x000ee20000000800 */
        /* <DEDUP_REMOVED lines=15> */
[-C--:B------:R-:W-:Y:S02]  /*1610*/  FMUL.FTZ R152, R75, R154.reuse ;  /* 0x0000009a4b987220 */ /* 0x080fe40000410000 */
[----:B------:R-:W-:Y:S02]  /*1620*/  FMUL.FTZ R183, R78, R113 ;  /* 0x000000714eb77220 */ /* 0x000fe40000410000 */
[----:B------:R-:W-:Y:S02]  /*1630*/  FMUL.FTZ R146, R80, R115 ;  /* 0x0000007350927220 */ /* 0x000fe40000410000 */
[----:B------:R-:W-:Y:S02]  /*1640*/  FMUL.FTZ R14, R106, R143 ;  /* 0x0000008f6a0e7220 */ /* 0x000fe40000410000 */
        /* <DEDUP_REMOVED lines=13> */
[----:B-1----:R-:W-:Y:S01]  /*1720*/  FFMA.FTZ R156, R114, R152, R193 ;  /* 0x00000098729c7223 */ /* 0x002fe200000100c1 */
[----:B------:R-:W-:Y:S05]  /*1730*/  @P2 BRA `(.L_x_5774) ;  /* 0x0000008000002947 */ /* 0x000fea0003800000 */
[----:B0-234-:R-:W-:Y:S02]  /*1740*/  ISETP.NE.AND P3, PT, R34, c[0x0][0x174], PT ;  /* 0x00005d0022007a0c */ /* 0x01dfe40003f65270 */
[----:B------:R-:W-:-:S11]  /*1750*/  MOV R195, 0x3f800000 ;  /* 0x3f80000000c37802 */ /* 0x000fd60000000f00 */
[----:B------:R-:W-:-:S04]  /*1760*/  @P3 LEA.HI R12, R34, R34, RZ, 0x1 ;  /* 0x00000022220c3211 */ /* 0x000fc800078f08ff */
[----:B------:R-:W-:-:S04]  /*1770*/  @P3 LOP3.LUT R13, R12, 0x3ffffe, RZ, 0xc0, !PT ;  /* 0x003ffffe0c0d3812 */ /* 0x000fc800078ec0ff */
[----:B------:R-:W-:-:S04]  /*1780*/  @P3 IADD3 R13, -R13, R34, RZ ;  /* 0x000000220d0d3210 */ /* 0x000fc80007ffe1ff */
[----:B------:R-:W-:-:S04]  /*1790*/  @P3 LEA R13, R13, 0x668, 0xa ;  /* 0x000006680d0d3811 */ /* 0x000fc800078e50ff */
[----:B------:R-:W-:-:S05]  /*17a0*/  @P3 IADD3 R13, R13, R110, RZ ;  /* 0x0000006e0d0d3210 */ /* 0x000fca0007ffe0ff */
[----:B------:R0:W1:Y:S02]  /*17b0*/  @P3 LDS R195, [R13] ;  /* 0x000000000dc33984 */ /* 0x0000640000000800 */
.L_x_5774:
[----:B0-234-:R-:W-:Y:S05]  /*17c0*/  BSYNC B0 ;  /* 0x0000000000007941 */ /* 0x01dfea0003800000 */
.L_x_5773:
[----:B-1----:R-:W-:Y:S01]  /*17d0*/  FMUL.FTZ R12, R114, R195 ;  /* 0x000000c3720c7220 */ /* 0x002fe20000410000 */
[----:B------:R-:W-:Y:S01]  /*17e0*/  ISETP.NE.AND P4, PT, R158, 0x1f, PT ;  /* 0x0000001f9e00780c */ /* 0x000fe20003f85270 */
[----:B------:R-:W-:Y:S01]  /*17f0*/  FMUL.FTZ R191, R96, R191 ;  /* 0x000000bf60bf7220 */ /* 0x000fe20000410000 */
[----:B------:R-:W-:Y:S01]  /*1800*/  ISETP.GE.AND P3, PT, R27, 0x1, PT ;  /* 0x000000011b00780c */ /* 0x000fe20003f66270 */
[----:B------:R-:W-:Y:S01]  /*1810*/  FMUL.FTZ R154, R71, R154 ;  /* 0x0000009a479a7220 */ /* 0x000fe20000410000 */
[----:B------:R-:W-:Y:S01]  /*1820*/  ISETP.GE.OR P0, PT, R34, c[0x0][0x174], P0 ;  /* 0x00005d0022007a0c */ /* 0x000fe20000706670 */
[C---:B------:R-:W-:Y:S01]  /*1830*/  FFMA.FTZ R13, R145.reuse, R156, R150 ;  /* 0x0000009c910d7223 */ /* 0x040fe20000010096 */
[----:B------:R-:W-:Y:S01]  /*1840*/  BSSY B0, `(.L_x_5775) ;  /* 0x0000153000007945 */ /* 0x000fe20003800000 */
[----:B------:R-:W-:Y:S01]  /*1850*/  FMUL.FTZ R156, R145, R12 ;  /* 0x0000000c919c7220 */ /* 0x000fe20000410000 */
[----:B------:R-:W0:Y:S01]  /*1860*/  MUFU.EX2 R191, R191 ;  /* 0x000000bf00bf7308 */ /* 0x000e220000000800 */
        /* <DEDUP_REMOVED lines=17> */
[C---:B0-----:R-:W-:Y:S02]  /*1980*/  FFMA.FTZ R162, R191.reuse, R162, R148 ;  /* 0x000000a2bfa27223 */ /* 0x041fe40000010094 */
        /* <DEDUP_REMOVED lines=8> */
[C---:B------:R-:W-:Y:S02]  /*1a10*/  FMUL.FTZ R197, R128.reuse, R197 ;  /* 0x000000c580c57220 */ /* 0x040fe40000410000 */
        /* <DEDUP_REMOVED lines=24> */
[----:B------:R-:W-:Y:S01]  /*1ba0*/  FMUL.FTZ R12, R147, R12 ;  /* 0x0000000c930c7220 */ /* 0x000fe20000410000 */
[----:B------:R-:W0:Y:S01]  /*1bb0*/  SHFL.DOWN PT, R166, R156, 0x1, 0x1f ;  /* 0x08201f009ca67f89 */ /* 0x000e2200000e0000 */
[----:B------:R-:W-:Y:S02]  /*1bc0*/  FMUL.FTZ R199, R108, R141 ;  /* 0x0000008d6cc77220 */ /* 0x000fe40000410000 */
[C---:B------:R-:W-:Y:S01]  /*1bd0*/  FFMA.FTZ R162, R145.reuse, R13, R14 ;  /* 0x0000000d91a27223 */ /* 0x040fe2000001000e */
[----:B------:R-:W1:Y:S01]  /*1be0*/  SHFL.DOWN PT, R164, R197, 0x1, 0x1f ;  /* 0x08201f00c5a47f89 */ /* 0x000e6200000e0000 */
[----:B------:R-:W-:-:S02]  /*1bf0*/  FMUL.FTZ R13, R145, R12 ;  /* 0x0000000c910d7220 */ /* 0x000fc40000410000 */
[C---:B------:R-:W-:Y:S02]  /*1c00*/  FFMA.FTZ R162, R114.reuse, R162, R199 ;  /* 0x000000a272a27223 */ /* 0x040fe400000100c7 */
[----:B------:R-:W-:-:S03]  /*1c10*/  FMUL.FTZ R203, R114, R13 ;  /* 0x0000000d72cb7220 */ /* 0x000fc60000410000 */
[----:B------:R-:W2:Y:S04]  /*1c20*/  SHFL.UP PT, R13, R162, 0x1, RZ ;  /* 0x04200000a20d7989 */ /* 0x000ea800000e00ff */
[----:B------:R-:W3:Y:S01]  /*1c30*/  SHFL.UP PT, R12, R203, 0x1, RZ ;  /* 0x04200000cb0c7989 */ /* 0x000ee200000e00ff */
[C---:B0-----:R-:W-:Y:S02]  /*1c40*/  @P4 FFMA.FTZ R156, R197.reuse, R166, R156 ;  /* 0x000000a6c59c4223 */ /* 0x041fe4000001009c */
[----:B-1----:R-:W-:-:S03]  /*1c50*/  @P4 FMUL.FTZ R197, R197, R164 ;  /* 0x000000a4c5c54220 */ /* 0x002fc60000410000 */
[----:B------:R-:W0:Y:S01]  /*1c60*/  SHFL.DOWN PT, R166, R156, 0x2, 0x1f ;  /* 0x08401f009ca67f89 */ /* 0x000e2200000e0000 */
[----:B------:R-:W-:-:S03]  /*1c70*/  ISETP.GE.U32.AND P4, PT, R158, 0x1e, PT ;  /* 0x0000001e9e00780c */ /* 0x000fc60003f86070 */
[----:B------:R-:W1:Y:S01]  /*1c80*/  SHFL.DOWN PT, R164, R197, 0x2, 0x1f ;  /* 0x08401f00c5a47f89 */ /* 0x000e6200000e0000 */
[C---:B--2---:R-:W-:Y:S02]  /*1c90*/  @P3 FFMA.FTZ R162, R203.reuse, R13, R162 ;  /* 0x0000000dcba23223 */ /* 0x044fe400000100a2 */
[----:B---3--:R-:W-:-:S03]  /*1ca0*/  @P3 FMUL.FTZ R203, R203, R12 ;  /* 0x0000000ccbcb3220 */ /* 0x008fc60000410000 */
[----:B------:R-:W2:Y:S01]  /*1cb0*/  SHFL.UP PT, R13, R162, 0x2, RZ ;  /* 0x04400000a20d7989 */ /* 0x000ea200000e00ff */
[----:B------:R-:W-:-:S03]  /*1cc0*/  ISETP.GE.AND P3, PT, R27, 0x2, PT ;  /* 0x000000021b00780c */ /* 0x000fc60003f66270 */
[----:B------:R-:W3:Y:S01]  /*1cd0*/  SHFL.UP PT, R12, R203, 0x2, RZ ;  /* 0x04400000cb0c7989 */ /* 0x000ee200000e00ff */
[C---:B0-----:R-:W-:Y:S02]  /*1ce0*/  @!P4 FFMA.FTZ R156, R197.reuse, R166, R156 ;  /* 0x000000a6c59cc223 */ /* 0x041fe4000001009c */
[----:B-1----:R-:W-:-:S03]  /*1cf0*/  @!P4 FMUL.FTZ R197, R197, R164 ;  /* 0x000000a4c5c5c220 */ /* 0x002fc60000410000 */
        /* <DEDUP_REMOVED lines=10> */
[----:B------:R-:W0:Y:S04]  /*1da0*/  SHFL.DOWN PT, R170, R156, 0x8, 0x1f ;  /* 0x09001f009caa7f89 */ /* 0x000e2800000e0000 */
[----:B------:R-:W1:Y:S01]  /*1db0*/  SHFL.DOWN PT, R168, R197, 0x8, 0x1f ;  /* 0x09001f00c5a87f89 */ /* 0x000e6200000e0000 */
[C---:B--2---:R-:W-:Y:S01]  /*1dc0*/  @P3 FFMA.FTZ R162, R203.reuse, R13, R162 ;  /* 0x0000000dcba23223 */ /* 0x044fe200000100a2 */
[----:B------:R-:W-:Y:S01]  /*1dd0*/  HFMA2.MMA R13, -RZ, RZ, 0, 0 ;  /* 0x00000000ff0d7435 */ /* 0x000fe200000001ff */
[----:B---3--:R-:W-:-:S03]  /*1de0*/  @P3 FMUL.FTZ R203, R203, R12 ;  /* 0x0000000ccbcb3220 */ /* 0x008fc60000410000 */
[----:B------:R-:W2:Y:S01]  /*1df0*/  SHFL.UP PT, R166, R162, 0x8, RZ ;  /* 0x05000000a2a67989 */ /* 0x000ea200000e00ff */
[----:B------:R-:W-:Y:S02]  /*1e00*/  ISETP.GE.U32.AND P3, PT, R158, 0x18, PT ;  /* 0x000000189e00780c */ /* 0x000fe40003f66070 */
[----:B------:R-:W-:Y:S01]  /*1e10*/  MOV R12, 0x3f800000 ;  /* 0x3f800000000c7802 */ /* 0x000fe20000000f00 */
[----:B------:R-:W3:Y:S05]  /*1e20*/  SHFL.UP PT, R164, R203, 0x8, RZ ;  /* 0x05000000cba47989 */ /* 0x000eea00000e00ff */
[----:B------:R-:W-:Y:S01]  /*1e30*/  @!P0 LDS.64 R12, [UR4+0xee8] ;  /* 0x000ee804ff0c8984 */ /* 0x000fe20008000a00 */
[----:B------:R-:W-:-:S04]  /*1e40*/  ISETP.GE.AND P0, PT, R27, 0x8, PT ;  /* 0x000000081b00780c */ /* 0x000fc80003f06270 */
[C---:B0-----:R-:W-:Y:S02]  /*1e50*/  @!P3 FFMA.FTZ R156, R197.reuse, R170, R156 ;  /* 0x000000aac59cb223 */ /* 0x041fe4000001009c */
[----:B-1----:R-:W-:Y:S01]  /*1e60*/  @!P3 FMUL.FTZ R197, R197, R168 ;  /* 0x000000a8c5c5b220 */ /* 0x002fe20000410000 */
[----:B------:R-:W-:Y:S02]  /*1e70*/  ISETP.GE.U32.AND P3, PT, R158, 0x10, PT ;  /* 0x000000109e00780c */ /* 0x000fe40003f66070 */
[----:B------:R-:W0:Y:S04]  /*1e80*/  SHFL.DOWN PT, R170, R156, 0x10, 0x1f ;  /* 0x0a001f009caa7f89 */ /* 0x000e2800000e0000 */
[----:B------:R-:W1:Y:S01]  /*1e90*/  SHFL.DOWN PT, R168, R197, 0x10, 0x1f ;  /* 0x0a001f00c5a87f89 */ /* 0x000e6200000e0000 */
[----:B--2---:R-:W-:-:S02]  /*1ea0*/  @P0 FFMA.FTZ R162, R203, R166, R162 ;  /* 0x000000a6cba20223 */ /* 0x004fc400000100a2 */
[----:B---3--:R-:W-:-:S03]  /*1eb0*/  @P0 FMUL.FTZ R203, R203, R164 ;  /* 0x000000a4cbcb0220 */ /* 0x008fc60000410000 */
[----:B------:R-:W2:Y:S01]  /*1ec0*/  SHFL.UP PT, R166, R162, 0x10, RZ ;  /* 0x06000000a2a67989 */ /* 0x000ea200000e00ff */
[----:B------:R-:W-:-:S03]  /*1ed0*/  ISETP.GE.AND P0, PT, R27, 0x10, PT ;  /* 0x000000101b00780c */ /* 0x000fc60003f06270 */
[----:B------:R-:W3:Y:S01]  /*1ee0*/  SHFL.UP PT, R164, R203, 0x10, RZ ;  /* 0x06000000cba47989 */ /* 0x000ee200000e00ff */
[C---:B0-----:R-:W-:Y:S02]  /*1ef0*/  @!P3 FFMA.FTZ R156, R197.reuse, R170, R156 ;  /* 0x000000aac59cb223 */ /* 0x041fe4000001009c */
[----:B-1----:R-:W-:-:S03]  /*1f00*/  @!P3 FMUL.FTZ R197, R197, R168 ;  /* 0x000000a8c5c5b220 */ /* 0x002fc60000410000 */
[----:B------:R-:W-:Y:S04]  /*1f10*/  SHFL.DOWN PT, R170, R156, 0x1, 0x1f ;  /* 0x08201f009caa7f89 */ /* 0x000fe800000e0000 */
[----:B------:R-:W-:Y:S01]  /*1f20*/  SHFL.IDX PT, R168, R13, RZ, 0x1f ;  /* 0x00001fff0da87589 */ /* 0x000fe200000e0000 */
[----:B--2---:R-:W-:-:S03]  /*1f30*/  @P0 FFMA.FTZ R162, R203, R166, R162 ;  /* 0x000000a6cba20223 */ /* 0x004fc600000100a2 */
[----:B------:R-:W0:Y:S01]  /*1f40*/  SHFL.DOWN PT, R201, R197, 0x1, 0x1f ;  /* 0x08201f00c5c97f89 */ /* 0x000e2200000e0000 */
[----:B---3--:R-:W-:Y:S01]  /*1f50*/  @P0 FMUL.FTZ R203, R203, R164 ;  /* 0x000000a4cbcb0220 */ /* 0x008fe20000410000 */
[----:B------:R-:W-:Y:S02]  /*1f60*/  ISETP.GT.AND P0, PT, R27, 0x1e, PT ;  /* 0x0000001e1b00780c */ /* 0x000fe40003f04270 */
[----:B-----5:R-:W-:Y:S04]  /*1f70*/  SHFL.IDX PT, R164, R142, RZ, 0x1f ;  /* 0x00001fff8ea47589 */ /* 0x020fe800000e0000 */
[----:B------:R-:W-:Y:S04]  /*1f80*/  SHFL.UP PT, R162, R162, 0x1, RZ ;  /* 0x04200000a2a27989 */ /* 0x000fe800000e00ff */
[----:B------:R-:W1:Y:S04]  /*1f90*/  SHFL.UP PT, R203, R203, 0x1, RZ ;  /* 0x04200000cbcb7989 */ /* 0x000e6800000e00ff */
[----:B------:R-:W-:Y:S04]  /*1fa0*/  SHFL.IDX PT, R156, R156, RZ, 0x1f ;  /* 0x00001fff9c9c7589 */ /* 0x000fe800000e0000 */
[----:B------:R-:W2:Y:S01]  /*1fb0*/  SHFL.IDX PT, R197, R197, RZ, 0x1f ;  /* 0x00001fffc5c57589 */ /* 0x000ea200000e0000 */
[----:B0-----:R-:W-:Y:S01]  /*1fc0*/  @P2 FFMA.FTZ R168, R201, R168, R170 ;  /* 0x000000a8c9a82223 */ /* 0x001fe200000100aa */
[----:B------:R-:W-:-:S03]  /*1fd0*/  ISETP.NE.AND P2, PT, R26, RZ, PT ;  /* 0x000000ff1a00720c */ /* 0x000fc60003f45270 */
[----:B------:R-:W-:-:S04]  /*1fe0*/  FFMA.FTZ R195, R168, R195, R152 ;  /* 0x000000c3a8c37223 */ /* 0x000fc80000010098 */
[----:B------:R-:W-:Y:S02]  /*1ff0*/  FFMA.FTZ R193, R114, R195, R193 ;  /* 0x000000c372c17223 */ /* 0x000fe400000100c1 */
[----:B-1----:R-:W-:Y:S01]  /*2000*/  @P1 FFMA.FTZ R164, R203, R164, R162 ;  /* 0x000000a4cba41223 */ /* 0x002fe200000100a2 */
[----:B------:R-:W-:Y:S01]  /*2010*/  ISETP.NE.AND P1, PT, R27, RZ, PT ;  /* 0x000000ff1b00720c */ /* 0x000fe20003f25270 */
        /* <DEDUP_REMOVED lines=27> */
[----:B------:R-:W-:-:S02]  /*21d0*/  FFMA.FTZ R116, R45, R122, RZ ;  /* 0x0000007a2d747223 */ /* 0x000fc400000100ff */
[----:B------:R-:W-:Y:S02]  /*21e0*/  FFMA.FTZ R168, R147, R166, R130 ;  /* 0x000000a693a87223 */ /* 0x000fe40000010082 */
[C---:B------:R-:W-:Y:S02]  /*21f0*/  FFMA.FTZ R118, -R78.reuse, R113, R122 ;  /* 0x000000714e767223 */ /* 0x040fe4000001017a */
[----:B------:R-:W-:Y:S02]  /*2200*/  FMUL.FTZ R147, R78, R149 ;  /* 0x000000954e937220 */ /* 0x000fe40000410000 */
[----:B------:R-:W-:Y:S02]  /*2210*/  FFMA.FTZ R120, R49, R146, R116 ;  /* 0x0000009231787223 */ /* 0x000fe40000010074 */
[C---:B------:R-:W-:Y:S02]  /*2220*/  FFMA.FTZ R151, -R80.reuse, R115, R146 ;  /* 0x0000007350977223 */ /* 0x040fe40000010192 */
[----:B------:R-:W-:-:S02]  /*2230*/  FMUL.FTZ R116, R80, R155 ;  /* 0x0000009b50747220 */ /* 0x000fc40000410000 */
[----:B------:R-:W-:Y:S02]  /*2240*/  FFMA.FTZ R15, R147, R118, RZ ;  /* 0x00000076930f7223 */ /* 0x000fe400000100ff */
        /* <DEDUP_REMOVED lines=33> */
[C---:B------:R-:W-:Y:S02]  /*2460*/  FMUL.FTZ R150, R98.reuse, R187 ;  /* 0x000000bb62967220 */ /* 0x040fe40000410000 */
[----:B------:R-:W-:-:S02]  /*2470*/  FFMA.FTZ R148, -R98, R135, R154 ;  /* 0x0000008762947223 */ /* 0x000fc4000001019a */
[----:B------:R-:W-:Y:S02]  /*2480*/  FFMA.FTZ R15, R144, R146, R15 ;  /* 0x00000092900f7223 */ /* 0x000fe4000001000f */
[----:B------:R-:W-:Y:S02]  /*2490*/  FFMA.FTZ R162, R73, R164, R152 ;  /* 0x000000a449a27223 */ /* 0x000fe40000010098 */
[C---:B------:R-:W-:Y:S02]  /*24a0*/  FMUL.FTZ R154, R100.reuse, R189 ;  /* 0x000000bd649a7220 */ /* 0x040fe40000410000 */
[----:B------:R-:W-:Y:S02]  /*24b0*/  FFMA.FTZ R152, -R100, R133, R164 ;  /* 0x0000008564987223 */ /* 0x000fe400000101a4 */
[----:B------:R-:W-:Y:S02]  /*24c0*/  FFMA.FTZ R15, R150, R148, R15 ;  /* 0x00000094960f7223 */ /* 0x000fe4000001000f */
[----:B------:R-:W-:-:S02]  /*24d0*/  FFMA.FTZ R164, R71, R166, R162 ;  /* 0x000000a647a47223 */ /* 0x000fc400000100a2 */
[C---:B------:R-:W-:Y:S02]  /*24e0*/  FMUL.FTZ R161, R102.reuse, R183 ;  /* 0x000000b766a17220 */ /* 0x040fe40000410000 */
[----:B------:R-:W-:Y:S02]  /*24f0*/  FFMA.FTZ R162, -R102, R131, R166 ;  /* 0x0000008366a27223 */ /* 0x000fe400000101a6 */
        /* <DEDUP_REMOVED lines=14> */
[----:B------:R-:W-:Y:S02]  /*25e0*/  FFMA.FTZ R170, R168, R169, R15 ;  /* 0x000000a9a8aa7223 */ /* 0x000fe4000001000f */
[----:B------:R-:W-:-:S02]  /*25f0*/  FFMA.FTZ R15, R75, R199, R164 ;  /* 0x000000c74b0f7223 */ /* 0x000fc400000100a4 */
[----:B------:R-:W-:Y:S01]  /*2600*/  FADD.FTZ R66, R161, R66 ;  /* 0x00000042a1427221 */ /* 0x000fe20000010000 */
[----:B------:R-:W0:Y:S01]  /*2610*/  SHFL.DOWN PT, R145, R170, 0x1, 0x1f ;  /* 0x08201f00aa917f89 */ /* 0x000e2200000e0000 */
[----:B------:R-:W-:Y:S02]  /*2620*/  FMUL.FTZ R161, R112, R187 ;  /* 0x000000bb70a17220 */ /* 0x000fe40000410000 */
[----:B------:R-:W-:Y:S01]  /*2630*/  FADD.FTZ R99, R14, R99 ;  /* 0x000000630e637221 */ /* 0x000fe20000010000 */
[----:B------:R-:W1:Y:S01]  /*2640*/  SHFL.DOWN PT, R164, R15, 0x1, 0x1f ;  /* 0x08201f000fa47f89 */ /* 0x000e6200000e0000 */
[----:B------:R-:W-:Y:S02]  /*2650*/  FMUL.FTZ R148, R148, R161 ;  /* 0x000000a194947220 */ /* 0x000fe40000410000 */
[C---:B--2---:R-:W-:Y:S02]  /*2660*/  FFMA.FTZ R13, R197.reuse, R13, R156 ;  /* 0x0000000dc50d7223 */ /* 0x044fe4000001009c */
[----:B------:R-:W-:-:S02]  /*2670*/  FMUL.FTZ R12, R197, R12 ;  /* 0x0000000cc50c7220 */ /* 0x000fc40000410000 */
[----:B------:R-:W-:Y:S02]  /*2680*/  FFMA.FTZ R148, R135, R187, R148 ;  /* 0x000000bb87947223 */ /* 0x000fe40000010094 */
[----:B------:R-:W-:Y:S01]  /*2690*/  FMUL.FTZ R135, R112, R183 ;  /* 0x000000b770877220 */ /* 0x000fe20000410000 */
[----:B------:R2:W-:Y:S01]  /*26a0*/  @!P2 STS.64 [UR4+0xee8], R12 ;  /* 0x000ee80cff00a988 */ /* 0x0005e20008000a04 */
[----:B------:R-:W-:Y:S02]  /*26b0*/  FADD.FTZ R101, R168, R101 ;  /* 0x00000065a8657221 */ /* 0x000fe40000010000 */
[----:B------:R-:W-:Y:S02]  /*26c0*/  FMUL.FTZ R162, R162, R135 ;  /* 0x00000087a2a27220 */ /* 0x000fe40000410000 */
[----:B------:R-:W-:Y:S02]  /*26d0*/  FADD.FTZ R68, R114, R68 ;  /* 0x0000004472447221 */ /* 0x000fe40000010000 */
[----:B------:R-:W-:-:S02]  /*26e0*/  FFMA.FTZ R162, R131, R183, R162 ;  /* 0x000000b783a27223 */ /* 0x000fc400000100a2 */
[----:B------:R-:W-:Y:S02]  /*26f0*/  FADD.FTZ R97, R154, R97 ;  /* 0x000000619a617221 */ /* 0x000fe40000010000 */
[----:B0-----:R-:W-:Y:S02]  /*2700*/  @!P0 FADD.FTZ R170, R170, R145 ;  /* 0x00000091aaaa8221 */ /* 0x001fe40000010000 */
[----:B--2---:R-:W-:Y:S02]  /*2710*/  FMUL.FTZ R13, R112, R173 ;  /* 0x000000ad700d7220 */ /* 0x004fe40000410000 */
        /* <DEDUP_REMOVED lines=24> */
[C---:B------:R-:W-:Y:S02]  /*28a0*/  FMUL.FTZ R145, R112.reuse, R185 ;  /* 0x000000b970917220 */ /* 0x040fe40000410000 */
        /* <DEDUP_REMOVED lines=8> */
[----:B------:R-:W-:-:S02]  /*2930*/  FMUL.FTZ R127, R112, R193 ;  /* 0x000000c1707f7220 */ /* 0x000fc40000410000 */
        /* <DEDUP_REMOVED lines=36> */
[----:B------:R-:W-:-:S02]  /*2b80*/  FADD.FTZ R51, R142, R51 ;  /* 0x000000338e337221 */ /* 0x000fc40000010000 */
[----:B------:R-:W-:Y:S02]  /*2b90*/  FADD.FTZ R44, R133, R44 ;  /* 0x0000002c852c7221 */ /* 0x000fe40000010000 */
[----:B------:R0:W-:Y:S01]  /*2ba0*/  @!P1 STS.64 [0x438], R14 ;  /* 0x0004380eff009388 */ /* 0x0001e20000000a00 */
        /* <DEDUP_REMOVED lines=25> */
[----:B------:R0:W-:Y:S04]  /*2d40*/  @P0 STS [R110+0x1ae8], R13 ;  /* 0x001ae80d6e000388 */ /* 0x0001e80000000800 */
[----:B------:R0:W-:Y:S04]  /*2d50*/  STS [R110+0x16e8], R14 ;  /* 0x0016e80e6e007388 */ /* 0x0001e80000000800 */
[----:B------:R0:W-:Y:S02]  /*2d60*/  @!P0 STS [R110+0x1ae8], R15 ;  /* 0x001ae80f6e008388 */ /* 0x0001e40000000800 */
.L_x_5776:
[----:B0-----:R-:W-:Y:S05]  /*2d70*/  BSYNC B0 ;  /* 0x0000000000007941 */ /* 0x001fea0003800000 */
.L_x_5775:
[----:B------:R-:W-:Y:S01]  /*2d80*/  MOV R12, c[0x0][0x1c0] ;  /* 0x00007000000c7a02 */ /* 0x000fe20000000f00 */
[----:B------:R-:W-:Y:S01]  /*2d90*/  UIADD3 UR4, UR4, 0x8, URZ ;  /* 0x0000000804047890 */ /* 0x000fe2000fffe03f */
[----:B------:R-:W-:-:S02]  /*2da0*/  MOV R13, c[0x0][0x1c4] ;  /* 0x00007100000d7a02 */ /* 0x000fc40000000f00 */
[----:B------:R-:W-:Y:S02]  /*2db0*/  LEA R74, P0, R12, R74, 0x2 ;  /* 0x0000004a0c4a7211 */ /* 0x000fe400078010ff */
[----:B------:R-:W-:Y:S02]  /*2dc0*/  IADD3 R160, R160, 0x1, RZ ;  /* 0x00000001a0a07810 */ /* 0x000fe40007ffe0ff */
[----:B------:R-:W-:Y:S02]  /*2dd0*/  LEA.HI.X R107, R12, R107, R13, 0x2, P0 ;  /* 0x0000006b0c6b7211 */ /* 0x000fe400000f140d */
[----:B------:R-:W-:Y:S02]  /*2de0*/  ISETP.GE.AND P0, PT, R160, c[0x0][0x16c], PT ;  /* 0x00005b00a0007a0c */ /* 0x000fe40003f06270 */
[----:B------:R-:W-:Y:S02]  /*2df0*/  MOV R12, c[0x0][0x1a0] ;  /* 0x00006800000c7a02 */ /* 0x000fe40000000f00 */
[----:B------:R-:W-:-:S02]  /*2e00*/  MOV R14, c[0x0][0x188] ;  /* 0x00006200000e7a02 */ /* 0x000fc40000000f00 */
[----:B------:R-:W-:Y:S02]  /*2e10*/  IADD3 R76, P3, R76, 0x8, RZ ;  /* 0x000000084c4c7810 */ /* 0x000fe40007f7e0ff */
[----:B------:R-:W-:Y:S02]  /*2e20*/  MOV R13, c[0x0][0x1a4] ;  /* 0x00006900000d7a02 */ /* 0x000fe40000000f00 */
[----:B------:R-:W-:Y:S02]  /*2e30*/  MOV R15, c[0x0][0x18c] ;  /* 0x00006300000f7a02 */ /* 0x000fe40000000f00 */
[----:B------:R-:W-:Y:S02]  /*2e40*/  LEA R72, P1, R12, R72, 0x2 ;  /* 0x000000480c487211 */ /* 0x000fe400078210ff */
[----:B------:R-:W-:Y:S02]  /*2e50*/  LEA R70, P2, R14, R70, 0x2 ;  /* 0x000000460e467211 */ /* 0x000fe400078410ff */
[----:B------:R-:W-:-:S02]  /*2e60*/  LEA.HI.X R105, R12, R105, R13, 0x2, P1 ;  /* 0x000000690c697211 */ /* 0x000fc400008f140d */
[----:B------:R-:W-:Y:S02]  /*2e70*/  LEA.HI.X R103, R14, R103, R15, 0x2, P2 ;  /* 0x000000670e677211 */ /* 0x000fe400010f140f */
[----:B------:R-:W-:Y:S02]  /*2e80*/  IADD3 R110, R110, 0x4, RZ ;  /* 0x000000046e6e7810 */ /* 0x000fe40007ffe0ff */
[----:B------:R-:W-:Y:S02]  /*2e90*/  IADD3 R111, R111, 0x1, RZ ;  /* 0x000000016f6f7810 */ /* 0x000fe40007ffe0ff */
[----:B------:R-:W-:Y:S01]  /*2ea0*/  IADD3.X R109, RZ, R109, RZ, P3, !PT ;  /* 0x0000006dff6d7210 */ /* 0x000fe20001ffe4ff */
[----:B------:R-:W-:Y:S01]  /*2eb0*/  @P0 CALL.REL.NOINC `(.L_x_5772) ;  /* 0x0000001000000944 */ /* 0x000fe20003c00000 */
[----:B------:R-:W-:Y:S05]  /*2ec0*/  BRA `(.L_x_5777) ;  /* 0xffffe20000007947 */ /* 0x000fea000383ffff */
.L_x_5772:
        /* <DEDUP_REMOVED lines=17> */
[----:B------:R0:W-:Y:S01]  /*2fe0*/  STS.128 [R37], R56 ;  /* 0x0000003825007388 */ /* 0x0001e20000000c00 */
[----:B------:R-:W-:Y:S02]  /*2ff0*/  SHF.R.S32.HI R7, RZ, 0x1f, R6 ;  /* 0x0000001fff077819 */ /* 0x000fe40000011406 */
[----:B------:R-:W-:Y:S01]  /*3000*/  F2FP.BF16.PACK_AB R54, R48, R81 ;  /* 0x000000513036723e */ /* 0x000fe200000010ff */
[----:B------:R-:W-:Y:S01]  /*3010*/  STS.128 [R37+0x10], R64 ;  /* 0x0000104025007388 */ /* 0x000fe20000000c00 */
[----:B------:R-:W-:-:S06]  /*3020*/  NOP ;  /* 0x0000000000007918 */ /* 0x000fcc0000000000 */
[----:B------:R-:W1:Y:S01]  /*3030*/  LDS.128 R12, [R27.X16] ;  /* 0x000000001b0c7984 */ /* 0x000e62000000cc00 */
[--C-:B------:R-:W-:Y:S01]  /*3040*/  IMAD.WIDE.U32 R4, R24, c[0x0][0x2d8], R6.reuse ;  /* 0x0000b60018047a25 */ /* 0x100fe200078e0006 */
[----:B------:R-:W-:Y:S02]  /*3050*/  IADD3 R32, P1, R32, -0x400, RZ ;  /* 0xfffffc0020207810 */ /* 0x000fe40007f3e0ff */
[----:B------:R-:W2:Y:S01]  /*3060*/  LDS.128 R68, [R27.X16+0x200] ;  /* 0x000200001b447984 */ /* 0x000ea2000000cc00 */
[----:B0-----:R-:W-:Y:S01]  /*3070*/  F2FP.BF16.PACK_AB R59, R38, R39 ;  /* 0x00000027263b723e */ /* 0x001fe200000010ff */
[----:B------:R-:W-:Y:S01]  /*3080*/  IMAD.WIDE.U32 R6, R24, c[0x0][0x2f8], R6 ;  /* 0x0000be0018067a25 */ /* 0x000fe200078e0006 */
[----:B------:R-:W-:Y:S02]  /*3090*/  IADD3 R5, R5, R9, RZ ;  /* 0x0000000905057210 */ /* 0x000fe40007ffe0ff */
[----:B------:R-:W-:Y:S01]  /*30a0*/  F2FP.BF16.PACK_AB R58, R40, R41 ;  /* 0x00000029283a723e */ /* 0x000fe200000010ff */
[----:B------:R-:W-:Y:S01]  /*30b0*/  FADD.FTZ R9, R36, R85 ;  /* 0x0000005524097221 */ /* 0x000fe20000010000 */
[----:B------:R-:W-:Y:S01]  /*30c0*/  F2FP.BF16.PACK_AB R57, R44, R43 ;  /* 0x0000002b2c39723e */ /* 0x000fe200000010ff */
[----:B------:R-:W-:Y:S01]  /*30d0*/  IMAD.WIDE.U32 R4, R21, c[0x0][0x2e0], R4 ;  /* 0x0000b80015047a25 */ /* 0x000fe200078e0004 */
[----:B------:R-:W-:-:S02]  /*30e0*/  F2FP.BF16.PACK_AB R56, R42, R51 ;  /* 0x000000332a38723e */ /* 0x000fc400000010ff */
[----:B------:R-:W-:Y:S01]  /*30f0*/  IADD3 R30, P2, R30, -0x400, RZ ;  /* 0xfffffc001e1e7810 */ /* 0x000fe20007f5e0ff */
[----:B------:R-:W-:Y:S01]  /*3100*/  FADD.FTZ R10, R9, R52 ;  /* 0x00000034090a7221 */ /* 0x000fe20000010000 */
[----:B------:R-:W-:Y:S02]  /*3110*/  IADD3 R9, R5, R11, RZ ;  /* 0x0000000b05097210 */ /* 0x000fe40007ffe0ff */
[----:B------:R-:W-:Y:S01]  /*3120*/  LEA R8, P0, R4, c[0x0][0x330], 0x1 ;  /* 0x0000cc0004087a11 */ /* 0x000fe200078008ff */
[----:B------:R-:W-:Y:S01]  /*3130*/  FADD.FTZ R5, R10, R83 ;  /* 0x000000530a057221 */ /* 0x000fe20000010000 */
[----:B------:R-:W-:Y:S02]  /*3140*/  F2FP.BF16.PACK_AB R52, R52, R85 ;  /* 0x000000553434723e */ /* 0x000fe400000010ff */
[----:B------:R-:W-:Y:S01]  /*3150*/  LEA.HI.X R9, R4, c[0x0][0x334], R9, 0x1, P0 ;  /* 0x0000cd0004097a11 */ /* 0x000fe200000f0c09 */
[----:B------:R-:W-:Y:S01]  /*3160*/  FADD.FTZ R10, R5, R50 ;  /* 0x00000032050a7221 */ /* 0x000fe20000010000 */
[----:B------:R-:W-:-:S02]  /*3170*/  IADD3 R28, P3, R28, -0x400, RZ ;  /* 0xfffffc001c1c7810 */ /* 0x000fc40007f7e0ff */
[----:B------:R-:W-:Y:S01]  /*3180*/  IADD3.X R33, R33, -0x1, RZ, P1, !PT ;  /* 0xffffffff21217810 */ /* 0x000fe20000ffe4ff */
[----:B------:R-:W-:Y:S01]  /*3190*/  IMAD.WIDE R4, R35, 0x10, R8 ;  /* 0x0000001023047825 */ /* 0x000fe200078e0208 */
[----:B------:R-:W-:Y:S02]  /*31a0*/  IADD3.X R31, R31, -0x1, RZ, P2, !PT ;  /* 0xffffffff1f1f7810 */ /* 0x000fe400017fe4ff */
[----:B------:R-:W-:Y:S01]  /*31b0*/  IADD3.X R29, R29, -0x1, RZ, P3, !PT ;  /* 0xffffffff1d1d7810 */ /* 0x000fe20001ffe4ff */
[----:B------:R-:W-:Y:S02]  /*31c0*/  IMAD R9, R23, c[0x0][0x2f8], RZ ;  /* 0x0000be0017097a24 */ /* 0x000fe400078e02ff */
        /* <DEDUP_REMOVED lines=16> */
[----:B------:R-:W-:Y:S04]  /*32d0*/  STS.128 [R37], R52 ;  /* 0x0000003425007388 */ /* 0x000fe80000000c00 */
[----:B------:R-:W-:Y:S01]  /*32e0*/  IADD3 R5, R5, R9, RZ ;  /* 0x0000000905057210 */ /* 0x000fe20007ffe0ff */
[----:B------:R-:W-:Y:S01]  /*32f0*/  FADD.FTZ R41, R44, R41 ;  /* 0x000000292c297221 */ /* 0x000fe20000010000 */
[----:B------:R-:W-:Y:S01]  /*3300*/  LEA R6, P0, R4, c[0x0][0x340], 0x1 ;  /* 0x0000d00004067a11 */ /* 0x000fe200078008ff */
[----:B------:R-:W-:Y:S01]  /*3310*/  STS.128 [R37+0x10], R56 ;  /* 0x0000103825007388 */ /* 0x000fe20000000c00 */
[----:B------:R-:W-:-:S06]  /*3320*/  NOP ;  /* 0x0000000000007918 */ /* 0x000fcc0000000000 */
[----:B------:R-:W0:Y:S01]  /*3330*/  LDS.128 R64, [R27.X16] ;  /* 0x000000001b407984 */ /* 0x000e22000000cc00 */
[----:B------:R-:W-:Y:S01]  /*3340*/  LEA.HI.X R7, R4, c[0x0][0x344], R5, 0x1, P0 ;  /* 0x0000d10004077a11 */ /* 0x000fe200000f0c05 */
[----:B------:R-:W-:Y:S01]  /*3350*/  FADD.FTZ R40, R41, R40 ;  /* 0x0000002829287221 */ /* 0x000fe20000010000 */
[----:B------:R-:W-:Y:S01]  /*3360*/  ISETP.GT.AND P0, PT, R34, 0x1, PT ;  /* 0x000000012200780c */ /* 0x000fe20003f04270 */
[----:B------:R-:W1:Y:S01]  /*3370*/  LDS.128 R72, [R27.X16+0x200] ;  /* 0x000200001b487984 */ /* 0x000e62000000cc00 */
[----:B------:R-:W-:Y:S01]  /*3380*/  MOV R34, R45 ;  /* 0x0000002d00227202 */ /* 0x000fe20000000f00 */
[----:B------:R-:W-:-:S04]  /*3390*/  IMAD.WIDE R4, R35, 0x10, R6 ;  /* 0x0000001023047825 */ /* 0x000fc800078e0206 */
[----:B------:R-:W-:-:S04]  /*33a0*/  FADD.FTZ R39, R40, R39 ;  /* 0x0000002728277221 */ /* 0x000fc80000010000 */
[----:B------:R-:W-:Y:S01]  /*33b0*/  FADD.FTZ R36, R39, R38 ;  /* 0x0000002627247221 */ /* 0x000fe20000010000 */
[----:B0-----:R0:W-:Y:S04]  /*33c0*/  STG.E.128 [R4.64], R64 ;  /* 0x0000004004007986 */ /* 0x0011e8000c101d06 */
[----:B-1----:R0:W-:Y:S01]  /*33d0*/  STG.E.128 [R4.64+0x200], R72 ;  /* 0x0002004804007986 */ /* 0x0021e2000c101d06 */
[----:B------:R-:W-:Y:S01]  /*33e0*/  @!P0 CALL.REL.NOINC `(.L_x_5771) ;  /* 0x0000001000008944 */ /* 0x000fe20003c00000 */
[----:B------:R-:W-:Y:S05]  /*33f0*/  BRA `(.L_x_5778) ;  /* 0xffffd17000007947 */ /* 0x000fea000383ffff */
.L_x_5771:
[----:B------:R-:W-:Y:S02]  /*3400*/  ISETP.NE.U32.AND P0, PT, RZ, c[0x0][0x328], PT ;  /* 0x0000ca00ff007a0c */ /* 0x000fe40003f05070 */
[----:B------:R-:W-:Y:S02]  /*3410*/  ISETP.NE.U32.AND P2, PT, RZ, c[0x0][0x348], PT ;  /* 0x0000d200ff007a0c */ /* 0x000fe40003f45070 */
[----:B------:R-:W-:-:S02]  /*3420*/  ISETP.NE.AND.EX P1, PT, RZ, c[0x0][0x32c], PT, P0 ;  /* 0x0000cb00ff007a0c */ /* 0x000fc40003f25300 */
[----:B------:R-:W-:-:S11]  /*3430*/  ISETP.NE.AND.EX P0, PT, RZ, c[0x0][0x34c], PT, P2 ;  /* 0x0000d300ff007a0c */ /* 0x000fd60003f05320 */
[----:B------:R-:W-:Y:S05]  /*3440*/  @!P1 BRA `(.L_x_5779) ;  /* 0x0000014000009947 */ /* 0x000fea0003800000 */
[----:B-----5:R-:W1:Y:S01]  /*3450*/  SHFL.DOWN P1, R0, R25, 0x1, 0x1f ;  /* 0x08201f0019007f89 */ /* 0x020e620000020000 */
[----:B------:R-:W-:Y:S03]  /*3460*/  BSSY B0, `(.L_x_5779) ;  /* 0x0000012000007945 */ /* 0x000fe60003800000 */
[----:B------:R-:W2:Y:S01]  /*3470*/  S2R R8, SR_LANEID ;  /* 0x0000000000087919 */ /* 0x000ea20000000000 */
[----:B-1----:R-:W-:Y:S01]  /*3480*/  @P1 FADD R0, R0, R25 ;  /* 0x0000001900001221 */ /* 0x002fe20000000000 */
[----:B--2---:R-:W-:-:S04]  /*3490*/  ISETP.NE.AND P2, PT, R8, RZ, PT ;  /* 0x000000ff0800720c */ /* 0x004fc80003f45270 */
[----:B0-----:R-:W0:Y:S04]  /*34a0*/  SHFL.DOWN P1, R5, R0, 0x2, 0x1f ;  /* 0x08401f0000057f89 */ /* 0x001e280000020000 */
        /* <DEDUP_REMOVED lines=13> */
.L_x_5780:
[----:B0-----:R-:W-:Y:S05]  /*3580*/  BSYNC B0 ;  /* 0x0000000000007941 */ /* 0x001fea0003800000 */
.L_x_5779:
        /* <DEDUP_REMOVED lines=8> */
[----:B-----5:R-:W0:Y:S02]  /*3610*/  SHFL.DOWN P0, R0, R5, 0x2, 0x1f ;  /* 0x08401f0005007f89 */ /* 0x020e240000000000 */
        /* <DEDUP_REMOVED lines=14> */
.L_x_5782:
[----:B------:R-:W1:Y:S02]  /*3700*/  S2R R23, SR_TID.X ;  /* 0x0000000000177919 */ /* 0x000e640000002100 */
.L_x_5783:
[----:B0-----:R-:W-:Y:S05]  /*3710*/  BSYNC B0 ;  /* 0x0000000000007941 */ /* 0x001fea0003800000 */
.L_x_5781:
[----:B-1----:R-:W-:-:S13]  /*3720*/  ISETP.GE.AND P0, PT, R23, c[0x0][0x16c], PT ;  /* 0x00005b0017007a0c */ /* 0x002fda0003f06270 */
[----:B------:R-:W-:Y:S05]  /*3730*/  @P0 EXIT ;  /* 0x000000000000094d */ /* 0x000fea0003800000 */
[C---:B-----5:R-:W-:Y:S02]  /*3740*/  IMAD R0, R22.reuse, c[0x0][0x2c8], RZ ;  /* 0x0000b20016007a24 */ /* 0x060fe400078e02ff */
        /* <DEDUP_REMOVED lines=8> */
[----:B------:R-:W-:Y:S01]  /*37d0*/  IMAD.WIDE.U32 R18, R21, c[0x0][0x1b8], RZ ;  /* 0x00006e0015127a25 */ /* 0x000fe200078e00ff */
[----:B------:R-:W-:-:S03]  /*37e0*/  IADD3 R29, R5, R29, RZ ;  /* 0x0000001d051d7210 */ /* 0x000fc60007ffe0ff */
[C---:B------:R-:W-:Y:S02]  /*37f0*/  IMAD R31, R21.reuse, c[0x0][0x2cc], R0 ;  /* 0x0000b300151f7a24 */ /* 0x040fe400078e0200 */
[C---:B------:R-:W-:Y:S02]  /*3800*/  IMAD R9, R21.reuse, c[0x0][0x19c], R8 ;  /* 0x0000670015097a24 */ /* 0x040fe400078e0208 */
[----:B------:R-:W-:Y:S01]  /*3810*/  IMAD R11, R21, c[0x0][0x1bc], R10 ;  /* 0x00006f00150b7a24 */ /* 0x000fe200078e020a */
[----:B------:R-:W-:Y:S01]  /*3820*/  IADD3 R31, R3, R31, RZ ;  /* 0x0000001f031f7210 */ /* 0x000fe20007ffe0ff */
[----:B------:R-:W-:Y:S01]  /*3830*/  IMAD R27, R21, c[0x0][0x2ac], R22 ;  /* 0x0000ab00151b7a24 */ /* 0x000fe200078e0216 */
[----:B------:R-:W-:Y:S01]  /*3840*/  IADD3 R37, R17, R9, RZ ;  /* 0x0000000911257210 */ /* 0x000fe20007ffe0ff */
[----:B------:R-:W-:Y:S01]  /*3850*/  IMAD.WIDE.U32 R6, R21, c[0x0][0x2a8], RZ ;  /* 0x0000aa0015067a25 */ /* 0x000fe200078e00ff */
[----:B------:R-:W-:-:S04]  /*3860*/  IADD3 R39, R19, R11, RZ ;  /* 0x0000000b13277210 */ /* 0x000fc80007ffe0ff */
[----:B------:R-:W-:Y:S02]  /*3870*/  IADD3 R27, R7, R27, RZ ;  /* 0x0000001b071b7210 */ /* 0x000fe40007ffe0ff */
.L_x_5784:
        /* <DEDUP_REMOVED lines=55> */
.L_x_5785:
        /* <DEDUP_REMOVED lines=9> */
.L_x_9084:


//--------------------- .text._Z25selective_scan_bwd_kernelI32Selective_Scan_bwd_kernel_traitsILi32ELi16ELb1ELb0ELb0ELb0ELb1EN3c108BFloat16EfEEv12SSMParamsBwd --------------------------
	.section	.text._Z25selective_scan_bwd_kernelI32Selective_Scan_bwd_kernel_traitsILi32ELi16ELb1ELb0ELb0ELb0ELb1EN3c108BFloat16EfEEv12SSMParamsBwd,"ax",@progbits
	.sectioninfo	@"SHI_REGISTERS=210"
	.align	128
        .global         _Z25selective_scan_bwd_kernelI32Selective_Scan_bwd_kernel_traitsILi32ELi16ELb1ELb0ELb0ELb0ELb1EN3c108BFloat16EfEEv12SSMParamsBwd
        .type           _Z25selective_scan_bwd_kernelI32Selective_Scan_bwd_kernel_traitsILi32ELi16ELb1ELb0ELb0ELb0ELb1EN3c108BFloat16EfEEv12SSMParamsBwd,@function
        .size           _Z25selective_scan_bwd_kernelI32Selective_Scan_bwd_kernel_traitsILi32ELi16ELb1ELb0ELb0ELb0ELb1EN3c108BFloat16EfEEv12SSMParamsBwd,(.L_x_9085 - _Z25selective_scan_bwd_kernelI32Selective_Scan_bwd_kernel_traitsILi32ELi16ELb1ELb0ELb0ELb0ELb1EN3c108BFloat16EfEEv12SSMParamsBwd)
        .other          _Z25selective_scan_bwd_kernelI32Selective_Scan_bwd_kernel_traitsILi32ELi16ELb1ELb0ELb0ELb0ELb1EN3c108BFloat16EfEEv12SSMParamsBwd,@"STO_CUDA_ENTRY STV_DEFAULT"
_Z25selective_scan_bwd_kernelI32Selective_Scan_bwd_kernel_traitsILi32ELi16ELb1ELb0ELb0ELb0ELb1EN3c108BFloat16EfEEv12SSMParamsBwd:
.text._Z25selective_scan_bwd_kernelI32Selective_Scan_bwd_kernel_traitsILi32ELi16ELb1ELb0ELb0ELb0ELb1EN3c108BFloat16EfEEv12SSMParamsBwd:
        /* <DEDUP_REMOVED lines=36> */
[C---:B------:R-:W-:Y:S01]  /*0240*/  IMAD.WIDE.U32 R2, R58.reuse, c[0x0][0x1d8], R2 ;  /* 0x000076003a027a25 */ /* 0x040fe200078e0002 */
[----:B------:R-:W-:Y:S01]  /*0250*/  CS2R R38, SRZ ;  /* 0x0000000000267805 */ /* 0x000fe2000001ff00 */
[----:B------:R-:W-:Y:S01]  /*0260*/  HFMA2.MMA R28, -RZ, RZ, 0, 0 ;  /* 0x00000000ff1c7435 */ /* 0x000fe200000001ff */
[----:B------:R-:W-:Y:S01]  /*0270*/  IADD3 R7, R7, R9, RZ ;  /* 0x0000000907077210 */ /* 0x000fe20007ffe0ff */
[----:B------:R-:W-:Y:S01]  /*0280*/  IMAD.WIDE.U32 R4, R58, c[0x0][0x1e8], R4 ;  /* 0x00007a003a047a25 */ /* 0x000fe200078e0004 */
[----:B------:R-:W-:-:S02]  /*0290*/  LEA R9, R0, 0xfffffe00, 0x9 ;  /* 0xfffffe0000097811 */ /* 0x000fc400078e48ff */
[----:B------:R-:W-:Y:S01]  /*02a0*/  MOV R52, RZ ;  /* 0x000000ff00347202 */ /* 0x000fe20000000f00 */
        /* <DEDUP_REMOVED lines=20> */
[----:B------:R-:W-:-:S02]  /*03f0*/  LEA R48, P4, R49, c[0x0][0x240], 0x1 ;  /* 0x0000900031307a11 */ /* 0x000fc400078808ff */
[----:B------:R-:W-:Y:S02]  /*0400*/  @P0 MOV R3, 0x8 ;  /* 0x0000000800030802 */ /* 0x000fe40000000f00 */
[----:B------:R-:W-:Y:S02]  /*0410*/  LEA.HI.X R49, R49, c[0x0][0x244], R2, 0x1, P4 ;  /* 0x0000910031317a11 */ /* 0x000fe400020f0c02 */
[----:B------:R-:W-:Y:S01]  /*0420*/  LEA.HI.X R47, R47, c[0x0][0x24c], R4, 0x1, P5 ;  /* 0x000093002f2f7a11 */ /* 0x000fe200028f0c04 */
[----:B------:R-:W-:Y:S01]  /*0430*/  @P0 IMAD.WIDE R2, R0, R3, c[0x0][0x260] ;  /* 0x0000980000020625 */ /* 0x000fe200078e0203 */
[----:B------:R-:W-:Y:S01]  /*0440*/  LEA R44, P6, R9, c[0x0][0x308], 0x1 ;  /* 0x0000c200092c7a11 */ /* 0x000fe200078c08ff */
[----:B------:R-:W-:Y:S01]  /*0450*/  @!P0 CS2R R2, SRZ ;  /* 0x0000000000028805 */ /* 0x000fe2000001ff00 */
[C---:B------:R-:W-:Y:S02]  /*0460*/  @P1 LEA R36, P4, R58.reuse, c[0x0][0x328], 0x2 ;  /* 0x0000ca003a241a11 */ /* 0x040fe400078810ff */
[----:B------:R-:W-:-:S02]  /*0470*/  @P2 LEA R38, P5, R58, c[0x0][0x348], 0x2 ;  /* 0x0000d2003a262a11 */ /* 0x000fc400078a10ff */
        /* <DEDUP_REMOVED lines=9> */
[C---:B0-----:R-:W-:Y:S02]  /*0510*/  SHF.L.U32 R0, R51.reuse, 0x1, RZ ;  /* 0x0000000133007819 */ /* 0x041fe400000006ff */
[----:B------:R-:W-:Y:S02]  /*0520*/  LOP3.LUT R144, R51, 0x1f, RZ, 0xc0, !PT ;  /* 0x0000001f33907812 */ /* 0x000fe400078ec0ff */
[----:B------:R-:W-:-:S04]  /*0530*/  LOP3.LUT R0, R0, 0xffffffc0, RZ, 0xc0, !PT ;  /* 0xffffffc000007812 */ /* 0x000fc800078ec0ff */
[----:B-1----:R-:W-:-:S04]  /*0540*/  LOP3.LUT R42, R0, 0x1f, R51, 0xf8, !PT ;  /* 0x0000001f002a7812 */ /* 0x002fc800078ef833 */
.L_x_5794:
        /* <DEDUP_REMOVED lines=9> */
[----:B------:R-:W-:Y:S04]  /*05e0*/  LDS.128 R4, [R0] ;  /* 0x0000000000047984 */ /* 0x000fe80000000c00 */
[----:B------:R-:W-:Y:S04]  /*05f0*/  LDS.128 R8, [R0+0x10] ;  /* 0x0000100000087984 */ /* 0x000fe80000000c00 */
[----:B------:R-:W-:Y:S06]  /*0600*/  BAR.SYNC.DEFER_BLOCKING 0x0 ;  /* 0x0000000000007b1d */ /* 0x000fec0000010000 */
[----:B------:R-:W2:Y:S04]  /*0610*/  LDG.E.128 R32, [R20.64] ;  /* 0x0000000614207981 */ /* 0x000ea8000c1e1d00 */
[----:B------:R-:W3:Y:S01]  /*0620*/  LDG.E.128 R60, [R20.64+0x200] ;  /* 0x00020006143c7981 */ /* 0x000ee2000c1e1d00 */
[----:B------:R-:W-:-:S03]  /*0630*/  IMAD.WIDE R22, R42, 0x10, R44 ;  /* 0x000000102a167825 */ /* 0x000fc600078e022c */
[----:B--2---:R1:W-:Y:S04]  /*0640*/  STS.128 [R50.X16], R32 ;  /* 0x0000002032007388 */ /* 0x0043e8000000cc00 */
[----:B---3--:R-:W-:Y:S01]  /*0650*/  STS.128 [R50.X16+0x200], R60 ;  /* 0x0002003c32007388 */ /* 0x008fe2000000cc00 */
[----:B------:R-:W-:-:S06]  /*0660*/  NOP ;  /* 0x0000000000007918 */ /* 0x000fcc0000000000 */
[----:B------:R-:W-:Y:S04]  /*0670*/  LDS.128 R16, [R0] ;  /* 0x0000000000107984 */ /* 0x000fe80000000c00 */
[----:B------:R-:W-:Y:S04]  /*0680*/  LDS.128 R12, [R0+0x10] ;  /* 0x00001000000c7984 */ /* 0x000fe80000000c00 */
        /* <DEDUP_REMOVED lines=19> */
[----:B------:R-:W-:Y:S04]  /*07c0*/  LDS.128 R60, [R0] ;  /* 0x00000000003c7984 */ /* 0x000fe80000000c00 */
[----:B------:R-:W-:Y:S04]  /*07d0*/  LDS.128 R20, [R0+0x10] ;  /* 0x0000100000147984 */ /* 0x000fe80000000c00 */
[----:B------:R-:W-:Y:S06]  /*07e0*/  BAR.SYNC.DEFER_BLOCKING 0x0 ;  /* 0x0000000000007b1d */ /* 0x000fec0000010000 */
[----:B------:R-:W2:Y:S04]  /*07f0*/  LDG.E.128 R72, [R24.64] ;  /* 0x0000000618487981 */ /* 0x000ea8000c1e1d00 */
[----:B------:R-:W3:Y:S01]  /*0800*/  LDG.E.128 R76, [R24.64+0x200] ;  /* 0x00020006184c7981 */ /* 0x000ee2000c1e1d00 */
        /* <DEDUP_REMOVED lines=14> */
[----:B------:R-:W3:Y:S04]  /*08f0*/  LDS.128 R64, [R0] ;  /* 0x0000000000407984 */ /* 0x000ee80000000c00 */
[----:B------:R-:W3:Y:S04]  /*0900*/  LDS.128 R24, [R0+0x10] ;  /* 0x0000100000187984 */ /* 0x000ee80000000c00 */
[----:B------:R-:W-:Y:S06]  /*0910*/  BAR.SYNC.DEFER_BLOCKING 0x0 ;  /* 0x0000000000007b1d */ /* 0x000fec0000010000 */
[----:B-1----:R1:W4:Y:S04]  /*0920*/  LDG.E.128 R32, [R30.64] ;  /* 0x000000061e207981 */ /* 0x002328000c1e1d00 */
[----:B0-----:R1:W4:Y:S01]  /*0930*/  LDG.E.128 R68, [R30.64+0x200] ;  /* 0x000200061e447981 */ /* 0x001322000c1e1d00 */
[----:B------:R-:W-:Y:S01]  /*0940*/  IMAD R80, R53, c[0x0][0x2e8], RZ ;  /* 0x0000ba0035507a24 */ /* 0x000fe200078e02ff */
[----:B--2---:R-:W-:-:S02]  /*0950*/  MOV R79, c[0x0][0x16c] ;  /* 0x00005b00004f7a02 */ /* 0x004fc40000000f00 */
[--C-:B---3--:R-:W-:Y:S02]  /*0960*/  PRMT R59, RZ, 0x5410, R64.reuse ;  /* 0x00005410ff3b7816 */ /* 0x108fe40000000040 */
[----:B------:R-:W-:Y:S02]  /*0970*/  PRMT R64, RZ, 0x7610, R64 ;  /* 0x00007610ff407816 */ /* 0x000fe40000000040 */
[--C-:B------:R-:W-:Y:S01]  /*0980*/  PRMT R73, RZ, 0x5410, R65.reuse ;  /* 0x00005410ff497816 */ /* 0x100fe20000000041 */
[----:B------:R-:W-:Y:S01]  /*0990*/  FMUL.FTZ R29, R59, -1.4426950216293334961 ;  /* 0xbfb8aa3b3b1d7820 */ /* 0x000fe20000410000 */
[----:B------:R-:W-:Y:S01]  /*09a0*/  PRMT R76, RZ, 0x7610, R65 ;  /* 0x00007610ff4c7816 */ /* 0x000fe20000000041 */
[----:B------:R-:W-:Y:S01]  /*09b0*/  FMUL.FTZ R72, R64, -1.4426950216293334961 ;  /* 0xbfb8aa3b40487820 */ /* 0x000fe20000410000 */
[----:B------:R-:W-:Y:S01]  /*09c0*/  PRMT R86, RZ, 0x7610, R67 ;  /* 0x00007610ff567816 */ /* 0x000fe20000000043 */
[----:B------:R0:W2:Y:S01]  /*09d0*/  MUFU.EX2 R82, R29 ;  /* 0x0000001d00527308 */ /* 0x0000a20000000800 */
[----:B------:R-:W-:Y:S01]  /*09e0*/  FMUL.FTZ R74, R73, -1.4426950216293334961 ;  /* 0xbfb8aa3b494a7820 */ /* 0x000fe20000410000 */
[--C-:B------:R-:W-:Y:S01]  /*09f0*/  PRMT R75, RZ, 0x5410, R66.reuse ;  /* 0x00005410ff4b7816 */ /* 0x100fe20000000042 */
[----:B-1----:R-:W-:Y:S01]  /*0a00*/  FMUL.FTZ R30, R76, -1.4426950216293334961 ;  /* 0xbfb8aa3b4c1e7820 */ /* 0x002fe20000410000 */
[----:B------:R-:W-:-:S02]  /*0a10*/  PRMT R84, RZ, 0x7610, R66 ;  /* 0x00007610ff547816 */ /* 0x000fc40000000042 */
[----:B------:R-:W-:Y:S01]  /*0a20*/  PRMT R85, RZ, 0x5410, R67 ;  /* 0x00005410ff557816 */ /* 0x000fe20000000043 */
[----:B------:R-:W-:Y:S01]  /*0a30*/  IMAD R67, R55, c[0x0][0x2ec], R80 ;  /* 0x0000bb0037437a24 */ /* 0x000fe200078e0250 */
[----:B------:R-:W1:Y:S01]  /*0a40*/  MUFU.EX2 R72, R72 ;  /* 0x0000004800487308 */ /* 0x000e620000000800 */
[----:B0-----:R-:W-:Y:S01]  /*0a50*/  FMUL.FTZ R29, R75, -1.4426950216293334961 ;  /* 0xbfb8aa3b4b1d7820 */ /* 0x001fe20000410000 */
[----:B------:R-:W-:Y:S01]  /*0a60*/  ISETP.GE.AND P1, PT, R79, 0x1, PT ;  /* 0x000000014f00780c */ /* 0x000fe20003f26270 */
[----:B------:R-:W-:Y:S01]  /*0a70*/  FMUL.FTZ R31, R84, -1.4426950216293334961 ;  /* 0xbfb8aa3b541f7820 */ /* 0x000fe20000410000 */
[--C-:B------:R-:W-:Y:S01]  /*0a80*/  PRMT R106, RZ, 0x5410, R20.reuse ;  /* 0x00005410ff6a7816 */ /* 0x100fe20000000014 */
[----:B------:R-:W-:Y:S01]  /*0a90*/  FMUL.FTZ R78, R85, -1.4426950216293334961 ;  /* 0xbfb8aa3b554e7820 */ /* 0x000fe20000410000 */
[----:B------:R-:W-:Y:S01]  /*0aa0*/  PRMT R105, RZ, 0x7610, R20 ;  /* 0x00007610ff697816 */ /* 0x000fe20000000014 */
[----:B------:R-:W-:Y:S01]  /*0ab0*/  IMAD.WIDE.U32 R80, R55, c[0x0][0x2e8], R40 ;  /* 0x0000ba0037507a25 */ /* 0x000fe200078e0028 */
[----:B------:R-:W0:Y:S01]  /*0ac0*/  MUFU.EX2 R74, R74 ;  /* 0x0000004a004a7308 */ /* 0x000e220000000800 */
[----:B------:R-:W-:-:S02]  /*0ad0*/  PRMT R79, RZ, 0x5410, R21 ;  /* 0x00005410ff4f7816 */ /* 0x000fc40000000015 */
[----:B--2---:R-:W-:Y:S01]  /*0ae0*/  FADD.FTZ R82, R82, 1 ;  /* 0x3f80000052527421 */ /* 0x004fe20000010000 */
[----:B------:R-:W-:Y:S02]  /*0af0*/  PRMT R83, RZ, 0x7610, R21 ;  /* 0x00007610ff537816 */ /* 0x000fe40000000015 */
[----:B------:R-:W-:Y:S02]  /*0b00*/  PRMT R94, RZ, 0x7610, R60 ;  /* 0x00007610ff5e7816 */ /* 0x000fe4000000003c */
[----:B------:R2:W3:Y:S01]  /*0b10*/  MUFU.EX2 R65, R30 ;  /* 0x0000001e00417308 */ /* 0x0004e20000000800 */
[----:B-1----:R-:W-:Y:S01]  /*0b20*/  FADD.FTZ R72, R72, 1 ;  /* 0x3f80000048487421 */ /* 0x002fe20000010000 */
[----:B------:R-:W-:Y:S02]  /*0b30*/  IADD3 R81, R81, R67, RZ ;  /* 0x0000004351517210 */ /* 0x000fe40007ffe0ff */
[--C-:B------:R-:W-:Y:S02]  /*0b40*/  PRMT R89, RZ, 0x5410, R24.reuse ;  /* 0x00005410ff597816 */ /* 0x100fe40000000018 */
[----:B------:R-:W-:Y:S01]  /*0b50*/  PRMT R91, RZ, 0x7610, R24 ;  /* 0x00007610ff5b7816 */ /* 0x000fe20000000018 */
[----:B------:R-:W-:Y:S01]  /*0b60*/  IMAD.WIDE.U32 R80, R58, c[0x0][0x2f0], R80 ;  /* 0x0000bc003a507a25 */ /* 0x000fe200078e0050 */
[----:B------:R1:W1:Y:S01]  /*0b70*/  MUFU.RCP R108, R82 ;  /* 0x00000052006c7308 */ /* 0x0002620000001000 */
[----:B------:R-:W-:-:S02]  /*0b80*/  PRMT R100, RZ, 0x5410, R62 ;  /* 0x00005410ff647816 */ /* 0x000fc4000000003e */
[----:B--2---:R-:W-:Y:S01]  /*0b90*/  FMUL.FTZ R30, R86, -1.4426950216293334961 ;  /* 0xbfb8aa3b561e7820 */ /* 0x004fe20000410000 */
[----:B------:R-:W-:Y:S01]  /*0ba0*/  PRMT R102, RZ, 0x7610, R62 ;  /* 0x00007610ff667816 */ /* 0x000fe2000000003e */
[----:B0-----:R-:W-:Y:S01]  /*0bb0*/  FADD.FTZ R74, R74, 1 ;  /* 0x3f8000004a4a7421 */ /* 0x001fe20000010000 */
[----:B------:R-:W-:Y:S01]  /*0bc0*/  PRMT R96, RZ, 0x5410, R61 ;  /* 0x00005410ff607816 */ /* 0x000fe2000000003d */
[----:B------:R-:W-:Y:S01]  /*0bd0*/  FMUL.FTZ R24, R91, -1.4426950216293334961 ;  /* 0xbfb8aa3b5b187820 */ /* 0x000fe20000410000 */
[----:B------:R0:W2:Y:S01]  /*0be0*/  MUFU.RCP R107, R72 ;  /* 0x00000048006b7308 */ /* 0x0000a20000001000 */
[----:B---3--:R-:W-:Y:S01]  /*0bf0*/  FADD.FTZ R65, R65, 1 ;  /* 0x3f80000041417421 */ /* 0x008fe20000010000 */
[----:B-1----:R-:W-:Y:S02]  /*0c00*/  PRMT R82, RZ, 0x5410, R22 ;  /* 0x00005410ff527816 */ /* 0x002fe40000000016 */
[----:B------:R-:W-:Y:S02]  /*0c10*/  PRMT R62, RZ, 0x7610, R23 ;  /* 0x00007610ff3e7816 */ /* 0x000fe40000000017 */
[----:B------:R-:W-:-:S02]  /*0c20*/  PRMT R98, RZ, 0x7610, R61 ;  /* 0x00007610ff627816 */ /* 0x000fc4000000003d */
[----:B------:R1:W3:Y:S01]  /*0c30*/  MUFU.EX2 R87, R30 ;  /* 0x0000001e00577308 */ /* 0x0002e20000000800 */
[----:B------:R-:W-:Y:S01]  /*0c40*/  FADD.FTZ R20, -R108, 1 ;  /* 0x3f8000006c147421 */ /* 0x000fe20000010100 */
[----:B0-----:R-:W-:Y:S02]  /*0c50*/  PRMT R72, RZ, 0x5410, R23 ;  /* 0x00005410ff487816 */ /* 0x001fe40000000017 */
[----:B------:R-:W-:Y:S01]  /*0c60*/  PRMT R103, RZ, 0x5410, R63 ;  /* 0x00005410ff677816 */ /* 0x000fe2000000003f */
[----:B------:R-:W-:Y:S01]  /*0c70*/  FFMA.FTZ R110, R59, R20, 1 ;  /* 0x3f8000003b6e7423 */ /* 0x000fe20000010014 */
[----:B------:R-:W-:Y:S02]  /*0c80*/  PRMT R20, RZ, 0x5410, R4 ;  /* 0x00005410ff147816 */ /* 0x000fe40000000004 */
[----:B------:R0:W3:Y:S01]  /*0c90*/  MUFU.EX2 R77, R29 ;  /* 0x0000001d004d7308 */ /* 0x0000e20000000800 */
[----:B-1----:R-:W-:Y:S01]  /*0ca0*/  PRMT R30, RZ, 0x5410, R25 ;  /* 0x00005410ff1e7816 */ /* 0x002fe20000000019 */
[----:B--2---:R-:W-:Y:S01]  /*0cb0*/  FADD.FTZ R21, -R107, 1 ;  /* 0x3f8000006b157421 */ /* 0x004fe20000010100 */
[----:B------:R-:W-:-:S02]  /*0cc0*/  PRMT R104, RZ, 0x7610, R63 ;  /* 0x00007610ff687816 */ /* 0x000fc4000000003f */
[----:B------:R-:W-:Y:S01]  /*0cd0*/  PRMT R92, RZ, 0x5410, R27 ;  /* 0x00005410ff5c7816 */ /* 0x000fe2000000001b */
[C---:B------:R-:W-:Y:S01]  /*0ce0*/  FFMA.FTZ R109, R64.reuse, R21, 1 ;  /* 0x3f800000406d7423 */ /* 0x040fe20000010015 */
[----:B------:R-:W-:Y:S01]  /*0cf0*/  PRMT R21, RZ, 0x7610, R4 ;  /* 0x00007610ff157816 */ /* 0x000fe20000000004 */
[----:B------:R1:W2:Y:S01]  /*0d00*/  MUFU.EX2 R66, R31 ;  /* 0x0000001f00427308 */ /* 0x0002a20000000800 */
[----:B------:R-:W-:Y:S01]  /*0d10*/  FMUL.FTZ R64, R64, R107 ;  /* 0x0000006b40407220 */ /* 0x000fe20000410000 */
[----:B------:R-:W-:Y:S01]  /*0d20*/  PRMT R129, RZ, 0x7610, R14 ;  /* 0x00007610ff817816 */ /* 0x000fe2000000000e */
[----:B0-----:R-:W-:Y:S01]  /*0d30*/  FMUL.FTZ R29, R89, -1.4426950216293334961 ;  /* 0xbfb8aa3b591d7820 */ /* 0x001fe20000410000 */
[--C-:B------:R-:W-:Y:S01]  /*0d40*/  PRMT R131, RZ, 0x5410, R15.reuse ;  /* 0x00005410ff837816 */ /* 0x100fe2000000000f */
[----:B---3--:R-:W-:Y:S01]  /*0d50*/  FADD.FTZ R87, R87, 1 ;  /* 0x3f80000057577421 */ /* 0x008fe20000010000 */
[----:B------:R-:W-:Y:S02]  /*0d60*/  PRMT R133, RZ, 0x7610, R15 ;  /* 0x00007610ff857816 */ /* 0x000fe4000000000f */
[----:B------:R0:W3:Y:S01]  /*0d70*/  MUFU.RCP R112, R74 ;  /* 0x0000004a00707308 */ /* 0x0000e20000001000 */
[----:B-1----:R-:W-:-:S02]  /*0d80*/  FMUL.FTZ R31, R30, -1.4426950216293334961 ;  /* 0xbfb8aa3b1e1f7820 */ /* 0x002fc40000410000 */
[----:B------:R-:W-:-:S05]  /*0d90*/  FADD.FTZ R77, R77, 1 ;  /* 0x3f8000004d4d7421 */ /* 0x000fca0000010000 */
[----:B------:R1:W-:Y:S01]  /*0da0*/  MUFU.RCP R111, R65 ;  /* 0x00000041006f7308 */ /* 0x0003e20000001000 */
[----:B0-----:R-:W-:Y:S01]  /*0db0*/  PRMT R74, RZ, 0x7610, R22 ;  /* 0x00007610ff4a7816 */ /* 0x001fe20000000016 */
[----:B--2---:R-:W-:-:S06]  /*0dc0*/  FADD.FTZ R22, R66, 1 ;  /* 0x3f80000042167421 */ /* 0x004fcc0000010000 */
[----:B------:R-:W0:Y:S01]  /*0dd0*/  MUFU.EX2 R78, R78 ;  /* 0x0000004e004e7308 */ /* 0x000e220000000800 */
[----:B-1----:R-:W-:Y:S02]  /*0de0*/  FMUL.FTZ R65, R94, R64 ;  /* 0x000000405e417220 */ /* 0x002fe40000410000 */
[----:B---3--:R-:W-:-:S04]  /*0df0*/  FMUL.FTZ R66, R73, R112 ;  /* 0x0000007049427220 */ /* 0x008fc80000410000 */
[----:B------:R-:W-:Y:S01]  /*0e00*/  FMUL.FTZ R63, R96, R66 ;  /* 0x00000042603f7220 */ /* 0x000fe20000410000 */
[----:B------:R1:W2:Y:S08]  /*0e10*/  MUFU.EX2 R121, R31 ;  /* 0x0000001f00797308 */ /* 0x0002b00000000800 */
[----:B------:R-:W-:Y:S01]  /*0e20*/  MUFU.RCP R115, R22 ;  /* 0x0000001600737308 */ /* 0x000fe20000001000 */
[----:B-1----:R-:W-:Y:S01]  /*0e30*/  PRMT R31, RZ, 0x5410, R60 ;  /* 0x00005410ff1f7816 */ /* 0x002fe2000000003c */
[----:B------:R-:W-:-:S02]  /*0e40*/  FMUL.FTZ R60, R59, R108 ;  /* 0x0000006c3b3c7220 */ /* 0x000fc40000410000 */
[----:B0-----:R-:W-:Y:S02]  /*0e50*/  FADD.FTZ R23, R78, 1 ;  /* 0x3f8000004e177421 */ /* 0x001fe40000010000 */
[----:B------:R-:W-:Y:S02]  /*0e60*/  FMUL.FTZ R67, R31, R60 ;  /* 0x0000003c1f437220 */ /* 0x000fe40000410000 */
[----:B------:R0:W-:Y:S01]  /*0e70*/  MUFU.EX2 R88, R29 ;  /* 0x0000001d00587308 */ /* 0x0001e20000000800 */
[----:B--2---:R-:W-:Y:S02]  /*0e80*/  FADD.FTZ R121, R121, 1 ;  /* 0x3f80000079797421 */ /* 0x004fe40000010000 */
[----:B------:R-:W-:Y:S02]  /*0e90*/  FFMA.FTZ R90, R67, R20, R28 ;  /* 0x00000014435a7223 */ /* 0x000fe4000001001c */
[----:B------:R-:W-:Y:S02]  /*0ea0*/  FADD.FTZ R20, -R112, 1 ;  /* 0x3f80000070147421 */ /* 0x000fe40000010100 */
[----:B------:R-:W-:Y:S01]  /*0eb0*/  FFMA.FTZ R90, R65, R21, R90 ;  /* 0x00000015415a7223 */ /* 0x000fe2000001005a */
[----:B------:R-:W1:Y:S01]  /*0ec0*/  MUFU.RCP R28, R77 ;  /* 0x0000004d001c7308 */ /* 0x000e620000001000 */
[----:B------:R-:W-:Y:S01]  /*0ed0*/  FADD.FTZ R21, -R111, 1 ;  /* 0x3f8000006f157421 */ /* 0x000fe20000010100 */
[----:B0-----:R-:W-:Y:S01]  /*0ee0*/  PRMT R29, RZ, 0x7610, R25 ;  /* 0x00007610ff1d7816 */ /* 0x001fe20000000019 */
[----:B------:R-:W-:Y:S01]  /*0ef0*/  FFMA.FTZ R114, R73, R20, 1 ;  /* 0x3f80000049727423 */ /* 0x000fe20000010014 */
[--C-:B------:R-:W-:Y:S01]  /*0f00*/  PRMT R20, RZ, 0x5410, R5.reuse ;  /* 0x00005410ff147816 */ /* 0x100fe20000000005 */
[C---:B------:R-:W-:Y:S01]  /*0f10*/  FFMA.FTZ R113, R76.reuse, R21, 1 ;  /* 0x3f8000004c717423 */ /* 0x040fe20000010015 */
[----:B------:R-:W-:Y:S01]  /*0f20*/  PRMT R21, RZ, 0x7610, R5 ;  /* 0x00007610ff157816 */ /* 0x000fe20000000005 */
[----:B------:R-:W-:Y:S01]  /*0f30*/  FMUL.FTZ R76, R76, R111 ;  /* 0x0000006f4c4c7220 */ /* 0x000fe20000410000 */
[----:B------:R-:W0:Y:S01]  /*0f40*/  MUFU.EX2 R24, R24 ;  /* 0x0000001800187308 */ /* 0x000e220000000800 */
[----:B------:R-:W-:-:S02]  /*0f50*/  FFMA.FTZ R90, R63, R20, R90 ;  /* 0x000000143f5a7223 */ /* 0x000fc4000001005a */
[----:B------:R-:W-:Y:S02]  /*0f60*/  FMUL.FTZ R61, R98, R76 ;  /* 0x0000004c623d7220 */ /* 0x000fe40000410000 */
[----:B------:R-:W-:Y:S02]  /*0f70*/  FMUL.FTZ R25, R29, -1.4426950216293334961 ;  /* 0xbfb8aa3b1d197820 */ /* 0x000fe40000410000 */
[----:B------:R-:W-:Y:S01]  /*0f80*/  FFMA.FTZ R90, R61, R21, R90 ;  /* 0x000000153d5a7223 */ /* 0x000fe2000001005a */
[----:B------:R-:W2:Y:S01]  /*0f90*/  MUFU.RCP R118, R23 ;  /* 0x0000001700767308 */ /* 0x000ea20000001000 */
[----:B-1----:R-:W-:Y:S02]  /*0fa0*/  FADD.FTZ R20, -R28, 1 ;  /* 0x3f8000001c147421 */ /* 0x002fe40000010100 */
[----:B------:R-:W-:Y:S02]  /*0fb0*/  FADD.FTZ R21, -R115, 1 ;  /* 0x3f80000073157421 */ /* 0x000fe40000010100 */
[----:B------:R-:W-:-:S02]  /*0fc0*/  FMUL.FTZ R78, R75, R28 ;  /* 0x0000001c4b4e7220 */ /* 0x000fc40000410000 */
[----:B------:R-:W-:Y:S01]  /*0fd0*/  FFMA.FTZ R116, R75, R20, 1 ;  /* 0x3f8000004b747423 */ /* 0x000fe20000010014 */
[----:B------:R-:W1:Y:S01]  /*0fe0*/  MUFU.RCP R119, R87 ;  /* 0x0000005700777308 */ /* 0x000e620000001000 */
[----:B------:R-:W-:Y:S01]  /*0ff0*/  FADD.FTZ R88, R88, 1 ;  /* 0x3f80000058587421 */ /* 0x000fe20000010000 */
[----:B------:R-:W-:Y:S01]  /*1000*/  PRMT R20, RZ, 0x5410, R6 ;  /* 0x00005410ff147816 */ /* 0x000fe20000000006 */
[----:B------:R-:W-:Y:S02]  /*1010*/  FFMA.FTZ R117, R84, R21, 1 ;  /* 0x3f80000054757423 */ /* 0x000fe40000010015 */
[----:B------:R-:W-:Y:S02]  /*1020*/  FMUL.FTZ R59, R100, R78 ;  /* 0x0000004e643b7220 */ /* 0x000fe40000410000 */
[----:B------:R-:W-:Y:S01]  /*1030*/  FMUL.FTZ R84, R84, R115 ;  /* 0x0000007354547220 */ /* 0x000fe20000410000 */
[----:B------:R3:W1:Y:S01]  /*1040*/  MUFU.EX2 R123, R25 ;  /* 0x00000019007b7308 */ /* 0x0006620000000800 */
[----:B0-----:R-:W-:-:S02]  /*1050*/  FADD.FTZ R75, R24, 1 ;  /* 0x3f800000184b7421 */ /* 0x001fc40000010000 */
[----:B--2---:R-:W-:Y:S02]  /*1060*/  FADD.FTZ R24, -R118, 1 ;  /* 0x3f80000076187421 */ /* 0x004fe40000010100 */
[----:B------:R-:W-:Y:S02]  /*1070*/  FFMA.FTZ R90, R59, R20, R90 ;  /* 0x000000143b5a7223 */ /* 0x000fe4000001005a */
[----:B------:R-:W-:Y:S01]  /*1080*/  FMUL.FTZ R73, R102, R84 ;  /* 0x0000005466497220 */ /* 0x000fe20000410000 */
[----:B------:R0:W-:Y:S01]  /*1090*/  MUFU.RCP R120, R88 ;  /* 0x0000005800787308 */ /* 0x0001e20000001000 */
[----:B---3--:R-:W-:Y:S01]  /*10a0*/  PRMT R25, RZ, 0x7610, R6 ;  /* 0x00007610ff197816 */ /* 0x008fe20000000006 */
[----:B------:R-:W-:-:S04]  /*10b0*/  FMUL.FTZ R87, R92, -1.4426950216293334961 ;  /* 0xbfb8aa3b5c577820 */ /* 0x000fc80000410000 */
[----:B------:R-:W-:Y:S02]  /*10c0*/  FFMA.FTZ R90, R73, R25, R90 ;  /* 0x00000019495a7223 */ /* 0x000fe4000001005a */
[----:B------:R-:W-:Y:S01]  /*10d0*/  MUFU.RCP R122, R75 ;  /* 0x0000004b007a7308 */ /* 0x000fe20000001000 */
[----:B-1----:R-:W-:Y:S01]  /*10e0*/  FADD.FTZ R25, -R119, 1 ;  /* 0x3f80000077197421 */ /* 0x002fe20000010100 */
[----:B0-----:R-:W-:Y:S01]  /*10f0*/  PRMT R88, RZ, 0x7610, R27 ;  /* 0x00007610ff587816 */ /* 0x001fe2000000001b */
[----:B------:R-:W-:-:S05]  /*1100*/  FADD.FTZ R123, R123, 1 ;  /* 0x3f8000007b7b7421 */ /* 0x000fca0000010000 */
[----:B------:R-:W0:Y:S08]  /*1110*/  MUFU.EX2 R127, R87 ;  /* 0x00000057007f7308 */ /* 0x000e300000000800 */
[----:B------:R-:W-:Y:S01]  /*1120*/  MUFU.RCP R121, R121 ;  /* 0x0000007900797308 */ /* 0x000fe20000001000 */
[----:B0-----:R-:W-:-:S07]  /*1130*/  FADD.FTZ R127, R127, 1 ;  /* 0x3f8000007f7f7421 */ /* 0x001fce0000010000 */
[----:B------:R-:W-:Y:S01]  /*1140*/  MUFU.RCP R127, R127 ;  /* 0x0000007f007f7308 */ /* 0x000fe20000001000 */
[----:B----4-:R0:W-:Y:S04]  /*1150*/  STS.128 [R50.X16], R32 ;  /* 0x0000002032007388 */ /* 0x0101e8000000cc00 */
[----:B------:R1:W-:Y:S01]  /*1160*/  STS.128 [R50.X16+0x200], R68 ;  /* 0x0002004432007388 */ /* 0x0003e2000000cc00 */
[----:B------:R-:W-:-:S06]  /*1170*/  NOP ;  /* 0x0000000000007918 */ /* 0x000fcc0000000000 */
[----:B------:R-:W2:Y:S01]  /*1180*/  LDS.128 R20, [R0] ;  /* 0x0000000000147984 */ /* 0x000ea20000000c00 */
[----:B0-----:R-:W-:Y:S01]  /*1190*/  PRMT R35, RZ, 0x5410, R26 ;  /* 0x00005410ff237816 */ /* 0x001fe2000000001a */
[C---:B------:R-:W-:Y:S01]  /*11a0*/  FFMA.FTZ R32, R85.reuse, R24, 1 ;  /* 0x3f80000055207423 */ /* 0x040fe20000010018 */
[----:B------:R-:W-:Y:S01]  /*11b0*/  PRMT R24, RZ, 0x5410, R7 ;  /* 0x00005410ff187816 */ /* 0x000fe20000000007 */
[----:B------:R-:W-:Y:S02]  /*11c0*/  FFMA.FTZ R33, R86, R25, 1 ;  /* 0x3f80000056217423 */ /* 0x000fe40000010019 */
[----:B-1----:R-:W-:Y:S02]  /*11d0*/  FMUL.FTZ R68, R85, R118 ;  /* 0x0000007655447220 */ /* 0x002fe40000410000 */
[----:B------:R-:W-:Y:S02]  /*11e0*/  FMUL.FTZ R34, R35, -1.4426950216293334961 ;  /* 0xbfb8aa3b23227820 */ /* 0x000fe40000410000 */
[----:B------:R-:W-:-:S02]  /*11f0*/  FMUL.FTZ R71, R103, R68 ;  /* 0x0000004467477220 */ /* 0x000fc40000410000 */
[----:B------:R-:W-:Y:S01]  /*1200*/  FMUL.FTZ R70, R86, R119 ;  /* 0x0000007756467220 */ /* 0x000fe20000410000 */
[----:B------:R0:W1:Y:S01]  /*1210*/  MUFU.EX2 R125, R34 ;  /* 0x00000022007d7308 */ /* 0x0000620000000800 */
[----:B------:R-:W-:Y:S01]  /*1220*/  FFMA.FTZ R24, R71, R24, R90 ;  /* 0x0000001847187223 */ /* 0x000fe2000001005a */
[----:B------:R-:W-:Y:S01]  /*1230*/  PRMT R90, RZ, 0x7610, R26 ;  /* 0x00007610ff5a7816 */ /* 0x000fe2000000001a */
[----:B------:R-:W-:Y:S02]  /*1240*/  FMUL.FTZ R69, R104, R70 ;  /* 0x0000004668457220 */ /* 0x000fe40000410000 */
[----:B------:R-:W-:Y:S02]  /*1250*/  FMUL.FTZ R85, R89, R120 ;  /* 0x0000007859557220 */ /* 0x000fe40000410000 */
[----:B------:R-:W-:Y:S01]  /*1260*/  FMUL.FTZ R25, R90, -1.4426950216293334961 ;  /* 0xbfb8aa3b5a197820 */ /* 0x000fe20000410000 */
[----:B0-----:R-:W-:Y:S01]  /*1270*/  PRMT R34, RZ, 0x7610, R7 ;  /* 0x00007610ff227816 */ /* 0x001fe20000000007 */
[----:B------:R-:W-:-:S02]  /*1280*/  FMUL.FTZ R77, R106, R85 ;  /* 0x000000556a4d7220 */ /* 0x000fc40000410000 */
[----:B------:R0:W3:Y:S01]  /*1290*/  MUFU.EX2 R126, R25 ;  /* 0x00000019007e7308 */ /* 0x0000e20000000800 */
[----:B------:R-:W-:Y:S02]  /*12a0*/  FMUL.FTZ R86, R91, R122 ;  /* 0x0000007a5b567220 */ /* 0x000fe40000410000 */
[----:B------:R-:W-:Y:S02]  /*12b0*/  FFMA.FTZ R26, R69, R34, R24 ;  /* 0x00000022451a7223 */ /* 0x000fe40000010018 */
[----:B------:R-:W-:Y:S02]  /*12c0*/  FADD.FTZ R24, -R120, 1 ;  /* 0x3f80000078187421 */ /* 0x000fe40000010100 */
[----:B------:R-:W-:Y:S02]  /*12d0*/  FMUL.FTZ R75, R105, R86 ;  /* 0x00000056694b7220 */ /* 0x000fe40000410000 */
[----:B------:R-:W-:Y:S01]  /*12e0*/  FFMA.FTZ R34, R89, R24, 1 ;  /* 0x3f80000059227423 */ /* 0x000fe20000010018 */
[----:B0-----:R-:W-:Y:S01]  /*12f0*/  PRMT R25, RZ, 0x5410, R8 ;  /* 0x00005410ff197816 */ /* 0x001fe20000000008 */
[----:B------:R-:W-:Y:S01]  /*1300*/  FADD.FTZ R24, -R122, 1 ;  /* 0x3f8000007a187421 */ /* 0x000fe20000010100 */
[----:B--2---:R-:W-:Y:S01]  /*1310*/  PRMT R87, RZ, 0x5410, R20 ;  /* 0x00005410ff577816 */ /* 0x004fe20000000014 */
[----:B------:R-:W-:Y:S01]  /*1320*/  FMUL.FTZ R89, R88, -1.4426950216293334961 ;  /* 0xbfb8aa3b58597820 */ /* 0x000fe20000410000 */
[----:B------:R-:W-:Y:S01]  /*1330*/  PRMT R99, RZ, 0x5410, R23 ;  /* 0x00005410ff637816 */ /* 0x000fe20000000017 */
[----:B------:R-:W-:Y:S01]  /*1340*/  FFMA.FTZ R124, R91, R24, 1 ;  /* 0x3f8000005b7c7423 */ /* 0x000fe20000010018 */
[----:B------:R-:W-:Y:S01]  /*1350*/  PRMT R24, RZ, 0x7610, R8 ;  /* 0x00007610ff187816 */ /* 0x000fe20000000008 */
[----:B------:R-:W-:Y:S01]  /*1360*/  FFMA.FTZ R26, R77, R25, R26 ;  /* 0x000000194d1a7223 */ /* 0x000fe2000001001a */
[----:B------:R0:W2:Y:S01]  /*1370*/  MUFU.EX2 R128, R89 ;  /* 0x0000005900807308 */ /* 0x0000a20000000800 */
[----:B------:R-:W-:Y:S01]  /*1380*/  FMUL.FTZ R31, R31, R87 ;  /* 0x000000571f1f7220 */ /* 0x000fe20000410000 */
[----:B------:R-:W-:Y:S01]  /*1390*/  PRMT R91, RZ, 0x7610, R20 ;  /* 0x00007610ff5b7816 */ /* 0x000fe20000000014 */
[----:B------:R-:W-:Y:S01]  /*13a0*/  FFMA.FTZ R130, R75, R24, R26 ;  /* 0x000000184b827223 */ /* 0x000fe2000001001a */
[--C-:B------:R-:W-:Y:S01]  /*13b0*/  PRMT R95, RZ, 0x7610, R21.reuse ;  /* 0x00007610ff5f7816 */ /* 0x100fe20000000015 */
[----:B------:R-:W4:Y:S01]  /*13c0*/  LDS.128 R24, [R0+0x10] ;  /* 0x0000100000187984 */ /* 0x000f220000000c00 */
[----:B------:R-:W-:Y:S01]  /*13d0*/  FMUL.FTZ R31, R108, R31 ;  /* 0x0000001f6c1f7220 */ /* 0x000fe20000410000 */
[--C-:B------:R-:W-:Y:S01]  /*13e0*/  PRMT R93, RZ, 0x5410, R22.reuse ;  /* 0x00005410ff5d7816 */ /* 0x100fe20000000016 */
[----:B-1----:R-:W-:Y:S01]  /*13f0*/  FADD.FTZ R125, R125, 1 ;  /* 0x3f8000007d7d7421 */ /* 0x002fe20000010000 */
[----:B0-----:R-:W-:Y:S01]  /*1400*/  PRMT R89, RZ, 0x5410, R21 ;  /* 0x00005410ff597816 */ /* 0x001fe20000000015 */
[----:B------:R-:W-:Y:S01]  /*1410*/  FMUL.FTZ R94, R94, R91 ;  /* 0x0000005b5e5e7220 */ /* 0x000fe20000410000 */
[----:B------:R-:W-:Y:S01]  /*1420*/  PRMT R97, RZ, 0x7610, R22 ;  /* 0x00007610ff617816 */ /* 0x000fe20000000016 */
[----:B------:R-:W-:Y:S01]  /*1430*/  FMUL.FTZ R103, R103, R99 ;  /* 0x0000006367677220 */ /* 0x000fe20000410000 */
[----:B------:R0:W1:Y:S01]  /*1440*/  MUFU.RCP R22, R123 ;  /* 0x0000007b00167308 */ /* 0x0000620000001000 */
[----:B------:R-:W-:Y:S01]  /*1450*/  FMUL.FTZ R21, R96, R89 ;  /* 0x0000005960157220 */ /* 0x000fe20000410000 */
[----:B------:R-:W-:Y:S01]  /*1460*/  PRMT R101, RZ, 0x7610, R23 ;  /* 0x00007610ff657816 */ /* 0x000fe20000000017 */
[----:B---3--:R-:W-:-:S02]  /*1470*/  FADD.FTZ R126, R126, 1 ;  /* 0x3f8000007e7e7421 */ /* 0x008fc40000010000 */
[----:B------:R-:W-:Y:S02]  /*1480*/  FMUL.FTZ R21, R112, R21 ;  /* 0x0000001570157220 */ /* 0x000fe40000410000 */
[----:B------:R-:W-:Y:S01]  /*1490*/  FMUL.FTZ R94, R107, R94 ;  /* 0x0000005e6b5e7220 */ /* 0x000fe20000410000 */
[----:B------:R3:W1:Y:S01]  /*14a0*/  MUFU.RCP R112, R125 ;  /* 0x0000007d00707308 */ /* 0x0006620000001000 */
[----:B------:R-:W-:Y:S01]  /*14b0*/  FMUL.FTZ R23, R100, R93 ;  /* 0x0000005d64177220 */ /* 0x000fe20000410000 */
[--C-:B0-----:R-:W-:Y:S01]  /*14c0*/  PRMT R123, RZ, 0x5410, R13.reuse ;  /* 0x00005410ff7b7816 */ /* 0x101fe2000000000d */
[----:B--2---:R-:W-:Y:S02]  /*14d0*/  FADD.FTZ R128, R128, 1 ;  /* 0x3f80000080807421 */ /* 0x004fe40000010000 */
[----:B------:R-:W-:Y:S02]  /*14e0*/  FMUL.FTZ R103, R118, R103 ;  /* 0x0000006776677220 */ /* 0x000fe40000410000 */
[----:B------:R-:W-:Y:S01]  /*14f0*/  FMUL.FTZ R104, R104, R101 ;  /* 0x0000006568687220 */ /* 0x000fe20000410000 */
[----:B------:R0:W2:Y:S01]  /*1500*/  MUFU.RCP R107, R126 ;  /* 0x0000007e006b7308 */ /* 0x0000a20000001000 */
[----:B------:R-:W-:Y:S01]  /*1510*/  FMUL.FTZ R100, R30, R121 ;  /* 0x000000791e647220 */ /* 0x000fe20000410000 */
[----:B---3--:R-:W-:Y:S01]  /*1520*/  PRMT R125, RZ, 0x7610, R13 ;  /* 0x00007610ff7d7816 */ /* 0x008fe2000000000d */
[----:B------:R-:W-:-:S02]  /*1530*/  FMUL.FTZ R23, R28, R23 ;  /* 0x000000171c177220 */ /* 0x000fc40000410000 */
[----:B------:R-:W-:Y:S02]  /*1540*/  FMUL.FTZ R28, R31, R110 ;  /* 0x0000006e1f1c7220 */ /* 0x000fe40000410000 */
[----:B------:R-:W-:Y:S01]  /*1550*/  FMUL.FTZ R104, R119, R104 ;  /* 0x0000006877687220 */ /* 0x000fe20000410000 */
[----:B------:R-:W-:Y:S01]  /*1560*/  PRMT R119, RZ, 0x7610, R19 ;  /* 0x00007610ff777816 */ /* 0x000fe20000000013 */
[----:B------:R-:W-:Y:S02]  /*1570*/  FMUL.FTZ R109, R94, R109 ;  /* 0x0000006d5e6d7220 */ /* 0x000fe40000410000 */
[----:B------:R-:W-:Y:S02]  /*1580*/  FMUL.FTZ R104, R104, R33 ;  /* 0x0000002168687220 */ /* 0x000fe40000410000 */
[----:B------:R-:W-:Y:S01]  /*1590*/  FMUL.FTZ R21, R21, R114 ;  /* 0x0000007215157220 */ /* 0x000fe20000410000 */
[----:B------:R-:W-:Y:S01]  /*15a0*/  F2FP.BF16.PACK_AB R28, R109, R28 ;  /* 0x0000001c6d1c723e */ /* 0x000fe200000010ff */
[----:B------:R-:W-:Y:S01]  /*15b0*/  FMUL.FTZ R23, R23, R116 ;  /* 0x0000007417177220 */ /* 0x000fe20000410000 */
[----:B----4-:R-:W-:Y:S01]  /*15c0*/  PRMT R108, RZ, 0x5410, R25 ;  /* 0x00005410ff6c7816 */ /* 0x010fe20000000019 */
[----:B------:R-:W-:Y:S01]  /*15d0*/  FMUL.FTZ R98, R98, R95 ;  /* 0x0000005f62627220 */ /* 0x000fe20000410000 */
[--C-:B------:R-:W-:Y:S01]  /*15e0*/  PRMT R118, RZ, 0x5410, R27.reuse ;  /* 0x00005410ff767816 */ /* 0x100fe2000000001b */
[----:B------:R-:W-:Y:S01]  /*15f0*/  FMUL.FTZ R31, R103, R32 ;  /* 0x00000020671f7220 */ /* 0x000fe20000410000 */
[----:B0-----:R-:W-:Y:S01]  /*1600*/  PRMT R126, RZ, 0x7610, R27 ;  /* 0x00007610ff7e7816 */ /* 0x001fe2000000001b */
[----:B------:R-:W-:Y:S01]  /*1610*/  FMUL.FTZ R20, R79, R108 ;  /* 0x0000006c4f147220 */ /* 0x000fe20000410000 */
[----:B------:R-:W-:Y:S01]  /*1620*/  PRMT R110, RZ, 0x7610, R25 ;  /* 0x00007610ff6e7816 */ /* 0x000fe20000000019 */
[C---:B------:R-:W-:Y:S01]  /*1630*/  FADD.FTZ R27, -R121.reuse, 1 ;  /* 0x3f800000791b7421 */ /* 0x040fe20000010100 */
[--C-:B------:R-:W-:Y:S01]  /*1640*/  PRMT R94, RZ, 0x5410, R24.reuse ;  /* 0x00005410ff5e7816 */ /* 0x100fe20000000018 */
[----:B------:R-:W-:Y:S01]  /*1650*/  FMUL.FTZ R20, R121, R20 ;  /* 0x0000001479147220 */ /* 0x000fe20000410000 */
[----:B------:R-:W-:Y:S01]  /*1660*/  PRMT R96, RZ, 0x7610, R24 ;  /* 0x00007610ff607816 */ /* 0x000fe20000000018 */
[----:B------:R-:W0:Y:S01]  /*1670*/  MUFU.RCP R121, R128 ;  /* 0x0000008000797308 */ /* 0x000e220000001000 */
[----:B-1----:R-:W-:Y:S01]  /*1680*/  FADD.FTZ R24, -R22, 1 ;  /* 0x3f80000016187421 */ /* 0x002fe20000010100 */
[--C-:B------:R-:W-:Y:S01]  /*1690*/  PRMT R114, RZ, 0x5410, R26.reuse ;  /* 0x00005410ff727816 */ /* 0x100fe2000000001a */
[----:B------:R-:W-:Y:S01]  /*16a0*/  FMUL.FTZ R33, R83, R110 ;  /* 0x0000006e53217220 */ /* 0x000fe20000410000 */
[----:B------:R-:W-:Y:S01]  /*16b0*/  PRMT R116, RZ, 0x7610, R26 ;  /* 0x00007610ff747816 */ /* 0x000fe2000000001a */
[----:B------:R-:W-:Y:S01]  /*16c0*/  FFMA.FTZ R27, R30, R27, 1 ;  /* 0x3f8000001e1b7423 */ /* 0x000fe2000001001b */
[----:B------:R-:W-:Y:S01]  /*16d0*/  F2FP.BF16.PACK_AB R31, R104, R31 ;  /* 0x0000001f681f723e */ /* 0x000fe200000010ff */
[----:B------:R-:W-:Y:S01]  /*16e0*/  FADD.FTZ R26, -R112, 1 ;  /* 0x3f800000701a7421 */ /* 0x000fe20000010100 */
[----:B------:R-:W-:Y:S01]  /*16f0*/  PRMT R109, RZ, 0x5410, R17 ;  /* 0x00005410ff6d7816 */ /* 0x000fe20000000011 */
[----:B------:R-:W-:-:S02]  /*1700*/  FFMA.FTZ R24, R29, R24, 1 ;  /* 0x3f8000001d187423 */ /* 0x000fc40000010018 */
[----:B------:R-:W-:Y:S02]  /*1710*/  FMUL.FTZ R33, R22, R33 ;  /* 0x0000002116217220 */ /* 0x000fe40000410000 */
[----:B------:R-:W-:Y:S02]  /*1720*/  FMUL.FTZ R25, R106, R94 ;  /* 0x0000005e6a197220 */ /* 0x000fe40000410000 */
[----:B------:R-:W-:Y:S02]  /*1730*/  FMUL.FTZ R106, R29, R22 ;  /* 0x000000161d6a7220 */ /* 0x000fe40000410000 */
[----:B------:R-:W-:Y:S02]  /*1740*/  FMUL.FTZ R20, R20, R27 ;  /* 0x0000001b14147220 */ /* 0x000fe40000410000 */
[C---:B------:R-:W-:Y:S02]  /*1750*/  FFMA.FTZ R26, R35.reuse, R26, 1 ;  /* 0x3f800000231a7423 */ /* 0x040fe4000001001a */
[----:B------:R-:W-:-:S02]  /*1760*/  FMUL.FTZ R135, R35, R112 ;  /* 0x0000007023877220 */ /* 0x000fc40000410000 */
[----:B--2---:R-:W-:Y:S02]  /*1770*/  FADD.FTZ R27, -R107, 1 ;  /* 0x3f8000006b1b7421 */ /* 0x004fe40000010100 */
        /* <DEDUP_REMOVED lines=8> */
[----:B------:R-:W-:-:S02]  /*1800*/  FMUL.FTZ R29, R82, R114 ;  /* 0x00000072521d7220 */ /* 0x000fc40000410000 */
[----:B------:R-:W-:Y:S02]  /*1810*/  FADD.FTZ R35, -R127, 1 ;  /* 0x3f8000007f237421 */ /* 0x000fe40000010100 */
[----:B0-----:R-:W-:Y:S02]  /*1820*/  FADD.FTZ R103, -R121, 1 ;  /* 0x3f80000079677421 */ /* 0x001fe40000010100 */
[----:B------:R-:W-:Y:S02]  /*1830*/  FMUL.FTZ R24, R72, R118 ;  /* 0x0000007648187220 */ /* 0x000fe40000410000 */
[----:B------:R-:W-:Y:S02]  /*1840*/  FMUL.FTZ R30, R62, R126 ;  /* 0x0000007e3e1e7220 */ /* 0x000fe40000410000 */
[----:B------:R-:W-:Y:S02]  /*1850*/  FFMA.FTZ R27, R90, R27, 1 ;  /* 0x3f8000005a1b7423 */ /* 0x000fe4000001001b */
[----:B------:R-:W-:-:S02]  /*1860*/  FMUL.FTZ R22, R107, R22 ;  /* 0x000000166b167220 */ /* 0x000fc40000410000 */
[----:B------:R-:W-:Y:S01]  /*1870*/  FMUL.FTZ R102, R115, R102 ;  /* 0x0000006673667220 */ /* 0x000fe20000410000 */
[--C-:B------:R-:W-:Y:S01]  /*1880*/  PRMT R115, RZ, 0x7610, R18.reuse ;  /* 0x00007610ff737816 */ /* 0x100fe20000000012 */
[----:B------:R-:W-:Y:S01]  /*1890*/  FMUL.FTZ R98, R98, R113 ;  /* 0x0000007162627220 */ /* 0x000fe20000410000 */
[----:B------:R-:W-:Y:S01]  /*18a0*/  PRMT R113, RZ, 0x5410, R18 ;  /* 0x00005410ff717816 */ /* 0x000fe20000000012 */
[----:B------:R-:W-:Y:S01]  /*18b0*/  FMUL.FTZ R25, R120, R25 ;  /* 0x0000001978197220 */ /* 0x000fe20000410000 */
[----:B------:R-:W-:Y:S01]  /*18c0*/  PRMT R18, RZ, 0x5410, R11 ;  /* 0x00005410ff127816 */ /* 0x000fe2000000000b */
        /* <DEDUP_REMOVED lines=8> */
[----:B------:R-:W-:Y:S01]  /*1950*/  PRMT R117, RZ, 0x5410, R19 ;  /* 0x00005410ff757816 */ /* 0x000fe20000000013 */
[----:B------:R-:W-:-:S02]  /*1960*/  FMUL.FTZ R25, R25, R34 ;  /* 0x0000002219197220 */ /* 0x000fc40000410000 */
        /* <DEDUP_REMOVED lines=14> */
[----:B------:R-:W-:Y:S01]  /*1a50*/  LEA R102, P0, R80, c[0x0][0x338], 0x1 ;  /* 0x0000ce0050667a11 */ /* 0x000fe200078008ff */
[----:B------:R-:W-:-:S02]  /*1a60*/  FFMA.FTZ R130, R79, R20, R130 ;  /* 0x000000144f827223 */ /* 0x000fc40000010082 */
[----:B------:R-:W-:Y:S01]  /*1a70*/  FMUL.FTZ R137, R88, R121 ;  /* 0x0000007958897220 */ /* 0x000fe20000410000 */
[----:B------:R-:W-:Y:S01]  /*1a80*/  IADD3 R103, R81, R21, RZ ;  /* 0x0000001551677210 */ /* 0x000fe20007ffe0ff */
[----:B------:R-:W-:Y:S01]  /*1a90*/  FMUL.FTZ R81, R83, R106 ;  /* 0x0000006a53517220 */ /* 0x000fe20000410000 */
[----:B------:R-:W-:Y:S01]  /*1aa0*/  PRMT R121, RZ, 0x7610, R12 ;  /* 0x00007610ff797816 */ /* 0x000fe2000000000c */
[----:B------:R-:W-:Y:S01]  /*1ab0*/  FMUL.FTZ R83, R92, R127 ;  /* 0x0000007f5c537220 */ /* 0x000fe20000410000 */
[----:B------:R-:W-:Y:S02]  /*1ac0*/  LEA.HI.X R103, R80, c[0x0][0x33c], R103, 0x1, P0 ;  /* 0x0000cf0050677a11 */ /* 0x000fe400000f0c67 */
[----:B------:R-:W-:Y:S01]  /*1ad0*/  ISETP.NE.U32.AND P0, PT, RZ, c[0x0][0x270], PT ;  /* 0x00009c00ff007a0c */ /* 0x000fe20003f05070 */
[----:B------:R-:W-:Y:S01]  /*1ae0*/  FMUL.FTZ R19, R72, R83 ;  /* 0x0000005348137220 */ /* 0x000fe20000410000 */
[----:B------:R-:W-:Y:S02]  /*1af0*/  PRMT R127, RZ, 0x5410, R14 ;  /* 0x00005410ff7f7816 */ /* 0x000fe4000000000e */
[----:B------:R-:W-:Y:S01]  /*1b00*/  ISETP.NE.AND.EX P0, PT, RZ, c[0x0][0x274], PT, P0 ;  /* 0x00009d00ff007a0c */ /* 0x000fe20003f05300 */
[----:B------:R0:W-:Y:S04]  /*1b10*/  STS.128 [R0], R28 ;  /* 0x0000001c00007388 */ /* 0x0001e80000000c00 */
[----:B------:R1:W-:Y:S01]  /*1b20*/  STS.128 [R0+0x10], R32 ;  /* 0x0000102000007388 */ /* 0x0003e20000000c00 */
[----:B------:R-:W-:-:S06]  /*1b30*/  NOP ;  /* 0x0000000000007918 */ /* 0x000fcc0000000000 */
[----:B------:R-:W2:Y:S04]  /*1b40*/  LDS.128 R20, [R50.X16] ;  /* 0x0000000032147984 */ /* 0x000ea8000000cc00 */
[----:B------:R-:W3:Y:S01]  /*1b50*/  LDS.128 R24, [R50.X16+0x200] ;  /* 0x0002000032187984 */ /* 0x000ee2000000cc00 */
[----:B0-----:R-:W-:Y:S01]  /*1b60*/  PRMT R28, RZ, 0x7610, R9 ;  /* 0x00007610ff1c7816 */ /* 0x001fe20000000009 */
[----:B------:R-:W-:Y:S02]  /*1b70*/  FMUL.FTZ R29, R82, R135 ;  /* 0x00000087521d7220 */ /* 0x000fe40000410000 */
[----:B------:R-:W-:Y:S02]  /*1b80*/  FMUL.FTZ R31, R62, R137 ;  /* 0x000000893e1f7220 */ /* 0x000fe40000410000 */
[----:B-1----:R-:W-:Y:S01]  /*1b90*/  IMAD.WIDE R32, R42, 0x10, R102 ;  /* 0x000000102a207825 */ /* 0x002fe200078e0266 */
[----:B------:R-:W-:-:S03]  /*1ba0*/  PRMT R103, RZ, 0x5410, R12 ;  /* 0x00005410ff677816 */ /* 0x000fc6000000000c */
[----:B------:R-:W-:Y:S01]  /*1bb0*/  FFMA.FTZ R130, R81, R28, R130 ;  /* 0x0000001c51827223 */ /* 0x000fe20000010082 */
[----:B------:R-:W-:Y:S01]  /*1bc0*/  PRMT R28, RZ, 0x5410, R10 ;  /* 0x00005410ff1c7816 */ /* 0x000fe2000000000a */
[----:B------:R-:W-:Y:S01]  /*1bd0*/  FMUL.FTZ R35, R90, R107 ;  /* 0x0000006b5a237220 */ /* 0x000fe20000410000 */
[----:B------:R-:W-:Y:S02]  /*1be0*/  PRMT R107, RZ, 0x7610, R16 ;  /* 0x00007610ff6b7816 */ /* 0x000fe40000000010 */
[----:B------:R-:W-:Y:S01]  /*1bf0*/  PRMT R16, RZ, 0x7610, R10 ;  /* 0x00007610ff107816 */ /* 0x000fe2000000000a */
[----:B------:R-:W-:Y:S02]  /*1c00*/  FFMA.FTZ R28, R29, R28, R130 ;  /* 0x0000001c1d1c7223 */ /* 0x000fe40000010082 */
[----:B------:R-:W-:-:S04]  /*1c10*/  FMUL.FTZ R17, R74, R35 ;  /* 0x000000234a117220 */ /* 0x000fc80000410000 */
[----:B------:R-:W-:Y:S01]  /*1c20*/  FFMA.FTZ R16, R17, R16, R28 ;  /* 0x0000001011107223 */ /* 0x000fe2000001001c */
[----:B------:R-:W-:-:S03]  /*1c30*/  PRMT R28, RZ, 0x7610, R11 ;  /* 0x00007610ff1c7816 */ /* 0x000fc6000000000b */
[----:B------:R-:W-:-:S04]  /*1c40*/  FFMA.FTZ R16, R19, R18, R16 ;  /* 0x0000001213107223 */ /* 0x000fc80000010010 */
[----:B------:R-:W-:Y:S01]  /*1c50*/  FFMA.FTZ R28, R31, R28, R16 ;  /* 0x0000001c1f1c7223 */ /* 0x000fe20000010010 */
[----:B--2---:R0:W-:Y:S04]  /*1c60*/  STG.E.128 [R32.64], R20 ;  /* 0x0000001420007986 */ /* 0x0041e8000c101d06 */
[----:B---3--:R0:W-:Y:S01]  /*1c70*/  STG.E.128 [R32.64+0x200], R24 ;  /* 0x0002001820007986 */ /* 0x0081e2000c101d06 */
[----:B------:R-:W-:Y:S05]  /*1c80*/  @!P0 BRA `(.L_x_5787) ;  /* 0x000002b000008947 */ /* 0x000fea0003800000 */
[----:B------:R-:W-:Y:S01]  /*1c90*/  BAR.SYNC.DEFER_BLOCKING 0x0 ;  /* 0x0000000000007b1d */ /* 0x000fe20000010000 */
[----:B------:R-:W-:Y:S02]  /*1ca0*/  FMUL.FTZ R15, R35, R116 ;  /* 0x00000074230f7220 */ /* 0x000fe40000410000 */
[----:B0-----:R-:W-:Y:S02]  /*1cb0*/  FMUL.FTZ R24, R60, R87 ;  /* 0x000000573c187220 */ /* 0x001fe40000410000 */
        /* <DEDUP_REMOVED lines=17> */
[----:B------:R0:W-:Y:S01]  /*1dd0*/  STS.128 [R0], R24 ;  /* 0x0000001800007388 */ /* 0x0001e20000000c00 */
[----:B------:R-:W-:Y:S01]  /*1de0*/  FMUL.FTZ R35, R83, R118 ;  /* 0x0000007653237220 */ /* 0x000fe20000410000 */
[----:B------:R-:W-:Y:S01]  /*1df0*/  F2FP.BF16.PACK_AB R33, R106, R33 ;  /* 0x000000216a21723e */ /* 0x000fe200000010ff */
[----:B------:R-:W-:Y:S01]  /*1e00*/  FMUL.FTZ R126, R137, R126 ;  /* 0x0000007e897e7220 */ /* 0x000fe20000410000 */
[----:B------:R-:W-:Y:S01]  /*1e10*/  F2FP.BF16.PACK_AB R34, R15, R34 ;  /* 0x000000220f22723e */ /* 0x000fe200000010ff */
[----:B------:R-:W-:-:S02]  /*1e20*/  IMAD R16, R53, c[0x0][0x210], RZ ;  /* 0x0000840035107a24 */ /* 0x000fc400078e02ff */
[----:B------:R-:W-:Y:S01]  /*1e30*/  IMAD.WIDE.U32 R82, R55, c[0x0][0x210], R40 ;  /* 0x0000840037527a25 */ /* 0x000fe200078e0028 */
[----:B------:R-:W-:-:S03]  /*1e40*/  F2FP.BF16.PACK_AB R35, R126, R35 ;  /* 0x000000237e23723e */ /* 0x000fc600000010ff */
[----:B------:R-:W-:Y:S02]  /*1e50*/  IMAD R85, R55, c[0x0][0x214], R16 ;  /* 0x0000850037557a24 */ /* 0x000fe400078e0210 */
[----:B------:R-:W-:Y:S01]  /*1e60*/  STS.128 [R0+0x10], R32 ;  /* 0x0000102000007388 */ /* 0x000fe20000000c00 */
        /* <DEDUP_REMOVED lines=13> */
.L_x_5787:
[----:B------:R-:W-:Y:S01]  /*1f40*/  BAR.SYNC.DEFER_BLOCKING 0x0 ;  /* 0x0000000000007b1d */ /* 0x000fe20000010000 */
[----:B------:R-:W-:Y:S01]  /*1f50*/  HFMA2.MMA R85, -RZ, RZ, 0, 0 ;  /* 0x00000000ff557435 */ /* 0x000fe200000001ff */
[--C-:B-----5:R-:W-:Y:S01]  /*1f60*/  FADD.FTZ R74, R103, R54.reuse ;  /* 0x00000036674a7221 */ /* 0x120fe20000010000 */
[----:B------:R-:W-:Y:S01]  /*1f70*/  HFMA2.MMA R35, -RZ, RZ, 0, 0 ;  /* 0x00000000ff237435 */ /* 0x000fe200000001ff */
[----:B0-----:R-:W-:Y:S01]  /*1f80*/  CS2R R24, SRZ ;  /* 0x0000000000187805 */ /* 0x001fe2000001ff00 */
[----:B------:R-:W-:Y:S01]  /*1f90*/  HFMA2.MMA R16, -RZ, RZ, 0, 0 ;  /* 0x00000000ff107435 */ /* 0x000fe200000001ff */
[----:B------:R-:W-:Y:S01]  /*1fa0*/  CS2R R26, SRZ ;  /* 0x00000000001a7805 */ /* 0x000fe2000001ff00 */
        /* <DEDUP_REMOVED lines=42> */
[----:B------:R-:W-:Y:S01]  /*2250*/  IMAD R111, R57, c[0x0][0x1b8], RZ ;  /* 0x00006e00396f7a24 */ /* 0x000fe200078e02ff */
[----:B------:R-:W-:Y:S01]  /*2260*/  MOV R160, RZ ;  /* 0x000000ff00a07202 */ /* 0x000fe20000000f00 */
[C---:B------:R-:W-:Y:S01]  /*2270*/  IMAD R107, R58.reuse, c[0x0][0x184], R105 ;  /* 0x000061003a6b7a24 */ /* 0x040fe200078e0269 */
[----:B------:R-:W-:Y:S01]  /*2280*/  LEA.HI R105, R85, R85, RZ, 0x1 ;  /* 0x0000005555697211 */ /* 0x000fe200078f08ff */
[----:B------:R-:W-:Y:S01]  /*2290*/  IMAD.WIDE.U32 R12, R58, c[0x0][0x180], RZ ;  /* 0x000060003a0c7a25 */ /* 0x000fe200078e00ff */
[----:B------:R-:W-:-:S02]  /*22a0*/  UMOV UR4, URZ ;  /* 0x0000003f00047c82 */ /* 0x000fc40008000000 */
[----:B------:R-:W-:Y:S01]  /*22b0*/  LOP3.LUT R114, R105, 0xfffffe, RZ, 0xc0, !PT ;  /* 0x00fffffe69727812 */ /* 0x000fe200078ec0ff */
[C---:B------:R-:W-:Y:S01]  /*22c0*/  IMAD.WIDE.U32 R14, R58.reuse, c[0x0][0x198], RZ ;  /* 0x000066003a0e7a25 */ /* 0x040fe200078e00ff */
[----:B------:R-:W-:Y:S02]  /*22d0*/  IADD3 R13, R13, R107, RZ ;  /* 0x0000006b0d0d7210 */ /* 0x000fe40007ffe0ff */
[----:B------:R-:W-:Y:S01]  /*22e0*/  IADD3 R114, R85, -R114, RZ ;  /* 0x8000007255727210 */ /* 0x000fe20007ffe0ff */
[----:B------:R-:W-:Y:S01]  /*22f0*/  IMAD R109, R58, c[0x0][0x19c], R109 ;  /* 0x000067003a6d7a24 */ /* 0x000fe200078e026d */
[----:B------:R-:W-:Y:S01]  /*2300*/  LEA R106, P1, R14, c[0x0][0x228], 0x2 ;  /* 0x00008a000e6a7a11 */ /* 0x000fe200078210ff */
[C---:B------:R-:W-:Y:S01]  /*2310*/  IMAD.WIDE.U32 R112, R58.reuse, c[0x0][0x1b8], RZ ;  /* 0x00006e003a707a25 */ /* 0x040fe200078e00ff */
[----:B------:R-:W-:Y:S02]  /*2320*/  MOV R85, RZ ;  /* 0x000000ff00557202 */ /* 0x000fe40000000f00 */
[----:B------:R-:W-:Y:S01]  /*2330*/  IADD3 R107, R15, R109, RZ ;  /* 0x0000006d0f6b7210 */ /* 0x000fe20007ffe0ff */
[----:B------:R-:W-:Y:S01]  /*2340*/  IMAD R115, R58, c[0x0][0x1bc], R111 ;  /* 0x00006f003a737a24 */ /* 0x000fe200078e026f */
[----:B------:R-:W-:Y:S01]  /*2350*/  LEA R108, P2, R112, c[0x0][0x230], 0x2 ;  /* 0x00008c00706c7a11 */ /* 0x000fe200078410ff */
[----:B------:R-:W-:Y:S01]  /*2360*/  IMAD R111, R104, c[0x0][0x16c], RZ ;  /* 0x00005b00686f7a24 */ /* 0x000fe200078e02ff */
[----:B------:R-:W-:-:S02]  /*2370*/  LEA R104, P0, R12, c[0x0][0x220], 0x2 ;  /* 0x000088000c687a11 */ /* 0x000fc400078010ff */
[----:B------:R-:W-:Y:S01]  /*2380*/  IADD3 R109, R113, R115, RZ ;  /* 0x00000073716d7210 */ /* 0x000fe20007ffe0ff */
[----:B------:R-:W-:Y:S01]  /*2390*/  IMAD.WIDE R110, R111, 0x8, R2 ;  /* 0x000000086f6e7825 */ /* 0x000fe200078e0202 */
[----:B------:R-:W-:Y:S02]  /*23a0*/  LEA.HI.X R105, R12, c[0x0][0x224], R13, 0x2, P0 ;  /* 0x000089000c697a11 */ /* 0x000fe400000f140d */
[----:B------:R-:W-:Y:S02]  /*23b0*/  LEA.HI.X R109, R112, c[0x0][0x234], R109, 0x2, P2 ;  /* 0x00008d00706d7a11 */ /* 0x000fe400010f146d */
[----:B------:R-:W-:Y:S02]  /*23c0*/  LEA.HI.X R107, R14, c[0x0][0x22c], R107, 0x2, P1 ;  /* 0x00008b000e6b7a11 */ /* 0x000fe400008f146b */
[----:B------:R-:W-:Y:S02]  /*23d0*/  MOV R112, RZ ;  /* 0x000000ff00707202 */ /* 0x000fe40000000f00 */
[----:B------:R-:W-:-:S02]  /*23e0*/  SHF.L.U32 R113, R114, 0x8, RZ ;  /* 0x0000000872717819 */ /* 0x000fc400000006ff */
.L_x_5793:
[----:B------:R-:W2:Y:S04]  /*23f0*/  LDG.E R114, [R104.64] ;  /* 0x0000000668727981 */ /* 0x000ea8000c1e1900 */
[----:B------:R-:W3:Y:S04]  /*2400*/  LDG.E R12, [R106.64] ;  /* 0x000000066a0c7981 */ /* 0x000ee8000c1e1900 */
[----:B------:R-:W3:Y:S01]  /*2410*/  LDG.E R15, [R108.64] ;  /* 0x000000066c0f7981 */ /* 0x000ee2000c1e1900 */
[C---:B------:R-:W-:Y:S01]  /*2420*/  ISETP.NE.AND P1, PT, R51.reuse, RZ, PT ;  /* 0x000000ff3300720c */ /* 0x040fe20003f25270 */
[----:B------:R-:W-:Y:S01]  /*2430*/  HFMA2.MMA R146, -RZ, RZ, 0, 0 ;  /* 0x00000000ff927435 */ /* 0x000fe200000001ff */
[----:B------:R-:W-:-:S02]  /*2440*/  IADD3 R14, R51, 0x200, RZ ;  /* 0x00000200330e7810 */ /* 0x000fc40007ffe0ff */
[----:B------:R-:W-:Y:S02]  /*2450*/  ISETP.NE.AND P0, PT, R144, RZ, PT ;  /* 0x000000ff9000720c */ /* 0x000fe40003f05270 */
[----:B------:R-:W-:Y:S02]  /*2460*/  SEL R14, R113, R14, !P1 ;  /* 0x0000000e710e7207 */ /* 0x000fe40004800000 */
[----:B------:R-:W-:Y:S02]  /*2470*/  ISETP.LT.OR P2, PT, R43, 0x2, P0 ;  /* 0x000000022b00780c */ /* 0x000fe40000741670 */
[--C-:B------:R-:W-:Y:S02]  /*2480*/  PRMT R115, RZ, 0x5410, R4.reuse ;  /* 0x00005410ff737816 */ /* 0x100fe40000000004 */
[----:B------:R-:W-:Y:S02]  /*2490*/  PRMT R117, RZ, 0x7610, R4 ;  /* 0x00007610ff757816 */ /* 0x000fe40000000004 */
[----:B------:R-:W-:-:S02]  /*24a0*/  PRMT R119, RZ, 0x5410, R5 ;  /* 0x00005410ff777816 */ /* 0x000fc40000000005 */
[----:B------:R-:W-:Y:S02]  /*24b0*/  PRMT R121, RZ, 0x7610, R5 ;  /* 0x00007610ff797816 */ /* 0x000fe40000000005 */
[--C-:B------:R-:W-:Y:S02]  /*24c0*/  PRMT R123, RZ, 0x5410, R6.reuse ;  /* 0x00005410ff7b7816 */ /* 0x100fe40000000006 */
[----:B------:R-:W-:Y:S02]  /*24d0*/  PRMT R125, RZ, 0x7610, R6 ;  /* 0x00007610ff7d7816 */ /* 0x000fe40000000006 */
        /* <DEDUP_REMOVED lines=31> */
[-C--:B------:R-:W-:Y:S01]  /*26d0*/  FMUL.FTZ R118, R87, R13.reuse ;  /* 0x0000000d57767220 */ /* 0x080fe20000410000 */
[----:B0-----:R-:W-:Y:S01]  /*26e0*/  PRMT R14, RZ, 0x7610, R11 ;  /* 0x00007610ff0e7816 */ /* 0x001fe2000000000b */
[----:B------:R-:W-:-:S02]  /*26f0*/  FMUL.FTZ R116, R60, R13 ;  /* 0x0000000d3c747220 */ /* 0x000fc40000410000 */
[-C--:B------:R-:W-:Y:S02]  /*2700*/  FMUL.FTZ R122, R62, R13.reuse ;  /* 0x0000000d3e7a7220 */ /* 0x080fe40000410000 */
[-C--:B------:R-:W-:Y:S01]  /*2710*/  FMUL.FTZ R124, R64, R13.reuse ;  /* 0x0000000d407c7220 */ /* 0x080fe20000410000 */
[----:B------:R-:W0:Y:S01]  /*2720*/  MUFU.EX2 R118, R118 ;  /* 0x0000007600767308 */ /* 0x000e220000000800 */
[-C--:B------:R-:W-:Y:S02]  /*2730*/  FMUL.FTZ R126, R66, R13.reuse ;  /* 0x0000000d427e7220 */ /* 0x080fe40000410000 */
[-C--:B------:R-:W-:Y:S02]  /*2740*/  FMUL.FTZ R128, R68, R13.reuse ;  /* 0x0000000d44807220 */ /* 0x080fe40000410000 */
[----:B------:R1:W2:Y:S01]  /*2750*/  @P2 LDS R199, [R51.X4+0xe6c] ;  /* 0x000e6c0033c72984 */ /* 0x0002a20000004800 */
[-C--:B------:R-:W-:Y:S02]  /*2760*/  FMUL.FTZ R130, R70, R13.reuse ;  /* 0x0000000d46827220 */ /* 0x080fe40000410000 */
[-C--:B------:R-:W-:Y:S01]  /*2770*/  FMUL.FTZ R132, R72, R13.reuse ;  /* 0x0000000d48847220 */ /* 0x080fe20000410000 */
[----:B------:R-:W4:Y:S01]  /*2780*/  MUFU.EX2 R116, R116 ;  /* 0x0000007400747308 */ /* 0x000f220000000800 */
[----:B------:R-:W-:-:S02]  /*2790*/  FMUL.FTZ R142, R74, R13 ;  /* 0x0000000d4a8e7220 */ /* 0x000fc40000410000 */
[-C--:B------:R-:W-:Y:S02]  /*27a0*/  FMUL.FTZ R140, R78, R13.reuse ;  /* 0x0000000d4e8c7220 */ /* 0x080fe40000410000 */
[-C--:B------:R-:W-:Y:S02]  /*27b0*/  FMUL.FTZ R138, R80, R13.reuse ;  /* 0x0000000d508a7220 */ /* 0x080fe40000410000 */
[-C--:B------:R-:W-:Y:S01]  /*27c0*/  FMUL.FTZ R136, R82, R13.reuse ;  /* 0x0000000d52887220 */ /* 0x080fe20000410000 */
[----:B------:R-:W0:Y:S01]  /*27d0*/  MUFU.EX2 R122, R122 ;  /* 0x0000007a007a7308 */ /* 0x000e220000000800 */
[-C--:B------:R-:W-:Y:S02]  /*27e0*/  FMUL.FTZ R147, R84, R13.reuse ;  /* 0x0000000d54937220 */ /* 0x080fe40000410000 */
[----:B------:R-:W-:Y:S02]  /*27f0*/  FMUL.FTZ R120, R86, R13 ;  /* 0x0000000d56787220 */ /* 0x000fe40000410000 */
[----:B---3--:R-:W-:-:S02]  /*2800*/  FMUL.FTZ R12, R12, R15 ;  /* 0x0000000f0c0c7220 */ /* 0x008fc40000410000 */
[----:B------:R-:W-:Y:S01]  /*2810*/  FMUL.FTZ R15, R86, R143 ;  /* 0x0000008f560f7220 */ /* 0x000fe20000410000 */
[----:B------:R-:W3:Y:S01]  /*2820*/  MUFU.EX2 R124, R124 ;  /* 0x0000007c007c7308 */ /* 0x000ee20000000800 */
        /* <DEDUP_REMOVED lines=8> */
[-C--:B------:R-:W-:Y:S01]  /*28b0*/  FMUL.FTZ R173, R73, R12.reuse ;  /* 0x0000000c49ad7220 */ /* 0x080fe20000410000 */
[----:B------:R-:W1:Y:S01]  /*28c0*/  MUFU.EX2 R128, R128 ;  /* 0x0000008000807308 */ /* 0x000e620000000800 */
[-C--:B------:R-:W-:Y:S02]  /*28d0*/  FMUL.FTZ R177, R71, R12.reuse ;  /* 0x0000000c47b17220 */ /* 0x080fe40000410000 */
[-C--:B------:R-:W-:Y:S02]  /*28e0*/  FMUL.FTZ R183, R69, R12.reuse ;  /* 0x0000000c45b77220 */ /* 0x080fe40000410000 */
[----:B------:R-:W-:-:S02]  /*28f0*/  FMUL.FTZ R150, R77, R12 ;  /* 0x0000000c4d967220 */ /* 0x000fc40000410000 */
[-C--:B------:R-:W-:Y:S01]  /*2900*/  FMUL.FTZ R187, R75, R12.reuse ;  /* 0x0000000c4bbb7220 */ /* 0x080fe20000410000 */
[----:B------:R-:W1:Y:S01]  /*2910*/  MUFU.EX2 R130, R130 ;  /* 0x0000008200827308 */ /* 0x000e620000000800 */
[-C--:B------:R-:W-:Y:S02]  /*2920*/  FMUL.FTZ R189, R79, R12.reuse ;  /* 0x0000000c4fbd7220 */ /* 0x080fe40000410000 */
[-C--:B------:R-:W-:Y:S02]  /*2930*/  FMUL.FTZ R191, R81, R12.reuse ;  /* 0x0000000c51bf7220 */ /* 0x080fe40000410000 */
[----:B------:R-:W-:Y:S02]  /*2940*/  FMUL.FTZ R193, R17, R12 ;  /* 0x0000000c11c17220 */ /* 0x000fe40000410000 */
[----:B0-----:R-:W-:Y:S01]  /*2950*/  FFMA.FTZ R158, R118, R154, R197 ;  /* 0x0000009a769e7223 */ /* 0x001fe200000100c5 */
[----:B------:R-:W0:Y:S08]  /*2960*/  MUFU.EX2 R132, R132 ;  /* 0x0000008400847308 */ /* 0x000e300000000800 */
[----:B------:R-:W0:Y:S08]  /*2970*/  MUFU.EX2 R142, R142 ;  /* 0x0000008e008e7308 */ /* 0x000e300000000800 */
[----:B------:R-:W0:Y:S08]  /*2980*/  MUFU.EX2 R140, R140 ;  /* 0x0000008c008c7308 */ /* 0x000e300000000800 */
[----:B------:R-:W0:Y:S08]  /*2990*/  MUFU.EX2 R138, R138 ;  /* 0x0000008a008a7308 */ /* 0x000e300000000800 */
[----:B------:R-:W0:Y:S08]  /*29a0*/  MUFU.EX2 R136, R136 ;  /* 0x0000008800887308 */ /* 0x000e300000000800 */
[----:B------:R-:W0:Y:S08]  /*29b0*/  MUFU.EX2 R147, R147 ;  /* 0x0000009300937308 */ /* 0x000e300000000800 */
[----:B------:R-:W0:Y:S01]  /*29c0*/  MUFU.EX2 R120, R120 ;  /* 0x0000007800787308 */ /* 0x000e220000000800 */
[----:B------:R-:W-:Y:S05]  /*29d0*/  @P2 BRA `(.L_x_5790) ;  /* 0x0000008000002947 */ /* 0x000fea0003800000 */
[----:B-1234-:R-:W-:Y:S02]  /*29e0*/  ISETP.NE.AND P3, PT, R43, c[0x0][0x174], PT ;  /* 0x00005d002b007a0c */ /* 0x01efe40003f65270 */
[----:B------:R-:W-:-:S11]  /*29f0*/  MOV R199, 0x3f800000 ;  /* 0x3f80000000c77802 */ /* 0x000fd60000000f00 */
[----:B------:R-:W-:-:S04]  /*2a00*/  @P3 LEA.HI R156, R43, R43, RZ, 0x1 ;  /* 0x0000002b2b9c3211 */ /* 0x000fc800078f08ff */
[----:B------:R-:W-:-:S04]  /*2a10*/  @P3 LOP3.LUT R156, R156, 0x3ffffe, RZ, 0xc0, !PT ;  /* 0x003ffffe9c9c3812 */ /* 0x000fc800078ec0ff */
[----:B------:R-:W-:-:S04]  /*2a20*/  @P3 IADD3 R156, -R156, R43, RZ ;  /* 0x0000002b9c9c3210 */ /* 0x000fc80007ffe1ff */
[----:B------:R-:W-:-:S04]  /*2a30*/  @P3 LEA R195, R156, 0x668, 0xa ;  /* 0x000006689cc33811 */ /* 0x000fc800078e50ff */
[----:B------:R-:W-:-:S05]  /*2a40*/  @P3 IADD3 R195, R195, R112, RZ ;  /* 0x00000070c3c33210 */ /* 0x000fca0007ffe0ff */
[----:B------:R1:W2:Y:S02]  /*2a50*/  @P3 LDS R199, [R195] ;  /* 0x00000000c3c73984 */ /* 0x0002a40000000800 */
.L_x_5790:
[----:B-1234-:R-:W-:Y:S05]  /*2a60*/  BSYNC B0 ;  /* 0x0000000000007941 */ /* 0x01efea0003800000 */
.L_x_5789:
[----:B------:R-:W-:Y:S01]  /*2a70*/  FMUL.FTZ R201, R118, R199 ;  /* 0x000000c776c97220 */ /* 0x000fe20000410000 */
[----:B------:R-:W-:Y:S01]  /*2a80*/  ISETP.NE.AND P4, PT, R144, 0x1f, PT ;  /* 0x0000001f9000780c */ /* 0x000fe20003f85270 */
[----:B------:R-:W-:Y:S01]  /*2a90*/  FMUL.FTZ R195, R76, R13 ;  /* 0x0000000d4cc37220 */ /* 0x000fe20000410000 */
[----:B------:R-:W-:Y:S01]  /*2aa0*/  ISETP.GE.AND P3, PT, R50, 0x1, PT ;  /* 0x000000013200780c */ /* 0x000fe20003f66270 */
[----:B------:R-:W-:Y:S01]  /*2ab0*/  FMUL.FTZ R156, R29, R12 ;  /* 0x0000000c1d9c7220 */ /* 0x000fe20000410000 */
[----:B------:R-:W-:Y:S01]  /*2ac0*/  ISETP.GE.OR P0, PT, R43, c[0x0][0x174], P0 ;  /* 0x00005d002b007a0c */ /* 0x000fe20000706670 */
[C---:B0-----:R-:W-:Y:S01]  /*2ad0*/  FFMA.FTZ R13, R120.reuse, R158, R193 ;  /* 0x0000009e780d7223 */ /* 0x041fe200000100c1 */
        /* <DEDUP_REMOVED lines=89> */
[----:B------:R-:W-:Y:S01]  /*3070*/  MOV R13, RZ ;  /* 0x000000ff000d7202 */ /* 0x000fe20000000f00 */
[----:B---3--:R-:W-:Y:S01]  /*3080*/  @P3 FMUL.FTZ R205, R205, R12 ;  /* 0x0000000ccdcd3220 */ /* 0x008fe20000410000 */
[----:B------:R-:W-:Y:S02]  /*3090*/  HFMA2.MMA R12, -RZ, RZ, 1.875, 0 ;  /* 0x3f800000ff0c7435 */ /* 0x000fe400000001ff */
[----:B------:R-:W2:Y:S01]  /*30a0*/  SHFL.UP PT, R166, R162, 0x8, RZ ;  /* 0x05000000a2a67989 */ /* 0x000ea200000e00ff */
[----:B------:R-:W-:-:S03]  /*30b0*/  ISETP.GE.U32.AND P3, PT, R144, 0x18, PT ;  /* 0x000000189000780c */ /* 0x000fc60003f66070 */
[----:B------:R-:W3:Y:S04]  /*30c0*/  SHFL.UP PT, R164, R205, 0x8, RZ ;  /* 0x05000000cda47989 */ /* 0x000ee800000e00ff */
[----:B------:R-:W-:Y:S01]  /*30d0*/  @!P0 LDS.64 R12, [UR4+0xee8] ;  /* 0x000ee804ff0c8984 */ /* 0x000fe20008000a00 */
[----:B------:R-:W-:-:S05]  /*30e0*/  ISETP.GE.AND P0, PT, R50, 0x8, PT ;  /* 0x000000083200780c */ /* 0x000fca0003f06270 */
        /* <DEDUP_REMOVED lines=132> */
[----:B------:R-:W-:Y:S01]  /*3930*/  FADD.FTZ R101, R120, R101 ;  /* 0x0000006578657221 */ /* 0x000fe20000010000 */
[----:B------:R2:W-:Y:S01]  /*3940*/  @!P2 STS.64 [UR4+0xee8], R12 ;  /* 0x000ee80cff00a988 */ /* 0x0005e20008000a04 */
[----:B------:R-:W-:Y:S02]  /*3950*/  FADD.FTZ R22, R131, R22 ;  /* 0x0000001683167221 */ /* 0x000fe40000010000 */
[----:B------:R-:W-:Y:S02]  /*3960*/  FADD.FTZ R103, R172, R103 ;  /* 0x00000067ac677221 */ /* 0x000fe40000010000 */
[----:B------:R-:W-:Y:S02]  /*3970*/  FADD.FTZ R99, R164, R99 ;  /* 0x00000063a4637221 */ /* 0x000fe40000010000 */
[----:B------:R-:W-:-:S02]  /*3980*/  FADD.FTZ R98, R156, R98 ;  /* 0x000000629c627221 */ /* 0x000fc40000010000 */
        /* <DEDUP_REMOVED lines=26> */
[C---:B------:R-:W-:Y:S02]  /*3b30*/  FMUL.FTZ R13, R114.reuse, R165 ;  /* 0x000000a5720d7220 */ /* 0x040fe40000410000 */
[----:B------:R-:W-:Y:S02]  /*3b40*/  FMUL.FTZ R159, R114, R191 ;  /* 0x000000bf729f7220 */ /* 0x000fe40000410000 */
[----:B------:R-:W-:Y:S02]  /*3b50*/  FMUL.FTZ R126, R126, R13 ;  /* 0x0000000d7e7e7220 */ /* 0x000fe40000410000 */
[----:B------:R-:W-:Y:S02]  /*3b60*/  FMUL.FTZ R162, R162, R159 ;  /* 0x0000009fa2a27220 */ /* 0x000fe40000410000 */
[----:B------:R-:W-:-:S02]  /*3b70*/  FMUL.FTZ R13, R114, R161 ;  /* 0x000000a1720d7220 */ /* 0x000fc40000410000 */
[----:B------:R-:W-:Y:S02]  /*3b80*/  FFMA.FTZ R162, R139, R191, R162 ;  /* 0x000000bf8ba27223 */ /* 0x000fe400000100a2 */
[----:B------:R-:W-:Y:S02]  /*3b90*/  FFMA.FTZ R142, R129, R183, R142 ;  /* 0x000000b7818e7223 */ /* 0x000fe4000001008e */
[----:B------:R-:W-:Y:S02]  /*3ba0*/  FADD.FTZ R21, R12, R21 ;  /* 0x000000150c157221 */ /* 0x000fe40000010000 */
        /* <DEDUP_REMOVED lines=8> */
[C---:B------:R-:W-:Y:S02]  /*3c30*/  FMUL.FTZ R12, R114.reuse, R157 ;  /* 0x0000009d720c7220 */ /* 0x040fe40000410000 */
        /* <DEDUP_REMOVED lines=14> */
[----:B------:R-:W-:Y:S02]  /*3d20*/  FMUL.FTZ R118, R114, R199 ;  /* 0x000000c772767220 */ /* 0x000fe40000410000 */
[----:B------:R-:W1:Y:S01]  /*3d30*/  SHFL.DOWN PT, R120, R15, 0x10, 0x1f ;  /* 0x0a001f000f787f89 */ /* 0x000e6200000e0000 */
[----:B------:R-:W-:-:S02]  /*3d40*/  FFMA.FTZ R143, R143, R197, R170 ;  /* 0x000000c58f8f7223 */ /* 0x000fc400000100aa */
[----:B------:R-:W-:Y:S02]  /*3d50*/  FMUL.FTZ R118, R171, R118 ;  /* 0x00000076ab767220 */ /* 0x000fe40000410000 */
        /* <DEDUP_REMOVED lines=43> */
.L_x_5792:
[----:B0-----:R-:W-:Y:S05]  /*4010*/  BSYNC B0 ;  /* 0x0000000000007941 */ /* 0x001fea0003800000 */
.L_x_5791:
        /* <DEDUP_REMOVED lines=21> */
.L_x_5788:
        /* <DEDUP_REMOVED lines=8> */
[----:B------:R-:W-:Y:S01]  /*41f0*/  IMAD.WIDE.U32 R4, R55, c[0x0][0x2d8], R40 ;  /* 0x0000b60037047a25 */ /* 0x000fe200078e0028 */
[----:B------:R-:W-:-:S02]  /*4200*/  F2FP.BF16.PACK_AB R93, R91, R90 ;  /* 0x0000005a5b5d723e */ /* 0x000fc400000010ff */
[----:B------:R-:W-:Y:S01]  /*4210*/  F2FP.BF16.PACK_AB R92, R89, R88 ;  /* 0x00000058595c723e */ /* 0x000fe200000010ff */
[----:B------:R-:W-:Y:S01]  /*4220*/  IMAD R9, R58, c[0x0][0x2e4], R9 ;  /* 0x0000b9003a097a24 */ /* 0x000fe200078e0209 */
[----:B------:R-:W-:Y:S01]  /*4230*/  F2FP.BF16.PACK_AB R101, R99, R98 ;  /* 0x000000626365723e */ /* 0x000fe200000010ff */
[----:B------:R-:W-:Y:S01]  /*4240*/  IMAD R10, R53, c[0x0][0x2f8], RZ ;  /* 0x0000be00350a7a24 */ /* 0x000fe200078e02ff */
[----:B------:R-:W-:Y:S02]  /*4250*/  F2FP.BF16.PACK_AB R100, R97, R96 ;  /* 0x000000606164723e */ /* 0x000fe400000010ff */
[----:B------:R-:W-:Y:S01]  /*4260*/  IADD3 R5, R5, R7, RZ ;  /* 0x0000000705057210 */ /* 0x000fe20007ffe0ff */
[----:B------:R-:W-:Y:S01]  /*4270*/  FADD.FTZ R7, R52, R83 ;  /* 0x0000005334077221 */ /* 0x000fe20000010000 */
[----:B------:R-:W-:Y:S02]  /*4280*/  F2FP.BF16.PACK_AB R65, R30, R35 ;  /* 0x000000231e41723e */ /* 0x000fe400000010ff */
[----:B------:R-:W-:Y:S01]  /*4290*/  F2FP.BF16.PACK_AB R64, R32, R83 ;  /* 0x000000532040723e */ /* 0x000fe200000010ff */
[----:B------:R-:W-:Y:S01]  /*42a0*/  IMAD.WIDE.U32 R4, R58, c[0x0][0x2e0], R4 ;  /* 0x0000b8003a047a25 */ /* 0x000fe200078e0004 */
[----:B------:R-:W-:Y:S01]  /*42b0*/  F2FP.BF16.PACK_AB R67, R85, R24 ;  /* 0x000000185543723e */ /* 0x000fe200000010ff */
[----:B------:R-:W-:Y:S01]  /*42c0*/  STS.128 [R0], R92 ;  /* 0x0000005c00007388 */ /* 0x000fe20000000c00 */
[----:B------:R-:W-:Y:S01]  /*42d0*/  F2FP.BF16.PACK_AB R66, R26, R33 ;  /* 0x000000211a42723e */ /* 0x000fe200000010ff */
[----:B------:R-:W-:Y:S01]  /*42e0*/  FADD.FTZ R8, R7, R32 ;  /* 0x0000002007087221 */ /* 0x000fe20000010000 */
[----:B------:R-:W-:Y:S01]  /*42f0*/  IADD3 R7, R5, R9, RZ ;  /* 0x0000000905077210 */ /* 0x000fe20007ffe0ff */
[----:B------:R-:W-:Y:S01]  /*4300*/  STS.128 [R0+0x10], R100 ;  /* 0x0000106400007388 */ /* 0x000fe20000000c00 */
[----:B------:R-:W-:-:S06]  /*4310*/  NOP ;  /* 0x0000000000007918 */ /* 0x000fcc0000000000 */
[----:B------:R-:W0:Y:S01]  /*4320*/  LDS.128 R12, [R50.X16] ;  /* 0x00000000320c7984 */ /* 0x000e22000000cc00 */
[----:B------:R-:W-:Y:S01]  /*4330*/  LEA R6, P0, R4, c[0x0][0x330], 0x1 ;  /* 0x0000cc0004067a11 */ /* 0x000fe200078008ff */
[----:B------:R-:W-:Y:S01]  /*4340*/  FADD.FTZ R5, R8, R35 ;  /* 0x0000002308057221 */ /* 0x000fe20000010000 */
[----:B------:R-:W-:Y:S01]  /*4350*/  F2FP.BF16.PACK_AB R71, R23, R18 ;  /* 0x000000121747723e */ /* 0x000fe200000010ff */
[----:B------:R-:W1:Y:S01]  /*4360*/  LDS.128 R60, [R50.X16+0x200] ;  /* 0x00020000323c7984 */ /* 0x000e62000000cc00 */
[----:B------:R-:W-:Y:S01]  /*4370*/  LEA.HI.X R7, R4, c[0x0][0x334], R7, 0x1, P0 ;  /* 0x0000cd0004077a11 */ /* 0x000fe200000f0c07 */
[----:B------:R-:W-:Y:S01]  /*4380*/  FADD.FTZ R8, R5, R30 ;  /* 0x0000001e05087221 */ /* 0x000fe20000010000 */
[----:B------:R-:W-:Y:S01]  /*4390*/  F2FP.BF16.PACK_AB R70, R21, R16 ;  /* 0x000000101546723e */ /* 0x000fe200000010ff */
[----:B------:R-:W-:Y:S01]  /*43a0*/  IMAD R9, R55, c[0x0][0x2fc], R10 ;  /* 0x0000bf0037097a24 */ /* 0x000fe200078e020a */
[----:B------:R-:W-:Y:S01]  /*43b0*/  F2FP.BF16.PACK_AB R69, R25, R22 ;  /* 0x000000161945723e */ /* 0x000fe200000010ff */
[----:B------:R-:W-:Y:S01]  /*43c0*/  IMAD.WIDE R4, R42, 0x10, R6 ;  /* 0x000000102a047825 */ /* 0x000fe200078e0206 */
[----:B------:R-:W-:-:S02]  /*43d0*/  F2FP.BF16.PACK_AB R68, R20, R27 ;  /* 0x0000001b1444723e */ /* 0x000fc400000010ff */
[----:B------:R-:W-:Y:S01]  /*43e0*/  IADD3 R48, P1, R48, -0x400, RZ ;  /* 0xfffffc0030307810 */ /* 0x000fe20007f3e0ff */
[----:B------:R-:W-:Y:S01]  /*43f0*/  IMAD.WIDE.U32 R6, R55, c[0x0][0x2f8], R40 ;  /* 0x0000be0037067a25 */ /* 0x000fe200078e0028 */
[----:B------:R-:W-:Y:S02]  /*4400*/  IADD3 R46, P2, R46, -0x400, RZ ;  /* 0xfffffc002e2e7810 */ /* 0x000fe40007f5e0ff */
[----:B------:R-:W-:Y:S01]  /*4410*/  IADD3 R44, P3, R44, -0x400, RZ ;  /* 0xfffffc002c2c7810 */ /* 0x000fe20007f7e0ff */
[----:B------:R-:W-:Y:S01]  /*4420*/  FADD.FTZ R33, R8, R33 ;  /* 0x0000002108217221 */ /* 0x000fe20000010000 */
[----:B------:R-:W-:Y:S02]  /*4430*/  IADD3 R7, R7, R9, RZ ;  /* 0x0000000907077210 */ /* 0x000fe40007ffe0ff */
[----:B------:R-:W-:Y:S01]  /*4440*/  IADD3.X R49, R49, -0x1, RZ, P1, !PT ;  /* 0xffffffff31317810 */ /* 0x000fe20000ffe4ff */
[----:B------:R-:W-:Y:S01]  /*4450*/  FADD.FTZ R33, R33, R26 ;  /* 0x0000001a21217221 */ /* 0x000fe20000010000 */
[----:B------:R-:W-:-:S02]  /*4460*/  IADD3.X R47, R47, -0x1, RZ, P2, !PT ;  /* 0xffffffff2f2f7810 */ /* 0x000fc400017fe4ff */
[----:B------:R-:W-:Y:S01]  /*4470*/  IADD3.X R45, R45, -0x1, RZ, P3, !PT ;  /* 0xffffffff2d2d7810 */ /* 0x000fe20001ffe4ff */
[----:B------:R-:W-:-:S04]  /*4480*/  FADD.FTZ R24, R33, R24 ;  /* 0x0000001821187221 */ /* 0x000fc80000010000 */
[----:B------:R-:W-:-:S04]  /*4490*/  FADD.FTZ R24, R24, R85 ;  /* 0x0000005518187221 */ /* 0x000fc80000010000 */
[----:B------:R-:W-:-:S04]  /*44a0*/  FADD.FTZ R27, R24, R27 ;  /* 0x0000001b181b7221 */ /* 0x000fc80000010000 */
[----:B------:R-:W-:Y:S01]  /*44b0*/  FADD.FTZ R27, R27, R20 ;  /* 0x000000141b1b7221 */ /* 0x000fe20000010000 */
[----:B0-----:R-:W-:Y:S03]  /*44c0*/  STG.E.128 [R4.64], R12 ;  /* 0x0000000c04007986 */ /* 0x001fe6000c101d06 */
[----:B------:R-:W-:Y:S01]  /*44d0*/  FADD.FTZ R22, R27, R22 ;  /* 0x000000161b167221 */ /* 0x000fe20000010000 */
[----:B-1----:R0:W-:Y:S03]  /*44e0*/  STG.E.128 [R4.64+0x200], R60 ;  /* 0x0002003c04007986 */ /* 0x0021e6000c101d06 */
        /* <DEDUP_REMOVED lines=10> */
[----:B------:R-:W-:-:S02]  /*4590*/  IADD3 R5, R5, R9, RZ ;  /* 0x0000000905057210 */ /* 0x000fc40007ffe0ff */
[----:B------:R-:W-:Y:S01]  /*45a0*/  LEA R6, P0, R4, c[0x0][0x340], 0x1 ;  /* 0x0000d00004067a11 */ /* 0x000fe200078008ff */
[----:B------:R-:W-:Y:S01]  /*45b0*/  STS.128 [R0+0x10], R68 ;  /* 0x0000104400007388 */ /* 0x000fe20000000c00 */
[----:B------:R-:W-:-:S06]  /*45c0*/  NOP ;  /* 0x0000000000007918 */ /* 0x000fcc0000000000 */
[----:B------:R-:W0:Y:S01]  /*45d0*/  LDS.128 R72, [R50.X16] ;  /* 0x0000000032487984 */ /* 0x000e22000000cc00 */
[----:B------:R-:W-:Y:S02]  /*45e0*/  LEA.HI.X R7, R4, c[0x0][0x344], R5, 0x1, P0 ;  /* 0x0000d10004077a11 */ /* 0x000fe400000f0c05 */
[C---:B------:R-:W-:Y:S01]  /*45f0*/  ISETP.GT.AND P0, PT, R43.reuse, 0x1, PT ;  /* 0x000000012b00780c */ /* 0x040fe20003f04270 */
[----:B------:R-:W1:Y:S01]  /*4600*/  LDS.128 R76, [R50.X16+0x200] ;  /* 0x00020000324c7984 */ /* 0x000e62000000cc00 */
[----:B------:R-:W-:Y:S01]  /*4610*/  IADD3 R43, R43, -0x1, RZ ;  /* 0xffffffff2b2b7810 */ /* 0x000fe20007ffe0ff */
[----:B------:R-:W-:-:S05]  /*4620*/  IMAD.WIDE R4, R42, 0x10, R6 ;  /* 0x000000102a047825 */ /* 0x000fca00078e0206 */
[----:B0-----:R0:W-:Y:S04]  /*4630*/  STG.E.128 [R4.64], R72 ;  /* 0x0000004804007986 */ /* 0x0011e8000c101d06 */
[----:B-1----:R0:W-:Y:S01]  /*4640*/  STG.E.128 [R4.64+0x200], R76 ;  /* 0x0002004c04007986 */ /* 0x0021e2000c101d06 */
[----:B------:R-:W-:Y:S01]  /*4650*/  @!P0 CALL.REL.NOINC `(.L_x_5786) ;  /* 0x0000001000008944 */ /* 0x000fe20003c00000 */
[----:B------:R-:W-:Y:S05]  /*4660*/  BRA `(.L_x_5794) ;  /* 0xffffbee000007947 */ /* 0x000fea000383ffff */
.L_x_5786:
[----:B------:R-:W-:Y:S02]  /*4670*/  ISETP.NE.U32.AND P0, PT, RZ, c[0x0][0x328], PT ;  /* 0x0000ca00ff007a0c */ /* 0x000fe40003f05070 */
[----:B------:R-:W-:Y:S02]  /*4680*/  ISETP.NE.U32.AND P2, PT, RZ, c[0x0][0x348], PT ;  /* 0x0000d200ff007a0c */ /* 0x000fe40003f45070 */
        /* <DEDUP_REMOVED lines=22> */
.L_x_5796:
[----:B0-----:R-:W-:Y:S05]  /*47f0*/  BSYNC B0 ;  /* 0x0000000000007941 */ /* 0x001fea0003800000 */
.L_x_5795:
        /* <DEDUP_REMOVED lines=23> */
.L_x_5798:
[----:B------:R-:W1:Y:S02]  /*4970*/  S2R R19, SR_TID.X ;  /* 0x0000000000137919 */ /* 0x000e640000002100 */
.L_x_5799:
[----:B0-----:R-:W-:Y:S05]  /*4980*/  BSYNC B0 ;  /* 0x0000000000007941 */ /* 0x001fea0003800000 */
.L_x_5797:
        /* <DEDUP_REMOVED lines=22> */
.L_x_5800:
        /* <DEDUP_REMOVED lines=55> */
.L_x_5801:
        /* <DEDUP_REMOVED lines=10> */
.L_x_9085:


//--------------------- .text._Z25selective_scan_bwd_kernelI32Selective_Scan_bwd_kernel_traitsILi32ELi16ELb1ELb0ELb0ELb1ELb0EN3c108BFloat16EfEEv12SSMParamsBwd --------------------------
	.section	.text._Z25selective_scan_bwd_kernelI32Selective_Scan_bwd_kernel_traitsILi32ELi16ELb1ELb0ELb0ELb1ELb0EN3c108BFloat16EfEEv12SSMParamsBwd,"ax",@progbits
	.sectioninfo	@"SHI_REGISTERS=206"
	.align	128
        .global         _Z25selective_scan_bwd_kernelI32Selective_Scan_bwd_kernel_traitsILi32ELi16ELb1ELb0ELb0ELb1ELb0EN3c108BFloat16EfEEv12SSMParamsBwd
        .type           _Z25selective_scan_bwd_kernelI32Selective_Scan_bwd_kernel_traitsILi32ELi16ELb1ELb0ELb0ELb1ELb0EN3c108BFloat16EfEEv12SSMParamsBwd,@function
        .size           _Z25selective_scan_bwd_kernelI32Selective_Scan_bwd_kernel_traitsILi32ELi16ELb1ELb0ELb0ELb1ELb0EN3c108BFloat16EfEEv12SSMParamsBwd,(.L_x_9086 - _Z25selective_scan_bwd_kernelI32Selective_Scan_bwd_kernel_traitsILi32ELi16ELb1ELb0ELb0ELb1ELb0EN3c108BFloat16EfEEv12SSMParamsBwd)
        .other          _Z25selective_scan_bwd_kernelI32Selective_Scan_bwd_kernel_traitsILi32ELi16ELb1ELb0ELb0ELb1ELb0EN3c108BFloat16EfEEv12SSMParamsBwd,@"STO_CUDA_ENTRY STV_DEFAULT"
_Z25selective_scan_bwd_kernelI32Selective_Scan_bwd_kernel_traitsILi32ELi16ELb1ELb0ELb0ELb1ELb0EN3c108BFloat16EfEEv12SSMParamsBwd:
.text._Z25selective_scan_bwd_kernelI32Selective_Scan_bwd_kernel_traitsILi32ELi16ELb1ELb0ELb0ELb1ELb0EN3c108BFloat16EfEEv12SSMParamsBwd:
        /* <DEDUP_REMOVED lines=28> */
[----:B------:R-:W-:-:S02]  /*01c0*/  IMAD R15, R23, c[0x0][0x1e8], RZ ;  /* 0x00007a00170f7a24 */ /* 0x000fc400078e02ff */
[----:B0-----:R-:W-:Y:S01]  /*01d0*/  IMAD.WIDE.U32 R6, R25, c[0x0][0x278], RZ ;  /* 0x00009e0019067a25 */ /* 0x001fe200078e00ff */
[----:B------:R-:W-:Y:S02]  /*01e0*/  IADD3 R5, R5, R13, RZ ;  /* 0x0000000d05057210 */ /* 0x000fe40007ffe0ff */
        /* <DEDUP_REMOVED lines=8> */
[----:B------:R-:W-:-:S03]  /*0270*/  IMAD.WIDE.U32 R4, R0, c[0x0][0x1e8], R4 ;  /* 0x00007a0000047a25 */ /* 0x000fc600078e0004 */
        /* <DEDUP_REMOVED lines=13> */
[----:B------:R-:W-:Y:S01]  /*0350*/  CS2R R14, SRZ ;  /* 0x00000000000e7805 */ /* 0x000fe2000001ff00 */
[----:B------:R-:W-:-:S02]  /*0360*/  IADD3 R9, P4, R9, R6, RZ ;  /* 0x0000000609097210 */ /* 0x000fc40007f9e0ff */
[C---:B------:R-:W-:Y:S02]  /*0370*/  LEA R3, P5, R2.reuse, c[0x0][0x248], 0x1 ;  /* 0x0000920002037a11 */ /* 0x040fe400078a08ff */
[----:B------:R-:W-:Y:S02]  /*0380*/  ISETP.NE.AND.EX P1, PT, RZ, c[0x0][0x32c], PT, P1 ;  /* 0x0000cb00ff007a0c */ /* 0x000fe40003f25310 */
[----:B------:R-:W-:Y:S02]  /*0390*/  ISETP.NE.AND.EX P2, PT, RZ, c[0x0][0x34c], PT, P2 ;  /* 0x0000d300ff007a0c */ /* 0x000fe40003f45320 */
[----:B------:R-:W-:Y:S02]  /*03a0*/  IADD3.X R6, R11, R7, R17, P4, !PT ;  /* 0x000000070b067210 */ /* 0x000fe400027fe411 */
[----:B------:R-:W-:Y:S01]  /*03b0*/  LEA.HI.X R7, R2, c[0x0][0x24c], R5, 0x1, P5 ;  /* 0x0000930002077a11 */ /* 0x000fe200028f0c05 */
[----:B------:R-:W-:Y:S01]  /*03c0*/  @P0 IMAD R2, R25, c[0x0][0x164], R0 ;  /* 0x0000590019020a24 */ /* 0x000fe200078e0200 */
[----:B------:R-:W-:-:S02]  /*03d0*/  LEA R32, P4, R33, c[0x0][0x240], 0x1 ;  /* 0x0000900021207a11 */ /* 0x000fc400078808ff */
[----:B------:R-:W-:Y:S01]  /*03e0*/  @P0 MOV R17, 0x8 ;  /* 0x0000000800110802 */ /* 0x000fe20000000f00 */
[----:B------:R-:W-:Y:S01]  /*03f0*/  @P0 IMAD R2, R2, c[0x0][0x174], RZ ;  /* 0x00005d0002020a24 */ /* 0x000fe200078e02ff */
[----:B------:R-:W-:Y:S02]  /*0400*/  LEA.HI.X R33, R33, c[0x0][0x244], R4, 0x1, P4 ;  /* 0x0000910021217a11 */ /* 0x000fe400020f0c04 */
[C---:B------:R-:W-:Y:S01]  /*0410*/  LEA R30, P6, R9.reuse, c[0x0][0x308], 0x1 ;  /* 0x0000c200091e7a11 */ /* 0x040fe200078c08ff */
[----:B------:R-:W-:Y:S01]  /*0420*/  @P0 IMAD R2, R2, c[0x0][0x16c], RZ ;  /* 0x00005b0002020a24 */ /* 0x000fe200078e02ff */
[C---:B------:R-:W-:Y:S02]  /*0430*/  @P1 LEA R14, P4, R0.reuse, c[0x0][0x328], 0x2 ;  /* 0x0000ca00000e1a11 */ /* 0x040fe400078810ff */
[----:B------:R-:W-:Y:S01]  /*0440*/  @P2 LEA R12, P5, R0, c[0x0][0x348], 0x2 ;  /* 0x0000d200000c2a11 */ /* 0x000fe200078a10ff */
[----:B------:R-:W-:Y:S01]  /*0450*/  @P0 IMAD.WIDE R16, R2, R17, c[0x0][0x260] ;  /* 0x0000980002100625 */ /* 0x000fe200078e0211 */
[----:B------:R-:W-:Y:S01]  /*0460*/  LEA.HI.X R31, R9, c[0x0][0x30c], R6, 0x1, P6 ;  /* 0x0000c300091f7a11 */ /* 0x000fe200030f0c06 */
[----:B------:R-:W-:Y:S01]  /*0470*/  @!P0 CS2R R16, SRZ ;  /* 0x0000000000108805 */ /* 0x000fe2000001ff00 */
[----:B------:R-:W-:-:S02]  /*0480*/  @P1 LEA.HI.X R15, R0, c[0x0][0x32c], R23, 0x2, P4 ;  /* 0x0000cb00000f1a11 */ /* 0x000fc400020f1417 */
[----:B------:R-:W-:Y:S01]  /*0490*/  @P2 LEA.HI.X R13, R0, c[0x0][0x34c], R23, 0x2, P5 ;  /* 0x0000d300000d2a11 */ /* 0x000fe200028f1417 */
[----:B------:R-:W-:Y:S05]  /*04a0*/  @!P3 BRA `(.L_x_5802) ;  /* 0x000059d00000b947 */ /* 0x000fea0003800000 */
[----:B------:R-:W0:Y:S01]  /*04b0*/  S2R R27, SR_TID.X ;  /* 0x00000000001b7919 */ /* 0x000e220000002100 */
[----:B------:R-:W-:Y:S01]  /*04c0*/  MOV R6, R3 ;  /* 0x0000000300067202 */ /* 0x000fe20000000f00 */
[----:B------:R-:W-:Y:S01]  /*04d0*/  CS2R R34, SRZ ;  /* 0x0000000000227805 */ /* 0x000fe2000001ff00 */
[----:B------:R-:W-:Y:S01]  /*04e0*/  MOV R29, c[0x0][0x174] ;  /* 0x00005d00001d7a02 */ /* 0x000fe20000000f00 */
[----:B------:R-:W1:Y:S01]  /*04f0*/  S2R R28, SR_LANEID ;  /* 0x00000000001c7919 */ /* 0x000e620000000000 */
[----:B0-----:R-:W-:-:S03]  /*0500*/  LOP3.LUT R162, R27, 0x1f, RZ, 0xc0, !PT ;  /* 0x0000001f1ba27812 */ /* 0x001fc600078ec0ff */
.L_x_5841:
[----:B------:R-:W-:Y:S01]  /*0510*/  BAR.SYNC.DEFER_BLOCKING 0x0 ;  /* 0x0000000000007b1d */ /* 0x000fe20000010000 */
[----:B------:R-:W-:-:S04]  /*0520*/  SHF.L.U32 R2, R27, 0x1, RZ ;  /* 0x000000011b027819 */ /* 0x000fc800000006ff */
[----:B------:R-:W-:-:S04]  /*0530*/  LOP3.LUT R2, R2, 0xffffffc0, RZ, 0xc0, !PT ;  /* 0xffffffc002027812 */ /* 0x000fc800078ec0ff */
[----:B------:R-:W-:-:S05]  /*0540*/  LOP3.LUT R21, R2, 0x1f, R27, 0xf8, !PT ;  /* 0x0000001f02157812 */ /* 0x000fca00078ef81b */
[----:B------:R-:W-:-:S05]  /*0550*/  IMAD.WIDE R2, R21, 0x10, R32 ;  /* 0x0000001015027825 */ /* 0x000fca00078e0220 */
[----:B0-----:R0:W2:Y:S04]  /*0560*/  LDG.E.128 R40, [R2.64] ;  /* 0x0000000602287981 */ /* 0x0010a8000c1e1d00 */
[----:B------:R0:W3:Y:S01]  /*0570*/  LDG.E.128 R44, [R2.64+0x200] ;  /* 0x00020006022c7981 */ /* 0x0000e2000c1e1d00 */
[----:B-1----:R-:W-:Y:S02]  /*0580*/  SHF.L.U32 R36, R28, 0x5, RZ ;  /* 0x000000051c247819 */ /* 0x002fe400000006ff */
[----:B0-----:R-:W-:Y:S02]  /*0590*/  MOV R2, R6 ;  /* 0x0000000600027202 */ /* 0x001fe40000000f00 */
[----:B------:R-:W-:-:S05]  /*05a0*/  MOV R3, R7 ;  /* 0x0000000700037202 */ /* 0x000fca0000000f00 */
[----:B------:R-:W-:Y:S01]  /*05b0*/  IMAD.WIDE R18, R21, 0x10, R2 ;  /* 0x0000001015127825 */ /* 0x000fe200078e0202 */
[----:B--2---:R-:W-:Y:S04]  /*05c0*/  STS.128 [R28.X16], R40 ;  /* 0x000000281c007388 */ /* 0x004fe8000000cc00 */
[----:B---3--:R0:W-:Y:S01]  /*05d0*/  STS.128 [R28.X16+0x200], R44 ;  /* 0x0002002c1c007388 */ /* 0x0081e2000000cc00 */
        /* <DEDUP_REMOVED lines=11> */
[----:B------:R-:W-:Y:S04]  /*0690*/  LDS.128 R40, [R36+0x10] ;  /* 0x0000100024287984 */ /* 0x000fe80000000c00 */
[----:B------:R-:W-:Y:S06]  /*06a0*/  BAR.SYNC.DEFER_BLOCKING 0x0 ;  /* 0x0000000000007b1d */ /* 0x000fec0000010000 */
[----:B0-----:R0:W3:Y:S04]  /*06b0*/  LDG.E.128 R44, [R20.64] ;  /* 0x00000006142c7981 */ /* 0x0010e8000c1e1d00 */
[----:B------:R0:W4:Y:S01]  /*06c0*/  LDG.E.128 R60, [R20.64+0x200] ;  /* 0x00020006143c7981 */ /* 0x000122000c1e1d00 */
[--C-:B-1----:R-:W-:Y:S01]  /*06d0*/  PRMT R18, RZ, 0x5410, R8.reuse ;  /* 0x00005410ff127816 */ /* 0x102fe20000000008 */
[----:B------:R-:W-:Y:S01]  /*06e0*/  BSSY B0, `(.L_x_5803) ;  /* 0x0000054000007945 */ /* 0x000fe20003800000 */
[----:B------:R-:W-:-:S02]  /*06f0*/  PRMT R19, RZ, 0x7610, R8 ;  /* 0x00007610ff137816 */ /* 0x000fc40000000008 */
[--C-:B--2---:R-:W-:Y:S02]  /*0700*/  PRMT R37, RZ, 0x5410, R50.reuse ;  /* 0x00005410ff257816 */ /* 0x104fe40000000032 */
[----:B------:R-:W-:Y:S02]  /*0710*/  PRMT R39, RZ, 0x7610, R50 ;  /* 0x00007610ff277816 */ /* 0x000fe40000000032 */
[----:B0-----:R-:W-:Y:S02]  /*0720*/  PRMT R21, RZ, 0x7610, R48 ;  /* 0x00007610ff157816 */ /* 0x001fe40000000030 */
[----:B------:R-:W-:-:S03]  /*0730*/  MOV R20, c[0x0][0x16c] ;  /* 0x00005b0000147a02 */ /* 0x000fc60000000f00 */
[----:B-----5:R-:W-:Y:S01]  /*0740*/  FADD.FTZ R54, R21, R24 ;  /* 0x0000001815367221 */ /* 0x020fe20000010000 */
[----:B------:R-:W-:Y:S02]  /*0750*/  ISETP.GE.AND P5, PT, R20, 0x1, PT ;  /* 0x000000011400780c */ /* 0x000fe40003fa6270 */
[----:B------:R-:W-:Y:S02]  /*0760*/  PRMT R21, RZ, 0x5410, R4 ;  /* 0x00005410ff157816 */ /* 0x000fe40000000004 */
[----:B------:R-:W-:Y:S01]  /*0770*/  FSETP.GTU.FTZ.AND P3, PT, R54, 20, PT ;  /* 0x41a000003600780b */ /* 0x000fe20003f7c000 */
[----:B---3--:R-:W-:Y:S04]  /*0780*/  STS.128 [R28.X16], R44 ;  /* 0x0000002c1c007388 */ /* 0x008fe8000000cc00 */
[----:B----4-:R0:W-:Y:S01]  /*0790*/  STS.128 [R28.X16+0x200], R60 ;  /* 0x0002003c1c007388 */ /* 0x0101e2000000cc00 */
[----:B------:R-:W-:-:S06]  /*07a0*/  NOP ;  /* 0x0000000000007918 */ /* 0x000fcc0000000000 */
[----:B------:R-:W1:Y:S04]  /*07b0*/  LDS.128 R64, [R36] ;  /* 0x0000000024407984 */ /* 0x000e680000000c00 */
[----:B------:R2:W3:Y:S01]  /*07c0*/  LDS.128 R44, [R36+0x10] ;  /* 0x00001000242c7984 */ /* 0x0004e20000000c00 */
[--C-:B0-----:R-:W-:Y:S02]  /*07d0*/  FADD.FTZ R60, R37, R24.reuse ;  /* 0x00000018253c7221 */ /* 0x101fe40000010000 */
[----:B------:R-:W-:-:S03]  /*07e0*/  FADD.FTZ R62, R39, R24 ;  /* 0x00000018273e7221 */ /* 0x000fc60000010000 */
[----:B------:R-:W-:Y:S02]  /*07f0*/  FSETP.GTU.FTZ.AND P0, PT, R60, 20, PT ;  /* 0x41a000003c00780b */ /* 0x000fe40003f1c000 */
[----:B------:R-:W-:Y:S02]  /*0800*/  FSETP.GTU.FTZ.AND P6, PT, R62, 20, PT ;  /* 0x41a000003e00780b */ /* 0x000fe40003fdc000 */
[--C-:B-1----:R-:W-:Y:S02]  /*0810*/  PRMT R53, RZ, 0x5410, R64.reuse ;  /* 0x00005410ff357816 */ /* 0x102fe40000000040 */
[----:B------:R-:W-:Y:S02]  /*0820*/  PRMT R55, RZ, 0x7610, R64 ;  /* 0x00007610ff377816 */ /* 0x000fe40000000040 */
        /* <DEDUP_REMOVED lines=10> */
[----:B------:R-:W-:-:S02]  /*08d0*/  PRMT R35, RZ, 0x5410, R49 ;  /* 0x00005410ff237816 */ /* 0x000fc40000000031 */
[----:B------:R-:W-:Y:S01]  /*08e0*/  PRMT R67, RZ, 0x7610, R67 ;  /* 0x00007610ff437816 */ /* 0x000fe20000000043 */
[----:B------:R-:W-:Y:S01]  /*08f0*/  FFMA.FTZ R18, R59, R19, R18 ;  /* 0x000000133b127223 */ /* 0x000fe20000010012 */
[----:B------:R-:W-:Y:S01]  /*0900*/  PRMT R19, RZ, 0x5410, R10 ;  /* 0x00005410ff137816 */ /* 0x000fe2000000000a */
[----:B------:R-:W-:Y:S01]  /*0910*/  FADD.FTZ R56, R35, R24 ;  /* 0x0000001823387221 */ /* 0x000fe20000010000 */
[----:B------:R-:W-:-:S03]  /*0920*/  PRMT R49, RZ, 0x7610, R49 ;  /* 0x00007610ff317816 */ /* 0x000fc60000000031 */
[----:B------:R-:W-:Y:S01]  /*0930*/  FFMA.FTZ R18, R61, R19, R18 ;  /* 0x000000133d127223 */ /* 0x000fe20000010012 */
[----:B------:R-:W-:Y:S01]  /*0940*/  PRMT R19, RZ, 0x7610, R10 ;  /* 0x00007610ff137816 */ /* 0x000fe2000000000a */
[----:B------:R-:W-:Y:S01]  /*0950*/  FADD.FTZ R58, R49, R24 ;  /* 0x00000018313a7221 */ /* 0x000fe20000010000 */
[----:B------:R-:W-:-:S03]  /*0960*/  FSETP.GTU.FTZ.AND P2, PT, R56, 20, PT ;  /* 0x41a000003800780b */ /* 0x000fc60003f5c000 */
        /* <DEDUP_REMOVED lines=43> */
.L_x_5804:
[----:B--23--:R-:W-:Y:S05]  /*0c20*/  BSYNC B0 ;  /* 0x0000000000007941 */ /* 0x00cfea0003800000 */
.L_x_5803:
        /* <DEDUP_REMOVED lines=41> */
.L_x_5806:
[----:B------:R-:W-:Y:S05]  /*0ec0*/  BSYNC B0 ;  /* 0x0000000000007941 */ /* 0x000fea0003800000 */
.L_x_5805:
        /* <DEDUP_REMOVED lines=39> */
.L_x_5808:
[----:B------:R-:W-:Y:S05]  /*1140*/  BSYNC B0 ;  /* 0x0000000000007941 */ /* 0x000fea0003800000 */
.L_x_5807:
        /* <DEDUP_REMOVED lines=39> */
.L_x_5810:
[----:B------:R-:W-:Y:S05]  /*13c0*/  BSYNC B0 ;  /* 0x0000000000007941 */ /* 0x000fea0003800000 */
.L_x_5809:
        /* <DEDUP_REMOVED lines=39> */
.L_x_5812:
[----:B------:R-:W-:Y:S05]  /*1640*/  BSYNC B0 ;  /* 0x0000000000007941 */ /* 0x000fea0003800000 */
.L_x_5811:
        /* <DEDUP_REMOVED lines=39> */
.L_x_5814:
[----:B------:R-:W-:Y:S05]  /*18c0*/  BSYNC B0 ;  /* 0x0000000000007941 */ /* 0x000fea0003800000 */
.L_x_5813:
        /* <DEDUP_REMOVED lines=39> */
.L_x_5816:
[----:B------:R-:W-:Y:S05]  /*1b40*/  BSYNC B0 ;  /* 0x0000000000007941 */ /* 0x000fea0003800000 */
.L_x_5815:
        /* <DEDUP_REMOVED lines=39> */
.L_x_5818:
[----:B------:R-:W-:Y:S05]  /*1dc0*/  BSYNC B0 ;  /* 0x0000000000007941 */ /* 0x000fea0003800000 */
.L_x_5817:
        /* <DEDUP_REMOVED lines=40> */
.L_x_5820:
[----:B------:R-:W-:Y:S05]  /*2050*/  BSYNC B0 ;  /* 0x0000000000007941 */ /* 0x000fea0003800000 */
.L_x_5819:
[----:B------:R-:W-:Y:S01]  /*2060*/  BSSY B0, `(.L_x_5821) ;  /* 0x0000027000007945 */ /* 0x000fe20003800000 */
[----:B------:R-:W-:Y:S01]  /*2070*/  HFMA2.MMA R43, -RZ, RZ, 0, 0 ;  /* 0x00000000ff2b7435 */ /* 0x000fe200000001ff */
[----:B------:R-:W-:Y:S01]  /*2080*/  FSETP.GTU.FTZ.AND P2, PT, R82, 20, PT ;  /* 0x41a000005200780b */ /* 0x000fe20003f5c000 */
[----:B------:R-:W-:Y:S01]  /*2090*/  HFMA2.MMA R47, -RZ, RZ, 0, 0 ;  /* 0x00000000ff2f7435 */ /* 0x000fe200000001ff */
[----:B------:R-:W-:Y:S01]  /*20a0*/  CS2R R40, SRZ ;  /* 0x0000000000287805 */ /* 0x000fe2000001ff00 */
[----:B------:R-:W-:Y:S01]  /*20b0*/  MOV R48, RZ ;  /* 0x000000ff00307202 */ /* 0x000fe20000000f00 */
        /* <DEDUP_REMOVED lines=33> */
.L_x_5822:
[----:B------:R-:W-:Y:S05]  /*22d0*/  BSYNC B0 ;  /* 0x0000000000007941 */ /* 0x000fea0003800000 */
.L_x_5821:
        /* <DEDUP_REMOVED lines=39> */
.L_x_5824:
[----:B------:R-:W-:Y:S05]  /*2550*/  BSYNC B0 ;  /* 0x0000000000007941 */ /* 0x000fea0003800000 */
.L_x_5823:
        /* <DEDUP_REMOVED lines=33> */
.L_x_5826:
[----:B------:R-:W-:Y:S05]  /*2770*/  BSYNC B0 ;  /* 0x0000000000007941 */ /* 0x000fea0003800000 */
.L_x_5825:
        /* <DEDUP_REMOVED lines=33> */
.L_x_5828:
[----:B------:R-:W-:Y:S05]  /*2990*/  BSYNC B0 ;  /* 0x0000000000007941 */ /* 0x000fea0003800000 */
.L_x_5827:
        /* <DEDUP_REMOVED lines=33> */
.L_x_5830:
[----:B------:R-:W-:Y:S05]  /*2bb0*/  BSYNC B0 ;  /* 0x0000000000007941 */ /* 0x000fea0003800000 */
.L_x_5829:
        /* <DEDUP_REMOVED lines=33> */
.L_x_5832:
[----:B------:R-:W-:Y:S05]  /*2dd0*/  BSYNC B0 ;  /* 0x0000000000007941 */ /* 0x000fea0003800000 */
.L_x_5831:
        /* <DEDUP_REMOVED lines=33> */
.L_x_5834:
[----:B------:R-:W-:Y:S05]  /*2ff0*/  BSYNC B0 ;  /* 0x0000000000007941 */ /* 0x000fea0003800000 */
.L_x_5833:
        /* <DEDUP_REMOVED lines=27> */
[----:B------:R-:W-:-:S02]  /*31b0*/  IMAD R103, R23, c[0x0][0x180], RZ ;  /* 0x0000600017677a24 */ /* 0x000fc400078e02ff */
[----:B------:R-:W-:Y:S01]  /*31c0*/  IMAD R105, R23, c[0x0][0x198], RZ ;  /* 0x0000660017697a24 */ /* 0x000fe200078e02ff */
[----:B------:R-:W-:Y:S01]  /*31d0*/  IADD3 R107, R111, R107, RZ ;  /* 0x0000006b6f6b7210 */ /* 0x000fe20007ffe0ff */
[----:B------:R-:W-:Y:S01]  /*31e0*/  IMAD R109, R101, c[0x0][0x16c], RZ ;  /* 0x00005b00656d7a24 */ /* 0x000fe200078e02ff */
[----:B------:R-:W-:Y:S01]  /*31f0*/  LEA.HI R101, R52, R52, RZ, 0x1 ;  /* 0x0000003434657211 */ /* 0x000fe200078f08ff */
[----:B------:R-:W-:Y:S01]  /*3200*/  IMAD.WIDE.U32 R18, R0, c[0x0][0x180], RZ ;  /* 0x0000600000127a25 */ /* 0x000fe200078e00ff */
[----:B------:R-:W-:Y:S02]  /*3210*/  LEA.HI.X R107, R110, c[0x0][0x234], R107, 0x2, P2 ;  /* 0x00008d006e6b7a11 */ /* 0x000fe400010f146b */
        /* <DEDUP_REMOVED lines=10> */
[----:B------:R-:W-:Y:S02]  /*32c0*/  IADD3 R105, R21, R105, RZ ;  /* 0x0000006915697210 */ /* 0x000fe40007ffe0ff */
[----:B------:R-:W-:Y:S02]  /*32d0*/  LEA.HI.X R103, R18, c[0x0][0x224], R103, 0x2, P0 ;  /* 0x0000890012677a11 */ /* 0x000fe400000f1467 */
[----:B------:R-:W-:Y:S02]  /*32e0*/  LEA.HI.X R105, R20, c[0x0][0x22c], R105, 0x2, P1 ;  /* 0x00008b0014697a11 */ /* 0x000fe400008f1469 */
[----:B------:R-:W-:Y:S02]  /*32f0*/  MOV R101, RZ ;  /* 0x000000ff00657202 */ /* 0x000fe40000000f00 */
[----:B------:R-:W-:Y:S02]  /*3300*/  SHF.L.U32 R110, R110, 0x8, RZ ;  /* 0x000000086e6e7819 */ /* 0x000fe400000006ff */
.L_x_5840:
[----:B------:R-:W2:Y:S04]  /*3310*/  LDG.E R111, [R102.64] ;  /* 0x00000006666f7981 */ /* 0x000ea8000c1e1900 */
[----:B------:R-:W3:Y:S04]  /*3320*/  LDG.E R18, [R104.64] ;  /* 0x0000000668127981 */ /* 0x000ee8000c1e1900 */
[----:B------:R-:W3:Y:S01]  /*3330*/  LDG.E R113, [R106.64] ;  /* 0x000000066a717981 */ /* 0x000ee2000c1e1900 */
[----:B------:R-:W-:-:S02]  /*3340*/  ISETP.NE.AND P1, PT, R27, RZ, PT ;  /* 0x000000ff1b00720c */ /* 0x000fc40003f25270 */
[----:B------:R-:W-:Y:S02]  /*3350*/  IADD3 R21, R27, 0x200, RZ ;  /* 0x000002001b157810 */ /* 0x000fe40007ffe0ff */
[----:B------:R-:W-:Y:S02]  /*3360*/  ISETP.NE.AND P0, PT, R162, RZ, PT ;  /* 0x000000ffa200720c */ /* 0x000fe40003f05270 */
[----:B------:R-:W-:Y:S02]  /*3370*/  SEL R115, R110, R21, !P1 ;  /* 0x000000156e737207 */ /* 0x000fe40004800000 */
[----:B------:R-:W-:Y:S02]  /*3380*/  ISETP.LT.OR P2, PT, R29, 0x2, P0 ;  /* 0x000000021d00780c */ /* 0x000fe40000741670 */
[----:B------:R-:W-:Y:S02]  /*3390*/  MOV R140, RZ ;  /* 0x000000ff008c7202 */ /* 0x000fe40000000f00 */
        /* <DEDUP_REMOVED lines=12> */
[--C-:B------:R-:W-:Y:S01]  /*3460*/  PRMT R143, RZ, 0x5410, R7.reuse ;  /* 0x00005410ff8f7816 */ /* 0x100fe20000000007 */
[----:B------:R-:W-:Y:S01]  /*3470*/  BSSY B0, `(.L_x_5836) ;  /* 0x0000051000007945 */ /* 0x000fe20003800000 */
        /* <DEDUP_REMOVED lines=14> */
[----:B--2---:R-:W-:-:S04]  /*3560*/  FMUL.FTZ R19, R111, 1.4426950216293334961 ;  /* 0x3fb8aa3b6f137820 */ /* 0x004fc80000410000 */
[----:B------:R-:W-:-:S06]  /*3570*/  FMUL.FTZ R120, R19, R66 ;  /* 0x0000004213787220 */ /* 0x000fcc0000410000 */
[----:B------:R-:W0:Y:S02]  /*3580*/  MUFU.EX2 R120, R120 ;  /* 0x0000007800787308 */ /* 0x000e240000000800 */
[----:B0-----:R0:W-:Y:S04]  /*3590*/  STS [R115.X4+0x668], R120 ;  /* 0x0006687873007388 */ /* 0x0011e80000004800 */
[----:B------:R-:W-:Y:S06]  /*35a0*/  BAR.SYNC.DEFER_BLOCKING 0x0 ;  /* 0x0000000000007b1d */ /* 0x000fec0000010000 */
[----:B------:R1:W5:Y:S01]  /*35b0*/  @!P2 LDG.E R140, [R108.64+0x4] ;  /* 0x000004066c8ca981 */ /* 0x000362000c1e1900 */
[----:B------:R-:W-:Y:S01]  /*35c0*/  ISETP.NE.AND P2, PT, R27, 0x1f, PT ;  /* 0x0000001f1b00780c */ /* 0x000fe20003f45270 */
[C---:B------:R-:W-:Y:S01]  /*35d0*/  FMUL.FTZ R112, R19.reuse, R84 ;  /* 0x0000005413707220 */ /* 0x040fe20000410000 */
[----:B0-----:R-:W-:Y:S01]  /*35e0*/  PRMT R115, RZ, 0x7610, R8 ;  /* 0x00007610ff737816 */ /* 0x001fe20000000008 */
[----:B------:R-:W-:-:S02]  /*35f0*/  FMUL.FTZ R21, R19, R54 ;  /* 0x0000003613157220 */ /* 0x000fc40000410000 */
[C---:B------:R-:W-:Y:S02]  /*3600*/  FMUL.FTZ R114, R19.reuse, R56 ;  /* 0x0000003813727220 */ /* 0x040fe40000410000 */
[C---:B------:R-:W-:Y:S01]  /*3610*/  FMUL.FTZ R116, R19.reuse, R58 ;  /* 0x0000003a13747220 */ /* 0x040fe20000410000 */
[----:B------:R-:W0:Y:S01]  /*3620*/  MUFU.EX2 R112, R112 ;  /* 0x0000007000707308 */ /* 0x000e220000000800 */
[C---:B------:R-:W-:Y:S02]  /*3630*/  FMUL.FTZ R118, R19.reuse, R60 ;  /* 0x0000003c13767220 */ /* 0x040fe40000410000 */
[C---:B------:R-:W-:Y:S02]  /*3640*/  FMUL.FTZ R122, R19.reuse, R62 ;  /* 0x0000003e137a7220 */ /* 0x040fe40000410000 */
[----:B------:R1:W2:Y:S01]  /*3650*/  @P2 LDS R195, [R27.X4+0xe6c] ;  /* 0x000e6c001bc32984 */ /* 0x0002a20000004800 */
[C---:B------:R-:W-:Y:S02]  /*3660*/  FMUL.FTZ R124, R19.reuse, R64 ;  /* 0x00000040137c7220 */ /* 0x040fe40000410000 */
[C---:B------:R-:W-:Y:S01]  /*3670*/  FMUL.FTZ R126, R19.reuse, R68 ;  /* 0x00000044137e7220 */ /* 0x040fe20000410000 */
[----:B------:R-:W4:Y:S01]  /*3680*/  MUFU.EX2 R21, R21 ;  /* 0x0000001500157308 */ /* 0x000f220000000800 */
[----:B------:R-:W-:-:S02]  /*3690*/  FMUL.FTZ R138, R19, R70 ;  /* 0x00000046138a7220 */ /* 0x000fc40000410000 */
[C---:B------:R-:W-:Y:S02]  /*36a0*/  FMUL.FTZ R134, R19.reuse, R74 ;  /* 0x0000004a13867220 */ /* 0x040fe40000410000 */
[C---:B------:R-:W-:Y:S02]  /*36b0*/  FMUL.FTZ R132, R19.reuse, R76 ;  /* 0x0000004c13847220 */ /* 0x040fe40000410000 */
[C---:B------:R-:W-:Y:S01]  /*36c0*/  FMUL.FTZ R130, R19.reuse, R78 ;  /* 0x0000004e13827220 */ /* 0x040fe20000410000 */
[----:B------:R-:W0:Y:S01]  /*36d0*/  MUFU.EX2 R114, R114 ;  /* 0x0000007200727308 */ /* 0x000e220000000800 */
[C---:B------:R-:W-:Y:S02]  /*36e0*/  FMUL.FTZ R147, R19.reuse, R80 ;  /* 0x0000005013937220 */ /* 0x040fe40000410000 */
[----:B------:R-:W-:Y:S02]  /*36f0*/  FMUL.FTZ R145, R19, R82 ;  /* 0x0000005213917220 */ /* 0x000fe40000410000 */
[----:B---3--:R-:W-:Y:S01]  /*3700*/  FMUL.FTZ R18, R18, R113 ;  /* 0x0000007112127220 */ /* 0x008fe20000410000 */
[----:B------:R-:W-:Y:S01]  /*3710*/  PRMT R113, RZ, 0x5410, R8 ;  /* 0x00005410ff717816 */ /* 0x000fe20000000008 */
[----:B------:R-:W-:Y:S01]  /*3720*/  FMUL.FTZ R144, R115, R54 ;  /* 0x0000003673907220 */ /* 0x000fe20000410000 */
[----:B------:R-:W3:Y:S01]  /*3730*/  MUFU.EX2 R116, R116 ;  /* 0x0000007400747308 */ /* 0x000ee20000000800 */
[----:B------:R-:W-:-:S02]  /*3740*/  FMUL.FTZ R193, R81, R18 ;  /* 0x0000001251c17220 */ /* 0x000fc40000410000 */
[----:B------:R-:W-:Y:S02]  /*3750*/  FMUL.FTZ R150, R83, R18 ;  /* 0x0000001253967220 */ /* 0x000fe40000410000 */
[----:B------:R-:W-:Y:S02]  /*3760*/  FMUL.FTZ R183, R113, R66 ;  /* 0x0000004271b77220 */ /* 0x000fe40000410000 */
[-C--:B------:R-:W-:Y:S01]  /*3770*/  FMUL.FTZ R136, R53, R18.reuse ;  /* 0x0000001235887220 */ /* 0x080fe20000410000 */
[----:B------:R-:W0:Y:S01]  /*3780*/  MUFU.EX2 R118, R118 ;  /* 0x0000007600767308 */ /* 0x000e220000000800 */
[-C--:B------:R-:W-:Y:S02]  /*3790*/  FMUL.FTZ R155, R55, R18.reuse ;  /* 0x00000012379b7220 */ /* 0x080fe40000410000 */
[-C--:B------:R-:W-:Y:S02]  /*37a0*/  FMUL.FTZ R159, R57, R18.reuse ;  /* 0x00000012399f7220 */ /* 0x080fe40000410000 */
[----:B------:R-:W-:-:S02]  /*37b0*/  FMUL.FTZ R163, R59, R18 ;  /* 0x000000123ba37220 */ /* 0x000fc40000410000 */
[-C--:B------:R-:W-:Y:S01]  /*37c0*/  FMUL.FTZ R167, R61, R18.reuse ;  /* 0x000000123da77220 */ /* 0x080fe20000410000 */
[----:B------:R-:W0:Y:S01]  /*37d0*/  MUFU.EX2 R122, R122 ;  /* 0x0000007a007a7308 */ /* 0x000e220000000800 */
[-C--:B------:R-:W-:Y:S02]  /*37e0*/  FMUL.FTZ R171, R63, R18.reuse ;  /* 0x000000123fab7220 */ /* 0x080fe40000410000 */
[-C--:B------:R-:W-:Y:S02]  /*37f0*/  FMUL.FTZ R175, R65, R18.reuse ;  /* 0x0000001241af7220 */ /* 0x080fe40000410000 */
[-C--:B------:R-:W-:Y:S02]  /*3800*/  FMUL.FTZ R181, R67, R18.reuse ;  /* 0x0000001243b57220 */ /* 0x080fe40000410000 */
[-C--:B------:R-:W-:Y:S01]  /*3810*/  FMUL.FTZ R146, R69, R18.reuse ;  /* 0x0000001245927220 */ /* 0x080fe20000410000 */
[----:B------:R-:W1:Y:S01]  /*3820*/  MUFU.EX2 R124, R124 ;  /* 0x0000007c007c7308 */ /* 0x000e620000000800 */
[----:B------:R-:W-:-:S02]  /*3830*/  FMUL.FTZ R185, R71, R18 ;  /* 0x0000001247b97220 */ /* 0x000fc40000410000 */
[-C--:B------:R-:W-:Y:S02]  /*3840*/  FMUL.FTZ R187, R73, R18.reuse ;  /* 0x0000001249bb7220 */ /* 0x080fe40000410000 */
[-C--:B------:R-:W-:Y:S02]  /*3850*/  FMUL.FTZ R189, R75, R18.reuse ;  /* 0x000000124bbd7220 */ /* 0x080fe40000410000 */
[----:B------:R-:W-:Y:S01]  /*3860*/  FMUL.FTZ R148, R79, R18 ;  /* 0x000000124f947220 */ /* 0x000fe20000410000 */
[----:B------:R-:W1:Y:S01]  /*3870*/  MUFU.EX2 R126, R126 ;  /* 0x0000007e007e7308 */ /* 0x000e620000000800 */
[----:B0-----:R-:W-:-:S07]  /*3880*/  FFMA.FTZ R154, R112, R150, R193 ;  /* 0x00000096709a7223 */ /* 0x001fce00000100c1 */
[----:B------:R-:W0:Y:S08]  /*3890*/  MUFU.EX2 R138, R138 ;  /* 0x0000008a008a7308 */ /* 0x000e300000000800 */
[----:B------:R-:W0:Y:S08]  /*38a0*/  MUFU.EX2 R134, R134 ;  /* 0x0000008600867308 */ /* 0x000e300000000800 */
[----:B------:R-:W0:Y:S08]  /*38b0*/  MUFU.EX2 R132, R132 ;  /* 0x0000008400847308 */ /* 0x000e300000000800 */
[----:B------:R-:W0:Y:S08]  /*38c0*/  MUFU.EX2 R130, R130 ;  /* 0x0000008200827308 */ /* 0x000e300000000800 */
[----:B------:R-:W0:Y:S08]  /*38d0*/  MUFU.EX2 R147, R147 ;  /* 0x0000009300937308 */ /* 0x000e300000000800 */
[----:B------:R-:W0:Y:S01]  /*38e0*/  MUFU.EX2 R145, R145 ;  /* 0x0000009100917308 */ /* 0x000e220000000800 */
[----:B------:R-:W-:Y:S05]  /*38f0*/  @P2 BRA `(.L_x_5837) ;  /* 0x0000008000002947 */ /* 0x000fea0003800000 */
[----:B-1234-:R-:W-:Y:S01]  /*3900*/  ISETP.NE.AND P3, PT, R29, c[0x0][0x174], PT ;  /* 0x00005d001d007a0c */ /* 0x01efe20003f65270 */
[----:B------:R-:W-:-:S12]  /*3910*/  HFMA2.MMA R195, -RZ, RZ, 1.875, 0 ;  /* 0x3f800000ffc37435 */ /* 0x000fd800000001ff */
[----:B------:R-:W-:-:S04]  /*3920*/  @P3 LEA.HI R152, R29, R29, RZ, 0x1 ;  /* 0x0000001d1d983211 */ /* 0x000fc800078f08ff */
[----:B------:R-:W-:-:S04]  /*3930*/  @P3 LOP3.LUT R152, R152, 0x3ffffe, RZ, 0xc0, !PT ;  /* 0x003ffffe98983812 */ /* 0x000fc800078ec0ff */
[----:B------:R-:W-:-:S04]  /*3940*/  @P3 IADD3 R152, -R152, R29, RZ ;  /* 0x0000001d98983210 */ /* 0x000fc80007ffe1ff */
[----:B------:R-:W-:-:S04]  /*3950*/  @P3 LEA R152, R152, 0x668, 0xa ;  /* 0x0000066898983811 */ /* 0x000fc800078e50ff */
[----:B------:R-:W-:-:S05]  /*3960*/  @P3 IADD3 R152, R152, R101, RZ ;  /* 0x0000006598983210 */ /* 0x000fca0007ffe0ff */
[----:B------:R1:W2:Y:S02]  /*3970*/  @P3 LDS R195, [R152] ;  /* 0x0000000098c33984 */ /* 0x0002a40000000800 */
.L_x_5837:
[----:B-1234-:R-:W-:Y:S05]  /*3980*/  BSYNC B0 ;  /* 0x0000000000007941 */ /* 0x01efea0003800000 */
.L_x_5836:
        /* <DEDUP_REMOVED lines=72> */
[----:B-1----:R-:W-:Y:S01]  /*3e10*/  @P4 FMUL.FTZ R197, R197, R160 ;  /* 0x000000a0c5c54220 */ /* 0x002fe20000410000 */
        /* <DEDUP_REMOVED lines=25> */
[----:B------:R-:W-:Y:S01]  /*3fb0*/  HFMA2.MMA R18, -RZ, RZ, 1.875, 0 ;  /* 0x3f800000ff127435 */ /* 0x000fe200000001ff */
[----:B------:R-:W-:Y:S01]  /*3fc0*/  ISETP.GE.U32.AND P3, PT, R162, 0x18, PT ;  /* 0x00000018a200780c */ /* 0x000fe20003f66070 */
[----:B------:R-:W2:Y:S04]  /*3fd0*/  SHFL.UP PT, R160, R158, 0x8, RZ ;  /* 0x050000009ea07989 */ /* 0x000ea800000e00ff */
[----:B------:R-:W3:Y:S04]  /*3fe0*/  SHFL.UP PT, R156, R201, 0x8, RZ ;  /* 0x05000000c99c7989 */ /* 0x000ee800000e00ff */
[----:B------:R-:W-:Y:S01]  /*3ff0*/  @!P0 LDS.64 R18, [UR4+0xee8] ;  /* 0x000ee804ff128984 */ /* 0x000fe20008000a00 */
[----:B------:R-:W-:-:S03]  /*4000*/  ISETP.GE.AND P0, PT, R28, 0x8, PT ;  /* 0x000000081c00780c */ /* 0x000fc60003f06270 */
        /* <DEDUP_REMOVED lines=16> */
[----:B---3--:R-:W-:-:S03]  /*4110*/  @P0 FMUL.FTZ R201, R201, R156 ;  /* 0x0000009cc9c90220 */ /* 0x008fc60000410000 */
[----:B-----5:R-:W-:Y:S01]  /*4120*/  SHFL.IDX PT, R160, R140, RZ, 0x1f ;  /* 0x00001fff8ca07589 */ /* 0x020fe200000e0000 */
[----:B------:R-:W-:-:S03]  /*4130*/  ISETP.GT.AND P0, PT, R28, 0x1e, PT ;  /* 0x0000001e1c00780c */ /* 0x000fc60003f04270 */
[----:B------:R-:W-:Y:S04]  /*4140*/  SHFL.UP PT, R158, R158, 0x1, RZ ;  /* 0x042000009e9e7989 */ /* 0x000fe800000e00ff */
[----:B------:R-:W1:Y:S04]  /*4150*/  SHFL.UP PT, R201, R201, 0x1, RZ ;  /* 0x04200000c9c97989 */ /* 0x000e6800000e00ff */
[----:B------:R-:W-:Y:S04]  /*4160*/  SHFL.IDX PT, R154, R154, RZ, 0x1f ;  /* 0x00001fff9a9a7589 */ /* 0x000fe800000e0000 */
[----:B------:R-:W2:Y:S01]  /*4170*/  SHFL.IDX PT, R197, R197, RZ, 0x1f ;  /* 0x00001fffc5c57589 */ /* 0x000ea200000e0000 */
[----:B0-----:R-:W-:Y:S01]  /*4180*/  @P2 FFMA.FTZ R166, R203, R166, R168 ;  /* 0x000000a6cba62223 */ /* 0x001fe200000100a8 */
[----:B------:R-:W-:-:S03]  /*4190*/  ISETP.NE.AND P2, PT, R27, RZ, PT ;  /* 0x000000ff1b00720c */ /* 0x000fc60003f45270 */
[----:B------:R-:W-:-:S04]  /*41a0*/  FFMA.FTZ R150, R166, R195, R150 ;  /* 0x000000c3a6967223 */ /* 0x000fc80000010096 */
        /* <DEDUP_REMOVED lines=30> */
[----:B------:R-:W-:Y:S02]  /*4390*/  FFMA.FTZ R130, R53, R166, RZ ;  /* 0x000000a635827223 */ /* 0x000fe400000100ff */
[----:B------:R-:W-:-:S02]  /*43a0*/  FFMA.FTZ R149, R113, -R66, R166 ;  /* 0x8000004271957223 */ /* 0x000fc400000100a6 */
[----:B------:R-:W-:Y:S02]  /*43b0*/  FMUL.FTZ R126, R136, R66 ;  /* 0x00000042887e7220 */ /* 0x000fe40000410000 */
[----:B------:R-:W-:Y:S02]  /*43c0*/  FFMA.FTZ R182, R147, R181, R128 ;  /* 0x000000b593b67223 */ /* 0x000fe40000010080 */
[----:B------:R-:W-:Y:S02]  /*43d0*/  FFMA.FTZ R130, R55, R168, R130 ;  /* 0x000000a837827223 */ /* 0x000fe40000010082 */
[-C--:B------:R-:W-:Y:S02]  /*43e0*/  FFMA.FTZ R128, R115, -R54.reuse, R168 ;  /* 0x8000003673807223 */ /* 0x080fe400000100a8 */
[----:B------:R-:W-:Y:S02]  /*43f0*/  FMUL.FTZ R147, R114, R54 ;  /* 0x0000003672937220 */ /* 0x000fe40000410000 */
[----:B------:R-:W-:-:S02]  /*4400*/  FFMA.FTZ R21, R126, R149, RZ ;  /* 0x000000957e157223 */ /* 0x000fc400000100ff */
[----:B------:R-:W-:Y:S02]  /*4410*/  FFMA.FTZ R132, R57, R179, R130 ;  /* 0x000000b339847223 */ /* 0x000fe40000010082 */
[-C--:B------:R-:W-:Y:S02]  /*4420*/  FFMA.FTZ R151, R117, -R56.reuse, R179 ;  /* 0x8000003875977223 */ /* 0x080fe400000100b3 */
[----:B------:R-:W-:Y:S02]  /*4430*/  FMUL.FTZ R130, R116, R56 ;  /* 0x0000003874827220 */ /* 0x000fe40000410000 */
[----:B------:R-:W-:Y:S02]  /*4440*/  FFMA.FTZ R21, R147, R128, R21 ;  /* 0x0000008093157223 */ /* 0x000fe40000010015 */
[----:B------:R-:W-:Y:S02]  /*4450*/  FFMA.FTZ R134, R59, R177, R132 ;  /* 0x000000b13b867223 */ /* 0x000fe40000010084 */
[----:B------:R-:W-:-:S02]  /*4460*/  FFMA.FTZ R132, R119, -R58, R177 ;  /* 0x8000003a77847223 */ /* 0x000fc400000100b1 */
[----:B------:R-:W-:Y:S02]  /*4470*/  FMUL.FTZ R153, R118, R58 ;  /* 0x0000003a76997220 */ /* 0x000fe40000410000 */
[----:B------:R-:W-:Y:S02]  /*4480*/  FFMA.FTZ R21, R130, R151, R21 ;  /* 0x0000009782157223 */ /* 0x000fe40000010015 */
[----:B------:R-:W-:Y:S02]  /*4490*/  FFMA.FTZ R142, R61, R173, R134 ;  /* 0x000000ad3d8e7223 */ /* 0x000fe40000010086 */
[-C--:B------:R-:W-:Y:S02]  /*44a0*/  FFMA.FTZ R134, R127, -R60.reuse, R173 ;  /* 0x8000003c7f867223 */ /* 0x080fe400000100ad */
[----:B------:R-:W-:Y:S02]  /*44b0*/  FMUL.FTZ R138, R122, R60 ;  /* 0x0000003c7a8a7220 */ /* 0x000fe40000410000 */
[----:B------:R-:W-:-:S02]  /*44c0*/  FFMA.FTZ R21, R153, R132, R21 ;  /* 0x0000008499157223 */ /* 0x000fc40000010015 */
        /* <DEDUP_REMOVED lines=21> */
[-C--:B------:R-:W-:Y:S02]  /*4620*/  FMUL.FTZ R165, R158, R74.reuse ;  /* 0x0000004a9ea57220 */ /* 0x080fe40000410000 */
[----:B------:R-:W-:Y:S02]  /*4630*/  FFMA.FTZ R174, R135, -R74, R167 ;  /* 0x8000004a87ae7223 */ /* 0x000fe400000100a7 */
[----:B------:R-:W-:-:S02]  /*4640*/  FFMA.FTZ R21, R163, R172, R21 ;  /* 0x000000aca3157223 */ /* 0x000fc40000010015 */
[----:B------:R-:W-:Y:S02]  /*4650*/  FFMA.FTZ R176, R75, R175, R176 ;  /* 0x000000af4bb07223 */ /* 0x000fe400000100b0 */
[-C--:B------:R-:W-:Y:S02]  /*4660*/  FMUL.FTZ R178, R120, R76.reuse ;  /* 0x0000004c78b27220 */ /* 0x080fe40000410000 */
[----:B------:R-:W-:Y:S02]  /*4670*/  FFMA.FTZ R167, R133, -R76, R175 ;  /* 0x8000004c85a77223 */ /* 0x000fe400000100af */
[----:B------:R-:W-:Y:S02]  /*4680*/  FFMA.FTZ R21, R165, R174, R21 ;  /* 0x000000aea5157223 */ /* 0x000fe40000010015 */
[----:B------:R-:W-:Y:S02]  /*4690*/  FFMA.FTZ R180, R77, R181, R176 ;  /* 0x000000b54db47223 */ /* 0x000fe400000100b0 */
[----:B------:R-:W-:-:S02]  /*46a0*/  FMUL.FTZ R169, R152, R78 ;  /* 0x0000004e98a97220 */ /* 0x000fc40000410000 */
[----:B------:R-:W-:Y:S02]  /*46b0*/  FFMA.FTZ R176, R131, -R78, R181 ;  /* 0x8000004e83b07223 */ /* 0x000fe400000100b5 */
        /* <DEDUP_REMOVED lines=14> */
[----:B------:R-:W-:Y:S02]  /*47a0*/  FFMA.FTZ R177, R182, R175, R21 ;  /* 0x000000afb6b17223 */ /* 0x000fe40000010015 */
[----:B------:R-:W-:Y:S02]  /*47b0*/  FFMA.FTZ R21, R83, R199, R180 ;  /* 0x000000c753157223 */ /* 0x000fe400000100b4 */
[----:B------:R-:W-:Y:S01]  /*47c0*/  FADD.FTZ R88, R112, R88 ;  /* 0x0000005870587221 */ /* 0x000fe20000010000 */
[----:B------:R-:W0:Y:S01]  /*47d0*/  SHFL.DOWN PT, R180, R177, 0x1, 0x1f ;  /* 0x08201f00b1b47f89 */ /* 0x000e2200000e0000 */
[----:B--2---:R-:W-:-:S02]  /*47e0*/  FFMA.FTZ R19, R197, R19, R154 ;  /* 0x00000013c5137223 */ /* 0x004fc4000001009a */
[----:B------:R-:W-:Y:S01]  /*47f0*/  FMUL.FTZ R18, R197, R18 ;  /* 0x00000012c5127220 */ /* 0x000fe20000410000 */
[----:B------:R-:W1:Y:S01]  /*4800*/  SHFL.DOWN PT, R184, R21, 0x1, 0x1f ;  /* 0x08201f0015b87f89 */ /* 0x000e6200000e0000 */
[----:B------:R-:W-:Y:S02]  /*4810*/  FADD.FTZ R89, R20, R89 ;  /* 0x0000005914597221 */ /* 0x000fe40000010000 */
[----:B------:R-:W-:Y:S01]  /*4820*/  FMUL.FTZ R20, R111, R120 ;  /* 0x000000786f147220 */ /* 0x000fe20000410000 */
[----:B------:R2:W-:Y:S01]  /*4830*/  @!P2 STS.64 [UR4+0xee8], R18 ;  /* 0x000ee812ff00a988 */ /* 0x0005e20008000a04 */
[----:B------:R-:W-:Y:S02]  /*4840*/  FADD.FTZ R92, R165, R92 ;  /* 0x0000005ca55c7221 */ /* 0x000fe40000010000 */
[----:B------:R-:W-:Y:S02]  /*4850*/  FMUL.FTZ R20, R167, R20 ;  /* 0x00000014a7147220 */ /* 0x000fe40000410000 */
[----:B------:R-:W-:-:S02]  /*4860*/  FMUL.FTZ R165, R111, R158 ;  /* 0x0000009e6fa57220 */ /* 0x000fc40000410000 */
[----:B------:R-:W-:Y:S02]  /*4870*/  FFMA.FTZ R133, R133, R120, R20 ;  /* 0x0000007885857223 */ /* 0x000fe40000010014 */
[C---:B------:R-:W-:Y:S02]  /*4880*/  FMUL.FTZ R20, R111.reuse, R148 ;  /* 0x000000946f147220 */ /* 0x040fe40000410000 */
[C---:B--2---:R-:W-:Y:S02]  /*4890*/  FMUL.FTZ R18, R111.reuse, R146 ;  /* 0x000000926f127220 */ /* 0x044fe40000410000 */
[----:B------:R-:W-:Y:S02]  /*48a0*/  FMUL.FTZ R19, R111, R144 ;  /* 0x000000906f137220 */ /* 0x000fe40000410000 */
[----:B------:R-:W-:Y:S02]  /*48b0*/  FMUL.FTZ R18, R161, R18 ;  /* 0x00000012a1127220 */ /* 0x000fe40000410000 */
[----:B0-----:R-:W-:-:S02]  /*48c0*/  @!P0 FADD.FTZ R177, R177, R180 ;  /* 0x000000b4b1b18221 */ /* 0x001fc40000010000 */
[----:B------:R-:W-:Y:S02]  /*48d0*/  FMUL.FTZ R19, R168, R19 ;  /* 0x00000013a8137220 */ /* 0x000fe40000410000 */
[----:B-1----:R-:W-:Y:S01]  /*48e0*/  @!P0 FADD.FTZ R21, R21, R184 ;  /* 0x000000b815158221 */ /* 0x002fe20000010000 */
[----:B------:R-:W0:Y:S01]  /*48f0*/  SHFL.DOWN PT, R180, R177, 0x2, 0x1f ;  /* 0x08401f00b1b47f89 */ /* 0x000e2200000e0000 */
[----:B------:R-:W-:Y:S01]  /*4900*/  ISETP.GT.AND P0, PT, R28, 0x1d, PT ;  /* 0x0000001d1c00780c */ /* 0x000fe20003f04270 */
[----:B------:R-:W-:Y:S02]  /*4910*/  FFMA.FTZ R139, R139, R146, R18 ;  /* 0x000000928b8b7223 */ /* 0x000fe40000010012 */
[----:B------:R-:W1:Y:S01]  /*4920*/  SHFL.DOWN PT, R184, R21, 0x2, 0x1f ;  /* 0x08401f0015b87f89 */ /* 0x000e6200000e0000 */
[----:B------:R-:W-:Y:S02]  /*4930*/  FFMA.FTZ R144, R121, R144, R19 ;  /* 0x0000009079907223 */ /* 0x000fe40000010013 */
[----:B------:R-:W-:-:S02]  /*4940*/  FMUL.FTZ R18, R111, R140 ;  /* 0x0000008c6f127220 */ /* 0x000fc40000410000 */
[----:B------:R-:W-:Y:S02]  /*4950*/  FMUL.FTZ R19, R111, R124 ;  /* 0x0000007c6f137220 */ /* 0x000fe40000410000 */
[----:B------:R-:W-:Y:S02]  /*4960*/  FMUL.FTZ R18, R157, R18 ;  /* 0x000000129d127220 */ /* 0x000fe40000410000 */
[----:B------:R-:W-:Y:S02]  /*4970*/  FMUL.FTZ R19, R142, R19 ;  /* 0x000000138e137220 */ /* 0x000fe40000410000 */
[----:B------:R-:W-:Y:S02]  /*4980*/  FFMA.FTZ R123, R123, R140, R18 ;  /* 0x0000008c7b7b7223 */ /* 0x000fe40000010012 */
[----:B------:R-:W-:Y:S02]  /*4990*/  FFMA.FTZ R125, R125, R124, R19 ;  /* 0x0000007c7d7d7223 */ /* 0x000fe40000010013 */
        /* <DEDUP_REMOVED lines=13> */
[----:B------:R-:W-:Y:S02]  /*4a70*/  FFMA.FTZ R129, R129, R148, R20 ;  /* 0x0000009481817223 */ /* 0x000fe40000010014 */
[----:B------:R-:W-:Y:S02]  /*4a80*/  FMUL.FTZ R20, R111, R150 ;  /* 0x000000966f147220 */ /* 0x000fe40000410000 */
[----:B------:R-:W-:-:S02]  /*4a90*/  FADD.FTZ R37, R18, R37 ;  /* 0x0000002512257221 */ /* 0x000fc40000010000 */
[----:B------:R-:W-:Y:S02]  /*4aa0*/  FMUL.FTZ R165, R174, R165 ;  /* 0x000000a5aea57220 */ /* 0x000fe40000410000 */
[----:B------:R-:W-:Y:S02]  /*4ab0*/  FMUL.FTZ R19, R132, R19 ;  /* 0x0000001384137220 */ /* 0x000fe40000410000 */
[----:B------:R-:W-:Y:S02]  /*4ac0*/  FMUL.FTZ R18, R111, R116 ;  /* 0x000000746f127220 */ /* 0x000fe40000410000 */
[----:B------:R-:W-:Y:S02]  /*4ad0*/  FMUL.FTZ R20, R175, R20 ;  /* 0x00000014af147220 */ /* 0x000fe40000410000 */
[----:B0-----:R-:W-:Y:S02]  /*4ae0*/  @!P0 FADD.FTZ R177, R177, R180 ;  /* 0x000000b4b1b18221 */ /* 0x001fe40000010000 */
[----:B------:R-:W-:-:S02]  /*4af0*/  FFMA.FTZ R158, R135, R158, R165 ;  /* 0x0000009e879e7223 */ /* 0x000fc400000100a5 */
[----:B-1----:R-:W-:Y:S01]  /*4b00*/  @!P0 FADD.FTZ R21, R21, R184 ;  /* 0x000000b815158221 */ /* 0x002fe20000010000 */
[----:B------:R-:W0:Y:S01]  /*4b10*/  SHFL.DOWN PT, R112, R177, 0x8, 0x1f ;  /* 0x09001f00b1707f89 */ /* 0x000e2200000e0000 */
[----:B------:R-:W-:Y:S01]  /*4b20*/  ISETP.GT.AND P0, PT, R28, 0x17, PT ;  /* 0x000000171c00780c */ /* 0x000fe20003f04270 */
[----:B------:R-:W-:Y:S02]  /*4b30*/  FFMA.FTZ R119, R119, R118, R19 ;  /* 0x0000007677777223 */ /* 0x000fe40000010013 */
[----:B------:R-:W1:Y:S01]  /*4b40*/  SHFL.DOWN PT, R154, R21, 0x8, 0x1f ;  /* 0x09001f00159a7f89 */ /* 0x000e6200000e0000 */
[----:B------:R-:W-:Y:S02]  /*4b50*/  FMUL.FTZ R151, R151, R18 ;  /* 0x0000001297977220 */ /* 0x000fe40000410000 */
[C---:B------:R-:W-:Y:S02]  /*4b60*/  FMUL.FTZ R145, R111.reuse, R160 ;  /* 0x000000a06f917220 */ /* 0x040fe40000410000 */
[----:B------:R-:W-:-:S02]  /*4b70*/  FMUL.FTZ R135, R111, R152 ;  /* 0x000000986f877220 */ /* 0x000fc40000410000 */
[C---:B------:R-:W-:Y:S02]  /*4b80*/  FMUL.FTZ R19, R111.reuse, R114 ;  /* 0x000000726f137220 */ /* 0x040fe40000410000 */
[----:B------:R-:W-:Y:S02]  /*4b90*/  FMUL.FTZ R18, R111, R136 ;  /* 0x000000886f127220 */ /* 0x000fe40000410000 */
[----:B------:R-:W-:Y:S02]  /*4ba0*/  FFMA.FTZ R141, R141, R150, R20 ;  /* 0x000000968d8d7223 */ /* 0x000fe40000010014 */
        /* <DEDUP_REMOVED lines=56> */
.L_x_5839:
[----:B0-----:R-:W-:Y:S05]  /*4f30*/  BSYNC B0 ;  /* 0x0000000000007941 */ /* 0x001fea0003800000 */
.L_x_5838:
        /* <DEDUP_REMOVED lines=21> */
.L_x_5835:
[----:B------:R-:W-:Y:S01]  /*5090*/  BAR.SYNC.DEFER_BLOCKING 0x0 ;  /* 0x0000000000007b1d */ /* 0x000fe20000010000 */
[----:B------:R-:W-:-:S04]  /*50a0*/  SHF.L.U32 R4, R27, 0x1, RZ ;  /* 0x000000011b047819 */ /* 0x000fc800000006ff */
[----:B------:R-:W-:-:S04]  /*50b0*/  LOP3.LUT R4, R4, 0xffffffc0, RZ, 0xc0, !PT ;  /* 0xffffffc004047812 */ /* 0x000fc800078ec0ff */
[----:B------:R-:W-:-:S05]  /*50c0*/  LOP3.LUT R73, R4, 0x1f, R27, 0xf8, !PT ;  /* 0x0000001f04497812 */ /* 0x000fca00078ef81b */
[----:B------:R-:W-:-:S05]  /*50d0*/  IMAD.WIDE R8, R73, 0x10, R2 ;  /* 0x0000001049087825 */ /* 0x000fca00078e0202 */
[----:B------:R-:W2:Y:S04]  /*50e0*/  LDG.E.128 R56, [R8.64] ;  /* 0x0000000608387981 */ /* 0x000ea8000c1e1d00 */
[----:B------:R-:W3:Y:S01]  /*50f0*/  LDG.E.128 R60, [R8.64+0x200] ;  /* 0x00020006083c7981 */ /* 0x000ee2000c1e1d00 */
[----:B------:R-:W-:Y:S02]  /*5100*/  F2FP.BF16.PACK_AB R98, R98, R97 ;  /* 0x000000616262723e */ /* 0x000fe400000010ff */
[----:B------:R-:W-:Y:S02]  /*5110*/  F2FP.BF16.PACK_AB R97, R96, R95 ;  /* 0x0000005f6061723e */ /* 0x000fe400000010ff */
[----:B------:R-:W-:Y:S02]  /*5120*/  F2FP.BF16.PACK_AB R99, R100, R99 ;  /* 0x000000636463723e */ /* 0x000fe400000010ff */
[----:B------:R-:W-:-:S02]  /*5130*/  F2FP.BF16.PACK_AB R96, R94, R93 ;  /* 0x0000005d5e60723e */ /* 0x000fc400000010ff */
[----:B------:R-:W-:Y:S01]  /*5140*/  IADD3 R72, R29, -0x1, RZ ;  /* 0xffffffff1d487810 */ /* 0x000fe20007ffe0ff */
[----:B--2---:R-:W-:Y:S04]  /*5150*/  STS.128 [R28.X16], R56 ;  /* 0x000000381c007388 */ /* 0x004fe8000000cc00 */
[----:B---3--:R0:W-:Y:S01]  /*5160*/  STS.128 [R28.X16+0x200], R60 ;  /* 0x0002003c1c007388 */ /* 0x0081e2000000cc00 */
[----:B------:R-:W-:-:S06]  /*5170*/  NOP ;  /* 0x0000000000007918 */ /* 0x000fcc0000000000 */
[----:B------:R-:W1:Y:S01]  /*5180*/  LDS.128 R4, [R36] ;  /* 0x0000000024047984 */ /* 0x000e620000000c00 */
        /* <DEDUP_REMOVED lines=20> */
[----:B------:R-:W1:Y:S01]  /*52d0*/  LDS.128 R8, [R36+0x10] ;  /* 0x0000100024087984 */ /* 0x000e620000000c00 */
[----:B------:R-:W-:Y:S01]  /*52e0*/  @!P5 FMUL.FTZ R20, R5, -1.4426950216293334961 ;  /* 0xbfb8aa3b0514d820 */ /* 0x000fe20000410000 */
[----:B------:R-:W2:Y:S02]  /*52f0*/  @!P3 MUFU.EX2 R18, R18 ;  /* 0x000000120012b308 */ /* 0x000ea40000000800 */
[----:B------:R-:W-:Y:S01]  /*5300*/  BAR.SYNC.DEFER_BLOCKING 0x0 ;  /* 0x0000000000007b1d */ /* 0x000fe20000010000 */
[----:B0-----:R-:W-:-:S05]  /*5310*/  @!P2 FADD.FTZ R5, R4, 1 ;  /* 0x3f8000000405a421 */ /* 0x001fca0000010000 */
[----:B------:R-:W0:Y:S08]  /*5320*/  @!P4 MUFU.EX2 R19, R19 ;  /* 0x000000130013c308 */ /* 0x000e300000000800 */
[----:B------:R3:W4:Y:S01]  /*5330*/  @!P2 MUFU.RCP R54, R5 ;  /* 0x000000050036a308 */ /* 0x0007220000001000 */
[----:B--2---:R-:W-:-:S07]  /*5340*/  @!P3 FADD.FTZ R4, R18, 1 ;  /* 0x3f8000001204b421 */ /* 0x004fce0000010000 */
[----:B------:R-:W2:Y:S01]  /*5350*/  @!P3 MUFU.RCP R21, R4 ;  /* 0x000000040015b308 */ /* 0x000ea20000001000 */
[----:B---3--:R-:W-:Y:S01]  /*5360*/  PRMT R5, RZ, 0x5410, R6 ;  /* 0x00005410ff057816 */ /* 0x008fe20000000006 */
[----:B0-----:R-:W-:Y:S01]  /*5370*/  @!P4 FADD.FTZ R19, R19, 1 ;  /* 0x3f8000001313c421 */ /* 0x001fe20000010000 */
[----:B------:R-:W-:Y:S03]  /*5380*/  STS.128 [R36], R96 ;  /* 0x0000006024007388 */ /* 0x000fe60000000c00 */
[----:B------:R-:W-:Y:S01]  /*5390*/  FADD.FTZ R53, R5, R24 ;  /* 0x0000001805357221 */ /* 0x000fe20000010000 */
[----:B------:R-:W-:Y:S01]  /*53a0*/  PRMT R5, RZ, 0x7610, R6 ;  /* 0x00007610ff057816 */ /* 0x000fe20000000006 */
[----:B----4-:R-:W-:Y:S01]  /*53b0*/  @!P2 FMUL.FTZ R51, R51, R54 ;  /* 0x000000363333a220 */ /* 0x010fe20000410000 */
[----:B------:R-:W0:Y:S01]  /*53c0*/  @!P4 MUFU.RCP R18, R19 ;  /* 0x000000130012c308 */ /* 0x000e220000001000 */
[----:B------:R3:W-:Y:S01]  /*53d0*/  STS.128 [R36+0x10], R60 ;  /* 0x0000103c24007388 */ /* 0x0007e20000000c00 */
[----:B------:R-:W-:Y:S01]  /*53e0*/  FSETP.GTU.FTZ.AND P6, PT, R53, 20, PT ;  /* 0x41a000003500780b */ /* 0x000fe20003fdc000 */
[----:B------:R-:W-:Y:S01]  /*53f0*/  FADD.FTZ R6, R5, R24 ;  /* 0x0000001805067221 */ /* 0x000fe20000010000 */
[----:B------:R-:W-:-:S02]  /*5400*/  PRMT R5, RZ, 0x5410, R7 ;  /* 0x00005410ff057816 */ /* 0x000fc40000000007 */
[----:B------:R-:W-:Y:S01]  /*5410*/  PRMT R7, RZ, 0x7610, R7 ;  /* 0x00007610ff077816 */ /* 0x000fe20000000007 */
[----:B--2---:R-:W-:Y:S01]  /*5420*/  @!P3 FMUL.FTZ R50, R50, R21 ;  /* 0x000000153232b220 */ /* 0x004fe20000410000 */
[----:B------:R-:W-:Y:S01]  /*5430*/  FSETP.GTU.FTZ.AND P0, PT, R6, 20, PT ;  /* 0x41a000000600780b */ /* 0x000fe20003f1c000 */
[--C-:B------:R-:W-:Y:S01]  /*5440*/  FADD.FTZ R55, R5, R24.reuse ;  /* 0x0000001805377221 */ /* 0x100fe20000010000 */
[----:B------:R-:W2:Y:S04]  /*5450*/  @!P5 MUFU.EX2 R20, R20 ;  /* 0x000000140014d308 */ /* 0x000ea80000000800 */
[----:B------:R-:W-:Y:S01]  /*5460*/  FSETP.GTU.FTZ.AND P1, PT, R55, 20, PT ;  /* 0x41a000003700780b */ /* 0x000fe20003f3c000 */
[----:B------:R-:W-:Y:S02]  /*5470*/  @!P6 FMUL.FTZ R5, R53, -1.4426950216293334961 ;  /* 0xbfb8aa3b3505e820 */ /* 0x000fe40000410000 */
[----:B------:R-:W-:Y:S01]  /*5480*/  FADD.FTZ R53, R7, R24 ;  /* 0x0000001807357221 */ /* 0x000fe20000010000 */
[----:B-1----:R-:W-:Y:S01]  /*5490*/  PRMT R7, RZ, 0x5410, R8 ;  /* 0x00005410ff077816 */ /* 0x002fe20000000008 */
[----:B0-----:R-:W-:-:S02]  /*54a0*/  @!P4 FMUL.FTZ R49, R49, R18 ;  /* 0x000000123131c220 */ /* 0x001fc40000410000 */
[----:B------:R-:W0:Y:S01]  /*54b0*/  @!P6 MUFU.EX2 R5, R5 ;  /* 0x000000050005e308 */ /* 0x000e220000000800 */
[----:B------:R-:W-:Y:S01]  /*54c0*/  FSETP.GTU.FTZ.AND P2, PT, R53, 20, PT ;  /* 0x41a000003500780b */ /* 0x000fe20003f5c000 */
[----:B------:R-:W-:Y:S01]  /*54d0*/  FADD.FTZ R19, R7, R24 ;  /* 0x0000001807137221 */ /* 0x000fe20000010000 */
[----:B------:R-:W-:Y:S01]  /*54e0*/  PRMT R7, RZ, 0x7610, R8 ;  /* 0x00007610ff077816 */ /* 0x000fe20000000008 */
[----:B------:R-:W-:Y:S02]  /*54f0*/  @!P0 FMUL.FTZ R4, R6, -1.4426950216293334961 ;  /* 0xbfb8aa3b06048820 */ /* 0x000fe40000410000 */
[----:B------:R-:W-:Y:S01]  /*5500*/  @!P1 FMUL.FTZ R6, R55, -1.4426950216293334961 ;  /* 0xbfb8aa3b37069820 */ /* 0x000fe20000410000 */
[----:B------:R-:W-:Y:S01]  /*5510*/  FSETP.GTU.FTZ.AND P3, PT, R19, 20, PT ;  /* 0x41a000001300780b */ /* 0x000fe20003f7c000 */
[----:B------:R-:W-:Y:S02]  /*5520*/  FADD.FTZ R21, R7, R24 ;  /* 0x0000001807157221 */ /* 0x000fe40000010000 */
[----:B------:R-:W1:Y:S01]  /*5530*/  @!P0 MUFU.EX2 R4, R4 ;  /* 0x0000000400048308 */ /* 0x000e620000000800 */
[----:B--2---:R-:W-:-:S02]  /*5540*/  @!P5 FADD.FTZ R20, R20, 1 ;  /* 0x3f8000001414d421 */ /* 0x004fc40000010000 */
[----:B------:R-:W-:Y:S01]  /*5550*/  FSETP.GTU.FTZ.AND P4, PT, R21, 20, PT ;  /* 0x41a000001500780b */ /* 0x000fe20003f9c000 */
[----:B------:R-:W-:Y:S02]  /*5560*/  @!P2 FMUL.FTZ R7, R53, -1.4426950216293334961 ;  /* 0xbfb8aa3b3507a820 */ /* 0x000fe40000410000 */
[----:B0-----:R-:W-:Y:S02]  /*5570*/  @!P6 FADD.FTZ R5, R5, 1 ;  /* 0x3f8000000505e421 */ /* 0x001fe40000010000 */
[----:B------:R-:W0:Y:S02]  /*5580*/  @!P1 MUFU.EX2 R6, R6 ;  /* 0x0000000600069308 */ /* 0x000e240000000800 */
[----:B------:R-:W-:-:S06]  /*5590*/  @!P3 FMUL.FTZ R8, R19, -1.4426950216293334961 ;  /* 0xbfb8aa3b1308b820 */ /* 0x000fcc0000410000 */
[----:B------:R-:W2:Y:S01]  /*55a0*/  @!P2 MUFU.EX2 R7, R7 ;  /* 0x000000070007a308 */ /* 0x000ea20000000800 */
[----:B-1----:R-:W-:Y:S02]  /*55b0*/  @!P0 FADD.FTZ R4, R4, 1 ;  /* 0x3f80000004048421 */ /* 0x002fe40000010000 */
[----:B------:R-:W-:-:S05]  /*55c0*/  @!P4 FMUL.FTZ R18, R21, -1.4426950216293334961 ;  /* 0xbfb8aa3b1512c820 */ /* 0x000fca0000410000 */
[----:B------:R-:W1:Y:S01]  /*55d0*/  @!P5 MUFU.RCP R19, R20 ;  /* 0x000000140013d308 */ /* 0x000e620000001000 */
[----:B0-----:R-:W-:-:S07]  /*55e0*/  @!P1 FADD.FTZ R6, R6, 1 ;  /* 0x3f80000006069421 */ /* 0x001fce0000010000 */
[----:B------:R0:W4:Y:S01]  /*55f0*/  @!P6 MUFU.RCP R54, R5 ;  /* 0x000000050036e308 */ /* 0x0001220000001000 */
[----:B--2---:R-:W-:-:S07]  /*5600*/  @!P2 FADD.FTZ R7, R7, 1 ;  /* 0x3f8000000707a421 */ /* 0x004fce0000010000 */
[----:B------:R-:W2:Y:S01]  /*5610*/  @!P3 MUFU.EX2 R8, R8 ;  /* 0x000000080008b308 */ /* 0x000ea20000000800 */
[--C-:B0-----:R-:W-:Y:S01]  /*5620*/  PRMT R5, RZ, 0x5410, R9.reuse ;  /* 0x00005410ff057816 */ /* 0x101fe20000000009 */
[----:B-1----:R-:W-:Y:S01]  /*5630*/  @!P5 FMUL.FTZ R42, R42, R19 ;  /* 0x000000132a2ad220 */ /* 0x002fe20000410000 */
[----:B------:R-:W-:-:S03]  /*5640*/  PRMT R9, RZ, 0x7610, R9 ;  /* 0x00007610ff097816 */ /* 0x000fc60000000009 */
[----:B------:R-:W-:Y:S01]  /*5650*/  FADD.FTZ R55, R5, R24 ;  /* 0x0000001805377221 */ /* 0x000fe20000010000 */
[----:B------:R-:W-:Y:S01]  /*5660*/  PRMT R5, RZ, 0x5410, R10 ;  /* 0x00005410ff057816 */ /* 0x000fe2000000000a */
[----:B------:R-:W0:Y:S01]  /*5670*/  @!P0 MUFU.RCP R21, R4 ;  /* 0x0000000400158308 */ /* 0x000e220000001000 */
[----:B------:R-:W-:Y:S02]  /*5680*/  FADD.FTZ R19, R9, R24 ;  /* 0x0000001809137221 */ /* 0x000fe40000010000 */
[----:B------:R-:W-:Y:S01]  /*5690*/  FSETP.GTU.FTZ.AND P5, PT, R55, 20, PT ;  /* 0x41a000003700780b */ /* 0x000fe20003fbc000 */
[----:B----4-:R-:W-:Y:S02]  /*56a0*/  @!P6 FMUL.FTZ R45, R45, R54 ;  /* 0x000000362d2de220 */ /* 0x010fe40000410000 */
[----:B------:R-:W-:Y:S02]  /*56b0*/  FSETP.GTU.FTZ.AND P6, PT, R19, 20, PT ;  /* 0x41a000001300780b */ /* 0x000fe40003fdc000 */
[----:B------:R1:W4:Y:S01]  /*56c0*/  @!P2 MUFU.RCP R20, R7 ;  /* 0x000000070014a308 */ /* 0x0003220000001000 */
[----:B--2---:R-:W-:-:S07]  /*56d0*/  @!P3 FADD.FTZ R8, R8, 1 ;  /* 0x3f8000000808b421 */ /* 0x004fce0000010000 */
[----:B------:R2:W5:Y:S01]  /*56e0*/  @!P1 MUFU.RCP R53, R6 ;  /* 0x0000000600359308 */ /* 0x0005620000001000 */
[----:B0-----:R-:W-:Y:S01]  /*56f0*/  @!P0 FMUL.FTZ R46, R46, R21 ;  /* 0x000000152e2e8220 */ /* 0x001fe20000410000 */
[--C-:B-1----:R-:W-:Y:S01]  /*5700*/  PRMT R7, RZ, 0x5410, R11.reuse ;  /* 0x00005410ff077816 */ /* 0x102fe2000000000b */
[----:B------:R-:W-:Y:S01]  /*5710*/  @!P5 FMUL.FTZ R4, R55, -1.4426950216293334961 ;  /* 0xbfb8aa3b3704d820 */ /* 0x000fe20000410000 */
[----:B------:R-:W-:Y:S01]  /*5720*/  PRMT R11, RZ, 0x7610, R11 ;  /* 0x00007610ff0b7816 */ /* 0x000fe2000000000b */
[----:B----4-:R-:W-:-:S03]  /*5730*/  @!P2 FMUL.FTZ R47, R47, R20 ;  /* 0x000000142f2fa220 */ /* 0x010fc60000410000 */
[----:B------:R0:W1:Y:S01]  /*5740*/  @!P3 MUFU.RCP R9, R8 ;  /* 0x000000080009b308 */ /* 0x0000620000001000 */
[----:B--2---:R-:W-:Y:S01]  /*5750*/  FADD.FTZ R6, R5, R24 ;  /* 0x0000001805067221 */ /* 0x004fe20000010000 */
[----:B------:R-:W-:Y:S01]  /*5760*/  PRMT R5, RZ, 0x7610, R10 ;  /* 0x00007610ff057816 */ /* 0x000fe2000000000a */
[--C-:B------:R-:W-:Y:S01]  /*5770*/  FADD.FTZ R11, R11, R24.reuse ;  /* 0x000000180b0b7221 */ /* 0x100fe20000010000 */
[----:B------:R-:W-:Y:S02]  /*5780*/  SHF.L.U32 R20, R72, 0x9, RZ ;  /* 0x0000000948147819 */ /* 0x000fe400000006ff */
[----:B------:R-:W-:Y:S01]  /*5790*/  FSETP.GTU.FTZ.AND P0, PT, R6, 20, PT ;  /* 0x41a000000600780b */ /* 0x000fe20003f1c000 */
[----:B------:R-:W-:Y:S01]  /*57a0*/  FADD.FTZ R10, R5, R24 ;  /* 0x00000018050a7221 */ /* 0x000fe20000010000 */
[----:B------:R-:W2:Y:S01]  /*57b0*/  @!P5 MUFU.EX2 R4, R4 ;  /* 0x000000040004d308 */ /* 0x000ea20000000800 */
[----:B------:R-:W-:Y:S01]  /*57c0*/  @!P6 FMUL.FTZ R5, R19, -1.4426950216293334961 ;  /* 0xbfb8aa3b1305e820 */ /* 0x000fe20000410000 */
[----:B------:R-:W-:Y:S01]  /*57d0*/  SHF.R.S32.HI R21, RZ, 0x1f, R20 ;  /* 0x0000001fff157819 */ /* 0x000fe20000011414 */
[----:B0-----:R-:W-:Y:S01]  /*57e0*/  FADD.FTZ R8, R7, R24 ;  /* 0x0000001807087221 */ /* 0x001fe20000010000 */
[----:B------:R-:W-:Y:S01]  /*57f0*/  FSETP.GTU.FTZ.AND P2, PT, R10, 20, PT ;  /* 0x41a000000a00780b */ /* 0x000fe20003f5c000 */
[----:B-----5:R-:W-:-:S03]  /*5800*/  @!P1 FMUL.FTZ R44, R44, R53 ;  /* 0x000000352c2c9220 */ /* 0x020fc60000410000 */
[----:B------:R-:W0:Y:S01]  /*5810*/  @!P6 MUFU.EX2 R5, R5 ;  /* 0x000000050005e308 */ /* 0x000e220000000800 */
[----:B-1----:R-:W-:Y:S01]  /*5820*/  @!P3 FMUL.FTZ R48, R48, R9 ;  /* 0x000000093030b220 */ /* 0x002fe20000410000 */
[----:B------:R-:W-:Y:S01]  /*5830*/  FSETP.GTU.FTZ.AND P1, PT, R8, 20, PT ;  /* 0x41a000000800780b */ /* 0x000fe20003f3c000 */
[----:B------:R-:W-:Y:S01]  /*5840*/  @!P0 FMUL.FTZ R6, R6, -1.4426950216293334961 ;  /* 0xbfb8aa3b06068820 */ /* 0x000fe20000410000 */
[----:B------:R-:W-:-:S04]  /*5850*/  FSETP.GTU.FTZ.AND P3, PT, R11, 20, PT ;  /* 0x41a000000b00780b */ /* 0x000fc80003f7c000 */
[----:B------:R-:W1:Y:S01]  /*5860*/  @!P4 MUFU.EX2 R18, R18 ;  /* 0x000000120012c308 */ /* 0x000e620000000800 */
[----:B------:R-:W-:Y:S02]  /*5870*/  @!P2 FMUL.FTZ R7, R10, -1.4426950216293334961 ;  /* 0xbfb8aa3b0a07a820 */ /* 0x000fe40000410000 */
[----:B--2---:R-:W-:-:S04]  /*5880*/  @!P5 FADD.FTZ R4, R4, 1 ;  /* 0x3f8000000404d421 */ /* 0x004fc80000010000 */
[----:B------:R-:W-:Y:S01]  /*5890*/  @!P1 FMUL.FTZ R8, R8, -1.4426950216293334961 ;  /* 0xbfb8aa3b08089820 */ /* 0x000fe20000410000 */
[----:B------:R-:W2:Y:S01]  /*58a0*/  @!P0 MUFU.EX2 R6, R6 ;  /* 0x0000000600068308 */ /* 0x000ea20000000800 */
[----:B------:R-:W-:Y:S02]  /*58b0*/  @!P3 FMUL.FTZ R9, R11, -1.4426950216293334961 ;  /* 0xbfb8aa3b0b09b820 */ /* 0x000fe40000410000 */
[----:B0-----:R-:W-:-:S05]  /*58c0*/  @!P6 FADD.FTZ R5, R5, 1 ;  /* 0x3f8000000505e421 */ /* 0x001fca0000010000 */
[----:B------:R-:W0:Y:S01]  /*58d0*/  @!P2 MUFU.EX2 R7, R7 ;  /* 0x000000070007a308 */ /* 0x000e220000000800 */
[----:B-1----:R-:W-:-:S07]  /*58e0*/  @!P4 FADD.FTZ R18, R18, 1 ;  /* 0x3f8000001212c421 */ /* 0x002fce0000010000 */
[----:B------:R1:W4:Y:S01]  /*58f0*/  @!P5 MUFU.RCP R64, R4 ;  /* 0x000000040040d308 */ /* 0x0003220000001000 */
[----:B--2---:R-:W-:-:S07]  /*5900*/  @!P0 FADD.FTZ R53, R6, 1 ;  /* 0x3f80000006358421 */ /* 0x004fce0000010000 */
[----:B------:R-:W-:Y:S01]  /*5910*/  @!P1 MUFU.EX2 R55, R8 ;  /* 0x0000000800379308 */ /* 0x000fe20000000800 */
[----:B-1----:R-:W-:Y:S02]  /*5920*/  IMAD R4, R26, c[0x0][0x2d8], RZ ;  /* 0x0000b6001a047a24 */ /* 0x002fe400078e02ff */
[----:B0-----:R-:W-:Y:S02]  /*5930*/  @!P2 FADD.FTZ R54, R7, 1 ;  /* 0x3f8000000736a421 */ /* 0x001fe40000010000 */
[----:B------:R-:W-:-:S03]  /*5940*/  IMAD R65, R25, c[0x0][0x2dc], R4 ;  /* 0x0000b70019417a24 */ /* 0x000fc600078e0204 */
[----:B------:R0:W1:Y:S01]  /*5950*/  @!P3 MUFU.EX2 R56, R9 ;  /* 0x000000090038b308 */ /* 0x0000620000000800 */
[----:B------:R-:W-:-:S06]  /*5960*/  NOP ;  /* 0x0000000000007918 */ /* 0x000fcc0000000000 */
[----:B----4-:R-:W-:Y:S01]  /*5970*/  @!P5 FMUL.FTZ R43, R43, R64 ;  /* 0x000000402b2bd220 */ /* 0x010fe20000410000 */
[----:B------:R2:W4:Y:S01]  /*5980*/  @!P6 MUFU.RCP R57, R5 ;  /* 0x000000050039e308 */ /* 0x0005220000001000 */
[----:B0-----:R-:W-:Y:S07]  /*5990*/  LDS.128 R8, [R28.X16+0x200] ;  /* 0x000200001c087984 */ /* 0x001fee000000cc00 */
[----:B------:R0:W5:Y:S01]  /*59a0*/  @!P4 MUFU.RCP R58, R18 ;  /* 0x00000012003ac308 */ /* 0x0001620000001000 */
[----:B--2---:R-:W2:Y:S01]  /*59b0*/  LDS.128 R4, [R28.X16] ;  /* 0x000000001c047984 */ /* 0x004ea2000000cc00 */
[----:B-1----:R-:W-:-:S06]  /*59c0*/  @!P3 FADD.FTZ R56, R56, 1 ;  /* 0x3f8000003838b421 */ /* 0x002fcc0000010000 */
[----:B------:R1:W3:Y:S01]  /*59d0*/  @!P0 MUFU.RCP R66, R53 ;  /* 0x0000003500428308 */ /* 0x0002e20000001000 */
[----:B0-----:R-:W-:-:S04]  /*59e0*/  IMAD.WIDE.U32 R18, R25, c[0x0][0x2d8], R20 ;  /* 0x0000b60019127a25 */ /* 0x001fc800078e0014 */
[----:B----4-:R-:W-:Y:S01]  /*59f0*/  @!P6 FMUL.FTZ R40, R40, R57 ;  /* 0x000000392828e220 */ /* 0x010fe20000410000 */
[----:B------:R-:W-:Y:S01]  /*5a00*/  IADD3 R19, R19, R65, RZ ;  /* 0x0000004113137210 */ /* 0x000fe20007ffe0ff */
[----:B------:R-:W-:Y:S01]  /*5a10*/  IMAD.WIDE.U32 R20, R25, c[0x0][0x2f8], R20 ;  /* 0x0000be0019147a25 */ /* 0x000fe200078e0014 */
[----:B------:R0:W4:Y:S01]  /*5a20*/  @!P2 MUFU.RCP R59, R54 ;  /* 0x00000036003ba308 */ /* 0x0001220000001000 */
[----:B------:R-:W-:Y:S02]  /*5a30*/  F2FP.BF16.PACK_AB R57, R42, R49 ;  /* 0x000000312a39723e */ /* 0x000fe400000010ff */
[----:B-1----:R-:W-:Y:S02]  /*5a40*/  @!P1 FADD.FTZ R53, R55, 1 ;  /* 0x3f80000037359421 */ /* 0x002fe40000010000 */
[----:B------:R-:W-:Y:S02]  /*5a50*/  IMAD R55, R23, c[0x0][0x2e0], RZ ;  /* 0x0000b80017377a24 */ /* 0x000fe400078e02ff */
[C---:B------:R-:W-:Y:S01]  /*5a60*/  IMAD.WIDE.U32 R18, R0.reuse, c[0x0][0x2e0], R18 ;  /* 0x0000b80000127a25 */ /* 0x040fe200078e0012 */
[----:B------:R-:W1:Y:S03]  /*5a70*/  @!P1 MUFU.RCP R68, R53 ;  /* 0x0000003500449308 */ /* 0x000e660000001000 */
[----:B------:R-:W-:-:S02]  /*5a80*/  IMAD R55, R0, c[0x0][0x2e4], R55 ;  /* 0x0000b90000377a24 */ /* 0x000fc400078e0237 */
[----:B-----5:R-:W-:Y:S01]  /*5a90*/  @!P4 FMUL.FTZ R41, R41, R58 ;  /* 0x0000003a2929c220 */ /* 0x020fe20000410000 */
[----:B0-----:R-:W-:Y:S01]  /*5aa0*/  LEA R54, P4, R18, c[0x0][0x330], 0x1 ;  /* 0x0000cc0012367a11 */ /* 0x001fe200078808ff */
[----:B---3--:R-:W-:Y:S01]  /*5ab0*/  @!P0 FMUL.FTZ R39, R39, R66 ;  /* 0x0000004227278220 */ /* 0x008fe20000410000 */
[----:B------:R-:W-:Y:S01]  /*5ac0*/  IADD3 R19, R19, R55, RZ ;  /* 0x0000003713137210 */ /* 0x000fe20007ffe0ff */
[----:B------:R0:W3:Y:S01]  /*5ad0*/  @!P3 MUFU.RCP R61, R56 ;  /* 0x00000038003db308 */ /* 0x0000e20000001000 */
[----:B----4-:R-:W-:Y:S01]  /*5ae0*/  @!P2 FMUL.FTZ R38, R38, R59 ;  /* 0x0000003b2626a220 */ /* 0x010fe20000410000 */
[----:B------:R-:W-:Y:S02]  /*5af0*/  F2FP.BF16.PACK_AB R59, R47, R44 ;  /* 0x0000002c2f3b723e */ /* 0x000fe400000010ff */
[----:B------:R-:W-:Y:S01]  /*5b00*/  LEA.HI.X R55, R18, c[0x0][0x334], R19, 0x1, P4 ;  /* 0x0000cd0012377a11 */ /* 0x000fe200020f0c13 */
[----:B------:R-:W-:Y:S01]  /*5b10*/  FADD.FTZ R19, R51, R34 ;  /* 0x0000002233137221 */ /* 0x000fe20000010000 */
[----:B------:R-:W-:Y:S01]  /*5b20*/  F2FP.BF16.PACK_AB R58, R46, R45 ;  /* 0x0000002d2e3a723e */ /* 0x000fe200000010ff */
[----:B-1----:R-:W-:Y:S01]  /*5b30*/  @!P1 FMUL.FTZ R37, R37, R68 ;  /* 0x0000004425259220 */ /* 0x002fe20000410000 */
[----:B------:R-:W-:Y:S01]  /*5b40*/  F2FP.BF16.PACK_AB R62, R38, R39 ;  /* 0x00000027263e723e */ /* 0x000fe200000010ff */
[----:B------:R-:W-:Y:S01]  /*5b50*/  FADD.FTZ R34, R19, R50 ;  /* 0x0000003213227221 */ /* 0x000fe20000010000 */
[----:B0-----:R-:W-:Y:S01]  /*5b60*/  F2FP.BF16.PACK_AB R56, R50, R51 ;  /* 0x000000333238723e */ /* 0x001fe200000010ff */
[----:B------:R-:W-:Y:S01]  /*5b70*/  IMAD.WIDE R18, R73, 0x10, R54 ;  /* 0x0000001049127825 */ /* 0x000fe200078e0236 */
[----:B------:R-:W-:-:S02]  /*5b80*/  F2FP.BF16.PACK_AB R60, R41, R48 ;  /* 0x00000030293c723e */ /* 0x000fc400000010ff */
[----:B------:R-:W-:Y:S01]  /*5b90*/  IADD3 R32, P2, R32, -0x400, RZ ;  /* 0xfffffc0020207810 */ /* 0x000fe20007f5e0ff */
[----:B------:R-:W-:Y:S01]  /*5ba0*/  FADD.FTZ R49, R34, R49 ;  /* 0x0000003122317221 */ /* 0x000fe20000010000 */
[----:B--2---:R0:W-:Y:S01]  /*5bb0*/  STG.E.128 [R18.64], R4 ;  /* 0x0000000412007986 */ /* 0x0041e2000c101d06 */
[----:B---3--:R-:W-:Y:S01]  /*5bc0*/  @!P3 FMUL.FTZ R52, R52, R61 ;  /* 0x0000003d3434b220 */ /* 0x008fe20000410000 */
[----:B------:R-:W-:Y:S01]  /*5bd0*/  F2FP.BF16.PACK_AB R61, R40, R43 ;  /* 0x0000002b283d723e */ /* 0x000fe200000010ff */
[----:B------:R-:W-:Y:S01]  /*5be0*/  IMAD R34, R26, c[0x0][0x2f8], RZ ;  /* 0x0000be001a227a24 */ /* 0x000fe200078e02ff */
[----:B------:R-:W-:Y:S01]  /*5bf0*/  STG.E.128 [R18.64+0x200], R8 ;  /* 0x0002000812007986 */ /* 0x000fe2000c101d06 */
[----:B------:R-:W-:Y:S01]  /*5c00*/  FADD.FTZ R42, R49, R42 ;  /* 0x0000002a312a7221 */ /* 0x000fe20000010000 */
[----:B------:R-:W-:Y:S02]  /*5c10*/  F2FP.BF16.PACK_AB R63, R52, R37 ;  /* 0x00000025343f723e */ /* 0x000fe400000010ff */
[----:B------:R-:W-:Y:S01]  /*5c20*/  BAR.SYNC.DEFER_BLOCKING 0x0 ;  /* 0x0000000000007b1d */ /* 0x000fe20000010000 */
[----:B------:R-:W-:Y:S01]  /*5c30*/  FADD.FTZ R45, R42, R45 ;  /* 0x0000002d2a2d7221 */ /* 0x000fe20000010000 */
[----:B------:R-:W-:-:S02]  /*5c40*/  IADD3 R30, P3, R30, -0x400, RZ ;  /* 0xfffffc001e1e7810 */ /* 0x000fc40007f7e0ff */
[----:B------:R-:W-:Y:S01]  /*5c50*/  IADD3.X R33, R33, -0x1, RZ, P2, !PT ;  /* 0xffffffff21217810 */ /* 0x000fe200017fe4ff */
[----:B------:R-:W-:Y:S01]  /*5c60*/  FADD.FTZ R45, R45, R46 ;  /* 0x0000002e2d2d7221 */ /* 0x000fe20000010000 */
[----:B------:R-:W-:-:S03]  /*5c70*/  IADD3.X R31, R31, -0x1, RZ, P3, !PT ;  /* 0xffffffff1f1f7810 */ /* 0x000fc60001ffe4ff */
[----:B------:R-:W-:Y:S02]  /*5c80*/  FADD.FTZ R44, R45, R44 ;  /* 0x0000002c2d2c7221 */ /* 0x000fe40000010000 */
[----:B0-----:R-:W-:Y:S02]  /*5c90*/  IMAD R5, R25, c[0x0][0x2fc], R34 ;  /* 0x0000bf0019057a24 */ /* 0x001fe400078e0222 */
[----:B------:R-:W-:-:S03]  /*5ca0*/  FADD.FTZ R47, R44, R47 ;  /* 0x0000002f2c2f7221 */ /* 0x000fc60000010000 */
[----:B------:R-:W-:Y:S01]  /*5cb0*/  IADD3 R21, R21, R5, RZ ;  /* 0x0000000515157210 */ /* 0x000fe20007ffe0ff */
[----:B------:R-:W-:Y:S02]  /*5cc0*/  IMAD R5, R23, c[0x0][0x300], RZ ;  /* 0x0000c00017057a24 */ /* 0x000fe400078e02ff */
[----:B------:R-:W-:Y:S02]  /*5cd0*/  FADD.FTZ R48, R47, R48 ;  /* 0x000000302f307221 */ /* 0x000fe40000010000 */
[C---:B------:R-:W-:Y:S02]  /*5ce0*/  IMAD R7, R0.reuse, c[0x0][0x304], R5 ;  /* 0x0000c10000077a24 */ /* 0x040fe400078e0205 */
[----:B------:R-:W-:Y:S01]  /*5cf0*/  IMAD.WIDE.U32 R4, R0, c[0x0][0x300], R20 ;  /* 0x0000c00000047a25 */ /* 0x000fe200078e0014 */
[----:B------:R-:W-:Y:S03]  /*5d00*/  STS.128 [R36], R56 ;  /* 0x0000003824007388 */ /* 0x000fe60000000c00 */
[----:B------:R-:W-:Y:S01]  /*5d10*/  FADD.FTZ R48, R48, R41 ;  /* 0x0000002930307221 */ /* 0x000fe20000010000 */
[----:B------:R-:W-:Y:S01]  /*5d20*/  STS.128 [R36+0x10], R60 ;  /* 0x0000103c24007388 */ /* 0x000fe20000000c00 */
        /* <DEDUP_REMOVED lines=11> */
[----:B------:R-:W-:Y:S01]  /*5de0*/  IMAD.WIDE R4, R73, 0x10, R6 ;  /* 0x0000001049047825 */ /* 0x000fe200078e0206 */
[----:B------:R-:W-:-:S03]  /*5df0*/  IADD3 R6, P1, R2, -0x400, RZ ;  /* 0xfffffc0002067810 */ /* 0x000fc60007f3e0ff */
[----:B------:R-:W-:Y:S01]  /*5e00*/  FADD.FTZ R38, R39, R38 ;  /* 0x0000002627267221 */ /* 0x000fe20000010000 */
[----:B------:R-:W-:-:S03]  /*5e10*/  IADD3.X R7, R3, -0x1, RZ, P1, !PT ;  /* 0xffffffff03077810 */ /* 0x000fc60000ffe4ff */
[----:B------:R-:W-:-:S04]  /*5e20*/  FADD.FTZ R37, R38, R37 ;  /* 0x0000002526257221 */ /* 0x000fc80000010000 */
[----:B------:R-:W-:Y:S01]  /*5e30*/  FADD.FTZ R34, R37, R52 ;  /* 0x0000003425227221 */ /* 0x000fe20000010000 */
[----:B0-----:R0:W-:Y:S04]  /*5e40*/  STG.E.128 [R4.64], R64 ;  /* 0x0000004004007986 */ /* 0x0011e8000c101d06 */
[----:B-1----:R0:W-:Y:S01]  /*5e50*/  STG.E.128 [R4.64+0x200], R68 ;  /* 0x0002004404007986 */ /* 0x0021e2000c101d06 */
[----:B------:R-:W-:Y:S01]  /*5e60*/  @!P0 CALL.REL.NOINC `(.L_x_5802) ;  /* 0x0000001000008944 */ /* 0x000fe20003c00000 */
[----:B------:R-:W-:Y:S05]  /*5e70*/  BRA `(.L_x_5841) ;  /* 0xffffa69000007947 */ /* 0x000fea000383ffff */
.L_x_5802:
[----:B------:R-:W-:Y:S02]  /*5e80*/  ISETP.NE.U32.AND P0, PT, RZ, c[0x0][0x328], PT ;  /* 0x0000ca00ff007a0c */ /* 0x000fe40003f05070 */
[----:B------:R-:W-:Y:S02]  /*5e90*/  ISETP.NE.U32.AND P2, PT, RZ, c[0x0][0x348], PT ;  /* 0x0000d200ff007a0c */ /* 0x000fe40003f45070 */
[----:B------:R-:W-:-:S02]  /*5ea0*/  ISETP.NE.AND.EX P1, PT, RZ, c[0x0][0x32c], PT, P0 ;  /* 0x0000cb00ff007a0c */ /* 0x000fc40003f25300 */
[----:B------:R-:W-:-:S11]  /*5eb0*/  ISETP.NE.AND.EX P0, PT, RZ, c[0x0][0x34c], PT, P2 ;  /* 0x0000d300ff007a0c */ /* 0x000fd60003f05320 */
[----:B------:R-:W-:Y:S05]  /*5ec0*/  @!P1 BRA `(.L_x_5842) ;  /* 0x0000014000009947 */ /* 0x000fea0003800000 */
[----:B------:R-:W1:Y:S01]  /*5ed0*/  SHFL.DOWN P1, R2, R35, 0x1, 0x1f ;  /* 0x08201f0023027f89 */ /* 0x000e620000020000 */
[----:B------:R-:W-:Y:S03]  /*5ee0*/  BSSY B0, `(.L_x_5842) ;  /* 0x0000012000007945 */ /* 0x000fe60003800000 */
[----:B------:R-:W2:Y:S01]  /*5ef0*/  S2R R7, SR_LANEID ;  /* 0x0000000000077919 */ /* 0x000ea20000000000 */
[----:B-1----:R-:W-:Y:S01]  /*5f00*/  @P1 FADD R2, R2, R35 ;  /* 0x0000002302021221 */ /* 0x002fe20000000000 */
[----:B--2---:R-:W-:-:S04]  /*5f10*/  ISETP.NE.AND P2, PT, R7, RZ, PT ;  /* 0x000000ff0700720c */ /* 0x004fc80003f45270 */
[----:B------:R-:W1:Y:S04]  /*5f20*/  SHFL.DOWN P1, R3, R2, 0x2, 0x1f ;  /* 0x08401f0002037f89 */ /* 0x000e680000020000 */
[----:B------:R-:W2:Y:S01]  /*5f30*/  S2R R7, SR_TID.X ;  /* 0x0000000000077919 */ /* 0x000ea20000002100 */
[----:B-1----:R-:W-:-:S05]  /*5f40*/  @P1 FADD R3, R2, R3 ;  /* 0x0000000302031221 */ /* 0x002fca0000000000 */
[----:B0-----:R-:W0:Y:S02]  /*5f50*/  SHFL.DOWN P1, R4, R3, 0x4, 0x1f ;  /* 0x08801f0003047f89 */ /* 0x001e240000020000 */
        /* <DEDUP_REMOVED lines=10> */
.L_x_5843:
[----:B0-----:R-:W-:Y:S05]  /*6000*/  BSYNC B0 ;  /* 0x0000000000007941 */ /* 0x001fea0003800000 */
.L_x_5842:
        /* <DEDUP_REMOVED lines=8> */
[----:B------:R-:W1:Y:S02]  /*6090*/  SHFL.DOWN P0, R2, R3, 0x2, 0x1f ;  /* 0x08401f0003027f89 */ /* 0x000e640000000000 */
[----:B-1----:R-:W-:-:S05]  /*60a0*/  @P0 FADD R2, R3, R2 ;  /* 0x0000000203020221 */ /* 0x002fca0000000000 */
[----:B0-----:R-:W0:Y:S02]  /*60b0*/  SHFL.DOWN P0, R5, R2, 0x4, 0x1f ;  /* 0x08801f0002057f89 */ /* 0x001e240000000000 */
        /* <DEDUP_REMOVED lines=10> */
[----:B------:R-:W-:Y:S01]  /*6160*/  HFMA2.MMA R21, -RZ, RZ, 0, 0 ;  /* 0x00000000ff157435 */ /* 0x000fe200000001ff */
[----:B------:R-:W-:Y:S05]  /*6170*/  BRA `(.L_x_5846) ;  /* 0x0000001000007947 */ /* 0x000fea0003800000 */
.L_x_5845:
[----:B------:R-:W1:Y:S02]  /*6180*/  S2R R21, SR_TID.X ;  /* 0x0000000000157919 */ /* 0x000e640000002100 */
.L_x_5846:
[----:B0-----:R-:W-:Y:S05]  /*6190*/  BSYNC B0 ;  /* 0x0000000000007941 */ /* 0x001fea0003800000 */
.L_x_5844:
        /* <DEDUP_REMOVED lines=22> */
.L_x_5847:
        /* <DEDUP_REMOVED lines=55> */
.L_x_5848:
        /* <DEDUP_REMOVED lines=9> */
.L_x_9086:


//--------------------- .text._Z25selective_scan_bwd_kernelI32Selective_Scan_bwd_kernel_traitsILi32ELi16ELb1ELb0ELb0ELb1ELb1EN3c108BFloat16EfEEv12SSMParamsBwd --------------------------
	.section	.text._Z25selective_scan_bwd_kernelI32Selective_Scan_bwd_kernel_traitsILi32ELi16ELb1ELb0ELb0ELb1ELb1EN3c108BFloat16EfEEv12SSMParamsBwd,"ax",@progbits
	.sectioninfo	@"SHI_REGISTERS=206"
	.align	128
        .global         _Z25selective_scan_bwd_kernelI32Selective_Scan_bwd_kernel_traitsILi32ELi16ELb1ELb0ELb0ELb1ELb1EN3c108BFloat16EfEEv12SSMParamsBwd
        .type           _Z25selective_scan_bwd_kernelI32Selective_Scan_bwd_kernel_traitsILi32ELi16ELb1ELb0ELb0ELb1ELb1EN3c108BFloat16EfEEv12SSMParamsBwd,@function
        .size           _Z25selective_scan_bwd_kernelI32Selective_Scan_bwd_kernel_traitsILi32ELi16ELb1ELb0ELb0ELb1ELb1EN3c108BFloat16EfEEv12SSMParamsBwd,(.L_x_9087 - _Z25selective_scan_bwd_kernelI32Selective_Scan_bwd_kernel_traitsILi32ELi16ELb1ELb0ELb0ELb1ELb1EN3c108BFloat16EfEEv12SSMParamsBwd)
        .other          _Z25selective_scan_bwd_kernelI32Selective_Scan_bwd_kernel_traitsILi32ELi16ELb1ELb0ELb0ELb1ELb1EN3c108BFloat16EfEEv12SSMParamsBwd,@"STO_CUDA_ENTRY STV_DEFAULT"
_Z25selective_scan_bwd_kernelI32Selective_Scan_bwd_kernel_traitsILi32ELi16ELb1ELb0ELb0ELb1ELb1EN3c108BFloat16EfEEv12SSMParamsBwd:
.text._Z25selective_scan_bwd_kernelI32Selective_Scan_bwd_kernel_traitsILi32ELi16ELb1ELb0ELb0ELb1ELb1EN3c108BFloat16EfEEv12SSMParamsBwd:
        /* <DEDUP_REMOVED lines=85> */
.L_x_5889:
[----:B------:R-:W-:Y:S01]  /*0550*/  BAR.SYNC.DEFER_BLOCKING 0x0 ;  /* 0x0000000000007b1d */ /* 0x000fe20000010000 */
[----:B------:R-:W-:-:S05]  /*0560*/  IMAD.WIDE R12, R91, 0x10, R48 ;  /* 0x000000105b0c7825 */ /* 0x000fca00078e0230 */
[----:B------:R-:W2:Y:S04]  /*0570*/  LDG.E.128 R20, [R12.64] ;  /* 0x000000060c147981 */ /* 0x000ea8000c1e1d00 */
[----:B------:R-:W3:Y:S01]  /*0580*/  LDG.E.128 R24, [R12.64+0x200] ;  /* 0x000200060c187981 */ /* 0x000ee2000c1e1d00 */
[----:B------:R-:W-:Y:S01]  /*0590*/  SHF.L.U32 R44, R50, 0x5, RZ ;  /* 0x00000005322c7819 */ /* 0x000fe200000006ff */
[----:B------:R-:W-:Y:S02]  /*05a0*/  IMAD.WIDE R16, R91, 0x10, R32 ;  /* 0x000000105b107825 */ /* 0x000fe400078e0220 */
[----:B--2---:R-:W-:Y:S04]  /*05b0*/  STS.128 [R50.X16], R20 ;  /* 0x0000001432007388 */ /* 0x004fe8000000cc00 */
[----:B---3--:R-:W-:Y:S01]  /*05c0*/  STS.128 [R50.X16+0x200], R24 ;  /* 0x0002001832007388 */ /* 0x008fe2000000cc00 */
[----:B------:R-:W-:-:S06]  /*05d0*/  NOP ;  /* 0x0000000000007918 */ /* 0x000fcc0000000000 */
[----:B------:R-:W-:Y:S04]  /*05e0*/  LDS.128 R8, [R44] ;  /* 0x000000002c087984 */ /* 0x000fe80000000c00 */
[----:B0-----:R-:W-:Y:S04]  /*05f0*/  LDS.128 R4, [R44+0x10] ;  /* 0x000010002c047984 */ /* 0x001fe80000000c00 */
[----:B------:R-:W-:Y:S06]  /*0600*/  BAR.SYNC.DEFER_BLOCKING 0x0 ;  /* 0x0000000000007b1d */ /* 0x000fec0000010000 */
[----:B------:R-:W2:Y:S04]  /*0610*/  LDG.E.128 R36, [R16.64] ;  /* 0x0000000610247981 */ /* 0x000ea8000c1e1d00 */
[----:B------:R-:W3:Y:S01]  /*0620*/  LDG.E.128 R40, [R16.64+0x200] ;  /* 0x0002000610287981 */ /* 0x000ee2000c1e1d00 */
[----:B------:R-:W-:-:S03]  /*0630*/  IMAD.WIDE R18, R91, 0x10, R46 ;  /* 0x000000105b127825 */ /* 0x000fc600078e022e */
[----:B--2---:R-:W-:Y:S04]  /*0640*/  STS.128 [R50.X16], R36 ;  /* 0x0000002432007388 */ /* 0x004fe8000000cc00 */
[----:B---3--:R-:W-:Y:S01]  /*0650*/  STS.128 [R50.X16+0x200], R40 ;  /* 0x0002002832007388 */ /* 0x008fe2000000cc00 */
[----:B------:R-:W-:-:S06]  /*0660*/  NOP ;  /* 0x0000000000007918 */ /* 0x000fcc0000000000 */
[----:B------:R-:W0:Y:S04]  /*0670*/  LDS.128 R24, [R44] ;  /* 0x000000002c187984 */ /* 0x000e280000000c00 */
[----:B------:R1:W2:Y:S04]  /*0680*/  LDS.128 R12, [R44+0x10] ;  /* 0x000010002c0c7984 */ /* 0x0002a80000000c00 */
        /* <DEDUP_REMOVED lines=9> */
[----:B------:R-:W-:Y:S01]  /*0720*/  PRMT R41, RZ, 0x5410, R25 ;  /* 0x00005410ff297816 */ /* 0x000fe20000000019 */
        /* <DEDUP_REMOVED lines=15> */
[C---:B------:R-:W-:Y:S01]  /*0820*/  LEA R20, P0, R22.reuse, c[0x0][0x268], 0x1 ;  /* 0x00009a0016147a11 */ /* 0x040fe200078008ff */
[--C-:B------:R-:W-:Y:S02]  /*0830*/  FADD.FTZ R40, R25, R54.reuse ;  /* 0x0000003619287221 */ /* 0x100fe40000010000 */
        /* <DEDUP_REMOVED lines=10> */
[----:B------:R-:W-:Y:S02]  /*08e0*/  FSETP.GTU.FTZ.AND P3, PT, R42, 20, PT ;  /* 0x41a000002a00780b */ /* 0x000fe40003f7c000 */
[----:B------:R-:W-:Y:S01]  /*08f0*/  FSETP.GTU.FTZ.AND P1, PT, R37, 20, PT ;  /* 0x41a000002500780b */ /* 0x000fe20003f3c000 */
[----:B---3--:R1:W-:Y:S04]  /*0900*/  STS.128 [R50.X16], R60 ;  /* 0x0000003c32007388 */ /* 0x0083e8000000cc00 */
[----:B----4-:R1:W-:Y:S01]  /*0910*/  STS.128 [R50.X16+0x200], R72 ;  /* 0x0002004832007388 */ /* 0x0103e2000000cc00 */
        /* <DEDUP_REMOVED lines=35> */
.L_x_5851:
[----:B--2---:R-:W-:Y:S05]  /*0b50*/  BSYNC B0 ;  /* 0x0000000000007941 */ /* 0x004fea0003800000 */
.L_x_5850:
        /* <DEDUP_REMOVED lines=36> */
.L_x_5853:
[----:B------:R-:W-:Y:S05]  /*0da0*/  BSYNC B0 ;  /* 0x0000000000007941 */ /* 0x000fea0003800000 */
.L_x_5852:
        /* <DEDUP_REMOVED lines=36> */
.L_x_5855:
[----:B------:R-:W-:Y:S05]  /*0ff0*/  BSYNC B0 ;  /* 0x0000000000007941 */ /* 0x000fea0003800000 */
.L_x_5854:
        /* <DEDUP_REMOVED lines=36> */
.L_x_5857:
[----:B------:R-:W-:Y:S05]  /*1240*/  BSYNC B0 ;  /* 0x0000000000007941 */ /* 0x000fea0003800000 */
.L_x_5856:
        /* <DEDUP_REMOVED lines=36> */
.L_x_5859:
[----:B------:R-:W-:Y:S05]  /*1490*/  BSYNC B0 ;  /* 0x0000000000007941 */ /* 0x000fea0003800000 */
.L_x_5858:
        /* <DEDUP_REMOVED lines=36> */
.L_x_5861:
[----:B------:R-:W-:Y:S05]  /*16e0*/  BSYNC B0 ;  /* 0x0000000000007941 */ /* 0x000fea0003800000 */
.L_x_5860:
        /* <DEDUP_REMOVED lines=36> */
.L_x_5863:
[----:B------:R-:W-:Y:S05]  /*1930*/  BSYNC B0 ;  /* 0x0000000000007941 */ /* 0x000fea0003800000 */
.L_x_5862:
        /* <DEDUP_REMOVED lines=36> */
.L_x_5865:
[----:B------:R-:W-:Y:S05]  /*1b80*/  BSYNC B0 ;  /* 0x0000000000007941 */ /* 0x000fea0003800000 */
.L_x_5864:
        /* <DEDUP_REMOVED lines=36> */
.L_x_5867:
[----:B------:R-:W-:Y:S05]  /*1dd0*/  BSYNC B0 ;  /* 0x0000000000007941 */ /* 0x000fea0003800000 */
.L_x_5866:
        /* <DEDUP_REMOVED lines=35> */
.L_x_5869:
[----:B------:R-:W-:Y:S05]  /*2010*/  BSYNC B0 ;  /* 0x0000000000007941 */ /* 0x000fea0003800000 */
.L_x_5868:
        /* <DEDUP_REMOVED lines=33> */
.L_x_5871:
[----:B------:R-:W-:Y:S05]  /*2230*/  BSYNC B0 ;  /* 0x0000000000007941 */ /* 0x000fea0003800000 */
.L_x_5870:
        /* <DEDUP_REMOVED lines=33> */
.L_x_5873:
[----:B------:R-:W-:Y:S05]  /*2450*/  BSYNC B0 ;  /* 0x0000000000007941 */ /* 0x000fea0003800000 */
.L_x_5872:
        /* <DEDUP_REMOVED lines=33> */
.L_x_5875:
[----:B------:R-:W-:Y:S05]  /*2670*/  BSYNC B0 ;  /* 0x0000000000007941 */ /* 0x000fea0003800000 */
.L_x_5874:
        /* <DEDUP_REMOVED lines=33> */
.L_x_5877:
[----:B------:R-:W-:Y:S05]  /*2890*/  BSYNC B0 ;  /* 0x0000000000007941 */ /* 0x000fea0003800000 */
.L_x_5876:
        /* <DEDUP_REMOVED lines=33> */
.L_x_5879:
[----:B------:R-:W-:Y:S05]  /*2ab0*/  BSYNC B0 ;  /* 0x0000000000007941 */ /* 0x000fea0003800000 */
.L_x_5878:
        /* <DEDUP_REMOVED lines=33> */
.L_x_5881:
[----:B------:R-:W-:Y:S05]  /*2cd0*/  BSYNC B0 ;  /* 0x0000000000007941 */ /* 0x000fea0003800000 */
.L_x_5880:
        /* <DEDUP_REMOVED lines=17> */
[----:B------:R-:W2:Y:S04]  /*2df0*/  LDS.128 R72, [R44] ;  /* 0x000000002c487984 */ /* 0x000ea80000000c00 */
[----:B------:R-:W4:Y:S04]  /*2e00*/  LDS.128 R12, [R44+0x10] ;  /* 0x000010002c0c7984 */ /* 0x000f280000000c00 */
[----:B------:R-:W-:Y:S06]  /*2e10*/  BAR.SYNC.DEFER_BLOCKING 0x0 ;  /* 0x0000000000007b1d */ /* 0x000fec0000010000 */
[----:B---3--:R5:W3:Y:S04]  /*2e20*/  LDG.E.128 R20, [R76.64] ;  /* 0x000000064c147981 */ /* 0x008ae8000c1e1d00 */
[----:B------:R5:W3:Y:S01]  /*2e30*/  LDG.E.128 R24, [R76.64+0x200] ;  /* 0x000200064c187981 */ /* 0x000ae2000c1e1d00 */
[----:B0-----:R-:W-:Y:S01]  /*2e40*/  PRMT R104, RZ, 0x5410, R68 ;  /* 0x00005410ff687816 */ /* 0x001fe20000000044 */
[----:B-1----:R-:W-:Y:S01]  /*2e50*/  IMAD R86, R53, c[0x0][0x2e8], RZ ;  /* 0x0000ba0035567a24 */ /* 0x002fe200078e02ff */
[----:B------:R-:W-:-:S02]  /*2e60*/  PRMT R112, RZ, 0x5410, R70 ;  /* 0x00005410ff707816 */ /* 0x000fc40000000046 */
[----:B--2---:R-:W-:Y:S01]  /*2e70*/  PRMT R67, RZ, 0x5410, R72 ;  /* 0x00005410ff437816 */ /* 0x004fe20000000048 */
[C---:B------:R-:W-:Y:S01]  /*2e80*/  IMAD R85, R55.reuse, c[0x0][0x2ec], R86 ;  /* 0x0000bb0037557a24 */ /* 0x040fe200078e0256 */
[----:B------:R-:W-:Y:S01]  /*2e90*/  PRMT R92, RZ, 0x7610, R72 ;  /* 0x00007610ff5c7816 */ /* 0x000fe20000000048 */
[----:B------:R-:W-:Y:S01]  /*2ea0*/  IMAD.WIDE.U32 R86, R55, c[0x0][0x2e8], R34 ;  /* 0x0000ba0037567a25 */ /* 0x000fe200078e0022 */
[----:B------:R-:W-:Y:S02]  /*2eb0*/  PRMT R100, RZ, 0x5410, R75 ;  /* 0x00005410ff647816 */ /* 0x000fe4000000004b */
[--C-:B-----5:R-:W-:Y:S01]  /*2ec0*/  PRMT R77, RZ, 0x5410, R73.reuse ;  /* 0x00005410ff4d7816 */ /* 0x120fe20000000049 */
[----:B------:R-:W-:Y:S01]  /*2ed0*/  FMUL.FTZ R78, R67, -1.4426950216293334961 ;  /* 0xbfb8aa3b434e7820 */ /* 0x000fe20000410000 */
[--C-:B------:R-:W-:Y:S01]  /*2ee0*/  PRMT R96, RZ, 0x5410, R74.reuse ;  /* 0x00005410ff607816 */ /* 0x100fe2000000004a */
[----:B------:R-:W-:Y:S01]  /*2ef0*/  FMUL.FTZ R72, R92, -1.4426950216293334961 ;  /* 0xbfb8aa3b5c487820 */ /* 0x000fe20000410000 */
[----:B------:R-:W-:Y:S01]  /*2f00*/  PRMT R98, RZ, 0x7610, R74 ;  /* 0x00007610ff627816 */ /* 0x000fe2000000004a */
[----:B------:R0:W1:Y:S01]  /*2f10*/  MUFU.EX2 R79, R78 ;  /* 0x0000004e004f7308 */ /* 0x0000620000000800 */
[----:B------:R-:W-:Y:S01]  /*2f20*/  FMUL.FTZ R74, R100, -1.4426950216293334961 ;  /* 0xbfb8aa3b644a7820 */ /* 0x000fe20000410000 */
[----:B------:R-:W-:Y:S01]  /*2f30*/  PRMT R73, RZ, 0x7610, R73 ;  /* 0x00007610ff497816 */ /* 0x000fe20000000049 */
[----:B------:R-:W-:Y:S01]  /*2f40*/  FMUL.FTZ R80, R77, -1.4426950216293334961 ;  /* 0xbfb8aa3b4d507820 */ /* 0x000fe20000410000 */
[----:B----4-:R-:W-:-:S02]  /*2f50*/  PRMT R82, RZ, 0x7610, R12 ;  /* 0x00007610ff527816 */ /* 0x010fc4000000000c */
[----:B------:R-:W-:Y:S01]  /*2f60*/  PRMT R102, RZ, 0x7610, R75 ;  /* 0x00007610ff667816 */ /* 0x000fe2000000004b */
[----:B------:R-:W-:Y:S01]  /*2f70*/  FMUL.FTZ R76, R73, -1.4426950216293334961 ;  /* 0xbfb8aa3b494c7820 */ /* 0x000fe20000410000 */
[----:B------:R2:W4:Y:S01]  /*2f80*/  MUFU.EX2 R81, R72 ;  /* 0x0000004800517308 */ /* 0x0005220000000800 */
[----:B0-----:R-:W-:Y:S01]  /*2f90*/  FMUL.FTZ R78, R96, -1.4426950216293334961 ;  /* 0xbfb8aa3b604e7820 */ /* 0x001fe20000410000 */
[----:B------:R-:W-:Y:S01]  /*2fa0*/  PRMT R113, RZ, 0x7610, R70 ;  /* 0x00007610ff717816 */ /* 0x000fe20000000046 */
[----:B------:R-:W-:Y:S01]  /*2fb0*/  FMUL.FTZ R75, R102, -1.4426950216293334961 ;  /* 0xbfb8aa3b664b7820 */ /* 0x000fe20000410000 */
[--C-:B------:R-:W-:Y:S02]  /*2fc0*/  PRMT R114, RZ, 0x5410, R71.reuse ;  /* 0x00005410ff727816 */ /* 0x100fe40000000047 */
[----:B------:R-:W-:Y:S02]  /*2fd0*/  PRMT R115, RZ, 0x7610, R71 ;  /* 0x00007610ff737816 */ /* 0x000fe40000000047 */
[----:B------:R0:W5:Y:S01]  /*2fe0*/  MUFU.EX2 R101, R74 ;  /* 0x0000004a00657308 */ /* 0x0001620000000800 */
[----:B--2---:R-:W-:Y:S01]  /*2ff0*/  FMUL.FTZ R72, R98, -1.4426950216293334961 ;  /* 0xbfb8aa3b62487820 */ /* 0x004fe20000410000 */
[----:B------:R-:W-:Y:S01]  /*3000*/  PRMT R106, RZ, 0x7610, R68 ;  /* 0x00007610ff6a7816 */ /* 0x000fe20000000044 */
[----:B-1----:R-:W-:Y:S01]  /*3010*/  FADD.FTZ R79, R79, 1 ;  /* 0x3f8000004f4f7421 */ /* 0x002fe20000010000 */
[----:B------:R-:W-:-:S02]  /*3020*/  PRMT R108, RZ, 0x5410, R69 ;  /* 0x00005410ff6c7816 */ /* 0x000fc40000000045 */
[----:B------:R-:W-:Y:S02]  /*3030*/  PRMT R110, RZ, 0x7610, R69 ;  /* 0x00007610ff6e7816 */ /* 0x000fe40000000045 */
[----:B------:R1:W-:Y:S01]  /*3040*/  MUFU.EX2 R84, R80 ;  /* 0x0000005000547308 */ /* 0x0003e20000000800 */
[----:B0-----:R-:W-:Y:S01]  /*3050*/  PRMT R74, RZ, 0x5410, R13 ;  /* 0x00005410ff4a7816 */ /* 0x001fe2000000000d */
[----:B----4-:R-:W-:Y:S01]  /*3060*/  FADD.FTZ R81, R81, 1 ;  /* 0x3f80000051517421 */ /* 0x010fe20000010000 */
[----:B------:R-:W-:Y:S02]  /*3070*/  PRMT R90, RZ, 0x5410, R15 ;  /* 0x00005410ff5a7816 */ /* 0x000fe4000000000f */
[----:B------:R-:W-:Y:S02]  /*3080*/  IADD3 R87, R87, R85, RZ ;  /* 0x0000005557577210 */ /* 0x000fe40007ffe0ff */
[----:B------:R-:W-:Y:S01]  /*3090*/  PRMT R85, RZ, 0x7610, R16 ;  /* 0x00007610ff557816 */ /* 0x000fe20000000010 */
[----:B------:R0:W2:Y:S01]  /*30a0*/  MUFU.EX2 R99, R72 ;  /* 0x0000004800637308 */ /* 0x0000a20000000800 */
[----:B-1----:R-:W-:Y:S01]  /*30b0*/  PRMT R80, RZ, 0x5410, R12 ;  /* 0x00005410ff507816 */ /* 0x002fe2000000000c */
[----:B------:R-:W-:Y:S01]  /*30c0*/  FMUL.FTZ R12, R82, -1.4426950216293334961 ;  /* 0xbfb8aa3b520c7820 */ /* 0x000fe20000410000 */
[--C-:B------:R-:W-:Y:S01]  /*30d0*/  PRMT R94, RZ, 0x5410, R17.reuse ;  /* 0x00005410ff5e7816 */ /* 0x100fe20000000011 */
[----:B-----5:R-:W-:Y:S01]  /*30e0*/  FADD.FTZ R101, R101, 1 ;  /* 0x3f80000065657421 */ /* 0x020fe20000010000 */
[----:B------:R-:W-:Y:S01]  /*30f0*/  PRMT R93, RZ, 0x7610, R17 ;  /* 0x00007610ff5d7816 */ /* 0x000fe20000000011 */
[----:B------:R-:W-:Y:S01]  /*3100*/  IMAD.WIDE.U32 R86, R58, c[0x0][0x2f0], R86 ;  /* 0x0000bc003a567a25 */ /* 0x000fe200078e0056 */
[----:B------:R-:W-:Y:S01]  /*3110*/  PRMT R88, RZ, 0x7610, R18 ;  /* 0x00007610ff587816 */ /* 0x000fe20000000012 */
[----:B------:R1:W4:Y:S01]  /*3120*/  MUFU.EX2 R97, R78 ;  /* 0x0000004e00617308 */ /* 0x0003220000000800 */
[--C-:B------:R-:W-:Y:S01]  /*3130*/  PRMT R68, RZ, 0x5410, R19.reuse ;  /* 0x00005410ff447816 */ /* 0x100fe20000000013 */
[----:B0-----:R-:W-:Y:S01]  /*3140*/  FMUL.FTZ R72, R74, -1.4426950216293334961 ;  /* 0xbfb8aa3b4a487820 */ /* 0x001fe20000410000 */
[----:B------:R-:W-:-:S05]  /*3150*/  PRMT R89, RZ, 0x7610, R19 ;  /* 0x00007610ff597816 */ /* 0x000fca0000000013 */
[----:B------:R0:W5:Y:S01]  /*3160*/  MUFU.EX2 R107, R72 ;  /* 0x00000048006b7308 */ /* 0x0001620000000800 */
[----:B-1----:R-:W-:Y:S01]  /*3170*/  PRMT R78, RZ, 0x5410, R14 ;  /* 0x00005410ff4e7816 */ /* 0x002fe2000000000e */
[----:B--2---:R-:W-:-:S04]  /*3180*/  FADD.FTZ R99, R99, 1 ;  /* 0x3f80000063637421 */ /* 0x004fc80000010000 */
[----:B------:R-:W-:Y:S02]  /*3190*/  FMUL.FTZ R83, R78, -1.4426950216293334961 ;  /* 0xbfb8aa3b4e537820 */ /* 0x000fe40000410000 */
[----:B------:R-:W1:Y:S01]  /*31a0*/  MUFU.RCP R116, R79 ;  /* 0x0000004f00747308 */ /* 0x000e620000001000 */
[----:B0-----:R-:W-:Y:S01]  /*31b0*/  PRMT R72, RZ, 0x7610, R14 ;  /* 0x00007610ff487816 */ /* 0x001fe2000000000e */
[----:B----4-:R-:W-:Y:S01]  /*31c0*/  FADD.FTZ R97, R97, 1 ;  /* 0x3f80000061617421 */ /* 0x010fe20000010000 */
[----:B------:R-:W-:-:S04]  /*31d0*/  MOV R14, c[0x0][0x16c] ;  /* 0x00005b00000e7a02 */ /* 0x000fc80000000f00 */
[----:B------:R-:W-:Y:S01]  /*31e0*/  ISETP.GE.AND P1, PT, R14, 0x1, PT ;  /* 0x000000010e00780c */ /* 0x000fe20003f26270 */
[----:B------:R0:W2:Y:S01]  /*31f0*/  MUFU.EX2 R95, R76 ;  /* 0x0000004c005f7308 */ /* 0x0000a20000000800 */
[----:B------:R-:W-:Y:S01]  /*3200*/  FADD.FTZ R14, R84, 1 ;  /* 0x3f800000540e7421 */ /* 0x000fe20000010000 */
[----:B------:R-:W-:Y:S01]  /*3210*/  PRMT R84, RZ, 0x5410, R18 ;  /* 0x00005410ff547816 */ /* 0x000fe20000000012 */
[----:B-----5:R-:W-:-:S05]  /*3220*/  FADD.FTZ R107, R107, 1 ;  /* 0x3f8000006b6b7421 */ /* 0x020fca0000010000 */
[----:B------:R-:W-:Y:S01]  /*3230*/  MUFU.RCP R117, R81 ;  /* 0x0000005100757308 */ /* 0x000fe20000001000 */
[----:B0-----:R-:W-:Y:S02]  /*3240*/  FMUL.FTZ R76, R80, -1.4426950216293334961 ;  /* 0xbfb8aa3b504c7820 */ /* 0x001fe40000410000 */
[----:B-1----:R-:W-:-:S04]  /*3250*/  FMUL.FTZ R70, R67, R116 ;  /* 0x0000007443467220 */ /* 0x002fc80000410000 */
[----:B------:R-:W-:Y:S01]  /*3260*/  FMUL.FTZ R71, R104, R70 ;  /* 0x0000004668477220 */ /* 0x000fe20000410000 */
[----:B------:R0:W1:Y:S01]  /*3270*/  MUFU.EX2 R103, R76 ;  /* 0x0000004c00677308 */ /* 0x0000620000000800 */
[----:B--2---:R-:W-:-:S07]  /*3280*/  FADD.FTZ R95, R95, 1 ;  /* 0x3f8000005f5f7421 */ /* 0x004fce0000010000 */
[----:B------:R2:W4:Y:S01]  /*3290*/  MUFU.EX2 R105, R12 ;  /* 0x0000000c00697308 */ /* 0x0005220000000800 */
[----:B0-----:R-:W-:-:S05]  /*32a0*/  PRMT R76, RZ, 0x7610, R13 ;  /* 0x00007610ff4c7816 */ /* 0x001fca000000000d */
[----:B------:R-:W-:Y:S02]  /*32b0*/  FMUL.FTZ R13, R76, -1.4426950216293334961 ;  /* 0xbfb8aa3b4c0d7820 */ /* 0x000fe40000410000 */
[----:B------:R-:W0:Y:S01]  /*32c0*/  MUFU.RCP R120, R14 ;  /* 0x0000000e00787308 */ /* 0x000e220000001000 */
[----:B--2---:R-:W-:Y:S02]  /*32d0*/  FMUL.FTZ R12, R72, -1.4426950216293334961 ;  /* 0xbfb8aa3b480c7820 */ /* 0x004fe40000410000 */
[----:B-1----:R-:W-:-:S05]  /*32e0*/  FADD.FTZ R103, R103, 1 ;  /* 0x3f80000067677421 */ /* 0x002fca0000010000 */
[----:B------:R1:W-:Y:S01]  /*32f0*/  MUFU.EX2 R132, R12 ;  /* 0x0000000c00847308 */ /* 0x0003e20000000800 */
[----:B----4-:R-:W-:-:S07]  /*3300*/  FADD.FTZ R105, R105, 1 ;  /* 0x3f80000069697421 */ /* 0x010fce0000010000 */
[----:B------:R2:W-:Y:S01]  /*3310*/  MUFU.EX2 R128, R13 ;  /* 0x0000000d00807308 */ /* 0x0005e20000000800 */
[----:B-1----:R-:W-:-:S04]  /*3320*/  FADD.FTZ R12, -R116, 1 ;  /* 0x3f800000740c7421 */ /* 0x002fc80000010100 */
[----:B------:R-:W-:Y:S01]  /*3330*/  FFMA.FTZ R118, R67, R12, 1 ;  /* 0x3f80000043767423 */ /* 0x000fe2000001000c */
[----:B------:R-:W-:Y:S02]  /*3340*/  PRMT R12, RZ, 0x5410, R8 ;  /* 0x00005410ff0c7816 */ /* 0x000fe40000000008 */
[----:B------:R-:W1:Y:S01]  /*3350*/  MUFU.RCP R124, R95 ;  /* 0x0000005f007c7308 */ /* 0x000e620000001000 */
[----:B--2---:R-:W-:Y:S02]  /*3360*/  FADD.FTZ R13, -R117, 1 ;  /* 0x3f800000750d7421 */ /* 0x004fe40000010100 */
[----:B------:R-:W-:Y:S02]  /*3370*/  FFMA.FTZ R14, R71, R12, R66 ;  /* 0x0000000c470e7223 */ /* 0x000fe40000010042 */
[C---:B------:R-:W-:Y:S01]  /*3380*/  FFMA.FTZ R119, R92.reuse, R13, 1 ;  /* 0x3f8000005c777423 */ /* 0x040fe2000001000d */
[----:B------:R-:W-:Y:S01]  /*3390*/  PRMT R13, RZ, 0x7610, R8 ;  /* 0x00007610ff0d7816 */ /* 0x000fe20000000008 */
[----:B------:R-:W-:Y:S01]  /*33a0*/  FMUL.FTZ R92, R92, R117 ;  /* 0x000000755c5c7220 */ /* 0x000fe20000410000 */
[----:B------:R-:W2:Y:S01]  /*33b0*/  MUFU.EX2 R75, R75 ;  /* 0x0000004b004b7308 */ /* 0x000ea20000000800 */
[----:B0-----:R-:W-:-:S02]  /*33c0*/  FADD.FTZ R12, -R120, 1 ;  /* 0x3f800000780c7421 */ /* 0x001fc40000010100 */
[----:B------:R-:W-:Y:S02]  /*33d0*/  FMUL.FTZ R69, R106, R92 ;  /* 0x0000005c6a457220 */ /* 0x000fe40000410000 */
[C---:B------:R-:W-:Y:S02]  /*33e0*/  FMUL.FTZ R66, R77.reuse, R120 ;  /* 0x000000784d427220 */ /* 0x040fe40000410000 */
[----:B------:R-:W-:Y:S01]  /*33f0*/  FFMA.FTZ R122, R77, R12, 1 ;  /* 0x3f8000004d7a7423 */ /* 0x000fe2000001000c */
[----:B------:R0:W4:Y:S01]  /*3400*/  MUFU.RCP R121, R97 ;  /* 0x0000006100797308 */ /* 0x0001220000001000 */
[----:B------:R-:W-:Y:S01]  /*3410*/  PRMT R12, RZ, 0x5410, R9 ;  /* 0x00005410ff0c7816 */ /* 0x000fe20000000009 */
[----:B------:R-:W-:Y:S02]  /*3420*/  FFMA.FTZ R14, R69, R13, R14 ;  /* 0x0000000d450e7223 */ /* 0x000fe4000001000e */
[----:B------:R-:W-:Y:S02]  /*3430*/  FMUL.FTZ R67, R108, R66 ;  /* 0x000000426c437220 */ /* 0x000fe40000410000 */
[----:B-1----:R-:W-:-:S02]  /*3440*/  FMUL.FTZ R95, R73, R124 ;  /* 0x0000007c495f7220 */ /* 0x002fc40000410000 */
[----:B------:R-:W-:Y:S01]  /*3450*/  MUFU.RCP R123, R99 ;  /* 0x00000063007b7308 */ /* 0x000fe20000001000 */
[----:B------:R-:W-:Y:S01]  /*3460*/  FFMA.FTZ R14, R67, R12, R14 ;  /* 0x0000000c430e7223 */ /* 0x000fe2000001000e */
[----:B0-----:R-:W-:Y:S01]  /*3470*/  PRMT R97, RZ, 0x7610, R15 ;  /* 0x00007610ff617816 */ /* 0x001fe2000000000f */
[----:B------:R-:W-:Y:S01]  /*3480*/  FADD.FTZ R12, -R124, 1 ;  /* 0x3f8000007c0c7421 */ /* 0x000fe20000010100 */
[----:B------:R-:W-:Y:S01]  /*3490*/  PRMT R15, RZ, 0x5410, R10 ;  /* 0x00005410ff0f7816 */ /* 0x000fe2000000000a */
[----:B--2---:R-:W-:Y:S02]  /*34a0*/  FADD.FTZ R75, R75, 1 ;  /* 0x3f8000004b4b7421 */ /* 0x004fe40000010000 */
[----:B------:R-:W-:Y:S01]  /*34b0*/  FFMA.FTZ R126, R73, R12, 1 ;  /* 0x3f800000497e7423 */ /* 0x000fe2000001000c */
[----:B------:R-:W0:Y:S01]  /*34c0*/  MUFU.RCP R125, R101 ;  /* 0x00000065007d7308 */ /* 0x000e220000001000 */
[----:B----4-:R-:W-:Y:S01]  /*34d0*/  FADD.FTZ R13, -R121, 1 ;  /* 0x3f800000790d7421 */ /* 0x010fe20000010100 */
[----:B------:R-:W-:Y:S01]  /*34e0*/  PRMT R12, RZ, 0x7610, R9 ;  /* 0x00007610ff0c7816 */ /* 0x000fe20000000009 */
[----:B------:R-:W-:-:S02]  /*34f0*/  FMUL.FTZ R73, R110, R95 ;  /* 0x0000005f6e497220 */ /* 0x000fc40000410000 */
[----:B------:R-:W-:Y:S02]  /*3500*/  FADD.FTZ R128, R128, 1 ;  /* 0x3f80000080807421 */ /* 0x000fe40000010000 */
[----:B------:R-:W-:Y:S01]  /*3510*/  FFMA.FTZ R14, R73, R12, R14 ;  /* 0x0000000c490e7223 */ /* 0x000fe2000001000e */
[----:B------:R-:W-:Y:S01]  /*3520*/  MUFU.RCP R127, R75 ;  /* 0x0000004b007f7308 */ /* 0x000fe20000001000 */
[----:B------:R-:W-:Y:S02]  /*3530*/  FMUL.FTZ R12, R97, -1.4426950216293334961 ;  /* 0xbfb8aa3b610c7820 */ /* 0x000fe40000410000 */
[----:B------:R-:W-:-:S05]  /*3540*/  FADD.FTZ R132, R132, 1 ;  /* 0x3f80000084847421 */ /* 0x000fca0000010000 */
[----:B------:R1:W2:Y:S01]  /*3550*/  MUFU.EX2 R130, R83 ;  /* 0x0000005300827308 */ /* 0x0002a20000000800 */
[----:B0-----:R-:W-:-:S04]  /*3560*/  FMUL.FTZ R99, R100, R125 ;  /* 0x0000007d64637220 */ /* 0x001fc80000410000 */
[----:B------:R-:W-:-:S03]  /*3570*/  FMUL.FTZ R77, R114, R99 ;  /* 0x00000063724d7220 */ /* 0x000fc60000410000 */
[----:B------:R-:W-:Y:S01]  /*3580*/  MUFU.RCP R131, R103 ;  /* 0x0000006700837308 */ /* 0x000fe20000001000 */
[----:B-1----:R-:W-:Y:S01]  /*3590*/  PRMT R83, RZ, 0x5410, R16 ;  /* 0x00005410ff537816 */ /* 0x002fe20000000010 */
[----:B------:R-:W-:-:S06]  /*35a0*/  FMUL.FTZ R16, R90, -1.4426950216293334961 ;  /* 0xbfb8aa3b5a107820 */ /* 0x000fcc0000410000 */
[----:B------:R-:W0:Y:S01]  /*35b0*/  MUFU.EX2 R136, R16 ;  /* 0x0000001000887308 */ /* 0x000e220000000800 */
[----:B--2---:R-:W-:-:S07]  /*35c0*/  FADD.FTZ R130, R130, 1 ;  /* 0x3f80000082827421 */ /* 0x004fce0000010000 */
[----:B------:R-:W-:Y:S08]  /*35d0*/  MUFU.RCP R133, R105 ;  /* 0x0000006900857308 */ /* 0x000ff00000001000 */
[----:B------:R-:W-:Y:S01]  /*35e0*/  MUFU.RCP R135, R107 ;  /* 0x0000006b00877308 */ /* 0x000fe20000001000 */
[----:B0-----:R-:W-:Y:S01]  /*35f0*/  FADD.FTZ R136, R136, 1 ;  /* 0x3f80000088887421 */ /* 0x001fe20000010000 */
[----:B---3--:R0:W-:Y:S04]  /*3600*/  STS.128 [R50.X16], R20 ;  /* 0x0000001432007388 */ /* 0x0081e8000000cc00 */
[----:B------:R1:W-:Y:S01]  /*3610*/  STS.128 [R50.X16+0x200], R24 ;  /* 0x0002001832007388 */ /* 0x0003e2000000cc00 */
[----:B------:R-:W-:-:S06]  /*3620*/  NOP ;  /* 0x0000000000007918 */ /* 0x000fcc0000000000 */
[----:B------:R-:W2:Y:S01]  /*3630*/  LDS.128 R16, [R44] ;  /* 0x000000002c107984 */ /* 0x000ea20000000c00 */
[C---:B0-----:R-:W-:Y:S02]  /*3640*/  FFMA.FTZ R23, R96.reuse, R13, 1 ;  /* 0x3f80000060177423 */ /* 0x041fe4000001000d */
[----:B------:R-:W-:Y:S02]  /*3650*/  FADD.FTZ R13, -R123, 1 ;  /* 0x3f8000007b0d7421 */ /* 0x000fe40000010100 */
[----:B------:R-:W-:Y:S01]  /*3660*/  FMUL.FTZ R96, R96, R121 ;  /* 0x0000007960607220 */ /* 0x000fe20000410000 */
[----:B-1----:R0:W1:Y:S01]  /*3670*/  MUFU.EX2 R24, R12 ;  /* 0x0000000c00187308 */ /* 0x0020620000000800 */
[----:B------:R-:W-:Y:S02]  /*3680*/  FFMA.FTZ R25, R98, R13, 1 ;  /* 0x3f80000062197423 */ /* 0x000fe4000001000d */
[----:B------:R-:W-:Y:S02]  /*3690*/  FMUL.FTZ R81, R112, R96 ;  /* 0x0000006070517220 */ /* 0x000fe40000410000 */
[----:B------:R-:W-:-:S02]  /*36a0*/  FMUL.FTZ R98, R98, R123 ;  /* 0x0000007b62627220 */ /* 0x000fc40000410000 */
[----:B------:R-:W-:Y:S01]  /*36b0*/  FFMA.FTZ R14, R81, R15, R14 ;  /* 0x0000000f510e7223 */ /* 0x000fe2000001000e */
[----:B0-----:R-:W-:Y:S01]  /*36c0*/  PRMT R12, RZ, 0x7610, R10 ;  /* 0x00007610ff0c7816 */ /* 0x001fe2000000000a */
[----:B------:R-:W-:Y:S02]  /*36d0*/  FADD.FTZ R13, -R125, 1 ;  /* 0x3f8000007d0d7421 */ /* 0x000fe40000010100 */
[----:B------:R-:W-:Y:S02]  /*36e0*/  FMUL.FTZ R79, R113, R98 ;  /* 0x00000062714f7220 */ /* 0x000fe40000410000 */
[----:B------:R-:W-:Y:S02]  /*36f0*/  FFMA.FTZ R27, R100, R13, 1 ;  /* 0x3f800000641b7423 */ /* 0x000fe4000001000d */
[----:B------:R-:W-:Y:S01]  /*3700*/  FFMA.FTZ R12, R79, R12, R14 ;  /* 0x0000000c4f0c7223 */ /* 0x000fe2000001000e */
[----:B------:R-:W-:Y:S01]  /*3710*/  PRMT R14, RZ, 0x5410, R11 ;  /* 0x00005410ff0e7816 */ /* 0x000fe2000000000b */
[----:B------:R-:W-:-:S02]  /*3720*/  FADD.FTZ R13, -R127, 1 ;  /* 0x3f8000007f0d7421 */ /* 0x000fc40000010100 */
[C---:B------:R-:W-:Y:S02]  /*3730*/  FMUL.FTZ R100, R102.reuse, R127 ;  /* 0x0000007f66647220 */ /* 0x040fe40000410000 */
[----:B------:R-:W-:Y:S01]  /*3740*/  FFMA.FTZ R129, R102, R13, 1 ;  /* 0x3f80000066817423 */ /* 0x000fe2000001000d */
[----:B------:R-:W-:Y:S01]  /*3750*/  PRMT R13, RZ, 0x7610, R11 ;  /* 0x00007610ff0d7816 */ /* 0x000fe2000000000b */
[----:B------:R-:W-:Y:S02]  /*3760*/  FFMA.FTZ R12, R77, R14, R12 ;  /* 0x0000000e4d0c7223 */ /* 0x000fe4000001000c */
[----:B------:R-:W-:Y:S02]  /*3770*/  FMUL.FTZ R75, R115, R100 ;  /* 0x00000064734b7220 */ /* 0x000fe40000410000 */
[----:B-1----:R-:W-:Y:S02]  /*3780*/  FADD.FTZ R24, R24, 1 ;  /* 0x3f80000018187421 */ /* 0x002fe40000010000 */
[----:B------:R-:W-:Y:S01]  /*3790*/  FFMA.FTZ R138, R75, R13, R12 ;  /* 0x0000000d4b8a7223 */ /* 0x000fe2000001000c */
[--C-:B--2---:R-:W-:Y:S01]  /*37a0*/  PRMT R101, RZ, 0x5410, R16.reuse ;  /* 0x00005410ff657816 */ /* 0x104fe20000000010 */
[----:B------:R-:W0:Y:S01]  /*37b0*/  LDS.128 R12, [R44+0x10] ;  /* 0x000010002c0c7984 */ /* 0x000e220000000c00 */
[----:B------:R-:W-:-:S02]  /*37c0*/  PRMT R105, RZ, 0x7610, R16 ;  /* 0x00007610ff697816 */ /* 0x000fc40000000010 */
[--C-:B------:R-:W-:Y:S02]  /*37d0*/  PRMT R103, RZ, 0x5410, R17.reuse ;  /* 0x00005410ff677816 */ /* 0x100fe40000000011 */
        /* <DEDUP_REMOVED lines=10> */
[----:B------:R-:W1:Y:S01]  /*3880*/  MUFU.RCP R117, R128 ;  /* 0x0000008000757308 */ /* 0x000e620000001000 */
[----:B------:R-:W-:-:S02]  /*3890*/  FMUL.FTZ R112, R112, R107 ;  /* 0x0000006b70707220 */ /* 0x000fc40000410000 */
[----:B------:R-:W-:Y:S02]  /*38a0*/  FMUL.FTZ R114, R114, R104 ;  /* 0x0000006872727220 */ /* 0x000fe40000410000 */
[----:B------:R-:W-:Y:S02]  /*38b0*/  FMUL.FTZ R19, R19, R122 ;  /* 0x0000007a13137220 */ /* 0x000fe40000410000 */
[----:B------:R-:W-:Y:S01]  /*38c0*/  FMUL.FTZ R17, R116, R17 ;  /* 0x0000001174117220 */ /* 0x000fe20000410000 */
[----:B------:R2:W3:Y:S01]  /*38d0*/  MUFU.RCP R122, R24 ;  /* 0x00000018007a7308 */ /* 0x0004e20000001000 */
[----:B------:R-:W-:Y:S02]  /*38e0*/  FMUL.FTZ R112, R121, R112 ;  /* 0x0000007079707220 */ /* 0x000fe40000410000 */
[----:B------:R-:W-:Y:S02]  /*38f0*/  FMUL.FTZ R16, R113, R109 ;  /* 0x0000006d71107220 */ /* 0x000fe40000410000 */
[----:B------:R-:W-:-:S02]  /*3900*/  FMUL.FTZ R114, R125, R114 ;  /* 0x000000727d727220 */ /* 0x000fc40000410000 */
[----:B------:R-:W-:Y:S01]  /*3910*/  FMUL.FTZ R21, R110, R102 ;  /* 0x000000666e157220 */ /* 0x000fe20000410000 */
[----:B------:R-:W4:Y:S01]  /*3920*/  MUFU.RCP R113, R130 ;  /* 0x0000008200717308 */ /* 0x000f220000001000 */
[----:B------:R-:W-:Y:S02]  /*3930*/  FMUL.FTZ R20, R106, R119 ;  /* 0x000000776a147220 */ /* 0x000fe40000410000 */
[----:B------:R-:W-:Y:S02]  /*3940*/  FMUL.FTZ R16, R123, R16 ;  /* 0x000000107b107220 */ /* 0x000fe40000410000 */
[----:B------:R-:W-:Y:S02]  /*3950*/  FMUL.FTZ R17, R17, R118 ;  /* 0x0000007611117220 */ /* 0x000fe40000410000 */
[----:B------:R-:W-:Y:S01]  /*3960*/  FMUL.FTZ R22, R112, R23 ;  /* 0x0000001770167220 */ /* 0x000fe20000410000 */
[----:B------:R-:W5:Y:S01]  /*3970*/  MUFU.RCP R119, R132 ;  /* 0x0000008400777308 */ /* 0x000f620000001000 */
[----:B0-----:R-:W-:Y:S01]  /*3980*/  PRMT R108, RZ, 0x7610, R12 ;  /* 0x00007610ff6c7816 */ /* 0x001fe2000000000c */
[----:B------:R-:W-:Y:S01]  /*3990*/  FMUL.FTZ R23, R114, R27 ;  /* 0x0000001b72177220 */ /* 0x000fe20000410000 */
[--C-:B------:R-:W-:Y:S01]  /*39a0*/  PRMT R116, RZ, 0x5410, R14.reuse ;  /* 0x00005410ff747816 */ /* 0x100fe2000000000e */
[----:B------:R-:W-:Y:S01]  /*39b0*/  FMUL.FTZ R21, R124, R21 ;  /* 0x000000157c157220 */ /* 0x000fe20000410000 */
[----:B------:R-:W-:Y:S01]  /*39c0*/  PRMT R118, RZ, 0x7610, R14 ;  /* 0x00007610ff767816 */ /* 0x000fe2000000000e */
[----:B------:R-:W-:Y:S01]  /*39d0*/  FMUL.FTZ R14, R85, R108 ;  /* 0x0000006c550e7220 */ /* 0x000fe20000410000 */
[--C-:B------:R-:W-:Y:S01]  /*39e0*/  PRMT R120, RZ, 0x5410, R15.reuse ;  /* 0x00005410ff787816 */ /* 0x100fe2000000000f */
[----:B------:R-:W0:Y:S01]  /*39f0*/  MUFU.RCP R121, R136 ;  /* 0x0000008800797308 */ /* 0x000e220000001000 */
[----:B------:R-:W-:Y:S01]  /*3a00*/  PRMT R123, RZ, 0x7610, R15 ;  /* 0x00007610ff7b7816 */ /* 0x000fe2000000000f */
[----:B------:R-:W-:Y:S01]  /*3a10*/  FADD.FTZ R15, -R133, 1 ;  /* 0x3f800000850f7421 */ /* 0x000fe20000010100 */
[----:B------:R-:W-:Y:S01]  /*3a20*/  PRMT R106, RZ, 0x5410, R12 ;  /* 0x00005410ff6a7816 */ /* 0x000fe2000000000c */
[----:B------:R-:W-:Y:S01]  /*3a30*/  FMUL.FTZ R126, R21, R126 ;  /* 0x0000007e157e7220 */ /* 0x000fe20000410000 */
[--C-:B------:R-:W-:Y:S01]  /*3a40*/  PRMT R110, RZ, 0x5410, R13.reuse ;  /* 0x00005410ff6e7816 */ /* 0x100fe2000000000d */
[----:B------:R-:W-:Y:S01]  /*3a50*/  FMUL.FTZ R25, R16, R25 ;  /* 0x0000001910197220 */ /* 0x000fe20000410000 */
[----:B------:R-:W-:Y:S01]  /*3a60*/  PRMT R114, RZ, 0x7610, R13 ;  /* 0x00007610ff727816 */ /* 0x000fe2000000000d */
[----:B------:R-:W-:Y:S01]  /*3a70*/  FFMA.FTZ R15, R82, R15, 1 ;  /* 0x3f800000520f7423 */ /* 0x000fe2000001000f */
[----:B------:R-:W-:Y:S01]  /*3a80*/  F2FP.BF16.PACK_AB R20, R20, R17 ;  /* 0x000000111414723e */ /* 0x000fe200000010ff */
[----:B------:R-:W-:Y:S01]  /*3a90*/  FMUL.FTZ R14, R133, R14 ;  /* 0x0000000e850e7220 */ /* 0x000fe20000410000 */
[----:B------:R-:W-:Y:S01]  /*3aa0*/  F2FP.BF16.PACK_AB R22, R25, R22 ;  /* 0x000000161916723e */ /* 0x000fe200000010ff */
[----:B------:R-:W-:-:S02]  /*3ab0*/  FADD.FTZ R13, -R131, 1 ;  /* 0x3f800000830d7421 */ /* 0x000fc40000010100 */
[----:B------:R-:W-:Y:S02]  /*3ac0*/  FADD.FTZ R21, -R135, 1 ;  /* 0x3f80000087157421 */ /* 0x000fe40000010100 */
[----:B-1----:R-:W-:Y:S02]  /*3ad0*/  FADD.FTZ R27, -R117, 1 ;  /* 0x3f800000751b7421 */ /* 0x002fe40000010100 */
[----:B------:R-:W-:Y:S02]  /*3ae0*/  FMUL.FTZ R12, R83, R106 ;  /* 0x0000006a530c7220 */ /* 0x000fe40000410000 */
[----:B------:R-:W-:Y:S02]  /*3af0*/  FMUL.FTZ R16, R94, R110 ;  /* 0x0000006e5e107220 */ /* 0x000fe40000410000 */
[----:B--2---:R-:W-:Y:S02]  /*3b00*/  FMUL.FTZ R24, R93, R114 ;  /* 0x000000725d187220 */ /* 0x004fe40000410000 */
[----:B------:R-:W-:-:S02]  /*3b10*/  FMUL.FTZ R15, R14, R15 ;  /* 0x0000000f0e0f7220 */ /* 0x000fc40000410000 */
[----:B------:R-:W-:Y:S02]  /*3b20*/  FFMA.FTZ R13, R80, R13, 1 ;  /* 0x3f800000500d7423 */ /* 0x000fe4000001000d */
[----:B------:R-:W-:Y:S02]  /*3b30*/  FFMA.FTZ R21, R74, R21, 1 ;  /* 0x3f8000004a157423 */ /* 0x000fe40000010015 */
[----:B------:R-:W-:Y:S02]  /*3b40*/  FFMA.FTZ R27, R76, R27, 1 ;  /* 0x3f8000004c1b7423 */ /* 0x000fe4000001001b */
[----:B------:R-:W-:Y:S02]  /*3b50*/  FMUL.FTZ R12, R131, R12 ;  /* 0x0000000c830c7220 */ /* 0x000fe40000410000 */
[----:B------:R-:W-:Y:S02]  /*3b60*/  FMUL.FTZ R16, R135, R16 ;  /* 0x0000001087107220 */ /* 0x000fe40000410000 */
[----:B------:R-:W-:-:S02]  /*3b70*/  FMUL.FTZ R24, R117, R24 ;  /* 0x0000001875187220 */ /* 0x000fc40000410000 */
[----:B---3--:R-:W-:Y:S02]  /*3b80*/  FADD.FTZ R14, -R122, 1 ;  /* 0x3f8000007a0e7421 */ /* 0x008fe40000010100 */
[----:B------:R-:W-:Y:S02]  /*3b90*/  FMUL.FTZ R18, R115, R111 ;  /* 0x0000006f73127220 */ /* 0x000fe40000410000 */
[----:B------:R-:W-:Y:S02]  /*3ba0*/  FMUL.FTZ R12, R12, R13 ;  /* 0x0000000d0c0c7220 */ /* 0x000fe40000410000 */
[----:B------:R-:W-:Y:S02]  /*3bb0*/  FMUL.FTZ R16, R16, R21 ;  /* 0x0000001510107220 */ /* 0x000fe40000410000 */
[----:B------:R-:W-:Y:S02]  /*3bc0*/  FMUL.FTZ R27, R24, R27 ;  /* 0x0000001b181b7220 */ /* 0x000fe40000410000 */
[----:B------:R-:W-:-:S02]  /*3bd0*/  FFMA.FTZ R124, R97, R14, 1 ;  /* 0x3f800000617c7423 */ /* 0x000fc4000001000e */
[----:B----4-:R-:W-:Y:S01]  /*3be0*/  FADD.FTZ R13, -R113, 1 ;  /* 0x3f800000710d7421 */ /* 0x010fe20000010100 */
[----:B------:R-:W-:Y:S01]  /*3bf0*/  F2FP.BF16.PACK_AB R25, R27, R16 ;  /* 0x000000101b19723e */ /* 0x000fe200000010ff */
[----:B-----5:R-:W-:Y:S02]  /*3c00*/  FADD.FTZ R21, -R119, 1 ;  /* 0x3f80000077157421 */ /* 0x020fe40000010100 */
[----:B0-----:R-:W-:Y:S02]  /*3c10*/  FADD.FTZ R115, -R121, 1 ;  /* 0x3f80000079737421 */ /* 0x001fe40000010100 */
        /* <DEDUP_REMOVED lines=26> */
[----:B------:R-:W-:Y:S01]  /*3dc0*/  LEA R112, P0, R86, c[0x0][0x338], 0x1 ;  /* 0x0000ce0056707a11 */ /* 0x000fe200078008ff */
[----:B------:R-:W-:-:S02]  /*3dd0*/  FMUL.FTZ R135, R74, R135 ;  /* 0x000000874a877220 */ /* 0x000fc40000410000 */
[----:B------:R-:W-:Y:S02]  /*3de0*/  FMUL.FTZ R85, R85, R82 ;  /* 0x0000005255557220 */ /* 0x000fe40000410000 */
[----:B------:R-:W-:Y:S02]  /*3df0*/  FMUL.FTZ R115, R78, R113 ;  /* 0x000000714e737220 */ /* 0x000fe40000410000 */
[----:B------:R-:W-:Y:S02]  /*3e00*/  FMUL.FTZ R76, R76, R117 ;  /* 0x000000754c4c7220 */ /* 0x000fe40000410000 */
[----:B------:R-:W-:Y:S02]  /*3e10*/  FMUL.FTZ R119, R72, R119 ;  /* 0x0000007748777220 */ /* 0x000fe40000410000 */
[----:B------:R-:W-:Y:S02]  /*3e20*/  FMUL.FTZ R121, R90, R121 ;  /* 0x000000795a797220 */ /* 0x000fe40000410000 */
[----:B------:R-:W-:Y:S01]  /*3e30*/  FMUL.FTZ R122, R97, R122 ;  /* 0x0000007a617a7220 */ /* 0x000fe20000410000 */
[----:B------:R0:W-:Y:S03]  /*3e40*/  STS.128 [R44], R20 ;  /* 0x000000142c007388 */ /* 0x0001e60000000c00 */
[----:B------:R-:W-:Y:S01]  /*3e50*/  FMUL.FTZ R89, R89, R122 ;  /* 0x0000007a59597220 */ /* 0x000fe20000410000 */
[----:B------:R1:W-:Y:S01]  /*3e60*/  STS.128 [R44+0x10], R24 ;  /* 0x000010182c007388 */ /* 0x0003e20000000c00 */
[----:B------:R-:W-:-:S06]  /*3e70*/  NOP ;  /* 0x0000000000007918 */ /* 0x000fcc0000000000 */
[----:B------:R-:W2:Y:S04]  /*3e80*/  LDS.128 R16, [R50.X16] ;  /* 0x0000000032107984 */ /* 0x000ea8000000cc00 */
[----:B------:R-:W3:Y:S01]  /*3e90*/  LDS.128 R12, [R50.X16+0x200] ;  /* 0x00020000320c7984 */ /* 0x000ee2000000cc00 */
[----:B0-----:R-:W-:Y:S01]  /*3ea0*/  IMAD R23, R57, c[0x0][0x2f0], RZ ;  /* 0x0000bc0039177a24 */ /* 0x001fe200078e02ff */
[----:B------:R-:W-:Y:S01]  /*3eb0*/  PRMT R20, RZ, 0x5410, R4 ;  /* 0x00005410ff147816 */ /* 0x000fe20000000004 */
[----:B------:R-:W-:Y:S01]  /*3ec0*/  FMUL.FTZ R21, R94, R135 ;  /* 0x000000875e157220 */ /* 0x000fe20000410000 */
[----:B------:R-:W-:Y:S01]  /*3ed0*/  PRMT R22, RZ, 0x5410, R5 ;  /* 0x00005410ff167816 */ /* 0x000fe20000000005 */
[----:B-1----:R-:W-:Y:S02]  /*3ee0*/  IMAD R27, R58, c[0x0][0x2f4], R23 ;  /* 0x0000bd003a1b7a24 */ /* 0x002fe400078e0217 */
        /* <DEDUP_REMOVED lines=29> */
[----:B------:R-:W-:Y:S01]  /*40c0*/  FMUL.FTZ R70, R70, R101 ;  /* 0x0000006546467220 */ /* 0x000fe20000410000 */
[----:B------:R-:W-:Y:S01]  /*40d0*/  F2FP.BF16.PACK_AB R94, R109, R94 ;  /* 0x0000005e6d5e723e */ /* 0x000fe200000010ff */
[----:B------:R-:W-:Y:S02]  /*40e0*/  FMUL.FTZ R105, R92, R105 ;  /* 0x000000695c697220 */ /* 0x000fe40000410000 */
[----:B------:R-:W-:Y:S02]  /*40f0*/  FMUL.FTZ R93, R66, R103 ;  /* 0x00000067425d7220 */ /* 0x000fe40000410000 */
[----:B------:R-:W-:Y:S01]  /*4100*/  FMUL.FTZ R100, R100, R111 ;  /* 0x0000006f64647220 */ /* 0x000fe20000410000 */
[----:B------:R-:W-:Y:S01]  /*4110*/  F2FP.BF16.PACK_AB R92, R105, R70 ;  /* 0x00000046695c723e */ /* 0x000fe200000010ff */
[----:B------:R-:W-:Y:S01]  /*4120*/  FMUL.FTZ R96, R80, R106 ;  /* 0x0000006a50607220 */ /* 0x000fe20000410000 */
[----:B------:R-:W-:Y:S01]  /*4130*/  F2FP.BF16.PACK_AB R93, R102, R93 ;  /* 0x0000005d665d723e */ /* 0x000fe200000010ff */
[----:B0-----:R-:W-:Y:S01]  /*4140*/  FMUL.FTZ R13, R82, R108 ;  /* 0x0000006c520d7220 */ /* 0x001fe20000410000 */
[----:B------:R-:W-:Y:S01]  /*4150*/  F2FP.BF16.PACK_AB R95, R100, R95 ;  /* 0x0000005f645f723e */ /* 0x000fe200000010ff */
[----:B------:R-:W-:-:S02]  /*4160*/  FMUL.FTZ R97, R135, R110 ;  /* 0x0000006e87617220 */ /* 0x000fc40000410000 */
[----:B------:R-:W-:Y:S01]  /*4170*/  FMUL.FTZ R76, R76, R114 ;  /* 0x000000724c4c7220 */ /* 0x000fe20000410000 */
[----:B------:R-:W-:Y:S01]  /*4180*/  F2FP.BF16.PACK_AB R96, R13, R96 ;  /* 0x000000600d60723e */ /* 0x000fe200000010ff */
[----:B------:R-:W-:Y:S01]  /*4190*/  FMUL.FTZ R98, R115, R116 ;  /* 0x0000007473627220 */ /* 0x000fe20000410000 */
[----:B------:R0:W-:Y:S01]  /*41a0*/  STS.128 [R44], R92 ;  /* 0x0000005c2c007388 */ /* 0x0001e20000000c00 */
        /* <DEDUP_REMOVED lines=23> */
.L_x_5882:
[----:B------:R-:W-:Y:S01]  /*4320*/  PRMT R66, RZ, 0x7610, R7 ;  /* 0x00007610ff427816 */ /* 0x000fe20000000007 */
[----:B------:R-:W-:Y:S01]  /*4330*/  BAR.SYNC.DEFER_BLOCKING 0x0 ;  /* 0x0000000000007b1d */ /* 0x000fe20000010000 */
[----:B------:R-:W-:Y:S01]  /*4340*/  HFMA2.MMA R101, -RZ, RZ, 0, 0 ;  /* 0x00000000ff657435 */ /* 0x000fe200000001ff */
[----:B0-----:R-:W-:Y:S01]  /*4350*/  CS2R R16, SRZ ;  /* 0x0000000000107805 */ /* 0x001fe2000001ff00 */
[----:B------:R-:W-:Y:S01]  /*4360*/  HFMA2.MMA R22, -RZ, RZ, 0, 0 ;  /* 0x00000000ff167435 */ /* 0x000fe200000001ff */
[----:B------:R-:W-:Y:S01]  /*4370*/  FFMA.FTZ R66, R89, R66, R20 ;  /* 0x0000004259427223 */ /* 0x000fe20000010014 */
[----:B------:R-:W-:Y:S01]  /*4380*/  HFMA2.MMA R93, -RZ, RZ, 0, 0 ;  /* 0x00000000ff5d7435 */ /* 0x000fe200000001ff */
[----:B------:R-:W-:Y:S01]  /*4390*/  CS2R R18, SRZ ;  /* 0x0000000000127805 */ /* 0x000fe2000001ff00 */
[----:B------:R-:W-:Y:S01]  /*43a0*/  HFMA2.MMA R24, -RZ, RZ, 0, 0 ;  /* 0x00000000ff187435 */ /* 0x000fe200000001ff */
[----:B------:R-:W-:Y:S01]  /*43b0*/  MOV R20, RZ ;  /* 0x000000ff00147202 */ /* 0x000fe20000000f00 */
[----:B------:R-:W-:Y:S01]  /*43c0*/  HFMA2.MMA R68, -RZ, RZ, 0, 0 ;  /* 0x00000000ff447435 */ /* 0x000fe200000001ff */
[----:B------:R-:W-:Y:S01]  /*43d0*/  MOV R95, RZ ;  /* 0x000000ff005f7202 */ /* 0x000fe20000000f00 */
[----:B------:R-:W-:Y:S01]  /*43e0*/  CS2R R34, SRZ ;  /* 0x0000000000227805 */ /* 0x000fe2000001ff00 */
[----:B------:R-:W-:Y:S01]  /*43f0*/  MOV R26, RZ ;  /* 0x000000ff001a7202 */ /* 0x000fe20000000f00 */
[-C--:B------:R-:W-:Y:S01]  /*4400*/  FMUL.FTZ R111, R71, R56.reuse ;  /* 0x00000038476f7220 */ /* 0x080fe20000410000 */
        /* <DEDUP_REMOVED lines=38> */
[----:B------:R-:W-:Y:S01]  /*4670*/  SHF.L.U32 R96, R13, 0x8, RZ ;  /* 0x000000080d607819 */ /* 0x000fe200000006ff */
        /* <DEDUP_REMOVED lines=8> */
[----:B------:R-:W-:Y:S02]  /*4700*/  MOV R92, R122 ;  /* 0x0000007a005c7202 */ /* 0x000fe40000000f00 */
[----:B------:R-:W-:Y:S02]  /*4710*/  MOV R101, RZ ;  /* 0x000000ff00657202 */ /* 0x000fe40000000f00 */
.L_x_5888:
[----:B------:R-:W-:Y:S02]  /*4720*/  MOV R12, R86 ;  /* 0x00000056000c7202 */ /* 0x000fe40000000f00 */
[----:B------:R-:W-:-:S05]  /*4730*/  MOV R13, R91 ;  /* 0x0000005b000d7202 */ /* 0x000fca0000000f00 */
[----:B------:R0:W2:Y:S01]  /*4740*/  LDG.E R98, [R12.64] ;  /* 0x000000060c627981 */ /* 0x0000a2000c1e1900 */
[----:B------:R-:W-:Y:S02]  /*4750*/  MOV R118, R88 ;  /* 0x0000005800767202 */ /* 0x000fe40000000f00 */
[----:B------:R-:W-:-:S03]  /*4760*/  MOV R120, R90 ;  /* 0x0000005a00787202 */ /* 0x000fc60000000f00 */
[----:B------:R1:W3:Y:S04]  /*4770*/  LDG.E R14, [R118.64] ;  /* 0x00000006760e7981 */ /* 0x0002e8000c1e1900 */
[----:B------:R4:W3:Y:S01]  /*4780*/  LDG.E R15, [R120.64] ;  /* 0x00000006780f7981 */ /* 0x0008e2000c1e1900 */
[C---:B------:R-:W-:Y:S01]  /*4790*/  ISETP.NE.AND P1, PT, R51.reuse, RZ, PT ;  /* 0x000000ff3300720c */ /* 0x040fe20003f25270 */
[----:B------:R-:W-:Y:S01]  /*47a0*/  HFMA2.MMA R144, -RZ, RZ, 0, 0 ;  /* 0x00000000ff907435 */ /* 0x000fe200000001ff */
[----:B0-----:R-:W-:Y:S02]  /*47b0*/  IADD3 R13, R51, 0x200, RZ ;  /* 0x00000200330d7810 */ /* 0x001fe40007ffe0ff */
[----:B------:R-:W-:Y:S02]  /*47c0*/  ISETP.NE.AND P0, PT, R134, RZ, PT ;  /* 0x000000ff8600720c */ /* 0x000fe40003f05270 */
[----:B------:R-:W-:-:S02]  /*47d0*/  SEL R12, R96, R13, !P1 ;  /* 0x0000000d600c7207 */ /* 0x000fc40004800000 */
[----:B------:R-:W-:-:S13]  /*47e0*/  ISETP.LT.OR P2, PT, R45, 0x2, P0 ;  /* 0x000000022d00780c */ /* 0x000fda0000741670 */
[----:B------:R-:W-:Y:S02]  /*47f0*/  @!P2 MOV R13, R123 ;  /* 0x0000007b000da202 */ /* 0x000fe40000000f00 */
[--C-:B------:R-:W-:Y:S02]  /*4800*/  PRMT R100, RZ, 0x5410, R8.reuse ;  /* 0x00005410ff647816 */ /* 0x100fe40000000008 */
[----:B------:R-:W-:Y:S02]  /*4810*/  PRMT R125, RZ, 0x7610, R8 ;  /* 0x00007610ff7d7816 */ /* 0x000fe40000000008 */
[--C-:B------:R-:W-:Y:S02]  /*4820*/  PRMT R102, RZ, 0x5410, R9.reuse ;  /* 0x00005410ff667816 */ /* 0x100fe40000000009 */
[----:B------:R-:W-:Y:S02]  /*4830*/  PRMT R127, RZ, 0x7610, R9 ;  /* 0x00007610ff7f7816 */ /* 0x000fe40000000009 */
[----:B------:R-:W-:-:S02]  /*4840*/  PRMT R104, RZ, 0x5410, R10 ;  /* 0x00005410ff687816 */ /* 0x000fc4000000000a */
[----:B------:R-:W-:Y:S02]  /*4850*/  PRMT R131, RZ, 0x7610, R10 ;  /* 0x00007610ff837816 */ /* 0x000fe4000000000a */
        /* <DEDUP_REMOVED lines=26> */
[----:B0-----:R0:W-:Y:S02]  /*4a00*/  STS [R12.X4+0x668], R141 ;  /* 0x0006688d0c007388 */ /* 0x0011e40000004800 */
[----:B0-----:R-:W-:Y:S02]  /*4a10*/  @!P2 MOV R12, R92 ;  /* 0x0000005c000ca202 */ /* 0x001fe40000000f00 */
[----:B------:R-:W-:Y:S06]  /*4a20*/  BAR.SYNC.DEFER_BLOCKING 0x0 ;  /* 0x0000000000007b1d */ /* 0x000fec0000010000 */
[----:B------:R3:W5:Y:S01]  /*4a30*/  @!P2 LDG.E R144, [R12.64+0x4] ;  /* 0x000004060c90a981 */ /* 0x000762000c1e1900 */
[----:B------:R-:W-:Y:S01]  /*4a40*/  ISETP.NE.AND P2, PT, R51, 0x1f, PT ;  /* 0x0000001f3300780c */ /* 0x000fe20003f45270 */
[----:B------:R-:W-:-:S02]  /*4a50*/  FMUL.FTZ R116, R154, R65 ;  /* 0x000000419a747220 */ /* 0x000fc40000410000 */
[C---:B------:R-:W-:Y:S02]  /*4a60*/  FMUL.FTZ R114, R154.reuse, R42 ;  /* 0x0000002a9a727220 */ /* 0x040fe40000410000 */
[C---:B----4-:R-:W-:Y:S02]  /*4a70*/  FMUL.FTZ R120, R154.reuse, R41 ;  /* 0x000000299a787220 */ /* 0x050fe40000410000 */
[C---:B------:R-:W-:Y:S01]  /*4a80*/  FMUL.FTZ R122, R154.reuse, R40 ;  /* 0x000000289a7a7220 */ /* 0x040fe20000410000 */
[----:B------:R-:W0:Y:S01]  /*4a90*/  MUFU.EX2 R116, R116 ;  /* 0x0000007400747308 */ /* 0x000e220000000800 */
[C---:B------:R-:W-:Y:S02]  /*4aa0*/  FMUL.FTZ R124, R154.reuse, R39 ;  /* 0x000000279a7c7220 */ /* 0x040fe40000410000 */
[C---:B------:R-:W-:Y:S02]  /*4ab0*/  FMUL.FTZ R126, R154.reuse, R38 ;  /* 0x000000269a7e7220 */ /* 0x040fe40000410000 */
[----:B------:R2:W4:Y:S01]  /*4ac0*/  @P2 LDS R195, [R51.X4+0xe6c] ;  /* 0x000e6c0033c32984 */ /* 0x0005220000004800 */
[----:B------:R-:W-:-:S02]  /*4ad0*/  FMUL.FTZ R128, R154, R37 ;  /* 0x000000259a807220 */ /* 0x000fc40000410000 */
[C---:B------:R-:W-:Y:S01]  /*4ae0*/  FMUL.FTZ R130, R154.reuse, R36 ;  /* 0x000000249a827220 */ /* 0x040fe20000410000 */
[----:B------:R-:W0:Y:S01]  /*4af0*/  MUFU.EX2 R114, R114 ;  /* 0x0000007200727308 */ /* 0x000e220000000800 */
[C---:B------:R-:W-:Y:S02]  /*4b00*/  FMUL.FTZ R142, R154.reuse, R0 ;  /* 0x000000009a8e7220 */ /* 0x040fe40000410000 */
[C---:B------:R-:W-:Y:S02]  /*4b10*/  FMUL.FTZ R140, R154.reuse, R59 ;  /* 0x0000003b9a8c7220 */ /* 0x040fe40000410000 */
[C---:B------:R-:W-:Y:S02]  /*4b20*/  FMUL.FTZ R138, R154.reuse, R62 ;  /* 0x0000003e9a8a7220 */ /* 0x040fe40000410000 */
[C---:B------:R-:W-:Y:S01]  /*4b30*/  FMUL.FTZ R136, R154.reuse, R61 ;  /* 0x0000003d9a887220 */ /* 0x040fe20000410000 */
[----:B------:R-:W0:Y:S01]  /*4b40*/  MUFU.EX2 R120, R120 ;  /* 0x0000007800787308 */ /* 0x000e220000000800 */
[----:B------:R-:W-:-:S02]  /*4b50*/  FMUL.FTZ R143, R154, R64 ;  /* 0x000000409a8f7220 */ /* 0x000fc40000410000 */
[----:B-1----:R-:W-:Y:S02]  /*4b60*/  FMUL.FTZ R118, R154, R63 ;  /* 0x0000003f9a767220 */ /* 0x002fe40000410000 */
[----:B---3--:R-:W-:Y:S01]  /*4b70*/  FMUL.FTZ R12, R14, R15 ;  /* 0x0000000f0e0c7220 */ /* 0x008fe20000410000 */
[----:B------:R-:W-:Y:S01]  /*4b80*/  PRMT R14, RZ, 0x5410, R11 ;  /* 0x00005410ff0e7816 */ /* 0x000fe2000000000b */
[----:B------:R-:W-:Y:S01]  /*4b90*/  FMUL.FTZ R15, R112, R63 ;  /* 0x0000003f700f7220 */ /* 0x000fe20000410000 */
[----:B------:R-:W1:Y:S01]  /*4ba0*/  MUFU.EX2 R122, R122 ;  /* 0x0000007a007a7308 */ /* 0x000e620000000800 */
[-C--:B------:R-:W-:Y:S02]  /*4bb0*/  FMUL.FTZ R193, R87, R12.reuse ;  /* 0x0000000c57c17220 */ /* 0x080fe40000410000 */
[----:B------:R-:W-:Y:S02]  /*4bc0*/  FMUL.FTZ R152, R89, R12 ;  /* 0x0000000c59987220 */ /* 0x000fe40000410000 */
[----:B------:R-:W-:-:S02]  /*4bd0*/  FMUL.FTZ R163, R14, R37 ;  /* 0x000000250ea37220 */ /* 0x000fc40000410000 */
[-C--:B------:R-:W-:Y:S01]  /*4be0*/  FMUL.FTZ R147, R71, R12.reuse ;  /* 0x0000000c47937220 */ /* 0x080fe20000410000 */
        /* <DEDUP_REMOVED lines=32> */
.L_x_5885:
[----:B-1234-:R-:W-:Y:S05]  /*4df0*/  BSYNC B0 ;  /* 0x0000000000007941 */ /* 0x01efea0003800000 */
.L_x_5884:
        /* <DEDUP_REMOVED lines=161> */
[-C--:B------:R-:W-:Y:S02]  /*5810*/  FFMA.FTZ R145, R100, -R43.reuse, R150 ;  /* 0x8000002b64917223 */ /* 0x080fe40000010096 */
[----:B------:R-:W-:Y:S02]  /*5820*/  FMUL.FTZ R114, R147, R43 ;  /* 0x0000002b93727220 */ /* 0x000fe40000410000 */
[----:B------:R-:W-:Y:S02]  /*5830*/  FFMA.FTZ R170, R143, R168, R132 ;  /* 0x000000a88faa7223 */ /* 0x000fe40000010084 */
[----:B------:R-:W-:Y:S02]  /*5840*/  FFMA.FTZ R122, R69, R181, R120 ;  /* 0x000000b5457a7223 */ /* 0x000fe40000010078 */
[-C--:B------:R-:W-:Y:S02]  /*5850*/  FFMA.FTZ R120, R125, -R42.reuse, R181 ;  /* 0x8000002a7d787223 */ /* 0x080fe400000100b5 */
[----:B------:R-:W-:-:S02]  /*5860*/  FMUL.FTZ R143, R153, R42 ;  /* 0x0000002a998f7220 */ /* 0x000fc40000410000 */
[----:B------:R-:W-:Y:S02]  /*5870*/  FFMA.FTZ R124, R114, R145, RZ ;  /* 0x00000091727c7223 */ /* 0x000fe400000100ff */
[----:B------:R-:W-:Y:S02]  /*5880*/  FFMA.FTZ R126, R67, R177, R122 ;  /* 0x000000b1437e7223 */ /* 0x000fe4000001007a */
[-C--:B------:R-:W-:Y:S02]  /*5890*/  FFMA.FTZ R122, R102, -R41.reuse, R177 ;  /* 0x80000029667a7223 */ /* 0x080fe400000100b1 */
[----:B------:R-:W-:Y:S02]  /*58a0*/  FMUL.FTZ R149, R157, R41 ;  /* 0x000000299d957220 */ /* 0x000fe40000410000 */
[----:B------:R-:W-:Y:S02]  /*58b0*/  FFMA.FTZ R128, R143, R120, R124 ;  /* 0x000000788f807223 */ /* 0x000fe4000001007c */
[----:B------:R-:W-:-:S02]  /*58c0*/  FFMA.FTZ R130, R73, R175, R126 ;  /* 0x000000af49827223 */ /* 0x000fc4000001007e */
[-C--:B------:R-:W-:Y:S02]  /*58d0*/  FFMA.FTZ R124, R127, -R40.reuse, R175 ;  /* 0x800000287f7c7223 */ /* 0x080fe400000100af */
[----:B------:R-:W-:Y:S02]  /*58e0*/  FMUL.FTZ R126, R161, R40 ;  /* 0x00000028a17e7220 */ /* 0x000fe40000410000 */
[----:B------:R-:W-:Y:S02]  /*58f0*/  FFMA.FTZ R155, R149, R122, R128 ;  /* 0x0000007a959b7223 */ /* 0x000fe40000010080 */
[----:B------:R-:W-:Y:S02]  /*5900*/  FFMA.FTZ R130, R81, R144, R130 ;  /* 0x0000009051827223 */ /* 0x000fe40000010082 */
[-C--:B------:R-:W-:Y:S02]  /*5910*/  FFMA.FTZ R128, R104, -R39.reuse, R144 ;  /* 0x8000002768807223 */ /* 0x080fe40000010090 */
[----:B------:R-:W-:-:S02]  /*5920*/  FMUL.FTZ R151, R165, R39 ;  /* 0x00000027a5977220 */ /* 0x000fc40000410000 */
[----:B------:R-:W-:Y:S02]  /*5930*/  FFMA.FTZ R155, R126, R124, R155 ;  /* 0x0000007c7e9b7223 */ /* 0x000fe4000001009b */
        /* <DEDUP_REMOVED lines=21> */
[-C--:B------:R-:W-:Y:S02]  /*5a90*/  FMUL.FTZ R154, R185, R59.reuse ;  /* 0x0000003bb99a7220 */ /* 0x080fe40000410000 */
[----:B------:R-:W-:-:S02]  /*5aa0*/  FFMA.FTZ R152, R108, -R59, R162 ;  /* 0x8000003b6c987223 */ /* 0x000fc400000100a2 */
[----:B------:R-:W-:Y:S02]  /*5ab0*/  FFMA.FTZ R155, R148, R150, R155 ;  /* 0x00000096949b7223 */ /* 0x000fe4000001009b */
[----:B------:R-:W-:Y:S02]  /*5ac0*/  FFMA.FTZ R164, R23, R166, R160 ;  /* 0x000000a617a47223 */ /* 0x000fe400000100a0 */
[-C--:B------:R-:W-:Y:S02]  /*5ad0*/  FMUL.FTZ R162, R187, R62.reuse ;  /* 0x0000003ebba27220 */ /* 0x080fe40000410000 */
[----:B------:R-:W-:Y:S02]  /*5ae0*/  FFMA.FTZ R160, R135, -R62, R166 ;  /* 0x8000003e87a07223 */ /* 0x000fe400000100a6 */
[----:B------:R-:W-:Y:S02]  /*5af0*/  FFMA.FTZ R155, R154, R152, R155 ;  /* 0x000000989a9b7223 */ /* 0x000fe4000001009b */
[----:B------:R-:W-:-:S02]  /*5b00*/  FFMA.FTZ R166, R25, R168, R164 ;  /* 0x000000a819a67223 */ /* 0x000fc400000100a4 */
[-C--:B------:R-:W-:Y:S02]  /*5b10*/  FMUL.FTZ R159, R141, R61.reuse ;  /* 0x0000003d8d9f7220 */ /* 0x080fe40000410000 */
[----:B------:R-:W-:Y:S02]  /*5b20*/  FFMA.FTZ R164, R106, -R61, R168 ;  /* 0x8000003d6aa47223 */ /* 0x000fe400000100a8 */
        /* <DEDUP_REMOVED lines=14> */
[----:B------:R-:W-:Y:S02]  /*5c10*/  FFMA.FTZ R172, R168, R170, R155 ;  /* 0x000000aaa8ac7223 */ /* 0x000fe4000001009b */
[----:B------:R-:W-:-:S02]  /*5c20*/  FFMA.FTZ R15, R89, R199, R166 ;  /* 0x000000c7590f7223 */ /* 0x000fc400000100a6 */
[----:B------:R-:W-:Y:S01]  /*5c30*/  FADD.FTZ R76, R116, R76 ;  /* 0x0000004c744c7221 */ /* 0x000fe20000010000 */
[----:B------:R-:W0:Y:S01]  /*5c40*/  SHFL.DOWN PT, R155, R172, 0x1, 0x1f ;  /* 0x08201f00ac9b7f89 */ /* 0x000e2200000e0000 */
[C---:B--2---:R-:W-:Y:S02]  /*5c50*/  FFMA.FTZ R13, R197.reuse, R13, R156 ;  /* 0x0000000dc50d7223 */ /* 0x044fe4000001009c */
[----:B------:R-:W-:Y:S01]  /*5c60*/  FMUL.FTZ R12, R197, R12 ;  /* 0x0000000cc50c7220 */ /* 0x000fe20000410000 */
[----:B------:R-:W1:Y:S01]  /*5c70*/  SHFL.DOWN PT, R166, R15, 0x1, 0x1f ;  /* 0x08201f000fa67f89 */ /* 0x000e6200000e0000 */
[----:B------:R-:W-:Y:S02]  /*5c80*/  FADD.FTZ R74, R159, R74 ;  /* 0x0000004a9f4a7221 */ /* 0x000fe40000010000 */
[----:B------:R-:W-:Y:S01]  /*5c90*/  FMUL.FTZ R159, R98, R185 ;  /* 0x000000b9629f7220 */ /* 0x000fe20000410000 */
[----:B------:R2:W-:Y:S01]  /*5ca0*/  @!P2 STS.64 [UR4+0xee8], R12 ;  /* 0x000ee80cff00a988 */ /* 0x0005e20008000a04 */
[----:B------:R-:W-:-:S02]  /*5cb0*/  FADD.FTZ R109, R168, R109 ;  /* 0x0000006da86d7221 */ /* 0x000fc40000010000 */
[----:B------:R-:W-:Y:S02]  /*5cc0*/  FMUL.FTZ R159, R152, R159 ;  /* 0x0000009f989f7220 */ /* 0x000fe40000410000 */
[----:B------:R-:W-:Y:S02]  /*5cd0*/  FADD.FTZ R107, R118, R107 ;  /* 0x0000006b766b7221 */ /* 0x000fe40000010000 */
[----:B------:R-:W-:Y:S02]  /*5ce0*/  FFMA.FTZ R159, R108, R185, R159 ;  /* 0x000000b96c9f7223 */ /* 0x000fe4000001009f */
[----:B------:R-:W-:Y:S02]  /*5cf0*/  FADD.FTZ R105, R162, R105 ;  /* 0x00000069a2697221 */ /* 0x000fe40000010000 */
[C---:B--2---:R-:W-:Y:S02]  /*5d00*/  FMUL.FTZ R13, R98.reuse, R171 ;  /* 0x000000ab620d7220 */ /* 0x044fe40000410000 */
        /* <DEDUP_REMOVED lines=14> */
[C---:B------:R-:W-:Y:S02]  /*5df0*/  FMUL.FTZ R13, R98.reuse, R169 ;  /* 0x000000a9620d7220 */ /* 0x040fe40000410000 */
[----:B------:R-:W-:-:S02]  /*5e00*/  FMUL.FTZ R14, R98, R193 ;  /* 0x000000c1620e7220 */ /* 0x000fc40000410000 */
[----:B------:R-:W-:Y:S02]  /*5e10*/  FMUL.FTZ R130, R130, R13 ;  /* 0x0000000d82827220 */ /* 0x000fe40000410000 */
        /* <DEDUP_REMOVED lines=12> */
[----:B------:R-:W-:Y:S02]  /*5ee0*/  FADD.FTZ R22, R137, R22 ;  /* 0x0000001689167221 */ /* 0x000fe40000010000 */
[----:B------:R-:W-:Y:S02]  /*5ef0*/  FFMA.FTZ R160, R135, R187, R160 ;  /* 0x000000bb87a07223 */ /* 0x000fe400000100a0 */
[----:B------:R-:W-:-:S02]  /*5f00*/  FMUL.FTZ R135, R98, R141 ;  /* 0x0000008d62877220 */ /* 0x000fc40000410000 */
[----:B------:R-:W-:Y:S02]  /*5f10*/  FMUL.FTZ R13, R128, R13 ;  /* 0x0000000d800d7220 */ /* 0x000fe40000410000 */
[----:B------:R-:W-:Y:S02]  /*5f20*/  FMUL.FTZ R135, R164, R135 ;  /* 0x00000087a4877220 */ /* 0x000fe40000410000 */
[----:B------:R-:W-:Y:S02]  /*5f30*/  FFMA.FTZ R165, R104, R165, R13 ;  /* 0x000000a568a57223 */ /* 0x000fe4000001000d */
        /* <DEDUP_REMOVED lines=11> */
[C---:B------:R-:W-:Y:S02]  /*5ff0*/  FMUL.FTZ R13, R98.reuse, R153 ;  /* 0x00000099620d7220 */ /* 0x040fe40000410000 */
        /* <DEDUP_REMOVED lines=58> */
.L_x_5887:
[----:B0-----:R-:W-:Y:S05]  /*63a0*/  BSYNC B0 ;  /* 0x0000000000007941 */ /* 0x001fea0003800000 */
.L_x_5886:
        /* <DEDUP_REMOVED lines=21> */
.L_x_5883:
        /* <DEDUP_REMOVED lines=11> */
[----:B------:R-:W-:Y:S02]  /*65b0*/  F2FP.BF16.PACK_AB R80, R78, R111 ;  /* 0x0000006f4e50723e */ /* 0x000fe400000010ff */
[----:B------:R-:W-:Y:S02]  /*65c0*/  F2FP.BF16.PACK_AB R75, R109, R76 ;  /* 0x0000004c6d4b723e */ /* 0x000fe400000010ff */
[----:B------:R-:W-:Y:S02]  /*65d0*/  F2FP.BF16.PACK_AB R74, R107, R74 ;  /* 0x0000004a6b4a723e */ /* 0x000fe400000010ff */
[----:B------:R-:W-:Y:S02]  /*65e0*/  F2FP.BF16.PACK_AB R72, R103, R70 ;  /* 0x000000466748723e */ /* 0x000fe400000010ff */
[----:B------:R-:W-:Y:S01]  /*65f0*/  IADD3 R59, R45, -0x1, RZ ;  /* 0xffffffff2d3b7810 */ /* 0x000fe20007ffe0ff */
[----:B--2---:R-:W-:Y:S04]  /*6600*/  STS.128 [R50.X16], R12 ;  /* 0x0000000c32007388 */ /* 0x004fe8000000cc00 */
[----:B---3--:R-:W-:Y:S01]  /*6610*/  STS.128 [R50.X16+0x200], R36 ;  /* 0x0002002432007388 */ /* 0x008fe2000000cc00 */
[----:B------:R-:W-:-:S06]  /*6620*/  NOP ;  /* 0x0000000000007918 */ /* 0x000fcc0000000000 */
[----:B------:R-:W0:Y:S02]  /*6630*/  LDS.128 R4, [R44] ;  /* 0x000000002c047984 */ /* 0x000e240000000c00 */
[----:B0-----:R-:W-:Y:S02]  /*6640*/  PRMT R9, RZ, 0x5410, R4 ;  /* 0x00005410ff097816 */ /* 0x001fe40000000004 */
[----:B------:R-:W-:-:S03]  /*6650*/  PRMT R15, RZ, 0x5410, R6 ;  /* 0x00005410ff0f7816 */ /* 0x000fc60000000006 */
[----:B------:R-:W-:Y:S01]  /*6660*/  FADD.FTZ R0, R9, R54 ;  /* 0x0000003609007221 */ /* 0x000fe20000010000 */
[----:B------:R-:W-:Y:S01]  /*6670*/  PRMT R9, RZ, 0x7610, R4 ;  /* 0x00007610ff097816 */ /* 0x000fe20000000004 */
[----:B------:R-:W-:-:S03]  /*6680*/  FADD.FTZ R21, R15, R54 ;  /* 0x000000360f157221 */ /* 0x000fc60000010000 */
[----:B------:R-:W-:Y:S01]  /*6690*/  FSETP.GTU.FTZ.AND P2, PT, R0, 20, PT ;  /* 0x41a000000000780b */ /* 0x000fe20003f5c000 */
[--C-:B------:R-:W-:Y:S01]  /*66a0*/  FADD.FTZ R4, R9, R54.reuse ;  /* 0x0000003609047221 */ /* 0x100fe20000010000 */
[--C-:B------:R-:W-:Y:S02]  /*66b0*/  PRMT R9, RZ, 0x5410, R5.reuse ;  /* 0x00005410ff097816 */ /* 0x100fe40000000005 */
[----:B------:R-:W-:Y:S02]  /*66c0*/  PRMT R5, RZ, 0x7610, R5 ;  /* 0x00007610ff057816 */ /* 0x000fe40000000005 */
[----:B------:R-:W-:Y:S01]  /*66d0*/  FSETP.GTU.FTZ.AND P3, PT, R4, 20, PT ;  /* 0x41a000000400780b */ /* 0x000fe20003f7c000 */
[--C-:B------:R-:W-:Y:S01]  /*66e0*/  FADD.FTZ R9, R9, R54.reuse ;  /* 0x0000003609097221 */ /* 0x100fe20000010000 */
[----:B------:R-:W-:Y:S01]  /*66f0*/  FSETP.GTU.FTZ.AND P6, PT, R21, 20, PT ;  /* 0x41a000001500780b */ /* 0x000fe20003fdc000 */
[----:B------:R-:W-:-:S03]  /*6700*/  FADD.FTZ R13, R5, R54 ;  /* 0x00000036050d7221 */ /* 0x000fc60000010000 */
[----:B------:R-:W-:Y:S01]  /*6710*/  FSETP.GTU.FTZ.AND P4, PT, R9, 20, PT ;  /* 0x41a000000900780b */ /* 0x000fe20003f9c000 */
[----:B------:R-:W-:Y:S01]  /*6720*/  @!P2 FMUL.FTZ R0, R0, -1.4426950216293334961 ;  /* 0xbfb8aa3b0000a820 */ /* 0x000fe20000410000 */
[----:B------:R-:W-:-:S05]  /*6730*/  FSETP.GTU.FTZ.AND P5, PT, R13, 20, PT ;  /* 0x41a000000d00780b */ /* 0x000fca0003fbc000 */
[----:B------:R-:W-:Y:S01]  /*6740*/  @!P3 FMUL.FTZ R5, R4, -1.4426950216293334961 ;  /* 0xbfb8aa3b0405b820 */ /* 0x000fe20000410000 */
[----:B------:R-:W0:Y:S05]  /*6750*/  @!P2 MUFU.EX2 R0, R0 ;  /* 0x000000000000a308 */ /* 0x000e2a0000000800 */
[----:B------:R-:W-:Y:S02]  /*6760*/  @!P4 FMUL.FTZ R12, R9, -1.4426950216293334961 ;  /* 0xbfb8aa3b090cc820 */ /* 0x000fe40000410000 */
[----:B------:R-:W1:Y:S01]  /*6770*/  LDS.128 R8, [R44+0x10] ;  /* 0x000010002c087984 */ /* 0x000e620000000c00 */
[----:B------:R-:W2:Y:S01]  /*6780*/  @!P3 MUFU.EX2 R5, R5 ;  /* 0x000000050005b308 */ /* 0x000ea20000000800 */
[----:B------:R-:W-:-:S02]  /*6790*/  @!P5 FMUL.FTZ R13, R13, -1.4426950216293334961 ;  /* 0xbfb8aa3b0d0dd820 */ /* 0x000fc40000410000 */
[----:B------:R-:W-:Y:S01]  /*67a0*/  BAR.SYNC.DEFER_BLOCKING 0x0 ;  /* 0x0000000000007b1d */ /* 0x000fe20000010000 */
[----:B0-----:R-:W-:-:S05]  /*67b0*/  @!P2 FADD.FTZ R4, R0, 1 ;  /* 0x3f8000000004a421 */ /* 0x001fca0000010000 */
[----:B------:R-:W-:Y:S01]  /*67c0*/  @!P4 MUFU.EX2 R12, R12 ;  /* 0x0000000c000cc308 */ /* 0x000fe20000000800 */
[----:B--2---:R-:W-:Y:S01]  /*67d0*/  @!P3 FADD.FTZ R0, R5, 1 ;  /* 0x3f8000000500b421 */ /* 0x004fe20000010000 */
[----:B------:R-:W-:-:S06]  /*67e0*/  PRMT R5, RZ, 0x7610, R6 ;  /* 0x00007610ff057816 */ /* 0x000fcc0000000006 */
[----:B------:R0:W2:Y:S01]  /*67f0*/  @!P2 MUFU.RCP R14, R4 ;  /* 0x00000004000ea308 */ /* 0x0000a20000001000 */
[----:B------:R-:W-:Y:S01]  /*6800*/  FADD.FTZ R6, R5, R54 ;  /* 0x0000003605067221 */ /* 0x000fe20000010000 */
[--C-:B------:R-:W-:Y:S02]  /*6810*/  PRMT R5, RZ, 0x5410, R7.reuse ;  /* 0x00005410ff057816 */ /* 0x100fe40000000007 */
[----:B------:R-:W-:-:S04]  /*6820*/  PRMT R7, RZ, 0x7610, R7 ;  /* 0x00007610ff077816 */ /* 0x000fc80000000007 */
[----:B------:R3:W4:Y:S01]  /*6830*/  @!P3 MUFU.RCP R15, R0 ;  /* 0x00000000000fb308 */ /* 0x0007220000001000 */
[----:B------:R-:W-:Y:S01]  /*6840*/  FSETP.GTU.FTZ.AND P0, PT, R6, 20, PT ;  /* 0x41a000000600780b */ /* 0x000fe20003f1c000 */
[--C-:B------:R-:W-:Y:S01]  /*6850*/  FADD.FTZ R23, R5, R54.reuse ;  /* 0x0000003605177221 */ /* 0x100fe20000010000 */
[----:B------:R-:W-:Y:S01]  /*6860*/  STS.128 [R44], R80 ;  /* 0x000000502c007388 */ /* 0x000fe20000000c00 */
[----:B------:R-:W-:Y:S02]  /*6870*/  FADD.FTZ R7, R7, R54 ;  /* 0x0000003607077221 */ /* 0x000fe40000010000 */
[----:B0-----:R-:W-:Y:S01]  /*6880*/  @!P6 FMUL.FTZ R4, R21, -1.4426950216293334961 ;  /* 0xbfb8aa3b1504e820 */ /* 0x001fe20000410000 */
[----:B------:R-:W-:Y:S01]  /*6890*/  FSETP.GTU.FTZ.AND P1, PT, R23, 20, PT ;  /* 0x41a000001700780b */ /* 0x000fe20003f3c000 */
[----:B--2---:R-:W-:Y:S01]  /*68a0*/  @!P2 FMUL.FTZ R99, R99, R14 ;  /* 0x0000000e6363a220 */ /* 0x004fe20000410000 */
[----:B------:R-:W-:Y:S01]  /*68b0*/  FSETP.GTU.FTZ.AND P2, PT, R7, 20, PT ;  /* 0x41a000000700780b */ /* 0x000fe20003f5c000 */
[----:B------:R-:W0:Y:S01]  /*68c0*/  @!P5 MUFU.EX2 R13, R13 ;  /* 0x0000000d000dd308 */ /* 0x000e220000000800 */
[----:B------:R-:W-:Y:S01]  /*68d0*/  @!P4 FADD.FTZ R12, R12, 1 ;  /* 0x3f8000000c0cc421 */ /* 0x000fe20000010000 */
[----:B------:R-:W-:Y:S01]  /*68e0*/  STS.128 [R44+0x10], R72 ;  /* 0x000010482c007388 */ /* 0x000fe20000000c00 */
[----:B-1----:R-:W-:Y:S01]  /*68f0*/  PRMT R5, RZ, 0x5410, R8 ;  /* 0x00005410ff057816 */ /* 0x002fe20000000008 */
[----:B---3--:R-:W-:-:S02]  /*6900*/  @!P0 FMUL.FTZ R0, R6, -1.4426950216293334961 ;  /* 0xbfb8aa3b06008820 */ /* 0x008fc40000410000 */
[----:B----4-:R-:W-:Y:S02]  /*6910*/  @!P3 FMUL.FTZ R68, R68, R15 ;  /* 0x0000000f4444b220 */ /* 0x010fe40000410000 */
[----:B------:R-:W-:Y:S01]  /*6920*/  FADD.FTZ R14, R5, R54 ;  /* 0x00000036050e7221 */ /* 0x000fe20000010000 */
[----:B------:R-:W-:Y:S01]  /*6930*/  PRMT R5, RZ, 0x7610, R8 ;  /* 0x00007610ff057816 */ /* 0x000fe20000000008 */
[----:B------:R-:W1:Y:S02]  /*6940*/  @!P6 MUFU.EX2 R4, R4 ;  /* 0x000000040004e308 */ /* 0x000e640000000800 */
[----:B------:R-:W-:Y:S01]  /*6950*/  @!P2 FMUL.FTZ R6, R7, -1.4426950216293334961 ;  /* 0xbfb8aa3b0706a820 */ /* 0x000fe20000410000 */
[----:B------:R-:W-:Y:S01]  /*6960*/  FSETP.GTU.FTZ.AND P3, PT, R14, 20, PT ;  /* 0x41a000000e00780b */ /* 0x000fe20003f7c000 */
[----:B------:R-:W-:Y:S02]  /*6970*/  FADD.FTZ R8, R5, R54 ;  /* 0x0000003605087221 */ /* 0x000fe40000010000 */
[----:B------:R-:W-:-:S02]  /*6980*/  @!P1 FMUL.FTZ R5, R23, -1.4426950216293334961 ;  /* 0xbfb8aa3b17059820 */ /* 0x000fc40000410000 */
[----:B------:R-:W2:Y:S01]  /*6990*/  @!P2 MUFU.EX2 R6, R6 ;  /* 0x000000060006a308 */ /* 0x000ea20000000800 */
[----:B0-----:R-:W-:-:S07]  /*69a0*/  @!P5 FADD.FTZ R13, R13, 1 ;  /* 0x3f8000000d0dd421 */ /* 0x001fce0000010000 */
[----:B------:R-:W0:Y:S01]  /*69b0*/  @!P1 MUFU.EX2 R5, R5 ;  /* 0x0000000500059308 */ /* 0x000e220000000800 */
[----:B------:R-:W-:Y:S02]  /*69c0*/  @!P3 FMUL.FTZ R7, R14, -1.4426950216293334961 ;  /* 0xbfb8aa3b0e07b820 */ /* 0x000fe40000410000 */
[----:B-1----:R-:W-:-:S05]  /*69d0*/  @!P6 FADD.FTZ R4, R4, 1 ;  /* 0x3f8000000404e421 */ /* 0x002fca0000010000 */
[----:B------:R-:W1:Y:S01]  /*69e0*/  @!P0 MUFU.EX2 R0, R0 ;  /* 0x0000000000008308 */ /* 0x000e620000000800 */
[----:B--2---:R-:W-:-:S07]  /*69f0*/  @!P2 FADD.FTZ R6, R6, 1 ;  /* 0x3f8000000606a421 */ /* 0x004fce0000010000 */
[----:B------:R-:W2:Y:S01]  /*6a00*/  @!P4 MUFU.RCP R12, R12 ;  /* 0x0000000c000cc308 */ /* 0x000ea20000001000 */
[----:B0-----:R-:W-:-:S07]  /*6a10*/  @!P1 FADD.FTZ R5, R5, 1 ;  /* 0x3f80000005059421 */ /* 0x001fce0000010000 */
[----:B------:R-:W0:Y:S01]  /*6a20*/  @!P5 MUFU.RCP R13, R13 ;  /* 0x0000000d000dd308 */ /* 0x000e220000001000 */
[----:B-1----:R-:W-:-:S07]  /*6a30*/  @!P0 FADD.FTZ R0, R0, 1 ;  /* 0x3f80000000008421 */ /* 0x002fce0000010000 */
[----:B------:R1:W3:Y:S01]  /*6a40*/  @!P1 MUFU.RCP R21, R5 ;  /* 0x0000000500159308 */ /* 0x0002e20000001000 */
[----:B--2---:R-:W-:Y:S01]  /*6a50*/  @!P4 FMUL.FTZ R97, R97, R12 ;  /* 0x0000000c6161c220 */ /* 0x004fe20000410000 */
[----:B------:R-:W-:-:S06]  /*6a60*/  FSETP.GTU.FTZ.AND P4, PT, R8, 20, PT ;  /* 0x41a000000800780b */ /* 0x000fcc0003f9c000 */
[----:B------:R-:W2:Y:S01]  /*6a70*/  @!P6 MUFU.RCP R15, R4 ;  /* 0x00000004000fe308 */ /* 0x000ea20000001000 */
[--C-:B-1----:R-:W-:Y:S01]  /*6a80*/  PRMT R5, RZ, 0x5410, R9.reuse ;  /* 0x00005410ff057816 */ /* 0x102fe20000000009 */
[----:B0-----:R-:W-:Y:S01]  /*6a90*/  @!P5 FMUL.FTZ R24, R24, R13 ;  /* 0x0000000d1818d220 */ /* 0x001fe20000410000 */
[----:B------:R-:W-:-:S03]  /*6aa0*/  PRMT R9, RZ, 0x7610, R9 ;  /* 0x00007610ff097816 */ /* 0x000fc60000000009 */
[----:B------:R-:W-:Y:S01]  /*6ab0*/  FADD.FTZ R23, R5, R54 ;  /* 0x0000003605177221 */ /* 0x000fe20000010000 */
[----:B------:R-:W-:Y:S01]  /*6ac0*/  PRMT R5, RZ, 0x5410, R10 ;  /* 0x00005410ff057816 */ /* 0x000fe2000000000a */
[----:B------:R-:W0:Y:S01]  /*6ad0*/  @!P3 MUFU.EX2 R7, R7 ;  /* 0x000000070007b308 */ /* 0x000e220000000800 */
[--C-:B------:R-:W-:Y:S01]  /*6ae0*/  FADD.FTZ R9, R9, R54.reuse ;  /* 0x0000003609097221 */ /* 0x100fe20000010000 */
[----:B------:R-:W-:Y:S01]  /*6af0*/  F2FP.BF16.PACK_AB R69, R24, R97 ;  /* 0x000000611845723e */ /* 0x000fe200000010ff */
[----:B------:R-:W-:Y:S01]  /*6b00*/  @!P4 FMUL.FTZ R8, R8, -1.4426950216293334961 ;  /* 0xbfb8aa3b0808c820 */ /* 0x000fe20000410000 */
[----:B------:R-:W-:Y:S01]  /*6b10*/  FSETP.GTU.FTZ.AND P5, PT, R23, 20, PT ;  /* 0x41a000001700780b */ /* 0x000fe20003fbc000 */
[----:B------:R-:W-:Y:S01]  /*6b20*/  FADD.FTZ R13, R5, R54 ;  /* 0x00000036050d7221 */ /* 0x000fe20000010000 */
[----:B------:R-:W-:Y:S01]  /*6b30*/  PRMT R5, RZ, 0x7610, R10 ;  /* 0x00007610ff057816 */ /* 0x000fe2000000000a */
[----:B---3--:R-:W-:Y:S01]  /*6b40*/  @!P1 FMUL.FTZ R26, R26, R21 ;  /* 0x000000151a1a9220 */ /* 0x008fe20000410000 */
[----:B------:R1:W3:Y:S01]  /*6b50*/  @!P0 MUFU.RCP R12, R0 ;  /* 0x00000000000c8308 */ /* 0x0002e20000001000 */
[----:B--2---:R-:W-:Y:S01]  /*6b60*/  @!P6 FMUL.FTZ R34, R34, R15 ;  /* 0x0000000f2222e220 */ /* 0x004fe20000410000 */
[----:B------:R-:W-:Y:S01]  /*6b70*/  FSETP.GTU.FTZ.AND P6, PT, R9, 20, PT ;  /* 0x41a000000900780b */ /* 0x000fe20003fdc000 */
[----:B------:R-:W-:Y:S01]  /*6b80*/  FADD.FTZ R10, R5, R54 ;  /* 0x00000036050a7221 */ /* 0x000fe20000010000 */
[----:B------:R-:W-:-:S02]  /*6b90*/  PRMT R5, RZ, 0x5410, R11 ;  /* 0x00005410ff057816 */ /* 0x000fc4000000000b */
[----:B------:R-:W-:Y:S02]  /*6ba0*/  PRMT R11, RZ, 0x7610, R11 ;  /* 0x00007610ff0b7816 */ /* 0x000fe4000000000b */
[----:B------:R-:W2:Y:S01]  /*6bb0*/  @!P2 MUFU.RCP R6, R6 ;  /* 0x000000060006a308 */ /* 0x000ea20000001000 */
[----:B0-----:R-:W-:Y:S02]  /*6bc0*/  @!P3 FADD.FTZ R7, R7, 1 ;  /* 0x3f8000000707b421 */ /* 0x001fe40000010000 */
[----:B-1----:R-:W-:Y:S02]  /*6bd0*/  @!P5 FMUL.FTZ R0, R23, -1.4426950216293334961 ;  /* 0xbfb8aa3b1700d820 */ /* 0x002fe40000410000 */
[----:B------:R-:W-:Y:S02]  /*6be0*/  FADD.FTZ R11, R11, R54 ;  /* 0x000000360b0b7221 */ /* 0x000fe40000010000 */
[----:B------:R-:W-:Y:S01]  /*6bf0*/  @!P6 FMUL.FTZ R4, R9, -1.4426950216293334961 ;  /* 0xbfb8aa3b0904e820 */ /* 0x000fe20000410000 */
[----:B------:R0:W1:Y:S01]  /*6c00*/  @!P3 MUFU.RCP R14, R7 ;  /* 0x00000007000eb308 */ /* 0x0000620000001000 */
[----:B---3--:R-:W-:Y:S01]  /*6c10*/  @!P0 FMUL.FTZ R35, R35, R12 ;  /* 0x0000000c23238220 */ /* 0x008fe20000410000 */
[----:B------:R-:W-:-:S04]  /*6c20*/  FSETP.GTU.FTZ.AND P0, PT, R13, 20, PT ;  /* 0x41a000000d00780b */ /* 0x000fc80003f1c000 */
[----:B------:R-:W-:Y:S01]  /*6c30*/  F2FP.BF16.PACK_AB R70, R35, R34 ;  /* 0x000000222346723e */ /* 0x000fe200000010ff */
[----:B--2---:R-:W-:Y:S01]  /*6c40*/  @!P2 FMUL.FTZ R93, R93, R6 ;  /* 0x000000065d5da220 */ /* 0x004fe20000410000 */
[----:B------:R-:W-:Y:S01]  /*6c50*/  FSETP.GTU.FTZ.AND P2, PT, R10, 20, PT ;  /* 0x41a000000a00780b */ /* 0x000fe20003f5c000 */
[----:B------:R-:W2:Y:S01]  /*6c60*/  @!P4 MUFU.EX2 R8, R8 ;  /* 0x000000080008c308 */ /* 0x000ea20000000800 */
[----:B0-----:R-:W-:Y:S02]  /*6c70*/  FADD.FTZ R7, R5, R54 ;  /* 0x0000003605077221 */ /* 0x001fe40000010000 */
[----:B------:R-:W-:-:S03]  /*6c80*/  F2FP.BF16.PACK_AB R71, R93, R26 ;  /* 0x0000001a5d47723e */ /* 0x000fc600000010ff */
[----:B------:R-:W-:Y:S01]  /*6c90*/  @!P0 FMUL.FTZ R5, R13, -1.4426950216293334961 ;  /* 0xbfb8aa3b0d058820 */ /* 0x000fe20000410000 */
[----:B------:R-:W-:Y:S01]  /*6ca0*/  FSETP.GTU.FTZ.AND P1, PT, R7, 20, PT ;  /* 0x41a000000700780b */ /* 0x000fe20003f3c000 */
[----:B-1----:R-:W-:Y:S01]  /*6cb0*/  @!P3 FMUL.FTZ R95, R95, R14 ;  /* 0x0000000e5f5fb220 */ /* 0x002fe20000410000 */
[----:B------:R-:W0:Y:S01]  /*6cc0*/  @!P5 MUFU.EX2 R0, R0 ;  /* 0x000000000000d308 */ /* 0x000e220000000800 */
[----:B------:R-:W-:Y:S02]  /*6cd0*/  FSETP.GTU.FTZ.AND P3, PT, R11, 20, PT ;  /* 0x41a000000b00780b */ /* 0x000fe40003f7c000 */
[----:B------:R-:W-:Y:S01]  /*6ce0*/  SHF.L.U32 R14, R59, 0x9, RZ ;  /* 0x000000093b0e7819 */ /* 0x000fe200000006ff */
[----:B------:R-:W-:-:S03]  /*6cf0*/  @!P2 FMUL.FTZ R6, R10, -1.4426950216293334961 ;  /* 0xbfb8aa3b0a06a820 */ /* 0x000fc60000410000 */
[--C-:B------:R-:W-:Y:S01]  /*6d00*/  SHF.R.S32.HI R15, RZ, 0x1f, R14.reuse ;  /* 0x0000001fff0f7819 */ /* 0x100fe2000001140e */
[----:B------:R-:W1:Y:S01]  /*6d10*/  @!P6 MUFU.EX2 R4, R4 ;  /* 0x000000040004e308 */ /* 0x000e620000000800 */
[----:B--2---:R-:W-:Y:S02]  /*6d20*/  @!P4 FADD.FTZ R8, R8, 1 ;  /* 0x3f8000000808c421 */ /* 0x004fe40000010000 */
[----:B------:R-:W-:Y:S02]  /*6d30*/  @!P1 FMUL.FTZ R7, R7, -1.4426950216293334961 ;  /* 0xbfb8aa3b07079820 */ /* 0x000fe40000410000 */
[----:B------:R-:W-:-:S03]  /*6d40*/  IMAD.WIDE.U32 R12, R55, c[0x0][0x2d8], R14 ;  /* 0x0000b600370c7a25 */ /* 0x000fc600078e000e */
[----:B------:R-:W-:Y:S01]  /*6d50*/  @!P0 MUFU.EX2 R5, R5 ;  /* 0x0000000500058308 */ /* 0x000fe20000000800 */
[----:B------:R-:W-:Y:S02]  /*6d60*/  @!P3 FMUL.FTZ R9, R11, -1.4426950216293334961 ;  /* 0xbfb8aa3b0b09b820 */ /* 0x000fe40000410000 */
[----:B0-----:R-:W-:Y:S02]  /*6d70*/  @!P5 FADD.FTZ R0, R0, 1 ;  /* 0x3f8000000000d421 */ /* 0x001fe40000010000 */
[----:B------:R-:W-:-:S03]  /*6d80*/  IMAD.WIDE.U32 R14, R55, c[0x0][0x2f8], R14 ;  /* 0x0000be00370e7a25 */ /* 0x000fc600078e000e */
[----:B------:R-:W0:Y:S01]  /*6d90*/  @!P2 MUFU.EX2 R6, R6 ;  /* 0x000000060006a308 */ /* 0x000e220000000800 */
[----:B-1----:R-:W-:-:S07]  /*6da0*/  @!P6 FADD.FTZ R4, R4, 1 ;  /* 0x3f8000000404e421 */ /* 0x002fce0000010000 */
[----:B------:R1:W-:Y:S08]  /*6db0*/  @!P4 MUFU.RCP R27, R8 ;  /* 0x00000008001bc308 */ /* 0x0003f00000001000 */
[----:B------:R2:W3:Y:S01]  /*6dc0*/  @!P3 MUFU.EX2 R25, R9 ;  /* 0x000000090019b308 */ /* 0x0004e20000000800 */
[----:B-1----:R-:W-:Y:S02]  /*6dd0*/  IMAD R8, R53, c[0x0][0x2d8], RZ ;  /* 0x0000b60035087a24 */ /* 0x002fe400078e02ff */
[----:B0-----:R-:W-:-:S02]  /*6de0*/  @!P2 FADD.FTZ R21, R6, 1 ;  /* 0x3f8000000615a421 */ /* 0x001fc40000010000 */
[----:B------:R-:W-:Y:S01]  /*6df0*/  IMAD R37, R55, c[0x0][0x2dc], R8 ;  /* 0x0000b70037257a24 */ /* 0x000fe200078e0208 */
[----:B------:R-:W-:-:S06]  /*6e00*/  NOP ;  /* 0x0000000000007918 */ /* 0x000fcc0000000000 */
[----:B------:R0:W1:Y:S01]  /*6e10*/  @!P5 MUFU.RCP R39, R0 ;  /* 0x000000000027d308 */ /* 0x0000620000001000 */
[----:B--2---:R-:W2:Y:S01]  /*6e20*/  LDS.128 R8, [R50.X16+0x200] ;  /* 0x0002000032087984 */ /* 0x004ea2000000cc00 */
[----:B------:R-:W-:Y:S01]  /*6e30*/  IADD3 R13, R13, R37, RZ ;  /* 0x000000250d0d7210 */ /* 0x000fe20007ffe0ff */
[----:B------:R-:W-:Y:S02]  /*6e40*/  IMAD R37, R57, c[0x0][0x2e0], RZ ;  /* 0x0000b80039257a24 */ /* 0x000fe400078e02ff */
[----:B---3--:R-:W-:Y:S02]  /*6e50*/  @!P3 FADD.FTZ R25, R25, 1 ;  /* 0x3f8000001919b421 */ /* 0x008fe40000010000 */
[C---:B------:R-:W-:Y:S01]  /*6e60*/  IMAD R37, R58.reuse, c[0x0][0x2e4], R37 ;  /* 0x0000b9003a257a24 */ /* 0x040fe200078e0225 */
[----:B------:R-:W3:Y:S01]  /*6e70*/  @!P1 MUFU.EX2 R23, R7 ;  /* 0x0000000700179308 */ /* 0x000ee20000000800 */
[----:B0-----:R-:W-:Y:S02]  /*6e80*/  @!P0 FADD.FTZ R0, R5, 1 ;  /* 0x3f80000005008421 */ /* 0x001fe40000010000 */
[----:B------:R-:W-:-:S04]  /*6e90*/  IMAD.WIDE.U32 R12, R58, c[0x0][0x2e0], R12 ;  /* 0x0000b8003a0c7a25 */ /* 0x000fc800078e000c */
[----:B------:R-:W-:Y:S01]  /*6ea0*/  @!P4 FMUL.FTZ R22, R22, R27 ;  /* 0x0000001b1616c220 */ /* 0x000fe20000410000 */
[----:B------:R0:W4:Y:S01]  /*6eb0*/  @!P6 MUFU.RCP R38, R4 ;  /* 0x000000040026e308 */ /* 0x0001220000001000 */
[----:B------:R-:W-:Y:S01]  /*6ec0*/  IADD3 R13, R13, R37, RZ ;  /* 0x000000250d0d7210 */ /* 0x000fe20007ffe0ff */
[----:B-1----:R-:W-:Y:S01]  /*6ed0*/  @!P5 FMUL.FTZ R20, R20, R39 ;  /* 0x000000271414d220 */ /* 0x002fe20000410000 */
[----:B------:R-:W-:-:S04]  /*6ee0*/  LEA R36, P4, R12, c[0x0][0x330], 0x1 ;  /* 0x0000cc000c247a11 */ /* 0x000fc800078808ff */
[----:B------:R-:W-:Y:S01]  /*6ef0*/  LEA.HI.X R37, R12, c[0x0][0x334], R13, 0x1, P4 ;  /* 0x0000cd000c257a11 */ /* 0x000fe200020f0c0d */
[----:B------:R-:W1:Y:S01]  /*6f00*/  @!P0 MUFU.RCP R41, R0 ;  /* 0x0000000000298308 */ /* 0x000e620000001000 */
[----:B0-----:R-:W0:Y:S01]  /*6f10*/  LDS.128 R4, [R50.X16] ;  /* 0x0000000032047984 */ /* 0x001e22000000cc00 */
[----:B------:R-:W-:Y:S02]  /*6f20*/  FADD.FTZ R13, R99, R52 ;  /* 0x00000034630d7221 */ /* 0x000fe40000010000 */
[----:B---3--:R-:W-:-:S04]  /*6f30*/  @!P1 FADD.FTZ R23, R23, 1 ;  /* 0x3f80000017179421 */ /* 0x008fc80000010000 */
[----:B------:R-:W3:Y:S01]  /*6f40*/  @!P3 MUFU.RCP R0, R25 ;  /* 0x000000190000b308 */ /* 0x000ee20000001000 */
[----:B----4-:R-:W-:-:S07]  /*6f50*/  @!P6 FMUL.FTZ R19, R19, R38 ;  /* 0x000000261313e220 */ /* 0x010fce0000410000 */
[----:B------:R-:W4:Y:S01]  /*6f60*/  @!P2 MUFU.RCP R40, R21 ;  /* 0x000000150028a308 */ /* 0x000f220000001000 */
[----:B-1----:R-:W-:Y:S02]  /*6f70*/  @!P0 FMUL.FTZ R18, R18, R41 ;  /* 0x0000002912128220 */ /* 0x002fe40000410000 */
[----:B---3--:R-:W-:-:S05]  /*6f80*/  @!P3 FMUL.FTZ R101, R101, R0 ;  /* 0x000000006565b220 */ /* 0x008fca0000410000 */
[----:B------:R-:W1:Y:S01]  /*6f90*/  @!P1 MUFU.RCP R23, R23 ;  /* 0x0000001700179308 */ /* 0x000e620000001000 */
[----:B------:R-:W-:Y:S01]  /*6fa0*/  FADD.FTZ R0, R13, R68 ;  /* 0x000000440d007221 */ /* 0x000fe20000010000 */
[----:B------:R-:W-:Y:S01]  /*6fb0*/  F2FP.BF16.PACK_AB R68, R68, R99 ;  /* 0x000000634444723e */ /* 0x000fe200000010ff */
[----:B------:R-:W-:Y:S01]  /*6fc0*/  IMAD.WIDE R12, R91, 0x10, R36 ;  /* 0x000000105b0c7825 */ /* 0x000fe200078e0224 */
[----:B------:R-:W-:Y:S02]  /*6fd0*/  F2FP.BF16.PACK_AB R37, R19, R20 ;  /* 0x000000141325723e */ /* 0x000fe400000010ff */
[----:B------:R-:W-:Y:S01]  /*6fe0*/  F2FP.BF16.PACK_AB R36, R22, R95 ;  /* 0x0000005f1624723e */ /* 0x000fe200000010ff */
[----:B----4-:R-:W-:Y:S01]  /*6ff0*/  @!P2 FMUL.FTZ R17, R17, R40 ;  /* 0x000000281111a220 */ /* 0x010fe20000410000 */
[----:B--2---:R-:W-:Y:S01]  /*7000*/  STG.E.128 [R12.64+0x200], R8 ;  /* 0x000200080c007986 */ /* 0x004fe2000c101d06 */
[----:B------:R-:W-:Y:S01]  /*7010*/  FADD.FTZ R97, R0, R97 ;  /* 0x0000006100617221 */ /* 0x000fe20000010000 */
[----:B------:R-:W-:Y:S01]  /*7020*/  IADD3 R46, P2, R46, -0x400, RZ ;  /* 0xfffffc002e2e7810 */ /* 0x000fe20007f5e0ff */
[----:B------:R-:W-:Y:S01]  /*7030*/  IMAD R0, R53, c[0x0][0x2f8], RZ ;  /* 0x0000be0035007a24 */ /* 0x000fe200078e02ff */
[----:B------:R-:W-:Y:S01]  /*7040*/  F2FP.BF16.PACK_AB R38, R17, R18 ;  /* 0x000000121126723e */ /* 0x000fe200000010ff */
[----:B------:R-:W-:Y:S01]  /*7050*/  FADD.FTZ R97, R97, R24 ;  /* 0x0000001861617221 */ /* 0x000fe20000010000 */
[----:B------:R-:W-:Y:S01]  /*7060*/  IADD3 R48, P3, R48, -0x400, RZ ;  /* 0xfffffc0030307810 */ /* 0x000fe20007f7e0ff */
[----:B0-----:R0:W-:Y:S01]  /*7070*/  STG.E.128 [R12.64], R4 ;  /* 0x000000040c007986 */ /* 0x0011e2000c101d06 */
[----:B-1----:R-:W-:-:S03]  /*7080*/  @!P1 FMUL.FTZ R16, R16, R23 ;  /* 0x0000001710109220 */ /* 0x002fc60000410000 */
[----:B------:R-:W-:Y:S01]  /*7090*/  BAR.SYNC.DEFER_BLOCKING 0x0 ;  /* 0x0000000000007b1d */ /* 0x000fe20000010000 */
[----:B------:R-:W-:Y:S01]  /*70a0*/  FADD.FTZ R34, R97, R34 ;  /* 0x0000002261227221 */ /* 0x000fe20000010000 */
[----:B------:R-:W-:Y:S02]  /*70b0*/  F2FP.BF16.PACK_AB R39, R101, R16 ;  /* 0x000000106527723e */ /* 0x000fe400000010ff */
[----:B------:R-:W-:Y:S01]  /*70c0*/  IADD3 R32, P1, R32, -0x400, RZ ;  /* 0xfffffc0020207810 */ /* 0x000fe20007f3e0ff */
[----:B------:R-:W-:Y:S01]  /*70d0*/  FADD.FTZ R35, R34, R35 ;  /* 0x0000002322237221 */ /* 0x000fe20000010000 */
[----:B------:R-:W-:Y:S02]  /*70e0*/  IADD3.X R47, R47, -0x1, RZ, P2, !PT ;  /* 0xffffffff2f2f7810 */ /* 0x000fe400017fe4ff */
        /* <DEDUP_REMOVED lines=9> */
[----:B------:R-:W-:Y:S01]  /*7180*/  STS.128 [R44], R68 ;  /* 0x000000442c007388 */ /* 0x000fe20000000c00 */
[C---:B------:R-:W-:Y:S02]  /*7190*/  IMAD R7, R58.reuse, c[0x0][0x304], R5 ;  /* 0x0000c1003a077a24 */ /* 0x040fe400078e0205 */
[----:B------:R-:W-:Y:S01]  /*71a0*/  IMAD.WIDE.U32 R4, R58, c[0x0][0x300], R14 ;  /* 0x0000c0003a047a25 */ /* 0x000fe200078e000e */
[----:B------:R-:W-:Y:S01]  /*71b0*/  STS.128 [R44+0x10], R36 ;  /* 0x000010242c007388 */ /* 0x000fe20000000c00 */
        /* <DEDUP_REMOVED lines=13> */
[----:B------:R-:W-:-:S04]  /*7290*/  FADD.FTZ R16, R17, R16 ;  /* 0x0000001011107221 */ /* 0x000fc80000010000 */
[----:B------:R-:W-:Y:S01]  /*72a0*/  FADD.FTZ R52, R16, R101 ;  /* 0x0000006510347221 */ /* 0x000fe20000010000 */
[----:B0-----:R0:W-:Y:S04]  /*72b0*/  STG.E.128 [R4.64], R40 ;  /* 0x0000002804007986 */ /* 0x0011e8000c101d06 */
[----:B-1----:R0:W-:Y:S01]  /*72c0*/  STG.E.128 [R4.64+0x200], R60 ;  /* 0x0002003c04007986 */ /* 0x0021e2000c101d06 */
[----:B------:R-:W-:Y:S01]  /*72d0*/  @!P0 CALL.REL.NOINC `(.L_x_5849) ;  /* 0x0000001000008944 */ /* 0x000fe20003c00000 */
[----:B------:R-:W-:Y:S05]  /*72e0*/  BRA `(.L_x_5889) ;  /* 0xffff926000007947 */ /* 0x000fea000383ffff */
.L_x_5849:
[----:B------:R-:W-:Y:S02]  /*72f0*/  ISETP.NE.U32.AND P0, PT, RZ, c[0x0][0x328], PT ;  /* 0x0000ca00ff007a0c */ /* 0x000fe40003f05070 */
[----:B------:R-:W-:Y:S02]  /*7300*/  ISETP.NE.U32.AND P2, PT, RZ, c[0x0][0x348], PT ;  /* 0x0000d200ff007a0c */ /* 0x000fe40003f45070 */
[----:B------:R-:W-:-:S02]  /*7310*/  ISETP.NE.AND.EX P1, PT, RZ, c[0x0][0x32c], PT, P0 ;  /* 0x0000cb00ff007a0c */ /* 0x000fc40003f25300 */
        /* <DEDUP_REMOVED lines=21> */
.L_x_5891:
[----:B0-----:R-:W-:Y:S05]  /*7470*/  BSYNC B0 ;  /* 0x0000000000007941 */ /* 0x001fea0003800000 */
.L_x_5890:
        /* <DEDUP_REMOVED lines=23> */
.L_x_5893:
[----:B------:R-:W1:Y:S02]  /*75f0*/  S2R R19, SR_TID.X ;  /* 0x0000000000137919 */ /* 0x000e640000002100 */
.L_x_5894:
[----:B0-----:R-:W-:Y:S05]  /*7600*/  BSYNC B0 ;  /* 0x0000000000007941 */ /* 0x001fea0003800000 */
.L_x_5892:
        /* <DEDUP_REMOVED lines=22> */
.L_x_5895:
        /* <DEDUP_REMOVED lines=55> */
.L_x_5896:
        /* <DEDUP_REMOVED lines=10> */
.L_x_9087:


//--------------------- .text._Z25selective_scan_bwd_kernelI32Selective_Scan_bwd_kernel_traitsILi32ELi16ELb1ELb0ELb1ELb0ELb0EN3c108BFloat16EfEEv12SSMParamsBwd --------------------------
	.section	.text._Z25selective_scan_bwd_kernelI32Selective_Scan_bwd_kernel_traitsILi32ELi16ELb1ELb0ELb1ELb0ELb0EN3c108BFloat16EfEEv12SSMParamsBwd,"ax",@progbits
	.sectioninfo	@"SHI_REGISTERS=246"
	.align	128
        .global         _Z25selective_scan_bwd_kernelI32Selective_Scan_bwd_kernel_traitsILi32ELi16ELb1ELb0ELb1ELb0ELb0EN3c108BFloat16EfEEv12SSMParamsBwd
        .type           _Z25selective_scan_bwd_kernelI32Selective_Scan_bwd_kernel_traitsILi32ELi16ELb1ELb0ELb1ELb0ELb0EN3c108BFloat16EfEEv12SSMParamsBwd,@function
        .size           _Z25selective_scan_bwd_kernelI32Selective_Scan_bwd_kernel_traitsILi32ELi16ELb1ELb0ELb1ELb0ELb0EN3c108BFloat16EfEEv12SSMParamsBwd,(.L_x_9088 - _Z25selective_scan_bwd_kernelI32Selective_Scan_bwd_kernel_traitsILi32ELi16ELb1ELb0ELb1ELb0ELb0EN3c108BFloat16EfEEv12SSMParamsBwd)
        .other          _Z25selective_scan_bwd_kernelI32Selective_Scan_bwd_kernel_traitsILi32ELi16ELb1ELb0ELb1ELb0ELb0EN3c108BFloat16EfEEv12SSMParamsBwd,@"STO_CUDA_ENTRY STV_DEFAULT"
_Z25selective_scan_bwd_kernelI32Selective_Scan_bwd_kernel_traitsILi32ELi16ELb1ELb0ELb1ELb0ELb0EN3c108BFloat16EfEEv12SSMParamsBwd:
.text._Z25selective_scan_bwd_kernelI32Selective_Scan_bwd_kernel_traitsILi32ELi16ELb1ELb0ELb1ELb0ELb0EN3c108BFloat16EfEEv12SSMParamsBwd:
        /* <DEDUP_REMOVED lines=97> */
[----:B------:R-:W-:Y:S01]  /*0610*/  LEA.HI.X R47, R47, c[0x0][0x30c], R4, 0x1, P4 ;  /* 0x0000c3002f2f7a11 */ /* 0x000fe200020f0c04 */
[----:B------:R-:W-:Y:S01]  /*0620*/  HFMA2.MMA R4, -RZ, RZ, 0, 0 ;  /* 0x00000000ff047435 */ /* 0x000fe200000001ff */
[----:B------:R-:W-:Y:S01]  /*0630*/  IADD3 R48, R9, R3, RZ ;  /* 0x0000000309307210 */ /* 0x000fe20007ffe0ff */
[----:B------:R-:W-:Y:S01]  /*0640*/  @P0 IMAD R2, R2, c[0x0][0x16c], RZ ;  /* 0x00005b0002020a24 */ /* 0x000fe200078e02ff */
[----:B------:R-:W-:-:S02]  /*0650*/  @P0 MOV R31, 0x8 ;  /* 0x00000008001f0802 */ /* 0x000fc40000000f00 */
[----:B------:R-:W-:Y:S02]  /*0660*/  IADD3.X R48, R13, R48, RZ, P5, !PT ;  /* 0x000000300d307210 */ /* 0x000fe40002ffe4ff */
[C---:B------:R-:W-:Y:S01]  /*0670*/  LEA R41, P6, R11.reuse, c[0x0][0x230], 0x1 ;  /* 0x00008c000b297a11 */ /* 0x040fe200078c08ff */
[----:B------:R-:W-:Y:S01]  /*0680*/  @P0 IMAD.WIDE R30, R2, R31, c[0x0][0x260] ;  /* 0x00009800021e0625 */ /* 0x000fe200078e021f */
[C---:B------:R-:W-:Y:S01]  /*0690*/  @P1 LEA R28, P4, R0.reuse, c[0x0][0x328], 0x2 ;  /* 0x0000ca00001c1a11 */ /* 0x040fe200078810ff */
[----:B------:R-:W-:Y:S01]  /*06a0*/  @!P0 CS2R R30, SRZ ;  /* 0x00000000001e8805 */ /* 0x000fe2000001ff00 */
[----:B------:R-:W-:Y:S02]  /*06b0*/  @P2 LEA R4, P5, R0, c[0x0][0x348], 0x2 ;  /* 0x0000d20000042a11 */ /* 0x000fe400078a10ff */
[----:B------:R-:W-:Y:S02]  /*06c0*/  MOV R3, RZ ;  /* 0x000000ff00037202 */ /* 0x000fe40000000f00 */
[----:B------:R-:W-:-:S02]  /*06d0*/  LEA.HI.X R48, R11, c[0x0][0x234], R48, 0x1, P6 ;  /* 0x00008d000b307a11 */ /* 0x000fc400030f0c30 */
        /* <DEDUP_REMOVED lines=10> */
[----:B0-----:R-:W-:-:S04]  /*0780*/  SHF.L.U32 R52, R39, 0x1, RZ ;  /* 0x0000000127347819 */ /* 0x001fc800000006ff */
[----:B-1----:R-:W-:-:S03]  /*0790*/  LOP3.LUT R52, R52, 0xffffffc0, RZ, 0xc0, !PT ;  /* 0xffffffc034347812 */ /* 0x002fc600078ec0ff */
.L_x_5937:
[----:B------:R-:W-:Y:S01]  /*07a0*/  BAR.SYNC.DEFER_BLOCKING 0x0 ;  /* 0x0000000000007b1d */ /* 0x000fe20000010000 */
[----:B------:R-:W-:-:S05]  /*07b0*/  LOP3.LUT R51, R52, 0x1f, R39, 0xf8, !PT ;  /* 0x0000001f34337812 */ /* 0x000fca00078ef827 */
[----:B------:R-:W-:-:S05]  /*07c0*/  IMAD.WIDE R12, R51, 0x10, R42 ;  /* 0x00000010330c7825 */ /* 0x000fca00078e022a */
[----:B--2---:R-:W2:Y:S04]  /*07d0*/  LDG.E.128 R20, [R12.64] ;  /* 0x000000040c147981 */ /* 0x004ea8000c1e1d00 */
[----:B-1-3--:R-:W3:Y:S01]  /*07e0*/  LDG.E.128 R56, [R12.64+0x200] ;  /* 0x000200040c387981 */ /* 0x00aee2000c1e1d00 */
        /* <DEDUP_REMOVED lines=14> */
[----:B------:R-:W1:Y:S04]  /*08d0*/  LDS.128 R20, [R53] ;  /* 0x0000000035147984 */ /* 0x000e680000000c00 */
[----:B------:R-:W2:Y:S04]  /*08e0*/  LDS.128 R12, [R53+0x10] ;  /* 0x00001000350c7984 */ /* 0x000ea80000000c00 */
[----:B------:R-:W-:Y:S06]  /*08f0*/  BAR.SYNC.DEFER_BLOCKING 0x0 ;  /* 0x0000000000007b1d */ /* 0x000fec0000010000 */
[----:B0-----:R0:W3:Y:S04]  /*0900*/  LDG.E.128 R56, [R24.64] ;  /* 0x0000000418387981 */ /* 0x0010e8000c1e1d00 */
[----:B------:R0:W4:Y:S01]  /*0910*/  LDG.E.128 R68, [R24.64+0x200] ;  /* 0x0002000418447981 */ /* 0x000122000c1e1d00 */
[----:B------:R-:W-:-:S02]  /*0920*/  ISETP.LT.AND P0, PT, RZ, c[0x0][0x16c], PT ;  /* 0x00005b00ff007a0c */ /* 0x000fc40003f01270 */
[----:B-1----:R-:W-:Y:S02]  /*0930*/  PRMT R27, RZ, 0x5410, R21 ;  /* 0x00005410ff1b7816 */ /* 0x002fe40000000015 */
[----:B------:R-:W-:Y:S02]  /*0940*/  PRMT R89, RZ, 0x5410, R23 ;  /* 0x00005410ff597816 */ /* 0x000fe40000000017 */
[----:B--2---:R-:W-:Y:S01]  /*0950*/  PRMT R95, RZ, 0x5410, R13 ;  /* 0x00005410ff5f7816 */ /* 0x004fe2000000000d */
[----:B-----5:R-:W-:Y:S01]  /*0960*/  FADD.FTZ R116, R27, R34 ;  /* 0x000000221b747221 */ /* 0x020fe20000010000 */
[----:B0-----:R-:W-:Y:S01]  /*0970*/  PRMT R24, RZ, 0x5410, R8 ;  /* 0x00005410ff187816 */ /* 0x001fe20000000008 */
[--C-:B------:R-:W-:Y:S01]  /*0980*/  FADD.FTZ R108, R89, R34.reuse ;  /* 0x00000022596c7221 */ /* 0x100fe20000010000 */
[----:B------:R-:W-:Y:S01]  /*0990*/  PRMT R25, RZ, 0x5410, R9 ;  /* 0x00005410ff197816 */ /* 0x000fe20000000009 */
[----:B------:R-:W-:Y:S01]  /*09a0*/  FADD.FTZ R100, R95, R34 ;  /* 0x000000225f647221 */ /* 0x000fe20000010000 */
[----:B------:R-:W-:-:S02]  /*09b0*/  PRMT R101, RZ, 0x5410, R15 ;  /* 0x00005410ff657816 */ /* 0x000fc4000000000f */
[----:B------:R-:W-:Y:S02]  /*09c0*/  PRMT R21, RZ, 0x7610, R21 ;  /* 0x00007610ff157816 */ /* 0x000fe40000000015 */
        /* <DEDUP_REMOVED lines=23> */
[----:B------:R-:W0:Y:S04]  /*0b40*/  LDS.128 R72, [R53] ;  /* 0x0000000035487984 */ /* 0x000e280000000c00 */
[----:B------:R-:W1:Y:S01]  /*0b50*/  LDS.128 R16, [R53+0x10] ;  /* 0x0000100035107984 */ /* 0x000e620000000c00 */
[--C-:B0-----:R-:W-:Y:S02]  /*0b60*/  PRMT R55, RZ, 0x5410, R72.reuse ;  /* 0x00005410ff377816 */ /* 0x101fe40000000048 */
[----:B------:R-:W-:Y:S02]  /*0b70*/  PRMT R57, RZ, 0x7610, R72 ;  /* 0x00007610ff397816 */ /* 0x000fe40000000048 */
[--C-:B------:R-:W-:Y:S01]  /*0b80*/  PRMT R59, RZ, 0x5410, R73.reuse ;  /* 0x00005410ff3b7816 */ /* 0x100fe20000000049 */
[C---:B------:R-:W-:Y:S01]  /*0b90*/  FFMA.FTZ R36, R55.reuse, R24, R36 ;  /* 0x0000001837247223 */ /* 0x040fe20000010024 */
[----:B------:R-:W-:Y:S01]  /*0ba0*/  PRMT R24, RZ, 0x7610, R8 ;  /* 0x00007610ff187816 */ /* 0x000fe20000000008 */
[-C--:B------:R-:W-:Y:S01]  /*0bb0*/  FMUL.FTZ R119, R55, R32.reuse ;  /* 0x0000002037777220 */ /* 0x080fe20000410000 */
[----:B------:R-:W-:Y:S01]  /*0bc0*/  PRMT R61, RZ, 0x7610, R73 ;  /* 0x00007610ff3d7816 */ /* 0x000fe20000000049 */
[C---:B------:R-:W-:Y:S01]  /*0bd0*/  FMUL.FTZ R88, R57.reuse, R32 ;  /* 0x0000002039587220 */ /* 0x040fe20000410000 */
[----:B------:R-:W-:Y:S01]  /*0be0*/  PRMT R63, RZ, 0x5410, R74 ;  /* 0x00005410ff3f7816 */ /* 0x000fe2000000004a */
[----:B------:R-:W-:Y:S01]  /*0bf0*/  FFMA.FTZ R24, R57, R24, R36 ;  /* 0x0000001839187223 */ /* 0x000fe20000010024 */
        /* <DEDUP_REMOVED lines=35> */
[----:B------:R-:W-:Y:S01]  /*0e30*/  FMUL.FTZ R76, R81, R32 ;  /* 0x00000020514c7220 */ /* 0x000fe20000410000 */
[----:B------:R-:W-:-:S02]  /*0e40*/  PRMT R83, RZ, 0x5410, R19 ;  /* 0x00005410ff537816 */ /* 0x000fc40000000013 */
[----:B------:R-:W-:Y:S01]  /*0e50*/  PRMT R121, RZ, 0x7610, R19 ;  /* 0x00007610ff797816 */ /* 0x000fe20000000013 */
[----:B------:R-:W-:Y:S01]  /*0e60*/  FFMA.FTZ R24, R71, R25, R24 ;  /* 0x0000001947187223 */ /* 0x000fe20000010018 */
[----:B------:R-:W-:Y:S01]  /*0e70*/  PRMT R25, RZ, 0x7610, R4 ;  /* 0x00007610ff197816 */ /* 0x000fe20000000004 */
[-C--:B------:R-:W-:Y:S01]  /*0e80*/  FMUL.FTZ R105, R83, R32.reuse ;  /* 0x0000002053697220 */ /* 0x080fe20000410000 */
[----:B------:R-:W-:Y:S01]  /*0e90*/  PRMT R36, RZ, 0x7610, R7 ;  /* 0x00007610ff247816 */ /* 0x000fe20000000007 */
[----:B------:R-:W-:Y:S02]  /*0ea0*/  FMUL.FTZ R74, R121, R32 ;  /* 0x00000020794a7220 */ /* 0x000fe40000410000 */
[----:B------:R-:W-:Y:S01]  /*0eb0*/  FFMA.FTZ R24, R73, R25, R24 ;  /* 0x0000001949187223 */ /* 0x000fe20000010018 */
[----:B------:R-:W-:-:S03]  /*0ec0*/  PRMT R25, RZ, 0x7610, R20 ;  /* 0x00007610ff197816 */ /* 0x000fc60000000014 */
[----:B------:R-:W-:Y:S01]  /*0ed0*/  FFMA.FTZ R16, R75, R16, R24 ;  /* 0x000000104b107223 */ /* 0x000fe20000010018 */
[----:B------:R-:W-:Y:S01]  /*0ee0*/  PRMT R24, RZ, 0x7610, R5 ;  /* 0x00007610ff187816 */ /* 0x000fe20000000005 */
[----:B------:R-:W-:-:S04]  /*0ef0*/  FADD.FTZ R118, R25, R34 ;  /* 0x0000002219767221 */ /* 0x000fc80000010000 */
[----:B------:R-:W-:Y:S01]  /*0f00*/  FFMA.FTZ R16, R77, R24, R16 ;  /* 0x000000184d107223 */ /* 0x000fe20000010010 */
[----:B------:R-:W-:-:S03]  /*0f10*/  PRMT R24, RZ, 0x7610, R6 ;  /* 0x00007610ff187816 */ /* 0x000fc60000000006 */
[----:B------:R-:W-:Y:S01]  /*0f20*/  FFMA.FTZ R16, R79, R17, R16 ;  /* 0x000000114f107223 */ /* 0x000fe20000010010 */
[----:B------:R-:W-:-:S03]  /*0f30*/  PRMT R17, RZ, 0x5410, R20 ;  /* 0x00005410ff117816 */ /* 0x000fc60000000014 */
[----:B------:R-:W-:Y:S02]  /*0f40*/  FFMA.FTZ R16, R81, R24, R16 ;  /* 0x0000001851107223 */ /* 0x000fe40000010010 */
[----:B------:R-:W-:Y:S02]  /*0f50*/  FADD.FTZ R120, R17, R34 ;  /* 0x0000002211787221 */ /* 0x000fe40000010000 */
[----:B------:R-:W-:-:S04]  /*0f60*/  FFMA.FTZ R16, R83, R18, R16 ;  /* 0x0000001253107223 */ /* 0x000fc80000010010 */
[----:B------:R-:W-:Y:S01]  /*0f70*/  FFMA.FTZ R36, R121, R36, R16 ;  /* 0x0000002479247223 */ /* 0x000fe20000010010 */
[----:B------:R-:W-:Y:S06]  /*0f80*/  BAR.SYNC.DEFER_BLOCKING 0x0 ;  /* 0x0000000000007b1d */ /* 0x000fec0000010000 */
[----:B------:R-:W-:Y:S05]  /*0f90*/  @P0 BRA `(.L_x_5898) ;  /* 0x0000011000000947 */ /* 0x000fea0003800000 */
        /* <DEDUP_REMOVED lines=16> */
[----:B------:R-:W-:Y:S05]  /*10a0*/  BRA `(.L_x_5899) ;  /* 0x000030a000007947 */ /* 0x000fea0003800000 */
.L_x_5898:
        /* <DEDUP_REMOVED lines=18> */
[----:B------:R-:W-:-:S02]  /*11d0*/  HFMA2.MMA R89, -RZ, RZ, 0, 0 ;  /* 0x00000000ff597435 */ /* 0x000fc400000001ff */
.L_x_5936:
        /* <DEDUP_REMOVED lines=12> */
[----:B------:R-:W-:Y:S02]  /*12a0*/  LEA R14, P0, R12, c[0x0][0x220], 0x2 ;  /* 0x000088000c0e7a11 */ /* 0x000fe400078010ff */
[----:B------:R-:W-:Y:S02]  /*12b0*/  LEA R18, P1, R16, R41, 0x1 ;  /* 0x0000002910127211 */ /* 0x000fe400078208ff */
[----:B------:R-:W-:Y:S02]  /*12c0*/  LEA.HI.X R15, R12, c[0x0][0x224], R15, 0x2, P0 ;  /* 0x000089000c0f7a11 */ /* 0x000fe400000f140f */
[----:B------:R-:W-:-:S03]  /*12d0*/  IADD3 R13, R17, R19, RZ ;  /* 0x00000013110d7210 */ /* 0x000fc60007ffe0ff */
[----:B0-2---:R0:W2:Y:S01]  /*12e0*/  LDG.E R54, [R14.64] ;  /* 0x000000040e367981 */ /* 0x0050a2000c1e1900 */
[----:B------:R-:W-:-:S05]  /*12f0*/  LEA.HI.X R19, R16, R48, R13, 0x1, P1 ;  /* 0x0000003010137211 */ /* 0x000fca00008f0c0d */
[----:B------:R-:W-:-:S05]  /*1300*/  IMAD.WIDE R12, R51, 0x10, R18 ;  /* 0x00000010330c7825 */ /* 0x000fca00078e0212 */
[----:B---3--:R1:W3:Y:S04]  /*1310*/  LDG.E.128 R20, [R12.64] ;  /* 0x000000040c147981 */ /* 0x0082e8000c1e1d00 */
[----:B------:R1:W4:Y:S01]  /*1320*/  LDG.E.128 R24, [R12.64+0x200] ;  /* 0x000200040c187981 */ /* 0x000322000c1e1d00 */
[----:B------:R-:W-:Y:S02]  /*1330*/  IMAD R19, R33, c[0x0][0x198], RZ ;  /* 0x0000660021137a24 */ /* 0x000fe400078e02ff */
[----:B------:R-:W-:Y:S01]  /*1340*/  IMAD.WIDE.U32 R16, R0, c[0x0][0x198], RZ ;  /* 0x0000660000107a25 */ /* 0x000fe200078e00ff */
[----:B------:R-:W-:-:S03]  /*1350*/  IADD3 R18, R49, -0x1, RZ ;  /* 0xffffffff31127810 */ /* 0x000fc60007ffe0ff */
[----:B------:R-:W-:Y:S01]  /*1360*/  IMAD R19, R0, c[0x0][0x19c], R19 ;  /* 0x0000670000137a24 */ /* 0x000fe200078e0213 */
[----:B------:R-:W-:Y:S01]  /*1370*/  LOP3.LUT P0, RZ, R39, 0x1f, RZ, 0xc0, !PT ;  /* 0x0000001f27ff7812 */ /* 0x000fe2000780c0ff */
[----:B------:R-:W-:Y:S01]  /*1380*/  IMAD R122, R123, c[0x0][0x1a0], RZ ;  /* 0x000068007b7a7a24 */ /* 0x000fe200078e02ff */
[----:B------:R-:W-:Y:S02]  /*1390*/  ISETP.NE.AND P2, PT, R39, RZ, PT ;  /* 0x000000ff2700720c */ /* 0x000fe40003f45270 */
[----:B------:R-:W-:Y:S02]  /*13a0*/  IADD3 R17, R17, R19, RZ ;  /* 0x0000001311117210 */ /* 0x000fe40007ffe0ff */
[----:B0-----:R-:W-:Y:S02]  /*13b0*/  LEA.HI R14, R18, R18, RZ, 0x1 ;  /* 0x00000012120e7211 */ /* 0x001fe400078f08ff */
[----:B------:R-:W-:Y:S01]  /*13c0*/  ISETP.LT.OR P1, PT, R49, 0x2, P0 ;  /* 0x000000023100780c */ /* 0x000fe20000721670 */
[C---:B------:R-:W-:Y:S01]  /*13d0*/  IMAD R19, R87.reuse, c[0x0][0x1a4], R122 ;  /* 0x0000690057137a24 */ /* 0x040fe200078e027a */
[----:B------:R-:W-:Y:S01]  /*13e0*/  LOP3.LUT R15, R14, 0xfffffe, RZ, 0xc0, !PT ;  /* 0x00fffffe0e0f7812 */ /* 0x000fe200078ec0ff */
[----:B-1----:R-:W-:-:S03]  /*13f0*/  IMAD.WIDE.U32 R12, R87, c[0x0][0x1a0], R16 ;  /* 0x00006800570c7a25 */ /* 0x002fc600078e0010 */
[----:B------:R-:W-:Y:S02]  /*1400*/  IADD3 R18, R18, -R15, RZ ;  /* 0x8000000f12127210 */ /* 0x000fe40007ffe0ff */
[----:B------:R-:W-:Y:S02]  /*1410*/  IADD3 R17, R13, R19, RZ ;  /* 0x000000130d117210 */ /* 0x000fe40007ffe0ff */
[----:B------:R-:W-:Y:S02]  /*1420*/  LEA R124, P3, R12, c[0x0][0x228], 0x2 ;  /* 0x00008a000c7c7a11 */ /* 0x000fe400078610ff */
[----:B------:R-:W-:Y:S02]  /*1430*/  IADD3 R13, R39, 0x200, RZ ;  /* 0x00000200270d7810 */ /* 0x000fe40007ffe0ff */
[----:B------:R-:W-:Y:S02]  /*1440*/  @!P2 LEA R13, R18, R87, 0x8 ;  /* 0x00000057120da211 */ /* 0x000fe400078e40ff */
[----:B------:R-:W-:-:S02]  /*1450*/  LEA.HI.X R125, R12, c[0x0][0x22c], R17, 0x2, P3 ;  /* 0x00008b000c7d7a11 */ /* 0x000fc400018f1411 */
[----:B------:R-:W-:Y:S02]  /*1460*/  @!P1 IADD3 R12, R49, -0x2, RZ ;  /* 0xfffffffe310c9810 */ /* 0x000fe40007ffe0ff */
[----:B------:R-:W-:Y:S01]  /*1470*/  SHF.L.U32 R132, R13, 0x2, RZ ;  /* 0x000000020d847819 */ /* 0x000fe200000006ff */
[----:B------:R0:W5:Y:S02]  /*1480*/  LDG.E R122, [R124.64] ;  /* 0x000000047c7a7981 */ /* 0x000164000c1e1900 */
[----:B------:R-:W-:Y:S01]  /*1490*/  @!P1 IMAD R131, R12, c[0x0][0x16c], R87 ;  /* 0x00005b000c839a24 */ /* 0x000fe200078e0257 */
[----:B------:R-:W-:-:S03]  /*14a0*/  MOV R146, RZ ;  /* 0x000000ff00927202 */ /* 0x000fc60000000f00 */
[----:B------:R-:W-:Y:S01]  /*14b0*/  @!P1 IMAD.WIDE R130, R131, 0x8, R30 ;  /* 0x0000000883829825 */ /* 0x000fe200078e021e */
[--C-:B0-----:R-:W-:Y:S02]  /*14c0*/  PRMT R125, RZ, 0x5410, R10.reuse ;  /* 0x00005410ff7d7816 */ /* 0x101fe4000000000a */
        /* <DEDUP_REMOVED lines=17> */
[----:B------:R-:W-:-:S06]  /*15e0*/  FMUL.FTZ R155, R120, R143 ;  /* 0x0000008f789b7220 */ /* 0x000fcc0000410000 */
[----:B------:R-:W0:Y:S01]  /*15f0*/  MUFU.EX2 R155, R155 ;  /* 0x0000009b009b7308 */ /* 0x000e220000000800 */
[----:B---3--:R-:W-:Y:S01]  /*1600*/  STS.128 [R40.X16], R20 ;  /* 0x0000001428007388 */ /* 0x008fe2000000cc00 */
[----:B------:R-:W-:-:S03]  /*1610*/  FMUL.FTZ R128, R118, R143 ;  /* 0x0000008f76807220 */ /* 0x000fc60000410000 */
[----:B----4-:R1:W-:Y:S01]  /*1620*/  STS.128 [R40.X16+0x200], R24 ;  /* 0x0002001828007388 */ /* 0x0103e2000000cc00 */
[----:B------:R-:W-:-:S06]  /*1630*/  NOP ;  /* 0x0000000000007918 */ /* 0x000fcc0000000000 */
[----:B------:R-:W2:Y:S01]  /*1640*/  LDS.128 R12, [R53] ;  /* 0x00000000350c7984 */ /* 0x000ea20000000c00 */
[----:B------:R-:W-:-:S03]  /*1650*/  FMUL.FTZ R126, R116, R143 ;  /* 0x0000008f747e7220 */ /* 0x000fc60000410000 */
[----:B------:R-:W3:Y:S04]  /*1660*/  LDS.128 R16, [R53+0x10] ;  /* 0x0000100035107984 */ /* 0x000ee80000000c00 */
[----:B0-----:R0:W-:Y:S01]  /*1670*/  STS [R132+0xea8], R155 ;  /* 0x000ea89b84007388 */ /* 0x0011e20000000800 */
[----:B------:R-:W4:Y:S03]  /*1680*/  MUFU.EX2 R128, R128 ;  /* 0x0000008000807308 */ /* 0x000f260000000800 */
[----:B------:R-:W-:Y:S01]  /*1690*/  BAR.SYNC.DEFER_BLOCKING 0x0 ;  /* 0x0000000000007b1d */ /* 0x000fe20000010000 */
[-C--:B------:R-:W-:Y:S02]  /*16a0*/  FMUL.FTZ R124, R114, R143.reuse ;  /* 0x0000008f727c7220 */ /* 0x080fe40000410000 */
[----:B-1----:R-:W-:-:S03]  /*16b0*/  FMUL.FTZ R26, R112, R143 ;  /* 0x0000008f701a7220 */ /* 0x002fc60000410000 */
[----:B------:R-:W1:Y:S01]  /*16c0*/  MUFU.EX2 R126, R126 ;  /* 0x0000007e007e7308 */ /* 0x000e620000000800 */
[--C-:B------:R-:W-:Y:S01]  /*16d0*/  PRMT R21, RZ, 0x5410, R8.reuse ;  /* 0x00005410ff157816 */ /* 0x100fe20000000008 */
[----:B------:R-:W-:Y:S01]  /*16e0*/  FMUL.FTZ R24, R110, R143 ;  /* 0x0000008f6e187220 */ /* 0x000fe20000410000 */
[----:B------:R-:W-:-:S05]  /*16f0*/  PRMT R23, RZ, 0x7610, R8 ;  /* 0x00007610ff177816 */ /* 0x000fca0000000008 */
[----:B------:R-:W0:Y:S01]  /*1700*/  MUFU.EX2 R124, R124 ;  /* 0x0000007c007c7308 */ /* 0x000e220000000800 */
[--C-:B------:R-:W-:Y:S01]  /*1710*/  PRMT R25, RZ, 0x5410, R9.reuse ;  /* 0x00005410ff197816 */ /* 0x100fe20000000009 */
[----:B------:R-:W-:Y:S02]  /*1720*/  FMUL.FTZ R22, R108, R143 ;  /* 0x0000008f6c167220 */ /* 0x000fe40000410000 */
[----:B------:R-:W-:Y:S02]  /*1730*/  FMUL.FTZ R148, R120, R21 ;  /* 0x0000001578947220 */ /* 0x000fe40000410000 */
[----:B------:R-:W-:Y:S02]  /*1740*/  FMUL.FTZ R177, R118, R23 ;  /* 0x0000001776b17220 */ /* 0x000fe40000410000 */
[----:B------:R-:W0:Y:S01]  /*1750*/  MUFU.EX2 R26, R26 ;  /* 0x0000001a001a7308 */ /* 0x000e220000000800 */
[----:B----4-:R-:W-:Y:S01]  /*1760*/  FMUL.FTZ R145, R155, R128 ;  /* 0x000000809b917220 */ /* 0x010fe20000410000 */
[----:B------:R-:W-:Y:S01]  /*1770*/  PRMT R27, RZ, 0x7610, R9 ;  /* 0x00007610ff1b7816 */ /* 0x000fe20000000009 */
[----:B------:R-:W-:Y:S01]  /*1780*/  FMUL.FTZ R20, R106, R143 ;  /* 0x0000008f6a147220 */ /* 0x000fe20000410000 */
[----:B------:R4:W5:Y:S01]  /*1790*/  @!P1 LDG.E R146, [R130.64+0x4] ;  /* 0x0000040482929981 */ /* 0x000962000c1e1900 */
[----:B------:R-:W-:-:S03]  /*17a0*/  FMUL.FTZ R161, R116, R25 ;  /* 0x0000001974a17220 */ /* 0x000fc60000410000 */
[----:B------:R-:W2:Y:S01]  /*17b0*/  MUFU.EX2 R24, R24 ;  /* 0x0000001800187308 */ /* 0x000ea20000000800 */
[----:B------:R-:W-:Y:S02]  /*17c0*/  FFMA.FTZ R138, R128, R148, R177 ;  /* 0x00000094808a7223 */ /* 0x000fe400000100b1 */
[----:B-1----:R-:W-:Y:S02]  /*17d0*/  FMUL.FTZ R145, R126, R145 ;  /* 0x000000917e917220 */ /* 0x002fe40000410000 */
[----:B------:R-:W-:-:S03]  /*17e0*/  FMUL.FTZ R163, R114, R27 ;  /* 0x0000001b72a37220 */ /* 0x000fc60000410000 */
[----:B------:R-:W1:Y:S01]  /*17f0*/  MUFU.EX2 R22, R22 ;  /* 0x0000001600167308 */ /* 0x000e620000000800 */
[----:B----4-:R-:W-:Y:S02]  /*1800*/  FMUL.FTZ R130, R104, R143 ;  /* 0x0000008f68827220 */ /* 0x010fe40000410000 */
[----:B------:R-:W-:Y:S02]  /*1810*/  FFMA.FTZ R138, R126, R138, R161 ;  /* 0x0000008a7e8a7223 */ /* 0x000fe400000100a1 */
[----:B0-----:R-:W-:-:S03]  /*1820*/  FMUL.FTZ R145, R124, R145 ;  /* 0x000000917c917220 */ /* 0x001fc60000410000 */
[----:B------:R-:W0:Y:S01]  /*1830*/  MUFU.EX2 R20, R20 ;  /* 0x0000001400147308 */ /* 0x000e220000000800 */
[----:B------:R-:W-:Y:S02]  /*1840*/  FMUL.FTZ R132, R102, R143 ;  /* 0x0000008f66847220 */ /* 0x000fe40000410000 */
[----:B------:R-:W-:Y:S02]  /*1850*/  FFMA.FTZ R140, R124, R138, R163 ;  /* 0x0000008a7c8c7223 */ /* 0x000fe400000100a3 */
[----:B------:R-:W-:-:S03]  /*1860*/  FMUL.FTZ R145, R26, R145 ;  /* 0x000000911a917220 */ /* 0x000fc60000410000 */
[----:B------:R-:W4:Y:S01]  /*1870*/  MUFU.EX2 R130, R130 ;  /* 0x0000008200827308 */ /* 0x000f220000000800 */
[----:B------:R-:W-:Y:S02]  /*1880*/  FMUL.FTZ R134, R100, R143 ;  /* 0x0000008f64867220 */ /* 0x000fe40000410000 */
[----:B------:R-:W-:Y:S01]  /*1890*/  FFMA.FTZ R140, R26, R140, R167 ;  /* 0x0000008c1a8c7223 */ /* 0x000fe200000100a7 */
[----:B------:R-:W-:Y:S01]  /*18a0*/  PRMT R131, RZ, 0x7610, R11 ;  /* 0x00007610ff837816 */ /* 0x000fe2000000000b */
[----:B--2---:R-:W-:-:S03]  /*18b0*/  FMUL.FTZ R145, R24, R145 ;  /* 0x0000009118917220 */ /* 0x004fc60000410000 */
[----:B------:R-:W2:Y:S01]  /*18c0*/  MUFU.EX2 R132, R132 ;  /* 0x0000008400847308 */ /* 0x000ea20000000800 */
[----:B------:R-:W-:Y:S02]  /*18d0*/  FMUL.FTZ R136, R98, R143 ;  /* 0x0000008f62887220 */ /* 0x000fe40000410000 */
[----:B------:R-:W-:Y:S02]  /*18e0*/  FFMA.FTZ R142, R24, R140, R179 ;  /* 0x0000008c188e7223 */ /* 0x000fe400000100b3 */
[----:B-1----:R-:W-:-:S03]  /*18f0*/  FMUL.FTZ R145, R22, R145 ;  /* 0x0000009116917220 */ /* 0x002fc60000410000 */
[----:B------:R-:W1:Y:S01]  /*1900*/  MUFU.EX2 R134, R134 ;  /* 0x0000008600867308 */ /* 0x000e620000000800 */
[----:B------:R-:W-:Y:S02]  /*1910*/  FMUL.FTZ R138, R96, R143 ;  /* 0x0000008f608a7220 */ /* 0x000fe40000410000 */
[----:B------:R-:W-:Y:S02]  /*1920*/  FMUL.FTZ R175, R106, R131 ;  /* 0x000000836aaf7220 */ /* 0x000fe40000410000 */
[----:B------:R-:W-:Y:S02]  /*1930*/  FFMA.FTZ R142, R22, R142, R173 ;  /* 0x0000008e168e7223 */ /* 0x000fe400000100ad */
[C---:B0-----:R-:W-:Y:S01]  /*1940*/  FMUL.FTZ R145, R20.reuse, R145 ;  /* 0x0000009114917220 */ /* 0x041fe20000410000 */
[----:B------:R-:W0:Y:S01]  /*1950*/  MUFU.EX2 R136, R136 ;  /* 0x0000008800887308 */ /* 0x000e220000000800 */
[----:B------:R-:W-:Y:S02]  /*1960*/  FFMA.FTZ R142, R20, R142, R175 ;  /* 0x0000008e148e7223 */ /* 0x000fe400000100af */
[----:B------:R-:W-:-:S02]  /*1970*/  FMUL.FTZ R140, R94, R143 ;  /* 0x0000008f5e8c7220 */ /* 0x000fc40000410000 */
[----:B----4-:R-:W-:-:S03]  /*1980*/  FMUL.FTZ R145, R130, R145 ;  /* 0x0000009182917220 */ /* 0x010fc60000410000 */
[----:B------:R-:W4:Y:S01]  /*1990*/  MUFU.EX2 R138, R138 ;  /* 0x0000008a008a7308 */ /* 0x000f220000000800 */
[----:B------:R-:W-:Y:S02]  /*19a0*/  FFMA.FTZ R142, R130, R142, R169 ;  /* 0x0000008e828e7223 */ /* 0x000fe400000100a9 */
[----:B------:R-:W-:Y:S02]  /*19b0*/  FMUL.FTZ R144, R92, R143 ;  /* 0x0000008f5c907220 */ /* 0x000fe40000410000 */
[C---:B--2---:R-:W-:Y:S02]  /*19c0*/  FMUL.FTZ R145, R132.reuse, R145 ;  /* 0x0000009184917220 */ /* 0x044fe40000410000 */
[----:B------:R-:W-:Y:S01]  /*19d0*/  FFMA.FTZ R142, R132, R142, R171 ;  /* 0x0000008e848e7223 */ /* 0x000fe200000100ab */
[----:B------:R-:W2:Y:S01]  /*19e0*/  MUFU.EX2 R140, R140 ;  /* 0x0000008c008c7308 */ /* 0x000ea20000000800 */
[----:B-1----:R-:W-:Y:S02]  /*19f0*/  FMUL.FTZ R145, R134, R145 ;  /* 0x0000009186917220 */ /* 0x002fe40000410000 */
[----:B------:R-:W-:-:S02]  /*1a00*/  FMUL.FTZ R149, R90, R143 ;  /* 0x0000008f5a957220 */ /* 0x000fc40000410000 */
[----:B------:R-:W-:-:S03]  /*1a10*/  FFMA.FTZ R142, R134, R142, R159 ;  /* 0x0000008e868e7223 */ /* 0x000fc6000001009f */
[----:B------:R-:W1:Y:S01]  /*1a20*/  MUFU.EX2 R144, R144 ;  /* 0x0000009000907308 */ /* 0x000e620000000800 */
[C---:B0-----:R-:W-:Y:S01]  /*1a30*/  FMUL.FTZ R145, R136.reuse, R145 ;  /* 0x0000009188917220 */ /* 0x041fe20000410000 */
[----:B------:R-:W-:Y:S01]  /*1a40*/  PRMT R143, RZ, 0x7610, R6 ;  /* 0x00007610ff8f7816 */ /* 0x000fe20000000006 */
[----:B------:R-:W-:Y:S02]  /*1a50*/  FFMA.FTZ R142, R136, R142, R157 ;  /* 0x0000008e888e7223 */ /* 0x000fe4000001009d */
[----:B----4-:R-:W-:Y:S01]  /*1a60*/  FMUL.FTZ R147, R138, R145 ;  /* 0x000000918a937220 */ /* 0x010fe20000410000 */
[----:B------:R-:W-:Y:S02]  /*1a70*/  PRMT R145, RZ, 0x5410, R7 ;  /* 0x00005410ff917816 */ /* 0x000fe40000000007 */
[----:B------:R-:W0:Y:S01]  /*1a80*/  MUFU.EX2 R149, R149 ;  /* 0x0000009500957308 */ /* 0x000e220000000800 */
[----:B------:R-:W-:Y:S01]  /*1a90*/  FMUL.FTZ R153, R94, R143 ;  /* 0x0000008f5e997220 */ /* 0x000fe20000410000 */
[----:B------:R-:W-:Y:S01]  /*1aa0*/  ISETP.NE.AND P1, PT, R39, 0x1f, PT ;  /* 0x0000001f2700780c */ /* 0x000fe20003f25270 */
[----:B------:R-:W-:-:S02]  /*1ab0*/  FFMA.FTZ R142, R138, R142, R165 ;  /* 0x0000008e8a8e7223 */ /* 0x000fc400000100a5 */
[----:B--2---:R-:W-:Y:S01]  /*1ac0*/  FMUL.FTZ R181, R140, R147 ;  /* 0x000000938cb57220 */ /* 0x004fe20000410000 */
[----:B------:R-:W-:Y:S01]  /*1ad0*/  PRMT R147, RZ, 0x7610, R7 ;  /* 0x00007610ff937816 */ /* 0x000fe20000000007 */
[----:B------:R-:W-:Y:S02]  /*1ae0*/  FMUL.FTZ R151, R92, R145 ;  /* 0x000000915c977220 */ /* 0x000fe40000410000 */
[----:B------:R-:W-:Y:S02]  /*1af0*/  FFMA.FTZ R150, R140, R142, R153 ;  /* 0x0000008e8c967223 */ /* 0x000fe40000010099 */
[----:B------:R-:W-:Y:S02]  /*1b00*/  FMUL.FTZ R142, R90, R147 ;  /* 0x000000935a8e7220 */ /* 0x000fe40000410000 */
[----:B-1----:R-:W-:-:S04]  /*1b10*/  FFMA.FTZ R150, R144, R150, R151 ;  /* 0x0000009690967223 */ /* 0x002fc80000010097 */
[----:B0-----:R-:W-:Y:S02]  /*1b20*/  FFMA.FTZ R233, R149, R150, R142 ;  /* 0x0000009695e97223 */ /* 0x001fe4000001008e */
[----:B------:R0:W1:Y:S01]  /*1b30*/  @P1 LDS R150, [R39.X4+0x16ac] ;  /* 0x0016ac0027961984 */ /* 0x0000620000004800 */
[----:B------:R-:W-:-:S04]  /*1b40*/  FMUL.FTZ R152, R144, R181 ;  /* 0x000000b590987220 */ /* 0x000fc80000410000 */
[----:B------:R-:W-:Y:S01]  /*1b50*/  FMUL.FTZ R152, R149, R152 ;  /* 0x0000009895987220 */ /* 0x000fe20000410000 */
[----:B------:R-:W-:Y:S05]  /*1b60*/  @P1 BRA `(.L_x_5901) ;  /* 0x0000007000001947 */ /* 0x000fea0003800000 */
[----:B---3--:R-:W-:-:S13]  /*1b70*/  ISETP.NE.AND P3, PT, R49, c[0x0][0x174], PT ;  /* 0x00005d0031007a0c */ /* 0x008fda0003f65270 */
[----:B-1----:R-:W-:-:S04]  /*1b80*/  @P3 LEA.HI R150, R49, R49, RZ, 0x1 ;  /* 0x0000003131963211 */ /* 0x002fc800078f08ff */
[----:B------:R-:W-:-:S04]  /*1b90*/  @P3 LOP3.LUT R150, R150, 0xfffffe, RZ, 0xc0, !PT ;  /* 0x00fffffe96963812 */ /* 0x000fc800078ec0ff */
[----:B------:R-:W-:Y:S02]  /*1ba0*/  @P3 IADD3 R158, -R150, R49, RZ ;  /* 0x00000031969e3210 */ /* 0x000fe40007ffe1ff */
[----:B------:R-:W-:Y:S02]  /*1bb0*/  MOV R150, 0x3f800000 ;  /* 0x3f80000000967802 */ /* 0x000fe40000000f00 */
[----:B------:R-:W-:-:S05]  /*1bc0*/  @P3 LEA R158, R158, R87, 0x8 ;  /* 0x000000579e9e3211 */ /* 0x000fca00078e40ff */
[----:B------:R1:W2:Y:S02]  /*1bd0*/  @P3 LDS R150, [R158.X4+0xea8] ;  /* 0x000ea8009e963984 */ /* 0x0002a40000004800 */
.L_x_5901:
[----:B---3--:R-:W-:Y:S05]  /*1be0*/  BSYNC B0 ;  /* 0x0000000000007941 */ /* 0x008fea0003800000 */
.L_x_5900:
[----:B-1----:R-:W1:Y:S01]  /*1bf0*/  SHFL.UP PT, R158, R233, 0x1, RZ ;  /* 0x04200000e99e7989 */ /* 0x002e6200000e00ff */
[----:B------:R-:W-:Y:S01]  /*1c00*/  ISETP.GE.AND P3, PT, R40, 0x1, PT ;  /* 0x000000012800780c */ /* 0x000fe20003f66270 */
[----:B------:R-:W-:Y:S01]  /*1c10*/  BSSY B0, `(.L_x_5902) ;  /* 0x000015e000007945 */ /* 0x000fe20003800000 */
[--C-:B------:R-:W-:Y:S01]  /*1c20*/  PRMT R231, RZ, 0x5410, R14.reuse ;  /* 0x00005410ffe77816 */ /* 0x100fe2000000000e */
[----:B------:R-:W3:Y:S01]  /*1c30*/  SHFL.UP PT, R181, R152, 0x1, RZ ;  /* 0x0420000098b57989 */ /* 0x000ee200000e00ff */
[----:B------:R-:W-:Y:S02]  /*1c40*/  PRMT R229, RZ, 0x7610, R14 ;  /* 0x00007610ffe57816 */ /* 0x000fe4000000000e */
[--C-:B------:R-:W-:Y:S02]  /*1c50*/  PRMT R213, RZ, 0x5410, R18.reuse ;  /* 0x00005410ffd57816 */ /* 0x100fe40000000012 */
[----:B------:R-:W-:Y:S02]  /*1c60*/  PRMT R207, RZ, 0x7610, R18 ;  /* 0x00007610ffcf7816 */ /* 0x000fe40000000012 */
[----:B------:R-:W-:-:S02]  /*1c70*/  PRMT R227, RZ, 0x5410, R15 ;  /* 0x00005410ffe37816 */ /* 0x000fc4000000000f */
[----:B------:R-:W-:Y:S01]  /*1c80*/  PRMT R225, RZ, 0x7610, R15 ;  /* 0x00007610ffe17816 */ /* 0x000fe2000000000f */
[----:B--2---:R-:W-:Y:S01]  /*1c90*/  FMUL.FTZ R15, R149, R150 ;  /* 0x00000096950f7220 */ /* 0x004fe20000410000 */
[--C-:B------:R-:W-:Y:S02]  /*1ca0*/  PRMT R235, RZ, 0x5410, R13.reuse ;  /* 0x00005410ffeb7816 */ /* 0x100fe4000000000d */
[----:B------:R-:W-:Y:S01]  /*1cb0*/  PRMT R237, RZ, 0x7610, R13 ;  /* 0x00007610ffed7816 */ /* 0x000fe2000000000d */
[----:B------:R-:W-:Y:S01]  /*1cc0*/  FMUL.FTZ R15, R144, R15 ;  /* 0x0000000f900f7220 */ /* 0x000fe20000410000 */
[--C-:B------:R-:W-:Y:S02]  /*1cd0*/  PRMT R223, RZ, 0x5410, R16.reuse ;  /* 0x00005410ffdf7816 */ /* 0x100fe40000000010 */
[----:B------:R-:W-:Y:S01]  /*1ce0*/  PRMT R221, RZ, 0x7610, R16 ;  /* 0x00007610ffdd7816 */ /* 0x000fe20000000010 */
[----:B-----5:R-:W-:Y:S01]  /*1cf0*/  FMUL.FTZ R16, R122, R213 ;  /* 0x000000d57a107220 */ /* 0x020fe20000410000 */
[----:B------:R-:W-:Y:S01]  /*1d00*/  PRMT R215, RZ, 0x7610, R17 ;  /* 0x00007610ffd77816 */ /* 0x000fe20000000011 */
[C---:B-1----:R-:W-:Y:S01]  /*1d10*/  @P3 FFMA.FTZ R233, R152.reuse, R158, R233 ;  /* 0x0000009e98e93223 */ /* 0x042fe200000100e9 */
[----:B------:R-:W-:Y:S01]  /*1d20*/  PRMT R219, RZ, 0x5410, R17 ;  /* 0x00005410ffdb7816 */ /* 0x000fe20000000011 */
[----:B------:R-:W-:Y:S01]  /*1d30*/  FMUL.FTZ R209, R79, R16 ;  /* 0x000000104fd17220 */ /* 0x000fe20000410000 */
[--C-:B------:R-:W-:Y:S01]  /*1d40*/  PRMT R241, RZ, 0x5410, R12.reuse ;  /* 0x00005410fff17816 */ /* 0x100fe2000000000c */
[----:B---3--:R-:W-:Y:S01]  /*1d50*/  @P3 FMUL.FTZ R152, R152, R181 ;  /* 0x000000b598983220 */ /* 0x008fe20000410000 */
[----:B------:R-:W1:Y:S01]  /*1d60*/  SHFL.UP PT, R158, R233, 0x2, RZ ;  /* 0x04400000e99e7989 */ /* 0x000e6200000e00ff */
[----:B------:R-:W-:Y:S01]  /*1d70*/  ISETP.GE.AND P3, PT, R40, 0x2, PT ;  /* 0x000000022800780c */ /* 0x000fe20003f66270 */
[----:B------:R-:W-:Y:S01]  /*1d80*/  FMUL.FTZ R15, R140, R15 ;  /* 0x0000000f8c0f7220 */ /* 0x000fe20000410000 */
[--C-:B------:R-:W-:Y:S01]  /*1d90*/  PRMT R181, RZ, 0x5410, R19.reuse ;  /* 0x00005410ffb57816 */ /* 0x100fe20000000013 */
[----:B------:R-:W-:Y:S01]  /*1da0*/  FMUL.FTZ R16, R122, R219 ;  /* 0x000000db7a107220 */ /* 0x000fe20000410000 */
[----:B------:R-:W-:Y:S01]  /*1db0*/  PRMT R19, RZ, 0x7610, R19 ;  /* 0x00007610ff137816 */ /* 0x000fe20000000013 */
[----:B------:R-:W2:Y:S01]  /*1dc0*/  SHFL.UP PT, R183, R152, 0x2, RZ ;  /* 0x0440000098b77989 */ /* 0x000ea200000e00ff */
[----:B------:R-:W-:Y:S01]  /*1dd0*/  FMUL.FTZ R15, R138, R15 ;  /* 0x0000000f8a0f7220 */ /* 0x000fe20000410000 */
[----:B------:R-:W-:Y:S01]  /*1de0*/  PRMT R239, RZ, 0x7610, R12 ;  /* 0x00007610ffef7816 */ /* 0x000fe2000000000c */
[C---:B------:R-:W-:Y:S01]  /*1df0*/  FMUL.FTZ R18, R122.reuse, R181 ;  /* 0x000000b57a127220 */ /* 0x040fe20000410000 */
[----:B------:R-:W-:Y:S01]  /*1e00*/  LOP3.LUT R160, R39, 0x1f, RZ, 0xc0, !PT ;  /* 0x0000001f27a07812 */ /* 0x000fe200078ec0ff */
[----:B------:R-:W-:Y:S01]  /*1e10*/  FMUL.FTZ R14, R122, R19 ;  /* 0x000000137a0e7220 */ /* 0x000fe20000410000 */
[----:B------:R-:W-:Y:S01]  /*1e20*/  ISETP.GE.OR P0, PT, R49, c[0x0][0x174], P0 ;  /* 0x00005d0031007a0c */ /* 0x000fe20000706670 */
[----:B------:R-:W-:Y:S01]  /*1e30*/  FMUL.FTZ R18, R83, R18 ;  /* 0x0000001253127220 */ /* 0x000fe20000410000 */
[----:B------:R-:W-:Y:S01]  /*1e40*/  ISETP.NE.AND P4, PT, R160, 0x1f, PT ;  /* 0x0000001fa000780c */ /* 0x000fe20003f85270 */
[----:B------:R-:W-:Y:S01]  /*1e50*/  FMUL.FTZ R217, R121, R14 ;  /* 0x0000000e79d97220 */ /* 0x000fe20000410000 */
[----:B------:R-:W-:Y:S01]  /*1e60*/  ISETP.NE.AND P5, PT, R39, RZ, PT ;  /* 0x000000ff2700720c */ /* 0x000fe20003fa5270 */
[----:B------:R-:W-:-:S02]  /*1e70*/  FMUL.FTZ R185, R75, R16 ;  /* 0x000000104bb97220 */ /* 0x000fc40000410000 */
[----:B------:R-:W-:Y:S02]  /*1e80*/  FFMA.FTZ R13, R149, R217, R18 ;  /* 0x000000d9950d7223 */ /* 0x000fe40000010012 */
[----:B------:R-:W-:Y:S02]  /*1e90*/  FMUL.FTZ R15, R136, R15 ;  /* 0x0000000f880f7220 */ /* 0x000fe40000410000 */
[----:B------:R-:W-:Y:S02]  /*1ea0*/  FMUL.FTZ R16, R122, R223 ;  /* 0x000000df7a107220 */ /* 0x000fe40000410000 */
[----:B-1----:R-:W-:Y:S02]  /*1eb0*/  @P3 FFMA.FTZ R233, R152, R158, R233 ;  /* 0x0000009e98e93223 */ /* 0x002fe400000100e9 */
[----:B------:R-:W-:Y:S02]  /*1ec0*/  FMUL.FTZ R158, R122, R207 ;  /* 0x000000cf7a9e7220 */ /* 0x000fe40000410000 */
[----:B------:R-:W-:-:S02]  /*1ed0*/  FMUL.FTZ R15, R134, R15 ;  /* 0x0000000f860f7220 */ /* 0x000fc40000410000 */
[----:B------:R-:W-:Y:S02]  /*1ee0*/  FMUL.FTZ R211, R81, R158 ;  /* 0x0000009e51d37220 */ /* 0x000fe40000410000 */
        /* <DEDUP_REMOVED lines=22> */
[----:B--2---:R-:W-:Y:S01]  /*2050*/  @P3 FMUL.FTZ R152, R152, R183 ;  /* 0x000000b798983220 */ /* 0x004fe20000410000 */
[----:B------:R-:W-:Y:S01]  /*2060*/  ISETP.GE.AND P3, PT, R40, 0x4, PT ;  /* 0x000000042800780c */ /* 0x000fe20003f66270 */
[----:B------:R-:W-:-:S02]  /*2070*/  FMUL.FTZ R16, R122, R231 ;  /* 0x000000e77a107220 */ /* 0x000fc40000410000 */
[----:B------:R-:W-:Y:S02]  /*2080*/  FMUL.FTZ R191, R65, R158 ;  /* 0x0000009e41bf7220 */ /* 0x000fe40000410000 */
[----:B------:R-:W-:Y:S02]  /*2090*/  FMUL.FTZ R183, R61, R14 ;  /* 0x0000000e3db77220 */ /* 0x000fe40000410000 */
[C---:B------:R-:W-:Y:S02]  /*20a0*/  FMUL.FTZ R17, R22.reuse, R15 ;  /* 0x0000000f16117220 */ /* 0x040fe40000410000 */
[----:B------:R-:W-:Y:S01]  /*20b0*/  FMUL.FTZ R203, R63, R16 ;  /* 0x000000103fcb7220 */ /* 0x000fe20000410000 */
[----:B------:R-:W1:Y:S01]  /*20c0*/  SHFL.UP PT, R15, R233, 0x4, RZ ;  /* 0x04800000e90f7989 */ /* 0x000e6200000e00ff */
[----:B------:R-:W-:Y:S02]  /*20d0*/  FFMA.FTZ R14, R22, R13, R191 ;  /* 0x0000000d160e7223 */ /* 0x000fe400000100bf */
[----:B------:R-:W-:Y:S01]  /*20e0*/  FMUL.FTZ R12, R122, R235 ;  /* 0x000000eb7a0c7220 */ /* 0x000fe20000410000 */
[----:B------:R-:W2:Y:S01]  /*20f0*/  SHFL.UP PT, R13, R152, 0x4, RZ ;  /* 0x04800000980d7989 */ /* 0x000ea200000e00ff */
[----:B------:R-:W-:-:S02]  /*2100*/  FFMA.FTZ R16, R24, R14, R203 ;  /* 0x0000000e18107223 */ /* 0x000fc400000100cb */
[----:B------:R-:W-:Y:S02]  /*2110*/  FMUL.FTZ R17, R24, R17 ;  /* 0x0000001118117220 */ /* 0x000fe40000410000 */
[----:B------:R-:W-:Y:S02]  /*2120*/  FMUL.FTZ R14, R122, R239 ;  /* 0x000000ef7a0e7220 */ /* 0x000fe40000410000 */
[----:B------:R-:W-:Y:S02]  /*2130*/  FMUL.FTZ R197, R59, R12 ;  /* 0x0000000c3bc57220 */ /* 0x000fe40000410000 */
[C---:B------:R-:W-:Y:S02]  /*2140*/  FFMA.FTZ R16, R26.reuse, R16, R183 ;  /* 0x000000101a107223 */ /* 0x040fe400000100b7 */
[----:B------:R-:W-:Y:S02]  /*2150*/  FMUL.FTZ R17, R26, R17 ;  /* 0x000000111a117220 */ /* 0x000fe40000410000 */
        /* <DEDUP_REMOVED lines=9> */
[C---:B-1----:R-:W-:Y:S01]  /*21f0*/  @P3 FFMA.FTZ R233, R152.reuse, R15, R233 ;  /* 0x0000000f98e93223 */ /* 0x042fe200000100e9 */
[----:B------:R-:W1:Y:S01]  /*2200*/  SHFL.DOWN PT, R14, R243, 0x1, 0x1f ;  /* 0x08201f00f30e7f89 */ /* 0x000e6200000e0000 */
[----:B--2---:R-:W-:Y:S01]  /*2210*/  @P3 FMUL.FTZ R152, R152, R13 ;  /* 0x0000000d98983220 */ /* 0x004fe20000410000 */
[----:B------:R-:W-:Y:S02]  /*2220*/  ISETP.GE.AND P3, PT, R40, 0x8, PT ;  /* 0x000000082800780c */ /* 0x000fe40003f66270 */
[----:B------:R-:W2:Y:S04]  /*2230*/  SHFL.DOWN PT, R15, R158, 0x1, 0x1f ;  /* 0x08201f009e0f7f89 */ /* 0x000ea800000e0000 */
[----:B------:R-:W3:Y:S04]  /*2240*/  SHFL.UP PT, R12, R233, 0x8, RZ ;  /* 0x05000000e90c7989 */ /* 0x000ee800000e00ff */
[----:B------:R-:W4:Y:S01]  /*2250*/  SHFL.UP PT, R13, R152, 0x8, RZ ;  /* 0x05000000980d7989 */ /* 0x000f2200000e00ff */
[----:B-1----:R-:W-:-:S02]  /*2260*/  @P4 FFMA.FTZ R243, R158, R14, R243 ;  /* 0x0000000e9ef34223 */ /* 0x002fc400000100f3 */
[----:B--2---:R-:W-:-:S03]  /*2270*/  @P4 FMUL.FTZ R158, R158, R15 ;  /* 0x0000000f9e9e4220 */ /* 0x004fc60000410000 */
[----:B------:R-:W1:Y:S01]  /*2280*/  SHFL.DOWN PT, R14, R243, 0x2, 0x1f ;  /* 0x08401f00f30e7f89 */ /* 0x000e6200000e0000 */
[----:B------:R-:W-:Y:S01]  /*2290*/  ISETP.GE.U32.AND P4, PT, R160, 0x1e, PT ;  /* 0x0000001ea000780c */ /* 0x000fe20003f86070 */
[C---:B---3--:R-:W-:Y:S02]  /*22a0*/  @P3 FFMA.FTZ R233, R152.reuse, R12, R233 ;  /* 0x0000000c98e93223 */ /* 0x048fe400000100e9 */
[----:B------:R-:W2:Y:S01]  /*22b0*/  SHFL.DOWN PT, R15, R158, 0x2, 0x1f ;  /* 0x08401f009e0f7f89 */ /* 0x000ea200000e0000 */
[----:B----4-:R-:W-:-:S03]  /*22c0*/  @P3 FMUL.FTZ R152, R152, R13 ;  /* 0x0000000d98983220 */ /* 0x010fc60000410000 */
[----:B------:R-:W3:Y:S01]  /*22d0*/  SHFL.UP PT, R12, R233, 0x10, RZ ;  /* 0x06000000e90c7989 */ /* 0x000ee200000e00ff */
[----:B------:R-:W-:-:S03]  /*22e0*/  ISETP.GE.AND P3, PT, R40, 0x10, PT ;  /* 0x000000102800780c */ /* 0x000fc60003f66270 */
[----:B------:R-:W4:Y:S02]  /*22f0*/  SHFL.UP PT, R13, R152, 0x10, RZ ;  /* 0x06000000980d7989 */ /* 0x000f2400000e00ff */
[C---:B-1----:R-:W-:Y:S02]  /*2300*/  @!P4 FFMA.FTZ R243, R158.reuse, R14, R243 ;  /* 0x0000000e9ef3c223 */ /* 0x042fe400000100f3 */
[----:B--2---:R-:W-:-:S03]  /*2310*/  @!P4 FMUL.FTZ R158, R158, R15 ;  /* 0x0000000f9e9ec220 */ /* 0x004fc60000410000 */
[----:B------:R-:W1:Y:S03]  /*2320*/  SHFL.DOWN PT, R14, R243, 0x4, 0x1f ;  /* 0x08801f00f30e7f89 */ /* 0x000e6600000e0000 */
[C---:B---3--:R-:W-:Y:S02]  /*2330*/  @P3 FFMA.FTZ R233, R152.reuse, R12, R233 ;  /* 0x0000000c98e93223 */ /* 0x048fe400000100e9 */
[----:B------:R-:W-:Y:S01]  /*2340*/  SHFL.IDX PT, R12, R146, RZ, 0x1f ;  /* 0x00001fff920c7589 */ /* 0x000fe200000e0000 */
[----:B----4-:R-:W-:Y:S01]  /*2350*/  @P3 FMUL.FTZ R152, R152, R13 ;  /* 0x0000000d98983220 */ /* 0x010fe20000410000 */
[----:B------:R-:W-:Y:S02]  /*2360*/  ISETP.GE.U32.AND P3, PT, R160, 0x1c, PT ;  /* 0x0000001ca000780c */ /* 0x000fe40003f66070 */
[----:B------:R-:W2:Y:S04]  /*2370*/  SHFL.DOWN PT, R13, R158, 0x4, 0x1f ;  /* 0x08801f009e0d7f89 */ /* 0x000ea800000e0000 */
[----:B------:R-:W-:Y:S04]  /*2380*/  SHFL.UP PT, R233, R233, 0x1, RZ ;  /* 0x04200000e9e97989 */ /* 0x000fe800000e00ff */
[----:B------:R-:W3:Y:S03]  /*2390*/  SHFL.UP PT, R152, R152, 0x1, RZ ;  /* 0x0420000098987989 */ /* 0x000ee600000e00ff */
[----:B-1----:R-:W-:-:S05]  /*23a0*/  @!P3 FFMA.FTZ R243, R158, R14, R243 ;  /* 0x0000000e9ef3b223 */ /* 0x002fca00000100f3 */
[----:B------:R-:W1:Y:S01]  /*23b0*/  SHFL.DOWN PT, R14, R243, 0x8, 0x1f ;  /* 0x09001f00f30e7f89 */ /* 0x000e6200000e0000 */
[----:B--2---:R-:W-:Y:S01]  /*23c0*/  @!P3 FMUL.FTZ R158, R158, R13 ;  /* 0x0000000d9e9eb220 */ /* 0x004fe20000410000 */
[----:B------:R-:W-:-:S04]  /*23d0*/  HFMA2.MMA R13, -RZ, RZ, 0, 0 ;  /* 0x00000000ff0d7435 */ /* 0x000fc800000001ff */
[----:B------:R-:W2:Y:S01]  /*23e0*/  SHFL.DOWN PT, R15, R158, 0x8, 0x1f ;  /* 0x09001f009e0f7f89 */ /* 0x000ea200000e0000 */
[----:B---3--:R-:W-:Y:S01]  /*23f0*/  @P2 FFMA.FTZ R12, R152, R12, R233 ;  /* 0x0000000c980c2223 */ /* 0x008fe200000100e9 */
[----:B------:R-:W-:Y:S01]  /*2400*/  ISETP.GE.U32.AND P2, PT, R160, 0x18, PT ;  /* 0x00000018a000780c */ /* 0x000fe20003f46070 */
[----:B------:R-:W-:Y:S02]  /*2410*/  IMAD R152, R154, c[0x0][0x2b8], RZ ;  /* 0x0000ae009a987a24 */ /* 0x000fe400078e02ff */
[----:B------:R-:W-:Y:S01]  /*2420*/  FFMA.FTZ R148, R155, R12, R148 ;  /* 0x0000000c9b947223 */ /* 0x000fe20000010094 */
[----:B------:R-:W-:Y:S01]  /*2430*/  MOV R12, 0x3f800000 ;  /* 0x3f800000000c7802 */ /* 0x000fe20000000f00 */
[----:B------:R-:W-:Y:S02]  /*2440*/  IMAD R155, R35, c[0x0][0x2bc], R152 ;  /* 0x0000af00239b7a24 */ /* 0x000fe400078e0298 */
[-C--:B------:R-:W-:Y:S02]  /*2450*/  FMUL.FTZ R16, R241, R148.reuse ;  /* 0x00000094f1107220 */ /* 0x080fe40000410000 */
[----:B------:R-:W-:Y:S01]  /*2460*/  FFMA.FTZ R177, R128, R148, R177 ;  /* 0x0000009480b17223 */ /* 0x000fe200000100b1 */
[----:B------:R-:W-:Y:S01]  /*2470*/  @!P0 LDS.64 R12, [R87.X8+0x1728] ;  /* 0x00172800570c8984 */ /* 0x000fe20000008a00 */
[----:B------:R-:W-:Y:S01]  /*2480*/  FFMA.FTZ R16, R55, R16, RZ ;  /* 0x0000001037107223 */ /* 0x000fe200000100ff */
[----:B------:R-:W-:Y:S01]  /*2490*/  ISETP.GE.U32.AND P0, PT, R160, 0x10, PT ;  /* 0x00000010a000780c */ /* 0x000fe20003f06070 */
[-C--:B------:R-:W-:Y:S01]  /*24a0*/  FMUL.FTZ R239, R239, R177.reuse ;  /* 0x000000b1efef7220 */ /* 0x080fe20000410000 */
[----:B------:R-:W-:Y:S01]  /*24b0*/  SHF.L.U64.HI R160, R85, 0x2, R56 ;  /* 0x0000000255a07819 */ /* 0x000fe20000010238 */
[----:B------:R-:W-:-:S02]  /*24c0*/  FFMA.FTZ R161, R126, R177, R161 ;  /* 0x000000b17ea17223 */ /* 0x000fc400000100a1 */
[----:B------:R-:W-:Y:S02]  /*24d0*/  FFMA.FTZ R16, R57, R239, R16 ;  /* 0x000000ef39107223 */ /* 0x000fe40000010010 */
[-C--:B------:R-:W-:Y:S02]  /*24e0*/  FMUL.FTZ R235, R235, R161.reuse ;  /* 0x000000a1ebeb7220 */ /* 0x080fe40000410000 */
[----:B------:R-:W-:Y:S02]  /*24f0*/  FFMA.FTZ R163, R124, R161, R163 ;  /* 0x000000a17ca37223 */ /* 0x000fe400000100a3 */
[----:B------:R-:W-:Y:S02]  /*2500*/  FFMA.FTZ R16, R59, R235, R16 ;  /* 0x000000eb3b107223 */ /* 0x000fe40000010010 */
[----:B-1----:R-:W-:Y:S02]  /*2510*/  @!P2 FFMA.FTZ R243, R158, R14, R243 ;  /* 0x0000000e9ef3a223 */ /* 0x002fe400000100f3 */
[----:B------:R-:W-:-:S02]  /*2520*/  FMUL.FTZ R237, R237, R163 ;  /* 0x000000a3eded7220 */ /* 0x000fc40000410000 */
[----:B--2---:R-:W-:Y:S01]  /*2530*/  @!P2 FMUL.FTZ R158, R158, R15 ;  /* 0x0000000f9e9ea220 */ /* 0x004fe20000410000 */
[----:B------:R-:W-:Y:S01]  /*2540*/  HFMA2.MMA R15, -RZ, RZ, 0, 0 ;  /* 0x00000000ff0f7435 */ /* 0x000fe200000001ff */
[----:B------:R-:W-:Y:S02]  /*2550*/  FFMA.FTZ R14, R61, R237, R16 ;  /* 0x000000ed3d0e7223 */ /* 0x000fe40000010010 */
[----:B------:R-:W1:Y:S01]  /*2560*/  SHFL.DOWN PT, R16, R243, 0x10, 0x1f ;  /* 0x0a001f00f3107f89 */ /* 0x000e6200000e0000 */
[----:B------:R-:W-:Y:S02]  /*2570*/  FFMA.FTZ R167, R26, R163, R167 ;  /* 0x000000a31aa77223 */ /* 0x000fe400000100a7 */
[----:B------:R-:W-:Y:S01]  /*2580*/  IMAD R160, R160, c[0x0][0x2d0], RZ ;  /* 0x0000b400a0a07a24 */ /* 0x000fe200078e02ff */
[----:B------:R-:W2:Y:S01]  /*2590*/  SHFL.DOWN PT, R17, R158, 0x10, 0x1f ;  /* 0x0a001f009e117f89 */ /* 0x000ea200000e0000 */
[-C--:B------:R-:W-:Y:S02]  /*25a0*/  FMUL.FTZ R231, R231, R167.reuse ;  /* 0x000000a7e7e77220 */ /* 0x080fe40000410000 */
[----:B------:R-:W-:-:S02]  /*25b0*/  FFMA.FTZ R179, R24, R167, R179 ;  /* 0x000000a718b37223 */ /* 0x000fc400000100b3 */
[----:B------:R-:W-:Y:S01]  /*25c0*/  FFMA.FTZ R146, R63, R231, R14 ;  /* 0x000000e73f927223 */ /* 0x000fe2000001000e */
[----:B------:R-:W-:Y:S01]  /*25d0*/  MOV R14, R39 ;  /* 0x00000027000e7202 */ /* 0x000fe20000000f00 */
[-C--:B------:R-:W-:Y:S02]  /*25e0*/  FMUL.FTZ R229, R229, R179.reuse ;  /* 0x000000b3e5e57220 */ /* 0x080fe40000410000 */
[----:B------:R-:W-:Y:S02]  /*25f0*/  FFMA.FTZ R173, R22, R179, R173 ;  /* 0x000000b316ad7223 */ /* 0x000fe400000100ad */
[----:B------:R-:W-:Y:S02]  /*2600*/  FFMA.FTZ R146, R65, R229, R146 ;  /* 0x000000e541927223 */ /* 0x000fe40000010092 */
[-C--:B------:R-:W-:Y:S02]  /*2610*/  FMUL.FTZ R227, R227, R173.reuse ;  /* 0x000000ade3e37220 */ /* 0x080fe40000410000 */
        /* <DEDUP_REMOVED lines=8> */
[----:B------:R-:W-:Y:S01]  /*26a0*/  SHFL.DOWN PT, R162, R243, 0x1, 0x1f ;  /* 0x08201f00f3a27f89 */ /* 0x000fe200000e0000 */
[----:B------:R-:W-:Y:S02]  /*26b0*/  FFMA.FTZ R152, R71, R223, R146 ;  /* 0x000000df47987223 */ /* 0x000fe40000010092 */
[----:B------:R-:W-:Y:S01]  /*26c0*/  FFMA.FTZ R171, R132, R169, R171 ;  /* 0x000000a984ab7223 */ /* 0x000fe200000100ab */
[----:B------:R-:W-:Y:S01]  /*26d0*/  SHFL.IDX PT, R146, R13, RZ, 0x1f ;  /* 0x00001fff0d927589 */ /* 0x000fe200000e0000 */
[----:B------:R-:W-:-:S03]  /*26e0*/  IMAD.WIDE.U32 R14, R35, c[0x0][0x2b8], R14 ;  /* 0x0000ae00230e7a25 */ /* 0x000fc600078e000e */
[----:B------:R-:W1:Y:S01]  /*26f0*/  SHFL.DOWN PT, R225, R158, 0x1, 0x1f ;  /* 0x08201f009ee17f89 */ /* 0x000e6200000e0000 */
[----:B------:R-:W-:Y:S01]  /*2700*/  FFMA.FTZ R159, R134, R171, R159 ;  /* 0x000000ab869f7223 */ /* 0x000fe2000001009f */
[----:B------:R-:W-:Y:S01]  /*2710*/  IADD3 R15, R15, R155, RZ ;  /* 0x0000009b0f0f7210 */ /* 0x000fe20007ffe0ff */
[----:B------:R-:W-:Y:S01]  /*2720*/  FMUL.FTZ R221, R221, R171 ;  /* 0x000000abdddd7220 */ /* 0x000fe20000410000 */
[----:B------:R-:W-:Y:S01]  /*2730*/  SHFL.IDX PT, R243, R243, RZ, 0x1f ;  /* 0x00001ffff3f37589 */ /* 0x000fe200000e0000 */
[----:B------:R-:W-:Y:S01]  /*2740*/  FFMA.FTZ R157, R136, R159, R157 ;  /* 0x0000009f889d7223 */ /* 0x000fe2000001009d */
[----:B------:R-:W-:Y:S01]  /*2750*/  IADD3 R155, R50, -c[0x0][0x174], RZ ;  /* 0x80005d00329b7a10 */ /* 0x000fe20007ffe0ff */
[----:B------:R-:W-:Y:S01]  /*2760*/  FFMA.FTZ R152, R73, R221, R152 ;  /* 0x000000dd49987223 */ /* 0x000fe20000010098 */
[----:B------:R-:W2:Y:S01]  /*2770*/  SHFL.IDX PT, R158, R158, RZ, 0x1f ;  /* 0x00001fff9e9e7589 */ /* 0x000ea200000e0000 */
[----:B------:R-:W-:Y:S02]  /*2780*/  FFMA.FTZ R165, R138, R157, R165 ;  /* 0x0000009d8aa57223 */ /* 0x000fe400000100a5 */
[----:B------:R-:W-:-:S02]  /*2790*/  FMUL.FTZ R219, R219, R159 ;  /* 0x0000009fdbdb7220 */ /* 0x000fc40000410000 */
[----:B------:R-:W-:Y:S02]  /*27a0*/  FFMA.FTZ R153, R140, R165, R153 ;  /* 0x000000a58c997223 */ /* 0x000fe40000010099 */
[----:B------:R-:W-:Y:S02]  /*27b0*/  FFMA.FTZ R152, R75, R219, R152 ;  /* 0x000000db4b987223 */ /* 0x000fe40000010098 */
[----:B------:R-:W-:Y:S02]  /*27c0*/  FMUL.FTZ R215, R215, R157 ;  /* 0x0000009dd7d77220 */ /* 0x000fe40000410000 */
[----:B------:R-:W-:Y:S02]  /*27d0*/  FMUL.FTZ R213, R213, R165 ;  /* 0x000000a5d5d57220 */ /* 0x000fe40000410000 */
[----:B------:R-:W-:Y:S02]  /*27e0*/  FFMA.FTZ R152, R77, R215, R152 ;  /* 0x000000d74d987223 */ /* 0x000fe40000010098 */
[----:B------:R-:W-:-:S02]  /*27f0*/  FMUL.FTZ R207, R207, R153 ;  /* 0x00000099cfcf7220 */ /* 0x000fc40000410000 */
[----:B-1----:R-:W-:Y:S02]  /*2800*/  @P1 FFMA.FTZ R146, R225, R146, R162 ;  /* 0x00000092e1921223 */ /* 0x002fe400000100a2 */
[----:B------:R-:W-:Y:S02]  /*2810*/  FFMA.FTZ R152, R79, R213, R152 ;  /* 0x000000d54f987223 */ /* 0x000fe40000010098 */
[----:B------:R-:W-:Y:S01]  /*2820*/  FFMA.FTZ R217, R146, R150, R217 ;  /* 0x0000009692d97223 */ /* 0x000fe200000100d9 */
[----:B------:R-:W-:Y:S01]  /*2830*/  LEA R150, R49, 0xfffffe00, 0x9 ;  /* 0xfffffe0031967811 */ /* 0x000fe200078e48ff */
[----:B------:R-:W-:Y:S02]  /*2840*/  FFMA.FTZ R146, R144, R153, R151 ;  /* 0x0000009990927223 */ /* 0x000fe40000010097 */
[----:B------:R-:W-:Y:S01]  /*2850*/  FFMA.FTZ R151, R149, R217, R18 ;  /* 0x000000d995977223 */ /* 0x000fe20000010012 */
[----:B------:R-:W-:Y:S01]  /*2860*/  P2R R18, PR, RZ, 0x20 ;  /* 0x00000020ff127803 */ /* 0x000fe20000000000 */
[----:B--2---:R-:W-:-:S02]  /*2870*/  FFMA.FTZ R13, R158, R13, R243 ;  /* 0x0000000d9e0d7223 */ /* 0x004fc400000100f3 */
[----:B------:R-:W-:Y:S02]  /*2880*/  FFMA.FTZ R211, R144, R151, R211 ;  /* 0x0000009790d37223 */ /* 0x000fe400000100d3 */
[----:B------:R-:W-:Y:S02]  /*2890*/  FMUL.FTZ R12, R158, R12 ;  /* 0x0000000c9e0c7220 */ /* 0x000fe40000410000 */
[----:B------:R-:W-:Y:S02]  /*28a0*/  FFMA.FTZ R209, R140, R211, R209 ;  /* 0x000000d38cd17223 */ /* 0x000fe400000100d1 */
[----:B------:R-:W-:Y:S01]  /*28b0*/  FFMA.FTZ R142, R149, R146, R142 ;  /* 0x00000092958e7223 */ /* 0x000fe2000001008e */
[----:B------:R1:W-:Y:S01]  /*28c0*/  @!P5 STS.64 [R87.X8+0x1728], R12 ;  /* 0x0017280c5700d388 */ /* 0x0003e20000008a00 */
[----:B------:R-:W-:Y:S02]  /*28d0*/  FFMA.FTZ R205, R138, R209, R205 ;  /* 0x000000d18acd7223 */ /* 0x000fe400000100cd */
[----:B------:R-:W-:-:S02]  /*28e0*/  FFMA.FTZ R152, R81, R207, R152 ;  /* 0x000000cf51987223 */ /* 0x000fc40000010098 */
[----:B------:R-:W-:Y:S02]  /*28f0*/  FFMA.FTZ R185, R136, R205, R185 ;  /* 0x000000cd88b97223 */ /* 0x000fe400000100b9 */
[----:B------:R-:W-:Y:S02]  /*2900*/  FMUL.FTZ R181, R181, R146 ;  /* 0x00000092b5b57220 */ /* 0x000fe40000410000 */
[----:B------:R-:W-:Y:S02]  /*2910*/  FFMA.FTZ R195, R134, R185, R195 ;  /* 0x000000b986c37223 */ /* 0x000fe400000100c3 */
[----:B------:R-:W-:Y:S01]  /*2920*/  FMUL.FTZ R140, R19, R142 ;  /* 0x0000008e138c7220 */ /* 0x000fe20000410000 */
[----:B------:R-:W-:Y:S01]  /*2930*/  SHF.L.U32 R19, R39, 0x4, RZ ;  /* 0x0000000427137819 */ /* 0x000fe200000006ff */
[----:B------:R-:W-:Y:S02]  /*2940*/  FFMA.FTZ R187, R132, R195, R187 ;  /* 0x000000c384bb7223 */ /* 0x000fe400000100bb */
[----:B-1----:R-:W-:-:S02]  /*2950*/  FMUL.FTZ R12, R122, R179 ;  /* 0x000000b37a0c7220 */ /* 0x002fc40000410000 */
[----:B------:R-:W-:Y:S02]  /*2960*/  FFMA.FTZ R189, R130, R187, R189 ;  /* 0x000000bb82bd7223 */ /* 0x000fe400000100bd */
[----:B------:R-:W-:Y:S01]  /*2970*/  FFMA.FTZ R152, R83, R181, R152 ;  /* 0x000000b553987223 */ /* 0x000fe20000010098 */
[----:B------:R-:W-:Y:S01]  /*2980*/  LEA.HI.SX32 R181, R19, R19, 0x1b ;  /* 0x0000001313b57211 */ /* 0x000fe200078fdaff */
        /* <DEDUP_REMOVED lines=11> */
[----:B------:R-:W-:-:S02]  /*2a40*/  IMAD R16, R156, c[0x0][0x2c0], RZ ;  /* 0x0000b0009c107a24 */ /* 0x000fc400078e02ff */
[----:B------:R-:W-:Y:S02]  /*2a50*/  FFMA.FTZ R199, R126, R197, R199 ;  /* 0x000000c57ec77223 */ /* 0x000fe400000100c7 */
[----:B------:R-:W-:Y:S02]  /*2a60*/  FMUL.FTZ R19, R55, R18 ;  /* 0x0000001237137220 */ /* 0x000fe40000410000 */
[C---:B------:R-:W-:Y:S02]  /*2a70*/  FMUL.FTZ R22, R122.reuse, R169 ;  /* 0x000000a97a167220 */ /* 0x040fe40000410000 */
[C---:B-1----:R-:W-:Y:S01]  /*2a80*/  FMUL.FTZ R12, R122.reuse, R159 ;  /* 0x0000009f7a0c7220 */ /* 0x042fe20000410000 */
[----:B------:R1:W-:Y:S01]  /*2a90*/  STS [R181.X4+0x430], R19 ;  /* 0x00043013b5007388 */ /* 0x0003e20000004800 */
[----:B--2---:R-:W-:Y:S02]  /*2aa0*/  FMUL.FTZ R20, R122, R153 ;  /* 0x000000997a147220 */ /* 0x004fe40000410000 */
[----:B------:R-:W-:-:S02]  /*2ab0*/  FFMA.FTZ R201, R128, R199, R201 ;  /* 0x000000c780c97223 */ /* 0x000fc400000100c9 */
[----:B------:R-:W-:Y:S02]  /*2ac0*/  IMAD R223, R37, c[0x0][0x2c4], R16 ;  /* 0x0000b10025df7a24 */ /* 0x000fe400078e0210 */
[----:B------:R-:W-:Y:S02]  /*2ad0*/  FMUL.FTZ R22, R71, R22 ;  /* 0x0000001647167220 */ /* 0x000fe40000410000 */
[----:B------:R-:W-:Y:S02]  /*2ae0*/  FMUL.FTZ R13, R75, R12 ;  /* 0x0000000c4b0d7220 */ /* 0x000fe40000410000 */
[----:B------:R-:W-:Y:S01]  /*2af0*/  IMAD.WIDE.U32 R16, R37, c[0x0][0x2c0], R14 ;  /* 0x0000b00025107a25 */ /* 0x000fe200078e000e */
[----:B------:R2:W-:Y:S03]  /*2b00*/  STS [R181.X4+0x450], R22 ;  /* 0x00045016b5007388 */ /* 0x0005e60000004800 */
[----:B------:R-:W-:Y:S01]  /*2b10*/  FMUL.FTZ R149, R121, R140 ;  /* 0x0000008c79957220 */ /* 0x000fe20000410000 */
[----:B------:R-:W-:Y:S01]  /*2b20*/  IADD3 R17, R17, R223, RZ ;  /* 0x000000df11117210 */ /* 0x000fe20007ffe0ff */
[----:B------:R-:W-:Y:S01]  /*2b30*/  FMUL.FTZ R12, R122, R165 ;  /* 0x000000a57a0c7220 */ /* 0x000fe20000410000 */
[----:B------:R-:W-:Y:S01]  /*2b40*/  LEA R14, P0, R16, c[0x0][0x320], 0x2 ;  /* 0x0000c800100e7a11 */ /* 0x000fe200078010ff */
[----:B------:R-:W-:Y:S01]  /*2b50*/  FMUL.FTZ R126, R81, R20 ;  /* 0x00000014517e7220 */ /* 0x000fe20000410000 */
[----:B------:R-:W-:Y:S01]  /*2b60*/  STS [R181.X4+0x458], R13 ;  /* 0x0004580db5007388 */ /* 0x000fe20000004800 */
[----:B-1----:R-:W-:Y:S01]  /*2b70*/  FFMA.FTZ R19, -R120, R21, R148 ;  /* 0x0000001578137223 */ /* 0x002fe20000010194 */
[----:B------:R-:W-:Y:S01]  /*2b80*/  LEA.HI.X R15, R16, c[0x0][0x324], R17, 0x2, P0 ;  /* 0x0000c900100f7a11 */ /* 0x000fe200000f1411 */
[----:B------:R-:W-:Y:S01]  /*2b90*/  FMUL.FTZ R20, R120, R201 ;  /* 0x000000c978147220 */ /* 0x000fe20000410000 */
[----:B------:R-:W-:Y:S01]  /*2ba0*/  STS [R181.X4+0x464], R126 ;  /* 0x0004647eb5007388 */ /* 0x000fe20000004800 */
[----:B------:R-:W-:Y:S01]  /*2bb0*/  FMUL.FTZ R24, R122, R157 ;  /* 0x0000009d7a187220 */ /* 0x000fe20000410000 */
[----:B------:R-:W-:Y:S01]  /*2bc0*/  IADD3 R16, P0, R150, R16, RZ ;  /* 0x0000001096107210 */ /* 0x000fe20007f1e0ff */
[----:B------:R-:W-:-:S02]  /*2bd0*/  FADD.FTZ R18, R152, R149 ;  /* 0x0000009598127221 */ /* 0x000fc40000010000 */
[----:B------:R-:W-:Y:S01]  /*2be0*/  FMUL.FTZ R124, R79, R12 ;  /* 0x0000000c4f7c7220 */ /* 0x000fe20000410000 */
[----:B------:R-:W-:Y:S01]  /*2bf0*/  LEA.HI.X.SX32 R17, R150, R17, 0x1, P0 ;  /* 0x0000001196117211 */ /* 0x000fe200000f0eff */
[----:B--2---:R-:W-:Y:S01]  /*2c00*/  FFMA.FTZ R22, -R118, R23, R177 ;  /* 0x0000001776167223 */ /* 0x004fe200000101b1 */
[----:B------:R-:W-:Y:S01]  /*2c10*/  IADD3 R150, -R150, c[0x0][0x168], -R39 ;  /* 0x00005a0096967a10 */ /* 0x000fe20007ffe927 */
[----:B------:R-:W-:Y:S01]  /*2c20*/  FMUL.FTZ R149, R118, R199 ;  /* 0x000000c776957220 */ /* 0x000fe20000410000 */
[----:B------:R-:W-:Y:S01]  /*2c30*/  STS [R181.X4+0x460], R124 ;  /* 0x0004607cb5007388 */ /* 0x000fe20000004800 */
[----:B------:R-:W-:Y:S01]  /*2c40*/  FFMA.FTZ R12, R20, R19, RZ ;  /* 0x00000013140c7223 */ /* 0x000fe200000100ff */
[C---:B------:R-:W-:Y:S01]  /*2c50*/  ISETP.GE.AND P0, PT, R150.reuse, 0x1, PT ;  /* 0x000000019600780c */ /* 0x040fe20003f06270 */
[----:B------:R-:W-:Y:S01]  /*2c60*/  FMUL.FTZ R26, R77, R24 ;  /* 0x000000184d1a7220 */ /* 0x000fe20000410000 */
[----:B------:R-:W-:Y:S01]  /*2c70*/  ISETP.GE.AND P1, PT, R150, 0x21, PT ;  /* 0x000000219600780c */ /* 0x000fe20003f26270 */
[----:B------:R-:W-:-:S02]  /*2c80*/  FMUL.FTZ R136, R122, R161 ;  /* 0x000000a17a887220 */ /* 0x000fc40000410000 */
[C---:B------:R-:W-:Y:S01]  /*2c90*/  FFMA.FTZ R161, -R116.reuse, R25, R161 ;  /* 0x0000001974a17223 */ /* 0x040fe200000101a1 */
[----:B------:R1:W-:Y:S01]  /*2ca0*/  STS [R181.X4+0x45c], R26 ;  /* 0x00045c1ab5007388 */ /* 0x0003e20000004800 */
[----:B------:R-:W-:Y:S02]  /*2cb0*/  FMUL.FTZ R24, R116, R197 ;  /* 0x000000c574187220 */ /* 0x000fe40000410000 */
[----:B------:R-:W-:Y:S02]  /*2cc0*/  FFMA.FTZ R12, R149, R22, R12 ;  /* 0x00000016950c7223 */ /* 0x000fe4000001000c */
[----:B------:R-:W-:Y:S02]  /*2cd0*/  IMAD R155, R155, -0x200, RZ ;  /* 0xfffffe009b9b7824 */ /* 0x000fe400078e02ff */
[----:B------:R-:W-:Y:S02]  /*2ce0*/  FMUL.FTZ R134, R122, R163 ;  /* 0x000000a37a867220 */ /* 0x000fe40000410000 */
[----:B------:R-:W-:-:S02]  /*2cf0*/  FFMA.FTZ R163, -R114, R27, R163 ;  /* 0x0000001b72a37223 */ /* 0x000fc400000101a3 */
[----:B-1----:R-:W-:Y:S02]  /*2d00*/  FMUL.FTZ R26, R114, R183 ;  /* 0x000000b7721a7220 */ /* 0x002fe40000410000 */
[----:B------:R-:W-:Y:S02]  /*2d10*/  FFMA.FTZ R12, R24, R161, R12 ;  /* 0x000000a1180c7223 */ /* 0x000fe4000001000c */
[----:B------:R-:W-:Y:S01]  /*2d20*/  IMAD.WIDE R14, R155, 0x4, R14 ;  /* 0x000000049b0e7825 */ /* 0x000fe200078e020e */
[----:B------:R-:W-:-:S03]  /*2d30*/  SHF.L.U32 R155, R85, 0x2, RZ ;  /* 0x00000002559b7819 */ /* 0x000fc600000006ff */
[C---:B------:R-:W-:Y:S02]  /*2d40*/  FMUL.FTZ R138, R122.reuse, R177 ;  /* 0x000000b17a8a7220 */ /* 0x040fe40000410000 */
[C---:B------:R-:W-:Y:S02]  /*2d50*/  FMUL.FTZ R140, R122.reuse, R167 ;  /* 0x000000a77a8c7220 */ /* 0x040fe40000410000 */
[C---:B------:R-:W-:Y:S02]  /*2d60*/  FMUL.FTZ R130, R122.reuse, R175 ;  /* 0x000000af7a827220 */ /* 0x040fe40000410000 */
[C---:B------:R-:W-:Y:S02]  /*2d70*/  FMUL.FTZ R132, R122.reuse, R171 ;  /* 0x000000ab7a847220 */ /* 0x040fe40000410000 */
[C---:B------:R-:W-:Y:S02]  /*2d80*/  FMUL.FTZ R124, R122.reuse, R146 ;  /* 0x000000927a7c7220 */ /* 0x040fe40000410000 */
[----:B------:R-:W-:-:S02]  /*2d90*/  FMUL.FTZ R126, R122, R142 ;  /* 0x0000008e7a7e7220 */ /* 0x000fc40000410000 */
[C---:B------:R-:W-:Y:S02]  /*2da0*/  FFMA.FTZ R167, -R112.reuse, R125, R167 ;  /* 0x0000007d70a77223 */ /* 0x040fe400000101a7 */
[----:B------:R-:W-:Y:S02]  /*2db0*/  FMUL.FTZ R122, R112, R203 ;  /* 0x000000cb707a7220 */ /* 0x000fe40000410000 */
[----:B------:R-:W-:Y:S02]  /*2dc0*/  FFMA.FTZ R12, R26, R163, R12 ;  /* 0x000000a31a0c7223 */ /* 0x000fe4000001000c */
[----:B------:R-:W-:Y:S02]  /*2dd0*/  FMUL.FTZ R134, R61, R134 ;  /* 0x000000863d867220 */ /* 0x000fe40000410000 */
[C---:B------:R-:W-:Y:S02]  /*2de0*/  IMAD R215, R155.reuse, c[0x0][0x2d4], R160 ;  /* 0x0000b5009bd77a24 */ /* 0x040fe400078e02a0 */
[----:B------:R-:W-:Y:S01]  /*2df0*/  IMAD.WIDE.U32 R14, R155, c[0x0][0x2d0], R14 ;  /* 0x0000b4009b0e7a25 */ /* 0x000fe200078e000e */
[----:B------:R1:W-:Y:S03]  /*2e00*/  STS [R181.X4+0x43c], R134 ;  /* 0x00043c86b5007388 */ /* 0x0003e60000004800 */
[----:B------:R-:W-:Y:S01]  /*2e10*/  FMUL.FTZ R13, R83, R124 ;  /* 0x0000007c530d7220 */ /* 0x000fe20000410000 */
[----:B------:R-:W-:Y:S01]  /*2e20*/  IADD3 R15, R15, R215, RZ ;  /* 0x000000d70f0f7210 */ /* 0x000fe20007ffe0ff */
[----:B------:R-:W-:-:S02]  /*2e30*/  FFMA.FTZ R124, -R110, R127, R179 ;  /* 0x0000007f6e7c7223 */ /* 0x000fc400000101b3 */
[----:B------:R-:W-:Y:S01]  /*2e40*/  FMUL.FTZ R155, R110, R191 ;  /* 0x000000bf6e9b7220 */ /* 0x000fe20000410000 */
[----:B------:R-:W-:Y:S01]  /*2e50*/  STS [R181.X4+0x468], R13 ;  /* 0x0004680db5007388 */ /* 0x000fe20000004800 */
[----:B------:R-:W-:Y:S02]  /*2e60*/  FFMA.FTZ R12, R122, R167, R12 ;  /* 0x000000a77a0c7223 */ /* 0x000fe4000001000c */
[----:B-1----:R-:W-:Y:S02]  /*2e70*/  FMUL.FTZ R134, R121, R126 ;  /* 0x0000007e79867220 */ /* 0x002fe40000410000 */
[C---:B------:R-:W-:Y:S02]  /*2e80*/  FFMA.FTZ R173, -R108.reuse, R129, R173 ;  /* 0x000000816cad7223 */ /* 0x040fe400000101ad */
[----:B------:R-:W-:Y:S01]  /*2e90*/  FMUL.FTZ R126, R108, R193 ;  /* 0x000000c16c7e7220 */ /* 0x000fe20000410000 */
[----:B------:R1:W-:Y:S01]  /*2ea0*/  STS [R181.X4+0x46c], R134 ;  /* 0x00046c86b5007388 */ /* 0x0003e20000004800 */
[----:B------:R-:W-:-:S02]  /*2eb0*/  FFMA.FTZ R12, R155, R124, R12 ;  /* 0x0000007c9b0c7223 */ /* 0x000fc4000001000c */
[----:B------:R-:W-:Y:S02]  /*2ec0*/  FMUL.FTZ R130, R69, R130 ;  /* 0x0000008245827220 */ /* 0x000fe40000410000 */
[C---:B------:R-:W-:Y:S02]  /*2ed0*/  FFMA.FTZ R128, -R106.reuse, R131, R175 ;  /* 0x000000836a807223 */ /* 0x040fe400000101af */
[----:B------:R-:W-:Y:S01]  /*2ee0*/  FMUL.FTZ R175, R106, R189 ;  /* 0x000000bd6aaf7220 */ /* 0x000fe20000410000 */
[----:B------:R2:W-:Y:S01]  /*2ef0*/  STS [R181.X4+0x44c], R130 ;  /* 0x00044c82b5007388 */ /* 0x0005e20000004800 */
[----:B------:R-:W-:Y:S02]  /*2f00*/  FFMA.FTZ R12, R126, R173, R12 ;  /* 0x000000ad7e0c7223 */ /* 0x000fe4000001000c */
[----:B------:R-:W-:Y:S02]  /*2f10*/  FMUL.FTZ R132, R73, R132 ;  /* 0x0000008449847220 */ /* 0x000fe40000410000 */
[----:B------:R-:W-:-:S02]  /*2f20*/  FFMA.FTZ R169, -R104, R133, R169 ;  /* 0x0000008568a97223 */ /* 0x000fc400000101a9 */
[----:B------:R-:W-:Y:S01]  /*2f30*/  FFMA.FTZ R12, R175, R128, R12 ;  /* 0x00000080af0c7223 */ /* 0x000fe2000001000c */
[----:B------:R3:W-:Y:S01]  /*2f40*/  STS [R181.X4+0x454], R132 ;  /* 0x00045484b5007388 */ /* 0x0007e20000004800 */
[----:B-1----:R-:W-:Y:S02]  /*2f50*/  FMUL.FTZ R134, R100, R185 ;  /* 0x000000b964867220 */ /* 0x002fe40000410000 */
[----:B--2---:R-:W-:Y:S02]  /*2f60*/  FMUL.FTZ R130, R104, R187 ;  /* 0x000000bb68827220 */ /* 0x004fe40000410000 */
[----:B------:R-:W-:Y:S02]  /*2f70*/  FFMA.FTZ R159, -R100, R137, R159 ;  /* 0x00000089649f7223 */ /* 0x000fe4000001019f */
[----:B------:R-:W-:Y:S02]  /*2f80*/  FFMA.FTZ R12, R130, R169, R12 ;  /* 0x000000a9820c7223 */ /* 0x000fe4000001000c */
[----:B------:R-:W-:-:S02]  /*2f90*/  FMUL.FTZ R136, R59, R136 ;  /* 0x000000883b887220 */ /* 0x000fc40000410000 */
[C---:B---3--:R-:W-:Y:S02]  /*2fa0*/  FFMA.FTZ R132, -R102.reuse, R135, R171 ;  /* 0x0000008766847223 */ /* 0x048fe400000101ab */
[----:B------:R-:W-:Y:S01]  /*2fb0*/  FMUL.FTZ R171, R102, R195 ;  /* 0x000000c366ab7220 */ /* 0x000fe20000410000 */
[----:B------:R1:W-:Y:S01]  /*2fc0*/  STS [R181.X4+0x438], R136 ;  /* 0x00043888b5007388 */ /* 0x0003e20000004800 */
[C---:B------:R-:W-:Y:S02]  /*2fd0*/  FMUL.FTZ R177, R98.reuse, R205 ;  /* 0x000000cd62b17220 */ /* 0x040fe40000410000 */
[----:B------:R-:W-:Y:S02]  /*2fe0*/  FFMA.FTZ R12, R171, R132, R12 ;  /* 0x00000084ab0c7223 */ /* 0x000fe4000001000c */
[----:B------:R-:W-:Y:S02]  /*2ff0*/  FFMA.FTZ R157, -R98, R139, R157 ;  /* 0x0000008b629d7223 */ /* 0x000fe4000001019d */
[----:B------:R-:W-:-:S02]  /*3000*/  FFMA.FTZ R12, R134, R159, R12 ;  /* 0x0000009f860c7223 */ /* 0x000fc4000001000c */
[C---:B------:R-:W-:Y:S02]  /*3010*/  FFMA.FTZ R165, -R96.reuse, R141, R165 ;  /* 0x0000008d60a57223 */ /* 0x040fe400000101a5 */
[----:B-1----:R-:W-:Y:S02]  /*3020*/  FMUL.FTZ R136, R96, R209 ;  /* 0x000000d160887220 */ /* 0x002fe40000410000 */
[----:B------:R-:W-:Y:S02]  /*3030*/  FFMA.FTZ R12, R177, R157, R12 ;  /* 0x0000009db10c7223 */ /* 0x000fe4000001000c */
[----:B------:R-:W-:Y:S02]  /*3040*/  FMUL.FTZ R138, R57, R138 ;  /* 0x0000008a398a7220 */ /* 0x000fe40000410000 */
[----:B------:R-:W-:Y:S02]  /*3050*/  FMUL.FTZ R140, R63, R140 ;  /* 0x0000008c3f8c7220 */ /* 0x000fe40000410000 */
[C---:B------:R-:W-:Y:S01]  /*3060*/  FMUL.FTZ R179, R94.reuse, R211 ;  /* 0x000000d35eb37220 */ /* 0x040fe20000410000 */
[----:B------:R1:W-:Y:S01]  /*3070*/  STS [R181.X4+0x434], R138 ;  /* 0x0004348ab5007388 */ /* 0x0003e20000004800 */
[----:B------:R-:W-:-:S02]  /*3080*/  FFMA.FTZ R153, -R94, R143, R153 ;  /* 0x0000008f5e997223 */ /* 0x000fc40000010199 */
[----:B------:R-:W-:Y:S01]  /*3090*/  FFMA.FTZ R12, R136, R165, R12 ;  /* 0x000000a5880c7223 */ /* 0x000fe2000001000c */
[----:B------:R2:W-:Y:S01]  /*30a0*/  STS [R181.X4+0x440], R140 ;  /* 0x0004408cb5007388 */ /* 0x0005e20000004800 */
[----:B------:R-:W-:Y:S02]  /*30b0*/  FFMA.FTZ R146, -R92, R145, R146 ;  /* 0x000000915c927223 */ /* 0x000fe40000010192 */
[----:B------:R-:W-:Y:S02]  /*30c0*/  FFMA.FTZ R142, -R90, R147, R142 ;  /* 0x000000935a8e7223 */ /* 0x000fe4000001018e */
[----:B------:R-:W-:Y:S02]  /*30d0*/  FFMA.FTZ R13, R179, R153, R12 ;  /* 0x00000099b30d7223 */ /* 0x000fe4000001000c */
[----:B-1----:R-:W-:Y:S01]  /*30e0*/  FMUL.FTZ R138, R92, R151 ;  /* 0x000000975c8a7220 */ /* 0x002fe20000410000 */
[----:B--2---:R-:W-:Y:S01]  /*30f0*/  IADD3 R140, R39, 0x20, RZ ;  /* 0x00000020278c7810 */ /* 0x004fe20007ffe0ff */
[----:B------:R-:W-:-:S02]  /*3100*/  FMUL.FTZ R181, R90, R217 ;  /* 0x000000d95ab57220 */ /* 0x000fc40000410000 */
[----:B------:R-:W-:Y:S01]  /*3110*/  FFMA.FTZ R148, R138, R146, R13 ;  /* 0x000000928a947223 */ /* 0x000fe2000001000d */
[----:B------:R-:W-:Y:S01]  /*3120*/  LEA.HI.SX32 R140, R140, R39, 0x1b ;  /* 0x000000278c8c7211 */ /* 0x000fe200078fdaff */
[----:B------:R-:W-:Y:S01]  /*3130*/  FMUL.FTZ R213, R181, R142 ;  /* 0x0000008eb5d57220 */ /* 0x000fe20000410000 */
[----:B------:R-:W-:Y:S06]  /*3140*/  BAR.SYNC.DEFER_BLOCKING 0x0 ;  /* 0x0000000000007b1d */ /* 0x000fec0000010000 */
[----:B------:R-:W-:Y:S05]  /*3150*/  @!P0 BRA `(.L_x_5903) ;  /* 0x0000009000008947 */ /* 0x000fea0003800000 */
[----:B------:R-:W-:Y:S01]  /*3160*/  LEA.HI.SX32 R144, R39, R39, 0x1b ;  /* 0x0000002727907211 */ /* 0x000fe200078fdaff */
[----:B------:R-:W-:-:S02]  /*3170*/  IMAD R12, R123, c[0x0][0x2d0], RZ ;  /* 0x0000b4007b0c7a24 */ /* 0x000fc400078e02ff */
[C---:B------:R-:W-:Y:S02]  /*3180*/  IMAD.WIDE.U32 R16, R87.reuse, c[0x0][0x2d0], R16 ;  /* 0x0000b40057107a25 */ /* 0x040fe400078e0010 */
[----:B------:R-:W1:Y:S02]  /*3190*/  LDS R207, [R144.X4+0x430] ;  /* 0x0004300090cf7984 */ /* 0x000e640000004800 */
[----:B------:R-:W-:Y:S01]  /*31a0*/  IMAD R13, R87, c[0x0][0x2d4], R12 ;  /* 0x0000b500570d7a24 */ /* 0x000fe200078e020c */
[----:B------:R-:W-:-:S04]  /*31b0*/  LEA R12, P0, R16, c[0x0][0x320], 0x2 ;  /* 0x0000c800100c7a11 */ /* 0x000fc800078010ff */
[----:B------:R-:W-:-:S04]  /*31c0*/  IADD3 R13, R17, R13, RZ ;  /* 0x0000000d110d7210 */ /* 0x000fc80007ffe0ff */
[----:B------:R-:W-:-:S05]  /*31d0*/  LEA.HI.X R13, R16, c[0x0][0x324], R13, 0x2, P0 ;  /* 0x0000c900100d7a11 */ /* 0x000fca00000f140d */
[----:B-1----:R1:W-:Y:S02]  /*31e0*/  RED.E.ADD.F32.FTZ.RN.STRONG.GPU [R12.64], R207 ;  /* 0x000000cf0c00798e */ /* 0x0023e4000c10e784 */
.L_x_5903:
[----:B------:R-:W-:Y:S05]  /*31f0*/  BSYNC B0 ;  /* 0x0000000000007941 */ /* 0x000fea0003800000 */
.L_x_5902:
[----:B-1----:R1:W2:Y:S01]  /*3200*/  LDS R13, [R140.X4+0x4b0] ;  /* 0x0004b0008c0d7984 */ /* 0x0022a20000004800 */
[----:B------:R-:W-:Y:S01]  /*3210*/  BSSY B0, `(.L_x_5904) ;  /* 0x0000006000007945 */ /* 0x000fe20003800000 */
[----:B------:R-:W-:Y:S01]  /*3220*/  FADD.FTZ R12, R148, R213 ;  /* 0x000000d5940c7221 */ /* 0x000fe20000010000 */
[C---:B------:R-:W-:Y:S02]  /*3230*/  IADD3 R16, R39.reuse, 0x40, RZ ;  /* 0x0000004027107810 */ /* 0x040fe40007ffe0ff */
[----:B------:R-:W-:Y:S01]  /*3240*/  IADD3 R144, R39, 0x60, RZ ;  /* 0x0000006027907810 */ /* 0x000fe20007ffe0ff */
[----:B------:R-:W-:Y:S05]  /*3250*/  @!P1 BRA `(.L_x_5905) ;  /* 0x0000001000009947 */ /* 0x000fea0003800000 */
[----:B--2---:R2:W-:Y:S02]  /*3260*/  RED.E.ADD.F32.FTZ.RN.STRONG.GPU [R14.64+-0x780], R13 ;  /* 0xfff8800d0e00798e */ /* 0x0045e4000c10e784 */
.L_x_5905:
[----:B------:R-:W-:Y:S05]  /*3270*/  BSYNC B0 ;  /* 0x0000000000007941 */ /* 0x000fea0003800000 */
.L_x_5904:
[-C--:B------:R-:W-:Y:S01]  /*3280*/  LEA.HI.SX32 R16, R16, R39.reuse, 0x1b ;  /* 0x0000002710107211 */ /* 0x080fe200078fdaff */
[----:B------:R-:W-:Y:S01]  /*3290*/  BSSY B0, `(.L_x_5906) ;  /* 0x000000d000007945 */ /* 0x000fe20003800000 */
[----:B------:R-:W-:Y:S02]  /*32a0*/  ISETP.GE.AND P6, PT, R150, 0x41, PT ;  /* 0x000000419600780c */ /* 0x000fe40003fc6270 */
[----:B-1----:R-:W-:Y:S01]  /*32b0*/  IADD3 R140, R39, 0x80, RZ ;  /* 0x00000080278c7810 */ /* 0x002fe20007ffe0ff */
[----:B--2---:R1:W2:Y:S01]  /*32c0*/  LDS R13, [R16.X4+0x530] ;  /* 0x00053000100d7984 */ /* 0x0042a20000004800 */
[----:B------:R-:W-:-:S02]  /*32d0*/  LEA.HI.SX32 R144, R144, R39, 0x1b ;  /* 0x0000002790907211 */ /* 0x000fc400078fdaff */
[C---:B------:R-:W-:Y:S02]  /*32e0*/  ISETP.GE.AND P0, PT, R150.reuse, 0x61, PT ;  /* 0x000000619600780c */ /* 0x040fe40003f06270 */
[C---:B------:R-:W-:Y:S02]  /*32f0*/  ISETP.GE.AND P1, PT, R150.reuse, 0x81, PT ;  /* 0x000000819600780c */ /* 0x040fe40003f26270 */
[C---:B------:R-:W-:Y:S02]  /*3300*/  ISETP.GE.AND P2, PT, R150.reuse, 0xa1, PT ;  /* 0x000000a19600780c */ /* 0x040fe40003f46270 */
[C---:B------:R-:W-:Y:S02]  /*3310*/  ISETP.GE.AND P3, PT, R150.reuse, 0xc1, PT ;  /* 0x000000c19600780c */ /* 0x040fe40003f66270 */
[C---:B------:R-:W-:Y:S02]  /*3320*/  ISETP.GE.AND P4, PT, R150.reuse, 0xe1, PT ;  /* 0x000000e19600780c */ /* 0x040fe40003f86270 */
[----:B------:R-:W-:Y:S01]  /*3330*/  ISETP.GE.AND P5, PT, R150, 0x101, PT ;  /* 0x000001019600780c */ /* 0x000fe20003fa6270 */
[----:B------:R-:W-:Y:S10]  /*3340*/  @!P6 BRA `(.L_x_5907) ;  /* 0x000000100000e947 */ /* 0x000ff40003800000 */
[----:B-12---:R1:W-:Y:S02]  /*3350*/  RED.E.ADD.F32.FTZ.RN.STRONG.GPU [R14.64+-0x700], R13 ;  /* 0xfff9000d0e00798e */ /* 0x0063e4000c10e784 */
.L_x_5907:
[----:B-1----:R-:W-:Y:S05]  /*3360*/  BSYNC B0 ;  /* 0x0000000000007941 */ /* 0x002fea0003800000 */
.L_x_5906:
[----:B--2---:R1:W2:Y:S01]  /*3370*/  LDS R13, [R144.X4+0x5b0] ;  /* 0x0005b000900d7984 */ /* 0x0042a20000004800 */
[----:B------:R-:W-:Y:S01]  /*3380*/  BSSY B0, `(.L_x_5908) ;  /* 0x0000005000007945 */ /* 0x000fe20003800000 */
[----:B------:R-:W-:-:S02]  /*3390*/  IADD3 R16, R39, 0xa0, RZ ;  /* 0x000000a027107810 */ /* 0x000fc40007ffe0ff */
[----:B------:R-:W-:Y:S01]  /*33a0*/  LEA.HI.SX32 R140, R140, R39, 0x1b ;  /* 0x000000278c8c7211 */ /* 0x000fe200078fdaff */
[----:B------:R-:W-:Y:S05]  /*33b0*/  @!P0 BRA `(.L_x_5909) ;  /* 0x0000001000008947 */ /* 0x000fea0003800000 */
[----:B--2---:R2:W-:Y:S02]  /*33c0*/  RED.E.ADD.F32.FTZ.RN.STRONG.GPU [R14.64+-0x680], R13 ;  /* 0xfff9800d0e00798e */ /* 0x0045e4000c10e784 */
.L_x_5909:
[----:B------:R-:W-:Y:S05]  /*33d0*/  BSYNC B0 ;  /* 0x0000000000007941 */ /* 0x000fea0003800000 */
.L_x_5908:
[----:B--2---:R2:W3:Y:S01]  /*33e0*/  LDS R13, [R140.X4+0x630] ;  /* 0x000630008c0d7984 */ /* 0x0044e20000004800 */
[----:B------:R-:W-:Y:S01]  /*33f0*/  BSSY B0, `(.L_x_5910) ;  /* 0x0000005000007945 */ /* 0x000fe20003800000 */
[----:B-1----:R-:W-:Y:S02]  /*3400*/  IADD3 R144, R39, 0xc0, RZ ;  /* 0x000000c027907810 */ /* 0x002fe40007ffe0ff */
[----:B------:R-:W-:Y:S01]  /*3410*/  LEA.HI.SX32 R16, R16, R39, 0x1b ;  /* 0x0000002710107211 */ /* 0x000fe200078fdaff */
[----:B------:R-:W-:Y:S05]  /*3420*/  @!P1 BRA `(.L_x_5911) ;  /* 0x0000001000009947 */ /* 0x000fea0003800000 */
[----:B---3--:R1:W-:Y:S02]  /*3430*/  RED.E.ADD.F32.FTZ.RN.STRONG.GPU [R14.64+-0x600], R13 ;  /* 0xfffa000d0e00798e */ /* 0x0083e4000c10e784 */
.L_x_5911:
[----:B------:R-:W-:Y:S05]  /*3440*/  BSYNC B0 ;  /* 0x0000000000007941 */ /* 0x000fea0003800000 */
.L_x_5910:
[----:B-1-3--:R1:W3:Y:S01]  /*3450*/  LDS R13, [R16.X4+0x6b0] ;  /* 0x0006b000100d7984 */ /* 0x00a2e20000004800 */
[----:B------:R-:W-:Y:S01]  /*3460*/  BSSY B0, `(.L_x_5912) ;  /* 0x0000005000007945 */ /* 0x000fe20003800000 */
[----:B--2---:R-:W-:Y:S02]  /*3470*/  IADD3 R140, R39, 0xe0, RZ ;  /* 0x000000e0278c7810 */ /* 0x004fe40007ffe0ff */
[----:B------:R-:W-:Y:S01]  /*3480*/  LEA.HI.SX32 R144, R144, R39, 0x1b ;  /* 0x0000002790907211 */ /* 0x000fe200078fdaff */
[----:B------:R-:W-:Y:S05]  /*3490*/  @!P2 BRA `(.L_x_5913) ;  /* 0x000000100000a947 */ /* 0x000fea0003800000 */
[----:B---3--:R2:W-:Y:S02]  /*34a0*/  RED.E.ADD.F32.FTZ.RN.STRONG.GPU [R14.64+-0x580], R13 ;  /* 0xfffa800d0e00798e */ /* 0x0085e4000c10e784 */
.L_x_5913:
[----:B------:R-:W-:Y:S05]  /*34b0*/  BSYNC B0 ;  /* 0x0000000000007941 */ /* 0x000fea0003800000 */
.L_x_5912:
[----:B--23--:R2:W3:Y:S01]  /*34c0*/  LDS R13, [R144.X4+0x730] ;  /* 0x00073000900d7984 */ /* 0x00c4e20000004800 */
[----:B------:R-:W-:Y:S01]  /*34d0*/  BSSY B0, `(.L_x_5914) ;  /* 0x0000005000007945 */ /* 0x000fe20003800000 */
[----:B-1----:R-:W-:-:S02]  /*34e0*/  IADD3 R16, R39, 0x100, RZ ;  /* 0x0000010027107810 */ /* 0x002fc40007ffe0ff */
[----:B------:R-:W-:Y:S01]  /*34f0*/  LEA.HI.SX32 R140, R140, R39, 0x1b ;  /* 0x000000278c8c7211 */ /* 0x000fe200078fdaff */
[----:B------:R-:W-:Y:S05]  /*3500*/  @!P3 BRA `(.L_x_5915) ;  /* 0x000000100000b947 */ /* 0x000fea0003800000 */
[----:B---3--:R1:W-:Y:S02]  /*3510*/  RED.E.ADD.F32.FTZ.RN.STRONG.GPU [R14.64+-0x500], R13 ;  /* 0xfffb000d0e00798e */ /* 0x0083e4000c10e784 */
.L_x_5915:
[----:B------:R-:W-:Y:S05]  /*3520*/  BSYNC B0 ;  /* 0x0000000000007941 */ /* 0x000fea0003800000 */
.L_x_5914:
[----:B-1-3--:R1:W3:Y:S01]  /*3530*/  LDS R13, [R140.X4+0x7b0] ;  /* 0x0007b0008c0d7984 */ /* 0x00a2e20000004800 */
[----:B------:R-:W-:Y:S01]  /*3540*/  BSSY B0, `(.L_x_5916) ;  /* 0x0000004000007945 */ /* 0x000fe20003800000 */
[----:B------:R-:W-:Y:S01]  /*3550*/  LEA.HI.SX32 R16, R16, R39, 0x1b ;  /* 0x0000002710107211 */ /* 0x000fe200078fdaff */
[----:B------:R-:W-:Y:S05]  /*3560*/  @!P4 BRA `(.L_x_5917) ;  /* 0x000000100000c947 */ /* 0x000fea0003800000 */
[----:B---3--:R3:W-:Y:S02]  /*3570*/  RED.E.ADD.F32.FTZ.RN.STRONG.GPU [R14.64+-0x480], R13 ;  /* 0xfffb800d0e00798e */ /* 0x0087e4000c10e784 */
.L_x_5917:
[----:B------:R-:W-:Y:S05]  /*3580*/  BSYNC B0 ;  /* 0x0000000000007941 */ /* 0x000fea0003800000 */
.L_x_5916:
[----:B---3--:R3:W4:Y:S01]  /*3590*/  LDS R13, [R16.X4+0x830] ;  /* 0x00083000100d7984 */ /* 0x0087220000004800 */
[----:B------:R-:W-:Y:S01]  /*35a0*/  BSSY B0, `(.L_x_5918) ;  /* 0x0000005000007945 */ /* 0x000fe20003800000 */
[C---:B-1----:R-:W-:Y:S02]  /*35b0*/  IADD3 R140, R39.reuse, 0x120, RZ ;  /* 0x00000120278c7810 */ /* 0x042fe40007ffe0ff */
[----:B--2---:R-:W-:Y:S01]  /*35c0*/  IADD3 R144, R39, 0x140, RZ ;  /* 0x0000014027907810 */ /* 0x004fe20007ffe0ff */
[----:B------:R-:W-:Y:S05]  /*35d0*/  @!P5 BRA `(.L_x_5919) ;  /* 0x000000100000d947 */ /* 0x000fea0003800000 */
[----:B----4-:R1:W-:Y:S02]  /*35e0*/  RED.E.ADD.F32.FTZ.RN.STRONG.GPU [R14.64+-0x400], R13 ;  /* 0xfffc000d0e00798e */ /* 0x0103e4000c10e784 */
.L_x_5919:
[----:B------:R-:W-:Y:S05]  /*35f0*/  BSYNC B0 ;  /* 0x0000000000007941 */ /* 0x000fea0003800000 */
.L_x_5918:
[----:B------:R-:W-:Y:S01]  /*3600*/  LEA.HI.SX32 R140, R140, R39, 0x1b ;  /* 0x000000278c8c7211 */ /* 0x000fe200078fdaff */
[----:B------:R-:W-:Y:S01]  /*3610*/  BSSY B0, `(.L_x_5920) ;  /* 0x000000d000007945 */ /* 0x000fe20003800000 */
[----:B------:R-:W-:-:S02]  /*3620*/  ISETP.GE.AND P6, PT, R150, 0x121, PT ;  /* 0x000001219600780c */ /* 0x000fc40003fc6270 */
[----:B---3--:R-:W-:Y:S01]  /*3630*/  IADD3 R16, R39, 0x160, RZ ;  /* 0x0000016027107810 */ /* 0x008fe20007ffe0ff */
[----:B-1--4-:R1:W2:Y:S01]  /*3640*/  LDS R13, [R140.X4+0x8b0] ;  /* 0x0008b0008c0d7984 */ /* 0x0122a20000004800 */
        /* <DEDUP_REMOVED lines=8> */
[----:B-12---:R1:W-:Y:S02]  /*36d0*/  RED.E.ADD.F32.FTZ.RN.STRONG.GPU [R14.64+-0x380], R13 ;  /* 0xfffc800d0e00798e */ /* 0x0063e4000c10e784 */
.L_x_5921:
[----:B-1----:R-:W-:Y:S05]  /*36e0*/  BSYNC B0 ;  /* 0x0000000000007941 */ /* 0x002fea0003800000 */
.L_x_5920:
[----:B--2---:R1:W2:Y:S01]  /*36f0*/  LDS R13, [R144.X4+0x930] ;  /* 0x00093000900d7984 */ /* 0x0042a20000004800 */
[----:B------:R-:W-:Y:S01]  /*3700*/  BSSY B0, `(.L_x_5922) ;  /* 0x0000005000007945 */ /* 0x000fe20003800000 */
[----:B------:R-:W-:Y:S02]  /*3710*/  IADD3 R140, R39, 0x180, RZ ;  /* 0x00000180278c7810 */ /* 0x000fe40007ffe0ff */
[----:B------:R-:W-:Y:S01]  /*3720*/  LEA.HI.SX32 R16, R16, R39, 0x1b ;  /* 0x0000002710107211 */ /* 0x000fe200078fdaff */
[----:B------:R-:W-:Y:S05]  /*3730*/  @!P0 BRA `(.L_x_5923) ;  /* 0x0000001000008947 */ /* 0x000fea0003800000 */
[----:B--2---:R2:W-:Y:S02]  /*3740*/  RED.E.ADD.F32.FTZ.RN.STRONG.GPU [R14.64+-0x300], R13 ;  /* 0xfffd000d0e00798e */ /* 0x0045e4000c10e784 */
.L_x_5923:
[----:B------:R-:W-:Y:S05]  /*3750*/  BSYNC B0 ;  /* 0x0000000000007941 */ /* 0x000fea0003800000 */
.L_x_5922:
[----:B--2---:R2:W3:Y:S01]  /*3760*/  LDS R13, [R16.X4+0x9b0] ;  /* 0x0009b000100d7984 */ /* 0x0044e20000004800 */
[----:B------:R-:W-:Y:S01]  /*3770*/  BSSY B0, `(.L_x_5924) ;  /* 0x0000005000007945 */ /* 0x000fe20003800000 */
[----:B-1----:R-:W-:-:S02]  /*3780*/  IADD3 R144, R39, 0x1a0, RZ ;  /* 0x000001a027907810 */ /* 0x002fc40007ffe0ff */
[----:B------:R-:W-:Y:S01]  /*3790*/  LEA.HI.SX32 R140, R140, R39, 0x1b ;  /* 0x000000278c8c7211 */ /* 0x000fe200078fdaff */
[----:B------:R-:W-:Y:S05]  /*37a0*/  @!P1 BRA `(.L_x_5925) ;  /* 0x0000001000009947 */ /* 0x000fea0003800000 */
[----:B---3--:R1:W-:Y:S02]  /*37b0*/  RED.E.ADD.F32.FTZ.RN.STRONG.GPU [R14.64+-0x280], R13 ;  /* 0xfffd800d0e00798e */ /* 0x0083e4000c10e784 */
.L_x_5925:
[----:B------:R-:W-:Y:S05]  /*37c0*/  BSYNC B0 ;  /* 0x0000000000007941 */ /* 0x000fea0003800000 */
.L_x_5924:
[----:B-1-3--:R1:W3:Y:S01]  /*37d0*/  LDS R13, [R140.X4+0xa30] ;  /* 0x000a30008c0d7984 */ /* 0x00a2e20000004800 */
[----:B------:R-:W-:Y:S01]  /*37e0*/  BSSY B0, `(.L_x_5926) ;  /* 0x0000005000007945 */ /* 0x000fe20003800000 */
[----:B--2---:R-:W-:Y:S02]  /*37f0*/  IADD3 R16, R39, 0x1c0, RZ ;  /* 0x000001c027107810 */ /* 0x004fe40007ffe0ff */
[----:B------:R-:W-:Y:S01]  /*3800*/  LEA.HI.SX32 R144, R144, R39, 0x1b ;  /* 0x0000002790907211 */ /* 0x000fe200078fdaff */
[----:B------:R-:W-:Y:S05]  /*3810*/  @!P2 BRA `(.L_x_5927) ;  /* 0x000000100000a947 */ /* 0x000fea0003800000 */
[----:B---3--:R2:W-:Y:S02]  /*3820*/  RED.E.ADD.F32.FTZ.RN.STRONG.GPU [R14.64+-0x200], R13 ;  /* 0xfffe000d0e00798e */ /* 0x0085e4000c10e784 */
.L_x_5927:
[----:B------:R-:W-:Y:S05]  /*3830*/  BSYNC B0 ;  /* 0x0000000000007941 */ /* 0x000fea0003800000 */
.L_x_5926:
[----:B--23--:R2:W3:Y:S01]  /*3840*/  LDS R13, [R144.X4+0xab0] ;  /* 0x000ab000900d7984 */ /* 0x00c4e20000004800 */
[----:B------:R-:W-:Y:S01]  /*3850*/  BSSY B0, `(.L_x_5928) ;  /* 0x0000005000007945 */ /* 0x000fe20003800000 */
[----:B-1----:R-:W-:Y:S02]  /*3860*/  IADD3 R140, R39, 0x1e0, RZ ;  /* 0x000001e0278c7810 */ /* 0x002fe40007ffe0ff */
[----:B------:R-:W-:Y:S01]  /*3870*/  LEA.HI.SX32 R16, R16, R39, 0x1b ;  /* 0x0000002710107211 */ /* 0x000fe200078fdaff */
[----:B------:R-:W-:Y:S05]  /*3880*/  @!P3 BRA `(.L_x_5929) ;  /* 0x000000100000b947 */ /* 0x000fea0003800000 */
[----:B---3--:R1:W-:Y:S02]  /*3890*/  RED.E.ADD.F32.FTZ.RN.STRONG.GPU [R14.64+-0x180], R13 ;  /* 0xfffe800d0e00798e */ /* 0x0083e4000c10e784 */
.L_x_5929:
[----:B------:R-:W-:Y:S05]  /*38a0*/  BSYNC B0 ;  /* 0x0000000000007941 */ /* 0x000fea0003800000 */
.L_x_5928:
[----:B-1-3--:R1:W3:Y:S01]  /*38b0*/  LDS R13, [R16.X4+0xb30] ;  /* 0x000b3000100d7984 */ /* 0x00a2e20000004800 */
[----:B------:R-:W-:Y:S01]  /*38c0*/  BSSY B0, `(.L_x_5930) ;  /* 0x0000004000007945 */ /* 0x000fe20003800000 */
[----:B------:R-:W-:Y:S01]  /*38d0*/  LEA.HI.SX32 R140, R140, R39, 0x1b ;  /* 0x000000278c8c7211 */ /* 0x000fe200078fdaff */
[----:B------:R-:W-:Y:S05]  /*38e0*/  @!P4 BRA `(.L_x_5931) ;  /* 0x000000100000c947 */ /* 0x000fea0003800000 */
[----:B---3--:R3:W-:Y:S02]  /*38f0*/  RED.E.ADD.F32.FTZ.RN.STRONG.GPU [R14.64+-0x100], R13 ;  /* 0xffff000d0e00798e */ /* 0x0087e4000c10e784 */
.L_x_5931:
[----:B------:R-:W-:Y:S05]  /*3900*/  BSYNC B0 ;  /* 0x0000000000007941 */ /* 0x000fea0003800000 */
.L_x_5930:
[----:B---3--:R3:W4:Y:S01]  /*3910*/  LDS R13, [R140.X4+0xbb0] ;  /* 0x000bb0008c0d7984 */ /* 0x0087220000004800 */
[----:B------:R-:W-:Y:S01]  /*3920*/  BSSY B0, `(.L_x_5932) ;  /* 0x0000003000007945 */ /* 0x000fe20003800000 */
[----:B------:R-:W-:Y:S05]  /*3930*/  @!P5 BRA `(.L_x_5933) ;  /* 0x000000100000d947 */ /* 0x000fea0003800000 */
[----:B----4-:R4:W-:Y:S02]  /*3940*/  RED.E.ADD.F32.FTZ.RN.STRONG.GPU [R14.64+-0x80], R13 ;  /* 0xffff800d0e00798e */ /* 0x0109e4000c10e784 */
.L_x_5933:
[----:B------:R-:W-:Y:S05]  /*3950*/  BSYNC B0 ;  /* 0x0000000000007941 */ /* 0x000fea0003800000 */
.L_x_5932:
[----:B----4-:R-:W4:Y:S01]  /*3960*/  SHFL.DOWN PT, R15, R18, 0x1, 0x1f ;  /* 0x08201f00120f7f89 */ /* 0x010f2200000e0000 */
[----:B------:R-:W-:Y:S01]  /*3970*/  ISETP.GT.AND P0, PT, R40, 0x1e, PT ;  /* 0x0000001e2800780c */ /* 0x000fe20003f04270 */
[----:B------:R-:W-:Y:S01]  /*3980*/  FMUL.FTZ R14, R54, R187 ;  /* 0x000000bb360e7220 */ /* 0x000fe20000410000 */
[----:B------:R-:W-:Y:S01]  /*3990*/  ISETP.NE.AND P1, PT, R40, RZ, PT ;  /* 0x000000ff2800720c */ /* 0x000fe20003f25270 */
[----:B------:R-:W5:Y:S01]  /*39a0*/  SHFL.DOWN PT, R13, R12, 0x1, 0x1f ;  /* 0x08201f000c0d7f89 */ /* 0x000f6200000e0000 */
[----:B-1----:R-:W-:Y:S01]  /*39b0*/  FMUL.FTZ R16, R54, R185 ;  /* 0x000000b936107220 */ /* 0x002fe20000410000 */
[----:B------:R-:W-:Y:S01]  /*39c0*/  ISETP.NE.AND P2, PT, R39, RZ, PT ;  /* 0x000000ff2700720c */ /* 0x000fe20003f45270 */
[----:B------:R-:W-:Y:S01]  /*39d0*/  FMUL.FTZ R14, R169, R14 ;  /* 0x0000000ea90e7220 */ /* 0x000fe20000410000 */
[----:B------:R-:W-:Y:S01]  /*39e0*/  BSSY B0, `(.L_x_5934) ;  /* 0x0000070000007945 */ /* 0x000fe20003800000 */
[----:B------:R-:W-:-:S02]  /*39f0*/  FMUL.FTZ R16, R159, R16 ;  /* 0x000000109f107220 */ /* 0x000fc40000410000 */
[----:B------:R-:W-:Y:S02]  /*3a00*/  FFMA.FTZ R133, R133, R187, R14 ;  /* 0x000000bb85857223 */ /* 0x000fe4000001000e */
[C---:B------:R-:W-:Y:S02]  /*3a10*/  FMUL.FTZ R14, R54.reuse, R209 ;  /* 0x000000d1360e7220 */ /* 0x040fe40000410000 */
[----:B------:R-:W-:Y:S02]  /*3a20*/  FFMA.FTZ R137, R137, R185, R16 ;  /* 0x000000b989897223 */ /* 0x000fe40000010010 */
[----:B------:R-:W-:Y:S02]  /*3a30*/  FMUL.FTZ R16, R165, R14 ;  /* 0x0000000ea5107220 */ /* 0x000fe40000410000 */
[----:B------:R-:W-:Y:S02]  /*3a40*/  FMUL.FTZ R14, R54, R193 ;  /* 0x000000c1360e7220 */ /* 0x000fe40000410000 */
[----:B------:R-:W-:-:S02]  /*3a50*/  FFMA.FTZ R141, R141, R209, R16 ;  /* 0x000000d18d8d7223 */ /* 0x000fc40000010010 */
[----:B------:R-:W-:Y:S02]  /*3a60*/  FMUL.FTZ R14, R173, R14 ;  /* 0x0000000ead0e7220 */ /* 0x000fe40000410000 */
[----:B----4-:R-:W-:Y:S02]  /*3a70*/  @!P0 FADD.FTZ R18, R18, R15 ;  /* 0x0000000f12128221 */ /* 0x010fe40000010000 */
[----:B------:R-:W-:Y:S02]  /*3a80*/  FFMA.FTZ R129, R129, R193, R14 ;  /* 0x000000c181817223 */ /* 0x000fe4000001000e */
[----:B-----5:R-:W-:Y:S01]  /*3a90*/  @!P0 FADD.FTZ R12, R12, R13 ;  /* 0x0000000d0c0c8221 */ /* 0x020fe20000010000 */
[----:B------:R-:W1:Y:S01]  /*3aa0*/  SHFL.DOWN PT, R15, R18, 0x2, 0x1f ;  /* 0x08401f00120f7f89 */ /* 0x000e6200000e0000 */
[----:B------:R-:W-:Y:S01]  /*3ab0*/  ISETP.GT.AND P0, PT, R40, 0x1d, PT ;  /* 0x0000001d2800780c */ /* 0x000fe20003f04270 */
[C---:B------:R-:W-:Y:S02]  /*3ac0*/  FMUL.FTZ R14, R54.reuse, R203 ;  /* 0x000000cb360e7220 */ /* 0x040fe40000410000 */
[----:B------:R-:W4:Y:S01]  /*3ad0*/  SHFL.DOWN PT, R13, R12, 0x2, 0x1f ;  /* 0x08401f000c0d7f89 */ /* 0x000f2200000e0000 */
[----:B------:R-:W-:-:S02]  /*3ae0*/  FMUL.FTZ R16, R54, R211 ;  /* 0x000000d336107220 */ /* 0x000fc40000410000 */
[----:B------:R-:W-:Y:S02]  /*3af0*/  FMUL.FTZ R14, R167, R14 ;  /* 0x0000000ea70e7220 */ /* 0x000fe40000410000 */
[----:B------:R-:W-:Y:S02]  /*3b00*/  FMUL.FTZ R16, R153, R16 ;  /* 0x0000001099107220 */ /* 0x000fe40000410000 */
[----:B------:R-:W-:Y:S02]  /*3b10*/  FFMA.FTZ R125, R125, R203, R14 ;  /* 0x000000cb7d7d7223 */ /* 0x000fe4000001000e */
[----:B------:R-:W-:Y:S02]  /*3b20*/  FMUL.FTZ R14, R54, R183 ;  /* 0x000000b7360e7220 */ /* 0x000fe40000410000 */
[----:B------:R-:W-:Y:S02]  /*3b30*/  FFMA.FTZ R16, R143, R211, R16 ;  /* 0x000000d38f107223 */ /* 0x000fe40000010010 */
[----:B------:R-:W-:-:S02]  /*3b40*/  FMUL.FTZ R14, R163, R14 ;  /* 0x0000000ea30e7220 */ /* 0x000fc40000410000 */
[----:B------:R-:W-:Y:S02]  /*3b50*/  FADD.FTZ R101, R16, R101 ;  /* 0x0000006510657221 */ /* 0x000fe40000010000 */
[----:B------:R-:W-:Y:S02]  /*3b60*/  FADD.FTZ R109, R134, R109 ;  /* 0x0000006d866d7221 */ /* 0x000fe40000010000 */
[----:B------:R-:W-:Y:S02]  /*3b70*/  FFMA.FTZ R16, R27, R183, R14 ;  /* 0x000000b71b107223 */ /* 0x000fe4000001000e */
[----:B-1----:R-:W-:Y:S02]  /*3b80*/  @!P0 FADD.FTZ R18, R18, R15 ;  /* 0x0000000f12128221 */ /* 0x002fe40000010000 */
[----:B------:R-:W-:Y:S02]  /*3b90*/  FMUL.FTZ R134, R54, R205 ;  /* 0x000000cd36867220 */ /* 0x000fe40000410000 */
[----:B----4-:R-:W-:Y:S01]  /*3ba0*/  @!P0 FADD.FTZ R12, R12, R13 ;  /* 0x0000000d0c0c8221 */ /* 0x010fe20000010000 */
[----:B------:R-:W1:Y:S01]  /*3bb0*/  SHFL.DOWN PT, R17, R18, 0x4, 0x1f ;  /* 0x08801f0012117f89 */ /* 0x000e6200000e0000 */
[----:B------:R-:W-:Y:S01]  /*3bc0*/  ISETP.GT.AND P0, PT, R40, 0x1b, PT ;  /* 0x0000001b2800780c */ /* 0x000fe20003f04270 */
[----:B------:R-:W-:-:S02]  /*3bd0*/  FMUL.FTZ R13, R54, R195 ;  /* 0x000000c3360d7220 */ /* 0x000fc40000410000 */
[----:B------:R-:W4:Y:S01]  /*3be0*/  SHFL.DOWN PT, R15, R12, 0x4, 0x1f ;  /* 0x08801f000c0f7f89 */ /* 0x000f2200000e0000 */
        /* <DEDUP_REMOVED lines=10> */
[----:B-1----:R-:W-:Y:S02]  /*3c90*/  @!P0 FADD.FTZ R18, R18, R17 ;  /* 0x0000001112128221 */ /* 0x002fe40000010000 */
[----:B------:R-:W-:-:S02]  /*3ca0*/  FMUL.FTZ R142, R142, R13 ;  /* 0x0000000d8e8e7220 */ /* 0x000fc40000410000 */
[----:B----4-:R-:W-:Y:S01]  /*3cb0*/  @!P0 FADD.FTZ R12, R12, R15 ;  /* 0x0000000f0c0c8221 */ /* 0x010fe20000010000 */
[----:B------:R-:W1:Y:S01]  /*3cc0*/  SHFL.DOWN PT, R17, R18, 0x8, 0x1f ;  /* 0x09001f0012117f89 */ /* 0x000e6200000e0000 */
[----:B------:R-:W-:Y:S01]  /*3cd0*/  ISETP.GT.AND P0, PT, R40, 0x17, PT ;  /* 0x000000172800780c */ /* 0x000fe20003f04270 */
[----:B------:R-:W-:Y:S02]  /*3ce0*/  FFMA.FTZ R134, R139, R205, R134 ;  /* 0x000000cd8b867223 */ /* 0x000fe40000010086 */
[----:B------:R-:W4:Y:S01]  /*3cf0*/  SHFL.DOWN PT, R15, R12, 0x8, 0x1f ;  /* 0x09001f000c0f7f89 */ /* 0x000f2200000e0000 */
        /* <DEDUP_REMOVED lines=12> */
[----:B----4-:R-:W-:Y:S01]  /*3dc0*/  @!P0 FADD.FTZ R12, R12, R15 ;  /* 0x0000000f0c0c8221 */ /* 0x010fe20000010000 */
[----:B------:R-:W1:Y:S01]  /*3dd0*/  SHFL.DOWN PT, R123, R18, 0x10, 0x1f ;  /* 0x0a001f00127b7f89 */ /* 0x000e6200000e0000 */
[----:B------:R-:W-:Y:S01]  /*3de0*/  ISETP.GT.AND P0, PT, R40, 0xf, PT ;  /* 0x0000000f2800780c */ /* 0x000fe20003f04270 */
[----:B------:R-:W-:Y:S02]  /*3df0*/  FMUL.FTZ R15, R54, R151 ;  /* 0x00000097360f7220 */ /* 0x000fe40000410000 */
[----:B------:R-:W4:Y:S01]  /*3e00*/  SHFL.DOWN PT, R17, R12, 0x10, 0x1f ;  /* 0x0a001f000c117f89 */ /* 0x000f2200000e0000 */
[----:B------:R-:W-:-:S02]  /*3e10*/  FADD.FTZ R82, R175, R82 ;  /* 0x00000052af527221 */ /* 0x000fc40000010000 */
[----:B------:R-:W-:Y:S02]  /*3e20*/  FMUL.FTZ R146, R146, R15 ;  /* 0x0000000f92927220 */ /* 0x000fe40000410000 */
[C---:B------:R-:W-:Y:S02]  /*3e30*/  FMUL.FTZ R15, R54.reuse, R199 ;  /* 0x000000c7360f7220 */ /* 0x040fe40000410000 */
[----:B------:R-:W-:Y:S02]  /*3e40*/  FMUL.FTZ R54, R54, R201 ;  /* 0x000000c936367220 */ /* 0x000fe40000410000 */
[----:B------:R-:W-:Y:S02]  /*3e50*/  FMUL.FTZ R22, R22, R15 ;  /* 0x0000000f16167220 */ /* 0x000fe40000410000 */
[----:B------:R-:W-:Y:S02]  /*3e60*/  FMUL.FTZ R54, R19, R54 ;  /* 0x0000003613367220 */ /* 0x000fe40000410000 */
[----:B------:R-:W-:-:S02]  /*3e70*/  FFMA.FTZ R145, R145, R151, R146 ;  /* 0x0000009791917223 */ /* 0x000fc40000010092 */
[----:B------:R-:W-:Y:S02]  /*3e80*/  FFMA.FTZ R23, R23, R199, R22 ;  /* 0x000000c717177223 */ /* 0x000fe40000010016 */
[----:B------:R-:W-:Y:S02]  /*3e90*/  FFMA.FTZ R54, R21, R201, R54 ;  /* 0x000000c915367223 */ /* 0x000fe40000010036 */
[----:B------:R-:W-:Y:S02]  /*3ea0*/  FADD.FTZ R97, R132, R97 ;  /* 0x0000006184617221 */ /* 0x000fe40000010000 */
[----:B-1----:R-:W-:Y:S02]  /*3eb0*/  @!P0 FADD.FTZ R18, R18, R123 ;  /* 0x0000007b12128221 */ /* 0x002fe40000010000 */
[----:B------:R-:W-:Y:S02]  /*3ec0*/  FADD.FTZ R68, R137, R68 ;  /* 0x0000004489447221 */ /* 0x000fe40000010000 */
[----:B----4-:R-:W-:Y:S01]  /*3ed0*/  @!P0 FADD.FTZ R12, R12, R17 ;  /* 0x000000110c0c8221 */ /* 0x010fe20000010000 */
        /* <DEDUP_REMOVED lines=24> */
[----:B-1----:R-:W-:Y:S02]  /*4060*/  ISETP.NE.AND P0, PT, R49, c[0x0][0x174], PT ;  /* 0x00005d0031007a0c */ /* 0x002fe40003f05270 */
[----:B------:R-:W-:-:S11]  /*4070*/  SHF.L.U32 R16, R87, 0x2, RZ ;  /* 0x0000000257107819 */ /* 0x000fd600000006ff */
[----:B------:R-:W1:Y:S04]  /*4080*/  @P0 LDS R14, [R16+0x2328] ;  /* 0x00232800100e0984 */ /* 0x000e680000000800 */
[----:B------:R-:W4:Y:S01]  /*4090*/  @P0 LDS R15, [R16+0x1f28] ;  /* 0x001f2800100f0984 */ /* 0x000f220000000800 */
[----:B-1----:R-:W-:Y:S02]  /*40a0*/  @P0 FADD.FTZ R13, R13, R14 ;  /* 0x0000000e0d0d0221 */ /* 0x002fe40000010000 */
[----:B----4-:R-:W-:-:S03]  /*40b0*/  @P0 FADD.FTZ R12, R12, R15 ;  /* 0x0000000f0c0c0221 */ /* 0x010fc60000010000 */
[----:B------:R1:W-:Y:S04]  /*40c0*/  STS [R16+0x2328], R13 ;  /* 0x0023280d10007388 */ /* 0x0003e80000000800 */
[----:B------:R1:W-:Y:S02]  /*40d0*/  STS [R16+0x1f28], R12 ;  /* 0x001f280c10007388 */ /* 0x0003e40000000800 */
.L_x_5935:
[----:B-1----:R-:W-:Y:S05]  /*40e0*/  BSYNC B0 ;  /* 0x0000000000007941 */ /* 0x002fea0003800000 */
.L_x_5934:
[----:B------:R-:W-:Y:S02]  /*40f0*/  IADD3 R87, R87, 0x1, RZ ;  /* 0x0000000157577810 */ /* 0x000fe40007ffe0ff */
[----:B------:R-:W-:Y:S02]  /*4100*/  IADD3 R85, P1, R85, 0x1, RZ ;  /* 0x0000000155557810 */ /* 0x000fe40007f3e0ff */
[----:B------:R-:W-:Y:S02]  /*4110*/  ISETP.GE.AND P0, PT, R87, c[0x0][0x16c], PT ;  /* 0x00005b0057007a0c */ /* 0x000fe40003f06270 */
[----:B------:R-:W-:-:S11]  /*4120*/  IADD3.X R56, RZ, R56, RZ, P1, !PT ;  /* 0x00000038ff387210 */ /* 0x000fd60000ffe4ff */
[----:B------:R-:W-:Y:S01]  /*4130*/  @P0 CALL.REL.NOINC `(.L_x_5899) ;  /* 0x0000001000000944 */ /* 0x000fe20003c00000 */
[----:B------:R-:W-:Y:S05]  /*4140*/  BRA `(.L_x_5936) ;  /* 0xffffd09000007947 */ /* 0x000fea000383ffff */
.L_x_5899:
[----:B------:R-:W-:Y:S01]  /*4150*/  BAR.SYNC.DEFER_BLOCKING 0x0 ;  /* 0x0000000000007b1d */ /* 0x000fe20000010000 */
[----:B------:R-:W-:Y:S01]  /*4160*/  F2FP.BF16.PACK_AB R19, R82, R113 ;  /* 0x000000715213723e */ /* 0x000fe200000010ff */
[----:B------:R-:W-:Y:S01]  /*4170*/  IMAD R12, R154, c[0x0][0x2d8], RZ ;  /* 0x0000b6009a0c7a24 */ /* 0x000fe200078e02ff */
[----:B------:R-:W-:Y:S02]  /*4180*/  F2FP.BF16.PACK_AB R18, R84, R115 ;  /* 0x000000735412723e */ /* 0x000fe400000010ff */
[----:B------:R-:W-:Y:S01]  /*4190*/  F2FP.BF16.PACK_AB R17, R86, R117 ;  /* 0x000000755611723e */ /* 0x000fe200000010ff */
[----:B------:R-:W-:Y:S01]  /*41a0*/  IMAD R21, R35, c[0x0][0x2dc], R12 ;  /* 0x0000b70023157a24 */ /* 0x000fe200078e020c */
[----:B------:R-:W-:Y:S02]  /*41b0*/  F2FP.BF16.PACK_AB R16, R88, R119 ;  /* 0x000000775810723e */ /* 0x000fe400000010ff */
[----:B------:R-:W-:Y:S02]  /*41c0*/  F2FP.BF16.PACK_AB R83, R74, R105 ;  /* 0x000000694a53723e */ /* 0x000fe400000010ff */
[----:B------:R-:W-:-:S02]  /*41d0*/  F2FP.BF16.PACK_AB R82, R76, R107 ;  /* 0x0000006b4c52723e */ /* 0x000fc400000010ff */
[----:B------:R-:W-:Y:S02]  /*41e0*/  F2FP.BF16.PACK_AB R81, R78, R109 ;  /* 0x0000006d4e51723e */ /* 0x000fe400000010ff */
[----:B------:R-:W-:Y:S02]  /*41f0*/  F2FP.BF16.PACK_AB R80, R80, R111 ;  /* 0x0000006f5050723e */ /* 0x000fe400000010ff */
[----:B------:R-:W-:Y:S02]  /*4200*/  IADD3 R54, R49, -0x1, RZ ;  /* 0xffffffff31367810 */ /* 0x000fe40007ffe0ff */
[----:B------:R-:W-:Y:S02]  /*4210*/  F2FP.BF16.PACK_AB R61, R91, R60 ;  /* 0x0000003c5b3d723e */ /* 0x000fe400000010ff */
[----:B------:R-:W-:Y:S02]  /*4220*/  SHF.L.U32 R14, R54, 0x9, RZ ;  /* 0x00000009360e7819 */ /* 0x000fe400000006ff */
[----:B------:R-:W-:Y:S01]  /*4230*/  F2FP.BF16.PACK_AB R63, R95, R64 ;  /* 0x000000405f3f723e */ /* 0x000fe200000010ff */
[----:B------:R1:W-:Y:S01]  /*4240*/  STS.128 [R53], R16 ;  /* 0x0000001035007388 */ /* 0x0003e20000000c00 */
[----:B------:R-:W-:-:S02]  /*4250*/  SHF.R.S32.HI R15, RZ, 0x1f, R14 ;  /* 0x0000001fff0f7819 */ /* 0x000fc4000001140e */
[----:B------:R-:W-:Y:S01]  /*4260*/  F2FP.BF16.PACK_AB R23, R103, R72 ;  /* 0x000000486717723e */ /* 0x000fe200000010ff */
[----:B------:R-:W-:Y:S01]  /*4270*/  STS.128 [R53+0x10], R80 ;  /* 0x0000105035007388 */ /* 0x000fe20000000c00 */
[----:B------:R-:W-:-:S06]  /*4280*/  NOP ;  /* 0x0000000000007918 */ /* 0x000fcc0000000000 */
[----:B------:R-:W4:Y:S01]  /*4290*/  LDS.128 R4, [R40.X16] ;  /* 0x0000000028047984 */ /* 0x000f22000000cc00 */
[----:B------:R-:W-:Y:S01]  /*42a0*/  IMAD.WIDE.U32 R12, R35, c[0x0][0x2d8], R14 ;  /* 0x0000b600230c7a25 */ /* 0x000fe200078e000e */
[----:B------:R-:W-:Y:S02]  /*42b0*/  F2FP.BF16.PACK_AB R22, R101, R70 ;  /* 0x000000466516723e */ /* 0x000fe400000010ff */
[----:B------:R-:W5:Y:S01]  /*42c0*/  LDS.128 R8, [R40.X16+0x200] ;  /* 0x0002000028087984 */ /* 0x000f62000000cc00 */
[----:B-1----:R-:W-:Y:S01]  /*42d0*/  FADD.FTZ R17, R38, R89 ;  /* 0x0000005926117221 */ /* 0x002fe20000010000 */
[----:B------:R-:W-:Y:S01]  /*42e0*/  IADD3 R13, R13, R21, RZ ;  /* 0x000000150d0d7210 */ /* 0x000fe20007ffe0ff */
[----:B------:R-:W-:Y:S01]  /*42f0*/  IMAD R19, R33, c[0x0][0x2e0], RZ ;  /* 0x0000b80021137a24 */ /* 0x000fe200078e02ff */
[----:B------:R-:W-:Y:S01]  /*4300*/  F2FP.BF16.PACK_AB R21, R99, R68 ;  /* 0x000000446315723e */ /* 0x000fe200000010ff */
[----:B------:R-:W-:Y:S01]  /*4310*/  FADD.FTZ R17, R17, R58 ;  /* 0x0000003a11117221 */ /* 0x000fe20000010000 */
[----:B------:R-:W-:Y:S01]  /*4320*/  F2FP.BF16.PACK_AB R20, R97, R66 ;  /* 0x000000426114723e */ /* 0x000fe200000010ff */
[C---:B------:R-:W-:Y:S01]  /*4330*/  IMAD R19, R0.reuse, c[0x0][0x2e4], R19 ;  /* 0x0000b90000137a24 */ /* 0x040fe200078e0213 */
[----:B------:R-:W-:Y:S01]  /*4340*/  IADD3 R41, P1, R41, -0x400, RZ ;  /* 0xfffffc0029297810 */ /* 0x000fe20007f3e0ff */
[----:B------:R-:W-:Y:S01]  /*4350*/  IMAD.WIDE.U32 R12, R0, c[0x0][0x2e0], R12 ;  /* 0x0000b800000c7a25 */ /* 0x000fe200078e000c */
[----:B------:R-:W-:-:S02]  /*4360*/  IADD3 R46, P2, R46, -0x400, RZ ;  /* 0xfffffc002e2e7810 */ /* 0x000fc40007f5e0ff */
        /* <DEDUP_REMOVED lines=8> */
[----:B------:R-:W-:Y:S01]  /*43f0*/  IADD3 R42, P4, R42, -0x400, RZ ;  /* 0xfffffc002a2a7810 */ /* 0x000fe20007f9e0ff */
[----:B------:R-:W-:Y:S01]  /*4400*/  FADD.FTZ R18, R13, R62 ;  /* 0x0000003e0d127221 */ /* 0x000fe20000010000 */
[----:B------:R-:W-:Y:S01]  /*4410*/  F2FP.BF16.PACK_AB R62, R93, R62 ;  /* 0x0000003e5d3e723e */ /* 0x000fe200000010ff */
[----:B------:R-:W-:Y:S01]  /*4420*/  IMAD.WIDE R12, R51, 0x10, R16 ;  /* 0x00000010330c7825 */ /* 0x000fe200078e0210 */
[----:B------:R-:W-:-:S02]  /*4430*/  IADD3 R50, R50, 0x1, RZ ;  /* 0x0000000132327810 */ /* 0x000fc40007ffe0ff */
[----:B------:R-:W-:Y:S01]  /*4440*/  IADD3.X R48, R48, -0x1, RZ, P1, !PT ;  /* 0xffffffff30307810 */ /* 0x000fe20000ffe4ff */
[----:B------:R-:W-:Y:S01]  /*4450*/  IMAD R16, R154, c[0x0][0x2f8], RZ ;  /* 0x0000be009a107a24 */ /* 0x000fe200078e02ff */
[----:B------:R-:W-:Y:S01]  /*4460*/  IADD3.X R47, R47, -0x1, RZ, P2, !PT ;  /* 0xffffffff2f2f7810 */ /* 0x000fe200017fe4ff */
[----:B------:R-:W-:Y:S01]  /*4470*/  FADD.FTZ R93, R18, R93 ;  /* 0x0000005d125d7221 */ /* 0x000fe20000010000 */
[----:B------:R-:W-:Y:S01]  /*4480*/  IADD3.X R45, R45, -0x1, RZ, P3, !PT ;  /* 0xffffffff2d2d7810 */ /* 0x000fe20001ffe4ff */
[----:B------:R-:W-:Y:S01]  /*4490*/  IMAD R17, R35, c[0x0][0x2fc], R16 ;  /* 0x0000bf0023117a24 */ /* 0x000fe200078e0210 */
[----:B------:R-:W-:Y:S01]  /*44a0*/  IADD3.X R43, R43, -0x1, RZ, P4, !PT ;  /* 0xffffffff2b2b7810 */ /* 0x000fe200027fe4ff */
[----:B------:R-:W-:Y:S01]  /*44b0*/  FADD.FTZ R64, R93, R64 ;  /* 0x000000405d407221 */ /* 0x000fe20000010000 */
[----:B----4-:R1:W-:Y:S02]  /*44c0*/  STG.E.128 [R12.64], R4 ;  /* 0x000000040c007986 */ /* 0x0103e4000c101d04 */
[----:B------:R-:W-:Y:S01]  /*44d0*/  IADD3 R15, R15, R17, RZ ;  /* 0x000000110f0f7210 */ /* 0x000fe20007ffe0ff */
[----:B------:R-:W-:Y:S01]  /*44e0*/  FADD.FTZ R95, R64, R95 ;  /* 0x0000005f405f7221 */ /* 0x000fe20000010000 */
[----:B-----5:R-:W-:Y:S03]  /*44f0*/  STG.E.128 [R12.64+0x200], R8 ;  /* 0x000200080c007986 */ /* 0x020fe6000c101d04 */
[----:B------:R-:W-:Y:S01]  /*4500*/  FADD.FTZ R66, R95, R66 ;  /* 0x000000425f427221 */ /* 0x000fe20000010000 */
[----:B------:R-:W-:Y:S03]  /*4510*/  BAR.SYNC.DEFER_BLOCKING 0x0 ;  /* 0x0000000000007b1d */ /* 0x000fe60000010000 */
[----:B------:R-:W-:-:S04]  /*4520*/  FADD.FTZ R97, R66, R97 ;  /* 0x0000006142617221 */ /* 0x000fc80000010000 */
[----:B------:R-:W-:Y:S02]  /*4530*/  FADD.FTZ R68, R97, R68 ;  /* 0x0000004461447221 */ /* 0x000fe40000010000 */
[----:B-1----:R-:W-:Y:S02]  /*4540*/  IMAD R5, R33, c[0x0][0x300], RZ ;  /* 0x0000c00021057a24 */ /* 0x002fe400078e02ff */
[----:B------:R-:W-:Y:S02]  /*4550*/  FADD.FTZ R99, R68, R99 ;  /* 0x0000006344637221 */ /* 0x000fe40000010000 */
[C---:B------:R-:W-:Y:S02]  /*4560*/  IMAD R7, R0.reuse, c[0x0][0x304], R5 ;  /* 0x0000c10000077a24 */ /* 0x040fe400078e0205 */
[----:B------:R-:W-:-:S04]  /*4570*/  IMAD.WIDE.U32 R4, R0, c[0x0][0x300], R14 ;  /* 0x0000c00000047a25 */ /* 0x000fc800078e000e */
[----:B------:R-:W-:Y:S01]  /*4580*/  FADD.FTZ R70, R99, R70 ;  /* 0x0000004663467221 */ /* 0x000fe20000010000 */
[----:B------:R-:W-:Y:S02]  /*4590*/  IADD3 R5, R5, R7, RZ ;  /* 0x0000000705057210 */ /* 0x000fe40007ffe0ff */
[----:B------:R-:W-:Y:S01]  /*45a0*/  LEA R6, P0, R4, c[0x0][0x340], 0x1 ;  /* 0x0000d00004067a11 */ /* 0x000fe200078008ff */
[----:B------:R-:W-:Y:S01]  /*45b0*/  STS.128 [R53], R60 ;  /* 0x0000003c35007388 */ /* 0x000fe20000000c00 */
[----:B------:R-:W-:Y:S02]  /*45c0*/  FADD.FTZ R101, R70, R101 ;  /* 0x0000006546657221 */ /* 0x000fe40000010000 */
[----:B------:R-:W-:Y:S01]  /*45d0*/  LEA.HI.X R7, R4, c[0x0][0x344], R5, 0x1, P0 ;  /* 0x0000d10004077a11 */ /* 0x000fe200000f0c05 */
[----:B------:R-:W-:Y:S01]  /*45e0*/  STS.128 [R53+0x10], R20 ;  /* 0x0000101435007388 */ /* 0x000fe20000000c00 */
[----:B------:R-:W-:-:S06]  /*45f0*/  NOP ;  /* 0x0000000000007918 */ /* 0x000fcc0000000000 */
[----:B------:R-:W1:Y:S01]  /*4600*/  LDS.128 R24, [R40.X16] ;  /* 0x0000000028187984 */ /* 0x000e62000000cc00 */
[----:B------:R-:W-:Y:S01]  /*4610*/  IMAD.WIDE R4, R51, 0x10, R6 ;  /* 0x0000001033047825 */ /* 0x000fe200078e0206 */
[----:B------:R-:W-:Y:S02]  /*4620*/  ISETP.GT.AND P0, PT, R49, 0x1, PT ;  /* 0x000000013100780c */ /* 0x000fe40003f04270 */
[----:B------:R-:W4:Y:S01]  /*4630*/  LDS.128 R56, [R40.X16+0x200] ;  /* 0x0002000028387984 */ /* 0x000f22000000cc00 */
[----:B------:R-:W-:Y:S01]  /*4640*/  FADD.FTZ R38, R101, R72 ;  /* 0x0000004865267221 */ /* 0x000fe20000010000 */
[----:B------:R-:W-:-:S03]  /*4650*/  MOV R49, R54 ;  /* 0x0000003600317202 */ /* 0x000fc60000000f00 */
[----:B------:R-:W-:Y:S01]  /*4660*/  FADD.FTZ R38, R38, R103 ;  /* 0x0000006726267221 */ /* 0x000fe20000010000 */
[----:B-1----:R1:W-:Y:S04]  /*4670*/  STG.E.128 [R4.64], R24 ;  /* 0x0000001804007986 */ /* 0x0023e8000c101d04 */
[----:B----4-:R1:W-:Y:S01]  /*4680*/  STG.E.128 [R4.64+0x200], R56 ;  /* 0x0002003804007986 */ /* 0x0103e2000c101d04 */
[----:B------:R-:W-:Y:S01]  /*4690*/  @!P0 CALL.REL.NOINC `(.L_x_5897) ;  /* 0x0000001000008944 */ /* 0x000fe20003c00000 */
[----:B------:R-:W-:Y:S05]  /*46a0*/  BRA `(.L_x_5937) ;  /* 0xffffc0f000007947 */ /* 0x000fea000383ffff */
.L_x_5897:
[----:B------:R-:W-:Y:S02]  /*46b0*/  ISETP.NE.U32.AND P0, PT, RZ, c[0x0][0x328], PT ;  /* 0x0000ca00ff007a0c */ /* 0x000fe40003f05070 */
[----:B------:R-:W-:Y:S02]  /*46c0*/  ISETP.NE.U32.AND P2, PT, RZ, c[0x0][0x348], PT ;  /* 0x0000d200ff007a0c */ /* 0x000fe40003f45070 */
[----:B------:R-:W-:-:S02]  /*46d0*/  ISETP.NE.AND.EX P1, PT, RZ, c[0x0][0x32c], PT, P0 ;  /* 0x0000cb00ff007a0c */ /* 0x000fc40003f25300 */
[----:B------:R-:W-:-:S11]  /*46e0*/  ISETP.NE.AND.EX P0, PT, RZ, c[0x0][0x34c], PT, P2 ;  /* 0x0000d300ff007a0c */ /* 0x000fd60003f05320 */
[----:B------:R-:W-:Y:S05]  /*46f0*/  @!P1 BRA `(.L_x_5938) ;  /* 0x0000014000009947 */ /* 0x000fea0003800000 */
[----:B-1----:R-:W1:Y:S01]  /*4700*/  SHFL.DOWN P1, R5, R36, 0x1, 0x1f ;  /* 0x08201f0024057f89 */ /* 0x002e620000020000 */
[----:B------:R-:W-:Y:S03]  /*4710*/  BSSY B0, `(.L_x_5938) ;  /* 0x0000012000007945 */ /* 0x000fe60003800000 */
[----:B------:R-:W4:Y:S01]  /*4720*/  S2R R8, SR_LANEID ;  /* 0x0000000000087919 */ /* 0x000f220000000000 */
[----:B-1----:R-:W-:Y:S01]  /*4730*/  @P1 FADD R5, R5, R36 ;  /* 0x0000002405051221 */ /* 0x002fe20000000000 */
[----:B----4-:R-:W-:-:S04]  /*4740*/  ISETP.NE.AND P2, PT, R8, RZ, PT ;  /* 0x000000ff0800720c */ /* 0x010fc80003f45270 */
[----:B------:R-:W1:Y:S04]  /*4750*/  SHFL.DOWN P1, R4, R5, 0x2, 0x1f ;  /* 0x08401f0005047f89 */ /* 0x000e680000020000 */
[----:B------:R-:W4:Y:S01]  /*4760*/  S2R R8, SR_TID.X ;  /* 0x0000000000087919 */ /* 0x000f220000002100 */
        /* <DEDUP_REMOVED lines=11> */
[----:B-1----:R1:W-:Y:S02]  /*4820*/  RED.E.ADD.F32.FTZ.RN.STRONG.GPU [R28.64], R9 ;  /* 0x000000091c00798e */ /* 0x0023e4000c10e784 */
.L_x_5939:
[----:B-1----:R-:W-:Y:S05]  /*4830*/  BSYNC B0 ;  /* 0x0000000000007941 */ /* 0x002fea0003800000 */
.L_x_5938:
[----:B------:R-:W-:Y:S01]  /*4840*/  BSSY B0, `(.L_x_5940) ;  /* 0x0000018000007945 */ /* 0x000fe20003800000 */
[----:B------:R-:W-:Y:S05]  /*4850*/  @!P0 BRA `(.L_x_5941) ;  /* 0x0000015000008947 */ /* 0x000fea0003800000 */
[----:B------:R-:W-:Y:S06]  /*4860*/  BAR.SYNC.DEFER_BLOCKING 0x0 ;  /* 0x0000000000007b1d */ /* 0x000fec0000010000 */
[----:B-1----:R-:W1:Y:S04]  /*4870*/  SHFL.DOWN P0, R5, R38, 0x1, 0x1f ;  /* 0x08201f0026057f89 */ /* 0x002e680000000000 */
[----:B------:R-:W4:Y:S04]  /*4880*/  S2R R8, SR_LANEID ;  /* 0x0000000000087919 */ /* 0x000f280000000000 */
[----:B------:R-:W0:Y:S01]  /*4890*/  S2R R15, SR_TID.X ;  /* 0x00000000000f7919 */ /* 0x000e220000002100 */
[----:B-1----:R-:W-:Y:S01]  /*48a0*/  @P0 FADD R5, R5, R38 ;  /* 0x0000002605050221 */ /* 0x002fe20000000000 */
[----:B----4-:R-:W-:-:S04]  /*48b0*/  ISETP.NE.AND P1, PT, R8, RZ, PT ;  /* 0x000000ff0800720c */ /* 0x010fc80003f25270 */
        /* <DEDUP_REMOVED lines=8> */
[----:B0-----:R-:W-:-:S04]  /*4940*/  ISETP.NE.AND P0, PT, R15, RZ, PT ;  /* 0x000000ff0f00720c */ /* 0x001fc80003f05270 */
[----:B------:R0:W-:Y:S04]  /*4950*/  @!P1 STS [0xc74], R9 ;  /* 0x000c7409ff009388 */ /* 0x0001e80000000800 */
[----:B------:R-:W-:Y:S06]  /*4960*/  BAR.SYNC.DEFER_BLOCKING 0x0 ;  /* 0x0000000000007b1d */ /* 0x000fec0000010000 */
[----:B------:R-:W-:Y:S05]  /*4970*/  @P0 BRA `(.L_x_5942) ;  /* 0x0000004000000947 */ /* 0x000fea0003800000 */
[----:B0-----:R0:W-:Y:S01]  /*4980*/  RED.E.ADD.F32.FTZ.RN.STRONG.GPU [R2.64], R9 ;  /* 0x000000090200798e */ /* 0x0011e2000c10e784 */
[----:B------:R-:W-:Y:S01]  /*4990*/  HFMA2.MMA R15, -RZ, RZ, 0, 0 ;  /* 0x00000000ff0f7435 */ /* 0x000fe200000001ff */
[----:B------:R-:W-:Y:S05]  /*49a0*/  BRA `(.L_x_5942) ;  /* 0x0000001000007947 */ /* 0x000fea0003800000 */
.L_x_5941:
[----:B------:R-:W4:Y:S02]  /*49b0*/  S2R R15, SR_TID.X ;  /* 0x00000000000f7919 */ /* 0x000f240000002100 */
.L_x_5942:
[----:B0-----:R-:W-:Y:S05]  /*49c0*/  BSYNC B0 ;  /* 0x0000000000007941 */ /* 0x001fea0003800000 */
.L_x_5940:
[----:B----4-:R-:W-:-:S13]  /*49d0*/  ISETP.GE.AND P0, PT, R15, c[0x0][0x16c], PT ;  /* 0x00005b000f007a0c */ /* 0x010fda0003f06270 */
[----:B------:R-:W-:Y:S05]  /*49e0*/  @P0 EXIT ;  /* 0x000000000000094d */ /* 0x000fea0003800000 */
[C---:B-1----:R-:W-:Y:S02]  /*49f0*/  IMAD R5, R33.reuse, c[0x0][0x2a8], RZ ;  /* 0x0000aa0021057a24 */ /* 0x042fe400078e02ff */
[----:B------:R-:W-:Y:S02]  /*4a00*/  IMAD R33, R33, c[0x0][0x288], RZ ;  /* 0x0000a20021217a24 */ /* 0x000fe400078e02ff */
[C---:B------:R-:W-:Y:S02]  /*4a10*/  IMAD R23, R0.reuse, c[0x0][0x2ac], R5 ;  /* 0x0000ab0000177a24 */ /* 0x040fe400078e0205 */
[----:B------:R-:W-:-:S04]  /*4a20*/  IMAD.WIDE.U32 R2, R0, c[0x0][0x2a8], RZ ;  /* 0x0000aa0000027a25 */ /* 0x000fc800078e00ff */
[C---:B------:R-:W-:Y:S01]  /*4a30*/  IMAD R21, R0.reuse, c[0x0][0x28c], R33 ;  /* 0x0000a30000157a24 */ /* 0x040fe200078e0221 */
[----:B------:R-:W-:Y:S01]  /*4a40*/  IADD3 R23, R3, R23, RZ ;  /* 0x0000001703177210 */ /* 0x000fe20007ffe0ff */
[----:B------:R-:W-:-:S05]  /*4a50*/  IMAD.WIDE.U32 R4, R0, c[0x0][0x288], RZ ;  /* 0x0000a20000047a25 */ /* 0x000fca00078e00ff */
[----:B------:R-:W-:Y:S02]  /*4a60*/  IADD3 R21, R5, R21, RZ ;  /* 0x0000001505157210 */ /* 0x000fe40007ffe0ff */
.L_x_5943:
        /* <DEDUP_REMOVED lines=26> */
.L_x_5944:
        /* <DEDUP_REMOVED lines=15> */
.L_x_9088:


//--------------------- .text._Z25selective_scan_bwd_kernelI32Selective_Scan_bwd_kernel_traitsILi32ELi16ELb1ELb0ELb1ELb0ELb1EN3c108BFloat16EfEEv12SSMParamsBwd --------------------------
	.section	.text._Z25selective_scan_bwd_kernelI32Selective_Scan_bwd_kernel_traitsILi32ELi16ELb1ELb0ELb1ELb0ELb1EN3c108BFloat16EfEEv12SSMParamsBwd,"ax",@progbits
	.sectioninfo	@"SHI_REGISTERS=216"
	.align	128
        .global         _Z25selective_scan_bwd_kernelI32Selective_Scan_bwd_kernel_traitsILi32ELi16ELb1ELb0ELb1ELb0ELb1EN3c108BFloat16EfEEv12SSMParamsBwd
        .type           _Z25selective_scan_bwd_kernelI32Selective_Scan_bwd_kernel_traitsILi32ELi16ELb1ELb0ELb1ELb0ELb1EN3c108BFloat16EfEEv12SSMParamsBwd,@function
        .size           _Z25selective_scan_bwd_kernelI32Selective_Scan_bwd_kernel_traitsILi32ELi16ELb1ELb0ELb1ELb0ELb1EN3c108BFloat16EfEEv12SSMParamsBwd,(.L_x_9089 - _Z25selective_scan_bwd_kernelI32Selective_Scan_bwd_kernel_traitsILi32ELi16ELb1ELb0ELb1ELb0ELb1EN3c108BFloat16EfEEv12SSMParamsBwd)
        .other          _Z25selective_scan_bwd_kernelI32Selective_Scan_bwd_kernel_traitsILi32ELi16ELb1ELb0ELb1ELb0ELb1EN3c108BFloat16EfEEv12SSMParamsBwd,@"STO_CUDA_ENTRY STV_DEFAULT"
_Z25selective_scan_bwd_kernelI32Selective_Scan_bwd_kernel_traitsILi32ELi16ELb1ELb0ELb1ELb0ELb1EN3c108BFloat16EfEEv12SSMParamsBwd:
.text._Z25selective_scan_bwd_kernelI32Selective_Scan_bwd_kernel_traitsILi32ELi16ELb1ELb0ELb1ELb0ELb1EN3c108BFloat16EfEEv12SSMParamsBwd:
        /* <DEDUP_REMOVED lines=17> */
[C---:B------:R-:W-:Y:S02]  /*0110*/  @P1 LEA.HI.X R5, R53.reuse, c[0x0][0x254], R52, 0x2, P3 ;  /* 0x0000950035051a11 */ /* 0x040fe400018f1434 */
[----:B-1----:R-:W-:Y:S01]  /*0120*/  IADD3 R6, R0, 0xffffffe, RZ ;  /* 0x0ffffffe00067810 */ /* 0x002fe20007ffe0ff */
[----:B------:R0:W5:Y:S03]  /*0130*/  @P0 LDG.E R50, [R2.64] ;  /* 0x0000000402320981 */ /* 0x000166000c1e1900 */
[----:B------:R1:W3:Y:S01]  /*0140*/  F2I.FTZ.U32.TRUNC.NTZ R7, R6 ;  /* 0x0000000600077305 */ /* 0x0002e2000021f000 */
[----:B------:R4:W5:Y:S01]  /*0150*/  @P1 LDG.E R48, [R4.64] ;  /* 0x0000000404301981 */ /* 0x000962000c1e1900 */
[----:B--2---:R-:W-:Y:S01]  /*0160*/  SHF.R.S32.HI R132, RZ, 0x1f, R51 ;  /* 0x0000001fff847819 */ /* 0x004fe20000011433 */
[C---:B------:R-:W-:Y:S01]  /*0170*/  IMAD R10, R52.reuse, c[0x0][0x1e8], RZ ;  /* 0x00007a00340a7a24 */ /* 0x040fe200078e02ff */
[----:B------:R-:W-:Y:S01]  /*0180*/  CS2R R30, SRZ ;  /* 0x00000000001e7805 */ /* 0x000fe2000001ff00 */
[----:B------:R-:W-:Y:S01]  /*0190*/  IMAD R12, R52, c[0x0][0x280], RZ ;  /* 0x0000a000340c7a24 */ /* 0x000fe200078e02ff */
[----:B------:R-:W-:Y:S01]  /*01a0*/  CS2R R28, SRZ ;  /* 0x00000000001c7805 */ /* 0x000fe2000001ff00 */
[----:B0-----:R-:W-:Y:S01]  /*01b0*/  IABS R2, R53 ;  /* 0x0000003500027213 */ /* 0x001fe20000000000 */
[C---:B------:R-:W-:Y:S01]  /*01c0*/  IMAD R10, R53.reuse, c[0x0][0x1ec], R10 ;  /* 0x00007b00350a7a24 */ /* 0x040fe200078e020a */
[----:B-1----:R-:W-:Y:S01]  /*01d0*/  HFMA2.MMA R6, -RZ, RZ, 0, 0 ;  /* 0x00000000ff067435 */ /* 0x002fe200000001ff */
[----:B------:R-:W-:Y:S01]  /*01e0*/  IMAD R12, R53, c[0x0][0x284], R12 ;  /* 0x0000a100350c7a24 */ /* 0x000fe200078e020c */
[----:B------:R-:W-:Y:S01]  /*01f0*/  HFMA2.MMA R54, -RZ, RZ, 0, 0 ;  /* 0x00000000ff367435 */ /* 0x000fe200000001ff */
[----:B----4-:R-:W-:Y:S01]  /*0200*/  IMAD R4, R132, c[0x0][0x1d0], RZ ;  /* 0x0000740084047a24 */ /* 0x010fe200078e02ff */
        /* <DEDUP_REMOVED lines=27> */
[----:B------:R-:W-:Y:S01]  /*03c0*/  @!P1 IADD3 R49, R49, 0x1, RZ ;  /* 0x0000000131319810 */ /* 0x000fe20007ffe0ff */
[----:B------:R-:W-:Y:S01]  /*03d0*/  IMAD R15, R51, c[0x0][0x1b4], R0 ;  /* 0x00006d00330f7a24 */ /* 0x000fe200078e0200 */
[----:B------:R-:W-:Y:S01]  /*03e0*/  SHF.R.S32.HI R13, RZ, 0x1f, R11 ;  /* 0x0000001fff0d7819 */ /* 0x000fe2000001140b */
[----:B------:R-:W-:Y:S01]  /*03f0*/  IMAD R0, R52, c[0x0][0x1d8], RZ ;  /* 0x0000760034007a24 */ /* 0x000fe200078e02ff */
[----:B------:R-:W-:Y:S02]  /*0400*/  IADD3 R43, P4, R11, R2, RZ ;  /* 0x000000020b2b7210 */ /* 0x000fe40007f9e0ff */
[----:B------:R-:W-:Y:S01]  /*0410*/  ISETP.NE.AND P1, PT, RZ, c[0x0][0x178], PT ;  /* 0x00005e00ff007a0c */ /* 0x000fe20003f25270 */
[----:B------:R-:W-:Y:S01]  /*0420*/  IMAD R0, R53, c[0x0][0x1dc], R0 ;  /* 0x0000770035007a24 */ /* 0x000fe200078e0200 */
[----:B------:R-:W-:Y:S01]  /*0430*/  ISETP.GE.AND P3, PT, R8, 0x1, PT ;  /* 0x000000010800780c */ /* 0x000fe20003f66270 */
[----:B------:R-:W-:Y:S01]  /*0440*/  IMAD.WIDE.U32 R8, R51, c[0x0][0x1b0], RZ ;  /* 0x00006c0033087a25 */ /* 0x000fe200078e00ff */
[----:B------:R-:W-:-:S02]  /*0450*/  @P0 IADD3 R49, R49, 0x1, RZ ;  /* 0x0000000131310810 */ /* 0x000fc40007ffe0ff */
[----:B------:R-:W-:Y:S01]  /*0460*/  IADD3.X R0, R13, R3, R0, P4, !PT ;  /* 0x000000030d007210 */ /* 0x000fe200027fe400 */
[----:B------:R-:W-:Y:S01]  /*0470*/  IMAD.WIDE.U32 R2, R53, c[0x0][0x1e8], R4 ;  /* 0x00007a0035027a25 */ /* 0x000fe200078e0004 */
[----:B------:R-:W-:Y:S02]  /*0480*/  @!P2 IADD3 R49, -R49, RZ, RZ ;  /* 0x000000ff3131a210 */ /* 0x000fe40007ffe1ff */
[----:B------:R-:W-:Y:S01]  /*0490*/  IADD3 R9, R9, R15, RZ ;  /* 0x0000000f09097210 */ /* 0x000fe20007ffe0ff */
[----:B------:R-:W-:Y:S01]  /*04a0*/  IMAD.WIDE.U32 R4, R53, c[0x0][0x280], R6 ;  /* 0x0000a00035047a25 */ /* 0x000fe200078e0006 */
[C---:B------:R-:W-:Y:S02]  /*04b0*/  IADD3 R41, P0, R11.reuse, R2, RZ ;  /* 0x000000020b297210 */ /* 0x040fe40007f1e0ff */
[----:B------:R-:W-:Y:S02]  /*04c0*/  @!P1 LOP3.LUT R49, RZ, c[0x0][0x178], RZ, 0x33, !PT ;  /* 0x00005e00ff319a12 */ /* 0x000fe400078e33ff */
[----:B------:R-:W-:-:S02]  /*04d0*/  IADD3 R39, P2, R11, R4, RZ ;  /* 0x000000040b277210 */ /* 0x000fc40007f5e0ff */
[----:B------:R-:W-:Y:S01]  /*04e0*/  IADD3.X R2, R13, R3, R10, P0, !PT ;  /* 0x000000030d027210 */ /* 0x000fe200007fe40a */
[----:B------:R-:W-:Y:S01]  /*04f0*/  IMAD.WIDE.U32 R8, R49, c[0x0][0x1c8], R8 ;  /* 0x0000720031087a25 */ /* 0x000fe200078e0008 */
[----:B------:R-:W-:Y:S02]  /*0500*/  ISETP.NE.U32.AND P0, PT, RZ, c[0x0][0x260], PT ;  /* 0x00009800ff007a0c */ /* 0x000fe40003f05070 */
[----:B------:R-:W-:Y:S02]  /*0510*/  IADD3.X R4, R13, R5, R12, P2, !PT ;  /* 0x000000050d047210 */ /* 0x000fe400017fe40c */
[----:B------:R-:W-:Y:S02]  /*0520*/  LEA R44, P1, R43, c[0x0][0x240], 0x1 ;  /* 0x000090002b2c7a11 */ /* 0x000fe400078208ff */
[----:B------:R-:W-:Y:S02]  /*0530*/  LEA R42, P2, R41, c[0x0][0x248], 0x1 ;  /* 0x00009200292a7a11 */ /* 0x000fe400078408ff */
[----:B------:R-:W-:-:S02]  /*0540*/  ISETP.NE.AND.EX P0, PT, RZ, c[0x0][0x264], PT, P0 ;  /* 0x00009900ff007a0c */ /* 0x000fc40003f05300 */
[----:B------:R-:W-:Y:S02]  /*0550*/  SHF.R.S32.HI R130, RZ, 0x1f, R49 ;  /* 0x0000001fff827819 */ /* 0x000fe40000011431 */
[----:B------:R-:W-:Y:S02]  /*0560*/  LEA.HI.X R43, R43, c[0x0][0x244], R0, 0x1, P1 ;  /* 0x000091002b2b7a11 */ /* 0x000fe400008f0c00 */
[----:B------:R-:W-:Y:S01]  /*0570*/  LEA.HI.X R41, R41, c[0x0][0x24c], R2, 0x1, P2 ;  /* 0x0000930029297a11 */ /* 0x000fe200010f0c02 */
[----:B------:R-:W-:Y:S01]  /*0580*/  IMAD R0, R130, c[0x0][0x1c8], RZ ;  /* 0x0000720082007a24 */ /* 0x000fe200078e02ff */
[----:B------:R-:W-:Y:S02]  /*0590*/  ISETP.NE.U32.AND P1, PT, RZ, c[0x0][0x328], PT ;  /* 0x0000ca00ff007a0c */ /* 0x000fe40003f25070 */
[----:B------:R-:W-:Y:S01]  /*05a0*/  ISETP.NE.U32.AND P2, PT, RZ, c[0x0][0x348], PT ;  /* 0x0000d200ff007a0c */ /* 0x000fe20003f45070 */
[----:B------:R-:W-:Y:S01]  /*05b0*/  IMAD R3, R49, c[0x0][0x1cc], R0 ;  /* 0x0000730031037a24 */ /* 0x000fe200078e0200 */
[----:B------:R-:W-:Y:S01]  /*05c0*/  ISETP.NE.AND.EX P1, PT, RZ, c[0x0][0x32c], PT, P1 ;  /* 0x0000cb00ff007a0c */ /* 0x000fe20003f25310 */
[----:B------:R-:W-:Y:S01]  /*05d0*/  @P0 IMAD R0, R51, c[0x0][0x164], R53 ;  /* 0x0000590033000a24 */ /* 0x000fe200078e0235 */
[----:B------:R-:W-:-:S02]  /*05e0*/  ISETP.NE.AND.EX P2, PT, RZ, c[0x0][0x34c], PT, P2 ;  /* 0x0000d300ff007a0c */ /* 0x000fc40003f45320 */
[----:B------:R-:W-:Y:S01]  /*05f0*/  LEA R40, P4, R39, c[0x0][0x308], 0x1 ;  /* 0x0000c20027287a11 */ /* 0x000fe200078808ff */
[----:B------:R-:W-:Y:S01]  /*0600*/  @P0 IMAD R0, R0, c[0x0][0x174], RZ ;  /* 0x00005d0000000a24 */ /* 0x000fe200078e02ff */
[----:B------:R-:W-:Y:S02]  /*0610*/  IADD3 R11, P5, R11, R8, RZ ;  /* 0x000000080b0b7210 */ /* 0x000fe40007fbe0ff */
[----:B------:R-:W-:Y:S01]  /*0620*/  IADD3 R2, R9, R3, RZ ;  /* 0x0000000309027210 */ /* 0x000fe20007ffe0ff */
[----:B------:R-:W-:Y:S01]  /*0630*/  @P0 IMAD R0, R0, c[0x0][0x16c], RZ ;  /* 0x00005b0000000a24 */ /* 0x000fe200078e02ff */
[----:B------:R-:W-:Y:S02]  /*0640*/  @P0 MOV R33, 0x8 ;  /* 0x0000000800210802 */ /* 0x000fe40000000f00 */
[----:B------:R-:W-:Y:S02]  /*0650*/  LEA.HI.X R39, R39, c[0x0][0x30c], R4, 0x1, P4 ;  /* 0x0000c30027277a11 */ /* 0x000fe400020f0c04 */
[----:B------:R-:W-:Y:S01]  /*0660*/  IADD3.X R2, R13, R2, RZ, P5, !PT ;  /* 0x000000020d027210 */ /* 0x000fe20002ffe4ff */
[----:B------:R-:W-:Y:S01]  /*0670*/  @P0 IMAD.WIDE R32, R0, R33, c[0x0][0x260] ;  /* 0x0000980000200625 */ /* 0x000fe200078e0221 */
[----:B------:R-:W-:Y:S01]  /*0680*/  LEA R38, P6, R11, c[0x0][0x230], 0x1 ;  /* 0x00008c000b267a11 */ /* 0x000fe200078c08ff */
[----:B------:R-:W-:Y:S01]  /*0690*/  @!P0 CS2R R32, SRZ ;  /* 0x0000000000208805 */ /* 0x000fe2000001ff00 */
[----:B------:R-:W-:-:S02]  /*06a0*/  @P1 LEA R30, P4, R53, c[0x0][0x328], 0x2 ;  /* 0x0000ca00351e1a11 */ /* 0x000fc400078810ff */
[----:B------:R-:W-:Y:S02]  /*06b0*/  @P2 LEA R28, P5, R53, c[0x0][0x348], 0x2 ;  /* 0x0000d200351c2a11 */ /* 0x000fe400078a10ff */
        /* <DEDUP_REMOVED lines=9> */
[----:B------:R-:W-:Y:S02]  /*0750*/  MOV R54, RZ ;  /* 0x000000ff00367202 */ /* 0x000fe40000000f00 */
.L_x_5985:
[----:B------:R-:W-:Y:S01]  /*0760*/  BAR.SYNC.DEFER_BLOCKING 0x0 ;  /* 0x0000000000007b1d */ /* 0x000fe20000010000 */
[----:B0-----:R-:W-:Y:S02]  /*0770*/  SHF.L.U32 R0, R46, 0x1, RZ ;  /* 0x000000012e007819 */ /* 0x001fe400000006ff */
[----:B------:R-:W-:Y:S02]  /*0780*/  MOV R2, R44 ;  /* 0x0000002c00027202 */ /* 0x000fe40000000f00 */
[----:B------:R-:W-:-:S04]  /*0790*/  LOP3.LUT R3, R0, 0xffffffc0, RZ, 0xc0, !PT ;  /* 0xffffffc000037812 */ /* 0x000fc800078ec0ff */
[----:B------:R-:W-:Y:S02]  /*07a0*/  LOP3.LUT R34, R3, 0x1f, R46, 0xf8, !PT ;  /* 0x0000001f03227812 */ /* 0x000fe400078ef82e */
[----:B------:R-:W-:-:S05]  /*07b0*/  MOV R3, R43 ;  /* 0x0000002b00037202 */ /* 0x000fca0000000f00 */
[----:B------:R-:W-:-:S05]  /*07c0*/  IMAD.WIDE R2, R34, 0x10, R2 ;  /* 0x0000001022027825 */ /* 0x000fca00078e0202 */
[----:B--2---:R0:W2:Y:S04]  /*07d0*/  LDG.E.128 R12, [R2.64] ;  /* 0x00000004020c7981 */ /* 0x0040a8000c1e1d00 */
[----:B------:R0:W3:Y:S01]  /*07e0*/  LDG.E.128 R16, [R2.64+0x200] ;  /* 0x0002000402107981 */ /* 0x0000e2000c1e1d00 */
[----:B-1----:R-:W-:Y:S02]  /*07f0*/  SHF.L.U32 R0, R45, 0x5, RZ ;  /* 0x000000052d007819 */ /* 0x002fe400000006ff */
[----:B0-----:R-:W-:Y:S02]  /*0800*/  MOV R2, R42 ;  /* 0x0000002a00027202 */ /* 0x001fe40000000f00 */
[----:B------:R-:W-:-:S05]  /*0810*/  MOV R3, R41 ;  /* 0x0000002900037202 */ /* 0x000fca0000000f00 */
[----:B------:R-:W-:Y:S01]  /*0820*/  IMAD.WIDE R20, R34, 0x10, R2 ;  /* 0x0000001022147825 */ /* 0x000fe200078e0202 */
[----:B--2---:R-:W-:Y:S04]  /*0830*/  STS.128 [R45.X16], R12 ;  /* 0x0000000c2d007388 */ /* 0x004fe8000000cc00 */
[----:B---3--:R-:W-:Y:S01]  /*0840*/  STS.128 [R45.X16+0x200], R16 ;  /* 0x000200102d007388 */ /* 0x008fe2000000cc00 */
[----:B------:R-:W-:-:S06]  /*0850*/  NOP ;  /* 0x0000000000007918 */ /* 0x000fcc0000000000 */
[----:B------:R-:W-:Y:S04]  /*0860*/  LDS.128 R8, [R0] ;  /* 0x0000000000087984 */ /* 0x000fe80000000c00 */
[----:B------:R-:W-:Y:S04]  /*0870*/  LDS.128 R4, [R0+0x10] ;  /* 0x0000100000047984 */ /* 0x000fe80000000c00 */
[----:B------:R-:W-:Y:S06]  /*0880*/  BAR.SYNC.DEFER_BLOCKING 0x0 ;  /* 0x0000000000007b1d */ /* 0x000fec0000010000 */
[----:B------:R-:W2:Y:S04]  /*0890*/  LDG.E.128 R24, [R20.64] ;  /* 0x0000000414187981 */ /* 0x000ea8000c1e1d00 */
[----:B------:R-:W3:Y:S01]  /*08a0*/  LDG.E.128 R56, [R20.64+0x200] ;  /* 0x0002000414387981 */ /* 0x000ee2000c1e1d00 */
[----:B------:R-:W-:-:S02]  /*08b0*/  MOV R2, R40 ;  /* 0x0000002800027202 */ /* 0x000fc40000000f00 */
[----:B------:R-:W-:-:S05]  /*08c0*/  MOV R3, R39 ;  /* 0x0000002700037202 */ /* 0x000fca0000000f00 */
[----:B------:R-:W-:Y:S01]  /*08d0*/  IMAD.WIDE R22, R34, 0x10, R2 ;  /* 0x0000001022167825 */ /* 0x000fe200078e0202 */
[----:B--2---:R0:W-:Y:S04]  /*08e0*/  STS.128 [R45.X16], R24 ;  /* 0x000000182d007388 */ /* 0x0041e8000000cc00 */
[----:B---3--:R1:W-:Y:S01]  /*08f0*/  STS.128 [R45.X16+0x200], R56 ;  /* 0x000200382d007388 */ /* 0x0083e2000000cc00 */
[----:B------:R-:W-:-:S06]  /*0900*/  NOP ;  /* 0x0000000000007918 */ /* 0x000fcc0000000000 */
[----:B------:R-:W-:Y:S04]  /*0910*/  LDS.128 R16, [R0] ;  /* 0x0000000000107984 */ /* 0x000fe80000000c00 */
[----:B------:R-:W-:Y:S04]  /*0920*/  LDS.128 R12, [R0+0x10] ;  /* 0x00001000000c7984 */ /* 0x000fe80000000c00 */
[----:B------:R-:W-:Y:S06]  /*0930*/  BAR.SYNC.DEFER_BLOCKING 0x0 ;  /* 0x0000000000007b1d */ /* 0x000fec0000010000 */
[----:B------:R-:W2:Y:S04]  /*0940*/  LDG.E.128 R60, [R22.64] ;  /* 0x00000004163c7981 */ /* 0x000ea8000c1e1d00 */
[----:B------:R-:W3:Y:S01]  /*0950*/  LDG.E.128 R68, [R22.64+0x200] ;  /* 0x0002000416447981 */ /* 0x000ee2000c1e1d00 */
        /* <DEDUP_REMOVED lines=30> */
[----:B0-----:R-:W-:-:S04]  /*0b40*/  LEA R68, P0, R26, c[0x0][0x258], 0x1 ;  /* 0x000096001a447a11 */ /* 0x001fc800078008ff */
[----:B------:R-:W-:-:S05]  /*0b50*/  LEA.HI.X R69, R26, c[0x0][0x25c], R27, 0x1, P0 ;  /* 0x000097001a457a11 */ /* 0x000fca00000f0c1b */
[----:B------:R-:W-:Y:S01]  /*0b60*/  IMAD.WIDE R68, R34, 0x10, R68 ;  /* 0x0000001022447825 */ /* 0x000fe200078e0244 */
[----:B--2---:R-:W-:Y:S04]  /*0b70*/  STS.128 [R45.X16], R72 ;  /* 0x000000482d007388 */ /* 0x004fe8000000cc00 */
[----:B---3--:R-:W-:Y:S01]  /*0b80*/  STS.128 [R45.X16+0x200], R76 ;  /* 0x0002004c2d007388 */ /* 0x008fe2000000cc00 */
[----:B------:R-:W-:-:S06]  /*0b90*/  NOP ;  /* 0x0000000000007918 */ /* 0x000fcc0000000000 */
[----:B------:R-:W0:Y:S04]  /*0ba0*/  LDS.128 R80, [R0] ;  /* 0x0000000000507984 */ /* 0x000e280000000c00 */
[----:B------:R-:W1:Y:S04]  /*0bb0*/  LDS.128 R24, [R0+0x10] ;  /* 0x0000100000187984 */ /* 0x000e680000000c00 */
[----:B------:R-:W-:Y:S06]  /*0bc0*/  BAR.SYNC.DEFER_BLOCKING 0x0 ;  /* 0x0000000000007b1d */ /* 0x000fec0000010000 */
[----:B------:R2:W3:Y:S04]  /*0bd0*/  LDG.E.128 R60, [R68.64+-0x200] ;  /* 0xfffe0004443c7981 */ /* 0x0004e8000c1e1d00 */
[----:B----4-:R2:W4:Y:S01]  /*0be0*/  LDG.E.128 R56, [R68.64+-0x400] ;  /* 0xfffc000444387981 */ /* 0x010522000c1e1d00 */
[----:B0-----:R-:W-:-:S02]  /*0bf0*/  PRMT R55, RZ, 0x5410, R80 ;  /* 0x00005410ff377816 */ /* 0x001fc40000000050 */
[----:B--2---:R-:W-:-:S03]  /*0c00*/  PRMT R68, RZ, 0x7610, R80 ;  /* 0x00007610ff447816 */ /* 0x004fc60000000050 */
[----:B------:R-:W-:Y:S02]  /*0c10*/  FMUL.FTZ R70, R55, -1.4426950216293334961 ;  /* 0xbfb8aa3b37467820 */ /* 0x000fe40000410000 */
[----:B------:R-:W-:-:S04]  /*0c20*/  FMUL.FTZ R71, R68, -1.4426950216293334961 ;  /* 0xbfb8aa3b44477820 */ /* 0x000fc80000410000 */
[----:B------:R-:W0:Y:S01]  /*0c30*/  MUFU.EX2 R70, R70 ;  /* 0x0000004600467308 */ /* 0x000e220000000800 */
[--C-:B------:R-:W-:Y:S02]  /*0c40*/  PRMT R73, RZ, 0x5410, R81.reuse ;  /* 0x00005410ff497816 */ /* 0x100fe40000000051 */
[----:B------:R-:W-:-:S05]  /*0c50*/  PRMT R76, RZ, 0x7610, R81 ;  /* 0x00007610ff4c7816 */ /* 0x000fca0000000051 */
[----:B------:R-:W2:Y:S01]  /*0c60*/  MUFU.EX2 R71, R71 ;  /* 0x0000004700477308 */ /* 0x000ea20000000800 */
[----:B------:R-:W-:Y:S02]  /*0c70*/  FMUL.FTZ R72, R73, -1.4426950216293334961 ;  /* 0xbfb8aa3b49487820 */ /* 0x000fe40000410000 */
[----:B------:R-:W-:Y:S01]  /*0c80*/  FMUL.FTZ R69, R76, -1.4426950216293334961 ;  /* 0xbfb8aa3b4c457820 */ /* 0x000fe20000410000 */
[----:B------:R-:W-:-:S04]  /*0c90*/  PRMT R86, RZ, 0x7610, R82 ;  /* 0x00007610ff567816 */ /* 0x000fc80000000052 */
[----:B------:R-:W1:Y:S01]  /*0ca0*/  MUFU.EX2 R72, R72 ;  /* 0x0000004800487308 */ /* 0x000e620000000800 */
[----:B0-----:R-:W-:Y:S01]  /*0cb0*/  FADD.FTZ R70, R70, 1 ;  /* 0x3f80000046467421 */ /* 0x001fe20000010000 */
[----:B------:R-:W-:-:S06]  /*0cc0*/  PRMT R75, RZ, 0x5410, R82 ;  /* 0x00005410ff4b7816 */ /* 0x000fcc0000000052 */
[----:B------:R-:W0:Y:S01]  /*0cd0*/  MUFU.EX2 R69, R69 ;  /* 0x0000004500457308 */ /* 0x000e220000000800 */
[----:B--2---:R-:W-:Y:S02]  /*0ce0*/  FADD.FTZ R71, R71, 1 ;  /* 0x3f80000047477421 */ /* 0x004fe40000010000 */
[----:B------:R-:W-:-:S05]  /*0cf0*/  FMUL.FTZ R78, R86, -1.4426950216293334961 ;  /* 0xbfb8aa3b564e7820 */ /* 0x000fca0000410000 */
[----:B------:R-:W2:Y:S01]  /*0d00*/  MUFU.RCP R112, R70 ;  /* 0x0000004600707308 */ /* 0x000ea20000001000 */
[----:B------:R-:W-:Y:S01]  /*0d10*/  FMUL.FTZ R74, R75, -1.4426950216293334961 ;  /* 0xbfb8aa3b4b4a7820 */ /* 0x000fe20000410000 */
[----:B-1----:R-:W-:Y:S01]  /*0d20*/  PRMT R96, RZ, 0x5410, R25 ;  /* 0x00005410ff607816 */ /* 0x002fe20000000019 */
[----:B------:R-:W-:-:S05]  /*0d30*/  IMAD R84, R52, c[0x0][0x2f0], RZ ;  /* 0x0000bc0034547a24 */ /* 0x000fca00078e02ff */
[----:B------:R-:W1:Y:S01]  /*0d40*/  MUFU.RCP R113, R71 ;  /* 0x0000004700717308 */ /* 0x000e620000001000 */
[--C-:B------:R-:W-:Y:S02]  /*0d50*/  PRMT R87, RZ, 0x5410, R83.reuse ;  /* 0x00005410ff577816 */ /* 0x100fe40000000053 */
[----:B------:R-:W-:Y:S01]  /*0d60*/  PRMT R88, RZ, 0x7610, R83 ;  /* 0x00007610ff587816 */ /* 0x000fe20000000053 */
[C---:B------:R-:W-:Y:S02]  /*0d70*/  IMAD R83, R53.reuse, c[0x0][0x2f4], R84 ;  /* 0x0000bd0035537a24 */ /* 0x040fe400078e0254 */
[----:B------:R-:W-:Y:S02]  /*0d80*/  IMAD.WIDE.U32 R84, R53, c[0x0][0x2f0], R2 ;  /* 0x0000bc0035547a25 */ /* 0x000fe400078e0002 */
[----:B------:R-:W1:Y:S02]  /*0d90*/  MUFU.EX2 R77, R74 ;  /* 0x0000004a004d7308 */ /* 0x000e640000000800 */
[----:B------:R-:W-:-:S02]  /*0da0*/  FADD.FTZ R72, R72, 1 ;  /* 0x3f80000048487421 */ /* 0x000fc40000010000 */
[----:B------:R-:W-:Y:S02]  /*0db0*/  FMUL.FTZ R82, R96, -1.4426950216293334961 ;  /* 0xbfb8aa3b60527820 */ /* 0x000fe40000410000 */
[----:B0-----:R-:W-:Y:S02]  /*0dc0*/  FADD.FTZ R69, R69, 1 ;  /* 0x3f80000045457421 */ /* 0x001fe40000010000 */
[----:B------:R-:W0:Y:S01]  /*0dd0*/  MUFU.EX2 R78, R78 ;  /* 0x0000004e004e7308 */ /* 0x000e220000000800 */
[----:B------:R-:W-:Y:S01]  /*0de0*/  FMUL.FTZ R79, R87, -1.4426950216293334961 ;  /* 0xbfb8aa3b574f7820 */ /* 0x000fe20000410000 */
[----:B------:R-:W-:Y:S02]  /*0df0*/  IADD3 R85, R85, R83, RZ ;  /* 0x0000005355557210 */ /* 0x000fe40007ffe0ff */
[--C-:B------:R-:W-:Y:S02]  /*0e00*/  PRMT R110, RZ, 0x5410, R20.reuse ;  /* 0x00005410ff6e7816 */ /* 0x100fe40000000014 */
[----:B------:R-:W-:-:S02]  /*0e10*/  PRMT R111, RZ, 0x7610, R20 ;  /* 0x00007610ff6f7816 */ /* 0x000fc40000000014 */
[----:B------:R-:W0:Y:S01]  /*0e20*/  MUFU.RCP R116, R72 ;  /* 0x0000004800747308 */ /* 0x000e220000001000 */
[----:B------:R-:W-:Y:S01]  /*0e30*/  PRMT R83, RZ, 0x5410, R21 ;  /* 0x00005410ff537816 */ /* 0x000fe20000000015 */
[----:B--2---:R-:W-:Y:S01]  /*0e40*/  FADD.FTZ R20, -R112, 1 ;  /* 0x3f80000070147421 */ /* 0x004fe20000010100 */
[--C-:B------:R-:W-:Y:S02]  /*0e50*/  PRMT R94, RZ, 0x5410, R64.reuse ;  /* 0x00005410ff5e7816 */ /* 0x100fe40000000040 */
[----:B------:R-:W-:-:S03]  /*0e60*/  PRMT R102, RZ, 0x7610, R64 ;  /* 0x00007610ff667816 */ /* 0x000fc60000000040 */
[----:B------:R2:W-:Y:S01]  /*0e70*/  MUFU.EX2 R129, R82 ;  /* 0x0000005200817308 */ /* 0x0005e20000000800 */
[----:B------:R-:W-:Y:S02]  /*0e80*/  FMUL.FTZ R64, R55, R112 ;  /* 0x0000007037407220 */ /* 0x000fe40000410000 */
[----:B------:R-:W-:-:S05]  /*0e90*/  FMUL.FTZ R80, R88, -1.4426950216293334961 ;  /* 0xbfb8aa3b58507820 */ /* 0x000fca0000410000 */
[----:B------:R0:W0:Y:S01]  /*0ea0*/  MUFU.RCP R117, R69 ;  /* 0x0000004500757308 */ /* 0x0000220000001000 */
[----:B--2---:R-:W-:Y:S01]  /*0eb0*/  PRMT R82, RZ, 0x7610, R21 ;  /* 0x00007610ff527816 */ /* 0x004fe20000000015 */
[----:B-1----:R-:W-:Y:S02]  /*0ec0*/  FADD.FTZ R21, -R113, 1 ;  /* 0x3f80000071157421 */ /* 0x002fe40000010100 */
[----:B------:R-:W-:Y:S01]  /*0ed0*/  FFMA.FTZ R114, R55, R20, 1 ;  /* 0x3f80000037727423 */ /* 0x000fe20000010014 */
[----:B------:R-:W-:Y:S01]  /*0ee0*/  PRMT R20, RZ, 0x5410, R8 ;  /* 0x00005410ff147816 */ /* 0x000fe20000000008 */
[----:B------:R-:W-:Y:S02]  /*0ef0*/  FFMA.FTZ R115, R68, R21, 1 ;  /* 0x3f80000044737423 */ /* 0x000fe40000010015 */
[----:B------:R-:W1:Y:S01]  /*0f00*/  MUFU.EX2 R79, R79 ;  /* 0x0000004f004f7308 */ /* 0x000e620000000800 */
[----:B------:R-:W-:Y:S02]  /*0f10*/  FMUL.FTZ R71, R94, R64 ;  /* 0x000000405e477220 */ /* 0x000fe40000410000 */
[----:B------:R-:W-:Y:S01]  /*0f20*/  FMUL.FTZ R68, R68, R113 ;  /* 0x0000007144447220 */ /* 0x000fe20000410000 */
[----:B------:R-:W-:Y:S01]  /*0f30*/  PRMT R90, RZ, 0x5410, R24 ;  /* 0x00005410ff5a7816 */ /* 0x000fe20000000018 */
[----:B------:R-:W-:Y:S01]  /*0f40*/  FADD.FTZ R77, R77, 1 ;  /* 0x3f8000004d4d7421 */ /* 0x000fe20000010000 */
[----:B------:R-:W-:-:S02]  /*0f50*/  PRMT R21, RZ, 0x7610, R8 ;  /* 0x00007610ff157816 */ /* 0x000fc40000000008 */
[----:B------:R-:W2:Y:S01]  /*0f60*/  MUFU.EX2 R81, R80 ;  /* 0x0000005000517308 */ /* 0x000ea20000000800 */
[----:B0-----:R-:W-:Y:S02]  /*0f70*/  FADD.FTZ R78, R78, 1 ;  /* 0x3f8000004e4e7421 */ /* 0x001fe40000010000 */
[----:B------:R-:W-:Y:S02]  /*0f80*/  FFMA.FTZ R54, R71, R20, R54 ;  /* 0x0000001447367223 */ /* 0x000fe40000010036 */
[----:B------:R-:W-:Y:S01]  /*0f90*/  FMUL.FTZ R69, R102, R68 ;  /* 0x0000004466457220 */ /* 0x000fe20000410000 */
[----:B------:R-:W-:Y:S02]  /*0fa0*/  PRMT R91, RZ, 0x7610, R24 ;  /* 0x00007610ff5b7816 */ /* 0x000fe40000000018 */
[----:B------:R-:W0:Y:S01]  /*0fb0*/  MUFU.RCP R120, R77 ;  /* 0x0000004d00787308 */ /* 0x000e220000001000 */
[----:B------:R-:W-:Y:S01]  /*0fc0*/  FMUL.FTZ R74, R90, -1.4426950216293334961 ;  /* 0xbfb8aa3b5a4a7820 */ /* 0x000fe20000410000 */
[----:B------:R-:W-:Y:S01]  /*0fd0*/  PRMT R104, RZ, 0x5410, R65 ;  /* 0x00005410ff687816 */ /* 0x000fe20000000041 */
[----:B------:R-:W-:-:S02]  /*0fe0*/  FADD.FTZ R20, -R116, 1 ;  /* 0x3f80000074147421 */ /* 0x000fc40000010100 */
[----:B------:R-:W-:-:S03]  /*0ff0*/  FFMA.FTZ R54, R69, R21, R54 ;  /* 0x0000001545367223 */ /* 0x000fc60000010036 */
[----:B------:R-:W0:Y:S01]  /*1000*/  MUFU.RCP R121, R78 ;  /* 0x0000004e00797308 */ /* 0x000e220000001000 */
[----:B------:R-:W-:Y:S02]  /*1010*/  FADD.FTZ R21, -R117, 1 ;  /* 0x3f80000075157421 */ /* 0x000fe40000010100 */
[----:B------:R-:W-:Y:S02]  /*1020*/  FMUL.FTZ R70, R73, R116 ;  /* 0x0000007449467220 */ /* 0x000fe40000410000 */
[----:B------:R-:W-:Y:S01]  /*1030*/  FMUL.FTZ R24, R91, -1.4426950216293334961 ;  /* 0xbfb8aa3b5b187820 */ /* 0x000fe20000410000 */
[----:B------:R-:W-:Y:S01]  /*1040*/  PRMT R105, RZ, 0x7610, R65 ;  /* 0x00007610ff697816 */ /* 0x000fe20000000041 */
[----:B------:R-:W-:Y:S01]  /*1050*/  FFMA.FTZ R118, R73, R20, 1 ;  /* 0x3f80000049767423 */ /* 0x000fe20000010014 */
[----:B------:R-:W0:Y:S01]  /*1060*/  MUFU.EX2 R89, R74 ;  /* 0x0000004a00597308 */ /* 0x000e220000000800 */
[--C-:B------:R-:W-:Y:S01]  /*1070*/  PRMT R108, RZ, 0x5410, R67.reuse ;  /* 0x00005410ff6c7816 */ /* 0x100fe20000000043 */
[----:B------:R-:W-:Y:S01]  /*1080*/  FFMA.FTZ R119, R76, R21, 1 ;  /* 0x3f8000004c777423 */ /* 0x000fe20000010015 */
[----:B------:R-:W-:Y:S01]  /*1090*/  PRMT R109, RZ, 0x7610, R67 ;  /* 0x00007610ff6d7816 */ /* 0x000fe20000000043 */
[----:B------:R-:W-:Y:S01]  /*10a0*/  FMUL.FTZ R67, R104, R70 ;  /* 0x0000004668437220 */ /* 0x000fe20000410000 */
[----:B------:R-:W-:Y:S01]  /*10b0*/  PRMT R20, RZ, 0x5410, R9 ;  /* 0x00005410ff147816 */ /* 0x000fe20000000009 */
[----:B-1----:R-:W-:-:S02]  /*10c0*/  FADD.FTZ R79, R79, 1 ;  /* 0x3f8000004f4f7421 */ /* 0x002fc40000010000 */
[----:B------:R-:W-:Y:S01]  /*10d0*/  FMUL.FTZ R76, R76, R117 ;  /* 0x000000754c4c7220 */ /* 0x000fe20000410000 */
[----:B------:R-:W1:Y:S01]  /*10e0*/  MUFU.EX2 R24, R24 ;  /* 0x0000001800187308 */ /* 0x000e620000000800 */
[----:B------:R-:W-:Y:S01]  /*10f0*/  PRMT R21, RZ, 0x7610, R9 ;  /* 0x00007610ff157816 */ /* 0x000fe20000000009 */
[----:B--2---:R-:W-:Y:S02]  /*1100*/  FADD.FTZ R81, R81, 1 ;  /* 0x3f80000051517421 */ /* 0x004fe40000010000 */
[----:B------:R-:W-:Y:S02]  /*1110*/  FFMA.FTZ R54, R67, R20, R54 ;  /* 0x0000001443367223 */ /* 0x000fe40000010036 */
[----:B------:R-:W-:Y:S02]  /*1120*/  FMUL.FTZ R65, R105, R76 ;  /* 0x0000004c69417220 */ /* 0x000fe40000410000 */
[----:B------:R-:W2:Y:S01]  /*1130*/  MUFU.RCP R124, R79 ;  /* 0x0000004f007c7308 */ /* 0x000ea20000001000 */
[----:B------:R-:W-:Y:S01]  /*1140*/  PRMT R92, RZ, 0x7610, R25 ;  /* 0x00007610ff5c7816 */ /* 0x000fe20000000019 */
[----:B0-----:R-:W-:Y:S01]  /*1150*/  FADD.FTZ R20, -R120, 1 ;  /* 0x3f80000078147421 */ /* 0x001fe20000010100 */
[----:B------:R-:W-:Y:S01]  /*1160*/  PRMT R106, RZ, 0x5410, R66 ;  /* 0x00005410ff6a7816 */ /* 0x000fe20000000042 */
[----:B------:R-:W-:-:S02]  /*1170*/  FFMA.FTZ R54, R65, R21, R54 ;  /* 0x0000001541367223 */ /* 0x000fc40000010036 */
[----:B------:R-:W-:Y:S02]  /*1180*/  FADD.FTZ R21, -R121, 1 ;  /* 0x3f80000079157421 */ /* 0x000fe40000010100 */
[----:B------:R-:W0:Y:S01]  /*1190*/  MUFU.RCP R125, R81 ;  /* 0x00000051007d7308 */ /* 0x000e220000001000 */
[C---:B------:R-:W-:Y:S01]  /*11a0*/  FMUL.FTZ R78, R75.reuse, R120 ;  /* 0x000000784b4e7220 */ /* 0x040fe20000410000 */
[----:B------:R-:W-:Y:S01]  /*11b0*/  PRMT R107, RZ, 0x7610, R66 ;  /* 0x00007610ff6b7816 */ /* 0x000fe20000000042 */
[----:B------:R-:W-:Y:S02]  /*11c0*/  FMUL.FTZ R25, R92, -1.4426950216293334961 ;  /* 0xbfb8aa3b5c197820 */ /* 0x000fe40000410000 */
[----:B------:R-:W-:Y:S01]  /*11d0*/  FFMA.FTZ R122, R75, R20, 1 ;  /* 0x3f8000004b7a7423 */ /* 0x000fe20000010014 */
[----:B------:R-:W-:Y:S01]  /*11e0*/  PRMT R20, RZ, 0x5410, R10 ;  /* 0x00005410ff147816 */ /* 0x000fe2000000000a */
[----:B------:R-:W-:Y:S02]  /*11f0*/  FFMA.FTZ R123, R86, R21, 1 ;  /* 0x3f800000567b7423 */ /* 0x000fe40000010015 */
[----:B------:R-:W-:-:S02]  /*1200*/  FMUL.FTZ R55, R106, R78 ;  /* 0x0000004e6a377220 */ /* 0x000fc40000410000 */
[----:B------:R-:W-:Y:S02]  /*1210*/  FADD.FTZ R89, R89, 1 ;  /* 0x3f80000059597421 */ /* 0x000fe40000010000 */
[----:B------:R-:W-:Y:S01]  /*1220*/  FMUL.FTZ R86, R86, R121 ;  /* 0x0000007956567220 */ /* 0x000fe20000410000 */
[----:B------:R0:W-:Y:S01]  /*1230*/  MUFU.EX2 R131, R25 ;  /* 0x0000001900837308 */ /* 0x0001e20000000800 */
[----:B------:R-:W-:Y:S02]  /*1240*/  FFMA.FTZ R98, R55, R20, R54 ;  /* 0x0000001437627223 */ /* 0x000fe40000010036 */
[----:B------:R-:W-:Y:S02]  /*1250*/  FMUL.FTZ R73, R107, R86 ;  /* 0x000000566b497220 */ /* 0x000fe40000410000 */
[----:B-1----:R-:W-:-:S03]  /*1260*/  FADD.FTZ R54, R24, 1 ;  /* 0x3f80000018367421 */ /* 0x002fc60000010000 */
[----:B------:R-:W1:Y:S01]  /*1270*/  MUFU.RCP R127, R89 ;  /* 0x00000059007f7308 */ /* 0x000e620000001000 */
[----:B0-----:R-:W-:Y:S01]  /*1280*/  PRMT R25, RZ, 0x7610, R10 ;  /* 0x00007610ff197816 */ /* 0x001fe2000000000a */
[----:B--2---:R-:W-:Y:S01]  /*1290*/  FADD.FTZ R24, -R124, 1 ;  /* 0x3f8000007c187421 */ /* 0x004fe20000010100 */
[----:B------:R-:W-:-:S03]  /*12a0*/  MOV R74, c[0x0][0x16c] ;  /* 0x00005b00004a7a02 */ /* 0x000fc60000000f00 */
[----:B------:R-:W-:Y:S02]  /*12b0*/  FFMA.FTZ R98, R73, R25, R98 ;  /* 0x0000001949627223 */ /* 0x000fe40000010062 */
[----:B------:R-:W-:Y:S01]  /*12c0*/  FADD.FTZ R25, -R125, 1 ;  /* 0x3f8000007d197421 */ /* 0x000fe20000010100 */
[----:B------:R0:W2:Y:S01]  /*12d0*/  MUFU.RCP R126, R54 ;  /* 0x00000036007e7308 */ /* 0x0000a20000001000 */
[----:B------:R-:W-:Y:S02]  /*12e0*/  ISETP.GE.AND P1, PT, R74, 0x1, PT ;  /* 0x000000014a00780c */ /* 0x000fe40003f26270 */
[--C-:B------:R-:W-:Y:S02]  /*12f0*/  PRMT R80, RZ, 0x5410, R22.reuse ;  /* 0x00005410ff507816 */ /* 0x100fe40000000016 */
[----:B------:R-:W-:Y:S02]  /*1300*/  PRMT R74, RZ, 0x7610, R22 ;  /* 0x00007610ff4a7816 */ /* 0x000fe40000000016 */
[----:B------:R-:W-:-:S02]  /*1310*/  PRMT R72, RZ, 0x5410, R23 ;  /* 0x00005410ff487816 */ /* 0x000fc40000000017 */
[----:B------:R-:W-:Y:S01]  /*1320*/  PRMT R66, RZ, 0x7610, R23 ;  /* 0x00007610ff427816 */ /* 0x000fe20000000017 */
[----:B-1----:R-:W-:-:S04]  /*1330*/  FMUL.FTZ R89, R90, R127 ;  /* 0x0000007f5a597220 */ /* 0x002fc80000410000 */
[----:B------:R-:W-:Y:S01]  /*1340*/  FMUL.FTZ R81, R110, R89 ;  /* 0x000000596e517220 */ /* 0x000fe20000410000 */
[--C-:B------:R-:W-:Y:S02]  /*1350*/  PRMT R100, RZ, 0x5410, R27.reuse ;  /* 0x00005410ff647816 */ /* 0x100fe4000000001b */
[----:B0-----:R-:W-:Y:S01]  /*1360*/  PRMT R54, RZ, 0x7610, R27 ;  /* 0x00007610ff367816 */ /* 0x001fe2000000001b */
[----:B------:R-:W-:Y:S02]  /*1370*/  FADD.FTZ R129, R129, 1 ;  /* 0x3f80000081817421 */ /* 0x000fe40000010000 */
[----:B------:R-:W-:-:S04]  /*1380*/  FADD.FTZ R131, R131, 1 ;  /* 0x3f80000083837421 */ /* 0x000fc80000010000 */
[----:B------:R-:W-:Y:S08]  /*1390*/  MUFU.RCP R129, R129 ;  /* 0x0000008100817308 */ /* 0x000ff00000001000 */
[----:B------:R-:W-:Y:S01]  /*13a0*/  MUFU.RCP R131, R131 ;  /* 0x0000008300837308 */ /* 0x000fe20000001000 */
[----:B---3--:R0:W-:Y:S04]  /*13b0*/  STS.128 [R45.X16+0x200], R60 ;  /* 0x0002003c2d007388 */ /* 0x0081e8000000cc00 */
[----:B----4-:R1:W-:Y:S01]  /*13c0*/  STS.128 [R45.X16], R56 ;  /* 0x000000382d007388 */ /* 0x0103e2000000cc00 */
[----:B------:R-:W-:-:S06]  /*13d0*/  NOP ;  /* 0x0000000000007918 */ /* 0x000fcc0000000000 */
[----:B------:R-:W3:Y:S01]  /*13e0*/  LDS.128 R20, [R0] ;  /* 0x0000000000147984 */ /* 0x000ee20000000c00 */
[C---:B0-----:R-:W-:Y:S01]  /*13f0*/  FFMA.FTZ R60, R87.reuse, R24, 1 ;  /* 0x3f800000573c7423 */ /* 0x041fe20000010018 */
[----:B------:R-:W-:Y:S01]  /*1400*/  PRMT R63, RZ, 0x5410, R26 ;  /* 0x00005410ff3f7816 */ /* 0x000fe2000000001a */
[----:B------:R-:W-:Y:S02]  /*1410*/  FMUL.FTZ R87, R87, R124 ;  /* 0x0000007c57577220 */ /* 0x000fe40000410000 */
[----:B------:R-:W-:Y:S01]  /*1420*/  FFMA.FTZ R62, R88, R25, 1 ;  /* 0x3f800000583e7423 */ /* 0x000fe20000010019 */
[----:B------:R-:W-:Y:S01]  /*1430*/  PRMT R25, RZ, 0x5410, R11 ;  /* 0x00005410ff197816 */ /* 0x000fe2000000000b */
[----:B------:R-:W-:Y:S02]  /*1440*/  FMUL.FTZ R75, R108, R87 ;  /* 0x000000576c4b7220 */ /* 0x000fe40000410000 */
[----:B------:R-:W-:Y:S02]  /*1450*/  FMUL.FTZ R24, R63, -1.4426950216293334961 ;  /* 0xbfb8aa3b3f187820 */ /* 0x000fe40000410000 */
[----:B------:R-:W-:-:S02]  /*1460*/  FMUL.FTZ R88, R88, R125 ;  /* 0x0000007d58587220 */ /* 0x000fc40000410000 */
[----:B-1----:R-:W-:Y:S01]  /*1470*/  FFMA.FTZ R56, R75, R25, R98 ;  /* 0x000000194b387223 */ /* 0x002fe20000010062 */
[----:B------:R0:W1:Y:S01]  /*1480*/  MUFU.EX2 R58, R24 ;  /* 0x00000018003a7308 */ /* 0x0000620000000800 */
[----:B------:R-:W-:Y:S02]  /*1490*/  FADD.FTZ R25, -R127, 1 ;  /* 0x3f8000007f197421 */ /* 0x000fe40000010100 */
[----:B------:R-:W-:Y:S02]  /*14a0*/  FMUL.FTZ R77, R109, R88 ;  /* 0x000000586d4d7220 */ /* 0x000fe40000410000 */
[----:B------:R-:W-:Y:S01]  /*14b0*/  FFMA.FTZ R61, R90, R25, 1 ;  /* 0x3f8000005a3d7423 */ /* 0x000fe20000010019 */
[----:B0-----:R-:W-:Y:S02]  /*14c0*/  PRMT R24, RZ, 0x7610, R11 ;  /* 0x00007610ff187816 */ /* 0x001fe4000000000b */
[----:B------:R-:W-:Y:S02]  /*14d0*/  PRMT R25, RZ, 0x5410, R4 ;  /* 0x00005410ff197816 */ /* 0x000fe40000000004 */
[----:B------:R-:W-:Y:S01]  /*14e0*/  PRMT R98, RZ, 0x7610, R26 ;  /* 0x00007610ff627816 */ /* 0x000fe2000000001a */
[----:B------:R-:W-:-:S02]  /*14f0*/  FFMA.FTZ R128, R77, R24, R56 ;  /* 0x000000184d807223 */ /* 0x000fc40000010038 */
[----:B--2---:R-:W-:Y:S02]  /*1500*/  FADD.FTZ R24, -R126, 1 ;  /* 0x3f8000007e187421 */ /* 0x004fe40000010100 */
[----:B------:R-:W-:Y:S02]  /*1510*/  FMUL.FTZ R90, R91, R126 ;  /* 0x0000007e5b5a7220 */ /* 0x000fe40000410000 */
[----:B------:R-:W-:Y:S02]  /*1520*/  FFMA.FTZ R136, R81, R25, R128 ;  /* 0x0000001951887223 */ /* 0x000fe40000010080 */
[----:B------:R-:W-:Y:S01]  /*1530*/  FFMA.FTZ R128, R91, R24, 1 ;  /* 0x3f8000005b807423 */ /* 0x000fe20000010018 */
[----:B------:R-:W-:Y:S01]  /*1540*/  PRMT R24, RZ, 0x7610, R4 ;  /* 0x00007610ff187816 */ /* 0x000fe20000000004 */
[----:B------:R-:W-:Y:S02]  /*1550*/  FMUL.FTZ R26, R98, -1.4426950216293334961 ;  /* 0xbfb8aa3b621a7820 */ /* 0x000fe40000410000 */
[----:B------:R-:W-:-:S02]  /*1560*/  FMUL.FTZ R79, R111, R90 ;  /* 0x0000005a6f4f7220 */ /* 0x000fc40000410000 */
[----:B------:R0:W2:Y:S02]  /*1570*/  MUFU.EX2 R133, R26 ;  /* 0x0000001a00857308 */ /* 0x0000a40000000800 */
[----:B------:R-:W-:Y:S02]  /*1580*/  FFMA.FTZ R136, R79, R24, R136 ;  /* 0x000000184f887223 */ /* 0x000fe40000010088 */
[----:B0-----:R-:W0:Y:S01]  /*1590*/  LDS.128 R24, [R0+0x10] ;  /* 0x0000100000187984 */ /* 0x001e220000000c00 */
[----:B------:R-:W-:Y:S02]  /*15a0*/  FMUL.FTZ R56, R100, -1.4426950216293334961 ;  /* 0xbfb8aa3b64387820 */ /* 0x000fe40000410000 */
[----:B------:R-:W-:Y:S01]  /*15b0*/  FMUL.FTZ R57, R54, -1.4426950216293334961 ;  /* 0xbfb8aa3b36397820 */ /* 0x000fe20000410000 */
[----:B---3--:R-:W-:Y:S01]  /*15c0*/  PRMT R91, RZ, 0x5410, R20 ;  /* 0x00005410ff5b7816 */ /* 0x008fe20000000014 */
[----:B------:R3:W4:Y:S01]  /*15d0*/  MUFU.EX2 R134, R56 ;  /* 0x0000003800867308 */ /* 0x0007220000000800 */
[----:B------:R-:W-:-:S02]  /*15e0*/  PRMT R95, RZ, 0x5410, R21 ;  /* 0x00005410ff5f7816 */ /* 0x000fc40000000015 */
[----:B------:R-:W-:-:S05]  /*15f0*/  PRMT R99, RZ, 0x7610, R21 ;  /* 0x00007610ff637816 */ /* 0x000fca0000000015 */
[----:B------:R-:W4:Y:S01]  /*1600*/  MUFU.EX2 R135, R57 ;  /* 0x0000003900877308 */ /* 0x000f220000000800 */
[----:B------:R-:W-:Y:S01]  /*1610*/  PRMT R93, RZ, 0x7610, R20 ;  /* 0x00007610ff5d7816 */ /* 0x000fe20000000014 */
[----:B------:R-:W-:Y:S01]  /*1620*/  FMUL.FTZ R21, R94, R91 ;  /* 0x0000005b5e157220 */ /* 0x000fe20000410000 */
[--C-:B------:R-:W-:Y:S02]  /*1630*/  PRMT R94, RZ, 0x5410, R23.reuse ;  /* 0x00005410ff5e7816 */ /* 0x100fe40000000017 */
[----:B------:R-:W-:Y:S01]  /*1640*/  PRMT R103, RZ, 0x7610, R23 ;  /* 0x00007610ff677816 */ /* 0x000fe20000000017 */
[----:B------:R-:W-:Y:S02]  /*1650*/  FMUL.FTZ R23, R104, R95 ;  /* 0x0000005f68177220 */ /* 0x000fe40000410000 */
[----:B-1----:R-:W-:Y:S02]  /*1660*/  FADD.FTZ R104, R58, 1 ;  /* 0x3f8000003a687421 */ /* 0x002fe40000010000 */
[----:B------:R-:W-:Y:S01]  /*1670*/  FMUL.FTZ R102, R102, R93 ;  /* 0x0000005d66667220 */ /* 0x000fe20000410000 */
[----:B------:R-:W-:Y:S01]  /*1680*/  PRMT R101, RZ, 0x7610, R22 ;  /* 0x00007610ff657816 */ /* 0x000fe20000000016 */
[----:B---3--:R-:W-:-:S02]  /*1690*/  FMUL.FTZ R56, R109, R103 ;  /* 0x000000676d387220 */ /* 0x008fc40000410000 */
[----:B--2---:R-:W-:Y:S01]  /*16a0*/  FADD.FTZ R133, R133, 1 ;  /* 0x3f80000085857421 */ /* 0x004fe20000010000 */
[----:B------:R-:W1:Y:S01]  /*16b0*/  MUFU.RCP R104, R104 ;  /* 0x0000006800687308 */ /* 0x000e620000001000 */
[----:B------:R-:W-:Y:S02]  /*16c0*/  FMUL.FTZ R102, R113, R102 ;  /* 0x0000006671667220 */ /* 0x000fe40000410000 */
[----:B------:R-:W-:Y:S01]  /*16d0*/  FMUL.FTZ R20, R105, R99 ;  /* 0x0000006369147220 */ /* 0x000fe20000410000 */
[----:B------:R-:W-:Y:S01]  /*16e0*/  PRMT R97, RZ, 0x5410, R22 ;  /* 0x00005410ff617816 */ /* 0x000fe20000000016 */
[----:B----4-:R-:W-:Y:S02]  /*16f0*/  FADD.FTZ R134, R134, 1 ;  /* 0x3f80000086867421 */ /* 0x010fe40000010000 */
[----:B------:R-:W-:Y:S02]  /*1700*/  FADD.FTZ R135, R135, 1 ;  /* 0x3f80000087877421 */ /* 0x000fe40000010000 */
[----:B------:R-:W-:-:S02]  /*1710*/  FMUL.FTZ R22, R107, R101 ;  /* 0x000000656b167220 */ /* 0x000fc40000410000 */
[----:B------:R-:W-:Y:S01]  /*1720*/  FMUL.FTZ R125, R125, R56 ;  /* 0x000000387d7d7220 */ /* 0x000fe20000410000 */
[----:B------:R-:W2:Y:S01]  /*1730*/  MUFU.RCP R133, R133 ;  /* 0x0000008500857308 */ /* 0x000ea20000001000 */
[----:B------:R-:W-:Y:S02]  /*1740*/  FMUL.FTZ R20, R117, R20 ;  /* 0x0000001475147220 */ /* 0x000fe40000410000 */
[----:B------:R-:W-:Y:S01]  /*1750*/  FMUL.FTZ R56, R102, R115 ;  /* 0x0000007366387220 */ /* 0x000fe20000410000 */
[----:B0-----:R-:W-:Y:S01]  /*1760*/  PRMT R102, RZ, 0x5410, R24 ;  /* 0x00005410ff667816 */ /* 0x001fe20000000018 */
[----:B------:R-:W-:Y:S01]  /*1770*/  FMUL.FTZ R23, R116, R23 ;  /* 0x0000001774177220 */ /* 0x000fe20000410000 */
[--C-:B------:R-:W-:Y:S01]  /*1780*/  PRMT R107, RZ, 0x5410, R25.reuse ;  /* 0x00005410ff6b7816 */ /* 0x100fe20000000019 */
[----:B------:R-:W-:Y:S01]  /*1790*/  FMUL.FTZ R59, R108, R94 ;  /* 0x0000005e6c3b7220 */ /* 0x000fe20000410000 */
[----:B------:R-:W0:Y:S01]  /*17a0*/  MUFU.RCP R115, R134 ;  /* 0x0000008600737308 */ /* 0x000e220000001000 */
[----:B------:R-:W-:Y:S01]  /*17b0*/  FMUL.FTZ R57, R106, R97 ;  /* 0x000000616a397220 */ /* 0x000fe20000410000 */
[----:B------:R-:W-:Y:S01]  /*17c0*/  PRMT R108, RZ, 0x7610, R25 ;  /* 0x00007610ff6c7816 */ /* 0x000fe20000000019 */
[----:B------:R-:W-:-:S05]  /*17d0*/  FMUL.FTZ R22, R121, R22 ;  /* 0x0000001679167220 */ /* 0x000fca0000410000 */
[----:B------:R-:W3:Y:S01]  /*17e0*/  MUFU.RCP R117, R135 ;  /* 0x0000008700757308 */ /* 0x000ee20000001000 */
        /* <DEDUP_REMOVED lines=8> */
[----:B------:R-:W-:Y:S02]  /*1870*/  FMUL.FTZ R110, R110, R102 ;  /* 0x000000666e6e7220 */ /* 0x000fe40000410000 */
[----:B------:R-:W-:-:S02]  /*1880*/  FADD.FTZ R25, -R129, 1 ;  /* 0x3f80000081197421 */ /* 0x000fc40000010100 */
[----:B------:R-:W-:Y:S02]  /*1890*/  FMUL.FTZ R22, R83, R107 ;  /* 0x0000006b53167220 */ /* 0x000fe40000410000 */
[----:B------:R-:W-:Y:S02]  /*18a0*/  FADD.FTZ R27, -R131, 1 ;  /* 0x3f800000831b7421 */ /* 0x000fe40000010100 */
[----:B------:R-:W-:Y:S02]  /*18b0*/  FMUL.FTZ R24, R82, R108 ;  /* 0x0000006c52187220 */ /* 0x000fe40000410000 */
[----:B------:R-:W-:Y:S01]  /*18c0*/  FMUL.FTZ R21, R21, R114 ;  /* 0x0000007215157220 */ /* 0x000fe20000410000 */
[----:B------:R-:W-:Y:S01]  /*18d0*/  PRMT R114, RZ, 0x7610, R26 ;  /* 0x00007610ff727816 */ /* 0x000fe2000000001a */
[----:B------:R-:W-:Y:S02]  /*18e0*/  FMUL.FTZ R59, R124, R59 ;  /* 0x0000003b7c3b7220 */ /* 0x000fe40000410000 */
[----:B------:R-:W-:-:S02]  /*18f0*/  FMUL.FTZ R58, R57, R122 ;  /* 0x0000007a393a7220 */ /* 0x000fc40000410000 */
[----:B------:R-:W-:Y:S02]  /*1900*/  FMUL.FTZ R110, R127, R110 ;  /* 0x0000006e7f6e7220 */ /* 0x000fe40000410000 */
[----:B------:R-:W-:Y:S02]  /*1910*/  FFMA.FTZ R25, R96, R25, 1 ;  /* 0x3f80000060197423 */ /* 0x000fe40000010019 */
[----:B------:R-:W-:Y:S02]  /*1920*/  FMUL.FTZ R22, R129, R22 ;  /* 0x0000001681167220 */ /* 0x000fe40000410000 */
[----:B-1----:R-:W-:Y:S02]  /*1930*/  FADD.FTZ R26, -R104, 1 ;  /* 0x3f800000681a7421 */ /* 0x002fe40000010100 */
[----:B------:R-:W-:Y:S02]  /*1940*/  FFMA.FTZ R27, R92, R27, 1 ;  /* 0x3f8000005c1b7423 */ /* 0x000fe4000001001b */
[----:B------:R-:W-:-:S02]  /*1950*/  FMUL.FTZ R57, R80, R112 ;  /* 0x0000007050397220 */ /* 0x000fc40000410000 */
[----:B------:R-:W-:Y:S02]  /*1960*/  FMUL.FTZ R24, R131, R24 ;  /* 0x0000001883187220 */ /* 0x000fe40000410000 */
[----:B------:R-:W-:Y:S02]  /*1970*/  FMUL.FTZ R59, R59, R60 ;  /* 0x0000003c3b3b7220 */ /* 0x000fe40000410000 */
[----:B------:R-:W-:Y:S02]  /*1980*/  FMUL.FTZ R109, R92, R131 ;  /* 0x000000835c6d7220 */ /* 0x000fe40000410000 */
[C---:B------:R-:W-:Y:S02]  /*1990*/  FFMA.FTZ R26, R63.reuse, R26, 1 ;  /* 0x3f8000003f1a7423 */ /* 0x040fe4000001001a */
[----:B------:R-:W-:Y:S02]  /*19a0*/  FMUL.FTZ R113, R63, R104 ;  /* 0x000000683f717220 */ /* 0x000fe40000410000 */
[----:B------:R-:W-:-:S02]  /*19b0*/  FMUL.FTZ R57, R104, R57 ;  /* 0x0000003968397220 */ /* 0x000fc40000410000 */
[----:B------:R-:W-:Y:S02]  /*19c0*/  FMUL.FTZ R60, R110, R61 ;  /* 0x0000003d6e3c7220 */ /* 0x000fe40000410000 */
[----:B------:R-:W-:Y:S02]  /*19d0*/  FMUL.FTZ R22, R22, R25 ;  /* 0x0000001916167220 */ /* 0x000fe40000410000 */
[----:B------:R-:W-:Y:S02]  /*19e0*/  FMUL.FTZ R27, R24, R27 ;  /* 0x0000001b181b7220 */ /* 0x000fe40000410000 */
[----:B------:R-:W-:Y:S02]  /*19f0*/  FMUL.FTZ R111, R111, R106 ;  /* 0x0000006a6f6f7220 */ /* 0x000fe40000410000 */
[----:B--2---:R-:W-:Y:S02]  /*1a00*/  FADD.FTZ R25, -R133, 1 ;  /* 0x3f80000085197421 */ /* 0x004fe40000010100 */
[----:B0-----:R-:W-:-:S02]  /*1a10*/  FADD.FTZ R61, -R115, 1 ;  /* 0x3f800000733d7421 */ /* 0x001fc40000010100 */
[----:B---3--:R-:W-:Y:S02]  /*1a20*/  FADD.FTZ R63, -R117, 1 ;  /* 0x3f800000753f7421 */ /* 0x008fe40000010100 */
[----:B------:R-:W-:Y:S02]  /*1a30*/  FMUL.FTZ R24, R74, R114 ;  /* 0x000000724a187220 */ /* 0x000fe40000410000 */
[----:B------:R-:W-:Y:S02]  /*1a40*/  FMUL.FTZ R92, R72, R116 ;  /* 0x00000074485c7220 */ /* 0x000fe40000410000 */
[----:B------:R-:W-:Y:S02]  /*1a50*/  FMUL.FTZ R104, R66, R118 ;  /* 0x0000007642687220 */ /* 0x000fe40000410000 */
[----:B------:R-:W-:Y:S02]  /*1a60*/  FMUL.FTZ R20, R20, R119 ;  /* 0x0000007714147220 */ /* 0x000fe40000410000 */
        /* <DEDUP_REMOVED lines=8> */
[----:B------:R-:W-:Y:S01]  /*1af0*/  FMUL.FTZ R26, R57, R26 ;  /* 0x0000001a391a7220 */ /* 0x000fe20000410000 */
[----:B------:R-:W-:Y:S01]  /*1b00*/  F2FP.BF16.PACK_AB R57, R20, R23 ;  /* 0x000000171439723e */ /* 0x000fe200000010ff */
[----:B------:R-:W-:Y:S02]  /*1b10*/  FMUL.FTZ R111, R111, R128 ;  /* 0x000000806f6f7220 */ /* 0x000fe40000410000 */
[----:B------:R-:W-:Y:S02]  /*1b20*/  FMUL.FTZ R25, R24, R25 ;  /* 0x0000001918197220 */ /* 0x000fe40000410000 */
[----:B------:R-:W-:Y:S02]  /*1b30*/  FMUL.FTZ R63, R92, R61 ;  /* 0x0000003d5c3f7220 */ /* 0x000fe40000410000 */
[----:B------:R-:W-:-:S02]  /*1b40*/  FMUL.FTZ R104, R104, R105 ;  /* 0x0000006968687220 */ /* 0x000fc40000410000 */
[----:B------:R-:W-:Y:S01]  /*1b50*/  IMAD R20, R132, c[0x0][0x2e8], RZ ;  /* 0x0000ba0084147a24 */ /* 0x000fe200078e02ff */
[----:B------:R-:W-:Y:S01]  /*1b60*/  F2FP.BF16.PACK_AB R59, R62, R59 ;  /* 0x0000003b3e3b723e */ /* 0x000fe200000010ff */
[----:B------:R-:W-:Y:S01]  /*1b70*/  FMUL.FTZ R96, R96, R129 ;  /* 0x0000008160607220 */ /* 0x000fe20000410000 */
[----:B------:R-:W-:Y:S01]  /*1b80*/  F2FP.BF16.PACK_AB R56, R56, R21 ;  /* 0x000000153838723e */ /* 0x000fe200000010ff */
[----:B------:R-:W-:Y:S01]  /*1b90*/  IMAD R105, R51, c[0x0][0x2ec], R20 ;  /* 0x0000bb0033697a24 */ /* 0x000fe200078e0214 */
[----:B------:R-:W-:Y:S01]  /*1ba0*/  F2FP.BF16.PACK_AB R58, R123, R58 ;  /* 0x0000003a7b3a723e */ /* 0x000fe200000010ff */
[----:B------:R-:W-:Y:S01]  /*1bb0*/  BAR.SYNC.DEFER_BLOCKING 0x0 ;  /* 0x0000000000007b1d */ /* 0x000fe20000010000 */
[----:B------:R-:W-:Y:S02]  /*1bc0*/  F2FP.BF16.PACK_AB R60, R111, R60 ;  /* 0x0000003c6f3c723e */ /* 0x000fe400000010ff */
[----:B------:R-:W-:Y:S02]  /*1bd0*/  F2FP.BF16.PACK_AB R61, R27, R22 ;  /* 0x000000161b3d723e */ /* 0x000fe400000010ff */
[----:B------:R-:W-:-:S02]  /*1be0*/  F2FP.BF16.PACK_AB R62, R25, R26 ;  /* 0x0000001a193e723e */ /* 0x000fc400000010ff */
[----:B------:R-:W-:Y:S01]  /*1bf0*/  F2FP.BF16.PACK_AB R63, R104, R63 ;  /* 0x0000003f683f723e */ /* 0x000fe200000010ff */
[----:B------:R-:W-:Y:S01]  /*1c00*/  FMUL.FTZ R83, R83, R96 ;  /* 0x0000006053537220 */ /* 0x000fe20000410000 */
[----:B------:R-:W-:-:S05]  /*1c10*/  PRMT R20, RZ, 0x5410, R5 ;  /* 0x00005410ff147816 */ /* 0x000fca0000000005 */
[----:B------:R-:W-:Y:S01]  /*1c20*/  FFMA.FTZ R136, R83, R20, R136 ;  /* 0x0000001453887223 */ /* 0x000fe20000010088 */
[----:B------:R0:W-:Y:S04]  /*1c30*/  STS.128 [R0], R56 ;  /* 0x0000003800007388 */ /* 0x0001e80000000c00 */
[----:B------:R1:W-:Y:S01]  /*1c40*/  STS.128 [R0+0x10], R60 ;  /* 0x0000103c00007388 */ /* 0x0003e20000000c00 */
[----:B------:R-:W-:-:S06]  /*1c50*/  NOP ;  /* 0x0000000000007918 */ /* 0x000fcc0000000000 */
[----:B------:R-:W2:Y:S04]  /*1c60*/  LDS.128 R20, [R45.X16] ;  /* 0x000000002d147984 */ /* 0x000ea8000000cc00 */
[----:B------:R-:W3:Y:S01]  /*1c70*/  LDS.128 R24, [R45.X16+0x200] ;  /* 0x000200002d187984 */ /* 0x000ee2000000cc00 */
[----:B------:R-:W-:Y:S01]  /*1c80*/  IMAD.WIDE.U32 R84, R51, c[0x0][0x2e8], R84 ;  /* 0x0000ba0033547a25 */ /* 0x000fe200078e0054 */
[----:B0-----:R-:W-:-:S04]  /*1c90*/  PRMT R56, RZ, 0x7610, R5 ;  /* 0x00007610ff387816 */ /* 0x001fc80000000005 */
[----:B------:R-:W-:Y:S01]  /*1ca0*/  IADD3 R105, R85, R105, RZ ;  /* 0x0000006955697210 */ /* 0x000fe20007ffe0ff */
[----:B------:R-:W-:Y:S02]  /*1cb0*/  FMUL.FTZ R85, R82, R109 ;  /* 0x0000006d52557220 */ /* 0x000fe40000410000 */
[----:B------:R-:W-:Y:S02]  /*1cc0*/  FMUL.FTZ R57, R80, R113 ;  /* 0x0000007150397220 */ /* 0x000fe40000410000 */
[----:B------:R-:W-:Y:S01]  /*1cd0*/  FFMA.FTZ R136, R85, R56, R136 ;  /* 0x0000003855887223 */ /* 0x000fe20000010088 */
[----:B------:R-:W-:Y:S01]  /*1ce0*/  PRMT R56, RZ, 0x5410, R6 ;  /* 0x00005410ff387816 */ /* 0x000fe20000000006 */
        /* <DEDUP_REMOVED lines=9> */
[----:B------:R-:W-:Y:S01]  /*1d80*/  PRMT R129, RZ, 0x7610, R17 ;  /* 0x00007610ff817816 */ /* 0x000fe20000000011 */
[----:B------:R-:W-:Y:S01]  /*1d90*/  FFMA.FTZ R16, R59, R16, R56 ;  /* 0x000000103b107223 */ /* 0x000fe20000010038 */
[----:B------:R-:W-:Y:S01]  /*1da0*/  PRMT R17, RZ, 0x5410, R7 ;  /* 0x00005410ff117816 */ /* 0x000fe20000000007 */
[----:B-1----:R-:W-:Y:S01]  /*1db0*/  FMUL.FTZ R61, R72, R115 ;  /* 0x00000073483d7220 */ /* 0x002fe20000410000 */
[----:B------:R-:W-:Y:S01]  /*1dc0*/  LEA.HI.X R105, R84, c[0x0][0x33c], R105, 0x1, P0 ;  /* 0x0000cf0054697a11 */ /* 0x000fe200000f0c69 */
        /* <DEDUP_REMOVED lines=66> */
.L_x_5946:
[----:B0-----:R-:W-:Y:S01]  /*21f0*/  BAR.SYNC.DEFER_BLOCKING 0x0 ;  /* 0x0000000000007b1d */ /* 0x001fe20000010000 */
[----:B------:R-:W-:Y:S01]  /*2200*/  HFMA2.MMA R122, -RZ, RZ, 0, 0 ;  /* 0x00000000ff7a7435 */ /* 0x000fe200000001ff */
[--C-:B-----5:R-:W-:Y:S01]  /*2210*/  FADD.FTZ R90, R105, R48.reuse ;  /* 0x00000030695a7221 */ /* 0x120fe20000010000 */
        /* <DEDUP_REMOVED lines=44> */
.L_x_5984:
        /* <DEDUP_REMOVED lines=16> */
[----:B--2---:R0:W2:Y:S01]  /*25e0*/  LDG.E R56, [R14.64] ;  /* 0x000000040e387981 */ /* 0x0040a2000c1e1900 */
[----:B------:R-:W-:-:S05]  /*25f0*/  LEA.HI.X R19, R16, R37, R13, 0x1, P1 ;  /* 0x0000002510137211 */ /* 0x000fca00008f0c0d */
[----:B------:R-:W-:-:S05]  /*2600*/  IMAD.WIDE R12, R34, 0x10, R18 ;  /* 0x00000010220c7825 */ /* 0x000fca00078e0212 */
[----:B------:R1:W3:Y:S04]  /*2610*/  LDG.E.128 R20, [R12.64] ;  /* 0x000000040c147981 */ /* 0x0002e8000c1e1d00 */
[----:B----4-:R1:W4:Y:S01]  /*2620*/  LDG.E.128 R24, [R12.64+0x200] ;  /* 0x000200040c187981 */ /* 0x010322000c1e1d00 */
[----:B------:R-:W-:Y:S02]  /*2630*/  IMAD R18, R52, c[0x0][0x198], RZ ;  /* 0x0000660034127a24 */ /* 0x000fe400078e02ff */
[----:B------:R-:W-:Y:S01]  /*2640*/  IMAD.WIDE.U32 R16, R53, c[0x0][0x198], RZ ;  /* 0x0000660035107a25 */ /* 0x000fe200078e00ff */
[----:B------:R-:W-:-:S03]  /*2650*/  LOP3.LUT P0, RZ, R46, 0x1f, RZ, 0xc0, !PT ;  /* 0x0000001f2eff7812 */ /* 0x000fc6000780c0ff */
[----:B------:R-:W-:Y:S01]  /*2660*/  IMAD R19, R53, c[0x0][0x19c], R18 ;  /* 0x0000670035137a24 */ /* 0x000fe200078e0212 */
[----:B------:R-:W-:Y:S01]  /*2670*/  IADD3 R18, R36, -0x1, RZ ;  /* 0xffffffff24127810 */ /* 0x000fe20007ffe0ff */
        /* <DEDUP_REMOVED lines=18> */
[----:B------:R-:W-:-:S03]  /*27a0*/  HFMA2.MMA R152, -RZ, RZ, 0, 0 ;  /* 0x00000000ff987435 */ /* 0x000fc600000001ff */
[----:B------:R-:W-:Y:S01]  /*27b0*/  @!P1 IMAD.WIDE R128, R129, 0x8, R32 ;  /* 0x0000000881809825 */ /* 0x000fe200078e0220 */
        /* <DEDUP_REMOVED lines=15> */
[----:B------:R-:W-:Y:S01]  /*28b0*/  PRMT R131, RZ, 0x5410, R6 ;  /* 0x00005410ff837816 */ /* 0x000fe20000000006 */
[----:B------:R-:W-:-:S04]  /*28c0*/  FMUL.FTZ R161, R84, R133 ;  /* 0x0000008554a17220 */ /* 0x000fc80000410000 */
[----:B------:R-:W-:Y:S01]  /*28d0*/  FMUL.FTZ R175, R82, R131 ;  /* 0x0000008352af7220 */ /* 0x000fe20000410000 */
[----:B------:R-:W-:Y:S01]  /*28e0*/  BSSY B0, `(.L_x_5948) ;  /* 0x0000060000007945 */ /* 0x000fe20003800000 */
[----:B--2---:R-:W-:-:S04]  /*28f0*/  FMUL.FTZ R125, R56, 1.4426950216293334961 ;  /* 0x3fb8aa3b387d7820 */ /* 0x004fc80000410000 */
[----:B------:R-:W-:-:S06]  /*2900*/  FMUL.FTZ R153, R106, R125 ;  /* 0x0000007d6a997220 */ /* 0x000fcc0000410000 */
[----:B------:R-:W1:Y:S01]  /*2910*/  MUFU.EX2 R153, R153 ;  /* 0x0000009900997308 */ /* 0x000e620000000800 */
[----:B---3--:R-:W-:Y:S04]  /*2920*/  STS.128 [R45.X16], R20 ;  /* 0x000000142d007388 */ /* 0x008fe8000000cc00 */
[----:B----4-:R2:W-:Y:S01]  /*2930*/  STS.128 [R45.X16+0x200], R24 ;  /* 0x000200182d007388 */ /* 0x0105e2000000cc00 */
[----:B------:R-:W-:-:S06]  /*2940*/  NOP ;  /* 0x0000000000007918 */ /* 0x000fcc0000000000 */
[----:B------:R-:W3:Y:S04]  /*2950*/  LDS.128 R12, [R0] ;  /* 0x00000000000c7984 */ /* 0x000ee80000000c00 */
[----:B------:R-:W4:Y:S04]  /*2960*/  LDS.128 R16, [R0+0x10] ;  /* 0x0000100000107984 */ /* 0x000f280000000c00 */
[----:B-1----:R1:W-:Y:S04]  /*2970*/  STS [R134+0xea8], R153 ;  /* 0x000ea89986007388 */ /* 0x0023e80000000800 */
[----:B------:R-:W-:Y:S01]  /*2980*/  BAR.SYNC.DEFER_BLOCKING 0x0 ;  /* 0x0000000000007b1d */ /* 0x000fe20000010000 */
[----:B0-----:R-:W-:-:S02]  /*2990*/  FMUL.FTZ R126, R104, R125 ;  /* 0x0000007d687e7220 */ /* 0x001fc40000410000 */
[-C--:B--2---:R-:W-:Y:S02]  /*29a0*/  FMUL.FTZ R26, R102, R125.reuse ;  /* 0x0000007d661a7220 */ /* 0x084fe40000410000 */
[-C--:B------:R-:W-:Y:S02]  /*29b0*/  FMUL.FTZ R24, R100, R125.reuse ;  /* 0x0000007d64187220 */ /* 0x080fe40000410000 */
[----:B------:R-:W0:Y:S01]  /*29c0*/  MUFU.EX2 R126, R126 ;  /* 0x0000007e007e7308 */ /* 0x000e220000000800 */
[----:B------:R-:W-:Y:S01]  /*29d0*/  FMUL.FTZ R22, R98, R125 ;  /* 0x0000007d62167220 */ /* 0x000fe20000410000 */
[--C-:B------:R-:W-:Y:S02]  /*29e0*/  PRMT R27, RZ, 0x5410, R8.reuse ;  /* 0x00005410ff1b7816 */ /* 0x100fe40000000008 */
[----:B------:R-:W-:-:S04]  /*29f0*/  PRMT R25, RZ, 0x7610, R8 ;  /* 0x00007610ff197816 */ /* 0x000fc80000000008 */
[----:B------:R-:W2:Y:S01]  /*2a00*/  MUFU.EX2 R26, R26 ;  /* 0x0000001a001a7308 */ /* 0x000ea20000000800 */
[----:B------:R-:W-:Y:S01]  /*2a10*/  FMUL.FTZ R20, R96, R125 ;  /* 0x0000007d60147220 */ /* 0x000fe20000410000 */
[----:B------:R-:W-:Y:S01]  /*2a20*/  PRMT R23, RZ, 0x5410, R9 ;  /* 0x00005410ff177816 */ /* 0x000fe20000000009 */
[----:B------:R-:W-:-:S05]  /*2a30*/  FMUL.FTZ R154, R106, R27 ;  /* 0x0000001b6a9a7220 */ /* 0x000fca0000410000 */
[----:B------:R-:W1:Y:S01]  /*2a40*/  MUFU.EX2 R24, R24 ;  /* 0x0000001800187308 */ /* 0x000e620000000800 */
[----:B------:R-:W-:Y:S01]  /*2a50*/  FMUL.FTZ R169, R104, R25 ;  /* 0x0000001968a97220 */ /* 0x000fe20000410000 */
[----:B------:R2:W5:Y:S01]  /*2a60*/  @!P1 LDG.E R152, [R128.64+0x4] ;  /* 0x0000040480989981 */ /* 0x000562000c1e1900 */
[----:B------:R-:W-:Y:S01]  /*2a70*/  PRMT R21, RZ, 0x7610, R9 ;  /* 0x00007610ff157816 */ /* 0x000fe20000000009 */
[----:B------:R-:W-:-:S04]  /*2a80*/  FMUL.FTZ R163, R102, R23 ;  /* 0x0000001766a37220 */ /* 0x000fc80000410000 */
[----:B------:R-:W3:Y:S01]  /*2a90*/  MUFU.EX2 R22, R22 ;  /* 0x0000001600167308 */ /* 0x000ee20000000800 */
[----:B0-----:R-:W-:Y:S02]  /*2aa0*/  FFMA.FTZ R127, R126, R154, R169 ;  /* 0x0000009a7e7f7223 */ /* 0x001fe400000100a9 */
[----:B--2---:R-:W-:Y:S02]  /*2ab0*/  FMUL.FTZ R128, R94, R125 ;  /* 0x0000007d5e807220 */ /* 0x004fe40000410000 */
[----:B------:R-:W-:-:S03]  /*2ac0*/  FMUL.FTZ R129, R153, R126 ;  /* 0x0000007e99817220 */ /* 0x000fc60000410000 */
[----:B------:R-:W0:Y:S01]  /*2ad0*/  MUFU.EX2 R20, R20 ;  /* 0x0000001400147308 */ /* 0x000e220000000800 */
[----:B-1----:R-:W-:Y:S02]  /*2ae0*/  FMUL.FTZ R134, R92, R125 ;  /* 0x0000007d5c867220 */ /* 0x002fe40000410000 */
[----:B------:R-:W-:Y:S02]  /*2af0*/  FMUL.FTZ R155, R100, R21 ;  /* 0x00000015649b7220 */ /* 0x000fe40000410000 */
[C---:B------:R-:W-:Y:S02]  /*2b00*/  FMUL.FTZ R129, R26.reuse, R129 ;  /* 0x000000811a817220 */ /* 0x040fe40000410000 */
[----:B------:R-:W-:Y:S01]  /*2b10*/  FFMA.FTZ R127, R26, R127, R163 ;  /* 0x0000007f1a7f7223 */ /* 0x000fe200000100a3 */
[----:B------:R-:W1:Y:S01]  /*2b20*/  MUFU.EX2 R128, R128 ;  /* 0x0000008000807308 */ /* 0x000e620000000800 */
[----:B------:R-:W-:Y:S02]  /*2b30*/  FMUL.FTZ R136, R90, R125 ;  /* 0x0000007d5a887220 */ /* 0x000fe40000410000 */
[----:B------:R-:W-:-:S02]  /*2b40*/  FMUL.FTZ R129, R24, R129 ;  /* 0x0000008118817220 */ /* 0x000fc40000410000 */
[----:B------:R-:W-:-:S03]  /*2b50*/  FFMA.FTZ R127, R24, R127, R155 ;  /* 0x0000007f187f7223 */ /* 0x000fc6000001009b */
[----:B------:R-:W2:Y:S01]  /*2b60*/  MUFU.EX2 R134, R134 ;  /* 0x0000008600867308 */ /* 0x000ea20000000800 */
        /* <DEDUP_REMOVED lines=24> */
[C---:B-1----:R-:W-:Y:S02]  /*2cf0*/  FMUL.FTZ R129, R140.reuse, R129 ;  /* 0x000000818c817220 */ /* 0x042fe40000410000 */
[----:B------:R-:W-:Y:S02]  /*2d00*/  FFMA.FTZ R127, R140, R127, R179 ;  /* 0x0000007f8c7f7223 */ /* 0x000fe400000100b3 */
[----:B------:R-:W-:-:S03]  /*2d10*/  FMUL.FTZ R149, R76, R125 ;  /* 0x0000007d4c957220 */ /* 0x000fc60000410000 */
[----:B------:R-:W1:Y:S01]  /*2d20*/  MUFU.EX2 R150, R150 ;  /* 0x0000009600967308 */ /* 0x000e620000000800 */
[C---:B--2---:R-:W-:Y:S01]  /*2d30*/  FMUL.FTZ R125, R142.reuse, R129 ;  /* 0x000000818e7d7220 */ /* 0x044fe20000410000 */
[----:B------:R-:W-:Y:S01]  /*2d40*/  PRMT R129, RZ, 0x7610, R6 ;  /* 0x00007610ff817816 */ /* 0x000fe20000000006 */
[----:B------:R-:W-:Y:S02]  /*2d50*/  FFMA.FTZ R127, R142, R127, R161 ;  /* 0x0000007f8e7f7223 */ /* 0x000fe400000100a1 */
[C---:B---3--:R-:W-:Y:S02]  /*2d60*/  FMUL.FTZ R125, R144.reuse, R125 ;  /* 0x0000007d907d7220 */ /* 0x048fe40000410000 */
[----:B------:R-:W-:Y:S01]  /*2d70*/  FFMA.FTZ R148, R144, R127, R175 ;  /* 0x0000007f90947223 */ /* 0x000fe200000100af */
[----:B------:R-:W2:Y:S01]  /*2d80*/  MUFU.EX2 R149, R149 ;  /* 0x0000009500957308 */ /* 0x000ea20000000800 */
[--C-:B------:R-:W-:Y:S01]  /*2d90*/  PRMT R127, RZ, 0x5410, R7.reuse ;  /* 0x00005410ff7f7816 */ /* 0x100fe20000000007 */
[----:B------:R-:W-:Y:S01]  /*2da0*/  FMUL.FTZ R167, R80, R129 ;  /* 0x0000008150a77220 */ /* 0x000fe20000410000 */
[----:B------:R-:W-:Y:S01]  /*2db0*/  ISETP.NE.AND P1, PT, R46, 0x1f, PT ;  /* 0x0000001f2e00780c */ /* 0x000fe20003f25270 */
[----:B0-----:R-:W-:Y:S01]  /*2dc0*/  FMUL.FTZ R181, R146, R125 ;  /* 0x0000007d92b57220 */ /* 0x001fe20000410000 */
[----:B------:R-:W-:Y:S01]  /*2dd0*/  PRMT R125, RZ, 0x7610, R7 ;  /* 0x00007610ff7d7816 */ /* 0x000fe20000000007 */
[----:B------:R-:W-:-:S02]  /*2de0*/  FMUL.FTZ R151, R78, R127 ;  /* 0x0000007f4e977220 */ /* 0x000fc40000410000 */
[----:B------:R-:W-:Y:S02]  /*2df0*/  FFMA.FTZ R156, R146, R148, R167 ;  /* 0x00000094929c7223 */ /* 0x000fe400000100a7 */
[----:B------:R-:W-:Y:S02]  /*2e00*/  FMUL.FTZ R148, R76, R125 ;  /* 0x0000007d4c947220 */ /* 0x000fe40000410000 */
[----:B-1----:R-:W-:-:S04]  /*2e10*/  FFMA.FTZ R156, R150, R156, R151 ;  /* 0x0000009c969c7223 */ /* 0x002fc80000010097 */
[----:B--2---:R-:W-:Y:S02]  /*2e20*/  FFMA.FTZ R209, R149, R156, R148 ;  /* 0x0000009c95d17223 */ /* 0x004fe40000010094 */
[----:B------:R0:W1:Y:S01]  /*2e30*/  @P1 LDS R156, [R46.X4+0x16ac] ;  /* 0x0016ac002e9c1984 */ /* 0x0000620000004800 */
[----:B------:R-:W-:-:S04]  /*2e40*/  FMUL.FTZ R176, R150, R181 ;  /* 0x000000b596b07220 */ /* 0x000fc80000410000 */
[----:B------:R-:W-:Y:S01]  /*2e50*/  FMUL.FTZ R176, R149, R176 ;  /* 0x000000b095b07220 */ /* 0x000fe20000410000 */
[----:B------:R-:W-:Y:S05]  /*2e60*/  @P1 BRA `(.L_x_5949) ;  /* 0x0000007000001947 */ /* 0x000fea0003800000 */
[----:B----4-:R-:W-:-:S13]  /*2e70*/  ISETP.NE.AND P3, PT, R36, c[0x0][0x174], PT ;  /* 0x00005d0024007a0c */ /* 0x010fda0003f65270 */
[----:B-1----:R-:W-:-:S04]  /*2e80*/  @P3 LEA.HI R156, R36, R36, RZ, 0x1 ;  /* 0x00000024249c3211 */ /* 0x002fc800078f08ff */
[----:B------:R-:W-:Y:S02]  /*2e90*/  @P3 LOP3.LUT R181, R156, 0xfffffe, RZ, 0xc0, !PT ;  /* 0x00fffffe9cb53812 */ /* 0x000fe400078ec0ff */
[----:B------:R-:W-:Y:S02]  /*2ea0*/  MOV R156, 0x3f800000 ;  /* 0x3f800000009c7802 */ /* 0x000fe40000000f00 */
[----:B------:R-:W-:-:S04]  /*2eb0*/  @P3 IADD3 R158, -R181, R36, RZ ;  /* 0x00000024b59e3210 */ /* 0x000fc80007ffe1ff */
[----:B------:R-:W-:-:S05]  /*2ec0*/  @P3 LEA R158, R158, R89, 0x8 ;  /* 0x000000599e9e3211 */ /* 0x000fca00078e40ff */
[----:B------:R1:W2:Y:S02]  /*2ed0*/  @P3 LDS R156, [R158.X4+0xea8] ;  /* 0x000ea8009e9c3984 */ /* 0x0002a40000004800 */
.L_x_5949:
[----:B----4-:R-:W-:Y:S05]  /*2ee0*/  BSYNC B0 ;  /* 0x0000000000007941 */ /* 0x010fea0003800000 */
.L_x_5948:
[----:B-1----:R-:W1:Y:S01]  /*2ef0*/  SHFL.UP PT, R158, R209, 0x1, RZ ;  /* 0x04200000d19e7989 */ /* 0x002e6200000e00ff */
[----:B------:R-:W-:Y:S01]  /*2f00*/  ISETP.GE.AND P3, PT, R45, 0x1, PT ;  /* 0x000000012d00780c */ /* 0x000fe20003f66270 */
[----:B------:R-:W-:Y:S01]  /*2f10*/  BSSY B0, `(.L_x_5950) ;  /* 0x000015d000007945 */ /* 0x000fe20003800000 */
[--C-:B------:R-:W-:Y:S01]  /*2f20*/  PRMT R164, RZ, 0x5410, R18.reuse ;  /* 0x00005410ffa47816 */ /* 0x100fe20000000012 */
[----:B------:R-:W3:Y:S01]  /*2f30*/  SHFL.UP PT, R181, R176, 0x1, RZ ;  /* 0x04200000b0b57989 */ /* 0x000ee200000e00ff */
[----:B------:R-:W-:Y:S02]  /*2f40*/  PRMT R160, RZ, 0x7610, R18 ;  /* 0x00007610ffa07816 */ /* 0x000fe40000000012 */
[----:B------:R-:W-:Y:S01]  /*2f50*/  PRMT R18, RZ, 0x7610, R19 ;  /* 0x00007610ff127816 */ /* 0x000fe20000000013 */
[C---:B-----5:R-:W-:Y:S01]  /*2f60*/  FMUL.FTZ R192, R123.reuse, R164 ;  /* 0x000000a47bc07220 */ /* 0x060fe20000410000 */
[--C-:B------:R-:W-:Y:S01]  /*2f70*/  PRMT R174, RZ, 0x5410, R15.reuse ;  /* 0x00005410ffae7816 */ /* 0x100fe2000000000f */
[C---:B------:R-:W-:Y:S01]  /*2f80*/  FMUL.FTZ R190, R123.reuse, R160 ;  /* 0x000000a07bbe7220 */ /* 0x040fe20000410000 */
[----:B------:R-:W-:Y:S01]  /*2f90*/  PRMT R172, RZ, 0x7610, R15 ;  /* 0x00007610ffac7816 */ /* 0x000fe2000000000f */
[----:B------:R-:W-:Y:S01]  /*2fa0*/  FMUL.FTZ R186, R123, R18 ;  /* 0x000000127bba7220 */ /* 0x000fe20000410000 */
[--C-:B------:R-:W-:Y:S01]  /*2fb0*/  PRMT R180, RZ, 0x5410, R13.reuse ;  /* 0x00005410ffb47816 */ /* 0x100fe2000000000d */
[----:B--2---:R-:W-:Y:S01]  /*2fc0*/  FMUL.FTZ R15, R149, R156 ;  /* 0x0000009c950f7220 */ /* 0x004fe20000410000 */
        /* <DEDUP_REMOVED lines=17> */
[----:B------:R-:W-:Y:S01]  /*30e0*/  PRMT R14, RZ, 0x7610, R14 ;  /* 0x00007610ff0e7816 */ /* 0x000fe2000000000e */
[----:B------:R-:W2:Y:S01]  /*30f0*/  SHFL.UP PT, R181, R176, 0x2, RZ ;  /* 0x04400000b0b57989 */ /* 0x000ea200000e00ff */
[----:B------:R-:W-:Y:S01]  /*3100*/  FMUL.FTZ R192, R123, R168 ;  /* 0x000000a87bc07220 */ /* 0x000fe20000410000 */
[--C-:B------:R-:W-:Y:S01]  /*3110*/  PRMT R184, RZ, 0x5410, R12.reuse ;  /* 0x00005410ffb87816 */ /* 0x100fe2000000000c */
[----:B------:R-:W-:Y:S01]  /*3120*/  FMUL.FTZ R201, R85, R190 ;  /* 0x000000be55c97220 */ /* 0x000fe20000410000 */
[----:B------:R-:W-:Y:S01]  /*3130*/  PRMT R12, RZ, 0x7610, R12 ;  /* 0x00007610ff0c7816 */ /* 0x000fe2000000000c */
[----:B------:R-:W-:Y:S01]  /*3140*/  FMUL.FTZ R15, R144, R15 ;  /* 0x0000000f900f7220 */ /* 0x000fe20000410000 */
[----:B------:R-:W-:Y:S01]  /*3150*/  ISETP.GE.OR P0, PT, R36, c[0x0][0x174], P0 ;  /* 0x00005d0024007a0c */ /* 0x000fe20000706670 */
[----:B------:R-:W-:Y:S01]  /*3160*/  FMUL.FTZ R190, R123, R16 ;  /* 0x000000107bbe7220 */ /* 0x000fe20000410000 */
[----:B------:R-:W-:Y:S01]  /*3170*/  ISETP.NE.AND P5, PT, R46, RZ, PT ;  /* 0x000000ff2e00720c */ /* 0x000fe20003fa5270 */
[----:B------:R-:W-:-:S02]  /*3180*/  FMUL.FTZ R15, R142, R15 ;  /* 0x0000000f8e0f7220 */ /* 0x000fc40000410000 */
[----:B------:R-:W-:Y:S02]  /*3190*/  FMUL.FTZ R197, R79, R190 ;  /* 0x000000be4fc57220 */ /* 0x000fe40000410000 */
[----:B------:R-:W-:Y:S02]  /*31a0*/  FMUL.FTZ R15, R140, R15 ;  /* 0x0000000f8c0f7220 */ /* 0x000fe40000410000 */
[----:B------:R-:W-:Y:S02]  /*31b0*/  FMUL.FTZ R190, R123, R172 ;  /* 0x000000ac7bbe7220 */ /* 0x000fe40000410000 */
[----:B------:R-:W-:Y:S02]  /*31c0*/  FMUL.FTZ R15, R138, R15 ;  /* 0x0000000f8a0f7220 */ /* 0x000fe40000410000 */
[----:B------:R-:W-:Y:S02]  /*31d0*/  FMUL.FTZ R185, R77, R190 ;  /* 0x000000be4db97220 */ /* 0x000fe40000410000 */
[----:B-1----:R-:W-:-:S02]  /*31e0*/  @P3 FFMA.FTZ R209, R176, R162, R209 ;  /* 0x000000a2b0d13223 */ /* 0x002fc400000100d1 */
[----:B------:R-:W-:Y:S02]  /*31f0*/  FMUL.FTZ R162, R123, R158 ;  /* 0x0000009e7ba27220 */ /* 0x000fe40000410000 */
[----:B--2---:R-:W-:Y:S01]  /*3200*/  @P3 FMUL.FTZ R176, R176, R181 ;  /* 0x000000b5b0b03220 */ /* 0x004fe20000410000 */
[----:B------:R-:W-:Y:S01]  /*3210*/  ISETP.GE.AND P3, PT, R45, 0x4, PT ;  /* 0x000000042d00780c */ /* 0x000fe20003f66270 */
[----:B------:R-:W-:Y:S02]  /*3220*/  FMUL.FTZ R162, R61, R162 ;  /* 0x000000a23da27220 */ /* 0x000fe40000410000 */
        /* <DEDUP_REMOVED lines=17> */
[C---:B------:R-:W-:Y:S02]  /*3340*/  FMUL.FTZ R17, R134.reuse, R15 ;  /* 0x0000000f86117220 */ /* 0x040fe40000410000 */
[----:B------:R-:W-:Y:S01]  /*3350*/  FFMA.FTZ R186, R134, R13, R195 ;  /* 0x0000000d86ba7223 */ /* 0x000fe200000100c3 */
[----:B------:R-:W1:Y:S01]  /*3360*/  SHFL.UP PT, R15, R209, 0x4, RZ ;  /* 0x04800000d10f7989 */ /* 0x000e6200000e00ff */
[----:B------:R-:W-:Y:S01]  /*3370*/  FMUL.FTZ R199, R73, R190 ;  /* 0x000000be49c77220 */ /* 0x000fe20000410000 */
[----:B------:R-:W-:Y:S01]  /*3380*/  LOP3.LUT R190, R46, 0x1f, RZ, 0xc0, !PT ;  /* 0x0000001f2ebe7812 */ /* 0x000fe200078ec0ff */
[----:B------:R-:W-:Y:S01]  /*3390*/  FMUL.FTZ R188, R123, R182 ;  /* 0x000000b67bbc7220 */ /* 0x000fe20000410000 */
[----:B------:R-:W2:Y:S01]  /*33a0*/  SHFL.UP PT, R13, R176, 0x4, RZ ;  /* 0x04800000b00d7989 */ /* 0x000ea200000e00ff */
[----:B------:R-:W-:Y:S01]  /*33b0*/  FFMA.FTZ R187, R128, R186, R199 ;  /* 0x000000ba80bb7223 */ /* 0x000fe200000100c7 */
[----:B------:R-:W-:Y:S01]  /*33c0*/  ISETP.NE.AND P4, PT, R190, 0x1f, PT ;  /* 0x0000001fbe00780c */ /* 0x000fe20003f85270 */
[----:B------:R-:W-:-:S02]  /*33d0*/  FMUL.FTZ R17, R128, R17 ;  /* 0x0000001180117220 */ /* 0x000fc40000410000 */
[----:B------:R-:W-:Y:S02]  /*33e0*/  FMUL.FTZ R186, R123, R180 ;  /* 0x000000b47bba7220 */ /* 0x000fe40000410000 */
[----:B------:R-:W-:Y:S02]  /*33f0*/  FMUL.FTZ R193, R65, R188 ;  /* 0x000000bc41c17220 */ /* 0x000fe40000410000 */
[C---:B------:R-:W-:Y:S02]  /*3400*/  FFMA.FTZ R187, R20.reuse, R187, R19 ;  /* 0x000000bb14bb7223 */ /* 0x040fe40000010013 */
[----:B------:R-:W-:Y:S02]  /*3410*/  FMUL.FTZ R17, R20, R17 ;  /* 0x0000001114117220 */ /* 0x000fe40000410000 */
[----:B------:R-:W-:Y:S02]  /*3420*/  FMUL.FTZ R188, R123, R12 ;  /* 0x0000000c7bbc7220 */ /* 0x000fe40000410000 */
[----:B------:R-:W-:-:S02]  /*3430*/  FMUL.FTZ R191, R67, R186 ;  /* 0x000000ba43bf7220 */ /* 0x000fc40000410000 */
[C---:B------:R-:W-:Y:S02]  /*3440*/  FFMA.FTZ R189, R22.reuse, R187, R193 ;  /* 0x000000bb16bd7223 */ /* 0x040fe400000100c1 */
[----:B------:R-:W-:Y:S02]  /*3450*/  FMUL.FTZ R17, R22, R17 ;  /* 0x0000001116117220 */ /* 0x000fe40000410000 */
[----:B------:R-:W-:Y:S02]  /*3460*/  FMUL.FTZ R187, R69, R188 ;  /* 0x000000bc45bb7220 */ /* 0x000fe40000410000 */
[----:B------:R-:W-:Y:S02]  /*3470*/  FMUL.FTZ R186, R123, R184 ;  /* 0x000000b87bba7220 */ /* 0x000fe40000410000 */
[C---:B------:R-:W-:Y:S02]  /*3480*/  FFMA.FTZ R188, R24.reuse, R189, R191 ;  /* 0x000000bd18bc7223 */ /* 0x040fe400000100bf */
[----:B------:R-:W-:-:S02]  /*3490*/  FMUL.FTZ R17, R24, R17 ;  /* 0x0000001118117220 */ /* 0x000fc40000410000 */
[----:B------:R-:W-:Y:S02]  /*34a0*/  FMUL.FTZ R189, R71, R186 ;  /* 0x000000ba47bd7220 */ /* 0x000fe40000410000 */
[C---:B------:R-:W-:Y:S02]  /*34b0*/  FFMA.FTZ R188, R26.reuse, R188, R187 ;  /* 0x000000bc1abc7223 */ /* 0x040fe400000100bb */
[----:B------:R-:W-:Y:S02]  /*34c0*/  FMUL.FTZ R17, R26, R17 ;  /* 0x000000111a117220 */ /* 0x000fe40000410000 */
[----:B-1----:R-:W-:Y:S02]  /*34d0*/  @P3 FFMA.FTZ R209, R176, R15, R209 ;  /* 0x0000000fb0d13223 */ /* 0x002fe400000100d1 */
[----:B------:R-:W-:Y:S02]  /*34e0*/  FFMA.FTZ R211, R126, R188, R189 ;  /* 0x000000bc7ed37223 */ /* 0x000fe400000100bd */
[----:B--2---:R-:W-:Y:S01]  /*34f0*/  @P3 FMUL.FTZ R176, R176, R13 ;  /* 0x0000000db0b03220 */ /* 0x004fe20000410000 */
[----:B------:R-:W1:Y:S01]  /*3500*/  SHFL.UP PT, R15, R209, 0x8, RZ ;  /* 0x05000000d10f7989 */ /* 0x000e6200000e00ff */
[----:B------:R-:W-:Y:S01]  /*3510*/  FMUL.FTZ R186, R126, R17 ;  /* 0x000000117eba7220 */ /* 0x000fe20000410000 */
[----:B------:R-:W-:-:S02]  /*3520*/  ISETP.GE.AND P3, PT, R45, 0x8, PT ;  /* 0x000000082d00780c */ /* 0x000fc40003f66270 */
[----:B------:R-:W2:Y:S04]  /*3530*/  SHFL.DOWN PT, R188, R211, 0x1, 0x1f ;  /* 0x08201f00d3bc7f89 */ /* 0x000ea800000e0000 */
[----:B------:R-:W3:Y:S04]  /*3540*/  SHFL.UP PT, R13, R176, 0x8, RZ ;  /* 0x05000000b00d7989 */ /* 0x000ee800000e00ff */
[----:B------:R-:W4:Y:S03]  /*3550*/  SHFL.DOWN PT, R17, R186, 0x1, 0x1f ;  /* 0x08201f00ba117f89 */ /* 0x000f2600000e0000 */
[----:B-1----:R-:W-:-:S02]  /*3560*/  @P3 FFMA.FTZ R209, R176, R15, R209 ;  /* 0x0000000fb0d13223 */ /* 0x002fc400000100d1 */
[----:B--2---:R-:W-:-:S03]  /*3570*/  @P4 FFMA.FTZ R211, R186, R188, R211 ;  /* 0x000000bcbad34223 */ /* 0x004fc600000100d3 */
[----:B------:R-:W1:Y:S01]  /*3580*/  SHFL.UP PT, R15, R209, 0x10, RZ ;  /* 0x06000000d10f7989 */ /* 0x000e6200000e00ff */
[----:B---3--:R-:W-:-:S03]  /*3590*/  @P3 FMUL.FTZ R176, R176, R13 ;  /* 0x0000000db0b03220 */ /* 0x008fc60000410000 */
[----:B------:R-:W2:Y:S01]  /*35a0*/  SHFL.DOWN PT, R188, R211, 0x2, 0x1f ;  /* 0x08401f00d3bc7f89 */ /* 0x000ea200000e0000 */
[----:B------:R-:W-:Y:S01]  /*35b0*/  ISETP.GE.AND P3, PT, R45, 0x10, PT ;  /* 0x000000102d00780c */ /* 0x000fe20003f66270 */
[----:B----4-:R-:W-:Y:S02]  /*35c0*/  @P4 FMUL.FTZ R186, R186, R17 ;  /* 0x00000011baba4220 */ /* 0x010fe40000410000 */
[----:B------:R-:W3:Y:S01]  /*35d0*/  SHFL.UP PT, R13, R176, 0x10, RZ ;  /* 0x06000000b00d7989 */ /* 0x000ee200000e00ff */
[----:B------:R-:W-:-:S03]  /*35e0*/  ISETP.GE.U32.AND P4, PT, R190, 0x1e, PT ;  /* 0x0000001ebe00780c */ /* 0x000fc60003f86070 */
[----:B------:R-:W4:Y:S06]  /*35f0*/  SHFL.DOWN PT, R17, R186, 0x2, 0x1f ;  /* 0x08401f00ba117f89 */ /* 0x000f2c00000e0000 */
[----:B-1----:R-:W-:-:S04]  /*3600*/  @P3 FFMA.FTZ R209, R176, R15, R209 ;  /* 0x0000000fb0d13223 */ /* 0x002fc800000100d1 */
[----:B--2---:R-:W-:Y:S02]  /*3610*/  @!P4 FFMA.FTZ R211, R186, R188, R211 ;  /* 0x000000bcbad3c223 */ /* 0x004fe400000100d3 */
[----:B------:R-:W-:Y:S01]  /*3620*/  SHFL.UP PT, R209, R209, 0x1, RZ ;  /* 0x04200000d1d17989 */ /* 0x000fe200000e00ff */
[----:B---3--:R-:W-:Y:S01]  /*3630*/  @P3 FMUL.FTZ R176, R176, R13 ;  /* 0x0000000db0b03220 */ /* 0x008fe20000410000 */
[----:B------:R-:W-:Y:S02]  /*3640*/  ISETP.GE.U32.AND P3, PT, R190, 0x1c, PT ;  /* 0x0000001cbe00780c */ /* 0x000fe40003f66070 */
[----:B------:R-:W-:Y:S01]  /*3650*/  SHFL.IDX PT, R13, R152, RZ, 0x1f ;  /* 0x00001fff980d7589 */ /* 0x000fe200000e0000 */
[----:B----4-:R-:W-:-:S03]  /*3660*/  @!P4 FMUL.FTZ R186, R186, R17 ;  /* 0x00000011babac220 */ /* 0x010fc60000410000 */
[----:B------:R-:W1:Y:S04]  /*3670*/  SHFL.DOWN PT, R17, R211, 0x4, 0x1f ;  /* 0x08801f00d3117f89 */ /* 0x000e6800000e0000 */
[----:B------:R-:W2:Y:S04]  /*3680*/  SHFL.DOWN PT, R15, R186, 0x4, 0x1f ;  /* 0x08801f00ba0f7f89 */ /* 0x000ea800000e0000 */
[----:B------:R-:W3:Y:S01]  /*3690*/  SHFL.UP PT, R176, R176, 0x1, RZ ;  /* 0x04200000b0b07989 */ /* 0x000ee200000e00ff */
[C---:B-1----:R-:W-:Y:S02]  /*36a0*/  @!P3 FFMA.FTZ R211, R186.reuse, R17, R211 ;  /* 0x00000011bad3b223 */ /* 0x042fe400000100d3 */
[----:B--2---:R-:W-:-:S03]  /*36b0*/  @!P3 FMUL.FTZ R186, R186, R15 ;  /* 0x0000000fbabab220 */ /* 0x004fc60000410000 */
[----:B------:R-:W1:Y:S01]  /*36c0*/  SHFL.DOWN PT, R17, R211, 0x8, 0x1f ;  /* 0x09001f00d3117f89 */ /* 0x000e6200000e0000 */
[----:B---3--:R-:W-:-:S03]  /*36d0*/  @P2 FFMA.FTZ R13, R176, R13, R209 ;  /* 0x0000000db00d2223 */ /* 0x008fc600000100d1 */
[----:B------:R-:W2:Y:S01]  /*36e0*/  SHFL.DOWN PT, R15, R186, 0x8, 0x1f ;  /* 0x09001f00ba0f7f89 */ /* 0x000ea200000e0000 */
[----:B------:R-:W-:Y:S01]  /*36f0*/  ISETP.GE.U32.AND P2, PT, R190, 0x18, PT ;  /* 0x00000018be00780c */ /* 0x000fe20003f46070 */
[----:B------:R-:W-:Y:S01]  /*3700*/  FFMA.FTZ R153, R153, R13, R154 ;  /* 0x0000000d99997223 */ /* 0x000fe2000001009a */
[----:B------:R-:W-:Y:S01]  /*3710*/  MOV R13, RZ ;  /* 0x000000ff000d7202 */ /* 0x000fe20000000f00 */
[----:B------:R-:W-:Y:S02]  /*3720*/  IMAD R154, R132, c[0x0][0x2b8], RZ ;  /* 0x0000ae00849a7a24 */ /* 0x000fe400078e02ff */
[-C--:B------:R-:W-:Y:S02]  /*3730*/  FFMA.FTZ R169, R126, R153.reuse, R169 ;  /* 0x000000997ea97223 */ /* 0x080fe400000100a9 */
[----:B------:R-:W-:Y:S02]  /*3740*/  FMUL.FTZ R184, R184, R153 ;  /* 0x00000099b8b87220 */ /* 0x000fe40000410000 */
[----:B------:R-:W-:Y:S01]  /*3750*/  FMUL.FTZ R152, R12, R169 ;  /* 0x000000a90c987220 */ /* 0x000fe20000410000 */
[----:B------:R-:W-:Y:S01]  /*3760*/  HFMA2.MMA R12, -RZ, RZ, 1.875, 0 ;  /* 0x3f800000ff0c7435 */ /* 0x000fe200000001ff */
[----:B------:R-:W-:-:S02]  /*3770*/  FFMA.FTZ R184, R71, R184, RZ ;  /* 0x000000b847b87223 */ /* 0x000fc400000100ff */
[----:B------:R-:W-:Y:S02]  /*3780*/  FFMA.FTZ R163, R26, R169, R163 ;  /* 0x000000a91aa37223 */ /* 0x000fe400000100a3 */
[----:B------:R-:W-:Y:S02]  /*3790*/  FFMA.FTZ R152, R69, R152, R184 ;  /* 0x0000009845987223 */ /* 0x000fe400000100b8 */
[-C--:B------:R-:W-:Y:S02]  /*37a0*/  FMUL.FTZ R180, R180, R163.reuse ;  /* 0x000000a3b4b47220 */ /* 0x080fe40000410000 */
[----:B------:R-:W-:Y:S01]  /*37b0*/  FFMA.FTZ R155, R24, R163, R155 ;  /* 0x000000a3189b7223 */ /* 0x000fe2000001009b */
[----:B------:R-:W-:Y:S01]  /*37c0*/  @!P0 LDS.64 R12, [R89.X8+0x1728] ;  /* 0x00172800590c8984 */ /* 0x000fe20000008a00 */
[----:B------:R-:W-:Y:S01]  /*37d0*/  FFMA.FTZ R152, R67, R180, R152 ;  /* 0x000000b443987223 */ /* 0x000fe20000010098 */
[----:B------:R-:W-:Y:S01]  /*37e0*/  ISETP.GE.U32.AND P0, PT, R190, 0x10, PT ;  /* 0x00000010be00780c */ /* 0x000fe20003f06070 */
[----:B------:R-:W-:-:S02]  /*37f0*/  FMUL.FTZ R182, R182, R155 ;  /* 0x0000009bb6b67220 */ /* 0x000fc40000410000 */
[----:B------:R-:W-:Y:S02]  /*3800*/  FFMA.FTZ R157, R22, R155, R157 ;  /* 0x0000009b169d7223 */ /* 0x000fe4000001009d */
[----:B------:R-:W-:Y:S02]  /*3810*/  FFMA.FTZ R152, R65, R182, R152 ;  /* 0x000000b641987223 */ /* 0x000fe40000010098 */
[----:B-1----:R-:W-:Y:S02]  /*3820*/  @!P2 FFMA.FTZ R211, R186, R17, R211 ;  /* 0x00000011bad3a223 */ /* 0x002fe400000100d3 */
[----:B------:R-:W-:Y:S02]  /*3830*/  FMUL.FTZ R178, R178, R157 ;  /* 0x0000009db2b27220 */ /* 0x000fe40000410000 */
[----:B--2---:R-:W-:Y:S01]  /*3840*/  @!P2 FMUL.FTZ R186, R186, R15 ;  /* 0x0000000fbabaa220 */ /* 0x004fe20000410000 */
[----:B------:R-:W-:Y:S01]  /*3850*/  HFMA2.MMA R15, -RZ, RZ, 0, 0 ;  /* 0x00000000ff0f7435 */ /* 0x000fe200000001ff */
[----:B------:R-:W-:-:S02]  /*3860*/  FFMA.FTZ R178, R55, R178, R152 ;  /* 0x000000b237b27223 */ /* 0x000fc40000010098 */
[----:B------:R-:W1:Y:S01]  /*3870*/  SHFL.DOWN PT, R152, R211, 0x10, 0x1f ;  /* 0x0a001f00d3987f89 */ /* 0x000e6200000e0000 */
[----:B------:R-:W-:Y:S02]  /*3880*/  FFMA.FTZ R171, R20, R157, R171 ;  /* 0x0000009d14ab7223 */ /* 0x000fe400000100ab */
[----:B------:R-:W-:Y:S01]  /*3890*/  IMAD R209, R51, c[0x0][0x2bc], R154 ;  /* 0x0000af0033d17a24 */ /* 0x000fe200078e029a */
[----:B------:R-:W2:Y:S01]  /*38a0*/  SHFL.DOWN PT, R17, R186, 0x10, 0x1f ;  /* 0x0a001f00ba117f89 */ /* 0x000ea200000e0000 */
[-C--:B------:R-:W-:Y:S02]  /*38b0*/  FMUL.FTZ R14, R14, R171.reuse ;  /* 0x000000ab0e0e7220 */ /* 0x080fe40000410000 */
[----:B------:R-:W-:Y:S02]  /*38c0*/  FFMA.FTZ R177, R128, R171, R177 ;  /* 0x000000ab80b17223 */ /* 0x000fe400000100b1 */
[----:B------:R-:W-:Y:S01]  /*38d0*/  FFMA.FTZ R178, R73, R14, R178 ;  /* 0x0000000e49b27223 */ /* 0x000fe200000100b2 */
[----:B------:R-:W-:Y:S01]  /*38e0*/  MOV R14, R46 ;  /* 0x0000002e000e7202 */ /* 0x000fe20000000f00 */
[----:B------:R-:W-:-:S02]  /*38f0*/  FMUL.FTZ R174, R174, R177 ;  /* 0x000000b1aeae7220 */ /* 0x000fc40000410000 */
[----:B------:R-:W-:Y:S02]  /*3900*/  FFMA.FTZ R165, R134, R177, R165 ;  /* 0x000000b186a57223 */ /* 0x000fe400000100a5 */
[----:B------:R-:W-:Y:S02]  /*3910*/  FFMA.FTZ R174, R75, R174, R178 ;  /* 0x000000ae4bae7223 */ /* 0x000fe400000100b2 */
[-C--:B------:R-:W-:Y:S02]  /*3920*/  FMUL.FTZ R172, R172, R165.reuse ;  /* 0x000000a5acac7220 */ /* 0x080fe40000410000 */
[----:B------:R-:W-:Y:S02]  /*3930*/  FFMA.FTZ R159, R136, R165, R159 ;  /* 0x000000a5889f7223 */ /* 0x000fe4000001009f */
[----:B------:R-:W-:Y:S02]  /*3940*/  FFMA.FTZ R172, R77, R172, R174 ;  /* 0x000000ac4dac7223 */ /* 0x000fe400000100ae */
[----:B------:R-:W-:-:S02]  /*3950*/  FFMA.FTZ R173, R138, R159, R173 ;  /* 0x0000009f8aad7223 */ /* 0x000fc400000100ad */
[C---:B-1----:R-:W-:Y:S02]  /*3960*/  @!P0 FFMA.FTZ R211, R186.reuse, R152, R211 ;  /* 0x00000098bad38223 */ /* 0x042fe400000100d3 */
[----:B------:R-:W-:Y:S01]  /*3970*/  SHFL.IDX PT, R152, R13, RZ, 0x1f ;  /* 0x00001fff0d987589 */ /* 0x000fe200000e0000 */
[----:B--2---:R-:W-:Y:S02]  /*3980*/  @!P0 FMUL.FTZ R186, R186, R17 ;  /* 0x00000011baba8220 */ /* 0x004fe40000410000 */
[----:B------:R-:W-:Y:S01]  /*3990*/  FFMA.FTZ R179, R140, R173, R179 ;  /* 0x000000ad8cb37223 */ /* 0x000fe200000100b3 */
[----:B------:R-:W-:Y:S01]  /*39a0*/  SHFL.DOWN PT, R174, R211, 0x1, 0x1f ;  /* 0x08201f00d3ae7f89 */ /* 0x000fe200000e0000 */
[----:B------:R-:W-:Y:S02]  /*39b0*/  FMUL.FTZ R170, R170, R159 ;  /* 0x0000009faaaa7220 */ /* 0x000fe40000410000 */
[----:B------:R-:W-:Y:S01]  /*39c0*/  FFMA.FTZ R161, R142, R179, R161 ;  /* 0x000000b38ea17223 */ /* 0x000fe200000100a1 */
[----:B------:R-:W1:Y:S01]  /*39d0*/  SHFL.DOWN PT, R213, R186, 0x1, 0x1f ;  /* 0x08201f00bad57f89 */ /* 0x000e6200000e0000 */
[----:B------:R-:W-:-:S02]  /*39e0*/  FFMA.FTZ R170, R81, R170, R172 ;  /* 0x000000aa51aa7223 */ /* 0x000fc400000100ac */
[----:B------:R-:W-:Y:S01]  /*39f0*/  FFMA.FTZ R175, R144, R161, R175 ;  /* 0x000000a190af7223 */ /* 0x000fe200000100af */
[----:B------:R-:W-:Y:S01]  /*3a00*/  SHFL.IDX PT, R211, R211, RZ, 0x1f ;  /* 0x00001fffd3d37589 */ /* 0x000fe200000e0000 */
[----:B------:R-:W-:Y:S02]  /*3a10*/  FMUL.FTZ R154, R16, R173 ;  /* 0x000000ad109a7220 */ /* 0x000fe40000410000 */
[----:B------:R-:W-:Y:S01]  /*3a20*/  FFMA.FTZ R167, R146, R175, R167 ;  /* 0x000000af92a77223 */ /* 0x000fe200000100a7 */
[----:B------:R-:W2:Y:S01]  /*3a30*/  SHFL.IDX PT, R186, R186, RZ, 0x1f ;  /* 0x00001fffbaba7589 */ /* 0x000ea200000e0000 */
[----:B------:R-:W-:Y:S02]  /*3a40*/  FFMA.FTZ R154, R79, R154, R170 ;  /* 0x0000009a4f9a7223 */ /* 0x000fe400000100aa */
[----:B------:R-:W-:Y:S02]  /*3a50*/  FMUL.FTZ R168, R168, R179 ;  /* 0x000000b3a8a87220 */ /* 0x000fe40000410000 */
[----:B------:R-:W-:-:S02]  /*3a60*/  FMUL.FTZ R166, R166, R161 ;  /* 0x000000a1a6a67220 */ /* 0x000fc40000410000 */
[----:B------:R-:W-:Y:S01]  /*3a70*/  FFMA.FTZ R154, R83, R168, R154 ;  /* 0x000000a8539a7223 */ /* 0x000fe2000001009a */
[----:B------:R-:W-:Y:S01]  /*3a80*/  SHF.L.U64.HI R168, R87, 0x2, R58 ;  /* 0x0000000257a87819 */ /* 0x000fe2000001023a */
[----:B------:R-:W-:Y:S02]  /*3a90*/  FMUL.FTZ R164, R164, R175 ;  /* 0x000000afa4a47220 */ /* 0x000fe40000410000 */
[----:B------:R-:W-:Y:S02]  /*3aa0*/  FFMA.FTZ R154, R85, R166, R154 ;  /* 0x000000a6559a7223 */ /* 0x000fe4000001009a */
[----:B------:R-:W-:Y:S02]  /*3ab0*/  FMUL.FTZ R160, R160, R167 ;  /* 0x000000a7a0a07220 */ /* 0x000fe40000410000 */
[----:B------:R-:W-:Y:S02]  /*3ac0*/  FFMA.FTZ R154, R57, R164, R154 ;  /* 0x000000a4399a7223 */ /* 0x000fe4000001009a */
[----:B-1----:R-:W-:-:S02]  /*3ad0*/  @P1 FFMA.FTZ R152, R213, R152, R174 ;  /* 0x00000098d5981223 */ /* 0x002fc400000100ae */
[----:B------:R-:W-:Y:S02]  /*3ae0*/  FFMA.FTZ R154, R59, R160, R154 ;  /* 0x000000a03b9a7223 */ /* 0x000fe4000001009a */
[----:B------:R-:W-:Y:S02]  /*3af0*/  FFMA.FTZ R207, R152, R156, R207 ;  /* 0x0000009c98cf7223 */ /* 0x000fe400000100cf */
[----:B------:R-:W-:Y:S02]  /*3b00*/  FFMA.FTZ R152, R150, R167, R151 ;  /* 0x000000a796987223 */ /* 0x000fe40000010097 */
[----:B------:R-:W-:Y:S02]  /*3b10*/  FFMA.FTZ R151, R149, R207, R162 ;  /* 0x000000cf95977223 */ /* 0x000fe400000100a2 */
[----:B--2---:R-:W-:Y:S02]  /*3b20*/  FFMA.FTZ R13, R186, R13, R211 ;  /* 0x0000000dba0d7223 */ /* 0x004fe400000100d3 */
[----:B------:R-:W-:-:S02]  /*3b30*/  FFMA.FTZ R205, R150, R151, R205 ;  /* 0x0000009796cd7223 */ /* 0x000fc400000100cd */
[----:B------:R-:W-:Y:S02]  /*3b40*/  FMUL.FTZ R12, R186, R12 ;  /* 0x0000000cba0c7220 */ /* 0x000fe40000410000 */
[----:B------:R-:W-:Y:S02]  /*3b50*/  FFMA.FTZ R203, R146, R205, R203 ;  /* 0x000000cd92cb7223 */ /* 0x000fe400000100cb */
[-C--:B------:R-:W-:Y:S01]  /*3b60*/  FFMA.FTZ R148, R149, R152.reuse, R148 ;  /* 0x0000009895947223 */ /* 0x080fe20000010094 */
[----:B------:R1:W-:Y:S01]  /*3b70*/  @!P5 STS.64 [R89.X8+0x1728], R12 ;  /* 0x0017280c5900d388 */ /* 0x0003e20000008a00 */
[----:B------:R-:W-:Y:S01]  /*3b80*/  FFMA.FTZ R201, R144, R203, R201 ;  /* 0x000000cb90c97223 */ /* 0x000fe200000100c9 */
[----:B------:R-:W-:Y:S01]  /*3b90*/  SHF.L.U32 R144, R46, 0x4, RZ ;  /* 0x000000042e907819 */ /* 0x000fe200000006ff */
[----:B------:R-:W-:Y:S02]  /*3ba0*/  FMUL.FTZ R158, R158, R152 ;  /* 0x000000989e9e7220 */ /* 0x000fe40000410000 */
[----:B------:R-:W-:Y:S01]  /*3bb0*/  FFMA.FTZ R181, R142, R201, R181 ;  /* 0x000000c98eb57223 */ /* 0x000fe200000100b5 */
[----:B------:R-:W-:Y:S01]  /*3bc0*/  LEA.HI.SX32 R211, R144, R144, 0x1b ;  /* 0x0000009090d37211 */ /* 0x000fe200078fdaff */
[----:B------:R-:W-:Y:S01]  /*3bd0*/  FMUL.FTZ R146, R18, R148 ;  /* 0x0000009412927220 */ /* 0x000fe20000410000 */
[----:B------:R-:W-:Y:S01]  /*3be0*/  P2R R18, PR, RZ, 0x20 ;  /* 0x00000020ff127803 */ /* 0x000fe20000000000 */
[----:B------:R-:W-:-:S02]  /*3bf0*/  FFMA.FTZ R197, R140, R181, R197 ;  /* 0x000000b58cc57223 */ /* 0x000fc400000100c5 */
[C---:B------:R-:W-:Y:S02]  /*3c00*/  FMUL.FTZ R18, R123.reuse, R153 ;  /* 0x000000997b127220 */ /* 0x040fe40000410000 */
[----:B------:R-:W-:Y:S02]  /*3c10*/  FFMA.FTZ R183, R138, R197, R183 ;  /* 0x000000c58ab77223 */ /* 0x000fe400000100b7 */
[----:B-1----:R-:W-:Y:S02]  /*3c20*/  FMUL.FTZ R12, R123, R171 ;  /* 0x000000ab7b0c7220 */ /* 0x002fe40000410000 */
[----:B------:R-:W-:Y:S02]  /*3c30*/  FFMA.FTZ R185, R136, R183, R185 ;  /* 0x000000b788b97223 */ /* 0x000fe400000100b9 */
[----:B------:R-:W-:Y:S02]  /*3c40*/  FMUL.FTZ R12, R73, R12 ;  /* 0x0000000c490c7220 */ /* 0x000fe40000410000 */
[----:B------:R-:W-:-:S02]  /*3c50*/  FFMA.FTZ R195, R134, R185, R195 ;  /* 0x000000b986c37223 */ /* 0x000fc400000100c3 */
[----:B------:R-:W-:Y:S01]  /*3c60*/  FMUL.FTZ R134, R123, R177 ;  /* 0x000000b17b867220 */ /* 0x000fe20000410000 */
[----:B------:R1:W-:Y:S01]  /*3c70*/  STS [R211.X4+0x444], R12 ;  /* 0x0004440cd3007388 */ /* 0x0003e20000004800 */
[----:B------:R-:W-:Y:S02]  /*3c80*/  FFMA.FTZ R199, R128, R195, R199 ;  /* 0x000000c380c77223 */ /* 0x000fe400000100c7 */
[----:B------:R-:W-:Y:S02]  /*3c90*/  FMUL.FTZ R134, R75, R134 ;  /* 0x000000864b867220 */ /* 0x000fe40000410000 */
[----:B------:R-:W-:Y:S02]  /*3ca0*/  FFMA.FTZ R19, R20, R199, R19 ;  /* 0x000000c714137223 */ /* 0x000fe40000010013 */
[----:B------:R-:W-:Y:S01]  /*3cb0*/  FMUL.FTZ R20, R123, R161 ;  /* 0x000000a17b147220 */ /* 0x000fe20000410000 */
[----:B------:R2:W-:Y:S01]  /*3cc0*/  STS [R211.X4+0x448], R134 ;  /* 0x00044886d3007388 */ /* 0x0005e20000004800 */
[----:B------:R-:W-:-:S02]  /*3cd0*/  FFMA.FTZ R193, R22, R19, R193 ;  /* 0x0000001316c17223 */ /* 0x000fc400000100c1 */
[----:B-1----:R-:W-:Y:S02]  /*3ce0*/  FMUL.FTZ R12, R123, R179 ;  /* 0x000000b37b0c7220 */ /* 0x002fe40000410000 */
[----:B------:R-:W-:Y:S02]  /*3cf0*/  FFMA.FTZ R191, R24, R193, R191 ;  /* 0x000000c118bf7223 */ /* 0x000fe400000100bf */
[----:B------:R-:W-:Y:S02]  /*3d00*/  FMUL.FTZ R13, R83, R12 ;  /* 0x0000000c530d7220 */ /* 0x000fe40000410000 */
[----:B------:R-:W-:Y:S02]  /*3d10*/  FFMA.FTZ R187, R26, R191, R187 ;  /* 0x000000bf1abb7223 */ /* 0x000fe400000100bb */
[----:B------:R-:W-:Y:S01]  /*3d20*/  FMUL.FTZ R26, R85, R20 ;  /* 0x00000014551a7220 */ /* 0x000fe20000410000 */
[----:B------:R-:W-:Y:S01]  /*3d30*/  STS [R211.X4+0x458], R13 ;  /* 0x0004580dd3007388 */ /* 0x000fe20000004800 */
[----:B------:R-:W-:-:S02]  /*3d40*/  FMUL.FTZ R20, R123, R167 ;  /* 0x000000a77b147220 */ /* 0x000fc40000410000 */
[----:B------:R-:W-:Y:S01]  /*3d50*/  FFMA.FTZ R189, R126, R187, R189 ;  /* 0x000000bb7ebd7223 */ /* 0x000fe200000100bd */
[----:B------:R1:W-:Y:S01]  /*3d60*/  STS [R211.X4+0x45c], R26 ;  /* 0x00045c1ad3007388 */ /* 0x0003e20000004800 */
[----:B------:R-:W-:Y:S02]  /*3d70*/  FFMA.FTZ R154, R61, R158, R154 ;  /* 0x0000009e3d9a7223 */ /* 0x000fe4000001009a */
[----:B------:R-:W-:Y:S02]  /*3d80*/  FMUL.FTZ R149, R63, R146 ;  /* 0x000000923f957220 */ /* 0x000fe40000410000 */
[----:B------:R-:W-:Y:S02]  /*3d90*/  FMUL.FTZ R12, R123, R175 ;  /* 0x000000af7b0c7220 */ /* 0x000fe40000410000 */
[----:B------:R-:W-:Y:S02]  /*3da0*/  FMUL.FTZ R126, R59, R20 ;  /* 0x000000143b7e7220 */ /* 0x000fe40000410000 */
[----:B------:R-:W-:-:S02]  /*3db0*/  FFMA.FTZ R153, -R106, R27, R153 ;  /* 0x0000001b6a997223 */ /* 0x000fc40000010199 */
[----:B------:R-:W-:Y:S01]  /*3dc0*/  FMUL.FTZ R20, R106, R189 ;  /* 0x000000bd6a147220 */ /* 0x000fe20000410000 */
[----:B------:R-:W-:Y:S01]  /*3dd0*/  STS [R211.X4+0x464], R126 ;  /* 0x0004647ed3007388 */ /* 0x000fe20000004800 */
[----:B------:R-:W-:Y:S02]  /*3de0*/  FMUL.FTZ R144, R71, R18 ;  /* 0x0000001247907220 */ /* 0x000fe40000410000 */
[----:B------:R-:W-:Y:S02]  /*3df0*/  FADD.FTZ R18, R154, R149 ;  /* 0x000000959a127221 */ /* 0x000fe40000010000 */
[----:B--2---:R-:W-:Y:S01]  /*3e00*/  FMUL.FTZ R134, R57, R12 ;  /* 0x0000000c39867220 */ /* 0x004fe20000410000 */
[----:B------:R-:W-:Y:S01]  /*3e10*/  STS [R211.X4+0x430], R144 ;  /* 0x00043090d3007388 */ /* 0x000fe20000004800 */
[C---:B------:R-:W-:Y:S02]  /*3e20*/  FFMA.FTZ R22, -R104.reuse, R25, R169 ;  /* 0x0000001968167223 */ /* 0x040fe400000101a9 */
[----:B------:R-:W-:Y:S01]  /*3e30*/  FMUL.FTZ R149, R104, R187 ;  /* 0x000000bb68957220 */ /* 0x000fe20000410000 */
[----:B------:R-:W-:Y:S01]  /*3e40*/  STS [R211.X4+0x460], R134 ;  /* 0x00046086d3007388 */ /* 0x000fe20000004800 */
[----:B------:R-:W-:-:S02]  /*3e50*/  FFMA.FTZ R12, R20, R153, RZ ;  /* 0x00000099140c7223 */ /* 0x000fc400000100ff */
[----:B------:R-:W-:Y:S02]  /*3e60*/  FMUL.FTZ R128, R123, R159 ;  /* 0x0000009f7b807220 */ /* 0x000fe40000410000 */
[----:B------:R-:W-:-:S04]  /*3e70*/  IMAD.WIDE.U32 R14, R51, c[0x0][0x2b8], R14 ;  /* 0x0000ae00330e7a25 */ /* 0x000fc800078e000e */
[----:B------:R-:W-:Y:S01]  /*3e80*/  FMUL.FTZ R142, R123, R163 ;  /* 0x000000a37b8e7220 */ /* 0x000fe20000410000 */
[----:B------:R-:W-:Y:S01]  /*3e90*/  IADD3 R15, R15, R209, RZ ;  /* 0x000000d10f0f7210 */ /* 0x000fe20007ffe0ff */
[C---:B------:R-:W-:Y:S02]  /*3ea0*/  FFMA.FTZ R163, -R102.reuse, R23, R163 ;  /* 0x0000001766a37223 */ /* 0x040fe400000101a3 */
[----:B------:R-:W-:Y:S02]  /*3eb0*/  FMUL.FTZ R24, R102, R191 ;  /* 0x000000bf66187220 */ /* 0x000fe40000410000 */
[----:B------:R-:W-:Y:S02]  /*3ec0*/  FFMA.FTZ R12, R149, R22, R12 ;  /* 0x00000016950c7223 */ /* 0x000fe4000001000c */
[----:B------:R-:W-:Y:S02]  /*3ed0*/  FMUL.FTZ R128, R81, R128 ;  /* 0x0000008051807220 */ /* 0x000fe40000410000 */
[----:B------:R-:W-:-:S02]  /*3ee0*/  FMUL.FTZ R140, R123, R155 ;  /* 0x0000009b7b8c7220 */ /* 0x000fc40000410000 */
[C---:B------:R-:W-:Y:S01]  /*3ef0*/  FFMA.FTZ R155, -R100.reuse, R21, R155 ;  /* 0x00000015649b7223 */ /* 0x040fe2000001019b */
[----:B------:R2:W-:Y:S01]  /*3f00*/  STS [R211.X4+0x450], R128 ;  /* 0x00045080d3007388 */ /* 0x0005e20000004800 */
[----:B-1----:R-:W-:Y:S02]  /*3f10*/  FMUL.FTZ R26, R100, R193 ;  /* 0x000000c1641a7220 */ /* 0x002fe40000410000 */
[----:B------:R-:W-:Y:S02]  /*3f20*/  FFMA.FTZ R12, R24, R163, R12 ;  /* 0x000000a3180c7223 */ /* 0x000fe4000001000c */
[----:B------:R-:W-:Y:S02]  /*3f30*/  IMAD R172, R130, c[0x0][0x2c0], RZ ;  /* 0x0000b00082ac7a24 */ /* 0x000fe400078e02ff */
[----:B------:R-:W-:Y:S02]  /*3f40*/  FMUL.FTZ R150, R123, R157 ;  /* 0x0000009d7b967220 */ /* 0x000fe40000410000 */
[----:B------:R-:W-:-:S02]  /*3f50*/  FFMA.FTZ R157, -R98, R147, R157 ;  /* 0x00000093629d7223 */ /* 0x000fc4000001019d */
[----:B--2---:R-:W-:Y:S02]  /*3f60*/  FMUL.FTZ R128, R123, R152 ;  /* 0x000000987b807220 */ /* 0x004fe40000410000 */
[----:B------:R-:W-:Y:S02]  /*3f70*/  FMUL.FTZ R126, R98, R19 ;  /* 0x00000013627e7220 */ /* 0x000fe40000410000 */
[----:B------:R-:W-:Y:S02]  /*3f80*/  FFMA.FTZ R12, R26, R155, R12 ;  /* 0x0000009b1a0c7223 */ /* 0x000fe4000001000c */
[----:B------:R-:W-:-:S04]  /*3f90*/  IMAD.WIDE.U32 R16, R49, c[0x0][0x2c0], R14 ;  /* 0x0000b00031107a25 */ /* 0x000fc800078e000e */
[----:B------:R-:W-:Y:S01]  /*3fa0*/  FMUL.FTZ R142, R67, R142 ;  /* 0x0000008e438e7220 */ /* 0x000fe20000410000 */
[----:B------:R-:W-:Y:S01]  /*3fb0*/  LEA R15, P0, R16, c[0x0][0x320], 0x2 ;  /* 0x0000c800100f7a11 */ /* 0x000fe200078010ff */
[----:B------:R-:W-:Y:S02]  /*3fc0*/  FMUL.FTZ R136, R123, R165 ;  /* 0x000000a57b887220 */ /* 0x000fe40000410000 */
[----:B------:R-:W-:Y:S01]  /*3fd0*/  IMAD R209, R49, c[0x0][0x2c4], R172 ;  /* 0x0000b10031d17a24 */ /* 0x000fe200078e02ac */
[----:B------:R1:W-:Y:S01]  /*3fe0*/  STS [R211.X4+0x438], R142 ;  /* 0x0004388ed3007388 */ /* 0x0003e20000004800 */
[C---:B------:R-:W-:Y:S01]  /*3ff0*/  FMUL.FTZ R146, R123.reuse, R169 ;  /* 0x000000a97b927220 */ /* 0x040fe20000410000 */
[----:B------:R-:W-:Y:S01]  /*4000*/  LEA R14, P2, R2, R15, 0x2 ;  /* 0x0000000f020e7211 */ /* 0x000fe200078410ff */
[----:B------:R-:W-:Y:S01]  /*4010*/  FMUL.FTZ R138, R123, R173 ;  /* 0x000000ad7b8a7220 */ /* 0x000fe20000410000 */
[----:B------:R-:W-:Y:S01]  /*4020*/  IADD3 R17, R17, R209, RZ ;  /* 0x000000d111117210 */ /* 0x000fe20007ffe0ff */
[----:B------:R-:W-:Y:S01]  /*4030*/  FMUL.FTZ R13, R61, R128 ;  /* 0x000000803d0d7220 */ /* 0x000fe20000410000 */
[----:B------:R-:W-:Y:S01]  /*4040*/  SHF.L.U32 R209, R87, 0x2, RZ ;  /* 0x0000000257d17819 */ /* 0x000fe200000006ff */
[----:B------:R-:W-:Y:S01]  /*4050*/  FMUL.FTZ R134, R123, R148 ;  /* 0x000000947b867220 */ /* 0x000fe20000410000 */
[----:B------:R-:W-:Y:S01]  /*4060*/  LEA.HI.X R15, R16, c[0x0][0x324], R17, 0x2, P0 ;  /* 0x0000c900100f7a11 */ /* 0x000fe200000f1411 */
[C---:B------:R-:W-:Y:S01]  /*4070*/  FFMA.FTZ R128, -R96.reuse, R145, R171 ;  /* 0x0000009160807223 */ /* 0x040fe200000101ab */
[----:B------:R-:W-:Y:S01]  /*4080*/  STS [R211.X4+0x468], R13 ;  /* 0x0004680dd3007388 */ /* 0x000fe20000004800 */
[----:B------:R-:W-:Y:S01]  /*4090*/  FMUL.FTZ R123, R96, R199 ;  /* 0x000000c7607b7220 */ /* 0x000fe20000410000 */
[----:B------:R-:W-:Y:S01]  /*40a0*/  LEA.HI.X R15, R2, R15, R3, 0x2, P2 ;  /* 0x0000000f020f7211 */ /* 0x000fe200010f1403 */
[----:B------:R-:W-:-:S02]  /*40b0*/  FFMA.FTZ R12, R126, R157, R12 ;  /* 0x0000009d7e0c7223 */ /* 0x000fc4000001000c */
[----:B------:R-:W-:Y:S02]  /*40c0*/  FMUL.FTZ R136, R77, R136 ;  /* 0x000000884d887220 */ /* 0x000fe40000410000 */
[----:B-1----:R-:W-:Y:S02]  /*40d0*/  FMUL.FTZ R142, R63, R134 ;  /* 0x000000863f8e7220 */ /* 0x002fe40000410000 */
[C---:B------:R-:W-:Y:S01]  /*40e0*/  FFMA.FTZ R177, -R94.reuse, R143, R177 ;  /* 0x0000008f5eb17223 */ /* 0x040fe200000101b1 */
[----:B------:R1:W-:Y:S01]  /*40f0*/  STS [R211.X4+0x44c], R136 ;  /* 0x00044c88d3007388 */ /* 0x0003e20000004800 */
[----:B------:R-:W-:Y:S02]  /*4100*/  FMUL.FTZ R134, R94, R195 ;  /* 0x000000c35e867220 */ /* 0x000fe40000410000 */
[----:B------:R-:W-:Y:S01]  /*4110*/  FFMA.FTZ R12, R123, R128, R12 ;  /* 0x000000807b0c7223 */ /* 0x000fe2000001000c */
[----:B------:R-:W-:Y:S01]  /*4120*/  STS [R211.X4+0x46c], R142 ;  /* 0x00046c8ed3007388 */ /* 0x000fe20000004800 */
[----:B------:R-:W-:-:S02]  /*4130*/  FMUL.FTZ R138, R79, R138 ;  /* 0x0000008a4f8a7220 */ /* 0x000fc40000410000 */
[----:B------:R-:W-:Y:S02]  /*4140*/  FFMA.FTZ R12, R134, R177, R12 ;  /* 0x000000b1860c7223 */ /* 0x000fe4000001000c */
[----:B------:R-:W-:Y:S01]  /*4150*/  FMUL.FTZ R140, R65, R140 ;  /* 0x0000008c418c7220 */ /* 0x000fe20000410000 */
[----:B------:R2:W-:Y:S01]  /*4160*/  STS [R211.X4+0x454], R138 ;  /* 0x0004548ad3007388 */ /* 0x0005e20000004800 */
[C---:B-1----:R-:W-:Y:S02]  /*4170*/  FFMA.FTZ R136, -R92.reuse, R141, R165 ;  /* 0x0000008d5c887223 */ /* 0x042fe400000101a5 */
[----:B------:R-:W-:Y:S01]  /*4180*/  FMUL.FTZ R165, R92, R185 ;  /* 0x000000b95ca57220 */ /* 0x000fe20000410000 */
[----:B------:R1:W-:Y:S01]  /*4190*/  STS [R211.X4+0x43c], R140 ;  /* 0x00043c8cd3007388 */ /* 0x0003e20000004800 */
[----:B------:R-:W-:Y:S02]  /*41a0*/  IMAD R168, R168, c[0x0][0x2d0], RZ ;  /* 0x0000b400a8a87a24 */ /* 0x000fe400078e02ff */
[----:B------:R-:W-:-:S02]  /*41b0*/  FFMA.FTZ R159, -R90, R139, R159 ;  /* 0x0000008b5a9f7223 */ /* 0x000fc4000001019f */
[----:B------:R-:W-:Y:S02]  /*41c0*/  FFMA.FTZ R12, R165, R136, R12 ;  /* 0x00000088a50c7223 */ /* 0x000fe4000001000c */
[----:B--2---:R-:W-:Y:S02]  /*41d0*/  FMUL.FTZ R138, R90, R183 ;  /* 0x000000b75a8a7220 */ /* 0x004fe40000410000 */
[C---:B------:R-:W-:Y:S02]  /*41e0*/  IMAD R213, R209.reuse, c[0x0][0x2d4], R168 ;  /* 0x0000b500d1d57a24 */ /* 0x040fe400078e02a8 */
[----:B------:R-:W-:Y:S01]  /*41f0*/  IMAD.WIDE.U32 R14, R209, c[0x0][0x2d0], R14 ;  /* 0x0000b400d10e7a25 */ /* 0x000fe200078e000e */
[----:B------:R-:W-:-:S03]  /*4200*/  IADD3 R209, P2, R2, -0x200, RZ ;  /* 0xfffffe0002d17810 */ /* 0x000fc60007f5e0ff */
[C---:B------:R-:W-:Y:S01]  /*4210*/  FFMA.FTZ R173, -R88.reuse, R137, R173 ;  /* 0x0000008958ad7223 */ /* 0x040fe200000101ad */
[----:B------:R-:W-:Y:S01]  /*4220*/  IADD3 R158, -R209, c[0x0][0x168], -R46 ;  /* 0x00005a00d19e7a10 */ /* 0x000fe20007ffe92e */
[----:B-1----:R-:W-:Y:S01]  /*4230*/  FMUL.FTZ R140, R88, R197 ;  /* 0x000000c5588c7220 */ /* 0x002fe20000410000 */
[----:B------:R-:W-:Y:S01]  /*4240*/  IADD3 R15, R15, R213, RZ ;  /* 0x000000d50f0f7210 */ /* 0x000fe20007ffe0ff */
[----:B------:R-:W-:Y:S01]  /*4250*/  FFMA.FTZ R12, R138, R159, R12 ;  /* 0x0000009f8a0c7223 */ /* 0x000fe2000001000c */
[----:B------:R-:W-:Y:S01]  /*4260*/  ISETP.GE.AND P0, PT, R158, 0x1, PT ;  /* 0x000000019e00780c */ /* 0x000fe20003f06270 */
[C---:B------:R-:W-:Y:S01]  /*4270*/  FMUL.FTZ R142, R86.reuse, R181 ;  /* 0x000000b5568e7220 */ /* 0x040fe20000410000 */
[----:B------:R-:W-:Y:S01]  /*4280*/  IADD3 R16, P3, R209, R16, RZ ;  /* 0x00000010d1107210 */ /* 0x000fe20007f7e0ff */
[----:B------:R-:W-:Y:S01]  /*4290*/  FFMA.FTZ R179, -R86, R135, R179 ;  /* 0x0000008756b37223 */ /* 0x000fe200000101b3 */
[----:B------:R-:W-:Y:S01]  /*42a0*/  IADD3 R213, R46, 0x20, RZ ;  /* 0x000000202ed57810 */ /* 0x000fe20007ffe0ff */
[----:B------:R-:W-:Y:S01]  /*42b0*/  FFMA.FTZ R12, R140, R173, R12 ;  /* 0x000000ad8c0c7223 */ /* 0x000fe2000001000c */
[----:B------:R-:W-:Y:S01]  /*42c0*/  ISETP.GE.AND P1, PT, R158, 0x21, PT ;  /* 0x000000219e00780c */ /* 0x000fe20003f26270 */
[----:B------:R-:W-:Y:S01]  /*42d0*/  FMUL.FTZ R146, R69, R146 ;  /* 0x0000009245927220 */ /* 0x000fe20000410000 */
[----:B------:R-:W-:Y:S01]  /*42e0*/  IADD3.X R17, R17, -0x1, R3, P3, P2 ;  /* 0xffffffff11117810 */ /* 0x000fe20001fe4403 */
[C---:B------:R-:W-:Y:S01]  /*42f0*/  FMUL.FTZ R144, R84.reuse, R201 ;  /* 0x000000c954907220 */ /* 0x040fe20000410000 */
[----:B------:R-:W-:Y:S01]  /*4300*/  LEA.HI.SX32 R213, R213, R46, 0x1b ;  /* 0x0000002ed5d57211 */ /* 0x000fe200078fdaff */
[----:B------:R-:W-:Y:S01]  /*4310*/  FFMA.FTZ R161, -R84, R133, R161 ;  /* 0x0000008554a17223 */ /* 0x000fe200000101a1 */
[----:B------:R1:W-:Y:S01]  /*4320*/  STS [R211.X4+0x434], R146 ;  /* 0x00043492d3007388 */ /* 0x0003e20000004800 */
[----:B------:R-:W-:-:S02]  /*4330*/  FFMA.FTZ R12, R142, R179, R12 ;  /* 0x000000b38e0c7223 */ /* 0x000fc4000001000c */
[----:B------:R-:W-:Y:S02]  /*4340*/  FFMA.FTZ R175, -R82, R131, R175 ;  /* 0x0000008352af7223 */ /* 0x000fe400000101af */
[----:B------:R-:W-:Y:S02]  /*4350*/  FFMA.FTZ R12, R144, R161, R12 ;  /* 0x000000a1900c7223 */ /* 0x000fe4000001000c */
[----:B------:R-:W-:Y:S02]  /*4360*/  FMUL.FTZ R150, R55, R150 ;  /* 0x0000009637967220 */ /* 0x000fe40000410000 */
[----:B------:R-:W-:Y:S02]  /*4370*/  FMUL.FTZ R169, R80, R205 ;  /* 0x000000cd50a97220 */ /* 0x000fe40000410000 */
[----:B-1----:R-:W-:Y:S01]  /*4380*/  FMUL.FTZ R146, R82, R203 ;  /* 0x000000cb52927220 */ /* 0x002fe20000410000 */
[----:B------:R1:W-:Y:S01]  /*4390*/  STS [R211.X4+0x440], R150 ;  /* 0x00044096d3007388 */ /* 0x0003e20000004800 */
[----:B------:R-:W-:-:S02]  /*43a0*/  FFMA.FTZ R167, -R80, R129, R167 ;  /* 0x0000008150a77223 */ /* 0x000fc400000101a7 */
[----:B------:R-:W-:Y:S02]  /*43b0*/  FFMA.FTZ R12, R146, R175, R12 ;  /* 0x000000af920c7223 */ /* 0x000fe4000001000c */
[----:B------:R-:W-:Y:S02]  /*43c0*/  FMUL.FTZ R171, R76, R207 ;  /* 0x000000cf4cab7220 */ /* 0x000fe40000410000 */
[----:B------:R-:W-:Y:S02]  /*43d0*/  FFMA.FTZ R152, -R78, R127, R152 ;  /* 0x0000007f4e987223 */ /* 0x000fe40000010198 */
[----:B------:R-:W-:Y:S02]  /*43e0*/  FFMA.FTZ R148, -R76, R125, R148 ;  /* 0x0000007d4c947223 */ /* 0x000fe40000010194 */
[----:B-1----:R-:W-:Y:S02]  /*43f0*/  FMUL.FTZ R150, R78, R151 ;  /* 0x000000974e967220 */ /* 0x002fe40000410000 */
[----:B------:R-:W-:-:S02]  /*4400*/  FFMA.FTZ R13, R169, R167, R12 ;  /* 0x000000a7a90d7223 */ /* 0x000fc4000001000c */
[----:B------:R-:W-:Y:S02]  /*4410*/  FMUL.FTZ R211, R171, R148 ;  /* 0x00000094abd37220 */ /* 0x000fe40000410000 */
[----:B------:R-:W-:Y:S01]  /*4420*/  FFMA.FTZ R156, R150, R152, R13 ;  /* 0x00000098969c7223 */ /* 0x000fe2000001000d */
        /* <DEDUP_REMOVED lines=11> */
.L_x_5951:
[----:B------:R-:W-:Y:S05]  /*44e0*/  BSYNC B0 ;  /* 0x0000000000007941 */ /* 0x000fea0003800000 */
.L_x_5950:
[----:B------:R-:W2:Y:S01]  /*44f0*/  LDS R213, [R213.X4+0x4b0] ;  /* 0x0004b000d5d57984 */ /* 0x000ea20000004800 */
[----:B------:R-:W-:Y:S01]  /*4500*/  BSSY B0, `(.L_x_5952) ;  /* 0x0000006000007945 */ /* 0x000fe20003800000 */
[----:B-1----:R-:W-:Y:S01]  /*4510*/  FADD.FTZ R12, R156, R211 ;  /* 0x000000d39c0c7221 */ /* 0x002fe20000010000 */
[C---:B------:R-:W-:Y:S02]  /*4520*/  IADD3 R13, R46.reuse, 0x40, RZ ;  /* 0x000000402e0d7810 */ /* 0x040fe40007ffe0ff */
[----:B------:R-:W-:Y:S01]  /*4530*/  IADD3 R17, R46, 0x60, RZ ;  /* 0x000000602e117810 */ /* 0x000fe20007ffe0ff */
[----:B------:R-:W-:Y:S05]  /*4540*/  @!P1 BRA `(.L_x_5953) ;  /* 0x0000001000009947 */ /* 0x000fea0003800000 */
[----:B--2---:R1:W-:Y:S02]  /*4550*/  RED.E.ADD.F32.FTZ.RN.STRONG.GPU [R14.64+-0x780], R213 ;  /* 0xfff880d50e00798e */ /* 0x0043e4000c10e784 */
.L_x_5953:
[----:B------:R-:W-:Y:S05]  /*4560*/  BSYNC B0 ;  /* 0x0000000000007941 */ /* 0x000fea0003800000 */
.L_x_5952:
[----:B------:R-:W-:Y:S01]  /*4570*/  LEA.HI.SX32 R13, R13, R46, 0x1b ;  /* 0x0000002e0d0d7211 */ /* 0x000fe200078fdaff */
[----:B------:R-:W-:Y:S01]  /*4580*/  BSSY B0, `(.L_x_5954) ;  /* 0x000000d000007945 */ /* 0x000fe20003800000 */
[----:B------:R-:W-:Y:S02]  /*4590*/  ISETP.GE.AND P6, PT, R158, 0x41, PT ;  /* 0x000000419e00780c */ /* 0x000fe40003fc6270 */
[----:B------:R-:W-:-:S02]  /*45a0*/  IADD3 R209, R46, 0x80, RZ ;  /* 0x000000802ed17810 */ /* 0x000fc40007ffe0ff */
[----:B------:R-:W3:Y:S01]  /*45b0*/  LDS R13, [R13.X4+0x530] ;  /* 0x000530000d0d7984 */ /* 0x000ee20000004800 */
        /* <DEDUP_REMOVED lines=8> */
[----:B---3--:R3:W-:Y:S02]  /*4640*/  RED.E.ADD.F32.FTZ.RN.STRONG.GPU [R14.64+-0x700], R13 ;  /* 0xfff9000d0e00798e */ /* 0x0087e4000c10e784 */
.L_x_5955:
[----:B------:R-:W-:Y:S05]  /*4650*/  BSYNC B0 ;  /* 0x0000000000007941 */ /* 0x000fea0003800000 */
.L_x_5954:
[----:B------:R-:W4:Y:S01]  /*4660*/  LDS R17, [R17.X4+0x5b0] ;  /* 0x0005b00011117984 */ /* 0x000f220000004800 */
[----:B------:R-:W-:Y:S01]  /*4670*/  BSSY B0, `(.L_x_5956) ;  /* 0x0000005000007945 */ /* 0x000fe20003800000 */
[----:B---3--:R-:W-:Y:S02]  /*4680*/  IADD3 R13, R46, 0xa0, RZ ;  /* 0x000000a02e0d7810 */ /* 0x008fe40007ffe0ff */
[----:B------:R-:W-:Y:S01]  /*4690*/  LEA.HI.SX32 R209, R209, R46, 0x1b ;  /* 0x0000002ed1d17211 */ /* 0x000fe200078fdaff */
[----:B------:R-:W-:Y:S05]  /*46a0*/  @!P0 BRA `(.L_x_5957) ;  /* 0x0000001000008947 */ /* 0x000fea0003800000 */
[----:B----4-:R3:W-:Y:S02]  /*46b0*/  RED.E.ADD.F32.FTZ.RN.STRONG.GPU [R14.64+-0x680], R17 ;  /* 0xfff980110e00798e */ /* 0x0107e4000c10e784 */
.L_x_5957:
[----:B------:R-:W-:Y:S05]  /*46c0*/  BSYNC B0 ;  /* 0x0000000000007941 */ /* 0x000fea0003800000 */
.L_x_5956:
[----:B------:R-:W0:Y:S01]  /*46d0*/  LDS R209, [R209.X4+0x630] ;  /* 0x00063000d1d17984 */ /* 0x000e220000004800 */
[----:B------:R-:W-:Y:S01]  /*46e0*/  BSSY B0, `(.L_x_5958) ;  /* 0x0000005000007945 */ /* 0x000fe20003800000 */
[----:B---34-:R-:W-:Y:S02]  /*46f0*/  IADD3 R17, R46, 0xc0, RZ ;  /* 0x000000c02e117810 */ /* 0x018fe40007ffe0ff */
[----:B------:R-:W-:Y:S01]  /*4700*/  LEA.HI.SX32 R13, R13, R46, 0x1b ;  /* 0x0000002e0d0d7211 */ /* 0x000fe200078fdaff */
[----:B------:R-:W-:Y:S05]  /*4710*/  @!P1 BRA `(.L_x_5959) ;  /* 0x0000001000009947 */ /* 0x000fea0003800000 */
[----:B0-----:R0:W-:Y:S02]  /*4720*/  RED.E.ADD.F32.FTZ.RN.STRONG.GPU [R14.64+-0x600], R209 ;  /* 0xfffa00d10e00798e */ /* 0x0011e4000c10e784 */
.L_x_5959:
[----:B------:R-:W-:Y:S05]  /*4730*/  BSYNC B0 ;  /* 0x0000000000007941 */ /* 0x000fea0003800000 */
.L_x_5958:
[----:B------:R-:W3:Y:S01]  /*4740*/  LDS R13, [R13.X4+0x6b0] ;  /* 0x0006b0000d0d7984 */ /* 0x000ee20000004800 */
[----:B------:R-:W-:Y:S01]  /*4750*/  BSSY B0, `(.L_x_5960) ;  /* 0x0000005000007945 */ /* 0x000fe20003800000 */
[----:B0-----:R-:W-:-:S02]  /*4760*/  IADD3 R209, R46, 0xe0, RZ ;  /* 0x000000e02ed17810 */ /* 0x001fc40007ffe0ff */
[----:B------:R-:W-:Y:S01]  /*4770*/  LEA.HI.SX32 R17, R17, R46, 0x1b ;  /* 0x0000002e11117211 */ /* 0x000fe200078fdaff */
[----:B------:R-:W-:Y:S05]  /*4780*/  @!P2 BRA `(.L_x_5961) ;  /* 0x000000100000a947 */ /* 0x000fea0003800000 */
[----:B---3--:R0:W-:Y:S02]  /*4790*/  RED.E.ADD.F32.FTZ.RN.STRONG.GPU [R14.64+-0x580], R13 ;  /* 0xfffa800d0e00798e */ /* 0x0081e4000c10e784 */
.L_x_5961:
[----:B------:R-:W-:Y:S05]  /*47a0*/  BSYNC B0 ;  /* 0x0000000000007941 */ /* 0x000fea0003800000 */
.L_x_5960:
[----:B------:R-:W4:Y:S01]  /*47b0*/  LDS R17, [R17.X4+0x730] ;  /* 0x0007300011117984 */ /* 0x000f220000004800 */
[----:B------:R-:W-:Y:S01]  /*47c0*/  BSSY B0, `(.L_x_5962) ;  /* 0x0000005000007945 */ /* 0x000fe20003800000 */
[----:B0--3--:R-:W-:Y:S02]  /*47d0*/  IADD3 R13, R46, 0x100, RZ ;  /* 0x000001002e0d7810 */ /* 0x009fe40007ffe0ff */
[----:B------:R-:W-:Y:S01]  /*47e0*/  LEA.HI.SX32 R209, R209, R46, 0x1b ;  /* 0x0000002ed1d17211 */ /* 0x000fe200078fdaff */
[----:B------:R-:W-:Y:S05]  /*47f0*/  @!P3 BRA `(.L_x_5963) ;  /* 0x000000100000b947 */ /* 0x000fea0003800000 */
[----:B----4-:R0:W-:Y:S02]  /*4800*/  RED.E.ADD.F32.FTZ.RN.STRONG.GPU [R14.64+-0x500], R17 ;  /* 0xfffb00110e00798e */ /* 0x0101e4000c10e784 */
.L_x_5963:
[----:B------:R-:W-:Y:S05]  /*4810*/  BSYNC B0 ;  /* 0x0000000000007941 */ /* 0x000fea0003800000 */
.L_x_5962:
[----:B------:R-:W3:Y:S01]  /*4820*/  LDS R209, [R209.X4+0x7b0] ;  /* 0x0007b000d1d17984 */ /* 0x000ee20000004800 */
[----:B------:R-:W-:Y:S01]  /*4830*/  BSSY B0, `(.L_x_5964) ;  /* 0x0000004000007945 */ /* 0x000fe20003800000 */
[----:B------:R-:W-:Y:S01]  /*4840*/  LEA.HI.SX32 R13, R13, R46, 0x1b ;  /* 0x0000002e0d0d7211 */ /* 0x000fe200078fdaff */
[----:B------:R-:W-:Y:S05]  /*4850*/  @!P4 BRA `(.L_x_5965) ;  /* 0x000000100000c947 */ /* 0x000fea0003800000 */
[----:B---3--:R3:W-:Y:S02]  /*4860*/  RED.E.ADD.F32.FTZ.RN.STRONG.GPU [R14.64+-0x480], R209 ;  /* 0xfffb80d10e00798e */ /* 0x0087e4000c10e784 */
.L_x_5965:
[----:B------:R-:W-:Y:S05]  /*4870*/  BSYNC B0 ;  /* 0x0000000000007941 */ /* 0x000fea0003800000 */
.L_x_5964:
[----:B------:R-:W0:Y:S01]  /*4880*/  LDS R13, [R13.X4+0x830] ;  /* 0x000830000d0d7984 */ /* 0x000e220000004800 */
[----:B------:R-:W-:Y:S01]  /*4890*/  BSSY B0, `(.L_x_5966) ;  /* 0x0000005000007945 */ /* 0x000fe20003800000 */
[----:B0---4-:R-:W-:-:S02]  /*48a0*/  IADD3 R17, R46, 0x120, RZ ;  /* 0x000001202e117810 */ /* 0x011fc40007ffe0ff */
[----:B---3--:R-:W-:Y:S01]  /*48b0*/  IADD3 R209, R46, 0x140, RZ ;  /* 0x000001402ed17810 */ /* 0x008fe20007ffe0ff */
[----:B------:R-:W-:Y:S05]  /*48c0*/  @!P5 BRA `(.L_x_5967) ;  /* 0x000000100000d947 */ /* 0x000fea0003800000 */
[----:B------:R0:W-:Y:S02]  /*48d0*/  RED.E.ADD.F32.FTZ.RN.STRONG.GPU [R14.64+-0x400], R13 ;  /* 0xfffc000d0e00798e */ /* 0x0001e4000c10e784 */
.L_x_5967:
[----:B------:R-:W-:Y:S05]  /*48e0*/  BSYNC B0 ;  /* 0x0000000000007941 */ /* 0x000fea0003800000 */
.L_x_5966:
        /* <DEDUP_REMOVED lines=14> */
.L_x_5969:
[----:B------:R-:W-:Y:S05]  /*49d0*/  BSYNC B0 ;  /* 0x0000000000007941 */ /* 0x000fea0003800000 */
.L_x_5968:
[----:B------:R-:W3:Y:S01]  /*49e0*/  LDS R209, [R209.X4+0x930] ;  /* 0x00093000d1d17984 */ /* 0x000ee20000004800 */
[----:B------:R-:W-:Y:S01]  /*49f0*/  BSSY B0, `(.L_x_5970) ;  /* 0x0000005000007945 */ /* 0x000fe20003800000 */
[----:B0-----:R-:W-:-:S02]  /*4a00*/  IADD3 R17, R46, 0x180, RZ ;  /* 0x000001802e117810 */ /* 0x001fc40007ffe0ff */
[----:B------:R-:W-:Y:S01]  /*4a10*/  LEA.HI.SX32 R13, R13, R46, 0x1b ;  /* 0x0000002e0d0d7211 */ /* 0x000fe200078fdaff */
[----:B------:R-:W-:Y:S05]  /*4a20*/  @!P0 BRA `(.L_x_5971) ;  /* 0x0000001000008947 */ /* 0x000fea0003800000 */
[----:B---3--:R0:W-:Y:S02]  /*4a30*/  RED.E.ADD.F32.FTZ.RN.STRONG.GPU [R14.64+-0x300], R209 ;  /* 0xfffd00d10e00798e */ /* 0x0081e4000c10e784 */
.L_x_5971:
[----:B------:R-:W-:Y:S05]  /*4a40*/  BSYNC B0 ;  /* 0x0000000000007941 */ /* 0x000fea0003800000 */
.L_x_5970:
[----:B------:R-:W4:Y:S01]  /*4a50*/  LDS R13, [R13.X4+0x9b0] ;  /* 0x0009b0000d0d7984 */ /* 0x000f220000004800 */
[----:B------:R-:W-:Y:S01]  /*4a60*/  BSSY B0, `(.L_x_5972) ;  /* 0x0000005000007945 */ /* 0x000fe20003800000 */
[----:B0--3--:R-:W-:Y:S02]  /*4a70*/  IADD3 R209, R46, 0x1a0, RZ ;  /* 0x000001a02ed17810 */ /* 0x009fe40007ffe0ff */
[----:B------:R-:W-:Y:S01]  /*4a80*/  LEA.HI.SX32 R17, R17, R46, 0x1b ;  /* 0x0000002e11117211 */ /* 0x000fe200078fdaff */
[----:B------:R-:W-:Y:S05]  /*4a90*/  @!P1 BRA `(.L_x_5973) ;  /* 0x0000001000009947 */ /* 0x000fea0003800000 */
[----:B----4-:R0:W-:Y:S02]  /*4aa0*/  RED.E.ADD.F32.FTZ.RN.STRONG.GPU [R14.64+-0x280], R13 ;  /* 0xfffd800d0e00798e */ /* 0x0101e4000c10e784 */
.L_x_5973:
[----:B------:R-:W-:Y:S05]  /*4ab0*/  BSYNC B0 ;  /* 0x0000000000007941 */ /* 0x000fea0003800000 */
.L_x_5972:
[----:B------:R-:W3:Y:S01]  /*4ac0*/  LDS R17, [R17.X4+0xa30] ;  /* 0x000a300011117984 */ /* 0x000ee20000004800 */
[----:B------:R-:W-:Y:S01]  /*4ad0*/  BSSY B0, `(.L_x_5974) ;  /* 0x0000005000007945 */ /* 0x000fe20003800000 */
[----:B0---4-:R-:W-:Y:S02]  /*4ae0*/  IADD3 R13, R46, 0x1c0, RZ ;  /* 0x000001c02e0d7810 */ /* 0x011fe40007ffe0ff */
[----:B------:R-:W-:Y:S01]  /*4af0*/  LEA.HI.SX32 R209, R209, R46, 0x1b ;  /* 0x0000002ed1d17211 */ /* 0x000fe200078fdaff */
[----:B------:R-:W-:Y:S05]  /*4b00*/  @!P2 BRA `(.L_x_5975) ;  /* 0x000000100000a947 */ /* 0x000fea0003800000 */
[----:B---3--:R0:W-:Y:S02]  /*4b10*/  RED.E.ADD.F32.FTZ.RN.STRONG.GPU [R14.64+-0x200], R17 ;  /* 0xfffe00110e00798e */ /* 0x0081e4000c10e784 */
.L_x_5975:
[----:B------:R-:W-:Y:S05]  /*4b20*/  BSYNC B0 ;  /* 0x0000000000007941 */ /* 0x000fea0003800000 */
.L_x_5974:
[----:B------:R-:W4:Y:S01]  /*4b30*/  LDS R209, [R209.X4+0xab0] ;  /* 0x000ab000d1d17984 */ /* 0x000f220000004800 */
[----:B------:R-:W-:Y:S01]  /*4b40*/  BSSY B0, `(.L_x_5976) ;  /* 0x0000005000007945 */ /* 0x000fe20003800000 */
[----:B0--3--:R-:W-:-:S02]  /*4b50*/  IADD3 R17, R46, 0x1e0, RZ ;  /* 0x000001e02e117810 */ /* 0x009fc40007ffe0ff */
[----:B------:R-:W-:Y:S01]  /*4b60*/  LEA.HI.SX32 R13, R13, R46, 0x1b ;  /* 0x0000002e0d0d7211 */ /* 0x000fe200078fdaff */
[----:B------:R-:W-:Y:S05]  /*4b70*/  @!P3 BRA `(.L_x_5977) ;  /* 0x000000100000b947 */ /* 0x000fea0003800000 */
[----:B----4-:R0:W-:Y:S02]  /*4b80*/  RED.E.ADD.F32.FTZ.RN.STRONG.GPU [R14.64+-0x180], R209 ;  /* 0xfffe80d10e00798e */ /* 0x0101e4000c10e784 */
.L_x_5977:
[----:B------:R-:W-:Y:S05]  /*4b90*/  BSYNC B0 ;  /* 0x0000000000007941 */ /* 0x000fea0003800000 */
.L_x_5976:
[----:B------:R-:W3:Y:S01]  /*4ba0*/  LDS R13, [R13.X4+0xb30] ;  /* 0x000b30000d0d7984 */ /* 0x000ee20000004800 */
[----:B------:R-:W-:Y:S01]  /*4bb0*/  BSSY B0, `(.L_x_5978) ;  /* 0x0000004000007945 */ /* 0x000fe20003800000 */
[----:B------:R-:W-:Y:S01]  /*4bc0*/  LEA.HI.SX32 R17, R17, R46, 0x1b ;  /* 0x0000002e11117211 */ /* 0x000fe200078fdaff */
[----:B------:R-:W-:Y:S05]  /*4bd0*/  @!P4 BRA `(.L_x_5979) ;  /* 0x000000100000c947 */ /* 0x000fea0003800000 */
[----:B---3--:R3:W-:Y:S02]  /*4be0*/  RED.E.ADD.F32.FTZ.RN.STRONG.GPU [R14.64+-0x100], R13 ;  /* 0xffff000d0e00798e */ /* 0x0087e4000c10e784 */
.L_x_5979:
[----:B------:R-:W-:Y:S05]  /*4bf0*/  BSYNC B0 ;  /* 0x0000000000007941 */ /* 0x000fea0003800000 */
.L_x_5978:
[----:B------:R-:W0:Y:S01]  /*4c00*/  LDS R17, [R17.X4+0xbb0] ;  /* 0x000bb00011117984 */ /* 0x000e220000004800 */
[----:B------:R-:W-:Y:S01]  /*4c10*/  BSSY B0, `(.L_x_5980) ;  /* 0x0000003000007945 */ /* 0x000fe20003800000 */
[----:B------:R-:W-:Y:S05]  /*4c20*/  @!P5 BRA `(.L_x_5981) ;  /* 0x000000100000d947 */ /* 0x000fea0003800000 */
[----:B0-----:R0:W-:Y:S02]  /*4c30*/  RED.E.ADD.F32.FTZ.RN.STRONG.GPU [R14.64+-0x80], R17 ;  /* 0xffff80110e00798e */ /* 0x0011e4000c10e784 */
.L_x_5981:
[----:B------:R-:W-:Y:S05]  /*4c40*/  BSYNC B0 ;  /* 0x0000000000007941 */ /* 0x000fea0003800000 */
.L_x_5980:
[----:B01-3--:R-:W0:Y:S01]  /*4c50*/  SHFL.DOWN PT, R15, R18, 0x1, 0x1f ;  /* 0x08201f00120f7f89 */ /* 0x00be2200000e0000 */
[C---:B------:R-:W-:Y:S01]  /*4c60*/  ISETP.GT.AND P0, PT, R45.reuse, 0x1e, PT ;  /* 0x0000001e2d00780c */ /* 0x040fe20003f04270 */
[----:B------:R-:W-:Y:S01]  /*4c70*/  FMUL.FTZ R14, R56, R197 ;  /* 0x000000c5380e7220 */ /* 0x000fe20000410000 */
[----:B------:R-:W-:Y:S01]  /*4c80*/  ISETP.NE.AND P1, PT, R45, RZ, PT ;  /* 0x000000ff2d00720c */ /* 0x000fe20003f25270 */
[----:B------:R-:W1:Y:S01]  /*4c90*/  SHFL.DOWN PT, R13, R12, 0x1, 0x1f ;  /* 0x08201f000c0d7f89 */ /* 0x000e6200000e0000 */
[----:B------:R-:W-:Y:S01]  /*4ca0*/  FADD.FTZ R66, R140, R66 ;  /* 0x000000428c427221 */ /* 0x000fe20000010000 */
[----:B------:R-:W-:Y:S01]  /*4cb0*/  ISETP.NE.AND P2, PT, R46, RZ, PT ;  /* 0x000000ff2e00720c */ /* 0x000fe20003f45270 */
[----:B------:R-:W-:Y:S01]  /*4cc0*/  FMUL.FTZ R16, R173, R14 ;  /* 0x0000000ead107220 */ /* 0x000fe20000410000 */
[----:B------:R-:W-:Y:S01]  /*4cd0*/  BSSY B0, `(.L_x_5982) ;  /* 0x0000070000007945 */ /* 0x000fe20003800000 */
[----:B------:R-:W-:-:S02]  /*4ce0*/  FMUL.FTZ R14, R56, R183 ;  /* 0x000000b7380e7220 */ /* 0x000fc40000410000 */
[C---:B------:R-:W-:Y:S02]  /*4cf0*/  FMUL.FTZ R140, R56.reuse, R201 ;  /* 0x000000c9388c7220 */ /* 0x040fe40000410000 */
[----:B------:R-:W-:Y:S02]  /*4d00*/  FMUL.FTZ R14, R159, R14 ;  /* 0x0000000e9f0e7220 */ /* 0x000fe40000410000 */
[----:B------:R-:W-:Y:S02]  /*4d10*/  FFMA.FTZ R16, R137, R197, R16 ;  /* 0x000000c589107223 */ /* 0x000fe40000010010 */
[----:B------:R-:W-:Y:S02]  /*4d20*/  FFMA.FTZ R139, R139, R183, R14 ;  /* 0x000000b78b8b7223 */ /* 0x000fe4000001000e */
[----:B------:R-:W-:Y:S02]  /*4d30*/  FMUL.FTZ R14, R56, R203 ;  /* 0x000000cb380e7220 */ /* 0x000fe40000410000 */
[----:B------:R-:W-:-:S02]  /*4d40*/  FMUL.FTZ R140, R161, R140 ;  /* 0x0000008ca18c7220 */ /* 0x000fc40000410000 */
[----:B------:R-:W-:Y:S02]  /*4d50*/  FADD.FTZ R113, R16, R113 ;  /* 0x0000007110717221 */ /* 0x000fe40000010000 */
[----:B0-----:R-:W-:Y:S02]  /*4d60*/  @!P0 FADD.FTZ R18, R18, R15 ;  /* 0x0000000f12128221 */ /* 0x001fe40000010000 */
[----:B------:R-:W-:Y:S02]  /*4d70*/  FMUL.FTZ R16, R175, R14 ;  /* 0x0000000eaf107220 */ /* 0x000fe40000410000 */
        /* <DEDUP_REMOVED lines=9> */
[C---:B------:R-:W-:Y:S02]  /*4e10*/  FMUL.FTZ R14, R56.reuse, R19 ;  /* 0x00000013380e7220 */ /* 0x040fe40000410000 */
[----:B------:R-:W-:Y:S02]  /*4e20*/  FMUL.FTZ R16, R56, R205 ;  /* 0x000000cd38107220 */ /* 0x000fe40000410000 */
[----:B------:R-:W-:-:S02]  /*4e30*/  FMUL.FTZ R14, R157, R14 ;  /* 0x0000000e9d0e7220 */ /* 0x000fc40000410000 */
[----:B------:R-:W-:Y:S02]  /*4e40*/  FMUL.FTZ R16, R167, R16 ;  /* 0x00000010a7107220 */ /* 0x000fe40000410000 */
[----:B------:R-:W-:Y:S02]  /*4e50*/  FFMA.FTZ R19, R147, R19, R14 ;  /* 0x0000001393137223 */ /* 0x000fe4000001000e */
[----:B------:R-:W-:Y:S02]  /*4e60*/  FMUL.FTZ R14, R56, R193 ;  /* 0x000000c1380e7220 */ /* 0x000fe40000410000 */
[----:B0-----:R-:W-:Y:S02]  /*4e70*/  @!P0 FADD.FTZ R18, R18, R15 ;  /* 0x0000000f12128221 */ /* 0x001fe40000010000 */
[----:B------:R-:W-:Y:S02]  /*4e80*/  FFMA.FTZ R16, R129, R205, R16 ;  /* 0x000000cd81107223 */ /* 0x000fe40000010010 */
[----:B-1----:R-:W-:Y:S01]  /*4e90*/  @!P0 FADD.FTZ R12, R12, R13 ;  /* 0x0000000d0c0c8221 */ /* 0x002fe20000010000 */
[----:B------:R-:W0:Y:S01]  /*4ea0*/  SHFL.DOWN PT, R15, R18, 0x4, 0x1f ;  /* 0x08801f00120f7f89 */ /* 0x000e2200000e0000 */
[----:B------:R-:W-:Y:S01]  /*4eb0*/  ISETP.GT.AND P0, PT, R45, 0x1b, PT ;  /* 0x0000001b2d00780c */ /* 0x000fe20003f04270 */
[----:B------:R-:W-:-:S02]  /*4ec0*/  FMUL.FTZ R14, R155, R14 ;  /* 0x0000000e9b0e7220 */ /* 0x000fc40000410000 */
[----:B------:R-:W1:Y:S01]  /*4ed0*/  SHFL.DOWN PT, R13, R12, 0x4, 0x1f ;  /* 0x08801f000c0d7f89 */ /* 0x000e6200000e0000 */
[----:B------:R-:W-:Y:S02]  /*4ee0*/  FADD.FTZ R109, R16, R109 ;  /* 0x0000006d106d7221 */ /* 0x000fe40000010000 */
[----:B------:R-:W-:Y:S02]  /*4ef0*/  FFMA.FTZ R16, R21, R193, R14 ;  /* 0x000000c115107223 */ /* 0x000fe4000001000e */
[C---:B------:R-:W-:Y:S02]  /*4f00*/  FMUL.FTZ R124, R56.reuse, R181 ;  /* 0x000000b5387c7220 */ /* 0x040fe40000410000 */
[----:B------:R-:W-:Y:S02]  /*4f10*/  FMUL.FTZ R14, R56, R191 ;  /* 0x000000bf380e7220 */ /* 0x000fe40000410000 */
[----:B------:R-:W-:Y:S02]  /*4f20*/  FMUL.FTZ R124, R179, R124 ;  /* 0x0000007cb37c7220 */ /* 0x000fe40000410000 */
[----:B------:R-:W-:-:S02]  /*4f30*/  FMUL.FTZ R14, R163, R14 ;  /* 0x0000000ea30e7220 */ /* 0x000fc40000410000 */
[----:B------:R-:W-:Y:S02]  /*4f40*/  FFMA.FTZ R135, R135, R181, R124 ;  /* 0x000000b587877223 */ /* 0x000fe4000001007c */
[----:B------:R-:W-:Y:S02]  /*4f50*/  FFMA.FTZ R23, R23, R191, R14 ;  /* 0x000000bf17177223 */ /* 0x000fe4000001000e */
        /* <DEDUP_REMOVED lines=21> */
[----:B-1----:R-:W-:Y:S01]  /*50b0*/  @!P0 FADD.FTZ R12, R12, R15 ;  /* 0x0000000f0c0c8221 */ /* 0x002fe20000010000 */
[----:B------:R-:W0:Y:S01]  /*50c0*/  SHFL.DOWN PT, R133, R18, 0x10, 0x1f ;  /* 0x0a001f0012857f89 */ /* 0x000e2200000e0000 */
[----:B------:R-:W-:Y:S01]  /*50d0*/  ISETP.GT.AND P0, PT, R45, 0xf, PT ;  /* 0x0000000f2d00780c */ /* 0x000fe20003f04270 */
[----:B------:R-:W-:Y:S02]  /*50e0*/  FMUL.FTZ R15, R56, R151 ;  /* 0x00000097380f7220 */ /* 0x000fe40000410000 */
[----:B------:R-:W1:Y:S01]  /*50f0*/  SHFL.DOWN PT, R17, R12, 0x10, 0x1f ;  /* 0x0a001f000c117f89 */ /* 0x000e6200000e0000 */
        /* <DEDUP_REMOVED lines=45> */
.L_x_5983:
[----:B0-----:R-:W-:Y:S05]  /*53d0*/  BSYNC B0 ;  /* 0x0000000000007941 */ /* 0x001fea0003800000 */
.L_x_5982:
[----:B------:R-:W-:Y:S02]  /*53e0*/  IADD3 R89, R89, 0x1, RZ ;  /* 0x0000000159597810 */ /* 0x000fe40007ffe0ff */
[----:B------:R-:W-:Y:S02]  /*53f0*/  IADD3 R87, P1, R87, 0x1, RZ ;  /* 0x0000000157577810 */ /* 0x000fe40007f3e0ff */
[----:B------:R-:W-:Y:S02]  /*5400*/  ISETP.GE.AND P0, PT, R89, c[0x0][0x16c], PT ;  /* 0x00005b0059007a0c */ /* 0x000fe40003f06270 */
[----:B------:R-:W-:-:S11]  /*5410*/  IADD3.X R58, RZ, R58, RZ, P1, !PT ;  /* 0x0000003aff3a7210 */ /* 0x000fd60000ffe4ff */
[----:B------:R-:W-:Y:S01]  /*5420*/  @P0 CALL.REL.NOINC `(.L_x_5947) ;  /* 0x0000001000000944 */ /* 0x000fe20003c00000 */
[----:B------:R-:W-:Y:S05]  /*5430*/  BRA `(.L_x_5984) ;  /* 0xffffd0a000007947 */ /* 0x000fea000383ffff */
.L_x_5947:
        /* <DEDUP_REMOVED lines=8> */
[----:B------:R-:W-:Y:S01]  /*54c0*/  FADD.FTZ R12, R47, R122 ;  /* 0x0000007a2f0c7221 */ /* 0x000fe20000010000 */
[----:B------:R-:W-:Y:S01]  /*54d0*/  F2FP.BF16.PACK_AB R68, R74, R105 ;  /* 0x000000694a44723e */ /* 0x000fe200000010ff */
[----:B------:R-:W-:Y:S01]  /*54e0*/  IMAD R17, R51, c[0x0][0x2dc], R16 ;  /* 0x0000b70033117a24 */ /* 0x000fe200078e0210 */
[----:B------:R-:W-:Y:S01]  /*54f0*/  F2FP.BF16.PACK_AB R62, R62, R93 ;  /* 0x0000005d3e3e723e */ /* 0x000fe200000010ff */
[----:B------:R-:W-:Y:S01]  /*5500*/  IMAD R18, R52, c[0x0][0x300], RZ ;  /* 0x0000c00034127a24 */ /* 0x000fe200078e02ff */
[----:B------:R-:W-:-:S02]  /*5510*/  F2FP.BF16.PACK_AB R61, R64, R95 ;  /* 0x0000005f403d723e */ /* 0x000fc400000010ff */
[----:B------:R-:W-:Y:S02]  /*5520*/  F2FP.BF16.PACK_AB R60, R66, R97 ;  /* 0x00000061423c723e */ /* 0x000fe400000010ff */
[----:B------:R-:W-:Y:S02]  /*5530*/  MOV R14, R2 ;  /* 0x00000002000e7202 */ /* 0x000fe40000000f00 */
[----:B------:R-:W-:Y:S02]  /*5540*/  MOV R15, R3 ;  /* 0x00000003000f7202 */ /* 0x000fe40000000f00 */
[----:B------:R-:W-:Y:S02]  /*5550*/  F2FP.BF16.PACK_AB R21, R119, R120 ;  /* 0x000000787715723e */ /* 0x000fe400000010ff */
[----:B------:R-:W-:Y:S01]  /*5560*/  F2FP.BF16.PACK_AB R20, R121, R122 ;  /* 0x0000007a7914723e */ /* 0x000fe200000010ff */
[----:B------:R-:W-:Y:S01]  /*5570*/  STS.128 [R0], R68 ;  /* 0x0000004400007388 */ /* 0x000fe20000000c00 */
[----:B------:R-:W-:Y:S01]  /*5580*/  IMAD.WIDE.U32 R2, R53, c[0x0][0x2e0], R14 ;  /* 0x0000b80035027a25 */ /* 0x000fe200078e000e */
[----:B------:R-:W-:-:S02]  /*5590*/  F2FP.BF16.PACK_AB R22, R117, R118 ;  /* 0x000000767516723e */ /* 0x000fc400000010ff */
[----:B------:R-:W-:Y:S01]  /*55a0*/  STS.128 [R0+0x10], R60 ;  /* 0x0000103c00007388 */ /* 0x000fe20000000c00 */
        /* <DEDUP_REMOVED lines=11> */
[----:B------:R-:W-:-:S02]  /*5660*/  IADD3 R13, R3, R17, RZ ;  /* 0x00000011030d7210 */ /* 0x000fc40007ffe0ff */
[----:B------:R-:W-:Y:S01]  /*5670*/  LEA R12, P0, R2, c[0x0][0x330], 0x1 ;  /* 0x0000cc00020c7a11 */ /* 0x000fe200078008ff */
[----:B------:R-:W-:Y:S01]  /*5680*/  FADD.FTZ R3, R16, R119 ;  /* 0x0000007710037221 */ /* 0x000fe20000010000 */
[----:B------:R-:W-:Y:S02]  /*5690*/  F2FP.BF16.PACK_AB R24, R113, R114 ;  /* 0x000000727118723e */ /* 0x000fe400000010ff */
[----:B------:R-:W-:Y:S01]  /*56a0*/  LEA.HI.X R13, R2, c[0x0][0x334], R13, 0x1, P0 ;  /* 0x0000cd00020d7a11 */ /* 0x000fe200000f0c0d */
[----:B------:R-:W-:Y:S01]  /*56b0*/  FADD.FTZ R16, R3, R118 ;  /* 0x0000007603107221 */ /* 0x000fe20000010000 */
[----:B------:R-:W-:Y:S02]  /*56c0*/  IADD3 R38, P1, R38, -0x400, RZ ;  /* 0xfffffc0026267810 */ /* 0x000fe40007f3e0ff */
[----:B------:R-:W-:Y:S01]  /*56d0*/  IADD3 R44, P2, R44, -0x400, RZ ;  /* 0xfffffc002c2c7810 */ /* 0x000fe20007f5e0ff */
[----:B------:R-:W-:Y:S01]  /*56e0*/  IMAD.WIDE R2, R34, 0x10, R12 ;  /* 0x0000001022027825 */ /* 0x000fe200078e020c */
[----:B------:R-:W-:-:S02]  /*56f0*/  IADD3 R42, P3, R42, -0x400, RZ ;  /* 0xfffffc002a2a7810 */ /* 0x000fc40007f7e0ff */
[----:B------:R-:W-:Y:S01]  /*5700*/  IADD3 R40, P4, R40, -0x400, RZ ;  /* 0xfffffc0028287810 */ /* 0x000fe20007f9e0ff */
[----:B------:R-:W-:Y:S01]  /*5710*/  IMAD.WIDE.U32 R12, R53, c[0x0][0x300], R14 ;  /* 0x0000c000350c7a25 */ /* 0x000fe200078e000e */
[----:B------:R-:W-:Y:S02]  /*5720*/  IADD3 R35, R35, -0x200, RZ ;  /* 0xfffffe0023237810 */ /* 0x000fe40007ffe0ff */
[----:B------:R-:W-:Y:S01]  /*5730*/  IADD3.X R37, R37, -0x1, RZ, P1, !PT ;  /* 0xffffffff25257810 */ /* 0x000fe20000ffe4ff */
[----:B------:R-:W-:Y:S01]  /*5740*/  FADD.FTZ R117, R16, R117 ;  /* 0x0000007510757221 */ /* 0x000fe20000010000 */
[----:B------:R-:W-:Y:S02]  /*5750*/  IADD3.X R43, R43, -0x1, RZ, P2, !PT ;  /* 0xffffffff2b2b7810 */ /* 0x000fe400017fe4ff */
[----:B------:R-:W-:Y:S01]  /*5760*/  IADD3.X R41, R41, -0x1, RZ, P3, !PT ;  /* 0xffffffff29297810 */ /* 0x000fe20001ffe4ff */
[----:B------:R-:W-:Y:S01]  /*5770*/  FADD.FTZ R116, R117, R116 ;  /* 0x0000007475747221 */ /* 0x000fe20000010000 */
[----:B------:R-:W-:-:S03]  /*5780*/  IADD3.X R39, R39, -0x1, RZ, P4, !PT ;  /* 0xffffffff27277810 */ /* 0x000fc600027fe4ff */
[----:B------:R-:W-:Y:S01]  /*5790*/  FADD.FTZ R115, R116, R115 ;  /* 0x0000007374737221 */ /* 0x000fe20000010000 */
[----:B0-----:R0:W-:Y:S03]  /*57a0*/  STG.E.128 [R2.64+-0x400], R4 ;  /* 0xfffc000402007986 */ /* 0x0011e6000c101d04 */
[----:B------:R-:W-:Y:S01]  /*57b0*/  FADD.FTZ R114, R115, R114 ;  /* 0x0000007273727221 */ /* 0x000fe20000010000 */
[----:B-1----:R1:W-:Y:S03]  /*57c0*/  STG.E.128 [R2.64+-0x200], R8 ;  /* 0xfffe000802007986 */ /* 0x0023e6000c101d04 */
[----:B------:R-:W-:Y:S01]  /*57d0*/  FADD.FTZ R113, R114, R113 ;  /* 0x0000007172717221 */ /* 0x000fe20000010000 */
[----:B------:R-:W-:Y:S03]  /*57e0*/  BAR.SYNC.DEFER_BLOCKING 0x0 ;  /* 0x0000000000007b1d */ /* 0x000fe60000010000 */
[----:B------:R-:W-:-:S04]  /*57f0*/  FADD.FTZ R112, R113, R112 ;  /* 0x0000007071707221 */ /* 0x000fc80000010000 */
[----:B------:R-:W-:Y:S02]  /*5800*/  FADD.FTZ R111, R112, R111 ;  /* 0x0000006f706f7221 */ /* 0x000fe40000010000 */
[----:B0-----:R-:W-:Y:S02]  /*5810*/  IMAD R5, R53, c[0x0][0x304], R18 ;  /* 0x0000c10035057a24 */ /* 0x001fe400078e0212 */
[----:B------:R-:W-:-:S03]  /*5820*/  FADD.FTZ R110, R111, R110 ;  /* 0x0000006e6f6e7221 */ /* 0x000fc60000010000 */
[----:B------:R-:W-:Y:S01]  /*5830*/  IADD3 R13, R13, R5, RZ ;  /* 0x000000050d0d7210 */ /* 0x000fe20007ffe0ff */
[----:B------:R-:W-:-:S04]  /*5840*/  FADD.FTZ R109, R110, R109 ;  /* 0x0000006d6e6d7221 */ /* 0x000fc80000010000 */
[----:B-1----:R-:W-:Y:S01]  /*5850*/  IMAD.WIDE.U32 R2, R51, c[0x0][0x2f8], R12 ;  /* 0x0000be0033027a25 */ /* 0x002fe200078e000c */
[----:B------:R-:W-:Y:S04]  /*5860*/  STS.128 [R0], R20 ;  /* 0x0000001400007388 */ /* 0x000fe80000000c00 */
[----:B------:R-:W-:Y:S01]  /*5870*/  LEA R4, P0, R2, c[0x0][0x340], 0x1 ;  /* 0x0000d00002047a11 */ /* 0x000fe200078008ff */
[----:B------:R-:W-:Y:S01]  /*5880*/  FADD.FTZ R108, R109, R108 ;  /* 0x0000006c6d6c7221 */ /* 0x000fe20000010000 */
[----:B------:R0:W-:Y:S01]  /*5890*/  STS.128 [R0+0x10], R24 ;  /* 0x0000101800007388 */ /* 0x0001e20000000c00 */
[----:B------:R-:W-:-:S06]  /*58a0*/  NOP ;  /* 0x0000000000007918 */ /* 0x000fcc0000000000 */
[----:B------:R-:W1:Y:S01]  /*58b0*/  LDS.128 R56, [R45.X16] ;  /* 0x000000002d387984 */ /* 0x000e62000000cc00 */
[----:B------:R-:W-:-:S03]  /*58c0*/  FADD.FTZ R47, R108, R107 ;  /* 0x0000006b6c2f7221 */ /* 0x000fc60000010000 */
[----:B------:R-:W3:Y:S01]  /*58d0*/  LDS.128 R60, [R45.X16+0x200] ;  /* 0x000200002d3c7984 */ /* 0x000ee2000000cc00 */
[----:B0-----:R-:W-:-:S04]  /*58e0*/  IMAD R0, R132, c[0x0][0x2f8], RZ ;  /* 0x0000be0084007a24 */ /* 0x001fc800078e02ff */
[----:B------:R-:W-:-:S05]  /*58f0*/  IMAD R5, R51, c[0x0][0x2fc], R0 ;  /* 0x0000bf0033057a24 */ /* 0x000fca00078e0200 */
[----:B------:R-:W-:-:S04]  /*5900*/  IADD3 R3, R3, R5, RZ ;  /* 0x0000000503037210 */ /* 0x000fc80007ffe0ff */
[----:B------:R-:W-:Y:S02]  /*5910*/  LEA.HI.X R5, R2, c[0x0][0x344], R3, 0x1, P0 ;  /* 0x0000d10002057a11 */ /* 0x000fe400000f0c03 */
[C---:B------:R-:W-:Y:S02]  /*5920*/  ISETP.GT.AND P0, PT, R36.reuse, 0x1, PT ;  /* 0x000000012400780c */ /* 0x040fe40003f04270 */
[----:B------:R-:W-:Y:S01]  /*5930*/  IADD3 R36, R36, -0x1, RZ ;  /* 0xffffffff24247810 */ /* 0x000fe20007ffe0ff */
[----:B------:R-:W-:-:S05]  /*5940*/  IMAD.WIDE R2, R34, 0x10, R4 ;  /* 0x0000001022027825 */ /* 0x000fca00078e0204 */
[----:B-1----:R0:W-:Y:S04]  /*5950*/  STG.E.128 [R2.64+-0x400], R56 ;  /* 0xfffc003802007986 */ /* 0x0021e8000c101d04 */
[----:B---3--:R0:W-:Y:S01]  /*5960*/  STG.E.128 [R2.64+-0x200], R60 ;  /* 0xfffe003c02007986 */ /* 0x0081e2000c101d04 */
[----:B------:R-:W-:Y:S01]  /*5970*/  @!P0 CALL.REL.NOINC `(.L_x_5945) ;  /* 0x0000001000008944 */ /* 0x000fe20003c00000 */
[----:B------:R-:W-:Y:S05]  /*5980*/  BRA `(.L_x_5985) ;  /* 0xffffadd000007947 */ /* 0x000fea000383ffff */
.L_x_5945:
[----:B------:R-:W-:Y:S02]  /*5990*/  ISETP.NE.U32.AND P0, PT, RZ, c[0x0][0x328], PT ;  /* 0x0000ca00ff007a0c */ /* 0x000fe40003f05070 */
[----:B------:R-:W-:Y:S02]  /*59a0*/  ISETP.NE.U32.AND P2, PT, RZ, c[0x0][0x348], PT ;  /* 0x0000d200ff007a0c */ /* 0x000fe40003f45070 */
        /* <DEDUP_REMOVED lines=22> */
.L_x_5987:
[----:B0-----:R-:W-:Y:S05]  /*5b10*/  BSYNC B0 ;  /* 0x0000000000007941 */ /* 0x001fea0003800000 */
.L_x_5986:
[----:B------:R-:W-:Y:S01]  /*5b20*/  BSSY B0, `(.L_x_5988) ;  /* 0x0000018000007945 */ /* 0x000fe20003800000 */
[----:B------:R-:W-:Y:S05]  /*5b30*/  @!P0 BRA `(.L_x_5989) ;  /* 0x0000015000008947 */ /* 0x000fea0003800000 */
[----:B------:R-:W-:Y:S06]  /*5b40*/  BAR.SYNC.DEFER_BLOCKING 0x0 ;  /* 0x0000000000007b1d */ /* 0x000fec0000010000 */
[----:B------:R-:W1:Y:S04]  /*5b50*/  SHFL.DOWN P0, R0, R47, 0x1, 0x1f ;  /* 0x08201f002f007f89 */ /* 0x000e680000000000 */
[----:B------:R-:W3:Y:S04]  /*5b60*/  S2R R6, SR_LANEID ;  /* 0x0000000000067919 */ /* 0x000ee80000000000 */
[----:B------:R-:W0:Y:S01]  /*5b70*/  S2R R15, SR_TID.X ;  /* 0x00000000000f7919 */ /* 0x000e220000002100 */
[----:B-1----:R-:W-:Y:S01]  /*5b80*/  @P0 FADD R0, R0, R47 ;  /* 0x0000002f00000221 */ /* 0x002fe20000000000 */
[----:B---3--:R-:W-:-:S04]  /*5b90*/  ISETP.NE.AND P1, PT, R6, RZ, PT ;  /* 0x000000ff0600720c */ /* 0x008fc80003f25270 */
        /* <DEDUP_REMOVED lines=13> */
[----:B------:R-:W-:Y:S01]  /*5c70*/  HFMA2.MMA R15, -RZ, RZ, 0, 0 ;  /* 0x00000000ff0f7435 */ /* 0x000fe200000001ff */
[----:B------:R-:W-:Y:S05]  /*5c80*/  BRA `(.L_x_5990) ;  /* 0x0000001000007947 */ /* 0x000fea0003800000 */
.L_x_5989:
[----:B------:R-:W1:Y:S02]  /*5c90*/  S2R R15, SR_TID.X ;  /* 0x00000000000f7919 */ /* 0x000e640000002100 */
.L_x_5990:
[----:B0-----:R-:W-:Y:S05]  /*5ca0*/  BSYNC B0 ;  /* 0x0000000000007941 */ /* 0x001fea0003800000 */
.L_x_5988:
        /* <DEDUP_REMOVED lines=10> */
.L_x_5991:
[----:B0-----:R-:W0:Y:S01]  /*5d50*/  LDS R17, [R15.X4+0x1f28] ;  /* 0x001f28000f117984 */ /* 0x001e220000004800 */
[----:B------:R-:W-:Y:S01]  /*5d60*/  SHF.R.S32.HI R0, RZ, 0x1f, R15 ;  /* 0x0000001fff007819 */ /* 0x000fe2000001140f */
[----:B------:R-:W-:Y:S01]  /*5d70*/  YIELD ;  /* 0x0000000000007946 */ /* 0x000fe20003800000 */
[----:B------:R-:W-:Y:S01]  /*5d80*/  MOV R8, R2 ;  /* 0x0000000200087202 */ /* 0x000fe20000000f00 */
[----:B------:R1:W3:Y:S01]  /*5d90*/  LDS R19, [R15.X4+0x2328] ;  /* 0x002328000f137984 */ /* 0x0002e20000004800 */
        /* <DEDUP_REMOVED lines=21> */
.L_x_5992:
        /* <DEDUP_REMOVED lines=9> */
.L_x_9089:


//--------------------- .text._Z25selective_scan_bwd_kernelI32Selective_Scan_bwd_kernel_traitsILi32ELi16ELb1ELb0ELb1ELb1ELb0EN3c108BFloat16EfEEv12SSMParamsBwd --------------------------
	.section	.text._Z25selective_scan_bwd_kernelI32Selective_Scan_bwd_kernel_traitsILi32ELi16ELb1ELb0ELb1ELb1ELb0EN3c108BFloat16EfEEv12SSMParamsBwd,"ax",@progbits
	.sectioninfo	@"SHI_REGISTERS=248"
	.align	128
        .global         _Z25selective_scan_bwd_kernelI32Selective_Scan_bwd_kernel_traitsILi32ELi16ELb1ELb0ELb1ELb1ELb0EN3c108BFloat16EfEEv12SSMParamsBwd
        .type           _Z25selective_scan_bwd_kernelI32Selective_Scan_bwd_kernel_traitsILi32ELi16ELb1ELb0ELb1ELb1ELb0EN3c108BFloat16EfEEv12SSMParamsBwd,@function
        .size           _Z25selective_scan_bwd_kernelI32Selective_Scan_bwd_kernel_traitsILi32ELi16ELb1ELb0ELb1ELb1ELb0EN3c108BFloat16EfEEv12SSMParamsBwd,(.L_x_9090 - _Z25selective_scan_bwd_kernelI32Selective_Scan_bwd_kernel_traitsILi32ELi16ELb1ELb0ELb1ELb1ELb0EN3c108BFloat16EfEEv12SSMParamsBwd)
        .other          _Z25selective_scan_bwd_kernelI32Selective_Scan_bwd_kernel_traitsILi32ELi16ELb1ELb0ELb1ELb1ELb0EN3c108BFloat16EfEEv12SSMParamsBwd,@"STO_CUDA_ENTRY STV_DEFAULT"
_Z25selective_scan_bwd_kernelI32Selective_Scan_bwd_kernel_traitsILi32ELi16ELb1ELb0ELb1ELb1ELb0EN3c108BFloat16EfEEv12SSMParamsBwd:
.text._Z25selective_scan_bwd_kernelI32Selective_Scan_bwd_kernel_traitsILi32ELi16ELb1ELb0ELb1ELb1ELb0EN3c108BFloat16EfEEv12SSMParamsBwd:
        /* <DEDUP_REMOVED lines=26> */
[----:B------:R-:W-:Y:S01]  /*01a0*/  CS2R R28, SRZ ;  /* 0x00000000001c7805 */ /* 0x000fe2000001ff00 */
[----:B0-----:R-:W-:Y:S01]  /*01b0*/  IABS R2, R0 ;  /* 0x0000000000027213 */ /* 0x001fe20000000000 */
[----:B------:R-:W-:Y:S01]  /*01c0*/  HFMA2.MMA R56, -RZ, RZ, 0, 0 ;  /* 0x00000000ff387435 */ /* 0x000fe200000001ff */
[----:B------:R-:W-:Y:S01]  /*01d0*/  ISETP.GE.AND P3, PT, R12, 0x1, PT ;  /* 0x000000010c00780c */ /* 0x000fe20003f66270 */
[----:B-1----:R-:W-:Y:S01]  /*01e0*/  HFMA2.MMA R6, -RZ, RZ, 0, 0 ;  /* 0x00000000ff067435 */ /* 0x002fe200000001ff */
[----:B------:R-:W-:Y:S01]  /*01f0*/  MOV R38, RZ ;  /* 0x000000ff00267202 */ /* 0x000fe20000000f00 */
[----:B--2---:R-:W-:Y:S01]  /*0200*/  IMAD R4, R156, c[0x0][0x1d0], RZ ;  /* 0x000074009c047a24 */ /* 0x004fe200078e02ff */
        /* <DEDUP_REMOVED lines=85> */
[----:B0-----:R-:W-:-:S04]  /*0760*/  SHF.L.U32 R53, R40, 0x1, RZ ;  /* 0x0000000128357819 */ /* 0x001fc800000006ff */
[----:B-1----:R-:W-:-:S03]  /*0770*/  LOP3.LUT R53, R53, 0xffffffc0, RZ, 0xc0, !PT ;  /* 0xffffffc035357812 */ /* 0x002fc600078ec0ff */
.L_x_6064:
[----:B------:R-:W-:Y:S01]  /*0780*/  BAR.SYNC.DEFER_BLOCKING 0x0 ;  /* 0x0000000000007b1d */ /* 0x000fe20000010000 */
[----:B------:R-:W-:-:S05]  /*0790*/  LOP3.LUT R52, R53, 0x1f, R40, 0xf8, !PT ;  /* 0x0000001f35347812 */ /* 0x000fca00078ef828 */
[----:B------:R-:W-:-:S05]  /*07a0*/  IMAD.WIDE R12, R52, 0x10, R42 ;  /* 0x00000010340c7825 */ /* 0x000fca00078e022a */
[----:B------:R-:W2:Y:S04]  /*07b0*/  LDG.E.128 R16, [R12.64] ;  /* 0x000000040c107981 */ /* 0x000ea8000c1e1d00 */
[----:B------:R-:W3:Y:S01]  /*07c0*/  LDG.E.128 R20, [R12.64+0x200] ;  /* 0x000200040c147981 */ /* 0x000ee2000c1e1d00 */
[----:B------:R-:W-:Y:S01]  /*07d0*/  SHF.L.U32 R54, R41, 0x5, RZ ;  /* 0x0000000529367819 */ /* 0x000fe200000006ff */
[----:B0-----:R-:W-:Y:S02]  /*07e0*/  IMAD.WIDE R2, R52, 0x10, R44 ;  /* 0x0000001034027825 */ /* 0x001fe400078e022c */
        /* <DEDUP_REMOVED lines=8> */
[----:B0-----:R-:W-:-:S03]  /*0870*/  IMAD.WIDE R16, R52, 0x10, R46 ;  /* 0x0000001034107825 */ /* 0x001fc600078e022e */
[----:B--2---:R-:W-:Y:S04]  /*0880*/  STS.128 [R41.X16], R24 ;  /* 0x0000001829007388 */ /* 0x004fe8000000cc00 */
[----:B---3--:R-:W-:Y:S01]  /*0890*/  STS.128 [R41.X16+0x200], R60 ;  /* 0x0002003c29007388 */ /* 0x008fe2000000cc00 */
[----:B------:R-:W-:-:S06]  /*08a0*/  NOP ;  /* 0x0000000000007918 */ /* 0x000fcc0000000000 */
[----:B------:R-:W0:Y:S04]  /*08b0*/  LDS.128 R20, [R54] ;  /* 0x0000000036147984 */ /* 0x000e280000000c00 */
[----:B------:R-:W-:Y:S04]  /*08c0*/  LDS.128 R12, [R54+0x10] ;  /* 0x00001000360c7984 */ /* 0x000fe80000000c00 */
[----:B------:R-:W-:Y:S06]  /*08d0*/  BAR.SYNC.DEFER_BLOCKING 0x0 ;  /* 0x0000000000007b1d */ /* 0x000fec0000010000 */
[----:B------:R1:W2:Y:S04]  /*08e0*/  LDG.E.128 R64, [R16.64] ;  /* 0x0000000410407981 */ /* 0x0002a8000c1e1d00 */
[----:B------:R1:W3:Y:S01]  /*08f0*/  LDG.E.128 R68, [R16.64+0x200] ;  /* 0x0002000410447981 */ /* 0x0002e2000c1e1d00 */
[----:B------:R-:W-:Y:S01]  /*0900*/  BSSY B0, `(.L_x_5994) ;  /* 0x0000055000007945 */ /* 0x000fe20003800000 */
[----:B0-----:R-:W-:-:S02]  /*0910*/  PRMT R73, RZ, 0x5410, R22 ;  /* 0x00005410ff497816 */ /* 0x001fc40000000016 */
[----:B------:R-:W-:Y:S02]  /*0920*/  PRMT R75, RZ, 0x7610, R22 ;  /* 0x00007610ff4b7816 */ /* 0x000fe40000000016 */
[----:B-1----:R-:W-:Y:S02]  /*0930*/  PRMT R16, RZ, 0x5410, R8 ;  /* 0x00005410ff107816 */ /* 0x002fe40000000008 */
[----:B------:R-:W-:Y:S01]  /*0940*/  PRMT R17, RZ, 0x7610, R9 ;  /* 0x00007610ff117816 */ /* 0x000fe20000000009 */
[----:B--2---:R0:W-:Y:S04]  /*0950*/  STS.128 [R41.X16], R64 ;  /* 0x0000004029007388 */ /* 0x0041e8000000cc00 */
[----:B---3--:R1:W-:Y:S01]  /*0960*/  STS.128 [R41.X16+0x200], R68 ;  /* 0x0002004429007388 */ /* 0x0083e2000000cc00 */
[----:B------:R-:W-:-:S06]  /*0970*/  NOP ;  /* 0x0000000000007918 */ /* 0x000fcc0000000000 */
[----:B------:R-:W2:Y:S01]  /*0980*/  LDS.128 R24, [R54] ;  /* 0x0000000036187984 */ /* 0x000ea20000000c00 */
[--C-:B0----5:R-:W-:Y:S01]  /*0990*/  FADD.FTZ R66, R73, R36.reuse ;  /* 0x0000002449427221 */ /* 0x121fe20000010000 */
[--C-:B-1----:R-:W-:Y:S01]  /*09a0*/  PRMT R71, RZ, 0x5410, R21.reuse ;  /* 0x00005410ff477816 */ /* 0x102fe20000000015 */
[----:B------:R-:W-:Y:S01]  /*09b0*/  FADD.FTZ R68, R75, R36 ;  /* 0x000000244b447221 */ /* 0x000fe20000010000 */
[----:B------:R-:W-:Y:S02]  /*09c0*/  PRMT R69, RZ, 0x7610, R20 ;  /* 0x00007610ff457816 */ /* 0x000fe40000000014 */
[----:B------:R-:W-:Y:S01]  /*09d0*/  PRMT R21, RZ, 0x7610, R21 ;  /* 0x00007610ff157816 */ /* 0x000fe20000000015 */
[--C-:B------:R-:W-:Y:S01]  /*09e0*/  FADD.FTZ R62, R71, R36.reuse ;  /* 0x00000024473e7221 */ /* 0x100fe20000010000 */
[----:B------:R-:W-:Y:S01]  /*09f0*/  FSETP.GTU.FTZ.AND P0, PT, R66, 20, PT ;  /* 0x41a000004200780b */ /* 0x000fe20003f1c000 */
[--C-:B------:R-:W-:Y:S01]  /*0a00*/  FADD.FTZ R60, R69, R36.reuse ;  /* 0x00000024453c7221 */ /* 0x100fe20000010000 */
[----:B------:R-:W-:Y:S01]  /*0a10*/  FSETP.GTU.FTZ.AND P6, PT, R68, 20, PT ;  /* 0x41a000004400780b */ /* 0x000fe20003fdc000 */
[----:B------:R-:W-:Y:S01]  /*0a20*/  FADD.FTZ R64, R21, R36 ;  /* 0x0000002415407221 */ /* 0x000fe20000010000 */
[----:B------:R-:W-:-:S02]  /*0a30*/  PRMT R21, RZ, 0x5410, R23 ;  /* 0x00005410ff157816 */ /* 0x000fc40000000017 */
[----:B------:R-:W-:Y:S02]  /*0a40*/  FSETP.GTU.FTZ.AND P3, PT, R60, 20, PT ;  /* 0x41a000003c00780b */ /* 0x000fe40003f7c000 */
[----:B------:R-:W-:Y:S01]  /*0a50*/  FSETP.GTU.FTZ.AND P2, PT, R62, 20, PT ;  /* 0x41a000003e00780b */ /* 0x000fe20003f5c000 */
[----:B------:R-:W-:Y:S01]  /*0a60*/  FADD.FTZ R70, R21, R36 ;  /* 0x0000002415467221 */ /* 0x000fe20000010000 */
[----:B------:R-:W-:Y:S02]  /*0a70*/  FSETP.GTU.FTZ.AND P1, PT, R64, 20, PT ;  /* 0x41a000004000780b */ /* 0x000fe40003f3c000 */
[--C-:B--2---:R-:W-:Y:S02]  /*0a80*/  PRMT R55, RZ, 0x5410, R24.reuse ;  /* 0x00005410ff377816 */ /* 0x104fe40000000018 */
[----:B------:R-:W-:Y:S02]  /*0a90*/  PRMT R57, RZ, 0x7610, R24 ;  /* 0x00007610ff397816 */ /* 0x000fe40000000018 */
[----:B------:R-:W-:Y:S01]  /*0aa0*/  PRMT R59, RZ, 0x5410, R25 ;  /* 0x00005410ff3b7816 */ /* 0x000fe20000000019 */
        /* <DEDUP_REMOVED lines=9> */
[----:B------:R-:W-:-:S02]  /*0b40*/  PRMT R67, RZ, 0x5410, R27 ;  /* 0x00005410ff437816 */ /* 0x000fc4000000001b */
[----:B------:R-:W-:Y:S01]  /*0b50*/  PRMT R69, RZ, 0x7610, R27 ;  /* 0x00007610ff457816 */ /* 0x000fe2000000001b */
[----:B------:R-:W-:Y:S01]  /*0b60*/  FFMA.FTZ R24, R61, R17, R16 ;  /* 0x000000113d187223 */ /* 0x000fe20000010010 */
[----:B------:R-:W-:Y:S01]  /*0b70*/  MOV R56, c[0x0][0x16c] ;  /* 0x00005b0000387a02 */ /* 0x000fe20000000f00 */
[----:B------:R0:W1:Y:S02]  /*0b80*/  LDS.128 R16, [R54+0x10] ;  /* 0x0000100036107984 */ /* 0x0000640000000c00 */
[----:B------:R-:W-:Y:S01]  /*0b90*/  FFMA.FTZ R24, R63, R25, R24 ;  /* 0x000000193f187223 */ /* 0x000fe20000010018 */
[----:B------:R-:W-:Y:S02]  /*0ba0*/  PRMT R25, RZ, 0x7610, R10 ;  /* 0x00007610ff197816 */ /* 0x000fe4000000000a */
[----:B------:R-:W-:-:S03]  /*0bb0*/  ISETP.GE.AND P5, PT, R56, 0x1, PT ;  /* 0x000000013800780c */ /* 0x000fc60003fa6270 */
        /* <DEDUP_REMOVED lines=41> */
.L_x_5995:
[----:B0-----:R-:W-:Y:S05]  /*0e50*/  BSYNC B0 ;  /* 0x0000000000007941 */ /* 0x001fea0003800000 */
.L_x_5994:
        /* <DEDUP_REMOVED lines=41> */
.L_x_5997:
[----:B------:R-:W-:Y:S05]  /*10f0*/  BSYNC B0 ;  /* 0x0000000000007941 */ /* 0x000fea0003800000 */
.L_x_5996:
        /* <DEDUP_REMOVED lines=39> */
.L_x_5999:
[----:B------:R-:W-:Y:S05]  /*1370*/  BSYNC B0 ;  /* 0x0000000000007941 */ /* 0x000fea0003800000 */
.L_x_5998:
        /* <DEDUP_REMOVED lines=39> */
.L_x_6001:
[----:B------:R-:W-:Y:S05]  /*15f0*/  BSYNC B0 ;  /* 0x0000000000007941 */ /* 0x000fea0003800000 */
.L_x_6000:
        /* <DEDUP_REMOVED lines=39> */
.L_x_6003:
[----:B------:R-:W-:Y:S05]  /*1870*/  BSYNC B0 ;  /* 0x0000000000007941 */ /* 0x000fea0003800000 */
.L_x_6002:
        /* <DEDUP_REMOVED lines=39> */
.L_x_6005:
[----:B------:R-:W-:Y:S05]  /*1af0*/  BSYNC B0 ;  /* 0x0000000000007941 */ /* 0x000fea0003800000 */
.L_x_6004:
        /* <DEDUP_REMOVED lines=39> */
.L_x_6007:
[----:B------:R-:W-:Y:S05]  /*1d70*/  BSYNC B0 ;  /* 0x0000000000007941 */ /* 0x000fea0003800000 */
.L_x_6006:
        /* <DEDUP_REMOVED lines=39> */
.L_x_6009:
[----:B------:R-:W-:Y:S05]  /*1ff0*/  BSYNC B0 ;  /* 0x0000000000007941 */ /* 0x000fea0003800000 */
.L_x_6008:
[--C-:B------:R-:W-:Y:S01]  /*2000*/  PRMT R13, RZ, 0x5410, R15.reuse ;  /* 0x00005410ff0d7816 */ /* 0x100fe2000000000f */
[----:B------:R-:W-:Y:S01]  /*2010*/  BSSY B0, `(.L_x_6010) ;  /* 0x0000026000007945 */ /* 0x000fe20003800000 */
[----:B------:R-:W-:Y:S01]  /*2020*/  FSETP.GTU.FTZ.AND P3, PT, R84, 20, PT ;  /* 0x41a000005400780b */ /* 0x000fe20003f7c000 */
[----:B------:R-:W-:Y:S01]  /*2030*/  CS2R R86, SRZ ;  /* 0x0000000000567805 */ /* 0x000fe2000001ff00 */
[----:B------:R-:W-:Y:S01]  /*2040*/  CS2R R88, SRZ ;  /* 0x0000000000587805 */ /* 0x000fe2000001ff00 */
[----:B------:R-:W-:Y:S01]  /*2050*/  FADD.FTZ R90, R13, R36 ;  /* 0x000000240d5a7221 */ /* 0x000fe20000010000 */
        /* <DEDUP_REMOVED lines=33> */
.L_x_6011:
[----:B------:R-:W-:Y:S05]  /*2270*/  BSYNC B0 ;  /* 0x0000000000007941 */ /* 0x000fea0003800000 */
.L_x_6010:
        /* <DEDUP_REMOVED lines=38> */
.L_x_6013:
[----:B------:R-:W-:Y:S05]  /*24e0*/  BSYNC B0 ;  /* 0x0000000000007941 */ /* 0x000fea0003800000 */
.L_x_6012:
        /* <DEDUP_REMOVED lines=38> */
.L_x_6015:
[----:B------:R-:W-:Y:S05]  /*2750*/  BSYNC B0 ;  /* 0x0000000000007941 */ /* 0x000fea0003800000 */
.L_x_6014:
        /* <DEDUP_REMOVED lines=33> */
.L_x_6017:
[----:B------:R-:W-:Y:S05]  /*2970*/  BSYNC B0 ;  /* 0x0000000000007941 */ /* 0x000fea0003800000 */
.L_x_6016:
        /* <DEDUP_REMOVED lines=33> */
.L_x_6019:
[----:B------:R-:W-:Y:S05]  /*2b90*/  BSYNC B0 ;  /* 0x0000000000007941 */ /* 0x000fea0003800000 */
.L_x_6018:
        /* <DEDUP_REMOVED lines=33> */
.L_x_6021:
[----:B------:R-:W-:Y:S05]  /*2db0*/  BSYNC B0 ;  /* 0x0000000000007941 */ /* 0x000fea0003800000 */
.L_x_6020:
        /* <DEDUP_REMOVED lines=33> */
.L_x_6023:
[----:B------:R-:W-:Y:S05]  /*2fd0*/  BSYNC B0 ;  /* 0x0000000000007941 */ /* 0x000fea0003800000 */
.L_x_6022:
        /* <DEDUP_REMOVED lines=33> */
.L_x_6025:
[----:B------:R-:W-:Y:S05]  /*31f0*/  BSYNC B0 ;  /* 0x0000000000007941 */ /* 0x000fea0003800000 */
.L_x_6024:
        /* <DEDUP_REMOVED lines=19> */
[----:B------:R-:W-:Y:S01]  /*3330*/  MOV R95, RZ ;  /* 0x000000ff005f7202 */ /* 0x000fe20000000f00 */
[----:B------:R-:W-:Y:S01]  /*3340*/  CS2R R92, SRZ ;  /* 0x00000000005c7805 */ /* 0x000fe2000001ff00 */
[----:B------:R-:W-:-:S02]  /*3350*/  MOV R86, RZ ;  /* 0x000000ff00567202 */ /* 0x000fc40000000f00 */
.L_x_6063:
[----:B------:R-:W-:Y:S01]  /*3360*/  IMAD R15, R35, c[0x0][0x180], RZ ;  /* 0x00006000230f7a24 */ /* 0x000fe200078e02ff */
[----:B----4-:R-:W-:Y:S01]  /*3370*/  SHF.R.S32.HI R125, RZ, 0x1f, R95 ;  /* 0x0000001fff7d7819 */ /* 0x010fe2000001145f */
        /* <DEDUP_REMOVED lines=18> */
[----:B------:R1:W4:Y:S01]  /*34a0*/  LDG.E.128 R24, [R12.64+0x200] ;  /* 0x000200040c187981 */ /* 0x000322000c1e1d00 */
[----:B------:R-:W-:Y:S02]  /*34b0*/  IMAD R19, R35, c[0x0][0x198], RZ ;  /* 0x0000660023137a24 */ /* 0x000fe400078e02ff */
[----:B------:R-:W-:Y:S01]  /*34c0*/  IMAD.WIDE.U32 R16, R0, c[0x0][0x198], RZ ;  /* 0x0000660000107a25 */ /* 0x000fe200078e00ff */
[----:B------:R-:W-:-:S03]  /*34d0*/  IADD3 R18, R50, -0x1, RZ ;  /* 0xffffffff32127810 */ /* 0x000fc60007ffe0ff */
[----:B------:R-:W-:Y:S01]  /*34e0*/  IMAD R19, R0, c[0x0][0x19c], R19 ;  /* 0x0000670000137a24 */ /* 0x000fe200078e0213 */
[C---:B------:R-:W-:Y:S01]  /*34f0*/  LOP3.LUT P0, RZ, R40.reuse, 0x1f, RZ, 0xc0, !PT ;  /* 0x0000001f28ff7812 */ /* 0x040fe2000780c0ff */
        /* <DEDUP_REMOVED lines=43> */
[----:B----4-:R1:W-:Y:S01]  /*37b0*/  STS.128 [R41.X16+0x200], R24 ;  /* 0x0002001829007388 */ /* 0x0103e2000000cc00 */
[----:B------:R-:W-:-:S06]  /*37c0*/  NOP ;  /* 0x0000000000007918 */ /* 0x000fcc0000000000 */
[----:B------:R-:W2:Y:S01]  /*37d0*/  LDS.128 R12, [R54] ;  /* 0x00000000360c7984 */ /* 0x000ea20000000c00 */
[----:B------:R-:W3:Y:S03]  /*37e0*/  MUFU.EX2 R132, R132 ;  /* 0x0000008400847308 */ /* 0x000ee60000000800 */
[----:B------:R-:W4:Y:S01]  /*37f0*/  LDS.128 R16, [R54+0x10] ;  /* 0x0000100036107984 */ /* 0x000f220000000c00 */
[----:B------:R-:W-:-:S03]  /*3800*/  FMUL.FTZ R128, R145, R64 ;  /* 0x0000004091807220 */ /* 0x000fc60000410000 */
[----:B0-----:R0:W-:Y:S01]  /*3810*/  STS [R136+0xea8], R179 ;  /* 0x000ea8b388007388 */ /* 0x0011e20000000800 */
[----:B------:R-:W0:Y:S03]  /*3820*/  MUFU.EX2 R130, R130 ;  /* 0x0000008200827308 */ /* 0x000e260000000800 */
[----:B------:R-:W-:Y:S01]  /*3830*/  BAR.SYNC.DEFER_BLOCKING 0x0 ;  /* 0x0000000000007b1d */ /* 0x000fe20000010000 */
[C---:B------:R-:W-:Y:S01]  /*3840*/  FMUL.FTZ R126, R145.reuse, R66 ;  /* 0x00000042917e7220 */ /* 0x040fe20000410000 */
[--C-:B-1----:R-:W-:Y:S01]  /*3850*/  PRMT R27, RZ, 0x5410, R8.reuse ;  /* 0x00005410ff1b7816 */ /* 0x102fe20000000008 */
[C---:B------:R-:W-:Y:S01]  /*3860*/  FMUL.FTZ R26, R145.reuse, R68 ;  /* 0x00000044911a7220 */ /* 0x040fe20000410000 */
[----:B------:R-:W-:Y:S02]  /*3870*/  PRMT R25, RZ, 0x7610, R8 ;  /* 0x00007610ff197816 */ /* 0x000fe40000000008 */
[----:B------:R-:W1:Y:S01]  /*3880*/  MUFU.EX2 R128, R128 ;  /* 0x0000008000807308 */ /* 0x000e620000000800 */
[----:B------:R-:W-:Y:S01]  /*3890*/  PRMT R23, RZ, 0x5410, R9 ;  /* 0x00005410ff177816 */ /* 0x000fe20000000009 */
[----:B------:R-:W-:-:S02]  /*38a0*/  FMUL.FTZ R24, R145, R70 ;  /* 0x0000004691187220 */ /* 0x000fc40000410000 */
[----:B------:R-:W-:Y:S02]  /*38b0*/  FMUL.FTZ R152, R27, R58 ;  /* 0x0000003a1b987220 */ /* 0x000fe40000410000 */
[----:B------:R-:W-:Y:S02]  /*38c0*/  FMUL.FTZ R201, R25, R60 ;  /* 0x0000003c19c97220 */ /* 0x000fe40000410000 */
[----:B------:R-:W1:Y:S01]  /*38d0*/  MUFU.EX2 R126, R126 ;  /* 0x0000007e007e7308 */ /* 0x000e620000000800 */
[----:B---3--:R-:W-:Y:S01]  /*38e0*/  FMUL.FTZ R147, R179, R132 ;  /* 0x00000084b3937220 */ /* 0x008fe20000410000 */
[----:B------:R-:W-:Y:S01]  /*38f0*/  PRMT R21, RZ, 0x7610, R9 ;  /* 0x00007610ff157816 */ /* 0x000fe20000000009 */
[----:B------:R-:W-:Y:S02]  /*3900*/  FMUL.FTZ R22, R145, R72 ;  /* 0x0000004891167220 */ /* 0x000fe40000410000 */
[----:B------:R-:W-:-:S03]  /*3910*/  FMUL.FTZ R187, R23, R62 ;  /* 0x0000003e17bb7220 */ /* 0x000fc60000410000 */
[----:B------:R-:W3:Y:S01]  /*3920*/  MUFU.EX2 R26, R26 ;  /* 0x0000001a001a7308 */ /* 0x000ee20000000800 */
[----:B------:R-:W-:Y:S01]  /*3930*/  FFMA.FTZ R140, R132, R152, R201 ;  /* 0x00000098848c7223 */ /* 0x000fe200000100c9 */
[----:B------:R1:W5:Y:S01]  /*3940*/  @!P1 LDG.E R150, [R134.64+0x4] ;  /* 0x0000040486969981 */ /* 0x000362000c1e1900 */
[----:B0-----:R-:W-:Y:S02]  /*3950*/  FMUL.FTZ R147, R130, R147 ;  /* 0x0000009382937220 */ /* 0x001fe40000410000 */
[----:B------:R-:W-:-:S03]  /*3960*/  FMUL.FTZ R20, R145, R74 ;  /* 0x0000004a91147220 */ /* 0x000fc60000410000 */
[----:B------:R-:W0:Y:S01]  /*3970*/  MUFU.EX2 R24, R24 ;  /* 0x0000001800187308 */ /* 0x000e220000000800 */
[----:B------:R-:W-:Y:S02]  /*3980*/  FMUL.FTZ R189, R21, R64 ;  /* 0x0000004015bd7220 */ /* 0x000fe40000410000 */
[----:B------:R-:W-:Y:S02]  /*3990*/  FFMA.FTZ R140, R130, R140, R187 ;  /* 0x0000008c828c7223 */ /* 0x000fe400000100bb */
[----:B-1----:R-:W-:-:S03]  /*39a0*/  FMUL.FTZ R147, R128, R147 ;  /* 0x0000009380937220 */ /* 0x002fc60000410000 */
[----:B------:R-:W1:Y:S01]  /*39b0*/  MUFU.EX2 R22, R22 ;  /* 0x0000001600167308 */ /* 0x000e620000000800 */
[----:B------:R-:W-:Y:S02]  /*39c0*/  FMUL.FTZ R134, R145, R78 ;  /* 0x0000004e91867220 */ /* 0x000fe40000410000 */
[----:B------:R-:W-:Y:S02]  /*39d0*/  FFMA.FTZ R142, R128, R140, R189 ;  /* 0x0000008c808e7223 */ /* 0x000fe400000100bd */
[----:B------:R-:W-:-:S03]  /*39e0*/  FMUL.FTZ R147, R126, R147 ;  /* 0x000000937e937220 */ /* 0x000fc60000410000 */
[----:B------:R-:W1:Y:S01]  /*39f0*/  MUFU.EX2 R20, R20 ;  /* 0x0000001400147308 */ /* 0x000e620000000800 */
[----:B------:R-:W-:Y:S02]  /*3a00*/  FMUL.FTZ R136, R145, R76 ;  /* 0x0000004c91887220 */ /* 0x000fe40000410000 */
[----:B------:R-:W-:Y:S02]  /*3a10*/  FFMA.FTZ R142, R126, R142, R191 ;  /* 0x0000008e7e8e7223 */ /* 0x000fe400000100bf */
[----:B---3--:R-:W-:-:S03]  /*3a20*/  FMUL.FTZ R147, R26, R147 ;  /* 0x000000931a937220 */ /* 0x008fc60000410000 */
[----:B------:R-:W3:Y:S01]  /*3a30*/  MUFU.EX2 R134, R134 ;  /* 0x0000008600867308 */ /* 0x000ee20000000800 */
[----:B------:R-:W-:Y:S02]  /*3a40*/  FMUL.FTZ R138, R145, R80 ;  /* 0x00000050918a7220 */ /* 0x000fe40000410000 */
[----:B------:R-:W-:Y:S01]  /*3a50*/  FFMA.FTZ R144, R26, R142, R203 ;  /* 0x0000008e1a907223 */ /* 0x000fe200000100cb */
[----:B------:R-:W-:Y:S01]  /*3a60*/  PRMT R135, RZ, 0x5410, R4 ;  /* 0x00005410ff877816 */ /* 0x000fe20000000004 */
[----:B0-----:R-:W-:-:S03]  /*3a70*/  FMUL.FTZ R147, R24, R147 ;  /* 0x0000009318937220 */ /* 0x001fc60000410000 */
[----:B------:R-:W0:Y:S01]  /*3a80*/  MUFU.EX2 R136, R136 ;  /* 0x0000008800887308 */ /* 0x000e220000000800 */
[----:B------:R-:W-:Y:S02]  /*3a90*/  FMUL.FTZ R140, R145, R82 ;  /* 0x00000052918c7220 */ /* 0x000fe40000410000 */
[----:B------:R-:W-:Y:S02]  /*3aa0*/  FFMA.FTZ R144, R24, R144, R197 ;  /* 0x0000009018907223 */ /* 0x000fe400000100c5 */
[----:B-1----:R-:W-:-:S03]  /*3ab0*/  FMUL.FTZ R147, R22, R147 ;  /* 0x0000009316937220 */ /* 0x002fc60000410000 */
[----:B------:R-:W1:Y:S01]  /*3ac0*/  MUFU.EX2 R138, R138 ;  /* 0x0000008a008a7308 */ /* 0x000e620000000800 */
[----:B------:R-:W-:Y:S02]  /*3ad0*/  FMUL.FTZ R193, R135, R74 ;  /* 0x0000004a87c17220 */ /* 0x000fe40000410000 */
[----:B------:R-:W-:Y:S02]  /*3ae0*/  FFMA.FTZ R144, R22, R144, R199 ;  /* 0x0000009016907223 */ /* 0x000fe400000100c7 */
[C---:B------:R-:W-:Y:S02]  /*3af0*/  FMUL.FTZ R142, R145.reuse, R84 ;  /* 0x00000054918e7220 */ /* 0x040fe40000410000 */
[C---:B------:R-:W-:Y:S01]  /*3b00*/  FMUL.FTZ R147, R20.reuse, R147 ;  /* 0x0000009314937220 */ /* 0x040fe20000410000 */
[----:B------:R-:W1:Y:S01]  /*3b10*/  MUFU.EX2 R140, R140 ;  /* 0x0000008c008c7308 */ /* 0x000e620000000800 */
[----:B------:R-:W-:Y:S02]  /*3b20*/  FFMA.FTZ R144, R20, R144, R193 ;  /* 0x0000009014907223 */ /* 0x000fe400000100c1 */
[----:B------:R-:W-:-:S02]  /*3b30*/  FMUL.FTZ R146, R145, R90 ;  /* 0x0000005a91927220 */ /* 0x000fc40000410000 */
[C---:B---3--:R-:W-:Y:S02]  /*3b40*/  FMUL.FTZ R147, R134.reuse, R147 ;  /* 0x0000009386937220 */ /* 0x048fe40000410000 */
[----:B------:R-:W-:Y:S01]  /*3b50*/  FFMA.FTZ R144, R134, R144, R195 ;  /* 0x0000009086907223 */ /* 0x000fe200000100c3 */
[----:B------:R-:W3:Y:S01]  /*3b60*/  MUFU.EX2 R142, R142 ;  /* 0x0000008e008e7308 */ /* 0x000ee20000000800 */
[C---:B0-----:R-:W-:Y:S02]  /*3b70*/  FMUL.FTZ R147, R136.reuse, R147 ;  /* 0x0000009388937220 */ /* 0x041fe40000410000 */
[----:B------:R-:W-:Y:S02]  /*3b80*/  FMUL.FTZ R163, R145, R118 ;  /* 0x0000007691a37220 */ /* 0x000fe40000410000 */
[----:B------:R-:W-:-:S03]  /*3b90*/  FFMA.FTZ R144, R136, R144, R185 ;  /* 0x0000009088907223 */ /* 0x000fc600000100b9 */
[----:B------:R-:W0:Y:S01]  /*3ba0*/  MUFU.EX2 R146, R146 ;  /* 0x0000009200927308 */ /* 0x000e220000000800 */
[C---:B-1----:R-:W-:Y:S01]  /*3bb0*/  FMUL.FTZ R147, R138.reuse, R147 ;  /* 0x000000938a937220 */ /* 0x042fe20000410000 */
[----:B------:R-:W-:Y:S01]  /*3bc0*/  PRMT R145, RZ, 0x7610, R6 ;  /* 0x00007610ff917816 */ /* 0x000fe20000000006 */
[----:B------:R-:W-:Y:S02]  /*3bd0*/  FFMA.FTZ R144, R138, R144, R181 ;  /* 0x000000908a907223 */ /* 0x000fe400000100b5 */
[----:B------:R-:W-:Y:S01]  /*3be0*/  FMUL.FTZ R149, R140, R147 ;  /* 0x000000938c957220 */ /* 0x000fe20000410000 */
[----:B------:R-:W-:Y:S02]  /*3bf0*/  PRMT R147, RZ, 0x5410, R7 ;  /* 0x00005410ff937816 */ /* 0x000fe40000000007 */
[----:B------:R-:W1:Y:S01]  /*3c00*/  MUFU.EX2 R163, R163 ;  /* 0x000000a300a37308 */ /* 0x000e620000000800 */
[----:B------:R-:W-:Y:S01]  /*3c10*/  FMUL.FTZ R177, R145, R84 ;  /* 0x0000005491b17220 */ /* 0x000fe20000410000 */
[----:B------:R-:W-:Y:S01]  /*3c20*/  ISETP.NE.AND P1, PT, R40, 0x1f, PT ;  /* 0x0000001f2800780c */ /* 0x000fe20003f25270 */
[----:B------:R-:W-:-:S02]  /*3c30*/  FFMA.FTZ R144, R140, R144, R183 ;  /* 0x000000908c907223 */ /* 0x000fc400000100b7 */
[C---:B---3--:R-:W-:Y:S01]  /*3c40*/  FMUL.FTZ R151, R142.reuse, R149 ;  /* 0x000000958e977220 */ /* 0x048fe20000410000 */
[----:B------:R-:W-:Y:S01]  /*3c50*/  PRMT R149, RZ, 0x7610, R7 ;  /* 0x00007610ff957816 */ /* 0x000fe20000000007 */
[----:B------:R-:W-:Y:S02]  /*3c60*/  FMUL.FTZ R173, R147, R90 ;  /* 0x0000005a93ad7220 */ /* 0x000fe40000410000 */
[----:B------:R-:W-:Y:S02]  /*3c70*/  FFMA.FTZ R148, R142, R144, R177 ;  /* 0x000000908e947223 */ /* 0x000fe400000100b1 */
[----:B------:R-:W-:Y:S02]  /*3c80*/  FMUL.FTZ R144, R149, R118 ;  /* 0x0000007695907220 */ /* 0x000fe40000410000 */
[----:B0-----:R-:W-:-:S04]  /*3c90*/  FFMA.FTZ R148, R146, R148, R173 ;  /* 0x0000009492947223 */ /* 0x001fc800000100ad */
[----:B-1----:R-:W-:Y:S02]  /*3ca0*/  FFMA.FTZ R235, R163, R148, R144 ;  /* 0x00000094a3eb7223 */ /* 0x002fe40000010090 */
[----:B------:R0:W1:Y:S01]  /*3cb0*/  @P1 LDS R148, [R40.X4+0x16ac] ;  /* 0x0016ac0028941984 */ /* 0x0000620000004800 */
[----:B------:R-:W-:-:S04]  /*3cc0*/  FMUL.FTZ R154, R146, R151 ;  /* 0x00000097929a7220 */ /* 0x000fc80000410000 */
[----:B------:R-:W-:Y:S01]  /*3cd0*/  FMUL.FTZ R154, R163, R154 ;  /* 0x0000009aa39a7220 */ /* 0x000fe20000410000 */
[----:B------:R-:W-:Y:S05]  /*3ce0*/  @P1 BRA `(.L_x_6028) ;  /* 0x0000007000001947 */ /* 0x000fea0003800000 */
[----:B--2-4-:R-:W-:-:S13]  /*3cf0*/  ISETP.NE.AND P3, PT, R50, c[0x0][0x174], PT ;  /* 0x00005d0032007a0c */ /* 0x014fda0003f65270 */
[----:B-1----:R-:W-:-:S04]  /*3d00*/  @P3 LEA.HI R148, R50, R50, RZ, 0x1 ;  /* 0x0000003232943211 */ /* 0x002fc800078f08ff */
[----:B------:R-:W-:Y:S01]  /*3d10*/  @P3 LOP3.LUT R151, R148, 0xfffffe, RZ, 0xc0, !PT ;  /* 0x00fffffe94973812 */ /* 0x000fe200078ec0ff */
[----:B------:R-:W-:-:S03]  /*3d20*/  HFMA2.MMA R148, -RZ, RZ, 1.875, 0 ;  /* 0x3f800000ff947435 */ /* 0x000fc600000001ff */
[----:B------:R-:W-:-:S04]  /*3d30*/  @P3 IADD3 R160, -R151, R50, RZ ;  /* 0x0000003297a03210 */ /* 0x000fc80007ffe1ff */
[----:B------:R-:W-:-:S05]  /*3d40*/  @P3 LEA R160, R160, R95, 0x8 ;  /* 0x0000005fa0a03211 */ /* 0x000fca00078e40ff */
[----:B------:R1:W2:Y:S02]  /*3d50*/  @P3 LDS R148, [R160.X4+0xea8] ;  /* 0x000ea800a0943984 */ /* 0x0002a40000004800 */
.L_x_6028:
[----:B--2-4-:R-:W-:Y:S05]  /*3d60*/  BSYNC B0 ;  /* 0x0000000000007941 */ /* 0x014fea0003800000 */
.L_x_6027:
[----:B------:R-:W2:Y:S01]  /*3d70*/  SHFL.UP PT, R153, R235, 0x1, RZ ;  /* 0x04200000eb997989 */ /* 0x000ea200000e00ff */
[--C-:B------:R-:W-:Y:S01]  /*3d80*/  PRMT R175, RZ, 0x5410, R19.reuse ;  /* 0x00005410ffaf7816 */ /* 0x100fe20000000013 */
[----:B------:R-:W-:Y:S01]  /*3d90*/  BSSY B0, `(.L_x_6029) ;  /* 0x000015e000007945 */ /* 0x000fe20003800000 */
[----:B------:R-:W-:Y:S01]  /*3da0*/  PRMT R171, RZ, 0x7610, R19 ;  /* 0x00007610ffab7816 */ /* 0x000fe20000000013 */
[----:B------:R-:W3:Y:S01]  /*3db0*/  SHFL.UP PT, R151, R154, 0x1, RZ ;  /* 0x042000009a977989 */ /* 0x000ee200000e00ff */
[----:B------:R-:W-:Y:S02]  /*3dc0*/  ISETP.GE.AND P3, PT, R41, 0x1, PT ;  /* 0x000000012900780c */ /* 0x000fe40003f66270 */
[--C-:B------:R-:W-:Y:S02]  /*3dd0*/  PRMT R233, RZ, 0x5410, R14.reuse ;  /* 0x00005410ffe97816 */ /* 0x100fe4000000000e */
[----:B------:R-:W-:Y:S01]  /*3de0*/  PRMT R231, RZ, 0x7610, R14 ;  /* 0x00007610ffe77816 */ /* 0x000fe2000000000e */
[----:B-----5:R-:W-:Y:S01]  /*3df0*/  FMUL.FTZ R14, R124, R171 ;  /* 0x000000ab7c0e7220 */ /* 0x020fe20000410000 */
[----:B------:R-:W-:-:S02]  /*3e00*/  PRMT R215, RZ, 0x5410, R18 ;  /* 0x00005410ffd77816 */ /* 0x000fc40000000012 */
[----:B------:R-:W-:Y:S01]  /*3e10*/  PRMT R209, RZ, 0x7610, R18 ;  /* 0x00007610ffd17816 */ /* 0x000fe20000000012 */
[C---:B------:R-:W-:Y:S01]  /*3e20*/  FMUL.FTZ R18, R124.reuse, R175 ;  /* 0x000000af7c127220 */ /* 0x040fe20000410000 */
[--C-:B------:R-:W-:Y:S01]  /*3e30*/  PRMT R229, RZ, 0x5410, R15.reuse ;  /* 0x00005410ffe57816 */ /* 0x100fe2000000000f */
[----:B------:R-:W-:Y:S01]  /*3e40*/  FMUL.FTZ R219, R85, R14 ;  /* 0x0000000e55db7220 */ /* 0x000fe20000410000 */
[----:B------:R-:W-:Y:S01]  /*3e50*/  PRMT R227, RZ, 0x7610, R15 ;  /* 0x00007610ffe37816 */ /* 0x000fe2000000000f */
[C---:B-1----:R-:W-:Y:S01]  /*3e60*/  FMUL.FTZ R160, R124.reuse, R209 ;  /* 0x000000d17ca07220 */ /* 0x042fe20000410000 */
        /* <DEDUP_REMOVED lines=9> */
[----:B------:R-:W-:Y:S01]  /*3f00*/  FFMA.FTZ R13, R163, R219, R18 ;  /* 0x000000dba30d7223 */ /* 0x000fe20000010012 */
[----:B------:R-:W-:Y:S01]  /*3f10*/  PRMT R221, RZ, 0x5410, R17 ;  /* 0x00005410ffdd7816 */ /* 0x000fe20000000011 */
[----:B--2---:R-:W-:Y:S01]  /*3f20*/  @P3 FFMA.FTZ R235, R154, R153, R235 ;  /* 0x000000999aeb3223 */ /* 0x004fe200000100eb */
[--C-:B------:R-:W-:Y:S01]  /*3f30*/  PRMT R243, RZ, 0x5410, R12.reuse ;  /* 0x00005410fff37816 */ /* 0x100fe2000000000c */
[----:B------:R-:W-:Y:S01]  /*3f40*/  FMUL.FTZ R15, R146, R15 ;  /* 0x0000000f920f7220 */ /* 0x000fe20000410000 */
[----:B------:R-:W-:Y:S01]  /*3f50*/  PRMT R241, RZ, 0x7610, R12 ;  /* 0x00007610fff17816 */ /* 0x000fe2000000000c */
[----:B---3--:R-:W-:Y:S01]  /*3f60*/  @P3 FMUL.FTZ R154, R154, R151 ;  /* 0x000000979a9a3220 */ /* 0x008fe20000410000 */
[----:B------:R-:W1:Y:S01]  /*3f70*/  SHFL.UP PT, R153, R235, 0x2, RZ ;  /* 0x04400000eb997989 */ /* 0x000e6200000e00ff */
[----:B------:R-:W-:Y:S01]  /*3f80*/  FMUL.FTZ R160, R124, R217 ;  /* 0x000000d97ca07220 */ /* 0x000fe20000410000 */
[----:B------:R-:W-:Y:S01]  /*3f90*/  ISETP.GE.AND P3, PT, R41, 0x2, PT ;  /* 0x000000022900780c */ /* 0x000fe20003f66270 */
[----:B------:R-:W-:Y:S01]  /*3fa0*/  FMUL.FTZ R211, R79, R16 ;  /* 0x000000104fd37220 */ /* 0x000fe20000410000 */
[----:B------:R-:W2:Y:S01]  /*3fb0*/  SHFL.UP PT, R151, R154, 0x2, RZ ;  /* 0x044000009a977989 */ /* 0x000ea200000e00ff */
[----:B------:R-:W-:Y:S01]  /*3fc0*/  FFMA.FTZ R13, R146, R13, R213 ;  /* 0x0000000d920d7223 */ /* 0x000fe200000100d5 */
[----:B------:R-:W-:Y:S01]  /*3fd0*/  LOP3.LUT R162, R40, 0x1f, RZ, 0xc0, !PT ;  /* 0x0000001f28a27812 */ /* 0x000fe200078ec0ff */
[----:B------:R-:W-:Y:S01]  /*3fe0*/  FMUL.FTZ R15, R142, R15 ;  /* 0x0000000f8e0f7220 */ /* 0x000fe20000410000 */
[----:B------:R-:W-:Y:S01]  /*3ff0*/  ISETP.GE.OR P0, PT, R50, c[0x0][0x174], P0 ;  /* 0x00005d0032007a0c */ /* 0x000fe20000706670 */
[----:B------:R-:W-:Y:S01]  /*4000*/  FMUL.FTZ R16, R124, R221 ;  /* 0x000000dd7c107220 */ /* 0x000fe20000410000 */
[----:B------:R-:W-:Y:S01]  /*4010*/  ISETP.NE.AND P4, PT, R162, 0x1f, PT ;  /* 0x0000001fa200780c */ /* 0x000fe20003f85270 */
[----:B------:R-:W-:Y:S01]  /*4020*/  FMUL.FTZ R207, R77, R160 ;  /* 0x000000a04dcf7220 */ /* 0x000fe20000410000 */
[----:B------:R-:W-:Y:S01]  /*4030*/  ISETP.NE.AND P5, PT, R40, RZ, PT ;  /* 0x000000ff2800720c */ /* 0x000fe20003fa5270 */
[----:B------:R-:W-:-:S02]  /*4040*/  FFMA.FTZ R13, R142, R13, R211 ;  /* 0x0000000d8e0d7223 */ /* 0x000fc400000100d3 */
[----:B------:R-:W-:Y:S02]  /*4050*/  FMUL.FTZ R15, R140, R15 ;  /* 0x0000000f8c0f7220 */ /* 0x000fe40000410000 */
[----:B------:R-:W-:Y:S02]  /*4060*/  FMUL.FTZ R160, R124, R223 ;  /* 0x000000df7ca07220 */ /* 0x000fe40000410000 */
[----:B------:R-:W-:Y:S02]  /*4070*/  FMUL.FTZ R169, R75, R16 ;  /* 0x000000104ba97220 */ /* 0x000fe40000410000 */
[----:B------:R-:W-:Y:S02]  /*4080*/  FFMA.FTZ R13, R140, R13, R207 ;  /* 0x0000000d8c0d7223 */ /* 0x000fe400000100cf */
[----:B------:R-:W-:Y:S02]  /*4090*/  FMUL.FTZ R15, R138, R15 ;  /* 0x0000000f8a0f7220 */ /* 0x000fe40000410000 */
[----:B------:R-:W-:-:S02]  /*40a0*/  FMUL.FTZ R16, R124, R225 ;  /* 0x000000e17c107220 */ /* 0x000fc40000410000 */
[----:B------:R-:W-:Y:S02]  /*40b0*/  FMUL.FTZ R167, R73, R160 ;  /* 0x000000a049a77220 */ /* 0x000fe40000410000 */
[----:B------:R-:W-:Y:S02]  /*40c0*/  FFMA.FTZ R13, R138, R13, R169 ;  /* 0x0000000d8a0d7223 */ /* 0x000fe400000100a9 */
[----:B------:R-:W-:Y:S02]  /*40d0*/  FMUL.FTZ R15, R136, R15 ;  /* 0x0000000f880f7220 */ /* 0x000fe40000410000 */
        /* <DEDUP_REMOVED lines=12> */
[----:B-1----:R-:W-:Y:S02]  /*41a0*/  @P3 FFMA.FTZ R235, R154, R153, R235 ;  /* 0x000000999aeb3223 */ /* 0x002fe400000100eb */
[----:B------:R-:W-:Y:S02]  /*41b0*/  FMUL.FTZ R14, R124, R239 ;  /* 0x000000ef7c0e7220 */ /* 0x000fe40000410000 */
[----:B------:R-:W-:-:S02]  /*41c0*/  FFMA.FTZ R13, R22, R13, R159 ;  /* 0x0000000d160d7223 */ /* 0x000fc4000001009f */
[----:B--2---:R-:W-:Y:S01]  /*41d0*/  @P3 FMUL.FTZ R154, R154, R151 ;  /* 0x000000979a9a3220 */ /* 0x004fe20000410000 */
[----:B------:R-:W-:Y:S01]  /*41e0*/  ISETP.GE.AND P3, PT, R41, 0x4, PT ;  /* 0x000000042900780c */ /* 0x000fe20003f66270 */
[----:B------:R-:W-:Y:S02]  /*41f0*/  FMUL.FTZ R16, R124, R233 ;  /* 0x000000e97c107220 */ /* 0x000fe40000410000 */
[----:B------:R-:W-:Y:S02]  /*4200*/  FMUL.FTZ R157, R65, R160 ;  /* 0x000000a0419d7220 */ /* 0x000fe40000410000 */
[----:B------:R-:W-:Y:S02]  /*4210*/  FMUL.FTZ R155, R61, R14 ;  /* 0x0000000e3d9b7220 */ /* 0x000fe40000410000 */
[C---:B------:R-:W-:Y:S02]  /*4220*/  FMUL.FTZ R17, R24.reuse, R15 ;  /* 0x0000000f18117220 */ /* 0x040fe40000410000 */
[----:B------:R-:W-:Y:S01]  /*4230*/  FMUL.FTZ R205, R63, R16 ;  /* 0x000000103fcd7220 */ /* 0x000fe20000410000 */
[----:B------:R-:W1:Y:S01]  /*4240*/  SHFL.UP PT, R15, R235, 0x4, RZ ;  /* 0x04800000eb0f7989 */ /* 0x000e6200000e00ff */
[----:B------:R-:W-:-:S02]  /*4250*/  FFMA.FTZ R14, R24, R13, R157 ;  /* 0x0000000d180e7223 */ /* 0x000fc4000001009d */
[----:B------:R-:W-:Y:S01]  /*4260*/  FMUL.FTZ R12, R124, R237 ;  /* 0x000000ed7c0c7220 */ /* 0x000fe20000410000 */
[----:B------:R-:W2:Y:S01]  /*4270*/  SHFL.UP PT, R13, R154, 0x4, RZ ;  /* 0x048000009a0d7989 */ /* 0x000ea200000e00ff */
[C---:B------:R-:W-:Y:S02]  /*4280*/  FFMA.FTZ R16, R26.reuse, R14, R205 ;  /* 0x0000000e1a107223 */ /* 0x040fe400000100cd */
[----:B------:R-:W-:Y:S02]  /*4290*/  FMUL.FTZ R17, R26, R17 ;  /* 0x000000111a117220 */ /* 0x000fe40000410000 */
[----:B------:R-:W-:Y:S02]  /*42a0*/  FMUL.FTZ R14, R124, R241 ;  /* 0x000000f17c0e7220 */ /* 0x000fe40000410000 */
[----:B------:R-:W-:Y:S02]  /*42b0*/  FMUL.FTZ R153, R59, R12 ;  /* 0x0000000c3b997220 */ /* 0x000fe40000410000 */
        /* <DEDUP_REMOVED lines=9> */
[C---:B------:R-:W-:Y:S02]  /*4350*/  FFMA.FTZ R245, R132.reuse, R16, R19 ;  /* 0x0000001084f57223 */ /* 0x040fe40000010013 */
[----:B------:R-:W-:Y:S02]  /*4360*/  FMUL.FTZ R160, R132, R17 ;  /* 0x0000001184a07220 */ /* 0x000fe40000410000 */
[C---:B-1----:R-:W-:Y:S01]  /*4370*/  @P3 FFMA.FTZ R235, R154.reuse, R15, R235 ;  /* 0x0000000f9aeb3223 */ /* 0x042fe200000100eb */
[----:B------:R-:W1:Y:S01]  /*4380*/  SHFL.DOWN PT, R14, R245, 0x1, 0x1f ;  /* 0x08201f00f50e7f89 */ /* 0x000e6200000e0000 */
[----:B--2---:R-:W-:Y:S01]  /*4390*/  @P3 FMUL.FTZ R154, R154, R13 ;  /* 0x0000000d9a9a3220 */ /* 0x004fe20000410000 */
[----:B------:R-:W-:-:S02]  /*43a0*/  ISETP.GE.AND P3, PT, R41, 0x8, PT ;  /* 0x000000082900780c */ /* 0x000fc40003f66270 */
[----:B------:R-:W2:Y:S04]  /*43b0*/  SHFL.DOWN PT, R15, R160, 0x1, 0x1f ;  /* 0x08201f00a00f7f89 */ /* 0x000ea800000e0000 */
[----:B------:R-:W3:Y:S04]  /*43c0*/  SHFL.UP PT, R12, R235, 0x8, RZ ;  /* 0x05000000eb0c7989 */ /* 0x000ee800000e00ff */
[----:B------:R-:W4:Y:S01]  /*43d0*/  SHFL.UP PT, R13, R154, 0x8, RZ ;  /* 0x050000009a0d7989 */ /* 0x000f2200000e00ff */
[C---:B-1----:R-:W-:Y:S02]  /*43e0*/  @P4 FFMA.FTZ R245, R160.reuse, R14, R245 ;  /* 0x0000000ea0f54223 */ /* 0x042fe400000100f5 */
        /* <DEDUP_REMOVED lines=22> */
[----:B------:R-:W-:-:S04]  /*4550*/  MOV R13, RZ ;  /* 0x000000ff000d7202 */ /* 0x000fc80000000f00 */
[----:B------:R-:W2:Y:S01]  /*4560*/  SHFL.DOWN PT, R15, R160, 0x8, 0x1f ;  /* 0x09001f00a00f7f89 */ /* 0x000ea200000e0000 */
[----:B---3--:R-:W-:Y:S01]  /*4570*/  @P2 FFMA.FTZ R12, R154, R12, R235 ;  /* 0x0000000c9a0c2223 */ /* 0x008fe200000100eb */
[----:B------:R-:W-:Y:S01]  /*4580*/  ISETP.GE.U32.AND P2, PT, R162, 0x18, PT ;  /* 0x00000018a200780c */ /* 0x000fe20003f46070 */
[----:B------:R-:W-:Y:S02]  /*4590*/  IMAD R154, R156, c[0x0][0x2b8], RZ ;  /* 0x0000ae009c9a7a24 */ /* 0x000fe400078e02ff */
[----:B------:R-:W-:Y:S01]  /*45a0*/  FFMA.FTZ R152, R179, R12, R152 ;  /* 0x0000000cb3987223 */ /* 0x000fe20000010098 */
[----:B------:R-:W-:Y:S01]  /*45b0*/  HFMA2.MMA R12, -RZ, RZ, 1.875, 0 ;  /* 0x3f800000ff0c7435 */ /* 0x000fe200000001ff */
[----:B------:R-:W-:Y:S02]  /*45c0*/  IMAD R179, R37, c[0x0][0x2bc], R154 ;  /* 0x0000af0025b37a24 */ /* 0x000fe400078e029a */
[-C--:B------:R-:W-:Y:S02]  /*45d0*/  FMUL.FTZ R16, R243, R152.reuse ;  /* 0x00000098f3107220 */ /* 0x080fe40000410000 */
[----:B------:R-:W-:-:S02]  /*45e0*/  FFMA.FTZ R201, R132, R152, R201 ;  /* 0x0000009884c97223 */ /* 0x000fc400000100c9 */
[----:B------:R-:W-:Y:S02]  /*45f0*/  FFMA.FTZ R16, R55, R16, RZ ;  /* 0x0000001037107223 */ /* 0x000fe400000100ff */
[-C--:B------:R-:W-:Y:S01]  /*4600*/  FMUL.FTZ R241, R241, R201.reuse ;  /* 0x000000c9f1f17220 */ /* 0x080fe20000410000 */
[----:B------:R-:W-:Y:S01]  /*4610*/  @!P0 LDS.64 R12, [R95.X8+0x1728] ;  /* 0x001728005f0c8984 */ /* 0x000fe20000008a00 */
[----:B------:R-:W-:Y:S01]  /*4620*/  FFMA.FTZ R187, R130, R201, R187 ;  /* 0x000000c982bb7223 */ /* 0x000fe200000100bb */
[----:B------:R-:W-:Y:S01]  /*4630*/  ISETP.GE.U32.AND P0, PT, R162, 0x10, PT ;  /* 0x00000010a200780c */ /* 0x000fe20003f06070 */
[----:B------:R-:W-:Y:S01]  /*4640*/  FFMA.FTZ R16, R57, R241, R16 ;  /* 0x000000f139107223 */ /* 0x000fe20000010010 */
[----:B------:R-:W-:Y:S01]  /*4650*/  SHF.L.U64.HI R162, R93, 0x2, R92 ;  /* 0x000000025da27819 */ /* 0x000fe2000001025c */
[-C--:B------:R-:W-:Y:S02]  /*4660*/  FMUL.FTZ R237, R237, R187.reuse ;  /* 0x000000bbeded7220 */ /* 0x080fe40000410000 */
[----:B------:R-:W-:-:S02]  /*4670*/  FFMA.FTZ R189, R128, R187, R189 ;  /* 0x000000bb80bd7223 */ /* 0x000fc400000100bd */
[----:B------:R-:W-:Y:S02]  /*4680*/  FFMA.FTZ R16, R59, R237, R16 ;  /* 0x000000ed3b107223 */ /* 0x000fe40000010010 */
[C---:B-1----:R-:W-:Y:S02]  /*4690*/  @!P2 FFMA.FTZ R245, R160.reuse, R14, R245 ;  /* 0x0000000ea0f5a223 */ /* 0x042fe400000100f5 */
[----:B------:R-:W-:Y:S02]  /*46a0*/  FMUL.FTZ R239, R239, R189 ;  /* 0x000000bdefef7220 */ /* 0x000fe40000410000 */
[----:B--2---:R-:W-:Y:S01]  /*46b0*/  @!P2 FMUL.FTZ R160, R160, R15 ;  /* 0x0000000fa0a0a220 */ /* 0x004fe20000410000 */
[----:B------:R-:W-:Y:S01]  /*46c0*/  HFMA2.MMA R15, -RZ, RZ, 0, 0 ;  /* 0x00000000ff0f7435 */ /* 0x000fe200000001ff */
[----:B------:R-:W-:Y:S02]  /*46d0*/  FFMA.FTZ R14, R61, R239, R16 ;  /* 0x000000ef3d0e7223 */ /* 0x000fe40000010010 */
[----:B------:R-:W1:Y:S01]  /*46e0*/  SHFL.DOWN PT, R16, R245, 0x10, 0x1f ;  /* 0x0a001f00f5107f89 */ /* 0x000e6200000e0000 */
[----:B------:R-:W-:-:S02]  /*46f0*/  FFMA.FTZ R191, R126, R189, R191 ;  /* 0x000000bd7ebf7223 */ /* 0x000fc400000100bf */
[----:B------:R-:W-:Y:S01]  /*4700*/  IMAD R162, R162, c[0x0][0x2d0], RZ ;  /* 0x0000b400a2a27a24 */ /* 0x000fe200078e02ff */
[----:B------:R-:W2:Y:S01]  /*4710*/  SHFL.DOWN PT, R17, R160, 0x10, 0x1f ;  /* 0x0a001f00a0117f89 */ /* 0x000ea200000e0000 */
[-C--:B------:R-:W-:Y:S02]  /*4720*/  FMUL.FTZ R233, R233, R191.reuse ;  /* 0x000000bfe9e97220 */ /* 0x080fe40000410000 */
[----:B------:R-:W-:Y:S02]  /*4730*/  FFMA.FTZ R203, R26, R191, R203 ;  /* 0x000000bf1acb7223 */ /* 0x000fe400000100cb */
        /* <DEDUP_REMOVED lines=10> */
[----:B------:R-:W-:Y:S02]  /*47e0*/  FFMA.FTZ R150, R69, R227, R150 ;  /* 0x000000e345967223 */ /* 0x000fe40000010096 */
[C---:B-1----:R-:W-:Y:S02]  /*47f0*/  @!P0 FFMA.FTZ R245, R160.reuse, R16, R245 ;  /* 0x00000010a0f58223 */ /* 0x042fe400000100f5 */
[----:B------:R-:W-:Y:S02]  /*4800*/  FMUL.FTZ R225, R225, R193 ;  /* 0x000000c1e1e17220 */ /* 0x000fe40000410000 */
        /* <DEDUP_REMOVED lines=9> */
[----:B------:R-:W-:Y:S01]  /*48a0*/  IMAD R16, R158, c[0x0][0x2c0], RZ ;  /* 0x0000b0009e107a24 */ /* 0x000fe200078e02ff */
[----:B------:R-:W-:Y:S01]  /*48b0*/  SHFL.IDX PT, R245, R245, RZ, 0x1f ;  /* 0x00001ffff5f57589 */ /* 0x000fe200000e0000 */
[----:B------:R-:W-:Y:S01]  /*48c0*/  FFMA.FTZ R181, R138, R185, R181 ;  /* 0x000000b98ab57223 */ /* 0x000fe200000100b5 */
[----:B------:R-:W-:Y:S01]  /*48d0*/  IADD3 R179, R51, -c[0x0][0x174], RZ ;  /* 0x80005d0033b37a10 */ /* 0x000fe20007ffe0ff */
[C---:B------:R-:W-:Y:S01]  /*48e0*/  IMAD R225, R39.reuse, c[0x0][0x2c4], R16 ;  /* 0x0000b10027e17a24 */ /* 0x040fe200078e0210 */
[----:B------:R-:W2:Y:S01]  /*48f0*/  SHFL.IDX PT, R160, R160, RZ, 0x1f ;  /* 0x00001fffa0a07589 */ /* 0x000ea200000e0000 */
[----:B------:R-:W-:Y:S02]  /*4900*/  FFMA.FTZ R183, R140, R181, R183 ;  /* 0x000000b58cb77223 */ /* 0x000fe400000100b7 */
[----:B------:R-:W-:-:S04]  /*4910*/  IMAD.WIDE.U32 R16, R39, c[0x0][0x2c0], R14 ;  /* 0x0000b00027107a25 */ /* 0x000fc800078e000e */
[----:B------:R-:W-:Y:S01]  /*4920*/  FFMA.FTZ R177, R142, R183, R177 ;  /* 0x000000b78eb17223 */ /* 0x000fe200000100b1 */
[----:B------:R-:W-:Y:S01]  /*4930*/  IADD3 R17, R17, R225, RZ ;  /* 0x000000e111117210 */ /* 0x000fe20007ffe0ff */
[----:B------:R-:W-:Y:S01]  /*4940*/  FMUL.FTZ R223, R223, R195 ;  /* 0x000000c3dfdf7220 */ /* 0x000fe20000410000 */
[----:B------:R-:W-:Y:S01]  /*4950*/  LEA R14, P0, R16, c[0x0][0x320], 0x2 ;  /* 0x0000c800100e7a11 */ /* 0x000fe200078010ff */
[----:B------:R-:W-:Y:S02]  /*4960*/  FFMA.FTZ R173, R146, R177, R173 ;  /* 0x000000b192ad7223 */ /* 0x000fe400000100ad */
[----:B------:R-:W-:Y:S01]  /*4970*/  FFMA.FTZ R154, R73, R223, R154 ;  /* 0x000000df499a7223 */ /* 0x000fe2000001009a */
[----:B------:R-:W-:Y:S01]  /*4980*/  LEA.HI.X R15, R16, c[0x0][0x324], R17, 0x2, P0 ;  /* 0x0000c900100f7a11 */ /* 0x000fe200000f1411 */
[----:B------:R-:W-:Y:S02]  /*4990*/  IMAD R179, R179, -0x200, RZ ;  /* 0xfffffe00b3b37824 */ /* 0x000fe400078e02ff */
[----:B-1----:R-:W-:-:S02]  /*49a0*/  @P1 FFMA.FTZ R150, R227, R150, R164 ;  /* 0x00000096e3961223 */ /* 0x002fc400000100a4 */
[----:B------:R-:W-:Y:S02]  /*49b0*/  FMUL.FTZ R221, R221, R185 ;  /* 0x000000b9dddd7220 */ /* 0x000fe40000410000 */
[----:B------:R-:W-:Y:S02]  /*49c0*/  FFMA.FTZ R148, R150, R148, R219 ;  /* 0x0000009496947223 */ /* 0x000fe400000100db */
[----:B------:R-:W-:Y:S01]  /*49d0*/  IMAD.WIDE R14, R179, 0x4, R14 ;  /* 0x00000004b30e7825 */ /* 0x000fe200078e020e */
[----:B------:R-:W-:-:S03]  /*49e0*/  SHF.L.U32 R179, R93, 0x2, RZ ;  /* 0x000000025db37819 */ /* 0x000fc600000006ff */
[C---:B------:R-:W-:Y:S02]  /*49f0*/  FFMA.FTZ R18, R163.reuse, R148, R18 ;  /* 0x00000094a3127223 */ /* 0x040fe40000010012 */
[----:B------:R-:W-:Y:S01]  /*4a00*/  FFMA.FTZ R163, R163, R173, R144 ;  /* 0x000000ada3a37223 */ /* 0x000fe20000010090 */
[----:B------:R-:W-:Y:S01]  /*4a10*/  P2R R144, PR, RZ, 0x20 ;  /* 0x00000020ff907803 */ /* 0x000fe20000000000 */
[----:B------:R-:W-:Y:S02]  /*4a20*/  FFMA.FTZ R146, R146, R18, R213 ;  /* 0x0000001292927223 */ /* 0x000fe400000100d5 */
[----:B------:R-:W-:Y:S02]  /*4a30*/  FFMA.FTZ R154, R75, R221, R154 ;  /* 0x000000dd4b9a7223 */ /* 0x000fe4000001009a */
[----:B------:R-:W-:Y:S02]  /*4a40*/  FFMA.FTZ R142, R142, R146, R211 ;  /* 0x000000928e8e7223 */ /* 0x000fe400000100d3 */
[----:B------:R-:W-:-:S02]  /*4a50*/  FMUL.FTZ R217, R217, R181 ;  /* 0x000000b5d9d97220 */ /* 0x000fc40000410000 */
[----:B------:R-:W-:Y:S02]  /*4a60*/  FFMA.FTZ R144, R140, R142, R207 ;  /* 0x0000008e8c907223 */ /* 0x000fe400000100cf */
[----:B--2---:R-:W-:Y:S02]  /*4a70*/  FFMA.FTZ R13, R160, R13, R245 ;  /* 0x0000000da00d7223 */ /* 0x004fe400000100f5 */
[----:B------:R-:W-:Y:S01]  /*4a80*/  FFMA.FTZ R138, R138, R144, R169 ;  /* 0x000000908a8a7223 */ /* 0x000fe200000100a9 */
[----:B------:R-:W-:Y:S01]  /*4a90*/  IADD3 R169, R40, 0x20, RZ ;  /* 0x0000002028a97810 */ /* 0x000fe20007ffe0ff */
[----:B------:R-:W-:Y:S01]  /*4aa0*/  FMUL.FTZ R12, R160, R12 ;  /* 0x0000000ca00c7220 */ /* 0x000fe20000410000 */
[----:B------:R-:W-:Y:S01]  /*4ab0*/  SHF.L.U32 R160, R40, 0x4, RZ ;  /* 0x0000000428a07819 */ /* 0x000fe200000006ff */
[----:B------:R-:W-:Y:S01]  /*4ac0*/  FFMA.FTZ R136, R136, R138, R167 ;  /* 0x0000008a88887223 */ /* 0x000fe200000100a7 */
[----:B------:R-:W-:Y:S01]  /*4ad0*/  LEA.HI.SX32 R169, R169, R40, 0x1b ;  /* 0x00000028a9a97211 */ /* 0x000fe200078fdaff */
[----:B------:R-:W-:Y:S01]  /*4ae0*/  FMUL.FTZ R150, R171, R163 ;  /* 0x000000a3ab967220 */ /* 0x000fe20000410000 */
[----:B------:R-:W-:Y:S01]  /*4af0*/  LEA.HI.SX32 R171, R160, R160, 0x1b ;  /* 0x000000a0a0ab7211 */ /* 0x000fe200078fdaff */
[----:B------:R-:W-:Y:S01]  /*4b00*/  FFMA.FTZ R134, R134, R136, R165 ;  /* 0x0000008886867223 */ /* 0x000fe200000100a5 */
[----:B------:R1:W-:Y:S01]  /*4b10*/  @!P5 STS.64 [R95.X8+0x1728], R12 ;  /* 0x0017280c5f00d388 */ /* 0x0003e20000008a00 */
[----:B------:R-:W-:-:S02]  /*4b20*/  FFMA.FTZ R154, R77, R217, R154 ;  /* 0x000000d94d9a7223 */ /* 0x000fc4000001009a */
[----:B------:R-:W-:Y:S02]  /*4b30*/  FFMA.FTZ R20, R20, R134, R161 ;  /* 0x0000008614147223 */ /* 0x000fe400000100a1 */
[----:B------:R-:W-:Y:S02]  /*4b40*/  FMUL.FTZ R215, R215, R183 ;  /* 0x000000b7d7d77220 */ /* 0x000fe40000410000 */
[----:B------:R-:W-:Y:S02]  /*4b50*/  FFMA.FTZ R22, R22, R20, R159 ;  /* 0x0000001416167223 */ /* 0x000fe4000001009f */
[----:B------:R-:W-:Y:S02]  /*4b60*/  FMUL.FTZ R140, R124, R152 ;  /* 0x000000987c8c7220 */ /* 0x000fe40000410000 */
[----:B------:R-:W-:Y:S02]  /*4b70*/  FFMA.FTZ R24, R24, R22, R157 ;  /* 0x0000001618187223 */ /* 0x000fe4000001009d */
[----:B------:R-:W-:-:S02]  /*4b80*/  IMAD R217, R179, c[0x0][0x2d4], R162 ;  /* 0x0000b500b3d97a24 */ /* 0x000fc400078e02a2 */
[----:B------:R-:W-:Y:S02]  /*4b90*/  FMUL.FTZ R162, R85, R150 ;  /* 0x0000009655a27220 */ /* 0x000fe40000410000 */
[----:B------:R-:W-:Y:S02]  /*4ba0*/  FFMA.FTZ R154, R79, R215, R154 ;  /* 0x000000d74f9a7223 */ /* 0x000fe4000001009a */
[----:B------:R-:W-:Y:S02]  /*4bb0*/  FMUL.FTZ R209, R209, R177 ;  /* 0x000000b1d1d17220 */ /* 0x000fe40000410000 */
[----:B------:R-:W-:Y:S02]  /*4bc0*/  FMUL.FTZ R150, R55, R140 ;  /* 0x0000008c37967220 */ /* 0x000fe40000410000 */
[----:B------:R-:W-:Y:S02]  /*4bd0*/  FFMA.FTZ R26, R26, R24, R205 ;  /* 0x000000181a1a7223 */ /* 0x000fe400000100cd */
[----:B------:R-:W-:Y:S01]  /*4be0*/  FFMA.FTZ R154, R81, R209, R154 ;  /* 0x000000d1519a7223 */ /* 0x000fe2000001009a */
[----:B------:R2:W-:Y:S01]  /*4bf0*/  STS [R171.X4+0x430], R150 ;  /* 0x00043096ab007388 */ /* 0x0005e20000004800 */
[----:B------:R-:W-:-:S02]  /*4c00*/  FMUL.FTZ R175, R175, R173 ;  /* 0x000000adafaf7220 */ /* 0x000fc40000410000 */
[----:B-1----:R-:W-:Y:S02]  /*4c10*/  FMUL.FTZ R12, R124, R203 ;  /* 0x000000cb7c0c7220 */ /* 0x002fe40000410000 */
[----:B------:R-:W-:Y:S02]  /*4c20*/  FFMA.FTZ R126, R126, R26, R155 ;  /* 0x0000001a7e7e7223 */ /* 0x000fe4000001009b */
[----:B------:R-:W-:Y:S02]  /*4c30*/  FFMA.FTZ R175, R83, R175, R154 ;  /* 0x000000af53af7223 */ /* 0x000fe4000001009a */
[C---:B------:R-:W-:Y:S02]  /*4c40*/  FMUL.FTZ R154, R124.reuse, R201 ;  /* 0x000000c97c9a7220 */ /* 0x040fe40000410000 */
[----:B--2---:R-:W-:Y:S02]  /*4c50*/  FMUL.FTZ R150, R124, R197 ;  /* 0x000000c57c967220 */ /* 0x004fe40000410000 */
[----:B------:R-:W-:-:S02]  /*4c60*/  FMUL.FTZ R12, R65, R12 ;  /* 0x0000000c410c7220 */ /* 0x000fc40000410000 */
[----:B------:R-:W-:Y:S02]  /*4c70*/  FFMA.FTZ R128, R128, R126, R153 ;  /* 0x0000007e80807223 */ /* 0x000fe40000010099 */
[----:B------:R-:W-:Y:S01]  /*4c80*/  FMUL.FTZ R150, R67, R150 ;  /* 0x0000009643967220 */ /* 0x000fe20000410000 */
[----:B------:R1:W-:Y:S01]  /*4c90*/  STS [R171.X4+0x444], R12 ;  /* 0x0004440cab007388 */ /* 0x0003e20000004800 */
[----:B------:R-:W-:Y:S02]  /*4ca0*/  FMUL.FTZ R154, R57, R154 ;  /* 0x0000009a399a7220 */ /* 0x000fe40000410000 */
[----:B------:R-:W-:Y:S01]  /*4cb0*/  FFMA.FTZ R130, R130, R128, R151 ;  /* 0x0000008082827223 */ /* 0x000fe20000010097 */
[----:B------:R2:W-:Y:S01]  /*4cc0*/  STS [R171.X4+0x448], R150 ;  /* 0x00044896ab007388 */ /* 0x0005e20000004800 */
[----:B------:R-:W-:Y:S02]  /*4cd0*/  FADD.FTZ R140, R175, R162 ;  /* 0x000000a2af8c7221 */ /* 0x000fe40000010000 */
[C---:B------:R-:W-:Y:S01]  /*4ce0*/  FMUL.FTZ R160, R124.reuse, R187 ;  /* 0x000000bb7ca07220 */ /* 0x040fe20000410000 */
[----:B------:R3:W-:Y:S01]  /*4cf0*/  STS [R171.X4+0x434], R154 ;  /* 0x0004349aab007388 */ /* 0x0007e20000004800 */
[----:B------:R-:W-:-:S02]  /*4d00*/  FMUL.FTZ R162, R124, R189 ;  /* 0x000000bd7ca27220 */ /* 0x000fc40000410000 */
[----:B-1----:R-:W-:Y:S02]  /*4d10*/  FMUL.FTZ R12, R124, R185 ;  /* 0x000000b97c0c7220 */ /* 0x002fe40000410000 */
[----:B------:R-:W-:Y:S02]  /*4d20*/  FFMA.FTZ R132, R132, R130, R19 ;  /* 0x0000008284847223 */ /* 0x000fe40000010013 */
[C---:B--2---:R-:W-:Y:S02]  /*4d30*/  FMUL.FTZ R150, R124.reuse, R177 ;  /* 0x000000b17c967220 */ /* 0x044fe40000410000 */
[----:B------:R-:W-:Y:S02]  /*4d40*/  FMUL.FTZ R13, R75, R12 ;  /* 0x0000000c4b0d7220 */ /* 0x000fe40000410000 */
[----:B---3--:R-:W-:Y:S02]  /*4d50*/  FMUL.FTZ R154, R124, R199 ;  /* 0x000000c77c9a7220 */ /* 0x008fe40000410000 */
[----:B------:R-:W-:Y:S01]  /*4d60*/  FMUL.FTZ R160, R59, R160 ;  /* 0x000000a03ba07220 */ /* 0x000fe20000410000 */
[----:B------:R-:W-:Y:S01]  /*4d70*/  STS [R171.X4+0x458], R13 ;  /* 0x0004580dab007388 */ /* 0x000fe20000004800 */
[----:B------:R-:W-:-:S02]  /*4d80*/  FMUL.FTZ R162, R61, R162 ;  /* 0x000000a23da27220 */ /* 0x000fc40000410000 */
[----:B------:R-:W-:Y:S01]  /*4d90*/  FMUL.FTZ R12, R124, R183 ;  /* 0x000000b77c0c7220 */ /* 0x000fe20000410000 */
[----:B------:R1:W-:Y:S01]  /*4da0*/  STS [R171.X4+0x438], R160 ;  /* 0x000438a0ab007388 */ /* 0x0003e20000004800 */
[----:B------:R-:W-:Y:S02]  /*4db0*/  FMUL.FTZ R155, R81, R150 ;  /* 0x00000096519b7220 */ /* 0x000fe40000410000 */
[-C--:B------:R-:W-:Y:S01]  /*4dc0*/  FFMA.FTZ R151, R27, -R58.reuse, R152 ;  /* 0x8000003a1b977223 */ /* 0x080fe20000010098 */
[----:B------:R2:W-:Y:S01]  /*4dd0*/  STS [R171.X4+0x43c], R162 ;  /* 0x00043ca2ab007388 */ /* 0x0005e20000004800 */
[----:B------:R-:W-:Y:S02]  /*4de0*/  FMUL.FTZ R150, R132, R58 ;  /* 0x0000003a84967220 */ /* 0x000fe40000410000 */
[----:B------:R-:W-:Y:S01]  /*4df0*/  FMUL.FTZ R154, R69, R154 ;  /* 0x0000009a459a7220 */ /* 0x000fe20000410000 */
[----:B------:R-:W-:Y:S01]  /*4e00*/  STS [R171.X4+0x464], R155 ;  /* 0x0004649bab007388 */ /* 0x000fe20000004800 */
[----:B------:R-:W-:-:S02]  /*4e10*/  FMUL.FTZ R153, R79, R12 ;  /* 0x0000000c4f997220 */ /* 0x000fc40000410000 */
[-C--:B------:R-:W-:Y:S01]  /*4e20*/  FFMA.FTZ R152, R25, -R60.reuse, R201 ;  /* 0x8000003c19987223 */ /* 0x080fe200000100c9 */
[----:B------:R3:W-:Y:S01]  /*4e30*/  STS [R171.X4+0x44c], R154 ;  /* 0x00044c9aab007388 */ /* 0x0007e20000004800 */
[----:B------:R-:W-:Y:S02]  /*4e40*/  FMUL.FTZ R19, R130, R60 ;  /* 0x0000003c82137220 */ /* 0x000fe40000410000 */
[----:B------:R-:W-:Y:S01]  /*4e50*/  FFMA.FTZ R12, R150, R151, RZ ;  /* 0x00000097960c7223 */ /* 0x000fe200000100ff */
[----:B------:R4:W-:Y:S01]  /*4e60*/  STS [R171.X4+0x460], R153 ;  /* 0x00046099ab007388 */ /* 0x0009e20000004800 */
[C---:B-1----:R-:W-:Y:S02]  /*4e70*/  FMUL.FTZ R160, R124.reuse, R193 ;  /* 0x000000c17ca07220 */ /* 0x042fe40000410000 */
[----:B--2---:R-:W-:Y:S02]  /*4e80*/  FMUL.FTZ R162, R124, R181 ;  /* 0x000000b57ca27220 */ /* 0x004fe40000410000 */
[----:B------:R-:W-:-:S02]  /*4e90*/  FFMA.FTZ R187, R23, -R62, R187 ;  /* 0x8000003e17bb7223 */ /* 0x000fc400000100bb */
[----:B---3--:R-:W-:Y:S02]  /*4ea0*/  FMUL.FTZ R154, R128, R62 ;  /* 0x0000003e809a7220 */ /* 0x008fe40000410000 */
[----:B------:R-:W-:Y:S02]  /*4eb0*/  FFMA.FTZ R12, R19, R152, R12 ;  /* 0x00000098130c7223 */ /* 0x000fe4000001000c */
[----:B------:R-:W-:Y:S02]  /*4ec0*/  FMUL.FTZ R160, R71, R160 ;  /* 0x000000a047a07220 */ /* 0x000fe40000410000 */
[----:B------:R-:W-:Y:S02]  /*4ed0*/  FMUL.FTZ R162, R77, R162 ;  /* 0x000000a24da27220 */ /* 0x000fe40000410000 */
[-C--:B------:R-:W-:Y:S01]  /*4ee0*/  FFMA.FTZ R189, R21, -R64.reuse, R189 ;  /* 0x8000004015bd7223 */ /* 0x080fe200000100bd */
[----:B------:R1:W-:Y:S01]  /*4ef0*/  STS [R171.X4+0x450], R160 ;  /* 0x000450a0ab007388 */ /* 0x0003e20000004800 */
[----:B----4-:R-:W-:-:S02]  /*4f00*/  FMUL.FTZ R153, R126, R64 ;  /* 0x000000407e997220 */ /* 0x010fc40000410000 */
[----:B------:R-:W-:Y:S01]  /*4f10*/  FFMA.FTZ R12, R154, R187, R12 ;  /* 0x000000bb9a0c7223 */ /* 0x000fe2000001000c */
[----:B------:R2:W-:Y:S01]  /*4f20*/  STS [R171.X4+0x45c], R162 ;  /* 0x00045ca2ab007388 */ /* 0x0005e20000004800 */
[C---:B------:R-:W-:Y:S02]  /*4f30*/  FMUL.FTZ R164, R124.reuse, R191 ;  /* 0x000000bf7ca47220 */ /* 0x040fe40000410000 */
[C---:B------:R-:W-:Y:S02]  /*4f40*/  FMUL.FTZ R166, R124.reuse, R195 ;  /* 0x000000c37ca67220 */ /* 0x040fe40000410000 */
[----:B------:R-:W-:Y:S02]  /*4f50*/  FFMA.FTZ R191, R127, -R66, R191 ;  /* 0x800000427fbf7223 */ /* 0x000fe400000100bf */
[----:B-1----:R-:W-:Y:S02]  /*4f60*/  FMUL.FTZ R160, R124, R173 ;  /* 0x000000ad7ca07220 */ /* 0x002fe40000410000 */
[----:B------:R-:W-:-:S02]  /*4f70*/  FFMA.FTZ R12, R153, R189, R12 ;  /* 0x000000bd990c7223 */ /* 0x000fc4000001000c */
[----:B--2---:R-:W-:Y:S02]  /*4f80*/  FMUL.FTZ R162, R124, R163 ;  /* 0x000000a37ca27220 */ /* 0x004fe40000410000 */
[----:B------:R-:W-:Y:S02]  /*4f90*/  FMUL.FTZ R124, R26, R66 ;  /* 0x000000421a7c7220 */ /* 0x000fe40000410000 */
[----:B------:R-:W-:Y:S02]  /*4fa0*/  FMUL.FTZ R13, R83, R160 ;  /* 0x000000a0530d7220 */ /* 0x000fe40000410000 */
[-C--:B------:R-:W-:Y:S02]  /*4fb0*/  FFMA.FTZ R160, R129, -R68.reuse, R203 ;  /* 0x8000004481a07223 */ /* 0x080fe400000100cb */
[----:B------:R-:W-:Y:S01]  /*4fc0*/  FMUL.FTZ R155, R24, R68 ;  /* 0x00000044189b7220 */ /* 0x000fe20000410000 */
[----:B------:R-:W-:Y:S01]  /*4fd0*/  STS [R171.X4+0x468], R13 ;  /* 0x0004680dab007388 */ /* 0x000fe20000004800 */
[----:B------:R-:W-:-:S02]  /*4fe0*/  FFMA.FTZ R12, R124, R191, R12 ;  /* 0x000000bf7c0c7223 */ /* 0x000fc4000001000c */
[----:B------:R-:W-:Y:S02]  /*4ff0*/  FMUL.FTZ R164, R63, R164 ;  /* 0x000000a43fa47220 */ /* 0x000fe40000410000 */
[----:B------:R-:W-:Y:S02]  /*5000*/  FMUL.FTZ R161, R85, R162 ;  /* 0x000000a255a17220 */ /* 0x000fe40000410000 */
[-C--:B------:R-:W-:Y:S01]  /*5010*/  FFMA.FTZ R197, R131, -R70.reuse, R197 ;  /* 0x8000004683c57223 */ /* 0x080fe200000100c5 */
[----:B------:R1:W-:Y:S01]  /*5020*/  STS [R171.X4+0x440], R164 ;  /* 0x000440a4ab007388 */ /* 0x0003e20000004800 */
[----:B------:R-:W-:Y:S02]  /*5030*/  FMUL.FTZ R162, R22, R70 ;  /* 0x0000004616a27220 */ /* 0x000fe40000410000 */
[----:B------:R-:W-:Y:S01]  /*5040*/  FFMA.FTZ R12, R155, R160, R12 ;  /* 0x000000a09b0c7223 */ /* 0x000fe2000001000c */
[----:B------:R-:W-:Y:S01]  /*5050*/  STS [R171.X4+0x46c], R161 ;  /* 0x00046ca1ab007388 */ /* 0x000fe20000004800 */
[----:B------:R-:W-:-:S02]  /*5060*/  FMUL.FTZ R166, R73, R166 ;  /* 0x000000a649a67220 */ /* 0x000fc40000410000 */
[-C--:B------:R-:W-:Y:S02]  /*5070*/  FMUL.FTZ R157, R20, R72.reuse ;  /* 0x00000048149d7220 */ /* 0x080fe40000410000 */
[----:B------:R-:W-:Y:S01]  /*5080*/  FFMA.FTZ R12, R162, R197, R12 ;  /* 0x000000c5a20c7223 */ /* 0x000fe2000001000c */
[----:B------:R2:W-:Y:S01]  /*5090*/  STS [R171.X4+0x454], R166 ;  /* 0x000454a6ab007388 */ /* 0x0005e20000004800 */
[----:B-1----:R-:W-:Y:S02]  /*50a0*/  FFMA.FTZ R164, R133, -R72, R199 ;  /* 0x8000004885a47223 */ /* 0x002fe400000100c7 */
[----:B------:R-:W-:Y:S01]  /*50b0*/  IMAD.WIDE.U32 R14, R179, c[0x0][0x2d0], R14 ;  /* 0x0000b400b30e7a25 */ /* 0x000fe200078e000e */
[----:B------:R-:W-:-:S03]  /*50c0*/  LEA R179, R50, 0xfffffe00, 0x9 ;  /* 0xfffffe0032b37811 */ /* 0x000fc600078e48ff */
[----:B------:R-:W-:Y:S01]  /*50d0*/  FFMA.FTZ R193, R135, -R74, R193 ;  /* 0x8000004a87c17223 */ /* 0x000fe200000100c1 */
[----:B------:R-:W-:Y:S01]  /*50e0*/  IADD3 R16, P0, R179, R16, RZ ;  /* 0x00000010b3107210 */ /* 0x000fe20007f1e0ff */
[----:B------:R-:W-:Y:S01]  /*50f0*/  FFMA.FTZ R12, R157, R164, R12 ;  /* 0x000000a49d0c7223 */ /* 0x000fe2000001000c */
[----:B------:R-:W-:Y:S01]  /*5100*/  IADD3 R15, R15, R217, RZ ;  /* 0x000000d90f0f7210 */ /* 0x000fe20007ffe0ff */
[----:B--2---:R-:W-:Y:S01]  /*5110*/  FMUL.FTZ R166, R134, R74 ;  /* 0x0000004a86a67220 */ /* 0x004fe20000410000 */
[----:B------:R-:W-:Y:S01]  /*5120*/  LEA.HI.X.SX32 R17, R179, R17, 0x1, P0 ;  /* 0x00000011b3117211 */ /* 0x000fe200000f0eff */
[-C--:B------:R-:W-:Y:S01]  /*5130*/  FFMA.FTZ R195, R137, -R78.reuse, R195 ;  /* 0x8000004e89c37223 */ /* 0x080fe200000100c3 */
[----:B------:R-:W-:Y:S01]  /*5140*/  IADD3 R179, -R179, c[0x0][0x168], -R40 ;  /* 0x00005a00b3b37a10 */ /* 0x000fe20007ffe928 */
[----:B------:R-:W-:Y:S02]  /*5150*/  FMUL.FTZ R159, R136, R78 ;  /* 0x0000004e889f7220 */ /* 0x000fe40000410000 */
[----:B------:R-:W-:Y:S01]  /*5160*/  FFMA.FTZ R12, R166, R193, R12 ;  /* 0x000000c1a60c7223 */ /* 0x000fe2000001000c */
[C---:B------:R-:W-:Y:S01]  /*5170*/  ISETP.GE.AND P0, PT, R179.reuse, 0x1, PT ;  /* 0x00000001b300780c */ /* 0x040fe20003f06270 */
[-C--:B------:R-:W-:Y:S01]  /*5180*/  FMUL.FTZ R168, R138, R76.reuse ;  /* 0x0000004c8aa87220 */ /* 0x080fe20000410000 */
[----:B------:R-:W-:Y:S01]  /*5190*/  ISETP.GE.AND P1, PT, R179, 0x21, PT ;  /* 0x00000021b300780c */ /* 0x000fe20003f26270 */
[----:B------:R-:W-:-:S02]  /*51a0*/  FFMA.FTZ R185, R139, -R76, R185 ;  /* 0x8000004c8bb97223 */ /* 0x000fc400000100b9 */
[----:B------:R-:W-:Y:S02]  /*51b0*/  FFMA.FTZ R12, R159, R195, R12 ;  /* 0x000000c39f0c7223 */ /* 0x000fe4000001000c */
[-C--:B------:R-:W-:Y:S02]  /*51c0*/  FMUL.FTZ R161, R144, R80.reuse ;  /* 0x0000005090a17220 */ /* 0x080fe40000410000 */
[----:B------:R-:W-:Y:S02]  /*51d0*/  FFMA.FTZ R181, R141, -R80, R181 ;  /* 0x800000508db57223 */ /* 0x000fe400000100b5 */
[----:B------:R-:W-:Y:S02]  /*51e0*/  FFMA.FTZ R12, R168, R185, R12 ;  /* 0x000000b9a80c7223 */ /* 0x000fe4000001000c */
[-C--:B------:R-:W-:Y:S02]  /*51f0*/  FMUL.FTZ R170, R142, R82.reuse ;  /* 0x000000528eaa7220 */ /* 0x080fe40000410000 */
[----:B------:R-:W-:-:S02]  /*5200*/  FFMA.FTZ R183, R143, -R82, R183 ;  /* 0x800000528fb77223 */ /* 0x000fc400000100b7 */
[----:B------:R-:W-:Y:S02]  /*5210*/  FFMA.FTZ R12, R161, R181, R12 ;  /* 0x000000b5a10c7223 */ /* 0x000fe4000001000c */
[-C--:B------:R-:W-:Y:S02]  /*5220*/  FMUL.FTZ R165, R146, R84.reuse ;  /* 0x0000005492a57220 */ /* 0x080fe40000410000 */
[----:B------:R-:W-:Y:S02]  /*5230*/  FFMA.FTZ R177, R145, -R84, R177 ;  /* 0x8000005491b17223 */ /* 0x000fe400000100b1 */
[----:B------:R-:W-:Y:S02]  /*5240*/  FFMA.FTZ R12, R170, R183, R12 ;  /* 0x000000b7aa0c7223 */ /* 0x000fe4000001000c */
[----:B------:R-:W-:Y:S02]  /*5250*/  FMUL.FTZ R167, R148, R118 ;  /* 0x0000007694a77220 */ /* 0x000fe40000410000 */
[----:B------:R-:W-:-:S02]  /*5260*/  FMUL.FTZ R172, R18, R90 ;  /* 0x0000005a12ac7220 */ /* 0x000fc40000410000 */
[----:B------:R-:W-:Y:S02]  /*5270*/  FFMA.FTZ R173, R147, -R90, R173 ;  /* 0x8000005a93ad7223 */ /* 0x000fe400000100ad */
[----:B------:R-:W-:Y:S02]  /*5280*/  FFMA.FTZ R163, R149, -R118, R163 ;  /* 0x8000007695a37223 */ /* 0x000fe400000100a3 */
[----:B------:R-:W-:Y:S02]  /*5290*/  FFMA.FTZ R12, R165, R177, R12 ;  /* 0x000000b1a50c7223 */ /* 0x000fe4000001000c */
[----:B------:R-:W-:Y:S02]  /*52a0*/  FMUL.FTZ R175, R167, R163 ;  /* 0x000000a3a7af7220 */ /* 0x000fe40000410000 */
[----:B------:R-:W-:Y:S01]  /*52b0*/  FFMA.FTZ R174, R172, R173, R12 ;  /* 0x000000adacae7223 */ /* 0x000fe2000001000c */
[----:B------:R-:W-:Y:S06]  /*52c0*/  BAR.SYNC.DEFER_BLOCKING 0x0 ;  /* 0x0000000000007b1d */ /* 0x000fec0000010000 */
[----:B------:R-:W-:Y:S05]  /*52d0*/  @!P0 BRA `(.L_x_6030) ;  /* 0x0000009000008947 */ /* 0x000fea0003800000 */
[----:B------:R-:W-:Y:S01]  /*52e0*/  LEA.HI.SX32 R171, R40, R40, 0x1b ;  /* 0x0000002828ab7211 */ /* 0x000fe200078fdaff */
[----:B------:R-:W-:-:S02]  /*52f0*/  IMAD R12, R125, c[0x0][0x2d0], RZ ;  /* 0x0000b4007d0c7a24 */ /* 0x000fc400078e02ff */
[----:B------:R-:W-:-:S03]  /*5300*/  IMAD.WIDE.U32 R16, R95, c[0x0][0x2d0], R16 ;  /* 0x0000b4005f107a25 */ /* 0x000fc600078e0010 */
[----:B------:R-:W1:Y:S01]  /*5310*/  LDS R171, [R171.X4+0x430] ;  /* 0x00043000abab7984 */ /* 0x000e620000004800 */
[----:B------:R-:W-:Y:S01]  /*5320*/  IMAD R13, R95, c[0x0][0x2d4], R12 ;  /* 0x0000b5005f0d7a24 */ /* 0x000fe200078e020c */
[----:B------:R-:W-:-:S04]  /*5330*/  LEA R12, P0, R16, c[0x0][0x320], 0x2 ;  /* 0x0000c800100c7a11 */ /* 0x000fc800078010ff */
[----:B------:R-:W-:-:S04]  /*5340*/  IADD3 R13, R17, R13, RZ ;  /* 0x0000000d110d7210 */ /* 0x000fc80007ffe0ff */
[----:B------:R-:W-:-:S05]  /*5350*/  LEA.HI.X R13, R16, c[0x0][0x324], R13, 0x2, P0 ;  /* 0x0000c900100d7a11 */ /* 0x000fca00000f140d */
[----:B-1----:R1:W-:Y:S02]  /*5360*/  RED.E.ADD.F32.FTZ.RN.STRONG.GPU [R12.64], R171 ;  /* 0x000000ab0c00798e */ /* 0x0023e4000c10e784 */
.L_x_6030:
[----:B------:R-:W-:Y:S05]  /*5370*/  BSYNC B0 ;  /* 0x0000000000007941 */ /* 0x000fea0003800000 */
.L_x_6029:
[----:B------:R-:W2:Y:S01]  /*5380*/  LDS R169, [R169.X4+0x4b0] ;  /* 0x0004b000a9a97984 */ /* 0x000ea20000004800 */
[----:B------:R-:W-:Y:S01]  /*5390*/  BSSY B0, `(.L_x_6031) ;  /* 0x0000006000007945 */ /* 0x000fe20003800000 */
[----:B-1----:R-:W-:Y:S01]  /*53a0*/  FADD.FTZ R12, R174, R175 ;  /* 0x000000afae0c7221 */ /* 0x002fe20000010000 */
[C---:B------:R-:W-:Y:S02]  /*53b0*/  IADD3 R13, R40.reuse, 0x40, RZ ;  /* 0x00000040280d7810 */ /* 0x040fe40007ffe0ff */
[----:B------:R-:W-:Y:S01]  /*53c0*/  IADD3 R17, R40, 0x60, RZ ;  /* 0x0000006028117810 */ /* 0x000fe20007ffe0ff */
[----:B------:R-:W-:Y:S05]  /*53d0*/  @!P1 BRA `(.L_x_6032) ;  /* 0x0000001000009947 */ /* 0x000fea0003800000 */
[----:B--2---:R1:W-:Y:S02]  /*53e0*/  RED.E.ADD.F32.FTZ.RN.STRONG.GPU [R14.64+-0x780], R169 ;  /* 0xfff880a90e00798e */ /* 0x0043e4000c10e784 */
.L_x_6032:
[----:B------:R-:W-:Y:S05]  /*53f0*/  BSYNC B0 ;  /* 0x0000000000007941 */ /* 0x000fea0003800000 */
.L_x_6031:
        /* <DEDUP_REMOVED lines=14> */
.L_x_6034:
[----:B------:R-:W-:Y:S05]  /*54e0*/  BSYNC B0 ;  /* 0x0000000000007941 */ /* 0x000fea0003800000 */
.L_x_6033:
[----:B------:R-:W4:Y:S01]  /*54f0*/  LDS R17, [R17.X4+0x5b0] ;  /* 0x0005b00011117984 */ /* 0x000f220000004800 */
[----:B------:R-:W-:Y:S01]  /*5500*/  BSSY B0, `(.L_x_6035) ;  /* 0x0000005000007945 */ /* 0x000fe20003800000 */
[----:B---3--:R-:W-:Y:S02]  /*5510*/  IADD3 R13, R40, 0xa0, RZ ;  /* 0x000000a0280d7810 */ /* 0x008fe40007ffe0ff */
[----:B------:R-:W-:Y:S01]  /*5520*/  LEA.HI.SX32 R125, R125, R40, 0x1b ;  /* 0x000000287d7d7211 */ /* 0x000fe200078fdaff */
[----:B------:R-:W-:Y:S05]  /*5530*/  @!P0 BRA `(.L_x_6036) ;  /* 0x0000001000008947 */ /* 0x000fea0003800000 */
[----:B----4-:R3:W-:Y:S02]  /*5540*/  RED.E.ADD.F32.FTZ.RN.STRONG.GPU [R14.64+-0x680], R17 ;  /* 0xfff980110e00798e */ /* 0x0107e4000c10e784 */
.L_x_6036:
[----:B------:R-:W-:Y:S05]  /*5550*/  BSYNC B0 ;  /* 0x0000000000007941 */ /* 0x000fea0003800000 */
.L_x_6035:
[----:B------:R-:W0:Y:S01]  /*5560*/  LDS R125, [R125.X4+0x630] ;  /* 0x000630007d7d7984 */ /* 0x000e220000004800 */
[----:B------:R-:W-:Y:S01]  /*5570*/  BSSY B0, `(.L_x_6037) ;  /* 0x0000005000007945 */ /* 0x000fe20003800000 */
[----:B---34-:R-:W-:Y:S02]  /*5580*/  IADD3 R17, R40, 0xc0, RZ ;  /* 0x000000c028117810 */ /* 0x018fe40007ffe0ff */
[----:B------:R-:W-:Y:S01]  /*5590*/  LEA.HI.SX32 R13, R13, R40, 0x1b ;  /* 0x000000280d0d7211 */ /* 0x000fe200078fdaff */
[----:B------:R-:W-:Y:S05]  /*55a0*/  @!P1 BRA `(.L_x_6038) ;  /* 0x0000001000009947 */ /* 0x000fea0003800000 */
[----:B0-----:R0:W-:Y:S02]  /*55b0*/  RED.E.ADD.F32.FTZ.RN.STRONG.GPU [R14.64+-0x600], R125 ;  /* 0xfffa007d0e00798e */ /* 0x0011e4000c10e784 */
.L_x_6038:
[----:B------:R-:W-:Y:S05]  /*55c0*/  BSYNC B0 ;  /* 0x0000000000007941 */ /* 0x000fea0003800000 */
.L_x_6037:
[----:B------:R-:W3:Y:S01]  /*55d0*/  LDS R13, [R13.X4+0x6b0] ;  /* 0x0006b0000d0d7984 */ /* 0x000ee20000004800 */
[----:B------:R-:W-:Y:S01]  /*55e0*/  BSSY B0, `(.L_x_6039) ;  /* 0x0000005000007945 */ /* 0x000fe20003800000 */
[----:B0-----:R-:W-:-:S02]  /*55f0*/  IADD3 R125, R40, 0xe0, RZ ;  /* 0x000000e0287d7810 */ /* 0x001fc40007ffe0ff */
[----:B------:R-:W-:Y:S01]  /*5600*/  LEA.HI.SX32 R17, R17, R40, 0x1b ;  /* 0x0000002811117211 */ /* 0x000fe200078fdaff */
[----:B------:R-:W-:Y:S05]  /*5610*/  @!P2 BRA `(.L_x_6040) ;  /* 0x000000100000a947 */ /* 0x000fea0003800000 */
[----:B---3--:R0:W-:Y:S02]  /*5620*/  RED.E.ADD.F32.FTZ.RN.STRONG.GPU [R14.64+-0x580], R13 ;  /* 0xfffa800d0e00798e */ /* 0x0081e4000c10e784 */
.L_x_6040:
[----:B------:R-:W-:Y:S05]  /*5630*/  BSYNC B0 ;  /* 0x0000000000007941 */ /* 0x000fea0003800000 */
.L_x_6039:
[----:B------:R-:W4:Y:S01]  /*5640*/  LDS R17, [R17.X4+0x730] ;  /* 0x0007300011117984 */ /* 0x000f220000004800 */
[----:B------:R-:W-:Y:S01]  /*5650*/  BSSY B0, `(.L_x_6041) ;  /* 0x0000005000007945 */ /* 0x000fe20003800000 */
[----:B0--3--:R-:W-:Y:S02]  /*5660*/  IADD3 R13, R40, 0x100, RZ ;  /* 0x00000100280d7810 */ /* 0x009fe40007ffe0ff */
[----:B------:R-:W-:Y:S01]  /*5670*/  LEA.HI.SX32 R125, R125, R40, 0x1b ;  /* 0x000000287d7d7211 */ /* 0x000fe200078fdaff */
[----:B------:R-:W-:Y:S05]  /*5680*/  @!P3 BRA `(.L_x_6042) ;  /* 0x000000100000b947 */ /* 0x000fea0003800000 */
[----:B----4-:R0:W-:Y:S02]  /*5690*/  RED.E.ADD.F32.FTZ.RN.STRONG.GPU [R14.64+-0x500], R17 ;  /* 0xfffb00110e00798e */ /* 0x0101e4000c10e784 */
.L_x_6042:
[----:B------:R-:W-:Y:S05]  /*56a0*/  BSYNC B0 ;  /* 0x0000000000007941 */ /* 0x000fea0003800000 */
.L_x_6041:
[----:B------:R-:W3:Y:S01]  /*56b0*/  LDS R125, [R125.X4+0x7b0] ;  /* 0x0007b0007d7d7984 */ /* 0x000ee20000004800 */
[----:B------:R-:W-:Y:S01]  /*56c0*/  BSSY B0, `(.L_x_6043) ;  /* 0x0000004000007945 */ /* 0x000fe20003800000 */
[----:B------:R-:W-:Y:S01]  /*56d0*/  LEA.HI.SX32 R13, R13, R40, 0x1b ;  /* 0x000000280d0d7211 */ /* 0x000fe200078fdaff */
[----:B------:R-:W-:Y:S05]  /*56e0*/  @!P4 BRA `(.L_x_6044) ;  /* 0x000000100000c947 */ /* 0x000fea0003800000 */
[----:B---3--:R3:W-:Y:S02]  /*56f0*/  RED.E.ADD.F32.FTZ.RN.STRONG.GPU [R14.64+-0x480], R125 ;  /* 0xfffb807d0e00798e */ /* 0x0087e4000c10e784 */
.L_x_6044:
[----:B------:R-:W-:Y:S05]  /*5700*/  BSYNC B0 ;  /* 0x0000000000007941 */ /* 0x000fea0003800000 */
.L_x_6043:
[----:B------:R-:W0:Y:S01]  /*5710*/  LDS R13, [R13.X4+0x830] ;  /* 0x000830000d0d7984 */ /* 0x000e220000004800 */
[----:B------:R-:W-:Y:S01]  /*5720*/  BSSY B0, `(.L_x_6045) ;  /* 0x0000005000007945 */ /* 0x000fe20003800000 */
[----:B0---4-:R-:W-:-:S02]  /*5730*/  IADD3 R17, R40, 0x120, RZ ;  /* 0x0000012028117810 */ /* 0x011fc40007ffe0ff */
[----:B---3--:R-:W-:Y:S01]  /*5740*/  IADD3 R125, R40, 0x140, RZ ;  /* 0x00000140287d7810 */ /* 0x008fe20007ffe0ff */
[----:B------:R-:W-:Y:S05]  /*5750*/  @!P5 BRA `(.L_x_6046) ;  /* 0x000000100000d947 */ /* 0x000fea0003800000 */
[----:B------:R0:W-:Y:S02]  /*5760*/  RED.E.ADD.F32.FTZ.RN.STRONG.GPU [R14.64+-0x400], R13 ;  /* 0xfffc000d0e00798e */ /* 0x0001e4000c10e784 */
.L_x_6046:
[----:B------:R-:W-:Y:S05]  /*5770*/  BSYNC B0 ;  /* 0x0000000000007941 */ /* 0x000fea0003800000 */
.L_x_6045:
        /* <DEDUP_REMOVED lines=14> */
.L_x_6048:
[----:B------:R-:W-:Y:S05]  /*5860*/  BSYNC B0 ;  /* 0x0000000000007941 */ /* 0x000fea0003800000 */
.L_x_6047:
[----:B------:R-:W3:Y:S01]  /*5870*/  LDS R125, [R125.X4+0x930] ;  /* 0x000930007d7d7984 */ /* 0x000ee20000004800 */
[----:B------:R-:W-:Y:S01]  /*5880*/  BSSY B0, `(.L_x_6049) ;  /* 0x0000005000007945 */ /* 0x000fe20003800000 */
[----:B0-----:R-:W-:-:S02]  /*5890*/  IADD3 R17, R40, 0x180, RZ ;  /* 0x0000018028117810 */ /* 0x001fc40007ffe0ff */
[----:B------:R-:W-:Y:S01]  /*58a0*/  LEA.HI.SX32 R13, R13, R40, 0x1b ;  /* 0x000000280d0d7211 */ /* 0x000fe200078fdaff */
[----:B------:R-:W-:Y:S05]  /*58b0*/  @!P0 BRA `(.L_x_6050) ;  /* 0x0000001000008947 */ /* 0x000fea0003800000 */
[----:B---3--:R0:W-:Y:S02]  /*58c0*/  RED.E.ADD.F32.FTZ.RN.STRONG.GPU [R14.64+-0x300], R125 ;  /* 0xfffd007d0e00798e */ /* 0x0081e4000c10e784 */
.L_x_6050:
[----:B------:R-:W-:Y:S05]  /*58d0*/  BSYNC B0 ;  /* 0x0000000000007941 */ /* 0x000fea0003800000 */
.L_x_6049:
[----:B------:R-:W4:Y:S01]  /*58e0*/  LDS R13, [R13.X4+0x9b0] ;  /* 0x0009b0000d0d7984 */ /* 0x000f220000004800 */
[----:B------:R-:W-:Y:S01]  /*58f0*/  BSSY B0, `(.L_x_6051) ;  /* 0x0000005000007945 */ /* 0x000fe20003800000 */
[----:B0--3--:R-:W-:Y:S02]  /*5900*/  IADD3 R125, R40, 0x1a0, RZ ;  /* 0x000001a0287d7810 */ /* 0x009fe40007ffe0ff */
[----:B------:R-:W-:Y:S01]  /*5910*/  LEA.HI.SX32 R17, R17, R40, 0x1b ;  /* 0x0000002811117211 */ /* 0x000fe200078fdaff */
[----:B------:R-:W-:Y:S05]  /*5920*/  @!P1 BRA `(.L_x_6052) ;  /* 0x0000001000009947 */ /* 0x000fea0003800000 */
[----:B----4-:R0:W-:Y:S02]  /*5930*/  RED.E.ADD.F32.FTZ.RN.STRONG.GPU [R14.64+-0x280], R13 ;  /* 0xfffd800d0e00798e */ /* 0x0101e4000c10e784 */
.L_x_6052:
[----:B------:R-:W-:Y:S05]  /*5940*/  BSYNC B0 ;  /* 0x0000000000007941 */ /* 0x000fea0003800000 */
.L_x_6051:
[----:B------:R-:W3:Y:S01]  /*5950*/  LDS R17, [R17.X4+0xa30] ;  /* 0x000a300011117984 */ /* 0x000ee20000004800 */
[----:B------:R-:W-:Y:S01]  /*5960*/  BSSY B0, `(.L_x_6053) ;  /* 0x0000005000007945 */ /* 0x000fe20003800000 */
[----:B0---4-:R-:W-:Y:S02]  /*5970*/  IADD3 R13, R40, 0x1c0, RZ ;  /* 0x000001c0280d7810 */ /* 0x011fe40007ffe0ff */
[----:B------:R-:W-:Y:S01]  /*5980*/  LEA.HI.SX32 R125, R125, R40, 0x1b ;  /* 0x000000287d7d7211 */ /* 0x000fe200078fdaff */
[----:B------:R-:W-:Y:S05]  /*5990*/  @!P2 BRA `(.L_x_6054) ;  /* 0x000000100000a947 */ /* 0x000fea0003800000 */
[----:B---3--:R0:W-:Y:S02]  /*59a0*/  RED.E.ADD.F32.FTZ.RN.STRONG.GPU [R14.64+-0x200], R17 ;  /* 0xfffe00110e00798e */ /* 0x0081e4000c10e784 */
.L_x_6054:
[----:B------:R-:W-:Y:S05]  /*59b0*/  BSYNC B0 ;  /* 0x0000000000007941 */ /* 0x000fea0003800000 */
.L_x_6053:
[----:B------:R-:W4:Y:S01]  /*59c0*/  LDS R125, [R125.X4+0xab0] ;  /* 0x000ab0007d7d7984 */ /* 0x000f220000004800 */
[----:B------:R-:W-:Y:S01]  /*59d0*/  BSSY B0, `(.L_x_6055) ;  /* 0x0000005000007945 */ /* 0x000fe20003800000 */
[----:B0--3--:R-:W-:-:S02]  /*59e0*/  IADD3 R17, R40, 0x1e0, RZ ;  /* 0x000001e028117810 */ /* 0x009fc40007ffe0ff */
[----:B------:R-:W-:Y:S01]  /*59f0*/  LEA.HI.SX32 R13, R13, R40, 0x1b ;  /* 0x000000280d0d7211 */ /* 0x000fe200078fdaff */
[----:B------:R-:W-:Y:S05]  /*5a00*/  @!P3 BRA `(.L_x_6056) ;  /* 0x000000100000b947 */ /* 0x000fea0003800000 */
[----:B----4-:R0:W-:Y:S02]  /*5a10*/  RED.E.ADD.F32.FTZ.RN.STRONG.GPU [R14.64+-0x180], R125 ;  /* 0xfffe807d0e00798e */ /* 0x0101e4000c10e784 */
.L_x_6056:
[----:B------:R-:W-:Y:S05]  /*5a20*/  BSYNC B0 ;  /* 0x0000000000007941 */ /* 0x000fea0003800000 */
.L_x_6055:
[----:B------:R-:W3:Y:S01]  /*5a30*/  LDS R13, [R13.X4+0xb30] ;  /* 0x000b30000d0d7984 */ /* 0x000ee20000004800 */
[----:B------:R-:W-:Y:S01]  /*5a40*/  BSSY B0, `(.L_x_6057) ;  /* 0x0000004000007945 */ /* 0x000fe20003800000 */
[----:B------:R-:W-:Y:S01]  /*5a50*/  LEA.HI.SX32 R17, R17, R40, 0x1b ;  /* 0x0000002811117211 */ /* 0x000fe200078fdaff */
[----:B------:R-:W-:Y:S05]  /*5a60*/  @!P4 BRA `(.L_x_6058) ;  /* 0x000000100000c947 */ /* 0x000fea0003800000 */
[----:B---3--:R3:W-:Y:S02]  /*5a70*/  RED.E.ADD.F32.FTZ.RN.STRONG.GPU [R14.64+-0x100], R13 ;  /* 0xffff000d0e00798e */ /* 0x0087e4000c10e784 */
.L_x_6058:
[----:B------:R-:W-:Y:S05]  /*5a80*/  BSYNC B0 ;  /* 0x0000000000007941 */ /* 0x000fea0003800000 */
.L_x_6057:
[----:B------:R-:W0:Y:S01]  /*5a90*/  LDS R17, [R17.X4+0xbb0] ;  /* 0x000bb00011117984 */ /* 0x000e220000004800 */
[----:B------:R-:W-:Y:S01]  /*5aa0*/  BSSY B0, `(.L_x_6059) ;  /* 0x0000003000007945 */ /* 0x000fe20003800000 */
[----:B------:R-:W-:Y:S05]  /*5ab0*/  @!P5 BRA `(.L_x_6060) ;  /* 0x000000100000d947 */ /* 0x000fea0003800000 */
[----:B0-----:R0:W-:Y:S02]  /*5ac0*/  RED.E.ADD.F32.FTZ.RN.STRONG.GPU [R14.64+-0x80], R17 ;  /* 0xffff80110e00798e */ /* 0x0011e4000c10e784 */
.L_x_6060:
[----:B------:R-:W-:Y:S05]  /*5ad0*/  BSYNC B0 ;  /* 0x0000000000007941 */ /* 0x000fea0003800000 */
.L_x_6059:
[----:B01-3--:R-:W0:Y:S01]  /*5ae0*/  SHFL.DOWN PT, R15, R140, 0x1, 0x1f ;  /* 0x08201f008c0f7f89 */ /* 0x00be2200000e0000 */
[----:B------:R-:W-:Y:S01]  /*5af0*/  ISETP.GT.AND P0, PT, R41, 0x1e, PT ;  /* 0x0000001e2900780c */ /* 0x000fe20003f04270 */
[----:B------:R-:W-:Y:S01]  /*5b00*/  FMUL.FTZ R14, R91, R136 ;  /* 0x000000885b0e7220 */ /* 0x000fe20000410000 */
[----:B------:R-:W-:Y:S01]  /*5b10*/  ISETP.NE.AND P1, PT, R41, RZ, PT ;  /* 0x000000ff2900720c */ /* 0x000fe20003f25270 */
[----:B------:R-:W1:Y:S01]  /*5b20*/  SHFL.DOWN PT, R13, R12, 0x1, 0x1f ;  /* 0x08201f000c0d7f89 */ /* 0x000e6200000e0000 */
[----:B------:R-:W-:Y:S01]  /*5b30*/  FMUL.FTZ R16, R91, R138 ;  /* 0x0000008a5b107220 */ /* 0x000fe20000410000 */
[----:B------:R-:W-:Y:S01]  /*5b40*/  ISETP.NE.AND P2, PT, R40, RZ, PT ;  /* 0x000000ff2800720c */ /* 0x000fe20003f45270 */
[----:B------:R-:W-:Y:S01]  /*5b50*/  FMUL.FTZ R195, R195, R14 ;  /* 0x0000000ec3c37220 */ /* 0x000fe20000410000 */
[----:B------:R-:W-:Y:S01]  /*5b60*/  BSSY B0, `(.L_x_6061) ;  /* 0x0000070000007945 */ /* 0x000fe20003800000 */
[----:B------:R-:W-:-:S02]  /*5b70*/  FMUL.FTZ R14, R91, R134 ;  /* 0x000000865b0e7220 */ /* 0x000fc40000410000 */
[----:B------:R-:W-:Y:S02]  /*5b80*/  FMUL.FTZ R16, R185, R16 ;  /* 0x00000010b9107220 */ /* 0x000fe40000410000 */
[----:B------:R-:W-:Y:S02]  /*5b90*/  FMUL.FTZ R14, R193, R14 ;  /* 0x0000000ec10e7220 */ /* 0x000fe40000410000 */
[----:B------:R-:W-:Y:S02]  /*5ba0*/  FFMA.FTZ R139, R139, R138, R16 ;  /* 0x0000008a8b8b7223 */ /* 0x000fe40000010010 */
[----:B------:R-:W-:Y:S02]  /*5bb0*/  FFMA.FTZ R135, R135, R134, R14 ;  /* 0x0000008687877223 */ /* 0x000fe4000001000e */
[C---:B------:R-:W-:Y:S02]  /*5bc0*/  FMUL.FTZ R14, R91.reuse, R142 ;  /* 0x0000008e5b0e7220 */ /* 0x040fe40000410000 */
        /* <DEDUP_REMOVED lines=12> */
[----:B------:R-:W-:Y:S02]  /*5c90*/  FADD.FTZ R101, R168, R101 ;  /* 0x00000065a8657221 */ /* 0x000fe40000010000 */
        /* <DEDUP_REMOVED lines=17> */
[----:B------:R-:W-:Y:S02]  /*5db0*/  FMUL.FTZ R187, R187, R14 ;  /* 0x0000000ebbbb7220 */ /* 0x000fe40000410000 */
[----:B------:R-:W-:-:S02]  /*5dc0*/  FMUL.FTZ R14, R91, R132 ;  /* 0x000000845b0e7220 */ /* 0x000fc40000410000 */
[----:B------:R-:W-:Y:S02]  /*5dd0*/  FMUL.FTZ R16, R163, R16 ;  /* 0x00000010a3107220 */ /* 0x000fe40000410000 */
[----:B------:R-:W-:Y:S02]  /*5de0*/  FMUL.FTZ R14, R151, R14 ;  /* 0x0000000e970e7220 */ /* 0x000fe40000410000 */
[----:B------:R-:W-:Y:S02]  /*5df0*/  FFMA.FTZ R136, R137, R136, R195 ;  /* 0x0000008889887223 */ /* 0x000fe400000100c3 */
[----:B------:R-:W-:Y:S02]  /*5e00*/  FFMA.FTZ R168, R141, R144, R168 ;  /* 0x000000908da87223 */ /* 0x000fe400000100a8 */
[----:B0-----:R-:W-:Y:S02]  /*5e10*/  @!P0 FADD.FTZ R140, R140, R15 ;  /* 0x0000000f8c8c8221 */ /* 0x001fe40000010000 */
[----:B------:R-:W-:-:S02]  /*5e20*/  FFMA.FTZ R142, R143, R142, R183 ;  /* 0x0000008e8f8e7223 */ /* 0x000fc400000100b7 */
[----:B-1----:R-:W-:Y:S01]  /*5e30*/  @!P0 FADD.FTZ R12, R12, R13 ;  /* 0x0000000d0c0c8221 */ /* 0x002fe20000010000 */
[----:B------:R-:W0:Y:S01]  /*5e40*/  SHFL.DOWN PT, R17, R140, 0x8, 0x1f ;  /* 0x09001f008c117f89 */ /* 0x000e2200000e0000 */
[----:B------:R-:W-:Y:S01]  /*5e50*/  ISETP.GT.AND P0, PT, R41, 0x17, PT ;  /* 0x000000172900780c */ /* 0x000fe20003f04270 */
[----:B------:R-:W-:Y:S02]  /*5e60*/  FMUL.FTZ R13, R91, R20 ;  /* 0x000000145b0d7220 */ /* 0x000fe40000410000 */
[----:B------:R-:W1:Y:S01]  /*5e70*/  SHFL.DOWN PT, R15, R12, 0x8, 0x1f ;  /* 0x09001f000c0f7f89 */ /* 0x000e6200000e0000 */
        /* <DEDUP_REMOVED lines=8> */
[----:B------:R-:W-:-:S02]  /*5f00*/  FFMA.FTZ R24, R129, R24, R13 ;  /* 0x0000001881187223 */ /* 0x000fc4000001000d */
[----:B------:R-:W-:Y:S02]  /*5f10*/  FADD.FTZ R94, R167, R94 ;  /* 0x0000005ea75e7221 */ /* 0x000fe40000010000 */
[----:B0-----:R-:W-:Y:S02]  /*5f20*/  @!P0 FADD.FTZ R140, R140, R17 ;  /* 0x000000118c8c8221 */ /* 0x001fe40000010000 */
[----:B------:R-:W-:Y:S02]  /*5f30*/  FADD.FTZ R97, R172, R97 ;  /* 0x00000061ac617221 */ /* 0x000fe40000010000 */
        /* <DEDUP_REMOVED lines=22> */
[----:B------:R0:W-:Y:S01]  /*60a0*/  @!P1 STS.64 [0xc78], R12 ;  /* 0x000c780cff009388 */ /* 0x0001e20000000a00 */
        /* <DEDUP_REMOVED lines=27> */
.L_x_6062:
[----:B0-----:R-:W-:Y:S05]  /*6260*/  BSYNC B0 ;  /* 0x0000000000007941 */ /* 0x001fea0003800000 */
.L_x_6061:
[----:B------:R-:W-:Y:S02]  /*6270*/  IADD3 R95, R95, 0x1, RZ ;  /* 0x000000015f5f7810 */ /* 0x000fe40007ffe0ff */
[----:B------:R-:W-:Y:S02]  /*6280*/  IADD3 R93, P1, R93, 0x1, RZ ;  /* 0x000000015d5d7810 */ /* 0x000fe40007f3e0ff */
[----:B------:R-:W-:Y:S02]  /*6290*/  ISETP.GE.AND P0, PT, R95, c[0x0][0x16c], PT ;  /* 0x00005b005f007a0c */ /* 0x000fe40003f06270 */
[----:B------:R-:W-:-:S11]  /*62a0*/  IADD3.X R92, RZ, R92, RZ, P1, !PT ;  /* 0x0000005cff5c7210 */ /* 0x000fd60000ffe4ff */
[----:B------:R-:W-:Y:S01]  /*62b0*/  @P0 CALL.REL.NOINC `(.L_x_6026) ;  /* 0x0000001000000944 */ /* 0x000fe20003c00000 */
[----:B------:R-:W-:Y:S05]  /*62c0*/  BRA `(.L_x_6063) ;  /* 0xffffd09000007947 */ /* 0x000fea000383ffff */
.L_x_6026:
[----:B------:R-:W-:Y:S06]  /*62d0*/  BAR.SYNC.DEFER_BLOCKING 0x0 ;  /* 0x0000000000007b1d */ /* 0x000fec0000010000 */
[----:B------:R-:W3:Y:S04]  /*62e0*/  LDG.E.128 R4, [R2.64] ;  /* 0x0000000402047981 */ /* 0x000ee8000c1e1d00 */
[----:B------:R-:W5:Y:S01]  /*62f0*/  LDG.E.128 R12, [R2.64+0x200] ;  /* 0x00020004020c7981 */ /* 0x000f62000c1e1d00 */
[----:B------:R-:W-:-:S02]  /*6300*/  F2FP.BF16.PACK_AB R19, R94, R97 ;  /* 0x000000615e13723e */ /* 0x000fc400000010ff */
[----:B------:R-:W-:Y:S02]  /*6310*/  F2FP.BF16.PACK_AB R18, R96, R99 ;  /* 0x000000636012723e */ /* 0x000fe400000010ff */
[----:B------:R-:W-:Y:S02]  /*6320*/  F2FP.BF16.PACK_AB R17, R98, R101 ;  /* 0x000000656211723e */ /* 0x000fe400000010ff */
[----:B------:R-:W-:Y:S02]  /*6330*/  IADD3 R57, R50, -0x1, RZ ;  /* 0xffffffff32397810 */ /* 0x000fe40007ffe0ff */
[----:B------:R-:W-:Y:S02]  /*6340*/  IADD3 R51, R51, 0x1, RZ ;  /* 0x0000000133337810 */ /* 0x000fe40007ffe0ff */
[----:B------:R-:W-:-:S04]  /*6350*/  SHF.L.U32 R20, R57, 0x9, RZ ;  /* 0x0000000939147819 */ /* 0x000fc800000006ff */
[----:B------:R-:W-:Y:S01]  /*6360*/  SHF.R.S32.HI R21, RZ, 0x1f, R20 ;  /* 0x0000001fff157819 */ /* 0x000fe20000011414 */
[----:B---3--:R-:W-:Y:S04]  /*6370*/  STS.128 [R41.X16], R4 ;  /* 0x0000000429007388 */ /* 0x008fe8000000cc00 */
[----:B-----5:R-:W-:Y:S01]  /*6380*/  STS.128 [R41.X16+0x200], R12 ;  /* 0x0002000c29007388 */ /* 0x020fe2000000cc00 */
[----:B------:R-:W-:-:S06]  /*6390*/  NOP ;  /* 0x0000000000007918 */ /* 0x000fcc0000000000 */
[----:B------:R-:W0:Y:S04]  /*63a0*/  LDS.128 R8, [R54] ;  /* 0x0000000036087984 */ /* 0x000e280000000c00 */
[----:B------:R-:W1:Y:S01]  /*63b0*/  LDS.128 R4, [R54+0x10] ;  /* 0x0000100036047984 */ /* 0x000e620000000c00 */
[----:B0-----:R-:W-:-:S05]  /*63c0*/  PRMT R3, RZ, 0x5410, R8 ;  /* 0x00005410ff037816 */ /* 0x001fca0000000008 */
        /* <DEDUP_REMOVED lines=13> */
[----:B------:R-:W0:Y:S01]  /*64a0*/  @!P2 MUFU.EX2 R2, R2 ;  /* 0x000000020002a308 */ /* 0x000e220000000800 */
[----:B------:R-:W-:-:S05]  /*64b0*/  @!P3 FMUL.FTZ R8, R8, -1.4426950216293334961 ;  /* 0xbfb8aa3b0808b820 */ /* 0x000fca0000410000 */
[----:B------:R-:W-:Y:S02]  /*64c0*/  @!P4 FMUL.FTZ R9, R3, -1.4426950216293334961 ;  /* 0xbfb8aa3b0309c820 */ /* 0x000fe40000410000 */
[----:B------:R-:W3:Y:S01]  /*64d0*/  @!P3 MUFU.EX2 R8, R8 ;  /* 0x000000080008b308 */ /* 0x000ee20000000800 */
[----:B------:R-:W-:Y:S02]  /*64e0*/  @!P5 FMUL.FTZ R12, R12, -1.4426950216293334961 ;  /* 0xbfb8aa3b0c0cd820 */ /* 0x000fe40000410000 */
[----:B0-----:R-:W-:-:S05]  /*64f0*/  @!P2 FADD.FTZ R3, R2, 1 ;  /* 0x3f8000000203a421 */ /* 0x001fca0000010000 */
[----:B------:R-:W0:Y:S01]  /*6500*/  @!P4 MUFU.EX2 R9, R9 ;  /* 0x000000090009c308 */ /* 0x000e220000000800 */
[----:B---3--:R-:W-:-:S07]  /*6510*/  @!P3 FADD.FTZ R2, R8, 1 ;  /* 0x3f8000000802b421 */ /* 0x008fce0000010000 */
[----:B------:R3:W5:Y:S08]  /*6520*/  @!P2 MUFU.RCP R14, R3 ;  /* 0x00000003000ea308 */ /* 0x0007700000001000 */
[----:B------:R-:W4:Y:S01]  /*6530*/  @!P3 MUFU.RCP R13, R2 ;  /* 0x00000002000db308 */ /* 0x000f220000001000 */
[----:B---3--:R-:W-:Y:S01]  /*6540*/  PRMT R3, RZ, 0x5410, R10 ;  /* 0x00005410ff037816 */ /* 0x008fe2000000000a */
[----:B0-----:R-:W-:-:S04]  /*6550*/  @!P4 FADD.FTZ R9, R9, 1 ;  /* 0x3f8000000909c421 */ /* 0x001fc80000010000 */
[----:B------:R-:W-:Y:S01]  /*6560*/  FADD.FTZ R16, R3, R36 ;  /* 0x0000002403107221 */ /* 0x000fe20000010000 */
[----:B------:R-:W-:Y:S01]  /*6570*/  PRMT R3, RZ, 0x7610, R10 ;  /* 0x00007610ff037816 */ /* 0x000fe2000000000a */
[----:B-----5:R-:W-:Y:S01]  /*6580*/  @!P2 FMUL.FTZ R113, R113, R14 ;  /* 0x0000000e7171a220 */ /* 0x020fe20000410000 */
[----:B------:R1:W0:Y:S02]  /*6590*/  @!P4 MUFU.RCP R15, R9 ;  /* 0x00000009000fc308 */ /* 0x0002240000001000 */
[----:B------:R-:W-:Y:S01]  /*65a0*/  FSETP.GTU.FTZ.AND P6, PT, R16, 20, PT ;  /* 0x41a000001000780b */ /* 0x000fe20003fdc000 */
[--C-:B------:R-:W-:Y:S01]  /*65b0*/  FADD.FTZ R8, R3, R36.reuse ;  /* 0x0000002403087221 */ /* 0x100fe20000010000 */
[--C-:B------:R-:W-:Y:S02]  /*65c0*/  PRMT R3, RZ, 0x5410, R11.reuse ;  /* 0x00005410ff037816 */ /* 0x100fe4000000000b */
[----:B------:R-:W-:Y:S01]  /*65d0*/  PRMT R11, RZ, 0x7610, R11 ;  /* 0x00007610ff0b7816 */ /* 0x000fe2000000000b */
[----:B----4-:R-:W-:Y:S01]  /*65e0*/  @!P3 FMUL.FTZ R110, R110, R13 ;  /* 0x0000000d6e6eb220 */ /* 0x010fe20000410000 */
[----:B------:R-:W-:Y:S01]  /*65f0*/  FSETP.GTU.FTZ.AND P0, PT, R8, 20, PT ;  /* 0x41a000000800780b */ /* 0x000fe20003f1c000 */
[----:B------:R-:W-:Y:S01]  /*6600*/  FADD.FTZ R10, R3, R36 ;  /* 0x00000024030a7221 */ /* 0x000fe20000010000 */
[----:B-1----:R-:W-:Y:S01]  /*6610*/  PRMT R9, RZ, 0x5410, R4 ;  /* 0x00005410ff097816 */ /* 0x002fe20000000004 */
[--C-:B------:R-:W-:Y:S01]  /*6620*/  FADD.FTZ R11, R11, R36.reuse ;  /* 0x000000240b0b7221 */ /* 0x100fe20000010000 */
[----:B------:R-:W1:Y:S02]  /*6630*/  @!P5 MUFU.EX2 R12, R12 ;  /* 0x0000000c000cd308 */ /* 0x000e640000000800 */
[----:B------:R-:W-:Y:S01]  /*6640*/  FSETP.GTU.FTZ.AND P1, PT, R10, 20, PT ;  /* 0x41a000000a00780b */ /* 0x000fe20003f3c000 */
[----:B------:R-:W-:Y:S01]  /*6650*/  @!P6 FMUL.FTZ R3, R16, -1.4426950216293334961 ;  /* 0xbfb8aa3b1003e820 */ /* 0x000fe20000410000 */
[----:B------:R-:W-:Y:S01]  /*6660*/  FSETP.GTU.FTZ.AND P2, PT, R11, 20, PT ;  /* 0x41a000000b00780b */ /* 0x000fe20003f5c000 */
[----:B------:R-:W-:Y:S01]  /*6670*/  FADD.FTZ R13, R9, R36 ;  /* 0x00000024090d7221 */ /* 0x000fe20000010000 */
[----:B------:R-:W-:Y:S01]  /*6680*/  PRMT R9, RZ, 0x7610, R4 ;  /* 0x00007610ff097816 */ /* 0x000fe20000000004 */
[----:B0-----:R-:W-:Y:S01]  /*6690*/  @!P4 FMUL.FTZ R112, R112, R15 ;  /* 0x0000000f7070c220 */ /* 0x001fe20000410000 */
[----:B------:R-:W-:Y:S01]  /*66a0*/  F2FP.BF16.PACK_AB R16, R100, R103 ;  /* 0x000000676410723e */ /* 0x000fe200000010ff */
[----:B------:R-:W0:Y:S01]  /*66b0*/  @!P6 MUFU.EX2 R3, R3 ;  /* 0x000000030003e308 */ /* 0x000e220000000800 */
[----:B------:R-:W-:Y:S01]  /*66c0*/  @!P0 FMUL.FTZ R2, R8, -1.4426950216293334961 ;  /* 0xbfb8aa3b08028820 */ /* 0x000fe20000410000 */
[----:B------:R-:W-:Y:S01]  /*66d0*/  FSETP.GTU.FTZ.AND P3, PT, R13, 20, PT ;  /* 0x41a000000d00780b */ /* 0x000fe20003f7c000 */
[----:B------:R-:W-:Y:S01]  /*66e0*/  FADD.FTZ R14, R9, R36 ;  /* 0x00000024090e7221 */ /* 0x000fe20000010000 */
[----:B------:R3:W-:Y:S02]  /*66f0*/  STS.128 [R54+0x10], R16 ;  /* 0x0000101036007388 */ /* 0x0007e40000000c00 */
[----:B------:R-:W-:-:S02]  /*6700*/  @!P1 FMUL.FTZ R4, R10, -1.4426950216293334961 ;  /* 0xbfb8aa3b0a049820 */ /* 0x000fc40000410000 */
[----:B------:R-:W-:Y:S01]  /*6710*/  @!P2 FMUL.FTZ R8, R11, -1.4426950216293334961 ;  /* 0xbfb8aa3b0b08a820 */ /* 0x000fe20000410000 */
[----:B------:R-:W4:Y:S01]  /*6720*/  @!P0 MUFU.EX2 R2, R2 ;  /* 0x0000000200028308 */ /* 0x000f220000000800 */
[----:B------:R-:W-:Y:S01]  /*6730*/  FSETP.GTU.FTZ.AND P4, PT, R14, 20, PT ;  /* 0x41a000000e00780b */ /* 0x000fe20003f9c000 */
[----:B-1----:R-:W-:-:S04]  /*6740*/  @!P5 FADD.FTZ R12, R12, 1 ;  /* 0x3f8000000c0cd421 */ /* 0x002fc80000010000 */
[----:B------:R-:W-:Y:S02]  /*6750*/  @!P3 FMUL.FTZ R9, R13, -1.4426950216293334961 ;  /* 0xbfb8aa3b0d09b820 */ /* 0x000fe40000410000 */
[----:B------:R-:W1:Y:S01]  /*6760*/  @!P2 MUFU.EX2 R8, R8 ;  /* 0x000000080008a308 */ /* 0x000e620000000800 */
[----:B0-----:R-:W-:Y:S01]  /*6770*/  @!P6 FADD.FTZ R3, R3, 1 ;  /* 0x3f8000000303e421 */ /* 0x001fe20000010000 */
[----:B---3--:R-:W-:-:S04]  /*6780*/  F2FP.BF16.PACK_AB R16, R110, R113 ;  /* 0x000000716e10723e */ /* 0x008fc800000010ff */
[----:B------:R-:W-:Y:S02]  /*6790*/  @!P4 FMUL.FTZ R10, R14, -1.4426950216293334961 ;  /* 0xbfb8aa3b0e0ac820 */ /* 0x000fe40000410000 */
[----:B------:R-:W0:Y:S01]  /*67a0*/  @!P1 MUFU.EX2 R4, R4 ;  /* 0x0000000400049308 */ /* 0x000e220000000800 */
[----:B----4-:R-:W-:-:S07]  /*67b0*/  @!P0 FADD.FTZ R2, R2, 1 ;  /* 0x3f80000002028421 */ /* 0x010fce0000010000 */
[----:B------:R3:W4:Y:S01]  /*67c0*/  @!P6 MUFU.RCP R11, R3 ;  /* 0x00000003000be308 */ /* 0x0007220000001000 */
[----:B-1----:R-:W-:-:S07]  /*67d0*/  @!P2 FADD.FTZ R8, R8, 1 ;  /* 0x3f8000000808a421 */ /* 0x002fce0000010000 */
[----:B------:R-:W1:Y:S01]  /*67e0*/  @!P3 MUFU.EX2 R9, R9 ;  /* 0x000000090009b308 */ /* 0x000e620000000800 */
[--C-:B---3--:R-:W-:Y:S01]  /*67f0*/  PRMT R3, RZ, 0x5410, R5.reuse ;  /* 0x00005410ff037816 */ /* 0x108fe20000000005 */
[----:B0-----:R-:W-:Y:S01]  /*6800*/  @!P1 FADD.FTZ R4, R4, 1 ;  /* 0x3f80000004049421 */ /* 0x001fe20000010000 */
[----:B------:R-:W-:-:S03]  /*6810*/  PRMT R5, RZ, 0x7610, R5 ;  /* 0x00007610ff057816 */ /* 0x000fc60000000005 */
[----:B------:R-:W-:Y:S01]  /*6820*/  FADD.FTZ R15, R3, R36 ;  /* 0x00000024030f7221 */ /* 0x000fe20000010000 */
[----:B------:R-:W-:Y:S01]  /*6830*/  PRMT R3, RZ, 0x5410, R6 ;  /* 0x00005410ff037816 */ /* 0x000fe20000000006 */
[----:B------:R-:W0:Y:S01]  /*6840*/  @!P5 MUFU.RCP R12, R12 ;  /* 0x0000000c000cd308 */ /* 0x000e220000001000 */
[----:B------:R-:W-:Y:S02]  /*6850*/  FADD.FTZ R5, R5, R36 ;  /* 0x0000002405057221 */ /* 0x000fe40000010000 */
[----:B----4-:R-:W-:-:S03]  /*6860*/  @!P6 FMUL.FTZ R114, R114, R11 ;  /* 0x0000000b7272e220 */ /* 0x010fc60000410000 */
[----:B------:R-:W-:Y:S02]  /*6870*/  FSETP.GTU.FTZ.AND P6, PT, R5, 20, PT ;  /* 0x41a000000500780b */ /* 0x000fe40003fdc000 */
[----:B------:R-:W3:Y:S01]  /*6880*/  @!P0 MUFU.RCP R14, R2 ;  /* 0x00000002000e8308 */ /* 0x000ee20000001000 */
[----:B-1----:R-:W-:-:S07]  /*6890*/  @!P3 FADD.FTZ R9, R9, 1 ;  /* 0x3f8000000909b421 */ /* 0x002fce0000010000 */
[----:B------:R-:W1:Y:S01]  /*68a0*/  @!P2 MUFU.RCP R8, R8 ;  /* 0x000000080008a308 */ /* 0x000e620000001000 */
[----:B0-----:R-:W-:Y:S01]  /*68b0*/  @!P5 FMUL.FTZ R115, R115, R12 ;  /* 0x0000000c7373d220 */ /* 0x001fe20000410000 */
[----:B------:R-:W-:-:S04]  /*68c0*/  FSETP.GTU.FTZ.AND P5, PT, R15, 20, PT ;  /* 0x41a000000f00780b */ /* 0x000fc80003fbc000 */
[----:B------:R-:W-:Y:S02]  /*68d0*/  F2FP.BF16.PACK_AB R17, R115, R112 ;  /* 0x000000707311723e */ /* 0x000fe400000010ff */
[----:B------:R0:W4:Y:S01]  /*68e0*/  @!P1 MUFU.RCP R13, R4 ;  /* 0x00000004000d9308 */ /* 0x0001220000001000 */
[----:B---3--:R-:W-:-:S05]  /*68f0*/  @!P0 FMUL.FTZ R117, R117, R14 ;  /* 0x0000000e75758220 */ /* 0x008fca0000410000 */
[----:B------:R-:W-:Y:S01]  /*6900*/  F2FP.BF16.PACK_AB R18, R117, R114 ;  /* 0x000000727512723e */ /* 0x000fe200000010ff */
[----:B------:R-:W-:Y:S01]  /*6910*/  @!P5 FMUL.FTZ R2, R15, -1.4426950216293334961 ;  /* 0xbfb8aa3b0f02d820 */ /* 0x000fe20000410000 */
[----:B------:R-:W3:Y:S01]  /*6920*/  @!P3 MUFU.RCP R9, R9 ;  /* 0x000000090009b308 */ /* 0x000ee20000001000 */
[----:B0-----:R-:W-:Y:S01]  /*6930*/  FADD.FTZ R4, R3, R36 ;  /* 0x0000002403047221 */ /* 0x001fe20000010000 */
[----:B------:R-:W-:Y:S01]  /*6940*/  PRMT R3, RZ, 0x7610, R6 ;  /* 0x00007610ff037816 */ /* 0x000fe20000000006 */
[----:B-1----:R-:W-:-:S03]  /*6950*/  @!P2 FMUL.FTZ R119, R119, R8 ;  /* 0x000000087777a220 */ /* 0x002fc60000410000 */
[----:B------:R-:W-:Y:S01]  /*6960*/  FSETP.GTU.FTZ.AND P0, PT, R4, 20, PT ;  /* 0x41a000000400780b */ /* 0x000fe20003f1c000 */
[--C-:B------:R-:W-:Y:S01]  /*6970*/  FADD.FTZ R6, R3, R36.reuse ;  /* 0x0000002403067221 */ /* 0x100fe20000010000 */
[----:B------:R-:W0:Y:S01]  /*6980*/  @!P4 MUFU.EX2 R10, R10 ;  /* 0x0000000a000ac308 */ /* 0x000e220000000800 */
[----:B------:R-:W-:Y:S01]  /*6990*/  @!P6 FMUL.FTZ R3, R5, -1.4426950216293334961 ;  /* 0xbfb8aa3b0503e820 */ /* 0x000fe20000410000 */
[--C-:B------:R-:W-:Y:S01]  /*69a0*/  PRMT R5, RZ, 0x5410, R7.reuse ;  /* 0x00005410ff057816 */ /* 0x100fe20000000007 */
[----:B----4-:R-:W-:Y:S01]  /*69b0*/  @!P1 FMUL.FTZ R116, R116, R13 ;  /* 0x0000000d74749220 */ /* 0x010fe20000410000 */
[----:B------:R-:W-:Y:S02]  /*69c0*/  FSETP.GTU.FTZ.AND P2, PT, R6, 20, PT ;  /* 0x41a000000600780b */ /* 0x000fe40003f5c000 */
[----:B------:R-:W-:Y:S01]  /*69d0*/  PRMT R7, RZ, 0x7610, R7 ;  /* 0x00007610ff077816 */ /* 0x000fe20000000007 */
[--C-:B------:R-:W-:Y:S01]  /*69e0*/  FADD.FTZ R11, R5, R36.reuse ;  /* 0x00000024050b7221 */ /* 0x100fe20000010000 */
[----:B------:R-:W1:Y:S01]  /*69f0*/  @!P5 MUFU.EX2 R2, R2 ;  /* 0x000000020002d308 */ /* 0x000e620000000800 */
[----:B---3--:R-:W-:Y:S01]  /*6a00*/  @!P3 FMUL.FTZ R120, R120, R9 ;  /* 0x000000097878b220 */ /* 0x008fe20000410000 */
[----:B------:R-:W-:Y:S01]  /*6a10*/  F2FP.BF16.PACK_AB R19, R119, R116 ;  /* 0x000000747713723e */ /* 0x000fe200000010ff */
[----:B------:R-:W-:Y:S01]  /*6a20*/  FADD.FTZ R7, R7, R36 ;  /* 0x0000002407077221 */ /* 0x000fe20000010000 */
[----:B------:R-:W-:Y:S01]  /*6a30*/  FSETP.GTU.FTZ.AND P1, PT, R11, 20, PT ;  /* 0x41a000000b00780b */ /* 0x000fe20003f3c000 */
[----:B------:R-:W-:-:S03]  /*6a40*/  @!P0 FMUL.FTZ R4, R4, -1.4426950216293334961 ;  /* 0xbfb8aa3b04048820 */ /* 0x000fc60000410000 */
[----:B------:R-:W-:Y:S01]  /*6a50*/  FSETP.GTU.FTZ.AND P3, PT, R7, 20, PT ;  /* 0x41a000000700780b */ /* 0x000fe20003f7c000 */
[----:B------:R-:W-:Y:S01]  /*6a60*/  @!P2 FMUL.FTZ R5, R6, -1.4426950216293334961 ;  /* 0xbfb8aa3b0605a820 */ /* 0x000fe20000410000 */
[----:B------:R3:W4:Y:S01]  /*6a70*/  @!P0 MUFU.EX2 R8, R4 ;  /* 0x0000000400088308 */ /* 0x0007220000000800 */
[----:B------:R-:W-:Y:S01]  /*6a80*/  F2FP.BF16.PACK_AB R6, R104, R107 ;  /* 0x0000006b6806723e */ /* 0x000fe200000010ff */
[----:B0-----:R-:W-:Y:S02]  /*6a90*/  @!P4 FADD.FTZ R10, R10, 1 ;  /* 0x3f8000000a0ac421 */ /* 0x001fe40000010000 */
[----:B-1----:R-:W-:-:S04]  /*6aa0*/  @!P5 FADD.FTZ R2, R2, 1 ;  /* 0x3f8000000202d421 */ /* 0x002fc80000010000 */
[----:B------:R0:W1:Y:S01]  /*6ab0*/  @!P2 MUFU.EX2 R9, R5 ;  /* 0x000000050009a308 */ /* 0x0000620000000800 */
[----:B---3--:R-:W-:Y:S01]  /*6ac0*/  F2FP.BF16.PACK_AB R4, R108, R111 ;  /* 0x0000006f6c04723e */ /* 0x008fe200000010ff */
[----:B------:R-:W-:Y:S02]  /*6ad0*/  @!P1 FMUL.FTZ R11, R11, -1.4426950216293334961 ;  /* 0xbfb8aa3b0b0b9820 */ /* 0x000fe40000410000 */
[----:B------:R-:W-:Y:S01]  /*6ae0*/  @!P3 FMUL.FTZ R12, R7, -1.4426950216293334961 ;  /* 0xbfb8aa3b070cb820 */ /* 0x000fe20000410000 */
[----:B------:R-:W-:-:S03]  /*6af0*/  F2FP.BF16.PACK_AB R7, R102, R105 ;  /* 0x000000696607723e */ /* 0x000fc600000010ff */
[----:B------:R-:W3:Y:S01]  /*6b00*/  @!P6 MUFU.EX2 R3, R3 ;  /* 0x000000030003e308 */ /* 0x000ee20000000800 */
[----:B0-----:R-:W-:Y:S01]  /*6b10*/  F2FP.BF16.PACK_AB R5, R106, R109 ;  /* 0x0000006d6a05723e */ /* 0x001fe200000010ff */
[----:B----4-:R-:W-:-:S04]  /*6b20*/  @!P0 FADD.FTZ R22, R8, 1 ;  /* 0x3f80000008168421 */ /* 0x010fc80000010000 */
[----:B------:R0:W-:Y:S02]  /*6b30*/  STS.128 [R54], R4 ;  /* 0x0000000436007388 */ /* 0x0001e40000000c00 */
[----:B------:R-:W4:Y:S01]  /*6b40*/  @!P1 MUFU.EX2 R24, R11 ;  /* 0x0000000b00189308 */ /* 0x000f220000000800 */
[----:B-1----:R-:W-:-:S07]  /*6b50*/  @!P2 FADD.FTZ R23, R9, 1 ;  /* 0x3f8000000917a421 */ /* 0x002fce0000010000 */
[----:B------:R1:W5:Y:S01]  /*6b60*/  @!P3 MUFU.EX2 R25, R12 ;  /* 0x0000000c0019b308 */ /* 0x0003620000000800 */
[----:B------:R-:W-:-:S06]  /*6b70*/  NOP ;  /* 0x0000000000007918 */ /* 0x000fcc0000000000 */
[----:B---3--:R-:W-:Y:S01]  /*6b80*/  @!P6 FADD.FTZ R3, R3, 1 ;  /* 0x3f8000000303e421 */ /* 0x008fe20000010000 */
[----:B------:R3:W2:Y:S01]  /*6b90*/  @!P4 MUFU.RCP R26, R10 ;  /* 0x0000000a001ac308 */ /* 0x0006a20000001000 */
[----:B-1----:R-:W-:Y:S01]  /*6ba0*/  LDS.128 R12, [R41.X16+0x200] ;  /* 0x00020000290c7984 */ /* 0x002fe2000000cc00 */
[----:B0-----:R-:W-:Y:S02]  /*6bb0*/  IMAD R5, R35, c[0x0][0x2e0], RZ ;  /* 0x0000b80023057a24 */ /* 0x001fe400078e02ff */
[----:B----4-:R-:W-:Y:S02]  /*6bc0*/  @!P1 FADD.FTZ R24, R24, 1 ;  /* 0x3f80000018189421 */ /* 0x010fe40000010000 */
[----:B------:R-:W-:Y:S02]  /*6bd0*/  IMAD R5, R0, c[0x0][0x2e4], R5 ;  /* 0x0000b90000057a24 */ /* 0x000fe400078e0205 */
[----:B------:R0:W1:Y:S01]  /*6be0*/  @!P5 MUFU.RCP R27, R2 ;  /* 0x00000002001bd308 */ /* 0x0000620000001000 */
[----:B---3--:R-:W3:Y:S01]  /*6bf0*/  LDS.128 R8, [R41.X16] ;  /* 0x0000000029087984 */ /* 0x008ee2000000cc00 */
[----:B-----5:R-:W-:-:S06]  /*6c00*/  @!P3 FADD.FTZ R25, R25, 1 ;  /* 0x3f8000001919b421 */ /* 0x020fcc0000010000 */
[----:B------:R4:W5:Y:S01]  /*6c10*/  @!P6 MUFU.RCP R58, R3 ;  /* 0x00000003003ae308 */ /* 0x0009620000001000 */
[----:B0-----:R-:W-:Y:S02]  /*6c20*/  IMAD R2, R156, c[0x0][0x2d8], RZ ;  /* 0x0000b6009c027a24 */ /* 0x001fe400078e02ff */
[----:B--2---:R-:W-:Y:S02]  /*6c30*/  @!P4 FMUL.FTZ R121, R121, R26 ;  /* 0x0000001a7979c220 */ /* 0x004fe40000410000 */
[----:B------:R-:W-:-:S03]  /*6c40*/  IMAD R55, R37, c[0x0][0x2dc], R2 ;  /* 0x0000b70025377a24 */ /* 0x000fc600078e0202 */
[----:B------:R-:W0:Y:S01]  /*6c50*/  @!P0 MUFU.RCP R22, R22 ;  /* 0x0000001600168308 */ /* 0x000e220000001000 */
[----:B----4-:R-:W-:-:S04]  /*6c60*/  IMAD.WIDE.U32 R2, R37, c[0x0][0x2d8], R20 ;  /* 0x0000b60025027a25 */ /* 0x010fc800078e0014 */
[----:B-1----:R-:W-:Y:S01]  /*6c70*/  @!P5 FMUL.FTZ R122, R122, R27 ;  /* 0x0000001b7a7ad220 */ /* 0x002fe20000410000 */
[----:B------:R-:W-:Y:S01]  /*6c80*/  IADD3 R3, R3, R55, RZ ;  /* 0x0000003703037210 */ /* 0x000fe20007ffe0ff */
[----:B------:R-:W-:Y:S01]  /*6c90*/  IMAD.WIDE.U32 R20, R37, c[0x0][0x2f8], R20 ;  /* 0x0000be0025147a25 */ /* 0x000fe200078e0014 */
[----:B------:R-:W1:Y:S03]  /*6ca0*/  @!P2 MUFU.RCP R23, R23 ;  /* 0x000000170017a308 */ /* 0x000e660000001000 */
[----:B------:R-:W-:-:S04]  /*6cb0*/  IMAD.WIDE.U32 R2, R0, c[0x0][0x2e0], R2 ;  /* 0x0000b80000027a25 */ /* 0x000fc800078e0002 */
[----:B-----5:R-:W-:Y:S01]  /*6cc0*/  @!P6 FMUL.FTZ R123, R123, R58 ;  /* 0x0000003a7b7be220 */ /* 0x020fe20000410000 */
[----:B------:R-:W-:Y:S01]  /*6cd0*/  IADD3 R3, R3, R5, RZ ;  /* 0x0000000503037210 */ /* 0x000fe20007ffe0ff */
[----:B------:R-:W2:Y:S01]  /*6ce0*/  @!P1 MUFU.RCP R24, R24 ;  /* 0x0000001800189308 */ /* 0x000ea20000001000 */
[----:B------:R-:W-:Y:S01]  /*6cf0*/  LEA R4, P4, R2, c[0x0][0x330], 0x1 ;  /* 0x0000cc0002047a11 */ /* 0x000fe200078808ff */
[----:B0-----:R-:W-:Y:S02]  /*6d00*/  @!P0 FMUL.FTZ R89, R89, R22 ;  /* 0x0000001659598220 */ /* 0x001fe40000410000 */
[----:B------:R-:W-:Y:S01]  /*6d10*/  IMAD R22, R156, c[0x0][0x2f8], RZ ;  /* 0x0000be009c167a24 */ /* 0x000fe200078e02ff */
[----:B------:R-:W-:Y:S01]  /*6d20*/  LEA.HI.X R5, R2, c[0x0][0x334], R3, 0x1, P4 ;  /* 0x0000cd0002057a11 */ /* 0x000fe200020f0c03 */
[----:B------:R-:W-:Y:S01]  /*6d30*/  FADD.FTZ R3, R113, R38 ;  /* 0x0000002671037221 */ /* 0x000fe20000010000 */
[----:B------:R-:W-:Y:S01]  /*6d40*/  IADD3 R46, P4, R46, -0x400, RZ ;  /* 0xfffffc002e2e7810 */ /* 0x000fe20007f9e0ff */
[----:B------:R-:W0:Y:S01]  /*6d50*/  @!P3 MUFU.RCP R25, R25 ;  /* 0x000000190019b308 */ /* 0x000e220000001000 */
[----:B-1----:R-:W-:Y:S01]  /*6d60*/  @!P2 FMUL.FTZ R88, R88, R23 ;  /* 0x000000175858a220 */ /* 0x002fe20000410000 */
[----:B------:R-:W-:Y:S01]  /*6d70*/  IADD3 R48, P2, R48, -0x400, RZ ;  /* 0xfffffc0030307810 */ /* 0x000fe20007f5e0ff */
[----:B------:R-:W-:Y:S01]  /*6d80*/  FADD.FTZ R7, R3, R110 ;  /* 0x0000006e03077221 */ /* 0x000fe20000010000 */
[----:B------:R-:W-:Y:S01]  /*6d90*/  IADD3.X R47, R47, -0x1, RZ, P4, !PT ;  /* 0xffffffff2f2f7810 */ /* 0x000fe200027fe4ff */
[----:B------:R-:W-:Y:S01]  /*6da0*/  IMAD.WIDE R2, R52, 0x10, R4 ;  /* 0x0000001034027825 */ /* 0x000fe200078e0204 */
[----:B------:R-:W-:-:S02]  /*6db0*/  F2FP.BF16.PACK_AB R26, R88, R89 ;  /* 0x00000059581a723e */ /* 0x000fc400000010ff */
[----:B------:R-:W-:Y:S01]  /*6dc0*/  IADD3.X R49, R49, -0x1, RZ, P2, !PT ;  /* 0xffffffff31317810 */ /* 0x000fe200017fe4ff */
[----:B--2---:R-:W-:Y:S01]  /*6dd0*/  @!P1 FMUL.FTZ R87, R87, R24 ;  /* 0x0000001857579220 */ /* 0x004fe20000410000 */
[----:B---3--:R-:W-:Y:S01]  /*6de0*/  STG.E.128 [R2.64], R8 ;  /* 0x0000000802007986 */ /* 0x008fe2000c101d04 */
[----:B------:R-:W-:Y:S01]  /*6df0*/  F2FP.BF16.PACK_AB R24, R121, R120 ;  /* 0x000000787918723e */ /* 0x000fe200000010ff */
[----:B------:R-:W-:Y:S01]  /*6e00*/  FADD.FTZ R112, R7, R112 ;  /* 0x0000007007707221 */ /* 0x000fe20000010000 */
[----:B------:R-:W-:Y:S01]  /*6e10*/  IADD3 R44, P1, R44, -0x400, RZ ;  /* 0xfffffc002c2c7810 */ /* 0x000fe20007f3e0ff */
[----:B------:R1:W-:Y:S01]  /*6e20*/  STG.E.128 [R2.64+0x200], R12 ;  /* 0x0002000c02007986 */ /* 0x0003e2000c101d04 */
[----:B0-----:R-:W-:Y:S01]  /*6e30*/  @!P3 FMUL.FTZ R86, R86, R25 ;  /* 0x000000195656b220 */ /* 0x001fe20000410000 */
[----:B------:R-:W-:Y:S02]  /*6e40*/  F2FP.BF16.PACK_AB R25, R123, R122 ;  /* 0x0000007a7b19723e */ /* 0x000fe400000010ff */
[----:B------:R-:W-:Y:S01]  /*6e50*/  BAR.SYNC.DEFER_BLOCKING 0x0 ;  /* 0x0000000000007b1d */ /* 0x000fe20000010000 */
[----:B------:R-:W-:Y:S01]  /*6e60*/  FADD.FTZ R115, R112, R115 ;  /* 0x0000007370737221 */ /* 0x000fe20000010000 */
[----:B------:R-:W-:-:S02]  /*6e70*/  IADD3 R42, P3, R42, -0x400, RZ ;  /* 0xfffffc002a2a7810 */ /* 0x000fc40007f7e0ff */
[----:B------:R-:W-:Y:S01]  /*6e80*/  F2FP.BF16.PACK_AB R27, R86, R87 ;  /* 0x00000057561b723e */ /* 0x000fe200000010ff */
[----:B------:R-:W-:Y:S01]  /*6e90*/  FADD.FTZ R114, R115, R114 ;  /* 0x0000007273727221 */ /* 0x000fe20000010000 */
[----:B------:R-:W-:Y:S02]  /*6ea0*/  IADD3.X R45, R45, -0x1, RZ, P1, !PT ;  /* 0xffffffff2d2d7810 */ /* 0x000fe40000ffe4ff */
        /* <DEDUP_REMOVED lines=26> */
[----:B------:R-:W-:-:S04]  /*7050*/  FADD.FTZ R87, R88, R87 ;  /* 0x0000005758577221 */ /* 0x000fc80000010000 */
[----:B------:R-:W-:Y:S01]  /*7060*/  FADD.FTZ R38, R87, R86 ;  /* 0x0000005657267221 */ /* 0x000fe20000010000 */
[----:B0-----:R0:W-:Y:S04]  /*7070*/  STG.E.128 [R2.64], R60 ;  /* 0x0000003c02007986 */ /* 0x0011e8000c101d04 */
[----:B-1----:R0:W-:Y:S01]  /*7080*/  STG.E.128 [R2.64+0x200], R4 ;  /* 0x0002000402007986 */ /* 0x0021e2000c101d04 */
[----:B------:R-:W-:Y:S01]  /*7090*/  @!P0 CALL.REL.NOINC `(.L_x_5993) ;  /* 0x0000001000008944 */ /* 0x000fe20003c00000 */
[----:B------:R-:W-:Y:S05]  /*70a0*/  BRA `(.L_x_6064) ;  /* 0xffff96d000007947 */ /* 0x000fea000383ffff */
.L_x_5993:
[----:B------:R-:W-:Y:S02]  /*70b0*/  ISETP.NE.U32.AND P0, PT, RZ, c[0x0][0x328], PT ;  /* 0x0000ca00ff007a0c */ /* 0x000fe40003f05070 */
[----:B------:R-:W-:Y:S02]  /*70c0*/  ISETP.NE.U32.AND P2, PT, RZ, c[0x0][0x348], PT ;  /* 0x0000d200ff007a0c */ /* 0x000fe40003f45070 */
[----:B------:R-:W-:-:S02]  /*70d0*/  ISETP.NE.AND.EX P1, PT, RZ, c[0x0][0x32c], PT, P0 ;  /* 0x0000cb00ff007a0c */ /* 0x000fc40003f25300 */
        /* <DEDUP_REMOVED lines=21> */
.L_x_6066:
[----:B0-----:R-:W-:Y:S05]  /*7230*/  BSYNC B0 ;  /* 0x0000000000007941 */ /* 0x001fea0003800000 */
.L_x_6065:
        /* <DEDUP_REMOVED lines=23> */
.L_x_6068:
[----:B------:R-:W1:Y:S02]  /*73b0*/  S2R R15, SR_TID.X ;  /* 0x00000000000f7919 */ /* 0x000e640000002100 */
.L_x_6069:
[----:B0-----:R-:W-:Y:S05]  /*73c0*/  BSYNC B0 ;  /* 0x0000000000007941 */ /* 0x001fea0003800000 */
.L_x_6067:
[----:B-1----:R-:W-:-:S13]  /*73d0*/  ISETP.GE.AND P0, PT, R15, c[0x0][0x16c], PT ;  /* 0x00005b000f007a0c */ /* 0x002fda0003f06270 */
        /* <DEDUP_REMOVED lines=9> */
.L_x_6070:
        /* <DEDUP_REMOVED lines=26> */
.L_x_6071:
        /* <DEDUP_REMOVED lines=15> */
.L_x_9090:


//--------------------- .text._Z25selective_scan_bwd_kernelI32Selective_Scan_bwd_kernel_traitsILi32ELi16ELb1ELb0ELb1ELb1ELb1EN3c108BFloat16EfEEv12SSMParamsBwd --------------------------
	.section	.text._Z25selective_scan_bwd_kernelI32Selective_Scan_bwd_kernel_traitsILi32ELi16ELb1ELb0ELb1ELb1ELb1EN3c108BFloat16EfEEv12SSMParamsBwd,"ax",@progbits
	.sectioninfo	@"SHI_REGISTERS=244"
	.align	128
        .global         _Z25selective_scan_bwd_kernelI32Selective_Scan_bwd_kernel_traitsILi32ELi16ELb1ELb0ELb1ELb1ELb1EN3c108BFloat16EfEEv12SSMParamsBwd
        .type           _Z25selective_scan_bwd_kernelI32Selective_Scan_bwd_kernel_traitsILi32ELi16ELb1ELb0ELb1ELb1ELb1EN3c108BFloat16EfEEv12SSMParamsBwd,@function
        .size           _Z25selective_scan_bwd_kernelI32Selective_Scan_bwd_kernel_traitsILi32ELi16ELb1ELb0ELb1ELb1ELb1EN3c108BFloat16EfEEv12SSMParamsBwd,(.L_x_9091 - _Z25selective_scan_bwd_kernelI32Selective_Scan_bwd_kernel_traitsILi32ELi16ELb1ELb0ELb1ELb1ELb1EN3c108BFloat16EfEEv12SSMParamsBwd)
        .other          _Z25selective_scan_bwd_kernelI32Selective_Scan_bwd_kernel_traitsILi32ELi16ELb1ELb0ELb1ELb1ELb1EN3c108BFloat16EfEEv12SSMParamsBwd,@"STO_CUDA_ENTRY STV_DEFAULT"
_Z25selective_scan_bwd_kernelI32Selective_Scan_bwd_kernel_traitsILi32ELi16ELb1ELb0ELb1ELb1ELb1EN3c108BFloat16EfEEv12SSMParamsBwd:
.text._Z25selective_scan_bwd_kernelI32Selective_Scan_bwd_kernel_traitsILi32ELi16ELb1ELb0ELb1ELb1ELb1EN3c108BFloat16EfEEv12SSMParamsBwd:
        /* <DEDUP_REMOVED lines=117> */
[----:B0-----:R-:W-:-:S04]  /*0750*/  SHF.L.U32 R38, R49, 0x1, RZ ;  /* 0x0000000131267819 */ /* 0x001fc800000006ff */
[----:B-1----:R-:W-:-:S03]  /*0760*/  LOP3.LUT R38, R38, 0xffffffc0, RZ, 0xc0, !PT ;  /* 0xffffffc026267812 */ /* 0x002fc600078ec0ff */
.L_x_6144:
[----:B------:R-:W-:Y:S01]  /*0770*/  BAR.SYNC.DEFER_BLOCKING 0x0 ;  /* 0x0000000000007b1d */ /* 0x000fe20000010000 */
[----:B------:R-:W-:-:S05]  /*0780*/  LOP3.LUT R37, R38, 0x1f, R49, 0xf8, !PT ;  /* 0x0000001f26257812 */ /* 0x000fca00078ef831 */
[----:B0-----:R-:W-:-:S05]  /*0790*/  IMAD.WIDE R2, R37, 0x10, R46 ;  /* 0x0000001025027825 */ /* 0x001fca00078e022e */
        /* <DEDUP_REMOVED lines=17> */
[----:B------:R-:W1:Y:S04]  /*08b0*/  LDS.128 R12, [R36+0x10] ;  /* 0x00001000240c7984 */ /* 0x000e680000000c00 */
        /* <DEDUP_REMOVED lines=12> */
[--C-:B------:R-:W-:Y:S01]  /*0980*/  PRMT R61, RZ, 0x5410, R71.reuse ;  /* 0x00005410ff3d7816 */ /* 0x100fe20000000047 */
[----:B------:R-:W-:Y:S01]  /*0990*/  FADD.FTZ R62, R25, R52 ;  /* 0x00000034193e7221 */ /* 0x000fe20000010000 */
[----:B------:R-:W-:Y:S01]  /*09a0*/  PRMT R71, RZ, 0x7610, R71 ;  /* 0x00007610ff477816 */ /* 0x000fe20000000047 */
[----:B------:R-:W-:Y:S01]  /*09b0*/  IMAD.WIDE.U32 R18, R53, c[0x0][0x1f0], R2 ;  /* 0x00007c0035127a25 */ /* 0x000fe200078e0002 */
[----:B------:R-:W-:-:S03]  /*09c0*/  FSETP.GTU.FTZ.AND P6, PT, R63, 20, PT ;  /* 0x41a000003f00780b */ /* 0x000fc60003fdc000 */
        /* <DEDUP_REMOVED lines=10> */
[----:B------:R-:W-:Y:S02]  /*0a70*/  LEA.HI.X R21, R22, c[0x0][0x26c], R21, 0x1, P0 ;  /* 0x00009b0016157a11 */ /* 0x000fe400000f0c15 */
[----:B------:R-:W-:Y:S01]  /*0a80*/  FSETP.GTU.FTZ.AND P0, PT, R62, 20, PT ;  /* 0x41a000003e00780b */ /* 0x000fe20003f1c000 */
[----:B--2---:R0:W-:Y:S04]  /*0a90*/  STS.128 [R48.X16], R64 ;  /* 0x0000004030007388 */ /* 0x0041e8000000cc00 */
[----:B---3--:R2:W-:Y:S01]  /*0aa0*/  STS.128 [R48.X16+0x200], R80 ;  /* 0x0002005030007388 */ /* 0x0085e2000000cc00 */
[----:B------:R-:W-:-:S06]  /*0ab0*/  NOP ;  /* 0x0000000000007918 */ /* 0x000fcc0000000000 */
[----:B------:R2:W3:Y:S04]  /*0ac0*/  LDS.128 R76, [R36] ;  /* 0x00000000244c7984 */ /* 0x0004e80000000c00 */
[----:B------:R2:W4:Y:S01]  /*0ad0*/  LDS.128 R16, [R36+0x10] ;  /* 0x0000100024107984 */ /* 0x0005220000000c00 */
[----:B0-----:R-:W-:Y:S01]  /*0ae0*/  PRMT R67, RZ, 0x5410, R68 ;  /* 0x00005410ff437816 */ /* 0x001fe20000000044 */
[--C-:B------:R-:W-:Y:S01]  /*0af0*/  FADD.FTZ R66, R23, R52.reuse ;  /* 0x0000003417427221 */ /* 0x100fe20000010000 */
[--C-:B------:R-:W-:Y:S02]  /*0b00*/  PRMT R65, RZ, 0x5410, R69.reuse ;  /* 0x00005410ff417816 */ /* 0x100fe40000000045 */
[----:B------:R-:W-:Y:S01]  /*0b10*/  PRMT R69, RZ, 0x7610, R69 ;  /* 0x00007610ff457816 */ /* 0x000fe20000000045 */
[--C-:B------:R-:W-:Y:S01]  /*0b20*/  FADD.FTZ R67, R67, R52.reuse ;  /* 0x0000003443437221 */ /* 0x100fe20000010000 */
[----:B------:R-:W-:Y:S01]  /*0b30*/  FSETP.GTU.FTZ.AND P3, PT, R66, 20, PT ;  /* 0x41a000004200780b */ /* 0x000fe20003f7c000 */
[----:B------:R-:W-:-:S02]  /*0b40*/  FADD.FTZ R65, R65, R52 ;  /* 0x0000003441417221 */ /* 0x000fc40000010000 */
[----:B------:R-:W-:Y:S01]  /*0b50*/  FADD.FTZ R64, R69, R52 ;  /* 0x0000003445407221 */ /* 0x000fe20000010000 */
[----:B------:R-:W-:Y:S02]  /*0b60*/  FSETP.GTU.FTZ.AND P2, PT, R67, 20, PT ;  /* 0x41a000004300780b */ /* 0x000fe40003f5c000 */
[----:B------:R-:W-:Y:S02]  /*0b70*/  FSETP.GTU.FTZ.AND P4, PT, R65, 20, PT ;  /* 0x41a000004100780b */ /* 0x000fe40003f9c000 */
[----:B------:R-:W-:-:S09]  /*0b80*/  FSETP.GTU.FTZ.AND P5, PT, R64, 20, PT ;  /* 0x41a000004000780b */ /* 0x000fd20003fbc000 */
[----:B------:R-:W-:Y:S05]  /*0b90*/  @P2 BRA `(.L_x_6074) ;  /* 0x000001f000002947 */ /* 0x000fea0003800000 */
        /* <DEDUP_REMOVED lines=31> */
.L_x_6074:
[----:B-12---:R-:W-:Y:S05]  /*0d90*/  BSYNC B0 ;  /* 0x0000000000007941 */ /* 0x006fea0003800000 */
.L_x_6073:
        /* <DEDUP_REMOVED lines=36> */
.L_x_6076:
[----:B------:R-:W-:Y:S05]  /*0fe0*/  BSYNC B0 ;  /* 0x0000000000007941 */ /* 0x000fea0003800000 */
.L_x_6075:
        /* <DEDUP_REMOVED lines=36> */
.L_x_6078:
[----:B------:R-:W-:Y:S05]  /*1230*/  BSYNC B0 ;  /* 0x0000000000007941 */ /* 0x000fea0003800000 */
.L_x_6077:
        /* <DEDUP_REMOVED lines=36> */
.L_x_6080:
[----:B------:R-:W-:Y:S05]  /*1480*/  BSYNC B0 ;  /* 0x0000000000007941 */ /* 0x000fea0003800000 */
.L_x_6079:
        /* <DEDUP_REMOVED lines=36> */
.L_x_6082:
[----:B------:R-:W-:Y:S05]  /*16d0*/  BSYNC B0 ;  /* 0x0000000000007941 */ /* 0x000fea0003800000 */
.L_x_6081:
        /* <DEDUP_REMOVED lines=36> */
.L_x_6084:
[----:B------:R-:W-:Y:S05]  /*1920*/  BSYNC B0 ;  /* 0x0000000000007941 */ /* 0x000fea0003800000 */
.L_x_6083:
        /* <DEDUP_REMOVED lines=36> */
.L_x_6086:
[----:B------:R-:W-:Y:S05]  /*1b70*/  BSYNC B0 ;  /* 0x0000000000007941 */ /* 0x000fea0003800000 */
.L_x_6085:
        /* <DEDUP_REMOVED lines=36> */
.L_x_6088:
[----:B------:R-:W-:Y:S05]  /*1dc0*/  BSYNC B0 ;  /* 0x0000000000007941 */ /* 0x000fea0003800000 */
.L_x_6087:
        /* <DEDUP_REMOVED lines=36> */
.L_x_6090:
[----:B------:R-:W-:Y:S05]  /*2010*/  BSYNC B0 ;  /* 0x0000000000007941 */ /* 0x000fea0003800000 */
.L_x_6089:
        /* <DEDUP_REMOVED lines=35> */
.L_x_6092:
[----:B------:R-:W-:Y:S05]  /*2250*/  BSYNC B0 ;  /* 0x0000000000007941 */ /* 0x000fea0003800000 */
.L_x_6091:
        /* <DEDUP_REMOVED lines=33> */
.L_x_6094:
[----:B------:R-:W-:Y:S05]  /*2470*/  BSYNC B0 ;  /* 0x0000000000007941 */ /* 0x000fea0003800000 */
.L_x_6093:
        /* <DEDUP_REMOVED lines=33> */
.L_x_6096:
[----:B------:R-:W-:Y:S05]  /*2690*/  BSYNC B0 ;  /* 0x0000000000007941 */ /* 0x000fea0003800000 */
.L_x_6095:
        /* <DEDUP_REMOVED lines=33> */
.L_x_6098:
[----:B------:R-:W-:Y:S05]  /*28b0*/  BSYNC B0 ;  /* 0x0000000000007941 */ /* 0x000fea0003800000 */
.L_x_6097:
        /* <DEDUP_REMOVED lines=33> */
.L_x_6100:
[----:B------:R-:W-:Y:S05]  /*2ad0*/  BSYNC B0 ;  /* 0x0000000000007941 */ /* 0x000fea0003800000 */
.L_x_6099:
        /* <DEDUP_REMOVED lines=33> */
.L_x_6102:
[----:B------:R-:W-:Y:S05]  /*2cf0*/  BSYNC B0 ;  /* 0x0000000000007941 */ /* 0x000fea0003800000 */
.L_x_6101:
        /* <DEDUP_REMOVED lines=33> */
.L_x_6104:
[----:B------:R-:W-:Y:S05]  /*2f10*/  BSYNC B0 ;  /* 0x0000000000007941 */ /* 0x000fea0003800000 */
.L_x_6103:
        /* <DEDUP_REMOVED lines=15> */
[----:B-----5:R0:W-:Y:S01]  /*3010*/  STS.128 [R48.X16+0x200], R92 ;  /* 0x0002005c30007388 */ /* 0x0201e2000000cc00 */
[----:B------:R-:W-:-:S06]  /*3020*/  NOP ;  /* 0x0000000000007918 */ /* 0x000fcc0000000000 */
[----:B------:R-:W1:Y:S04]  /*3030*/  LDS.128 R80, [R36] ;  /* 0x0000000024507984 */ /* 0x000e680000000c00 */
[----:B------:R-:W2:Y:S04]  /*3040*/  LDS.128 R12, [R36+0x10] ;  /* 0x00001000240c7984 */ /* 0x000ea80000000c00 */
[----:B------:R-:W-:Y:S06]  /*3050*/  BAR.SYNC.DEFER_BLOCKING 0x0 ;  /* 0x0000000000007b1d */ /* 0x000fec0000010000 */
[----:B----4-:R5:W4:Y:S04]  /*3060*/  LDG.E.128 R20, [R88.64] ;  /* 0x0000000458147981 */ /* 0x010b28000c1e1d00 */
[----:B---3--:R5:W3:Y:S01]  /*3070*/  LDG.E.128 R24, [R88.64+0x200] ;  /* 0x0002000458187981 */ /* 0x008ae2000c1e1d00 */
[--C-:B------:R-:W-:Y:S01]  /*3080*/  PRMT R108, RZ, 0x5410, R76.reuse ;  /* 0x00005410ff6c7816 */ /* 0x100fe2000000004c */
[----:B0-----:R-:W-:Y:S01]  /*3090*/  IMAD R94, R136, c[0x0][0x2e8], RZ ;  /* 0x0000ba00885e7a24 */ /* 0x001fe200078e02ff */
[----:B------:R-:W-:-:S02]  /*30a0*/  PRMT R110, RZ, 0x7610, R76 ;  /* 0x00007610ff6e7816 */ /* 0x000fc4000000004c */
[----:B-1----:R-:W-:Y:S01]  /*30b0*/  PRMT R73, RZ, 0x5410, R80 ;  /* 0x00005410ff497816 */ /* 0x002fe20000000050 */
[C---:B------:R-:W-:Y:S01]  /*30c0*/  IMAD R93, R53.reuse, c[0x0][0x2ec], R94 ;  /* 0x0000bb00355d7a24 */ /* 0x040fe200078e025e */
[----:B------:R-:W-:Y:S01]  /*30d0*/  PRMT R90, RZ, 0x7610, R80 ;  /* 0x00007610ff5a7816 */ /* 0x000fe20000000050 */
[----:B------:R-:W-:Y:S01]  /*30e0*/  IMAD.WIDE.U32 R94, R53, c[0x0][0x2e8], R2 ;  /* 0x0000ba00355e7a25 */ /* 0x000fe200078e0002 */
[--C-:B------:R-:W-:Y:S02]  /*30f0*/  PRMT R100, RZ, 0x5410, R82.reuse ;  /* 0x00005410ff647816 */ /* 0x100fe40000000052 */
[----:B------:R-:W-:Y:S01]  /*3100*/  PRMT R106, RZ, 0x5410, R83 ;  /* 0x00005410ff6a7816 */ /* 0x000fe20000000053 */
[----:B------:R-:W-:Y:S01]  /*3110*/  FMUL.FTZ R75, R73, -1.4426950216293334961 ;  /* 0xbfb8aa3b494b7820 */ /* 0x000fe20000410000 */
[--C-:B------:R-:W-:Y:S01]  /*3120*/  PRMT R87, RZ, 0x5410, R81.reuse ;  /* 0x00005410ff577816 */ /* 0x100fe20000000051 */
[----:B------:R-:W-:Y:S01]  /*3130*/  FMUL.FTZ R80, R90, -1.4426950216293334961 ;  /* 0xbfb8aa3b5a507820 */ /* 0x000fe20000410000 */
[----:B------:R-:W-:Y:S01]  /*3140*/  PRMT R104, RZ, 0x7610, R82 ;  /* 0x00007610ff687816 */ /* 0x000fe20000000052 */
[----:B-----5:R-:W-:Y:S01]  /*3150*/  FMUL.FTZ R88, R100, -1.4426950216293334961 ;  /* 0xbfb8aa3b64587820 */ /* 0x020fe20000410000 */
[----:B------:R-:W-:Y:S01]  /*3160*/  PRMT R81, RZ, 0x7610, R81 ;  /* 0x00007610ff517816 */ /* 0x000fe20000000051 */
[----:B------:R-:W0:Y:S01]  /*3170*/  MUFU.EX2 R75, R75 ;  /* 0x0000004b004b7308 */ /* 0x000e220000000800 */
[----:B------:R-:W-:Y:S01]  /*3180*/  FMUL.FTZ R82, R106, -1.4426950216293334961 ;  /* 0xbfb8aa3b6a527820 */ /* 0x000fe20000410000 */
[----:B--2---:R-:W-:Y:S01]  /*3190*/  PRMT R89, RZ, 0x7610, R12 ;  /* 0x00007610ff597816 */ /* 0x004fe2000000000c */
[----:B------:R-:W-:Y:S01]  /*31a0*/  FMUL.FTZ R84, R87, -1.4426950216293334961 ;  /* 0xbfb8aa3b57547820 */ /* 0x000fe20000410000 */
[----:B------:R-:W-:Y:S01]  /*31b0*/  PRMT R109, RZ, 0x7610, R83 ;  /* 0x00007610ff6d7816 */ /* 0x000fe20000000053 */
[----:B------:R-:W-:Y:S01]  /*31c0*/  FMUL.FTZ R86, R81, -1.4426950216293334961 ;  /* 0xbfb8aa3b51567820 */ /* 0x000fe20000410000 */
[----:B------:R-:W-:-:S02]  /*31d0*/  PRMT R112, RZ, 0x5410, R77 ;  /* 0x00005410ff707816 */ /* 0x000fc4000000004d */
[----:B------:R1:W2:Y:S01]  /*31e0*/  MUFU.EX2 R85, R80 ;  /* 0x0000005000557308 */ /* 0x0002a20000000800 */
[----:B------:R-:W-:Y:S01]  /*31f0*/  FMUL.FTZ R83, R109, -1.4426950216293334961 ;  /* 0xbfb8aa3b6d537820 */ /* 0x000fe20000410000 */
[----:B------:R-:W-:Y:S02]  /*3200*/  PRMT R114, RZ, 0x7610, R77 ;  /* 0x00007610ff727816 */ /* 0x000fe4000000004d */
[--C-:B------:R-:W-:Y:S02]  /*3210*/  PRMT R116, RZ, 0x5410, R78.reuse ;  /* 0x00005410ff747816 */ /* 0x100fe4000000004e */
[----:B------:R-:W-:Y:S02]  /*3220*/  PRMT R118, RZ, 0x7610, R78 ;  /* 0x00007610ff767816 */ /* 0x000fe4000000004e */
[----:B------:R5:W2:Y:S01]  /*3230*/  MUFU.EX2 R102, R88 ;  /* 0x0000005800667308 */ /* 0x000aa20000000800 */
[----:B-1----:R-:W-:Y:S01]  /*3240*/  FMUL.FTZ R80, R104, -1.4426950216293334961 ;  /* 0xbfb8aa3b68507820 */ /* 0x002fe20000410000 */
[--C-:B------:R-:W-:Y:S01]  /*3250*/  PRMT R120, RZ, 0x5410, R79.reuse ;  /* 0x00005410ff787816 */ /* 0x100fe2000000004f */
[----:B0-----:R-:W-:Y:S01]  /*3260*/  FADD.FTZ R75, R75, 1 ;  /* 0x3f8000004b4b7421 */ /* 0x001fe20000010000 */
[----:B------:R-:W-:-:S02]  /*3270*/  PRMT R121, RZ, 0x7610, R79 ;  /* 0x00007610ff797816 */ /* 0x000fc4000000004f */
[----:B------:R-:W-:Y:S02]  /*3280*/  PRMT R78, RZ, 0x5410, R15 ;  /* 0x00005410ff4e7816 */ /* 0x000fe4000000000f */
[----:B------:R0:W1:Y:S01]  /*3290*/  MUFU.EX2 R107, R82 ;  /* 0x00000052006b7308 */ /* 0x0000620000000800 */
[----:B-----5:R-:W-:Y:S01]  /*32a0*/  PRMT R88, RZ, 0x5410, R12 ;  /* 0x00005410ff587816 */ /* 0x020fe2000000000c */
[----:B--2---:R-:W-:Y:S01]  /*32b0*/  FADD.FTZ R85, R85, 1 ;  /* 0x3f80000055557421 */ /* 0x004fe20000010000 */
[----:B------:R-:W-:Y:S01]  /*32c0*/  PRMT R96, RZ, 0x5410, R16 ;  /* 0x00005410ff607816 */ /* 0x000fe20000000010 */
[----:B------:R-:W-:Y:S01]  /*32d0*/  FMUL.FTZ R12, R89, -1.4426950216293334961 ;  /* 0xbfb8aa3b590c7820 */ /* 0x000fe20000410000 */
[----:B------:R-:W-:Y:S02]  /*32e0*/  IADD3 R95, R95, R93, RZ ;  /* 0x0000005d5f5f7210 */ /* 0x000fe40007ffe0ff */
[----:B------:R-:W-:Y:S01]  /*32f0*/  PRMT R93, RZ, 0x5410, R17 ;  /* 0x00005410ff5d7816 */ /* 0x000fe20000000011 */
[----:B------:R2:W-:Y:S01]  /*3300*/  MUFU.EX2 R92, R84 ;  /* 0x00000054005c7308 */ /* 0x0005e20000000800 */
[----:B0-----:R-:W-:Y:S01]  /*3310*/  PRMT R82, RZ, 0x5410, R13 ;  /* 0x00005410ff527816 */ /* 0x001fe2000000000d */
[----:B------:R-:W-:Y:S01]  /*3320*/  FADD.FTZ R102, R102, 1 ;  /* 0x3f80000066667421 */ /* 0x000fe20000010000 */
[----:B------:R-:W-:-:S02]  /*3330*/  PRMT R97, RZ, 0x5410, R18 ;  /* 0x00005410ff617816 */ /* 0x000fc40000000012 */
[----:B------:R-:W-:Y:S02]  /*3340*/  PRMT R99, RZ, 0x7610, R18 ;  /* 0x00007610ff637816 */ /* 0x000fe40000000012 */
[--C-:B------:R-:W-:Y:S01]  /*3350*/  PRMT R101, RZ, 0x5410, R19.reuse ;  /* 0x00005410ff657816 */ /* 0x100fe20000000013 */
[----:B------:R0:W5:Y:S01]  /*3360*/  MUFU.EX2 R105, R80 ;  /* 0x0000005000697308 */ /* 0x0001620000000800 */
[----:B--2---:R-:W-:Y:S01]  /*3370*/  FMUL.FTZ R84, R88, -1.4426950216293334961 ;  /* 0xbfb8aa3b58547820 */ /* 0x004fe20000410000 */
[----:B------:R-:W-:Y:S01]  /*3380*/  PRMT R103, RZ, 0x7610, R19 ;  /* 0x00007610ff677816 */ /* 0x000fe20000000013 */
[----:B-1----:R-:W-:-:S05]  /*3390*/  FADD.FTZ R107, R107, 1 ;  /* 0x3f8000006b6b7421 */ /* 0x002fca0000010000 */
[----:B------:R1:W2:Y:S01]  /*33a0*/  MUFU.EX2 R111, R84 ;  /* 0x00000054006f7308 */ /* 0x0002a20000000800 */
[----:B0-----:R-:W-:-:S07]  /*33b0*/  FMUL.FTZ R80, R82, -1.4426950216293334961 ;  /* 0xbfb8aa3b52507820 */ /* 0x001fce0000410000 */
[----:B------:R0:W2:Y:S01]  /*33c0*/  MUFU.EX2 R115, R80 ;  /* 0x0000005000737308 */ /* 0x0000a20000000800 */
[----:B-1----:R-:W-:Y:S01]  /*33d0*/  PRMT R84, RZ, 0x5410, R14 ;  /* 0x00005410ff547816 */ /* 0x002fe2000000000e */
[----:B-----5:R-:W-:-:S04]  /*33e0*/  FADD.FTZ R105, R105, 1 ;  /* 0x3f80000069697421 */ /* 0x020fc80000010000 */
[----:B------:R-:W-:Y:S02]  /*33f0*/  FMUL.FTZ R91, R84, -1.4426950216293334961 ;  /* 0xbfb8aa3b545b7820 */ /* 0x000fe40000410000 */
[----:B------:R-:W1:Y:S01]  /*3400*/  MUFU.RCP R122, R75 ;  /* 0x0000004b007a7308 */ /* 0x000e620000001000 */
[----:B0-----:R-:W-:Y:S01]  /*3410*/  PRMT R80, RZ, 0x7610, R14 ;  /* 0x00007610ff507816 */ /* 0x001fe2000000000e */
[----:B--2---:R-:W-:Y:S01]  /*3420*/  FADD.FTZ R111, R111, 1 ;  /* 0x3f8000006f6f7421 */ /* 0x004fe20000010000 */
[----:B------:R-:W-:-:S04]  /*3430*/  MOV R14, c[0x0][0x16c] ;  /* 0x00005b00000e7a02 */ /* 0x000fc80000000f00 */
[----:B------:R-:W-:Y:S01]  /*3440*/  ISETP.GE.AND P1, PT, R14, 0x1, PT ;  /* 0x000000010e00780c */ /* 0x000fe20003f26270 */
[----:B------:R0:W2:Y:S01]  /*3450*/  MUFU.EX2 R98, R86 ;  /* 0x0000005600627308 */ /* 0x0000a20000000800 */
[----:B------:R-:W-:Y:S01]  /*3460*/  FADD.FTZ R14, R92, 1 ;  /* 0x3f8000005c0e7421 */ /* 0x000fe20000010000 */
[----:B------:R-:W-:Y:S01]  /*3470*/  PRMT R92, RZ, 0x7610, R17 ;  /* 0x00007610ff5c7816 */ /* 0x000fe20000000011 */
[----:B------:R-:W-:-:S05]  /*3480*/  FADD.FTZ R115, R115, 1 ;  /* 0x3f80000073737421 */ /* 0x000fca0000010000 */
[----:B------:R-:W-:Y:S01]  /*3490*/  MUFU.RCP R123, R85 ;  /* 0x00000055007b7308 */ /* 0x000fe20000001000 */
[----:B0-----:R-:W-:Y:S01]  /*34a0*/  PRMT R86, RZ, 0x7610, R13 ;  /* 0x00007610ff567816 */ /* 0x001fe2000000000d */
[----:B-1----:R-:W-:-:S04]  /*34b0*/  FMUL.FTZ R76, R73, R122 ;  /* 0x0000007a494c7220 */ /* 0x002fc80000410000 */
[----:B------:R-:W-:Y:S02]  /*34c0*/  FMUL.FTZ R13, R86, -1.4426950216293334961 ;  /* 0xbfb8aa3b560d7820 */ /* 0x000fe40000410000 */
[----:B------:R0:W1:Y:S01]  /*34d0*/  MUFU.EX2 R113, R12 ;  /* 0x0000000c00717308 */ /* 0x0000620000000800 */
[----:B--2---:R-:W-:Y:S02]  /*34e0*/  FADD.FTZ R98, R98, 1 ;  /* 0x3f80000062627421 */ /* 0x004fe40000010000 */
[----:B------:R-:W-:-:S05]  /*34f0*/  FMUL.FTZ R77, R108, R76 ;  /* 0x0000004c6c4d7220 */ /* 0x000fca0000410000 */
[----:B------:R-:W2:Y:S01]  /*3500*/  MUFU.RCP R126, R14 ;  /* 0x0000000e007e7308 */ /* 0x000ea20000001000 */
[----:B0-----:R-:W-:-:S07]  /*3510*/  FMUL.FTZ R12, R80, -1.4426950216293334961 ;  /* 0xbfb8aa3b500c7820 */ /* 0x001fce0000410000 */
[----:B------:R0:W-:Y:S01]  /*3520*/  MUFU.EX2 R140, R12 ;  /* 0x0000000c008c7308 */ /* 0x0001e20000000800 */
[----:B-1----:R-:W-:-:S07]  /*3530*/  FADD.FTZ R113, R113, 1 ;  /* 0x3f80000071717421 */ /* 0x002fce0000010000 */
[----:B------:R1:W-:Y:S01]  /*3540*/  MUFU.EX2 R137, R13 ;  /* 0x0000000d00897308 */ /* 0x0003e20000000800 */
[----:B0-----:R-:W-:-:S04]  /*3550*/  FADD.FTZ R12, -R122, 1 ;  /* 0x3f8000007a0c7421 */ /* 0x001fc80000010100 */
[----:B------:R-:W-:Y:S01]  /*3560*/  FFMA.FTZ R124, R73, R12, 1 ;  /* 0x3f800000497c7423 */ /* 0x000fe2000001000c */
[----:B------:R-:W-:Y:S02]  /*3570*/  PRMT R12, RZ, 0x5410, R8 ;  /* 0x00005410ff0c7816 */ /* 0x000fe40000000008 */
[----:B------:R-:W0:Y:S01]  /*3580*/  MUFU.RCP R130, R98 ;  /* 0x0000006200827308 */ /* 0x000e220000001000 */
[----:B-1----:R-:W-:Y:S02]  /*3590*/  FADD.FTZ R13, -R123, 1 ;  /* 0x3f8000007b0d7421 */ /* 0x002fe40000010100 */
[----:B------:R-:W-:Y:S02]  /*35a0*/  FFMA.FTZ R14, R77, R12, R74 ;  /* 0x0000000c4d0e7223 */ /* 0x000fe4000001004a */
[C---:B------:R-:W-:Y:S01]  /*35b0*/  FFMA.FTZ R125, R90.reuse, R13, 1 ;  /* 0x3f8000005a7d7423 */ /* 0x040fe2000001000d */
[----:B------:R-:W-:Y:S01]  /*35c0*/  PRMT R13, RZ, 0x7610, R8 ;  /* 0x00007610ff0d7816 */ /* 0x000fe20000000008 */
[----:B------:R-:W-:Y:S01]  /*35d0*/  FMUL.FTZ R90, R90, R123 ;  /* 0x0000007b5a5a7220 */ /* 0x000fe20000410000 */
[----:B------:R-:W1:Y:S01]  /*35e0*/  MUFU.EX2 R83, R83 ;  /* 0x0000005300537308 */ /* 0x000e620000000800 */
[----:B--2---:R-:W-:-:S02]  /*35f0*/  FADD.FTZ R12, -R126, 1 ;  /* 0x3f8000007e0c7421 */ /* 0x004fc40000010100 */
[----:B------:R-:W-:Y:S02]  /*3600*/  FMUL.FTZ R75, R110, R90 ;  /* 0x0000005a6e4b7220 */ /* 0x000fe40000410000 */
[C---:B------:R-:W-:Y:S02]  /*3610*/  FMUL.FTZ R74, R87.reuse, R126 ;  /* 0x0000007e574a7220 */ /* 0x040fe40000410000 */
[----:B------:R-:W-:Y:S01]  /*3620*/  FFMA.FTZ R128, R87, R12, 1 ;  /* 0x3f80000057807423 */ /* 0x000fe2000001000c */
[----:B------:R2:W5:Y:S01]  /*3630*/  MUFU.RCP R127, R102 ;  /* 0x00000066007f7308 */ /* 0x0005620000001000 */
[----:B------:R-:W-:Y:S01]  /*3640*/  PRMT R12, RZ, 0x5410, R9 ;  /* 0x00005410ff0c7816 */ /* 0x000fe20000000009 */
[----:B------:R-:W-:Y:S02]  /*3650*/  FFMA.FTZ R14, R75, R13, R14 ;  /* 0x0000000d4b0e7223 */ /* 0x000fe4000001000e */
[----:B------:R-:W-:Y:S02]  /*3660*/  FMUL.FTZ R73, R112, R74 ;  /* 0x0000004a70497220 */ /* 0x000fe40000410000 */
[----:B0-----:R-:W-:-:S02]  /*3670*/  FMUL.FTZ R98, R81, R130 ;  /* 0x0000008251627220 */ /* 0x001fc40000410000 */
[----:B------:R-:W-:Y:S01]  /*3680*/  MUFU.RCP R129, R105 ;  /* 0x0000006900817308 */ /* 0x000fe20000001000 */
[----:B------:R-:W-:Y:S01]  /*3690*/  FFMA.FTZ R14, R73, R12, R14 ;  /* 0x0000000c490e7223 */ /* 0x000fe2000001000e */
[----:B--2---:R-:W-:Y:S01]  /*36a0*/  PRMT R102, RZ, 0x7610, R15 ;  /* 0x00007610ff667816 */ /* 0x004fe2000000000f */
[----:B------:R-:W-:Y:S01]  /*36b0*/  FADD.FTZ R12, -R130, 1 ;  /* 0x3f800000820c7421 */ /* 0x000fe20000010100 */
[----:B------:R-:W-:Y:S01]  /*36c0*/  PRMT R15, RZ, 0x5410, R10 ;  /* 0x00005410ff0f7816 */ /* 0x000fe2000000000a */
[----:B-1----:R-:W-:Y:S02]  /*36d0*/  FADD.FTZ R83, R83, 1 ;  /* 0x3f80000053537421 */ /* 0x002fe40000010000 */
[----:B------:R-:W-:Y:S01]  /*36e0*/  FFMA.FTZ R132, R81, R12, 1 ;  /* 0x3f80000051847423 */ /* 0x000fe2000001000c */
[----:B------:R-:W0:Y:S01]  /*36f0*/  MUFU.RCP R131, R107 ;  /* 0x0000006b00837308 */ /* 0x000e220000001000 */
[----:B-----5:R-:W-:Y:S01]  /*3700*/  FADD.FTZ R13, -R127, 1 ;  /* 0x3f8000007f0d7421 */ /* 0x020fe20000010100 */
[----:B------:R-:W-:Y:S01]  /*3710*/  PRMT R12, RZ, 0x7610, R9 ;  /* 0x00007610ff0c7816 */ /* 0x000fe20000000009 */
[----:B------:R-:W-:-:S02]  /*3720*/  FMUL.FTZ R79, R114, R98 ;  /* 0x00000062724f7220 */ /* 0x000fc40000410000 */
[----:B------:R-:W-:Y:S02]  /*3730*/  FADD.FTZ R137, R137, 1 ;  /* 0x3f80000089897421 */ /* 0x000fe40000010000 */
[----:B------:R-:W-:Y:S01]  /*3740*/  FFMA.FTZ R14, R79, R12, R14 ;  /* 0x0000000c4f0e7223 */ /* 0x000fe2000001000e */
[----:B------:R1:W2:Y:S01]  /*3750*/  MUFU.EX2 R139, R91 ;  /* 0x0000005b008b7308 */ /* 0x0002a20000000800 */
[----:B------:R-:W-:Y:S02]  /*3760*/  FMUL.FTZ R12, R102, -1.4426950216293334961 ;  /* 0xbfb8aa3b660c7820 */ /* 0x000fe40000410000 */
[----:B------:R-:W-:Y:S02]  /*3770*/  FADD.FTZ R140, R140, 1 ;  /* 0x3f8000008c8c7421 */ /* 0x000fe40000010000 */
[----:B0-----:R-:W-:Y:S01]  /*3780*/  FMUL.FTZ R105, R106, R131 ;  /* 0x000000836a697220 */ /* 0x001fe20000410000 */
[----:B-1----:R-:W-:Y:S01]  /*3790*/  PRMT R91, RZ, 0x7610, R16 ;  /* 0x00007610ff5b7816 */ /* 0x002fe20000000010 */
[----:B------:R-:W-:Y:S01]  /*37a0*/  FMUL.FTZ R16, R78, -1.4426950216293334961 ;  /* 0xbfb8aa3b4e107820 */ /* 0x000fe20000410000 */
[----:B------:R-:W-:Y:S01]  /*37b0*/  MUFU.RCP R133, R111 ;  /* 0x0000006f00857308 */ /* 0x000fe20000001000 */
[----:B--2---:R-:W-:-:S07]  /*37c0*/  FADD.FTZ R139, R139, 1 ;  /* 0x3f8000008b8b7421 */ /* 0x004fce0000010000 */
[----:B------:R-:W0:Y:S08]  /*37d0*/  MUFU.EX2 R141, R16 ;  /* 0x00000010008d7308 */ /* 0x000e300000000800 */
[----:B------:R-:W-:Y:S08]  /*37e0*/  MUFU.RCP R138, R113 ;  /* 0x00000071008a7308 */ /* 0x000ff00000001000 */
[----:B------:R-:W-:Y:S01]  /*37f0*/  MUFU.RCP R135, R115 ;  /* 0x0000007300877308 */ /* 0x000fe20000001000 */
[----:B0-----:R-:W-:-:S07]  /*3800*/  FADD.FTZ R141, R141, 1 ;  /* 0x3f8000008d8d7421 */ /* 0x001fce0000010000 */
[----:B------:R-:W-:Y:S08]  /*3810*/  MUFU.RCP R137, R137 ;  /* 0x0000008900897308 */ /* 0x000ff00000001000 */
[----:B------:R-:W-:Y:S08]  /*3820*/  MUFU.RCP R139, R139 ;  /* 0x0000008b008b7308 */ /* 0x000ff00000001000 */
[----:B------:R-:W-:Y:S01]  /*3830*/  MUFU.RCP R141, R141 ;  /* 0x0000008d008d7308 */ /* 0x000fe20000001000 */
[----:B----4-:R0:W-:Y:S04]  /*3840*/  STS.128 [R48.X16], R20 ;  /* 0x0000001430007388 */ /* 0x0101e8000000cc00 */
[----:B---3--:R1:W-:Y:S01]  /*3850*/  STS.128 [R48.X16+0x200], R24 ;  /* 0x0002001830007388 */ /* 0x0083e2000000cc00 */
[----:B------:R-:W-:-:S06]  /*3860*/  NOP ;  /* 0x0000000000007918 */ /* 0x000fcc0000000000 */
[----:B------:R-:W2:Y:S01]  /*3870*/  LDS.128 R16, [R36] ;  /* 0x0000000024107984 */ /* 0x000ea20000000c00 */
[----:B0-----:R-:W0:Y:S01]  /*3880*/  MUFU.RCP R20, R83 ;  /* 0x0000005300147308 */ /* 0x001e220000001000 */
[C---:B------:R-:W-:Y:S02]  /*3890*/  FFMA.FTZ R23, R100.reuse, R13, 1 ;  /* 0x3f80000064177423 */ /* 0x040fe4000001000d */
[----:B------:R-:W-:Y:S02]  /*38a0*/  FADD.FTZ R13, -R129, 1 ;  /* 0x3f800000810d7421 */ /* 0x000fe40000010100 */
[----:B------:R-:W-:Y:S02]  /*38b0*/  FMUL.FTZ R100, R100, R127 ;  /* 0x0000007f64647220 */ /* 0x000fe40000410000 */
[----:B-1----:R-:W-:Y:S01]  /*38c0*/  FFMA.FTZ R25, R104, R13, 1 ;  /* 0x3f80000068197423 */ /* 0x002fe2000001000d */
[----:B------:R1:W3:Y:S01]  /*38d0*/  MUFU.EX2 R26, R12 ;  /* 0x0000000c001a7308 */ /* 0x0002e20000000800 */
[----:B------:R-:W-:-:S02]  /*38e0*/  FMUL.FTZ R87, R116, R100 ;  /* 0x0000006474577220 */ /* 0x000fc40000410000 */
[----:B------:R-:W-:Y:S02]  /*38f0*/  FMUL.FTZ R104, R104, R129 ;  /* 0x0000008168687220 */ /* 0x000fe40000410000 */
[----:B------:R-:W-:Y:S02]  /*3900*/  FFMA.FTZ R14, R87, R15, R14 ;  /* 0x0000000f570e7223 */ /* 0x000fe4000001000e */
[----:B------:R-:W-:Y:S01]  /*3910*/  FADD.FTZ R13, -R131, 1 ;  /* 0x3f800000830d7421 */ /* 0x000fe20000010100 */
[----:B-1----:R-:W-:Y:S01]  /*3920*/  PRMT R12, RZ, 0x7610, R10 ;  /* 0x00007610ff0c7816 */ /* 0x002fe2000000000a */
[----:B------:R-:W-:Y:S02]  /*3930*/  FMUL.FTZ R85, R118, R104 ;  /* 0x0000006876557220 */ /* 0x000fe40000410000 */
[----:B------:R-:W-:Y:S01]  /*3940*/  FFMA.FTZ R27, R106, R13, 1 ;  /* 0x3f8000006a1b7423 */ /* 0x000fe2000001000d */
[----:B------:R-:W-:Y:S01]  /*3950*/  PRMT R13, RZ, 0x5410, R11 ;  /* 0x00005410ff0d7816 */ /* 0x000fe2000000000b */
[----:B------:R-:W-:-:S02]  /*3960*/  FFMA.FTZ R14, R85, R12, R14 ;  /* 0x0000000c550e7223 */ /* 0x000fc4000001000e */
[----:B0-----:R-:W-:Y:S02]  /*3970*/  FADD.FTZ R12, -R20, 1 ;  /* 0x3f800000140c7421 */ /* 0x001fe40000010100 */
[----:B------:R-:W-:Y:S02]  /*3980*/  FMUL.FTZ R83, R120, R105 ;  /* 0x0000006978537220 */ /* 0x000fe40000410000 */
[C---:B------:R-:W-:Y:S02]  /*3990*/  FMUL.FTZ R106, R109.reuse, R20 ;  /* 0x000000146d6a7220 */ /* 0x040fe40000410000 */
[----:B------:R-:W-:Y:S01]  /*39a0*/  FFMA.FTZ R24, R109, R12, 1 ;  /* 0x3f8000006d187423 */ /* 0x000fe2000001000c */
[----:B------:R-:W-:Y:S01]  /*39b0*/  PRMT R12, RZ, 0x7610, R11 ;  /* 0x00007610ff0c7816 */ /* 0x000fe2000000000b */
[----:B------:R-:W-:Y:S02]  /*39c0*/  FFMA.FTZ R14, R83, R13, R14 ;  /* 0x0000000d530e7223 */ /* 0x000fe4000001000e */
[----:B------:R-:W-:Y:S01]  /*39d0*/  FMUL.FTZ R81, R121, R106 ;  /* 0x0000006a79517220 */ /* 0x000fe20000410000 */
[--C-:B--2---:R-:W-:Y:S01]  /*39e0*/  PRMT R107, RZ, 0x5410, R16.reuse ;  /* 0x00005410ff6b7816 */ /* 0x104fe20000000010 */
[----:B---3--:R-:W-:Y:S01]  /*39f0*/  FADD.FTZ R26, R26, 1 ;  /* 0x3f8000001a1a7421 */ /* 0x008fe20000010000 */
[----:B------:R-:W-:Y:S01]  /*3a00*/  PRMT R111, RZ, 0x7610, R16 ;  /* 0x00007610ff6f7816 */ /* 0x000fe20000000010 */
[----:B------:R-:W-:Y:S01]  /*3a10*/  FFMA.FTZ R142, R81, R12, R14 ;  /* 0x0000000c518e7223 */ /* 0x000fe2000001000e */
[----:B------:R-:W-:Y:S01]  /*3a20*/  PRMT R119, RZ, 0x7610, R19 ;  /* 0x00007610ff777816 */ /* 0x000fe20000000013 */
[----:B------:R-:W0:Y:S01]  /*3a30*/  LDS.128 R12, [R36+0x10] ;  /* 0x00001000240c7984 */ /* 0x000e220000000c00 */
[--C-:B------:R-:W-:Y:S01]  /*3a40*/  PRMT R113, RZ, 0x5410, R18.reuse ;  /* 0x00005410ff717816 */ /* 0x100fe20000000012 */
        /* <DEDUP_REMOVED lines=10> */
[----:B------:R-:W1:Y:S01]  /*3af0*/  MUFU.RCP R123, R140 ;  /* 0x0000008c007b7308 */ /* 0x000e620000001000 */
[----:B------:R-:W-:Y:S02]  /*3b00*/  FMUL.FTZ R120, R120, R108 ;  /* 0x0000006c78787220 */ /* 0x000fe40000410000 */
[----:B------:R-:W-:Y:S02]  /*3b10*/  FMUL.FTZ R121, R20, R121 ;  /* 0x0000007914797220 */ /* 0x000fe40000410000 */
[----:B------:R-:W-:Y:S02]  /*3b20*/  FMUL.FTZ R21, R114, R115 ;  /* 0x0000007372157220 */ /* 0x000fe40000410000 */
[----:B------:R-:W-:Y:S02]  /*3b30*/  FMUL.FTZ R116, R127, R116 ;  /* 0x000000747f747220 */ /* 0x000fe40000410000 */
        /* <DEDUP_REMOVED lines=17> */
[----:B------:R-:W-:Y:S01]  /*3c50*/  FADD.FTZ R15, -R135, 1 ;  /* 0x3f800000870f7421 */ /* 0x000fe20000010100 */
[--C-:B------:R-:W-:Y:S01]  /*3c60*/  PRMT R114, RZ, 0x5410, R13.reuse ;  /* 0x00005410ff727816 */ /* 0x100fe2000000000d */
[----:B------:R-:W-:Y:S01]  /*3c70*/  FADD.FTZ R27, -R137, 1 ;  /* 0x3f800000891b7421 */ /* 0x000fe20000010100 */
[----:B------:R-:W-:Y:S01]  /*3c80*/  PRMT R116, RZ, 0x7610, R13 ;  /* 0x00007610ff747816 */ /* 0x000fe2000000000d */
[----:B------:R-:W-:Y:S01]  /*3c90*/  FFMA.FTZ R21, R82, R15, 1 ;  /* 0x3f80000052157423 */ /* 0x000fe2000001000f */
[--C-:B------:R-:W-:Y:S01]  /*3ca0*/  PRMT R118, RZ, 0x5410, R14.reuse ;  /* 0x00005410ff767816 */ /* 0x100fe2000000000e */
[----:B------:R-:W-:Y:S01]  /*3cb0*/  FADD.FTZ R13, -R133, 1 ;  /* 0x3f800000850d7421 */ /* 0x000fe20000010100 */
[----:B------:R-:W-:Y:S01]  /*3cc0*/  PRMT R120, RZ, 0x7610, R14 ;  /* 0x00007610ff787816 */ /* 0x000fe2000000000e */
[----:B------:R-:W-:Y:S01]  /*3cd0*/  FFMA.FTZ R14, R89, R12, 1 ;  /* 0x3f800000590e7423 */ /* 0x000fe2000001000c */
[----:B------:R-:W-:Y:S01]  /*3ce0*/  F2FP.BF16.PACK_AB R22, R25, R22 ;  /* 0x000000161916723e */ /* 0x000fe200000010ff */
[----:B------:R-:W-:Y:S01]  /*3cf0*/  FMUL.FTZ R12, R96, R110 ;  /* 0x0000006e600c7220 */ /* 0x000fe20000410000 */
[----:B------:R-:W-:Y:S01]  /*3d00*/  F2FP.BF16.PACK_AB R23, R24, R23 ;  /* 0x000000171817723e */ /* 0x000fe200000010ff */
[----:B------:R-:W-:-:S02]  /*3d10*/  FMUL.FTZ R15, R91, R112 ;  /* 0x000000705b0f7220 */ /* 0x000fc40000410000 */
        /* <DEDUP_REMOVED lines=15> */
[----:B------:R-:W-:Y:S02]  /*3e10*/  FADD.FTZ R13, -R139, 1 ;  /* 0x3f8000008b0d7421 */ /* 0x000fe40000010100 */
[----:B-1----:R-:W-:Y:S01]  /*3e20*/  FADD.FTZ R21, -R123, 1 ;  /* 0x3f8000007b157421 */ /* 0x002fe20000010100 */
[----:B------:R-:W-:Y:S01]  /*3e30*/  F2FP.BF16.PACK_AB R25, R27, R16 ;  /* 0x000000101b19723e */ /* 0x000fe200000010ff */
[----:B------:R-:W-:Y:S02]  /*3e40*/  FADD.FTZ R125, -R141, 1 ;  /* 0x3f8000008d7d7421 */ /* 0x000fe40000010100 */
        /* <DEDUP_REMOVED lines=18> */
[----:B------:R-:W-:Y:S01]  /*3f70*/  BAR.SYNC.DEFER_BLOCKING 0x0 ;  /* 0x0000000000007b1d */ /* 0x000fe20000010000 */
[----:B------:R-:W-:Y:S02]  /*3f80*/  FMUL.FTZ R125, R26, R125 ;  /* 0x0000007d1a7d7220 */ /* 0x000fe40000410000 */
[----:B------:R-:W-:Y:S01]  /*3f90*/  FMUL.FTZ R124, R124, R129 ;  /* 0x000000817c7c7220 */ /* 0x000fe20000410000 */
[----:B------:R-:W-:Y:S01]  /*3fa0*/  F2FP.BF16.PACK_AB R26, R18, R13 ;  /* 0x0000000d121a723e */ /* 0x000fe200000010ff */
[----:B------:R-:W-:-:S02]  /*3fb0*/  FMUL.FTZ R133, R88, R133 ;  /* 0x0000008558857220 */ /* 0x000fc40000410000 */
[----:B------:R-:W-:Y:S01]  /*3fc0*/  FMUL.FTZ R138, R89, R138 ;  /* 0x0000008a598a7220 */ /* 0x000fe20000410000 */
[----:B------:R-:W-:Y:S01]  /*3fd0*/  F2FP.BF16.PACK_AB R27, R124, R125 ;  /* 0x0000007d7c1b723e */ /* 0x000fe200000010ff */
        /* <DEDUP_REMOVED lines=8> */
[----:B------:R0:W-:Y:S01]  /*4060*/  STS.128 [R36], R20 ;  /* 0x0000001424007388 */ /* 0x0001e20000000c00 */
[----:B------:R-:W-:Y:S02]  /*4070*/  FMUL.FTZ R99, R99, R80 ;  /* 0x0000005063637220 */ /* 0x000fe40000410000 */
[----:B------:R-:W-:Y:S01]  /*4080*/  FMUL.FTZ R78, R78, R141 ;  /* 0x0000008d4e4e7220 */ /* 0x000fe20000410000 */
[----:B------:R1:W-:Y:S01]  /*4090*/  STS.128 [R36+0x10], R24 ;  /* 0x0000101824007388 */ /* 0x0003e20000000c00 */
[----:B------:R-:W-:-:S06]  /*40a0*/  NOP ;  /* 0x0000000000007918 */ /* 0x000fcc0000000000 */
[----:B------:R-:W2:Y:S01]  /*40b0*/  LDS.128 R16, [R48.X16] ;  /* 0x0000000030107984 */ /* 0x000ea2000000cc00 */
[----:B------:R-:W-:Y:S02]  /*40c0*/  FMUL.FTZ R101, R101, R78 ;  /* 0x0000004e65657220 */ /* 0x000fe40000410000 */
[----:B------:R-:W-:Y:S01]  /*40d0*/  FMUL.FTZ R102, R102, R127 ;  /* 0x0000007f66667220 */ /* 0x000fe20000410000 */
[----:B------:R-:W3:Y:S01]  /*40e0*/  LDS.128 R12, [R48.X16+0x200] ;  /* 0x00020000300c7984 */ /* 0x000ee2000000cc00 */
[----:B0-----:R-:W-:Y:S01]  /*40f0*/  PRMT R20, RZ, 0x5410, R4 ;  /* 0x00005410ff147816 */ /* 0x001fe20000000004 */
[----:B------:R-:W-:Y:S01]  /*4100*/  IMAD R21, R55, c[0x0][0x2f0], RZ ;  /* 0x0000bc0037157a24 */ /* 0x000fe200078e02ff */
[--C-:B------:R-:W-:Y:S01]  /*4110*/  PRMT R22, RZ, 0x5410, R5.reuse ;  /* 0x00005410ff167816 */ /* 0x100fe20000000005 */
[----:B------:R-:W-:Y:S01]  /*4120*/  FMUL.FTZ R103, R103, R102 ;  /* 0x0000006667677220 */ /* 0x000fe20000410000 */
[----:B------:R-:W-:Y:S01]  /*4130*/  PRMT R23, RZ, 0x7610, R5 ;  /* 0x00007610ff177816 */ /* 0x000fe20000000005 */
[----:B------:R-:W-:Y:S01]  /*4140*/  FFMA.FTZ R142, R89, R20, R142 ;  /* 0x00000014598e7223 */ /* 0x000fe2000001008e */
[----:B------:R-:W-:Y:S01]  /*4150*/  PRMT R20, RZ, 0x7610, R4 ;  /* 0x00007610ff147816 */ /* 0x000fe20000000004 */
[----:B-1----:R-:W-:-:S04]  /*4160*/  IMAD R25, R56, c[0x0][0x2f4], R21 ;  /* 0x0000bd0038197a24 */ /* 0x002fc800078e0215 */
[----:B------:R-:W-:Y:S02]  /*4170*/  FFMA.FTZ R142, R91, R20, R142 ;  /* 0x000000145b8e7223 */ /* 0x000fe4000001008e */
[----:B------:R-:W-:-:S04]  /*4180*/  IMAD.WIDE.U32 R20, R56, c[0x0][0x2f0], R94 ;  /* 0x0000bc0038147a25 */ /* 0x000fc800078e005e */
[----:B------:R-:W-:Y:S01]  /*4190*/  FFMA.FTZ R142, R93, R22, R142 ;  /* 0x000000165d8e7223 */ /* 0x000fe2000001008e */
[----:B------:R-:W-:Y:S01]  /*41a0*/  IADD3 R21, R21, R25, RZ ;  /* 0x0000001915157210 */ /* 0x000fe20007ffe0ff */
[----:B------:R-:W-:Y:S01]  /*41b0*/  FMUL.FTZ R95, R92, R137 ;  /* 0x000000895c5f7220 */ /* 0x000fe20000410000 */
[----:B------:R-:W-:-:S03]  /*41c0*/  LEA R22, P0, R20, c[0x0][0x338], 0x1 ;  /* 0x0000ce0014167a11 */ /* 0x000fc600078008ff */
[----:B------:R-:W-:Y:S01]  /*41d0*/  FFMA.FTZ R142, R95, R23, R142 ;  /* 0x000000175f8e7223 */ /* 0x000fe2000001008e */
[----:B------:R-:W-:Y:S02]  /*41e0*/  LEA.HI.X R23, R20, c[0x0][0x33c], R21, 0x1, P0 ;  /* 0x0000cf0014177a11 */ /* 0x000fe400000f0c15 */
[--C-:B------:R-:W-:Y:S02]  /*41f0*/  PRMT R20, RZ, 0x5410, R6.reuse ;  /* 0x00005410ff147816 */ /* 0x100fe40000000006 */
[----:B------:R-:W-:Y:S02]  /*4200*/  PRMT R21, RZ, 0x7610, R6 ;  /* 0x00007610ff157816 */ /* 0x000fe40000000006 */
[----:B------:R-:W-:Y:S01]  /*4210*/  ISETP.NE.U32.AND P0, PT, RZ, c[0x0][0x270], PT ;  /* 0x00009c00ff007a0c */ /* 0x000fe20003f05070 */
[----:B------:R-:W-:-:S03]  /*4220*/  FFMA.FTZ R20, R97, R20, R142 ;  /* 0x0000001461147223 */ /* 0x000fc6000001008e */
[----:B------:R-:W-:Y:S01]  /*4230*/  ISETP.NE.AND.EX P0, PT, RZ, c[0x0][0x274], PT, P0 ;  /* 0x00009d00ff007a0c */ /* 0x000fe20003f05300 */
[----:B------:R-:W-:Y:S02]  /*4240*/  FFMA.FTZ R24, R99, R21, R20 ;  /* 0x0000001563187223 */ /* 0x000fe40000010014 */
[----:B------:R-:W-:Y:S01]  /*4250*/  IMAD.WIDE R20, R37, 0x10, R22 ;  /* 0x0000001025147825 */ /* 0x000fe200078e0216 */
[----:B------:R-:W-:-:S04]  /*4260*/  PRMT R22, RZ, 0x5410, R7 ;  /* 0x00005410ff167816 */ /* 0x000fc80000000007 */
[----:B--2---:R0:W-:Y:S01]  /*4270*/  STG.E.128 [R20.64], R16 ;  /* 0x0000001014007986 */ /* 0x0041e2000c101d04 */
[----:B------:R-:W-:-:S03]  /*4280*/  FFMA.FTZ R86, R101, R22, R24 ;  /* 0x0000001665567223 */ /* 0x000fc60000010018 */
[----:B---3--:R0:W-:Y:S01]  /*4290*/  STG.E.128 [R20.64+0x200], R12 ;  /* 0x0002000c14007986 */ /* 0x0081e2000c101d04 */
[----:B------:R-:W-:Y:S05]  /*42a0*/  @!P0 BRA `(.L_x_6105) ;  /* 0x000002b000008947 */ /* 0x000fea0003800000 */
[----:B------:R-:W-:Y:S01]  /*42b0*/  BAR.SYNC.DEFER_BLOCKING 0x0 ;  /* 0x0000000000007b1d */ /* 0x000fe20000010000 */
[----:B0-----:R-:W-:Y:S02]  /*42c0*/  FMUL.FTZ R12, R76, R107 ;  /* 0x0000006b4c0c7220 */ /* 0x001fe40000410000 */
        /* <DEDUP_REMOVED lines=41> */
.L_x_6105:
[----:B------:R-:W-:Y:S01]  /*4560*/  PRMT R74, RZ, 0x7610, R7 ;  /* 0x00007610ff4a7816 */ /* 0x000fe20000000007 */
        /* <DEDUP_REMOVED lines=37> */
[----:B0-----:R-:W-:Y:S02]  /*47c0*/  LEA.HI R12, R108, R108, RZ, 0x1 ;  /* 0x0000006c6c0c7211 */ /* 0x001fe400078f08ff */
[----:B------:R-:W-:Y:S02]  /*47d0*/  MOV R76, RZ ;  /* 0x000000ff004c7202 */ /* 0x000fe40000000f00 */
[----:B------:R-:W-:-:S02]  /*47e0*/  LOP3.LUT R13, R12, 0xfffffe, RZ, 0xc0, !PT ;  /* 0x00fffffe0c0d7812 */ /* 0x000fc400078ec0ff */
[----:B------:R-:W-:Y:S02]  /*47f0*/  MOV R110, RZ ;  /* 0x000000ff006e7202 */ /* 0x000fe40000000f00 */
[----:B------:R-:W-:Y:S02]  /*4800*/  IADD3 R108, R108, -R13, RZ ;  /* 0x8000000d6c6c7210 */ /* 0x000fe40007ffe0ff */
[----:B------:R-:W-:Y:S02]  /*4810*/  MOV R139, RZ ;  /* 0x000000ff008b7202 */ /* 0x000fe40000000f00 */
.L_x_6143:
        /* <DEDUP_REMOVED lines=16> */
[----:B------:R0:W2:Y:S01]  /*4920*/  LDG.E R112, [R14.64] ;  /* 0x000000040e707981 */ /* 0x0000a2000c1e1900 */
[----:B------:R-:W-:-:S05]  /*4930*/  LEA.HI.X R19, R16, R40, R13, 0x1, P1 ;  /* 0x0000002810137211 */ /* 0x000fca00008f0c0d */
[----:B------:R-:W-:-:S05]  /*4940*/  IMAD.WIDE R12, R37, 0x10, R18 ;  /* 0x00000010250c7825 */ /* 0x000fca00078e0212 */
[----:B-1----:R1:W3:Y:S04]  /*4950*/  LDG.E.128 R20, [R12.64] ;  /* 0x000000040c147981 */ /* 0x0022e8000c1e1d00 */
[----:B------:R1:W4:Y:S01]  /*4960*/  LDG.E.128 R24, [R12.64+0x200] ;  /* 0x000200040c187981 */ /* 0x000322000c1e1d00 */
[----:B------:R-:W-:Y:S02]  /*4970*/  IMAD R19, R55, c[0x0][0x198], RZ ;  /* 0x0000660037137a24 */ /* 0x000fe400078e02ff */
[----:B------:R-:W-:Y:S01]  /*4980*/  IMAD.WIDE.U32 R16, R56, c[0x0][0x198], RZ ;  /* 0x0000660038107a25 */ /* 0x000fe200078e00ff */
[----:B------:R-:W-:-:S03]  /*4990*/  LOP3.LUT P0, RZ, R49, 0x1f, RZ, 0xc0, !PT ;  /* 0x0000001f31ff7812 */ /* 0x000fc6000780c0ff */
[----:B------:R-:W-:Y:S01]  /*49a0*/  IMAD R19, R56, c[0x0][0x19c], R19 ;  /* 0x0000670038137a24 */ /* 0x000fe200078e0213 */
[----:B------:R-:W-:Y:S01]  /*49b0*/  ISETP.NE.AND P2, PT, R49, RZ, PT ;  /* 0x000000ff3100720c */ /* 0x000fe20003f45270 */
[----:B------:R-:W-:Y:S01]  /*49c0*/  IMAD R18, R114, c[0x0][0x1a0], RZ ;  /* 0x0000680072127a24 */ /* 0x000fe200078e02ff */
[----:B------:R-:W-:Y:S02]  /*49d0*/  ISETP.LT.OR P1, PT, R0, 0x2, P0 ;  /* 0x000000020000780c */ /* 0x000fe40000721670 */
[----:B------:R-:W-:Y:S01]  /*49e0*/  IADD3 R17, R17, R19, RZ ;  /* 0x0000001311117210 */ /* 0x000fe20007ffe0ff */
[----:B------:R-:W-:-:S04]  /*49f0*/  IMAD R19, R137, c[0x0][0x1a4], R18 ;  /* 0x0000690089137a24 */ /* 0x000fc800078e0212 */
[----:B0-----:R-:W-:Y:S01]  /*4a00*/  IMAD.WIDE.U32 R14, R137, c[0x0][0x1a0], R16 ;  /* 0x00006800890e7a25 */ /* 0x001fe200078e0010 */
[----:B-1----:R-:W-:-:S04]  /*4a10*/  IADD3 R12, R49, 0x200, RZ ;  /* 0x00000200310c7810 */ /* 0x002fc80007ffe0ff */
[----:B------:R-:W-:Y:S02]  /*4a20*/  IADD3 R13, R15, R19, RZ ;  /* 0x000000130f0d7210 */ /* 0x000fe40007ffe0ff */
[----:B------:R-:W-:Y:S02]  /*4a30*/  LEA R16, P3, R14, c[0x0][0x228], 0x2 ;  /* 0x00008a000e107a11 */ /* 0x000fe400078610ff */
[----:B------:R-:W-:Y:S02]  /*4a40*/  @!P2 LEA R12, R108, R137, 0x8 ;  /* 0x000000896c0ca211 */ /* 0x000fe400078e40ff */
[----:B------:R-:W-:Y:S02]  /*4a50*/  LEA.HI.X R17, R14, c[0x0][0x22c], R13, 0x2, P3 ;  /* 0x00008b000e117a11 */ /* 0x000fe400018f140d */
[----:B------:R-:W-:Y:S02]  /*4a60*/  @!P1 IADD3 R14, R0, -0x2, RZ ;  /* 0xfffffffe000e9810 */ /* 0x000fe40007ffe0ff */
[----:B------:R-:W-:Y:S01]  /*4a70*/  SHF.L.U32 R143, R12, 0x2, RZ ;  /* 0x000000020c8f7819 */ /* 0x000fe200000006ff */
[----:B------:R0:W5:Y:S02]  /*4a80*/  LDG.E R116, [R16.64] ;  /* 0x0000000410747981 */ /* 0x000164000c1e1900 */
[----:B------:R-:W-:Y:S01]  /*4a90*/  @!P1 IMAD R141, R14, c[0x0][0x16c], R137 ;  /* 0x00005b000e8d9a24 */ /* 0x000fe200078e0289 */
[----:B------:R-:W-:-:S03]  /*4aa0*/  HFMA2.MMA R162, -RZ, RZ, 0, 0 ;  /* 0x00000000ffa27435 */ /* 0x000fc600000001ff */
[----:B------:R-:W-:Y:S01]  /*4ab0*/  @!P1 IMAD.WIDE R140, R141, 0x8, R32 ;  /* 0x000000088d8c9825 */ /* 0x000fe200078e0220 */
[----:B------:R-:W-:Y:S02]  /*4ac0*/  PRMT R118, RZ, 0x5410, R4 ;  /* 0x00005410ff767816 */ /* 0x000fe40000000004 */
[----:B------:R-:W-:-:S03]  /*4ad0*/  PRMT R120, RZ, 0x5410, R5 ;  /* 0x00005410ff787816 */ /* 0x000fc60000000005 */
[----:B------:R-:W-:Y:S02]  /*4ae0*/  FMUL.FTZ R193, R118, R59 ;  /* 0x0000003b76c17220 */ /* 0x000fe40000410000 */
[----:B------:R-:W-:Y:S01]  /*4af0*/  FMUL.FTZ R185, R120, R57 ;  /* 0x0000003978b97220 */ /* 0x000fe20000410000 */
[----:B------:R-:W-:-:S05]  /*4b00*/  PRMT R122, RZ, 0x5410, R6 ;  /* 0x00005410ff7a7816 */ /* 0x000fca0000000006 */
[----:B------:R-:W-:Y:S01]  /*4b10*/  FMUL.FTZ R183, R122, R69 ;  /* 0x000000457ab77220 */ /* 0x000fe20000410000 */
[----:B------:R-:W-:Y:S01]  /*4b20*/  BSSY B0, `(.L_x_6107) ;  /* 0x000006c000007945 */ /* 0x000fe20003800000 */
[----:B--2---:R-:W-:-:S04]  /*4b30*/  FMUL.FTZ R124, R112, 1.4426950216293334961 ;  /* 0x3fb8aa3b707c7820 */ /* 0x004fc80000410000 */
[----:B------:R-:W-:-:S06]  /*4b40*/  FMUL.FTZ R160, R124, R67 ;  /* 0x000000437ca07220 */ /* 0x000fcc0000410000 */
[----:B------:R-:W1:Y:S01]  /*4b50*/  MUFU.EX2 R160, R160 ;  /* 0x000000a000a07308 */ /* 0x000e620000000800 */
[----:B---3--:R2:W-:Y:S04]  /*4b60*/  STS.128 [R48.X16], R20 ;  /* 0x0000001430007388 */ /* 0x0085e8000000cc00 */
[----:B----4-:R3:W-:Y:S01]  /*4b70*/  STS.128 [R48.X16+0x200], R24 ;  /* 0x0002001830007388 */ /* 0x0107e2000000cc00 */
[----:B------:R-:W-:-:S06]  /*4b80*/  NOP ;  /* 0x0000000000007918 */ /* 0x000fcc0000000000 */
[----:B------:R-:W4:Y:S04]  /*4b90*/  LDS.128 R12, [R36] ;  /* 0x00000000240c7984 */ /* 0x000f280000000c00 */
[----:B0-----:R-:W0:Y:S04]  /*4ba0*/  LDS.128 R16, [R36+0x10] ;  /* 0x0000100024107984 */ /* 0x001e280000000c00 */
[----:B-1----:R1:W-:Y:S04]  /*4bb0*/  STS [R143+0xea8], R160 ;  /* 0x000ea8a08f007388 */ /* 0x0023e80000000800 */
[----:B------:R-:W-:Y:S01]  /*4bc0*/  BAR.SYNC.DEFER_BLOCKING 0x0 ;  /* 0x0000000000007b1d */ /* 0x000fe20000010000 */
[----:B------:R-:W-:-:S02]  /*4bd0*/  FMUL.FTZ R149, R124, R66 ;  /* 0x000000427c957220 */ /* 0x000fc40000410000 */
[C---:B------:R-:W-:Y:S02]  /*4be0*/  FMUL.FTZ R148, R124.reuse, R65 ;  /* 0x000000417c947220 */ /* 0x040fe40000410000 */
[C---:B------:R-:W-:Y:S02]  /*4bf0*/  FMUL.FTZ R146, R124.reuse, R64 ;  /* 0x000000407c927220 */ /* 0x040fe40000410000 */
[----:B------:R-:W0:Y:S01]  /*4c00*/  MUFU.EX2 R149, R149 ;  /* 0x0000009500957308 */ /* 0x000e220000000800 */
[----:B------:R-:W-:Y:S01]  /*4c10*/  FMUL.FTZ R144, R124, R63 ;  /* 0x0000003f7c907220 */ /* 0x000fe20000410000 */
[--C-:B--2---:R-:W-:Y:S02]  /*4c20*/  PRMT R20, RZ, 0x5410, R8.reuse ;  /* 0x00005410ff147816 */ /* 0x104fe40000000008 */
        /* <DEDUP_REMOVED lines=10> */
[----:B------:R-:W1:Y:S01]  /*4cd0*/  MUFU.EX2 R144, R144 ;  /* 0x0000009000907308 */ /* 0x000e620000000800 */
[----:B0-----:R-:W-:Y:S02]  /*4ce0*/  FFMA.FTZ R145, R149, R203, R164 ;  /* 0x000000cb95917223 */ /* 0x001fe400000100a4 */
[C---:B--2---:R-:W-:Y:S01]  /*4cf0*/  FMUL.FTZ R140, R124.reuse, R61 ;  /* 0x0000003d7c8c7220 */ /* 0x044fe20000410000 */
[----:B---3--:R-:W-:Y:S01]  /*4d00*/  PRMT R24, RZ, 0x5410, R10 ;  /* 0x00005410ff187816 */ /* 0x008fe2000000000a */
[----:B------:R-:W-:-:S03]  /*4d10*/  FMUL.FTZ R138, R124, R60 ;  /* 0x0000003c7c8a7220 */ /* 0x000fc60000410000 */
[----:B------:R-:W0:Y:S01]  /*4d20*/  MUFU.EX2 R142, R142 ;  /* 0x0000008e008e7308 */ /* 0x000e220000000800 */
[----:B------:R-:W-:Y:S02]  /*4d30*/  FMUL.FTZ R189, R23, R64 ;  /* 0x0000004017bd7220 */ /* 0x000fe40000410000 */
[----:B------:R-:W-:Y:S02]  /*4d40*/  FMUL.FTZ R147, R160, R149 ;  /* 0x00000095a0937220 */ /* 0x000fe40000410000 */
[----:B------:R-:W-:-:S03]  /*4d50*/  FFMA.FTZ R145, R148, R145, R195 ;  /* 0x0000009194917223 */ /* 0x000fc600000100c3 */
[----:B------:R-:W2:Y:S01]  /*4d60*/  MUFU.EX2 R140, R140 ;  /* 0x0000008c008c7308 */ /* 0x000ea20000000800 */
[----:B------:R-:W-:Y:S01]  /*4d70*/  FMUL.FTZ R132, R124, R59 ;  /* 0x0000003b7c847220 */ /* 0x000fe20000410000 */
[----:B------:R-:W-:Y:S01]  /*4d80*/  PRMT R25, RZ, 0x7610, R10 ;  /* 0x00007610ff197816 */ /* 0x000fe2000000000a */
[----:B------:R-:W-:Y:S01]  /*4d90*/  FMUL.FTZ R191, R24, R63 ;  /* 0x0000003f18bf7220 */ /* 0x000fe20000410000 */
[----:B------:R-:W-:Y:S01]  /*4da0*/  ISETP.NE.AND P1, PT, R49, 0x1f, PT ;  /* 0x0000001f3100780c */ /* 0x000fe20003f25270 */
[----:B------:R-:W-:Y:S02]  /*4db0*/  FMUL.FTZ R147, R148, R147 ;  /* 0x0000009394937220 */ /* 0x000fe40000410000 */
[----:B-1----:R-:W-:Y:S01]  /*4dc0*/  FFMA.FTZ R145, R146, R145, R189 ;  /* 0x0000009192917223 */ /* 0x002fe200000100bd */
[----:B------:R-:W1:Y:S01]  /*4dd0*/  MUFU.EX2 R138, R138 ;  /* 0x0000008a008a7308 */ /* 0x000e620000000800 */
[----:B------:R-:W-:Y:S01]  /*4de0*/  FMUL.FTZ R130, R124, R58 ;  /* 0x0000003a7c827220 */ /* 0x000fe20000410000 */
[----:B------:R-:W-:Y:S01]  /*4df0*/  PRMT R26, RZ, 0x5410, R11 ;  /* 0x00005410ff1a7816 */ /* 0x000fe2000000000b */
[----:B------:R-:W-:-:S02]  /*4e00*/  FMUL.FTZ R201, R25, R62 ;  /* 0x0000003e19c97220 */ /* 0x000fc40000410000 */
[----:B------:R-:W-:Y:S02]  /*4e10*/  FMUL.FTZ R147, R146, R147 ;  /* 0x0000009392937220 */ /* 0x000fe40000410000 */
[----:B------:R-:W-:Y:S01]  /*4e20*/  FFMA.FTZ R145, R144, R145, R191 ;  /* 0x0000009190917223 */ /* 0x000fe200000100bf */
[----:B------:R-:W3:Y:S01]  /*4e30*/  MUFU.EX2 R132, R132 ;  /* 0x0000008400847308 */ /* 0x000ee20000000800 */
[----:B------:R-:W-:Y:S01]  /*4e40*/  FMUL.FTZ R128, R124, R57 ;  /* 0x000000397c807220 */ /* 0x000fe20000410000 */
[----:B------:R-:W-:Y:S01]  /*4e50*/  PRMT R27, RZ, 0x7610, R11 ;  /* 0x00007610ff1b7816 */ /* 0x000fe2000000000b */
[----:B------:R-:W-:Y:S01]  /*4e60*/  FMUL.FTZ R197, R26, R61 ;  /* 0x0000003d1ac57220 */ /* 0x000fe20000410000 */
[----:B------:R1:W4:Y:S01]  /*4e70*/  @P1 LDS R158, [R49.X4+0x16ac] ;  /* 0x0016ac00319e1984 */ /* 0x0003220000004800 */
[----:B------:R-:W-:Y:S02]  /*4e80*/  FMUL.FTZ R147, R144, R147 ;  /* 0x0000009390937220 */ /* 0x000fe40000410000 */
[----:B0-----:R-:W-:Y:S01]  /*4e90*/  FFMA.FTZ R145, R142, R145, R201 ;  /* 0x000000918e917223 */ /* 0x001fe200000100c9 */
[----:B------:R-:W0:Y:S01]  /*4ea0*/  MUFU.EX2 R130, R130 ;  /* 0x0000008200827308 */ /* 0x000e220000000800 */
[----:B------:R-:W-:-:S02]  /*4eb0*/  FMUL.FTZ R126, R124, R68 ;  /* 0x000000447c7e7220 */ /* 0x000fc40000410000 */
[----:B------:R-:W-:Y:S02]  /*4ec0*/  FMUL.FTZ R199, R27, R60 ;  /* 0x0000003c1bc77220 */ /* 0x000fe40000410000 */
[----:B------:R-:W-:Y:S02]  /*4ed0*/  FMUL.FTZ R147, R142, R147 ;  /* 0x000000938e937220 */ /* 0x000fe40000410000 */
[----:B--2---:R-:W-:Y:S01]  /*4ee0*/  FFMA.FTZ R145, R140, R145, R197 ;  /* 0x000000918c917223 */ /* 0x004fe200000100c5 */
[----:B------:R-:W2:Y:S01]  /*4ef0*/  MUFU.EX2 R128, R128 ;  /* 0x0000008000807308 */ /* 0x000ea20000000800 */
[----:B------:R-:W-:Y:S01]  /*4f00*/  FMUL.FTZ R150, R124, R69 ;  /* 0x000000457c967220 */ /* 0x000fe20000410000 */
[----:B------:R-:W-:Y:S01]  /*4f10*/  PRMT R141, RZ, 0x7610, R4 ;  /* 0x00007610ff8d7816 */ /* 0x000fe20000000004 */
[----:B------:R-:W-:Y:S02]  /*4f20*/  FMUL.FTZ R147, R140, R147 ;  /* 0x000000938c937220 */ /* 0x000fe40000410000 */
[----:B-1----:R-:W-:-:S03]  /*4f30*/  FFMA.FTZ R145, R138, R145, R199 ;  /* 0x000000918a917223 */ /* 0x002fc600000100c7 */
[----:B------:R-:W1:Y:S01]  /*4f40*/  MUFU.EX2 R126, R126 ;  /* 0x0000007e007e7308 */ /* 0x000e620000000800 */
[----:B------:R-:W-:Y:S02]  /*4f50*/  FMUL.FTZ R152, R124, R70 ;  /* 0x000000467c987220 */ /* 0x000fe40000410000 */
[----:B------:R-:W-:Y:S02]  /*4f60*/  FMUL.FTZ R187, R141, R58 ;  /* 0x0000003a8dbb7220 */ /* 0x000fe40000410000 */
[----:B------:R-:W-:Y:S02]  /*4f70*/  FMUL.FTZ R147, R138, R147 ;  /* 0x000000938a937220 */ /* 0x000fe40000410000 */
[----:B---3--:R-:W-:Y:S01]  /*4f80*/  FFMA.FTZ R145, R132, R145, R193 ;  /* 0x0000009184917223 */ /* 0x008fe200000100c1 */
[----:B------:R-:W3:Y:S01]  /*4f90*/  MUFU.EX2 R150, R150 ;  /* 0x0000009600967308 */ /* 0x000ee20000000800 */
[----:B------:R-:W-:Y:S01]  /*4fa0*/  PRMT R143, RZ, 0x7610, R5 ;  /* 0x00007610ff8f7816 */ /* 0x000fe20000000005 */
[----:B------:R-:W-:-:S02]  /*4fb0*/  FMUL.FTZ R156, R124, R71 ;  /* 0x000000477c9c7220 */ /* 0x000fc40000410000 */
[----:B------:R-:W-:Y:S02]  /*4fc0*/  FMUL.FTZ R147, R132, R147 ;  /* 0x0000009384937220 */ /* 0x000fe40000410000 */
[----:B0-----:R-:W-:Y:S02]  /*4fd0*/  FFMA.FTZ R145, R130, R145, R187 ;  /* 0x0000009182917223 */ /* 0x001fe400000100bb */
[----:B------:R-:W0:Y:S01]  /*4fe0*/  MUFU.EX2 R152, R152 ;  /* 0x0000009800987308 */ /* 0x000e220000000800 */
[----:B------:R-:W-:Y:S02]  /*4ff0*/  FMUL.FTZ R181, R143, R68 ;  /* 0x000000448fb57220 */ /* 0x000fe40000410000 */
[----:B------:R-:W-:Y:S02]  /*5000*/  FMUL.FTZ R165, R124, R72 ;  /* 0x000000487ca57220 */ /* 0x000fe40000410000 */
[----:B------:R-:W-:Y:S02]  /*5010*/  FMUL.FTZ R147, R130, R147 ;  /* 0x0000009382937220 */ /* 0x000fe40000410000 */
[C---:B--2---:R-:W-:Y:S01]  /*5020*/  FFMA.FTZ R145, R128.reuse, R145, R185 ;  /* 0x0000009180917223 */ /* 0x044fe200000100b9 */
[----:B------:R-:W2:Y:S01]  /*5030*/  MUFU.EX2 R156, R156 ;  /* 0x0000009c009c7308 */ /* 0x000ea20000000800 */
[----:B------:R-:W-:-:S02]  /*5040*/  FMUL.FTZ R147, R128, R147 ;  /* 0x0000009380937220 */ /* 0x000fc40000410000 */
[C---:B-1----:R-:W-:Y:S01]  /*5050*/  FFMA.FTZ R124, R126.reuse, R145, R181 ;  /* 0x000000917e7c7223 */ /* 0x042fe200000100b5 */
[----:B------:R-:W-:Y:S01]  /*5060*/  PRMT R145, RZ, 0x7610, R6 ;  /* 0x00007610ff917816 */ /* 0x000fe20000000006 */
[----:B------:R-:W-:-:S03]  /*5070*/  FMUL.FTZ R147, R126, R147 ;  /* 0x000000937e937220 */ /* 0x000fc60000410000 */
[----:B------:R-:W1:Y:S01]  /*5080*/  MUFU.EX2 R165, R165 ;  /* 0x000000a500a57308 */ /* 0x000e620000000800 */
[C---:B---3--:R-:W-:Y:S01]  /*5090*/  FFMA.FTZ R153, R150.reuse, R124, R183 ;  /* 0x0000007c96997223 */ /* 0x048fe200000100b7 */
[--C-:B------:R-:W-:Y:S01]  /*50a0*/  PRMT R124, RZ, 0x5410, R7.reuse ;  /* 0x00005410ff7c7816 */ /* 0x100fe20000000007 */
[----:B------:R-:W-:Y:S02]  /*50b0*/  FMUL.FTZ R179, R145, R70 ;  /* 0x0000004691b37220 */ /* 0x000fe40000410000 */
[----:B------:R-:W-:Y:S01]  /*50c0*/  FMUL.FTZ R151, R150, R147 ;  /* 0x0000009396977220 */ /* 0x000fe20000410000 */
[----:B------:R-:W-:Y:S01]  /*50d0*/  PRMT R147, RZ, 0x7610, R7 ;  /* 0x00007610ff937816 */ /* 0x000fe20000000007 */
[----:B------:R-:W-:Y:S02]  /*50e0*/  FMUL.FTZ R175, R124, R71 ;  /* 0x000000477caf7220 */ /* 0x000fe40000410000 */
[----:B0-----:R-:W-:Y:S02]  /*50f0*/  FFMA.FTZ R153, R152, R153, R179 ;  /* 0x0000009998997223 */ /* 0x001fe400000100b3 */
[----:B------:R-:W-:-:S02]  /*5100*/  FMUL.FTZ R154, R147, R72 ;  /* 0x00000048939a7220 */ /* 0x000fc40000410000 */
[----:B------:R-:W-:Y:S02]  /*5110*/  FMUL.FTZ R151, R152, R151 ;  /* 0x0000009798977220 */ /* 0x000fe40000410000 */
[C---:B--2---:R-:W-:Y:S02]  /*5120*/  FFMA.FTZ R153, R156.reuse, R153, R175 ;  /* 0x000000999c997223 */ /* 0x044fe400000100af */
[----:B------:R-:W-:Y:S02]  /*5130*/  FMUL.FTZ R170, R156, R151 ;  /* 0x000000979caa7220 */ /* 0x000fe40000410000 */
[----:B-1----:R-:W-:Y:S01]  /*5140*/  FFMA.FTZ R168, R165, R153, R154 ;  /* 0x00000099a5a87223 */ /* 0x002fe2000001009a */
[----:B------:R-:W-:Y:S05]  /*5150*/  @P1 BRA `(.L_x_6108) ;  /* 0x0000008000001947 */ /* 0x000fea0003800000 */
[----:B----4-:R-:W-:Y:S02]  /*5160*/  ISETP.NE.AND P3, PT, R0, c[0x0][0x174], PT ;  /* 0x00005d0000007a0c */ /* 0x010fe40003f65270 */
[----:B------:R-:W-:-:S11]  /*5170*/  MOV R158, 0x3f800000 ;  /* 0x3f800000009e7802 */ /* 0x000fd60000000f00 */
[----:B------:R-:W-:-:S04]  /*5180*/  @P3 IADD3 R166, -R39, c[0x0][0x174], RZ ;  /* 0x00005d0027a63a10 */ /* 0x000fc80007ffe1ff */
[----:B------:R-:W-:-:S04]  /*5190*/  @P3 LEA.HI R151, R166, R166, RZ, 0x1 ;  /* 0x000000a6a6973211 */ /* 0x000fc800078f08ff */
[----:B------:R-:W-:-:S04]  /*51a0*/  @P3 LOP3.LUT R151, R151, 0xfffffe, RZ, 0xc0, !PT ;  /* 0x00fffffe97973812 */ /* 0x000fc800078ec0ff */
[----:B------:R-:W-:-:S04]  /*51b0*/  @P3 IADD3 R166, -R151, R166, RZ ;  /* 0x000000a697a63210 */ /* 0x000fc80007ffe1ff */
[----:B------:R-:W-:-:S05]  /*51c0*/  @P3 LEA R166, R166, R137, 0x8 ;  /* 0x00000089a6a63211 */ /* 0x000fca00078e40ff */
[----:B------:R0:W1:Y:S02]  /*51d0*/  @P3 LDS R158, [R166.X4+0xea8] ;  /* 0x000ea800a69e3984 */ /* 0x0000640000004800 */
.L_x_6108:
[----:B----4-:R-:W-:Y:S05]  /*51e0*/  BSYNC B0 ;  /* 0x0000000000007941 */ /* 0x010fea0003800000 */
.L_x_6107:
[----:B------:R-:W-:Y:S01]  /*51f0*/  FMUL.FTZ R237, R165, R170 ;  /* 0x000000aaa5ed7220 */ /* 0x000fe20000410000 */
[----:B------:R-:W2:Y:S01]  /*5200*/  SHFL.UP PT, R151, R168, 0x1, RZ ;  /* 0x04200000a8977989 */ /* 0x000ea200000e00ff */
[----:B------:R-:W-:Y:S01]  /*5210*/  ISETP.GE.AND P3, PT, R48, 0x1, PT ;  /* 0x000000013000780c */ /* 0x000fe20003f66270 */
[----:B------:R-:W-:Y:S01]  /*5220*/  IMAD R172, R136, c[0x0][0x2b8], RZ ;  /* 0x0000ae0088ac7a24 */ /* 0x000fe200078e02ff */
[--C-:B------:R-:W-:Y:S01]  /*5230*/  PRMT R177, RZ, 0x5410, R19.reuse ;  /* 0x00005410ffb17816 */ /* 0x100fe20000000013 */
[----:B0-----:R-:W0:Y:S01]  /*5240*/  SHFL.UP PT, R166, R237, 0x1, RZ ;  /* 0x04200000eda67989 */ /* 0x001e2200000e00ff */
[----:B------:R-:W-:Y:S01]  /*5250*/  PRMT R171, RZ, 0x7610, R19 ;  /* 0x00007610ffab7816 */ /* 0x000fe20000000013 */
[----:B------:R-:W-:Y:S01]  /*5260*/  IMAD R174, R134, c[0x0][0x2c0], RZ ;  /* 0x0000b00086ae7a24 */ /* 0x000fe200078e02ff */
[--C-:B------:R-:W-:Y:S01]  /*5270*/  PRMT R229, RZ, 0x5410, R14.reuse ;  /* 0x00005410ffe57816 */ /* 0x100fe2000000000e */
[----:B------:R-:W-:Y:S01]  /*5280*/  BSSY B0, `(.L_x_6109) ;  /* 0x0000159000007945 */ /* 0x000fe20003800000 */
[----:B------:R-:W-:Y:S01]  /*5290*/  PRMT R227, RZ, 0x7610, R14 ;  /* 0x00007610ffe37816 */ /* 0x000fe2000000000e */
[----:B-----5:R-:W-:Y:S01]  /*52a0*/  FMUL.FTZ R14, R116, R171 ;  /* 0x000000ab740e7220 */ /* 0x020fe20000410000 */
[----:B------:R-:W-:-:S02]  /*52b0*/  PRMT R205, RZ, 0x7610, R18 ;  /* 0x00007610ffcd7816 */ /* 0x000fc40000000012 */
[--C-:B------:R-:W-:Y:S01]  /*52c0*/  PRMT R239, RZ, 0x5410, R12.reuse ;  /* 0x00005410ffef7816 */ /* 0x100fe2000000000c */
[----:B------:R-:W-:Y:S01]  /*52d0*/  FMUL.FTZ R213, R103, R14 ;  /* 0x0000000e67d57220 */ /* 0x000fe20000410000 */
[----:B------:R-:W-:Y:S01]  /*52e0*/  PRMT R235, RZ, 0x7610, R12 ;  /* 0x00007610ffeb7816 */ /* 0x000fe2000000000c */
[C---:B------:R-:W-:Y:S01]  /*52f0*/  FMUL.FTZ R12, R116.reuse, R205 ;  /* 0x000000cd740c7220 */ /* 0x040fe20000410000 */
[----:B------:R-:W-:Y:S01]  /*5300*/  PRMT R211, RZ, 0x5410, R18 ;  /* 0x00005410ffd37816 */ /* 0x000fe20000000012 */
[C---:B------:R-:W-:Y:S01]  /*5310*/  FMUL.FTZ R18, R116.reuse, R239 ;  /* 0x000000ef74127220 */ /* 0x040fe20000410000 */
[--C-:B------:R-:W-:Y:S01]  /*5320*/  PRMT R233, RZ, 0x5410, R13.reuse ;  /* 0x00005410ffe97816 */ /* 0x100fe2000000000d */
[----:B------:R-:W-:Y:S01]  /*5330*/  FMUL.FTZ R209, R99, R12 ;  /* 0x0000000c63d17220 */ /* 0x000fe20000410000 */
[----:B------:R-:W-:Y:S01]  /*5340*/  PRMT R231, RZ, 0x7610, R13 ;  /* 0x00007610ffe77816 */ /* 0x000fe2000000000d */
[C---:B------:R-:W-:Y:S01]  /*5350*/  FMUL.FTZ R14, R116.reuse, R211 ;  /* 0x000000d3740e7220 */ /* 0x040fe20000410000 */
[----:B------:R-:W-:Y:S01]  /*5360*/  PRMT R215, RZ, 0x7610, R17 ;  /* 0x00007610ffd77816 */ /* 0x000fe20000000011 */
[----:B--2---:R-:W-:Y:S01]  /*5370*/  @P3 FFMA.FTZ R168, R237, R151, R168 ;  /* 0x00000097eda83223 */ /* 0x004fe200000100a8 */
[--C-:B------:R-:W-:Y:S01]  /*5380*/  PRMT R225, RZ, 0x5410, R15.reuse ;  /* 0x00005410ffe17816 */ /* 0x100fe2000000000f */
[----:B------:R-:W-:Y:S01]  /*5390*/  FMUL.FTZ R207, R97, R14 ;  /* 0x0000000e61cf7220 */ /* 0x000fe20000410000 */
[----:B------:R-:W-:Y:S01]  /*53a0*/  PRMT R223, RZ, 0x7610, R15 ;  /* 0x00007610ffdf7816 */ /* 0x000fe2000000000f */
[----:B0-----:R-:W-:Y:S01]  /*53b0*/  @P3 FMUL.FTZ R237, R237, R166 ;  /* 0x000000a6eded3220 */ /* 0x001fe20000410000 */
[----:B------:R-:W-:Y:S01]  /*53c0*/  PRMT R217, RZ, 0x5410, R17 ;  /* 0x00005410ffd97816 */ /* 0x000fe20000000011 */
[C---:B------:R-:W-:Y:S01]  /*53d0*/  FMUL.FTZ R166, R116.reuse, R177 ;  /* 0x000000b174a67220 */ /* 0x040fe20000410000 */
[--C-:B------:R-:W-:Y:S01]  /*53e0*/  PRMT R219, RZ, 0x7610, R16.reuse ;  /* 0x00007610ffdb7816 */ /* 0x100fe20000000010 */
[C---:B------:R-:W-:Y:S01]  /*53f0*/  FMUL.FTZ R12, R116.reuse, R215 ;  /* 0x000000d7740c7220 */ /* 0x040fe20000410000 */
[----:B------:R-:W-:Y:S01]  /*5400*/  PRMT R221, RZ, 0x5410, R16 ;  /* 0x00005410ffdd7816 */ /* 0x000fe20000000010 */
[----:B------:R-:W-:Y:S01]  /*5410*/  FMUL.FTZ R166, R101, R166 ;  /* 0x000000a665a67220 */ /* 0x000fe20000410000 */
[----:B------:R-:W0:Y:S01]  /*5420*/  SHFL.UP PT, R151, R168, 0x2, RZ ;  /* 0x04400000a8977989 */ /* 0x000e2200000e00ff */
[----:B------:R-:W-:Y:S01]  /*5430*/  FMUL.FTZ R14, R116, R217 ;  /* 0x000000d9740e7220 */ /* 0x000fe20000410000 */
[----:B------:R-:W-:Y:S01]  /*5440*/  ISETP.GE.AND P3, PT, R48, 0x2, PT ;  /* 0x000000023000780c */ /* 0x000fe20003f66270 */
[----:B------:R-:W-:Y:S01]  /*5450*/  FFMA.FTZ R13, R165, R213, R166 ;  /* 0x000000d5a50d7223 */ /* 0x000fe200000100a6 */
[----:B------:R-:W2:Y:S01]  /*5460*/  SHFL.UP PT, R170, R237, 0x2, RZ ;  /* 0x04400000edaa7989 */ /* 0x000ea200000e00ff */
[----:B------:R-:W-:Y:S01]  /*5470*/  FMUL.FTZ R173, R95, R12 ;  /* 0x0000000c5fad7220 */ /* 0x000fe20000410000 */
[----:B------:R-:W-:Y:S01]  /*5480*/  ISETP.GE.OR P0, PT, R0, c[0x0][0x174], P0 ;  /* 0x00005d0000007a0c */ /* 0x000fe20000706670 */
[----:B------:R-:W-:Y:S01]  /*5490*/  FFMA.FTZ R15, R156, R13, R209 ;  /* 0x0000000d9c0f7223 */ /* 0x000fe200000100d1 */
[----:B------:R-:W-:Y:S01]  /*54a0*/  ISETP.NE.AND P5, PT, R49, RZ, PT ;  /* 0x000000ff3100720c */ /* 0x000fe20003fa5270 */
[----:B-1----:R-:W-:-:S02]  /*54b0*/  FMUL.FTZ R13, R165, R158 ;  /* 0x0000009ea50d7220 */ /* 0x002fc40000410000 */
[----:B------:R-:W-:Y:S02]  /*54c0*/  FFMA.FTZ R15, R152, R15, R207 ;  /* 0x0000000f980f7223 */ /* 0x000fe400000100cf */
[----:B------:R-:W-:Y:S02]  /*54d0*/  FMUL.FTZ R13, R156, R13 ;  /* 0x0000000d9c0d7220 */ /* 0x000fe40000410000 */
[----:B------:R-:W-:Y:S02]  /*54e0*/  FMUL.FTZ R12, R116, R219 ;  /* 0x000000db740c7220 */ /* 0x000fe40000410000 */
        /* <DEDUP_REMOVED lines=25> */
[C---:B0-----:R-:W-:Y:S02]  /*5680*/  @P3 FFMA.FTZ R168, R237.reuse, R151, R168 ;  /* 0x00000097eda83223 */ /* 0x041fe400000100a8 */
[----:B--2---:R-:W-:Y:S01]  /*5690*/  @P3 FMUL.FTZ R237, R237, R170 ;  /* 0x000000aaeded3220 */ /* 0x004fe20000410000 */
[----:B------:R-:W-:Y:S01]  /*56a0*/  ISETP.GE.AND P3, PT, R48, 0x4, PT ;  /* 0x000000043000780c */ /* 0x000fe20003f66270 */
[----:B------:R-:W-:Y:S01]  /*56b0*/  FMUL.FTZ R155, R87, R14 ;  /* 0x0000000e579b7220 */ /* 0x000fe20000410000 */
[----:B------:R-:W0:Y:S01]  /*56c0*/  SHFL.UP PT, R13, R168, 0x4, RZ ;  /* 0x04800000a80d7989 */ /* 0x000e2200000e00ff */
[----:B------:R-:W-:-:S02]  /*56d0*/  FMUL.FTZ R12, R116, R231 ;  /* 0x000000e7740c7220 */ /* 0x000fc40000410000 */
[----:B------:R-:W-:Y:S02]  /*56e0*/  FMUL.FTZ R15, R140, R15 ;  /* 0x0000000f8c0f7220 */ /* 0x000fe40000410000 */
[----:B------:R-:W-:Y:S02]  /*56f0*/  FFMA.FTZ R17, R142, R16, R155 ;  /* 0x000000108e117223 */ /* 0x000fe4000001009b */
[----:B------:R-:W-:Y:S01]  /*5700*/  FMUL.FTZ R14, R116, R233 ;  /* 0x000000e9740e7220 */ /* 0x000fe20000410000 */
[----:B------:R-:W1:Y:S01]  /*5710*/  SHFL.UP PT, R16, R237, 0x4, RZ ;  /* 0x04800000ed107989 */ /* 0x000e6200000e00ff */
[----:B------:R-:W-:Y:S02]  /*5720*/  FMUL.FTZ R153, R79, R12 ;  /* 0x0000000c4f997220 */ /* 0x000fe40000410000 */
        /* <DEDUP_REMOVED lines=8> */
[----:B------:R-:W-:Y:S02]  /*57b0*/  FMUL.FTZ R18, R77, R18 ;  /* 0x000000124d127220 */ /* 0x000fe40000410000 */
[C---:B------:R-:W-:Y:S02]  /*57c0*/  FFMA.FTZ R17, R148.reuse, R17, R19 ;  /* 0x0000001194117223 */ /* 0x040fe40000010013 */
[----:B------:R-:W-:Y:S02]  /*57d0*/  FMUL.FTZ R12, R148, R15 ;  /* 0x0000000f940c7220 */ /* 0x000fe40000410000 */
[----:B------:R-:W-:Y:S01]  /*57e0*/  FFMA.FTZ R170, R149, R17, R18 ;  /* 0x0000001195aa7223 */ /* 0x000fe20000010012 */
[----:B------:R-:W-:Y:S01]  /*57f0*/  LOP3.LUT R17, R49, 0x1f, RZ, 0xc0, !PT ;  /* 0x0000001f31117812 */ /* 0x000fe200078ec0ff */
[----:B------:R-:W-:Y:S02]  /*5800*/  FMUL.FTZ R241, R149, R12 ;  /* 0x0000000c95f17220 */ /* 0x000fe40000410000 */
[C---:B0-----:R-:W-:Y:S01]  /*5810*/  @P3 FFMA.FTZ R168, R237.reuse, R13, R168 ;  /* 0x0000000deda83223 */ /* 0x041fe200000100a8 */
[----:B------:R-:W0:Y:S01]  /*5820*/  SHFL.DOWN PT, R15, R170, 0x1, 0x1f ;  /* 0x08201f00aa0f7f89 */ /* 0x000e2200000e0000 */
[----:B-1----:R-:W-:Y:S01]  /*5830*/  @P3 FMUL.FTZ R237, R237, R16 ;  /* 0x00000010eded3220 */ /* 0x002fe20000410000 */
[----:B------:R-:W-:-:S02]  /*5840*/  ISETP.NE.AND P4, PT, R17, 0x1f, PT ;  /* 0x0000001f1100780c */ /* 0x000fc40003f85270 */
[----:B------:R-:W1:Y:S01]  /*5850*/  SHFL.DOWN PT, R14, R241, 0x1, 0x1f ;  /* 0x08201f00f10e7f89 */ /* 0x000e6200000e0000 */
[----:B------:R-:W-:-:S03]  /*5860*/  ISETP.GE.AND P3, PT, R48, 0x8, PT ;  /* 0x000000083000780c */ /* 0x000fc60003f66270 */
[----:B------:R-:W2:Y:S04]  /*5870*/  SHFL.UP PT, R13, R168, 0x8, RZ ;  /* 0x05000000a80d7989 */ /* 0x000ea800000e00ff */
[----:B------:R-:W3:Y:S03]  /*5880*/  SHFL.UP PT, R12, R237, 0x8, RZ ;  /* 0x05000000ed0c7989 */ /* 0x000ee600000e00ff */
[C---:B0-----:R-:W-:Y:S02]  /*5890*/  @P4 FFMA.FTZ R170, R241.reuse, R15, R170 ;  /* 0x0000000ff1aa4223 */ /* 0x041fe400000100aa */
        /* <DEDUP_REMOVED lines=12> */
[C---:B--2---:R-:W-:Y:S01]  /*5960*/  @P3 FFMA.FTZ R168, R237.reuse, R13, R168 ;  /* 0x0000000deda83223 */ /* 0x044fe200000100a8 */
[----:B------:R-:W1:Y:S01]  /*5970*/  SHFL.DOWN PT, R14, R241, 0x4, 0x1f ;  /* 0x08801f00f10e7f89 */ /* 0x000e6200000e0000 */
[----:B------:R-:W-:Y:S01]  /*5980*/  MOV R13, RZ ;  /* 0x000000ff000d7202 */ /* 0x000fe20000000f00 */
[----:B---3--:R-:W-:Y:S01]  /*5990*/  @P3 FMUL.FTZ R237, R237, R12 ;  /* 0x0000000ceded3220 */ /* 0x008fe20000410000 */
[----:B------:R-:W-:Y:S01]  /*59a0*/  ISETP.GE.U32.AND P3, PT, R17, 0x1c, PT ;  /* 0x0000001c1100780c */ /* 0x000fe20003f66070 */
[----:B------:R-:W-:Y:S04]  /*59b0*/  SHFL.IDX PT, R12, R162, RZ, 0x1f ;  /* 0x00001fffa20c7589 */ /* 0x000fe800000e0000 */
[----:B------:R-:W-:Y:S04]  /*59c0*/  SHFL.UP PT, R168, R168, 0x1, RZ ;  /* 0x04200000a8a87989 */ /* 0x000fe800000e00ff */
[----:B------:R-:W2:Y:S04]  /*59d0*/  SHFL.UP PT, R237, R237, 0x1, RZ ;  /* 0x04200000eded7989 */ /* 0x000ea800000e00ff */
[----:B0-----:R-:W-:-:S02]  /*59e0*/  @!P3 FFMA.FTZ R170, R241, R15, R170 ;  /* 0x0000000ff1aab223 */ /* 0x001fc400000100aa */
[----:B-1----:R-:W-:-:S03]  /*59f0*/  @!P3 FMUL.FTZ R241, R241, R14 ;  /* 0x0000000ef1f1b220 */ /* 0x002fc60000410000 */
[----:B------:R-:W0:Y:S04]  /*5a00*/  SHFL.DOWN PT, R15, R170, 0x8, 0x1f ;  /* 0x09001f00aa0f7f89 */ /* 0x000e2800000e0000 */
[----:B------:R-:W1:Y:S01]  /*5a10*/  SHFL.DOWN PT, R14, R241, 0x8, 0x1f ;  /* 0x09001f00f10e7f89 */ /* 0x000e6200000e0000 */
[----:B--2---:R-:W-:Y:S01]  /*5a20*/  @P2 FFMA.FTZ R12, R237, R12, R168 ;  /* 0x0000000ced0c2223 */ /* 0x004fe200000100a8 */
[----:B------:R-:W-:-:S03]  /*5a30*/  ISETP.GE.U32.AND P2, PT, R17, 0x18, PT ;  /* 0x000000181100780c */ /* 0x000fc60003f46070 */
[----:B------:R-:W-:Y:S01]  /*5a40*/  FFMA.FTZ R160, R160, R12, R203 ;  /* 0x0000000ca0a07223 */ /* 0x000fe200000100cb */
[----:B------:R-:W-:Y:S01]  /*5a50*/  HFMA2.MMA R12, -RZ, RZ, 1.875, 0 ;  /* 0x3f800000ff0c7435 */ /* 0x000fe200000001ff */
[----:B------:R-:W-:Y:S02]  /*5a60*/  IADD3 R203, R39, -c[0x0][0x174], RZ ;  /* 0x80005d0027cb7a10 */ /* 0x000fe40007ffe0ff */
[-C--:B------:R-:W-:Y:S02]  /*5a70*/  FFMA.FTZ R164, R149, R160.reuse, R164 ;  /* 0x000000a095a47223 */ /* 0x080fe400000100a4 */
[----:B------:R-:W-:Y:S02]  /*5a80*/  FMUL.FTZ R16, R239, R160 ;  /* 0x000000a0ef107220 */ /* 0x000fe40000410000 */
[----:B------:R-:W-:Y:S02]  /*5a90*/  FFMA.FTZ R195, R148, R164, R195 ;  /* 0x000000a494c37223 */ /* 0x000fe400000100c3 */
[C---:B0-----:R-:W-:Y:S01]  /*5aa0*/  @!P2 FFMA.FTZ R170, R241.reuse, R15, R170 ;  /* 0x0000000ff1aaa223 */ /* 0x041fe200000100aa */
[----:B------:R-:W-:Y:S01]  /*5ab0*/  @!P0 LDS.64 R12, [R137.X8+0x1728] ;  /* 0x00172800890c8984 */ /* 0x000fe20000008a00 */
[----:B-1----:R-:W-:Y:S01]  /*5ac0*/  @!P2 FMUL.FTZ R241, R241, R14 ;  /* 0x0000000ef1f1a220 */ /* 0x002fe20000410000 */
[----:B------:R-:W-:Y:S01]  /*5ad0*/  ISETP.GE.U32.AND P0, PT, R17, 0x10, PT ;  /* 0x000000101100780c */ /* 0x000fe20003f06070 */
[----:B------:R-:W-:Y:S01]  /*5ae0*/  FFMA.FTZ R16, R77, R16, RZ ;  /* 0x000000104d107223 */ /* 0x000fe200000100ff */
[----:B------:R-:W0:Y:S01]  /*5af0*/  SHFL.DOWN PT, R168, R170, 0x10, 0x1f ;  /* 0x0a001f00aaa87f89 */ /* 0x000e2200000e0000 */
[----:B------:R-:W-:Y:S01]  /*5b00*/  FMUL.FTZ R235, R235, R164 ;  /* 0x000000a4ebeb7220 */ /* 0x000fe20000410000 */
[----:B------:R-:W-:Y:S01]  /*5b10*/  HFMA2.MMA R15, -RZ, RZ, 0, 0 ;  /* 0x00000000ff0f7435 */ /* 0x000fe200000001ff */
[----:B------:R-:W-:Y:S01]  /*5b20*/  FFMA.FTZ R189, R146, R195, R189 ;  /* 0x000000c392bd7223 */ /* 0x000fe200000100bd */
[----:B------:R-:W1:Y:S01]  /*5b30*/  SHFL.DOWN PT, R162, R241, 0x10, 0x1f ;  /* 0x0a001f00f1a27f89 */ /* 0x000e6200000e0000 */
[----:B------:R-:W-:Y:S01]  /*5b40*/  FFMA.FTZ R16, R75, R235, R16 ;  /* 0x000000eb4b107223 */ /* 0x000fe20000010010 */
[----:B------:R-:W-:Y:S01]  /*5b50*/  MOV R14, R49 ;  /* 0x00000031000e7202 */ /* 0x000fe20000000f00 */
[----:B------:R-:W-:-:S02]  /*5b60*/  FMUL.FTZ R233, R233, R195 ;  /* 0x000000c3e9e97220 */ /* 0x000fc40000410000 */
[----:B------:R-:W-:Y:S02]  /*5b70*/  FFMA.FTZ R191, R144, R189, R191 ;  /* 0x000000bd90bf7223 */ /* 0x000fe400000100bf */
[----:B------:R-:W-:Y:S02]  /*5b80*/  FFMA.FTZ R16, R73, R233, R16 ;  /* 0x000000e949107223 */ /* 0x000fe40000010010 */
[----:B------:R-:W-:Y:S02]  /*5b90*/  FMUL.FTZ R231, R231, R189 ;  /* 0x000000bde7e77220 */ /* 0x000fe40000410000 */
[----:B------:R-:W-:Y:S02]  /*5ba0*/  FFMA.FTZ R201, R142, R191, R201 ;  /* 0x000000bf8ec97223 */ /* 0x000fe400000100c9 */
[----:B------:R-:W-:Y:S02]  /*5bb0*/  FFMA.FTZ R16, R79, R231, R16 ;  /* 0x000000e74f107223 */ /* 0x000fe40000010010 */
        /* <DEDUP_REMOVED lines=10> */
[----:B------:R-:W-:Y:S02]  /*5c60*/  IMAD R17, R53, c[0x0][0x2bc], R172 ;  /* 0x0000af0035117a24 */ /* 0x000fe400078e02ac */
[----:B------:R-:W-:Y:S02]  /*5c70*/  FMUL.FTZ R221, R221, R193 ;  /* 0x000000c1dddd7220 */ /* 0x000fe40000410000 */
[----:B0-----:R-:W-:Y:S01]  /*5c80*/  @!P0 FFMA.FTZ R170, R241, R168, R170 ;  /* 0x000000a8f1aa8223 */ /* 0x001fe200000100aa */
[----:B------:R-:W-:Y:S01]  /*5c90*/  SHF.L.U64.HI R168, R110, 0x2, R139 ;  /* 0x000000026ea87819 */ /* 0x000fe2000001028b */
[----:B------:R-:W-:-:S02]  /*5ca0*/  FFMA.FTZ R172, R81, R223, R16 ;  /* 0x000000df51ac7223 */ /* 0x000fc40000010010 */
[----:B-1----:R-:W-:Y:S02]  /*5cb0*/  @!P0 FMUL.FTZ R241, R241, R162 ;  /* 0x000000a2f1f18220 */ /* 0x002fe40000410000 */
[----:B------:R-:W-:Y:S01]  /*5cc0*/  IMAD R223, R51, c[0x0][0x2c4], R174 ;  /* 0x0000b10033df7a24 */ /* 0x000fe200078e02ae */
[----:B------:R-:W-:Y:S01]  /*5cd0*/  SHFL.IDX PT, R162, R13, RZ, 0x1f ;  /* 0x00001fff0da27589 */ /* 0x000fe200000e0000 */
[----:B------:R-:W-:Y:S02]  /*5ce0*/  FFMA.FTZ R172, R89, R221, R172 ;  /* 0x000000dd59ac7223 */ /* 0x000fe400000100ac */
[----:B------:R-:W-:Y:S01]  /*5cf0*/  FFMA.FTZ R187, R130, R193, R187 ;  /* 0x000000c182bb7223 */ /* 0x000fe200000100bb */
[----:B------:R-:W-:Y:S01]  /*5d00*/  SHFL.DOWN PT, R174, R170, 0x1, 0x1f ;  /* 0x08201f00aaae7f89 */ /* 0x000fe200000e0000 */
[----:B------:R-:W-:-:S03]  /*5d10*/  IMAD.WIDE.U32 R14, R53, c[0x0][0x2b8], R14 ;  /* 0x0000ae00350e7a25 */ /* 0x000fc600078e000e */
[----:B------:R-:W0:Y:S01]  /*5d20*/  SHFL.DOWN PT, R221, R241, 0x1, 0x1f ;  /* 0x08201f00f1dd7f89 */ /* 0x000e2200000e0000 */
[----:B------:R-:W-:Y:S01]  /*5d30*/  FFMA.FTZ R185, R128, R187, R185 ;  /* 0x000000bb80b97223 */ /* 0x000fe200000100b9 */
[----:B------:R-:W-:Y:S01]  /*5d40*/  IADD3 R15, R15, R17, RZ ;  /* 0x000000110f0f7210 */ /* 0x000fe20007ffe0ff */
[----:B------:R-:W-:Y:S01]  /*5d50*/  FMUL.FTZ R219, R219, R187 ;  /* 0x000000bbdbdb7220 */ /* 0x000fe20000410000 */
[----:B------:R-:W-:Y:S01]  /*5d60*/  SHFL.IDX PT, R170, R170, RZ, 0x1f ;  /* 0x00001fffaaaa7589 */ /* 0x000fe200000e0000 */
[----:B------:R-:W-:Y:S02]  /*5d70*/  FFMA.FTZ R181, R126, R185, R181 ;  /* 0x000000b97eb57223 */ /* 0x000fe400000100b5 */
[----:B------:R-:W-:Y:S01]  /*5d80*/  IMAD.WIDE.U32 R16, R51, c[0x0][0x2c0], R14 ;  /* 0x0000b00033107a25 */ /* 0x000fe200078e000e */
[----:B------:R-:W1:Y:S03]  /*5d90*/  SHFL.IDX PT, R241, R241, RZ, 0x1f ;  /* 0x00001ffff1f17589 */ /* 0x000e6600000e0000 */
[----:B------:R-:W-:Y:S01]  /*5da0*/  FFMA.FTZ R183, R150, R181, R183 ;  /* 0x000000b596b77223 */ /* 0x000fe200000100b7 */
[----:B------:R-:W-:Y:S01]  /*5db0*/  IADD3 R17, R17, R223, RZ ;  /* 0x000000df11117210 */ /* 0x000fe20007ffe0ff */
[----:B------:R-:W-:Y:S01]  /*5dc0*/  FFMA.FTZ R172, R91, R219, R172 ;  /* 0x000000db5bac7223 */ /* 0x000fe200000100ac */
[----:B------:R-:W-:Y:S01]  /*5dd0*/  LEA R14, P0, R16, c[0x0][0x320], 0x2 ;  /* 0x0000c800100e7a11 */ /* 0x000fe200078010ff */
[----:B------:R-:W-:-:S02]  /*5de0*/  FFMA.FTZ R179, R152, R183, R179 ;  /* 0x000000b798b37223 */ /* 0x000fc400000100b3 */
[----:B------:R-:W-:Y:S01]  /*5df0*/  IMAD R203, R203, -0x200, RZ ;  /* 0xfffffe00cbcb7824 */ /* 0x000fe200078e02ff */
[----:B------:R-:W-:Y:S01]  /*5e00*/  LEA.HI.X R15, R16, c[0x0][0x324], R17, 0x2, P0 ;  /* 0x0000c900100f7a11 */ /* 0x000fe200000f1411 */
[----:B------:R-:W-:Y:S01]  /*5e10*/  FMUL.FTZ R217, R217, R185 ;  /* 0x000000b9d9d97220 */ /* 0x000fe20000410000 */
[----:B------:R-:W-:Y:S01]  /*5e20*/  IADD3 R16, P2, R2, R16, RZ ;  /* 0x0000001002107210 */ /* 0x000fe20007f5e0ff */
[----:B------:R-:W-:Y:S02]  /*5e30*/  FMUL.FTZ R215, R215, R181 ;  /* 0x000000b5d7d77220 */ /* 0x000fe40000410000 */
[----:B------:R-:W-:Y:S01]  /*5e40*/  IMAD.WIDE R14, R203, 0x4, R14 ;  /* 0x00000004cb0e7825 */ /* 0x000fe200078e020e */
[----:B------:R-:W-:Y:S02]  /*5e50*/  SHF.L.U32 R203, R110, 0x2, RZ ;  /* 0x000000026ecb7819 */ /* 0x000fe400000006ff */
[----:B------:R-:W-:Y:S01]  /*5e60*/  IADD3.X R17, R3, R17, RZ, P2, !PT ;  /* 0x0000001103117210 */ /* 0x000fe200017fe4ff */
[----:B0-----:R-:W-:-:S02]  /*5e70*/  @P1 FFMA.FTZ R162, R221, R162, R174 ;  /* 0x000000a2dda21223 */ /* 0x001fc400000100ae */
[----:B------:R-:W-:Y:S02]  /*5e80*/  FFMA.FTZ R172, R93, R217, R172 ;  /* 0x000000d95dac7223 */ /* 0x000fe400000100ac */
[----:B------:R-:W-:Y:S01]  /*5e90*/  FFMA.FTZ R213, R162, R158, R213 ;  /* 0x0000009ea2d57223 */ /* 0x000fe200000100d5 */
[----:B------:R-:W-:Y:S01]  /*5ea0*/  P2R R162, PR, RZ, 0x20 ;  /* 0x00000020ffa27803 */ /* 0x000fe20000000000 */
[----:B------:R-:W-:Y:S02]  /*5eb0*/  FFMA.FTZ R158, R156, R179, R175 ;  /* 0x000000b39c9e7223 */ /* 0x000fe400000100af */
[----:B------:R-:W-:Y:S02]  /*5ec0*/  FFMA.FTZ R175, R165, R213, R166 ;  /* 0x000000d5a5af7223 */ /* 0x000fe400000100a6 */
[----:B------:R-:W-:Y:S02]  /*5ed0*/  IMAD R168, R168, c[0x0][0x2d0], RZ ;  /* 0x0000b400a8a87a24 */ /* 0x000fe400078e02ff */
[----:B------:R-:W-:Y:S01]  /*5ee0*/  FFMA.FTZ R209, R156, R175, R209 ;  /* 0x000000af9cd17223 */ /* 0x000fe200000100d1 */
[----:B------:R-:W-:Y:S01]  /*5ef0*/  SHF.L.U32 R156, R49, 0x4, RZ ;  /* 0x00000004319c7819 */ /* 0x000fe200000006ff */
[----:B------:R-:W-:-:S02]  /*5f00*/  FFMA.FTZ R172, R95, R215, R172 ;  /* 0x000000d75fac7223 */ /* 0x000fc400000100ac */
[----:B------:R-:W-:Y:S02]  /*5f10*/  FFMA.FTZ R207, R152, R209, R207 ;  /* 0x000000d198cf7223 */ /* 0x000fe400000100cf */
[----:B------:R-:W-:Y:S02]  /*5f20*/  FMUL.FTZ R211, R211, R183 ;  /* 0x000000b7d3d37220 */ /* 0x000fe40000410000 */
[----:B------:R-:W-:Y:S02]  /*5f30*/  FFMA.FTZ R173, R150, R207, R173 ;  /* 0x000000cf96ad7223 */ /* 0x000fe400000100ad */
[----:B------:R-:W-:Y:S02]  /*5f40*/  IMAD R217, R203, c[0x0][0x2d4], R168 ;  /* 0x0000b500cbd97a24 */ /* 0x000fe400078e02a8 */
[----:B------:R-:W-:Y:S02]  /*5f50*/  FFMA.FTZ R169, R126, R173, R169 ;  /* 0x000000ad7ea97223 */ /* 0x000fe400000100a9 */
[----:B------:R-:W-:-:S02]  /*5f60*/  FMUL.FTZ R126, R116, R195 ;  /* 0x000000c3747e7220 */ /* 0x000fc40000410000 */
[----:B------:R-:W-:Y:S02]  /*5f70*/  FFMA.FTZ R167, R128, R169, R167 ;  /* 0x000000a980a77223 */ /* 0x000fe400000100a7 */
[----:B------:R-:W-:Y:S01]  /*5f80*/  IMAD.WIDE.U32 R14, R203, c[0x0][0x2d0], R14 ;  /* 0x0000b400cb0e7a25 */ /* 0x000fe200078e000e */
[----:B------:R-:W-:-:S03]  /*5f90*/  LEA.HI.SX32 R203, R156, R156, 0x1b ;  /* 0x0000009c9ccb7211 */ /* 0x000fc600078fdaff */
[----:B------:R-:W-:Y:S01]  /*5fa0*/  FFMA.FTZ R163, R130, R167, R163 ;  /* 0x000000a782a37223 */ /* 0x000fe200000100a3 */
[----:B------:R-:W-:Y:S01]  /*5fb0*/  IADD3 R15, R15, R217, RZ ;  /* 0x000000d90f0f7210 */ /* 0x000fe20007ffe0ff */
[C---:B-1----:R-:W-:Y:S02]  /*5fc0*/  FFMA.FTZ R13, R241.reuse, R13, R170 ;  /* 0x0000000df10d7223 */ /* 0x042fe400000100aa */
[----:B------:R-:W-:Y:S02]  /*5fd0*/  FFMA.FTZ R161, R132, R163, R161 ;  /* 0x000000a384a17223 */ /* 0x000fe400000100a1 */
[----:B------:R-:W-:Y:S02]  /*5fe0*/  FMUL.FTZ R12, R241, R12 ;  /* 0x0000000cf10c7220 */ /* 0x000fe40000410000 */
[----:B------:R-:W-:Y:S02]  /*5ff0*/  FFMA.FTZ R159, R138, R161, R159 ;  /* 0x000000a18a9f7223 */ /* 0x000fe4000001009f */
[----:B------:R-:W-:Y:S01]  /*6000*/  FMUL.FTZ R126, R73, R126 ;  /* 0x0000007e497e7220 */ /* 0x000fe20000410000 */
[----:B------:R-:W-:Y:S01]  /*6010*/  @!P5 STS.64 [R137.X8+0x1728], R12 ;  /* 0x0017280c8900d388 */ /* 0x000fe20000008a00 */
[----:B------:R-:W-:-:S02]  /*6020*/  FFMA.FTZ R157, R140, R159, R157 ;  /* 0x0000009f8c9d7223 */ /* 0x000fc4000001009d */
[----:B------:R-:W-:Y:S01]  /*6030*/  FFMA.FTZ R172, R97, R211, R172 ;  /* 0x000000d361ac7223 */ /* 0x000fe200000100ac */
[----:B------:R0:W-:Y:S01]  /*6040*/  STS [R203.X4+0x438], R126 ;  /* 0x0004387ecb007388 */ /* 0x0001e20000004800 */
[----:B------:R-:W-:Y:S02]  /*6050*/  FFMA.FTZ R155, R142, R157, R155 ;  /* 0x0000009d8e9b7223 */ /* 0x000fe4000001009b */
[----:B------:R-:W-:Y:S02]  /*6060*/  FMUL.FTZ R205, R205, R179 ;  /* 0x000000b3cdcd7220 */ /* 0x000fe40000410000 */
[----:B------:R-:W-:Y:S02]  /*6070*/  FFMA.FTZ R153, R144, R155, R153 ;  /* 0x0000009b90997223 */ /* 0x000fe40000010099 */
[----:B------:R-:W-:Y:S02]  /*6080*/  FFMA.FTZ R154, R165, R158, R154 ;  /* 0x0000009ea59a7223 */ /* 0x000fe4000001009a */
[----:B------:R-:W-:-:S02]  /*6090*/  FFMA.FTZ R151, R146, R153, R151 ;  /* 0x0000009992977223 */ /* 0x000fc40000010097 */
[----:B------:R-:W-:Y:S02]  /*60a0*/  FFMA.FTZ R172, R99, R205, R172 ;  /* 0x000000cd63ac7223 */ /* 0x000fe400000100ac */
[----:B------:R-:W-:Y:S02]  /*60b0*/  FMUL.FTZ R177, R177, R158 ;  /* 0x0000009eb1b17220 */ /* 0x000fe40000410000 */
[----:B------:R-:W-:Y:S02]  /*60c0*/  FMUL.FTZ R152, R171, R154 ;  /* 0x0000009aab987220 */ /* 0x000fe40000410000 */
[----:B0-----:R-:W-:Y:S02]  /*60d0*/  FMUL.FTZ R126, R116, R187 ;  /* 0x000000bb747e7220 */ /* 0x001fe40000410000 */
[----:B------:R-:W-:Y:S02]  /*60e0*/  FFMA.FTZ R19, R148, R151, R19 ;  /* 0x0000009794137223 */ /* 0x000fe40000010013 */
[----:B------:R-:W-:-:S02]  /*60f0*/  FMUL.FTZ R150, R116, R160 ;  /* 0x000000a074967220 */ /* 0x000fc40000410000 */
[C---:B------:R-:W-:Y:S02]  /*6100*/  FMUL.FTZ R12, R116.reuse, R197 ;  /* 0x000000c5740c7220 */ /* 0x040fe40000410000 */
[----:B------:R-:W-:Y:S02]  /*6110*/  FFMA.FTZ R172, R101, R177, R172 ;  /* 0x000000b165ac7223 */ /* 0x000fe400000100ac */
[----:B------:R-:W-:Y:S02]  /*6120*/  FMUL.FTZ R165, R103, R152 ;  /* 0x0000009867a57220 */ /* 0x000fe40000410000 */
[----:B------:R-:W-:Y:S02]  /*6130*/  FMUL.FTZ R128, R116, R189 ;  /* 0x000000bd74807220 */ /* 0x000fe40000410000 */
[----:B------:R-:W-:Y:S02]  /*6140*/  FMUL.FTZ R126, R91, R126 ;  /* 0x0000007e5b7e7220 */ /* 0x000fe40000410000 */
[----:B------:R-:W-:-:S02]  /*6150*/  FFMA.FTZ R149, R149, R19, R18 ;  /* 0x0000001395957223 */ /* 0x000fc40000010012 */
[----:B------:R-:W-:Y:S01]  /*6160*/  FMUL.FTZ R130, R116, R191 ;  /* 0x000000bf74827220 */ /* 0x000fe20000410000 */
[----:B------:R0:W-:Y:S01]  /*6170*/  STS [R203.X4+0x454], R126 ;  /* 0x0004547ecb007388 */ /* 0x0001e20000004800 */
[----:B------:R-:W-:Y:S02]  /*6180*/  FMUL.FTZ R152, R77, R150 ;  /* 0x000000964d987220 */ /* 0x000fe40000410000 */
[----:B------:R-:W-:Y:S02]  /*6190*/  FMUL.FTZ R12, R83, R12 ;  /* 0x0000000c530c7220 */ /* 0x000fe40000410000 */
[----:B------:R-:W-:Y:S01]  /*61a0*/  FADD.FTZ R150, R172, R165 ;  /* 0x000000a5ac967221 */ /* 0x000fe20000010000 */
[----:B------:R-:W-:Y:S01]  /*61b0*/  STS [R203.X4+0x430], R152 ;  /* 0x00043098cb007388 */ /* 0x000fe20000004800 */
[----:B------:R-:W-:Y:S02]  /*61c0*/  FMUL.FTZ R128, R79, R128 ;  /* 0x000000804f807220 */ /* 0x000fe40000410000 */
[-C--:B------:R-:W-:Y:S01]  /*61d0*/  FFMA.FTZ R160, R20, -R67.reuse, R160 ;  /* 0x8000004314a07223 */ /* 0x080fe200000100a0 */
[----:B------:R1:W-:Y:S01]  /*61e0*/  STS [R203.X4+0x448], R12 ;  /* 0x0004480ccb007388 */ /* 0x0003e20000004800 */
[----:B------:R-:W-:-:S02]  /*61f0*/  FMUL.FTZ R165, R149, R67 ;  /* 0x0000004395a57220 */ /* 0x000fc40000410000 */
[----:B------:R-:W-:Y:S01]  /*6200*/  FMUL.FTZ R130, R87, R130 ;  /* 0x0000008257827220 */ /* 0x000fe20000410000 */
[----:B------:R2:W-:Y:S01]  /*6210*/  STS [R203.X4+0x43c], R128 ;  /* 0x00043c80cb007388 */ /* 0x0005e20000004800 */
[C---:B------:R-:W-:Y:S02]  /*6220*/  FMUL.FTZ R140, R116.reuse, R183 ;  /* 0x000000b7748c7220 */ /* 0x040fe40000410000 */
[----:B0-----:R-:W-:Y:S01]  /*6230*/  FMUL.FTZ R126, R116, R158 ;  /* 0x0000009e747e7220 */ /* 0x001fe20000410000 */
[----:B------:R0:W-:Y:S01]  /*6240*/  STS [R203.X4+0x440], R130 ;  /* 0x00044082cb007388 */ /* 0x0001e20000004800 */
[-C--:B------:R-:W-:Y:S02]  /*6250*/  FFMA.FTZ R171, R21, -R66.reuse, R164 ;  /* 0x8000004215ab7223 */ /* 0x080fe400000100a4 */
[----:B------:R-:W-:Y:S02]  /*6260*/  FMUL.FTZ R18, R19, R66 ;  /* 0x0000004213127220 */ /* 0x000fe40000410000 */
[----:B-1----:R-:W-:-:S02]  /*6270*/  FFMA.FTZ R12, R165, R160, RZ ;  /* 0x000000a0a50c7223 */ /* 0x002fc400000100ff */
[----:B------:R-:W-:Y:S02]  /*6280*/  FMUL.FTZ R140, R97, R140 ;  /* 0x0000008c618c7220 */ /* 0x000fe40000410000 */
[C---:B--2---:R-:W-:Y:S02]  /*6290*/  FMUL.FTZ R128, R116.reuse, R185 ;  /* 0x000000b974807220 */ /* 0x044fe40000410000 */
[----:B------:R-:W-:Y:S01]  /*62a0*/  FMUL.FTZ R13, R101, R126 ;  /* 0x0000007e650d7220 */ /* 0x000fe20000410000 */
[----:B------:R-:W-:Y:S01]  /*62b0*/  STS [R203.X4+0x460], R140 ;  /* 0x0004608ccb007388 */ /* 0x000fe20000004800 */
[C---:B------:R-:W-:Y:S02]  /*62c0*/  FMUL.FTZ R156, R116.reuse, R164 ;  /* 0x000000a4749c7220 */ /* 0x040fe40000410000 */
[C---:B------:R-:W-:Y:S01]  /*62d0*/  FMUL.FTZ R162, R116.reuse, R201 ;  /* 0x000000c974a27220 */ /* 0x040fe20000410000 */
[----:B------:R1:W-:Y:S01]  /*62e0*/  STS [R203.X4+0x468], R13 ;  /* 0x0004680dcb007388 */ /* 0x0003e20000004800 */
[----:B------:R-:W-:-:S02]  /*62f0*/  FMUL.FTZ R132, R116, R199 ;  /* 0x000000c774847220 */ /* 0x000fc40000410000 */
[C---:B------:R-:W-:Y:S02]  /*6300*/  FMUL.FTZ R138, R116.reuse, R193 ;  /* 0x000000c1748a7220 */ /* 0x040fe40000410000 */
[C---:B0-----:R-:W-:Y:S02]  /*6310*/  FMUL.FTZ R130, R116.reuse, R181 ;  /* 0x000000b574827220 */ /* 0x041fe40000410000 */
[C---:B------:R-:W-:Y:S02]  /*6320*/  FMUL.FTZ R142, R116.reuse, R179 ;  /* 0x000000b3748e7220 */ /* 0x040fe40000410000 */
[----:B------:R-:W-:Y:S01]  /*6330*/  FMUL.FTZ R126, R116, R154 ;  /* 0x0000009a747e7220 */ /* 0x000fe20000410000 */
[----:B-1----:R-:W-:Y:S01]  /*6340*/  IADD3 R13, -R39, c[0x0][0x174], RZ ;  /* 0x00005d00270d7a10 */ /* 0x002fe20007ffe1ff */
[-C--:B------:R-:W-:Y:S02]  /*6350*/  FFMA.FTZ R195, R22, -R65.reuse, R195 ;  /* 0x8000004116c37223 */ /* 0x080fe400000100c3 */
[----:B------:R-:W-:Y:S01]  /*6360*/  FMUL.FTZ R116, R151, R65 ;  /* 0x0000004197747220 */ /* 0x000fe20000410000 */
[----:B------:R-:W-:Y:S01]  /*6370*/  LEA R168, R13, 0xfffffe00, 0x9 ;  /* 0xfffffe000da87811 */ /* 0x000fe200078e48ff */
[----:B------:R-:W-:-:S02]  /*6380*/  FFMA.FTZ R12, R18, R171, R12 ;  /* 0x000000ab120c7223 */ /* 0x000fc4000001000c */
[----:B------:R-:W-:Y:S01]  /*6390*/  FMUL.FTZ R128, R93, R128 ;  /* 0x000000805d807220 */ /* 0x000fe20000410000 */
[----:B------:R-:W-:Y:S01]  /*63a0*/  IADD3 R168, -R168, c[0x0][0x168], -R49 ;  /* 0x00005a00a8a87a10 */ /* 0x000fe20007ffe931 */
[----:B------:R-:W-:Y:S02]  /*63b0*/  FMUL.FTZ R140, R103, R126 ;  /* 0x0000007e678c7220 */ /* 0x000fe40000410000 */
[-C--:B------:R-:W-:Y:S01]  /*63c0*/  FFMA.FTZ R189, R23, -R64.reuse, R189 ;  /* 0x8000004017bd7223 */ /* 0x080fe200000100bd */
[----:B------:R0:W-:Y:S01]  /*63d0*/  STS [R203.X4+0x458], R128 ;  /* 0x00045880cb007388 */ /* 0x0001e20000004800 */
[----:B------:R-:W-:Y:S01]  /*63e0*/  FMUL.FTZ R126, R153, R64 ;  /* 0x00000040997e7220 */ /* 0x000fe20000410000 */
[----:B------:R-:W-:Y:S01]  /*63f0*/  ISETP.GE.AND P0, PT, R168, 0x1, PT ;  /* 0x00000001a800780c */ /* 0x000fe20003f06270 */
[----:B------:R-:W-:Y:S01]  /*6400*/  FFMA.FTZ R12, R116, R195, R12 ;  /* 0x000000c3740c7223 */ /* 0x000fe2000001000c */
[----:B------:R-:W-:Y:S01]  /*6410*/  STS [R203.X4+0x46c], R140 ;  /* 0x00046c8ccb007388 */ /* 0x000fe20000004800 */
[----:B------:R-:W-:Y:S01]  /*6420*/  FMUL.FTZ R130, R95, R130 ;  /* 0x000000825f827220 */ /* 0x000fe20000410000 */
[----:B------:R-:W-:Y:S01]  /*6430*/  ISETP.GE.AND P1, PT, R168, 0x21, PT ;  /* 0x00000021a800780c */ /* 0x000fe20003f26270 */
[----:B------:R-:W-:-:S02]  /*6440*/  FFMA.FTZ R191, R24, -R63, R191 ;  /* 0x8000003f18bf7223 */ /* 0x000fc400000100bf */
[----:B------:R-:W-:Y:S01]  /*6450*/  FFMA.FTZ R12, R126, R189, R12 ;  /* 0x000000bd7e0c7223 */ /* 0x000fe2000001000c */
[----:B------:R1:W-:Y:S01]  /*6460*/  STS [R203.X4+0x45c], R130 ;  /* 0x00045c82cb007388 */ /* 0x0003e20000004800 */
[----:B0-----:R-:W-:Y:S02]  /*6470*/  FMUL.FTZ R128, R155, R63 ;  /* 0x0000003f9b807220 */ /* 0x001fe40000410000 */
[----:B------:R-:W-:Y:S02]  /*6480*/  FMUL.FTZ R132, R81, R132 ;  /* 0x0000008451847220 */ /* 0x000fe40000410000 */
[----:B------:R-:W-:Y:S02]  /*6490*/  FFMA.FTZ R201, R25, -R62, R201 ;  /* 0x8000003e19c97223 */ /* 0x000fe400000100c9 */
[----:B------:R-:W-:Y:S01]  /*64a0*/  FFMA.FTZ R12, R128, R191, R12 ;  /* 0x000000bf800c7223 */ /* 0x000fe2000001000c */
[----:B------:R0:W-:Y:S01]  /*64b0*/  STS [R203.X4+0x44c], R132 ;  /* 0x00044c84cb007388 */ /* 0x0001e20000004800 */
[----:B------:R-:W-:-:S02]  /*64c0*/  FMUL.FTZ R138, R89, R138 ;  /* 0x0000008a598a7220 */ /* 0x000fc40000410000 */
[----:B-1----:R-:W-:Y:S02]  /*64d0*/  FMUL.FTZ R130, R157, R62 ;  /* 0x0000003e9d827220 */ /* 0x002fe40000410000 */
[----:B------:R-:W-:Y:S01]  /*64e0*/  FMUL.FTZ R177, R159, R61 ;  /* 0x0000003d9fb17220 */ /* 0x000fe20000410000 */
[----:B------:R1:W-:Y:S01]  /*64f0*/  STS [R203.X4+0x450], R138 ;  /* 0x0004508acb007388 */ /* 0x0003e20000004800 */
[----:B------:R-:W-:Y:S02]  /*6500*/  FFMA.FTZ R12, R130, R201, R12 ;  /* 0x000000c9820c7223 */ /* 0x000fe4000001000c */
[----:B------:R-:W-:Y:S02]  /*6510*/  FFMA.FTZ R199, R27, -R60, R199 ;  /* 0x8000003c1bc77223 */ /* 0x000fe400000100c7 */
[----:B0-----:R-:W-:Y:S02]  /*6520*/  FFMA.FTZ R132, R26, -R61, R197 ;  /* 0x8000003d1a847223 */ /* 0x001fe400000100c5 */
[----:B------:R-:W-:-:S02]  /*6530*/  FMUL.FTZ R142, R99, R142 ;  /* 0x0000008e638e7220 */ /* 0x000fc40000410000 */
[----:B------:R-:W-:Y:S02]  /*6540*/  FFMA.FTZ R12, R177, R132, R12 ;  /* 0x00000084b10c7223 */ /* 0x000fe4000001000c */
[----:B-1----:R-:W-:Y:S01]  /*6550*/  FMUL.FTZ R138, R161, R60 ;  /* 0x0000003ca18a7220 */ /* 0x002fe20000410000 */
[----:B------:R0:W-:Y:S01]  /*6560*/  STS [R203.X4+0x464], R142 ;  /* 0x0004648ecb007388 */ /* 0x0001e20000004800 */
[-C--:B------:R-:W-:Y:S02]  /*6570*/  FFMA.FTZ R140, R118, -R59.reuse, R193 ;  /* 0x8000003b768c7223 */ /* 0x080fe400000100c1 */
[----:B------:R-:W-:Y:S02]  /*6580*/  FMUL.FTZ R193, R163, R59 ;  /* 0x0000003ba3c17220 */ /* 0x000fe40000410000 */
[----:B------:R-:W-:Y:S02]  /*6590*/  FFMA.FTZ R12, R138, R199, R12 ;  /* 0x000000c78a0c7223 */ /* 0x000fe4000001000c */
[----:B------:R-:W-:-:S02]  /*65a0*/  FFMA.FTZ R187, R141, -R58, R187 ;  /* 0x8000003a8dbb7223 */ /* 0x000fc400000100bb */
[----:B------:R-:W-:Y:S02]  /*65b0*/  FFMA.FTZ R12, R193, R140, R12 ;  /* 0x0000008cc10c7223 */ /* 0x000fe4000001000c */
[----:B0-----:R-:W-:Y:S02]  /*65c0*/  FMUL.FTZ R142, R167, R58 ;  /* 0x0000003aa78e7220 */ /* 0x001fe40000410000 */
[-C--:B------:R-:W-:Y:S02]  /*65d0*/  FMUL.FTZ R144, R169, R57.reuse ;  /* 0x00000039a9907220 */ /* 0x080fe40000410000 */
[----:B------:R-:W-:Y:S02]  /*65e0*/  FFMA.FTZ R185, R120, -R57, R185 ;  /* 0x8000003978b97223 */ /* 0x000fe400000100b9 */
[----:B------:R-:W-:Y:S02]  /*65f0*/  FFMA.FTZ R12, R142, R187, R12 ;  /* 0x000000bb8e0c7223 */ /* 0x000fe4000001000c */
[----:B------:R-:W-:-:S02]  /*6600*/  FMUL.FTZ R146, R173, R68 ;  /* 0x00000044ad927220 */ /* 0x000fc40000410000 */
[----:B------:R-:W-:Y:S02]  /*6610*/  FFMA.FTZ R181, R143, -R68, R181 ;  /* 0x800000448fb57223 */ /* 0x000fe400000100b5 */
[----:B------:R-:W-:Y:S02]  /*6620*/  FFMA.FTZ R12, R144, R185, R12 ;  /* 0x000000b9900c7223 */ /* 0x000fe4000001000c */
[-C--:B------:R-:W-:Y:S02]  /*6630*/  FMUL.FTZ R148, R207, R69.reuse ;  /* 0x00000045cf947220 */ /* 0x080fe40000410000 */
[----:B------:R-:W-:Y:S02]  /*6640*/  FFMA.FTZ R183, R122, -R69, R183 ;  /* 0x800000457ab77223 */ /* 0x000fe400000100b7 */
[----:B------:R-:W-:Y:S02]  /*6650*/  FFMA.FTZ R12, R146, R181, R12 ;  /* 0x000000b5920c7223 */ /* 0x000fe4000001000c */
[----:B------:R-:W-:-:S02]  /*6660*/  FMUL.FTZ R156, R75, R156 ;  /* 0x0000009c4b9c7220 */ /* 0x000fc40000410000 */
[----:B------:R-:W-:Y:S02]  /*6670*/  FMUL.FTZ R162, R85, R162 ;  /* 0x000000a255a27220 */ /* 0x000fe40000410000 */
[-C--:B------:R-:W-:Y:S01]  /*6680*/  FMUL.FTZ R152, R209, R70.reuse ;  /* 0x00000046d1987220 */ /* 0x080fe20000410000 */
[----:B------:R0:W-:Y:S01]  /*6690*/  STS [R203.X4+0x434], R156 ;  /* 0x0004349ccb007388 */ /* 0x0001e20000004800 */
[----:B------:R-:W-:Y:S02]  /*66a0*/  FFMA.FTZ R179, R145, -R70, R179 ;  /* 0x8000004691b37223 */ /* 0x000fe400000100b3 */
[----:B------:R-:W-:Y:S01]  /*66b0*/  FFMA.FTZ R12, R148, R183, R12 ;  /* 0x000000b7940c7223 */ /* 0x000fe2000001000c */
[----:B------:R1:W-:Y:S01]  /*66c0*/  STS [R203.X4+0x444], R162 ;  /* 0x000444a2cb007388 */ /* 0x0003e20000004800 */
[-C--:B------:R-:W-:Y:S02]  /*66d0*/  FMUL.FTZ R197, R175, R71.reuse ;  /* 0x00000047afc57220 */ /* 0x080fe40000410000 */
[----:B------:R-:W-:-:S02]  /*66e0*/  FFMA.FTZ R158, R124, -R71, R158 ;  /* 0x800000477c9e7223 */ /* 0x000fc4000001009e */
[-C--:B------:R-:W-:Y:S02]  /*66f0*/  FFMA.FTZ R154, R147, -R72.reuse, R154 ;  /* 0x80000048939a7223 */ /* 0x080fe4000001009a */
[----:B0-----:R-:W-:Y:S02]  /*6700*/  FMUL.FTZ R156, R213, R72 ;  /* 0x00000048d59c7220 */ /* 0x001fe40000410000 */
[----:B------:R-:W-:Y:S01]  /*6710*/  FFMA.FTZ R13, R152, R179, R12 ;  /* 0x000000b3980d7223 */ /* 0x000fe2000001000c */
[----:B-1----:R-:W-:Y:S01]  /*6720*/  IADD3 R162, R49, 0x20, RZ ;  /* 0x0000002031a27810 */ /* 0x002fe20007ffe0ff */
[----:B------:R-:W-:Y:S02]  /*6730*/  FMUL.FTZ R205, R156, R154 ;  /* 0x0000009a9ccd7220 */ /* 0x000fe40000410000 */
[----:B------:R-:W-:Y:S01]  /*6740*/  FFMA.FTZ R166, R197, R158, R13 ;  /* 0x0000009ec5a67223 */ /* 0x000fe2000001000d */
[----:B------:R-:W-:Y:S01]  /*6750*/  LEA.HI.SX32 R162, R162, R49, 0x1b ;  /* 0x00000031a2a27211 */ /* 0x000fe200078fdaff */
[----:B------:R-:W-:Y:S06]  /*6760*/  BAR.SYNC.DEFER_BLOCKING 0x0 ;  /* 0x0000000000007b1d */ /* 0x000fec0000010000 */
[----:B------:R-:W-:Y:S05]  /*6770*/  @!P0 BRA `(.L_x_6110) ;  /* 0x0000009000008947 */ /* 0x000fea0003800000 */
[----:B------:R-:W-:Y:S01]  /*6780*/  LEA.HI.SX32 R164, R49, R49, 0x1b ;  /* 0x0000003131a47211 */ /* 0x000fe200078fdaff */
        /* <DEDUP_REMOVED lines=8> */
.L_x_6110:
[----:B------:R-:W-:Y:S05]  /*6810*/  BSYNC B0 ;  /* 0x0000000000007941 */ /* 0x000fea0003800000 */
.L_x_6109:
[----:B0-----:R0:W1:Y:S01]  /*6820*/  LDS R13, [R162.X4+0x4b0] ;  /* 0x0004b000a20d7984 */ /* 0x0010620000004800 */
[----:B------:R-:W-:Y:S01]  /*6830*/  BSSY B0, `(.L_x_6111) ;  /* 0x0000006000007945 */ /* 0x000fe20003800000 */
[----:B------:R-:W-:Y:S01]  /*6840*/  FADD.FTZ R12, R166, R205 ;  /* 0x000000cda60c7221 */ /* 0x000fe20000010000 */
[C---:B------:R-:W-:Y:S02]  /*6850*/  IADD3 R16, R49.reuse, 0x40, RZ ;  /* 0x0000004031107810 */ /* 0x040fe40007ffe0ff */
[----:B------:R-:W-:Y:S01]  /*6860*/  IADD3 R114, R49, 0x60, RZ ;  /* 0x0000006031727810 */ /* 0x000fe20007ffe0ff */
[----:B------:R-:W-:Y:S05]  /*6870*/  @!P1 BRA `(.L_x_6112) ;  /* 0x0000001000009947 */ /* 0x000fea0003800000 */
[----:B-1----:R1:W-:Y:S02]  /*6880*/  RED.E.ADD.F32.FTZ.RN.STRONG.GPU [R14.64+-0x780], R13 ;  /* 0xfff8800d0e00798e */ /* 0x0023e4000c10e784 */
.L_x_6112:
[----:B------:R-:W-:Y:S05]  /*6890*/  BSYNC B0 ;  /* 0x0000000000007941 */ /* 0x000fea0003800000 */
.L_x_6111:
[-C--:B------:R-:W-:Y:S01]  /*68a0*/  LEA.HI.SX32 R16, R16, R49.reuse, 0x1b ;  /* 0x0000003110107211 */ /* 0x080fe200078fdaff */
[----:B------:R-:W-:Y:S01]  /*68b0*/  BSSY B0, `(.L_x_6113) ;  /* 0x000000d000007945 */ /* 0x000fe20003800000 */
[----:B------:R-:W-:Y:S02]  /*68c0*/  ISETP.GE.AND P6, PT, R168, 0x41, PT ;  /* 0x00000041a800780c */ /* 0x000fe40003fc6270 */
[----:B0-----:R-:W-:Y:S01]  /*68d0*/  IADD3 R162, R49, 0x80, RZ ;  /* 0x0000008031a27810 */ /* 0x001fe20007ffe0ff */
[----:B-1----:R0:W1:Y:S01]  /*68e0*/  LDS R13, [R16.X4+0x530] ;  /* 0x00053000100d7984 */ /* 0x0020620000004800 */
        /* <DEDUP_REMOVED lines=8> */
[----:B01----:R0:W-:Y:S02]  /*6970*/  RED.E.ADD.F32.FTZ.RN.STRONG.GPU [R14.64+-0x700], R13 ;  /* 0xfff9000d0e00798e */ /* 0x0031e4000c10e784 */
.L_x_6114:
[----:B0-----:R-:W-:Y:S05]  /*6980*/  BSYNC B0 ;  /* 0x0000000000007941 */ /* 0x001fea0003800000 */
.L_x_6113:
[----:B-1----:R0:W1:Y:S01]  /*6990*/  LDS R13, [R114.X4+0x5b0] ;  /* 0x0005b000720d7984 */ /* 0x0020620000004800 */
[----:B------:R-:W-:Y:S01]  /*69a0*/  BSSY B0, `(.L_x_6115) ;  /* 0x0000005000007945 */ /* 0x000fe20003800000 */
[----:B------:R-:W-:-:S02]  /*69b0*/  IADD3 R16, R49, 0xa0, RZ ;  /* 0x000000a031107810 */ /* 0x000fc40007ffe0ff */
[----:B------:R-:W-:Y:S01]  /*69c0*/  LEA.HI.SX32 R162, R162, R49, 0x1b ;  /* 0x00000031a2a27211 */ /* 0x000fe200078fdaff */
[----:B------:R-:W-:Y:S05]  /*69d0*/  @!P0 BRA `(.L_x_6116) ;  /* 0x0000001000008947 */ /* 0x000fea0003800000 */
[----:B-1----:R1:W-:Y:S02]  /*69e0*/  RED.E.ADD.F32.FTZ.RN.STRONG.GPU [R14.64+-0x680], R13 ;  /* 0xfff9800d0e00798e */ /* 0x0023e4000c10e784 */
.L_x_6116:
[----:B------:R-:W-:Y:S05]  /*69f0*/  BSYNC B0 ;  /* 0x0000000000007941 */ /* 0x000fea0003800000 */
.L_x_6115:
[----:B-1----:R1:W2:Y:S01]  /*6a00*/  LDS R13, [R162.X4+0x630] ;  /* 0x00063000a20d7984 */ /* 0x0022a20000004800 */
[----:B------:R-:W-:Y:S01]  /*6a10*/  BSSY B0, `(.L_x_6117) ;  /* 0x0000005000007945 */ /* 0x000fe20003800000 */
[----:B0-----:R-:W-:Y:S02]  /*6a20*/  IADD3 R114, R49, 0xc0, RZ ;  /* 0x000000c031727810 */ /* 0x001fe40007ffe0ff */
[----:B------:R-:W-:Y:S01]  /*6a30*/  LEA.HI.SX32 R16, R16, R49, 0x1b ;  /* 0x0000003110107211 */ /* 0x000fe200078fdaff */
[----:B------:R-:W-:Y:S05]  /*6a40*/  @!P1 BRA `(.L_x_6118) ;  /* 0x0000001000009947 */ /* 0x000fea0003800000 */
[----:B--2---:R0:W-:Y:S02]  /*6a50*/  RED.E.ADD.F32.FTZ.RN.STRONG.GPU [R14.64+-0x600], R13 ;  /* 0xfffa000d0e00798e */ /* 0x0041e4000c10e784 */
.L_x_6118:
[----:B------:R-:W-:Y:S05]  /*6a60*/  BSYNC B0 ;  /* 0x0000000000007941 */ /* 0x000fea0003800000 */
.L_x_6117:
[----:B0-2---:R0:W2:Y:S01]  /*6a70*/  LDS R13, [R16.X4+0x6b0] ;  /* 0x0006b000100d7984 */ /* 0x0050a20000004800 */
[----:B------:R-:W-:Y:S01]  /*6a80*/  BSSY B0, `(.L_x_6119) ;  /* 0x0000005000007945 */ /* 0x000fe20003800000 */
[----:B-1----:R-:W-:Y:S02]  /*6a90*/  IADD3 R162, R49, 0xe0, RZ ;  /* 0x000000e031a27810 */ /* 0x002fe40007ffe0ff */
[----:B------:R-:W-:Y:S01]  /*6aa0*/  LEA.HI.SX32 R114, R114, R49, 0x1b ;  /* 0x0000003172727211 */ /* 0x000fe200078fdaff */
[----:B------:R-:W-:Y:S05]  /*6ab0*/  @!P2 BRA `(.L_x_6120) ;  /* 0x000000100000a947 */ /* 0x000fea0003800000 */
[----:B--2---:R1:W-:Y:S02]  /*6ac0*/  RED.E.ADD.F32.FTZ.RN.STRONG.GPU [R14.64+-0x580], R13 ;  /* 0xfffa800d0e00798e */ /* 0x0043e4000c10e784 */
.L_x_6120:
[----:B------:R-:W-:Y:S05]  /*6ad0*/  BSYNC B0 ;  /* 0x0000000000007941 */ /* 0x000fea0003800000 */
.L_x_6119:
[----:B-12---:R1:W2:Y:S01]  /*6ae0*/  LDS R13, [R114.X4+0x730] ;  /* 0x00073000720d7984 */ /* 0x0062a20000004800 */
[----:B------:R-:W-:Y:S01]  /*6af0*/  BSSY B0, `(.L_x_6121) ;  /* 0x0000005000007945 */ /* 0x000fe20003800000 */
[----:B0-----:R-:W-:-:S02]  /*6b00*/  IADD3 R16, R49, 0x100, RZ ;  /* 0x0000010031107810 */ /* 0x001fc40007ffe0ff */
[----:B------:R-:W-:Y:S01]  /*6b10*/  LEA.HI.SX32 R162, R162, R49, 0x1b ;  /* 0x00000031a2a27211 */ /* 0x000fe200078fdaff */
[----:B------:R-:W-:Y:S05]  /*6b20*/  @!P3 BRA `(.L_x_6122) ;  /* 0x000000100000b947 */ /* 0x000fea0003800000 */
[----:B--2---:R0:W-:Y:S02]  /*6b30*/  RED.E.ADD.F32.FTZ.RN.STRONG.GPU [R14.64+-0x500], R13 ;  /* 0xfffb000d0e00798e */ /* 0x0041e4000c10e784 */
.L_x_6122:
[----:B------:R-:W-:Y:S05]  /*6b40*/  BSYNC B0 ;  /* 0x0000000000007941 */ /* 0x000fea0003800000 */
.L_x_6121:
[----:B0-2---:R0:W2:Y:S01]  /*6b50*/  LDS R13, [R162.X4+0x7b0] ;  /* 0x0007b000a20d7984 */ /* 0x0050a20000004800 */
[----:B------:R-:W-:Y:S01]  /*6b60*/  BSSY B0, `(.L_x_6123) ;  /* 0x0000004000007945 */ /* 0x000fe20003800000 */
[----:B------:R-:W-:Y:S01]  /*6b70*/  LEA.HI.SX32 R16, R16, R49, 0x1b ;  /* 0x0000003110107211 */ /* 0x000fe200078fdaff */
[----:B------:R-:W-:Y:S05]  /*6b80*/  @!P4 BRA `(.L_x_6124) ;  /* 0x000000100000c947 */ /* 0x000fea0003800000 */
[----:B--2---:R2:W-:Y:S02]  /*6b90*/  RED.E.ADD.F32.FTZ.RN.STRONG.GPU [R14.64+-0x480], R13 ;  /* 0xfffb800d0e00798e */ /* 0x0045e4000c10e784 */
.L_x_6124:
[----:B------:R-:W-:Y:S05]  /*6ba0*/  BSYNC B0 ;  /* 0x0000000000007941 */ /* 0x000fea0003800000 */
.L_x_6123:
[----:B--2---:R2:W3:Y:S01]  /*6bb0*/  LDS R13, [R16.X4+0x830] ;  /* 0x00083000100d7984 */ /* 0x0044e20000004800 */
[----:B------:R-:W-:Y:S01]  /*6bc0*/  BSSY B0, `(.L_x_6125) ;  /* 0x0000005000007945 */ /* 0x000fe20003800000 */
[C---:B-1----:R-:W-:Y:S02]  /*6bd0*/  IADD3 R114, R49.reuse, 0x120, RZ ;  /* 0x0000012031727810 */ /* 0x042fe40007ffe0ff */
[----:B0-----:R-:W-:Y:S01]  /*6be0*/  IADD3 R162, R49, 0x140, RZ ;  /* 0x0000014031a27810 */ /* 0x001fe20007ffe0ff */
[----:B------:R-:W-:Y:S05]  /*6bf0*/  @!P5 BRA `(.L_x_6126) ;  /* 0x000000100000d947 */ /* 0x000fea0003800000 */
[----:B---3--:R0:W-:Y:S02]  /*6c00*/  RED.E.ADD.F32.FTZ.RN.STRONG.GPU [R14.64+-0x400], R13 ;  /* 0xfffc000d0e00798e */ /* 0x0081e4000c10e784 */
.L_x_6126:
[----:B------:R-:W-:Y:S05]  /*6c10*/  BSYNC B0 ;  /* 0x0000000000007941 */ /* 0x000fea0003800000 */
.L_x_6125:
[----:B------:R-:W-:Y:S01]  /*6c20*/  LEA.HI.SX32 R114, R114, R49, 0x1b ;  /* 0x0000003172727211 */ /* 0x000fe200078fdaff */
[----:B------:R-:W-:Y:S01]  /*6c30*/  BSSY B0, `(.L_x_6127) ;  /* 0x000000d000007945 */ /* 0x000fe20003800000 */
[----:B------:R-:W-:-:S02]  /*6c40*/  ISETP.GE.AND P6, PT, R168, 0x121, PT ;  /* 0x00000121a800780c */ /* 0x000fc40003fc6270 */
[----:B--2---:R-:W-:Y:S01]  /*6c50*/  IADD3 R16, R49, 0x160, RZ ;  /* 0x0000016031107810 */ /* 0x004fe20007ffe0ff */
[----:B0--3--:R0:W1:Y:S01]  /*6c60*/  LDS R13, [R114.X4+0x8b0] ;  /* 0x0008b000720d7984 */ /* 0x0090620000004800 */
        /* <DEDUP_REMOVED lines=8> */
[----:B01----:R0:W-:Y:S02]  /*6cf0*/  RED.E.ADD.F32.FTZ.RN.STRONG.GPU [R14.64+-0x380], R13 ;  /* 0xfffc800d0e00798e */ /* 0x0031e4000c10e784 */
.L_x_6128:
[----:B0-----:R-:W-:Y:S05]  /*6d00*/  BSYNC B0 ;  /* 0x0000000000007941 */ /* 0x001fea0003800000 */
.L_x_6127:
[----:B-1----:R0:W1:Y:S01]  /*6d10*/  LDS R13, [R162.X4+0x930] ;  /* 0x00093000a20d7984 */ /* 0x0020620000004800 */
[----:B------:R-:W-:Y:S01]  /*6d20*/  BSSY B0, `(.L_x_6129) ;  /* 0x0000005000007945 */ /* 0x000fe20003800000 */
[----:B------:R-:W-:Y:S02]  /*6d30*/  IADD3 R114, R49, 0x180, RZ ;  /* 0x0000018031727810 */ /* 0x000fe40007ffe0ff */
[----:B------:R-:W-:Y:S01]  /*6d40*/  LEA.HI.SX32 R16, R16, R49, 0x1b ;  /* 0x0000003110107211 */ /* 0x000fe200078fdaff */
[----:B------:R-:W-:Y:S05]  /*6d50*/  @!P0 BRA `(.L_x_6130) ;  /* 0x0000001000008947 */ /* 0x000fea0003800000 */
[----:B-1----:R1:W-:Y:S02]  /*6d60*/  RED.E.ADD.F32.FTZ.RN.STRONG.GPU [R14.64+-0x300], R13 ;  /* 0xfffd000d0e00798e */ /* 0x0023e4000c10e784 */
.L_x_6130:
[----:B------:R-:W-:Y:S05]  /*6d70*/  BSYNC B0 ;  /* 0x0000000000007941 */ /* 0x000fea0003800000 */
.L_x_6129:
[----:B-1----:R1:W2:Y:S01]  /*6d80*/  LDS R13, [R16.X4+0x9b0] ;  /* 0x0009b000100d7984 */ /* 0x0022a20000004800 */
[----:B------:R-:W-:Y:S01]  /*6d90*/  BSSY B0, `(.L_x_6131) ;  /* 0x0000005000007945 */ /* 0x000fe20003800000 */
[----:B0-----:R-:W-:-:S02]  /*6da0*/  IADD3 R162, R49, 0x1a0, RZ ;  /* 0x000001a031a27810 */ /* 0x001fc40007ffe0ff */
[----:B------:R-:W-:Y:S01]  /*6db0*/  LEA.HI.SX32 R114, R114, R49, 0x1b ;  /* 0x0000003172727211 */ /* 0x000fe200078fdaff */
[----:B------:R-:W-:Y:S05]  /*6dc0*/  @!P1 BRA `(.L_x_6132) ;  /* 0x0000001000009947 */ /* 0x000fea0003800000 */
[----:B--2---:R0:W-:Y:S02]  /*6dd0*/  RED.E.ADD.F32.FTZ.RN.STRONG.GPU [R14.64+-0x280], R13 ;  /* 0xfffd800d0e00798e */ /* 0x0041e4000c10e784 */
.L_x_6132:
[----:B------:R-:W-:Y:S05]  /*6de0*/  BSYNC B0 ;  /* 0x0000000000007941 */ /* 0x000fea0003800000 */
.L_x_6131:
[----:B0-2---:R0:W2:Y:S01]  /*6df0*/  LDS R13, [R114.X4+0xa30] ;  /* 0x000a3000720d7984 */ /* 0x0050a20000004800 */
[----:B------:R-:W-:Y:S01]  /*6e00*/  BSSY B0, `(.L_x_6133) ;  /* 0x0000005000007945 */ /* 0x000fe20003800000 */
[----:B-1----:R-:W-:Y:S02]  /*6e10*/  IADD3 R16, R49, 0x1c0, RZ ;  /* 0x000001c031107810 */ /* 0x002fe40007ffe0ff */
[----:B------:R-:W-:Y:S01]  /*6e20*/  LEA.HI.SX32 R162, R162, R49, 0x1b ;  /* 0x00000031a2a27211 */ /* 0x000fe200078fdaff */
[----:B------:R-:W-:Y:S05]  /*6e30*/  @!P2 BRA `(.L_x_6134) ;  /* 0x000000100000a947 */ /* 0x000fea0003800000 */
[----:B--2---:R1:W-:Y:S02]  /*6e40*/  RED.E.ADD.F32.FTZ.RN.STRONG.GPU [R14.64+-0x200], R13 ;  /* 0xfffe000d0e00798e */ /* 0x0043e4000c10e784 */
.L_x_6134:
[----:B------:R-:W-:Y:S05]  /*6e50*/  BSYNC B0 ;  /* 0x0000000000007941 */ /* 0x000fea0003800000 */
.L_x_6133:
[----:B-12---:R1:W2:Y:S01]  /*6e60*/  LDS R13, [R162.X4+0xab0] ;  /* 0x000ab000a20d7984 */ /* 0x0062a20000004800 */
[----:B------:R-:W-:Y:S01]  /*6e70*/  BSSY B0, `(.L_x_6135) ;  /* 0x0000005000007945 */ /* 0x000fe20003800000 */
[----:B0-----:R-:W-:Y:S02]  /*6e80*/  IADD3 R114, R49, 0x1e0, RZ ;  /* 0x000001e031727810 */ /* 0x001fe40007ffe0ff */
[----:B------:R-:W-:Y:S01]  /*6e90*/  LEA.HI.SX32 R16, R16, R49, 0x1b ;  /* 0x0000003110107211 */ /* 0x000fe200078fdaff */
[----:B------:R-:W-:Y:S05]  /*6ea0*/  @!P3 BRA `(.L_x_6136) ;  /* 0x000000100000b947 */ /* 0x000fea0003800000 */
[----:B--2---:R0:W-:Y:S02]  /*6eb0*/  RED.E.ADD.F32.FTZ.RN.STRONG.GPU [R14.64+-0x180], R13 ;  /* 0xfffe800d0e00798e */ /* 0x0041e4000c10e784 */
.L_x_6136:
[----:B------:R-:W-:Y:S05]  /*6ec0*/  BSYNC B0 ;  /* 0x0000000000007941 */ /* 0x000fea0003800000 */
.L_x_6135:
[----:B0-2---:R0:W2:Y:S01]  /*6ed0*/  LDS R13, [R16.X4+0xb30] ;  /* 0x000b3000100d7984 */ /* 0x0050a20000004800 */
[----:B------:R-:W-:Y:S01]  /*6ee0*/  BSSY B0, `(.L_x_6137) ;  /* 0x0000004000007945 */ /* 0x000fe20003800000 */
[----:B------:R-:W-:Y:S01]  /*6ef0*/  LEA.HI.SX32 R114, R114, R49, 0x1b ;  /* 0x0000003172727211 */ /* 0x000fe200078fdaff */
[----:B------:R-:W-:Y:S05]  /*6f00*/  @!P4 BRA `(.L_x_6138) ;  /* 0x000000100000c947 */ /* 0x000fea0003800000 */
[----:B--2---:R2:W-:Y:S02]  /*6f10*/  RED.E.ADD.F32.FTZ.RN.STRONG.GPU [R14.64+-0x100], R13 ;  /* 0xffff000d0e00798e */ /* 0x0045e4000c10e784 */
.L_x_6138:
[----:B------:R-:W-:Y:S05]  /*6f20*/  BSYNC B0 ;  /* 0x0000000000007941 */ /* 0x000fea0003800000 */
.L_x_6137:
[----:B--2---:R2:W3:Y:S01]  /*6f30*/  LDS R13, [R114.X4+0xbb0] ;  /* 0x000bb000720d7984 */ /* 0x0044e20000004800 */
[----:B------:R-:W-:Y:S01]  /*6f40*/  BSSY B0, `(.L_x_6139) ;  /* 0x0000003000007945 */ /* 0x000fe20003800000 */
[----:B------:R-:W-:Y:S05]  /*6f50*/  @!P5 BRA `(.L_x_6140) ;  /* 0x000000100000d947 */ /* 0x000fea0003800000 */
[----:B---3--:R3:W-:Y:S02]  /*6f60*/  RED.E.ADD.F32.FTZ.RN.STRONG.GPU [R14.64+-0x80], R13 ;  /* 0xffff800d0e00798e */ /* 0x0087e4000c10e784 */
.L_x_6140:
[----:B------:R-:W-:Y:S05]  /*6f70*/  BSYNC B0 ;  /* 0x0000000000007941 */ /* 0x000fea0003800000 */
.L_x_6139:
[----:B---3--:R-:W3:Y:S01]  /*6f80*/  SHFL.DOWN PT, R15, R150, 0x1, 0x1f ;  /* 0x08201f00960f7f89 */ /* 0x008ee200000e0000 */
[----:B------:R-:W-:Y:S01]  /*6f90*/  ISETP.GT.AND P0, PT, R48, 0x1e, PT ;  /* 0x0000001e3000780c */ /* 0x000fe20003f04270 */
[----:B------:R-:W-:Y:S01]  /*6fa0*/  FMUL.FTZ R14, R112, R167 ;  /* 0x000000a7700e7220 */ /* 0x000fe20000410000 */
[----:B------:R-:W-:Y:S01]  /*6fb0*/  ISETP.NE.AND P1, PT, R48, RZ, PT ;  /* 0x000000ff3000720c */ /* 0x000fe20003f25270 */
[----:B------:R-:W4:Y:S01]  /*6fc0*/  SHFL.DOWN PT, R13, R12, 0x1, 0x1f ;  /* 0x08201f000c0d7f89 */ /* 0x000f2200000e0000 */
[----:B0-----:R-:W-:Y:S01]  /*6fd0*/  FMUL.FTZ R16, R112, R169 ;  /* 0x000000a970107220 */ /* 0x001fe20000410000 */
[----:B------:R-:W-:Y:S01]  /*6fe0*/  ISETP.NE.AND P2, PT, R49, RZ, PT ;  /* 0x000000ff3100720c */ /* 0x000fe20003f45270 */
[----:B------:R-:W-:Y:S01]  /*6ff0*/  FMUL.FTZ R14, R187, R14 ;  /* 0x0000000ebb0e7220 */ /* 0x000fe20000410000 */
[----:B------:R-:W-:Y:S01]  /*7000*/  BSSY B0, `(.L_x_6141) ;  /* 0x0000070000007945 */ /* 0x000fe20003800000 */
[----:B------:R-:W-:-:S02]  /*7010*/  FMUL.FTZ R16, R185, R16 ;  /* 0x00000010b9107220 */ /* 0x000fc40000410000 */
[----:B------:R-:W-:Y:S02]  /*7020*/  FFMA.FTZ R141, R141, R167, R14 ;  /* 0x000000a78d8d7223 */ /* 0x000fe4000001000e */
[----:B------:R-:W-:Y:S02]  /*7030*/  FMUL.FTZ R14, R112, R173 ;  /* 0x000000ad700e7220 */ /* 0x000fe40000410000 */
[----:B------:R-:W-:Y:S02]  /*7040*/  FFMA.FTZ R16, R120, R169, R16 ;  /* 0x000000a978107223 */ /* 0x000fe40000010010 */
[----:B--2---:R-:W-:Y:S02]  /*7050*/  FMUL.FTZ R114, R181, R14 ;  /* 0x0000000eb5727220 */ /* 0x004fe40000410000 */
[----:B------:R-:W-:Y:S02]  /*7060*/  FMUL.FTZ R14, R112, R161 ;  /* 0x000000a1700e7220 */ /* 0x000fe40000410000 */
[----:B------:R-:W-:-:S02]  /*7070*/  FADD.FTZ R109, R16, R109 ;  /* 0x0000006d106d7221 */ /* 0x000fc40000010000 */
[----:B------:R-:W-:Y:S02]  /*7080*/  FMUL.FTZ R14, R199, R14 ;  /* 0x0000000ec70e7220 */ /* 0x000fe40000410000 */
[----:B---3--:R-:W-:Y:S02]  /*7090*/  @!P0 FADD.FTZ R150, R150, R15 ;  /* 0x0000000f96968221 */ /* 0x008fe40000010000 */
[----:B------:R-:W-:Y:S02]  /*70a0*/  FFMA.FTZ R27, R27, R161, R14 ;  /* 0x000000a11b1b7223 */ /* 0x000fe4000001000e */
[----:B----4-:R-:W-:Y:S01]  /*70b0*/  @!P0 FADD.FTZ R12, R12, R13 ;  /* 0x0000000d0c0c8221 */ /* 0x010fe20000010000 */
[----:B------:R-:W0:Y:S01]  /*70c0*/  SHFL.DOWN PT, R15, R150, 0x2, 0x1f ;  /* 0x08401f00960f7f89 */ /* 0x000e2200000e0000 */
[----:B------:R-:W-:Y:S01]  /*70d0*/  ISETP.GT.AND P0, PT, R48, 0x1d, PT ;  /* 0x0000001d3000780c */ /* 0x000fe20003f04270 */
[----:B------:R-:W-:Y:S02]  /*70e0*/  FMUL.FTZ R14, R112, R209 ;  /* 0x000000d1700e7220 */ /* 0x000fe40000410000 */
[----:B------:R-:W2:Y:S01]  /*70f0*/  SHFL.DOWN PT, R13, R12, 0x2, 0x1f ;  /* 0x08401f000c0d7f89 */ /* 0x000ea200000e0000 */
[----:B------:R-:W-:-:S02]  /*7100*/  FFMA.FTZ R143, R143, R173, R114 ;  /* 0x000000ad8f8f7223 */ /* 0x000fc40000010072 */
[----:B------:R-:W-:Y:S02]  /*7110*/  FMUL.FTZ R16, R179, R14 ;  /* 0x0000000eb3107220 */ /* 0x000fe40000410000 */
        /* <DEDUP_REMOVED lines=15> */
[----:B------:R-:W-:Y:S02]  /*7210*/  FFMA.FTZ R145, R145, R209, R16 ;  /* 0x000000d191917223 */ /* 0x000fe40000010010 */
        /* <DEDUP_REMOVED lines=10> */
[----:B------:R-:W-:-:S02]  /*72c0*/  FFMA.FTZ R19, R21, R19, R14 ;  /* 0x0000001315137223 */ /* 0x000fc4000001000e */
[----:B--2---:R-:W-:Y:S01]  /*72d0*/  @!P0 FADD.FTZ R12, R12, R13 ;  /* 0x0000000d0c0c8221 */ /* 0x004fe20000010000 */
[----:B------:R-:W0:Y:S01]  /*72e0*/  SHFL.DOWN PT, R17, R150, 0x8, 0x1f ;  /* 0x09001f0096117f89 */ /* 0x000e2200000e0000 */
[----:B------:R-:W-:Y:S01]  /*72f0*/  ISETP.GT.AND P0, PT, R48, 0x17, PT ;  /* 0x000000173000780c */ /* 0x000fe20003f04270 */
[----:B------:R-:W-:Y:S02]  /*7300*/  FMUL.FTZ R13, R112, R163 ;  /* 0x000000a3700d7220 */ /* 0x000fe40000410000 */
[----:B------:R-:W2:Y:S01]  /*7310*/  SHFL.DOWN PT, R15, R12, 0x8, 0x1f ;  /* 0x09001f000c0f7f89 */ /* 0x000ea200000e0000 */
[----:B------:R-:W-:Y:S02]  /*7320*/  FADD.FTZ R133, R152, R133 ;  /* 0x0000008598857221 */ /* 0x000fe40000010000 */
[----:B------:R-:W-:Y:S02]  /*7330*/  FMUL.FTZ R13, R140, R13 ;  /* 0x0000000d8c0d7220 */ /* 0x000fe40000410000 */
        /* <DEDUP_REMOVED lines=10> */
[----:B--2---:R-:W-:Y:S01]  /*73e0*/  @!P0 FADD.FTZ R12, R12, R15 ;  /* 0x0000000f0c0c8221 */ /* 0x004fe20000010000 */
        /* <DEDUP_REMOVED lines=49> */
.L_x_6142:
[----:B0-----:R-:W-:Y:S05]  /*7700*/  BSYNC B0 ;  /* 0x0000000000007941 */ /* 0x001fea0003800000 */
.L_x_6141:
[----:B------:R-:W-:Y:S02]  /*7710*/  IADD3 R137, R137, 0x1, RZ ;  /* 0x0000000189897810 */ /* 0x000fe40007ffe0ff */
[----:B------:R-:W-:Y:S02]  /*7720*/  IADD3 R110, P1, R110, 0x1, RZ ;  /* 0x000000016e6e7810 */ /* 0x000fe40007f3e0ff */
[----:B------:R-:W-:Y:S02]  /*7730*/  ISETP.GE.AND P0, PT, R137, c[0x0][0x16c], PT ;  /* 0x00005b0089007a0c */ /* 0x000fe40003f06270 */
[----:B------:R-:W-:-:S11]  /*7740*/  IADD3.X R139, RZ, R139, RZ, P1, !PT ;  /* 0x0000008bff8b7210 */ /* 0x000fd60000ffe4ff */
[----:B------:R-:W-:Y:S01]  /*7750*/  @P0 CALL.REL.NOINC `(.L_x_6106) ;  /* 0x0000001000000944 */ /* 0x000fe20003c00000 */
[----:B------:R-:W-:Y:S05]  /*7760*/  BRA `(.L_x_6143) ;  /* 0xffffd0b000007947 */ /* 0x000fea000383ffff */
.L_x_6106:
        /* <DEDUP_REMOVED lines=11> */
[----:B0-----:R-:W0:Y:S02]  /*7820*/  LDS.128 R12, [R36] ;  /* 0x00000000240c7984 */ /* 0x001e240000000c00 */
        /* <DEDUP_REMOVED lines=13> */
[----:B------:R0:W2:Y:S02]  /*7900*/  @!P1 MUFU.EX2 R10, R8 ;  /* 0x00000008000a9308 */ /* 0x0000a40000000800 */
[----:B------:R-:W-:Y:S02]  /*7910*/  @!P3 FMUL.FTZ R11, R12, -1.4426950216293334961 ;  /* 0xbfb8aa3b0c0bb820 */ /* 0x000fe40000410000 */
[----:B------:R-:W-:-:S04]  /*7920*/  IMAD R12, R136, c[0x0][0x2d8], RZ ;  /* 0x0000b600880c7a24 */ /* 0x000fc800078e02ff */
[----:B------:R-:W-:Y:S01]  /*7930*/  @!P0 FMUL.FTZ R13, R17, -1.4426950216293334961 ;  /* 0xbfb8aa3b110d8820 */ /* 0x000fe20000410000 */
[----:B------:R-:W3:Y:S01]  /*7940*/  @!P3 MUFU.EX2 R11, R11 ;  /* 0x0000000b000bb308 */ /* 0x000ee20000000800 */
[----:B------:R-:W-:Y:S02]  /*7950*/  @!P2 FMUL.FTZ R17, R4, -1.4426950216293334961 ;  /* 0xbfb8aa3b0411a820 */ /* 0x000fe40000410000 */
[----:B------:R-:W4:Y:S01]  /*7960*/  LDS.128 R4, [R36+0x10] ;  /* 0x0000100024047984 */ /* 0x000f220000000c00 */
[C---:B------:R-:W-:Y:S02]  /*7970*/  IMAD R19, R53.reuse, c[0x0][0x2dc], R12 ;  /* 0x0000b70035137a24 */ /* 0x040fe400078e020c */
[--C-:B0-----:R-:W-:Y:S01]  /*7980*/  IMAD.WIDE.U32 R8, R53, c[0x0][0x2d8], R2.reuse ;  /* 0x0000b60035087a25 */ /* 0x101fe200078e0002 */
[----:B------:R-:W-:Y:S03]  /*7990*/  BAR.SYNC.DEFER_BLOCKING 0x0 ;  /* 0x0000000000007b1d */ /* 0x000fe60000010000 */
[----:B--2---:R-:W-:Y:S01]  /*79a0*/  @!P1 FADD.FTZ R12, R10, 1 ;  /* 0x3f8000000a0c9421 */ /* 0x004fe20000010000 */
[----:B------:R-:W-:Y:S01]  /*79b0*/  IADD3 R9, R9, R19, RZ ;  /* 0x0000001309097210 */ /* 0x000fe20007ffe0ff */
[----:B------:R-:W-:Y:S01]  /*79c0*/  IMAD R19, R55, c[0x0][0x2e0], RZ ;  /* 0x0000b80037137a24 */ /* 0x000fe200078e02ff */
[----:B------:R0:W2:Y:S01]  /*79d0*/  @!P0 MUFU.EX2 R16, R13 ;  /* 0x0000000d00108308 */ /* 0x0000a20000000800 */
[----:B------:R-:W-:-:S04]  /*79e0*/  IMAD.WIDE.U32 R2, R53, c[0x0][0x2f8], R2 ;  /* 0x0000be0035027a25 */ /* 0x000fc800078e0002 */
[----:B------:R-:W-:-:S03]  /*79f0*/  IMAD R19, R56, c[0x0][0x2e4], R19 ;  /* 0x0000b90038137a24 */ /* 0x000fc600078e0213 */
[----:B------:R-:W5:Y:S01]  /*7a00*/  @!P1 MUFU.RCP R12, R12 ;  /* 0x0000000c000c9308 */ /* 0x000f620000001000 */
[----:B0-----:R-:W-:-:S05]  /*7a10*/  PRMT R13, RZ, 0x5410, R14 ;  /* 0x00005410ff0d7816 */ /* 0x001fca000000000e */
[----:B------:R-:W-:Y:S02]  /*7a20*/  FADD.FTZ R18, R13, R52 ;  /* 0x000000340d127221 */ /* 0x000fe40000010000 */
[----:B---3--:R-:W-:Y:S01]  /*7a30*/  @!P3 FADD.FTZ R13, R11, 1 ;  /* 0x3f8000000b0db421 */ /* 0x008fe20000010000 */
[----:B------:R-:W0:Y:S01]  /*7a40*/  @!P2 MUFU.EX2 R17, R17 ;  /* 0x000000110011a308 */ /* 0x000e220000000800 */
[----:B------:R-:W-:Y:S01]  /*7a50*/  IMAD.WIDE.U32 R10, R56, c[0x0][0x2e0], R8 ;  /* 0x0000b800380a7a25 */ /* 0x000fe200078e0008 */
[----:B------:R-:W-:Y:S01]  /*7a60*/  PRMT R9, RZ, 0x7610, R14 ;  /* 0x00007610ff097816 */ /* 0x000fe2000000000e */
[----:B------:R-:W-:Y:S01]  /*7a70*/  STS.128 [R36], R124 ;  /* 0x0000007c24007388 */ /* 0x000fe20000000c00 */
[----:B------:R-:W-:Y:S01]  /*7a80*/  FSETP.GTU.FTZ.AND P6, PT, R18, 20, PT ;  /* 0x41a000001200780b */ /* 0x000fe20003fdc000 */
[----:B--2---:R-:W-:Y:S01]  /*7a90*/  @!P0 FADD.FTZ R16, R16, 1 ;  /* 0x3f80000010108421 */ /* 0x004fe20000010000 */
[----:B------:R-:W-:Y:S01]  /*7aa0*/  IADD3 R19, R11, R19, RZ ;  /* 0x000000130b137210 */ /* 0x000fe20007ffe0ff */
[----:B------:R-:W-:Y:S01]  /*7ab0*/  FADD.FTZ R14, R9, R52 ;  /* 0x00000034090e7221 */ /* 0x000fe20000010000 */
[----:B------:R-:W2:Y:S01]  /*7ac0*/  @!P3 MUFU.RCP R13, R13 ;  /* 0x0000000d000db308 */ /* 0x000ea20000001000 */
[----:B------:R-:W-:Y:S01]  /*7ad0*/  PRMT R9, RZ, 0x5410, R15 ;  /* 0x00005410ff097816 */ /* 0x000fe2000000000f */
[----:B-----5:R-:W-:Y:S01]  /*7ae0*/  @!P1 FMUL.FTZ R119, R119, R12 ;  /* 0x0000000c77779220 */ /* 0x020fe20000410000 */
[----:B------:R-:W-:-:S02]  /*7af0*/  LEA R8, P4, R10, c[0x0][0x330], 0x1 ;  /* 0x0000cc000a087a11 */ /* 0x000fc400078808ff */
[----:B------:R-:W-:Y:S01]  /*7b00*/  FSETP.GTU.FTZ.AND P5, PT, R14, 20, PT ;  /* 0x41a000000e00780b */ /* 0x000fe20003fbc000 */
[--C-:B------:R-:W-:Y:S01]  /*7b10*/  FADD.FTZ R20, R9, R52.reuse ;  /* 0x0000003409147221 */ /* 0x100fe20000010000 */
[----:B------:R-:W-:Y:S01]  /*7b20*/  LEA.HI.X R9, R10, c[0x0][0x334], R19, 0x1, P4 ;  /* 0x0000cd000a097a11 */ /* 0x000fe200020f0c13 */
[----:B------:R-:W3:Y:S01]  /*7b30*/  @!P0 MUFU.RCP R16, R16 ;  /* 0x0000001000108308 */ /* 0x000ee20000001000 */
[----:B------:R-:W-:Y:S01]  /*7b40*/  PRMT R15, RZ, 0x7610, R15 ;  /* 0x00007610ff0f7816 */ /* 0x000fe2000000000f */
[----:B------:R-:W-:Y:S01]  /*7b50*/  @!P6 FMUL.FTZ R11, R18, -1.4426950216293334961 ;  /* 0xbfb8aa3b120be820 */ /* 0x000fe20000410000 */
[----:B------:R-:W-:Y:S01]  /*7b60*/  FSETP.GTU.FTZ.AND P4, PT, R20, 20, PT ;  /* 0x41a000001400780b */ /* 0x000fe20003f9c000 */
[----:B0-----:R-:W-:Y:S02]  /*7b70*/  @!P2 FADD.FTZ R17, R17, 1 ;  /* 0x3f8000001111a421 */ /* 0x001fe40000010000 */
[----:B------:R-:W-:Y:S02]  /*7b80*/  FADD.FTZ R15, R15, R52 ;  /* 0x000000340f0f7221 */ /* 0x000fe40000010000 */
[----:B--2---:R-:W-:Y:S01]  /*7b90*/  @!P3 FMUL.FTZ R90, R90, R13 ;  /* 0x0000000d5a5ab220 */ /* 0x004fe20000410000 */
[----:B----4-:R-:W-:Y:S01]  /*7ba0*/  PRMT R13, RZ, 0x5410, R4 ;  /* 0x00005410ff0d7816 */ /* 0x010fe20000000004 */
[----:B------:R-:W0:Y:S01]  /*7bb0*/  @!P6 MUFU.EX2 R11, R11 ;  /* 0x0000000b000be308 */ /* 0x000e220000000800 */
[----:B------:R-:W-:Y:S01]  /*7bc0*/  @!P5 FMUL.FTZ R10, R14, -1.4426950216293334961 ;  /* 0xbfb8aa3b0e0ad820 */ /* 0x000fe20000410000 */
[----:B------:R-:W-:Y:S01]  /*7bd0*/  FSETP.GTU.FTZ.AND P3, PT, R15, 20, PT ;  /* 0x41a000000f00780b */ /* 0x000fe20003f7c000 */
[----:B------:R-:W-:-:S04]  /*7be0*/  IMAD.WIDE R8, R37, 0x10, R8 ;  /* 0x0000001025087825 */ /* 0x000fc800078e0208 */
[----:B------:R-:W-:Y:S01]  /*7bf0*/  FADD.FTZ R14, R13, R52 ;  /* 0x000000340d0e7221 */ /* 0x000fe20000010000 */
[----:B------:R-:W-:Y:S01]  /*7c00*/  PRMT R13, RZ, 0x7610, R4 ;  /* 0x00007610ff0d7816 */ /* 0x000fe20000000004 */
[----:B------:R-:W-:Y:S01]  /*7c10*/  @!P4 FMUL.FTZ R4, R20, -1.4426950216293334961 ;  /* 0xbfb8aa3b1404c820 */ /* 0x000fe20000410000 */
[----:B------:R-:W2:Y:S01]  /*7c20*/  @!P5 MUFU.EX2 R10, R10 ;  /* 0x0000000a000ad308 */ /* 0x000ea20000000800 */
[----:B---3--:R-:W-:Y:S01]  /*7c30*/  @!P0 FMUL.FTZ R117, R117, R16 ;  /* 0x0000001075758220 */ /* 0x008fe20000410000 */
[----:B------:R-:W-:Y:S01]  /*7c40*/  FSETP.GTU.FTZ.AND P1, PT, R14, 20, PT ;  /* 0x41a000000e00780b */ /* 0x000fe20003f3c000 */
[----:B------:R-:W-:Y:S02]  /*7c50*/  FADD.FTZ R18, R13, R52 ;  /* 0x000000340d127221 */ /* 0x000fe40000010000 */
[----:B------:R-:W-:Y:S02]  /*7c60*/  @!P3 FMUL.FTZ R12, R15, -1.4426950216293334961 ;  /* 0xbfb8aa3b0f0cb820 */ /* 0x000fe40000410000 */
[----:B0-----:R-:W-:Y:S01]  /*7c70*/  @!P6 FADD.FTZ R11, R11, 1 ;  /* 0x3f8000000b0be421 */ /* 0x001fe20000010000 */
[----:B------:R-:W0:Y:S01]  /*7c80*/  @!P4 MUFU.EX2 R4, R4 ;  /* 0x000000040004c308 */ /* 0x000e220000000800 */
[----:B------:R-:W-:-:S06]  /*7c90*/  FSETP.GTU.FTZ.AND P0, PT, R18, 20, PT ;  /* 0x41a000001200780b */ /* 0x000fcc0003f1c000 */
[----:B------:R-:W-:Y:S01]  /*7ca0*/  @!P1 FMUL.FTZ R13, R14, -1.4426950216293334961 ;  /* 0xbfb8aa3b0e0d9820 */ /* 0x000fe20000410000 */
[----:B------:R3:W4:Y:S01]  /*7cb0*/  @!P6 MUFU.RCP R16, R11 ;  /* 0x0000000b0010e308 */ /* 0x0007220000001000 */
[----:B--2---:R-:W-:-:S05]  /*7cc0*/  @!P5 FADD.FTZ R10, R10, 1 ;  /* 0x3f8000000a0ad421 */ /* 0x004fca0000010000 */
[----:B------:R-:W-:Y:S02]  /*7cd0*/  @!P0 FMUL.FTZ R14, R18, -1.4426950216293334961 ;  /* 0xbfb8aa3b120e8820 */ /* 0x000fe40000410000 */
[----:B------:R-:W2:Y:S01]  /*7ce0*/  @!P3 MUFU.EX2 R12, R12 ;  /* 0x0000000c000cb308 */ /* 0x000ea20000000800 */
[--C-:B---3--:R-:W-:Y:S01]  /*7cf0*/  PRMT R11, RZ, 0x5410, R5.reuse ;  /* 0x00005410ff0b7816 */ /* 0x108fe20000000005 */
[----:B0-----:R-:W-:Y:S01]  /*7d00*/  @!P4 FADD.FTZ R4, R4, 1 ;  /* 0x3f8000000404c421 */ /* 0x001fe20000010000 */
[----:B------:R-:W-:-:S03]  /*7d10*/  PRMT R5, RZ, 0x7610, R5 ;  /* 0x00007610ff057816 */ /* 0x000fc60000000005 */
[--C-:B------:R-:W-:Y:S02]  /*7d20*/  FADD.FTZ R19, R11, R52.reuse ;  /* 0x000000340b137221 */ /* 0x100fe40000010000 */
[----:B------:R-:W0:Y:S01]  /*7d30*/  @!P2 MUFU.RCP R17, R17 ;  /* 0x000000110011a308 */ /* 0x000e220000001000 */
[----:B------:R-:W-:Y:S01]  /*7d40*/  FADD.FTZ R11, R5, R52 ;  /* 0x00000034050b7221 */ /* 0x000fe20000010000 */
[----:B------:R-:W-:Y:S01]  /*7d50*/  PRMT R5, RZ, 0x5410, R6 ;  /* 0x00005410ff057816 */ /* 0x000fe20000000006 */
[----:B----4-:R-:W-:-:S03]  /*7d60*/  @!P6 FMUL.FTZ R115, R115, R16 ;  /* 0x000000107373e220 */ /* 0x010fc60000410000 */
[----:B------:R-:W-:Y:S01]  /*7d70*/  FSETP.GTU.FTZ.AND P6, PT, R11, 20, PT ;  /* 0x41a000000b00780b */ /* 0x000fe20003fdc000 */
[----:B------:R-:W-:Y:S01]  /*7d80*/  FADD.FTZ R16, R5, R52 ;  /* 0x0000003405107221 */ /* 0x000fe20000010000 */
[----:B------:R-:W3:Y:S01]  /*7d90*/  @!P1 MUFU.EX2 R13, R13 ;  /* 0x0000000d000d9308 */ /* 0x000ee20000000800 */
[----:B--2---:R-:W-:Y:S01]  /*7da0*/  @!P3 FADD.FTZ R12, R12, 1 ;  /* 0x3f8000000c0cb421 */ /* 0x004fe20000010000 */
[----:B------:R-:W-:-:S06]  /*7db0*/  PRMT R5, RZ, 0x7610, R6 ;  /* 0x00007610ff057816 */ /* 0x000fcc0000000006 */
[----:B------:R-:W2:Y:S01]  /*7dc0*/  @!P5 MUFU.RCP R15, R10 ;  /* 0x0000000a000fd308 */ /* 0x000ea20000001000 */
[----:B0-----:R-:W-:Y:S01]  /*7dd0*/  @!P2 FMUL.FTZ R88, R88, R17 ;  /* 0x000000115858a220 */ /* 0x001fe20000410000 */
[----:B------:R-:W-:-:S06]  /*7de0*/  FSETP.GTU.FTZ.AND P2, PT, R19, 20, PT ;  /* 0x41a000001300780b */ /* 0x000fcc0003f5c000 */
[----:B------:R0:W4:Y:S01]  /*7df0*/  @!P4 MUFU.RCP R18, R4 ;  /* 0x000000040012c308 */ /* 0x0001220000001000 */
[----:B---3--:R-:W-:-:S07]  /*7e00*/  @!P1 FADD.FTZ R13, R13, 1 ;  /* 0x3f8000000d0d9421 */ /* 0x008fce0000010000 */
[----:B------:R-:W3:Y:S01]  /*7e10*/  @!P3 MUFU.RCP R17, R12 ;  /* 0x0000000c0011b308 */ /* 0x000ee20000001000 */
[----:B--2---:R-:W-:Y:S02]  /*7e20*/  @!P5 FMUL.FTZ R86, R86, R15 ;  /* 0x0000000f5656d220 */ /* 0x004fe40000410000 */
[--C-:B------:R-:W-:Y:S02]  /*7e30*/  FADD.FTZ R15, R5, R52.reuse ;  /* 0x00000034050f7221 */ /* 0x100fe40000010000 */
[----:B------:R-:W-:Y:S01]  /*7e40*/  @!P6 FMUL.FTZ R5, R11, -1.4426950216293334961 ;  /* 0xbfb8aa3b0b05e820 */ /* 0x000fe20000410000 */
[----:B------:R-:W-:Y:S01]  /*7e50*/  PRMT R11, RZ, 0x5410, R7 ;  /* 0x00005410ff0b7816 */ /* 0x000fe20000000007 */
[----:B0-----:R-:W-:Y:S01]  /*7e60*/  @!P2 FMUL.FTZ R4, R19, -1.4426950216293334961 ;  /* 0xbfb8aa3b1304a820 */ /* 0x001fe20000410000 */
[----:B------:R-:W0:Y:S01]  /*7e70*/  @!P1 MUFU.RCP R10, R13 ;  /* 0x0000000d000a9308 */ /* 0x000e220000001000 */
[----:B----4-:R-:W-:Y:S01]  /*7e80*/  @!P4 FMUL.FTZ R113, R113, R18 ;  /* 0x000000127171c220 */ /* 0x010fe20000410000 */
[----:B------:R-:W-:Y:S01]  /*7e90*/  FSETP.GTU.FTZ.AND P4, PT, R16, 20, PT ;  /* 0x41a000001000780b */ /* 0x000fe20003f9c000 */
[----:B------:R-:W-:Y:S01]  /*7ea0*/  FADD.FTZ R11, R11, R52 ;  /* 0x000000340b0b7221 */ /* 0x000fe20000010000 */
[----:B------:R-:W-:-:S02]  /*7eb0*/  FSETP.GTU.FTZ.AND P5, PT, R15, 20, PT ;  /* 0x41a000000f00780b */ /* 0x000fc40003fbc000 */
[----:B------:R-:W-:Y:S01]  /*7ec0*/  PRMT R7, RZ, 0x7610, R7 ;  /* 0x00007610ff077816 */ /* 0x000fe20000000007 */
[----:B---3--:R-:W-:Y:S01]  /*7ed0*/  @!P3 FMUL.FTZ R84, R84, R17 ;  /* 0x000000115454b220 */ /* 0x008fe20000410000 */
[----:B------:R-:W2:Y:S01]  /*7ee0*/  @!P2 MUFU.EX2 R4, R4 ;  /* 0x000000040004a308 */ /* 0x000ea20000000800 */
[----:B------:R-:W-:Y:S02]  /*7ef0*/  FSETP.GTU.FTZ.AND P3, PT, R11, 20, PT ;  /* 0x41a000000b00780b */ /* 0x000fe40003f7c000 */
[----:B------:R-:W-:-:S04]  /*7f00*/  FADD.FTZ R17, R7, R52 ;  /* 0x0000003407117221 */ /* 0x000fc80000010000 */
[----:B------:R-:W-:Y:S01]  /*7f10*/  @!P4 FMUL.FTZ R6, R16, -1.4426950216293334961 ;  /* 0xbfb8aa3b1006c820 */ /* 0x000fe20000410000 */
[----:B------:R-:W3:Y:S01]  /*7f20*/  @!P6 MUFU.EX2 R5, R5 ;  /* 0x000000050005e308 */ /* 0x000ee20000000800 */
[----:B------:R-:W-:Y:S02]  /*7f30*/  @!P5 FMUL.FTZ R7, R15, -1.4426950216293334961 ;  /* 0xbfb8aa3b0f07d820 */ /* 0x000fe40000410000 */
[----:B0-----:R-:W-:Y:S01]  /*7f40*/  @!P1 FMUL.FTZ R111, R111, R10 ;  /* 0x0000000a6f6f9220 */ /* 0x001fe20000410000 */
[----:B------:R-:W-:Y:S02]  /*7f50*/  FSETP.GTU.FTZ.AND P1, PT, R17, 20, PT ;  /* 0x41a000001100780b */ /* 0x000fe40003f3c000 */
[----:B------:R-:W-:Y:S02]  /*7f60*/  @!P3 FMUL.FTZ R15, R11, -1.4426950216293334961 ;  /* 0xbfb8aa3b0b0fb820 */ /* 0x000fe40000410000 */
[----:B------:R-:W0:Y:S01]  /*7f70*/  @!P0 MUFU.EX2 R14, R14 ;  /* 0x0000000e000e8308 */ /* 0x000e220000000800 */
[----:B--2---:R-:W-:Y:S01]  /*7f80*/  @!P2 FADD.FTZ R10, R4, 1 ;  /* 0x3f800000040aa421 */ /* 0x004fe20000010000 */
[----:B------:R-:W-:-:S06]  /*7f90*/  F2FP.BF16.PACK_AB R4, R129, R100 ;  /* 0x000000648104723e */ /* 0x000fcc00000010ff */
[----:B------:R2:W4:Y:S01]  /*7fa0*/  @!P4 MUFU.EX2 R12, R6 ;  /* 0x00000006000cc308 */ /* 0x0005220000000800 */
[----:B---3--:R-:W-:Y:S01]  /*7fb0*/  @!P6 FADD.FTZ R11, R5, 1 ;  /* 0x3f800000050be421 */ /* 0x008fe20000010000 */
[----:B------:R-:W-:Y:S01]  /*7fc0*/  F2FP.BF16.PACK_AB R5, R131, R102 ;  /* 0x000000668305723e */ /* 0x000fe200000010ff */
[----:B------:R-:W-:-:S05]  /*7fd0*/  @!P1 FMUL.FTZ R16, R17, -1.4426950216293334961 ;  /* 0xbfb8aa3b11109820 */ /* 0x000fca0000410000 */
[----:B------:R3:W5:Y:S01]  /*7fe0*/  @!P5 MUFU.EX2 R13, R7 ;  /* 0x00000007000dd308 */ /* 0x0007620000000800 */
[----:B--2---:R-:W-:Y:S01]  /*7ff0*/  F2FP.BF16.PACK_AB R6, R133, R104 ;  /* 0x000000688506723e */ /* 0x004fe200000010ff */
[----:B0-----:R-:W-:-:S06]  /*8000*/  @!P0 FADD.FTZ R14, R14, 1 ;  /* 0x3f8000000e0e8421 */ /* 0x001fcc0000010000 */
[----:B------:R4:W0:Y:S01]  /*8010*/  @!P2 MUFU.RCP R24, R10 ;  /* 0x0000000a0018a308 */ /* 0x0008220000001000 */
[----:B---3--:R-:W-:-:S05]  /*8020*/  F2FP.BF16.PACK_AB R7, R135, R106 ;  /* 0x0000006a8707723e */ /* 0x008fca00000010ff */
[----:B------:R2:W-:Y:S02]  /*8030*/  STS.128 [R36+0x10], R4 ;  /* 0x0000100424007388 */ /* 0x0005e40000000c00 */
[----:B------:R-:W3:Y:S01]  /*8040*/  @!P3 MUFU.EX2 R21, R15 ;  /* 0x0000000f0015b308 */ /* 0x000ee20000000800 */
[----:B----4-:R-:W-:Y:S02]  /*8050*/  @!P4 FADD.FTZ R10, R12, 1 ;  /* 0x3f8000000c0ac421 */ /* 0x010fe40000010000 */
[----:B-----5:R-:W-:-:S05]  /*8060*/  @!P5 FADD.FTZ R20, R13, 1 ;  /* 0x3f8000000d14d421 */ /* 0x020fca0000010000 */
[----:B------:R4:W5:Y:S01]  /*8070*/  @!P1 MUFU.EX2 R22, R16 ;  /* 0x0000001000169308 */ /* 0x0009620000000800 */
[----:B------:R-:W-:-:S06]  /*8080*/  NOP ;  /* 0x0000000000007918 */ /* 0x000fcc0000000000 */
[----:B0-----:R-:W-:Y:S01]  /*8090*/  @!P2 FMUL.FTZ R109, R109, R24 ;  /* 0x000000186d6da220 */ /* 0x001fe20000410000 */
[----:B------:R0:W1:Y:S01]  /*80a0*/  @!P0 MUFU.RCP R23, R14 ;  /* 0x0000000e00178308 */ /* 0x0000620000001000 */
[----:B----4-:R-:W4:Y:S01]  /*80b0*/  LDS.128 R16, [R48.X16+0x200] ;  /* 0x0002000030107984 */ /* 0x010f22000000cc00 */
[----:B---3--:R-:W-:Y:S01]  /*80c0*/  @!P3 FADD.FTZ R21, R21, 1 ;  /* 0x3f8000001515b421 */ /* 0x008fe20000010000 */
[----:B------:R-:W-:Y:S01]  /*80d0*/  IADD3 R41, P2, R41, -0x400, RZ ;  /* 0xfffffc0029297810 */ /* 0x000fe20007f5e0ff */
[----:B--2---:R-:W-:-:S03]  /*80e0*/  FADD.FTZ R5, R119, R50 ;  /* 0x0000003277057221 */ /* 0x004fc60000010000 */
[----:B------:R-:W-:Y:S01]  /*80f0*/  IADD3.X R40, R40, -0x1, RZ, P2, !PT ;  /* 0xffffffff28287810 */ /* 0x000fe200017fe4ff */
[----:B-----5:R-:W-:Y:S01]  /*8100*/  @!P1 FADD.FTZ R22, R22, 1 ;  /* 0x3f80000016169421 */ /* 0x020fe20000010000 */
[----:B0-----:R-:W0:Y:S01]  /*8110*/  LDS.128 R12, [R48.X16] ;  /* 0x00000000300c7984 */ /* 0x001e22000000cc00 */
[----:B------:R-:W2:Y:S01]  /*8120*/  @!P6 MUFU.RCP R11, R11 ;  /* 0x0000000b000be308 */ /* 0x000ea20000001000 */
[----:B------:R-:W-:Y:S02]  /*8130*/  FADD.FTZ R4, R5, R90 ;  /* 0x0000005a05047221 */ /* 0x000fe40000010000 */
[----:B-1----:R-:W-:Y:S01]  /*8140*/  @!P0 FMUL.FTZ R82, R82, R23 ;  /* 0x0000001752528220 */ /* 0x002fe20000410000 */
[----:B------:R-:W-:-:S04]  /*8150*/  F2FP.BF16.PACK_AB R23, R84, R113 ;  /* 0x000000715417723e */ /* 0x000fc800000010ff */
[----:B------:R-:W1:Y:S01]  /*8160*/  @!P4 MUFU.RCP R10, R10 ;  /* 0x0000000a000ac308 */ /* 0x000e620000001000 */
[----:B------:R-:W-:-:S07]  /*8170*/  F2FP.BF16.PACK_AB R24, R82, R111 ;  /* 0x0000006f5218723e */ /* 0x000fce00000010ff */
[----:B------:R3:W5:Y:S01]  /*8180*/  @!P5 MUFU.RCP R25, R20 ;  /* 0x000000140019d308 */ /* 0x0007620000001000 */
[----:B--2---:R-:W-:-:S07]  /*8190*/  @!P6 FMUL.FTZ R80, R80, R11 ;  /* 0x0000000b5050e220 */ /* 0x004fce0000410000 */
[----:B------:R2:W0:Y:S01]  /*81a0*/  @!P3 MUFU.RCP R26, R21 ;  /* 0x00000015001ab308 */ /* 0x0004220000001000 */
[----:B-1----:R-:W-:Y:S01]  /*81b0*/  @!P4 FMUL.FTZ R107, R107, R10 ;  /* 0x0000000a6b6bc220 */ /* 0x002fe20000410000 */
[----:B---3--:R-:W-:Y:S01]  /*81c0*/  F2FP.BF16.PACK_AB R20, R90, R119 ;  /* 0x000000775a14723e */ /* 0x008fe200000010ff */
[----:B------:R-:W-:Y:S01]  /*81d0*/  IMAD R10, R136, c[0x0][0x2f8], RZ ;  /* 0x0000be00880a7a24 */ /* 0x000fe200078e02ff */
[----:B------:R-:W-:Y:S01]  /*81e0*/  IADD3 R46, P4, R46, -0x400, RZ ;  /* 0xfffffc002e2e7810 */ /* 0x000fe20007f9e0ff */
[----:B----4-:R-:W-:Y:S03]  /*81f0*/  STG.E.128 [R8.64+0x200], R16 ;  /* 0x0002001008007986 */ /* 0x010fe6000c101d04 */
[----:B------:R1:W3:Y:S01]  /*8200*/  @!P1 MUFU.RCP R27, R22 ;  /* 0x00000016001b9308 */ /* 0x0002e20000001000 */
[----:B-----5:R-:W-:Y:S01]  /*8210*/  @!P5 FMUL.FTZ R78, R78, R25 ;  /* 0x000000194e4ed220 */ /* 0x020fe20000410000 */
[----:B--2---:R-:W-:Y:S01]  /*8220*/  F2FP.BF16.PACK_AB R21, R88, R117 ;  /* 0x000000755815723e */ /* 0x004fe200000010ff */
[----:B------:R-:W-:Y:S01]  /*8230*/  FADD.FTZ R117, R4, R117 ;  /* 0x0000007504757221 */ /* 0x000fe20000010000 */
[----:B------:R-:W-:-:S02]  /*8240*/  F2FP.BF16.PACK_AB R25, R80, R109 ;  /* 0x0000006d5019723e */ /* 0x000fc400000010ff */
[----:B------:R-:W-:Y:S01]  /*8250*/  IADD3.X R47, R47, -0x1, RZ, P4, !PT ;  /* 0xffffffff2f2f7810 */ /* 0x000fe200027fe4ff */
[----:B0-----:R0:W-:Y:S01]  /*8260*/  STG.E.128 [R8.64], R12 ;  /* 0x0000000c08007986 */ /* 0x0011e2000c101d04 */
[----:B------:R-:W-:Y:S01]  /*8270*/  @!P3 FMUL.FTZ R105, R105, R26 ;  /* 0x0000001a6969b220 */ /* 0x000fe20000410000 */
[----:B-1----:R-:W-:Y:S01]  /*8280*/  F2FP.BF16.PACK_AB R22, R86, R115 ;  /* 0x000000735616723e */ /* 0x002fe200000010ff */
[----:B------:R-:W-:Y:S01]  /*8290*/  FADD.FTZ R88, R117, R88 ;  /* 0x0000005875587221 */ /* 0x000fe20000010000 */
[----:B------:R-:W-:Y:S01]  /*82a0*/  BAR.SYNC.DEFER_BLOCKING 0x0 ;  /* 0x0000000000007b1d */ /* 0x000fe20000010000 */
[----:B------:R-:W-:Y:S02]  /*82b0*/  F2FP.BF16.PACK_AB R26, R78, R107 ;  /* 0x0000006b4e1a723e */ /* 0x000fe400000010ff */
[----:B------:R-:W-:Y:S01]  /*82c0*/  FADD.FTZ R115, R88, R115 ;  /* 0x0000007358737221 */ /* 0x000fe20000010000 */
[----:B------:R-:W-:Y:S01]  /*82d0*/  IADD3 R42, P3, R42, -0x400, RZ ;  /* 0xfffffc002a2a7810 */ /* 0x000fe20007f7e0ff */
[----:B---3--:R-:W-:Y:S01]  /*82e0*/  @!P1 FMUL.FTZ R76, R76, R27 ;  /* 0x0000001b4c4c9220 */ /* 0x008fe20000410000 */
[----:B------:R-:W-:Y:S01]  /*82f0*/  IADD3 R44, P1, R44, -0x400, RZ ;  /* 0xfffffc002c2c7810 */ /* 0x000fe20007f3e0ff */
[----:B------:R-:W-:Y:S01]  /*8300*/  FADD.FTZ R86, R115, R86 ;  /* 0x0000005673567221 */ /* 0x000fe20000010000 */
[----:B------:R-:W-:-:S02]  /*8310*/  IADD3.X R43, R43, -0x1, RZ, P3, !PT ;  /* 0xffffffff2b2b7810 */ /* 0x000fc40001ffe4ff */
[----:B------:R-:W-:Y:S01]  /*8320*/  F2FP.BF16.PACK_AB R27, R76, R105 ;  /* 0x000000694c1b723e */ /* 0x000fe200000010ff */
[----:B------:R-:W-:Y:S01]  /*8330*/  FADD.FTZ R113, R86, R113 ;  /* 0x0000007156717221 */ /* 0x000fe20000010000 */
[----:B------:R-:W-:Y:S01]  /*8340*/  IADD3.X R45, R45, -0x1, RZ, P1, !PT ;  /* 0xffffffff2d2d7810 */ /* 0x000fe20000ffe4ff */
        /* <DEDUP_REMOVED lines=28> */
.L_x_6072:
        /* <DEDUP_REMOVED lines=24> */
.L_x_6146:
[----:B0-----:R-:W-:Y:S05]  /*8690*/  BSYNC B0 ;  /* 0x0000000000007941 */ /* 0x001fea0003800000 */
.L_x_6145:
        /* <DEDUP_REMOVED lines=23> */
.L_x_6148:
[----:B------:R-:W1:Y:S02]  /*8810*/  S2R R13, SR_TID.X ;  /* 0x00000000000d7919 */ /* 0x000e640000002100 */
.L_x_6149:
[----:B0-----:R-:W-:Y:S05]  /*8820*/  BSYNC B0 ;  /* 0x0000000000007941 */ /* 0x001fea0003800000 */
.L_x_6147:
        /* <DEDUP_REMOVED lines=10> */
.L_x_6150:
        /* <DEDUP_REMOVED lines=26> */
.L_x_6151:
        /* <DEDUP_REMOVED lines=9> */
.L_x_9091:


//--------------------- .text._Z25selective_scan_bwd_kernelI32Selective_Scan_bwd_kernel_traitsILi32ELi16ELb1ELb1ELb0ELb0ELb0EN3c108BFloat16EfEEv12SSMParamsBwd --------------------------
	.section	.text._Z25selective_scan_bwd_kernelI32Selective_Scan_bwd_kernel_traitsILi32ELi16ELb1ELb1ELb0ELb0ELb0EN3c108BFloat16EfEEv12SSMParamsBwd,"ax",@progbits
	.sectioninfo	@"SHI_REGISTERS=226"
	.align	128
        .global         _Z25selective_scan_bwd_kernelI32Selective_Scan_bwd_kernel_traitsILi32ELi16ELb1ELb1ELb0ELb0ELb0EN3c108BFloat16EfEEv12SSMParamsBwd
        .type           _Z25selective_scan_bwd_kernelI32Selective_Scan_bwd_kernel_traitsILi32ELi16ELb1ELb1ELb0ELb0ELb0EN3c108BFloat16EfEEv12SSMParamsBwd,@function
        .size           _Z25selective_scan_bwd_kernelI32Selective_Scan_bwd_kernel_traitsILi32ELi16ELb1ELb1ELb0ELb0ELb0EN3c108BFloat16EfEEv12SSMParamsBwd,(.L_x_9092 - _Z25selective_scan_bwd_kernelI32Selective_Scan_bwd_kernel_traitsILi32ELi16ELb1ELb1ELb0ELb0ELb0EN3c108BFloat16EfEEv12SSMParamsBwd)
        .other          _Z25selective_scan_bwd_kernelI32Selective_Scan_bwd_kernel_traitsILi32ELi16ELb1ELb1ELb0ELb0ELb0EN3c108BFloat16EfEEv12SSMParamsBwd,@"STO_CUDA_ENTRY STV_DEFAULT"
_Z25selective_scan_bwd_kernelI32Selective_Scan_bwd_kernel_traitsILi32ELi16ELb1ELb1ELb0ELb0ELb0EN3c108BFloat16EfEEv12SSMParamsBwd:
.text._Z25selective_scan_bwd_kernelI32Selective_Scan_bwd_kernel_traitsILi32ELi16ELb1ELb1ELb0ELb0ELb0EN3c108BFloat16EfEEv12SSMParamsBwd:
        /* <DEDUP_REMOVED lines=26> */
[----:B------:R-:W-:Y:S01]  /*01a0*/  HFMA2.MMA R48, -RZ, RZ, 0, 0 ;  /* 0x00000000ff307435 */ /* 0x000fe200000001ff */
[----:B0-----:R-:W-:Y:S01]  /*01b0*/  IABS R2, R55 ;  /* 0x0000003700027213 */ /* 0x001fe20000000000 */
[C---:B------:R-:W-:Y:S01]  /*01c0*/  IMAD R10, R55.reuse, c[0x0][0x1ec], R10 ;  /* 0x00007b00370a7a24 */ /* 0x040fe200078e020a */
[----:B-1----:R-:W-:Y:S01]  /*01d0*/  HFMA2.MMA R6, -RZ, RZ, 0, 0 ;  /* 0x00000000ff067435 */ /* 0x002fe200000001ff */
[----:B------:R-:W-:Y:S01]  /*01e0*/  IMAD R12, R55, c[0x0][0x284], R12 ;  /* 0x0000a100370c7a24 */ /* 0x000fe200078e020c */
        /* <DEDUP_REMOVED lines=66> */
[----:B------:R-:W-:Y:S01]  /*0610*/  LEA.HI.X R39, R39, c[0x0][0x30c], R4, 0x1, P4 ;  /* 0x0000c30027277a11 */ /* 0x000fe200020f0c04 */
[----:B------:R-:W-:Y:S01]  /*0620*/  HFMA2.MMA R4, -RZ, RZ, 0, 0 ;  /* 0x00000000ff047435 */ /* 0x000fe200000001ff */
[----:B------:R-:W-:Y:S01]  /*0630*/  IADD3 R2, R9, R3, RZ ;  /* 0x0000000309027210 */ /* 0x000fe20007ffe0ff */
[----:B------:R-:W-:Y:S01]  /*0640*/  @P0 IMAD R0, R0, c[0x0][0x16c], RZ ;  /* 0x00005b0000000a24 */ /* 0x000fe200078e02ff */
[----:B------:R-:W-:Y:S02]  /*0650*/  @P0 MOV R23, 0x8 ;  /* 0x0000000800170802 */ /* 0x000fe40000000f00 */
[----:B------:R-:W-:-:S02]  /*0660*/  IADD3.X R2, R13, R2, RZ, P5, !PT ;  /* 0x000000020d027210 */ /* 0x000fc40002ffe4ff */
[----:B------:R-:W-:Y:S01]  /*0670*/  LEA R38, P6, R11, c[0x0][0x228], 0x1 ;  /* 0x00008a000b267a11 */ /* 0x000fe200078c08ff */
[----:B------:R-:W-:Y:S01]  /*0680*/  @P0 IMAD.WIDE R22, R0, R23, c[0x0][0x260] ;  /* 0x0000980000160625 */ /* 0x000fe200078e0217 */
[C---:B------:R-:W-:Y:S01]  /*0690*/  @P1 LEA R20, P4, R55.reuse, c[0x0][0x328], 0x2 ;  /* 0x0000ca0037141a11 */ /* 0x040fe200078810ff */
[----:B------:R-:W-:Y:S01]  /*06a0*/  @!P0 CS2R R22, SRZ ;  /* 0x0000000000168805 */ /* 0x000fe2000001ff00 */
[----:B------:R-:W-:Y:S02]  /*06b0*/  @P2 LEA R4, P5, R55, c[0x0][0x348], 0x2 ;  /* 0x0000d20037042a11 */ /* 0x000fe400078a10ff */
[----:B------:R-:W-:Y:S02]  /*06c0*/  MOV R3, RZ ;  /* 0x000000ff00037202 */ /* 0x000fe40000000f00 */
[----:B------:R-:W-:Y:S02]  /*06d0*/  LEA.HI.X R37, R11, c[0x0][0x22c], R2, 0x1, P6 ;  /* 0x00008b000b257a11 */ /* 0x000fe400030f0c02 */
[----:B------:R-:W-:-:S02]  /*06e0*/  @P1 LEA.HI.X R21, R55, c[0x0][0x32c], R52, 0x2, P4 ;  /* 0x0000cb0037151a11 */ /* 0x000fc400020f1434 */
[----:B------:R-:W-:Y:S02]  /*06f0*/  @P2 LEA.HI.X R3, R55, c[0x0][0x34c], R52, 0x2, P5 ;  /* 0x0000d30037032a11 */ /* 0x000fe400028f1434 */
[----:B------:R-:W-:Y:S01]  /*0700*/  MOV R2, R4 ;  /* 0x0000000400027202 */ /* 0x000fe20000000f00 */
        /* <DEDUP_REMOVED lines=9> */
.L_x_6192:
[----:B------:R-:W-:Y:S01]  /*07a0*/  BAR.SYNC.DEFER_BLOCKING 0x0 ;  /* 0x0000000000007b1d */ /* 0x000fe20000010000 */
[----:B------:R-:W-:Y:S02]  /*07b0*/  LOP3.LUT R33, R34, 0x1f, R47, 0xf8, !PT ;  /* 0x0000001f22217812 */ /* 0x000fe400078ef82f */
[----:B0-----:R-:W-:Y:S02]  /*07c0*/  MOV R4, R44 ;  /* 0x0000002c00047202 */ /* 0x001fe40000000f00 */
[----:B------:R-:W-:-:S05]  /*07d0*/  MOV R5, R43 ;  /* 0x0000002b00057202 */ /* 0x000fca0000000f00 */
[----:B------:R-:W-:-:S05]  /*07e0*/  IMAD.WIDE R12, R33, 0x10, R4 ;  /* 0x00000010210c7825 */ /* 0x000fca00078e0204 */
[----:B------:R-:W2:Y:S04]  /*07f0*/  LDG.E.128 R16, [R12.64] ;  /* 0x000000040c107981 */ /* 0x000ea8000c1e1d00 */
[----:B------:R-:W3:Y:S01]  /*0800*/  LDG.E.128 R28, [R12.64+0x200] ;  /* 0x000200040c1c7981 */ /* 0x000ee2000c1e1d00 */
[----:B------:R-:W-:Y:S02]  /*0810*/  MOV R4, R42 ;  /* 0x0000002a00047202 */ /* 0x000fe40000000f00 */
[----:B------:R-:W-:Y:S02]  /*0820*/  MOV R5, R41 ;  /* 0x0000002900057202 */ /* 0x000fe40000000f00 */
[----:B------:R-:W-:-:S03]  /*0830*/  SHF.L.U32 R32, R45, 0x5, RZ ;  /* 0x000000052d207819 */ /* 0x000fc600000006ff */
[----:B------:R-:W-:Y:S01]  /*0840*/  IMAD.WIDE R24, R33, 0x10, R4 ;  /* 0x0000001021187825 */ /* 0x000fe200078e0204 */
[----:B--2---:R-:W-:Y:S04]  /*0850*/  STS.128 [R45.X16], R16 ;  /* 0x000000102d007388 */ /* 0x004fe8000000cc00 */
[----:B---3--:R0:W-:Y:S01]  /*0860*/  STS.128 [R45.X16+0x200], R28 ;  /* 0x0002001c2d007388 */ /* 0x0081e2000000cc00 */
[----:B------:R-:W-:-:S06]  /*0870*/  NOP ;  /* 0x0000000000007918 */ /* 0x000fcc0000000000 */
[----:B-1----:R-:W1:Y:S04]  /*0880*/  LDS.128 R8, [R32] ;  /* 0x0000000020087984 */ /* 0x002e680000000c00 */
[----:B------:R-:W-:Y:S04]  /*0890*/  LDS.128 R4, [R32+0x10] ;  /* 0x0000100020047984 */ /* 0x000fe80000000c00 */
        /* <DEDUP_REMOVED lines=9> */
[----:B------:R-:W2:Y:S04]  /*0930*/  LDS.128 R16, [R32] ;  /* 0x0000000020107984 */ /* 0x000ea80000000c00 */
[----:B------:R-:W3:Y:S04]  /*0940*/  LDS.128 R12, [R32+0x10] ;  /* 0x00001000200c7984 */ /* 0x000ee80000000c00 */
[----:B------:R-:W-:Y:S06]  /*0950*/  BAR.SYNC.DEFER_BLOCKING 0x0 ;  /* 0x0000000000007b1d */ /* 0x000fec0000010000 */
[----:B0-----:R-:W4:Y:S04]  /*0960*/  LDG.E.128 R28, [R26.64] ;  /* 0x000000041a1c7981 */ /* 0x001f28000c1e1d00 */
[----:B------:R-:W4:Y:S01]  /*0970*/  LDG.E.128 R64, [R26.64+0x200] ;  /* 0x000200041a407981 */ /* 0x000f22000c1e1d00 */
[----:B-1----:R-:W-:-:S02]  /*0980*/  PRMT R0, RZ, 0x5410, R8 ;  /* 0x00005410ff007816 */ /* 0x002fc40000000008 */
[----:B------:R-:W-:Y:S02]  /*0990*/  PRMT R24, RZ, 0x5410, R9 ;  /* 0x00005410ff187816 */ /* 0x000fe40000000009 */
[----:B------:R-:W-:Y:S02]  /*09a0*/  ISETP.LT.AND P0, PT, RZ, c[0x0][0x16c], PT ;  /* 0x00005b00ff007a0c */ /* 0x000fe40003f01270 */
[----:B--2---:R-:W-:Y:S02]  /*09b0*/  PRMT R109, RZ, 0x5410, R16 ;  /* 0x00005410ff6d7816 */ /* 0x004fe40000000010 */
[----:B------:R-:W-:Y:S02]  /*09c0*/  PRMT R107, RZ, 0x5410, R17 ;  /* 0x00005410ff6b7816 */ /* 0x000fe40000000011 */
[----:B------:R-:W-:Y:S01]  /*09d0*/  PRMT R103, RZ, 0x5410, R19 ;  /* 0x00005410ff677816 */ /* 0x000fe20000000013 */
[--C-:B-----5:R-:W-:Y:S01]  /*09e0*/  FADD.FTZ R109, R109, R50.reuse ;  /* 0x000000326d6d7221 */ /* 0x120fe20000010000 */
[----:B---3--:R-:W-:Y:S01]  /*09f0*/  PRMT R99, RZ, 0x5410, R13 ;  /* 0x00005410ff637816 */ /* 0x008fe2000000000d */
        /* <DEDUP_REMOVED lines=19> */
[----:B----4-:R-:W-:Y:S04]  /*0b30*/  STS.128 [R45.X16], R28 ;  /* 0x0000001c2d007388 */ /* 0x010fe8000000cc00 */
[----:B------:R0:W-:Y:S01]  /*0b40*/  STS.128 [R45.X16+0x200], R64 ;  /* 0x000200402d007388 */ /* 0x0001e2000000cc00 */
[----:B------:R-:W-:-:S06]  /*0b50*/  NOP ;  /* 0x0000000000007918 */ /* 0x000fcc0000000000 */
[----:B------:R-:W1:Y:S04]  /*0b60*/  LDS.128 R56, [R32] ;  /* 0x0000000020387984 */ /* 0x000e680000000c00 */
[----:B------:R-:W2:Y:S01]  /*0b70*/  LDS.128 R60, [R32+0x10] ;  /* 0x00001000203c7984 */ /* 0x000ea20000000c00 */
[----:B0-----:R-:W-:-:S05]  /*0b80*/  PRMT R65, RZ, 0x7610, R14 ;  /* 0x00007610ff417816 */ /* 0x001fca000000000e */
[----:B------:R-:W-:Y:S01]  /*0b90*/  FADD.FTZ R102, R65, R50 ;  /* 0x0000003241667221 */ /* 0x000fe20000010000 */
[--C-:B-1----:R-:W-:Y:S02]  /*0ba0*/  PRMT R31, RZ, 0x5410, R56.reuse ;  /* 0x00005410ff1f7816 */ /* 0x102fe40000000038 */
[----:B------:R-:W-:Y:S02]  /*0bb0*/  PRMT R30, RZ, 0x7610, R56 ;  /* 0x00007610ff1e7816 */ /* 0x000fe40000000038 */
        /* <DEDUP_REMOVED lines=11> */
[----:B------:R-:W-:Y:S01]  /*0c70*/  FFMA.FTZ R25, R29, R24, R0 ;  /* 0x000000181d197223 */ /* 0x000fe20000010000 */
[----:B------:R-:W-:Y:S01]  /*0c80*/  PRMT R0, RZ, 0x7610, R9 ;  /* 0x00007610ff007816 */ /* 0x000fe20000000009 */
[CC--:B------:R-:W-:Y:S01]  /*0c90*/  FMUL.FTZ R91, R28.reuse, R53.reuse ;  /* 0x000000351c5b7220 */ /* 0x0c0fe20000410000 */
[----:B------:R-:W-:Y:S01]  /*0ca0*/  PRMT R24, RZ, 0x5410, R10 ;  /* 0x00005410ff187816 */ /* 0x000fe2000000000a */
[CC--:B------:R-:W-:Y:S01]  /*0cb0*/  FMUL.FTZ R94, R27.reuse, R53.reuse ;  /* 0x000000351b5e7220 */ /* 0x0c0fe20000410000 */
[----:B--2---:R-:W-:Y:S01]  /*0cc0*/  PRMT R56, RZ, 0x7610, R60 ;  /* 0x00007610ff387816 */ /* 0x004fe2000000003c */
        /* <DEDUP_REMOVED lines=16> */
[C---:B------:R-:W-:Y:S01]  /*0dd0*/  FFMA.FTZ R57, R25.reuse, R24, R0 ;  /* 0x0000001819397223 */ /* 0x040fe20000010000 */
[----:B------:R-:W-:Y:S01]  /*0de0*/  PRMT R24, RZ, 0x7610, R59 ;  /* 0x00007610ff187816 */ /* 0x000fe2000000003b */
[-C--:B------:R-:W-:Y:S01]  /*0df0*/  FMUL.FTZ R92, R25, R53.reuse ;  /* 0x00000035195c7220 */ /* 0x080fe20000410000 */
[----:B------:R-:W-:Y:S01]  /*0e00*/  PRMT R0, RZ, 0x7610, R11 ;  /* 0x00007610ff007816 */ /* 0x000fe2000000000b */
[----:B------:R-:W-:-:S02]  /*0e10*/  FMUL.FTZ R84, R64, R53 ;  /* 0x0000003540547220 */ /* 0x000fc40000410000 */
[CC--:B------:R-:W-:Y:S02]  /*0e20*/  FMUL.FTZ R87, R24.reuse, R53.reuse ;  /* 0x0000003518577220 */ /* 0x0c0fe40000410000 */
[----:B------:R-:W-:Y:S01]  /*0e30*/  FFMA.FTZ R57, R24, R0, R57 ;  /* 0x0000000018397223 */ /* 0x000fe20000010039 */
[----:B------:R-:W-:Y:S01]  /*0e40*/  PRMT R0, RZ, 0x5410, R60 ;  /* 0x00005410ff007816 */ /* 0x000fe2000000003c */
[-C--:B------:R-:W-:Y:S01]  /*0e50*/  FMUL.FTZ R79, R116, R53.reuse ;  /* 0x00000035744f7220 */ /* 0x080fe20000410000 */
[----:B------:R-:W-:Y:S02]  /*0e60*/  PRMT R60, RZ, 0x7610, R61 ;  /* 0x00007610ff3c7816 */ /* 0x000fe4000000003d */
[----:B------:R-:W-:Y:S01]  /*0e70*/  PRMT R61, RZ, 0x7610, R6 ;  /* 0x00007610ff3d7816 */ /* 0x000fe20000000006 */
[C---:B------:R-:W-:Y:S01]  /*0e80*/  FFMA.FTZ R57, R0.reuse, R48, R57 ;  /* 0x0000003000397223 */ /* 0x040fe20000010039 */
        /* <DEDUP_REMOVED lines=29> */
[----:B------:R-:W-:Y:S01]  /*1060*/  CS2R R72, SRZ ;  /* 0x0000000000487805 */ /* 0x000fe2000001ff00 */
[----:B------:R-:W-:Y:S01]  /*1070*/  CS2R R70, SRZ ;  /* 0x0000000000467805 */ /* 0x000fe2000001ff00 */
[----:B------:R-:W-:Y:S01]  /*1080*/  CS2R R68, SRZ ;  /* 0x0000000000447805 */ /* 0x000fe2000001ff00 */
[----:B------:R-:W-:-:S02]  /*1090*/  MOV R67, RZ ;  /* 0x000000ff00437202 */ /* 0x000fc40000000f00 */
[----:B------:R-:W-:Y:S01]  /*10a0*/  MOV R63, RZ ;  /* 0x000000ff003f7202 */ /* 0x000fe20000000f00 */
[----:B------:R-:W-:Y:S05]  /*10b0*/  BRA `(.L_x_6154) ;  /* 0x00002f4000007947 */ /* 0x000fea0003800000 */
.L_x_6153:
        /* <DEDUP_REMOVED lines=8> */
[----:B------:R-:W-:Y:S01]  /*1140*/  CS2R R74, SRZ ;  /* 0x00000000004a7805 */ /* 0x000fe2000001ff00 */
[----:B------:R-:W-:Y:S01]  /*1150*/  CS2R R72, SRZ ;  /* 0x0000000000487805 */ /* 0x000fe2000001ff00 */
[----:B------:R-:W-:Y:S01]  /*1160*/  CS2R R70, SRZ ;  /* 0x0000000000467805 */ /* 0x000fe2000001ff00 */
[----:B------:R-:W-:Y:S01]  /*1170*/  CS2R R68, SRZ ;  /* 0x0000000000447805 */ /* 0x000fe2000001ff00 */
[----:B------:R-:W-:-:S02]  /*1180*/  MOV R65, RZ ;  /* 0x000000ff00417202 */ /* 0x000fc40000000f00 */
.L_x_6191:
[----:B------:R-:W-:Y:S01]  /*1190*/  SHF.R.S32.HI R111, RZ, 0x1f, R61 ;  /* 0x0000001fff6f7819 */ /* 0x000fe2000001143d */
[----:B------:R-:W-:-:S04]  /*11a0*/  IMAD.WIDE.U32 R12, R61, c[0x0][0x1a0], RZ ;  /* 0x000068003d0c7a25 */ /* 0x000fc800078e00ff */
[----:B------:R-:W-:Y:S01]  /*11b0*/  IMAD R14, R111, c[0x0][0x1a0], RZ ;  /* 0x000068006f0e7a24 */ /* 0x000fe200078e02ff */
[----:B------:R-:W-:Y:S01]  /*11c0*/  LEA R118, P0, R12, R38, 0x1 ;  /* 0x000000260c767211 */ /* 0x000fe200078008ff */
[----:B------:R-:W-:-:S04]  /*11d0*/  IMAD.WIDE.U32 R120, R55, c[0x0][0x180], RZ ;  /* 0x0000600037787a25 */ /* 0x000fc800078e00ff */
[----:B------:R-:W-:-:S05]  /*11e0*/  IMAD R15, R61, c[0x0][0x1a4], R14 ;  /* 0x000069003d0f7a24 */ /* 0x000fca00078e020e */
[----:B------:R-:W-:-:S04]  /*11f0*/  IADD3 R13, R13, R15, RZ ;  /* 0x0000000f0d0d7210 */ /* 0x000fc80007ffe0ff */
[----:B------:R-:W-:Y:S01]  /*1200*/  LEA.HI.X R119, R12, R37, R13, 0x1, P0 ;  /* 0x000000250c777211 */ /* 0x000fe200000f0c0d */
[----:B------:R-:W-:-:S04]  /*1210*/  IMAD R12, R52, c[0x0][0x180], RZ ;  /* 0x00006000340c7a24 */ /* 0x000fc800078e02ff */
[----:B------:R-:W-:-:S04]  /*1220*/  IMAD.WIDE R118, R33, 0x10, R118 ;  /* 0x0000001021767825 */ /* 0x000fc800078e0276 */
[----:B------:R-:W-:Y:S01]  /*1230*/  IMAD R57, R55, c[0x0][0x184], R12 ;  /* 0x0000610037397a24 */ /* 0x000fe200078e020c */
[----:B------:R0:W2:Y:S04]  /*1240*/  LDG.E.128 R16, [R118.64+0x200] ;  /* 0x0002000476107981 */ /* 0x0000a8000c1e1d00 */
[----:B------:R0:W3:Y:S01]  /*1250*/  LDG.E.128 R12, [R118.64] ;  /* 0x00000004760c7981 */ /* 0x0000e2000c1e1d00 */
[----:B------:R-:W-:Y:S01]  /*1260*/  IADD3 R121, R121, R57, RZ ;  /* 0x0000003979797210 */ /* 0x000fe20007ffe0ff */
[----:B------:R-:W-:-:S04]  /*1270*/  IMAD R122, R111, c[0x0][0x188], RZ ;  /* 0x000062006f7a7a24 */ /* 0x000fc800078e02ff */
[C---:B------:R-:W-:Y:S02]  /*1280*/  IMAD R57, R61.reuse, c[0x0][0x18c], R122 ;  /* 0x000063003d397a24 */ /* 0x040fe400078e027a */
        /* <DEDUP_REMOVED lines=14> */
[----:B------:R-:W-:Y:S02]  /*1370*/  LEA.HI.X R121, R118, c[0x0][0x234], R113, 0x2, P0 ;  /* 0x00008d0076797a11 */ /* 0x000fe400000f1471 */
[C---:B------:R-:W-:Y:S02]  /*1380*/  IADD3 R113, R36.reuse, -0x1, RZ ;  /* 0xffffffff24717810 */ /* 0x040fe40007ffe0ff */
[C---:B------:R-:W-:Y:S02]  /*1390*/  LOP3.LUT P0, RZ, R47.reuse, 0x1f, RZ, 0xc0, !PT ;  /* 0x0000001f2fff7812 */ /* 0x040fe4000780c0ff */
[----:B------:R-:W-:Y:S02]  /*13a0*/  ISETP.NE.AND P1, PT, R47, RZ, PT ;  /* 0x000000ff2f00720c */ /* 0x000fe40003f25270 */
[----:B------:R-:W-:Y:S02]  /*13b0*/  LEA.HI R115, R113, R113, RZ, 0x1 ;  /* 0x0000007171737211 */ /* 0x000fe400078f08ff */
[----:B------:R-:W-:-:S02]  /*13c0*/  ISETP.LT.OR P2, PT, R36, 0x2, P0 ;  /* 0x000000022400780c */ /* 0x000fc40000741670 */
[----:B------:R-:W-:-:S04]  /*13d0*/  LOP3.LUT R118, R115, 0xfffffe, RZ, 0xc0, !PT ;  /* 0x00fffffe73767812 */ /* 0x000fc800078ec0ff */
[----:B------:R-:W-:Y:S01]  /*13e0*/  IADD3 R118, R113, -R118, RZ ;  /* 0x8000007671767210 */ /* 0x000fe20007ffe0ff */
[----:B--2---:R-:W-:Y:S04]  /*13f0*/  STS.128 [R45.X16+0x200], R16 ;  /* 0x000200102d007388 */ /* 0x004fe8000000cc00 */
[----:B---3--:R0:W-:Y:S01]  /*1400*/  STS.128 [R45.X16], R12 ;  /* 0x0000000c2d007388 */ /* 0x0081e2000000cc00 */
[----:B------:R-:W-:-:S06]  /*1410*/  NOP ;  /* 0x0000000000007918 */ /* 0x000fcc0000000000 */
[----:B-1----:R1:W2:Y:S04]  /*1420*/  LDG.E R153, [R120.64] ;  /* 0x0000000478997981 */ /* 0x0022a8000c1e1900 */
[----:B------:R-:W3:Y:S01]  /*1430*/  LDS.128 R16, [R32+0x10] ;  /* 0x0000100020107984 */ /* 0x000ee20000000c00 */
[----:B----4-:R-:W-:-:S04]  /*1440*/  FMUL.FTZ R154, R57, 1.4426950216293334961 ;  /* 0x3fb8aa3b399a7820 */ /* 0x010fc80000410000 */
[----:B------:R-:W-:-:S06]  /*1450*/  FMUL.FTZ R169, R109, R154 ;  /* 0x0000009a6da97220 */ /* 0x000fcc0000410000 */
[----:B------:R-:W4:Y:S01]  /*1460*/  MUFU.EX2 R169, R169 ;  /* 0x000000a900a97308 */ /* 0x000f220000000800 */
[----:B0-----:R-:W-:Y:S02]  /*1470*/  IADD3 R12, R47, 0x200, RZ ;  /* 0x000002002f0c7810 */ /* 0x001fe40007ffe0ff */
[----:B------:R-:W-:Y:S02]  /*1480*/  @!P1 LEA R12, R118, R61, 0x8 ;  /* 0x0000003d760c9211 */ /* 0x000fe400078e40ff */
[----:B------:R-:W-:Y:S02]  /*1490*/  @!P2 IADD3 R14, R36, -0x2, RZ ;  /* 0xfffffffe240ea810 */ /* 0x000fe40007ffe0ff */
[----:B-1----:R-:W-:-:S03]  /*14a0*/  SHF.L.U32 R120, R12, 0x2, RZ ;  /* 0x000000020c787819 */ /* 0x002fc600000006ff */
[----:B------:R-:W-:Y:S02]  /*14b0*/  @!P2 IMAD R119, R14, c[0x0][0x16c], R61 ;  /* 0x00005b000e77aa24 */ /* 0x000fe400078e023d */
[----:B------:R-:W0:Y:S04]  /*14c0*/  LDS.128 R12, [R32] ;  /* 0x00000000200c7984 */ /* 0x000e280000000c00 */
[----:B----4-:R1:W-:Y:S01]  /*14d0*/  STS [R120+0xea8], R169 ;  /* 0x000ea8a978007388 */ /* 0x0103e20000000800 */
[----:B------:R-:W-:Y:S01]  /*14e0*/  MOV R170, RZ ;  /* 0x000000ff00aa7202 */ /* 0x000fe20000000f00 */
[----:B------:R-:W-:Y:S02]  /*14f0*/  @!P2 IMAD.WIDE R118, R119, 0x8, R22 ;  /* 0x000000087776a825 */ /* 0x000fe400078e0216 */
[----:B------:R-:W-:Y:S02]  /*1500*/  BAR.SYNC.DEFER_BLOCKING 0x0 ;  /* 0x0000000000007b1d */ /* 0x000fe40000010000 */
[----:B------:R-:W-:-:S04]  /*1510*/  FMUL.FTZ R124, R114, R154 ;  /* 0x0000009a727c7220 */ /* 0x000fc80000410000 */
[----:B------:R4:W5:Y:S01]  /*1520*/  @!P2 LDG.E R170, [R118.64+0x4] ;  /* 0x0000040476aaa981 */ /* 0x000962000c1e1900 */
[----:B------:R-:W-:Y:S01]  /*1530*/  ISETP.NE.AND P2, PT, R47, 0x1f, PT ;  /* 0x0000001f2f00780c */ /* 0x000fe20003f45270 */
[-C--:B------:R-:W-:Y:S02]  /*1540*/  FMUL.FTZ R156, R100, R154.reuse ;  /* 0x0000009a649c7220 */ /* 0x080fe40000410000 */
[----:B------:R-:W-:-:S10]  /*1550*/  FMUL.FTZ R136, R107, R154 ;  /* 0x0000009a6b887220 */ /* 0x000fd40000410000 */
[----:B------:R0:W1:Y:S01]  /*1560*/  @P2 LDS R213, [R47.X4+0x16ac] ;  /* 0x0016ac002fd52984 */ /* 0x0000620000004800 */
[----:B------:R-:W0:Y:S01]  /*1570*/  MUFU.EX2 R124, R124 ;  /* 0x0000007c007c7308 */ /* 0x000e220000000800 */
[-C--:B------:R-:W-:Y:S02]  /*1580*/  FMUL.FTZ R164, R95, R154.reuse ;  /* 0x0000009a5fa47220 */ /* 0x080fe40000410000 */
[-C--:B------:R-:W-:Y:S01]  /*1590*/  FMUL.FTZ R135, R112, R154.reuse ;  /* 0x0000009a70877220 */ /* 0x080fe20000410000 */
[--C-:B------:R-:W-:Y:S02]  /*15a0*/  PRMT R128, RZ, 0x5410, R8.reuse ;  /* 0x00005410ff807816 */ /* 0x100fe40000000008 */
[----:B------:R-:W-:Y:S02]  /*15b0*/  PRMT R127, RZ, 0x7610, R8 ;  /* 0x00007610ff7f7816 */ /* 0x000fe40000000008 */
[----:B------:R-:W-:Y:S01]  /*15c0*/  MUFU.EX2 R156, R156 ;  /* 0x0000009c009c7308 */ /* 0x000fe20000000800 */
[-C--:B------:R-:W-:Y:S01]  /*15d0*/  FMUL.FTZ R134, R105, R154.reuse ;  /* 0x0000009a69867220 */ /* 0x080fe20000410000 */
[--C-:B---3--:R-:W-:Y:S01]  /*15e0*/  PRMT R129, RZ, 0x5410, R18.reuse ;  /* 0x00005410ff817816 */ /* 0x108fe20000000012 */
[-C--:B------:R-:W-:Y:S01]  /*15f0*/  FMUL.FTZ R133, R110, R154.reuse ;  /* 0x0000009a6e857220 */ /* 0x080fe20000410000 */
[----:B------:R-:W-:Y:S01]  /*1600*/  PRMT R138, RZ, 0x7610, R18 ;  /* 0x00007610ff8a7816 */ /* 0x000fe20000000012 */
[----:B------:R-:W-:-:S03]  /*1610*/  FMUL.FTZ R132, R103, R154 ;  /* 0x0000009a67847220 */ /* 0x000fc60000410000 */
[----:B------:R-:W3:Y:S01]  /*1620*/  MUFU.EX2 R136, R136 ;  /* 0x0000008800887308 */ /* 0x000ee20000000800 */
[-C--:B------:R-:W-:Y:S01]  /*1630*/  FMUL.FTZ R131, R108, R154.reuse ;  /* 0x0000009a6c837220 */ /* 0x080fe20000410000 */
[--C-:B0-----:R-:W-:Y:S01]  /*1640*/  PRMT R113, RZ, 0x5410, R12.reuse ;  /* 0x00005410ff717816 */ /* 0x101fe2000000000c */
[-C--:B------:R-:W-:Y:S01]  /*1650*/  FMUL.FTZ R152, R101, R154.reuse ;  /* 0x0000009a65987220 */ /* 0x080fe20000410000 */
[----:B------:R-:W-:Y:S01]  /*1660*/  PRMT R115, RZ, 0x7610, R12 ;  /* 0x00007610ff737816 */ /* 0x000fe2000000000c */
[-C--:B------:R-:W-:Y:S01]  /*1670*/  FMUL.FTZ R176, R106, R154.reuse ;  /* 0x0000009a6ab07220 */ /* 0x080fe20000410000 */
[----:B------:R-:W-:Y:S01]  /*1680*/  PRMT R18, RZ, 0x5410, R9 ;  /* 0x00005410ff127816 */ /* 0x000fe20000000009 */
[-C--:B------:R-:W-:Y:S01]  /*1690*/  FMUL.FTZ R177, R99, R154.reuse ;  /* 0x0000009a63b17220 */ /* 0x080fe20000410000 */
[----:B------:R-:W0:Y:S01]  /*16a0*/  MUFU.EX2 R164, R164 ;  /* 0x000000a400a47308 */ /* 0x000e220000000800 */
[-C--:B------:R-:W-:Y:S02]  /*16b0*/  FMUL.FTZ R175, R104, R154.reuse ;  /* 0x0000009a68af7220 */ /* 0x080fe40000410000 */
[----:B------:R-:W-:-:S02]  /*16c0*/  FMUL.FTZ R172, R97, R154 ;  /* 0x0000009a61ac7220 */ /* 0x000fc40000410000 */
[----:B------:R-:W-:Y:S02]  /*16d0*/  FMUL.FTZ R168, R102, R154 ;  /* 0x0000009a66a87220 */ /* 0x000fe40000410000 */
[----:B------:R-:W-:Y:S01]  /*16e0*/  FMUL.FTZ R204, R109, R128 ;  /* 0x000000806dcc7220 */ /* 0x000fe20000410000 */
[----:B------:R-:W0:Y:S01]  /*16f0*/  MUFU.EX2 R135, R135 ;  /* 0x0000008700877308 */ /* 0x000e220000000800 */
[----:B------:R-:W-:Y:S01]  /*1700*/  FMUL.FTZ R202, R114, R127 ;  /* 0x0000007f72ca7220 */ /* 0x000fe20000410000 */
[----:B------:R-:W-:Y:S01]  /*1710*/  PRMT R117, RZ, 0x5410, R13 ;  /* 0x00005410ff757816 */ /* 0x000fe2000000000d */
[----:B------:R-:W-:Y:S01]  /*1720*/  FMUL.FTZ R196, R107, R18 ;  /* 0x000000126bc47220 */ /* 0x000fe20000410000 */
[----:B------:R-:W-:Y:S01]  /*1730*/  PRMT R149, RZ, 0x7610, R9 ;  /* 0x00007610ff957816 */ /* 0x000fe20000000009 */
[----:B------:R-:W-:Y:S02]  /*1740*/  FMUL.FTZ R210, R113, R204 ;  /* 0x000000cc71d27220 */ /* 0x000fe40000410000 */
[----:B------:R-:W-:Y:S01]  /*1750*/  FMUL.FTZ R211, R115, R202 ;  /* 0x000000ca73d37220 */ /* 0x000fe20000410000 */
[----:B------:R-:W0:Y:S01]  /*1760*/  MUFU.EX2 R134, R134 ;  /* 0x0000008600867308 */ /* 0x000e220000000800 */
[----:B----4-:R-:W-:Y:S01]  /*1770*/  PRMT R119, RZ, 0x7610, R13 ;  /* 0x00007610ff777816 */ /* 0x010fe2000000000d */
[----:B------:R-:W-:Y:S01]  /*1780*/  FMUL.FTZ R13, R169, R124 ;  /* 0x0000007ca90d7220 */ /* 0x000fe20000410000 */
[----:B------:R-:W-:-:S02]  /*1790*/  PRMT R137, RZ, 0x5410, R19 ;  /* 0x00005410ff897816 */ /* 0x000fc40000000013 */
[----:B------:R-:W-:-:S03]  /*17a0*/  PRMT R151, RZ, 0x7610, R19 ;  /* 0x00007610ff977816 */ /* 0x000fc60000000013 */
[----:B------:R-:W4:Y:S01]  /*17b0*/  MUFU.EX2 R133, R133 ;  /* 0x0000008500857308 */ /* 0x000f220000000800 */
[--C-:B------:R-:W-:Y:S01]  /*17c0*/  PRMT R150, RZ, 0x5410, R10.reuse ;  /* 0x00005410ff967816 */ /* 0x100fe2000000000a */
[----:B------:R-:W-:Y:S01]  /*17d0*/  FMUL.FTZ R194, R112, R149 ;  /* 0x0000009570c27220 */ /* 0x000fe20000410000 */
[----:B------:R-:W-:Y:S01]  /*17e0*/  PRMT R147, RZ, 0x7610, R10 ;  /* 0x00007610ff937816 */ /* 0x000fe2000000000a */
[----:B------:R-:W-:Y:S01]  /*17f0*/  FMUL.FTZ R209, R117, R196 ;  /* 0x000000c475d17220 */ /* 0x000fe20000410000 */
[----:B------:R-:W-:-:S03]  /*1800*/  PRMT R148, RZ, 0x5410, R11 ;  /* 0x00005410ff947816 */ /* 0x000fc6000000000b */
[----:B------:R-:W0:Y:S01]  /*1810*/  MUFU.EX2 R132, R132 ;  /* 0x0000008400847308 */ /* 0x000e220000000800 */
[----:B------:R-:W-:Y:S01]  /*1820*/  PRMT R145, RZ, 0x7610, R11 ;  /* 0x00007610ff917816 */ /* 0x000fe2000000000b */
[----:B------:R-:W-:Y:S01]  /*1830*/  FFMA.FTZ R12, R124, R210, R211 ;  /* 0x000000d27c0c7223 */ /* 0x000fe200000100d3 */
[--C-:B------:R-:W-:Y:S02]  /*1840*/  PRMT R146, RZ, 0x5410, R4.reuse ;  /* 0x00005410ff927816 */ /* 0x100fe40000000004 */
[----:B------:R-:W-:-:S03]  /*1850*/  PRMT R143, RZ, 0x7610, R4 ;  /* 0x00007610ff8f7816 */ /* 0x000fc60000000004 */
[----:B------:R-:W0:Y:S01]  /*1860*/  MUFU.EX2 R131, R131 ;  /* 0x0000008300837308 */ /* 0x000e220000000800 */
[--C-:B------:R-:W-:Y:S02]  /*1870*/  PRMT R144, RZ, 0x5410, R5.reuse ;  /* 0x00005410ff907816 */ /* 0x100fe40000000005 */
[----:B------:R-:W-:Y:S02]  /*1880*/  PRMT R141, RZ, 0x7610, R5 ;  /* 0x00007610ff8d7816 */ /* 0x000fe40000000005 */
[----:B------:R-:W-:-:S03]  /*1890*/  PRMT R142, RZ, 0x5410, R6 ;  /* 0x00005410ff8e7816 */ /* 0x000fc60000000006 */
[----:B------:R-:W0:Y:S01]  /*18a0*/  MUFU.EX2 R152, R152 ;  /* 0x0000009800987308 */ /* 0x000e220000000800 */
[----:B------:R-:W-:Y:S02]  /*18b0*/  PRMT R139, RZ, 0x7610, R6 ;  /* 0x00007610ff8b7816 */ /* 0x000fe40000000006 */
[--C-:B------:R-:W-:Y:S02]  /*18c0*/  PRMT R140, RZ, 0x5410, R7.reuse ;  /* 0x00005410ff8c7816 */ /* 0x100fe40000000007 */
[----:B------:R-:W-:-:S03]  /*18d0*/  PRMT R19, RZ, 0x7610, R7 ;  /* 0x00007610ff137816 */ /* 0x000fc60000000007 */
[----:B------:R-:W0:Y:S01]  /*18e0*/  MUFU.EX2 R176, R176 ;  /* 0x000000b000b07308 */ /* 0x000e220000000800 */
[--C-:B-1----:R-:W-:Y:S02]  /*18f0*/  PRMT R120, RZ, 0x5410, R15.reuse ;  /* 0x00005410ff787816 */ /* 0x102fe4000000000f */
[----:B------:R-:W-:-:S05]  /*1900*/  PRMT R123, RZ, 0x7610, R15 ;  /* 0x00007610ff7b7816 */ /* 0x000fca000000000f */
[----:B------:R-:W1:Y:S01]  /*1910*/  MUFU.EX2 R177, R177 ;  /* 0x000000b100b17308 */ /* 0x000e620000000800 */
[----:B------:R-:W-:-:S07]  /*1920*/  PRMT R118, RZ, 0x5410, R14 ;  /* 0x00005410ff767816 */ /* 0x000fce000000000e */
[----:B------:R-:W0:Y:S01]  /*1930*/  MUFU.EX2 R175, R175 ;  /* 0x000000af00af7308 */ /* 0x000e220000000800 */
[----:B------:R-:W-:-:S07]  /*1940*/  PRMT R121, RZ, 0x7610, R14 ;  /* 0x00007610ff797816 */ /* 0x000fce000000000e */
[----:B------:R-:W0:Y:S01]  /*1950*/  MUFU.EX2 R172, R172 ;  /* 0x000000ac00ac7308 */ /* 0x000e220000000800 */
[----:B------:R-:W-:-:S07]  /*1960*/  PRMT R122, RZ, 0x5410, R16 ;  /* 0x00005410ff7a7816 */ /* 0x000fce0000000010 */
[----:B------:R-:W0:Y:S01]  /*1970*/  MUFU.EX2 R168, R168 ;  /* 0x000000a800a87308 */ /* 0x000e220000000800 */
[----:B------:R-:W-:Y:S01]  /*1980*/  PRMT R126, RZ, 0x7610, R16 ;  /* 0x00007610ff7e7816 */ /* 0x000fe20000000010 */
[----:B---3--:R-:W-:Y:S01]  /*1990*/  FMUL.FTZ R14, R136, R13 ;  /* 0x0000000d880e7220 */ /* 0x008fe20000410000 */
[--C-:B------:R-:W-:Y:S01]  /*19a0*/  PRMT R125, RZ, 0x5410, R17.reuse ;  /* 0x00005410ff7d7816 */ /* 0x100fe20000000011 */
[----:B------:R-:W-:Y:S01]  /*19b0*/  FMUL.FTZ R193, R105, R150 ;  /* 0x0000009669c17220 */ /* 0x000fe20000410000 */
[----:B------:R-:W-:Y:S01]  /*19c0*/  PRMT R130, RZ, 0x7610, R17 ;  /* 0x00007610ff827816 */ /* 0x000fe20000000011 */
[----:B------:R-:W-:Y:S01]  /*19d0*/  FMUL.FTZ R186, R110, R147 ;  /* 0x000000936eba7220 */ /* 0x000fe20000410000 */
        /* <DEDUP_REMOVED lines=25> */
[-C--:B--2---:R-:W-:Y:S02]  /*1b70*/  FMUL.FTZ R207, R64, R153.reuse ;  /* 0x0000009940cf7220 */ /* 0x084fe40000410000 */
[----:B------:R-:W-:-:S02]  /*1b80*/  FMUL.FTZ R208, R116, R153 ;  /* 0x0000009974d07220 */ /* 0x000fc40000410000 */
[-C--:B------:R-:W-:Y:S02]  /*1b90*/  FMUL.FTZ R205, R62, R153.reuse ;  /* 0x000000993ecd7220 */ /* 0x080fe40000410000 */
[----:B------:R-:W-:Y:S02]  /*1ba0*/  FFMA.FTZ R15, R156, R208, R207 ;  /* 0x000000d09c0f7223 */ /* 0x000fe400000100cf */
[----:B------:R-:W-:Y:S02]  /*1bb0*/  FMUL.FTZ R201, R58, R153 ;  /* 0x000000993ac97220 */ /* 0x000fe40000410000 */
[----:B0-----:R-:W-:Y:S02]  /*1bc0*/  FFMA.FTZ R16, R164, R15, R205 ;  /* 0x0000000fa4107223 */ /* 0x001fe400000100cd */
[----:B------:R-:W-:Y:S02]  /*1bd0*/  FMUL.FTZ R15, R135, R14 ;  /* 0x0000000e870f7220 */ /* 0x000fe40000410000 */
        /* <DEDUP_REMOVED lines=11> */
[----:B------:R-:W-:Y:S01]  /*1c90*/  FFMA.FTZ R14, R135, R12, R206 ;  /* 0x0000000c870e7223 */ /* 0x000fe200000100ce */
[----:B------:R-:W-:Y:S05]  /*1ca0*/  @P2 BRA `(.L_x_6156) ;  /* 0x0000007000002947 */ /* 0x000fea0003800000 */
[----:B-1--4-:R-:W-:Y:S02]  /*1cb0*/  ISETP.NE.AND P3, PT, R36, c[0x0][0x174], PT ;  /* 0x00005d0024007a0c */ /* 0x012fe40003f65270 */
[----:B------:R-:W-:-:S11]  /*1cc0*/  MOV R213, 0x3f800000 ;  /* 0x3f80000000d57802 */ /* 0x000fd60000000f00 */
[----:B------:R-:W-:-:S04]  /*1cd0*/  @P3 LEA.HI R12, R36, R36, RZ, 0x1 ;  /* 0x00000024240c3211 */ /* 0x000fc800078f08ff */
[----:B------:R-:W-:-:S04]  /*1ce0*/  @P3 LOP3.LUT R13, R12, 0xfffffe, RZ, 0xc0, !PT ;  /* 0x00fffffe0c0d3812 */ /* 0x000fc800078ec0ff */
[----:B------:R-:W-:-:S04]  /*1cf0*/  @P3 IADD3 R12, -R13, R36, RZ ;  /* 0x000000240d0c3210 */ /* 0x000fc80007ffe1ff */
[----:B------:R-:W-:-:S05]  /*1d00*/  @P3 LEA R12, R12, R61, 0x8 ;  /* 0x0000003d0c0c3211 */ /* 0x000fca00078e40ff */
[----:B------:R0:W1:Y:S02]  /*1d10*/  @P3 LDS R213, [R12.X4+0xea8] ;  /* 0x000ea8000cd53984 */ /* 0x0000640000004800 */
.L_x_6156:
[----:B-1--4-:R-:W-:Y:S05]  /*1d20*/  BSYNC B0 ;  /* 0x0000000000007941 */ /* 0x012fea0003800000 */
.L_x_6155:
[----:B------:R-:W-:Y:S01]  /*1d30*/  FMUL.FTZ R13, R156, R213 ;  /* 0x000000d59c0d7220 */ /* 0x000fe20000410000 */
[----:B------:R-:W-:Y:S01]  /*1d40*/  ISETP.GE.AND P3, PT, R45, 0x1, PT ;  /* 0x000000012d00780c */ /* 0x000fe20003f66270 */
[C---:B------:R-:W-:Y:S01]  /*1d50*/  FFMA.FTZ R14, R134.reuse, R14, R203 ;  /* 0x0000000e860e7223 */ /* 0x040fe200000100cb */
[C---:B------:R-:W-:Y:S01]  /*1d60*/  LOP3.LUT R220, R47.reuse, 0x1f, RZ, 0xc0, !PT ;  /* 0x0000001f2fdc7812 */ /* 0x040fe200078ec0ff */
[----:B0-----:R-:W-:Y:S01]  /*1d70*/  FMUL.FTZ R12, R134, R15 ;  /* 0x0000000f860c7220 */ /* 0x001fe20000410000 */
[----:B------:R-:W-:Y:S01]  /*1d80*/  ISETP.GE.OR P0, PT, R36, c[0x0][0x174], P0 ;  /* 0x00005d0024007a0c */ /* 0x000fe20000706670 */
[----:B------:R-:W-:Y:S01]  /*1d90*/  FFMA.FTZ R16, R168, R16, R201 ;  /* 0x00000010a8107223 */ /* 0x000fe200000100c9 */
[----:B------:R-:W-:Y:S01]  /*1da0*/  ISETP.NE.AND P4, PT, R220, 0x1f, PT ;  /* 0x0000001fdc00780c */ /* 0x000fe20003f85270 */
[----:B------:R-:W-:Y:S01]  /*1db0*/  FMUL.FTZ R15, R164, R13 ;  /* 0x0000000da40f7220 */ /* 0x000fe20000410000 */
[----:B------:R-:W-:Y:S01]  /*1dc0*/  ISETP.NE.AND P5, PT, R47, RZ, PT ;  /* 0x000000ff2f00720c */ /* 0x000fe20003fa5270 */
[C---:B------:R-:W-:Y:S01]  /*1dd0*/  FFMA.FTZ R14, R133.reuse, R14, R198 ;  /* 0x0000000e850e7223 */ /* 0x040fe200000100c6 */
[----:B------:R-:W-:Y:S01]  /*1de0*/  BSSY B0, `(.L_x_6157) ;  /* 0x000011c000007945 */ /* 0x000fe20003800000 */
[----:B------:R-:W-:-:S02]  /*1df0*/  FMUL.FTZ R13, R133, R12 ;  /* 0x0000000c850d7220 */ /* 0x000fc40000410000 */
[----:B------:R-:W-:Y:S02]  /*1e00*/  FFMA.FTZ R16, R172, R16, R197 ;  /* 0x00000010ac107223 */ /* 0x000fe400000100c5 */
[----:B------:R-:W-:Y:S02]  /*1e10*/  FMUL.FTZ R15, R168, R15 ;  /* 0x0000000fa80f7220 */ /* 0x000fe40000410000 */
[C---:B------:R-:W-:Y:S02]  /*1e20*/  FFMA.FTZ R14, R132.reuse, R14, R195 ;  /* 0x0000000e840e7223 */ /* 0x040fe400000100c3 */
[----:B------:R-:W-:Y:S02]  /*1e30*/  FMUL.FTZ R12, R132, R13 ;  /* 0x0000000d840c7220 */ /* 0x000fe40000410000 */
[----:B------:R-:W-:Y:S02]  /*1e40*/  FFMA.FTZ R17, R175, R16, R192 ;  /* 0x00000010af117223 */ /* 0x000fe400000100c0 */
[----:B------:R-:W-:-:S02]  /*1e50*/  FMUL.FTZ R16, R172, R15 ;  /* 0x0000000fac107220 */ /* 0x000fc40000410000 */
[C---:B------:R-:W-:Y:S02]  /*1e60*/  FFMA.FTZ R14, R131.reuse, R14, R190 ;  /* 0x0000000e830e7223 */ /* 0x040fe400000100be */
[----:B------:R-:W-:Y:S02]  /*1e70*/  FMUL.FTZ R13, R131, R12 ;  /* 0x0000000c830d7220 */ /* 0x000fe40000410000 */
[----:B------:R-:W-:Y:S02]  /*1e80*/  FMUL.FTZ R16, R175, R16 ;  /* 0x00000010af107220 */ /* 0x000fe40000410000 */
[C---:B------:R-:W-:Y:S02]  /*1e90*/  FFMA.FTZ R14, R152.reuse, R14, R191 ;  /* 0x0000000e980e7223 */ /* 0x040fe400000100bf */
[----:B------:R-:W-:Y:S02]  /*1ea0*/  FMUL.FTZ R13, R152, R13 ;  /* 0x0000000d980d7220 */ /* 0x000fe40000410000 */
[----:B------:R-:W-:-:S02]  /*1eb0*/  FFMA.FTZ R17, R177, R17, R188 ;  /* 0x00000011b1117223 */ /* 0x000fc400000100bc */
[C---:B------:R-:W-:Y:S02]  /*1ec0*/  FMUL.FTZ R15, R177.reuse, R16 ;  /* 0x00000010b10f7220 */ /* 0x040fe40000410000 */
[C---:B------:R-:W-:Y:S02]  /*1ed0*/  FFMA.FTZ R14, R176.reuse, R14, R189 ;  /* 0x0000000eb00e7223 */ /* 0x040fe400000100bd */
[C---:B------:R-:W-:Y:S02]  /*1ee0*/  FMUL.FTZ R12, R176.reuse, R13 ;  /* 0x0000000db00c7220 */ /* 0x040fe40000410000 */
[C---:B------:R-:W-:Y:S02]  /*1ef0*/  FFMA.FTZ R17, R176.reuse, R17, R187 ;  /* 0x00000011b0117223 */ /* 0x040fe400000100bb */
[----:B------:R-:W-:Y:S02]  /*1f00*/  FMUL.FTZ R15, R176, R15 ;  /* 0x0000000fb00f7220 */ /* 0x000fe40000410000 */
[----:B------:R-:W-:-:S02]  /*1f10*/  FFMA.FTZ R14, R177, R14, R184 ;  /* 0x0000000eb10e7223 */ /* 0x000fc400000100b8 */
[----:B------:R-:W-:Y:S02]  /*1f20*/  FMUL.FTZ R12, R177, R12 ;  /* 0x0000000cb10c7220 */ /* 0x000fe40000410000 */
[C---:B------:R-:W-:Y:S02]  /*1f30*/  FFMA.FTZ R17, R152.reuse, R17, R183 ;  /* 0x0000001198117223 */ /* 0x040fe400000100b7 */
[----:B------:R-:W-:Y:S02]  /*1f40*/  FMUL.FTZ R16, R152, R15 ;  /* 0x0000000f98107220 */ /* 0x000fe40000410000 */
        /* <DEDUP_REMOVED lines=19> */
[----:B------:R-:W-:Y:S01]  /*2080*/  FMUL.FTZ R15, R135, R12 ;  /* 0x0000000c870f7220 */ /* 0x000fe20000410000 */
[----:B------:R-:W-:Y:S01]  /*2090*/  SHFL.UP PT, R13, R214, 0x1, RZ ;  /* 0x04200000d60d7989 */ /* 0x000fe200000e00ff */
[----:B------:R-:W-:-:S02]  /*20a0*/  FMUL.FTZ R153, R31, R153 ;  /* 0x000000991f997220 */ /* 0x000fc40000410000 */
[C---:B------:R-:W-:Y:S01]  /*20b0*/  FFMA.FTZ R17, R136.reuse, R17, R157 ;  /* 0x0000001188117223 */ /* 0x040fe2000001009d */
[----:B------:R-:W0:Y:S01]  /*20c0*/  SHFL.UP PT, R12, R217, 0x1, RZ ;  /* 0x04200000d90c7989 */ /* 0x000e2200000e00ff */
[----:B------:R-:W-:Y:S02]  /*20d0*/  FMUL.FTZ R15, R136, R15 ;  /* 0x0000000f880f7220 */ /* 0x000fe40000410000 */
[C---:B------:R-:W-:Y:S02]  /*20e0*/  FFMA.FTZ R215, R124.reuse, R17, R153 ;  /* 0x000000117cd77223 */ /* 0x040fe40000010099 */
[----:B------:R-:W-:-:S03]  /*20f0*/  FMUL.FTZ R212, R124, R15 ;  /* 0x0000000f7cd47220 */ /* 0x000fc60000410000 */
[----:B------:R-:W1:Y:S04]  /*2100*/  SHFL.DOWN PT, R14, R215, 0x1, 0x1f ;  /* 0x08201f00d70e7f89 */ /* 0x000e6800000e0000 */
[----:B------:R-:W2:Y:S01]  /*2110*/  SHFL.DOWN PT, R15, R212, 0x1, 0x1f ;  /* 0x08201f00d40f7f89 */ /* 0x000ea200000e0000 */
[C---:B0-----:R-:W-:Y:S02]  /*2120*/  @P3 FFMA.FTZ R217, R214.reuse, R12, R217 ;  /* 0x0000000cd6d93223 */ /* 0x041fe400000100d9 */
[----:B------:R-:W-:Y:S01]  /*2130*/  @P3 FMUL.FTZ R214, R214, R13 ;  /* 0x0000000dd6d63220 */ /* 0x000fe20000410000 */
[----:B------:R-:W-:Y:S02]  /*2140*/  ISETP.GE.AND P3, PT, R45, 0x2, PT ;  /* 0x000000022d00780c */ /* 0x000fe40003f66270 */
[----:B------:R-:W0:Y:S01]  /*2150*/  SHFL.UP PT, R12, R217, 0x2, RZ ;  /* 0x04400000d90c7989 */ /* 0x000e2200000e00ff */
[----:B-1----:R-:W-:-:S03]  /*2160*/  @P4 FFMA.FTZ R215, R212, R14, R215 ;  /* 0x0000000ed4d74223 */ /* 0x002fc600000100d7 */
[----:B------:R-:W1:Y:S01]  /*2170*/  SHFL.UP PT, R13, R214, 0x2, RZ ;  /* 0x04400000d60d7989 */ /* 0x000e6200000e00ff */
[----:B--2---:R-:W-:-:S03]  /*2180*/  @P4 FMUL.FTZ R212, R212, R15 ;  /* 0x0000000fd4d44220 */ /* 0x004fc60000410000 */
[----:B------:R-:W2:Y:S01]  /*2190*/  SHFL.DOWN PT, R14, R215, 0x2, 0x1f ;  /* 0x08401f00d70e7f89 */ /* 0x000ea200000e0000 */
[----:B------:R-:W-:-:S03]  /*21a0*/  ISETP.GE.U32.AND P4, PT, R220, 0x1e, PT ;  /* 0x0000001edc00780c */ /* 0x000fc60003f86070 */
[----:B------:R-:W3:Y:S01]  /*21b0*/  SHFL.DOWN PT, R15, R212, 0x2, 0x1f ;  /* 0x08401f00d40f7f89 */ /* 0x000ee200000e0000 */
[C---:B0-----:R-:W-:Y:S02]  /*21c0*/  @P3 FFMA.FTZ R217, R214.reuse, R12, R217 ;  /* 0x0000000cd6d93223 */ /* 0x041fe400000100d9 */
[----:B-1----:R-:W-:-:S03]  /*21d0*/  @P3 FMUL.FTZ R214, R214, R13 ;  /* 0x0000000dd6d63220 */ /* 0x002fc60000410000 */
[----:B------:R-:W0:Y:S01]  /*21e0*/  SHFL.UP PT, R12, R217, 0x4, RZ ;  /* 0x04800000d90c7989 */ /* 0x000e2200000e00ff */
[----:B------:R-:W-:-:S03]  /*21f0*/  ISETP.GE.AND P3, PT, R45, 0x4, PT ;  /* 0x000000042d00780c */ /* 0x000fc60003f66270 */
[C---:B--2---:R-:W-:Y:S01]  /*2200*/  @!P4 FFMA.FTZ R215, R212.reuse, R14, R215 ;  /* 0x0000000ed4d7c223 */ /* 0x044fe200000100d7 */
[----:B------:R-:W1:Y:S01]  /*2210*/  SHFL.UP PT, R13, R214, 0x4, RZ ;  /* 0x04800000d60d7989 */ /* 0x000e6200000e00ff */
[----:B---3--:R-:W-:-:S03]  /*2220*/  @!P4 FMUL.FTZ R212, R212, R15 ;  /* 0x0000000fd4d4c220 */ /* 0x008fc60000410000 */
[----:B------:R-:W2:Y:S01]  /*2230*/  SHFL.DOWN PT, R16, R215, 0x4, 0x1f ;  /* 0x08801f00d7107f89 */ /* 0x000ea200000e0000 */
[----:B------:R-:W-:-:S03]  /*2240*/  ISETP.GE.U32.AND P4, PT, R220, 0x1c, PT ;  /* 0x0000001cdc00780c */ /* 0x000fc60003f86070 */
[----:B------:R-:W3:Y:S01]  /*2250*/  SHFL.DOWN PT, R17, R212, 0x4, 0x1f ;  /* 0x08801f00d4117f89 */ /* 0x000ee200000e0000 */
[C---:B0-----:R-:W-:Y:S01]  /*2260*/  @P3 FFMA.FTZ R217, R214.reuse, R12, R217 ;  /* 0x0000000cd6d93223 */ /* 0x041fe200000100d9 */
[----:B------:R-:W-:Y:S01]  /*2270*/  MOV R12, 0x3f800000 ;  /* 0x3f800000000c7802 */ /* 0x000fe20000000f00 */
[----:B-1----:R-:W-:-:S03]  /*2280*/  @P3 FMUL.FTZ R214, R214, R13 ;  /* 0x0000000dd6d63220 */ /* 0x002fc60000410000 */
[----:B------:R-:W0:Y:S01]  /*2290*/  SHFL.UP PT, R14, R217, 0x8, RZ ;  /* 0x05000000d90e7989 */ /* 0x000e2200000e00ff */
[----:B------:R-:W-:Y:S01]  /*22a0*/  ISETP.GE.AND P3, PT, R45, 0x8, PT ;  /* 0x000000082d00780c */ /* 0x000fe20003f66270 */
[----:B------:R-:W-:Y:S02]  /*22b0*/  HFMA2.MMA R13, -RZ, RZ, 0, 0 ;  /* 0x00000000ff0d7435 */ /* 0x000fe400000001ff */
[C---:B--2---:R-:W-:Y:S01]  /*22c0*/  @!P4 FFMA.FTZ R215, R212.reuse, R16, R215 ;  /* 0x00000010d4d7c223 */ /* 0x044fe200000100d7 */
[----:B------:R-:W1:Y:S01]  /*22d0*/  SHFL.UP PT, R15, R214, 0x8, RZ ;  /* 0x05000000d60f7989 */ /* 0x000e6200000e00ff */
[----:B---3--:R-:W-:-:S03]  /*22e0*/  @!P4 FMUL.FTZ R212, R212, R17 ;  /* 0x00000011d4d4c220 */ /* 0x008fc60000410000 */
[----:B------:R-:W2:Y:S01]  /*22f0*/  SHFL.DOWN PT, R216, R215, 0x8, 0x1f ;  /* 0x09001f00d7d87f89 */ /* 0x000ea200000e0000 */
[----:B------:R-:W-:-:S03]  /*2300*/  ISETP.GE.U32.AND P4, PT, R220, 0x18, PT ;  /* 0x00000018dc00780c */ /* 0x000fc60003f86070 */
[----:B------:R-:W3:Y:S04]  /*2310*/  SHFL.DOWN PT, R219, R212, 0x8, 0x1f ;  /* 0x09001f00d4db7f89 */ /* 0x000ee800000e0000 */
[----:B------:R-:W-:Y:S01]  /*2320*/  @!P0 LDS.64 R12, [R61.X8+0x1728] ;  /* 0x001728003d0c8984 */ /* 0x000fe20000008a00 */
[----:B------:R-:W-:Y:S01]  /*2330*/  ISETP.GE.AND P0, PT, R45, 0x10, PT ;  /* 0x000000102d00780c */ /* 0x000fe20003f06270 */
[C---:B0-----:R-:W-:Y:S01]  /*2340*/  @P3 FFMA.FTZ R217, R214.reuse, R14, R217 ;  /* 0x0000000ed6d93223 */ /* 0x041fe200000100d9 */
[----:B------:R-:W-:Y:S01]  /*2350*/  MOV R14, R47 ;  /* 0x0000002f000e7202 */ /* 0x000fe20000000f00 */
[----:B-1----:R-:W-:-:S03]  /*2360*/  @P3 FMUL.FTZ R214, R214, R15 ;  /* 0x0000000fd6d63220 */ /* 0x002fc60000410000 */
[----:B------:R-:W0:Y:S01]  /*2370*/  SHFL.UP PT, R16, R217, 0x10, RZ ;  /* 0x06000000d9107989 */ /* 0x000e2200000e00ff */
[----:B------:R-:W-:Y:S01]  /*2380*/  HFMA2.MMA R15, -RZ, RZ, 0, 0 ;  /* 0x00000000ff0f7435 */ /* 0x000fe200000001ff */
[----:B------:R-:W-:Y:S01]  /*2390*/  ISETP.GE.U32.AND P3, PT, R220, 0x10, PT ;  /* 0x00000010dc00780c */ /* 0x000fe20003f66070 */
[----:B--2---:R-:W-:Y:S01]  /*23a0*/  @!P4 FFMA.FTZ R215, R212, R216, R215 ;  /* 0x000000d8d4d7c223 */ /* 0x004fe200000100d7 */
[----:B------:R-:W1:Y:S01]  /*23b0*/  SHFL.UP PT, R17, R214, 0x10, RZ ;  /* 0x06000000d6117989 */ /* 0x000e6200000e00ff */
[----:B------:R-:W-:Y:S02]  /*23c0*/  IMAD R216, R200, c[0x0][0x298], RZ ;  /* 0x0000a600c8d87a24 */ /* 0x000fe400078e02ff */
[----:B---3--:R-:W-:Y:S01]  /*23d0*/  @!P4 FMUL.FTZ R212, R212, R219 ;  /* 0x000000dbd4d4c220 */ /* 0x008fe20000410000 */
[----:B------:R-:W2:Y:S01]  /*23e0*/  SHFL.DOWN PT, R218, R215, 0x10, 0x1f ;  /* 0x0a001f00d7da7f89 */ /* 0x000ea200000e0000 */
[C---:B------:R-:W-:Y:S02]  /*23f0*/  IMAD R221, R51.reuse, c[0x0][0x29c], R216 ;  /* 0x0000a70033dd7a24 */ /* 0x040fe400078e02d8 */
[----:B------:R-:W-:Y:S01]  /*2400*/  IMAD.WIDE.U32 R14, R51, c[0x0][0x298], R14 ;  /* 0x0000a600330e7a25 */ /* 0x000fe200078e000e */
[----:B------:R-:W3:Y:S03]  /*2410*/  SHFL.DOWN PT, R219, R212, 0x10, 0x1f ;  /* 0x0a001f00d4db7f89 */ /* 0x000ee600000e0000 */
[----:B------:R-:W-:Y:S01]  /*2420*/  IMAD R216, R199, c[0x0][0x2a0], RZ ;  /* 0x0000a800c7d87a24 */ /* 0x000fe200078e02ff */
[----:B------:R-:W-:-:S03]  /*2430*/  IADD3 R15, R15, R221, RZ ;  /* 0x000000dd0f0f7210 */ /* 0x000fc60007ffe0ff */
[----:B------:R-:W-:Y:S02]  /*2440*/  IMAD R221, R49, c[0x0][0x2a4], R216 ;  /* 0x0000a90031dd7a24 */ /* 0x000fe400078e02d8 */
[----:B-----5:R4:W-:Y:S01]  /*2450*/  SHFL.IDX PT, R216, R170, RZ, 0x1f ;  /* 0x00001fffaad87589 */ /* 0x0209e200000e0000 */
[C---:B0-----:R-:W-:Y:S02]  /*2460*/  @P0 FFMA.FTZ R217, R214.reuse, R16, R217 ;  /* 0x00000010d6d90223 */ /* 0x041fe400000100d9 */
[----:B-1----:R-:W-:Y:S01]  /*2470*/  @P0 FMUL.FTZ R214, R214, R17 ;  /* 0x00000011d6d60220 */ /* 0x002fe20000410000 */
[----:B----4-:R-:W-:-:S03]  /*2480*/  SHF.L.U64.HI R170, R66, 0x2, R59 ;  /* 0x0000000242aa7819 */ /* 0x010fc6000001023b */
[----:B------:R-:W-:Y:S01]  /*2490*/  SHFL.UP PT, R217, R217, 0x1, RZ ;  /* 0x04200000d9d97989 */ /* 0x000fe200000e00ff */
[----:B------:R-:W-:-:S03]  /*24a0*/  IMAD.WIDE.U32 R16, R49, c[0x0][0x2a0], R14 ;  /* 0x0000a80031107a25 */ /* 0x000fc600078e000e */
[----:B------:R-:W0:Y:S01]  /*24b0*/  SHFL.UP PT, R214, R214, 0x1, RZ ;  /* 0x04200000d6d67989 */ /* 0x000e2200000e00ff */
[C---:B--2---:R-:W-:Y:S01]  /*24c0*/  @!P3 FFMA.FTZ R215, R212.reuse, R218, R215 ;  /* 0x000000dad4d7b223 */ /* 0x044fe200000100d7 */
[----:B------:R-:W-:Y:S01]  /*24d0*/  IADD3 R17, R17, R221, RZ ;  /* 0x000000dd11117210 */ /* 0x000fe20007ffe0ff */
[----:B---3--:R-:W-:Y:S01]  /*24e0*/  @!P3 FMUL.FTZ R212, R212, R219 ;  /* 0x000000dbd4d4b220 */ /* 0x008fe20000410000 */
[----:B------:R-:W-:Y:S01]  /*24f0*/  SHFL.IDX PT, R218, R13, RZ, 0x1f ;  /* 0x00001fff0dda7589 */ /* 0x000fe200000e0000 */
[----:B------:R-:W-:Y:S01]  /*2500*/  LEA R14, P0, R16, c[0x0][0x318], 0x2 ;  /* 0x0000c600100e7a11 */ /* 0x000fe200078010ff */
[----:B------:R-:W-:Y:S01]  /*2510*/  IMAD R170, R170, c[0x0][0x2b0], RZ ;  /* 0x0000ac00aaaa7a24 */ /* 0x000fe200078e02ff */
[----:B------:R-:W-:Y:S01]  /*2520*/  IADD3 R219, R35, -c[0x0][0x174], RZ ;  /* 0x80005d0023db7a10 */ /* 0x000fe20007ffe0ff */
[----:B------:R-:W-:Y:S01]  /*2530*/  SHFL.DOWN PT, R220, R215, 0x1, 0x1f ;  /* 0x08201f00d7dc7f89 */ /* 0x000fe200000e0000 */
[----:B------:R-:W-:-:S03]  /*2540*/  LEA.HI.X R15, R16, c[0x0][0x31c], R17, 0x2, P0 ;  /* 0x0000c700100f7a11 */ /* 0x000fc600000f1411 */
[----:B------:R-:W1:Y:S01]  /*2550*/  SHFL.DOWN PT, R223, R212, 0x1, 0x1f ;  /* 0x08201f00d4df7f89 */ /* 0x000e6200000e0000 */
[----:B------:R-:W-:-:S03]  /*2560*/  IMAD R219, R219, -0x200, RZ ;  /* 0xfffffe00dbdb7824 */ /* 0x000fc600078e02ff */
[----:B------:R-:W-:Y:S01]  /*2570*/  SHFL.IDX PT, R215, R215, RZ, 0x1f ;  /* 0x00001fffd7d77589 */ /* 0x000fe200000e0000 */
[----:B------:R-:W-:Y:S01]  /*2580*/  IMAD.WIDE R14, R219, 0x4, R14 ;  /* 0x00000004db0e7825 */ /* 0x000fe200078e020e */
[----:B------:R-:W-:Y:S02]  /*2590*/  SHF.L.U32 R219, R66, 0x2, RZ ;  /* 0x0000000242db7819 */ /* 0x000fe400000006ff */
[----:B------:R-:W2:Y:S03]  /*25a0*/  SHFL.IDX PT, R212, R212, RZ, 0x1f ;  /* 0x00001fffd4d47589 */ /* 0x000ea600000e0000 */
[C---:B------:R-:W-:Y:S01]  /*25b0*/  IMAD R221, R219.reuse, c[0x0][0x2b4], R170 ;  /* 0x0000ad00dbdd7a24 */ /* 0x040fe200078e02aa */
[----:B------:R-:W-:Y:S01]  /*25c0*/  LEA R170, R36, 0xfffffe00, 0x9 ;  /* 0xfffffe0024aa7811 */ /* 0x000fe200078e48ff */
[----:B0-----:R-:W-:Y:S02]  /*25d0*/  @P1 FFMA.FTZ R216, R214, R216, R217 ;  /* 0x000000d8d6d81223 */ /* 0x001fe400000100d9 */
[----:B------:R-:W-:Y:S01]  /*25e0*/  IMAD.WIDE.U32 R14, R219, c[0x0][0x2b0], R14 ;  /* 0x0000ac00db0e7a25 */ /* 0x000fe200078e000e */
[----:B------:R-:W-:-:S03]  /*25f0*/  IADD3 R16, P0, R170, R16, RZ ;  /* 0x00000010aa107210 */ /* 0x000fc60007f1e0ff */
[----:B------:R-:W-:Y:S01]  /*2600*/  FFMA.FTZ R210, R169, R216, R210 ;  /* 0x000000d8a9d27223 */ /* 0x000fe200000100d2 */
[C---:B------:R-:W-:Y:S02]  /*2610*/  LEA.HI.X.SX32 R17, R170.reuse, R17, 0x1, P0 ;  /* 0x00000011aa117211 */ /* 0x040fe400000f0eff */
[----:B------:R-:W-:Y:S01]  /*2620*/  IADD3 R170, -R170, c[0x0][0x168], -R47 ;  /* 0x00005a00aaaa7a10 */ /* 0x000fe20007ffe92f */
[----:B------:R-:W-:Y:S01]  /*2630*/  FFMA.FTZ R214, R124, R210, R211 ;  /* 0x000000d27cd67223 */ /* 0x000fe200000100d3 */
[----:B------:R-:W-:Y:S01]  /*2640*/  IADD3 R15, R15, R221, RZ ;  /* 0x000000dd0f0f7210 */ /* 0x000fe20007ffe0ff */
[----:B-1----:R-:W-:Y:S01]  /*2650*/  @P2 FFMA.FTZ R218, R223, R218, R220 ;  /* 0x000000dadfda2223 */ /* 0x002fe200000100dc */
[C---:B------:R-:W-:Y:S01]  /*2660*/  ISETP.GE.AND P0, PT, R170.reuse, 0x1, PT ;  /* 0x00000001aa00780c */ /* 0x040fe20003f06270 */
[----:B------:R-:W-:Y:S01]  /*2670*/  FFMA.FTZ R211, R31, R210, RZ ;  /* 0x000000d21fd37223 */ /* 0x000fe200000100ff */
[----:B------:R-:W-:Y:S01]  /*2680*/  ISETP.GE.AND P1, PT, R170, 0x21, PT ;  /* 0x00000021aa00780c */ /* 0x000fe20003f26270 */
[----:B------:R-:W-:-:S02]  /*2690*/  FFMA.FTZ R209, R136, R214, R209 ;  /* 0x000000d688d17223 */ /* 0x000fc400000100d1 */
[----:B------:R-:W-:Y:S02]  /*26a0*/  FFMA.FTZ R208, R218, R213, R208 ;  /* 0x000000d5dad07223 */ /* 0x000fe400000100d0 */
[----:B------:R-:W-:Y:S02]  /*26b0*/  FFMA.FTZ R169, R113, -R204, R210 ;  /* 0x800000cc71a97223 */ /* 0x000fe400000100d2 */
[----:B------:R-:W-:Y:S02]  /*26c0*/  FFMA.FTZ R210, R30, R214, R211 ;  /* 0x000000d61ed27223 */ /* 0x000fe400000100d3 */
[-C--:B------:R-:W-:Y:S02]  /*26d0*/  FFMA.FTZ R206, R135, R209.reuse, R206 ;  /* 0x000000d187ce7223 */ /* 0x080fe400000100ce */
        /* <DEDUP_REMOVED lines=16> */
[C---:B------:R-:W-:Y:S02]  /*27e0*/  FFMA.FTZ R189, R176.reuse, R201, R189 ;  /* 0x000000c9b0bd7223 */ /* 0x040fe400000100bd */
[----:B------:R-:W-:Y:S02]  /*27f0*/  FFMA.FTZ R176, R176, R191, R187 ;  /* 0x000000bfb0b07223 */ /* 0x000fe400000100bb */
[----:B------:R-:W-:Y:S02]  /*2800*/  FFMA.FTZ R185, R120, -R185, R195 ;  /* 0x800000b978b97223 */ /* 0x000fe400000100c3 */
[----:B------:R-:W-:-:S02]  /*2810*/  FFMA.FTZ R195, R25, R195, R206 ;  /* 0x000000c319c37223 */ /* 0x000fc400000100ce */
[----:B------:R-:W-:Y:S02]  /*2820*/  FFMA.FTZ R152, R152, R176, R183 ;  /* 0x000000b098987223 */ /* 0x000fe400000100b7 */
[----:B------:R-:W-:Y:S02]  /*2830*/  FFMA.FTZ R195, R24, R190, R195 ;  /* 0x000000be18c37223 */ /* 0x000fe400000100c3 */
[----:B------:R-:W-:Y:S01]  /*2840*/  FFMA.FTZ R178, R131, R152, R178 ;  /* 0x0000009883b27223 */ /* 0x000fe200000100b2 */
[----:B------:R-:W-:Y:S01]  /*2850*/  P2R R131, PR, RZ, 0x20 ;  /* 0x00000020ff837803 */ /* 0x000fe20000000000 */
        /* <DEDUP_REMOVED lines=11> */
[----:B------:R-:W-:Y:S01]  /*2910*/  FFMA.FTZ R160, R135, R134, R160 ;  /* 0x0000008687a07223 */ /* 0x000fe200000100a0 */
[----:B------:R-:W-:Y:S01]  /*2920*/  SHF.L.U32 R135, R47, 0x4, RZ ;  /* 0x000000042f877819 */ /* 0x000fe200000006ff */
[----:B------:R-:W-:Y:S02]  /*2930*/  FFMA.FTZ R195, R58, R171, R195 ;  /* 0x000000ab3ac37223 */ /* 0x000fe400000100c3 */
[----:B------:R-:W-:Y:S02]  /*2940*/  FFMA.FTZ R161, R164, R165, R161 ;  /* 0x000000a5a4a17223 */ /* 0x000fe400000100a1 */
[----:B------:R-:W-:-:S02]  /*2950*/  FFMA.FTZ R136, R136, R160, R157 ;  /* 0x000000a088887223 */ /* 0x000fc4000001009d */
[----:B------:R-:W-:Y:S02]  /*2960*/  FFMA.FTZ R195, R62, R165, R195 ;  /* 0x000000a53ec37223 */ /* 0x000fe400000100c3 */
[-C--:B------:R-:W-:Y:S02]  /*2970*/  FFMA.FTZ R155, R156, R161.reuse, R155 ;  /* 0x000000a19c9b7223 */ /* 0x080fe4000001009b */
[----:B------:R-:W-:Y:S02]  /*2980*/  FFMA.FTZ R124, R124, R136, R153 ;  /* 0x000000887c7c7223 */ /* 0x000fe40000010099 */
[----:B------:R-:W-:Y:S02]  /*2990*/  FFMA.FTZ R195, R64, R161, R195 ;  /* 0x000000a140c37223 */ /* 0x000fe400000100c3 */
[----:B------:R-:W-:Y:S02]  /*29a0*/  FMUL.FTZ R156, R116, R155 ;  /* 0x0000009b749c7220 */ /* 0x000fe40000410000 */
[----:B------:R-:W-:-:S02]  /*29b0*/  FMUL.FTZ R133, R109, R124 ;  /* 0x0000007c6d857220 */ /* 0x000fc40000410000 */
[----:B------:R-:W-:Y:S01]  /*29c0*/  FFMA.FTZ R182, R123, -R182, R190 ;  /* 0x800000b67bb67223 */ /* 0x000fe200000100be */
[----:B------:R-:W-:Y:S01]  /*29d0*/  LEA.HI.SX32 R190, R135, R135, 0x1b ;  /* 0x0000008787be7211 */ /* 0x000fe200078fdaff */
[----:B------:R-:W-:Y:S02]  /*29e0*/  FADD.FTZ R131, R195, R156 ;  /* 0x0000009cc3837221 */ /* 0x000fe40000010000 */
[----:B------:R-:W-:Y:S02]  /*29f0*/  FFMA.FTZ R202, R115, -R202, R214 ;  /* 0x800000ca73ca7223 */ /* 0x000fe400000100d6 */
[----:B------:R-:W-:Y:S02]  /*2a00*/  FMUL.FTZ R156, R114, R136 ;  /* 0x00000088729c7220 */ /* 0x000fe40000410000 */
[----:B------:R-:W-:Y:S02]  /*2a10*/  FFMA.FTZ R135, R169, R133, RZ ;  /* 0x00000085a9877223 */ /* 0x000fe400000100ff */
[----:B--2---:R-:W-:-:S02]  /*2a20*/  FFMA.FTZ R13, R212, R13, R215 ;  /* 0x0000000dd40d7223 */ /* 0x004fc400000100d7 */
[----:B------:R-:W-:Y:S02]  /*2a30*/  FMUL.FTZ R12, R212, R12 ;  /* 0x0000000cd40c7220 */ /* 0x000fe40000410000 */
[----:B------:R-:W-:Y:S02]  /*2a40*/  FFMA.FTZ R196, R117, -R196, R209 ;  /* 0x800000c475c47223 */ /* 0x000fe400000100d1 */
[----:B------:R-:W-:Y:S01]  /*2a50*/  FMUL.FTZ R153, R107, R160 ;  /* 0x000000a06b997220 */ /* 0x000fe20000410000 */
[----:B------:R0:W-:Y:S01]  /*2a60*/  @!P5 STS.64 [R61.X8+0x1728], R12 ;  /* 0x0017280c3d00d388 */ /* 0x0001e20000008a00 */
[----:B------:R-:W-:Y:S02]  /*2a70*/  FFMA.FTZ R135, R202, R156, R135 ;  /* 0x0000009cca877223 */ /* 0x000fe40000010087 */
[----:B------:R-:W-:Y:S02]  /*2a80*/  FFMA.FTZ R193, R118, -R193, R203 ;  /* 0x800000c176c17223 */ /* 0x000fe400000100cb */
[----:B------:R-:W-:-:S02]  /*2a90*/  FFMA.FTZ R135, R196, R153, R135 ;  /* 0x00000099c4877223 */ /* 0x000fc40000010087 */
[----:B------:R-:W-:Y:S02]  /*2aa0*/  FFMA.FTZ R186, R121, -R186, R207 ;  /* 0x800000ba79ba7223 */ /* 0x000fe400000100cf */
[----:B------:R-:W-:Y:S02]  /*2ab0*/  FMUL.FTZ R168, R110, R132 ;  /* 0x000000846ea87220 */ /* 0x000fe40000410000 */
[----:B------:R-:W-:Y:S02]  /*2ac0*/  FMUL.FTZ R188, R102, R205 ;  /* 0x000000cd66bc7220 */ /* 0x000fe40000410000 */
[----:B0-----:R-:W-:Y:S02]  /*2ad0*/  FMUL.FTZ R12, R112, R134 ;  /* 0x00000086700c7220 */ /* 0x001fe40000410000 */
[----:B------:R-:W-:Y:S02]  /*2ae0*/  FMUL.FTZ R13, R105, R166 ;  /* 0x000000a6690d7220 */ /* 0x000fe40000410000 */
[----:B------:R-:W-:-:S02]  /*2af0*/  FFMA.FTZ R164, R194, R12, R135 ;  /* 0x0000000cc2a47223 */ /* 0x000fc40000010087 */
[----:B------:R-:W-:Y:S02]  /*2b00*/  FFMA.FTZ R154, R151, -R154, R155 ;  /* 0x8000009a979a7223 */ /* 0x000fe4000001009b */
[----:B------:R-:W-:Y:S02]  /*2b10*/  FFMA.FTZ R135, R193, R13, R164 ;  /* 0x0000000dc1877223 */ /* 0x000fe400000100a4 */
[----:B------:R-:W-:Y:S02]  /*2b20*/  FMUL.FTZ R155, R103, R178 ;  /* 0x000000b2679b7220 */ /* 0x000fe40000410000 */
[----:B------:R-:W-:Y:S02]  /*2b30*/  FFMA.FTZ R164, R186, R168, R135 ;  /* 0x000000a8baa47223 */ /* 0x000fe40000010087 */
[----:B------:R-:W-:Y:S02]  /*2b40*/  FMUL.FTZ R157, R139, R188 ;  /* 0x000000bc8b9d7220 */ /* 0x000fe40000410000 */
[----:B------:R-:W-:-:S02]  /*2b50*/  FMUL.FTZ R172, R108, R152 ;  /* 0x000000986cac7220 */ /* 0x000fc40000410000 */
[----:B------:R-:W-:Y:S01]  /*2b60*/  FFMA.FTZ R135, R185, R155, R164 ;  /* 0x0000009bb9877223 */ /* 0x000fe200000100a4 */
[----:B------:R0:W-:Y:S01]  /*2b70*/  STS [R190.X4+0x464], R157 ;  /* 0x0004649dbe007388 */ /* 0x0001e20000004800 */
[----:B------:R-:W-:Y:S02]  /*2b80*/  FMUL.FTZ R183, R100, R208 ;  /* 0x000000d064b77220 */ /* 0x000fe40000410000 */
[----:B------:R-:W-:Y:S02]  /*2b90*/  FFMA.FTZ R181, R122, -R181, R201 ;  /* 0x800000b57ab57223 */ /* 0x000fe400000100c9 */
[----:B------:R-:W-:Y:S02]  /*2ba0*/  FFMA.FTZ R164, R182, R172, R135 ;  /* 0x000000acb6a47223 */ /* 0x000fe40000010087 */
[----:B------:R-:W-:Y:S02]  /*2bb0*/  FMUL.FTZ R163, R19, R183 ;  /* 0x000000b713a37220 */ /* 0x000fe40000410000 */
[----:B------:R-:W-:-:S02]  /*2bc0*/  FFMA.FTZ R179, R126, -R179, R189 ;  /* 0x800000b37eb37223 */ /* 0x000fc400000100bd */
[----:B0-----:R-:W-:Y:S01]  /*2bd0*/  FMUL.FTZ R157, R101, R176 ;  /* 0x000000b0659d7220 */ /* 0x001fe20000410000 */
[----:B------:R0:W-:Y:S01]  /*2be0*/  STS [R190.X4+0x46c], R163 ;  /* 0x00046ca3be007388 */ /* 0x0001e20000004800 */
[----:B------:R-:W-:Y:S02]  /*2bf0*/  FMUL.FTZ R180, R106, R191 ;  /* 0x000000bf6ab47220 */ /* 0x000fe40000410000 */
[----:B------:R-:W-:Y:S02]  /*2c00*/  FFMA.FTZ R164, R181, R157, R164 ;  /* 0x0000009db5a47223 */ /* 0x000fe400000100a4 */
[----:B------:R-:W-:Y:S02]  /*2c10*/  FFMA.FTZ R174, R125, -R174, R177 ;  /* 0x800000ae7dae7223 */ /* 0x000fe400000100b1 */
[----:B------:R-:W-:Y:S02]  /*2c20*/  FFMA.FTZ R135, R179, R180, R164 ;  /* 0x000000b4b3877223 */ /* 0x000fe400000100a4 */
[----:B------:R-:W-:-:S02]  /*2c30*/  FMUL.FTZ R177, R95, R204 ;  /* 0x000000cc5fb17220 */ /* 0x000fc40000410000 */
[----:B0-----:R-:W-:Y:S02]  /*2c40*/  FMUL.FTZ R163, R99, R192 ;  /* 0x000000c063a37220 */ /* 0x001fe40000410000 */
[----:B------:R-:W-:Y:S02]  /*2c50*/  FFMA.FTZ R167, R130, -R167, R175 ;  /* 0x800000a782a77223 */ /* 0x000fe400000100af */
[----:B------:R-:W-:Y:S02]  /*2c60*/  FMUL.FTZ R184, R104, R197 ;  /* 0x000000c568b87220 */ /* 0x000fe40000410000 */
[----:B------:R-:W-:Y:S02]  /*2c70*/  FFMA.FTZ R164, R174, R163, R135 ;  /* 0x000000a3aea47223 */ /* 0x000fe40000010087 */
[----:B------:R-:W-:Y:S02]  /*2c80*/  FFMA.FTZ R158, R137, -R158, R161 ;  /* 0x8000009e899e7223 */ /* 0x000fe400000100a1 */
[----:B------:R-:W-:-:S02]  /*2c90*/  FMUL.FTZ R161, R140, R177 ;  /* 0x000000b18ca17220 */ /* 0x000fc40000410000 */
[----:B------:R-:W-:Y:S02]  /*2ca0*/  FFMA.FTZ R162, R129, -R162, R171 ;  /* 0x800000a281a27223 */ /* 0x000fe400000100ab */
[----:B------:R-:W-:Y:S01]  /*2cb0*/  FMUL.FTZ R173, R97, R198 ;  /* 0x000000c661ad7220 */ /* 0x000fe20000410000 */
[----:B------:R0:W-:Y:S01]  /*2cc0*/  STS [R190.X4+0x468], R161 ;  /* 0x000468a1be007388 */ /* 0x0001e20000004800 */
[-C--:B------:R-:W-:Y:S02]  /*2cd0*/  FFMA.FTZ R135, R167, R184.reuse, R164 ;  /* 0x000000b8a7877223 */ /* 0x080fe400000100a4 */
[----:B------:R-:W-:Y:S02]  /*2ce0*/  FFMA.FTZ R159, R138, -R159, R165 ;  /* 0x8000009f8a9f7223 */ /* 0x000fe400000100a5 */
[----:B------:R-:W-:Y:S02]  /*2cf0*/  FMUL.FTZ R175, R142, R173 ;  /* 0x000000ad8eaf7220 */ /* 0x000fe40000410000 */
[----:B------:R-:W-:-:S02]  /*2d00*/  FMUL.FTZ R171, R141, R184 ;  /* 0x000000b88dab7220 */ /* 0x000fc40000410000 */
[----:B------:R-:W-:Y:S01]  /*2d10*/  FMUL.FTZ R165, R144, R163 ;  /* 0x000000a390a57220 */ /* 0x000fe20000410000 */
[----:B------:R-:W-:Y:S01]  /*2d20*/  STS [R190.X4+0x460], R175 ;  /* 0x000460afbe007388 */ /* 0x000fe20000004800 */
[----:B0-----:R-:W-:Y:S02]  /*2d30*/  FMUL.FTZ R161, R143, R180 ;  /* 0x000000b48fa17220 */ /* 0x001fe40000410000 */
        /* <DEDUP_REMOVED lines=10> */
[----:B------:R-:W-:Y:S01]  /*2de0*/  STS [R190.X4+0x450], R157 ;  /* 0x0004509dbe007388 */ /* 0x000fe20000004800 */
[----:B------:R-:W-:Y:S02]  /*2df0*/  FFMA.FTZ R164, R162, R173, R135 ;  /* 0x000000ada2a47223 */ /* 0x000fe40000010087 */
[----:B------:R-:W-:Y:S01]  /*2e00*/  FMUL.FTZ R156, R127, R156 ;  /* 0x0000009c7f9c7220 */ /* 0x000fe20000410000 */
[----:B------:R-:W-:Y:S01]  /*2e10*/  STS [R190.X4+0x44c], R172 ;  /* 0x00044cacbe007388 */ /* 0x000fe20000004800 */
[----:B------:R-:W-:-:S02]  /*2e20*/  FMUL.FTZ R133, R128, R133 ;  /* 0x0000008580857220 */ /* 0x000fc40000410000 */
[----:B------:R-:W-:Y:S01]  /*2e30*/  FFMA.FTZ R135, R159, R188, R164 ;  /* 0x000000bc9f877223 */ /* 0x000fe200000100a4 */
[----:B------:R-:W-:Y:S01]  /*2e40*/  STS [R190.X4+0x448], R155 ;  /* 0x0004489bbe007388 */ /* 0x000fe20000004800 */
[----:B------:R-:W-:Y:S02]  /*2e50*/  IADD3 R164, R47, 0x20, RZ ;  /* 0x000000202fa47810 */ /* 0x000fe40007ffe0ff */
[----:B------:R-:W-:Y:S01]  /*2e60*/  FFMA.FTZ R135, R158, R177, R135 ;  /* 0x000000b19e877223 */ /* 0x000fe20000010087 */
[----:B------:R0:W-:Y:S01]  /*2e70*/  STS [R190.X4+0x444], R168 ;  /* 0x000444a8be007388 */ /* 0x0001e20000004800 */
[----:B------:R-:W-:-:S03]  /*2e80*/  LEA.HI.SX32 R164, R164, R47, 0x1b ;  /* 0x0000002fa4a47211 */ /* 0x000fc600078fdaff */
[----:B------:R1:W-:Y:S04]  /*2e90*/  STS [R190.X4+0x440], R13 ;  /* 0x0004400dbe007388 */ /* 0x0003e80000004800 */
[----:B------:R1:W-:Y:S01]  /*2ea0*/  STS [R190.X4+0x43c], R12 ;  /* 0x00043c0cbe007388 */ /* 0x0003e20000004800 */
[----:B0-----:R-:W-:-:S03]  /*2eb0*/  FMUL.FTZ R168, R154, R183 ;  /* 0x000000b79aa87220 */ /* 0x001fc60000410000 */
        /* <DEDUP_REMOVED lines=14> */
.L_x_6158:
[----:B-1----:R-:W-:Y:S05]  /*2fa0*/  BSYNC B0 ;  /* 0x0000000000007941 */ /* 0x002fea0003800000 */
.L_x_6157:
[----:B0-----:R0:W1:Y:S01]  /*2fb0*/  LDS R13, [R164.X4+0x4b0] ;  /* 0x0004b000a40d7984 */ /* 0x0010620000004800 */
[----:B------:R-:W-:Y:S01]  /*2fc0*/  BSSY B0, `(.L_x_6159) ;  /* 0x0000006000007945 */ /* 0x000fe20003800000 */
[----:B------:R-:W-:Y:S01]  /*2fd0*/  FADD.FTZ R12, R135, R168 ;  /* 0x000000a8870c7221 */ /* 0x000fe20000010000 */
[C---:B------:R-:W-:Y:S02]  /*2fe0*/  IADD3 R16, R47.reuse, 0x40, RZ ;  /* 0x000000402f107810 */ /* 0x040fe40007ffe0ff */
[----:B------:R-:W-:Y:S01]  /*2ff0*/  IADD3 R156, R47, 0x60, RZ ;  /* 0x000000602f9c7810 */ /* 0x000fe20007ffe0ff */
[----:B------:R-:W-:Y:S05]  /*3000*/  @!P1 BRA `(.L_x_6160) ;  /* 0x0000001000009947 */ /* 0x000fea0003800000 */
[----:B-1----:R1:W-:Y:S02]  /*3010*/  RED.E.ADD.F32.FTZ.RN.STRONG.GPU [R14.64+-0x780], R13 ;  /* 0xfff8800d0e00798e */ /* 0x0023e4000c10e784 */
.L_x_6160:
[----:B------:R-:W-:Y:S05]  /*3020*/  BSYNC B0 ;  /* 0x0000000000007941 */ /* 0x000fea0003800000 */
.L_x_6159:
        /* <DEDUP_REMOVED lines=14> */
.L_x_6162:
[----:B0-----:R-:W-:Y:S05]  /*3110*/  BSYNC B0 ;  /* 0x0000000000007941 */ /* 0x001fea0003800000 */
.L_x_6161:
[----:B-1----:R0:W1:Y:S01]  /*3120*/  LDS R13, [R156.X4+0x5b0] ;  /* 0x0005b0009c0d7984 */ /* 0x0020620000004800 */
[----:B------:R-:W-:Y:S01]  /*3130*/  BSSY B0, `(.L_x_6163) ;  /* 0x0000005000007945 */ /* 0x000fe20003800000 */
[----:B------:R-:W-:-:S02]  /*3140*/  IADD3 R16, R47, 0xa0, RZ ;  /* 0x000000a02f107810 */ /* 0x000fc40007ffe0ff */
[----:B------:R-:W-:Y:S01]  /*3150*/  LEA.HI.SX32 R164, R164, R47, 0x1b ;  /* 0x0000002fa4a47211 */ /* 0x000fe200078fdaff */
[----:B------:R-:W-:Y:S05]  /*3160*/  @!P0 BRA `(.L_x_6164) ;  /* 0x0000001000008947 */ /* 0x000fea0003800000 */
[----:B-1----:R1:W-:Y:S02]  /*3170*/  RED.E.ADD.F32.FTZ.RN.STRONG.GPU [R14.64+-0x680], R13 ;  /* 0xfff9800d0e00798e */ /* 0x0023e4000c10e784 */
.L_x_6164:
[----:B------:R-:W-:Y:S05]  /*3180*/  BSYNC B0 ;  /* 0x0000000000007941 */ /* 0x000fea0003800000 */
.L_x_6163:
[----:B-1----:R1:W2:Y:S01]  /*3190*/  LDS R13, [R164.X4+0x630] ;  /* 0x00063000a40d7984 */ /* 0x0022a20000004800 */
[----:B------:R-:W-:Y:S01]  /*31a0*/  BSSY B0, `(.L_x_6165) ;  /* 0x0000005000007945 */ /* 0x000fe20003800000 */
[----:B0-----:R-:W-:Y:S02]  /*31b0*/  IADD3 R156, R47, 0xc0, RZ ;  /* 0x000000c02f9c7810 */ /* 0x001fe40007ffe0ff */
[----:B------:R-:W-:Y:S01]  /*31c0*/  LEA.HI.SX32 R16, R16, R47, 0x1b ;  /* 0x0000002f10107211 */ /* 0x000fe200078fdaff */
[----:B------:R-:W-:Y:S05]  /*31d0*/  @!P1 BRA `(.L_x_6166) ;  /* 0x0000001000009947 */ /* 0x000fea0003800000 */
[----:B--2---:R0:W-:Y:S02]  /*31e0*/  RED.E.ADD.F32.FTZ.RN.STRONG.GPU [R14.64+-0x600], R13 ;  /* 0xfffa000d0e00798e */ /* 0x0041e4000c10e784 */
.L_x_6166:
[----:B------:R-:W-:Y:S05]  /*31f0*/  BSYNC B0 ;  /* 0x0000000000007941 */ /* 0x000fea0003800000 */
.L_x_6165:
[----:B0-2---:R0:W2:Y:S01]  /*3200*/  LDS R13, [R16.X4+0x6b0] ;  /* 0x0006b000100d7984 */ /* 0x0050a20000004800 */
[----:B------:R-:W-:Y:S01]  /*3210*/  BSSY B0, `(.L_x_6167) ;  /* 0x0000005000007945 */ /* 0x000fe20003800000 */
[----:B-1----:R-:W-:Y:S02]  /*3220*/  IADD3 R164, R47, 0xe0, RZ ;  /* 0x000000e02fa47810 */ /* 0x002fe40007ffe0ff */
[----:B------:R-:W-:Y:S01]  /*3230*/  LEA.HI.SX32 R156, R156, R47, 0x1b ;  /* 0x0000002f9c9c7211 */ /* 0x000fe200078fdaff */
[----:B------:R-:W-:Y:S05]  /*3240*/  @!P2 BRA `(.L_x_6168) ;  /* 0x000000100000a947 */ /* 0x000fea0003800000 */
[----:B--2---:R1:W-:Y:S02]  /*3250*/  RED.E.ADD.F32.FTZ.RN.STRONG.GPU [R14.64+-0x580], R13 ;  /* 0xfffa800d0e00798e */ /* 0x0043e4000c10e784 */
.L_x_6168:
[----:B------:R-:W-:Y:S05]  /*3260*/  BSYNC B0 ;  /* 0x0000000000007941 */ /* 0x000fea0003800000 */
.L_x_6167:
[----:B-12---:R1:W2:Y:S01]  /*3270*/  LDS R13, [R156.X4+0x730] ;  /* 0x000730009c0d7984 */ /* 0x0062a20000004800 */
[----:B------:R-:W-:Y:S01]  /*3280*/  BSSY B0, `(.L_x_6169) ;  /* 0x0000005000007945 */ /* 0x000fe20003800000 */
[----:B0-----:R-:W-:-:S02]  /*3290*/  IADD3 R16, R47, 0x100, RZ ;  /* 0x000001002f107810 */ /* 0x001fc40007ffe0ff */
[----:B------:R-:W-:Y:S01]  /*32a0*/  LEA.HI.SX32 R164, R164, R47, 0x1b ;  /* 0x0000002fa4a47211 */ /* 0x000fe200078fdaff */
[----:B------:R-:W-:Y:S05]  /*32b0*/  @!P3 BRA `(.L_x_6170) ;  /* 0x000000100000b947 */ /* 0x000fea0003800000 */
[----:B--2---:R0:W-:Y:S02]  /*32c0*/  RED.E.ADD.F32.FTZ.RN.STRONG.GPU [R14.64+-0x500], R13 ;  /* 0xfffb000d0e00798e */ /* 0x0041e4000c10e784 */
.L_x_6170:
[----:B------:R-:W-:Y:S05]  /*32d0*/  BSYNC B0 ;  /* 0x0000000000007941 */ /* 0x000fea0003800000 */
.L_x_6169:
[----:B0-2---:R0:W2:Y:S01]  /*32e0*/  LDS R13, [R164.X4+0x7b0] ;  /* 0x0007b000a40d7984 */ /* 0x0050a20000004800 */
[----:B------:R-:W-:Y:S01]  /*32f0*/  BSSY B0, `(.L_x_6171) ;  /* 0x0000004000007945 */ /* 0x000fe20003800000 */
[----:B------:R-:W-:Y:S01]  /*3300*/  LEA.HI.SX32 R16, R16, R47, 0x1b ;  /* 0x0000002f10107211 */ /* 0x000fe200078fdaff */
[----:B------:R-:W-:Y:S05]  /*3310*/  @!P4 BRA `(.L_x_6172) ;  /* 0x000000100000c947 */ /* 0x000fea0003800000 */
[----:B--2---:R2:W-:Y:S02]  /*3320*/  RED.E.ADD.F32.FTZ.RN.STRONG.GPU [R14.64+-0x480], R13 ;  /* 0xfffb800d0e00798e */ /* 0x0045e4000c10e784 */
.L_x_6172:
[----:B------:R-:W-:Y:S05]  /*3330*/  BSYNC B0 ;  /* 0x0000000000007941 */ /* 0x000fea0003800000 */
.L_x_6171:
[----:B--2---:R2:W3:Y:S01]  /*3340*/  LDS R13, [R16.X4+0x830] ;  /* 0x00083000100d7984 */ /* 0x0044e20000004800 */
[----:B------:R-:W-:Y:S01]  /*3350*/  BSSY B0, `(.L_x_6173) ;  /* 0x0000005000007945 */ /* 0x000fe20003800000 */
[C---:B-1----:R-:W-:Y:S02]  /*3360*/  IADD3 R156, R47.reuse, 0x120, RZ ;  /* 0x000001202f9c7810 */ /* 0x042fe40007ffe0ff */
[----:B0-----:R-:W-:Y:S01]  /*3370*/  IADD3 R164, R47, 0x140, RZ ;  /* 0x000001402fa47810 */ /* 0x001fe20007ffe0ff */
[----:B------:R-:W-:Y:S05]  /*3380*/  @!P5 BRA `(.L_x_6174) ;  /* 0x000000100000d947 */ /* 0x000fea0003800000 */
[----:B---3--:R0:W-:Y:S02]  /*3390*/  RED.E.ADD.F32.FTZ.RN.STRONG.GPU [R14.64+-0x400], R13 ;  /* 0xfffc000d0e00798e */ /* 0x0081e4000c10e784 */
.L_x_6174:
[----:B------:R-:W-:Y:S05]  /*33a0*/  BSYNC B0 ;  /* 0x0000000000007941 */ /* 0x000fea0003800000 */
.L_x_6173:
        /* <DEDUP_REMOVED lines=14> */
.L_x_6176:
[----:B0-----:R-:W-:Y:S05]  /*3490*/  BSYNC B0 ;  /* 0x0000000000007941 */ /* 0x001fea0003800000 */
.L_x_6175:
[----:B-1----:R0:W1:Y:S01]  /*34a0*/  LDS R13, [R164.X4+0x930] ;  /* 0x00093000a40d7984 */ /* 0x0020620000004800 */
[----:B------:R-:W-:Y:S01]  /*34b0*/  BSSY B0, `(.L_x_6177) ;  /* 0x0000005000007945 */ /* 0x000fe20003800000 */
[----:B------:R-:W-:Y:S02]  /*34c0*/  IADD3 R156, R47, 0x180, RZ ;  /* 0x000001802f9c7810 */ /* 0x000fe40007ffe0ff */
[----:B------:R-:W-:Y:S01]  /*34d0*/  LEA.HI.SX32 R16, R16, R47, 0x1b ;  /* 0x0000002f10107211 */ /* 0x000fe200078fdaff */
[----:B------:R-:W-:Y:S05]  /*34e0*/  @!P0 BRA `(.L_x_6178) ;  /* 0x0000001000008947 */ /* 0x000fea0003800000 */
[----:B-1----:R1:W-:Y:S02]  /*34f0*/  RED.E.ADD.F32.FTZ.RN.STRONG.GPU [R14.64+-0x300], R13 ;  /* 0xfffd000d0e00798e */ /* 0x0023e4000c10e784 */
.L_x_6178:
[----:B------:R-:W-:Y:S05]  /*3500*/  BSYNC B0 ;  /* 0x0000000000007941 */ /* 0x000fea0003800000 */
.L_x_6177:
[----:B-1----:R1:W2:Y:S01]  /*3510*/  LDS R13, [R16.X4+0x9b0] ;  /* 0x0009b000100d7984 */ /* 0x0022a20000004800 */
[----:B------:R-:W-:Y:S01]  /*3520*/  BSSY B0, `(.L_x_6179) ;  /* 0x0000005000007945 */ /* 0x000fe20003800000 */
[----:B0-----:R-:W-:-:S02]  /*3530*/  IADD3 R164, R47, 0x1a0, RZ ;  /* 0x000001a02fa47810 */ /* 0x001fc40007ffe0ff */
[----:B------:R-:W-:Y:S01]  /*3540*/  LEA.HI.SX32 R156, R156, R47, 0x1b ;  /* 0x0000002f9c9c7211 */ /* 0x000fe200078fdaff */
[----:B------:R-:W-:Y:S05]  /*3550*/  @!P1 BRA `(.L_x_6180) ;  /* 0x0000001000009947 */ /* 0x000fea0003800000 */
[----:B--2---:R0:W-:Y:S02]  /*3560*/  RED.E.ADD.F32.FTZ.RN.STRONG.GPU [R14.64+-0x280], R13 ;  /* 0xfffd800d0e00798e */ /* 0x0041e4000c10e784 */
.L_x_6180:
[----:B------:R-:W-:Y:S05]  /*3570*/  BSYNC B0 ;  /* 0x0000000000007941 */ /* 0x000fea0003800000 */
.L_x_6179:
[----:B0-2---:R0:W2:Y:S01]  /*3580*/  LDS R13, [R156.X4+0xa30] ;  /* 0x000a30009c0d7984 */ /* 0x0050a20000004800 */
[----:B------:R-:W-:Y:S01]  /*3590*/  BSSY B0, `(.L_x_6181) ;  /* 0x0000005000007945 */ /* 0x000fe20003800000 */
[----:B-1----:R-:W-:Y:S02]  /*35a0*/  IADD3 R16, R47, 0x1c0, RZ ;  /* 0x000001c02f107810 */ /* 0x002fe40007ffe0ff */
[----:B------:R-:W-:Y:S01]  /*35b0*/  LEA.HI.SX32 R164, R164, R47, 0x1b ;  /* 0x0000002fa4a47211 */ /* 0x000fe200078fdaff */
[----:B------:R-:W-:Y:S05]  /*35c0*/  @!P2 BRA `(.L_x_6182) ;  /* 0x000000100000a947 */ /* 0x000fea0003800000 */
[----:B--2---:R1:W-:Y:S02]  /*35d0*/  RED.E.ADD.F32.FTZ.RN.STRONG.GPU [R14.64+-0x200], R13 ;  /* 0xfffe000d0e00798e */ /* 0x0043e4000c10e784 */
.L_x_6182:
[----:B------:R-:W-:Y:S05]  /*35e0*/  BSYNC B0 ;  /* 0x0000000000007941 */ /* 0x000fea0003800000 */
.L_x_6181:
[----:B-12---:R1:W2:Y:S01]  /*35f0*/  LDS R13, [R164.X4+0xab0] ;  /* 0x000ab000a40d7984 */ /* 0x0062a20000004800 */
[----:B------:R-:W-:Y:S01]  /*3600*/  BSSY B0, `(.L_x_6183) ;  /* 0x0000005000007945 */ /* 0x000fe20003800000 */
[----:B0-----:R-:W-:Y:S02]  /*3610*/  IADD3 R156, R47, 0x1e0, RZ ;  /* 0x000001e02f9c7810 */ /* 0x001fe40007ffe0ff */
[----:B------:R-:W-:Y:S01]  /*3620*/  LEA.HI.SX32 R16, R16, R47, 0x1b ;  /* 0x0000002f10107211 */ /* 0x000fe200078fdaff */
[----:B------:R-:W-:Y:S05]  /*3630*/  @!P3 BRA `(.L_x_6184) ;  /* 0x000000100000b947 */ /* 0x000fea0003800000 */
[----:B--2---:R0:W-:Y:S02]  /*3640*/  RED.E.ADD.F32.FTZ.RN.STRONG.GPU [R14.64+-0x180], R13 ;  /* 0xfffe800d0e00798e */ /* 0x0041e4000c10e784 */
.L_x_6184:
[----:B------:R-:W-:Y:S05]  /*3650*/  BSYNC B0 ;  /* 0x0000000000007941 */ /* 0x000fea0003800000 */
.L_x_6183:
[----:B0-2---:R0:W2:Y:S01]  /*3660*/  LDS R13, [R16.X4+0xb30] ;  /* 0x000b3000100d7984 */ /* 0x0050a20000004800 */
[----:B------:R-:W-:Y:S01]  /*3670*/  BSSY B0, `(.L_x_6185) ;  /* 0x0000004000007945 */ /* 0x000fe20003800000 */
[----:B------:R-:W-:Y:S01]  /*3680*/  LEA.HI.SX32 R156, R156, R47, 0x1b ;  /* 0x0000002f9c9c7211 */ /* 0x000fe200078fdaff */
[----:B------:R-:W-:Y:S05]  /*3690*/  @!P4 BRA `(.L_x_6186) ;  /* 0x000000100000c947 */ /* 0x000fea0003800000 */
[----:B--2---:R2:W-:Y:S02]  /*36a0*/  RED.E.ADD.F32.FTZ.RN.STRONG.GPU [R14.64+-0x100], R13 ;  /* 0xffff000d0e00798e */ /* 0x0045e4000c10e784 */
.L_x_6186:
[----:B------:R-:W-:Y:S05]  /*36b0*/  BSYNC B0 ;  /* 0x0000000000007941 */ /* 0x000fea0003800000 */
.L_x_6185:
[----:B--2---:R2:W3:Y:S01]  /*36c0*/  LDS R13, [R156.X4+0xbb0] ;  /* 0x000bb0009c0d7984 */ /* 0x0044e20000004800 */
[----:B------:R-:W-:Y:S01]  /*36d0*/  BSSY B0, `(.L_x_6187) ;  /* 0x0000003000007945 */ /* 0x000fe20003800000 */
[----:B------:R-:W-:Y:S05]  /*36e0*/  @!P5 BRA `(.L_x_6188) ;  /* 0x000000100000d947 */ /* 0x000fea0003800000 */
[----:B---3--:R3:W-:Y:S02]  /*36f0*/  RED.E.ADD.F32.FTZ.RN.STRONG.GPU [R14.64+-0x80], R13 ;  /* 0xffff800d0e00798e */ /* 0x0087e4000c10e784 */
.L_x_6188:
[----:B------:R-:W-:Y:S05]  /*3700*/  BSYNC B0 ;  /* 0x0000000000007941 */ /* 0x000fea0003800000 */
.L_x_6187:
[----:B---3--:R-:W3:Y:S01]  /*3710*/  SHFL.DOWN PT, R14, R131, 0x1, 0x1f ;  /* 0x08201f00830e7f89 */ /* 0x008ee200000e0000 */
[C---:B------:R-:W-:Y:S01]  /*3720*/  ISETP.GT.AND P0, PT, R45.reuse, 0x1e, PT ;  /* 0x0000001e2d00780c */ /* 0x040fe20003f04270 */
[----:B------:R-:W-:Y:S01]  /*3730*/  FMUL.FTZ R126, R126, R191 ;  /* 0x000000bf7e7e7220 */ /* 0x000fe20000410000 */
[----:B------:R-:W-:Y:S01]  /*3740*/  ISETP.NE.AND P1, PT, R45, RZ, PT ;  /* 0x000000ff2d00720c */ /* 0x000fe20003f25270 */
[----:B------:R-:W4:Y:S01]  /*3750*/  SHFL.DOWN PT, R13, R12, 0x1, 0x1f ;  /* 0x08201f000c0d7f89 */ /* 0x000f2200000e0000 */
[-C--:B------:R-:W-:Y:S01]  /*3760*/  FMUL.FTZ R15, R57, R192.reuse ;  /* 0x000000c0390f7220 */ /* 0x080fe20000410000 */
[----:B------:R-:W-:Y:S01]  /*3770*/  ISETP.NE.AND P2, PT, R47, RZ, PT ;  /* 0x000000ff2f00720c */ /* 0x000fe20003f45270 */
[----:B------:R-:W-:Y:S01]  /*3780*/  FMUL.FTZ R125, R125, R192 ;  /* 0x000000c07d7d7220 */ /* 0x000fe20000410000 */
[----:B------:R-:W-:Y:S01]  /*3790*/  BSSY B0, `(.L_x_6189) ;  /* 0x0000080000007945 */ /* 0x000fe20003800000 */
[----:B------:R-:W-:-:S02]  /*37a0*/  FMUL.FTZ R15, R174, R15 ;  /* 0x0000000fae0f7220 */ /* 0x000fc40000410000 */
[-C--:B------:R-:W-:Y:S02]  /*37b0*/  FMUL.FTZ R129, R129, R198.reuse ;  /* 0x000000c681817220 */ /* 0x080fe40000410000 */
[----:B------:R-:W-:Y:S02]  /*37c0*/  FFMA.FTZ R144, R144, R125, R15 ;  /* 0x0000007d90907223 */ /* 0x000fe4000001000f */
[----:B------:R-:W-:Y:S02]  /*37d0*/  FMUL.FTZ R15, R57, R198 ;  /* 0x000000c6390f7220 */ /* 0x000fe40000410000 */
[----:B------:R-:W-:Y:S02]  /*37e0*/  FMUL.FTZ R130, R130, R197 ;  /* 0x000000c582827220 */ /* 0x000fe40000410000 */
[----:B------:R-:W-:Y:S02]  /*37f0*/  FMUL.FTZ R15, R162, R15 ;  /* 0x0000000fa20f7220 */ /* 0x000fe40000410000 */
[----:B------:R-:W-:-:S02]  /*3800*/  FMUL.FTZ R137, R137, R204 ;  /* 0x000000cc89897220 */ /* 0x000fc40000410000 */
[----:B------:R-:W-:Y:S02]  /*3810*/  FFMA.FTZ R142, R142, R129, R15 ;  /* 0x000000818e8e7223 */ /* 0x000fe4000001000f */
[----:B---3--:R-:W-:Y:S02]  /*3820*/  @!P0 FADD.FTZ R131, R131, R14 ;  /* 0x0000000e83838221 */ /* 0x008fe40000010000 */
[----:B------:R-:W-:Y:S02]  /*3830*/  FMUL.FTZ R14, R57, R191 ;  /* 0x000000bf390e7220 */ /* 0x000fe40000410000 */
[----:B----4-:R-:W-:Y:S01]  /*3840*/  @!P0 FADD.FTZ R12, R12, R13 ;  /* 0x0000000d0c0c8221 */ /* 0x010fe20000010000 */
[----:B0-----:R-:W0:Y:S01]  /*3850*/  SHFL.DOWN PT, R16, R131, 0x2, 0x1f ;  /* 0x08401f0083107f89 */ /* 0x001e2200000e0000 */
[----:B------:R-:W-:Y:S01]  /*3860*/  ISETP.GT.AND P0, PT, R45, 0x1d, PT ;  /* 0x0000001d2d00780c */ /* 0x000fe20003f04270 */
[----:B------:R-:W-:Y:S02]  /*3870*/  FMUL.FTZ R14, R179, R14 ;  /* 0x0000000eb30e7220 */ /* 0x000fe40000410000 */
[----:B------:R-:W3:Y:S01]  /*3880*/  SHFL.DOWN PT, R13, R12, 0x2, 0x1f ;  /* 0x08401f000c0d7f89 */ /* 0x000ee200000e0000 */
[----:B------:R-:W-:-:S02]  /*3890*/  FMUL.FTZ R15, R57, R204 ;  /* 0x000000cc390f7220 */ /* 0x000fc40000410000 */
[----:B------:R-:W-:Y:S02]  /*38a0*/  FFMA.FTZ R143, R143, R126, R14 ;  /* 0x0000007e8f8f7223 */ /* 0x000fe4000001000e */
[----:B------:R-:W-:Y:S02]  /*38b0*/  FMUL.FTZ R14, R123, R152 ;  /* 0x000000987b0e7220 */ /* 0x000fe40000410000 */
[----:B------:R-:W-:Y:S02]  /*38c0*/  FMUL.FTZ R15, R158, R15 ;  /* 0x0000000f9e0f7220 */ /* 0x000fe40000410000 */
[----:B------:R-:W-:Y:S02]  /*38d0*/  FFMA.FTZ R87, R108, R14, R87 ;  /* 0x0000000e6c577223 */ /* 0x000fe40000010057 */
[----:B------:R-:W-:Y:S02]  /*38e0*/  FFMA.FTZ R140, R140, R137, R15 ;  /* 0x000000898c8c7223 */ /* 0x000fe4000001000f */
[----:B------:R-:W-:-:S02]  /*38f0*/  FMUL.FTZ R15, R57, R208 ;  /* 0x000000d0390f7220 */ /* 0x000fc40000410000 */
[----:B------:R-:W-:Y:S02]  /*3900*/  FMUL.FTZ R138, R138, R205 ;  /* 0x000000cd8a8a7220 */ /* 0x000fe40000410000 */
[----:B------:R-:W-:Y:S02]  /*3910*/  FMUL.FTZ R154, R154, R15 ;  /* 0x0000000f9a9a7220 */ /* 0x000fe40000410000 */
[----:B------:R-:W-:Y:S02]  /*3920*/  FMUL.FTZ R15, R57, R160 ;  /* 0x000000a0390f7220 */ /* 0x000fe40000410000 */
[----:B0-----:R-:W-:Y:S02]  /*3930*/  @!P0 FADD.FTZ R131, R131, R16 ;  /* 0x0000001083838221 */ /* 0x001fe40000010000 */
[----:B------:R-:W-:Y:S02]  /*3940*/  FMUL.FTZ R16, R57, R197 ;  /* 0x000000c539107220 */ /* 0x000fe40000410000 */
[----:B---3--:R-:W-:Y:S01]  /*3950*/  @!P0 FADD.FTZ R12, R12, R13 ;  /* 0x0000000d0c0c8221 */ /* 0x008fe20000010000 */
[----:B--2---:R-:W0:Y:S01]  /*3960*/  SHFL.DOWN PT, R156, R131, 0x4, 0x1f ;  /* 0x08801f00839c7f89 */ /* 0x004e2200000e0000 */
[-C--:B------:R-:W-:Y:S01]  /*3970*/  FMUL.FTZ R13, R122, R176.reuse ;  /* 0x000000b07a0d7220 */ /* 0x080fe20000410000 */
[----:B------:R-:W-:Y:S01]  /*3980*/  ISETP.GT.AND P0, PT, R45, 0x1b, PT ;  /* 0x0000001b2d00780c */ /* 0x000fe20003f04270 */
[----:B------:R-:W-:Y:S01]  /*3990*/  FMUL.FTZ R176, R57, R176 ;  /* 0x000000b039b07220 */ /* 0x000fe20000410000 */
[----:B------:R-:W2:Y:S01]  /*39a0*/  SHFL.DOWN PT, R17, R12, 0x4, 0x1f ;  /* 0x08801f000c117f89 */ /* 0x000ea200000e0000 */
[----:B------:R-:W-:-:S02]  /*39b0*/  FFMA.FTZ R90, R101, R13, R90 ;  /* 0x0000000d655a7223 */ /* 0x000fc4000001005a */
[----:B------:R-:W-:Y:S02]  /*39c0*/  FMUL.FTZ R176, R181, R176 ;  /* 0x000000b0b5b07220 */ /* 0x000fe40000410000 */
[----:B------:R-:W-:Y:S02]  /*39d0*/  FMUL.FTZ R16, R167, R16 ;  /* 0x00000010a7107220 */ /* 0x000fe40000410000 */
[----:B------:R-:W-:Y:S02]  /*39e0*/  FFMA.FTZ R176, R146, R13, R176 ;  /* 0x0000000d92b07223 */ /* 0x000fe400000100b0 */
[----:B------:R-:W-:Y:S02]  /*39f0*/  FMUL.FTZ R13, R57, R152 ;  /* 0x00000098390d7220 */ /* 0x000fe40000410000 */
[----:B------:R-:W-:Y:S02]  /*3a00*/  FFMA.FTZ R141, R141, R130, R16 ;  /* 0x000000828d8d7223 */ /* 0x000fe40000010010 */
[----:B------:R-:W-:-:S02]  /*3a10*/  FMUL.FTZ R13, R182, R13 ;  /* 0x0000000db60d7220 */ /* 0x000fc40000410000 */
[----:B------:R-:W-:Y:S02]  /*3a20*/  FMUL.FTZ R16, R57, R205 ;  /* 0x000000cd39107220 */ /* 0x000fe40000410000 */
[----:B------:R-:W-:Y:S02]  /*3a30*/  FFMA.FTZ R145, R145, R14, R13 ;  /* 0x0000000e91917223 */ /* 0x000fe4000001000d */
[-C--:B------:R-:W-:Y:S02]  /*3a40*/  FMUL.FTZ R13, R120, R178.reuse ;  /* 0x000000b2780d7220 */ /* 0x080fe40000410000 */
[----:B0-----:R-:W-:Y:S02]  /*3a50*/  @!P0 FADD.FTZ R131, R131, R156 ;  /* 0x0000009c83838221 */ /* 0x001fe40000010000 */
[----:B------:R-:W-:Y:S02]  /*3a60*/  FMUL.FTZ R178, R57, R178 ;  /* 0x000000b239b27220 */ /* 0x000fe40000410000 */
[----:B--2---:R-:W-:Y:S01]  /*3a70*/  @!P0 FADD.FTZ R12, R12, R17 ;  /* 0x000000110c0c8221 */ /* 0x004fe20000010000 */
[----:B------:R-:W0:Y:S01]  /*3a80*/  SHFL.DOWN PT, R120, R131, 0x8, 0x1f ;  /* 0x09001f0083787f89 */ /* 0x000e2200000e0000 */
[----:B------:R-:W-:Y:S01]  /*3a90*/  ISETP.GT.AND P0, PT, R45, 0x17, PT ;  /* 0x000000172d00780c */ /* 0x000fe20003f04270 */
[----:B------:R-:W-:-:S02]  /*3aa0*/  FMUL.FTZ R178, R185, R178 ;  /* 0x000000b2b9b27220 */ /* 0x000fc40000410000 */
[----:B------:R-:W2:Y:S01]  /*3ab0*/  SHFL.DOWN PT, R17, R12, 0x8, 0x1f ;  /* 0x09001f000c117f89 */ /* 0x000ea200000e0000 */
[-C--:B------:R-:W-:Y:S02]  /*3ac0*/  FFMA.FTZ R92, R103, R13.reuse, R92 ;  /* 0x0000000d675c7223 */ /* 0x080fe4000001005c */
[----:B------:R-:W-:Y:S02]  /*3ad0*/  FFMA.FTZ R178, R148, R13, R178 ;  /* 0x0000000d94b27223 */ /* 0x000fe400000100b2 */
[-C--:B------:R-:W-:Y:S02]  /*3ae0*/  FMUL.FTZ R13, R57, R132.reuse ;  /* 0x00000084390d7220 */ /* 0x080fe40000410000 */
[----:B------:R-:W-:Y:S02]  /*3af0*/  FMUL.FTZ R14, R121, R132 ;  /* 0x00000084790e7220 */ /* 0x000fe40000410000 */
[----:B------:R-:W-:Y:S02]  /*3b00*/  FMUL.FTZ R13, R186, R13 ;  /* 0x0000000dba0d7220 */ /* 0x000fe40000410000 */
[----:B------:R-:W-:-:S02]  /*3b10*/  FMUL.FTZ R16, R159, R16 ;  /* 0x000000109f107220 */ /* 0x000fc40000410000 */
[----:B------:R-:W-:Y:S02]  /*3b20*/  FFMA.FTZ R147, R147, R14, R13 ;  /* 0x0000000e93937223 */ /* 0x000fe4000001000d */
[-C--:B------:R-:W-:Y:S02]  /*3b30*/  FMUL.FTZ R13, R118, R166.reuse ;  /* 0x000000a6760d7220 */ /* 0x080fe40000410000 */
        /* <DEDUP_REMOVED lines=12> */
[----:B------:R-:W-:Y:S02]  /*3c00*/  FMUL.FTZ R13, R194, R13 ;  /* 0x0000000dc20d7220 */ /* 0x000fe40000410000 */
[----:B------:R-:W-:Y:S02]  /*3c10*/  FFMA.FTZ R139, R139, R138, R16 ;  /* 0x0000008a8b8b7223 */ /* 0x000fe40000010010 */
[----:B------:R-:W-:Y:S02]  /*3c20*/  FMUL.FTZ R16, R151, R208 ;  /* 0x000000d097107220 */ /* 0x000fe40000410000 */
[-C--:B------:R-:W-:Y:S02]  /*3c30*/  FFMA.FTZ R91, R112, R14.reuse, R91 ;  /* 0x0000000e705b7223 */ /* 0x080fe4000001005b */
[----:B------:R-:W-:Y:S02]  /*3c40*/  FFMA.FTZ R149, R149, R14, R13 ;  /* 0x0000000e95957223 */ /* 0x000fe4000001000d */
[----:B------:R-:W-:-:S02]  /*3c50*/  FMUL.FTZ R196, R196, R15 ;  /* 0x0000000fc4c47220 */ /* 0x000fc40000410000 */
[----:B------:R-:W-:Y:S02]  /*3c60*/  FMUL.FTZ R15, R57, R136 ;  /* 0x00000088390f7220 */ /* 0x000fe40000410000 */
[----:B0-----:R-:W-:Y:S02]  /*3c70*/  @!P0 FADD.FTZ R131, R131, R118 ;  /* 0x0000007683838221 */ /* 0x001fe40000010000 */
[----:B------:R-:W-:Y:S02]  /*3c80*/  FMUL.FTZ R14, R57, R124 ;  /* 0x0000007c390e7220 */ /* 0x000fe40000410000 */
[----:B--2---:R-:W-:Y:S01]  /*3c90*/  @!P0 FADD.FTZ R12, R12, R17 ;  /* 0x000000110c0c8221 */ /* 0x004fe20000010000 */
[----:B------:R-:W-:Y:S01]  /*3ca0*/  MOV R13, R131 ;  /* 0x00000083000d7202 */ /* 0x000fe20000000f00 */
[-C--:B------:R-:W-:Y:S02]  /*3cb0*/  FFMA.FTZ R79, R100, R16.reuse, R79 ;  /* 0x00000010644f7223 */ /* 0x080fe4000001004f */
[----:B------:R-:W-:-:S02]  /*3cc0*/  FFMA.FTZ R19, R19, R16, R154 ;  /* 0x0000001013137223 */ /* 0x000fc4000001009a */
[----:B------:R-:W-:Y:S01]  /*3cd0*/  FMUL.FTZ R117, R117, R160 ;  /* 0x000000a075757220 */ /* 0x000fe20000410000 */
[----:B------:R0:W-:Y:S01]  /*3ce0*/  @!P1 STS.64 [0xc78], R12 ;  /* 0x000c780cff009388 */ /* 0x0001e20000000a00 */
        /* <DEDUP_REMOVED lines=42> */
.L_x_6190:
[----:B0-----:R-:W-:Y:S05]  /*3f90*/  BSYNC B0 ;  /* 0x0000000000007941 */ /* 0x001fea0003800000 */
.L_x_6189:
[----:B------:R-:W-:Y:S02]  /*3fa0*/  IADD3 R61, R61, 0x1, RZ ;  /* 0x000000013d3d7810 */ /* 0x000fe40007ffe0ff */
[----:B------:R-:W-:Y:S02]  /*3fb0*/  IADD3 R66, P1, R66, 0x1, RZ ;  /* 0x0000000142427810 */ /* 0x000fe40007f3e0ff */
[----:B------:R-:W-:Y:S02]  /*3fc0*/  ISETP.GE.AND P0, PT, R61, c[0x0][0x16c], PT ;  /* 0x00005b003d007a0c */ /* 0x000fe40003f06270 */
[----:B------:R-:W-:-:S11]  /*3fd0*/  IADD3.X R59, RZ, R59, RZ, P1, !PT ;  /* 0x0000003bff3b7210 */ /* 0x000fd60000ffe4ff */
[----:B------:R-:W-:Y:S01]  /*3fe0*/  @P0 CALL.REL.NOINC `(.L_x_6154) ;  /* 0x0000001000000944 */ /* 0x000fe20003c00000 */
[----:B------:R-:W-:Y:S05]  /*3ff0*/  BRA `(.L_x_6191) ;  /* 0xffffd19000007947 */ /* 0x000fea000383ffff */
.L_x_6154:
        /* <DEDUP_REMOVED lines=17> */
[----:B------:R-:W-:Y:S01]  /*4110*/  IADD3 R38, P1, R38, -0x400, RZ ;  /* 0xfffffc0026267810 */ /* 0x000fe20007f3e0ff */
[----:B------:R2:W-:Y:S01]  /*4120*/  STS.128 [R32+0x10], R24 ;  /* 0x0000101820007388 */ /* 0x0005e20000000c00 */
[----:B------:R-:W-:-:S06]  /*4130*/  NOP ;  /* 0x0000000000007918 */ /* 0x000fcc0000000000 */
[----:B------:R-:W3:Y:S01]  /*4140*/  LDS.128 R4, [R45.X16] ;  /* 0x000000002d047984 */ /* 0x000ee2000000cc00 */
[----:B------:R-:W-:Y:S01]  /*4150*/  IMAD.WIDE.U32 R12, R51, c[0x0][0x2d8], R14 ;  /* 0x0000b600330c7a25 */ /* 0x000fe200078e000e */
[----:B------:R-:W-:Y:S02]  /*4160*/  IADD3 R40, P2, R40, -0x400, RZ ;  /* 0xfffffc0028287810 */ /* 0x000fe40007f5e0ff */
[----:B------:R-:W4:Y:S01]  /*4170*/  LDS.128 R8, [R45.X16+0x200] ;  /* 0x000200002d087984 */ /* 0x000f22000000cc00 */
[----:B0-----:R-:W-:Y:S01]  /*4180*/  FADD.FTZ R17, R46, R63 ;  /* 0x0000003f2e117221 */ /* 0x001fe20000010000 */
[----:B------:R-:W-:Y:S01]  /*4190*/  IADD3 R13, R13, R29, RZ ;  /* 0x0000001d0d0d7210 */ /* 0x000fe20007ffe0ff */
[----:B------:R-:W-:Y:S01]  /*41a0*/  IMAD R16, R52, c[0x0][0x2e0], RZ ;  /* 0x0000b80034107a24 */ /* 0x000fe200078e02ff */
[----:B------:R-:W-:Y:S01]  /*41b0*/  IADD3 R42, P3, R42, -0x400, RZ ;  /* 0xfffffc002a2a7810 */ /* 0x000fe20007f7e0ff */
[----:B------:R-:W-:Y:S01]  /*41c0*/  FADD.FTZ R0, R17, R68 ;  /* 0x0000004411007221 */ /* 0x000fe20000010000 */
[----:B--2---:R-:W-:Y:S01]  /*41d0*/  F2FP.BF16.PACK_AB R27, R82, R77 ;  /* 0x0000004d521b723e */ /* 0x004fe200000010ff */
[C---:B------:R-:W-:Y:S01]  /*41e0*/  IMAD R19, R55.reuse, c[0x0][0x2e4], R16 ;  /* 0x0000b90037137a24 */ /* 0x040fe200078e0210 */
[----:B------:R-:W-:Y:S01]  /*41f0*/  F2FP.BF16.PACK_AB R26, R80, R75 ;  /* 0x0000004b501a723e */ /* 0x000fe200000010ff */
[----:B------:R-:W-:Y:S01]  /*4200*/  IMAD.WIDE.U32 R12, R55, c[0x0][0x2e0], R12 ;  /* 0x0000b800370c7a25 */ /* 0x000fe200078e000c */
[----:B------:R-:W-:-:S02]  /*4210*/  F2FP.BF16.PACK_AB R25, R78, R73 ;  /* 0x000000494e19723e */ /* 0x000fc400000010ff */
[----:B------:R-:W-:Y:S01]  /*4220*/  F2FP.BF16.PACK_AB R24, R76, R71 ;  /* 0x000000474c18723e */ /* 0x000fe200000010ff */
        /* <DEDUP_REMOVED lines=19> */
[----:B------:R-:W-:Y:S01]  /*4360*/  IMAD R0, R52, c[0x0][0x300], RZ ;  /* 0x0000c00034007a24 */ /* 0x000fe200078e02ff */
[----:B---3--:R0:W-:Y:S01]  /*4370*/  STG.E.128 [R12.64], R4 ;  /* 0x000000040c007986 */ /* 0x0081e2000c101d04 */
[----:B------:R-:W-:Y:S01]  /*4380*/  FADD.FTZ R69, R72, R69 ;  /* 0x0000004548457221 */ /* 0x000fe20000010000 */
[----:B------:R-:W-:-:S02]  /*4390*/  IADD3 R15, R15, R17, RZ ;  /* 0x000000110f0f7210 */ /* 0x000fc40007ffe0ff */
[----:B----4-:R-:W-:Y:S01]  /*43a0*/  STG.E.128 [R12.64+0x200], R8 ;  /* 0x000200080c007986 */ /* 0x010fe2000c101d04 */
[----:B------:R-:W-:-:S03]  /*43b0*/  FADD.FTZ R74, R69, R74 ;  /* 0x0000004a454a7221 */ /* 0x000fc60000010000 */
[----:B------:R-:W-:Y:S01]  /*43c0*/  BAR.SYNC.DEFER_BLOCKING 0x0 ;  /* 0x0000000000007b1d */ /* 0x000fe20000010000 */
[----:B------:R-:W-:-:S04]  /*43d0*/  FADD.FTZ R71, R74, R71 ;  /* 0x000000474a477221 */ /* 0x000fc80000010000 */
[----:B------:R-:W-:-:S04]  /*43e0*/  FADD.FTZ R76, R71, R76 ;  /* 0x0000004c474c7221 */ /* 0x000fc80000010000 */
[----:B------:R-:W-:Y:S02]  /*43f0*/  FADD.FTZ R73, R76, R73 ;  /* 0x000000494c497221 */ /* 0x000fe40000010000 */
[C---:B0-----:R-:W-:Y:S02]  /*4400*/  IMAD R7, R55.reuse, c[0x0][0x304], R0 ;  /* 0x0000c10037077a24 */ /* 0x041fe400078e0200 */
[----:B------:R-:W-:-:S04]  /*4410*/  IMAD.WIDE.U32 R4, R55, c[0x0][0x300], R14 ;  /* 0x0000c00037047a25 */ /* 0x000fc800078e000e */
[----:B------:R-:W-:Y:S01]  /*4420*/  FADD.FTZ R78, R73, R78 ;  /* 0x0000004e494e7221 */ /* 0x000fe20000010000 */
[----:B------:R-:W-:Y:S02]  /*4430*/  IADD3 R5, R5, R7, RZ ;  /* 0x0000000705057210 */ /* 0x000fe40007ffe0ff */
[----:B------:R-:W-:Y:S01]  /*4440*/  LEA R6, P0, R4, c[0x0][0x340], 0x1 ;  /* 0x0000d00004067a11 */ /* 0x000fe200078008ff */
[----:B------:R-:W-:Y:S01]  /*4450*/  FADD.FTZ R75, R78, R75 ;  /* 0x0000004b4e4b7221 */ /* 0x000fe20000010000 */
[----:B------:R-:W-:Y:S02]  /*4460*/  STS.128 [R32], R64 ;  /* 0x0000004020007388 */ /* 0x000fe40000000c00 */
[----:B------:R-:W-:Y:S01]  /*4470*/  LEA.HI.X R7, R4, c[0x0][0x344], R5, 0x1, P0 ;  /* 0x0000d10004077a11 */ /* 0x000fe200000f0c05 */
[----:B------:R-:W-:Y:S01]  /*4480*/  FADD.FTZ R80, R75, R80 ;  /* 0x000000504b507221 */ /* 0x000fe20000010000 */
[----:B------:R-:W-:Y:S01]  /*4490*/  ISETP.GT.AND P0, PT, R36, 0x1, PT ;  /* 0x000000012400780c */ /* 0x000fe20003f04270 */
[----:B------:R-:W-:Y:S01]  /*44a0*/  STS.128 [R32+0x10], R24 ;  /* 0x0000101820007388 */ /* 0x000fe20000000c00 */
[----:B------:R-:W-:-:S06]  /*44b0*/  NOP ;  /* 0x0000000000007918 */ /* 0x000fcc0000000000 */
[----:B------:R-:W0:Y:S01]  /*44c0*/  LDS.128 R28, [R45.X16] ;  /* 0x000000002d1c7984 */ /* 0x000e22000000cc00 */
[----:B------:R-:W-:Y:S01]  /*44d0*/  IMAD.WIDE R4, R33, 0x10, R6 ;  /* 0x0000001021047825 */ /* 0x000fe200078e0206 */
[----:B------:R-:W-:Y:S02]  /*44e0*/  MOV R36, R54 ;  /* 0x0000003600247202 */ /* 0x000fe40000000f00 */
[----:B------:R-:W2:Y:S01]  /*44f0*/  LDS.128 R56, [R45.X16+0x200] ;  /* 0x000200002d387984 */ /* 0x000ea2000000cc00 */
[----:B------:R-:W-:-:S04]  /*4500*/  FADD.FTZ R77, R80, R77 ;  /* 0x0000004d504d7221 */ /* 0x000fc80000010000 */
[----:B------:R-:W-:Y:S01]  /*4510*/  FADD.FTZ R46, R77, R82 ;  /* 0x000000524d2e7221 */ /* 0x000fe20000010000 */
[----:B0-----:R0:W-:Y:S04]  /*4520*/  STG.E.128 [R4.64], R28 ;  /* 0x0000001c04007986 */ /* 0x0011e8000c101d04 */
[----:B--2---:R0:W-:Y:S01]  /*4530*/  STG.E.128 [R4.64+0x200], R56 ;  /* 0x0002003804007986 */ /* 0x0041e2000c101d04 */
[----:B------:R-:W-:Y:S01]  /*4540*/  @!P0 CALL.REL.NOINC `(.L_x_6152) ;  /* 0x0000001000008944 */ /* 0x000fe20003c00000 */
[----:B------:R-:W-:Y:S05]  /*4550*/  BRA `(.L_x_6192) ;  /* 0xffffc24000007947 */ /* 0x000fea000383ffff */
.L_x_6152:
[----:B------:R-:W-:Y:S02]  /*4560*/  ISETP.NE.U32.AND P0, PT, RZ, c[0x0][0x328], PT ;  /* 0x0000ca00ff007a0c */ /* 0x000fe40003f05070 */
[----:B------:R-:W-:Y:S02]  /*4570*/  ISETP.NE.U32.AND P2, PT, RZ, c[0x0][0x348], PT ;  /* 0x0000d200ff007a0c */ /* 0x000fe40003f45070 */
[----:B------:R-:W-:-:S02]  /*4580*/  ISETP.NE.AND.EX P1, PT, RZ, c[0x0][0x32c], PT, P0 ;  /* 0x0000cb00ff007a0c */ /* 0x000fc40003f25300 */
        /* <DEDUP_REMOVED lines=21> */
.L_x_6194:
[----:B0-----:R-:W-:Y:S05]  /*46e0*/  BSYNC B0 ;  /* 0x0000000000007941 */ /* 0x001fea0003800000 */
.L_x_6193:
        /* <DEDUP_REMOVED lines=23> */
.L_x_6196:
[----:B------:R-:W2:Y:S02]  /*4860*/  S2R R15, SR_TID.X ;  /* 0x00000000000f7919 */ /* 0x000ea40000002100 */
.L_x_6197:
[----:B0-----:R-:W-:Y:S05]  /*4870*/  BSYNC B0 ;  /* 0x0000000000007941 */ /* 0x001fea0003800000 */
.L_x_6195:
[----:B--2---:R-:W-:-:S13]  /*4880*/  ISETP.GE.AND P0, PT, R15, c[0x0][0x16c], PT ;  /* 0x00005b000f007a0c */ /* 0x004fda0003f06270 */
        /* <DEDUP_REMOVED lines=9> */
.L_x_6198:
        /* <DEDUP_REMOVED lines=26> */
.L_x_6199:
        /* <DEDUP_REMOVED lines=12> */
.L_x_9092:


//--------------------- .text._Z25selective_scan_bwd_kernelI32Selective_Scan_bwd_kernel_traitsILi32ELi16ELb1ELb1ELb0ELb0ELb1EN3c108BFloat16EfEEv12SSMParamsBwd --------------------------
	.section	.text._Z25selective_scan_bwd_kernelI32Selective_Scan_bwd_kernel_traitsILi32ELi16ELb1ELb1ELb0ELb0ELb1EN3c108BFloat16EfEEv12SSMParamsBwd,"ax",@progbits
	.sectioninfo	@"SHI_REGISTERS=234"
	.align	128
        .global         _Z25selective_scan_bwd_kernelI32Selective_Scan_bwd_kernel_traitsILi32ELi16ELb1ELb1ELb0ELb0ELb1EN3c108BFloat16EfEEv12SSMParamsBwd
        .type           _Z25selective_scan_bwd_kernelI32Selective_Scan_bwd_kernel_traitsILi32ELi16ELb1ELb1ELb0ELb0ELb1EN3c108BFloat16EfEEv12SSMParamsBwd,@function
        .size           _Z25selective_scan_bwd_kernelI32Selective_Scan_bwd_kernel_traitsILi32ELi16ELb1ELb1ELb0ELb0ELb1EN3c108BFloat16EfEEv12SSMParamsBwd,(.L_x_9093 - _Z25selective_scan_bwd_kernelI32Selective_Scan_bwd_kernel_traitsILi32ELi16ELb1ELb1ELb0ELb0ELb1EN3c108BFloat16EfEEv12SSMParamsBwd)
        .other          _Z25selective_scan_bwd_kernelI32Selective_Scan_bwd_kernel_traitsILi32ELi16ELb1ELb1ELb0ELb0ELb1EN3c108BFloat16EfEEv12SSMParamsBwd,@"STO_CUDA_ENTRY STV_DEFAULT"
_Z25selective_scan_bwd_kernelI32Selective_Scan_bwd_kernel_traitsILi32ELi16ELb1ELb1ELb0ELb0ELb1EN3c108BFloat16EfEEv12SSMParamsBwd:
.text._Z25selective_scan_bwd_kernelI32Selective_Scan_bwd_kernel_traitsILi32ELi16ELb1ELb1ELb0ELb0ELb1EN3c108BFloat16EfEEv12SSMParamsBwd:
        /* <DEDUP_REMOVED lines=28> */
[----:B------:R-:W-:Y:S01]  /*01c0*/  IMAD R14, R27, c[0x0][0x284], R14 ;  /* 0x0000a1001b0e7a24 */ /* 0x000fe200078e020e */
[----:B-1----:R-:W-:Y:S01]  /*01d0*/  HFMA2.MMA R6, -RZ, RZ, 0, 0 ;  /* 0x00000000ff067435 */ /* 0x002fe200000001ff */
[----:B------:R-:W-:Y:S01]  /*01e0*/  ISETP.GE.AND P3, PT, R12, 0x1, PT ;  /* 0x000000010c00780c */ /* 0x000fe20003f66270 */
[----:B------:R-:W-:Y:S01]  /*01f0*/  HFMA2.MMA R46, -RZ, RZ, 0, 0 ;  /* 0x00000000ff2e7435 */ /* 0x000fe200000001ff */
        /* <DEDUP_REMOVED lines=13> */
[C---:B------:R-:W-:Y:S02]  /*02d0*/  IMAD R9, R29.reuse, c[0x0][0x1e4], R6 ;  /* 0x000079001d097a24 */ /* 0x040fe400078e0206 */
[----:B------:R-:W-:Y:S01]  /*02e0*/  IMAD.WIDE.U32 R2, R29, c[0x0][0x1d0], RZ ;  /* 0x000074001d027a25 */ /* 0x000fe200078e00ff */
[----:B------:R-:W-:Y:S02]  /*02f0*/  ISETP.GT.U32.AND P1, PT, R11, R8, PT ;  /* 0x000000080b00720c */ /* 0x000fe40003f24070 */
[----:B------:R-:W-:Y:S01]  /*0300*/  IADD3 R5, R5, R9, RZ ;  /* 0x0000000905057210 */ /* 0x000fe20007ffe0ff */
[----:B------:R-:W-:Y:S01]  /*0310*/  IMAD R10, R174, c[0x0][0x278], RZ ;  /* 0x00009e00ae0a7a24 */ /* 0x000fe200078e02ff */
[----:B------:R-:W-:Y:S01]  /*0320*/  IADD3 R3, R3, R7, RZ ;  /* 0x0000000703037210 */ /* 0x000fe20007ffe0ff */
[----:B------:R-:W-:-:S04]  /*0330*/  IMAD.WIDE.U32 R6, R29, c[0x0][0x278], RZ ;  /* 0x00009e001d067a25 */ /* 0x000fc800078e00ff */
        /* <DEDUP_REMOVED lines=8> */
[C---:B------:R-:W-:Y:S01]  /*03c0*/  IMAD R10, R0.reuse, c[0x0][0x1d8], RZ ;  /* 0x00007600000a7a24 */ /* 0x040fe200078e02ff */
[----:B------:R-:W-:Y:S01]  /*03d0*/  @!P1 IADD3 R31, R31, 0x1, RZ ;  /* 0x000000011f1f9810 */ /* 0x000fe20007ffe0ff */
[----:B------:R-:W-:Y:S01]  /*03e0*/  IMAD R12, R0, c[0x0][0x1e8], RZ ;  /* 0x00007a00000c7a24 */ /* 0x000fe200078e02ff */
[----:B------:R-:W-:Y:S01]  /*03f0*/  SHF.R.S32.HI R13, RZ, 0x1f, R11 ;  /* 0x0000001fff0d7819 */ /* 0x000fe2000001140b */
[----:B------:R-:W-:Y:S01]  /*0400*/  IMAD R10, R27, c[0x0][0x1dc], R10 ;  /* 0x000077001b0a7a24 */ /* 0x000fe200078e020a */
[----:B------:R-:W-:Y:S01]  /*0410*/  IADD3 R35, P4, R11, R2, RZ ;  /* 0x000000020b237210 */ /* 0x000fe20007f9e0ff */
[----:B------:R-:W-:Y:S01]  /*0420*/  IMAD R12, R27, c[0x0][0x1ec], R12 ;  /* 0x00007b001b0c7a24 */ /* 0x000fe200078e020c */
[----:B------:R-:W-:Y:S01]  /*0430*/  ISETP.NE.AND P1, PT, RZ, c[0x0][0x178], PT ;  /* 0x00005e00ff007a0c */ /* 0x000fe20003f25270 */
[----:B------:R-:W-:Y:S01]  /*0440*/  IMAD.WIDE.U32 R8, R29, c[0x0][0x190], RZ ;  /* 0x000064001d087a25 */ /* 0x000fe200078e00ff */
[----:B------:R-:W-:-:S02]  /*0450*/  IADD3.X R10, R13, R3, R10, P4, !PT ;  /* 0x000000030d0a7210 */ /* 0x000fc400027fe40a */
[----:B------:R-:W-:Y:S01]  /*0460*/  @P0 IADD3 R31, R31, 0x1, RZ ;  /* 0x000000011f1f0810 */ /* 0x000fe20007ffe0ff */
[----:B------:R-:W-:Y:S01]  /*0470*/  IMAD.WIDE.U32 R2, R27, c[0x0][0x1e8], R4 ;  /* 0x00007a001b027a25 */ /* 0x000fe200078e0004 */
[----:B------:R-:W-:Y:S02]  /*0480*/  IADD3 R9, R9, R15, RZ ;  /* 0x0000000f09097210 */ /* 0x000fe40007ffe0ff */
[----:B------:R-:W-:Y:S01]  /*0490*/  @!P2 IADD3 R31, -R31, RZ, RZ ;  /* 0x000000ff1f1fa210 */ /* 0x000fe20007ffe1ff */
[----:B------:R-:W-:Y:S01]  /*04a0*/  IMAD.WIDE.U32 R4, R27, c[0x0][0x280], R6 ;  /* 0x0000a0001b047a25 */ /* 0x000fe200078e0006 */
[----:B------:R-:W-:-:S03]  /*04b0*/  IADD3 R37, P0, R11, R2, RZ ;  /* 0x000000020b257210 */ /* 0x000fc60007f1e0ff */
[----:B------:R-:W-:Y:S02]  /*04c0*/  @!P1 LOP3.LUT R31, RZ, c[0x0][0x178], RZ, 0x33, !PT ;  /* 0x00005e00ff1f9a12 */ /* 0x000fe400078e33ff */
[----:B------:R-:W-:Y:S02]  /*04d0*/  IADD3 R39, P2, R11, R4, RZ ;  /* 0x000000040b277210 */ /* 0x000fe40007f5e0ff */
[----:B------:R-:W-:Y:S01]  /*04e0*/  IADD3.X R2, R13, R3, R12, P0, !PT ;  /* 0x000000030d027210 */ /* 0x000fe200007fe40c */
[----:B------:R-:W-:Y:S01]  /*04f0*/  IMAD.WIDE.U32 R8, R31, c[0x0][0x1a8], R8 ;  /* 0x00006a001f087a25 */ /* 0x000fe200078e0008 */
[----:B------:R-:W-:Y:S02]  /*0500*/  ISETP.NE.U32.AND P0, PT, RZ, c[0x0][0x260], PT ;  /* 0x00009800ff007a0c */ /* 0x000fe40003f05070 */
        /* <DEDUP_REMOVED lines=37> */
.L_x_6240:
[----:B------:R-:W-:Y:S01]  /*0760*/  BAR.SYNC.DEFER_BLOCKING 0x0 ;  /* 0x0000000000007b1d */ /* 0x000fe20000010000 */
[----:B0-----:R-:W-:-:S04]  /*0770*/  SHF.L.U32 R2, R32, 0x1, RZ ;  /* 0x0000000120027819 */ /* 0x001fc800000006ff */
[----:B------:R-:W-:-:S04]  /*0780*/  LOP3.LUT R3, R2, 0xffffffc0, RZ, 0xc0, !PT ;  /* 0xffffffc002037812 */ /* 0x000fc800078ec0ff */
[----:B------:R-:W-:-:S05]  /*0790*/  LOP3.LUT R44, R3, 0x1f, R32, 0xf8, !PT ;  /* 0x0000001f032c7812 */ /* 0x000fca00078ef820 */
[----:B------:R-:W-:-:S05]  /*07a0*/  IMAD.WIDE R2, R44, 0x10, R34 ;  /* 0x000000102c027825 */ /* 0x000fca00078e0222 */
[----:B------:R-:W2:Y:S04]  /*07b0*/  LDG.E.128 R12, [R2.64] ;  /* 0x00000004020c7981 */ /* 0x000ea8000c1e1d00 */
[----:B------:R-:W3:Y:S01]  /*07c0*/  LDG.E.128 R16, [R2.64+0x200] ;  /* 0x0002000402107981 */ /* 0x000ee2000c1e1d00 */
[----:B-1----:R-:W-:Y:S01]  /*07d0*/  SHF.L.U32 R45, R33, 0x5, RZ ;  /* 0x00000005212d7819 */ /* 0x002fe200000006ff */
        /* <DEDUP_REMOVED lines=33> */
[----:B---3--:R1:W-:Y:S01]  /*09f0*/  STS.128 [R33.X16+0x200], R64 ;  /* 0x0002004021007388 */ /* 0x0083e2000000cc00 */
[----:B------:R-:W-:-:S06]  /*0a00*/  NOP ;  /* 0x0000000000007918 */ /* 0x000fcc0000000000 */
[----:B------:R-:W-:Y:S04]  /*0a10*/  LDS.128 R52, [R45] ;  /* 0x000000002d347984 */ /* 0x000fe80000000c00 */
[----:B------:R-:W2:Y:S04]  /*0a20*/  LDS.128 R48, [R45+0x10] ;  /* 0x000010002d307984 */ /* 0x000ea80000000c00 */
[----:B------:R-:W-:Y:S06]  /*0a30*/  BAR.SYNC.DEFER_BLOCKING 0x0 ;  /* 0x0000000000007b1d */ /* 0x000fec0000010000 */
[----:B------:R3:W4:Y:S04]  /*0a40*/  LDG.E.128 R68, [R56.64+-0x400] ;  /* 0xfffc000438447981 */ /* 0x000728000c1e1d00 */
[----:B------:R3:W2:Y:S01]  /*0a50*/  LDG.E.128 R76, [R56.64+-0x200] ;  /* 0xfffe0004384c7981 */ /* 0x0006a2000c1e1d00 */
[----:B------:R-:W-:-:S02]  /*0a60*/  IMAD R58, R0, c[0x0][0x208], RZ ;  /* 0x00008200003a7a24 */ /* 0x000fc400078e02ff */
[----:B0-----:R-:W-:Y:S02]  /*0a70*/  IMAD R60, R174, c[0x0][0x200], RZ ;  /* 0x00008000ae3c7a24 */ /* 0x001fe400078e02ff */
        /* <DEDUP_REMOVED lines=8> */
[----:B---3--:R-:W-:Y:S01]  /*0b00*/  IMAD.WIDE R56, R44, 0x10, R60 ;  /* 0x000000102c387825 */ /* 0x008fe200078e023c */
[----:B----4-:R-:W-:Y:S04]  /*0b10*/  STS.128 [R33.X16], R68 ;  /* 0x0000004421007388 */ /* 0x010fe8000000cc00 */
[----:B--2---:R-:W-:Y:S01]  /*0b20*/  STS.128 [R33.X16+0x200], R76 ;  /* 0x0002004c21007388 */ /* 0x004fe2000000cc00 */
[----:B------:R-:W-:-:S06]  /*0b30*/  NOP ;  /* 0x0000000000007918 */ /* 0x000fcc0000000000 */
[----:B------:R-:W0:Y:S04]  /*0b40*/  LDS.128 R80, [R45] ;  /* 0x000000002d507984 */ /* 0x000e280000000c00 */
[----:B------:R-:W2:Y:S04]  /*0b50*/  LDS.128 R60, [R45+0x10] ;  /* 0x000010002d3c7984 */ /* 0x000ea80000000c00 */
[----:B------:R-:W-:Y:S06]  /*0b60*/  BAR.SYNC.DEFER_BLOCKING 0x0 ;  /* 0x0000000000007b1d */ /* 0x000fec0000010000 */
[----:B-1----:R1:W3:Y:S04]  /*0b70*/  LDG.E.128 R64, [R56.64+-0x400] ;  /* 0xfffc000438407981 */ /* 0x0022e8000c1e1d00 */
[----:B------:R1:W4:Y:S01]  /*0b80*/  LDG.E.128 R72, [R56.64+-0x200] ;  /* 0xfffe000438487981 */ /* 0x000322000c1e1d00 */
[----:B------:R-:W-:-:S02]  /*0b90*/  PRMT R109, RZ, 0x5410, R48 ;  /* 0x00005410ff6d7816 */ /* 0x000fc40000000030 */
[----:B------:R-:W-:Y:S02]  /*0ba0*/  PRMT R100, RZ, 0x7610, R48 ;  /* 0x00007610ff647816 */ /* 0x000fe40000000030 */
[--C-:B0-----:R-:W-:Y:S02]  /*0bb0*/  PRMT R47, RZ, 0x5410, R80.reuse ;  /* 0x00005410ff2f7816 */ /* 0x101fe40000000050 */
[--C-:B------:R-:W-:Y:S02]  /*0bc0*/  PRMT R68, RZ, 0x5410, R81.reuse ;  /* 0x00005410ff447816 */ /* 0x100fe40000000051 */
[----:B------:R-:W-:Y:S01]  /*0bd0*/  PRMT R70, RZ, 0x7610, R81 ;  /* 0x00007610ff467816 */ /* 0x000fe20000000051 */
[----:B------:R-:W-:Y:S01]  /*0be0*/  FMUL.FTZ R58, R47, -1.4426950216293334961 ;  /* 0xbfb8aa3b2f3a7820 */ /* 0x000fe20000410000 */
[----:B-1----:R-:W-:Y:S01]  /*0bf0*/  PRMT R57, RZ, 0x7610, R80 ;  /* 0x00007610ff397816 */ /* 0x002fe20000000050 */
[----:B------:R-:W-:Y:S01]  /*0c00*/  FMUL.FTZ R69, R68, -1.4426950216293334961 ;  /* 0xbfb8aa3b44457820 */ /* 0x000fe20000410000 */
[--C-:B------:R-:W-:Y:S01]  /*0c10*/  PRMT R71, RZ, 0x5410, R82.reuse ;  /* 0x00005410ff477816 */ /* 0x100fe20000000052 */
[----:B------:R-:W-:Y:S01]  /*0c20*/  FMUL.FTZ R56, R70, -1.4426950216293334961 ;  /* 0xbfb8aa3b46387820 */ /* 0x000fe20000410000 */
[----:B------:R-:W-:Y:S01]  /*0c30*/  PRMT R90, RZ, 0x7610, R82 ;  /* 0x00007610ff5a7816 */ /* 0x000fe20000000052 */
[----:B------:R-:W0:Y:S01]  /*0c40*/  MUFU.EX2 R58, R58 ;  /* 0x0000003a003a7308 */ /* 0x000e220000000800 */
[----:B------:R-:W-:Y:S01]  /*0c50*/  FMUL.FTZ R59, R57, -1.4426950216293334961 ;  /* 0xbfb8aa3b393b7820 */ /* 0x000fe20000410000 */
[--C-:B------:R-:W-:Y:S01]  /*0c60*/  PRMT R94, RZ, 0x7610, R83.reuse ;  /* 0x00007610ff5e7816 */ /* 0x100fe20000000053 */
[----:B------:R-:W-:Y:S01]  /*0c70*/  FMUL.FTZ R76, R71, -1.4426950216293334961 ;  /* 0xbfb8aa3b474c7820 */ /* 0x000fe20000410000 */
[----:B--2---:R-:W-:Y:S01]  /*0c80*/  PRMT R97, RZ, 0x5410, R60 ;  /* 0x00005410ff617816 */ /* 0x004fe2000000003c */
[----:B------:R-:W-:Y:S01]  /*0c90*/  FMUL.FTZ R77, R90, -1.4426950216293334961 ;  /* 0xbfb8aa3b5a4d7820 */ /* 0x000fe20000410000 */
[----:B------:R-:W-:Y:S01]  /*0ca0*/  PRMT R92, RZ, 0x5410, R83 ;  /* 0x00005410ff5c7816 */ /* 0x000fe20000000053 */
[----:B------:R-:W-:Y:S01]  /*0cb0*/  FMUL.FTZ R79, R94, -1.4426950216293334961 ;  /* 0xbfb8aa3b5e4f7820 */ /* 0x000fe20000410000 */
[----:B------:R-:W1:Y:S01]  /*0cc0*/  MUFU.EX2 R59, R59 ;  /* 0x0000003b003b7308 */ /* 0x000e620000000800 */
[----:B------:R-:W-:Y:S01]  /*0cd0*/  PRMT R81, RZ, 0x5410, R61 ;  /* 0x00005410ff517816 */ /* 0x000fe2000000003d */
[----:B------:R-:W-:Y:S01]  /*0ce0*/  IMAD R80, R0, c[0x0][0x2f0], RZ ;  /* 0x0000bc0000507a24 */ /* 0x000fe200078e02ff */
[----:B------:R-:W-:Y:S01]  /*0cf0*/  MOV R82, c[0x0][0x16c] ;  /* 0x00005b0000527a02 */ /* 0x000fe20000000f00 */
[----:B------:R-:W-:Y:S01]  /*0d00*/  FMUL.FTZ R78, R92, -1.4426950216293334961 ;  /* 0xbfb8aa3b5c4e7820 */ /* 0x000fe20000410000 */
[----:B------:R-:W-:-:S02]  /*0d10*/  PRMT R83, RZ, 0x7610, R52 ;  /* 0x00007610ff537816 */ /* 0x000fc40000000034 */
[----:B------:R-:W-:Y:S01]  /*0d20*/  ISETP.GE.AND P1, PT, R82, 0x1, PT ;  /* 0x000000015200780c */ /* 0x000fe20003f26270 */
[----:B------:R-:W2:Y:S01]  /*0d30*/  MUFU.EX2 R69, R69 ;  /* 0x0000004500457308 */ /* 0x000ea20000000800 */
[----:B0-----:R-:W-:Y:S01]  /*0d40*/  FADD.FTZ R58, R58, 1 ;  /* 0x3f8000003a3a7421 */ /* 0x001fe20000010000 */
[----:B------:R-:W-:Y:S02]  /*0d50*/  PRMT R82, RZ, 0x5410, R52 ;  /* 0x00005410ff527816 */ /* 0x000fe40000000034 */
[--C-:B------:R-:W-:Y:S02]  /*0d60*/  PRMT R96, RZ, 0x5410, R55.reuse ;  /* 0x00005410ff607816 */ /* 0x100fe40000000037 */
[----:B------:R-:W-:Y:S02]  /*0d70*/  PRMT R98, RZ, 0x7610, R55 ;  /* 0x00007610ff627816 */ /* 0x000fe40000000037 */
[----:B------:R-:W-:Y:S01]  /*0d80*/  MUFU.EX2 R56, R56 ;  /* 0x0000003800387308 */ /* 0x000fe20000000800 */
[----:B-1----:R-:W-:Y:S01]  /*0d90*/  FADD.FTZ R59, R59, 1 ;  /* 0x3f8000003b3b7421 */ /* 0x002fe20000010000 */
[----:B------:R-:W-:-:S02]  /*0da0*/  PRMT R86, RZ, 0x5410, R54 ;  /* 0x00005410ff567816 */ /* 0x000fc40000000036 */
[----:B------:R-:W-:Y:S02]  /*0db0*/  PRMT R87, RZ, 0x7610, R54 ;  /* 0x00007610ff577816 */ /* 0x000fe40000000036 */
[----:B------:R-:W-:Y:S02]  /*0dc0*/  PRMT R101, RZ, 0x7610, R60 ;  /* 0x00007610ff657816 */ /* 0x000fe4000000003c */
[----:B------:R0:W1:Y:S01]  /*0dd0*/  MUFU.EX2 R88, R76 ;  /* 0x0000004c00587308 */ /* 0x0000620000000800 */
[----:B--2---:R-:W-:Y:S01]  /*0de0*/  FADD.FTZ R69, R69, 1 ;  /* 0x3f80000045457421 */ /* 0x004fe20000010000 */
[--C-:B------:R-:W-:Y:S01]  /*0df0*/  PRMT R84, RZ, 0x5410, R53.reuse ;  /* 0x00005410ff547816 */ /* 0x100fe20000000035 */
[----:B------:R-:W-:Y:S01]  /*0e00*/  FMUL.FTZ R60, R101, -1.4426950216293334961 ;  /* 0xbfb8aa3b653c7820 */ /* 0x000fe20000410000 */
[----:B------:R-:W-:Y:S02]  /*0e10*/  PRMT R85, RZ, 0x7610, R53 ;  /* 0x00007610ff557816 */ /* 0x000fe40000000035 */
[----:B------:R-:W-:-:S02]  /*0e20*/  PRMT R89, RZ, 0x5410, R50 ;  /* 0x00005410ff597816 */ /* 0x000fc40000000032 */
[----:B------:R2:W2:Y:S01]  /*0e30*/  MUFU.RCP R102, R58 ;  /* 0x0000003a00667308 */ /* 0x0004a20000001000 */
[----:B0-----:R-:W-:Y:S01]  /*0e40*/  FMUL.FTZ R76, R97, -1.4426950216293334961 ;  /* 0xbfb8aa3b614c7820 */ /* 0x001fe20000410000 */
[----:B------:R-:W-:Y:S02]  /*0e50*/  PRMT R126, RZ, 0x5410, R62 ;  /* 0x00005410ff7e7816 */ /* 0x000fe4000000003e */
[--C-:B------:R-:W-:Y:S02]  /*0e60*/  PRMT R141, RZ, 0x5410, R12.reuse ;  /* 0x00005410ff8d7816 */ /* 0x100fe4000000000c */
[----:B------:R-:W-:Y:S02]  /*0e70*/  PRMT R143, RZ, 0x7610, R12 ;  /* 0x00007610ff8f7816 */ /* 0x000fe4000000000c */
[----:B------:R-:W0:Y:S01]  /*0e80*/  MUFU.EX2 R91, R77 ;  /* 0x0000004d005b7308 */ /* 0x000e220000000800 */
[----:B-1----:R-:W-:Y:S01]  /*0e90*/  FADD.FTZ R88, R88, 1 ;  /* 0x3f80000058587421 */ /* 0x002fe20000010000 */
[----:B--2---:R-:W-:-:S02]  /*0ea0*/  PRMT R58, RZ, 0x7610, R50 ;  /* 0x00007610ff3a7816 */ /* 0x004fc40000000032 */
[----:B------:R-:W-:Y:S02]  /*0eb0*/  PRMT R50, RZ, 0x7610, R51 ;  /* 0x00007610ff327816 */ /* 0x000fe40000000033 */
[----:B------:R-:W-:Y:S02]  /*0ec0*/  PRMT R12, RZ, 0x7610, R11 ;  /* 0x00007610ff0c7816 */ /* 0x000fe4000000000b */
[----:B------:R1:W2:Y:S01]  /*0ed0*/  MUFU.EX2 R95, R79 ;  /* 0x0000004f005f7308 */ /* 0x0002a20000000800 */
[----:B------:R-:W-:Y:S01]  /*0ee0*/  FADD.FTZ R52, -R102, 1 ;  /* 0x3f80000066347421 */ /* 0x000fe20000010100 */
[--C-:B------:R-:W-:Y:S01]  /*0ef0*/  PRMT R133, RZ, 0x5410, R18.reuse ;  /* 0x00005410ff857816 */ /* 0x100fe20000000012 */
[C---:B------:R-:W-:Y:S01]  /*0f00*/  FMUL.FTZ R48, R47.reuse, R102 ;  /* 0x000000662f307220 */ /* 0x040fe20000410000 */
[----:B------:R-:W-:Y:S01]  /*0f10*/  PRMT R135, RZ, 0x7610, R18 ;  /* 0x00007610ff877816 */ /* 0x000fe20000000012 */
[----:B------:R-:W-:Y:S01]  /*0f20*/  FFMA.FTZ R104, R47, R52, 1 ;  /* 0x3f8000002f687423 */ /* 0x000fe20000010034 */
[----:B------:R-:W-:Y:S01]  /*0f30*/  PRMT R47, RZ, 0x5410, R4 ;  /* 0x00005410ff2f7816 */ /* 0x000fe20000000004 */
[----:B------:R-:W-:Y:S01]  /*0f40*/  FMUL.FTZ R55, R82, R48 ;  /* 0x0000003052377220 */ /* 0x000fe20000410000 */
[----:B------:R2:W2:Y:S01]  /*0f50*/  MUFU.EX2 R99, R76 ;  /* 0x0000004c00637308 */ /* 0x0004a20000000800 */
[----:B-1----:R-:W-:Y:S01]  /*0f60*/  IMAD R79, R27, c[0x0][0x2f4], R80 ;  /* 0x0000bd001b4f7a24 */ /* 0x002fe200078e0250 */
[----:B------:R-:W-:Y:S01]  /*0f70*/  PRMT R80, RZ, 0x7610, R61 ;  /* 0x00007610ff507816 */ /* 0x000fe2000000003d */
[----:B0-----:R-:W-:Y:S01]  /*0f80*/  FADD.FTZ R91, R91, 1 ;  /* 0x3f8000005b5b7421 */ /* 0x001fe20000010000 */
[--C-:B------:R-:W-:Y:S01]  /*0f90*/  PRMT R137, RZ, 0x5410, R19.reuse ;  /* 0x00005410ff897816 */ /* 0x100fe20000000013 */
[----:B------:R-:W-:Y:S01]  /*0fa0*/  FFMA.FTZ R46, R55, R47, R46 ;  /* 0x0000002f372e7223 */ /* 0x000fe2000001002e */
[----:B------:R-:W-:Y:S01]  /*0fb0*/  PRMT R139, RZ, 0x7610, R19 ;  /* 0x00007610ff8b7816 */ /* 0x000fe20000000013 */
[----:B------:R-:W-:Y:S01]  /*0fc0*/  FMUL.FTZ R61, R80, -1.4426950216293334961 ;  /* 0xbfb8aa3b503d7820 */ /* 0x000fe20000410000 */
[----:B------:R0:W1:Y:S01]  /*0fd0*/  MUFU.EX2 R93, R78 ;  /* 0x0000004e005d7308 */ /* 0x0000620000000800 */
[----:B--2---:R-:W-:Y:S01]  /*0fe0*/  IMAD.WIDE.U32 R76, R27, c[0x0][0x2f0], R2 ;  /* 0x0000bc001b4c7a25 */ /* 0x004fe200078e0002 */
[----:B------:R-:W-:-:S02]  /*0ff0*/  PRMT R145, RZ, 0x5410, R13 ;  /* 0x00005410ff917816 */ /* 0x000fc4000000000d */
[----:B------:R-:W-:Y:S01]  /*1000*/  PRMT R147, RZ, 0x7610, R13 ;  /* 0x00007610ff937816 */ /* 0x000fe2000000000d */
[----:B------:R-:W-:Y:S01]  /*1010*/  FADD.FTZ R95, R95, 1 ;  /* 0x3f8000005f5f7421 */ /* 0x000fe20000010000 */
[----:B------:R-:W-:Y:S02]  /*1020*/  IADD3 R77, R77, R79, RZ ;  /* 0x0000004f4d4d7210 */ /* 0x000fe40007ffe0ff */
[----:B------:R-:W2:Y:S01]  /*1030*/  MUFU.RCP R106, R59 ;  /* 0x0000003b006a7308 */ /* 0x000ea20000001000 */
[----:B0-----:R-:W-:Y:S01]  /*1040*/  FMUL.FTZ R78, R81, -1.4426950216293334961 ;  /* 0xbfb8aa3b514e7820 */ /* 0x001fe20000410000 */
[----:B------:R-:W-:Y:S01]  /*1050*/  PRMT R79, RZ, 0x5410, R49 ;  /* 0x00005410ff4f7816 */ /* 0x000fe20000000031 */
[----:B------:R-:W-:Y:S01]  /*1060*/  FADD.FTZ R99, R99, 1 ;  /* 0x3f80000063637421 */ /* 0x000fe20000010000 */
[--C-:B------:R-:W-:Y:S02]  /*1070*/  PRMT R149, RZ, 0x5410, R14.reuse ;  /* 0x00005410ff957816 */ /* 0x100fe4000000000e */
[----:B------:R-:W-:-:S02]  /*1080*/  PRMT R151, RZ, 0x7610, R14 ;  /* 0x00007610ff977816 */ /* 0x000fc4000000000e */
[----:B------:R0:W2:Y:S01]  /*1090*/  MUFU.EX2 R122, R78 ;  /* 0x0000004e007a7308 */ /* 0x0000a20000000800 */
[----:B-1----:R-:W-:Y:S01]  /*10a0*/  FADD.FTZ R93, R93, 1 ;  /* 0x3f8000005d5d7421 */ /* 0x002fe20000010000 */
[--C-:B------:R-:W-:Y:S02]  /*10b0*/  PRMT R153, RZ, 0x5410, R15.reuse ;  /* 0x00005410ff997816 */ /* 0x100fe4000000000f */
[----:B------:R-:W-:-:S04]  /*10c0*/  PRMT R155, RZ, 0x7610, R15 ;  /* 0x00007610ff9b7816 */ /* 0x000fc8000000000f */
[----:B------:R-:W1:Y:S01]  /*10d0*/  MUFU.RCP R111, R69 ;  /* 0x00000045006f7308 */ /* 0x000e620000001000 */
[----:B0-----:R-:W-:Y:S01]  /*10e0*/  PRMT R78, RZ, 0x7610, R49 ;  /* 0x00007610ff4e7816 */ /* 0x001fe20000000031 */
[----:B------:R-:W-:Y:S01]  /*10f0*/  FADD.FTZ R49, R56, 1 ;  /* 0x3f80000038317421 */ /* 0x000fe20000010000 */
[----:B------:R-:W-:Y:S01]  /*1100*/  PRMT R56, RZ, 0x5410, R51 ;  /* 0x00005410ff387816 */ /* 0x000fe20000000033 */
[----:B--2---:R-:W-:Y:S02]  /*1110*/  FMUL.FTZ R52, R57, R106 ;  /* 0x0000006a39347220 */ /* 0x004fe40000410000 */
[----:B------:R-:W-:Y:S02]  /*1120*/  FADD.FTZ R54, -R106, 1 ;  /* 0x3f8000006a367421 */ /* 0x000fe40000010100 */
[----:B------:R0:W2:Y:S01]  /*1130*/  MUFU.RCP R115, R49 ;  /* 0x0000003100737308 */ /* 0x0000a20000001000 */
[----:B------:R-:W-:Y:S02]  /*1140*/  FMUL.FTZ R53, R83, R52 ;  /* 0x0000003453357220 */ /* 0x000fe40000410000 */
[----:B------:R-:W-:-:S02]  /*1150*/  FFMA.FTZ R108, R57, R54, 1 ;  /* 0x3f800000396c7423 */ /* 0x000fc40000010036 */
[----:B------:R-:W-:-:S03]  /*1160*/  FADD.FTZ R122, R122, 1 ;  /* 0x3f8000007a7a7421 */ /* 0x000fc60000010000 */
[----:B------:R-:W2:Y:S01]  /*1170*/  MUFU.RCP R110, R88 ;  /* 0x00000058006e7308 */ /* 0x000ea20000001000 */
[----:B0-----:R-:W-:Y:S01]  /*1180*/  PRMT R49, RZ, 0x7610, R4 ;  /* 0x00007610ff317816 */ /* 0x001fe20000000004 */
[----:B-1----:R-:W-:Y:S02]  /*1190*/  FADD.FTZ R47, -R111, 1 ;  /* 0x3f8000006f2f7421 */ /* 0x002fe40000010100 */
[C---:B------:R-:W-:Y:S02]  /*11a0*/  FMUL.FTZ R54, R68.reuse, R111 ;  /* 0x0000006f44367220 */ /* 0x040fe40000410000 */
[----:B------:R-:W-:Y:S01]  /*11b0*/  FFMA.FTZ R46, R53, R49, R46 ;  /* 0x00000031352e7223 */ /* 0x000fe2000001002e */
[----:B------:R-:W-:Y:S01]  /*11c0*/  PRMT R49, RZ, 0x5410, R5 ;  /* 0x00005410ff317816 */ /* 0x000fe20000000005 */
[----:B------:R-:W0:Y:S01]  /*11d0*/  MUFU.RCP R119, R91 ;  /* 0x0000005b00777308 */ /* 0x000e220000001000 */
[----:B------:R-:W-:Y:S02]  /*11e0*/  FFMA.FTZ R113, R68, R47, 1 ;  /* 0x3f80000044717423 */ /* 0x000fe4000001002f */
[----:B--2---:R-:W-:-:S02]  /*11f0*/  FADD.FTZ R47, -R115, 1 ;  /* 0x3f800000732f7421 */ /* 0x004fc40000010100 */
[----:B------:R-:W-:Y:S02]  /*1200*/  FMUL.FTZ R51, R84, R54 ;  /* 0x0000003654337220 */ /* 0x000fe40000410000 */
[----:B------:R-:W-:Y:S01]  /*1210*/  FFMA.FTZ R117, R70, R47, 1 ;  /* 0x3f80000046757423 */ /* 0x000fe2000001002f */
[----:B------:R1:W2:Y:S01]  /*1220*/  MUFU.EX2 R103, R60 ;  /* 0x0000003c00677308 */ /* 0x0002a20000000800 */
[----:B------:R-:W-:Y:S01]  /*1230*/  FFMA.FTZ R68, R51, R49, R46 ;  /* 0x0000003133447223 */ /* 0x000fe2000001002e */
[----:B------:R-:W-:Y:S01]  /*1240*/  PRMT R47, RZ, 0x7610, R5 ;  /* 0x00007610ff2f7816 */ /* 0x000fe20000000005 */
[----:B------:R-:W-:Y:S02]  /*1250*/  FADD.FTZ R46, -R110, 1 ;  /* 0x3f8000006e2e7421 */ /* 0x000fe40000010100 */
[C---:B------:R-:W-:Y:S02]  /*1260*/  FMUL.FTZ R88, R71.reuse, R110 ;  /* 0x0000006e47587220 */ /* 0x040fe40000410000 */
[----:B------:R-:W-:Y:S01]  /*1270*/  FFMA.FTZ R112, R71, R46, 1 ;  /* 0x3f80000047707423 */ /* 0x000fe2000001002e */
[----:B------:R-:W-:Y:S01]  /*1280*/  MUFU.RCP R127, R95 ;  /* 0x0000005f007f7308 */ /* 0x000fe20000001000 */
[----:B-1----:R-:W-:Y:S01]  /*1290*/  FMUL.FTZ R60, R70, R115 ;  /* 0x00000073463c7220 */ /* 0x002fe20000410000 */
[----:B------:R-:W-:Y:S01]  /*12a0*/  PRMT R46, RZ, 0x5410, R6 ;  /* 0x00005410ff2e7816 */ /* 0x000fe20000000006 */
[----:B0-----:R-:W-:-:S02]  /*12b0*/  FADD.FTZ R57, -R119, 1 ;  /* 0x3f80000077397421 */ /* 0x001fc40000010100 */
[----:B------:R-:W-:Y:S02]  /*12c0*/  FMUL.FTZ R49, R85, R60 ;  /* 0x0000003c55317220 */ /* 0x000fe40000410000 */
[----:B------:R-:W-:Y:S01]  /*12d0*/  FFMA.FTZ R121, R90, R57, 1 ;  /* 0x3f8000005a797423 */ /* 0x000fe20000010039 */
[----:B------:R-:W0:Y:S01]  /*12e0*/  MUFU.RCP R123, R93 ;  /* 0x0000005d007b7308 */ /* 0x000e220000001000 */
[----:B------:R-:W-:Y:S02]  /*12f0*/  FFMA.FTZ R68, R49, R47, R68 ;  /* 0x0000002f31447223 */ /* 0x000fe40000010044 */
[----:B------:R-:W-:Y:S02]  /*1300*/  FMUL.FTZ R47, R86, R88 ;  /* 0x00000058562f7220 */ /* 0x000fe40000410000 */
[----:B------:R-:W-:Y:S02]  /*1310*/  FMUL.FTZ R90, R90, R119 ;  /* 0x000000775a5a7220 */ /* 0x000fe40000410000 */
[----:B------:R-:W-:Y:S01]  /*1320*/  FFMA.FTZ R46, R47, R46, R68 ;  /* 0x0000002e2f2e7223 */ /* 0x000fe20000010044 */
[----:B------:R1:W0:Y:S01]  /*1330*/  MUFU.EX2 R124, R61 ;  /* 0x0000003d007c7308 */ /* 0x0002220000000800 */
[----:B------:R-:W-:-:S02]  /*1340*/  FMUL.FTZ R57, R87, R90 ;  /* 0x0000005a57397220 */ /* 0x000fc40000410000 */
[----:B--2---:R-:W-:-:S05]  /*1350*/  FADD.FTZ R103, R103, 1 ;  /* 0x3f80000067677421 */ /* 0x004fca0000010000 */
[----:B------:R-:W-:Y:S01]  /*1360*/  MUFU.RCP R114, R99 ;  /* 0x0000006300727308 */ /* 0x000fe20000001000 */
[----:B-1----:R-:W-:Y:S01]  /*1370*/  PRMT R61, RZ, 0x7610, R6 ;  /* 0x00007610ff3d7816 */ /* 0x002fe20000000006 */
[----:B0-----:R-:W-:-:S04]  /*1380*/  FADD.FTZ R59, -R123, 1 ;  /* 0x3f8000007b3b7421 */ /* 0x001fc80000010100 */
[----:B------:R-:W-:Y:S02]  /*1390*/  FFMA.FTZ R116, R57, R61, R46 ;  /* 0x0000003d39747223 */ /* 0x000fe4000001002e */
[----:B------:R-:W-:Y:S01]  /*13a0*/  FADD.FTZ R61, -R127, 1 ;  /* 0x3f8000007f3d7421 */ /* 0x000fe20000010100 */
[----:B------:R-:W0:Y:S01]  /*13b0*/  MUFU.RCP R118, R103 ;  /* 0x0000006700767308 */ /* 0x000e220000001000 */
[----:B------:R-:W-:Y:S02]  /*13c0*/  FFMA.FTZ R125, R92, R59, 1 ;  /* 0x3f8000005c7d7423 */ /* 0x000fe4000001003b */
[----:B------:R-:W-:Y:S01]  /*13d0*/  FFMA.FTZ R129, R94, R61, 1 ;  /* 0x3f8000005e817423 */ /* 0x000fe2000001003d */
[--C-:B------:R-:W-:Y:S01]  /*13e0*/  PRMT R61, RZ, 0x5410, R7.reuse ;  /* 0x00005410ff3d7816 */ /* 0x100fe20000000007 */
[----:B------:R-:W-:Y:S02]  /*13f0*/  FMUL.FTZ R46, R126, -1.4426950216293334961 ;  /* 0xbfb8aa3b7e2e7820 */ /* 0x000fe40000410000 */
[----:B------:R-:W-:Y:S01]  /*1400*/  FADD.FTZ R124, R124, 1 ;  /* 0x3f8000007c7c7421 */ /* 0x000fe20000010000 */
[----:B------:R-:W-:Y:S08]  /*1410*/  MUFU.RCP R122, R122 ;  /* 0x0000007a007a7308 */ /* 0x000ff00000001000 */
[----:B------:R1:W2:Y:S01]  /*1420*/  MUFU.EX2 R128, R46 ;  /* 0x0000002e00807308 */ /* 0x0002a20000000800 */
[----:B0-----:R-:W-:Y:S01]  /*1430*/  FMUL.FTZ R91, R101, R118 ;  /* 0x00000076655b7220 */ /* 0x001fe20000410000 */
[----:B-1----:R-:W-:Y:S01]  /*1440*/  PRMT R46, RZ, 0x7610, R7 ;  /* 0x00007610ff2e7816 */ /* 0x002fe20000000007 */
[----:B--2---:R-:W-:Y:S01]  /*1450*/  FADD.FTZ R128, R128, 1 ;  /* 0x3f80000080807421 */ /* 0x004fe20000010000 */
[----:B---3--:R0:W-:Y:S04]  /*1460*/  STS.128 [R33.X16], R64 ;  /* 0x0000004021007388 */ /* 0x0081e8000000cc00 */
[----:B----4-:R1:W-:Y:S01]  /*1470*/  STS.128 [R33.X16+0x200], R72 ;  /* 0x0002004821007388 */ /* 0x0103e2000000cc00 */
[----:B------:R-:W-:-:S06]  /*1480*/  NOP ;  /* 0x0000000000007918 */ /* 0x000fcc0000000000 */
[----:B------:R-:W2:Y:S01]  /*1490*/  LDS.128 R68, [R45] ;  /* 0x000000002d447984 */ /* 0x000ea20000000c00 */
[----:B0-----:R-:W-:Y:S01]  /*14a0*/  FMUL.FTZ R64, R92, R123 ;  /* 0x0000007b5c407220 */ /* 0x001fe20000410000 */
[----:B------:R-:W-:Y:S01]  /*14b0*/  PRMT R92, RZ, 0x7610, R62 ;  /* 0x00007610ff5c7816 */ /* 0x000fe2000000003e */
[----:B------:R-:W-:Y:S01]  /*14c0*/  FMUL.FTZ R66, R94, R127 ;  /* 0x0000007f5e427220 */ /* 0x000fe20000410000 */
[----:B------:R-:W-:Y:S01]  /*14d0*/  PRMT R94, RZ, 0x5410, R63 ;  /* 0x00005410ff5e7816 */ /* 0x000fe2000000003f */
[----:B------:R-:W-:Y:S02]  /*14e0*/  FMUL.FTZ R59, R96, R64 ;  /* 0x00000040603b7220 */ /* 0x000fe40000410000 */
[----:B------:R-:W-:Y:S02]  /*14f0*/  FMUL.FTZ R65, R92, -1.4426950216293334961 ;  /* 0xbfb8aa3b5c417820 */ /* 0x000fe40000410000 */
[----:B------:R-:W-:Y:S02]  /*1500*/  FFMA.FTZ R116, R59, R61, R116 ;  /* 0x0000003d3b747223 */ /* 0x000fe40000010074 */
[----:B------:R-:W-:Y:S01]  /*1510*/  FMUL.FTZ R61, R98, R66 ;  /* 0x00000042623d7220 */ /* 0x000fe20000410000 */
[----:B------:R0:W3:Y:S01]  /*1520*/  MUFU.EX2 R130, R65 ;  /* 0x0000004100827308 */ /* 0x0000e20000000800 */
[----:B------:R-:W-:-:S02]  /*1530*/  FMUL.FTZ R62, R97, R114 ;  /* 0x00000072613e7220 */ /* 0x000fc40000410000 */
[----:B-1----:R-:W-:Y:S01]  /*1540*/  FFMA.FTZ R74, R61, R46, R116 ;  /* 0x0000002e3d4a7223 */ /* 0x002fe20000010074 */
[----:B------:R-:W-:Y:S01]  /*1550*/  PRMT R46, RZ, 0x7610, R63 ;  /* 0x00007610ff2e7816 */ /* 0x000fe2000000003f */
[----:B------:R-:W-:Y:S02]  /*1560*/  FADD.FTZ R72, -R114, 1 ;  /* 0x3f80000072487421 */ /* 0x000fe40000010100 */
[----:B------:R-:W-:Y:S01]  /*1570*/  FMUL.FTZ R67, R94, -1.4426950216293334961 ;  /* 0xbfb8aa3b5e437820 */ /* 0x000fe20000410000 */
[----:B0-----:R-:W-:Y:S01]  /*1580*/  PRMT R65, RZ, 0x5410, R8 ;  /* 0x00005410ff417816 */ /* 0x001fe20000000008 */
[----:B------:R-:W-:Y:S02]  /*1590*/  FMUL.FTZ R63, R109, R62 ;  /* 0x0000003e6d3f7220 */ /* 0x000fe40000410000 */
[----:B------:R0:W1:Y:S01]  /*15a0*/  MUFU.EX2 R131, R67 ;  /* 0x0000004300837308 */ /* 0x0000620000000800 */
[----:B------:R-:W-:Y:S02]  /*15b0*/  FFMA.FTZ R116, R97, R72, 1 ;  /* 0x3f80000061747423 */ /* 0x000fe40000010048 */
[----:B------:R-:W-:-:S02]  /*15c0*/  FADD.FTZ R72, -R118, 1 ;  /* 0x3f80000076487421 */ /* 0x000fc40000010100 */
[----:B------:R-:W-:Y:S02]  /*15d0*/  FFMA.FTZ R74, R63, R65, R74 ;  /* 0x000000413f4a7223 */ /* 0x000fe4000001004a */
[----:B------:R-:W-:Y:S01]  /*15e0*/  FMUL.FTZ R65, R100, R91 ;  /* 0x0000005b64417220 */ /* 0x000fe20000410000 */
[----:B0-----:R-:W-:Y:S01]  /*15f0*/  PRMT R67, RZ, 0x7610, R8 ;  /* 0x00007610ff437816 */ /* 0x001fe20000000008 */
[----:B------:R-:W-:Y:S02]  /*1600*/  FFMA.FTZ R120, R101, R72, 1 ;  /* 0x3f80000065787423 */ /* 0x000fe40000010048 */
[----:B------:R-:W-:Y:S01]  /*1610*/  FMUL.FTZ R93, R46, -1.4426950216293334961 ;  /* 0xbfb8aa3b2e5d7820 */ /* 0x000fe20000410000 */
[--C-:B--2---:R-:W-:Y:S01]  /*1620*/  PRMT R101, RZ, 0x7610, R69.reuse ;  /* 0x00007610ff657816 */ /* 0x104fe20000000045 */
[----:B------:R-:W-:Y:S01]  /*1630*/  FFMA.FTZ R134, R65, R67, R74 ;  /* 0x0000004341867223 */ /* 0x000fe2000001004a */
[----:B------:R-:W-:Y:S01]  /*1640*/  PRMT R103, RZ, 0x7610, R70 ;  /* 0x00007610ff677816 */ /* 0x000fe20000000046 */
[----:B------:R-:W0:Y:S01]  /*1650*/  LDS.128 R72, [R45+0x10] ;  /* 0x000010002d487984 */ /* 0x000e220000000c00 */
[----:B------:R2:W4:Y:S01]  /*1660*/  MUFU.EX2 R132, R93 ;  /* 0x0000005d00847308 */ /* 0x0005220000000800 */
[----:B------:R-:W-:Y:S01]  /*1670*/  PRMT R95, RZ, 0x7610, R68 ;  /* 0x00007610ff5f7816 */ /* 0x000fe20000000044 */
[----:B---3--:R-:W-:Y:S01]  /*1680*/  FADD.FTZ R130, R130, 1 ;  /* 0x3f80000082827421 */ /* 0x008fe20000010000 */
[----:B------:R-:W-:Y:S01]  /*1690*/  PRMT R97, RZ, 0x5410, R69 ;  /* 0x00005410ff617816 */ /* 0x000fe20000000045 */
[----:B-1----:R-:W-:Y:S01]  /*16a0*/  FADD.FTZ R131, R131, 1 ;  /* 0x3f80000083837421 */ /* 0x002fe20000010000 */
[----:B------:R-:W-:Y:S01]  /*16b0*/  PRMT R99, RZ, 0x5410, R70 ;  /* 0x00005410ff637816 */ /* 0x000fe20000000046 */
[----:B------:R-:W-:Y:S01]  /*16c0*/  FMUL.FTZ R70, R87, R103 ;  /* 0x0000006757467220 */ /* 0x000fe20000410000 */
[--C-:B------:R-:W-:Y:S01]  /*16d0*/  PRMT R105, RZ, 0x5410, R71.reuse ;  /* 0x00005410ff697816 */ /* 0x100fe20000000047 */
[----:B------:R-:W-:Y:S01]  /*16e0*/  FMUL.FTZ R84, R84, R97 ;  /* 0x0000006154547220 */ /* 0x000fe20000410000 */
[----:B--2---:R-:W-:Y:S01]  /*16f0*/  PRMT R93, RZ, 0x5410, R68 ;  /* 0x00005410ff5d7816 */ /* 0x004fe20000000044 */
[----:B------:R-:W-:Y:S01]  /*1700*/  FMUL.FTZ R68, R85, R101 ;  /* 0x0000006555447220 */ /* 0x000fe20000410000 */
[----:B------:R-:W-:Y:S01]  /*1710*/  MUFU.RCP R87, R128 ;  /* 0x0000008000577308 */ /* 0x000fe20000001000 */
[----:B------:R-:W-:Y:S01]  /*1720*/  FMUL.FTZ R83, R83, R95 ;  /* 0x0000005f53537220 */ /* 0x000fe20000410000 */
[----:B------:R-:W-:Y:S01]  /*1730*/  PRMT R107, RZ, 0x7610, R71 ;  /* 0x00007610ff6b7816 */ /* 0x000fe20000000047 */
[----:B------:R-:W-:-:S02]  /*1740*/  FMUL.FTZ R67, R82, R93 ;  /* 0x0000005d52437220 */ /* 0x000fc40000410000 */
[----:B------:R-:W-:Y:S02]  /*1750*/  FMUL.FTZ R70, R119, R70 ;  /* 0x0000004677467220 */ /* 0x000fe40000410000 */
[----:B------:R-:W-:Y:S01]  /*1760*/  FMUL.FTZ R96, R96, R105 ;  /* 0x0000006960607220 */ /* 0x000fe20000410000 */
[----:B------:R-:W1:Y:S01]  /*1770*/  MUFU.RCP R85, R124 ;  /* 0x0000007c00557308 */ /* 0x000e620000001000 */
[----:B----4-:R-:W-:Y:S02]  /*1780*/  FADD.FTZ R132, R132, 1 ;  /* 0x3f80000084847421 */ /* 0x010fe40000010000 */
[----:B------:R-:W-:Y:S02]  /*1790*/  FMUL.FTZ R84, R111, R84 ;  /* 0x000000546f547220 */ /* 0x000fe40000410000 */
[----:B------:R-:W-:Y:S02]  /*17a0*/  FMUL.FTZ R67, R102, R67 ;  /* 0x0000004366437220 */ /* 0x000fe40000410000 */
[----:B------:R-:W-:Y:S01]  /*17b0*/  FMUL.FTZ R83, R106, R83 ;  /* 0x000000536a537220 */ /* 0x000fe20000410000 */
[----:B------:R-:W2:Y:S01]  /*17c0*/  MUFU.RCP R111, R130 ;  /* 0x00000082006f7308 */ /* 0x000ea20000001000 */
[----:B------:R-:W-:-:S02]  /*17d0*/  FMUL.FTZ R70, R70, R121 ;  /* 0x0000007946467220 */ /* 0x000fc40000410000 */
[----:B------:R-:W-:Y:S02]  /*17e0*/  FMUL.FTZ R96, R123, R96 ;  /* 0x000000607b607220 */ /* 0x000fe40000410000 */
[----:B------:R-:W-:Y:S02]  /*17f0*/  FMUL.FTZ R69, R86, R99 ;  /* 0x0000006356457220 */ /* 0x000fe40000410000 */
[----:B------:R-:W-:Y:S01]  /*1800*/  FMUL.FTZ R67, R67, R104 ;  /* 0x0000006843437220 */ /* 0x000fe20000410000 */
[----:B------:R-:W3:Y:S01]  /*1810*/  MUFU.RCP R121, R132 ;  /* 0x0000008400797308 */ /* 0x000ee20000001000 */
[----:B------:R-:W-:Y:S02]  /*1820*/  FMUL.FTZ R108, R83, R108 ;  /* 0x0000006c536c7220 */ /* 0x000fe40000410000 */
[----:B------:R-:W-:Y:S01]  /*1830*/  FMUL.FTZ R68, R115, R68 ;  /* 0x0000004473447220 */ /* 0x000fe20000410000 */
[--C-:B0-----:R-:W-:Y:S01]  /*1840*/  PRMT R102, RZ, 0x7610, R72.reuse ;  /* 0x00007610ff667816 */ /* 0x101fe20000000048 */
[----:B------:R-:W-:Y:S01]  /*1850*/  FMUL.FTZ R83, R96, R125 ;  /* 0x0000007d60537220 */ /* 0x000fe20000410000 */
[--C-:B------:R-:W-:Y:S01]  /*1860*/  PRMT R106, RZ, 0x7610, R73.reuse ;  /* 0x00007610ff6a7816 */ /* 0x100fe20000000049 */
[----:B------:R-:W-:Y:S01]  /*1870*/  FMUL.FTZ R69, R110, R69 ;  /* 0x000000456e457220 */ /* 0x000fe20000410000 */
[----:B------:R-:W0:Y:S01]  /*1880*/  MUFU.RCP R131, R131 ;  /* 0x0000008300837308 */ /* 0x000e220000001000 */
[----:B------:R-:W-:Y:S01]  /*1890*/  PRMT R104, RZ, 0x5410, R73 ;  /* 0x00005410ff687816 */ /* 0x000fe20000000049 */
[----:B------:R-:W-:Y:S01]  /*18a0*/  FMUL.FTZ R71, R100, R102 ;  /* 0x0000006664477220 */ /* 0x000fe20000410000 */
[----:B------:R-:W-:Y:S01]  /*18b0*/  PRMT R96, RZ, 0x5410, R72 ;  /* 0x00005410ff607816 */ /* 0x000fe20000000048 */
[----:B------:R-:W-:Y:S01]  /*18c0*/  FMUL.FTZ R72, R78, R106 ;  /* 0x0000006a4e487220 */ /* 0x000fe20000410000 */
[--C-:B------:R-:W-:Y:S01]  /*18d0*/  PRMT R119, RZ, 0x5410, R75.reuse ;  /* 0x00005410ff777816 */ /* 0x100fe2000000004b */
[----:B------:R-:W-:Y:S01]  /*18e0*/  FMUL.FTZ R117, R68, R117 ;  /* 0x0000007544757220 */ /* 0x000fe20000410000 */
[----:B------:R-:W-:Y:S01]  /*18f0*/  PRMT R123, RZ, 0x7610, R75 ;  /* 0x00007610ff7b7816 */ /* 0x000fe2000000004b */
[----:B-1----:R-:W-:Y:S01]  /*1900*/  FADD.FTZ R75, -R85, 1 ;  /* 0x3f800000554b7421 */ /* 0x002fe20000010100 */
[--C-:B------:R-:W-:Y:S01]  /*1910*/  PRMT R110, RZ, 0x5410, R74.reuse ;  /* 0x00005410ff6e7816 */ /* 0x100fe2000000004a */
[----:B------:R-:W-:Y:S01]  /*1920*/  FMUL.FTZ R69, R69, R112 ;  /* 0x0000007045457220 */ /* 0x000fe20000410000 */
[----:B------:R-:W-:Y:S01]  /*1930*/  PRMT R112, RZ, 0x7610, R74 ;  /* 0x00007610ff707816 */ /* 0x000fe2000000004a */
[----:B------:R-:W-:-:S02]  /*1940*/  FADD.FTZ R68, -R122, 1 ;  /* 0x3f8000007a447421 */ /* 0x000fc40000010100 */
[----:B------:R-:W-:Y:S02]  /*1950*/  FMUL.FTZ R73, R79, R104 ;  /* 0x000000684f497220 */ /* 0x000fe40000410000 */
[----:B------:R-:W-:Y:S02]  /*1960*/  FMUL.FTZ R71, R118, R71 ;  /* 0x0000004776477220 */ /* 0x000fe40000410000 */
[----:B------:R-:W-:Y:S02]  /*1970*/  FFMA.FTZ R75, R80, R75, 1 ;  /* 0x3f800000504b7423 */ /* 0x000fe4000001004b */
[----:B------:R-:W-:Y:S02]  /*1980*/  FMUL.FTZ R72, R85, R72 ;  /* 0x0000004855487220 */ /* 0x000fe40000410000 */
[----:B------:R-:W-:Y:S02]  /*1990*/  FFMA.FTZ R68, R81, R68, 1 ;  /* 0x3f80000051447423 */ /* 0x000fe40000010044 */
[----:B------:R-:W-:-:S02]  /*19a0*/  FMUL.FTZ R73, R122, R73 ;  /* 0x000000497a497220 */ /* 0x000fc40000410000 */
[----:B------:R-:W-:Y:S02]  /*19b0*/  FMUL.FTZ R120, R71, R120 ;  /* 0x0000007847787220 */ /* 0x000fe40000410000 */
[----:B------:R-:W-:Y:S02]  /*19c0*/  FMUL.FTZ R75, R72, R75 ;  /* 0x0000004b484b7220 */ /* 0x000fe40000410000 */
[----:B------:R-:W-:Y:S02]  /*19d0*/  FMUL.FTZ R100, R81, R122 ;  /* 0x0000007a51647220 */ /* 0x000fe40000410000 */
[----:B------:R-:W-:Y:S02]  /*19e0*/  FMUL.FTZ R115, R80, R85 ;  /* 0x0000005550737220 */ /* 0x000fe40000410000 */
[----:B--2---:R-:W-:Y:S02]  /*19f0*/  FADD.FTZ R71, -R111, 1 ;  /* 0x3f8000006f477421 */ /* 0x004fe40000010100 */
[----:B------:R-:W-:-:S02]  /*1a00*/  FMUL.FTZ R72, R58, R112 ;  /* 0x000000703a487220 */ /* 0x000fc40000410000 */
[----:B------:R-:W-:Y:S02]  /*1a10*/  FADD.FTZ R81, -R87, 1 ;  /* 0x3f80000057517421 */ /* 0x000fe40000010100 */
[----:B------:R-:W-:Y:S02]  /*1a20*/  FMUL.FTZ R74, R89, R110 ;  /* 0x0000006e594a7220 */ /* 0x000fe40000410000 */
[----:B---3--:R-:W-:Y:S02]  /*1a30*/  FADD.FTZ R85, -R121, 1 ;  /* 0x3f80000079557421 */ /* 0x008fe40000010100 */
[----:B------:R-:W-:Y:S02]  /*1a40*/  FMUL.FTZ R82, R50, R123 ;  /* 0x0000007b32527220 */ /* 0x000fe40000410000 */
[----:B------:R-:W-:Y:S02]  /*1a50*/  FMUL.FTZ R68, R73, R68 ;  /* 0x0000004449447220 */ /* 0x000fe40000410000 */
[----:B------:R-:W-:-:S02]  /*1a60*/  FMUL.FTZ R98, R98, R107 ;  /* 0x0000006b62627220 */ /* 0x000fc40000410000 */
[----:B------:R-:W-:Y:S02]  /*1a70*/  FMUL.FTZ R109, R109, R96 ;  /* 0x000000606d6d7220 */ /* 0x000fe40000410000 */
[----:B0-----:R-:W-:Y:S02]  /*1a80*/  FADD.FTZ R73, -R131, 1 ;  /* 0x3f80000083497421 */ /* 0x001fe40000010100 */
[----:B------:R-:W-:Y:S02]  /*1a90*/  FMUL.FTZ R80, R56, R119 ;  /* 0x0000007738507220 */ /* 0x000fe40000410000 */
[----:B------:R-:W-:Y:S02]  /*1aa0*/  FFMA.FTZ R71, R92, R71, 1 ;  /* 0x3f8000005c477423 */ /* 0x000fe40000010047 */
[----:B------:R-:W-:Y:S02]  /*1ab0*/  FMUL.FTZ R72, R111, R72 ;  /* 0x000000486f487220 */ /* 0x000fe40000410000 */
[----:B------:R-:W-:-:S02]  /*1ac0*/  FFMA.FTZ R81, R126, R81, 1 ;  /* 0x3f8000007e517423 */ /* 0x000fc40000010051 */
[----:B------:R-:W-:Y:S02]  /*1ad0*/  FMUL.FTZ R74, R87, R74 ;  /* 0x0000004a574a7220 */ /* 0x000fe40000410000 */
[----:B------:R-:W-:Y:S02]  /*1ae0*/  FFMA.FTZ R85, R46, R85, 1 ;  /* 0x3f8000002e557423 */ /* 0x000fe40000010055 */
[----:B------:R-:W-:Y:S02]  /*1af0*/  FMUL.FTZ R82, R121, R82 ;  /* 0x0000005279527220 */ /* 0x000fe40000410000 */
[----:B------:R-:W-:Y:S02]  /*1b00*/  FMUL.FTZ R98, R127, R98 ;  /* 0x000000627f627220 */ /* 0x000fe40000410000 */
[----:B------:R-:W-:Y:S02]  /*1b10*/  FMUL.FTZ R109, R114, R109 ;  /* 0x0000006d726d7220 */ /* 0x000fe40000410000 */
[----:B------:R-:W-:-:S02]  /*1b20*/  FFMA.FTZ R73, R94, R73, 1 ;  /* 0x3f8000005e497423 */ /* 0x000fc40000010049 */
[----:B------:R-:W-:Y:S02]  /*1b30*/  FMUL.FTZ R80, R131, R80 ;  /* 0x0000005083507220 */ /* 0x000fe40000410000 */
        /* <DEDUP_REMOVED lines=14> */
[----:B------:R-:W-:Y:S01]  /*1c20*/  BAR.SYNC.DEFER_BLOCKING 0x0 ;  /* 0x0000000000007b1d */ /* 0x000fe20000010000 */
[----:B------:R-:W-:Y:S01]  /*1c30*/  FMUL.FTZ R126, R126, R87 ;  /* 0x000000577e7e7220 */ /* 0x000fe20000410000 */
[----:B------:R-:W-:Y:S01]  /*1c40*/  F2FP.BF16.PACK_AB R84, R120, R109 ;  /* 0x0000006d7854723e */ /* 0x000fe200000010ff */
[C---:B------:R-:W-:Y:S01]  /*1c50*/  IMAD R71, R29.reuse, c[0x0][0x2ec], R68 ;  /* 0x0000bb001d477a24 */ /* 0x040fe200078e0244 */
[----:B------:R-:W-:Y:S01]  /*1c60*/  F2FP.BF16.PACK_AB R87, R72, R73 ;  /* 0x000000494857723e */ /* 0x000fe200000010ff */
[----:B------:R-:W-:Y:S01]  /*1c70*/  IMAD.WIDE.U32 R68, R29, c[0x0][0x2e8], R76 ;  /* 0x0000ba001d447a25 */ /* 0x000fe200078e004c */
[----:B------:R-:W-:-:S02]  /*1c80*/  PRMT R70, RZ, 0x5410, R9 ;  /* 0x00005410ff467816 */ /* 0x000fc40000000009 */
[----:B------:R-:W-:Y:S01]  /*1c90*/  PRMT R113, RZ, 0x7610, R16 ;  /* 0x00007610ff717816 */ /* 0x000fe20000000010 */
[----:B------:R-:W-:Y:S01]  /*1ca0*/  FMUL.FTZ R67, R79, R100 ;  /* 0x000000644f437220 */ /* 0x000fe20000410000 */
[----:B------:R-:W-:Y:S01]  /*1cb0*/  IADD3 R71, R69, R71, RZ ;  /* 0x0000004745477210 */ /* 0x000fe20007ffe0ff */
[----:B------:R-:W-:Y:S01]  /*1cc0*/  FMUL.FTZ R69, R78, R115 ;  /* 0x000000734e457220 */ /* 0x000fe20000410000 */
[----:B------:R-:W-:Y:S01]  /*1cd0*/  LEA R108, P0, R68, c[0x0][0x338], 0x1 ;  /* 0x0000ce00446c7a11 */ /* 0x000fe200078008ff */
[----:B------:R-:W-:Y:S02]  /*1ce0*/  FFMA.FTZ R70, R67, R70, R134 ;  /* 0x0000004643467223 */ /* 0x000fe40000010086 */
[----:B------:R-:W-:Y:S01]  /*1cf0*/  FMUL.FTZ R117, R94, R131 ;  /* 0x000000835e757220 */ /* 0x000fe20000410000 */
[----:B------:R-:W-:Y:S01]  /*1d00*/  LEA.HI.X R109, R68, c[0x0][0x33c], R71, 0x1, P0 ;  /* 0x0000cf00446d7a11 */ /* 0x000fe200000f0c47 */
[----:B------:R-:W-:Y:S01]  /*1d10*/  FMUL.FTZ R71, R89, R126 ;  /* 0x0000007e59477220 */ /* 0x000fe20000410000 */
[----:B------:R-:W-:Y:S01]  /*1d20*/  PRMT R68, RZ, 0x7610, R9 ;  /* 0x00007610ff447816 */ /* 0x000fe20000000009 */
[----:B------:R-:W-:Y:S01]  /*1d30*/  FMUL.FTZ R121, R46, R121 ;  /* 0x000000792e797220 */ /* 0x000fe20000410000 */
[----:B------:R-:W-:-:S02]  /*1d40*/  PRMT R89, RZ, 0x5410, R16 ;  /* 0x00005410ff597816 */ /* 0x000fc40000000010 */
[----:B------:R-:W-:Y:S01]  /*1d50*/  PRMT R16, RZ, 0x7610, R10 ;  /* 0x00007610ff107816 */ /* 0x000fe2000000000a */
[----:B------:R-:W-:Y:S01]  /*1d60*/  FFMA.FTZ R68, R69, R68, R70 ;  /* 0x0000004445447223 */ /* 0x000fe20000010046 */
[----:B------:R0:W-:Y:S01]  /*1d70*/  STS.128 [R45], R80 ;  /* 0x000000502d007388 */ /* 0x0001e20000000c00 */
[----:B------:R-:W-:Y:S02]  /*1d80*/  PRMT R70, RZ, 0x5410, R10 ;  /* 0x00005410ff467816 */ /* 0x000fe4000000000a */
[----:B------:R-:W-:Y:S01]  /*1d90*/  PRMT R131, RZ, 0x7610, R17 ;  /* 0x00007610ff837816 */ /* 0x000fe20000000011 */
[----:B------:R1:W-:Y:S01]  /*1da0*/  STS.128 [R45+0x10], R84 ;  /* 0x000010542d007388 */ /* 0x0003e20000000c00 */
[----:B------:R-:W-:-:S06]  /*1db0*/  NOP ;  /* 0x0000000000007918 */ /* 0x000fcc0000000000 */
[----:B------:R-:W2:Y:S01]  /*1dc0*/  LDS.128 R72, [R33.X16] ;  /* 0x0000000021487984 */ /* 0x000ea2000000cc00 */
[----:B------:R-:W-:Y:S01]  /*1dd0*/  FFMA.FTZ R68, R71, R70, R68 ;  /* 0x0000004647447223 */ /* 0x000fe20000010044 */
[----:B------:R-:W-:Y:S02]  /*1de0*/  ISETP.NE.U32.AND P0, PT, RZ, c[0x0][0x270], PT ;  /* 0x00009c00ff007a0c */ /* 0x000fe40003f05070 */
[----:B------:R-:W3:Y:S01]  /*1df0*/  LDS.128 R76, [R33.X16+0x200] ;  /* 0x00020000214c7984 */ /* 0x000ee2000000cc00 */
[----:B0-----:R-:W-:Y:S01]  /*1e00*/  FMUL.FTZ R83, R56, R117 ;  /* 0x0000007538537220 */ /* 0x001fe20000410000 */
[----:B------:R-:W-:Y:S01]  /*1e10*/  ISETP.NE.AND.EX P0, PT, RZ, c[0x0][0x274], PT, P0 ;  /* 0x00009d00ff007a0c */ /* 0x000fe20003f05300 */
[----:B-1----:R-:W-:Y:S01]  /*1e20*/  FMUL.FTZ R87, R92, R111 ;  /* 0x0000006f5c577220 */ /* 0x002fe20000410000 */
[----:B------:R-:W-:Y:S01]  /*1e30*/  PRMT R111, RZ, 0x5410, R17 ;  /* 0x00005410ff6f7816 */ /* 0x000fe20000000011 */
[----:B------:R-:W-:Y:S01]  /*1e40*/  FMUL.FTZ R85, R50, R121 ;  /* 0x0000007932557220 */ /* 0x000fe20000410000 */
[----:B------:R-:W-:Y:S01]  /*1e50*/  PRMT R17, RZ, 0x5410, R11 ;  /* 0x00005410ff117816 */ /* 0x000fe2000000000b */
[----:B------:R-:W-:-:S04]  /*1e60*/  FMUL.FTZ R81, R58, R87 ;  /* 0x000000573a517220 */ /* 0x000fc80000410000 */
[----:B------:R-:W-:-:S04]  /*1e70*/  FFMA.FTZ R16, R81, R16, R68 ;  /* 0x0000001051107223 */ /* 0x000fc80000010044 */
        /* <DEDUP_REMOVED lines=49> */
.L_x_6201:
[----:B------:R-:W-:Y:S01]  /*2190*/  BAR.SYNC.DEFER_BLOCKING 0x0 ;  /* 0x0000000000007b1d */ /* 0x000fe20000010000 */
        /* <DEDUP_REMOVED lines=20> */
[----:B0-----:R-:W-:-:S02]  /*22e0*/  FADD.FTZ R78, R133, R28 ;  /* 0x0000001c854e7221 */ /* 0x001fc40000010000 */
        /* <DEDUP_REMOVED lines=32> */
.L_x_6239:
        /* <DEDUP_REMOVED lines=31> */
[----:B------:R-:W-:Y:S02]  /*26e0*/  IADD3 R102, R42, -0x1, RZ ;  /* 0xffffffff2a667810 */ /* 0x000fe40007ffe0ff */
        /* <DEDUP_REMOVED lines=9> */
[----:B------:R-:W2:Y:S04]  /*2780*/  LDG.E R186, [R186.64] ;  /* 0x00000004baba7981 */ /* 0x000ea8000c1e1900 */
[----:B-1----:R-:W1:Y:S01]  /*2790*/  LDS.128 R16, [R45+0x10] ;  /* 0x000010002d107984 */ /* 0x002e620000000c00 */
[----:B----4-:R-:W-:-:S04]  /*27a0*/  FMUL.FTZ R153, R48, 1.4426950216293334961 ;  /* 0x3fb8aa3b30997820 */ /* 0x010fc80000410000 */
[----:B------:R-:W-:-:S06]  /*27b0*/  FMUL.FTZ R179, R82, R153 ;  /* 0x0000009952b37220 */ /* 0x000fcc0000410000 */
[----:B------:R-:W3:Y:S01]  /*27c0*/  MUFU.EX2 R179, R179 ;  /* 0x000000b300b37308 */ /* 0x000ee20000000800 */
[----:B0-----:R-:W-:Y:S02]  /*27d0*/  IADD3 R12, R32, 0x200, RZ ;  /* 0x00000200200c7810 */ /* 0x001fe40007ffe0ff */
[----:B------:R-:W-:Y:S02]  /*27e0*/  @!P1 LEA R12, R102, R75, 0x8 ;  /* 0x0000004b660c9211 */ /* 0x000fe400078e40ff */
[----:B------:R-:W-:Y:S02]  /*27f0*/  @!P2 IADD3 R14, R42, -0x2, RZ ;  /* 0xfffffffe2a0ea810 */ /* 0x000fe40007ffe0ff */
[----:B------:R-:W-:-:S03]  /*2800*/  SHF.L.U32 R102, R12, 0x2, RZ ;  /* 0x000000020c667819 */ /* 0x000fc600000006ff */
[----:B------:R-:W-:Y:S02]  /*2810*/  @!P2 IMAD R131, R14, c[0x0][0x16c], R75 ;  /* 0x00005b000e83aa24 */ /* 0x000fe400078e024b */
[----:B------:R-:W0:Y:S04]  /*2820*/  LDS.128 R12, [R45] ;  /* 0x000000002d0c7984 */ /* 0x000e280000000c00 */
[----:B---3--:R0:W-:Y:S01]  /*2830*/  STS [R102+0xea8], R179 ;  /* 0x000ea8b366007388 */ /* 0x0081e20000000800 */
[----:B------:R-:W-:Y:S01]  /*2840*/  HFMA2.MMA R166, -RZ, RZ, 0, 0 ;  /* 0x00000000ffa67435 */ /* 0x000fe200000001ff */
[----:B------:R-:W-:Y:S02]  /*2850*/  @!P2 IMAD.WIDE R130, R131, 0x8, R24 ;  /* 0x000000088382a825 */ /* 0x000fe400078e0218 */
[----:B------:R-:W-:Y:S02]  /*2860*/  BAR.SYNC.DEFER_BLOCKING 0x0 ;  /* 0x0000000000007b1d */ /* 0x000fe40000010000 */
[----:B------:R-:W-:-:S05]  /*2870*/  FMUL.FTZ R120, R113, R153 ;  /* 0x0000009971787220 */ /* 0x000fca0000410000 */
[----:B------:R3:W5:Y:S01]  /*2880*/  @!P2 LDG.E R166, [R130.64+0x4] ;  /* 0x0000040482a6a981 */ /* 0x000762000c1e1900 */
[----:B------:R-:W-:Y:S01]  /*2890*/  ISETP.NE.AND P2, PT, R32, 0x1f, PT ;  /* 0x0000001f2000780c */ /* 0x000fe20003f45270 */
[----:B------:R-:W-:-:S12]  /*28a0*/  FMUL.FTZ R137, R80, R153 ;  /* 0x0000009950897220 */ /* 0x000fd80000410000 */
[----:B------:R4:W2:Y:S01]  /*28b0*/  @P2 LDS R206, [R32.X4+0x16ac] ;  /* 0x0016ac0020ce2984 */ /* 0x0008a20000004800 */
[----:B------:R-:W4:Y:S01]  /*28c0*/  MUFU.EX2 R120, R120 ;  /* 0x0000007800787308 */ /* 0x000f220000000800 */
[-C--:B------:R-:W-:Y:S01]  /*28d0*/  FMUL.FTZ R136, R111, R153.reuse ;  /* 0x000000996f887220 */ /* 0x080fe20000410000 */
[--C-:B---3--:R-:W-:Y:S01]  /*28e0*/  PRMT R131, RZ, 0x5410, R4.reuse ;  /* 0x00005410ff837816 */ /* 0x108fe20000000004 */
[-C--:B------:R-:W-:Y:S01]  /*28f0*/  FMUL.FTZ R157, R99, R153.reuse ;  /* 0x00000099639d7220 */ /* 0x080fe20000410000 */
[----:B------:R-:W-:Y:S01]  /*2900*/  PRMT R126, RZ, 0x7610, R4 ;  /* 0x00007610ff7e7816 */ /* 0x000fe20000000004 */
[-C--:B------:R-:W-:Y:S01]  /*2910*/  FMUL.FTZ R135, R78, R153.reuse ;  /* 0x000000994e877220 */ /* 0x080fe20000410000 */
[--C-:B-1----:R-:W-:Y:S02]  /*2920*/  PRMT R138, RZ, 0x5410, R19.reuse ;  /* 0x00005410ff8a7816 */ /* 0x102fe40000000013 */
[----:B------:R-:W1:Y:S01]  /*2930*/  MUFU.EX2 R137, R137 ;  /* 0x0000008900897308 */ /* 0x000e620000000800 */
[-C--:B------:R-:W-:Y:S01]  /*2940*/  FMUL.FTZ R134, R109, R153.reuse ;  /* 0x000000996d867220 */ /* 0x080fe20000410000 */
[----:B------:R-:W-:Y:S01]  /*2950*/  PRMT R152, RZ, 0x7610, R19 ;  /* 0x00007610ff987816 */ /* 0x000fe20000000013 */
[-C--:B------:R-:W-:Y:S01]  /*2960*/  FMUL.FTZ R133, R76, R153.reuse ;  /* 0x000000994c857220 */ /* 0x080fe20000410000 */
[--C-:B0-----:R-:W-:Y:S01]  /*2970*/  PRMT R102, RZ, 0x5410, R12.reuse ;  /* 0x00005410ff667816 */ /* 0x101fe2000000000c */
        /* <DEDUP_REMOVED lines=9> */
[----:B------:R-:W-:Y:S01]  /*2a10*/  FMUL.FTZ R165, R68, R153 ;  /* 0x0000009944a57220 */ /* 0x000fe20000410000 */
[----:B------:R-:W0:Y:S01]  /*2a20*/  MUFU.EX2 R136, R136 ;  /* 0x0000008800887308 */ /* 0x000e220000000800 */
[----:B------:R-:W-:-:S02]  /*2a30*/  FMUL.FTZ R219, R82, R131 ;  /* 0x0000008352db7220 */ /* 0x000fc40000410000 */
[----:B------:R-:W-:Y:S01]  /*2a40*/  FMUL.FTZ R217, R113, R126 ;  /* 0x0000007e71d97220 */ /* 0x000fe20000410000 */
[----:B------:R-:W-:-:S04]  /*2a50*/  PRMT R106, RZ, 0x5410, R13 ;  /* 0x00005410ff6a7816 */ /* 0x000fc8000000000d */
[----:B------:R-:W3:Y:S01]  /*2a60*/  MUFU.EX2 R157, R157 ;  /* 0x0000009d009d7308 */ /* 0x000ee20000000800 */
[----:B------:R-:W-:Y:S01]  /*2a70*/  PRMT R150, RZ, 0x7610, R5 ;  /* 0x00007610ff967816 */ /* 0x000fe20000000005 */
[----:B------:R-:W-:Y:S02]  /*2a80*/  FMUL.FTZ R213, R80, R19 ;  /* 0x0000001350d57220 */ /* 0x000fe40000410000 */
[----:B------:R-:W-:Y:S02]  /*2a90*/  FMUL.FTZ R204, R102, R219 ;  /* 0x000000db66cc7220 */ /* 0x000fe40000410000 */
[----:B------:R-:W-:Y:S02]  /*2aa0*/  FMUL.FTZ R223, R104, R217 ;  /* 0x000000d968df7220 */ /* 0x000fe40000410000 */
[----:B------:R-:W0:Y:S01]  /*2ab0*/  MUFU.EX2 R135, R135 ;  /* 0x0000008700877308 */ /* 0x000e220000000800 */
[--C-:B------:R-:W-:Y:S02]  /*2ac0*/  PRMT R128, RZ, 0x5410, R18.reuse ;  /* 0x00005410ff807816 */ /* 0x100fe40000000012 */
[----:B------:R-:W-:Y:S01]  /*2ad0*/  PRMT R139, RZ, 0x7610, R18 ;  /* 0x00007610ff8b7816 */ /* 0x000fe20000000012 */
[----:B------:R-:W-:Y:S01]  /*2ae0*/  FMUL.FTZ R211, R111, R150 ;  /* 0x000000966fd37220 */ /* 0x000fe20000410000 */
[----:B------:R-:W-:-:S03]  /*2af0*/  PRMT R110, RZ, 0x7610, R13 ;  /* 0x00007610ff6e7816 */ /* 0x000fc6000000000d */
[----:B------:R-:W0:Y:S01]  /*2b00*/  MUFU.EX2 R134, R134 ;  /* 0x0000008600867308 */ /* 0x000e220000000800 */
[--C-:B------:R-:W-:Y:S01]  /*2b10*/  PRMT R108, RZ, 0x5410, R14.reuse ;  /* 0x00005410ff6c7816 */ /* 0x100fe2000000000e */
[----:B------:R-:W-:Y:S01]  /*2b20*/  FMUL.FTZ R200, R106, R213 ;  /* 0x000000d56ac87220 */ /* 0x000fe20000410000 */
[----:B------:R-:W-:Y:S01]  /*2b30*/  PRMT R114, RZ, 0x7610, R14 ;  /* 0x00007610ff727816 */ /* 0x000fe2000000000e */
[----:B----4-:R-:W-:Y:S01]  /*2b40*/  FMUL.FTZ R14, R179, R120 ;  /* 0x00000078b30e7220 */ /* 0x010fe20000410000 */
[----:B------:R-:W-:-:S03]  /*2b50*/  PRMT R151, RZ, 0x5410, R6 ;  /* 0x00005410ff977816 */ /* 0x000fc60000000006 */
[----:B------:R-:W4:Y:S01]  /*2b60*/  MUFU.EX2 R133, R133 ;  /* 0x0000008500857308 */ /* 0x000f220000000800 */
        /* <DEDUP_REMOVED lines=13> */
[--C-:B------:R-:W-:Y:S02]  /*2c40*/  PRMT R141, RZ, 0x5410, R11.reuse ;  /* 0x00005410ff8d7816 */ /* 0x100fe4000000000b */
[----:B------:R-:W-:-:S05]  /*2c50*/  PRMT R18, RZ, 0x7610, R11 ;  /* 0x00007610ff127816 */ /* 0x000fca000000000b */
        /* <DEDUP_REMOVED lines=9> */
[--C-:B------:R-:W-:Y:S01]  /*2cf0*/  PRMT R122, RZ, 0x5410, R17.reuse ;  /* 0x00005410ff7a7816 */ /* 0x100fe20000000011 */
[----:B------:R-:W-:Y:S01]  /*2d00*/  FMUL.FTZ R209, R78, R151 ;  /* 0x000000974ed17220 */ /* 0x000fe20000410000 */
[----:B------:R-:W-:Y:S01]  /*2d10*/  PRMT R130, RZ, 0x7610, R17 ;  /* 0x00007610ff827816 */ /* 0x000fe20000000011 */
[----:B------:R-:W-:Y:S01]  /*2d20*/  FMUL.FTZ R201, R109, R148 ;  /* 0x000000946dc97220 */ /* 0x000fe20000410000 */
        /* <DEDUP_REMOVED lines=12> */
[C---:B-1----:R-:W-:Y:S02]  /*2df0*/  FMUL.FTZ R13, R137.reuse, R14 ;  /* 0x0000000e890d7220 */ /* 0x042fe40000410000 */
        /* <DEDUP_REMOVED lines=13> */
[C---:B0-----:R-:W-:Y:S02]  /*2ed0*/  FMUL.FTZ R14, R136.reuse, R13 ;  /* 0x0000000d880e7220 */ /* 0x041fe40000410000 */
[----:B------:R-:W-:-:S02]  /*2ee0*/  FFMA.FTZ R15, R136, R12, R221 ;  /* 0x0000000c880f7223 */ /* 0x000fc400000100dd */
[-C--:B--2---:R-:W-:Y:S02]  /*2ef0*/  FMUL.FTZ R198, R83, R186.reuse ;  /* 0x000000ba53c67220 */ /* 0x084fe40000410000 */
        /* <DEDUP_REMOVED lines=14> */
[----:B---3--:R-:W-:Y:S01]  /*2fe0*/  FFMA.FTZ R16, R157, R202, R198 ;  /* 0x000000ca9d107223 */ /* 0x008fe200000100c6 */
        /* <DEDUP_REMOVED lines=8> */
.L_x_6204:
[----:B----4-:R-:W-:Y:S05]  /*3070*/  BSYNC B0 ;  /* 0x0000000000007941 */ /* 0x010fea0003800000 */
.L_x_6203:
[----:B01----:R-:W-:Y:S01]  /*3080*/  FMUL.FTZ R12, R157, R206 ;  /* 0x000000ce9d0c7220 */ /* 0x003fe20000410000 */
[----:B------:R-:W-:Y:S01]  /*3090*/  ISETP.GE.AND P3, PT, R33, 0x1, PT ;  /* 0x000000012100780c */ /* 0x000fe20003f66270 */
[C---:B------:R-:W-:Y:S01]  /*30a0*/  FMUL.FTZ R13, R135.reuse, R14 ;  /* 0x0000000e870d7220 */ /* 0x040fe20000410000 */
[----:B------:R-:W-:Y:S01]  /*30b0*/  LOP3.LUT R214, R32, 0x1f, RZ, 0xc0, !PT ;  /* 0x0000001f20d67812 */ /* 0x000fe200078ec0ff */
[----:B------:R-:W-:Y:S01]  /*30c0*/  FFMA.FTZ R15, R135, R15, R194 ;  /* 0x0000000f870f7223 */ /* 0x000fe200000100c2 */
[----:B------:R-:W-:Y:S01]  /*30d0*/  ISETP.GE.OR P0, PT, R42, c[0x0][0x174], P0 ;  /* 0x00005d002a007a0c */ /* 0x000fe20000706670 */
[C---:B------:R-:W-:Y:S01]  /*30e0*/  FMUL.FTZ R14, R165.reuse, R12 ;  /* 0x0000000ca50e7220 */ /* 0x040fe20000410000 */
[----:B------:R-:W-:Y:S01]  /*30f0*/  ISETP.NE.AND P4, PT, R214, 0x1f, PT ;  /* 0x0000001fd600780c */ /* 0x000fe20003f85270 */
[----:B------:R-:W-:Y:S01]  /*3100*/  FFMA.FTZ R16, R165, R16, R196 ;  /* 0x00000010a5107223 */ /* 0x000fe200000100c4 */
[----:B-----5:R-:W-:Y:S01]  /*3110*/  SHFL.IDX PT, R166, R166, RZ, 0x1f ;  /* 0x00001fffa6a67589 */ /* 0x020fe200000e0000 */
[----:B------:R-:W-:Y:S01]  /*3120*/  FMUL.FTZ R12, R134, R13 ;  /* 0x0000000d860c7220 */ /* 0x000fe20000410000 */
[----:B------:R-:W-:Y:S01]  /*3130*/  ISETP.NE.AND P5, PT, R32, RZ, PT ;  /* 0x000000ff2000720c */ /* 0x000fe20003fa5270 */
        /* <DEDUP_REMOVED lines=16> */
[C---:B------:R-:W-:Y:S02]  /*3240*/  FMUL.FTZ R12, R178.reuse, R13 ;  /* 0x0000000db20c7220 */ /* 0x040fe40000410000 */
[C---:B------:R-:W-:Y:S02]  /*3250*/  FFMA.FTZ R15, R178.reuse, R15, R195 ;  /* 0x0000000fb20f7223 */ /* 0x040fe400000100c3 */
        /* <DEDUP_REMOVED lines=25> */
[----:B------:R-:W-:Y:S01]  /*33f0*/  FFMA.FTZ R16, R136, R16, R161 ;  /* 0x0000001088107223 */ /* 0x000fe200000100a1 */
[----:B------:R-:W0:Y:S01]  /*3400*/  SHFL.UP PT, R13, R208, 0x1, RZ ;  /* 0x04200000d00d7989 */ /* 0x000e2200000e00ff */
[----:B------:R-:W-:-:S02]  /*3410*/  FMUL.FTZ R15, R137, R12 ;  /* 0x0000000c890f7220 */ /* 0x000fc40000410000 */
[----:B------:R-:W-:Y:S01]  /*3420*/  FMUL.FTZ R155, R55, R186 ;  /* 0x000000ba379b7220 */ /* 0x000fe20000410000 */
[----:B------:R-:W1:Y:S01]  /*3430*/  SHFL.UP PT, R12, R171, 0x1, RZ ;  /* 0x04200000ab0c7989 */ /* 0x000e6200000e00ff */
[----:B------:R-:W-:Y:S02]  /*3440*/  FFMA.FTZ R16, R137, R16, R156 ;  /* 0x0000001089107223 */ /* 0x000fe4000001009c */
[C---:B------:R-:W-:Y:S02]  /*3450*/  FMUL.FTZ R186, R120.reuse, R15 ;  /* 0x0000000f78ba7220 */ /* 0x040fe40000410000 */
[----:B------:R-:W-:Y:S02]  /*3460*/  FFMA.FTZ R225, R120, R16, R155 ;  /* 0x0000001078e17223 */ /* 0x000fe4000001009b */
[----:B------:R-:W-:Y:S01]  /*3470*/  IMAD R212, R174, c[0x0][0x298], RZ ;  /* 0x0000a600aed47a24 */ /* 0x000fe200078e02ff */
[----:B------:R-:W-:Y:S03]  /*3480*/  SHFL.DOWN PT, R15, R186, 0x1, 0x1f ;  /* 0x08201f00ba0f7f89 */ /* 0x000fe600000e0000 */
[----:B------:R-:W-:Y:S01]  /*3490*/  IMAD R229, R29, c[0x0][0x29c], R212 ;  /* 0x0000a7001de57a24 */ /* 0x000fe200078e02d4 */
[----:B------:R-:W2:Y:S01]  /*34a0*/  SHFL.DOWN PT, R14, R225, 0x1, 0x1f ;  /* 0x08201f00e10e7f89 */ /* 0x000ea200000e0000 */
[----:B------:R-:W-:-:S02]  /*34b0*/  IMAD R212, R176, c[0x0][0x2a0], RZ ;  /* 0x0000a800b0d47a24 */ /* 0x000fc400078e02ff */
[C---:B0-----:R-:W-:Y:S02]  /*34c0*/  @P3 FFMA.FTZ R208, R171.reuse, R13, R208 ;  /* 0x0000000dabd03223 */ /* 0x041fe400000100d0 */
[----:B-1----:R-:W-:-:S03]  /*34d0*/  @P3 FMUL.FTZ R171, R171, R12 ;  /* 0x0000000cabab3220 */ /* 0x002fc60000410000 */
[----:B------:R-:W0:Y:S01]  /*34e0*/  SHFL.UP PT, R13, R208, 0x2, RZ ;  /* 0x04400000d00d7989 */ /* 0x000e2200000e00ff */
[----:B------:R-:W-:-:S03]  /*34f0*/  ISETP.GE.AND P3, PT, R33, 0x2, PT ;  /* 0x000000022100780c */ /* 0x000fc60003f66270 */
[----:B------:R-:W1:Y:S01]  /*3500*/  SHFL.UP PT, R12, R171, 0x2, RZ ;  /* 0x04400000ab0c7989 */ /* 0x000e6200000e00ff */
[C---:B--2---:R-:W-:Y:S02]  /*3510*/  @P4 FFMA.FTZ R225, R186.reuse, R14, R225 ;  /* 0x0000000ebae14223 */ /* 0x044fe400000100e1 */
[----:B------:R-:W-:Y:S01]  /*3520*/  @P4 FMUL.FTZ R186, R186, R15 ;  /* 0x0000000fbaba4220 */ /* 0x000fe20000410000 */
[----:B------:R-:W-:Y:S02]  /*3530*/  ISETP.GE.U32.AND P4, PT, R214, 0x1e, PT ;  /* 0x0000001ed600780c */ /* 0x000fe40003f86070 */
[----:B------:R-:W2:Y:S04]  /*3540*/  SHFL.DOWN PT, R14, R225, 0x2, 0x1f ;  /* 0x08401f00e10e7f89 */ /* 0x000ea800000e0000 */
[----:B------:R-:W3:Y:S01]  /*3550*/  SHFL.DOWN PT, R15, R186, 0x2, 0x1f ;  /* 0x08401f00ba0f7f89 */ /* 0x000ee200000e0000 */
[----:B0-----:R-:W-:-:S02]  /*3560*/  @P3 FFMA.FTZ R208, R171, R13, R208 ;  /* 0x0000000dabd03223 */ /* 0x001fc400000100d0 */
[----:B-1----:R-:W-:-:S03]  /*3570*/  @P3 FMUL.FTZ R171, R171, R12 ;  /* 0x0000000cabab3220 */ /* 0x002fc60000410000 */
[----:B------:R-:W0:Y:S01]  /*3580*/  SHFL.UP PT, R13, R208, 0x4, RZ ;  /* 0x04800000d00d7989 */ /* 0x000e2200000e00ff */
[----:B------:R-:W-:-:S03]  /*3590*/  ISETP.GE.AND P3, PT, R33, 0x4, PT ;  /* 0x000000042100780c */ /* 0x000fc60003f66270 */
[----:B------:R-:W1:Y:S01]  /*35a0*/  SHFL.UP PT, R12, R171, 0x4, RZ ;  /* 0x04800000ab0c7989 */ /* 0x000e6200000e00ff */
[C---:B--2---:R-:W-:Y:S02]  /*35b0*/  @!P4 FFMA.FTZ R225, R186.reuse, R14, R225 ;  /* 0x0000000ebae1c223 */ /* 0x044fe400000100e1 */
[----:B---3--:R-:W-:-:S03]  /*35c0*/  @!P4 FMUL.FTZ R186, R186, R15 ;  /* 0x0000000fbabac220 */ /* 0x008fc60000410000 */
[----:B------:R-:W2:Y:S01]  /*35d0*/  SHFL.DOWN PT, R16, R225, 0x4, 0x1f ;  /* 0x08801f00e1107f89 */ /* 0x000ea200000e0000 */
[----:B------:R-:W-:-:S03]  /*35e0*/  ISETP.GE.U32.AND P4, PT, R214, 0x1c, PT ;  /* 0x0000001cd600780c */ /* 0x000fc60003f86070 */
[----:B------:R-:W3:Y:S01]  /*35f0*/  SHFL.DOWN PT, R17, R186, 0x4, 0x1f ;  /* 0x08801f00ba117f89 */ /* 0x000ee200000e0000 */
[C---:B0-----:R-:W-:Y:S01]  /*3600*/  @P3 FFMA.FTZ R208, R171.reuse, R13, R208 ;  /* 0x0000000dabd03223 */ /* 0x041fe200000100d0 */
[----:B------:R-:W-:Y:S01]  /*3610*/  MOV R13, RZ ;  /* 0x000000ff000d7202 */ /* 0x000fe20000000f00 */
[----:B-1----:R-:W-:-:S03]  /*3620*/  @P3 FMUL.FTZ R171, R171, R12 ;  /* 0x0000000cabab3220 */ /* 0x002fc60000410000 */
[----:B------:R-:W0:Y:S01]  /*3630*/  SHFL.UP PT, R15, R208, 0x8, RZ ;  /* 0x05000000d00f7989 */ /* 0x000e2200000e00ff */
[----:B------:R-:W-:Y:S01]  /*3640*/  ISETP.GE.AND P3, PT, R33, 0x8, PT ;  /* 0x000000082100780c */ /* 0x000fe20003f66270 */
[----:B------:R-:W-:Y:S02]  /*3650*/  HFMA2.MMA R12, -RZ, RZ, 1.875, 0 ;  /* 0x3f800000ff0c7435 */ /* 0x000fe400000001ff */
[----:B------:R-:W1:Y:S01]  /*3660*/  SHFL.UP PT, R14, R171, 0x8, RZ ;  /* 0x05000000ab0e7989 */ /* 0x000e6200000e00ff */
[----:B--2---:R-:W-:-:S07]  /*3670*/  @!P4 FFMA.FTZ R225, R186, R16, R225 ;  /* 0x00000010bae1c223 */ /* 0x004fce00000100e1 */
[----:B------:R-:W-:Y:S01]  /*3680*/  @!P0 LDS.64 R12, [R75.X8+0x1728] ;  /* 0x001728004b0c8984 */ /* 0x000fe20000008a00 */
[----:B------:R-:W-:Y:S01]  /*3690*/  ISETP.GE.AND P0, PT, R33, 0x10, PT ;  /* 0x000000102100780c */ /* 0x000fe20003f06270 */
[----:B---3--:R-:W-:Y:S02]  /*36a0*/  @!P4 FMUL.FTZ R186, R186, R17 ;  /* 0x00000011babac220 */ /* 0x008fe40000410000 */
[----:B------:R-:W2:Y:S01]  /*36b0*/  SHFL.DOWN PT, R210, R225, 0x8, 0x1f ;  /* 0x09001f00e1d27f89 */ /* 0x000ea200000e0000 */
[----:B------:R-:W-:-:S03]  /*36c0*/  ISETP.GE.U32.AND P4, PT, R214, 0x18, PT ;  /* 0x00000018d600780c */ /* 0x000fc60003f86070 */
[----:B------:R-:W3:Y:S01]  /*36d0*/  SHFL.DOWN PT, R227, R186, 0x8, 0x1f ;  /* 0x09001f00bae37f89 */ /* 0x000ee200000e0000 */
[C---:B0-----:R-:W-:Y:S01]  /*36e0*/  @P3 FFMA.FTZ R208, R171.reuse, R15, R208 ;  /* 0x0000000fabd03223 */ /* 0x041fe200000100d0 */
[----:B------:R-:W-:Y:S01]  /*36f0*/  HFMA2.MMA R15, -RZ, RZ, 0, 0 ;  /* 0x00000000ff0f7435 */ /* 0x000fe200000001ff */
[----:B-1----:R-:W-:-:S03]  /*3700*/  @P3 FMUL.FTZ R171, R171, R14 ;  /* 0x0000000eabab3220 */ /* 0x002fc60000410000 */
[----:B------:R-:W0:Y:S01]  /*3710*/  SHFL.UP PT, R17, R208, 0x10, RZ ;  /* 0x06000000d0117989 */ /* 0x000e2200000e00ff */
[----:B------:R-:W-:Y:S02]  /*3720*/  ISETP.GE.U32.AND P3, PT, R214, 0x10, PT ;  /* 0x00000010d600780c */ /* 0x000fe40003f66070 */
[----:B------:R-:W-:Y:S01]  /*3730*/  MOV R14, R32 ;  /* 0x00000020000e7202 */ /* 0x000fe20000000f00 */
[----:B------:R-:W1:Y:S04]  /*3740*/  SHFL.UP PT, R16, R171, 0x10, RZ ;  /* 0x06000000ab107989 */ /* 0x000e6800000e00ff */
[----:B------:R-:W-:-:S04]  /*3750*/  IMAD.WIDE.U32 R14, R29, c[0x0][0x298], R14 ;  /* 0x0000a6001d0e7a25 */ /* 0x000fc800078e000e */
[C---:B--2---:R-:W-:Y:S01]  /*3760*/  @!P4 FFMA.FTZ R225, R186.reuse, R210, R225 ;  /* 0x000000d2bae1c223 */ /* 0x044fe200000100e1 */
[----:B------:R-:W-:Y:S01]  /*3770*/  IADD3 R15, R15, R229, RZ ;  /* 0x000000e50f0f7210 */ /* 0x000fe20007ffe0ff */
[----:B------:R-:W-:Y:S02]  /*3780*/  IMAD R229, R31, c[0x0][0x2a4], R212 ;  /* 0x0000a9001fe57a24 */ /* 0x000fe400078e02d4 */
[----:B---3--:R-:W-:Y:S01]  /*3790*/  @!P4 FMUL.FTZ R186, R186, R227 ;  /* 0x000000e3babac220 */ /* 0x008fe20000410000 */
[----:B------:R-:W2:Y:S04]  /*37a0*/  SHFL.DOWN PT, R210, R225, 0x10, 0x1f ;  /* 0x0a001f00e1d27f89 */ /* 0x000ea800000e0000 */
[----:B------:R-:W3:Y:S01]  /*37b0*/  SHFL.DOWN PT, R227, R186, 0x10, 0x1f ;  /* 0x0a001f00bae37f89 */ /* 0x000ee200000e0000 */
[----:B0-----:R-:W-:-:S02]  /*37c0*/  @P0 FFMA.FTZ R208, R171, R17, R208 ;  /* 0x00000011abd00223 */ /* 0x001fc400000100d0 */
[----:B-1----:R-:W-:-:S04]  /*37d0*/  @P0 FMUL.FTZ R171, R171, R16 ;  /* 0x00000010abab0220 */ /* 0x002fc80000410000 */
[----:B------:R-:W-:Y:S01]  /*37e0*/  SHFL.UP PT, R208, R208, 0x1, RZ ;  /* 0x04200000d0d07989 */ /* 0x000fe200000e00ff */
[----:B------:R-:W-:-:S03]  /*37f0*/  IMAD.WIDE.U32 R16, R31, c[0x0][0x2a0], R14 ;  /* 0x0000a8001f107a25 */ /* 0x000fc600078e000e */
[----:B------:R-:W0:Y:S02]  /*3800*/  SHFL.UP PT, R171, R171, 0x1, RZ ;  /* 0x04200000abab7989 */ /* 0x000e2400000e00ff */
[----:B------:R-:W-:Y:S02]  /*3810*/  LEA R15, P0, R16, c[0x0][0x318], 0x2 ;  /* 0x0000c600100f7a11 */ /* 0x000fe400078010ff */
[----:B------:R-:W-:Y:S02]  /*3820*/  IADD3 R17, R17, R229, RZ ;  /* 0x000000e511117210 */ /* 0x000fe40007ffe0ff */
[C---:B------:R-:W-:Y:S01]  /*3830*/  SHF.L.U32 R229, R73.reuse, 0x2, RZ ;  /* 0x0000000249e57819 */ /* 0x040fe200000006ff */
[C---:B--2---:R-:W-:Y:S01]  /*3840*/  @!P3 FFMA.FTZ R225, R186.reuse, R210, R225 ;  /* 0x000000d2bae1b223 */ /* 0x044fe200000100e1 */
[----:B------:R-:W-:Y:S01]  /*3850*/  SHF.L.U64.HI R210, R73, 0x2, R50 ;  /* 0x0000000249d27819 */ /* 0x000fe20000010232 */
[----:B---3--:R-:W-:-:S03]  /*3860*/  @!P3 FMUL.FTZ R186, R186, R227 ;  /* 0x000000e3babab220 */ /* 0x008fc60000410000 */
[----:B------:R-:W-:Y:S01]  /*3870*/  SHFL.DOWN PT, R214, R225, 0x1, 0x1f ;  /* 0x08201f00e1d67f89 */ /* 0x000fe200000e0000 */
[----:B------:R-:W-:Y:S01]  /*3880*/  LEA R14, P3, R2, R15, 0x2 ;  /* 0x0000000f020e7211 */ /* 0x000fe200078610ff */
[----:B------:R-:W-:Y:S01]  /*3890*/  IMAD R210, R210, c[0x0][0x2b0], RZ ;  /* 0x0000ac00d2d27a24 */ /* 0x000fe200078e02ff */
[----:B------:R-:W-:Y:S01]  /*38a0*/  LEA.HI.X R15, R16, c[0x0][0x31c], R17, 0x2, P0 ;  /* 0x0000c700100f7a11 */ /* 0x000fe200000f1411 */
[----:B------:R-:W-:Y:S02]  /*38b0*/  SHFL.IDX PT, R227, R13, RZ, 0x1f ;  /* 0x00001fff0de37589 */ /* 0x000fe400000e0000 */
[----:B------:R-:W-:Y:S01]  /*38c0*/  IMAD R231, R229, c[0x0][0x2b4], R210 ;  /* 0x0000ad00e5e77a24 */ /* 0x000fe200078e02d2 */
[----:B------:R-:W-:Y:S01]  /*38d0*/  LEA.HI.X R15, R2, R15, R3, 0x2, P3 ;  /* 0x0000000f020f7211 */ /* 0x000fe200018f1403 */
[----:B------:R-:W1:Y:S01]  /*38e0*/  SHFL.DOWN PT, R212, R186, 0x1, 0x1f ;  /* 0x08201f00bad47f89 */ /* 0x000e6200000e0000 */
[----:B0-----:R-:W-:-:S03]  /*38f0*/  @P1 FFMA.FTZ R166, R171, R166, R208 ;  /* 0x000000a6aba61223 */ /* 0x001fc600000100d0 */
[----:B------:R-:W-:Y:S01]  /*3900*/  SHFL.IDX PT, R225, R225, RZ, 0x1f ;  /* 0x00001fffe1e17589 */ /* 0x000fe200000e0000 */
[----:B------:R-:W-:Y:S01]  /*3910*/  IADD3 R171, P3, R2, -0x200, RZ ;  /* 0xfffffe0002ab7810 */ /* 0x000fe20007f7e0ff */
[----:B------:R-:W-:Y:S02]  /*3920*/  IMAD.WIDE.U32 R14, R229, c[0x0][0x2b0], R14 ;  /* 0x0000ac00e50e7a25 */ /* 0x000fe400078e000e */
[----:B------:R-:W0:Y:S01]  /*3930*/  SHFL.IDX PT, R186, R186, RZ, 0x1f ;  /* 0x00001fffbaba7589 */ /* 0x000e2200000e0000 */
[----:B------:R-:W-:Y:S01]  /*3940*/  IADD3 R16, P4, R171, R16, RZ ;  /* 0x00000010ab107210 */ /* 0x000fe20007f9e0ff */
[----:B------:R-:W-:Y:S01]  /*3950*/  FFMA.FTZ R204, R179, R166, R204 ;  /* 0x000000a6b3cc7223 */ /* 0x000fe200000100cc */
[----:B------:R-:W-:Y:S02]  /*3960*/  IADD3 R171, -R171, c[0x0][0x168], -R32 ;  /* 0x00005a00abab7a10 */ /* 0x000fe40007ffe920 */
[----:B------:R-:W-:Y:S01]  /*3970*/  IADD3 R15, R15, R231, RZ ;  /* 0x000000e70f0f7210 */ /* 0x000fe20007ffe0ff */
[-C--:B------:R-:W-:Y:S01]  /*3980*/  FFMA.FTZ R223, R120, R204.reuse, R223 ;  /* 0x000000cc78df7223 */ /* 0x080fe200000100df */
[C---:B------:R-:W-:Y:S01]  /*3990*/  ISETP.GE.AND P0, PT, R171.reuse, 0x1, PT ;  /* 0x00000001ab00780c */ /* 0x040fe20003f06270 */
[----:B------:R-:W-:Y:S01]  /*39a0*/  FFMA.FTZ R166, R102, -R219, R204 ;  /* 0x800000db66a67223 */ /* 0x000fe200000100cc */
[----:B------:R-:W-:Y:S01]  /*39b0*/  ISETP.GE.AND P1, PT, R171, 0x21, PT ;  /* 0x00000021ab00780c */ /* 0x000fe20003f26270 */
[----:B------:R-:W-:Y:S01]  /*39c0*/  FFMA.FTZ R204, R55, R204, RZ ;  /* 0x000000cc37cc7223 */ /* 0x000fe200000100ff */
[----:B------:R-:W-:Y:S01]  /*39d0*/  IADD3.X R17, R17, -0x1, R3, P4, P3 ;  /* 0xffffffff11117810 */ /* 0x000fe200027e6403 */
[----:B------:R-:W-:-:S02]  /*39e0*/  FFMA.FTZ R200, R137, R223, R200 ;  /* 0x000000df89c87223 */ /* 0x000fc400000100c8 */
[----:B------:R-:W-:Y:S02]  /*39f0*/  FFMA.FTZ R204, R53, R223, R204 ;  /* 0x000000df35cc7223 */ /* 0x000fe400000100cc */
[----:B-1----:R-:W-:Y:S02]  /*3a00*/  @P2 FFMA.FTZ R227, R212, R227, R214 ;  /* 0x000000e3d4e32223 */ /* 0x002fe400000100d6 */
        /* <DEDUP_REMOVED lines=10> */
[----:B------:R-:W-:Y:S02]  /*3ab0*/  FFMA.FTZ R211, R110, -R211, R221 ;  /* 0x800000d36ed37223 */ /* 0x000fe400000100dd */
[-C--:B------:R-:W-:Y:S02]  /*3ac0*/  FFMA.FTZ R188, R133, R198.reuse, R188 ;  /* 0x000000c685bc7223 */ /* 0x080fe400000100bc */
[----:B------:R-:W-:Y:S02]  /*3ad0*/  FFMA.FTZ R221, R175, R215, R190 ;  /* 0x000000d7afdd7223 */ /* 0x000fe400000100be */
[----:B------:R-:W-:Y:S02]  /*3ae0*/  FFMA.FTZ R204, R57, R198, R204 ;  /* 0x000000c639cc7223 */ /* 0x000fe400000100cc */
[----:B------:R-:W-:Y:S02]  /*3af0*/  FFMA.FTZ R205, R132, R188, R205 ;  /* 0x000000bc84cd7223 */ /* 0x000fe400000100cd */
[----:B------:R-:W-:-:S02]  /*3b00*/  FFMA.FTZ R207, R180, R221, R207 ;  /* 0x000000ddb4cf7223 */ /* 0x000fc400000100cf */
[----:B------:R-:W-:Y:S02]  /*3b10*/  FFMA.FTZ R197, R112, -R197, R188 ;  /* 0x800000c570c57223 */ /* 0x000fe400000100bc */
        /* <DEDUP_REMOVED lines=8> */
[----:B------:R-:W-:Y:S01]  /*3ba0*/  FFMA.FTZ R187, R132, R193, R187 ;  /* 0x000000c184bb7223 */ /* 0x000fe200000100bb */
[----:B------:R-:W-:Y:S01]  /*3bb0*/  P2R R132, PR, RZ, 0x20 ;  /* 0x00000020ff847803 */ /* 0x000fe20000000000 */
[----:B------:R-:W-:Y:S02]  /*3bc0*/  FFMA.FTZ R181, R181, R195, R182 ;  /* 0x000000c3b5b57223 */ /* 0x000fe400000100b6 */
[----:B------:R-:W-:-:S02]  /*3bd0*/  FFMA.FTZ R133, R133, R187, R172 ;  /* 0x000000bb85857223 */ /* 0x000fc400000100ac */
[----:B------:R-:W-:Y:S02]  /*3be0*/  FFMA.FTZ R204, R65, R195, R204 ;  /* 0x000000c341cc7223 */ /* 0x000fe400000100cc */
[----:B------:R-:W-:Y:S02]  /*3bf0*/  FFMA.FTZ R180, R180, R181, R189 ;  /* 0x000000b5b4b47223 */ /* 0x000fe400000100bd */
        /* <DEDUP_REMOVED lines=23> */
[----:B0-----:R-:W-:-:S02]  /*3d70*/  FFMA.FTZ R13, R186, R13, R225 ;  /* 0x0000000dba0d7223 */ /* 0x001fc400000100e1 */
        /* <DEDUP_REMOVED lines=18> */
[----:B------:R-:W-:-:S02]  /*3ea0*/  FFMA.FTZ R191, R118, -R191, R205 ;  /* 0x800000bf76bf7223 */ /* 0x000fc400000100cd */
[----:B------:R-:W-:Y:S01]  /*3eb0*/  FMUL.FTZ R169, R107, R193 ;  /* 0x000000c16ba97220 */ /* 0x000fe20000410000 */
[----:B------:R0:W-:Y:S01]  /*3ec0*/  STS [R195.X4+0x464], R156 ;  /* 0x0004649cc3007388 */ /* 0x0001e20000004800 */
[----:B------:R-:W-:Y:S02]  /*3ed0*/  FFMA.FTZ R134, R197, R154, R134 ;  /* 0x0000009ac5867223 */ /* 0x000fe40000010086 */
[----:B------:R-:W-:Y:S02]  /*3ee0*/  FFMA.FTZ R173, R130, -R173, R180 ;  /* 0x800000ad82ad7223 */ /* 0x000fe400000100b4 */
[----:B------:R-:W-:Y:S02]  /*3ef0*/  FMUL.FTZ R180, R99, R179 ;  /* 0x000000b363b47220 */ /* 0x000fe40000410000 */
[----:B------:R-:W-:Y:S02]  /*3f00*/  FFMA.FTZ R185, R116, -R185, R188 ;  /* 0x800000b974b97223 */ /* 0x000fe400000100bc */
[----:B------:R-:W-:-:S02]  /*3f10*/  FFMA.FTZ R134, R191, R169, R134 ;  /* 0x000000a9bf867223 */ /* 0x000fc40000010086 */
[----:B0-----:R-:W-:Y:S02]  /*3f20*/  FMUL.FTZ R156, R74, R199 ;  /* 0x000000c74a9c7220 */ /* 0x001fe40000410000 */
[----:B------:R-:W-:Y:S02]  /*3f30*/  FMUL.FTZ R162, R18, R180 ;  /* 0x000000b412a27220 */ /* 0x000fe40000410000 */
[----:B------:R-:W-:Y:S02]  /*3f40*/  FMUL.FTZ R175, R105, R203 ;  /* 0x000000cb69af7220 */ /* 0x000fe40000410000 */
[----:B------:R-:W-:Y:S01]  /*3f50*/  FFMA.FTZ R134, R185, R156, R134 ;  /* 0x0000009cb9867223 */ /* 0x000fe20000010086 */
[----:B------:R0:W-:Y:S01]  /*3f60*/  STS [R195.X4+0x46c], R162 ;  /* 0x00046ca2c3007388 */ /* 0x0001e20000004800 */
[----:B------:R-:W-:Y:S02]  /*3f70*/  FFMA.FTZ R177, R122, -R177, R181 ;  /* 0x800000b17ab17223 */ /* 0x000fe400000100b5 */
[----:B------:R-:W-:-:S02]  /*3f80*/  FFMA.FTZ R134, R183, R175, R134 ;  /* 0x000000afb7867223 */ /* 0x000fc40000010086 */
[----:B------:R-:W-:Y:S02]  /*3f90*/  FMUL.FTZ R178, R68, R219 ;  /* 0x000000db44b27220 */ /* 0x000fe40000410000 */
[----:B------:R-:W-:Y:S02]  /*3fa0*/  FFMA.FTZ R159, R138, -R159, R160 ;  /* 0x8000009f8a9f7223 */ /* 0x000fe400000100a0 */
[----:B------:R-:W-:Y:S02]  /*3fb0*/  FMUL.FTZ R181, R103, R221 ;  /* 0x000000dd67b57220 */ /* 0x000fe40000410000 */
[----:B0-----:R-:W-:Y:S02]  /*3fc0*/  FMUL.FTZ R162, R72, R207 ;  /* 0x000000cf48a27220 */ /* 0x001fe40000410000 */
[----:B------:R-:W-:Y:S02]  /*3fd0*/  FMUL.FTZ R160, R141, R178 ;  /* 0x000000b28da07220 */ /* 0x000fe40000410000 */
[----:B------:R-:W-:-:S02]  /*3fe0*/  FFMA.FTZ R134, R177, R162, R134 ;  /* 0x000000a2b1867223 */ /* 0x000fc40000010086 */
[----:B------:R-:W-:Y:S01]  /*3ff0*/  FFMA.FTZ R163, R128, -R163, R170 ;  /* 0x800000a380a37223 */ /* 0x000fe200000100aa */
[----:B------:R0:W-:Y:S01]  /*4000*/  STS [R195.X4+0x468], R160 ;  /* 0x000468a0c3007388 */ /* 0x0001e20000004800 */
[----:B------:R-:W-:Y:S02]  /*4010*/  FMUL.FTZ R170, R70, R215 ;  /* 0x000000d746aa7220 */ /* 0x000fe40000410000 */
[----:B------:R-:W-:Y:S02]  /*4020*/  FFMA.FTZ R134, R173, R181, R134 ;  /* 0x000000b5ad867223 */ /* 0x000fe40000010086 */
[----:B------:R-:W-:Y:S02]  /*4030*/  FFMA.FTZ R158, R139, -R158, R164 ;  /* 0x8000009e8b9e7223 */ /* 0x000fe400000100a4 */
[----:B------:R-:W-:Y:S02]  /*4040*/  FMUL.FTZ R169, R146, R169 ;  /* 0x000000a992a97220 */ /* 0x000fe40000410000 */
[----:B------:R-:W-:-:S02]  /*4050*/  FMUL.FTZ R172, R143, R170 ;  /* 0x000000aa8fac7220 */ /* 0x000fc40000410000 */
[----:B------:R-:W-:Y:S01]  /*4060*/  FMUL.FTZ R168, R142, R181 ;  /* 0x000000b58ea87220 */ /* 0x000fe20000410000 */
[----:B------:R1:W-:Y:S01]  /*4070*/  STS [R195.X4+0x44c], R169 ;  /* 0x00044ca9c3007388 */ /* 0x0003e20000004800 */
[----:B------:R-:W-:Y:S02]  /*4080*/  FMUL.FTZ R164, R145, R162 ;  /* 0x000000a291a47220 */ /* 0x000fe40000410000 */
[----:B0-----:R-:W-:Y:S01]  /*4090*/  FMUL.FTZ R160, R144, R175 ;  /* 0x000000af90a07220 */ /* 0x001fe20000410000 */
[----:B------:R-:W-:Y:S01]  /*40a0*/  STS [R195.X4+0x460], R172 ;  /* 0x000460acc3007388 */ /* 0x000fe20000004800 */
[----:B------:R-:W-:Y:S02]  /*40b0*/  FMUL.FTZ R156, R147, R156 ;  /* 0x0000009c939c7220 */ /* 0x000fe40000410000 */
[----:B------:R-:W-:Y:S01]  /*40c0*/  FMUL.FTZ R154, R149, R154 ;  /* 0x0000009a959a7220 */ /* 0x000fe20000410000 */
[----:B------:R-:W-:Y:S01]  /*40d0*/  STS [R195.X4+0x45c], R168 ;  /* 0x00045ca8c3007388 */ /* 0x000fe20000004800 */
[----:B------:R-:W-:Y:S01]  /*40e0*/  FMUL.FTZ R165, R148, R165 ;  /* 0x000000a594a57220 */ /* 0x000fe20000410000 */
[----:B-1----:R-:W-:Y:S01]  /*40f0*/  IADD3 R169, R32, 0x20, RZ ;  /* 0x0000002020a97810 */ /* 0x002fe20007ffe0ff */
[----:B------:R-:W-:Y:S01]  /*4100*/  FMUL.FTZ R12, R151, R12 ;  /* 0x0000000c970c7220 */ /* 0x000fe20000410000 */
[----:B------:R-:W-:Y:S01]  /*4110*/  STS [R195.X4+0x458], R164 ;  /* 0x000458a4c3007388 */ /* 0x000fe20000004800 */
[----:B------:R-:W-:Y:S01]  /*4120*/  FMUL.FTZ R13, R150, R13 ;  /* 0x0000000d960d7220 */ /* 0x000fe20000410000 */
[----:B------:R-:W-:Y:S01]  /*4130*/  LEA.HI.SX32 R169, R169, R32, 0x1b ;  /* 0x00000020a9a97211 */ /* 0x000fe200078fdaff */
[----:B------:R-:W-:Y:S01]  /*4140*/  FMUL.FTZ R136, R19, R136 ;  /* 0x0000008813887220 */ /* 0x000fe20000410000 */
[----:B------:R-:W-:Y:S01]  /*4150*/  STS [R195.X4+0x454], R160 ;  /* 0x000454a0c3007388 */ /* 0x000fe20000004800 */
[----:B------:R-:W-:-:S02]  /*4160*/  FMUL.FTZ R157, R126, R157 ;  /* 0x0000009d7e9d7220 */ /* 0x000fc40000410000 */
[----:B------:R-:W-:Y:S01]  /*4170*/  FMUL.FTZ R132, R131, R132 ;  /* 0x0000008483847220 */ /* 0x000fe20000410000 */
[----:B------:R-:W-:Y:S01]  /*4180*/  STS [R195.X4+0x450], R156 ;  /* 0x0004509cc3007388 */ /* 0x000fe20000004800 */
[----:B------:R-:W-:-:S03]  /*4190*/  FFMA.FTZ R175, R163, R170, R134 ;  /* 0x000000aaa3af7223 */ /* 0x000fc60000010086 */
[----:B------:R-:W-:Y:S01]  /*41a0*/  STS [R195.X4+0x448], R154 ;  /* 0x0004489ac3007388 */ /* 0x000fe20000004800 */
[----:B------:R-:W-:-:S03]  /*41b0*/  FFMA.FTZ R134, R158, R189, R175 ;  /* 0x000000bd9e867223 */ /* 0x000fc600000100af */
[----:B------:R0:W-:Y:S01]  /*41c0*/  STS [R195.X4+0x444], R165 ;  /* 0x000444a5c3007388 */ /* 0x0001e20000004800 */
[----:B------:R-:W-:-:S03]  /*41d0*/  FFMA.FTZ R134, R159, R178, R134 ;  /* 0x000000b29f867223 */ /* 0x000fc60000010086 */
        /* <DEDUP_REMOVED lines=17> */
.L_x_6206:
[----:B-1----:R-:W-:Y:S05]  /*42f0*/  BSYNC B0 ;  /* 0x0000000000007941 */ /* 0x002fea0003800000 */
.L_x_6205:
[----:B------:R-:W1:Y:S01]  /*4300*/  LDS R169, [R169.X4+0x4b0] ;  /* 0x0004b000a9a97984 */ /* 0x000e620000004800 */
[----:B------:R-:W-:Y:S01]  /*4310*/  BSSY B0, `(.L_x_6207) ;  /* 0x0000006000007945 */ /* 0x000fe20003800000 */
[----:B0-----:R-:W-:Y:S01]  /*4320*/  FADD.FTZ R12, R134, R165 ;  /* 0x000000a5860c7221 */ /* 0x001fe20000010000 */
[C---:B------:R-:W-:Y:S02]  /*4330*/  IADD3 R13, R32.reuse, 0x40, RZ ;  /* 0x00000040200d7810 */ /* 0x040fe40007ffe0ff */
[----:B------:R-:W-:Y:S01]  /*4340*/  IADD3 R17, R32, 0x60, RZ ;  /* 0x0000006020117810 */ /* 0x000fe20007ffe0ff */
[----:B------:R-:W-:Y:S05]  /*4350*/  @!P1 BRA `(.L_x_6208) ;  /* 0x0000001000009947 */ /* 0x000fea0003800000 */
[----:B-1----:R0:W-:Y:S02]  /*4360*/  RED.E.ADD.F32.FTZ.RN.STRONG.GPU [R14.64+-0x780], R169 ;  /* 0xfff880a90e00798e */ /* 0x0021e4000c10e784 */
.L_x_6208:
[----:B------:R-:W-:Y:S05]  /*4370*/  BSYNC B0 ;  /* 0x0000000000007941 */ /* 0x000fea0003800000 */
.L_x_6207:
        /* <DEDUP_REMOVED lines=14> */
.L_x_6210:
[----:B------:R-:W-:Y:S05]  /*4460*/  BSYNC B0 ;  /* 0x0000000000007941 */ /* 0x000fea0003800000 */
.L_x_6209:
[----:B------:R-:W3:Y:S01]  /*4470*/  LDS R17, [R17.X4+0x5b0] ;  /* 0x0005b00011117984 */ /* 0x000ee20000004800 */
[----:B------:R-:W-:Y:S01]  /*4480*/  BSSY B0, `(.L_x_6211) ;  /* 0x0000005000007945 */ /* 0x000fe20003800000 */
[----:B--2---:R-:W-:Y:S02]  /*4490*/  IADD3 R13, R32, 0xa0, RZ ;  /* 0x000000a0200d7810 */ /* 0x004fe40007ffe0ff */
[----:B------:R-:W-:Y:S01]  /*44a0*/  LEA.HI.SX32 R157, R157, R32, 0x1b ;  /* 0x000000209d9d7211 */ /* 0x000fe200078fdaff */
[----:B------:R-:W-:Y:S05]  /*44b0*/  @!P0 BRA `(.L_x_6212) ;  /* 0x0000001000008947 */ /* 0x000fea0003800000 */
[----:B---3--:R2:W-:Y:S02]  /*44c0*/  RED.E.ADD.F32.FTZ.RN.STRONG.GPU [R14.64+-0x680], R17 ;  /* 0xfff980110e00798e */ /* 0x0085e4000c10e784 */
.L_x_6212:
[----:B------:R-:W-:Y:S05]  /*44d0*/  BSYNC B0 ;  /* 0x0000000000007941 */ /* 0x000fea0003800000 */
.L_x_6211:
[----:B------:R-:W4:Y:S01]  /*44e0*/  LDS R157, [R157.X4+0x630] ;  /* 0x000630009d9d7984 */ /* 0x000f220000004800 */
[----:B------:R-:W-:Y:S01]  /*44f0*/  BSSY B0, `(.L_x_6213) ;  /* 0x0000005000007945 */ /* 0x000fe20003800000 */
[----:B--23--:R-:W-:Y:S02]  /*4500*/  IADD3 R17, R32, 0xc0, RZ ;  /* 0x000000c020117810 */ /* 0x00cfe40007ffe0ff */
[----:B------:R-:W-:Y:S01]  /*4510*/  LEA.HI.SX32 R13, R13, R32, 0x1b ;  /* 0x000000200d0d7211 */ /* 0x000fe200078fdaff */
[----:B------:R-:W-:Y:S05]  /*4520*/  @!P1 BRA `(.L_x_6214) ;  /* 0x0000001000009947 */ /* 0x000fea0003800000 */
[----:B----4-:R2:W-:Y:S02]  /*4530*/  RED.E.ADD.F32.FTZ.RN.STRONG.GPU [R14.64+-0x600], R157 ;  /* 0xfffa009d0e00798e */ /* 0x0105e4000c10e784 */
.L_x_6214:
[----:B------:R-:W-:Y:S05]  /*4540*/  BSYNC B0 ;  /* 0x0000000000007941 */ /* 0x000fea0003800000 */
.L_x_6213:
[----:B------:R-:W3:Y:S01]  /*4550*/  LDS R13, [R13.X4+0x6b0] ;  /* 0x0006b0000d0d7984 */ /* 0x000ee20000004800 */
[----:B------:R-:W-:Y:S01]  /*4560*/  BSSY B0, `(.L_x_6215) ;  /* 0x0000005000007945 */ /* 0x000fe20003800000 */
[----:B--2-4-:R-:W-:-:S02]  /*4570*/  IADD3 R157, R32, 0xe0, RZ ;  /* 0x000000e0209d7810 */ /* 0x014fc40007ffe0ff */
[----:B------:R-:W-:Y:S01]  /*4580*/  LEA.HI.SX32 R17, R17, R32, 0x1b ;  /* 0x0000002011117211 */ /* 0x000fe200078fdaff */
[----:B------:R-:W-:Y:S05]  /*4590*/  @!P2 BRA `(.L_x_6216) ;  /* 0x000000100000a947 */ /* 0x000fea0003800000 */
[----:B---3--:R2:W-:Y:S02]  /*45a0*/  RED.E.ADD.F32.FTZ.RN.STRONG.GPU [R14.64+-0x580], R13 ;  /* 0xfffa800d0e00798e */ /* 0x0085e4000c10e784 */
.L_x_6216:
[----:B------:R-:W-:Y:S05]  /*45b0*/  BSYNC B0 ;  /* 0x0000000000007941 */ /* 0x000fea0003800000 */
.L_x_6215:
[----:B------:R-:W4:Y:S01]  /*45c0*/  LDS R17, [R17.X4+0x730] ;  /* 0x0007300011117984 */ /* 0x000f220000004800 */
[----:B------:R-:W-:Y:S01]  /*45d0*/  BSSY B0, `(.L_x_6217) ;  /* 0x0000005000007945 */ /* 0x000fe20003800000 */
[----:B--23--:R-:W-:Y:S02]  /*45e0*/  IADD3 R13, R32, 0x100, RZ ;  /* 0x00000100200d7810 */ /* 0x00cfe40007ffe0ff */
[----:B------:R-:W-:Y:S01]  /*45f0*/  LEA.HI.SX32 R157, R157, R32, 0x1b ;  /* 0x000000209d9d7211 */ /* 0x000fe200078fdaff */
[----:B------:R-:W-:Y:S05]  /*4600*/  @!P3 BRA `(.L_x_6218) ;  /* 0x000000100000b947 */ /* 0x000fea0003800000 */
[----:B----4-:R2:W-:Y:S02]  /*4610*/  RED.E.ADD.F32.FTZ.RN.STRONG.GPU [R14.64+-0x500], R17 ;  /* 0xfffb00110e00798e */ /* 0x0105e4000c10e784 */
.L_x_6218:
[----:B------:R-:W-:Y:S05]  /*4620*/  BSYNC B0 ;  /* 0x0000000000007941 */ /* 0x000fea0003800000 */
.L_x_6217:
[----:B------:R-:W3:Y:S01]  /*4630*/  LDS R157, [R157.X4+0x7b0] ;  /* 0x0007b0009d9d7984 */ /* 0x000ee20000004800 */
[----:B------:R-:W-:Y:S01]  /*4640*/  BSSY B0, `(.L_x_6219) ;  /* 0x0000004000007945 */ /* 0x000fe20003800000 */
[----:B------:R-:W-:Y:S01]  /*4650*/  LEA.HI.SX32 R13, R13, R32, 0x1b ;  /* 0x000000200d0d7211 */ /* 0x000fe200078fdaff */
[----:B------:R-:W-:Y:S05]  /*4660*/  @!P4 BRA `(.L_x_6220) ;  /* 0x000000100000c947 */ /* 0x000fea0003800000 */
[----:B---3--:R3:W-:Y:S02]  /*4670*/  RED.E.ADD.F32.FTZ.RN.STRONG.GPU [R14.64+-0x480], R157 ;  /* 0xfffb809d0e00798e */ /* 0x0087e4000c10e784 */
.L_x_6220:
[----:B------:R-:W-:Y:S05]  /*4680*/  BSYNC B0 ;  /* 0x0000000000007941 */ /* 0x000fea0003800000 */
.L_x_6219:
[----:B------:R-:W0:Y:S01]  /*4690*/  LDS R13, [R13.X4+0x830] ;  /* 0x000830000d0d7984 */ /* 0x000e220000004800 */
[----:B------:R-:W-:Y:S01]  /*46a0*/  BSSY B0, `(.L_x_6221) ;  /* 0x0000005000007945 */ /* 0x000fe20003800000 */
[----:B--2-4-:R-:W-:-:S02]  /*46b0*/  IADD3 R17, R32, 0x120, RZ ;  /* 0x0000012020117810 */ /* 0x014fc40007ffe0ff */
[----:B---3--:R-:W-:Y:S01]  /*46c0*/  IADD3 R157, R32, 0x140, RZ ;  /* 0x00000140209d7810 */ /* 0x008fe20007ffe0ff */
[----:B------:R-:W-:Y:S05]  /*46d0*/  @!P5 BRA `(.L_x_6222) ;  /* 0x000000100000d947 */ /* 0x000fea0003800000 */
[----:B0-----:R0:W-:Y:S02]  /*46e0*/  RED.E.ADD.F32.FTZ.RN.STRONG.GPU [R14.64+-0x400], R13 ;  /* 0xfffc000d0e00798e */ /* 0x0011e4000c10e784 */
.L_x_6222:
[----:B------:R-:W-:Y:S05]  /*46f0*/  BSYNC B0 ;  /* 0x0000000000007941 */ /* 0x000fea0003800000 */
.L_x_6221:
        /* <DEDUP_REMOVED lines=14> */
.L_x_6224:
[----:B------:R-:W-:Y:S05]  /*47e0*/  BSYNC B0 ;  /* 0x0000000000007941 */ /* 0x000fea0003800000 */
.L_x_6223:
[----:B------:R-:W2:Y:S01]  /*47f0*/  LDS R157, [R157.X4+0x930] ;  /* 0x000930009d9d7984 */ /* 0x000ea20000004800 */
[----:B------:R-:W-:Y:S01]  /*4800*/  BSSY B0, `(.L_x_6225) ;  /* 0x0000005000007945 */ /* 0x000fe20003800000 */
[----:B0-----:R-:W-:-:S02]  /*4810*/  IADD3 R17, R32, 0x180, RZ ;  /* 0x0000018020117810 */ /* 0x001fc40007ffe0ff */
[----:B------:R-:W-:Y:S01]  /*4820*/  LEA.HI.SX32 R13, R13, R32, 0x1b ;  /* 0x000000200d0d7211 */ /* 0x000fe200078fdaff */
[----:B------:R-:W-:Y:S05]  /*4830*/  @!P0 BRA `(.L_x_6226) ;  /* 0x0000001000008947 */ /* 0x000fea0003800000 */
[----:B--2---:R0:W-:Y:S02]  /*4840*/  RED.E.ADD.F32.FTZ.RN.STRONG.GPU [R14.64+-0x300], R157 ;  /* 0xfffd009d0e00798e */ /* 0x0041e4000c10e784 */
.L_x_6226:
[----:B------:R-:W-:Y:S05]  /*4850*/  BSYNC B0 ;  /* 0x0000000000007941 */ /* 0x000fea0003800000 */
.L_x_6225:
[----:B------:R-:W3:Y:S01]  /*4860*/  LDS R13, [R13.X4+0x9b0] ;  /* 0x0009b0000d0d7984 */ /* 0x000ee20000004800 */
[----:B------:R-:W-:Y:S01]  /*4870*/  BSSY B0, `(.L_x_6227) ;  /* 0x0000005000007945 */ /* 0x000fe20003800000 */
[----:B0-2---:R-:W-:Y:S02]  /*4880*/  IADD3 R157, R32, 0x1a0, RZ ;  /* 0x000001a0209d7810 */ /* 0x005fe40007ffe0ff */
[----:B------:R-:W-:Y:S01]  /*4890*/  LEA.HI.SX32 R17, R17, R32, 0x1b ;  /* 0x0000002011117211 */ /* 0x000fe200078fdaff */
[----:B------:R-:W-:Y:S05]  /*48a0*/  @!P1 BRA `(.L_x_6228) ;  /* 0x0000001000009947 */ /* 0x000fea0003800000 */
[----:B---3--:R0:W-:Y:S02]  /*48b0*/  RED.E.ADD.F32.FTZ.RN.STRONG.GPU [R14.64+-0x280], R13 ;  /* 0xfffd800d0e00798e */ /* 0x0081e4000c10e784 */
.L_x_6228:
[----:B------:R-:W-:Y:S05]  /*48c0*/  BSYNC B0 ;  /* 0x0000000000007941 */ /* 0x000fea0003800000 */
.L_x_6227:
[----:B------:R-:W2:Y:S01]  /*48d0*/  LDS R17, [R17.X4+0xa30] ;  /* 0x000a300011117984 */ /* 0x000ea20000004800 */
[----:B------:R-:W-:Y:S01]  /*48e0*/  BSSY B0, `(.L_x_6229) ;  /* 0x0000005000007945 */ /* 0x000fe20003800000 */
[----:B0--3--:R-:W-:Y:S02]  /*48f0*/  IADD3 R13, R32, 0x1c0, RZ ;  /* 0x000001c0200d7810 */ /* 0x009fe40007ffe0ff */
[----:B------:R-:W-:Y:S01]  /*4900*/  LEA.HI.SX32 R157, R157, R32, 0x1b ;  /* 0x000000209d9d7211 */ /* 0x000fe200078fdaff */
[----:B------:R-:W-:Y:S05]  /*4910*/  @!P2 BRA `(.L_x_6230) ;  /* 0x000000100000a947 */ /* 0x000fea0003800000 */
[----:B--2---:R0:W-:Y:S02]  /*4920*/  RED.E.ADD.F32.FTZ.RN.STRONG.GPU [R14.64+-0x200], R17 ;  /* 0xfffe00110e00798e */ /* 0x0041e4000c10e784 */
.L_x_6230:
[----:B------:R-:W-:Y:S05]  /*4930*/  BSYNC B0 ;  /* 0x0000000000007941 */ /* 0x000fea0003800000 */
.L_x_6229:
[----:B------:R-:W3:Y:S01]  /*4940*/  LDS R157, [R157.X4+0xab0] ;  /* 0x000ab0009d9d7984 */ /* 0x000ee20000004800 */
[----:B------:R-:W-:Y:S01]  /*4950*/  BSSY B0, `(.L_x_6231) ;  /* 0x0000005000007945 */ /* 0x000fe20003800000 */
[----:B0-2---:R-:W-:-:S02]  /*4960*/  IADD3 R17, R32, 0x1e0, RZ ;  /* 0x000001e020117810 */ /* 0x005fc40007ffe0ff */
[----:B------:R-:W-:Y:S01]  /*4970*/  LEA.HI.SX32 R13, R13, R32, 0x1b ;  /* 0x000000200d0d7211 */ /* 0x000fe200078fdaff */
[----:B------:R-:W-:Y:S05]  /*4980*/  @!P3 BRA `(.L_x_6232) ;  /* 0x000000100000b947 */ /* 0x000fea0003800000 */
[----:B---3--:R0:W-:Y:S02]  /*4990*/  RED.E.ADD.F32.FTZ.RN.STRONG.GPU [R14.64+-0x180], R157 ;  /* 0xfffe809d0e00798e */ /* 0x0081e4000c10e784 */
.L_x_6232:
[----:B------:R-:W-:Y:S05]  /*49a0*/  BSYNC B0 ;  /* 0x0000000000007941 */ /* 0x000fea0003800000 */
.L_x_6231:
[----:B------:R-:W2:Y:S01]  /*49b0*/  LDS R13, [R13.X4+0xb30] ;  /* 0x000b30000d0d7984 */ /* 0x000ea20000004800 */
[----:B------:R-:W-:Y:S01]  /*49c0*/  BSSY B0, `(.L_x_6233) ;  /* 0x0000004000007945 */ /* 0x000fe20003800000 */
[----:B------:R-:W-:Y:S01]  /*49d0*/  LEA.HI.SX32 R17, R17, R32, 0x1b ;  /* 0x0000002011117211 */ /* 0x000fe200078fdaff */
[----:B------:R-:W-:Y:S05]  /*49e0*/  @!P4 BRA `(.L_x_6234) ;  /* 0x000000100000c947 */ /* 0x000fea0003800000 */
[----:B--2---:R2:W-:Y:S02]  /*49f0*/  RED.E.ADD.F32.FTZ.RN.STRONG.GPU [R14.64+-0x100], R13 ;  /* 0xffff000d0e00798e */ /* 0x0045e4000c10e784 */
.L_x_6234:
[----:B------:R-:W-:Y:S05]  /*4a00*/  BSYNC B0 ;  /* 0x0000000000007941 */ /* 0x000fea0003800000 */
.L_x_6233:
[----:B------:R-:W4:Y:S01]  /*4a10*/  LDS R17, [R17.X4+0xbb0] ;  /* 0x000bb00011117984 */ /* 0x000f220000004800 */
[----:B------:R-:W-:Y:S01]  /*4a20*/  BSSY B0, `(.L_x_6235) ;  /* 0x0000003000007945 */ /* 0x000fe20003800000 */
[----:B------:R-:W-:Y:S05]  /*4a30*/  @!P5 BRA `(.L_x_6236) ;  /* 0x000000100000d947 */ /* 0x000fea0003800000 */
[----:B----4-:R4:W-:Y:S02]  /*4a40*/  RED.E.ADD.F32.FTZ.RN.STRONG.GPU [R14.64+-0x80], R17 ;  /* 0xffff80110e00798e */ /* 0x0109e4000c10e784 */
.L_x_6236:
[----:B------:R-:W-:Y:S05]  /*4a50*/  BSYNC B0 ;  /* 0x0000000000007941 */ /* 0x000fea0003800000 */
.L_x_6235:
[----:B0-2-4-:R-:W0:Y:S01]  /*4a60*/  SHFL.DOWN PT, R15, R120, 0x1, 0x1f ;  /* 0x08201f00780f7f89 */ /* 0x015e2200000e0000 */
[C---:B------:R-:W-:Y:S01]  /*4a70*/  ISETP.GT.AND P0, PT, R33.reuse, 0x1e, PT ;  /* 0x0000001e2100780c */ /* 0x040fe20003f04270 */
[----:B------:R-:W-:Y:S01]  /*4a80*/  FMUL.FTZ R14, R48, R203 ;  /* 0x000000cb300e7220 */ /* 0x000fe20000410000 */
[----:B------:R-:W-:Y:S01]  /*4a90*/  ISETP.NE.AND P1, PT, R33, RZ, PT ;  /* 0x000000ff2100720c */ /* 0x000fe20003f25270 */
[----:B------:R-:W2:Y:S01]  /*4aa0*/  SHFL.DOWN PT, R13, R12, 0x1, 0x1f ;  /* 0x08201f000c0d7f89 */ /* 0x000ea200000e0000 */
[-C--:B------:R-:W-:Y:S01]  /*4ab0*/  FMUL.FTZ R116, R116, R199.reuse ;  /* 0x000000c774747220 */ /* 0x080fe20000410000 */
[----:B------:R-:W-:Y:S01]  /*4ac0*/  ISETP.NE.AND P2, PT, R32, RZ, PT ;  /* 0x000000ff2000720c */ /* 0x000fe20003f45270 */
[----:B------:R-:W-:Y:S01]  /*4ad0*/  FMUL.FTZ R183, R183, R14 ;  /* 0x0000000eb7b77220 */ /* 0x000fe20000410000 */
[----:B------:R-:W-:Y:S01]  /*4ae0*/  BSSY B0, `(.L_x_6237) ;  /* 0x0000080000007945 */ /* 0x000fe20003800000 */
[----:B------:R-:W-:-:S02]  /*4af0*/  FMUL.FTZ R14, R48, R199 ;  /* 0x000000c7300e7220 */ /* 0x000fc40000410000 */
[-C--:B------:R-:W-:Y:S02]  /*4b00*/  FMUL.FTZ R16, R48, R207.reuse ;  /* 0x000000cf30107220 */ /* 0x080fe40000410000 */
[----:B------:R-:W-:Y:S02]  /*4b10*/  FMUL.FTZ R14, R185, R14 ;  /* 0x0000000eb90e7220 */ /* 0x000fe40000410000 */
[-C--:B------:R-:W-:Y:S02]  /*4b20*/  FFMA.FTZ R89, R74, R116.reuse, R89 ;  /* 0x000000744a597223 */ /* 0x080fe40000010059 */
[----:B------:R-:W-:Y:S02]  /*4b30*/  FFMA.FTZ R116, R147, R116, R14 ;  /* 0x0000007493747223 */ /* 0x000fe4000001000e */
        /* <DEDUP_REMOVED lines=14> */
[-C--:B------:R-:W-:Y:S02]  /*4c20*/  FFMA.FTZ R56, R103, R17.reuse, R56 ;  /* 0x0000001167387223 */ /* 0x080fe40000010038 */
[----:B------:R-:W-:Y:S02]  /*4c30*/  FFMA.FTZ R17, R142, R17, R100 ;  /* 0x000000118e117223 */ /* 0x000fe40000010064 */
[----:B------:R-:W-:-:S02]  /*4c40*/  FMUL.FTZ R100, R48, R215 ;  /* 0x000000d730647220 */ /* 0x000fc40000410000 */
[----:B------:R-:W-:Y:S02]  /*4c50*/  FFMA.FTZ R91, R76, R112, R91 ;  /* 0x000000704c5b7223 */ /* 0x000fe4000001005b */
        /* <DEDUP_REMOVED lines=8> */
[----:B---3--:R-:W2:Y:S01]  /*4ce0*/  SHFL.DOWN PT, R157, R12, 0x4, 0x1f ;  /* 0x08801f000c9d7f89 */ /* 0x008ea200000e0000 */
[----:B------:R-:W-:Y:S02]  /*4cf0*/  FMUL.FTZ R139, R139, R196 ;  /* 0x000000c48b8b7220 */ /* 0x000fe40000410000 */
[----:B------:R-:W-:Y:S02]  /*4d00*/  FFMA.FTZ R15, R146, R13, R14 ;  /* 0x0000000d920f7223 */ /* 0x000fe4000001000e */
[----:B------:R-:W-:Y:S02]  /*4d10*/  FMUL.FTZ R14, R48, R187 ;  /* 0x000000bb300e7220 */ /* 0x000fe40000410000 */
[----:B------:R-:W-:Y:S02]  /*4d20*/  FFMA.FTZ R60, R107, R13, R60 ;  /* 0x0000000d6b3c7223 */ /* 0x000fe4000001003c */
[----:B------:R-:W-:Y:S02]  /*4d30*/  FMUL.FTZ R14, R197, R14 ;  /* 0x0000000ec50e7220 */ /* 0x000fe40000410000 */
[----:B------:R-:W-:-:S02]  /*4d40*/  FMUL.FTZ R13, R114, R133 ;  /* 0x00000085720d7220 */ /* 0x000fc40000410000 */
[----:B------:R-:W-:Y:S02]  /*4d50*/  FFMA.FTZ R112, R149, R112, R14 ;  /* 0x0000007095707223 */ /* 0x000fe4000001000e */
[C---:B------:R-:W-:Y:S02]  /*4d60*/  FMUL.FTZ R14, R48.reuse, R133 ;  /* 0x00000085300e7220 */ /* 0x040fe40000410000 */
[----:B------:R-:W-:Y:S02]  /*4d70*/  FMUL.FTZ R133, R48, R196 ;  /* 0x000000c430857220 */ /* 0x000fe40000410000 */
[----:B------:R-:W-:Y:S02]  /*4d80*/  FMUL.FTZ R14, R201, R14 ;  /* 0x0000000ec90e7220 */ /* 0x000fe40000410000 */
[----:B0-----:R-:W-:Y:S02]  /*4d90*/  @!P0 FADD.FTZ R120, R120, R165 ;  /* 0x000000a578788221 */ /* 0x001fe40000010000 */
[----:B------:R-:W-:-:S02]  /*4da0*/  FADD.FTZ R92, R15, R92 ;  /* 0x0000005c0f5c7221 */ /* 0x000fc40000010000 */
[----:B--2---:R-:W-:Y:S01]  /*4db0*/  @!P0 FADD.FTZ R12, R12, R157 ;  /* 0x0000009d0c0c8221 */ /* 0x004fe20000010000 */
[----:B------:R-:W0:Y:S01]  /*4dc0*/  SHFL.DOWN PT, R147, R120, 0x8, 0x1f ;  /* 0x09001f0078937f89 */ /* 0x000e2200000e0000 */
[----:B------:R-:W-:Y:S01]  /*4dd0*/  ISETP.GT.AND P0, PT, R33, 0x17, PT ;  /* 0x000000172100780c */ /* 0x000fe20003f04270 */
[----:B------:R-:W-:Y:S02]  /*4de0*/  FMUL.FTZ R133, R158, R133 ;  /* 0x000000859e857220 */ /* 0x000fe40000410000 */
[----:B------:R-:W2:Y:S01]  /*4df0*/  SHFL.DOWN PT, R145, R12, 0x8, 0x1f ;  /* 0x09001f000c917f89 */ /* 0x000ea200000e0000 */
[----:B------:R-:W-:Y:S02]  /*4e00*/  FFMA.FTZ R15, R148, R13, R14 ;  /* 0x0000000d940f7223 */ /* 0x000fe4000001000e */
[----:B------:R-:W-:Y:S02]  /*4e10*/  FMUL.FTZ R14, R48, R167 ;  /* 0x000000a7300e7220 */ /* 0x000fe40000410000 */
[----:B------:R-:W-:-:S02]  /*4e20*/  FFMA.FTZ R54, R101, R139, R54 ;  /* 0x0000008b65367223 */ /* 0x000fc40000010036 */
[----:B------:R-:W-:Y:S02]  /*4e30*/  FFMA.FTZ R133, R140, R139, R133 ;  /* 0x0000008b8c857223 */ /* 0x000fe40000010085 */
[----:B------:R-:W-:Y:S02]  /*4e40*/  FMUL.FTZ R108, R108, R167 ;  /* 0x000000a76c6c7220 */ /* 0x000fe40000410000 */
[----:B------:R-:W-:Y:S02]  /*4e50*/  FMUL.FTZ R14, R209, R14 ;  /* 0x0000000ed10e7220 */ /* 0x000fe40000410000 */
[-C--:B------:R-:W-:Y:S02]  /*4e60*/  FFMA.FTZ R93, R78, R108.reuse, R93 ;  /* 0x0000006c4e5d7223 */ /* 0x080fe4000001005d */
[----:B------:R-:W-:Y:S02]  /*4e70*/  FFMA.FTZ R108, R151, R108, R14 ;  /* 0x0000006c976c7223 */ /* 0x000fe4000001000e */
[----:B------:R-:W-:-:S02]  /*4e80*/  FMUL.FTZ R14, R48, R135 ;  /* 0x00000087300e7220 */ /* 0x000fc40000410000 */
        /* <DEDUP_REMOVED lines=9> */
[----:B------:R-:W-:Y:S02]  /*4f20*/  FADD.FTZ R86, R133, R86 ;  /* 0x0000005685567221 */ /* 0x000fe40000010000 */
[----:B------:R-:W-:Y:S02]  /*4f30*/  FMUL.FTZ R100, R48, R179 ;  /* 0x000000b330647220 */ /* 0x000fe40000410000 */
[----:B------:R-:W-:Y:S02]  /*4f40*/  FFMA.FTZ R133, R150, R13, R14 ;  /* 0x0000000d96857223 */ /* 0x000fe4000001000e */
[----:B------:R-:W-:Y:S02]  /*4f50*/  FMUL.FTZ R14, R48, R161 ;  /* 0x000000a1300e7220 */ /* 0x000fe40000410000 */
[----:B------:R-:W-:Y:S02]  /*4f60*/  FADD.FTZ R88, R17, R88 ;  /* 0x0000005811587221 */ /* 0x000fe40000010000 */
[----:B------:R-:W-:-:S02]  /*4f70*/  FMUL.FTZ R17, R152, R179 ;  /* 0x000000b398117220 */ /* 0x000fc40000410000 */
[----:B------:R-:W-:Y:S02]  /*4f80*/  FMUL.FTZ R100, R153, R100 ;  /* 0x0000006499647220 */ /* 0x000fe40000410000 */
[----:B------:R-:W-:Y:S02]  /*4f90*/  FMUL.FTZ R213, R213, R14 ;  /* 0x0000000ed5d57220 */ /* 0x000fe40000410000 */
[----:B------:R-:W-:Y:S02]  /*4fa0*/  FADD.FTZ R119, R16, R119 ;  /* 0x0000007710777221 */ /* 0x000fe40000010000 */
[----:B0-----:R-:W-:Y:S02]  /*4fb0*/  @!P0 FADD.FTZ R120, R120, R143 ;  /* 0x0000008f78788221 */ /* 0x001fe40000010000 */
[----:B------:R-:W-:Y:S02]  /*4fc0*/  FADD.FTZ R94, R15, R94 ;  /* 0x0000005e0f5e7221 */ /* 0x000fe40000010000 */
[----:B------:R-:W-:-:S02]  /*4fd0*/  FMUL.FTZ R14, R48, R137 ;  /* 0x00000089300e7220 */ /* 0x000fc40000410000 */
[C---:B------:R-:W-:Y:S02]  /*4fe0*/  FMUL.FTZ R16, R48.reuse, R219 ;  /* 0x000000db30107220 */ /* 0x040fe40000410000 */
[----:B------:R-:W-:Y:S02]  /*4ff0*/  FMUL.FTZ R15, R48, R155 ;  /* 0x0000009b300f7220 */ /* 0x000fe40000410000 */
[-C--:B------:R-:W-:Y:S02]  /*5000*/  FFMA.FTZ R52, R99, R17.reuse, R52 ;  /* 0x0000001163347223 */ /* 0x080fe40000010034 */
[----:B------:R-:W-:Y:S02]  /*5010*/  FFMA.FTZ R135, R18, R17, R100 ;  /* 0x0000001112877223 */ /* 0x000fe40000010064 */
[----:B------:R-:W-:Y:S01]  /*5020*/  FFMA.FTZ R64, R111, R13, R64 ;  /* 0x0000000d6f407223 */ /* 0x000fe20000010040 */
[----:B------:R-:W-:Y:S01]  /*5030*/  MOV R13, R120 ;  /* 0x00000078000d7202 */ /* 0x000fe20000000f00 */
[----:B------:R-:W-:-:S02]  /*5040*/  FMUL.FTZ R17, R104, R137 ;  /* 0x0000008968117220 */ /* 0x000fc40000410000 */
[----:B--2---:R-:W-:Y:S02]  /*5050*/  @!P0 FADD.FTZ R12, R12, R139 ;  /* 0x0000008b0c0c8221 */ /* 0x004fe40000010000 */
[----:B------:R-:W-:Y:S02]  /*5060*/  FMUL.FTZ R106, R106, R161 ;  /* 0x000000a16a6a7220 */ /* 0x000fe40000410000 */
[----:B------:R-:W-:Y:S01]  /*5070*/  FMUL.FTZ R14, R217, R14 ;  /* 0x0000000ed90e7220 */ /* 0x000fe20000410000 */
[----:B------:R0:W-:Y:S01]  /*5080*/  @!P1 STS.64 [0xc78], R12 ;  /* 0x000c780cff009388 */ /* 0x0001e20000000a00 */
[----:B------:R-:W-:Y:S02]  /*5090*/  FMUL.FTZ R203, R124, R203 ;  /* 0x000000cb7ccb7220 */ /* 0x000fe40000410000 */
[----:B------:R-:W-:Y:S02]  /*50a0*/  FMUL.FTZ R138, R138, R219 ;  /* 0x000000db8a8a7220 */ /* 0x000fe40000410000 */
[----:B------:R-:W-:-:S02]  /*50b0*/  FMUL.FTZ R16, R159, R16 ;  /* 0x000000109f107220 */ /* 0x000fc40000410000 */
[----:B------:R-:W-:Y:S02]  /*50c0*/  FMUL.FTZ R102, R102, R155 ;  /* 0x0000009b66667220 */ /* 0x000fe40000410000 */
[----:B------:R-:W-:Y:S02]  /*50d0*/  FMUL.FTZ R15, R166, R15 ;  /* 0x0000000fa60f7220 */ /* 0x000fe40000410000 */
[-C--:B------:R-:W-:Y:S02]  /*50e0*/  FFMA.FTZ R66, R113, R17.reuse, R66 ;  /* 0x0000001171427223 */ /* 0x080fe40000010042 */
        /* <DEDUP_REMOVED lines=12> */
[----:B------:R-:W-:Y:S02]  /*51b0*/  FFMA.FTZ R77, R68, R138, R77 ;  /* 0x0000008a444d7223 */ /* 0x000fe4000001004d */
        /* <DEDUP_REMOVED lines=18> */
.L_x_6238:
[----:B0-----:R-:W-:Y:S05]  /*52e0*/  BSYNC B0 ;  /* 0x0000000000007941 */ /* 0x001fea0003800000 */
.L_x_6237:
[----:B------:R-:W-:Y:S02]  /*52f0*/  IADD3 R75, R75, 0x1, RZ ;  /* 0x000000014b4b7810 */ /* 0x000fe40007ffe0ff */
[----:B------:R-:W-:Y:S02]  /*5300*/  IADD3 R73, P1, R73, 0x1, RZ ;  /* 0x0000000149497810 */ /* 0x000fe40007f3e0ff */
[----:B------:R-:W-:Y:S02]  /*5310*/  ISETP.GE.AND P0, PT, R75, c[0x0][0x16c], PT ;  /* 0x00005b004b007a0c */ /* 0x000fe40003f06270 */
[----:B------:R-:W-:-:S11]  /*5320*/  IADD3.X R50, RZ, R50, RZ, P1, !PT ;  /* 0x00000032ff327210 */ /* 0x000fd60000ffe4ff */
[----:B------:R-:W-:Y:S01]  /*5330*/  @P0 CALL.REL.NOINC `(.L_x_6202) ;  /* 0x0000001000000944 */ /* 0x000fe20003c00000 */
[----:B------:R-:W-:Y:S05]  /*5340*/  BRA `(.L_x_6239) ;  /* 0xffffd1a000007947 */ /* 0x000fea000383ffff */
.L_x_6202:
        /* <DEDUP_REMOVED lines=9> */
[----:B------:R-:W-:Y:S02]  /*53e0*/  F2FP.BF16.PACK_AB R60, R66, R97 ;  /* 0x00000061423c723e */ /* 0x000fe400000010ff */
[----:B------:R-:W-:-:S02]  /*53f0*/  F2FP.BF16.PACK_AB R54, R54, R79 ;  /* 0x0000004f3636723e */ /* 0x000fc400000010ff */
[----:B------:R-:W-:Y:S02]  /*5400*/  F2FP.BF16.PACK_AB R53, R56, R87 ;  /* 0x000000573835723e */ /* 0x000fe400000010ff */
        /* <DEDUP_REMOVED lines=8> */
[----:B------:R0:W-:Y:S01]  /*5490*/  STS.128 [R45+0x10], R52 ;  /* 0x000010342d007388 */ /* 0x0001e20000000c00 */
[----:B------:R-:W-:-:S06]  /*54a0*/  NOP ;  /* 0x0000000000007918 */ /* 0x000fcc0000000000 */
[----:B------:R-:W2:Y:S01]  /*54b0*/  LDS.128 R4, [R33.X16] ;  /* 0x0000000021047984 */ /* 0x000ea2000000cc00 */
[----:B------:R-:W-:Y:S01]  /*54c0*/  IADD3 R3, R3, R13, RZ ;  /* 0x0000000d03037210 */ /* 0x000fe20007ffe0ff */
[----:B------:R-:W-:Y:S01]  /*54d0*/  FADD.FTZ R13, R30, R129 ;  /* 0x000000811e0d7221 */ /* 0x000fe20000010000 */
[----:B------:R-:W-:Y:S01]  /*54e0*/  F2FP.BF16.PACK_AB R51, R92, R123 ;  /* 0x0000007b5c33723e */ /* 0x000fe200000010ff */
[----:B------:R-:W3:Y:S01]  /*54f0*/  LDS.128 R8, [R33.X16+0x200] ;  /* 0x0002000021087984 */ /* 0x000ee2000000cc00 */
[----:B------:R-:W-:Y:S01]  /*5500*/  IADD3 R40, P1, R40, -0x400, RZ ;  /* 0xfffffc0028287810 */ /* 0x000fe20007f3e0ff */
[----:B------:R-:W-:Y:S01]  /*5510*/  FADD.FTZ R12, R13, R98 ;  /* 0x000000620d0c7221 */ /* 0x000fe20000010000 */
[----:B------:R-:W-:Y:S01]  /*5520*/  IADD3 R34, P2, R34, -0x400, RZ ;  /* 0xfffffc0022227810 */ /* 0x000fe20007f5e0ff */
[----:B------:R-:W-:Y:S01]  /*5530*/  IMAD.WIDE.U32 R2, R29, c[0x0][0x2d8], R2 ;  /* 0x0000b6001d027a25 */ /* 0x000fe200078e0002 */
[----:B0-----:R-:W-:Y:S02]  /*5540*/  F2FP.BF16.PACK_AB R55, R84, R115 ;  /* 0x000000735437723e */ /* 0x001fe400000010ff */
        /* <DEDUP_REMOVED lines=8> */
[----:B------:R-:W-:Y:S01]  /*55d0*/  F2FP.BF16.PACK_AB R52, R90, R121 ;  /* 0x000000795a34723e */ /* 0x000fe200000010ff */
[----:B------:R-:W-:Y:S01]  /*55e0*/  IMAD R16, R0, c[0x0][0x300], RZ ;  /* 0x0000c00000107a24 */ /* 0x000fe200078e02ff */
        /* <DEDUP_REMOVED lines=8> */
[----:B------:R-:W-:Y:S02]  /*5670*/  IADD3.X R37, R37, -0x1, RZ, P3, !PT ;  /* 0xffffffff25257810 */ /* 0x000fe40001ffe4ff */
[----:B------:R-:W-:Y:S01]  /*5680*/  IADD3.X R39, R39, -0x1, RZ, P4, !PT ;  /* 0xffffffff27277810 */ /* 0x000fe200027fe4ff */
[----:B------:R-:W-:Y:S01]  /*5690*/  FADD.FTZ R123, R94, R123 ;  /* 0x0000007b5e7b7221 */ /* 0x000fe20000010000 */
[----:B--2---:R0:W-:Y:S03]  /*56a0*/  STG.E.128 [R2.64+-0x400], R4 ;  /* 0xfffc000402007986 */ /* 0x0041e6000c101d04 */
[----:B------:R-:W-:Y:S01]  /*56b0*/  FADD.FTZ R92, R123, R92 ;  /* 0x0000005c7b5c7221 */ /* 0x000fe20000010000 */
[----:B---3--:R2:W-:Y:S03]  /*56c0*/  STG.E.128 [R2.64+-0x200], R8 ;  /* 0xfffe000802007986 */ /* 0x0085e6000c101d04 */
[----:B------:R-:W-:Y:S01]  /*56d0*/  FADD.FTZ R121, R92, R121 ;  /* 0x000000795c797221 */ /* 0x000fe20000010000 */
[----:B------:R-:W-:Y:S03]  /*56e0*/  BAR.SYNC.DEFER_BLOCKING 0x0 ;  /* 0x0000000000007b1d */ /* 0x000fe60000010000 */
[----:B------:R-:W-:-:S04]  /*56f0*/  FADD.FTZ R90, R121, R90 ;  /* 0x0000005a795a7221 */ /* 0x000fc80000010000 */
[----:B------:R-:W-:-:S04]  /*5700*/  FADD.FTZ R119, R90, R119 ;  /* 0x000000775a777221 */ /* 0x000fc80000010000 */
[----:B------:R-:W-:Y:S02]  /*5710*/  FADD.FTZ R88, R119, R88 ;  /* 0x0000005877587221 */ /* 0x000fe40000010000 */
[----:B0-----:R-:W-:Y:S02]  /*5720*/  IMAD R5, R27, c[0x0][0x304], R16 ;  /* 0x0000c1001b057a24 */ /* 0x001fe400078e0210 */
[----:B------:R-:W-:Y:S02]  /*5730*/  FADD.FTZ R117, R88, R117 ;  /* 0x0000007558757221 */ /* 0x000fe40000010000 */
[----:B--2---:R-:W-:Y:S01]  /*5740*/  IMAD R2, R174, c[0x0][0x2f8], RZ ;  /* 0x0000be00ae027a24 */ /* 0x004fe200078e02ff */
[----:B------:R-:W-:Y:S01]  /*5750*/  IADD3 R13, R13, R5, RZ ;  /* 0x000000050d0d7210 */ /* 0x000fe20007ffe0ff */
[----:B------:R-:W-:Y:S02]  /*5760*/  FADD.FTZ R86, R117, R86 ;  /* 0x0000005675567221 */ /* 0x000fe40000010000 */
[----:B------:R-:W-:-:S02]  /*5770*/  IMAD R5, R29, c[0x0][0x2fc], R2 ;  /* 0x0000bf001d057a24 */ /* 0x000fc400078e0202 */
[----:B------:R-:W-:Y:S01]  /*5780*/  IMAD.WIDE.U32 R2, R29, c[0x0][0x2f8], R12 ;  /* 0x0000be001d027a25 */ /* 0x000fe200078e000c */
[----:B------:R-:W-:Y:S03]  /*5790*/  STS.128 [R45], R48 ;  /* 0x000000302d007388 */ /* 0x000fe60000000c00 */
[----:B------:R-:W-:Y:S01]  /*57a0*/  FADD.FTZ R115, R86, R115 ;  /* 0x0000007356737221 */ /* 0x000fe20000010000 */
[----:B------:R-:W-:Y:S01]  /*57b0*/  IADD3 R3, R3, R5, RZ ;  /* 0x0000000503037210 */ /* 0x000fe20007ffe0ff */
[----:B------:R0:W-:Y:S01]  /*57c0*/  STS.128 [R45+0x10], R52 ;  /* 0x000010342d007388 */ /* 0x0001e20000000c00 */
[----:B------:R-:W-:-:S06]  /*57d0*/  NOP ;  /* 0x0000000000007918 */ /* 0x000fcc0000000000 */
[----:B------:R-:W2:Y:S01]  /*57e0*/  LDS.128 R56, [R33.X16] ;  /* 0x0000000021387984 */ /* 0x000ea2000000cc00 */
[C---:B------:R-:W-:Y:S01]  /*57f0*/  LEA R4, P0, R2.reuse, c[0x0][0x340], 0x1 ;  /* 0x0000d00002047a11 */ /* 0x040fe200078008ff */
[----:B------:R-:W-:Y:S02]  /*5800*/  FADD.FTZ R30, R115, R84 ;  /* 0x00000054731e7221 */ /* 0x000fe40000010000 */
[----:B------:R-:W3:Y:S01]  /*5810*/  LDS.128 R60, [R33.X16+0x200] ;  /* 0x00020000213c7984 */ /* 0x000ee2000000cc00 */
[----:B------:R-:W-:Y:S02]  /*5820*/  LEA.HI.X R5, R2, c[0x0][0x344], R3, 0x1, P0 ;  /* 0x0000d10002057a11 */ /* 0x000fe400000f0c03 */
[C---:B------:R-:W-:Y:S02]  /*5830*/  ISETP.GT.AND P0, PT, R42.reuse, 0x1, PT ;  /* 0x000000012a00780c */ /* 0x040fe40003f04270 */
[----:B------:R-:W-:Y:S01]  /*5840*/  IADD3 R42, R42, -0x1, RZ ;  /* 0xffffffff2a2a7810 */ /* 0x000fe20007ffe0ff */
[----:B0-----:R-:W-:-:S05]  /*5850*/  IMAD.WIDE R44, R44, 0x10, R4 ;  /* 0x000000102c2c7825 */ /* 0x001fca00078e0204 */
[----:B--2---:R0:W-:Y:S04]  /*5860*/  STG.E.128 [R44.64+-0x400], R56 ;  /* 0xfffc00382c007986 */ /* 0x0041e8000c101d04 */
[----:B---3--:R0:W-:Y:S01]  /*5870*/  STG.E.128 [R44.64+-0x200], R60 ;  /* 0xfffe003c2c007986 */ /* 0x0081e2000c101d04 */
[----:B------:R-:W-:Y:S01]  /*5880*/  @!P0 CALL.REL.NOINC `(.L_x_6200) ;  /* 0x0000001000008944 */ /* 0x000fe20003c00000 */
[----:B------:R-:W-:Y:S05]  /*5890*/  BRA `(.L_x_6240) ;  /* 0xffffaec000007947 */ /* 0x000fea000383ffff */
.L_x_6200:
[----:B------:R-:W-:Y:S02]  /*58a0*/  ISETP.NE.U32.AND P0, PT, RZ, c[0x0][0x328], PT ;  /* 0x0000ca00ff007a0c */ /* 0x000fe40003f05070 */
[----:B------:R-:W-:Y:S02]  /*58b0*/  ISETP.NE.U32.AND P2, PT, RZ, c[0x0][0x348], PT ;  /* 0x0000d200ff007a0c */ /* 0x000fe40003f45070 */
[----:B------:R-:W-:Y:S02]  /*58c0*/  ISETP.NE.AND.EX P1, PT, RZ, c[0x0][0x32c], PT, P0 ;  /* 0x0000cb00ff007a0c */ /* 0x000fe40003f25300 */
[----:B------:R-:W-:-:S11]  /*58d0*/  ISETP.NE.AND.EX P0, PT, RZ, c[0x0][0x34c], PT, P2 ;  /* 0x0000d300ff007a0c */ /* 0x000fd60003f05320 */
[----:B------:R-:W-:Y:S05]  /*58e0*/  @!P1 BRA `(.L_x_6241) ;  /* 0x0000014000009947 */ /* 0x000fea0003800000 */
[----:B------:R-:W2:Y:S01]  /*58f0*/  SHFL.DOWN P1, R3, R46, 0x1, 0x1f ;  /* 0x08201f002e037f89 */ /* 0x000ea20000020000 */
        /* <DEDUP_REMOVED lines=11> */
[----:B------:R-:W2:Y:S02]  /*59b0*/  SHFL.DOWN P1, R7, R4, 0x10, 0x1f ;  /* 0x0a001f0004077f89 */ /* 0x000ea40000020000 */
[----:B--2---:R-:W-:Y:S01]  /*59c0*/  @P1 FADD R7, R4, R7 ;  /* 0x0000000704071221 */ /* 0x004fe20000000000 */
[----:B---3--:R-:W-:-:S04]  /*59d0*/  ISETP.NE.AND P1, PT, R6, RZ, PT ;  /* 0x000000ff0600720c */ /* 0x008fc80003f25270 */
[----:B------:R2:W-:Y:S04]  /*59e0*/  @!P2 STS [0xc74], R7 ;  /* 0x000c7407ff00a388 */ /* 0x0005e80000000800 */
[----:B------:R-:W-:Y:S06]  /*59f0*/  BAR.SYNC.DEFER_BLOCKING 0x0 ;  /* 0x0000000000007b1d */ /* 0x000fec0000010000 */
[----:B------:R-:W-:Y:S05]  /*5a00*/  @P1 BRA `(.L_x_6242) ;  /* 0x0000001000001947 */ /* 0x000fea0003800000 */
[----:B--2---:R2:W-:Y:S02]  /*5a10*/  RED.E.ADD.F32.FTZ.RN.STRONG.GPU [R22.64], R7 ;  /* 0x000000071600798e */ /* 0x0045e4000c10e784 */
.L_x_6242:
[----:B--2---:R-:W-:Y:S05]  /*5a20*/  BSYNC B0 ;  /* 0x0000000000007941 */ /* 0x004fea0003800000 */
.L_x_6241:
        /* <DEDUP_REMOVED lines=8> */
[----:B------:R-:W2:Y:S02]  /*5ab0*/  SHFL.DOWN P0, R2, R3, 0x2, 0x1f ;  /* 0x08401f0003027f89 */ /* 0x000ea40000000000 */
[----:B--2---:R-:W-:-:S05]  /*5ac0*/  @P0 FADD R2, R3, R2 ;  /* 0x0000000203020221 */ /* 0x004fca0000000000 */
[----:B------:R-:W2:Y:S02]  /*5ad0*/  SHFL.DOWN P0, R5, R2, 0x4, 0x1f ;  /* 0x08801f0002057f89 */ /* 0x000ea40000000000 */
[----:B--2---:R-:W-:-:S05]  /*5ae0*/  @P0 FADD R5, R2, R5 ;  /* 0x0000000502050221 */ /* 0x004fca0000000000 */
[----:B------:R-:W2:Y:S02]  /*5af0*/  SHFL.DOWN P0, R4, R5, 0x8, 0x1f ;  /* 0x09001f0005047f89 */ /* 0x000ea40000000000 */
[----:B--2---:R-:W-:-:S05]  /*5b00*/  @P0 FADD R4, R5, R4 ;  /* 0x0000000405040221 */ /* 0x004fca0000000000 */
[----:B------:R-:W2:Y:S02]  /*5b10*/  SHFL.DOWN P0, R7, R4, 0x10, 0x1f ;  /* 0x0a001f0004077f89 */ /* 0x000ea40000000000 */
[----:B--2---:R-:W-:Y:S01]  /*5b20*/  @P0 FADD R7, R4, R7 ;  /* 0x0000000704070221 */ /* 0x004fe20000000000 */
[----:B----4-:R-:W-:-:S04]  /*5b30*/  ISETP.NE.AND P0, PT, R15, RZ, PT ;  /* 0x000000ff0f00720c */ /* 0x010fc80003f05270 */
[----:B------:R2:W-:Y:S04]  /*5b40*/  @!P1 STS [0xc74], R7 ;  /* 0x000c7407ff009388 */ /* 0x0005e80000000800 */
[----:B------:R-:W-:Y:S06]  /*5b50*/  BAR.SYNC.DEFER_BLOCKING 0x0 ;  /* 0x0000000000007b1d */ /* 0x000fec0000010000 */
[----:B------:R-:W-:Y:S05]  /*5b60*/  @P0 BRA `(.L_x_6245) ;  /* 0x0000004000000947 */ /* 0x000fea0003800000 */
[----:B--2---:R2:W-:Y:S01]  /*5b70*/  RED.E.ADD.F32.FTZ.RN.STRONG.GPU [R20.64], R7 ;  /* 0x000000071400798e */ /* 0x0045e2000c10e784 */
[----:B------:R-:W-:Y:S01]  /*5b80*/  HFMA2.MMA R15, -RZ, RZ, 0, 0 ;  /* 0x00000000ff0f7435 */ /* 0x000fe200000001ff */
[----:B------:R-:W-:Y:S05]  /*5b90*/  BRA `(.L_x_6245) ;  /* 0x0000001000007947 */ /* 0x000fea0003800000 */
.L_x_6244:
[----:B------:R-:W2:Y:S02]  /*5ba0*/  S2R R15, SR_TID.X ;  /* 0x00000000000f7919 */ /* 0x000ea40000002100 */
.L_x_6245:
[----:B--2---:R-:W-:Y:S05]  /*5bb0*/  BSYNC B0 ;  /* 0x0000000000007941 */ /* 0x004fea0003800000 */
.L_x_6243:
[----:B------:R-:W-:-:S13]  /*5bc0*/  ISETP.GE.AND P0, PT, R15, c[0x0][0x16c], PT ;  /* 0x00005b000f007a0c */ /* 0x000fda0003f06270 */
[----:B------:R-:W-:Y:S05]  /*5bd0*/  @P0 EXIT ;  /* 0x000000000000094d */ /* 0x000fea0003800000 */
[C---:B------:R-:W-:Y:S02]  /*5be0*/  IMAD R4, R0.reuse, c[0x0][0x2c8], RZ ;  /* 0x0000b20000047a24 */ /* 0x040fe400078e02ff */
[----:B------:R-:W-:Y:S02]  /*5bf0*/  IMAD R0, R0, c[0x0][0x288], RZ ;  /* 0x0000a20000007a24 */ /* 0x000fe400078e02ff */
[C---:B------:R-:W-:Y:S02]  /*5c00*/  IMAD R23, R27.reuse, c[0x0][0x2cc], R4 ;  /* 0x0000b3001b177a24 */ /* 0x040fe400078e0204 */
[----:B------:R-:W-:-:S04]  /*5c10*/  IMAD.WIDE.U32 R2, R27, c[0x0][0x2c8], RZ ;  /* 0x0000b2001b027a25 */ /* 0x000fc800078e00ff */
[----:B------:R-:W-:Y:S01]  /*5c20*/  IMAD R21, R27, c[0x0][0x28c], R0 ;  /* 0x0000a3001b157a24 */ /* 0x000fe200078e0200 */
[----:B------:R-:W-:Y:S01]  /*5c30*/  IADD3 R23, R3, R23, RZ ;  /* 0x0000001703177210 */ /* 0x000fe20007ffe0ff */
[----:B------:R-:W-:-:S05]  /*5c40*/  IMAD.WIDE.U32 R4, R27, c[0x0][0x288], RZ ;  /* 0x0000a2001b047a25 */ /* 0x000fca00078e00ff */
[----:B------:R-:W-:Y:S02]  /*5c50*/  IADD3 R21, R5, R21, RZ ;  /* 0x0000001505157210 */ /* 0x000fe40007ffe0ff */
.L_x_6246:
[----:B--2---:R-:W2:Y:S01]  /*5c60*/  LDS R17, [R15.X4+0x1f28] ;  /* 0x001f28000f117984 */ /* 0x004ea20000004800 */
        /* <DEDUP_REMOVED lines=21> */
[----:B--2---:R2:W-:Y:S04]  /*5dc0*/  RED.E.ADD.F32.FTZ.RN.STRONG.GPU [R8.64], R17 ;  /* 0x000000110800798e */ /* 0x0045e8000c10e784 */
[----:B----4-:R2:W-:Y:S02]  /*5dd0*/  RED.E.ADD.F32.FTZ.RN.STRONG.GPU [R12.64], R19 ;  /* 0x000000130c00798e */ /* 0x0105e4000c10e784 */
[----:B------:R-:W-:Y:S05]  /*5de0*/  @!P0 BRA `(.L_x_6246) ;  /* 0xfffffe7000008947 */ /* 0x000fea000383ffff */
[----:B------:R-:W-:Y:S05]  /*5df0*/  EXIT ;  /* 0x000000000000794d */ /* 0x000fea0003800000 */
.L_x_6247:
        /* <DEDUP_REMOVED lines=16> */
.L_x_9093:


//--------------------- .text._Z25selective_scan_bwd_kernelI32Selective_Scan_bwd_kernel_traitsILi32ELi16ELb1ELb1ELb0ELb1ELb0EN3c108BFloat16EfEEv12SSMParamsBwd --------------------------
	.section	.text._Z25selective_scan_bwd_kernelI32Selective_Scan_bwd_kernel_traitsILi32ELi16ELb1ELb1ELb0ELb1ELb0EN3c108BFloat16EfEEv12SSMParamsBwd,"ax",@progbits
	.sectioninfo	@"SHI_REGISTERS=229"
	.align	128
        .global         _Z25selective_scan_bwd_kernelI32Selective_Scan_bwd_kernel_traitsILi32ELi16ELb1ELb1ELb0ELb1ELb0EN3c108BFloat16EfEEv12SSMParamsBwd
        .type           _Z25selective_scan_bwd_kernelI32Selective_Scan_bwd_kernel_traitsILi32ELi16ELb1ELb1ELb0ELb1ELb0EN3c108BFloat16EfEEv12SSMParamsBwd,@function
        .size           _Z25selective_scan_bwd_kernelI32Selective_Scan_bwd_kernel_traitsILi32ELi16ELb1ELb1ELb0ELb1ELb0EN3c108BFloat16EfEEv12SSMParamsBwd,(.L_x_9094 - _Z25selective_scan_bwd_kernelI32Selective_Scan_bwd_kernel_traitsILi32ELi16ELb1ELb1ELb0ELb1ELb0EN3c108BFloat16EfEEv12SSMParamsBwd)
        .other          _Z25selective_scan_bwd_kernelI32Selective_Scan_bwd_kernel_traitsILi32ELi16ELb1ELb1ELb0ELb1ELb0EN3c108BFloat16EfEEv12SSMParamsBwd,@"STO_CUDA_ENTRY STV_DEFAULT"
_Z25selective_scan_bwd_kernelI32Selective_Scan_bwd_kernel_traitsILi32ELi16ELb1ELb1ELb0ELb1ELb0EN3c108BFloat16EfEEv12SSMParamsBwd:
.text._Z25selective_scan_bwd_kernelI32Selective_Scan_bwd_kernel_traitsILi32ELi16ELb1ELb1ELb0ELb1ELb0EN3c108BFloat16EfEEv12SSMParamsBwd:
        /* <DEDUP_REMOVED lines=120> */
.L_x_6319:
[----:B------:R-:W-:Y:S01]  /*0780*/  BAR.SYNC.DEFER_BLOCKING 0x0 ;  /* 0x0000000000007b1d */ /* 0x000fe20000010000 */
[----:B------:R-:W-:Y:S02]  /*0790*/  LOP3.LUT R27, R28, 0x1f, R41, 0xf8, !PT ;  /* 0x0000001f1c1b7812 */ /* 0x000fe400078ef829 */
[----:B0-----:R-:W-:Y:S02]  /*07a0*/  MOV R2, R38 ;  /* 0x0000002600027202 */ /* 0x001fe40000000f00 */
[----:B------:R-:W-:-:S05]  /*07b0*/  MOV R3, R37 ;  /* 0x0000002500037202 */ /* 0x000fca0000000f00 */
[----:B------:R-:W-:-:S05]  /*07c0*/  IMAD.WIDE R12, R27, 0x10, R2 ;  /* 0x000000101b0c7825 */ /* 0x000fca00078e0202 */
[----:B------:R-:W2:Y:S04]  /*07d0*/  LDG.E.128 R16, [R12.64] ;  /* 0x000000040c107981 */ /* 0x000ea8000c1e1d00 */
[----:B------:R-:W3:Y:S01]  /*07e0*/  LDG.E.128 R56, [R12.64+0x200] ;  /* 0x000200040c387981 */ /* 0x000ee2000c1e1d00 */
[----:B------:R-:W-:Y:S02]  /*07f0*/  SHF.L.U32 R26, R39, 0x5, RZ ;  /* 0x00000005271a7819 */ /* 0x000fe400000006ff */
[----:B------:R-:W-:Y:S02]  /*0800*/  MOV R2, R36 ;  /* 0x0000002400027202 */ /* 0x000fe40000000f00 */
        /* <DEDUP_REMOVED lines=21> */
[----:B-1----:R-:W-:Y:S01]  /*0960*/  PRMT R46, RZ, 0x5410, R8 ;  /* 0x00005410ff2e7816 */ /* 0x002fe20000000008 */
[----:B------:R-:W-:Y:S01]  /*0970*/  BSSY B0, `(.L_x_6249) ;  /* 0x0000054000007945 */ /* 0x000fe20003800000 */
[----:B------:R-:W-:-:S02]  /*0980*/  PRMT R50, RZ, 0x5410, R9 ;  /* 0x00005410ff327816 */ /* 0x000fc40000000009 */
[----:B------:R-:W-:Y:S02]  /*0990*/  MOV R54, c[0x0][0x16c] ;  /* 0x00005b0000367a02 */ /* 0x000fe40000000f00 */
[----:B--2---:R-:W-:Y:S02]  /*09a0*/  PRMT R55, RZ, 0x5410, R18 ;  /* 0x00005410ff377816 */ /* 0x004fe40000000012 */
[----:B------:R-:W-:Y:S02]  /*09b0*/  ISETP.GE.AND P5, PT, R54, 0x1, PT ;  /* 0x000000013600780c */ /* 0x000fe40003fa6270 */
[----:B0-----:R-:W-:Y:S01]  /*09c0*/  PRMT R53, RZ, 0x5410, R10 ;  /* 0x00005410ff357816 */ /* 0x001fe2000000000a */
[----:B-----5:R-:W-:-:S05]  /*09d0*/  FADD.FTZ R55, R55, R42 ;  /* 0x0000002a37377221 */ /* 0x020fca0000010000 */
[----:B------:R-:W-:Y:S01]  /*09e0*/  FSETP.GTU.FTZ.AND P0, PT, R55, 20, PT ;  /* 0x41a000003700780b */ /* 0x000fe20003f1c000 */
[----:B---3--:R0:W-:Y:S04]  /*09f0*/  STS.128 [R39.X16], R56 ;  /* 0x0000003827007388 */ /* 0x0081e8000000cc00 */
[----:B----4-:R-:W-:Y:S01]  /*0a00*/  STS.128 [R39.X16+0x200], R68 ;  /* 0x0002004427007388 */ /* 0x010fe2000000cc00 */
[----:B------:R-:W-:-:S06]  /*0a10*/  NOP ;  /* 0x0000000000007918 */ /* 0x000fcc0000000000 */
[----:B------:R-:W1:Y:S04]  /*0a20*/  LDS.128 R60, [R26] ;  /* 0x000000001a3c7984 */ /* 0x000e680000000c00 */
[----:B------:R2:W3:Y:S01]  /*0a30*/  LDS.128 R72, [R26+0x10] ;  /* 0x000010001a487984 */ /* 0x0004e20000000c00 */
[----:B0-----:R-:W-:-:S05]  /*0a40*/  PRMT R59, RZ, 0x7610, R16 ;  /* 0x00007610ff3b7816 */ /* 0x001fca0000000010 */
[----:B------:R-:W-:-:S05]  /*0a50*/  FADD.FTZ R59, R59, R42 ;  /* 0x0000002a3b3b7221 */ /* 0x000fca0000010000 */
[----:B------:R-:W-:Y:S02]  /*0a60*/  FSETP.GTU.FTZ.AND P3, PT, R59, 20, PT ;  /* 0x41a000003b00780b */ /* 0x000fe40003f7c000 */
[--C-:B-1----:R-:W-:Y:S02]  /*0a70*/  PRMT R0, RZ, 0x5410, R60.reuse ;  /* 0x00005410ff007816 */ /* 0x102fe4000000003c */
        /* <DEDUP_REMOVED lines=8> */
[----:B------:R-:W-:Y:S02]  /*0b00*/  PRMT R61, RZ, 0x7610, R18 ;  /* 0x00007610ff3d7816 */ /* 0x000fe40000000012 */
[----:B------:R-:W-:Y:S01]  /*0b10*/  PRMT R64, RZ, 0x7610, R63 ;  /* 0x00007610ff407816 */ /* 0x000fe2000000003f */
        /* <DEDUP_REMOVED lines=10> */
[--C-:B------:R-:W-:Y:S02]  /*0bc0*/  PRMT R53, RZ, 0x5410, R17.reuse ;  /* 0x00005410ff357816 */ /* 0x100fe40000000011 */
[----:B------:R-:W-:Y:S01]  /*0bd0*/  PRMT R17, RZ, 0x7610, R17 ;  /* 0x00007610ff117816 */ /* 0x000fe20000000011 */
[--C-:B------:R-:W-:Y:S01]  /*0be0*/  FADD.FTZ R60, R51, R42.reuse ;  /* 0x0000002a333c7221 */ /* 0x100fe20000010000 */
[----:B------:R-:W-:Y:S01]  /*0bf0*/  PRMT R16, RZ, 0x7610, R11 ;  /* 0x00007610ff107816 */ /* 0x000fe2000000000b */
[----:B------:R-:W-:Y:S01]  /*0c00*/  FADD.FTZ R58, R53, R42 ;  /* 0x0000002a353a7221 */ /* 0x000fe20000010000 */
[----:B------:R-:W-:Y:S01]  /*0c10*/  PRMT R51, RZ, 0x5410, R4 ;  /* 0x00005410ff337816 */ /* 0x000fe20000000004 */
[--C-:B------:R-:W-:Y:S01]  /*0c20*/  FADD.FTZ R53, R61, R42.reuse ;  /* 0x0000002a3d357221 */ /* 0x100fe20000010000 */
[----:B------:R-:W-:Y:S01]  /*0c30*/  FSETP.GTU.FTZ.AND P4, PT, R60, 20, PT ;  /* 0x41a000003c00780b */ /* 0x000fe20003f9c000 */
[----:B------:R-:W-:Y:S01]  /*0c40*/  FADD.FTZ R57, R17, R42 ;  /* 0x0000002a11397221 */ /* 0x000fe20000010000 */
[----:B------:R-:W-:Y:S01]  /*0c50*/  PRMT R61, RZ, 0x5410, R19 ;  /* 0x00005410ff3d7816 */ /* 0x000fe20000000013 */
[----:B------:R-:W-:Y:S01]  /*0c60*/  FFMA.FTZ R65, R64, R16, R65 ;  /* 0x0000001040417223 */ /* 0x000fe20000010041 */
[----:B------:R-:W-:-:S02]  /*0c70*/  FSETP.GTU.FTZ.AND P2, PT, R58, 20, PT ;  /* 0x41a000003a00780b */ /* 0x000fc40003f5c000 */
[----:B------:R-:W-:Y:S01]  /*0c80*/  FSETP.GTU.FTZ.AND P1, PT, R57, 20, PT ;  /* 0x41a000003900780b */ /* 0x000fe20003f3c000 */
[----:B------:R-:W-:Y:S01]  /*0c90*/  FADD.FTZ R61, R61, R42 ;  /* 0x0000002a3d3d7221 */ /* 0x000fe20000010000 */
[----:B------:R-:W-:-:S05]  /*0ca0*/  FSETP.GTU.FTZ.AND P6, PT, R53, 20, PT ;  /* 0x41a000003500780b */ /* 0x000fca0003fdc000 */
        /* <DEDUP_REMOVED lines=32> */
.L_x_6250:
[----:B--23--:R-:W-:Y:S05]  /*0eb0*/  BSYNC B0 ;  /* 0x0000000000007941 */ /* 0x00cfea0003800000 */
.L_x_6249:
        /* <DEDUP_REMOVED lines=41> */
.L_x_6252:
[----:B------:R-:W-:Y:S05]  /*1150*/  BSYNC B0 ;  /* 0x0000000000007941 */ /* 0x000fea0003800000 */
.L_x_6251:
        /* <DEDUP_REMOVED lines=39> */
.L_x_6254:
[----:B------:R-:W-:Y:S05]  /*13d0*/  BSYNC B0 ;  /* 0x0000000000007941 */ /* 0x000fea0003800000 */
.L_x_6253:
        /* <DEDUP_REMOVED lines=39> */
.L_x_6256:
[----:B------:R-:W-:Y:S05]  /*1650*/  BSYNC B0 ;  /* 0x0000000000007941 */ /* 0x000fea0003800000 */
.L_x_6255:
        /* <DEDUP_REMOVED lines=39> */
.L_x_6258:
[----:B------:R-:W-:Y:S05]  /*18d0*/  BSYNC B0 ;  /* 0x0000000000007941 */ /* 0x000fea0003800000 */
.L_x_6257:
        /* <DEDUP_REMOVED lines=39> */
.L_x_6260:
[----:B------:R-:W-:Y:S05]  /*1b50*/  BSYNC B0 ;  /* 0x0000000000007941 */ /* 0x000fea0003800000 */
.L_x_6259:
        /* <DEDUP_REMOVED lines=39> */
.L_x_6262:
[----:B------:R-:W-:Y:S05]  /*1dd0*/  BSYNC B0 ;  /* 0x0000000000007941 */ /* 0x000fea0003800000 */
.L_x_6261:
        /* <DEDUP_REMOVED lines=39> */
.L_x_6264:
[----:B------:R-:W-:Y:S05]  /*2050*/  BSYNC B0 ;  /* 0x0000000000007941 */ /* 0x000fea0003800000 */
.L_x_6263:
[--C-:B------:R-:W-:Y:S01]  /*2060*/  PRMT R75, RZ, 0x5410, R15.reuse ;  /* 0x00005410ff4b7816 */ /* 0x100fe2000000000f */
[----:B------:R-:W-:Y:S01]  /*2070*/  BSSY B0, `(.L_x_6265) ;  /* 0x0000028000007945 */ /* 0x000fe20003800000 */
[----:B------:R-:W-:Y:S01]  /*2080*/  HFMA2.MMA R82, -RZ, RZ, 0, 0 ;  /* 0x00000000ff527435 */ /* 0x000fe200000001ff */
[----:B------:R-:W-:Y:S01]  /*2090*/  FSETP.GTU.FTZ.AND P3, PT, R81, 20, PT ;  /* 0x41a000005100780b */ /* 0x000fe20003f7c000 */
[----:B------:R-:W-:Y:S01]  /*20a0*/  HFMA2.MMA R80, -RZ, RZ, 0, 0 ;  /* 0x00000000ff507435 */ /* 0x000fe200000001ff */
[----:B------:R-:W-:Y:S01]  /*20b0*/  MOV R79, RZ ;  /* 0x000000ff004f7202 */ /* 0x000fe20000000f00 */
[----:B------:R-:W-:Y:S01]  /*20c0*/  FADD.FTZ R75, R75, R42 ;  /* 0x0000002a4b4b7221 */ /* 0x000fe20000010000 */
        /* <DEDUP_REMOVED lines=34> */
.L_x_6266:
[----:B------:R-:W-:Y:S05]  /*22f0*/  BSYNC B0 ;  /* 0x0000000000007941 */ /* 0x000fea0003800000 */
.L_x_6265:
        /* <DEDUP_REMOVED lines=38> */
.L_x_6268:
[----:B------:R-:W-:Y:S05]  /*2560*/  BSYNC B0 ;  /* 0x0000000000007941 */ /* 0x000fea0003800000 */
.L_x_6267:
        /* <DEDUP_REMOVED lines=37> */
.L_x_6270:
[----:B------:R-:W-:Y:S05]  /*27c0*/  BSYNC B0 ;  /* 0x0000000000007941 */ /* 0x000fea0003800000 */
.L_x_6269:
        /* <DEDUP_REMOVED lines=33> */
.L_x_6272:
[----:B------:R-:W-:Y:S05]  /*29e0*/  BSYNC B0 ;  /* 0x0000000000007941 */ /* 0x000fea0003800000 */
.L_x_6271:
        /* <DEDUP_REMOVED lines=33> */
.L_x_6274:
[----:B------:R-:W-:Y:S05]  /*2c00*/  BSYNC B0 ;  /* 0x0000000000007941 */ /* 0x000fea0003800000 */
.L_x_6273:
        /* <DEDUP_REMOVED lines=33> */
.L_x_6276:
[----:B------:R-:W-:Y:S05]  /*2e20*/  BSYNC B0 ;  /* 0x0000000000007941 */ /* 0x000fea0003800000 */
.L_x_6275:
        /* <DEDUP_REMOVED lines=33> */
.L_x_6278:
[----:B------:R-:W-:Y:S05]  /*3040*/  BSYNC B0 ;  /* 0x0000000000007941 */ /* 0x000fea0003800000 */
.L_x_6277:
        /* <DEDUP_REMOVED lines=33> */
.L_x_6280:
[----:B------:R-:W-:Y:S05]  /*3260*/  BSYNC B0 ;  /* 0x0000000000007941 */ /* 0x000fea0003800000 */
.L_x_6279:
        /* <DEDUP_REMOVED lines=22> */
.L_x_6318:
        /* <DEDUP_REMOVED lines=11> */
[----:B--2---:R0:W2:Y:S04]  /*3480*/  LDG.E.128 R16, [R118.64+0x200] ;  /* 0x0002000476107981 */ /* 0x0040a8000c1e1d00 */
        /* <DEDUP_REMOVED lines=29> */
[----:B------:R1:W2:Y:S04]  /*3660*/  LDG.E R145, [R120.64] ;  /* 0x0000000478917981 */ /* 0x0002a8000c1e1900 */
        /* <DEDUP_REMOVED lines=17> */
[C---:B------:R-:W-:Y:S02]  /*3780*/  FMUL.FTZ R172, R166.reuse, R111 ;  /* 0x0000006fa6ac7220 */ /* 0x040fe40000410000 */
[----:B------:R-:W-:-:S10]  /*3790*/  FMUL.FTZ R138, R166, R58 ;  /* 0x0000003aa68a7220 */ /* 0x000fd40000410000 */
[----:B------:R0:W1:Y:S01]  /*37a0*/  @P2 LDS R209, [R41.X4+0x16ac] ;  /* 0x0016ac0029d12984 */ /* 0x0000620000004800 */
[----:B------:R-:W0:Y:S01]  /*37b0*/  MUFU.EX2 R126, R126 ;  /* 0x0000007e007e7308 */ /* 0x000e220000000800 */
[C---:B------:R-:W-:Y:S02]  /*37c0*/  FMUL.FTZ R178, R166.reuse, R75 ;  /* 0x0000004ba6b27220 */ /* 0x040fe40000410000 */
[C---:B------:R-:W-:Y:S01]  /*37d0*/  FMUL.FTZ R137, R166.reuse, R57 ;  /* 0x00000039a6897220 */ /* 0x040fe20000410000 */
[--C-:B------:R-:W-:Y:S02]  /*37e0*/  PRMT R129, RZ, 0x5410, R8.reuse ;  /* 0x00005410ff817816 */ /* 0x100fe40000000008 */
[----:B------:R-:W-:Y:S02]  /*37f0*/  PRMT R130, RZ, 0x7610, R8 ;  /* 0x00007610ff827816 */ /* 0x000fe40000000008 */
[----:B------:R-:W-:Y:S01]  /*3800*/  MUFU.EX2 R172, R172 ;  /* 0x000000ac00ac7308 */ /* 0x000fe20000000800 */
[C---:B------:R-:W-:Y:S01]  /*3810*/  FMUL.FTZ R136, R166.reuse, R55 ;  /* 0x00000037a6887220 */ /* 0x040fe20000410000 */
[--C-:B---3--:R-:W-:Y:S01]  /*3820*/  PRMT R139, RZ, 0x5410, R19.reuse ;  /* 0x00005410ff8b7816 */ /* 0x108fe20000000013 */
[C---:B------:R-:W-:Y:S01]  /*3830*/  FMUL.FTZ R135, R166.reuse, R53 ;  /* 0x00000035a6877220 */ /* 0x040fe20000410000 */
[----:B------:R-:W-:Y:S01]  /*3840*/  PRMT R141, RZ, 0x7610, R19 ;  /* 0x00007610ff8d7816 */ /* 0x000fe20000000013 */
[----:B------:R-:W-:-:S03]  /*3850*/  FMUL.FTZ R134, R166, R61 ;  /* 0x0000003da6867220 */ /* 0x000fc60000410000 */
[----:B------:R-:W3:Y:S01]  /*3860*/  MUFU.EX2 R138, R138 ;  /* 0x0000008a008a7308 */ /* 0x000ee20000000800 */
[C---:B------:R-:W-:Y:S01]  /*3870*/  FMUL.FTZ R133, R166.reuse, R65 ;  /* 0x00000041a6857220 */ /* 0x040fe20000410000 */
[--C-:B0-----:R-:W-:Y:S01]  /*3880*/  PRMT R117, RZ, 0x5410, R12.reuse ;  /* 0x00005410ff757816 */ /* 0x101fe2000000000c */
[C---:B------:R-:W-:Y:S01]  /*3890*/  FMUL.FTZ R143, R166.reuse, R63 ;  /* 0x0000003fa68f7220 */ /* 0x040fe20000410000 */
[----:B----4-:R-:W-:Y:S01]  /*38a0*/  PRMT R118, RZ, 0x7610, R12 ;  /* 0x00007610ff767816 */ /* 0x010fe2000000000c */
[C---:B------:R-:W-:Y:S01]  /*38b0*/  FMUL.FTZ R173, R166.reuse, R69 ;  /* 0x00000045a6ad7220 */ /* 0x040fe20000410000 */
[----:B------:R-:W-:Y:S01]  /*38c0*/  PRMT R19, RZ, 0x5410, R9 ;  /* 0x00005410ff137816 */ /* 0x000fe20000000009 */
[C---:B------:R-:W-:Y:S01]  /*38d0*/  FMUL.FTZ R171, R166.reuse, R67 ;  /* 0x00000043a6ab7220 */ /* 0x040fe20000410000 */
[----:B------:R-:W0:Y:S01]  /*38e0*/  MUFU.EX2 R178, R178 ;  /* 0x000000b200b27308 */ /* 0x000e220000000800 */
[C---:B------:R-:W-:Y:S02]  /*38f0*/  FMUL.FTZ R190, R166.reuse, R73 ;  /* 0x00000049a6be7220 */ /* 0x040fe40000410000 */
[----:B------:R-:W-:-:S02]  /*3900*/  FMUL.FTZ R184, R166, R71 ;  /* 0x00000047a6b87220 */ /* 0x000fc40000410000 */
[----:B------:R-:W-:Y:S02]  /*3910*/  FMUL.FTZ R180, R166, R81 ;  /* 0x00000051a6b47220 */ /* 0x000fe40000410000 */
[----:B------:R-:W-:Y:S01]  /*3920*/  FMUL.FTZ R216, R129, R60 ;  /* 0x0000003c81d87220 */ /* 0x000fe20000410000 */
[----:B------:R-:W4:Y:S01]  /*3930*/  MUFU.EX2 R137, R137 ;  /* 0x0000008900897308 */ /* 0x000f220000000800 */
[----:B------:R-:W-:Y:S01]  /*3940*/  FMUL.FTZ R195, R130, R59 ;  /* 0x0000003b82c37220 */ /* 0x000fe20000410000 */
[----:B------:R-:W-:Y:S01]  /*3950*/  PRMT R119, RZ, 0x5410, R13 ;  /* 0x00005410ff777816 */ /* 0x000fe2000000000d */
[----:B------:R-:W-:Y:S01]  /*3960*/  FMUL.FTZ R212, R19, R58 ;  /* 0x0000003a13d47220 */ /* 0x000fe20000410000 */
[----:B------:R-:W-:Y:S01]  /*3970*/  PRMT R164, RZ, 0x7610, R9 ;  /* 0x00007610ffa47816 */ /* 0x000fe20000000009 */
[----:B------:R-:W-:Y:S02]  /*3980*/  FMUL.FTZ R220, R117, R216 ;  /* 0x000000d875dc7220 */ /* 0x000fe40000410000 */
[----:B------:R-:W-:Y:S01]  /*3990*/  FMUL.FTZ R207, R118, R195 ;  /* 0x000000c376cf7220 */ /* 0x000fe20000410000 */
[----:B------:R-:W0:Y:S01]  /*39a0*/  MUFU.EX2 R136, R136 ;  /* 0x0000008800887308 */ /* 0x000e220000000800 */
[----:B------:R-:W-:Y:S01]  /*39b0*/  PRMT R121, RZ, 0x7610, R13 ;  /* 0x00007610ff797816 */ /* 0x000fe2000000000d */
[----:B------:R-:W-:Y:S01]  /*39c0*/  FMUL.FTZ R13, R165, R126 ;  /* 0x0000007ea50d7220 */ /* 0x000fe20000410000 */
[----:B------:R-:W-:-:S02]  /*39d0*/  PRMT R131, RZ, 0x5410, R18 ;  /* 0x00005410ff837816 */ /* 0x000fc40000000012 */
[----:B------:R-:W-:-:S03]  /*39e0*/  PRMT R140, RZ, 0x7610, R18 ;  /* 0x00007610ff8c7816 */ /* 0x000fc60000000012 */
[----:B------:R-:W0:Y:S01]  /*39f0*/  MUFU.EX2 R135, R135 ;  /* 0x0000008700877308 */ /* 0x000e220000000800 */
        /* <DEDUP_REMOVED lines=22> */
[----:B-1----:R-:W-:-:S07]  /*3b60*/  PRMT R120, RZ, 0x5410, R14 ;  /* 0x00005410ff787816 */ /* 0x002fce000000000e */
[----:B------:R-:W1:Y:S01]  /*3b70*/  MUFU.EX2 R190, R190 ;  /* 0x000000be00be7308 */ /* 0x000e620000000800 */
        /* <DEDUP_REMOVED lines=37> */
[----:B------:R-:W-:Y:S02]  /*3dd0*/  FMUL.FTZ R199, R74, R145 ;  /* 0x000000914ac77220 */ /* 0x000fe40000410000 */
[----:B------:R-:W-:Y:S02]  /*3de0*/  FFMA.FTZ R15, R172, R205, R201 ;  /* 0x000000cdac0f7223 */ /* 0x000fe400000100c9 */
[----:B------:R-:W-:Y:S02]  /*3df0*/  FMUL.FTZ R193, R72, R145 ;  /* 0x0000009148c17220 */ /* 0x000fe40000410000 */
[----:B0-----:R-:W-:Y:S02]  /*3e00*/  FFMA.FTZ R16, R178, R15, R199 ;  /* 0x0000000fb2107223 */ /* 0x001fe400000100c7 */
[----:B----4-:R-:W-:Y:S02]  /*3e10*/  FMUL.FTZ R15, R137, R14 ;  /* 0x0000000e890f7220 */ /* 0x010fe40000410000 */
        /* <DEDUP_REMOVED lines=13> */
[----:B-1----:R-:W-:Y:S01]  /*3ef0*/  ISETP.NE.AND P3, PT, R30, c[0x0][0x174], PT ;  /* 0x00005d001e007a0c */ /* 0x002fe20003f65270 */
[----:B------:R-:W-:-:S12]  /*3f00*/  HFMA2.MMA R209, -RZ, RZ, 1.875, 0 ;  /* 0x3f800000ffd17435 */ /* 0x000fd800000001ff */
[----:B------:R-:W-:-:S04]  /*3f10*/  @P3 LEA.HI R12, R30, R30, RZ, 0x1 ;  /* 0x0000001e1e0c3211 */ /* 0x000fc800078f08ff */
[----:B------:R-:W-:-:S04]  /*3f20*/  @P3 LOP3.LUT R13, R12, 0xfffffe, RZ, 0xc0, !PT ;  /* 0x00fffffe0c0d3812 */ /* 0x000fc800078ec0ff */
[----:B------:R-:W-:-:S04]  /*3f30*/  @P3 IADD3 R12, -R13, R30, RZ ;  /* 0x0000001e0d0c3210 */ /* 0x000fc80007ffe1ff */
[----:B------:R-:W-:-:S05]  /*3f40*/  @P3 LEA R12, R12, R87, 0x8 ;  /* 0x000000570c0c3211 */ /* 0x000fca00078e40ff */
[----:B------:R0:W1:Y:S02]  /*3f50*/  @P3 LDS R209, [R12.X4+0xea8] ;  /* 0x000ea8000cd13984 */ /* 0x0000640000004800 */
.L_x_6283:
[----:B-1----:R-:W-:Y:S05]  /*3f60*/  BSYNC B0 ;  /* 0x0000000000007941 */ /* 0x002fea0003800000 */
.L_x_6282:
[----:B------:R-:W-:Y:S01]  /*3f70*/  FMUL.FTZ R13, R172, R209 ;  /* 0x000000d1ac0d7220 */ /* 0x000fe20000410000 */
[----:B------:R-:W-:Y:S01]  /*3f80*/  ISETP.GE.AND P3, PT, R39, 0x1, PT ;  /* 0x000000012700780c */ /* 0x000fe20003f66270 */
[C---:B------:R-:W-:Y:S01]  /*3f90*/  FFMA.FTZ R14, R136.reuse, R14, R197 ;  /* 0x0000000e880e7223 */ /* 0x040fe200000100c5 */
[----:B------:R-:W-:Y:S01]  /*3fa0*/  LOP3.LUT R219, R41, 0x1f, RZ, 0xc0, !PT ;  /* 0x0000001f29db7812 */ /* 0x000fe200078ec0ff */
[----:B0-----:R-:W-:Y:S01]  /*3fb0*/  FMUL.FTZ R12, R136, R15 ;  /* 0x0000000f880c7220 */ /* 0x001fe20000410000 */
[----:B------:R-:W-:Y:S01]  /*3fc0*/  ISETP.GE.OR P0, PT, R30, c[0x0][0x174], P0 ;  /* 0x00005d001e007a0c */ /* 0x000fe20000706670 */
[----:B------:R-:W-:Y:S01]  /*3fd0*/  FFMA.FTZ R16, R180, R16, R193 ;  /* 0x00000010b4107223 */ /* 0x000fe200000100c1 */
[----:B------:R-:W-:Y:S01]  /*3fe0*/  ISETP.NE.AND P4, PT, R219, 0x1f, PT ;  /* 0x0000001fdb00780c */ /* 0x000fe20003f85270 */
[----:B------:R-:W-:Y:S01]  /*3ff0*/  FMUL.FTZ R15, R178, R13 ;  /* 0x0000000db20f7220 */ /* 0x000fe20000410000 */
[----:B-----5:R-:W-:Y:S01]  /*4000*/  SHFL.IDX PT, R179, R179, RZ, 0x1f ;  /* 0x00001fffb3b37589 */ /* 0x020fe200000e0000 */
[----:B------:R-:W-:Y:S01]  /*4010*/  FFMA.FTZ R14, R135, R14, R214 ;  /* 0x0000000e870e7223 */ /* 0x000fe200000100d6 */
[----:B------:R-:W-:Y:S01]  /*4020*/  ISETP.NE.AND P5, PT, R41, RZ, PT ;  /* 0x000000ff2900720c */ /* 0x000fe20003fa5270 */
[----:B------:R-:W-:Y:S01]  /*4030*/  FMUL.FTZ R13, R135, R12 ;  /* 0x0000000c870d7220 */ /* 0x000fe20000410000 */
[----:B------:R-:W-:Y:S01]  /*4040*/  BSSY B0, `(.L_x_6284) ;  /* 0x000011a000007945 */ /* 0x000fe20003800000 */
[----:B------:R-:W-:-:S02]  /*4050*/  FFMA.FTZ R16, R184, R16, R191 ;  /* 0x00000010b8107223 */ /* 0x000fc400000100bf */
        /* <DEDUP_REMOVED lines=36> */
[C---:B------:R-:W-:Y:S02]  /*42a0*/  FFMA.FTZ R213, R172.reuse, R14, R147 ;  /* 0x0000000eacd57223 */ /* 0x040fe40000010093 */
[----:B------:R-:W-:Y:S02]  /*42b0*/  FMUL.FTZ R186, R172, R13 ;  /* 0x0000000dacba7220 */ /* 0x000fe40000410000 */
[C---:B------:R-:W-:Y:S02]  /*42c0*/  FFMA.FTZ R16, R137.reuse, R16, R168 ;  /* 0x0000001089107223 */ /* 0x040fe400000100a8 */
[----:B------:R-:W-:Y:S01]  /*42d0*/  FMUL.FTZ R15, R137, R12 ;  /* 0x0000000c890f7220 */ /* 0x000fe20000410000 */
[----:B------:R-:W-:Y:S01]  /*42e0*/  SHFL.UP PT, R13, R186, 0x1, RZ ;  /* 0x04200000ba0d7989 */ /* 0x000fe200000e00ff */
[----:B------:R-:W-:Y:S02]  /*42f0*/  FMUL.FTZ R145, R0, R145 ;  /* 0x0000009100917220 */ /* 0x000fe40000410000 */
[C---:B------:R-:W-:Y:S01]  /*4300*/  FFMA.FTZ R16, R138.reuse, R16, R153 ;  /* 0x000000108a107223 */ /* 0x040fe20000010099 */
[----:B------:R-:W0:Y:S01]  /*4310*/  SHFL.UP PT, R12, R213, 0x1, RZ ;  /* 0x04200000d50c7989 */ /* 0x000e2200000e00ff */
[----:B------:R-:W-:-:S02]  /*4320*/  FMUL.FTZ R15, R138, R15 ;  /* 0x0000000f8a0f7220 */ /* 0x000fc40000410000 */
[C---:B------:R-:W-:Y:S02]  /*4330*/  FFMA.FTZ R222, R126.reuse, R16, R145 ;  /* 0x000000107ede7223 */ /* 0x040fe40000010091 */
[----:B------:R-:W-:Y:S02]  /*4340*/  FMUL.FTZ R211, R126, R15 ;  /* 0x0000000f7ed37220 */ /* 0x000fe40000410000 */
[----:B------:R-:W-:Y:S01]  /*4350*/  IMAD R226, R187, c[0x0][0x298], RZ ;  /* 0x0000a600bbe27a24 */ /* 0x000fe200078e02ff */
[----:B------:R-:W1:Y:S03]  /*4360*/  SHFL.DOWN PT, R15, R222, 0x1, 0x1f ;  /* 0x08201f00de0f7f89 */ /* 0x000e6600000e0000 */
[----:B------:R-:W-:Y:S01]  /*4370*/  IMAD R217, R45, c[0x0][0x29c], R226 ;  /* 0x0000a7002dd97a24 */ /* 0x000fe200078e02e2 */
[----:B------:R-:W2:Y:S01]  /*4380*/  SHFL.DOWN PT, R14, R211, 0x1, 0x1f ;  /* 0x08201f00d30e7f89 */ /* 0x000ea200000e0000 */
[----:B------:R-:W-:-:S02]  /*4390*/  IMAD R226, R185, c[0x0][0x2a0], RZ ;  /* 0x0000a800b9e27a24 */ /* 0x000fc400078e02ff */
        /* <DEDUP_REMOVED lines=21> */
[----:B------:R-:W-:Y:S01]  /*44f0*/  HFMA2.MMA R12, -RZ, RZ, 1.875, 0 ;  /* 0x3f800000ff0c7435 */ /* 0x000fe200000001ff */
[----:B-1----:R-:W-:-:S03]  /*4500*/  @P3 FMUL.FTZ R186, R186, R13 ;  /* 0x0000000dbaba3220 */ /* 0x002fc60000410000 */
[----:B------:R-:W0:Y:S01]  /*4510*/  SHFL.UP PT, R14, R213, 0x8, RZ ;  /* 0x05000000d50e7989 */ /* 0x000e2200000e00ff */
[----:B------:R-:W-:-:S03]  /*4520*/  ISETP.GE.AND P3, PT, R39, 0x8, PT ;  /* 0x000000082700780c */ /* 0x000fc60003f66270 */
[C---:B--2---:R-:W-:Y:S01]  /*4530*/  @!P4 FFMA.FTZ R222, R211.reuse, R17, R222 ;  /* 0x00000011d3dec223 */ /* 0x044fe200000100de */
[----:B------:R-:W1:Y:S01]  /*4540*/  SHFL.UP PT, R15, R186, 0x8, RZ ;  /* 0x05000000ba0f7989 */ /* 0x000e6200000e00ff */
[----:B------:R-:W-:Y:S01]  /*4550*/  MOV R13, RZ ;  /* 0x000000ff000d7202 */ /* 0x000fe20000000f00 */
[----:B---3--:R-:W-:Y:S02]  /*4560*/  @!P4 FMUL.FTZ R211, R211, R16 ;  /* 0x00000010d3d3c220 */ /* 0x008fe40000410000 */
        /* <DEDUP_REMOVED lines=9> */
[----:B------:R-:W-:Y:S01]  /*4600*/  ISETP.GE.U32.AND P3, PT, R219, 0x10, PT ;  /* 0x00000010db00780c */ /* 0x000fe20003f66070 */
[----:B------:R-:W-:Y:S01]  /*4610*/  HFMA2.MMA R15, -RZ, RZ, 0, 0 ;  /* 0x00000000ff0f7435 */ /* 0x000fe200000001ff */
[C---:B--2---:R-:W-:Y:S01]  /*4620*/  @!P4 FFMA.FTZ R222, R211.reuse, R215, R222 ;  /* 0x000000d7d3dec223 */ /* 0x044fe200000100de */
[----:B------:R-:W1:Y:S01]  /*4630*/  SHFL.UP PT, R17, R186, 0x10, RZ ;  /* 0x06000000ba117989 */ /* 0x000e6200000e00ff */
[----:B---3--:R-:W-:-:S03]  /*4640*/  @!P4 FMUL.FTZ R211, R211, R224 ;  /* 0x000000e0d3d3c220 */ /* 0x008fc60000410000 */
[----:B------:R-:W2:Y:S04]  /*4650*/  SHFL.DOWN PT, R215, R222, 0x10, 0x1f ;  /* 0x0a001f00ded77f89 */ /* 0x000ea800000e0000 */
[----:B------:R-:W3:Y:S01]  /*4660*/  SHFL.DOWN PT, R224, R211, 0x10, 0x1f ;  /* 0x0a001f00d3e07f89 */ /* 0x000ee200000e0000 */
[----:B------:R-:W-:-:S05]  /*4670*/  IMAD.WIDE.U32 R14, R45, c[0x0][0x298], R14 ;  /* 0x0000a6002d0e7a25 */ /* 0x000fca00078e000e */
[----:B------:R-:W-:Y:S01]  /*4680*/  IADD3 R15, R15, R217, RZ ;  /* 0x000000d90f0f7210 */ /* 0x000fe20007ffe0ff */
[----:B------:R-:W-:Y:S02]  /*4690*/  IMAD R217, R43, c[0x0][0x2a4], R226 ;  /* 0x0000a9002bd97a24 */ /* 0x000fe400078e02e2 */
[C---:B0-----:R-:W-:Y:S02]  /*46a0*/  @P0 FFMA.FTZ R213, R186.reuse, R16, R213 ;  /* 0x00000010bad50223 */ /* 0x041fe400000100d5 */
[----:B-1----:R-:W-:-:S04]  /*46b0*/  @P0 FMUL.FTZ R186, R186, R17 ;  /* 0x00000011baba0220 */ /* 0x002fc80000410000 */
[----:B------:R-:W-:Y:S01]  /*46c0*/  SHFL.UP PT, R213, R213, 0x1, RZ ;  /* 0x04200000d5d57989 */ /* 0x000fe200000e00ff */
[----:B------:R-:W-:-:S03]  /*46d0*/  IMAD.WIDE.U32 R16, R43, c[0x0][0x2a0], R14 ;  /* 0x0000a8002b107a25 */ /* 0x000fc600078e000e */
[----:B------:R-:W0:Y:S01]  /*46e0*/  SHFL.UP PT, R186, R186, 0x1, RZ ;  /* 0x04200000baba7989 */ /* 0x000e2200000e00ff */
[----:B--2---:R-:W-:Y:S01]  /*46f0*/  @!P3 FFMA.FTZ R222, R211, R215, R222 ;  /* 0x000000d7d3deb223 */ /* 0x004fe200000100de */
[----:B------:R-:W-:Y:S01]  /*4700*/  IADD3 R17, R17, R217, RZ ;  /* 0x000000d911117210 */ /* 0x000fe20007ffe0ff */
[----:B---3--:R-:W-:Y:S01]  /*4710*/  @!P3 FMUL.FTZ R211, R211, R224 ;  /* 0x000000e0d3d3b220 */ /* 0x008fe20000410000 */
[C---:B------:R-:W-:Y:S01]  /*4720*/  LEA R14, P0, R16.reuse, c[0x0][0x318], 0x2 ;  /* 0x0000c600100e7a11 */ /* 0x040fe200078010ff */
[----:B------:R-:W-:Y:S01]  /*4730*/  SHFL.IDX PT, R224, R13, RZ, 0x1f ;  /* 0x00001fff0de07589 */ /* 0x000fe200000e0000 */
[----:B------:R-:W-:Y:S02]  /*4740*/  IADD3 R215, R29, -c[0x0][0x174], RZ ;  /* 0x80005d001dd77a10 */ /* 0x000fe40007ffe0ff */
[----:B------:R-:W-:Y:S01]  /*4750*/  LEA.HI.X R15, R16, c[0x0][0x31c], R17, 0x2, P0 ;  /* 0x0000c700100f7a11 */ /* 0x000fe200000f1411 */
[----:B------:R-:W-:Y:S01]  /*4760*/  SHFL.DOWN PT, R221, R222, 0x1, 0x1f ;  /* 0x08201f00dedd7f89 */ /* 0x000fe200000e0000 */
[----:B------:R-:W-:Y:S01]  /*4770*/  SHF.L.U64.HI R217, R85, 0x2, R84 ;  /* 0x0000000255d97819 */ /* 0x000fe20000010254 */
[----:B------:R-:W-:-:S02]  /*4780*/  IMAD R215, R215, -0x200, RZ ;  /* 0xfffffe00d7d77824 */ /* 0x000fc400078e02ff */
[----:B------:R-:W1:Y:S02]  /*4790*/  SHFL.DOWN PT, R219, R211, 0x1, 0x1f ;  /* 0x08201f00d3db7f89 */ /* 0x000e6400000e0000 */
[----:B------:R-:W-:Y:S01]  /*47a0*/  IMAD.WIDE R14, R215, 0x4, R14 ;  /* 0x00000004d70e7825 */ /* 0x000fe200078e020e */
[----:B------:R-:W-:Y:S01]  /*47b0*/  SHF.L.U32 R215, R85, 0x2, RZ ;  /* 0x0000000255d77819 */ /* 0x000fe200000006ff */
[----:B------:R-:W-:Y:S02]  /*47c0*/  SHFL.IDX PT, R222, R222, RZ, 0x1f ;  /* 0x00001fffdede7589 */ /* 0x000fe400000e0000 */
[----:B------:R-:W-:Y:S02]  /*47d0*/  IMAD R226, R217, c[0x0][0x2b0], RZ ;  /* 0x0000ac00d9e27a24 */ /* 0x000fe400078e02ff */
[----:B------:R-:W2:Y:S01]  /*47e0*/  SHFL.IDX PT, R211, R211, RZ, 0x1f ;  /* 0x00001fffd3d37589 */ /* 0x000ea200000e0000 */
[----:B------:R-:W-:-:S04]  /*47f0*/  IMAD.WIDE.U32 R14, R215, c[0x0][0x2b0], R14 ;  /* 0x0000ac00d70e7a25 */ /* 0x000fc800078e000e */
[----:B0-----:R-:W-:Y:S01]  /*4800*/  @P1 FFMA.FTZ R179, R186, R179, R213 ;  /* 0x000000b3bab31223 */ /* 0x001fe200000100d5 */
[----:B------:R-:W-:Y:S01]  /*4810*/  LEA R186, R30, 0xfffffe00, 0x9 ;  /* 0xfffffe001eba7811 */ /* 0x000fe200078e48ff */
[----:B------:R-:W-:Y:S02]  /*4820*/  IMAD R217, R215, c[0x0][0x2b4], R226 ;  /* 0x0000ad00d7d97a24 */ /* 0x000fe400078e02e2 */
[----:B------:R-:W-:Y:S01]  /*4830*/  FFMA.FTZ R179, R165, R179, R220 ;  /* 0x000000b3a5b37223 */ /* 0x000fe200000100dc */
[----:B------:R-:W-:Y:S02]  /*4840*/  IADD3 R16, P0, R186, R16, RZ ;  /* 0x00000010ba107210 */ /* 0x000fe40007f1e0ff */
[----:B------:R-:W-:Y:S01]  /*4850*/  IADD3 R15, R15, R217, RZ ;  /* 0x000000d90f0f7210 */ /* 0x000fe20007ffe0ff */
[----:B------:R-:W-:Y:S01]  /*4860*/  FFMA.FTZ R207, R126, R179, R207 ;  /* 0x000000b37ecf7223 */ /* 0x000fe200000100cf */
[C---:B------:R-:W-:Y:S01]  /*4870*/  LEA.HI.X.SX32 R17, R186.reuse, R17, 0x1, P0 ;  /* 0x00000011ba117211 */ /* 0x040fe200000f0eff */
[----:B------:R-:W-:Y:S01]  /*4880*/  FFMA.FTZ R165, R117, -R216, R179 ;  /* 0x800000d875a57223 */ /* 0x000fe200000100b3 */
[----:B------:R-:W-:Y:S01]  /*4890*/  IADD3 R186, -R186, c[0x0][0x168], -R41 ;  /* 0x00005a00baba7a10 */ /* 0x000fe20007ffe929 */
[----:B-1----:R-:W-:-:S02]  /*48a0*/  @P2 FFMA.FTZ R224, R219, R224, R221 ;  /* 0x000000e0dbe02223 */ /* 0x002fc400000100dd */
[----:B------:R-:W-:Y:S01]  /*48b0*/  FFMA.FTZ R203, R138, R207, R203 ;  /* 0x000000cf8acb7223 */ /* 0x000fe200000100cb */
[----:B------:R-:W-:Y:S01]  /*48c0*/  ISETP.GE.AND P0, PT, R186, 0x1, PT ;  /* 0x00000001ba00780c */ /* 0x000fe20003f06270 */
[----:B------:R-:W-:Y:S01]  /*48d0*/  FFMA.FTZ R216, R224, R209, R205 ;  /* 0x000000d1e0d87223 */ /* 0x000fe200000100cd */
[----:B------:R-:W-:Y:S01]  /*48e0*/  ISETP.GE.AND P1, PT, R186, 0x21, PT ;  /* 0x00000021ba00780c */ /* 0x000fe20003f26270 */
[----:B------:R-:W-:Y:S02]  /*48f0*/  FFMA.FTZ R179, R0, R179, RZ ;  /* 0x000000b300b37223 */ /* 0x000fe400000100ff */
        /* <DEDUP_REMOVED lines=17> */
[-C--:B------:R-:W-:Y:S02]  /*4a10*/  FFMA.FTZ R206, R143, R191.reuse, R206 ;  /* 0x000000bf8fce7223 */ /* 0x080fe400000100ce */
[C---:B------:R-:W-:Y:S02]  /*4a20*/  FFMA.FTZ R198, R173.reuse, R204, R198 ;  /* 0x000000ccadc67223 */ /* 0x040fe400000100c6 */
[----:B------:R-:W-:Y:S02]  /*4a30*/  FFMA.FTZ R179, R64, R191, R179 ;  /* 0x000000bf40b37223 */ /* 0x000fe400000100b3 */
[----:B------:R-:W-:-:S02]  /*4a40*/  FFMA.FTZ R200, R173, R206, R200 ;  /* 0x000000ceadc87223 */ /* 0x000fc400000100c8 */
[----:B------:R-:W-:Y:S02]  /*4a50*/  FFMA.FTZ R194, R143, R198, R194 ;  /* 0x000000c68fc27223 */ /* 0x000fe400000100c2 */
        /* <DEDUP_REMOVED lines=8> */
[-C--:B------:R-:W-:Y:S02]  /*4ae0*/  FFMA.FTZ R161, R184, R167.reuse, R161 ;  /* 0x000000a7b8a17223 */ /* 0x080fe400000100a1 */
[----:B------:R-:W-:Y:S01]  /*4af0*/  FFMA.FTZ R170, R135, R134, R170 ;  /* 0x0000008687aa7223 */ /* 0x000fe200000100aa */
[----:B------:R-:W-:Y:S01]  /*4b00*/  SHF.L.U32 R135, R41, 0x4, RZ ;  /* 0x0000000429877819 */ /* 0x000fe200000006ff */
[----:B------:R-:W-:Y:S02]  /*4b10*/  FFMA.FTZ R179, R70, R167, R179 ;  /* 0x000000a746b37223 */ /* 0x000fe400000100b3 */
[----:B------:R-:W-:Y:S01]  /*4b20*/  FFMA.FTZ R151, R180, R161, R151 ;  /* 0x000000a1b4977223 */ /* 0x000fe20000010097 */
[----:B------:R-:W-:Y:S01]  /*4b30*/  LEA.HI.SX32 R184, R135, R135, 0x1b ;  /* 0x0000008787b87211 */ /* 0x000fe200078fdaff */
        /* <DEDUP_REMOVED lines=8> */
[----:B------:R-:W-:Y:S02]  /*4bc0*/  FMUL.FTZ R172, R78, R147 ;  /* 0x000000934eac7220 */ /* 0x000fe40000410000 */
[----:B------:R-:W-:Y:S02]  /*4bd0*/  FFMA.FTZ R126, R126, R138, R145 ;  /* 0x0000008a7e7e7223 */ /* 0x000fe40000010091 */
[----:B------:R-:W-:Y:S02]  /*4be0*/  FADD.FTZ R133, R179, R172 ;  /* 0x000000acb3857221 */ /* 0x000fe40000010000 */
[----:B------:R-:W-:Y:S02]  /*4bf0*/  FMUL.FTZ R172, R126, R60 ;  /* 0x0000003c7eac7220 */ /* 0x000fe40000410000 */
[----:B------:R-:W-:-:S02]  /*4c00*/  FFMA.FTZ R195, R118, -R195, R207 ;  /* 0x800000c376c37223 */ /* 0x000fc400000100cf */
[----:B------:R-:W-:Y:S02]  /*4c10*/  FMUL.FTZ R135, R138, R59 ;  /* 0x0000003b8a877220 */ /* 0x000fe40000410000 */
[----:B------:R-:W-:Y:S02]  /*4c20*/  FFMA.FTZ R178, R165, R172, RZ ;  /* 0x000000aca5b27223 */ /* 0x000fe400000100ff */
[C---:B--2---:R-:W-:Y:S02]  /*4c30*/  FFMA.FTZ R13, R211.reuse, R13, R222 ;  /* 0x0000000dd30d7223 */ /* 0x044fe400000100de */
[----:B------:R-:W-:Y:S02]  /*4c40*/  FMUL.FTZ R12, R211, R12 ;  /* 0x0000000cd30c7220 */ /* 0x000fe40000410000 */
[----:B------:R-:W-:Y:S02]  /*4c50*/  FFMA.FTZ R212, R119, -R212, R203 ;  /* 0x800000d477d47223 */ /* 0x000fe400000100cb */
[----:B------:R-:W-:Y:S01]  /*4c60*/  FMUL.FTZ R180, R168, R58 ;  /* 0x0000003aa8b47220 */ /* 0x000fe20000410000 */
[----:B------:R0:W-:Y:S01]  /*4c70*/  @!P5 STS.64 [R87.X8+0x1728], R12 ;  /* 0x0017280c5700d388 */ /* 0x0001e20000008a00 */
[----:B------:R-:W-:-:S02]  /*4c80*/  FFMA.FTZ R137, R195, R135, R178 ;  /* 0x00000087c3897223 */ /* 0x000fc400000100b2 */
[----:B------:R-:W-:Y:S02]  /*4c90*/  FFMA.FTZ R210, R121, -R210, R205 ;  /* 0x800000d279d27223 */ /* 0x000fe400000100cd */
[----:B------:R-:W-:Y:S02]  /*4ca0*/  FFMA.FTZ R137, R212, R180, R137 ;  /* 0x000000b4d4897223 */ /* 0x000fe40000010089 */
[----:B------:R-:W-:Y:S02]  /*4cb0*/  FFMA.FTZ R181, R120, -R181, R197 ;  /* 0x800000b578b57223 */ /* 0x000fe400000100c5 */
[----:B------:R-:W-:Y:S02]  /*4cc0*/  FMUL.FTZ R143, R170, R55 ;  /* 0x00000037aa8f7220 */ /* 0x000fe40000410000 */
[----:B------:R-:W-:Y:S02]  /*4cd0*/  FFMA.FTZ R177, R122, -R177, R189 ;  /* 0x800000b17ab17223 */ /* 0x000fe400000100bd */
[----:B0-----:R-:W-:-:S02]  /*4ce0*/  FMUL.FTZ R13, R136, R57 ;  /* 0x00000039880d7220 */ /* 0x001fc40000410000 */
[----:B------:R-:W-:Y:S02]  /*4cf0*/  FMUL.FTZ R189, R216, R111 ;  /* 0x0000006fd8bd7220 */ /* 0x000fe40000410000 */
[----:B------:R-:W-:Y:S02]  /*4d00*/  FFMA.FTZ R12, R210, R13, R137 ;  /* 0x0000000dd20c7223 */ /* 0x000fe40000010089 */
[----:B------:R-:W-:Y:S02]  /*4d10*/  FFMA.FTZ R202, R123, -R202, R199 ;  /* 0x800000ca7bca7223 */ /* 0x000fe400000100c7 */
[----:B------:R-:W-:Y:S02]  /*4d20*/  FMUL.FTZ R145, R134, R53 ;  /* 0x0000003586917220 */ /* 0x000fe40000410000 */
[----:B------:R-:W-:Y:S02]  /*4d30*/  FFMA.FTZ R137, R181, R143, R12 ;  /* 0x0000008fb5897223 */ /* 0x000fe4000001000c */
[----:B------:R-:W-:-:S02]  /*4d40*/  FFMA.FTZ R174, R139, -R174, R149 ;  /* 0x800000ae8bae7223 */ /* 0x000fc40000010095 */
[----:B------:R-:W-:Y:S02]  /*4d50*/  FMUL.FTZ R149, R18, R189 ;  /* 0x000000bd12957220 */ /* 0x000fe40000410000 */
[----:B------:R-:W-:Y:S02]  /*4d60*/  FMUL.FTZ R179, R220, R81 ;  /* 0x00000051dcb37220 */ /* 0x000fe40000410000 */
[----:B------:R-:W-:Y:S01]  /*4d70*/  FFMA.FTZ R166, R141, -R166, R147 ;  /* 0x800000a68da67223 */ /* 0x000fe20000010093 */
[----:B------:R0:W-:Y:S01]  /*4d80*/  STS [R184.X4+0x46c], R149 ;  /* 0x00046c95b8007388 */ /* 0x0001e20000004800 */
[----:B------:R-:W-:Y:S02]  /*4d90*/  FMUL.FTZ R147, R188, R61 ;  /* 0x0000003dbc937220 */ /* 0x000fe40000410000 */
[----:B------:R-:W-:Y:S02]  /*4da0*/  FFMA.FTZ R12, R202, R145, R137 ;  /* 0x00000091ca0c7223 */ /* 0x000fe40000010089 */
[----:B------:R-:W-:-:S02]  /*4db0*/  FFMA.FTZ R157, R140, -R157, R151 ;  /* 0x8000009d8c9d7223 */ /* 0x000fc40000010097 */
[----:B------:R-:W-:Y:S02]  /*4dc0*/  FMUL.FTZ R151, R144, R179 ;  /* 0x000000b390977220 */ /* 0x000fe40000410000 */
[----:B------:R-:W-:Y:S02]  /*4dd0*/  FFMA.FTZ R192, R125, -R192, R191 ;  /* 0x800000c07dc07223 */ /* 0x000fe400000100bf */
[----:B0-----:R-:W-:Y:S01]  /*4de0*/  FMUL.FTZ R149, R194, R65 ;  /* 0x00000041c2957220 */ /* 0x001fe20000410000 */
[----:B------:R0:W-:Y:S01]  /*4df0*/  STS [R184.X4+0x464], R151 ;  /* 0x00046497b8007388 */ /* 0x0001e20000004800 */
[----:B------:R-:W-:Y:S02]  /*4e00*/  FFMA.FTZ R137, R177, R147, R12 ;  /* 0x00000093b1897223 */ /* 0x000fe4000001000c */
[----:B------:R-:W-:Y:S02]  /*4e10*/  FMUL.FTZ R183, R218, R75 ;  /* 0x0000004bdab77220 */ /* 0x000fe40000410000 */
[----:B------:R-:W-:-:S02]  /*4e20*/  FFMA.FTZ R175, R124, -R175, R206 ;  /* 0x800000af7caf7223 */ /* 0x000fc400000100ce */
[----:B------:R-:W-:Y:S02]  /*4e30*/  FFMA.FTZ R12, R192, R149, R137 ;  /* 0x00000095c00c7223 */ /* 0x000fe40000010089 */
[----:B------:R-:W-:Y:S02]  /*4e40*/  FMUL.FTZ R153, R142, R183 ;  /* 0x000000b78e997220 */ /* 0x000fe40000410000 */
[----:B0-----:R-:W-:Y:S02]  /*4e50*/  FMUL.FTZ R151, R198, R63 ;  /* 0x0000003fc6977220 */ /* 0x001fe40000410000 */
[----:B------:R-:W-:Y:S01]  /*4e60*/  FMUL.FTZ R137, R204, R69 ;  /* 0x00000045cc897220 */ /* 0x000fe20000410000 */
[----:B------:R0:W-:Y:S01]  /*4e70*/  STS [R184.X4+0x468], R153 ;  /* 0x00046899b8007388 */ /* 0x0001e20000004800 */
[----:B------:R-:W-:Y:S02]  /*4e80*/  FFMA.FTZ R169, R128, -R169, R200 ;  /* 0x800000a980a97223 */ /* 0x000fe400000100c8 */
[----:B------:R-:W-:-:S02]  /*4e90*/  FFMA.FTZ R12, R175, R151, R12 ;  /* 0x00000097af0c7223 */ /* 0x000fc4000001000c */
[----:B------:R-:W-:Y:S02]  /*4ea0*/  FFMA.FTZ R182, R127, -R182, R171 ;  /* 0x800000b67fb67223 */ /* 0x000fe400000100ab */
[----:B------:R-:W-:Y:S02]  /*4eb0*/  FMUL.FTZ R155, R208, R67 ;  /* 0x00000043d09b7220 */ /* 0x000fe40000410000 */
[----:B------:R-:W-:Y:S02]  /*4ec0*/  FMUL.FTZ R163, R224, R73 ;  /* 0x00000049e0a37220 */ /* 0x000fe40000410000 */
[-C--:B0-----:R-:W-:Y:S02]  /*4ed0*/  FMUL.FTZ R153, R152, R137.reuse ;  /* 0x0000008998997220 */ /* 0x081fe40000410000 */
[----:B------:R-:W-:Y:S02]  /*4ee0*/  FFMA.FTZ R137, R169, R137, R12 ;  /* 0x00000089a9897223 */ /* 0x000fe4000001000c */
[----:B------:R-:W-:Y:S01]  /*4ef0*/  FFMA.FTZ R159, R132, -R159, R167 ;  /* 0x8000009f849f7223 */ /* 0x000fe200000100a7 */
[----:B------:R0:W-:Y:S01]  /*4f00*/  STS [R184.X4+0x454], R153 ;  /* 0x00045499b8007388 */ /* 0x0001e20000004800 */
[----:B------:R-:W-:-:S02]  /*4f10*/  FFMA.FTZ R12, R182, R155, R137 ;  /* 0x0000009bb60c7223 */ /* 0x000fc40000010089 */
[----:B------:R-:W-:Y:S02]  /*4f20*/  FMUL.FTZ R167, R148, R163 ;  /* 0x000000a394a77220 */ /* 0x000fe40000410000 */
[----:B------:R-:W-:Y:S02]  /*4f30*/  FFMA.FTZ R176, R131, -R176, R161 ;  /* 0x800000b083b07223 */ /* 0x000fe400000100a1 */
[----:B------:R-:W-:Y:S01]  /*4f40*/  FMUL.FTZ R171, R214, R71 ;  /* 0x00000047d6ab7220 */ /* 0x000fe20000410000 */
[----:B------:R0:W-:Y:S01]  /*4f50*/  STS [R184.X4+0x45c], R167 ;  /* 0x00045ca7b8007388 */ /* 0x0001e20000004800 */
[----:B------:R-:W-:Y:S02]  /*4f60*/  FFMA.FTZ R163, R159, R163, R12 ;  /* 0x000000a39fa37223 */ /* 0x000fe4000001000c */
[----:B------:R-:W-:Y:S02]  /*4f70*/  FMUL.FTZ R173, R146, R171 ;  /* 0x000000ab92ad7220 */ /* 0x000fe40000410000 */
[----:B------:R-:W-:-:S02]  /*4f80*/  FMUL.FTZ R161, R150, R155 ;  /* 0x0000009b96a17220 */ /* 0x000fc40000410000 */
        /* <DEDUP_REMOVED lines=12> */
[----:B------:R-:W-:Y:S01]  /*5050*/  FMUL.FTZ R135, R130, R135 ;  /* 0x0000008782877220 */ /* 0x000fe20000410000 */
[----:B------:R0:W-:Y:S01]  /*5060*/  STS [R184.X4+0x448], R147 ;  /* 0x00044893b8007388 */ /* 0x0001e20000004800 */
[----:B------:R-:W-:Y:S02]  /*5070*/  FMUL.FTZ R172, R129, R172 ;  /* 0x000000ac81ac7220 */ /* 0x000fe40000410000 */
[----:B------:R-:W-:Y:S01]  /*5080*/  FFMA.FTZ R179, R157, R179, R12 ;  /* 0x000000b39db37223 */ /* 0x000fe2000001000c */
[----:B------:R0:W-:Y:S01]  /*5090*/  STS [R184.X4+0x444], R145 ;  /* 0x00044491b8007388 */ /* 0x0001e20000004800 */
[----:B------:R-:W-:Y:S01]  /*50a0*/  IADD3 R12, R41, 0x20, RZ ;  /* 0x00000020290c7810 */ /* 0x000fe20007ffe0ff */
[----:B------:R-:W-:-:S02]  /*50b0*/  FMUL.FTZ R178, R166, R189 ;  /* 0x000000bda6b27220 */ /* 0x000fc40000410000 */
[----:B------:R0:W-:Y:S01]  /*50c0*/  STS [R184.X4+0x440], R143 ;  /* 0x0004408fb8007388 */ /* 0x0001e20000004800 */
[----:B------:R-:W-:Y:S01]  /*50d0*/  FFMA.FTZ R179, R174, R183, R179 ;  /* 0x000000b7aeb37223 */ /* 0x000fe200000100b3 */
[----:B------:R-:W-:Y:S02]  /*50e0*/  LEA.HI.SX32 R137, R12, R41, 0x1b ;  /* 0x000000290c897211 */ /* 0x000fe400078fdaff */
[----:B------:R0:W-:Y:S04]  /*50f0*/  STS [R184.X4+0x43c], R13 ;  /* 0x00043c0db8007388 */ /* 0x0001e80000004800 */
[----:B------:R0:W-:Y:S04]  /*5100*/  STS [R184.X4+0x438], R180 ;  /* 0x000438b4b8007388 */ /* 0x0001e80000004800 */
[----:B------:R0:W-:Y:S04]  /*5110*/  STS [R184.X4+0x434], R135 ;  /* 0x00043487b8007388 */ /* 0x0001e80000004800 */
[----:B------:R0:W-:Y:S04]  /*5120*/  STS [R184.X4+0x430], R172 ;  /* 0x000430acb8007388 */ /* 0x0001e80000004800 */
[----:B------:R-:W-:Y:S06]  /*5130*/  BAR.SYNC.DEFER_BLOCKING 0x0 ;  /* 0x0000000000007b1d */ /* 0x000fec0000010000 */
[----:B------:R-:W-:Y:S05]  /*5140*/  @!P0 BRA `(.L_x_6285) ;  /* 0x0000009000008947 */ /* 0x000fea0003800000 */
[----:B0-----:R-:W-:Y:S01]  /*5150*/  LEA.HI.SX32 R135, R41, R41, 0x1b ;  /* 0x0000002929877211 */ /* 0x001fe200078fdaff */
        /* <DEDUP_REMOVED lines=8> */
.L_x_6285:
[----:B0-----:R-:W-:Y:S05]  /*51e0*/  BSYNC B0 ;  /* 0x0000000000007941 */ /* 0x001fea0003800000 */
.L_x_6284:
[----:B------:R-:W0:Y:S01]  /*51f0*/  LDS R137, [R137.X4+0x4b0] ;  /* 0x0004b00089897984 */ /* 0x000e220000004800 */
[----:B------:R-:W-:Y:S01]  /*5200*/  BSSY B0, `(.L_x_6286) ;  /* 0x0000006000007945 */ /* 0x000fe20003800000 */
[----:B------:R-:W-:Y:S01]  /*5210*/  FADD.FTZ R12, R179, R178 ;  /* 0x000000b2b30c7221 */ /* 0x000fe20000010000 */
[C---:B------:R-:W-:Y:S02]  /*5220*/  IADD3 R16, R41.reuse, 0x40, RZ ;  /* 0x0000004029107810 */ /* 0x040fe40007ffe0ff */
[----:B------:R-:W-:Y:S01]  /*5230*/  IADD3 R116, R41, 0x60, RZ ;  /* 0x0000006029747810 */ /* 0x000fe20007ffe0ff */
[----:B------:R-:W-:Y:S05]  /*5240*/  @!P1 BRA `(.L_x_6287) ;  /* 0x0000001000009947 */ /* 0x000fea0003800000 */
[----:B0-----:R0:W-:Y:S02]  /*5250*/  RED.E.ADD.F32.FTZ.RN.STRONG.GPU [R14.64+-0x780], R137 ;  /* 0xfff880890e00798e */ /* 0x0011e4000c10e784 */
.L_x_6287:
[----:B------:R-:W-:Y:S05]  /*5260*/  BSYNC B0 ;  /* 0x0000000000007941 */ /* 0x000fea0003800000 */
.L_x_6286:
[-C--:B------:R-:W-:Y:S01]  /*5270*/  LEA.HI.SX32 R16, R16, R41.reuse, 0x1b ;  /* 0x0000002910107211 */ /* 0x080fe200078fdaff */
[----:B------:R-:W-:Y:S01]  /*5280*/  BSSY B0, `(.L_x_6288) ;  /* 0x000000d000007945 */ /* 0x000fe20003800000 */
[----:B------:R-:W-:Y:S02]  /*5290*/  ISETP.GE.AND P6, PT, R186, 0x41, PT ;  /* 0x00000041ba00780c */ /* 0x000fe40003fc6270 */
[----:B------:R-:W-:Y:S01]  /*52a0*/  IADD3 R172, R41, 0x80, RZ ;  /* 0x0000008029ac7810 */ /* 0x000fe20007ffe0ff */
[----:B------:R1:W2:Y:S01]  /*52b0*/  LDS R13, [R16.X4+0x530] ;  /* 0x00053000100d7984 */ /* 0x0002a20000004800 */
        /* <DEDUP_REMOVED lines=9> */
.L_x_6289:
[----:B-1----:R-:W-:Y:S05]  /*5350*/  BSYNC B0 ;  /* 0x0000000000007941 */ /* 0x002fea0003800000 */
.L_x_6288:
[----:B--2---:R1:W2:Y:S01]  /*5360*/  LDS R13, [R116.X4+0x5b0] ;  /* 0x0005b000740d7984 */ /* 0x0042a20000004800 */
[----:B------:R-:W-:Y:S01]  /*5370*/  BSSY B0, `(.L_x_6290) ;  /* 0x0000005000007945 */ /* 0x000fe20003800000 */
[----:B------:R-:W-:-:S02]  /*5380*/  IADD3 R16, R41, 0xa0, RZ ;  /* 0x000000a029107810 */ /* 0x000fc40007ffe0ff */
[----:B------:R-:W-:Y:S01]  /*5390*/  LEA.HI.SX32 R172, R172, R41, 0x1b ;  /* 0x00000029acac7211 */ /* 0x000fe200078fdaff */
[----:B------:R-:W-:Y:S05]  /*53a0*/  @!P0 BRA `(.L_x_6291) ;  /* 0x0000001000008947 */ /* 0x000fea0003800000 */
[----:B--2---:R2:W-:Y:S02]  /*53b0*/  RED.E.ADD.F32.FTZ.RN.STRONG.GPU [R14.64+-0x680], R13 ;  /* 0xfff9800d0e00798e */ /* 0x0045e4000c10e784 */
.L_x_6291:
[----:B------:R-:W-:Y:S05]  /*53c0*/  BSYNC B0 ;  /* 0x0000000000007941 */ /* 0x000fea0003800000 */
.L_x_6290:
[----:B--2---:R2:W3:Y:S01]  /*53d0*/  LDS R13, [R172.X4+0x630] ;  /* 0x00063000ac0d7984 */ /* 0x0044e20000004800 */
[----:B------:R-:W-:Y:S01]  /*53e0*/  BSSY B0, `(.L_x_6292) ;  /* 0x0000005000007945 */ /* 0x000fe20003800000 */
[----:B-1----:R-:W-:Y:S02]  /*53f0*/  IADD3 R116, R41, 0xc0, RZ ;  /* 0x000000c029747810 */ /* 0x002fe40007ffe0ff */
[----:B------:R-:W-:Y:S01]  /*5400*/  LEA.HI.SX32 R16, R16, R41, 0x1b ;  /* 0x0000002910107211 */ /* 0x000fe200078fdaff */
[----:B------:R-:W-:Y:S05]  /*5410*/  @!P1 BRA `(.L_x_6293) ;  /* 0x0000001000009947 */ /* 0x000fea0003800000 */
[----:B---3--:R1:W-:Y:S02]  /*5420*/  RED.E.ADD.F32.FTZ.RN.STRONG.GPU [R14.64+-0x600], R13 ;  /* 0xfffa000d0e00798e */ /* 0x0083e4000c10e784 */
.L_x_6293:
[----:B------:R-:W-:Y:S05]  /*5430*/  BSYNC B0 ;  /* 0x0000000000007941 */ /* 0x000fea0003800000 */
.L_x_6292:
[----:B-1-3--:R1:W3:Y:S01]  /*5440*/  LDS R13, [R16.X4+0x6b0] ;  /* 0x0006b000100d7984 */ /* 0x00a2e20000004800 */
[----:B------:R-:W-:Y:S01]  /*5450*/  BSSY B0, `(.L_x_6294) ;  /* 0x0000005000007945 */ /* 0x000fe20003800000 */
[----:B--2---:R-:W-:Y:S02]  /*5460*/  IADD3 R172, R41, 0xe0, RZ ;  /* 0x000000e029ac7810 */ /* 0x004fe40007ffe0ff */
[----:B------:R-:W-:Y:S01]  /*5470*/  LEA.HI.SX32 R116, R116, R41, 0x1b ;  /* 0x0000002974747211 */ /* 0x000fe200078fdaff */
[----:B------:R-:W-:Y:S05]  /*5480*/  @!P2 BRA `(.L_x_6295) ;  /* 0x000000100000a947 */ /* 0x000fea0003800000 */
[----:B---3--:R2:W-:Y:S02]  /*5490*/  RED.E.ADD.F32.FTZ.RN.STRONG.GPU [R14.64+-0x580], R13 ;  /* 0xfffa800d0e00798e */ /* 0x0085e4000c10e784 */
.L_x_6295:
[----:B------:R-:W-:Y:S05]  /*54a0*/  BSYNC B0 ;  /* 0x0000000000007941 */ /* 0x000fea0003800000 */
.L_x_6294:
[----:B--23--:R2:W3:Y:S01]  /*54b0*/  LDS R13, [R116.X4+0x730] ;  /* 0x00073000740d7984 */ /* 0x00c4e20000004800 */
[----:B------:R-:W-:Y:S01]  /*54c0*/  BSSY B0, `(.L_x_6296) ;  /* 0x0000005000007945 */ /* 0x000fe20003800000 */
[----:B-1----:R-:W-:-:S02]  /*54d0*/  IADD3 R16, R41, 0x100, RZ ;  /* 0x0000010029107810 */ /* 0x002fc40007ffe0ff */
[----:B------:R-:W-:Y:S01]  /*54e0*/  LEA.HI.SX32 R172, R172, R41, 0x1b ;  /* 0x00000029acac7211 */ /* 0x000fe200078fdaff */
[----:B------:R-:W-:Y:S05]  /*54f0*/  @!P3 BRA `(.L_x_6297) ;  /* 0x000000100000b947 */ /* 0x000fea0003800000 */
[----:B---3--:R1:W-:Y:S02]  /*5500*/  RED.E.ADD.F32.FTZ.RN.STRONG.GPU [R14.64+-0x500], R13 ;  /* 0xfffb000d0e00798e */ /* 0x0083e4000c10e784 */
.L_x_6297:
[----:B------:R-:W-:Y:S05]  /*5510*/  BSYNC B0 ;  /* 0x0000000000007941 */ /* 0x000fea0003800000 */
.L_x_6296:
[----:B-1-3--:R1:W3:Y:S01]  /*5520*/  LDS R13, [R172.X4+0x7b0] ;  /* 0x0007b000ac0d7984 */ /* 0x00a2e20000004800 */
[----:B------:R-:W-:Y:S01]  /*5530*/  BSSY B0, `(.L_x_6298) ;  /* 0x0000004000007945 */ /* 0x000fe20003800000 */
[----:B------:R-:W-:Y:S01]  /*5540*/  LEA.HI.SX32 R16, R16, R41, 0x1b ;  /* 0x0000002910107211 */ /* 0x000fe200078fdaff */
[----:B------:R-:W-:Y:S05]  /*5550*/  @!P4 BRA `(.L_x_6299) ;  /* 0x000000100000c947 */ /* 0x000fea0003800000 */
[----:B---3--:R3:W-:Y:S02]  /*5560*/  RED.E.ADD.F32.FTZ.RN.STRONG.GPU [R14.64+-0x480], R13 ;  /* 0xfffb800d0e00798e */ /* 0x0087e4000c10e784 */
.L_x_6299:
[----:B------:R-:W-:Y:S05]  /*5570*/  BSYNC B0 ;  /* 0x0000000000007941 */ /* 0x000fea0003800000 */
.L_x_6298:
[----:B---3--:R3:W4:Y:S01]  /*5580*/  LDS R13, [R16.X4+0x830] ;  /* 0x00083000100d7984 */ /* 0x0087220000004800 */
[----:B------:R-:W-:Y:S01]  /*5590*/  BSSY B0, `(.L_x_6300) ;  /* 0x0000005000007945 */ /* 0x000fe20003800000 */
[C---:B--2---:R-:W-:Y:S02]  /*55a0*/  IADD3 R116, R41.reuse, 0x120, RZ ;  /* 0x0000012029747810 */ /* 0x044fe40007ffe0ff */
[----:B-1----:R-:W-:Y:S01]  /*55b0*/  IADD3 R172, R41, 0x140, RZ ;  /* 0x0000014029ac7810 */ /* 0x002fe20007ffe0ff */
[----:B------:R-:W-:Y:S05]  /*55c0*/  @!P5 BRA `(.L_x_6301) ;  /* 0x000000100000d947 */ /* 0x000fea0003800000 */
[----:B----4-:R1:W-:Y:S02]  /*55d0*/  RED.E.ADD.F32.FTZ.RN.STRONG.GPU [R14.64+-0x400], R13 ;  /* 0xfffc000d0e00798e */ /* 0x0103e4000c10e784 */
.L_x_6301:
[----:B------:R-:W-:Y:S05]  /*55e0*/  BSYNC B0 ;  /* 0x0000000000007941 */ /* 0x000fea0003800000 */
.L_x_6300:
        /* <DEDUP_REMOVED lines=14> */
.L_x_6303:
[----:B-1----:R-:W-:Y:S05]  /*56d0*/  BSYNC B0 ;  /* 0x0000000000007941 */ /* 0x002fea0003800000 */
.L_x_6302:
[----:B--2---:R1:W2:Y:S01]  /*56e0*/  LDS R13, [R172.X4+0x930] ;  /* 0x00093000ac0d7984 */ /* 0x0042a20000004800 */
[----:B------:R-:W-:Y:S01]  /*56f0*/  BSSY B0, `(.L_x_6304) ;  /* 0x0000005000007945 */ /* 0x000fe20003800000 */
[----:B------:R-:W-:Y:S02]  /*5700*/  IADD3 R116, R41, 0x180, RZ ;  /* 0x0000018029747810 */ /* 0x000fe40007ffe0ff */
[----:B------:R-:W-:Y:S01]  /*5710*/  LEA.HI.SX32 R16, R16, R41, 0x1b ;  /* 0x0000002910107211 */ /* 0x000fe200078fdaff */
[----:B------:R-:W-:Y:S05]  /*5720*/  @!P0 BRA `(.L_x_6305) ;  /* 0x0000001000008947 */ /* 0x000fea0003800000 */
[----:B--2---:R2:W-:Y:S02]  /*5730*/  RED.E.ADD.F32.FTZ.RN.STRONG.GPU [R14.64+-0x300], R13 ;  /* 0xfffd000d0e00798e */ /* 0x0045e4000c10e784 */
.L_x_6305:
[----:B------:R-:W-:Y:S05]  /*5740*/  BSYNC B0 ;  /* 0x0000000000007941 */ /* 0x000fea0003800000 */
.L_x_6304:
[----:B--2---:R2:W3:Y:S01]  /*5750*/  LDS R13, [R16.X4+0x9b0] ;  /* 0x0009b000100d7984 */ /* 0x0044e20000004800 */
[----:B------:R-:W-:Y:S01]  /*5760*/  BSSY B0, `(.L_x_6306) ;  /* 0x0000005000007945 */ /* 0x000fe20003800000 */
[----:B-1----:R-:W-:-:S02]  /*5770*/  IADD3 R172, R41, 0x1a0, RZ ;  /* 0x000001a029ac7810 */ /* 0x002fc40007ffe0ff */
[----:B------:R-:W-:Y:S01]  /*5780*/  LEA.HI.SX32 R116, R116, R41, 0x1b ;  /* 0x0000002974747211 */ /* 0x000fe200078fdaff */
[----:B------:R-:W-:Y:S05]  /*5790*/  @!P1 BRA `(.L_x_6307) ;  /* 0x0000001000009947 */ /* 0x000fea0003800000 */
[----:B---3--:R1:W-:Y:S02]  /*57a0*/  RED.E.ADD.F32.FTZ.RN.STRONG.GPU [R14.64+-0x280], R13 ;  /* 0xfffd800d0e00798e */ /* 0x0083e4000c10e784 */
.L_x_6307:
[----:B------:R-:W-:Y:S05]  /*57b0*/  BSYNC B0 ;  /* 0x0000000000007941 */ /* 0x000fea0003800000 */
.L_x_6306:
[----:B-1-3--:R1:W3:Y:S01]  /*57c0*/  LDS R13, [R116.X4+0xa30] ;  /* 0x000a3000740d7984 */ /* 0x00a2e20000004800 */
[----:B------:R-:W-:Y:S01]  /*57d0*/  BSSY B0, `(.L_x_6308) ;  /* 0x0000005000007945 */ /* 0x000fe20003800000 */
[----:B--2---:R-:W-:Y:S02]  /*57e0*/  IADD3 R16, R41, 0x1c0, RZ ;  /* 0x000001c029107810 */ /* 0x004fe40007ffe0ff */
[----:B------:R-:W-:Y:S01]  /*57f0*/  LEA.HI.SX32 R172, R172, R41, 0x1b ;  /* 0x00000029acac7211 */ /* 0x000fe200078fdaff */
[----:B------:R-:W-:Y:S05]  /*5800*/  @!P2 BRA `(.L_x_6309) ;  /* 0x000000100000a947 */ /* 0x000fea0003800000 */
[----:B---3--:R2:W-:Y:S02]  /*5810*/  RED.E.ADD.F32.FTZ.RN.STRONG.GPU [R14.64+-0x200], R13 ;  /* 0xfffe000d0e00798e */ /* 0x0085e4000c10e784 */
.L_x_6309:
[----:B------:R-:W-:Y:S05]  /*5820*/  BSYNC B0 ;  /* 0x0000000000007941 */ /* 0x000fea0003800000 */
.L_x_6308:
[----:B--23--:R2:W3:Y:S01]  /*5830*/  LDS R13, [R172.X4+0xab0] ;  /* 0x000ab000ac0d7984 */ /* 0x00c4e20000004800 */
[----:B------:R-:W-:Y:S01]  /*5840*/  BSSY B0, `(.L_x_6310) ;  /* 0x0000005000007945 */ /* 0x000fe20003800000 */
[----:B-1----:R-:W-:Y:S02]  /*5850*/  IADD3 R116, R41, 0x1e0, RZ ;  /* 0x000001e029747810 */ /* 0x002fe40007ffe0ff */
[----:B------:R-:W-:Y:S01]  /*5860*/  LEA.HI.SX32 R16, R16, R41, 0x1b ;  /* 0x0000002910107211 */ /* 0x000fe200078fdaff */
[----:B------:R-:W-:Y:S05]  /*5870*/  @!P3 BRA `(.L_x_6311) ;  /* 0x000000100000b947 */ /* 0x000fea0003800000 */
[----:B---3--:R1:W-:Y:S02]  /*5880*/  RED.E.ADD.F32.FTZ.RN.STRONG.GPU [R14.64+-0x180], R13 ;  /* 0xfffe800d0e00798e */ /* 0x0083e4000c10e784 */
.L_x_6311:
[----:B------:R-:W-:Y:S05]  /*5890*/  BSYNC B0 ;  /* 0x0000000000007941 */ /* 0x000fea0003800000 */
.L_x_6310:
[----:B-1-3--:R1:W3:Y:S01]  /*58a0*/  LDS R13, [R16.X4+0xb30] ;  /* 0x000b3000100d7984 */ /* 0x00a2e20000004800 */
[----:B------:R-:W-:Y:S01]  /*58b0*/  BSSY B0, `(.L_x_6312) ;  /* 0x0000004000007945 */ /* 0x000fe20003800000 */
[----:B------:R-:W-:Y:S01]  /*58c0*/  LEA.HI.SX32 R116, R116, R41, 0x1b ;  /* 0x0000002974747211 */ /* 0x000fe200078fdaff */
[----:B------:R-:W-:Y:S05]  /*58d0*/  @!P4 BRA `(.L_x_6313) ;  /* 0x000000100000c947 */ /* 0x000fea0003800000 */
[----:B---3--:R3:W-:Y:S02]  /*58e0*/  RED.E.ADD.F32.FTZ.RN.STRONG.GPU [R14.64+-0x100], R13 ;  /* 0xffff000d0e00798e */ /* 0x0087e4000c10e784 */
.L_x_6313:
[----:B------:R-:W-:Y:S05]  /*58f0*/  BSYNC B0 ;  /* 0x0000000000007941 */ /* 0x000fea0003800000 */
.L_x_6312:
[----:B---3--:R3:W4:Y:S01]  /*5900*/  LDS R13, [R116.X4+0xbb0] ;  /* 0x000bb000740d7984 */ /* 0x0087220000004800 */
[----:B------:R-:W-:Y:S01]  /*5910*/  BSSY B0, `(.L_x_6314) ;  /* 0x0000003000007945 */ /* 0x000fe20003800000 */
[----:B------:R-:W-:Y:S05]  /*5920*/  @!P5 BRA `(.L_x_6315) ;  /* 0x000000100000d947 */ /* 0x000fea0003800000 */
[----:B----4-:R4:W-:Y:S02]  /*5930*/  RED.E.ADD.F32.FTZ.RN.STRONG.GPU [R14.64+-0x80], R13 ;  /* 0xffff800d0e00798e */ /* 0x0109e4000c10e784 */
.L_x_6315:
[----:B------:R-:W-:Y:S05]  /*5940*/  BSYNC B0 ;  /* 0x0000000000007941 */ /* 0x000fea0003800000 */
.L_x_6314:
[----:B0---4-:R-:W0:Y:S01]  /*5950*/  SHFL.DOWN PT, R14, R133, 0x1, 0x1f ;  /* 0x08201f00850e7f89 */ /* 0x011e2200000e0000 */
[----:B------:R-:W-:Y:S01]  /*5960*/  ISETP.GT.AND P0, PT, R39, 0x1e, PT ;  /* 0x0000001e2700780c */ /* 0x000fe20003f04270 */
[----:B------:R-:W-:Y:S01]  /*5970*/  FMUL.FTZ R15, R83, R208 ;  /* 0x000000d0530f7220 */ /* 0x000fe20000410000 */
[----:B------:R-:W-:Y:S01]  /*5980*/  ISETP.NE.AND P1, PT, R39, RZ, PT ;  /* 0x000000ff2700720c */ /* 0x000fe20003f25270 */
[----:B------:R-:W4:Y:S01]  /*5990*/  SHFL.DOWN PT, R13, R12, 0x1, 0x1f ;  /* 0x08201f000c0d7f89 */ /* 0x000f2200000e0000 */
[----:B------:R-:W-:Y:S01]  /*59a0*/  FMUL.FTZ R125, R125, R194 ;  /* 0x000000c27d7d7220 */ /* 0x000fe20000410000 */
[----:B------:R-:W-:Y:S01]  /*59b0*/  ISETP.NE.AND P2, PT, R41, RZ, PT ;  /* 0x000000ff2900720c */ /* 0x000fe20003f45270 */
[----:B------:R-:W-:Y:S01]  /*59c0*/  FMUL.FTZ R15, R182, R15 ;  /* 0x0000000fb60f7220 */ /* 0x000fe20000410000 */
[----:B------:R-:W-:Y:S01]  /*59d0*/  BSSY B0, `(.L_x_6316) ;  /* 0x0000080000007945 */ /* 0x000fe20003800000 */
[----:B------:R-:W-:-:S02]  /*59e0*/  FFMA.FTZ R96, R125, R65, R96 ;  /* 0x000000417d607223 */ /* 0x000fc40000010060 */
[----:B------:R-:W-:Y:S02]  /*59f0*/  FMUL.FTZ R123, R123, R134 ;  /* 0x000000867b7b7220 */ /* 0x000fe40000410000 */
[-C--:B------:R-:W-:Y:S02]  /*5a00*/  FMUL.FTZ R17, R132, R224.reuse ;  /* 0x000000e084117220 */ /* 0x080fe40000410000 */
[----:B------:R-:W-:Y:S02]  /*5a10*/  FFMA.FTZ R98, R123, R53, R98 ;  /* 0x000000357b627223 */ /* 0x000fe40000010062 */
[----:B------:R-:W-:Y:S02]  /*5a20*/  FMUL.FTZ R224, R83, R224 ;  /* 0x000000e053e07220 */ /* 0x000fe40000410000 */
[----:B------:R-:W-:Y:S02]  /*5a30*/  FMUL.FTZ R121, R121, R136 ;  /* 0x0000008879797220 */ /* 0x000fe40000410000 */
[----:B------:R-:W-:-:S02]  /*5a40*/  FMUL.FTZ R224, R159, R224 ;  /* 0x000000e09fe07220 */ /* 0x000fc40000410000 */
[----:B------:R-:W-:Y:S02]  /*5a50*/  FMUL.FTZ R124, R124, R198 ;  /* 0x000000c67c7c7220 */ /* 0x000fe40000410000 */
[----:B0-----:R-:W-:Y:S02]  /*5a60*/  @!P0 FADD.FTZ R133, R133, R14 ;  /* 0x0000000e85858221 */ /* 0x001fe40000010000 */
[----:B------:R-:W-:Y:S02]  /*5a70*/  FMUL.FTZ R14, R83, R204 ;  /* 0x000000cc530e7220 */ /* 0x000fe40000410000 */
[----:B----4-:R-:W-:Y:S01]  /*5a80*/  @!P0 FADD.FTZ R12, R12, R13 ;  /* 0x0000000d0c0c8221 */ /* 0x010fe20000010000 */
[----:B-1----:R-:W0:Y:S01]  /*5a90*/  SHFL.DOWN PT, R16, R133, 0x2, 0x1f ;  /* 0x08401f0085107f89 */ /* 0x002e2200000e0000 */
[----:B------:R-:W-:Y:S01]  /*5aa0*/  ISETP.GT.AND P0, PT, R39, 0x1d, PT ;  /* 0x0000001d2700780c */ /* 0x000fe20003f04270 */
[----:B------:R-:W-:Y:S02]  /*5ab0*/  FMUL.FTZ R14, R169, R14 ;  /* 0x0000000ea90e7220 */ /* 0x000fe40000410000 */
[----:B------:R-:W1:Y:S01]  /*5ac0*/  SHFL.DOWN PT, R13, R12, 0x2, 0x1f ;  /* 0x08401f000c0d7f89 */ /* 0x000e6200000e0000 */
[----:B------:R-:W-:-:S02]  /*5ad0*/  FFMA.FTZ R92, R17, R73, R92 ;  /* 0x00000049115c7223 */ /* 0x000fc4000001005c */
[----:B------:R-:W-:Y:S02]  /*5ae0*/  FMUL.FTZ R122, R122, R188 ;  /* 0x000000bc7a7a7220 */ /* 0x000fe40000410000 */
[----:B------:R-:W-:Y:S02]  /*5af0*/  FFMA.FTZ R224, R148, R17, R224 ;  /* 0x0000001194e07223 */ /* 0x000fe400000100e0 */
[----:B------:R-:W-:Y:S02]  /*5b00*/  FMUL.FTZ R120, R120, R170 ;  /* 0x000000aa78787220 */ /* 0x000fe40000410000 */
[C---:B------:R-:W-:Y:S02]  /*5b10*/  FMUL.FTZ R198, R83.reuse, R198 ;  /* 0x000000c653c67220 */ /* 0x040fe40000410000 */
[C---:B------:R-:W-:Y:S02]  /*5b20*/  FMUL.FTZ R188, R83.reuse, R188 ;  /* 0x000000bc53bc7220 */ /* 0x040fe40000410000 */
[----:B------:R-:W-:-:S02]  /*5b30*/  FMUL.FTZ R170, R83, R170 ;  /* 0x000000aa53aa7220 */ /* 0x000fc40000410000 */
[----:B------:R-:W-:Y:S02]  /*5b40*/  FMUL.FTZ R17, R83, R216 ;  /* 0x000000d853117220 */ /* 0x000fe40000410000 */
[----:B------:R-:W-:Y:S02]  /*5b50*/  FFMA.FTZ R100, R121, R57, R100 ;  /* 0x0000003979647223 */ /* 0x000fe40000010064 */
[----:B------:R-:W-:Y:S02]  /*5b60*/  FMUL.FTZ R175, R175, R198 ;  /* 0x000000c6afaf7220 */ /* 0x000fe40000410000 */
[----:B0-----:R-:W-:Y:S02]  /*5b70*/  @!P0 FADD.FTZ R133, R133, R16 ;  /* 0x0000001085858221 */ /* 0x001fe40000010000 */
[----:B------:R-:W-:Y:S02]  /*5b80*/  FMUL.FTZ R16, R127, R208 ;  /* 0x000000d07f107220 */ /* 0x000fe40000410000 */
[----:B-1----:R-:W-:Y:S01]  /*5b90*/  @!P0 FADD.FTZ R12, R12, R13 ;  /* 0x0000000d0c0c8221 */ /* 0x002fe20000010000 */
[----:B---3--:R-:W0:Y:S01]  /*5ba0*/  SHFL.DOWN PT, R116, R133, 0x4, 0x1f ;  /* 0x08801f0085747f89 */ /* 0x008e2200000e0000 */
[----:B------:R-:W-:Y:S01]  /*5bb0*/  ISETP.GT.AND P0, PT, R39, 0x1b, PT ;  /* 0x0000001b2700780c */ /* 0x000fe20003f04270 */
[----:B------:R-:W-:-:S02]  /*5bc0*/  FFMA.FTZ R91, R16, R67, R91 ;  /* 0x00000043105b7223 */ /* 0x000fc4000001005b */
[----:B------:R-:W1:Y:S01]  /*5bd0*/  SHFL.DOWN PT, R135, R12, 0x4, 0x1f ;  /* 0x08801f000c877f89 */ /* 0x000e6200000e0000 */
[----:B------:R-:W-:Y:S02]  /*5be0*/  FFMA.FTZ R15, R150, R16, R15 ;  /* 0x00000010960f7223 */ /* 0x000fe4000001000f */
[----:B------:R-:W-:Y:S02]  /*5bf0*/  FMUL.FTZ R13, R128, R204 ;  /* 0x000000cc800d7220 */ /* 0x000fe40000410000 */
[----:B------:R-:W-:Y:S02]  /*5c00*/  FADD.FTZ R114, R15, R114 ;  /* 0x000000720f727221 */ /* 0x000fe40000010000 */
[----:B------:R-:W-:Y:S02]  /*5c10*/  FFMA.FTZ R94, R13, R69, R94 ;  /* 0x000000450d5e7223 */ /* 0x000fe4000001005e */
[----:B------:R-:W-:Y:S02]  /*5c20*/  FFMA.FTZ R14, R152, R13, R14 ;  /* 0x0000000d980e7223 */ /* 0x000fe4000001000e */
[----:B------:R-:W-:-:S02]  /*5c30*/  FMUL.FTZ R13, R83, R194 ;  /* 0x000000c2530d7220 */ /* 0x000fc40000410000 */
[----:B------:R-:W-:Y:S02]  /*5c40*/  FADD.FTZ R113, R14, R113 ;  /* 0x000000710e717221 */ /* 0x000fe40000010000 */
[----:B------:R-:W-:Y:S02]  /*5c50*/  FMUL.FTZ R13, R192, R13 ;  /* 0x0000000dc00d7220 */ /* 0x000fe40000410000 */
[-C--:B------:R-:W-:Y:S02]  /*5c60*/  FMUL.FTZ R14, R131, R214.reuse ;  /* 0x000000d6830e7220 */ /* 0x080fe40000410000 */
        /* <DEDUP_REMOVED lines=11> */
[----:B------:R-:W-:Y:S02]  /*5d20*/  FMUL.FTZ R220, R83, R220 ;  /* 0x000000dc53dc7220 */ /* 0x000fe40000410000 */
[----:B------:R-:W-:Y:S02]  /*5d30*/  FADD.FTZ R110, R125, R110 ;  /* 0x0000006e7d6e7221 */ /* 0x000fe40000010000 */
[----:B------:R-:W-:Y:S02]  /*5d40*/  FMUL.FTZ R13, R83, R134 ;  /* 0x00000086530d7220 */ /* 0x000fe40000410000 */
[----:B------:R-:W-:Y:S02]  /*5d50*/  FMUL.FTZ R220, R157, R220 ;  /* 0x000000dc9ddc7220 */ /* 0x000fe40000410000 */
[----:B------:R-:W-:Y:S02]  /*5d60*/  FMUL.FTZ R13, R202, R13 ;  /* 0x0000000dca0d7220 */ /* 0x000fe40000410000 */
        /* <DEDUP_REMOVED lines=9> */
[----:B------:R-:W-:-:S02]  /*5e00*/  FADD.FTZ R80, R15, R80 ;  /* 0x000000500f507221 */ /* 0x000fc40000010000 */
[C---:B------:R-:W-:Y:S02]  /*5e10*/  FMUL.FTZ R15, R83.reuse, R168 ;  /* 0x000000a8530f7220 */ /* 0x040fe40000410000 */
[----:B------:R-:W-:Y:S02]  /*5e20*/  FMUL.FTZ R174, R174, R13 ;  /* 0x0000000daeae7220 */ /* 0x000fe40000410000 */
[----:B------:R-:W-:Y:S02]  /*5e30*/  FADD.FTZ R77, R14, R77 ;  /* 0x0000004d0e4d7221 */ /* 0x000fe40000010000 */
        /* <DEDUP_REMOVED lines=8> */
[----:B------:R-:W-:-:S02]  /*5ec0*/  FMUL.FTZ R138, R83, R138 ;  /* 0x0000008a538a7220 */ /* 0x000fc40000410000 */
[----:B------:R-:W-:Y:S02]  /*5ed0*/  FMUL.FTZ R14, R83, R126 ;  /* 0x0000007e530e7220 */ /* 0x000fe40000410000 */
[----:B------:R-:W-:Y:S01]  /*5ee0*/  FFMA.FTZ R121, R164, R121, R13 ;  /* 0x00000079a4797223 */ /* 0x000fe2000001000d */
[----:B------:R-:W-:Y:S01]  /*5ef0*/  MOV R13, R133 ;  /* 0x00000085000d7202 */ /* 0x000fe20000000f00 */
[----:B-1----:R-:W-:Y:S02]  /*5f00*/  @!P0 FADD.FTZ R12, R12, R125 ;  /* 0x0000007d0c0c8221 */ /* 0x002fe40000010000 */
[----:B------:R-:W-:Y:S02]  /*5f10*/  FMUL.FTZ R177, R177, R188 ;  /* 0x000000bcb1b17220 */ /* 0x000fe40000410000 */
[----:B------:R-:W-:Y:S01]  /*5f20*/  FMUL.FTZ R139, R139, R218 ;  /* 0x000000da8b8b7220 */ /* 0x000fe20000410000 */
[----:B------:R0:W-:Y:S01]  /*5f30*/  @!P1 STS.64 [0xc78], R12 ;  /* 0x000c780cff009388 */ /* 0x0001e20000000a00 */
        /* <DEDUP_REMOVED lines=41> */
.L_x_6317:
[----:B0-----:R-:W-:Y:S05]  /*61d0*/  BSYNC B0 ;  /* 0x0000000000007941 */ /* 0x001fea0003800000 */
.L_x_6316:
[----:B------:R-:W-:Y:S02]  /*61e0*/  IADD3 R87, R87, 0x1, RZ ;  /* 0x0000000157577810 */ /* 0x000fe40007ffe0ff */
[----:B------:R-:W-:Y:S02]  /*61f0*/  IADD3 R85, P1, R85, 0x1, RZ ;  /* 0x0000000155557810 */ /* 0x000fe40007f3e0ff */
[----:B------:R-:W-:Y:S02]  /*6200*/  ISETP.GE.AND P0, PT, R87, c[0x0][0x16c], PT ;  /* 0x00005b0057007a0c */ /* 0x000fe40003f06270 */
[----:B------:R-:W-:-:S11]  /*6210*/  IADD3.X R84, RZ, R84, RZ, P1, !PT ;  /* 0x00000054ff547210 */ /* 0x000fd60000ffe4ff */
[----:B------:R-:W-:Y:S01]  /*6220*/  @P0 CALL.REL.NOINC `(.L_x_6281) ;  /* 0x0000001000000944 */ /* 0x000fe20003c00000 */
[----:B------:R-:W-:Y:S05]  /*6230*/  BRA `(.L_x_6318) ;  /* 0xffffd19000007947 */ /* 0x000fea000383ffff */
.L_x_6281:
[----:B------:R-:W-:Y:S06]  /*6240*/  BAR.SYNC.DEFER_BLOCKING 0x0 ;  /* 0x0000000000007b1d */ /* 0x000fec0000010000 */
[----:B------:R-:W3:Y:S04]  /*6250*/  LDG.E.128 R4, [R2.64] ;  /* 0x0000000402047981 */ /* 0x000ee8000c1e1d00 */
[----:B------:R-:W4:Y:S01]  /*6260*/  LDG.E.128 R12, [R2.64+0x200] ;  /* 0x00020004020c7981 */ /* 0x000f22000c1e1d00 */
[----:B------:R-:W-:-:S02]  /*6270*/  F2FP.BF16.PACK_AB R19, R86, R88 ;  /* 0x000000585613723e */ /* 0x000fc400000010ff */
[----:B------:R-:W-:Y:S02]  /*6280*/  F2FP.BF16.PACK_AB R18, R90, R89 ;  /* 0x000000595a12723e */ /* 0x000fe400000010ff */
[----:B------:R-:W-:Y:S02]  /*6290*/  F2FP.BF16.PACK_AB R17, R92, R91 ;  /* 0x0000005b5c11723e */ /* 0x000fe400000010ff */
[----:B------:R-:W-:Y:S02]  /*62a0*/  F2FP.BF16.PACK_AB R16, R94, R93 ;  /* 0x0000005d5e10723e */ /* 0x000fe400000010ff */
[----:B------:R-:W-:Y:S02]  /*62b0*/  IADD3 R64, R30, -0x1, RZ ;  /* 0xffffffff1e407810 */ /* 0x000fe40007ffe0ff */
[----:B------:R-:W-:Y:S02]  /*62c0*/  IADD3 R29, R29, 0x1, RZ ;  /* 0x000000011d1d7810 */ /* 0x000fe40007ffe0ff */
[----:B------:R-:W-:-:S04]  /*62d0*/  SHF.L.U32 R52, R64, 0x9, RZ ;  /* 0x0000000940347819 */ /* 0x000fc800000006ff */
[----:B------:R-:W-:Y:S01]  /*62e0*/  SHF.R.S32.HI R53, RZ, 0x1f, R52 ;  /* 0x0000001fff357819 */ /* 0x000fe20000011434 */
[----:B---3--:R-:W-:Y:S04]  /*62f0*/  STS.128 [R39.X16], R4 ;  /* 0x0000000427007388 */ /* 0x008fe8000000cc00 */
[----:B----4-:R-:W-:Y:S01]  /*6300*/  STS.128 [R39.X16+0x200], R12 ;  /* 0x0002000c27007388 */ /* 0x010fe2000000cc00 */
[----:B------:R-:W-:-:S06]  /*6310*/  NOP ;  /* 0x0000000000007918 */ /* 0x000fcc0000000000 */
[----:B------:R-:W0:Y:S04]  /*6320*/  LDS.128 R8, [R26] ;  /* 0x000000001a087984 */ /* 0x000e280000000c00 */
[----:B------:R-:W1:Y:S04]  /*6330*/  LDS.128 R4, [R26+0x10] ;  /* 0x000010001a047984 */ /* 0x000e680000000c00 */
[----:B------:R-:W-:Y:S06]  /*6340*/  BAR.SYNC.DEFER_BLOCKING 0x0 ;  /* 0x0000000000007b1d */ /* 0x000fec0000010000 */
[----:B------:R3:W-:Y:S01]  /*6350*/  STS.128 [R26+0x10], R16 ;  /* 0x000010101a007388 */ /* 0x0007e20000000c00 */
[----:B0-----:R-:W-:-:S02]  /*6360*/  PRMT R3, RZ, 0x5410, R8 ;  /* 0x00005410ff037816 */ /* 0x001fc40000000008 */
        /* <DEDUP_REMOVED lines=18> */
[----:B------:R-:W-:Y:S01]  /*6490*/  @!P5 FMUL.FTZ R9, R9, -1.4426950216293334961 ;  /* 0xbfb8aa3b0909d820 */ /* 0x000fe20000410000 */
[----:B------:R-:W4:Y:S01]  /*64a0*/  @!P3 MUFU.EX2 R3, R3 ;  /* 0x000000030003b308 */ /* 0x000f220000000800 */
[----:B0-----:R-:W-:-:S07]  /*64b0*/  @!P2 FADD.FTZ R2, R0, 1 ;  /* 0x3f8000000002a421 */ /* 0x001fce0000010000 */
[----:B------:R-:W0:Y:S01]  /*64c0*/  @!P4 MUFU.EX2 R8, R8 ;  /* 0x000000080008c308 */ /* 0x000e220000000800 */
[----:B----4-:R-:W-:Y:S01]  /*64d0*/  @!P3 FADD.FTZ R0, R3, 1 ;  /* 0x3f8000000300b421 */ /* 0x010fe20000010000 */
[----:B------:R-:W-:-:S06]  /*64e0*/  PRMT R3, RZ, 0x7610, R10 ;  /* 0x00007610ff037816 */ /* 0x000fcc000000000a */
[----:B------:R-:W4:Y:S01]  /*64f0*/  @!P2 MUFU.RCP R12, R2 ;  /* 0x00000002000ca308 */ /* 0x000f220000001000 */
[----:B------:R-:W-:Y:S01]  /*6500*/  FADD.FTZ R10, R3, R42 ;  /* 0x0000002a030a7221 */ /* 0x000fe20000010000 */
[--C-:B------:R-:W-:Y:S02]  /*6510*/  PRMT R3, RZ, 0x5410, R11.reuse ;  /* 0x00005410ff037816 */ /* 0x100fe4000000000b */
[----:B------:R-:W-:-:S04]  /*6520*/  PRMT R11, RZ, 0x7610, R11 ;  /* 0x00007610ff0b7816 */ /* 0x000fc8000000000b */
[----:B------:R5:W2:Y:S01]  /*6530*/  @!P3 MUFU.RCP R13, R0 ;  /* 0x00000000000db308 */ /* 0x000aa20000001000 */
[----:B------:R-:W-:Y:S01]  /*6540*/  FSETP.GTU.FTZ.AND P0, PT, R10, 20, PT ;  /* 0x41a000000a00780b */ /* 0x000fe20003f1c000 */
[----:B------:R-:W-:Y:S01]  /*6550*/  FADD.FTZ R15, R3, R42 ;  /* 0x0000002a030f7221 */ /* 0x000fe20000010000 */
[----:B-1----:R-:W-:Y:S01]  /*6560*/  PRMT R3, RZ, 0x5410, R4 ;  /* 0x00005410ff037816 */ /* 0x002fe20000000004 */
[----:B------:R-:W-:Y:S02]  /*6570*/  FADD.FTZ R11, R11, R42 ;  /* 0x0000002a0b0b7221 */ /* 0x000fe40000010000 */
[----:B0-----:R-:W-:Y:S01]  /*6580*/  @!P4 FADD.FTZ R8, R8, 1 ;  /* 0x3f8000000808c421 */ /* 0x001fe20000010000 */
[----:B------:R-:W-:Y:S01]  /*6590*/  FSETP.GTU.FTZ.AND P1, PT, R15, 20, PT ;  /* 0x41a000000f00780b */ /* 0x000fe20003f3c000 */
[----:B----4-:R-:W-:Y:S01]  /*65a0*/  @!P2 FMUL.FTZ R103, R103, R12 ;  /* 0x0000000c6767a220 */ /* 0x010fe20000410000 */
[----:B------:R-:W0:Y:S01]  /*65b0*/  @!P5 MUFU.EX2 R9, R9 ;  /* 0x000000090009d308 */ /* 0x000e220000000800 */
[----:B------:R-:W-:Y:S01]  /*65c0*/  FSETP.GTU.FTZ.AND P2, PT, R11, 20, PT ;  /* 0x41a000000b00780b */ /* 0x000fe20003f5c000 */
[----:B------:R-:W-:-:S03]  /*65d0*/  @!P6 FMUL.FTZ R2, R14, -1.4426950216293334961 ;  /* 0xbfb8aa3b0e02e820 */ /* 0x000fc60000410000 */
[----:B-----5:R-:W-:Y:S02]  /*65e0*/  @!P0 FMUL.FTZ R0, R10, -1.4426950216293334961 ;  /* 0xbfb8aa3b0a008820 */ /* 0x020fe40000410000 */
[----:B------:R-:W-:Y:S01]  /*65f0*/  FADD.FTZ R10, R3, R42 ;  /* 0x0000002a030a7221 */ /* 0x000fe20000010000 */
[----:B------:R-:W-:Y:S01]  /*6600*/  PRMT R3, RZ, 0x7610, R4 ;  /* 0x00007610ff037816 */ /* 0x000fe20000000004 */
[----:B------:R-:W1:Y:S01]  /*6610*/  @!P4 MUFU.RCP R8, R8 ;  /* 0x000000080008c308 */ /* 0x000e620000001000 */
[----:B--2---:R-:W-:Y:S02]  /*6620*/  @!P3 FMUL.FTZ R104, R104, R13 ;  /* 0x0000000d6868b220 */ /* 0x004fe40000410000 */
[----:B------:R-:W-:Y:S01]  /*6630*/  FSETP.GTU.FTZ.AND P3, PT, R10, 20, PT ;  /* 0x41a000000a00780b */ /* 0x000fe20003f7c000 */
[----:B------:R-:W-:Y:S02]  /*6640*/  FADD.FTZ R12, R3, R42 ;  /* 0x0000002a030c7221 */ /* 0x000fe40000010000 */
[----:B------:R-:W-:Y:S01]  /*6650*/  @!P1 FMUL.FTZ R3, R15, -1.4426950216293334961 ;  /* 0xbfb8aa3b0f039820 */ /* 0x000fe20000410000 */
[----:B---3--:R-:W-:Y:S01]  /*6660*/  F2FP.BF16.PACK_AB R16, R104, R103 ;  /* 0x000000676810723e */ /* 0x008fe200000010ff */
[----:B------:R-:W-:Y:S01]  /*6670*/  @!P2 FMUL.FTZ R4, R11, -1.4426950216293334961 ;  /* 0xbfb8aa3b0b04a820 */ /* 0x000fe20000410000 */
[----:B------:R-:W2:Y:S01]  /*6680*/  @!P6 MUFU.EX2 R2, R2 ;  /* 0x000000020002e308 */ /* 0x000ea20000000800 */
[----:B0-----:R-:W-:-:S02]  /*6690*/  @!P5 FADD.FTZ R9, R9, 1 ;  /* 0x3f8000000909d421 */ /* 0x001fc40000010000 */
[----:B-1----:R-:W-:-:S05]  /*66a0*/  @!P4 FMUL.FTZ R105, R105, R8 ;  /* 0x000000086969c220 */ /* 0x002fca0000410000 */
[----:B------:R-:W0:Y:S01]  /*66b0*/  @!P1 MUFU.EX2 R3, R3 ;  /* 0x0000000300039308 */ /* 0x000e220000000800 */
[----:B------:R-:W-:Y:S01]  /*66c0*/  FSETP.GTU.FTZ.AND P4, PT, R12, 20, PT ;  /* 0x41a000000c00780b */ /* 0x000fe20003f9c000 */
[----:B------:R-:W-:-:S06]  /*66d0*/  @!P3 FMUL.FTZ R8, R10, -1.4426950216293334961 ;  /* 0xbfb8aa3b0a08b820 */ /* 0x000fcc0000410000 */
[----:B------:R-:W1:Y:S01]  /*66e0*/  @!P2 MUFU.EX2 R4, R4 ;  /* 0x000000040004a308 */ /* 0x000e620000000800 */
[----:B--2---:R-:W-:-:S05]  /*66f0*/  @!P6 FADD.FTZ R2, R2, 1 ;  /* 0x3f8000000202e421 */ /* 0x004fca0000010000 */
[----:B------:R-:W-:Y:S02]  /*6700*/  @!P4 FMUL.FTZ R10, R12, -1.4426950216293334961 ;  /* 0xbfb8aa3b0c0ac820 */ /* 0x000fe40000410000 */
[----:B------:R-:W2:Y:S01]  /*6710*/  @!P5 MUFU.RCP R9, R9 ;  /* 0x000000090009d308 */ /* 0x000ea20000001000 */
[----:B0-----:R-:W-:-:S07]  /*6720*/  @!P1 FADD.FTZ R3, R3, 1 ;  /* 0x3f80000003039421 */ /* 0x001fce0000010000 */
[----:B------:R-:W0:Y:S01]  /*6730*/  @!P0 MUFU.EX2 R0, R0 ;  /* 0x0000000000008308 */ /* 0x000e220000000800 */
[----:B-1----:R-:W-:-:S07]  /*6740*/  @!P2 FADD.FTZ R4, R4, 1 ;  /* 0x3f8000000404a421 */ /* 0x002fce0000010000 */
[----:B------:R-:W1:Y:S01]  /*6750*/  @!P3 MUFU.EX2 R8, R8 ;  /* 0x000000080008b308 */ /* 0x000e620000000800 */
[----:B--2---:R-:W-:-:S05]  /*6760*/  @!P5 FMUL.FTZ R106, R106, R9 ;  /* 0x000000096a6ad220 */ /* 0x004fca0000410000 */
[----:B------:R-:W-:Y:S02]  /*6770*/  F2FP.BF16.PACK_AB R17, R106, R105 ;  /* 0x000000696a11723e */ /* 0x000fe400000010ff */
[----:B------:R2:W3:Y:S01]  /*6780*/  @!P1 MUFU.RCP R12, R3 ;  /* 0x00000003000c9308 */ /* 0x0004e20000001000 */
[----:B0-----:R-:W-:-:S07]  /*6790*/  @!P0 FADD.FTZ R0, R0, 1 ;  /* 0x3f80000000008421 */ /* 0x001fce0000010000 */
[----:B------:R-:W0:Y:S01]  /*67a0*/  @!P2 MUFU.RCP R9, R4 ;  /* 0x000000040009a308 */ /* 0x000e220000001000 */
[--C-:B--2---:R-:W-:Y:S01]  /*67b0*/  PRMT R3, RZ, 0x5410, R5.reuse ;  /* 0x00005410ff037816 */ /* 0x104fe20000000005 */
[----:B-1----:R-:W-:Y:S01]  /*67c0*/  @!P3 FADD.FTZ R8, R8, 1 ;  /* 0x3f8000000808b421 */ /* 0x002fe20000010000 */
[----:B------:R-:W-:-:S03]  /*67d0*/  PRMT R5, RZ, 0x7610, R5 ;  /* 0x00007610ff057816 */ /* 0x000fc60000000005 */
[----:B------:R-:W-:Y:S01]  /*67e0*/  FADD.FTZ R13, R3, R42 ;  /* 0x0000002a030d7221 */ /* 0x000fe20000010000 */
[----:B------:R-:W-:Y:S01]  /*67f0*/  PRMT R3, RZ, 0x5410, R6 ;  /* 0x00005410ff037816 */ /* 0x000fe20000000006 */
[----:B------:R-:W1:Y:S01]  /*6800*/  @!P6 MUFU.RCP R2, R2 ;  /* 0x000000020002e308 */ /* 0x000e620000001000 */
[--C-:B------:R-:W-:Y:S02]  /*6810*/  FADD.FTZ R14, R5, R42.reuse ;  /* 0x0000002a050e7221 */ /* 0x100fe40000010000 */
[----:B------:R-:W-:Y:S01]  /*6820*/  FSETP.GTU.FTZ.AND P5, PT, R13, 20, PT ;  /* 0x41a000000d00780b */ /* 0x000fe20003fbc000 */
[----:B------:R-:W-:Y:S01]  /*6830*/  FADD.FTZ R15, R3, R42 ;  /* 0x0000002a030f7221 */ /* 0x000fe20000010000 */
[----:B------:R-:W-:Y:S01]  /*6840*/  PRMT R3, RZ, 0x7610, R6 ;  /* 0x00007610ff037816 */ /* 0x000fe20000000006 */
[----:B---3--:R-:W-:Y:S01]  /*6850*/  @!P1 FMUL.FTZ R109, R109, R12 ;  /* 0x0000000c6d6d9220 */ /* 0x008fe20000410000 */
[----:B------:R-:W-:Y:S01]  /*6860*/  F2FP.BF16.PACK_AB R6, R98, R97 ;  /* 0x000000616206723e */ /* 0x000fe200000010ff */
[----:B------:R-:W2:Y:S01]  /*6870*/  @!P0 MUFU.RCP R11, R0 ;  /* 0x00000000000b8308 */ /* 0x000ea20000001000 */
[----:B0-----:R-:W-:-:S02]  /*6880*/  @!P2 FMUL.FTZ R110, R110, R9 ;  /* 0x000000096e6ea220 */ /* 0x001fc40000410000 */
[--C-:B------:R-:W-:Y:S01]  /*6890*/  FADD.FTZ R4, R3, R42.reuse ;  /* 0x0000002a03047221 */ /* 0x100fe20000010000 */
[--C-:B------:R-:W-:Y:S02]  /*68a0*/  PRMT R3, RZ, 0x5410, R7.reuse ;  /* 0x00005410ff037816 */ /* 0x100fe40000000007 */
[----:B------:R-:W-:Y:S02]  /*68b0*/  PRMT R7, RZ, 0x7610, R7 ;  /* 0x00007610ff077816 */ /* 0x000fe40000000007 */
[----:B------:R-:W0:Y:S01]  /*68c0*/  @!P3 MUFU.RCP R5, R8 ;  /* 0x000000080005b308 */ /* 0x000e220000001000 */
[----:B------:R-:W-:Y:S01]  /*68d0*/  FSETP.GTU.FTZ.AND P2, PT, R4, 20, PT ;  /* 0x41a000000400780b */ /* 0x000fe20003f5c000 */
[----:B-1----:R-:W-:Y:S01]  /*68e0*/  @!P6 FMUL.FTZ R107, R107, R2 ;  /* 0x000000026b6be220 */ /* 0x002fe20000410000 */
[----:B------:R-:W-:Y:S01]  /*68f0*/  FSETP.GTU.FTZ.AND P6, PT, R14, 20, PT ;  /* 0x41a000000e00780b */ /* 0x000fe20003fdc000 */
[--C-:B------:R-:W-:Y:S01]  /*6900*/  FADD.FTZ R7, R7, R42.reuse ;  /* 0x0000002a07077221 */ /* 0x100fe20000010000 */
[----:B------:R-:W-:Y:S01]  /*6910*/  F2FP.BF16.PACK_AB R19, R110, R109 ;  /* 0x0000006d6e13723e */ /* 0x000fe200000010ff */
[----:B------:R-:W-:-:S02]  /*6920*/  FADD.FTZ R9, R3, R42 ;  /* 0x0000002a03097221 */ /* 0x000fc40000010000 */
[----:B------:R-:W1:Y:S01]  /*6930*/  @!P4 MUFU.EX2 R10, R10 ;  /* 0x0000000a000ac308 */ /* 0x000e620000000800 */
[----:B--2---:R-:W-:Y:S01]  /*6940*/  @!P0 FMUL.FTZ R108, R108, R11 ;  /* 0x0000000b6c6c8220 */ /* 0x004fe20000410000 */
[----:B------:R-:W-:Y:S01]  /*6950*/  FSETP.GTU.FTZ.AND P0, PT, R15, 20, PT ;  /* 0x41a000000f00780b */ /* 0x000fe20003f1c000 */
[----:B------:R-:W-:Y:S01]  /*6960*/  @!P5 FMUL.FTZ R0, R13, -1.4426950216293334961 ;  /* 0xbfb8aa3b0d00d820 */ /* 0x000fe20000410000 */
[----:B------:R-:W-:Y:S02]  /*6970*/  FSETP.GTU.FTZ.AND P1, PT, R9, 20, PT ;  /* 0x41a000000900780b */ /* 0x000fe40003f3c000 */
[----:B------:R-:W-:Y:S01]  /*6980*/  @!P2 FMUL.FTZ R4, R4, -1.4426950216293334961 ;  /* 0xbfb8aa3b0404a820 */ /* 0x000fe20000410000 */
[----:B------:R-:W-:Y:S01]  /*6990*/  F2FP.BF16.PACK_AB R18, R108, R107 ;  /* 0x0000006b6c12723e */ /* 0x000fe200000010ff */
[----:B0-----:R-:W-:Y:S01]  /*69a0*/  @!P3 FMUL.FTZ R112, R112, R5 ;  /* 0x000000057070b220 */ /* 0x001fe20000410000 */
[----:B------:R-:W-:Y:S01]  /*69b0*/  FSETP.GTU.FTZ.AND P3, PT, R7, 20, PT ;  /* 0x41a000000700780b */ /* 0x000fe20003f7c000 */
[----:B------:R-:W-:Y:S01]  /*69c0*/  @!P6 FMUL.FTZ R2, R14, -1.4426950216293334961 ;  /* 0xbfb8aa3b0e02e820 */ /* 0x000fe20000410000 */
[----:B------:R0:W2:Y:S01]  /*69d0*/  @!P2 MUFU.EX2 R8, R4 ;  /* 0x000000040008a308 */ /* 0x0000a20000000800 */
[----:B------:R-:W-:-:S03]  /*69e0*/  F2FP.BF16.PACK_AB R5, R100, R99 ;  /* 0x000000636405723e */ /* 0x000fc600000010ff */
[----:B------:R-:W-:Y:S02]  /*69f0*/  @!P0 FMUL.FTZ R3, R15, -1.4426950216293334961 ;  /* 0xbfb8aa3b0f038820 */ /* 0x000fe40000410000 */
[----:B-1----:R-:W-:Y:S02]  /*6a00*/  @!P4 FADD.FTZ R10, R10, 1 ;  /* 0x3f8000000a0ac421 */ /* 0x002fe40000010000 */
[----:B------:R-:W1:Y:S01]  /*6a10*/  @!P5 MUFU.EX2 R0, R0 ;  /* 0x000000000000d308 */ /* 0x000e620000000800 */
[----:B0-----:R-:W-:Y:S01]  /*6a20*/  F2FP.BF16.PACK_AB R4, R102, R101 ;  /* 0x000000656604723e */ /* 0x001fe200000010ff */
[----:B------:R-:W-:Y:S02]  /*6a30*/  @!P1 FMUL.FTZ R9, R9, -1.4426950216293334961 ;  /* 0xbfb8aa3b09099820 */ /* 0x000fe40000410000 */
[----:B------:R-:W-:Y:S01]  /*6a40*/  @!P3 FMUL.FTZ R11, R7, -1.4426950216293334961 ;  /* 0xbfb8aa3b070bb820 */ /* 0x000fe20000410000 */
[----:B------:R-:W-:-:S03]  /*6a50*/  F2FP.BF16.PACK_AB R7, R96, R95 ;  /* 0x0000005f6007723e */ /* 0x000fc600000010ff */
[----:B------:R-:W0:Y:S01]  /*6a60*/  @!P6 MUFU.EX2 R2, R2 ;  /* 0x000000020002e308 */ /* 0x000e220000000800 */
[----:B--2---:R-:W-:Y:S01]  /*6a70*/  @!P2 FADD.FTZ R46, R8, 1 ;  /* 0x3f800000082ea421 */ /* 0x004fe20000010000 */
[----:B------:R2:W-:Y:S01]  /*6a80*/  STS.128 [R26], R4 ;  /* 0x000000041a007388 */ /* 0x0005e20000000c00 */
[----:B------:R-:W-:-:S06]  /*6a90*/  NOP ;  /* 0x0000000000007918 */ /* 0x000fcc0000000000 */
[----:B------:R-:W-:Y:S01]  /*6aa0*/  @!P0 MUFU.EX2 R3, R3 ;  /* 0x0000000300038308 */ /* 0x000fe20000000800 */
[----:B------:R-:W-:Y:S01]  /*6ab0*/  LDS.128 R12, [R39.X16+0x200] ;  /* 0x00020000270c7984 */ /* 0x000fe2000000cc00 */
[----:B-1----:R-:W-:Y:S02]  /*6ac0*/  @!P5 FADD.FTZ R0, R0, 1 ;  /* 0x3f8000000000d421 */ /* 0x002fe40000010000 */
[----:B0-----:R-:W-:-:S04]  /*6ad0*/  @!P6 FADD.FTZ R2, R2, 1 ;  /* 0x3f8000000202e421 */ /* 0x001fc80000010000 */
[----:B------:R0:W1:Y:S01]  /*6ae0*/  @!P4 MUFU.RCP R54, R10 ;  /* 0x0000000a0036c308 */ /* 0x0000620000001000 */
[----:B--2---:R-:W-:-:S04]  /*6af0*/  IMAD R4, R44, c[0x0][0x2e0], RZ ;  /* 0x0000b8002c047a24 */ /* 0x004fc800078e02ff */
[----:B------:R-:W-:-:S03]  /*6b00*/  IMAD R5, R49, c[0x0][0x2e4], R4 ;  /* 0x0000b90031057a24 */ /* 0x000fc600078e0204 */
[----:B------:R-:W2:Y:S01]  /*6b10*/  @!P1 MUFU.EX2 R48, R9 ;  /* 0x0000000900309308 */ /* 0x000ea20000000800 */
[----:B0-----:R-:W-:-:S04]  /*6b20*/  IMAD R10, R187, c[0x0][0x2d8], RZ ;  /* 0x0000b600bb0a7a24 */ /* 0x001fc800078e02ff */
[----:B------:R-:W-:-:S03]  /*6b30*/  IMAD R59, R45, c[0x0][0x2dc], R10 ;  /* 0x0000b7002d3b7a24 */ /* 0x000fc600078e020a */
[----:B------:R0:W3:Y:S01]  /*6b40*/  @!P3 MUFU.EX2 R50, R11 ;  /* 0x0000000b0032b308 */ /* 0x0000e20000000800 */
[----:B-1----:R-:W-:-:S07]  /*6b50*/  @!P4 FMUL.FTZ R113, R113, R54 ;  /* 0x000000367171c220 */ /* 0x002fce0000410000 */
[----:B------:R1:W4:Y:S01]  /*6b60*/  @!P5 MUFU.RCP R55, R0 ;  /* 0x000000000037d308 */ /* 0x0003220000001000 */
[----:B0-----:R-:W0:Y:S01]  /*6b70*/  LDS.128 R8, [R39.X16] ;  /* 0x0000000027087984 */ /* 0x001e22000000cc00 */
[----:B--2---:R-:W-:-:S06]  /*6b80*/  @!P1 FADD.FTZ R48, R48, 1 ;  /* 0x3f80000030309421 */ /* 0x004fcc0000010000 */
[----:B------:R2:W5:Y:S01]  /*6b90*/  @!P6 MUFU.RCP R56, R2 ;  /* 0x000000020038e308 */ /* 0x0005620000001000 */
[----:B-1----:R-:W-:Y:S02]  /*6ba0*/  @!P0 FADD.FTZ R0, R3, 1 ;  /* 0x3f80000003008421 */ /* 0x002fe40000010000 */
[----:B---3--:R-:W-:-:S05]  /*6bb0*/  @!P3 FADD.FTZ R50, R50, 1 ;  /* 0x3f8000003232b421 */ /* 0x008fca0000010000 */
[----:B------:R-:W1:Y:S01]  /*6bc0*/  @!P0 MUFU.RCP R0, R0 ;  /* 0x0000000000008308 */ /* 0x000e620000001000 */
[----:B--2---:R-:W-:-:S04]  /*6bd0*/  IMAD.WIDE.U32 R2, R45, c[0x0][0x2d8], R52 ;  /* 0x0000b6002d027a25 */ /* 0x004fc800078e0034 */
[----:B----4-:R-:W-:Y:S01]  /*6be0*/  @!P5 FMUL.FTZ R114, R114, R55 ;  /* 0x000000377272d220 */ /* 0x010fe20000410000 */
[----:B------:R-:W-:Y:S01]  /*6bf0*/  IADD3 R3, R3, R59, RZ ;  /* 0x0000003b03037210 */ /* 0x000fe20007ffe0ff */
[----:B------:R-:W-:Y:S01]  /*6c00*/  IMAD.WIDE.U32 R52, R45, c[0x0][0x2f8], R52 ;  /* 0x0000be002d347a25 */ /* 0x000fe200078e0034 */
[----:B------:R-:W2:Y:S03]  /*6c10*/  @!P2 MUFU.RCP R57, R46 ;  /* 0x0000002e0039a308 */ /* 0x000ea60000001000 */
[----:B------:R-:W-:-:S04]  /*6c20*/  IMAD.WIDE.U32 R2, R49, c[0x0][0x2e0], R2 ;  /* 0x0000b80031027a25 */ /* 0x000fc800078e0002 */
[----:B-----5:R-:W-:Y:S01]  /*6c30*/  @!P6 FMUL.FTZ R115, R115, R56 ;  /* 0x000000387373e220 */ /* 0x020fe20000410000 */
[----:B------:R-:W-:Y:S01]  /*6c40*/  IADD3 R3, R3, R5, RZ ;  /* 0x0000000503037210 */ /* 0x000fe20007ffe0ff */
[----:B-1----:R-:W-:Y:S01]  /*6c50*/  @!P0 FMUL.FTZ R77, R77, R0 ;  /* 0x000000004d4d8220 */ /* 0x002fe20000410000 */
[C---:B------:R-:W-:Y:S01]  /*6c60*/  LEA R4, P4, R2.reuse, c[0x0][0x330], 0x1 ;  /* 0x0000cc0002047a11 */ /* 0x040fe200078808ff */
[----:B------:R-:W1:Y:S01]  /*6c70*/  @!P1 MUFU.RCP R48, R48 ;  /* 0x0000003000309308 */ /* 0x000e620000001000 */
[----:B------:R-:W-:Y:S02]  /*6c80*/  F2FP.BF16.PACK_AB R56, R113, R112 ;  /* 0x000000707138723e */ /* 0x000fe400000010ff */
[----:B------:R-:W-:Y:S01]  /*6c90*/  LEA.HI.X R5, R2, c[0x0][0x334], R3, 0x1, P4 ;  /* 0x0000cd0002057a11 */ /* 0x000fe200020f0c03 */
[----:B------:R-:W-:Y:S01]  /*6ca0*/  FADD.FTZ R3, R103, R40 ;  /* 0x0000002867037221 */ /* 0x000fe20000010000 */
[----:B------:R-:W-:Y:S01]  /*6cb0*/  IADD3 R34, P4, R34, -0x400, RZ ;  /* 0xfffffc0022227810 */ /* 0x000fe20007f9e0ff */
[----:B--2---:R-:W-:Y:S01]  /*6cc0*/  @!P2 FMUL.FTZ R80, R80, R57 ;  /* 0x000000395050a220 */ /* 0x004fe20000410000 */
[----:B------:R-:W-:Y:S01]  /*6cd0*/  F2FP.BF16.PACK_AB R57, R115, R114 ;  /* 0x000000727339723e */ /* 0x000fe200000010ff */
[----:B------:R-:W-:Y:S01]  /*6ce0*/  FADD.FTZ R0, R3, R104 ;  /* 0x0000006803007221 */ /* 0x000fe20000010000 */
[----:B------:R-:W2:Y:S01]  /*6cf0*/  @!P3 MUFU.RCP R7, R50 ;  /* 0x000000320007b308 */ /* 0x000ea20000001000 */
[----:B------:R-:W-:Y:S01]  /*6d00*/  IMAD.WIDE R2, R27, 0x10, R4 ;  /* 0x000000101b027825 */ /* 0x000fe200078e0204 */
[----:B------:R-:W-:-:S02]  /*6d10*/  F2FP.BF16.PACK_AB R58, R80, R77 ;  /* 0x0000004d503a723e */ /* 0x000fc400000010ff */
[----:B------:R-:W-:Y:S01]  /*6d20*/  IADD3 R32, P2, R32, -0x400, RZ ;  /* 0xfffffc0020207810 */ /* 0x000fe20007f5e0ff */
[----:B------:R-:W-:Y:S01]  /*6d30*/  FADD.FTZ R105, R0, R105 ;  /* 0x0000006900697221 */ /* 0x000fe20000010000 */
[----:B0-----:R-:W-:Y:S01]  /*6d40*/  STG.E.128 [R2.64], R8 ;  /* 0x0000000802007986 */ /* 0x001fe2000c101d04 */
[----:B-1----:R-:W-:Y:S01]  /*6d50*/  @!P1 FMUL.FTZ R79, R79, R48 ;  /* 0x000000304f4f9220 */ /* 0x002fe20000410000 */
[----:B------:R-:W-:Y:S01]  /*6d60*/  IADD3 R36, P1, R36, -0x400, RZ ;  /* 0xfffffc0024247810 */ /* 0x000fe20007f3e0ff */
[----:B------:R-:W-:Y:S01]  /*6d70*/  IMAD R0, R187, c[0x0][0x2f8], RZ ;  /* 0x0000be00bb007a24 */ /* 0x000fe200078e02ff */
[----:B------:R0:W-:Y:S01]  /*6d80*/  STG.E.128 [R2.64+0x200], R12 ;  /* 0x0002000c02007986 */ /* 0x0001e2000c101d04 */
[----:B------:R-:W-:Y:S01]  /*6d90*/  FADD.FTZ R106, R105, R106 ;  /* 0x0000006a696a7221 */ /* 0x000fe20000010000 */
[----:B------:R-:W-:Y:S02]  /*6da0*/  IADD3.X R35, R35, -0x1, RZ, P1, !PT ;  /* 0xffffffff23237810 */ /* 0x000fe40000ffe4ff */
[----:B------:R-:W-:Y:S01]  /*6db0*/  BAR.SYNC.DEFER_BLOCKING 0x0 ;  /* 0x0000000000007b1d */ /* 0x000fe20000010000 */
[----:B------:R-:W-:Y:S01]  /*6dc0*/  FADD.FTZ R107, R106, R107 ;  /* 0x0000006b6a6b7221 */ /* 0x000fe20000010000 */
[----:B------:R-:W-:Y:S01]  /*6dd0*/  IADD3.X R31, R31, -0x1, RZ, P2, !PT ;  /* 0xffffffff1f1f7810 */ /* 0x000fe200017fe4ff */
[----:B--2---:R-:W-:Y:S01]  /*6de0*/  @!P3 FMUL.FTZ R82, R82, R7 ;  /* 0x000000075252b220 */ /* 0x004fe20000410000 */
[----:B------:R-:W-:Y:S01]  /*6df0*/  IADD3 R38, P3, R38, -0x400, RZ ;  /* 0xfffffc0026267810 */ /* 0x000fe20007f7e0ff */
[----:B------:R-:W-:Y:S01]  /*6e00*/  FADD.FTZ R108, R107, R108 ;  /* 0x0000006c6b6c7221 */ /* 0x000fe20000010000 */
[----:B------:R-:W-:-:S02]  /*6e10*/  IADD3.X R33, R33, -0x1, RZ, P4, !PT ;  /* 0xffffffff21217810 */ /* 0x000fc400027fe4ff */
[----:B------:R-:W-:Y:S01]  /*6e20*/  F2FP.BF16.PACK_AB R59, R82, R79 ;  /* 0x0000004f523b723e */ /* 0x000fe200000010ff */
[----:B------:R-:W-:Y:S01]  /*6e30*/  FADD.FTZ R109, R108, R109 ;  /* 0x0000006d6c6d7221 */ /* 0x000fe20000010000 */
[----:B------:R-:W-:-:S03]  /*6e40*/  IADD3.X R37, R37, -0x1, RZ, P3, !PT ;  /* 0xffffffff25257810 */ /* 0x000fc60001ffe4ff */
[----:B------:R-:W-:Y:S02]  /*6e50*/  FADD.FTZ R109, R109, R110 ;  /* 0x0000006e6d6d7221 */ /* 0x000fe40000010000 */
[----:B0-----:R-:W-:Y:S02]  /*6e60*/  IMAD R3, R45, c[0x0][0x2fc], R0 ;  /* 0x0000bf002d037a24 */ /* 0x001fe400078e0200 */
[----:B------:R-:W-:Y:S02]  /*6e70*/  IMAD R0, R44, c[0x0][0x300], RZ ;  /* 0x0000c0002c007a24 */ /* 0x000fe400078e02ff */
[----:B------:R-:W-:Y:S01]  /*6e80*/  FADD.FTZ R112, R109, R112 ;  /* 0x000000706d707221 */ /* 0x000fe20000010000 */
[----:B------:R-:W-:Y:S01]  /*6e90*/  IADD3 R53, R53, R3, RZ ;  /* 0x0000000335357210 */ /* 0x000fe20007ffe0ff */
[C---:B------:R-:W-:Y:S02]  /*6ea0*/  IMAD R9, R49.reuse, c[0x0][0x304], R0 ;  /* 0x0000c10031097a24 */ /* 0x040fe400078e0200 */
[----:B------:R-:W-:Y:S01]  /*6eb0*/  FADD.FTZ R113, R112, R113 ;  /* 0x0000007170717221 */ /* 0x000fe20000010000 */
[----:B------:R-:W-:Y:S01]  /*6ec0*/  STS.128 [R26], R16 ;  /* 0x000000101a007388 */ /* 0x000fe20000000c00 */
[----:B------:R-:W-:-:S03]  /*6ed0*/  IMAD.WIDE.U32 R2, R49, c[0x0][0x300], R52 ;  /* 0x0000c00031027a25 */ /* 0x000fc600078e0034 */
        /* <DEDUP_REMOVED lines=20> */
.L_x_6248:
        /* <DEDUP_REMOVED lines=24> */
.L_x_6321:
[----:B0-----:R-:W-:Y:S05]  /*71a0*/  BSYNC B0 ;  /* 0x0000000000007941 */ /* 0x001fea0003800000 */
.L_x_6320:
        /* <DEDUP_REMOVED lines=23> */
.L_x_6323:
[----:B------:R-:W1:Y:S02]  /*7320*/  S2R R15, SR_TID.X ;  /* 0x00000000000f7919 */ /* 0x000e640000002100 */
.L_x_6324:
[----:B0-----:R-:W-:Y:S05]  /*7330*/  BSYNC B0 ;  /* 0x0000000000007941 */ /* 0x001fea0003800000 */
.L_x_6322:
        /* <DEDUP_REMOVED lines=10> */
.L_x_6325:
        /* <DEDUP_REMOVED lines=26> */
.L_x_6326:
        /* <DEDUP_REMOVED lines=16> */
.L_x_9094:


//--------------------- .text._Z25selective_scan_bwd_kernelI32Selective_Scan_bwd_kernel_traitsILi32ELi16ELb1ELb1ELb0ELb1ELb1EN3c108BFloat16EfEEv12SSMParamsBwd --------------------------
	.section	.text._Z25selective_scan_bwd_kernelI32Selective_Scan_bwd_kernel_traitsILi32ELi16ELb1ELb1ELb0ELb1ELb1EN3c108BFloat16EfEEv12SSMParamsBwd,"ax",@progbits
	.sectioninfo	@"SHI_REGISTERS=238"
	.align	128
        .global         _Z25selective_scan_bwd_kernelI32Selective_Scan_bwd_kernel_traitsILi32ELi16ELb1ELb1ELb0ELb1ELb1EN3c108BFloat16EfEEv12SSMParamsBwd
        .type           _Z25selective_scan_bwd_kernelI32Selective_Scan_bwd_kernel_traitsILi32ELi16ELb1ELb1ELb0ELb1ELb1EN3c108BFloat16EfEEv12SSMParamsBwd,@function
        .size           _Z25selective_scan_bwd_kernelI32Selective_Scan_bwd_kernel_traitsILi32ELi16ELb1ELb1ELb0ELb1ELb1EN3c108BFloat16EfEEv12SSMParamsBwd,(.L_x_9095 - _Z25selective_scan_bwd_kernelI32Selective_Scan_bwd_kernel_traitsILi32ELi16ELb1ELb1ELb0ELb1ELb1EN3c108BFloat16EfEEv12SSMParamsBwd)
        .other          _Z25selective_scan_bwd_kernelI32Selective_Scan_bwd_kernel_traitsILi32ELi16ELb1ELb1ELb0ELb1ELb1EN3c108BFloat16EfEEv12SSMParamsBwd,@"STO_CUDA_ENTRY STV_DEFAULT"
_Z25selective_scan_bwd_kernelI32Selective_Scan_bwd_kernel_traitsILi32ELi16ELb1ELb1ELb0ELb1ELb1EN3c108BFloat16EfEEv12SSMParamsBwd:
.text._Z25selective_scan_bwd_kernelI32Selective_Scan_bwd_kernel_traitsILi32ELi16ELb1ELb1ELb0ELb1ELb1EN3c108BFloat16EfEEv12SSMParamsBwd:
        /* <DEDUP_REMOVED lines=119> */
.L_x_6399:
        /* <DEDUP_REMOVED lines=30> */
[----:B------:R-:W-:Y:S02]  /*0950*/  PRMT R67, RZ, 0x7610, R74 ;  /* 0x00007610ff437816 */ /* 0x000fe4000000004a */
[----:B------:R-:W-:Y:S02]  /*0960*/  SHF.R.S32.HI R3, RZ, 0x1f, R2 ;  /* 0x0000001fff037819 */ /* 0x000fe40000011402 */
[--C-:B------:R-:W-:Y:S01]  /*0970*/  PRMT R57, RZ, 0x5410, R75.reuse ;  /* 0x00005410ff397816 */ /* 0x100fe2000000004b */
[----:B-----5:R-:W-:Y:S01]  /*0980*/  FADD.FTZ R67, R67, R52 ;  /* 0x0000003443437221 */ /* 0x020fe20000010000 */
[----:B------:R-:W-:Y:S01]  /*0990*/  PRMT R65, RZ, 0x7610, R75 ;  /* 0x00007610ff417816 */ /* 0x000fe2000000004b */
[----:B------:R-:W-:-:S04]  /*09a0*/  IMAD.WIDE.U32 R18, R53, c[0x0][0x1f0], R2 ;  /* 0x00007c0035127a25 */ /* 0x000fc800078e0002 */
        /* <DEDUP_REMOVED lines=11> */
[----:B------:R-:W-:Y:S02]  /*0a60*/  PRMT R21, RZ, 0x5410, R72 ;  /* 0x00005410ff157816 */ /* 0x000fe40000000048 */
        /* <DEDUP_REMOVED lines=8> */
[----:B------:R-:W-:Y:S01]  /*0af0*/  PRMT R69, RZ, 0x7610, R73 ;  /* 0x00007610ff457816 */ /* 0x000fe20000000049 */
[--C-:B------:R-:W-:Y:S02]  /*0b00*/  FADD.FTZ R70, R25, R52.reuse ;  /* 0x0000003419467221 */ /* 0x100fe40000010000 */
[--C-:B------:R-:W-:Y:S01]  /*0b10*/  FADD.FTZ R71, R71, R52.reuse ;  /* 0x0000003447477221 */ /* 0x100fe20000010000 */
[----:B------:R-:W-:Y:S01]  /*0b20*/  FSETP.GTU.FTZ.AND P2, PT, R72, 20, PT ;  /* 0x41a000004800780b */ /* 0x000fe20003f5c000 */
[--C-:B------:R-:W-:Y:S01]  /*0b30*/  FADD.FTZ R69, R69, R52.reuse ;  /* 0x0000003445457221 */ /* 0x100fe20000010000 */
[----:B------:R-:W-:Y:S01]  /*0b40*/  FSETP.GTU.FTZ.AND P4, PT, R70, 20, PT ;  /* 0x41a000004600780b */ /* 0x000fe20003f9c000 */
[----:B------:R-:W-:Y:S01]  /*0b50*/  FADD.FTZ R68, R27, R52 ;  /* 0x000000341b447221 */ /* 0x000fe20000010000 */
[----:B------:R-:W-:-:S02]  /*0b60*/  FSETP.GTU.FTZ.AND P3, PT, R71, 20, PT ;  /* 0x41a000004700780b */ /* 0x000fc40003f7c000 */
[----:B------:R-:W-:Y:S02]  /*0b70*/  FSETP.GTU.FTZ.AND P5, PT, R69, 20, PT ;  /* 0x41a000004500780b */ /* 0x000fe40003fbc000 */
[----:B------:R-:W-:-:S05]  /*0b80*/  FSETP.GTU.FTZ.AND P6, PT, R68, 20, PT ;  /* 0x41a000004400780b */ /* 0x000fca0003fdc000 */
        /* <DEDUP_REMOVED lines=32> */
.L_x_6329:
[----:B-12---:R-:W-:Y:S05]  /*0d90*/  BSYNC B0 ;  /* 0x0000000000007941 */ /* 0x006fea0003800000 */
.L_x_6328:
        /* <DEDUP_REMOVED lines=36> */
.L_x_6331:
[----:B------:R-:W-:Y:S05]  /*0fe0*/  BSYNC B0 ;  /* 0x0000000000007941 */ /* 0x000fea0003800000 */
.L_x_6330:
        /* <DEDUP_REMOVED lines=36> */
.L_x_6333:
[----:B------:R-:W-:Y:S05]  /*1230*/  BSYNC B0 ;  /* 0x0000000000007941 */ /* 0x000fea0003800000 */
.L_x_6332:
        /* <DEDUP_REMOVED lines=36> */
.L_x_6335:
[----:B------:R-:W-:Y:S05]  /*1480*/  BSYNC B0 ;  /* 0x0000000000007941 */ /* 0x000fea0003800000 */
.L_x_6334:
        /* <DEDUP_REMOVED lines=36> */
.L_x_6337:
[----:B------:R-:W-:Y:S05]  /*16d0*/  BSYNC B0 ;  /* 0x0000000000007941 */ /* 0x000fea0003800000 */
.L_x_6336:
        /* <DEDUP_REMOVED lines=36> */
.L_x_6339:
[----:B------:R-:W-:Y:S05]  /*1920*/  BSYNC B0 ;  /* 0x0000000000007941 */ /* 0x000fea0003800000 */
.L_x_6338:
        /* <DEDUP_REMOVED lines=36> */
.L_x_6341:
[----:B------:R-:W-:Y:S05]  /*1b70*/  BSYNC B0 ;  /* 0x0000000000007941 */ /* 0x000fea0003800000 */
.L_x_6340:
        /* <DEDUP_REMOVED lines=36> */
.L_x_6343:
[----:B------:R-:W-:Y:S05]  /*1dc0*/  BSYNC B0 ;  /* 0x0000000000007941 */ /* 0x000fea0003800000 */
.L_x_6342:
        /* <DEDUP_REMOVED lines=36> */
.L_x_6345:
[----:B------:R-:W-:Y:S05]  /*2010*/  BSYNC B0 ;  /* 0x0000000000007941 */ /* 0x000fea0003800000 */
.L_x_6344:
        /* <DEDUP_REMOVED lines=35> */
.L_x_6347:
[----:B------:R-:W-:Y:S05]  /*2250*/  BSYNC B0 ;  /* 0x0000000000007941 */ /* 0x000fea0003800000 */
.L_x_6346:
        /* <DEDUP_REMOVED lines=33> */
.L_x_6349:
[----:B------:R-:W-:Y:S05]  /*2470*/  BSYNC B0 ;  /* 0x0000000000007941 */ /* 0x000fea0003800000 */
.L_x_6348:
        /* <DEDUP_REMOVED lines=33> */
.L_x_6351:
[----:B------:R-:W-:Y:S05]  /*2690*/  BSYNC B0 ;  /* 0x0000000000007941 */ /* 0x000fea0003800000 */
.L_x_6350:
        /* <DEDUP_REMOVED lines=33> */
.L_x_6353:
[----:B------:R-:W-:Y:S05]  /*28b0*/  BSYNC B0 ;  /* 0x0000000000007941 */ /* 0x000fea0003800000 */
.L_x_6352:
        /* <DEDUP_REMOVED lines=33> */
.L_x_6355:
[----:B------:R-:W-:Y:S05]  /*2ad0*/  BSYNC B0 ;  /* 0x0000000000007941 */ /* 0x000fea0003800000 */
.L_x_6354:
        /* <DEDUP_REMOVED lines=33> */
.L_x_6357:
[----:B------:R-:W-:Y:S05]  /*2cf0*/  BSYNC B0 ;  /* 0x0000000000007941 */ /* 0x000fea0003800000 */
.L_x_6356:
        /* <DEDUP_REMOVED lines=33> */
.L_x_6359:
[----:B------:R-:W-:Y:S05]  /*2f10*/  BSYNC B0 ;  /* 0x0000000000007941 */ /* 0x000fea0003800000 */
.L_x_6358:
        /* <DEDUP_REMOVED lines=14> */
[----:B--2---:R0:W-:Y:S04]  /*3000*/  STS.128 [R48.X16], R88 ;  /* 0x0000005830007388 */ /* 0x0041e8000000cc00 */
[----:B-----5:R-:W-:Y:S01]  /*3010*/  STS.128 [R48.X16+0x200], R92 ;  /* 0x0002005c30007388 */ /* 0x020fe2000000cc00 */
[----:B------:R-:W-:-:S06]  /*3020*/  NOP ;  /* 0x0000000000007918 */ /* 0x000fcc0000000000 */
[----:B------:R-:W1:Y:S04]  /*3030*/  LDS.128 R84, [R36] ;  /* 0x0000000024547984 */ /* 0x000e680000000c00 */
[----:B------:R-:W2:Y:S04]  /*3040*/  LDS.128 R12, [R36+0x10] ;  /* 0x00001000240c7984 */ /* 0x000ea80000000c00 */
[----:B------:R-:W-:Y:S06]  /*3050*/  BAR.SYNC.DEFER_BLOCKING 0x0 ;  /* 0x0000000000007b1d */ /* 0x000fec0000010000 */
[----:B----4-:R5:W4:Y:S04]  /*3060*/  LDG.E.128 R24, [R22.64] ;  /* 0x0000000416187981 */ /* 0x010b28000c1e1d00 */
[----:B---3--:R5:W3:Y:S01]  /*3070*/  LDG.E.128 R80, [R22.64+0x200] ;  /* 0x0002000416507981 */ /* 0x008ae2000c1e1d00 */
[----:B0-----:R-:W-:Y:S01]  /*3080*/  IMAD R88, R140, c[0x0][0x2e8], RZ ;  /* 0x0000ba008c587a24 */ /* 0x001fe200078e02ff */
[----:B------:R-:W-:-:S02]  /*3090*/  PRMT R112, RZ, 0x5410, R78 ;  /* 0x00005410ff707816 */ /* 0x000fc4000000004e */
[--C-:B-1----:R-:W-:Y:S02]  /*30a0*/  PRMT R73, RZ, 0x5410, R84.reuse ;  /* 0x00005410ff497816 */ /* 0x102fe40000000054 */
[----:B------:R-:W-:Y:S02]  /*30b0*/  PRMT R96, RZ, 0x7610, R84 ;  /* 0x00007610ff607816 */ /* 0x000fe40000000054 */
[----:B------:R-:W-:Y:S01]  /*30c0*/  PRMT R102, RZ, 0x5410, R85 ;  /* 0x00005410ff667816 */ /* 0x000fe20000000055 */
[----:B------:R-:W-:Y:S01]  /*30d0*/  FMUL.FTZ R21, R73, -1.4426950216293334961 ;  /* 0xbfb8aa3b49157820 */ /* 0x000fe20000410000 */
[--C-:B--2---:R-:W-:Y:S01]  /*30e0*/  PRMT R95, RZ, 0x7610, R12.reuse ;  /* 0x00007610ff5f7816 */ /* 0x104fe2000000000c */
[----:B------:R-:W-:Y:S01]  /*30f0*/  FMUL.FTZ R74, R96, -1.4426950216293334961 ;  /* 0xbfb8aa3b604a7820 */ /* 0x000fe20000410000 */
[----:B------:R-:W-:Y:S01]  /*3100*/  PRMT R108, RZ, 0x5410, R87 ;  /* 0x00005410ff6c7816 */ /* 0x000fe20000000057 */
[----:B------:R-:W-:Y:S01]  /*3110*/  FMUL.FTZ R84, R102, -1.4426950216293334961 ;  /* 0xbfb8aa3b66547820 */ /* 0x000fe20000410000 */
[----:B------:R-:W-:Y:S01]  /*3120*/  PRMT R91, RZ, 0x5410, R12 ;  /* 0x00005410ff5b7816 */ /* 0x000fe2000000000c */
[----:B------:R-:W-:Y:S01]  /*3130*/  MUFU.EX2 R21, R21 ;  /* 0x0000001500157308 */ /* 0x000fe20000000800 */
[----:B------:R-:W-:Y:S01]  /*3140*/  FMUL.FTZ R12, R95, -1.4426950216293334961 ;  /* 0xbfb8aa3b5f0c7820 */ /* 0x000fe20000410000 */
[----:B------:R-:W-:-:S02]  /*3150*/  PRMT R106, RZ, 0x7610, R86 ;  /* 0x00007610ff6a7816 */ /* 0x000fc40000000056 */
[----:B------:R-:W-:Y:S02]  /*3160*/  PRMT R85, RZ, 0x7610, R85 ;  /* 0x00007610ff557816 */ /* 0x000fe40000000055 */
[----:B------:R-:W-:Y:S02]  /*3170*/  PRMT R104, RZ, 0x5410, R86 ;  /* 0x00005410ff687816 */ /* 0x000fe40000000056 */
[----:B------:R0:W1:Y:S01]  /*3180*/  MUFU.EX2 R75, R74 ;  /* 0x0000004a004b7308 */ /* 0x0000620000000800 */
[----:B-----5:R-:W-:Y:S01]  /*3190*/  FMUL.FTZ R22, R85, -1.4426950216293334961 ;  /* 0xbfb8aa3b55167820 */ /* 0x020fe20000410000 */
[----:B------:R-:W-:Y:S01]  /*31a0*/  PRMT R86, RZ, 0x5410, R14 ;  /* 0x00005410ff567816 */ /* 0x000fe2000000000e */
[----:B------:R-:W-:Y:S01]  /*31b0*/  FMUL.FTZ R23, R104, -1.4426950216293334961 ;  /* 0xbfb8aa3b68177820 */ /* 0x000fe20000410000 */
[----:B------:R-:W-:Y:S02]  /*31c0*/  PRMT R111, RZ, 0x7610, R87 ;  /* 0x00007610ff6f7816 */ /* 0x000fe40000000057 */
[----:B------:R-:W-:-:S02]  /*31d0*/  PRMT R90, RZ, 0x7610, R13 ;  /* 0x00007610ff5a7816 */ /* 0x000fc4000000000d */
[----:B------:R2:W-:Y:S01]  /*31e0*/  MUFU.EX2 R92, R84 ;  /* 0x00000054005c7308 */ /* 0x0005e20000000800 */
[----:B0-----:R-:W-:Y:S01]  /*31f0*/  FMUL.FTZ R74, R106, -1.4426950216293334961 ;  /* 0xbfb8aa3b6a4a7820 */ /* 0x001fe20000410000 */
[----:B------:R-:W-:Y:S02]  /*3200*/  PRMT R114, RZ, 0x7610, R78 ;  /* 0x00007610ff727816 */ /* 0x000fe4000000004e */
[----:B------:R-:W-:Y:S02]  /*3210*/  PRMT R110, RZ, 0x7610, R77 ;  /* 0x00007610ff6e7816 */ /* 0x000fe4000000004d */
[----:B------:R-:W-:Y:S02]  /*3220*/  PRMT R94, RZ, 0x5410, R15 ;  /* 0x00005410ff5e7816 */ /* 0x000fe4000000000f */
[----:B------:R0:W5:Y:S01]  /*3230*/  MUFU.EX2 R115, R12 ;  /* 0x0000000c00737308 */ /* 0x0001620000000800 */
[----:B--2---:R-:W-:Y:S01]  /*3240*/  FMUL.FTZ R84, R108, -1.4426950216293334961 ;  /* 0xbfb8aa3b6c547820 */ /* 0x004fe20000410000 */
[--C-:B------:R-:W-:Y:S01]  /*3250*/  PRMT R101, RZ, 0x5410, R16.reuse ;  /* 0x00005410ff657816 */ /* 0x100fe20000000010 */
[----:B-1----:R-:W-:Y:S01]  /*3260*/  FADD.FTZ R75, R75, 1 ;  /* 0x3f8000004b4b7421 */ /* 0x002fe20000010000 */
[----:B------:R-:W-:Y:S01]  /*3270*/  PRMT R99, RZ, 0x7610, R16 ;  /* 0x00007610ff637816 */ /* 0x000fe20000000010 */
[----:B------:R-:W-:Y:S01]  /*3280*/  FMUL.FTZ R16, R94, -1.4426950216293334961 ;  /* 0xbfb8aa3b5e107820 */ /* 0x000fe20000410000 */
[----:B------:R-:W-:-:S02]  /*3290*/  PRMT R116, RZ, 0x5410, R79 ;  /* 0x00005410ff747816 */ /* 0x000fc4000000004f */
[----:B------:R1:W2:Y:S01]  /*32a0*/  MUFU.EX2 R109, R84 ;  /* 0x00000054006d7308 */ /* 0x0002a20000000800 */
[----:B0-----:R-:W-:Y:S02]  /*32b0*/  MOV R12, c[0x0][0x16c] ;  /* 0x00005b00000c7a02 */ /* 0x001fe40000000f00 */
[----:B------:R-:W-:Y:S02]  /*32c0*/  PRMT R118, RZ, 0x7610, R79 ;  /* 0x00007610ff767816 */ /* 0x000fe4000000004f */
[----:B------:R-:W-:Y:S01]  /*32d0*/  ISETP.GE.AND P1, PT, R12, 0x1, PT ;  /* 0x000000010c00780c */ /* 0x000fe20003f26270 */
[----:B------:R-:W-:Y:S01]  /*32e0*/  FADD.FTZ R12, R21, 1 ;  /* 0x3f800000150c7421 */ /* 0x000fe20000010000 */
[----:B------:R-:W-:Y:S01]  /*32f0*/  PRMT R21, RZ, 0x5410, R76 ;  /* 0x00005410ff157816 */ /* 0x000fe2000000004c */
[----:B------:R0:W2:Y:S01]  /*3300*/  MUFU.EX2 R107, R74 ;  /* 0x0000004a006b7308 */ /* 0x0000a20000000800 */
[----:B-1----:R-:W-:Y:S01]  /*3310*/  PRMT R84, RZ, 0x5410, R13 ;  /* 0x00005410ff547816 */ /* 0x002fe2000000000d */
[----:B------:R-:W-:Y:S01]  /*3320*/  FMUL.FTZ R13, R90, -1.4426950216293334961 ;  /* 0xbfb8aa3b5a0d7820 */ /* 0x000fe20000410000 */
[--C-:B------:R-:W-:Y:S01]  /*3330*/  PRMT R97, RZ, 0x5410, R17.reuse ;  /* 0x00005410ff617816 */ /* 0x100fe20000000011 */
[----:B-----5:R-:W-:Y:S01]  /*3340*/  FADD.FTZ R115, R115, 1 ;  /* 0x3f80000073737421 */ /* 0x020fe20000010000 */
[----:B------:R-:W-:-:S02]  /*3350*/  PRMT R98, RZ, 0x7610, R17 ;  /* 0x00007610ff627816 */ /* 0x000fc40000000011 */
[----:B------:R-:W-:Y:S01]  /*3360*/  PRMT R93, RZ, 0x5410, R18 ;  /* 0x00005410ff5d7816 */ /* 0x000fe20000000012 */
[----:B------:R-:W1:Y:S01]  /*3370*/  MUFU.RCP R120, R12 ;  /* 0x0000000c00787308 */ /* 0x000e620000001000 */
[----:B0-----:R-:W-:Y:S01]  /*3380*/  FMUL.FTZ R74, R84, -1.4426950216293334961 ;  /* 0xbfb8aa3b544a7820 */ /* 0x001fe20000410000 */
[----:B------:R-:W-:Y:S01]  /*3390*/  PRMT R103, RZ, 0x7610, R19 ;  /* 0x00007610ff677816 */ /* 0x000fe20000000013 */
[----:B--2---:R-:W-:-:S05]  /*33a0*/  FADD.FTZ R109, R109, 1 ;  /* 0x3f8000006d6d7421 */ /* 0x004fca0000010000 */
[----:B------:R0:W2:Y:S01]  /*33b0*/  MUFU.EX2 R117, R74 ;  /* 0x0000004a00757308 */ /* 0x0000a20000000800 */
[----:B------:R-:W-:-:S07]  /*33c0*/  FADD.FTZ R107, R107, 1 ;  /* 0x3f8000006b6b7421 */ /* 0x000fce0000010000 */
[----:B------:R5:W2:Y:S01]  /*33d0*/  MUFU.EX2 R100, R22 ;  /* 0x0000001600647308 */ /* 0x000aa20000000800 */
[----:B0-----:R-:W-:Y:S01]  /*33e0*/  PRMT R74, RZ, 0x7610, R14 ;  /* 0x00007610ff4a7816 */ /* 0x001fe2000000000e */
[----:B-1----:R-:W-:Y:S02]  /*33f0*/  FADD.FTZ R12, -R120, 1 ;  /* 0x3f800000780c7421 */ /* 0x002fe40000010100 */
[----:B------:R-:W-:Y:S02]  /*3400*/  FMUL.FTZ R78, R73, R120 ;  /* 0x00000078494e7220 */ /* 0x000fe40000410000 */
[----:B------:R-:W-:Y:S02]  /*3410*/  FMUL.FTZ R14, R74, -1.4426950216293334961 ;  /* 0xbfb8aa3b4a0e7820 */ /* 0x000fe40000410000 */
[----:B------:R-:W-:Y:S01]  /*3420*/  MUFU.RCP R121, R75 ;  /* 0x0000004b00797308 */ /* 0x000fe20000001000 */
[----:B-----5:R-:W-:Y:S02]  /*3430*/  FMUL.FTZ R22, R111, -1.4426950216293334961 ;  /* 0xbfb8aa3b6f167820 */ /* 0x020fe40000410000 */
[----:B------:R-:W-:-:S02]  /*3440*/  FFMA.FTZ R122, R73, R12, 1 ;  /* 0x3f800000497a7423 */ /* 0x000fc4000001000c */
[----:B--2---:R-:W-:-:S03]  /*3450*/  FADD.FTZ R117, R117, 1 ;  /* 0x3f80000075757421 */ /* 0x004fc60000010000 */
[----:B------:R0:W1:Y:S01]  /*3460*/  MUFU.EX2 R105, R23 ;  /* 0x0000001700697308 */ /* 0x0000620000000800 */
[----:B------:R-:W-:-:S07]  /*3470*/  FADD.FTZ R12, R100, 1 ;  /* 0x3f800000640c7421 */ /* 0x000fce0000010000 */
[----:B------:R2:W5:Y:S01]  /*3480*/  MUFU.EX2 R134, R14 ;  /* 0x0000000e00867308 */ /* 0x0005620000000800 */
[----:B0-----:R-:W-:-:S07]  /*3490*/  FMUL.FTZ R23, R91, -1.4426950216293334961 ;  /* 0xbfb8aa3b5b177820 */ /* 0x001fce0000410000 */
[----:B------:R0:W5:Y:S01]  /*34a0*/  MUFU.EX2 R113, R23 ;  /* 0x0000001700717308 */ /* 0x0001620000000800 */
[----:B--2---:R-:W-:Y:S01]  /*34b0*/  FADD.FTZ R14, R92, 1 ;  /* 0x3f8000005c0e7421 */ /* 0x004fe20000010000 */
[----:B------:R-:W-:Y:S01]  /*34c0*/  PRMT R92, RZ, 0x7610, R18 ;  /* 0x00007610ff5c7816 */ /* 0x000fe20000000012 */
[----:B-1----:R-:W-:-:S05]  /*34d0*/  FADD.FTZ R105, R105, 1 ;  /* 0x3f80000069697421 */ /* 0x002fca0000010000 */
[----:B------:R1:W2:Y:S01]  /*34e0*/  MUFU.RCP R125, R14 ;  /* 0x0000000e007d7308 */ /* 0x0002a20000001000 */
[C---:B0-----:R-:W-:Y:S02]  /*34f0*/  IMAD R23, R53.reuse, c[0x0][0x2ec], R88 ;  /* 0x0000bb0035177a24 */ /* 0x041fe400078e0258 */
[----:B------:R-:W-:-:S04]  /*3500*/  IMAD.WIDE.U32 R88, R53, c[0x0][0x2e8], R2 ;  /* 0x0000ba0035587a25 */ /* 0x000fc800078e0002 */
[----:B-----5:R-:W-:Y:S01]  /*3510*/  FADD.FTZ R134, R134, 1 ;  /* 0x3f80000086867421 */ /* 0x020fe20000010000 */
[----:B------:R-:W-:Y:S01]  /*3520*/  IADD3 R89, R89, R23, RZ ;  /* 0x0000001759597210 */ /* 0x000fe20007ffe0ff */
[----:B------:R0:W-:Y:S01]  /*3530*/  MUFU.EX2 R87, R22 ;  /* 0x0000001600577308 */ /* 0x0001e20000000800 */
[----:B------:R-:W-:Y:S01]  /*3540*/  PRMT R23, RZ, 0x5410, R77 ;  /* 0x00005410ff177816 */ /* 0x000fe2000000004d */
[----:B------:R-:W-:Y:S01]  /*3550*/  FMUL.FTZ R77, R21, R78 ;  /* 0x0000004e154d7220 */ /* 0x000fe20000410000 */
[----:B-1----:R-:W-:Y:S01]  /*3560*/  PRMT R14, RZ, 0x5410, R8 ;  /* 0x00005410ff0e7816 */ /* 0x002fe20000000008 */
[----:B------:R-:W-:Y:S02]  /*3570*/  FADD.FTZ R113, R113, 1 ;  /* 0x3f80000071717421 */ /* 0x000fe40000010000 */
[----:B------:R-:W-:Y:S02]  /*3580*/  IMAD.WIDE.U32 R88, R56, c[0x0][0x2f0], R88 ;  /* 0x0000bc0038587a25 */ /* 0x000fe400078e0058 */
[----:B------:R1:W5:Y:S02]  /*3590*/  MUFU.EX2 R130, R13 ;  /* 0x0000000d00827308 */ /* 0x0003640000000800 */
[----:B0-----:R-:W-:-:S02]  /*35a0*/  FMUL.FTZ R22, R86, -1.4426950216293334961 ;  /* 0xbfb8aa3b56167820 */ /* 0x001fc40000410000 */
[----:B------:R-:W-:Y:S02]  /*35b0*/  FFMA.FTZ R14, R77, R14, R20 ;  /* 0x0000000e4d0e7223 */ /* 0x000fe40000010014 */
[----:B--2---:R-:W-:Y:S02]  /*35c0*/  FMUL.FTZ R100, R102, R125 ;  /* 0x0000007d66647220 */ /* 0x004fe40000410000 */
[----:B------:R0:W2:Y:S01]  /*35d0*/  MUFU.EX2 R132, R22 ;  /* 0x0000001600847308 */ /* 0x0000a20000000800 */
[----:B-1----:R-:W-:Y:S02]  /*35e0*/  FADD.FTZ R13, -R121, 1 ;  /* 0x3f800000790d7421 */ /* 0x002fe40000010100 */
[----:B------:R-:W-:Y:S02]  /*35f0*/  FMUL.FTZ R73, R23, R100 ;  /* 0x0000006417497220 */ /* 0x000fe40000410000 */
[C---:B------:R-:W-:Y:S02]  /*3600*/  FFMA.FTZ R123, R96.reuse, R13, 1 ;  /* 0x3f800000607b7423 */ /* 0x040fe4000001000d */
[----:B------:R-:W-:Y:S01]  /*3610*/  FMUL.FTZ R96, R96, R121 ;  /* 0x0000007960607220 */ /* 0x000fe20000410000 */
[----:B------:R1:W2:Y:S01]  /*3620*/  MUFU.RCP R20, R12 ;  /* 0x0000000c00147308 */ /* 0x0002a20000001000 */
[----:B0-----:R-:W-:Y:S01]  /*3630*/  PRMT R22, RZ, 0x7610, R76 ;  /* 0x00007610ff167816 */ /* 0x001fe2000000004c */
[----:B------:R-:W-:Y:S01]  /*3640*/  FADD.FTZ R13, -R125, 1 ;  /* 0x3f8000007d0d7421 */ /* 0x000fe20000010100 */
[----:B------:R-:W-:Y:S01]  /*3650*/  PRMT R76, RZ, 0x5410, R19 ;  /* 0x00005410ff4c7816 */ /* 0x000fe20000000013 */
[----:B-----5:R-:W-:-:S02]  /*3660*/  FADD.FTZ R130, R130, 1 ;  /* 0x3f80000082827421 */ /* 0x020fc40000010000 */
[----:B------:R-:W-:Y:S02]  /*3670*/  FMUL.FTZ R75, R22, R96 ;  /* 0x00000060164b7220 */ /* 0x000fe40000410000 */
[----:B------:R-:W0:Y:S01]  /*3680*/  MUFU.RCP R129, R105 ;  /* 0x0000006900817308 */ /* 0x000e220000001000 */
[----:B-1----:R-:W-:Y:S01]  /*3690*/  PRMT R12, RZ, 0x7610, R8 ;  /* 0x00007610ff0c7816 */ /* 0x002fe20000000008 */
[----:B------:R-:W-:Y:S02]  /*36a0*/  FFMA.FTZ R127, R102, R13, 1 ;  /* 0x3f800000667f7423 */ /* 0x000fe4000001000d */
[----:B--2---:R-:W-:Y:S02]  /*36b0*/  FADD.FTZ R132, R132, 1 ;  /* 0x3f80000084847421 */ /* 0x004fe40000010000 */
[----:B------:R-:W-:Y:S01]  /*36c0*/  FFMA.FTZ R14, R75, R12, R14 ;  /* 0x0000000c4b0e7223 */ /* 0x000fe2000001000e */
[----:B------:R-:W-:Y:S01]  /*36d0*/  PRMT R12, RZ, 0x5410, R9 ;  /* 0x00005410ff0c7816 */ /* 0x000fe20000000009 */
[----:B------:R-:W-:Y:S01]  /*36e0*/  MUFU.RCP R131, R107 ;  /* 0x0000006b00837308 */ /* 0x000fe20000001000 */
[----:B------:R-:W-:-:S03]  /*36f0*/  FMUL.FTZ R102, R85, R20 ;  /* 0x0000001455667220 */ /* 0x000fc60000410000 */
[----:B------:R-:W-:Y:S02]  /*3700*/  FFMA.FTZ R14, R73, R12, R14 ;  /* 0x0000000c490e7223 */ /* 0x000fe4000001000e */
[----:B------:R-:W-:Y:S02]  /*3710*/  FADD.FTZ R12, -R20, 1 ;  /* 0x3f800000140c7421 */ /* 0x000fe40000010100 */
[----:B------:R-:W1:Y:S01]  /*3720*/  MUFU.RCP R133, R109 ;  /* 0x0000006d00857308 */ /* 0x000e620000001000 */
[----:B0-----:R-:W-:Y:S02]  /*3730*/  FADD.FTZ R13, -R129, 1 ;  /* 0x3f800000810d7421 */ /* 0x001fe40000010100 */
[----:B------:R-:W-:Y:S02]  /*3740*/  FFMA.FTZ R124, R85, R12, 1 ;  /* 0x3f800000557c7423 */ /* 0x000fe4000001000c */
[----:B------:R-:W-:Y:S02]  /*3750*/  FADD.FTZ R12, R87, 1 ;  /* 0x3f800000570c7421 */ /* 0x000fe40000010000 */
[----:B------:R-:W-:Y:S01]  /*3760*/  FMUL.FTZ R79, R110, R102 ;  /* 0x000000666e4f7220 */ /* 0x000fe20000410000 */
[----:B------:R-:W0:Y:S01]  /*3770*/  MUFU.EX2 R136, R16 ;  /* 0x0000001000887308 */ /* 0x000e220000000800 */
[----:B-1----:R-:W-:-:S07]  /*3780*/  FMUL.FTZ R105, R108, R133 ;  /* 0x000000856c697220 */ /* 0x002fce0000410000 */
[----:B------:R-:W-:Y:S01]  /*3790*/  MUFU.RCP R137, R117 ;  /* 0x0000007500897308 */ /* 0x000fe20000001000 */
[----:B0-----:R-:W-:-:S07]  /*37a0*/  FADD.FTZ R136, R136, 1 ;  /* 0x3f80000088887421 */ /* 0x001fce0000010000 */
[----:B------:R-:W-:Y:S08]  /*37b0*/  MUFU.RCP R126, R113 ;  /* 0x00000071007e7308 */ /* 0x000ff00000001000 */
[----:B------:R-:W-:Y:S01]  /*37c0*/  MUFU.RCP R128, R115 ;  /* 0x0000007300807308 */ /* 0x000fe20000001000 */
[----:B----4-:R0:W-:Y:S04]  /*37d0*/  STS.128 [R48.X16], R24 ;  /* 0x0000001830007388 */ /* 0x0101e8000000cc00 */
[----:B---3--:R1:W-:Y:S01]  /*37e0*/  STS.128 [R48.X16+0x200], R80 ;  /* 0x0002005030007388 */ /* 0x0083e2000000cc00 */
[----:B------:R-:W-:-:S06]  /*37f0*/  NOP ;  /* 0x0000000000007918 */ /* 0x000fcc0000000000 */
[----:B------:R-:W2:Y:S01]  /*3800*/  LDS.128 R16, [R36] ;  /* 0x0000000024107984 */ /* 0x000ea20000000c00 */
[----:B0-----:R-:W-:Y:S01]  /*3810*/  PRMT R26, RZ, 0x7610, R9 ;  /* 0x00007610ff1a7816 */ /* 0x001fe20000000009 */
[----:B------:R0:W3:Y:S01]  /*3820*/  MUFU.RCP R24, R12 ;  /* 0x0000000c00187308 */ /* 0x0000e20000001000 */
[C---:B------:R-:W-:Y:S02]  /*3830*/  FFMA.FTZ R25, R104.reuse, R13, 1 ;  /* 0x3f80000068197423 */ /* 0x040fe4000001000d */
[----:B-1----:R-:W-:Y:S01]  /*3840*/  FMUL.FTZ R80, R104, R129 ;  /* 0x0000008168507220 */ /* 0x002fe20000410000 */
[----:B------:R-:W-:Y:S01]  /*3850*/  PRMT R82, RZ, 0x7610, R15 ;  /* 0x00007610ff527816 */ /* 0x000fe2000000000f */
[----:B------:R-:W-:Y:S02]  /*3860*/  FADD.FTZ R13, -R131, 1 ;  /* 0x3f800000830d7421 */ /* 0x000fe40000010100 */
[----:B------:R-:W-:Y:S01]  /*3870*/  FFMA.FTZ R26, R79, R26, R14 ;  /* 0x0000001a4f1a7223 */ /* 0x000fe2000001000e */
[----:B0-----:R-:W-:Y:S01]  /*3880*/  PRMT R12, RZ, 0x5410, R10 ;  /* 0x00005410ff0c7816 */ /* 0x001fe2000000000a */
[----:B------:R-:W-:-:S02]  /*3890*/  FMUL.FTZ R87, R112, R80 ;  /* 0x0000005070577220 */ /* 0x000fc40000410000 */
[C---:B------:R-:W-:Y:S02]  /*38a0*/  FMUL.FTZ R104, R106.reuse, R131 ;  /* 0x000000836a687220 */ /* 0x040fe40000410000 */
[----:B------:R-:W-:Y:S02]  /*38b0*/  FFMA.FTZ R27, R106, R13, 1 ;  /* 0x3f8000006a1b7423 */ /* 0x000fe4000001000d */
[----:B------:R-:W-:Y:S01]  /*38c0*/  FFMA.FTZ R26, R87, R12, R26 ;  /* 0x0000000c571a7223 */ /* 0x000fe2000001001a */
[----:B------:R-:W-:Y:S01]  /*38d0*/  PRMT R12, RZ, 0x7610, R10 ;  /* 0x00007610ff0c7816 */ /* 0x000fe2000000000a */
[----:B------:R-:W-:Y:S02]  /*38e0*/  FADD.FTZ R13, -R133, 1 ;  /* 0x3f800000850d7421 */ /* 0x000fe40000010100 */
[----:B------:R-:W-:Y:S02]  /*38f0*/  FMUL.FTZ R85, R114, R104 ;  /* 0x0000006872557220 */ /* 0x000fe40000410000 */
[----:B------:R-:W-:Y:S01]  /*3900*/  FFMA.FTZ R135, R108, R13, 1 ;  /* 0x3f8000006c877423 */ /* 0x000fe2000001000d */
[----:B------:R-:W-:Y:S01]  /*3910*/  PRMT R13, RZ, 0x5410, R11 ;  /* 0x00005410ff0d7816 */ /* 0x000fe2000000000b */
[----:B------:R-:W-:-:S02]  /*3920*/  FMUL.FTZ R14, R82, -1.4426950216293334961 ;  /* 0xbfb8aa3b520e7820 */ /* 0x000fc40000410000 */
[----:B------:R-:W-:Y:S02]  /*3930*/  FFMA.FTZ R26, R85, R12, R26 ;  /* 0x0000000c551a7223 */ /* 0x000fe4000001001a */
[----:B------:R-:W-:Y:S01]  /*3940*/  FMUL.FTZ R83, R116, R105 ;  /* 0x0000006974537220 */ /* 0x000fe20000410000 */
[----:B------:R0:W1:Y:S01]  /*3950*/  MUFU.EX2 R138, R14 ;  /* 0x0000000e008a7308 */ /* 0x0000620000000800 */
[----:B---3--:R-:W-:Y:S02]  /*3960*/  FADD.FTZ R12, -R24, 1 ;  /* 0x3f800000180c7421 */ /* 0x008fe40000010100 */
[----:B------:R-:W-:Y:S01]  /*3970*/  FMUL.FTZ R106, R111, R24 ;  /* 0x000000186f6a7220 */ /* 0x000fe20000410000 */
[----:B--2---:R-:W-:-:S03]  /*3980*/  PRMT R107, RZ, 0x5410, R16 ;  /* 0x00005410ff6b7816 */ /* 0x004fc60000000010 */
[----:B------:R-:W-:Y:S01]  /*3990*/  FMUL.FTZ R81, R118, R106 ;  /* 0x0000006a76517220 */ /* 0x000fe20000410000 */
[----:B------:R-:W-:Y:S01]  /*39a0*/  PRMT R109, RZ, 0x5410, R17 ;  /* 0x00005410ff6d7816 */ /* 0x000fe20000000011 */
[----:B0-----:R-:W-:Y:S01]  /*39b0*/  FFMA.FTZ R14, R83, R13, R26 ;  /* 0x0000000d530e7223 */ /* 0x001fe2000001001a */
[----:B------:R-:W-:Y:S01]  /*39c0*/  PRMT R117, RZ, 0x7610, R18 ;  /* 0x00007610ff757816 */ /* 0x000fe20000000012 */
[----:B------:R-:W-:Y:S01]  /*39d0*/  FFMA.FTZ R26, R111, R12, 1 ;  /* 0x3f8000006f1a7423 */ /* 0x000fe2000001000c */
[----:B------:R-:W-:Y:S01]  /*39e0*/  PRMT R12, RZ, 0x7610, R11 ;  /* 0x00007610ff0c7816 */ /* 0x000fe2000000000b */
[----:B------:R-:W-:Y:S01]  /*39f0*/  FMUL.FTZ R21, R21, R107 ;  /* 0x0000006b15157220 */ /* 0x000fe20000410000 */
[----:B------:R-:W-:Y:S01]  /*3a00*/  PRMT R111, RZ, 0x7610, R16 ;  /* 0x00007610ff6f7816 */ /* 0x000fe20000000010 */
[----:B------:R-:W-:Y:S01]  /*3a10*/  FMUL.FTZ R16, R23, R109 ;  /* 0x0000006d17107220 */ /* 0x000fe20000410000 */
[----:B------:R-:W-:Y:S01]  /*3a20*/  PRMT R108, RZ, 0x5410, R19 ;  /* 0x00005410ff6c7816 */ /* 0x000fe20000000013 */
[----:B------:R-:W-:Y:S01]  /*3a30*/  FFMA.FTZ R142, R81, R12, R14 ;  /* 0x0000000c518e7223 */ /* 0x000fe2000001000e */
[----:B------:R-:W-:Y:S01]  /*3a40*/  PRMT R113, RZ, 0x5410, R18 ;  /* 0x00005410ff717816 */ /* 0x000fe20000000012 */
[----:B------:R-:W0:Y:S01]  /*3a50*/  LDS.128 R12, [R36+0x10] ;  /* 0x00001000240c7984 */ /* 0x000e220000000c00 */
[----:B------:R-:W-:Y:S01]  /*3a60*/  FMUL.FTZ R22, R22, R111 ;  /* 0x0000006f16167220 */ /* 0x000fe20000410000 */
[----:B------:R-:W-:Y:S01]  /*3a70*/  PRMT R115, RZ, 0x7610, R17 ;  /* 0x00007610ff737816 */ /* 0x000fe20000000011 */
[----:B------:R-:W-:Y:S01]  /*3a80*/  FMUL.FTZ R114, R114, R117 ;  /* 0x0000007572727220 */ /* 0x000fe20000410000 */
[----:B------:R-:W-:Y:S01]  /*3a90*/  PRMT R119, RZ, 0x7610, R19 ;  /* 0x00007610ff777816 */ /* 0x000fe20000000013 */
[----:B------:R-:W-:-:S02]  /*3aa0*/  FMUL.FTZ R22, R121, R22 ;  /* 0x0000001679167220 */ /* 0x000fc40000410000 */
[----:B------:R2:W3:Y:S01]  /*3ab0*/  MUFU.RCP R121, R130 ;  /* 0x0000008200797308 */ /* 0x0004e20000001000 */
[----:B------:R-:W-:Y:S02]  /*3ac0*/  FMUL.FTZ R116, R116, R108 ;  /* 0x0000006c74747220 */ /* 0x000fe40000410000 */
[----:B------:R-:W-:Y:S02]  /*3ad0*/  FMUL.FTZ R112, R112, R113 ;  /* 0x0000007170707220 */ /* 0x000fe40000410000 */
[----:B------:R-:W-:Y:S02]  /*3ae0*/  FMUL.FTZ R17, R110, R115 ;  /* 0x000000736e117220 */ /* 0x000fe40000410000 */
[----:B------:R-:W-:Y:S02]  /*3af0*/  FMUL.FTZ R21, R120, R21 ;  /* 0x0000001578157220 */ /* 0x000fe40000410000 */
[----:B------:R-:W-:Y:S02]  /*3b00*/  FMUL.FTZ R16, R125, R16 ;  /* 0x000000107d107220 */ /* 0x000fe40000410000 */
[----:B------:R-:W-:Y:S01]  /*3b10*/  FMUL.FTZ R114, R131, R114 ;  /* 0x0000007283727220 */ /* 0x000fe20000410000 */
[----:B------:R-:W4:Y:S01]  /*3b20*/  MUFU.RCP R125, R132 ;  /* 0x00000084007d7308 */ /* 0x000f220000001000 */
[----:B------:R-:W-:-:S02]  /*3b30*/  FMUL.FTZ R116, R133, R116 ;  /* 0x0000007485747220 */ /* 0x000fc40000410000 */
[----:B------:R-:W-:Y:S02]  /*3b40*/  FMUL.FTZ R112, R129, R112 ;  /* 0x0000007081707220 */ /* 0x000fe40000410000 */
[----:B------:R-:W-:Y:S02]  /*3b50*/  FMUL.FTZ R19, R118, R119 ;  /* 0x0000007776137220 */ /* 0x000fe40000410000 */
[----:B-1----:R-:W-:Y:S01]  /*3b60*/  FADD.FTZ R138, R138, 1 ;  /* 0x3f8000008a8a7421 */ /* 0x002fe20000010000 */
[----:B------:R-:W-:Y:S01]  /*3b70*/  MUFU.RCP R129, R136 ;  /* 0x0000008800817308 */ /* 0x000fe20000001000 */
[----:B------:R-:W-:Y:S02]  /*3b80*/  FMUL.FTZ R17, R20, R17 ;  /* 0x0000001114117220 */ /* 0x000fe40000410000 */
[----:B------:R-:W-:Y:S02]  /*3b90*/  FMUL.FTZ R20, R21, R122 ;  /* 0x0000007a15147220 */ /* 0x000fe40000410000 */
[----:B------:R-:W-:-:S02]  /*3ba0*/  FMUL.FTZ R123, R22, R123 ;  /* 0x0000007b167b7220 */ /* 0x000fc40000410000 */
[----:B------:R-:W-:Y:S01]  /*3bb0*/  FMUL.FTZ R16, R16, R127 ;  /* 0x0000007f10107220 */ /* 0x000fe20000410000 */
[----:B------:R-:W-:Y:S01]  /*3bc0*/  MUFU.RCP R131, R138 ;  /* 0x0000008a00837308 */ /* 0x000fe20000001000 */
[----:B------:R-:W-:Y:S01]  /*3bd0*/  FMUL.FTZ R27, R114, R27 ;  /* 0x0000001b721b7220 */ /* 0x000fe20000410000 */
[----:B------:R-:W-:Y:S01]  /*3be0*/  F2FP.BF16.PACK_AB R20, R123, R20 ;  /* 0x000000147b14723e */ /* 0x000fe200000010ff */
[----:B------:R-:W-:Y:S02]  /*3bf0*/  FMUL.FTZ R23, R116, R135 ;  /* 0x0000008774177220 */ /* 0x000fe40000410000 */
[----:B------:R-:W-:Y:S01]  /*3c00*/  FMUL.FTZ R19, R24, R19 ;  /* 0x0000001318137220 */ /* 0x000fe20000410000 */
[--C-:B0-----:R-:W-:Y:S01]  /*3c10*/  PRMT R114, RZ, 0x5410, R13.reuse ;  /* 0x00005410ff727816 */ /* 0x101fe2000000000d */
[----:B------:R-:W-:Y:S01]  /*3c20*/  FMUL.FTZ R22, R112, R25 ;  /* 0x0000001970167220 */ /* 0x000fe20000410000 */
[----:B------:R-:W0:Y:S01]  /*3c30*/  MUFU.RCP R127, R134 ;  /* 0x00000086007f7308 */ /* 0x000e220000001000 */
[----:B------:R-:W-:Y:S01]  /*3c40*/  PRMT R116, RZ, 0x7610, R13 ;  /* 0x00007610ff747816 */ /* 0x000fe2000000000d */
[----:B------:R-:W-:Y:S01]  /*3c50*/  FADD.FTZ R13, -R137, 1 ;  /* 0x3f800000890d7421 */ /* 0x000fe20000010100 */
[--C-:B------:R-:W-:Y:S01]  /*3c60*/  PRMT R122, RZ, 0x5410, R15.reuse ;  /* 0x00005410ff7a7816 */ /* 0x100fe2000000000f */
[----:B------:R-:W-:Y:S01]  /*3c70*/  FMUL.FTZ R26, R19, R26 ;  /* 0x0000001a131a7220 */ /* 0x000fe20000410000 */
[----:B--2---:R-:W-:Y:S01]  /*3c80*/  PRMT R130, RZ, 0x7610, R15 ;  /* 0x00007610ff827816 */ /* 0x004fe2000000000f */
[----:B---3--:R-:W-:Y:S01]  /*3c90*/  FADD.FTZ R15, -R121, 1 ;  /* 0x3f800000790f7421 */ /* 0x008fe20000010100 */
[--C-:B------:R-:W-:Y:S01]  /*3ca0*/  PRMT R110, RZ, 0x5410, R12.reuse ;  /* 0x00005410ff6e7816 */ /* 0x100fe2000000000c */
[----:B------:R-:W-:Y:S01]  /*3cb0*/  FFMA.FTZ R19, R84, R13, 1 ;  /* 0x3f80000054137423 */ /* 0x000fe2000001000d */
[----:B------:R-:W-:Y:S01]  /*3cc0*/  PRMT R112, RZ, 0x7610, R12 ;  /* 0x00007610ff707816 */ /* 0x000fe2000000000c */
[----:B------:R-:W-:Y:S01]  /*3cd0*/  FFMA.FTZ R21, R90, R15, 1 ;  /* 0x3f8000005a157423 */ /* 0x000fe2000001000f */
[--C-:B------:R-:W-:Y:S01]  /*3ce0*/  PRMT R118, RZ, 0x5410, R14.reuse ;  /* 0x00005410ff767816 */ /* 0x100fe2000000000e */
[----:B------:R-:W-:Y:S01]  /*3cf0*/  FADD.FTZ R12, -R126, 1 ;  /* 0x3f8000007e0c7421 */ /* 0x000fe20000010100 */
[----:B------:R-:W-:Y:S01]  /*3d00*/  PRMT R120, RZ, 0x7610, R14 ;  /* 0x00007610ff787816 */ /* 0x000fe2000000000e */
[----:B------:R-:W-:Y:S01]  /*3d10*/  FADD.FTZ R14, -R128, 1 ;  /* 0x3f800000800e7421 */ /* 0x000fe20000010100 */
        /* <DEDUP_REMOVED lines=17> */
[----:B----4-:R-:W-:Y:S02]  /*3e30*/  FADD.FTZ R13, -R125, 1 ;  /* 0x3f8000007d0d7421 */ /* 0x010fe40000010100 */
[----:B------:R-:W-:Y:S01]  /*3e40*/  FMUL.FTZ R14, R93, R118 ;  /* 0x000000765d0e7220 */ /* 0x000fe20000410000 */
[----:B------:R-:W-:Y:S01]  /*3e50*/  F2FP.BF16.PACK_AB R25, R25, R18 ;  /* 0x000000121919723e */ /* 0x000fe200000010ff */
[----:B0-----:R-:W-:Y:S02]  /*3e60*/  FADD.FTZ R19, -R127, 1 ;  /* 0x3f8000007f137421 */ /* 0x001fe40000010100 */
[----:B------:R-:W-:Y:S02]  /*3e70*/  FADD.FTZ R21, -R129, 1 ;  /* 0x3f80000081157421 */ /* 0x000fe40000010100 */
[----:B------:R-:W-:-:S02]  /*3e80*/  FADD.FTZ R133, -R131, 1 ;  /* 0x3f80000083857421 */ /* 0x000fc40000010100 */
[----:B------:R-:W-:Y:S02]  /*3e90*/  FMUL.FTZ R24, R92, R120 ;  /* 0x000000785c187220 */ /* 0x000fe40000410000 */
[----:B------:R-:W-:Y:S02]  /*3ea0*/  FMUL.FTZ R124, R76, R122 ;  /* 0x0000007a4c7c7220 */ /* 0x000fe40000410000 */
[----:B------:R-:W-:Y:S02]  /*3eb0*/  FMUL.FTZ R132, R103, R130 ;  /* 0x0000008267847220 */ /* 0x000fe40000410000 */
[----:B------:R-:W-:Y:S02]  /*3ec0*/  FFMA.FTZ R13, R86, R13, 1 ;  /* 0x3f800000560d7423 */ /* 0x000fe4000001000d */
[----:B------:R-:W-:Y:S02]  /*3ed0*/  FMUL.FTZ R14, R125, R14 ;  /* 0x0000000e7d0e7220 */ /* 0x000fe40000410000 */
[----:B------:R-:W-:-:S02]  /*3ee0*/  FFMA.FTZ R19, R74, R19, 1 ;  /* 0x3f8000004a137423 */ /* 0x000fc40000010013 */
        /* <DEDUP_REMOVED lines=8> */
[----:B------:R-:W-:Y:S01]  /*3f70*/  FMUL.FTZ R124, R124, R21 ;  /* 0x000000157c7c7220 */ /* 0x000fe20000410000 */
[----:B------:R-:W-:Y:S01]  /*3f80*/  F2FP.BF16.PACK_AB R21, R17, R16 ;  /* 0x000000101115723e */ /* 0x000fe200000010ff */
[----:B------:R-:W-:Y:S01]  /*3f90*/  BAR.SYNC.DEFER_BLOCKING 0x0 ;  /* 0x0000000000007b1d */ /* 0x000fe20000010000 */
[----:B------:R-:W-:Y:S01]  /*3fa0*/  FMUL.FTZ R133, R132, R133 ;  /* 0x0000008584857220 */ /* 0x000fe20000410000 */
[----:B------:R-:W-:Y:S01]  /*3fb0*/  F2FP.BF16.PACK_AB R26, R14, R13 ;  /* 0x0000000d0e1a723e */ /* 0x000fe200000010ff */
[----:B------:R-:W-:Y:S02]  /*3fc0*/  FMUL.FTZ R126, R91, R126 ;  /* 0x0000007e5b7e7220 */ /* 0x000fe40000410000 */
        /* <DEDUP_REMOVED lines=11> */
[----:B------:R0:W-:Y:S01]  /*4080*/  STS.128 [R36], R20 ;  /* 0x0000001424007388 */ /* 0x0001e20000000c00 */
[----:B------:R-:W-:Y:S02]  /*4090*/  FMUL.FTZ R129, R94, R129 ;  /* 0x000000815e817220 */ /* 0x000fe40000410000 */
[----:B------:R-:W-:Y:S01]  /*40a0*/  FMUL.FTZ R91, R92, R127 ;  /* 0x0000007f5c5b7220 */ /* 0x000fe20000410000 */
[----:B------:R-:W-:Y:S01]  /*40b0*/  STS.128 [R36+0x10], R24 ;  /* 0x0000101824007388 */ /* 0x000fe20000000c00 */
[----:B------:R-:W-:-:S06]  /*40c0*/  NOP ;  /* 0x0000000000007918 */ /* 0x000fcc0000000000 */
[----:B------:R-:W1:Y:S01]  /*40d0*/  LDS.128 R16, [R48.X16] ;  /* 0x0000000030107984 */ /* 0x000e62000000cc00 */
[----:B------:R-:W-:-:S03]  /*40e0*/  FMUL.FTZ R82, R82, R131 ;  /* 0x0000008352527220 */ /* 0x000fc60000410000 */
[----:B------:R-:W2:Y:S01]  /*40f0*/  LDS.128 R12, [R48.X16+0x200] ;  /* 0x00020000300c7984 */ /* 0x000ea2000000cc00 */
[----:B0-----:R-:W-:Y:S01]  /*4100*/  PRMT R20, RZ, 0x5410, R4 ;  /* 0x00005410ff147816 */ /* 0x001fe20000000004 */
[----:B------:R-:W-:Y:S02]  /*4110*/  IMAD R21, R55, c[0x0][0x2f0], RZ ;  /* 0x0000bc0037157a24 */ /* 0x000fe400078e02ff */
[----:B------:R-:W-:Y:S02]  /*4120*/  FMUL.FTZ R103, R103, R82 ;  /* 0x0000005267677220 */ /* 0x000fe40000410000 */
[----:B------:R-:W-:Y:S01]  /*4130*/  FFMA.FTZ R142, R101, R20, R142 ;  /* 0x00000014658e7223 */ /* 0x000fe2000001008e */
[----:B------:R-:W-:Y:S01]  /*4140*/  PRMT R20, RZ, 0x7610, R4 ;  /* 0x00007610ff147816 */ /* 0x000fe20000000004 */
[----:B------:R-:W-:Y:S01]  /*4150*/  IMAD R23, R56, c[0x0][0x2f4], R21 ;  /* 0x0000bd0038177a24 */ /* 0x000fe200078e0215 */
[----:B------:R-:W-:-:S03]  /*4160*/  PRMT R21, RZ, 0x5410, R5 ;  /* 0x00005410ff157816 */ /* 0x000fc60000000005 */
        /* <DEDUP_REMOVED lines=8> */
[----:B------:R-:W-:Y:S02]  /*41f0*/  ISETP.NE.U32.AND P0, PT, RZ, c[0x0][0x270], PT ;  /* 0x00009c00ff007a0c */ /* 0x000fe40003f05070 */
[----:B------:R-:W-:Y:S01]  /*4200*/  PRMT R23, RZ, 0x5410, R6 ;  /* 0x00005410ff177816 */ /* 0x000fe20000000006 */
[----:B------:R-:W-:Y:S01]  /*4210*/  IMAD.WIDE R20, R37, 0x10, R20 ;  /* 0x0000001025147825 */ /* 0x000fe200078e0214 */
[----:B------:R-:W-:-:S03]  /*4220*/  ISETP.NE.AND.EX P0, PT, RZ, c[0x0][0x274], PT, P0 ;  /* 0x00009d00ff007a0c */ /* 0x000fc60003f05300 */
[----:B------:R-:W-:Y:S01]  /*4230*/  FFMA.FTZ R22, R93, R23, R22 ;  /* 0x000000175d167223 */ /* 0x000fe20000010016 */
[----:B------:R-:W-:Y:S01]  /*4240*/  PRMT R23, RZ, 0x7610, R6 ;  /* 0x00007610ff177816 */ /* 0x000fe20000000006 */
[----:B-1----:R0:W-:Y:S04]  /*4250*/  STG.E.128 [R20.64], R16 ;  /* 0x0000001014007986 */ /* 0x0021e8000c101d04 */
[----:B------:R-:W-:Y:S01]  /*4260*/  FFMA.FTZ R22, R91, R23, R22 ;  /* 0x000000175b167223 */ /* 0x000fe20000010016 */
[----:B------:R-:W-:Y:S01]  /*4270*/  PRMT R23, RZ, 0x5410, R7 ;  /* 0x00005410ff177816 */ /* 0x000fe20000000007 */
[----:B--2---:R0:W-:Y:S04]  /*4280*/  STG.E.128 [R20.64+0x200], R12 ;  /* 0x0002000c14007986 */ /* 0x0041e8000c101d04 */
[----:B------:R-:W-:Y:S01]  /*4290*/  FFMA.FTZ R74, R89, R23, R22 ;  /* 0x00000017594a7223 */ /* 0x000fe20000010016 */
        /* <DEDUP_REMOVED lines=44> */
.L_x_6360:
        /* <DEDUP_REMOVED lines=44> */
.L_x_6398:
        /* <DEDUP_REMOVED lines=11> */
[----:B0-2---:R0:W2:Y:S04]  /*48d0*/  LDG.E.128 R16, [R132.64+0x200] ;  /* 0x0002000484107981 */ /* 0x0050a8000c1e1d00 */
        /* <DEDUP_REMOVED lines=19> */
[C---:B------:R-:W-:Y:S02]  /*4a10*/  LOP3.LUT P0, RZ, R49.reuse, 0x1f, RZ, 0xc0, !PT ;  /* 0x0000001f31ff7812 */ /* 0x040fe4000780c0ff */
[C---:B------:R-:W-:Y:S02]  /*4a20*/  ISETP.NE.AND P1, PT, R49.reuse, RZ, PT ;  /* 0x000000ff3100720c */ /* 0x040fe40003f25270 */
[----:B------:R-:W-:Y:S02]  /*4a30*/  ISETP.LT.OR P2, PT, R0, 0x2, P0 ;  /* 0x000000020000780c */ /* 0x000fe40000741670 */
[----:B------:R-:W-:-:S09]  /*4a40*/  IADD3 R108, R49, 0x200, RZ ;  /* 0x00000200316c7810 */ /* 0x000fd20007ffe0ff */
[----:B------:R-:W-:Y:S01]  /*4a50*/  @!P1 LEA R108, R104, R131, 0x8 ;  /* 0x00000083686c9211 */ /* 0x000fe200078e40ff */
[----:B--2---:R-:W-:Y:S04]  /*4a60*/  STS.128 [R48.X16+0x200], R16 ;  /* 0x0002001030007388 */ /* 0x004fe8000000cc00 */
[----:B---3--:R0:W-:Y:S01]  /*4a70*/  STS.128 [R48.X16], R12 ;  /* 0x0000000c30007388 */ /* 0x0081e2000000cc00 */
[----:B------:R-:W-:-:S06]  /*4a80*/  NOP ;  /* 0x0000000000007918 */ /* 0x000fcc0000000000 */
[----:B------:R1:W2:Y:S01]  /*4a90*/  LDG.E R186, [R186.64] ;  /* 0x00000004baba7981 */ /* 0x0002a2000c1e1900 */
[----:B----4-:R-:W-:Y:S01]  /*4aa0*/  FMUL.FTZ R161, R100, 1.4426950216293334961 ;  /* 0x3fb8aa3b64a17820 */ /* 0x010fe20000410000 */
[----:B0-----:R-:W-:Y:S02]  /*4ab0*/  @!P2 IADD3 R12, R0, -0x2, RZ ;  /* 0xfffffffe000ca810 */ /* 0x001fe40007ffe0ff */
[----:B------:R-:W0:Y:S01]  /*4ac0*/  LDS.128 R16, [R36+0x10] ;  /* 0x0000100024107984 */ /* 0x000e220000000c00 */
[----:B------:R-:W-:-:S06]  /*4ad0*/  FMUL.FTZ R197, R161, R72 ;  /* 0x00000048a1c57220 */ /* 0x000fcc0000410000 */
[----:B------:R-:W3:Y:S01]  /*4ae0*/  MUFU.EX2 R197, R197 ;  /* 0x000000c500c57308 */ /* 0x000ee20000000800 */
[----:B------:R-:W-:Y:S01]  /*4af0*/  SHF.L.U32 R108, R108, 0x2, RZ ;  /* 0x000000026c6c7819 */ /* 0x000fe200000006ff */
[----:B------:R-:W-:Y:S02]  /*4b00*/  @!P2 IMAD R133, R12, c[0x0][0x16c], R131 ;  /* 0x00005b000c85aa24 */ /* 0x000fe400078e0283 */
[----:B------:R-:W4:Y:S04]  /*4b10*/  LDS.128 R12, [R36] ;  /* 0x00000000240c7984 */ /* 0x000f280000000c00 */
[----:B---3--:R4:W-:Y:S01]  /*4b20*/  STS [R108+0xea8], R197 ;  /* 0x000ea8c56c007388 */ /* 0x0089e20000000800 */
[----:B------:R-:W-:Y:S01]  /*4b30*/  HFMA2.MMA R188, -RZ, RZ, 0, 0 ;  /* 0x00000000ffbc7435 */ /* 0x000fe200000001ff */
[----:B------:R-:W-:-:S02]  /*4b40*/  @!P2 IMAD.WIDE R132, R133, 0x8, R32 ;  /* 0x000000088584a825 */ /* 0x000fc400078e0220 */
[----:B------:R-:W-:Y:S02]  /*4b50*/  BAR.SYNC.DEFER_BLOCKING 0x0 ;  /* 0x0000000000007b1d */ /* 0x000fe40000010000 */
[C---:B------:R-:W-:Y:S02]  /*4b60*/  FMUL.FTZ R128, R161.reuse, R71 ;  /* 0x00000047a1807220 */ /* 0x040fe40000410000 */
[----:B------:R-:W-:-:S03]  /*4b70*/  FMUL.FTZ R126, R161, R70 ;  /* 0x00000046a17e7220 */ /* 0x000fc60000410000 */
[----:B------:R3:W5:Y:S01]  /*4b80*/  @!P2 LDG.E R188, [R132.64+0x4] ;  /* 0x0000040484bca981 */ /* 0x000762000c1e1900 */
[----:B------:R-:W-:Y:S01]  /*4b90*/  ISETP.NE.AND P2, PT, R49, 0x1f, PT ;  /* 0x0000001f3100780c */ /* 0x000fe20003f45270 */
[----:B------:R-:W0:Y:S01]  /*4ba0*/  MUFU.EX2 R128, R128 ;  /* 0x0000008000807308 */ /* 0x000e220000000800 */
[----:B------:R-:W-:-:S11]  /*4bb0*/  FMUL.FTZ R143, R161, R69 ;  /* 0x00000045a18f7220 */ /* 0x000fd60000410000 */
[----:B------:R1:W1:Y:S01]  /*4bc0*/  @P2 LDS R210, [R49.X4+0x16ac] ;  /* 0x0016ac0031d22984 */ /* 0x0002620000004800 */
[----:B------:R-:W1:Y:S01]  /*4bd0*/  MUFU.EX2 R126, R126 ;  /* 0x0000007e007e7308 */ /* 0x000e620000000800 */
[--C-:B---3--:R-:W-:Y:S02]  /*4be0*/  PRMT R133, RZ, 0x5410, R8.reuse ;  /* 0x00005410ff857816 */ /* 0x108fe40000000008 */
[----:B------:R-:W-:Y:S01]  /*4bf0*/  PRMT R134, RZ, 0x7610, R8 ;  /* 0x00007610ff867816 */ /* 0x000fe20000000008 */
[C---:B------:R-:W-:Y:S01]  /*4c00*/  FMUL.FTZ R142, R161.reuse, R68 ;  /* 0x00000044a18e7220 */ /* 0x040fe20000410000 */
[--C-:B0-----:R-:W-:Y:S01]  /*4c10*/  PRMT R144, RZ, 0x5410, R19.reuse ;  /* 0x00005410ff907816 */ /* 0x101fe20000000013 */
[----:B------:R-:W-:Y:S01]  /*4c20*/  FMUL.FTZ R177, R161, R57 ;  /* 0x00000039a1b17220 */ /* 0x000fe20000410000 */
[----:B------:R-:W-:Y:S01]  /*4c30*/  PRMT R158, RZ, 0x7610, R19 ;  /* 0x00007610ff9e7816 */ /* 0x000fe20000000013 */
[----:B------:R-:W0:Y:S01]  /*4c40*/  MUFU.EX2 R143, R143 ;  /* 0x0000008f008f7308 */ /* 0x000e220000000800 */
[--C-:B----4-:R-:W-:Y:S01]  /*4c50*/  PRMT R108, RZ, 0x5410, R12.reuse ;  /* 0x00005410ff6c7816 */ /* 0x110fe2000000000c */
[----:B------:R-:W-:Y:S01]  /*4c60*/  FMUL.FTZ R223, R133, R72 ;  /* 0x0000004885df7220 */ /* 0x000fe20000410000 */
[----:B------:R-:W-:Y:S01]  /*4c70*/  PRMT R112, RZ, 0x7610, R12 ;  /* 0x00007610ff707816 */ /* 0x000fe2000000000c */
[----:B------:R-:W-:Y:S01]  /*4c80*/  FMUL.FTZ R219, R134, R71 ;  /* 0x0000004786db7220 */ /* 0x000fe20000410000 */
[----:B------:R-:W-:Y:S01]  /*4c90*/  PRMT R19, RZ, 0x5410, R9 ;  /* 0x00005410ff137816 */ /* 0x000fe20000000009 */
[C---:B------:R-:W-:Y:S01]  /*4ca0*/  FMUL.FTZ R141, R161.reuse, R67 ;  /* 0x00000043a18d7220 */ /* 0x040fe20000410000 */
[----:B------:R-:W-:Y:S01]  /*4cb0*/  PRMT R110, RZ, 0x5410, R13 ;  /* 0x00005410ff6e7816 */ /* 0x000fe2000000000d */
[C---:B------:R-:W-:Y:S01]  /*4cc0*/  FMUL.FTZ R138, R161.reuse, R66 ;  /* 0x00000042a18a7220 */ /* 0x040fe20000410000 */
[----:B------:R-:W3:Y:S01]  /*4cd0*/  MUFU.EX2 R142, R142 ;  /* 0x0000008e008e7308 */ /* 0x000ee20000000800 */
[C---:B------:R-:W-:Y:S01]  /*4ce0*/  FMUL.FTZ R137, R161.reuse, R65 ;  /* 0x00000041a1897220 */ /* 0x040fe20000410000 */
[----:B------:R-:W-:Y:S01]  /*4cf0*/  PRMT R156, RZ, 0x7610, R9 ;  /* 0x00007610ff9c7816 */ /* 0x000fe20000000009 */
[----:B------:R-:W-:-:S02]  /*4d00*/  FMUL.FTZ R159, R161, R64 ;  /* 0x00000040a19f7220 */ /* 0x000fc40000410000 */
[C---:B------:R-:W-:Y:S02]  /*4d10*/  FMUL.FTZ R160, R161.reuse, R63 ;  /* 0x0000003fa1a07220 */ /* 0x040fe40000410000 */
[C---:B------:R-:W-:Y:S02]  /*4d20*/  FMUL.FTZ R184, R161.reuse, R62 ;  /* 0x0000003ea1b87220 */ /* 0x040fe40000410000 */
[C---:B------:R-:W-:Y:S02]  /*4d30*/  FMUL.FTZ R191, R161.reuse, R61 ;  /* 0x0000003da1bf7220 */ /* 0x040fe40000410000 */
[C---:B------:R-:W-:Y:S02]  /*4d40*/  FMUL.FTZ R182, R161.reuse, R60 ;  /* 0x0000003ca1b67220 */ /* 0x040fe40000410000 */
[C---:B------:R-:W-:Y:S02]  /*4d50*/  FMUL.FTZ R189, R161.reuse, R59 ;  /* 0x0000003ba1bd7220 */ /* 0x040fe40000410000 */
[----:B------:R-:W-:Y:S01]  /*4d60*/  FMUL.FTZ R185, R161, R58 ;  /* 0x0000003aa1b97220 */ /* 0x000fe20000410000 */
[----:B------:R-:W4:Y:S01]  /*4d70*/  MUFU.EX2 R177, R177 ;  /* 0x000000b100b17308 */ /* 0x000f220000000800 */
[----:B------:R-:W-:-:S02]  /*4d80*/  FMUL.FTZ R217, R19, R70 ;  /* 0x0000004613d97220 */ /* 0x000fc40000410000 */
[----:B------:R-:W-:Y:S02]  /*4d90*/  FMUL.FTZ R190, R108, R223 ;  /* 0x000000df6cbe7220 */ /* 0x000fe40000410000 */
[----:B------:R-:W-:Y:S01]  /*4da0*/  FMUL.FTZ R227, R112, R219 ;  /* 0x000000db70e37220 */ /* 0x000fe20000410000 */
[----:B------:R-:W-:Y:S01]  /*4db0*/  PRMT R116, RZ, 0x7610, R13 ;  /* 0x00007610ff747816 */ /* 0x000fe2000000000d */
[----:B------:R-:W-:Y:S01]  /*4dc0*/  FMUL.FTZ R13, R197, R128 ;  /* 0x00000080c50d7220 */ /* 0x000fe20000410000 */
[----:B------:R-:W-:Y:S01]  /*4dd0*/  PRMT R157, RZ, 0x5410, R10 ;  /* 0x00005410ff9d7816 */ /* 0x000fe2000000000a */
[----:B------:R-:W0:Y:S01]  /*4de0*/  MUFU.EX2 R141, R141 ;  /* 0x0000008d008d7308 */ /* 0x000e220000000800 */
[----:B------:R-:W-:Y:S02]  /*4df0*/  FMUL.FTZ R213, R156, R69 ;  /* 0x000000459cd57220 */ /* 0x000fe40000410000 */
[----:B------:R-:W-:Y:S02]  /*4e00*/  FMUL.FTZ R225, R110, R217 ;  /* 0x000000d96ee17220 */ /* 0x000fe40000410000 */
[----:B------:R-:W-:Y:S01]  /*4e10*/  FFMA.FTZ R12, R128, R190, R227 ;  /* 0x000000be800c7223 */ /* 0x000fe200000100e3 */
[----:B------:R-:W-:-:S02]  /*4e20*/  PRMT R114, RZ, 0x5410, R14 ;  /* 0x00005410ff727816 */ /* 0x000fc4000000000e */
[----:B------:R-:W0:Y:S01]  /*4e30*/  MUFU.EX2 R138, R138 ;  /* 0x0000008a008a7308 */ /* 0x000e220000000800 */
[----:B------:R-:W-:Y:S01]  /*4e40*/  PRMT R120, RZ, 0x7610, R14 ;  /* 0x00007610ff787816 */ /* 0x000fe2000000000e */
[----:B-1----:R-:W-:Y:S01]  /*4e50*/  FMUL.FTZ R14, R126, R13 ;  /* 0x0000000d7e0e7220 */ /* 0x002fe20000410000 */
[--C-:B------:R-:W-:Y:S02]  /*4e60*/  PRMT R135, RZ, 0x5410, R18.reuse ;  /* 0x00005410ff877816 */ /* 0x100fe40000000012 */
[----:B------:R-:W-:-:S03]  /*4e70*/  PRMT R145, RZ, 0x7610, R18 ;  /* 0x00007610ff917816 */ /* 0x000fc60000000012 */
[----:B------:R-:W1:Y:S01]  /*4e80*/  MUFU.EX2 R137, R137 ;  /* 0x0000008900897308 */ /* 0x000e620000000800 */
[----:B------:R-:W-:Y:S01]  /*4e90*/  PRMT R154, RZ, 0x7610, R10 ;  /* 0x00007610ff9a7816 */ /* 0x000fe2000000000a */
[----:B------:R-:W-:Y:S01]  /*4ea0*/  FMUL.FTZ R209, R157, R68 ;  /* 0x000000449dd17220 */ /* 0x000fe20000410000 */
[--C-:B------:R-:W-:Y:S01]  /*4eb0*/  PRMT R155, RZ, 0x5410, R11.reuse ;  /* 0x00005410ff9b7816 */ /* 0x100fe2000000000b */
[----:B------:R-:W-:Y:S01]  /*4ec0*/  FMUL.FTZ R206, R116, R213 ;  /* 0x000000d574ce7220 */ /* 0x000fe20000410000 */
[----:B------:R-:W-:-:S03]  /*4ed0*/  PRMT R152, RZ, 0x7610, R11 ;  /* 0x00007610ff987816 */ /* 0x000fc6000000000b */
[----:B------:R-:W0:Y:S01]  /*4ee0*/  MUFU.EX2 R159, R159 ;  /* 0x0000009f009f7308 */ /* 0x000e220000000800 */
[--C-:B------:R-:W-:Y:S01]  /*4ef0*/  PRMT R153, RZ, 0x5410, R4.reuse ;  /* 0x00005410ff997816 */ /* 0x100fe20000000004 */
[----:B------:R-:W-:Y:S01]  /*4f00*/  FFMA.FTZ R12, R126, R12, R225 ;  /* 0x0000000c7e0c7223 */ /* 0x000fe200000100e1 */
        /* <DEDUP_REMOVED lines=13> */
[----:B------:R-:W1:Y:S01]  /*4fe0*/  MUFU.EX2 R189, R189 ;  /* 0x000000bd00bd7308 */ /* 0x000e620000000800 */
[----:B------:R-:W-:-:S07]  /*4ff0*/  PRMT R122, RZ, 0x5410, R16 ;  /* 0x00005410ff7a7816 */ /* 0x000fce0000000010 */
[----:B------:R-:W1:Y:S01]  /*5000*/  MUFU.EX2 R185, R185 ;  /* 0x000000b900b97308 */ /* 0x000e620000000800 */
[----:B------:R-:W-:Y:S01]  /*5010*/  PRMT R132, RZ, 0x7610, R16 ;  /* 0x00007610ff847816 */ /* 0x000fe20000000010 */
[----:B0-----:R-:W-:Y:S01]  /*5020*/  FMUL.FTZ R13, R143, R14 ;  /* 0x0000000e8f0d7220 */ /* 0x001fe20000410000 */
        /* <DEDUP_REMOVED lines=15> */
[----:B------:R-:W-:Y:S02]  /*5120*/  FFMA.FTZ R12, R143, R12, R206 ;  /* 0x0000000c8f0c7223 */ /* 0x000fe400000100ce */
        /* <DEDUP_REMOVED lines=13> */
[-C--:B--2---:R-:W-:Y:S02]  /*5200*/  FMUL.FTZ R204, R89, R186.reuse ;  /* 0x000000ba59cc7220 */ /* 0x084fe40000410000 */
        /* <DEDUP_REMOVED lines=13> */
[----:B----4-:R-:W-:Y:S01]  /*52e0*/  FFMA.FTZ R15, R177, R208, R204 ;  /* 0x000000d0b10f7223 */ /* 0x010fe200000100cc */
        /* <DEDUP_REMOVED lines=9> */
.L_x_6363:
[----:B-1----:R-:W-:Y:S05]  /*5380*/  BSYNC B0 ;  /* 0x0000000000007941 */ /* 0x002fea0003800000 */
.L_x_6362:
[----:B0-----:R-:W-:Y:S01]  /*5390*/  FFMA.FTZ R12, R141, R13, R202 ;  /* 0x0000000d8d0c7223 */ /* 0x001fe200000100ca */
[----:B------:R-:W-:Y:S01]  /*53a0*/  ISETP.GE.AND P3, PT, R48, 0x1, PT ;  /* 0x000000013000780c */ /* 0x000fe20003f66270 */
[----:B------:R-:W-:Y:S01]  /*53b0*/  FMUL.FTZ R16, R177, R210 ;  /* 0x000000d2b1107220 */ /* 0x000fe20000410000 */
[----:B------:R-:W-:Y:S01]  /*53c0*/  LOP3.LUT R216, R49, 0x1f, RZ, 0xc0, !PT ;  /* 0x0000001f31d87812 */ /* 0x000fe200078ec0ff */
[----:B------:R-:W-:Y:S01]  /*53d0*/  FMUL.FTZ R13, R141, R14 ;  /* 0x0000000e8d0d7220 */ /* 0x000fe20000410000 */
[----:B------:R-:W-:Y:S01]  /*53e0*/  ISETP.GE.OR P0, PT, R0, c[0x0][0x174], P0 ;  /* 0x00005d0000007a0c */ /* 0x000fe20000706670 */
[C---:B------:R-:W-:Y:S01]  /*53f0*/  FFMA.FTZ R15, R185.reuse, R15, R200 ;  /* 0x0000000fb90f7223 */ /* 0x040fe200000100c8 */
[----:B------:R-:W-:Y:S01]  /*5400*/  ISETP.NE.AND P4, PT, R216, 0x1f, PT ;  /* 0x0000001fd800780c */ /* 0x000fe20003f85270 */
[C---:B------:R-:W-:Y:S01]  /*5410*/  FFMA.FTZ R14, R138.reuse, R12, R215 ;  /* 0x0000000c8a0e7223 */ /* 0x040fe200000100d7 */
[----:B-----5:R-:W-:Y:S01]  /*5420*/  SHFL.IDX PT, R188, R188, RZ, 0x1f ;  /* 0x00001fffbcbc7589 */ /* 0x020fe200000e0000 */
[----:B------:R-:W-:Y:S01]  /*5430*/  FMUL.FTZ R16, R185, R16 ;  /* 0x00000010b9107220 */ /* 0x000fe20000410000 */
[----:B------:R-:W-:Y:S01]  /*5440*/  ISETP.NE.AND P5, PT, R49, RZ, PT ;  /* 0x000000ff3100720c */ /* 0x000fe20003fa5270 */
[----:B------:R-:W-:Y:S01]  /*5450*/  FMUL.FTZ R12, R138, R13 ;  /* 0x0000000d8a0c7220 */ /* 0x000fe20000410000 */
[----:B------:R-:W-:Y:S01]  /*5460*/  BSSY B0, `(.L_x_6364) ;  /* 0x000011b000007945 */ /* 0x000fe20003800000 */
[----:B------:R-:W-:-:S02]  /*5470*/  FFMA.FTZ R15, R189, R15, R198 ;  /* 0x0000000fbd0f7223 */ /* 0x000fc400000100c6 */
[----:B------:R-:W-:Y:S02]  /*5480*/  FFMA.FTZ R14, R137, R14, R196 ;  /* 0x0000000e890e7223 */ /* 0x000fe400000100c4 */
[----:B------:R-:W-:Y:S02]  /*5490*/  FMUL.FTZ R13, R189, R16 ;  /* 0x00000010bd0d7220 */ /* 0x000fe40000410000 */
[----:B------:R-:W-:Y:S02]  /*54a0*/  FMUL.FTZ R12, R137, R12 ;  /* 0x0000000c890c7220 */ /* 0x000fe40000410000 */
[C---:B------:R-:W-:Y:S02]  /*54b0*/  FFMA.FTZ R15, R182.reuse, R15, R211 ;  /* 0x0000000fb60f7223 */ /* 0x040fe400000100d3 */
[----:B------:R-:W-:Y:S02]  /*54c0*/  FFMA.FTZ R14, R159, R14, R194 ;  /* 0x0000000e9f0e7223 */ /* 0x000fe400000100c2 */
        /* <DEDUP_REMOVED lines=8> */
[C---:B------:R-:W-:Y:S02]  /*5550*/  FMUL.FTZ R15, R184.reuse, R15 ;  /* 0x0000000fb80f7220 */ /* 0x040fe40000410000 */
        /* <DEDUP_REMOVED lines=17> */
[----:B------:R-:W-:Y:S02]  /*5670*/  FFMA.FTZ R17, R141, R17, R174 ;  /* 0x000000118d117223 */ /* 0x000fe400000100ae */
[----:B------:R-:W-:Y:S02]  /*5680*/  FFMA.FTZ R229, R177, R14, R162 ;  /* 0x0000000eb1e57223 */ /* 0x000fe400000100a2 */
[----:B------:R-:W-:Y:S02]  /*5690*/  FMUL.FTZ R13, R141, R16 ;  /* 0x000000108d0d7220 */ /* 0x000fe40000410000 */
[----:B------:R-:W-:Y:S02]  /*56a0*/  FMUL.FTZ R212, R177, R12 ;  /* 0x0000000cb1d47220 */ /* 0x000fe40000410000 */
[C---:B------:R-:W-:Y:S01]  /*56b0*/  FFMA.FTZ R17, R142.reuse, R17, R175 ;  /* 0x000000118e117223 */ /* 0x040fe200000100af */
[----:B------:R-:W0:Y:S01]  /*56c0*/  SHFL.UP PT, R12, R229, 0x1, RZ ;  /* 0x04200000e50c7989 */ /* 0x000e2200000e00ff */
[----:B------:R-:W-:-:S02]  /*56d0*/  FMUL.FTZ R14, R142, R13 ;  /* 0x0000000d8e0e7220 */ /* 0x000fc40000410000 */
[----:B------:R-:W-:Y:S01]  /*56e0*/  FMUL.FTZ R163, R75, R186 ;  /* 0x000000ba4ba37220 */ /* 0x000fe20000410000 */
[----:B------:R-:W1:Y:S01]  /*56f0*/  SHFL.UP PT, R13, R212, 0x1, RZ ;  /* 0x04200000d40d7989 */ /* 0x000e6200000e00ff */
[C---:B------:R-:W-:Y:S02]  /*5700*/  FFMA.FTZ R17, R143.reuse, R17, R176 ;  /* 0x000000118f117223 */ /* 0x040fe400000100b0 */
[----:B------:R-:W-:Y:S02]  /*5710*/  FMUL.FTZ R15, R143, R14 ;  /* 0x0000000e8f0f7220 */ /* 0x000fe40000410000 */
[----:B------:R-:W-:Y:S02]  /*5720*/  FMUL.FTZ R165, R77, R186 ;  /* 0x000000ba4da57220 */ /* 0x000fe40000410000 */
[C---:B------:R-:W-:Y:S02]  /*5730*/  FFMA.FTZ R17, R126.reuse, R17, R163 ;  /* 0x000000117e117223 */ /* 0x040fe400000100a3 */
[----:B------:R-:W-:-:S02]  /*5740*/  FMUL.FTZ R15, R126, R15 ;  /* 0x0000000f7e0f7220 */ /* 0x000fc40000410000 */
[C---:B------:R-:W-:Y:S02]  /*5750*/  FFMA.FTZ R193, R128.reuse, R17, R165 ;  /* 0x0000001180c17223 */ /* 0x040fe400000100a5 */
[----:B------:R-:W-:Y:S02]  /*5760*/  FMUL.FTZ R186, R128, R15 ;  /* 0x0000000f80ba7220 */ /* 0x000fe40000410000 */
[----:B------:R-:W-:Y:S01]  /*5770*/  IMAD R214, R140, c[0x0][0x298], RZ ;  /* 0x0000a6008cd67a24 */ /* 0x000fe200078e02ff */
[----:B------:R-:W2:Y:S03]  /*5780*/  SHFL.DOWN PT, R14, R193, 0x1, 0x1f ;  /* 0x08201f00c10e7f89 */ /* 0x000ea600000e0000 */
[----:B------:R-:W-:Y:S01]  /*5790*/  IMAD R233, R53, c[0x0][0x29c], R214 ;  /* 0x0000a70035e97a24 */ /* 0x000fe200078e02d6 */
[----:B------:R-:W3:Y:S01]  /*57a0*/  SHFL.DOWN PT, R15, R186, 0x1, 0x1f ;  /* 0x08201f00ba0f7f89 */ /* 0x000ee200000e0000 */
[----:B0-----:R-:W-:-:S02]  /*57b0*/  @P3 FFMA.FTZ R229, R212, R12, R229 ;  /* 0x0000000cd4e53223 */ /* 0x001fc400000100e5 */
[----:B-1----:R-:W-:Y:S01]  /*57c0*/  @P3 FMUL.FTZ R212, R212, R13 ;  /* 0x0000000dd4d43220 */ /* 0x002fe20000410000 */
[----:B------:R-:W-:Y:S02]  /*57d0*/  ISETP.GE.AND P3, PT, R48, 0x2, PT ;  /* 0x000000023000780c */ /* 0x000fe40003f66270 */
[----:B------:R-:W0:Y:S04]  /*57e0*/  SHFL.UP PT, R12, R229, 0x2, RZ ;  /* 0x04400000e50c7989 */ /* 0x000e2800000e00ff */
[----:B------:R-:W1:Y:S01]  /*57f0*/  SHFL.UP PT, R13, R212, 0x2, RZ ;  /* 0x04400000d40d7989 */ /* 0x000e6200000e00ff */
[C---:B--2---:R-:W-:Y:S02]  /*5800*/  @P4 FFMA.FTZ R193, R186.reuse, R14, R193 ;  /* 0x0000000ebac14223 */ /* 0x044fe400000100c1 */
[----:B---3--:R-:W-:-:S03]  /*5810*/  @P4 FMUL.FTZ R186, R186, R15 ;  /* 0x0000000fbaba4220 */ /* 0x008fc60000410000 */
[----:B------:R-:W2:Y:S01]  /*5820*/  SHFL.DOWN PT, R14, R193, 0x2, 0x1f ;  /* 0x08401f00c10e7f89 */ /* 0x000ea200000e0000 */
[----:B------:R-:W-:-:S03]  /*5830*/  ISETP.GE.U32.AND P4, PT, R216, 0x1e, PT ;  /* 0x0000001ed800780c */ /* 0x000fc60003f86070 */
[----:B------:R-:W3:Y:S01]  /*5840*/  SHFL.DOWN PT, R15, R186, 0x2, 0x1f ;  /* 0x08401f00ba0f7f89 */ /* 0x000ee200000e0000 */
[C---:B0-----:R-:W-:Y:S02]  /*5850*/  @P3 FFMA.FTZ R229, R212.reuse, R12, R229 ;  /* 0x0000000cd4e53223 */ /* 0x041fe400000100e5 */
        /* <DEDUP_REMOVED lines=20> */
[----:B------:R-:W-:Y:S01]  /*59a0*/  HFMA2.MMA R12, -RZ, RZ, 1.875, 0 ;  /* 0x3f800000ff0c7435 */ /* 0x000fe200000001ff */
[----:B-1----:R-:W-:Y:S01]  /*59b0*/  @P3 FMUL.FTZ R212, R212, R13 ;  /* 0x0000000dd4d43220 */ /* 0x002fe20000410000 */
[----:B------:R-:W-:Y:S02]  /*59c0*/  MOV R13, RZ ;  /* 0x000000ff000d7202 */ /* 0x000fe40000000f00 */
[----:B------:R-:W0:Y:S01]  /*59d0*/  SHFL.UP PT, R16, R229, 0x10, RZ ;  /* 0x06000000e5107989 */ /* 0x000e2200000e00ff */
[----:B------:R-:W-:Y:S01]  /*59e0*/  ISETP.GE.U32.AND P3, PT, R216, 0x10, PT ;  /* 0x00000010d800780c */ /* 0x000fe20003f66070 */
[----:B------:R-:W-:Y:S02]  /*59f0*/  IMAD R216, R139, c[0x0][0x2a0], RZ ;  /* 0x0000a8008bd87a24 */ /* 0x000fe400078e02ff */
[----:B------:R-:W1:Y:S02]  /*5a00*/  SHFL.UP PT, R17, R212, 0x10, RZ ;  /* 0x06000000d4117989 */ /* 0x000e6400000e00ff */
[----:B------:R-:W-:-:S02]  /*5a10*/  IMAD R235, R51, c[0x0][0x2a4], R216 ;  /* 0x0000a90033eb7a24 */ /* 0x000fc400078e02d8 */
[----:B------:R-:W-:Y:S01]  /*5a20*/  @!P0 LDS.64 R12, [R131.X8+0x1728] ;  /* 0x00172800830c8984 */ /* 0x000fe20000008a00 */
[----:B------:R-:W-:Y:S01]  /*5a30*/  ISETP.GE.AND P0, PT, R48, 0x10, PT ;  /* 0x000000103000780c */ /* 0x000fe20003f06270 */
[C---:B--2---:R-:W-:Y:S01]  /*5a40*/  @!P4 FFMA.FTZ R193, R186.reuse, R14, R193 ;  /* 0x0000000ebac1c223 */ /* 0x044fe200000100c1 */
[----:B------:R-:W-:Y:S01]  /*5a50*/  MOV R14, R49 ;  /* 0x00000031000e7202 */ /* 0x000fe20000000f00 */
[----:B---3--:R-:W-:-:S03]  /*5a60*/  @!P4 FMUL.FTZ R186, R186, R15 ;  /* 0x0000000fbabac220 */ /* 0x008fc60000410000 */
[----:B------:R-:W2:Y:S01]  /*5a70*/  SHFL.DOWN PT, R214, R193, 0x10, 0x1f ;  /* 0x0a001f00c1d67f89 */ /* 0x000ea200000e0000 */
[----:B------:R-:W-:-:S03]  /*5a80*/  HFMA2.MMA R15, -RZ, RZ, 0, 0 ;  /* 0x00000000ff0f7435 */ /* 0x000fc600000001ff */
[----:B------:R-:W3:Y:S03]  /*5a90*/  SHFL.DOWN PT, R231, R186, 0x10, 0x1f ;  /* 0x0a001f00bae77f89 */ /* 0x000ee600000e0000 */
[C---:B0-----:R-:W-:Y:S02]  /*5aa0*/  @P0 FFMA.FTZ R229, R212.reuse, R16, R229 ;  /* 0x00000010d4e50223 */ /* 0x041fe400000100e5 */
[----:B-1----:R-:W-:-:S04]  /*5ab0*/  @P0 FMUL.FTZ R212, R212, R17 ;  /* 0x00000011d4d40220 */ /* 0x002fc80000410000 */
[----:B------:R-:W-:Y:S01]  /*5ac0*/  SHFL.UP PT, R229, R229, 0x1, RZ ;  /* 0x04200000e5e57989 */ /* 0x000fe200000e00ff */
[----:B------:R-:W-:-:S03]  /*5ad0*/  IMAD.WIDE.U32 R14, R53, c[0x0][0x298], R14 ;  /* 0x0000a600350e7a25 */ /* 0x000fc600078e000e */
[----:B------:R-:W0:Y:S02]  /*5ae0*/  SHFL.UP PT, R212, R212, 0x1, RZ ;  /* 0x04200000d4d47989 */ /* 0x000e2400000e00ff */
[----:B------:R-:W-:Y:S02]  /*5af0*/  IADD3 R15, R15, R233, RZ ;  /* 0x000000e90f0f7210 */ /* 0x000fe40007ffe0ff */
[----:B------:R-:W-:-:S03]  /*5b00*/  IADD3 R233, R39, -c[0x0][0x174], RZ ;  /* 0x80005d0027e97a10 */ /* 0x000fc60007ffe0ff */
[----:B------:R-:W-:-:S04]  /*5b10*/  IMAD.WIDE.U32 R16, R51, c[0x0][0x2a0], R14 ;  /* 0x0000a80033107a25 */ /* 0x000fc800078e000e */
[C---:B--2---:R-:W-:Y:S01]  /*5b20*/  @!P3 FFMA.FTZ R193, R186.reuse, R214, R193 ;  /* 0x000000d6bac1b223 */ /* 0x044fe200000100c1 */
[----:B------:R-:W-:Y:S01]  /*5b30*/  IADD3 R17, R17, R235, RZ ;  /* 0x000000eb11117210 */ /* 0x000fe20007ffe0ff */
[----:B---3--:R-:W-:Y:S01]  /*5b40*/  @!P3 FMUL.FTZ R186, R186, R231 ;  /* 0x000000e7babab220 */ /* 0x008fe20000410000 */
[C---:B------:R-:W-:Y:S01]  /*5b50*/  LEA R14, P0, R16.reuse, c[0x0][0x318], 0x2 ;  /* 0x0000c600100e7a11 */ /* 0x040fe200078010ff */
[----:B------:R-:W-:Y:S01]  /*5b60*/  SHFL.IDX PT, R231, R13, RZ, 0x1f ;  /* 0x00001fff0de77589 */ /* 0x000fe200000e0000 */
[----:B------:R-:W-:Y:S01]  /*5b70*/  IMAD R233, R233, -0x200, RZ ;  /* 0xfffffe00e9e97824 */ /* 0x000fe200078e02ff */
[----:B------:R-:W-:Y:S02]  /*5b80*/  SHF.L.U64.HI R214, R129, 0x2, R102 ;  /* 0x0000000281d67819 */ /* 0x000fe40000010266 */
[----:B------:R-:W-:Y:S01]  /*5b90*/  SHFL.DOWN PT, R218, R193, 0x1, 0x1f ;  /* 0x08201f00c1da7f89 */ /* 0x000fe200000e0000 */
[----:B------:R-:W-:Y:S02]  /*5ba0*/  LEA.HI.X R15, R16, c[0x0][0x31c], R17, 0x2, P0 ;  /* 0x0000c700100f7a11 */ /* 0x000fe400000f1411 */
[----:B------:R-:W-:Y:S01]  /*5bb0*/  IMAD R214, R214, c[0x0][0x2b0], RZ ;  /* 0x0000ac00d6d67a24 */ /* 0x000fe200078e02ff */
[----:B------:R-:W1:Y:S01]  /*5bc0*/  SHFL.DOWN PT, R216, R186, 0x1, 0x1f ;  /* 0x08201f00bad87f89 */ /* 0x000e6200000e0000 */
[----:B0-----:R-:W-:Y:S01]  /*5bd0*/  @P1 FFMA.FTZ R188, R212, R188, R229 ;  /* 0x000000bcd4bc1223 */ /* 0x001fe200000100e5 */
[----:B------:R-:W-:Y:S01]  /*5be0*/  IADD3 R16, P3, R2, R16, RZ ;  /* 0x0000001002107210 */ /* 0x000fe20007f7e0ff */
[----:B------:R-:W-:Y:S01]  /*5bf0*/  IMAD.WIDE R14, R233, 0x4, R14 ;  /* 0x00000004e90e7825 */ /* 0x000fe200078e020e */
[----:B------:R-:W-:Y:S01]  /*5c00*/  SHFL.IDX PT, R193, R193, RZ, 0x1f ;  /* 0x00001fffc1c17589 */ /* 0x000fe200000e0000 */
[----:B------:R-:W-:-:S02]  /*5c10*/  SHF.L.U32 R233, R129, 0x2, RZ ;  /* 0x0000000281e97819 */ /* 0x000fc400000006ff */
[----:B------:R-:W-:Y:S01]  /*5c20*/  FFMA.FTZ R190, R197, R188, R190 ;  /* 0x000000bcc5be7223 */ /* 0x000fe200000100be */
[----:B------:R-:W0:Y:S01]  /*5c30*/  SHFL.IDX PT, R186, R186, RZ, 0x1f ;  /* 0x00001fffbaba7589 */ /* 0x000e2200000e0000 */
[----:B------:R-:W-:Y:S01]  /*5c40*/  IADD3.X R17, R3, R17, RZ, P3, !PT ;  /* 0x0000001103117210 */ /* 0x000fe20001ffe4ff */
[----:B------:R-:W-:Y:S02]  /*5c50*/  IMAD R235, R233, c[0x0][0x2b4], R214 ;  /* 0x0000ad00e9eb7a24 */ /* 0x000fe400078e02d6 */
[-C--:B------:R-:W-:Y:S02]  /*5c60*/  FFMA.FTZ R227, R128, R190.reuse, R227 ;  /* 0x000000be80e37223 */ /* 0x080fe400000100e3 */
[----:B------:R-:W-:Y:S02]  /*5c70*/  FFMA.FTZ R188, R108, -R223, R190 ;  /* 0x800000df6cbc7223 */ /* 0x000fe400000100be */
[----:B------:R-:W-:Y:S02]  /*5c80*/  FFMA.FTZ R225, R126, R227, R225 ;  /* 0x000000e37ee17223 */ /* 0x000fe400000100e1 */
[----:B------:R-:W-:-:S02]  /*5c90*/  FFMA.FTZ R212, R77, R190, RZ ;  /* 0x000000be4dd47223 */ /* 0x000fc400000100ff */
[----:B------:R-:W-:Y:S02]  /*5ca0*/  FFMA.FTZ R206, R143, R225, R206 ;  /* 0x000000e18fce7223 */ /* 0x000fe400000100ce */
[----:B------:R-:W-:Y:S02]  /*5cb0*/  FFMA.FTZ R190, R112, -R219, R227 ;  /* 0x800000db70be7223 */ /* 0x000fe400000100e3 */
[----:B-1----:R-:W-:Y:S02]  /*5cc0*/  @P2 FFMA.FTZ R231, R216, R231, R218 ;  /* 0x000000e7d8e72223 */ /* 0x002fe400000100da */
        /* <DEDUP_REMOVED lines=19> */
[C---:B------:R-:W-:Y:S02]  /*5e00*/  FFMA.FTZ R194, R159.reuse, R196, R194 ;  /* 0x000000c49fc27223 */ /* 0x040fe400000100c2 */
[----:B------:R-:W-:-:S02]  /*5e10*/  FFMA.FTZ R159, R159, R171, R170 ;  /* 0x000000ab9f9f7223 */ /* 0x000fc400000100aa */
[----:B------:R-:W-:Y:S02]  /*5e20*/  FFMA.FTZ R212, R81, R196, R212 ;  /* 0x000000c451d47223 */ /* 0x000fe400000100d4 */
[-C--:B------:R-:W-:Y:S02]  /*5e30*/  FFMA.FTZ R205, R160, R194.reuse, R205 ;  /* 0x000000c2a0cd7223 */ /* 0x080fe400000100cd */
[----:B------:R-:W-:Y:S02]  /*5e40*/  FFMA.FTZ R137, R137, R159, R172 ;  /* 0x0000009f89897223 */ /* 0x000fe400000100ac */
[----:B------:R-:W-:Y:S02]  /*5e50*/  FFMA.FTZ R212, R101, R194, R212 ;  /* 0x000000c265d47223 */ /* 0x000fe400000100d4 */
[----:B------:R-:W-:Y:S02]  /*5e60*/  FFMA.FTZ R169, R184, R205, R169 ;  /* 0x000000cdb8a97223 */ /* 0x000fe400000100a9 */
[----:B------:R-:W-:Y:S01]  /*5e70*/  FFMA.FTZ R173, R138, R137, R173 ;  /* 0x000000898aad7223 */ /* 0x000fe200000100ad */
[----:B------:R-:W-:Y:S01]  /*5e80*/  P2R R138, PR, RZ, 0x20 ;  /* 0x00000020ff8a7803 */ /* 0x000fe20000000000 */
[----:B------:R-:W-:Y:S01]  /*5e90*/  FFMA.FTZ R212, R99, R205, R212 ;  /* 0x000000cd63d47223 */ /* 0x000fe200000100d4 */
[----:B------:R-:W-:Y:S01]  /*5ea0*/  SHF.L.U32 R138, R49, 0x4, RZ ;  /* 0x00000004318a7819 */ /* 0x000fe200000006ff */
        /* <DEDUP_REMOVED lines=14> */
[----:B------:R-:W-:Y:S02]  /*5f90*/  FFMA.FTZ R180, R135, -R180, R167 ;  /* 0x800000b487b47223 */ /* 0x000fe400000100a7 */
[----:B------:R-:W-:Y:S02]  /*5fa0*/  FFMA.FTZ R212, R89, R164, R212 ;  /* 0x000000a459d47223 */ /* 0x000fe400000100d4 */
[----:B------:R-:W-:Y:S02]  /*5fb0*/  FMUL.FTZ R167, R103, R162 ;  /* 0x000000a267a77220 */ /* 0x000fe40000410000 */
[----:B------:R-:W-:Y:S02]  /*5fc0*/  FMUL.FTZ R128, R165, R72 ;  /* 0x00000048a5807220 */ /* 0x000fe40000410000 */
[----:B0-----:R-:W-:Y:S01]  /*5fd0*/  FFMA.FTZ R13, R186, R13, R193 ;  /* 0x0000000dba0d7223 */ /* 0x001fe200000100c1 */
[----:B------:R-:W-:Y:S01]  /*5fe0*/  LEA.HI.SX32 R193, R138, R138, 0x1b ;  /* 0x0000008a8ac17211 */ /* 0x000fe200078fdaff */
[----:B------:R-:W-:-:S02]  /*5ff0*/  FMUL.FTZ R12, R186, R12 ;  /* 0x0000000cba0c7220 */ /* 0x000fc40000410000 */
[----:B------:R-:W-:Y:S02]  /*6000*/  FFMA.FTZ R183, R130, -R183, R169 ;  /* 0x800000b782b77223 */ /* 0x000fe400000100a9 */
[----:B------:R-:W-:Y:S01]  /*6010*/  FADD.FTZ R126, R212, R167 ;  /* 0x000000a7d47e7221 */ /* 0x000fe20000010000 */
[----:B------:R0:W-:Y:S01]  /*6020*/  @!P5 STS.64 [R131.X8+0x1728], R12 ;  /* 0x0017280c8300d388 */ /* 0x0001e20000008a00 */
[----:B------:R-:W-:Y:S02]  /*6030*/  FMUL.FTZ R169, R163, R71 ;  /* 0x00000047a3a97220 */ /* 0x000fe40000410000 */
[----:B------:R-:W-:Y:S02]  /*6040*/  FFMA.FTZ R167, R188, R128, RZ ;  /* 0x00000080bca77223 */ /* 0x000fe400000100ff */
[----:B------:R-:W-:Y:S02]  /*6050*/  FFMA.FTZ R217, R110, -R217, R225 ;  /* 0x800000d96ed97223 */ /* 0x000fe400000100e1 */
[----:B------:R-:W-:-:S02]  /*6060*/  FMUL.FTZ R138, R143, R70 ;  /* 0x000000468f8a7220 */ /* 0x000fc40000410000 */
[----:B------:R-:W-:Y:S02]  /*6070*/  FFMA.FTZ R213, R116, -R213, R206 ;  /* 0x800000d574d57223 */ /* 0x000fe400000100ce */
[----:B------:R-:W-:Y:S02]  /*6080*/  FMUL.FTZ R182, R197, R57 ;  /* 0x00000039c5b67220 */ /* 0x000fe40000410000 */
[----:B0-----:R-:W-:Y:S02]  /*6090*/  FFMA.FTZ R12, R190, R169, R167 ;  /* 0x000000a9be0c7223 */ /* 0x001fe400000100a7 */
[----:B------:R-:W-:Y:S02]  /*60a0*/  FMUL.FTZ R13, R175, R69 ;  /* 0x00000045af0d7220 */ /* 0x000fe40000410000 */
[----:B------:R-:W-:Y:S02]  /*60b0*/  FFMA.FTZ R12, R217, R138, R12 ;  /* 0x0000008ad90c7223 */ /* 0x000fe4000001000c */
[----:B------:R-:W-:-:S02]  /*60c0*/  FMUL.FTZ R142, R141, R68 ;  /* 0x000000448d8e7220 */ /* 0x000fc40000410000 */
[----:B------:R-:W-:Y:S02]  /*60d0*/  FFMA.FTZ R12, R213, R13, R12 ;  /* 0x0000000dd50c7223 */ /* 0x000fe4000001000c */
[----:B------:R-:W-:Y:S02]  /*60e0*/  FMUL.FTZ R160, R18, R182 ;  /* 0x000000b612a07220 */ /* 0x000fe40000410000 */
[----:B------:R-:W-:Y:S02]  /*60f0*/  FFMA.FTZ R207, R120, -R207, R202 ;  /* 0x800000cf78cf7223 */ /* 0x000fe400000100ca */
[----:B------:R-:W-:Y:S01]  /*6100*/  FMUL.FTZ R167, R173, R67 ;  /* 0x00000043ada77220 */ /* 0x000fe20000410000 */
[----:B------:R0:W-:Y:S01]  /*6110*/  STS [R193.X4+0x46c], R160 ;  /* 0x00046ca0c1007388 */ /* 0x0001e20000004800 */
[----:B------:R-:W-:Y:S02]  /*6120*/  FFMA.FTZ R12, R209, R142, R12 ;  /* 0x0000008ed10c7223 */ /* 0x000fe4000001000c */
[----:B------:R-:W-:-:S02]  /*6130*/  FMUL.FTZ R191, R200, R59 ;  /* 0x0000003bc8bf7220 */ /* 0x000fc40000410000 */
[----:B------:R-:W-:Y:S02]  /*6140*/  FFMA.FTZ R201, R118, -R201, R204 ;  /* 0x800000c976c97223 */ /* 0x000fe400000100cc */
[----:B------:R-:W-:Y:S02]  /*6150*/  FFMA.FTZ R12, R207, R167, R12 ;  /* 0x000000a7cf0c7223 */ /* 0x000fe4000001000c */
[----:B------:R-:W-:Y:S02]  /*6160*/  FFMA.FTZ R161, R158, -R161, R162 ;  /* 0x800000a19ea17223 */ /* 0x000fe400000100a2 */
[----:B0-----:R-:W-:Y:S02]  /*6170*/  FMUL.FTZ R160, R137, R66 ;  /* 0x0000004289a07220 */ /* 0x001fe40000410000 */
[----:B------:R-:W-:Y:S02]  /*6180*/  FMUL.FTZ R162, R146, R191 ;  /* 0x000000bf92a27220 */ /* 0x000fe40000410000 */
[----:B------:R-:W-:-:S02]  /*6190*/  FFMA.FTZ R199, R124, -R199, R196 ;  /* 0x800000c77cc77223 */ /* 0x000fc400000100c4 */
[----:B------:R-:W-:Y:S01]  /*61a0*/  FMUL.FTZ R177, R159, R65 ;  /* 0x000000419fb17220 */ /* 0x000fe20000410000 */
[----:B------:R0:W-:Y:S01]  /*61b0*/  STS [R193.X4+0x464], R162 ;  /* 0x000464a2c1007388 */ /* 0x0001e20000004800 */
[----:B------:R-:W-:Y:S02]  /*61c0*/  FFMA.FTZ R12, R201, R160, R12 ;  /* 0x000000a0c90c7223 */ /* 0x000fe4000001000c */
[----:B------:R-:W-:Y:S02]  /*61d0*/  FFMA.FTZ R195, R122, -R195, R194 ;  /* 0x800000c37ac37223 */ /* 0x000fe400000100c2 */
[----:B------:R-:W-:Y:S02]  /*61e0*/  FFMA.FTZ R12, R199, R177, R12 ;  /* 0x000000b1c70c7223 */ /* 0x000fe4000001000c */
[----:B------:R-:W-:Y:S02]  /*61f0*/  FFMA.FTZ R187, R132, -R187, R205 ;  /* 0x800000bb84bb7223 */ /* 0x000fe400000100cd */
[----:B------:R-:W-:-:S02]  /*6200*/  FMUL.FTZ R185, R203, R63 ;  /* 0x0000003fcbb97220 */ /* 0x000fc40000410000 */
[----:B0-----:R-:W-:Y:S02]  /*6210*/  FMUL.FTZ R162, R171, R64 ;  /* 0x00000040aba27220 */ /* 0x001fe40000410000 */
[----:B------:R-:W-:Y:S02]  /*6220*/  FFMA.FTZ R178, R145, -R178, R166 ;  /* 0x800000b291b27223 */ /* 0x000fe400000100a6 */
[----:B------:R-:W-:Y:S02]  /*6230*/  FFMA.FTZ R12, R195, R162, R12 ;  /* 0x000000a2c30c7223 */ /* 0x000fe4000001000c */
[----:B------:R-:W-:Y:S02]  /*6240*/  FMUL.FTZ R166, R221, R62 ;  /* 0x0000003edda67220 */ /* 0x000fe40000410000 */
[----:B------:R-:W-:Y:S02]  /*6250*/  FFMA.FTZ R12, R187, R185, R12 ;  /* 0x000000b9bb0c7223 */ /* 0x000fe4000001000c */
[----:B------:R-:W-:-:S02]  /*6260*/  FMUL.FTZ R189, R211, R61 ;  /* 0x0000003dd3bd7220 */ /* 0x000fc40000410000 */
[----:B------:R-:W-:Y:S02]  /*6270*/  FFMA.FTZ R181, R136, -R181, R168 ;  /* 0x800000b588b57223 */ /* 0x000fe400000100a8 */
[----:B------:R-:W-:Y:S02]  /*6280*/  FFMA.FTZ R12, R183, R166, R12 ;  /* 0x000000a6b70c7223 */ /* 0x000fe4000001000c */
[-C--:B------:R-:W-:Y:S02]  /*6290*/  FMUL.FTZ R170, R148, R189.reuse ;  /* 0x000000bd94aa7220 */ /* 0x080fe40000410000 */
[----:B------:R-:W-:Y:S02]  /*62a0*/  FMUL.FTZ R162, R153, R162 ;  /* 0x000000a299a27220 */ /* 0x000fe40000410000 */
[----:B------:R-:W-:Y:S01]  /*62b0*/  FFMA.FTZ R189, R181, R189, R12 ;  /* 0x000000bdb5bd7223 */ /* 0x000fe2000001000c */
[----:B------:R-:W-:Y:S01]  /*62c0*/  IADD3 R12, -R39, c[0x0][0x174], RZ ;  /* 0x00005d00270c7a10 */ /* 0x000fe20007ffe1ff */
[----:B------:R-:W-:Y:S01]  /*62d0*/  FMUL.FTZ R176, R219, R58 ;  /* 0x0000003adbb07220 */ /* 0x000fe20000410000 */
[----:B------:R0:W-:Y:S01]  /*62e0*/  STS [R193.X4+0x450], R162 ;  /* 0x000450a2c1007388 */ /* 0x0001e20000004800 */
[----:B------:R-:W-:-:S02]  /*62f0*/  FFMA.FTZ R179, R144, -R179, R164 ;  /* 0x800000b390b37223 */ /* 0x000fc400000100a4 */
[----:B------:R-:W-:Y:S01]  /*6300*/  FMUL.FTZ R164, R147, R176 ;  /* 0x000000b093a47220 */ /* 0x000fe20000410000 */
[----:B------:R-:W-:Y:S01]  /*6310*/  STS [R193.X4+0x45c], R170 ;  /* 0x00045caac1007388 */ /* 0x000fe20000004800 */
[----:B------:R-:W-:Y:S02]  /*6320*/  FMUL.FTZ R172, R215, R60 ;  /* 0x0000003cd7ac7220 */ /* 0x000fe40000410000 */
[----:B------:R-:W-:Y:S01]  /*6330*/  FMUL.FTZ R160, R155, R160 ;  /* 0x000000a09ba07220 */ /* 0x000fe20000410000 */
[----:B------:R1:W-:Y:S01]  /*6340*/  STS [R193.X4+0x468], R164 ;  /* 0x000468a4c1007388 */ /* 0x0003e20000004800 */
[----:B------:R-:W-:Y:S01]  /*6350*/  FMUL.FTZ R174, R149, R172 ;  /* 0x000000ac95ae7220 */ /* 0x000fe20000410000 */
[----:B0-----:R-:W-:Y:S01]  /*6360*/  LEA R162, R12, 0xfffffe00, 0x9 ;  /* 0xfffffe000ca27811 */ /* 0x001fe200078e48ff */
        /* <DEDUP_REMOVED lines=8> */
[----:B-1----:R-:W-:Y:S01]  /*63f0*/  FMUL.FTZ R164, R150, R185 ;  /* 0x000000b996a47220 */ /* 0x002fe20000410000 */
[----:B------:R-:W-:Y:S01]  /*6400*/  STS [R193.X4+0x458], R168 ;  /* 0x000458a8c1007388 */ /* 0x000fe20000004800 */
[----:B------:R-:W-:Y:S01]  /*6410*/  FMUL.FTZ R13, R156, R13 ;  /* 0x0000000d9c0d7220 */ /* 0x000fe20000410000 */
[----:B0-----:R-:W-:Y:S01]  /*6420*/  IADD3 R160, R49, 0x20, RZ ;  /* 0x0000002031a07810 */ /* 0x001fe20007ffe0ff */
[----:B------:R-:W-:Y:S01]  /*6430*/  FMUL.FTZ R138, R19, R138 ;  /* 0x0000008a138a7220 */ /* 0x000fe20000410000 */
[----:B------:R-:W-:Y:S01]  /*6440*/  STS [R193.X4+0x454], R164 ;  /* 0x000454a4c1007388 */ /* 0x000fe20000004800 */
[----:B------:R-:W-:Y:S01]  /*6450*/  FMUL.FTZ R169, R134, R169 ;  /* 0x000000a986a97220 */ /* 0x000fe20000410000 */
[----:B------:R-:W-:Y:S01]  /*6460*/  ISETP.GE.AND P1, PT, R162, 0x21, PT ;  /* 0x00000021a200780c */ /* 0x000fe20003f26270 */
[----:B------:R-:W-:Y:S01]  /*6470*/  FMUL.FTZ R128, R133, R128 ;  /* 0x0000008085807220 */ /* 0x000fe20000410000 */
[----:B------:R0:W-:Y:S01]  /*6480*/  STS [R193.X4+0x44c], R177 ;  /* 0x00044cb1c1007388 */ /* 0x0001e20000004800 */
[----:B------:R-:W-:Y:S01]  /*6490*/  FFMA.FTZ R189, R180, R172, R189 ;  /* 0x000000acb4bd7223 */ /* 0x000fe200000100bd */
[----:B------:R-:W-:Y:S01]  /*64a0*/  LEA.HI.SX32 R160, R160, R49, 0x1b ;  /* 0x00000031a0a07211 */ /* 0x000fe200078fdaff */
[----:B------:R-:W-:Y:S01]  /*64b0*/  IMAD.WIDE.U32 R14, R233, c[0x0][0x2b0], R14 ;  /* 0x0000ac00e90e7a25 */ /* 0x000fe200078e000e */
[----:B------:R1:W-:Y:S03]  /*64c0*/  STS [R193.X4+0x444], R167 ;  /* 0x000444a7c1007388 */ /* 0x0003e60000004800 */
[----:B------:R-:W-:Y:S01]  /*64d0*/  FFMA.FTZ R12, R178, R191, R189 ;  /* 0x000000bfb20c7223 */ /* 0x000fe200000100bd */
[----:B------:R1:W-:Y:S01]  /*64e0*/  STS [R193.X4+0x440], R142 ;  /* 0x0004408ec1007388 */ /* 0x0003e20000004800 */
[----:B------:R-:W-:Y:S01]  /*64f0*/  IADD3 R15, R15, R235, RZ ;  /* 0x000000eb0f0f7210 */ /* 0x000fe20007ffe0ff */
[----:B0-----:R-:W-:-:S02]  /*6500*/  FMUL.FTZ R177, R161, R182 ;  /* 0x000000b6a1b17220 */ /* 0x001fc40000410000 */
        /* <DEDUP_REMOVED lines=16> */
.L_x_6365:
[----:B-1----:R-:W-:Y:S05]  /*6610*/  BSYNC B0 ;  /* 0x0000000000007941 */ /* 0x002fea0003800000 */
.L_x_6364:
[----:B0-----:R0:W1:Y:S01]  /*6620*/  LDS R13, [R160.X4+0x4b0] ;  /* 0x0004b000a00d7984 */ /* 0x0010620000004800 */
[----:B------:R-:W-:Y:S01]  /*6630*/  BSSY B0, `(.L_x_6366) ;  /* 0x0000006000007945 */ /* 0x000fe20003800000 */
[----:B------:R-:W-:Y:S01]  /*6640*/  FADD.FTZ R12, R176, R177 ;  /* 0x000000b1b00c7221 */ /* 0x000fe20000010000 */
[C---:B------:R-:W-:Y:S02]  /*6650*/  IADD3 R16, R49.reuse, 0x40, RZ ;  /* 0x0000004031107810 */ /* 0x040fe40007ffe0ff */
[----:B------:R-:W-:Y:S01]  /*6660*/  IADD3 R106, R49, 0x60, RZ ;  /* 0x00000060316a7810 */ /* 0x000fe20007ffe0ff */
[----:B------:R-:W-:Y:S05]  /*6670*/  @!P1 BRA `(.L_x_6367) ;  /* 0x0000001000009947 */ /* 0x000fea0003800000 */
[----:B-1----:R1:W-:Y:S02]  /*6680*/  RED.E.ADD.F32.FTZ.RN.STRONG.GPU [R14.64+-0x780], R13 ;  /* 0xfff8800d0e00798e */ /* 0x0023e4000c10e784 */
.L_x_6367:
[----:B------:R-:W-:Y:S05]  /*6690*/  BSYNC B0 ;  /* 0x0000000000007941 */ /* 0x000fea0003800000 */
.L_x_6366:
[-C--:B------:R-:W-:Y:S01]  /*66a0*/  LEA.HI.SX32 R16, R16, R49.reuse, 0x1b ;  /* 0x0000003110107211 */ /* 0x080fe200078fdaff */
[----:B------:R-:W-:Y:S01]  /*66b0*/  BSSY B0, `(.L_x_6368) ;  /* 0x000000d000007945 */ /* 0x000fe20003800000 */
[----:B------:R-:W-:Y:S02]  /*66c0*/  ISETP.GE.AND P6, PT, R162, 0x41, PT ;  /* 0x00000041a200780c */ /* 0x000fe40003fc6270 */
[----:B------:R-:W-:Y:S01]  /*66d0*/  IADD3 R128, R49, 0x80, RZ ;  /* 0x0000008031807810 */ /* 0x000fe20007ffe0ff */
[----:B-1----:R1:W2:Y:S01]  /*66e0*/  LDS R13, [R16.X4+0x530] ;  /* 0x00053000100d7984 */ /* 0x0022a20000004800 */
        /* <DEDUP_REMOVED lines=9> */
.L_x_6369:
[----:B-1----:R-:W-:Y:S05]  /*6780*/  BSYNC B0 ;  /* 0x0000000000007941 */ /* 0x002fea0003800000 */
.L_x_6368:
[----:B--2---:R1:W2:Y:S01]  /*6790*/  LDS R13, [R106.X4+0x5b0] ;  /* 0x0005b0006a0d7984 */ /* 0x0042a20000004800 */
[----:B------:R-:W-:Y:S01]  /*67a0*/  BSSY B0, `(.L_x_6370) ;  /* 0x0000005000007945 */ /* 0x000fe20003800000 */
[----:B------:R-:W-:-:S02]  /*67b0*/  IADD3 R16, R49, 0xa0, RZ ;  /* 0x000000a031107810 */ /* 0x000fc40007ffe0ff */
[----:B------:R-:W-:Y:S01]  /*67c0*/  LEA.HI.SX32 R128, R128, R49, 0x1b ;  /* 0x0000003180807211 */ /* 0x000fe200078fdaff */
[----:B------:R-:W-:Y:S05]  /*67d0*/  @!P0 BRA `(.L_x_6371) ;  /* 0x0000001000008947 */ /* 0x000fea0003800000 */
[----:B--2---:R2:W-:Y:S02]  /*67e0*/  RED.E.ADD.F32.FTZ.RN.STRONG.GPU [R14.64+-0x680], R13 ;  /* 0xfff9800d0e00798e */ /* 0x0045e4000c10e784 */
.L_x_6371:
[----:B------:R-:W-:Y:S05]  /*67f0*/  BSYNC B0 ;  /* 0x0000000000007941 */ /* 0x000fea0003800000 */
.L_x_6370:
[----:B--2---:R2:W3:Y:S01]  /*6800*/  LDS R13, [R128.X4+0x630] ;  /* 0x00063000800d7984 */ /* 0x0044e20000004800 */
[----:B------:R-:W-:Y:S01]  /*6810*/  BSSY B0, `(.L_x_6372) ;  /* 0x0000005000007945 */ /* 0x000fe20003800000 */
[----:B-1----:R-:W-:Y:S02]  /*6820*/  IADD3 R106, R49, 0xc0, RZ ;  /* 0x000000c0316a7810 */ /* 0x002fe40007ffe0ff */
[----:B------:R-:W-:Y:S01]  /*6830*/  LEA.HI.SX32 R16, R16, R49, 0x1b ;  /* 0x0000003110107211 */ /* 0x000fe200078fdaff */
[----:B------:R-:W-:Y:S05]  /*6840*/  @!P1 BRA `(.L_x_6373) ;  /* 0x0000001000009947 */ /* 0x000fea0003800000 */
[----:B---3--:R1:W-:Y:S02]  /*6850*/  RED.E.ADD.F32.FTZ.RN.STRONG.GPU [R14.64+-0x600], R13 ;  /* 0xfffa000d0e00798e */ /* 0x0083e4000c10e784 */
.L_x_6373:
[----:B------:R-:W-:Y:S05]  /*6860*/  BSYNC B0 ;  /* 0x0000000000007941 */ /* 0x000fea0003800000 */
.L_x_6372:
[----:B-1-3--:R1:W3:Y:S01]  /*6870*/  LDS R13, [R16.X4+0x6b0] ;  /* 0x0006b000100d7984 */ /* 0x00a2e20000004800 */
[----:B------:R-:W-:Y:S01]  /*6880*/  BSSY B0, `(.L_x_6374) ;  /* 0x0000005000007945 */ /* 0x000fe20003800000 */
[----:B--2---:R-:W-:Y:S02]  /*6890*/  IADD3 R128, R49, 0xe0, RZ ;  /* 0x000000e031807810 */ /* 0x004fe40007ffe0ff */
[----:B------:R-:W-:Y:S01]  /*68a0*/  LEA.HI.SX32 R106, R106, R49, 0x1b ;  /* 0x000000316a6a7211 */ /* 0x000fe200078fdaff */
[----:B------:R-:W-:Y:S05]  /*68b0*/  @!P2 BRA `(.L_x_6375) ;  /* 0x000000100000a947 */ /* 0x000fea0003800000 */
[----:B---3--:R2:W-:Y:S02]  /*68c0*/  RED.E.ADD.F32.FTZ.RN.STRONG.GPU [R14.64+-0x580], R13 ;  /* 0xfffa800d0e00798e */ /* 0x0085e4000c10e784 */
.L_x_6375:
[----:B------:R-:W-:Y:S05]  /*68d0*/  BSYNC B0 ;  /* 0x0000000000007941 */ /* 0x000fea0003800000 */
.L_x_6374:
[----:B--23--:R2:W3:Y:S01]  /*68e0*/  LDS R13, [R106.X4+0x730] ;  /* 0x000730006a0d7984 */ /* 0x00c4e20000004800 */
[----:B------:R-:W-:Y:S01]  /*68f0*/  BSSY B0, `(.L_x_6376) ;  /* 0x0000005000007945 */ /* 0x000fe20003800000 */
[----:B-1----:R-:W-:-:S02]  /*6900*/  IADD3 R16, R49, 0x100, RZ ;  /* 0x0000010031107810 */ /* 0x002fc40007ffe0ff */
[----:B------:R-:W-:Y:S01]  /*6910*/  LEA.HI.SX32 R128, R128, R49, 0x1b ;  /* 0x0000003180807211 */ /* 0x000fe200078fdaff */
[----:B------:R-:W-:Y:S05]  /*6920*/  @!P3 BRA `(.L_x_6377) ;  /* 0x000000100000b947 */ /* 0x000fea0003800000 */
[----:B---3--:R1:W-:Y:S02]  /*6930*/  RED.E.ADD.F32.FTZ.RN.STRONG.GPU [R14.64+-0x500], R13 ;  /* 0xfffb000d0e00798e */ /* 0x0083e4000c10e784 */
.L_x_6377:
[----:B------:R-:W-:Y:S05]  /*6940*/  BSYNC B0 ;  /* 0x0000000000007941 */ /* 0x000fea0003800000 */
.L_x_6376:
[----:B-1-3--:R1:W3:Y:S01]  /*6950*/  LDS R13, [R128.X4+0x7b0] ;  /* 0x0007b000800d7984 */ /* 0x00a2e20000004800 */
[----:B------:R-:W-:Y:S01]  /*6960*/  BSSY B0, `(.L_x_6378) ;  /* 0x0000004000007945 */ /* 0x000fe20003800000 */
[----:B------:R-:W-:Y:S01]  /*6970*/  LEA.HI.SX32 R16, R16, R49, 0x1b ;  /* 0x0000003110107211 */ /* 0x000fe200078fdaff */
[----:B------:R-:W-:Y:S05]  /*6980*/  @!P4 BRA `(.L_x_6379) ;  /* 0x000000100000c947 */ /* 0x000fea0003800000 */
[----:B---3--:R3:W-:Y:S02]  /*6990*/  RED.E.ADD.F32.FTZ.RN.STRONG.GPU [R14.64+-0x480], R13 ;  /* 0xfffb800d0e00798e */ /* 0x0087e4000c10e784 */
.L_x_6379:
[----:B------:R-:W-:Y:S05]  /*69a0*/  BSYNC B0 ;  /* 0x0000000000007941 */ /* 0x000fea0003800000 */
.L_x_6378:
[----:B---3--:R3:W4:Y:S01]  /*69b0*/  LDS R13, [R16.X4+0x830] ;  /* 0x00083000100d7984 */ /* 0x0087220000004800 */
[----:B------:R-:W-:Y:S01]  /*69c0*/  BSSY B0, `(.L_x_6380) ;  /* 0x0000005000007945 */ /* 0x000fe20003800000 */
[C---:B--2---:R-:W-:Y:S02]  /*69d0*/  IADD3 R106, R49.reuse, 0x120, RZ ;  /* 0x00000120316a7810 */ /* 0x044fe40007ffe0ff */
[----:B-1----:R-:W-:Y:S01]  /*69e0*/  IADD3 R128, R49, 0x140, RZ ;  /* 0x0000014031807810 */ /* 0x002fe20007ffe0ff */
[----:B------:R-:W-:Y:S05]  /*69f0*/  @!P5 BRA `(.L_x_6381) ;  /* 0x000000100000d947 */ /* 0x000fea0003800000 */
[----:B----4-:R1:W-:Y:S02]  /*6a00*/  RED.E.ADD.F32.FTZ.RN.STRONG.GPU [R14.64+-0x400], R13 ;  /* 0xfffc000d0e00798e */ /* 0x0103e4000c10e784 */
.L_x_6381:
[----:B------:R-:W-:Y:S05]  /*6a10*/  BSYNC B0 ;  /* 0x0000000000007941 */ /* 0x000fea0003800000 */
.L_x_6380:
        /* <DEDUP_REMOVED lines=14> */
.L_x_6383:
[----:B-1----:R-:W-:Y:S05]  /*6b00*/  BSYNC B0 ;  /* 0x0000000000007941 */ /* 0x002fea0003800000 */
.L_x_6382:
[----:B--2---:R1:W2:Y:S01]  /*6b10*/  LDS R13, [R128.X4+0x930] ;  /* 0x00093000800d7984 */ /* 0x0042a20000004800 */
[----:B------:R-:W-:Y:S01]  /*6b20*/  BSSY B0, `(.L_x_6384) ;  /* 0x0000005000007945 */ /* 0x000fe20003800000 */
[----:B------:R-:W-:Y:S02]  /*6b30*/  IADD3 R106, R49, 0x180, RZ ;  /* 0x00000180316a7810 */ /* 0x000fe40007ffe0ff */
[----:B------:R-:W-:Y:S01]  /*6b40*/  LEA.HI.SX32 R16, R16, R49, 0x1b ;  /* 0x0000003110107211 */ /* 0x000fe200078fdaff */
[----:B------:R-:W-:Y:S05]  /*6b50*/  @!P0 BRA `(.L_x_6385) ;  /* 0x0000001000008947 */ /* 0x000fea0003800000 */
[----:B--2---:R2:W-:Y:S02]  /*6b60*/  RED.E.ADD.F32.FTZ.RN.STRONG.GPU [R14.64+-0x300], R13 ;  /* 0xfffd000d0e00798e */ /* 0x0045e4000c10e784 */
.L_x_6385:
[----:B------:R-:W-:Y:S05]  /*6b70*/  BSYNC B0 ;  /* 0x0000000000007941 */ /* 0x000fea0003800000 */
.L_x_6384:
[----:B--2---:R2:W3:Y:S01]  /*6b80*/  LDS R13, [R16.X4+0x9b0] ;  /* 0x0009b000100d7984 */ /* 0x0044e20000004800 */
[----:B------:R-:W-:Y:S01]  /*6b90*/  BSSY B0, `(.L_x_6386) ;  /* 0x0000005000007945 */ /* 0x000fe20003800000 */
[----:B-1----:R-:W-:-:S02]  /*6ba0*/  IADD3 R128, R49, 0x1a0, RZ ;  /* 0x000001a031807810 */ /* 0x002fc40007ffe0ff */
[----:B------:R-:W-:Y:S01]  /*6bb0*/  LEA.HI.SX32 R106, R106, R49, 0x1b ;  /* 0x000000316a6a7211 */ /* 0x000fe200078fdaff */
[----:B------:R-:W-:Y:S05]  /*6bc0*/  @!P1 BRA `(.L_x_6387) ;  /* 0x0000001000009947 */ /* 0x000fea0003800000 */
[----:B---3--:R1:W-:Y:S02]  /*6bd0*/  RED.E.ADD.F32.FTZ.RN.STRONG.GPU [R14.64+-0x280], R13 ;  /* 0xfffd800d0e00798e */ /* 0x0083e4000c10e784 */
.L_x_6387:
[----:B------:R-:W-:Y:S05]  /*6be0*/  BSYNC B0 ;  /* 0x0000000000007941 */ /* 0x000fea0003800000 */
.L_x_6386:
[----:B-1-3--:R1:W3:Y:S01]  /*6bf0*/  LDS R13, [R106.X4+0xa30] ;  /* 0x000a30006a0d7984 */ /* 0x00a2e20000004800 */
[----:B------:R-:W-:Y:S01]  /*6c00*/  BSSY B0, `(.L_x_6388) ;  /* 0x0000005000007945 */ /* 0x000fe20003800000 */
[----:B--2---:R-:W-:Y:S02]  /*6c10*/  IADD3 R16, R49, 0x1c0, RZ ;  /* 0x000001c031107810 */ /* 0x004fe40007ffe0ff */
[----:B------:R-:W-:Y:S01]  /*6c20*/  LEA.HI.SX32 R128, R128, R49, 0x1b ;  /* 0x0000003180807211 */ /* 0x000fe200078fdaff */
[----:B------:R-:W-:Y:S05]  /*6c30*/  @!P2 BRA `(.L_x_6389) ;  /* 0x000000100000a947 */ /* 0x000fea0003800000 */
[----:B---3--:R2:W-:Y:S02]  /*6c40*/  RED.E.ADD.F32.FTZ.RN.STRONG.GPU [R14.64+-0x200], R13 ;  /* 0xfffe000d0e00798e */ /* 0x0085e4000c10e784 */
.L_x_6389:
[----:B------:R-:W-:Y:S05]  /*6c50*/  BSYNC B0 ;  /* 0x0000000000007941 */ /* 0x000fea0003800000 */
.L_x_6388:
[----:B--23--:R2:W3:Y:S01]  /*6c60*/  LDS R13, [R128.X4+0xab0] ;  /* 0x000ab000800d7984 */ /* 0x00c4e20000004800 */
[----:B------:R-:W-:Y:S01]  /*6c70*/  BSSY B0, `(.L_x_6390) ;  /* 0x0000005000007945 */ /* 0x000fe20003800000 */
[----:B-1----:R-:W-:Y:S02]  /*6c80*/  IADD3 R106, R49, 0x1e0, RZ ;  /* 0x000001e0316a7810 */ /* 0x002fe40007ffe0ff */
[----:B------:R-:W-:Y:S01]  /*6c90*/  LEA.HI.SX32 R16, R16, R49, 0x1b ;  /* 0x0000003110107211 */ /* 0x000fe200078fdaff */
[----:B------:R-:W-:Y:S05]  /*6ca0*/  @!P3 BRA `(.L_x_6391) ;  /* 0x000000100000b947 */ /* 0x000fea0003800000 */
[----:B---3--:R1:W-:Y:S02]  /*6cb0*/  RED.E.ADD.F32.FTZ.RN.STRONG.GPU [R14.64+-0x180], R13 ;  /* 0xfffe800d0e00798e */ /* 0x0083e4000c10e784 */
.L_x_6391:
[----:B------:R-:W-:Y:S05]  /*6cc0*/  BSYNC B0 ;  /* 0x0000000000007941 */ /* 0x000fea0003800000 */
.L_x_6390:
[----:B-1-3--:R1:W3:Y:S01]  /*6cd0*/  LDS R13, [R16.X4+0xb30] ;  /* 0x000b3000100d7984 */ /* 0x00a2e20000004800 */
[----:B------:R-:W-:Y:S01]  /*6ce0*/  BSSY B0, `(.L_x_6392) ;  /* 0x0000004000007945 */ /* 0x000fe20003800000 */
[----:B------:R-:W-:Y:S01]  /*6cf0*/  LEA.HI.SX32 R106, R106, R49, 0x1b ;  /* 0x000000316a6a7211 */ /* 0x000fe200078fdaff */
[----:B------:R-:W-:Y:S05]  /*6d00*/  @!P4 BRA `(.L_x_6393) ;  /* 0x000000100000c947 */ /* 0x000fea0003800000 */
[----:B---3--:R3:W-:Y:S02]  /*6d10*/  RED.E.ADD.F32.FTZ.RN.STRONG.GPU [R14.64+-0x100], R13 ;  /* 0xffff000d0e00798e */ /* 0x0087e4000c10e784 */
.L_x_6393:
[----:B------:R-:W-:Y:S05]  /*6d20*/  BSYNC B0 ;  /* 0x0000000000007941 */ /* 0x000fea0003800000 */
.L_x_6392:
[----:B---3--:R3:W4:Y:S01]  /*6d30*/  LDS R13, [R106.X4+0xbb0] ;  /* 0x000bb0006a0d7984 */ /* 0x0087220000004800 */
[----:B------:R-:W-:Y:S01]  /*6d40*/  BSSY B0, `(.L_x_6394) ;  /* 0x0000003000007945 */ /* 0x000fe20003800000 */
[----:B------:R-:W-:Y:S05]  /*6d50*/  @!P5 BRA `(.L_x_6395) ;  /* 0x000000100000d947 */ /* 0x000fea0003800000 */
[----:B----4-:R4:W-:Y:S02]  /*6d60*/  RED.E.ADD.F32.FTZ.RN.STRONG.GPU [R14.64+-0x80], R13 ;  /* 0xffff800d0e00798e */ /* 0x0109e4000c10e784 */
.L_x_6395:
[----:B------:R-:W-:Y:S05]  /*6d70*/  BSYNC B0 ;  /* 0x0000000000007941 */ /* 0x000fea0003800000 */
.L_x_6394:
[----:B----4-:R-:W4:Y:S01]  /*6d80*/  SHFL.DOWN PT, R15, R126, 0x1, 0x1f ;  /* 0x08201f007e0f7f89 */ /* 0x010f2200000e0000 */
[----:B------:R-:W-:Y:S01]  /*6d90*/  ISETP.GT.AND P0, PT, R48, 0x1e, PT ;  /* 0x0000001e3000780c */ /* 0x000fe20003f04270 */
[----:B------:R-:W-:Y:S01]  /*6da0*/  FMUL.FTZ R14, R100, R203 ;  /* 0x000000cb640e7220 */ /* 0x000fe20000410000 */
[----:B------:R-:W-:Y:S01]  /*6db0*/  ISETP.NE.AND P1, PT, R48, RZ, PT ;  /* 0x000000ff3000720c */ /* 0x000fe20003f25270 */
[----:B------:R-:W5:Y:S01]  /*6dc0*/  SHFL.DOWN PT, R13, R12, 0x1, 0x1f ;  /* 0x08201f000c0d7f89 */ /* 0x000f6200000e0000 */
[-C--:B------:R-:W-:Y:S01]  /*6dd0*/  FMUL.FTZ R122, R122, R171.reuse ;  /* 0x000000ab7a7a7220 */ /* 0x080fe20000410000 */
[----:B------:R-:W-:Y:S01]  /*6de0*/  ISETP.NE.AND P2, PT, R49, RZ, PT ;  /* 0x000000ff3100720c */ /* 0x000fe20003f45270 */
[----:B------:R-:W-:Y:S01]  /*6df0*/  FMUL.FTZ R187, R187, R14 ;  /* 0x0000000ebbbb7220 */ /* 0x000fe20000410000 */
[----:B------:R-:W-:Y:S01]  /*6e00*/  BSSY B0, `(.L_x_6396) ;  /* 0x0000080000007945 */ /* 0x000fe20003800000 */
        /* <DEDUP_REMOVED lines=8> */
[----:B----4-:R-:W-:Y:S02]  /*6e90*/  @!P0 FADD.FTZ R126, R126, R15 ;  /* 0x0000000f7e7e8221 */ /* 0x010fe40000010000 */
[----:B------:R-:W-:Y:S02]  /*6ea0*/  FMUL.FTZ R16, R183, R16 ;  /* 0x00000010b7107220 */ /* 0x000fe40000410000 */
[----:B-----5:R-:W-:Y:S01]  /*6eb0*/  @!P0 FADD.FTZ R12, R12, R13 ;  /* 0x0000000d0c0c8221 */ /* 0x020fe20000010000 */
[----:B------:R-:W1:Y:S01]  /*6ec0*/  SHFL.DOWN PT, R15, R126, 0x2, 0x1f ;  /* 0x08401f007e0f7f89 */ /* 0x000e6200000e0000 */
[----:B------:R-:W-:Y:S01]  /*6ed0*/  ISETP.GT.AND P0, PT, R48, 0x1d, PT ;  /* 0x0000001d3000780c */ /* 0x000fe20003f04270 */
[----:B------:R-:W-:Y:S02]  /*6ee0*/  FFMA.FTZ R151, R151, R130, R16 ;  /* 0x0000008297977223 */ /* 0x000fe40000010010 */
[----:B------:R-:W4:Y:S01]  /*6ef0*/  SHFL.DOWN PT, R13, R12, 0x2, 0x1f ;  /* 0x08401f000c0d7f89 */ /* 0x000f2200000e0000 */
[----:B------:R-:W-:-:S02]  /*6f00*/  FMUL.FTZ R16, R135, R215 ;  /* 0x000000d787107220 */ /* 0x000fc40000410000 */
[C---:B------:R-:W-:Y:S02]  /*6f10*/  FMUL.FTZ R215, R100.reuse, R215 ;  /* 0x000000d764d77220 */ /* 0x040fe40000410000 */
[----:B---3--:R-:W-:Y:S02]  /*6f20*/  FMUL.FTZ R106, R100, R211 ;  /* 0x000000d3646a7220 */ /* 0x008fe40000410000 */
[----:B------:R-:W-:Y:S02]  /*6f30*/  FMUL.FTZ R215, R180, R215 ;  /* 0x000000d7b4d77220 */ /* 0x000fe40000410000 */
[----:B------:R-:W-:Y:S02]  /*6f40*/  FMUL.FTZ R106, R181, R106 ;  /* 0x0000006ab56a7220 */ /* 0x000fe40000410000 */
[----:B------:R-:W-:Y:S02]  /*6f50*/  FFMA.FTZ R23, R16, R60, R23 ;  /* 0x0000003c10177223 */ /* 0x000fe40000010017 */
[----:B------:R-:W-:-:S02]  /*6f60*/  FFMA.FTZ R215, R149, R16, R215 ;  /* 0x0000001095d77223 */ /* 0x000fc400000100d7 */
[----:B------:R-:W-:Y:S02]  /*6f70*/  FMUL.FTZ R16, R100, R219 ;  /* 0x000000db64107220 */ /* 0x000fe40000410000 */
[----:B------:R-:W-:Y:S02]  /*6f80*/  FMUL.FTZ R114, R114, R141 ;  /* 0x0000008d72727220 */ /* 0x000fe40000410000 */
[----:B------:R-:W-:Y:S02]  /*6f90*/  FMUL.FTZ R144, R144, R219 ;  /* 0x000000db90907220 */ /* 0x000fe40000410000 */
[----:B-1----:R-:W-:Y:S02]  /*6fa0*/  @!P0 FADD.FTZ R126, R126, R15 ;  /* 0x0000000f7e7e8221 */ /* 0x002fe40000010000 */
[----:B------:R-:W-:Y:S02]  /*6fb0*/  FMUL.FTZ R15, R136, R211 ;  /* 0x000000d3880f7220 */ /* 0x000fe40000410000 */
[----:B----4-:R-:W-:Y:S01]  /*6fc0*/  @!P0 FADD.FTZ R12, R12, R13 ;  /* 0x0000000d0c0c8221 */ /* 0x010fe20000010000 */
[----:B------:R-:W1:Y:S01]  /*6fd0*/  SHFL.DOWN PT, R167, R126, 0x4, 0x1f ;  /* 0x08801f007ea77f89 */ /* 0x000e6200000e0000 */
[----:B------:R-:W-:Y:S01]  /*6fe0*/  ISETP.GT.AND P0, PT, R48, 0x1b, PT ;  /* 0x0000001b3000780c */ /* 0x000fe20003f04270 */
[----:B------:R-:W-:-:S02]  /*6ff0*/  FMUL.FTZ R13, R124, R159 ;  /* 0x0000009f7c0d7220 */ /* 0x000fc40000410000 */
[----:B------:R-:W3:Y:S01]  /*7000*/  SHFL.DOWN PT, R17, R12, 0x4, 0x1f ;  /* 0x08801f000c117f89 */ /* 0x000ee200000e0000 */
[----:B------:R-:W-:Y:S02]  /*7010*/  FFMA.FTZ R26, R15, R61, R26 ;  /* 0x0000003d0f1a7223 */ /* 0x000fe4000001001a */
[----:B------:R-:W-:Y:S02]  /*7020*/  FFMA.FTZ R152, R152, R13, R14 ;  /* 0x0000000d98987223 */ /* 0x000fe4000001000e */
[----:B------:R-:W-:Y:S02]  /*7030*/  FMUL.FTZ R14, R100, R137 ;  /* 0x00000089640e7220 */ /* 0x000fe40000410000 */
[----:B------:R-:W-:Y:S02]  /*7040*/  FFMA.FTZ R76, R13, R65, R76 ;  /* 0x000000410d4c7223 */ /* 0x000fe4000001004c */
[----:B------:R-:W-:Y:S02]  /*7050*/  FMUL.FTZ R14, R201, R14 ;  /* 0x0000000ec90e7220 */ /* 0x000fe40000410000 */
[----:B------:R-:W-:-:S02]  /*7060*/  FMUL.FTZ R13, R120, R173 ;  /* 0x000000ad780d7220 */ /* 0x000fc40000410000 */
[----:B------:R-:W-:Y:S02]  /*7070*/  FFMA.FTZ R155, R155, R118, R14 ;  /* 0x000000769b9b7223 */ /* 0x000fe4000001000e */
[----:B------:R-:W-:Y:S02]  /*7080*/  FMUL.FTZ R14, R100, R173 ;  /* 0x000000ad640e7220 */ /* 0x000fe40000410000 */
[----:B------:R-:W-:Y:S02]  /*7090*/  FFMA.FTZ R106, R148, R15, R106 ;  /* 0x0000000f946a7223 */ /* 0x000fe4000001006a */
[----:B------:R-:W-:Y:S02]  /*70a0*/  FMUL.FTZ R14, R207, R14 ;  /* 0x0000000ecf0e7220 */ /* 0x000fe40000410000 */
[----:B-1----:R-:W-:Y:S02]  /*70b0*/  @!P0 FADD.FTZ R126, R126, R167 ;  /* 0x000000a77e7e8221 */ /* 0x002fe40000010000 */
[----:B------:R-:W-:-:S02]  /*70c0*/  FFMA.FTZ R154, R154, R13, R14 ;  /* 0x0000000d9a9a7223 */ /* 0x000fc4000001000e */
[----:B---3--:R-:W-:Y:S01]  /*70d0*/  @!P0 FADD.FTZ R12, R12, R17 ;  /* 0x000000110c0c8221 */ /* 0x008fe20000010000 */
[----:B------:R-:W1:Y:S01]  /*70e0*/  SHFL.DOWN PT, R137, R126, 0x8, 0x1f ;  /* 0x09001f007e897f89 */ /* 0x000e6200000e0000 */
[----:B------:R-:W-:Y:S01]  /*70f0*/  ISETP.GT.AND P0, PT, R48, 0x17, PT ;  /* 0x000000173000780c */ /* 0x000fe20003f04270 */
[C---:B------:R-:W-:Y:S02]  /*7100*/  FMUL.FTZ R14, R100.reuse, R141 ;  /* 0x0000008d640e7220 */ /* 0x040fe40000410000 */
[----:B------:R-:W3:Y:S01]  /*7110*/  SHFL.DOWN PT, R17, R12, 0x8, 0x1f ;  /* 0x09001f000c117f89 */ /* 0x000ee200000e0000 */
[----:B------:R-:W-:Y:S02]  /*7120*/  FMUL.FTZ R15, R100, R200 ;  /* 0x000000c8640f7220 */ /* 0x000fe40000410000 */
[----:B------:R-:W-:Y:S02]  /*7130*/  FMUL.FTZ R14, R209, R14 ;  /* 0x0000000ed10e7220 */ /* 0x000fe40000410000 */
[----:B------:R-:W-:-:S02]  /*7140*/  FMUL.FTZ R16, R179, R16 ;  /* 0x00000010b3107220 */ /* 0x000fc40000410000 */
[----:B------:R-:W-:Y:S02]  /*7150*/  FFMA.FTZ R157, R157, R114, R14 ;  /* 0x000000729d9d7223 */ /* 0x000fe4000001000e */
[----:B------:R-:W-:Y:S02]  /*7160*/  FMUL.FTZ R145, R145, R200 ;  /* 0x000000c891917220 */ /* 0x000fe40000410000 */
[----:B------:R-:W-:Y:S02]  /*7170*/  FMUL.FTZ R15, R178, R15 ;  /* 0x0000000fb20f7220 */ /* 0x000fe40000410000 */
[C---:B------:R-:W-:Y:S02]  /*7180*/  FMUL.FTZ R14, R100.reuse, R175 ;  /* 0x000000af640e7220 */ /* 0x040fe40000410000 */
[----:B------:R-:W-:Y:S02]  /*7190*/  FFMA.FTZ R147, R147, R144, R16 ;  /* 0x0000009093937223 */ /* 0x000fe40000010010 */
[----:B------:R-:W-:-:S02]  /*71a0*/  FMUL.FTZ R16, R100, R197 ;  /* 0x000000c564107220 */ /* 0x000fc40000410000 */
[----:B------:R-:W-:Y:S02]  /*71b0*/  FFMA.FTZ R78, R13, R67, R78 ;  /* 0x000000430d4e7223 */ /* 0x000fe4000001004e */
[----:B-1----:R-:W-:Y:S02]  /*71c0*/  @!P0 FADD.FTZ R126, R126, R137 ;  /* 0x000000897e7e8221 */ /* 0x002fe40000010000 */
[----:B------:R-:W-:Y:S02]  /*71d0*/  FFMA.FTZ R146, R146, R145, R15 ;  /* 0x0000009192927223 */ /* 0x000fe4000001000f */
[----:B---3--:R-:W-:Y:S01]  /*71e0*/  @!P0 FADD.FTZ R12, R12, R17 ;  /* 0x000000110c0c8221 */ /* 0x008fe20000010000 */
[----:B------:R-:W1:Y:S01]  /*71f0*/  SHFL.DOWN PT, R135, R126, 0x10, 0x1f ;  /* 0x0a001f007e877f89 */ /* 0x000e6200000e0000 */
[----:B------:R-:W-:Y:S01]  /*7200*/  ISETP.GT.AND P0, PT, R48, 0xf, PT ;  /* 0x0000000f3000780c */ /* 0x000fe20003f04270 */
[----:B------:R-:W-:Y:S02]  /*7210*/  FMUL.FTZ R13, R116, R175 ;  /* 0x000000af740d7220 */ /* 0x000fe40000410000 */
[----:B------:R-:W3:Y:S01]  /*7220*/  SHFL.DOWN PT, R17, R12, 0x10, 0x1f ;  /* 0x0a001f000c117f89 */ /* 0x000ee200000e0000 */
[----:B------:R-:W-:-:S02]  /*7230*/  FMUL.FTZ R14, R213, R14 ;  /* 0x0000000ed50e7220 */ /* 0x000fc40000410000 */
[----:B------:R-:W-:Y:S02]  /*7240*/  FMUL.FTZ R15, R158, R197 ;  /* 0x000000c59e0f7220 */ /* 0x000fe40000410000 */
[----:B------:R-:W-:Y:S02]  /*7250*/  FMUL.FTZ R16, R161, R16 ;  /* 0x00000010a1107220 */ /* 0x000fe40000410000 */
[----:B------:R-:W-:Y:S02]  /*7260*/  FFMA.FTZ R156, R156, R13, R14 ;  /* 0x0000000d9c9c7223 */ /* 0x000fe4000001000e */
[----:B------:R-:W-:Y:S02]  /*7270*/  FFMA.FTZ R22, R15, R57, R22 ;  /* 0x000000390f167223 */ /* 0x000fe40000010016 */
[----:B------:R-:W-:Y:S02]  /*7280*/  FMUL.FTZ R14, R100, R143 ;  /* 0x0000008f640e7220 */ /* 0x000fe40000410000 */
[----:B------:R-:W-:-:S02]  /*7290*/  FFMA.FTZ R16, R18, R15, R16 ;  /* 0x0000000f12107223 */ /* 0x000fc40000010010 */
[----:B------:R-:W-:Y:S02]  /*72a0*/  FMUL.FTZ R15, R100, R165 ;  /* 0x000000a5640f7220 */ /* 0x000fe40000410000 */
[----:B------:R-:W-:Y:S02]  /*72b0*/  FFMA.FTZ R80, R13, R69, R80 ;  /* 0x000000450d507223 */ /* 0x000fe40000010050 */
[----:B------:R-:W-:Y:S02]  /*72c0*/  FMUL.FTZ R110, R110, R143 ;  /* 0x0000008f6e6e7220 */ /* 0x000fe40000410000 */
[----:B-1----:R-:W-:Y:S02]  /*72d0*/  @!P0 FADD.FTZ R126, R126, R135 ;  /* 0x000000877e7e8221 */ /* 0x002fe40000010000 */
[----:B------:R-:W-:Y:S02]  /*72e0*/  FMUL.FTZ R14, R217, R14 ;  /* 0x0000000ed90e7220 */ /* 0x000fe40000410000 */
[----:B---3--:R-:W-:Y:S01]  /*72f0*/  @!P0 FADD.FTZ R12, R12, R17 ;  /* 0x000000110c0c8221 */ /* 0x008fe20000010000 */
[----:B------:R-:W-:Y:S01]  /*7300*/  MOV R13, R126 ;  /* 0x0000007e000d7202 */ /* 0x000fe20000000f00 */
[----:B------:R-:W-:-:S02]  /*7310*/  FMUL.FTZ R17, R112, R163 ;  /* 0x000000a370117220 */ /* 0x000fc40000410000 */
[----:B------:R-:W-:Y:S02]  /*7320*/  FMUL.FTZ R163, R100, R163 ;  /* 0x000000a364a37220 */ /* 0x000fe40000410000 */
[----:B------:R-:W-:Y:S01]  /*7330*/  FMUL.FTZ R203, R132, R203 ;  /* 0x000000cb84cb7220 */ /* 0x000fe20000410000 */
[----:B------:R1:W-:Y:S01]  /*7340*/  @!P1 STS.64 [0xc78], R12 ;  /* 0x000c780cff009388 */ /* 0x0003e20000000a00 */
        /* <DEDUP_REMOVED lines=18> */
[----:B------:R-:W-:Y:S02]  /*7470*/  FADD.FTZ R96, R215, R96 ;  /* 0x00000060d7607221 */ /* 0x000fe40000010000 */
[----:B------:R-:W-:Y:S02]  /*7480*/  FFMA.FTZ R107, R114, R68, R107 ;  /* 0x00000044726b7223 */ /* 0x000fe4000001006b */
[----:B------:R-:W-:Y:S02]  /*7490*/  FFMA.FTZ R21, R144, R58, R21 ;  /* 0x0000003a90157223 */ /* 0x000fe40000010015 */
        /* <DEDUP_REMOVED lines=14> */
[----:B-1----:R-:W-:Y:S02]  /*7580*/  ISETP.NE.AND P0, PT, R0, c[0x0][0x174], PT ;  /* 0x00005d0000007a0c */ /* 0x002fe40003f05270 */
[----:B------:R-:W-:-:S11]  /*7590*/  SHF.L.U32 R16, R131, 0x2, RZ ;  /* 0x0000000283107819 */ /* 0x000fd600000006ff */
[----:B------:R-:W1:Y:S04]  /*75a0*/  @P0 LDS R14, [R16+0x2328] ;  /* 0x00232800100e0984 */ /* 0x000e680000000800 */
[----:B------:R-:W3:Y:S01]  /*75b0*/  @P0 LDS R15, [R16+0x1f28] ;  /* 0x001f2800100f0984 */ /* 0x000ee20000000800 */
[----:B-1----:R-:W-:Y:S02]  /*75c0*/  @P0 FADD.FTZ R13, R13, R14 ;  /* 0x0000000e0d0d0221 */ /* 0x002fe40000010000 */
[----:B---3--:R-:W-:-:S03]  /*75d0*/  @P0 FADD.FTZ R12, R12, R15 ;  /* 0x0000000f0c0c0221 */ /* 0x008fc60000010000 */
[----:B------:R1:W-:Y:S04]  /*75e0*/  STS [R16+0x2328], R13 ;  /* 0x0023280d10007388 */ /* 0x0003e80000000800 */
[----:B------:R1:W-:Y:S02]  /*75f0*/  STS [R16+0x1f28], R12 ;  /* 0x001f280c10007388 */ /* 0x0003e40000000800 */
.L_x_6397:
[----:B-1----:R-:W-:Y:S05]  /*7600*/  BSYNC B0 ;  /* 0x0000000000007941 */ /* 0x002fea0003800000 */
.L_x_6396:
[----:B------:R-:W-:Y:S02]  /*7610*/  IADD3 R131, R131, 0x1, RZ ;  /* 0x0000000183837810 */ /* 0x000fe40007ffe0ff */
[----:B------:R-:W-:Y:S02]  /*7620*/  IADD3 R129, P1, R129, 0x1, RZ ;  /* 0x0000000181817810 */ /* 0x000fe40007f3e0ff */
[----:B------:R-:W-:Y:S02]  /*7630*/  ISETP.GE.AND P0, PT, R131, c[0x0][0x16c], PT ;  /* 0x00005b0083007a0c */ /* 0x000fe40003f06270 */
[----:B------:R-:W-:-:S11]  /*7640*/  IADD3.X R102, RZ, R102, RZ, P1, !PT ;  /* 0x00000066ff667210 */ /* 0x000fd60000ffe4ff */
[----:B------:R-:W-:Y:S01]  /*7650*/  @P0 CALL.REL.NOINC `(.L_x_6361) ;  /* 0x0000001000000944 */ /* 0x000fe20003c00000 */
[----:B------:R-:W-:Y:S05]  /*7660*/  BRA `(.L_x_6398) ;  /* 0xffffd1b000007947 */ /* 0x000fea000383ffff */
.L_x_6361:
[----:B------:R-:W-:Y:S06]  /*7670*/  BAR.SYNC.DEFER_BLOCKING 0x0 ;  /* 0x0000000000007b1d */ /* 0x000fec0000010000 */
[----:B------:R-:W3:Y:S04]  /*7680*/  LDG.E.128 R4, [R34.64] ;  /* 0x0000000422047981 */ /* 0x000ee8000c1e1d00 */
[----:B------:R-:W4:Y:S01]  /*7690*/  LDG.E.128 R8, [R34.64+0x200] ;  /* 0x0002000422087981 */ /* 0x000f22000c1e1d00 */
[----:B------:R-:W-:-:S02]  /*76a0*/  F2FP.BF16.PACK_AB R79, R76, R105 ;  /* 0x000000694c4f723e */ /* 0x000fc400000010ff */
[----:B------:R-:W-:Y:S02]  /*76b0*/  F2FP.BF16.PACK_AB R78, R78, R107 ;  /* 0x0000006b4e4e723e */ /* 0x000fe400000010ff */
[----:B------:R-:W-:Y:S02]  /*76c0*/  F2FP.BF16.PACK_AB R77, R80, R109 ;  /* 0x0000006d504d723e */ /* 0x000fe400000010ff */
[----:B------:R-:W-:Y:S02]  /*76d0*/  F2FP.BF16.PACK_AB R76, R82, R111 ;  /* 0x0000006f524c723e */ /* 0x000fe400000010ff */
[----:B------:R-:W-:Y:S01]  /*76e0*/  IADD3 R39, R39, 0x1, RZ ;  /* 0x0000000127277810 */ /* 0x000fe20007ffe0ff */
[----:B---3--:R-:W-:Y:S04]  /*76f0*/  STS.128 [R48.X16], R4 ;  /* 0x0000000430007388 */ /* 0x008fe8000000cc00 */
[----:B----4-:R-:W-:Y:S01]  /*7700*/  STS.128 [R48.X16+0x200], R8 ;  /* 0x0002000830007388 */ /* 0x010fe2000000cc00 */
[----:B------:R-:W-:-:S06]  /*7710*/  NOP ;  /* 0x0000000000007918 */ /* 0x000fcc0000000000 */
[----:B------:R-:W1:Y:S02]  /*7720*/  LDS.128 R12, [R36] ;  /* 0x00000000240c7984 */ /* 0x000e640000000c00 */
        /* <DEDUP_REMOVED lines=13> */
[----:B------:R1:W3:Y:S02]  /*7800*/  @!P1 MUFU.EX2 R10, R8 ;  /* 0x00000008000a9308 */ /* 0x0002e40000000800 */
[----:B------:R-:W-:Y:S02]  /*7810*/  @!P3 FMUL.FTZ R11, R12, -1.4426950216293334961 ;  /* 0xbfb8aa3b0c0bb820 */ /* 0x000fe40000410000 */
[----:B------:R-:W-:-:S04]  /*7820*/  IMAD R12, R140, c[0x0][0x2d8], RZ ;  /* 0x0000b6008c0c7a24 */ /* 0x000fc800078e02ff */
[----:B------:R-:W-:Y:S01]  /*7830*/  @!P0 FMUL.FTZ R13, R17, -1.4426950216293334961 ;  /* 0xbfb8aa3b110d8820 */ /* 0x000fe20000410000 */
[----:B------:R-:W4:Y:S01]  /*7840*/  @!P3 MUFU.EX2 R11, R11 ;  /* 0x0000000b000bb308 */ /* 0x000f220000000800 */
[----:B------:R-:W-:Y:S02]  /*7850*/  @!P2 FMUL.FTZ R17, R4, -1.4426950216293334961 ;  /* 0xbfb8aa3b0411a820 */ /* 0x000fe40000410000 */
[----:B------:R-:W5:Y:S01]  /*7860*/  LDS.128 R4, [R36+0x10] ;  /* 0x0000100024047984 */ /* 0x000f620000000c00 */
[C---:B------:R-:W-:Y:S02]  /*7870*/  IMAD R19, R53.reuse, c[0x0][0x2dc], R12 ;  /* 0x0000b70035137a24 */ /* 0x040fe400078e020c */
[--C-:B-1----:R-:W-:Y:S01]  /*7880*/  IMAD.WIDE.U32 R8, R53, c[0x0][0x2d8], R2.reuse ;  /* 0x0000b60035087a25 */ /* 0x102fe200078e0002 */
[----:B------:R-:W-:Y:S03]  /*7890*/  BAR.SYNC.DEFER_BLOCKING 0x0 ;  /* 0x0000000000007b1d */ /* 0x000fe60000010000 */
[----:B---3--:R-:W-:Y:S01]  /*78a0*/  @!P1 FADD.FTZ R12, R10, 1 ;  /* 0x3f8000000a0c9421 */ /* 0x008fe20000010000 */
[----:B------:R-:W-:Y:S01]  /*78b0*/  IADD3 R9, R9, R19, RZ ;  /* 0x0000001309097210 */ /* 0x000fe20007ffe0ff */
[----:B------:R-:W-:Y:S01]  /*78c0*/  IMAD R19, R55, c[0x0][0x2e0], RZ ;  /* 0x0000b80037137a24 */ /* 0x000fe200078e02ff */
[----:B------:R1:W3:Y:S01]  /*78d0*/  @!P0 MUFU.EX2 R16, R13 ;  /* 0x0000000d00108308 */ /* 0x0002e20000000800 */
[----:B------:R-:W-:-:S04]  /*78e0*/  IMAD.WIDE.U32 R2, R53, c[0x0][0x2f8], R2 ;  /* 0x0000be0035027a25 */ /* 0x000fc800078e0002 */
[----:B------:R-:W-:-:S03]  /*78f0*/  IMAD R19, R56, c[0x0][0x2e4], R19 ;  /* 0x0000b90038137a24 */ /* 0x000fc600078e0213 */
[----:B------:R-:W0:Y:S01]  /*7900*/  @!P1 MUFU.RCP R12, R12 ;  /* 0x0000000c000c9308 */ /* 0x000e220000001000 */
[----:B-1----:R-:W-:-:S05]  /*7910*/  PRMT R13, RZ, 0x5410, R14 ;  /* 0x00005410ff0d7816 */ /* 0x002fca000000000e */
[----:B------:R-:W-:Y:S02]  /*7920*/  FADD.FTZ R18, R13, R52 ;  /* 0x000000340d127221 */ /* 0x000fe40000010000 */
[----:B----4-:R-:W-:Y:S01]  /*7930*/  @!P3 FADD.FTZ R13, R11, 1 ;  /* 0x3f8000000b0db421 */ /* 0x010fe20000010000 */
[----:B------:R-:W1:Y:S01]  /*7940*/  @!P2 MUFU.EX2 R17, R17 ;  /* 0x000000110011a308 */ /* 0x000e620000000800 */
[----:B------:R-:W-:Y:S01]  /*7950*/  IMAD.WIDE.U32 R10, R56, c[0x0][0x2e0], R8 ;  /* 0x0000b800380a7a25 */ /* 0x000fe200078e0008 */
[----:B------:R-:W-:Y:S01]  /*7960*/  PRMT R9, RZ, 0x7610, R14 ;  /* 0x00007610ff097816 */ /* 0x000fe2000000000e */
[----:B------:R-:W-:Y:S01]  /*7970*/  STS.128 [R36], R76 ;  /* 0x0000004c24007388 */ /* 0x000fe20000000c00 */
[----:B------:R-:W-:Y:S01]  /*7980*/  FSETP.GTU.FTZ.AND P6, PT, R18, 20, PT ;  /* 0x41a000001200780b */ /* 0x000fe20003fdc000 */
[----:B---3--:R-:W-:Y:S01]  /*7990*/  @!P0 FADD.FTZ R16, R16, 1 ;  /* 0x3f80000010108421 */ /* 0x008fe20000010000 */
[----:B------:R-:W-:Y:S01]  /*79a0*/  IADD3 R35, R11, R19, RZ ;  /* 0x000000130b237210 */ /* 0x000fe20007ffe0ff */
[----:B------:R-:W-:Y:S01]  /*79b0*/  FADD.FTZ R14, R9, R52 ;  /* 0x00000034090e7221 */ /* 0x000fe20000010000 */
[----:B------:R-:W3:Y:S01]  /*79c0*/  @!P3 MUFU.RCP R13, R13 ;  /* 0x0000000d000db308 */ /* 0x000ee20000001000 */
[----:B------:R-:W-:Y:S01]  /*79d0*/  PRMT R9, RZ, 0x5410, R15 ;  /* 0x00005410ff097816 */ /* 0x000fe2000000000f */
[----:B0-----:R-:W-:Y:S01]  /*79e0*/  @!P1 FMUL.FTZ R113, R113, R12 ;  /* 0x0000000c71719220 */ /* 0x001fe20000410000 */
[----:B------:R-:W-:-:S02]  /*79f0*/  LEA R8, P4, R10, c[0x0][0x330], 0x1 ;  /* 0x0000cc000a087a11 */ /* 0x000fc400078808ff */
[----:B------:R-:W-:Y:S01]  /*7a00*/  FSETP.GTU.FTZ.AND P5, PT, R14, 20, PT ;  /* 0x41a000000e00780b */ /* 0x000fe20003fbc000 */
[--C-:B------:R-:W-:Y:S01]  /*7a10*/  FADD.FTZ R34, R9, R52.reuse ;  /* 0x0000003409227221 */ /* 0x100fe20000010000 */
[----:B------:R-:W-:Y:S01]  /*7a20*/  LEA.HI.X R9, R10, c[0x0][0x334], R35, 0x1, P4 ;  /* 0x0000cd000a097a11 */ /* 0x000fe200020f0c23 */
[----:B------:R0:W4:Y:S01]  /*7a30*/  @!P0 MUFU.RCP R19, R16 ;  /* 0x0000001000138308 */ /* 0x0001220000001000 */
[----:B------:R-:W-:Y:S01]  /*7a40*/  PRMT R15, RZ, 0x7610, R15 ;  /* 0x00007610ff0f7816 */ /* 0x000fe2000000000f */
[----:B------:R-:W-:Y:S01]  /*7a50*/  @!P6 FMUL.FTZ R11, R18, -1.4426950216293334961 ;  /* 0xbfb8aa3b120be820 */ /* 0x000fe20000410000 */
[----:B------:R-:W-:Y:S01]  /*7a60*/  FSETP.GTU.FTZ.AND P4, PT, R34, 20, PT ;  /* 0x41a000002200780b */ /* 0x000fe20003f9c000 */
[----:B-1----:R-:W-:Y:S02]  /*7a70*/  @!P2 FADD.FTZ R17, R17, 1 ;  /* 0x3f8000001111a421 */ /* 0x002fe40000010000 */
[----:B------:R-:W-:Y:S02]  /*7a80*/  FADD.FTZ R15, R15, R52 ;  /* 0x000000340f0f7221 */ /* 0x000fe40000010000 */
[----:B---3--:R-:W-:Y:S01]  /*7a90*/  @!P3 FMUL.FTZ R84, R84, R13 ;  /* 0x0000000d5454b220 */ /* 0x008fe20000410000 */
[----:B-----5:R-:W-:Y:S01]  /*7aa0*/  PRMT R13, RZ, 0x5410, R4 ;  /* 0x00005410ff0d7816 */ /* 0x020fe20000000004 */
[----:B------:R-:W-:Y:S01]  /*7ab0*/  @!P5 FMUL.FTZ R10, R14, -1.4426950216293334961 ;  /* 0xbfb8aa3b0e0ad820 */ /* 0x000fe20000410000 */
[----:B------:R-:W1:Y:S01]  /*7ac0*/  @!P6 MUFU.EX2 R11, R11 ;  /* 0x0000000b000be308 */ /* 0x000e620000000800 */
[----:B------:R-:W-:Y:S01]  /*7ad0*/  FSETP.GTU.FTZ.AND P3, PT, R15, 20, PT ;  /* 0x41a000000f00780b */ /* 0x000fe20003f7c000 */
[----:B------:R-:W-:-:S04]  /*7ae0*/  IMAD.WIDE R8, R37, 0x10, R8 ;  /* 0x0000001025087825 */ /* 0x000fc800078e0208 */
[----:B------:R-:W-:Y:S01]  /*7af0*/  FADD.FTZ R14, R13, R52 ;  /* 0x000000340d0e7221 */ /* 0x000fe20000010000 */
[----:B------:R-:W-:Y:S01]  /*7b00*/  PRMT R13, RZ, 0x7610, R4 ;  /* 0x00007610ff0d7816 */ /* 0x000fe20000000004 */
[----:B------:R-:W3:Y:S01]  /*7b10*/  @!P5 MUFU.EX2 R10, R10 ;  /* 0x0000000a000ad308 */ /* 0x000ee20000000800 */
[----:B------:R-:W-:Y:S02]  /*7b20*/  @!P4 FMUL.FTZ R4, R34, -1.4426950216293334961 ;  /* 0xbfb8aa3b2204c820 */ /* 0x000fe40000410000 */
[----:B------:R-:W-:Y:S01]  /*7b30*/  FSETP.GTU.FTZ.AND P1, PT, R14, 20, PT ;  /* 0x41a000000e00780b */ /* 0x000fe20003f3c000 */
[----:B0-----:R-:W-:Y:S02]  /*7b40*/  FADD.FTZ R16, R13, R52 ;  /* 0x000000340d107221 */ /* 0x001fe40000010000 */
[----:B----4-:R-:W-:Y:S02]  /*7b50*/  @!P0 FMUL.FTZ R86, R86, R19 ;  /* 0x0000001356568220 */ /* 0x010fe40000410000 */
[----:B------:R-:W0:Y:S01]  /*7b60*/  @!P4 MUFU.EX2 R4, R4 ;  /* 0x000000040004c308 */ /* 0x000e220000000800 */
[----:B------:R-:W-:Y:S01]  /*7b70*/  FSETP.GTU.FTZ.AND P0, PT, R16, 20, PT ;  /* 0x41a000001000780b */ /* 0x000fe20003f1c000 */
[----:B------:R-:W-:-:S02]  /*7b80*/  @!P3 FMUL.FTZ R12, R15, -1.4426950216293334961 ;  /* 0xbfb8aa3b0f0cb820 */ /* 0x000fc40000410000 */
[----:B-1----:R-:W-:-:S04]  /*7b90*/  @!P6 FADD.FTZ R11, R11, 1 ;  /* 0x3f8000000b0be421 */ /* 0x002fc80000010000 */
[----:B------:R-:W-:Y:S01]  /*7ba0*/  @!P1 FMUL.FTZ R13, R14, -1.4426950216293334961 ;  /* 0xbfb8aa3b0e0d9820 */ /* 0x000fe20000410000 */
[----:B------:R1:W4:Y:S01]  /*7bb0*/  @!P6 MUFU.RCP R15, R11 ;  /* 0x0000000b000fe308 */ /* 0x0003220000001000 */
[----:B---3--:R-:W-:-:S04]  /*7bc0*/  @!P5 FADD.FTZ R10, R10, 1 ;  /* 0x3f8000000a0ad421 */ /* 0x008fc80000010000 */
[----:B------:R-:W-:Y:S02]  /*7bd0*/  @!P0 FMUL.FTZ R14, R16, -1.4426950216293334961 ;  /* 0xbfb8aa3b100e8820 */ /* 0x000fe40000410000 */
[----:B0-----:R-:W-:Y:S01]  /*7be0*/  @!P4 FADD.FTZ R4, R4, 1 ;  /* 0x3f8000000404c421 */ /* 0x001fe20000010000 */
[----:B------:R-:W0:Y:S01]  /*7bf0*/  @!P3 MUFU.EX2 R12, R12 ;  /* 0x0000000c000cb308 */ /* 0x000e220000000800 */
[--C-:B-1----:R-:W-:Y:S02]  /*7c00*/  PRMT R11, RZ, 0x5410, R5.reuse ;  /* 0x00005410ff0b7816 */ /* 0x102fe40000000005 */
[----:B------:R-:W-:-:S03]  /*7c10*/  PRMT R5, RZ, 0x7610, R5 ;  /* 0x00007610ff057816 */ /* 0x000fc60000000005 */
[--C-:B------:R-:W-:Y:S02]  /*7c20*/  FADD.FTZ R18, R11, R52.reuse ;  /* 0x000000340b127221 */ /* 0x100fe40000010000 */
[----:B------:R-:W1:Y:S01]  /*7c30*/  @!P2 MUFU.RCP R16, R17 ;  /* 0x000000110010a308 */ /* 0x000e620000001000 */
[----:B------:R-:W-:Y:S01]  /*7c40*/  FADD.FTZ R11, R5, R52 ;  /* 0x00000034050b7221 */ /* 0x000fe20000010000 */
[----:B------:R-:W-:Y:S01]  /*7c50*/  PRMT R5, RZ, 0x5410, R6 ;  /* 0x00005410ff057816 */ /* 0x000fe20000000006 */
[----:B----4-:R-:W-:-:S03]  /*7c60*/  @!P6 FMUL.FTZ R88, R88, R15 ;  /* 0x0000000f5858e220 */ /* 0x010fc60000410000 */
[----:B------:R-:W-:Y:S01]  /*7c70*/  FSETP.GTU.FTZ.AND P6, PT, R11, 20, PT ;  /* 0x41a000000b00780b */ /* 0x000fe20003fdc000 */
[----:B------:R-:W-:Y:S01]  /*7c80*/  FADD.FTZ R15, R5, R52 ;  /* 0x00000034050f7221 */ /* 0x000fe20000010000 */
[----:B------:R-:W3:Y:S01]  /*7c90*/  @!P1 MUFU.EX2 R13, R13 ;  /* 0x0000000d000d9308 */ /* 0x000ee20000000800 */
[----:B0-----:R-:W-:Y:S01]  /*7ca0*/  @!P3 FADD.FTZ R12, R12, 1 ;  /* 0x3f8000000c0cb421 */ /* 0x001fe20000010000 */
[----:B------:R-:W-:-:S06]  /*7cb0*/  PRMT R5, RZ, 0x7610, R6 ;  /* 0x00007610ff057816 */ /* 0x000fcc0000000006 */
[----:B------:R-:W0:Y:S01]  /*7cc0*/  @!P5 MUFU.RCP R10, R10 ;  /* 0x0000000a000ad308 */ /* 0x000e220000001000 */
[----:B-1----:R-:W-:Y:S01]  /*7cd0*/  @!P2 FMUL.FTZ R115, R115, R16 ;  /* 0x000000107373a220 */ /* 0x002fe20000410000 */
[----:B------:R-:W-:-:S06]  /*7ce0*/  FSETP.GTU.FTZ.AND P2, PT, R18, 20, PT ;  /* 0x41a000001200780b */ /* 0x000fcc0003f5c000 */
[----:B------:R1:W4:Y:S01]  /*7cf0*/  @!P4 MUFU.RCP R19, R4 ;  /* 0x000000040013c308 */ /* 0x0003220000001000 */
[----:B---3--:R-:W-:Y:S02]  /*7d00*/  @!P1 FADD.FTZ R13, R13, 1 ;  /* 0x3f8000000d0d9421 */ /* 0x008fe40000010000 */
[----:B0-----:R-:W-:-:S05]  /*7d10*/  @!P5 FMUL.FTZ R117, R117, R10 ;  /* 0x0000000a7575d220 */ /* 0x001fca0000410000 */
[----:B------:R-:W0:Y:S01]  /*7d20*/  @!P3 MUFU.RCP R12, R12 ;  /* 0x0000000c000cb308 */ /* 0x000e220000001000 */
[--C-:B------:R-:W-:Y:S02]  /*7d30*/  FADD.FTZ R10, R5, R52.reuse ;  /* 0x00000034050a7221 */ /* 0x100fe40000010000 */
[----:B------:R-:W-:Y:S01]  /*7d40*/  @!P6 FMUL.FTZ R5, R11, -1.4426950216293334961 ;  /* 0xbfb8aa3b0b05e820 */ /* 0x000fe20000410000 */
[--C-:B------:R-:W-:Y:S01]  /*7d50*/  PRMT R11, RZ, 0x5410, R7.reuse ;  /* 0x00005410ff0b7816 */ /* 0x100fe20000000007 */
[----:B-1----:R-:W-:Y:S01]  /*7d60*/  @!P2 FMUL.FTZ R4, R18, -1.4426950216293334961 ;  /* 0xbfb8aa3b1204a820 */ /* 0x002fe20000410000 */
[----:B------:R-:W-:Y:S01]  /*7d70*/  FSETP.GTU.FTZ.AND P5, PT, R10, 20, PT ;  /* 0x41a000000a00780b */ /* 0x000fe20003fbc000 */
[----:B----4-:R-:W-:Y:S01]  /*7d80*/  @!P4 FMUL.FTZ R90, R90, R19 ;  /* 0x000000135a5ac220 */ /* 0x010fe20000410000 */
[----:B------:R-:W1:Y:S01]  /*7d90*/  @!P1 MUFU.RCP R13, R13 ;  /* 0x0000000d000d9308 */ /* 0x000e620000001000 */
[----:B------:R-:W-:Y:S01]  /*7da0*/  FSETP.GTU.FTZ.AND P4, PT, R15, 20, PT ;  /* 0x41a000000f00780b */ /* 0x000fe20003f9c000 */
[----:B------:R-:W-:Y:S01]  /*7db0*/  FADD.FTZ R11, R11, R52 ;  /* 0x000000340b0b7221 */ /* 0x000fe20000010000 */
[----:B------:R-:W-:-:S05]  /*7dc0*/  PRMT R7, RZ, 0x7610, R7 ;  /* 0x00007610ff077816 */ /* 0x000fca0000000007 */
[----:B------:R-:W3:Y:S01]  /*7dd0*/  @!P2 MUFU.EX2 R4, R4 ;  /* 0x000000040004a308 */ /* 0x000ee20000000800 */
[----:B------:R-:W-:Y:S02]  /*7de0*/  FADD.FTZ R16, R7, R52 ;  /* 0x0000003407107221 */ /* 0x000fe40000010000 */
[----:B0-----:R-:W-:Y:S01]  /*7df0*/  @!P3 FMUL.FTZ R119, R119, R12 ;  /* 0x0000000c7777b220 */ /* 0x001fe20000410000 */
[----:B------:R-:W-:Y:S01]  /*7e00*/  FSETP.GTU.FTZ.AND P3, PT, R11, 20, PT ;  /* 0x41a000000b00780b */ /* 0x000fe20003f7c000 */
[----:B------:R-:W-:Y:S02]  /*7e10*/  @!P5 FMUL.FTZ R7, R10, -1.4426950216293334961 ;  /* 0xbfb8aa3b0a07d820 */ /* 0x000fe40000410000 */
[----:B------:R-:W-:Y:S01]  /*7e20*/  @!P4 FMUL.FTZ R6, R15, -1.4426950216293334961 ;  /* 0xbfb8aa3b0f06c820 */ /* 0x000fe20000410000 */
[----:B------:R-:W0:Y:S01]  /*7e30*/  @!P6 MUFU.EX2 R5, R5 ;  /* 0x000000050005e308 */ /* 0x000e220000000800 */
[----:B-1----:R-:W-:Y:S01]  /*7e40*/  @!P1 FMUL.FTZ R92, R92, R13 ;  /* 0x0000000d5c5c9220 */ /* 0x002fe20000410000 */
[----:B------:R-:W-:-:S06]  /*7e50*/  FSETP.GTU.FTZ.AND P1, PT, R16, 20, PT ;  /* 0x41a000001000780b */ /* 0x000fcc0003f3c000 */
[----:B------:R-:W1:Y:S01]  /*7e60*/  @!P0 MUFU.EX2 R14, R14 ;  /* 0x0000000e000e8308 */ /* 0x000e620000000800 */
[----:B------:R-:W-:Y:S02]  /*7e70*/  @!P3 FMUL.FTZ R15, R11, -1.4426950216293334961 ;  /* 0xbfb8aa3b0b0fb820 */ /* 0x000fe40000410000 */
[----:B---3--:R-:W-:Y:S01]  /*7e80*/  @!P2 FADD.FTZ R10, R4, 1 ;  /* 0x3f800000040aa421 */ /* 0x008fe20000010000 */
[----:B------:R-:W-:Y:S02]  /*7e90*/  F2FP.BF16.PACK_AB R4, R74, R27 ;  /* 0x0000001b4a04723e */ /* 0x000fe400000010ff */
[----:B------:R-:W-:Y:S01]  /*7ea0*/  F2FP.BF16.PACK_AB R27, R119, R90 ;  /* 0x0000005a771b723e */ /* 0x000fe200000010ff */
[----:B------:R-:W-:Y:S01]  /*7eb0*/  @!P1 FMUL.FTZ R16, R16, -1.4426950216293334961 ;  /* 0xbfb8aa3b10109820 */ /* 0x000fe20000410000 */
[----:B------:R3:W4:Y:S01]  /*7ec0*/  @!P4 MUFU.EX2 R12, R6 ;  /* 0x00000006000cc308 */ /* 0x0007220000000800 */
[----:B0-----:R-:W-:Y:S01]  /*7ed0*/  @!P6 FADD.FTZ R11, R5, 1 ;  /* 0x3f800000050be421 */ /* 0x001fe20000010000 */
[----:B------:R-:W-:-:S02]  /*7ee0*/  F2FP.BF16.PACK_AB R5, R26, R25 ;  /* 0x000000191a05723e */ /* 0x000fc400000010ff */
[----:B------:R-:W-:-:S04]  /*7ef0*/  F2FP.BF16.PACK_AB R25, R115, R86 ;  /* 0x000000567319723e */ /* 0x000fc800000010ff */
[----:B------:R0:W5:Y:S01]  /*7f00*/  @!P5 MUFU.EX2 R13, R7 ;  /* 0x00000007000dd308 */ /* 0x0001620000000800 */
[----:B---3--:R-:W-:Y:S01]  /*7f10*/  F2FP.BF16.PACK_AB R6, R24, R23 ;  /* 0x000000171806723e */ /* 0x008fe200000010ff */
[----:B-1----:R-:W-:-:S06]  /*7f20*/  @!P0 FADD.FTZ R14, R14, 1 ;  /* 0x3f8000000e0e8421 */ /* 0x002fcc0000010000 */
[----:B------:R4:W1:Y:S01]  /*7f30*/  @!P2 MUFU.RCP R57, R10 ;  /* 0x0000000a0039a308 */ /* 0x0008620000001000 */
[----:B0-----:R-:W-:-:S05]  /*7f40*/  F2FP.BF16.PACK_AB R7, R22, R21 ;  /* 0x000000151607723e */ /* 0x001fca00000010ff */
[----:B------:R0:W-:Y:S02]  /*7f50*/  STS.128 [R36+0x10], R4 ;  /* 0x0000100424007388 */ /* 0x0001e40000000c00 */
[----:B------:R-:W3:Y:S01]  /*7f60*/  @!P3 MUFU.EX2 R34, R15 ;  /* 0x0000000f0022b308 */ /* 0x000ee20000000800 */
[----:B----4-:R-:W-:Y:S02]  /*7f70*/  @!P4 FADD.FTZ R10, R12, 1 ;  /* 0x3f8000000c0ac421 */ /* 0x010fe40000010000 */
[----:B-----5:R-:W-:-:S05]  /*7f80*/  @!P5 FADD.FTZ R21, R13, 1 ;  /* 0x3f8000000d15d421 */ /* 0x020fca0000010000 */
[----:B------:R4:W5:Y:S01]  /*7f90*/  @!P1 MUFU.EX2 R35, R16 ;  /* 0x0000001000239308 */ /* 0x0009620000000800 */
[----:B------:R-:W-:-:S06]  /*7fa0*/  NOP ;  /* 0x0000000000007918 */ /* 0x000fcc0000000000 */
[----:B-1----:R-:W-:Y:S01]  /*7fb0*/  @!P2 FMUL.FTZ R94, R94, R57 ;  /* 0x000000395e5ea220 */ /* 0x002fe20000410000 */
[----:B------:R1:W2:Y:S01]  /*7fc0*/  @!P0 MUFU.RCP R58, R14 ;  /* 0x0000000e003a8308 */ /* 0x0002a20000001000 */
[----:B----4-:R-:W4:Y:S01]  /*7fd0*/  LDS.128 R16, [R48.X16+0x200] ;  /* 0x0002000030107984 */ /* 0x010f22000000cc00 */
[----:B---3--:R-:W-:Y:S01]  /*7fe0*/  @!P3 FADD.FTZ R34, R34, 1 ;  /* 0x3f8000002222b421 */ /* 0x008fe20000010000 */
[----:B------:R-:W-:Y:S01]  /*7ff0*/  IADD3 R41, P2, R41, -0x400, RZ ;  /* 0xfffffc0029297810 */ /* 0x000fe20007f5e0ff */
[----:B0-----:R-:W-:-:S03]  /*8000*/  FADD.FTZ R5, R113, R50 ;  /* 0x0000003271057221 */ /* 0x001fc60000010000 */
[----:B------:R-:W-:Y:S01]  /*8010*/  IADD3.X R40, R40, -0x1, RZ, P2, !PT ;  /* 0xffffffff28287810 */ /* 0x000fe200017fe4ff */
[----:B-----5:R-:W-:Y:S01]  /*8020*/  @!P1 FADD.FTZ R35, R35, 1 ;  /* 0x3f80000023239421 */ /* 0x020fe20000010000 */
[----:B-1----:R-:W0:Y:S01]  /*8030*/  LDS.128 R12, [R48.X16] ;  /* 0x00000000300c7984 */ /* 0x002e22000000cc00 */
[----:B------:R-:W1:Y:S01]  /*8040*/  @!P6 MUFU.RCP R22, R11 ;  /* 0x0000000b0016e308 */ /* 0x000e620000001000 */
[----:B------:R-:W-:-:S04]  /*8050*/  FADD.FTZ R5, R5, R84 ;  /* 0x0000005405057221 */ /* 0x000fc80000010000 */
[----:B------:R-:W-:Y:S02]  /*8060*/  FADD.FTZ R86, R5, R86 ;  /* 0x0000005605567221 */ /* 0x000fe40000010000 */
[----:B--2---:R-:W-:Y:S01]  /*8070*/  @!P0 FMUL.FTZ R121, R121, R58 ;  /* 0x0000003a79798220 */ /* 0x004fe20000410000 */
[----:B------:R2:W3:Y:S01]  /*8080*/  @!P4 MUFU.RCP R23, R10 ;  /* 0x0000000a0017c308 */ /* 0x0004e20000001000 */
[----:B------:R-:W-:-:S03]  /*8090*/  FADD.FTZ R115, R86, R115 ;  /* 0x0000007356737221 */ /* 0x000fc60000010000 */
[----:B------:R-:W-:-:S04]  /*80a0*/  F2FP.BF16.PACK_AB R60, R121, R92 ;  /* 0x0000005c793c723e */ /* 0x000fc800000010ff */
[----:B------:R-:W5:Y:S01]  /*80b0*/  @!P5 MUFU.RCP R24, R21 ;  /* 0x000000150018d308 */ /* 0x000f620000001000 */
[----:B-1----:R-:W-:Y:S02]  /*80c0*/  @!P6 FMUL.FTZ R123, R123, R22 ;  /* 0x000000167b7be220 */ /* 0x002fe40000410000 */
[----:B--2---:R-:W-:-:S03]  /*80d0*/  IMAD R10, R140, c[0x0][0x2f8], RZ ;  /* 0x0000be008c0a7a24 */ /* 0x004fc600078e02ff */
[----:B------:R-:W-:Y:S02]  /*80e0*/  F2FP.BF16.PACK_AB R61, R123, R94 ;  /* 0x0000005e7b3d723e */ /* 0x000fe400000010ff */
[----:B------:R-:W1:Y:S01]  /*80f0*/  @!P3 MUFU.RCP R11, R34 ;  /* 0x00000022000bb308 */ /* 0x000e620000001000 */
[----:B---3--:R-:W-:Y:S01]  /*8100*/  @!P4 FMUL.FTZ R96, R96, R23 ;  /* 0x000000176060c220 */ /* 0x008fe20000410000 */
[----:B------:R-:W-:-:S04]  /*8110*/  IADD3 R46, P4, R46, -0x400, RZ ;  /* 0xfffffc002e2e7810 */ /* 0x000fc80007f9e0ff */
[----:B------:R-:W-:Y:S01]  /*8120*/  IADD3.X R47, R47, -0x1, RZ, P4, !PT ;  /* 0xffffffff2f2f7810 */ /* 0x000fe200027fe4ff */
[----:B----4-:R-:W-:Y:S01]  /*8130*/  STG.E.128 [R8.64+0x200], R16 ;  /* 0x0002001008007986 */ /* 0x010fe2000c101d04 */
[----:B------:R-:W2:Y:S01]  /*8140*/  @!P1 MUFU.RCP R26, R35 ;  /* 0x00000023001a9308 */ /* 0x000ea20000001000 */
[----:B-----5:R-:W-:Y:S01]  /*8150*/  @!P5 FMUL.FTZ R125, R125, R24 ;  /* 0x000000187d7dd220 */ /* 0x020fe20000410000 */
[----:B------:R-:W-:-:S04]  /*8160*/  F2FP.BF16.PACK_AB R24, R84, R113 ;  /* 0x000000715418723e */ /* 0x000fc800000010ff */
[----:B------:R-:W-:Y:S01]  /*8170*/  F2FP.BF16.PACK_AB R62, R125, R96 ;  /* 0x000000607d3e723e */ /* 0x000fe200000010ff */
[----:B0-----:R0:W-:Y:S01]  /*8180*/  STG.E.128 [R8.64], R12 ;  /* 0x0000000c08007986 */ /* 0x0011e2000c101d04 */
[----:B-1----:R-:W-:-:S03]  /*8190*/  @!P3 FMUL.FTZ R98, R98, R11 ;  /* 0x0000000b6262b220 */ /* 0x002fc60000410000 */
[----:B------:R-:W-:Y:S01]  /*81a0*/  BAR.SYNC.DEFER_BLOCKING 0x0 ;  /* 0x0000000000007b1d */ /* 0x000fe20000010000 */
[----:B------:R-:W-:Y:S01]  /*81b0*/  IADD3 R42, P3, R42, -0x400, RZ ;  /* 0xfffffc002a2a7810 */ /* 0x000fe20007f7e0ff */
[----:B--2---:R-:W-:Y:S01]  /*81c0*/  @!P1 FMUL.FTZ R127, R127, R26 ;  /* 0x0000001a7f7f9220 */ /* 0x004fe20000410000 */
[----:B------:R-:W-:Y:S01]  /*81d0*/  F2FP.BF16.PACK_AB R26, R117, R88 ;  /* 0x00000058751a723e */ /* 0x000fe200000010ff */
[----:B------:R-:W-:Y:S01]  /*81e0*/  FADD.FTZ R88, R115, R88 ;  /* 0x0000005873587221 */ /* 0x000fe20000010000 */
[----:B------:R-:W-:Y:S02]  /*81f0*/  IADD3 R44, P1, R44, -0x400, RZ ;  /* 0xfffffc002c2c7810 */ /* 0x000fe40007f3e0ff */
[----:B------:R-:W-:Y:S01]  /*8200*/  F2FP.BF16.PACK_AB R63, R127, R98 ;  /* 0x000000627f3f723e */ /* 0x000fe200000010ff */
[----:B------:R-:W-:Y:S01]  /*8210*/  FADD.FTZ R117, R88, R117 ;  /* 0x0000007558757221 */ /* 0x000fe20000010000 */
[----:B------:R-:W-:Y:S01]  /*8220*/  IADD3.X R45, R45, -0x1, RZ, P1, !PT ;  /* 0xffffffff2d2d7810 */ /* 0x000fe20000ffe4ff */
[----:B0-----:R-:W-:Y:S01]  /*8230*/  IMAD R9, R53, c[0x0][0x2fc], R10 ;  /* 0x0000bf0035097a24 */ /* 0x001fe200078e020a */
[----:B------:R-:W-:Y:S01]  /*8240*/  IADD3.X R43, R43, -0x1, RZ, P3, !PT ;  /* 0xffffffff2b2b7810 */ /* 0x000fe20001ffe4ff */
        /* <DEDUP_REMOVED lines=28> */
.L_x_6327:
        /* <DEDUP_REMOVED lines=24> */
.L_x_6401:
[----:B0-----:R-:W-:Y:S05]  /*8590*/  BSYNC B0 ;  /* 0x0000000000007941 */ /* 0x001fea0003800000 */
.L_x_6400:
        /* <DEDUP_REMOVED lines=23> */
.L_x_6403:
[----:B------:R-:W1:Y:S02]  /*8710*/  S2R R13, SR_TID.X ;  /* 0x00000000000d7919 */ /* 0x000e640000002100 */
.L_x_6404:
[----:B0-----:R-:W-:Y:S05]  /*8720*/  BSYNC B0 ;  /* 0x0000000000007941 */ /* 0x001fea0003800000 */
.L_x_6402:
        /* <DEDUP_REMOVED lines=10> */
.L_x_6405:
        /* <DEDUP_REMOVED lines=26> */
.L_x_6406:
        /* <DEDUP_REMOVED lines=9> */
.L_x_9095:


//--------------------- .text._Z25selective_scan_bwd_kernelI32Selective_Scan_bwd_kernel_traitsILi32ELi16ELb1ELb1ELb1ELb0ELb0EN3c108BFloat16EfEEv12SSMParamsBwd --------------------------
	.section	.text._Z25selective_scan_bwd_kernelI32Selective_Scan_bwd_kernel_traitsILi32ELi16ELb1ELb1ELb1ELb0ELb0EN3c108BFloat16EfEEv12SSMParamsBwd,"ax",@progbits
	.sectioninfo	@"SHI_REGISTERS=254"
	.align	128
        .global         _Z25selective_scan_bwd_kernelI32Selective_Scan_bwd_kernel_traitsILi32ELi16ELb1ELb1ELb1ELb0ELb0EN3c108BFloat16EfEEv12SSMParamsBwd
        .type           _Z25selective_scan_bwd_kernelI32Selective_Scan_bwd_kernel_traitsILi32ELi16ELb1ELb1ELb1ELb0ELb0EN3c108BFloat16EfEEv12SSMParamsBwd,@function
        .size           _Z25selective_scan_bwd_kernelI32Selective_Scan_bwd_kernel_traitsILi32ELi16ELb1ELb1ELb1ELb0ELb0EN3c108BFloat16EfEEv12SSMParamsBwd,(.L_x_9096 - _Z25selective_scan_bwd_kernelI32Selective_Scan_bwd_kernel_traitsILi32ELi16ELb1ELb1ELb1ELb0ELb0EN3c108BFloat16EfEEv12SSMParamsBwd)
        .other          _Z25selective_scan_bwd_kernelI32Selective_Scan_bwd_kernel_traitsILi32ELi16ELb1ELb1ELb1ELb0ELb0EN3c108BFloat16EfEEv12SSMParamsBwd,@"STO_CUDA_ENTRY STV_DEFAULT"
_Z25selective_scan_bwd_kernelI32Selective_Scan_bwd_kernel_traitsILi32ELi16ELb1ELb1ELb1ELb0ELb0EN3c108BFloat16EfEEv12SSMParamsBwd:
.text._Z25selective_scan_bwd_kernelI32Selective_Scan_bwd_kernel_traitsILi32ELi16ELb1ELb1ELb1ELb0ELb0EN3c108BFloat16EfEEv12SSMParamsBwd:
        /* <DEDUP_REMOVED lines=20> */
[----:B-1----:R-:W-:Y:S02]  /*0140*/  IADD3 R6, R8, 0xffffffe, RZ ;  /* 0x0ffffffe08067810 */ /* 0x002fe40007ffe0ff */
[----:B------:R-:W-:Y:S01]  /*0150*/  LOP3.LUT R18, R0, c[0x0][0x178], RZ, 0x3c, !PT ;  /* 0x00005e0000127a12 */ /* 0x000fe200078e3cff */
[----:B------:R1:W5:Y:S01]  /*0160*/  @P1 LDG.E R42, [R4.64] ;  /* 0x00000004042a1981 */ /* 0x000362000c1e1900 */
[----:B------:R2:W3:Y:S01]  /*0170*/  F2I.FTZ.U32.TRUNC.NTZ R7, R6 ;  /* 0x0000000600077305 */ /* 0x0004e2000021f000 */
[----:B------:R-:W-:Y:S01]  /*0180*/  IMAD R8, R174, c[0x0][0x1d0], RZ ;  /* 0x00007400ae087a24 */ /* 0x000fe200078e02ff */
[----:B------:R-:W-:Y:S01]  /*0190*/  ISETP.GE.AND P1, PT, R18, RZ, PT ;  /* 0x000000ff1200720c */ /* 0x000fe20003f26270 */
[C---:B------:R-:W-:Y:S01]  /*01a0*/  IMAD R16, R174.reuse, c[0x0][0x190], RZ ;  /* 0x00006400ae107a24 */ /* 0x040fe200078e02ff */
[----:B------:R-:W-:Y:S01]  /*01b0*/  MOV R44, c[0x0][0x174] ;  /* 0x00005d00002c7a02 */ /* 0x000fe20000000f00 */
[C---:B------:R-:W-:Y:S01]  /*01c0*/  IMAD R11, R43.reuse, c[0x0][0x1d4], R8 ;  /* 0x000075002b0b7a24 */ /* 0x040fe200078e0208 */
[----:B------:R-:W-:Y:S01]  /*01d0*/  ISETP.NE.AND P0, PT, RZ, c[0x0][0x178], PT ;  /* 0x00005e00ff007a0c */ /* 0x000fe20003f05270 */
[----:B------:R-:W-:Y:S01]  /*01e0*/  IMAD R12, R174, c[0x0][0x1e0], RZ ;  /* 0x00007800ae0c7a24 */ /* 0x000fe200078e02ff */
[C---:B------:R-:W-:Y:S01]  /*01f0*/  ISETP.GE.AND P3, PT, R44.reuse, 0x1, PT ;  /* 0x000000012c00780c */ /* 0x040fe20003f66270 */
[----:B--2---:R-:W-:Y:S01]  /*0200*/  HFMA2.MMA R6, -RZ, RZ, 0, 0 ;  /* 0x00000000ff067435 */ /* 0x004fe200000001ff */
[C---:B------:R-:W-:Y:S01]  /*0210*/  IMAD.WIDE.U32 R8, R43.reuse, c[0x0][0x190], RZ ;  /* 0x000064002b087a25 */ /* 0x040fe200078e00ff */
[----:B------:R-:W-:Y:S01]  /*0220*/  SHF.L.U32 R44, R44, 0x9, RZ ;  /* 0x000000092c2c7819 */ /* 0x000fe200000006ff */
[----:B------:R-:W-:Y:S01]  /*0230*/  CS2R R36, SRZ ;  /* 0x0000000000247805 */ /* 0x000fe2000001ff00 */
[----:B------:R-:W-:Y:S01]  /*0240*/  CS2R R46, SRZ ;  /* 0x00000000002e7805 */ /* 0x000fe2000001ff00 */
[C---:B------:R-:W-:Y:S01]  /*0250*/  IMAD R15, R43.reuse, c[0x0][0x194], R16 ;  /* 0x000065002b0f7a24 */ /* 0x040fe200078e0210 */
[----:B---3--:R-:W-:Y:S01]  /*0260*/  IADD3 R10, RZ, -R7, RZ ;  /* 0x80000007ff0a7210 */ /* 0x008fe20007ffe0ff */
[----:B-1----:R-:W-:-:S03]  /*0270*/  IMAD.WIDE.U32 R4, R43, c[0x0][0x1e0], RZ ;  /* 0x000078002b047a25 */ /* 0x002fc600078e00ff */
[----:B------:R-:W-:Y:S01]  /*0280*/  IADD3 R9, R9, R15, RZ ;  /* 0x0000000f09097210 */ /* 0x000fe20007ffe0ff */
[----:B0-----:R-:W-:Y:S01]  /*0290*/  IMAD R3, R10, R17, RZ ;  /* 0x000000110a037224 */ /* 0x001fe200078e02ff */
[----:B------:R-:W-:Y:S01]  /*02a0*/  IABS R10, R0 ;  /* 0x00000000000a7213 */ /* 0x000fe20000000000 */
[----:B------:R-:W-:Y:S02]  /*02b0*/  IMAD R13, R43, c[0x0][0x1e4], R12 ;  /* 0x000079002b0d7a24 */ /* 0x000fe400078e020c */
[----:B------:R-:W-:-:S03]  /*02c0*/  IMAD.HI.U32 R7, R7, R3, R6 ;  /* 0x0000000307077227 */ /* 0x000fc600078e0006 */
[----:B------:R-:W-:Y:S01]  /*02d0*/  IADD3 R5, R5, R13, RZ ;  /* 0x0000000d05057210 */ /* 0x000fe20007ffe0ff */
[----:B------:R-:W-:Y:S01]  /*02e0*/  IMAD R14, R174, c[0x0][0x278], RZ ;  /* 0x00009e00ae0e7a24 */ /* 0x000fe200078e02ff */
[----:B------:R-:W-:Y:S01]  /*02f0*/  IADD3 R13, R44, -0x200, RZ ;  /* 0xfffffe002c0d7810 */ /* 0x000fe20007ffe0ff */
[----:B------:R-:W-:-:S04]  /*0300*/  IMAD.HI.U32 R45, R7, R10, RZ ;  /* 0x0000000a072d7227 */ /* 0x000fc800078e00ff */
[----:B------:R-:W-:Y:S01]  /*0310*/  IMAD R15, R41, c[0x0][0x1d8], RZ ;  /* 0x00007600290f7a24 */ /* 0x000fe200078e02ff */
[----:B------:R-:W-:Y:S01]  /*0320*/  IADD3 R2, -R45, RZ, RZ ;  /* 0x000000ff2d027210 */ /* 0x000fe20007ffe1ff */
[----:B------:R-:W-:-:S04]  /*0330*/  IMAD.WIDE.U32 R6, R43, c[0x0][0x278], RZ ;  /* 0x00009e002b067a25 */ /* 0x000fc800078e00ff */
[----:B------:R-:W-:Y:S02]  /*0340*/  IMAD R10, R17, R2, R10 ;  /* 0x00000002110a7224 */ /* 0x000fe400078e020a */
[----:B------:R-:W-:-:S03]  /*0350*/  IMAD.WIDE.U32 R2, R43, c[0x0][0x1d0], RZ ;  /* 0x000074002b027a25 */ /* 0x000fc600078e00ff */
[----:B------:R-:W-:Y:S01]  /*0360*/  ISETP.GT.U32.AND P4, PT, R17, R10, PT ;  /* 0x0000000a1100720c */ /* 0x000fe20003f84070 */
[C---:B------:R-:W-:Y:S01]  /*0370*/  IMAD R12, R0.reuse, c[0x0][0x1dc], R15 ;  /* 0x00007700000c7a24 */ /* 0x040fe200078e020f */
[----:B------:R-:W-:Y:S01]  /*0380*/  IADD3 R3, R3, R11, RZ ;  /* 0x0000000b03037210 */ /* 0x000fe20007ffe0ff */
[----:B------:R-:W-:Y:S01]  /*0390*/  IMAD R11, R43, c[0x0][0x27c], R14 ;  /* 0x00009f002b0b7a24 */ /* 0x000fe200078e020e */
[----:B------:R-:W-:Y:S01]  /*03a0*/  SHF.R.S32.HI R15, RZ, 0x1f, R13 ;  /* 0x0000001fff0f7819 */ /* 0x000fe2000001140d */
[----:B------:R-:W-:Y:S02]  /*03b0*/  IMAD R19, R41, c[0x0][0x280], RZ ;  /* 0x0000a00029137a24 */ /* 0x000fe400078e02ff */
[----:B------:R-:W-:Y:S01]  /*03c0*/  IMAD.WIDE.U32 R2, R0, c[0x0][0x1d8], R2 ;  /* 0x0000760000027a25 */ /* 0x000fe200078e0002 */
[----:B------:R-:W-:-:S03]  /*03d0*/  IADD3 R7, R7, R11, RZ ;  /* 0x0000000b07077210 */ /* 0x000fc60007ffe0ff */
[----:B------:R-:W-:Y:S02]  /*03e0*/  IMAD.WIDE.U32 R4, R0, c[0x0][0x1e8], R4 ;  /* 0x00007a0000047a25 */ /* 0x000fe400078e0004 */
[-C--:B------:R-:W-:Y:S02]  /*03f0*/  @!P4 IADD3 R10, R10, -R17.reuse, RZ ;  /* 0x800000110a0ac210 */ /* 0x080fe40007ffe0ff */
[----:B------:R-:W-:Y:S01]  /*0400*/  @!P4 IADD3 R45, R45, 0x1, RZ ;  /* 0x000000012d2dc810 */ /* 0x000fe20007ffe0ff */
[----:B------:R-:W-:Y:S01]  /*0410*/  IMAD.WIDE.U32 R6, R0, c[0x0][0x280], R6 ;  /* 0x0000a00000067a25 */ /* 0x000fe200078e0006 */
[----:B------:R-:W-:Y:S02]  /*0420*/  ISETP.GE.U32.AND P2, PT, R10, R17, PT ;  /* 0x000000110a00720c */ /* 0x000fe40003f46070 */
[----:B------:R-:W-:Y:S01]  /*0430*/  IADD3 R53, P4, R13, R4, RZ ;  /* 0x000000040d357210 */ /* 0x000fe20007f9e0ff */
[----:B------:R-:W-:Y:S01]  /*0440*/  IMAD R17, R41, c[0x0][0x1e8], RZ ;  /* 0x00007a0029117a24 */ /* 0x000fe200078e02ff */
[----:B------:R-:W-:Y:S01]  /*0450*/  IADD3 R55, P5, R13, R6, RZ ;  /* 0x000000060d377210 */ /* 0x000fe20007fbe0ff */
[----:B------:R-:W-:-:S02]  /*0460*/  IMAD R19, R0, c[0x0][0x284], R19 ;  /* 0x0000a10000137a24 */ /* 0x000fc400078e0213 */
[----:B------:R-:W-:Y:S02]  /*0470*/  IMAD R17, R0, c[0x0][0x1ec], R17 ;  /* 0x00007b0000117a24 */ /* 0x000fe400078e0211 */
[----:B------:R-:W-:Y:S01]  /*0480*/  IMAD R14, R174, c[0x0][0x1b0], RZ ;  /* 0x00006c00ae0e7a24 */ /* 0x000fe200078e02ff */
[----:B------:R-:W-:Y:S01]  /*0490*/  IADD3.X R6, R15, R7, R19, P5, !PT ;  /* 0x000000070f067210 */ /* 0x000fe20002ffe413 */
[----:B------:R-:W-:Y:S01]  /*04a0*/  IMAD.WIDE.U32 R10, R43, c[0x0][0x1b0], RZ ;  /* 0x00006c002b0a7a25 */ /* 0x000fe200078e00ff */
[----:B------:R-:W-:Y:S02]  /*04b0*/  IADD3.X R4, R15, R5, R17, P4, !PT ;  /* 0x000000050f047210 */ /* 0x000fe400027fe411 */
[----:B------:R-:W-:Y:S01]  /*04c0*/  @P2 IADD3 R45, R45, 0x1, RZ ;  /* 0x000000012d2d2810 */ /* 0x000fe20007ffe0ff */
[----:B------:R-:W-:Y:S01]  /*04d0*/  IMAD R21, R43, c[0x0][0x1b4], R14 ;  /* 0x00006d002b157a24 */ /* 0x000fe200078e020e */
        /* <DEDUP_REMOVED lines=9> */
[----:B------:R-:W-:Y:S01]  /*0570*/  IMAD R2, R176, c[0x0][0x1a8], RZ ;  /* 0x00006a00b0027a24 */ /* 0x000fe200078e02ff */
[----:B------:R-:W-:-:S02]  /*0580*/  LEA R52, P1, R53, c[0x0][0x248], 0x1 ;  /* 0x0000920035347a11 */ /* 0x000fc400078208ff */
[----:B------:R-:W-:Y:S01]  /*0590*/  LEA R54, P2, R55, c[0x0][0x308], 0x1 ;  /* 0x0000c20037367a11 */ /* 0x000fe200078408ff */
[----:B------:R-:W-:Y:S01]  /*05a0*/  IMAD R3, R45, c[0x0][0x1ac], R2 ;  /* 0x00006b002d037a24 */ /* 0x000fe200078e0202 */
[----:B------:R-:W-:Y:S02]  /*05b0*/  ISETP.NE.AND.EX P0, PT, RZ, c[0x0][0x264], PT, P0 ;  /* 0x00009900ff007a0c */ /* 0x000fe40003f05300 */
[----:B------:R-:W-:Y:S02]  /*05c0*/  IADD3 R57, P5, R13, R8, RZ ;  /* 0x000000080d397210 */ /* 0x000fe40007fbe0ff */
[----:B------:R-:W-:Y:S02]  /*05d0*/  IADD3 R2, R9, R3, RZ ;  /* 0x0000000309027210 */ /* 0x000fe40007ffe0ff */
[----:B------:R-:W-:Y:S01]  /*05e0*/  LEA.HI.X R53, R53, c[0x0][0x24c], R4, 0x1, P1 ;  /* 0x0000930035357a11 */ /* 0x000fe200008f0c04 */
[----:B------:R-:W-:Y:S01]  /*05f0*/  IMAD R4, R176, c[0x0][0x1c8], RZ ;  /* 0x00007200b0047a24 */ /* 0x000fe200078e02ff */
[----:B------:R-:W-:-:S02]  /*0600*/  LEA.HI.X R55, R55, c[0x0][0x30c], R6, 0x1, P2 ;  /* 0x0000c30037377a11 */ /* 0x000fc400010f0c06 */
[----:B------:R-:W-:Y:S01]  /*0610*/  IADD3 R11, R11, R21, RZ ;  /* 0x000000150b0b7210 */ /* 0x000fe20007ffe0ff */
[C---:B------:R-:W-:Y:S01]  /*0620*/  IMAD R5, R45.reuse, c[0x0][0x1cc], R4 ;  /* 0x000073002d057a24 */ /* 0x040fe200078e0204 */
[----:B------:R-:W-:Y:S02]  /*0630*/  ISETP.NE.U32.AND P1, PT, RZ, c[0x0][0x328], PT ;  /* 0x0000ca00ff007a0c */ /* 0x000fe40003f25070 */
[----:B------:R-:W-:Y:S01]  /*0640*/  ISETP.NE.U32.AND P2, PT, RZ, c[0x0][0x348], PT ;  /* 0x0000d200ff007a0c */ /* 0x000fe20003f45070 */
[----:B------:R-:W-:Y:S01]  /*0650*/  IMAD.WIDE.U32 R10, R45, c[0x0][0x1c8], R10 ;  /* 0x000072002d0a7a25 */ /* 0x000fe200078e000a */
[----:B------:R-:W-:Y:S02]  /*0660*/  IADD3.X R2, R15, R2, RZ, P5, !PT ;  /* 0x000000020f027210 */ /* 0x000fe40002ffe4ff */
[----:B------:R-:W-:Y:S02]  /*0670*/  LEA R56, P5, R57, c[0x0][0x228], 0x1 ;  /* 0x00008a0039387a11 */ /* 0x000fe400078a08ff */
[----:B------:R-:W-:-:S02]  /*0680*/  ISETP.NE.AND.EX P1, PT, RZ, c[0x0][0x32c], PT, P1 ;  /* 0x0000cb00ff007a0c */ /* 0x000fc40003f25310 */
[----:B------:R-:W-:Y:S02]  /*0690*/  ISETP.NE.AND.EX P2, PT, RZ, c[0x0][0x34c], PT, P2 ;  /* 0x0000d300ff007a0c */ /* 0x000fe40003f45320 */
[----:B------:R-:W-:Y:S01]  /*06a0*/  LEA.HI.X R57, R57, c[0x0][0x22c], R2, 0x1, P5 ;  /* 0x00008b0039397a11 */ /* 0x000fe200028f0c02 */
[----:B------:R-:W-:Y:S01]  /*06b0*/  @P0 IMAD R2, R43, c[0x0][0x164], R0 ;  /* 0x000059002b020a24 */ /* 0x000fe200078e0200 */
[----:B------:R-:W-:Y:S01]  /*06c0*/  IADD3 R4, R11, R5, RZ ;  /* 0x000000050b047210 */ /* 0x000fe20007ffe0ff */
[----:B------:R-:W-:Y:S01]  /*06d0*/  HFMA2.MMA R5, -RZ, RZ, 0, 0 ;  /* 0x00000000ff057435 */ /* 0x000fe200000001ff */
[----:B------:R-:W-:Y:S01]  /*06e0*/  IADD3 R13, P4, R13, R10, RZ ;  /* 0x0000000a0d0d7210 */ /* 0x000fe20007f9e0ff */
[----:B------:R-:W-:Y:S01]  /*06f0*/  @P0 IMAD R2, R2, c[0x0][0x174], RZ ;  /* 0x00005d0002020a24 */ /* 0x000fe200078e02ff */
[----:B------:R-:W-:Y:S02]  /*0700*/  @P0 MOV R39, 0x8 ;  /* 0x0000000800270802 */ /* 0x000fe40000000f00 */
[----:B------:R-:W-:Y:S01]  /*0710*/  IADD3.X R4, R15, R4, RZ, P4, !PT ;  /* 0x000000040f047210 */ /* 0x000fe200027fe4ff */
[----:B------:R-:W-:Y:S01]  /*0720*/  @P0 IMAD R2, R2, c[0x0][0x16c], RZ ;  /* 0x00005b0002020a24 */ /* 0x000fe200078e02ff */
[----:B------:R-:W-:-:S02]  /*0730*/  LEA R58, P6, R13, c[0x0][0x230], 0x1 ;  /* 0x00008c000d3a7a11 */ /* 0x000fc400078c08ff */
[----:B------:R-:W-:Y:S01]  /*0740*/  @P1 LEA R36, P4, R0, c[0x0][0x328], 0x2 ;  /* 0x0000ca0000241a11 */ /* 0x000fe200078810ff */
[----:B------:R-:W-:Y:S01]  /*0750*/  @P0 IMAD.WIDE R38, R2, R39, c[0x0][0x260] ;  /* 0x0000980002260625 */ /* 0x000fe200078e0227 */
[C---:B------:R-:W-:Y:S01]  /*0760*/  @P2 LEA R5, P5, R0.reuse, c[0x0][0x348], 0x2 ;  /* 0x0000d20000052a11 */ /* 0x040fe200078a10ff */
[----:B------:R-:W-:Y:S01]  /*0770*/  @!P0 CS2R R38, SRZ ;  /* 0x0000000000268805 */ /* 0x000fe2000001ff00 */
[----:B------:R-:W-:Y:S02]  /*0780*/  MOV R3, RZ ;  /* 0x000000ff00037202 */ /* 0x000fe40000000f00 */
[----:B------:R-:W-:Y:S02]  /*0790*/  LEA.HI.X R59, R13, c[0x0][0x234], R4, 0x1, P6 ;  /* 0x00008d000d3b7a11 */ /* 0x000fe400030f0c04 */
[C-C-:B------:R-:W-:Y:S02]  /*07a0*/  @P1 LEA.HI.X R37, R0.reuse, c[0x0][0x32c], R41.reuse, 0x2, P4 ;  /* 0x0000cb0000251a11 */ /* 0x140fe400020f1429 */
[----:B------:R-:W-:-:S02]  /*07b0*/  @P2 LEA.HI.X R3, R0, c[0x0][0x34c], R41, 0x2, P5 ;  /* 0x0000d30000032a11 */ /* 0x000fc400028f1429 */
[----:B------:R-:W-:Y:S01]  /*07c0*/  MOV R2, R5 ;  /* 0x0000000500027202 */ /* 0x000fe20000000f00 */
[----:B------:R-:W-:Y:S05]  /*07d0*/  @!P3 BRA `(.L_x_6407) ;  /* 0x000042200000b947 */ /* 0x000fea0003800000 */
[----:B------:R-:W0:Y:S01]  /*07e0*/  S2R R48, SR_TID.X ;  /* 0x0000000000307919 */ /* 0x000e220000002100 */
[----:B------:R-:W-:Y:S01]  /*07f0*/  MOV R60, c[0x0][0x174] ;  /* 0x00005d00003c7a02 */ /* 0x000fe20000000f00 */
[----:B------:R-:W-:Y:S01]  /*0800*/  CS2R R46, SRZ ;  /* 0x00000000002e7805 */ /* 0x000fe2000001ff00 */
[----:B------:R-:W-:Y:S01]  /*0810*/  MOV R61, RZ ;  /* 0x000000ff003d7202 */ /* 0x000fe20000000f00 */
[----:B------:R-:W1:Y:S01]  /*0820*/  S2R R49, SR_LANEID ;  /* 0x0000000000317919 */ /* 0x000e620000000000 */
[----:B0-----:R-:W-:-:S04]  /*0830*/  SHF.L.U32 R63, R48, 0x1, RZ ;  /* 0x00000001303f7819 */ /* 0x001fc800000006ff */
[----:B-1----:R-:W-:-:S03]  /*0840*/  LOP3.LUT R63, R63, 0xffffffc0, RZ, 0xc0, !PT ;  /* 0xffffffc03f3f7812 */ /* 0x002fc600078ec0ff */
.L_x_6447:
[----:B------:R-:W-:Y:S01]  /*0850*/  BAR.SYNC.DEFER_BLOCKING 0x0 ;  /* 0x0000000000007b1d */ /* 0x000fe20000010000 */
[----:B------:R-:W-:-:S05]  /*0860*/  LOP3.LUT R62, R63, 0x1f, R48, 0xf8, !PT ;  /* 0x0000001f3f3e7812 */ /* 0x000fca00078ef830 */
[----:B-1----:R-:W-:-:S05]  /*0870*/  IMAD.WIDE R12, R62, 0x10, R50 ;  /* 0x000000103e0c7825 */ /* 0x002fca00078e0232 */
[----:B------:R-:W2:Y:S04]  /*0880*/  LDG.E.128 R16, [R12.64] ;  /* 0x000000040c107981 */ /* 0x000ea8000c1e1d00 */
[----:B---3--:R-:W3:Y:S01]  /*0890*/  LDG.E.128 R24, [R12.64+0x200] ;  /* 0x000200040c187981 */ /* 0x008ee2000c1e1d00 */
        /* <DEDUP_REMOVED lines=17> */
[----:B0---4-:R0:W4:Y:S04]  /*09b0*/  LDG.E.128 R24, [R22.64] ;  /* 0x0000000416187981 */ /* 0x011128000c1e1d00 */
[----:B------:R0:W4:Y:S01]  /*09c0*/  LDG.E.128 R68, [R22.64+0x200] ;  /* 0x0002000416447981 */ /* 0x000122000c1e1d00 */
[----:B-1----:R-:W-:-:S02]  /*09d0*/  PRMT R20, RZ, 0x5410, R8 ;  /* 0x00005410ff147816 */ /* 0x002fc40000000008 */
[----:B------:R-:W-:Y:S02]  /*09e0*/  PRMT R21, RZ, 0x7610, R8 ;  /* 0x00007610ff157816 */ /* 0x000fe40000000008 */
[----:B------:R-:W-:Y:S02]  /*09f0*/  ISETP.LT.AND P0, PT, RZ, c[0x0][0x16c], PT ;  /* 0x00005b00ff007a0c */ /* 0x000fe40003f01270 */
[----:B--2---:R-:W-:Y:S02]  /*0a00*/  PRMT R31, RZ, 0x5410, R19 ;  /* 0x00005410ff1f7816 */ /* 0x004fe40000000013 */
[----:B---3--:R-:W-:Y:S02]  /*0a10*/  PRMT R97, RZ, 0x5410, R13 ;  /* 0x00005410ff617816 */ /* 0x008fe4000000000d */
[----:B0-----:R-:W-:Y:S02]  /*0a20*/  PRMT R22, RZ, 0x7610, R6 ;  /* 0x00007610ff167816 */ /* 0x001fe40000000006 */
[----:B------:R-:W-:Y:S01]  /*0a30*/  PRMT R23, RZ, 0x7610, R16 ;  /* 0x00007610ff177816 */ /* 0x000fe20000000010 */
[----:B-----5:R-:W-:Y:S01]  /*0a40*/  FADD.FTZ R86, R97, R42 ;  /* 0x0000002a61567221 */ /* 0x020fe20000010000 */
[----:B------:R-:W-:-:S02]  /*0a50*/  PRMT R99, RZ, 0x5410, R14 ;  /* 0x00005410ff637816 */ /* 0x000fc4000000000e */
[----:B------:R-:W-:Y:S02]  /*0a60*/  PRMT R101, RZ, 0x7610, R14 ;  /* 0x00007610ff657816 */ /* 0x000fe4000000000e */
[----:B------:R-:W-:Y:S01]  /*0a70*/  PRMT R103, RZ, 0x5410, R15 ;  /* 0x00005410ff677816 */ /* 0x000fe2000000000f */
[----:B------:R-:W-:Y:S01]  /*0a80*/  FADD.FTZ R90, R99, R42 ;  /* 0x0000002a635a7221 */ /* 0x000fe20000010000 */
[----:B------:R-:W-:Y:S02]  /*0a90*/  PRMT R29, RZ, 0x7610, R18 ;  /* 0x00007610ff1d7816 */ /* 0x000fe40000000012 */
[----:B------:R-:W-:Y:S02]  /*0aa0*/  PRMT R19, RZ, 0x7610, R19 ;  /* 0x00007610ff137816 */ /* 0x000fe40000000013 */
[--C-:B------:R-:W-:Y:S02]  /*0ab0*/  PRMT R33, RZ, 0x5410, R12.reuse ;  /* 0x00005410ff217816 */ /* 0x100fe4000000000c */
[----:B------:R-:W-:Y:S01]  /*0ac0*/  PRMT R35, RZ, 0x7610, R12 ;  /* 0x00007610ff237816 */ /* 0x000fe2000000000c */
[--C-:B------:R-:W-:Y:S01]  /*0ad0*/  FADD.FTZ R80, R19, R42.reuse ;  /* 0x0000002a13507221 */ /* 0x100fe20000010000 */
[----:B------:R-:W-:Y:S01]  /*0ae0*/  PRMT R13, RZ, 0x7610, R13 ;  /* 0x00007610ff0d7816 */ /* 0x000fe2000000000d */
[--C-:B------:R-:W-:Y:S01]  /*0af0*/  FADD.FTZ R82, R33, R42.reuse ;  /* 0x0000002a21527221 */ /* 0x100fe20000010000 */
[----:B------:R-:W-:Y:S01]  /*0b00*/  PRMT R15, RZ, 0x7610, R15 ;  /* 0x00007610ff0f7816 */ /* 0x000fe2000000000f */
[----:B------:R-:W-:-:S02]  /*0b10*/  FADD.FTZ R84, R35, R42 ;  /* 0x0000002a23547221 */ /* 0x000fc40000010000 */
[--C-:B------:R-:W-:Y:S02]  /*0b20*/  FADD.FTZ R88, R13, R42.reuse ;  /* 0x0000002a0d587221 */ /* 0x100fe40000010000 */
[----:B------:R-:W-:Y:S01]  /*0b30*/  FADD.FTZ R96, R15, R42 ;  /* 0x0000002a0f607221 */ /* 0x000fe20000010000 */
[----:B----4-:R0:W-:Y:S04]  /*0b40*/  STS.128 [R49.X16], R24 ;  /* 0x0000001831007388 */ /* 0x0101e8000000cc00 */
[----:B------:R1:W-:Y:S01]  /*0b50*/  STS.128 [R49.X16+0x200], R68 ;  /* 0x0002004431007388 */ /* 0x0003e2000000cc00 */
[----:B------:R-:W-:-:S06]  /*0b60*/  NOP ;  /* 0x0000000000007918 */ /* 0x000fcc0000000000 */
[----:B------:R-:W2:Y:S04]  /*0b70*/  LDS.128 R76, [R64] ;  /* 0x00000000404c7984 */ /* 0x000ea80000000c00 */
[----:B------:R-:W3:Y:S01]  /*0b80*/  LDS.128 R92, [R64+0x10] ;  /* 0x00001000405c7984 */ /* 0x000ee20000000c00 */
[--C-:B0-----:R-:W-:Y:S02]  /*0b90*/  PRMT R25, RZ, 0x5410, R17.reuse ;  /* 0x00005410ff197816 */ /* 0x101fe40000000011 */
[----:B------:R-:W-:Y:S02]  /*0ba0*/  PRMT R17, RZ, 0x7610, R17 ;  /* 0x00007610ff117816 */ /* 0x000fe40000000011 */
[----:B------:R-:W-:Y:S01]  /*0bb0*/  PRMT R27, RZ, 0x5410, R18 ;  /* 0x00005410ff1b7816 */ /* 0x000fe20000000012 */
[----:B-1----:R-:W-:-:S02]  /*0bc0*/  FADD.FTZ R68, R23, R42 ;  /* 0x0000002a17447221 */ /* 0x002fc40000010000 */
[--C-:B------:R-:W-:Y:S02]  /*0bd0*/  FADD.FTZ R70, R25, R42.reuse ;  /* 0x0000002a19467221 */ /* 0x100fe40000010000 */
[--C-:B------:R-:W-:Y:S02]  /*0be0*/  FADD.FTZ R72, R17, R42.reuse ;  /* 0x0000002a11487221 */ /* 0x100fe40000010000 */
[----:B------:R-:W-:Y:S01]  /*0bf0*/  FADD.FTZ R74, R27, R42 ;  /* 0x0000002a1b4a7221 */ /* 0x000fe20000010000 */
[--C-:B--2---:R-:W-:Y:S02]  /*0c00*/  PRMT R65, RZ, 0x5410, R76.reuse ;  /* 0x00005410ff417816 */ /* 0x104fe4000000004c */
[----:B------:R-:W-:Y:S01]  /*0c10*/  PRMT R67, RZ, 0x7610, R76 ;  /* 0x00007610ff437816 */ /* 0x000fe2000000004c */
[----:B------:R-:W-:Y:S01]  /*0c20*/  FADD.FTZ R76, R29, R42 ;  /* 0x0000002a1d4c7221 */ /* 0x000fe20000010000 */
[--C-:B------:R-:W-:Y:S01]  /*0c30*/  PRMT R69, RZ, 0x5410, R77.reuse ;  /* 0x00005410ff457816 */ /* 0x100fe2000000004d */
[C---:B------:R-:W-:Y:S01]  /*0c40*/  FFMA.FTZ R20, R65.reuse, R20, R46 ;  /* 0x0000001441147223 */ /* 0x040fe2000001002e */
[----:B------:R-:W-:Y:S01]  /*0c50*/  PRMT R71, RZ, 0x7610, R77 ;  /* 0x00007610ff477816 */ /* 0x000fe2000000004d */
[-C--:B------:R-:W-:Y:S01]  /*0c60*/  FMUL.FTZ R97, R65, R40.reuse ;  /* 0x0000002841617220 */ /* 0x080fe20000410000 */
[----:B------:R-:W-:Y:S01]  /*0c70*/  PRMT R73, RZ, 0x5410, R78 ;  /* 0x00005410ff497816 */ /* 0x000fe2000000004e */
[C---:B------:R-:W-:Y:S01]  /*0c80*/  FFMA.FTZ R20, R67.reuse, R21, R20 ;  /* 0x0000001543147223 */ /* 0x040fe20000010014 */
[----:B------:R-:W-:Y:S01]  /*0c90*/  PRMT R21, RZ, 0x5410, R9 ;  /* 0x00005410ff157816 */ /* 0x000fe20000000009 */
[-C--:B------:R-:W-:Y:S01]  /*0ca0*/  FMUL.FTZ R98, R67, R40.reuse ;  /* 0x0000002843627220 */ /* 0x080fe20000410000 */
[----:B------:R-:W-:Y:S01]  /*0cb0*/  PRMT R75, RZ, 0x7610, R78 ;  /* 0x00007610ff4b7816 */ /* 0x000fe2000000004e */
[----:B------:R-:W-:Y:S01]  /*0cc0*/  FADD.FTZ R78, R31, R42 ;  /* 0x0000002a1f4e7221 */ /* 0x000fe20000010000 */
[----:B------:R-:W-:Y:S01]  /*0cd0*/  PRMT R77, RZ, 0x5410, R79 ;  /* 0x00005410ff4d7816 */ /* 0x000fe2000000004f */
[C---:B------:R-:W-:Y:S01]  /*0ce0*/  FFMA.FTZ R20, R69.reuse, R21, R20 ;  /* 0x0000001545147223 */ /* 0x040fe20000010014 */
[----:B------:R-:W-:Y:S01]  /*0cf0*/  PRMT R21, RZ, 0x7610, R9 ;  /* 0x00007610ff157816 */ /* 0x000fe20000000009 */
[-C--:B------:R-:W-:Y:S01]  /*0d00*/  FMUL.FTZ R99, R69, R40.reuse ;  /* 0x0000002845637220 */ /* 0x080fe20000410000 */
[----:B------:R-:W-:Y:S01]  /*0d10*/  PRMT R79, RZ, 0x7610, R79 ;  /* 0x00007610ff4f7816 */ /* 0x000fe2000000004f */
[CC--:B------:R-:W-:Y:S01]  /*0d20*/  FMUL.FTZ R100, R71.reuse, R40.reuse ;  /* 0x0000002847647220 */ /* 0x0c0fe20000410000 */
[----:B---3--:R-:W-:Y:S01]  /*0d30*/  PRMT R81, RZ, 0x5410, R92 ;  /* 0x00005410ff517816 */ /* 0x008fe2000000005c */
[----:B------:R-:W-:Y:S01]  /*0d40*/  FFMA.FTZ R20, R71, R21, R20 ;  /* 0x0000001547147223 */ /* 0x000fe20000010014 */
[----:B------:R-:W-:Y:S01]  /*0d50*/  PRMT R21, RZ, 0x5410, R10 ;  /* 0x00005410ff157816 */ /* 0x000fe2000000000a */
[-C--:B------:R-:W-:Y:S01]  /*0d60*/  FMUL.FTZ R102, R75, R40.reuse ;  /* 0x000000284b667220 */ /* 0x080fe20000410000 */
[----:B------:R-:W-:Y:S01]  /*0d70*/  PRMT R83, RZ, 0x7610, R92 ;  /* 0x00007610ff537816 */ /* 0x000fe2000000005c */
[----:B------:R-:W-:Y:S01]  /*0d80*/  FADD.FTZ R92, R101, R42 ;  /* 0x0000002a655c7221 */ /* 0x000fe20000010000 */
[--C-:B------:R-:W-:Y:S01]  /*0d90*/  PRMT R85, RZ, 0x5410, R93.reuse ;  /* 0x00005410ff557816 */ /* 0x100fe2000000005d */
[C---:B------:R-:W-:Y:S01]  /*0da0*/  FFMA.FTZ R20, R73.reuse, R21, R20 ;  /* 0x0000001549147223 */ /* 0x040fe20000010014 */
        /* <DEDUP_REMOVED lines=20> */
[-C--:B------:R-:W-:Y:S02]  /*0ef0*/  FMUL.FTZ R108, R87, R40.reuse ;  /* 0x00000028576c7220 */ /* 0x080fe40000410000 */
[----:B------:R-:W-:Y:S01]  /*0f00*/  FFMA.FTZ R20, R81, R21, R20 ;  /* 0x0000001551147223 */ /* 0x000fe20000010014 */
[----:B------:R-:W-:Y:S01]  /*0f10*/  PRMT R21, RZ, 0x7610, R4 ;  /* 0x00007610ff157816 */ /* 0x000fe20000000004 */
[-C--:B------:R-:W-:Y:S02]  /*0f20*/  FMUL.FTZ R109, R89, R40.reuse ;  /* 0x00000028596d7220 */ /* 0x080fe40000410000 */
[-C--:B------:R-:W-:Y:S02]  /*0f30*/  FMUL.FTZ R110, R91, R40.reuse ;  /* 0x000000285b6e7220 */ /* 0x080fe40000410000 */
        /* <DEDUP_REMOVED lines=11> */
[----:B------:R-:W-:Y:S02]  /*0ff0*/  FFMA.FTZ R20, R91, R22, R20 ;  /* 0x000000165b147223 */ /* 0x000fe40000010014 */
[----:B------:R-:W-:Y:S02]  /*1000*/  FADD.FTZ R66, R21, R42 ;  /* 0x0000002a15427221 */ /* 0x000fe40000010000 */
        /* <DEDUP_REMOVED lines=14> */
.L_x_6408:
        /* <DEDUP_REMOVED lines=10> */
.L_x_6446:
        /* <DEDUP_REMOVED lines=8> */
[----:B0-----:R0:W2:Y:S04]  /*1210*/  LDG.E.128 R12, [R20.64] ;  /* 0x00000004140c7981 */ /* 0x0010a8000c1e1d00 */
[----:B---3--:R0:W3:Y:S01]  /*1220*/  LDG.E.128 R16, [R20.64+0x200] ;  /* 0x0002000414107981 */ /* 0x0080e2000c1e1d00 */
        /* <DEDUP_REMOVED lines=15> */
[----:B----4-:R-:W4:Y:S03]  /*1320*/  LDG.E R132, [R30.64] ;  /* 0x000000041e847981 */ /* 0x010f26000c1e1900 */
[----:B------:R-:W-:-:S05]  /*1330*/  LEA.HI.X R29, R24, R59, R20, 0x1, P0 ;  /* 0x0000003b181d7211 */ /* 0x000fca00000f0c14 */
[----:B------:R-:W-:Y:S01]  /*1340*/  IMAD.WIDE R28, R62, 0x10, R28 ;  /* 0x000000103e1c7825 */ /* 0x000fe200078e021c */
[----:B--2---:R0:W-:Y:S04]  /*1350*/  STS.128 [R49.X16], R12 ;  /* 0x0000000c31007388 */ /* 0x0041e8000000cc00 */
[----:B---3--:R-:W-:Y:S01]  /*1360*/  STS.128 [R49.X16+0x200], R16 ;  /* 0x0002001031007388 */ /* 0x008fe2000000cc00 */
[----:B------:R-:W-:-:S06]  /*1370*/  NOP ;  /* 0x0000000000007918 */ /* 0x000fcc0000000000 */
[----:B------:R-:W2:Y:S04]  /*1380*/  LDG.E.128 R20, [R28.64] ;  /* 0x000000041c147981 */ /* 0x000ea8000c1e1d00 */
[----:B------:R-:W3:Y:S01]  /*1390*/  LDG.E.128 R24, [R28.64+0x200] ;  /* 0x000200041c187981 */ /* 0x000ee2000c1e1d00 */
[----:B------:R-:W-:Y:S02]  /*13a0*/  LOP3.LUT P0, RZ, R48, 0x1f, RZ, 0xc0, !PT ;  /* 0x0000001f30ff7812 */ /* 0x000fe4000780c0ff */
[C---:B------:R-:W-:Y:S01]  /*13b0*/  IADD3 R32, R60.reuse, -0x1, RZ ;  /* 0xffffffff3c207810 */ /* 0x040fe20007ffe0ff */
[----:B------:R-:W1:Y:S01]  /*13c0*/  LDS.128 R16, [R64+0x10] ;  /* 0x0000100040107984 */ /* 0x000e620000000c00 */
[----:B------:R-:W-:Y:S02]  /*13d0*/  ISETP.LT.OR P2, PT, R60, 0x2, P0 ;  /* 0x000000023c00780c */ /* 0x000fe40000741670 */
[----:B------:R-:W-:-:S02]  /*13e0*/  ISETP.NE.AND P1, PT, R48, RZ, PT ;  /* 0x000000ff3000720c */ /* 0x000fc40003f25270 */
[----:B------:R-:W-:-:S04]  /*13f0*/  LEA.HI R33, R32, R32, RZ, 0x1 ;  /* 0x0000002020217211 */ /* 0x000fc800078f08ff */
[----:B------:R-:W-:Y:S01]  /*1400*/  LOP3.LUT R33, R33, 0xfffffe, RZ, 0xc0, !PT ;  /* 0x00fffffe21217812 */ /* 0x000fe200078ec0ff */
[----:B----4-:R-:W-:-:S04]  /*1410*/  FMUL.FTZ R193, R132, 1.4426950216293334961 ;  /* 0x3fb8aa3b84c17820 */ /* 0x010fc80000410000 */
[----:B------:R-:W-:Y:S01]  /*1420*/  FMUL.FTZ R201, R66, R193 ;  /* 0x000000c142c97220 */ /* 0x000fe20000410000 */
[----:B------:R-:W-:Y:S02]  /*1430*/  IADD3 R32, R32, -R33, RZ ;  /* 0x8000002120207210 */ /* 0x000fe40007ffe0ff */
[----:B0-----:R-:W-:-:S03]  /*1440*/  @!P2 IADD3 R12, R60, -0x2, RZ ;  /* 0xfffffffe3c0ca810 */ /* 0x001fc60007ffe0ff */
[----:B------:R-:W0:Y:S01]  /*1450*/  MUFU.EX2 R201, R201 ;  /* 0x000000c900c97308 */ /* 0x000e220000000800 */
[----:B------:R-:W-:Y:S02]  /*1460*/  IADD3 R30, R48, 0x200, RZ ;  /* 0x00000200301e7810 */ /* 0x000fe40007ffe0ff */
[----:B------:R-:W-:Y:S01]  /*1470*/  @!P1 LEA R30, R32, R129, 0x8 ;  /* 0x00000081201e9211 */ /* 0x000fe200078e40ff */
[----:B------:R-:W-:Y:S02]  /*1480*/  @!P2 IMAD R135, R12, c[0x0][0x16c], R129 ;  /* 0x00005b000c87aa24 */ /* 0x000fe400078e0281 */
[----:B------:R-:W4:Y:S01]  /*1490*/  LDS.128 R12, [R64] ;  /* 0x00000000400c7984 */ /* 0x000f220000000c00 */
[----:B------:R-:W-:Y:S01]  /*14a0*/  SHF.L.U32 R136, R30, 0x2, RZ ;  /* 0x000000021e887819 */ /* 0x000fe200000006ff */
[----:B------:R-:W-:Y:S01]  /*14b0*/  @!P2 IMAD.WIDE R134, R135, 0x8, R38 ;  /* 0x000000088786a825 */ /* 0x000fe200078e0226 */
[----:B------:R-:W-:-:S03]  /*14c0*/  MOV R180, RZ ;  /* 0x000000ff00b47202 */ /* 0x000fc60000000f00 */
[-C--:B------:R-:W-:Y:S02]  /*14d0*/  FMUL.FTZ R148, R68, R193.reuse ;  /* 0x000000c144947220 */ /* 0x080fe40000410000 */
[-C--:B------:R-:W-:Y:S01]  /*14e0*/  FMUL.FTZ R147, R70, R193.reuse ;  /* 0x000000c146937220 */ /* 0x080fe20000410000 */
[--C-:B------:R-:W-:Y:S01]  /*14f0*/  PRMT R177, RZ, 0x5410, R8.reuse ;  /* 0x00005410ffb17816 */ /* 0x100fe20000000008 */
[-C--:B------:R-:W-:Y:S02]  /*1500*/  FMUL.FTZ R146, R72, R193.reuse ;  /* 0x000000c148927220 */ /* 0x080fe40000410000 */
[----:B------:R-:W0:Y:S01]  /*1510*/  MUFU.EX2 R148, R148 ;  /* 0x0000009400947308 */ /* 0x000e220000000800 */
[----:B------:R-:W-:Y:S01]  /*1520*/  PRMT R175, RZ, 0x7610, R8 ;  /* 0x00007610ffaf7816 */ /* 0x000fe20000000008 */
[-C--:B------:R-:W-:Y:S01]  /*1530*/  FMUL.FTZ R150, R74, R193.reuse ;  /* 0x000000c14a967220 */ /* 0x080fe20000410000 */
[----:B------:R-:W-:Y:S01]  /*1540*/  PRMT R173, RZ, 0x5410, R9 ;  /* 0x00005410ffad7816 */ /* 0x000fe20000000009 */
[----:B------:R-:W-:-:S04]  /*1550*/  FMUL.FTZ R168, R96, R193 ;  /* 0x000000c160a87220 */ /* 0x000fc80000410000 */
[----:B------:R-:W0:Y:S01]  /*1560*/  MUFU.EX2 R147, R147 ;  /* 0x0000009300937308 */ /* 0x000e220000000800 */
[----:B------:R-:W-:Y:S01]  /*1570*/  FMUL.FTZ R179, R66, R177 ;  /* 0x000000b142b37220 */ /* 0x000fe20000410000 */
[--C-:B-1----:R-:W-:Y:S01]  /*1580*/  PRMT R144, RZ, 0x5410, R19.reuse ;  /* 0x00005410ff907816 */ /* 0x102fe20000000013 */
[-C--:B------:R-:W-:Y:S01]  /*1590*/  FMUL.FTZ R149, R76, R193.reuse ;  /* 0x000000c14c957220 */ /* 0x080fe20000410000 */
[----:B------:R-:W-:Y:S01]  /*15a0*/  PRMT R145, RZ, 0x7610, R19 ;  /* 0x00007610ff917816 */ /* 0x000fe20000000013 */
[----:B------:R-:W-:-:S03]  /*15b0*/  FMUL.FTZ R170, R94, R193 ;  /* 0x000000c15eaa7220 */ /* 0x000fc60000410000 */
[----:B------:R-:W1:Y:S01]  /*15c0*/  MUFU.EX2 R146, R146 ;  /* 0x0000009200927308 */ /* 0x000e620000000800 */
[----:B------:R-:W-:Y:S01]  /*15d0*/  PRMT R171, RZ, 0x7610, R9 ;  /* 0x00007610ffab7816 */ /* 0x000fe20000000009 */
[----:B------:R-:W-:Y:S01]  /*15e0*/  FMUL.FTZ R181, R70, R173 ;  /* 0x000000ad46b57220 */ /* 0x000fe20000410000 */
[--C-:B------:R-:W-:Y:S01]  /*15f0*/  PRMT R142, RZ, 0x5410, R18.reuse ;  /* 0x00005410ff8e7816 */ /* 0x100fe20000000012 */
[-C--:B------:R-:W-:Y:S01]  /*1600*/  FMUL.FTZ R152, R78, R193.reuse ;  /* 0x000000c14e987220 */ /* 0x080fe20000410000 */
[----:B------:R-:W-:Y:S01]  /*1610*/  PRMT R143, RZ, 0x7610, R18 ;  /* 0x00007610ff8f7816 */ /* 0x000fe20000000012 */
[-C--:B------:R-:W-:Y:S02]  /*1620*/  FMUL.FTZ R154, R80, R193.reuse ;  /* 0x000000c1509a7220 */ /* 0x080fe40000410000 */
[----:B------:R-:W0:Y:S01]  /*1630*/  MUFU.EX2 R150, R150 ;  /* 0x0000009600967308 */ /* 0x000e220000000800 */
[-C--:B------:R-:W-:Y:S01]  /*1640*/  FMUL.FTZ R172, R82, R193.reuse ;  /* 0x000000c152ac7220 */ /* 0x080fe20000410000 */
[----:B------:R-:W-:Y:S01]  /*1650*/  PRMT R169, RZ, 0x5410, R10 ;  /* 0x00005410ffa97816 */ /* 0x000fe2000000000a */
[----:B------:R-:W-:-:S02]  /*1660*/  FMUL.FTZ R219, R84, R193 ;  /* 0x000000c154db7220 */ /* 0x000fc40000410000 */
[----:B------:R-:W-:-:S03]  /*1670*/  FMUL.FTZ R200, R86, R193 ;  /* 0x000000c156c87220 */ /* 0x000fc60000410000 */
[----:B------:R-:W0:Y:S01]  /*1680*/  MUFU.EX2 R168, R168 ;  /* 0x000000a800a87308 */ /* 0x000e220000000800 */
[-C--:B------:R-:W-:Y:S02]  /*1690*/  FMUL.FTZ R204, R88, R193.reuse ;  /* 0x000000c158cc7220 */ /* 0x080fe40000410000 */
[-C--:B------:R-:W-:Y:S02]  /*16a0*/  FMUL.FTZ R202, R90, R193.reuse ;  /* 0x000000c15aca7220 */ /* 0x080fe40000410000 */
[----:B------:R-:W-:-:S03]  /*16b0*/  FMUL.FTZ R184, R92, R193 ;  /* 0x000000c15cb87220 */ /* 0x000fc60000410000 */
[----:B------:R-:W0:Y:S01]  /*16c0*/  MUFU.EX2 R149, R149 ;  /* 0x0000009500957308 */ /* 0x000e220000000800 */
[----:B----4-:R-:W-:Y:S01]  /*16d0*/  PRMT R138, RZ, 0x7610, R15 ;  /* 0x00007610ff8a7816 */ /* 0x010fe2000000000f */
[----:B------:R-:W-:Y:S01]  /*16e0*/  FMUL.FTZ R183, R74, R169 ;  /* 0x000000a94ab77220 */ /* 0x000fe20000410000 */
[----:B------:R-:W-:-:S05]  /*16f0*/  PRMT R167, RZ, 0x7610, R10 ;  /* 0x00007610ffa77816 */ /* 0x000fca000000000a */
[----:B------:R-:W4:Y:S01]  /*1700*/  MUFU.EX2 R170, R170 ;  /* 0x000000aa00aa7308 */ /* 0x000f220000000800 */
[--C-:B------:R-:W-:Y:S02]  /*1710*/  PRMT R137, RZ, 0x5410, R16.reuse ;  /* 0x00005410ff897816 */ /* 0x100fe40000000010 */
[----:B------:R-:W-:Y:S01]  /*1720*/  PRMT R139, RZ, 0x7610, R16 ;  /* 0x00007610ff8b7816 */ /* 0x000fe20000000010 */
[----:B------:R-:W-:Y:S01]  /*1730*/  FMUL.FTZ R156, R76, R167 ;  /* 0x000000a74c9c7220 */ /* 0x000fe20000410000 */
[----:B------:R-:W-:-:S03]  /*1740*/  PRMT R165, RZ, 0x5410, R11 ;  /* 0x00005410ffa57816 */ /* 0x000fc6000000000b */
[----:B------:R-:W0:Y:S01]  /*1750*/  MUFU.EX2 R152, R152 ;  /* 0x0000009800987308 */ /* 0x000e220000000800 */
[----:B------:R-:W-:Y:S02]  /*1760*/  PRMT R163, RZ, 0x7610, R11 ;  /* 0x00007610ffa37816 */ /* 0x000fe4000000000b */
[--C-:B------:R-:W-:Y:S02]  /*1770*/  PRMT R161, RZ, 0x5410, R4.reuse ;  /* 0x00005410ffa17816 */ /* 0x100fe40000000004 */
[----:B------:R-:W-:-:S03]  /*1780*/  PRMT R159, RZ, 0x7610, R4 ;  /* 0x00007610ff9f7816 */ /* 0x000fc60000000004 */
[----:B------:R-:W0:Y:S01]  /*1790*/  MUFU.EX2 R154, R154 ;  /* 0x0000009a009a7308 */ /* 0x000e220000000800 */
[--C-:B------:R-:W-:Y:S02]  /*17a0*/  PRMT R157, RZ, 0x5410, R5.reuse ;  /* 0x00005410ff9d7816 */ /* 0x100fe40000000005 */
[----:B------:R-:W-:Y:S02]  /*17b0*/  PRMT R155, RZ, 0x7610, R5 ;  /* 0x00007610ff9b7816 */ /* 0x000fe40000000005 */
[----:B------:R-:W-:-:S03]  /*17c0*/  PRMT R153, RZ, 0x5410, R6 ;  /* 0x00005410ff997816 */ /* 0x000fc60000000006 */
[----:B------:R-:W0:Y:S01]  /*17d0*/  MUFU.EX2 R172, R172 ;  /* 0x000000ac00ac7308 */ /* 0x000e220000000800 */
[----:B------:R-:W-:-:S07]  /*17e0*/  PRMT R151, RZ, 0x7610, R6 ;  /* 0x00007610ff977816 */ /* 0x000fce0000000006 */
[----:B------:R-:W0:Y:S01]  /*17f0*/  MUFU.EX2 R219, R219 ;  /* 0x000000db00db7308 */ /* 0x000e220000000800 */
[----:B------:R-:W-:-:S07]  /*1800*/  PRMT R140, RZ, 0x5410, R17 ;  /* 0x00005410ff8c7816 */ /* 0x000fce0000000011 */
[----:B------:R-:W0:Y:S01]  /*1810*/  MUFU.EX2 R200, R200 ;  /* 0x000000c800c87308 */ /* 0x000e220000000800 */
[----:B------:R-:W-:-:S07]  /*1820*/  PRMT R141, RZ, 0x7610, R17 ;  /* 0x00007610ff8d7816 */ /* 0x000fce0000000011 */
[----:B------:R-:W0:Y:S08]  /*1830*/  MUFU.EX2 R204, R204 ;  /* 0x000000cc00cc7308 */ /* 0x000e300000000800 */
[----:B------:R-:W0:Y:S08]  /*1840*/  MUFU.EX2 R202, R202 ;  /* 0x000000ca00ca7308 */ /* 0x000e300000000800 */
        /* <DEDUP_REMOVED lines=15> */
[----:B--2---:R-:W-:Y:S04]  /*1940*/  STS.128 [R49.X16+0x420], R20 ;  /* 0x0004201431007388 */ /* 0x004fe8000000cc00 */
[----:B---3--:R-:W-:Y:S01]  /*1950*/  STS.128 [R49.X16+0x620], R24 ;  /* 0x0006201831007388 */ /* 0x008fe2000000cc00 */
[----:B------:R-:W-:-:S06]  /*1960*/  NOP ;  /* 0x0000000000007918 */ /* 0x000fcc0000000000 */
[----:B------:R-:W2:Y:S04]  /*1970*/  LDS.128 R28, [R64+0x420] ;  /* 0x00042000401c7984 */ /* 0x000ea80000000c00 */
[----:B------:R-:W3:Y:S04]  /*1980*/  LDS.128 R32, [R64+0x430] ;  /* 0x0004300040207984 */ /* 0x000ee80000000c00 */
[----:B0-----:R0:W-:Y:S04]  /*1990*/  STS [R136+0x1af8], R201 ;  /* 0x001af8c988007388 */ /* 0x0011e80000000800 */
[----:B------:R-:W-:Y:S06]  /*19a0*/  BAR.SYNC.DEFER_BLOCKING 0x0 ;  /* 0x0000000000007b1d */ /* 0x000fec0000010000 */
[----:B------:R0:W5:Y:S01]  /*19b0*/  @!P2 LDG.E R180, [R134.64+0x4] ;  /* 0x0000040486b4a981 */ /* 0x000162000c1e1900 */
[----:B------:R-:W-:-:S02]  /*19c0*/  ISETP.NE.AND P2, PT, R48, 0x1f, PT ;  /* 0x0000001f3000780c */ /* 0x000fc40003f45270 */
[----:B--2---:R-:W-:-:S05]  /*19d0*/  PRMT R20, RZ, 0x5410, R31 ;  /* 0x00005410ff147816 */ /* 0x004fca000000001f */
[----:B------:R-:W-:-:S06]  /*19e0*/  FMUL.FTZ R227, R77, R20 ;  /* 0x000000144de37220 */ /* 0x000fcc0000410000 */
[----:B------:R2:W2:Y:S01]  /*19f0*/  @P2 LDS R20, [R48.X4+0x22fc] ;  /* 0x0022fc0030142984 */ /* 0x0004a20000004800 */
[--C-:B------:R-:W-:Y:S02]  /*1a00*/  PRMT R24, RZ, 0x5410, R12.reuse ;  /* 0x00005410ff187816 */ /* 0x100fe4000000000c */
[----:B------:R-:W-:Y:S02]  /*1a10*/  PRMT R25, RZ, 0x7610, R12 ;  /* 0x00007610ff197816 */ /* 0x000fe4000000000c */
[--C-:B---3--:R-:W-:Y:S02]  /*1a20*/  PRMT R208, RZ, 0x5410, R32.reuse ;  /* 0x00005410ffd07816 */ /* 0x108fe40000000020 */
[----:B------:R-:W-:Y:S01]  /*1a30*/  PRMT R182, RZ, 0x7610, R32 ;  /* 0x00007610ffb67816 */ /* 0x000fe20000000020 */
[----:B------:R-:W-:Y:S01]  /*1a40*/  FMUL.FTZ R32, R68, R175 ;  /* 0x000000af44207220 */ /* 0x000fe20000410000 */
[--C-:B------:R-:W-:Y:S02]  /*1a50*/  PRMT R26, RZ, 0x5410, R13.reuse ;  /* 0x00005410ff1a7816 */ /* 0x100fe4000000000d */
[--C-:B0-----:R-:W-:Y:S01]  /*1a60*/  PRMT R134, RZ, 0x5410, R14.reuse ;  /* 0x00005410ff867816 */ /* 0x101fe2000000000e */
        /* <DEDUP_REMOVED lines=9> */
[----:B------:R-:W-:Y:S01]  /*1b00*/  FFMA.FTZ R13, R148, R14, R19 ;  /* 0x0000000e940d7223 */ /* 0x000fe20000010013 */
[----:B------:R-:W-:Y:S01]  /*1b10*/  PRMT R136, RZ, 0x5410, R15 ;  /* 0x00005410ff887816 */ /* 0x000fe2000000000f */
[----:B------:R-:W-:Y:S01]  /*1b20*/  FMUL.FTZ R217, R27, R34 ;  /* 0x000000221bd97220 */ /* 0x000fe20000410000 */
[--C-:B------:R-:W-:Y:S01]  /*1b30*/  PRMT R196, RZ, 0x5410, R35.reuse ;  /* 0x00005410ffc47816 */ /* 0x100fe20000000023 */
[C---:B------:R-:W-:Y:S01]  /*1b40*/  FMUL.FTZ R15, R147.reuse, R12 ;  /* 0x0000000c930f7220 */ /* 0x040fe20000410000 */
[----:B------:R-:W-:Y:S01]  /*1b50*/  PRMT R206, RZ, 0x7610, R35 ;  /* 0x00007610ffce7816 */ /* 0x000fe20000000023 */
[----:B------:R-:W-:Y:S01]  /*1b60*/  FFMA.FTZ R13, R147, R13, R18 ;  /* 0x0000000d930d7223 */ /* 0x000fe20000010012 */
[--C-:B------:R-:W-:Y:S02]  /*1b70*/  PRMT R186, RZ, 0x5410, R33.reuse ;  /* 0x00005410ffba7816 */ /* 0x100fe40000000021 */
[----:B------:R-:W-:Y:S02]  /*1b80*/  PRMT R188, RZ, 0x7610, R33 ;  /* 0x00007610ffbc7816 */ /* 0x000fe40000000021 */
[----:B------:R-:W-:Y:S01]  /*1b90*/  PRMT R16, RZ, 0x7610, R29 ;  /* 0x00007610ff107816 */ /* 0x000fe2000000001d */
[----:B------:R-:W-:Y:S01]  /*1ba0*/  FMUL.FTZ R235, R134, R183 ;  /* 0x000000b786eb7220 */ /* 0x000fe20000410000 */
[--C-:B------:R-:W-:Y:S01]  /*1bb0*/  PRMT R35, RZ, 0x5410, R7.reuse ;  /* 0x00005410ff237816 */ /* 0x100fe20000000007 */
[C---:B-1----:R-:W-:Y:S01]  /*1bc0*/  FMUL.FTZ R15, R146.reuse, R15 ;  /* 0x0000000f920f7220 */ /* 0x042fe20000410000 */
[----:B------:R-:W-:Y:S01]  /*1bd0*/  PRMT R33, RZ, 0x7610, R7 ;  /* 0x00007610ff217816 */ /* 0x000fe20000000007 */
[----:B------:R-:W-:Y:S01]  /*1be0*/  FFMA.FTZ R13, R146, R13, R217 ;  /* 0x0000000d920d7223 */ /* 0x000fe200000100d9 */
        /* <DEDUP_REMOVED lines=10> */
[C---:B------:R-:W-:Y:S02]  /*1c90*/  FMUL.FTZ R210, R150.reuse, R15 ;  /* 0x0000000f96d27220 */ /* 0x040fe40000410000 */
[----:B------:R-:W-:Y:S02]  /*1ca0*/  FMUL.FTZ R239, R91, R194 ;  /* 0x000000c25bef7220 */ /* 0x000fe40000410000 */
[----:B------:R-:W-:Y:S02]  /*1cb0*/  FFMA.FTZ R13, R150, R13, R235 ;  /* 0x0000000d960d7223 */ /* 0x000fe400000100eb */
        /* <DEDUP_REMOVED lines=14> */
[C---:B------:R-:W-:Y:S02]  /*1da0*/  FMUL.FTZ R15, R149.reuse, R210 ;  /* 0x000000d2950f7220 */ /* 0x040fe40000410000 */
[----:B------:R-:W-:Y:S02]  /*1db0*/  FFMA.FTZ R17, R149, R13, R190 ;  /* 0x0000000d95117223 */ /* 0x000fe400000100be */
[----:B----4-:R-:W-:Y:S01]  /*1dc0*/  FFMA.FTZ R22, R170, R16, R239 ;  /* 0x00000010aa167223 */ /* 0x010fe200000100ef */
[----:B------:R-:W-:Y:S05]  /*1dd0*/  @P2 BRA `(.L_x_6411) ;  /* 0x0000007000002947 */ /* 0x000fea0003800000 */
[----:B--2---:R-:W-:Y:S02]  /*1de0*/  ISETP.NE.AND P3, PT, R60, c[0x0][0x174], PT ;  /* 0x00005d003c007a0c */ /* 0x004fe40003f65270 */
[----:B------:R-:W-:-:S11]  /*1df0*/  MOV R20, 0x3f800000 ;  /* 0x3f80000000147802 */ /* 0x000fd60000000f00 */
[----:B------:R-:W-:-:S04]  /*1e00*/  @P3 LEA.HI R13, R60, R60, RZ, 0x1 ;  /* 0x0000003c3c0d3211 */ /* 0x000fc800078f08ff */
[----:B------:R-:W-:-:S04]  /*1e10*/  @P3 LOP3.LUT R13, R13, 0xfffffe, RZ, 0xc0, !PT ;  /* 0x00fffffe0d0d3812 */ /* 0x000fc800078ec0ff */
[----:B------:R-:W-:-:S04]  /*1e20*/  @P3 IADD3 R16, -R13, R60, RZ ;  /* 0x0000003c0d103210 */ /* 0x000fc80007ffe1ff */
[----:B------:R-:W-:-:S05]  /*1e30*/  @P3 LEA R16, R16, R129, 0x8 ;  /* 0x0000008110103211 */ /* 0x000fca00078e40ff */
[----:B------:R0:W1:Y:S02]  /*1e40*/  @P3 LDS R20, [R16.X4+0x1af8] ;  /* 0x001af80010143984 */ /* 0x0000640000004800 */
.L_x_6411:
[----:B--2---:R-:W-:Y:S05]  /*1e50*/  BSYNC B0 ;  /* 0x0000000000007941 */ /* 0x004fea0003800000 */
.L_x_6410:
[----:B-1----:R-:W-:Y:S01]  /*1e60*/  FMUL.FTZ R13, R168, R20 ;  /* 0x00000014a80d7220 */ /* 0x002fe20000410000 */
[----:B------:R-:W-:Y:S01]  /*1e70*/  ISETP.GE.AND P3, PT, R49, 0x1, PT ;  /* 0x000000013100780c */ /* 0x000fe20003f66270 */
[----:B------:R-:W-:Y:S01]  /*1e80*/  FFMA.FTZ R17, R152, R17, R207 ;  /* 0x0000001198117223 */ /* 0x000fe200000100cf */
[----:B------:R-:W-:Y:S01]  /*1e90*/  LOP3.LUT R188, R48, 0x1f, RZ, 0xc0, !PT ;  /* 0x0000001f30bc7812 */ /* 0x000fe200078ec0ff */
[----:B------:R-:W-:Y:S01]  /*1ea0*/  FMUL.FTZ R15, R152, R15 ;  /* 0x0000000f980f7220 */ /* 0x000fe20000410000 */
[----:B------:R-:W-:Y:S01]  /*1eb0*/  ISETP.GE.OR P0, PT, R60, c[0x0][0x174], P0 ;  /* 0x00005d003c007a0c */ /* 0x000fe20000706670 */
[----:B------:R-:W-:Y:S01]  /*1ec0*/  FFMA.FTZ R22, R184, R22, R237 ;  /* 0x00000016b8167223 */ /* 0x000fe200000100ed */
[----:B------:R-:W-:Y:S01]  /*1ed0*/  ISETP.NE.AND P4, PT, R188, 0x1f, PT ;  /* 0x0000001fbc00780c */ /* 0x000fe20003f85270 */
[----:B------:R-:W-:Y:S01]  /*1ee0*/  FMUL.FTZ R13, R170, R13 ;  /* 0x0000000daa0d7220 */ /* 0x000fe20000410000 */
[----:B------:R-:W-:Y:S01]  /*1ef0*/  ISETP.NE.AND P5, PT, R48, RZ, PT ;  /* 0x000000ff3000720c */ /* 0x000fe20003fa5270 */
[----:B------:R-:W-:Y:S01]  /*1f00*/  FFMA.FTZ R17, R154, R17, R21 ;  /* 0x000000119a117223 */ /* 0x000fe20000010015 */
[----:B------:R-:W-:Y:S01]  /*1f10*/  IADD3 R245, R48, 0x1c0, RZ ;  /* 0x000001c030f57810 */ /* 0x000fe20007ffe0ff */
[----:B------:R-:W-:Y:S01]  /*1f20*/  FMUL.FTZ R15, R154, R15 ;  /* 0x0000000f9a0f7220 */ /* 0x000fe20000410000 */
[----:B------:R-:W-:Y:S01]  /*1f30*/  IADD3 R247, R48, 0x1e0, RZ ;  /* 0x000001e030f77810 */ /* 0x000fe20007ffe0ff */
[----:B------:R-:W-:Y:S01]  /*1f40*/  FFMA.FTZ R22, R202, R22, R209 ;  /* 0x00000016ca167223 */ /* 0x000fe200000100d1 */
[----:B------:R-:W-:Y:S01]  /*1f50*/  BSSY B0, `(.L_x_6412) ;  /* 0x000016d000007945 */ /* 0x000fe20003800000 */
[----:B------:R-:W-:Y:S01]  /*1f60*/  FMUL.FTZ R13, R184, R13 ;  /* 0x0000000db80d7220 */ /* 0x000fe20000410000 */
[----:B------:R-:W-:Y:S01]  /*1f70*/  LEA.HI.SX32 R220, R247, R48, 0x1b ;  /* 0x00000030f7dc7211 */ /* 0x000fe200078fdaff */
[----:B------:R-:W-:-:S02]  /*1f80*/  FFMA.FTZ R17, R172, R17, R23 ;  /* 0x00000011ac117223 */ /* 0x000fc40000010017 */
[----:B0-----:R-:W-:Y:S02]  /*1f90*/  FMUL.FTZ R16, R172, R15 ;  /* 0x0000000fac107220 */ /* 0x001fe40000410000 */
[----:B------:R-:W-:Y:S02]  /*1fa0*/  FFMA.FTZ R22, R204, R22, R213 ;  /* 0x00000016cc167223 */ /* 0x000fe400000100d5 */
[----:B------:R-:W-:Y:S02]  /*1fb0*/  FMUL.FTZ R15, R202, R13 ;  /* 0x0000000dca0f7220 */ /* 0x000fe40000410000 */
[C---:B------:R-:W-:Y:S02]  /*1fc0*/  FFMA.FTZ R17, R219.reuse, R17, R198 ;  /* 0x00000011db117223 */ /* 0x040fe400000100c6 */
        /* <DEDUP_REMOVED lines=21> */
[C---:B------:R-:W-:Y:S02]  /*2120*/  FFMA.FTZ R30, R149.reuse, R22, R178 ;  /* 0x00000016951e7223 */ /* 0x040fe400000100b2 */
[----:B------:R-:W-:Y:S02]  /*2130*/  FMUL.FTZ R22, R152, R15 ;  /* 0x0000000f98167220 */ /* 0x000fe40000410000 */
[C---:B------:R-:W-:Y:S02]  /*2140*/  FFMA.FTZ R17, R168.reuse, R17, R197 ;  /* 0x00000011a8117223 */ /* 0x040fe400000100c5 */
[----:B------:R-:W-:Y:S02]  /*2150*/  FMUL.FTZ R16, R168, R13 ;  /* 0x0000000da8107220 */ /* 0x000fe40000410000 */
[----:B------:R-:W-:-:S02]  /*2160*/  FMUL.FTZ R15, R149, R22 ;  /* 0x00000016950f7220 */ /* 0x000fc40000410000 */
[C---:B------:R-:W-:Y:S01]  /*2170*/  FFMA.FTZ R22, R150.reuse, R30, R205 ;  /* 0x0000001e96167223 */ /* 0x040fe200000100cd */
[--C-:B------:R-:W-:Y:S01]  /*2180*/  PRMT R30, RZ, 0x7610, R28.reuse ;  /* 0x00007610ff1e7816 */ /* 0x100fe2000000001c */
[----:B------:R-:W-:Y:S01]  /*2190*/  FMUL.FTZ R199, R69, R12 ;  /* 0x0000000c45c77220 */ /* 0x000fe20000410000 */
[----:B------:R-:W-:Y:S01]  /*21a0*/  SHFL.UP PT, R13, R16, 0x1, RZ ;  /* 0x04200000100d7989 */ /* 0x000fe200000e00ff */
[----:B------:R-:W-:Y:S01]  /*21b0*/  FMUL.FTZ R15, R150, R15 ;  /* 0x0000000f960f7220 */ /* 0x000fe20000410000 */
[----:B------:R-:W-:Y:S01]  /*21c0*/  PRMT R28, RZ, 0x5410, R28 ;  /* 0x00005410ff1c7816 */ /* 0x000fe2000000001c */
[----:B------:R-:W-:Y:S01]  /*21d0*/  FMUL.FTZ R30, R67, R30 ;  /* 0x0000001e431e7220 */ /* 0x000fe20000410000 */
[----:B------:R-:W0:Y:S01]  /*21e0*/  SHFL.UP PT, R12, R17, 0x1, RZ ;  /* 0x04200000110c7989 */ /* 0x000e2200000e00ff */
[C---:B------:R-:W-:Y:S02]  /*21f0*/  FFMA.FTZ R182, R146.reuse, R22, R199 ;  /* 0x0000001692b67223 */ /* 0x040fe400000100c7 */
[----:B------:R-:W-:-:S02]  /*2200*/  FMUL.FTZ R22, R146, R15 ;  /* 0x0000000f92167220 */ /* 0x000fc40000410000 */
[----:B------:R-:W-:Y:S02]  /*2210*/  FMUL.FTZ R203, R65, R28 ;  /* 0x0000001c41cb7220 */ /* 0x000fe40000410000 */
[C---:B------:R-:W-:Y:S02]  /*2220*/  FFMA.FTZ R182, R147.reuse, R182, R30 ;  /* 0x000000b693b67223 */ /* 0x040fe4000001001e */
        /* <DEDUP_REMOVED lines=32> */
[----:B------:R-:W1:Y:S04]  /*2430*/  SHFL.DOWN PT, R182, R206, 0x8, 0x1f ;  /* 0x09001f00ceb67f89 */ /* 0x000e6800000e0000 */
[----:B------:R-:W2:Y:S01]  /*2440*/  SHFL.DOWN PT, R28, R231, 0x8, 0x1f ;  /* 0x09001f00e71c7f89 */ /* 0x000ea200000e0000 */
[C---:B0-----:R-:W-:Y:S01]  /*2450*/  @P3 FFMA.FTZ R17, R16.reuse, R12, R17 ;  /* 0x0000000c10113223 */ /* 0x041fe20000010011 */
[----:B------:R-:W-:Y:S01]  /*2460*/  MOV R12, 0x3f800000 ;  /* 0x3f800000000c7802 */ /* 0x000fe20000000f00 */
[----:B---3--:R-:W-:Y:S01]  /*2470*/  @P3 FMUL.FTZ R16, R16, R13 ;  /* 0x0000000d10103220 */ /* 0x008fe20000410000 */
[----:B------:R-:W-:Y:S01]  /*2480*/  HFMA2.MMA R13, -RZ, RZ, 0, 0 ;  /* 0x00000000ff0d7435 */ /* 0x000fe200000001ff */
[----:B------:R-:W-:Y:S01]  /*2490*/  ISETP.GE.U32.AND P3, PT, R188, 0x18, PT ;  /* 0x00000018bc00780c */ /* 0x000fe20003f66070 */
[----:B------:R-:W0:Y:S04]  /*24a0*/  SHFL.UP PT, R22, R17, 0x10, RZ ;  /* 0x0600000011167989 */ /* 0x000e2800000e00ff */
[----:B------:R-:W3:Y:S04]  /*24b0*/  SHFL.UP PT, R15, R16, 0x10, RZ ;  /* 0x06000000100f7989 */ /* 0x000ee800000e00ff */
[----:B------:R-:W-:Y:S01]  /*24c0*/  @!P0 LDS.64 R12, [R129.X8+0x2378] ;  /* 0x00237800810c8984 */ /* 0x000fe20000008a00 */
[----:B------:R-:W-:-:S03]  /*24d0*/  ISETP.GE.AND P0, PT, R49, 0x10, PT ;  /* 0x000000103100780c */ /* 0x000fc60003f06270 */
[C---:B-1----:R-:W-:Y:S02]  /*24e0*/  @!P3 FFMA.FTZ R206, R231.reuse, R182, R206 ;  /* 0x000000b6e7ceb223 */ /* 0x042fe400000100ce */
[----:B--2---:R-:W-:Y:S02]  /*24f0*/  @!P3 FMUL.FTZ R231, R231, R28 ;  /* 0x0000001ce7e7b220 */ /* 0x004fe40000410000 */
[----:B-----5:R1:W-:Y:S04]  /*2500*/  SHFL.IDX PT, R28, R180, RZ, 0x1f ;  /* 0x00001fffb41c7589 */ /* 0x0203e800000e0000 */
[----:B------:R-:W2:Y:S04]  /*2510*/  SHFL.DOWN PT, R186, R206, 0x10, 0x1f ;  /* 0x0a001f00ceba7f89 */ /* 0x000ea800000e0000 */
[----:B------:R-:W4:Y:S01]  /*2520*/  SHFL.DOWN PT, R182, R231, 0x10, 0x1f ;  /* 0x0a001f00e7b67f89 */ /* 0x000f2200000e0000 */
[----:B0-----:R-:W-:-:S02]  /*2530*/  @P0 FFMA.FTZ R17, R16, R22, R17 ;  /* 0x0000001610110223 */ /* 0x001fc40000010011 */
[----:B-1----:R-:W-:Y:S02]  /*2540*/  IMAD R180, R174, c[0x0][0x2b8], RZ ;  /* 0x0000ae00aeb47a24 */ /* 0x002fe400078e02ff */
[----:B---3--:R-:W-:Y:S01]  /*2550*/  @P0 FMUL.FTZ R16, R16, R15 ;  /* 0x0000000f10100220 */ /* 0x008fe20000410000 */
[----:B------:R-:W-:Y:S01]  /*2560*/  ISETP.GE.U32.AND P0, PT, R188, 0x10, PT ;  /* 0x00000010bc00780c */ /* 0x000fe20003f06070 */
[----:B------:R-:W-:Y:S01]  /*2570*/  SHFL.UP PT, R17, R17, 0x1, RZ ;  /* 0x0420000011117989 */ /* 0x000fe200000e00ff */
[----:B------:R-:W-:-:S03]  /*2580*/  IMAD R241, R43, c[0x0][0x2bc], R180 ;  /* 0x0000af002bf17a24 */ /* 0x000fc600078e02b4 */
[----:B------:R-:W0:Y:S08]  /*2590*/  SHFL.UP PT, R16, R16, 0x1, RZ ;  /* 0x0420000010107989 */ /* 0x000e3000000e00ff */
[C---:B--2---:R-:W-:Y:S02]  /*25a0*/  @!P0 FFMA.FTZ R206, R231.reuse, R186, R206 ;  /* 0x000000bae7ce8223 */ /* 0x044fe400000100ce */
[----:B----4-:R-:W-:Y:S01]  /*25b0*/  @!P0 FMUL.FTZ R231, R231, R182 ;  /* 0x000000b6e7e78220 */ /* 0x010fe20000410000 */
[----:B------:R-:W-:Y:S01]  /*25c0*/  SHFL.IDX PT, R22, R13, RZ, 0x1f ;  /* 0x00001fff0d167589 */ /* 0x000fe200000e0000 */
[----:B------:R-:W-:-:S03]  /*25d0*/  IMAD R182, R174, c[0x0][0x298], RZ ;  /* 0x0000a600aeb67a24 */ /* 0x000fc600078e02ff */
[----:B------:R-:W-:Y:S04]  /*25e0*/  SHFL.DOWN PT, R186, R206, 0x1, 0x1f ;  /* 0x08201f00ceba7f89 */ /* 0x000fe800000e0000 */
[----:B------:R-:W1:Y:S01]  /*25f0*/  SHFL.DOWN PT, R243, R231, 0x1, 0x1f ;  /* 0x08201f00e7f37f89 */ /* 0x000e6200000e0000 */
[----:B0-----:R-:W-:Y:S01]  /*2600*/  @P1 FFMA.FTZ R28, R16, R28, R17 ;  /* 0x0000001c101c1223 */ /* 0x001fe20000010011 */
[----:B------:R-:W-:Y:S01]  /*2610*/  HFMA2.MMA R17, -RZ, RZ, 0, 0 ;  /* 0x00000000ff117435 */ /* 0x000fe200000001ff */
[----:B------:R-:W-:Y:S01]  /*2620*/  MOV R16, R48 ;  /* 0x0000003000107202 */ /* 0x000fe20000000f00 */
[----:B------:R-:W-:Y:S01]  /*2630*/  SHFL.IDX PT, R206, R206, RZ, 0x1f ;  /* 0x00001fffcece7589 */ /* 0x000fe200000e0000 */
[----:B------:R-:W-:Y:S02]  /*2640*/  FFMA.FTZ R28, R201, R28, R14 ;  /* 0x0000001cc91c7223 */ /* 0x000fe4000001000e */
[----:B------:R-:W-:Y:S01]  /*2650*/  IMAD R201, R43, c[0x0][0x29c], R182 ;  /* 0x0000a7002bc97a24 */ /* 0x000fe200078e02b6 */
[----:B------:R-:W0:Y:S01]  /*2660*/  SHFL.IDX PT, R231, R231, RZ, 0x1f ;  /* 0x00001fffe7e77589 */ /* 0x000e2200000e0000 */
[----:B------:R-:W-:-:S02]  /*2670*/  FFMA.FTZ R182, R148, R28, R19 ;  /* 0x0000001c94b67223 */ /* 0x000fc40000010013 */
[----:B------:R-:W-:Y:S02]  /*2680*/  FFMA.FTZ R179, R24, -R179, R28 ;  /* 0x800000b318b37223 */ /* 0x000fe4000001001c */
[----:B------:R-:W-:Y:S02]  /*2690*/  FFMA.FTZ R180, R147, R182, R18 ;  /* 0x000000b693b47223 */ /* 0x000fe40000010012 */
[----:B------:R-:W-:-:S04]  /*26a0*/  IMAD.WIDE.U32 R14, R43, c[0x0][0x298], R16 ;  /* 0x0000a6002b0e7a25 */ /* 0x000fc800078e0010 */
[----:B------:R-:W-:Y:S01]  /*26b0*/  IMAD.WIDE.U32 R16, R43, c[0x0][0x2b8], R16 ;  /* 0x0000ae002b107a25 */ /* 0x000fe200078e0010 */
[----:B------:R-:W-:-:S03]  /*26c0*/  IADD3 R15, R15, R201, RZ ;  /* 0x000000c90f0f7210 */ /* 0x000fc60007ffe0ff */
[----:B-1----:R-:W-:Y:S01]  /*26d0*/  @P2 FFMA.FTZ R22, R243, R22, R186 ;  /* 0x00000016f3162223 */ /* 0x002fe200000100ba */
[----:B------:R-:W-:Y:S01]  /*26e0*/  MOV R18, R16 ;  /* 0x0000001000127202 */ /* 0x000fe20000000f00 */
[----:B------:R-:W-:Y:S01]  /*26f0*/  FFMA.FTZ R186, R146, R180, R217 ;  /* 0x000000b492ba7223 */ /* 0x000fe200000100d9 */
[----:B------:R-:W-:Y:S01]  /*2700*/  IADD3 R19, R17, R241, RZ ;  /* 0x000000f111137210 */ /* 0x000fe20007ffe0ff */
[----:B------:R-:W-:Y:S01]  /*2710*/  FFMA.FTZ R29, R22, R20, R29 ;  /* 0x00000014161d7223 */ /* 0x000fe2000001001d */
[----:B------:R-:W-:Y:S01]  /*2720*/  LEA R217, R60, 0xfffffe00, 0x9 ;  /* 0xfffffe003cd97811 */ /* 0x000fe200078e48ff */
[----:B------:R-:W-:Y:S01]  /*2730*/  FFMA.FTZ R188, R150, R186, R235 ;  /* 0x000000ba96bc7223 */ /* 0x000fe200000100eb */
[----:B------:R-:W-:Y:S01]  /*2740*/  IADD3 R243, R48, 0x1a0, RZ ;  /* 0x000001a030f37810 */ /* 0x000fe20007ffe0ff */
[----:B------:R-:W-:Y:S02]  /*2750*/  FFMA.FTZ R31, R168, R29, R31 ;  /* 0x0000001da81f7223 */ /* 0x000fe4000001001f */
[----:B------:R-:W-:-:S02]  /*2760*/  FFMA.FTZ R190, R149, R188, R190 ;  /* 0x000000bc95be7223 */ /* 0x000fc400000100be */
[----:B------:R-:W-:Y:S01]  /*2770*/  FFMA.FTZ R201, R170, R31, R239 ;  /* 0x0000001faac97223 */ /* 0x000fe200000100ef */
[----:B------:R-:W-:Y:S01]  /*2780*/  IADD3 R239, R48, 0x160, RZ ;  /* 0x0000016030ef7810 */ /* 0x000fe20007ffe0ff */
[----:B------:R-:W-:Y:S02]  /*2790*/  FFMA.FTZ R192, R152, R190, R207 ;  /* 0x000000be98c07223 */ /* 0x000fe400000100cf */
[----:B------:R-:W-:Y:S01]  /*27a0*/  FFMA.FTZ R207, R184, R201, R237 ;  /* 0x000000c9b8cf7223 */ /* 0x000fe200000100ed */
[----:B------:R-:W-:Y:S01]  /*27b0*/  IADD3 R237, R48, 0x100, RZ ;  /* 0x0000010030ed7810 */ /* 0x000fe20007ffe0ff */
[----:B------:R-:W-:Y:S02]  /*27c0*/  FFMA.FTZ R194, R154, R192, R21 ;  /* 0x000000c09ac27223 */ /* 0x000fe40000010015 */
[----:B------:R-:W-:Y:S02]  /*27d0*/  FFMA.FTZ R209, R202, R207, R209 ;  /* 0x000000cfcad17223 */ /* 0x000fe400000100d1 */
[----:B------:R-:W-:-:S02]  /*27e0*/  FFMA.FTZ R196, R172, R194, R23 ;  /* 0x000000c2acc47223 */ /* 0x000fc40000010017 */
[----:B------:R-:W-:Y:S02]  /*27f0*/  FFMA.FTZ R213, R204, R209, R213 ;  /* 0x000000d1ccd57223 */ /* 0x000fe400000100d5 */
[C---:B------:R-:W-:Y:S02]  /*2800*/  FFMA.FTZ R198, R219.reuse, R196, R198 ;  /* 0x000000c4dbc67223 */ /* 0x040fe400000100c6 */
[C---:B------:R-:W-:Y:S02]  /*2810*/  FFMA.FTZ R215, R200.reuse, R213, R215 ;  /* 0x000000d5c8d77223 */ /* 0x040fe400000100d7 */
[----:B------:R-:W-:Y:S02]  /*2820*/  FFMA.FTZ R200, R200, R198, R233 ;  /* 0x000000c6c8c87223 */ /* 0x000fe400000100e9 */
[----:B------:R-:W-:Y:S02]  /*2830*/  FFMA.FTZ R219, R219, R215, R208 ;  /* 0x000000d7dbdb7223 */ /* 0x000fe400000100d0 */
[----:B------:R-:W-:-:S02]  /*2840*/  FFMA.FTZ R204, R204, R200, R221 ;  /* 0x000000c8cccc7223 */ /* 0x000fc400000100dd */
[----:B------:R-:W-:Y:S01]  /*2850*/  FFMA.FTZ R221, R172, R219, R229 ;  /* 0x000000dbacdd7223 */ /* 0x000fe200000100e5 */
[----:B------:R-:W-:Y:S01]  /*2860*/  SHF.L.U32 R229, R130, 0x2, RZ ;  /* 0x0000000282e57819 */ /* 0x000fe200000006ff */
[----:B------:R-:W-:Y:S02]  /*2870*/  IMAD R16, R176, c[0x0][0x2a0], RZ ;  /* 0x0000a800b0107a24 */ /* 0x000fe400078e02ff */
[----:B------:R-:W-:Y:S02]  /*2880*/  FFMA.FTZ R227, R154, R221, R227 ;  /* 0x000000dd9ae37223 */ /* 0x000fe400000100e3 */
[----:B------:R-:W-:Y:S02]  /*2890*/  IMAD R20, R176, c[0x0][0x2c0], RZ ;  /* 0x0000b000b0147a24 */ /* 0x000fe400078e02ff */
[----:B------:R-:W-:Y:S02]  /*28a0*/  FFMA.FTZ R223, R152, R227, R223 ;  /* 0x000000e398df7223 */ /* 0x000fe400000100df */
[----:B------:R-:W-:-:S02]  /*28b0*/  IMAD R235, R45, c[0x0][0x2a4], R16 ;  /* 0x0000a9002deb7a24 */ /* 0x000fc400078e0210 */
[----:B------:R-:W-:Y:S02]  /*28c0*/  FFMA.FTZ R149, R149, R223, R178 ;  /* 0x000000df95957223 */ /* 0x000fe400000100b2 */
[----:B------:R-:W-:-:S04]  /*28d0*/  IMAD.WIDE.U32 R16, R45, c[0x0][0x2a0], R14 ;  /* 0x0000a8002d107a25 */ /* 0x000fc800078e000e */
[----:B------:R-:W-:Y:S01]  /*28e0*/  FFMA.FTZ R205, R150, R149, R205 ;  /* 0x0000009596cd7223 */ /* 0x000fe200000100cd */
[----:B------:R-:W-:Y:S01]  /*28f0*/  IADD3 R15, R17, R235, RZ ;  /* 0x000000eb110f7210 */ /* 0x000fe20007ffe0ff */
[----:B------:R-:W-:Y:S01]  /*2900*/  IMAD R241, R45, c[0x0][0x2c4], R20 ;  /* 0x0000b1002df17a24 */ /* 0x000fe200078e0214 */
[----:B------:R-:W-:Y:S01]  /*2910*/  LEA R20, P1, R16, c[0x0][0x318], 0x2 ;  /* 0x0000c60010147a11 */ /* 0x000fe200078210ff */
[----:B------:R-:W-:Y:S01]  /*2920*/  FFMA.FTZ R199, R146, R205, R199 ;  /* 0x000000cd92c77223 */ /* 0x000fe200000100c7 */
[----:B------:R-:W-:Y:S01]  /*2930*/  IADD3 R14, P0, R217, R16, RZ ;  /* 0x00000010d90e7210 */ /* 0x000fe20007f1e0ff */
[----:B------:R-:W-:Y:S01]  /*2940*/  IMAD.WIDE.U32 R18, R45, c[0x0][0x2c0], R18 ;  /* 0x0000b0002d127a25 */ /* 0x000fe200078e0012 */
[----:B------:R-:W-:Y:S02]  /*2950*/  LEA.HI.X R21, R16, c[0x0][0x31c], R15, 0x2, P1 ;  /* 0x0000c70010157a11 */ /* 0x000fe400008f140f */
[----:B------:R-:W-:Y:S01]  /*2960*/  IADD3 R235, R48, 0xe0, RZ ;  /* 0x000000e030eb7810 */ /* 0x000fe20007ffe0ff */
[----:B------:R-:W-:Y:S01]  /*2970*/  FFMA.FTZ R147, R147, R199, R30 ;  /* 0x000000c793937223 */ /* 0x000fe2000001001e */
[----:B------:R-:W-:Y:S01]  /*2980*/  IADD3 R17, R19, R241, RZ ;  /* 0x000000f113117210 */ /* 0x000fe20007ffe0ff */
[----:B0-----:R-:W-:Y:S01]  /*2990*/  FFMA.FTZ R13, R231, R13, R206 ;  /* 0x0000000de70d7223 */ /* 0x001fe200000100ce */
[----:B------:R-:W-:Y:S01]  /*29a0*/  LEA R22, P2, R18, c[0x0][0x320], 0x2 ;  /* 0x0000c80012167a11 */ /* 0x000fe200078410ff */
[----:B------:R-:W-:Y:S01]  /*29b0*/  FFMA.FTZ R203, R148, R147, R203 ;  /* 0x0000009394cb7223 */ /* 0x000fe200000100cb */
[----:B------:R-:W-:Y:S01]  /*29c0*/  IADD3 R16, P1, R217, R18, RZ ;  /* 0x00000012d9107210 */ /* 0x000fe20007f3e0ff */
[----:B------:R-:W-:Y:S01]  /*29d0*/  FMUL.FTZ R12, R231, R12 ;  /* 0x0000000ce70c7220 */ /* 0x000fe20000410000 */
[----:B------:R-:W-:Y:S01]  /*29e0*/  LEA.HI.X R23, R18, c[0x0][0x324], R17, 0x2, P2 ;  /* 0x0000c90012177a11 */ /* 0x000fe200010f1411 */
[----:B------:R-:W-:Y:S01]  /*29f0*/  FMUL.FTZ R30, R66, R203 ;  /* 0x000000cb421e7220 */ /* 0x000fe20000410000 */
[----:B------:R-:W-:Y:S01]  /*2a00*/  SHF.L.U64.HI R18, R130, 0x2, R131 ;  /* 0x0000000282127819 */ /* 0x000fe20000010283 */
[----:B------:R-:W-:Y:S01]  /*2a10*/  FFMA.FTZ R32, R25, -R32, R182 ;  /* 0x8000002019207223 */ /* 0x000fe200000100b6 */
[----:B------:R0:W-:Y:S01]  /*2a20*/  @!P5 STS.64 [R129.X8+0x2378], R12 ;  /* 0x0023780c8100d388 */ /* 0x0001e20000008a00 */
[----:B------:R-:W-:Y:S01]  /*2a30*/  IMAD R19, R61, -0x200, R44 ;  /* 0xfffffe003d137824 */ /* 0x000fe200078e022c */
[----:B------:R-:W-:Y:S01]  /*2a40*/  IADD3 R241, R48, 0x180, RZ ;  /* 0x0000018030f17810 */ /* 0x000fe20007ffe0ff */
[----:B------:R-:W-:-:S02]  /*2a50*/  FFMA.FTZ R181, R26, -R181, R180 ;  /* 0x800000b51ab57223 */ /* 0x000fc400000100b4 */
[----:B------:R-:W-:Y:S02]  /*2a60*/  FMUL.FTZ R152, R70, R199 ;  /* 0x000000c746987220 */ /* 0x000fe40000410000 */
[----:B------:R-:W-:Y:S02]  /*2a70*/  IMAD R172, R18, c[0x0][0x2b0], RZ ;  /* 0x0000ac0012ac7a24 */ /* 0x000fe400078e02ff */
[----:B------:R-:W-:-:S04]  /*2a80*/  IMAD.WIDE R20, R19, 0x4, R20 ;  /* 0x0000000413147825 */ /* 0x000fc800078e0214 */
[----:B0-----:R-:W-:Y:S02]  /*2a90*/  FMUL.FTZ R12, R68, R147 ;  /* 0x00000093440c7220 */ /* 0x001fe40000410000 */
[----:B------:R-:W-:Y:S02]  /*2aa0*/  FFMA.FTZ R13, R179, R30, RZ ;  /* 0x0000001eb30d7223 */ /* 0x000fe400000100ff */
[----:B------:R-:W-:Y:S02]  /*2ab0*/  FFMA.FTZ R34, R27, -R34, R186 ;  /* 0x800000221b227223 */ /* 0x000fe400000100ba */
[----:B------:R-:W-:Y:S02]  /*2ac0*/  FFMA.FTZ R148, R32, R12, R13 ;  /* 0x0000000c20947223 */ /* 0x000fe4000001000d */
[----:B------:R-:W-:Y:S02]  /*2ad0*/  FMUL.FTZ R154, R72, R205 ;  /* 0x000000cd489a7220 */ /* 0x000fe40000410000 */
[----:B------:R-:W-:-:S02]  /*2ae0*/  FFMA.FTZ R13, R181, R152, R148 ;  /* 0x00000098b50d7223 */ /* 0x000fc40000010094 */
[----:B------:R-:W-:-:S04]  /*2af0*/  IMAD.WIDE R22, R19, 0x4, R22 ;  /* 0x0000000413167825 */ /* 0x000fc800078e0216 */
[----:B------:R-:W-:Y:S02]  /*2b00*/  IMAD R18, R18, c[0x0][0x2d0], RZ ;  /* 0x0000b40012127a24 */ /* 0x000fe400078e02ff */
[----:B------:R-:W-:Y:S02]  /*2b10*/  FFMA.FTZ R202, R202, R204, R225 ;  /* 0x000000cccaca7223 */ /* 0x000fe400000100e1 */
[----:B------:R-:W-:Y:S02]  /*2b20*/  IMAD R225, R229, c[0x0][0x2b4], R172 ;  /* 0x0000ad00e5e17a24 */ /* 0x000fe400078e02ac */
[----:B------:R-:W-:Y:S02]  /*2b30*/  FFMA.FTZ R183, R134, -R183, R188 ;  /* 0x800000b786b77223 */ /* 0x000fe400000100bc */
[----:B------:R-:W-:Y:S02]  /*2b40*/  FMUL.FTZ R172, R74, R149 ;  /* 0x000000954aac7220 */ /* 0x000fe40000410000 */
[----:B------:R-:W-:-:S02]  /*2b50*/  FFMA.FTZ R148, R34, R154, R13 ;  /* 0x0000009a22947223 */ /* 0x000fc4000001000d */
[C---:B------:R-:W-:Y:S02]  /*2b60*/  IMAD R233, R229.reuse, c[0x0][0x2d4], R18 ;  /* 0x0000b500e5e97a24 */ /* 0x040fe400078e0212 */
[----:B------:R-:W-:-:S04]  /*2b70*/  IMAD.WIDE.U32 R18, R229, c[0x0][0x2b0], R20 ;  /* 0x0000ac00e5127a25 */ /* 0x000fc800078e0014 */
[----:B------:R-:W-:Y:S01]  /*2b80*/  IMAD.WIDE.U32 R20, R229, c[0x0][0x2d0], R22 ;  /* 0x0000b400e5147a25 */ /* 0x000fe200078e0016 */
[----:B------:R-:W-:Y:S02]  /*2b90*/  SHF.R.S32.HI R22, RZ, 0x1f, R217 ;  /* 0x0000001fff167819 */ /* 0x000fe400000114d9 */
[----:B------:R-:W-:Y:S01]  /*2ba0*/  IADD3 R19, R19, R225, RZ ;  /* 0x000000e113137210 */ /* 0x000fe20007ffe0ff */
[----:B------:R-:W-:Y:S01]  /*2bb0*/  FFMA.FTZ R156, R135, -R156, R190 ;  /* 0x8000009c879c7223 */ /* 0x000fe200000100be */
[----:B------:R-:W-:Y:S01]  /*2bc0*/  IADD3.X R15, R22, R15, RZ, P0, !PT ;  /* 0x0000000f160f7210 */ /* 0x000fe200007fe4ff */
[----:B------:R-:W-:Y:S01]  /*2bd0*/  FMUL.FTZ R178, R76, R223 ;  /* 0x000000df4cb27220 */ /* 0x000fe20000410000 */
[----:B------:R-:W-:Y:S01]  /*2be0*/  IADD3.X R17, R22, R17, RZ, P1, !PT ;  /* 0x0000001116117210 */ /* 0x000fe20000ffe4ff */
[----:B------:R-:W-:Y:S01]  /*2bf0*/  FFMA.FTZ R13, R183, R172, R148 ;  /* 0x000000acb70d7223 */ /* 0x000fe20000010094 */
[----:B------:R-:W-:Y:S01]  /*2c00*/  P2R R22, PR, RZ, 0x20 ;  /* 0x00000020ff167803 */ /* 0x000fe20000000000 */
[----:B------:R-:W-:Y:S01]  /*2c10*/  FFMA.FTZ R184, R184, R202, R211 ;  /* 0x000000cab8b87223 */ /* 0x000fe200000100d3 */
[----:B------:R-:W-:Y:S01]  /*2c20*/  SHF.L.U32 R22, R48, 0x4, RZ ;  /* 0x0000000430167819 */ /* 0x000fe200000006ff */
[----:B------:R-:W-:Y:S01]  /*2c30*/  FFMA.FTZ R185, R136, -R185, R192 ;  /* 0x800000b988b97223 */ /* 0x000fe200000100c0 */
[----:B------:R-:W-:Y:S01]  /*2c40*/  IADD3 R21, R21, R233, RZ ;  /* 0x000000e915157210 */ /* 0x000fe20007ffe0ff */
[----:B------:R-:W-:Y:S01]  /*2c50*/  FMUL.FTZ R206, R78, R227 ;  /* 0x000000e34ece7220 */ /* 0x000fe20000410000 */
[----:B------:R-:W-:Y:S01]  /*2c60*/  LEA.HI.SX32 R22, R22, R22, 0x1b ;  /* 0x0000001616167211 */ /* 0x000fe200078fdaff */
[----:B------:R-:W-:Y:S01]  /*2c70*/  FFMA.FTZ R148, R156, R178, R13 ;  /* 0x000000b29c947223 */ /* 0x000fe2000001000d */
[----:B------:R-:W-:Y:S01]  /*2c80*/  IADD3 R233, R48, 0xc0, RZ ;  /* 0x000000c030e97810 */ /* 0x000fe20007ffe0ff */
[----:B------:R-:W-:Y:S01]  /*2c90*/  FFMA.FTZ R170, R170, R184, R195 ;  /* 0x000000b8aaaa7223 */ /* 0x000fe200000100c3 */
[----:B------:R-:W-:Y:S01]  /*2ca0*/  IADD3 R217, -R217, c[0x0][0x168], -R48 ;  /* 0x00005a00d9d97a10 */ /* 0x000fe20007ffe930 */
[----:B------:R-:W-:-:S02]  /*2cb0*/  FMUL.FTZ R218, R90, R207 ;  /* 0x000000cf5ada7220 */ /* 0x000fc40000410000 */
[----:B------:R-:W-:Y:S01]  /*2cc0*/  FMUL.FTZ R23, R92, R201 ;  /* 0x000000c95c177220 */ /* 0x000fe20000410000 */
[C---:B------:R-:W-:Y:S01]  /*2cd0*/  ISETP.GE.AND P0, PT, R217.reuse, 0x1, PT ;  /* 0x00000001d900780c */ /* 0x040fe20003f06270 */
[----:B------:R-:W-:Y:S01]  /*2ce0*/  FFMA.FTZ R187, R138, -R187, R194 ;  /* 0x800000bb8abb7223 */ /* 0x000fe200000100c2 */
[C---:B------:R-:W-:Y:S01]  /*2cf0*/  ISETP.GE.AND P1, PT, R217.reuse, 0x21, PT ;  /* 0x00000021d900780c */ /* 0x040fe20003f26270 */
[----:B------:R-:W-:Y:S01]  /*2d00*/  FMUL.FTZ R208, R80, R221 ;  /* 0x000000dd50d07220 */ /* 0x000fe20000410000 */
[----:B------:R-:W-:Y:S01]  /*2d10*/  ISETP.GE.AND P2, PT, R217, 0x41, PT ;  /* 0x00000041d900780c */ /* 0x000fe20003f46270 */
[----:B------:R-:W-:Y:S02]  /*2d20*/  FFMA.FTZ R148, R185, R206, R148 ;  /* 0x000000ceb9947223 */ /* 0x000fe40000010094 */
[----:B------:R-:W-:Y:S02]  /*2d30*/  FFMA.FTZ R168, R168, R170, R197 ;  /* 0x000000aaa8a87223 */ /* 0x000fe400000100c5 */
[----:B------:R-:W-:-:S02]  /*2d40*/  FMUL.FTZ R150, R94, R31 ;  /* 0x0000001f5e967220 */ /* 0x000fc40000410000 */
[----:B------:R-:W-:Y:S02]  /*2d50*/  FMUL.FTZ R197, R153, R218 ;  /* 0x000000da99c57220 */ /* 0x000fe40000410000 */
[----:B------:R-:W-:Y:S02]  /*2d60*/  FMUL.FTZ R195, R151, R23 ;  /* 0x0000001797c37220 */ /* 0x000fe40000410000 */
[----:B------:R-:W-:Y:S01]  /*2d70*/  FFMA.FTZ R158, R137, -R158, R196 ;  /* 0x8000009e899e7223 */ /* 0x000fe200000100c4 */
[----:B------:R0:W-:Y:S01]  /*2d80*/  STS [R22.X4+0x870], R197 ;  /* 0x000870c516007388 */ /* 0x0001e20000004800 */
[----:B------:R-:W-:Y:S02]  /*2d90*/  FMUL.FTZ R210, R82, R219 ;  /* 0x000000db52d27220 */ /* 0x000fe40000410000 */
[----:B------:R-:W-:Y:S01]  /*2da0*/  FFMA.FTZ R13, R187, R208, R148 ;  /* 0x000000d0bb0d7223 */ /* 0x000fe20000010094 */
[----:B------:R1:W-:Y:S01]  /*2db0*/  STS [R22.X4+0x874], R195 ;  /* 0x000874c316007388 */ /* 0x0003e20000004800 */
[----:B------:R-:W-:-:S02]  /*2dc0*/  FMUL.FTZ R146, R96, R29 ;  /* 0x0000001d60927220 */ /* 0x000fc40000410000 */
[----:B------:R-:W-:Y:S02]  /*2dd0*/  FMUL.FTZ R211, R35, R150 ;  /* 0x0000009623d37220 */ /* 0x000fe40000410000 */
[----:B------:R-:W-:Y:S02]  /*2de0*/  FMUL.FTZ R216, R88, R209 ;  /* 0x000000d158d87220 */ /* 0x000fe40000410000 */
[----:B------:R-:W-:Y:S01]  /*2df0*/  FMUL.FTZ R212, R84, R215 ;  /* 0x000000d754d47220 */ /* 0x000fe20000410000 */
[----:B------:R2:W-:Y:S01]  /*2e00*/  STS [R22.X4+0x878], R211 ;  /* 0x000878d316007388 */ /* 0x0005e20000004800 */
[----:B------:R-:W-:Y:S02]  /*2e10*/  FFMA.FTZ R160, R139, -R160, R198 ;  /* 0x800000a08ba07223 */ /* 0x000fe400000100c6 */
[----:B0-----:R-:W-:Y:S02]  /*2e20*/  FFMA.FTZ R197, R158, R210, R13 ;  /* 0x000000d29ec57223 */ /* 0x001fe4000001000d */
[----:B------:R-:W-:-:S02]  /*2e30*/  FMUL.FTZ R225, R33, R146 ;  /* 0x0000009221e17220 */ /* 0x000fc40000410000 */
[----:B-1----:R-:W-:Y:S02]  /*2e40*/  FMUL.FTZ R195, R155, R216 ;  /* 0x000000d89bc37220 */ /* 0x002fe40000410000 */
[----:B------:R-:W-:Y:S01]  /*2e50*/  FMUL.FTZ R214, R86, R213 ;  /* 0x000000d556d67220 */ /* 0x000fe20000410000 */
[----:B------:R0:W-:Y:S01]  /*2e60*/  STS [R22.X4+0x87c], R225 ;  /* 0x00087ce116007388 */ /* 0x0001e20000004800 */
[-C--:B--2---:R-:W-:Y:S02]  /*2e70*/  FMUL.FTZ R211, R159, R212.reuse ;  /* 0x000000d49fd37220 */ /* 0x084fe40000410000 */
[----:B------:R-:W-:Y:S01]  /*2e80*/  FFMA.FTZ R212, R160, R212, R197 ;  /* 0x000000d4a0d47223 */ /* 0x000fe200000100c5 */
[----:B------:R1:W-:Y:S01]  /*2e90*/  STS [R22.X4+0x86c], R195 ;  /* 0x00086cc316007388 */ /* 0x0003e20000004800 */
[----:B------:R-:W-:Y:S02]  /*2ea0*/  FFMA.FTZ R189, R140, -R189, R200 ;  /* 0x800000bd8cbd7223 */ /* 0x000fe400000100c8 */
[----:B------:R-:W-:Y:S01]  /*2eb0*/  FMUL.FTZ R13, R165, R206 ;  /* 0x000000cea50d7220 */ /* 0x000fe20000410000 */
[----:B------:R2:W-:Y:S01]  /*2ec0*/  STS [R22.X4+0x864], R211 ;  /* 0x000864d316007388 */ /* 0x0005e20000004800 */
[----:B------:R-:W-:Y:S01]  /*2ed0*/  FFMA.FTZ R197, R189, R214, R212 ;  /* 0x000000d6bdc57223 */ /* 0x000fe200000100d4 */
[----:B------:R-:W-:Y:S01]  /*2ee0*/  LEA.HI.SX32 R206, R48, R48, 0x1b ;  /* 0x0000003030ce7211 */ /* 0x000fe200078fdaff */
[----:B0-----:R-:W-:Y:S01]  /*2ef0*/  FMUL.FTZ R225, R157, R214 ;  /* 0x000000d69de17220 */ /* 0x001fe20000410000 */
[----:B------:R-:W-:Y:S01]  /*2f00*/  STS [R22.X4+0x858], R13 ;  /* 0x0008580d16007388 */ /* 0x000fe20000004800 */
[----:B------:R-:W-:Y:S01]  /*2f10*/  FFMA.FTZ R162, R141, -R162, R204 ;  /* 0x800000a28da27223 */ /* 0x000fe200000100cc */
[----:B------:R-:W-:Y:S01]  /*2f20*/  LEA.HI.SX32 R212, R239, R48, 0x1b ;  /* 0x00000030efd47211 */ /* 0x000fe200078fdaff */
[----:B-1----:R-:W-:Y:S01]  /*2f30*/  FMUL.FTZ R195, R163, R208 ;  /* 0x000000d0a3c37220 */ /* 0x002fe20000410000 */
[----:B------:R0:W-:Y:S01]  /*2f40*/  STS [R22.X4+0x868], R225 ;  /* 0x000868e116007388 */ /* 0x0001e20000004800 */
[----:B------:R-:W-:Y:S01]  /*2f50*/  FFMA.FTZ R216, R162, R216, R197 ;  /* 0x000000d8a2d87223 */ /* 0x000fe200000100c5 */
[----:B------:R-:W-:Y:S01]  /*2f60*/  LEA.HI.SX32 R208, R237, R48, 0x1b ;  /* 0x00000030edd07211 */ /* 0x000fe200078fdaff */
[----:B------:R-:W-:Y:S01]  /*2f70*/  FMUL.FTZ R231, R161, R210 ;  /* 0x000000d2a1e77220 */ /* 0x000fe20000410000 */
[----:B------:R1:W-:Y:S01]  /*2f80*/  STS [R22.X4+0x85c], R195 ;  /* 0x00085cc316007388 */ /* 0x0003e20000004800 */
[----:B------:R-:W-:Y:S01]  /*2f90*/  FMUL.FTZ R229, R167, R178 ;  /* 0x000000b2a7e57220 */ /* 0x000fe20000410000 */
[----:B------:R-:W-:Y:S01]  /*2fa0*/  LEA.HI.SX32 R178, R233, R48, 0x1b ;  /* 0x00000030e9b27211 */ /* 0x000fe200078fdaff */
[----:B--2---:R-:W-:Y:S01]  /*2fb0*/  FMUL.FTZ R211, R171, R154 ;  /* 0x0000009aabd37220 */ /* 0x004fe20000410000 */
[----:B------:R2:W-:Y:S01]  /*2fc0*/  STS [R22.X4+0x860], R231 ;  /* 0x000860e716007388 */ /* 0x0005e20000004800 */
[----:B------:R-:W-:Y:S01]  /*2fd0*/  FMUL.FTZ R197, R173, R152 ;  /* 0x00000098adc57220 */ /* 0x000fe20000410000 */
[----:B------:R-:W-:Y:S01]  /*2fe0*/  LEA.HI.SX32 R214, R241, R48, 0x1b ;  /* 0x00000030f1d67211 */ /* 0x000fe200078fdaff */
[----:B0-----:R-:W-:Y:S01]  /*2ff0*/  FMUL.FTZ R225, R169, R172 ;  /* 0x000000aca9e17220 */ /* 0x001fe20000410000 */
[----:B------:R0:W-:Y:S01]  /*3000*/  STS [R22.X4+0x854], R229 ;  /* 0x000854e516007388 */ /* 0x0001e20000004800 */
[----:B------:R-:W-:-:S02]  /*3010*/  FMUL.FTZ R13, R177, R30 ;  /* 0x0000001eb10d7220 */ /* 0x000fc40000410000 */
[----:B-1----:R-:W-:Y:S01]  /*3020*/  FMUL.FTZ R195, R175, R12 ;  /* 0x0000000cafc37220 */ /* 0x002fe20000410000 */
[----:B------:R1:W-:Y:S01]  /*3030*/  STS [R22.X4+0x850], R225 ;  /* 0x000850e116007388 */ /* 0x0003e20000004800 */
[----:B------:R-:W-:Y:S01]  /*3040*/  FFMA.FTZ R191, R142, -R191, R202 ;  /* 0x800000bf8ebf7223 */ /* 0x000fe200000100ca */
[C---:B--2---:R-:W-:Y:S01]  /*3050*/  IADD3 R231, R48.reuse, 0xa0, RZ ;  /* 0x000000a030e77810 */ /* 0x044fe20007ffe0ff */
[----:B------:R-:W-:Y:S01]  /*3060*/  FFMA.FTZ R164, R143, -R164, R184 ;  /* 0x800000a48fa47223 */ /* 0x000fe200000100b8 */
[----:B------:R2:W-:Y:S01]  /*3070*/  STS [R22.X4+0x84c], R211 ;  /* 0x00084cd316007388 */ /* 0x0005e20000004800 */
[----:B------:R-:W-:Y:S01]  /*3080*/  FFMA.FTZ R216, R191, R218, R216 ;  /* 0x000000dabfd87223 */ /* 0x000fe200000100d8 */
[----:B0-----:R-:W-:Y:S01]  /*3090*/  IADD3 R229, R48, 0x80, RZ ;  /* 0x0000008030e57810 */ /* 0x001fe20007ffe0ff */
[----:B------:R-:W-:Y:S01]  /*30a0*/  FFMA.FTZ R193, R144, -R193, R170 ;  /* 0x800000c190c17223 */ /* 0x000fe200000100aa */
[----:B------:R-:W-:Y:S01]  /*30b0*/  STS [R22.X4+0x848], R197 ;  /* 0x000848c516007388 */ /* 0x000fe20000004800 */
[----:B------:R-:W-:Y:S01]  /*30c0*/  FFMA.FTZ R216, R164, R23, R216 ;  /* 0x00000017a4d87223 */ /* 0x000fe200000100d8 */
[C---:B------:R-:W-:Y:S01]  /*30d0*/  IADD3 R23, R48.reuse, 0x20, RZ ;  /* 0x0000002030177810 */ /* 0x040fe20007ffe0ff */
[----:B------:R-:W-:Y:S01]  /*30e0*/  FMUL.FTZ R186, R71, R186 ;  /* 0x000000ba47ba7220 */ /* 0x000fe20000410000 */
[----:B------:R0:W-:Y:S01]  /*30f0*/  STS [R22.X4+0x844], R195 ;  /* 0x000844c316007388 */ /* 0x0001e20000004800 */
[C---:B-1----:R-:W-:Y:S01]  /*3100*/  IADD3 R225, R48.reuse, 0x60, RZ ;  /* 0x0000006030e17810 */ /* 0x042fe20007ffe0ff */
[----:B------:R-:W-:Y:S01]  /*3110*/  FFMA.FTZ R150, R193, R150, R216 ;  /* 0x00000096c1967223 */ /* 0x000fe200000100d8 */
[C---:B--2---:R-:W-:Y:S01]  /*3120*/  IADD3 R211, R48.reuse, 0x40, RZ ;  /* 0x0000004030d37810 */ /* 0x044fe20007ffe0ff */
[----:B------:R1:W-:Y:S01]  /*3130*/  STS [R22.X4+0x840], R13 ;  /* 0x0008400d16007388 */ /* 0x0003e20000004800 */
[----:B------:R-:W-:Y:S01]  /*3140*/  LEA.HI.SX32 R30, R23, R48, 0x1b ;  /* 0x00000030171e7211 */ /* 0x000fe200078fdaff */
[----:B------:R-:W-:Y:S01]  /*3150*/  FMUL.FTZ R23, R67, R182 ;  /* 0x000000b643177220 */ /* 0x000fe20000410000 */
[-C--:B------:R-:W-:Y:S01]  /*3160*/  LEA.HI.SX32 R148, R211, R48.reuse, 0x1b ;  /* 0x00000030d3947211 */ /* 0x080fe200078fdaff */
[----:B------:R-:W-:Y:S01]  /*3170*/  BAR.SYNC.DEFER_BLOCKING 0x0 ;  /* 0x0000000000007b1d */ /* 0x000fe20000010000 */
[----:B------:R-:W-:Y:S01]  /*3180*/  LEA.HI.SX32 R152, R225, R48, 0x1b ;  /* 0x00000030e1987211 */ /* 0x000fe200078fdaff */
[----:B------:R-:W-:Y:S01]  /*3190*/  FMUL.FTZ R188, R73, R188 ;  /* 0x000000bc49bc7220 */ /* 0x000fe20000410000 */
[C---:B0-----:R-:W-:Y:S01]  /*31a0*/  IADD3 R195, R48.reuse, 0x120, RZ ;  /* 0x0000012030c37810 */ /* 0x041fe20007ffe0ff */
        /* <DEDUP_REMOVED lines=38> */
[----:B------:R-:W-:Y:S01]  /*3410*/  STS [R22.X4+0x108c], R186 ;  /* 0x00108cba16007388 */ /* 0x000fe20000004800 */
[----:B--2---:R-:W-:-:S03]  /*3420*/  FMUL.FTZ R23, R83, R198 ;  /* 0x000000c653177220 */ /* 0x004fc60000410000 */
[----:B------:R1:W-:Y:S01]  /*3430*/  STS [R22.X4+0x10a0], R13 ;  /* 0x0010a00d16007388 */ /* 0x0003e20000004800 */
[----:B---3--:R-:W-:-:S03]  /*3440*/  FFMA.FTZ R195, R145, -R166, R168 ;  /* 0x800000a691c37223 */ /* 0x008fc600000100a8 */
        /* <DEDUP_REMOVED lines=14> */
[----:B0-2-4-:R-:W0:Y:S01]  /*3530*/  LDS R206, [R206.X4+0x1080] ;  /* 0x00108000cece7984 */ /* 0x015e220000004800 */
[----:B------:R-:W-:-:S02]  /*3540*/  IMAD R12, R133, c[0x0][0x2b0], RZ ;  /* 0x0000ac00850c7a24 */ /* 0x000fc400078e02ff */
[----:B------:R-:W-:Y:S02]  /*3550*/  IMAD R22, R133, c[0x0][0x2d0], RZ ;  /* 0x0000b40085167a24 */ /* 0x000fe400078e02ff */
[----:B------:R-:W-:-:S04]  /*3560*/  IMAD.WIDE.U32 R14, R129, c[0x0][0x2b0], R14 ;  /* 0x0000ac00810e7a25 */ /* 0x000fc800078e000e */
        /* <DEDUP_REMOVED lines=11> */
.L_x_6413:
[----:B0-2-4-:R-:W-:Y:S05]  /*3620*/  BSYNC B0 ;  /* 0x0000000000007941 */ /* 0x015fea0003800000 */
.L_x_6412:
[----:B-1----:R0:W1:Y:S01]  /*3630*/  LDS R13, [R30.X4+0x1100] ;  /* 0x001100001e0d7984 */ /* 0x0020620000004800 */
[----:B------:R-:W-:Y:S01]  /*3640*/  BSSY B0, `(.L_x_6414) ;  /* 0x0000004000007945 */ /* 0x000fe20003800000 */
[----:B------:R-:W-:Y:S05]  /*3650*/  @!P1 BRA `(.L_x_6415) ;  /* 0x0000002000009947 */ /* 0x000fea0003800000 */
[----:B------:R2:W-:Y:S04]  /*3660*/  RED.E.ADD.F32.FTZ.RN.STRONG.GPU [R18.64+-0x780], R229 ;  /* 0xfff880e51200798e */ /* 0x0005e8000c10e784 */
[----:B-1----:R2:W-:Y:S02]  /*3670*/  RED.E.ADD.F32.FTZ.RN.STRONG.GPU [R20.64+-0x780], R13 ;  /* 0xfff8800d1400798e */ /* 0x0025e4000c10e784 */
.L_x_6415:
[----:B------:R-:W-:Y:S05]  /*3680*/  BSYNC B0 ;  /* 0x0000000000007941 */ /* 0x000fea0003800000 */
.L_x_6414:
[----:B-12---:R1:W2:Y:S01]  /*3690*/  LDS R13, [R148.X4+0x1180] ;  /* 0x00118000940d7984 */ /* 0x0062a20000004800 */
[----:B------:R-:W-:Y:S01]  /*36a0*/  BSSY B0, `(.L_x_6416) ;  /* 0x0000005000007945 */ /* 0x000fe20003800000 */
[----:B------:R-:W-:Y:S01]  /*36b0*/  FMUL.FTZ R15, R195, R146 ;  /* 0x00000092c30f7220 */ /* 0x000fe20000410000 */
[----:B------:R-:W-:Y:S05]  /*36c0*/  @!P2 BRA `(.L_x_6417) ;  /* 0x000000200000a947 */ /* 0x000fea0003800000 */
[----:B------:R3:W-:Y:S04]  /*36d0*/  RED.E.ADD.F32.FTZ.RN.STRONG.GPU [R18.64+-0x700], R231 ;  /* 0xfff900e71200798e */ /* 0x0007e8000c10e784 */
[----:B--2---:R3:W-:Y:S02]  /*36e0*/  RED.E.ADD.F32.FTZ.RN.STRONG.GPU [R20.64+-0x700], R13 ;  /* 0xfff9000d1400798e */ /* 0x0047e4000c10e784 */
.L_x_6417:
[----:B------:R-:W-:Y:S05]  /*36f0*/  BSYNC B0 ;  /* 0x0000000000007941 */ /* 0x000fea0003800000 */
.L_x_6416:
[----:B--23--:R2:W3:Y:S01]  /*3700*/  LDS R13, [R152.X4+0x1200] ;  /* 0x00120000980d7984 */ /* 0x00c4e20000004800 */
        /* <DEDUP_REMOVED lines=11> */
[----:B---3--:R2:W-:Y:S02]  /*37c0*/  RED.E.ADD.F32.FTZ.RN.STRONG.GPU [R20.64+-0x680], R13 ;  /* 0xfff9800d1400798e */ /* 0x0085e4000c10e784 */
.L_x_6419:
[----:B--2---:R-:W-:Y:S05]  /*37d0*/  BSYNC B0 ;  /* 0x0000000000007941 */ /* 0x004fea0003800000 */
.L_x_6418:
[----:B---3--:R2:W3:Y:S01]  /*37e0*/  LDS R13, [R154.X4+0x1280] ;  /* 0x001280009a0d7984 */ /* 0x0084e20000004800 */
[----:B------:R-:W-:Y:S01]  /*37f0*/  BSSY B0, `(.L_x_6420) ;  /* 0x0000004000007945 */ /* 0x000fe20003800000 */
[----:B------:R-:W-:Y:S05]  /*3800*/  @!P1 BRA `(.L_x_6421) ;  /* 0x0000002000009947 */ /* 0x000fea0003800000 */
[----:B------:R4:W-:Y:S04]  /*3810*/  RED.E.ADD.F32.FTZ.RN.STRONG.GPU [R18.64+-0x600], R235 ;  /* 0xfffa00eb1200798e */ /* 0x0009e8000c10e784 */
[----:B---3--:R4:W-:Y:S02]  /*3820*/  RED.E.ADD.F32.FTZ.RN.STRONG.GPU [R20.64+-0x600], R13 ;  /* 0xfffa000d1400798e */ /* 0x0089e4000c10e784 */
.L_x_6421:
[----:B------:R-:W-:Y:S05]  /*3830*/  BSYNC B0 ;  /* 0x0000000000007941 */ /* 0x000fea0003800000 */
.L_x_6420:
[----:B---34-:R3:W4:Y:S01]  /*3840*/  LDS R13, [R172.X4+0x1300] ;  /* 0x00130000ac0d7984 */ /* 0x0187220000004800 */
[----:B------:R-:W-:Y:S01]  /*3850*/  BSSY B0, `(.L_x_6422) ;  /* 0x0000004000007945 */ /* 0x000fe20003800000 */
[----:B------:R-:W-:Y:S05]  /*3860*/  @!P2 BRA `(.L_x_6423) ;  /* 0x000000200000a947 */ /* 0x000fea0003800000 */
[----:B------:R0:W-:Y:S04]  /*3870*/  RED.E.ADD.F32.FTZ.RN.STRONG.GPU [R18.64+-0x580], R237 ;  /* 0xfffa80ed1200798e */ /* 0x0001e8000c10e784 */
[----:B----4-:R0:W-:Y:S02]  /*3880*/  RED.E.ADD.F32.FTZ.RN.STRONG.GPU [R20.64+-0x580], R13 ;  /* 0xfffa800d1400798e */ /* 0x0101e4000c10e784 */
.L_x_6423:
[----:B------:R-:W-:Y:S05]  /*3890*/  BSYNC B0 ;  /* 0x0000000000007941 */ /* 0x000fea0003800000 */
.L_x_6422:
[----:B0---4-:R0:W4:Y:S01]  /*38a0*/  LDS R13, [R178.X4+0x1380] ;  /* 0x00138000b20d7984 */ /* 0x0111220000004800 */
[----:B------:R-:W-:Y:S01]  /*38b0*/  BSSY B0, `(.L_x_6424) ;  /* 0x0000004000007945 */ /* 0x000fe20003800000 */
[----:B------:R-:W-:Y:S05]  /*38c0*/  @!P3 BRA `(.L_x_6425) ;  /* 0x000000200000b947 */ /* 0x000fea0003800000 */
[----:B------:R0:W-:Y:S04]  /*38d0*/  RED.E.ADD.F32.FTZ.RN.STRONG.GPU [R18.64+-0x500], R239 ;  /* 0xfffb00ef1200798e */ /* 0x0001e8000c10e784 */
[----:B----4-:R0:W-:Y:S02]  /*38e0*/  RED.E.ADD.F32.FTZ.RN.STRONG.GPU [R20.64+-0x500], R13 ;  /* 0xfffb000d1400798e */ /* 0x0101e4000c10e784 */
.L_x_6425:
[----:B------:R-:W-:Y:S05]  /*38f0*/  BSYNC B0 ;  /* 0x0000000000007941 */ /* 0x000fea0003800000 */
.L_x_6424:
[----:B------:R-:W0:Y:S01]  /*3900*/  LDS R197, [R197.X4+0x1400] ;  /* 0x00140000c5c57984 */ /* 0x000e220000004800 */
[----:B------:R-:W-:Y:S01]  /*3910*/  BSSY B0, `(.L_x_6426) ;  /* 0x0000004000007945 */ /* 0x000fe20003800000 */
[----:B------:R-:W-:Y:S05]  /*3920*/  @!P4 BRA `(.L_x_6427) ;  /* 0x000000200000c947 */ /* 0x000fea0003800000 */
[----:B------:R1:W-:Y:S04]  /*3930*/  RED.E.ADD.F32.FTZ.RN.STRONG.GPU [R18.64+-0x480], R241 ;  /* 0xfffb80f11200798e */ /* 0x0003e8000c10e784 */
[----:B0-----:R1:W-:Y:S02]  /*3940*/  RED.E.ADD.F32.FTZ.RN.STRONG.GPU [R20.64+-0x480], R197 ;  /* 0xfffb80c51400798e */ /* 0x0013e4000c10e784 */
.L_x_6427:
[----:B------:R-:W-:Y:S05]  /*3950*/  BSYNC B0 ;  /* 0x0000000000007941 */ /* 0x000fea0003800000 */
.L_x_6426:
[----:B0---4-:R0:W4:Y:S01]  /*3960*/  LDS R13, [R208.X4+0x1480] ;  /* 0x00148000d00d7984 */ /* 0x0111220000004800 */
[----:B------:R-:W-:Y:S01]  /*3970*/  BSSY B0, `(.L_x_6428) ;  /* 0x0000004000007945 */ /* 0x000fe20003800000 */
[----:B------:R-:W-:Y:S05]  /*3980*/  @!P5 BRA `(.L_x_6429) ;  /* 0x000000200000d947 */ /* 0x000fea0003800000 */
[----:B------:R0:W-:Y:S04]  /*3990*/  RED.E.ADD.F32.FTZ.RN.STRONG.GPU [R18.64+-0x400], R243 ;  /* 0xfffc00f31200798e */ /* 0x0001e8000c10e784 */
[----:B----4-:R0:W-:Y:S02]  /*39a0*/  RED.E.ADD.F32.FTZ.RN.STRONG.GPU [R20.64+-0x400], R13 ;  /* 0xfffc000d1400798e */ /* 0x0101e4000c10e784 */
.L_x_6429:
[----:B------:R-:W-:Y:S05]  /*39b0*/  BSYNC B0 ;  /* 0x0000000000007941 */ /* 0x000fea0003800000 */
.L_x_6428:
[----:B0---4-:R0:W4:Y:S01]  /*39c0*/  LDS R13, [R210.X4+0x1500] ;  /* 0x00150000d20d7984 */ /* 0x0111220000004800 */
        /* <DEDUP_REMOVED lines=9> */
[----:B----4-:R0:W-:Y:S02]  /*3a60*/  RED.E.ADD.F32.FTZ.RN.STRONG.GPU [R20.64+-0x380], R13 ;  /* 0xfffc800d1400798e */ /* 0x0101e4000c10e784 */
.L_x_6431:
[----:B0-----:R-:W-:Y:S05]  /*3a70*/  BSYNC B0 ;  /* 0x0000000000007941 */ /* 0x001fea0003800000 */
.L_x_6430:
[----:B------:R-:W0:Y:S01]  /*3a80*/  LDS R211, [R211.X4+0x1580] ;  /* 0x00158000d3d37984 */ /* 0x000e220000004800 */
[----:B------:R-:W-:Y:S01]  /*3a90*/  BSSY B0, `(.L_x_6432) ;  /* 0x0000004000007945 */ /* 0x000fe20003800000 */
[----:B------:R-:W-:Y:S05]  /*3aa0*/  @!P1 BRA `(.L_x_6433) ;  /* 0x0000002000009947 */ /* 0x000fea0003800000 */
[----:B------:R1:W-:Y:S04]  /*3ab0*/  RED.E.ADD.F32.FTZ.RN.STRONG.GPU [R18.64+-0x300], R247 ;  /* 0xfffd00f71200798e */ /* 0x0003e8000c10e784 */
[----:B0-----:R1:W-:Y:S02]  /*3ac0*/  RED.E.ADD.F32.FTZ.RN.STRONG.GPU [R20.64+-0x300], R211 ;  /* 0xfffd00d31400798e */ /* 0x0013e4000c10e784 */
.L_x_6433:
[----:B------:R-:W-:Y:S05]  /*3ad0*/  BSYNC B0 ;  /* 0x0000000000007941 */ /* 0x000fea0003800000 */
.L_x_6432:
[----:B----4-:R4:W1:Y:S01]  /*3ae0*/  LDS R13, [R212.X4+0x1600] ;  /* 0x00160000d40d7984 */ /* 0x0108620000004800 */
[----:B------:R-:W-:Y:S01]  /*3af0*/  BSSY B0, `(.L_x_6434) ;  /* 0x0000004000007945 */ /* 0x000fe20003800000 */
[----:B------:R-:W-:Y:S05]  /*3b00*/  @!P2 BRA `(.L_x_6435) ;  /* 0x000000200000a947 */ /* 0x000fea0003800000 */
[----:B------:R2:W-:Y:S04]  /*3b10*/  RED.E.ADD.F32.FTZ.RN.STRONG.GPU [R18.64+-0x280], R249 ;  /* 0xfffd80f91200798e */ /* 0x0005e8000c10e784 */
[----:B-1----:R2:W-:Y:S02]  /*3b20*/  RED.E.ADD.F32.FTZ.RN.STRONG.GPU [R20.64+-0x280], R13 ;  /* 0xfffd800d1400798e */ /* 0x0025e4000c10e784 */
.L_x_6435:
[----:B------:R-:W-:Y:S05]  /*3b30*/  BSYNC B0 ;  /* 0x0000000000007941 */ /* 0x000fea0003800000 */
.L_x_6434:
[----:B-12---:R1:W2:Y:S01]  /*3b40*/  LDS R13, [R214.X4+0x1680] ;  /* 0x00168000d60d7984 */ /* 0x0062a20000004800 */
[----:B------:R-:W-:Y:S01]  /*3b50*/  BSSY B0, `(.L_x_6436) ;  /* 0x0000004000007945 */ /* 0x000fe20003800000 */
[----:B------:R-:W-:Y:S05]  /*3b60*/  @!P3 BRA `(.L_x_6437) ;  /* 0x000000200000b947 */ /* 0x000fea0003800000 */
[----:B------:R1:W-:Y:S04]  /*3b70*/  RED.E.ADD.F32.FTZ.RN.STRONG.GPU [R18.64+-0x200], R251 ;  /* 0xfffe00fb1200798e */ /* 0x0003e8000c10e784 */
[----:B--2---:R1:W-:Y:S02]  /*3b80*/  RED.E.ADD.F32.FTZ.RN.STRONG.GPU [R20.64+-0x200], R13 ;  /* 0xfffe000d1400798e */ /* 0x0043e4000c10e784 */
.L_x_6437:
[----:B------:R-:W-:Y:S05]  /*3b90*/  BSYNC B0 ;  /* 0x0000000000007941 */ /* 0x000fea0003800000 */
.L_x_6436:
[----:B-12---:R1:W2:Y:S01]  /*3ba0*/  LDS R13, [R216.X4+0x1700] ;  /* 0x00170000d80d7984 */ /* 0x0062a20000004800 */
[----:B------:R-:W-:Y:S01]  /*3bb0*/  BSSY B0, `(.L_x_6438) ;  /* 0x0000004000007945 */ /* 0x000fe20003800000 */
[----:B------:R-:W-:Y:S05]  /*3bc0*/  @!P4 BRA `(.L_x_6439) ;  /* 0x000000200000c947 */ /* 0x000fea0003800000 */
[----:B------:R1:W-:Y:S04]  /*3bd0*/  RED.E.ADD.F32.FTZ.RN.STRONG.GPU [R18.64+-0x180], R28 ;  /* 0xfffe801c1200798e */ /* 0x0003e8000c10e784 */
[----:B--2---:R1:W-:Y:S02]  /*3be0*/  RED.E.ADD.F32.FTZ.RN.STRONG.GPU [R20.64+-0x180], R13 ;  /* 0xfffe800d1400798e */ /* 0x0043e4000c10e784 */
.L_x_6439:
[----:B------:R-:W-:Y:S05]  /*3bf0*/  BSYNC B0 ;  /* 0x0000000000007941 */ /* 0x000fea0003800000 */
.L_x_6438:
[----:B-12---:R1:W2:Y:S01]  /*3c00*/  LDS R13, [R218.X4+0x1780] ;  /* 0x00178000da0d7984 */ /* 0x0062a20000004800 */
[----:B------:R-:W-:Y:S01]  /*3c10*/  BSSY B0, `(.L_x_6440) ;  /* 0x0000004000007945 */ /* 0x000fe20003800000 */
[----:B------:R-:W-:Y:S05]  /*3c20*/  @!P5 BRA `(.L_x_6441) ;  /* 0x000000200000d947 */ /* 0x000fea0003800000 */
[----:B------:R1:W-:Y:S04]  /*3c30*/  RED.E.ADD.F32.FTZ.RN.STRONG.GPU [R18.64+-0x100], R222 ;  /* 0xffff00de1200798e */ /* 0x0003e8000c10e784 */
[----:B--2---:R1:W-:Y:S02]  /*3c40*/  RED.E.ADD.F32.FTZ.RN.STRONG.GPU [R20.64+-0x100], R13 ;  /* 0xffff000d1400798e */ /* 0x0043e4000c10e784 */
.L_x_6441:
[----:B------:R-:W-:Y:S05]  /*3c50*/  BSYNC B0 ;  /* 0x0000000000007941 */ /* 0x000fea0003800000 */
.L_x_6440:
[----:B-12---:R1:W2:Y:S01]  /*3c60*/  LDS R13, [R220.X4+0x1800] ;  /* 0x00180000dc0d7984 */ /* 0x0062a20000004800 */
[----:B------:R-:W-:Y:S01]  /*3c70*/  BSSY B0, `(.L_x_6442) ;  /* 0x0000004000007945 */ /* 0x000fe20003800000 */
[----:B------:R-:W-:Y:S05]  /*3c80*/  @!P6 BRA `(.L_x_6443) ;  /* 0x000000200000e947 */ /* 0x000fea0003800000 */
[----:B------:R1:W-:Y:S04]  /*3c90*/  RED.E.ADD.F32.FTZ.RN.STRONG.GPU [R18.64+-0x80], R224 ;  /* 0xffff80e01200798e */ /* 0x0003e8000c10e784 */
[----:B--2---:R1:W-:Y:S02]  /*3ca0*/  RED.E.ADD.F32.FTZ.RN.STRONG.GPU [R20.64+-0x80], R13 ;  /* 0xffff800d1400798e */ /* 0x0043e4000c10e784 */
.L_x_6443:
[----:B------:R-:W-:Y:S05]  /*3cb0*/  BSYNC B0 ;  /* 0x0000000000007941 */ /* 0x000fea0003800000 */
.L_x_6442:
[----:B-12---:R-:W1:Y:S01]  /*3cc0*/  SHFL.DOWN P0, R13, R150, 0x1, 0x1f ;  /* 0x08201f00960d7f89 */ /* 0x006e620000000000 */
[-C--:B------:R-:W-:Y:S01]  /*3cd0*/  FMUL.FTZ R12, R132, R213.reuse ;  /* 0x000000d5840c7220 */ /* 0x080fe20000410000 */
[----:B------:R-:W-:Y:S01]  /*3ce0*/  ISETP.NE.AND P2, PT, R48, RZ, PT ;  /* 0x000000ff3000720c */ /* 0x000fe20003f45270 */
[----:B------:R-:W-:Y:S01]  /*3cf0*/  FMUL.FTZ R140, R140, R213 ;  /* 0x000000d58c8c7220 */ /* 0x000fe20000410000 */
[----:B------:R-:W-:Y:S01]  /*3d00*/  BSSY B0, `(.L_x_6444) ;  /* 0x0000071000007945 */ /* 0x000fe20003800000 */
[----:B------:R-:W-:-:S02]  /*3d10*/  FMUL.FTZ R12, R189, R12 ;  /* 0x0000000cbd0c7220 */ /* 0x000fc40000410000 */
[C---:B------:R-:W-:Y:S02]  /*3d20*/  FMUL.FTZ R14, R132.reuse, R207 ;  /* 0x000000cf840e7220 */ /* 0x040fe40000410000 */
        /* <DEDUP_REMOVED lines=8> */
[----:B-1----:R-:W-:Y:S02]  /*3db0*/  @P0 FADD R13, R150, R13 ;  /* 0x0000000d960d0221 */ /* 0x002fe40000000000 */
[----:B------:R-:W-:Y:S02]  /*3dc0*/  FMUL.FTZ R14, R191, R14 ;  /* 0x0000000ebf0e7220 */ /* 0x000fe40000410000 */
[----:B------:R-:W-:Y:S01]  /*3dd0*/  FMUL.FTZ R12, R187, R12 ;  /* 0x0000000cbb0c7220 */ /* 0x000fe20000410000 */
[----:B------:R-:W1:Y:S01]  /*3de0*/  SHFL.DOWN P0, R16, R13, 0x2, 0x1f ;  /* 0x08401f000d107f89 */ /* 0x000e620000000000 */
        /* <DEDUP_REMOVED lines=9> */
[C---:B------:R-:W-:Y:S02]  /*3e80*/  FMUL.FTZ R215, R132.reuse, R215 ;  /* 0x000000d784d77220 */ /* 0x040fe40000410000 */
[C---:B------:R-:W-:Y:S02]  /*3e90*/  FMUL.FTZ R209, R132.reuse, R209 ;  /* 0x000000d184d17220 */ /* 0x040fe40000410000 */
[----:B------:R-:W-:Y:S02]  /*3ea0*/  FMUL.FTZ R201, R132, R201 ;  /* 0x000000c984c97220 */ /* 0x000fe40000410000 */
[----:B-1----:R-:W-:-:S02]  /*3eb0*/  @P0 FADD R16, R13, R16 ;  /* 0x000000100d100221 */ /* 0x002fc40000000000 */
[----:B------:R-:W-:Y:S02]  /*3ec0*/  FMUL.FTZ R13, R138, R221 ;  /* 0x000000dd8a0d7220 */ /* 0x000fe40000410000 */
[C---:B------:R-:W-:Y:S01]  /*3ed0*/  FMUL.FTZ R223, R132.reuse, R223 ;  /* 0x000000df84df7220 */ /* 0x040fe20000410000 */
[----:B------:R-:W1:Y:S01]  /*3ee0*/  SHFL.DOWN P0, R15, R16, 0x4, 0x1f ;  /* 0x08801f00100f7f89 */ /* 0x000e620000000000 */
[----:B------:R-:W-:Y:S02]  /*3ef0*/  FFMA.FTZ R14, R163, R13, R12 ;  /* 0x0000000da30e7223 */ /* 0x000fe4000001000c */
[----:B------:R-:W-:Y:S02]  /*3f00*/  FMUL.FTZ R12, R132, R227 ;  /* 0x000000e3840c7220 */ /* 0x000fe40000410000 */
[----:B------:R-:W-:Y:S02]  /*3f10*/  FFMA.FTZ R104, R80, R13, R104 ;  /* 0x0000000d50687223 */ /* 0x000fe40000010068 */
[----:B------:R-:W-:-:S02]  /*3f20*/  FMUL.FTZ R12, R185, R12 ;  /* 0x0000000cb90c7220 */ /* 0x000fc40000410000 */
[----:B------:R-:W-:Y:S02]  /*3f30*/  FADD.FTZ R121, R14, R121 ;  /* 0x000000790e797221 */ /* 0x000fe40000010000 */
[----:B------:R-:W-:Y:S02]  /*3f40*/  FFMA.FTZ R165, R165, R136, R12 ;  /* 0x00000088a5a57223 */ /* 0x000fe4000001000c */
[C---:B------:R-:W-:Y:S02]  /*3f50*/  FMUL.FTZ R12, R132.reuse, R29 ;  /* 0x0000001d840c7220 */ /* 0x040fe40000410000 */
[C---:B------:R-:W-:Y:S02]  /*3f60*/  FMUL.FTZ R205, R132.reuse, R205 ;  /* 0x000000cd84cd7220 */ /* 0x040fe40000410000 */
[----:B------:R-:W-:Y:S02]  /*3f70*/  FMUL.FTZ R14, R195, R12 ;  /* 0x0000000cc30e7220 */ /* 0x000fe40000410000 */
[----:B------:R-:W-:-:S02]  /*3f80*/  FMUL.FTZ R12, R132, R149 ;  /* 0x00000095840c7220 */ /* 0x000fc40000410000 */
[----:B------:R-:W-:Y:S02]  /*3f90*/  FMUL.FTZ R147, R132, R147 ;  /* 0x0000009384937220 */ /* 0x000fe40000410000 */
[----:B------:R-:W-:Y:S02]  /*3fa0*/  FMUL.FTZ R12, R183, R12 ;  /* 0x0000000cb70c7220 */ /* 0x000fe40000410000 */
[----:B-1----:R-:W-:Y:S02]  /*3fb0*/  @P0 FADD R15, R16, R15 ;  /* 0x0000000f100f0221 */ /* 0x002fe40000000000 */
[----:B------:R-:W-:Y:S02]  /*3fc0*/  FFMA.FTZ R169, R169, R134, R12 ;  /* 0x00000086a9a97223 */ /* 0x000fe4000001000c */
[C---:B------:R-:W-:Y:S01]  /*3fd0*/  FMUL.FTZ R16, R132.reuse, R31 ;  /* 0x0000001f84107220 */ /* 0x040fe20000410000 */
[----:B------:R-:W1:Y:S01]  /*3fe0*/  SHFL.DOWN P0, R18, R15, 0x8, 0x1f ;  /* 0x09001f000f127f89 */ /* 0x000e620000000000 */
        /* <DEDUP_REMOVED lines=32> */
[----:B------:R1:W-:Y:S01]  /*41f0*/  @!P0 STS [0x18c4], R13 ;  /* 0x0018c40dff008388 */ /* 0x0003e20000000800 */
        /* <DEDUP_REMOVED lines=8> */
[----:B------:R-:W-:Y:S02]  /*4280*/  FFMA.FTZ R111, R94, R144, R111 ;  /* 0x000000905e6f7223 */ /* 0x000fe4000001006f */
        /* <DEDUP_REMOVED lines=21> */
[----:B------:R-:W1:Y:S02]  /*43e0*/  @P0 LDS R12, [R14+0x2b78] ;  /* 0x002b78000e0c0984 */ /* 0x000e640000000800 */
[----:B-1----:R-:W-:-:S05]  /*43f0*/  @P0 FADD.FTZ R13, R13, R12 ;  /* 0x0000000c0d0d0221 */ /* 0x002fca0000010000 */
[----:B------:R1:W-:Y:S02]  /*4400*/  STS [R14+0x2b78], R13 ;  /* 0x002b780d0e007388 */ /* 0x0003e40000000800 */
.L_x_6445:
[----:B-1----:R-:W-:Y:S05]  /*4410*/  BSYNC B0 ;  /* 0x0000000000007941 */ /* 0x002fea0003800000 */
.L_x_6444:
[----:B------:R-:W-:Y:S02]  /*4420*/  IADD3 R129, R129, 0x1, RZ ;  /* 0x0000000181817810 */ /* 0x000fe40007ffe0ff */
[----:B------:R-:W-:Y:S02]  /*4430*/  IADD3 R130, P1, R130, 0x1, RZ ;  /* 0x0000000182827810 */ /* 0x000fe40007f3e0ff */
[----:B------:R-:W-:Y:S02]  /*4440*/  ISETP.GE.AND P0, PT, R129, c[0x0][0x16c], PT ;  /* 0x00005b0081007a0c */ /* 0x000fe40003f06270 */
[----:B------:R-:W-:-:S11]  /*4450*/  IADD3.X R131, RZ, R131, RZ, P1, !PT ;  /* 0x00000083ff837210 */ /* 0x000fd60000ffe4ff */
[----:B------:R-:W-:Y:S01]  /*4460*/  @P0 CALL.REL.NOINC `(.L_x_6409) ;  /* 0x0000001000000944 */ /* 0x000fe20003c00000 */
[----:B------:R-:W-:Y:S05]  /*4470*/  BRA `(.L_x_6446) ;  /* 0xffffcd1000007947 */ /* 0x000fea000383ffff */
.L_x_6409:
        /* <DEDUP_REMOVED lines=16> */
[----:B------:R-:W-:Y:S02]  /*4580*/  IADD3 R27, R60, -0x1, RZ ;  /* 0xffffffff3c1b7810 */ /* 0x000fe40007ffe0ff */
[----:B------:R-:W-:Y:S02]  /*4590*/  F2FP.BF16.PACK_AB R129, R125, R126 ;  /* 0x0000007e7d81723e */ /* 0x000fe400000010ff */
[----:B------:R-:W-:Y:S02]  /*45a0*/  SHF.L.U32 R22, R27, 0x9, RZ ;  /* 0x000000091b167819 */ /* 0x000fe400000006ff */
[----:B------:R-:W-:Y:S01]  /*45b0*/  F2FP.BF16.PACK_AB R128, R127, R128 ;  /* 0x000000807f80723e */ /* 0x000fe200000010ff */
[----:B------:R-:W-:Y:S01]  /*45c0*/  STS.128 [R64], R100 ;  /* 0x0000006440007388 */ /* 0x000fe20000000c00 */
[----:B------:R-:W-:Y:S02]  /*45d0*/  SHF.R.S32.HI R23, RZ, 0x1f, R22 ;  /* 0x0000001fff177819 */ /* 0x000fe40000011416 */
[----:B------:R-:W-:Y:S01]  /*45e0*/  F2FP.BF16.PACK_AB R130, R123, R124 ;  /* 0x0000007c7b82723e */ /* 0x000fe200000010ff */
[----:B------:R-:W-:Y:S01]  /*45f0*/  STS.128 [R64+0x10], R108 ;  /* 0x0000106c40007388 */ /* 0x000fe20000000c00 */
[----:B------:R-:W-:-:S06]  /*4600*/  NOP ;  /* 0x0000000000007918 */ /* 0x000fcc0000000000 */
[----:B------:R-:W1:Y:S01]  /*4610*/  LDS.128 R4, [R49.X16] ;  /* 0x0000000031047984 */ /* 0x000e62000000cc00 */
[--C-:B------:R-:W-:Y:S01]  /*4620*/  IMAD.WIDE.U32 R12, R43, c[0x0][0x2d8], R22.reuse ;  /* 0x0000b6002b0c7a25 */ /* 0x100fe200078e0016 */
[----:B------:R-:W-:Y:S02]  /*4630*/  F2FP.BF16.PACK_AB R131, R121, R122 ;  /* 0x0000007a7983723e */ /* 0x000fe400000010ff */
[----:B------:R-:W2:Y:S01]  /*4640*/  LDS.128 R8, [R49.X16+0x200] ;  /* 0x0002000031087984 */ /* 0x000ea2000000cc00 */
[----:B------:R-:W-:Y:S01]  /*4650*/  F2FP.BF16.PACK_AB R31, R113, R114 ;  /* 0x00000072711f723e */ /* 0x000fe200000010ff */
[----:B------:R-:W-:Y:S01]  /*4660*/  IMAD.WIDE.U32 R22, R43, c[0x0][0x2f8], R22 ;  /* 0x0000be002b167a25 */ /* 0x000fe200078e0016 */
[----:B------:R-:W-:Y:S02]  /*4670*/  IADD3 R13, R13, R15, RZ ;  /* 0x0000000f0d0d7210 */ /* 0x000fe40007ffe0ff */
[----:B------:R-:W-:Y:S01]  /*4680*/  F2FP.BF16.PACK_AB R30, R115, R116 ;  /* 0x00000074731e723e */ /* 0x000fe200000010ff */
[----:B------:R-:W-:Y:S01]  /*4690*/  FADD.FTZ R15, R14, R127 ;  /* 0x0000007f0e0f7221 */ /* 0x000fe20000010000 */
[----:B------:R-:W-:Y:S01]  /*46a0*/  F2FP.BF16.PACK_AB R29, R117, R118 ;  /* 0x00000076751d723e */ /* 0x000fe200000010ff */
[----:B------:R-:W-:Y:S01]  /*46b0*/  IMAD.WIDE.U32 R12, R0, c[0x0][0x2e0], R12 ;  /* 0x0000b800000c7a25 */ /* 0x000fe200078e000c */
[----:B------:R-:W-:-:S02]  /*46c0*/  F2FP.BF16.PACK_AB R28, R119, R120 ;  /* 0x00000078771c723e */ /* 0x000fc400000010ff */
[----:B------:R-:W-:Y:S01]  /*46d0*/  IADD3 R23, R23, R25, RZ ;  /* 0x0000001917177210 */ /* 0x000fe20007ffe0ff */
[----:B------:R-:W-:Y:S01]  /*46e0*/  FADD.FTZ R14, R15, R126 ;  /* 0x0000007e0f0e7221 */ /* 0x000fe20000010000 */
[----:B------:R-:W-:Y:S02]  /*46f0*/  IADD3 R15, R13, R17, RZ ;  /* 0x000000110d0f7210 */ /* 0x000fe40007ffe0ff */
[----:B------:R-:W-:Y:S01]  /*4700*/  LEA R20, P0, R12, c[0x0][0x330], 0x1 ;  /* 0x0000cc000c147a11 */ /* 0x000fe200078008ff */
[----:B------:R-:W-:Y:S01]  /*4710*/  FADD.FTZ R13, R14, R125 ;  /* 0x0000007d0e0d7221 */ /* 0x000fe20000010000 */
[----:B------:R-:W-:Y:S02]  /*4720*/  IADD3 R56, P1, R56, -0x400, RZ ;  /* 0xfffffc0038387810 */ /* 0x000fe40007f3e0ff */
        /* <DEDUP_REMOVED lines=8> */
[----:B------:R-:W-:Y:S02]  /*47b0*/  IADD3 R61, R61, 0x1, RZ ;  /* 0x000000013d3d7810 */ /* 0x000fe40007ffe0ff */
[----:B------:R-:W-:Y:S01]  /*47c0*/  IADD3.X R57, R57, -0x1, RZ, P1, !PT ;  /* 0xffffffff39397810 */ /* 0x000fe20000ffe4ff */
[----:B------:R-:W-:Y:S01]  /*47d0*/  FADD.FTZ R122, R123, R122 ;  /* 0x0000007a7b7a7221 */ /* 0x000fe20000010000 */
[----:B------:R-:W-:-:S02]  /*47e0*/  IADD3.X R59, R59, -0x1, RZ, P2, !PT ;  /* 0xffffffff3b3b7810 */ /* 0x000fc400017fe4ff */
[----:B------:R-:W-:Y:S01]  /*47f0*/  IADD3.X R55, R55, -0x1, RZ, P3, !PT ;  /* 0xffffffff37377810 */ /* 0x000fe20001ffe4ff */
[----:B-1----:R1:W-:Y:S01]  /*4800*/  STG.E.128 [R20.64], R4 ;  /* 0x0000000414007986 */ /* 0x0023e2000c101d04 */
[----:B------:R-:W-:Y:S01]  /*4810*/  FADD.FTZ R121, R122, R121 ;  /* 0x000000797a797221 */ /* 0x000fe20000010000 */
[----:B------:R-:W-:Y:S02]  /*4820*/  IADD3.X R53, R53, -0x1, RZ, P4, !PT ;  /* 0xffffffff35357810 */ /* 0x000fe400027fe4ff */
[----:B--2---:R-:W-:Y:S01]  /*4830*/  STG.E.128 [R20.64+0x200], R8 ;  /* 0x0002000814007986 */ /* 0x004fe2000c101d04 */
[----:B------:R-:W-:Y:S01]  /*4840*/  FADD.FTZ R120, R121, R120 ;  /* 0x0000007879787221 */ /* 0x000fe20000010000 */
[----:B------:R-:W-:Y:S02]  /*4850*/  IADD3.X R51, R51, -0x1, RZ, P5, !PT ;  /* 0xffffffff33337810 */ /* 0x000fe40002ffe4ff */
[----:B------:R-:W-:Y:S01]  /*4860*/  BAR.SYNC.DEFER_BLOCKING 0x0 ;  /* 0x0000000000007b1d */ /* 0x000fe20000010000 */
[----:B------:R-:W-:-:S04]  /*4870*/  FADD.FTZ R119, R120, R119 ;  /* 0x0000007778777221 */ /* 0x000fc80000010000 */
[----:B------:R-:W-:-:S04]  /*4880*/  FADD.FTZ R118, R119, R118 ;  /* 0x0000007677767221 */ /* 0x000fc80000010000 */
[----:B------:R-:W-:Y:S02]  /*4890*/  FADD.FTZ R117, R118, R117 ;  /* 0x0000007576757221 */ /* 0x000fe40000010000 */
[----:B-1----:R-:W-:Y:S02]  /*48a0*/  IMAD R5, R41, c[0x0][0x300], RZ ;  /* 0x0000c00029057a24 */ /* 0x002fe400078e02ff */
[----:B------:R-:W-:Y:S02]  /*48b0*/  FADD.FTZ R116, R117, R116 ;  /* 0x0000007475747221 */ /* 0x000fe40000010000 */
[C---:B------:R-:W-:Y:S02]  /*48c0*/  IMAD R7, R0.reuse, c[0x0][0x304], R5 ;  /* 0x0000c10000077a24 */ /* 0x040fe400078e0205 */
[----:B------:R-:W-:-:S04]  /*48d0*/  IMAD.WIDE.U32 R4, R0, c[0x0][0x300], R22 ;  /* 0x0000c00000047a25 */ /* 0x000fc800078e0016 */
[----:B------:R-:W-:Y:S01]  /*48e0*/  FADD.FTZ R115, R116, R115 ;  /* 0x0000007374737221 */ /* 0x000fe20000010000 */
[----:B------:R-:W-:Y:S01]  /*48f0*/  IADD3 R5, R5, R7, RZ ;  /* 0x0000000705057210 */ /* 0x000fe20007ffe0ff */
[----:B------:R-:W-:Y:S01]  /*4900*/  STS.128 [R64], R128 ;  /* 0x0000008040007388 */ /* 0x000fe20000000c00 */
[----:B------:R-:W-:Y:S01]  /*4910*/  LEA R6, P0, R4, c[0x0][0x340], 0x1 ;  /* 0x0000d00004067a11 */ /* 0x000fe200078008ff */
[----:B------:R-:W-:Y:S02]  /*4920*/  FADD.FTZ R114, R115, R114 ;  /* 0x0000007273727221 */ /* 0x000fe40000010000 */
[----:B------:R-:W-:Y:S01]  /*4930*/  STS.128 [R64+0x10], R28 ;  /* 0x0000101c40007388 */ /* 0x000fe20000000c00 */
[----:B------:R-:W-:-:S06]  /*4940*/  NOP ;  /* 0x0000000000007918 */ /* 0x000fcc0000000000 */
[----:B------:R-:W1:Y:S01]  /*4950*/  LDS.128 R16, [R49.X16] ;  /* 0x0000000031107984 */ /* 0x000e62000000cc00 */
[----:B------:R-:W-:Y:S01]  /*4960*/  LEA.HI.X R7, R4, c[0x0][0x344], R5, 0x1, P0 ;  /* 0x0000d10004077a11 */ /* 0x000fe200000f0c05 */
[----:B------:R-:W-:Y:S01]  /*4970*/  FADD.FTZ R47, R114, R113 ;  /* 0x00000071722f7221 */ /* 0x000fe20000010000 */
[----:B------:R-:W-:Y:S01]  /*4980*/  ISETP.GT.AND P0, PT, R60, 0x1, PT ;  /* 0x000000013c00780c */ /* 0x000fe20003f04270 */
[----:B------:R-:W2:Y:S01]  /*4990*/  LDS.128 R12, [R49.X16+0x200] ;  /* 0x00020000310c7984 */ /* 0x000ea2000000cc00 */
[----:B------:R-:W-:Y:S01]  /*49a0*/  MOV R60, R27 ;  /* 0x0000001b003c7202 */ /* 0x000fe20000000f00 */
[----:B------:R-:W-:-:S05]  /*49b0*/  IMAD.WIDE R4, R62, 0x10, R6 ;  /* 0x000000103e047825 */ /* 0x000fca00078e0206 */
[----:B-1----:R1:W-:Y:S04]  /*49c0*/  STG.E.128 [R4.64], R16 ;  /* 0x0000001004007986 */ /* 0x0023e8000c101d04 */
[----:B--2---:R1:W-:Y:S01]  /*49d0*/  STG.E.128 [R4.64+0x200], R12 ;  /* 0x0002000c04007986 */ /* 0x0043e2000c101d04 */
[----:B------:R-:W-:Y:S01]  /*49e0*/  @!P0 CALL.REL.NOINC `(.L_x_6407) ;  /* 0x0000001000008944 */ /* 0x000fe20003c00000 */
[----:B------:R-:W-:Y:S05]  /*49f0*/  BRA `(.L_x_6447) ;  /* 0xffffbe5000007947 */ /* 0x000fea000383ffff */
.L_x_6407:
[----:B------:R-:W-:Y:S02]  /*4a00*/  ISETP.NE.U32.AND P0, PT, RZ, c[0x0][0x328], PT ;  /* 0x0000ca00ff007a0c */ /* 0x000fe40003f05070 */
[----:B------:R-:W-:Y:S02]  /*4a10*/  ISETP.NE.U32.AND P2, PT, RZ, c[0x0][0x348], PT ;  /* 0x0000d200ff007a0c */ /* 0x000fe40003f45070 */
        /* <DEDUP_REMOVED lines=22> */
.L_x_6449:
[----:B-1----:R-:W-:Y:S05]  /*4b80*/  BSYNC B0 ;  /* 0x0000000000007941 */ /* 0x002fea0003800000 */
.L_x_6448:
[----:B------:R-:W-:Y:S01]  /*4b90*/  BSSY B0, `(.L_x_6450) ;  /* 0x0000018000007945 */ /* 0x000fe20003800000 */
[----:B------:R-:W-:Y:S05]  /*4ba0*/  @!P0 BRA `(.L_x_6451) ;  /* 0x0000015000008947 */ /* 0x000fea0003800000 */
[----:B------:R-:W-:Y:S06]  /*4bb0*/  BAR.SYNC.DEFER_BLOCKING 0x0 ;  /* 0x0000000000007b1d */ /* 0x000fec0000010000 */
[----:B-1----:R-:W1:Y:S04]  /*4bc0*/  SHFL.DOWN P0, R4, R47, 0x1, 0x1f ;  /* 0x08201f002f047f89 */ /* 0x002e680000000000 */
        /* <DEDUP_REMOVED lines=16> */
[----:B-1----:R1:W-:Y:S01]  /*4cd0*/  RED.E.ADD.F32.FTZ.RN.STRONG.GPU [R2.64], R8 ;  /* 0x000000080200798e */ /* 0x0023e2000c10e784 */
[----:B------:R-:W-:Y:S01]  /*4ce0*/  HFMA2.MMA R9, -RZ, RZ, 0, 0 ;  /* 0x00000000ff097435 */ /* 0x000fe200000001ff */
[----:B------:R-:W-:Y:S05]  /*4cf0*/  BRA `(.L_x_6452) ;  /* 0x0000001000007947 */ /* 0x000fea0003800000 */
.L_x_6451:
[----:B------:R-:W2:Y:S02]  /*4d00*/  S2R R9, SR_TID.X ;  /* 0x0000000000097919 */ /* 0x000ea40000002100 */
.L_x_6452:
[----:B-1----:R-:W-:Y:S05]  /*4d10*/  BSYNC B0 ;  /* 0x0000000000007941 */ /* 0x002fea0003800000 */
.L_x_6450:
[----:B--2---:R-:W-:-:S13]  /*4d20*/  ISETP.GE.AND P0, PT, R9, c[0x0][0x16c], PT ;  /* 0x00005b0009007a0c */ /* 0x004fda0003f06270 */
[----:B------:R-:W-:Y:S05]  /*4d30*/  @P0 EXIT ;  /* 0x000000000000094d */ /* 0x000fea0003800000 */
[----:B------:R-:W-:Y:S02]  /*4d40*/  IMAD R41, R41, c[0x0][0x288], RZ ;  /* 0x0000a20029297a24 */ /* 0x000fe400078e02ff */
[----:B------:R-:W-:-:S04]  /*4d50*/  IMAD.WIDE.U32 R2, R0, c[0x0][0x288], RZ ;  /* 0x0000a20000027a25 */ /* 0x000fc800078e00ff */
[----:B------:R-:W-:-:S05]  /*4d60*/  IMAD R13, R0, c[0x0][0x28c], R41 ;  /* 0x0000a300000d7a24 */ /* 0x000fca00078e0229 */
[----:B------:R-:W-:Y:S02]  /*4d70*/  IADD3 R13, R3, R13, RZ ;  /* 0x0000000d030d7210 */ /* 0x000fe40007ffe0ff */
.L_x_6453:
[----:B-1----:R1:W2:Y:S01]  /*4d80*/  LDS R11, [R9.X4+0x2b78] ;  /* 0x002b7800090b7984 */ /* 0x0022a20000004800 */
        /* <DEDUP_REMOVED lines=15> */
.L_x_6454:
        /* <DEDUP_REMOVED lines=16> */
.L_x_9096:


//--------------------- .text._Z25selective_scan_bwd_kernelI32Selective_Scan_bwd_kernel_traitsILi32ELi16ELb1ELb1ELb1ELb0ELb1EN3c108BFloat16EfEEv12SSMParamsBwd --------------------------
	.section	.text._Z25selective_scan_bwd_kernelI32Selective_Scan_bwd_kernel_traitsILi32ELi16ELb1ELb1ELb1ELb0ELb1EN3c108BFloat16EfEEv12SSMParamsBwd,"ax",@progbits
	.sectioninfo	@"SHI_REGISTERS=254"
	.align	128
        .global         _Z25selective_scan_bwd_kernelI32Selective_Scan_bwd_kernel_traitsILi32ELi16ELb1ELb1ELb1ELb0ELb1EN3c108BFloat16EfEEv12SSMParamsBwd
        .type           _Z25selective_scan_bwd_kernelI32Selective_Scan_bwd_kernel_traitsILi32ELi16ELb1ELb1ELb1ELb0ELb1EN3c108BFloat16EfEEv12SSMParamsBwd,@function
        .size           _Z25selective_scan_bwd_kernelI32Selective_Scan_bwd_kernel_traitsILi32ELi16ELb1ELb1ELb1ELb0ELb1EN3c108BFloat16EfEEv12SSMParamsBwd,(.L_x_9097 - _Z25selective_scan_bwd_kernelI32Selective_Scan_bwd_kernel_traitsILi32ELi16ELb1ELb1ELb1ELb0ELb1EN3c108BFloat16EfEEv12SSMParamsBwd)
        .other          _Z25selective_scan_bwd_kernelI32Selective_Scan_bwd_kernel_traitsILi32ELi16ELb1ELb1ELb1ELb0ELb1EN3c108BFloat16EfEEv12SSMParamsBwd,@"STO_CUDA_ENTRY STV_DEFAULT"
_Z25selective_scan_bwd_kernelI32Selective_Scan_bwd_kernel_traitsILi32ELi16ELb1ELb1ELb1ELb0ELb1EN3c108BFloat16EfEEv12SSMParamsBwd:
.text._Z25selective_scan_bwd_kernelI32Selective_Scan_bwd_kernel_traitsILi32ELi16ELb1ELb1ELb1ELb0ELb1EN3c108BFloat16EfEEv12SSMParamsBwd:
        /* <DEDUP_REMOVED lines=50> */
[----:B------:R-:W-:Y:S01]  /*0320*/  IMAD R12, R43, c[0x0][0x1dc], R12 ;  /* 0x000077002b0c7a24 */ /* 0x000fe200078e020c */
[----:B------:R-:W-:Y:S01]  /*0330*/  SHF.R.S32.HI R15, RZ, 0x1f, R13 ;  /* 0x0000001fff0f7819 */ /* 0x000fe2000001140d */
[----:B------:R-:W-:-:S04]  /*0340*/  IMAD.HI.U32 R47, R7, R10, RZ ;  /* 0x0000000a072f7227 */ /* 0x000fc800078e00ff */
[----:B------:R-:W-:Y:S01]  /*0350*/  IMAD.WIDE.U32 R6, R45, c[0x0][0x278], RZ ;  /* 0x00009e002d067a25 */ /* 0x000fe200078e00ff */
[----:B------:R-:W-:-:S03]  /*0360*/  IADD3 R2, -R47, RZ, RZ ;  /* 0x000000ff2f027210 */ /* 0x000fc60007ffe1ff */
[----:B------:R-:W-:Y:S02]  /*0370*/  IMAD R16, R0, c[0x0][0x280], RZ ;  /* 0x0000a00000107a24 */ /* 0x000fe400078e02ff */
[----:B------:R-:W-:Y:S02]  /*0380*/  IMAD R10, R17, R2, R10 ;  /* 0x00000002110a7224 */ /* 0x000fe400078e020a */
[----:B------:R-:W-:-:S03]  /*0390*/  IMAD.WIDE.U32 R2, R45, c[0x0][0x1d0], RZ ;  /* 0x000074002d027a25 */ /* 0x000fc600078e00ff */
[----:B------:R-:W-:Y:S01]  /*03a0*/  ISETP.GT.U32.AND P4, PT, R17, R10, PT ;  /* 0x0000000a1100720c */ /* 0x000fe20003f84070 */
[----:B------:R-:W-:Y:S01]  /*03b0*/  IMAD.WIDE.U32 R4, R43, c[0x0][0x1e8], R4 ;  /* 0x00007a002b047a25 */ /* 0x000fe200078e0004 */
[----:B------:R-:W-:-:S03]  /*03c0*/  IADD3 R3, R3, R11, RZ ;  /* 0x0000000b03037210 */ /* 0x000fc60007ffe0ff */
[----:B------:R-:W-:Y:S02]  /*03d0*/  IMAD R11, R45, c[0x0][0x27c], R14 ;  /* 0x00009f002d0b7a24 */ /* 0x000fe400078e020e */
[----:B------:R-:W-:-:S03]  /*03e0*/  IMAD.WIDE.U32 R2, R43, c[0x0][0x1d8], R2 ;  /* 0x000076002b027a25 */ /* 0x000fc600078e0002 */
[----:B------:R-:W-:Y:S01]  /*03f0*/  IADD3 R7, R7, R11, RZ ;  /* 0x0000000b07077210 */ /* 0x000fe20007ffe0ff */
[----:B------:R-:W-:Y:S02]  /*0400*/  IMAD R14, R0, c[0x0][0x1e8], RZ ;  /* 0x00007a00000e7a24 */ /* 0x000fe400078e02ff */
[-C--:B------:R-:W-:Y:S01]  /*0410*/  @!P4 IADD3 R10, R10, -R17.reuse, RZ ;  /* 0x800000110a0ac210 */ /* 0x080fe20007ffe0ff */
[----:B------:R-:W-:Y:S01]  /*0420*/  IMAD R16, R43, c[0x0][0x284], R16 ;  /* 0x0000a1002b107a24 */ /* 0x000fe200078e0210 */
[----:B------:R-:W-:Y:S01]  /*0430*/  @!P4 IADD3 R47, R47, 0x1, RZ ;  /* 0x000000012f2fc810 */ /* 0x000fe20007ffe0ff */
[----:B------:R-:W-:Y:S01]  /*0440*/  IMAD.WIDE.U32 R6, R43, c[0x0][0x280], R6 ;  /* 0x0000a0002b067a25 */ /* 0x000fe200078e0006 */
[----:B------:R-:W-:Y:S02]  /*0450*/  ISETP.GE.U32.AND P2, PT, R10, R17, PT ;  /* 0x000000110a00720c */ /* 0x000fe40003f46070 */
[----:B------:R-:W-:Y:S01]  /*0460*/  IADD3 R55, P4, R13, R4, RZ ;  /* 0x000000040d377210 */ /* 0x000fe20007f9e0ff */
[----:B------:R-:W-:Y:S01]  /*0470*/  IMAD R14, R43, c[0x0][0x1ec], R14 ;  /* 0x00007b002b0e7a24 */ /* 0x000fe200078e020e */
[----:B------:R-:W-:Y:S01]  /*0480*/  IADD3 R57, P5, R13, R6, RZ ;  /* 0x000000060d397210 */ /* 0x000fe20007fbe0ff */
[----:B------:R-:W-:-:S02]  /*0490*/  IMAD R18, R170, c[0x0][0x1b0], RZ ;  /* 0x00006c00aa127a24 */ /* 0x000fc400078e02ff */
[----:B------:R-:W-:Y:S01]  /*04a0*/  IMAD.WIDE.U32 R10, R45, c[0x0][0x1b0], RZ ;  /* 0x00006c002d0a7a25 */ /* 0x000fe200078e00ff */
        /* <DEDUP_REMOVED lines=18> */
[----:B------:R-:W-:Y:S01]  /*05d0*/  LEA.HI.X R55, R55, c[0x0][0x24c], R4, 0x1, P1 ;  /* 0x0000930037377a11 */ /* 0x000fe200008f0c04 */
[----:B------:R-:W-:Y:S01]  /*05e0*/  IMAD R4, R172, c[0x0][0x1c8], RZ ;  /* 0x00007200ac047a24 */ /* 0x000fe200078e02ff */
[----:B------:R-:W-:Y:S02]  /*05f0*/  LEA.HI.X R57, R57, c[0x0][0x30c], R6, 0x1, P2 ;  /* 0x0000c30039397a11 */ /* 0x000fe400010f0c06 */
[----:B------:R-:W-:Y:S01]  /*0600*/  ISETP.NE.U32.AND P1, PT, RZ, c[0x0][0x328], PT ;  /* 0x0000ca00ff007a0c */ /* 0x000fe20003f25070 */
[----:B------:R-:W-:Y:S01]  /*0610*/  IMAD R5, R47, c[0x0][0x1cc], R4 ;  /* 0x000073002f057a24 */ /* 0x000fe200078e0204 */
[----:B------:R-:W-:-:S02]  /*0620*/  ISETP.NE.U32.AND P2, PT, RZ, c[0x0][0x348], PT ;  /* 0x0000d200ff007a0c */ /* 0x000fc40003f45070 */
[----:B------:R-:W-:Y:S02]  /*0630*/  IADD3 R11, R11, R17, RZ ;  /* 0x000000110b0b7210 */ /* 0x000fe40007ffe0ff */
[----:B------:R-:W-:Y:S01]  /*0640*/  ISETP.NE.AND.EX P1, PT, RZ, c[0x0][0x32c], PT, P1 ;  /* 0x0000cb00ff007a0c */ /* 0x000fe20003f25310 */
[----:B------:R-:W-:Y:S01]  /*0650*/  @P0 IMAD R2, R45, c[0x0][0x164], R43 ;  /* 0x000059002d020a24 */ /* 0x000fe200078e022b */
[----:B------:R-:W-:Y:S01]  /*0660*/  ISETP.NE.AND.EX P2, PT, RZ, c[0x0][0x34c], PT, P2 ;  /* 0x0000d300ff007a0c */ /* 0x000fe20003f45320 */
[----:B------:R-:W-:Y:S01]  /*0670*/  IMAD.WIDE.U32 R10, R47, c[0x0][0x1c8], R10 ;  /* 0x000072002f0a7a25 */ /* 0x000fe200078e000a */
[----:B------:R-:W-:Y:S02]  /*0680*/  IADD3 R58, P5, R13, R8, RZ ;  /* 0x000000080d3a7210 */ /* 0x000fe40007fbe0ff */
[----:B------:R-:W-:Y:S01]  /*0690*/  IADD3 R8, R9, R3, RZ ;  /* 0x0000000309087210 */ /* 0x000fe20007ffe0ff */
[----:B------:R-:W-:Y:S01]  /*06a0*/  @P0 IMAD R2, R2, c[0x0][0x174], RZ ;  /* 0x00005d0002020a24 */ /* 0x000fe200078e02ff */
[----:B------:R-:W-:-:S02]  /*06b0*/  IADD3 R13, P4, R13, R10, RZ ;  /* 0x0000000a0d0d7210 */ /* 0x000fc40007f9e0ff */
[----:B------:R-:W-:Y:S01]  /*06c0*/  IADD3.X R3, R15, R8, RZ, P5, !PT ;  /* 0x000000080f037210 */ /* 0x000fe20002ffe4ff */
[----:B------:R-:W-:Y:S01]  /*06d0*/  @P0 IMAD R2, R2, c[0x0][0x16c], RZ ;  /* 0x00005b0002020a24 */ /* 0x000fe200078e02ff */
[----:B------:R-:W-:Y:S02]  /*06e0*/  IADD3 R60, R11, R5, RZ ;  /* 0x000000050b3c7210 */ /* 0x000fe40007ffe0ff */
[C---:B------:R-:W-:Y:S02]  /*06f0*/  LEA R51, P5, R58.reuse, c[0x0][0x228], 0x1 ;  /* 0x00008a003a337a11 */ /* 0x040fe400078a08ff */
[----:B------:R-:W-:Y:S02]  /*0700*/  @P0 MOV R41, 0x8 ;  /* 0x0000000800290802 */ /* 0x000fe40000000f00 */
[----:B------:R-:W-:Y:S02]  /*0710*/  IADD3.X R60, R15, R60, RZ, P4, !PT ;  /* 0x0000003c0f3c7210 */ /* 0x000fe400027fe4ff */
[----:B------:R-:W-:Y:S01]  /*0720*/  LEA.HI.X R58, R58, c[0x0][0x22c], R3, 0x1, P5 ;  /* 0x00008b003a3a7a11 */ /* 0x000fe200028f0c03 */
        /* <DEDUP_REMOVED lines=15> */
.L_x_6495:
[----:B------:R-:W-:Y:S01]  /*0820*/  BAR.SYNC.DEFER_BLOCKING 0x0 ;  /* 0x0000000000007b1d */ /* 0x000fe20000010000 */
[----:B0-----:R-:W-:-:S04]  /*0830*/  SHF.L.U32 R2, R49, 0x1, RZ ;  /* 0x0000000131027819 */ /* 0x001fc800000006ff */
[----:B------:R-:W-:-:S04]  /*0840*/  LOP3.LUT R2, R2, 0xffffffc0, RZ, 0xc0, !PT ;  /* 0xffffffc002027812 */ /* 0x000fc800078ec0ff */
[----:B------:R-:W-:-:S05]  /*0850*/  LOP3.LUT R63, R2, 0x1f, R49, 0xf8, !PT ;  /* 0x0000001f023f7812 */ /* 0x000fca00078ef831 */
[----:B------:R-:W-:-:S05]  /*0860*/  IMAD.WIDE R2, R63, 0x10, R52 ;  /* 0x000000103f027825 */ /* 0x000fca00078e0234 */
[----:B--2---:R-:W2:Y:S04]  /*0870*/  LDG.E.128 R12, [R2.64] ;  /* 0x00000004020c7981 */ /* 0x004ea8000c1e1d00 */
[----:B---3--:R-:W3:Y:S01]  /*0880*/  LDG.E.128 R16, [R2.64+0x200] ;  /* 0x0002000402107981 */ /* 0x008ee2000c1e1d00 */
        /* <DEDUP_REMOVED lines=33> */
[----:B---3--:R0:W-:Y:S04]  /*0aa0*/  STS.128 [R50.X16], R32 ;  /* 0x0000002032007388 */ /* 0x0081e8000000cc00 */
[----:B----4-:R-:W-:Y:S01]  /*0ab0*/  STS.128 [R50.X16+0x200], R72 ;  /* 0x0002004832007388 */ /* 0x010fe2000000cc00 */
        /* <DEDUP_REMOVED lines=18> */
[----:B---3--:R-:W-:Y:S01]  /*0be0*/  STS.128 [R50.X16+0x200], R80 ;  /* 0x0002005032007388 */ /* 0x008fe2000000cc00 */
[----:B------:R-:W-:-:S06]  /*0bf0*/  NOP ;  /* 0x0000000000007918 */ /* 0x000fcc0000000000 */
[----:B------:R-:W1:Y:S04]  /*0c00*/  LDS.128 R72, [R64] ;  /* 0x0000000040487984 */ /* 0x000e680000000c00 */
[----:B------:R-:W2:Y:S04]  /*0c10*/  LDS.128 R20, [R64+0x10] ;  /* 0x0000100040147984 */ /* 0x000ea80000000c00 */
[----:B------:R-:W-:Y:S06]  /*0c20*/  BAR.SYNC.DEFER_BLOCKING 0x0 ;  /* 0x0000000000007b1d */ /* 0x000fec0000010000 */
[----:B0-----:R0:W3:Y:S04]  /*0c30*/  LDG.E.128 R32, [R66.64+-0x200] ;  /* 0xfffe000442207981 */ /* 0x0010e8000c1e1d00 */
[----:B------:R0:W4:Y:S01]  /*0c40*/  LDG.E.128 R28, [R66.64+-0x400] ;  /* 0xfffc0004421c7981 */ /* 0x000122000c1e1d00 */
[----:B-1----:R-:W-:-:S02]  /*0c50*/  PRMT R65, RZ, 0x5410, R72 ;  /* 0x00005410ff417816 */ /* 0x002fc40000000048 */
[----:B------:R-:W-:-:S03]  /*0c60*/  PRMT R72, RZ, 0x7610, R72 ;  /* 0x00007610ff487816 */ /* 0x000fc60000000048 */
[----:B------:R-:W-:Y:S01]  /*0c70*/  FMUL.FTZ R84, R65, -1.4426950216293334961 ;  /* 0xbfb8aa3b41547820 */ /* 0x000fe20000410000 */
[----:B------:R-:W-:Y:S01]  /*0c80*/  PRMT R77, RZ, 0x5410, R73 ;  /* 0x00005410ff4d7816 */ /* 0x000fe20000000049 */
[----:B------:R-:W-:-:S04]  /*0c90*/  FMUL.FTZ R76, R72, -1.4426950216293334961 ;  /* 0xbfb8aa3b484c7820 */ /* 0x000fc80000410000 */
[----:B------:R-:W1:Y:S01]  /*0ca0*/  MUFU.EX2 R84, R84 ;  /* 0x0000005400547308 */ /* 0x000e620000000800 */
[----:B------:R-:W-:Y:S01]  /*0cb0*/  FMUL.FTZ R78, R77, -1.4426950216293334961 ;  /* 0xbfb8aa3b4d4e7820 */ /* 0x000fe20000410000 */
[----:B------:R-:W-:-:S06]  /*0cc0*/  PRMT R73, RZ, 0x7610, R73 ;  /* 0x00007610ff497816 */ /* 0x000fcc0000000049 */
[----:B------:R-:W2:Y:S01]  /*0cd0*/  MUFU.EX2 R76, R76 ;  /* 0x0000004c004c7308 */ /* 0x000ea20000000800 */
[----:B0-----:R-:W-:Y:S01]  /*0ce0*/  FMUL.FTZ R66, R73, -1.4426950216293334961 ;  /* 0xbfb8aa3b49427820 */ /* 0x001fe20000410000 */
[----:B------:R-:W-:-:S06]  /*0cf0*/  PRMT R79, RZ, 0x5410, R74 ;  /* 0x00005410ff4f7816 */ /* 0x000fcc000000004a */
[----:B------:R-:W0:Y:S01]  /*0d00*/  MUFU.EX2 R78, R78 ;  /* 0x0000004e004e7308 */ /* 0x000e220000000800 */
[----:B------:R-:W-:Y:S02]  /*0d10*/  FMUL.FTZ R67, R79, -1.4426950216293334961 ;  /* 0xbfb8aa3b4f437820 */ /* 0x000fe40000410000 */
[----:B-1----:R-:W-:-:S05]  /*0d20*/  FADD.FTZ R84, R84, 1 ;  /* 0x3f80000054547421 */ /* 0x002fca0000010000 */
[----:B------:R-:W1:Y:S01]  /*0d30*/  MUFU.EX2 R66, R66 ;  /* 0x0000004200427308 */ /* 0x000e620000000800 */
[----:B------:R-:W-:Y:S01]  /*0d40*/  PRMT R81, RZ, 0x5410, R75 ;  /* 0x00005410ff517816 */ /* 0x000fe2000000004b */
[----:B--2---:R-:W-:Y:S01]  /*0d50*/  FADD.FTZ R76, R76, 1 ;  /* 0x3f8000004c4c7421 */ /* 0x004fe20000010000 */
[----:B------:R-:W-:Y:S02]  /*0d60*/  PRMT R88, RZ, 0x5410, R20 ;  /* 0x00005410ff587816 */ /* 0x000fe40000000014 */
[----:B------:R-:W-:-:S03]  /*0d70*/  PRMT R80, RZ, 0x7610, R74 ;  /* 0x00007610ff507816 */ /* 0x000fc6000000004a */
[----:B------:R-:W-:Y:S01]  /*0d80*/  MUFU.RCP R114, R84 ;  /* 0x0000005400727308 */ /* 0x000fe20000001000 */
[----:B------:R-:W-:Y:S01]  /*0d90*/  FMUL.FTZ R82, R81, -1.4426950216293334961 ;  /* 0xbfb8aa3b51527820 */ /* 0x000fe20000410000 */
[----:B------:R-:W-:Y:S01]  /*0da0*/  PRMT R83, RZ, 0x7610, R75 ;  /* 0x00007610ff537816 */ /* 0x000fe2000000004b */
[----:B------:R-:W-:-:S05]  /*0db0*/  FMUL.FTZ R85, R88, -1.4426950216293334961 ;  /* 0xbfb8aa3b58557820 */ /* 0x000fca0000410000 */
[----:B------:R-:W2:Y:S01]  /*0dc0*/  MUFU.EX2 R67, R67 ;  /* 0x0000004300437308 */ /* 0x000ea20000000800 */
[----:B------:R-:W-:Y:S01]  /*0dd0*/  PRMT R97, RZ, 0x7610, R20 ;  /* 0x00007610ff617816 */ /* 0x000fe20000000014 */
[----:B------:R-:W-:Y:S02]  /*0de0*/  FMUL.FTZ R74, R80, -1.4426950216293334961 ;  /* 0xbfb8aa3b504a7820 */ /* 0x000fe40000410000 */
[----:B0-----:R-:W-:-:S04]  /*0df0*/  FADD.FTZ R78, R78, 1 ;  /* 0x3f8000004e4e7421 */ /* 0x001fc80000010000 */
[----:B------:R-:W0:Y:S01]  /*0e00*/  MUFU.RCP R117, R76 ;  /* 0x0000004c00757308 */ /* 0x000e220000001000 */
[----:B------:R-:W-:Y:S01]  /*0e10*/  FMUL.FTZ R75, R83, -1.4426950216293334961 ;  /* 0xbfb8aa3b534b7820 */ /* 0x000fe20000410000 */
[--C-:B------:R-:W-:Y:S01]  /*0e20*/  PRMT R90, RZ, 0x7610, R21.reuse ;  /* 0x00007610ff5a7816 */ /* 0x100fe20000000015 */
[----:B------:R-:W-:Y:S01]  /*0e30*/  FMUL.FTZ R20, R97, -1.4426950216293334961 ;  /* 0xbfb8aa3b61147820 */ /* 0x000fe20000410000 */
[--C-:B------:R-:W-:Y:S02]  /*0e40*/  PRMT R113, RZ, 0x5410, R24.reuse ;  /* 0x00005410ff717816 */ /* 0x100fe40000000018 */
[----:B------:R-:W-:Y:S02]  /*0e50*/  PRMT R115, RZ, 0x7610, R24 ;  /* 0x00007610ff737816 */ /* 0x000fe40000000018 */
[----:B------:R0:W-:Y:S01]  /*0e60*/  MUFU.EX2 R94, R85 ;  /* 0x00000055005e7308 */ /* 0x0001e20000000800 */
[----:B-1----:R-:W-:Y:S01]  /*0e70*/  FADD.FTZ R24, R66, 1 ;  /* 0x3f80000042187421 */ /* 0x002fe20000010000 */
[----:B------:R-:W-:Y:S01]  /*0e80*/  PRMT R92, RZ, 0x5410, R21 ;  /* 0x00005410ff5c7816 */ /* 0x000fe20000000015 */
[----:B------:R-:W-:-:S05]  /*0e90*/  FMUL.FTZ R21, R90, -1.4426950216293334961 ;  /* 0xbfb8aa3b5a157820 */ /* 0x000fca0000410000 */
[----:B------:R-:W1:Y:S01]  /*0ea0*/  MUFU.RCP R118, R78 ;  /* 0x0000004e00767308 */ /* 0x000e620000001000 */
[----:B0-----:R-:W-:Y:S02]  /*0eb0*/  MOV R85, c[0x0][0x16c] ;  /* 0x00005b0000557a02 */ /* 0x001fe40000000f00 */
[----:B------:R-:W-:Y:S02]  /*0ec0*/  PRMT R76, RZ, 0x7610, R25 ;  /* 0x00007610ff4c7816 */ /* 0x000fe40000000019 */
[----:B------:R-:W-:-:S03]  /*0ed0*/  ISETP.GE.AND P1, PT, R85, 0x1, PT ;  /* 0x000000015500780c */ /* 0x000fc60003f26270 */
[----:B------:R-:W0:Y:S01]  /*0ee0*/  MUFU.EX2 R82, R82 ;  /* 0x0000005200527308 */ /* 0x000e220000000800 */
[----:B------:R-:W-:Y:S01]  /*0ef0*/  PRMT R85, RZ, 0x5410, R25 ;  /* 0x00005410ff557816 */ /* 0x000fe20000000019 */
[----:B--2---:R-:W-:Y:S01]  /*0f00*/  FADD.FTZ R25, R67, 1 ;  /* 0x3f80000043197421 */ /* 0x004fe20000010000 */
[----:B------:R-:W-:-:S05]  /*0f10*/  PRMT R98, RZ, 0x5410, R68 ;  /* 0x00005410ff627816 */ /* 0x000fca0000000044 */
[----:B------:R-:W2:Y:S01]  /*0f20*/  MUFU.EX2 R74, R74 ;  /* 0x0000004a004a7308 */ /* 0x000ea20000000800 */
[----:B------:R-:W-:-:S07]  /*0f30*/  FMUL.FTZ R66, R65, R114 ;  /* 0x0000007241427220 */ /* 0x000fce0000410000 */
[----:B------:R0:W-:Y:S01]  /*0f40*/  MUFU.EX2 R96, R20 ;  /* 0x0000001400607308 */ /* 0x0001e20000000800 */
[----:B------:R-:W-:-:S07]  /*0f50*/  PRMT R100, RZ, 0x7610, R68 ;  /* 0x00007610ff647816 */ /* 0x000fce0000000044 */
[----:B------:R-:W1:Y:S01]  /*0f60*/  MUFU.RCP R122, R24 ;  /* 0x00000018007a7308 */ /* 0x000e620000001000 */
[----:B0-----:R-:W-:-:S04]  /*0f70*/  FADD.FTZ R20, -R114, 1 ;  /* 0x3f80000072147421 */ /* 0x001fc80000010100 */
[----:B------:R-:W-:-:S03]  /*0f80*/  FFMA.FTZ R116, R65, R20, 1 ;  /* 0x3f80000041747423 */ /* 0x000fc60000010014 */
[----:B------:R-:W0:Y:S01]  /*0f90*/  MUFU.EX2 R75, R75 ;  /* 0x0000004b004b7308 */ /* 0x000e220000000800 */
[----:B------:R-:W-:Y:S01]  /*0fa0*/  PRMT R20, RZ, 0x5410, R8 ;  /* 0x00005410ff147816 */ /* 0x000fe20000000008 */
[----:B------:R-:W-:Y:S02]  /*0fb0*/  FMUL.FTZ R65, R98, R66 ;  /* 0x0000004262417220 */ /* 0x000fe40000410000 */
[----:B------:R-:W-:-:S04]  /*0fc0*/  FMUL.FTZ R68, R72, R117 ;  /* 0x0000007548447220 */ /* 0x000fc80000410000 */
[----:B------:R0:W-:Y:S01]  /*0fd0*/  MUFU.EX2 R131, R21 ;  /* 0x0000001500837308 */ /* 0x0001e20000000800 */
[----:B------:R-:W-:-:S07]  /*0fe0*/  FFMA.FTZ R46, R65, R20, R46 ;  /* 0x00000014412e7223 */ /* 0x000fce000001002e */
[----:B------:R-:W2:Y:S01]  /*0ff0*/  MUFU.RCP R126, R25 ;  /* 0x00000019007e7308 */ /* 0x000ea20000001000 */
[----:B0-----:R-:W-:Y:S01]  /*1000*/  FADD.FTZ R21, -R117, 1 ;  /* 0x3f80000075157421 */ /* 0x001fe20000010100 */
[----:B------:R-:W-:Y:S01]  /*1010*/  PRMT R102, RZ, 0x5410, R69 ;  /* 0x00005410ff667816 */ /* 0x000fe20000000045 */
[----:B------:R-:W-:Y:S02]  /*1020*/  FMUL.FTZ R67, R100, R68 ;  /* 0x0000004464437220 */ /* 0x000fe40000410000 */
[----:B------:R-:W-:Y:S01]  /*1030*/  FFMA.FTZ R119, R72, R21, 1 ;  /* 0x3f80000048777423 */ /* 0x000fe20000010015 */
[----:B------:R-:W-:Y:S01]  /*1040*/  PRMT R21, RZ, 0x7610, R8 ;  /* 0x00007610ff157816 */ /* 0x000fe20000000008 */
[----:B-1----:R-:W-:Y:S01]  /*1050*/  FADD.FTZ R20, -R118, 1 ;  /* 0x3f80000076147421 */ /* 0x002fe20000010100 */
[--C-:B------:R-:W-:Y:S01]  /*1060*/  PRMT R106, RZ, 0x5410, R70.reuse ;  /* 0x00005410ff6a7816 */ /* 0x100fe20000000046 */
[----:B------:R-:W-:Y:S01]  /*1070*/  FADD.FTZ R82, R82, 1 ;  /* 0x3f80000052527421 */ /* 0x000fe20000010000 */
[----:B------:R-:W-:Y:S01]  /*1080*/  PRMT R108, RZ, 0x7610, R70 ;  /* 0x00007610ff6c7816 */ /* 0x000fe20000000046 */
[----:B--2---:R-:W-:-:S02]  /*1090*/  FADD.FTZ R74, R74, 1 ;  /* 0x3f8000004a4a7421 */ /* 0x004fc40000010000 */
[----:B------:R-:W-:Y:S01]  /*10a0*/  FMUL.FTZ R70, R77, R118 ;  /* 0x000000764d467220 */ /* 0x000fe20000410000 */
[----:B------:R-:W-:Y:S01]  /*10b0*/  PRMT R104, RZ, 0x7610, R69 ;  /* 0x00007610ff687816 */ /* 0x000fe20000000045 */
[----:B------:R-:W-:Y:S01]  /*10c0*/  FFMA.FTZ R46, R67, R21, R46 ;  /* 0x00000015432e7223 */ /* 0x000fe2000001002e */
[----:B------:R-:W-:Y:S01]  /*10d0*/  PRMT R21, RZ, 0x5410, R9 ;  /* 0x00005410ff157816 */ /* 0x000fe20000000009 */
[----:B------:R-:W-:Y:S01]  /*10e0*/  FFMA.FTZ R120, R77, R20, 1 ;  /* 0x3f8000004d787423 */ /* 0x000fe20000010014 */
[----:B------:R-:W0:Y:S01]  /*10f0*/  MUFU.RCP R130, R82 ;  /* 0x0000005200827308 */ /* 0x000e220000001000 */
[----:B------:R-:W-:Y:S02]  /*1100*/  FADD.FTZ R20, -R122, 1 ;  /* 0x3f8000007a147421 */ /* 0x000fe40000010100 */
[----:B------:R-:W-:Y:S02]  /*1110*/  FMUL.FTZ R69, R102, R70 ;  /* 0x0000004666457220 */ /* 0x000fe40000410000 */
[----:B------:R-:W-:-:S03]  /*1120*/  FADD.FTZ R75, R75, 1 ;  /* 0x3f8000004b4b7421 */ /* 0x000fc60000010000 */
[----:B------:R1:W2:Y:S01]  /*1130*/  MUFU.RCP R121, R74 ;  /* 0x0000004a00797308 */ /* 0x0002a20000001000 */
[C---:B------:R-:W-:Y:S02]  /*1140*/  FMUL.FTZ R72, R73.reuse, R122 ;  /* 0x0000007a49487220 */ /* 0x040fe40000410000 */
[----:B------:R-:W-:Y:S01]  /*1150*/  FFMA.FTZ R124, R73, R20, 1 ;  /* 0x3f800000497c7423 */ /* 0x000fe20000010014 */
[--C-:B------:R-:W-:Y:S01]  /*1160*/  PRMT R110, RZ, 0x5410, R71.reuse ;  /* 0x00005410ff6e7816 */ /* 0x100fe20000000047 */
[----:B------:R-:W-:Y:S01]  /*1170*/  FFMA.FTZ R46, R69, R21, R46 ;  /* 0x00000015452e7223 */ /* 0x000fe2000001002e */
[----:B------:R-:W-:Y:S01]  /*1180*/  PRMT R112, RZ, 0x7610, R71 ;  /* 0x00007610ff707816 */ /* 0x000fe20000000047 */
[----:B------:R-:W-:Y:S01]  /*1190*/  FADD.FTZ R20, -R126, 1 ;  /* 0x3f8000007e147421 */ /* 0x000fe20000010100 */
[----:B------:R0:W0:Y:S01]  /*11a0*/  MUFU.RCP R132, R75 ;  /* 0x0000004b00847308 */ /* 0x0000220000001000 */
[----:B------:R-:W-:Y:S01]  /*11b0*/  PRMT R21, RZ, 0x7610, R9 ;  /* 0x00007610ff157816 */ /* 0x000fe20000000009 */
[----:B------:R-:W-:-:S02]  /*11c0*/  FMUL.FTZ R71, R104, R72 ;  /* 0x0000004868477220 */ /* 0x000fc40000410000 */
[C---:B-1----:R-:W-:Y:S02]  /*11d0*/  FMUL.FTZ R74, R79.reuse, R126 ;  /* 0x0000007e4f4a7220 */ /* 0x042fe40000410000 */
[----:B------:R-:W-:Y:S01]  /*11e0*/  FFMA.FTZ R128, R79, R20, 1 ;  /* 0x3f8000004f807423 */ /* 0x000fe20000010014 */
[----:B------:R-:W-:Y:S01]  /*11f0*/  PRMT R20, RZ, 0x5410, R10 ;  /* 0x00005410ff147816 */ /* 0x000fe2000000000a */
[----:B------:R-:W-:Y:S02]  /*1200*/  FFMA.FTZ R46, R71, R21, R46 ;  /* 0x00000015472e7223 */ /* 0x000fe4000001002e */
[----:B------:R-:W-:Y:S02]  /*1210*/  FMUL.FTZ R73, R106, R74 ;  /* 0x0000004a6a497220 */ /* 0x000fe40000410000 */
[----:B------:R-:W-:Y:S02]  /*1220*/  FADD.FTZ R94, R94, 1 ;  /* 0x3f8000005e5e7421 */ /* 0x000fe40000010000 */
[----:B------:R-:W-:-:S02]  /*1230*/  FFMA.FTZ R46, R73, R20, R46 ;  /* 0x00000014492e7223 */ /* 0x000fc4000001002e */
[----:B0-----:R-:W-:Y:S02]  /*1240*/  FADD.FTZ R20, -R130, 1 ;  /* 0x3f80000082147421 */ /* 0x001fe40000010100 */
[----:B--2---:R-:W-:Y:S01]  /*1250*/  FADD.FTZ R21, -R121, 1 ;  /* 0x3f80000079157421 */ /* 0x004fe20000010100 */
[----:B------:R-:W0:Y:S01]  /*1260*/  MUFU.RCP R125, R94 ;  /* 0x0000005e007d7308 */ /* 0x000e220000001000 */
[----:B------:R-:W-:Y:S02]  /*1270*/  FMUL.FTZ R78, R80, R121 ;  /* 0x00000079504e7220 */ /* 0x000fe40000410000 */
[----:B------:R-:W-:Y:S02]  /*1280*/  FADD.FTZ R96, R96, 1 ;  /* 0x3f80000060607421 */ /* 0x000fe40000010000 */
[----:B------:R-:W-:Y:S01]  /*1290*/  FFMA.FTZ R123, R80, R21, 1 ;  /* 0x3f800000507b7423 */ /* 0x000fe20000010015 */
[----:B------:R-:W-:Y:S01]  /*12a0*/  PRMT R21, RZ, 0x7610, R10 ;  /* 0x00007610ff157816 */ /* 0x000fe2000000000a */
[----:B------:R-:W-:Y:S01]  /*12b0*/  FMUL.FTZ R75, R108, R78 ;  /* 0x0000004e6c4b7220 */ /* 0x000fe20000410000 */
[----:B------:R-:W1:Y:S01]  /*12c0*/  MUFU.RCP R134, R96 ;  /* 0x0000006000867308 */ /* 0x000e620000001000 */
[----:B------:R-:W-:-:S02]  /*12d0*/  FMUL.FTZ R80, R81, R130 ;  /* 0x0000008251507220 */ /* 0x000fc40000410000 */
[----:B------:R-:W-:Y:S02]  /*12e0*/  FFMA.FTZ R46, R75, R21, R46 ;  /* 0x000000154b2e7223 */ /* 0x000fe4000001002e */
[----:B------:R-:W-:Y:S02]  /*12f0*/  FMUL.FTZ R77, R110, R80 ;  /* 0x000000506e4d7220 */ /* 0x000fe40000410000 */
[----:B------:R-:W-:Y:S01]  /*1300*/  FMUL.FTZ R82, R83, R132 ;  /* 0x0000008453527220 */ /* 0x000fe20000410000 */
[----:B------:R-:W-:Y:S01]  /*1310*/  PRMT R21, RZ, 0x7610, R11 ;  /* 0x00007610ff157816 */ /* 0x000fe2000000000b */
[----:B------:R-:W-:Y:S02]  /*1320*/  IMAD R86, R0, c[0x0][0x2f0], RZ ;  /* 0x0000bc0000567a24 */ /* 0x000fe400078e02ff */
[----:B------:R-:W-:Y:S02]  /*1330*/  FMUL.FTZ R79, R112, R82 ;  /* 0x00000052704f7220 */ /* 0x000fe40000410000 */
[----:B------:R-:W-:-:S02]  /*1340*/  IMAD R91, R43, c[0x0][0x2f4], R86 ;  /* 0x0000bd002b5b7a24 */ /* 0x000fc400078e0256 */
[----:B------:R-:W-:-:S04]  /*1350*/  IMAD.WIDE.U32 R86, R43, c[0x0][0x2f0], R2 ;  /* 0x0000bc002b567a25 */ /* 0x000fc800078e0002 */
[----:B------:R-:W-:Y:S01]  /*1360*/  FMUL.FTZ R89, R92, -1.4426950216293334961 ;  /* 0xbfb8aa3b5c597820 */ /* 0x000fe20000410000 */
[----:B------:R-:W-:Y:S01]  /*1370*/  IADD3 R87, R87, R91, RZ ;  /* 0x0000005b57577210 */ /* 0x000fe20007ffe0ff */
[----:B0-----:R-:W-:Y:S01]  /*1380*/  FMUL.FTZ R84, R88, R125 ;  /* 0x0000007d58547220 */ /* 0x001fe20000410000 */
[----:B------:R-:W-:Y:S01]  /*1390*/  PRMT R91, RZ, 0x7610, R26 ;  /* 0x00007610ff5b7816 */ /* 0x000fe2000000001a */
[----:B------:R0:W2:Y:S01]  /*13a0*/  MUFU.EX2 R129, R89 ;  /* 0x0000005900817308 */ /* 0x0000a20000000800 */
[--C-:B------:R-:W-:Y:S02]  /*13b0*/  PRMT R93, RZ, 0x5410, R27.reuse ;  /* 0x00005410ff5d7816 */ /* 0x100fe4000000001b */
[----:B------:R-:W-:Y:S02]  /*13c0*/  PRMT R95, RZ, 0x7610, R27 ;  /* 0x00007610ff5f7816 */ /* 0x000fe4000000001b */
[----:B------:R-:W-:Y:S02]  /*13d0*/  PRMT R94, RZ, 0x7610, R22 ;  /* 0x00007610ff5e7816 */ /* 0x000fe40000000016 */
[----:B0-----:R-:W-:-:S02]  /*13e0*/  PRMT R89, RZ, 0x5410, R26 ;  /* 0x00005410ff597816 */ /* 0x001fc4000000001a */
[----:B------:R-:W-:Y:S01]  /*13f0*/  PRMT R133, RZ, 0x5410, R22 ;  /* 0x00005410ff857816 */ /* 0x000fe20000000016 */
[----:B------:R-:W-:Y:S01]  /*1400*/  FMUL.FTZ R22, R94, -1.4426950216293334961 ;  /* 0xbfb8aa3b5e167820 */ /* 0x000fe20000410000 */
[----:B------:R-:W-:-:S03]  /*1410*/  PRMT R96, RZ, 0x5410, R23 ;  /* 0x00005410ff607816 */ /* 0x000fc60000000017 */
[----:B------:R0:W-:Y:S01]  /*1420*/  MUFU.EX2 R135, R22 ;  /* 0x0000001600877308 */ /* 0x0001e20000000800 */
[----:B---3--:R3:W-:Y:S02]  /*1430*/  STS.128 [R50.X16+0x200], R32 ;  /* 0x0002002032007388 */ /* 0x0087e4000000cc00 */
[----:B---3--:R-:W-:Y:S02]  /*1440*/  FFMA.FTZ R32, R81, R20, 1 ;  /* 0x3f80000051207423 */ /* 0x008fe40000010014 */
[----:B------:R-:W-:-:S04]  /*1450*/  FADD.FTZ R20, -R132, 1 ;  /* 0x3f80000084147421 */ /* 0x000fc80000010100 */
[----:B------:R-:W-:Y:S01]  /*1460*/  FFMA.FTZ R34, R83, R20, 1 ;  /* 0x3f80000053227423 */ /* 0x000fe20000010014 */
[----:B------:R-:W-:Y:S01]  /*1470*/  PRMT R20, RZ, 0x5410, R11 ;  /* 0x00005410ff147816 */ /* 0x000fe2000000000b */
[----:B----4-:R3:W-:Y:S01]  /*1480*/  STS.128 [R50.X16], R28 ;  /* 0x0000001c32007388 */ /* 0x0107e2000000cc00 */
[----:B------:R-:W-:-:S06]  /*1490*/  NOP ;  /* 0x0000000000007918 */ /* 0x000fcc0000000000 */
[----:B------:R-:W-:Y:S01]  /*14a0*/  FFMA.FTZ R20, R77, R20, R46 ;  /* 0x000000144d147223 */ /* 0x000fe2000001002e */
[----:B------:R-:W4:Y:S01]  /*14b0*/  LDS.128 R24, [R64] ;  /* 0x0000000040187984 */ /* 0x000f220000000c00 */
[----:B------:R-:W-:Y:S02]  /*14c0*/  FMUL.FTZ R81, R113, R84 ;  /* 0x0000005471517220 */ /* 0x000fe40000410000 */
[----:B---3--:R-:W-:Y:S02]  /*14d0*/  FFMA.FTZ R30, R79, R21, R20 ;  /* 0x000000154f1e7223 */ /* 0x008fe40000010014 */
[----:B------:R-:W-:Y:S02]  /*14e0*/  FADD.FTZ R21, -R125, 1 ;  /* 0x3f8000007d157421 */ /* 0x000fe40000010100 */
[----:B-1----:R-:W-:Y:S02]  /*14f0*/  FADD.FTZ R20, -R134, 1 ;  /* 0x3f80000086147421 */ /* 0x002fe40000010100 */
[----:B------:R-:W-:Y:S01]  /*1500*/  FFMA.FTZ R127, R88, R21, 1 ;  /* 0x3f800000587f7423 */ /* 0x000fe20000010015 */
[----:B------:R-:W-:Y:S01]  /*1510*/  PRMT R21, RZ, 0x5410, R4 ;  /* 0x00005410ff157816 */ /* 0x000fe20000000004 */
[----:B------:R-:W-:-:S02]  /*1520*/  FMUL.FTZ R88, R97, R134 ;  /* 0x0000008661587220 */ /* 0x000fc40000410000 */
[----:B------:R-:W-:Y:S01]  /*1530*/  FFMA.FTZ R136, R97, R20, 1 ;  /* 0x3f80000061887423 */ /* 0x000fe20000010014 */
[----:B------:R-:W-:Y:S01]  /*1540*/  PRMT R20, RZ, 0x7610, R4 ;  /* 0x00007610ff147816 */ /* 0x000fe20000000004 */
[----:B------:R-:W-:Y:S02]  /*1550*/  FFMA.FTZ R138, R81, R21, R30 ;  /* 0x00000015518a7223 */ /* 0x000fe4000001001e */
[----:B------:R-:W-:Y:S01]  /*1560*/  FMUL.FTZ R83, R115, R88 ;  /* 0x0000005873537220 */ /* 0x000fe20000410000 */
[----:B------:R-:W-:-:S03]  /*1570*/  PRMT R46, RZ, 0x7610, R23 ;  /* 0x00007610ff2e7816 */ /* 0x000fc60000000017 */
[----:B------:R-:W-:Y:S02]  /*1580*/  FFMA.FTZ R140, R83, R20, R138 ;  /* 0x00000014538c7223 */ /* 0x000fe4000001008a */
[----:B0-----:R-:W0:Y:S01]  /*1590*/  LDS.128 R20, [R64+0x10] ;  /* 0x0000100040147984 */ /* 0x001e220000000c00 */
[----:B------:R-:W-:Y:S02]  /*15a0*/  FMUL.FTZ R28, R133, -1.4426950216293334961 ;  /* 0xbfb8aa3b851c7820 */ /* 0x000fe40000410000 */
[----:B------:R-:W-:Y:S02]  /*15b0*/  FMUL.FTZ R29, R96, -1.4426950216293334961 ;  /* 0xbfb8aa3b601d7820 */ /* 0x000fe40000410000 */
[----:B------:R-:W-:Y:S02]  /*15c0*/  FMUL.FTZ R30, R46, -1.4426950216293334961 ;  /* 0xbfb8aa3b2e1e7820 */ /* 0x000fe40000410000 */
[----:B------:R-:W1:Y:S01]  /*15d0*/  MUFU.EX2 R28, R28 ;  /* 0x0000001c001c7308 */ /* 0x000e620000000800 */
[----:B----4-:R-:W-:-:S07]  /*15e0*/  PRMT R99, RZ, 0x7610, R24 ;  /* 0x00007610ff637816 */ /* 0x010fce0000000018 */
[----:B------:R-:W3:Y:S01]  /*15f0*/  MUFU.EX2 R137, R29 ;  /* 0x0000001d00897308 */ /* 0x000ee20000000800 */
[----:B------:R-:W-:Y:S01]  /*1600*/  PRMT R97, RZ, 0x5410, R24 ;  /* 0x00005410ff617816 */ /* 0x000fe20000000018 */
[----:B------:R-:W-:-:S06]  /*1610*/  FMUL.FTZ R100, R100, R99 ;  /* 0x0000006364647220 */ /* 0x000fcc0000410000 */
[----:B------:R-:W4:Y:S01]  /*1620*/  MUFU.EX2 R138, R30 ;  /* 0x0000001e008a7308 */ /* 0x000f220000000800 */
[----:B------:R-:W-:Y:S02]  /*1630*/  FADD.FTZ R131, R131, 1 ;  /* 0x3f80000083837421 */ /* 0x000fe40000010000 */
[----:B--2---:R-:W-:Y:S01]  /*1640*/  FADD.FTZ R129, R129, 1 ;  /* 0x3f80000081817421 */ /* 0x004fe20000010000 */
[--C-:B------:R-:W-:Y:S01]  /*1650*/  PRMT R101, RZ, 0x5410, R25.reuse ;  /* 0x00005410ff657816 */ /* 0x100fe20000000019 */
[----:B------:R-:W-:Y:S01]  /*1660*/  FMUL.FTZ R100, R117, R100 ;  /* 0x0000006475647220 */ /* 0x000fe20000410000 */
[----:B------:R-:W-:Y:S01]  /*1670*/  PRMT R103, RZ, 0x7610, R25 ;  /* 0x00007610ff677816 */ /* 0x000fe20000000019 */
[----:B------:R-:W-:Y:S01]  /*1680*/  FMUL.FTZ R25, R98, R97 ;  /* 0x0000006162197220 */ /* 0x000fe20000410000 */
[----:B------:R-:W2:Y:S01]  /*1690*/  MUFU.RCP R131, R131 ;  /* 0x0000008300837308 */ /* 0x000ea20000001000 */
[----:B-1----:R-:W-:Y:S01]  /*16a0*/  FADD.FTZ R24, R28, 1 ;  /* 0x3f8000001c187421 */ /* 0x002fe20000010000 */
[----:B------:R-:W-:Y:S01]  /*16b0*/  PRMT R107, RZ, 0x7610, R26 ;  /* 0x00007610ff6b7816 */ /* 0x000fe2000000001a */
[----:B------:R-:W-:-:S02]  /*16c0*/  FMUL.FTZ R28, R100, R119 ;  /* 0x00000077641c7220 */ /* 0x000fc40000410000 */
[----:B------:R-:W-:Y:S01]  /*16d0*/  FADD.FTZ R135, R135, 1 ;  /* 0x3f80000087877421 */ /* 0x000fe20000010000 */
[--C-:B0-----:R-:W-:Y:S02]  /*16e0*/  PRMT R98, RZ, 0x5410, R20.reuse ;  /* 0x00005410ff627816 */ /* 0x101fe40000000014 */
[----:B------:R-:W0:Y:S01]  /*16f0*/  MUFU.RCP R129, R129 ;  /* 0x0000008100817308 */ /* 0x000e220000001000 */
[----:B------:R-:W-:Y:S01]  /*1700*/  PRMT R100, RZ, 0x7610, R20 ;  /* 0x00007610ff647816 */ /* 0x000fe20000000014 */
[----:B---3--:R-:W-:Y:S02]  /*1710*/  FADD.FTZ R137, R137, 1 ;  /* 0x3f80000089897421 */ /* 0x008fe40000010000 */
[----:B------:R-:W-:Y:S02]  /*1720*/  FMUL.FTZ R20, R113, R98 ;  /* 0x0000006271147220 */ /* 0x000fe40000410000 */
[----:B----4-:R-:W-:Y:S01]  /*1730*/  FADD.FTZ R138, R138, 1 ;  /* 0x3f8000008a8a7421 */ /* 0x010fe20000010000 */
[----:B------:R-:W-:Y:S01]  /*1740*/  PRMT R105, RZ, 0x5410, R26 ;  /* 0x00005410ff697816 */ /* 0x000fe2000000001a */
[----:B------:R-:W-:Y:S01]  /*1750*/  FMUL.FTZ R108, R108, R107 ;  /* 0x0000006b6c6c7220 */ /* 0x000fe20000410000 */
[----:B------:R-:W1:Y:S01]  /*1760*/  MUFU.RCP R135, R135 ;  /* 0x0000008700877308 */ /* 0x000e620000001000 */
[----:B------:R-:W-:Y:S01]  /*1770*/  FMUL.FTZ R20, R125, R20 ;  /* 0x000000147d147220 */ /* 0x000fe20000410000 */
[--C-:B------:R-:W-:Y:S01]  /*1780*/  PRMT R109, RZ, 0x5410, R27.reuse ;  /* 0x00005410ff6d7816 */ /* 0x100fe2000000001b */
[----:B------:R-:W-:Y:S01]  /*1790*/  FMUL.FTZ R29, R104, R103 ;  /* 0x00000067681d7220 */ /* 0x000fe20000410000 */
[----:B------:R-:W-:Y:S01]  /*17a0*/  PRMT R111, RZ, 0x7610, R27 ;  /* 0x00007610ff6f7816 */ /* 0x000fe2000000001b */
[----:B------:R-:W-:Y:S01]  /*17b0*/  FMUL.FTZ R27, R102, R101 ;  /* 0x00000065661b7220 */ /* 0x000fe20000410000 */
[----:B------:R-:W-:-:S02]  /*17c0*/  PRMT R104, RZ, 0x7610, R21 ;  /* 0x00007610ff687816 */ /* 0x000fc40000000015 */
[----:B------:R3:W4:Y:S01]  /*17d0*/  MUFU.RCP R26, R24 ;  /* 0x00000018001a7308 */ /* 0x0007220000001000 */
[----:B------:R-:W-:Y:S01]  /*17e0*/  FMUL.FTZ R108, R121, R108 ;  /* 0x0000006c796c7220 */ /* 0x000fe20000410000 */
[----:B------:R-:W-:Y:S01]  /*17f0*/  PRMT R102, RZ, 0x5410, R21 ;  /* 0x00005410ff667816 */ /* 0x000fe20000000015 */
[----:B------:R-:W-:-:S05]  /*1800*/  FMUL.FTZ R25, R114, R25 ;  /* 0x0000001972197220 */ /* 0x000fca0000410000 */
[----:B------:R-:W0:Y:S01]  /*1810*/  MUFU.RCP R125, R138 ;  /* 0x0000008a007d7308 */ /* 0x000e220000001000 */
[----:B------:R-:W-:Y:S01]  /*1820*/  FMUL.FTZ R31, R106, R105 ;  /* 0x000000696a1f7220 */ /* 0x000fe20000410000 */
[----:B------:R-:W-:Y:S01]  /*1830*/  PRMT R114, RZ, 0x7610, R23 ;  /* 0x00007610ff727816 */ /* 0x000fe20000000017 */
[----:B------:R-:W-:-:S05]  /*1840*/  FMUL.FTZ R33, R110, R109 ;  /* 0x0000006d6e217220 */ /* 0x000fca0000410000 */
[----:B------:R-:W1:Y:S01]  /*1850*/  MUFU.RCP R137, R137 ;  /* 0x0000008900897308 */ /* 0x000e620000001000 */
[----:B------:R-:W-:Y:S01]  /*1860*/  FMUL.FTZ R123, R108, R123 ;  /* 0x0000007b6c7b7220 */ /* 0x000fe20000410000 */
[----:B------:R-:W-:Y:S01]  /*1870*/  PRMT R110, RZ, 0x5410, R23 ;  /* 0x00005410ff6e7816 */ /* 0x000fe20000000017 */
[----:B--2---:R-:W-:Y:S01]  /*1880*/  FADD.FTZ R23, -R131, 1 ;  /* 0x3f80000083177421 */ /* 0x004fe20000010100 */
[--C-:B------:R-:W-:Y:S01]  /*1890*/  PRMT R106, RZ, 0x5410, R22.reuse ;  /* 0x00005410ff6a7816 */ /* 0x100fe20000000016 */
[----:B---3--:R-:W-:Y:S01]  /*18a0*/  FMUL.FTZ R24, R76, R104 ;  /* 0x000000684c187220 */ /* 0x008fe20000410000 */
[----:B------:R-:W-:Y:S01]  /*18b0*/  PRMT R108, RZ, 0x7610, R22 ;  /* 0x00007610ff6c7816 */ /* 0x000fe20000000016 */
[----:B------:R-:W-:Y:S02]  /*18c0*/  FMUL.FTZ R35, R112, R111 ;  /* 0x0000006f70237220 */ /* 0x000fe40000410000 */
[----:B0-----:R-:W-:Y:S02]  /*18d0*/  FADD.FTZ R21, -R129, 1 ;  /* 0x3f80000081157421 */ /* 0x001fe40000010100 */
[----:B------:R-:W-:-:S02]  /*18e0*/  FMUL.FTZ R22, R85, R102 ;  /* 0x0000006655167220 */ /* 0x000fc40000410000 */
[----:B------:R-:W-:Y:S02]  /*18f0*/  FMUL.FTZ R29, R122, R29 ;  /* 0x0000001d7a1d7220 */ /* 0x000fe40000410000 */
[----:B------:R-:W-:Y:S02]  /*1900*/  FMUL.FTZ R31, R126, R31 ;  /* 0x0000001f7e1f7220 */ /* 0x000fe40000410000 */
[----:B------:R-:W-:Y:S02]  /*1910*/  FMUL.FTZ R33, R130, R33 ;  /* 0x0000002182217220 */ /* 0x000fe40000410000 */
[----:B------:R-:W-:Y:S02]  /*1920*/  FFMA.FTZ R23, R90, R23, 1 ;  /* 0x3f8000005a177423 */ /* 0x000fe40000010017 */
[----:B------:R-:W-:Y:S02]  /*1930*/  FMUL.FTZ R24, R131, R24 ;  /* 0x0000001883187220 */ /* 0x000fe40000410000 */
[----:B------:R-:W-:-:S02]  /*1940*/  FMUL.FTZ R35, R132, R35 ;  /* 0x0000002384237220 */ /* 0x000fc40000410000 */
[----:B------:R-:W-:Y:S02]  /*1950*/  FMUL.FTZ R115, R115, R100 ;  /* 0x0000006473737220 */ /* 0x000fe40000410000 */
[----:B------:R-:W-:Y:S02]  /*1960*/  FFMA.FTZ R21, R92, R21, 1 ;  /* 0x3f8000005c157423 */ /* 0x000fe40000010015 */
[----:B------:R-:W-:Y:S02]  /*1970*/  FMUL.FTZ R22, R129, R22 ;  /* 0x0000001681167220 */ /* 0x000fe40000410000 */
[----:B------:R-:W-:Y:S02]  /*1980*/  FMUL.FTZ R124, R29, R124 ;  /* 0x0000007c1d7c7220 */ /* 0x000fe40000410000 */
[----:B------:R-:W-:Y:S02]  /*1990*/  FMUL.FTZ R30, R31, R128 ;  /* 0x000000801f1e7220 */ /* 0x000fe40000410000 */
[----:B------:R-:W-:-:S02]  /*19a0*/  FMUL.FTZ R31, R33, R32 ;  /* 0x00000020211f7220 */ /* 0x000fc40000410000 */
[----:B------:R-:W-:Y:S02]  /*19b0*/  FMUL.FTZ R29, R89, R106 ;  /* 0x0000006a591d7220 */ /* 0x000fe40000410000 */
[----:B-1----:R-:W-:Y:S02]  /*19c0*/  FADD.FTZ R33, -R135, 1 ;  /* 0x3f80000087217421 */ /* 0x002fe40000010100 */
[----:B------:R-:W-:Y:S02]  /*19d0*/  FMUL.FTZ R24, R24, R23 ;  /* 0x0000001718187220 */ /* 0x000fe40000410000 */
[----:B------:R-:W-:Y:S02]  /*19e0*/  FMUL.FTZ R25, R25, R116 ;  /* 0x0000007419197220 */ /* 0x000fe40000410000 */
[----:B------:R-:W-:Y:S02]  /*19f0*/  FMUL.FTZ R34, R35, R34 ;  /* 0x0000002223227220 */ /* 0x000fe40000410000 */
[----:B------:R-:W-:-:S02]  /*1a00*/  FMUL.FTZ R115, R134, R115 ;  /* 0x0000007386737220 */ /* 0x000fc40000410000 */
[----:B----4-:R-:W-:Y:S02]  /*1a10*/  FADD.FTZ R32, -R26, 1 ;  /* 0x3f8000001a207421 */ /* 0x010fe40000010100 */
[----:B------:R-:W-:Y:S02]  /*1a20*/  FMUL.FTZ R21, R22, R21 ;  /* 0x0000001516157220 */ /* 0x000fe40000410000 */
[----:B------:R-:W-:Y:S02]  /*1a30*/  FADD.FTZ R23, -R125, 1 ;  /* 0x3f8000007d177421 */ /* 0x000fe40000010100 */
[----:B------:R-:W-:Y:S02]  /*1a40*/  FMUL.FTZ R139, R90, R131 ;  /* 0x000000835a8b7220 */ /* 0x000fe40000410000 */
[----:B------:R-:W-:Y:S02]  /*1a50*/  FADD.FTZ R35, -R137, 1 ;  /* 0x3f80000089237421 */ /* 0x000fe40000010100 */
[----:B------:R-:W-:-:S02]  /*1a60*/  FMUL.FTZ R22, R91, R108 ;  /* 0x0000006c5b167220 */ /* 0x000fc40000410000 */
[----:B------:R-:W-:Y:S02]  /*1a70*/  FMUL.FTZ R112, R93, R110 ;  /* 0x0000006e5d707220 */ /* 0x000fe40000410000 */
[----:B------:R-:W-:Y:S02]  /*1a80*/  FMUL.FTZ R116, R95, R114 ;  /* 0x000000725f747220 */ /* 0x000fe40000410000 */
[C---:B------:R-:W-:Y:S02]  /*1a90*/  FMUL.FTZ R90, R133.reuse, R26 ;  /* 0x0000001a855a7220 */ /* 0x040fe40000410000 */
[----:B------:R-:W-:Y:S02]  /*1aa0*/  FMUL.FTZ R29, R26, R29 ;  /* 0x0000001d1a1d7220 */ /* 0x000fe40000410000 */
[----:B------:R-:W-:Y:S02]  /*1ab0*/  FFMA.FTZ R26, R94, R33, 1 ;  /* 0x3f8000005e1a7423 */ /* 0x000fe40000010021 */
[----:B------:R-:W-:-:S02]  /*1ac0*/  FFMA.FTZ R32, R133, R32, 1 ;  /* 0x3f80000085207423 */ /* 0x000fc40000010020 */
        /* <DEDUP_REMOVED lines=13> */
[----:B------:R-:W-:Y:S02]  /*1ba0*/  FMUL.FTZ R116, R116, R33 ;  /* 0x0000002174747220 */ /* 0x000fe40000410000 */
[----:B------:R-:W-:Y:S01]  /*1bb0*/  IMAD R20, R170, c[0x0][0x2e8], RZ ;  /* 0x0000ba00aa147a24 */ /* 0x000fe200078e02ff */
[----:B------:R-:W-:Y:S01]  /*1bc0*/  F2FP.BF16.PACK_AB R31, R34, R31 ;  /* 0x0000001f221f723e */ /* 0x000fe200000010ff */
[----:B------:R-:W-:Y:S01]  /*1bd0*/  FMUL.FTZ R92, R92, R129 ;  /* 0x000000815c5c7220 */ /* 0x000fe20000410000 */
[----:B------:R-:W-:Y:S01]  /*1be0*/  F2FP.BF16.PACK_AB R28, R28, R25 ;  /* 0x000000191c1c723e */ /* 0x000fe200000010ff */
[----:B------:R-:W-:Y:S01]  /*1bf0*/  IMAD R113, R45, c[0x0][0x2ec], R20 ;  /* 0x0000bb002d717a24 */ /* 0x000fe200078e0214 */
[----:B------:R-:W-:Y:S02]  /*1c00*/  F2FP.BF16.PACK_AB R29, R124, R27 ;  /* 0x0000001b7c1d723e */ /* 0x000fe400000010ff */
[----:B------:R-:W-:Y:S01]  /*1c10*/  F2FP.BF16.PACK_AB R30, R123, R30 ;  /* 0x0000001e7b1e723e */ /* 0x000fe200000010ff */
[----:B------:R-:W-:Y:S01]  /*1c20*/  BAR.SYNC.DEFER_BLOCKING 0x0 ;  /* 0x0000000000007b1d */ /* 0x000fe20000010000 */
[----:B------:R-:W-:-:S02]  /*1c30*/  F2FP.BF16.PACK_AB R33, R24, R21 ;  /* 0x000000151821723e */ /* 0x000fc400000010ff */
[----:B------:R-:W-:Y:S02]  /*1c40*/  F2FP.BF16.PACK_AB R34, R23, R22 ;  /* 0x000000161722723e */ /* 0x000fe400000010ff */
        /* <DEDUP_REMOVED lines=18> */
[----:B-1----:R-:W-:Y:S01]  /*1d70*/  PRMT R33, RZ, 0x7610, R16 ;  /* 0x00007610ff217816 */ /* 0x002fe20000000010 */
        /* <DEDUP_REMOVED lines=77> */
.L_x_6456:
        /* <DEDUP_REMOVED lines=50> */
[----:B------:R-:W-:Y:S01]  /*2570*/  MOV R129, RZ ;  /* 0x000000ff00817202 */ /* 0x000fe20000000f00 */
[----:B------:R-:W-:Y:S01]  /*2580*/  CS2R R130, SRZ ;  /* 0x0000000000827805 */ /* 0x000fe2000001ff00 */
[----:B------:R-:W-:Y:S02]  /*2590*/  MOV R97, RZ ;  /* 0x000000ff00617202 */ /* 0x000fe40000000f00 */
.L_x_6494:
        /* <DEDUP_REMOVED lines=8> */
[----:B--2---:R0:W2:Y:S04]  /*2620*/  LDG.E.128 R12, [R20.64] ;  /* 0x00000004140c7981 */ /* 0x0040a8000c1e1d00 */
        /* <DEDUP_REMOVED lines=16> */
[----:B------:R-:W4:Y:S03]  /*2730*/  LDG.E R132, [R30.64] ;  /* 0x000000041e847981 */ /* 0x000f26000c1e1900 */
        /* <DEDUP_REMOVED lines=16> */
[----:B0-----:R-:W-:Y:S02]  /*2840*/  @!P2 IADD3 R12, R61, -0x2, RZ ;  /* 0xfffffffe3d0ca810 */ /* 0x001fe40007ffe0ff */
[----:B------:R-:W-:-:S03]  /*2850*/  IADD3 R32, R32, -R33, RZ ;  /* 0x8000002120207210 */ /* 0x000fc60007ffe0ff */
[----:B------:R-:W-:Y:S01]  /*2860*/  MUFU.EX2 R175, R175 ;  /* 0x000000af00af7308 */ /* 0x000fe20000000800 */
[----:B------:R-:W-:Y:S01]  /*2870*/  @!P2 IMAD R135, R12, c[0x0][0x16c], R129 ;  /* 0x00005b000c87aa24 */ /* 0x000fe200078e0281 */
[----:B------:R-:W-:Y:S01]  /*2880*/  IADD3 R30, R49, 0x200, RZ ;  /* 0x00000200311e7810 */ /* 0x000fe20007ffe0ff */
[----:B------:R-:W0:Y:S01]  /*2890*/  LDS.128 R12, [R64] ;  /* 0x00000000400c7984 */ /* 0x000e220000000c00 */
[----:B------:R-:W-:-:S04]  /*28a0*/  @!P1 LEA R30, R32, R129, 0x8 ;  /* 0x00000081201e9211 */ /* 0x000fc800078e40ff */
[----:B------:R-:W-:Y:S01]  /*28b0*/  SHF.L.U32 R136, R30, 0x2, RZ ;  /* 0x000000021e887819 */ /* 0x000fe200000006ff */
[----:B------:R-:W-:Y:S01]  /*28c0*/  HFMA2.MMA R166, -RZ, RZ, 0, 0 ;  /* 0x00000000ffa67435 */ /* 0x000fe200000001ff */
[----:B------:R-:W-:-:S04]  /*28d0*/  @!P2 IMAD.WIDE R134, R135, 0x8, R40 ;  /* 0x000000088786a825 */ /* 0x000fc800078e0228 */
[-C--:B------:R-:W-:Y:S02]  /*28e0*/  FMUL.FTZ R148, R84, R179.reuse ;  /* 0x000000b354947220 */ /* 0x080fe40000410000 */
[-C--:B------:R-:W-:Y:S01]  /*28f0*/  FMUL.FTZ R147, R86, R179.reuse ;  /* 0x000000b356937220 */ /* 0x080fe20000410000 */
[--C-:B------:R-:W-:Y:S01]  /*2900*/  PRMT R173, RZ, 0x5410, R8.reuse ;  /* 0x00005410ffad7816 */ /* 0x100fe20000000008 */
[-C--:B------:R-:W-:Y:S02]  /*2910*/  FMUL.FTZ R146, R88, R179.reuse ;  /* 0x000000b358927220 */ /* 0x080fe40000410000 */
[----:B------:R-:W4:Y:S01]  /*2920*/  MUFU.EX2 R148, R148 ;  /* 0x0000009400947308 */ /* 0x000f220000000800 */
[----:B------:R-:W-:Y:S01]  /*2930*/  PRMT R171, RZ, 0x7610, R8 ;  /* 0x00007610ffab7816 */ /* 0x000fe20000000008 */
[----:B------:R-:W-:Y:S01]  /*2940*/  FMUL.FTZ R150, R90, R179 ;  /* 0x000000b35a967220 */ /* 0x000fe20000410000 */
        /* <DEDUP_REMOVED lines=11> */
[----:B------:R-:W-:Y:S01]  /*2a00*/  PRMT R165, RZ, 0x5410, R10 ;  /* 0x00005410ffa57816 */ /* 0x000fe2000000000a */
[-C--:B------:R-:W-:Y:S02]  /*2a10*/  FMUL.FTZ R152, R94, R179.reuse ;  /* 0x000000b35e987220 */ /* 0x080fe40000410000 */
[-C--:B------:R-:W-:Y:S02]  /*2a20*/  FMUL.FTZ R215, R98, R179.reuse ;  /* 0x000000b362d77220 */ /* 0x080fe40000410000 */
[----:B------:R-:W0:Y:S01]  /*2a30*/  MUFU.EX2 R150, R150 ;  /* 0x0000009600967308 */ /* 0x000e220000000800 */
[-C--:B------:R-:W-:Y:S02]  /*2a40*/  FMUL.FTZ R213, R100, R179.reuse ;  /* 0x000000b364d57220 */ /* 0x080fe40000410000 */
[----:B------:R-:W-:-:S02]  /*2a50*/  FMUL.FTZ R190, R102, R179 ;  /* 0x000000b366be7220 */ /* 0x000fc40000410000 */
[-C--:B------:R-:W-:Y:S02]  /*2a60*/  FMUL.FTZ R202, R104, R179.reuse ;  /* 0x000000b368ca7220 */ /* 0x080fe40000410000 */
[-C--:B------:R-:W-:Y:S02]  /*2a70*/  FMUL.FTZ R198, R106, R179.reuse ;  /* 0x000000b36ac67220 */ /* 0x080fe40000410000 */
[-C--:B------:R-:W-:Y:S02]  /*2a80*/  FMUL.FTZ R223, R108, R179.reuse ;  /* 0x000000b36cdf7220 */ /* 0x080fe40000410000 */
[----:B------:R-:W-:Y:S01]  /*2a90*/  FMUL.FTZ R192, R110, R179 ;  /* 0x000000b36ec07220 */ /* 0x000fe20000410000 */
[----:B------:R-:W1:Y:S01]  /*2aa0*/  MUFU.EX2 R149, R149 ;  /* 0x0000009500957308 */ /* 0x000e620000000800 */
[----:B------:R-:W-:Y:S02]  /*2ab0*/  FMUL.FTZ R193, R88, R167 ;  /* 0x000000a758c17220 */ /* 0x000fe40000410000 */
[----:B----4-:R-:W-:Y:S01]  /*2ac0*/  FMUL.FTZ R164, R175, R148 ;  /* 0x00000094afa47220 */ /* 0x010fe20000410000 */
[----:B0-----:R-:W-:-:S04]  /*2ad0*/  PRMT R138, RZ, 0x7610, R15 ;  /* 0x00007610ff8a7816 */ /* 0x001fc8000000000f */
[----:B------:R-:W0:Y:S01]  /*2ae0*/  MUFU.EX2 R201, R201 ;  /* 0x000000c900c97308 */ /* 0x000e220000000800 */
[----:B------:R-:W-:Y:S02]  /*2af0*/  PRMT R163, RZ, 0x7610, R10 ;  /* 0x00007610ffa37816 */ /* 0x000fe4000000000a */
[--C-:B------:R-:W-:Y:S02]  /*2b00*/  PRMT R137, RZ, 0x5410, R16.reuse ;  /* 0x00005410ff897816 */ /* 0x100fe40000000010 */
[----:B------:R-:W-:-:S03]  /*2b10*/  PRMT R140, RZ, 0x7610, R16 ;  /* 0x00007610ff8c7816 */ /* 0x000fc60000000010 */
[----:B------:R-:W4:Y:S01]  /*2b20*/  MUFU.EX2 R152, R152 ;  /* 0x0000009800987308 */ /* 0x000f220000000800 */
[--C-:B------:R-:W-:Y:S01]  /*2b30*/  PRMT R161, RZ, 0x5410, R11.reuse ;  /* 0x00005410ffa17816 */ /* 0x100fe2000000000b */
[----:B------:R-:W-:Y:S01]  /*2b40*/  FMUL.FTZ R191, R92, R163 ;  /* 0x000000a35cbf7220 */ /* 0x000fe20000410000 */
[----:B------:R-:W-:Y:S02]  /*2b50*/  PRMT R159, RZ, 0x7610, R11 ;  /* 0x00007610ff9f7816 */ /* 0x000fe4000000000b */
[----:B------:R-:W-:-:S03]  /*2b60*/  PRMT R157, RZ, 0x5410, R4 ;  /* 0x00005410ff9d7816 */ /* 0x000fc60000000004 */
[----:B------:R-:W0:Y:S01]  /*2b70*/  MUFU.EX2 R215, R215 ;  /* 0x000000d700d77308 */ /* 0x000e220000000800 */
[----:B------:R-:W-:Y:S02]  /*2b80*/  PRMT R155, RZ, 0x7610, R4 ;  /* 0x00007610ff9b7816 */ /* 0x000fe40000000004 */
[--C-:B------:R-:W-:Y:S02]  /*2b90*/  PRMT R153, RZ, 0x5410, R5.reuse ;  /* 0x00005410ff997816 */ /* 0x100fe40000000005 */
[----:B------:R-:W-:-:S03]  /*2ba0*/  PRMT R151, RZ, 0x7610, R5 ;  /* 0x00007610ff977816 */ /* 0x000fc60000000005 */
        /* <DEDUP_REMOVED lines=20> */
[----:B--2---:R-:W-:Y:S04]  /*2cf0*/  STS.128 [R50.X16+0x420], R20 ;  /* 0x0004201432007388 */ /* 0x004fe8000000cc00 */
[----:B---3--:R-:W-:Y:S01]  /*2d00*/  STS.128 [R50.X16+0x620], R24 ;  /* 0x0006201832007388 */ /* 0x008fe2000000cc00 */
[----:B------:R-:W-:-:S06]  /*2d10*/  NOP ;  /* 0x0000000000007918 */ /* 0x000fcc0000000000 */
[----:B------:R-:W2:Y:S04]  /*2d20*/  LDS.128 R32, [R64+0x430] ;  /* 0x0004300040207984 */ /* 0x000ea80000000c00 */
[----:B------:R-:W3:Y:S04]  /*2d30*/  LDS.128 R28, [R64+0x420] ;  /* 0x00042000401c7984 */ /* 0x000ee80000000c00 */
[----:B------:R0:W-:Y:S04]  /*2d40*/  STS [R136+0x1af8], R175 ;  /* 0x001af8af88007388 */ /* 0x0001e80000000800 */
[----:B------:R-:W-:Y:S06]  /*2d50*/  BAR.SYNC.DEFER_BLOCKING 0x0 ;  /* 0x0000000000007b1d */ /* 0x000fec0000010000 */
[----:B------:R0:W5:Y:S01]  /*2d60*/  @!P2 LDG.E R166, [R134.64+0x4] ;  /* 0x0000040486a6a981 */ /* 0x000162000c1e1900 */
[----:B------:R-:W-:-:S02]  /*2d70*/  ISETP.NE.AND P2, PT, R49, 0x1f, PT ;  /* 0x0000001f3100780c */ /* 0x000fc40003f45270 */
[----:B--2---:R-:W-:-:S05]  /*2d80*/  PRMT R180, RZ, 0x5410, R33 ;  /* 0x00005410ffb47816 */ /* 0x004fca0000000021 */
[----:B------:R-:W-:-:S06]  /*2d90*/  FMUL.FTZ R231, R85, R180 ;  /* 0x000000b455e77220 */ /* 0x000fcc0000410000 */
[----:B------:R2:W1:Y:S01]  /*2da0*/  @P2 LDS R180, [R49.X4+0x22fc] ;  /* 0x0022fc0031b42984 */ /* 0x0004620000004800 */
[--C-:B------:R-:W-:Y:S02]  /*2db0*/  PRMT R24, RZ, 0x5410, R12.reuse ;  /* 0x00005410ff187816 */ /* 0x100fe4000000000c */
[----:B------:R-:W-:Y:S02]  /*2dc0*/  PRMT R26, RZ, 0x7610, R12 ;  /* 0x00007610ff1a7816 */ /* 0x000fe4000000000c */
[--C-:B------:R-:W-:Y:S01]  /*2dd0*/  PRMT R25, RZ, 0x5410, R13.reuse ;  /* 0x00005410ff197816 */ /* 0x100fe2000000000d */
[----:B------:R-:W-:Y:S02]  /*2de0*/  FMUL.FTZ R18, R24, R177 ;  /* 0x000000b118127220 */ /* 0x000fe40000410000 */
[----:B------:R-:W-:Y:S01]  /*2df0*/  FMUL.FTZ R207, R26, R183 ;  /* 0x000000b71acf7220 */ /* 0x000fe20000410000 */
[----:B0-----:R-:W-:Y:S01]  /*2e00*/  PRMT R134, RZ, 0x7610, R13 ;  /* 0x00007610ff867816 */ /* 0x001fe2000000000d */
[----:B------:R-:W-:-:S02]  /*2e10*/  FMUL.FTZ R22, R96, R179 ;  /* 0x000000b360167220 */ /* 0x000fc40000410000 */
[----:B------:R-:W-:Y:S02]  /*2e20*/  FMUL.FTZ R174, R25, R158 ;  /* 0x0000009e19ae7220 */ /* 0x000fe40000410000 */
[----:B------:R-:W-:Y:S01]  /*2e30*/  FFMA.FTZ R13, R148, R18, R207 ;  /* 0x00000012940d7223 */ /* 0x000fe200000100cf */
[----:B------:R-:W-:Y:S01]  /*2e40*/  PRMT R27, RZ, 0x5410, R14 ;  /* 0x00005410ff1b7816 */ /* 0x000fe2000000000e */
[----:B------:R-:W0:Y:S01]  /*2e50*/  MUFU.EX2 R22, R22 ;  /* 0x0000001600167308 */ /* 0x000e220000000800 */
[----:B------:R-:W-:Y:S01]  /*2e60*/  PRMT R135, RZ, 0x5410, R15 ;  /* 0x00005410ff877816 */ /* 0x000fe2000000000f */
[----:B------:R-:W-:Y:S01]  /*2e70*/  FMUL.FTZ R199, R134, R193 ;  /* 0x000000c186c77220 */ /* 0x000fe20000410000 */
[--C-:B------:R-:W-:Y:S01]  /*2e80*/  PRMT R204, RZ, 0x5410, R32.reuse ;  /* 0x00005410ffcc7816 */ /* 0x100fe20000000020 */
[C---:B------:R-:W-:Y:S01]  /*2e90*/  FMUL.FTZ R15, R147.reuse, R164 ;  /* 0x000000a4930f7220 */ /* 0x040fe20000410000 */
[----:B------:R-:W-:Y:S01]  /*2ea0*/  PRMT R176, RZ, 0x7610, R32 ;  /* 0x00007610ffb07816 */ /* 0x000fe20000000020 */
[----:B------:R-:W-:Y:S01]  /*2eb0*/  FMUL.FTZ R32, R90, R165 ;  /* 0x000000a55a207220 */ /* 0x000fe20000410000 */
[----:B------:R-:W-:Y:S01]  /*2ec0*/  PRMT R136, RZ, 0x7610, R14 ;  /* 0x00007610ff887816 */ /* 0x000fe2000000000e */
[----:B------:R-:W-:Y:S01]  /*2ed0*/  FFMA.FTZ R13, R147, R13, R174 ;  /* 0x0000000d930d7223 */ /* 0x000fe200000100ae */
[----:B---3--:R-:W-:-:S02]  /*2ee0*/  PRMT R14, RZ, 0x5410, R29 ;  /* 0x00005410ff0e7816 */ /* 0x008fc4000000001d */
[----:B------:R-:W-:Y:S02]  /*2ef0*/  PRMT R16, RZ, 0x7610, R29 ;  /* 0x00007610ff107816 */ /* 0x000fe4000000001d */
[--C-:B------:R-:W-:Y:S02]  /*2f00*/  PRMT R168, RZ, 0x5410, R31.reuse ;  /* 0x00005410ffa87816 */ /* 0x100fe4000000001f */
[----:B------:R-:W-:Y:S02]  /*2f10*/  PRMT R200, RZ, 0x7610, R31 ;  /* 0x00007610ffc87816 */ /* 0x000fe4000000001f */
[----:B------:R-:W-:Y:S02]  /*2f20*/  PRMT R182, RZ, 0x7610, R33 ;  /* 0x00007610ffb67816 */ /* 0x000fe40000000021 */
[--C-:B------:R-:W-:Y:S02]  /*2f30*/  PRMT R208, RZ, 0x5410, R35.reuse ;  /* 0x00005410ffd07816 */ /* 0x100fe40000000023 */
[----:B------:R-:W-:Y:S01]  /*2f40*/  PRMT R210, RZ, 0x7610, R35 ;  /* 0x00007610ffd27816 */ /* 0x000fe20000000023 */
[----:B------:R-:W-:Y:S01]  /*2f50*/  FMUL.FTZ R197, R27, R32 ;  /* 0x000000201bc57220 */ /* 0x000fe20000410000 */
[--C-:B------:R-:W-:Y:S01]  /*2f60*/  PRMT R35, RZ, 0x5410, R6.reuse ;  /* 0x00005410ff237816 */ /* 0x100fe20000000006 */
[C---:B-1----:R-:W-:Y:S01]  /*2f70*/  FMUL.FTZ R15, R146.reuse, R15 ;  /* 0x0000000f920f7220 */ /* 0x042fe20000410000 */
[----:B------:R-:W-:Y:S01]  /*2f80*/  PRMT R33, RZ, 0x7610, R6 ;  /* 0x00007610ff217816 */ /* 0x000fe20000000006 */
[----:B------:R-:W-:Y:S01]  /*2f90*/  FFMA.FTZ R13, R146, R13, R199 ;  /* 0x0000000d920d7223 */ /* 0x000fe200000100c7 */
[----:B------:R-:W-:-:S02]  /*2fa0*/  PRMT R31, RZ, 0x5410, R7 ;  /* 0x00005410ff1f7816 */ /* 0x000fc40000000007 */
        /* <DEDUP_REMOVED lines=9> */
[----:B------:R-:W-:Y:S02]  /*3040*/  FMUL.FTZ R34, R94, R161 ;  /* 0x000000a15e227220 */ /* 0x000fe40000410000 */
[----:B------:R-:W-:-:S02]  /*3050*/  FMUL.FTZ R30, R110, R31 ;  /* 0x0000001f6e1e7220 */ /* 0x000fc40000410000 */
[----:B------:R-:W-:Y:S02]  /*3060*/  FMUL.FTZ R162, R112, R29 ;  /* 0x0000001d70a27220 */ /* 0x000fe40000410000 */
[----:B------:R-:W-:Y:S02]  /*3070*/  FMUL.FTZ R178, R136, R191 ;  /* 0x000000bf88b27220 */ /* 0x000fe40000410000 */
[C---:B------:R-:W-:Y:S02]  /*3080*/  FMUL.FTZ R212, R150.reuse, R15 ;  /* 0x0000000f96d47220 */ /* 0x040fe40000410000 */
[----:B------:R-:W-:Y:S02]  /*3090*/  FMUL.FTZ R182, R93, R208 ;  /* 0x000000d05db67220 */ /* 0x000fe40000410000 */
[----:B------:R-:W-:Y:S02]  /*30a0*/  FMUL.FTZ R176, R95, R210 ;  /* 0x000000d25fb07220 */ /* 0x000fe40000410000 */
[----:B------:R-:W-:Y:S01]  /*30b0*/  FFMA.FTZ R13, R150, R13, R197 ;  /* 0x0000000d960d7223 */ /* 0x000fe200000100c5 */
        /* <DEDUP_REMOVED lines=18> */
[----:B------:R-:W-:Y:S01]  /*31e0*/  FFMA.FTZ R17, R149, R13, R178 ;  /* 0x0000000d95117223 */ /* 0x000fe200000100b2 */
[----:B------:R-:W-:Y:S05]  /*31f0*/  @P2 BRA `(.L_x_6459) ;  /* 0x0000007000002947 */ /* 0x000fea0003800000 */
[----:B0-2-4-:R-:W-:Y:S02]  /*3200*/  ISETP.NE.AND P3, PT, R61, c[0x0][0x174], PT ;  /* 0x00005d003d007a0c */ /* 0x015fe40003f65270 */
[----:B------:R-:W-:-:S11]  /*3210*/  MOV R180, 0x3f800000 ;  /* 0x3f80000000b47802 */ /* 0x000fd60000000f00 */
[----:B------:R-:W-:-:S04]  /*3220*/  @P3 LEA.HI R13, R61, R61, RZ, 0x1 ;  /* 0x0000003d3d0d3211 */ /* 0x000fc800078f08ff */
[----:B------:R-:W-:-:S04]  /*3230*/  @P3 LOP3.LUT R16, R13, 0xfffffe, RZ, 0xc0, !PT ;  /* 0x00fffffe0d103812 */ /* 0x000fc800078ec0ff */
[----:B------:R-:W-:-:S04]  /*3240*/  @P3 IADD3 R16, -R16, R61, RZ ;  /* 0x0000003d10103210 */ /* 0x000fc80007ffe1ff */
[----:B------:R-:W-:-:S05]  /*3250*/  @P3 LEA R16, R16, R129, 0x8 ;  /* 0x0000008110103211 */ /* 0x000fca00078e40ff */
[----:B------:R0:W1:Y:S02]  /*3260*/  @P3 LDS R180, [R16.X4+0x1af8] ;  /* 0x001af80010b43984 */ /* 0x0000640000004800 */
.L_x_6459:
[----:B0-2-4-:R-:W-:Y:S05]  /*3270*/  BSYNC B0 ;  /* 0x0000000000007941 */ /* 0x015fea0003800000 */
.L_x_6458:
[----:B-1----:R-:W-:Y:S01]  /*3280*/  FMUL.FTZ R13, R201, R180 ;  /* 0x000000b4c90d7220 */ /* 0x002fe20000410000 */
[----:B------:R-:W-:Y:S01]  /*3290*/  ISETP.GE.AND P3, PT, R50, 0x1, PT ;  /* 0x000000013200780c */ /* 0x000fe20003f66270 */
[----:B------:R-:W-:Y:S01]  /*32a0*/  FFMA.FTZ R19, R192, R19, R235 ;  /* 0x00000013c0137223 */ /* 0x000fe200000100eb */
[----:B------:R-:W-:Y:S01]  /*32b0*/  LOP3.LUT R208, R49, 0x1f, RZ, 0xc0, !PT ;  /* 0x0000001f31d07812 */ /* 0x000fe200078ec0ff */
[----:B------:R-:W-:Y:S01]  /*32c0*/  FFMA.FTZ R17, R152, R17, R205 ;  /* 0x0000001198117223 */ /* 0x000fe200000100cd */
[----:B------:R-:W-:Y:S01]  /*32d0*/  ISETP.GE.OR P0, PT, R61, c[0x0][0x174], P0 ;  /* 0x00005d003d007a0c */ /* 0x000fe20000706670 */
[----:B------:R-:W-:Y:S01]  /*32e0*/  FMUL.FTZ R168, R192, R13 ;  /* 0x0000000dc0a87220 */ /* 0x000fe20000410000 */
[----:B------:R-:W-:Y:S01]  /*32f0*/  ISETP.NE.AND P4, PT, R208, 0x1f, PT ;  /* 0x0000001fd000780c */ /* 0x000fe20003f85270 */
[----:B------:R-:W-:Y:S01]  /*3300*/  FMUL.FTZ R15, R152, R15 ;  /* 0x0000000f980f7220 */ /* 0x000fe20000410000 */
[----:B------:R-:W-:Y:S01]  /*3310*/  ISETP.NE.AND P5, PT, R49, RZ, PT ;  /* 0x000000ff3100720c */ /* 0x000fe20003fa5270 */
[----:B------:R-:W-:Y:S01]  /*3320*/  FFMA.FTZ R19, R223, R19, R20 ;  /* 0x00000013df137223 */ /* 0x000fe20000010014 */
[----:B------:R-:W-:Y:S01]  /*3330*/  SHF.L.U32 R210, R2, 0x2, RZ ;  /* 0x0000000202d27819 */ /* 0x000fe200000006ff */
[C---:B------:R-:W-:Y:S01]  /*3340*/  FFMA.FTZ R17, R22.reuse, R17, R203 ;  /* 0x0000001116117223 */ /* 0x040fe200000100cb */
[----:B------:R-:W-:Y:S01]  /*3350*/  IADD3 R220, R49, 0x1c0, RZ ;  /* 0x000001c031dc7810 */ /* 0x000fe20007ffe0ff */
[----:B------:R-:W-:Y:S01]  /*3360*/  FMUL.FTZ R13, R223, R168 ;  /* 0x000000a8df0d7220 */ /* 0x000fe20000410000 */
[----:B------:R-:W-:Y:S01]  /*3370*/  IADD3 R222, R49, 0x1e0, RZ ;  /* 0x000001e031de7810 */ /* 0x000fe20007ffe0ff */
[----:B------:R-:W-:Y:S01]  /*3380*/  FMUL.FTZ R16, R22, R15 ;  /* 0x0000000f16107220 */ /* 0x000fe20000410000 */
[----:B------:R-:W-:Y:S01]  /*3390*/  LEA.HI.SX32 R220, R220, R49, 0x1b ;  /* 0x00000031dcdc7211 */ /* 0x000fe200078fdaff */
[----:B------:R-:W-:Y:S01]  /*33a0*/  FFMA.FTZ R19, R198, R19, R233 ;  /* 0x00000013c6137223 */ /* 0x000fe200000100e9 */
[----:B------:R-:W-:Y:S01]  /*33b0*/  LEA.HI.SX32 R222, R222, R49, 0x1b ;  /* 0x00000031dede7211 */ /* 0x000fe200078fdaff */
[----:B------:R-:W-:Y:S01]  /*33c0*/  FFMA.FTZ R17, R215, R17, R186 ;  /* 0x00000011d7117223 */ /* 0x000fe200000100ba */
[----:B------:R-:W-:Y:S01]  /*33d0*/  BSSY B0, `(.L_x_6460) ;  /* 0x000016b000007945 */ /* 0x000fe20003800000 */
        /* <DEDUP_REMOVED lines=33> */
[----:B------:R-:W-:Y:S02]  /*35f0*/  FMUL.FTZ R16, R201, R16 ;  /* 0x00000010c9107220 */ /* 0x000fe40000410000 */
[----:B------:R-:W-:Y:S02]  /*3600*/  FMUL.FTZ R28, R67, R28 ;  /* 0x0000001c431c7220 */ /* 0x000fe40000410000 */
[C---:B------:R-:W-:Y:S01]  /*3610*/  FFMA.FTZ R19, R146.reuse, R19, R195 ;  /* 0x0000001392137223 */ /* 0x040fe200000100c3 */
[----:B------:R-:W1:Y:S01]  /*3620*/  SHFL.UP PT, R13, R16, 0x1, RZ ;  /* 0x04200000100d7989 */ /* 0x000e6200000e00ff */
[----:B------:R-:W-:Y:S02]  /*3630*/  FMUL.FTZ R168, R146, R15 ;  /* 0x0000000f92a87220 */ /* 0x000fe40000410000 */
[----:B------:R-:W-:Y:S02]  /*3640*/  FMUL.FTZ R185, R65, R12 ;  /* 0x0000000c41b97220 */ /* 0x000fe40000410000 */
[----:B------:R-:W-:-:S02]  /*3650*/  FFMA.FTZ R19, R147, R19, R28 ;  /* 0x0000001393137223 */ /* 0x000fc4000001001c */
[----:B------:R-:W-:Y:S02]  /*3660*/  FMUL.FTZ R229, R147, R168 ;  /* 0x000000a893e57220 */ /* 0x000fe40000410000 */
[C---:B------:R-:W-:Y:S02]  /*3670*/  FFMA.FTZ R206, R148.reuse, R19, R185 ;  /* 0x0000001394ce7223 */ /* 0x040fe400000100b9 */
[----:B------:R-:W-:-:S03]  /*3680*/  FMUL.FTZ R229, R148, R229 ;  /* 0x000000e594e57220 */ /* 0x000fc60000410000 */
[----:B------:R-:W2:Y:S01]  /*3690*/  SHFL.DOWN PT, R15, R206, 0x1, 0x1f ;  /* 0x08201f00ce0f7f89 */ /* 0x000ea200000e0000 */
[----:B0-----:R-:W-:-:S03]  /*36a0*/  @P3 FFMA.FTZ R17, R16, R14, R17 ;  /* 0x0000000e10113223 */ /* 0x001fc60000010011 */
[----:B------:R-:W0:Y:S04]  /*36b0*/  SHFL.DOWN PT, R168, R229, 0x1, 0x1f ;  /* 0x08201f00e5a87f89 */ /* 0x000e2800000e0000 */
[----:B------:R-:W3:Y:S01]  /*36c0*/  SHFL.UP PT, R12, R17, 0x2, RZ ;  /* 0x04400000110c7989 */ /* 0x000ee200000e00ff */
[----:B-1----:R-:W-:Y:S01]  /*36d0*/  @P3 FMUL.FTZ R16, R16, R13 ;  /* 0x0000000d10103220 */ /* 0x002fe20000410000 */
[----:B------:R-:W-:-:S04]  /*36e0*/  ISETP.GE.AND P3, PT, R50, 0x2, PT ;  /* 0x000000023200780c */ /* 0x000fc80003f66270 */
[----:B------:R-:W1:Y:S01]  /*36f0*/  SHFL.UP PT, R13, R16, 0x2, RZ ;  /* 0x04400000100d7989 */ /* 0x000e6200000e00ff */
[C---:B--2---:R-:W-:Y:S02]  /*3700*/  @P4 FFMA.FTZ R206, R229.reuse, R15, R206 ;  /* 0x0000000fe5ce4223 */ /* 0x044fe400000100ce */
[----:B0-----:R-:W-:-:S03]  /*3710*/  @P4 FMUL.FTZ R229, R229, R168 ;  /* 0x000000a8e5e54220 */ /* 0x001fc60000410000 */
[----:B------:R-:W0:Y:S01]  /*3720*/  SHFL.DOWN PT, R15, R206, 0x2, 0x1f ;  /* 0x08401f00ce0f7f89 */ /* 0x000e2200000e0000 */
[----:B------:R-:W-:Y:S02]  /*3730*/  ISETP.GE.U32.AND P4, PT, R208, 0x1e, PT ;  /* 0x0000001ed000780c */ /* 0x000fe40003f86070 */
[C---:B---3--:R-:W-:Y:S01]  /*3740*/  @P3 FFMA.FTZ R17, R16.reuse, R12, R17 ;  /* 0x0000000c10113223 */ /* 0x048fe20000010011 */
[----:B------:R-:W2:Y:S04]  /*3750*/  SHFL.DOWN PT, R14, R229, 0x2, 0x1f ;  /* 0x08401f00e50e7f89 */ /* 0x000ea800000e0000 */
[----:B------:R-:W3:Y:S01]  /*3760*/  SHFL.UP PT, R12, R17, 0x4, RZ ;  /* 0x04800000110c7989 */ /* 0x000ee200000e00ff */
[----:B-1----:R-:W-:Y:S01]  /*3770*/  @P3 FMUL.FTZ R16, R16, R13 ;  /* 0x0000000d10103220 */ /* 0x002fe20000410000 */
[----:B------:R-:W-:-:S04]  /*3780*/  ISETP.GE.AND P3, PT, R50, 0x4, PT ;  /* 0x000000043200780c */ /* 0x000fc80003f66270 */
[----:B------:R-:W1:Y:S01]  /*3790*/  SHFL.UP PT, R13, R16, 0x4, RZ ;  /* 0x04800000100d7989 */ /* 0x000e6200000e00ff */
[C---:B0-----:R-:W-:Y:S02]  /*37a0*/  @!P4 FFMA.FTZ R206, R229.reuse, R15, R206 ;  /* 0x0000000fe5cec223 */ /* 0x041fe400000100ce */
[----:B--2---:R-:W-:-:S03]  /*37b0*/  @!P4 FMUL.FTZ R229, R229, R14 ;  /* 0x0000000ee5e5c220 */ /* 0x004fc60000410000 */
[----:B------:R-:W0:Y:S01]  /*37c0*/  SHFL.DOWN PT, R19, R206, 0x4, 0x1f ;  /* 0x08801f00ce137f89 */ /* 0x000e2200000e0000 */
[----:B------:R-:W-:Y:S02]  /*37d0*/  ISETP.GE.U32.AND P4, PT, R208, 0x1c, PT ;  /* 0x0000001cd000780c */ /* 0x000fe40003f86070 */
[C---:B---3--:R-:W-:Y:S01]  /*37e0*/  @P3 FFMA.FTZ R17, R16.reuse, R12, R17 ;  /* 0x0000000c10113223 */ /* 0x048fe20000010011 */
[----:B------:R-:W2:Y:S04]  /*37f0*/  SHFL.DOWN PT, R14, R229, 0x4, 0x1f ;  /* 0x08801f00e50e7f89 */ /* 0x000ea800000e0000 */
[----:B------:R-:W3:Y:S01]  /*3800*/  SHFL.UP PT, R12, R17, 0x8, RZ ;  /* 0x05000000110c7989 */ /* 0x000ee200000e00ff */
[----:B-1----:R-:W-:Y:S01]  /*3810*/  @P3 FMUL.FTZ R16, R16, R13 ;  /* 0x0000000d10103220 */ /* 0x002fe20000410000 */
[----:B------:R-:W-:-:S02]  /*3820*/  ISETP.GE.AND P3, PT, R50, 0x8, PT ;  /* 0x000000083200780c */ /* 0x000fc40003f66270 */
[----:B------:R-:W-:Y:S02]  /*3830*/  MOV R13, RZ ;  /* 0x000000ff000d7202 */ /* 0x000fe40000000f00 */
[----:B------:R-:W1:Y:S01]  /*3840*/  SHFL.UP PT, R15, R16, 0x8, RZ ;  /* 0x05000000100f7989 */ /* 0x000e6200000e00ff */
[C---:B0-----:R-:W-:Y:S02]  /*3850*/  @!P4 FFMA.FTZ R206, R229.reuse, R19, R206 ;  /* 0x00000013e5cec223 */ /* 0x041fe400000100ce */
[----:B--2---:R-:W-:-:S03]  /*3860*/  @!P4 FMUL.FTZ R229, R229, R14 ;  /* 0x0000000ee5e5c220 */ /* 0x004fc60000410000 */
[----:B------:R-:W0:Y:S01]  /*3870*/  SHFL.DOWN PT, R19, R206, 0x8, 0x1f ;  /* 0x09001f00ce137f89 */ /* 0x000e2200000e0000 */
[----:B------:R-:W-:Y:S02]  /*3880*/  ISETP.GE.U32.AND P4, PT, R208, 0x18, PT ;  /* 0x00000018d000780c */ /* 0x000fe40003f86070 */
[----:B---3--:R-:W-:Y:S01]  /*3890*/  @P3 FFMA.FTZ R17, R16, R12, R17 ;  /* 0x0000000c10113223 */ /* 0x008fe20000010011 */
[----:B------:R-:W2:Y:S01]  /*38a0*/  SHFL.DOWN PT, R168, R229, 0x8, 0x1f ;  /* 0x09001f00e5a87f89 */ /* 0x000ea200000e0000 */
[----:B------:R-:W-:-:S03]  /*38b0*/  HFMA2.MMA R12, -RZ, RZ, 1.875, 0 ;  /* 0x3f800000ff0c7435 */ /* 0x000fc600000001ff */
[----:B------:R-:W3:Y:S01]  /*38c0*/  SHFL.UP PT, R14, R17, 0x10, RZ ;  /* 0x06000000110e7989 */ /* 0x000ee200000e00ff */
[----:B-1----:R-:W-:Y:S01]  /*38d0*/  @P3 FMUL.FTZ R16, R16, R15 ;  /* 0x0000000f10103220 */ /* 0x002fe20000410000 */
[----:B------:R-:W-:-:S05]  /*38e0*/  ISETP.GE.U32.AND P3, PT, R208, 0x10, PT ;  /* 0x00000010d000780c */ /* 0x000fca0003f66070 */
[----:B------:R-:W-:Y:S01]  /*38f0*/  @!P0 LDS.64 R12, [R129.X8+0x2378] ;  /* 0x00237800810c8984 */ /* 0x000fe20000008a00 */
[----:B------:R-:W-:-:S03]  /*3900*/  ISETP.GE.AND P0, PT, R50, 0x10, PT ;  /* 0x000000103200780c */ /* 0x000fc60003f06270 */
[----:B------:R-:W1:Y:S01]  /*3910*/  SHFL.UP PT, R15, R16, 0x10, RZ ;  /* 0x06000000100f7989 */ /* 0x000e6200000e00ff */
[----:B0-----:R-:W-:-:S03]  /*3920*/  @!P4 FFMA.FTZ R206, R229, R19, R206 ;  /* 0x00000013e5cec223 */ /* 0x001fc600000100ce */
[----:B-----5:R-:W-:Y:S01]  /*3930*/  SHFL.IDX PT, R19, R166, RZ, 0x1f ;  /* 0x00001fffa6137589 */ /* 0x020fe200000e0000 */
[----:B--2---:R-:W-:-:S03]  /*3940*/  @!P4 FMUL.FTZ R229, R229, R168 ;  /* 0x000000a8e5e5c220 */ /* 0x004fc60000410000 */
[----:B------:R-:W0:Y:S02]  /*3950*/  SHFL.DOWN PT, R184, R206, 0x10, 0x1f ;  /* 0x0a001f00ceb87f89 */ /* 0x000e2400000e0000 */
[----:B---3--:R-:W-:Y:S02]  /*3960*/  @P0 FFMA.FTZ R17, R16, R14, R17 ;  /* 0x0000000e10110223 */ /* 0x008fe40000010011 */
[----:B------:R-:W2:Y:S01]  /*3970*/  SHFL.DOWN PT, R168, R229, 0x10, 0x1f ;  /* 0x0a001f00e5a87f89 */ /* 0x000ea200000e0000 */
[----:B------:R-:W-:-:S03]  /*3980*/  IMAD R14, R170, c[0x0][0x298], RZ ;  /* 0x0000a600aa0e7a24 */ /* 0x000fc600078e02ff */
[----:B------:R-:W-:Y:S01]  /*3990*/  SHFL.UP PT, R17, R17, 0x1, RZ ;  /* 0x0420000011117989 */ /* 0x000fe200000e00ff */
[----:B------:R-:W-:Y:S02]  /*39a0*/  IMAD R237, R45, c[0x0][0x29c], R14 ;  /* 0x0000a7002ded7a24 */ /* 0x000fe400078e020e */
[----:B-1----:R-:W-:-:S06]  /*39b0*/  @P0 FMUL.FTZ R16, R16, R15 ;  /* 0x0000000f10100220 */ /* 0x002fcc0000410000 */
[----:B------:R-:W1:Y:S01]  /*39c0*/  SHFL.UP PT, R16, R16, 0x1, RZ ;  /* 0x0420000010107989 */ /* 0x000e6200000e00ff */
[----:B0-----:R-:W-:-:S03]  /*39d0*/  @!P3 FFMA.FTZ R206, R229, R184, R206 ;  /* 0x000000b8e5ceb223 */ /* 0x001fc600000100ce */
[----:B------:R-:W-:Y:S01]  /*39e0*/  SHFL.IDX PT, R209, R13, RZ, 0x1f ;  /* 0x00001fff0dd17589 */ /* 0x000fe200000e0000 */
[----:B--2---:R-:W-:-:S03]  /*39f0*/  @!P3 FMUL.FTZ R229, R229, R168 ;  /* 0x000000a8e5e5b220 */ /* 0x004fc60000410000 */
[----:B------:R-:W-:Y:S01]  /*3a00*/  SHFL.DOWN PT, R208, R206, 0x1, 0x1f ;  /* 0x08201f00ced07f89 */ /* 0x000fe200000e0000 */
[----:B------:R-:W-:-:S03]  /*3a10*/  IMAD R168, R170, c[0x0][0x2b8], RZ ;  /* 0x0000ae00aaa87a24 */ /* 0x000fc600078e02ff */
[----:B------:R-:W0:Y:S01]  /*3a20*/  SHFL.DOWN PT, R184, R229, 0x1, 0x1f ;  /* 0x08201f00e5b87f89 */ /* 0x000e2200000e0000 */
[----:B------:R-:W-:-:S03]  /*3a30*/  IMAD R239, R45, c[0x0][0x2bc], R168 ;  /* 0x0000af002def7a24 */ /* 0x000fc600078e02a8 */
[----:B------:R-:W-:Y:S04]  /*3a40*/  SHFL.IDX PT, R206, R206, RZ, 0x1f ;  /* 0x00001fffcece7589 */ /* 0x000fe800000e0000 */
[----:B------:R-:W2:Y:S01]  /*3a50*/  SHFL.IDX PT, R229, R229, RZ, 0x1f ;  /* 0x00001fffe5e57589 */ /* 0x000ea200000e0000 */
[----:B-1----:R-:W-:Y:S01]  /*3a60*/  @P1 FFMA.FTZ R19, R16, R19, R17 ;  /* 0x0000001310131223 */ /* 0x002fe20000010011 */
[----:B------:R-:W-:Y:S01]  /*3a70*/  HFMA2.MMA R17, -RZ, RZ, 0, 0 ;  /* 0x00000000ff117435 */ /* 0x000fe200000001ff */
[----:B------:R-:W-:Y:S02]  /*3a80*/  MOV R16, R49 ;  /* 0x0000003100107202 */ /* 0x000fe40000000f00 */
[----:B------:R-:W-:-:S04]  /*3a90*/  FFMA.FTZ R166, R175, R19, R18 ;  /* 0x00000013afa67223 */ /* 0x000fc80000010012 */
[----:B------:R-:W-:Y:S02]  /*3aa0*/  FFMA.FTZ R168, R148, R166, R207 ;  /* 0x000000a694a87223 */ /* 0x000fe400000100cf */
[----:B------:R-:W-:Y:S02]  /*3ab0*/  FFMA.FTZ R177, R24, -R177, R166 ;  /* 0x800000b118b17223 */ /* 0x000fe400000100a6 */
[----:B------:R-:W-:-:S04]  /*3ac0*/  IMAD.WIDE.U32 R14, R45, c[0x0][0x298], R16 ;  /* 0x0000a6002d0e7a25 */ /* 0x000fc800078e0010 */
[----:B0-----:R-:W-:Y:S01]  /*3ad0*/  @P2 FFMA.FTZ R209, R184, R209, R208 ;  /* 0x000000d1b8d12223 */ /* 0x001fe200000100d0 */
[----:B------:R-:W-:Y:S01]  /*3ae0*/  IADD3 R15, R15, R237, RZ ;  /* 0x000000ed0f0f7210 */ /* 0x000fe20007ffe0ff */
[----:B------:R-:W-:-:S04]  /*3af0*/  IMAD.WIDE.U32 R16, R45, c[0x0][0x2b8], R16 ;  /* 0x0000ae002d107a25 */ /* 0x000fc800078e0010 */
[----:B------:R-:W-:Y:S01]  /*3b00*/  FFMA.FTZ R174, R147, R168, R174 ;  /* 0x000000a893ae7223 */ /* 0x000fe200000100ae */
[----:B------:R-:W-:Y:S01]  /*3b10*/  MOV R18, R16 ;  /* 0x0000001000127202 */ /* 0x000fe20000000f00 */
[----:B------:R-:W-:Y:S01]  /*3b20*/  FFMA.FTZ R175, R209, R180, R176 ;  /* 0x000000b4d1af7223 */ /* 0x000fe200000100b0 */
[----:B------:R-:W-:Y:S01]  /*3b30*/  IADD3 R19, R17, R239, RZ ;  /* 0x000000ef11137210 */ /* 0x000fe20007ffe0ff */
[----:B------:R-:W-:Y:S01]  /*3b40*/  IMAD R180, R172, c[0x0][0x2c0], RZ ;  /* 0x0000b000acb47a24 */ /* 0x000fe200078e02ff */
[----:B------:R-:W-:Y:S01]  /*3b50*/  IADD3 R209, P0, R2, -0x200, RZ ;  /* 0xfffffe0002d17810 */ /* 0x000fe20007f1e0ff */
[----:B------:R-:W-:Y:S02]  /*3b60*/  FFMA.FTZ R176, R146, R174, R199 ;  /* 0x000000ae92b07223 */ /* 0x000fe400000100c7 */
[----:B------:R-:W-:Y:S02]  /*3b70*/  IMAD R16, R172, c[0x0][0x2a0], RZ ;  /* 0x0000a800ac107a24 */ /* 0x000fe400078e02ff */
[----:B------:R-:W-:-:S02]  /*3b80*/  IMAD R239, R47, c[0x0][0x2c4], R180 ;  /* 0x0000b1002fef7a24 */ /* 0x000fc400078e02b4 */
[----:B------:R-:W-:Y:S02]  /*3b90*/  FFMA.FTZ R180, R150, R176, R197 ;  /* 0x000000b096b47223 */ /* 0x000fe400000100c5 */
[----:B------:R-:W-:Y:S02]  /*3ba0*/  FFMA.FTZ R197, R201, R175, R182 ;  /* 0x000000afc9c57223 */ /* 0x000fe400000100b6 */
[C---:B------:R-:W-:Y:S02]  /*3bb0*/  IMAD R207, R47.reuse, c[0x0][0x2a4], R16 ;  /* 0x0000a9002fcf7a24 */ /* 0x040fe400078e0210 */
[----:B------:R-:W-:-:S04]  /*3bc0*/  IMAD.WIDE.U32 R16, R47, c[0x0][0x2a0], R14 ;  /* 0x0000a8002f107a25 */ /* 0x000fc800078e000e */
[----:B------:R-:W-:Y:S01]  /*3bd0*/  FFMA.FTZ R178, R149, R180, R178 ;  /* 0x000000b495b27223 */ /* 0x000fe200000100b2 */
[----:B------:R-:W-:Y:S01]  /*3be0*/  IADD3 R15, R17, R207, RZ ;  /* 0x000000cf110f7210 */ /* 0x000fe20007ffe0ff */
[----:B------:R-:W-:Y:S01]  /*3bf0*/  FFMA.FTZ R199, R192, R197, R235 ;  /* 0x000000c5c0c77223 */ /* 0x000fe200000100eb */
[----:B------:R-:W-:Y:S01]  /*3c00*/  LEA R237, P2, R16, c[0x0][0x318], 0x2 ;  /* 0x0000c60010ed7a11 */ /* 0x000fe200078410ff */
[----:B------:R-:W-:Y:S01]  /*3c10*/  FFMA.FTZ R182, R152, R178, R205 ;  /* 0x000000b298b67223 */ /* 0x000fe200000100cd */
[----:B------:R-:W-:Y:S01]  /*3c20*/  IADD3 R14, P1, R209, R16, RZ ;  /* 0x00000010d10e7210 */ /* 0x000fe20007f3e0ff */
[----:B------:R-:W-:Y:S01]  /*3c30*/  FFMA.FTZ R207, R223, R199, R20 ;  /* 0x000000c7dfcf7223 */ /* 0x000fe20000010014 */
[----:B------:R-:W-:Y:S01]  /*3c40*/  LEA.HI.X R212, R16, c[0x0][0x31c], R15, 0x2, P2 ;  /* 0x0000c70010d47a11 */ /* 0x000fe200010f140f */
[----:B------:R-:W-:Y:S02]  /*3c50*/  FFMA.FTZ R184, R22, R182, R203 ;  /* 0x000000b616b87223 */ /* 0x000fe400000100cb */
[----:B------:R-:W-:-:S02]  /*3c60*/  FFMA.FTZ R205, R198, R207, R233 ;  /* 0x000000cfc6cd7223 */ /* 0x000fc400000100e9 */
[----:B------:R-:W-:Y:S02]  /*3c70*/  FFMA.FTZ R186, R215, R184, R186 ;  /* 0x000000b8d7ba7223 */ /* 0x000fe400000100ba */
[----:B------:R-:W-:Y:S02]  /*3c80*/  FFMA.FTZ R203, R202, R205, R231 ;  /* 0x000000cdcacb7223 */ /* 0x000fe400000100e7 */
[C---:B------:R-:W-:Y:S02]  /*3c90*/  FFMA.FTZ R188, R213.reuse, R186, R188 ;  /* 0x000000bad5bc7223 */ /* 0x040fe400000100bc */
[C---:B------:R-:W-:Y:S02]  /*3ca0*/  FFMA.FTZ R211, R190.reuse, R203, R211 ;  /* 0x000000cbbed37223 */ /* 0x040fe400000100d3 */
[----:B------:R-:W-:Y:S02]  /*3cb0*/  FFMA.FTZ R190, R190, R188, R21 ;  /* 0x000000bcbebe7223 */ /* 0x000fe40000010015 */
[----:B------:R-:W-:Y:S01]  /*3cc0*/  FFMA.FTZ R213, R213, R211, R204 ;  /* 0x000000d3d5d57223 */ /* 0x000fe200000100cc */
[----:B------:R-:W-:Y:S01]  /*3cd0*/  SHF.L.U64.HI R204, R130, 0x2, R131 ;  /* 0x0000000282cc7819 */ /* 0x000fe20000010283 */
[----:B------:R-:W-:Y:S01]  /*3ce0*/  FFMA.FTZ R202, R202, R190, R227 ;  /* 0x000000becaca7223 */ /* 0x000fe200000100e3 */
[----:B------:R-:W-:Y:S01]  /*3cf0*/  SHF.L.U32 R227, R130, 0x2, RZ ;  /* 0x0000000282e37819 */ /* 0x000fe200000006ff */
[----:B------:R-:W-:-:S02]  /*3d00*/  FFMA.FTZ R215, R215, R213, R200 ;  /* 0x000000d5d7d77223 */ /* 0x000fc400000100c8 */
[----:B------:R-:W-:Y:S02]  /*3d10*/  FFMA.FTZ R198, R198, R202, R225 ;  /* 0x000000cac6c67223 */ /* 0x000fe400000100e1 */
[----:B------:R-:W-:Y:S02]  /*3d20*/  FFMA.FTZ R225, R22, R215, R23 ;  /* 0x000000d716e17223 */ /* 0x000fe40000010017 */
[----:B------:R-:W-:-:S04]  /*3d30*/  IMAD.WIDE.U32 R18, R47, c[0x0][0x2c0], R18 ;  /* 0x0000b0002f127a25 */ /* 0x000fc800078e0012 */
[----:B------:R-:W-:Y:S01]  /*3d40*/  FFMA.FTZ R221, R152, R225, R221 ;  /* 0x000000e198dd7223 */ /* 0x000fe200000100dd */
[----:B------:R-:W-:Y:S01]  /*3d50*/  IADD3 R17, R19, R239, RZ ;  /* 0x000000ef13117210 */ /* 0x000fe20007ffe0ff */
[----:B--2---:R-:W-:Y:S01]  /*3d60*/  FFMA.FTZ R13, R229, R13, R206 ;  /* 0x0000000de50d7223 */ /* 0x004fe200000100ce */
[C---:B------:R-:W-:Y:S01]  /*3d70*/  LEA R19, P3, R18.reuse, c[0x0][0x320], 0x2 ;  /* 0x0000c80012137a11 */ /* 0x040fe200078610ff */
[----:B------:R-:W-:Y:S01]  /*3d80*/  FFMA.FTZ R149, R149, R221, R194 ;  /* 0x000000dd95957223 */ /* 0x000fe200000100c2 */
[----:B------:R-:W-:Y:S01]  /*3d90*/  IADD3 R16, P2, R209, R18, RZ ;  /* 0x00000012d1107210 */ /* 0x000fe20007f5e0ff */
[----:B------:R-:W-:Y:S01]  /*3da0*/  FMUL.FTZ R12, R229, R12 ;  /* 0x0000000ce50c7220 */ /* 0x000fe20000410000 */
[----:B------:R-:W-:Y:S01]  /*3db0*/  LEA.HI.X R208, R18, c[0x0][0x324], R17, 0x2, P3 ;  /* 0x0000c90012d07a11 */ /* 0x000fe200018f1411 */
[----:B------:R-:W-:Y:S01]  /*3dc0*/  FFMA.FTZ R217, R150, R149, R217 ;  /* 0x0000009596d97223 */ /* 0x000fe200000100d9 */
[----:B------:R-:W-:Y:S01]  /*3dd0*/  IADD3 R18, P4, R19, R210, RZ ;  /* 0x000000d213127210 */ /* 0x000fe20007f9e0ff */
[----:B------:R-:W-:Y:S01]  /*3de0*/  FFMA.FTZ R183, R26, -R183, R168 ;  /* 0x800000b71ab77223 */ /* 0x000fe200000100a8 */
[----:B------:R0:W-:Y:S01]  /*3df0*/  @!P5 STS.64 [R129.X8+0x2378], R12 ;  /* 0x0023780c8100d388 */ /* 0x0001e20000008a00 */
[----:B------:R-:W-:Y:S01]  /*3e00*/  FFMA.FTZ R195, R146, R217, R195 ;  /* 0x000000d992c37223 */ /* 0x000fe200000100c3 */
[----:B------:R-:W-:Y:S01]  /*3e10*/  IADD3 R20, P3, R210, R237, RZ ;  /* 0x000000edd2147210 */ /* 0x000fe20007f7e0ff */
[----:B------:R-:W-:Y:S01]  /*3e20*/  FFMA.FTZ R158, R25, -R158, R174 ;  /* 0x8000009e199e7223 */ /* 0x000fe200000100ae */
[----:B------:R-:W-:Y:S01]  /*3e30*/  SHF.L.U64.HI R19, R2, 0x2, R3 ;  /* 0x0000000202137819 */ /* 0x000fe20000010203 */
[----:B------:R-:W-:Y:S01]  /*3e40*/  FFMA.FTZ R147, R147, R195, R28 ;  /* 0x000000c393937223 */ /* 0x000fe2000001001c */
[----:B------:R-:W-:Y:S01]  /*3e50*/  IADD3 R209, -R209, c[0x0][0x168], -R49 ;  /* 0x00005a00d1d17a10 */ /* 0x000fe20007ffe931 */
[----:B------:R-:W-:Y:S01]  /*3e60*/  IMAD R200, R204, c[0x0][0x2b0], RZ ;  /* 0x0000ac00ccc87a24 */ /* 0x000fe200078e02ff */
[----:B------:R-:W-:Y:S01]  /*3e70*/  IADD3.X R21, R19, R212, RZ, P3, !PT ;  /* 0x000000d413157210 */ /* 0x000fe20001ffe4ff */
[----:B------:R-:W-:Y:S01]  /*3e80*/  FFMA.FTZ R185, R148, R147, R185 ;  /* 0x0000009394b97223 */ /* 0x000fe200000100b9 */
[----:B------:R-:W-:Y:S01]  /*3e90*/  IADD3.X R19, R208, R19, RZ, P4, !PT ;  /* 0x00000013d0137210 */ /* 0x000fe200027fe4ff */
[----:B------:R-:W-:-:S02]  /*3ea0*/  FMUL.FTZ R148, R86, R195 ;  /* 0x000000c356947220 */ /* 0x000fc40000410000 */
[----:B------:R-:W-:Y:S02]  /*3eb0*/  FMUL.FTZ R28, R82, R185 ;  /* 0x000000b9521c7220 */ /* 0x000fe40000410000 */
[----:B0-----:R-:W-:Y:S02]  /*3ec0*/  FMUL.FTZ R12, R84, R147 ;  /* 0x00000093540c7220 */ /* 0x001fe40000410000 */
[----:B------:R-:W-:Y:S02]  /*3ed0*/  FFMA.FTZ R13, R177, R28, RZ ;  /* 0x0000001cb10d7223 */ /* 0x000fe400000100ff */
[----:B------:R-:W-:Y:S02]  /*3ee0*/  FFMA.FTZ R193, R134, -R193, R176 ;  /* 0x800000c186c17223 */ /* 0x000fe400000100b0 */
[----:B------:R-:W-:Y:S02]  /*3ef0*/  FFMA.FTZ R13, R183, R12, R13 ;  /* 0x0000000cb70d7223 */ /* 0x000fe4000001000d */
[----:B------:R-:W-:-:S02]  /*3f00*/  FMUL.FTZ R194, R88, R217 ;  /* 0x000000d958c27220 */ /* 0x000fc40000410000 */
[----:B------:R-:W-:Y:S02]  /*3f10*/  FFMA.FTZ R152, R158, R148, R13 ;  /* 0x000000949e987223 */ /* 0x000fe4000001000d */
[----:B------:R-:W-:Y:S01]  /*3f20*/  IMAD.WIDE.U32 R22, R227, c[0x0][0x2d0], R18 ;  /* 0x0000b400e3167a25 */ /* 0x000fe200078e0012 */
[----:B------:R-:W-:Y:S02]  /*3f30*/  IADD3.X R18, R3, -0x1, RZ, P0, !PT ;  /* 0xffffffff03127810 */ /* 0x000fe400007fe4ff */
[----:B------:R-:W-:Y:S01]  /*3f40*/  ISETP.GE.AND P0, PT, R209, 0x1, PT ;  /* 0x00000001d100780c */ /* 0x000fe20003f06270 */
[----:B------:R-:W-:Y:S01]  /*3f50*/  IMAD R204, R204, c[0x0][0x2d0], RZ ;  /* 0x0000b400cccc7a24 */ /* 0x000fe200078e02ff */
[-C--:B------:R-:W-:Y:S01]  /*3f60*/  IADD3.X R15, R15, R18.reuse, RZ, P1, !PT ;  /* 0x000000120f0f7210 */ /* 0x080fe20000ffe4ff */
[----:B------:R-:W-:Y:S01]  /*3f70*/  IMAD R231, R227, c[0x0][0x2b4], R200 ;  /* 0x0000ad00e3e77a24 */ /* 0x000fe200078e02c8 */
[----:B------:R-:W-:Y:S01]  /*3f80*/  IADD3.X R17, R17, R18, RZ, P2, !PT ;  /* 0x0000001211117210 */ /* 0x000fe200017fe4ff */
[----:B------:R-:W-:Y:S01]  /*3f90*/  IMAD.WIDE.U32 R20, R227, c[0x0][0x2b0], R20 ;  /* 0x0000ac00e3147a25 */ /* 0x000fe200078e0014 */
[----:B------:R-:W-:-:S02]  /*3fa0*/  ISETP.GE.AND P1, PT, R209, 0x21, PT ;  /* 0x00000021d100780c */ /* 0x000fc40003f26270 */
[----:B------:R-:W-:Y:S01]  /*3fb0*/  ISETP.GE.AND P2, PT, R209, 0x41, PT ;  /* 0x00000041d100780c */ /* 0x000fe20003f46270 */
[----:B------:R-:W-:Y:S01]  /*3fc0*/  FFMA.FTZ R32, R27, -R32, R180 ;  /* 0x800000201b207223 */ /* 0x000fe200000100b4 */
[----:B------:R-:W-:Y:S01]  /*3fd0*/  MOV R18, R20 ;  /* 0x0000001400127202 */ /* 0x000fe20000000f00 */
[----:B------:R-:W-:Y:S01]  /*3fe0*/  FMUL.FTZ R200, R90, R149 ;  /* 0x000000955ac87220 */ /* 0x000fe20000410000 */
[----:B------:R-:W-:Y:S01]  /*3ff0*/  MOV R20, R22 ;  /* 0x0000001600147202 */ /* 0x000fe20000000f00 */
[----:B------:R-:W-:Y:S01]  /*4000*/  FFMA.FTZ R13, R193, R194, R152 ;  /* 0x000000c2c10d7223 */ /* 0x000fe20000010098 */
[----:B------:R-:W-:Y:S01]  /*4010*/  P2R R22, PR, RZ, 0x20 ;  /* 0x00000020ff167803 */ /* 0x000fe20000000000 */
[----:B------:R-:W-:Y:S01]  /*4020*/  FFMA.FTZ R196, R223, R198, R196 ;  /* 0x000000c6dfc47223 */ /* 0x000fe200000100c4 */
[----:B------:R-:W-:Y:S01]  /*4030*/  SHF.L.U32 R22, R49, 0x4, RZ ;  /* 0x0000000431167819 */ /* 0x000fe200000006ff */
[----:B------:R-:W-:Y:S01]  /*4040*/  IMAD R233, R227, c[0x0][0x2d4], R204 ;  /* 0x0000b500e3e97a24 */ /* 0x000fe200078e02cc */
[----:B------:R-:W-:Y:S01]  /*4050*/  IADD3 R19, R21, R231, RZ ;  /* 0x000000e715137210 */ /* 0x000fe20007ffe0ff */
[----:B------:R-:W-:Y:S01]  /*4060*/  FFMA.FTZ R191, R136, -R191, R178 ;  /* 0x800000bf88bf7223 */ /* 0x000fe200000100b2 */
[----:B------:R-:W-:Y:S01]  /*4070*/  LEA.HI.SX32 R22, R22, R22, 0x1b ;  /* 0x0000001616167211 */ /* 0x000fe200078fdaff */
[----:B------:R-:W-:Y:S01]  /*4080*/  FMUL.FTZ R204, R92, R221 ;  /* 0x000000dd5ccc7220 */ /* 0x000fe20000410000 */
[----:B------:R-:W-:Y:S01]  /*4090*/  IADD3 R21, R23, R233, RZ ;  /* 0x000000e917157210 */ /* 0x000fe20007ffe0ff */
[----:B------:R-:W-:-:S02]  /*40a0*/  FFMA.FTZ R152, R32, R200, R13 ;  /* 0x000000c820987223 */ /* 0x000fc4000001000d */
[----:B------:R-:W-:Y:S02]  /*40b0*/  FFMA.FTZ R192, R192, R196, R219 ;  /* 0x000000c4c0c07223 */ /* 0x000fe400000100db */
[----:B------:R-:W-:Y:S02]  /*40c0*/  FMUL.FTZ R150, R108, R199 ;  /* 0x000000c76c967220 */ /* 0x000fe40000410000 */
[----:B------:R-:W-:Y:S02]  /*40d0*/  FFMA.FTZ R34, R135, -R34, R182 ;  /* 0x8000002287227223 */ /* 0x000fe400000100b6 */
[----:B------:R-:W-:Y:S02]  /*40e0*/  FMUL.FTZ R206, R94, R225 ;  /* 0x000000e15ece7220 */ /* 0x000fe40000410000 */
[----:B------:R-:W-:Y:S02]  /*40f0*/  FFMA.FTZ R13, R191, R204, R152 ;  /* 0x000000ccbf0d7223 */ /* 0x000fe40000010098 */
        /* <DEDUP_REMOVED lines=8> */
[----:B------:R-:W-:Y:S02]  /*4180*/  FMUL.FTZ R216, R104, R205 ;  /* 0x000000cd68d87220 */ /* 0x000fe40000410000 */
[----:B------:R-:W-:Y:S02]  /*4190*/  FMUL.FTZ R23, R110, R197 ;  /* 0x000000c56e177220 */ /* 0x000fe40000410000 */
[----:B------:R-:W-:Y:S02]  /*41a0*/  FFMA.FTZ R156, R137, -R156, R186 ;  /* 0x8000009c899c7223 */ /* 0x000fe400000100ba */
[----:B------:R-:W-:Y:S02]  /*41b0*/  FMUL.FTZ R210, R98, R213 ;  /* 0x000000d562d27220 */ /* 0x000fe40000410000 */
[----:B------:R-:W-:Y:S02]  /*41c0*/  FFMA.FTZ R13, R187, R208, R152 ;  /* 0x000000d0bb0d7223 */ /* 0x000fe40000010098 */
[----:B------:R-:W-:-:S02]  /*41d0*/  FMUL.FTZ R227, R29, R146 ;  /* 0x000000921de37220 */ /* 0x000fc40000410000 */
[----:B------:R-:W-:Y:S02]  /*41e0*/  FMUL.FTZ R219, R35, R218 ;  /* 0x000000da23db7220 */ /* 0x000fe40000410000 */
[----:B0-----:R-:W-:Y:S01]  /*41f0*/  FMUL.FTZ R201, R151, R216 ;  /* 0x000000d897c97220 */ /* 0x001fe20000410000 */
[----:B------:R0:W-:Y:S01]  /*4200*/  STS [R22.X4+0x87c], R227 ;  /* 0x00087ce316007388 */ /* 0x0001e20000004800 */
[----:B------:R-:W-:Y:S02]  /*4210*/  FMUL.FTZ R223, R31, R23 ;  /* 0x000000171fdf7220 */ /* 0x000fe40000410000 */
[----:B------:R-:W-:Y:S01]  /*4220*/  FMUL.FTZ R214, R102, R203 ;  /* 0x000000cb66d67220 */ /* 0x000fe20000410000 */
[----:B------:R1:W-:Y:S01]  /*4230*/  STS [R22.X4+0x870], R219 ;  /* 0x000870db16007388 */ /* 0x0003e20000004800 */
[----:B------:R-:W-:Y:S02]  /*4240*/  FMUL.FTZ R212, R100, R211 ;  /* 0x000000d364d47220 */ /* 0x000fe40000410000 */
[----:B------:R-:W-:Y:S01]  /*4250*/  FFMA.FTZ R189, R140, -R189, R188 ;  /* 0x800000bd8cbd7223 */ /* 0x000fe200000100bc */
[----:B------:R2:W-:Y:S01]  /*4260*/  STS [R22.X4+0x86c], R201 ;  /* 0x00086cc916007388 */ /* 0x0005e20000004800 */
[----:B------:R-:W-:-:S02]  /*4270*/  FFMA.FTZ R152, R156, R210, R13 ;  /* 0x000000d29c987223 */ /* 0x000fc4000001000d */
[----:B------:R-:W-:Y:S01]  /*4280*/  FMUL.FTZ R229, R153, R214 ;  /* 0x000000d699e57220 */ /* 0x000fe20000410000 */
[----:B------:R3:W-:Y:S01]  /*4290*/  STS [R22.X4+0x878], R223 ;  /* 0x000878df16007388 */ /* 0x0007e20000004800 */
[----:B0-----:R-:W-:Y:S02]  /*42a0*/  FMUL.FTZ R227, R155, R212 ;  /* 0x000000d49be37220 */ /* 0x001fe40000410000 */
[----:B-1----:R-:W-:Y:S01]  /*42b0*/  FMUL.FTZ R219, R157, R210 ;  /* 0x000000d29ddb7220 */ /* 0x002fe20000410000 */
[----:B------:R0:W-:Y:S01]  /*42c0*/  STS [R22.X4+0x868], R229 ;  /* 0x000868e516007388 */ /* 0x0001e20000004800 */
[----:B------:R-:W-:Y:S01]  /*42d0*/  FMUL.FTZ R13, R161, R206 ;  /* 0x000000cea10d7220 */ /* 0x000fe20000410000 */
[----:B------:R-:W-:Y:S01]  /*42e0*/  IADD3 R206, R49, 0xe0, RZ ;  /* 0x000000e031ce7810 */ /* 0x000fe20007ffe0ff */
[----:B--2---:R-:W-:Y:S01]  /*42f0*/  FMUL.FTZ R201, R159, R208 ;  /* 0x000000d09fc97220 */ /* 0x004fe20000410000 */
[----:B------:R1:W-:Y:S01]  /*4300*/  STS [R22.X4+0x864], R227 ;  /* 0x000864e316007388 */ /* 0x0003e20000004800 */
[----:B------:R-:W-:Y:S01]  /*4310*/  FFMA.FTZ R154, R139, -R154, R190 ;  /* 0x8000009a8b9a7223 */ /* 0x000fe200000100be */
[----:B------:R-:W-:Y:S01]  /*4320*/  IADD3 R210, R49, 0x100, RZ ;  /* 0x0000010031d27810 */ /* 0x000fe20007ffe0ff */
[----:B---3--:R-:W-:Y:S01]  /*4330*/  FFMA.FTZ R223, R189, R212, R152 ;  /* 0x000000d4bddf7223 */ /* 0x008fe20000010098 */
[----:B------:R2:W-:Y:S01]  /*4340*/  STS [R22.X4+0x860], R219 ;  /* 0x000860db16007388 */ /* 0x0005e20000004800 */
[----:B------:R-:W-:Y:S01]  /*4350*/  FFMA.FTZ R181, R142, -R181, R202 ;  /* 0x800000b58eb57223 */ /* 0x000fe200000100ca */
[----:B------:R-:W-:Y:S01]  /*4360*/  IADD3 R152, R49, 0x60, RZ ;  /* 0x0000006031987810 */ /* 0x000fe20007ffe0ff */
[----:B------:R-:W-:Y:S01]  /*4370*/  FFMA.FTZ R214, R154, R214, R223 ;  /* 0x000000d69ad67223 */ /* 0x000fe200000100df */
[----:B------:R3:W-:Y:S01]  /*4380*/  STS [R22.X4+0x85c], R201 ;  /* 0x00085cc916007388 */ /* 0x0007e20000004800 */
[----:B0-----:R-:W-:Y:S01]  /*4390*/  FMUL.FTZ R229, R163, R204 ;  /* 0x000000cca3e57220 */ /* 0x001fe20000410000 */
[----:B------:R-:W-:Y:S01]  /*43a0*/  IADD3 R204, R49, 0xc0, RZ ;  /* 0x000000c031cc7810 */ /* 0x000fe20007ffe0ff */
[----:B-1----:R-:W-:Y:S01]  /*43b0*/  FMUL.FTZ R227, R165, R200 ;  /* 0x000000c8a5e37220 */ /* 0x002fe20000410000 */
[----:B------:R0:W-:Y:S01]  /*43c0*/  STS [R22.X4+0x858], R13 ;  /* 0x0008580d16007388 */ /* 0x0001e20000004800 */
[----:B------:R-:W-:Y:S01]  /*43d0*/  FMUL.FTZ R223, R167, R194 ;  /* 0x000000c2a7df7220 */ /* 0x000fe20000410000 */
[----:B------:R-:W-:Y:S01]  /*43e0*/  IADD3 R194, R49, 0x80, RZ ;  /* 0x0000008031c27810 */ /* 0x000fe20007ffe0ff */
[----:B--2---:R-:W-:Y:S01]  /*43f0*/  FMUL.FTZ R219, R169, R148 ;  /* 0x00000094a9db7220 */ /* 0x004fe20000410000 */
[----:B------:R-:W-:Y:S01]  /*4400*/  STS [R22.X4+0x854], R229 ;  /* 0x000854e516007388 */ /* 0x000fe20000004800 */
[----:B------:R-:W-:Y:S01]  /*4410*/  FFMA.FTZ R231, R181, R216, R214 ;  /* 0x000000d8b5e77223 */ /* 0x000fe200000100d6 */
[----:B------:R-:W-:Y:S01]  /*4420*/  IADD3 R148, R49, 0x20, RZ ;  /* 0x0000002031947810 */ /* 0x000fe20007ffe0ff */
[----:B---3--:R-:W-:Y:S01]  /*4430*/  FMUL.FTZ R201, R171, R12 ;  /* 0x0000000cabc97220 */ /* 0x008fe20000410000 */
[----:B------:R-:W-:Y:S01]  /*4440*/  STS [R22.X4+0x850], R227 ;  /* 0x000850e316007388 */ /* 0x000fe20000004800 */
[----:B------:R-:W-:Y:S01]  /*4450*/  FFMA.FTZ R160, R141, -R160, R198 ;  /* 0x800000a08da07223 */ /* 0x000fe200000100c6 */
[----:B------:R-:W-:Y:S01]  /*4460*/  IADD3 R200, R49, 0xa0, RZ ;  /* 0x000000a031c87810 */ /* 0x000fe20007ffe0ff */
[----:B0-----:R-:W-:Y:S01]  /*4470*/  FMUL.FTZ R13, R173, R28 ;  /* 0x0000001cad0d7220 */ /* 0x001fe20000410000 */
[----:B------:R-:W-:Y:S01]  /*4480*/  STS [R22.X4+0x84c], R223 ;  /* 0x00084cdf16007388 */ /* 0x000fe20000004800 */
[----:B------:R-:W-:Y:S01]  /*4490*/  FFMA.FTZ R231, R160, R218, R231 ;  /* 0x000000daa0e77223 */ /* 0x000fe200000100e7 */
[C---:B------:R-:W-:Y:S01]  /*44a0*/  IADD3 R212, R49.reuse, 0x120, RZ ;  /* 0x0000012031d47810 */ /* 0x040fe20007ffe0ff */
[----:B------:R-:W-:Y:S01]  /*44b0*/  FFMA.FTZ R179, R144, -R179, R196 ;  /* 0x800000b390b37223 */ /* 0x000fe200000100c4 */
[----:B------:R-:W-:Y:S01]  /*44c0*/  STS [R22.X4+0x848], R219 ;  /* 0x000848db16007388 */ /* 0x000fe20000004800 */
[----:B------:R-:W-:Y:S01]  /*44d0*/  IADD3 R214, R49, 0x140, RZ ;  /* 0x0000014031d67810 */ /* 0x000fe20007ffe0ff */
[----:B------:R-:W-:Y:S01]  /*44e0*/  FFMA.FTZ R30, R143, -R30, R192 ;  /* 0x8000001e8f1e7223 */ /* 0x000fe200000100c0 */
[----:B------:R-:W-:Y:S01]  /*44f0*/  IADD3 R216, R49, 0x160, RZ ;  /* 0x0000016031d87810 */ /* 0x000fe20007ffe0ff */
[----:B------:R0:W-:Y:S01]  /*4500*/  STS [R22.X4+0x844], R201 ;  /* 0x000844c916007388 */ /* 0x0001e20000004800 */
[----:B------:R-:W-:Y:S01]  /*4510*/  FFMA.FTZ R28, R179, R150, R231 ;  /* 0x00000096b31c7223 */ /* 0x000fe200000100e7 */
[----:B------:R-:W-:Y:S01]  /*4520*/  IADD3 R150, R49, 0x40, RZ ;  /* 0x0000004031967810 */ /* 0x000fe20007ffe0ff */
[----:B------:R-:W-:Y:S01]  /*4530*/  FMUL.FTZ R176, R71, R176 ;  /* 0x000000b047b07220 */ /* 0x000fe20000410000 */
[----:B------:R1:W-:Y:S01]  /*4540*/  STS [R22.X4+0x840], R13 ;  /* 0x0008400d16007388 */ /* 0x0003e20000004800 */
[C---:B------:R-:W-:Y:S01]  /*4550*/  IADD3 R218, R49.reuse, 0x180, RZ ;  /* 0x0000018031da7810 */ /* 0x040fe20007ffe0ff */
[----:B------:R-:W-:Y:S01]  /*4560*/  FFMA.FTZ R28, R30, R23, R28 ;  /* 0x000000171e1c7223 */ /* 0x000fe2000001001c */
[C---:B------:R-:W-:Y:S01]  /*4570*/  IADD3 R12, R49.reuse, 0x1a0, RZ ;  /* 0x000001a0310c7810 */ /* 0x040fe20007ffe0ff */
[----:B------:R-:W-:Y:S01]  /*4580*/  BAR.SYNC.DEFER_BLOCKING 0x0 ;  /* 0x0000000000007b1d */ /* 0x000fe20000010000 */
[-C--:B------:R-:W-:Y:S01]  /*4590*/  LEA.HI.SX32 R208, R49, R49.reuse, 0x1b ;  /* 0x0000003131d07211 */ /* 0x080fe200078fdaff */
[----:B------:R-:W-:Y:S01]  /*45a0*/  FMUL.FTZ R23, R67, R168 ;  /* 0x000000a843177220 */ /* 0x000fe20000410000 */
[-C--:B------:R-:W-:Y:S01]  /*45b0*/  LEA.HI.SX32 R148, R148, R49.reuse, 0x1b ;  /* 0x0000003194947211 */ /* 0x080fe200078fdaff */
[----:B0-----:R-:W-:Y:S01]  /*45c0*/  FMUL.FTZ R201, R69, R174 ;  /* 0x000000ae45c97220 */ /* 0x001fe20000410000 */
[-C--:B------:R-:W-:Y:S01]  /*45d0*/  LEA.HI.SX32 R150, R150, R49.reuse, 0x1b ;  /* 0x0000003196967211 */ /* 0x080fe200078fdaff */
[----:B-1----:R-:W-:Y:S01]  /*45e0*/  FMUL.FTZ R13, R65, R166 ;  /* 0x000000a6410d7220 */ /* 0x002fe20000410000 */
        /* <DEDUP_REMOVED lines=17> */
[----:B------:R-:W0:Y:S01]  /*4700*/  LDS R223, [R208.X4+0x840] ;  /* 0x00084000d0df7984 */ /* 0x000e220000004800 */
[-C--:B------:R-:W-:Y:S01]  /*4710*/  LEA.HI.SX32 R218, R218, R49.reuse, 0x1b ;  /* 0x00000031dada7211 */ /* 0x080fe200078fdaff */
[----:B------:R-:W-:Y:S01]  /*4720*/  FMUL.FTZ R192, R93, R192 ;  /* 0x000000c05dc07220 */ /* 0x000fe20000410000 */
        /* <DEDUP_REMOVED lines=53> */
.L_x_6461:
[----:B0-2-4-:R-:W-:Y:S05]  /*4a80*/  BSYNC B0 ;  /* 0x0000000000007941 */ /* 0x015fea0003800000 */
.L_x_6460:
[----:B-1----:R0:W1:Y:S01]  /*4a90*/  LDS R13, [R148.X4+0x1100] ;  /* 0x00110000940d7984 */ /* 0x0020620000004800 */
[----:B------:R-:W-:Y:S01]  /*4aa0*/  BSSY B0, `(.L_x_6462) ;  /* 0x0000004000007945 */ /* 0x000fe20003800000 */
[----:B------:R-:W-:Y:S05]  /*4ab0*/  @!P1 BRA `(.L_x_6463) ;  /* 0x0000002000009947 */ /* 0x000fea0003800000 */
[----:B------:R2:W-:Y:S04]  /*4ac0*/  RED.E.ADD.F32.FTZ.RN.STRONG.GPU [R18.64+-0x780], R227 ;  /* 0xfff880e31200798e */ /* 0x0005e8000c10e784 */
[----:B-1----:R2:W-:Y:S02]  /*4ad0*/  RED.E.ADD.F32.FTZ.RN.STRONG.GPU [R20.64+-0x780], R13 ;  /* 0xfff8800d1400798e */ /* 0x0025e4000c10e784 */
.L_x_6463:
[----:B------:R-:W-:Y:S05]  /*4ae0*/  BSYNC B0 ;  /* 0x0000000000007941 */ /* 0x000fea0003800000 */
.L_x_6462:
[----:B-12---:R1:W2:Y:S01]  /*4af0*/  LDS R13, [R150.X4+0x1180] ;  /* 0x00118000960d7984 */ /* 0x0062a20000004800 */
[----:B------:R-:W-:Y:S01]  /*4b00*/  BSSY B0, `(.L_x_6464) ;  /* 0x0000005000007945 */ /* 0x000fe20003800000 */
[----:B------:R-:W-:Y:S01]  /*4b10*/  FMUL.FTZ R15, R201, R146 ;  /* 0x00000092c90f7220 */ /* 0x000fe20000410000 */
[----:B------:R-:W-:Y:S05]  /*4b20*/  @!P2 BRA `(.L_x_6465) ;  /* 0x000000200000a947 */ /* 0x000fea0003800000 */
[----:B------:R3:W-:Y:S04]  /*4b30*/  RED.E.ADD.F32.FTZ.RN.STRONG.GPU [R18.64+-0x700], R229 ;  /* 0xfff900e51200798e */ /* 0x0007e8000c10e784 */
[----:B--2---:R3:W-:Y:S02]  /*4b40*/  RED.E.ADD.F32.FTZ.RN.STRONG.GPU [R20.64+-0x700], R13 ;  /* 0xfff9000d1400798e */ /* 0x0047e4000c10e784 */
.L_x_6465:
[----:B------:R-:W-:Y:S05]  /*4b50*/  BSYNC B0 ;  /* 0x0000000000007941 */ /* 0x000fea0003800000 */
.L_x_6464:
        /* <DEDUP_REMOVED lines=13> */
.L_x_6467:
[----:B--2---:R-:W-:Y:S05]  /*4c30*/  BSYNC B0 ;  /* 0x0000000000007941 */ /* 0x004fea0003800000 */
.L_x_6466:
[----:B---3--:R2:W3:Y:S01]  /*4c40*/  LDS R13, [R194.X4+0x1280] ;  /* 0x00128000c20d7984 */ /* 0x0084e20000004800 */
[----:B------:R-:W-:Y:S01]  /*4c50*/  BSSY B0, `(.L_x_6468) ;  /* 0x0000004000007945 */ /* 0x000fe20003800000 */
[----:B------:R-:W-:Y:S05]  /*4c60*/  @!P1 BRA `(.L_x_6469) ;  /* 0x0000002000009947 */ /* 0x000fea0003800000 */
[----:B------:R4:W-:Y:S04]  /*4c70*/  RED.E.ADD.F32.FTZ.RN.STRONG.GPU [R18.64+-0x600], R233 ;  /* 0xfffa00e91200798e */ /* 0x0009e8000c10e784 */
[----:B---3--:R4:W-:Y:S02]  /*4c80*/  RED.E.ADD.F32.FTZ.RN.STRONG.GPU [R20.64+-0x600], R13 ;  /* 0xfffa000d1400798e */ /* 0x0089e4000c10e784 */
.L_x_6469:
[----:B------:R-:W-:Y:S05]  /*4c90*/  BSYNC B0 ;  /* 0x0000000000007941 */ /* 0x000fea0003800000 */
.L_x_6468:
[----:B---34-:R3:W4:Y:S01]  /*4ca0*/  LDS R13, [R200.X4+0x1300] ;  /* 0x00130000c80d7984 */ /* 0x0187220000004800 */
[----:B------:R-:W-:Y:S01]  /*4cb0*/  BSSY B0, `(.L_x_6470) ;  /* 0x0000004000007945 */ /* 0x000fe20003800000 */
[----:B------:R-:W-:Y:S05]  /*4cc0*/  @!P2 BRA `(.L_x_6471) ;  /* 0x000000200000a947 */ /* 0x000fea0003800000 */
[----:B------:R0:W-:Y:S04]  /*4cd0*/  RED.E.ADD.F32.FTZ.RN.STRONG.GPU [R18.64+-0x580], R235 ;  /* 0xfffa80eb1200798e */ /* 0x0001e8000c10e784 */
[----:B----4-:R0:W-:Y:S02]  /*4ce0*/  RED.E.ADD.F32.FTZ.RN.STRONG.GPU [R20.64+-0x580], R13 ;  /* 0xfffa800d1400798e */ /* 0x0101e4000c10e784 */
.L_x_6471:
[----:B------:R-:W-:Y:S05]  /*4cf0*/  BSYNC B0 ;  /* 0x0000000000007941 */ /* 0x000fea0003800000 */
.L_x_6470:
[----:B0---4-:R0:W4:Y:S01]  /*4d00*/  LDS R13, [R204.X4+0x1380] ;  /* 0x00138000cc0d7984 */ /* 0x0111220000004800 */
[----:B------:R-:W-:Y:S01]  /*4d10*/  BSSY B0, `(.L_x_6472) ;  /* 0x0000004000007945 */ /* 0x000fe20003800000 */
[----:B------:R-:W-:Y:S05]  /*4d20*/  @!P3 BRA `(.L_x_6473) ;  /* 0x000000200000b947 */ /* 0x000fea0003800000 */
[----:B------:R0:W-:Y:S04]  /*4d30*/  RED.E.ADD.F32.FTZ.RN.STRONG.GPU [R18.64+-0x500], R237 ;  /* 0xfffb00ed1200798e */ /* 0x0001e8000c10e784 */
[----:B----4-:R0:W-:Y:S02]  /*4d40*/  RED.E.ADD.F32.FTZ.RN.STRONG.GPU [R20.64+-0x500], R13 ;  /* 0xfffb000d1400798e */ /* 0x0101e4000c10e784 */
.L_x_6473:
[----:B------:R-:W-:Y:S05]  /*4d50*/  BSYNC B0 ;  /* 0x0000000000007941 */ /* 0x000fea0003800000 */
.L_x_6472:
[----:B0---4-:R0:W4:Y:S01]  /*4d60*/  LDS R13, [R206.X4+0x1400] ;  /* 0x00140000ce0d7984 */ /* 0x0111220000004800 */
[----:B------:R-:W-:Y:S01]  /*4d70*/  BSSY B0, `(.L_x_6474) ;  /* 0x0000004000007945 */ /* 0x000fe20003800000 */
[----:B------:R-:W-:Y:S05]  /*4d80*/  @!P4 BRA `(.L_x_6475) ;  /* 0x000000200000c947 */ /* 0x000fea0003800000 */
[----:B------:R0:W-:Y:S04]  /*4d90*/  RED.E.ADD.F32.FTZ.RN.STRONG.GPU [R18.64+-0x480], R239 ;  /* 0xfffb80ef1200798e */ /* 0x0001e8000c10e784 */
[----:B----4-:R0:W-:Y:S02]  /*4da0*/  RED.E.ADD.F32.FTZ.RN.STRONG.GPU [R20.64+-0x480], R13 ;  /* 0xfffb800d1400798e */ /* 0x0101e4000c10e784 */
.L_x_6475:
[----:B------:R-:W-:Y:S05]  /*4db0*/  BSYNC B0 ;  /* 0x0000000000007941 */ /* 0x000fea0003800000 */
.L_x_6474:
[----:B0---4-:R0:W4:Y:S01]  /*4dc0*/  LDS R13, [R210.X4+0x1480] ;  /* 0x00148000d20d7984 */ /* 0x0111220000004800 */
[----:B------:R-:W-:Y:S01]  /*4dd0*/  BSSY B0, `(.L_x_6476) ;  /* 0x0000004000007945 */ /* 0x000fe20003800000 */
[----:B------:R-:W-:Y:S05]  /*4de0*/  @!P5 BRA `(.L_x_6477) ;  /* 0x000000200000d947 */ /* 0x000fea0003800000 */
[----:B------:R0:W-:Y:S04]  /*4df0*/  RED.E.ADD.F32.FTZ.RN.STRONG.GPU [R18.64+-0x400], R241 ;  /* 0xfffc00f11200798e */ /* 0x0001e8000c10e784 */
[----:B----4-:R0:W-:Y:S02]  /*4e00*/  RED.E.ADD.F32.FTZ.RN.STRONG.GPU [R20.64+-0x400], R13 ;  /* 0xfffc000d1400798e */ /* 0x0101e4000c10e784 */
.L_x_6477:
[----:B------:R-:W-:Y:S05]  /*4e10*/  BSYNC B0 ;  /* 0x0000000000007941 */ /* 0x000fea0003800000 */
.L_x_6476:
        /* <DEDUP_REMOVED lines=11> */
.L_x_6479:
[----:B0-----:R-:W-:Y:S05]  /*4ed0*/  BSYNC B0 ;  /* 0x0000000000007941 */ /* 0x001fea0003800000 */
.L_x_6478:
[----:B----4-:R0:W4:Y:S01]  /*4ee0*/  LDS R13, [R214.X4+0x1580] ;  /* 0x00158000d60d7984 */ /* 0x0101220000004800 */
[----:B------:R-:W-:Y:S01]  /*4ef0*/  BSSY B0, `(.L_x_6480) ;  /* 0x0000004000007945 */ /* 0x000fe20003800000 */
[----:B------:R-:W-:Y:S05]  /*4f00*/  @!P1 BRA `(.L_x_6481) ;  /* 0x0000002000009947 */ /* 0x000fea0003800000 */
[----:B------:R0:W-:Y:S04]  /*4f10*/  RED.E.ADD.F32.FTZ.RN.STRONG.GPU [R18.64+-0x300], R245 ;  /* 0xfffd00f51200798e */ /* 0x0001e8000c10e784 */
[----:B----4-:R0:W-:Y:S02]  /*4f20*/  RED.E.ADD.F32.FTZ.RN.STRONG.GPU [R20.64+-0x300], R13 ;  /* 0xfffd000d1400798e */ /* 0x0101e4000c10e784 */
.L_x_6481:
[----:B------:R-:W-:Y:S05]  /*4f30*/  BSYNC B0 ;  /* 0x0000000000007941 */ /* 0x000fea0003800000 */
.L_x_6480:
[----:B0---4-:R0:W4:Y:S01]  /*4f40*/  LDS R13, [R216.X4+0x1600] ;  /* 0x00160000d80d7984 */ /* 0x0111220000004800 */
[----:B------:R-:W-:Y:S01]  /*4f50*/  BSSY B0, `(.L_x_6482) ;  /* 0x0000004000007945 */ /* 0x000fe20003800000 */
[----:B------:R-:W-:Y:S05]  /*4f60*/  @!P2 BRA `(.L_x_6483) ;  /* 0x000000200000a947 */ /* 0x000fea0003800000 */
[----:B------:R0:W-:Y:S04]  /*4f70*/  RED.E.ADD.F32.FTZ.RN.STRONG.GPU [R18.64+-0x280], R247 ;  /* 0xfffd80f71200798e */ /* 0x0001e8000c10e784 */
[----:B----4-:R0:W-:Y:S02]  /*4f80*/  RED.E.ADD.F32.FTZ.RN.STRONG.GPU [R20.64+-0x280], R13 ;  /* 0xfffd800d1400798e */ /* 0x0101e4000c10e784 */
.L_x_6483:
[----:B------:R-:W-:Y:S05]  /*4f90*/  BSYNC B0 ;  /* 0x0000000000007941 */ /* 0x000fea0003800000 */
.L_x_6482:
[----:B0---4-:R0:W4:Y:S01]  /*4fa0*/  LDS R13, [R218.X4+0x1680] ;  /* 0x00168000da0d7984 */ /* 0x0111220000004800 */
[----:B------:R-:W-:Y:S01]  /*4fb0*/  BSSY B0, `(.L_x_6484) ;  /* 0x0000004000007945 */ /* 0x000fe20003800000 */
[----:B------:R-:W-:Y:S05]  /*4fc0*/  @!P3 BRA `(.L_x_6485) ;  /* 0x000000200000b947 */ /* 0x000fea0003800000 */
[----:B------:R0:W-:Y:S04]  /*4fd0*/  RED.E.ADD.F32.FTZ.RN.STRONG.GPU [R18.64+-0x200], R249 ;  /* 0xfffe00f91200798e */ /* 0x0001e8000c10e784 */
[----:B----4-:R0:W-:Y:S02]  /*4fe0*/  RED.E.ADD.F32.FTZ.RN.STRONG.GPU [R20.64+-0x200], R13 ;  /* 0xfffe000d1400798e */ /* 0x0101e4000c10e784 */
.L_x_6485:
[----:B------:R-:W-:Y:S05]  /*4ff0*/  BSYNC B0 ;  /* 0x0000000000007941 */ /* 0x000fea0003800000 */
.L_x_6484:
[----:B------:R-:W0:Y:S01]  /*5000*/  LDS R219, [R219.X4+0x1700] ;  /* 0x00170000dbdb7984 */ /* 0x000e220000004800 */
[----:B------:R-:W-:Y:S01]  /*5010*/  BSSY B0, `(.L_x_6486) ;  /* 0x0000004000007945 */ /* 0x000fe20003800000 */
[----:B------:R-:W-:Y:S05]  /*5020*/  @!P4 BRA `(.L_x_6487) ;  /* 0x000000200000c947 */ /* 0x000fea0003800000 */
[----:B------:R1:W-:Y:S04]  /*5030*/  RED.E.ADD.F32.FTZ.RN.STRONG.GPU [R18.64+-0x180], R251 ;  /* 0xfffe80fb1200798e */ /* 0x0003e8000c10e784 */
[----:B0-----:R1:W-:Y:S02]  /*5040*/  RED.E.ADD.F32.FTZ.RN.STRONG.GPU [R20.64+-0x180], R219 ;  /* 0xfffe80db1400798e */ /* 0x0013e4000c10e784 */
.L_x_6487:
[----:B------:R-:W-:Y:S05]  /*5050*/  BSYNC B0 ;  /* 0x0000000000007941 */ /* 0x000fea0003800000 */
.L_x_6486:
[----:B0---4-:R0:W4:Y:S01]  /*5060*/  LDS R13, [R220.X4+0x1780] ;  /* 0x00178000dc0d7984 */ /* 0x0111220000004800 */
[----:B------:R-:W-:Y:S01]  /*5070*/  BSSY B0, `(.L_x_6488) ;  /* 0x0000004000007945 */ /* 0x000fe20003800000 */
[----:B------:R-:W-:Y:S05]  /*5080*/  @!P5 BRA `(.L_x_6489) ;  /* 0x000000200000d947 */ /* 0x000fea0003800000 */
[----:B------:R0:W-:Y:S04]  /*5090*/  RED.E.ADD.F32.FTZ.RN.STRONG.GPU [R18.64+-0x100], R166 ;  /* 0xffff00a61200798e */ /* 0x0001e8000c10e784 */
[----:B----4-:R0:W-:Y:S02]  /*50a0*/  RED.E.ADD.F32.FTZ.RN.STRONG.GPU [R20.64+-0x100], R13 ;  /* 0xffff000d1400798e */ /* 0x0101e4000c10e784 */
.L_x_6489:
[----:B------:R-:W-:Y:S05]  /*50b0*/  BSYNC B0 ;  /* 0x0000000000007941 */ /* 0x000fea0003800000 */
.L_x_6488:
[----:B0---4-:R0:W4:Y:S01]  /*50c0*/  LDS R13, [R222.X4+0x1800] ;  /* 0x00180000de0d7984 */ /* 0x0111220000004800 */
[----:B------:R-:W-:Y:S01]  /*50d0*/  BSSY B0, `(.L_x_6490) ;  /* 0x0000004000007945 */ /* 0x000fe20003800000 */
[----:B------:R-:W-:Y:S05]  /*50e0*/  @!P6 BRA `(.L_x_6491) ;  /* 0x000000200000e947 */ /* 0x000fea0003800000 */
[----:B------:R0:W-:Y:S04]  /*50f0*/  RED.E.ADD.F32.FTZ.RN.STRONG.GPU [R18.64+-0x80], R224 ;  /* 0xffff80e01200798e */ /* 0x0001e8000c10e784 */
[----:B----4-:R0:W-:Y:S02]  /*5100*/  RED.E.ADD.F32.FTZ.RN.STRONG.GPU [R20.64+-0x80], R13 ;  /* 0xffff800d1400798e */ /* 0x0101e4000c10e784 */
.L_x_6491:
[----:B------:R-:W-:Y:S05]  /*5110*/  BSYNC B0 ;  /* 0x0000000000007941 */ /* 0x000fea0003800000 */
.L_x_6490:
[----:B01----:R-:W0:Y:S01]  /*5120*/  SHFL.DOWN P0, R19, R28, 0x1, 0x1f ;  /* 0x08201f001c137f89 */ /* 0x003e220000000000 */
        /* <DEDUP_REMOVED lines=8> */
[-C--:B------:R-:W-:Y:S02]  /*51b0*/  FFMA.FTZ R123, R102, R14.reuse, R123 ;  /* 0x0000000e667b7223 */ /* 0x080fe4000001007b */
[----:B------:R-:W-:Y:S02]  /*51c0*/  FFMA.FTZ R15, R153, R14, R15 ;  /* 0x0000000e990f7223 */ /* 0x000fe4000001000f */
[----:B------:R-:W-:-:S02]  /*51d0*/  FFMA.FTZ R14, R155, R13, R12 ;  /* 0x0000000d9b0e7223 */ /* 0x000fc4000001000c */
[-C--:B------:R-:W-:Y:S02]  /*51e0*/  FMUL.FTZ R12, R137, R213.reuse ;  /* 0x000000d5890c7220 */ /* 0x080fe40000410000 */
[----:B------:R-:W-:Y:S02]  /*51f0*/  FMUL.FTZ R213, R132, R213 ;  /* 0x000000d584d57220 */ /* 0x000fe40000410000 */
[----:B------:R-:W-:Y:S02]  /*5200*/  FMUL.FTZ R18, R141, R207 ;  /* 0x000000cf8d127220 */ /* 0x000fe40000410000 */
[----:B0-----:R-:W-:Y:S02]  /*5210*/  @P0 FADD R19, R28, R19 ;  /* 0x000000131c130221 */ /* 0x001fe40000000000 */
[----:B------:R-:W-:Y:S02]  /*5220*/  FMUL.FTZ R213, R156, R213 ;  /* 0x000000d59cd57220 */ /* 0x000fe40000410000 */
[C---:B------:R-:W-:Y:S01]  /*5230*/  FMUL.FTZ R16, R132.reuse, R205 ;  /* 0x000000cd84107220 */ /* 0x040fe20000410000 */
[----:B------:R-:W0:Y:S01]  /*5240*/  SHFL.DOWN P0, R20, R19, 0x2, 0x1f ;  /* 0x08401f0013147f89 */ /* 0x000e220000000000 */
[----:B------:R-:W-:-:S02]  /*5250*/  FMUL.FTZ R207, R132, R207 ;  /* 0x000000cf84cf7220 */ /* 0x000fc40000410000 */
[-C--:B------:R-:W-:Y:S02]  /*5260*/  FFMA.FTZ R121, R98, R12.reuse, R121 ;  /* 0x0000000c62797223 */ /* 0x080fe40000010079 */
        /* <DEDUP_REMOVED lines=9> */
[----:B------:R-:W-:Y:S02]  /*5300*/  FFMA.FTZ R125, R106, R18, R125 ;  /* 0x000000126a7d7223 */ /* 0x000fe4000001007d */
[----:B0-----:R-:W-:-:S02]  /*5310*/  @P0 FADD R20, R19, R20 ;  /* 0x0000001413140221 */ /* 0x001fc40000000000 */
[----:B------:R-:W-:Y:S02]  /*5320*/  FFMA.FTZ R207, R35, R18, R207 ;  /* 0x0000001223cf7223 */ /* 0x000fe400000100cf */
[----:B------:R-:W-:Y:S01]  /*5330*/  FADD.FTZ R105, R14, R105 ;  /* 0x000000690e697221 */ /* 0x000fe20000010000 */
[----:B------:R-:W0:Y:S01]  /*5340*/  SHFL.DOWN P0, R21, R20, 0x4, 0x1f ;  /* 0x08801f0014157f89 */ /* 0x000e220000000000 */
[----:B------:R-:W-:Y:S02]  /*5350*/  FMUL.FTZ R18, R132, R199 ;  /* 0x000000c784127220 */ /* 0x000fe40000410000 */
[----:B------:R-:W-:Y:S02]  /*5360*/  FFMA.FTZ R14, R159, R13, R12 ;  /* 0x0000000d9f0e7223 */ /* 0x000fe4000001000c */
[----:B------:R-:W-:Y:S02]  /*5370*/  FMUL.FTZ R12, R135, R225 ;  /* 0x000000e1870c7220 */ /* 0x000fe40000410000 */
[----:B------:R-:W-:-:S02]  /*5380*/  FADD.FTZ R76, R15, R76 ;  /* 0x0000004c0f4c7221 */ /* 0x000fc40000010000 */
[----:B------:R-:W-:Y:S02]  /*5390*/  FMUL.FTZ R225, R132, R225 ;  /* 0x000000e184e17220 */ /* 0x000fe40000410000 */
[----:B------:R-:W-:Y:S02]  /*53a0*/  FMUL.FTZ R15, R144, R199 ;  /* 0x000000c7900f7220 */ /* 0x000fe40000410000 */
[----:B------:R-:W-:Y:S02]  /*53b0*/  FADD.FTZ R107, R16, R107 ;  /* 0x0000006b106b7221 */ /* 0x000fe40000010000 */
[----:B------:R-:W-:Y:S02]  /*53c0*/  FMUL.FTZ R18, R179, R18 ;  /* 0x00000012b3127220 */ /* 0x000fe40000410000 */
[-C--:B------:R-:W-:Y:S02]  /*53d0*/  FMUL.FTZ R16, R143, R197.reuse ;  /* 0x000000c58f107220 */ /* 0x080fe40000410000 */
[----:B------:R-:W-:-:S02]  /*53e0*/  FMUL.FTZ R197, R132, R197 ;  /* 0x000000c584c57220 */ /* 0x000fc40000410000 */
[----:B------:R-:W-:Y:S02]  /*53f0*/  FMUL.FTZ R225, R34, R225 ;  /* 0x000000e122e17220 */ /* 0x000fe40000410000 */
[-C--:B------:R-:W-:Y:S02]  /*5400*/  FFMA.FTZ R126, R108, R15.reuse, R126 ;  /* 0x0000000f6c7e7223 */ /* 0x080fe4000001007e */
[----:B0-----:R-:W-:Y:S02]  /*5410*/  @P0 FADD R21, R20, R21 ;  /* 0x0000001514150221 */ /* 0x001fe40000000000 */
[----:B------:R-:W-:Y:S02]  /*5420*/  FFMA.FTZ R18, R33, R15, R18 ;  /* 0x0000000f21127223 */ /* 0x000fe40000010012 */
[----:B------:R-:W-:Y:S01]  /*5430*/  FMUL.FTZ R197, R30, R197 ;  /* 0x000000c51ec57220 */ /* 0x000fe20000410000 */
[----:B------:R-:W0:Y:S01]  /*5440*/  SHFL.DOWN P0, R20, R21, 0x8, 0x1f ;  /* 0x09001f0015147f89 */ /* 0x000e220000000000 */
[----:B------:R-:W-:-:S02]  /*5450*/  FFMA.FTZ R119, R94, R12, R119 ;  /* 0x0000000c5e777223 */ /* 0x000fc40000010077 */
[----:B------:R-:W-:Y:S02]  /*5460*/  FFMA.FTZ R225, R161, R12, R225 ;  /* 0x0000000ca1e17223 */ /* 0x000fe400000100e1 */
[----:B------:R-:W-:Y:S02]  /*5470*/  FMUL.FTZ R12, R132, R221 ;  /* 0x000000dd840c7220 */ /* 0x000fe40000410000 */
[-C--:B------:R-:W-:Y:S02]  /*5480*/  FFMA.FTZ R127, R110, R16.reuse, R127 ;  /* 0x000000106e7f7223 */ /* 0x080fe4000001007f */
[----:B------:R-:W-:Y:S02]  /*5490*/  FFMA.FTZ R197, R31, R16, R197 ;  /* 0x000000101fc57223 */ /* 0x000fe400000100c5 */
[----:B------:R-:W-:Y:S02]  /*54a0*/  FFMA.FTZ R120, R96, R13, R120 ;  /* 0x0000000d60787223 */ /* 0x000fe40000010078 */
[----:B------:R-:W-:-:S02]  /*54b0*/  FMUL.FTZ R16, R132, R175 ;  /* 0x000000af84107220 */ /* 0x000fc40000410000 */
[----:B------:R-:W-:Y:S02]  /*54c0*/  FMUL.FTZ R13, R136, R221 ;  /* 0x000000dd880d7220 */ /* 0x000fe40000410000 */
[----:B------:R-:W-:Y:S02]  /*54d0*/  FMUL.FTZ R12, R191, R12 ;  /* 0x0000000cbf0c7220 */ /* 0x000fe40000410000 */
[----:B------:R-:W-:Y:S02]  /*54e0*/  FADD.FTZ R103, R14, R103 ;  /* 0x000000670e677221 */ /* 0x000fe40000010000 */
[----:B------:R-:W-:Y:S02]  /*54f0*/  FADD.FTZ R109, R18, R109 ;  /* 0x0000006d126d7221 */ /* 0x000fe40000010000 */
[----:B------:R-:W-:Y:S02]  /*5500*/  FMUL.FTZ R18, R201, R16 ;  /* 0x00000010c9127220 */ /* 0x000fe40000410000 */
[----:B0-----:R-:W-:Y:S01]  /*5510*/  @P0 FADD R20, R21, R20 ;  /* 0x0000001415140221 */ /* 0x001fe20000000000 */
[----:B------:R-:W-:Y:S01]  /*5520*/  ISETP.NE.AND P0, PT, R50, RZ, PT ;  /* 0x000000ff3200720c */ /* 0x000fe20003f05270 */
[----:B------:R-:W-:-:S02]  /*5530*/  FMUL.FTZ R14, R27, R149 ;  /* 0x000000951b0e7220 */ /* 0x000fc40000410000 */
[C---:B------:R-:W-:Y:S01]  /*5540*/  FMUL.FTZ R149, R132.reuse, R149 ;  /* 0x0000009584957220 */ /* 0x040fe20000410000 */
[----:B------:R-:W0:Y:S01]  /*5550*/  SHFL.DOWN P1, R15, R20, 0x10, 0x1f ;  /* 0x0a001f00140f7f89 */ /* 0x000e220000020000 */
[----:B------:R-:W-:Y:S02]  /*5560*/  FFMA.FTZ R16, R163, R13, R12 ;  /* 0x0000000da3107223 */ /* 0x000fe4000001000c */
[----:B------:R-:W-:Y:S02]  /*5570*/  FMUL.FTZ R12, R132, R217 ;  /* 0x000000d9840c7220 */ /* 0x000fe40000410000 */
[----:B------:R-:W-:Y:S02]  /*5580*/  FFMA.FTZ R118, R92, R13, R118 ;  /* 0x0000000d5c767223 */ /* 0x000fe40000010076 */
[----:B------:R-:W-:Y:S02]  /*5590*/  FMUL.FTZ R149, R32, R149 ;  /* 0x0000009520957220 */ /* 0x000fe40000410000 */
[----:B------:R-:W-:-:S02]  /*55a0*/  FMUL.FTZ R13, R134, R217 ;  /* 0x000000d9860d7220 */ /* 0x000fc40000410000 */
[----:B------:R-:W-:Y:S02]  /*55b0*/  FMUL.FTZ R12, R193, R12 ;  /* 0x0000000cc10c7220 */ /* 0x000fe40000410000 */
[-C--:B------:R-:W-:Y:S02]  /*55c0*/  FFMA.FTZ R117, R90, R14.reuse, R117 ;  /* 0x0000000e5a757223 */ /* 0x080fe40000010075 */
[----:B------:R-:W-:Y:S02]  /*55d0*/  FFMA.FTZ R149, R165, R14, R149 ;  /* 0x0000000ea5957223 */ /* 0x000fe40000010095 */
[----:B------:R-:W-:Y:S02]  /*55e0*/  FADD.FTZ R101, R16, R101 ;  /* 0x0000006510657221 */ /* 0x000fe40000010000 */
[----:B------:R-:W-:Y:S02]  /*55f0*/  FMUL.FTZ R14, R25, R195 ;  /* 0x000000c3190e7220 */ /* 0x000fe40000410000 */
[----:B------:R-:W-:-:S02]  /*5600*/  FFMA.FTZ R16, R167, R13, R12 ;  /* 0x0000000da7107223 */ /* 0x000fc4000001000c */
[C---:B------:R-:W-:Y:S02]  /*5610*/  FMUL.FTZ R195, R132.reuse, R195 ;  /* 0x000000c384c37220 */ /* 0x040fe40000410000 */
[C---:B------:R-:W-:Y:S02]  /*5620*/  FMUL.FTZ R12, R132.reuse, R147 ;  /* 0x00000093840c7220 */ /* 0x040fe40000410000 */
[----:B------:R-:W-:Y:S02]  /*5630*/  FMUL.FTZ R132, R132, R185 ;  /* 0x000000b984847220 */ /* 0x000fe40000410000 */
[----:B------:R-:W-:Y:S02]  /*5640*/  FFMA.FTZ R116, R88, R13, R116 ;  /* 0x0000000d58747223 */ /* 0x000fe40000010074 */
[----:B0-----:R-:W-:Y:S02]  /*5650*/  @P1 FADD R15, R20, R15 ;  /* 0x0000000f140f1221 */ /* 0x001fe40000000000 */
[----:B------:R-:W-:-:S02]  /*5660*/  FMUL.FTZ R13, R26, R147 ;  /* 0x000000931a0d7220 */ /* 0x000fc40000410000 */
[----:B------:R-:W-:Y:S01]  /*5670*/  FMUL.FTZ R145, R145, R175 ;  /* 0x000000af91917220 */ /* 0x000fe20000410000 */
[----:B------:R0:W-:Y:S01]  /*5680*/  @!P0 STS [0x18c4], R15 ;  /* 0x0018c40fff008388 */ /* 0x0001e20000000800 */
        /* <DEDUP_REMOVED lines=27> */
[----:B------:R-:W0:Y:S02]  /*5840*/  @P0 LDS R12, [R14+0x2b78] ;  /* 0x002b78000e0c0984 */ /* 0x000e240000000800 */
[----:B0-----:R-:W-:-:S05]  /*5850*/  @P0 FADD.FTZ R15, R15, R12 ;  /* 0x0000000c0f0f0221 */ /* 0x001fca0000010000 */
[----:B------:R0:W-:Y:S02]  /*5860*/  STS [R14+0x2b78], R15 ;  /* 0x002b780f0e007388 */ /* 0x0001e40000000800 */
.L_x_6493:
[----:B0-----:R-:W-:Y:S05]  /*5870*/  BSYNC B0 ;  /* 0x0000000000007941 */ /* 0x001fea0003800000 */
.L_x_6492:
[----:B------:R-:W-:Y:S02]  /*5880*/  IADD3 R129, R129, 0x1, RZ ;  /* 0x0000000181817810 */ /* 0x000fe40007ffe0ff */
[----:B------:R-:W-:Y:S02]  /*5890*/  IADD3 R130, P1, R130, 0x1, RZ ;  /* 0x0000000182827810 */ /* 0x000fe40007f3e0ff */
[----:B------:R-:W-:Y:S02]  /*58a0*/  ISETP.GE.AND P0, PT, R129, c[0x0][0x16c], PT ;  /* 0x00005b0081007a0c */ /* 0x000fe40003f06270 */
[----:B------:R-:W-:-:S11]  /*58b0*/  IADD3.X R131, RZ, R131, RZ, P1, !PT ;  /* 0x00000083ff837210 */ /* 0x000fd60000ffe4ff */
[----:B------:R-:W-:Y:S01]  /*58c0*/  @P0 CALL.REL.NOINC `(.L_x_6457) ;  /* 0x0000001000000944 */ /* 0x000fe20003c00000 */
[----:B------:R-:W-:Y:S05]  /*58d0*/  BRA `(.L_x_6494) ;  /* 0xffffccc000007947 */ /* 0x000fea000383ffff */
.L_x_6457:
        /* <DEDUP_REMOVED lines=10> */
[----:B------:R-:W-:Y:S01]  /*5980*/  FADD.FTZ R13, R13, R66 ;  /* 0x000000420d0d7221 */ /* 0x000fe20000010000 */
        /* <DEDUP_REMOVED lines=14> */
[----:B------:R-:W-:Y:S01]  /*5a70*/  IMAD R17, R45, c[0x0][0x2dc], R12 ;  /* 0x0000b7002d117a24 */ /* 0x000fe200078e020c */
[----:B------:R-:W-:Y:S01]  /*5a80*/  F2FP.BF16.PACK_AB R22, R109, R78 ;  /* 0x0000004e6d16723e */ /* 0x000fe200000010ff */
[----:B------:R-:W1:Y:S01]  /*5a90*/  LDS.128 R8, [R50.X16+0x200] ;  /* 0x0002000032087984 */ /* 0x000e62000000cc00 */
        /* <DEDUP_REMOVED lines=9> */
[----:B------:R-:W-:Y:S02]  /*5b30*/  F2FP.BF16.PACK_AB R70, R101, R70 ;  /* 0x000000466546723e */ /* 0x000fe400000010ff */
[----:B------:R-:W-:Y:S01]  /*5b40*/  LEA.HI.X R13, R2, c[0x0][0x334], R3, 0x1, P0 ;  /* 0x0000cd00020d7a11 */ /* 0x000fe200000f0c03 */
[----:B------:R-:W-:Y:S01]  /*5b50*/  FADD.FTZ R17, R16, R101 ;  /* 0x0000006510117221 */ /* 0x000fe20000010000 */
[----:B------:R-:W-:Y:S01]  /*5b60*/  IADD3 R51, P1, R51, -0x400, RZ ;  /* 0xfffffc0033337810 */ /* 0x000fe20007f3e0ff */
[----:B------:R-:W-:Y:S01]  /*5b70*/  IMAD R16, R0, c[0x0][0x300], RZ ;  /* 0x0000c00000107a24 */ /* 0x000fe200078e02ff */
[----:B------:R-:W-:Y:S01]  /*5b80*/  IADD3 R59, P2, R59, -0x400, RZ ;  /* 0xfffffc003b3b7810 */ /* 0x000fe20007f5e0ff */
[----:B------:R-:W-:Y:S01]  /*5b90*/  IMAD.WIDE R2, R63, 0x10, R12 ;  /* 0x000000103f027825 */ /* 0x000fe200078e020c */
[----:B------:R-:W-:-:S02]  /*5ba0*/  IADD3 R52, P3, R52, -0x400, RZ ;  /* 0xfffffc0034347810 */ /* 0x000fc40007f7e0ff */
[----:B------:R-:W-:Y:S01]  /*5bb0*/  IADD3 R54, P4, R54, -0x400, RZ ;  /* 0xfffffc0036367810 */ /* 0x000fe20007f9e0ff */
[----:B------:R-:W-:Y:S01]  /*5bc0*/  IMAD.WIDE.U32 R12, R43, c[0x0][0x300], R14 ;  /* 0x0000c0002b0c7a25 */ /* 0x000fe200078e000e */
[----:B------:R-:W-:Y:S02]  /*5bd0*/  IADD3 R56, P5, R56, -0x400, RZ ;  /* 0xfffffc0038387810 */ /* 0x000fe40007fbe0ff */
[----:B------:R-:W-:Y:S01]  /*5be0*/  IADD3 R62, R62, -0x200, RZ ;  /* 0xfffffe003e3e7810 */ /* 0x000fe20007ffe0ff */
[----:B------:R-:W-:Y:S01]  /*5bf0*/  FADD.FTZ R72, R17, R72 ;  /* 0x0000004811487221 */ /* 0x000fe20000010000 */
[----:B------:R-:W-:Y:S02]  /*5c00*/  IADD3.X R58, R58, -0x1, RZ, P1, !PT ;  /* 0xffffffff3a3a7810 */ /* 0x000fe40000ffe4ff */
[----:B------:R-:W-:Y:S01]  /*5c10*/  IADD3.X R60, R60, -0x1, RZ, P2, !PT ;  /* 0xffffffff3c3c7810 */ /* 0x000fe200017fe4ff */
[----:B------:R-:W-:Y:S01]  /*5c20*/  FADD.FTZ R103, R72, R103 ;  /* 0x0000006748677221 */ /* 0x000fe20000010000 */
[----:B------:R-:W-:-:S02]  /*5c30*/  IADD3.X R53, R53, -0x1, RZ, P3, !PT ;  /* 0xffffffff35357810 */ /* 0x000fc40001ffe4ff */
[----:B------:R-:W-:Y:S01]  /*5c40*/  IADD3.X R55, R55, -0x1, RZ, P4, !PT ;  /* 0xffffffff37377810 */ /* 0x000fe200027fe4ff */
[----:B------:R-:W-:Y:S01]  /*5c50*/  FADD.FTZ R74, R103, R74 ;  /* 0x0000004a674a7221 */ /* 0x000fe20000010000 */
[----:B0-----:R0:W-:Y:S01]  /*5c60*/  STG.E.128 [R2.64+-0x400], R4 ;  /* 0xfffc000402007986 */ /* 0x0011e2000c101d04 */
[----:B------:R-:W-:Y:S02]  /*5c70*/  IADD3.X R57, R57, -0x1, RZ, P5, !PT ;  /* 0xffffffff39397810 */ /* 0x000fe40002ffe4ff */
[----:B------:R-:W-:Y:S01]  /*5c80*/  FADD.FTZ R105, R74, R105 ;  /* 0x000000694a697221 */ /* 0x000fe20000010000 */
[----:B-1----:R1:W-:Y:S03]  /*5c90*/  STG.E.128 [R2.64+-0x200], R8 ;  /* 0xfffe000802007986 */ /* 0x0023e6000c101d04 */
[----:B------:R-:W-:Y:S01]  /*5ca0*/  FADD.FTZ R76, R105, R76 ;  /* 0x0000004c694c7221 */ /* 0x000fe20000010000 */
[----:B------:R-:W-:Y:S03]  /*5cb0*/  BAR.SYNC.DEFER_BLOCKING 0x0 ;  /* 0x0000000000007b1d */ /* 0x000fe60000010000 */
[----:B------:R-:W-:-:S04]  /*5cc0*/  FADD.FTZ R107, R76, R107 ;  /* 0x0000006b4c6b7221 */ /* 0x000fc80000010000 */
[----:B------:R-:W-:Y:S02]  /*5cd0*/  FADD.FTZ R78, R107, R78 ;  /* 0x0000004e6b4e7221 */ /* 0x000fe40000010000 */
[----:B0-----:R-:W-:Y:S02]  /*5ce0*/  IMAD R5, R43, c[0x0][0x304], R16 ;  /* 0x0000c1002b057a24 */ /* 0x001fe400078e0210 */
[----:B------:R-:W-:Y:S02]  /*5cf0*/  FADD.FTZ R109, R78, R109 ;  /* 0x0000006d4e6d7221 */ /* 0x000fe40000010000 */
[----:B-1----:R-:W-:Y:S01]  /*5d00*/  IMAD R2, R170, c[0x0][0x2f8], RZ ;  /* 0x0000be00aa027a24 */ /* 0x002fe200078e02ff */
[----:B------:R-:W-:Y:S01]  /*5d10*/  IADD3 R13, R13, R5, RZ ;  /* 0x000000050d0d7210 */ /* 0x000fe20007ffe0ff */
[----:B------:R-:W-:Y:S02]  /*5d20*/  FADD.FTZ R48, R109, R80 ;  /* 0x000000506d307221 */ /* 0x000fe40000010000 */
[----:B------:R-:W-:-:S02]  /*5d30*/  IMAD R5, R45, c[0x0][0x2fc], R2 ;  /* 0x0000bf002d057a24 */ /* 0x000fc400078e0202 */
        /* <DEDUP_REMOVED lines=13> */
[----:B0-----:R0:W-:Y:S04]  /*5e10*/  STG.E.128 [R2.64+-0x400], R24 ;  /* 0xfffc001802007986 */ /* 0x0011e8000c101d04 */
[----:B-1----:R0:W-:Y:S01]  /*5e20*/  STG.E.128 [R2.64+-0x200], R28 ;  /* 0xfffe001c02007986 */ /* 0x0021e2000c101d04 */
[----:B------:R-:W-:Y:S01]  /*5e30*/  @!P0 CALL.REL.NOINC `(.L_x_6455) ;  /* 0x0000001000008944 */ /* 0x000fe20003c00000 */
[----:B------:R-:W-:Y:S05]  /*5e40*/  BRA `(.L_x_6495) ;  /* 0xffffa9d000007947 */ /* 0x000fea000383ffff */
.L_x_6455:
        /* <DEDUP_REMOVED lines=24> */
.L_x_6497:
[----:B0-----:R-:W-:Y:S05]  /*5fd0*/  BSYNC B0 ;  /* 0x0000000000007941 */ /* 0x001fea0003800000 */
.L_x_6496:
[----:B------:R-:W-:Y:S01]  /*5fe0*/  BSSY B0, `(.L_x_6498) ;  /* 0x0000018000007945 */ /* 0x000fe20003800000 */
[----:B------:R-:W-:Y:S05]  /*5ff0*/  @!P0 BRA `(.L_x_6499) ;  /* 0x0000015000008947 */ /* 0x000fea0003800000 */
[----:B------:R-:W-:Y:S06]  /*6000*/  BAR.SYNC.DEFER_BLOCKING 0x0 ;  /* 0x0000000000007b1d */ /* 0x000fec0000010000 */
[----:B0-----:R-:W0:Y:S04]  /*6010*/  SHFL.DOWN P0, R3, R48, 0x1, 0x1f ;  /* 0x08201f0030037f89 */ /* 0x001e280000000000 */
[----:B------:R-:W1:Y:S04]  /*6020*/  S2R R6, SR_LANEID ;  /* 0x0000000000067919 */ /* 0x000e680000000000 */
[----:B------:R-:W4:Y:S01]  /*6030*/  S2R R9, SR_TID.X ;  /* 0x0000000000097919 */ /* 0x000f220000002100 */
        /* <DEDUP_REMOVED lines=17> */
.L_x_6499:
[----:B------:R-:W1:Y:S02]  /*6150*/  S2R R9, SR_TID.X ;  /* 0x0000000000097919 */ /* 0x000e640000002100 */
.L_x_6500:
[----:B0-----:R-:W-:Y:S05]  /*6160*/  BSYNC B0 ;  /* 0x0000000000007941 */ /* 0x001fea0003800000 */
.L_x_6498:
[----:B-1----:R-:W-:-:S13]  /*6170*/  ISETP.GE.AND P0, PT, R9, c[0x0][0x16c], PT ;  /* 0x00005b0009007a0c */ /* 0x002fda0003f06270 */
[----:B------:R-:W-:Y:S05]  /*6180*/  @P0 EXIT ;  /* 0x000000000000094d */ /* 0x000fea0003800000 */
[----:B------:R-:W-:Y:S02]  /*6190*/  IMAD R0, R0, c[0x0][0x288], RZ ;  /* 0x0000a20000007a24 */ /* 0x000fe400078e02ff */
[----:B------:R-:W-:-:S04]  /*61a0*/  IMAD.WIDE.U32 R2, R43, c[0x0][0x288], RZ ;  /* 0x0000a2002b027a25 */ /* 0x000fc800078e00ff */
[----:B------:R-:W-:-:S05]  /*61b0*/  IMAD R13, R43, c[0x0][0x28c], R0 ;  /* 0x0000a3002b0d7a24 */ /* 0x000fca00078e0200 */
[----:B------:R-:W-:Y:S02]  /*61c0*/  IADD3 R13, R3, R13, RZ ;  /* 0x0000000d030d7210 */ /* 0x000fe40007ffe0ff */
.L_x_6501:
        /* <DEDUP_REMOVED lines=16> */
.L_x_6502:
        /* <DEDUP_REMOVED lines=11> */
.L_x_9097:


//--------------------- .text._Z25selective_scan_bwd_kernelI32Selective_Scan_bwd_kernel_traitsILi32ELi16ELb1ELb1ELb1ELb1ELb0EN3c108BFloat16EfEEv12SSMParamsBwd --------------------------
	.section	.text._Z25selective_scan_bwd_kernelI32Selective_Scan_bwd_kernel_traitsILi32ELi16ELb1ELb1ELb1ELb1ELb0EN3c108BFloat16EfEEv12SSMParamsBwd,"ax",@progbits
	.sectioninfo	@"SHI_REGISTERS=254"
	.align	128
        .global         _Z25selective_scan_bwd_kernelI32Selective_Scan_bwd_kernel_traitsILi32ELi16ELb1ELb1ELb1ELb1ELb0EN3c108BFloat16EfEEv12SSMParamsBwd
        .type           _Z25selective_scan_bwd_kernelI32Selective_Scan_bwd_kernel_traitsILi32ELi16ELb1ELb1ELb1ELb1ELb0EN3c108BFloat16EfEEv12SSMParamsBwd,@function
        .size           _Z25selective_scan_bwd_kernelI32Selective_Scan_bwd_kernel_traitsILi32ELi16ELb1ELb1ELb1ELb1ELb0EN3c108BFloat16EfEEv12SSMParamsBwd,(.L_x_9098 - _Z25selective_scan_bwd_kernelI32Selective_Scan_bwd_kernel_traitsILi32ELi16ELb1ELb1ELb1ELb1ELb0EN3c108BFloat16EfEEv12SSMParamsBwd)
        .other          _Z25selective_scan_bwd_kernelI32Selective_Scan_bwd_kernel_traitsILi32ELi16ELb1ELb1ELb1ELb1ELb0EN3c108BFloat16EfEEv12SSMParamsBwd,@"STO_CUDA_ENTRY STV_DEFAULT"
_Z25selective_scan_bwd_kernelI32Selective_Scan_bwd_kernel_traitsILi32ELi16ELb1ELb1ELb1ELb1ELb0EN3c108BFloat16EfEEv12SSMParamsBwd:
.text._Z25selective_scan_bwd_kernelI32Selective_Scan_bwd_kernel_traitsILi32ELi16ELb1ELb1ELb1ELb1ELb0EN3c108BFloat16EfEEv12SSMParamsBwd:
        /* <DEDUP_REMOVED lines=34> */
[----:B-1----:R-:W-:Y:S01]  /*0220*/  IMAD.WIDE.U32 R4, R63, c[0x0][0x1e0], RZ ;  /* 0x000078003f047a25 */ /* 0x002fe200078e00ff */
[----:B------:R-:W-:Y:S01]  /*0230*/  HFMA2.MMA R59, -RZ, RZ, 0, 0 ;  /* 0x00000000ff3b7435 */ /* 0x000fe200000001ff */
[----:B------:R-:W-:-:S02]  /*0240*/  MOV R57, RZ ;  /* 0x000000ff00397202 */ /* 0x000fc40000000f00 */
[----:B------:R-:W-:Y:S01]  /*0250*/  IMAD R15, R63, c[0x0][0x194], R14 ;  /* 0x000065003f0f7a24 */ /* 0x000fe200078e020e */
[----:B------:R-:W-:Y:S01]  /*0260*/  IADD3 R5, R5, R13, RZ ;  /* 0x0000000d05057210 */ /* 0x000fe20007ffe0ff */
[----:B------:R-:W-:Y:S01]  /*0270*/  IMAD R14, R64, c[0x0][0x280], RZ ;  /* 0x0000a000400e7a24 */ /* 0x000fe200078e02ff */
[----:B---3--:R-:W-:Y:S02]  /*0280*/  IADD3 R8, RZ, -R7, RZ ;  /* 0x80000007ff087210 */ /* 0x008fe40007ffe0ff */
        /* <DEDUP_REMOVED lines=91> */
.L_x_6574:
[----:B------:R-:W-:Y:S01]  /*0840*/  BAR.SYNC.DEFER_BLOCKING 0x0 ;  /* 0x0000000000007b1d */ /* 0x000fe20000010000 */
[----:B------:R-:W-:-:S05]  /*0850*/  LOP3.LUT R42, R43, 0x1f, R58, 0xf8, !PT ;  /* 0x0000001f2b2a7812 */ /* 0x000fca00078ef83a */
[----:B------:R-:W-:-:S05]  /*0860*/  IMAD.WIDE R12, R42, 0x10, R54 ;  /* 0x000000102a0c7825 */ /* 0x000fca00078e0236 */
[----:B0-----:R-:W2:Y:S04]  /*0870*/  LDG.E.128 R16, [R12.64] ;  /* 0x000000040c107981 */ /* 0x001ea8000c1e1d00 */
        /* <DEDUP_REMOVED lines=22> */
[--C-:B------:R-:W-:Y:S02]  /*09e0*/  PRMT R27, RZ, 0x5410, R18.reuse ;  /* 0x00005410ff1b7816 */ /* 0x100fe40000000012 */
[----:B------:R-:W-:Y:S01]  /*09f0*/  PRMT R111, RZ, 0x7610, R18 ;  /* 0x00007610ff6f7816 */ /* 0x000fe20000000012 */
[----:B-----5:R-:W-:Y:S01]  /*0a00*/  FADD.FTZ R115, R115, R60 ;  /* 0x0000003c73737221 */ /* 0x020fe20000010000 */
[----:B-1----:R-:W-:Y:S01]  /*0a10*/  PRMT R24, RZ, 0x5410, R4 ;  /* 0x00005410ff187816 */ /* 0x002fe20000000004 */
[--C-:B------:R-:W-:Y:S01]  /*0a20*/  FADD.FTZ R102, R27, R60.reuse ;  /* 0x0000003c1b667221 */ /* 0x100fe20000010000 */
[--C-:B------:R-:W-:Y:S01]  /*0a30*/  PRMT R25, RZ, 0x5410, R17.reuse ;  /* 0x00005410ff197816 */ /* 0x100fe20000000011 */
[--C-:B------:R-:W-:Y:S01]  /*0a40*/  FADD.FTZ R111, R111, R60.reuse ;  /* 0x0000003c6f6f7221 */ /* 0x100fe20000010000 */
[----:B------:R-:W-:Y:S02]  /*0a50*/  PRMT R17, RZ, 0x7610, R17 ;  /* 0x00007610ff117816 */ /* 0x000fe40000000011 */
        /* <DEDUP_REMOVED lines=8> */
[----:B------:R-:W-:Y:S01]  /*0ae0*/  FSETP.GTU.FTZ.AND P6, PT, R111, 20, PT ;  /* 0x41a000006f00780b */ /* 0x000fe20003fdc000 */
[----:B--2---:R-:W-:Y:S04]  /*0af0*/  STS.128 [R56.X16], R68 ;  /* 0x0000004438007388 */ /* 0x004fe8000000cc00 */
[----:B---3--:R-:W-:Y:S01]  /*0b00*/  STS.128 [R56.X16+0x200], R72 ;  /* 0x0002004838007388 */ /* 0x008fe2000000cc00 */
[----:B------:R-:W-:-:S06]  /*0b10*/  NOP ;  /* 0x0000000000007918 */ /* 0x000fcc0000000000 */
[----:B------:R-:W0:Y:S04]  /*0b20*/  LDS.128 R20, [R0] ;  /* 0x0000000000147984 */ /* 0x000e280000000c00 */
[----:B------:R1:W2:Y:S01]  /*0b30*/  LDS.128 R132, [R0+0x10] ;  /* 0x0000100000847984 */ /* 0x0002a20000000c00 */
[--C-:B0-----:R-:W-:Y:S02]  /*0b40*/  PRMT R108, RZ, 0x5410, R20.reuse ;  /* 0x00005410ff6c7816 */ /* 0x101fe40000000014 */
[----:B------:R-:W-:Y:S02]  /*0b50*/  PRMT R127, RZ, 0x7610, R20 ;  /* 0x00007610ff7f7816 */ /* 0x000fe40000000014 */
[----:B------:R-:W-:Y:S01]  /*0b60*/  PRMT R20, RZ, 0x5410, R5 ;  /* 0x00005410ff147816 */ /* 0x000fe20000000005 */
[----:B------:R-:W-:Y:S01]  /*0b70*/  FFMA.FTZ R26, R108, R24, R59 ;  /* 0x000000186c1a7223 */ /* 0x000fe2000001003b */
[----:B------:R-:W-:-:S02]  /*0b80*/  PRMT R24, RZ, 0x7610, R4 ;  /* 0x00007610ff187816 */ /* 0x000fc40000000004 */
[--C-:B------:R-:W-:Y:S02]  /*0b90*/  PRMT R125, RZ, 0x5410, R21.reuse ;  /* 0x00005410ff7d7816 */ /* 0x100fe40000000015 */
[----:B------:R-:W-:Y:S01]  /*0ba0*/  PRMT R123, RZ, 0x7610, R21 ;  /* 0x00007610ff7b7816 */ /* 0x000fe20000000015 */
[----:B------:R-:W-:Y:S01]  /*0bb0*/  FFMA.FTZ R26, R127, R24, R26 ;  /* 0x000000187f1a7223 */ /* 0x000fe2000001001a */
[----:B------:R-:W-:Y:S02]  /*0bc0*/  PRMT R24, RZ, 0x7610, R5 ;  /* 0x00007610ff187816 */ /* 0x000fe40000000005 */
[----:B------:R-:W-:Y:S01]  /*0bd0*/  PRMT R21, RZ, 0x5410, R6 ;  /* 0x00005410ff157816 */ /* 0x000fe20000000006 */
[----:B------:R-:W-:Y:S01]  /*0be0*/  FFMA.FTZ R20, R125, R20, R26 ;  /* 0x000000147d147223 */ /* 0x000fe2000001001a */
[--C-:B------:R-:W-:Y:S02]  /*0bf0*/  PRMT R121, RZ, 0x5410, R22.reuse ;  /* 0x00005410ff797816 */ /* 0x100fe40000000016 */
[----:B------:R-:W-:Y:S01]  /*0c00*/  PRMT R119, RZ, 0x7610, R22 ;  /* 0x00007610ff777816 */ /* 0x000fe20000000016 */
[----:B------:R-:W-:Y:S01]  /*0c10*/  FFMA.FTZ R20, R123, R24, R20 ;  /* 0x000000187b147223 */ /* 0x000fe20000010014 */
[----:B------:R-:W-:-:S02]  /*0c20*/  PRMT R117, RZ, 0x5410, R23 ;  /* 0x00005410ff757816 */ /* 0x000fc40000000017 */
[----:B------:R-:W-:Y:S01]  /*0c30*/  PRMT R109, RZ, 0x7610, R23 ;  /* 0x00007610ff6d7816 */ /* 0x000fe20000000017 */
[----:B------:R-:W-:Y:S01]  /*0c40*/  FFMA.FTZ R20, R121, R21, R20 ;  /* 0x0000001579147223 */ /* 0x000fe20000010014 */
[----:B------:R-:W-:Y:S02]  /*0c50*/  PRMT R21, RZ, 0x7610, R6 ;  /* 0x00007610ff157816 */ /* 0x000fe40000000006 */
[----:B------:R-:W-:-:S03]  /*0c60*/  MOV R24, c[0x0][0x16c] ;  /* 0x00005b0000187a02 */ /* 0x000fc60000000f00 */
[----:B------:R-:W-:Y:S01]  /*0c70*/  FFMA.FTZ R20, R119, R21, R20 ;  /* 0x0000001577147223 */ /* 0x000fe20000010014 */
[----:B------:R-:W-:Y:S02]  /*0c80*/  PRMT R21, RZ, 0x5410, R7 ;  /* 0x00005410ff157816 */ /* 0x000fe40000000007 */
[----:B------:R-:W-:-:S03]  /*0c90*/  ISETP.GE.AND P5, PT, R24, 0x1, PT ;  /* 0x000000011800780c */ /* 0x000fc60003fa6270 */
        /* <DEDUP_REMOVED lines=39> */
.L_x_6505:
[----:B-12---:R-:W-:Y:S05]  /*0f10*/  BSYNC B0 ;  /* 0x0000000000007941 */ /* 0x006fea0003800000 */
.L_x_6504:
        /* <DEDUP_REMOVED lines=41> */
.L_x_6507:
[----:B------:R-:W-:Y:S05]  /*11b0*/  BSYNC B0 ;  /* 0x0000000000007941 */ /* 0x000fea0003800000 */
.L_x_6506:
        /* <DEDUP_REMOVED lines=39> */
.L_x_6509:
[----:B------:R-:W-:Y:S05]  /*1430*/  BSYNC B0 ;  /* 0x0000000000007941 */ /* 0x000fea0003800000 */
.L_x_6508:
        /* <DEDUP_REMOVED lines=39> */
.L_x_6511:
[----:B------:R-:W-:Y:S05]  /*16b0*/  BSYNC B0 ;  /* 0x0000000000007941 */ /* 0x000fea0003800000 */
.L_x_6510:
        /* <DEDUP_REMOVED lines=39> */
.L_x_6513:
[----:B------:R-:W-:Y:S05]  /*1930*/  BSYNC B0 ;  /* 0x0000000000007941 */ /* 0x000fea0003800000 */
.L_x_6512:
        /* <DEDUP_REMOVED lines=39> */
.L_x_6515:
[----:B------:R-:W-:Y:S05]  /*1bb0*/  BSYNC B0 ;  /* 0x0000000000007941 */ /* 0x000fea0003800000 */
.L_x_6514:
        /* <DEDUP_REMOVED lines=39> */
.L_x_6517:
[----:B------:R-:W-:Y:S05]  /*1e30*/  BSYNC B0 ;  /* 0x0000000000007941 */ /* 0x000fea0003800000 */
.L_x_6516:
        /* <DEDUP_REMOVED lines=39> */
.L_x_6519:
[----:B------:R-:W-:Y:S05]  /*20b0*/  BSYNC B0 ;  /* 0x0000000000007941 */ /* 0x000fea0003800000 */
.L_x_6518:
        /* <DEDUP_REMOVED lines=39> */
.L_x_6521:
[----:B------:R-:W-:Y:S05]  /*2330*/  BSYNC B0 ;  /* 0x0000000000007941 */ /* 0x000fea0003800000 */
.L_x_6520:
        /* <DEDUP_REMOVED lines=38> */
.L_x_6523:
[----:B------:R-:W-:Y:S05]  /*25a0*/  BSYNC B0 ;  /* 0x0000000000007941 */ /* 0x000fea0003800000 */
.L_x_6522:
        /* <DEDUP_REMOVED lines=38> */
.L_x_6525:
[----:B------:R-:W-:Y:S05]  /*2810*/  BSYNC B0 ;  /* 0x0000000000007941 */ /* 0x000fea0003800000 */
.L_x_6524:
        /* <DEDUP_REMOVED lines=33> */
.L_x_6527:
[----:B------:R-:W-:Y:S05]  /*2a30*/  BSYNC B0 ;  /* 0x0000000000007941 */ /* 0x000fea0003800000 */
.L_x_6526:
        /* <DEDUP_REMOVED lines=33> */
.L_x_6529:
[----:B------:R-:W-:Y:S05]  /*2c50*/  BSYNC B0 ;  /* 0x0000000000007941 */ /* 0x000fea0003800000 */
.L_x_6528:
        /* <DEDUP_REMOVED lines=33> */
.L_x_6531:
[----:B------:R-:W-:Y:S05]  /*2e70*/  BSYNC B0 ;  /* 0x0000000000007941 */ /* 0x000fea0003800000 */
.L_x_6530:
        /* <DEDUP_REMOVED lines=33> */
.L_x_6533:
[----:B------:R-:W-:Y:S05]  /*3090*/  BSYNC B0 ;  /* 0x0000000000007941 */ /* 0x000fea0003800000 */
.L_x_6532:
        /* <DEDUP_REMOVED lines=33> */
.L_x_6535:
[----:B------:R-:W-:Y:S05]  /*32b0*/  BSYNC B0 ;  /* 0x0000000000007941 */ /* 0x000fea0003800000 */
.L_x_6534:
        /* <DEDUP_REMOVED lines=23> */
.L_x_6573:
        /* <DEDUP_REMOVED lines=33> */
[C---:B------:R-:W-:Y:S02]  /*3640*/  LOP3.LUT P0, RZ, R58.reuse, 0x1f, RZ, 0xc0, !PT ;  /* 0x0000001f3aff7812 */ /* 0x040fe4000780c0ff */
        /* <DEDUP_REMOVED lines=18> */
[C---:B------:R-:W-:Y:S02]  /*3770*/  FMUL.FTZ R146, R165.reuse, R115 ;  /* 0x00000073a5927220 */ /* 0x040fe40000410000 */
[----:B------:R-:W-:-:S04]  /*3780*/  FMUL.FTZ R148, R165, R104 ;  /* 0x00000068a5947220 */ /* 0x000fc80000410000 */
[----:B------:R-:W0:Y:S01]  /*3790*/  MUFU.EX2 R146, R146 ;  /* 0x0000009200927308 */ /* 0x000e220000000800 */
[----:B------:R-:W-:Y:S01]  /*37a0*/  FMUL.FTZ R149, R165, R113 ;  /* 0x00000071a5957220 */ /* 0x000fe20000410000 */
[--C-:B------:R-:W-:Y:S02]  /*37b0*/  PRMT R163, RZ, 0x5410, R4.reuse ;  /* 0x00005410ffa37816 */ /* 0x100fe40000000004 */
[----:B------:R-:W-:-:S04]  /*37c0*/  PRMT R162, RZ, 0x7610, R4 ;  /* 0x00007610ffa27816 */ /* 0x000fc80000000004 */
[----:B------:R-:W0:Y:S01]  /*37d0*/  MUFU.EX2 R148, R148 ;  /* 0x0000009400947308 */ /* 0x000e220000000800 */
[----:B------:R-:W-:Y:S01]  /*37e0*/  FMUL.FTZ R151, R165, R102 ;  /* 0x00000066a5977220 */ /* 0x000fe20000410000 */
[----:B------:R-:W-:Y:S01]  /*37f0*/  PRMT R161, RZ, 0x5410, R5 ;  /* 0x00005410ffa17816 */ /* 0x000fe20000000005 */
[----:B------:R-:W-:Y:S02]  /*3800*/  FMUL.FTZ R191, R163, R106 ;  /* 0x0000006aa3bf7220 */ /* 0x000fe40000410000 */
[----:B------:R-:W-:-:S03]  /*3810*/  FMUL.FTZ R172, R162, R115 ;  /* 0x00000073a2ac7220 */ /* 0x000fc60000410000 */
[----:B------:R-:W0:Y:S01]  /*3820*/  MUFU.EX2 R149, R149 ;  /* 0x0000009500957308 */ /* 0x000e220000000800 */
[C---:B------:R-:W-:Y:S01]  /*3830*/  FMUL.FTZ R150, R165.reuse, R111 ;  /* 0x0000006fa5967220 */ /* 0x040fe20000410000 */
[--C-:B-1----:R-:W-:Y:S01]  /*3840*/  PRMT R138, RZ, 0x5410, R18.reuse ;  /* 0x00005410ff8a7816 */ /* 0x102fe20000000012 */
[----:B------:R-:W-:Y:S01]  /*3850*/  FMUL.FTZ R176, R165, R147 ;  /* 0x00000093a5b07220 */ /* 0x000fe20000410000 */
[----:B------:R-:W-:Y:S01]  /*3860*/  PRMT R140, RZ, 0x7610, R18 ;  /* 0x00007610ff8c7816 */ /* 0x000fe20000000012 */
[----:B------:R-:W-:Y:S01]  /*3870*/  FMUL.FTZ R189, R161, R104 ;  /* 0x00000068a1bd7220 */ /* 0x000fe20000410000 */
[----:B------:R-:W-:Y:S02]  /*3880*/  PRMT R160, RZ, 0x7610, R5 ;  /* 0x00007610ffa07816 */ /* 0x000fe40000000005 */
[----:B------:R-:W1:Y:S01]  /*3890*/  MUFU.EX2 R151, R151 ;  /* 0x0000009700977308 */ /* 0x000e620000000800 */
[C---:B------:R-:W-:Y:S01]  /*38a0*/  FMUL.FTZ R164, R165.reuse, R100 ;  /* 0x00000064a5a47220 */ /* 0x040fe20000410000 */
[----:B------:R-:W-:Y:S01]  /*38b0*/  PRMT R159, RZ, 0x5410, R6 ;  /* 0x00005410ff9f7816 */ /* 0x000fe20000000006 */
[C---:B------:R-:W-:Y:S01]  /*38c0*/  FMUL.FTZ R174, R165.reuse, R103 ;  /* 0x00000067a5ae7220 */ /* 0x040fe20000410000 */
[----:B----4-:R-:W-:Y:S01]  /*38d0*/  PRMT R124, RZ, 0x7610, R14 ;  /* 0x00007610ff7c7816 */ /* 0x010fe2000000000e */
[----:B------:R-:W-:-:S02]  /*38e0*/  FMUL.FTZ R180, R165, R98 ;  /* 0x00000062a5b47220 */ /* 0x000fc40000410000 */
[C---:B------:R-:W-:Y:S02]  /*38f0*/  FMUL.FTZ R219, R165.reuse, R133 ;  /* 0x00000085a5db7220 */ /* 0x040fe40000410000 */
[C---:B------:R-:W-:Y:S02]  /*3900*/  FMUL.FTZ R202, R165.reuse, R110 ;  /* 0x0000006ea5ca7220 */ /* 0x040fe40000410000 */
[C---:B------:R-:W-:Y:S02]  /*3910*/  FMUL.FTZ R204, R165.reuse, R139 ;  /* 0x0000008ba5cc7220 */ /* 0x040fe40000410000 */
[C---:B------:R-:W-:Y:S02]  /*3920*/  FMUL.FTZ R206, R165.reuse, R112 ;  /* 0x00000070a5ce7220 */ /* 0x040fe40000410000 */
[C---:B------:R-:W-:Y:S02]  /*3930*/  FMUL.FTZ R184, R165.reuse, R141 ;  /* 0x0000008da5b87220 */ /* 0x040fe40000410000 */
[----:B------:R-:W-:Y:S01]  /*3940*/  FMUL.FTZ R178, R165, R114 ;  /* 0x00000072a5b27220 */ /* 0x000fe20000410000 */
[----:B------:R-:W-:Y:S01]  /*3950*/  MUFU.EX2 R150, R150 ;  /* 0x0000009600967308 */ /* 0x000fe20000000800 */
[----:B------:R-:W-:Y:S01]  /*3960*/  FMUL.FTZ R170, R160, R113 ;  /* 0x00000071a0aa7220 */ /* 0x000fe20000410000 */
[----:B------:R-:W-:Y:S01]  /*3970*/  PRMT R158, RZ, 0x7610, R6 ;  /* 0x00007610ff9e7816 */ /* 0x000fe20000000006 */
[----:B------:R-:W-:-:S05]  /*3980*/  FMUL.FTZ R187, R159, R102 ;  /* 0x000000669fbb7220 */ /* 0x000fca0000410000 */
[----:B------:R-:W4:Y:S01]  /*3990*/  MUFU.EX2 R176, R176 ;  /* 0x000000b000b07308 */ /* 0x000f220000000800 */
[--C-:B------:R-:W-:Y:S01]  /*39a0*/  PRMT R157, RZ, 0x5410, R7.reuse ;  /* 0x00005410ff9d7816 */ /* 0x100fe20000000007 */
[----:B------:R-:W-:Y:S01]  /*39b0*/  FMUL.FTZ R185, R158, R111 ;  /* 0x0000006f9eb97220 */ /* 0x000fe20000410000 */
[----:B------:R-:W-:Y:S02]  /*39c0*/  PRMT R156, RZ, 0x7610, R7 ;  /* 0x00007610ff9c7816 */ /* 0x000fe40000000007 */
[----:B------:R-:W-:-:S03]  /*39d0*/  PRMT R155, RZ, 0x5410, R8 ;  /* 0x00005410ff9b7816 */ /* 0x000fc60000000008 */
[----:B------:R-:W0:Y:S01]  /*39e0*/  MUFU.EX2 R164, R164 ;  /* 0x000000a400a47308 */ /* 0x000e220000000800 */
[----:B------:R-:W-:Y:S02]  /*39f0*/  PRMT R154, RZ, 0x7610, R8 ;  /* 0x00007610ff9a7816 */ /* 0x000fe40000000008 */
        /* <DEDUP_REMOVED lines=16> */
[----:B------:R-:W-:Y:S01]  /*3b00*/  FMUL.FTZ R183, R157, R100 ;  /* 0x000000649db77220 */ /* 0x000fe20000410000 */
[----:B------:R-:W-:Y:S01]  /*3b10*/  BSSY B0, `(.L_x_6537) ;  /* 0x000005e000007945 */ /* 0x000fe20003800000 */
        /* <DEDUP_REMOVED lines=20> */
[--C-:B------:R-:W-:Y:S02]  /*3c60*/  PRMT R26, RZ, 0x5410, R13.reuse ;  /* 0x00005410ff1a7816 */ /* 0x100fe4000000000d */
[----:B------:R-:W-:Y:S01]  /*3c70*/  PRMT R27, RZ, 0x7610, R13 ;  /* 0x00007610ff1b7816 */ /* 0x000fe2000000000d */
[----:B------:R-:W-:Y:S02]  /*3c80*/  FMUL.FTZ R13, R209, R146 ;  /* 0x00000092d10d7220 */ /* 0x000fe40000410000 */
[----:B------:R-:W-:-:S02]  /*3c90*/  FMUL.FTZ R18, R24, R191 ;  /* 0x000000bf18127220 */ /* 0x000fc40000410000 */
[----:B------:R-:W-:Y:S01]  /*3ca0*/  FMUL.FTZ R217, R25, R172 ;  /* 0x000000ac19d97220 */ /* 0x000fe20000410000 */
[----:B0-----:R-:W-:Y:S01]  /*3cb0*/  PRMT R122, RZ, 0x5410, R14 ;  /* 0x00005410ff7a7816 */ /* 0x001fe2000000000e */
[----:B------:R-:W-:Y:S02]  /*3cc0*/  FMUL.FTZ R14, R148, R13 ;  /* 0x0000000d940e7220 */ /* 0x000fe40000410000 */
[----:B------:R-:W-:Y:S02]  /*3cd0*/  FMUL.FTZ R197, R26, R189 ;  /* 0x000000bd1ac57220 */ /* 0x000fe40000410000 */
[----:B------:R-:W-:Y:S02]  /*3ce0*/  FFMA.FTZ R13, R146, R18, R217 ;  /* 0x00000012920d7223 */ /* 0x000fe400000100d9 */
[----:B------:R-:W-:Y:S02]  /*3cf0*/  FMUL.FTZ R190, R27, R170 ;  /* 0x000000aa1bbe7220 */ /* 0x000fe40000410000 */
[----:B------:R-:W-:Y:S01]  /*3d00*/  FFMA.FTZ R13, R148, R13, R197 ;  /* 0x0000000d940d7223 */ /* 0x000fe200000100c5 */
[----:B---3--:R-:W-:-:S02]  /*3d10*/  PRMT R210, RZ, 0x5410, R32 ;  /* 0x00005410ffd27816 */ /* 0x008fc40000000020 */
[----:B------:R-:W-:Y:S02]  /*3d20*/  PRMT R192, RZ, 0x7610, R32 ;  /* 0x00007610ffc07816 */ /* 0x000fe40000000020 */
[--C-:B------:R-:W-:Y:S02]  /*3d30*/  PRMT R194, RZ, 0x5410, R33.reuse ;  /* 0x00005410ffc27816 */ /* 0x100fe40000000021 */
[----:B------:R-:W-:Y:S02]  /*3d40*/  PRMT R196, RZ, 0x7610, R33 ;  /* 0x00007610ffc47816 */ /* 0x000fe40000000021 */
[--C-:B------:R-:W-:Y:S02]  /*3d50*/  PRMT R198, RZ, 0x5410, R34.reuse ;  /* 0x00005410ffc67816 */ /* 0x100fe40000000022 */
[----:B------:R-:W-:Y:S02]  /*3d60*/  PRMT R208, RZ, 0x7610, R34 ;  /* 0x00007610ffd07816 */ /* 0x000fe40000000022 */
[----:B------:R-:W-:-:S02]  /*3d70*/  PRMT R212, RZ, 0x5410, R35 ;  /* 0x00005410ffd47816 */ /* 0x000fc40000000023 */
[----:B------:R-:W-:Y:S01]  /*3d80*/  PRMT R214, RZ, 0x7610, R35 ;  /* 0x00007610ffd67816 */ /* 0x000fe20000000023 */
[----:B------:R-:W-:Y:S01]  /*3d90*/  FMUL.FTZ R188, R122, R187 ;  /* 0x000000bb7abc7220 */ /* 0x000fe20000410000 */
[--C-:B------:R-:W-:Y:S01]  /*3da0*/  PRMT R153, RZ, 0x5410, R9.reuse ;  /* 0x00005410ff997816 */ /* 0x100fe20000000009 */
[----:B------:R-:W-:Y:S01]  /*3db0*/  FFMA.FTZ R13, R149, R13, R190 ;  /* 0x0000000d950d7223 */ /* 0x000fe200000100be */
[----:B------:R-:W-:Y:S02]  /*3dc0*/  PRMT R152, RZ, 0x7610, R9 ;  /* 0x00007610ff987816 */ /* 0x000fe40000000009 */
[--C-:B------:R-:W-:Y:S02]  /*3dd0*/  PRMT R35, RZ, 0x5410, R10.reuse ;  /* 0x00005410ff237816 */ /* 0x100fe4000000000a */
[----:B------:R-:W-:Y:S02]  /*3de0*/  PRMT R34, RZ, 0x7610, R10 ;  /* 0x00007610ff227816 */ /* 0x000fe4000000000a */
[----:B------:R-:W-:-:S02]  /*3df0*/  PRMT R33, RZ, 0x5410, R11 ;  /* 0x00005410ff217816 */ /* 0x000fc4000000000b */
[----:B------:R-:W-:Y:S01]  /*3e00*/  PRMT R32, RZ, 0x7610, R11 ;  /* 0x00007610ff207816 */ /* 0x000fe2000000000b */
[----:B------:R-:W-:Y:S01]  /*3e10*/  FMUL.FTZ R216, R149, R14 ;  /* 0x0000000e95d87220 */ /* 0x000fe20000410000 */
        /* <DEDUP_REMOVED lines=14> */
[----:B-1----:R-:W-:Y:S02]  /*3f00*/  FFMA.FTZ R13, R151, R13, R188 ;  /* 0x0000000d970d7223 */ /* 0x002fe400000100bc */
        /* <DEDUP_REMOVED lines=20> */
[----:B----4-:R-:W-:-:S02]  /*4050*/  FFMA.FTZ R17, R176, R29, R239 ;  /* 0x0000001db0117223 */ /* 0x010fc400000100ef */
[----:B------:R-:W-:Y:S01]  /*4060*/  FFMA.FTZ R16, R150, R13, R205 ;  /* 0x0000000d96107223 */ /* 0x000fe200000100cd */
[----:B------:R-:W-:Y:S05]  /*4070*/  @P2 BRA `(.L_x_6538) ;  /* 0x0000007000002947 */ /* 0x000fea0003800000 */
[----:B--2---:R-:W-:Y:S01]  /*4080*/  ISETP.NE.AND P3, PT, R45, c[0x0][0x174], PT ;  /* 0x00005d002d007a0c */ /* 0x004fe20003f65270 */
[----:B------:R-:W-:-:S12]  /*4090*/  HFMA2.MMA R20, -RZ, RZ, 1.875, 0 ;  /* 0x3f800000ff147435 */ /* 0x000fd800000001ff */
[----:B------:R-:W-:-:S04]  /*40a0*/  @P3 LEA.HI R13, R45, R45, RZ, 0x1 ;  /* 0x0000002d2d0d3211 */ /* 0x000fc800078f08ff */
[----:B------:R-:W-:-:S04]  /*40b0*/  @P3 LOP3.LUT R14, R13, 0xfffffe, RZ, 0xc0, !PT ;  /* 0x00fffffe0d0e3812 */ /* 0x000fc800078ec0ff */
[----:B------:R-:W-:-:S04]  /*40c0*/  @P3 IADD3 R14, -R14, R45, RZ ;  /* 0x0000002d0e0e3210 */ /* 0x000fc80007ffe1ff */
[----:B------:R-:W-:-:S05]  /*40d0*/  @P3 LEA R14, R14, R145, 0x8 ;  /* 0x000000910e0e3211 */ /* 0x000fca00078e40ff */
[----:B------:R0:W1:Y:S02]  /*40e0*/  @P3 LDS R20, [R14.X4+0x1af8] ;  /* 0x001af8000e143984 */ /* 0x0000640000004800 */
.L_x_6538:
[----:B--2---:R-:W-:Y:S05]  /*40f0*/  BSYNC B0 ;  /* 0x0000000000007941 */ /* 0x004fea0003800000 */
.L_x_6537:
[----:B-1----:R-:W-:Y:S01]  /*4100*/  FMUL.FTZ R13, R176, R20 ;  /* 0x00000014b00d7220 */ /* 0x002fe20000410000 */
[----:B------:R-:W-:Y:S01]  /*4110*/  PRMT R199, RZ, 0x5410, R28 ;  /* 0x00005410ffc77816 */ /* 0x000fe2000000001c */
[----:B------:R-:W-:Y:S01]  /*4120*/  FMUL.FTZ R15, R150, R15 ;  /* 0x0000000f960f7220 */ /* 0x000fe20000410000 */
[----:B------:R-:W-:Y:S01]  /*4130*/  ISETP.GE.AND P3, PT, R56, 0x1, PT ;  /* 0x000000013800780c */ /* 0x000fe20003f66270 */
[----:B------:R-:W-:Y:S01]  /*4140*/  FFMA.FTZ R17, R178, R17, R237 ;  /* 0x00000011b2117223 */ /* 0x000fe200000100ed */
[----:B------:R-:W-:Y:S01]  /*4150*/  LOP3.LUT R192, R58, 0x1f, RZ, 0xc0, !PT ;  /* 0x0000001f3ac07812 */ /* 0x000fe200078ec0ff */
[----:B------:R-:W-:Y:S01]  /*4160*/  FFMA.FTZ R16, R164, R16, R207 ;  /* 0x00000010a4107223 */ /* 0x000fe200000100cf */
[----:B------:R-:W-:Y:S01]  /*4170*/  ISETP.GE.OR P0, PT, R45, c[0x0][0x174], P0 ;  /* 0x00005d002d007a0c */ /* 0x000fe20000706670 */
[----:B------:R-:W-:Y:S01]  /*4180*/  FMUL.FTZ R13, R178, R13 ;  /* 0x0000000db20d7220 */ /* 0x000fe20000410000 */
[----:B------:R-:W-:Y:S01]  /*4190*/  IADD3 R212, R44, -c[0x0][0x174], RZ ;  /* 0x80005d002cd47a10 */ /* 0x000fe20007ffe0ff */
[----:B------:R-:W-:Y:S01]  /*41a0*/  FMUL.FTZ R15, R164, R15 ;  /* 0x0000000fa40f7220 */ /* 0x000fe20000410000 */
[----:B------:R-:W-:Y:S01]  /*41b0*/  ISETP.NE.AND P4, PT, R58, RZ, PT ;  /* 0x000000ff3a00720c */ /* 0x000fe20003f85270 */
[----:B------:R-:W-:Y:S01]  /*41c0*/  FFMA.FTZ R17, R184, R17, R235 ;  /* 0x00000011b8117223 */ /* 0x000fe200000100eb */
[----:B------:R-:W-:Y:S01]  /*41d0*/  IADD3 R247, R58, 0x1c0, RZ ;  /* 0x000001c03af77810 */ /* 0x000fe20007ffe0ff */
[----:B------:R-:W-:Y:S01]  /*41e0*/  FFMA.FTZ R16, R174, R16, R21 ;  /* 0x00000010ae107223 */ /* 0x000fe20000010015 */
[----:B------:R-:W-:Y:S01]  /*41f0*/  IADD3 R249, R58, 0x1e0, RZ ;  /* 0x000001e03af97810 */ /* 0x000fe20007ffe0ff */
[----:B------:R-:W-:Y:S01]  /*4200*/  FMUL.FTZ R13, R184, R13 ;  /* 0x0000000db80d7220 */ /* 0x000fe20000410000 */
[-C--:B------:R-:W-:Y:S01]  /*4210*/  LEA.HI.SX32 R218, R247, R58.reuse, 0x1b ;  /* 0x0000003af7da7211 */ /* 0x080fe200078fdaff */
[----:B------:R-:W-:Y:S01]  /*4220*/  FMUL.FTZ R15, R174, R15 ;  /* 0x0000000fae0f7220 */ /* 0x000fe20000410000 */
[----:B------:R-:W-:Y:S01]  /*4230*/  LEA.HI.SX32 R220, R249, R58, 0x1b ;  /* 0x0000003af9dc7211 */ /* 0x000fe200078fdaff */
[----:B------:R-:W-:Y:S01]  /*4240*/  FFMA.FTZ R17, R206, R17, R213 ;  /* 0x00000011ce117223 */ /* 0x000fe200000100d5 */
[----:B------:R-:W-:Y:S01]  /*4250*/  BSSY B0, `(.L_x_6539) ;  /* 0x0000168000007945 */ /* 0x000fe20003800000 */
[----:B------:R-:W-:-:S02]  /*4260*/  FFMA.FTZ R16, R180, R16, R23 ;  /* 0x00000010b4107223 */ /* 0x000fc40000010017 */
[----:B------:R-:W-:Y:S02]  /*4270*/  FMUL.FTZ R13, R206, R13 ;  /* 0x0000000dce0d7220 */ /* 0x000fe40000410000 */
[----:B0-----:R-:W-:Y:S02]  /*4280*/  FMUL.FTZ R14, R180, R15 ;  /* 0x0000000fb40e7220 */ /* 0x001fe40000410000 */
[C---:B------:R-:W-:Y:S02]  /*4290*/  FFMA.FTZ R17, R204.reuse, R17, R211 ;  /* 0x00000011cc117223 */ /* 0x040fe400000100d3 */
[C---:B------:R-:W-:Y:S02]  /*42a0*/  FFMA.FTZ R16, R219.reuse, R16, R200 ;  /* 0x00000010db107223 */ /* 0x040fe400000100c8 */
[----:B------:R-:W-:Y:S02]  /*42b0*/  FMUL.FTZ R15, R204, R13 ;  /* 0x0000000dcc0f7220 */ /* 0x000fe40000410000 */
[----:B------:R-:W-:-:S02]  /*42c0*/  FMUL.FTZ R13, R219, R14 ;  /* 0x0000000edb0d7220 */ /* 0x000fc40000410000 */
[C---:B------:R-:W-:Y:S02]  /*42d0*/  FFMA.FTZ R17, R202.reuse, R17, R215 ;  /* 0x00000011ca117223 */ /* 0x040fe400000100d7 */
[C---:B------:R-:W-:Y:S02]  /*42e0*/  FFMA.FTZ R16, R202.reuse, R16, R233 ;  /* 0x00000010ca107223 */ /* 0x040fe400000100e9 */
[C---:B------:R-:W-:Y:S02]  /*42f0*/  FMUL.FTZ R14, R202.reuse, R15 ;  /* 0x0000000fca0e7220 */ /* 0x040fe40000410000 */
        /* <DEDUP_REMOVED lines=21> */
[----:B------:R-:W-:Y:S01]  /*4450*/  FMUL.FTZ R30, R125, R12 ;  /* 0x0000000c7d1e7220 */ /* 0x000fe20000410000 */
[----:B------:R-:W0:Y:S01]  /*4460*/  SHFL.UP PT, R13, R16, 0x1, RZ ;  /* 0x04200000100d7989 */ /* 0x000e2200000e00ff */
[C---:B------:R-:W-:Y:S02]  /*4470*/  FFMA.FTZ R19, R151.reuse, R19, R182 ;  /* 0x0000001397137223 */ /* 0x040fe400000100b6 */
[----:B------:R-:W-:Y:S01]  /*4480*/  FMUL.FTZ R14, R151, R14 ;  /* 0x0000000e970e7220 */ /* 0x000fe20000410000 */
[----:B------:R-:W1:Y:S01]  /*4490*/  SHFL.UP PT, R12, R17, 0x1, RZ ;  /* 0x04200000110c7989 */ /* 0x000e6200000e00ff */
[C---:B------:R-:W-:Y:S02]  /*44a0*/  FFMA.FTZ R19, R149.reuse, R19, R30 ;  /* 0x0000001395137223 */ /* 0x040fe4000001001e */
[----:B------:R-:W-:Y:S02]  /*44b0*/  FMUL.FTZ R15, R149, R14 ;  /* 0x0000000e950f7220 */ /* 0x000fe40000410000 */
[----:B------:R-:W-:-:S02]  /*44c0*/  FMUL.FTZ R199, R108, R199 ;  /* 0x000000c76cc77220 */ /* 0x000fc40000410000 */
        /* <DEDUP_REMOVED lines=36> */
[C---:B0-----:R-:W-:Y:S01]  /*4710*/  @P3 FFMA.FTZ R16, R17.reuse, R13, R16 ;  /* 0x0000000d11103223 */ /* 0x041fe20000010010 */
[----:B------:R-:W-:Y:S01]  /*4720*/  MOV R13, RZ ;  /* 0x000000ff000d7202 */ /* 0x000fe20000000f00 */
[----:B-1----:R-:W-:Y:S01]  /*4730*/  @P3 FMUL.FTZ R17, R17, R12 ;  /* 0x0000000c11113220 */ /* 0x002fe20000410000 */
[----:B------:R-:W-:Y:S01]  /*4740*/  HFMA2.MMA R12, -RZ, RZ, 1.875, 0 ;  /* 0x3f800000ff0c7435 */ /* 0x000fe200000001ff */
[----:B------:R-:W-:Y:S01]  /*4750*/  ISETP.GE.U32.AND P3, PT, R192, 0x18, PT ;  /* 0x00000018c000780c */ /* 0x000fe20003f66070 */
[----:B------:R-:W0:Y:S04]  /*4760*/  SHFL.UP PT, R15, R16, 0x10, RZ ;  /* 0x06000000100f7989 */ /* 0x000e2800000e00ff */
[----:B------:R-:W1:Y:S04]  /*4770*/  SHFL.UP PT, R14, R17, 0x10, RZ ;  /* 0x06000000110e7989 */ /* 0x000e6800000e00ff */
[----:B------:R-:W-:Y:S01]  /*4780*/  @!P0 LDS.64 R12, [R145.X8+0x2378] ;  /* 0x00237800910c8984 */ /* 0x000fe20000008a00 */
[----:B------:R-:W-:-:S03]  /*4790*/  ISETP.GE.AND P0, PT, R56, 0x10, PT ;  /* 0x000000103800780c */ /* 0x000fc60003f06270 */
[C---:B--2---:R-:W-:Y:S02]  /*47a0*/  @!P3 FFMA.FTZ R208, R231.reuse, R19, R208 ;  /* 0x00000013e7d0b223 */ /* 0x044fe400000100d0 */
[----:B---3--:R-:W-:Y:S01]  /*47b0*/  @!P3 FMUL.FTZ R231, R231, R22 ;  /* 0x00000016e7e7b220 */ /* 0x008fe20000410000 */
[----:B-----5:R-:W-:Y:S04]  /*47c0*/  SHFL.IDX PT, R19, R186, RZ, 0x1f ;  /* 0x00001fffba137589 */ /* 0x020fe800000e0000 */
[----:B------:R-:W2:Y:S04]  /*47d0*/  SHFL.DOWN PT, R28, R208, 0x10, 0x1f ;  /* 0x0a001f00d01c7f89 */ /* 0x000ea800000e0000 */
[----:B------:R-:W3:Y:S01]  /*47e0*/  SHFL.DOWN PT, R22, R231, 0x10, 0x1f ;  /* 0x0a001f00e7167f89 */ /* 0x000ee200000e0000 */
[----:B0-----:R-:W-:-:S02]  /*47f0*/  @P0 FFMA.FTZ R16, R17, R15, R16 ;  /* 0x0000000f11100223 */ /* 0x001fc40000010010 */
[----:B-1----:R-:W-:Y:S01]  /*4800*/  @P0 FMUL.FTZ R17, R17, R14 ;  /* 0x0000000e11110220 */ /* 0x002fe20000410000 */
[----:B------:R-:W-:-:S03]  /*4810*/  ISETP.GE.U32.AND P0, PT, R192, 0x10, PT ;  /* 0x00000010c000780c */ /* 0x000fc60003f06070 */
[----:B------:R-:W-:Y:S01]  /*4820*/  SHFL.UP PT, R16, R16, 0x1, RZ ;  /* 0x0420000010107989 */ /* 0x000fe200000e00ff */
[----:B------:R-:W-:-:S03]  /*4830*/  IMAD R192, R168, c[0x0][0x2b8], RZ ;  /* 0x0000ae00a8c07a24 */ /* 0x000fc600078e02ff */
[----:B------:R-:W0:Y:S01]  /*4840*/  SHFL.UP PT, R17, R17, 0x1, RZ ;  /* 0x0420000011117989 */ /* 0x000e2200000e00ff */
[----:B------:R-:W-:-:S05]  /*4850*/  IMAD R243, R63, c[0x0][0x2bc], R192 ;  /* 0x0000af003ff37a24 */ /* 0x000fca00078e02c0 */
[C---:B--2---:R-:W-:Y:S02]  /*4860*/  @!P0 FFMA.FTZ R208, R231.reuse, R28, R208 ;  /* 0x0000001ce7d08223 */ /* 0x044fe400000100d0 */
[----:B------:R-:W-:Y:S02]  /*4870*/  IMAD R28, R168, c[0x0][0x298], RZ ;  /* 0x0000a600a81c7a24 */ /* 0x000fe400078e02ff */
[----:B---3--:R-:W-:Y:S01]  /*4880*/  @!P0 FMUL.FTZ R231, R231, R22 ;  /* 0x00000016e7e78220 */ /* 0x008fe20000410000 */
[----:B------:R-:W-:Y:S01]  /*4890*/  SHFL.DOWN PT, R194, R208, 0x1, 0x1f ;  /* 0x08201f00d0c27f89 */ /* 0x000fe200000e0000 */
[----:B------:R-:W-:-:S03]  /*48a0*/  IMAD R241, R63, c[0x0][0x29c], R28 ;  /* 0x0000a7003ff17a24 */ /* 0x000fc600078e021c */
[----:B------:R-:W-:Y:S04]  /*48b0*/  SHFL.IDX PT, R22, R13, RZ, 0x1f ;  /* 0x00001fff0d167589 */ /* 0x000fe800000e0000 */
[----:B------:R-:W1:Y:S01]  /*48c0*/  SHFL.DOWN PT, R245, R231, 0x1, 0x1f ;  /* 0x08201f00e7f57f89 */ /* 0x000e6200000e0000 */
[----:B0-----:R-:W-:Y:S01]  /*48d0*/  @P1 FFMA.FTZ R19, R17, R19, R16 ;  /* 0x0000001311131223 */ /* 0x001fe20000010010 */
[----:B------:R-:W-:Y:S01]  /*48e0*/  HFMA2.MMA R17, -RZ, RZ, 0, 0 ;  /* 0x00000000ff117435 */ /* 0x000fe200000001ff */
[----:B------:R-:W-:Y:S01]  /*48f0*/  MOV R16, R58 ;  /* 0x0000003a00107202 */ /* 0x000fe20000000f00 */
[----:B------:R-:W-:Y:S01]  /*4900*/  SHFL.IDX PT, R208, R208, RZ, 0x1f ;  /* 0x00001fffd0d07589 */ /* 0x000fe200000e0000 */
[----:B------:R-:W-:-:S03]  /*4910*/  FFMA.FTZ R209, R209, R19, R18 ;  /* 0x00000013d1d17223 */ /* 0x000fc60000010012 */
[----:B------:R-:W0:Y:S01]  /*4920*/  SHFL.IDX PT, R231, R231, RZ, 0x1f ;  /* 0x00001fffe7e77589 */ /* 0x000e2200000e0000 */
[----:B------:R-:W-:Y:S01]  /*4930*/  FFMA.FTZ R28, R146, R209, R217 ;  /* 0x000000d1921c7223 */ /* 0x000fe200000100d9 */
[----:B------:R-:W-:Y:S01]  /*4940*/  LEA R217, R45, 0xfffffe00, 0x9 ;  /* 0xfffffe002dd97811 */ /* 0x000fe200078e48ff */
[----:B------:R-:W-:Y:S02]  /*4950*/  FFMA.FTZ R191, R24, -R191, R209 ;  /* 0x800000bf18bf7223 */ /* 0x000fe400000100d1 */
[----:B------:R-:W-:Y:S02]  /*4960*/  FFMA.FTZ R186, R148, R28, R197 ;  /* 0x0000001c94ba7223 */ /* 0x000fe400000100c5 */
[----:B------:R-:W-:-:S04]  /*4970*/  IMAD.WIDE.U32 R14, R63, c[0x0][0x298], R16 ;  /* 0x0000a6003f0e7a25 */ /* 0x000fc800078e0010 */
[----:B------:R-:W-:Y:S01]  /*4980*/  FFMA.FTZ R190, R149, R186, R190 ;  /* 0x000000ba95be7223 */ /* 0x000fe200000100be */
[----:B------:R-:W-:Y:S01]  /*4990*/  IADD3 R15, R15, R241, RZ ;  /* 0x000000f10f0f7210 */ /* 0x000fe20007ffe0ff */
[----:B------:R-:W-:-:S04]  /*49a0*/  IMAD.WIDE.U32 R16, R63, c[0x0][0x2b8], R16 ;  /* 0x0000ae003f107a25 */ /* 0x000fc800078e0010 */
[----:B-1----:R-:W-:Y:S01]  /*49b0*/  @P2 FFMA.FTZ R22, R245, R22, R194 ;  /* 0x00000016f5162223 */ /* 0x002fe200000100c2 */
[----:B------:R-:W-:Y:S01]  /*49c0*/  MOV R18, R16 ;  /* 0x0000001000127202 */ /* 0x000fe20000000f00 */
[----:B------:R-:W-:Y:S01]  /*49d0*/  FFMA.FTZ R188, R151, R190, R188 ;  /* 0x000000be97bc7223 */ /* 0x000fe200000100bc */
[----:B------:R-:W-:Y:S01]  /*49e0*/  IADD3 R19, R17, R243, RZ ;  /* 0x000000f311137210 */ /* 0x000fe20007ffe0ff */
[----:B------:R-:W-:Y:S01]  /*49f0*/  FFMA.FTZ R29, R22, R20, R29 ;  /* 0x00000014161d7223 */ /* 0x000fe2000001001d */
[----:B------:R-:W-:Y:S01]  /*4a00*/  IADD3 R243, R58, 0x180, RZ ;  /* 0x000001803af37810 */ /* 0x000fe20007ffe0ff */
[----:B------:R-:W-:Y:S01]  /*4a10*/  FFMA.FTZ R192, R150, R188, R205 ;  /* 0x000000bc96c07223 */ /* 0x000fe200000100cd */
[----:B------:R-:W-:Y:S01]  /*4a20*/  IADD3 R245, R58, 0x1a0, RZ ;  /* 0x000001a03af57810 */ /* 0x000fe20007ffe0ff */
[----:B------:R-:W-:Y:S01]  /*4a30*/  FFMA.FTZ R197, R176, R29, R239 ;  /* 0x0000001db0c57223 */ /* 0x000fe200000100ef */
[----:B------:R-:W-:Y:S01]  /*4a40*/  LEA.HI.SX32 R214, R243, R58, 0x1b ;  /* 0x0000003af3d67211 */ /* 0x000fe200078fdaff */
        /* <DEDUP_REMOVED lines=9> */
[----:B------:R-:W-:Y:S02]  /*4ae0*/  IMAD R16, R166, c[0x0][0x2a0], RZ ;  /* 0x0000a800a6107a24 */ /* 0x000fe400078e02ff */
[C---:B------:R-:W-:Y:S02]  /*4af0*/  FFMA.FTZ R215, R202.reuse, R211, R215 ;  /* 0x000000d3cad77223 */ /* 0x040fe400000100d7 */
[----:B------:R-:W-:Y:S02]  /*4b00*/  FFMA.FTZ R202, R202, R200, R233 ;  /* 0x000000c8caca7223 */ /* 0x000fe400000100e9 */
[----:B------:R-:W-:Y:S02]  /*4b10*/  FFMA.FTZ R219, R219, R215, R210 ;  /* 0x000000d7dbdb7223 */ /* 0x000fe400000100d2 */
[----:B------:R-:W-:Y:S02]  /*4b20*/  FFMA.FTZ R204, R204, R202, R221 ;  /* 0x000000cacccc7223 */ /* 0x000fe400000100dd */
[----:B------:R-:W-:Y:S01]  /*4b30*/  FFMA.FTZ R221, R180, R219, R229 ;  /* 0x000000dbb4dd7223 */ /* 0x000fe200000100e5 */
[----:B------:R-:W-:Y:S01]  /*4b40*/  SHF.L.U32 R229, R143, 0x2, RZ ;  /* 0x000000028fe57819 */ /* 0x000fe200000006ff */
[----:B------:R-:W-:-:S02]  /*4b50*/  IMAD R20, R166, c[0x0][0x2c0], RZ ;  /* 0x0000b000a6147a24 */ /* 0x000fc400078e02ff */
[C---:B------:R-:W-:Y:S02]  /*4b60*/  IMAD R241, R61.reuse, c[0x0][0x2a4], R16 ;  /* 0x0000a9003df17a24 */ /* 0x040fe400078e0210 */
[----:B------:R-:W-:Y:S02]  /*4b70*/  FFMA.FTZ R206, R206, R204, R223 ;  /* 0x000000cccece7223 */ /* 0x000fe400000100df */
[----:B------:R-:W-:-:S04]  /*4b80*/  IMAD.WIDE.U32 R16, R61, c[0x0][0x2a0], R14 ;  /* 0x0000a8003d107a25 */ /* 0x000fc800078e000e */
[----:B------:R-:W-:Y:S01]  /*4b90*/  FFMA.FTZ R223, R174, R221, R227 ;  /* 0x000000ddaedf7223 */ /* 0x000fe200000100e3 */
[----:B------:R-:W-:Y:S01]  /*4ba0*/  IADD3 R15, R17, R241, RZ ;  /* 0x000000f1110f7210 */ /* 0x000fe20007ffe0ff */
[C---:B------:R-:W-:Y:S01]  /*4bb0*/  IMAD R239, R61.reuse, c[0x0][0x2c4], R20 ;  /* 0x0000b1003def7a24 */ /* 0x040fe200078e0214 */
[C---:B------:R-:W-:Y:S01]  /*4bc0*/  LEA R20, P1, R16.reuse, c[0x0][0x318], 0x2 ;  /* 0x0000c60010147a11 */ /* 0x040fe200078210ff */
[----:B------:R-:W-:Y:S01]  /*4bd0*/  IMAD.WIDE.U32 R18, R61, c[0x0][0x2c0], R18 ;  /* 0x0000b0003d127a25 */ /* 0x000fe200078e0012 */
[----:B------:R-:W-:Y:S02]  /*4be0*/  IADD3 R14, P0, R217, R16, RZ ;  /* 0x00000010d90e7210 */ /* 0x000fe40007f1e0ff */
[----:B------:R-:W-:Y:S01]  /*4bf0*/  LEA.HI.X R21, R16, c[0x0][0x31c], R15, 0x2, P1 ;  /* 0x0000c70010157a11 */ /* 0x000fe200008f140f */
[----:B------:R-:W-:Y:S01]  /*4c00*/  FFMA.FTZ R225, R164, R223, R225 ;  /* 0x000000dfa4e17223 */ /* 0x000fe200000100e1 */
[----:B------:R-:W-:Y:S01]  /*4c10*/  IADD3 R17, R19, R239, RZ ;  /* 0x000000ef13117210 */ /* 0x000fe20007ffe0ff */
[----:B------:R-:W-:Y:S01]  /*4c20*/  IMAD R19, R212, -0x200, RZ ;  /* 0xfffffe00d4137824 */ /* 0x000fe200078e02ff */
[----:B------:R-:W-:Y:S01]  /*4c30*/  LEA R22, P2, R18, c[0x0][0x320], 0x2 ;  /* 0x0000c80012167a11 */ /* 0x000fe200078410ff */
[----:B------:R-:W-:Y:S01]  /*4c40*/  FFMA.FTZ R201, R150, R225, R201 ;  /* 0x000000e196c97223 */ /* 0x000fe200000100c9 */
[----:B------:R-:W-:Y:S01]  /*4c50*/  IADD3 R16, P1, R217, R18, RZ ;  /* 0x00000012d9107210 */ /* 0x000fe20007f3e0ff */
[----:B------:R-:W-:Y:S01]  /*4c60*/  IMAD.WIDE R20, R19, 0x4, R20 ;  /* 0x0000000413147825 */ /* 0x000fe200078e0214 */
[----:B------:R-:W-:-:S02]  /*4c70*/  LEA.HI.X R23, R18, c[0x0][0x324], R17, 0x2, P2 ;  /* 0x0000c90012177a11 */ /* 0x000fc400010f1411 */
[----:B------:R-:W-:Y:S01]  /*4c80*/  SHF.L.U64.HI R18, R143, 0x2, R118 ;  /* 0x000000028f127819 */ /* 0x000fe20000010276 */
[----:B------:R-:W-:Y:S01]  /*4c90*/  FFMA.FTZ R182, R151, R201, R182 ;  /* 0x000000c997b67223 */ /* 0x000fe200000100b6 */
[C---:B------:R-:W-:Y:S01]  /*4ca0*/  IADD3 R239, R58.reuse, 0x120, RZ ;  /* 0x000001203aef7810 */ /* 0x040fe20007ffe0ff */
[----:B------:R-:W-:Y:S01]  /*4cb0*/  IMAD.WIDE R22, R19, 0x4, R22 ;  /* 0x0000000413167825 */ /* 0x000fe200078e0216 */
[----:B------:R-:W-:-:S03]  /*4cc0*/  IADD3 R241, R58, 0x160, RZ ;  /* 0x000001603af17810 */ /* 0x000fc60007ffe0ff */
[C---:B------:R-:W-:Y:S01]  /*4cd0*/  IMAD R180, R18.reuse, c[0x0][0x2b0], RZ ;  /* 0x0000ac0012b47a24 */ /* 0x040fe200078e02ff */
[----:B------:R-:W-:Y:S01]  /*4ce0*/  LEA.HI.SX32 R212, R241, R58, 0x1b ;  /* 0x0000003af1d47211 */ /* 0x000fe200078fdaff */
[----:B------:R-:W-:Y:S02]  /*4cf0*/  FFMA.FTZ R151, R149, R182, R30 ;  /* 0x000000b695977223 */ /* 0x000fe4000001001e */
[----:B------:R-:W-:Y:S02]  /*4d00*/  IMAD R18, R18, c[0x0][0x2d0], RZ ;  /* 0x0000b40012127a24 */ /* 0x000fe400078e02ff */
[----:B------:R-:W-:Y:S02]  /*4d10*/  FFMA.FTZ R148, R148, R151, R31 ;  /* 0x0000009794947223 */ /* 0x000fe4000001001f */
[C---:B------:R-:W-:Y:S02]  /*4d20*/  IMAD R233, R229.reuse, c[0x0][0x2d4], R18 ;  /* 0x0000b500e5e97a24 */ /* 0x040fe400078e0212 */
[----:B------:R-:W-:-:S04]  /*4d30*/  IMAD.WIDE.U32 R18, R229, c[0x0][0x2b0], R20 ;  /* 0x0000ac00e5127a25 */ /* 0x000fc800078e0014 */
[----:B------:R-:W-:Y:S01]  /*4d40*/  IMAD.WIDE.U32 R20, R229, c[0x0][0x2d0], R22 ;  /* 0x0000b400e5147a25 */ /* 0x000fe200078e0016 */
[----:B------:R-:W-:Y:S02]  /*4d50*/  SHF.R.S32.HI R22, RZ, 0x1f, R217 ;  /* 0x0000001fff167819 */ /* 0x000fe400000114d9 */
[----:B------:R-:W-:Y:S01]  /*4d60*/  IADD3 R217, -R217, c[0x0][0x168], -R58 ;  /* 0x00005a00d9d97a10 */ /* 0x000fe20007ffe93a */
[----:B------:R-:W-:Y:S01]  /*4d70*/  FFMA.FTZ R199, R146, R148, R199 ;  /* 0x0000009492c77223 */ /* 0x000fe200000100c7 */
[C---:B------:R-:W-:Y:S01]  /*4d80*/  IADD3.X R15, R22.reuse, R15, RZ, P0, !PT ;  /* 0x0000000f160f7210 */ /* 0x040fe200007fe4ff */
[C---:B0-----:R-:W-:Y:S01]  /*4d90*/  FFMA.FTZ R13, R231.reuse, R13, R208 ;  /* 0x0000000de70d7223 */ /* 0x041fe200000100d0 */
[----:B------:R-:W-:Y:S01]  /*4da0*/  IADD3.X R17, R22, R17, RZ, P1, !PT ;  /* 0x0000001116117210 */ /* 0x000fe20000ffe4ff */
[----:B------:R-:W-:Y:S01]  /*4db0*/  FMUL.FTZ R12, R231, R12 ;  /* 0x0000000ce70c7220 */ /* 0x000fe20000410000 */
[----:B------:R-:W-:Y:S01]  /*4dc0*/  P2R R22, PR, RZ, 0x10 ;  /* 0x00000010ff167803 */ /* 0x000fe20000000000 */
[----:B------:R-:W-:Y:S01]  /*4dd0*/  FMUL.FTZ R146, R199, R106 ;  /* 0x0000006ac7927220 */ /* 0x000fe20000410000 */
[----:B------:R-:W-:Y:S01]  /*4de0*/  SHF.L.U32 R22, R58, 0x4, RZ ;  /* 0x000000043a167819 */ /* 0x000fe200000006ff */
[----:B------:R-:W-:Y:S01]  /*4df0*/  FFMA.FTZ R184, R184, R206, R203 ;  /* 0x000000ceb8b87223 */ /* 0x000fe200000100cb */
[----:B------:R0:W-:Y:S01]  /*4e00*/  @!P4 STS.64 [R145.X8+0x2378], R12 ;  /* 0x0023780c9100c388 */ /* 0x0001e20000008a00 */
[----:B------:R-:W-:Y:S01]  /*4e10*/  FMUL.FTZ R23, R205, R141 ;  /* 0x0000008dcd177220 */ /* 0x000fe20000410000 */
[----:B------:R-:W-:Y:S01]  /*4e20*/  LEA.HI.SX32 R22, R22, R22, 0x1b ;  /* 0x0000001616167211 */ /* 0x000fe200078fdaff */
[----:B------:R-:W-:Y:S01]  /*4e30*/  FFMA.FTZ R172, R25, -R172, R28 ;  /* 0x800000ac19ac7223 */ /* 0x000fe2000001001c */
[----:B------:R-:W-:Y:S01]  /*4e40*/  IADD3 R21, R21, R233, RZ ;  /* 0x000000e915157210 */ /* 0x000fe20007ffe0ff */
[----:B------:R-:W-:Y:S01]  /*4e50*/  FFMA.FTZ R178, R178, R184, R193 ;  /* 0x000000b8b2b27223 */ /* 0x000fe200000100c1 */
[C---:B------:R-:W-:Y:S01]  /*4e60*/  ISETP.GE.AND P0, PT, R217.reuse, 0x1, PT ;  /* 0x00000001d900780c */ /* 0x040fe20003f06270 */
[----:B------:R-:W-:Y:S01]  /*4e70*/  FMUL.FTZ R193, R34, R23 ;  /* 0x0000001722c17220 */ /* 0x000fe20000410000 */
[C---:B------:R-:W-:Y:S01]  /*4e80*/  ISETP.GE.AND P1, PT, R217.reuse, 0x21, PT ;  /* 0x00000021d900780c */ /* 0x040fe20003f26270 */
[----:B------:R-:W-:Y:S01]  /*4e90*/  FFMA.FTZ R189, R26, -R189, R186 ;  /* 0x800000bd1abd7223 */ /* 0x000fe200000100ba */
[----:B------:R-:W-:Y:S01]  /*4ea0*/  ISETP.GE.AND P2, PT, R217, 0x41, PT ;  /* 0x00000041d900780c */ /* 0x000fe20003f46270 */
[----:B------:R-:W-:Y:S01]  /*4eb0*/  FMUL.FTZ R150, R151, R104 ;  /* 0x0000006897967220 */ /* 0x000fe20000410000 */
[----:B------:R1:W-:Y:S01]  /*4ec0*/  STS [R22.X4+0x874], R193 ;  /* 0x000874c116007388 */ /* 0x0003e20000004800 */
[----:B0-----:R-:W-:-:S02]  /*4ed0*/  FMUL.FTZ R13, R148, R115 ;  /* 0x00000073940d7220 */ /* 0x001fc40000410000 */
[----:B------:R-:W-:Y:S02]  /*4ee0*/  FFMA.FTZ R12, R191, R146, RZ ;  /* 0x00000092bf0c7223 */ /* 0x000fe400000100ff */
[----:B------:R-:W-:Y:S02]  /*4ef0*/  FMUL.FTZ R30, R197, R114 ;  /* 0x00000072c51e7220 */ /* 0x000fe40000410000 */
[----:B------:R-:W-:Y:S02]  /*4f00*/  FFMA.FTZ R12, R172, R13, R12 ;  /* 0x0000000dac0c7223 */ /* 0x000fe4000001000c */
[----:B------:R-:W-:Y:S02]  /*4f10*/  FFMA.FTZ R170, R27, -R170, R190 ;  /* 0x800000aa1baa7223 */ /* 0x000fe400000100be */
[----:B-1----:R-:W-:Y:S02]  /*4f20*/  FMUL.FTZ R193, R182, R113 ;  /* 0x00000071b6c17220 */ /* 0x002fe40000410000 */
[----:B------:R-:W-:-:S02]  /*4f30*/  FFMA.FTZ R31, R189, R150, R12 ;  /* 0x00000096bd1f7223 */ /* 0x000fc4000001000c */
[----:B------:R-:W-:Y:S02]  /*4f40*/  FFMA.FTZ R176, R176, R178, R195 ;  /* 0x000000b2b0b07223 */ /* 0x000fe400000100c3 */
[----:B------:R-:W-:Y:S02]  /*4f50*/  FMUL.FTZ R195, R33, R30 ;  /* 0x0000001e21c37220 */ /* 0x000fe40000410000 */
[----:B------:R-:W-:Y:S02]  /*4f60*/  FFMA.FTZ R187, R122, -R187, R188 ;  /* 0x800000bb7abb7223 */ /* 0x000fe400000100bc */
[----:B------:R-:W-:Y:S01]  /*4f70*/  FMUL.FTZ R164, R201, R102 ;  /* 0x00000066c9a47220 */ /* 0x000fe20000410000 */
[----:B------:R0:W-:Y:S01]  /*4f80*/  STS [R22.X4+0x878], R195 ;  /* 0x000878c316007388 */ /* 0x0001e20000004800 */
[----:B------:R-:W-:Y:S02]  /*4f90*/  FFMA.FTZ R12, R170, R193, R31 ;  /* 0x000000c1aa0c7223 */ /* 0x000fe4000001001f */
[----:B------:R-:W-:-:S02]  /*4fa0*/  FMUL.FTZ R237, R213, R139 ;  /* 0x0000008bd5ed7220 */ /* 0x000fc40000410000 */
[----:B------:R-:W-:Y:S02]  /*4fb0*/  FMUL.FTZ R210, R207, R112 ;  /* 0x00000070cfd27220 */ /* 0x000fe40000410000 */
[----:B------:R-:W-:Y:S02]  /*4fc0*/  FFMA.FTZ R185, R124, -R185, R192 ;  /* 0x800000b97cb97223 */ /* 0x000fe400000100c0 */
[----:B------:R-:W-:Y:S02]  /*4fd0*/  FMUL.FTZ R31, R225, R111 ;  /* 0x0000006fe11f7220 */ /* 0x000fe40000410000 */
[----:B------:R-:W-:Y:S02]  /*4fe0*/  FFMA.FTZ R12, R187, R164, R12 ;  /* 0x000000a4bb0c7223 */ /* 0x000fe4000001000c */
[----:B------:R-:W-:Y:S02]  /*4ff0*/  IMAD R227, R229, c[0x0][0x2b4], R180 ;  /* 0x0000ad00e5e37a24 */ /* 0x000fe400078e02b4 */
[----:B0-----:R-:W-:-:S02]  /*5000*/  FMUL.FTZ R195, R152, R237 ;  /* 0x000000ed98c37220 */ /* 0x001fc40000410000 */
[----:B------:R-:W-:Y:S01]  /*5010*/  FMUL.FTZ R149, R29, R147 ;  /* 0x000000931d957220 */ /* 0x000fe20000410000 */
[----:B------:R-:W-:Y:S01]  /*5020*/  IADD3 R19, R19, R227, RZ ;  /* 0x000000e313137210 */ /* 0x000fe20007ffe0ff */
[----:B------:R-:W-:Y:S01]  /*5030*/  FMUL.FTZ R203, R35, R210 ;  /* 0x000000d223cb7220 */ /* 0x000fe20000410000 */
[----:B------:R0:W-:Y:S01]  /*5040*/  STS [R22.X4+0x86c], R195 ;  /* 0x00086cc316007388 */ /* 0x0001e20000004800 */
[----:B------:R-:W-:Y:S02]  /*5050*/  FFMA.FTZ R183, R126, -R183, R194 ;  /* 0x800000b77eb77223 */ /* 0x000fe400000100c2 */
[----:B------:R-:W-:Y:S01]  /*5060*/  FMUL.FTZ R174, R223, R100 ;  /* 0x00000064dfae7220 */ /* 0x000fe20000410000 */
[----:B------:R1:W-:Y:S01]  /*5070*/  STS [R22.X4+0x870], R203 ;  /* 0x000870cb16007388 */ /* 0x0003e20000004800 */
[----:B------:R-:W-:Y:S02]  /*5080*/  FFMA.FTZ R12, R185, R31, R12 ;  /* 0x0000001fb90c7223 */ /* 0x000fe4000001000c */
[----:B------:R-:W-:-:S02]  /*5090*/  FMUL.FTZ R227, R32, R149 ;  /* 0x0000009520e37220 */ /* 0x000fc40000410000 */
[----:B------:R-:W-:Y:S02]  /*50a0*/  FFMA.FTZ R181, R128, -R181, R196 ;  /* 0x800000b580b57223 */ /* 0x000fe400000100c4 */
[----:B0-----:R-:W-:Y:S01]  /*50b0*/  FMUL.FTZ R195, R221, R103 ;  /* 0x00000067ddc37220 */ /* 0x001fe20000410000 */
[----:B------:R0:W-:Y:S01]  /*50c0*/  STS [R22.X4+0x87c], R227 ;  /* 0x00087ce316007388 */ /* 0x0001e20000004800 */
[----:B------:R-:W-:Y:S02]  /*50d0*/  FFMA.FTZ R12, R183, R174, R12 ;  /* 0x000000aeb70c7223 */ /* 0x000fe4000001000c */
[----:B-1----:R-:W-:Y:S02]  /*50e0*/  FMUL.FTZ R203, R215, R133 ;  /* 0x00000085d7cb7220 */ /* 0x002fe40000410000 */
[----:B------:R-:W-:Y:S02]  /*50f0*/  FFMA.FTZ R179, R130, -R179, R198 ;  /* 0x800000b382b37223 */ /* 0x000fe400000100c6 */
[----:B------:R-:W-:-:S02]  /*5100*/  FMUL.FTZ R180, R219, R98 ;  /* 0x00000062dbb47220 */ /* 0x000fc40000410000 */
[----:B------:R-:W-:Y:S02]  /*5110*/  FFMA.FTZ R12, R181, R195, R12 ;  /* 0x000000c3b50c7223 */ /* 0x000fe4000001000c */
[----:B0-----:R-:W-:Y:S02]  /*5120*/  FMUL.FTZ R227, R154, R203 ;  /* 0x000000cb9ae37220 */ /* 0x001fe40000410000 */
[----:B------:R-:W-:Y:S02]  /*5130*/  FFMA.FTZ R177, R134, -R177, R200 ;  /* 0x800000b186b17223 */ /* 0x000fe400000100c8 */
[----:B------:R-:W-:Y:S01]  /*5140*/  FFMA.FTZ R12, R179, R180, R12 ;  /* 0x000000b4b30c7223 */ /* 0x000fe2000001000c */
[----:B------:R0:W-:Y:S01]  /*5150*/  STS [R22.X4+0x864], R227 ;  /* 0x000864e316007388 */ /* 0x0001e20000004800 */
[----:B------:R-:W-:Y:S02]  /*5160*/  FMUL.FTZ R208, R211, R110 ;  /* 0x0000006ed3d07220 */ /* 0x000fe40000410000 */
[----:B------:R-:W-:-:S02]  /*5170*/  FMUL.FTZ R231, R156, R195 ;  /* 0x000000c39ce77220 */ /* 0x000fc40000410000 */
[----:B------:R-:W-:Y:S02]  /*5180*/  FFMA.FTZ R12, R177, R203, R12 ;  /* 0x000000cbb10c7223 */ /* 0x000fe4000001000c */
[----:B------:R-:W-:Y:S01]  /*5190*/  FMUL.FTZ R195, R160, R193 ;  /* 0x000000c1a0c37220 */ /* 0x000fe20000410000 */
[----:B------:R1:W-:Y:S01]  /*51a0*/  STS [R22.X4+0x85c], R231 ;  /* 0x00085ce716007388 */ /* 0x0003e20000004800 */
[----:B------:R-:W-:Y:S02]  /*51b0*/  FMUL.FTZ R235, R153, R208 ;  /* 0x000000d099eb7220 */ /* 0x000fe40000410000 */
[----:B0-----:R-:W-:Y:S01]  /*51c0*/  FMUL.FTZ R227, R158, R31 ;  /* 0x0000001f9ee37220 */ /* 0x001fe20000410000 */
[----:B------:R0:W-:Y:S01]  /*51d0*/  STS [R22.X4+0x84c], R195 ;  /* 0x00084cc316007388 */ /* 0x0001e20000004800 */
[----:B------:R-:W-:Y:S02]  /*51e0*/  FMUL.FTZ R31, R162, R13 ;  /* 0x0000000da21f7220 */ /* 0x000fe40000410000 */
[----:B------:R-:W-:Y:S01]  /*51f0*/  FMUL.FTZ R233, R155, R180 ;  /* 0x000000b49be97220 */ /* 0x000fe20000410000 */
[----:B------:R2:W-:Y:S01]  /*5200*/  STS [R22.X4+0x868], R235 ;  /* 0x000868eb16007388 */ /* 0x0005e20000004800 */
[----:B------:R-:W-:Y:S01]  /*5210*/  FMUL.FTZ R229, R157, R174 ;  /* 0x000000ae9de57220 */ /* 0x000fe20000410000 */
[C---:B-1----:R-:W-:Y:S01]  /*5220*/  IADD3 R231, R58.reuse, 0xa0, RZ ;  /* 0x000000a03ae77810 */ /* 0x042fe20007ffe0ff */
[----:B------:R-:W-:Y:S01]  /*5230*/  FMUL.FTZ R203, R159, R164 ;  /* 0x000000a49fcb7220 */ /* 0x000fe20000410000 */
[----:B------:R1:W-:Y:S01]  /*5240*/  STS [R22.X4+0x860], R233 ;  /* 0x000860e916007388 */ /* 0x0003e20000004800 */
[----:B------:R-:W-:Y:S01]  /*5250*/  FMUL.FTZ R193, R161, R150 ;  /* 0x00000096a1c17220 */ /* 0x000fe20000410000 */
[----:B0-----:R-:W-:Y:S01]  /*5260*/  IADD3 R195, R58, 0x40, RZ ;  /* 0x000000403ac37810 */ /* 0x001fe20007ffe0ff */
[----:B------:R-:W-:Y:S01]  /*5270*/  FMUL.FTZ R13, R163, R146 ;  /* 0x00000092a30d7220 */ /* 0x000fe20000410000 */
[----:B------:R0:W-:Y:S01]  /*5280*/  STS [R22.X4+0x858], R229 ;  /* 0x000858e516007388 */ /* 0x0001e20000004800 */
[----:B------:R-:W-:Y:S01]  /*5290*/  FFMA.FTZ R175, R132, -R175, R202 ;  /* 0x800000af84af7223 */ /* 0x000fe200000100ca */
[----:B--2---:R-:W-:Y:S01]  /*52a0*/  IADD3 R235, R58, 0xe0, RZ ;  /* 0x000000e03aeb7810 */ /* 0x004fe20007ffe0ff */
[----:B------:R-:W-:Y:S01]  /*52b0*/  FFMA.FTZ R173, R136, -R173, R204 ;  /* 0x800000ad88ad7223 */ /* 0x000fe200000100cc */
[----:B------:R2:W-:Y:S01]  /*52c0*/  STS [R22.X4+0x854], R227 ;  /* 0x000854e316007388 */ /* 0x0005e20000004800 */
[----:B------:R-:W-:Y:S01]  /*52d0*/  FFMA.FTZ R12, R175, R208, R12 ;  /* 0x000000d0af0c7223 */ /* 0x000fe2000001000c */
[----:B-1----:R-:W-:Y:S01]  /*52e0*/  IADD3 R233, R58, 0xc0, RZ ;  /* 0x000000c03ae97810 */ /* 0x002fe20007ffe0ff */
[----:B------:R-:W-:Y:S01]  /*52f0*/  FFMA.FTZ R171, R138, -R171, R206 ;  /* 0x800000ab8aab7223 */ /* 0x000fe200000100ce */
[----:B------:R1:W-:Y:S01]  /*5300*/  STS [R22.X4+0x850], R203 ;  /* 0x000850cb16007388 */ /* 0x0003e20000004800 */
[----:B------:R-:W-:Y:S01]  /*5310*/  FFMA.FTZ R12, R173, R237, R12 ;  /* 0x000000edad0c7223 */ /* 0x000fe2000001000c */
[----:B0-----:R-:W-:Y:S01]  /*5320*/  IADD3 R229, R58, 0x80, RZ ;  /* 0x000000803ae57810 */ /* 0x001fe20007ffe0ff */
[----:B------:R-:W-:Y:S01]  /*5330*/  FFMA.FTZ R169, R140, -R169, R184 ;  /* 0x800000a98ca97223 */ /* 0x000fe200000100b8 */
[----:B------:R-:W-:Y:S01]  /*5340*/  STS [R22.X4+0x848], R193 ;  /* 0x000848c116007388 */ /* 0x000fe20000004800 */
[----:B------:R-:W-:Y:S01]  /*5350*/  FFMA.FTZ R12, R171, R210, R12 ;  /* 0x000000d2ab0c7223 */ /* 0x000fe2000001000c */
[----:B--2---:R-:W-:Y:S01]  /*5360*/  IADD3 R227, R58, 0x60, RZ ;  /* 0x000000603ae37810 */ /* 0x004fe20007ffe0ff */
[----:B------:R-:W-:Y:S01]  /*5370*/  FFMA.FTZ R167, R142, -R167, R178 ;  /* 0x800000a78ea77223 */ /* 0x000fe200000100b2 */
[----:B------:R0:W-:Y:S01]  /*5380*/  STS [R22.X4+0x844], R31 ;  /* 0x0008441f16007388 */ /* 0x0001e20000004800 */
[----:B------:R-:W-:Y:S01]  /*5390*/  FFMA.FTZ R12, R169, R23, R12 ;  /* 0x00000017a90c7223 */ /* 0x000fe2000001000c */
[C---:B------:R-:W-:Y:S01]  /*53a0*/  IADD3 R23, R58.reuse, 0x20, RZ ;  /* 0x000000203a177810 */ /* 0x040fe20007ffe0ff */
[----:B------:R-:W-:Y:S01]  /*53b0*/  FMUL.FTZ R190, R123, R190 ;  /* 0x000000be7bbe7220 */ /* 0x000fe20000410000 */
[----:B------:R2:W-:Y:S01]  /*53c0*/  STS [R22.X4+0x840], R13 ;  /* 0x0008400d16007388 */ /* 0x0005e20000004800 */
[C---:B------:R-:W-:Y:S01]  /*53d0*/  IADD3 R237, R58.reuse, 0x100, RZ ;  /* 0x000001003aed7810 */ /* 0x040fe20007ffe0ff */
[----:B------:R-:W-:Y:S01]  /*53e0*/  FFMA.FTZ R30, R167, R30, R12 ;  /* 0x0000001ea71e7223 */ /* 0x000fe2000001000c */
[-C--:B------:R-:W-:Y:S01]  /*53f0*/  LEA.HI.SX32 R146, R195, R58.reuse, 0x1b ;  /* 0x0000003ac3927211 */ /* 0x080fe200078fdaff */
[----:B------:R-:W-:Y:S01]  /*5400*/  BAR.SYNC.DEFER_BLOCKING 0x0 ;  /* 0x0000000000007b1d */ /* 0x000fe20000010000 */
[C---:B-1----:R-:W-:Y:S01]  /*5410*/  LEA.HI.SX32 R203, R58.reuse, R58, 0x1b ;  /* 0x0000003a3acb7211 */ /* 0x042fe200078fdaff */
[----:B------:R-:W-:Y:S01]  /*5420*/  FMUL.FTZ R12, R125, R186 ;  /* 0x000000ba7d0c7220 */ /* 0x000fe20000410000 */
[----:B0-----:R-:W-:Y:S01]  /*5430*/  LEA.HI.SX32 R31, R23, R58, 0x1b ;  /* 0x0000003a171f7211 */ /* 0x001fe200078fdaff */
[----:B------:R-:W-:Y:S01]  /*5440*/  FMUL.FTZ R23, R127, R28 ;  /* 0x0000001c7f177220 */ /* 0x000fe20000410000 */
[----:B------:R-:W-:Y:S01]  /*5450*/  LEA.HI.SX32 R150, R227, R58, 0x1b ;  /* 0x0000003ae3967211 */ /* 0x000fe200078fdaff */
[----:B------:R-:W-:Y:S01]  /*5460*/  FMUL.FTZ R188, R121, R188 ;  /* 0x000000bc79bc7220 */ /* 0x000fe20000410000 */
[----:B--2---:R-:W-:Y:S01]  /*5470*/  IADD3 R13, R58, 0x140, RZ ;  /* 0x000001403a0d7810 */ /* 0x004fe20007ffe0ff */
        /* <DEDUP_REMOVED lines=15> */
[----:B------:R-:W0:Y:S01]  /*5570*/  LDS R209, [R203.X4+0x840] ;  /* 0x00084000cbd17984 */ /* 0x000e220000004800 */
[----:B------:R-:W-:Y:S02]  /*5580*/  FMUL.FTZ R178, R137, R178 ;  /* 0x000000b289b27220 */ /* 0x000fe40000410000 */
[----:B------:R-:W-:Y:S01]  /*5590*/  FFMA.FTZ R28, R144, -R165, R176 ;  /* 0x800000a5901c7223 */ /* 0x000fe200000100b0 */
        /* <DEDUP_REMOVED lines=18> */
[----:B-1----:R-:W-:-:S03]  /*56c0*/  FMUL.FTZ R13, R107, R198 ;  /* 0x000000c66b0d7220 */ /* 0x002fc60000410000 */
[----:B------:R-:W-:Y:S01]  /*56d0*/  STS [R22.X4+0x108c], R190 ;  /* 0x00108cbe16007388 */ /* 0x000fe20000004800 */
[----:B--2---:R-:W-:-:S03]  /*56e0*/  FMUL.FTZ R23, R105, R200 ;  /* 0x000000c869177220 */ /* 0x004fc60000410000 */
[----:B------:R1:W-:Y:S04]  /*56f0*/  STS [R22.X4+0x10a0], R13 ;  /* 0x0010a00d16007388 */ /* 0x0003e80000004800 */
        /* <DEDUP_REMOVED lines=29> */
.L_x_6540:
[----:B0-234-:R-:W-:Y:S05]  /*58d0*/  BSYNC B0 ;  /* 0x0000000000007941 */ /* 0x01dfea0003800000 */
.L_x_6539:
[----:B------:R-:W0:Y:S01]  /*58e0*/  LDS R31, [R31.X4+0x1100] ;  /* 0x001100001f1f7984 */ /* 0x000e220000004800 */
[----:B------:R-:W-:Y:S01]  /*58f0*/  BSSY B0, `(.L_x_6541) ;  /* 0x0000004000007945 */ /* 0x000fe20003800000 */
[----:B------:R-:W-:Y:S05]  /*5900*/  @!P1 BRA `(.L_x_6542) ;  /* 0x0000002000009947 */ /* 0x000fea0003800000 */
[----:B------:R2:W-:Y:S04]  /*5910*/  RED.E.ADD.F32.FTZ.RN.STRONG.GPU [R18.64+-0x780], R227 ;  /* 0xfff880e31200798e */ /* 0x0005e8000c10e784 */
[----:B0-----:R2:W-:Y:S02]  /*5920*/  RED.E.ADD.F32.FTZ.RN.STRONG.GPU [R20.64+-0x780], R31 ;  /* 0xfff8801f1400798e */ /* 0x0015e4000c10e784 */
.L_x_6542:
[----:B------:R-:W-:Y:S05]  /*5930*/  BSYNC B0 ;  /* 0x0000000000007941 */ /* 0x000fea0003800000 */
.L_x_6541:
[----:B-1----:R1:W3:Y:S01]  /*5940*/  LDS R13, [R146.X4+0x1180] ;  /* 0x00118000920d7984 */ /* 0x0022e20000004800 */
[----:B------:R-:W-:Y:S01]  /*5950*/  BSSY B0, `(.L_x_6543) ;  /* 0x0000005000007945 */ /* 0x000fe20003800000 */
[----:B------:R-:W-:Y:S01]  /*5960*/  FMUL.FTZ R149, R28, R149 ;  /* 0x000000951c957220 */ /* 0x000fe20000410000 */
[----:B------:R-:W-:Y:S05]  /*5970*/  @!P2 BRA `(.L_x_6544) ;  /* 0x000000200000a947 */ /* 0x000fea0003800000 */
[----:B------:R4:W-:Y:S04]  /*5980*/  RED.E.ADD.F32.FTZ.RN.STRONG.GPU [R18.64+-0x700], R229 ;  /* 0xfff900e51200798e */ /* 0x0009e8000c10e784 */
[----:B---3--:R4:W-:Y:S02]  /*5990*/  RED.E.ADD.F32.FTZ.RN.STRONG.GPU [R20.64+-0x700], R13 ;  /* 0xfff9000d1400798e */ /* 0x0089e4000c10e784 */
.L_x_6544:
[----:B------:R-:W-:Y:S05]  /*59a0*/  BSYNC B0 ;  /* 0x0000000000007941 */ /* 0x000fea0003800000 */
.L_x_6543:
[----:B---34-:R3:W4:Y:S01]  /*59b0*/  LDS R13, [R150.X4+0x1200] ;  /* 0x00120000960d7984 */ /* 0x0187220000004800 */
        /* <DEDUP_REMOVED lines=10> */
[----:B---3--:R3:W-:Y:S04]  /*5a60*/  RED.E.ADD.F32.FTZ.RN.STRONG.GPU [R18.64+-0x680], R231 ;  /* 0xfff980e71200798e */ /* 0x0087e8000c10e784 */
[----:B----4-:R3:W-:Y:S02]  /*5a70*/  RED.E.ADD.F32.FTZ.RN.STRONG.GPU [R20.64+-0x680], R13 ;  /* 0xfff9800d1400798e */ /* 0x0107e4000c10e784 */
.L_x_6546:
[----:B---3--:R-:W-:Y:S05]  /*5a80*/  BSYNC B0 ;  /* 0x0000000000007941 */ /* 0x008fea0003800000 */
.L_x_6545:
[----:B----4-:R3:W4:Y:S01]  /*5a90*/  LDS R13, [R164.X4+0x1280] ;  /* 0x00128000a40d7984 */ /* 0x0107220000004800 */
[----:B------:R-:W-:Y:S01]  /*5aa0*/  BSSY B0, `(.L_x_6547) ;  /* 0x0000004000007945 */ /* 0x000fe20003800000 */
[----:B------:R-:W-:Y:S05]  /*5ab0*/  @!P1 BRA `(.L_x_6548) ;  /* 0x0000002000009947 */ /* 0x000fea0003800000 */
[----:B------:R1:W-:Y:S04]  /*5ac0*/  RED.E.ADD.F32.FTZ.RN.STRONG.GPU [R18.64+-0x600], R233 ;  /* 0xfffa00e91200798e */ /* 0x0003e8000c10e784 */
[----:B----4-:R1:W-:Y:S02]  /*5ad0*/  RED.E.ADD.F32.FTZ.RN.STRONG.GPU [R20.64+-0x600], R13 ;  /* 0xfffa000d1400798e */ /* 0x0103e4000c10e784 */
.L_x_6548:
[----:B------:R-:W-:Y:S05]  /*5ae0*/  BSYNC B0 ;  /* 0x0000000000007941 */ /* 0x000fea0003800000 */
.L_x_6547:
[----:B-1--4-:R1:W4:Y:S01]  /*5af0*/  LDS R13, [R174.X4+0x1300] ;  /* 0x00130000ae0d7984 */ /* 0x0123220000004800 */
[----:B------:R-:W-:Y:S01]  /*5b00*/  BSSY B0, `(.L_x_6549) ;  /* 0x0000004000007945 */ /* 0x000fe20003800000 */
[----:B------:R-:W-:Y:S05]  /*5b10*/  @!P2 BRA `(.L_x_6550) ;  /* 0x000000200000a947 */ /* 0x000fea0003800000 */
[----:B------:R1:W-:Y:S04]  /*5b20*/  RED.E.ADD.F32.FTZ.RN.STRONG.GPU [R18.64+-0x580], R235 ;  /* 0xfffa80eb1200798e */ /* 0x0003e8000c10e784 */
[----:B----4-:R1:W-:Y:S02]  /*5b30*/  RED.E.ADD.F32.FTZ.RN.STRONG.GPU [R20.64+-0x580], R13 ;  /* 0xfffa800d1400798e */ /* 0x0103e4000c10e784 */
.L_x_6550:
[----:B------:R-:W-:Y:S05]  /*5b40*/  BSYNC B0 ;  /* 0x0000000000007941 */ /* 0x000fea0003800000 */
.L_x_6549:
[----:B-1--4-:R1:W4:Y:S01]  /*5b50*/  LDS R13, [R180.X4+0x1380] ;  /* 0x00138000b40d7984 */ /* 0x0123220000004800 */
[----:B------:R-:W-:Y:S01]  /*5b60*/  BSSY B0, `(.L_x_6551) ;  /* 0x0000004000007945 */ /* 0x000fe20003800000 */
[----:B------:R-:W-:Y:S05]  /*5b70*/  @!P3 BRA `(.L_x_6552) ;  /* 0x000000200000b947 */ /* 0x000fea0003800000 */
[----:B------:R1:W-:Y:S04]  /*5b80*/  RED.E.ADD.F32.FTZ.RN.STRONG.GPU [R18.64+-0x500], R237 ;  /* 0xfffb00ed1200798e */ /* 0x0003e8000c10e784 */
[----:B----4-:R1:W-:Y:S02]  /*5b90*/  RED.E.ADD.F32.FTZ.RN.STRONG.GPU [R20.64+-0x500], R13 ;  /* 0xfffb000d1400798e */ /* 0x0103e4000c10e784 */
.L_x_6552:
[----:B------:R-:W-:Y:S05]  /*5ba0*/  BSYNC B0 ;  /* 0x0000000000007941 */ /* 0x000fea0003800000 */
.L_x_6551:
[----:B------:R-:W1:Y:S01]  /*5bb0*/  LDS R193, [R193.X4+0x1400] ;  /* 0x00140000c1c17984 */ /* 0x000e620000004800 */
[----:B------:R-:W-:Y:S01]  /*5bc0*/  BSSY B0, `(.L_x_6553) ;  /* 0x0000004000007945 */ /* 0x000fe20003800000 */
[----:B------:R-:W-:Y:S05]  /*5bd0*/  @!P4 BRA `(.L_x_6554) ;  /* 0x000000200000c947 */ /* 0x000fea0003800000 */
[----:B------:R2:W-:Y:S04]  /*5be0*/  RED.E.ADD.F32.FTZ.RN.STRONG.GPU [R18.64+-0x480], R239 ;  /* 0xfffb80ef1200798e */ /* 0x0005e8000c10e784 */
[----:B-1----:R2:W-:Y:S02]  /*5bf0*/  RED.E.ADD.F32.FTZ.RN.STRONG.GPU [R20.64+-0x480], R193 ;  /* 0xfffb80c11400798e */ /* 0x0025e4000c10e784 */
.L_x_6554:
[----:B------:R-:W-:Y:S05]  /*5c00*/  BSYNC B0 ;  /* 0x0000000000007941 */ /* 0x000fea0003800000 */
.L_x_6553:
[----:B------:R-:W2:Y:S01]  /*5c10*/  LDS R195, [R195.X4+0x1480] ;  /* 0x00148000c3c37984 */ /* 0x000ea20000004800 */
[----:B------:R-:W-:Y:S01]  /*5c20*/  BSSY B0, `(.L_x_6555) ;  /* 0x0000004000007945 */ /* 0x000fe20003800000 */
[----:B------:R-:W-:Y:S05]  /*5c30*/  @!P5 BRA `(.L_x_6556) ;  /* 0x000000200000d947 */ /* 0x000fea0003800000 */
[----:B------:R3:W-:Y:S04]  /*5c40*/  RED.E.ADD.F32.FTZ.RN.STRONG.GPU [R18.64+-0x400], R241 ;  /* 0xfffc00f11200798e */ /* 0x0007e8000c10e784 */
[----:B--2---:R3:W-:Y:S02]  /*5c50*/  RED.E.ADD.F32.FTZ.RN.STRONG.GPU [R20.64+-0x400], R195 ;  /* 0xfffc00c31400798e */ /* 0x0047e4000c10e784 */
.L_x_6556:
[----:B------:R-:W-:Y:S05]  /*5c60*/  BSYNC B0 ;  /* 0x0000000000007941 */ /* 0x000fea0003800000 */
.L_x_6555:
        /* <DEDUP_REMOVED lines=11> */
.L_x_6558:
[----:B-1----:R-:W-:Y:S05]  /*5d20*/  BSYNC B0 ;  /* 0x0000000000007941 */ /* 0x002fea0003800000 */
.L_x_6557:
[----:B----4-:R1:W4:Y:S01]  /*5d30*/  LDS R13, [R210.X4+0x1580] ;  /* 0x00158000d20d7984 */ /* 0x0103220000004800 */
[----:B------:R-:W-:Y:S01]  /*5d40*/  BSSY B0, `(.L_x_6559) ;  /* 0x0000004000007945 */ /* 0x000fe20003800000 */
[----:B------:R-:W-:Y:S05]  /*5d50*/  @!P1 BRA `(.L_x_6560) ;  /* 0x0000002000009947 */ /* 0x000fea0003800000 */
[----:B------:R1:W-:Y:S04]  /*5d60*/  RED.E.ADD.F32.FTZ.RN.STRONG.GPU [R18.64+-0x300], R245 ;  /* 0xfffd00f51200798e */ /* 0x0003e8000c10e784 */
[----:B----4-:R1:W-:Y:S02]  /*5d70*/  RED.E.ADD.F32.FTZ.RN.STRONG.GPU [R20.64+-0x300], R13 ;  /* 0xfffd000d1400798e */ /* 0x0103e4000c10e784 */
.L_x_6560:
[----:B------:R-:W-:Y:S05]  /*5d80*/  BSYNC B0 ;  /* 0x0000000000007941 */ /* 0x000fea0003800000 */
.L_x_6559:
[----:B-1--4-:R1:W4:Y:S01]  /*5d90*/  LDS R13, [R212.X4+0x1600] ;  /* 0x00160000d40d7984 */ /* 0x0123220000004800 */
[----:B------:R-:W-:Y:S01]  /*5da0*/  BSSY B0, `(.L_x_6561) ;  /* 0x0000004000007945 */ /* 0x000fe20003800000 */
[----:B------:R-:W-:Y:S05]  /*5db0*/  @!P2 BRA `(.L_x_6562) ;  /* 0x000000200000a947 */ /* 0x000fea0003800000 */
[----:B------:R1:W-:Y:S04]  /*5dc0*/  RED.E.ADD.F32.FTZ.RN.STRONG.GPU [R18.64+-0x280], R247 ;  /* 0xfffd80f71200798e */ /* 0x0003e8000c10e784 */
[----:B----4-:R1:W-:Y:S02]  /*5dd0*/  RED.E.ADD.F32.FTZ.RN.STRONG.GPU [R20.64+-0x280], R13 ;  /* 0xfffd800d1400798e */ /* 0x0103e4000c10e784 */
.L_x_6562:
[----:B------:R-:W-:Y:S05]  /*5de0*/  BSYNC B0 ;  /* 0x0000000000007941 */ /* 0x000fea0003800000 */
.L_x_6561:
[----:B-1--4-:R1:W4:Y:S01]  /*5df0*/  LDS R13, [R214.X4+0x1680] ;  /* 0x00168000d60d7984 */ /* 0x0123220000004800 */
[----:B------:R-:W-:Y:S01]  /*5e00*/  BSSY B0, `(.L_x_6563) ;  /* 0x0000004000007945 */ /* 0x000fe20003800000 */
[----:B------:R-:W-:Y:S05]  /*5e10*/  @!P3 BRA `(.L_x_6564) ;  /* 0x000000200000b947 */ /* 0x000fea0003800000 */
[----:B------:R1:W-:Y:S04]  /*5e20*/  RED.E.ADD.F32.FTZ.RN.STRONG.GPU [R18.64+-0x200], R249 ;  /* 0xfffe00f91200798e */ /* 0x0003e8000c10e784 */
[----:B----4-:R1:W-:Y:S02]  /*5e30*/  RED.E.ADD.F32.FTZ.RN.STRONG.GPU [R20.64+-0x200], R13 ;  /* 0xfffe000d1400798e */ /* 0x0103e4000c10e784 */
.L_x_6564:
[----:B------:R-:W-:Y:S05]  /*5e40*/  BSYNC B0 ;  /* 0x0000000000007941 */ /* 0x000fea0003800000 */
.L_x_6563:
[----:B-1--4-:R1:W4:Y:S01]  /*5e50*/  LDS R13, [R216.X4+0x1700] ;  /* 0x00170000d80d7984 */ /* 0x0123220000004800 */
[----:B------:R-:W-:Y:S01]  /*5e60*/  BSSY B0, `(.L_x_6565) ;  /* 0x0000004000007945 */ /* 0x000fe20003800000 */
[----:B------:R-:W-:Y:S05]  /*5e70*/  @!P4 BRA `(.L_x_6566) ;  /* 0x000000200000c947 */ /* 0x000fea0003800000 */
[----:B------:R1:W-:Y:S04]  /*5e80*/  RED.E.ADD.F32.FTZ.RN.STRONG.GPU [R18.64+-0x180], R251 ;  /* 0xfffe80fb1200798e */ /* 0x0003e8000c10e784 */
[----:B----4-:R1:W-:Y:S02]  /*5e90*/  RED.E.ADD.F32.FTZ.RN.STRONG.GPU [R20.64+-0x180], R13 ;  /* 0xfffe800d1400798e */ /* 0x0103e4000c10e784 */
.L_x_6566:
[----:B------:R-:W-:Y:S05]  /*5ea0*/  BSYNC B0 ;  /* 0x0000000000007941 */ /* 0x000fea0003800000 */
.L_x_6565:
[----:B-1--4-:R1:W4:Y:S01]  /*5eb0*/  LDS R13, [R218.X4+0x1780] ;  /* 0x00178000da0d7984 */ /* 0x0123220000004800 */
[----:B------:R-:W-:Y:S01]  /*5ec0*/  BSSY B0, `(.L_x_6567) ;  /* 0x0000004000007945 */ /* 0x000fe20003800000 */
[----:B------:R-:W-:Y:S05]  /*5ed0*/  @!P5 BRA `(.L_x_6568) ;  /* 0x000000200000d947 */ /* 0x000fea0003800000 */
[----:B------:R1:W-:Y:S04]  /*5ee0*/  RED.E.ADD.F32.FTZ.RN.STRONG.GPU [R18.64+-0x100], R186 ;  /* 0xffff00ba1200798e */ /* 0x0003e8000c10e784 */
[----:B----4-:R1:W-:Y:S02]  /*5ef0*/  RED.E.ADD.F32.FTZ.RN.STRONG.GPU [R20.64+-0x100], R13 ;  /* 0xffff000d1400798e */ /* 0x0103e4000c10e784 */
.L_x_6568:
[----:B------:R-:W-:Y:S05]  /*5f00*/  BSYNC B0 ;  /* 0x0000000000007941 */ /* 0x000fea0003800000 */
.L_x_6567:
[----:B-1--4-:R1:W4:Y:S01]  /*5f10*/  LDS R13, [R220.X4+0x1800] ;  /* 0x00180000dc0d7984 */ /* 0x0123220000004800 */
[----:B------:R-:W-:Y:S01]  /*5f20*/  BSSY B0, `(.L_x_6569) ;  /* 0x0000004000007945 */ /* 0x000fe20003800000 */
[----:B------:R-:W-:Y:S05]  /*5f30*/  @!P6 BRA `(.L_x_6570) ;  /* 0x000000200000e947 */ /* 0x000fea0003800000 */
[----:B------:R1:W-:Y:S04]  /*5f40*/  RED.E.ADD.F32.FTZ.RN.STRONG.GPU [R18.64+-0x80], R222 ;  /* 0xffff80de1200798e */ /* 0x0003e8000c10e784 */
[----:B----4-:R1:W-:Y:S02]  /*5f50*/  RED.E.ADD.F32.FTZ.RN.STRONG.GPU [R20.64+-0x80], R13 ;  /* 0xffff800d1400798e */ /* 0x0103e4000c10e784 */
.L_x_6570:
[----:B------:R-:W-:Y:S05]  /*5f60*/  BSYNC B0 ;  /* 0x0000000000007941 */ /* 0x000fea0003800000 */
.L_x_6569:
[----:B------:R-:W5:Y:S01]  /*5f70*/  SHFL.DOWN P0, R17, R30, 0x1, 0x1f ;  /* 0x08201f001e117f89 */ /* 0x000f620000000000 */
[-C--:B------:R-:W-:Y:S01]  /*5f80*/  FMUL.FTZ R12, R116, R215.reuse ;  /* 0x000000d7740c7220 */ /* 0x080fe20000410000 */
[----:B------:R-:W-:Y:S01]  /*5f90*/  ISETP.NE.AND P2, PT, R58, RZ, PT ;  /* 0x000000ff3a00720c */ /* 0x000fe20003f45270 */
[----:B-1--4-:R-:W-:Y:S01]  /*5fa0*/  FMUL.FTZ R13, R134, R215 ;  /* 0x000000d7860d7220 */ /* 0x012fe20000410000 */
[----:B------:R-:W-:Y:S01]  /*5fb0*/  BSSY B0, `(.L_x_6571) ;  /* 0x0000071000007945 */ /* 0x000fe20003800000 */
[----:B------:R-:W-:-:S02]  /*5fc0*/  FMUL.FTZ R12, R177, R12 ;  /* 0x0000000cb10c7220 */ /* 0x000fc40000410000 */
        /* <DEDUP_REMOVED lines=8> */
[-C--:B------:R-:W-:Y:S02]  /*6050*/  FMUL.FTZ R14, R116, R211.reuse ;  /* 0x000000d3740e7220 */ /* 0x080fe40000410000 */
[----:B-----5:R-:W-:Y:S02]  /*6060*/  @P0 FADD R17, R30, R17 ;  /* 0x000000111e110221 */ /* 0x020fe40000000000 */
[----:B------:R-:W-:Y:S02]  /*6070*/  FMUL.FTZ R12, R181, R12 ;  /* 0x0000000cb50c7220 */ /* 0x000fe40000410000 */
[----:B------:R-:W-:Y:S01]  /*6080*/  FMUL.FTZ R132, R132, R211 ;  /* 0x000000d384847220 */ /* 0x000fe20000410000 */
[----:B--23--:R-:W1:Y:S01]  /*6090*/  SHFL.DOWN P0, R18, R17, 0x2, 0x1f ;  /* 0x08401f0011127f89 */ /* 0x00ce620000000000 */
[----:B------:R-:W-:-:S02]  /*60a0*/  FFMA.FTZ R156, R156, R13, R12 ;  /* 0x0000000d9c9c7223 */ /* 0x000fc4000001000c */
[-C--:B------:R-:W-:Y:S02]  /*60b0*/  FMUL.FTZ R12, R116, R223.reuse ;  /* 0x000000df740c7220 */ /* 0x080fe40000410000 */
[----:B------:R-:W-:Y:S02]  /*60c0*/  FMUL.FTZ R14, R175, R14 ;  /* 0x0000000eaf0e7220 */ /* 0x000fe40000410000 */
[----:B------:R-:W-:Y:S02]  /*60d0*/  FMUL.FTZ R126, R126, R223 ;  /* 0x000000df7e7e7220 */ /* 0x000fe40000410000 */
[----:B------:R-:W-:Y:S02]  /*60e0*/  FMUL.FTZ R12, R183, R12 ;  /* 0x0000000cb70c7220 */ /* 0x000fe40000410000 */
[----:B------:R-:W-:Y:S02]  /*60f0*/  FFMA.FTZ R153, R153, R132, R14 ;  /* 0x0000008499997223 */ /* 0x000fe4000001000e */
[----:B------:R-:W-:-:S02]  /*6100*/  FMUL.FTZ R14, R116, R207 ;  /* 0x000000cf740e7220 */ /* 0x000fc40000410000 */
[----:B------:R-:W-:Y:S02]  /*6110*/  FFMA.FTZ R157, R157, R126, R12 ;  /* 0x0000007e9d9d7223 */ /* 0x000fe4000001000c */
[C---:B------:R-:W-:Y:S02]  /*6120*/  FMUL.FTZ R12, R116.reuse, R225 ;  /* 0x000000e1740c7220 */ /* 0x040fe40000410000 */
[----:B------:R-:W-:Y:S02]  /*6130*/  FMUL.FTZ R16, R116, R213 ;  /* 0x000000d574107220 */ /* 0x000fe40000410000 */
[----:B------:R-:W-:Y:S02]  /*6140*/  FMUL.FTZ R138, R138, R207 ;  /* 0x000000cf8a8a7220 */ /* 0x000fe40000410000 */
[----:B------:R-:W-:Y:S02]  /*6150*/  FMUL.FTZ R14, R171, R14 ;  /* 0x0000000eab0e7220 */ /* 0x000fe40000410000 */
[----:B-1----:R-:W-:-:S02]  /*6160*/  @P0 FADD R18, R17, R18 ;  /* 0x0000001211120221 */ /* 0x002fc40000000000 */
[----:B------:R-:W-:Y:S02]  /*6170*/  FFMA.FTZ R78, R13, R103, R78 ;  /* 0x000000670d4e7223 */ /* 0x000fe4000001004e */
[----:B------:R-:W-:Y:S01]  /*6180*/  FMUL.FTZ R13, R124, R225 ;  /* 0x000000e17c0d7220 */ /* 0x000fe20000410000 */
[----:B------:R-:W1:Y:S01]  /*6190*/  SHFL.DOWN P0, R19, R18, 0x4, 0x1f ;  /* 0x08801f0012137f89 */ /* 0x000e620000000000 */
[----:B------:R-:W-:Y:S02]  /*61a0*/  FMUL.FTZ R185, R185, R12 ;  /* 0x0000000cb9b97220 */ /* 0x000fe40000410000 */
[----:B------:R-:W-:Y:S02]  /*61b0*/  FMUL.FTZ R15, R136, R213 ;  /* 0x000000d5880f7220 */ /* 0x000fe40000410000 */
[----:B------:R-:W-:Y:S02]  /*61c0*/  FMUL.FTZ R16, R173, R16 ;  /* 0x00000010ad107220 */ /* 0x000fe40000410000 */
[----:B------:R-:W-:-:S02]  /*61d0*/  FFMA.FTZ R35, R35, R138, R14 ;  /* 0x0000008a23237223 */ /* 0x000fc4000001000e */
[----:B------:R-:W-:Y:S02]  /*61e0*/  FMUL.FTZ R14, R116, R205 ;  /* 0x000000cd740e7220 */ /* 0x000fe40000410000 */
[----:B------:R-:W-:Y:S02]  /*61f0*/  FFMA.FTZ R80, R13, R111, R80 ;  /* 0x0000006f0d507223 */ /* 0x000fe40000010050 */
[----:B------:R-:W-:Y:S02]  /*6200*/  FFMA.FTZ R158, R158, R13, R185 ;  /* 0x0000000d9e9e7223 */ /* 0x000fe400000100b9 */
[C---:B------:R-:W-:Y:S02]  /*6210*/  FMUL.FTZ R12, R116.reuse, R201 ;  /* 0x000000c9740c7220 */ /* 0x040fe40000410000 */
[----:B------:R-:W-:Y:S02]  /*6220*/  FMUL.FTZ R13, R116, R182 ;  /* 0x000000b6740d7220 */ /* 0x000fe40000410000 */
[----:B------:R-:W-:-:S02]  /*6230*/  FFMA.FTZ R74, R15, R139, R74 ;  /* 0x0000008b0f4a7223 */ /* 0x000fc4000001004a */
[----:B------:R-:W-:Y:S02]  /*6240*/  FFMA.FTZ R16, R152, R15, R16 ;  /* 0x0000000f98107223 */ /* 0x000fe40000010010 */
[----:B------:R-:W-:Y:S02]  /*6250*/  FMUL.FTZ R15, R140, R205 ;  /* 0x000000cd8c0f7220 */ /* 0x000fe40000410000 */
[----:B-1----:R-:W-:Y:S02]  /*6260*/  @P0 FADD R19, R18, R19 ;  /* 0x0000001312130221 */ /* 0x002fe40000000000 */
[----:B------:R-:W-:Y:S02]  /*6270*/  FMUL.FTZ R14, R169, R14 ;  /* 0x0000000ea90e7220 */ /* 0x000fe40000410000 */
[----:B------:R-:W-:Y:S01]  /*6280*/  FMUL.FTZ R122, R122, R201 ;  /* 0x000000c97a7a7220 */ /* 0x000fe20000410000 */
[----:B------:R-:W1:Y:S01]  /*6290*/  SHFL.DOWN P0, R18, R19, 0x8, 0x1f ;  /* 0x09001f0013127f89 */ /* 0x000e620000000000 */
[----:B------:R-:W-:-:S02]  /*62a0*/  FMUL.FTZ R12, R187, R12 ;  /* 0x0000000cbb0c7220 */ /* 0x000fc40000410000 */
[----:B------:R-:W-:Y:S02]  /*62b0*/  FMUL.FTZ R27, R27, R182 ;  /* 0x000000b61b1b7220 */ /* 0x000fe40000410000 */
[----:B------:R-:W-:Y:S02]  /*62c0*/  FMUL.FTZ R13, R170, R13 ;  /* 0x0000000daa0d7220 */ /* 0x000fe40000410000 */
[----:B------:R-:W-:Y:S02]  /*62d0*/  FFMA.FTZ R72, R15, R141, R72 ;  /* 0x0000008d0f487223 */ /* 0x000fe40000010048 */
[----:B------:R-:W-:Y:S02]  /*62e0*/  FFMA.FTZ R14, R34, R15, R14 ;  /* 0x0000000f220e7223 */ /* 0x000fe4000001000e */
[----:B------:R-:W-:Y:S02]  /*62f0*/  FADD.FTZ R97, R16, R97 ;  /* 0x0000006110617221 */ /* 0x000fe40000010000 */
[----:B------:R-:W-:-:S02]  /*6300*/  FMUL.FTZ R15, R144, R29 ;  /* 0x0000001d900f7220 */ /* 0x000fc40000410000 */
[----:B------:R-:W-:Y:S02]  /*6310*/  FFMA.FTZ R159, R159, R122, R12 ;  /* 0x0000007a9f9f7223 */ /* 0x000fe4000001000c */
[----:B------:R-:W-:Y:S02]  /*6320*/  FFMA.FTZ R160, R160, R27, R13 ;  /* 0x0000001ba0a07223 */ /* 0x000fe4000001000d */
[C---:B------:R-:W-:Y:S02]  /*6330*/  FMUL.FTZ R16, R116.reuse, R197 ;  /* 0x000000c574107220 */ /* 0x040fe40000410000 */
[C---:B------:R-:W-:Y:S02]  /*6340*/  FMUL.FTZ R29, R116.reuse, R29 ;  /* 0x0000001d741d7220 */ /* 0x040fe40000410000 */
        /* <DEDUP_REMOVED lines=18> */
[----:B-1----:R-:W-:Y:S02]  /*6470*/  @P1 FADD R17, R18, R17 ;  /* 0x0000001112111221 */ /* 0x002fe40000000000 */
[----:B------:R-:W-:Y:S02]  /*6480*/  FFMA.FTZ R162, R162, R25, R13 ;  /* 0x00000019a2a27223 */ /* 0x000fe4000001000d */
[----:B------:R-:W-:Y:S01]  /*6490*/  FFMA.FTZ R163, R163, R24, R116 ;  /* 0x00000018a3a37223 */ /* 0x000fe20000010074 */
[----:B------:R1:W-:Y:S01]  /*64a0*/  @!P0 STS [0x18c4], R17 ;  /* 0x0018c411ff008388 */ /* 0x0003e20000000800 */
[----:B------:R-:W-:Y:S02]  /*64b0*/  FFMA.FTZ R75, R132, R110, R75 ;  /* 0x0000006e844b7223 */ /* 0x000fe4000001004b */
[----:B------:R-:W-:-:S02]  /*64c0*/  FADD.FTZ R96, R153, R96 ;  /* 0x0000006099607221 */ /* 0x000fc40000010000 */
[----:B------:R-:W-:Y:S02]  /*64d0*/  FFMA.FTZ R77, R130, R98, R77 ;  /* 0x00000062824d7223 */ /* 0x000fe4000001004d */
[----:B------:R-:W-:Y:S02]  /*64e0*/  FFMA.FTZ R73, R138, R112, R73 ;  /* 0x000000708a497223 */ /* 0x000fe40000010049 */
[----:B------:R-:W-:Y:S02]  /*64f0*/  FADD.FTZ R95, R154, R95 ;  /* 0x0000005f9a5f7221 */ /* 0x000fe40000010000 */
[----:B------:R-:W-:Y:S02]  /*6500*/  FADD.FTZ R94, R155, R94 ;  /* 0x0000005e9b5e7221 */ /* 0x000fe40000010000 */
        /* <DEDUP_REMOVED lines=27> */
.L_x_6572:
[----:B-1----:R-:W-:Y:S05]  /*66c0*/  BSYNC B0 ;  /* 0x0000000000007941 */ /* 0x002fea0003800000 */
.L_x_6571:
[----:B------:R-:W-:Y:S02]  /*66d0*/  IADD3 R145, R145, 0x1, RZ ;  /* 0x0000000191917810 */ /* 0x000fe40007ffe0ff */
[----:B------:R-:W-:Y:S02]  /*66e0*/  IADD3 R143, P1, R143, 0x1, RZ ;  /* 0x000000018f8f7810 */ /* 0x000fe40007f3e0ff */
[----:B------:R-:W-:Y:S02]  /*66f0*/  ISETP.GE.AND P0, PT, R145, c[0x0][0x16c], PT ;  /* 0x00005b0091007a0c */ /* 0x000fe40003f06270 */
[----:B------:R-:W-:-:S11]  /*6700*/  IADD3.X R118, RZ, R118, RZ, P1, !PT ;  /* 0x00000076ff767210 */ /* 0x000fd60000ffe4ff */
[----:B------:R-:W-:Y:S01]  /*6710*/  @P0 CALL.REL.NOINC `(.L_x_6536) ;  /* 0x0000001000000944 */ /* 0x000fe20003c00000 */
[----:B------:R-:W-:Y:S05]  /*6720*/  BRA `(.L_x_6573) ;  /* 0xffffcd0000007947 */ /* 0x000fea000383ffff */
.L_x_6536:
[----:B------:R-:W-:Y:S06]  /*6730*/  BAR.SYNC.DEFER_BLOCKING 0x0 ;  /* 0x0000000000007b1d */ /* 0x000fec0000010000 */
[----:B------:R-:W2:Y:S04]  /*6740*/  LDG.E.128 R4, [R40.64] ;  /* 0x0000000428047981 */ /* 0x000ea8000c1e1d00 */
[----:B------:R-:W3:Y:S01]  /*6750*/  LDG.E.128 R8, [R40.64+0x200] ;  /* 0x0002000428087981 */ /* 0x000ee2000c1e1d00 */
[----:B------:R-:W-:Y:S01]  /*6760*/  F2FP.BF16.PACK_AB R19, R70, R71 ;  /* 0x000000474613723e */ /* 0x000fe200000010ff */
[----:B------:R-:W-:Y:S01]  /*6770*/  IMAD R32, R168, c[0x0][0x2f8], RZ ;  /* 0x0000be00a8207a24 */ /* 0x000fe200078e02ff */
[----:B------:R-:W-:-:S02]  /*6780*/  F2FP.BF16.PACK_AB R18, R72, R73 ;  /* 0x000000494812723e */ /* 0x000fc400000010ff */
[----:B------:R-:W-:Y:S02]  /*6790*/  IADD3 R33, R45, -0x1, RZ ;  /* 0xffffffff2d217810 */ /* 0x000fe40007ffe0ff */
[----:B------:R-:W-:Y:S02]  /*67a0*/  IADD3 R44, R44, 0x1, RZ ;  /* 0x000000012c2c7810 */ /* 0x000fe40007ffe0ff */
[----:B------:R-:W-:-:S04]  /*67b0*/  SHF.L.U32 R22, R33, 0x9, RZ ;  /* 0x0000000921167819 */ /* 0x000fc800000006ff */
[----:B------:R-:W-:-:S05]  /*67c0*/  SHF.R.S32.HI R23, RZ, 0x1f, R22 ;  /* 0x0000001fff177819 */ /* 0x000fca0000011416 */
[----:B------:R-:W-:-:S04]  /*67d0*/  IMAD.WIDE.U32 R20, R63, c[0x0][0x2d8], R22 ;  /* 0x0000b6003f147a25 */ /* 0x000fc800078e0016 */
[----:B------:R-:W-:Y:S01]  /*67e0*/  IMAD.WIDE.U32 R22, R63, c[0x0][0x2f8], R22 ;  /* 0x0000be003f167a25 */ /* 0x000fe200078e0016 */
[----:B--2---:R-:W-:Y:S04]  /*67f0*/  STS.128 [R56.X16], R4 ;  /* 0x0000000438007388 */ /* 0x004fe8000000cc00 */
[----:B---3--:R-:W-:Y:S01]  /*6800*/  STS.128 [R56.X16+0x200], R8 ;  /* 0x0002000838007388 */ /* 0x008fe2000000cc00 */
        /* <DEDUP_REMOVED lines=11> */
[----:B------:R-:W-:Y:S01]  /*68c0*/  FADD.FTZ R13, R13, R60 ;  /* 0x0000003c0d0d7221 */ /* 0x000fe20000010000 */
[----:B------:R-:W1:Y:S04]  /*68d0*/  LDS.128 R4, [R0+0x10] ;  /* 0x0000100000047984 */ /* 0x000e680000000c00 */
[----:B------:R-:W-:Y:S01]  /*68e0*/  BAR.SYNC.DEFER_BLOCKING 0x0 ;  /* 0x0000000000007b1d */ /* 0x000fe20000010000 */
[----:B------:R-:W-:Y:S01]  /*68f0*/  @!P2 FMUL.FTZ R8, R16, -1.4426950216293334961 ;  /* 0xbfb8aa3b1008a820 */ /* 0x000fe20000410000 */
[----:B------:R-:W-:-:S02]  /*6900*/  FSETP.GTU.FTZ.AND P5, PT, R13, 20, PT ;  /* 0x41a000000d00780b */ /* 0x000fc40003fbc000 */
[----:B------:R-:W-:Y:S01]  /*6910*/  FSETP.GTU.FTZ.AND P4, PT, R17, 20, PT ;  /* 0x41a000001100780b */ /* 0x000fe20003f9c000 */
[----:B------:R-:W-:Y:S02]  /*6920*/  @!P3 FMUL.FTZ R10, R12, -1.4426950216293334961 ;  /* 0xbfb8aa3b0c0ab820 */ /* 0x000fe40000410000 */
[----:B------:R-:W2:Y:S08]  /*6930*/  @!P2 MUFU.EX2 R8, R8 ;  /* 0x000000080008a308 */ /* 0x000eb00000000800 */
[----:B------:R-:W3:Y:S01]  /*6940*/  @!P3 MUFU.EX2 R10, R10 ;  /* 0x0000000a000ab308 */ /* 0x000ee20000000800 */
[----:B------:R-:W-:-:S02]  /*6950*/  @!P5 FMUL.FTZ R12, R13, -1.4426950216293334961 ;  /* 0xbfb8aa3b0d0cd820 */ /* 0x000fc40000410000 */
[----:B------:R-:W-:Y:S02]  /*6960*/  @!P4 FMUL.FTZ R11, R17, -1.4426950216293334961 ;  /* 0xbfb8aa3b110bc820 */ /* 0x000fe40000410000 */
[----:B--2---:R-:W-:-:S04]  /*6970*/  @!P2 FADD.FTZ R9, R8, 1 ;  /* 0x3f8000000809a421 */ /* 0x004fc80000010000 */
[----:B------:R-:W2:Y:S01]  /*6980*/  @!P4 MUFU.EX2 R11, R11 ;  /* 0x0000000b000bc308 */ /* 0x000ea20000000800 */
[----:B---3--:R-:W-:-:S07]  /*6990*/  @!P3 FADD.FTZ R8, R10, 1 ;  /* 0x3f8000000a08b421 */ /* 0x008fce0000010000 */
[----:B------:R3:W4:Y:S08]  /*69a0*/  @!P2 MUFU.RCP R13, R9 ;  /* 0x00000009000da308 */ /* 0x0007300000001000 */
[----:B------:R-:W5:Y:S01]  /*69b0*/  @!P3 MUFU.RCP R8, R8 ;  /* 0x000000080008b308 */ /* 0x000f620000001000 */
[----:B---3--:R-:W-:Y:S01]  /*69c0*/  PRMT R9, RZ, 0x5410, R14 ;  /* 0x00005410ff097816 */ /* 0x008fe2000000000e */
[----:B--2---:R-:W-:-:S04]  /*69d0*/  @!P4 FADD.FTZ R11, R11, 1 ;  /* 0x3f8000000b0bc421 */ /* 0x004fc80000010000 */
[----:B------:R-:W-:Y:S01]  /*69e0*/  FADD.FTZ R16, R9, R60 ;  /* 0x0000003c09107221 */ /* 0x000fe20000010000 */
[----:B------:R-:W-:Y:S01]  /*69f0*/  PRMT R9, RZ, 0x7610, R14 ;  /* 0x00007610ff097816 */ /* 0x000fe2000000000e */
[----:B----4-:R-:W-:Y:S01]  /*6a00*/  @!P2 FMUL.FTZ R86, R86, R13 ;  /* 0x0000000d5656a220 */ /* 0x010fe20000410000 */
[----:B------:R-:W2:Y:S02]  /*6a10*/  @!P5 MUFU.EX2 R12, R12 ;  /* 0x0000000c000cd308 */ /* 0x000ea40000000800 */
[----:B------:R-:W-:Y:S01]  /*6a20*/  FSETP.GTU.FTZ.AND P6, PT, R16, 20, PT ;  /* 0x41a000001000780b */ /* 0x000fe20003fdc000 */
[--C-:B------:R-:W-:Y:S01]  /*6a30*/  FADD.FTZ R10, R9, R60.reuse ;  /* 0x0000003c090a7221 */ /* 0x100fe20000010000 */
[--C-:B------:R-:W-:Y:S02]  /*6a40*/  PRMT R9, RZ, 0x5410, R15.reuse ;  /* 0x00005410ff097816 */ /* 0x100fe4000000000f */
[----:B------:R-:W-:Y:S01]  /*6a50*/  PRMT R15, RZ, 0x7610, R15 ;  /* 0x00007610ff0f7816 */ /* 0x000fe2000000000f */
[----:B-----5:R-:W-:Y:S01]  /*6a60*/  @!P3 FMUL.FTZ R87, R87, R8 ;  /* 0x000000085757b220 */ /* 0x020fe20000410000 */
[----:B------:R-:W-:Y:S01]  /*6a70*/  FSETP.GTU.FTZ.AND P0, PT, R10, 20, PT ;  /* 0x41a000000a00780b */ /* 0x000fe20003f1c000 */
[--C-:B------:R-:W-:Y:S01]  /*6a80*/  FADD.FTZ R14, R9, R60.reuse ;  /* 0x0000003c090e7221 */ /* 0x100fe20000010000 */
[----:B------:R1:W3:Y:S01]  /*6a90*/  @!P4 MUFU.RCP R17, R11 ;  /* 0x0000000b0011c308 */ /* 0x0002e20000001000 */
[----:B------:R-:W-:-:S03]  /*6aa0*/  FADD.FTZ R15, R15, R60 ;  /* 0x0000003c0f0f7221 */ /* 0x000fc60000010000 */
[----:B------:R-:W-:Y:S01]  /*6ab0*/  FSETP.GTU.FTZ.AND P1, PT, R14, 20, PT ;  /* 0x41a000000e00780b */ /* 0x000fe20003f3c000 */
[----:B------:R-:W-:Y:S01]  /*6ac0*/  @!P6 FMUL.FTZ R9, R16, -1.4426950216293334961 ;  /* 0xbfb8aa3b1009e820 */ /* 0x000fe20000410000 */
[----:B------:R-:W-:Y:S01]  /*6ad0*/  FSETP.GTU.FTZ.AND P2, PT, R15, 20, PT ;  /* 0x41a000000f00780b */ /* 0x000fe20003f5c000 */
[----:B--2---:R-:W-:Y:S01]  /*6ae0*/  @!P5 FADD.FTZ R12, R12, 1 ;  /* 0x3f8000000c0cd421 */ /* 0x004fe20000010000 */
[----:B-1----:R-:W-:-:S03]  /*6af0*/  PRMT R11, RZ, 0x5410, R4 ;  /* 0x00005410ff0b7816 */ /* 0x002fc60000000004 */
[----:B------:R-:W1:Y:S01]  /*6b00*/  @!P6 MUFU.EX2 R9, R9 ;  /* 0x000000090009e308 */ /* 0x000e620000000800 */
[----:B------:R-:W-:Y:S02]  /*6b10*/  @!P0 FMUL.FTZ R8, R10, -1.4426950216293334961 ;  /* 0xbfb8aa3b0a088820 */ /* 0x000fe40000410000 */
[----:B------:R-:W-:Y:S01]  /*6b20*/  FADD.FTZ R13, R11, R60 ;  /* 0x0000003c0b0d7221 */ /* 0x000fe20000010000 */
[----:B------:R-:W-:Y:S01]  /*6b30*/  PRMT R11, RZ, 0x7610, R4 ;  /* 0x00007610ff0b7816 */ /* 0x000fe20000000004 */
[----:B---3--:R-:W-:Y:S02]  /*6b40*/  @!P4 FMUL.FTZ R88, R88, R17 ;  /* 0x000000115858c220 */ /* 0x008fe40000410000 */
[----:B------:R-:W-:Y:S01]  /*6b50*/  @!P1 FMUL.FTZ R4, R14, -1.4426950216293334961 ;  /* 0xbfb8aa3b0e049820 */ /* 0x000fe20000410000 */
[----:B------:R-:W2:Y:S01]  /*6b60*/  @!P0 MUFU.EX2 R8, R8 ;  /* 0x0000000800088308 */ /* 0x000ea20000000800 */
[----:B------:R-:W-:Y:S01]  /*6b70*/  FSETP.GTU.FTZ.AND P3, PT, R13, 20, PT ;  /* 0x41a000000d00780b */ /* 0x000fe20003f7c000 */
[----:B------:R-:W-:-:S02]  /*6b80*/  @!P2 FMUL.FTZ R10, R15, -1.4426950216293334961 ;  /* 0xbfb8aa3b0f0aa820 */ /* 0x000fc40000410000 */
[----:B------:R-:W-:Y:S02]  /*6b90*/  FADD.FTZ R16, R11, R60 ;  /* 0x0000003c0b107221 */ /* 0x000fe40000010000 */
[----:B-1----:R-:W-:Y:S02]  /*6ba0*/  @!P6 FADD.FTZ R9, R9, 1 ;  /* 0x3f8000000909e421 */ /* 0x002fe40000010000 */
[----:B------:R-:W1:Y:S01]  /*6bb0*/  @!P2 MUFU.EX2 R10, R10 ;  /* 0x0000000a000aa308 */ /* 0x000e620000000800 */
[----:B------:R-:W-:-:S05]  /*6bc0*/  FSETP.GTU.FTZ.AND P4, PT, R16, 20, PT ;  /* 0x41a000001000780b */ /* 0x000fca0003f9c000 */
[----:B------:R-:W-:Y:S02]  /*6bd0*/  @!P3 FMUL.FTZ R11, R13, -1.4426950216293334961 ;  /* 0xbfb8aa3b0d0bb820 */ /* 0x000fe40000410000 */
[----:B--2---:R-:W-:Y:S01]  /*6be0*/  @!P0 FADD.FTZ R8, R8, 1 ;  /* 0x3f80000008088421 */ /* 0x004fe20000010000 */
[----:B------:R2:W3:Y:S05]  /*6bf0*/  @!P6 MUFU.RCP R15, R9 ;  /* 0x00000009000fe308 */ /* 0x0004ea0000001000 */
[----:B------:R-:W-:Y:S01]  /*6c00*/  @!P4 FMUL.FTZ R13, R16, -1.4426950216293334961 ;  /* 0xbfb8aa3b100dc820 */ /* 0x000fe20000410000 */
[----:B------:R-:W-:Y:S02]  /*6c10*/  F2FP.BF16.PACK_AB R16, R76, R77 ;  /* 0x0000004d4c10723e */ /* 0x000fe400000010ff */
[----:B------:R-:W4:Y:S01]  /*6c20*/  @!P1 MUFU.EX2 R4, R4 ;  /* 0x0000000400049308 */ /* 0x000f220000000800 */
[--C-:B--2---:R-:W-:Y:S01]  /*6c30*/  PRMT R9, RZ, 0x5410, R5.reuse ;  /* 0x00005410ff097816 */ /* 0x104fe20000000005 */
[----:B-1----:R-:W-:Y:S01]  /*6c40*/  @!P2 FADD.FTZ R10, R10, 1 ;  /* 0x3f8000000a0aa421 */ /* 0x002fe20000010000 */
[----:B------:R-:W-:-:S03]  /*6c50*/  PRMT R5, RZ, 0x7610, R5 ;  /* 0x00007610ff057816 */ /* 0x000fc60000000005 */
[--C-:B------:R-:W-:Y:S02]  /*6c60*/  FADD.FTZ R14, R9, R60.reuse ;  /* 0x0000003c090e7221 */ /* 0x100fe40000010000 */
[----:B------:R-:W1:Y:S01]  /*6c70*/  @!P5 MUFU.RCP R12, R12 ;  /* 0x0000000c000cd308 */ /* 0x000e620000001000 */
[----:B------:R-:W-:Y:S01]  /*6c80*/  FADD.FTZ R9, R5, R60 ;  /* 0x0000003c05097221 */ /* 0x000fe20000010000 */
[----:B------:R-:W-:Y:S01]  /*6c90*/  PRMT R5, RZ, 0x5410, R6 ;  /* 0x00005410ff057816 */ /* 0x000fe20000000006 */
[----:B---3--:R-:W-:-:S03]  /*6ca0*/  @!P6 FMUL.FTZ R90, R90, R15 ;  /* 0x0000000f5a5ae220 */ /* 0x008fc60000410000 */
[----:B------:R-:W-:Y:S02]  /*6cb0*/  FSETP.GTU.FTZ.AND P6, PT, R9, 20, PT ;  /* 0x41a000000900780b */ /* 0x000fe40003fdc000 */
[----:B------:R-:W2:Y:S01]  /*6cc0*/  @!P0 MUFU.RCP R8, R8 ;  /* 0x0000000800088308 */ /* 0x000ea20000001000 */
[----:B----4-:R-:W-:-:S07]  /*6cd0*/  @!P1 FADD.FTZ R4, R4, 1 ;  /* 0x3f80000004049421 */ /* 0x010fce0000010000 */
[----:B------:R-:W3:Y:S01]  /*6ce0*/  @!P3 MUFU.EX2 R11, R11 ;  /* 0x0000000b000bb308 */ /* 0x000ee20000000800 */
[----:B-1----:R-:W-:Y:S01]  /*6cf0*/  @!P5 FMUL.FTZ R89, R89, R12 ;  /* 0x0000000c5959d220 */ /* 0x002fe20000410000 */
[----:B------:R-:W-:Y:S01]  /*6d00*/  FSETP.GTU.FTZ.AND P5, PT, R14, 20, PT ;  /* 0x41a000000e00780b */ /* 0x000fe20003fbc000 */
[----:B------:R-:W-:Y:S01]  /*6d10*/  FADD.FTZ R12, R5, R60 ;  /* 0x0000003c050c7221 */ /* 0x000fe20000010000 */
[----:B------:R-:W-:-:S04]  /*6d20*/  PRMT R5, RZ, 0x7610, R6 ;  /* 0x00007610ff057816 */ /* 0x000fc80000000006 */
[----:B------:R-:W1:Y:S01]  /*6d30*/  @!P2 MUFU.RCP R10, R10 ;  /* 0x0000000a000aa308 */ /* 0x000e620000001000 */
[----:B--2---:R-:W-:Y:S01]  /*6d40*/  @!P0 FMUL.FTZ R91, R91, R8 ;  /* 0x000000085b5b8220 */ /* 0x004fe20000410000 */
[----:B------:R-:W-:Y:S01]  /*6d50*/  FSETP.GTU.FTZ.AND P0, PT, R12, 20, PT ;  /* 0x41a000000c00780b */ /* 0x000fe20003f1c000 */
[----:B------:R-:W-:Y:S02]  /*6d60*/  FADD.FTZ R8, R5, R60 ;  /* 0x0000003c05087221 */ /* 0x000fe40000010000 */
[----:B------:R-:W-:Y:S01]  /*6d70*/  @!P6 FMUL.FTZ R5, R9, -1.4426950216293334961 ;  /* 0xbfb8aa3b0905e820 */ /* 0x000fe20000410000 */
[--C-:B------:R-:W-:Y:S02]  /*6d80*/  PRMT R9, RZ, 0x5410, R7.reuse ;  /* 0x00005410ff097816 */ /* 0x100fe40000000007 */
[----:B------:R2:W4:Y:S01]  /*6d90*/  @!P1 MUFU.RCP R17, R4 ;  /* 0x0000000400119308 */ /* 0x0005220000001000 */
[----:B---3--:R-:W-:Y:S01]  /*6da0*/  @!P3 FADD.FTZ R11, R11, 1 ;  /* 0x3f8000000b0bb421 */ /* 0x008fe20000010000 */
[----:B------:R-:W-:-:S05]  /*6db0*/  PRMT R7, RZ, 0x7610, R7 ;  /* 0x00007610ff077816 */ /* 0x000fca0000000007 */
[--C-:B------:R-:W-:Y:S01]  /*6dc0*/  FADD.FTZ R7, R7, R60.reuse ;  /* 0x0000003c07077221 */ /* 0x100fe20000010000 */
[----:B------:R-:W3:Y:S01]  /*6dd0*/  @!P3 MUFU.RCP R11, R11 ;  /* 0x0000000b000bb308 */ /* 0x000ee20000001000 */
[----:B--2---:R-:W-:Y:S02]  /*6de0*/  @!P5 FMUL.FTZ R4, R14, -1.4426950216293334961 ;  /* 0xbfb8aa3b0e04d820 */ /* 0x004fe40000410000 */
[----:B------:R-:W-:Y:S02]  /*6df0*/  FADD.FTZ R14, R9, R60 ;  /* 0x0000003c090e7221 */ /* 0x000fe40000010000 */
[----:B-1----:R-:W-:Y:S01]  /*6e00*/  @!P2 FMUL.FTZ R93, R93, R10 ;  /* 0x0000000a5d5da220 */ /* 0x002fe20000410000 */
[----:B------:R-:W-:Y:S01]  /*6e10*/  FSETP.GTU.FTZ.AND P2, PT, R8, 20, PT ;  /* 0x41a000000800780b */ /* 0x000fe20003f5c000 */
[----:B------:R-:W-:Y:S01]  /*6e20*/  @!P0 FMUL.FTZ R6, R12, -1.4426950216293334961 ;  /* 0xbfb8aa3b0c068820 */ /* 0x000fe20000410000 */
[----:B------:R-:W1:Y:S01]  /*6e30*/  @!P5 MUFU.EX2 R4, R4 ;  /* 0x000000040004d308 */ /* 0x000e620000000800 */
[----:B----4-:R-:W-:Y:S01]  /*6e40*/  @!P1 FMUL.FTZ R92, R92, R17 ;  /* 0x000000115c5c9220 */ /* 0x010fe20000410000 */
[----:B------:R-:W-:-:S02]  /*6e50*/  FSETP.GTU.FTZ.AND P1, PT, R14, 20, PT ;  /* 0x41a000000e00780b */ /* 0x000fc40003f3c000 */
[----:B------:R-:W-:Y:S01]  /*6e60*/  F2FP.BF16.PACK_AB R17, R74, R75 ;  /* 0x0000004b4a11723e */ /* 0x000fe200000010ff */
[----:B---3--:R-:W-:-:S03]  /*6e70*/  @!P3 FMUL.FTZ R94, R94, R11 ;  /* 0x0000000b5e5eb220 */ /* 0x008fc60000410000 */
[----:B------:R-:W2:Y:S01]  /*6e80*/  @!P4 MUFU.EX2 R13, R13 ;  /* 0x0000000d000dc308 */ /* 0x000ea20000000800 */
[----:B------:R-:W-:Y:S02]  /*6e90*/  FSETP.GTU.FTZ.AND P3, PT, R7, 20, PT ;  /* 0x41a000000700780b */ /* 0x000fe40003f7c000 */
[----:B------:R-:W-:Y:S01]  /*6ea0*/  @!P2 FMUL.FTZ R11, R8, -1.4426950216293334961 ;  /* 0xbfb8aa3b080ba820 */ /* 0x000fe20000410000 */
[----:B------:R-:W-:Y:S03]  /*6eb0*/  STS.128 [R0+0x10], R16 ;  /* 0x0000101000007388 */ /* 0x000fe60000000c00 */
[----:B------:R-:W-:Y:S01]  /*6ec0*/  @!P1 FMUL.FTZ R12, R14, -1.4426950216293334961 ;  /* 0xbfb8aa3b0e0c9820 */ /* 0x000fe20000410000 */
[----:B------:R3:W4:Y:S01]  /*6ed0*/  @!P6 MUFU.EX2 R9, R5 ;  /* 0x000000050009e308 */ /* 0x0007220000000800 */
[----:B-1----:R-:W-:Y:S01]  /*6ee0*/  @!P5 FADD.FTZ R8, R4, 1 ;  /* 0x3f8000000408d421 */ /* 0x002fe20000010000 */
[----:B------:R-:W-:-:S04]  /*6ef0*/  F2FP.BF16.PACK_AB R4, R84, R85 ;  /* 0x000000555404723e */ /* 0x000fc800000010ff */
[----:B------:R-:W-:Y:S01]  /*6f00*/  @!P3 FMUL.FTZ R15, R7, -1.4426950216293334961 ;  /* 0xbfb8aa3b070fb820 */ /* 0x000fe20000410000 */
[----:B------:R-:W-:Y:S01]  /*6f10*/  F2FP.BF16.PACK_AB R7, R78, R79 ;  /* 0x0000004f4e07723e */ /* 0x000fe200000010ff */
[----:B------:R1:W5:Y:S01]  /*6f20*/  @!P0 MUFU.EX2 R10, R6 ;  /* 0x00000006000a8308 */ /* 0x0003620000000800 */
[----:B---3--:R-:W-:Y:S01]  /*6f30*/  F2FP.BF16.PACK_AB R5, R82, R83 ;  /* 0x000000535205723e */ /* 0x008fe200000010ff */
[----:B--2---:R-:W-:-:S06]  /*6f40*/  @!P4 FADD.FTZ R13, R13, 1 ;  /* 0x3f8000000d0dc421 */ /* 0x004fcc0000010000 */
[----:B------:R-:W2:Y:S01]  /*6f50*/  @!P2 MUFU.EX2 R11, R11 ;  /* 0x0000000b000ba308 */ /* 0x000ea20000000800 */
[----:B-1----:R-:W-:Y:S01]  /*6f60*/  F2FP.BF16.PACK_AB R6, R80, R81 ;  /* 0x000000515006723e */ /* 0x002fe200000010ff */
[----:B----4-:R-:W-:-:S04]  /*6f70*/  @!P6 FADD.FTZ R9, R9, 1 ;  /* 0x3f8000000909e421 */ /* 0x010fc80000010000 */
[----:B------:R1:W-:Y:S02]  /*6f80*/  STS.128 [R0], R4 ;  /* 0x0000000400007388 */ /* 0x0003e40000000c00 */
[----:B------:R5:W3:Y:S08]  /*6f90*/  @!P1 MUFU.EX2 R14, R12 ;  /* 0x0000000c000e9308 */ /* 0x000af00000000800 */
[----:B------:R4:W0:Y:S01]  /*6fa0*/  @!P5 MUFU.RCP R27, R8 ;  /* 0x00000008001bd308 */ /* 0x0008220000001000 */
[----:B-----5:R-:W-:-:S02]  /*6fb0*/  @!P0 FADD.FTZ R12, R10, 1 ;  /* 0x3f8000000a0c8421 */ /* 0x020fc40000010000 */
[----:B--2---:R-:W-:Y:S02]  /*6fc0*/  @!P2 FADD.FTZ R24, R11, 1 ;  /* 0x3f8000000b18a421 */ /* 0x004fe40000010000 */
[----:B-1----:R-:W-:-:S03]  /*6fd0*/  IMAD R4, R64, c[0x0][0x2e0], RZ ;  /* 0x0000b80040047a24 */ /* 0x002fc600078e02ff */
[----:B------:R-:W-:Y:S01]  /*6fe0*/  @!P3 MUFU.EX2 R26, R15 ;  /* 0x0000000f001ab308 */ /* 0x000fe20000000800 */
[----:B----4-:R-:W-:Y:S02]  /*6ff0*/  IMAD R8, R168, c[0x0][0x2d8], RZ ;  /* 0x0000b600a8087a24 */ /* 0x010fe400078e02ff */
[----:B---3--:R-:W-:Y:S02]  /*7000*/  @!P1 FADD.FTZ R25, R14, 1 ;  /* 0x3f8000000e199421 */ /* 0x008fe40000010000 */
[----:B0-----:R-:W-:Y:S02]  /*7010*/  IMAD R31, R63, c[0x0][0x2dc], R8 ;  /* 0x0000b7003f1f7a24 */ /* 0x001fe400078e0208 */
[----:B------:R-:W-:Y:S01]  /*7020*/  IMAD R7, R65, c[0x0][0x2e4], R4 ;  /* 0x0000b90041077a24 */ /* 0x000fe200078e0204 */
[----:B------:R-:W0:Y:S01]  /*7030*/  @!P4 MUFU.RCP R28, R13 ;  /* 0x0000000d001cc308 */ /* 0x000e220000001000 */
[----:B------:R-:W-:Y:S01]  /*7040*/  @!P5 FMUL.FTZ R96, R96, R27 ;  /* 0x0000001b6060d220 */ /* 0x000fe20000410000 */
[----:B------:R-:W-:-:S02]  /*7050*/  IADD3 R21, R21, R31, RZ ;  /* 0x0000001f15157210 */ /* 0x000fc40007ffe0ff */
[----:B------:R-:W-:Y:S02]  /*7060*/  F2FP.BF16.PACK_AB R27, R93, R92 ;  /* 0x0000005c5d1b723e */ /* 0x000fe400000010ff */
[----:B------:R-:W-:Y:S01]  /*7070*/  IADD3 R50, P5, R50, -0x400, RZ ;  /* 0xfffffc0032327810 */ /* 0x000fe20007fbe0ff */
[----:B------:R-:W-:Y:S01]  /*7080*/  IMAD.WIDE.U32 R4, R65, c[0x0][0x2e0], R20 ;  /* 0x0000b80041047a25 */ /* 0x000fe200078e0014 */
[----:B------:R1:W2:Y:S01]  /*7090*/  @!P6 MUFU.RCP R30, R9 ;  /* 0x00000009001ee308 */ /* 0x0002a20000001000 */
[----:B------:R-:W-:-:S06]  /*70a0*/  NOP ;  /* 0x0000000000007918 */ /* 0x000fcc0000000000 */
[----:B------:R-:W-:Y:S01]  /*70b0*/  IADD3 R5, R5, R7, RZ ;  /* 0x0000000705057210 */ /* 0x000fe20007ffe0ff */
[----:B------:R3:W4:Y:S01]  /*70c0*/  @!P0 MUFU.RCP R29, R12 ;  /* 0x0000000c001d8308 */ /* 0x0007220000001000 */
[----:B-1----:R-:W1:Y:S01]  /*70d0*/  LDS.128 R8, [R56.X16] ;  /* 0x0000000038087984 */ /* 0x002e62000000cc00 */
[----:B0-----:R-:W-:Y:S01]  /*70e0*/  @!P4 FMUL.FTZ R95, R95, R28 ;  /* 0x0000001c5f5fc220 */ /* 0x001fe20000410000 */
[----:B------:R-:W-:Y:S01]  /*70f0*/  LEA R20, P4, R4, c[0x0][0x330], 0x1 ;  /* 0x0000cc0004147a11 */ /* 0x000fe200078808ff */
[----:B------:R-:W-:Y:S01]  /*7100*/  @!P3 FADD.FTZ R26, R26, 1 ;  /* 0x3f8000001a1ab421 */ /* 0x000fe20000010000 */
[----:B------:R-:W-:Y:S02]  /*7110*/  IADD3.X R51, R51, -0x1, RZ, P5, !PT ;  /* 0xffffffff33337810 */ /* 0x000fe40002ffe4ff */
[----:B------:R-:W-:Y:S01]  /*7120*/  LEA.HI.X R21, R4, c[0x0][0x334], R5, 0x1, P4 ;  /* 0x0000cd0004157a11 */ /* 0x000fe200020f0c05 */
[----:B------:R-:W0:Y:S01]  /*7130*/  @!P2 MUFU.RCP R24, R24 ;  /* 0x000000180018a308 */ /* 0x000e220000001000 */
[----:B---3--:R-:W3:Y:S01]  /*7140*/  LDS.128 R12, [R56.X16+0x200] ;  /* 0x00020000380c7984 */ /* 0x008ee2000000cc00 */
[----:B------:R-:W-:Y:S01]  /*7150*/  FADD.FTZ R4, R86, R57 ;  /* 0x0000003956047221 */ /* 0x000fe20000010000 */
[----:B------:R-:W-:Y:S01]  /*7160*/  F2FP.BF16.PACK_AB R28, R95, R94 ;  /* 0x0000005e5f1c723e */ /* 0x000fe200000010ff */
[----:B------:R-:W-:Y:S01]  /*7170*/  IMAD.WIDE R20, R42, 0x10, R20 ;  /* 0x000000102a147825 */ /* 0x000fe200078e0214 */
[----:B------:R-:W-:-:S03]  /*7180*/  IADD3 R54, P4, R54, -0x400, RZ ;  /* 0xfffffc0036367810 */ /* 0x000fc60007f9e0ff */
[----:B------:R-:W5:Y:S01]  /*7190*/  @!P1 MUFU.RCP R25, R25 ;  /* 0x0000001900199308 */ /* 0x000f620000001000 */
[----:B--2---:R-:W-:Y:S01]  /*71a0*/  @!P6 FMUL.FTZ R97, R97, R30 ;  /* 0x0000001e6161e220 */ /* 0x004fe20000410000 */
[----:B------:R-:W-:Y:S01]  /*71b0*/  IADD3.X R55, R55, -0x1, RZ, P4, !PT ;  /* 0xffffffff37377810 */ /* 0x000fe200027fe4ff */
[----:B----4-:R-:W-:Y:S02]  /*71c0*/  @!P0 FMUL.FTZ R66, R66, R29 ;  /* 0x0000001d42428220 */ /* 0x010fe40000410000 */
[----:B------:R-:W-:Y:S01]  /*71d0*/  FADD.FTZ R5, R4, R87 ;  /* 0x0000005704057221 */ /* 0x000fe20000010000 */
[----:B------:R-:W-:Y:S02]  /*71e0*/  F2FP.BF16.PACK_AB R29, R97, R96 ;  /* 0x00000060611d723e */ /* 0x000fe400000010ff */
[----:B------:R-:W2:Y:S01]  /*71f0*/  @!P3 MUFU.RCP R26, R26 ;  /* 0x0000001a001ab308 */ /* 0x000ea20000001000 */
[----:B0-----:R-:W-:Y:S01]  /*7200*/  @!P2 FMUL.FTZ R67, R67, R24 ;  /* 0x000000184343a220 */ /* 0x001fe20000410000 */
[----:B------:R-:W-:Y:S01]  /*7210*/  F2FP.BF16.PACK_AB R24, R87, R86 ;  /* 0x000000565718723e */ /* 0x000fe200000010ff */
[----:B------:R-:W-:Y:S01]  /*7220*/  FADD.FTZ R4, R5, R88 ;  /* 0x0000005805047221 */ /* 0x000fe20000010000 */
[----:B------:R-:W-:-:S02]  /*7230*/  IADD3 R49, P2, R49, -0x400, RZ ;  /* 0xfffffc0031317810 */ /* 0x000fc40007f5e0ff */
[----:B------:R-:W-:Y:S01]  /*7240*/  F2FP.BF16.PACK_AB R30, R67, R66 ;  /* 0x00000042431e723e */ /* 0x000fe200000010ff */
[----:B-----5:R-:W-:Y:S01]  /*7250*/  @!P1 FMUL.FTZ R68, R68, R25 ;  /* 0x0000001944449220 */ /* 0x020fe20000410000 */
[----:B------:R-:W-:Y:S01]  /*7260*/  F2FP.BF16.PACK_AB R25, R89, R88 ;  /* 0x000000585919723e */ /* 0x000fe200000010ff */
[----:B------:R-:W-:Y:S01]  /*7270*/  FADD.FTZ R89, R4, R89 ;  /* 0x0000005904597221 */ /* 0x000fe20000010000 */
[----:B------:R-:W-:Y:S02]  /*7280*/  IADD3 R52, P1, R52, -0x400, RZ ;  /* 0xfffffc0034347810 */ /* 0x000fe40007f3e0ff */
[----:B------:R-:W-:Y:S02]  /*7290*/  IADD3.X R48, R48, -0x1, RZ, P2, !PT ;  /* 0xffffffff30307810 */ /* 0x000fe400017fe4ff */
[----:B------:R-:W-:Y:S01]  /*72a0*/  IADD3.X R53, R53, -0x1, RZ, P1, !PT ;  /* 0xffffffff35357810 */ /* 0x000fe20000ffe4ff */
[----:B--2---:R-:W-:Y:S01]  /*72b0*/  @!P3 FMUL.FTZ R69, R69, R26 ;  /* 0x0000001a4545b220 */ /* 0x004fe20000410000 */
[----:B-1----:R0:W-:Y:S01]  /*72c0*/  STG.E.128 [R20.64], R8 ;  /* 0x0000000814007986 */ /* 0x0021e2000c101d04 */
[----:B------:R-:W-:Y:S01]  /*72d0*/  F2FP.BF16.PACK_AB R26, R91, R90 ;  /* 0x0000005a5b1a723e */ /* 0x000fe200000010ff */
[----:B------:R-:W-:Y:S01]  /*72e0*/  FADD.FTZ R90, R89, R90 ;  /* 0x0000005a595a7221 */ /* 0x000fe20000010000 */
[----:B------:R-:W-:-:S02]  /*72f0*/  IADD3 R47, P3, R47, -0x400, RZ ;  /* 0xfffffc002f2f7810 */ /* 0x000fc40007f7e0ff */
[----:B------:R-:W-:Y:S01]  /*7300*/  F2FP.BF16.PACK_AB R31, R69, R68 ;  /* 0x00000044451f723e */ /* 0x000fe200000010ff */
[----:B------:R-:W-:Y:S01]  /*7310*/  FADD.FTZ R91, R90, R91 ;  /* 0x0000005b5a5b7221 */ /* 0x000fe20000010000 */
[----:B------:R-:W-:Y:S01]  /*7320*/  IADD3.X R46, R46, -0x1, RZ, P3, !PT ;  /* 0xffffffff2e2e7810 */ /* 0x000fe20001ffe4ff */
[----:B---3--:R-:W-:Y:S02]  /*7330*/  STG.E.128 [R20.64+0x200], R12 ;  /* 0x0002000c14007986 */ /* 0x008fe4000c101d04 */
[----:B------:R-:W-:Y:S02]  /*7340*/  FADD.FTZ R92, R91, R92 ;  /* 0x0000005c5b5c7221 */ /* 0x000fe40000010000 */
[----:B------:R-:W-:Y:S02]  /*7350*/  BAR.SYNC.DEFER_BLOCKING 0x0 ;  /* 0x0000000000007b1d */ /* 0x000fe40000010000 */
[----:B------:R-:W-:Y:S02]  /*7360*/  FADD.FTZ R93, R92, R93 ;  /* 0x0000005d5c5d7221 */ /* 0x000fe40000010000 */
[----:B0-----:R-:W-:-:S02]  /*7370*/  IMAD R9, R63, c[0x0][0x2fc], R32 ;  /* 0x0000bf003f097a24 */ /* 0x001fc400078e0220 */
[----:B------:R-:W-:-:S03]  /*7380*/  FADD.FTZ R94, R93, R94 ;  /* 0x0000005e5d5e7221 */ /* 0x000fc60000010000 */
[----:B------:R-:W-:Y:S01]  /*7390*/  IADD3 R23, R23, R9, RZ ;  /* 0x0000000917177210 */ /* 0x000fe20007ffe0ff */
[----:B------:R-:W-:-:S04]  /*73a0*/  FADD.FTZ R95, R94, R95 ;  /* 0x0000005f5e5f7221 */ /* 0x000fc80000010000 */
[----:B------:R-:W-:-:S04]  /*73b0*/  IMAD.WIDE.U32 R8, R65, c[0x0][0x300], R22 ;  /* 0x0000c00041087a25 */ /* 0x000fc800078e0016 */
[----:B------:R-:W-:Y:S01]  /*73c0*/  FADD.FTZ R96, R95, R96 ;  /* 0x000000605f607221 */ /* 0x000fe20000010000 */
[----:B------:R-:W-:Y:S01]  /*73d0*/  LEA R10, P0, R8, c[0x0][0x340], 0x1 ;  /* 0x0000d000080a7a11 */ /* 0x000fe200078008ff */
[----:B------:R-:W-:Y:S02]  /*73e0*/  STS.128 [R0], R24 ;  /* 0x0000001800007388 */ /* 0x000fe40000000c00 */
[----:B------:R-:W-:Y:S02]  /*73f0*/  FADD.FTZ R97, R96, R97 ;  /* 0x0000006160617221 */ /* 0x000fe40000010000 */
[----:B------:R0:W-:Y:S01]  /*7400*/  STS.128 [R0+0x10], R28 ;  /* 0x0000101c00007388 */ /* 0x0001e20000000c00 */
[----:B------:R-:W-:-:S06]  /*7410*/  NOP ;  /* 0x0000000000007918 */ /* 0x000fcc0000000000 */
[----:B------:R-:W1:Y:S01]  /*7420*/  LDS.128 R4, [R56.X16] ;  /* 0x0000000038047984 */ /* 0x000e62000000cc00 */
[----:B------:R-:W-:-:S03]  /*7430*/  FADD.FTZ R66, R97, R66 ;  /* 0x0000004261427221 */ /* 0x000fc60000010000 */
[----:B------:R-:W2:Y:S01]  /*7440*/  LDS.128 R16, [R56.X16+0x200] ;  /* 0x0002000038107984 */ /* 0x000ea2000000cc00 */
[----:B------:R-:W-:Y:S02]  /*7450*/  FADD.FTZ R67, R66, R67 ;  /* 0x0000004342437221 */ /* 0x000fe40000010000 */
[----:B0-----:R-:W-:Y:S02]  /*7460*/  IMAD R0, R64, c[0x0][0x300], RZ ;  /* 0x0000c00040007a24 */ /* 0x001fe400078e02ff */
[----:B------:R-:W-:Y:S02]  /*7470*/  FADD.FTZ R68, R67, R68 ;  /* 0x0000004443447221 */ /* 0x000fe40000010000 */
[----:B------:R-:W-:Y:S02]  /*7480*/  IMAD R11, R65, c[0x0][0x304], R0 ;  /* 0x0000c100410b7a24 */ /* 0x000fe400078e0200 */
[----:B------:R-:W-:-:S03]  /*7490*/  FADD.FTZ R57, R68, R69 ;  /* 0x0000004544397221 */ /* 0x000fc60000010000 */
[----:B------:R-:W-:-:S04]  /*74a0*/  IADD3 R9, R9, R11, RZ ;  /* 0x0000000b09097210 */ /* 0x000fc80007ffe0ff */
[----:B------:R-:W-:Y:S02]  /*74b0*/  LEA.HI.X R11, R8, c[0x0][0x344], R9, 0x1, P0 ;  /* 0x0000d100080b7a11 */ /* 0x000fe400000f0c09 */
[----:B------:R-:W-:Y:S02]  /*74c0*/  ISETP.GT.AND P0, PT, R45, 0x1, PT ;  /* 0x000000012d00780c */ /* 0x000fe40003f04270 */
[----:B------:R-:W-:Y:S01]  /*74d0*/  MOV R45, R33 ;  /* 0x00000021002d7202 */ /* 0x000fe20000000f00 */
[----:B------:R-:W-:-:S05]  /*74e0*/  IMAD.WIDE R8, R42, 0x10, R10 ;  /* 0x000000102a087825 */ /* 0x000fca00078e020a */
[----:B-1----:R0:W-:Y:S04]  /*74f0*/  STG.E.128 [R8.64], R4 ;  /* 0x0000000408007986 */ /* 0x0021e8000c101d04 */
[----:B--2---:R0:W-:Y:S01]  /*7500*/  STG.E.128 [R8.64+0x200], R16 ;  /* 0x0002001008007986 */ /* 0x0041e2000c101d04 */
[----:B------:R-:W-:Y:S01]  /*7510*/  @!P0 CALL.REL.NOINC `(.L_x_6503) ;  /* 0x0000001000008944 */ /* 0x000fe20003c00000 */
[----:B------:R-:W-:Y:S05]  /*7520*/  BRA `(.L_x_6574) ;  /* 0xffff931000007947 */ /* 0x000fea000383ffff */
.L_x_6503:
        /* <DEDUP_REMOVED lines=24> */
.L_x_6576:
[----:B0-----:R-:W-:Y:S05]  /*76b0*/  BSYNC B0 ;  /* 0x0000000000007941 */ /* 0x001fea0003800000 */
.L_x_6575:
        /* <DEDUP_REMOVED lines=23> */
.L_x_6578:
[----:B0-----:R-:W0:Y:S02]  /*7830*/  S2R R9, SR_TID.X ;  /* 0x0000000000097919 */ /* 0x001e240000002100 */
.L_x_6579:
[----:B0-----:R-:W-:Y:S05]  /*7840*/  BSYNC B0 ;  /* 0x0000000000007941 */ /* 0x001fea0003800000 */
.L_x_6577:
[----:B------:R-:W-:-:S13]  /*7850*/  ISETP.GE.AND P0, PT, R9, c[0x0][0x16c], PT ;  /* 0x00005b0009007a0c */ /* 0x000fda0003f06270 */
[----:B------:R-:W-:Y:S05]  /*7860*/  @P0 EXIT ;  /* 0x000000000000094d */ /* 0x000fea0003800000 */
[----:B------:R-:W-:Y:S02]  /*7870*/  IMAD R64, R64, c[0x0][0x288], RZ ;  /* 0x0000a20040407a24 */ /* 0x000fe400078e02ff */
[----:B------:R-:W-:-:S04]  /*7880*/  IMAD.WIDE.U32 R2, R65, c[0x0][0x288], RZ ;  /* 0x0000a20041027a25 */ /* 0x000fc800078e00ff */
[----:B------:R-:W-:-:S05]  /*7890*/  IMAD R13, R65, c[0x0][0x28c], R64 ;  /* 0x0000a300410d7a24 */ /* 0x000fca00078e0240 */
[----:B------:R-:W-:Y:S02]  /*78a0*/  IADD3 R13, R3, R13, RZ ;  /* 0x0000000d030d7210 */ /* 0x000fe40007ffe0ff */
.L_x_6580:
        /* <DEDUP_REMOVED lines=16> */
.L_x_6581:
        /* <DEDUP_REMOVED lines=13> */
.L_x_9098:


//--------------------- .text._Z25selective_scan_bwd_kernelI32Selective_Scan_bwd_kernel_traitsILi32ELi16ELb1ELb1ELb1ELb1ELb1EN3c108BFloat16EfEEv12SSMParamsBwd --------------------------
	.section	.text._Z25selective_scan_bwd_kernelI32Selective_Scan_bwd_kernel_traitsILi32ELi16ELb1ELb1ELb1ELb1ELb1EN3c108BFloat16EfEEv12SSMParamsBwd,"ax",@progbits
	.sectioninfo	@"SHI_REGISTERS=254"
	.align	128
        .global         _Z25selective_scan_bwd_kernelI32Selective_Scan_bwd_kernel_traitsILi32ELi16ELb1ELb1ELb1ELb1ELb1EN3c108BFloat16EfEEv12SSMParamsBwd
        .type           _Z25selective_scan_bwd_kernelI32Selective_Scan_bwd_kernel_traitsILi32ELi16ELb1ELb1ELb1ELb1ELb1EN3c108BFloat16EfEEv12SSMParamsBwd,@function
        .size           _Z25selective_scan_bwd_kernelI32Selective_Scan_bwd_kernel_traitsILi32ELi16ELb1ELb1ELb1ELb1ELb1EN3c108BFloat16EfEEv12SSMParamsBwd,(.L_x_9099 - _Z25selective_scan_bwd_kernelI32Selective_Scan_bwd_kernel_traitsILi32ELi16ELb1ELb1ELb1ELb1ELb1EN3c108BFloat16EfEEv12SSMParamsBwd)
        .other          _Z25selective_scan_bwd_kernelI32Selective_Scan_bwd_kernel_traitsILi32ELi16ELb1ELb1ELb1ELb1ELb1EN3c108BFloat16EfEEv12SSMParamsBwd,@"STO_CUDA_ENTRY STV_DEFAULT"
_Z25selective_scan_bwd_kernelI32Selective_Scan_bwd_kernel_traitsILi32ELi16ELb1ELb1ELb1ELb1ELb1EN3c108BFloat16EfEEv12SSMParamsBwd:
.text._Z25selective_scan_bwd_kernelI32Selective_Scan_bwd_kernel_traitsILi32ELi16ELb1ELb1ELb1ELb1ELb1EN3c108BFloat16EfEEv12SSMParamsBwd:
        /* <DEDUP_REMOVED lines=25> */
[----:B------:R-:W-:Y:S01]  /*0190*/  IMAD R13, R63, c[0x0][0x1e4], R10 ;  /* 0x000079003f0d7a24 */ /* 0x000fe200078e020a */
[----:B------:R-:W-:Y:S01]  /*01a0*/  ISETP.GE.AND P1, PT, R16, RZ, PT ;  /* 0x000000ff1000720c */ /* 0x000fe20003f26270 */
[C---:B------:R-:W-:Y:S01]  /*01b0*/  IMAD R12, R155.reuse, c[0x0][0x278], RZ ;  /* 0x00009e009b0c7a24 */ /* 0x040fe200078e02ff */
[----:B------:R-:W-:Y:S01]  /*01c0*/  ISETP.NE.AND P0, PT, RZ, c[0x0][0x178], PT ;  /* 0x00005e00ff007a0c */ /* 0x000fe20003f05270 */
[----:B------:R-:W-:Y:S01]  /*01d0*/  IMAD R14, R155, c[0x0][0x190], RZ ;  /* 0x000064009b0e7a24 */ /* 0x000fe200078e02ff */
        /* <DEDUP_REMOVED lines=11> */
[----:B---3--:R-:W-:Y:S01]  /*0290*/  IADD3 R8, RZ, -R7, RZ ;  /* 0x80000007ff087210 */ /* 0x008fe20007ffe0ff */
[C---:B------:R-:W-:Y:S01]  /*02a0*/  IMAD R19, R66.reuse, c[0x0][0x1ec], R19 ;  /* 0x00007b0042137a24 */ /* 0x040fe200078e0213 */
        /* <DEDUP_REMOVED lines=19> */
[----:B------:R-:W-:-:S04]  /*03e0*/  IMAD R11, R63, c[0x0][0x27c], R12 ;  /* 0x00009f003f0b7a24 */ /* 0x000fc800078e020c */
[----:B------:R-:W-:Y:S01]  /*03f0*/  IMAD.WIDE.U32 R2, R66, c[0x0][0x1d8], R2 ;  /* 0x0000760042027a25 */ /* 0x000fe200078e0002 */
[----:B------:R-:W-:-:S03]  /*0400*/  IADD3 R7, R7, R11, RZ ;  /* 0x0000000b07077210 */ /* 0x000fc60007ffe0ff */
[----:B------:R-:W-:Y:S02]  /*0410*/  IMAD.WIDE.U32 R10, R63, c[0x0][0x1b0], RZ ;  /* 0x00006c003f0a7a25 */ /* 0x000fe400078e00ff */
[-C--:B------:R-:W-:Y:S02]  /*0420*/  @!P4 IADD3 R0, R0, -R17.reuse, RZ ;  /* 0x800000110000c210 */ /* 0x080fe40007ffe0ff */
[----:B------:R-:W-:Y:S01]  /*0430*/  @!P4 IADD3 R61, R61, 0x1, RZ ;  /* 0x000000013d3dc810 */ /* 0x000fe20007ffe0ff */
[----:B------:R-:W-:Y:S01]  /*0440*/  IMAD.WIDE.U32 R6, R66, c[0x0][0x280], R6 ;  /* 0x0000a00042067a25 */ /* 0x000fe200078e0006 */
[----:B------:R-:W-:Y:S02]  /*0450*/  ISETP.GE.U32.AND P2, PT, R0, R17, PT ;  /* 0x000000110000720c */ /* 0x000fe40003f46070 */
[----:B------:R-:W-:Y:S01]  /*0460*/  IADD3 R55, P4, R13, R4, RZ ;  /* 0x000000040d377210 */ /* 0x000fe20007f9e0ff */
[----:B------:R-:W-:Y:S01]  /*0470*/  IMAD R17, R65, c[0x0][0x1d8], RZ ;  /* 0x0000760041117a24 */ /* 0x000fe200078e02ff */
[----:B------:R-:W-:Y:S01]  /*0480*/  IADD3 R53, P5, R13, R6, RZ ;  /* 0x000000060d357210 */ /* 0x000fe20007fbe0ff */
[----:B------:R-:W-:Y:S01]  /*0490*/  IMAD R0, R155, c[0x0][0x1b0], RZ ;  /* 0x00006c009b007a24 */ /* 0x000fe200078e02ff */
        /* <DEDUP_REMOVED lines=57> */
.L_x_6654:
        /* <DEDUP_REMOVED lines=42> */
[----:B------:R-:W-:Y:S01]  /*0ad0*/  FSETP.GTU.FTZ.AND P4, PT, R94, 20, PT ;  /* 0x41a000005e00780b */ /* 0x000fe20003f9c000 */
[----:B------:R-:W-:Y:S01]  /*0ae0*/  FADD.FTZ R90, R35, R62 ;  /* 0x0000003e235a7221 */ /* 0x000fe20000010000 */
[----:B------:R-:W-:Y:S01]  /*0af0*/  FSETP.GTU.FTZ.AND P5, PT, R92, 20, PT ;  /* 0x41a000005c00780b */ /* 0x000fe20003fbc000 */
[----:B------:R-:W-:-:S03]  /*0b00*/  IMAD.WIDE.U32 R22, R66, c[0x0][0x1f8], R18 ;  /* 0x00007e0042167a25 */ /* 0x000fc600078e0012 */
[----:B------:R-:W-:Y:S01]  /*0b10*/  FSETP.GTU.FTZ.AND P6, PT, R90, 20, PT ;  /* 0x41a000005a00780b */ /* 0x000fe20003fdc000 */
[----:B------:R-:W-:Y:S01]  /*0b20*/  IMAD R21, R66, c[0x0][0x1fc], R21 ;  /* 0x00007f0042157a24 */ /* 0x000fe200078e0215 */
[----:B------:R-:W-:Y:S01]  /*0b30*/  LEA R20, P0, R22, c[0x0][0x268], 0x1 ;  /* 0x00009a0016147a11 */ /* 0x000fe200078008ff */
[----:B------:R-:W-:-:S03]  /*0b40*/  FADD.FTZ R88, R67, R62 ;  /* 0x0000003e43587221 */ /* 0x000fc60000010000 */
[----:B------:R-:W-:Y:S02]  /*0b50*/  IADD3 R21, R23, R21, RZ ;  /* 0x0000001517157210 */ /* 0x000fe40007ffe0ff */
[----:B------:R-:W-:Y:S02]  /*0b60*/  PRMT R23, RZ, 0x7610, R24 ;  /* 0x00007610ff177816 */ /* 0x000fe40000000018 */
[----:B------:R-:W-:Y:S02]  /*0b70*/  LEA.HI.X R21, R22, c[0x0][0x26c], R21, 0x1, P0 ;  /* 0x00009b0016157a11 */ /* 0x000fe400000f0c15 */
[----:B------:R-:W-:Y:S01]  /*0b80*/  FSETP.GTU.FTZ.AND P0, PT, R88, 20, PT ;  /* 0x41a000005800780b */ /* 0x000fe20003f1c000 */
[----:B------:R-:W-:-:S05]  /*0b90*/  FADD.FTZ R96, R23, R62 ;  /* 0x0000003e17607221 */ /* 0x000fca0000010000 */
[----:B------:R-:W-:Y:S01]  /*0ba0*/  FSETP.GTU.FTZ.AND P3, PT, R96, 20, PT ;  /* 0x41a000006000780b */ /* 0x000fe20003f7c000 */
[----:B--2---:R0:W-:Y:S04]  /*0bb0*/  STS.128 [R58.X16], R68 ;  /* 0x000000443a007388 */ /* 0x0041e8000000cc00 */
[----:B---3--:R2:W-:Y:S01]  /*0bc0*/  STS.128 [R58.X16+0x200], R72 ;  /* 0x000200483a007388 */ /* 0x0085e2000000cc00 */
[----:B------:R-:W-:-:S06]  /*0bd0*/  NOP ;  /* 0x0000000000007918 */ /* 0x000fcc0000000000 */
[----:B------:R2:W3:Y:S04]  /*0be0*/  LDS.128 R16, [R44] ;  /* 0x000000002c107984 */ /* 0x0004e80000000c00 */
[----:B------:R2:W4:Y:S01]  /*0bf0*/  LDS.128 R28, [R44+0x10] ;  /* 0x000010002c1c7984 */ /* 0x0005220000000c00 */
[--C-:B0-----:R-:W-:Y:S02]  /*0c00*/  PRMT R69, RZ, 0x5410, R27.reuse ;  /* 0x00005410ff457816 */ /* 0x101fe4000000001b */
[----:B------:R-:W-:-:S03]  /*0c10*/  PRMT R27, RZ, 0x7610, R27 ;  /* 0x00007610ff1b7816 */ /* 0x000fc6000000001b */
[--C-:B------:R-:W-:Y:S02]  /*0c20*/  FADD.FTZ R86, R69, R62.reuse ;  /* 0x0000003e45567221 */ /* 0x100fe40000010000 */
[----:B------:R-:W-:-:S03]  /*0c30*/  FADD.FTZ R84, R27, R62 ;  /* 0x0000003e1b547221 */ /* 0x000fc60000010000 */
        /* <DEDUP_REMOVED lines=33> */
.L_x_6584:
[----:B-12---:R-:W-:Y:S05]  /*0e50*/  BSYNC B0 ;  /* 0x0000000000007941 */ /* 0x006fea0003800000 */
.L_x_6583:
        /* <DEDUP_REMOVED lines=36> */
.L_x_6586:
[----:B------:R-:W-:Y:S05]  /*10a0*/  BSYNC B0 ;  /* 0x0000000000007941 */ /* 0x000fea0003800000 */
.L_x_6585:
        /* <DEDUP_REMOVED lines=36> */
.L_x_6588:
[----:B------:R-:W-:Y:S05]  /*12f0*/  BSYNC B0 ;  /* 0x0000000000007941 */ /* 0x000fea0003800000 */
.L_x_6587:
        /* <DEDUP_REMOVED lines=36> */
.L_x_6590:
[----:B------:R-:W-:Y:S05]  /*1540*/  BSYNC B0 ;  /* 0x0000000000007941 */ /* 0x000fea0003800000 */
.L_x_6589:
        /* <DEDUP_REMOVED lines=36> */
.L_x_6592:
[----:B------:R-:W-:Y:S05]  /*1790*/  BSYNC B0 ;  /* 0x0000000000007941 */ /* 0x000fea0003800000 */
.L_x_6591:
        /* <DEDUP_REMOVED lines=36> */
.L_x_6594:
[----:B------:R-:W-:Y:S05]  /*19e0*/  BSYNC B0 ;  /* 0x0000000000007941 */ /* 0x000fea0003800000 */
.L_x_6593:
        /* <DEDUP_REMOVED lines=36> */
.L_x_6596:
[----:B------:R-:W-:Y:S05]  /*1c30*/  BSYNC B0 ;  /* 0x0000000000007941 */ /* 0x000fea0003800000 */
.L_x_6595:
        /* <DEDUP_REMOVED lines=36> */
.L_x_6598:
[----:B------:R-:W-:Y:S05]  /*1e80*/  BSYNC B0 ;  /* 0x0000000000007941 */ /* 0x000fea0003800000 */
.L_x_6597:
        /* <DEDUP_REMOVED lines=36> */
.L_x_6600:
[----:B------:R-:W-:Y:S05]  /*20d0*/  BSYNC B0 ;  /* 0x0000000000007941 */ /* 0x000fea0003800000 */
.L_x_6599:
        /* <DEDUP_REMOVED lines=35> */
.L_x_6602:
[----:B------:R-:W-:Y:S05]  /*2310*/  BSYNC B0 ;  /* 0x0000000000007941 */ /* 0x000fea0003800000 */
.L_x_6601:
        /* <DEDUP_REMOVED lines=33> */
.L_x_6604:
[----:B------:R-:W-:Y:S05]  /*2530*/  BSYNC B0 ;  /* 0x0000000000007941 */ /* 0x000fea0003800000 */
.L_x_6603:
        /* <DEDUP_REMOVED lines=33> */
.L_x_6606:
[----:B------:R-:W-:Y:S05]  /*2750*/  BSYNC B0 ;  /* 0x0000000000007941 */ /* 0x000fea0003800000 */
.L_x_6605:
        /* <DEDUP_REMOVED lines=33> */
.L_x_6608:
[----:B------:R-:W-:Y:S05]  /*2970*/  BSYNC B0 ;  /* 0x0000000000007941 */ /* 0x000fea0003800000 */
.L_x_6607:
        /* <DEDUP_REMOVED lines=33> */
.L_x_6610:
[----:B------:R-:W-:Y:S05]  /*2b90*/  BSYNC B0 ;  /* 0x0000000000007941 */ /* 0x000fea0003800000 */
.L_x_6609:
        /* <DEDUP_REMOVED lines=33> */
.L_x_6612:
[----:B------:R-:W-:Y:S05]  /*2db0*/  BSYNC B0 ;  /* 0x0000000000007941 */ /* 0x000fea0003800000 */
.L_x_6611:
        /* <DEDUP_REMOVED lines=33> */
.L_x_6614:
[----:B------:R-:W-:Y:S05]  /*2fd0*/  BSYNC B0 ;  /* 0x0000000000007941 */ /* 0x000fea0003800000 */
.L_x_6613:
        /* <DEDUP_REMOVED lines=22> */
[----:B------:R-:W-:-:S02]  /*3140*/  PRMT R114, RZ, 0x5410, R16 ;  /* 0x00005410ff727816 */ /* 0x000fc40000000010 */
[----:B0-----:R-:W-:Y:S02]  /*3150*/  PRMT R101, RZ, 0x7610, R29 ;  /* 0x00007610ff657816 */ /* 0x001fe4000000001d */
[--C-:B-1----:R-:W-:Y:S02]  /*3160*/  PRMT R81, RZ, 0x5410, R32.reuse ;  /* 0x00005410ff517816 */ /* 0x102fe40000000020 */
[----:B------:R-:W-:Y:S02]  /*3170*/  PRMT R100, RZ, 0x7610, R32 ;  /* 0x00007610ff647816 */ /* 0x000fe40000000020 */
[----:B------:R-:W-:Y:S01]  /*3180*/  PRMT R83, RZ, 0x5410, R33 ;  /* 0x00005410ff537816 */ /* 0x000fe20000000021 */
[----:B------:R-:W-:Y:S01]  /*3190*/  FMUL.FTZ R67, R81, -1.4426950216293334961 ;  /* 0xbfb8aa3b51437820 */ /* 0x000fe20000410000 */
[----:B--2---:R-:W-:Y:S01]  /*31a0*/  PRMT R71, RZ, 0x5410, R12 ;  /* 0x00005410ff477816 */ /* 0x004fe2000000000c */
[----:B------:R-:W-:Y:S01]  /*31b0*/  FMUL.FTZ R32, R100, -1.4426950216293334961 ;  /* 0xbfb8aa3b64207820 */ /* 0x000fe20000410000 */
[--C-:B------:R-:W-:Y:S01]  /*31c0*/  PRMT R107, RZ, 0x5410, R35.reuse ;  /* 0x00005410ff6b7816 */ /* 0x100fe20000000023 */
[----:B------:R0:W1:Y:S01]  /*31d0*/  MUFU.EX2 R75, R67 ;  /* 0x00000043004b7308 */ /* 0x0000620000000800 */
[----:B------:R-:W-:Y:S01]  /*31e0*/  FMUL.FTZ R69, R83, -1.4426950216293334961 ;  /* 0xbfb8aa3b53457820 */ /* 0x000fe20000410000 */
[----:B------:R-:W-:Y:S01]  /*31f0*/  PRMT R109, RZ, 0x7610, R35 ;  /* 0x00007610ff6d7816 */ /* 0x000fe20000000023 */
[----:B------:R-:W-:Y:S01]  /*3200*/  FMUL.FTZ R35, R71, -1.4426950216293334961 ;  /* 0xbfb8aa3b47237820 */ /* 0x000fe20000410000 */
[----:B------:R-:W-:-:S02]  /*3210*/  PRMT R103, RZ, 0x7610, R33 ;  /* 0x00007610ff677816 */ /* 0x000fc40000000021 */
[--C-:B------:R-:W-:Y:S02]  /*3220*/  PRMT R104, RZ, 0x5410, R34.reuse ;  /* 0x00005410ff687816 */ /* 0x100fe40000000022 */
[----:B------:R2:W2:Y:S01]  /*3230*/  MUFU.EX2 R77, R32 ;  /* 0x00000020004d7308 */ /* 0x0004a20000000800 */
[----:B------:R-:W-:Y:S01]  /*3240*/  PRMT R106, RZ, 0x7610, R34 ;  /* 0x00007610ff6a7816 */ /* 0x000fe20000000022 */
[----:B------:R-:W-:Y:S01]  /*3250*/  FMUL.FTZ R34, R107, -1.4426950216293334961 ;  /* 0xbfb8aa3b6b227820 */ /* 0x000fe20000410000 */
[----:B------:R-:W-:Y:S01]  /*3260*/  PRMT R73, RZ, 0x7610, R12 ;  /* 0x00007610ff497816 */ /* 0x000fe2000000000c */
[----:B------:R-:W-:Y:S01]  /*3270*/  FMUL.FTZ R33, R103, -1.4426950216293334961 ;  /* 0xbfb8aa3b67217820 */ /* 0x000fe20000410000 */
[----:B-----5:R-:W-:Y:S01]  /*3280*/  PRMT R99, RZ, 0x5410, R15 ;  /* 0x00005410ff637816 */ /* 0x020fe2000000000f */
[----:B0-----:R-:W-:Y:S01]  /*3290*/  FMUL.FTZ R67, R104, -1.4426950216293334961 ;  /* 0xbfb8aa3b68437820 */ /* 0x001fe20000410000 */
[----:B------:R-:W-:Y:S01]  /*32a0*/  PRMT R116, RZ, 0x7610, R16 ;  /* 0x00007610ff747816 */ /* 0x000fe20000000010 */
[----:B------:R0:W5:Y:S01]  /*32b0*/  MUFU.EX2 R85, R69 ;  /* 0x0000004500557308 */ /* 0x0001620000000800 */
[----:B-1----:R-:W-:Y:S01]  /*32c0*/  FADD.FTZ R75, R75, 1 ;  /* 0x3f8000004b4b7421 */ /* 0x002fe20000010000 */
[--C-:B------:R-:W-:Y:S01]  /*32d0*/  PRMT R118, RZ, 0x5410, R17.reuse ;  /* 0x00005410ff767816 */ /* 0x100fe20000000011 */
[----:B------:R-:W-:Y:S01]  /*32e0*/  FMUL.FTZ R12, R73, -1.4426950216293334961 ;  /* 0xbfb8aa3b490c7820 */ /* 0x000fe20000410000 */
[----:B------:R-:W-:Y:S01]  /*32f0*/  PRMT R119, RZ, 0x7610, R17 ;  /* 0x00007610ff777816 */ /* 0x000fe20000000011 */
[----:B--2---:R-:W-:Y:S01]  /*3300*/  FMUL.FTZ R32, R106, -1.4426950216293334961 ;  /* 0xbfb8aa3b6a207820 */ /* 0x004fe20000410000 */
[----:B------:R-:W-:-:S02]  /*3310*/  PRMT R120, RZ, 0x5410, R18 ;  /* 0x00005410ff787816 */ /* 0x000fc40000000012 */
[----:B------:R1:W2:Y:S01]  /*3320*/  MUFU.EX2 R111, R35 ;  /* 0x00000023006f7308 */ /* 0x0002a20000000800 */
[----:B------:R-:W-:Y:S01]  /*3330*/  FADD.FTZ R77, R77, 1 ;  /* 0x3f8000004d4d7421 */ /* 0x000fe20000010000 */
[----:B0-----:R-:W-:Y:S02]  /*3340*/  PRMT R69, RZ, 0x7610, R13 ;  /* 0x00007610ff457816 */ /* 0x001fe4000000000d */
[----:B------:R-:W-:Y:S02]  /*3350*/  PRMT R121, RZ, 0x7610, R18 ;  /* 0x00007610ff797816 */ /* 0x000fe40000000012 */
[----:B------:R-:W-:Y:S02]  /*3360*/  PRMT R122, RZ, 0x5410, R19 ;  /* 0x00005410ff7a7816 */ /* 0x000fe40000000013 */
[----:B------:R0:W2:Y:S01]  /*3370*/  MUFU.EX2 R108, R34 ;  /* 0x00000022006c7308 */ /* 0x0000a20000000800 */
[----:B-1----:R-:W-:Y:S01]  /*3380*/  PRMT R35, RZ, 0x5410, R13 ;  /* 0x00005410ff237816 */ /* 0x002fe2000000000d */
[----:B-----5:R-:W-:Y:S01]  /*3390*/  FADD.FTZ R85, R85, 1 ;  /* 0x3f80000055557421 */ /* 0x020fe20000010000 */
[----:B------:R-:W-:Y:S01]  /*33a0*/  PRMT R123, RZ, 0x7610, R19 ;  /* 0x00007610ff7b7816 */ /* 0x000fe20000000013 */
[----:B------:R-:W-:Y:S01]  /*33b0*/  FMUL.FTZ R13, R69, -1.4426950216293334961 ;  /* 0xbfb8aa3b450d7820 */ /* 0x000fe20000410000 */
[----:B------:R-:W-:-:S02]  /*33c0*/  PRMT R98, RZ, 0x5410, R30 ;  /* 0x00005410ff627816 */ /* 0x000fc4000000001e */
[----:B------:R-:W-:Y:S01]  /*33d0*/  PRMT R30, RZ, 0x7610, R30 ;  /* 0x00007610ff1e7816 */ /* 0x000fe2000000001e */
[----:B------:R1:W5:Y:S01]  /*33e0*/  MUFU.RCP R124, R75 ;  /* 0x0000004b007c7308 */ /* 0x0003620000001000 */
[----:B0-----:R-:W-:Y:S02]  /*33f0*/  FMUL.FTZ R34, R35, -1.4426950216293334961 ;  /* 0xbfb8aa3b23227820 */ /* 0x001fe40000410000 */
[----:B--2---:R-:W-:-:S05]  /*3400*/  FADD.FTZ R111, R111, 1 ;  /* 0x3f8000006f6f7421 */ /* 0x004fca0000010000 */
[----:B------:R0:W-:Y:S01]  /*3410*/  MUFU.RCP R125, R77 ;  /* 0x0000004d007d7308 */ /* 0x0001e20000001000 */
[----:B-1----:R-:W-:Y:S01]  /*3420*/  PRMT R75, RZ, 0x5410, R29 ;  /* 0x00005410ff4b7816 */ /* 0x002fe2000000001d */
[----:B------:R-:W-:-:S06]  /*3430*/  FADD.FTZ R108, R108, 1 ;  /* 0x3f8000006c6c7421 */ /* 0x000fcc0000010000 */
[----:B------:R1:W2:Y:S01]  /*3440*/  MUFU.EX2 R87, R33 ;  /* 0x0000002100577308 */ /* 0x0002a20000000800 */
[----:B-----5:R-:W-:Y:S01]  /*3450*/  FMUL.FTZ R29, R81, R124 ;  /* 0x0000007c511d7220 */ /* 0x020fe20000410000 */
[----:B0-----:R-:W-:-:S03]  /*3460*/  PRMT R77, RZ, 0x7610, R28 ;  /* 0x00007610ff4d7816 */ /* 0x001fc6000000001c */
[----:B------:R-:W-:-:S03]  /*3470*/  FMUL.FTZ R95, R114, R29 ;  /* 0x0000001d725f7220 */ /* 0x000fc60000410000 */
[----:B------:R0:W5:Y:S01]  /*3480*/  MUFU.EX2 R113, R34 ;  /* 0x0000002200717308 */ /* 0x0001620000000800 */
[----:B-1----:R-:W-:-:S07]  /*3490*/  FMUL.FTZ R33, R109, -1.4426950216293334961 ;  /* 0xbfb8aa3b6d217820 */ /* 0x002fce0000410000 */
[----:B------:R1:W5:Y:S01]  /*34a0*/  MUFU.EX2 R89, R67 ;  /* 0x0000004300597308 */ /* 0x0003620000000800 */
[----:B0-----:R-:W-:Y:S01]  /*34b0*/  PRMT R34, RZ, 0x7610, R14 ;  /* 0x00007610ff227816 */ /* 0x001fe2000000000e */
[----:B--2---:R-:W-:-:S06]  /*34c0*/  FADD.FTZ R87, R87, 1 ;  /* 0x3f80000057577421 */ /* 0x004fcc0000010000 */
[----:B------:R0:W2:Y:S01]  /*34d0*/  MUFU.EX2 R112, R12 ;  /* 0x0000000c00707308 */ /* 0x0000a20000000800 */
[----:B-1----:R-:W-:Y:S01]  /*34e0*/  PRMT R67, RZ, 0x5410, R14 ;  /* 0x00005410ff437816 */ /* 0x002fe2000000000e */
[----:B-----5:R-:W-:Y:S01]  /*34f0*/  FADD.FTZ R113, R113, 1 ;  /* 0x3f80000071717421 */ /* 0x020fe20000010000 */
[----:B------:R-:W-:-:S03]  /*3500*/  MOV R14, c[0x0][0x16c] ;  /* 0x00005b00000e7a02 */ /* 0x000fc60000000f00 */
[----:B------:R-:W-:Y:S01]  /*3510*/  FMUL.FTZ R79, R67, -1.4426950216293334961 ;  /* 0xbfb8aa3b434f7820 */ /* 0x000fe20000410000 */
[----:B------:R-:W-:Y:S01]  /*3520*/  ISETP.GE.AND P1, PT, R14, 0x1, PT ;  /* 0x000000010e00780c */ /* 0x000fe20003f26270 */
[----:B------:R-:W1:Y:S01]  /*3530*/  MUFU.RCP R128, R85 ;  /* 0x0000005500807308 */ /* 0x000e620000001000 */
[----:B0-----:R-:W-:Y:S02]  /*3540*/  FMUL.FTZ R12, R34, -1.4426950216293334961 ;  /* 0xbfb8aa3b220c7820 */ /* 0x001fe40000410000 */
[----:B------:R-:W-:Y:S02]  /*3550*/  FADD.FTZ R89, R89, 1 ;  /* 0x3f80000059597421 */ /* 0x000fe40000010000 */
[----:B------:R-:W-:-:S03]  /*3560*/  FMUL.FTZ R14, R99, -1.4426950216293334961 ;  /* 0xbfb8aa3b630e7820 */ /* 0x000fc60000410000 */
[----:B------:R0:W5:Y:S01]  /*3570*/  MUFU.EX2 R105, R32 ;  /* 0x0000002000697308 */ /* 0x0001620000000800 */
[----:B--2---:R-:W-:-:S07]  /*3580*/  FADD.FTZ R112, R112, 1 ;  /* 0x3f80000070707421 */ /* 0x004fce0000010000 */
[----:B------:R2:W-:Y:S01]  /*3590*/  MUFU.EX2 R137, R12 ;  /* 0x0000000c00897308 */ /* 0x0005e20000000800 */
[----:B0-----:R-:W-:Y:S02]  /*35a0*/  IMAD R32, R155, c[0x0][0x2e8], RZ ;  /* 0x0000ba009b207a24 */ /* 0x001fe400078e02ff */
[----:B-1----:R-:W-:Y:S02]  /*35b0*/  FMUL.FTZ R102, R83, R128 ;  /* 0x0000008053667220 */ /* 0x002fe40000410000 */
[----:B------:R-:W-:-:S03]  /*35c0*/  IMAD R91, R63, c[0x0][0x2ec], R32 ;  /* 0x0000bb003f5b7a24 */ /* 0x000fc600078e0220 */
[----:B------:R0:W1:Y:S01]  /*35d0*/  MUFU.EX2 R133, R13 ;  /* 0x0000000d00857308 */ /* 0x0000620000000800 */
[----:B--2---:R-:W-:Y:S02]  /*35e0*/  FADD.FTZ R12, -R124, 1 ;  /* 0x3f8000007c0c7421 */ /* 0x004fe40000010100 */
[----:B-----5:R-:W-:Y:S02]  /*35f0*/  FADD.FTZ R105, R105, 1 ;  /* 0x3f80000069697421 */ /* 0x020fe40000010000 */
[----:B------:R-:W-:Y:S01]  /*3600*/  FFMA.FTZ R126, R81, R12, 1 ;  /* 0x3f800000517e7423 */ /* 0x000fe2000001000c */
[----:B------:R-:W-:Y:S02]  /*3610*/  PRMT R12, RZ, 0x5410, R4 ;  /* 0x00005410ff0c7816 */ /* 0x000fe40000000004 */
[----:B------:R-:W-:Y:S01]  /*3620*/  MUFU.RCP R132, R87 ;  /* 0x0000005700847308 */ /* 0x000fe20000001000 */
[----:B0-----:R-:W-:Y:S02]  /*3630*/  FADD.FTZ R13, -R125, 1 ;  /* 0x3f8000007d0d7421 */ /* 0x001fe40000010100 */
[----:B------:R-:W-:-:S02]  /*3640*/  FFMA.FTZ R130, R95, R12, R130 ;  /* 0x0000000c5f827223 */ /* 0x000fc40000010082 */
[C---:B------:R-:W-:Y:S01]  /*3650*/  FFMA.FTZ R127, R100.reuse, R13, 1 ;  /* 0x3f800000647f7423 */ /* 0x040fe2000001000d */
[----:B------:R-:W-:Y:S01]  /*3660*/  PRMT R13, RZ, 0x7610, R4 ;  /* 0x00007610ff0d7816 */ /* 0x000fe20000000004 */
[----:B------:R-:W-:Y:S01]  /*3670*/  FMUL.FTZ R100, R100, R125 ;  /* 0x0000007d64647220 */ /* 0x000fe20000410000 */
[----:B------:R0:W2:Y:S01]  /*3680*/  MUFU.EX2 R110, R33 ;  /* 0x00000021006e7308 */ /* 0x0000a20000000800 */
[----:B------:R-:W-:Y:S02]  /*3690*/  FADD.FTZ R12, -R128, 1 ;  /* 0x3f800000800c7421 */ /* 0x000fe40000010100 */
[----:B------:R-:W-:Y:S02]  /*36a0*/  FMUL.FTZ R93, R116, R100 ;  /* 0x00000064745d7220 */ /* 0x000fe40000410000 */
[----:B-1----:R-:W-:Y:S02]  /*36b0*/  FADD.FTZ R133, R133, 1 ;  /* 0x3f80000085857421 */ /* 0x002fe40000010000 */
[----:B------:R-:W-:Y:S01]  /*36c0*/  FADD.FTZ R137, R137, 1 ;  /* 0x3f80000089897421 */ /* 0x000fe20000010000 */
[----:B------:R-:W1:Y:S01]  /*36d0*/  MUFU.RCP R129, R89 ;  /* 0x0000005900817308 */ /* 0x000e620000001000 */
[----:B0-----:R-:W-:-:S05]  /*36e0*/  IMAD.WIDE.U32 R32, R63, c[0x0][0x2e8], R2 ;  /* 0x0000ba003f207a25 */ /* 0x001fca00078e0002 */
[----:B------:R-:W-:Y:S01]  /*36f0*/  IADD3 R33, R33, R91, RZ ;  /* 0x0000005b21217210 */ /* 0x000fe20007ffe0ff */
[----:B------:R-:W-:Y:S01]  /*3700*/  FMUL.FTZ R91, R118, R102 ;  /* 0x00000066765b7220 */ /* 0x000fe20000410000 */
[----:B------:R0:W5:Y:S01]  /*3710*/  MUFU.EX2 R139, R14 ;  /* 0x0000000e008b7308 */ /* 0x0001620000000800 */
[----:B--2---:R-:W-:Y:S02]  /*3720*/  FADD.FTZ R110, R110, 1 ;  /* 0x3f8000006e6e7421 */ /* 0x004fe40000010000 */
[----:B------:R-:W-:-:S05]  /*3730*/  IMAD.WIDE.U32 R32, R66, c[0x0][0x2f0], R32 ;  /* 0x0000bc0042207a25 */ /* 0x000fca00078e0020 */
[----:B------:R2:W-:Y:S01]  /*3740*/  MUFU.RCP R131, R105 ;  /* 0x0000006900837308 */ /* 0x0005e20000001000 */
[----:B0-----:R-:W-:Y:S02]  /*3750*/  FFMA.FTZ R14, R93, R13, R130 ;  /* 0x0000000d5d0e7223 */ /* 0x001fe40000010082 */
[----:B------:R-:W-:Y:S01]  /*3760*/  FFMA.FTZ R130, R83, R12, 1 ;  /* 0x3f80000053827423 */ /* 0x000fe2000001000c */
[----:B------:R-:W-:Y:S01]  /*3770*/  PRMT R12, RZ, 0x5410, R5 ;  /* 0x00005410ff0c7816 */ /* 0x000fe20000000005 */
[----:B-1----:R-:W-:-:S03]  /*3780*/  FADD.FTZ R13, -R129, 1 ;  /* 0x3f800000810d7421 */ /* 0x002fc60000010100 */
[----:B------:R-:W-:Y:S01]  /*3790*/  MUFU.RCP R136, R108 ;  /* 0x0000006c00887308 */ /* 0x000fe20000001000 */
[----:B------:R-:W-:Y:S01]  /*37a0*/  FFMA.FTZ R14, R91, R12, R14 ;  /* 0x0000000c5b0e7223 */ /* 0x000fe2000001000e */
[----:B--2---:R-:W-:Y:S01]  /*37b0*/  PRMT R105, RZ, 0x7610, R15 ;  /* 0x00007610ff697816 */ /* 0x004fe2000000000f */
[----:B------:R-:W-:Y:S01]  /*37c0*/  FADD.FTZ R12, -R132, 1 ;  /* 0x3f800000840c7421 */ /* 0x000fe20000010100 */
[----:B------:R-:W-:Y:S01]  /*37d0*/  PRMT R15, RZ, 0x5410, R6 ;  /* 0x00005410ff0f7816 */ /* 0x000fe20000000006 */
[----:B-----5:R-:W-:Y:S02]  /*37e0*/  FADD.FTZ R139, R139, 1 ;  /* 0x3f8000008b8b7421 */ /* 0x020fe40000010000 */
[C---:B------:R-:W-:Y:S01]  /*37f0*/  FFMA.FTZ R134, R103.reuse, R12, 1 ;  /* 0x3f80000067867423 */ /* 0x040fe2000001000c */
[----:B------:R-:W-:Y:S01]  /*3800*/  PRMT R12, RZ, 0x7610, R5 ;  /* 0x00007610ff0c7816 */ /* 0x000fe20000000005 */
[----:B------:R-:W-:Y:S01]  /*3810*/  FMUL.FTZ R103, R103, R132 ;  /* 0x0000008467677220 */ /* 0x000fe20000410000 */
[----:B------:R-:W-:Y:S03]  /*3820*/  MUFU.RCP R138, R111 ;  /* 0x0000006f008a7308 */ /* 0x000fe60000001000 */
[----:B------:R-:W-:-:S04]  /*3830*/  FMUL.FTZ R89, R119, R103 ;  /* 0x0000006777597220 */ /* 0x000fc80000410000 */
[----:B------:R-:W-:Y:S01]  /*3840*/  FFMA.FTZ R12, R89, R12, R14 ;  /* 0x0000000c590c7223 */ /* 0x000fe2000001000e */
[----:B------:R-:W-:Y:S01]  /*3850*/  MUFU.RCP R140, R112 ;  /* 0x00000070008c7308 */ /* 0x000fe20000001000 */
[----:B------:R-:W-:-:S07]  /*3860*/  FMUL.FTZ R14, R105, -1.4426950216293334961 ;  /* 0xbfb8aa3b690e7820 */ /* 0x000fce0000410000 */
[----:B------:R0:W1:Y:S08]  /*3870*/  MUFU.EX2 R135, R79 ;  /* 0x0000004f00877308 */ /* 0x0000700000000800 */
[----:B------:R-:W-:Y:S01]  /*3880*/  MUFU.RCP R142, R113 ;  /* 0x00000071008e7308 */ /* 0x000fe20000001000 */
[----:B0-----:R-:W-:Y:S02]  /*3890*/  PRMT R79, RZ, 0x5410, R28 ;  /* 0x00005410ff4f7816 */ /* 0x001fe4000000001c */
[----:B------:R-:W-:-:S02]  /*38a0*/  PRMT R28, RZ, 0x5410, R31 ;  /* 0x00005410ff1c7816 */ /* 0x000fc4000000001f */
[----:B------:R-:W-:-:S03]  /*38b0*/  PRMT R31, RZ, 0x7610, R31 ;  /* 0x00007610ff1f7816 */ /* 0x000fc6000000001f */
[----:B------:R-:W-:Y:S01]  /*38c0*/  MUFU.RCP R137, R137 ;  /* 0x0000008900897308 */ /* 0x000fe20000001000 */
[----:B-1----:R-:W-:Y:S01]  /*38d0*/  FADD.FTZ R135, R135, 1 ;  /* 0x3f80000087877421 */ /* 0x002fe20000010000 */
[----:B----4-:R0:W-:Y:S04]  /*38e0*/  STS.128 [R58.X16], R20 ;  /* 0x000000143a007388 */ /* 0x0101e8000000cc00 */
[----:B---3--:R1:W-:Y:S01]  /*38f0*/  STS.128 [R58.X16+0x200], R24 ;  /* 0x000200183a007388 */ /* 0x0083e2000000cc00 */
[----:B------:R-:W-:-:S06]  /*3900*/  NOP ;  /* 0x0000000000007918 */ /* 0x000fcc0000000000 */
[----:B------:R-:W2:Y:S01]  /*3910*/  LDS.128 R16, [R44] ;  /* 0x000000002c107984 */ /* 0x000ea20000000c00 */
[C---:B0-----:R-:W-:Y:S01]  /*3920*/  FFMA.FTZ R21, R104.reuse, R13, 1 ;  /* 0x3f80000068157423 */ /* 0x041fe2000001000d */
[----:B------:R-:W0:Y:S01]  /*3930*/  MUFU.RCP R20, R110 ;  /* 0x0000006e00147308 */ /* 0x000e220000001000 */
[----:B------:R-:W-:Y:S02]  /*3940*/  FMUL.FTZ R104, R104, R129 ;  /* 0x0000008168687220 */ /* 0x000fe40000410000 */
[----:B------:R-:W-:Y:S02]  /*3950*/  FADD.FTZ R13, -R131, 1 ;  /* 0x3f800000830d7421 */ /* 0x000fe40000010100 */
[----:B------:R-:W-:Y:S02]  /*3960*/  FMUL.FTZ R87, R120, R104 ;  /* 0x0000006878577220 */ /* 0x000fe40000410000 */
[C---:B------:R-:W-:Y:S01]  /*3970*/  FFMA.FTZ R23, R106.reuse, R13, 1 ;  /* 0x3f8000006a177423 */ /* 0x040fe2000001000d */
[----:B------:R-:W-:Y:S01]  /*3980*/  PRMT R13, RZ, 0x7610, R6 ;  /* 0x00007610ff0d7816 */ /* 0x000fe20000000006 */
[----:B------:R-:W-:Y:S01]  /*3990*/  FFMA.FTZ R22, R87, R15, R12 ;  /* 0x0000000f57167223 */ /* 0x000fe2000001000c */
[----:B-1----:R-:W1:Y:S01]  /*39a0*/  MUFU.EX2 R27, R14 ;  /* 0x0000000e001b7308 */ /* 0x002e620000000800 */
[----:B------:R-:W-:-:S02]  /*39b0*/  FMUL.FTZ R106, R106, R131 ;  /* 0x000000836a6a7220 */ /* 0x000fc40000410000 */
[----:B------:R-:W-:Y:S02]  /*39c0*/  FADD.FTZ R12, -R136, 1 ;  /* 0x3f800000880c7421 */ /* 0x000fe40000010100 */
[----:B------:R-:W-:Y:S02]  /*39d0*/  FMUL.FTZ R85, R121, R106 ;  /* 0x0000006a79557220 */ /* 0x000fe40000410000 */
[C---:B------:R-:W-:Y:S02]  /*39e0*/  FFMA.FTZ R24, R107.reuse, R12, 1 ;  /* 0x3f8000006b187423 */ /* 0x040fe4000001000c */
[----:B------:R-:W-:Y:S02]  /*39f0*/  FMUL.FTZ R107, R107, R136 ;  /* 0x000000886b6b7220 */ /* 0x000fe40000410000 */
[----:B------:R-:W-:Y:S01]  /*3a00*/  FFMA.FTZ R22, R85, R13, R22 ;  /* 0x0000000d55167223 */ /* 0x000fe20000010016 */
[----:B------:R-:W-:Y:S01]  /*3a10*/  PRMT R13, RZ, 0x5410, R7 ;  /* 0x00005410ff0d7816 */ /* 0x000fe20000000007 */
[----:B0-----:R-:W-:-:S02]  /*3a20*/  FADD.FTZ R12, -R20, 1 ;  /* 0x3f800000140c7421 */ /* 0x001fc40000010100 */
[----:B------:R-:W-:Y:S02]  /*3a30*/  FMUL.FTZ R83, R122, R107 ;  /* 0x0000006b7a537220 */ /* 0x000fe40000410000 */
[C---:B------:R-:W-:Y:S02]  /*3a40*/  FMUL.FTZ R108, R109.reuse, R20 ;  /* 0x000000146d6c7220 */ /* 0x040fe40000410000 */
[----:B------:R-:W-:Y:S01]  /*3a50*/  FFMA.FTZ R26, R109, R12, 1 ;  /* 0x3f8000006d1a7423 */ /* 0x000fe2000001000c */
[----:B------:R-:W-:Y:S01]  /*3a60*/  PRMT R12, RZ, 0x7610, R7 ;  /* 0x00007610ff0c7816 */ /* 0x000fe20000000007 */
[----:B------:R-:W-:Y:S02]  /*3a70*/  FFMA.FTZ R22, R83, R13, R22 ;  /* 0x0000000d53167223 */ /* 0x000fe40000010016 */
[----:B------:R-:W-:Y:S01]  /*3a80*/  FMUL.FTZ R81, R123, R108 ;  /* 0x0000006c7b517220 */ /* 0x000fe20000410000 */
[----:B--2---:R-:W-:Y:S01]  /*3a90*/  PRMT R110, RZ, 0x5410, R16 ;  /* 0x00005410ff6e7816 */ /* 0x004fe20000000010 */
[----:B-1----:R-:W-:Y:S01]  /*3aa0*/  FADD.FTZ R27, R27, 1 ;  /* 0x3f8000001b1b7421 */ /* 0x002fe20000010000 */
[--C-:B------:R-:W-:Y:S01]  /*3ab0*/  PRMT R111, RZ, 0x5410, R17.reuse ;  /* 0x00005410ff6f7816 */ /* 0x100fe20000000011 */
[----:B------:R-:W-:Y:S01]  /*3ac0*/  FFMA.FTZ R144, R81, R12, R22 ;  /* 0x0000000c51907223 */ /* 0x000fe20000010016 */
[----:B------:R-:W-:Y:S01]  /*3ad0*/  PRMT R112, RZ, 0x7610, R17 ;  /* 0x00007610ff707816 */ /* 0x000fe20000000011 */
[----:B------:R-:W0:Y:S01]  /*3ae0*/  LDS.128 R12, [R44+0x10] ;  /* 0x000010002c0c7984 */ /* 0x000e220000000c00 */
[----:B------:R-:W-:Y:S01]  /*3af0*/  FMUL.FTZ R17, R114, R110 ;  /* 0x0000006e72117220 */ /* 0x000fe20000410000 */
[----:B------:R-:W-:-:S02]  /*3b00*/  PRMT R109, RZ, 0x7610, R16 ;  /* 0x00007610ff6d7816 */ /* 0x000fc40000000010 */
[--C-:B------:R-:W-:Y:S01]  /*3b10*/  PRMT R113, RZ, 0x5410, R18.reuse ;  /* 0x00005410ff717816 */ /* 0x100fe20000000012 */
[----:B------:R-:W-:Y:S01]  /*3b20*/  FMUL.FTZ R17, R124, R17 ;  /* 0x000000117c117220 */ /* 0x000fe20000410000 */
[--C-:B------:R-:W-:Y:S01]  /*3b30*/  PRMT R117, RZ, 0x7610, R19.reuse ;  /* 0x00007610ff757816 */ /* 0x100fe20000000013 */
[----:B------:R-:W1:Y:S01]  /*3b40*/  MUFU.RCP R124, R133 ;  /* 0x00000085007c7308 */ /* 0x000e620000001000 */
[----:B------:R-:W-:Y:S01]  /*3b50*/  FMUL.FTZ R116, R116, R109 ;  /* 0x0000006d74747220 */ /* 0x000fe20000410000 */
[----:B------:R-:W-:Y:S01]  /*3b60*/  PRMT R114, RZ, 0x5410, R19 ;  /* 0x00005410ff727816 */ /* 0x000fe20000000013 */
[----:B------:R-:W-:Y:S01]  /*3b70*/  FMUL.FTZ R120, R120, R113 ;  /* 0x0000007178787220 */ /* 0x000fe20000410000 */
[----:B------:R-:W-:Y:S01]  /*3b80*/  PRMT R115, RZ, 0x7610, R18 ;  /* 0x00007610ff737816 */ /* 0x000fe20000000012 */
[----:B------:R-:W-:Y:S02]  /*3b90*/  FMUL.FTZ R123, R123, R117 ;  /* 0x000000757b7b7220 */ /* 0x000fe40000410000 */
[----:B------:R-:W-:-:S02]  /*3ba0*/  FMUL.FTZ R116, R125, R116 ;  /* 0x000000747d747220 */ /* 0x000fc40000410000 */
[----:B------:R-:W-:Y:S02]  /*3bb0*/  FMUL.FTZ R119, R119, R112 ;  /* 0x0000007077777220 */ /* 0x000fe40000410000 */
[----:B------:R-:W-:Y:S02]  /*3bc0*/  FMUL.FTZ R120, R129, R120 ;  /* 0x0000007881787220 */ /* 0x000fe40000410000 */
[----:B------:R-:W-:Y:S02]  /*3bd0*/  FMUL.FTZ R25, R122, R114 ;  /* 0x000000727a197220 */ /* 0x000fe40000410000 */
[----:B------:R-:W-:Y:S01]  /*3be0*/  FMUL.FTZ R17, R17, R126 ;  /* 0x0000007e11117220 */ /* 0x000fe20000410000 */
[----:B------:R-:W-:Y:S01]  /*3bf0*/  MUFU.RCP R122, R135 ;  /* 0x00000087007a7308 */ /* 0x000fe20000001000 */
[----:B------:R-:W-:Y:S02]  /*3c00*/  FMUL.FTZ R19, R118, R111 ;  /* 0x0000006f76137220 */ /* 0x000fe40000410000 */
[----:B------:R-:W-:-:S02]  /*3c10*/  FMUL.FTZ R123, R20, R123 ;  /* 0x0000007b147b7220 */ /* 0x000fc40000410000 */
[----:B------:R-:W-:Y:S02]  /*3c20*/  FMUL.FTZ R119, R132, R119 ;  /* 0x0000007784777220 */ /* 0x000fe40000410000 */
[----:B------:R-:W-:Y:S01]  /*3c30*/  FMUL.FTZ R20, R116, R127 ;  /* 0x0000007f74147220 */ /* 0x000fe20000410000 */
[----:B------:R-:W2:Y:S01]  /*3c40*/  MUFU.RCP R126, R139 ;  /* 0x0000008b007e7308 */ /* 0x000ea20000001000 */
[----:B------:R-:W-:Y:S02]  /*3c50*/  FMUL.FTZ R22, R120, R21 ;  /* 0x0000001578167220 */ /* 0x000fe40000410000 */
[----:B------:R-:W-:Y:S01]  /*3c60*/  FMUL.FTZ R16, R121, R115 ;  /* 0x0000007379107220 */ /* 0x000fe20000410000 */
[----:B------:R-:W-:Y:S01]  /*3c70*/  F2FP.BF16.PACK_AB R20, R20, R17 ;  /* 0x000000111414723e */ /* 0x000fe200000010ff */
[----:B------:R-:W-:Y:S02]  /*3c80*/  FMUL.FTZ R25, R136, R25 ;  /* 0x0000001988197220 */ /* 0x000fe40000410000 */
[----:B------:R-:W-:Y:S01]  /*3c90*/  FMUL.FTZ R19, R128, R19 ;  /* 0x0000001380137220 */ /* 0x000fe20000410000 */
[--C-:B0-----:R-:W-:Y:S01]  /*3ca0*/  PRMT R116, RZ, 0x5410, R12.reuse ;  /* 0x00005410ff747816 */ /* 0x101fe2000000000c */
[----:B------:R-:W-:Y:S01]  /*3cb0*/  FMUL.FTZ R134, R119, R134 ;  /* 0x0000008677867220 */ /* 0x000fe20000410000 */
[--C-:B------:R-:W-:Y:S01]  /*3cc0*/  PRMT R120, RZ, 0x7610, R13.reuse ;  /* 0x00007610ff787816 */ /* 0x100fe2000000000d */
[----:B------:R-:W0:Y:S01]  /*3cd0*/  MUFU.RCP R128, R27 ;  /* 0x0000001b00807308 */ /* 0x000e220000001000 */
[----:B------:R-:W-:Y:S01]  /*3ce0*/  FMUL.FTZ R16, R131, R16 ;  /* 0x0000001083107220 */ /* 0x000fe20000410000 */
[----:B------:R-:W-:Y:S01]  /*3cf0*/  PRMT R118, RZ, 0x7610, R12 ;  /* 0x00007610ff767816 */ /* 0x000fe2000000000c */
[----:B------:R-:W-:Y:S01]  /*3d00*/  FMUL.FTZ R24, R25, R24 ;  /* 0x0000001819187220 */ /* 0x000fe20000410000 */
[----:B------:R-:W-:Y:S01]  /*3d10*/  PRMT R119, RZ, 0x5410, R13 ;  /* 0x00005410ff777816 */ /* 0x000fe2000000000d */
[----:B------:R-:W-:Y:S01]  /*3d20*/  FADD.FTZ R12, -R138, 1 ;  /* 0x3f8000008a0c7421 */ /* 0x000fe20000010100 */
[--C-:B------:R-:W-:Y:S01]  /*3d30*/  PRMT R121, RZ, 0x5410, R14.reuse ;  /* 0x00005410ff797816 */ /* 0x100fe2000000000e */
[----:B-1----:R-:W-:Y:S01]  /*3d40*/  FADD.FTZ R18, -R124, 1 ;  /* 0x3f8000007c127421 */ /* 0x002fe20000010100 */
[----:B------:R-:W-:Y:S01]  /*3d50*/  PRMT R125, RZ, 0x7610, R14 ;  /* 0x00007610ff7d7816 */ /* 0x000fe2000000000e */
[----:B------:R-:W-:Y:S01]  /*3d60*/  FMUL.FTZ R13, R79, R116 ;  /* 0x000000744f0d7220 */ /* 0x000fe20000410000 */
[--C-:B------:R-:W-:Y:S01]  /*3d70*/  PRMT R127, RZ, 0x5410, R15.reuse ;  /* 0x00005410ff7f7816 */ /* 0x100fe2000000000f */
[----:B------:R-:W-:Y:S01]  /*3d80*/  FMUL.FTZ R25, R101, R120 ;  /* 0x0000007865197220 */ /* 0x000fe20000410000 */
[----:B------:R-:W-:Y:S01]  /*3d90*/  PRMT R129, RZ, 0x7610, R15 ;  /* 0x00007610ff817816 */ /* 0x000fe2000000000f */
[----:B------:R-:W-:-:S02]  /*3da0*/  FMUL.FTZ R23, R16, R23 ;  /* 0x0000001710177220 */ /* 0x000fc40000410000 */
[----:B------:R-:W-:Y:S02]  /*3db0*/  FADD.FTZ R16, -R142, 1 ;  /* 0x3f8000008e107421 */ /* 0x000fe40000010100 */
[----:B------:R-:W-:Y:S01]  /*3dc0*/  FFMA.FTZ R12, R71, R12, 1 ;  /* 0x3f800000470c7423 */ /* 0x000fe2000001000c */
[----:B------:R-:W-:Y:S01]  /*3dd0*/  F2FP.BF16.PACK_AB R22, R23, R22 ;  /* 0x000000161716723e */ /* 0x000fe200000010ff */
[----:B------:R-:W-:Y:S02]  /*3de0*/  FFMA.FTZ R18, R69, R18, 1 ;  /* 0x3f80000045127423 */ /* 0x000fe40000010012 */
[----:B------:R-:W-:Y:S02]  /*3df0*/  FMUL.FTZ R21, R75, R119 ;  /* 0x000000774b157220 */ /* 0x000fe40000410000 */
[----:B------:R-:W-:Y:S02]  /*3e00*/  FMUL.FTZ R13, R138, R13 ;  /* 0x0000000d8a0d7220 */ /* 0x000fe40000410000 */
[----:B------:R-:W-:-:S02]  /*3e10*/  FMUL.FTZ R25, R124, R25 ;  /* 0x000000197c197220 */ /* 0x000fc40000410000 */
[----:B------:R-:W-:Y:S02]  /*3e20*/  FADD.FTZ R14, -R140, 1 ;  /* 0x3f8000008c0e7421 */ /* 0x000fe40000010100 */
[----:B------:R-:W-:Y:S02]  /*3e30*/  FMUL.FTZ R15, R77, R118 ;  /* 0x000000764d0f7220 */ /* 0x000fe40000410000 */
[----:B------:R-:W-:Y:S02]  /*3e40*/  FFMA.FTZ R16, R35, R16, 1 ;  /* 0x3f80000023107423 */ /* 0x000fe40000010010 */
[----:B------:R-:W-:Y:S02]  /*3e50*/  FMUL.FTZ R21, R142, R21 ;  /* 0x000000158e157220 */ /* 0x000fe40000410000 */
[----:B------:R-:W-:Y:S02]  /*3e60*/  FMUL.FTZ R12, R13, R12 ;  /* 0x0000000c0d0c7220 */ /* 0x000fe40000410000 */
[----:B------:R-:W-:-:S02]  /*3e70*/  FMUL.FTZ R25, R25, R18 ;  /* 0x0000001219197220 */ /* 0x000fc40000410000 */
[----:B------:R-:W-:Y:S02]  /*3e80*/  FFMA.FTZ R14, R73, R14, 1 ;  /* 0x3f800000490e7423 */ /* 0x000fe4000001000e */
[----:B------:R-:W-:Y:S02]  /*3e90*/  FMUL.FTZ R15, R140, R15 ;  /* 0x0000000f8c0f7220 */ /* 0x000fe40000410000 */
[----:B------:R-:W-:Y:S02]  /*3ea0*/  FADD.FTZ R13, -R137, 1 ;  /* 0x3f800000890d7421 */ /* 0x000fe40000010100 */
[----:B--2---:R-:W-:Y:S02]  /*3eb0*/  FADD.FTZ R18, -R126, 1 ;  /* 0x3f8000007e127421 */ /* 0x004fe40000010100 */
[----:B------:R-:W-:Y:S02]  /*3ec0*/  FMUL.FTZ R123, R123, R26 ;  /* 0x0000001a7b7b7220 */ /* 0x000fe40000410000 */
[----:B------:R-:W-:-:S02]  /*3ed0*/  FMUL.FTZ R16, R21, R16 ;  /* 0x0000001015107220 */ /* 0x000fc40000410000 */
[----:B------:R-:W-:Y:S01]  /*3ee0*/  FMUL.FTZ R19, R19, R130 ;  /* 0x0000008213137220 */ /* 0x000fe20000410000 */
[----:B------:R-:W-:Y:S01]  /*3ef0*/  F2FP.BF16.PACK_AB R23, R123, R24 ;  /* 0x000000187b17723e */ /* 0x000fe200000010ff */
[----:B------:R-:W-:Y:S01]  /*3f00*/  FMUL.FTZ R15, R15, R14 ;  /* 0x0000000e0f0f7220 */ /* 0x000fe20000410000 */
[----:B------:R-:W-:Y:S01]  /*3f10*/  F2FP.BF16.PACK_AB R25, R25, R16 ;  /* 0x000000101919723e */ /* 0x000fe200000010ff */
[----:B------:R-:W-:Y:S02]  /*3f20*/  FFMA.FTZ R21, R34, R13, 1 ;  /* 0x3f80000022157423 */ /* 0x000fe4000001000d */
[----:B------:R-:W-:Y:S01]  /*3f30*/  FFMA.FTZ R26, R99, R18, 1 ;  /* 0x3f800000631a7423 */ /* 0x000fe20000010012 */
[----:B------:R-:W-:Y:S01]  /*3f40*/  F2FP.BF16.PACK_AB R24, R15, R12 ;  /* 0x0000000c0f18723e */ /* 0x000fe200000010ff */
[----:B------:R-:W-:Y:S02]  /*3f50*/  FADD.FTZ R14, -R122, 1 ;  /* 0x3f8000007a0e7421 */ /* 0x000fe40000010100 */
[----:B0-----:R-:W-:-:S02]  /*3f60*/  FADD.FTZ R130, -R128, 1 ;  /* 0x3f80000080827421 */ /* 0x001fc40000010100 */
        /* <DEDUP_REMOVED lines=13> */
[----:B------:R-:W-:Y:S01]  /*4040*/  BAR.SYNC.DEFER_BLOCKING 0x0 ;  /* 0x0000000000007b1d */ /* 0x000fe20000010000 */
[----:B------:R-:W-:-:S02]  /*4050*/  FMUL.FTZ R27, R27, R26 ;  /* 0x0000001a1b1b7220 */ /* 0x000fc40000410000 */
[----:B------:R-:W-:Y:S01]  /*4060*/  FMUL.FTZ R130, R131, R130 ;  /* 0x0000008283827220 */ /* 0x000fe20000410000 */
[----:B------:R-:W-:Y:S01]  /*4070*/  F2FP.BF16.PACK_AB R26, R18, R13 ;  /* 0x0000000d121a723e */ /* 0x000fe200000010ff */
[----:B------:R-:W-:Y:S02]  /*4080*/  FMUL.FTZ R138, R71, R138 ;  /* 0x0000008a478a7220 */ /* 0x000fe40000410000 */
[----:B------:R-:W-:Y:S01]  /*4090*/  FMUL.FTZ R140, R73, R140 ;  /* 0x0000008c498c7220 */ /* 0x000fe20000410000 */
[----:B------:R-:W-:Y:S01]  /*40a0*/  F2FP.BF16.PACK_AB R27, R130, R27 ;  /* 0x0000001b821b723e */ /* 0x000fe200000010ff */
        /* <DEDUP_REMOVED lines=8> */
[----:B------:R0:W-:Y:S01]  /*4130*/  STS.128 [R44], R20 ;  /* 0x000000142c007388 */ /* 0x0001e20000000c00 */
[----:B------:R-:W-:-:S03]  /*4140*/  FMUL.FTZ R128, R105, R128 ;  /* 0x0000008069807220 */ /* 0x000fc60000410000 */
[----:B------:R1:W-:Y:S01]  /*4150*/  STS.128 [R44+0x10], R24 ;  /* 0x000010182c007388 */ /* 0x0003e20000000c00 */
[----:B------:R-:W-:-:S06]  /*4160*/  NOP ;  /* 0x0000000000007918 */ /* 0x000fcc0000000000 */
[----:B------:R-:W2:Y:S04]  /*4170*/  LDS.128 R12, [R58.X16] ;  /* 0x000000003a0c7984 */ /* 0x000ea8000000cc00 */
[----:B------:R-:W3:Y:S01]  /*4180*/  LDS.128 R16, [R58.X16+0x200] ;  /* 0x000200003a107984 */ /* 0x000ee2000000cc00 */
[----:B0-----:R-:W-:Y:S01]  /*4190*/  PRMT R20, RZ, 0x5410, R8 ;  /* 0x00005410ff147816 */ /* 0x001fe20000000008 */
[----:B------:R-:W-:Y:S02]  /*41a0*/  IMAD R21, R65, c[0x0][0x2f0], RZ ;  /* 0x0000bc0041157a24 */ /* 0x000fe400078e02ff */
[----:B------:R-:W-:Y:S01]  /*41b0*/  FMUL.FTZ R23, R67, R122 ;  /* 0x0000007a43177220 */ /* 0x000fe20000410000 */
[----:B-1----:R-:W-:Y:S01]  /*41c0*/  PRMT R24, RZ, 0x5410, R10 ;  /* 0x00005410ff187816 */ /* 0x002fe2000000000a */
[----:B------:R-:W-:Y:S01]  /*41d0*/  FFMA.FTZ R144, R79, R20, R144 ;  /* 0x000000144f907223 */ /* 0x000fe20000010090 */
[----:B------:R-:W-:Y:S01]  /*41e0*/  PRMT R20, RZ, 0x7610, R8 ;  /* 0x00007610ff147816 */ /* 0x000fe20000000008 */
[----:B------:R-:W-:Y:S01]  /*41f0*/  IMAD R25, R66, c[0x0][0x2f4], R21 ;  /* 0x0000bd0042197a24 */ /* 0x000fe200078e0215 */
[----:B------:R-:W-:Y:S01]  /*4200*/  PRMT R21, RZ, 0x5410, R9 ;  /* 0x00005410ff157816 */ /* 0x000fe20000000009 */
[----:B------:R-:W-:-:S02]  /*4210*/  FMUL.FTZ R71, R98, R23 ;  /* 0x0000001762477220 */ /* 0x000fc40000410000 */
[----:B------:R-:W-:Y:S01]  /*4220*/  FFMA.FTZ R20, R77, R20, R144 ;  /* 0x000000144d147223 */ /* 0x000fe20000010090 */
[----:B------:R-:W-:-:S03]  /*4230*/  IADD3 R25, R33, R25, RZ ;  /* 0x0000001921197210 */ /* 0x000fc60007ffe0ff */
[----:B------:R-:W-:Y:S01]  /*4240*/  FFMA.FTZ R22, R75, R21, R20 ;  /* 0x000000154b167223 */ /* 0x000fe20000010014 */
[----:B------:R-:W-:Y:S02]  /*4250*/  PRMT R21, RZ, 0x7610, R9 ;  /* 0x00007610ff157816 */ /* 0x000fe40000000009 */
[----:B------:R-:W-:-:S03]  /*4260*/  LEA R20, P0, R32, c[0x0][0x338], 0x1 ;  /* 0x0000ce0020147a11 */ /* 0x000fc600078008ff */
        /* <DEDUP_REMOVED lines=10> */
[----:B------:R-:W-:Y:S01]  /*4310*/  FMUL.FTZ R67, R28, R25 ;  /* 0x000000191c437220 */ /* 0x000fe20000410000 */
[----:B--2---:R0:W-:Y:S01]  /*4320*/  STG.E.128 [R20.64], R12 ;  /* 0x0000000c14007986 */ /* 0x0041e2000c101d04 */
[----:B------:R-:W-:Y:S02]  /*4330*/  FMUL.FTZ R99, R31, R128 ;  /* 0x000000801f637220 */ /* 0x000fe40000410000 */
        /* <DEDUP_REMOVED lines=46> */
.L_x_6615:
        /* <DEDUP_REMOVED lines=37> */
.L_x_6653:
        /* <DEDUP_REMOVED lines=28> */
[----:B--2---:R-:W-:Y:S04]  /*4a30*/  STS.128 [R58.X16], R12 ;  /* 0x0000000c3a007388 */ /* 0x004fe8000000cc00 */
[----:B---3--:R-:W-:Y:S01]  /*4a40*/  STS.128 [R58.X16+0x200], R16 ;  /* 0x000200103a007388 */ /* 0x008fe2000000cc00 */
[----:B------:R-:W-:-:S06]  /*4a50*/  NOP ;  /* 0x0000000000007918 */ /* 0x000fcc0000000000 */
[----:B------:R-:W2:Y:S04]  /*4a60*/  LDG.E.128 R20, [R28.64] ;  /* 0x000000041c147981 */ /* 0x000ea8000c1e1d00 */
[----:B------:R-:W3:Y:S01]  /*4a70*/  LDG.E.128 R24, [R28.64+0x200] ;  /* 0x000200041c187981 */ /* 0x000ee2000c1e1d00 */
[C---:B------:R-:W-:Y:S02]  /*4a80*/  ISETP.NE.AND P1, PT, R59.reuse, RZ, PT ;  /* 0x000000ff3b00720c */ /* 0x040fe40003f25270 */
[C---:B------:R-:W-:Y:S01]  /*4a90*/  LOP3.LUT P0, RZ, R59.reuse, 0x1f, RZ, 0xc0, !PT ;  /* 0x0000001f3bff7812 */ /* 0x040fe2000780c0ff */
[----:B------:R-:W0:Y:S03]  /*4aa0*/  LDS.128 R12, [R44] ;  /* 0x000000002c0c7984 */ /* 0x000e260000000c00 */
[----:B------:R-:W-:Y:S01]  /*4ab0*/  ISETP.LT.OR P2, PT, R0, 0x2, P0 ;  /* 0x000000020000780c */ /* 0x000fe20000741670 */
[----:B------:R-:W1:Y:S01]  /*4ac0*/  LDS.128 R16, [R44+0x10] ;  /* 0x000010002c107984 */ /* 0x000e620000000c00 */
[----:B------:R-:W-:Y:S01]  /*4ad0*/  IADD3 R32, R59, 0x200, RZ ;  /* 0x000002003b207810 */ /* 0x000fe20007ffe0ff */
[----:B----4-:R-:W-:-:S04]  /*4ae0*/  FMUL.FTZ R199, R132, 1.4426950216293334961 ;  /* 0x3fb8aa3b84c77820 */ /* 0x010fc80000410000 */
[----:B------:R-:W-:Y:S01]  /*4af0*/  FMUL.FTZ R180, R199, R97 ;  /* 0x00000061c7b47220 */ /* 0x000fe20000410000 */
[----:B------:R-:W-:-:S05]  /*4b00*/  @!P1 LEA R32, R135, R137, 0x8 ;  /* 0x0000008987209211 */ /* 0x000fca00078e40ff */
[----:B------:R-:W4:Y:S01]  /*4b10*/  MUFU.EX2 R180, R180 ;  /* 0x000000b400b47308 */ /* 0x000f220000000800 */
[----:B------:R-:W-:Y:S02]  /*4b20*/  SHF.L.U32 R141, R32, 0x2, RZ ;  /* 0x00000002208d7819 */ /* 0x000fe400000006ff */
[----:B------:R-:W-:-:S05]  /*4b30*/  @!P2 IADD3 R30, R0, -0x2, RZ ;  /* 0xfffffffe001ea810 */ /* 0x000fca0007ffe0ff */
[----:B------:R-:W-:Y:S01]  /*4b40*/  @!P2 IMAD R139, R30, c[0x0][0x16c], R137 ;  /* 0x00005b001e8baa24 */ /* 0x000fe200078e0289 */
[----:B------:R-:W-:-:S03]  /*4b50*/  HFMA2.MMA R182, -RZ, RZ, 0, 0 ;  /* 0x00000000ffb67435 */ /* 0x000fc600000001ff */
[----:B------:R-:W-:-:S04]  /*4b60*/  @!P2 IMAD.WIDE R138, R139, 0x8, R40 ;  /* 0x000000088b8aa825 */ /* 0x000fc800078e0228 */
[C---:B------:R-:W-:Y:S02]  /*4b70*/  FMUL.FTZ R152, R199.reuse, R94 ;  /* 0x0000005ec7987220 */ /* 0x040fe40000410000 */
[----:B------:R-:W-:-:S04]  /*4b80*/  FMUL.FTZ R153, R199, R92 ;  /* 0x0000005cc7997220 */ /* 0x000fc80000410000 */
[----:B------:R-:W-:Y:S01]  /*4b90*/  MUFU.EX2 R152, R152 ;  /* 0x0000009800987308 */ /* 0x000fe20000000800 */
[C---:B------:R-:W-:Y:S01]  /*4ba0*/  FMUL.FTZ R156, R199.reuse, R90 ;  /* 0x0000005ac79c7220 */ /* 0x040fe20000410000 */
[----:B------:R-:W-:Y:S01]  /*4bb0*/  PRMT R159, RZ, 0x7610, R5 ;  /* 0x00007610ff9f7816 */ /* 0x000fe20000000005 */
[C---:B------:R-:W-:Y:S02]  /*4bc0*/  FMUL.FTZ R157, R199.reuse, R88 ;  /* 0x00000058c79d7220 */ /* 0x040fe40000410000 */
[----:B------:R-:W-:-:S03]  /*4bd0*/  FMUL.FTZ R174, R199, R68 ;  /* 0x00000044c7ae7220 */ /* 0x000fc60000410000 */
[----:B------:R-:W-:Y:S01]  /*4be0*/  MUFU.EX2 R153, R153 ;  /* 0x0000009900997308 */ /* 0x000fe20000000800 */
[C---:B------:R-:W-:Y:S01]  /*4bf0*/  FMUL.FTZ R184, R199.reuse, R82 ;  /* 0x00000052c7b87220 */ /* 0x040fe20000410000 */
[----:B0-----:R-:W-:Y:S01]  /*4c00*/  PRMT R140, RZ, 0x5410, R14 ;  /* 0x00005410ff8c7816 */ /* 0x001fe2000000000e */
[C---:B------:R-:W-:Y:S01]  /*4c10*/  FMUL.FTZ R221, R199.reuse, R80 ;  /* 0x00000050c7dd7220 */ /* 0x040fe20000410000 */
[----:B------:R-:W-:Y:S01]  /*4c20*/  PRMT R161, RZ, 0x5410, R6 ;  /* 0x00005410ffa17816 */ /* 0x000fe20000000006 */
[----:B------:R-:W-:-:S03]  /*4c30*/  FMUL.FTZ R204, R199, R78 ;  /* 0x0000004ec7cc7220 */ /* 0x000fc60000410000 */
[----:B------:R-:W-:Y:S01]  /*4c40*/  MUFU.EX2 R156, R156 ;  /* 0x0000009c009c7308 */ /* 0x000fe20000000800 */
[C---:B------:R-:W-:Y:S02]  /*4c50*/  FMUL.FTZ R192, R199.reuse, R74 ;  /* 0x0000004ac7c07220 */ /* 0x040fe40000410000 */
[C---:B------:R-:W-:Y:S02]  /*4c60*/  FMUL.FTZ R211, R199.reuse, R72 ;  /* 0x00000048c7d37220 */ /* 0x040fe40000410000 */
[----:B------:R-:W-:Y:S02]  /*4c70*/  FMUL.FTZ R172, R199, R70 ;  /* 0x00000046c7ac7220 */ /* 0x000fe40000410000 */
[----:B------:R-:W-:Y:S01]  /*4c80*/  FMUL.FTZ R158, R159, R92 ;  /* 0x0000005c9f9e7220 */ /* 0x000fe20000410000 */
[----:B------:R-:W-:Y:S01]  /*4c90*/  MUFU.EX2 R157, R157 ;  /* 0x0000009d009d7308 */ /* 0x000fe20000000800 */
[----:B------:R-:W-:Y:S01]  /*4ca0*/  PRMT R163, RZ, 0x7610, R6 ;  /* 0x00007610ffa37816 */ /* 0x000fe20000000006 */
[----:B------:R-:W-:-:S06]  /*4cb0*/  FMUL.FTZ R189, R161, R90 ;  /* 0x0000005aa1bd7220 */ /* 0x000fcc0000410000 */
[----:B------:R-:W-:Y:S01]  /*4cc0*/  MUFU.EX2 R174, R174 ;  /* 0x000000ae00ae7308 */ /* 0x000fe20000000800 */
[--C-:B------:R-:W-:Y:S01]  /*4cd0*/  PRMT R165, RZ, 0x5410, R7.reuse ;  /* 0x00005410ffa57816 */ /* 0x100fe20000000007 */
[----:B------:R-:W-:Y:S01]  /*4ce0*/  FMUL.FTZ R160, R163, R88 ;  /* 0x00000058a3a07220 */ /* 0x000fe20000410000 */
[----:B------:R-:W-:Y:S01]  /*4cf0*/  PRMT R167, RZ, 0x7610, R7 ;  /* 0x00007610ffa77816 */ /* 0x000fe20000000007 */
[----:B------:R-:W-:Y:S01]  /*4d00*/  FMUL.FTZ R205, R140, R189 ;  /* 0x000000bd8ccd7220 */ /* 0x000fe20000410000 */
[----:B------:R-:W-:-:S03]  /*4d10*/  PRMT R169, RZ, 0x5410, R8 ;  /* 0x00005410ffa97816 */ /* 0x000fc60000000008 */
[----:B------:R-:W-:Y:S01]  /*4d20*/  MUFU.EX2 R184, R184 ;  /* 0x000000b800b87308 */ /* 0x000fe20000000800 */
[----:B------:R-:W-:Y:S02]  /*4d30*/  PRMT R171, RZ, 0x7610, R8 ;  /* 0x00007610ffab7816 */ /* 0x000fe40000000008 */
[--C-:B------:R-:W-:Y:S02]  /*4d40*/  PRMT R173, RZ, 0x5410, R9.reuse ;  /* 0x00005410ffad7816 */ /* 0x100fe40000000009 */
[----:B------:R-:W-:-:S03]  /*4d50*/  PRMT R175, RZ, 0x7610, R9 ;  /* 0x00007610ffaf7816 */ /* 0x000fc60000000009 */
[----:B------:R-:W-:Y:S01]  /*4d60*/  MUFU.EX2 R221, R221 ;  /* 0x000000dd00dd7308 */ /* 0x000fe20000000800 */
[--C-:B------:R-:W-:Y:S02]  /*4d70*/  PRMT R177, RZ, 0x5410, R10.reuse ;  /* 0x00005410ffb17816 */ /* 0x100fe4000000000a */
[----:B------:R-:W-:Y:S02]  /*4d80*/  PRMT R179, RZ, 0x7610, R10 ;  /* 0x00007610ffb37816 */ /* 0x000fe4000000000a */
[----:B------:R-:W-:-:S03]  /*4d90*/  PRMT R181, RZ, 0x5410, R11 ;  /* 0x00005410ffb57816 */ /* 0x000fc6000000000b */
[----:B------:R-:W-:Y:S01]  /*4da0*/  MUFU.EX2 R204, R204 ;  /* 0x000000cc00cc7308 */ /* 0x000fe20000000800 */
[----:B------:R-:W-:Y:S02]  /*4db0*/  PRMT R183, RZ, 0x7610, R11 ;  /* 0x00007610ffb77816 */ /* 0x000fe4000000000b */
[----:B-1----:R-:W-:-:S05]  /*4dc0*/  PRMT R147, RZ, 0x5410, R18 ;  /* 0x00005410ff937816 */ /* 0x002fca0000000012 */
[----:B------:R-:W-:Y:S01]  /*4dd0*/  MUFU.EX2 R192, R192 ;  /* 0x000000c000c07308 */ /* 0x000fe20000000800 */
[----:B------:R-:W-:Y:S02]  /*4de0*/  PRMT R150, RZ, 0x7610, R18 ;  /* 0x00007610ff967816 */ /* 0x000fe40000000012 */
[----:B------:R-:W-:-:S05]  /*4df0*/  PRMT R142, RZ, 0x5410, R15 ;  /* 0x00005410ff8e7816 */ /* 0x000fca000000000f */
[----:B------:R-:W-:Y:S01]  /*4e00*/  MUFU.EX2 R211, R211 ;  /* 0x000000d300d37308 */ /* 0x000fe20000000800 */
[----:B------:R-:W-:Y:S02]  /*4e10*/  PRMT R143, RZ, 0x7610, R15 ;  /* 0x00007610ff8f7816 */ /* 0x000fe4000000000f */
[----:B------:R-:W-:-:S05]  /*4e20*/  PRMT R144, RZ, 0x5410, R16 ;  /* 0x00005410ff907816 */ /* 0x000fca0000000010 */
[----:B------:R-:W-:Y:S01]  /*4e30*/  MUFU.EX2 R172, R172 ;  /* 0x000000ac00ac7308 */ /* 0x000fe20000000800 */
        /* <DEDUP_REMOVED lines=23> */
[----:B--2---:R0:W-:Y:S04]  /*4fb0*/  STS.128 [R58.X16+0x420], R20 ;  /* 0x000420143a007388 */ /* 0x0041e8000000cc00 */
[----:B---3--:R-:W-:Y:S01]  /*4fc0*/  STS.128 [R58.X16+0x620], R24 ;  /* 0x000620183a007388 */ /* 0x008fe2000000cc00 */
[----:B------:R-:W-:-:S06]  /*4fd0*/  NOP ;  /* 0x0000000000007918 */ /* 0x000fcc0000000000 */
[----:B------:R-:W1:Y:S04]  /*4fe0*/  LDS.128 R32, [R44+0x430] ;  /* 0x000430002c207984 */ /* 0x000e680000000c00 */
[----:B------:R-:W2:Y:S04]  /*4ff0*/  LDS.128 R28, [R44+0x420] ;  /* 0x000420002c1c7984 */ /* 0x000ea80000000c00 */
[----:B----4-:R3:W-:Y:S04]  /*5000*/  STS [R141+0x1af8], R180 ;  /* 0x001af8b48d007388 */ /* 0x0107e80000000800 */
[----:B------:R-:W-:Y:S01]  /*5010*/  BAR.SYNC.DEFER_BLOCKING 0x0 ;  /* 0x0000000000007b1d */ /* 0x000fe20000010000 */
[----:B0-----:R-:W-:-:S06]  /*5020*/  FMUL.FTZ R21, R199, R96 ;  /* 0x00000060c7157220 */ /* 0x001fcc0000410000 */
[----:B------:R-:W0:Y:S01]  /*5030*/  MUFU.EX2 R21, R21 ;  /* 0x0000001500157308 */ /* 0x000e220000000800 */
[----:B------:R4:W5:Y:S01]  /*5040*/  @!P2 LDG.E R182, [R138.64+0x4] ;  /* 0x000004048ab6a981 */ /* 0x000962000c1e1900 */
[----:B------:R-:W-:Y:S02]  /*5050*/  ISETP.NE.AND P2, PT, R59, 0x1f, PT ;  /* 0x0000001f3b00780c */ /* 0x000fe40003f45270 */
[----:B-1----:R-:W-:-:S05]  /*5060*/  PRMT R190, RZ, 0x7610, R32 ;  /* 0x00007610ffbe7816 */ /* 0x002fca0000000020 */
[----:B------:R-:W-:-:S06]  /*5070*/  FMUL.FTZ R219, R77, R190 ;  /* 0x000000be4ddb7220 */ /* 0x000fcc0000410000 */
[----:B------:R1:W1:Y:S01]  /*5080*/  @P2 LDS R190, [R59.X4+0x22fc] ;  /* 0x0022fc003bbe2984 */ /* 0x0002620000004800 */
        /* <DEDUP_REMOVED lines=10> */
[----:B----4-:R-:W-:Y:S02]  /*5130*/  PRMT R138, RZ, 0x7610, R12 ;  /* 0x00007610ff8a7816 */ /* 0x010fe4000000000c */
[----:B------:R-:W-:Y:S02]  /*5140*/  PRMT R35, RZ, 0x5410, R5 ;  /* 0x00005410ff237816 */ /* 0x000fe40000000005 */
[--C-:B------:R-:W-:Y:S02]  /*5150*/  PRMT R27, RZ, 0x5410, R13.reuse ;  /* 0x00005410ff1b7816 */ /* 0x100fe4000000000d */
[----:B------:R-:W-:Y:S01]  /*5160*/  PRMT R139, RZ, 0x7610, R13 ;  /* 0x00007610ff8b7816 */ /* 0x000fe2000000000d */
[----:B0-----:R-:W-:Y:S01]  /*5170*/  FMUL.FTZ R13, R180, R21 ;  /* 0x00000015b40d7220 */ /* 0x001fe20000410000 */
[--C-:B------:R-:W-:Y:S01]  /*5180*/  PRMT R200, RZ, 0x5410, R34.reuse ;  /* 0x00005410ffc87816 */ /* 0x100fe20000000022 */
[----:B------:R-:W-:Y:S01]  /*5190*/  FMUL.FTZ R227, R26, R185 ;  /* 0x000000b91ae37220 */ /* 0x000fe20000410000 */
[----:B------:R-:W-:Y:S01]  /*51a0*/  PRMT R208, RZ, 0x7610, R34 ;  /* 0x00007610ffd07816 */ /* 0x000fe20000000022 */
[----:B------:R-:W-:-:S02]  /*51b0*/  FMUL.FTZ R34, R35, R94 ;  /* 0x0000005e23227220 */ /* 0x000fc40000410000 */
[----:B------:R-:W-:Y:S01]  /*51c0*/  FMUL.FTZ R22, R138, R187 ;  /* 0x000000bb8a167220 */ /* 0x000fe20000410000 */
[----:B---3--:R-:W-:Y:S01]  /*51d0*/  PRMT R141, RZ, 0x7610, R14 ;  /* 0x00007610ff8d7816 */ /* 0x008fe2000000000e */
[C---:B------:R-:W-:Y:S02]  /*51e0*/  FMUL.FTZ R20, R199.reuse, R86 ;  /* 0x00000056c7147220 */ /* 0x040fe40000410000 */
[C---:B------:R-:W-:Y:S02]  /*51f0*/  FMUL.FTZ R24, R199.reuse, R84 ;  /* 0x00000054c7187220 */ /* 0x040fe40000410000 */
[----:B------:R-:W-:Y:S02]  /*5200*/  FMUL.FTZ R25, R199, R76 ;  /* 0x0000004cc7197220 */ /* 0x000fe40000410000 */
[----:B------:R-:W-:Y:S02]  /*5210*/  FMUL.FTZ R14, R152, R13 ;  /* 0x0000000d980e7220 */ /* 0x000fe40000410000 */
[----:B------:R-:W-:-:S02]  /*5220*/  FMUL.FTZ R213, R27, R34 ;  /* 0x000000221bd57220 */ /* 0x000fc40000410000 */
[----:B------:R-:W-:Y:S01]  /*5230*/  FFMA.FTZ R13, R21, R227, R22 ;  /* 0x000000e3150d7223 */ /* 0x000fe20000010016 */
[----:B------:R-:W0:Y:S01]  /*5240*/  MUFU.EX2 R20, R20 ;  /* 0x0000001400147308 */ /* 0x000e220000000800 */
[----:B------:R-:W-:Y:S02]  /*5250*/  FMUL.FTZ R188, R139, R158 ;  /* 0x0000009e8bbc7220 */ /* 0x000fe40000410000 */
[----:B------:R-:W-:-:S05]  /*5260*/  FFMA.FTZ R13, R152, R13, R213 ;  /* 0x0000000d980d7223 */ /* 0x000fca00000100d5 */
[----:B------:R-:W3:Y:S01]  /*5270*/  MUFU.EX2 R24, R24 ;  /* 0x0000001800187308 */ /* 0x000ee20000000800 */
[----:B------:R-:W-:Y:S01]  /*5280*/  FFMA.FTZ R13, R153, R13, R188 ;  /* 0x0000000d990d7223 */ /* 0x000fe200000100bc */
[----:B--2---:R-:W-:-:S06]  /*5290*/  PRMT R18, RZ, 0x5410, R31 ;  /* 0x00005410ff127816 */ /* 0x004fcc000000001f */
[----:B------:R-:W2:Y:S01]  /*52a0*/  MUFU.EX2 R25, R25 ;  /* 0x0000001900197308 */ /* 0x000ea20000000800 */
        /* <DEDUP_REMOVED lines=27> */
[----:B------:R-:W-:Y:S01]  /*5460*/  FFMA.FTZ R15, R157, R13, R196 ;  /* 0x0000000d9d0f7223 */ /* 0x000fe200000100c4 */
[----:B------:R-:W-:Y:S05]  /*5470*/  @P2 BRA `(.L_x_6618) ;  /* 0x0000008000002947 */ /* 0x000fea0003800000 */
[----:B0123--:R-:W-:Y:S02]  /*5480*/  ISETP.NE.AND P3, PT, R0, c[0x0][0x174], PT ;  /* 0x00005d0000007a0c */ /* 0x00ffe40003f65270 */
[----:B------:R-:W-:-:S11]  /*5490*/  MOV R190, 0x3f800000 ;  /* 0x3f80000000be7802 */ /* 0x000fd60000000f00 */
[----:B------:R-:W-:-:S04]  /*54a0*/  @P3 IADD3 R14, -R47, c[0x0][0x174], RZ ;  /* 0x00005d002f0e3a10 */ /* 0x000fc80007ffe1ff */
[----:B------:R-:W-:-:S04]  /*54b0*/  @P3 LEA.HI R13, R14, R14, RZ, 0x1 ;  /* 0x0000000e0e0d3211 */ /* 0x000fc800078f08ff */
[----:B------:R-:W-:-:S04]  /*54c0*/  @P3 LOP3.LUT R13, R13, 0xfffffe, RZ, 0xc0, !PT ;  /* 0x00fffffe0d0d3812 */ /* 0x000fc800078ec0ff */
[----:B------:R-:W-:-:S04]  /*54d0*/  @P3 IADD3 R14, -R13, R14, RZ ;  /* 0x0000000e0d0e3210 */ /* 0x000fc80007ffe1ff */
[----:B------:R-:W-:-:S05]  /*54e0*/  @P3 LEA R14, R14, R137, 0x8 ;  /* 0x000000890e0e3211 */ /* 0x000fca00078e40ff */
[----:B------:R0:W1:Y:S02]  /*54f0*/  @P3 LDS R190, [R14.X4+0x1af8] ;  /* 0x001af8000ebe3984 */ /* 0x0000640000004800 */
.L_x_6618:
[----:B0123--:R-:W-:Y:S05]  /*5500*/  BSYNC B0 ;  /* 0x0000000000007941 */ /* 0x00ffea0003800000 */
.L_x_6617:
[----:B------:R-:W-:Y:S01]  /*5510*/  FMUL.FTZ R17, R174, R190 ;  /* 0x000000beae117220 */ /* 0x000fe20000410000 */
[----:B------:R-:W-:Y:S01]  /*5520*/  PRMT R28, RZ, 0x5410, R28 ;  /* 0x00005410ff1c7816 */ /* 0x000fe2000000001c */
[----:B------:R-:W-:Y:S01]  /*5530*/  FMUL.FTZ R13, R157, R216 ;  /* 0x000000d89d0d7220 */ /* 0x000fe20000410000 */
[----:B------:R-:W-:Y:S01]  /*5540*/  ISETP.GE.AND P3, PT, R58, 0x1, PT ;  /* 0x000000013a00780c */ /* 0x000fe20003f66270 */
[----:B------:R-:W-:Y:S01]  /*5550*/  FFMA.FTZ R16, R172, R16, R229 ;  /* 0x00000010ac107223 */ /* 0x000fe200000100e5 */
[C---:B------:R-:W-:Y:S01]  /*5560*/  LOP3.LUT R212, R59.reuse, 0x1f, RZ, 0xc0, !PT ;  /* 0x0000001f3bd47812 */ /* 0x040fe200078ec0ff */
[----:B------:R-:W-:Y:S01]  /*5570*/  FFMA.FTZ R15, R20, R15, R215 ;  /* 0x0000000f140f7223 */ /* 0x000fe200000100d7 */
[----:B------:R-:W-:Y:S01]  /*5580*/  ISETP.GE.OR P0, PT, R0, c[0x0][0x174], P0 ;  /* 0x00005d0000007a0c */ /* 0x000fe20000706670 */
[----:B------:R-:W-:Y:S01]  /*5590*/  FMUL.FTZ R14, R172, R17 ;  /* 0x00000011ac0e7220 */ /* 0x000fe20000410000 */
[C---:B------:R-:W-:Y:S01]  /*55a0*/  ISETP.NE.AND P5, PT, R59.reuse, RZ, PT ;  /* 0x000000ff3b00720c */ /* 0x040fe20003fa5270 */
[----:B------:R-:W-:Y:S01]  /*55b0*/  FMUL.FTZ R13, R20, R13 ;  /* 0x0000000d140d7220 */ /* 0x000fe20000410000 */
[----:B------:R-:W-:Y:S01]  /*55c0*/  IADD3 R218, R59, 0x180, RZ ;  /* 0x000001803bda7810 */ /* 0x000fe20007ffe0ff */
[----:B------:R-:W-:Y:S01]  /*55d0*/  FFMA.FTZ R16, R211, R16, R194 ;  /* 0x00000010d3107223 */ /* 0x000fe200000100c2 */
[C---:B------:R-:W-:Y:S01]  /*55e0*/  IADD3 R220, R59.reuse, 0x1a0, RZ ;  /* 0x000001a03bdc7810 */ /* 0x040fe20007ffe0ff */
[C---:B------:R-:W-:Y:S01]  /*55f0*/  FFMA.FTZ R15, R24.reuse, R15, R23 ;  /* 0x0000000f180f7223 */ /* 0x040fe20000010017 */
[----:B------:R-:W-:Y:S01]  /*5600*/  IADD3 R222, R59, 0x1c0, RZ ;  /* 0x000001c03bde7810 */ /* 0x000fe20007ffe0ff */
[----:B------:R-:W-:Y:S01]  /*5610*/  FMUL.FTZ R17, R211, R14 ;  /* 0x0000000ed3117220 */ /* 0x000fe20000410000 */
[----:B------:R-:W-:Y:S01]  /*5620*/  IADD3 R224, R59, 0x1e0, RZ ;  /* 0x000001e03be07810 */ /* 0x000fe20007ffe0ff */
[----:B------:R-:W-:Y:S01]  /*5630*/  FMUL.FTZ R13, R24, R13 ;  /* 0x0000000d180d7220 */ /* 0x000fe20000410000 */
[-C--:B------:R-:W-:Y:S01]  /*5640*/  LEA.HI.SX32 R218, R218, R59.reuse, 0x1b ;  /* 0x0000003bdada7211 */ /* 0x080fe200078fdaff */
[----:B------:R-:W-:Y:S01]  /*5650*/  FFMA.FTZ R30, R192, R16, R217 ;  /* 0x00000010c01e7223 */ /* 0x000fe200000100d9 */
[----:B------:R-:W-:Y:S01]  /*5660*/  LEA.HI.SX32 R220, R220, R59, 0x1b ;  /* 0x0000003bdcdc7211 */ /* 0x000fe200078fdaff */
[----:B------:R-:W-:Y:S01]  /*5670*/  FFMA.FTZ R15, R184, R15, R19 ;  /* 0x0000000fb80f7223 */ /* 0x000fe20000010013 */
[----:B------:R-:W-:Y:S01]  /*5680*/  LEA.HI.SX32 R222, R222, R59, 0x1b ;  /* 0x0000003bdede7211 */ /* 0x000fe200078fdaff */
[----:B------:R-:W-:Y:S01]  /*5690*/  FMUL.FTZ R16, R192, R17 ;  /* 0x00000011c0107220 */ /* 0x000fe20000410000 */
[----:B------:R-:W-:Y:S01]  /*56a0*/  BSSY B0, `(.L_x_6619) ;  /* 0x0000165000007945 */ /* 0x000fe20003800000 */
[----:B------:R-:W-:-:S02]  /*56b0*/  FMUL.FTZ R14, R184, R13 ;  /* 0x0000000db80e7220 */ /* 0x000fc40000410000 */
[----:B------:R-:W-:Y:S02]  /*56c0*/  FFMA.FTZ R30, R25, R30, R18 ;  /* 0x0000001e191e7223 */ /* 0x000fe40000010012 */
[----:B------:R-:W-:Y:S02]  /*56d0*/  FFMA.FTZ R15, R221, R15, R202 ;  /* 0x0000000fdd0f7223 */ /* 0x000fe400000100ca */
[----:B------:R-:W-:Y:S02]  /*56e0*/  FMUL.FTZ R17, R25, R16 ;  /* 0x0000001019117220 */ /* 0x000fe40000410000 */
[----:B------:R-:W-:Y:S02]  /*56f0*/  FMUL.FTZ R13, R221, R14 ;  /* 0x0000000edd0d7220 */ /* 0x000fe40000410000 */
[C---:B------:R-:W-:Y:S02]  /*5700*/  FFMA.FTZ R30, R204.reuse, R30, R219 ;  /* 0x0000001ecc1e7223 */ /* 0x040fe400000100db */
[----:B------:R-:W-:-:S02]  /*5710*/  FFMA.FTZ R15, R204, R15, R231 ;  /* 0x0000000fcc0f7223 */ /* 0x000fc400000100e7 */
[C---:B------:R-:W-:Y:S02]  /*5720*/  FMUL.FTZ R16, R204.reuse, R17 ;  /* 0x00000011cc107220 */ /* 0x040fe40000410000 */
        /* <DEDUP_REMOVED lines=21> */
[----:B------:R-:W-:Y:S01]  /*5880*/  FMUL.FTZ R30, R91, R12 ;  /* 0x0000000c5b1e7220 */ /* 0x000fe20000410000 */
[----:B------:R-:W0:Y:S01]  /*5890*/  SHFL.UP PT, R13, R14, 0x1, RZ ;  /* 0x042000000e0d7989 */ /* 0x000e2200000e00ff */
[----:B------:R-:W-:-:S02]  /*58a0*/  FFMA.FTZ R186, R156, R186, R209 ;  /* 0x000000ba9cba7223 */ /* 0x000fc400000100d1 */
        /* <DEDUP_REMOVED lines=51> */
[----:B---3--:R-:W-:Y:S02]  /*5be0*/  @!P3 FMUL.FTZ R237, R237, R186 ;  /* 0x000000baededb220 */ /* 0x008fe40000410000 */
[----:B-----5:R-:W-:Y:S04]  /*5bf0*/  SHFL.IDX PT, R186, R182, RZ, 0x1f ;  /* 0x00001fffb6ba7589 */ /* 0x020fe800000e0000 */
[----:B------:R-:W2:Y:S04]  /*5c00*/  SHFL.DOWN PT, R200, R208, 0x10, 0x1f ;  /* 0x0a001f00d0c87f89 */ /* 0x000ea800000e0000 */
[----:B------:R-:W3:Y:S01]  /*5c10*/  SHFL.DOWN PT, R198, R237, 0x10, 0x1f ;  /* 0x0a001f00edc67f89 */ /* 0x000ee200000e0000 */
[----:B0-----:R-:W-:-:S02]  /*5c20*/  @P0 FFMA.FTZ R14, R17, R15, R14 ;  /* 0x0000000f110e0223 */ /* 0x001fc4000001000e */
[----:B-1----:R-:W-:Y:S01]  /*5c30*/  @P0 FMUL.FTZ R17, R17, R16 ;  /* 0x0000001011110220 */ /* 0x002fe20000410000 */
[----:B------:R-:W-:Y:S01]  /*5c40*/  ISETP.GE.U32.AND P0, PT, R212, 0x10, PT ;  /* 0x00000010d400780c */ /* 0x000fe20003f06070 */
[----:B------:R-:W-:Y:S02]  /*5c50*/  IMAD R212, R155, c[0x0][0x2b8], RZ ;  /* 0x0000ae009bd47a24 */ /* 0x000fe400078e02ff */
[----:B------:R-:W-:Y:S01]  /*5c60*/  SHFL.UP PT, R14, R14, 0x1, RZ ;  /* 0x042000000e0e7989 */ /* 0x000fe200000e00ff */
[----:B------:R-:W-:Y:S01]  /*5c70*/  MOV R16, R59 ;  /* 0x0000003b00107202 */ /* 0x000fe20000000f00 */
[----:B------:R-:W-:Y:S02]  /*5c80*/  IMAD R241, R63, c[0x0][0x2bc], R212 ;  /* 0x0000af003ff17a24 */ /* 0x000fe400078e02d4 */
[----:B------:R-:W0:Y:S01]  /*5c90*/  SHFL.UP PT, R17, R17, 0x1, RZ ;  /* 0x0420000011117989 */ /* 0x000e2200000e00ff */
[----:B------:R-:W-:-:S05]  /*5ca0*/  IADD3 R212, R47, -c[0x0][0x174], RZ ;  /* 0x80005d002fd47a10 */ /* 0x000fca0007ffe0ff */
[----:B--2---:R-:W-:Y:S02]  /*5cb0*/  @!P0 FFMA.FTZ R208, R237, R200, R208 ;  /* 0x000000c8edd08223 */ /* 0x004fe400000100d0 */
[----:B------:R-:W-:Y:S02]  /*5cc0*/  IMAD R200, R155, c[0x0][0x298], RZ ;  /* 0x0000a6009bc87a24 */ /* 0x000fe400078e02ff */
[----:B---3--:R-:W-:Y:S01]  /*5cd0*/  @!P0 FMUL.FTZ R237, R237, R198 ;  /* 0x000000c6eded8220 */ /* 0x008fe20000410000 */
[----:B------:R-:W-:Y:S01]  /*5ce0*/  SHFL.DOWN PT, R214, R208, 0x1, 0x1f ;  /* 0x08201f00d0d67f89 */ /* 0x000fe200000e0000 */
[----:B------:R-:W-:-:S03]  /*5cf0*/  IMAD R239, R63, c[0x0][0x29c], R200 ;  /* 0x0000a7003fef7a24 */ /* 0x000fc600078e02c8 */
[----:B------:R-:W-:Y:S04]  /*5d00*/  SHFL.IDX PT, R198, R13, RZ, 0x1f ;  /* 0x00001fff0dc67589 */ /* 0x000fe800000e0000 */
[----:B------:R-:W1:Y:S01]  /*5d10*/  SHFL.DOWN PT, R243, R237, 0x1, 0x1f ;  /* 0x08201f00edf37f89 */ /* 0x000e6200000e0000 */
[----:B0-----:R-:W-:Y:S01]  /*5d20*/  @P1 FFMA.FTZ R186, R17, R186, R14 ;  /* 0x000000ba11ba1223 */ /* 0x001fe2000001000e */
[----:B------:R-:W-:Y:S02]  /*5d30*/  HFMA2.MMA R17, -RZ, RZ, 0, 0 ;  /* 0x00000000ff117435 */ /* 0x000fe400000001ff */
[----:B------:R-:W-:Y:S01]  /*5d40*/  SHFL.IDX PT, R208, R208, RZ, 0x1f ;  /* 0x00001fffd0d07589 */ /* 0x000fe200000e0000 */
[----:B------:R-:W-:-:S03]  /*5d50*/  FFMA.FTZ R180, R180, R186, R227 ;  /* 0x000000bab4b47223 */ /* 0x000fc600000100e3 */
[----:B------:R-:W0:Y:S01]  /*5d60*/  SHFL.IDX PT, R237, R237, RZ, 0x1f ;  /* 0x00001fffeded7589 */ /* 0x000e2200000e0000 */
[----:B------:R-:W-:Y:S02]  /*5d70*/  FFMA.FTZ R182, R21, R180, R22 ;  /* 0x000000b415b67223 */ /* 0x000fe40000010016 */
[----:B------:R-:W-:Y:S02]  /*5d80*/  IMAD R22, R154, c[0x0][0x2a0], RZ ;  /* 0x0000a8009a167a24 */ /* 0x000fe400078e02ff */
[----:B------:R-:W-:Y:S02]  /*5d90*/  FFMA.FTZ R186, R152, R182, R213 ;  /* 0x000000b698ba7223 */ /* 0x000fe400000100d5 */
[----:B------:R-:W-:-:S04]  /*5da0*/  IMAD.WIDE.U32 R14, R63, c[0x0][0x298], R16 ;  /* 0x0000a6003f0e7a25 */ /* 0x000fc800078e0010 */
[----:B------:R-:W-:Y:S01]  /*5db0*/  FFMA.FTZ R188, R153, R186, R188 ;  /* 0x000000ba99bc7223 */ /* 0x000fe200000100bc */
[----:B------:R-:W-:Y:S01]  /*5dc0*/  IADD3 R15, R15, R239, RZ ;  /* 0x000000ef0f0f7210 */ /* 0x000fe20007ffe0ff */
[----:B------:R-:W-:-:S04]  /*5dd0*/  IMAD.WIDE.U32 R16, R63, c[0x0][0x2b8], R16 ;  /* 0x0000ae003f107a25 */ /* 0x000fc800078e0010 */
[----:B-1----:R-:W-:Y:S01]  /*5de0*/  @P2 FFMA.FTZ R198, R243, R198, R214 ;  /* 0x000000c6f3c62223 */ /* 0x002fe200000100d6 */
[----:B------:R-:W-:Y:S01]  /*5df0*/  IADD3 R17, R17, R241, RZ ;  /* 0x000000f111117210 */ /* 0x000fe20007ffe0ff */
[C---:B------:R-:W-:Y:S02]  /*5e00*/  IMAD R227, R61.reuse, c[0x0][0x2a4], R22 ;  /* 0x0000a9003de37a24 */ /* 0x040fe400078e0216 */
[----:B------:R-:W-:Y:S02]  /*5e10*/  FFMA.FTZ R29, R198, R190, R29 ;  /* 0x000000bec61d7223 */ /* 0x000fe4000001001d */
[----:B------:R-:W-:Y:S02]  /*5e20*/  IMAD R190, R154, c[0x0][0x2c0], RZ ;  /* 0x0000b0009abe7a24 */ /* 0x000fe400078e02ff */
[----:B------:R-:W-:Y:S02]  /*5e30*/  FFMA.FTZ R31, R174, R29, R31 ;  /* 0x0000001dae1f7223 */ /* 0x000fe4000001001f */
[----:B------:R-:W-:-:S02]  /*5e40*/  IMAD R239, R61, c[0x0][0x2c4], R190 ;  /* 0x0000b1003def7a24 */ /* 0x000fc400078e02be */
        /* <DEDUP_REMOVED lines=14> */
[----:B------:R-:W-:-:S04]  /*5f30*/  IMAD.WIDE.U32 R14, R61, c[0x0][0x2a0], R14 ;  /* 0x0000a8003d0e7a25 */ /* 0x000fc800078e000e */
[----:B------:R-:W-:Y:S01]  /*5f40*/  IMAD.WIDE.U32 R16, R61, c[0x0][0x2c0], R16 ;  /* 0x0000b0003d107a25 */ /* 0x000fe200078e0010 */
[----:B------:R-:W-:Y:S02]  /*5f50*/  IADD3 R227, R15, R227, RZ ;  /* 0x000000e30fe37210 */ /* 0x000fe40007ffe0ff */
[----:B------:R-:W-:Y:S01]  /*5f60*/  LEA R22, P0, R14, c[0x0][0x318], 0x2 ;  /* 0x0000c6000e167a11 */ /* 0x000fe200078010ff */
[----:B------:R-:W-:Y:S01]  /*5f70*/  FFMA.FTZ R233, R24, R231, R233 ;  /* 0x000000e718e97223 */ /* 0x000fe200000100e9 */
[----:B------:R-:W-:Y:S01]  /*5f80*/  IADD3 R229, R17, R239, RZ ;  /* 0x000000ef11e57210 */ /* 0x000fe20007ffe0ff */
[----:B------:R-:W-:Y:S01]  /*5f90*/  IMAD R15, R212, -0x200, RZ ;  /* 0xfffffe00d40f7824 */ /* 0x000fe200078e02ff */
[----:B------:R-:W-:Y:S01]  /*5fa0*/  LEA R18, P1, R16, c[0x0][0x320], 0x2 ;  /* 0x0000c80010127a11 */ /* 0x000fe200078210ff */
[----:B------:R-:W-:Y:S01]  /*5fb0*/  FFMA.FTZ R225, R20, R233, R225 ;  /* 0x000000e914e17223 */ /* 0x000fe200000100e1 */
[----:B------:R-:W-:Y:S01]  /*5fc0*/  LEA.HI.X R23, R14, c[0x0][0x31c], R227, 0x2, P0 ;  /* 0x0000c7000e177a11 */ /* 0x000fe200000f14e3 */
[----:B------:R-:W-:Y:S01]  /*5fd0*/  FFMA.FTZ R184, R25, R204, R206 ;  /* 0x000000cc19b87223 */ /* 0x000fe200000100ce */
[----:B------:R-:W-:Y:S01]  /*5fe0*/  LEA.HI.X R19, R16, c[0x0][0x324], R229, 0x2, P1 ;  /* 0x0000c90010137a11 */ /* 0x000fe200008f14e5 */
[----:B------:R-:W-:Y:S01]  /*5ff0*/  FFMA.FTZ R157, R157, R225, R176 ;  /* 0x000000e19d9d7223 */ /* 0x000fe200000100b0 */
[----:B------:R-:W-:Y:S01]  /*6000*/  SHF.L.U64.HI R17, R134, 0x2, R133 ;  /* 0x0000000286117819 */ /* 0x000fe20000010285 */
[----:B------:R-:W-:Y:S01]  /*6010*/  IMAD.WIDE R22, R15, 0x4, R22 ;  /* 0x000000040f167825 */ /* 0x000fe200078e0216 */
[----:B------:R-:W-:-:S03]  /*6020*/  IADD3 R20, P4, R2, R16, RZ ;  /* 0x0000001002147210 */ /* 0x000fc60007f9e0ff */
[----:B------:R-:W-:Y:S01]  /*6030*/  IMAD.WIDE R18, R15, 0x4, R18 ;  /* 0x000000040f127825 */ /* 0x000fe200078e0212 */
[----:B------:R-:W-:-:S03]  /*6040*/  SHF.L.U32 R15, R134, 0x2, RZ ;  /* 0x00000002860f7819 */ /* 0x000fc600000006ff */
[----:B------:R-:W-:Y:S02]  /*6050*/  FFMA.FTZ R209, R156, R157, R209 ;  /* 0x0000009d9cd17223 */ /* 0x000fe400000100d1 */
[C---:B------:R-:W-:Y:S02]  /*6060*/  IMAD R210, R17.reuse, c[0x0][0x2b0], RZ ;  /* 0x0000ac0011d27a24 */ /* 0x040fe400078e02ff */
[----:B------:R-:W-:Y:S02]  /*6070*/  IMAD R212, R17, c[0x0][0x2d0], RZ ;  /* 0x0000b40011d47a24 */ /* 0x000fe400078e02ff */
[----:B------:R-:W-:Y:S02]  /*6080*/  FFMA.FTZ R153, R153, R209, R30 ;  /* 0x000000d199997223 */ /* 0x000fe4000001001e */
[C---:B------:R-:W-:Y:S02]  /*6090*/  IMAD R17, R15.reuse, c[0x0][0x2b4], R210 ;  /* 0x0000ad000f117a24 */ /* 0x040fe400078e02d2 */
[----:B------:R-:W-:-:S04]  /*60a0*/  IMAD.WIDE.U32 R22, R15, c[0x0][0x2b0], R22 ;  /* 0x0000ac000f167a25 */ /* 0x000fc800078e0016 */
[C---:B------:R-:W-:Y:S02]  /*60b0*/  IMAD R235, R15.reuse, c[0x0][0x2d4], R212 ;  /* 0x0000b5000feb7a24 */ /* 0x040fe400078e02d4 */
[----:B------:R-:W-:Y:S01]  /*60c0*/  IMAD.WIDE.U32 R24, R15, c[0x0][0x2d0], R18 ;  /* 0x0000b4000f187a25 */ /* 0x000fe200078e0012 */
[----:B------:R-:W-:Y:S02]  /*60d0*/  IADD3 R15, R23, R17, RZ ;  /* 0x00000011170f7210 */ /* 0x000fe40007ffe0ff */
[----:B------:R-:W-:Y:S01]  /*60e0*/  IADD3 R18, P3, R2, R14, RZ ;  /* 0x0000000e02127210 */ /* 0x000fe20007f7e0ff */
[----:B------:R-:W-:Y:S01]  /*60f0*/  FFMA.FTZ R207, R152, R153, R207 ;  /* 0x0000009998cf7223 */ /* 0x000fe200000100cf */
[----:B------:R-:W-:Y:S01]  /*6100*/  IADD3 R17, R25, R235, RZ ;  /* 0x000000eb19117210 */ /* 0x000fe20007ffe0ff */
[----:B------:R-:W-:Y:S01]  /*6110*/  FFMA.FTZ R192, R192, R184, R223 ;  /* 0x000000b8c0c07223 */ /* 0x000fe200000100df */
[----:B------:R-:W-:Y:S01]  /*6120*/  MOV R14, R22 ;  /* 0x00000016000e7202 */ /* 0x000fe20000000f00 */
[----:B------:R-:W-:Y:S01]  /*6130*/  FFMA.FTZ R25, R21, R207, R28 ;  /* 0x000000cf15197223 */ /* 0x000fe2000001001c */
[----:B------:R-:W-:Y:S01]  /*6140*/  SHF.L.U32 R22, R59, 0x4, RZ ;  /* 0x000000043b167819 */ /* 0x000fe200000006ff */
[C---:B0-----:R-:W-:Y:S01]  /*6150*/  FFMA.FTZ R13, R237.reuse, R13, R208 ;  /* 0x0000000ded0d7223 */ /* 0x041fe200000100d0 */
[----:B------:R-:W-:Y:S01]  /*6160*/  P2R R19, PR, RZ, 0x20 ;  /* 0x00000020ff137803 */ /* 0x000fe20000000000 */
[----:B------:R-:W-:Y:S01]  /*6170*/  FMUL.FTZ R12, R237, R12 ;  /* 0x0000000ced0c7220 */ /* 0x000fe20000410000 */
[----:B------:R-:W-:Y:S01]  /*6180*/  LEA.HI.SX32 R22, R22, R22, 0x1b ;  /* 0x0000001616167211 */ /* 0x000fe200078fdaff */
[----:B------:R-:W-:Y:S01]  /*6190*/  FFMA.FTZ R185, R26, -R185, R180 ;  /* 0x800000b91ab97223 */ /* 0x000fe200000100b4 */
[----:B------:R-:W-:Y:S01]  /*61a0*/  MOV R16, R24 ;  /* 0x0000001800107202 */ /* 0x000fe20000000f00 */
[----:B------:R-:W-:Y:S01]  /*61b0*/  FMUL.FTZ R21, R25, R97 ;  /* 0x0000006119157220 */ /* 0x000fe20000410000 */
[----:B------:R0:W-:Y:S01]  /*61c0*/  @!P5 STS.64 [R137.X8+0x2378], R12 ;  /* 0x0023780c8900d388 */ /* 0x0001e20000008a00 */
[----:B------:R-:W-:-:S02]  /*61d0*/  FFMA.FTZ R178, R211, R192, R178 ;  /* 0x000000c0d3b27223 */ /* 0x000fc400000100b2 */
[----:B------:R-:W-:Y:S02]  /*61e0*/  FMUL.FTZ R30, R205, R72 ;  /* 0x00000048cd1e7220 */ /* 0x000fe40000410000 */
[----:B------:R-:W-:Y:S02]  /*61f0*/  FFMA.FTZ R187, R138, -R187, R182 ;  /* 0x800000bb8abb7223 */ /* 0x000fe400000100b6 */
[----:B------:R-:W-:Y:S02]  /*6200*/  FFMA.FTZ R152, R185, R21, RZ ;  /* 0x00000015b9987223 */ /* 0x000fe400000100ff */
[----:B------:R-:W-:Y:S02]  /*6210*/  FFMA.FTZ R172, R172, R178, R201 ;  /* 0x000000b2acac7223 */ /* 0x000fe400000100c9 */
[----:B------:R-:W-:Y:S02]  /*6220*/  FMUL.FTZ R201, R179, R30 ;  /* 0x0000001eb3c97220 */ /* 0x000fe40000410000 */
[----:B0-----:R-:W-:-:S02]  /*6230*/  FMUL.FTZ R12, R207, R96 ;  /* 0x00000060cf0c7220 */ /* 0x001fc40000410000 */
[----:B------:R-:W-:Y:S01]  /*6240*/  FFMA.FTZ R34, R27, -R34, R186 ;  /* 0x800000221b227223 */ /* 0x000fe200000100ba */
[----:B------:R0:W-:Y:S01]  /*6250*/  STS [R22.X4+0x874], R201 ;  /* 0x000874c916007388 */ /* 0x0001e20000004800 */
[----:B------:R-:W-:Y:S02]  /*6260*/  FMUL.FTZ R13, R153, R94 ;  /* 0x0000005e990d7220 */ /* 0x000fe40000410000 */
[----:B------:R-:W-:Y:S02]  /*6270*/  FFMA.FTZ R152, R187, R12, R152 ;  /* 0x0000000cbb987223 */ /* 0x000fe40000010098 */
[----:B------:R-:W-:Y:S02]  /*6280*/  FFMA.FTZ R158, R139, -R158, R188 ;  /* 0x8000009e8b9e7223 */ /* 0x000fe400000100bc */
[----:B------:R-:W-:Y:S02]  /*6290*/  FMUL.FTZ R156, R209, R92 ;  /* 0x0000005cd19c7220 */ /* 0x000fe40000410000 */
[----:B------:R-:W-:-:S02]  /*62a0*/  FFMA.FTZ R189, R140, -R189, R190 ;  /* 0x800000bd8cbd7223 */ /* 0x000fc400000100be */
[----:B0-----:R-:W-:Y:S02]  /*62b0*/  FFMA.FTZ R201, R34, R13, R152 ;  /* 0x0000000d22c97223 */ /* 0x001fe40000010098 */
[----:B------:R-:W-:Y:S02]  /*62c0*/  FMUL.FTZ R176, R157, R90 ;  /* 0x0000005a9db07220 */ /* 0x000fe40000410000 */
[----:B------:R-:W-:Y:S02]  /*62d0*/  FFMA.FTZ R152, R158, R156, R201 ;  /* 0x0000009c9e987223 */ /* 0x000fe400000100c9 */
[----:B------:R-:W-:Y:S02]  /*62e0*/  FFMA.FTZ R160, R141, -R160, R196 ;  /* 0x800000a08da07223 */ /* 0x000fe400000100c4 */
[----:B------:R-:W-:Y:S02]  /*62f0*/  FMUL.FTZ R206, R225, R88 ;  /* 0x00000058e1ce7220 */ /* 0x000fe40000410000 */
[----:B------:R-:W-:-:S02]  /*6300*/  FFMA.FTZ R201, R189, R176, R152 ;  /* 0x000000b0bdc97223 */ /* 0x000fc40000010098 */
[----:B------:R-:W-:Y:S02]  /*6310*/  FFMA.FTZ R191, R142, -R191, R194 ;  /* 0x800000bf8ebf7223 */ /* 0x000fe400000100c2 */
[----:B------:R-:W-:Y:S02]  /*6320*/  FMUL.FTZ R208, R233, R86 ;  /* 0x00000056e9d07220 */ /* 0x000fe40000410000 */
[----:B------:R-:W-:Y:S02]  /*6330*/  FFMA.FTZ R152, R160, R206, R201 ;  /* 0x000000cea0987223 */ /* 0x000fe400000100c9 */
[----:B------:R-:W-:Y:S02]  /*6340*/  FFMA.FTZ R162, R143, -R162, R198 ;  /* 0x800000a28fa27223 */ /* 0x000fe400000100c6 */
[----:B------:R-:W-:Y:S02]  /*6350*/  FMUL.FTZ R210, R231, R84 ;  /* 0x00000054e7d27220 */ /* 0x000fe40000410000 */
[----:B------:R-:W-:-:S02]  /*6360*/  FFMA.FTZ R201, R191, R208, R152 ;  /* 0x000000d0bfc97223 */ /* 0x000fc40000010098 */
[----:B------:R-:W-:Y:S02]  /*6370*/  FMUL.FTZ R19, R31, R70 ;  /* 0x000000461f137220 */ /* 0x000fe40000410000 */
        /* <DEDUP_REMOVED lines=9> */
[----:B------:R-:W-:Y:S02]  /*6410*/  FFMA.FTZ R152, R193, R212, R152 ;  /* 0x000000d4c1987223 */ /* 0x000fe40000010098 */
[----:B------:R-:W-:Y:S02]  /*6420*/  FMUL.FTZ R211, R177, R23 ;  /* 0x00000017b1d37220 */ /* 0x000fe40000410000 */
[----:B------:R-:W-:-:S02]  /*6430*/  FMUL.FTZ R28, R215, R76 ;  /* 0x0000004cd71c7220 */ /* 0x000fc40000410000 */
[----:B------:R-:W-:Y:S01]  /*6440*/  FMUL.FTZ R216, R217, R78 ;  /* 0x0000004ed9d87220 */ /* 0x000fe20000410000 */
[----:B------:R1:W-:Y:S01]  /*6450*/  STS [R22.X4+0x870], R211 ;  /* 0x000870d316007388 */ /* 0x0003e20000004800 */
[----:B------:R-:W-:Y:S01]  /*6460*/  FFMA.FTZ R201, R195, R214, R152 ;  /* 0x000000d6c3c97223 */ /* 0x000fe20000010098 */
[----:B------:R-:W-:Y:S01]  /*6470*/  IADD3 R152, R59, 0x40, RZ ;  /* 0x000000403b987810 */ /* 0x000fe20007ffe0ff */
[----:B------:R-:W-:Y:S02]  /*6480*/  FFMA.FTZ R164, R145, -R164, R204 ;  /* 0x800000a491a47223 */ /* 0x000fe400000100cc */
[----:B0-----:R-:W-:Y:S01]  /*6490*/  FMUL.FTZ R203, R175, R28 ;  /* 0x0000001cafcb7220 */ /* 0x001fe20000410000 */
[----:B------:R-:W-:Y:S01]  /*64a0*/  LEA.HI.SX32 R152, R152, R59, 0x1b ;  /* 0x0000003b98987211 */ /* 0x000fe200078fdaff */
[----:B------:R-:W-:Y:S02]  /*64b0*/  FMUL.FTZ R24, R29, R68 ;  /* 0x000000441d187220 */ /* 0x000fe40000410000 */
[----:B------:R-:W-:Y:S01]  /*64c0*/  FFMA.FTZ R197, R148, -R197, R184 ;  /* 0x800000c594c57223 */ /* 0x000fe200000100b8 */
[----:B------:R0:W-:Y:S01]  /*64d0*/  STS [R22.X4+0x86c], R203 ;  /* 0x00086ccb16007388 */ /* 0x0001e20000004800 */
[----:B-1----:R-:W-:-:S02]  /*64e0*/  FMUL.FTZ R211, R173, R216 ;  /* 0x000000d8add37220 */ /* 0x002fc40000410000 */
[----:B------:R-:W-:Y:S02]  /*64f0*/  FFMA.FTZ R216, R164, R216, R201 ;  /* 0x000000d8a4d87223 */ /* 0x000fe400000100c9 */
[----:B------:R-:W-:Y:S01]  /*6500*/  FMUL.FTZ R223, R183, R24 ;  /* 0x00000018b7df7220 */ /* 0x000fe20000410000 */
[----:B------:R-:W-:Y:S01]  /*6510*/  STS [R22.X4+0x868], R211 ;  /* 0x000868d316007388 */ /* 0x000fe20000004800 */
[----:B------:R-:W-:Y:S02]  /*6520*/  FFMA.FTZ R216, R197, R28, R216 ;  /* 0x0000001cc5d87223 */ /* 0x000fe400000100d8 */
[----:B------:R-:W-:Y:S01]  /*6530*/  FFMA.FTZ R166, R147, -R166, R192 ;  /* 0x800000a693a67223 */ /* 0x000fe200000100c0 */
[----:B------:R1:W-:Y:S01]  /*6540*/  STS [R22.X4+0x87c], R223 ;  /* 0x00087cdf16007388 */ /* 0x0003e20000004800 */
[----:B0-----:R-:W-:Y:S01]  /*6550*/  FMUL.FTZ R203, R171, R214 ;  /* 0x000000d6abcb7220 */ /* 0x001fe20000410000 */
[----:B------:R-:W-:Y:S01]  /*6560*/  IADD3 R214, R59, 0x140, RZ ;  /* 0x000001403bd67810 */ /* 0x000fe20007ffe0ff */
[----:B------:R-:W-:-:S02]  /*6570*/  FFMA.FTZ R216, R166, R23, R216 ;  /* 0x00000017a6d87223 */ /* 0x000fc400000100d8 */
[----:B------:R-:W-:Y:S01]  /*6580*/  FMUL.FTZ R23, R35, R13 ;  /* 0x0000000d23177220 */ /* 0x000fe20000410000 */
[----:B------:R0:W-:Y:S01]  /*6590*/  STS [R22.X4+0x864], R203 ;  /* 0x000864cb16007388 */ /* 0x0001e20000004800 */
[----:B------:R-:W-:Y:S01]  /*65a0*/  FMUL.FTZ R237, R169, R212 ;  /* 0x000000d4a9ed7220 */ /* 0x000fe20000410000 */
[----:B------:R-:W-:Y:S01]  /*65b0*/  IADD3 R212, R59, 0x120, RZ ;  /* 0x000001203bd47810 */ /* 0x000fe20007ffe0ff */
[----:B------:R-:W-:Y:S01]  /*65c0*/  FMUL.FTZ R235, R167, R210 ;  /* 0x000000d2a7eb7220 */ /* 0x000fe20000410000 */
[----:B------:R2:W-:Y:S01]  /*65d0*/  STS [R22.X4+0x848], R23 ;  /* 0x0008481716007388 */ /* 0x0005e20000004800 */
[----:B-1----:R-:W-:Y:S01]  /*65e0*/  FMUL.FTZ R223, R165, R208 ;  /* 0x000000d0a5df7220 */ /* 0x002fe20000410000 */
[----:B------:R-:W-:Y:S01]  /*65f0*/  IADD3 R208, R59, 0xe0, RZ ;  /* 0x000000e03bd07810 */ /* 0x000fe20007ffe0ff */
[----:B------:R-:W-:Y:S01]  /*6600*/  FMUL.FTZ R211, R163, R206 ;  /* 0x000000cea3d37220 */ /* 0x000fe20000410000 */
[----:B------:R-:W-:Y:S01]  /*6610*/  STS [R22.X4+0x860], R237 ;  /* 0x000860ed16007388 */ /* 0x000fe20000004800 */
[----:B------:R-:W-:Y:S01]  /*6620*/  FMUL.FTZ R201, R159, R156 ;  /* 0x0000009c9fc97220 */ /* 0x000fe20000410000 */
[----:B------:R-:W-:Y:S01]  /*6630*/  IADD3 R156, R59, 0x60, RZ ;  /* 0x000000603b9c7810 */ /* 0x000fe20007ffe0ff */
[----:B0-----:R-:W-:Y:S01]  /*6640*/  FMUL.FTZ R203, R161, R176 ;  /* 0x000000b0a1cb7220 */ /* 0x001fe20000410000 */
[----:B------:R-:W-:Y:S01]  /*6650*/  STS [R22.X4+0x85c], R235 ;  /* 0x00085ceb16007388 */ /* 0x000fe20000004800 */
[----:B------:R-:W-:Y:S01]  /*6660*/  FMUL.FTZ R13, R33, R12 ;  /* 0x0000000c210d7220 */ /* 0x000fe20000410000 */
[C---:B------:R-:W-:Y:S01]  /*6670*/  IADD3 R12, R59.reuse, 0xa0, RZ ;  /* 0x000000a03b0c7810 */ /* 0x040fe20007ffe0ff */
[----:B------:R-:W-:Y:S01]  /*6680*/  FMUL.FTZ R21, R32, R21 ;  /* 0x0000001520157220 */ /* 0x000fe20000410000 */
[----:B------:R-:W-:Y:S01]  /*6690*/  STS [R22.X4+0x858], R223 ;  /* 0x000858df16007388 */ /* 0x000fe20000004800 */
[----:B------:R-:W-:Y:S01]  /*66a0*/  FFMA.FTZ R199, R150, -R199, R178 ;  /* 0x800000c796c77223 */ /* 0x000fe200000100b2 */
[----:B------:R-:W-:Y:S01]  /*66b0*/  IADD3 R176, R59, 0x80, RZ ;  /* 0x000000803bb07810 */ /* 0x000fe20007ffe0ff */
[----:B------:R-:W-:Y:S01]  /*66c0*/  FFMA.FTZ R168, R149, -R168, R172 ;  /* 0x800000a895a87223 */ /* 0x000fe200000100ac */
[----:B------:R0:W-:Y:S01]  /*66d0*/  STS [R22.X4+0x854], R211 ;  /* 0x000854d316007388 */ /* 0x0001e20000004800 */
[----:B------:R-:W-:Y:S01]  /*66e0*/  FFMA.FTZ R28, R199, R30, R216 ;  /* 0x0000001ec71c7223 */ /* 0x000fe200000100d8 */
[----:B------:R-:W-:Y:S01]  /*66f0*/  IADD3 R30, R59, 0x20, RZ ;  /* 0x000000203b1e7810 */ /* 0x000fe20007ffe0ff */
[----:B--2---:R-:W-:Y:S01]  /*6700*/  FMUL.FTZ R23, R89, R188 ;  /* 0x000000bc59177220 */ /* 0x004fe20000410000 */
[----:B------:R1:W-:Y:S01]  /*6710*/  STS [R22.X4+0x850], R203 ;  /* 0x000850cb16007388 */ /* 0x0003e20000004800 */
[C---:B------:R-:W-:Y:S01]  /*6720*/  IADD3 R206, R59.reuse, 0xc0, RZ ;  /* 0x000000c03bce7810 */ /* 0x040fe20007ffe0ff */
[----:B------:R-:W-:Y:S01]  /*6730*/  FFMA.FTZ R28, R168, R19, R28 ;  /* 0x00000013a81c7223 */ /* 0x000fe2000001001c */
[C---:B------:R-:W-:Y:S01]  /*6740*/  IADD3 R210, R59.reuse, 0x100, RZ ;  /* 0x000001003bd27810 */ /* 0x040fe20007ffe0ff */
[----:B------:R2:W-:Y:S01]  /*6750*/  STS [R22.X4+0x84c], R201 ;  /* 0x00084cc916007388 */ /* 0x0005e20000004800 */
[----:B------:R-:W-:Y:S01]  /*6760*/  IADD3 R216, R59, 0x160, RZ ;  /* 0x000001603bd87810 */ /* 0x000fe20007ffe0ff */
[----:B------:R-:W-:Y:S01]  /*6770*/  FMUL.FTZ R19, R93, R182 ;  /* 0x000000b65d137220 */ /* 0x000fe20000410000 */
[-C--:B0-----:R-:W-:Y:S01]  /*6780*/  LEA.HI.SX32 R211, R59, R59.reuse, 0x1b ;  /* 0x0000003b3bd37211 */ /* 0x081fe200078fdaff */
[----:B------:R0:W-:Y:S01]  /*6790*/  STS [R22.X4+0x844], R13 ;  /* 0x0008440d16007388 */ /* 0x0001e20000004800 */
[-C--:B------:R-:W-:Y:S01]  /*67a0*/  LEA.HI.SX32 R30, R30, R59.reuse, 0x1b ;  /* 0x0000003b1e1e7211 */ /* 0x080fe200078fdaff */
[----:B------:R-:W-:Y:S01]  /*67b0*/  FMUL.FTZ R196, R85, R196 ;  /* 0x000000c455c47220 */ /* 0x000fe20000410000 */
[-C--:B-1----:R-:W-:Y:S01]  /*67c0*/  LEA.HI.SX32 R203, R12, R59.reuse, 0x1b ;  /* 0x0000003b0ccb7211 */ /* 0x082fe200078fdaff */
[----:B------:R1:W-:Y:S01]  /*67d0*/  STS [R22.X4+0x840], R21 ;  /* 0x0008401516007388 */ /* 0x0003e20000004800 */
[-C--:B------:R-:W-:Y:S01]  /*67e0*/  LEA.HI.SX32 R156, R156, R59.reuse, 0x1b ;  /* 0x0000003b9c9c7211 */ /* 0x080fe200078fdaff */
[----:B--2---:R-:W-:Y:S01]  /*67f0*/  FMUL.FTZ R201, R87, R190 ;  /* 0x000000be57c97220 */ /* 0x004fe20000410000 */
[-C--:B------:R-:W-:Y:S01]  /*6800*/  LEA.HI.SX32 R176, R176, R59.reuse, 0x1b ;  /* 0x0000003bb0b07211 */ /* 0x080fe200078fdaff */
[----:B------:R-:W-:Y:S01]  /*6810*/  BAR.SYNC.DEFER_BLOCKING 0x0 ;  /* 0x0000000000007b1d */ /* 0x000fe20000010000 */
[-C--:B------:R-:W-:Y:S01]  /*6820*/  LEA.HI.SX32 R206, R206, R59.reuse, 0x1b ;  /* 0x0000003bcece7211 */ /* 0x080fe200078fdaff */
[----:B0-----:R-:W-:Y:S01]  /*6830*/  FMUL.FTZ R13, R95, R180 ;  /* 0x000000b45f0d7220 */ /* 0x001fe20000410000 */
[-C--:B------:R-:W-:Y:S01]  /*6840*/  LEA.HI.SX32 R208, R208, R59.reuse, 0x1b ;  /* 0x0000003bd0d07211 */ /* 0x080fe200078fdaff */
[----:B------:R-:W-:Y:S01]  /*6850*/  FMUL.FTZ R194, R83, R194 ;  /* 0x000000c253c27220 */ /* 0x000fe20000410000 */
        /* <DEDUP_REMOVED lines=30> */
[----:B-1----:R-:W-:Y:S01]  /*6a40*/  FMUL.FTZ R23, R73, R184 ;  /* 0x000000b849177220 */ /* 0x002fe20000410000 */
[----:B------:R-:W-:-:S02]  /*6a50*/  IADD3 R184, -R12, c[0x0][0x168], -R59 ;  /* 0x00005a000cb87a10 */ /* 0x000fc40007ffe93b */
[----:B------:R1:W-:Y:S01]  /*6a60*/  STS [R22.X4+0x1084], R19 ;  /* 0x0010841316007388 */ /* 0x0003e20000004800 */
[----:B--2---:R-:W-:Y:S01]  /*6a70*/  FMUL.FTZ R13, R79, R200 ;  /* 0x000000c84f0d7220 */ /* 0x004fe20000410000 */
[C---:B------:R-:W-:Y:S02]  /*6a80*/  ISETP.GE.AND P2, PT, R184.reuse, 0x1, PT ;  /* 0x00000001b800780c */ /* 0x040fe40003f46270 */
[----:B------:R2:W-:Y:S01]  /*6a90*/  STS [R22.X4+0x1088], R21 ;  /* 0x0010881516007388 */ /* 0x0005e20000004800 */
[C---:B------:R-:W-:Y:S01]  /*6aa0*/  ISETP.GE.AND P0, PT, R184.reuse, 0x21, PT ;  /* 0x00000021b800780c */ /* 0x040fe20003f06270 */
[----:B---3--:R-:W-:Y:S01]  /*6ab0*/  FFMA.FTZ R201, R151, -R170, R174 ;  /* 0x800000aa97c97223 */ /* 0x008fe200000100ae */
[----:B------:R-:W-:Y:S01]  /*6ac0*/  ISETP.GE.AND P1, PT, R184, 0x41, PT ;  /* 0x00000041b800780c */ /* 0x000fe20003f26270 */
[----:B------:R3:W-:Y:S01]  /*6ad0*/  STS [R22.X4+0x10a0], R13 ;  /* 0x0010a00d16007388 */ /* 0x0007e20000004800 */
[----:B------:R-:W-:Y:S02]  /*6ae0*/  FMUL.FTZ R174, R99, R174 ;  /* 0x000000ae63ae7220 */ /* 0x000fe40000410000 */
[----:B-1----:R-:W-:Y:S01]  /*6af0*/  FMUL.FTZ R19, R77, R202 ;  /* 0x000000ca4d137220 */ /* 0x002fe20000410000 */
[----:B------:R-:W-:Y:S01]  /*6b00*/  STS [R22.X4+0x1094], R196 ;  /* 0x001094c416007388 */ /* 0x000fe20000004800 */
[----:B--2---:R-:W-:-:S03]  /*6b10*/  FMUL.FTZ R21, R75, R204 ;  /* 0x000000cc4b157220 */ /* 0x004fc60000410000 */
[----:B------:R-:W-:Y:S01]  /*6b20*/  STS [R22.X4+0x1098], R194 ;  /* 0x001098c216007388 */ /* 0x000fe20000004800 */
[----:B---3--:R-:W-:-:S03]  /*6b30*/  FMUL.FTZ R13, R69, R178 ;  /* 0x000000b2450d7220 */ /* 0x008fc60000410000 */
[----:B------:R-:W-:Y:S04]  /*6b40*/  STS [R22.X4+0x109c], R198 ;  /* 0x00109cc616007388 */ /* 0x000fe80000004800 */
[----:B------:R1:W-:Y:S04]  /*6b50*/  STS [R22.X4+0x10a4], R19 ;  /* 0x0010a41316007388 */ /* 0x0003e80000004800 */
[----:B------:R2:W-:Y:S04]  /*6b60*/  STS [R22.X4+0x10a8], R21 ;  /* 0x0010a81516007388 */ /* 0x0005e80000004800 */
[----:B------:R3:W-:Y:S01]  /*6b70*/  STS [R22.X4+0x10ac], R23 ;  /* 0x0010ac1716007388 */ /* 0x0007e20000004800 */
[----:B-1----:R-:W-:-:S03]  /*6b80*/  IADD3.X R19, R3, R227, RZ, P3, !PT ;  /* 0x000000e303137210 */ /* 0x002fc60001ffe4ff */
[----:B------:R3:W-:Y:S01]  /*6b90*/  STS [R22.X4+0x10b0], R192 ;  /* 0x0010b0c016007388 */ /* 0x0007e20000004800 */
[----:B--2---:R-:W-:-:S03]  /*6ba0*/  IADD3.X R21, R3, R229, RZ, P4, !PT ;  /* 0x000000e503157210 */ /* 0x004fc600027fe4ff */
[----:B------:R3:W-:Y:S04]  /*6bb0*/  STS [R22.X4+0x10b4], R13 ;  /* 0x0010b40d16007388 */ /* 0x0007e80000004800 */
[----:B------:R3:W-:Y:S04]  /*6bc0*/  STS [R22.X4+0x10b8], R172 ;  /* 0x0010b8ac16007388 */ /* 0x0007e80000004800 */
[----:B------:R3:W-:Y:S04]  /*6bd0*/  STS [R22.X4+0x10bc], R174 ;  /* 0x0010bcae16007388 */ /* 0x0007e80000004800 */
[----:B------:R-:W-:Y:S06]  /*6be0*/  BAR.SYNC.DEFER_BLOCKING 0x0 ;  /* 0x0000000000007b1d */ /* 0x000fec0000010000 */
[----:B------:R-:W-:Y:S05]  /*6bf0*/  @!P2 BRA `(.L_x_6620) ;  /* 0x000000f00000a947 */ /* 0x000fea0003800000 */
[----:B0--34-:R-:W0:Y:S01]  /*6c00*/  LDS R211, [R211.X4+0x1080] ;  /* 0x00108000d3d37984 */ /* 0x019e220000004800 */
        /* <DEDUP_REMOVED lines=14> */
.L_x_6620:
[----:B0--34-:R-:W-:Y:S05]  /*6cf0*/  BSYNC B0 ;  /* 0x0000000000007941 */ /* 0x019fea0003800000 */
.L_x_6619:
[----:B-1----:R0:W1:Y:S01]  /*6d00*/  LDS R13, [R30.X4+0x1100] ;  /* 0x001100001e0d7984 */ /* 0x0020620000004800 */
[----:B------:R-:W-:Y:S01]  /*6d10*/  BSSY B0, `(.L_x_6621) ;  /* 0x0000004000007945 */ /* 0x000fe20003800000 */
[----:B------:R-:W-:Y:S05]  /*6d20*/  @!P0 BRA `(.L_x_6622) ;  /* 0x0000002000008947 */ /* 0x000fea0003800000 */
[----:B------:R2:W-:Y:S04]  /*6d30*/  RED.E.ADD.F32.FTZ.RN.STRONG.GPU [R14.64+-0x780], R237 ;  /* 0xfff880ed0e00798e */ /* 0x0005e8000c10e784 */
[----:B-1----:R2:W-:Y:S02]  /*6d40*/  RED.E.ADD.F32.FTZ.RN.STRONG.GPU [R16.64+-0x780], R13 ;  /* 0xfff8800d1000798e */ /* 0x0025e4000c10e784 */
.L_x_6622:
[----:B------:R-:W-:Y:S05]  /*6d50*/  BSYNC B0 ;  /* 0x0000000000007941 */ /* 0x000fea0003800000 */
.L_x_6621:
[----:B-12---:R1:W2:Y:S01]  /*6d60*/  LDS R13, [R152.X4+0x1180] ;  /* 0x00118000980d7984 */ /* 0x0062a20000004800 */
[----:B------:R-:W-:Y:S01]  /*6d70*/  BSSY B0, `(.L_x_6623) ;  /* 0x0000005000007945 */ /* 0x000fe20003800000 */
[----:B------:R-:W-:Y:S01]  /*6d80*/  FMUL.FTZ R19, R201, R24 ;  /* 0x00000018c9137220 */ /* 0x000fe20000410000 */
[----:B------:R-:W-:Y:S05]  /*6d90*/  @!P1 BRA `(.L_x_6624) ;  /* 0x0000002000009947 */ /* 0x000fea0003800000 */
[----:B------:R3:W-:Y:S04]  /*6da0*/  RED.E.ADD.F32.FTZ.RN.STRONG.GPU [R14.64+-0x700], R239 ;  /* 0xfff900ef0e00798e */ /* 0x0007e8000c10e784 */
[----:B--2---:R3:W-:Y:S02]  /*6db0*/  RED.E.ADD.F32.FTZ.RN.STRONG.GPU [R16.64+-0x700], R13 ;  /* 0xfff9000d1000798e */ /* 0x0047e4000c10e784 */
.L_x_6624:
[----:B------:R-:W-:Y:S05]  /*6dc0*/  BSYNC B0 ;  /* 0x0000000000007941 */ /* 0x000fea0003800000 */
.L_x_6623:
[----:B--23--:R2:W3:Y:S01]  /*6dd0*/  LDS R13, [R156.X4+0x1200] ;  /* 0x001200009c0d7984 */ /* 0x00c4e20000004800 */
        /* <DEDUP_REMOVED lines=12> */
.L_x_6626:
[----:B--2---:R-:W-:Y:S05]  /*6ea0*/  BSYNC B0 ;  /* 0x0000000000007941 */ /* 0x004fea0003800000 */
.L_x_6625:
[----:B---3--:R2:W3:Y:S01]  /*6eb0*/  LDS R13, [R176.X4+0x1280] ;  /* 0x00128000b00d7984 */ /* 0x0084e20000004800 */
[----:B------:R-:W-:Y:S01]  /*6ec0*/  BSSY B0, `(.L_x_6627) ;  /* 0x0000004000007945 */ /* 0x000fe20003800000 */
[----:B------:R-:W-:Y:S05]  /*6ed0*/  @!P1 BRA `(.L_x_6628) ;  /* 0x0000002000009947 */ /* 0x000fea0003800000 */
[----:B------:R4:W-:Y:S04]  /*6ee0*/  RED.E.ADD.F32.FTZ.RN.STRONG.GPU [R14.64+-0x600], R243 ;  /* 0xfffa00f30e00798e */ /* 0x0009e8000c10e784 */
[----:B---3--:R4:W-:Y:S02]  /*6ef0*/  RED.E.ADD.F32.FTZ.RN.STRONG.GPU [R16.64+-0x600], R13 ;  /* 0xfffa000d1000798e */ /* 0x0089e4000c10e784 */
.L_x_6628:
[----:B------:R-:W-:Y:S05]  /*6f00*/  BSYNC B0 ;  /* 0x0000000000007941 */ /* 0x000fea0003800000 */
.L_x_6627:
[----:B------:R-:W0:Y:S01]  /*6f10*/  LDS R203, [R203.X4+0x1300] ;  /* 0x00130000cbcb7984 */ /* 0x000e220000004800 */
[----:B------:R-:W-:Y:S01]  /*6f20*/  BSSY B0, `(.L_x_6629) ;  /* 0x0000004000007945 */ /* 0x000fe20003800000 */
[----:B------:R-:W-:Y:S05]  /*6f30*/  @!P2 BRA `(.L_x_6630) ;  /* 0x000000200000a947 */ /* 0x000fea0003800000 */
[----:B------:R1:W-:Y:S04]  /*6f40*/  RED.E.ADD.F32.FTZ.RN.STRONG.GPU [R14.64+-0x580], R245 ;  /* 0xfffa80f50e00798e */ /* 0x0003e8000c10e784 */
[----:B0-----:R1:W-:Y:S02]  /*6f50*/  RED.E.ADD.F32.FTZ.RN.STRONG.GPU [R16.64+-0x580], R203 ;  /* 0xfffa80cb1000798e */ /* 0x0013e4000c10e784 */
.L_x_6630:
[----:B------:R-:W-:Y:S05]  /*6f60*/  BSYNC B0 ;  /* 0x0000000000007941 */ /* 0x000fea0003800000 */
.L_x_6629:
[----:B---34-:R3:W4:Y:S01]  /*6f70*/  LDS R13, [R206.X4+0x1380] ;  /* 0x00138000ce0d7984 */ /* 0x0187220000004800 */
[----:B------:R-:W-:Y:S01]  /*6f80*/  BSSY B0, `(.L_x_6631) ;  /* 0x0000004000007945 */ /* 0x000fe20003800000 */
[----:B------:R-:W-:Y:S05]  /*6f90*/  @!P3 BRA `(.L_x_6632) ;  /* 0x000000200000b947 */ /* 0x000fea0003800000 */
[----:B------:R1:W-:Y:S04]  /*6fa0*/  RED.E.ADD.F32.FTZ.RN.STRONG.GPU [R14.64+-0x500], R247 ;  /* 0xfffb00f70e00798e */ /* 0x0003e8000c10e784 */
[----:B----4-:R1:W-:Y:S02]  /*6fb0*/  RED.E.ADD.F32.FTZ.RN.STRONG.GPU [R16.64+-0x500], R13 ;  /* 0xfffb000d1000798e */ /* 0x0103e4000c10e784 */
.L_x_6632:
[----:B------:R-:W-:Y:S05]  /*6fc0*/  BSYNC B0 ;  /* 0x0000000000007941 */ /* 0x000fea0003800000 */
.L_x_6631:
[----:B-1--4-:R1:W4:Y:S01]  /*6fd0*/  LDS R13, [R208.X4+0x1400] ;  /* 0x00140000d00d7984 */ /* 0x0123220000004800 */
[----:B------:R-:W-:Y:S01]  /*6fe0*/  BSSY B0, `(.L_x_6633) ;  /* 0x0000004000007945 */ /* 0x000fe20003800000 */
[----:B------:R-:W-:Y:S05]  /*6ff0*/  @!P4 BRA `(.L_x_6634) ;  /* 0x000000200000c947 */ /* 0x000fea0003800000 */
[----:B------:R1:W-:Y:S04]  /*7000*/  RED.E.ADD.F32.FTZ.RN.STRONG.GPU [R14.64+-0x480], R249 ;  /* 0xfffb80f90e00798e */ /* 0x0003e8000c10e784 */
[----:B----4-:R1:W-:Y:S02]  /*7010*/  RED.E.ADD.F32.FTZ.RN.STRONG.GPU [R16.64+-0x480], R13 ;  /* 0xfffb800d1000798e */ /* 0x0103e4000c10e784 */
.L_x_6634:
[----:B------:R-:W-:Y:S05]  /*7020*/  BSYNC B0 ;  /* 0x0000000000007941 */ /* 0x000fea0003800000 */
.L_x_6633:
[----:B-1--4-:R1:W4:Y:S01]  /*7030*/  LDS R13, [R210.X4+0x1480] ;  /* 0x00148000d20d7984 */ /* 0x0123220000004800 */
[----:B------:R-:W-:Y:S01]  /*7040*/  BSSY B0, `(.L_x_6635) ;  /* 0x0000004000007945 */ /* 0x000fe20003800000 */
[----:B------:R-:W-:Y:S05]  /*7050*/  @!P5 BRA `(.L_x_6636) ;  /* 0x000000200000d947 */ /* 0x000fea0003800000 */
[----:B------:R1:W-:Y:S04]  /*7060*/  RED.E.ADD.F32.FTZ.RN.STRONG.GPU [R14.64+-0x400], R251 ;  /* 0xfffc00fb0e00798e */ /* 0x0003e8000c10e784 */
[----:B----4-:R1:W-:Y:S02]  /*7070*/  RED.E.ADD.F32.FTZ.RN.STRONG.GPU [R16.64+-0x400], R13 ;  /* 0xfffc000d1000798e */ /* 0x0103e4000c10e784 */
.L_x_6636:
[----:B------:R-:W-:Y:S05]  /*7080*/  BSYNC B0 ;  /* 0x0000000000007941 */ /* 0x000fea0003800000 */
.L_x_6635:
        /* <DEDUP_REMOVED lines=11> */
.L_x_6638:
[----:B-1----:R-:W-:Y:S05]  /*7140*/  BSYNC B0 ;  /* 0x0000000000007941 */ /* 0x002fea0003800000 */
.L_x_6637:
[----:B----4-:R1:W4:Y:S01]  /*7150*/  LDS R13, [R214.X4+0x1580] ;  /* 0x00158000d60d7984 */ /* 0x0103220000004800 */
[----:B------:R-:W-:Y:S01]  /*7160*/  BSSY B0, `(.L_x_6639) ;  /* 0x0000004000007945 */ /* 0x000fe20003800000 */
[----:B------:R-:W-:Y:S05]  /*7170*/  @!P1 BRA `(.L_x_6640) ;  /* 0x0000002000009947 */ /* 0x000fea0003800000 */
[----:B------:R1:W-:Y:S04]  /*7180*/  RED.E.ADD.F32.FTZ.RN.STRONG.GPU [R14.64+-0x300], R182 ;  /* 0xfffd00b60e00798e */ /* 0x0003e8000c10e784 */
[----:B----4-:R1:W-:Y:S02]  /*7190*/  RED.E.ADD.F32.FTZ.RN.STRONG.GPU [R16.64+-0x300], R13 ;  /* 0xfffd000d1000798e */ /* 0x0103e4000c10e784 */
.L_x_6640:
[----:B------:R-:W-:Y:S05]  /*71a0*/  BSYNC B0 ;  /* 0x0000000000007941 */ /* 0x000fea0003800000 */
.L_x_6639:
[----:B-1--4-:R1:W4:Y:S01]  /*71b0*/  LDS R13, [R216.X4+0x1600] ;  /* 0x00160000d80d7984 */ /* 0x0123220000004800 */
[----:B------:R-:W-:Y:S01]  /*71c0*/  BSSY B0, `(.L_x_6641) ;  /* 0x0000004000007945 */ /* 0x000fe20003800000 */
[----:B------:R-:W-:Y:S05]  /*71d0*/  @!P2 BRA `(.L_x_6642) ;  /* 0x000000200000a947 */ /* 0x000fea0003800000 */
[----:B------:R1:W-:Y:S04]  /*71e0*/  RED.E.ADD.F32.FTZ.RN.STRONG.GPU [R14.64+-0x280], R224 ;  /* 0xfffd80e00e00798e */ /* 0x0003e8000c10e784 */
[----:B----4-:R1:W-:Y:S02]  /*71f0*/  RED.E.ADD.F32.FTZ.RN.STRONG.GPU [R16.64+-0x280], R13 ;  /* 0xfffd800d1000798e */ /* 0x0103e4000c10e784 */
.L_x_6642:
[----:B------:R-:W-:Y:S05]  /*7200*/  BSYNC B0 ;  /* 0x0000000000007941 */ /* 0x000fea0003800000 */
.L_x_6641:
[----:B-1--4-:R1:W4:Y:S01]  /*7210*/  LDS R13, [R218.X4+0x1680] ;  /* 0x00168000da0d7984 */ /* 0x0123220000004800 */
[----:B------:R-:W-:Y:S01]  /*7220*/  BSSY B0, `(.L_x_6643) ;  /* 0x0000004000007945 */ /* 0x000fe20003800000 */
[----:B------:R-:W-:Y:S05]  /*7230*/  @!P3 BRA `(.L_x_6644) ;  /* 0x000000200000b947 */ /* 0x000fea0003800000 */
[----:B------:R1:W-:Y:S04]  /*7240*/  RED.E.ADD.F32.FTZ.RN.STRONG.GPU [R14.64+-0x200], R226 ;  /* 0xfffe00e20e00798e */ /* 0x0003e8000c10e784 */
[----:B----4-:R1:W-:Y:S02]  /*7250*/  RED.E.ADD.F32.FTZ.RN.STRONG.GPU [R16.64+-0x200], R13 ;  /* 0xfffe000d1000798e */ /* 0x0103e4000c10e784 */
.L_x_6644:
[----:B------:R-:W-:Y:S05]  /*7260*/  BSYNC B0 ;  /* 0x0000000000007941 */ /* 0x000fea0003800000 */
.L_x_6643:
[----:B-1--4-:R1:W4:Y:S01]  /*7270*/  LDS R13, [R220.X4+0x1700] ;  /* 0x00170000dc0d7984 */ /* 0x0123220000004800 */
[----:B------:R-:W-:Y:S01]  /*7280*/  BSSY B0, `(.L_x_6645) ;  /* 0x0000004000007945 */ /* 0x000fe20003800000 */
[----:B------:R-:W-:Y:S05]  /*7290*/  @!P4 BRA `(.L_x_6646) ;  /* 0x000000200000c947 */ /* 0x000fea0003800000 */
[----:B------:R1:W-:Y:S04]  /*72a0*/  RED.E.ADD.F32.FTZ.RN.STRONG.GPU [R14.64+-0x180], R228 ;  /* 0xfffe80e40e00798e */ /* 0x0003e8000c10e784 */
[----:B----4-:R1:W-:Y:S02]  /*72b0*/  RED.E.ADD.F32.FTZ.RN.STRONG.GPU [R16.64+-0x180], R13 ;  /* 0xfffe800d1000798e */ /* 0x0103e4000c10e784 */
.L_x_6646:
[----:B------:R-:W-:Y:S05]  /*72c0*/  BSYNC B0 ;  /* 0x0000000000007941 */ /* 0x000fea0003800000 */
.L_x_6645:
[----:B-1--4-:R1:W4:Y:S01]  /*72d0*/  LDS R13, [R222.X4+0x1780] ;  /* 0x00178000de0d7984 */ /* 0x0123220000004800 */
[----:B------:R-:W-:Y:S01]  /*72e0*/  BSSY B0, `(.L_x_6647) ;  /* 0x0000004000007945 */ /* 0x000fe20003800000 */
[----:B------:R-:W-:Y:S05]  /*72f0*/  @!P5 BRA `(.L_x_6648) ;  /* 0x000000200000d947 */ /* 0x000fea0003800000 */
[----:B------:R1:W-:Y:S04]  /*7300*/  RED.E.ADD.F32.FTZ.RN.STRONG.GPU [R14.64+-0x100], R230 ;  /* 0xffff00e60e00798e */ /* 0x0003e8000c10e784 */
[----:B----4-:R1:W-:Y:S02]  /*7310*/  RED.E.ADD.F32.FTZ.RN.STRONG.GPU [R16.64+-0x100], R13 ;  /* 0xffff000d1000798e */ /* 0x0103e4000c10e784 */
.L_x_6648:
[----:B------:R-:W-:Y:S05]  /*7320*/  BSYNC B0 ;  /* 0x0000000000007941 */ /* 0x000fea0003800000 */
.L_x_6647:
[----:B------:R-:W1:Y:S01]  /*7330*/  LDS R223, [R223.X4+0x1800] ;  /* 0x00180000dfdf7984 */ /* 0x000e620000004800 */
[----:B------:R-:W-:Y:S01]  /*7340*/  BSSY B0, `(.L_x_6649) ;  /* 0x0000004000007945 */ /* 0x000fe20003800000 */
[----:B------:R-:W-:Y:S05]  /*7350*/  @!P6 BRA `(.L_x_6650) ;  /* 0x000000200000e947 */ /* 0x000fea0003800000 */
[----:B------:R2:W-:Y:S04]  /*7360*/  RED.E.ADD.F32.FTZ.RN.STRONG.GPU [R14.64+-0x80], R232 ;  /* 0xffff80e80e00798e */ /* 0x0005e8000c10e784 */
[----:B-1----:R2:W-:Y:S02]  /*7370*/  RED.E.ADD.F32.FTZ.RN.STRONG.GPU [R16.64+-0x80], R223 ;  /* 0xffff80df1000798e */ /* 0x0025e4000c10e784 */
.L_x_6650:
[----:B------:R-:W-:Y:S05]  /*7380*/  BSYNC B0 ;  /* 0x0000000000007941 */ /* 0x000fea0003800000 */
.L_x_6649:
[----:B-12---:R-:W1:Y:S01]  /*7390*/  SHFL.DOWN P0, R15, R28, 0x1, 0x1f ;  /* 0x08201f001c0f7f89 */ /* 0x006e620000000000 */
[-C--:B------:R-:W-:Y:S01]  /*73a0*/  FMUL.FTZ R12, R132, R219.reuse ;  /* 0x000000db840c7220 */ /* 0x080fe20000410000 */
[----:B------:R-:W-:Y:S01]  /*73b0*/  ISETP.NE.AND P2, PT, R59, RZ, PT ;  /* 0x000000ff3b00720c */ /* 0x000fe20003f45270 */
[----:B------:R-:W-:Y:S01]  /*73c0*/  FMUL.FTZ R146, R146, R219 ;  /* 0x000000db92927220 */ /* 0x000fe20000410000 */
[----:B------:R-:W-:Y:S01]  /*73d0*/  BSSY B0, `(.L_x_6651) ;  /* 0x0000071000007945 */ /* 0x000fe20003800000 */
[----:B------:R-:W-:-:S02]  /*73e0*/  FMUL.FTZ R12, R195, R12 ;  /* 0x0000000cc30c7220 */ /* 0x000fc40000410000 */
[C---:B----4-:R-:W-:Y:S02]  /*73f0*/  FMUL.FTZ R13, R132.reuse, R217 ;  /* 0x000000d9840d7220 */ /* 0x050fe40000410000 */
[C---:B------:R-:W-:Y:S02]  /*7400*/  FMUL.FTZ R14, R132.reuse, R215 ;  /* 0x000000d7840e7220 */ /* 0x040fe40000410000 */
[----:B------:R-:W-:Y:S02]  /*7410*/  FFMA.FTZ R171, R171, R146, R12 ;  /* 0x00000092abab7223 */ /* 0x000fe4000001000c */
[----:B------:R-:W-:Y:S02]  /*7420*/  FMUL.FTZ R12, R132, R221 ;  /* 0x000000dd840c7220 */ /* 0x000fe40000410000 */
[----:B------:R-:W-:Y:S02]  /*7430*/  FMUL.FTZ R164, R164, R13 ;  /* 0x0000000da4a47220 */ /* 0x000fe40000410000 */
[----:B------:R-:W-:-:S02]  /*7440*/  FMUL.FTZ R148, R148, R215 ;  /* 0x000000d794947220 */ /* 0x000fc40000410000 */
[----:B------:R-:W-:Y:S02]  /*7450*/  FMUL.FTZ R14, R197, R14 ;  /* 0x0000000ec50e7220 */ /* 0x000fe40000410000 */
[----:B------:R-:W-:Y:S02]  /*7460*/  FMUL.FTZ R13, R144, R221 ;  /* 0x000000dd900d7220 */ /* 0x000fe40000410000 */
[----:B------:R-:W-:Y:S02]  /*7470*/  FMUL.FTZ R12, R193, R12 ;  /* 0x0000000cc10c7220 */ /* 0x000fe40000410000 */
[----:B-1----:R-:W-:Y:S02]  /*7480*/  @P0 FADD R15, R28, R15 ;  /* 0x0000000f1c0f0221 */ /* 0x002fe40000000000 */
[----:B------:R-:W-:Y:S02]  /*7490*/  FFMA.FTZ R175, R175, R148, R14 ;  /* 0x00000094afaf7223 */ /* 0x000fe4000001000e */
[----:B------:R-:W-:Y:S01]  /*74a0*/  FFMA.FTZ R14, R169, R13, R12 ;  /* 0x0000000da90e7223 */ /* 0x000fe2000001000c */
[----:B------:R-:W1:Y:S01]  /*74b0*/  SHFL.DOWN P0, R16, R15, 0x2, 0x1f ;  /* 0x08401f000f107f89 */ /* 0x000e620000000000 */
[----:B------:R-:W-:-:S02]  /*74c0*/  FMUL.FTZ R12, R143, R231 ;  /* 0x000000e78f0c7220 */ /* 0x000fc40000410000 */
[----:B------:R-:W-:Y:S02]  /*74d0*/  FMUL.FTZ R231, R132, R231 ;  /* 0x000000e784e77220 */ /* 0x000fe40000410000 */
[----:B------:R-:W-:Y:S02]  /*74e0*/  FFMA.FTZ R109, R12, R84, R109 ;  /* 0x000000540c6d7223 */ /* 0x000fe4000001006d */
[----:B------:R-:W-:Y:S02]  /*74f0*/  FMUL.FTZ R231, R162, R231 ;  /* 0x000000e7a2e77220 */ /* 0x000fe40000410000 */
[----:B------:R-:W-:Y:S02]  /*7500*/  FFMA.FTZ R104, R13, R82, R104 ;  /* 0x000000520d687223 */ /* 0x000fe40000010068 */
[----:B------:R-:W-:Y:S02]  /*7510*/  FMUL.FTZ R13, R142, R233 ;  /* 0x000000e98e0d7220 */ /* 0x000fe40000410000 */
[----:B------:R-:W-:-:S02]  /*7520*/  FADD.FTZ R123, R14, R123 ;  /* 0x0000007b0e7b7221 */ /* 0x000fc40000010000 */
[-C--:B------:R-:W-:Y:S02]  /*7530*/  FMUL.FTZ R14, R141, R225.reuse ;  /* 0x000000e18d0e7220 */ /* 0x080fe40000410000 */
[----:B------:R-:W-:Y:S02]  /*7540*/  FMUL.FTZ R225, R132, R225 ;  /* 0x000000e184e17220 */ /* 0x000fe40000410000 */
[----:B------:R-:W-:Y:S02]  /*7550*/  FFMA.FTZ R111, R14, R88, R111 ;  /* 0x000000580e6f7223 */ /* 0x000fe4000001006f */
[----:B------:R-:W-:Y:S02]  /*7560*/  FMUL.FTZ R225, R160, R225 ;  /* 0x000000e1a0e17220 */ /* 0x000fe40000410000 */
[----:B------:R-:W-:Y:S02]  /*7570*/  FFMA.FTZ R106, R13, R86, R106 ;  /* 0x000000560d6a7223 */ /* 0x000fe4000001006a */
[----:B-1----:R-:W-:-:S02]  /*7580*/  @P0 FADD R16, R15, R16 ;  /* 0x000000100f100221 */ /* 0x002fc40000000000 */
[----:B------:R-:W-:Y:S02]  /*7590*/  FMUL.FTZ R147, R147, R213 ;  /* 0x000000d593937220 */ /* 0x000fe40000410000 */
[----:B------:R-:W-:Y:S01]  /*75a0*/  FMUL.FTZ R149, R149, R31 ;  /* 0x0000001f95957220 */ /* 0x000fe20000410000 */
[----:B------:R-:W1:Y:S01]  /*75b0*/  SHFL.DOWN P0, R17, R16, 0x4, 0x1f ;  /* 0x08801f0010117f89 */ /* 0x000e620000000000 */
[----:B------:R-:W-:Y:S02]  /*75c0*/  FMUL.FTZ R27, R27, R153 ;  /* 0x000000991b1b7220 */ /* 0x000fe40000410000 */
        /* <DEDUP_REMOVED lines=11> */
[----:B-1----:R-:W-:Y:S02]  /*7680*/  @P0 FADD R17, R16, R17 ;  /* 0x0000001110110221 */ /* 0x002fe40000000000 */
[----:B------:R-:W-:Y:S02]  /*7690*/  FMUL.FTZ R16, R132, R205 ;  /* 0x000000cd84107220 */ /* 0x000fe40000410000 */
[----:B------:R-:W-:Y:S01]  /*76a0*/  FFMA.FTZ R164, R173, R145, R164 ;  /* 0x00000091ada47223 */ /* 0x000fe200000100a4 */
[----:B------:R-:W1:Y:S01]  /*76b0*/  SHFL.DOWN P0, R20, R17, 0x8, 0x1f ;  /* 0x09001f0011147f89 */ /* 0x000e620000000000 */
[----:B------:R-:W-:-:S02]  /*76c0*/  FMUL.FTZ R199, R199, R16 ;  /* 0x00000010c7c77220 */ /* 0x000fc40000410000 */
[----:B------:R-:W-:Y:S02]  /*76d0*/  FFMA.FTZ R16, R167, R12, R231 ;  /* 0x0000000ca7107223 */ /* 0x000fe400000100e7 */
[----:B------:R-:W-:Y:S02]  /*76e0*/  FMUL.FTZ R12, R132, R233 ;  /* 0x000000e9840c7220 */ /* 0x000fe40000410000 */
[----:B------:R-:W-:Y:S02]  /*76f0*/  FADD.FTZ R131, R16, R131 ;  /* 0x0000008310837221 */ /* 0x000fe40000010000 */
[----:B------:R-:W-:Y:S02]  /*7700*/  FMUL.FTZ R12, R191, R12 ;  /* 0x0000000cbf0c7220 */ /* 0x000fe40000410000 */
[----:B------:R-:W-:Y:S02]  /*7710*/  FFMA.FTZ R16, R163, R14, R225 ;  /* 0x0000000ea3107223 */ /* 0x000fe400000100e1 */
[----:B------:R-:W-:-:S02]  /*7720*/  FFMA.FTZ R165, R165, R13, R12 ;  /* 0x0000000da5a57223 */ /* 0x000fc4000001000c */
[----:B------:R-:W-:Y:S02]  /*7730*/  FMUL.FTZ R12, R132, R29 ;  /* 0x0000001d840c7220 */ /* 0x000fe40000410000 */
[-C--:B------:R-:W-:Y:S02]  /*7740*/  FMUL.FTZ R13, R140, R157.reuse ;  /* 0x0000009d8c0d7220 */ /* 0x080fe40000410000 */
[----:B------:R-:W-:Y:S02]  /*7750*/  FMUL.FTZ R201, R201, R12 ;  /* 0x0000000cc9c97220 */ /* 0x000fe40000410000 */
[----:B------:R-:W-:Y:S02]  /*7760*/  FMUL.FTZ R12, R132, R157 ;  /* 0x0000009d840c7220 */ /* 0x000fe40000410000 */
[----:B------:R-:W-:Y:S02]  /*7770*/  FFMA.FTZ R108, R13, R90, R108 ;  /* 0x0000005a0d6c7223 */ /* 0x000fe4000001006c */
[----:B-1----:R-:W-:Y:S01]  /*7780*/  @P0 FADD R20, R17, R20 ;  /* 0x0000001411140221 */ /* 0x002fe20000000000 */
[----:B------:R-:W-:Y:S01]  /*7790*/  ISETP.NE.AND P0, PT, R58, RZ, PT ;  /* 0x000000ff3a00720c */ /* 0x000fe20003f05270 */
[----:B------:R-:W-:-:S02]  /*77a0*/  FMUL.FTZ R14, R189, R12 ;  /* 0x0000000cbd0e7220 */ /* 0x000fc40000410000 */
[-C--:B------:R-:W-:Y:S01]  /*77b0*/  FMUL.FTZ R12, R139, R209.reuse ;  /* 0x000000d18b0c7220 */ /* 0x080fe20000410000 */
[----:B------:R-:W1:Y:S01]  /*77c0*/  SHFL.DOWN P1, R15, R20, 0x10, 0x1f ;  /* 0x0a001f00140f7f89 */ /* 0x000e620000020000 */
[----:B------:R-:W-:Y:S02]  /*77d0*/  FMUL.FTZ R209, R132, R209 ;  /* 0x000000d184d17220 */ /* 0x000fe40000410000 */
[----:B------:R-:W-:Y:S02]  /*77e0*/  FFMA.FTZ R13, R161, R13, R14 ;  /* 0x0000000da10d7223 */ /* 0x000fe4000001000e */
[----:B------:R-:W-:Y:S02]  /*77f0*/  FMUL.FTZ R209, R158, R209 ;  /* 0x000000d19ed17220 */ /* 0x000fe40000410000 */
[----:B------:R-:W-:Y:S02]  /*7800*/  FFMA.FTZ R113, R12, R92, R113 ;  /* 0x0000005c0c717223 */ /* 0x000fe40000010071 */
[----:B------:R-:W-:-:S02]  /*7810*/  FFMA.FTZ R14, R159, R12, R209 ;  /* 0x0000000c9f0e7223 */ /* 0x000fc400000100d1 */
[C---:B------:R-:W-:Y:S02]  /*7820*/  FMUL.FTZ R12, R132.reuse, R207 ;  /* 0x000000cf840c7220 */ /* 0x040fe40000410000 */
[-C--:B------:R-:W-:Y:S02]  /*7830*/  FMUL.FTZ R132, R132, R25.reuse ;  /* 0x0000001984847220 */ /* 0x080fe40000410000 */
[----:B------:R-:W-:Y:S02]  /*7840*/  FMUL.FTZ R25, R26, R25 ;  /* 0x000000191a197220 */ /* 0x000fe40000410000 */
[----:B------:R-:W-:Y:S02]  /*7850*/  FMUL.FTZ R12, R187, R12 ;  /* 0x0000000cbb0c7220 */ /* 0x000fe40000410000 */
[----:B------:R-:W-:Y:S02]  /*7860*/  FMUL.FTZ R132, R185, R132 ;  /* 0x00000084b9847220 */ /* 0x000fe40000410000 */
[----:B------:R-:W-:-:S02]  /*7870*/  FFMA.FTZ R166, R177, R147, R166 ;  /* 0x00000093b1a67223 */ /* 0x000fc400000100a6 */
[----:B------:R-:W-:Y:S02]  /*7880*/  FFMA.FTZ R199, R179, R150, R199 ;  /* 0x00000096b3c77223 */ /* 0x000fe400000100c7 */
[----:B-1----:R-:W-:Y:S02]  /*7890*/  @P1 FADD R15, R20, R15 ;  /* 0x0000000f140f1221 */ /* 0x002fe40000000000 */
        /* <DEDUP_REMOVED lines=36> */
.L_x_6652:
[----:B-1----:R-:W-:Y:S05]  /*7ae0*/  BSYNC B0 ;  /* 0x0000000000007941 */ /* 0x002fea0003800000 */
.L_x_6651:
[----:B------:R-:W-:Y:S02]  /*7af0*/  IADD3 R137, R137, 0x1, RZ ;  /* 0x0000000189897810 */ /* 0x000fe40007ffe0ff */
[----:B------:R-:W-:Y:S02]  /*7b00*/  IADD3 R134, P1, R134, 0x1, RZ ;  /* 0x0000000186867810 */ /* 0x000fe40007f3e0ff */
[----:B------:R-:W-:Y:S02]  /*7b10*/  ISETP.GE.AND P0, PT, R137, c[0x0][0x16c], PT ;  /* 0x00005b0089007a0c */ /* 0x000fe40003f06270 */
[----:B------:R-:W-:-:S11]  /*7b20*/  IADD3.X R133, RZ, R133, RZ, P1, !PT ;  /* 0x00000085ff857210 */ /* 0x000fd60000ffe4ff */
[----:B------:R-:W-:Y:S01]  /*7b30*/  @P0 CALL.REL.NOINC `(.L_x_6616) ;  /* 0x0000001000000944 */ /* 0x000fe20003c00000 */
[----:B------:R-:W-:Y:S05]  /*7b40*/  BRA `(.L_x_6653) ;  /* 0xffffcd2000007947 */ /* 0x000fea000383ffff */
.L_x_6616:
[----:B------:R-:W-:Y:S06]  /*7b50*/  BAR.SYNC.DEFER_BLOCKING 0x0 ;  /* 0x0000000000007b1d */ /* 0x000fec0000010000 */
[----:B------:R-:W2:Y:S04]  /*7b60*/  LDG.E.128 R4, [R42.64] ;  /* 0x000000042a047981 */ /* 0x000ea8000c1e1d00 */
[----:B------:R-:W4:Y:S01]  /*7b70*/  LDG.E.128 R8, [R42.64+0x200] ;  /* 0x000200042a087981 */ /* 0x000f22000c1e1d00 */
[----:B------:R-:W-:-:S03]  /*7b80*/  IADD3 R47, R47, 0x1, RZ ;  /* 0x000000012f2f7810 */ /* 0x000fc60007ffe0ff */
[----:B--2---:R-:W-:Y:S04]  /*7b90*/  STS.128 [R58.X16], R4 ;  /* 0x000000043a007388 */ /* 0x004fe8000000cc00 */
        /* <DEDUP_REMOVED lines=20> */
[----:B------:R-:W4:Y:S01]  /*7ce0*/  @!P3 MUFU.EX2 R11, R11 ;  /* 0x0000000b000bb308 */ /* 0x000f220000000800 */
[----:B------:R-:W-:Y:S02]  /*7cf0*/  @!P2 FMUL.FTZ R17, R4, -1.4426950216293334961 ;  /* 0xbfb8aa3b0411a820 */ /* 0x000fe40000410000 */
[----:B------:R-:W5:Y:S01]  /*7d00*/  LDS.128 R4, [R44+0x10] ;  /* 0x000010002c047984 */ /* 0x000f620000000c00 */
[C---:B------:R-:W-:Y:S02]  /*7d10*/  IMAD R19, R63.reuse, c[0x0][0x2dc], R12 ;  /* 0x0000b7003f137a24 */ /* 0x040fe400078e020c */
[----:B-1----:R-:W-:Y:S02]  /*7d20*/  IMAD.WIDE.U32 R8, R63, c[0x0][0x2d8], R2 ;  /* 0x0000b6003f087a25 */ /* 0x002fe400078e0002 */
[----:B------:R1:W3:Y:S02]  /*7d30*/  @!P0 MUFU.EX2 R16, R13 ;  /* 0x0000000d00108308 */ /* 0x0002e40000000800 */
[----:B--2---:R-:W-:Y:S01]  /*7d40*/  @!P1 FADD.FTZ R12, R10, 1 ;  /* 0x3f8000000a0c9421 */ /* 0x004fe20000010000 */
[----:B------:R-:W-:Y:S01]  /*7d50*/  IADD3 R9, R9, R19, RZ ;  /* 0x0000001309097210 */ /* 0x000fe20007ffe0ff */
[----:B------:R-:W-:-:S02]  /*7d60*/  IMAD R19, R65, c[0x0][0x2e0], RZ ;  /* 0x0000b80041137a24 */ /* 0x000fc400078e02ff */
[----:B------:R-:W-:Y:S02]  /*7d70*/  IMAD.WIDE.U32 R2, R63, c[0x0][0x2f8], R2 ;  /* 0x0000be003f027a25 */ /* 0x000fe400078e0002 */
[----:B------:R-:W2:Y:S01]  /*7d80*/  @!P1 MUFU.RCP R12, R12 ;  /* 0x0000000c000c9308 */ /* 0x000ea20000001000 */
[----:B-1----:R-:W-:Y:S01]  /*7d90*/  PRMT R13, RZ, 0x5410, R14 ;  /* 0x00005410ff0d7816 */ /* 0x002fe2000000000e */
[----:B------:R-:W-:-:S04]  /*7da0*/  IMAD R19, R66, c[0x0][0x2e4], R19 ;  /* 0x0000b90042137a24 */ /* 0x000fc800078e0213 */
[----:B------:R-:W-:Y:S02]  /*7db0*/  FADD.FTZ R18, R13, R62 ;  /* 0x0000003e0d127221 */ /* 0x000fe40000010000 */
[----:B----4-:R-:W-:Y:S01]  /*7dc0*/  @!P3 FADD.FTZ R13, R11, 1 ;  /* 0x3f8000000b0db421 */ /* 0x010fe20000010000 */
[----:B------:R-:W1:Y:S01]  /*7dd0*/  @!P2 MUFU.EX2 R17, R17 ;  /* 0x000000110011a308 */ /* 0x000e620000000800 */
[----:B------:R-:W-:Y:S01]  /*7de0*/  IMAD.WIDE.U32 R10, R66, c[0x0][0x2e0], R8 ;  /* 0x0000b800420a7a25 */ /* 0x000fe200078e0008 */
[----:B------:R-:W-:Y:S02]  /*7df0*/  PRMT R9, RZ, 0x7610, R14 ;  /* 0x00007610ff097816 */ /* 0x000fe4000000000e */
[----:B------:R-:W-:Y:S01]  /*7e00*/  FSETP.GTU.FTZ.AND P6, PT, R18, 20, PT ;  /* 0x41a000001200780b */ /* 0x000fe20003fdc000 */
[----:B---3--:R-:W-:Y:S01]  /*7e10*/  @!P0 FADD.FTZ R16, R16, 1 ;  /* 0x3f80000010108421 */ /* 0x008fe20000010000 */
[----:B------:R-:W-:Y:S01]  /*7e20*/  IADD3 R21, R11, R19, RZ ;  /* 0x000000130b157210 */ /* 0x000fe20007ffe0ff */
[--C-:B------:R-:W-:Y:S01]  /*7e30*/  FADD.FTZ R14, R9, R62.reuse ;  /* 0x0000003e090e7221 */ /* 0x100fe20000010000 */
[----:B------:R-:W3:Y:S01]  /*7e40*/  @!P3 MUFU.RCP R13, R13 ;  /* 0x0000000d000db308 */ /* 0x000ee20000001000 */
[----:B------:R-:W-:Y:S01]  /*7e50*/  PRMT R9, RZ, 0x5410, R15 ;  /* 0x00005410ff097816 */ /* 0x000fe2000000000f */
[----:B--2---:R-:W-:Y:S01]  /*7e60*/  @!P1 FMUL.FTZ R125, R125, R12 ;  /* 0x0000000c7d7d9220 */ /* 0x004fe20000410000 */
[----:B------:R-:W-:Y:S01]  /*7e70*/  LEA R8, P4, R10, c[0x0][0x330], 0x1 ;  /* 0x0000cc000a087a11 */ /* 0x000fe200078808ff */
[----:B------:R-:W-:Y:S01]  /*7e80*/  BAR.SYNC.DEFER_BLOCKING 0x0 ;  /* 0x0000000000007b1d */ /* 0x000fe20000010000 */
[----:B------:R-:W-:Y:S01]  /*7e90*/  FSETP.GTU.FTZ.AND P5, PT, R14, 20, PT ;  /* 0x41a000000e00780b */ /* 0x000fe20003fbc000 */
[----:B------:R-:W-:Y:S01]  /*7ea0*/  FADD.FTZ R20, R9, R62 ;  /* 0x0000003e09147221 */ /* 0x000fe20000010000 */
[----:B------:R-:W-:Y:S01]  /*7eb0*/  LEA.HI.X R9, R10, c[0x0][0x334], R21, 0x1, P4 ;  /* 0x0000cd000a097a11 */ /* 0x000fe200020f0c15 */
[----:B-1----:R-:W-:Y:S01]  /*7ec0*/  @!P2 FADD.FTZ R17, R17, 1 ;  /* 0x3f8000001111a421 */ /* 0x002fe20000010000 */
[----:B------:R-:W-:Y:S01]  /*7ed0*/  PRMT R15, RZ, 0x7610, R15 ;  /* 0x00007610ff0f7816 */ /* 0x000fe2000000000f */
[----:B------:R-:W-:Y:S01]  /*7ee0*/  @!P6 FMUL.FTZ R11, R18, -1.4426950216293334961 ;  /* 0xbfb8aa3b120be820 */ /* 0x000fe20000410000 */
[----:B------:R-:W-:Y:S01]  /*7ef0*/  FSETP.GTU.FTZ.AND P4, PT, R20, 20, PT ;  /* 0x41a000001400780b */ /* 0x000fe20003f9c000 */
[----:B------:R1:W2:Y:S01]  /*7f00*/  @!P0 MUFU.RCP R19, R16 ;  /* 0x0000001000138308 */ /* 0x0002a20000001000 */
[----:B------:R-:W-:-:S04]  /*7f10*/  IMAD.WIDE R8, R45, 0x10, R8 ;  /* 0x000000102d087825 */ /* 0x000fc800078e0208 */
[----:B---3--:R-:W-:Y:S01]  /*7f20*/  @!P3 FMUL.FTZ R122, R122, R13 ;  /* 0x0000000d7a7ab220 */ /* 0x008fe20000410000 */
[----:B-----5:R-:W-:Y:S01]  /*7f30*/  PRMT R13, RZ, 0x5410, R4 ;  /* 0x00005410ff0d7816 */ /* 0x020fe20000000004 */
[--C-:B------:R-:W-:Y:S01]  /*7f40*/  FADD.FTZ R15, R15, R62.reuse ;  /* 0x0000003e0f0f7221 */ /* 0x100fe20000010000 */
[----:B------:R-:W3:Y:S01]  /*7f50*/  @!P6 MUFU.EX2 R11, R11 ;  /* 0x0000000b000be308 */ /* 0x000ee20000000800 */
[----:B------:R-:W-:Y:S02]  /*7f60*/  @!P5 FMUL.FTZ R10, R14, -1.4426950216293334961 ;  /* 0xbfb8aa3b0e0ad820 */ /* 0x000fe40000410000 */
[----:B------:R-:W-:Y:S01]  /*7f70*/  FADD.FTZ R14, R13, R62 ;  /* 0x0000003e0d0e7221 */ /* 0x000fe20000010000 */
[----:B------:R-:W-:Y:S01]  /*7f80*/  PRMT R13, RZ, 0x7610, R4 ;  /* 0x00007610ff0d7816 */ /* 0x000fe20000000004 */
[----:B------:R-:W-:Y:S01]  /*7f90*/  @!P4 FMUL.FTZ R4, R20, -1.4426950216293334961 ;  /* 0xbfb8aa3b1404c820 */ /* 0x000fe20000410000 */
[----:B------:R-:W-:Y:S02]  /*7fa0*/  FSETP.GTU.FTZ.AND P3, PT, R15, 20, PT ;  /* 0x41a000000f00780b */ /* 0x000fe40003f7c000 */
[----:B------:R-:W-:Y:S01]  /*7fb0*/  FSETP.GTU.FTZ.AND P1, PT, R14, 20, PT ;  /* 0x41a000000e00780b */ /* 0x000fe20003f3c000 */
[----:B-1----:R-:W-:Y:S01]  /*7fc0*/  FADD.FTZ R16, R13, R62 ;  /* 0x0000003e0d107221 */ /* 0x002fe20000010000 */
[----:B------:R-:W1:Y:S01]  /*7fd0*/  @!P5 MUFU.EX2 R10, R10 ;  /* 0x0000000a000ad308 */ /* 0x000e620000000800 */
[----:B--2---:R-:W-:-:S03]  /*7fe0*/  @!P0 FMUL.FTZ R124, R124, R19 ;  /* 0x000000137c7c8220 */ /* 0x004fc60000410000 */
[----:B------:R-:W-:Y:S01]  /*7ff0*/  FSETP.GTU.FTZ.AND P0, PT, R16, 20, PT ;  /* 0x41a000001000780b */ /* 0x000fe20003f1c000 */
[----:B---3--:R-:W-:-:S03]  /*8000*/  @!P6 FADD.FTZ R11, R11, 1 ;  /* 0x3f8000000b0be421 */ /* 0x008fc60000010000 */
[----:B------:R-:W2:Y:S01]  /*8010*/  @!P4 MUFU.EX2 R4, R4 ;  /* 0x000000040004c308 */ /* 0x000ea20000000800 */
[----:B------:R-:W-:Y:S02]  /*8020*/  @!P3 FMUL.FTZ R12, R15, -1.4426950216293334961 ;  /* 0xbfb8aa3b0f0cb820 */ /* 0x000fe40000410000 */
[----:B------:R-:W-:-:S05]  /*8030*/  @!P1 FMUL.FTZ R13, R14, -1.4426950216293334961 ;  /* 0xbfb8aa3b0e0d9820 */ /* 0x000fca0000410000 */
[----:B------:R3:W4:Y:S01]  /*8040*/  @!P6 MUFU.RCP R15, R11 ;  /* 0x0000000b000fe308 */ /* 0x0007220000001000 */
[----:B-1----:R-:W-:Y:S02]  /*8050*/  @!P5 FADD.FTZ R10, R10, 1 ;  /* 0x3f8000000a0ad421 */ /* 0x002fe40000010000 */
[----:B------:R-:W-:-:S05]  /*8060*/  @!P0 FMUL.FTZ R14, R16, -1.4426950216293334961 ;  /* 0xbfb8aa3b100e8820 */ /* 0x000fca0000410000 */
[----:B------:R-:W1:Y:S01]  /*8070*/  @!P3 MUFU.EX2 R12, R12 ;  /* 0x0000000c000cb308 */ /* 0x000e620000000800 */
[----:B--2---:R-:W-:Y:S01]  /*8080*/  @!P4 FADD.FTZ R4, R4, 1 ;  /* 0x3f8000000404c421 */ /* 0x004fe20000010000 */
[--C-:B---3--:R-:W-:Y:S02]  /*8090*/  PRMT R11, RZ, 0x5410, R5.reuse ;  /* 0x00005410ff0b7816 */ /* 0x108fe40000000005 */
[----:B------:R-:W-:-:S03]  /*80a0*/  PRMT R5, RZ, 0x7610, R5 ;  /* 0x00007610ff057816 */ /* 0x000fc60000000005 */
[--C-:B------:R-:W-:Y:S01]  /*80b0*/  FADD.FTZ R18, R11, R62.reuse ;  /* 0x0000003e0b127221 */ /* 0x100fe20000010000 */
[----:B------:R-:W2:Y:S01]  /*80c0*/  @!P1 MUFU.EX2 R13, R13 ;  /* 0x0000000d000d9308 */ /* 0x000ea20000000800 */
[----:B------:R-:W-:Y:S01]  /*80d0*/  FADD.FTZ R11, R5, R62 ;  /* 0x0000003e050b7221 */ /* 0x000fe20000010000 */
[----:B------:R-:W-:Y:S01]  /*80e0*/  PRMT R5, RZ, 0x5410, R6 ;  /* 0x00005410ff057816 */ /* 0x000fe20000000006 */
[----:B----4-:R-:W-:-:S03]  /*80f0*/  @!P6 FMUL.FTZ R126, R126, R15 ;  /* 0x0000000f7e7ee220 */ /* 0x010fc60000410000 */
[----:B------:R-:W-:Y:S01]  /*8100*/  FSETP.GTU.FTZ.AND P6, PT, R11, 20, PT ;  /* 0x41a000000b00780b */ /* 0x000fe20003fdc000 */
[----:B------:R-:W-:Y:S01]  /*8110*/  FADD.FTZ R15, R5, R62 ;  /* 0x0000003e050f7221 */ /* 0x000fe20000010000 */
[----:B------:R-:W3:Y:S01]  /*8120*/  @!P2 MUFU.RCP R16, R17 ;  /* 0x000000110010a308 */ /* 0x000ee20000001000 */
[----:B-1----:R-:W-:Y:S01]  /*8130*/  @!P3 FADD.FTZ R12, R12, 1 ;  /* 0x3f8000000c0cb421 */ /* 0x002fe20000010000 */
[----:B------:R-:W-:-:S06]  /*8140*/  PRMT R5, RZ, 0x7610, R6 ;  /* 0x00007610ff057816 */ /* 0x000fcc0000000006 */
[----:B------:R-:W1:Y:S01]  /*8150*/  @!P4 MUFU.RCP R19, R4 ;  /* 0x000000040013c308 */ /* 0x000e620000001000 */
[----:B--2---:R-:W-:-:S07]  /*8160*/  @!P1 FADD.FTZ R13, R13, 1 ;  /* 0x3f8000000d0d9421 */ /* 0x004fce0000010000 */
[----:B------:R-:W2:Y:S01]  /*8170*/  @!P5 MUFU.RCP R10, R10 ;  /* 0x0000000a000ad308 */ /* 0x000ea20000001000 */
[----:B---3--:R-:W-:Y:S01]  /*8180*/  @!P2 FMUL.FTZ R127, R127, R16 ;  /* 0x000000107f7fa220 */ /* 0x008fe20000410000 */
[----:B------:R-:W-:-:S06]  /*8190*/  FSETP.GTU.FTZ.AND P2, PT, R18, 20, PT ;  /* 0x41a000001200780b */ /* 0x000fcc0003f5c000 */
[----:B------:R-:W3:Y:S01]  /*81a0*/  @!P3 MUFU.RCP R12, R12 ;  /* 0x0000000c000cb308 */ /* 0x000ee20000001000 */
        /* <DEDUP_REMOVED lines=10> */
[----:B------:R-:W2:Y:S01]  /*8250*/  @!P0 MUFU.EX2 R14, R14 ;  /* 0x0000000e000e8308 */ /* 0x000ea20000000800 */
[----:B------:R-:W-:Y:S01]  /*8260*/  FSETP.GTU.FTZ.AND P5, PT, R10, 20, PT ;  /* 0x41a000000a00780b */ /* 0x000fe20003fbc000 */
[----:B------:R-:W-:-:S02]  /*8270*/  FADD.FTZ R11, R11, R62 ;  /* 0x0000003e0b0b7221 */ /* 0x000fc40000010000 */
[----:B------:R-:W-:Y:S02]  /*8280*/  FADD.FTZ R17, R7, R62 ;  /* 0x0000003e07117221 */ /* 0x000fe40000010000 */
[----:B---3--:R-:W-:Y:S01]  /*8290*/  @!P3 FMUL.FTZ R131, R131, R12 ;  /* 0x0000000c8383b220 */ /* 0x008fe20000410000 */
[----:B------:R-:W-:Y:S01]  /*82a0*/  FSETP.GTU.FTZ.AND P3, PT, R11, 20, PT ;  /* 0x41a000000b00780b */ /* 0x000fe20003f7c000 */
[----:B-1----:R-:W-:Y:S01]  /*82b0*/  @!P1 FMUL.FTZ R123, R123, R16 ;  /* 0x000000107b7b9220 */ /* 0x002fe20000410000 */
[----:B------:R-:W-:Y:S01]  /*82c0*/  FSETP.GTU.FTZ.AND P1, PT, R17, 20, PT ;  /* 0x41a000001100780b */ /* 0x000fe20003f3c000 */
[----:B------:R-:W1:Y:S04]  /*82d0*/  @!P2 MUFU.EX2 R4, R4 ;  /* 0x000000040004a308 */ /* 0x000e680000000800 */
[----:B------:R-:W-:-:S02]  /*82e0*/  @!P5 FMUL.FTZ R7, R10, -1.4426950216293334961 ;  /* 0xbfb8aa3b0a07d820 */ /* 0x000fc40000410000 */
[----:B--2---:R-:W-:Y:S02]  /*82f0*/  @!P0 FADD.FTZ R14, R14, 1 ;  /* 0x3f8000000e0e8421 */ /* 0x004fe40000010000 */
[----:B------:R-:W2:Y:S02]  /*8300*/  @!P6 MUFU.EX2 R5, R5 ;  /* 0x000000050005e308 */ /* 0x000ea40000000800 */
[----:B------:R-:W-:Y:S02]  /*8310*/  @!P3 FMUL.FTZ R13, R11, -1.4426950216293334961 ;  /* 0xbfb8aa3b0b0db820 */ /* 0x000fe40000410000 */
[----:B------:R-:W-:-:S04]  /*8320*/  @!P1 FMUL.FTZ R15, R17, -1.4426950216293334961 ;  /* 0xbfb8aa3b110f9820 */ /* 0x000fc80000410000 */
[----:B------:R3:W4:Y:S01]  /*8330*/  @!P4 MUFU.EX2 R12, R6 ;  /* 0x00000006000cc308 */ /* 0x0007220000000800 */
[----:B-1----:R-:W-:Y:S01]  /*8340*/  @!P2 FADD.FTZ R10, R4, 1 ;  /* 0x3f800000040aa421 */ /* 0x002fe20000010000 */
[----:B------:R-:W-:-:S06]  /*8350*/  F2FP.BF16.PACK_AB R4, R115, R112 ;  /* 0x000000707304723e */ /* 0x000fcc00000010ff */
[----:B------:R1:W-:Y:S01]  /*8360*/  @!P5 MUFU.EX2 R16, R7 ;  /* 0x000000070010d308 */ /* 0x0003e20000000800 */
[----:B--2---:R-:W-:Y:S01]  /*8370*/  @!P6 FADD.FTZ R11, R5, 1 ;  /* 0x3f800000050be421 */ /* 0x004fe20000010000 */
[----:B---3--:R-:W-:Y:S02]  /*8380*/  F2FP.BF16.PACK_AB R6, R111, R108 ;  /* 0x0000006c6f06723e */ /* 0x008fe400000010ff */
[----:B------:R-:W-:-:S04]  /*8390*/  F2FP.BF16.PACK_AB R5, R113, R110 ;  /* 0x0000006e7105723e */ /* 0x000fc800000010ff */
[----:B------:R2:W3:Y:S01]  /*83a0*/  @!P3 MUFU.EX2 R25, R13 ;  /* 0x0000000d0019b308 */ /* 0x0004e20000000800 */
[----:B----4-:R-:W-:Y:S01]  /*83b0*/  @!P4 FADD.FTZ R24, R12, 1 ;  /* 0x3f8000000c18c421 */ /* 0x010fe20000010000 */
[----:B-1----:R-:W-:Y:S02]  /*83c0*/  F2FP.BF16.PACK_AB R7, R109, R106 ;  /* 0x0000006a6d07723e */ /* 0x002fe400000010ff */
[----:B------:R-:W-:-:S03]  /*83d0*/  F2FP.BF16.PACK_AB R12, R107, R104 ;  /* 0x000000686b0c723e */ /* 0x000fc600000010ff */
[----:B------:R1:W-:Y:S01]  /*83e0*/  STS.128 [R44], R4 ;  /* 0x000000042c007388 */ /* 0x0003e20000000c00 */
[----:B------:R4:W5:Y:S01]  /*83f0*/  @!P1 MUFU.EX2 R26, R15 ;  /* 0x0000000f001a9308 */ /* 0x0009620000000800 */
[----:B--2---:R-:W-:-:S07]  /*8400*/  F2FP.BF16.PACK_AB R13, R105, R102 ;  /* 0x00000066690d723e */ /* 0x004fce00000010ff */
[----:B------:R2:W0:Y:S01]  /*8410*/  @!P0 MUFU.RCP R27, R14 ;  /* 0x0000000e001b8308 */ /* 0x0004220000001000 */
[----:B----4-:R-:W-:Y:S01]  /*8420*/  F2FP.BF16.PACK_AB R15, R101, R98 ;  /* 0x00000062650f723e */ /* 0x010fe200000010ff */
[----:B---3--:R-:W-:Y:S02]  /*8430*/  @!P3 FADD.FTZ R25, R25, 1 ;  /* 0x3f8000001919b421 */ /* 0x008fe40000010000 */
[----:B-1----:R-:W-:-:S04]  /*8440*/  FADD.FTZ R5, R125, R60 ;  /* 0x0000003c7d057221 */ /* 0x002fc80000010000 */
[----:B------:R1:W3:Y:S01]  /*8450*/  @!P2 MUFU.RCP R28, R10 ;  /* 0x0000000a001ca308 */ /* 0x0002e20000001000 */
[----:B--2---:R-:W-:Y:S01]  /*8460*/  F2FP.BF16.PACK_AB R14, R103, R100 ;  /* 0x00000064670e723e */ /* 0x004fe200000010ff */
[----:B-----5:R-:W-:Y:S02]  /*8470*/  @!P1 FADD.FTZ R26, R26, 1 ;  /* 0x3f8000001a1a9421 */ /* 0x020fe40000010000 */
[----:B------:R-:W-:Y:S02]  /*8480*/  FADD.FTZ R5, R5, R122 ;  /* 0x0000007a05057221 */ /* 0x000fe40000010000 */
[----:B------:R2:W-:Y:S01]  /*8490*/  STS.128 [R44+0x10], R12 ;  /* 0x0000100c2c007388 */ /* 0x0005e20000000c00 */
[----:B------:R-:W-:-:S06]  /*84a0*/  NOP ;  /* 0x0000000000007918 */ /* 0x000fcc0000000000 */
[----:B-1----:R-:W-:Y:S01]  /*84b0*/  @!P5 FADD.FTZ R10, R16, 1 ;  /* 0x3f800000100ad421 */ /* 0x002fe20000010000 */
[----:B------:R-:W1:Y:S01]  /*84c0*/  LDS.128 R20, [R58.X16+0x200] ;  /* 0x000200003a147984 */ /* 0x000e62000000cc00 */
[----:B------:R-:W4:Y:S01]  /*84d0*/  @!P6 MUFU.RCP R11, R11 ;  /* 0x0000000b000be308 */ /* 0x000f220000001000 */
[----:B0-----:R-:W-:Y:S02]  /*84e0*/  @!P0 FMUL.FTZ R120, R120, R27 ;  /* 0x0000001b78788220 */ /* 0x001fe40000410000 */
[----:B------:R-:W0:Y:S01]  /*84f0*/  LDS.128 R16, [R58.X16] ;  /* 0x000000003a107984 */ /* 0x000e22000000cc00 */
[----:B---3--:R-:W-:Y:S01]  /*8500*/  @!P2 FMUL.FTZ R121, R121, R28 ;  /* 0x0000001c7979a220 */ /* 0x008fe20000410000 */
[----:B------:R-:W-:Y:S01]  /*8510*/  IADD3 R51, P2, R51, -0x400, RZ ;  /* 0xfffffc0033337810 */ /* 0x000fe20007f5e0ff */
[----:B------:R-:W-:Y:S01]  /*8520*/  FADD.FTZ R4, R5, R124 ;  /* 0x0000007c05047221 */ /* 0x000fe20000010000 */
[----:B--2---:R-:W-:Y:S01]  /*8530*/  F2FP.BF16.PACK_AB R12, R122, R125 ;  /* 0x0000007d7a0c723e */ /* 0x004fe200000010ff */
[----:B------:R-:W2:Y:S01]  /*8540*/  @!P4 MUFU.RCP R24, R24 ;  /* 0x000000180018c308 */ /* 0x000ea20000001000 */
[----:B------:R-:W-:Y:S01]  /*8550*/  F2FP.BF16.PACK_AB R13, R127, R124 ;  /* 0x0000007c7f0d723e */ /* 0x000fe200000010ff */
[----:B------:R-:W-:Y:S01]  /*8560*/  FADD.FTZ R127, R4, R127 ;  /* 0x0000007f047f7221 */ /* 0x000fe20000010000 */
[----:B------:R-:W-:Y:S01]  /*8570*/  F2FP.BF16.PACK_AB R15, R131, R128 ;  /* 0x00000080830f723e */ /* 0x000fe200000010ff */
[----:B------:R-:W-:Y:S01]  /*8580*/  IMAD R4, R155, c[0x0][0x2f8], RZ ;  /* 0x0000be009b047a24 */ /* 0x000fe200078e02ff */
[----:B------:R-:W-:Y:S01]  /*8590*/  F2FP.BF16.PACK_AB R14, R129, R126 ;  /* 0x0000007e810e723e */ /* 0x000fe200000010ff */
[----:B------:R-:W-:Y:S01]  /*85a0*/  FADD.FTZ R126, R127, R126 ;  /* 0x0000007e7f7e7221 */ /* 0x000fe20000010000 */
[----:B------:R-:W-:Y:S01]  /*85b0*/  IADD3.X R50, R50, -0x1, RZ, P2, !PT ;  /* 0xffffffff32327810 */ /* 0x000fe200017fe4ff */
[----:B------:R-:W3:Y:S01]  /*85c0*/  @!P5 MUFU.RCP R29, R10 ;  /* 0x0000000a001dd308 */ /* 0x000ee20000001000 */
[----:B----4-:R-:W-:-:S02]  /*85d0*/  @!P6 FMUL.FTZ R118, R118, R11 ;  /* 0x0000000b7676e220 */ /* 0x010fc40000410000 */
[----:B------:R-:W-:Y:S02]  /*85e0*/  IMAD R5, R63, c[0x0][0x2fc], R4 ;  /* 0x0000bf003f057a24 */ /* 0x000fe400078e0204 */
[----:B------:R-:W-:-:S03]  /*85f0*/  FADD.FTZ R129, R126, R129 ;  /* 0x000000817e817221 */ /* 0x000fc60000010000 */
[----:B------:R4:W5:Y:S01]  /*8600*/  @!P3 MUFU.RCP R30, R25 ;  /* 0x00000019001eb308 */ /* 0x0009620000001000 */
[----:B--2---:R-:W-:Y:S01]  /*8610*/  @!P4 FMUL.FTZ R119, R119, R24 ;  /* 0x000000187777c220 */ /* 0x004fe20000410000 */
[----:B------:R-:W-:Y:S01]  /*8620*/  F2FP.BF16.PACK_AB R24, R120, R123 ;  /* 0x0000007b7818723e */ /* 0x000fe200000010ff */
[----:B------:R-:W-:Y:S01]  /*8630*/  FADD.FTZ R128, R129, R128 ;  /* 0x0000008081807221 */ /* 0x000fe20000010000 */
[----:B------:R-:W-:Y:S01]  /*8640*/  IADD3 R3, R3, R5, RZ ;  /* 0x0000000503037210 */ /* 0x000fe20007ffe0ff */
[----:B------:R-:W-:Y:S01]  /*8650*/  IMAD R5, R65, c[0x0][0x300], RZ ;  /* 0x0000c00041057a24 */ /* 0x000fe200078e02ff */
[----:B------:R-:W-:Y:S01]  /*8660*/  IADD3 R52, P4, R52, -0x400, RZ ;  /* 0xfffffc0034347810 */ /* 0x000fe20007f9e0ff */
[----:B------:R-:W-:Y:S01]  /*8670*/  FADD.FTZ R128, R128, R131 ;  /* 0x0000008380807221 */ /* 0x000fe20000010000 */
[----:B------:R2:W0:Y:S01]  /*8680*/  @!P1 MUFU.RCP R31, R26 ;  /* 0x0000001a001f9308 */ /* 0x0004220000001000 */
[----:B---3--:R-:W-:Y:S01]  /*8690*/  @!P5 FMUL.FTZ R116, R116, R29 ;  /* 0x0000001d7474d220 */ /* 0x008fe20000410000 */
[----:B----4-:R-:W-:Y:S01]  /*86a0*/  F2FP.BF16.PACK_AB R25, R118, R121 ;  /* 0x000000797619723e */ /* 0x010fe200000010ff */
[----:B------:R-:W-:Y:S01]  /*86b0*/  IMAD R5, R66, c[0x0][0x304], R5 ;  /* 0x0000c10042057a24 */ /* 0x000fe200078e0205 */
[----:B------:R-:W-:Y:S01]  /*86c0*/  IADD3 R56, P5, R56, -0x400, RZ ;  /* 0xfffffc0038387810 */ /* 0x000fe20007fbe0ff */
[----:B------:R-:W-:Y:S01]  /*86d0*/  IMAD.WIDE.U32 R2, R66, c[0x0][0x300], R2 ;  /* 0x0000c00042027a25 */ /* 0x000fe200078e0002 */
[----:B------:R-:W-:Y:S01]  /*86e0*/  IADD3.X R53, R53, -0x1, RZ, P4, !PT ;  /* 0xffffffff35357810 */ /* 0x000fe200027fe4ff */
[----:B-1----:R-:W-:Y:S01]  /*86f0*/  STG.E.128 [R8.64+0x200], R20 ;  /* 0x0002001408007986 */ /* 0x002fe2000c101d04 */
[----:B------:R-:W-:Y:S01]  /*8700*/  IADD3.X R57, R57, -0x1, RZ, P5, !PT ;  /* 0xffffffff39397810 */ /* 0x000fe20002ffe4ff */
[----:B-----5:R-:W-:Y:S01]  /*8710*/  @!P3 FMUL.FTZ R117, R117, R30 ;  /* 0x0000001e7575b220 */ /* 0x020fe20000410000 */
[----:B--2---:R-:W-:Y:S01]  /*8720*/  F2FP.BF16.PACK_AB R26, R116, R119 ;  /* 0x00000077741a723e */ /* 0x004fe200000010ff */
[----:B0-----:R-:W-:Y:S01]  /*8730*/  STG.E.128 [R8.64], R16 ;  /* 0x0000001008007986 */ /* 0x001fe2000c101d04 */
[----:B------:R-:W-:Y:S01]  /*8740*/  IADD3 R3, R3, R5, RZ ;  /* 0x0000000503037210 */ /* 0x000fe20007ffe0ff */
[----:B------:R-:W-:-:S02]  /*8750*/  FADD.FTZ R123, R128, R123 ;  /* 0x0000007b807b7221 */ /* 0x000fc40000010000 */
[----:B------:R-:W-:Y:S01]  /*8760*/  BAR.SYNC.DEFER_BLOCKING 0x0 ;  /* 0x0000000000007b1d */ /* 0x000fe20000010000 */
[----:B------:R-:W-:Y:S01]  /*8770*/  @!P1 FMUL.FTZ R114, R114, R31 ;  /* 0x0000001f72729220 */ /* 0x000fe20000410000 */
[----:B------:R-:W-:Y:S01]  /*8780*/  LEA R4, P0, R2, c[0x0][0x340], 0x1 ;  /* 0x0000d00002047a11 */ /* 0x000fe200078008ff */
[----:B------:R-:W-:Y:S01]  /*8790*/  FADD.FTZ R120, R123, R120 ;  /* 0x000000787b787221 */ /* 0x000fe20000010000 */
[----:B------:R-:W-:Y:S02]  /*87a0*/  IADD3 R54, P1, R54, -0x400, RZ ;  /* 0xfffffc0036367810 */ /* 0x000fe40007f3e0ff */
[----:B------:R-:W-:Y:S01]  /*87b0*/  F2FP.BF16.PACK_AB R27, R114, R117 ;  /* 0x00000075721b723e */ /* 0x000fe200000010ff */
[----:B------:R-:W-:Y:S01]  /*87c0*/  FADD.FTZ R121, R120, R121 ;  /* 0x0000007978797221 */ /* 0x000fe20000010000 */
[----:B------:R-:W-:Y:S02]  /*87d0*/  LEA.HI.X R5, R2, c[0x0][0x344], R3, 0x1, P0 ;  /* 0x0000d10002057a11 */ /* 0x000fe400000f0c03 */
[----:B------:R-:W-:Y:S01]  /*87e0*/  ISETP.GT.AND P0, PT, R0, 0x1, PT ;  /* 0x000000010000780c */ /* 0x000fe20003f04270 */
[----:B------:R-:W-:Y:S01]  /*87f0*/  FADD.FTZ R118, R121, R118 ;  /* 0x0000007679767221 */ /* 0x000fe20000010000 */
[----:B------:R-:W-:Y:S01]  /*8800*/  IADD3 R49, P3, R49, -0x400, RZ ;  /* 0xfffffc0031317810 */ /* 0x000fe20007f7e0ff */
[----:B------:R-:W-:Y:S01]  /*8810*/  IMAD.WIDE R2, R45, 0x10, R4 ;  /* 0x000000102d027825 */ /* 0x000fe200078e0204 */
[----:B------:R-:W-:-:S02]  /*8820*/  IADD3.X R55, R55, -0x1, RZ, P1, !PT ;  /* 0xffffffff37377810 */ /* 0x000fc40000ffe4ff */
[----:B------:R-:W-:Y:S01]  /*8830*/  IADD3.X R48, R48, -0x1, RZ, P3, !PT ;  /* 0xffffffff30307810 */ /* 0x000fe20001ffe4ff */
[----:B------:R-:W-:-:S04]  /*8840*/  FADD.FTZ R119, R118, R119 ;  /* 0x0000007776777221 */ /* 0x000fc80000010000 */
[----:B------:R-:W-:Y:S01]  /*8850*/  FADD.FTZ R116, R119, R116 ;  /* 0x0000007477747221 */ /* 0x000fe20000010000 */
[----:B------:R-:W-:Y:S03]  /*8860*/  STS.128 [R44], R12 ;  /* 0x0000000c2c007388 */ /* 0x000fe60000000c00 */
[----:B------:R-:W-:Y:S01]  /*8870*/  FADD.FTZ R117, R116, R117 ;  /* 0x0000007574757221 */ /* 0x000fe20000010000 */
[----:B------:R-:W-:Y:S01]  /*8880*/  STS.128 [R44+0x10], R24 ;  /* 0x000010182c007388 */ /* 0x000fe20000000c00 */
[----:B------:R-:W-:-:S06]  /*8890*/  NOP ;  /* 0x0000000000007918 */ /* 0x000fcc0000000000 */
[----:B------:R-:W0:Y:S01]  /*88a0*/  LDS.128 R28, [R58.X16] ;  /* 0x000000003a1c7984 */ /* 0x000e22000000cc00 */
[----:B------:R-:W-:-:S03]  /*88b0*/  FADD.FTZ R60, R117, R114 ;  /* 0x00000072753c7221 */ /* 0x000fc60000010000 */
[----:B------:R-:W1:Y:S04]  /*88c0*/  LDS.128 R32, [R58.X16+0x200] ;  /* 0x000200003a207984 */ /* 0x000e68000000cc00 */
[----:B0-----:R0:W-:Y:S04]  /*88d0*/  STG.E.128 [R2.64], R28 ;  /* 0x0000001c02007986 */ /* 0x0011e8000c101d04 */
[----:B-1----:R0:W-:Y:S01]  /*88e0*/  STG.E.128 [R2.64+0x200], R32 ;  /* 0x0002002002007986 */ /* 0x0021e2000c101d04 */
[----:B------:R-:W-:Y:S01]  /*88f0*/  @!P0 CALL.REL.NOINC `(.L_x_6582) ;  /* 0x0000001000008944 */ /* 0x000fe20003c00000 */
[----:B------:R-:W-:Y:S05]  /*8900*/  BRA `(.L_x_6654) ;  /* 0xffff7f2000007947 */ /* 0x000fea000383ffff */
.L_x_6582:
        /* <DEDUP_REMOVED lines=24> */
.L_x_6656:
[----:B0-----:R-:W-:Y:S05]  /*8a90*/  BSYNC B0 ;  /* 0x0000000000007941 */ /* 0x001fea0003800000 */
.L_x_6655:
        /* <DEDUP_REMOVED lines=23> */
.L_x_6658:
[----:B------:R-:W1:Y:S02]  /*8c10*/  S2R R9, SR_TID.X ;  /* 0x0000000000097919 */ /* 0x000e640000002100 */
.L_x_6659:
[----:B0-----:R-:W-:Y:S05]  /*8c20*/  BSYNC B0 ;  /* 0x0000000000007941 */ /* 0x001fea0003800000 */
.L_x_6657:
[----:B-1----:R-:W-:-:S13]  /*8c30*/  ISETP.GE.AND P0, PT, R9, c[0x0][0x16c], PT ;  /* 0x00005b0009007a0c */ /* 0x002fda0003f06270 */
[----:B------:R-:W-:Y:S05]  /*8c40*/  @P0 EXIT ;  /* 0x000000000000094d */ /* 0x000fea0003800000 */
[----:B------:R-:W-:Y:S02]  /*8c50*/  IMAD R65, R65, c[0x0][0x288], RZ ;  /* 0x0000a20041417a24 */ /* 0x000fe400078e02ff */
[----:B------:R-:W-:-:S04]  /*8c60*/  IMAD.WIDE.U32 R2, R66, c[0x0][0x288], RZ ;  /* 0x0000a20042027a25 */ /* 0x000fc800078e00ff */
[----:B------:R-:W-:-:S05]  /*8c70*/  IMAD R13, R66, c[0x0][0x28c], R65 ;  /* 0x0000a300420d7a24 */ /* 0x000fca00078e0241 */
[----:B------:R-:W-:Y:S02]  /*8c80*/  IADD3 R13, R3, R13, RZ ;  /* 0x0000000d030d7210 */ /* 0x000fe40007ffe0ff */
.L_x_6660:
        /* <DEDUP_REMOVED lines=16> */
.L_x_6661:
        /* <DEDUP_REMOVED lines=15> */
.L_x_9099:


//--------------------- .text._Z25selective_scan_bwd_kernelI32Selective_Scan_bwd_kernel_traitsILi32ELi8ELb0ELb0ELb0ELb0ELb0EN3c108BFloat16EfEEv12SSMParamsBwd --------------------------
	.section	.text._Z25selective_scan_bwd_kernelI32Selective_Scan_bwd_kernel_traitsILi32ELi8ELb0ELb0ELb0ELb0ELb0EN3c108BFloat16EfEEv12SSMParamsBwd,"ax",@progbits
	.sectioninfo	@"SHI_REGISTERS=168"
	.align	128
        .global         _Z25selective_scan_bwd_kernelI32Selective_Scan_bwd_kernel_traitsILi32ELi8ELb0ELb0ELb0ELb0ELb0EN3c108BFloat16EfEEv12SSMParamsBwd
        .type           _Z25selective_scan_bwd_kernelI32Selective_Scan_bwd_kernel_traitsILi32ELi8ELb0ELb0ELb0ELb0ELb0EN3c108BFloat16EfEEv12SSMParamsBwd,@function
        .size           _Z25selective_scan_bwd_kernelI32Selective_Scan_bwd_kernel_traitsILi32ELi8ELb0ELb0ELb0ELb0ELb0EN3c108BFloat16EfEEv12SSMParamsBwd,(.L_x_9100 - _Z25selective_scan_bwd_kernelI32Selective_Scan_bwd_kernel_traitsILi32ELi8ELb0ELb0ELb0ELb0ELb0EN3c108BFloat16EfEEv12SSMParamsBwd)
        .other          _Z25selective_scan_bwd_kernelI32Selective_Scan_bwd_kernel_traitsILi32ELi8ELb0ELb0ELb0ELb0ELb0EN3c108BFloat16EfEEv12SSMParamsBwd,@"STO_CUDA_ENTRY STV_DEFAULT"
_Z25selective_scan_bwd_kernelI32Selective_Scan_bwd_kernel_traitsILi32ELi8ELb0ELb0ELb0ELb0ELb0EN3c108BFloat16EfEEv12SSMParamsBwd:
.text._Z25selective_scan_bwd_kernelI32Selective_Scan_bwd_kernel_traitsILi32ELi8ELb0ELb0ELb0ELb0ELb0EN3c108BFloat16EfEEv12SSMParamsBwd:
[----:B------:R-:W-:Y:S02]  /*0000*/  MOV R1, c[0x0][0x28] ;  /* 0x00000a0000017a02 */ /* 0x000fe40000000f00 */
[----:B------:R-:W0:Y:S01]  /*0010*/  S2R R92, SR_CTAID.X ;  /* 0x00000000005c7919 */ /* 0x000e220000002500 */
[----:B------:R-:W-:Y:S01]  /*0020*/  ISETP.NE.U32.AND P0, PT, RZ, c[0x0][0x238], PT ;  /* 0x00008e00ff007a0c */ /* 0x000fe20003f05070 */
[----:B------:R-:W-:Y:S01]  /*0030*/  IMAD.MOV.U32 R96, RZ, RZ, RZ ;  /* 0x000000ffff607224 */ /* 0x000fe200078e00ff */
[----:B------:R-:W-:Y:S01]  /*0040*/  ISETP.NE.U32.AND P1, PT, RZ, c[0x0][0x250], PT ;  /* 0x00009400ff007a0c */ /* 0x000fe20003f25070 */
[----:B------:R-:W1:Y:S01]  /*0050*/  S2R R98, SR_CTAID.Y ;  /* 0x0000000000627919 */ /* 0x000e620000002600 */
[----:B------:R-:W-:Y:S01]  /*0060*/  ISETP.NE.AND.EX P0, PT, RZ, c[0x0][0x23c], PT, P0 ;  /* 0x00008f00ff007a0c */ /* 0x000fe20003f05300 */
[----:B------:R-:W-:Y:S01]  /*0070*/  CS2R R94, SRZ ;  /* 0x00000000005e7805 */ /* 0x000fe2000001ff00 */
[----:B------:R-:W-:Y:S01]  /*0080*/  ISETP.NE.AND.EX P1, PT, RZ, c[0x0][0x254], PT, P1 ;  /* 0x00009500ff007a0c */ /* 0x000fe20003f25310 */
[----:B------:R-:W-:Y:S01]  /*0090*/  IMAD.MOV.U32 R0, RZ, RZ, c[0x0][0x174] ;  /* 0x00005d00ff007624 */ /* 0x000fe200078e00ff */
[----:B------:R-:W-:Y:S01]  /*00a0*/  ULDC.64 UR6, c[0x0][0x118] ;  /* 0x0000460000067ab9 */ /* 0x000fe20000000a00 */
[----:B0-----:R-:W-:Y:S01]  /*00b0*/  SHF.R.S32.HI R90, RZ, 0x1f, R92 ;  /* 0x0000001fff5a7819 */ /* 0x001fe2000001145c */
[----:B------:R-:W-:Y:S01]  /*00c0*/  IMAD.WIDE.U32 R2, R92, c[0x0][0x1d0], RZ ;  /* 0x000074005c027a25 */ /* 0x000fe200078e00ff */
[----:B-1----:R-:W-:-:S03]  /*00d0*/  SHF.R.S32.HI R97, RZ, 0x1f, R98 ;  /* 0x0000001fff617819 */ /* 0x002fc60000011462 */
[----:B------:R-:W-:-:S03]  /*00e0*/  IMAD R7, R90, c[0x0][0x1d0], RZ ;  /* 0x000074005a077a24 */ /* 0x000fc600078e02ff */
[----:B------:R-:W-:Y:S01]  /*00f0*/  @P0 LEA R8, P2, R98, c[0x0][0x238], 0x2 ;  /* 0x00008e0062080a11 */ /* 0x000fe200078410ff */
[----:B------:R-:W-:Y:S01]  /*0100*/  IMAD R15, R90, c[0x0][0x1e0], RZ ;  /* 0x000078005a0f7a24 */ /* 0x000fe200078e02ff */
[----:B------:R-:W-:Y:S01]  /*0110*/  @P1 LEA R10, P3, R98, c[0x0][0x250], 0x2 ;  /* 0x00009400620a1a11 */ /* 0x000fe200078610ff */
[----:B------:R-:W-:Y:S01]  /*0120*/  IMAD R17, R90, c[0x0][0x278], RZ ;  /* 0x00009e005a117a24 */ /* 0x000fe200078e02ff */
[--C-:B------:R-:W-:Y:S01]  /*0130*/  @P0 LEA.HI.X R9, R98, c[0x0][0x23c], R97.reuse, 0x2, P2 ;  /* 0x00008f0062090a11 */ /* 0x100fe200010f1461 */
[----:B------:R-:W-:Y:S01]  /*0140*/  IMAD.WIDE.U32 R4, R92, c[0x0][0x1e0], RZ ;  /* 0x000078005c047a25 */ /* 0x000fe200078e00ff */
[----:B------:R-:W-:-:S03]  /*0150*/  @P1 LEA.HI.X R11, R98, c[0x0][0x254], R97, 0x2, P3 ;  /* 0x00009500620b1a11 */ /* 0x000fc600018f1461 */
[C---:B------:R-:W-:Y:S01]  /*0160*/  IMAD R13, R92.reuse, c[0x0][0x1d4], R7 ;  /* 0x000075005c0d7a24 */ /* 0x040fe200078e0207 */
[----:B------:R0:W5:Y:S01]  /*0170*/  @P0 LDG.E R96, [R8.64] ;  /* 0x0000000608600981 */ /* 0x000162000c1e1900 */
[C---:B------:R-:W-:Y:S02]  /*0180*/  IMAD R15, R92.reuse, c[0x0][0x1e4], R15 ;  /* 0x000079005c0f7a24 */ /* 0x040fe400078e020f */
[C---:B------:R-:W-:Y:S01]  /*0190*/  IMAD.WIDE.U32 R6, R92.reuse, c[0x0][0x278], RZ ;  /* 0x00009e005c067a25 */ /* 0x040fe200078e00ff */
[----:B------:R-:W-:Y:S01]  /*01a0*/  IADD3 R3, R3, R13, RZ ;  /* 0x0000000d03037210 */ /* 0x000fe20007ffe0ff */
[----:B------:R1:W5:Y:S01]  /*01b0*/  @P1 LDG.E R94, [R10.64] ;  /* 0x000000060a5e1981 */ /* 0x000362000c1e1900 */
[----:B------:R-:W-:Y:S01]  /*01c0*/  IADD3 R5, R5, R15, RZ ;  /* 0x0000000f05057210 */ /* 0x000fe20007ffe0ff */
[----:B------:R-:W-:Y:S01]  /*01d0*/  IMAD R17, R92, c[0x0][0x27c], R17 ;  /* 0x00009f005c117a24 */ /* 0x000fe200078e0211 */
[----:B------:R-:W-:Y:S01]  /*01e0*/  ISETP.GE.AND P3, PT, R0, 0x1, PT ;  /* 0x000000010000780c */ /* 0x000fe20003f66270 */
[----:B------:R-:W-:Y:S01]  /*01f0*/  IMAD.WIDE.U32 R2, R98, c[0x0][0x1d8], R2 ;  /* 0x0000760062027a25 */ /* 0x000fe200078e0002 */
[----:B0-----:R-:W-:Y:S01]  /*0200*/  LEA R9, R0, 0xffffff00, 0x8 ;  /* 0xffffff0000097811 */ /* 0x001fe200078e40ff */
[----:B------:R-:W-:-:S02]  /*0210*/  HFMA2.MMA R88, -RZ, RZ, 0, 0 ;  /* 0x00000000ff587435 */ /* 0x000fc400000001ff */
[----:B------:R-:W-:Y:S01]  /*0220*/  IMAD.IADD R7, R7, 0x1, R17 ;  /* 0x0000000107077824 */ /* 0x000fe200078e0211 */
[----:B------:R-:W-:Y:S01]  /*0230*/  IADD3 R85, P0, R9, R2, RZ ;  /* 0x0000000209557210 */ /* 0x000fe20007f1e0ff */
[----:B------:R-:W-:Y:S01]  /*0240*/  IMAD.WIDE.U32 R4, R98, c[0x0][0x1e8], R4 ;  /* 0x00007a0062047a25 */ /* 0x000fe200078e0004 */
[----:B-1----:R-:W-:-:S03]  /*0250*/  SHF.R.S32.HI R11, RZ, 0x1f, R9 ;  /* 0x0000001fff0b7819 */ /* 0x002fc60000011409 */
[----:B------:R-:W-:Y:S01]  /*0260*/  IMAD R17, R97, c[0x0][0x280], RZ ;  /* 0x0000a00061117a24 */ /* 0x000fe200078e02ff */
[----:B------:R-:W-:Y:S01]  /*0270*/  IADD3 R83, P1, R9, R4, RZ ;  /* 0x0000000409537210 */ /* 0x000fe20007f3e0ff */
[----:B------:R-:W-:-:S04]  /*0280*/  IMAD.WIDE.U32 R6, R98, c[0x0][0x280], R6 ;  /* 0x0000a00062067a25 */ /* 0x000fc800078e0006 */
[----:B------:R-:W-:Y:S01]  /*0290*/  IMAD R13, R97, c[0x0][0x1d8], RZ ;  /* 0x00007600610d7a24 */ /* 0x000fe200078e02ff */
[----:B------:R-:W-:Y:S01]  /*02a0*/  IADD3 R9, P2, R9, R6, RZ ;  /* 0x0000000609097210 */ /* 0x000fe20007f5e0ff */
[----:B------:R-:W-:Y:S02]  /*02b0*/  IMAD R15, R97, c[0x0][0x1e8], RZ ;  /* 0x00007a00610f7a24 */ /* 0x000fe400078e02ff */
[C---:B------:R-:W-:Y:S01]  /*02c0*/  IMAD R17, R98.reuse, c[0x0][0x284], R17 ;  /* 0x0000a10062117a24 */ /* 0x040fe200078e0211 */
[----:B------:R-:W-:Y:S01]  /*02d0*/  LEA R80, P4, R9, c[0x0][0x308], 0x1 ;  /* 0x0000c20009507a11 */ /* 0x000fe200078808ff */
[C---:B------:R-:W-:Y:S02]  /*02e0*/  IMAD R13, R98.reuse, c[0x0][0x1dc], R13 ;  /* 0x00007700620d7a24 */ /* 0x040fe400078e020d */
[C---:B------:R-:W-:Y:S01]  /*02f0*/  IMAD R15, R98.reuse, c[0x0][0x1ec], R15 ;  /* 0x00007b00620f7a24 */ /* 0x040fe200078e020f */
[----:B------:R-:W-:Y:S01]  /*0300*/  IADD3.X R6, R11, R7, R17, P2, !PT ;  /* 0x000000070b067210 */ /* 0x000fe200017fe411 */
[C---:B------:R-:W-:Y:S01]  /*0310*/  IMAD R7, R97.reuse, c[0x0][0x1b8], RZ ;  /* 0x00006e0061077a24 */ /* 0x040fe200078e02ff */
[----:B------:R-:W-:Y:S01]  /*0320*/  ISETP.NE.U32.AND P2, PT, RZ, c[0x0][0x260], PT ;  /* 0x00009800ff007a0c */ /* 0x000fe20003f45070 */
[----:B------:R-:W-:Y:S01]  /*0330*/  IMAD R19, R97, c[0x0][0x288], RZ ;  /* 0x0000a20061137a24 */ /* 0x000fe200078e02ff */
[----:B------:R-:W-:Y:S01]  /*0340*/  IADD3.X R2, R11, R3, R13, P0, !PT ;  /* 0x000000030b027210 */ /* 0x000fe200007fe40d */
[----:B------:R-:W-:Y:S01]  /*0350*/  IMAD R17, R97, c[0x0][0x2a8], RZ ;  /* 0x0000aa0061117a24 */ /* 0x000fe200078e02ff */
[----:B------:R-:W-:Y:S01]  /*0360*/  IADD3.X R4, R11, R5, R15, P1, !PT ;  /* 0x000000050b047210 */ /* 0x000fe20000ffe40f */
[----:B------:R-:W-:Y:S01]  /*0370*/  IMAD R21, R97, c[0x0][0x198], RZ ;  /* 0x0000660061157a24 */ /* 0x000fe200078e02ff */
[----:B------:R-:W-:Y:S01]  /*0380*/  LEA R84, P0, R85, c[0x0][0x240], 0x1 ;  /* 0x0000900055547a11 */ /* 0x000fe200078008ff */
[----:B------:R-:W-:Y:S01]  /*0390*/  IMAD.WIDE.U32 R14, R98, c[0x0][0x1b8], RZ ;  /* 0x00006e00620e7a25 */ /* 0x000fe200078e00ff */
[----:B------:R-:W-:-:S02]  /*03a0*/  LEA R82, P1, R83, c[0x0][0x248], 0x1 ;  /* 0x0000920053527a11 */ /* 0x000fc400078208ff */
[----:B------:R-:W-:Y:S01]  /*03b0*/  ISETP.NE.AND.EX P2, PT, RZ, c[0x0][0x264], PT, P2 ;  /* 0x00009900ff007a0c */ /* 0x000fe20003f45320 */
[C---:B------:R-:W-:Y:S01]  /*03c0*/  IMAD.WIDE.U32 R10, R98.reuse, c[0x0][0x288], RZ ;  /* 0x0000a200620a7a25 */ /* 0x040fe200078e00ff */
[----:B------:R-:W-:Y:S02]  /*03d0*/  LEA.HI.X R85, R85, c[0x0][0x244], R2, 0x1, P0 ;  /* 0x0000910055557a11 */ /* 0x000fe400000f0c02 */
[----:B------:R-:W-:Y:S01]  /*03e0*/  LEA.HI.X R83, R83, c[0x0][0x24c], R4, 0x1, P1 ;  /* 0x0000930053537a11 */ /* 0x000fe200008f0c04 */
[----:B------:R-:W-:Y:S01]  /*03f0*/  CS2R R2, SRZ ;  /* 0x0000000000027805 */ /* 0x000fe2000001ff00 */
[----:B------:R-:W-:Y:S01]  /*0400*/  ISETP.NE.U32.AND P0, PT, RZ, c[0x0][0x328], PT ;  /* 0x0000ca00ff007a0c */ /* 0x000fe20003f05070 */
[----:B------:R-:W-:Y:S01]  /*0410*/  CS2R R4, SRZ ;  /* 0x0000000000047805 */ /* 0x000fe2000001ff00 */
[----:B------:R-:W-:Y:S01]  /*0420*/  ISETP.NE.U32.AND P1, PT, RZ, c[0x0][0x348], PT ;  /* 0x0000d200ff007a0c */ /* 0x000fe20003f25070 */
[C---:B------:R-:W-:Y:S01]  /*0430*/  IMAD R93, R98.reuse, c[0x0][0x1bc], R7 ;  /* 0x00006f00625d7a24 */ /* 0x040fe200078e0207 */
[----:B------:R-:W-:Y:S01]  /*0440*/  ISETP.NE.AND.EX P0, PT, RZ, c[0x0][0x32c], PT, P0 ;  /* 0x0000cb00ff007a0c */ /* 0x000fe20003f05300 */
[----:B------:R-:W-:Y:S01]  /*0450*/  IMAD R19, R98, c[0x0][0x28c], R19 ;  /* 0x0000a30062137a24 */ /* 0x000fe200078e0213 */
[----:B------:R-:W-:Y:S01]  /*0460*/  ISETP.NE.AND.EX P1, PT, RZ, c[0x0][0x34c], PT, P1 ;  /* 0x0000d300ff007a0c */ /* 0x000fe20003f25310 */
[----:B------:R-:W-:Y:S01]  /*0470*/  @P2 IMAD R0, R92, c[0x0][0x164], R98 ;  /* 0x000059005c002a24 */ /* 0x000fe200078e0262 */
[----:B------:R-:W-:Y:S01]  /*0480*/  LEA.HI.X R81, R9, c[0x0][0x30c], R6, 0x1, P4 ;  /* 0x0000c30009517a11 */ /* 0x000fe200020f0c06 */
[----:B------:R-:W-:Y:S01]  /*0490*/  @P2 IMAD.MOV.U32 R23, RZ, RZ, 0x8 ;  /* 0x00000008ff172424 */ /* 0x000fe200078e00ff */
[----:B------:R-:W-:Y:S01]  /*04a0*/  IADD3 R93, R15, R93, RZ ;  /* 0x0000005d0f5d7210 */ /* 0x000fe20007ffe0ff */
[----:B------:R-:W-:Y:S01]  /*04b0*/  @P2 IMAD R0, R0, c[0x0][0x174], RZ ;  /* 0x00005d0000002a24 */ /* 0x000fe200078e02ff */
[----:B------:R-:W-:Y:S01]  /*04c0*/  IADD3 R89, R11, R19, RZ ;  /* 0x000000130b597210 */ /* 0x000fe20007ffe0ff */
[----:B------:R-:W-:-:S04]  /*04d0*/  IMAD.WIDE.U32 R12, R98, c[0x0][0x2a8], RZ ;  /* 0x0000aa00620c7a25 */ /* 0x000fc800078e00ff */
[----:B------:R-:W-:Y:S01]  /*04e0*/  @P2 IMAD R0, R0, c[0x0][0x16c], RZ ;  /* 0x00005b0000002a24 */ /* 0x000fe200078e02ff */
[C---:B------:R-:W-:Y:S01]  /*04f0*/  @P0 LEA R4, P4, R98.reuse, c[0x0][0x328], 0x2 ;  /* 0x0000ca0062040a11 */ /* 0x040fe200078810ff */
[C---:B------:R-:W-:Y:S01]  /*0500*/  IMAD.WIDE.U32 R8, R98.reuse, c[0x0][0x198], RZ ;  /* 0x0000660062087a25 */ /* 0x040fe200078e00ff */
[C---:B------:R-:W-:Y:S02]  /*0510*/  @P1 LEA R2, P5, R98.reuse, c[0x0][0x348], 0x2 ;  /* 0x0000d20062021a11 */ /* 0x040fe400078a10ff */
[C---:B------:R-:W-:Y:S01]  /*0520*/  @P0 LEA.HI.X R5, R98.reuse, c[0x0][0x32c], R97, 0x2, P4 ;  /* 0x0000cb0062050a11 */ /* 0x040fe200020f1461 */
[C---:B------:R-:W-:Y:S01]  /*0530*/  IMAD R17, R98.reuse, c[0x0][0x2ac], R17 ;  /* 0x0000ab0062117a24 */ /* 0x040fe200078e0211 */
[C---:B------:R-:W-:Y:S01]  /*0540*/  @P1 LEA.HI.X R3, R98.reuse, c[0x0][0x34c], R97, 0x2, P5 ;  /* 0x0000d30062031a11 */ /* 0x040fe200028f1461 */
[----:B------:R-:W-:Y:S02]  /*0550*/  IMAD R21, R98, c[0x0][0x19c], R21 ;  /* 0x0000670062157a24 */ /* 0x000fe400078e0215 */
[----:B------:R-:W-:Y:S01]  /*0560*/  @P2 IMAD.WIDE R6, R0, R23, c[0x0][0x260] ;  /* 0x0000980000062625 */ /* 0x000fe200078e0217 */
[----:B------:R-:W-:-:S03]  /*0570*/  @!P2 CS2R R6, SRZ ;  /* 0x000000000006a805 */ /* 0x000fc6000001ff00 */
[----:B------:R-:W-:Y:S02]  /*0580*/  IMAD.IADD R91, R13, 0x1, R17 ;  /* 0x000000010d5b7824 */ /* 0x000fe400078e0211 */
[----:B------:R-:W-:Y:S01]  /*0590*/  IMAD.IADD R87, R9, 0x1, R21 ;  /* 0x0000000109577824 */ /* 0x000fe200078e0215 */
[----:B------:R-:W-:Y:S05]  /*05a0*/  @!P3 BRA `(.L_x_6662) ;  /* 0x00002f300000b947 */ /* 0x000fea0003800000 */
[----:B------:R-:W0:Y:S01]  /*05b0*/  S2R R86, SR_TID.X ;  /* 0x0000000000567919 */ /* 0x000e220000002100 */
[----:B------:R-:W-:Y:S01]  /*05c0*/  LEA R78, P0, R14, c[0x0][0x230], 0x2 ;  /* 0x00008c000e4e7a11 */ /* 0x000fe200078010ff */
[----:B------:R-:W-:Y:S01]  /*05d0*/  IMAD.MOV.U32 R75, RZ, RZ, RZ ;  /* 0x000000ffff4b7224 */ /* 0x000fe200078e00ff */
[----:B------:R-:W-:Y:S01]  /*05e0*/  LEA R76, P1, R8, c[0x0][0x228], 0x2 ;  /* 0x00008a00084c7a11 */ /* 0x000fe200078210ff */
[----:B------:R-:W1:Y:S01]  /*05f0*/  S2R R77, SR_LANEID ;  /* 0x00000000004d7919 */ /* 0x000e620000000000 */
[----:B------:R-:W-:Y:S02]  /*0600*/  MOV R79, c[0x0][0x174] ;  /* 0x00005d00004f7a02 */ /* 0x000fe40000000f00 */
[----:B------:R-:W-:-:S02]  /*0610*/  MOV R88, RZ ;  /* 0x000000ff00587202 */ /* 0x000fc40000000f00 */
[----:B------:R-:W-:Y:S02]  /*0620*/  MOV R95, RZ ;  /* 0x000000ff005f7202 */ /* 0x000fe40000000f00 */
[----:B------:R-:W-:Y:S02]  /*0630*/  LEA.HI.X R73, R14, c[0x0][0x234], R93, 0x2, P0 ;  /* 0x00008d000e497a11 */ /* 0x000fe400000f145d */
[----:B------:R-:W-:Y:S01]  /*0640*/  LEA.HI.X R71, R8, c[0x0][0x22c], R87, 0x2, P1 ;  /* 0x00008b0008477a11 */ /* 0x000fe200008f1457 */
[C---:B0-----:R-:W-:Y:S01]  /*0650*/  IMAD.SHL.U32 R0, R86.reuse, 0x8, RZ ;  /* 0x0000000856007824 */ /* 0x041fe200078e00ff */
        /* <DEDUP_REMOVED lines=10> */
[----:B-1----:R-:W-:Y:S02]  /*0700*/  LOP3.LUT R64, R74, 0xe0, RZ, 0xfc, !PT ;  /* 0x000000e04a407812 */ /* 0x002fe400078efcff */
.L_x_6673:
[----:B------:R-:W-:Y:S01]  /*0710*/  BAR.SYNC.DEFER_BLOCKING 0x0 ;  /* 0x0000000000007b1d */ /* 0x000fe20000010000 */
[----:B------:R-:W-:Y:S01]  /*0720*/  LEA R63, R79, 0xffffff00, 0x8 ;  /* 0xffffff004f3f7811 */ /* 0x000fe200078e40ff */
[C---:B------:R-:W-:Y:S01]  /*0730*/  IMAD.SHL.U32 R61, R74.reuse, 0x2, RZ ;  /* 0x000000024a3d7824 */ /* 0x040fe200078e00ff */
[----:B------:R-:W-:Y:S02]  /*0740*/  SHF.L.U64.HI R62, R74, 0x1, R72 ;  /* 0x000000014a3e7819 */ /* 0x000fe40000010248 */
[----:B0-----:R-:W-:Y:S02]  /*0750*/  IADD3 R23, -R63, c[0x0][0x168], RZ ;  /* 0x00005a003f177a10 */ /* 0x001fe40007ffe1ff */
[----:B-1----:R-:W-:Y:S02]  /*0760*/  IADD3 R16, P3, R84, R61, RZ ;  /* 0x0000003d54107210 */ /* 0x002fe40007f7e0ff */
[----:B------:R-:W-:-:S02]  /*0770*/  ISETP.GE.AND P0, PT, R74, R23, PT ;  /* 0x000000174a00720c */ /* 0x000fc40003f06270 */
[-C--:B------:R-:W-:Y:S02]  /*0780*/  ISETP.GE.AND P1, PT, R70, R23.reuse, PT ;  /* 0x000000174600720c */ /* 0x080fe40003f26270 */
[-C--:B------:R-:W-:Y:S02]  /*0790*/  ISETP.GE.AND P2, PT, R69, R23.reuse, PT ;  /* 0x000000174500720c */ /* 0x080fe40003f46270 */
[----:B------:R-:W-:Y:S02]  /*07a0*/  PRMT R19, RZ, 0x7610, R19 ;  /* 0x00007610ff137816 */ /* 0x000fe40000000013 */
[----:B------:R-:W-:Y:S02]  /*07b0*/  IADD3.X R17, R85, R62, RZ, P3, !PT ;  /* 0x0000003e55117210 */ /* 0x000fe40001ffe4ff */
[----:B------:R-:W-:Y:S02]  /*07c0*/  PRMT R0, RZ, 0x7610, R0 ;  /* 0x00007610ff007816 */ /* 0x000fe40000000000 */
[----:B------:R-:W-:Y:S01]  /*07d0*/  PRMT R21, RZ, 0x7610, R21 ;  /* 0x00007610ff157816 */ /* 0x000fe20000000015 */
[----:B------:R0:W2:Y:S01]  /*07e0*/  @!P0 LDG.E.U16 R19, [R16.64] ;  /* 0x0000000610138981 */ /* 0x0000a2000c1e1500 */
[----:B------:R-:W-:-:S03]  /*07f0*/  ISETP.GE.AND P0, PT, R68, R23, PT ;  /* 0x000000174400720c */ /* 0x000fc60003f06270 */
[----:B------:R0:W3:Y:S01]  /*0800*/  @!P1 LDG.E.U16 R0, [R16.64+0x40] ;  /* 0x0000400610009981 */ /* 0x0000e2000c1e1500 */
[----:B------:R-:W-:-:S03]  /*0810*/  ISETP.GE.AND P1, PT, R67, R23, PT ;  /* 0x000000174300720c */ /* 0x000fc60003f26270 */
[----:B------:R0:W4:Y:S01]  /*0820*/  @!P2 LDG.E.U16 R21, [R16.64+0x80] ;  /* 0x000080061015a981 */ /* 0x000122000c1e1500 */
        /* <DEDUP_REMOVED lines=8> */
[----:B------:R-:W-:-:S03]  /*08b0*/  PRMT R22, RZ, 0x7610, R22 ;  /* 0x00007610ff167816 */ /* 0x000fc60000000016 */
[----:B------:R0:W4:Y:S04]  /*08c0*/  @!P1 LDG.E.U16 R23, [R16.64+0x100] ;  /* 0x0001000610179981 */ /* 0x000128000c1e1500 */
[----:B------:R0:W4:Y:S04]  /*08d0*/  @!P2 LDG.E.U16 R20, [R16.64+0x140] ;  /* 0x000140061014a981 */ /* 0x000128000c1e1500 */
[----:B------:R0:W4:Y:S04]  /*08e0*/  @!P3 LDG.E.U16 R25, [R16.64+0x180] ;  /* 0x000180061019b981 */ /* 0x000128000c1e1500 */
[----:B------:R0:W4:Y:S01]  /*08f0*/  @!P4 LDG.E.U16 R22, [R16.64+0x1c0] ;  /* 0x0001c0061016c981 */ /* 0x000122000c1e1500 */
[----:B------:R-:W-:-:S02]  /*0900*/  IADD3 R24, R77, 0x20, RZ ;  /* 0x000000204d187810 */ /* 0x000fc40007ffe0ff */
[C---:B------:R-:W-:Y:S02]  /*0910*/  IADD3 R26, R77.reuse, 0x40, RZ ;  /* 0x000000404d1a7810 */ /* 0x040fe40007ffe0ff */
[CC--:B------:R-:W-:Y:S02]  /*0920*/  LEA.HI.SX32 R60, R77.reuse, R77.reuse, 0x1b ;  /* 0x0000004d4d3c7211 */ /* 0x0c0fe400078fdaff */
[-C--:B------:R-:W-:Y:S02]  /*0930*/  LEA.HI.SX32 R24, R24, R77.reuse, 0x1b ;  /* 0x0000004d18187211 */ /* 0x080fe400078fdaff */
[----:B------:R-:W-:Y:S01]  /*0940*/  LEA.HI.SX32 R26, R26, R77, 0x1b ;  /* 0x0000004d1a1a7211 */ /* 0x000fe200078fdaff */
[----:B------:R-:W-:Y:S01]  /*0950*/  IMAD.SHL.U32 R60, R60, 0x2, RZ ;  /* 0x000000023c3c7824 */ /* 0x000fe200078e00ff */
[----:B------:R-:W-:Y:S02]  /*0960*/  SHF.L.U32 R59, R24, 0x1, RZ ;  /* 0x00000001183b7819 */ /* 0x000fe400000006ff */
[C---:B0-----:R-:W-:Y:S01]  /*0970*/  IADD3 R16, R77.reuse, 0x60, RZ ;  /* 0x000000604d107810 */ /* 0x041fe20007ffe0ff */
[----:B------:R-:W-:Y:S01]  /*0980*/  IMAD.SHL.U32 R58, R26, 0x2, RZ ;  /* 0x000000021a3a7824 */ /* 0x000fe200078e00ff */
[----:B------:R-:W-:-:S02]  /*0990*/  IADD3 R24, R77, 0x80, RZ ;  /* 0x000000804d187810 */ /* 0x000fc40007ffe0ff */
[C---:B------:R-:W-:Y:S02]  /*09a0*/  IADD3 R26, R77.reuse, 0xa0, RZ ;  /* 0x000000a04d1a7810 */ /* 0x040fe40007ffe0ff */
[C---:B------:R-:W-:Y:S02]  /*09b0*/  IADD3 R28, R77.reuse, 0xc0, RZ ;  /* 0x000000c04d1c7810 */ /* 0x040fe40007ffe0ff */
[----:B------:R-:W-:Y:S02]  /*09c0*/  IADD3 R30, R77, 0xe0, RZ ;  /* 0x000000e04d1e7810 */ /* 0x000fe40007ffe0ff */
[-C--:B------:R-:W-:Y:S02]  /*09d0*/  LEA.HI.SX32 R16, R16, R77.reuse, 0x1b ;  /* 0x0000004d10107211 */ /* 0x080fe400078fdaff */
[-C--:B------:R-:W-:Y:S02]  /*09e0*/  LEA.HI.SX32 R24, R24, R77.reuse, 0x1b ;  /* 0x0000004d18187211 */ /* 0x080fe400078fdaff */
[----:B------:R-:W-:-:S02]  /*09f0*/  LEA.HI.SX32 R26, R26, R77, 0x1b ;  /* 0x0000004d1a1a7211 */ /* 0x000fc400078fdaff */
[-C--:B------:R-:W-:Y:S01]  /*0a00*/  LEA.HI.SX32 R28, R28, R77.reuse, 0x1b ;  /* 0x0000004d1c1c7211 */ /* 0x080fe200078fdaff */
[----:B------:R-:W-:Y:S01]  /*0a10*/  IMAD.SHL.U32 R56, R24, 0x2, RZ ;  /* 0x0000000218387824 */ /* 0x000fe200078e00ff */
[----:B------:R-:W-:Y:S02]  /*0a20*/  SHF.L.U32 R57, R16, 0x1, RZ ;  /* 0x0000000110397819 */ /* 0x000fe400000006ff */
[----:B------:R-:W-:Y:S01]  /*0a30*/  LEA.HI.SX32 R30, R30, R77, 0x1b ;  /* 0x0000004d1e1e7211 */ /* 0x000fe200078fdaff */
[----:B------:R-:W-:Y:S01]  /*0a40*/  IMAD.SHL.U32 R54, R28, 0x2, RZ ;  /* 0x000000021c367824 */ /* 0x000fe200078e00ff */
[----:B------:R-:W-:Y:S02]  /*0a50*/  SHF.L.U32 R55, R26, 0x1, RZ ;  /* 0x000000011a377819 */ /* 0x000fe400000006ff */
[----:B------:R-:W-:Y:S02]  /*0a60*/  SHF.L.U32 R53, R30, 0x1, RZ ;  /* 0x000000011e357819 */ /* 0x000fe400000006ff */
[----:B------:R-:W-:-:S02]  /*0a70*/  IADD3 R31, -R63, c[0x0][0x168], RZ ;  /* 0x00005a003f1f7a10 */ /* 0x000fc40007ffe1ff */
[----:B------:R-:W-:Y:S02]  /*0a80*/  IADD3 R16, P0, R82, R61, RZ ;  /* 0x0000003d52107210 */ /* 0x000fe40007f1e0ff */
[-C--:B------:R-:W-:Y:S02]  /*0a90*/  ISETP.GE.AND P6, PT, R74, R31.reuse, PT ;  /* 0x0000001f4a00720c */ /* 0x080fe40003fc6270 */
[-C--:B------:R-:W-:Y:S01]  /*0aa0*/  ISETP.GE.AND P5, PT, R70, R31.reuse, PT ;  /* 0x0000001f4600720c */ /* 0x080fe20003fa6270 */
[----:B------:R-:W-:Y:S01]  /*0ab0*/  IMAD.X R17, R83, 0x1, R62, P0 ;  /* 0x0000000153117824 */ /* 0x000fe200000e063e */
[-C--:B------:R-:W-:Y:S02]  /*0ac0*/  ISETP.GE.AND P4, PT, R69, R31.reuse, PT ;  /* 0x0000001f4500720c */ /* 0x080fe40003f86270 */
[-C--:B------:R-:W-:Y:S02]  /*0ad0*/  ISETP.GE.AND P3, PT, R68, R31.reuse, PT ;  /* 0x0000001f4400720c */ /* 0x080fe40003f66270 */
[----:B------:R-:W-:-:S02]  /*0ae0*/  ISETP.GE.AND P2, PT, R67, R31, PT ;  /* 0x0000001f4300720c */ /* 0x000fc40003f46270 */
[-C--:B------:R-:W-:Y:S02]  /*0af0*/  ISETP.GE.AND P1, PT, R66, R31.reuse, PT ;  /* 0x0000001f4200720c */ /* 0x080fe40003f26270 */
[----:B------:R-:W-:Y:S02]  /*0b00*/  ISETP.GE.AND P0, PT, R65, R31, PT ;  /* 0x0000001f4100720c */ /* 0x000fe40003f06270 */
[----:B------:R-:W-:Y:S02]  /*0b10*/  PRMT R24, RZ, 0x7610, R24 ;  /* 0x00007610ff187816 */ /* 0x000fe40000000018 */
[----:B------:R-:W-:Y:S01]  /*0b20*/  PRMT R27, RZ, 0x7610, R27 ;  /* 0x00007610ff1b7816 */ /* 0x000fe2000000001b */
[----:B--2---:R-:W-:Y:S04]  /*0b30*/  STS.U16 [R60], R19 ;  /* 0x000000133c007388 */ /* 0x004fe80000000400 */
[----:B---3--:R0:W-:Y:S04]  /*0b40*/  STS.U16 [R59+0x40], R0 ;  /* 0x000040003b007388 */ /* 0x0081e80000000400 */
[----:B----4-:R1:W-:Y:S01]  /*0b50*/  STS.U16 [R58+0x80], R21 ;  /* 0x000080153a007388 */ /* 0x0103e20000000400 */
[----:B0-----:R-:W-:Y:S01]  /*0b60*/  IMAD.SHL.U32 R0, R77, 0x8, RZ ;  /* 0x000000084d007824 */ /* 0x001fe200078e00ff */
[----:B-1----:R-:W-:-:S04]  /*0b70*/  PRMT R21, RZ, 0x7610, R21 ;  /* 0x00007610ff157816 */ /* 0x002fc80000000015 */
[----:B------:R-:W-:Y:S01]  /*0b80*/  LEA.HI.SX32 R52, R0, R0, 0x1b ;  /* 0x0000000000347211 */ /* 0x000fe200078fdaff */
[----:B------:R-:W-:Y:S01]  /*0b90*/  STS.U16 [R57+0xc0], R18 ;  /* 0x0000c01239007388 */ /* 0x000fe20000000400 */
[----:B------:R-:W-:Y:S02]  /*0ba0*/  PRMT R0, RZ, 0x7610, R0 ;  /* 0x00007610ff007816 */ /* 0x000fe40000000000 */
[----:B------:R-:W-:Y:S01]  /*0bb0*/  SHF.L.U32 R52, R52, 0x1, RZ ;  /* 0x0000000134347819 */ /* 0x000fe200000006ff */
        /* <DEDUP_REMOVED lines=17> */
[----:B---3--:R-:W-:Y:S01]  /*0cd0*/  PRMT R22, RZ, 0x7610, R22 ;  /* 0x00007610ff167816 */ /* 0x008fe20000000016 */
[----:B------:R-:W2:Y:S01]  /*0ce0*/  @!P6 LDG.E.U16 R21, [R16.64] ;  /* 0x000000061015e981 */ /* 0x000ea2000c1e1500 */
[----:B------:R-:W-:-:S03]  /*0cf0*/  ISETP.GE.AND P6, PT, R64, R31, PT ;  /* 0x0000001f4000720c */ /* 0x000fc60003fc6270 */
[----:B------:R-:W3:Y:S04]  /*0d00*/  @!P5 LDG.E.U16 R24, [R16.64+0x40] ;  /* 0x000040061018d981 */ /* 0x000ee8000c1e1500 */
[----:B------:R-:W4:Y:S04]  /*0d10*/  @!P4 LDG.E.U16 R27, [R16.64+0x80] ;  /* 0x00008006101bc981 */ /* 0x000f28000c1e1500 */
[----:B------:R-:W4:Y:S04]  /*0d20*/  @!P3 LDG.E.U16 R0, [R16.64+0xc0] ;  /* 0x0000c0061000b981 */ /* 0x000f28000c1e1500 */
[----:B------:R-:W4:Y:S04]  /*0d30*/  @!P2 LDG.E.U16 R23, [R16.64+0x100] ;  /* 0x000100061017a981 */ /* 0x000f28000c1e1500 */
[----:B------:R-:W4:Y:S04]  /*0d40*/  @!P1 LDG.E.U16 R20, [R16.64+0x140] ;  /* 0x0001400610149981 */ /* 0x000f28000c1e1500 */
[----:B------:R-:W4:Y:S04]  /*0d50*/  @!P0 LDG.E.U16 R25, [R16.64+0x180] ;  /* 0x0001800610198981 */ /* 0x000f28000c1e1500 */
[----:B------:R-:W4:Y:S01]  /*0d60*/  @!P6 LDG.E.U16 R22, [R16.64+0x1c0] ;  /* 0x0001c0061016e981 */ /* 0x000f22000c1e1500 */
[----:B------:R-:W-:-:S02]  /*0d70*/  ISETP.GE.AND P6, PT, R74, R31, PT ;  /* 0x0000001f4a00720c */ /* 0x000fc40003fc6270 */
[----:B------:R-:W-:Y:S02]  /*0d80*/  IADD3 R18, P0, R80, R61, RZ ;  /* 0x0000003d50127210 */ /* 0x000fe40007f1e0ff */
[----:B------:R-:W-:Y:S02]  /*0d90*/  PRMT R29, RZ, 0x7610, R29 ;  /* 0x00007610ff1d7816 */ /* 0x000fe4000000001d */
[-C--:B------:R-:W-:Y:S02]  /*0da0*/  ISETP.GE.AND P5, PT, R70, R31.reuse, PT ;  /* 0x0000001f4600720c */ /* 0x080fe40003fa6270 */
[----:B------:R-:W-:Y:S02]  /*0db0*/  IADD3.X R19, R81, R62, RZ, P0, !PT ;  /* 0x0000003e51137210 */ /* 0x000fe400007fe4ff */
[-C--:B------:R-:W-:Y:S02]  /*0dc0*/  ISETP.GE.AND P4, PT, R69, R31.reuse, PT ;  /* 0x0000001f4500720c */ /* 0x080fe40003f86270 */
[----:B------:R-:W-:-:S02]  /*0dd0*/  ISETP.GE.AND P3, PT, R68, R31, PT ;  /* 0x0000001f4400720c */ /* 0x000fc40003f66270 */
[-C--:B------:R-:W-:Y:S02]  /*0de0*/  ISETP.GE.AND P2, PT, R67, R31.reuse, PT ;  /* 0x0000001f4300720c */ /* 0x080fe40003f46270 */
[-C--:B------:R-:W-:Y:S02]  /*0df0*/  ISETP.GE.AND P1, PT, R66, R31.reuse, PT ;  /* 0x0000001f4200720c */ /* 0x080fe40003f26270 */
[----:B------:R-:W-:Y:S02]  /*0e00*/  ISETP.GE.AND P0, PT, R65, R31, PT ;  /* 0x0000001f4100720c */ /* 0x000fe40003f06270 */
[----:B------:R-:W-:Y:S02]  /*0e10*/  PRMT R26, RZ, 0x7610, R26 ;  /* 0x00007610ff1a7816 */ /* 0x000fe4000000001a */
[----:B------:R-:W-:Y:S02]  /*0e20*/  PRMT R28, RZ, 0x7610, R28 ;  /* 0x00007610ff1c7816 */ /* 0x000fe4000000001c */
[----:B------:R-:W-:Y:S01]  /*0e30*/  PRMT R30, RZ, 0x7610, R30 ;  /* 0x00007610ff1e7816 */ /* 0x000fe2000000001e */
[----:B--2---:R-:W-:Y:S04]  /*0e40*/  STS.U16 [R60], R21 ;  /* 0x000000153c007388 */ /* 0x004fe80000000400 */
[----:B---3--:R0:W-:Y:S04]  /*0e50*/  STS.U16 [R59+0x40], R24 ;  /* 0x000040183b007388 */ /* 0x0081e80000000400 */
[----:B----4-:R-:W-:Y:S04]  /*0e60*/  STS.U16 [R58+0x80], R27 ;  /* 0x0000801b3a007388 */ /* 0x010fe80000000400 */
        /* <DEDUP_REMOVED lines=8> */
[----:B------:R-:W-:Y:S04]  /*0ef0*/  LDS.U16 R17, [R52+0x4] ;  /* 0x0000040034117984 */ /* 0x000fe80000000400 */
[----:B------:R-:W3:Y:S04]  /*0f00*/  LDS.U16 R20, [R52+0x6] ;  /* 0x0000060034147984 */ /* 0x000ee80000000400 */
[----:B------:R-:W4:Y:S04]  /*0f10*/  LDS.U16 R21, [R52+0x8] ;  /* 0x0000080034157984 */ /* 0x000f280000000400 */
[----:B------:R-:W3:Y:S04]  /*0f20*/  LDS.U16 R22, [R52+0xa] ;  /* 0x00000a0034167984 */ /* 0x000ee80000000400 */
[----:B------:R-:W3:Y:S04]  /*0f30*/  LDS.U16 R99, [R52+0xc] ;  /* 0x00000c0034637984 */ /* 0x000ee80000000400 */
[----:B------:R-:W3:Y:S04]  /*0f40*/  LDS.U16 R100, [R52+0xe] ;  /* 0x00000e0034647984 */ /* 0x000ee80000000400 */
[----:B------:R-:W-:Y:S01]  /*0f50*/  BAR.SYNC.DEFER_BLOCKING 0x0 ;  /* 0x0000000000007b1d */ /* 0x000fe20000010000 */
[----:B0-----:R-:W-:-:S02]  /*0f60*/  PRMT R24, RZ, 0x7610, R24 ;  /* 0x00007610ff187816 */ /* 0x001fc40000000018 */
[----:B-1----:R-:W-:Y:S02]  /*0f70*/  PRMT R23, RZ, 0x7610, R23 ;  /* 0x00007610ff177816 */ /* 0x002fe40000000017 */
[----:B--2---:R-:W-:Y:S02]  /*0f80*/  PRMT R25, RZ, 0x7610, R25 ;  /* 0x00007610ff197816 */ /* 0x004fe40000000019 */
[----:B------:R-:W-:Y:S01]  /*0f90*/  PRMT R27, RZ, 0x7610, R27 ;  /* 0x00007610ff1b7816 */ /* 0x000fe2000000001b */
[----:B------:R0:W2:Y:S01]  /*0fa0*/  @!P6 LDG.E.U16 R29, [R18.64] ;  /* 0x00000006121de981 */ /* 0x0000a2000c1e1500 */
[----:B------:R-:W-:-:S03]  /*0fb0*/  ISETP.GE.AND P6, PT, R64, R31, PT ;  /* 0x0000001f4000720c */ /* 0x000fc60003fc6270 */
[----:B------:R0:W2:Y:S04]  /*0fc0*/  @!P5 LDG.E.U16 R24, [R18.64+0x40] ;  /* 0x000040061218d981 */ /* 0x0000a8000c1e1500 */
[----:B------:R0:W2:Y:S04]  /*0fd0*/  @!P4 LDG.E.U16 R23, [R18.64+0x80] ;  /* 0x000080061217c981 */ /* 0x0000a8000c1e1500 */
[----:B------:R0:W2:Y:S04]  /*0fe0*/  @!P3 LDG.E.U16 R26, [R18.64+0xc0] ;  /* 0x0000c006121ab981 */ /* 0x0000a8000c1e1500 */
[----:B------:R0:W2:Y:S04]  /*0ff0*/  @!P2 LDG.E.U16 R25, [R18.64+0x100] ;  /* 0x000100061219a981 */ /* 0x0000a8000c1e1500 */
[----:B------:R0:W2:Y:S04]  /*1000*/  @!P1 LDG.E.U16 R28, [R18.64+0x140] ;  /* 0x00014006121c9981 */ /* 0x0000a8000c1e1500 */
[----:B------:R0:W2:Y:S04]  /*1010*/  @!P0 LDG.E.U16 R27, [R18.64+0x180] ;  /* 0x00018006121b8981 */ /* 0x0000a8000c1e1500 */
[----:B------:R0:W2:Y:S01]  /*1020*/  @!P6 LDG.E.U16 R30, [R18.64+0x1c0] ;  /* 0x0001c006121ee981 */ /* 0x0000a2000c1e1500 */
[----:B------:R-:W-:Y:S01]  /*1030*/  HFMA2.MMA R36, -RZ, RZ, 0, 0 ;  /* 0x00000000ff247435 */ /* 0x000fe200000001ff */
[----:B---3--:R-:W-:Y:S01]  /*1040*/  PRMT R109, RZ, 0x5410, R20 ;  /* 0x00005410ff6d7816 */ /* 0x008fe20000000014 */
[----:B------:R-:W-:Y:S01]  /*1050*/  IMAD.MOV.U32 R113, RZ, RZ, RZ ;  /* 0x000000ffff717224 */ /* 0x000fe200078e00ff */
[----:B----4-:R-:W-:Y:S01]  /*1060*/  PRMT R107, RZ, 0x5410, R21 ;  /* 0x00005410ff6b7816 */ /* 0x010fe20000000015 */
[----:B------:R-:W-:Y:S01]  /*1070*/  CS2R R34, SRZ ;  /* 0x0000000000227805 */ /* 0x000fe2000001ff00 */
[----:B------:R-:W-:Y:S01]  /*1080*/  PRMT R115, RZ, 0x5410, R22 ;  /* 0x00005410ff737816 */ /* 0x000fe20000000016 */
[----:B------:R-:W-:Y:S01]  /*1090*/  CS2R R32, SRZ ;  /* 0x0000000000207805 */ /* 0x000fe2000001ff00 */
[----:B------:R-:W-:-:S02]  /*10a0*/  PRMT R103, RZ, 0x5410, R0 ;  /* 0x00005410ff677816 */ /* 0x000fc40000000000 */
[----:B0-----:R-:W-:Y:S02]  /*10b0*/  PRMT R18, RZ, 0x5410, R141 ;  /* 0x00005410ff127816 */ /* 0x001fe4000000008d */
[----:B------:R-:W-:Y:S02]  /*10c0*/  PRMT R19, RZ, 0x5410, R51 ;  /* 0x00005410ff137816 */ /* 0x000fe40000000033 */
[----:B------:R-:W-:Y:S02]  /*10d0*/  PRMT R111, RZ, 0x5410, R16 ;  /* 0x00005410ff6f7816 */ /* 0x000fe40000000010 */
[----:B------:R-:W-:Y:S02]  /*10e0*/  PRMT R105, RZ, 0x5410, R17 ;  /* 0x00005410ff697816 */ /* 0x000fe40000000011 */
[----:B------:R-:W-:Y:S02]  /*10f0*/  PRMT R117, RZ, 0x5410, R99 ;  /* 0x00005410ff757816 */ /* 0x000fe40000000063 */
[----:B------:R-:W-:Y:S01]  /*1100*/  PRMT R119, RZ, 0x5410, R100 ;  /* 0x00005410ff777816 */ /* 0x000fe20000000064 */
[----:B--2---:R0:W-:Y:S04]  /*1110*/  STS.U16 [R60], R29 ;  /* 0x0000001d3c007388 */ /* 0x0041e80000000400 */
[----:B------:R1:W-:Y:S04]  /*1120*/  STS.U16 [R59+0x40], R24 ;  /* 0x000040183b007388 */ /* 0x0003e80000000400 */
[----:B------:R2:W-:Y:S01]  /*1130*/  STS.U16 [R58+0x80], R23 ;  /* 0x000080173a007388 */ /* 0x0005e20000000400 */
[----:B0-----:R-:W-:-:S03]  /*1140*/  IMAD.MOV.U32 R29, RZ, RZ, RZ ;  /* 0x000000ffff1d7224 */ /* 0x001fc600078e00ff */
[----:B------:R-:W-:Y:S01]  /*1150*/  STS.U16 [R57+0xc0], R26 ;  /* 0x0000c01a39007388 */ /* 0x000fe20000000400 */
[----:B-1----:R-:W-:-:S03]  /*1160*/  MOV R24, c[0x0][0x174] ;  /* 0x00005d0000187a02 */ /* 0x002fc60000000f00 */
[----:B------:R-:W-:Y:S01]  /*1170*/  STS.U16 [R56+0x100], R25 ;  /* 0x0001001938007388 */ /* 0x000fe20000000400 */
[----:B--2---:R-:W-:-:S03]  /*1180*/  IMAD.MOV.U32 R23, RZ, RZ, c[0x0][0x16c] ;  /* 0x00005b00ff177624 */ /* 0x004fc600078e00ff */
[----:B------:R0:W-:Y:S01]  /*1190*/  STS.U16 [R55+0x140], R28 ;  /* 0x0001401c37007388 */ /* 0x0001e20000000400 */
[----:B------:R-:W-:Y:S01]  /*11a0*/  IMAD R31, R24, 0x100, R75 ;  /* 0x00000100181f7824 */ /* 0x000fe200078e024b */
[----:B------:R-:W-:Y:S02]  /*11b0*/  ISETP.GE.AND P0, PT, R23, 0x1, PT ;  /* 0x000000011700780c */ /* 0x000fe40003f06270 */
[----:B------:R-:W-:Y:S04]  /*11c0*/  STS.U16 [R54+0x180], R27 ;  /* 0x0001801b36007388 */ /* 0x000fe80000000400 */
[----:B------:R1:W-:Y:S01]  /*11d0*/  STS.U16 [R53+0x1c0], R30 ;  /* 0x0001c01e35007388 */ /* 0x0003e20000000400 */
[----:B------:R-:W-:-:S06]  /*11e0*/  NOP ;  /* 0x0000000000007918 */ /* 0x000fcc0000000000 */
[----:B------:R-:W2:Y:S01]  /*11f0*/  LDS.U16 R44, [R52] ;  /* 0x00000000342c7984 */ /* 0x000ea20000000400 */
[----:B0-----:R-:W-:Y:S02]  /*1200*/  SHF.R.S32.HI R28, RZ, 0x1f, R31 ;  /* 0x0000001fff1c7819 */ /* 0x001fe4000001141f */
[----:B-1----:R-:W-:Y:S01]  /*1210*/  MOV R30, RZ ;  /* 0x000000ff001e7202 */ /* 0x002fe20000000f00 */
[----:B------:R-:W0:Y:S04]  /*1220*/  LDS.U16 R43, [R52+0x2] ;  /* 0x00000200342b7984 */ /* 0x000e280000000400 */
[----:B------:R-:W1:Y:S04]  /*1230*/  LDS.U16 R42, [R52+0x4] ;  /* 0x00000400342a7984 */ /* 0x000e680000000400 */
[----:B------:R-:W3:Y:S04]  /*1240*/  LDS.U16 R41, [R52+0x6] ;  /* 0x0000060034297984 */ /* 0x000ee80000000400 */
[----:B------:R-:W4:Y:S04]  /*1250*/  LDS.U16 R40, [R52+0x8] ;  /* 0x0000080034287984 */ /* 0x000f280000000400 */
[----:B------:R-:W4:Y:S04]  /*1260*/  LDS.U16 R39, [R52+0xa] ;  /* 0x00000a0034277984 */ /* 0x000f280000000400 */
[----:B------:R-:W4:Y:S04]  /*1270*/  LDS.U16 R38, [R52+0xc] ;  /* 0x00000c0034267984 */ /* 0x000f280000000400 */
[----:B------:R-:W4:Y:S01]  /*1280*/  LDS.U16 R37, [R52+0xe] ;  /* 0x00000e0034257984 */ /* 0x000f220000000400 */
[----:B--2---:R-:W-:-:S02]  /*1290*/  PRMT R44, RZ, 0x5410, R44 ;  /* 0x00005410ff2c7816 */ /* 0x004fc4000000002c */
[----:B0-----:R-:W-:-:S03]  /*12a0*/  PRMT R43, RZ, 0x5410, R43 ;  /* 0x00005410ff2b7816 */ /* 0x001fc6000000002b */
[C---:B------:R-:W-:Y:S01]  /*12b0*/  FFMA.FTZ R18, R44.reuse, R18, R95 ;  /* 0x000000122c127223 */ /* 0x040fe2000001005f */
[----:B------:R-:W-:Y:S01]  /*12c0*/  PRMT R95, RZ, 0x5410, R45 ;  /* 0x00005410ff5f7816 */ /* 0x000fe2000000002d */
[-C--:B-----5:R-:W-:Y:S01]  /*12d0*/  FMUL.FTZ R27, R44, R96.reuse ;  /* 0x000000602c1b7220 */ /* 0x0a0fe20000410000 */
[----:B-1----:R-:W-:Y:S01]  /*12e0*/  PRMT R42, RZ, 0x5410, R42 ;  /* 0x00005410ff2a7816 */ /* 0x002fe2000000002a */
[C---:B------:R-:W-:Y:S01]  /*12f0*/  FFMA.FTZ R19, R43.reuse, R19, R18 ;  /* 0x000000132b137223 */ /* 0x040fe20000010012 */
[----:B------:R-:W-:Y:S01]  /*1300*/  PRMT R18, RZ, 0x5410, R50 ;  /* 0x00005410ff127816 */ /* 0x000fe20000000032 */
[-C--:B------:R-:W-:Y:S01]  /*1310*/  FMUL.FTZ R26, R43, R96.reuse ;  /* 0x000000602b1a7220 */ /* 0x080fe20000410000 */
[----:B---3--:R-:W-:Y:S01]  /*1320*/  PRMT R41, RZ, 0x5410, R41 ;  /* 0x00005410ff297816 */ /* 0x008fe20000000029 */
[C---:B------:R-:W-:Y:S02]  /*1330*/  FMUL.FTZ R25, R42.reuse, R96 ;  /* 0x000000602a197220 */ /* 0x040fe40000410000 */
[----:B------:R-:W-:Y:S01]  /*1340*/  FFMA.FTZ R18, R42, R18, R19 ;  /* 0x000000122a127223 */ /* 0x000fe20000010013 */
[----:B------:R-:W-:Y:S01]  /*1350*/  PRMT R19, RZ, 0x5410, R49 ;  /* 0x00005410ff137816 */ /* 0x000fe20000000031 */
[----:B------:R-:W-:Y:S01]  /*1360*/  FMUL.FTZ R24, R41, R96 ;  /* 0x0000006029187220 */ /* 0x000fe20000410000 */
[----:B----4-:R-:W-:-:S02]  /*1370*/  PRMT R40, RZ, 0x5410, R40 ;  /* 0x00005410ff287816 */ /* 0x010fc40000000028 */
[----:B------:R-:W-:Y:S01]  /*1380*/  PRMT R39, RZ, 0x5410, R39 ;  /* 0x00005410ff277816 */ /* 0x000fe20000000027 */
[----:B------:R-:W-:Y:S01]  /*1390*/  FFMA.FTZ R19, R41, R19, R18 ;  /* 0x0000001329137223 */ /* 0x000fe20000010012 */
[----:B------:R-:W-:Y:S01]  /*13a0*/  PRMT R18, RZ, 0x5410, R48 ;  /* 0x00005410ff127816 */ /* 0x000fe20000000030 */
[CC--:B------:R-:W-:Y:S01]  /*13b0*/  FMUL.FTZ R23, R40.reuse, R96.reuse ;  /* 0x0000006028177220 */ /* 0x0c0fe20000410000 */
[----:B------:R-:W-:Y:S01]  /*13c0*/  PRMT R38, RZ, 0x5410, R38 ;  /* 0x00005410ff267816 */ /* 0x000fe20000000026 */
[----:B------:R-:W-:Y:S02]  /*13d0*/  FMUL.FTZ R22, R39, R96 ;  /* 0x0000006027167220 */ /* 0x000fe40000410000 */
[----:B------:R-:W-:Y:S01]  /*13e0*/  FFMA.FTZ R18, R40, R18, R19 ;  /* 0x0000001228127223 */ /* 0x000fe20000010013 */
[----:B------:R-:W-:Y:S01]  /*13f0*/  PRMT R19, RZ, 0x5410, R47 ;  /* 0x00005410ff137816 */ /* 0x000fe2000000002f */
[----:B------:R-:W-:Y:S01]  /*1400*/  FMUL.FTZ R21, R38, R96 ;  /* 0x0000006026157220 */ /* 0x000fe20000410000 */
[----:B------:R-:W-:-:S03]  /*1410*/  PRMT R37, RZ, 0x5410, R37 ;  /* 0x00005410ff257816 */ /* 0x000fc60000000025 */
[----:B------:R-:W-:Y:S01]  /*1420*/  FFMA.FTZ R19, R39, R19, R18 ;  /* 0x0000001327137223 */ /* 0x000fe20000010012 */
[----:B------:R-:W-:Y:S01]  /*1430*/  PRMT R18, RZ, 0x5410, R46 ;  /* 0x00005410ff127816 */ /* 0x000fe2000000002e */
[----:B------:R-:W-:-:S04]  /*1440*/  FMUL.FTZ R20, R37, R96 ;  /* 0x0000006025147220 */ /* 0x000fc80000410000 */
[----:B------:R-:W-:-:S04]  /*1450*/  FFMA.FTZ R18, R38, R18, R19 ;  /* 0x0000001226127223 */ /* 0x000fc80000010013 */
[----:B------:R-:W-:Y:S01]  /*1460*/  FFMA.FTZ R95, R37, R95, R18 ;  /* 0x0000005f255f7223 */ /* 0x000fe20000010012 */
[----:B------:R-:W-:Y:S06]  /*1470*/  BAR.SYNC.DEFER_BLOCKING 0x0 ;  /* 0x0000000000007b1d */ /* 0x000fec0000010000 */
[----:B------:R-:W-:Y:S05]  /*1480*/  @!P0 BRA `(.L_x_6663) ;  /* 0x000015f000008947 */ /* 0x000fea0003800000 */
[----:B------:R-:W-:Y:S01]  /*1490*/  IADD3 R99, R79, -0x1, RZ ;  /* 0xffffffff4f637810 */ /* 0x000fe20007ffe0ff */
[----:B------:R-:W-:Y:S01]  /*14a0*/  IMAD R19, R97, c[0x0][0x180], RZ ;  /* 0x0000600061137a24 */ /* 0x000fe200078e02ff */
[----:B------:R-:W-:Y:S01]  /*14b0*/  IADD3 R0, R79, -0x2, RZ ;  /* 0xfffffffe4f007810 */ /* 0x000fe20007ffe0ff */
[C---:B------:R-:W-:Y:S01]  /*14c0*/  IMAD.WIDE.U32 R16, R98.reuse, c[0x0][0x180], RZ ;  /* 0x0000600062107a25 */ /* 0x040fe200078e00ff */
[----:B------:R-:W-:Y:S01]  /*14d0*/  LEA.HI R18, R99, R99, RZ, 0x1 ;  /* 0x0000006363127211 */ /* 0x000fe200078f08ff */
[----:B------:R-:W-:Y:S01]  /*14e0*/  UMOV UR4, URZ ;  /* 0x0000003f00047c82 */ /* 0x000fe20008000000 */
[----:B------:R-:W-:Y:S01]  /*14f0*/  MOV R147, RZ ;  /* 0x000000ff00937202 */ /* 0x000fe20000000f00 */
[----:B------:R-:W-:Y:S01]  /*1500*/  IMAD R101, R98, c[0x0][0x184], R19 ;  /* 0x0000610062657a24 */ /* 0x000fe200078e0213 */
[----:B------:R-:W-:Y:S01]  /*1510*/  LOP3.LUT R100, R18, 0xfffffe, RZ, 0xc0, !PT ;  /* 0x00fffffe12647812 */ /* 0x000fe200078ec0ff */
[----:B------:R-:W-:Y:S01]  /*1520*/  IMAD R19, R0, c[0x0][0x16c], RZ ;  /* 0x00005b0000137a24 */ /* 0x000fe200078e02ff */
[----:B------:R-:W-:Y:S01]  /*1530*/  LEA R0, P0, R16, c[0x0][0x220], 0x2 ;  /* 0x0000880010007a11 */ /* 0x000fe200078010ff */
[----:B------:R-:W-:Y:S01]  /*1540*/  FADD.FTZ R112, R103, R94 ;  /* 0x0000005e67707221 */ /* 0x000fe20000010000 */
[----:B------:R-:W-:Y:S01]  /*1550*/  IADD3 R101, R17, R101, RZ ;  /* 0x0000006511657210 */ /* 0x000fe20007ffe0ff */
[----:B------:R-:W-:Y:S01]  /*1560*/  IMAD.WIDE R18, R19, 0x8, R6 ;  /* 0x0000000813127825 */ /* 0x000fe200078e0206 */
[----:B------:R-:W-:-:S02]  /*1570*/  MOV R104, R78 ;  /* 0x0000004e00687202 */ /* 0x000fc40000000f00 */
[----:B------:R-:W-:Y:S01]  /*1580*/  LEA.HI.X R101, R16, c[0x0][0x224], R101, 0x2, P0 ;  /* 0x0000890010657a11 */ /* 0x000fe200000f1465 */
[----:B------:R-:W-:Y:S01]  /*1590*/  IMAD.IADD R100, R99, 0x1, -R100 ;  /* 0x0000000163647824 */ /* 0x000fe200078e0a64 */
[----:B------:R-:W-:Y:S01]  /*15a0*/  MOV R99, R18 ;  /* 0x0000001200637202 */ /* 0x000fe20000000f00 */
[----:B------:R-:W-:Y:S01]  /*15b0*/  IMAD.MOV.U32 R114, RZ, RZ, R19 ;  /* 0x000000ffff727224 */ /* 0x000fe200078e0013 */
[----:B------:R-:W-:Y:S01]  /*15c0*/  MOV R18, R76 ;  /* 0x0000004c00127202 */ /* 0x000fe20000000f00 */
[--C-:B------:R-:W-:Y:S01]  /*15d0*/  FADD.FTZ R110, R105, R94.reuse ;  /* 0x0000005e696e7221 */ /* 0x100fe20000010000 */
[----:B------:R-:W-:Y:S01]  /*15e0*/  MOV R102, RZ ;  /* 0x000000ff00667202 */ /* 0x000fe20000000f00 */
[--C-:B------:R-:W-:Y:S02]  /*15f0*/  FADD.FTZ R108, R107, R94.reuse ;  /* 0x0000005e6b6c7221 */ /* 0x100fe40000010000 */
[--C-:B------:R-:W-:Y:S02]  /*1600*/  FADD.FTZ R111, R111, R94.reuse ;  /* 0x0000005e6f6f7221 */ /* 0x100fe40000010000 */
[----:B------:R-:W-:-:S02]  /*1610*/  FADD.FTZ R109, R109, R94 ;  /* 0x0000005e6d6d7221 */ /* 0x000fc40000010000 */
[--C-:B------:R-:W-:Y:S02]  /*1620*/  FADD.FTZ R107, R115, R94.reuse ;  /* 0x0000005e736b7221 */ /* 0x100fe40000010000 */
[--C-:B------:R-:W-:Y:S02]  /*1630*/  FADD.FTZ R106, R117, R94.reuse ;  /* 0x0000005e756a7221 */ /* 0x100fe40000010000 */
[----:B------:R-:W-:Y:S02]  /*1640*/  FADD.FTZ R105, R119, R94 ;  /* 0x0000005e77697221 */ /* 0x000fe40000010000 */
[----:B------:R-:W-:Y:S02]  /*1650*/  IMAD.MOV.U32 R113, RZ, RZ, RZ ;  /* 0x000000ffff717224 */ /* 0x000fe400078e00ff */
[----:B------:R-:W-:Y:S02]  /*1660*/  IMAD.MOV.U32 R19, RZ, RZ, R71 ;  /* 0x000000ffff137224 */ /* 0x000fe400078e0047 */
[----:B------:R-:W-:-:S02]  /*1670*/  IMAD.MOV.U32 R103, RZ, RZ, R73 ;  /* 0x000000ffff677224 */ /* 0x000fc400078e0049 */
[----:B------:R-:W-:Y:S02]  /*1680*/  IMAD.SHL.U32 R100, R100, 0x100, RZ ;  /* 0x0000010064647824 */ /* 0x000fe400078e00ff */
.L_x_6668:
[----:B------:R-:W-:Y:S01]  /*1690*/  MOV R16, R0 ;  /* 0x0000000000107202 */ /* 0x000fe20000000f00 */
[----:B------:R-:W-:Y:S01]  /*16a0*/  IMAD.MOV.U32 R17, RZ, RZ, R101 ;  /* 0x000000ffff117224 */ /* 0x000fe200078e0065 */
[----:B------:R-:W2:Y:S04]  /*16b0*/  LDG.E R119, [R18.64] ;  /* 0x0000000612777981 */ /* 0x000ea8000c1e1900 */
[----:B------:R0:W3:Y:S01]  /*16c0*/  LDG.E R115, [R16.64] ;  /* 0x0000000610737981 */ /* 0x0000e2000c1e1900 */
[C---:B------:R-:W-:Y:S02]  /*16d0*/  ISETP.NE.AND P1, PT, R86.reuse, RZ, PT ;  /* 0x000000ff5600720c */ /* 0x040fe40003f25270 */
[----:B------:R-:W-:-:S04]  /*16e0*/  IADD3 R117, R86, 0x200, RZ ;  /* 0x0000020056757810 */ /* 0x000fc80007ffe0ff */
[----:B------:R-:W-:Y:S02]  /*16f0*/  SEL R118, R100, R117, !P1 ;  /* 0x0000007564767207 */ /* 0x000fe40004800000 */
[----:B0-----:R-:W-:Y:S01]  /*1700*/  MOV R16, R104 ;  /* 0x0000006800107202 */ /* 0x001fe20000000f00 */
[----:B------:R-:W-:Y:S01]  /*1710*/  IMAD.MOV.U32 R17, RZ, RZ, R103 ;  /* 0x000000ffff117224 */ /* 0x000fe200078e0067 */
[----:B------:R-:W-:-:S04]  /*1720*/  ISETP.GT.AND P0, PT, R79, 0x1, PT ;  /* 0x000000014f00780c */ /* 0x000fc80003f04270 */
[----:B------:R0:W2:Y:S01]  /*1730*/  LDG.E R116, [R16.64] ;  /* 0x0000000610747981 */ /* 0x0000a2000c1e1900 */
[----:B------:R-:W-:Y:S01]  /*1740*/  ISETP.EQ.AND P0, PT, R143, RZ, P0 ;  /* 0x000000ff8f00720c */ /* 0x000fe20000702270 */
[----:B------:R-:W-:-:S12]  /*1750*/  HFMA2.MMA R142, -RZ, RZ, 0, 0 ;  /* 0x00000000ff8e7435 */ /* 0x000fd800000001ff */
[----:B0-----:R-:W-:Y:S01]  /*1760*/  @P0 IMAD.MOV.U32 R16, RZ, RZ, R99 ;  /* 0x000000ffff100224 */ /* 0x001fe200078e0063 */
[----:B------:R-:W-:Y:S01]  /*1770*/  @P0 MOV R17, R114 ;  /* 0x0000007200110202 */ /* 0x000fe20000000f00 */
[----:B---3--:R-:W-:-:S04]  /*1780*/  FMUL.FTZ R124, R115, 1.4426950216293334961 ;  /* 0x3fb8aa3b737c7820 */ /* 0x008fc80000410000 */
[----:B------:R-:W-:-:S06]  /*1790*/  FMUL.FTZ R137, R112, R124 ;  /* 0x0000007c70897220 */ /* 0x000fcc0000410000 */
[----:B------:R-:W0:Y:S02]  /*17a0*/  MUFU.EX2 R137, R137 ;  /* 0x0000008900897308 */ /* 0x000e240000000800 */
[----:B0-----:R0:W-:Y:S04]  /*17b0*/  STS [R118.X4+0x458], R137 ;  /* 0x0004588976007388 */ /* 0x0011e80000004800 */
[----:B------:R-:W-:Y:S06]  /*17c0*/  BAR.SYNC.DEFER_BLOCKING 0x0 ;  /* 0x0000000000007b1d */ /* 0x000fec0000010000 */
[----:B------:R1:W5:Y:S01]  /*17d0*/  @P0 LDG.E R142, [R16.64+0x4] ;  /* 0x00000406108e0981 */ /* 0x000362000c1e1900 */
[----:B------:R-:W-:-:S13]  /*17e0*/  ISETP.NE.AND P2, PT, R86, 0x1f, PT ;  /* 0x0000001f5600780c */ /* 0x000fda0003f45270 */
[----:B------:R1:W3:Y:S01]  /*17f0*/  @P2 LDS R161, [R86.X4+0xc5c] ;  /* 0x000c5c0056a12984 */ /* 0x0002e20000004800 */
[-C--:B------:R-:W-:Y:S02]  /*1800*/  FMUL.FTZ R132, R111, R124.reuse ;  /* 0x0000007c6f847220 */ /* 0x080fe40000410000 */
[-C--:B------:R-:W-:Y:S02]  /*1810*/  FMUL.FTZ R130, R105, R124.reuse ;  /* 0x0000007c69827220 */ /* 0x080fe40000410000 */
[-C--:B------:R-:W-:Y:S02]  /*1820*/  FMUL.FTZ R136, R110, R124.reuse ;  /* 0x0000007c6e887220 */ /* 0x080fe40000410000 */
[-C--:B------:R-:W-:Y:S02]  /*1830*/  FMUL.FTZ R139, R109, R124.reuse ;  /* 0x0000007c6d8b7220 */ /* 0x080fe40000410000 */
[-C--:B------:R-:W-:Y:S02]  /*1840*/  FMUL.FTZ R146, R108, R124.reuse ;  /* 0x0000007c6c927220 */ /* 0x080fe40000410000 */
[----:B------:R-:W-:-:S02]  /*1850*/  FMUL.FTZ R138, R107, R124 ;  /* 0x0000007c6b8a7220 */ /* 0x000fc40000410000 */
[----:B------:R-:W-:Y:S01]  /*1860*/  FMUL.FTZ R134, R106, R124 ;  /* 0x0000007c6a867220 */ /* 0x000fe20000410000 */
[----:B------:R-:W4:Y:S01]  /*1870*/  MUFU.EX2 R132, R132 ;  /* 0x0000008400847308 */ /* 0x000f220000000800 */
[----:B--2---:R-:W-:-:S07]  /*1880*/  FMUL.FTZ R157, R116, R119 ;  /* 0x00000077749d7220 */ /* 0x004fce0000410000 */
[----:B------:R-:W2:Y:S01]  /*1890*/  MUFU.EX2 R130, R130 ;  /* 0x0000008200827308 */ /* 0x000ea20000000800 */
[----:B------:R-:W-:Y:S02]  /*18a0*/  PRMT R119, RZ, 0x5410, R141 ;  /* 0x00005410ff777816 */ /* 0x000fe4000000008d */
[----:B0-----:R-:W-:-:S05]  /*18b0*/  PRMT R118, RZ, 0x5410, R51 ;  /* 0x00005410ff767816 */ /* 0x001fca0000000033 */
        /* <DEDUP_REMOVED lines=13> */
[----:B------:R-:W-:Y:S01]  /*1990*/  BSSY B0, `(.L_x_6664) ;  /* 0x000001a000007945 */ /* 0x000fe20003800000 */
        /* <DEDUP_REMOVED lines=15> */
[----:B--2---:R-:W-:Y:S01]  /*1a90*/  FFMA.FTZ R125, R130, R126, R159 ;  /* 0x0000007e827d7223 */ /* 0x004fe2000001009f */
[----:B------:R-:W-:Y:S05]  /*1aa0*/  @P2 BRA `(.L_x_6665) ;  /* 0x0000008000002947 */ /* 0x000fea0003800000 */
[----:B01-3--:R-:W-:Y:S02]  /*1ab0*/  ISETP.NE.AND P0, PT, R79, c[0x0][0x174], PT ;  /* 0x00005d004f007a0c */ /* 0x00bfe40003f05270 */
[----:B------:R-:W-:-:S11]  /*1ac0*/  MOV R161, 0x3f800000 ;  /* 0x3f80000000a17802 */ /* 0x000fd60000000f00 */
[----:B------:R-:W-:-:S04]  /*1ad0*/  @P0 LEA.HI R16, R79, R79, RZ, 0x1 ;  /* 0x0000004f4f100211 */ /* 0x000fc800078f08ff */
[----:B------:R-:W-:-:S05]  /*1ae0*/  @P0 LOP3.LUT R16, R16, 0x3ffffe, RZ, 0xc0, !PT ;  /* 0x003ffffe10100812 */ /* 0x000fca00078ec0ff */
[----:B------:R-:W-:-:S05]  /*1af0*/  @P0 IMAD.IADD R16, R79, 0x1, -R16 ;  /* 0x000000014f100824 */ /* 0x000fca00078e0a10 */
[----:B------:R-:W-:-:S05]  /*1b00*/  @P0 LEA R17, R16, 0x458, 0xa ;  /* 0x0000045810110811 */ /* 0x000fca00078e50ff */
[----:B------:R-:W-:-:S05]  /*1b10*/  @P0 IMAD.IADD R17, R17, 0x1, R102 ;  /* 0x0000000111110824 */ /* 0x000fca00078e0266 */
[----:B------:R0:W1:Y:S02]  /*1b20*/  @P0 LDS R161, [R17] ;  /* 0x0000000011a10984 */ /* 0x0000640000000800 */
.L_x_6665:
[----:B01-3--:R-:W-:Y:S05]  /*1b30*/  BSYNC B0 ;  /* 0x0000000000007941 */ /* 0x00bfea0003800000 */
.L_x_6664:
[----:B------:R-:W-:Y:S01]  /*1b40*/  FMUL.FTZ R163, R130, R161 ;  /* 0x000000a182a37220 */ /* 0x000fe20000410000 */
[----:B------:R-:W-:Y:S01]  /*1b50*/  ISETP.NE.AND P3, PT, R143, 0x1f, PT ;  /* 0x0000001f8f00780c */ /* 0x000fe20003f65270 */
[----:B------:R-:W-:Y:S01]  /*1b60*/  FMUL.FTZ R17, R137, R132 ;  /* 0x0000008489117220 */ /* 0x000fe20000410000 */
[----:B------:R-:W-:Y:S01]  /*1b70*/  ISETP.GE.AND P0, PT, R77, 0x1, PT ;  /* 0x000000014d00780c */ /* 0x000fe20003f06270 */
[----:B------:R-:W-:Y:S01]  /*1b80*/  FFMA.FTZ R124, R136, R124, R149 ;  /* 0x0000007c887c7223 */ /* 0x000fe20000010095 */
[----:B------:R-:W-:Y:S01]  /*1b90*/  ISETP.GE.U32.AND P4, PT, R143, 0x18, PT ;  /* 0x000000188f00780c */ /* 0x000fe20003f86070 */
[C---:B------:R-:W-:Y:S01]  /*1ba0*/  FFMA.FTZ R125, R134.reuse, R125, R157 ;  /* 0x0000007d867d7223 */ /* 0x040fe2000001009d */
[----:B------:R-:W-:Y:S01]  /*1bb0*/  BSSY B0, `(.L_x_6666) ;  /* 0x00000d7000007945 */ /* 0x000fe20003800000 */
[----:B------:R-:W-:Y:S02]  /*1bc0*/  FMUL.FTZ R163, R134, R163 ;  /* 0x000000a386a37220 */ /* 0x000fe40000410000 */
[----:B------:R-:W-:-:S02]  /*1bd0*/  FMUL.FTZ R16, R136, R17 ;  /* 0x0000001188107220 */ /* 0x000fc40000410000 */
[C---:B------:R-:W-:Y:S02]  /*1be0*/  FFMA.FTZ R124, R139.reuse, R124, R148 ;  /* 0x0000007c8b7c7223 */ /* 0x040fe40000010094 */
[C---:B------:R-:W-:Y:S02]  /*1bf0*/  FFMA.FTZ R125, R138.reuse, R125, R155 ;  /* 0x0000007d8a7d7223 */ /* 0x040fe4000001009b */
[----:B------:R-:W-:Y:S02]  /*1c00*/  FMUL.FTZ R163, R138, R163 ;  /* 0x000000a38aa37220 */ /* 0x000fe40000410000 */
[----:B------:R-:W-:Y:S02]  /*1c10*/  FMUL.FTZ R17, R139, R16 ;  /* 0x000000108b117220 */ /* 0x000fe40000410000 */
[C---:B------:R-:W-:Y:S02]  /*1c20*/  FFMA.FTZ R124, R146.reuse, R124, R145 ;  /* 0x0000007c927c7223 */ /* 0x040fe40000010091 */
[----:B------:R-:W-:-:S02]  /*1c30*/  FFMA.FTZ R125, R146, R125, R151 ;  /* 0x0000007d927d7223 */ /* 0x000fc40000010097 */
[C---:B------:R-:W-:Y:S02]  /*1c40*/  FMUL.FTZ R16, R146.reuse, R163 ;  /* 0x000000a392107220 */ /* 0x040fe40000410000 */
[----:B------:R-:W-:Y:S02]  /*1c50*/  FMUL.FTZ R17, R146, R17 ;  /* 0x0000001192117220 */ /* 0x000fe40000410000 */
[C---:B------:R-:W-:Y:S02]  /*1c60*/  FFMA.FTZ R124, R138.reuse, R124, R133 ;  /* 0x0000007c8a7c7223 */ /* 0x040fe40000010085 */
[C---:B------:R-:W-:Y:S02]  /*1c70*/  FFMA.FTZ R144, R139.reuse, R125, R140 ;  /* 0x0000007d8b907223 */ /* 0x040fe4000001008c */
        /* <DEDUP_REMOVED lines=9> */
[----:B------:R-:W-:Y:S01]  /*1d10*/  FMUL.FTZ R163, R130, R17 ;  /* 0x0000001182a37220 */ /* 0x000fe20000410000 */
[----:B------:R-:W0:Y:S04]  /*1d20*/  SHFL.DOWN PT, R144, R125, 0x1, 0x1f ;  /* 0x08201f007d907f89 */ /* 0x000e2800000e0000 */
[----:B------:R-:W1:Y:S04]  /*1d30*/  SHFL.DOWN PT, R165, R124, 0x1, 0x1f ;  /* 0x08201f007ca57f89 */ /* 0x000e6800000e0000 */
[----:B------:R-:W2:Y:S04]  /*1d40*/  SHFL.UP PT, R17, R150, 0x1, RZ ;  /* 0x0420000096117989 */ /* 0x000ea800000e00ff */
[----:B------:R-:W3:Y:S01]  /*1d50*/  SHFL.UP PT, R16, R163, 0x1, RZ ;  /* 0x04200000a3107989 */ /* 0x000ee200000e00ff */
        /* <DEDUP_REMOVED lines=12> */
[----:B------:R-:W0:Y:S01]  /*1e20*/  SHFL.DOWN PT, R144, R125, 0x4, 0x1f ;  /* 0x08801f007d907f89 */ /* 0x000e2200000e0000 */
[----:B------:R-:W-:Y:S02]  /*1e30*/  ISETP.GE.U32.AND P3, PT, R143, 0x1c, PT ;  /* 0x0000001c8f00780c */ /* 0x000fe40003f66070 */
[C---:B--2---:R-:W-:Y:S01]  /*1e40*/  @P0 FFMA.FTZ R150, R163.reuse, R17, R150 ;  /* 0x00000011a3960223 */ /* 0x044fe20000010096 */
        /* <DEDUP_REMOVED lines=8> */
[----:B------:R-:W-:Y:S02]  /*1ed0*/  ISETP.GE.AND P3, PT, R77, 0x8, PT ;  /* 0x000000084d00780c */ /* 0x000fe40003f66270 */
[C---:B--2---:R-:W-:Y:S01]  /*1ee0*/  @P0 FFMA.FTZ R150, R163.reuse, R17, R150 ;  /* 0x00000011a3960223 */ /* 0x044fe20000010096 */
[----:B------:R-:W1:Y:S01]  /*1ef0*/  SHFL.DOWN PT, R165, R124, 0x8, 0x1f ;  /* 0x09001f007ca57f89 */ /* 0x000e6200000e0000 */
[----:B------:R-:W-:Y:S01]  /*1f00*/  HFMA2.MMA R17, -RZ, RZ, 0, 0 ;  /* 0x00000000ff117435 */ /* 0x000fe200000001ff */
[----:B---3--:R-:W-:Y:S01]  /*1f10*/  @P0 FMUL.FTZ R163, R163, R16 ;  /* 0x00000010a3a30220 */ /* 0x008fe20000410000 */
[----:B------:R-:W-:Y:S01]  /*1f20*/  ISETP.GE.AND P0, PT, R79, c[0x0][0x174], PT ;  /* 0x00005d004f007a0c */ /* 0x000fe20003f06270 */
[----:B------:R-:W2:Y:S01]  /*1f30*/  SHFL.UP PT, R152, R150, 0x8, RZ ;  /* 0x0500000096987989 */ /* 0x000ea200000e00ff */
[----:B------:R-:W-:Y:S02]  /*1f40*/  MOV R16, 0x3f800000 ;  /* 0x3f80000000107802 */ /* 0x000fe40000000f00 */
[----:B------:R-:W-:Y:S01]  /*1f50*/  ISETP.EQ.AND P0, PT, R143, RZ, !P0 ;  /* 0x000000ff8f00720c */ /* 0x000fe20004702270 */
[----:B------:R-:W3:Y:S01]  /*1f60*/  SHFL.UP PT, R144, R163, 0x8, RZ ;  /* 0x05000000a3907989 */ /* 0x000ee200000e00ff */
[----:B0-----:R-:W-:-:S11]  /*1f70*/  @!P4 FFMA.FTZ R125, R124, R154, R125 ;  /* 0x0000009a7c7dc223 */ /* 0x001fd6000001007d */
[----:B------:R-:W-:Y:S01]  /*1f80*/  @P0 LDS.64 R16, [UR4+0xcd8] ;  /* 0x000cd804ff100984 */ /* 0x000fe20008000a00 */
[----:B------:R-:W-:Y:S01]  /*1f90*/  ISETP.GE.AND P0, PT, R77, 0x10, PT ;  /* 0x000000104d00780c */ /* 0x000fe20003f06270 */
[----:B-1----:R-:W-:Y:S02]  /*1fa0*/  @!P4 FMUL.FTZ R124, R124, R165 ;  /* 0x000000a57c7cc220 */ /* 0x002fe40000410000 */
[----:B------:R-:W0:Y:S01]  /*1fb0*/  SHFL.DOWN PT, R154, R125, 0x10, 0x1f ;  /* 0x0a001f007d9a7f89 */ /* 0x000e2200000e0000 */
[----:B--2---:R-:W-:-:S03]  /*1fc0*/  @P3 FFMA.FTZ R150, R163, R152, R150 ;  /* 0x00000098a3963223 */ /* 0x004fc60000010096 */
[----:B------:R-:W1:Y:S01]  /*1fd0*/  SHFL.DOWN PT, R165, R124, 0x10, 0x1f ;  /* 0x0a001f007ca57f89 */ /* 0x000e6200000e0000 */
[----:B---3--:R-:W-:-:S03]  /*1fe0*/  @P3 FMUL.FTZ R163, R163, R144 ;  /* 0x00000090a3a33220 */ /* 0x008fc60000410000 */
[----:B------:R-:W2:Y:S01]  /*1ff0*/  SHFL.UP PT, R152, R150, 0x10, RZ ;  /* 0x0600000096987989 */ /* 0x000ea200000e00ff */
[----:B------:R-:W-:-:S03]  /*2000*/  ISETP.GE.U32.AND P3, PT, R143, 0x10, PT ;  /* 0x000000108f00780c */ /* 0x000fc60003f66070 */
[----:B------:R-:W3:Y:S10]  /*2010*/  SHFL.UP PT, R144, R163, 0x10, RZ ;  /* 0x06000000a3907989 */ /* 0x000ef400000e00ff */
[----:B0-----:R-:W-:-:S02]  /*2020*/  @!P3 FFMA.FTZ R125, R124, R154, R125 ;  /* 0x0000009a7c7db223 */ /* 0x001fc4000001007d */
[----:B-1----:R-:W-:-:S03]  /*2030*/  @!P3 FMUL.FTZ R124, R124, R165 ;  /* 0x000000a57c7cb220 */ /* 0x002fc60000410000 */
[----:B------:R-:W-:Y:S01]  /*2040*/  SHFL.DOWN PT, R154, R125, 0x1, 0x1f ;  /* 0x08201f007d9a7f89 */ /* 0x000fe200000e0000 */
[----:B--2---:R-:W-:-:S03]  /*2050*/  @P0 FFMA.FTZ R150, R163, R152, R150 ;  /* 0x00000098a3960223 */ /* 0x004fc60000010096 */
[----:B------:R-:W-:Y:S01]  /*2060*/  SHFL.DOWN PT, R165, R124, 0x1, 0x1f ;  /* 0x08201f007ca57f89 */ /* 0x000fe200000e0000 */
[----:B---3--:R-:W-:-:S03]  /*2070*/  @P0 FMUL.FTZ R163, R163, R144 ;  /* 0x00000090a3a30220 */ /* 0x008fc60000410000 */
[----:B------:R-:W0:Y:S01]  /*2080*/  SHFL.IDX PT, R152, R17, RZ, 0x1f ;  /* 0x00001fff11987589 */ /* 0x000e2200000e0000 */
[----:B------:R-:W-:-:S03]  /*2090*/  ISETP.GT.AND P0, PT, R77, 0x1e, PT ;  /* 0x0000001e4d00780c */ /* 0x000fc60003f04270 */
[----:B-----5:R-:W-:Y:S04]  /*20a0*/  SHFL.IDX PT, R144, R142, RZ, 0x1f ;  /* 0x00001fff8e907589 */ /* 0x020fe800000e0000 */
[----:B------:R-:W-:Y:S04]  /*20b0*/  SHFL.UP PT, R150, R150, 0x1, RZ ;  /* 0x0420000096967989 */ /* 0x000fe800000e00ff */
[----:B------:R-:W1:Y:S04]  /*20c0*/  SHFL.UP PT, R163, R163, 0x1, RZ ;  /* 0x04200000a3a37989 */ /* 0x000e6800000e00ff */
[----:B------:R-:W-:Y:S04]  /*20d0*/  SHFL.IDX PT, R125, R125, RZ, 0x1f ;  /* 0x00001fff7d7d7589 */ /* 0x000fe800000e0000 */
[----:B------:R-:W2:Y:S01]  /*20e0*/  SHFL.IDX PT, R124, R124, RZ, 0x1f ;  /* 0x00001fff7c7c7589 */ /* 0x000ea200000e0000 */
[----:B0-----:R-:W-:Y:S01]  /*20f0*/  @P2 FFMA.FTZ R152, R165, R152, R154 ;  /* 0x00000098a5982223 */ /* 0x001fe2000001009a */
[----:B------:R-:W-:-:S03]  /*2100*/  ISETP.NE.AND P2, PT, R86, RZ, PT ;  /* 0x000000ff5600720c */ /* 0x000fc60003f45270 */
[----:B------:R-:W-:Y:S02]  /*2110*/  FFMA.FTZ R126, R152, R161, R126 ;  /* 0x000000a1987e7223 */ /* 0x000fe4000001007e */
[----:B-1----:R-:W-:Y:S01]  /*2120*/  @P1 FFMA.FTZ R144, R163, R144, R150 ;  /* 0x00000090a3901223 */ /* 0x002fe20000010096 */
[----:B------:R-:W-:-:S03]  /*2130*/  ISETP.GT.AND P1, PT, R77, 0x1d, PT ;  /* 0x0000001d4d00780c */ /* 0x000fc60003f24270 */
        /* <DEDUP_REMOVED lines=47> */
[----:B--2---:R-:W-:Y:S02]  /*2430*/  FFMA.FTZ R17, R124, R17, R125 ;  /* 0x000000117c117223 */ /* 0x004fe4000001007d */
[----:B------:R-:W-:Y:S02]  /*2440*/  FFMA.FTZ R133, R153, R154, R133 ;  /* 0x0000009a99857223 */ /* 0x000fe40000010085 */
[----:B0-----:R-:W-:-:S02]  /*2450*/  @!P0 FADD.FTZ R139, R139, R158 ;  /* 0x0000009e8b8b8221 */ /* 0x001fc40000010000 */
[----:B------:R-:W-:Y:S01]  /*2460*/  FMUL.FTZ R16, R124, R16 ;  /* 0x000000107c107220 */ /* 0x000fe20000410000 */
[----:B------:R-:W0:Y:S01]  /*2470*/  SHFL.DOWN PT, R156, R133, 0x1, 0x1f ;  /* 0x08201f00859c7f89 */ /* 0x000e2200000e0000 */
[C---:B------:R-:W-:Y:S02]  /*2480*/  FMUL.FTZ R124, R115.reuse, R128 ;  /* 0x00000080737c7220 */ /* 0x040fe40000410000 */
[----:B------:R-:W-:Y:S01]  /*2490*/  FMUL.FTZ R125, R115, R137 ;  /* 0x00000089737d7220 */ /* 0x000fe20000410000 */
[----:B------:R-:W1:Y:S01]  /*24a0*/  SHFL.DOWN PT, R158, R139, 0x2, 0x1f ;  /* 0x08401f008b9e7f89 */ /* 0x000e6200000e0000 */
[----:B------:R-:W-:Y:S02]  /*24b0*/  FMUL.FTZ R151, R151, R124 ;  /* 0x0000007c97977220 */ /* 0x000fe40000410000 */
[----:B------:R-:W-:Y:S01]  /*24c0*/  FMUL.FTZ R124, R115, R144 ;  /* 0x00000090737c7220 */ /* 0x000fe20000410000 */
[----:B------:R2:W-:Y:S01]  /*24d0*/  @!P2 STS.64 [UR4+0xcd8], R16 ;  /* 0x000cd810ff00a988 */ /* 0x0005e20008000a04 */
[----:B------:R-:W-:-:S02]  /*24e0*/  FFMA.FTZ R151, R121, R128, R151 ;  /* 0x0000008079977223 */ /* 0x000fc40000010097 */
[----:B------:R-:W-:Y:S02]  /*24f0*/  FMUL.FTZ R125, R146, R125 ;  /* 0x0000007d927d7220 */ /* 0x000fe40000410000 */
[----:B------:R-:W-:Y:S02]  /*2500*/  FMUL.FTZ R124, R145, R124 ;  /* 0x0000007c917c7220 */ /* 0x000fe40000410000 */
[----:B------:R-:W-:Y:S02]  /*2510*/  FFMA.FTZ R122, R122, R137, R125 ;  /* 0x000000897a7a7223 */ /* 0x000fe4000001007d */
[----:B------:R-:W-:Y:S02]  /*2520*/  FFMA.FTZ R123, R123, R144, R124 ;  /* 0x000000907b7b7223 */ /* 0x000fe4000001007c */
[----:B--2---:R-:W-:Y:S02]  /*2530*/  FMUL.FTZ R17, R115, R126 ;  /* 0x0000007e73117220 */ /* 0x004fe40000410000 */
[----:B------:R-:W-:-:S02]  /*2540*/  FADD.FTZ R20, R153, R20 ;  /* 0x0000001499147221 */ /* 0x000fc40000010000 */
[----:B------:R-:W-:Y:S02]  /*2550*/  FMUL.FTZ R121, R154, R17 ;  /* 0x000000119a797220 */ /* 0x000fe40000410000 */
[----:B0-----:R-:W-:Y:S01]  /*2560*/  @!P0 FADD.FTZ R133, R133, R156 ;  /* 0x0000009c85858221 */ /* 0x001fe20000010000 */
[----:B------:R-:W-:Y:S01]  /*2570*/  ISETP.GT.AND P0, PT, R77, 0x1b, PT ;  /* 0x0000001b4d00780c */ /* 0x000fe20003f04270 */
[----:B------:R-:W-:Y:S02]  /*2580*/  FMUL.FTZ R17, R115, R142 ;  /* 0x0000008e73117220 */ /* 0x000fe40000410000 */
[----:B-1----:R-:W-:Y:S01]  /*2590*/  @!P1 FADD.FTZ R139, R139, R158 ;  /* 0x0000009e8b8b9221 */ /* 0x002fe20000010000 */
[----:B------:R-:W0:Y:S01]  /*25a0*/  SHFL.DOWN PT, R156, R133, 0x2, 0x1f ;  /* 0x08401f00859c7f89 */ /* 0x000e2200000e0000 */
[----:B------:R-:W-:Y:S02]  /*25b0*/  FFMA.FTZ R120, R120, R126, R121 ;  /* 0x0000007e78787223 */ /* 0x000fe40000010079 */
[----:B------:R-:W-:Y:S01]  /*25c0*/  FMUL.FTZ R121, R148, R17 ;  /* 0x0000001194797220 */ /* 0x000fe20000410000 */
[----:B------:R-:W1:Y:S01]  /*25d0*/  SHFL.DOWN PT, R158, R139, 0x4, 0x1f ;  /* 0x08801f008b9e7f89 */ /* 0x000e6200000e0000 */
[----:B------:R-:W-:-:S02]  /*25e0*/  FADD.FTZ R21, R152, R21 ;  /* 0x0000001598157221 */ /* 0x000fc40000010000 */
[----:B------:R-:W-:Y:S02]  /*25f0*/  FFMA.FTZ R142, R116, R142, R121 ;  /* 0x0000008e748e7223 */ /* 0x000fe40000010079 */
[C---:B------:R-:W-:Y:S02]  /*2600*/  FMUL.FTZ R116, R115.reuse, R140 ;  /* 0x0000008c73747220 */ /* 0x040fe40000410000 */
[----:B------:R-:W-:Y:S02]  /*2610*/  FMUL.FTZ R121, R115, R136 ;  /* 0x0000008873797220 */ /* 0x000fe40000410000 */
[----:B------:R-:W-:Y:S02]  /*2620*/  FMUL.FTZ R131, R131, R116 ;  /* 0x0000007483837220 */ /* 0x000fe40000410000 */
[----:B------:R-:W-:Y:S02]  /*2630*/  FMUL.FTZ R116, R115, R132 ;  /* 0x0000008473747220 */ /* 0x000fe40000410000 */
[----:B------:R-:W-:-:S02]  /*2640*/  FMUL.FTZ R121, R134, R121 ;  /* 0x0000007986797220 */ /* 0x000fc40000410000 */
[----:B------:R-:W-:Y:S02]  /*2650*/  FMUL.FTZ R116, R127, R116 ;  /* 0x000000747f747220 */ /* 0x000fe40000410000 */
[----:B------:R-:W-:Y:S02]  /*2660*/  FFMA.FTZ R131, R117, R140, R131 ;  /* 0x0000008c75837223 */ /* 0x000fe40000010083 */
[----:B------:R-:W-:Y:S02]  /*2670*/  FFMA.FTZ R121, R118, R136, R121 ;  /* 0x0000008876797223 */ /* 0x000fe40000010079 */
[----:B0-----:R-:W-:Y:S01]  /*2680*/  @!P1 FADD.FTZ R133, R133, R156 ;  /* 0x0000009c85859221 */ /* 0x001fe20000010000 */
[----:B------:R-:W-:Y:S01]  /*2690*/  ISETP.GT.AND P1, PT, R77, 0x17, PT ;  /* 0x000000174d00780c */ /* 0x000fe20003f24270 */
[----:B------:R-:W-:Y:S02]  /*26a0*/  FFMA.FTZ R116, R119, R132, R116 ;  /* 0x0000008477747223 */ /* 0x000fe40000010074 */
        /* <DEDUP_REMOVED lines=20> */
[----:B------:R-:W-:-:S03]  /*27f0*/  FADD.FTZ R29, R116, R29 ;  /* 0x0000001d741d7221 */ /* 0x000fc60000010000 */
[----:B------:R-:W1:Y:S01]  /*2800*/  SHFL.DOWN PT, R158, R139, 0x10, 0x1f ;  /* 0x0a001f008b9e7f89 */ /* 0x000e6200000e0000 */
[----:B0-----:R-:W-:Y:S01]  /*2810*/  @!P1 FADD.FTZ R133, R133, R156 ;  /* 0x0000009c85859221 */ /* 0x001fe20000010000 */
[----:B------:R-:W-:-:S03]  /*2820*/  ISETP.NE.AND P1, PT, R77, RZ, PT ;  /* 0x000000ff4d00720c */ /* 0x000fc60003f25270 */
[----:B-1----:R-:W-:Y:S01]  /*2830*/  @!P0 FADD.FTZ R139, R139, R158 ;  /* 0x0000009e8b8b8221 */ /* 0x002fe20000010000 */
[----:B------:R-:W0:Y:S03]  /*2840*/  SHFL.DOWN PT, R156, R133, 0x10, 0x1f ;  /* 0x0a001f00859c7f89 */ /* 0x000e2600000e0000 */
[----:B------:R-:W-:Y:S02]  /*2850*/  IMAD.MOV.U32 R17, RZ, RZ, R139 ;  /* 0x000000ffff117224 */ /* 0x000fe400078e008b */
[----:B0-----:R-:W-:-:S05]  /*2860*/  @!P0 FADD.FTZ R133, R133, R156 ;  /* 0x0000009c85858221 */ /* 0x001fca0000010000 */
[----:B------:R-:W-:-:S05]  /*2870*/  MOV R16, R133 ;  /* 0x0000008500107202 */ /* 0x000fca0000000f00 */
[----:B------:R0:W-:Y:S04]  /*2880*/  @!P1 STS.64 [0x228], R16 ;  /* 0x00022810ff009388 */ /* 0x0001e80000000a00 */
        /* <DEDUP_REMOVED lines=9> */
.L_x_6667:
[----:B0-----:R-:W-:Y:S05]  /*2920*/  BSYNC B0 ;  /* 0x0000000000007941 */ /* 0x001fea0003800000 */
.L_x_6666:
        /* <DEDUP_REMOVED lines=13> */
[C---:B------:R-:W-:Y:S02]  /*2a00*/  LEA R0, P2, R115.reuse, R0, 0x2 ;  /* 0x0000000073007211 */ /* 0x040fe400078410ff */
[----:B------:R-:W-:Y:S02]  /*2a10*/  LEA.HI.X R19, R16, R19, R17, 0x2, P1 ;  /* 0x0000001310137211 */ /* 0x000fe400008f1411 */
[----:B------:R-:W-:Y:S02]  /*2a20*/  LEA.HI.X R101, R115, R101, R116, 0x2, P2 ;  /* 0x0000006573657211 */ /* 0x000fe400010f1474 */
[----:B------:R-:W-:Y:S02]  /*2a30*/  IADD3 R102, R102, 0x4, RZ ;  /* 0x0000000466667810 */ /* 0x000fe40007ffe0ff */
[----:B------:R-:W-:Y:S02]  /*2a40*/  IADD3 R100, R100, 0x1, RZ ;  /* 0x0000000164647810 */ /* 0x000fe40007ffe0ff */
[----:B------:R-:W-:Y:S01]  /*2a50*/  IADD3.X R114, RZ, R114, RZ, P3, !PT ;  /* 0x00000072ff727210 */ /* 0x000fe20001ffe4ff */
[----:B------:R-:W-:Y:S01]  /*2a60*/  @P0 CALL.REL.NOINC `(.L_x_6663) ;  /* 0x0000001000000944 */ /* 0x000fe20003c00000 */
[----:B------:R-:W-:Y:S05]  /*2a70*/  BRA `(.L_x_6668) ;  /* 0xffffec1000007947 */ /* 0x000fea000383ffff */
.L_x_6663:
[----:B------:R-:W-:Y:S01]  /*2a80*/  BAR.SYNC.DEFER_BLOCKING 0x0 ;  /* 0x0000000000007b1d */ /* 0x000fe20000010000 */
[----:B------:R-:W-:Y:S01]  /*2a90*/  ISETP.NE.AND P4, PT, R86, RZ, PT ;  /* 0x000000ff5600720c */ /* 0x000fe20003f85270 */
[----:B------:R-:W-:Y:S01]  /*2aa0*/  IMAD R19, R90, c[0x0][0x2d8], RZ ;  /* 0x0000b6005a137a24 */ /* 0x000fe200078e02ff */
[----:B------:R-:W-:-:S02]  /*2ab0*/  F2FP.BF16.PACK_AB R26, R26, R27 ;  /* 0x0000001b1a1a723e */ /* 0x000fc400000010ff */
[----:B------:R-:W-:Y:S01]  /*2ac0*/  F2FP.BF16.PACK_AB R24, R24, R25 ;  /* 0x000000191818723e */ /* 0x000fe200000010ff */
[----:B------:R-:W-:Y:S01]  /*2ad0*/  BSSY B0, `(.L_x_6669) ;  /* 0x000003b000007945 */ /* 0x000fe20003800000 */
[----:B------:R-:W-:Y:S01]  /*2ae0*/  F2FP.BF16.PACK_AB R22, R22, R23 ;  /* 0x000000171616723e */ /* 0x000fe200000010ff */
[----:B------:R-:W-:Y:S01]  /*2af0*/  IMAD R23, R92, c[0x0][0x2dc], R19 ;  /* 0x0000b7005c177a24 */ /* 0x000fe200078e0213 */
[----:B------:R-:W-:Y:S01]  /*2b00*/  F2FP.BF16.PACK_AB R20, R20, R21 ;  /* 0x000000151414723e */ /* 0x000fe200000010ff */
[----:B------:R-:W-:Y:S01]  /*2b10*/  IMAD R19, R97, c[0x0][0x2e0], RZ ;  /* 0x0000b80061137a24 */ /* 0x000fe200078e02ff */
[----:B------:R-:W-:Y:S02]  /*2b20*/  PRMT R0, R26, 0x7632, R0 ;  /* 0x000076321a007816 */ /* 0x000fe40000000000 */
[----:B------:R-:W-:Y:S01]  /*2b30*/  PRMT R16, R24, 0x7632, R16 ;  /* 0x0000763218107816 */ /* 0x000fe20000000010 */
[----:B------:R-:W-:Y:S01]  /*2b40*/  IMAD R21, R98, c[0x0][0x2e4], R19 ;  /* 0x0000b90062157a24 */ /* 0x000fe200078e0213 */
[----:B------:R-:W-:-:S02]  /*2b50*/  PRMT R17, R22, 0x7632, R17 ;  /* 0x0000763216117816 */ /* 0x000fc40000000011 */
[----:B------:R-:W-:Y:S02]  /*2b60*/  PRMT R18, R20, 0x7632, R18 ;  /* 0x0000763214127816 */ /* 0x000fe40000000012 */
[----:B------:R-:W-:-:S04]  /*2b70*/  IADD3 R61, P2, R61, -0x1c0, RZ ;  /* 0xfffffe403d3d7810 */ /* 0x000fc80007f5e0ff */
[----:B------:R-:W-:Y:S01]  /*2b80*/  IADD3.X R62, R62, -0x1, RZ, P2, !PT ;  /* 0xffffffff3e3e7810 */ /* 0x000fe200017fe4ff */
[----:B------:R0:W-:Y:S04]  /*2b90*/  STS.U16 [R52+0x4], R24 ;  /* 0x0000041834007388 */ /* 0x0001e80000000400 */
[----:B------:R-:W-:Y:S04]  /*2ba0*/  STS.U16 [R52], R26 ;  /* 0x0000001a34007388 */ /* 0x000fe80000000400 */
[----:B------:R-:W-:Y:S01]  /*2bb0*/  STS.U16 [R52+0x2], R0 ;  /* 0x0000020034007388 */ /* 0x000fe20000000400 */
[----:B0-----:R-:W-:-:S03]  /*2bc0*/  IADD3 R24, -R63, c[0x0][0x168], RZ ;  /* 0x00005a003f187a10 */ /* 0x001fc60007ffe1ff */
[----:B------:R-:W-:Y:S04]  /*2bd0*/  STS.U16 [R52+0x6], R16 ;  /* 0x0000061034007388 */ /* 0x000fe80000000400 */
[----:B------:R-:W-:Y:S04]  /*2be0*/  STS.U16 [R52+0x8], R22 ;  /* 0x0000081634007388 */ /* 0x000fe80000000400 */
[----:B------:R0:W-:Y:S04]  /*2bf0*/  STS.U16 [R52+0xa], R17 ;  /* 0x00000a1134007388 */ /* 0x0001e80000000400 */
[----:B------:R-:W-:Y:S04]  /*2c00*/  STS.U16 [R52+0xc], R20 ;  /* 0x00000c1434007388 */ /* 0x000fe80000000400 */
[----:B------:R1:W-:Y:S01]  /*2c10*/  STS.U16 [R52+0xe], R18 ;  /* 0x00000e1234007388 */ /* 0x0003e20000000400 */
[----:B------:R-:W-:-:S06]  /*2c20*/  NOP ;  /* 0x0000000000007918 */ /* 0x000fcc0000000000 */
[----:B------:R-:W-:Y:S01]  /*2c30*/  LDS.U16 R25, [R60] ;  /* 0x000000003c197984 */ /* 0x000fe20000000400 */
[----:B0-----:R-:W-:Y:S01]  /*2c40*/  IMAD.WIDE.U32 R16, R92, c[0x0][0x2d8], RZ ;  /* 0x0000b6005c107a25 */ /* 0x001fe200078e00ff */
[----:B-1----:R-:W-:Y:S02]  /*2c50*/  IADD3 R18, P6, R61, c[0x0][0x330], RZ ;  /* 0x0000cc003d127a10 */ /* 0x002fe40007fde0ff */
[----:B------:R-:W-:Y:S01]  /*2c60*/  LDS.U16 R27, [R59+0x40] ;  /* 0x000040003b1b7984 */ /* 0x000fe20000000400 */
[----:B------:R-:W-:Y:S01]  /*2c70*/  IMAD.IADD R17, R17, 0x1, R23 ;  /* 0x0000000111117824 */ /* 0x000fe200078e0217 */
[----:B------:R-:W-:Y:S02]  /*2c80*/  IADD3.X R0, R62, c[0x0][0x334], RZ, P6, !PT ;  /* 0x0000cd003e007a10 */ /* 0x000fe400037fe4ff */
        /* <DEDUP_REMOVED lines=8> */
[----:B------:R-:W-:Y:S02]  /*2d10*/  LEA R18, P6, R19, R18, 0x1 ;  /* 0x0000001213127211 */ /* 0x000fe400078c08ff */
[----:B------:R-:W-:Y:S01]  /*2d20*/  LEA.HI.X.SX32 R17, R63, R72, 0x1, P0 ;  /* 0x000000483f117211 */ /* 0x000fe200000f0eff */
[----:B------:R-:W-:Y:S01]  /*2d30*/  LDS.U16 R45, [R54+0x180] ;  /* 0x00018000362d7984 */ /* 0x000fe20000000400 */
[----:B------:R-:W-:-:S03]  /*2d40*/  LEA.HI.X R19, R19, R0, R20, 0x1, P6 ;  /* 0x0000000013137211 */ /* 0x000fc600030f0c14 */
        /* <DEDUP_REMOVED lines=19> */
.L_x_6670:
[----:B------:R-:W-:Y:S05]  /*2e80*/  BSYNC B0 ;  /* 0x0000000000007941 */ /* 0x000fea0003800000 */
.L_x_6669:
[----:B------:R-:W-:Y:S01]  /*2e90*/  @!P3 STG.E.U16 [R18.64+0x40], R37 ;  /* 0x000040251200b986 */ /* 0x000fe2000c101506 */
[-C--:B------:R-:W-:Y:S01]  /*2ea0*/  ISETP.GE.AND P6, PT, R65, R49.reuse, PT ;  /* 0x000000314100720c */ /* 0x080fe20003fc6270 */
[----:B------:R-:W-:Y:S01]  /*2eb0*/  BSSY B0, `(.L_x_6671) ;  /* 0x000003e000007945 */ /* 0x000fe20003800000 */
[-C--:B------:R-:W-:Y:S01]  /*2ec0*/  ISETP.GE.AND P5, PT, R70, R49.reuse, PT ;  /* 0x000000314600720c */ /* 0x080fe20003fa6270 */
[----:B------:R-:W-:Y:S01]  /*2ed0*/  @!P2 STG.E.U16 [R18.64+0x80], R39 ;  /* 0x000080271200a986 */ /* 0x000fe2000c101506 */
[----:B------:R-:W-:Y:S02]  /*2ee0*/  ISETP.GE.AND P3, PT, R64, R49, PT ;  /* 0x000000314000720c */ /* 0x000fe40003f66270 */
[----:B------:R-:W-:Y:S01]  /*2ef0*/  F2FP.BF16.PACK_AB R0, R30, R29 ;  /* 0x0000001d1e00723e */ /* 0x000fe200000010ff */
[----:B------:R-:W-:Y:S01]  /*2f00*/  @!P1 STG.E.U16 [R18.64+0xc0], R41 ;  /* 0x0000c02912009986 */ /* 0x000fe2000c101506 */
[----:B------:R-:W-:Y:S01]  /*2f10*/  F2FP.BF16.PACK_AB R20, R33, R32 ;  /* 0x000000202114723e */ /* 0x000fe200000010ff */
[----:B------:R-:W-:Y:S01]  /*2f20*/  FADD.FTZ R29, R29, R88 ;  /* 0x000000581d1d7221 */ /* 0x000fe20000010000 */
[C---:B------:R-:W-:Y:S01]  /*2f30*/  PRMT R26, R0.reuse, 0x7610, R26 ;  /* 0x00007610001a7816 */ /* 0x040fe2000000001a */
[----:B------:R-:W-:Y:S01]  /*2f40*/  @!P0 STG.E.U16 [R18.64+0x100], R43 ;  /* 0x0001002b12008986 */ /* 0x000fe2000c101506 */
[----:B------:R-:W-:Y:S01]  /*2f50*/  PRMT R21, R0, 0x7632, R21 ;  /* 0x0000763200157816 */ /* 0x000fe20000000015 */
[----:B------:R-:W-:Y:S01]  /*2f60*/  FADD.FTZ R29, R29, R30 ;  /* 0x0000001e1d1d7221 */ /* 0x000fe20000010000 */
[----:B------:R-:W-:Y:S01]  /*2f70*/  F2FP.BF16.PACK_AB R0, R35, R34 ;  /* 0x000000222300723e */ /* 0x000fe200000010ff */
[----:B------:R-:W-:Y:S01]  /*2f80*/  @!P6 STG.E.U16 [R18.64+0x140], R45 ;  /* 0x0001402d1200e986 */ /* 0x000fe2000c101506 */
[----:B0-----:R-:W-:Y:S01]  /*2f90*/  PRMT R22, R20, 0x7632, R22 ;  /* 0x0000763214167816 */ /* 0x001fe20000000016 */
[----:B------:R-:W-:Y:S01]  /*2fa0*/  FADD.FTZ R32, R29, R32 ;  /* 0x000000201d207221 */ /* 0x000fe20000010000 */
[----:B------:R-:W-:Y:S01]  /*2fb0*/  PRMT R38, R0, 0x7632, R38 ;  /* 0x0000763200267816 */ /* 0x000fe20000000026 */
[----:B------:R-:W-:Y:S02]  /*2fc0*/  @!P5 STG.E.U16 [R18.64], R27 ;  /* 0x0000001b1200d986 */ /* 0x000fe4000c101506 */
[----:B------:R-:W-:-:S02]  /*2fd0*/  FADD.FTZ R33, R32, R33 ;  /* 0x0000002120217221 */ /* 0x000fc40000010000 */
[----:B------:R0:W-:Y:S02]  /*2fe0*/  @!P3 STG.E.U16 [R18.64+0x180], R47 ;  /* 0x0001802f1200b986 */ /* 0x0001e4000c101506 */
[----:B------:R-:W-:Y:S02]  /*2ff0*/  FADD.FTZ R34, R33, R34 ;  /* 0x0000002221227221 */ /* 0x000fe40000010000 */
[----:B------:R-:W-:Y:S02]  /*3000*/  BAR.SYNC.DEFER_BLOCKING 0x0 ;  /* 0x0000000000007b1d */ /* 0x000fe40000010000 */
[----:B------:R-:W-:Y:S01]  /*3010*/  FADD.FTZ R35, R34, R35 ;  /* 0x0000002322237221 */ /* 0x000fe20000010000 */
[----:B0-----:R-:W-:-:S03]  /*3020*/  F2FP.BF16.PACK_AB R19, R113, R36 ;  /* 0x000000247113723e */ /* 0x001fc600000010ff */
[----:B------:R-:W-:Y:S01]  /*3030*/  FADD.FTZ R36, R35, R36 ;  /* 0x0000002423247221 */ /* 0x000fe20000010000 */
[----:B------:R-:W-:-:S03]  /*3040*/  PRMT R18, R19, 0x7632, R18 ;  /* 0x0000763213127816 */ /* 0x000fc60000000012 */
[----:B------:R-:W-:Y:S01]  /*3050*/  FADD.FTZ R88, R36, R113 ;  /* 0x0000007124587221 */ /* 0x000fe20000010000 */
[----:B------:R-:W-:Y:S04]  /*3060*/  STS.U16 [R52], R26 ;  /* 0x0000001a34007388 */ /* 0x000fe80000000400 */
[----:B------:R0:W-:Y:S04]  /*3070*/  STS.U16 [R52+0x2], R21 ;  /* 0x0000021534007388 */ /* 0x0001e80000000400 */
[----:B------:R-:W-:Y:S04]  /*3080*/  STS.U16 [R52+0x4], R20 ;  /* 0x0000041434007388 */ /* 0x000fe80000000400 */
[----:B------:R-:W-:Y:S01]  /*3090*/  STS.U16 [R52+0x6], R22 ;  /* 0x0000061634007388 */ /* 0x000fe20000000400 */
[----:B0-----:R-:W-:-:S03]  /*30a0*/  IMAD R21, R90, c[0x0][0x2f8], RZ ;  /* 0x0000be005a157a24 */ /* 0x001fc600078e02ff */
[----:B------:R-:W-:Y:S01]  /*30b0*/  STS.U16 [R52+0x8], R0 ;  /* 0x0000080034007388 */ /* 0x000fe20000000400 */
[----:B------:R-:W-:-:S03]  /*30c0*/  IMAD R21, R92, c[0x0][0x2fc], R21 ;  /* 0x0000bf005c157a24 */ /* 0x000fc600078e0215 */
[----:B------:R-:W-:Y:S04]  /*30d0*/  STS.U16 [R52+0xa], R38 ;  /* 0x00000a2634007388 */ /* 0x000fe80000000400 */
[----:B------:R-:W-:Y:S04]  /*30e0*/  STS.U16 [R52+0xc], R19 ;  /* 0x00000c1334007388 */ /* 0x000fe80000000400 */
[----:B------:R0:W-:Y:S01]  /*30f0*/  STS.U16 [R52+0xe], R18 ;  /* 0x00000e1234007388 */ /* 0x0001e20000000400 */
        /* <DEDUP_REMOVED lines=25> */
.L_x_6672:
[----:B------:R-:W-:Y:S05]  /*3290*/  BSYNC B0 ;  /* 0x0000000000007941 */ /* 0x000fea0003800000 */
.L_x_6671:
[----:B------:R-:W-:Y:S01]  /*32a0*/  MOV R17, R29 ;  /* 0x0000001d00117202 */ /* 0x000fe20000000f00 */
[----:B------:R-:W-:Y:S01]  /*32b0*/  IMAD.MOV.U32 R16, RZ, RZ, R18 ;  /* 0x000000ffff107224 */ /* 0x000fe200078e0012 */
[----:B------:R-:W-:Y:S01]  /*32c0*/  IADD3 R0, P1, R61, c[0x0][0x340], RZ ;  /* 0x0000d0003d007a10 */ /* 0x000fe20007f3e0ff */
[----:B------:R-:W-:Y:S01]  /*32d0*/  IMAD R19, R97, c[0x0][0x300], RZ ;  /* 0x0000c00061137a24 */ /* 0x000fe200078e02ff */
[-C--:B------:R-:W-:Y:S01]  /*32e0*/  ISETP.GE.AND P4, PT, R66, R39.reuse, PT ;  /* 0x000000274200720c */ /* 0x080fe20003f86270 */
[----:B------:R-:W-:Y:S01]  /*32f0*/  IMAD.WIDE.U32 R16, R98, c[0x0][0x300], R16 ;  /* 0x0000c00062107a25 */ /* 0x000fe200078e0010 */
[-C--:B------:R-:W-:Y:S02]  /*3300*/  ISETP.GE.AND P5, PT, R65, R39.reuse, PT ;  /* 0x000000274100720c */ /* 0x080fe40003fa6270 */
[----:B------:R-:W-:Y:S01]  /*3310*/  ISETP.GE.AND P6, PT, R64, R39, PT ;  /* 0x000000274000720c */ /* 0x000fe20003fc6270 */
[----:B------:R-:W-:Y:S01]  /*3320*/  IMAD R19, R98, c[0x0][0x304], R19 ;  /* 0x0000c10062137a24 */ /* 0x000fe200078e0213 */
[----:B------:R-:W-:-:S02]  /*3330*/  IADD3 R31, P0, R31, R16, RZ ;  /* 0x000000101f1f7210 */ /* 0x000fc40007f1e0ff */
[----:B------:R-:W-:Y:S02]  /*3340*/  IADD3.X R18, R62, c[0x0][0x344], RZ, P1, !PT ;  /* 0x0000d1003e127a10 */ /* 0x000fe40000ffe4ff */
[----:B------:R-:W-:Y:S02]  /*3350*/  IADD3.X R17, R28, R19, R17, P0, !PT ;  /* 0x000000131c117210 */ /* 0x000fe400007fe411 */
[----:B------:R-:W-:Y:S02]  /*3360*/  LEA R16, P2, R31, R0, 0x1 ;  /* 0x000000001f107211 */ /* 0x000fe400078408ff */
[-C--:B------:R-:W-:Y:S02]  /*3370*/  ISETP.GE.AND P3, PT, R67, R39.reuse, PT ;  /* 0x000000274300720c */ /* 0x080fe40003f66270 */
[----:B------:R-:W-:Y:S02]  /*3380*/  LEA.HI.X R17, R31, R18, R17, 0x1, P2 ;  /* 0x000000121f117211 */ /* 0x000fe400010f0c11 */
[----:B------:R-:W-:-:S02]  /*3390*/  ISETP.GE.AND P0, PT, R70, R39, PT ;  /* 0x000000274600720c */ /* 0x000fc40003f06270 */
[-C--:B------:R-:W-:Y:S01]  /*33a0*/  ISETP.GE.AND P1, PT, R69, R39.reuse, PT ;  /* 0x000000274500720c */ /* 0x080fe20003f26270 */
[----:B------:R1:W-:Y:S01]  /*33b0*/  @!P4 STG.E.U16 [R16.64+0x100], R55 ;  /* 0x000100371000c986 */ /* 0x0003e2000c101506 */
[----:B------:R-:W-:Y:S02]  /*33c0*/  ISETP.GE.AND P2, PT, R68, R39, PT ;  /* 0x000000274400720c */ /* 0x000fe40003f46270 */
[----:B------:R-:W-:Y:S01]  /*33d0*/  IADD3 R75, R75, -0x100, RZ ;  /* 0xffffff004b4b7810 */ /* 0x000fe20007ffe0ff */
[----:B------:R1:W-:Y:S04]  /*33e0*/  @!P5 STG.E.U16 [R16.64+0x140], R37 ;  /* 0x000140251000d986 */ /* 0x0003e8000c101506 */
[----:B------:R1:W-:Y:S04]  /*33f0*/  @!P6 STG.E.U16 [R16.64+0x180], R53 ;  /* 0x000180351000e986 */ /* 0x0003e8000c101506 */
[----:B------:R1:W-:Y:S01]  /*3400*/  @!P3 STG.E.U16 [R16.64+0xc0], R27 ;  /* 0x0000c01b1000b986 */ /* 0x0003e2000c101506 */
[----:B------:R-:W-:-:S02]  /*3410*/  ISETP.GT.AND P3, PT, R79, 0x1, PT ;  /* 0x000000014f00780c */ /* 0x000fc40003f64270 */
[----:B------:R-:W-:Y:S01]  /*3420*/  IADD3 R79, R79, -0x1, RZ ;  /* 0xffffffff4f4f7810 */ /* 0x000fe20007ffe0ff */
[----:B------:R1:W-:Y:S01]  /*3430*/  @!P0 STG.E.U16 [R16.64], R59 ;  /* 0x0000003b10008986 */ /* 0x0003e2000c101506 */
        /* <DEDUP_REMOVED lines=10> */
.L_x_6662:
[----:B------:R-:W-:Y:S02]  /*34e0*/  ISETP.NE.U32.AND P0, PT, RZ, c[0x0][0x328], PT ;  /* 0x0000ca00ff007a0c */ /* 0x000fe40003f05070 */
[----:B------:R-:W-:-:S02]  /*34f0*/  ISETP.NE.U32.AND P2, PT, RZ, c[0x0][0x348], PT ;  /* 0x0000d200ff007a0c */ /* 0x000fc40003f45070 */
        /* <DEDUP_REMOVED lines=13> */
[----:B-1----:R-:W1:Y:S02]  /*35d0*/  SHFL.DOWN P1, R17, R6, 0x8, 0x1f ;  /* 0x09001f0006117f89 */ /* 0x002e640000020000 */
[----:B-1----:R-:W-:-:S05]  /*35e0*/  @P1 FADD R17, R6, R17 ;  /* 0x0000001106111221 */ /* 0x002fca0000000000 */
[----:B------:R-:W1:Y:S02]  /*35f0*/  SHFL.DOWN P1, R16, R17, 0x10, 0x1f ;  /* 0x0a001f0011107f89 */ /* 0x000e640000020000 */
[----:B-1----:R-:W-:Y:S01]  /*3600*/  @P1 FADD R16, R17, R16 ;  /* 0x0000001011101221 */ /* 0x002fe20000000000 */
[----:B---3--:R-:W-:-:S04]  /*3610*/  ISETP.NE.AND P1, PT, R18, RZ, PT ;  /* 0x000000ff1200720c */ /* 0x008fc80003f25270 */
[----:B------:R1:W-:Y:S04]  /*3620*/  @!P2 STS [0x224], R16 ;  /* 0x00022410ff00a388 */ /* 0x0003e80000000800 */
[----:B------:R-:W-:Y:S06]  /*3630*/  BAR.SYNC.DEFER_BLOCKING 0x0 ;  /* 0x0000000000007b1d */ /* 0x000fec0000010000 */
[----:B------:R-:W-:Y:S05]  /*3640*/  @P1 BRA `(.L_x_6675) ;  /* 0x0000001000001947 */ /* 0x000fea0003800000 */
[----:B-1----:R1:W-:Y:S02]  /*3650*/  RED.E.ADD.F32.FTZ.RN.STRONG.GPU [R4.64], R16 ;  /* 0x000000100400798e */ /* 0x0023e4000c10e786 */
.L_x_6675:
[----:B-1----:R-:W-:Y:S05]  /*3660*/  BSYNC B0 ;  /* 0x0000000000007941 */ /* 0x002fea0003800000 */
.L_x_6674:
[----:B------:R-:W-:Y:S01]  /*3670*/  BSSY B0, `(.L_x_6676) ;  /* 0x0000018000007945 */ /* 0x000fe20003800000 */
[----:B------:R-:W-:Y:S05]  /*3680*/  @!P0 BRA `(.L_x_6677) ;  /* 0x0000015000008947 */ /* 0x000fea0003800000 */
[----:B------:R-:W-:Y:S06]  /*3690*/  BAR.SYNC.DEFER_BLOCKING 0x0 ;  /* 0x0000000000007b1d */ /* 0x000fec0000010000 */
[----:B------:R-:W2:Y:S04]  /*36a0*/  SHFL.DOWN P0, R5, R88, 0x1, 0x1f ;  /* 0x08201f0058057f89 */ /* 0x000ea80000000000 */
[----:B------:R-:W3:Y:S04]  /*36b0*/  S2R R6, SR_LANEID ;  /* 0x0000000000067919 */ /* 0x000ee80000000000 */
[----:B0-----:R-:W0:Y:S01]  /*36c0*/  S2R R21, SR_TID.X ;  /* 0x0000000000157919 */ /* 0x001e220000002100 */
        /* <DEDUP_REMOVED lines=8> */
[----:B-1----:R-:W1:Y:S02]  /*3750*/  SHFL.DOWN P0, R17, R4, 0x10, 0x1f ;  /* 0x0a001f0004117f89 */ /* 0x002e640000000000 */
        /* <DEDUP_REMOVED lines=8> */
.L_x_6677:
[----:B0-----:R-:W0:Y:S02]  /*37e0*/  S2R R21, SR_TID.X ;  /* 0x0000000000157919 */ /* 0x001e240000002100 */
.L_x_6678:
[----:B0-----:R-:W-:Y:S05]  /*37f0*/  BSYNC B0 ;  /* 0x0000000000007941 */ /* 0x001fea0003800000 */
.L_x_6676:
[----:B------:R-:W-:-:S13]  /*3800*/  ISETP.GE.AND P0, PT, R21, c[0x0][0x16c], PT ;  /* 0x00005b0015007a0c */ /* 0x000fda0003f06270 */
[----:B------:R-:W-:Y:S05]  /*3810*/  @P0 EXIT ;  /* 0x000000000000094d */ /* 0x000fea0003800000 */
[----:B------:R-:W-:Y:S02]  /*3820*/  IMAD R97, R97, c[0x0][0x2c8], RZ ;  /* 0x0000b20061617a24 */ /* 0x000fe400078e02ff */
[----:B------:R-:W-:-:S04]  /*3830*/  IMAD.WIDE.U32 R2, R98, c[0x0][0x2c8], RZ ;  /* 0x0000b20062027a25 */ /* 0x000fc800078e00ff */
[----:B-1----:R-:W-:-:S04]  /*3840*/  IMAD R27, R98, c[0x0][0x2cc], R97 ;  /* 0x0000b300621b7a24 */ /* 0x002fc800078e0261 */
[----:B------:R-:W-:Y:S02]  /*3850*/  IMAD.IADD R27, R3, 0x1, R27 ;  /* 0x00000001031b7824 */ /* 0x000fe400078e021b */
.L_x_6679:
[----:B0-----:R-:W0:Y:S01]  /*3860*/  LDS R23, [R21.X4+0x14d8] ;  /* 0x0014d80015177984 */ /* 0x001e220000004800 */
[----:B------:R-:W-:Y:S01]  /*3870*/  SHF.R.S32.HI R20, RZ, 0x1f, R21 ;  /* 0x0000001fff147819 */ /* 0x000fe20000011415 */
[----:B------:R-:W-:Y:S01]  /*3880*/  YIELD ;  /* 0x0000000000007946 */ /* 0x000fe20003800000 */
[----:B------:R-:W-:Y:S01]  /*3890*/  MOV R88, R10 ;  /* 0x0000000a00587202 */ /* 0x000fe20000000f00 */
[----:B------:R-:W1:Y:S01]  /*38a0*/  LDS R25, [R21.X4+0x18d8] ;  /* 0x0018d80015197984 */ /* 0x000e620000004800 */
[----:B------:R-:W-:Y:S01]  /*38b0*/  MOV R92, R14 ;  /* 0x0000000e005c7202 */ /* 0x000fe20000000f00 */
[C---:B------:R-:W-:Y:S02]  /*38c0*/  IMAD R0, R20.reuse, c[0x0][0x290], RZ ;  /* 0x0000a40014007a24 */ /* 0x040fe400078e02ff */
[----:B------:R-:W-:Y:S02]  /*38d0*/  IMAD R6, R20, c[0x0][0x1c0], RZ ;  /* 0x0000700014067a24 */ /* 0x000fe400078e02ff */
        /* <DEDUP_REMOVED lines=12> */
[----:B------:R-:W-:Y:S01]  /*39a0*/  MOV R90, R12 ;  /* 0x0000000c005a7202 */ /* 0x000fe20000000f00 */
[C---:B------:R-:W-:Y:S02]  /*39b0*/  IMAD R22, R20.reuse, c[0x0][0x2b0], RZ ;  /* 0x0000ac0014167a24 */ /* 0x040fe400078e02ff */
[----:B------:R-:W-:Y:S02]  /*39c0*/  IMAD.MOV.U32 R86, RZ, RZ, R8 ;  /* 0x000000ffff567224 */ /* 0x000fe400078e0008 */
[----:B------:R-:W-:-:S02]  /*39d0*/  IMAD R24, R20, c[0x0][0x1a0], RZ ;  /* 0x0000680014187a24 */ /* 0x000fc400078e02ff */
[----:B------:R-:W-:-:S04]  /*39e0*/  IMAD.WIDE.U32 R4, R21, c[0x0][0x2b0], R90 ;  /* 0x0000ac0015047a25 */ /* 0x000fc800078e005a */
[C---:B------:R-:W-:Y:S01]  /*39f0*/  IMAD R29, R21.reuse, c[0x0][0x2b4], R22 ;  /* 0x0000ad00151d7a24 */ /* 0x040fe200078e0216 */
[----:B0-----:R-:W-:Y:S01]  /*3a00*/  LEA R6, P0, R4, c[0x0][0x318], 0x2 ;  /* 0x0000c60004067a11 */ /* 0x001fe200078010ff */
[----:B------:R-:W-:-:S03]  /*3a10*/  IMAD.WIDE.U32 R16, R21, c[0x0][0x1a0], R86 ;  /* 0x0000680015107a25 */ /* 0x000fc600078e0056 */
        /* <DEDUP_REMOVED lines=23> */
.L_x_6680:
        /* <DEDUP_REMOVED lines=15> */
.L_x_9100:


//--------------------- .text._Z25selective_scan_bwd_kernelI32Selective_Scan_bwd_kernel_traitsILi32ELi8ELb0ELb0ELb0ELb0ELb1EN3c108BFloat16EfEEv12SSMParamsBwd --------------------------
	.section	.text._Z25selective_scan_bwd_kernelI32Selective_Scan_bwd_kernel_traitsILi32ELi8ELb0ELb0ELb0ELb0ELb1EN3c108BFloat16EfEEv12SSMParamsBwd,"ax",@progbits
	.sectioninfo	@"SHI_REGISTERS=150"
	.align	128
        .global         _Z25selective_scan_bwd_kernelI32Selective_Scan_bwd_kernel_traitsILi32ELi8ELb0ELb0ELb0ELb0ELb1EN3c108BFloat16EfEEv12SSMParamsBwd
        .type           _Z25selective_scan_bwd_kernelI32Selective_Scan_bwd_kernel_traitsILi32ELi8ELb0ELb0ELb0ELb0ELb1EN3c108BFloat16EfEEv12SSMParamsBwd,@function
        .size           _Z25selective_scan_bwd_kernelI32Selective_Scan_bwd_kernel_traitsILi32ELi8ELb0ELb0ELb0ELb0ELb1EN3c108BFloat16EfEEv12SSMParamsBwd,(.L_x_9101 - _Z25selective_scan_bwd_kernelI32Selective_Scan_bwd_kernel_traitsILi32ELi8ELb0ELb0ELb0ELb0ELb1EN3c108BFloat16EfEEv12SSMParamsBwd)
        .other          _Z25selective_scan_bwd_kernelI32Selective_Scan_bwd_kernel_traitsILi32ELi8ELb0ELb0ELb0ELb0ELb1EN3c108BFloat16EfEEv12SSMParamsBwd,@"STO_CUDA_ENTRY STV_DEFAULT"
_Z25selective_scan_bwd_kernelI32Selective_Scan_bwd_kernel_traitsILi32ELi8ELb0ELb0ELb0ELb0ELb1EN3c108BFloat16EfEEv12SSMParamsBwd:
.text._Z25selective_scan_bwd_kernelI32Selective_Scan_bwd_kernel_traitsILi32ELi8ELb0ELb0ELb0ELb0ELb1EN3c108BFloat16EfEEv12SSMParamsBwd:
        /* <DEDUP_REMOVED lines=23> */
[C---:B------:R-:W-:Y:S01]  /*0170*/  IMAD R13, R23.reuse, c[0x0][0x1e4], R10 ;  /* 0x00007900170d7a24 */ /* 0x040fe200078e020a */
[----:B------:R-:W-:Y:S01]  /*0180*/  ISETP.NE.U32.AND P0, PT, RZ, c[0x0][0x260], PT ;  /* 0x00009800ff007a0c */ /* 0x000fe20003f05070 */
[----:B------:R-:W-:Y:S01]  /*0190*/  IMAD.WIDE.U32 R2, R23, c[0x0][0x1d0], RZ ;  /* 0x0000740017027a25 */ /* 0x000fe200078e00ff */
[----:B------:R-:W-:Y:S02]  /*01a0*/  HFMA2.MMA R25, -RZ, RZ, 0, 0 ;  /* 0x00000000ff197435 */ /* 0x000fe400000001ff */
[----:B------:R-:W-:Y:S01]  /*01b0*/  IADD3 R5, R5, R13, RZ ;  /* 0x0000000d05057210 */ /* 0x000fe20007ffe0ff */
[----:B0-----:R-:W-:Y:S01]  /*01c0*/  IMAD.WIDE.U32 R6, R23, c[0x0][0x278], RZ ;  /* 0x00009e0017067a25 */ /* 0x001fe200078e00ff */
[----:B------:R-:W-:-:S03]  /*01d0*/  ISETP.NE.AND.EX P0, PT, RZ, c[0x0][0x264], PT, P0 ;  /* 0x00009900ff007a0c */ /* 0x000fc60003f05300 */
[----:B-1----:R-:W-:Y:S02]  /*01e0*/  IMAD R9, R23, c[0x0][0x27c], R12 ;  /* 0x00009f0017097a24 */ /* 0x002fe400078e020c */
[----:B------:R-:W-:Y:S02]  /*01f0*/  IMAD.IADD R3, R3, 0x1, R11 ;  /* 0x0000000103037824 */ /* 0x000fe400078e020b */
[----:B------:R-:W-:Y:S01]  /*0200*/  IMAD.MOV.U32 R8, RZ, RZ, c[0x0][0x174] ;  /* 0x00005d00ff087624 */ /* 0x000fe200078e00ff */
[----:B------:R-:W-:Y:S01]  /*0210*/  IADD3 R7, R7, R9, RZ ;  /* 0x0000000907077210 */ /* 0x000fe20007ffe0ff */
[C---:B------:R-:W-:Y:S02]  /*0220*/  IMAD R13, R21.reuse, c[0x0][0x1d8], RZ ;  /* 0x00007600150d7a24 */ /* 0x040fe400078e02ff */
[----:B------:R-:W-:Y:S01]  /*0230*/  IMAD R15, R21, c[0x0][0x1e8], RZ ;  /* 0x00007a00150f7a24 */ /* 0x000fe200078e02ff */
[----:B------:R-:W-:Y:S01]  /*0240*/  LEA R9, R8, 0xffffff00, 0x8 ;  /* 0xffffff0008097811 */ /* 0x000fe200078e40ff */
[----:B------:R-:W-:Y:S01]  /*0250*/  IMAD.WIDE.U32 R2, R0, c[0x0][0x1d8], R2 ;  /* 0x0000760000027a25 */ /* 0x000fe200078e0002 */
[----:B------:R-:W-:-:S02]  /*0260*/  ISETP.GE.AND P3, PT, R8, 0x1, PT ;  /* 0x000000010800780c */ /* 0x000fc40003f66270 */
[----:B------:R-:W-:Y:S01]  /*0270*/  SHF.R.S32.HI R11, RZ, 0x1f, R9 ;  /* 0x0000001fff0b7819 */ /* 0x000fe20000011409 */
[----:B------:R-:W-:Y:S01]  /*0280*/  IMAD.WIDE.U32 R4, R0, c[0x0][0x1e8], R4 ;  /* 0x00007a0000047a25 */ /* 0x000fe200078e0004 */
[----:B------:R-:W-:-:S03]  /*0290*/  IADD3 R29, P1, R9, R2, RZ ;  /* 0x00000002091d7210 */ /* 0x000fc60007f3e0ff */
[----:B------:R-:W-:Y:S01]  /*02a0*/  IMAD R17, R21, c[0x0][0x280], RZ ;  /* 0x0000a00015117a24 */ /* 0x000fe200078e02ff */
[----:B------:R-:W-:Y:S01]  /*02b0*/  IADD3 R31, P2, R9, R4, RZ ;  /* 0x00000004091f7210 */ /* 0x000fe20007f5e0ff */
[----:B------:R-:W-:-:S03]  /*02c0*/  IMAD.WIDE.U32 R6, R0, c[0x0][0x280], R6 ;  /* 0x0000a00000067a25 */ /* 0x000fc600078e0006 */
[----:B------:R-:W-:Y:S01]  /*02d0*/  LEA R30, P5, R31, c[0x0][0x248], 0x1 ;  /* 0x000092001f1e7a11 */ /* 0x000fe200078a08ff */
[C---:B------:R-:W-:Y:S01]  /*02e0*/  IMAD R13, R0.reuse, c[0x0][0x1dc], R13 ;  /* 0x00007700000d7a24 */ /* 0x040fe200078e020d */
[----:B------:R-:W-:Y:S01]  /*02f0*/  IADD3 R9, P4, R9, R6, RZ ;  /* 0x0000000609097210 */ /* 0x000fe20007f9e0ff */
[C---:B------:R-:W-:Y:S02]  /*0300*/  IMAD R15, R0.reuse, c[0x0][0x1ec], R15 ;  /* 0x00007b00000f7a24 */ /* 0x040fe400078e020f */
[----:B------:R-:W-:Y:S01]  /*0310*/  IMAD R17, R0, c[0x0][0x284], R17 ;  /* 0x0000a10000117a24 */ /* 0x000fe200078e0211 */
[C---:B------:R-:W-:Y:S01]  /*0320*/  IADD3.X R2, R11.reuse, R3, R13, P1, !PT ;  /* 0x000000030b027210 */ /* 0x040fe20000ffe40d */
[----:B------:R-:W-:Y:S01]  /*0330*/  @P0 IMAD.MOV.U32 R3, RZ, RZ, 0x8 ;  /* 0x00000008ff030424 */ /* 0x000fe200078e00ff */
[----:B------:R-:W-:Y:S01]  /*0340*/  IADD3.X R4, R11, R5, R15, P2, !PT ;  /* 0x000000050b047210 */ /* 0x000fe200017fe40f */
[----:B------:R-:W-:Y:S01]  /*0350*/  IMAD.MOV.U32 R26, RZ, RZ, RZ ;  /* 0x000000ffff1a7224 */ /* 0x000fe200078e00ff */
        /* <DEDUP_REMOVED lines=9> */
[----:B------:R-:W-:-:S02]  /*03f0*/  LEA.HI.X R31, R31, c[0x0][0x24c], R4, 0x1, P5 ;  /* 0x000093001f1f7a11 */ /* 0x000fc400028f0c04 */
[----:B------:R-:W-:Y:S01]  /*0400*/  CS2R R4, SRZ ;  /* 0x0000000000047805 */ /* 0x000fe2000001ff00 */
[----:B------:R-:W-:Y:S01]  /*0410*/  @P0 IMAD R2, R2, c[0x0][0x174], RZ ;  /* 0x00005d0002020a24 */ /* 0x000fe200078e02ff */
[----:B------:R-:W-:-:S03]  /*0420*/  LEA R33, P6, R9, c[0x0][0x308], 0x1 ;  /* 0x0000c20009217a11 */ /* 0x000fc600078c08ff */
[----:B------:R-:W-:Y:S01]  /*0430*/  @P0 IMAD R2, R2, c[0x0][0x16c], RZ ;  /* 0x00005b0002020a24 */ /* 0x000fe200078e02ff */
        /* <DEDUP_REMOVED lines=9> */
[----:B------:R-:W-:Y:S01]  /*04d0*/  IMAD.MOV.U32 R35, RZ, RZ, c[0x0][0x174] ;  /* 0x00005d00ff237624 */ /* 0x000fe200078e00ff */
[----:B------:R-:W-:Y:S01]  /*04e0*/  MOV R26, RZ ;  /* 0x000000ff001a7202 */ /* 0x000fe20000000f00 */
[----:B------:R-:W-:Y:S01]  /*04f0*/  IMAD.MOV.U32 R36, RZ, RZ, RZ ;  /* 0x000000ffff247224 */ /* 0x000fe200078e00ff */
[----:B------:R-:W1:Y:S01]  /*0500*/  S2R R32, SR_LANEID ;  /* 0x0000000000207919 */ /* 0x000e620000000000 */
[----:B------:R-:W-:-:S02]  /*0510*/  MOV R25, RZ ;  /* 0x000000ff00197202 */ /* 0x000fc40000000f00 */
[C---:B0-----:R-:W-:Y:S02]  /*0520*/  SHF.L.U32 R2, R27.reuse, 0x3, RZ ;  /* 0x000000031b027819 */ /* 0x041fe400000006ff */
        /* <DEDUP_REMOVED lines=11> */
.L_x_6697:
[----:B------:R-:W-:Y:S01]  /*05e0*/  BAR.SYNC.DEFER_BLOCKING 0x0 ;  /* 0x0000000000007b1d */ /* 0x000fe20000010000 */
[----:B0-----:R-:W-:Y:S01]  /*05f0*/  LEA R2, R35, 0xffffff00, 0x8 ;  /* 0xffffff0023027811 */ /* 0x001fe200078e40ff */
[C---:B------:R-:W-:Y:S01]  /*0600*/  IMAD.SHL.U32 R47, R37.reuse, 0x2, RZ ;  /* 0x00000002252f7824 */ /* 0x040fe200078e00ff */
[C---:B------:R-:W-:Y:S02]  /*0610*/  SHF.L.U64.HI R46, R37.reuse, 0x1, R38 ;  /* 0x00000001252e7819 */ /* 0x040fe40000010226 */
[----:B------:R-:W-:Y:S02]  /*0620*/  IADD3 R76, -R2, c[0x0][0x168], RZ ;  /* 0x00005a00024c7a10 */ /* 0x000fe40007ffe1ff */
[----:B------:R-:W-:Y:S02]  /*0630*/  IADD3 R10, P3, R28, R47, RZ ;  /* 0x0000002f1c0a7210 */ /* 0x000fe40007f7e0ff */
[----:B------:R-:W-:-:S02]  /*0640*/  ISETP.GE.AND P0, PT, R37, R76, PT ;  /* 0x0000004c2500720c */ /* 0x000fc40003f06270 */
[-C--:B------:R-:W-:Y:S02]  /*0650*/  ISETP.GE.AND P1, PT, R39, R76.reuse, PT ;  /* 0x0000004c2700720c */ /* 0x080fe40003f26270 */
[----:B------:R-:W-:Y:S02]  /*0660*/  ISETP.GE.AND P2, PT, R40, R76, PT ;  /* 0x0000004c2800720c */ /* 0x000fe40003f46270 */
        /* <DEDUP_REMOVED lines=24> */
[-C--:B------:R-:W-:Y:S02]  /*07f0*/  LEA.HI.SX32 R48, R32, R32.reuse, 0x1b ;  /* 0x0000002020307211 */ /* 0x080fe400078fdaff */
[-C--:B------:R-:W-:Y:S02]  /*0800*/  LEA.HI.SX32 R19, R19, R32.reuse, 0x1b ;  /* 0x0000002013137211 */ /* 0x080fe400078fdaff */
[----:B------:R-:W-:Y:S01]  /*0810*/  LEA.HI.SX32 R50, R49, R32, 0x1b ;  /* 0x0000002031327211 */ /* 0x000fe200078fdaff */
[----:B------:R-:W-:Y:S01]  /*0820*/  IMAD.SHL.U32 R48, R48, 0x2, RZ ;  /* 0x0000000230307824 */ /* 0x000fe200078e00ff */
[----:B------:R-:W-:Y:S02]  /*0830*/  SHF.L.U32 R49, R19, 0x1, RZ ;  /* 0x0000000113317819 */ /* 0x000fe400000006ff */
[----:B0-----:R-:W-:Y:S01]  /*0840*/  IADD3 R11, R32, 0x60, RZ ;  /* 0x00000060200b7810 */ /* 0x001fe20007ffe0ff */
        /* <DEDUP_REMOVED lines=15> */
[----:B------:R-:W-:-:S02]  /*0940*/  ISETP.GE.AND P6, PT, R37, R76, PT ;  /* 0x0000004c2500720c */ /* 0x000fc40003fc6270 */
[----:B------:R-:W-:Y:S02]  /*0950*/  IADD3 R10, P0, R30, R47, RZ ;  /* 0x0000002f1e0a7210 */ /* 0x000fe40007f1e0ff */
[-C--:B------:R-:W-:Y:S02]  /*0960*/  ISETP.GE.AND P5, PT, R39, R76.reuse, PT ;  /* 0x0000004c2700720c */ /* 0x080fe40003fa6270 */
[-C--:B------:R-:W-:Y:S01]  /*0970*/  ISETP.GE.AND P4, PT, R40, R76.reuse, PT ;  /* 0x0000004c2800720c */ /* 0x080fe20003f86270 */
[----:B------:R-:W-:Y:S01]  /*0980*/  IMAD.X R11, R31, 0x1, R46, P0 ;  /* 0x000000011f0b7824 */ /* 0x000fe200000e062e */
[-C--:B------:R-:W-:Y:S02]  /*0990*/  ISETP.GE.AND P3, PT, R41, R76.reuse, PT ;  /* 0x0000004c2900720c */ /* 0x080fe40003f66270 */
[-C--:B------:R-:W-:Y:S02]  /*09a0*/  ISETP.GE.AND P2, PT, R42, R76.reuse, PT ;  /* 0x0000004c2a00720c */ /* 0x080fe40003f46270 */
[----:B------:R-:W-:-:S02]  /*09b0*/  ISETP.GE.AND P1, PT, R43, R76, PT ;  /* 0x0000004c2b00720c */ /* 0x000fc40003f26270 */
[----:B------:R-:W-:Y:S02]  /*09c0*/  ISETP.GE.AND P0, PT, R44, R76, PT ;  /* 0x0000004c2c00720c */ /* 0x000fe40003f06270 */
[----:B------:R-:W-:Y:S02]  /*09d0*/  PRMT R64, RZ, 0x7610, R64 ;  /* 0x00007610ff407816 */ /* 0x000fe40000000040 */
[----:B------:R-:W-:Y:S01]  /*09e0*/  PRMT R19, RZ, 0x7610, R19 ;  /* 0x00007610ff137816 */ /* 0x000fe20000000013 */
[----:B--2---:R0:W-:Y:S04]  /*09f0*/  STS.U16 [R48], R3 ;  /* 0x0000000330007388 */ /* 0x0041e80000000400 */
[----:B---3--:R1:W-:Y:S04]  /*0a00*/  STS.U16 [R49+0x40], R12 ;  /* 0x0000400c31007388 */ /* 0x0083e80000000400 */
[----:B----4-:R2:W-:Y:S01]  /*0a10*/  STS.U16 [R50+0x80], R13 ;  /* 0x0000800d32007388 */ /* 0x0105e20000000400 */
[----:B0-----:R-:W-:Y:S01]  /*0a20*/  IMAD.SHL.U32 R3, R32, 0x8, RZ ;  /* 0x0000000820037824 */ /* 0x001fe200078e00ff */
[----:B-1----:R-:W-:-:S04]  /*0a30*/  PRMT R12, RZ, 0x7610, R12 ;  /* 0x00007610ff0c7816 */ /* 0x002fc8000000000c */
[----:B------:R-:W-:Y:S02]  /*0a40*/  LEA.HI.SX32 R56, R3, R3, 0x1b ;  /* 0x0000000303387211 */ /* 0x000fe400078fdaff */
[----:B--2---:R-:W-:Y:S02]  /*0a50*/  PRMT R13, RZ, 0x7610, R13 ;  /* 0x00007610ff0d7816 */ /* 0x004fe4000000000d */
[----:B------:R-:W-:Y:S01]  /*0a60*/  SHF.L.U32 R56, R56, 0x1, RZ ;  /* 0x0000000138387819 */ /* 0x000fe200000006ff */
[----:B------:R-:W-:Y:S01]  /*0a70*/  STS.U16 [R51+0xc0], R14 ;  /* 0x0000c00e33007388 */ /* 0x000fe20000000400 */
[----:B------:R-:W-:-:S03]  /*0a80*/  PRMT R3, RZ, 0x7610, R3 ;  /* 0x00007610ff037816 */ /* 0x000fc60000000003 */
        /* <DEDUP_REMOVED lines=16> */
[----:B-1----:R-:W-:Y:S01]  /*0b90*/  PRMT R18, RZ, 0x7610, R18 ;  /* 0x00007610ff127816 */ /* 0x002fe20000000012 */
        /* <DEDUP_REMOVED lines=12> */
[----:B------:R-:W-:Y:S02]  /*0c60*/  ISETP.GE.AND P5, PT, R39, R76, PT ;  /* 0x0000004c2700720c */ /* 0x000fe40003fa6270 */
        /* <DEDUP_REMOVED lines=14> */
[----:B---3--:R0:W-:Y:S04]  /*0d50*/  STS.U16 [R49+0x40], R12 ;  /* 0x0000400c31007388 */ /* 0x0081e80000000400 */
[----:B----4-:R1:W-:Y:S04]  /*0d60*/  STS.U16 [R50+0x80], R3 ;  /* 0x0000800332007388 */ /* 0x0103e80000000400 */
        /* <DEDUP_REMOVED lines=15> */
[----:B------:R3:W4:Y:S01]  /*0e60*/  @!P6 LDG.E.U16 R73, [R14.64] ;  /* 0x000000060e49e981 */ /* 0x000722000c1e1500 */
        /* <DEDUP_REMOVED lines=11> */
[----:B--2---:R-:W-:-:S02]  /*0f20*/  IMAD R18, R24, c[0x0][0x200], RZ ;  /* 0x0000800018127a24 */ /* 0x004fc400078e02ff */
[----:B------:R-:W-:-:S04]  /*0f30*/  IMAD.WIDE.U32 R10, R23, c[0x0][0x1f0], RZ ;  /* 0x00007c00170a7a25 */ /* 0x000fc800078e00ff */
[C---:B------:R-:W-:Y:S02]  /*0f40*/  IMAD R81, R23.reuse, c[0x0][0x1f4], R12 ;  /* 0x00007d0017517a24 */ /* 0x040fe400078e020c */
[C---:B------:R-:W-:Y:S02]  /*0f50*/  IMAD.WIDE.U32 R16, R23.reuse, c[0x0][0x200], RZ ;  /* 0x0000800017107a25 */ /* 0x040fe400078e00ff */
[----:B------:R-:W-:Y:S02]  /*0f60*/  @!P0 MOV R65, R3 ;  /* 0x0000000300418202 */ /* 0x000fe40000000f00 */
[----:B------:R-:W-:Y:S02]  /*0f70*/  @!P0 IMAD.MOV.U32 R64, RZ, RZ, R2 ;  /* 0x000000ffff408224 */ /* 0x000fe400078e0002 */
[----:B------:R-:W-:Y:S01]  /*0f80*/  IMAD R83, R23, c[0x0][0x204], R18 ;  /* 0x0000810017537a24 */ /* 0x000fe200078e0212 */
[----:B------:R-:W-:Y:S01]  /*0f90*/  IADD3 R18, P1, R37, -0xe0, RZ ;  /* 0xffffff2025127810 */ /* 0x000fe20007f3e0ff */
[----:B------:R-:W-:-:S03]  /*0fa0*/  @!P0 IMAD.WIDE.U32 R12, R23, c[0x0][0x1f0], R2 ;  /* 0x00007c00170c8a25 */ /* 0x000fc600078e0002 */
[----:B------:R-:W-:Y:S01]  /*0fb0*/  IADD3 R17, R17, R83, RZ ;  /* 0x0000005311117210 */ /* 0x000fe20007ffe0ff */
[----:B------:R-:W-:Y:S01]  /*0fc0*/  @!P0 IMAD.WIDE.U32 R64, R23, c[0x0][0x200], R64 ;  /* 0x0000800017408a25 */ /* 0x000fe200078e0040 */
[----:B------:R-:W-:-:S03]  /*0fd0*/  IADD3.X R89, R38, -0x1, RZ, P1, !PT ;  /* 0xffffffff26597810 */ /* 0x000fc60000ffe4ff */
[----:B---3--:R-:W-:Y:S02]  /*0fe0*/  IMAD.IADD R15, R11, 0x1, R81 ;  /* 0x000000010b0f7824 */ /* 0x008fe400078e0251 */
[----:B------:R-:W-:Y:S01]  /*0ff0*/  @!P0 IMAD.IADD R11, R81, 0x1, R13 ;  /* 0x00000001510b8824 */ /* 0x000fe200078e020d */
[----:B------:R-:W-:Y:S01]  /*1000*/  @!P0 IADD3 R13, R83, R65, RZ ;  /* 0x00000041530d8210 */ /* 0x000fe20007ffe0ff */
[----:B------:R-:W-:Y:S01]  /*1010*/  IMAD.MOV.U32 R14, RZ, RZ, R10 ;  /* 0x000000ffff0e7224 */ /* 0x000fe200078e000a */
[----:B------:R-:W-:Y:S01]  /*1020*/  MOV R83, c[0x0][0x174] ;  /* 0x00005d0000537a02 */ /* 0x000fe20000000f00 */
[C---:B------:R-:W-:Y:S01]  /*1030*/  IMAD R65, R21.reuse, c[0x0][0x1f8], RZ ;  /* 0x00007e0015417a24 */ /* 0x040fe200078e02ff */
[----:B------:R-:W-:Y:S01]  /*1040*/  @!P0 MOV R10, R12 ;  /* 0x0000000c000a8202 */ /* 0x000fe20000000f00 */
[----:B------:R-:W-:Y:S02]  /*1050*/  @!P0 IMAD.MOV.U32 R12, RZ, RZ, R64 ;  /* 0x000000ffff0c8224 */ /* 0x000fe400078e0040 */
[----:B------:R-:W-:-:S02]  /*1060*/  IMAD R81, R21, c[0x0][0x208], RZ ;  /* 0x0000820015517a24 */ /* 0x000fc400078e02ff */
[----:B------:R-:W-:Y:S02]  /*1070*/  IMAD R64, R83, 0x100, R36 ;  /* 0x0000010053407824 */ /* 0x000fe400078e0224 */
[----:B------:R-:W-:-:S04]  /*1080*/  IMAD.WIDE.U32 R16, R0, c[0x0][0x208], R16 ;  /* 0x0000820000107a25 */ /* 0x000fc800078e0010 */
[----:B------:R-:W-:Y:S01]  /*1090*/  IMAD.WIDE.U32 R14, R0, c[0x0][0x1f8], R14 ;  /* 0x00007e00000e7a25 */ /* 0x000fe200078e000e */
[----:B------:R-:W-:-:S03]  /*10a0*/  IADD3 R80, P3, R64, R16, RZ ;  /* 0x0000001040507210 */ /* 0x000fc60007f7e0ff */
[C---:B------:R-:W-:Y:S01]  /*10b0*/  IMAD R87, R0.reuse, c[0x0][0x1fc], R65 ;  /* 0x00007f0000577a24 */ /* 0x040fe200078e0241 */
[----:B------:R-:W-:Y:S01]  /*10c0*/  SHF.R.S32.HI R65, RZ, 0x1f, R64 ;  /* 0x0000001fff417819 */ /* 0x000fe20000011440 */
[----:B------:R-:W-:Y:S01]  /*10d0*/  IMAD R91, R0, c[0x0][0x20c], R81 ;  /* 0x00008300005b7a24 */ /* 0x000fe200078e0251 */
[----:B------:R-:W-:Y:S01]  /*10e0*/  IADD3 R83, P2, R64, R14, RZ ;  /* 0x0000000e40537210 */ /* 0x000fe20007f5e0ff */
[----:B------:R-:W-:-:S03]  /*10f0*/  @!P0 IMAD.WIDE.U32 R12, R0, c[0x0][0x208], R12 ;  /* 0x00008200000c8a25 */ /* 0x000fc600078e000c */
[C---:B------:R-:W-:Y:S01]  /*1100*/  IADD3.X R17, R65.reuse, R91, R17, P3, !PT ;  /* 0x0000005b41117210 */ /* 0x040fe20001ffe411 */
[----:B------:R-:W-:Y:S01]  /*1110*/  @!P0 IMAD.WIDE.U32 R10, R0, c[0x0][0x1f8], R10 ;  /* 0x00007e00000a8a25 */ /* 0x000fe200078e000a */
[----:B------:R-:W-:Y:S02]  /*1120*/  IADD3.X R88, R65, R87, R15, P2, !PT ;  /* 0x0000005741587210 */ /* 0x000fe400017fe40f */
[C---:B------:R-:W-:Y:S02]  /*1130*/  @!P0 IADD3 R81, P3, R37.reuse, R12, RZ ;  /* 0x0000000c25518210 */ /* 0x040fe40007f7e0ff */
[----:B------:R-:W-:Y:S02]  /*1140*/  @!P0 IADD3 R85, P1, R37, R10, RZ ;  /* 0x0000000a25558210 */ /* 0x000fe40007f3e0ff */
        /* <DEDUP_REMOVED lines=9> */
[----:B------:R-:W-:Y:S02]  /*11e0*/  @!P0 LEA R10, P3, R81, c[0x0][0x258], 0x1 ;  /* 0x00009600510a8a11 */ /* 0x000fe400078608ff */
[----:B------:R-:W-:Y:S02]  /*11f0*/  LEA.HI.X R15, R83, R13, R88, 0x1, P2 ;  /* 0x0000000d530f7211 */ /* 0x000fe400010f0c58 */
[----:B------:R-:W-:Y:S02]  /*1200*/  LEA.HI.X R13, R80, R11, R17, 0x1, P4 ;  /* 0x0000000b500d7211 */ /* 0x000fe400020f0c11 */
[----:B------:R-:W-:Y:S02]  /*1210*/  @!P0 LEA.HI.X R17, R85, c[0x0][0x26c], R90, 0x1, P1 ;  /* 0x00009b0055118a11 */ /* 0x000fe400008f0c5a */
[----:B------:R-:W-:-:S02]  /*1220*/  @!P0 LEA.HI.X R11, R81, c[0x0][0x25c], R86, 0x1, P3 ;  /* 0x00009700510b8a11 */ /* 0x000fc400018f0c56 */
[-C--:B------:R-:W-:Y:S02]  /*1230*/  ISETP.GE.AND P6, PT, R39, R76.reuse, PT ;  /* 0x0000004c2700720c */ /* 0x080fe40003fc6270 */
[-C--:B------:R-:W-:Y:S02]  /*1240*/  ISETP.GE.AND P1, PT, R40, R76.reuse, PT ;  /* 0x0000004c2800720c */ /* 0x080fe40003f26270 */
[-C--:B------:R-:W-:Y:S02]  /*1250*/  ISETP.GE.AND P2, PT, R41, R76.reuse, PT ;  /* 0x0000004c2900720c */ /* 0x080fe40003f46270 */
[-C--:B------:R-:W-:Y:S02]  /*1260*/  ISETP.GE.AND P3, PT, R42, R76.reuse, PT ;  /* 0x0000004c2a00720c */ /* 0x080fe40003f66270 */
[----:B------:R-:W-:Y:S02]  /*1270*/  PRMT R83, RZ, 0x7610, R83 ;  /* 0x00007610ff537816 */ /* 0x000fe40000000053 */
[----:B------:R-:W-:-:S02]  /*1280*/  ISETP.GE.AND P4, PT, R43, R76, PT ;  /* 0x0000004c2b00720c */ /* 0x000fc40003f86270 */
[----:B------:R-:W-:Y:S01]  /*1290*/  ISETP.GE.AND P5, PT, R44, R76, PT ;  /* 0x0000004c2c00720c */ /* 0x000fe20003fa6270 */
[----:B----4-:R-:W-:Y:S04]  /*12a0*/  STS.U16 [R48], R73 ;  /* 0x0000004930007388 */ /* 0x010fe80000000400 */
        /* <DEDUP_REMOVED lines=21> */
[----:B--2---:R-:W-:Y:S01]  /*1400*/  PRMT R84, RZ, 0x7610, R84 ;  /* 0x00007610ff547816 */ /* 0x004fe20000000054 */
[----:B------:R-:W2:Y:S01]  /*1410*/  @!P6 LDG.E.U16 R78, [R14.64] ;  /* 0x000000060e4ee981 */ /* 0x000ea2000c1e1500 */
[----:B------:R-:W-:-:S03]  /*1420*/  ISETP.GE.AND P6, PT, R45, R76, PT ;  /* 0x0000004c2d00720c */ /* 0x000fc60003fc6270 */
[----:B------:R0:W3:Y:S04]  /*1430*/  @!P0 LDG.E.U16 R83, [R16.64] ;  /* 0x0000000610538981 */ /* 0x0000e8000c1e1500 */
[----:B------:R-:W4:Y:S04]  /*1440*/  @!P1 LDG.E.U16 R73, [R14.64+0x40] ;  /* 0x000040060e499981 */ /* 0x000f28000c1e1500 */
[----:B------:R-:W4:Y:S01]  /*1450*/  @!P2 LDG.E.U16 R82, [R14.64+0x80] ;  /* 0x000080060e52a981 */ /* 0x000f22000c1e1500 */
[----:B0-----:R-:W-:Y:S02]  /*1460*/  PRMT R16, RZ, 0x7610, R16 ;  /* 0x00007610ff107816 */ /* 0x001fe40000000010 */
[----:B------:R-:W-:Y:S01]  /*1470*/  PRMT R17, RZ, 0x7610, R17 ;  /* 0x00007610ff117816 */ /* 0x000fe20000000011 */
[----:B------:R-:W4:Y:S04]  /*1480*/  @!P3 LDG.E.U16 R75, [R14.64+0xc0] ;  /* 0x0000c0060e4bb981 */ /* 0x000f28000c1e1500 */
[----:B------:R-:W4:Y:S04]  /*1490*/  @!P4 LDG.E.U16 R16, [R14.64+0x100] ;  /* 0x000100060e10c981 */ /* 0x000f28000c1e1500 */
[----:B------:R-:W4:Y:S04]  /*14a0*/  @!P5 LDG.E.U16 R17, [R14.64+0x140] ;  /* 0x000140060e11d981 */ /* 0x000f28000c1e1500 */
[----:B------:R-:W4:Y:S01]  /*14b0*/  @!P6 LDG.E.U16 R84, [R14.64+0x180] ;  /* 0x000180060e54e981 */ /* 0x000f22000c1e1500 */
[----:B------:R-:W-:-:S02]  /*14c0*/  PRMT R93, RZ, 0x7610, R93 ;  /* 0x00007610ff5d7816 */ /* 0x000fc4000000005d */
[----:B------:R-:W-:Y:S02]  /*14d0*/  PRMT R95, RZ, 0x7610, R95 ;  /* 0x00007610ff5f7816 */ /* 0x000fe4000000005f */
[----:B------:R-:W-:Y:S02]  /*14e0*/  PRMT R88, RZ, 0x7610, R88 ;  /* 0x00007610ff587816 */ /* 0x000fe40000000058 */
[----:B------:R-:W-:Y:S02]  /*14f0*/  PRMT R97, RZ, 0x7610, R97 ;  /* 0x00007610ff617816 */ /* 0x000fe40000000061 */
[----:B------:R-:W-:Y:S01]  /*1500*/  PRMT R94, RZ, 0x7610, R94 ;  /* 0x00007610ff5e7816 */ /* 0x000fe2000000005e */
[----:B---3--:R-:W-:Y:S04]  /*1510*/  STS.U16 [R48], R83 ;  /* 0x0000005330007388 */ /* 0x008fe80000000400 */
[----:B--2---:R-:W-:Y:S04]  /*1520*/  STS.U16 [R49+0x40], R78 ;  /* 0x0000404e31007388 */ /* 0x004fe80000000400 */
[----:B----4-:R-:W-:Y:S04]  /*1530*/  STS.U16 [R50+0x80], R73 ;  /* 0x0000804932007388 */ /* 0x010fe80000000400 */
[----:B------:R-:W-:Y:S04]  /*1540*/  STS.U16 [R51+0xc0], R82 ;  /* 0x0000c05233007388 */ /* 0x000fe80000000400 */
[----:B------:R-:W-:Y:S04]  /*1550*/  STS.U16 [R52+0x100], R75 ;  /* 0x0001004b34007388 */ /* 0x000fe80000000400 */
[----:B------:R0:W-:Y:S04]  /*1560*/  STS.U16 [R53+0x140], R16 ;  /* 0x0001401035007388 */ /* 0x0001e80000000400 */
[----:B------:R1:W-:Y:S04]  /*1570*/  STS.U16 [R54+0x180], R17 ;  /* 0x0001801136007388 */ /* 0x0003e80000000400 */
[----:B------:R2:W-:Y:S01]  /*1580*/  STS.U16 [R55+0x1c0], R84 ;  /* 0x0001c05437007388 */ /* 0x0005e20000000400 */
[----:B------:R-:W-:-:S06]  /*1590*/  NOP ;  /* 0x0000000000007918 */ /* 0x000fcc0000000000 */
[----:B------:R-:W3:Y:S04]  /*15a0*/  LDS.U16 R14, [R56] ;  /* 0x00000000380e7984 */ /* 0x000ee80000000400 */
[----:B------:R-:W-:Y:S04]  /*15b0*/  LDS.U16 R15, [R56+0x2] ;  /* 0x00000200380f7984 */ /* 0x000fe80000000400 */
[----:B------:R-:W4:Y:S04]  /*15c0*/  LDS.U16 R78, [R56+0x4] ;  /* 0x00000400384e7984 */ /* 0x000f280000000400 */
[----:B------:R-:W-:Y:S04]  /*15d0*/  LDS.U16 R79, [R56+0x6] ;  /* 0x00000600384f7984 */ /* 0x000fe80000000400 */
[----:B------:R-:W-:Y:S04]  /*15e0*/  LDS.U16 R82, [R56+0x8] ;  /* 0x0000080038527984 */ /* 0x000fe80000000400 */
[----:B------:R-:W-:Y:S04]  /*15f0*/  LDS.U16 R83, [R56+0xa] ;  /* 0x00000a0038537984 */ /* 0x000fe80000000400 */
[----:B------:R-:W3:Y:S04]  /*1600*/  LDS.U16 R90, [R56+0xc] ;  /* 0x00000c00385a7984 */ /* 0x000ee80000000400 */
[----:B------:R-:W3:Y:S04]  /*1610*/  LDS.U16 R92, [R56+0xe] ;  /* 0x00000e00385c7984 */ /* 0x000ee80000000400 */
[----:B------:R-:W-:Y:S01]  /*1620*/  BAR.SYNC.DEFER_BLOCKING 0x0 ;  /* 0x0000000000007b1d */ /* 0x000fe20000010000 */
[----:B0-----:R-:W-:-:S02]  /*1630*/  PRMT R16, RZ, 0x7610, R16 ;  /* 0x00007610ff107816 */ /* 0x001fc40000000010 */
[----:B-1----:R-:W-:Y:S02]  /*1640*/  PRMT R17, RZ, 0x7610, R17 ;  /* 0x00007610ff117816 */ /* 0x002fe40000000011 */
[----:B--2---:R-:W-:Y:S01]  /*1650*/  PRMT R84, RZ, 0x7610, R84 ;  /* 0x00007610ff547816 */ /* 0x004fe20000000054 */
[----:B------:R0:W2:Y:S01]  /*1660*/  @!P0 LDG.E.U16 R93, [R10.64] ;  /* 0x000000060a5d8981 */ /* 0x0000a2000c1e1500 */
[----:B------:R-:W-:-:S03]  /*1670*/  ISETP.GE.AND P0, PT, R39, R76, PT ;  /* 0x0000004c2700720c */ /* 0x000fc60003f06270 */
[----:B------:R1:W2:Y:S04]  /*1680*/  @!P1 LDG.E.U16 R17, [R12.64+0x40] ;  /* 0x000040060c119981 */ /* 0x0002a8000c1e1500 */
[----:B------:R1:W2:Y:S04]  /*1690*/  @!P2 LDG.E.U16 R84, [R12.64+0x80] ;  /* 0x000080060c54a981 */ /* 0x0002a8000c1e1500 */
[----:B------:R1:W2:Y:S04]  /*16a0*/  @!P3 LDG.E.U16 R95, [R12.64+0xc0] ;  /* 0x0000c0060c5fb981 */ /* 0x0002a8000c1e1500 */
[----:B------:R1:W2:Y:S04]  /*16b0*/  @!P0 LDG.E.U16 R16, [R12.64] ;  /* 0x000000060c108981 */ /* 0x0002a8000c1e1500 */
[----:B------:R1:W2:Y:S04]  /*16c0*/  @!P4 LDG.E.U16 R88, [R12.64+0x100] ;  /* 0x000100060c58c981 */ /* 0x0002a8000c1e1500 */
[----:B------:R1:W2:Y:S04]  /*16d0*/  @!P5 LDG.E.U16 R97, [R12.64+0x140] ;  /* 0x000140060c61d981 */ /* 0x0002a8000c1e1500 */
[----:B------:R1:W2:Y:S01]  /*16e0*/  @!P6 LDG.E.U16 R94, [R12.64+0x180] ;  /* 0x000180060c5ee981 */ /* 0x0002a2000c1e1500 */
[----:B---3--:R-:W-:-:S05]  /*16f0*/  PRMT R14, RZ, 0x5410, R14 ;  /* 0x00005410ff0e7816 */ /* 0x008fca000000000e */
[----:B0-----:R-:W-:Y:S01]  /*1700*/  FMUL.FTZ R10, R14, -1.4426950216293334961 ;  /* 0xbfb8aa3b0e0a7820 */ /* 0x001fe20000410000 */
[----:B----4-:R-:W-:-:S05]  /*1710*/  PRMT R73, RZ, 0x5410, R78 ;  /* 0x00005410ff497816 */ /* 0x010fca000000004e */
[----:B------:R-:W-:Y:S01]  /*1720*/  MUFU.EX2 R10, R10 ;  /* 0x0000000a000a7308 */ /* 0x000fe20000000800 */
[----:B------:R-:W-:Y:S01]  /*1730*/  FMUL.FTZ R75, R73, -1.4426950216293334961 ;  /* 0xbfb8aa3b494b7820 */ /* 0x000fe20000410000 */
[----:B------:R-:W-:-:S06]  /*1740*/  PRMT R15, RZ, 0x5410, R15 ;  /* 0x00005410ff0f7816 */ /* 0x000fcc000000000f */
[----:B------:R0:W-:Y:S01]  /*1750*/  MUFU.EX2 R96, R75 ;  /* 0x0000004b00607308 */ /* 0x0001e20000000800 */
[----:B------:R-:W-:Y:S01]  /*1760*/  PRMT R90, RZ, 0x5410, R90 ;  /* 0x00005410ff5a7816 */ /* 0x000fe2000000005a */
[----:B------:R-:W-:Y:S01]  /*1770*/  FMUL.FTZ R11, R15, -1.4426950216293334961 ;  /* 0xbfb8aa3b0f0b7820 */ /* 0x000fe20000410000 */
[----:B0-----:R-:W-:-:S05]  /*1780*/  PRMT R75, RZ, 0x5410, R79 ;  /* 0x00005410ff4b7816 */ /* 0x001fca000000004f */
[----:B-1----:R-:W-:Y:S01]  /*1790*/  FMUL.FTZ R12, R75, -1.4426950216293334961 ;  /* 0xbfb8aa3b4b0c7820 */ /* 0x002fe20000410000 */
[----:B------:R-:W-:Y:S01]  /*17a0*/  MUFU.EX2 R11, R11 ;  /* 0x0000000b000b7308 */ /* 0x000fe20000000800 */
[----:B------:R-:W-:Y:S02]  /*17b0*/  PRMT R83, RZ, 0x5410, R83 ;  /* 0x00005410ff537816 */ /* 0x000fe40000000053 */
[----:B------:R-:W-:-:S05]  /*17c0*/  PRMT R82, RZ, 0x5410, R82 ;  /* 0x00005410ff527816 */ /* 0x000fca0000000052 */
[----:B------:R-:W-:Y:S01]  /*17d0*/  MUFU.EX2 R12, R12 ;  /* 0x0000000c000c7308 */ /* 0x000fe20000000800 */
[----:B------:R-:W-:Y:S02]  /*17e0*/  FMUL.FTZ R79, R83, -1.4426950216293334961 ;  /* 0xbfb8aa3b534f7820 */ /* 0x000fe40000410000 */
[----:B------:R-:W-:-:S05]  /*17f0*/  FMUL.FTZ R13, R82, -1.4426950216293334961 ;  /* 0xbfb8aa3b520d7820 */ /* 0x000fca0000410000 */
[----:B------:R0:W1:Y:S01]  /*1800*/  MUFU.EX2 R98, R79 ;  /* 0x0000004f00627308 */ /* 0x0000620000000800 */
[----:B------:R-:W-:-:S07]  /*1810*/  PRMT R92, RZ, 0x5410, R92 ;  /* 0x00005410ff5c7816 */ /* 0x000fce000000005c */
[----:B------:R-:W3:Y:S01]  /*1820*/  MUFU.EX2 R13, R13 ;  /* 0x0000000d000d7308 */ /* 0x000ee20000000800 */
[----:B0-----:R-:W-:Y:S02]  /*1830*/  PRMT R79, RZ, 0x5410, R85 ;  /* 0x00005410ff4f7816 */ /* 0x001fe40000000055 */
[----:B------:R-:W-:Y:S02]  /*1840*/  PRMT R85, RZ, 0x5410, R86 ;  /* 0x00005410ff557816 */ /* 0x000fe40000000056 */
[----:B------:R-:W-:Y:S01]  /*1850*/  PRMT R87, RZ, 0x5410, R87 ;  /* 0x00005410ff577816 */ /* 0x000fe20000000057 */
[----:B-1----:R-:W-:Y:S01]  /*1860*/  FADD.FTZ R100, R98, 1 ;  /* 0x3f80000062647421 */ /* 0x002fe20000010000 */
[----:B------:R-:W-:Y:S01]  /*1870*/  PRMT R91, RZ, 0x5410, R91 ;  /* 0x00005410ff5b7816 */ /* 0x000fe2000000005b */
[----:B---3--:R-:W-:-:S04]  /*1880*/  FADD.FTZ R13, R13, 1 ;  /* 0x3f8000000d0d7421 */ /* 0x008fc80000010000 */
[----:B------:R-:W0:Y:S01]  /*1890*/  MUFU.RCP R100, R100 ;  /* 0x0000006400647308 */ /* 0x000e220000001000 */
[----:B------:R-:W-:Y:S01]  /*18a0*/  PRMT R80, RZ, 0x5410, R80 ;  /* 0x00005410ff507816 */ /* 0x000fe20000000050 */
[----:B0-----:R-:W-:-:S04]  /*18b0*/  FADD.FTZ R112, -R100, 1 ;  /* 0x3f80000064707421 */ /* 0x001fc80000010100 */
[----:B------:R-:W-:Y:S01]  /*18c0*/  FFMA.FTZ R112, R83, R112, 1 ;  /* 0x3f80000053707423 */ /* 0x000fe20000010070 */
[----:B------:R-:W-:Y:S01]  /*18d0*/  ISETP.NE.AND P1, PT, R27, RZ, PT ;  /* 0x000000ff1b00720c */ /* 0x000fe20003f25270 */
[----:B--2---:R-:W-:Y:S04]  /*18e0*/  STS.U16 [R48], R93 ;  /* 0x0000005d30007388 */ /* 0x004fe80000000400 */
[----:B------:R-:W-:Y:S04]  /*18f0*/  STS.U16 [R49+0x40], R16 ;  /* 0x0000401031007388 */ /* 0x000fe80000000400 */
[----:B------:R0:W-:Y:S04]  /*1900*/  STS.U16 [R50+0x80], R17 ;  /* 0x0000801132007388 */ /* 0x0001e80000000400 */
[----:B------:R-:W-:Y:S04]  /*1910*/  STS.U16 [R51+0xc0], R84 ;  /* 0x0000c05433007388 */ /* 0x000fe80000000400 */
[----:B------:R-:W-:Y:S04]  /*1920*/  STS.U16 [R52+0x100], R95 ;  /* 0x0001005f34007388 */ /* 0x000fe80000000400 */
[----:B------:R-:W-:Y:S04]  /*1930*/  STS.U16 [R53+0x140], R88 ;  /* 0x0001405835007388 */ /* 0x000fe80000000400 */
[----:B------:R-:W-:Y:S04]  /*1940*/  STS.U16 [R54+0x180], R97 ;  /* 0x0001806136007388 */ /* 0x000fe80000000400 */
[----:B------:R1:W-:Y:S01]  /*1950*/  STS.U16 [R55+0x1c0], R94 ;  /* 0x0001c05e37007388 */ /* 0x0003e20000000400 */
[----:B------:R-:W-:-:S06]  /*1960*/  NOP ;  /* 0x0000000000007918 */ /* 0x000fcc0000000000 */
[----:B------:R-:W2:Y:S01]  /*1970*/  LDS.U16 R78, [R56] ;  /* 0x00000000384e7984 */ /* 0x000ea20000000400 */
[----:B0-----:R-:W-:-:S03]  /*1980*/  FADD.FTZ R17, R10, 1 ;  /* 0x3f8000000a117421 */ /* 0x001fc60000010000 */
[----:B------:R-:W0:Y:S04]  /*1990*/  LDS.U16 R10, [R56+0x4] ;  /* 0x00000400380a7984 */ /* 0x000e280000000400 */
[----:B------:R-:W3:Y:S01]  /*19a0*/  LDS.U16 R84, [R56+0x2] ;  /* 0x0000020038547984 */ /* 0x000ee20000000400 */
[----:B------:R-:W-:-:S03]  /*19b0*/  FMUL.FTZ R93, R90, -1.4426950216293334961 ;  /* 0xbfb8aa3b5a5d7820 */ /* 0x000fc60000410000 */
[----:B------:R-:W4:Y:S01]  /*19c0*/  LDS.U16 R88, [R56+0x6] ;  /* 0x0000060038587984 */ /* 0x000f220000000400 */
[----:B-1----:R-:W-:Y:S01]  /*19d0*/  FADD.FTZ R94, R96, 1 ;  /* 0x3f800000605e7421 */ /* 0x002fe20000010000 */
[----:B------:R1:W-:Y:S02]  /*19e0*/  MUFU.EX2 R99, R93 ;  /* 0x0000005d00637308 */ /* 0x0003e40000000800 */
[----:B------:R-:W-:Y:S01]  /*19f0*/  LDS.U16 R97, [R56+0xa] ;  /* 0x00000a0038617984 */ /* 0x000fe20000000400 */
[----:B------:R-:W-:-:S03]  /*1a00*/  FADD.FTZ R16, R11, 1 ;  /* 0x3f8000000b107421 */ /* 0x000fc60000010000 */
[----:B------:R-:W-:Y:S04]  /*1a10*/  LDS.U16 R102, [R56+0xc] ;  /* 0x00000c0038667984 */ /* 0x000fe80000000400 */
[----:B-1----:R-:W1:Y:S01]  /*1a20*/  LDS.U16 R93, [R56+0x8] ;  /* 0x00000800385d7984 */ /* 0x002e620000000400 */
[----:B------:R-:W2:Y:S01]  /*1a30*/  MUFU.RCP R94, R94 ;  /* 0x0000005e005e7308 */ /* 0x000ea20000001000 */
[----:B------:R-:W-:Y:S02]  /*1a40*/  FADD.FTZ R96, R12, 1 ;  /* 0x3f8000000c607421 */ /* 0x000fe40000010000 */
[----:B------:R-:W1:Y:S05]  /*1a50*/  LDS.U16 R104, [R56+0xe] ;  /* 0x00000e0038687984 */ /* 0x000e6a0000000400 */
[----:B------:R-:W0:Y:S01]  /*1a60*/  MUFU.RCP R17, R17 ;  /* 0x0000001100117308 */ /* 0x000e220000001000 */
[----:B------:R-:W-:-:S07]  /*1a70*/  FMUL.FTZ R95, R92, -1.4426950216293334961 ;  /* 0xbfb8aa3b5c5f7820 */ /* 0x000fce0000410000 */
[----:B------:R-:W1:Y:S01]  /*1a80*/  MUFU.RCP R16, R16 ;  /* 0x0000001000107308 */ /* 0x000e620000001000 */
[----:B--2---:R-:W-:Y:S01]  /*1a90*/  FADD.FTZ R86, -R94, 1 ;  /* 0x3f8000005e567421 */ /* 0x004fe20000010100 */
[----:B------:R-:W-:-:S03]  /*1aa0*/  PRMT R78, RZ, 0x5410, R78 ;  /* 0x00005410ff4e7816 */ /* 0x000fc6000000004e */
[----:B------:R-:W-:-:S03]  /*1ab0*/  FFMA.FTZ R98, R73, R86, 1 ;  /* 0x3f80000049627423 */ /* 0x000fc60000010056 */
[----:B------:R-:W2:Y:S01]  /*1ac0*/  MUFU.RCP R96, R96 ;  /* 0x0000006000607308 */ /* 0x000ea20000001000 */
[----:B0-----:R-:W-:Y:S01]  /*1ad0*/  PRMT R86, RZ, 0x5410, R10 ;  /* 0x00005410ff567816 */ /* 0x001fe2000000000a */
[----:B------:R-:W-:Y:S02]  /*1ae0*/  FADD.FTZ R11, -R17, 1 ;  /* 0x3f800000110b7421 */ /* 0x000fe40000010100 */
[----:B------:R-:W-:-:S04]  /*1af0*/  FMUL.FTZ R12, R79, R78 ;  /* 0x0000004e4f0c7220 */ /* 0x000fc80000410000 */
[----:B------:R-:W0:Y:S01]  /*1b00*/  MUFU.EX2 R105, R95 ;  /* 0x0000005f00697308 */ /* 0x000e220000000800 */
[----:B------:R-:W-:Y:S01]  /*1b10*/  FADD.FTZ R103, R99, 1 ;  /* 0x3f80000063677421 */ /* 0x000fe20000010000 */
[----:B---3--:R-:W-:Y:S01]  /*1b20*/  PRMT R84, RZ, 0x5410, R84 ;  /* 0x00005410ff547816 */ /* 0x008fe20000000054 */
[----:B------:R-:W-:Y:S01]  /*1b30*/  FMUL.FTZ R99, R87, R86 ;  /* 0x0000005657637220 */ /* 0x000fe20000410000 */
[----:B----4-:R-:W-:Y:S01]  /*1b40*/  PRMT R88, RZ, 0x5410, R88 ;  /* 0x00005410ff587816 */ /* 0x010fe20000000058 */
[----:B------:R-:W-:Y:S02]  /*1b50*/  FFMA.FTZ R11, R14, R11, 1 ;  /* 0x3f8000000e0b7423 */ /* 0x000fe4000001000b */
[----:B------:R-:W-:Y:S01]  /*1b60*/  FMUL.FTZ R12, R17, R12 ;  /* 0x0000000c110c7220 */ /* 0x000fe20000410000 */
[----:B------:R3:W4:Y:S01]  /*1b70*/  MUFU.RCP R95, R13 ;  /* 0x0000000d005f7308 */ /* 0x0007220000001000 */
[----:B------:R-:W-:Y:S02]  /*1b80*/  FMUL.FTZ R99, R94, R99 ;  /* 0x000000635e637220 */ /* 0x000fe40000410000 */
[----:B------:R-:W-:-:S02]  /*1b90*/  FMUL.FTZ R11, R12, R11 ;  /* 0x0000000b0c0b7220 */ /* 0x000fc40000410000 */
[----:B-1----:R-:W-:Y:S02]  /*1ba0*/  FADD.FTZ R12, -R16, 1 ;  /* 0x3f800000100c7421 */ /* 0x002fe40000010100 */
[----:B--2---:R-:W-:Y:S02]  /*1bb0*/  FADD.FTZ R106, -R96, 1 ;  /* 0x3f800000606a7421 */ /* 0x004fe40000010100 */
[----:B---3--:R-:W-:Y:S02]  /*1bc0*/  FMUL.FTZ R13, R85, R84 ;  /* 0x00000054550d7220 */ /* 0x008fe40000410000 */
[----:B------:R-:W-:Y:S02]  /*1bd0*/  FMUL.FTZ R101, R91, R88 ;  /* 0x000000585b657220 */ /* 0x000fe40000410000 */
[----:B------:R-:W-:Y:S01]  /*1be0*/  FMUL.FTZ R10, R99, R98 ;  /* 0x00000062630a7220 */ /* 0x000fe20000410000 */
[----:B------:R-:W-:Y:S01]  /*1bf0*/  PRMT R98, RZ, 0x5410, R81 ;  /* 0x00005410ff627816 */ /* 0x000fe20000000051 */
[----:B------:R-:W-:Y:S01]  /*1c00*/  FFMA.FTZ R12, R15, R12, 1 ;  /* 0x3f8000000f0c7423 */ /* 0x000fe2000001000c */
[----:B------:R-:W-:Y:S01]  /*1c10*/  PRMT R93, RZ, 0x5410, R93 ;  /* 0x00005410ff5d7816 */ /* 0x000fe2000000005d */
[----:B------:R-:W-:-:S02]  /*1c20*/  FMUL.FTZ R13, R16, R13 ;  /* 0x0000000d100d7220 */ /* 0x000fc40000410000 */
[----:B0-----:R-:W-:Y:S02]  /*1c30*/  FADD.FTZ R81, R105, 1 ;  /* 0x3f80000069517421 */ /* 0x001fe40000010000 */
[----:B------:R-:W-:Y:S02]  /*1c40*/  FFMA.FTZ R106, R75, R106, 1 ;  /* 0x3f8000004b6a7423 */ /* 0x000fe4000001006a */
[----:B------:R-:W-:Y:S01]  /*1c50*/  FMUL.FTZ R101, R96, R101 ;  /* 0x0000006560657220 */ /* 0x000fe20000410000 */
[----:B------:R-:W-:Y:S01]  /*1c60*/  PRMT R97, RZ, 0x5410, R97 ;  /* 0x00005410ff617816 */ /* 0x000fe20000000061 */
[----:B------:R-:W-:Y:S01]  /*1c70*/  FMUL.FTZ R12, R13, R12 ;  /* 0x0000000c0d0c7220 */ /* 0x000fe20000410000 */
[----:B------:R-:W0:Y:S01]  /*1c80*/  MUFU.RCP R103, R103 ;  /* 0x0000006700677308 */ /* 0x000e220000001000 */
[----:B------:R-:W-:Y:S02]  /*1c90*/  FMUL.FTZ R13, R101, R106 ;  /* 0x0000006a650d7220 */ /* 0x000fe40000410000 */
[----:B----4-:R-:W-:-:S02]  /*1ca0*/  FADD.FTZ R99, -R95, 1 ;  /* 0x3f8000005f637421 */ /* 0x010fc40000010100 */
[----:B------:R-:W-:-:S03]  /*1cb0*/  FMUL.FTZ R106, R98, R93 ;  /* 0x0000005d626a7220 */ /* 0x000fc60000410000 */
[----:B------:R-:W1:Y:S01]  /*1cc0*/  MUFU.RCP R81, R81 ;  /* 0x0000005100517308 */ /* 0x000e620000001000 */
[----:B------:R-:W-:Y:S02]  /*1cd0*/  FMUL.FTZ R101, R80, R97 ;  /* 0x0000006150657220 */ /* 0x000fe40000410000 */
[----:B------:R-:W-:Y:S02]  /*1ce0*/  FFMA.FTZ R99, R82, R99, 1 ;  /* 0x3f80000052637423 */ /* 0x000fe40000010063 */
[----:B------:R-:W-:Y:S02]  /*1cf0*/  FMUL.FTZ R106, R95, R106 ;  /* 0x0000006a5f6a7220 */ /* 0x000fe40000410000 */
[----:B------:R-:W-:Y:S02]  /*1d00*/  FMUL.FTZ R101, R100, R101 ;  /* 0x0000006564657220 */ /* 0x000fe40000410000 */
[----:B------:R-:W-:Y:S01]  /*1d10*/  FMUL.FTZ R106, R106, R99 ;  /* 0x000000636a6a7220 */ /* 0x000fe20000410000 */
[----:B------:R-:W-:Y:S01]  /*1d20*/  PRMT R99, RZ, 0x5410, R77 ;  /* 0x00005410ff637816 */ /* 0x000fe2000000004d */
[----:B------:R-:W-:Y:S01]  /*1d30*/  FMUL.FTZ R77, R101, R112 ;  /* 0x00000070654d7220 */ /* 0x000fe20000410000 */
[----:B------:R-:W-:-:S02]  /*1d40*/  PRMT R102, RZ, 0x5410, R102 ;  /* 0x00005410ff667816 */ /* 0x000fc40000000066 */
[----:B------:R-:W-:Y:S02]  /*1d50*/  PRMT R101, RZ, 0x5410, R74 ;  /* 0x00005410ff657816 */ /* 0x000fe4000000004a */
[----:B------:R-:W-:Y:S01]  /*1d60*/  PRMT R104, RZ, 0x5410, R104 ;  /* 0x00005410ff687816 */ /* 0x000fe20000000068 */
[----:B0-----:R-:W-:Y:S02]  /*1d70*/  FADD.FTZ R105, -R103, 1 ;  /* 0x3f80000067697421 */ /* 0x001fe40000010100 */
[----:B------:R-:W-:Y:S02]  /*1d80*/  FMUL.FTZ R114, R99, R102 ;  /* 0x0000006663727220 */ /* 0x000fe40000410000 */
[----:B-1----:R-:W-:Y:S02]  /*1d90*/  FADD.FTZ R107, -R81, 1 ;  /* 0x3f800000516b7421 */ /* 0x002fe40000010100 */
[----:B------:R-:W-:Y:S02]  /*1da0*/  FMUL.FTZ R74, R101, R104 ;  /* 0x00000068654a7220 */ /* 0x000fe40000410000 */
[----:B------:R-:W-:-:S02]  /*1db0*/  FFMA.FTZ R105, R90, R105, 1 ;  /* 0x3f8000005a697423 */ /* 0x000fc40000010069 */
[----:B------:R-:W-:Y:S02]  /*1dc0*/  FMUL.FTZ R114, R103, R114 ;  /* 0x0000007267727220 */ /* 0x000fe40000410000 */
[----:B------:R-:W-:Y:S02]  /*1dd0*/  FFMA.FTZ R107, R92, R107, 1 ;  /* 0x3f8000005c6b7423 */ /* 0x000fe4000001006b */
[----:B------:R-:W-:Y:S02]  /*1de0*/  FMUL.FTZ R74, R81, R74 ;  /* 0x0000004a514a7220 */ /* 0x000fe40000410000 */
[----:B------:R-:W-:Y:S02]  /*1df0*/  FMUL.FTZ R105, R114, R105 ;  /* 0x0000006972697220 */ /* 0x000fe40000410000 */
[----:B------:R-:W-:Y:S01]  /*1e00*/  FMUL.FTZ R74, R74, R107 ;  /* 0x0000006b4a4a7220 */ /* 0x000fe20000410000 */
[----:B------:R-:W-:Y:S01]  /*1e10*/  BAR.SYNC.DEFER_BLOCKING 0x0 ;  /* 0x0000000000007b1d */ /* 0x000fe20000010000 */
[----:B------:R-:W-:-:S02]  /*1e20*/  F2FP.BF16.PACK_AB R11, R12, R11 ;  /* 0x0000000b0c0b723e */ /* 0x000fc400000010ff */
[----:B------:R-:W-:Y:S02]  /*1e30*/  F2FP.BF16.PACK_AB R10, R13, R10 ;  /* 0x0000000a0d0a723e */ /* 0x000fe400000010ff */
[----:B------:R-:W-:Y:S02]  /*1e40*/  F2FP.BF16.PACK_AB R77, R77, R106 ;  /* 0x0000006a4d4d723e */ /* 0x000fe400000010ff */
[----:B------:R-:W-:Y:S02]  /*1e50*/  F2FP.BF16.PACK_AB R74, R74, R105 ;  /* 0x000000694a4a723e */ /* 0x000fe400000010ff */
[----:B------:R-:W-:Y:S02]  /*1e60*/  PRMT R12, R11, 0x7632, R12 ;  /* 0x000076320b0c7816 */ /* 0x000fe4000000000c */
[----:B------:R-:W-:Y:S02]  /*1e70*/  PRMT R13, R10, 0x7632, R13 ;  /* 0x000076320a0d7816 */ /* 0x000fe4000000000d */
[----:B------:R-:W-:-:S02]  /*1e80*/  PRMT R105, R77, 0x7610, R105 ;  /* 0x000076104d697816 */ /* 0x000fc40000000069 */
[----:B------:R-:W-:Y:S02]  /*1e90*/  PRMT R106, R77, 0x7632, R106 ;  /* 0x000076324d6a7816 */ /* 0x000fe4000000006a */
[----:B------:R-:W-:Y:S01]  /*1ea0*/  PRMT R112, R74, 0x7632, R112 ;  /* 0x000076324a707816 */ /* 0x000fe20000000070 */
[----:B------:R-:W-:Y:S04]  /*1eb0*/  STS.U16 [R56], R11 ;  /* 0x0000000b38007388 */ /* 0x000fe80000000400 */
[----:B------:R0:W-:Y:S04]  /*1ec0*/  STS.U16 [R56+0x2], R12 ;  /* 0x0000020c38007388 */ /* 0x0001e80000000400 */
[----:B------:R1:W-:Y:S04]  /*1ed0*/  STS.U16 [R56+0x4], R10 ;  /* 0x0000040a38007388 */ /* 0x0003e80000000400 */
        /* <DEDUP_REMOVED lines=16> */
[----:B0-----:R-:W-:-:S02]  /*1fe0*/  IMAD R12, R24, c[0x0][0x2e8], RZ ;  /* 0x0000ba00180c7a24 */ /* 0x001fc400078e02ff */
[----:B-1----:R-:W-:-:S03]  /*1ff0*/  IMAD.WIDE.U32 R10, R23, c[0x0][0x2e8], RZ ;  /* 0x0000ba00170a7a25 */ /* 0x002fc600078e00ff */
[----:B------:R-:W0:Y:S01]  /*2000*/  LDS R74, [0x210] ;  /* 0x00021000ff4a7984 */ /* 0x000e220000000800 */
[----:B------:R-:W-:-:S05]  /*2010*/  IMAD R121, R23, c[0x0][0x2ec], R12 ;  /* 0x0000bb0017797a24 */ /* 0x000fca00078e020c */
[----:B------:R-:W-:Y:S01]  /*2020*/  IADD3 R11, R11, R121, RZ ;  /* 0x000000790b0b7210 */ /* 0x000fe20007ffe0ff */
[----:B--2---:R-:W-:-:S04]  /*2030*/  IMAD R13, R21, c[0x0][0x2f0], RZ ;  /* 0x0000bc00150d7a24 */ /* 0x004fc800078e02ff */
[----:B------:R-:W-:-:S04]  /*2040*/  IMAD.WIDE.U32 R10, R0, c[0x0][0x2f0], R10 ;  /* 0x0000bc00000a7a25 */ /* 0x000fc800078e000a */
[----:B---3--:R-:W-:Y:S01]  /*2050*/  IMAD R106, R0, c[0x0][0x2f4], R13 ;  /* 0x0000bd00006a7a24 */ /* 0x008fe200078e020d */
[----:B------:R-:W-:-:S04]  /*2060*/  IADD3 R105, P0, R64, R10, RZ ;  /* 0x0000000a40697210 */ /* 0x000fc80007f1e0ff */
[----:B------:R-:W-:Y:S02]  /*2070*/  IADD3.X R106, R65, R106, R11, P0, !PT ;  /* 0x0000006a416a7210 */ /* 0x000fe400007fe40b */
[C---:B------:R-:W-:Y:S02]  /*2080*/  LEA R12, P2, R18.reuse, c[0x0][0x338], 0x1 ;  /* 0x0000ce00120c7a11 */ /* 0x040fe400078408ff */
[----:B------:R-:W-:Y:S02]  /*2090*/  IADD3 R10, P3, R37, R2, RZ ;  /* 0x00000002250a7210 */ /* 0x000fe40007f7e0ff */
[----:B------:R-:W-:Y:S02]  /*20a0*/  LEA.HI.X R13, R18, c[0x0][0x33c], R89, 0x1, P2 ;  /* 0x0000cf00120d7a11 */ /* 0x000fe400010f0c59 */
[----:B------:R-:W-:Y:S02]  /*20b0*/  LEA R12, P4, R105, R12, 0x1 ;  /* 0x0000000c690c7211 */ /* 0x000fe400078808ff */
[-C--:B0-----:R-:W-:Y:S01]  /*20c0*/  ISETP.GE.AND P0, PT, R37, R74.reuse, PT ;  /* 0x0000004a2500720c */ /* 0x081fe20003f06270 */
[----:B------:R-:W-:Y:S01]  /*20d0*/  BSSY B0, `(.L_x_6682) ;  /* 0x0000010000007945 */ /* 0x000fe20003800000 */
[----:B------:R-:W-:Y:S01]  /*20e0*/  LEA.HI.X R13, R105, R13, R106, 0x1, P4 ;  /* 0x0000000d690d7211 */ /* 0x000fe200020f0c6a */
[----:B------:R-:W-:Y:S01]  /*20f0*/  FMUL.FTZ R105, R14, R17 ;  /* 0x000000110e697220 */ /* 0x000fe20000410000 */
[----:B------:R-:W-:Y:S01]  /*2100*/  ISETP.GE.AND P2, PT, R40, R74, PT ;  /* 0x0000004a2800720c */ /* 0x000fe20003f46270 */
[----:B------:R-:W-:-:S02]  /*2110*/  FMUL.FTZ R106, R15, R16 ;  /* 0x000000100f6a7220 */ /* 0x000fc40000410000 */
[----:B------:R-:W-:-:S06]  /*2120*/  IMAD.X R11, R38, 0x1, R3, P3 ;  /* 0x00000001260b7824 */ /* 0x000fcc00018e0603 */
        /* <DEDUP_REMOVED lines=10> */
.L_x_6683:
[----:B------:R-:W-:Y:S05]  /*21d0*/  BSYNC B0 ;  /* 0x0000000000007941 */ /* 0x000fea0003800000 */
.L_x_6682:
[-C--:B------:R-:W-:Y:S01]  /*21e0*/  ISETP.GE.AND P0, PT, R41, R74.reuse, PT ;  /* 0x0000004a2900720c */ /* 0x080fe20003f06270 */
[----:B------:R-:W-:Y:S01]  /*21f0*/  @!P2 STG.E.U16 [R12.64+0x40], R109 ;  /* 0x0000406d0c00a986 */ /* 0x000fe2000c101506 */
[----:B------:R-:W-:Y:S01]  /*2200*/  ISETP.GE.AND P5, PT, R42, R74, PT ;  /* 0x0000004a2a00720c */ /* 0x000fe20003fa6270 */
[----:B------:R-:W-:Y:S01]  /*2210*/  FMUL.FTZ R96, R75, R96 ;  /* 0x000000604b607220 */ /* 0x000fe20000410000 */
[----:B------:R-:W-:Y:S01]  /*2220*/  ISETP.GE.AND P6, PT, R43, R74, PT ;  /* 0x0000004a2b00720c */ /* 0x000fe20003fc6270 */
[----:B------:R-:W-:Y:S01]  /*2230*/  FMUL.FTZ R94, R73, R94 ;  /* 0x0000005e495e7220 */ /* 0x000fe20000410000 */
[-C--:B------:R-:W-:Y:S01]  /*2240*/  ISETP.GE.AND P2, PT, R44, R74.reuse, PT ;  /* 0x0000004a2c00720c */ /* 0x080fe20003f46270 */
[----:B------:R-:W-:Y:S01]  /*2250*/  FMUL.FTZ R82, R82, R95 ;  /* 0x0000005f52527220 */ /* 0x000fe20000410000 */
[----:B------:R-:W-:Y:S01]  /*2260*/  ISETP.GE.AND P3, PT, R39, R74, PT ;  /* 0x0000004a2700720c */ /* 0x000fe20003f66270 */
[----:B------:R-:W-:Y:S01]  /*2270*/  FMUL.FTZ R100, R83, R100 ;  /* 0x0000006453647220 */ /* 0x000fe20000410000 */
[----:B------:R-:W-:Y:S01]  /*2280*/  ISETP.GE.AND P4, PT, R45, R74, PT ;  /* 0x0000004a2d00720c */ /* 0x000fe20003f86270 */
[----:B------:R-:W-:Y:S01]  /*2290*/  FMUL.FTZ R90, R90, R103 ;  /* 0x000000675a5a7220 */ /* 0x000fe20000410000 */
[----:B------:R-:W-:Y:S01]  /*22a0*/  PRMT R67, RZ, 0x5410, R67 ;  /* 0x00005410ff437816 */ /* 0x000fe20000000043 */
[----:B------:R-:W-:Y:S01]  /*22b0*/  @!P0 STG.E.U16 [R12.64+0x80], R111 ;  /* 0x0000806f0c008986 */ /* 0x000fe2000c101506 */
[----:B------:R-:W-:Y:S01]  /*22c0*/  ISETP.NE.U32.AND P0, PT, RZ, c[0x0][0x270], PT ;  /* 0x00009c00ff007a0c */ /* 0x000fe20003f05070 */
[----:B------:R-:W-:Y:S01]  /*22d0*/  FMUL.FTZ R92, R92, R81 ;  /* 0x000000515c5c7220 */ /* 0x000fe20000410000 */
[----:B------:R-:W-:Y:S01]  /*22e0*/  PRMT R75, RZ, 0x5410, R71 ;  /* 0x00005410ff4b7816 */ /* 0x000fe20000000047 */
[----:B------:R-:W-:Y:S01]  /*22f0*/  @!P5 STG.E.U16 [R12.64+0xc0], R113 ;  /* 0x0000c0710c00d986 */ /* 0x000fe2000c101506 */
[----:B------:R-:W-:Y:S01]  /*2300*/  ISETP.NE.AND.EX P0, PT, RZ, c[0x0][0x274], PT, P0 ;  /* 0x00009d00ff007a0c */ /* 0x000fe20003f05300 */
[----:B-----5:R-:W-:Y:S01]  /*2310*/  FADD.FTZ R71, R67, R22 ;  /* 0x0000001643477221 */ /* 0x020fe20000010000 */
[----:B0-----:R-:W-:Y:S01]  /*2320*/  PRMT R77, RZ, 0x5410, R72 ;  /* 0x00005410ff4d7816 */ /* 0x001fe20000000048 */
[----:B------:R-:W-:Y:S01]  /*2330*/  @!P6 STG.E.U16 [R12.64+0x100], R115 ;  /* 0x000100730c00e986 */ /* 0x000fe2000c101506 */
[----:B------:R-:W-:Y:S01]  /*2340*/  PRMT R19, RZ, 0x5410, R19 ;  /* 0x00005410ff137816 */ /* 0x000fe20000000013 */
[----:B------:R-:W-:Y:S01]  /*2350*/  FADD.FTZ R67, R75, R22 ;  /* 0x000000164b437221 */ /* 0x000fe20000010000 */
[----:B------:R-:W-:Y:S01]  /*2360*/  PRMT R15, RZ, 0x5410, R68 ;  /* 0x00005410ff0f7816 */ /* 0x000fe20000000044 */
[----:B------:R-:W-:Y:S01]  /*2370*/  @!P2 STG.E.U16 [R12.64+0x140], R117 ;  /* 0x000140750c00a986 */ /* 0x000fe2000c101506 */
[----:B------:R-:W-:Y:S01]  /*2380*/  PRMT R69, RZ, 0x5410, R69 ;  /* 0x00005410ff457816 */ /* 0x000fe20000000045 */
[----:B------:R-:W-:Y:S01]  /*2390*/  FMUL.FTZ R74, R79, R105 ;  /* 0x000000694f4a7220 */ /* 0x000fe20000410000 */
[----:B------:R-:W-:Y:S01]  /*23a0*/  PRMT R17, RZ, 0x5410, R70 ;  /* 0x00005410ff117816 */ /* 0x000fe20000000046 */
[----:B------:R-:W-:Y:S01]  /*23b0*/  @!P3 STG.E.U16 [R12.64], R107 ;  /* 0x0000006b0c00b986 */ /* 0x000fe2000c101506 */
[----:B------:R-:W-:-:S02]  /*23c0*/  FMUL.FTZ R75, R85, R106 ;  /* 0x0000006a554b7220 */ /* 0x000fc40000410000 */
[--C-:B------:R-:W-:Y:S01]  /*23d0*/  FADD.FTZ R73, R19, R22.reuse ;  /* 0x0000001613497221 */ /* 0x100fe20000010000 */
[----:B------:R0:W-:Y:S01]  /*23e0*/  @!P4 STG.E.U16 [R12.64+0x180], R119 ;  /* 0x000180770c00c986 */ /* 0x0001e2000c101506 */
[--C-:B------:R-:W-:Y:S02]  /*23f0*/  FADD.FTZ R70, R15, R22.reuse ;  /* 0x000000160f467221 */ /* 0x100fe40000010000 */
[--C-:B------:R-:W-:Y:S02]  /*2400*/  FADD.FTZ R69, R69, R22.reuse ;  /* 0x0000001645457221 */ /* 0x100fe40000010000 */
[----:B------:R-:W-:Y:S02]  /*2410*/  FADD.FTZ R68, R17, R22 ;  /* 0x0000001611447221 */ /* 0x000fe40000010000 */
[----:B------:R-:W-:Y:S02]  /*2420*/  FMUL.FTZ R79, R91, R96 ;  /* 0x000000605b4f7220 */ /* 0x000fe40000410000 */
[----:B------:R-:W-:-:S02]  /*2430*/  FMUL.FTZ R81, R98, R82 ;  /* 0x0000005262517220 */ /* 0x000fc40000410000 */
[----:B------:R-:W-:Y:S01]  /*2440*/  FMUL.FTZ R83, R80, R100 ;  /* 0x0000006450537220 */ /* 0x000fe20000410000 */
[----:B0-----:R-:W-:Y:S01]  /*2450*/  PRMT R13, RZ, 0x5410, R66 ;  /* 0x00005410ff0d7816 */ /* 0x001fe20000000042 */
[--C-:B------:R-:W-:Y:S02]  /*2460*/  FADD.FTZ R66, R77, R22.reuse ;  /* 0x000000164d427221 */ /* 0x100fe40000010000 */
[----:B------:R-:W-:Y:S02]  /*2470*/  FMUL.FTZ R77, R87, R94 ;  /* 0x0000005e574d7220 */ /* 0x000fe40000410000 */
[----:B------:R-:W-:Y:S02]  /*2480*/  FADD.FTZ R72, R13, R22 ;  /* 0x000000160d487221 */ /* 0x000fe40000010000 */
[----:B------:R-:W-:Y:S02]  /*2490*/  FMUL.FTZ R85, R99, R90 ;  /* 0x0000005a63557220 */ /* 0x000fe40000410000 */
[----:B------:R-:W-:Y:S01]  /*24a0*/  FMUL.FTZ R87, R101, R92 ;  /* 0x0000005c65577220 */ /* 0x000fe20000410000 */
[----:B------:R-:W-:Y:S05]  /*24b0*/  @!P0 BRA `(.L_x_6684) ;  /* 0x0000050000008947 */ /* 0x000fea0003800000 */
[----:B------:R-:W-:Y:S01]  /*24c0*/  FMUL.FTZ R78, R105, R78 ;  /* 0x0000004e694e7220 */ /* 0x000fe20000410000 */
[----:B------:R-:W-:Y:S01]  /*24d0*/  BAR.SYNC.DEFER_BLOCKING 0x0 ;  /* 0x0000000000007b1d */ /* 0x000fe20000010000 */
[----:B------:R-:W-:-:S02]  /*24e0*/  FMUL.FTZ R13, R106, R84 ;  /* 0x000000546a0d7220 */ /* 0x000fc40000410000 */
[----:B------:R-:W-:Y:S02]  /*24f0*/  FMUL.FTZ R86, R94, R86 ;  /* 0x000000565e567220 */ /* 0x000fe40000410000 */
[----:B------:R-:W-:Y:S01]  /*2500*/  FMUL.FTZ R15, R96, R88 ;  /* 0x00000058600f7220 */ /* 0x000fe20000410000 */
[----:B------:R-:W-:Y:S01]  /*2510*/  F2FP.BF16.PACK_AB R13, R13, R78 ;  /* 0x0000004e0d0d723e */ /* 0x000fe200000010ff */
[----:B------:R-:W-:Y:S01]  /*2520*/  FMUL.FTZ R82, R82, R93 ;  /* 0x0000005d52527220 */ /* 0x000fe20000410000 */
[----:B------:R-:W-:Y:S01]  /*2530*/  BSSY B0, `(.L_x_6685) ;  /* 0x000003b000007945 */ /* 0x000fe20003800000 */
[----:B------:R-:W-:Y:S01]  /*2540*/  FMUL.FTZ R97, R100, R97 ;  /* 0x0000006164617220 */ /* 0x000fe20000410000 */
[C---:B------:R-:W-:Y:S01]  /*2550*/  PRMT R12, R13.reuse, 0x7610, R12 ;  /* 0x000076100d0c7816 */ /* 0x040fe2000000000c */
[----:B------:R-:W-:Y:S01]  /*2560*/  FMUL.FTZ R90, R90, R102 ;  /* 0x000000665a5a7220 */ /* 0x000fe20000410000 */
[----:B------:R-:W-:Y:S01]  /*2570*/  PRMT R14, R13, 0x7632, R14 ;  /* 0x000076320d0e7816 */ /* 0x000fe2000000000e */
[----:B------:R-:W-:Y:S01]  /*2580*/  FMUL.FTZ R13, R92, R104 ;  /* 0x000000685c0d7220 */ /* 0x000fe20000410000 */
[----:B------:R-:W-:-:S02]  /*2590*/  F2FP.BF16.PACK_AB R15, R15, R86 ;  /* 0x000000560f0f723e */ /* 0x000fc400000010ff */
[----:B------:R-:W-:Y:S02]  /*25a0*/  F2FP.BF16.PACK_AB R82, R97, R82 ;  /* 0x000000526152723e */ /* 0x000fe400000010ff */
[----:B------:R-:W-:Y:S02]  /*25b0*/  F2FP.BF16.PACK_AB R13, R13, R90 ;  /* 0x0000005a0d0d723e */ /* 0x000fe400000010ff */
[----:B------:R-:W-:Y:S02]  /*25c0*/  PRMT R16, R15, 0x7632, R16 ;  /* 0x000076320f107816 */ /* 0x000fe40000000010 */
[----:B------:R-:W-:Y:S02]  /*25d0*/  PRMT R17, R82, 0x7632, R17 ;  /* 0x0000763252117816 */ /* 0x000fe40000000011 */
[----:B------:R-:W-:Y:S01]  /*25e0*/  PRMT R78, R13, 0x7632, R78 ;  /* 0x000076320d4e7816 */ /* 0x000fe2000000004e */
[----:B------:R-:W-:Y:S04]  /*25f0*/  STS.U16 [R56], R12 ;  /* 0x0000000c38007388 */ /* 0x000fe80000000400 */
[----:B------:R0:W-:Y:S04]  /*2600*/  STS.U16 [R56+0x2], R14 ;  /* 0x0000020e38007388 */ /* 0x0001e80000000400 */
[----:B------:R1:W-:Y:S04]  /*2610*/  STS.U16 [R56+0x4], R15 ;  /* 0x0000040f38007388 */ /* 0x0003e80000000400 */
[----:B------:R2:W-:Y:S01]  /*2620*/  STS.U16 [R56+0x6], R16 ;  /* 0x0000061038007388 */ /* 0x0005e20000000400 */
[----:B0-----:R-:W-:-:S03]  /*2630*/  IMAD R14, R24, c[0x0][0x210], RZ ;  /* 0x00008400180e7a24 */ /* 0x001fc600078e02ff */
[----:B------:R-:W-:Y:S01]  /*2640*/  STS.U16 [R56+0x8], R82 ;  /* 0x0000085238007388 */ /* 0x000fe20000000400 */
[----:B-1----:R-:W-:-:S03]  /*2650*/  IMAD R15, R21, c[0x0][0x218], RZ ;  /* 0x00008600150f7a24 */ /* 0x002fc600078e02ff */
[----:B------:R-:W-:Y:S01]  /*2660*/  STS.U16 [R56+0xa], R17 ;  /* 0x00000a1138007388 */ /* 0x000fe20000000400 */
[----:B--2---:R-:W-:-:S03]  /*2670*/  IMAD R16, R0, c[0x0][0x21c], R15 ;  /* 0x0000870000107a24 */ /* 0x004fc600078e020f */
[----:B------:R0:W-:Y:S04]  /*2680*/  STS.U16 [R56+0xc], R13 ;  /* 0x00000c0d38007388 */ /* 0x0001e80000000400 */
[----:B------:R-:W-:Y:S01]  /*2690*/  STS.U16 [R56+0xe], R78 ;  /* 0x00000e4e38007388 */ /* 0x000fe20000000400 */
[----:B------:R-:W-:-:S06]  /*26a0*/  NOP ;  /* 0x0000000000007918 */ /* 0x000fcc0000000000 */
[----:B------:R-:W-:Y:S01]  /*26b0*/  LDS.U16 R19, [R48] ;  /* 0x0000000030137984 */ /* 0x000fe20000000400 */
[----:B0-----:R-:W-:-:S03]  /*26c0*/  IMAD.WIDE.U32 R12, R23, c[0x0][0x210], RZ ;  /* 0x00008400170c7a25 */ /* 0x001fc600078e00ff */
[----:B------:R-:W-:Y:S01]  /*26d0*/  LDS.U16 R91, [R49+0x40] ;  /* 0x00004000315b7984 */ /* 0x000fe20000000400 */
[----:B------:R-:W-:Y:S01]  /*26e0*/  IMAD R17, R23, c[0x0][0x214], R14 ;  /* 0x0000850017117a24 */ /* 0x000fe200078e020e */
[C---:B------:R-:W-:Y:S02]  /*26f0*/  LEA R14, P2, R18.reuse, c[0x0][0x270], 0x1 ;  /* 0x00009c00120e7a11 */ /* 0x040fe400078408ff */
[----:B------:R-:W-:Y:S02]  /*2700*/  LDS.U16 R93, [R50+0x80] ;  /* 0x00008000325d7984 */ /* 0x000fe40000000400 */
[----:B------:R-:W-:Y:S02]  /*2710*/  IADD3 R13, R13, R17, RZ ;  /* 0x000000110d0d7210 */ /* 0x000fe40007ffe0ff */
[----:B------:R-:W-:Y:S01]  /*2720*/  LDS.U16 R95, [R51+0xc0] ;  /* 0x0000c000335f7984 */ /* 0x000fe20000000400 */
[----:B------:R-:W-:Y:S02]  /*2730*/  LEA.HI.X R18, R18, c[0x0][0x274], R89, 0x1, P2 ;  /* 0x00009d0012127a11 */ /* 0x000fe400010f0c59 */
        /* <DEDUP_REMOVED lines=9> */
[----:B------:R-:W-:Y:S04]  /*27d0*/  @!P1 STS [0x210], R76 ;  /* 0x0002104cff009388 */ /* 0x000fe80000000800 */
[----:B------:R-:W-:Y:S06]  /*27e0*/  BAR.SYNC.DEFER_BLOCKING 0x0 ;  /* 0x0000000000007b1d */ /* 0x000fec0000010000 */
[----:B------:R-:W0:Y:S02]  /*27f0*/  LDS R78, [0x210] ;  /* 0x00021000ff4e7984 */ /* 0x000e240000000800 */
[----:B0-----:R-:W-:-:S02]  /*2800*/  ISETP.GE.AND P0, PT, R37, R78, PT ;  /* 0x0000004e2500720c */ /* 0x001fc40003f06270 */
[----:B------:R-:W-:-:S11]  /*2810*/  ISETP.GE.AND P3, PT, R40, R78, PT ;  /* 0x0000004e2800720c */ /* 0x000fd60003f66270 */
        /* <DEDUP_REMOVED lines=12> */
.L_x_6686:
[----:B------:R-:W-:Y:S05]  /*28e0*/  BSYNC B0 ;  /* 0x0000000000007941 */ /* 0x000fea0003800000 */
.L_x_6685:
[----:B------:R1:W-:Y:S01]  /*28f0*/  @!P3 STG.E.U16 [R12.64+0x40], R93 ;  /* 0x0000405d0c00b986 */ /* 0x0003e2000c101506 */
[-C--:B------:R-:W-:Y:S02]  /*2900*/  ISETP.GE.AND P2, PT, R41, R78.reuse, PT ;  /* 0x0000004e2900720c */ /* 0x080fe40003f46270 */
[-C--:B------:R-:W-:Y:S02]  /*2910*/  ISETP.GE.AND P0, PT, R42, R78.reuse, PT ;  /* 0x0000004e2a00720c */ /* 0x080fe40003f06270 */
[-C--:B------:R-:W-:Y:S02]  /*2920*/  ISETP.GE.AND P4, PT, R43, R78.reuse, PT ;  /* 0x0000004e2b00720c */ /* 0x080fe40003f86270 */
[-C--:B------:R-:W-:Y:S02]  /*2930*/  ISETP.GE.AND P5, PT, R44, R78.reuse, PT ;  /* 0x0000004e2c00720c */ /* 0x080fe40003fa6270 */
[-C--:B------:R-:W-:Y:S02]  /*2940*/  ISETP.GE.AND P3, PT, R39, R78.reuse, PT ;  /* 0x0000004e2700720c */ /* 0x080fe40003f66270 */
[----:B------:R-:W-:-:S03]  /*2950*/  ISETP.GE.AND P6, PT, R45, R78, PT ;  /* 0x0000004e2d00720c */ /* 0x000fc60003fc6270 */
[----:B------:R1:W-:Y:S04]  /*2960*/  @!P2 STG.E.U16 [R12.64+0x80], R95 ;  /* 0x0000805f0c00a986 */ /* 0x0003e8000c101506 */
[----:B------:R1:W-:Y:S04]  /*2970*/  @!P0 STG.E.U16 [R12.64+0xc0], R97 ;  /* 0x0000c0610c008986 */ /* 0x0003e8000c101506 */
[----:B------:R1:W-:Y:S04]  /*2980*/  @!P4 STG.E.U16 [R12.64+0x100], R99 ;  /* 0x000100630c00c986 */ /* 0x0003e8000c101506 */
[----:B------:R1:W-:Y:S04]  /*2990*/  @!P5 STG.E.U16 [R12.64+0x140], R101 ;  /* 0x000140650c00d986 */ /* 0x0003e8000c101506 */
[----:B------:R1:W-:Y:S04]  /*29a0*/  @!P3 STG.E.U16 [R12.64], R91 ;  /* 0x0000005b0c00b986 */ /* 0x0003e8000c101506 */
[----:B------:R1:W-:Y:S02]  /*29b0*/  @!P6 STG.E.U16 [R12.64+0x180], R103 ;  /* 0x000180670c00e986 */ /* 0x0003e4000c101506 */
.L_x_6684:
        /* <DEDUP_REMOVED lines=9> */
[C---:B------:R-:W-:Y:S01]  /*2a50*/  FFMA.FTZ R12, R75.reuse, R13, R12 ;  /* 0x0000000d4b0c7223 */ /* 0x040fe2000001000c */
[----:B------:R-:W-:Y:S01]  /*2a60*/  PRMT R13, RZ, 0x5410, R58 ;  /* 0x00005410ff0d7816 */ /* 0x000fe2000000003a */
[-C--:B------:R-:W-:Y:S01]  /*2a70*/  FMUL.FTZ R96, R74, R20.reuse ;  /* 0x000000144a607220 */ /* 0x080fe20000410000 */
[----:B------:R-:W-:Y:S01]  /*2a80*/  MOV R97, RZ ;  /* 0x000000ff00617202 */ /* 0x000fe20000000f00 */
[-C--:B------:R-:W-:Y:S01]  /*2a90*/  FMUL.FTZ R99, R75, R20.reuse ;  /* 0x000000144b637220 */ /* 0x080fe20000410000 */
[----:B------:R-:W-:Y:S01]  /*2aa0*/  MOV R88, RZ ;  /* 0x000000ff00587202 */ /* 0x000fe20000000f00 */
[C---:B------:R-:W-:Y:S01]  /*2ab0*/  FFMA.FTZ R12, R77.reuse, R13, R12 ;  /* 0x0000000d4d0c7223 */ /* 0x040fe2000001000c */
[----:B------:R-:W-:Y:S01]  /*2ac0*/  PRMT R13, RZ, 0x5410, R59 ;  /* 0x00005410ff0d7816 */ /* 0x000fe2000000003b */
[----:B------:R-:W-:-:S02]  /*2ad0*/  FMUL.FTZ R82, R77, R20 ;  /* 0x000000144d527220 */ /* 0x000fc40000410000 */
[CC--:B------:R-:W-:Y:S02]  /*2ae0*/  FMUL.FTZ R93, R79.reuse, R20.reuse ;  /* 0x000000144f5d7220 */ /* 0x0c0fe40000410000 */
        /* <DEDUP_REMOVED lines=9> */
[----:B------:R-:W-:Y:S01]  /*2b80*/  PRMT R13, RZ, 0x5410, R62 ;  /* 0x00005410ff0d7816 */ /* 0x000fe2000000003e */
[----:B------:R-:W-:Y:S02]  /*2b90*/  IMAD.MOV.U32 R86, RZ, RZ, RZ ;  /* 0x000000ffff567224 */ /* 0x000fe400078e00ff */
[----:B------:R-:W-:Y:S02]  /*2ba0*/  IMAD.MOV.U32 R84, RZ, RZ, RZ ;  /* 0x000000ffff547224 */ /* 0x000fe400078e00ff */
[----:B------:R-:W-:Y:S02]  /*2bb0*/  FFMA.FTZ R12, R85, R13, R12 ;  /* 0x0000000d550c7223 */ /* 0x000fe4000001000c */
[----:B------:R-:W-:-:S02]  /*2bc0*/  IMAD.MOV.U32 R80, RZ, RZ, RZ ;  /* 0x000000ffff507224 */ /* 0x000fc400078e00ff */
[----:B------:R-:W-:Y:S02]  /*2bd0*/  FFMA.FTZ R25, R87, R25, R12 ;  /* 0x0000001957197223 */ /* 0x000fe4000001000c */
[----:B------:R-:W-:Y:S01]  /*2be0*/  IMAD.MOV.U32 R95, RZ, RZ, RZ ;  /* 0x000000ffff5f7224 */ /* 0x000fe200078e00ff */
[----:B------:R-:W-:Y:S05]  /*2bf0*/  @!P0 BRA `(.L_x_6687) ;  /* 0x000015e000008947 */ /* 0x000fea0003800000 */
[----:B------:R-:W-:Y:S01]  /*2c00*/  IMAD R19, R21, c[0x0][0x180], RZ ;  /* 0x0000600015137a24 */ /* 0x000fe200078e02ff */
[----:B------:R-:W-:Y:S01]  /*2c10*/  IADD3 R18, R35, -0x2, RZ ;  /* 0xfffffffe23127810 */ /* 0x000fe20007ffe0ff */
[----:B------:R-:W-:Y:S01]  /*2c20*/  IMAD R103, R21, c[0x0][0x198], RZ ;  /* 0x0000660015677a24 */ /* 0x000fe200078e02ff */
[----:B------:R-:W-:Y:S01]  /*2c30*/  IADD3 R98, R35, -0x1, RZ ;  /* 0xffffffff23627810 */ /* 0x000fe20007ffe0ff */
[----:B------:R-:W-:Y:S01]  /*2c40*/  IMAD R107, R21, c[0x0][0x1b8], RZ ;  /* 0x00006e00156b7a24 */ /* 0x000fe200078e02ff */
[----:B------:R-:W-:Y:S01]  /*2c50*/  MOV R142, RZ ;  /* 0x000000ff008e7202 */ /* 0x000fe20000000f00 */
[----:B------:R-:W-:Y:S01]  /*2c60*/  IMAD.WIDE.U32 R12, R0, c[0x0][0x180], RZ ;  /* 0x00006000000c7a25 */ /* 0x000fe200078e00ff */
[----:B------:R-:W-:-:S03]  /*2c70*/  UMOV UR4, URZ ;  /* 0x0000003f00047c82 */ /* 0x000fc60008000000 */
[----:B------:R-:W-:Y:S01]  /*2c80*/  IMAD R105, R0, c[0x0][0x184], R19 ;  /* 0x0000610000697a24 */ /* 0x000fe200078e0213 */
[----:B------:R-:W-:Y:S01]  /*2c90*/  LEA R90, P0, R12, c[0x0][0x220], 0x2 ;  /* 0x000088000c5a7a11 */ /* 0x000fe200078010ff */
[----:B------:R-:W-:Y:S01]  /*2ca0*/  IMAD R19, R18, c[0x0][0x16c], RZ ;  /* 0x00005b0012137a24 */ /* 0x000fe200078e02ff */
[----:B------:R-:W-:Y:S01]  /*2cb0*/  LEA.HI R18, R98, R98, RZ, 0x1 ;  /* 0x0000006262127211 */ /* 0x000fe200078f08ff */
[----:B------:R-:W-:Y:S01]  /*2cc0*/  IMAD.WIDE.U32 R14, R0, c[0x0][0x198], RZ ;  /* 0x00006600000e7a25 */ /* 0x000fe200078e00ff */
[----:B------:R-:W-:Y:S02]  /*2cd0*/  IADD3 R105, R13, R105, RZ ;  /* 0x000000690d697210 */ /* 0x000fe40007ffe0ff */
[----:B------:R-:W-:Y:S01]  /*2ce0*/  LOP3.LUT R13, R18, 0xfffffe, RZ, 0xc0, !PT ;  /* 0x00fffffe120d7812 */ /* 0x000fe200078ec0ff */
[----:B------:R-:W-:Y:S01]  /*2cf0*/  IMAD.WIDE.U32 R16, R0, c[0x0][0x1b8], RZ ;  /* 0x00006e0000107a25 */ /* 0x000fe200078e00ff */
[----:B------:R-:W-:Y:S02]  /*2d00*/  LEA R92, P2, R14, c[0x0][0x228], 0x2 ;  /* 0x00008a000e5c7a11 */ /* 0x000fe400078410ff */
[----:B------:R-:W-:Y:S01]  /*2d10*/  IADD3 R13, R98, -R13, RZ ;  /* 0x8000000d620d7210 */ /* 0x000fe20007ffe0ff */
[----:B------:R-:W-:Y:S01]  /*2d20*/  IMAD R103, R0, c[0x0][0x19c], R103 ;  /* 0x0000670000677a24 */ /* 0x000fe200078e0267 */
[----:B------:R-:W-:Y:S01]  /*2d30*/  LEA R94, P3, R16, c[0x0][0x230], 0x2 ;  /* 0x00008c00105e7a11 */ /* 0x000fe200078610ff */
[----:B------:R-:W-:Y:S01]  /*2d40*/  IMAD R107, R0, c[0x0][0x1bc], R107 ;  /* 0x00006f00006b7a24 */ /* 0x000fe200078e026b */
[----:B------:R-:W-:Y:S01]  /*2d50*/  SHF.L.U32 R98, R13, 0x8, RZ ;  /* 0x000000080d627819 */ /* 0x000fe200000006ff */
[----:B------:R-:W-:-:S02]  /*2d60*/  IMAD.IADD R15, R15, 0x1, R103 ;  /* 0x000000010f0f7824 */ /* 0x000fc400078e0267 */
[----:B------:R-:W-:Y:S01]  /*2d70*/  IMAD.WIDE R18, R19, 0x8, R8 ;  /* 0x0000000813127825 */ /* 0x000fe200078e0208 */
[----:B------:R-:W-:Y:S02]  /*2d80*/  IADD3 R103, R17, R107, RZ ;  /* 0x0000006b11677210 */ /* 0x000fe40007ffe0ff */
[----:B------:R-:W-:Y:S01]  /*2d90*/  LEA.HI.X R17, R12, c[0x0][0x224], R105, 0x2, P0 ;  /* 0x000089000c117a11 */ /* 0x000fe200000f1469 */
[----:B------:R-:W-:Y:S01]  /*2da0*/  IMAD.MOV.U32 R105, RZ, RZ, R19 ;  /* 0x000000ffff697224 */ /* 0x000fe200078e0013 */
[----:B------:R-:W-:Y:S01]  /*2db0*/  LEA.HI.X R103, R16, c[0x0][0x234], R103, 0x2, P3 ;  /* 0x00008d0010677a11 */ /* 0x000fe200018f1467 */
[----:B------:R-:W-:Y:S01]  /*2dc0*/  IMAD.MOV.U32 R16, RZ, RZ, RZ ;  /* 0x000000ffff107224 */ /* 0x000fe200078e00ff */
[----:B------:R-:W-:Y:S02]  /*2dd0*/  LEA.HI.X R15, R14, c[0x0][0x22c], R15, 0x2, P2 ;  /* 0x00008b000e0f7a11 */ /* 0x000fe400010f140f */
[----:B------:R-:W-:Y:S02]  /*2de0*/  MOV R19, RZ ;  /* 0x000000ff00137202 */ /* 0x000fe40000000f00 */
.L_x_6692:
[----:B------:R-:W-:Y:S01]  /*2df0*/  MOV R12, R90 ;  /* 0x0000005a000c7202 */ /* 0x000fe20000000f00 */
[----:B------:R-:W-:-:S05]  /*2e00*/  IMAD.MOV.U32 R13, RZ, RZ, R17 ;  /* 0x000000ffff0d7224 */ /* 0x000fca00078e0011 */
[----:B------:R0:W2:Y:S01]  /*2e10*/  LDG.E R100, [R12.64] ;  /* 0x000000060c647981 */ /* 0x0000a2000c1e1900 */
[C---:B------:R-:W-:Y:S01]  /*2e20*/  ISETP.NE.AND P2, PT, R27.reuse, RZ, PT ;  /* 0x000000ff1b00720c */ /* 0x040fe20003f45270 */
[----:B------:R-:W-:Y:S01]  /*2e30*/  IMAD.MOV.U32 R14, RZ, RZ, R92 ;  /* 0x000000ffff0e7224 */ /* 0x000fe200078e005c */
[----:B------:R-:W-:-:S04]  /*2e40*/  IADD3 R107, R27, 0x200, RZ ;  /* 0x000002001b6b7810 */ /* 0x000fc80007ffe0ff */
[----:B------:R-:W-:Y:S01]  /*2e50*/  SEL R104, R98, R107, !P2 ;  /* 0x0000006b62687207 */ /* 0x000fe20005000000 */
[----:B------:R1:W3:Y:S01]  /*2e60*/  LDG.E R109, [R14.64] ;  /* 0x000000060e6d7981 */ /* 0x0002e2000c1e1900 */
[----:B0-----:R-:W-:Y:S02]  /*2e70*/  MOV R12, R94 ;  /* 0x0000005e000c7202 */ /* 0x001fe40000000f00 */
[----:B------:R-:W-:Y:S02]  /*2e80*/  MOV R13, R103 ;  /* 0x00000067000d7202 */ /* 0x000fe40000000f00 */
[----:B------:R-:W-:-:S03]  /*2e90*/  ISETP.GT.AND P0, PT, R35, 0x1, PT ;  /* 0x000000012300780c */ /* 0x000fc60003f04270 */
[----:B------:R0:W3:Y:S01]  /*2ea0*/  LDG.E R102, [R12.64] ;  /* 0x000000060c667981 */ /* 0x0000e2000c1e1900 */
[----:B------:R-:W-:Y:S01]  /*2eb0*/  ISETP.EQ.AND P0, PT, R108, RZ, P0 ;  /* 0x000000ff6c00720c */ /* 0x000fe20000702270 */
[----:B------:R-:W-:-:S12]  /*2ec0*/  HFMA2.MMA R116, -RZ, RZ, 0, 0 ;  /* 0x00000000ff747435 */ /* 0x000fd800000001ff */
[----:B0-----:R-:W-:Y:S01]  /*2ed0*/  @P0 MOV R12, R18 ;  /* 0x00000012000c0202 */ /* 0x001fe20000000f00 */
[----:B------:R-:W-:Y:S02]  /*2ee0*/  @P0 IMAD.MOV.U32 R13, RZ, RZ, R105 ;  /* 0x000000ffff0d0224 */ /* 0x000fe400078e0069 */
[----:B--2---:R-:W-:-:S04]  /*2ef0*/  FMUL.FTZ R119, R100, 1.4426950216293334961 ;  /* 0x3fb8aa3b64777820 */ /* 0x004fc80000410000 */
[----:B------:R-:W-:-:S06]  /*2f00*/  FMUL.FTZ R115, R73, R119 ;  /* 0x0000007749737220 */ /* 0x000fcc0000410000 */
[----:B------:R-:W0:Y:S02]  /*2f10*/  MUFU.EX2 R115, R115 ;  /* 0x0000007300737308 */ /* 0x000e240000000800 */
[----:B0-----:R0:W-:Y:S04]  /*2f20*/  STS [R104.X4+0x458], R115 ;  /* 0x0004587368007388 */ /* 0x0011e80000004800 */
[----:B------:R-:W-:Y:S06]  /*2f30*/  BAR.SYNC.DEFER_BLOCKING 0x0 ;  /* 0x0000000000007b1d */ /* 0x000fec0000010000 */
[----:B------:R2:W5:Y:S01]  /*2f40*/  @P0 LDG.E R116, [R12.64+0x4] ;  /* 0x000004060c740981 */ /* 0x000562000c1e1900 */
[----:B------:R-:W-:-:S13]  /*2f50*/  ISETP.NE.AND P3, PT, R27, 0x1f, PT ;  /* 0x0000001f1b00780c */ /* 0x000fda0003f65270 */
[----:B------:R2:W4:Y:S01]  /*2f60*/  @P3 LDS R141, [R27.X4+0xc5c] ;  /* 0x000c5c001b8d3984 */ /* 0x0005220000004800 */
[-C--:B------:R-:W-:Y:S02]  /*2f70*/  FMUL.FTZ R112, R72, R119.reuse ;  /* 0x0000007748707220 */ /* 0x080fe40000410000 */
[-C--:B------:R-:W-:Y:S02]  /*2f80*/  FMUL.FTZ R118, R66, R119.reuse ;  /* 0x0000007742767220 */ /* 0x080fe40000410000 */
[-C--:B------:R-:W-:Y:S02]  /*2f90*/  FMUL.FTZ R114, R71, R119.reuse ;  /* 0x0000007747727220 */ /* 0x080fe40000410000 */
[-C--:B------:R-:W-:Y:S02]  /*2fa0*/  FMUL.FTZ R117, R70, R119.reuse ;  /* 0x0000007746757220 */ /* 0x080fe40000410000 */
[-C--:B------:R-:W-:Y:S02]  /*2fb0*/  FMUL.FTZ R120, R69, R119.reuse ;  /* 0x0000007745787220 */ /* 0x080fe40000410000 */
[----:B------:R-:W-:-:S02]  /*2fc0*/  FMUL.FTZ R121, R68, R119 ;  /* 0x0000007744797220 */ /* 0x000fc40000410000 */
[----:B------:R-:W-:Y:S01]  /*2fd0*/  FMUL.FTZ R127, R67, R119 ;  /* 0x00000077437f7220 */ /* 0x000fe20000410000 */
[----:B------:R-:W0:Y:S01]  /*2fe0*/  MUFU.EX2 R112, R112 ;  /* 0x0000007000707308 */ /* 0x000e220000000800 */
[----:B-1----:R-:W-:-:S07]  /*2ff0*/  PRMT R14, RZ, 0x5410, R110 ;  /* 0x00005410ff0e7816 */ /* 0x002fce000000006e */
[----:B------:R-:W1:Y:S01]  /*3000*/  MUFU.EX2 R118, R118 ;  /* 0x0000007600767308 */ /* 0x000e620000000800 */
[----:B------:R-:W-:Y:S01]  /*3010*/  PRMT R107, RZ, 0x5410, R57 ;  /* 0x00005410ff6b7816 */ /* 0x000fe20000000039 */
[----:B---3--:R-:W-:-:S06]  /*3020*/  FMUL.FTZ R136, R102, R109 ;  /* 0x0000006d66887220 */ /* 0x008fcc0000410000 */
[----:B------:R-:W3:Y:S01]  /*3030*/  MUFU.EX2 R114, R114 ;  /* 0x0000007200727308 */ /* 0x000ee20000000800 */
[----:B------:R-:W-:-:S07]  /*3040*/  PRMT R102, RZ, 0x5410, R58 ;  /* 0x00005410ff667816 */ /* 0x000fce000000003a */
[----:B------:R-:W1:Y:S01]  /*3050*/  MUFU.EX2 R117, R117 ;  /* 0x0000007500757308 */ /* 0x000e620000000800 */
[----:B------:R-:W-:-:S07]  /*3060*/  PRMT R109, RZ, 0x5410, R59 ;  /* 0x00005410ff6d7816 */ /* 0x000fce000000003b */
[----:B------:R-:W1:Y:S01]  /*3070*/  MUFU.EX2 R120, R120 ;  /* 0x0000007800787308 */ /* 0x000e620000000800 */
[----:B0-----:R-:W-:-:S07]  /*3080*/  PRMT R104, RZ, 0x5410, R60 ;  /* 0x00005410ff687816 */ /* 0x001fce000000003c */
        /* <DEDUP_REMOVED lines=22> */
[----:B------:R-:W-:-:S02]  /*31f0*/  FFMA.FTZ R130, R112, R132, R133 ;  /* 0x0000008470827223 */ /* 0x000fc40000010085 */
[----:B-1----:R-:W-:Y:S01]  /*3200*/  FFMA.FTZ R135, R118, R138, R139 ;  /* 0x0000008a76877223 */ /* 0x002fe2000001008b */
[----:B------:R-:W-:Y:S05]  /*3210*/  @P3 BRA `(.L_x_6689) ;  /* 0x0000008000003947 */ /* 0x000fea0003800000 */
[----:B0-234-:R-:W-:Y:S02]  /*3220*/  ISETP.NE.AND P0, PT, R35, c[0x0][0x174], PT ;  /* 0x00005d0023007a0c */ /* 0x01dfe40003f05270 */
[----:B------:R-:W-:-:S11]  /*3230*/  MOV R141, 0x3f800000 ;  /* 0x3f800000008d7802 */ /* 0x000fd60000000f00 */
[----:B------:R-:W-:-:S04]  /*3240*/  @P0 LEA.HI R12, R35, R35, RZ, 0x1 ;  /* 0x00000023230c0211 */ /* 0x000fc800078f08ff */
[----:B------:R-:W-:-:S04]  /*3250*/  @P0 LOP3.LUT R12, R12, 0x3ffffe, RZ, 0xc0, !PT ;  /* 0x003ffffe0c0c0812 */ /* 0x000fc800078ec0ff */
[----:B------:R-:W-:-:S04]  /*3260*/  @P0 IADD3 R12, -R12, R35, RZ ;  /* 0x000000230c0c0210 */ /* 0x000fc80007ffe1ff */
[----:B------:R-:W-:-:S05]  /*3270*/  @P0 LEA R13, R12, 0x458, 0xa ;  /* 0x000004580c0d0811 */ /* 0x000fca00078e50ff */
[----:B------:R-:W-:-:S05]  /*3280*/  @P0 IMAD.IADD R13, R13, 0x1, R16 ;  /* 0x000000010d0d0824 */ /* 0x000fca00078e0210 */
[----:B------:R0:W1:Y:S02]  /*3290*/  @P0 LDS R141, [R13] ;  /* 0x000000000d8d0984 */ /* 0x0000640000000800 */
.L_x_6689:
[----:B0-234-:R-:W-:Y:S05]  /*32a0*/  BSYNC B0 ;  /* 0x0000000000007941 */ /* 0x01dfea0003800000 */
.L_x_6688:
[----:B-1----:R-:W-:Y:S01]  /*32b0*/  FMUL.FTZ R12, R118, R141 ;  /* 0x0000008d760c7220 */ /* 0x002fe20000410000 */
        /* <DEDUP_REMOVED lines=9> */
[----:B------:R-:W-:Y:S02]  /*3350*/  FFMA.FTZ R130, R117, R130, R126 ;  /* 0x0000008275827223 */ /* 0x000fe4000001007e */
[C---:B------:R-:W-:Y:S02]  /*3360*/  FFMA.FTZ R143, R121.reuse, R135, R134 ;  /* 0x00000087798f7223 */ /* 0x040fe40000010086 */
[----:B------:R-:W-:Y:S02]  /*3370*/  FMUL.FTZ R135, R121, R140 ;  /* 0x0000008c79877220 */ /* 0x000fe40000410000 */
[----:B------:R-:W-:Y:S02]  /*3380*/  FMUL.FTZ R13, R117, R12 ;  /* 0x0000000c750d7220 */ /* 0x000fe40000410000 */
[C---:B------:R-:W-:Y:S02]  /*3390*/  FFMA.FTZ R130, R120.reuse, R130, R125 ;  /* 0x0000008278827223 */ /* 0x040fe4000001007d */
[----:B------:R-:W-:-:S02]  /*33a0*/  FFMA.FTZ R143, R120, R143, R137 ;  /* 0x0000008f788f7223 */ /* 0x000fc40000010089 */
[C---:B------:R-:W-:Y:S02]  /*33b0*/  FMUL.FTZ R140, R120.reuse, R135 ;  /* 0x00000087788c7220 */ /* 0x040fe40000410000 */
[----:B------:R-:W-:Y:S02]  /*33c0*/  FMUL.FTZ R12, R120, R13 ;  /* 0x0000000d780c7220 */ /* 0x000fe40000410000 */
[----:B------:R-:W-:Y:S02]  /*33d0*/  FFMA.FTZ R130, R121, R130, R124 ;  /* 0x0000008279827223 */ /* 0x000fe4000001007c */
[C---:B------:R-:W-:Y:S02]  /*33e0*/  FFMA.FTZ R143, R117.reuse, R143, R128 ;  /* 0x0000008f758f7223 */ /* 0x040fe40000010080 */
        /* <DEDUP_REMOVED lines=63> */
[----:B---3--:R-:W-:Y:S01]  /*37e0*/  @P0 FMUL.FTZ R143, R143, R144 ;  /* 0x000000908f8f0220 */ /* 0x008fe20000410000 */
[----:B------:R-:W-:Y:S02]  /*37f0*/  ISETP.GT.AND P0, PT, R32, 0x1e, PT ;  /* 0x0000001e2000780c */ /* 0x000fe40003f04270 */
[----:B------:R-:W0:Y:S04]  /*3800*/  SHFL.IDX PT, R145, R13, RZ, 0x1f ;  /* 0x00001fff0d917589 */ /* 0x000e2800000e0000 */
[----:B-----5:R-:W-:Y:S04]  /*3810*/  SHFL.IDX PT, R144, R116, RZ, 0x1f ;  /* 0x00001fff74907589 */ /* 0x020fe800000e0000 */
[----:B------:R-:W-:Y:S04]  /*3820*/  SHFL.UP PT, R140, R140, 0x1, RZ ;  /* 0x042000008c8c7989 */ /* 0x000fe800000e00ff */
[----:B------:R-:W1:Y:S04]  /*3830*/  SHFL.UP PT, R143, R143, 0x1, RZ ;  /* 0x042000008f8f7989 */ /* 0x000e6800000e00ff */
[----:B------:R-:W-:Y:S04]  /*3840*/  SHFL.IDX PT, R135, R135, RZ, 0x1f ;  /* 0x00001fff87877589 */ /* 0x000fe800000e0000 */
[----:B------:R-:W2:Y:S01]  /*3850*/  SHFL.IDX PT, R130, R130, RZ, 0x1f ;  /* 0x00001fff82827589 */ /* 0x000ea200000e0000 */
[----:B0-----:R-:W-:-:S04]  /*3860*/  @P3 FFMA.FTZ R145, R146, R145, R147 ;  /* 0x0000009192913223 */ /* 0x001fc80000010093 */
[----:B------:R-:W-:-:S04]  /*3870*/  FFMA.FTZ R141, R145, R141, R138 ;  /* 0x0000008d918d7223 */ /* 0x000fc8000001008a */
[-C--:B------:R-:W-:Y:S02]  /*3880*/  FFMA.FTZ R139, R118, R141.reuse, R139 ;  /* 0x0000008d768b7223 */ /* 0x080fe4000001008b */
[----:B-1----:R-:W-:Y:S01]  /*3890*/  @P2 FFMA.FTZ R144, R143, R144, R140 ;  /* 0x000000908f902223 */ /* 0x002fe2000001008c */
[----:B------:R-:W-:Y:S01]  /*38a0*/  ISETP.GT.AND P2, PT, R32, 0x1d, PT ;  /* 0x0000001d2000780c */ /* 0x000fe20003f44270 */
[----:B------:R-:W-:Y:S02]  /*38b0*/  FMUL.FTZ R140, R66, R141 ;  /* 0x0000008d428c7220 */ /* 0x000fe40000410000 */
[----:B------:R-:W-:Y:S02]  /*38c0*/  FFMA.FTZ R145, R115, R144, R132 ;  /* 0x0000009073917223 */ /* 0x000fe40000010084 */
[----:B------:R-:W-:Y:S02]  /*38d0*/  FFMA.FTZ R115, R127, R139, R136 ;  /* 0x0000008b7f737223 */ /* 0x000fe40000010088 */
[----:B------:R-:W-:-:S02]  /*38e0*/  FFMA.FTZ R133, R112, R145, R133 ;  /* 0x0000009170857223 */ /* 0x000fc40000010085 */
[----:B------:R-:W-:Y:S02]  /*38f0*/  FFMA.FTZ R116, R74, R145, RZ ;  /* 0x000000914a747223 */ /* 0x000fe400000100ff */
        /* <DEDUP_REMOVED lines=14> */
[C---:B------:R-:W-:Y:S02]  /*39e0*/  FFMA.FTZ R114, -R73.reuse, R14, R145 ;  /* 0x0000000e49727223 */ /* 0x040fe40000010191 */
[----:B------:R-:W-:Y:S02]  /*39f0*/  FMUL.FTZ R119, R73, R123 ;  /* 0x0000007b49777220 */ /* 0x000fe40000410000 */
[----:B------:R-:W-:-:S02]  /*3a00*/  FFMA.FTZ R120, R81, R134, R116 ;  /* 0x0000008651787223 */ /* 0x000fc40000010074 */
[C---:B------:R-:W-:Y:S02]  /*3a10*/  FFMA.FTZ R121, -R72.reuse, R107, R133 ;  /* 0x0000006b48797223 */ /* 0x040fe40000010185 */
[----:B------:R-:W-:Y:S02]  /*3a20*/  FMUL.FTZ R112, R72, R131 ;  /* 0x0000008348707220 */ /* 0x000fe40000410000 */
[----:B------:R-:W-:Y:S02]  /*3a30*/  FFMA.FTZ R118, R119, R114, RZ ;  /* 0x0000007277767223 */ /* 0x000fe400000100ff */
        /* <DEDUP_REMOVED lines=15> */
[----:B------:R-:W-:Y:S02]  /*3b30*/  FFMA.FTZ R138, -R67, R106, R138 ;  /* 0x0000006a438a7223 */ /* 0x000fe4000001018a */
[----:B------:R-:W-:Y:S02]  /*3b40*/  FFMA.FTZ R133, R132, R134, R133 ;  /* 0x0000008684857223 */ /* 0x000fe40000010085 */
[----:B------:R-:W-:Y:S02]  /*3b50*/  FFMA.FTZ R128, -R66, R111, R144 ;  /* 0x0000006f42807223 */ /* 0x000fe40000010190 */
[----:B------:R-:W-:Y:S02]  /*3b60*/  FFMA.FTZ R133, R136, R138, R133 ;  /* 0x0000008a88857223 */ /* 0x000fe40000010085 */
[----:B------:R-:W-:Y:S02]  /*3b70*/  FFMA.FTZ R122, R87, R144, R124 ;  /* 0x00000090577a7223 */ /* 0x000fe4000001007c */
[----:B------:R-:W-:-:S02]  /*3b80*/  FFMA.FTZ R124, R140, R128, R133 ;  /* 0x000000808c7c7223 */ /* 0x000fc40000010085 */
[C---:B--2---:R-:W-:Y:S01]  /*3b90*/  FFMA.FTZ R13, R130.reuse, R13, R135 ;  /* 0x0000000d820d7223 */ /* 0x044fe20000010087 */
[----:B------:R-:W0:Y:S01]  /*3ba0*/  SHFL.DOWN PT, R143, R122, 0x1, 0x1f ;  /* 0x08201f007a8f7f89 */ /* 0x000e2200000e0000 */
[----:B------:R-:W-:Y:S02]  /*3bb0*/  FMUL.FTZ R12, R130, R12 ;  /* 0x0000000c820c7220 */ /* 0x000fe40000410000 */
[C---:B------:R-:W-:Y:S01]  /*3bc0*/  FMUL.FTZ R130, R100.reuse, R129 ;  /* 0x0000008164827220 */ /* 0x040fe20000410000 */
[----:B------:R-:W1:Y:S01]  /*3bd0*/  SHFL.DOWN PT, R133, R124, 0x1, 0x1f ;  /* 0x08201f007c857f89 */ /* 0x000e6200000e0000 */
[----:B------:R-:W-:Y:S02]  /*3be0*/  FMUL.FTZ R135, R100, R139 ;  /* 0x0000008b64877220 */ /* 0x000fe40000410000 */
[----:B------:R-:W-:Y:S01]  /*3bf0*/  FMUL.FTZ R130, R127, R130 ;  /* 0x000000827f827220 */ /* 0x000fe20000410000 */
[----:B------:R2:W-:Y:S01]  /*3c00*/  @!P1 STS.64 [UR4+0xcd8], R12 ;  /* 0x000cd80cff009988 */ /* 0x0005e20008000a04 */
[----:B------:R-:W-:-:S02]  /*3c10*/  FMUL.FTZ R135, R138, R135 ;  /* 0x000000878a877220 */ /* 0x000fc40000410000 */
[----:B------:R-:W-:Y:S02]  /*3c20*/  FFMA.FTZ R129, R104, R129, R130 ;  /* 0x0000008168817223 */ /* 0x000fe40000010082 */
[----:B------:R-:W-:Y:S02]  /*3c30*/  FMUL.FTZ R104, R100, R131 ;  /* 0x0000008364687220 */ /* 0x000fe40000410000 */
[----:B------:R-:W-:Y:S02]  /*3c40*/  FFMA.FTZ R135, R106, R139, R135 ;  /* 0x0000008b6a877223 */ /* 0x000fe40000010087 */
[----:B------:R-:W-:Y:S02]  /*3c50*/  FMUL.FTZ R104, R121, R104 ;  /* 0x0000006879687220 */ /* 0x000fe40000410000 */
[----:B--2---:R-:W-:Y:S02]  /*3c60*/  FMUL.FTZ R13, R100, R141 ;  /* 0x0000008d640d7220 */ /* 0x004fe40000410000 */
[----:B------:R-:W-:-:S02]  /*3c70*/  FFMA.FTZ R107, R107, R131, R104 ;  /* 0x000000836b6b7223 */ /* 0x000fc40000010068 */
        /* <DEDUP_REMOVED lines=9> */
[----:B------:R-:W-:Y:S02]  /*3d10*/  FFMA.FTZ R118, R109, R137, R118 ;  /* 0x000000896d767223 */ /* 0x000fe40000010076 */
[----:B------:R-:W-:Y:S02]  /*3d20*/  FMUL.FTZ R109, R100, R117 ;  /* 0x00000075646d7220 */ /* 0x000fe40000410000 */
[----:B------:R-:W-:Y:S02]  /*3d30*/  FADD.FTZ R89, R140, R89 ;  /* 0x000000598c597221 */ /* 0x000fe40000010000 */
[----:B------:R-:W-:Y:S02]  /*3d40*/  FMUL.FTZ R116, R116, R109 ;  /* 0x0000006d74747220 */ /* 0x000fe40000410000 */
[----:B------:R-:W-:Y:S02]  /*3d50*/  FMUL.FTZ R109, R100, R123 ;  /* 0x0000007b646d7220 */ /* 0x000fe40000410000 */
[----:B------:R-:W-:-:S02]  /*3d60*/  FFMA.FTZ R117, R102, R117, R116 ;  /* 0x0000007566757223 */ /* 0x000fc40000010074 */
        /* <DEDUP_REMOVED lines=24> */
[----:B------:R-:W-:-:S03]  /*3ef0*/  ISETP.GT.AND P0, PT, R32, 0xf, PT ;  /* 0x0000000f2000780c */ /* 0x000fc60003f04270 */
[----:B------:R-:W1:Y:S01]  /*3f00*/  SHFL.DOWN PT, R133, R124, 0x8, 0x1f ;  /* 0x09001f007c857f89 */ /* 0x000e6200000e0000 */
[----:B0-----:R-:W-:Y:S02]  /*3f10*/  @!P2 FADD.FTZ R122, R122, R143 ;  /* 0x0000008f7a7aa221 */ /* 0x001fe40000010000 */
[----:B-1----:R-:W-:-:S03]  /*3f20*/  @!P2 FADD.FTZ R124, R124, R133 ;  /* 0x000000857c7ca221 */ /* 0x002fc60000010000 */
[----:B------:R-:W0:Y:S01]  /*3f30*/  SHFL.DOWN PT, R145, R122, 0x10, 0x1f ;  /* 0x0a001f007a917f89 */ /* 0x000e2200000e0000 */
[----:B------:R-:W-:Y:S01]  /*3f40*/  ISETP.NE.AND P2, PT, R32, RZ, PT ;  /* 0x000000ff2000720c */ /* 0x000fe20003f45270 */
[----:B------:R-:W-:Y:S02]  /*3f50*/  FMUL.FTZ R133, R100, R115 ;  /* 0x0000007364857220 */ /* 0x000fe40000410000 */
[----:B------:R-:W1:Y:S02]  /*3f60*/  SHFL.DOWN PT, R143, R124, 0x10, 0x1f ;  /* 0x0a001f007c8f7f89 */ /* 0x000e6400000e0000 */
[----:B------:R-:W-:-:S04]  /*3f70*/  FMUL.FTZ R134, R134, R133 ;  /* 0x0000008586867220 */ /* 0x000fc80000410000 */
[----:B------:R-:W-:-:S04]  /*3f80*/  FFMA.FTZ R134, R113, R115, R134 ;  /* 0x0000007371867223 */ /* 0x000fc80000010086 */
[----:B------:R-:W-:Y:S02]  /*3f90*/  FADD.FTZ R97, R134, R97 ;  /* 0x0000006186617221 */ /* 0x000fe40000010000 */
[----:B0-----:R-:W-:Y:S02]  /*3fa0*/  @!P0 FADD.FTZ R122, R122, R145 ;  /* 0x000000917a7a8221 */ /* 0x001fe40000010000 */
[----:B-1----:R-:W-:Y:S02]  /*3fb0*/  @!P0 FADD.FTZ R124, R124, R143 ;  /* 0x0000008f7c7c8221 */ /* 0x002fe40000010000 */
[----:B------:R-:W-:-:S03]  /*3fc0*/  IMAD.MOV.U32 R13, RZ, RZ, R122 ;  /* 0x000000ffff0d7224 */ /* 0x000fc600078e007a */
        /* <DEDUP_REMOVED lines=11> */
.L_x_6691:
[----:B0-----:R-:W-:Y:S05]  /*4080*/  BSYNC B0 ;  /* 0x0000000000007941 */ /* 0x001fea0003800000 */
.L_x_6690:
        /* <DEDUP_REMOVED lines=21> */
.L_x_6687:
[----:B------:R-:W-:Y:S01]  /*41e0*/  BAR.SYNC.DEFER_BLOCKING 0x0 ;  /* 0x0000000000007b1d */ /* 0x000fe20000010000 */
[----:B------:R-:W-:-:S02]  /*41f0*/  F2FP.BF16.PACK_AB R96, R99, R96 ;  /* 0x000000606360723e */ /* 0x000fc400000010ff */
[----:B------:R-:W-:Y:S02]  /*4200*/  F2FP.BF16.PACK_AB R82, R93, R82 ;  /* 0x000000525d52723e */ /* 0x000fe400000010ff */
[----:B------:R-:W-:Y:S01]  /*4210*/  F2FP.BF16.PACK_AB R76, R76, R101 ;  /* 0x000000654c4c723e */ /* 0x000fe200000010ff */
[----:B------:R-:W-:Y:S01]  /*4220*/  BSSY B0, `(.L_x_6693) ;  /* 0x000003b000007945 */ /* 0x000fe20003800000 */
[----:B------:R-:W-:Y:S02]  /*4230*/  F2FP.BF16.PACK_AB R78, R89, R78 ;  /* 0x0000004e594e723e */ /* 0x000fe400000010ff */
[----:B------:R-:W-:Y:S02]  /*4240*/  PRMT R3, R96, 0x7632, R3 ;  /* 0x0000763260037816 */ /* 0x000fe40000000003 */
[----:B------:R-:W-:Y:S02]  /*4250*/  PRMT R12, R82, 0x7632, R12 ;  /* 0x00007632520c7816 */ /* 0x000fe4000000000c */
[----:B------:R-:W-:-:S02]  /*4260*/  PRMT R13, R76, 0x7632, R13 ;  /* 0x000076324c0d7816 */ /* 0x000fc4000000000d */
[----:B------:R-:W-:Y:S02]  /*4270*/  PRMT R14, R78, 0x7632, R14 ;  /* 0x000076324e0e7816 */ /* 0x000fe4000000000e */
[----:B------:R-:W-:Y:S02]  /*4280*/  IADD3 R58, -R2, c[0x0][0x168], RZ ;  /* 0x00005a00023a7a10 */ /* 0x000fe40007ffe1ff */
[----:B------:R-:W-:-:S04]  /*4290*/  IADD3 R18, P0, R47, -0x1c0, RZ ;  /* 0xfffffe402f127810 */ /* 0x000fc80007f1e0ff */
[----:B------:R-:W-:Y:S01]  /*42a0*/  IADD3.X R46, R46, -0x1, RZ, P0, !PT ;  /* 0xffffffff2e2e7810 */ /* 0x000fe200007fe4ff */
[----:B------:R-:W-:Y:S04]  /*42b0*/  STS.U16 [R56], R96 ;  /* 0x0000006038007388 */ /* 0x000fe80000000400 */
[----:B------:R0:W-:Y:S04]  /*42c0*/  STS.U16 [R56+0x2], R3 ;  /* 0x0000020338007388 */ /* 0x0001e80000000400 */
[----:B------:R-:W-:Y:S04]  /*42d0*/  STS.U16 [R56+0x4], R82 ;  /* 0x0000045238007388 */ /* 0x000fe80000000400 */
[----:B------:R1:W-:Y:S01]  /*42e0*/  STS.U16 [R56+0x6], R12 ;  /* 0x0000060c38007388 */ /* 0x0003e20000000400 */
[----:B0-----:R-:W-:-:S03]  /*42f0*/  IMAD.WIDE.U32 R2, R23, c[0x0][0x2d8], RZ ;  /* 0x0000b60017027a25 */ /* 0x001fc600078e00ff */
[----:B------:R-:W-:Y:S04]  /*4300*/  STS.U16 [R56+0x8], R76 ;  /* 0x0000084c38007388 */ /* 0x000fe80000000400 */
[----:B------:R0:W-:Y:S01]  /*4310*/  STS.U16 [R56+0xa], R13 ;  /* 0x00000a0d38007388 */ /* 0x0001e20000000400 */
[----:B-1----:R-:W-:-:S03]  /*4320*/  IMAD R12, R24, c[0x0][0x2d8], RZ ;  /* 0x0000b600180c7a24 */ /* 0x002fc600078e02ff */
[----:B------:R-:W-:Y:S01]  /*4330*/  STS.U16 [R56+0xc], R78 ;  /* 0x00000c4e38007388 */ /* 0x000fe20000000400 */
[----:B------:R-:W-:-:S03]  /*4340*/  IMAD R73, R23, c[0x0][0x2dc], R12 ;  /* 0x0000b70017497a24 */ /* 0x000fc600078e020c */
[----:B------:R1:W-:Y:S01]  /*4350*/  STS.U16 [R56+0xe], R14 ;  /* 0x00000e0e38007388 */ /* 0x0003e20000000400 */
[----:B------:R-:W-:-:S06]  /*4360*/  NOP ;  /* 0x0000000000007918 */ /* 0x000fcc0000000000 */
[----:B------:R-:W-:Y:S01]  /*4370*/  LDS.U16 R17, [R48] ;  /* 0x0000000030117984 */ /* 0x000fe20000000400 */
[----:B------:R-:W-:Y:S02]  /*4380*/  IMAD.IADD R3, R3, 0x1, R73 ;  /* 0x0000000103037824 */ /* 0x000fe400078e0249 */
[----:B0-----:R-:W-:Y:S01]  /*4390*/  IMAD R13, R21, c[0x0][0x2e0], RZ ;  /* 0x0000b800150d7a24 */ /* 0x001fe200078e02ff */
[----:B------:R-:W-:Y:S01]  /*43a0*/  LDS.U16 R57, [R49+0x40] ;  /* 0x0000400031397984 */ /* 0x000fe20000000400 */
[----:B------:R-:W-:Y:S01]  /*43b0*/  IMAD.WIDE.U32 R2, R0, c[0x0][0x2e0], R2 ;  /* 0x0000b80000027a25 */ /* 0x000fe200078e0002 */
[----:B-1----:R-:W-:Y:S02]  /*43c0*/  IADD3 R14, P6, R18, c[0x0][0x330], RZ ;  /* 0x0000cc00120e7a10 */ /* 0x002fe40007fde0ff */
[----:B------:R-:W-:Y:S01]  /*43d0*/  LDS.U16 R59, [R50+0x80] ;  /* 0x00008000323b7984 */ /* 0x000fe20000000400 */
[----:B------:R-:W-:Y:S01]  /*43e0*/  IMAD R12, R0, c[0x0][0x2e4], R13 ;  /* 0x0000b900000c7a24 */ /* 0x000fe200078e020d */
[----:B------:R-:W-:-:S02]  /*43f0*/  IADD3 R13, P2, R64, R2, RZ ;  /* 0x00000002400d7210 */ /* 0x000fc40007f5e0ff */
[----:B------:R-:W-:Y:S01]  /*4400*/  LDS.U16 R61, [R51+0xc0] ;  /* 0x0000c000333d7984 */ /* 0x000fe20000000400 */
[----:B------:R-:W-:Y:S02]  /*4410*/  IADD3.X R2, R46, c[0x0][0x334], RZ, P6, !PT ;  /* 0x0000cd002e027a10 */ /* 0x000fe400037fe4ff */
[----:B------:R-:W-:Y:S01]  /*4420*/  IADD3.X R3, R65, R12, R3, P2, !PT ;  /* 0x0000000c41037210 */ /* 0x000fe200017fe403 */
[----:B------:R-:W-:Y:S01]  /*4430*/  LDS.U16 R63, [R52+0x100] ;  /* 0x00010000343f7984 */ /* 0x000fe20000000400 */
[----:B------:R-:W-:-:S03]  /*4440*/  LEA R14, P6, R13, R14, 0x1 ;  /* 0x0000000e0d0e7211 */ /* 0x000fc600078c08ff */
[----:B------:R-:W-:Y:S01]  /*4450*/  LDS.U16 R67, [R53+0x140] ;  /* 0x0001400035437984 */ /* 0x000fe20000000400 */
[----:B------:R-:W-:-:S03]  /*4460*/  LEA.HI.X R15, R13, R2, R3, 0x1, P6 ;  /* 0x000000020d0f7211 */ /* 0x000fc600030f0c03 */
        /* <DEDUP_REMOVED lines=22> */
.L_x_6694:
[----:B------:R-:W-:Y:S05]  /*45d0*/  BSYNC B0 ;  /* 0x0000000000007941 */ /* 0x000fea0003800000 */
.L_x_6693:
[----:B------:R1:W-:Y:S01]  /*45e0*/  @!P4 STG.E.U16 [R14.64], R57 ;  /* 0x000000390e00c986 */ /* 0x0003e2000c101506 */
[-C--:B------:R-:W-:Y:S01]  /*45f0*/  ISETP.GE.AND P6, PT, R43, R16.reuse, PT ;  /* 0x000000102b00720c */ /* 0x080fe20003fc6270 */
[----:B------:R-:W-:Y:S01]  /*4600*/  BSSY B0, `(.L_x_6695) ;  /* 0x000003e000007945 */ /* 0x000fe20003800000 */
[-C--:B------:R-:W-:Y:S01]  /*4610*/  ISETP.GE.AND P5, PT, R44, R16.reuse, PT ;  /* 0x000000102c00720c */ /* 0x080fe20003fa6270 */
[----:B------:R2:W-:Y:S01]  /*4620*/  @!P3 STG.E.U16 [R14.64+0x40], R59 ;  /* 0x0000403b0e00b986 */ /* 0x0005e2000c101506 */
[----:B------:R-:W-:Y:S02]  /*4630*/  ISETP.GE.AND P4, PT, R45, R16, PT ;  /* 0x000000102d00720c */ /* 0x000fe40003f86270 */
[----:B------:R-:W-:Y:S01]  /*4640*/  F2FP.BF16.PACK_AB R2, R88, R95 ;  /* 0x0000005f5802723e */ /* 0x000fe200000010ff */
[----:B------:R-:W-:Y:S01]  /*4650*/  @!P2 STG.E.U16 [R14.64+0x80], R61 ;  /* 0x0000803d0e00a986 */ /* 0x000fe2000c101506 */
[----:B------:R-:W-:Y:S01]  /*4660*/  F2FP.BF16.PACK_AB R3, R91, R80 ;  /* 0x000000505b03723e */ /* 0x000fe200000010ff */
[----:B------:R-:W-:Y:S01]  /*4670*/  FADD.FTZ R95, R95, R26 ;  /* 0x0000001a5f5f7221 */ /* 0x000fe20000010000 */
[C---:B0-----:R-:W-:Y:S01]  /*4680*/  PRMT R13, R2.reuse, 0x7610, R13 ;  /* 0x00007610020d7816 */ /* 0x041fe2000000000d */
[----:B------:R-:W-:Y:S01]  /*4690*/  @!P0 STG.E.U16 [R14.64+0xc0], R63 ;  /* 0x0000c03f0e008986 */ /* 0x000fe2000c101506 */
[----:B------:R-:W-:Y:S01]  /*46a0*/  PRMT R16, R2, 0x7632, R16 ;  /* 0x0000763202107816 */ /* 0x000fe20000000010 */
[----:B------:R-:W-:Y:S01]  /*46b0*/  FADD.FTZ R95, R95, R88 ;  /* 0x000000585f5f7221 */ /* 0x000fe20000010000 */
[----:B------:R-:W-:Y:S01]  /*46c0*/  F2FP.BF16.PACK_AB R2, R97, R84 ;  /* 0x000000546102723e */ /* 0x000fe200000010ff */
[----:B------:R-:W-:Y:S01]  /*46d0*/  @!P6 STG.E.U16 [R14.64+0x100], R67 ;  /* 0x000100430e00e986 */ /* 0x000fe2000c101506 */
[----:B------:R-:W-:Y:S01]  /*46e0*/  F2FP.BF16.PACK_AB R12, R19, R86 ;  /* 0x00000056130c723e */ /* 0x000fe200000010ff */
[----:B------:R-:W-:Y:S01]  /*46f0*/  FADD.FTZ R80, R95, R80 ;  /* 0x000000505f507221 */ /* 0x000fe20000010000 */
[----:B-1----:R-:W-:Y:S01]  /*4700*/  PRMT R57, R3, 0x7632, R57 ;  /* 0x0000763203397816 */ /* 0x002fe20000000039 */
[----:B------:R-:W-:Y:S01]  /*4710*/  @!P5 STG.E.U16 [R14.64+0x140], R69 ;  /* 0x000140450e00d986 */ /* 0x000fe2000c101506 */
[----:B--2---:R-:W-:Y:S01]  /*4720*/  PRMT R59, R2, 0x7632, R59 ;  /* 0x00007632023b7816 */ /* 0x004fe2000000003b */
[----:B------:R-:W-:-:S02]  /*4730*/  FADD.FTZ R91, R80, R91 ;  /* 0x0000005b505b7221 */ /* 0x000fc40000010000 */
[----:B------:R0:W-:Y:S02]  /*4740*/  @!P4 STG.E.U16 [R14.64+0x180], R71 ;  /* 0x000180470e00c986 */ /* 0x0001e4000c101506 */
[----:B------:R-:W-:Y:S02]  /*4750*/  FADD.FTZ R84, R91, R84 ;  /* 0x000000545b547221 */ /* 0x000fe40000010000 */
[----:B------:R-:W-:Y:S02]  /*4760*/  BAR.SYNC.DEFER_BLOCKING 0x0 ;  /* 0x0000000000007b1d */ /* 0x000fe40000010000 */
[----:B------:R-:W-:-:S04]  /*4770*/  FADD.FTZ R97, R84, R97 ;  /* 0x0000006154617221 */ /* 0x000fc80000010000 */
[----:B------:R-:W-:Y:S01]  /*4780*/  FADD.FTZ R26, R97, R86 ;  /* 0x00000056611a7221 */ /* 0x000fe20000010000 */
[----:B0-----:R-:W-:-:S03]  /*4790*/  PRMT R14, R12, 0x7632, R14 ;  /* 0x000076320c0e7816 */ /* 0x001fc6000000000e */
[----:B------:R-:W-:Y:S01]  /*47a0*/  FADD.FTZ R26, R26, R19 ;  /* 0x000000131a1a7221 */ /* 0x000fe20000010000 */
[----:B------:R-:W-:Y:S04]  /*47b0*/  STS.U16 [R56], R13 ;  /* 0x0000000d38007388 */ /* 0x000fe80000000400 */
        /* <DEDUP_REMOVED lines=34> */
.L_x_6696:
[----:B------:R-:W-:Y:S05]  /*49e0*/  BSYNC B0 ;  /* 0x0000000000007941 */ /* 0x000fea0003800000 */
.L_x_6695:
[----:B------:R-:W-:Y:S01]  /*49f0*/  MOV R3, R59 ;  /* 0x0000003b00037202 */ /* 0x000fe20000000f00 */
[----:B------:R-:W-:Y:S01]  /*4a00*/  IMAD R11, R21, c[0x0][0x300], RZ ;  /* 0x0000c000150b7a24 */ /* 0x000fe200078e02ff */
[----:B------:R-:W-:Y:S02]  /*4a10*/  IADD3 R10, P1, R18, c[0x0][0x340], RZ ;  /* 0x0000d000120a7a10 */ /* 0x000fe40007f3e0ff */
[-C--:B------:R-:W-:Y:S01]  /*4a20*/  ISETP.GE.AND P4, PT, R43, R14.reuse, PT ;  /* 0x0000000e2b00720c */ /* 0x080fe20003f86270 */
[----:B------:R-:W-:Y:S01]  /*4a30*/  IMAD.WIDE.U32 R2, R0, c[0x0][0x300], R2 ;  /* 0x0000c00000027a25 */ /* 0x000fe200078e0002 */
[-C--:B------:R-:W-:Y:S02]  /*4a40*/  ISETP.GE.AND P5, PT, R44, R14.reuse, PT ;  /* 0x0000000e2c00720c */ /* 0x080fe40003fa6270 */
[----:B------:R-:W-:Y:S01]  /*4a50*/  ISETP.GE.AND P6, PT, R45, R14, PT ;  /* 0x0000000e2d00720c */ /* 0x000fe20003fc6270 */
[----:B0-----:R-:W-:Y:S01]  /*4a60*/  IMAD R12, R0, c[0x0][0x304], R11 ;  /* 0x0000c100000c7a24 */ /* 0x001fe200078e020b */
        /* <DEDUP_REMOVED lines=27> */
.L_x_6681:
        /* <DEDUP_REMOVED lines=24> */
.L_x_6699:
[----:B0-----:R-:W-:Y:S05]  /*4da0*/  BSYNC B0 ;  /* 0x0000000000007941 */ /* 0x001fea0003800000 */
.L_x_6698:
        /* <DEDUP_REMOVED lines=21> */
[----:B------:R-:W-:Y:S01]  /*4f00*/  IMAD.MOV.U32 R23, RZ, RZ, RZ ;  /* 0x000000ffff177224 */ /* 0x000fe200078e00ff */
[----:B------:R-:W-:Y:S05]  /*4f10*/  BRA `(.L_x_6702) ;  /* 0x0000001000007947 */ /* 0x000fea0003800000 */
.L_x_6701:
[----:B------:R-:W1:Y:S02]  /*4f20*/  S2R R23, SR_TID.X ;  /* 0x0000000000177919 */ /* 0x000e640000002100 */
.L_x_6702:
[----:B0-----:R-:W-:Y:S05]  /*4f30*/  BSYNC B0 ;  /* 0x0000000000007941 */ /* 0x001fea0003800000 */
.L_x_6700:
        /* <DEDUP_REMOVED lines=22> */
.L_x_6703:
[----:B0-----:R-:W0:Y:S01]  /*50a0*/  LDS R21, [R23.X4+0x14d8] ;  /* 0x0014d80017157984 */ /* 0x001e220000004800 */
[----:B-----5:R-:W-:Y:S01]  /*50b0*/  SHF.R.S32.HI R20, RZ, 0x1f, R23 ;  /* 0x0000001fff147819 */ /* 0x020fe20000011417 */
        /* <DEDUP_REMOVED lines=53> */
.L_x_6704:
        /* <DEDUP_REMOVED lines=15> */
.L_x_9101:


//--------------------- .text._Z25selective_scan_bwd_kernelI32Selective_Scan_bwd_kernel_traitsILi32ELi8ELb0ELb0ELb0ELb1ELb0EN3c108BFloat16EfEEv12SSMParamsBwd --------------------------
	.section	.text._Z25selective_scan_bwd_kernelI32Selective_Scan_bwd_kernel_traitsILi32ELi8ELb0ELb0ELb0ELb1ELb0EN3c108BFloat16EfEEv12SSMParamsBwd,"ax",@progbits
	.sectioninfo	@"SHI_REGISTERS=161"
	.align	128
        .global         _Z25selective_scan_bwd_kernelI32Selective_Scan_bwd_kernel_traitsILi32ELi8ELb0ELb0ELb0ELb1ELb0EN3c108BFloat16EfEEv12SSMParamsBwd
        .type           _Z25selective_scan_bwd_kernelI32Selective_Scan_bwd_kernel_traitsILi32ELi8ELb0ELb0ELb0ELb1ELb0EN3c108BFloat16EfEEv12SSMParamsBwd,@function
        .size           _Z25selective_scan_bwd_kernelI32Selective_Scan_bwd_kernel_traitsILi32ELi8ELb0ELb0ELb0ELb1ELb0EN3c108BFloat16EfEEv12SSMParamsBwd,(.L_x_9102 - _Z25selective_scan_bwd_kernelI32Selective_Scan_bwd_kernel_traitsILi32ELi8ELb0ELb0ELb0ELb1ELb0EN3c108BFloat16EfEEv12SSMParamsBwd)
        .other          _Z25selective_scan_bwd_kernelI32Selective_Scan_bwd_kernel_traitsILi32ELi8ELb0ELb0ELb0ELb1ELb0EN3c108BFloat16EfEEv12SSMParamsBwd,@"STO_CUDA_ENTRY STV_DEFAULT"
_Z25selective_scan_bwd_kernelI32Selective_Scan_bwd_kernel_traitsILi32ELi8ELb0ELb0ELb0ELb1ELb0EN3c108BFloat16EfEEv12SSMParamsBwd:
.text._Z25selective_scan_bwd_kernelI32Selective_Scan_bwd_kernel_traitsILi32ELi8ELb0ELb0ELb0ELb1ELb0EN3c108BFloat16EfEEv12SSMParamsBwd:
        /* <DEDUP_REMOVED lines=12> */
[----:B------:R-:W-:Y:S01]  /*00c0*/  @P0 LEA.HI.X R9, R71, c[0x0][0x23c], R70, 0x2, P2 ;  /* 0x00008f0047090a11 */ /* 0x000fe200010f1446 */
[----:B------:R-:W-:Y:S01]  /*00d0*/  IMAD.WIDE.U32 R4, R67, c[0x0][0x1e0], RZ ;  /* 0x0000780043047a25 */ /* 0x000fe200078e00ff */
[----:B------:R-:W-:-:S03]  /*00e0*/  @P1 LEA R10, P3, R71, c[0x0][0x250], 0x2 ;  /* 0x00009400470a1a11 */ /* 0x000fc600078610ff */
[C---:B------:R-:W-:Y:S01]  /*00f0*/  IMAD R12, R66.reuse, c[0x0][0x1e0], RZ ;  /* 0x00007800420c7a24 */ /* 0x040fe200078e02ff */
[----:B------:R0:W5:Y:S01]  /*0100*/  @P0 LDG.E R69, [R8.64] ;  /* 0x0000000608450981 */ /* 0x000162000c1e1900 */
[----:B------:R-:W-:Y:S01]  /*0110*/  @P1 LEA.HI.X R11, R71, c[0x0][0x254], R70, 0x2, P3 ;  /* 0x00009500470b1a11 */ /* 0x000fe200018f1446 */
[C---:B------:R-:W-:Y:S02]  /*0120*/  IMAD R0, R66.reuse, c[0x0][0x1d0], RZ ;  /* 0x0000740042007a24 */ /* 0x040fe400078e02ff */
[----:B------:R-:W-:Y:S02]  /*0130*/  IMAD R14, R66, c[0x0][0x278], RZ ;  /* 0x00009e00420e7a24 */ /* 0x000fe400078e02ff */
[----:B------:R1:W5:Y:S01]  /*0140*/  @P1 LDG.E R68, [R10.64] ;  /* 0x000000060a441981 */ /* 0x000362000c1e1900 */
[----:B0-----:R-:W-:Y:S01]  /*0150*/  IMAD R9, R67, c[0x0][0x1e4], R12 ;  /* 0x0000790043097a24 */ /* 0x001fe200078e020c */
[----:B------:R-:W-:-:S04]  /*0160*/  MOV R12, c[0x0][0x174] ;  /* 0x00005d00000c7a02 */ /* 0x000fc80000000f00 */
[----:B------:R-:W-:Y:S01]  /*0170*/  IADD3 R5, R5, R9, RZ ;  /* 0x0000000905057210 */ /* 0x000fe20007ffe0ff */
[----:B------:R-:W-:Y:S01]  /*0180*/  IMAD.WIDE.U32 R2, R67, c[0x0][0x1d0], RZ ;  /* 0x0000740043027a25 */ /* 0x000fe200078e00ff */
[----:B------:R-:W-:-:S03]  /*0190*/  LEA R9, R12, 0xffffff00, 0x8 ;  /* 0xffffff000c097811 */ /* 0x000fc600078e40ff */
[C---:B------:R-:W-:Y:S02]  /*01a0*/  IMAD R13, R67.reuse, c[0x0][0x1d4], R0 ;  /* 0x00007500430d7a24 */ /* 0x040fe400078e0200 */
[----:B------:R-:W-:-:S04]  /*01b0*/  IMAD.WIDE.U32 R6, R67, c[0x0][0x278], RZ ;  /* 0x00009e0043067a25 */ /* 0x000fc800078e00ff */
[----:B-1----:R-:W-:Y:S02]  /*01c0*/  IMAD R11, R67, c[0x0][0x27c], R14 ;  /* 0x00009f00430b7a24 */ /* 0x002fe400078e020e */
[C---:B------:R-:W-:Y:S02]  /*01d0*/  IMAD R8, R70.reuse, c[0x0][0x1e8], RZ ;  /* 0x00007a0046087a24 */ /* 0x040fe400078e02ff */
[----:B------:R-:W-:Y:S01]  /*01e0*/  IMAD.WIDE.U32 R4, R71, c[0x0][0x1e8], R4 ;  /* 0x00007a0047047a25 */ /* 0x000fe200078e0004 */
[----:B------:R-:W-:Y:S02]  /*01f0*/  IADD3 R3, R3, R13, RZ ;  /* 0x0000000d03037210 */ /* 0x000fe40007ffe0ff */
[----:B------:R-:W-:Y:S01]  /*0200*/  IADD3 R7, R7, R11, RZ ;  /* 0x0000000b07077210 */ /* 0x000fe20007ffe0ff */
[----:B------:R-:W-:Y:S01]  /*0210*/  IMAD R8, R71, c[0x0][0x1ec], R8 ;  /* 0x00007b0047087a24 */ /* 0x000fe200078e0208 */
[----:B------:R-:W-:Y:S02]  /*0220*/  SHF.R.S32.HI R11, RZ, 0x1f, R9 ;  /* 0x0000001fff0b7819 */ /* 0x000fe40000011409 */
[----:B------:R-:W-:Y:S01]  /*0230*/  IADD3 R57, P1, R9, R4, RZ ;  /* 0x0000000409397210 */ /* 0x000fe20007f3e0ff */
[----:B------:R-:W-:-:S02]  /*0240*/  IMAD R0, R70, c[0x0][0x1d8], RZ ;  /* 0x0000760046007a24 */ /* 0x000fc400078e02ff */
[----:B------:R-:W-:Y:S01]  /*0250*/  IMAD.WIDE.U32 R2, R71, c[0x0][0x1d8], R2 ;  /* 0x0000760047027a25 */ /* 0x000fe200078e0002 */
[----:B------:R-:W-:Y:S02]  /*0260*/  IADD3.X R4, R11, R5, R8, P1, !PT ;  /* 0x000000050b047210 */ /* 0x000fe40000ffe408 */
[----:B------:R-:W-:Y:S01]  /*0270*/  LEA R56, P1, R57, c[0x0][0x248], 0x1 ;  /* 0x0000920039387a11 */ /* 0x000fe200078208ff */
[----:B------:R-:W-:Y:S01]  /*0280*/  IMAD R0, R71, c[0x0][0x1dc], R0 ;  /* 0x0000770047007a24 */ /* 0x000fe200078e0200 */
[----:B------:R-:W-:Y:S01]  /*0290*/  IADD3 R59, P0, R9, R2, RZ ;  /* 0x00000002093b7210 */ /* 0x000fe20007f1e0ff */
[----:B------:R-:W-:Y:S01]  /*02a0*/  IMAD R10, R70, c[0x0][0x280], RZ ;  /* 0x0000a000460a7a24 */ /* 0x000fe200078e02ff */
[----:B------:R-:W-:Y:S01]  /*02b0*/  LEA.HI.X R57, R57, c[0x0][0x24c], R4, 0x1, P1 ;  /* 0x0000930039397a11 */ /* 0x000fe200008f0c04 */
[----:B------:R-:W-:Y:S01]  /*02c0*/  IMAD.WIDE.U32 R6, R71, c[0x0][0x280], R6 ;  /* 0x0000a00047067a25 */ /* 0x000fe200078e0006 */
[----:B------:R-:W-:Y:S02]  /*02d0*/  ISETP.NE.U32.AND P1, PT, RZ, c[0x0][0x260], PT ;  /* 0x00009800ff007a0c */ /* 0x000fe40003f25070 */
[----:B------:R-:W-:Y:S01]  /*02e0*/  IADD3.X R2, R11, R3, R0, P0, !PT ;  /* 0x000000030b027210 */ /* 0x000fe200007fe400 */
[----:B------:R-:W-:Y:S01]  /*02f0*/  IMAD R10, R71, c[0x0][0x284], R10 ;  /* 0x0000a100470a7a24 */ /* 0x000fe200078e020a */
[----:B------:R-:W-:-:S02]  /*0300*/  IADD3 R9, P2, R9, R6, RZ ;  /* 0x0000000609097210 */ /* 0x000fc40007f5e0ff */
[----:B------:R-:W-:Y:S02]  /*0310*/  LEA R58, P0, R59, c[0x0][0x240], 0x1 ;  /* 0x000090003b3a7a11 */ /* 0x000fe400078008ff */
[----:B------:R-:W-:Y:S02]  /*0320*/  ISETP.NE.AND.EX P1, PT, RZ, c[0x0][0x264], PT, P1 ;  /* 0x00009900ff007a0c */ /* 0x000fe40003f25310 */
[----:B------:R-:W-:Y:S02]  /*0330*/  IADD3.X R6, R11, R7, R10, P2, !PT ;  /* 0x000000070b067210 */ /* 0x000fe400017fe40a */
[----:B------:R-:W-:Y:S02]  /*0340*/  LEA.HI.X R59, R59, c[0x0][0x244], R2, 0x1, P0 ;  /* 0x000091003b3b7a11 */ /* 0x000fe400000f0c02 */
[----:B------:R-:W-:Y:S02]  /*0350*/  ISETP.NE.U32.AND P0, PT, RZ, c[0x0][0x328], PT ;  /* 0x0000ca00ff007a0c */ /* 0x000fe40003f05070 */
[----:B------:R-:W-:-:S02]  /*0360*/  ISETP.NE.U32.AND P2, PT, RZ, c[0x0][0x348], PT ;  /* 0x0000d200ff007a0c */ /* 0x000fc40003f45070 */
[----:B------:R-:W-:Y:S02]  /*0370*/  ISETP.NE.AND.EX P0, PT, RZ, c[0x0][0x32c], PT, P0 ;  /* 0x0000cb00ff007a0c */ /* 0x000fe40003f05300 */
[----:B------:R-:W-:Y:S02]  /*0380*/  ISETP.NE.AND.EX P2, PT, RZ, c[0x0][0x34c], PT, P2 ;  /* 0x0000d300ff007a0c */ /* 0x000fe40003f45320 */
[----:B------:R-:W-:Y:S01]  /*0390*/  ISETP.GE.AND P3, PT, R12, 0x1, PT ;  /* 0x000000010c00780c */ /* 0x000fe20003f66270 */
[----:B------:R-:W-:Y:S01]  /*03a0*/  @P1 IMAD R0, R67, c[0x0][0x164], R71 ;  /* 0x0000590043001a24 */ /* 0x000fe200078e0247 */
[----:B------:R-:W-:Y:S01]  /*03b0*/  LEA R54, P4, R9, c[0x0][0x308], 0x1 ;  /* 0x0000c20009367a11 */ /* 0x000fe200078808ff */
[----:B------:R-:W-:Y:S02]  /*03c0*/  IMAD R2, R70, c[0x0][0x1b8], RZ ;  /* 0x00006e0046027a24 */ /* 0x000fe400078e02ff */
[----:B------:R-:W-:Y:S02]  /*03d0*/  @P1 IMAD R0, R0, c[0x0][0x174], RZ ;  /* 0x00005d0000001a24 */ /* 0x000fe400078e02ff */
[----:B------:R-:W-:-:S02]  /*03e0*/  IMAD R8, R70, c[0x0][0x2a8], RZ ;  /* 0x0000aa0046087a24 */ /* 0x000fc400078e02ff */
[----:B------:R-:W-:Y:S01]  /*03f0*/  IMAD R16, R70, c[0x0][0x288], RZ ;  /* 0x0000a20046107a24 */ /* 0x000fe200078e02ff */
[----:B------:R-:W-:Y:S01]  /*0400*/  LEA.HI.X R55, R9, c[0x0][0x30c], R6, 0x1, P4 ;  /* 0x0000c30009377a11 */ /* 0x000fe200020f0c06 */
[----:B------:R-:W-:Y:S01]  /*0410*/  CS2R R4, SRZ ;  /* 0x0000000000047805 */ /* 0x000fe2000001ff00 */
[----:B------:R-:W-:Y:S01]  /*0420*/  CS2R R6, SRZ ;  /* 0x0000000000067805 */ /* 0x000fe2000001ff00 */
[----:B------:R-:W-:Y:S01]  /*0430*/  @P1 MOV R9, 0x8 ;  /* 0x0000000800091802 */ /* 0x000fe20000000f00 */
[C---:B------:R-:W-:Y:S01]  /*0440*/  IMAD.WIDE.U32 R14, R71.reuse, c[0x0][0x1b8], RZ ;  /* 0x00006e00470e7a25 */ /* 0x040fe200078e00ff */
[C---:B------:R-:W-:Y:S02]  /*0450*/  @P0 LEA R6, P4, R71.reuse, c[0x0][0x328], 0x2 ;  /* 0x0000ca0047060a11 */ /* 0x040fe400078810ff */
[C---:B------:R-:W-:Y:S01]  /*0460*/  @P2 LEA R4, P5, R71.reuse, c[0x0][0x348], 0x2 ;  /* 0x0000d20047042a11 */ /* 0x040fe200078a10ff */
[----:B------:R-:W-:Y:S01]  /*0470*/  IMAD.WIDE.U32 R12, R71, c[0x0][0x2a8], RZ ;  /* 0x0000aa00470c7a25 */ /* 0x000fe200078e00ff */
[----:B------:R-:W-:-:S03]  /*0480*/  HFMA2.MMA R64, -RZ, RZ, 0, 0 ;  /* 0x00000000ff407435 */ /* 0x000fc600000001ff */
[----:B------:R-:W-:-:S04]  /*0490*/  IMAD.WIDE.U32 R10, R71, c[0x0][0x288], RZ ;  /* 0x0000a200470a7a25 */ /* 0x000fc800078e00ff */
[----:B------:R-:W-:Y:S02]  /*04a0*/  @P1 IMAD R0, R0, c[0x0][0x16c], RZ ;  /* 0x00005b0000001a24 */ /* 0x000fe400078e02ff */
[C---:B------:R-:W-:Y:S02]  /*04b0*/  IMAD R65, R71.reuse, c[0x0][0x1bc], R2 ;  /* 0x00006f0047417a24 */ /* 0x040fe400078e0202 */
[C---:B------:R-:W-:Y:S02]  /*04c0*/  IMAD R63, R71.reuse, c[0x0][0x2ac], R8 ;  /* 0x0000ab00473f7a24 */ /* 0x040fe400078e0208 */
[C---:B------:R-:W-:Y:S01]  /*04d0*/  IMAD R61, R71.reuse, c[0x0][0x28c], R16 ;  /* 0x0000a300473d7a24 */ /* 0x040fe200078e0210 */
[C-C-:B------:R-:W-:Y:S01]  /*04e0*/  @P0 LEA.HI.X R7, R71.reuse, c[0x0][0x32c], R70.reuse, 0x2, P4 ;  /* 0x0000cb0047070a11 */ /* 0x140fe200020f1446 */
[----:B------:R-:W-:Y:S01]  /*04f0*/  @P1 IMAD.WIDE R8, R0, R9, c[0x0][0x260] ;  /* 0x0000980000081625 */ /* 0x000fe200078e0209 */
[----:B------:R-:W-:Y:S01]  /*0500*/  @P2 LEA.HI.X R5, R71, c[0x0][0x34c], R70, 0x2, P5 ;  /* 0x0000d30047052a11 */ /* 0x000fe200028f1446 */
[----:B------:R-:W-:Y:S01]  /*0510*/  @!P1 CS2R R8, SRZ ;  /* 0x0000000000089805 */ /* 0x000fe2000001ff00 */
[----:B------:R-:W-:Y:S01]  /*0520*/  IADD3 R65, R15, R65, RZ ;  /* 0x000000410f417210 */ /* 0x000fe20007ffe0ff */
[----:B------:R-:W-:Y:S01]  /*0530*/  IMAD.MOV.U32 R62, RZ, RZ, RZ ;  /* 0x000000ffff3e7224 */ /* 0x000fe200078e00ff */
[----:B------:R-:W-:-:S02]  /*0540*/  IADD3 R63, R13, R63, RZ ;  /* 0x0000003f0d3f7210 */ /* 0x000fc40007ffe0ff */
[----:B------:R-:W-:Y:S01]  /*0550*/  IADD3 R61, R11, R61, RZ ;  /* 0x0000003d0b3d7210 */ /* 0x000fe20007ffe0ff */
[----:B------:R-:W-:Y:S05]  /*0560*/  @!P3 BRA `(.L_x_6705) ;  /* 0x000047700000b947 */ /* 0x000fea0003800000 */
[----:B------:R-:W0:Y:S01]  /*0570*/  S2R R60, SR_TID.X ;  /* 0x00000000003c7919 */ /* 0x000e220000002100 */
[C---:B------:R-:W-:Y:S01]  /*0580*/  LEA R51, P0, R14.reuse, c[0x0][0x230], 0x2 ;  /* 0x00008c000e337a11 */ /* 0x040fe200078010ff */
[----:B------:R-:W-:Y:S01]  /*0590*/  IMAD.MOV.U32 R52, RZ, RZ, c[0x0][0x174] ;  /* 0x00005d00ff347624 */ /* 0x000fe200078e00ff */
[----:B------:R-:W-:Y:S01]  /*05a0*/  MOV R62, RZ ;  /* 0x000000ff003e7202 */ /* 0x000fe20000000f00 */
[----:B------:R-:W1:Y:S01]  /*05b0*/  S2R R53, SR_LANEID ;  /* 0x0000000000357919 */ /* 0x000e620000000000 */
[----:B------:R-:W-:Y:S02]  /*05c0*/  MOV R50, RZ ;  /* 0x000000ff00327202 */ /* 0x000fe40000000f00 */
[----:B------:R-:W-:Y:S02]  /*05d0*/  MOV R64, RZ ;  /* 0x000000ff00407202 */ /* 0x000fe40000000f00 */
[----:B------:R-:W-:-:S02]  /*05e0*/  LEA.HI.X R47, R14, c[0x0][0x234], R65, 0x2, P0 ;  /* 0x00008d000e2f7a11 */ /* 0x000fc400000f1441 */
        /* <DEDUP_REMOVED lines=12> */
.L_x_6732:
[----:B------:R-:W-:Y:S01]  /*06b0*/  BAR.SYNC.DEFER_BLOCKING 0x0 ;  /* 0x0000000000007b1d */ /* 0x000fe20000010000 */
[----:B------:R-:W-:Y:S02]  /*06c0*/  LEA R39, R52, 0xffffff00, 0x8 ;  /* 0xffffff0034277811 */ /* 0x000fe400078e40ff */
[----:B-1----:R-:W-:Y:S02]  /*06d0*/  SHF.L.U32 R37, R49, 0x1, RZ ;  /* 0x0000000131257819 */ /* 0x002fe400000006ff */
[----:B------:R-:W-:Y:S02]  /*06e0*/  IADD3 R16, -R39, c[0x0][0x168], RZ ;  /* 0x00005a0027107a10 */ /* 0x000fe40007ffe1ff */
[C---:B------:R-:W-:Y:S02]  /*06f0*/  SHF.L.U64.HI R38, R49.reuse, 0x1, R48 ;  /* 0x0000000131267819 */ /* 0x040fe40000010230 */
[----:B------:R-:W-:-:S02]  /*0700*/  ISETP.GE.AND P0, PT, R49, R16, PT ;  /* 0x000000103100720c */ /* 0x000fc40003f06270 */
[-C--:B------:R-:W-:Y:S02]  /*0710*/  ISETP.GE.AND P1, PT, R46, R16.reuse, PT ;  /* 0x000000102e00720c */ /* 0x080fe40003f26270 */
[----:B------:R-:W-:Y:S02]  /*0720*/  ISETP.GE.AND P2, PT, R45, R16, PT ;  /* 0x000000102d00720c */ /* 0x000fe40003f46270 */
[----:B------:R-:W-:Y:S02]  /*0730*/  IADD3 R2, P3, R58, R37, RZ ;  /* 0x000000253a027210 */ /* 0x000fe40007f7e0ff */
[----:B------:R-:W-:Y:S02]  /*0740*/  PRMT R17, RZ, 0x7610, R17 ;  /* 0x00007610ff117816 */ /* 0x000fe40000000011 */
[----:B------:R-:W-:Y:S02]  /*0750*/  IADD3.X R3, R59, R38, RZ, P3, !PT ;  /* 0x000000263b037210 */ /* 0x000fe40001ffe4ff */
[----:B------:R-:W-:-:S02]  /*0760*/  PRMT R0, RZ, 0x7610, R0 ;  /* 0x00007610ff007816 */ /* 0x000fc40000000000 */
[----:B0-----:R-:W-:Y:S01]  /*0770*/  PRMT R19, RZ, 0x7610, R19 ;  /* 0x00007610ff137816 */ /* 0x001fe20000000013 */
        /* <DEDUP_REMOVED lines=25> */
[----:B0-----:R-:W-:-:S02]  /*0910*/  IADD3 R2, R53, 0x60, RZ ;  /* 0x0000006035027810 */ /* 0x001fc40007ffe0ff */
[----:B------:R-:W-:Y:S02]  /*0920*/  SHF.L.U32 R34, R24, 0x1, RZ ;  /* 0x0000000118227819 */ /* 0x000fe400000006ff */
[C---:B------:R-:W-:Y:S02]  /*0930*/  IADD3 R22, R53.reuse, 0x80, RZ ;  /* 0x0000008035167810 */ /* 0x040fe40007ffe0ff */
[C---:B------:R-:W-:Y:S02]  /*0940*/  IADD3 R28, R53.reuse, 0xe0, RZ ;  /* 0x000000e0351c7810 */ /* 0x040fe40007ffe0ff */
[C---:B------:R-:W-:Y:S02]  /*0950*/  IADD3 R24, R53.reuse, 0xa0, RZ ;  /* 0x000000a035187810 */ /* 0x040fe40007ffe0ff */
[----:B------:R-:W-:Y:S02]  /*0960*/  IADD3 R26, R53, 0xc0, RZ ;  /* 0x000000c0351a7810 */ /* 0x000fe40007ffe0ff */
[----:B------:R-:W-:-:S02]  /*0970*/  LEA.HI.SX32 R2, R2, R53, 0x1b ;  /* 0x0000003502027211 */ /* 0x000fc400078fdaff */
[-C--:B------:R-:W-:Y:S02]  /*0980*/  LEA.HI.SX32 R22, R22, R53.reuse, 0x1b ;  /* 0x0000003516167211 */ /* 0x080fe400078fdaff */
[-C--:B------:R-:W-:Y:S02]  /*0990*/  LEA.HI.SX32 R28, R28, R53.reuse, 0x1b ;  /* 0x000000351c1c7211 */ /* 0x080fe400078fdaff */
[-C--:B------:R-:W-:Y:S02]  /*09a0*/  LEA.HI.SX32 R24, R24, R53.reuse, 0x1b ;  /* 0x0000003518187211 */ /* 0x080fe400078fdaff */
[----:B------:R-:W-:Y:S02]  /*09b0*/  LEA.HI.SX32 R26, R26, R53, 0x1b ;  /* 0x000000351a1a7211 */ /* 0x000fe400078fdaff */
[----:B------:R-:W-:Y:S02]  /*09c0*/  SHF.L.U32 R33, R2, 0x1, RZ ;  /* 0x0000000102217819 */ /* 0x000fe400000006ff */
[----:B------:R-:W-:Y:S01]  /*09d0*/  SHF.L.U32 R32, R22, 0x1, RZ ;  /* 0x0000000116207819 */ /* 0x000fe200000006ff */
[----:B------:R-:W-:Y:S01]  /*09e0*/  IMAD.SHL.U32 R30, R26, 0x2, RZ ;  /* 0x000000021a1e7824 */ /* 0x000fe200078e00ff */
[----:B------:R-:W-:-:S02]  /*09f0*/  SHF.L.U32 R29, R28, 0x1, RZ ;  /* 0x000000011c1d7819 */ /* 0x000fc400000006ff */
[----:B------:R-:W-:Y:S02]  /*0a00*/  SHF.L.U32 R31, R24, 0x1, RZ ;  /* 0x00000001181f7819 */ /* 0x000fe400000006ff */
[----:B------:R-:W-:Y:S02]  /*0a10*/  IADD3 R78, -R39, c[0x0][0x168], RZ ;  /* 0x00005a00274e7a10 */ /* 0x000fe40007ffe1ff */
[----:B------:R-:W-:Y:S02]  /*0a20*/  IADD3 R2, P3, R56, R37, RZ ;  /* 0x0000002538027210 */ /* 0x000fe40007f7e0ff */
[-C--:B------:R-:W-:Y:S02]  /*0a30*/  ISETP.GE.AND P6, PT, R49, R78.reuse, PT ;  /* 0x0000004e3100720c */ /* 0x080fe40003fc6270 */
[----:B------:R-:W-:Y:S02]  /*0a40*/  ISETP.GE.AND P0, PT, R46, R78, PT ;  /* 0x0000004e2e00720c */ /* 0x000fe40003f06270 */
[----:B------:R-:W-:-:S02]  /*0a50*/  IADD3.X R3, R57, R38, RZ, P3, !PT ;  /* 0x0000002639037210 */ /* 0x000fc40001ffe4ff */
        /* <DEDUP_REMOVED lines=8> */
[----:B------:R-:W-:Y:S01]  /*0ae0*/  PRMT R76, RZ, 0x7610, R76 ;  /* 0x00007610ff4c7816 */ /* 0x000fe2000000004c */
[----:B--2---:R-:W-:Y:S04]  /*0af0*/  STS.U16 [R36], R17 ;  /* 0x0000001124007388 */ /* 0x004fe80000000400 */
[----:B---3--:R0:W-:Y:S04]  /*0b00*/  STS.U16 [R35+0x40], R0 ;  /* 0x0000400023007388 */ /* 0x0081e80000000400 */
[----:B----4-:R1:W-:Y:S01]  /*0b10*/  STS.U16 [R34+0x80], R19 ;  /* 0x0000801322007388 */ /* 0x0103e20000000400 */
[----:B0-----:R-:W-:-:S04]  /*0b20*/  SHF.L.U32 R0, R53, 0x3, RZ ;  /* 0x0000000335007819 */ /* 0x001fc800000006ff */
[----:B------:R-:W-:Y:S02]  /*0b30*/  LEA.HI.SX32 R28, R0, R0, 0x1b ;  /* 0x00000000001c7211 */ /* 0x000fe400078fdaff */
[----:B-1----:R-:W-:Y:S01]  /*0b40*/  PRMT R19, RZ, 0x7610, R19 ;  /* 0x00007610ff137816 */ /* 0x002fe20000000013 */
[----:B------:R0:W-:Y:S01]  /*0b50*/  STS.U16 [R33+0xc0], R16 ;  /* 0x0000c01021007388 */ /* 0x0001e20000000400 */
[----:B------:R-:W-:-:S03]  /*0b60*/  SHF.L.U32 R28, R28, 0x1, RZ ;  /* 0x000000011c1c7819 */ /* 0x000fc600000006ff */
[----:B------:R1:W-:Y:S04]  /*0b70*/  STS.U16 [R32+0x100], R21 ;  /* 0x0001001520007388 */ /* 0x0003e80000000400 */
[----:B------:R2:W-:Y:S01]  /*0b80*/  STS.U16 [R31+0x140], R18 ;  /* 0x000140121f007388 */ /* 0x0005e20000000400 */
[----:B0-----:R-:W-:-:S03]  /*0b90*/  IADD3 R16, P5, R54, R37, RZ ;  /* 0x0000002536107210 */ /* 0x001fc60007fbe0ff */
[----:B------:R-:W-:Y:S01]  /*0ba0*/  STS.U16 [R30+0x180], R23 ;  /* 0x000180171e007388 */ /* 0x000fe20000000400 */
[----:B------:R-:W-:-:S03]  /*0bb0*/  IADD3.X R17, R55, R38, RZ, P5, !PT ;  /* 0x0000002637117210 */ /* 0x000fc60002ffe4ff */
[----:B------:R-:W-:Y:S01]  /*0bc0*/  STS.U16 [R29+0x1c0], R20 ;  /* 0x0001c0141d007388 */ /* 0x000fe20000000400 */
[----:B------:R-:W-:-:S06]  /*0bd0*/  NOP ;  /* 0x0000000000007918 */ /* 0x000fcc0000000000 */
[----:B------:R-:W0:Y:S01]  /*0be0*/  LDS.U16 R137, [R28] ;  /* 0x000000001c897984 */ /* 0x000e220000000400 */
[----:B------:R-:W-:Y:S02]  /*0bf0*/  ISETP.GE.AND P5, PT, R41, R78, PT ;  /* 0x0000004e2900720c */ /* 0x000fe40003fa6270 */
[----:B-1----:R-:W-:Y:S01]  /*0c00*/  PRMT R21, RZ, 0x7610, R21 ;  /* 0x00007610ff157816 */ /* 0x002fe20000000015 */
[----:B------:R-:W-:Y:S01]  /*0c10*/  LDS.U16 R27, [R28+0x2] ;  /* 0x000002001c1b7984 */ /* 0x000fe20000000400 */
[----:B--2---:R-:W-:-:S03]  /*0c20*/  PRMT R18, RZ, 0x7610, R18 ;  /* 0x00007610ff127816 */ /* 0x004fc60000000012 */
[----:B------:R-:W-:Y:S04]  /*0c30*/  LDS.U16 R26, [R28+0x4] ;  /* 0x000004001c1a7984 */ /* 0x000fe80000000400 */
[----:B------:R-:W-:Y:S04]  /*0c40*/  LDS.U16 R25, [R28+0x6] ;  /* 0x000006001c197984 */ /* 0x000fe80000000400 */
[----:B------:R-:W-:Y:S04]  /*0c50*/  LDS.U16 R24, [R28+0x8] ;  /* 0x000008001c187984 */ /* 0x000fe80000000400 */
[----:B------:R-:W-:Y:S04]  /*0c60*/  LDS.U16 R23, [R28+0xa] ;  /* 0x00000a001c177984 */ /* 0x000fe80000000400 */
[----:B------:R-:W-:Y:S04]  /*0c70*/  LDS.U16 R22, [R28+0xc] ;  /* 0x00000c001c167984 */ /* 0x000fe80000000400 */
[----:B------:R-:W-:Y:S04]  /*0c80*/  LDS.U16 R0, [R28+0xe] ;  /* 0x00000e001c007984 */ /* 0x000fe80000000400 */
[----:B------:R-:W-:Y:S06]  /*0c90*/  BAR.SYNC.DEFER_BLOCKING 0x0 ;  /* 0x0000000000007b1d */ /* 0x000fec0000010000 */
[----:B------:R-:W2:Y:S01]  /*0ca0*/  @!P6 LDG.E.U16 R19, [R2.64] ;  /* 0x000000060213e981 */ /* 0x000ea2000c1e1500 */
[----:B------:R-:W-:-:S03]  /*0cb0*/  ISETP.GE.AND P6, PT, R40, R78, PT ;  /* 0x0000004e2800720c */ /* 0x000fc60003fc6270 */
[----:B------:R-:W3:Y:S01]  /*0cc0*/  @!P0 LDG.E.U16 R72, [R2.64+0x40] ;  /* 0x0000400602488981 */ /* 0x000ee2000c1e1500 */
[----:B------:R-:W-:-:S03]  /*0cd0*/  P2R R79, PR, RZ, 0x1 ;  /* 0x00000001ff4f7803 */ /* 0x000fc60000000000 */
[----:B------:R-:W4:Y:S04]  /*0ce0*/  @!P1 LDG.E.U16 R73, [R2.64+0x80] ;  /* 0x0000800602499981 */ /* 0x000f28000c1e1500 */
[----:B------:R-:W4:Y:S04]  /*0cf0*/  @!P2 LDG.E.U16 R74, [R2.64+0xc0] ;  /* 0x0000c006024aa981 */ /* 0x000f28000c1e1500 */
[----:B------:R-:W4:Y:S04]  /*0d00*/  @!P3 LDG.E.U16 R75, [R2.64+0x100] ;  /* 0x00010006024bb981 */ /* 0x000f28000c1e1500 */
[----:B------:R-:W4:Y:S04]  /*0d10*/  @!P4 LDG.E.U16 R76, [R2.64+0x140] ;  /* 0x00014006024cc981 */ /* 0x000f28000c1e1500 */
[----:B------:R-:W4:Y:S04]  /*0d20*/  @!P5 LDG.E.U16 R21, [R2.64+0x180] ;  /* 0x000180060215d981 */ /* 0x000f28000c1e1500 */
[----:B------:R-:W4:Y:S01]  /*0d30*/  @!P6 LDG.E.U16 R18, [R2.64+0x1c0] ;  /* 0x0001c0060212e981 */ /* 0x000f22000c1e1500 */
[----:B------:R-:W-:-:S02]  /*0d40*/  ISETP.GE.AND P0, PT, R49, R78, PT ;  /* 0x0000004e3100720c */ /* 0x000fc40003f06270 */
        /* <DEDUP_REMOVED lines=18> */
[----:B------:R-:W2:Y:S04]  /*0e70*/  LDS.U16 R74, [R28+0x8] ;  /* 0x000008001c4a7984 */ /* 0x000ea80000000400 */
[----:B------:R-:W0:Y:S04]  /*0e80*/  LDS.U16 R75, [R28+0xa] ;  /* 0x00000a001c4b7984 */ /* 0x000e280000000400 */
[----:B------:R-:W0:Y:S04]  /*0e90*/  LDS.U16 R85, [R28+0xc] ;  /* 0x00000c001c557984 */ /* 0x000e280000000400 */
[----:B------:R-:W-:Y:S04]  /*0ea0*/  LDS.U16 R21, [R28+0xe] ;  /* 0x00000e001c157984 */ /* 0x000fe80000000400 */
[----:B------:R-:W-:Y:S01]  /*0eb0*/  BAR.SYNC.DEFER_BLOCKING 0x0 ;  /* 0x0000000000007b1d */ /* 0x000fe20000010000 */
[----:B-1----:R-:W-:-:S02]  /*0ec0*/  PRMT R18, RZ, 0x7610, R18 ;  /* 0x00007610ff127816 */ /* 0x002fc40000000012 */
[----:B------:R-:W-:-:S03]  /*0ed0*/  PRMT R76, RZ, 0x7610, R76 ;  /* 0x00007610ff4c7816 */ /* 0x000fc6000000004c */
[----:B------:R0:W4:Y:S01]  /*0ee0*/  @!P0 LDG.E.U16 R77, [R16.64] ;  /* 0x00000006104d8981 */ /* 0x000122000c1e1500 */
[----:B------:R-:W-:Y:S02]  /*0ef0*/  ISETP.NE.AND P0, PT, R79, RZ, PT ;  /* 0x000000ff4f00720c */ /* 0x000fe40003f05270 */
        /* <DEDUP_REMOVED lines=9> */
[----:B--2---:R-:W-:Y:S02]  /*0f90*/  PRMT R19, RZ, 0x5410, R19 ;  /* 0x00005410ff137816 */ /* 0x004fe40000000013 */
[----:B---3--:R-:W-:Y:S02]  /*0fa0*/  PRMT R73, RZ, 0x5410, R73 ;  /* 0x00005410ff497816 */ /* 0x008fe40000000049 */
[----:B------:R-:W-:Y:S02]  /*0fb0*/  PRMT R87, RZ, 0x5410, R74 ;  /* 0x00005410ff577816 */ /* 0x000fe4000000004a */
[----:B------:R-:W-:Y:S02]  /*0fc0*/  PRMT R75, RZ, 0x5410, R75 ;  /* 0x00005410ff4b7816 */ /* 0x000fe4000000004b */
[----:B------:R-:W-:Y:S01]  /*0fd0*/  PRMT R85, RZ, 0x5410, R85 ;  /* 0x00005410ff557816 */ /* 0x000fe20000000055 */
[----:B------:R-:W-:Y:S01]  /*0fe0*/  BSSY B0, `(.L_x_6706) ;  /* 0x0000054000007945 */ /* 0x000fe20003800000 */
[----:B----4-:R-:W-:Y:S04]  /*0ff0*/  STS.U16 [R36], R77 ;  /* 0x0000004d24007388 */ /* 0x010fe80000000400 */
        /* <DEDUP_REMOVED lines=13> */
[----:B0-----:R-:W-:-:S03]  /*10d0*/  PRMT R18, RZ, 0x5410, R26 ;  /* 0x00005410ff127816 */ /* 0x001fc6000000001a */
[----:B------:R-:W0:Y:S01]  /*10e0*/  LDS.U16 R76, [R28+0xa] ;  /* 0x00000a001c4c7984 */ /* 0x000e220000000400 */
[----:B-1----:R-:W-:Y:S02]  /*10f0*/  PRMT R83, RZ, 0x5410, R82 ;  /* 0x00005410ff537816 */ /* 0x002fe40000000052 */
[----:B--2---:R-:W-:-:S03]  /*1100*/  PRMT R90, RZ, 0x5410, R90 ;  /* 0x00005410ff5a7816 */ /* 0x004fc6000000005a */
[----:B------:R-:W-:Y:S01]  /*1110*/  FFMA.FTZ R17, R83, R16, R64 ;  /* 0x0000001053117223 */ /* 0x000fe20000010040 */
[----:B------:R-:W-:Y:S02]  /*1120*/  PRMT R16, RZ, 0x5410, R27 ;  /* 0x00005410ff107816 */ /* 0x000fe4000000001b */
[----:B---3--:R-:W-:-:S03]  /*1130*/  PRMT R88, RZ, 0x5410, R88 ;  /* 0x00005410ff587816 */ /* 0x008fc60000000058 */
[----:B------:R-:W-:Y:S01]  /*1140*/  FFMA.FTZ R77, R90, R16, R17 ;  /* 0x000000105a4d7223 */ /* 0x000fe20000010011 */
[----:B----4-:R-:W-:Y:S01]  /*1150*/  PRMT R86, RZ, 0x5410, R86 ;  /* 0x00005410ff567816 */ /* 0x010fe20000000056 */
[----:B------:R1:W2:Y:S02]  /*1160*/  LDS.U16 R16, [R28+0xc] ;  /* 0x00000c001c107984 */ /* 0x0002a40000000400 */
[----:B------:R-:W-:Y:S01]  /*1170*/  FFMA.FTZ R77, R88, R18, R77 ;  /* 0x00000012584d7223 */ /* 0x000fe2000001004d */
[----:B------:R-:W-:Y:S01]  /*1180*/  PRMT R18, RZ, 0x5410, R25 ;  /* 0x00005410ff127816 */ /* 0x000fe20000000019 */
[----:B------:R1:W3:Y:S01]  /*1190*/  LDS.U16 R17, [R28+0xe] ;  /* 0x00000e001c117984 */ /* 0x0002e20000000400 */
[----:B------:R-:W-:-:S03]  /*11a0*/  PRMT R84, RZ, 0x5410, R84 ;  /* 0x00005410ff547816 */ /* 0x000fc60000000054 */
[----:B------:R-:W-:Y:S01]  /*11b0*/  FFMA.FTZ R77, R86, R18, R77 ;  /* 0x00000012564d7223 */ /* 0x000fe2000001004d */
[----:B------:R-:W-:-:S05]  /*11c0*/  PRMT R18, RZ, 0x5410, R24 ;  /* 0x00005410ff127816 */ /* 0x000fca0000000018 */
[----:B------:R-:W-:Y:S01]  /*11d0*/  FFMA.FTZ R89, R84, R18, R77 ;  /* 0x0000001254597223 */ /* 0x000fe2000001004d */
[----:B------:R-:W-:-:S05]  /*11e0*/  PRMT R77, RZ, 0x5410, R20 ;  /* 0x00005410ff4d7816 */ /* 0x000fca0000000014 */
[----:B-----5:R-:W-:Y:S01]  /*11f0*/  FADD.FTZ R82, R77, R68 ;  /* 0x000000444d527221 */ /* 0x020fe20000010000 */
[----:B------:R-:W-:-:S04]  /*1200*/  PRMT R79, RZ, 0x5410, R72 ;  /* 0x00005410ff4f7816 */ /* 0x000fc80000000048 */
[----:B------:R-:W-:Y:S01]  /*1210*/  FSETP.GTU.FTZ.AND P0, PT, R82, 20, PT ;  /* 0x41a000005200780b */ /* 0x000fe20003f1c000 */
[----:B------:R-:W-:Y:S01]  /*1220*/  FADD.FTZ R80, R79, R68 ;  /* 0x000000444f507221 */ /* 0x000fe20000010000 */
[----:B------:R-:W-:Y:S01]  /*1230*/  PRMT R18, RZ, 0x5410, R23 ;  /* 0x00005410ff127816 */ /* 0x000fe20000000017 */
[----:B------:R-:W-:Y:S01]  /*1240*/  IMAD.MOV.U32 R64, RZ, RZ, c[0x0][0x16c] ;  /* 0x00005b00ff407624 */ /* 0x000fe200078e00ff */
[----:B0-----:R-:W-:Y:S01]  /*1250*/  PRMT R76, RZ, 0x5410, R76 ;  /* 0x00005410ff4c7816 */ /* 0x001fe2000000004c */
[--C-:B------:R-:W-:Y:S02]  /*1260*/  FADD.FTZ R81, R19, R68.reuse ;  /* 0x0000004413517221 */ /* 0x100fe40000010000 */
[--C-:B------:R-:W-:Y:S02]  /*1270*/  FADD.FTZ R79, R73, R68.reuse ;  /* 0x00000044494f7221 */ /* 0x100fe40000010000 */
[--C-:B------:R-:W-:Y:S02]  /*1280*/  FADD.FTZ R78, R87, R68.reuse ;  /* 0x00000044574e7221 */ /* 0x100fe40000010000 */
[--C-:B------:R-:W-:Y:S01]  /*1290*/  FADD.FTZ R77, R75, R68.reuse ;  /* 0x000000444b4d7221 */ /* 0x100fe20000010000 */
[----:B------:R-:W-:Y:S01]  /*12a0*/  ISETP.GE.AND P5, PT, R64, 0x1, PT ;  /* 0x000000014000780c */ /* 0x000fe20003fa6270 */
[----:B------:R-:W-:Y:S01]  /*12b0*/  FFMA.FTZ R89, R76, R18, R89 ;  /* 0x000000124c597223 */ /* 0x000fe20000010059 */
[----:B------:R-:W-:Y:S01]  /*12c0*/  FSETP.GTU.FTZ.AND P6, PT, R81, 20, PT ;  /* 0x41a000005100780b */ /* 0x000fe20003fdc000 */
[----:B------:R-:W-:Y:S01]  /*12d0*/  FADD.FTZ R75, R85, R68 ;  /* 0x00000044554b7221 */ /* 0x000fe20000010000 */
[----:B------:R-:W-:-:S02]  /*12e0*/  FSETP.GTU.FTZ.AND P4, PT, R80, 20, PT ;  /* 0x41a000005000780b */ /* 0x000fc40003f9c000 */
[----:B------:R-:W-:Y:S02]  /*12f0*/  FSETP.GTU.FTZ.AND P3, PT, R79, 20, PT ;  /* 0x41a000004f00780b */ /* 0x000fe40003f7c000 */
[----:B------:R-:W-:Y:S02]  /*1300*/  FSETP.GTU.FTZ.AND P2, PT, R78, 20, PT ;  /* 0x41a000004e00780b */ /* 0x000fe40003f5c000 */
[----:B------:R-:W-:Y:S01]  /*1310*/  FSETP.GTU.FTZ.AND P1, PT, R77, 20, PT ;  /* 0x41a000004d00780b */ /* 0x000fe20003f3c000 */
[----:B------:R-:W-:Y:S07]  /*1320*/  @P0 BRA `(.L_x_6707) ;  /* 0x000001f000000947 */ /* 0x000fee0003800000 */
[----:B-123--:R-:W-:Y:S01]  /*1330*/  FMUL.FTZ R82, R82, 1.4426950216293334961 ;  /* 0x3fb8aa3b52527820 */ /* 0x00efe20000410000 */
        /* <DEDUP_REMOVED lines=30> */
.L_x_6707:
[----:B-123--:R-:W-:Y:S05]  /*1520*/  BSYNC B0 ;  /* 0x0000000000007941 */ /* 0x00efea0003800000 */
.L_x_6706:
        /* <DEDUP_REMOVED lines=39> */
.L_x_6709:
[----:B------:R-:W-:Y:S05]  /*17a0*/  BSYNC B0 ;  /* 0x0000000000007941 */ /* 0x000fea0003800000 */
.L_x_6708:
[----:B------:R-:W-:Y:S01]  /*17b0*/  PRMT R64, RZ, 0x5410, R0 ;  /* 0x00005410ff407816 */ /* 0x000fe20000000000 */
[----:B------:R-:W-:Y:S01]  /*17c0*/  BSSY B0, `(.L_x_6710) ;  /* 0x0000026000007945 */ /* 0x000fe20003800000 */
[----:B------:R-:W-:Y:S01]  /*17d0*/  PRMT R72, RZ, 0x5410, R17 ;  /* 0x00005410ff487816 */ /* 0x000fe20000000011 */
[----:B------:R-:W-:Y:S01]  /*17e0*/  HFMA2.MMA R104, -RZ, RZ, 0, 0 ;  /* 0x00000000ff687435 */ /* 0x000fe200000001ff */
[----:B------:R-:W-:Y:S02]  /*17f0*/  FSETP.GTU.FTZ.AND P6, PT, R73, 20, PT ;  /* 0x41a000004900780b */ /* 0x000fe40003fdc000 */
[----:B------:R-:W-:Y:S01]  /*1800*/  MOV R99, c[0x0][0x174] ;  /* 0x00005d0000637a02 */ /* 0x000fe20000000f00 */
[----:B------:R-:W-:Y:S01]  /*1810*/  FFMA.FTZ R64, R72, R64, R89 ;  /* 0x0000004048407223 */ /* 0x000fe20000010059 */
        /* <DEDUP_REMOVED lines=32> */
.L_x_6711:
[----:B------:R-:W-:Y:S05]  /*1a20*/  BSYNC B0 ;  /* 0x0000000000007941 */ /* 0x000fea0003800000 */
.L_x_6710:
        /* <DEDUP_REMOVED lines=33> */
.L_x_6713:
[----:B------:R-:W-:Y:S05]  /*1c40*/  BSYNC B0 ;  /* 0x0000000000007941 */ /* 0x000fea0003800000 */
.L_x_6712:
        /* <DEDUP_REMOVED lines=33> */
.L_x_6715:
[----:B------:R-:W-:Y:S05]  /*1e60*/  BSYNC B0 ;  /* 0x0000000000007941 */ /* 0x000fea0003800000 */
.L_x_6714:
        /* <DEDUP_REMOVED lines=33> */
.L_x_6717:
[----:B------:R-:W-:Y:S05]  /*2080*/  BSYNC B0 ;  /* 0x0000000000007941 */ /* 0x000fea0003800000 */
.L_x_6716:
        /* <DEDUP_REMOVED lines=33> */
.L_x_6719:
[----:B------:R-:W-:Y:S05]  /*22a0*/  BSYNC B0 ;  /* 0x0000000000007941 */ /* 0x000fea0003800000 */
.L_x_6718:
        /* <DEDUP_REMOVED lines=33> */
.L_x_6721:
[----:B------:R-:W-:Y:S05]  /*24c0*/  BSYNC B0 ;  /* 0x0000000000007941 */ /* 0x000fea0003800000 */
.L_x_6720:
[----:B------:R-:W-:Y:S01]  /*24d0*/  LEA R99, R99, R50, 0x8 ;  /* 0x0000003263637211 */ /* 0x000fe200078e40ff */
[----:B------:R-:W-:Y:S01]  /*24e0*/  BAR.SYNC.DEFER_BLOCKING 0x0 ;  /* 0x0000000000007b1d */ /* 0x000fe20000010000 */
[----:B------:R-:W-:Y:S01]  /*24f0*/  HFMA2.MMA R21, -RZ, RZ, 0, 0 ;  /* 0x00000000ff157435 */ /* 0x000fe200000001ff */
[----:B------:R-:W-:Y:S01]  /*2500*/  CS2R R102, SRZ ;  /* 0x0000000000667805 */ /* 0x000fe2000001ff00 */
[----:B------:R-:W-:Y:S01]  /*2510*/  MOV R101, RZ ;  /* 0x000000ff00657202 */ /* 0x000fe20000000f00 */
[----:B------:R-:W-:Y:S01]  /*2520*/  CS2R R110, SRZ ;  /* 0x00000000006e7805 */ /* 0x000fe2000001ff00 */
[----:B------:R-:W-:Y:S01]  /*2530*/  MOV R112, RZ ;  /* 0x000000ff00707202 */ /* 0x000fe20000000f00 */
[-C--:B------:R-:W-:Y:S01]  /*2540*/  FMUL.FTZ R98, R83, R69.reuse ;  /* 0x0000004553627220 */ /* 0x080fe20000410000 */
[----:B------:R-:W-:Y:S01]  /*2550*/  SHF.R.S32.HI R97, RZ, 0x1f, R99 ;  /* 0x0000001fff617819 */ /* 0x000fe20000011463 */
        /* <DEDUP_REMOVED lines=9> */
[----:B------:R-:W-:Y:S01]  /*25f0*/  IMAD R102, R70, c[0x0][0x198], RZ ;  /* 0x0000660046667a24 */ /* 0x000fe200078e02ff */
[----:B------:R-:W-:Y:S01]  /*2600*/  IADD3 R101, R52, -0x1, RZ ;  /* 0xffffffff34657810 */ /* 0x000fe20007ffe0ff */
[----:B------:R-:W-:Y:S01]  /*2610*/  IMAD R100, R70, c[0x0][0x180], RZ ;  /* 0x0000600046647a24 */ /* 0x000fe200078e02ff */
[----:B------:R-:W-:Y:S01]  /*2620*/  MOV R147, RZ ;  /* 0x000000ff00937202 */ /* 0x000fe20000000f00 */
[----:B------:R-:W-:Y:S01]  /*2630*/  IMAD R21, R20, c[0x0][0x16c], RZ ;  /* 0x00005b0014157a24 */ /* 0x000fe200078e02ff */
[----:B------:R-:W-:Y:S01]  /*2640*/  LEA.HI R20, R101, R101, RZ, 0x1 ;  /* 0x0000006565147211 */ /* 0x000fe200078f08ff */
[C---:B------:R-:W-:Y:S01]  /*2650*/  IMAD.WIDE.U32 R18, R71.reuse, c[0x0][0x198], RZ ;  /* 0x0000660047127a25 */ /* 0x040fe200078e00ff */
[----:B------:R-:W-:Y:S01]  /*2660*/  MOV R104, RZ ;  /* 0x000000ff00687202 */ /* 0x000fe20000000f00 */
[----:B------:R-:W-:Y:S01]  /*2670*/  CS2R R110, SRZ ;  /* 0x00000000006e7805 */ /* 0x000fe2000001ff00 */
[----:B------:R-:W-:Y:S01]  /*2680*/  MOV R108, R51 ;  /* 0x00000033006c7202 */ /* 0x000fe20000000f00 */
[C---:B------:R-:W-:Y:S01]  /*2690*/  IMAD R105, R71.reuse, c[0x0][0x19c], R102 ;  /* 0x0000670047697a24 */ /* 0x040fe200078e0266 */
[----:B------:R-:W-:Y:S01]  /*26a0*/  LOP3.LUT R102, R20, 0xfffffe, RZ, 0xc0, !PT ;  /* 0x00fffffe14667812 */ /* 0x000fe200078ec0ff */
[----:B------:R-:W-:Y:S01]  /*26b0*/  IMAD.WIDE.U32 R16, R71, c[0x0][0x180], RZ ;  /* 0x0000600047107a25 */ /* 0x000fe200078e00ff */
[----:B------:R-:W-:Y:S01]  /*26c0*/  LEA R85, P1, R18, c[0x0][0x228], 0x2 ;  /* 0x00008a0012557a11 */ /* 0x000fe200078210ff */
[----:B------:R-:W-:Y:S01]  /*26d0*/  UMOV UR4, URZ ;  /* 0x0000003f00047c82 */ /* 0x000fe20008000000 */
[----:B------:R-:W-:Y:S01]  /*26e0*/  IADD3 R19, R19, R105, RZ ;  /* 0x0000006913137210 */ /* 0x000fe20007ffe0ff */
[----:B------:R-:W-:Y:S01]  /*26f0*/  IMAD R103, R71, c[0x0][0x184], R100 ;  /* 0x0000610047677a24 */ /* 0x000fe200078e0264 */
[----:B------:R-:W-:Y:S01]  /*2700*/  LEA R87, P0, R16, c[0x0][0x220], 0x2 ;  /* 0x0000880010577a11 */ /* 0x000fe200078010ff */
[----:B------:R-:W-:Y:S01]  /*2710*/  IMAD.WIDE R20, R21, 0x8, R8 ;  /* 0x0000000815147825 */ /* 0x000fe200078e0208 */
[----:B------:R-:W-:-:S02]  /*2720*/  LEA.HI.X R19, R18, c[0x0][0x22c], R19, 0x2, P1 ;  /* 0x00008b0012137a11 */ /* 0x000fc400008f1413 */
[----:B------:R-:W-:Y:S01]  /*2730*/  IADD3 R17, R17, R103, RZ ;  /* 0x0000006711117210 */ /* 0x000fe20007ffe0ff */
[----:B------:R-:W-:Y:S01]  /*2740*/  IMAD.IADD R105, R101, 0x1, -R102 ;  /* 0x0000000165697824 */ /* 0x000fe200078e0a66 */
[----:B------:R-:W-:Y:S01]  /*2750*/  MOV R109, R21 ;  /* 0x00000015006d7202 */ /* 0x000fe20000000f00 */
[----:B------:R-:W-:Y:S01]  /*2760*/  CS2R R102, SRZ ;  /* 0x0000000000667805 */ /* 0x000fe2000001ff00 */
[----:B------:R-:W-:Y:S01]  /*2770*/  LEA.HI.X R100, R16, c[0x0][0x224], R17, 0x2, P0 ;  /* 0x0000890010647a11 */ /* 0x000fe200000f1411 */
[----:B------:R-:W-:Y:S01]  /*2780*/  IMAD.MOV.U32 R101, RZ, RZ, RZ ;  /* 0x000000ffff657224 */ /* 0x000fe200078e00ff */
[----:B------:R-:W-:Y:S02]  /*2790*/  MOV R107, R47 ;  /* 0x0000002f006b7202 */ /* 0x000fe40000000f00 */
[----:B------:R-:W-:Y:S02]  /*27a0*/  MOV R106, RZ ;  /* 0x000000ff006a7202 */ /* 0x000fe40000000f00 */
[----:B------:R-:W-:-:S02]  /*27b0*/  MOV R21, RZ ;  /* 0x000000ff00157202 */ /* 0x000fc40000000f00 */
[----:B------:R-:W-:Y:S02]  /*27c0*/  MOV R112, RZ ;  /* 0x000000ff00707202 */ /* 0x000fe40000000f00 */
[----:B------:R-:W-:Y:S02]  /*27d0*/  SHF.L.U32 R105, R105, 0x8, RZ ;  /* 0x0000000869697819 */ /* 0x000fe400000006ff */
.L_x_6727:
[----:B------:R-:W-:Y:S02]  /*27e0*/  MOV R16, R87 ;  /* 0x0000005700107202 */ /* 0x000fe40000000f00 */
[----:B------:R-:W-:-:S05]  /*27f0*/  MOV R17, R100 ;  /* 0x0000006400117202 */ /* 0x000fca0000000f00 */
[----:B------:R0:W2:Y:S01]  /*2800*/  LDG.E R113, [R16.64] ;  /* 0x0000000610717981 */ /* 0x0000a2000c1e1900 */
[C---:B------:R-:W-:Y:S02]  /*2810*/  ISETP.NE.AND P1, PT, R60.reuse, RZ, PT ;  /* 0x000000ff3c00720c */ /* 0x040fe40003f25270 */
[----:B------:R-:W-:Y:S02]  /*2820*/  IADD3 R114, R60, 0x200, RZ ;  /* 0x000002003c727810 */ /* 0x000fe40007ffe0ff */
[----:B------:R-:W-:Y:S02]  /*2830*/  MOV R18, R85 ;  /* 0x0000005500127202 */ /* 0x000fe40000000f00 */
[----:B------:R-:W-:Y:S02]  /*2840*/  SEL R114, R105, R114, !P1 ;  /* 0x0000007269727207 */ /* 0x000fe40004800000 */
[----:B0-----:R-:W-:Y:S01]  /*2850*/  MOV R16, R108 ;  /* 0x0000006c00107202 */ /* 0x001fe20000000f00 */
[----:B------:R-:W-:Y:S01]  /*2860*/  IMAD.MOV.U32 R17, RZ, RZ, R107 ;  /* 0x000000ffff117224 */ /* 0x000fe200078e006b */
[----:B------:R-:W3:Y:S01]  /*2870*/  LDG.E R18, [R18.64] ;  /* 0x0000000612127981 */ /* 0x000ee2000c1e1900 */
[----:B------:R-:W-:-:S03]  /*2880*/  ISETP.GT.AND P0, PT, R52, 0x1, PT ;  /* 0x000000013400780c */ /* 0x000fc60003f04270 */
[----:B------:R0:W3:Y:S01]  /*2890*/  LDG.E R115, [R16.64] ;  /* 0x0000000610737981 */ /* 0x0000e2000c1e1900 */
[----:B------:R-:W-:Y:S01]  /*28a0*/  ISETP.EQ.AND P0, PT, R139, RZ, P0 ;  /* 0x000000ff8b00720c */ /* 0x000fe20000702270 */
[----:B------:R-:W-:-:S12]  /*28b0*/  HFMA2.MMA R134, -RZ, RZ, 0, 0 ;  /* 0x00000000ff867435 */ /* 0x000fd800000001ff */
[----:B0-----:R-:W-:Y:S02]  /*28c0*/  @P0 MOV R16, R20 ;  /* 0x0000001400100202 */ /* 0x001fe40000000f00 */
[----:B------:R-:W-:Y:S01]  /*28d0*/  @P0 MOV R17, R109 ;  /* 0x0000006d00110202 */ /* 0x000fe20000000f00 */
[----:B--2---:R-:W-:-:S04]  /*28e0*/  FMUL.FTZ R122, R113, 1.4426950216293334961 ;  /* 0x3fb8aa3b717a7820 */ /* 0x004fc80000410000 */
[----:B------:R-:W-:-:S06]  /*28f0*/  FMUL.FTZ R135, R122, R82 ;  /* 0x000000527a877220 */ /* 0x000fcc0000410000 */
[----:B------:R-:W0:Y:S02]  /*2900*/  MUFU.EX2 R135, R135 ;  /* 0x0000008700877308 */ /* 0x000e240000000800 */
[----:B0-----:R0:W-:Y:S04]  /*2910*/  STS [R114.X4+0x458], R135 ;  /* 0x0004588772007388 */ /* 0x0011e80000004800 */
[----:B------:R-:W-:Y:S06]  /*2920*/  BAR.SYNC.DEFER_BLOCKING 0x0 ;  /* 0x0000000000007b1d */ /* 0x000fec0000010000 */
[----:B------:R1:W5:Y:S01]  /*2930*/  @P0 LDG.E R134, [R16.64+0x4] ;  /* 0x0000040610860981 */ /* 0x000362000c1e1900 */
[----:B------:R-:W-:-:S13]  /*2940*/  ISETP.NE.AND P2, PT, R60, 0x1f, PT ;  /* 0x0000001f3c00780c */ /* 0x000fda0003f45270 */
[----:B------:R1:W2:Y:S01]  /*2950*/  @P2 LDS R153, [R60.X4+0xc5c] ;  /* 0x000c5c003c992984 */ /* 0x0002a20000004800 */
[C---:B------:R-:W-:Y:S02]  /*2960*/  FMUL.FTZ R130, R122.reuse, R81 ;  /* 0x000000517a827220 */ /* 0x040fe40000410000 */
[C---:B------:R-:W-:Y:S02]  /*2970*/  FMUL.FTZ R126, R122.reuse, R73 ;  /* 0x000000497a7e7220 */ /* 0x040fe40000410000 */
[C---:B------:R-:W-:Y:S02]  /*2980*/  FMUL.FTZ R129, R122.reuse, R80 ;  /* 0x000000507a817220 */ /* 0x040fe40000410000 */
[C---:B------:R-:W-:Y:S02]  /*2990*/  FMUL.FTZ R131, R122.reuse, R79 ;  /* 0x0000004f7a837220 */ /* 0x040fe40000410000 */
[C---:B------:R-:W-:Y:S02]  /*29a0*/  FMUL.FTZ R141, R122.reuse, R78 ;  /* 0x0000004e7a8d7220 */ /* 0x040fe40000410000 */
[----:B------:R-:W-:-:S02]  /*29b0*/  FMUL.FTZ R144, R122, R77 ;  /* 0x0000004d7a907220 */ /* 0x000fc40000410000 */
[----:B------:R-:W-:Y:S01]  /*29c0*/  FMUL.FTZ R132, R122, R75 ;  /* 0x0000004b7a847220 */ /* 0x000fe20000410000 */
[----:B------:R-:W4:Y:S01]  /*29d0*/  MUFU.EX2 R130, R130 ;  /* 0x0000008200827308 */ /* 0x000f220000000800 */
[----:B---3--:R-:W-:-:S07]  /*29e0*/  FMUL.FTZ R149, R115, R18 ;  /* 0x0000001273957220 */ /* 0x008fce0000410000 */
[----:B------:R-:W3:Y:S01]  /*29f0*/  MUFU.EX2 R126, R126 ;  /* 0x0000007e007e7308 */ /* 0x000ee20000000800 */
[----:B------:R-:W-:Y:S02]  /*2a00*/  PRMT R115, RZ, 0x5410, R137 ;  /* 0x00005410ff737816 */ /* 0x000fe40000000089 */
[----:B------:R-:W-:-:S05]  /*2a10*/  PRMT R18, RZ, 0x5410, R27 ;  /* 0x00005410ff127816 */ /* 0x000fca000000001b */
[----:B------:R-:W1:Y:S01]  /*2a20*/  MUFU.EX2 R129, R129 ;  /* 0x0000008100817308 */ /* 0x000e620000000800 */
[----:B------:R-:W-:-:S07]  /*2a30*/  PRMT R117, RZ, 0x5410, R26 ;  /* 0x00005410ff757816 */ /* 0x000fce000000001a */
[----:B------:R-:W1:Y:S01]  /*2a40*/  MUFU.EX2 R131, R131 ;  /* 0x0000008300837308 */ /* 0x000e620000000800 */
[----:B0-----:R-:W-:-:S07]  /*2a50*/  PRMT R114, RZ, 0x5410, R25 ;  /* 0x00005410ff727816 */ /* 0x001fce0000000019 */
        /* <DEDUP_REMOVED lines=25> */
[----:B---3--:R-:W-:Y:S01]  /*2bf0*/  FFMA.FTZ R122, R126, R124, R151 ;  /* 0x0000007c7e7a7223 */ /* 0x008fe20000010097 */
[----:B------:R-:W-:Y:S05]  /*2c00*/  @P2 BRA `(.L_x_6724) ;  /* 0x0000008000002947 */ /* 0x000fea0003800000 */
[----:B012---:R-:W-:Y:S02]  /*2c10*/  ISETP.NE.AND P0, PT, R52, c[0x0][0x174], PT ;  /* 0x00005d0034007a0c */ /* 0x007fe40003f05270 */
[----:B------:R-:W-:-:S11]  /*2c20*/  MOV R153, 0x3f800000 ;  /* 0x3f80000000997802 */ /* 0x000fd60000000f00 */
[----:B------:R-:W-:-:S04]  /*2c30*/  @P0 LEA.HI R16, R52, R52, RZ, 0x1 ;  /* 0x0000003434100211 */ /* 0x000fc800078f08ff */
[----:B------:R-:W-:-:S04]  /*2c40*/  @P0 LOP3.LUT R17, R16, 0x3ffffe, RZ, 0xc0, !PT ;  /* 0x003ffffe10110812 */ /* 0x000fc800078ec0ff */
[----:B------:R-:W-:-:S04]  /*2c50*/  @P0 IADD3 R17, -R17, R52, RZ ;  /* 0x0000003411110210 */ /* 0x000fc80007ffe1ff */
[----:B------:R-:W-:-:S05]  /*2c60*/  @P0 LEA R17, R17, 0x458, 0xa ;  /* 0x0000045811110811 */ /* 0x000fca00078e50ff */
[----:B------:R-:W-:-:S05]  /*2c70*/  @P0 IMAD.IADD R17, R17, 0x1, R106 ;  /* 0x0000000111110824 */ /* 0x000fca00078e026a */
[----:B------:R0:W1:Y:S02]  /*2c80*/  @P0 LDS R153, [R17] ;  /* 0x0000000011990984 */ /* 0x0000640000000800 */
.L_x_6724:
[----:B012---:R-:W-:Y:S05]  /*2c90*/  BSYNC B0 ;  /* 0x0000000000007941 */ /* 0x007fea0003800000 */
.L_x_6723:
        /* <DEDUP_REMOVED lines=94> */
[----:B------:R-:W-:Y:S02]  /*3280*/  FMUL.FTZ R154, R124, R73 ;  /* 0x000000497c9a7220 */ /* 0x000fe40000410000 */
[----:B-1----:R-:W-:Y:S01]  /*3290*/  @P1 FFMA.FTZ R152, R155, R152, R150 ;  /* 0x000000989b981223 */ /* 0x002fe20000010096 */
[----:B------:R-:W-:Y:S01]  /*32a0*/  ISETP.GT.AND P1, PT, R53, 0x1d, PT ;  /* 0x0000001d3500780c */ /* 0x000fe20003f24270 */
[----:B------:R-:W-:Y:S02]  /*32b0*/  FADD.FTZ R89, R154, R89 ;  /* 0x000000599a597221 */ /* 0x000fe40000010000 */
        /* <DEDUP_REMOVED lines=19> */
[-C--:B------:R-:W-:Y:S02]  /*33f0*/  FFMA.FTZ R132, R115, -R82.reuse, R152 ;  /* 0x8000005273847223 */ /* 0x080fe40000010098 */
[----:B------:R-:W-:-:S02]  /*3400*/  FMUL.FTZ R123, R130, R82 ;  /* 0x00000052827b7220 */ /* 0x000fc40000410000 */
[----:B------:R-:W-:Y:S02]  /*3410*/  FFMA.FTZ R127, R84, R141, R127 ;  /* 0x0000008d547f7223 */ /* 0x000fe4000001007f */
[-C--:B------:R-:W-:Y:S02]  /*3420*/  FFMA.FTZ R125, R18, -R81.reuse, R151 ;  /* 0x80000051127d7223 */ /* 0x080fe40000010097 */
[----:B------:R-:W-:Y:S02]  /*3430*/  FMUL.FTZ R126, R142, R81 ;  /* 0x000000518e7e7220 */ /* 0x000fe40000410000 */
[----:B------:R-:W-:Y:S02]  /*3440*/  FFMA.FTZ R129, R123, R132, RZ ;  /* 0x000000847b817223 */ /* 0x000fe400000100ff */
[----:B------:R-:W-:Y:S02]  /*3450*/  FFMA.FTZ R144, R117, -R80, R145 ;  /* 0x8000005075907223 */ /* 0x000fe40000010091 */
[----:B------:R-:W-:-:S02]  /*3460*/  FFMA.FTZ R145, R76, R133, R127 ;  /* 0x000000854c917223 */ /* 0x000fc4000001007f */
[----:B------:R-:W-:Y:S02]  /*3470*/  FMUL.FTZ R127, R140, R80 ;  /* 0x000000508c7f7220 */ /* 0x000fe40000410000 */
[----:B------:R-:W-:Y:S02]  /*3480*/  FFMA.FTZ R129, R126, R125, R129 ;  /* 0x0000007d7e817223 */ /* 0x000fe40000010081 */
[----:B------:R-:W-:Y:S02]  /*3490*/  FFMA.FTZ R149, R74, R131, R145 ;  /* 0x000000834a957223 */ /* 0x000fe40000010091 */
[-C--:B------:R-:W-:Y:S02]  /*34a0*/  FFMA.FTZ R135, R114, -R79.reuse, R135 ;  /* 0x8000004f72877223 */ /* 0x080fe40000010087 */
[----:B------:R-:W-:Y:S02]  /*34b0*/  FMUL.FTZ R146, R138, R79 ;  /* 0x0000004f8a927220 */ /* 0x000fe40000410000 */
[----:B------:R-:W-:-:S02]  /*34c0*/  FFMA.FTZ R145, R127, R144, R129 ;  /* 0x000000907f917223 */ /* 0x000fc40000010081 */
[-C--:B------:R-:W-:Y:S02]  /*34d0*/  FFMA.FTZ R148, R119, -R78.reuse, R141 ;  /* 0x8000004e77947223 */ /* 0x080fe4000001008d */
[----:B------:R-:W-:Y:S02]  /*34e0*/  FMUL.FTZ R141, R136, R78 ;  /* 0x0000004e888d7220 */ /* 0x000fe40000410000 */
[----:B------:R-:W-:Y:S02]  /*34f0*/  FFMA.FTZ R145, R146, R135, R145 ;  /* 0x0000008792917223 */ /* 0x000fe40000010091 */
[----:B------:R-:W-:Y:S02]  /*3500*/  FFMA.FTZ R129, R72, R143, R149 ;  /* 0x0000008f48817223 */ /* 0x000fe40000010095 */
[-C--:B------:R-:W-:Y:S02]  /*3510*/  FFMA.FTZ R133, R116, -R77.reuse, R133 ;  /* 0x8000004d74857223 */ /* 0x080fe40000010085 */
[----:B------:R-:W-:Y:S01]  /*3520*/  FMUL.FTZ R150, R134, R77 ;  /* 0x0000004d86967220 */ /* 0x000fe20000410000 */
[----:B------:R-:W0:Y:S01]  /*3530*/  SHFL.DOWN PT, R158, R129, 0x1, 0x1f ;  /* 0x08201f00819e7f89 */ /* 0x000e2200000e0000 */
[----:B------:R-:W-:-:S02]  /*3540*/  FFMA.FTZ R149, R141, R148, R145 ;  /* 0x000000948d957223 */ /* 0x000fc40000010091 */
[-C--:B------:R-:W-:Y:S02]  /*3550*/  FMUL.FTZ R145, R128, R75.reuse ;  /* 0x0000004b80917220 */ /* 0x080fe40000410000 */
[----:B------:R-:W-:Y:S02]  /*3560*/  FFMA.FTZ R152, R118, -R75, R131 ;  /* 0x8000004b76987223 */ /* 0x000fe40000010083 */
[----:B------:R-:W-:Y:S02]  /*3570*/  FFMA.FTZ R149, R150, R133, R149 ;  /* 0x0000008596957223 */ /* 0x000fe40000010095 */
[----:B------:R-:W-:Y:S02]  /*3580*/  FFMA.FTZ R143, R120, -R73, R143 ;  /* 0x80000049788f7223 */ /* 0x000fe4000001008f */
[----:B------:R-:W-:Y:S02]  /*3590*/  FFMA.FTZ R149, R145, R152, R149 ;  /* 0x0000009891957223 */ /* 0x000fe40000010095 */
[----:B--2---:R-:W-:-:S02]  /*35a0*/  FFMA.FTZ R17, R121, R17, R122 ;  /* 0x0000001179117223 */ /* 0x004fc4000001007a */
[----:B------:R-:W-:Y:S02]  /*35b0*/  FFMA.FTZ R131, R154, R143, R149 ;  /* 0x0000008f9a837223 */ /* 0x000fe40000010095 */
[----:B------:R-:W-:Y:S02]  /*35c0*/  FMUL.FTZ R16, R121, R16 ;  /* 0x0000001079107220 */ /* 0x000fe40000410000 */
[----:B------:R-:W-:Y:S01]  /*35d0*/  FMUL.FTZ R121, R113, R128 ;  /* 0x0000008071797220 */ /* 0x000fe20000410000 */
[----:B------:R-:W1:Y:S01]  /*35e0*/  SHFL.DOWN PT, R156, R131, 0x1, 0x1f ;  /* 0x08201f00839c7f89 */ /* 0x000e6200000e0000 */
[----:B------:R-:W-:Y:S02]  /*35f0*/  FADD.FTZ R92, R145, R92 ;  /* 0x0000005c915c7221 */ /* 0x000fe40000010000 */
[----:B------:R-:W-:Y:S01]  /*3600*/  FMUL.FTZ R145, R152, R121 ;  /* 0x0000007998917220 */ /* 0x000fe20000410000 */
[----:B------:R2:W-:Y:S01]  /*3610*/  @!P2 STS.64 [UR4+0xcd8], R16 ;  /* 0x000cd810ff00a988 */ /* 0x0005e20008000a04 */
[----:B0-----:R-:W-:-:S02]  /*3620*/  @!P0 FADD.FTZ R129, R129, R158 ;  /* 0x0000009e81818221 */ /* 0x001fc40000010000 */
[C---:B------:R-:W-:Y:S02]  /*3630*/  FMUL.FTZ R121, R113.reuse, R136 ;  /* 0x0000008871797220 */ /* 0x040fe40000410000 */
[----:B------:R-:W-:Y:S01]  /*3640*/  FMUL.FTZ R122, R113, R134 ;  /* 0x00000086717a7220 */ /* 0x000fe20000410000 */
[----:B------:R-:W0:Y:S01]  /*3650*/  SHFL.DOWN PT, R158, R129, 0x2, 0x1f ;  /* 0x08401f00819e7f89 */ /* 0x000e2200000e0000 */
[----:B------:R-:W-:Y:S02]  /*3660*/  FMUL.FTZ R121, R148, R121 ;  /* 0x0000007994797220 */ /* 0x000fe40000410000 */
[----:B------:R-:W-:Y:S02]  /*3670*/  FMUL.FTZ R133, R133, R122 ;  /* 0x0000007a85857220 */ /* 0x000fe40000410000 */
[----:B--2---:R-:W-:Y:S02]  /*3680*/  FMUL.FTZ R16, R113, R124 ;  /* 0x0000007c71107220 */ /* 0x004fe40000410000 */
[----:B------:R-:W-:-:S02]  /*3690*/  FFMA.FTZ R136, R119, R136, R121 ;  /* 0x0000008877887223 */ /* 0x000fc40000010079 */
[----:B------:R-:W-:Y:S02]  /*36a0*/  FMUL.FTZ R143, R143, R16 ;  /* 0x000000108f8f7220 */ /* 0x000fe40000410000 */
[C---:B------:R-:W-:Y:S02]  /*36b0*/  FMUL.FTZ R16, R113.reuse, R138 ;  /* 0x0000008a71107220 */ /* 0x040fe40000410000 */
[----:B------:R-:W-:Y:S02]  /*36c0*/  FMUL.FTZ R119, R113, R140 ;  /* 0x0000008c71777220 */ /* 0x000fe40000410000 */
[----:B-1----:R-:W-:Y:S01]  /*36d0*/  @!P0 FADD.FTZ R131, R131, R156 ;  /* 0x0000009c83838221 */ /* 0x002fe20000010000 */
[----:B------:R-:W-:Y:S01]  /*36e0*/  ISETP.GT.AND P0, PT, R53, 0x1b, PT ;  /* 0x0000001b3500780c */ /* 0x000fe20003f04270 */
[----:B------:R-:W-:Y:S02]  /*36f0*/  FMUL.FTZ R135, R135, R16 ;  /* 0x0000001087877220 */ /* 0x000fe40000410000 */
[----:B------:R-:W-:Y:S01]  /*3700*/  FMUL.FTZ R119, R144, R119 ;  /* 0x0000007790777220 */ /* 0x000fe20000410000 */
[----:B------:R-:W1:Y:S01]  /*3710*/  SHFL.DOWN PT, R156, R131, 0x2, 0x1f ;  /* 0x08401f00839c7f89 */ /* 0x000e6200000e0000 */
[----:B------:R-:W-:-:S02]  /*3720*/  FFMA.FTZ R138, R114, R138, R135 ;  /* 0x0000008a728a7223 */ /* 0x000fc40000010087 */
[----:B------:R-:W-:Y:S02]  /*3730*/  FMUL.FTZ R114, R113, R142 ;  /* 0x0000008e71727220 */ /* 0x000fe40000410000 */
[----:B0-----:R-:W-:Y:S02]  /*3740*/  @!P1 FADD.FTZ R129, R129, R158 ;  /* 0x0000009e81819221 */ /* 0x001fe40000010000 */
[----:B------:R-:W-:Y:S02]  /*3750*/  FMUL.FTZ R113, R113, R130 ;  /* 0x0000008271717220 */ /* 0x000fe40000410000 */
[----:B------:R-:W-:Y:S01]  /*3760*/  FMUL.FTZ R125, R125, R114 ;  /* 0x000000727d7d7220 */ /* 0x000fe20000410000 */
[----:B------:R-:W0:Y:S01]  /*3770*/  SHFL.DOWN PT, R158, R129, 0x4, 0x1f ;  /* 0x08801f00819e7f89 */ /* 0x000e2200000e0000 */
[----:B------:R-:W-:Y:S02]  /*3780*/  FMUL.FTZ R113, R132, R113 ;  /* 0x0000007184717220 */ /* 0x000fe40000410000 */
[----:B------:R-:W-:-:S02]  /*3790*/  FFMA.FTZ R133, R116, R134, R133 ;  /* 0x0000008674857223 */ /* 0x000fc40000010085 */
[----:B------:R-:W-:Y:S02]  /*37a0*/  FFMA.FTZ R118, R118, R128, R145 ;  /* 0x0000008076767223 */ /* 0x000fe40000010091 */
[----:B------:R-:W-:Y:S02]  /*37b0*/  FFMA.FTZ R143, R120, R124, R143 ;  /* 0x0000007c788f7223 */ /* 0x000fe4000001008f */
[----:B------:R-:W-:Y:S02]  /*37c0*/  FFMA.FTZ R119, R117, R140, R119 ;  /* 0x0000008c75777223 */ /* 0x000fe40000010077 */
[----:B------:R-:W-:Y:S02]  /*37d0*/  FFMA.FTZ R125, R18, R142, R125 ;  /* 0x0000008e127d7223 */ /* 0x000fe4000001007d */
[----:B------:R-:W-:Y:S02]  /*37e0*/  FFMA.FTZ R130, R115, R130, R113 ;  /* 0x0000008273827223 */ /* 0x000fe40000010071 */
[----:B-1----:R-:W-:Y:S01]  /*37f0*/  @!P1 FADD.FTZ R131, R131, R156 ;  /* 0x0000009c83839221 */ /* 0x002fe20000010000 */
[----:B------:R-:W-:Y:S01]  /*3800*/  ISETP.GT.AND P1, PT, R53, 0x17, PT ;  /* 0x000000173500780c */ /* 0x000fe20003f24270 */
[----:B------:R-:W-:-:S02]  /*3810*/  FADD.FTZ R91, R150, R91 ;  /* 0x0000005b965b7221 */ /* 0x000fc40000010000 */
[----:B------:R-:W-:Y:S01]  /*3820*/  FADD.FTZ R94, R141, R94 ;  /* 0x0000005e8d5e7221 */ /* 0x000fe20000010000 */
[----:B------:R-:W1:Y:S01]  /*3830*/  SHFL.DOWN PT, R156, R131, 0x4, 0x1f ;  /* 0x08801f00839c7f89 */ /* 0x000e6200000e0000 */
[----:B------:R-:W-:Y:S02]  /*3840*/  FADD.FTZ R93, R146, R93 ;  /* 0x0000005d925d7221 */ /* 0x000fe40000010000 */
[----:B------:R-:W-:Y:S02]  /*3850*/  FADD.FTZ R102, R133, R102 ;  /* 0x0000006685667221 */ /* 0x000fe40000010000 */
[----:B0-----:R-:W-:Y:S02]  /*3860*/  @!P0 FADD.FTZ R129, R129, R158 ;  /* 0x0000009e81818221 */ /* 0x001fe40000010000 */
        /* <DEDUP_REMOVED lines=10> */
[----:B-1----:R-:W-:Y:S01]  /*3910*/  @!P0 FADD.FTZ R131, R131, R156 ;  /* 0x0000009c83838221 */ /* 0x002fe20000010000 */
[----:B------:R-:W-:Y:S01]  /*3920*/  ISETP.GT.AND P0, PT, R53, 0xf, PT ;  /* 0x0000000f3500780c */ /* 0x000fe20003f04270 */
[----:B------:R-:W-:-:S03]  /*3930*/  FADD.FTZ R111, R130, R111 ;  /* 0x0000006f826f7221 */ /* 0x000fc60000010000 */
[----:B------:R-:W1:Y:S01]  /*3940*/  SHFL.DOWN PT, R156, R131, 0x8, 0x1f ;  /* 0x09001f00839c7f89 */ /* 0x000e6200000e0000 */
[----:B0-----:R-:W-:-:S05]  /*3950*/  @!P1 FADD.FTZ R129, R129, R158 ;  /* 0x0000009e81819221 */ /* 0x001fca0000010000 */
[----:B------:R-:W0:Y:S01]  /*3960*/  SHFL.DOWN PT, R158, R129, 0x10, 0x1f ;  /* 0x0a001f00819e7f89 */ /* 0x000e2200000e0000 */
[----:B-1----:R-:W-:Y:S01]  /*3970*/  @!P1 FADD.FTZ R131, R131, R156 ;  /* 0x0000009c83839221 */ /* 0x002fe20000010000 */
[----:B------:R-:W-:-:S04]  /*3980*/  ISETP.NE.AND P1, PT, R53, RZ, PT ;  /* 0x000000ff3500720c */ /* 0x000fc80003f25270 */
[----:B------:R-:W1:Y:S01]  /*3990*/  SHFL.DOWN PT, R156, R131, 0x10, 0x1f ;  /* 0x0a001f00839c7f89 */ /* 0x000e6200000e0000 */
[----:B0-----:R-:W-:-:S05]  /*39a0*/  @!P0 FADD.FTZ R129, R129, R158 ;  /* 0x0000009e81818221 */ /* 0x001fca0000010000 */
[----:B------:R-:W-:Y:S01]  /*39b0*/  MOV R17, R129 ;  /* 0x0000008100117202 */ /* 0x000fe20000000f00 */
[----:B-1----:R-:W-:-:S05]  /*39c0*/  @!P0 FADD.FTZ R131, R131, R156 ;  /* 0x0000009c83838221 */ /* 0x002fca0000010000 */
        /* <DEDUP_REMOVED lines=11> */
.L_x_6726:
[----:B0-----:R-:W-:Y:S05]  /*3a80*/  BSYNC B0 ;  /* 0x0000000000007941 */ /* 0x001fea0003800000 */
.L_x_6725:
[----:B------:R-:W-:Y:S01]  /*3a90*/  MOV R16, c[0x0][0x1c0] ;  /* 0x0000700000107a02 */ /* 0x000fe20000000f00 */
[----:B------:R-:W-:Y:S01]  /*3aa0*/  UIADD3 UR4, UR4, 0x8, URZ ;  /* 0x0000000804047890 */ /* 0x000fe2000fffe03f */
[----:B------:R-:W-:Y:S02]  /*3ab0*/  MOV R17, c[0x0][0x1c4] ;  /* 0x0000710000117a02 */ /* 0x000fe40000000f00 */
[----:B------:R-:W-:Y:S02]  /*3ac0*/  LEA R108, P0, R16, R108, 0x2 ;  /* 0x0000006c106c7211 */ /* 0x000fe400078010ff */
[----:B------:R-:W-:-:S02]  /*3ad0*/  IADD3 R147, R147, 0x1, RZ ;  /* 0x0000000193937810 */ /* 0x000fc40007ffe0ff */
[----:B------:R-:W-:Y:S01]  /*3ae0*/  LEA.HI.X R107, R16, R107, R17, 0x2, P0 ;  /* 0x0000006b106b7211 */ /* 0x000fe200000f1411 */
[----:B------:R-:W-:Y:S01]  /*3af0*/  IMAD.MOV.U32 R16, RZ, RZ, c[0x0][0x1a0] ;  /* 0x00006800ff107624 */ /* 0x000fe200078e00ff */
[----:B------:R-:W-:Y:S02]  /*3b00*/  ISETP.GE.AND P0, PT, R147, c[0x0][0x16c], PT ;  /* 0x00005b0093007a0c */ /* 0x000fe40003f06270 */
[----:B------:R-:W-:Y:S02]  /*3b10*/  MOV R18, c[0x0][0x188] ;  /* 0x0000620000127a02 */ /* 0x000fe40000000f00 */
[----:B------:R-:W-:Y:S02]  /*3b20*/  IADD3 R20, P3, R20, 0x8, RZ ;  /* 0x0000000814147810 */ /* 0x000fe40007f7e0ff */
[----:B------:R-:W-:Y:S02]  /*3b30*/  MOV R17, c[0x0][0x1a4] ;  /* 0x0000690000117a02 */ /* 0x000fe40000000f00 */
[----:B------:R-:W-:-:S02]  /*3b40*/  MOV R113, c[0x0][0x18c] ;  /* 0x0000630000717a02 */ /* 0x000fc40000000f00 */
[----:B------:R-:W-:Y:S02]  /*3b50*/  LEA R85, P1, R16, R85, 0x2 ;  /* 0x0000005510557211 */ /* 0x000fe400078210ff */
[----:B------:R-:W-:Y:S02]  /*3b60*/  LEA R87, P2, R18, R87, 0x2 ;  /* 0x0000005712577211 */ /* 0x000fe400078410ff */
[----:B------:R-:W-:Y:S02]  /*3b70*/  LEA.HI.X R19, R16, R19, R17, 0x2, P1 ;  /* 0x0000001310137211 */ /* 0x000fe400008f1411 */
[----:B------:R-:W-:Y:S02]  /*3b80*/  LEA.HI.X R100, R18, R100, R113, 0x2, P2 ;  /* 0x0000006412647211 */ /* 0x000fe400010f1471 */
[----:B------:R-:W-:Y:S02]  /*3b90*/  IADD3 R106, R106, 0x4, RZ ;  /* 0x000000046a6a7810 */ /* 0x000fe40007ffe0ff */
[----:B------:R-:W-:-:S02]  /*3ba0*/  IADD3 R105, R105, 0x1, RZ ;  /* 0x0000000169697810 */ /* 0x000fc40007ffe0ff */
[----:B------:R-:W-:Y:S01]  /*3bb0*/  IADD3.X R109, RZ, R109, RZ, P3, !PT ;  /* 0x0000006dff6d7210 */ /* 0x000fe20001ffe4ff */
[----:B------:R-:W-:Y:S01]  /*3bc0*/  @P0 CALL.REL.NOINC `(.L_x_6722) ;  /* 0x0000001000000944 */ /* 0x000fe20003c00000 */
[----:B------:R-:W-:Y:S05]  /*3bd0*/  BRA `(.L_x_6727) ;  /* 0xffffec0000007947 */ /* 0x000fea000383ffff */
.L_x_6722:
[----:B------:R-:W-:Y:S01]  /*3be0*/  BAR.SYNC.DEFER_BLOCKING 0x0 ;  /* 0x0000000000007b1d */ /* 0x000fe20000010000 */
[----:B------:R-:W-:Y:S02]  /*3bf0*/  IADD3 R0, -R39, c[0x0][0x168], RZ ;  /* 0x00005a0027007a10 */ /* 0x000fe40007ffe1ff */
[----:B------:R-:W-:Y:S02]  /*3c00*/  PRMT R17, RZ, 0x7610, R17 ;  /* 0x00007610ff117816 */ /* 0x000fe40000000011 */
[-C--:B------:R-:W-:Y:S02]  /*3c10*/  ISETP.GE.AND P6, PT, R49, R0.reuse, PT ;  /* 0x000000003100720c */ /* 0x080fe40003fc6270 */
[-C--:B------:R-:W-:Y:S02]  /*3c20*/  ISETP.GE.AND P5, PT, R46, R0.reuse, PT ;  /* 0x000000002e00720c */ /* 0x080fe40003fa6270 */
[----:B------:R-:W-:-:S02]  /*3c30*/  ISETP.GE.AND P4, PT, R45, R0, PT ;  /* 0x000000002d00720c */ /* 0x000fc40003f86270 */
[-C--:B------:R-:W-:Y:S02]  /*3c40*/  ISETP.GE.AND P3, PT, R44, R0.reuse, PT ;  /* 0x000000002c00720c */ /* 0x080fe40003f66270 */
[-C--:B------:R-:W-:Y:S02]  /*3c50*/  ISETP.GE.AND P2, PT, R43, R0.reuse, PT ;  /* 0x000000002b00720c */ /* 0x080fe40003f46270 */
[-C--:B------:R-:W-:Y:S02]  /*3c60*/  ISETP.GE.AND P1, PT, R42, R0.reuse, PT ;  /* 0x000000002a00720c */ /* 0x080fe40003f26270 */
[-C--:B------:R-:W-:Y:S02]  /*3c70*/  ISETP.GE.AND P0, PT, R41, R0.reuse, PT ;  /* 0x000000002900720c */ /* 0x080fe40003f06270 */
[----:B------:R-:W-:Y:S02]  /*3c80*/  PRMT R16, RZ, 0x7610, R16 ;  /* 0x00007610ff107816 */ /* 0x000fe40000000010 */
[----:B------:R-:W-:Y:S01]  /*3c90*/  PRMT R19, RZ, 0x7610, R19 ;  /* 0x00007610ff137816 */ /* 0x000fe20000000013 */
[----:B------:R-:W2:Y:S01]  /*3ca0*/  @!P6 LDG.E.U16 R17, [R2.64] ;  /* 0x000000060211e981 */ /* 0x000ea2000c1e1500 */
[----:B------:R-:W-:-:S02]  /*3cb0*/  ISETP.GE.AND P6, PT, R40, R0, PT ;  /* 0x000000002800720c */ /* 0x000fc40003fc6270 */
[----:B------:R-:W-:Y:S01]  /*3cc0*/  PRMT R18, RZ, 0x7610, R18 ;  /* 0x00007610ff127816 */ /* 0x000fe20000000012 */
[----:B------:R-:W3:Y:S01]  /*3cd0*/  @!P5 LDG.E.U16 R16, [R2.64+0x40] ;  /* 0x000040060210d981 */ /* 0x000ee2000c1e1500 */
[----:B------:R-:W-:Y:S02]  /*3ce0*/  PRMT R23, RZ, 0x7610, R23 ;  /* 0x00007610ff177816 */ /* 0x000fe40000000017 */
[----:B------:R-:W-:Y:S01]  /*3cf0*/  PRMT R20, RZ, 0x7610, R20 ;  /* 0x00007610ff147816 */ /* 0x000fe20000000014 */
[----:B------:R-:W4:Y:S01]  /*3d00*/  @!P4 LDG.E.U16 R19, [R2.64+0x80] ;  /* 0x000080060213c981 */ /* 0x000f22000c1e1500 */
[----:B------:R-:W-:Y:S02]  /*3d10*/  PRMT R25, RZ, 0x7610, R25 ;  /* 0x00007610ff197816 */ /* 0x000fe40000000019 */
        /* <DEDUP_REMOVED lines=9> */
[----:B------:R-:W-:-:S04]  /*3db0*/  F2FP.BF16.PACK_AB R89, R89, R92 ;  /* 0x0000005c5959723e */ /* 0x000fc800000010ff */
[----:B------:R-:W-:Y:S01]  /*3dc0*/  PRMT R26, R89, 0x7632, R26 ;  /* 0x00007632591a7816 */ /* 0x000fe2000000001a */
[----:B------:R-:W-:Y:S01]  /*3dd0*/  IMAD R72, R70, c[0x0][0x2e0], RZ ;  /* 0x0000b80046487a24 */ /* 0x000fe200078e02ff */
[----:B------:R-:W-:Y:S01]  /*3de0*/  BSSY B0, `(.L_x_6728) ;  /* 0x000008a000007945 */ /* 0x000fe20003800000 */
[----:B--2---:R-:W-:Y:S04]  /*3df0*/  STS.U16 [R36], R17 ;  /* 0x0000001124007388 */ /* 0x004fe80000000400 */
        /* <DEDUP_REMOVED lines=8> */
[----:B------:R-:W0:Y:S04]  /*3e80*/  LDS.U16 R2, [R28+0x2] ;  /* 0x000002001c027984 */ /* 0x000e280000000400 */
[----:B------:R-:W1:Y:S04]  /*3e90*/  LDS.U16 R24, [R28] ;  /* 0x000000001c187984 */ /* 0x000e680000000400 */
[----:B------:R-:W-:Y:S04]  /*3ea0*/  LDS.U16 R18, [R28+0xc] ;  /* 0x00000c001c127984 */ /* 0x000fe80000000400 */
[----:B------:R-:W-:Y:S01]  /*3eb0*/  LDS.U16 R19, [R28+0xe] ;  /* 0x00000e001c137984 */ /* 0x000fe20000000400 */
[----:B0-----:R-:W-:-:S03]  /*3ec0*/  PRMT R17, RZ, 0x5410, R2 ;  /* 0x00005410ff117816 */ /* 0x001fc60000000002 */
[----:B------:R-:W-:Y:S01]  /*3ed0*/  LDS.U16 R2, [R28+0x6] ;  /* 0x000006001c027984 */ /* 0x000fe20000000400 */
[----:B-1----:R-:W-:Y:S01]  /*3ee0*/  PRMT R3, RZ, 0x5410, R24 ;  /* 0x00005410ff037816 */ /* 0x002fe20000000018 */
[----:B------:R-:W-:-:S04]  /*3ef0*/  FADD.FTZ R17, R17, R68 ;  /* 0x0000004411117221 */ /* 0x000fc80000010000 */
[----:B------:R-:W-:Y:S01]  /*3f00*/  FADD.FTZ R16, R3, R68 ;  /* 0x0000004403107221 */ /* 0x000fe20000010000 */
[----:B------:R-:W-:Y:S01]  /*3f10*/  FSETP.GTU.FTZ.AND P3, PT, R17, 20, PT ;  /* 0x41a000001100780b */ /* 0x000fe20003f7c000 */
[----:B------:R-:W0:Y:S03]  /*3f20*/  LDS.U16 R3, [R28+0x4] ;  /* 0x000004001c037984 */ /* 0x000e260000000400 */
[----:B------:R-:W-:-:S09]  /*3f30*/  FSETP.GTU.FTZ.AND P0, PT, R16, 20, PT ;  /* 0x41a000001000780b */ /* 0x000fd20003f1c000 */
[----:B------:R-:W-:Y:S02]  /*3f40*/  @!P3 FMUL.FTZ R23, R17, -1.4426950216293334961 ;  /* 0xbfb8aa3b1117b820 */ /* 0x000fe40000410000 */
[----:B------:R-:W1:Y:S02]  /*3f50*/  LDS.U16 R17, [R28+0xa] ;  /* 0x00000a001c117984 */ /* 0x000e640000000400 */
[----:B------:R-:W-:Y:S02]  /*3f60*/  @!P0 FMUL.FTZ R20, R16, -1.4426950216293334961 ;  /* 0xbfb8aa3b10148820 */ /* 0x000fe40000410000 */
[----:B------:R-:W-:Y:S01]  /*3f70*/  @!P3 MUFU.EX2 R23, R23 ;  /* 0x000000170017b308 */ /* 0x000fe20000000800 */
[----:B------:R-:W2:Y:S04]  /*3f80*/  LDS.U16 R16, [R28+0x8] ;  /* 0x000008001c107984 */ /* 0x000ea80000000400 */
[----:B------:R-:W-:Y:S06]  /*3f90*/  BAR.SYNC.DEFER_BLOCKING 0x0 ;  /* 0x0000000000007b1d */ /* 0x000fec0000010000 */
[----:B------:R-:W3:Y:S02]  /*3fa0*/  @!P0 MUFU.EX2 R20, R20 ;  /* 0x0000001400148308 */ /* 0x000ee40000000800 */
[----:B---3--:R-:W-:-:S06]  /*3fb0*/  @!P0 FADD.FTZ R22, R20, 1 ;  /* 0x3f80000014168421 */ /* 0x008fcc0000010000 */
[----:B------:R-:W3:Y:S01]  /*3fc0*/  @!P0 MUFU.RCP R22, R22 ;  /* 0x0000001600168308 */ /* 0x000ee20000001000 */
[----:B0-----:R-:W-:Y:S02]  /*3fd0*/  PRMT R25, RZ, 0x5410, R3 ;  /* 0x00005410ff197816 */ /* 0x001fe40000000003 */
[----:B-1----:R-:W-:-:S03]  /*3fe0*/  PRMT R17, RZ, 0x5410, R17 ;  /* 0x00005410ff117816 */ /* 0x002fc60000000011 */
[----:B------:R-:W-:-:S05]  /*3ff0*/  FADD.FTZ R24, R25, R68 ;  /* 0x0000004419187221 */ /* 0x000fca0000010000 */
[----:B------:R-:W-:Y:S01]  /*4000*/  FSETP.GTU.FTZ.AND P1, PT, R24, 20, PT ;  /* 0x41a000001800780b */ /* 0x000fe20003f3c000 */
[----:B---3--:R-:W-:Y:S02]  /*4010*/  @!P0 FMUL.FTZ R111, R111, R22 ;  /* 0x000000166f6f8220 */ /* 0x008fe40000410000 */
[----:B------:R-:W-:Y:S02]  /*4020*/  FADD.FTZ R22, R17, R68 ;  /* 0x0000004411167221 */ /* 0x000fe40000010000 */
[----:B------:R-:W-:-:S03]  /*4030*/  @!P3 FADD.FTZ R3, R23, 1 ;  /* 0x3f8000001703b421 */ /* 0x000fc60000010000 */
[----:B------:R-:W-:Y:S01]  /*4040*/  FSETP.GTU.FTZ.AND P5, PT, R22, 20, PT ;  /* 0x41a000001600780b */ /* 0x000fe20003fbc000 */
[----:B------:R0:W1:Y:S01]  /*4050*/  @!P3 MUFU.RCP R25, R3 ;  /* 0x000000030019b308 */ /* 0x0000620000001000 */
[----:B------:R-:W-:Y:S02]  /*4060*/  ISETP.NE.AND P0, PT, R60, RZ, PT ;  /* 0x000000ff3c00720c */ /* 0x000fe40003f05270 */
[----:B------:R-:W-:Y:S02]  /*4070*/  PRMT R17, RZ, 0x5410, R18 ;  /* 0x00005410ff117816 */ /* 0x000fe40000000012 */
[----:B0-----:R-:W-:Y:S01]  /*4080*/  PRMT R3, RZ, 0x5410, R2 ;  /* 0x00005410ff037816 */ /* 0x001fe20000000002 */
[----:B------:R-:W-:Y:S01]  /*4090*/  @!P1 FMUL.FTZ R2, R24, -1.4426950216293334961 ;  /* 0xbfb8aa3b18029820 */ /* 0x000fe20000410000 */
[----:B------:R-:W-:-:S05]  /*40a0*/  PRMT R24, R95, 0x7632, R24 ;  /* 0x000076325f187816 */ /* 0x000fca0000000018 */
[----:B------:R-:W-:Y:S01]  /*40b0*/  @!P5 FMUL.FTZ R18, R22, -1.4426950216293334961 ;  /* 0xbfb8aa3b1612d820 */ /* 0x000fe20000410000 */
[----:B------:R-:W-:Y:S01]  /*40c0*/  PRMT R22, R93, 0x7632, R22 ;  /* 0x000076325d167816 */ /* 0x000fe20000000016 */
[----:B------:R0:W-:Y:S01]  /*40d0*/  STS.U16 [R28+0x2], R24 ;  /* 0x000002181c007388 */ /* 0x0001e20000000400 */
[----:B------:R-:W-:Y:S02]  /*40e0*/  FADD.FTZ R20, R3, R68 ;  /* 0x0000004403147221 */ /* 0x000fe40000010000 */
[----:B-1----:R-:W-:Y:S01]  /*40f0*/  @!P3 FMUL.FTZ R110, R110, R25 ;  /* 0x000000196e6eb220 */ /* 0x002fe20000410000 */
[----:B------:R-:W-:Y:S01]  /*4100*/  STS.U16 [R28], R95 ;  /* 0x0000005f1c007388 */ /* 0x000fe20000000400 */
[----:B0-----:R-:W-:-:S03]  /*4110*/  PRMT R24, R91, 0x7632, R24 ;  /* 0x000076325b187816 */ /* 0x001fc60000000018 */
[----:B------:R-:W-:Y:S01]  /*4120*/  STS.U16 [R28+0x4], R93 ;  /* 0x0000045d1c007388 */ /* 0x000fe20000000400 */
[----:B------:R-:W-:-:S03]  /*4130*/  FSETP.GTU.FTZ.AND P2, PT, R20, 20, PT ;  /* 0x41a000001400780b */ /* 0x000fc60003f5c000 */
        /* <DEDUP_REMOVED lines=13> */
[----:B------:R-:W-:Y:S01]  /*4210*/  LDS.U16 R83, [R29+0x1c0] ;  /* 0x0001c0001d537984 */ /* 0x000fe20000000400 */
[----:B--2---:R-:W-:-:S03]  /*4220*/  PRMT R3, RZ, 0x5410, R16 ;  /* 0x00005410ff037816 */ /* 0x004fc60000000010 */
[----:B------:R-:W-:Y:S04]  /*4230*/  @!P0 STS [0x210], R0 ;  /* 0x00021000ff008388 */ /* 0x000fe80000000800 */
[----:B------:R-:W-:Y:S01]  /*4240*/  BAR.SYNC.DEFER_BLOCKING 0x0 ;  /* 0x0000000000007b1d */ /* 0x000fe20000010000 */
[--C-:B------:R-:W-:Y:S01]  /*4250*/  FADD.FTZ R16, R3, R68.reuse ;  /* 0x0000004403107221 */ /* 0x100fe20000010000 */
[----:B------:R-:W-:Y:S01]  /*4260*/  PRMT R19, RZ, 0x5410, R19 ;  /* 0x00005410ff137816 */ /* 0x000fe20000000013 */
[----:B------:R-:W-:Y:S02]  /*4270*/  @!P2 FMUL.FTZ R3, R20, -1.4426950216293334961 ;  /* 0xbfb8aa3b1403a820 */ /* 0x000fe40000410000 */
[--C-:B------:R-:W-:Y:S01]  /*4280*/  FADD.FTZ R20, R17, R68.reuse ;  /* 0x0000004411147221 */ /* 0x100fe20000010000 */
[----:B------:R-:W-:Y:S01]  /*4290*/  FSETP.GTU.FTZ.AND P6, PT, R16, 20, PT ;  /* 0x41a000001000780b */ /* 0x000fe20003fdc000 */
[----:B------:R-:W-:-:S03]  /*42a0*/  FADD.FTZ R23, R19, R68 ;  /* 0x0000004413177221 */ /* 0x000fc60000010000 */
[----:B------:R-:W-:Y:S02]  /*42b0*/  FSETP.GTU.FTZ.AND P3, PT, R20, 20, PT ;  /* 0x41a000001400780b */ /* 0x000fe40003f7c000 */
[----:B------:R-:W-:Y:S01]  /*42c0*/  FSETP.GTU.FTZ.AND P4, PT, R23, 20, PT ;  /* 0x41a000001700780b */ /* 0x000fe20003f9c000 */
[----:B------:R-:W-:Y:S06]  /*42d0*/  @!P2 MUFU.EX2 R3, R3 ;  /* 0x000000030003a308 */ /* 0x000fec0000000800 */
[----:B------:R-:W-:Y:S02]  /*42e0*/  @!P6 FMUL.FTZ R16, R16, -1.4426950216293334961 ;  /* 0xbfb8aa3b1010e820 */ /* 0x000fe40000410000 */
[----:B------:R-:W1:Y:S01]  /*42f0*/  @!P5 MUFU.EX2 R18, R18 ;  /* 0x000000120012d308 */ /* 0x000e620000000800 */
[----:B------:R-:W2:Y:S07]  /*4300*/  LDS R24, [0x210] ;  /* 0x00021000ff187984 */ /* 0x000eae0000000800 */
[----:B------:R-:W3:Y:S08]  /*4310*/  @!P1 MUFU.EX2 R2, R2 ;  /* 0x0000000200029308 */ /* 0x000ef00000000800 */
[----:B------:R4:W5:Y:S02]  /*4320*/  @!P6 MUFU.EX2 R17, R16 ;  /* 0x000000100011e308 */ /* 0x0009640000000800 */
[----:B----4-:R-:W-:-:S02]  /*4330*/  @!P3 FMUL.FTZ R16, R20, -1.4426950216293334961 ;  /* 0xbfb8aa3b1410b820 */ /* 0x010fc40000410000 */
[----:B------:R-:W-:-:S06]  /*4340*/  @!P4 FMUL.FTZ R20, R23, -1.4426950216293334961 ;  /* 0xbfb8aa3b1714c820 */ /* 0x000fcc0000410000 */
[----:B------:R-:W4:Y:S01]  /*4350*/  @!P4 MUFU.EX2 R20, R20 ;  /* 0x000000140014c308 */ /* 0x000f220000000800 */
[----:B-1----:R-:W-:Y:S02]  /*4360*/  @!P5 FADD.FTZ R18, R18, 1 ;  /* 0x3f8000001212d421 */ /* 0x002fe40000010000 */
[----:B---3--:R-:W-:-:S05]  /*4370*/  @!P1 FADD.FTZ R2, R2, 1 ;  /* 0x3f80000002029421 */ /* 0x008fca0000010000 */
[----:B------:R1:W3:Y:S01]  /*4380*/  @!P3 MUFU.EX2 R19, R16 ;  /* 0x000000100013b308 */ /* 0x0002e20000000800 */
[----:B-----5:R-:W-:Y:S02]  /*4390*/  @!P6 FADD.FTZ R17, R17, 1 ;  /* 0x3f8000001111e421 */ /* 0x020fe40000010000 */
[----:B-1----:R-:W-:-:S05]  /*43a0*/  @!P2 FADD.FTZ R16, R3, 1 ;  /* 0x3f8000000310a421 */ /* 0x002fca0000010000 */
[----:B------:R-:W1:Y:S01]  /*43b0*/  @!P5 MUFU.RCP R85, R18 ;  /* 0x000000120055d308 */ /* 0x000e620000001000 */
[----:B0-----:R-:W-:Y:S02]  /*43c0*/  IMAD R26, R66, c[0x0][0x2d8], RZ ;  /* 0x0000b600421a7a24 */ /* 0x001fe400078e02ff */
[----:B----4-:R-:W-:-:S05]  /*43d0*/  @!P4 FADD.FTZ R20, R20, 1 ;  /* 0x3f8000001414c421 */ /* 0x010fca0000010000 */
[----:B------:R0:W4:Y:S01]  /*43e0*/  @!P1 MUFU.RCP R23, R2 ;  /* 0x0000000200179308 */ /* 0x0001220000001000 */
[----:B------:R-:W-:-:S07]  /*43f0*/  IMAD R87, R67, c[0x0][0x2dc], R26 ;  /* 0x0000b70043577a24 */ /* 0x000fce00078e021a */
[----:B------:R-:W5:Y:S01]  /*4400*/  @!P2 MUFU.RCP R16, R16 ;  /* 0x000000100010a308 */ /* 0x000f620000001000 */
[----:B0-----:R-:W-:-:S07]  /*4410*/  IMAD.WIDE.U32 R2, R67, c[0x0][0x2d8], RZ ;  /* 0x0000b60043027a25 */ /* 0x001fce00078e00ff */
[----:B------:R-:W0:Y:S01]  /*4420*/  @!P6 MUFU.RCP R22, R17 ;  /* 0x000000110016e308 */ /* 0x000e220000001000 */
[----:B---3--:R-:W-:Y:S01]  /*4430*/  @!P3 FADD.FTZ R19, R19, 1 ;  /* 0x3f8000001313b421 */ /* 0x008fe20000010000 */
[----:B------:R-:W-:-:S06]  /*4440*/  IADD3 R3, R3, R87, RZ ;  /* 0x0000005703037210 */ /* 0x000fcc0007ffe0ff */
[----:B------:R-:W3:Y:S01]  /*4450*/  @!P4 MUFU.RCP R17, R20 ;  /* 0x000000140011c308 */ /* 0x000ee20000001000 */
[----:B-1----:R-:W-:Y:S01]  /*4460*/  @!P5 FMUL.FTZ R102, R102, R85 ;  /* 0x000000556666d220 */ /* 0x002fe20000410000 */
[----:B--2---:R-:W-:Y:S01]  /*4470*/  ISETP.GE.AND P5, PT, R49, R24, PT ;  /* 0x000000183100720c */ /* 0x004fe20003fa6270 */
[----:B------:R-:W-:-:S05]  /*4480*/  IMAD.WIDE.U32 R2, R71, c[0x0][0x2e0], R2 ;  /* 0x0000b80047027a25 */ /* 0x000fca00078e0002 */
[----:B------:R-:W1:Y:S01]  /*4490*/  @!P3 MUFU.RCP R26, R19 ;  /* 0x00000013001ab308 */ /* 0x000e620000001000 */
[----:B----4-:R-:W-:Y:S02]  /*44a0*/  @!P1 FMUL.FTZ R112, R112, R23 ;  /* 0x0000001770709220 */ /* 0x010fe40000410000 */
[----:B------:R-:W-:Y:S02]  /*44b0*/  IMAD R23, R71, c[0x0][0x2e4], R72 ;  /* 0x0000b90047177a24 */ /* 0x000fe400078e0248 */
[----:B-----5:R-:W-:Y:S01]  /*44c0*/  @!P2 FMUL.FTZ R21, R21, R16 ;  /* 0x000000101515a220 */ /* 0x020fe20000410000 */
[----:B------:R-:W-:Y:S01]  /*44d0*/  IADD3 R72, P2, R37, -0x1c0, RZ ;  /* 0xfffffe4025487810 */ /* 0x000fe20007f5e0ff */
[----:B0-----:R-:W-:Y:S01]  /*44e0*/  @!P6 FMUL.FTZ R101, R101, R22 ;  /* 0x000000166565e220 */ /* 0x001fe20000410000 */
[----:B------:R-:W-:Y:S02]  /*44f0*/  IADD3 R18, P1, R99, R2, RZ ;  /* 0x0000000263127210 */ /* 0x000fe40007f3e0ff */
[----:B------:R-:W-:-:S02]  /*4500*/  IADD3.X R38, R38, -0x1, RZ, P2, !PT ;  /* 0xffffffff26267810 */ /* 0x000fc400017fe4ff */
[----:B------:R-:W-:Y:S01]  /*4510*/  IADD3 R16, P6, R72, c[0x0][0x330], RZ ;  /* 0x0000cc0048107a10 */ /* 0x000fe20007fde0ff */
[----:B---3--:R-:W-:Y:S01]  /*4520*/  @!P4 FMUL.FTZ R104, R104, R17 ;  /* 0x000000116868c220 */ /* 0x008fe20000410000 */
[----:B------:R-:W-:Y:S02]  /*4530*/  IADD3.X R23, R97, R23, R3, P1, !PT ;  /* 0x0000001761177210 */ /* 0x000fe40000ffe403 */
[----:B------:R-:W-:Y:S02]  /*4540*/  IADD3 R2, P1, R49, R39, RZ ;  /* 0x0000002731027210 */ /* 0x000fe40007f3e0ff */
[----:B------:R-:W-:Y:S02]  /*4550*/  IADD3.X R17, R38, c[0x0][0x334], RZ, P6, !PT ;  /* 0x0000cd0026117a10 */ /* 0x000fe400037fe4ff */
[----:B------:R-:W-:Y:S01]  /*4560*/  LEA R16, P6, R18, R16, 0x1 ;  /* 0x0000001012107211 */ /* 0x000fe200078c08ff */
[----:B-1----:R-:W-:Y:S01]  /*4570*/  @!P3 FMUL.FTZ R103, R103, R26 ;  /* 0x0000001a6767b220 */ /* 0x002fe20000410000 */
[----:B------:R-:W-:-:S02]  /*4580*/  LEA.HI.X.SX32 R3, R39, R48, 0x1, P1 ;  /* 0x0000003027037211 */ /* 0x000fc400008f0eff */
[-C--:B------:R-:W-:Y:S02]  /*4590*/  ISETP.GE.AND P4, PT, R45, R24.reuse, PT ;  /* 0x000000182d00720c */ /* 0x080fe40003f86270 */
[-C--:B------:R-:W-:Y:S02]  /*45a0*/  ISETP.GE.AND P3, PT, R44, R24.reuse, PT ;  /* 0x000000182c00720c */ /* 0x080fe40003f66270 */
[-C--:B------:R-:W-:Y:S02]  /*45b0*/  ISETP.GE.AND P2, PT, R43, R24.reuse, PT ;  /* 0x000000182b00720c */ /* 0x080fe40003f46270 */
[----:B------:R-:W-:Y:S02]  /*45c0*/  ISETP.GE.AND P1, PT, R42, R24, PT ;  /* 0x000000182a00720c */ /* 0x000fe40003f26270 */
[----:B------:R-:W-:Y:S01]  /*45d0*/  LEA.HI.X R17, R18, R17, R23, 0x1, P6 ;  /* 0x0000001112117211 */ /* 0x000fe200030f0c17 */
        /* <DEDUP_REMOVED lines=10> */
.L_x_6729:
[----:B------:R-:W-:Y:S05]  /*4680*/  BSYNC B0 ;  /* 0x0000000000007941 */ /* 0x000fea0003800000 */
.L_x_6728:
        /* <DEDUP_REMOVED lines=12> */
[----:B0-----:R-:W-:Y:S01]  /*4750*/  PRMT R22, R18, 0x7632, R22 ;  /* 0x0000763212167816 */ /* 0x001fe20000000016 */
[----:B------:R-:W-:Y:S01]  /*4760*/  FADD.FTZ R111, R111, R110 ;  /* 0x0000006e6f6f7221 */ /* 0x000fe20000010000 */
[----:B------:R-:W-:Y:S01]  /*4770*/  F2FP.BF16.PACK_AB R18, R104, R103 ;  /* 0x000000676812723e */ /* 0x000fe200000010ff */
[----:B------:R-:W-:Y:S01]  /*4780*/  @!P6 STG.E.U16 [R16.64+0x140], R81 ;  /* 0x000140511000e986 */ /* 0x000fe2000c101506 */
[----:B------:R-:W-:Y:S01]  /*4790*/  PRMT R24, R19, 0x7632, R24 ;  /* 0x0000763213187816 */ /* 0x000fe20000000018 */
[----:B------:R-:W-:-:S02]  /*47a0*/  FADD.FTZ R112, R111, R112 ;  /* 0x000000706f707221 */ /* 0x000fc40000010000 */
[----:B------:R-:W-:Y:S02]  /*47b0*/  @!P5 STG.E.U16 [R16.64], R27 ;  /* 0x0000001b1000d986 */ /* 0x000fe4000c101506 */
[----:B------:R-:W-:Y:S02]  /*47c0*/  FADD.FTZ R112, R112, R21 ;  /* 0x0000001570707221 */ /* 0x000fe40000010000 */
[----:B------:R0:W-:Y:S04]  /*47d0*/  @!P4 STG.E.U16 [R16.64+0x180], R83 ;  /* 0x000180531000c986 */ /* 0x0001e8000c101506 */
[----:B------:R-:W-:Y:S01]  /*47e0*/  BAR.SYNC.DEFER_BLOCKING 0x0 ;  /* 0x0000000000007b1d */ /* 0x000fe20000010000 */
[----:B0-----:R-:W-:Y:S01]  /*47f0*/  F2FP.BF16.PACK_AB R17, R102, R101 ;  /* 0x000000656611723e */ /* 0x001fe200000010ff */
[----:B------:R-:W-:Y:S01]  /*4800*/  FADD.FTZ R101, R112, R101 ;  /* 0x0000006570657221 */ /* 0x000fe20000010000 */
[----:B------:R-:W-:-:S02]  /*4810*/  PRMT R16, R18, 0x7632, R16 ;  /* 0x0000763212107816 */ /* 0x000fc40000000010 */
[----:B------:R-:W-:Y:S01]  /*4820*/  PRMT R26, R17, 0x7632, R26 ;  /* 0x00007632111a7816 */ /* 0x000fe2000000001a */
[----:B------:R-:W-:-:S04]  /*4830*/  FADD.FTZ R102, R101, R102 ;  /* 0x0000006665667221 */ /* 0x000fc80000010000 */
[----:B------:R-:W-:-:S04]  /*4840*/  FADD.FTZ R103, R102, R103 ;  /* 0x0000006766677221 */ /* 0x000fc80000010000 */
[----:B------:R-:W-:Y:S01]  /*4850*/  FADD.FTZ R62, R103, R104 ;  /* 0x00000068673e7221 */ /* 0x000fe20000010000 */
[----:B------:R-:W-:Y:S04]  /*4860*/  STS.U16 [R28], R20 ;  /* 0x000000141c007388 */ /* 0x000fe80000000400 */
        /* <DEDUP_REMOVED lines=9> */
[----:B0-----:R-:W-:Y:S02]  /*4900*/  IMAD R18, R66, c[0x0][0x2f8], RZ ;  /* 0x0000be0042127a24 */ /* 0x001fe400078e02ff */
[C---:B-1----:R-:W-:Y:S01]  /*4910*/  IMAD.WIDE.U32 R16, R67.reuse, c[0x0][0x2f8], RZ ;  /* 0x0000be0043107a25 */ /* 0x042fe200078e00ff */
[----:B------:R-:W-:Y:S03]  /*4920*/  LDS.U16 R35, [R35+0x40] ;  /* 0x0000400023237984 */ /* 0x000fe60000000400 */
[----:B------:R-:W-:Y:S01]  /*4930*/  IMAD R19, R67, c[0x0][0x2fc], R18 ;  /* 0x0000bf0043137a24 */ /* 0x000fe200078e0212 */
[----:B------:R-:W-:Y:S04]  /*4940*/  LDS.U16 R25, [R34+0x80] ;  /* 0x0000800022197984 */ /* 0x000fe80000000400 */
[----:B------:R-:W-:Y:S01]  /*4950*/  LDS.U16 R33, [R33+0xc0] ;  /* 0x0000c00021217984 */ /* 0x000fe20000000400 */
[----:B------:R-:W-:-:S03]  /*4960*/  IADD3 R21, R17, R19, RZ ;  /* 0x0000001311157210 */ /* 0x000fc60007ffe0ff */
        /* <DEDUP_REMOVED lines=18> */
.L_x_6731:
[----:B------:R-:W-:Y:S05]  /*4a90*/  BSYNC B0 ;  /* 0x0000000000007941 */ /* 0x000fea0003800000 */
.L_x_6730:
[----:B------:R-:W-:Y:S01]  /*4aa0*/  MOV R2, R16 ;  /* 0x0000001000027202 */ /* 0x000fe20000000f00 */
[----:B------:R-:W-:Y:S01]  /*4ab0*/  IMAD R16, R70, c[0x0][0x300], RZ ;  /* 0x0000c00046107a24 */ /* 0x000fe200078e02ff */
[----:B------:R-:W-:Y:S02]  /*4ac0*/  MOV R3, R21 ;  /* 0x0000001500037202 */ /* 0x000fe40000000f00 */
[----:B------:R-:W-:Y:S01]  /*4ad0*/  IADD3 R0, P1, R72, c[0x0][0x340], RZ ;  /* 0x0000d00048007a10 */ /* 0x000fe20007f3e0ff */
[C---:B------:R-:W-:Y:S01]  /*4ae0*/  IMAD R17, R71.reuse, c[0x0][0x304], R16 ;  /* 0x0000c10047117a24 */ /* 0x040fe200078e0210 */
[-C--:B------:R-:W-:Y:S01]  /*4af0*/  ISETP.GE.AND P4, PT, R42, R20.reuse, PT ;  /* 0x000000142a00720c */ /* 0x080fe20003f86270 */
[----:B------:R-:W-:Y:S01]  /*4b00*/  IMAD.WIDE.U32 R2, R71, c[0x0][0x300], R2 ;  /* 0x0000c00047027a25 */ /* 0x000fe200078e0002 */
[-C--:B------:R-:W-:Y:S02]  /*4b10*/  ISETP.GE.AND P5, PT, R41, R20.reuse, PT ;  /* 0x000000142900720c */ /* 0x080fe40003fa6270 */
[----:B------:R-:W-:-:S02]  /*4b20*/  ISETP.GE.AND P6, PT, R40, R20, PT ;  /* 0x000000142800720c */ /* 0x000fc40003fc6270 */
[----:B------:R-:W-:Y:S02]  /*4b30*/  IADD3 R99, P0, R99, R2, RZ ;  /* 0x0000000263637210 */ /* 0x000fe40007f1e0ff */
[----:B------:R-:W-:Y:S02]  /*4b40*/  IADD3.X R16, R38, c[0x0][0x344], RZ, P1, !PT ;  /* 0x0000d10026107a10 */ /* 0x000fe40000ffe4ff */
[----:B------:R-:W-:Y:S02]  /*4b50*/  IADD3.X R3, R97, R17, R3, P0, !PT ;  /* 0x0000001161037210 */ /* 0x000fe400007fe403 */
[----:B------:R-:W-:Y:S02]  /*4b60*/  LEA R2, P2, R99, R0, 0x1 ;  /* 0x0000000063027211 */ /* 0x000fe400078408ff */
[----:B------:R-:W-:Y:S02]  /*4b70*/  ISETP.GE.AND P3, PT, R43, R20, PT ;  /* 0x000000142b00720c */ /* 0x000fe40003f66270 */
[----:B------:R-:W-:-:S02]  /*4b80*/  LEA.HI.X R3, R99, R16, R3, 0x1, P2 ;  /* 0x0000001063037211 */ /* 0x000fc400010f0c03 */
[-C--:B------:R-:W-:Y:S02]  /*4b90*/  ISETP.GE.AND P0, PT, R46, R20.reuse, PT ;  /* 0x000000142e00720c */ /* 0x080fe40003f06270 */
        /* <DEDUP_REMOVED lines=20> */
.L_x_6705:
        /* <DEDUP_REMOVED lines=24> */
.L_x_6734:
[----:B-1----:R-:W-:Y:S05]  /*4e60*/  BSYNC B0 ;  /* 0x0000000000007941 */ /* 0x002fea0003800000 */
.L_x_6733:
        /* <DEDUP_REMOVED lines=21> */
[----:B------:R-:W-:Y:S01]  /*4fc0*/  HFMA2.MMA R21, -RZ, RZ, 0, 0 ;  /* 0x00000000ff157435 */ /* 0x000fe200000001ff */
[----:B------:R-:W-:Y:S05]  /*4fd0*/  BRA `(.L_x_6737) ;  /* 0x0000001000007947 */ /* 0x000fea0003800000 */
.L_x_6736:
[----:B------:R-:W2:Y:S02]  /*4fe0*/  S2R R21, SR_TID.X ;  /* 0x0000000000157919 */ /* 0x000ea40000002100 */
.L_x_6737:
[----:B-1----:R-:W-:Y:S05]  /*4ff0*/  BSYNC B0 ;  /* 0x0000000000007941 */ /* 0x002fea0003800000 */
.L_x_6735:
[----:B--2---:R-:W-:-:S13]  /*5000*/  ISETP.GE.AND P0, PT, R21, c[0x0][0x16c], PT ;  /* 0x00005b0015007a0c */ /* 0x004fda0003f06270 */
        /* <DEDUP_REMOVED lines=9> */
.L_x_6738:
        /* <DEDUP_REMOVED lines=22> */
[----:B------:R-:W-:Y:S02]  /*5200*/  IMAD R24, R20, c[0x0][0x1a0], RZ ;  /* 0x0000680014187a24 */ /* 0x000fe400078e02ff */
[----:B------:R-:W-:Y:S01]  /*5210*/  IMAD.WIDE.U32 R4, R21, c[0x0][0x2b0], R62 ;  /* 0x0000ac0015047a25 */ /* 0x000fe200078e003e */
[----:B0-----:R-:W-:-:S03]  /*5220*/  MOV R7, R33 ;  /* 0x0000002100077202 */ /* 0x001fc60000000f00 */
[----:B------:R-:W-:Y:S02]  /*5230*/  IMAD.MOV.U32 R6, RZ, RZ, R18 ;  /* 0x000000ffff067224 */ /* 0x000fe400078e0012 */
[C---:B------:R-:W-:Y:S02]  /*5240*/  IMAD R29, R21.reuse, c[0x0][0x2b4], R22 ;  /* 0x0000ad00151d7a24 */ /* 0x040fe400078e0216 */
[----:B------:R-:W-:Y:S01]  /*5250*/  IMAD.WIDE.U32 R8, R21, c[0x0][0x1a0], R6 ;  /* 0x0000680015087a25 */ /* 0x000fe200078e0006 */
[----:B------:R-:W-:Y:S02]  /*5260*/  LEA R6, P0, R4, c[0x0][0x318], 0x2 ;  /* 0x0000c60004067a11 */ /* 0x000fe400078010ff */
[----:B------:R-:W-:Y:S01]  /*5270*/  IADD3 R7, R5, R29, RZ ;  /* 0x0000001d05077210 */ /* 0x000fe20007ffe0ff */
[----:B------:R-:W-:Y:S01]  /*5280*/  IMAD R31, R21, c[0x0][0x1a4], R24 ;  /* 0x00006900151f7a24 */ /* 0x000fe200078e0218 */
[----:B--2---:R-:W-:Y:S02]  /*5290*/  LEA R16, P1, R8, c[0x0][0x228], 0x2 ;  /* 0x00008a0008107a11 */ /* 0x004fe400078210ff */
[----:B------:R-:W-:-:S02]  /*52a0*/  LEA.HI.X R7, R4, c[0x0][0x31c], R7, 0x2, P0 ;  /* 0x0000c70004077a11 */ /* 0x000fc400000f1407 */
[----:B------:R-:W-:-:S04]  /*52b0*/  IADD3 R5, R9, R31, RZ ;  /* 0x0000001f09057210 */ /* 0x000fc80007ffe0ff */
        /* <DEDUP_REMOVED lines=18> */
.L_x_6739:
        /* <DEDUP_REMOVED lines=10> */
.L_x_9102:


//--------------------- .text._Z25selective_scan_bwd_kernelI32Selective_Scan_bwd_kernel_traitsILi32ELi8ELb0ELb0ELb0ELb1ELb1EN3c108BFloat16EfEEv12SSMParamsBwd --------------------------
	.section	.text._Z25selective_scan_bwd_kernelI32Selective_Scan_bwd_kernel_traitsILi32ELi8ELb0ELb0ELb0ELb1ELb1EN3c108BFloat16EfEEv12SSMParamsBwd,"ax",@progbits
	.sectioninfo	@"SHI_REGISTERS=153"
	.align	128
        .global         _Z25selective_scan_bwd_kernelI32Selective_Scan_bwd_kernel_traitsILi32ELi8ELb0ELb0ELb0ELb1ELb1EN3c108BFloat16EfEEv12SSMParamsBwd
        .type           _Z25selective_scan_bwd_kernelI32Selective_Scan_bwd_kernel_traitsILi32ELi8ELb0ELb0ELb0ELb1ELb1EN3c108BFloat16EfEEv12SSMParamsBwd,@function
        .size           _Z25selective_scan_bwd_kernelI32Selective_Scan_bwd_kernel_traitsILi32ELi8ELb0ELb0ELb0ELb1ELb1EN3c108BFloat16EfEEv12SSMParamsBwd,(.L_x_9103 - _Z25selective_scan_bwd_kernelI32Selective_Scan_bwd_kernel_traitsILi32ELi8ELb0ELb0ELb0ELb1ELb1EN3c108BFloat16EfEEv12SSMParamsBwd)
        .other          _Z25selective_scan_bwd_kernelI32Selective_Scan_bwd_kernel_traitsILi32ELi8ELb0ELb0ELb0ELb1ELb1EN3c108BFloat16EfEEv12SSMParamsBwd,@"STO_CUDA_ENTRY STV_DEFAULT"
_Z25selective_scan_bwd_kernelI32Selective_Scan_bwd_kernel_traitsILi32ELi8ELb0ELb0ELb0ELb1ELb1EN3c108BFloat16EfEEv12SSMParamsBwd:
.text._Z25selective_scan_bwd_kernelI32Selective_Scan_bwd_kernel_traitsILi32ELi8ELb0ELb0ELb0ELb1ELb1EN3c108BFloat16EfEEv12SSMParamsBwd:
[----:B------:R-:W-:Y:S02]  /*0000*/  MOV R1, c[0x0][0x28] ;  /* 0x00000a0000017a02 */ /* 0x000fe40000000f00 */
[----:B------:R-:W0:Y:S01]  /*0010*/  S2R R63, SR_CTAID.X ;  /* 0x00000000003f7919 */ /* 0x000e220000002500 */
[----:B------:R-:W-:Y:S01]  /*0020*/  ISETP.NE.U32.AND P0, PT, RZ, c[0x0][0x238], PT ;  /* 0x00008e00ff007a0c */ /* 0x000fe20003f05070 */
[----:B------:R-:W-:Y:S01]  /*0030*/  CS2R R64, SRZ ;  /* 0x0000000000407805 */ /* 0x000fe2000001ff00 */
[----:B------:R-:W-:Y:S01]  /*0040*/  ISETP.NE.U32.AND P1, PT, RZ, c[0x0][0x250], PT ;  /* 0x00009400ff007a0c */ /* 0x000fe20003f25070 */
[----:B------:R-:W1:Y:S01]  /*0050*/  S2R R67, SR_CTAID.Y ;  /* 0x0000000000437919 */ /* 0x000e620000002600 */
[----:B------:R-:W-:Y:S01]  /*0060*/  ISETP.NE.AND.EX P0, PT, RZ, c[0x0][0x23c], PT, P0 ;  /* 0x00008f00ff007a0c */ /* 0x000fe20003f05300 */
[----:B------:R-:W-:Y:S01]  /*0070*/  ULDC.64 UR6, c[0x0][0x118] ;  /* 0x0000460000067ab9 */ /* 0x000fe20000000a00 */
[----:B------:R-:W-:Y:S02]  /*0080*/  ISETP.NE.AND.EX P1, PT, RZ, c[0x0][0x254], PT, P1 ;  /* 0x00009500ff007a0c */ /* 0x000fe40003f25310 */
[----:B0-----:R-:W-:Y:S02]  /*0090*/  SHF.R.S32.HI R62, RZ, 0x1f, R63 ;  /* 0x0000001fff3e7819 */ /* 0x001fe4000001143f */
[----:B-1----:R-:W-:-:S03]  /*00a0*/  SHF.R.S32.HI R66, RZ, 0x1f, R67 ;  /* 0x0000001fff427819 */ /* 0x002fc60000011443 */
[----:B------:R-:W-:-:S04]  /*00b0*/  IMAD R0, R62, c[0x0][0x1d0], RZ ;  /* 0x000074003e007a24 */ /* 0x000fc800078e02ff */
[C---:B------:R-:W-:Y:S02]  /*00c0*/  @P0 LEA R6, P2, R67.reuse, c[0x0][0x238], 0x2 ;  /* 0x00008e0043060a11 */ /* 0x040fe400078410ff */
[C---:B------:R-:W-:Y:S01]  /*00d0*/  @P1 LEA R8, P3, R67.reuse, c[0x0][0x250], 0x2 ;  /* 0x0000940043081a11 */ /* 0x040fe200078610ff */
[----:B------:R-:W-:Y:S01]  /*00e0*/  IMAD R10, R62, c[0x0][0x1e0], RZ ;  /* 0x000078003e0a7a24 */ /* 0x000fe200078e02ff */
[--C-:B------:R-:W-:Y:S01]  /*00f0*/  @P0 LEA.HI.X R7, R67, c[0x0][0x23c], R66.reuse, 0x2, P2 ;  /* 0x00008f0043070a11 */ /* 0x100fe200010f1442 */
        /* <DEDUP_REMOVED lines=14> */
[----:B------:R-:W-:Y:S01]  /*01e0*/  ISETP.NE.AND.EX P0, PT, RZ, c[0x0][0x264], PT, P0 ;  /* 0x00009900ff007a0c */ /* 0x000fe20003f05300 */
[----:B-1----:R-:W-:Y:S01]  /*01f0*/  IMAD R9, R63, c[0x0][0x27c], R12 ;  /* 0x00009f003f097a24 */ /* 0x002fe200078e020c */
[----:B------:R-:W-:Y:S01]  /*0200*/  MOV R12, c[0x0][0x174] ;  /* 0x00005d00000c7a02 */ /* 0x000fe20000000f00 */
[----:B------:R-:W-:-:S03]  /*0210*/  IMAD.WIDE.U32 R2, R67, c[0x0][0x1d8], R2 ;  /* 0x0000760043027a25 */ /* 0x000fc600078e0002 */
[C---:B------:R-:W-:Y:S01]  /*0220*/  ISETP.GE.AND P3, PT, R12.reuse, 0x1, PT ;  /* 0x000000010c00780c */ /* 0x040fe20003f66270 */
[----:B------:R-:W-:Y:S01]  /*0230*/  IMAD.IADD R7, R7, 0x1, R9 ;  /* 0x0000000107077824 */ /* 0x000fe200078e0209 */
[----:B------:R-:W-:Y:S01]  /*0240*/  LEA R9, R12, 0xffffff00, 0x8 ;  /* 0xffffff000c097811 */ /* 0x000fe200078e40ff */
[----:B------:R-:W-:Y:S02]  /*0250*/  IMAD R8, R66, c[0x0][0x1e8], RZ ;  /* 0x00007a0042087a24 */ /* 0x000fe400078e02ff */
[----:B------:R-:W-:Y:S01]  /*0260*/  IMAD.WIDE.U32 R4, R67, c[0x0][0x1e8], R4 ;  /* 0x00007a0043047a25 */ /* 0x000fe200078e0004 */
[----:B------:R-:W-:Y:S02]  /*0270*/  SHF.R.S32.HI R11, RZ, 0x1f, R9 ;  /* 0x0000001fff0b7819 */ /* 0x000fe40000011409 */
[----:B------:R-:W-:Y:S01]  /*0280*/  IADD3 R57, P1, R9, R2, RZ ;  /* 0x0000000209397210 */ /* 0x000fe20007f3e0ff */
[----:B------:R-:W-:Y:S01]  /*0290*/  IMAD R0, R67, c[0x0][0x1dc], R0 ;  /* 0x0000770043007a24 */ /* 0x000fe200078e0200 */
[----:B------:R-:W-:Y:S01]  /*02a0*/  IADD3 R55, P2, R9, R4, RZ ;  /* 0x0000000409377210 */ /* 0x000fe20007f5e0ff */
[----:B------:R-:W-:-:S02]  /*02b0*/  IMAD R8, R67, c[0x0][0x1ec], R8 ;  /* 0x00007b0043087a24 */ /* 0x000fc400078e0208 */
[----:B------:R-:W-:Y:S01]  /*02c0*/  IMAD R10, R66, c[0x0][0x280], RZ ;  /* 0x0000a000420a7a24 */ /* 0x000fe200078e02ff */
[----:B------:R-:W-:Y:S01]  /*02d0*/  IADD3.X R2, R11, R3, R0, P1, !PT ;  /* 0x000000030b027210 */ /* 0x000fe20000ffe400 */
[----:B------:R-:W-:Y:S01]  /*02e0*/  IMAD.WIDE.U32 R6, R67, c[0x0][0x280], R6 ;  /* 0x0000a00043067a25 */ /* 0x000fe200078e0006 */
[----:B------:R-:W-:Y:S02]  /*02f0*/  ISETP.NE.U32.AND P1, PT, RZ, c[0x0][0x328], PT ;  /* 0x0000ca00ff007a0c */ /* 0x000fe40003f25070 */
[----:B------:R-:W-:Y:S01]  /*0300*/  IADD3.X R4, R11, R5, R8, P2, !PT ;  /* 0x000000050b047210 */ /* 0x000fe200017fe408 */
[----:B------:R-:W-:Y:S01]  /*0310*/  IMAD R10, R67, c[0x0][0x284], R10 ;  /* 0x0000a100430a7a24 */ /* 0x000fe200078e020a */
[----:B------:R-:W-:Y:S01]  /*0320*/  ISETP.NE.U32.AND P2, PT, RZ, c[0x0][0x348], PT ;  /* 0x0000d200ff007a0c */ /* 0x000fe20003f45070 */
[----:B------:R-:W-:Y:S01]  /*0330*/  HFMA2.MMA R8, -RZ, RZ, 0, 0 ;  /* 0x00000000ff087435 */ /* 0x000fe200000001ff */
[----:B------:R-:W-:Y:S01]  /*0340*/  ISETP.NE.AND.EX P1, PT, RZ, c[0x0][0x32c], PT, P1 ;  /* 0x0000cb00ff007a0c */ /* 0x000fe20003f25310 */
[----:B------:R-:W-:Y:S01]  /*0350*/  @P0 IMAD R0, R63, c[0x0][0x164], R67 ;  /* 0x000059003f000a24 */ /* 0x000fe200078e0243 */
[----:B------:R-:W-:-:S02]  /*0360*/  IADD3 R9, P4, R9, R6, RZ ;  /* 0x0000000609097210 */ /* 0x000fc40007f9e0ff */
[----:B------:R-:W-:Y:S01]  /*0370*/  ISETP.NE.AND.EX P2, PT, RZ, c[0x0][0x34c], PT, P2 ;  /* 0x0000d300ff007a0c */ /* 0x000fe20003f45320 */
[----:B------:R-:W-:Y:S01]  /*0380*/  @P0 IMAD R0, R0, c[0x0][0x174], RZ ;  /* 0x00005d0000000a24 */ /* 0x000fe200078e02ff */
[----:B------:R-:W-:Y:S02]  /*0390*/  IADD3.X R6, R11, R7, R10, P4, !PT ;  /* 0x000000070b067210 */ /* 0x000fe400027fe40a */
[----:B------:R-:W-:Y:S01]  /*03a0*/  LEA R58, P4, R57, c[0x0][0x240], 0x1 ;  /* 0x00009000393a7a11 */ /* 0x000fe200078808ff */
[----:B------:R-:W-:Y:S01]  /*03b0*/  @P0 IMAD R0, R0, c[0x0][0x16c], RZ ;  /* 0x00005b0000000a24 */ /* 0x000fe200078e02ff */
[----:B------:R-:W-:Y:S02]  /*03c0*/  LEA R56, P5, R55, c[0x0][0x248], 0x1 ;  /* 0x0000920037387a11 */ /* 0x000fe400078a08ff */
[----:B------:R-:W-:Y:S02]  /*03d0*/  LEA.HI.X R57, R57, c[0x0][0x244], R2, 0x1, P4 ;  /* 0x0000910039397a11 */ /* 0x000fe400020f0c02 */
[----:B------:R-:W-:Y:S01]  /*03e0*/  @P1 LEA R8, P4, R67, c[0x0][0x328], 0x2 ;  /* 0x0000ca0043081a11 */ /* 0x000fe200078810ff */
[----:B------:R-:W-:Y:S01]  /*03f0*/  CS2R R2, SRZ ;  /* 0x0000000000027805 */ /* 0x000fe2000001ff00 */
[----:B------:R-:W-:-:S02]  /*0400*/  LEA.HI.X R55, R55, c[0x0][0x24c], R4, 0x1, P5 ;  /* 0x0000930037377a11 */ /* 0x000fc400028f0c04 */
[----:B------:R-:W-:Y:S02]  /*0410*/  @P0 MOV R11, 0x8 ;  /* 0x00000008000b0802 */ /* 0x000fe40000000f00 */
[----:B------:R-:W-:Y:S02]  /*0420*/  LEA R52, P6, R9, c[0x0][0x308], 0x1 ;  /* 0x0000c20009347a11 */ /* 0x000fe400078c08ff */
[C---:B------:R-:W-:Y:S01]  /*0430*/  @P2 LEA R2, P5, R67.reuse, c[0x0][0x348], 0x2 ;  /* 0x0000d20043022a11 */ /* 0x040fe200078a10ff */
[----:B------:R-:W-:Y:S01]  /*0440*/  @P0 IMAD.WIDE R10, R0, R11, c[0x0][0x260] ;  /* 0x00009800000a0625 */ /* 0x000fe200078e020b */
[----:B------:R-:W-:Y:S01]  /*0450*/  @P1 LEA.HI.X R3, R67, c[0x0][0x32c], R66, 0x2, P4 ;  /* 0x0000cb0043031a11 */ /* 0x000fe200020f1442 */
[----:B------:R-:W-:Y:S01]  /*0460*/  @!P0 CS2R R10, SRZ ;  /* 0x00000000000a8805 */ /* 0x000fe2000001ff00 */
[----:B------:R-:W-:Y:S02]  /*0470*/  MOV R7, RZ ;  /* 0x000000ff00077202 */ /* 0x000fe40000000f00 */
[----:B------:R-:W-:Y:S01]  /*0480*/  LEA.HI.X R53, R9, c[0x0][0x30c], R6, 0x1, P6 ;  /* 0x0000c30009357a11 */ /* 0x000fe200030f0c06 */
[----:B------:R-:W-:Y:S01]  /*0490*/  IMAD.MOV.U32 R6, RZ, RZ, R2 ;  /* 0x000000ffff067224 */ /* 0x000fe200078e0002 */
        /* <DEDUP_REMOVED lines=20> */
.L_x_6772:
[----:B------:R-:W-:Y:S01]  /*05e0*/  BAR.SYNC.DEFER_BLOCKING 0x0 ;  /* 0x0000000000007b1d */ /* 0x000fe20000010000 */
[----:B------:R-:W-:Y:S02]  /*05f0*/  LEA R4, R51, 0xffffff00, 0x8 ;  /* 0xffffff0033047811 */ /* 0x000fe400078e40ff */
[----:B------:R-:W-:Y:S02]  /*0600*/  SHF.L.U32 R39, R50, 0x1, RZ ;  /* 0x0000000132277819 */ /* 0x000fe400000006ff */
[----:B------:R-:W-:Y:S02]  /*0610*/  IADD3 R20, -R4, c[0x0][0x168], RZ ;  /* 0x00005a0004147a10 */ /* 0x000fe40007ffe1ff */
[C---:B------:R-:W-:Y:S02]  /*0620*/  SHF.L.U64.HI R40, R50.reuse, 0x1, R49 ;  /* 0x0000000132287819 */ /* 0x040fe40000010231 */
[----:B------:R-:W-:-:S02]  /*0630*/  ISETP.GE.AND P0, PT, R50, R20, PT ;  /* 0x000000143200720c */ /* 0x000fc40003f06270 */
[-C--:B------:R-:W-:Y:S02]  /*0640*/  ISETP.GE.AND P1, PT, R47, R20.reuse, PT ;  /* 0x000000142f00720c */ /* 0x080fe40003f26270 */
[----:B------:R-:W-:Y:S02]  /*0650*/  ISETP.GE.AND P2, PT, R46, R20, PT ;  /* 0x000000142e00720c */ /* 0x000fe40003f46270 */
[----:B0-----:R-:W-:Y:S02]  /*0660*/  IADD3 R2, P3, R58, R39, RZ ;  /* 0x000000273a027210 */ /* 0x001fe40007f7e0ff */
[----:B------:R-:W-:Y:S02]  /*0670*/  PRMT R5, RZ, 0x7610, R5 ;  /* 0x00007610ff057816 */ /* 0x000fe40000000005 */
[----:B------:R-:W-:Y:S01]  /*0680*/  PRMT R0, RZ, 0x7610, R0 ;  /* 0x00007610ff007816 */ /* 0x000fe20000000000 */
[----:B------:R-:W-:Y:S01]  /*0690*/  IMAD.X R3, R57, 0x1, R40, P3 ;  /* 0x0000000139037824 */ /* 0x000fe200018e0628 */
[----:B------:R-:W-:-:S04]  /*06a0*/  PRMT R13, RZ, 0x7610, R13 ;  /* 0x00007610ff0d7816 */ /* 0x000fc8000000000d */
        /* <DEDUP_REMOVED lines=22> */
[----:B------:R-:W-:Y:S02]  /*0810*/  LEA.HI.SX32 R21, R21, R54, 0x1b ;  /* 0x0000003615157211 */ /* 0x000fe400078fdaff */
[----:B------:R-:W-:Y:S02]  /*0820*/  SHF.L.U32 R38, R38, 0x1, RZ ;  /* 0x0000000126267819 */ /* 0x000fe400000006ff */
[----:B------:R-:W-:-:S02]  /*0830*/  SHF.L.U32 R37, R19, 0x1, RZ ;  /* 0x0000000113257819 */ /* 0x000fc400000006ff */
[C---:B0-----:R-:W-:Y:S02]  /*0840*/  IADD3 R3, R54.reuse, 0x60, RZ ;  /* 0x0000006036037810 */ /* 0x041fe40007ffe0ff */
[C---:B------:R-:W-:Y:S02]  /*0850*/  IADD3 R19, R54.reuse, 0x80, RZ ;  /* 0x0000008036137810 */ /* 0x040fe40007ffe0ff */
[----:B------:R-:W-:Y:S02]  /*0860*/  SHF.L.U32 R36, R21, 0x1, RZ ;  /* 0x0000000115247819 */ /* 0x000fe400000006ff */
[C---:B------:R-:W-:Y:S02]  /*0870*/  IADD3 R21, R54.reuse, 0xa0, RZ ;  /* 0x000000a036157810 */ /* 0x040fe40007ffe0ff */
[C---:B------:R-:W-:Y:S02]  /*0880*/  IADD3 R23, R54.reuse, 0xc0, RZ ;  /* 0x000000c036177810 */ /* 0x040fe40007ffe0ff */
[----:B------:R-:W-:-:S02]  /*0890*/  IADD3 R25, R54, 0xe0, RZ ;  /* 0x000000e036197810 */ /* 0x000fc40007ffe0ff */
[-C--:B------:R-:W-:Y:S02]  /*08a0*/  LEA.HI.SX32 R3, R3, R54.reuse, 0x1b ;  /* 0x0000003603037211 */ /* 0x080fe400078fdaff */
[-C--:B------:R-:W-:Y:S02]  /*08b0*/  LEA.HI.SX32 R19, R19, R54.reuse, 0x1b ;  /* 0x0000003613137211 */ /* 0x080fe400078fdaff */
[-C--:B------:R-:W-:Y:S02]  /*08c0*/  LEA.HI.SX32 R21, R21, R54.reuse, 0x1b ;  /* 0x0000003615157211 */ /* 0x080fe400078fdaff */
[-C--:B------:R-:W-:Y:S01]  /*08d0*/  LEA.HI.SX32 R23, R23, R54.reuse, 0x1b ;  /* 0x0000003617177211 */ /* 0x080fe200078fdaff */
[----:B------:R-:W-:Y:S01]  /*08e0*/  IMAD.SHL.U32 R34, R19, 0x2, RZ ;  /* 0x0000000213227824 */ /* 0x000fe200078e00ff */
[----:B------:R-:W-:Y:S02]  /*08f0*/  SHF.L.U32 R35, R3, 0x1, RZ ;  /* 0x0000000103237819 */ /* 0x000fe400000006ff */
[----:B------:R-:W-:-:S02]  /*0900*/  LEA.HI.SX32 R25, R25, R54, 0x1b ;  /* 0x0000003619197211 */ /* 0x000fc400078fdaff */
[----:B------:R-:W-:Y:S02]  /*0910*/  SHF.L.U32 R33, R21, 0x1, RZ ;  /* 0x0000000115217819 */ /* 0x000fe400000006ff */
[----:B------:R-:W-:Y:S02]  /*0920*/  SHF.L.U32 R32, R23, 0x1, RZ ;  /* 0x0000000117207819 */ /* 0x000fe400000006ff */
[----:B------:R-:W-:Y:S02]  /*0930*/  SHF.L.U32 R31, R25, 0x1, RZ ;  /* 0x00000001191f7819 */ /* 0x000fe400000006ff */
[----:B------:R-:W-:Y:S02]  /*0940*/  ISETP.GE.AND P6, PT, R50, R20, PT ;  /* 0x000000143200720c */ /* 0x000fe40003fc6270 */
[-C--:B------:R-:W-:Y:S02]  /*0950*/  IADD3 R2, P3, R56, R39.reuse, RZ ;  /* 0x0000002738027210 */ /* 0x080fe40007f7e0ff */
[----:B------:R-:W-:-:S02]  /*0960*/  IADD3 R18, P5, R52, R39, RZ ;  /* 0x0000002734127210 */ /* 0x000fc40007fbe0ff */
[----:B------:R-:W-:Y:S02]  /*0970*/  ISETP.GE.AND P0, PT, R47, R20, PT ;  /* 0x000000142f00720c */ /* 0x000fe40003f06270 */
[----:B------:R-:W-:Y:S02]  /*0980*/  IADD3.X R3, R55, R40, RZ, P3, !PT ;  /* 0x0000002837037210 */ /* 0x000fe40001ffe4ff */
[-C--:B------:R-:W-:Y:S02]  /*0990*/  ISETP.GE.AND P1, PT, R46, R20.reuse, PT ;  /* 0x000000142e00720c */ /* 0x080fe40003f26270 */
[-C--:B------:R-:W-:Y:S02]  /*09a0*/  ISETP.GE.AND P2, PT, R45, R20.reuse, PT ;  /* 0x000000142d00720c */ /* 0x080fe40003f46270 */
[-C--:B------:R-:W-:Y:S02]  /*09b0*/  ISETP.GE.AND P3, PT, R44, R20.reuse, PT ;  /* 0x000000142c00720c */ /* 0x080fe40003f66270 */
[----:B------:R-:W-:-:S02]  /*09c0*/  ISETP.GE.AND P4, PT, R43, R20, PT ;  /* 0x000000142b00720c */ /* 0x000fc40003f86270 */
[----:B------:R-:W-:Y:S02]  /*09d0*/  IADD3.X R19, R53, R40, RZ, P5, !PT ;  /* 0x0000002835137210 */ /* 0x000fe40002ffe4ff */
[----:B------:R-:W-:Y:S02]  /*09e0*/  ISETP.GE.AND P5, PT, R42, R20, PT ;  /* 0x000000142a00720c */ /* 0x000fe40003fa6270 */
[----:B------:R-:W-:Y:S02]  /*09f0*/  PRMT R22, RZ, 0x7610, R22 ;  /* 0x00007610ff167816 */ /* 0x000fe40000000016 */
[----:B------:R-:W-:Y:S02]  /*0a00*/  PRMT R68, RZ, 0x7610, R68 ;  /* 0x00007610ff447816 */ /* 0x000fe40000000044 */
[----:B------:R-:W-:Y:S01]  /*0a10*/  PRMT R21, RZ, 0x7610, R21 ;  /* 0x00007610ff157816 */ /* 0x000fe20000000015 */
[----:B--2---:R0:W-:Y:S04]  /*0a20*/  STS.U16 [R38], R5 ;  /* 0x0000000526007388 */ /* 0x0041e80000000400 */
[----:B---3--:R1:W-:Y:S04]  /*0a30*/  STS.U16 [R37+0x40], R0 ;  /* 0x0000400025007388 */ /* 0x0083e80000000400 */
[----:B----4-:R2:W-:Y:S01]  /*0a40*/  STS.U16 [R36+0x80], R13 ;  /* 0x0000800d24007388 */ /* 0x0105e20000000400 */
[----:B0-----:R-:W-:-:S02]  /*0a50*/  PRMT R5, RZ, 0x7610, R5 ;  /* 0x00007610ff057816 */ /* 0x001fc40000000005 */
[----:B-1----:R-:W-:-:S04]  /*0a60*/  SHF.L.U32 R0, R54, 0x3, RZ ;  /* 0x0000000336007819 */ /* 0x002fc800000006ff */
[----:B------:R-:W-:Y:S02]  /*0a70*/  LEA.HI.SX32 R30, R0, R0, 0x1b ;  /* 0x00000000001e7211 */ /* 0x000fe400078fdaff */
[----:B--2---:R-:W-:Y:S01]  /*0a80*/  PRMT R13, RZ, 0x7610, R13 ;  /* 0x00007610ff0d7816 */ /* 0x004fe2000000000d */
[----:B------:R0:W-:Y:S02]  /*0a90*/  STS.U16 [R35+0xc0], R12 ;  /* 0x0000c00c23007388 */ /* 0x0001e40000000400 */
[----:B------:R-:W-:Y:S01]  /*0aa0*/  IMAD.SHL.U32 R30, R30, 0x2, RZ ;  /* 0x000000021e1e7824 */ /* 0x000fe200078e00ff */
[----:B------:R-:W-:Y:S01]  /*0ab0*/  PRMT R0, RZ, 0x7610, R0 ;  /* 0x00007610ff007816 */ /* 0x000fe20000000000 */
[----:B------:R1:W-:Y:S04]  /*0ac0*/  STS.U16 [R34+0x100], R15 ;  /* 0x0001000f22007388 */ /* 0x0003e80000000400 */
[----:B------:R2:W-:Y:S01]  /*0ad0*/  STS.U16 [R33+0x140], R14 ;  /* 0x0001400e21007388 */ /* 0x0005e20000000400 */
[----:B0-----:R-:W-:-:S03]  /*0ae0*/  PRMT R12, RZ, 0x7610, R12 ;  /* 0x00007610ff0c7816 */ /* 0x001fc6000000000c */
[----:B------:R-:W-:Y:S01]  /*0af0*/  STS.U16 [R32+0x180], R17 ;  /* 0x0001801120007388 */ /* 0x000fe20000000400 */
[----:B-1----:R-:W-:-:S03]  /*0b00*/  PRMT R15, RZ, 0x7610, R15 ;  /* 0x00007610ff0f7816 */ /* 0x002fc6000000000f */
        /* <DEDUP_REMOVED lines=11> */
[----:B------:R-:W3:Y:S01]  /*0bc0*/  @!P6 LDG.E.U16 R5, [R2.64] ;  /* 0x000000060205e981 */ /* 0x000ee2000c1e1500 */
[----:B------:R-:W-:-:S03]  /*0bd0*/  ISETP.GE.AND P6, PT, R41, R20, PT ;  /* 0x000000142900720c */ /* 0x000fc60003fc6270 */
[----:B------:R-:W4:Y:S01]  /*0be0*/  @!P0 LDG.E.U16 R22, [R2.64+0x40] ;  /* 0x0000400602168981 */ /* 0x000f22000c1e1500 */
[----:B--2---:R-:W-:-:S03]  /*0bf0*/  P2R R14, PR, RZ, 0x1 ;  /* 0x00000001ff0e7803 */ /* 0x004fc60000000000 */
[----:B------:R-:W2:Y:S04]  /*0c00*/  @!P1 LDG.E.U16 R13, [R2.64+0x80] ;  /* 0x00008006020d9981 */ /* 0x000ea8000c1e1500 */
[----:B------:R-:W2:Y:S04]  /*0c10*/  @!P2 LDG.E.U16 R68, [R2.64+0xc0] ;  /* 0x0000c0060244a981 */ /* 0x000ea8000c1e1500 */
[----:B------:R-:W2:Y:S04]  /*0c20*/  @!P3 LDG.E.U16 R21, [R2.64+0x100] ;  /* 0x000100060215b981 */ /* 0x000ea8000c1e1500 */
[----:B------:R-:W2:Y:S04]  /*0c30*/  @!P4 LDG.E.U16 R12, [R2.64+0x140] ;  /* 0x00014006020cc981 */ /* 0x000ea8000c1e1500 */
[----:B------:R-:W2:Y:S04]  /*0c40*/  @!P5 LDG.E.U16 R15, [R2.64+0x180] ;  /* 0x00018006020fd981 */ /* 0x000ea8000c1e1500 */
[----:B------:R-:W2:Y:S01]  /*0c50*/  @!P6 LDG.E.U16 R0, [R2.64+0x1c0] ;  /* 0x0001c0060200e981 */ /* 0x000ea2000c1e1500 */
[----:B------:R-:W-:-:S02]  /*0c60*/  ISETP.GE.AND P0, PT, R50, R20, PT ;  /* 0x000000143200720c */ /* 0x000fc40003f06270 */
        /* <DEDUP_REMOVED lines=8> */
[----:B---3--:R0:W-:Y:S04]  /*0cf0*/  STS.U16 [R38], R5 ;  /* 0x0000000526007388 */ /* 0x0081e80000000400 */
[----:B----4-:R-:W-:Y:S04]  /*0d00*/  STS.U16 [R37+0x40], R22 ;  /* 0x0000401625007388 */ /* 0x010fe80000000400 */
[----:B--2---:R-:W-:Y:S04]  /*0d10*/  STS.U16 [R36+0x80], R13 ;  /* 0x0000800d24007388 */ /* 0x004fe80000000400 */
        /* <DEDUP_REMOVED lines=8> */
[----:B------:R-:W-:Y:S04]  /*0da0*/  LDS.U16 R71, [R30+0x4] ;  /* 0x000004001e477984 */ /* 0x000fe80000000400 */
[----:B------:R-:W-:Y:S04]  /*0db0*/  LDS.U16 R72, [R30+0x6] ;  /* 0x000006001e487984 */ /* 0x000fe80000000400 */
[----:B------:R-:W3:Y:S04]  /*0dc0*/  LDS.U16 R68, [R30+0x8] ;  /* 0x000008001e447984 */ /* 0x000ee80000000400 */
[----:B------:R-:W2:Y:S04]  /*0dd0*/  LDS.U16 R73, [R30+0xa] ;  /* 0x00000a001e497984 */ /* 0x000ea80000000400 */
[----:B------:R-:W0:Y:S04]  /*0de0*/  LDS.U16 R74, [R30+0xc] ;  /* 0x00000c001e4a7984 */ /* 0x000e280000000400 */
[----:B------:R-:W0:Y:S04]  /*0df0*/  LDS.U16 R75, [R30+0xe] ;  /* 0x00000e001e4b7984 */ /* 0x000e280000000400 */
[----:B------:R-:W-:Y:S06]  /*0e00*/  BAR.SYNC.DEFER_BLOCKING 0x0 ;  /* 0x0000000000007b1d */ /* 0x000fec0000010000 */
[----:B------:R0:W4:Y:S01]  /*0e10*/  @!P0 LDG.E.U16 R77, [R18.64] ;  /* 0x00000006124d8981 */ /* 0x000122000c1e1500 */
[----:B------:R-:W-:-:S03]  /*0e20*/  ISETP.NE.AND P0, PT, R14, RZ, PT ;  /* 0x000000ff0e00720c */ /* 0x000fc60003f05270 */
[----:B------:R0:W4:Y:S04]  /*0e30*/  @!P1 LDG.E.U16 R79, [R18.64+0x80] ;  /* 0x00008006124f9981 */ /* 0x000128000c1e1500 */
[----:B------:R0:W4:Y:S04]  /*0e40*/  @!P2 LDG.E.U16 R78, [R18.64+0xc0] ;  /* 0x0000c006124ea981 */ /* 0x000128000c1e1500 */
[----:B------:R0:W4:Y:S04]  /*0e50*/  @!P3 LDG.E.U16 R81, [R18.64+0x100] ;  /* 0x000100061251b981 */ /* 0x000128000c1e1500 */
[----:B------:R0:W4:Y:S04]  /*0e60*/  @!P0 LDG.E.U16 R76, [R18.64+0x40] ;  /* 0x00004006124c8981 */ /* 0x000128000c1e1500 */
[----:B------:R0:W4:Y:S04]  /*0e70*/  @!P4 LDG.E.U16 R80, [R18.64+0x140] ;  /* 0x000140061250c981 */ /* 0x000128000c1e1500 */
[----:B------:R1:W4:Y:S04]  /*0e80*/  @!P5 LDG.E.U16 R85, [R18.64+0x180] ;  /* 0x000180061255d981 */ /* 0x000328000c1e1500 */
[----:B------:R2:W4:Y:S01]  /*0e90*/  @!P6 LDG.E.U16 R84, [R18.64+0x1c0] ;  /* 0x0001c0061254e981 */ /* 0x000522000c1e1500 */
[----:B------:R-:W-:-:S02]  /*0ea0*/  ISETP.GE.AND P0, PT, R50, R20, PT ;  /* 0x000000143200720c */ /* 0x000fc40003f06270 */
[----:B0-----:R-:W-:Y:S01]  /*0eb0*/  SHF.R.S32.HI R5, RZ, 0x1f, R4 ;  /* 0x0000001fff057819 */ /* 0x001fe20000011404 */
[C---:B------:R-:W-:Y:S02]  /*0ec0*/  IMAD R16, R62.reuse, c[0x0][0x200], RZ ;  /* 0x000080003e107a24 */ /* 0x040fe400078e02ff */
[----:B-1----:R-:W-:Y:S02]  /*0ed0*/  IMAD R0, R62, c[0x0][0x1f0], RZ ;  /* 0x00007c003e007a24 */ /* 0x002fe400078e02ff */
[C---:B------:R-:W-:Y:S02]  /*0ee0*/  IMAD R83, R63.reuse, c[0x0][0x204], R16 ;  /* 0x000081003f537a24 */ /* 0x040fe400078e0210 */
[----:B------:R-:W-:-:S04]  /*0ef0*/  IMAD.WIDE.U32 R12, R63, c[0x0][0x1f0], RZ ;  /* 0x00007c003f0c7a25 */ /* 0x000fc800078e00ff */
[----:B--2---:R-:W-:Y:S01]  /*0f00*/  @!P0 MOV R19, R5 ;  /* 0x0000000500138202 */ /* 0x004fe20000000f00 */
[----:B------:R-:W-:Y:S02]  /*0f10*/  @!P0 IMAD.MOV.U32 R18, RZ, RZ, R4 ;  /* 0x000000ffff128224 */ /* 0x000fe400078e0004 */
[C---:B------:R-:W-:Y:S02]  /*0f20*/  IMAD R21, R63.reuse, c[0x0][0x1f4], R0 ;  /* 0x00007d003f157a24 */ /* 0x040fe400078e0200 */
[----:B------:R-:W-:-:S04]  /*0f30*/  @!P0 IMAD.WIDE.U32 R16, R63, c[0x0][0x1f0], R4 ;  /* 0x00007c003f108a25 */ /* 0x000fc800078e0004 */
[----:B------:R-:W-:-:S04]  /*0f40*/  IMAD.WIDE.U32 R14, R63, c[0x0][0x200], RZ ;  /* 0x000080003f0e7a25 */ /* 0x000fc800078e00ff */
[----:B------:R-:W-:Y:S01]  /*0f50*/  @!P0 IMAD.WIDE.U32 R18, R63, c[0x0][0x200], R18 ;  /* 0x000080003f128a25 */ /* 0x000fe200078e0012 */
[----:B------:R-:W-:Y:S02]  /*0f60*/  IADD3 R13, R13, R21, RZ ;  /* 0x000000150d0d7210 */ /* 0x000fe40007ffe0ff */
[----:B------:R-:W-:Y:S02]  /*0f70*/  @!P0 IADD3 R17, R21, R17, RZ ;  /* 0x0000001115118210 */ /* 0x000fe40007ffe0ff */
[----:B------:R-:W-:Y:S02]  /*0f80*/  IADD3 R15, R15, R83, RZ ;  /* 0x000000530f0f7210 */ /* 0x000fe40007ffe0ff */
[----:B------:R-:W-:Y:S02]  /*0f90*/  @!P0 IADD3 R19, R83, R19, RZ ;  /* 0x0000001353138210 */ /* 0x000fe40007ffe0ff */
[----:B------:R-:W-:Y:S01]  /*0fa0*/  MOV R21, c[0x0][0x174] ;  /* 0x00005d0000157a02 */ /* 0x000fe20000000f00 */
[----:B------:R-:W-:-:S02]  /*0fb0*/  IMAD R0, R66, c[0x0][0x1f8], RZ ;  /* 0x00007e0042007a24 */ /* 0x000fc400078e02ff */
[----:B------:R-:W-:Y:S02]  /*0fc0*/  IMAD R82, R66, c[0x0][0x208], RZ ;  /* 0x0000820042527a24 */ /* 0x000fe400078e02ff */
[----:B------:R-:W-:Y:S02]  /*0fd0*/  IMAD R22, R21, 0x100, R48 ;  /* 0x0000010015167824 */ /* 0x000fe400078e0230 */
[----:B------:R-:W-:-:S04]  /*0fe0*/  IMAD.WIDE.U32 R14, R67, c[0x0][0x208], R14 ;  /* 0x00008200430e7a25 */ /* 0x000fc800078e000e */
[----:B------:R-:W-:-:S04]  /*0ff0*/  @!P0 IMAD.WIDE.U32 R18, R67, c[0x0][0x208], R18 ;  /* 0x0000820043128a25 */ /* 0x000fc800078e0012 */
[----:B------:R-:W-:-:S04]  /*1000*/  IMAD.WIDE.U32 R12, R67, c[0x0][0x1f8], R12 ;  /* 0x00007e00430c7a25 */ /* 0x000fc800078e000c */
[C---:B------:R-:W-:Y:S01]  /*1010*/  @!P0 IMAD.WIDE.U32 R16, R67.reuse, c[0x0][0x1f8], R16 ;  /* 0x00007e0043108a25 */ /* 0x040fe200078e0010 */
[----:B------:R-:W-:Y:S02]  /*1020*/  IADD3 R86, P4, R22, R14, RZ ;  /* 0x0000000e16567210 */ /* 0x000fe40007f9e0ff */
[----:B------:R-:W-:Y:S01]  /*1030*/  @!P0 IADD3 R87, P3, R50, R18, RZ ;  /* 0x0000001232578210 */ /* 0x000fe20007f7e0ff */
[C---:B------:R-:W-:Y:S01]  /*1040*/  IMAD R21, R67.reuse, c[0x0][0x1fc], R0 ;  /* 0x00007f0043157a24 */ /* 0x040fe200078e0200 */
[----:B------:R-:W-:Y:S01]  /*1050*/  SHF.R.S32.HI R0, RZ, 0x1f, R22 ;  /* 0x0000001fff007819 */ /* 0x000fe20000011416 */
[----:B------:R-:W-:Y:S01]  /*1060*/  IMAD R83, R67, c[0x0][0x20c], R82 ;  /* 0x0000830043537a24 */ /* 0x000fe200078e0252 */
[----:B------:R-:W-:Y:S02]  /*1070*/  IADD3 R89, P2, R22, R12, RZ ;  /* 0x0000000c16597210 */ /* 0x000fe40007f5e0ff */
[----:B------:R-:W-:Y:S02]  /*1080*/  @!P0 IADD3 R91, P1, R50, R16, RZ ;  /* 0x00000010325b8210 */ /* 0x000fe40007f3e0ff */
[----:B------:R-:W-:-:S02]  /*1090*/  IADD3.X R15, R0, R83, R15, P4, !PT ;  /* 0x00000053000f7210 */ /* 0x000fc400027fe40f */
[C---:B------:R-:W-:Y:S02]  /*10a0*/  @!P0 IADD3.X R88, R49.reuse, R19, R83, P3, !PT ;  /* 0x0000001331588210 */ /* 0x040fe40001ffe453 */
[----:B------:R-:W-:Y:S02]  /*10b0*/  IADD3.X R90, R0, R21, R13, P2, !PT ;  /* 0x00000015005a7210 */ /* 0x000fe400017fe40d */
[----:B------:R-:W-:Y:S02]  /*10c0*/  @!P0 IADD3.X R94, R49, R17, R21, P1, !PT ;  /* 0x00000011315e8210 */ /* 0x000fe40000ffe415 */
[----:B------:R-:W-:-:S04]  /*10d0*/  IADD3 R21, P1, R50, -0xe0, RZ ;  /* 0xffffff2032157810 */ /* 0x000fc80007f3e0ff */
[----:B------:R-:W-:Y:S02]  /*10e0*/  IADD3.X R92, R49, -0x1, RZ, P1, !PT ;  /* 0xffffffff315c7810 */ /* 0x000fe40000ffe4ff */
[C---:B------:R-:W-:Y:S02]  /*10f0*/  LEA R16, P2, R21.reuse, c[0x0][0x258], 0x1 ;  /* 0x0000960015107a11 */ /* 0x040fe400078408ff */
[C---:B------:R-:W-:Y:S02]  /*1100*/  LEA R18, P1, R21.reuse, c[0x0][0x268], 0x1 ;  /* 0x00009a0015127a11 */ /* 0x040fe400078208ff */
[C-C-:B------:R-:W-:Y:S02]  /*1110*/  LEA.HI.X R13, R21.reuse, c[0x0][0x25c], R92.reuse, 0x1, P2 ;  /* 0x00009700150d7a11 */ /* 0x140fe400010f0c5c */
[----:B------:R-:W-:Y:S02]  /*1120*/  LEA.HI.X R17, R21, c[0x0][0x26c], R92, 0x1, P1 ;  /* 0x00009b0015117a11 */ /* 0x000fe400008f0c5c */
[----:B------:R-:W-:-:S02]  /*1130*/  LEA R18, P2, R89, R18, 0x1 ;  /* 0x0000001259127211 */ /* 0x000fc400078408ff */
[----:B------:R-:W-:Y:S02]  /*1140*/  PRMT R69, RZ, 0x5410, R69 ;  /* 0x00005410ff457816 */ /* 0x000fe40000000045 */
[----:B------:R-:W-:Y:S02]  /*1150*/  LEA.HI.X R19, R89, R17, R90, 0x1, P2 ;  /* 0x0000001159137211 */ /* 0x000fe400010f0c5a */
[C---:B------:R-:W-:Y:S02]  /*1160*/  LEA R16, P4, R86.reuse, R16, 0x1 ;  /* 0x0000001056107211 */ /* 0x040fe400078808ff */
[----:B---3--:R-:W-:Y:S01]  /*1170*/  PRMT R89, RZ, 0x5410, R68 ;  /* 0x00005410ff597816 */ /* 0x008fe20000000044 */
[----:B-----5:R-:W-:Y:S01]  /*1180*/  FADD.FTZ R68, R69, R64 ;  /* 0x0000004045447221 */ /* 0x020fe20000010000 */
[----:B------:R-:W-:Y:S02]  /*1190*/  @!P0 LEA R14, P1, R91, c[0x0][0x268], 0x1 ;  /* 0x00009a005b0e8a11 */ /* 0x000fe400078208ff */
[----:B------:R-:W-:-:S02]  /*11a0*/  LEA.HI.X R17, R86, R13, R15, 0x1, P4 ;  /* 0x0000000d56117211 */ /* 0x000fc400020f0c0f */
[----:B------:R-:W-:Y:S02]  /*11b0*/  @!P0 LEA.HI.X R15, R91, c[0x0][0x26c], R94, 0x1, P1 ;  /* 0x00009b005b0f8a11 */ /* 0x000fe400008f0c5e */
[C---:B------:R-:W-:Y:S02]  /*11c0*/  @!P0 LEA R12, P3, R87.reuse, c[0x0][0x258], 0x1 ;  /* 0x00009600570c8a11 */ /* 0x040fe400078608ff */
[----:B------:R-:W-:Y:S02]  /*11d0*/  FSETP.GTU.FTZ.AND P1, PT, R68, 20, PT ;  /* 0x41a000004400780b */ /* 0x000fe40003f3c000 */
[----:B------:R-:W-:Y:S02]  /*11e0*/  @!P0 LEA.HI.X R13, R87, c[0x0][0x25c], R88, 0x1, P3 ;  /* 0x00009700570d8a11 */ /* 0x000fe400018f0c58 */
[----:B------:R-:W-:Y:S02]  /*11f0*/  PRMT R71, RZ, 0x5410, R71 ;  /* 0x00005410ff477816 */ /* 0x000fe40000000047 */
[----:B------:R-:W-:-:S02]  /*1200*/  PRMT R87, RZ, 0x5410, R72 ;  /* 0x00005410ff577816 */ /* 0x000fc40000000048 */
[----:B------:R-:W-:Y:S01]  /*1210*/  PRMT R73, RZ, 0x5410, R73 ;  /* 0x00005410ff497816 */ /* 0x000fe20000000049 */
[--C-:B------:R-:W-:Y:S01]  /*1220*/  FADD.FTZ R72, R89, R64.reuse ;  /* 0x0000004059487221 */ /* 0x100fe20000010000 */
[----:B------:R-:W-:Y:S03]  /*1230*/  BSSY B0, `(.L_x_6741) ;  /* 0x000003e000007945 */ /* 0x000fe60003800000 */
[----:B------:R-:W-:Y:S01]  /*1240*/  FADD.FTZ R73, R73, R64 ;  /* 0x0000004049497221 */ /* 0x000fe20000010000 */
[----:B------:R-:W-:-:S04]  /*1250*/  FSETP.GTU.FTZ.AND P3, PT, R72, 20, PT ;  /* 0x41a000004800780b */ /* 0x000fc80003f7c000 */
[----:B------:R-:W-:Y:S01]  /*1260*/  FSETP.GTU.FTZ.AND P2, PT, R73, 20, PT ;  /* 0x41a000004900780b */ /* 0x000fe20003f5c000 */
[----:B----4-:R-:W-:Y:S04]  /*1270*/  STS.U16 [R38], R77 ;  /* 0x0000004d26007388 */ /* 0x010fe80000000400 */
        /* <DEDUP_REMOVED lines=8> */
[----:B------:R1:W2:Y:S04]  /*1300*/  LDS.U16 R83, [R30] ;  /* 0x000000001e537984 */ /* 0x0002a80000000400 */
[----:B------:R1:W3:Y:S04]  /*1310*/  LDS.U16 R82, [R30+0x2] ;  /* 0x000002001e527984 */ /* 0x0002e80000000400 */
[----:B------:R1:W4:Y:S04]  /*1320*/  LDS.U16 R81, [R30+0x4] ;  /* 0x000004001e517984 */ /* 0x0003280000000400 */
[----:B------:R1:W1:Y:S04]  /*1330*/  LDS.U16 R80, [R30+0x6] ;  /* 0x000006001e507984 */ /* 0x0002680000000400 */
[----:B------:R0:W1:Y:S04]  /*1340*/  LDS.U16 R79, [R30+0x8] ;  /* 0x000008001e4f7984 */ /* 0x0000680000000400 */
[----:B------:R0:W1:Y:S04]  /*1350*/  LDS.U16 R78, [R30+0xa] ;  /* 0x00000a001e4e7984 */ /* 0x0000680000000400 */
[----:B------:R1:W1:Y:S04]  /*1360*/  LDS.U16 R77, [R30+0xc] ;  /* 0x00000c001e4d7984 */ /* 0x0002680000000400 */
[----:B------:R1:W1:Y:S01]  /*1370*/  LDS.U16 R76, [R30+0xe] ;  /* 0x00000e001e4c7984 */ /* 0x0002620000000400 */
[----:B0-----:R-:W-:Y:S01]  /*1380*/  PRMT R85, RZ, 0x5410, R70 ;  /* 0x00005410ff557816 */ /* 0x001fe20000000046 */
[----:B------:R-:W-:-:S02]  /*1390*/  FADD.FTZ R70, R71, R64 ;  /* 0x0000004047467221 */ /* 0x000fc40000010000 */
[--C-:B------:R-:W-:Y:S02]  /*13a0*/  FADD.FTZ R71, R87, R64.reuse ;  /* 0x0000004057477221 */ /* 0x100fe40000010000 */
[----:B------:R-:W-:Y:S01]  /*13b0*/  FADD.FTZ R69, R85, R64 ;  /* 0x0000004055457221 */ /* 0x000fe20000010000 */
[----:B------:R-:W-:Y:S02]  /*13c0*/  PRMT R85, RZ, 0x5410, R74 ;  /* 0x00005410ff557816 */ /* 0x000fe4000000004a */
[----:B------:R-:W-:Y:S02]  /*13d0*/  FSETP.GTU.FTZ.AND P5, PT, R70, 20, PT ;  /* 0x41a000004600780b */ /* 0x000fe40003fbc000 */
[----:B------:R-:W-:Y:S01]  /*13e0*/  FSETP.GTU.FTZ.AND P6, PT, R69, 20, PT ;  /* 0x41a000004500780b */ /* 0x000fe20003fdc000 */
[----:B------:R-:W-:Y:S01]  /*13f0*/  FADD.FTZ R74, R85, R64 ;  /* 0x00000040554a7221 */ /* 0x000fe20000010000 */
[----:B------:R-:W-:Y:S01]  /*1400*/  FSETP.GTU.FTZ.AND P4, PT, R71, 20, PT ;  /* 0x41a000004700780b */ /* 0x000fe20003f9c000 */
[----:B------:R-:W-:Y:S07]  /*1410*/  @P1 BRA `(.L_x_6742) ;  /* 0x000001f000001947 */ /* 0x000fee0003800000 */
[----:B--2---:R-:W-:Y:S01]  /*1420*/  FMUL.FTZ R68, R68, 1.4426950216293334961 ;  /* 0x3fb8aa3b44447820 */ /* 0x004fe20000410000 */
[----:B------:R-:W-:Y:S01]  /*1430*/  HFMA2.MMA R87, -RZ, RZ, 1.625, 0 ;  /* 0x3e800000ff577435 */ /* 0x000fe200000001ff */
[----:B------:R-:W-:-:S02]  /*1440*/  MOV R88, 0x3d39bf78 ;  /* 0x3d39bf7800587802 */ /* 0x000fc40000000f00 */
[----:B------:R-:W0:Y:S02]  /*1450*/  MUFU.EX2 R89, R68 ;  /* 0x0000004400597308 */ /* 0x000e240000000800 */
[C---:B01----:R-:W-:Y:S01]  /*1460*/  FADD.FTZ.RZ R84, R89.reuse, 1 ;  /* 0x3f80000059547421 */ /* 0x043fe2000001c000 */
        /* <DEDUP_REMOVED lines=26> */
.L_x_6742:
[----:B--2---:R-:W-:Y:S05]  /*1610*/  BSYNC B0 ;  /* 0x0000000000007941 */ /* 0x004fea0003800000 */
.L_x_6741:
[----:B------:R-:W-:Y:S01]  /*1620*/  PRMT R75, RZ, 0x5410, R75 ;  /* 0x00005410ff4b7816 */ /* 0x000fe2000000004b */
[----:B------:R-:W-:Y:S01]  /*1630*/  BSSY B0, `(.L_x_6743) ;  /* 0x0000023000007945 */ /* 0x000fe20003800000 */
[----:B------:R-:W-:-:S03]  /*1640*/  FSETP.GTU.FTZ.AND P1, PT, R74, 20, PT ;  /* 0x41a000004a00780b */ /* 0x000fc60003f3c000 */
[----:B------:R-:W-:Y:S01]  /*1650*/  FADD.FTZ R75, R75, R64 ;  /* 0x000000404b4b7221 */ /* 0x000fe20000010000 */
[----:B------:R-:W-:Y:S05]  /*1660*/  @P6 BRA `(.L_x_6744) ;  /* 0x000001f000006947 */ /* 0x000fea0003800000 */
[----:B------:R-:W-:Y:S01]  /*1670*/  FMUL.FTZ R69, R69, 1.4426950216293334961 ;  /* 0x3fb8aa3b45457820 */ /* 0x000fe20000410000 */
[----:B------:R-:W-:Y:S01]  /*1680*/  HFMA2.MMA R88, -RZ, RZ, 1.3056640625, -1.8671875 ;  /* 0x3d39bf78ff587435 */ /* 0x000fe200000001ff */
[----:B------:R-:W-:Y:S02]  /*1690*/  IMAD.MOV.U32 R89, RZ, RZ, 0x3e800000 ;  /* 0x3e800000ff597424 */ /* 0x000fe400078e00ff */
        /* <DEDUP_REMOVED lines=28> */
.L_x_6744:
[----:B------:R-:W-:Y:S05]  /*1860*/  BSYNC B0 ;  /* 0x0000000000007941 */ /* 0x000fea0003800000 */
.L_x_6743:
        /* <DEDUP_REMOVED lines=8> */
[C---:B01----:R-:W-:Y:S01]  /*18f0*/  FADD.FTZ.RZ R84, R89.reuse, 1 ;  /* 0x3f80000059547421 */ /* 0x043fe2000001c000 */
        /* <DEDUP_REMOVED lines=26> */
.L_x_6746:
[----:B------:R-:W-:Y:S05]  /*1aa0*/  BSYNC B0 ;  /* 0x0000000000007941 */ /* 0x000fea0003800000 */
.L_x_6745:
[----:B------:R-:W-:Y:S01]  /*1ab0*/  BSSY B0, `(.L_x_6747) ;  /* 0x0000021000007945 */ /* 0x000fe20003800000 */
[----:B------:R-:W-:Y:S05]  /*1ac0*/  @P4 BRA `(.L_x_6748) ;  /* 0x000001f000004947 */ /* 0x000fea0003800000 */
[----:B------:R-:W-:Y:S01]  /*1ad0*/  FMUL.FTZ R71, R71, 1.4426950216293334961 ;  /* 0x3fb8aa3b47477820 */ /* 0x000fe20000410000 */
[----:B------:R-:W-:Y:S01]  /*1ae0*/  MOV R88, 0x3e800000 ;  /* 0x3e80000000587802 */ /* 0x000fe20000000f00 */
        /* <DEDUP_REMOVED lines=29> */
.L_x_6748:
[----:B------:R-:W-:Y:S05]  /*1cc0*/  BSYNC B0 ;  /* 0x0000000000007941 */ /* 0x000fea0003800000 */
.L_x_6747:
[----:B------:R-:W-:Y:S01]  /*1cd0*/  BSSY B0, `(.L_x_6749) ;  /* 0x0000021000007945 */ /* 0x000fe20003800000 */
[----:B------:R-:W-:Y:S05]  /*1ce0*/  @P3 BRA `(.L_x_6750) ;  /* 0x000001f000003947 */ /* 0x000fea0003800000 */
[----:B------:R-:W-:Y:S01]  /*1cf0*/  FMUL.FTZ R72, R72, 1.4426950216293334961 ;  /* 0x3fb8aa3b48487820 */ /* 0x000fe20000410000 */
[----:B------:R-:W-:Y:S01]  /*1d00*/  HFMA2.MMA R88, -RZ, RZ, 1.625, 0 ;  /* 0x3e800000ff587435 */ /* 0x000fe200000001ff */
[----:B------:R-:W-:Y:S02]  /*1d10*/  MOV R91, 0x3d39bf78 ;  /* 0x3d39bf78005b7802 */ /* 0x000fe40000000f00 */
        /* <DEDUP_REMOVED lines=28> */
.L_x_6750:
[----:B------:R-:W-:Y:S05]  /*1ee0*/  BSYNC B0 ;  /* 0x0000000000007941 */ /* 0x000fea0003800000 */
.L_x_6749:
        /* <DEDUP_REMOVED lines=33> */
.L_x_6752:
[----:B------:R-:W-:Y:S05]  /*2100*/  BSYNC B0 ;  /* 0x0000000000007941 */ /* 0x000fea0003800000 */
.L_x_6751:
[----:B------:R-:W-:Y:S01]  /*2110*/  BSSY B0, `(.L_x_6753) ;  /* 0x0000021000007945 */ /* 0x000fe20003800000 */
        /* <DEDUP_REMOVED lines=32> */
.L_x_6754:
[----:B------:R-:W-:Y:S05]  /*2320*/  BSYNC B0 ;  /* 0x0000000000007941 */ /* 0x000fea0003800000 */
.L_x_6753:
[----:B------:R-:W-:Y:S01]  /*2330*/  BSSY B0, `(.L_x_6755) ;  /* 0x0000021000007945 */ /* 0x000fe20003800000 */
        /* <DEDUP_REMOVED lines=32> */
.L_x_6756:
[----:B------:R-:W-:Y:S05]  /*2540*/  BSYNC B0 ;  /* 0x0000000000007941 */ /* 0x000fea0003800000 */
.L_x_6755:
[----:B------:R-:W-:Y:S01]  /*2550*/  BAR.SYNC.DEFER_BLOCKING 0x0 ;  /* 0x0000000000007b1d */ /* 0x000fe20000010000 */
[-C--:B------:R-:W-:Y:S02]  /*2560*/  ISETP.GE.AND P6, PT, R47, R20.reuse, PT ;  /* 0x000000142f00720c */ /* 0x080fe40003fc6270 */
[----:B-1----:R-:W-:Y:S02]  /*2570*/  PRMT R84, RZ, 0x7610, R84 ;  /* 0x00007610ff547816 */ /* 0x002fe40000000054 */
[-C--:B------:R-:W-:Y:S02]  /*2580*/  ISETP.GE.AND P1, PT, R46, R20.reuse, PT ;  /* 0x000000142e00720c */ /* 0x080fe40003f26270 */
[-C--:B------:R-:W-:Y:S02]  /*2590*/  ISETP.GE.AND P2, PT, R45, R20.reuse, PT ;  /* 0x000000142d00720c */ /* 0x080fe40003f46270 */
[-C--:B------:R-:W-:Y:S02]  /*25a0*/  ISETP.GE.AND P3, PT, R44, R20.reuse, PT ;  /* 0x000000142c00720c */ /* 0x080fe40003f66270 */
[----:B------:R-:W-:-:S02]  /*25b0*/  ISETP.GE.AND P4, PT, R43, R20, PT ;  /* 0x000000142b00720c */ /* 0x000fc40003f86270 */
[-C--:B------:R-:W-:Y:S02]  /*25c0*/  ISETP.GE.AND P5, PT, R42, R20.reuse, PT ;  /* 0x000000142a00720c */ /* 0x080fe40003fa6270 */
[----:B------:R-:W-:Y:S02]  /*25d0*/  PRMT R87, RZ, 0x7610, R87 ;  /* 0x00007610ff577816 */ /* 0x000fe40000000057 */
[----:B------:R-:W-:Y:S02]  /*25e0*/  PRMT R86, RZ, 0x7610, R86 ;  /* 0x00007610ff567816 */ /* 0x000fe40000000056 */
[----:B------:R-:W-:Y:S01]  /*25f0*/  PRMT R89, RZ, 0x7610, R89 ;  /* 0x00007610ff597816 */ /* 0x000fe20000000059 */
[----:B------:R-:W2:Y:S01]  /*2600*/  @!P6 LDG.E.U16 R84, [R18.64] ;  /* 0x000000061254e981 */ /* 0x000ea2000c1e1500 */
[----:B------:R-:W-:-:S03]  /*2610*/  ISETP.GE.AND P6, PT, R41, R20, PT ;  /* 0x000000142900720c */ /* 0x000fc60003fc6270 */
[----:B------:R0:W5:Y:S01]  /*2620*/  @!P0 LDG.E.U16 R85, [R14.64] ;  /* 0x000000060e558981 */ /* 0x000162000c1e1500 */
[----:B------:R-:W-:-:S03]  /*2630*/  PRMT R88, RZ, 0x7610, R88 ;  /* 0x00007610ff587816 */ /* 0x000fc60000000058 */
[----:B----4-:R-:W4:Y:S04]  /*2640*/  @!P1 LDG.E.U16 R87, [R18.64+0x40] ;  /* 0x0000400612579981 */ /* 0x010f28000c1e1500 */
[----:B---3--:R-:W3:Y:S01]  /*2650*/  @!P2 LDG.E.U16 R86, [R18.64+0x80] ;  /* 0x000080061256a981 */ /* 0x008ee2000c1e1500 */
[----:B0-----:R-:W-:Y:S02]  /*2660*/  PRMT R14, RZ, 0x7610, R14 ;  /* 0x00007610ff0e7816 */ /* 0x001fe4000000000e */
[----:B------:R-:W-:Y:S01]  /*2670*/  PRMT R15, RZ, 0x7610, R15 ;  /* 0x00007610ff0f7816 */ /* 0x000fe2000000000f */
[----:B------:R-:W3:Y:S04]  /*2680*/  @!P3 LDG.E.U16 R89, [R18.64+0xc0] ;  /* 0x0000c0061259b981 */ /* 0x000ee8000c1e1500 */
[----:B------:R-:W3:Y:S04]  /*2690*/  @!P4 LDG.E.U16 R14, [R18.64+0x100] ;  /* 0x00010006120ec981 */ /* 0x000ee8000c1e1500 */
[----:B------:R-:W3:Y:S04]  /*26a0*/  @!P5 LDG.E.U16 R15, [R18.64+0x140] ;  /* 0x00014006120fd981 */ /* 0x000ee8000c1e1500 */
[----:B------:R-:W3:Y:S01]  /*26b0*/  @!P6 LDG.E.U16 R88, [R18.64+0x180] ;  /* 0x000180061258e981 */ /* 0x000ee2000c1e1500 */
[----:B------:R-:W-:-:S02]  /*26c0*/  PRMT R93, RZ, 0x7610, R93 ;  /* 0x00007610ff5d7816 */ /* 0x000fc4000000005d */
[----:B------:R-:W-:Y:S02]  /*26d0*/  PRMT R94, RZ, 0x7610, R94 ;  /* 0x00007610ff5e7816 */ /* 0x000fe4000000005e */
[----:B------:R-:W-:Y:S02]  /*26e0*/  PRMT R95, RZ, 0x7610, R95 ;  /* 0x00007610ff5f7816 */ /* 0x000fe4000000005f */
[----:B------:R-:W-:Y:S02]  /*26f0*/  PRMT R96, RZ, 0x7610, R96 ;  /* 0x00007610ff607816 */ /* 0x000fe40000000060 */
[----:B------:R-:W-:Y:S02]  /*2700*/  PRMT R97, RZ, 0x7610, R97 ;  /* 0x00007610ff617816 */ /* 0x000fe40000000061 */
[----:B------:R-:W-:Y:S01]  /*2710*/  PRMT R98, RZ, 0x7610, R98 ;  /* 0x00007610ff627816 */ /* 0x000fe20000000062 */
[----:B-----5:R-:W-:Y:S04]  /*2720*/  STS.U16 [R38], R85 ;  /* 0x0000005526007388 */ /* 0x020fe80000000400 */
[----:B--2---:R-:W-:Y:S04]  /*2730*/  STS.U16 [R37+0x40], R84 ;  /* 0x0000405425007388 */ /* 0x004fe80000000400 */
[----:B----4-:R-:W-:Y:S04]  /*2740*/  STS.U16 [R36+0x80], R87 ;  /* 0x0000805724007388 */ /* 0x010fe80000000400 */
[----:B---3--:R-:W-:Y:S04]  /*2750*/  STS.U16 [R35+0xc0], R86 ;  /* 0x0000c05623007388 */ /* 0x008fe80000000400 */
[----:B------:R-:W-:Y:S04]  /*2760*/  STS.U16 [R34+0x100], R89 ;  /* 0x0001005922007388 */ /* 0x000fe80000000400 */
[----:B------:R-:W-:Y:S04]  /*2770*/  STS.U16 [R33+0x140], R14 ;  /* 0x0001400e21007388 */ /* 0x000fe80000000400 */
[----:B------:R-:W-:Y:S04]  /*2780*/  STS.U16 [R32+0x180], R15 ;  /* 0x0001800f20007388 */ /* 0x000fe80000000400 */
[----:B------:R0:W-:Y:S01]  /*2790*/  STS.U16 [R31+0x1c0], R88 ;  /* 0x0001c0581f007388 */ /* 0x0001e20000000400 */
[----:B------:R-:W-:-:S06]  /*27a0*/  NOP ;  /* 0x0000000000007918 */ /* 0x000fcc0000000000 */
[----:B------:R-:W1:Y:S04]  /*27b0*/  LDS.U16 R18, [R30] ;  /* 0x000000001e127984 */ /* 0x000e680000000400 */
[----:B------:R-:W-:Y:S04]  /*27c0*/  LDS.U16 R85, [R30+0x2] ;  /* 0x000002001e557984 */ /* 0x000fe80000000400 */
[----:B------:R-:W2:Y:S04]  /*27d0*/  LDS.U16 R19, [R30+0x4] ;  /* 0x000004001e137984 */ /* 0x000ea80000000400 */
[----:B------:R-:W3:Y:S04]  /*27e0*/  LDS.U16 R87, [R30+0x6] ;  /* 0x000006001e577984 */ /* 0x000ee80000000400 */
[----:B------:R-:W-:Y:S04]  /*27f0*/  LDS.U16 R90, [R30+0x8] ;  /* 0x000008001e5a7984 */ /* 0x000fe80000000400 */
[----:B------:R-:W4:Y:S04]  /*2800*/  LDS.U16 R89, [R30+0xa] ;  /* 0x00000a001e597984 */ /* 0x000f280000000400 */
[----:B------:R-:W-:Y:S04]  /*2810*/  LDS.U16 R14, [R30+0xc] ;  /* 0x00000c001e0e7984 */ /* 0x000fe80000000400 */
[----:B------:R-:W2:Y:S04]  /*2820*/  LDS.U16 R91, [R30+0xe] ;  /* 0x00000e001e5b7984 */ /* 0x000ea80000000400 */
[----:B------:R-:W-:Y:S01]  /*2830*/  BAR.SYNC.DEFER_BLOCKING 0x0 ;  /* 0x0000000000007b1d */ /* 0x000fe20000010000 */
[----:B0-----:R-:W-:-:S02]  /*2840*/  PRMT R88, RZ, 0x7610, R88 ;  /* 0x00007610ff587816 */ /* 0x001fc40000000058 */
[----:B------:R-:W-:-:S03]  /*2850*/  PRMT R15, RZ, 0x7610, R15 ;  /* 0x00007610ff0f7816 */ /* 0x000fc6000000000f */
[----:B------:R0:W5:Y:S01]  /*2860*/  @!P0 LDG.E.U16 R93, [R12.64] ;  /* 0x000000060c5d8981 */ /* 0x000162000c1e1500 */
[----:B------:R-:W-:-:S03]  /*2870*/  ISETP.GE.AND P0, PT, R47, R20, PT ;  /* 0x000000142f00720c */ /* 0x000fc60003f06270 */
[----:B------:R0:W5:Y:S04]  /*2880*/  @!P1 LDG.E.U16 R15, [R16.64+0x40] ;  /* 0x00004006100f9981 */ /* 0x000168000c1e1500 */
[----:B------:R0:W5:Y:S04]  /*2890*/  @!P2 LDG.E.U16 R94, [R16.64+0x80] ;  /* 0x00008006105ea981 */ /* 0x000168000c1e1500 */
[----:B------:R0:W5:Y:S04]  /*28a0*/  @!P3 LDG.E.U16 R95, [R16.64+0xc0] ;  /* 0x0000c006105fb981 */ /* 0x000168000c1e1500 */
[----:B------:R0:W5:Y:S04]  /*28b0*/  @!P0 LDG.E.U16 R88, [R16.64] ;  /* 0x0000000610588981 */ /* 0x000168000c1e1500 */
[----:B------:R0:W5:Y:S04]  /*28c0*/  @!P4 LDG.E.U16 R96, [R16.64+0x100] ;  /* 0x000100061060c981 */ /* 0x000168000c1e1500 */
[----:B------:R0:W5:Y:S04]  /*28d0*/  @!P5 LDG.E.U16 R97, [R16.64+0x140] ;  /* 0x000140061061d981 */ /* 0x000168000c1e1500 */
[----:B------:R2:W5:Y:S01]  /*28e0*/  @!P6 LDG.E.U16 R98, [R16.64+0x180] ;  /* 0x000180061062e981 */ /* 0x000562000c1e1500 */
[----:B-1----:R-:W-:-:S05]  /*28f0*/  PRMT R84, RZ, 0x5410, R18 ;  /* 0x00005410ff547816 */ /* 0x002fca0000000012 */
[----:B0-----:R-:W-:-:S04]  /*2900*/  FMUL.FTZ R12, R84, -1.4426950216293334961 ;  /* 0xbfb8aa3b540c7820 */ /* 0x001fc80000410000 */
[----:B------:R-:W0:Y:S01]  /*2910*/  MUFU.EX2 R13, R12 ;  /* 0x0000000c000d7308 */ /* 0x000e220000000800 */
[----:B--2---:R-:W-:Y:S02]  /*2920*/  PRMT R86, RZ, 0x5410, R19 ;  /* 0x00005410ff567816 */ /* 0x004fe40000000013 */
[----:B------:R-:W-:Y:S02]  /*2930*/  PRMT R85, RZ, 0x5410, R85 ;  /* 0x00005410ff557816 */ /* 0x000fe40000000055 */
[----:B---3--:R-:W-:Y:S01]  /*2940*/  PRMT R87, RZ, 0x5410, R87 ;  /* 0x00005410ff577816 */ /* 0x008fe20000000057 */
[----:B------:R-:W-:Y:S02]  /*2950*/  FMUL.FTZ R19, R86, -1.4426950216293334961 ;  /* 0xbfb8aa3b56137820 */ /* 0x000fe40000410000 */
[----:B------:R-:W-:Y:S02]  /*2960*/  FMUL.FTZ R18, R85, -1.4426950216293334961 ;  /* 0xbfb8aa3b55127820 */ /* 0x000fe40000410000 */
[----:B------:R-:W-:-:S02]  /*2970*/  FMUL.FTZ R16, R87, -1.4426950216293334961 ;  /* 0xbfb8aa3b57107820 */ /* 0x000fc40000410000 */
[----:B------:R-:W1:Y:S01]  /*2980*/  MUFU.EX2 R19, R19 ;  /* 0x0000001300137308 */ /* 0x000e620000000800 */
[----:B0-----:R-:W-:Y:S01]  /*2990*/  FADD.FTZ R13, R13, 1 ;  /* 0x3f8000000d0d7421 */ /* 0x001fe20000010000 */
[----:B----4-:R-:W-:-:S06]  /*29a0*/  PRMT R89, RZ, 0x5410, R89 ;  /* 0x00005410ff597816 */ /* 0x010fcc0000000059 */
[----:B------:R-:W0:Y:S01]  /*29b0*/  MUFU.EX2 R18, R18 ;  /* 0x0000001200127308 */ /* 0x000e220000000800 */
[----:B------:R-:W-:-:S07]  /*29c0*/  PRMT R91, RZ, 0x5410, R91 ;  /* 0x00005410ff5b7816 */ /* 0x000fce000000005b */
[----:B------:R-:W2:Y:S01]  /*29d0*/  MUFU.EX2 R16, R16 ;  /* 0x0000001000107308 */ /* 0x000ea20000000800 */
[----:B-1----:R-:W-:Y:S02]  /*29e0*/  FADD.FTZ R19, R19, 1 ;  /* 0x3f80000013137421 */ /* 0x002fe40000010000 */
[----:B0-----:R-:W-:Y:S02]  /*29f0*/  FADD.FTZ R18, R18, 1 ;  /* 0x3f80000012127421 */ /* 0x001fe40000010000 */
[----:B--2---:R-:W-:Y:S01]  /*2a00*/  FADD.FTZ R16, R16, 1 ;  /* 0x3f80000010107421 */ /* 0x004fe20000010000 */
[----:B------:R-:W-:Y:S02]  /*2a10*/  PRMT R82, RZ, 0x5410, R82 ;  /* 0x00005410ff527816 */ /* 0x000fe40000000052 */
[----:B------:R-:W-:Y:S02]  /*2a20*/  PRMT R81, RZ, 0x5410, R81 ;  /* 0x00005410ff517816 */ /* 0x000fe40000000051 */
[----:B------:R-:W-:-:S02]  /*2a30*/  PRMT R104, RZ, 0x5410, R79 ;  /* 0x00005410ff687816 */ /* 0x000fc4000000004f */
[----:B------:R-:W-:Y:S02]  /*2a40*/  PRMT R77, RZ, 0x5410, R77 ;  /* 0x00005410ff4d7816 */ /* 0x000fe4000000004d */
[----:B------:R-:W-:Y:S02]  /*2a50*/  PRMT R110, RZ, 0x5410, R76 ;  /* 0x00005410ff6e7816 */ /* 0x000fe4000000004c */
[----:B------:R-:W-:Y:S01]  /*2a60*/  ISETP.NE.AND P1, PT, R59, RZ, PT ;  /* 0x000000ff3b00720c */ /* 0x000fe20003f25270 */
[----:B------:R-:W-:Y:S01]  /*2a70*/  BSSY B0, `(.L_x_6757) ;  /* 0x0000093000007945 */ /* 0x000fe20003800000 */
[----:B-----5:R-:W-:Y:S04]  /*2a80*/  STS.U16 [R38], R93 ;  /* 0x0000005d26007388 */ /* 0x020fe80000000400 */
[----:B------:R0:W-:Y:S04]  /*2a90*/  STS.U16 [R37+0x40], R88 ;  /* 0x0000405825007388 */ /* 0x0001e80000000400 */
[----:B------:R1:W-:Y:S04]  /*2aa0*/  STS.U16 [R36+0x80], R15 ;  /* 0x0000800f24007388 */ /* 0x0003e80000000400 */
[----:B------:R2:W-:Y:S04]  /*2ab0*/  STS.U16 [R35+0xc0], R94 ;  /* 0x0000c05e23007388 */ /* 0x0005e80000000400 */
[----:B------:R-:W-:Y:S04]  /*2ac0*/  STS.U16 [R34+0x100], R95 ;  /* 0x0001005f22007388 */ /* 0x000fe80000000400 */
[----:B------:R-:W-:Y:S04]  /*2ad0*/  STS.U16 [R33+0x140], R96 ;  /* 0x0001406021007388 */ /* 0x000fe80000000400 */
[----:B------:R3:W-:Y:S04]  /*2ae0*/  STS.U16 [R32+0x180], R97 ;  /* 0x0001806120007388 */ /* 0x0007e80000000400 */
[----:B------:R-:W-:Y:S01]  /*2af0*/  STS.U16 [R31+0x1c0], R98 ;  /* 0x0001c0621f007388 */ /* 0x000fe20000000400 */
[----:B------:R-:W-:-:S06]  /*2b00*/  NOP ;  /* 0x0000000000007918 */ /* 0x000fcc0000000000 */
[----:B------:R-:W4:Y:S04]  /*2b10*/  LDS.U16 R12, [R30] ;  /* 0x000000001e0c7984 */ /* 0x000f280000000400 */
[----:B------:R-:W5:Y:S04]  /*2b20*/  LDS.U16 R99, [R30+0x2] ;  /* 0x000002001e637984 */ /* 0x000f680000000400 */
[----:B------:R-:W4:Y:S04]  /*2b30*/  LDS.U16 R100, [R30+0x4] ;  /* 0x000004001e647984 */ /* 0x000f280000000400 */
[----:B------:R-:W4:Y:S01]  /*2b40*/  LDS.U16 R102, [R30+0x6] ;  /* 0x000006001e667984 */ /* 0x000f220000000400 */
[----:B0-----:R-:W-:Y:S01]  /*2b50*/  PRMT R88, RZ, 0x5410, R90 ;  /* 0x00005410ff587816 */ /* 0x001fe2000000005a */
[----:B------:R0:W3:Y:S02]  /*2b60*/  MUFU.RCP R93, R13 ;  /* 0x0000000d005d7308 */ /* 0x0000e40000001000 */
[----:B------:R-:W-:Y:S01]  /*2b70*/  LDS.U16 R106, [R30+0xa] ;  /* 0x00000a001e6a7984 */ /* 0x000fe20000000400 */
[----:B-1----:R-:W-:-:S02]  /*2b80*/  FMUL.FTZ R15, R89, -1.4426950216293334961 ;  /* 0xbfb8aa3b590f7820 */ /* 0x002fc40000410000 */
[----:B------:R-:W-:Y:S01]  /*2b90*/  FMUL.FTZ R17, R88, -1.4426950216293334961 ;  /* 0xbfb8aa3b58117820 */ /* 0x000fe20000410000 */
[----:B------:R-:W-:Y:S04]  /*2ba0*/  LDS.U16 R108, [R30+0xc] ;  /* 0x00000c001e6c7984 */ /* 0x000fe80000000400 */
[----:B0-----:R-:W0:Y:S01]  /*2bb0*/  LDS.U16 R13, [R30+0x8] ;  /* 0x000008001e0d7984 */ /* 0x001e220000000400 */
[----:B------:R-:W-:Y:S01]  /*2bc0*/  PRMT R90, RZ, 0x5410, R14 ;  /* 0x00005410ff5a7816 */ /* 0x000fe2000000000e */
[----:B------:R3:W1:Y:S02]  /*2bd0*/  MUFU.EX2 R103, R15 ;  /* 0x0000000f00677308 */ /* 0x0006640000000800 */
[----:B------:R-:W0:Y:S01]  /*2be0*/  LDS.U16 R107, [R30+0xe] ;  /* 0x00000e001e6b7984 */ /* 0x000e220000000400 */
[----:B--2---:R-:W-:-:S02]  /*2bf0*/  FMUL.FTZ R94, R91, -1.4426950216293334961 ;  /* 0xbfb8aa3b5b5e7820 */ /* 0x004fc40000410000 */
[----:B------:R-:W-:-:S03]  /*2c00*/  FMUL.FTZ R14, R90, -1.4426950216293334961 ;  /* 0xbfb8aa3b5a0e7820 */ /* 0x000fc60000410000 */
[----:B------:R-:W2:Y:S01]  /*2c10*/  MUFU.EX2 R17, R17 ;  /* 0x0000001100117308 */ /* 0x000ea20000000800 */
[----:B---3--:R-:W-:-:S07]  /*2c20*/  FADD.FTZ R15, -R93, 1 ;  /* 0x3f8000005d0f7421 */ /* 0x008fce0000010100 */
[----:B------:R3:W-:Y:S01]  /*2c30*/  MUFU.EX2 R109, R94 ;  /* 0x0000005e006d7308 */ /* 0x0007e20000000800 */
[----:B------:R-:W-:-:S07]  /*2c40*/  PRMT R97, RZ, 0x5410, R80 ;  /* 0x00005410ff617816 */ /* 0x000fce0000000050 */
[----:B------:R-:W-:Y:S01]  /*2c50*/  MUFU.RCP R95, R19 ;  /* 0x00000013005f7308 */ /* 0x000fe20000001000 */
[----:B---3--:R-:W-:Y:S02]  /*2c60*/  PRMT R94, RZ, 0x5410, R83 ;  /* 0x00005410ff5e7816 */ /* 0x008fe40000000053 */
[----:B----4-:R-:W-:-:S05]  /*2c70*/  PRMT R83, RZ, 0x5410, R12 ;  /* 0x00005410ff537816 */ /* 0x010fca000000000c */
[----:B------:R-:W3:Y:S01]  /*2c80*/  MUFU.EX2 R14, R14 ;  /* 0x0000000e000e7308 */ /* 0x000ee20000000800 */
[----:B------:R-:W-:Y:S02]  /*2c90*/  FMUL.FTZ R12, R94, R83 ;  /* 0x000000535e0c7220 */ /* 0x000fe40000410000 */
[----:B-1----:R-:W-:-:S05]  /*2ca0*/  FADD.FTZ R80, R103, 1 ;  /* 0x3f80000067507421 */ /* 0x002fca0000010000 */
[----:B------:R-:W1:Y:S01]  /*2cb0*/  MUFU.RCP R96, R18 ;  /* 0x0000001200607308 */ /* 0x000e620000001000 */
[----:B--2---:R-:W-:-:S07]  /*2cc0*/  FADD.FTZ R17, R17, 1 ;  /* 0x3f80000011117421 */ /* 0x004fce0000010000 */
[----:B------:R-:W2:Y:S01]  /*2cd0*/  MUFU.RCP R98, R16 ;  /* 0x0000001000627308 */ /* 0x000ea20000001000 */
[----:B------:R-:W-:Y:S02]  /*2ce0*/  FFMA.FTZ R15, R84, R15, 1 ;  /* 0x3f800000540f7423 */ /* 0x000fe4000001000f */
[----:B------:R-:W-:Y:S01]  /*2cf0*/  FMUL.FTZ R12, R93, R12 ;  /* 0x0000000c5d0c7220 */ /* 0x000fe20000410000 */
[----:B-----5:R-:W-:Y:S01]  /*2d00*/  PRMT R99, RZ, 0x5410, R99 ;  /* 0x00005410ff637816 */ /* 0x020fe20000000063 */
[----:B---3--:R-:W-:Y:S01]  /*2d10*/  FADD.FTZ R105, R14, 1 ;  /* 0x3f8000000e697421 */ /* 0x008fe20000010000 */
[----:B------:R-:W-:Y:S01]  /*2d20*/  PRMT R100, RZ, 0x5410, R100 ;  /* 0x00005410ff647816 */ /* 0x000fe20000000064 */
[----:B------:R-:W-:Y:S01]  /*2d30*/  FMUL.FTZ R12, R12, R15 ;  /* 0x0000000f0c0c7220 */ /* 0x000fe20000410000 */
[----:B------:R3:W4:Y:S01]  /*2d40*/  MUFU.RCP R101, R17 ;  /* 0x0000001100657308 */ /* 0x0007220000001000 */
[----:B------:R-:W-:Y:S01]  /*2d50*/  FADD.FTZ R15, -R95, 1 ;  /* 0x3f8000005f0f7421 */ /* 0x000fe20000010100 */
[----:B------:R-:W-:Y:S01]  /*2d60*/  PRMT R102, RZ, 0x5410, R102 ;  /* 0x00005410ff667816 */ /* 0x000fe20000000066 */
[----:B------:R-:W-:-:S05]  /*2d70*/  FADD.FTZ R109, R109, 1 ;  /* 0x3f8000006d6d7421 */ /* 0x000fca0000010000 */
[----:B------:R-:W5:Y:S01]  /*2d80*/  MUFU.RCP R80, R80 ;  /* 0x0000005000507308 */ /* 0x000f620000001000 */
[----:B---3--:R-:W-:Y:S01]  /*2d90*/  FFMA.FTZ R17, R86, R15, 1 ;  /* 0x3f80000056117423 */ /* 0x008fe2000001000f */
[----:B------:R-:W-:Y:S01]  /*2da0*/  PRMT R103, RZ, 0x5410, R78 ;  /* 0x00005410ff677816 */ /* 0x000fe2000000004e */
[----:B-1----:R-:W-:Y:S02]  /*2db0*/  FADD.FTZ R14, -R96, 1 ;  /* 0x3f800000600e7421 */ /* 0x002fe40000010100 */
[----:B--2---:R-:W-:Y:S02]  /*2dc0*/  FADD.FTZ R18, -R98, 1 ;  /* 0x3f80000062127421 */ /* 0x004fe40000010100 */
[----:B------:R-:W-:Y:S02]  /*2dd0*/  FMUL.FTZ R15, R82, R99 ;  /* 0x00000063520f7220 */ /* 0x000fe40000410000 */
[----:B------:R-:W-:Y:S02]  /*2de0*/  FMUL.FTZ R16, R81, R100 ;  /* 0x0000006451107220 */ /* 0x000fe40000410000 */
[----:B------:R-:W-:Y:S01]  /*2df0*/  FMUL.FTZ R19, R97, R102 ;  /* 0x0000006661137220 */ /* 0x000fe20000410000 */
[----:B------:R-:W1:Y:S01]  /*2e00*/  MUFU.RCP R105, R105 ;  /* 0x0000006900697308 */ /* 0x000e620000001000 */
[----:B------:R-:W-:Y:S01]  /*2e10*/  FFMA.FTZ R14, R85, R14, 1 ;  /* 0x3f800000550e7423 */ /* 0x000fe2000001000e */
[----:B0-----:R-:W-:Y:S01]  /*2e20*/  PRMT R79, RZ, 0x5410, R13 ;  /* 0x00005410ff4f7816 */ /* 0x001fe2000000000d */
[----:B------:R-:W-:Y:S01]  /*2e30*/  FMUL.FTZ R15, R96, R15 ;  /* 0x0000000f600f7220 */ /* 0x000fe20000410000 */
[----:B------:R-:W-:Y:S01]  /*2e40*/  PRMT R106, RZ, 0x5410, R106 ;  /* 0x00005410ff6a7816 */ /* 0x000fe2000000006a */
[----:B------:R-:W-:-:S03]  /*2e50*/  FMUL.FTZ R16, R95, R16 ;  /* 0x000000105f107220 */ /* 0x000fc60000410000 */
[----:B------:R-:W0:Y:S01]  /*2e60*/  MUFU.RCP R78, R109 ;  /* 0x0000006d004e7308 */ /* 0x000e220000001000 */
[----:B------:R-:W-:Y:S02]  /*2e70*/  FFMA.FTZ R18, R87, R18, 1 ;  /* 0x3f80000057127423 */ /* 0x000fe40000010012 */
[----:B------:R-:W-:Y:S02]  /*2e80*/  FMUL.FTZ R19, R98, R19 ;  /* 0x0000001362137220 */ /* 0x000fe40000410000 */
[----:B------:R-:W-:Y:S02]  /*2e90*/  FMUL.FTZ R15, R15, R14 ;  /* 0x0000000e0f0f7220 */ /* 0x000fe40000410000 */
[----:B------:R-:W-:Y:S02]  /*2ea0*/  FMUL.FTZ R16, R16, R17 ;  /* 0x0000001110107220 */ /* 0x000fe40000410000 */
[----:B------:R-:W-:Y:S02]  /*2eb0*/  FMUL.FTZ R19, R19, R18 ;  /* 0x0000001213137220 */ /* 0x000fe40000410000 */
[----:B----4-:R-:W-:-:S02]  /*2ec0*/  FADD.FTZ R17, -R101, 1 ;  /* 0x3f80000065117421 */ /* 0x010fc40000010100 */
[----:B------:R-:W-:Y:S02]  /*2ed0*/  FMUL.FTZ R14, R104, R79 ;  /* 0x0000004f680e7220 */ /* 0x000fe40000410000 */
[----:B-----5:R-:W-:Y:S02]  /*2ee0*/  FADD.FTZ R18, -R80, 1 ;  /* 0x3f80000050127421 */ /* 0x020fe40000010100 */
[----:B------:R-:W-:Y:S01]  /*2ef0*/  FMUL.FTZ R13, R103, R106 ;  /* 0x0000006a670d7220 */ /* 0x000fe20000410000 */
[----:B------:R-:W-:Y:S01]  /*2f00*/  PRMT R108, RZ, 0x5410, R108 ;  /* 0x00005410ff6c7816 */ /* 0x000fe2000000006c */
[----:B------:R-:W-:Y:S01]  /*2f10*/  FFMA.FTZ R17, R88, R17, 1 ;  /* 0x3f80000058117423 */ /* 0x000fe20000010011 */
[----:B------:R-:W-:Y:S01]  /*2f20*/  PRMT R107, RZ, 0x5410, R107 ;  /* 0x00005410ff6b7816 */ /* 0x000fe2000000006b */
[----:B------:R-:W-:Y:S02]  /*2f30*/  FMUL.FTZ R14, R101, R14 ;  /* 0x0000000e650e7220 */ /* 0x000fe40000410000 */
[----:B------:R-:W-:-:S02]  /*2f40*/  FFMA.FTZ R18, R89, R18, 1 ;  /* 0x3f80000059127423 */ /* 0x000fc40000010012 */
[----:B------:R-:W-:Y:S02]  /*2f50*/  FMUL.FTZ R13, R80, R13 ;  /* 0x0000000d500d7220 */ /* 0x000fe40000410000 */
[----:B------:R-:W-:Y:S02]  /*2f60*/  FMUL.FTZ R14, R14, R17 ;  /* 0x000000110e0e7220 */ /* 0x000fe40000410000 */
[----:B------:R-:W-:Y:S02]  /*2f70*/  FMUL.FTZ R13, R13, R18 ;  /* 0x000000120d0d7220 */ /* 0x000fe40000410000 */
[----:B-1----:R-:W-:Y:S02]  /*2f80*/  FADD.FTZ R17, -R105, 1 ;  /* 0x3f80000069117421 */ /* 0x002fe40000010100 */
[----:B------:R-:W-:Y:S02]  /*2f90*/  FMUL.FTZ R112, R77, R108 ;  /* 0x0000006c4d707220 */ /* 0x000fe40000410000 */
[----:B0-----:R-:W-:-:S02]  /*2fa0*/  FADD.FTZ R18, -R78, 1 ;  /* 0x3f8000004e127421 */ /* 0x001fc40000010100 */
[----:B------:R-:W-:Y:S02]  /*2fb0*/  FMUL.FTZ R109, R110, R107 ;  /* 0x0000006b6e6d7220 */ /* 0x000fe40000410000 */
[----:B------:R-:W-:Y:S02]  /*2fc0*/  FFMA.FTZ R17, R90, R17, 1 ;  /* 0x3f8000005a117423 */ /* 0x000fe40000010011 */
[----:B------:R-:W-:Y:S02]  /*2fd0*/  FMUL.FTZ R112, R105, R112 ;  /* 0x0000007069707220 */ /* 0x000fe40000410000 */
[----:B------:R-:W-:Y:S02]  /*2fe0*/  FFMA.FTZ R18, R91, R18, 1 ;  /* 0x3f8000005b127423 */ /* 0x000fe40000010012 */
[----:B------:R-:W-:Y:S02]  /*2ff0*/  FMUL.FTZ R109, R78, R109 ;  /* 0x0000006d4e6d7220 */ /* 0x000fe40000410000 */
[----:B------:R-:W-:-:S02]  /*3000*/  FMUL.FTZ R17, R112, R17 ;  /* 0x0000001170117220 */ /* 0x000fc40000410000 */
[----:B------:R-:W-:Y:S01]  /*3010*/  FMUL.FTZ R18, R109, R18 ;  /* 0x000000126d127220 */ /* 0x000fe20000410000 */
[----:B------:R-:W-:Y:S01]  /*3020*/  BAR.SYNC.DEFER_BLOCKING 0x0 ;  /* 0x0000000000007b1d */ /* 0x000fe20000010000 */
[----:B------:R-:W-:Y:S02]  /*3030*/  F2FP.BF16.PACK_AB R12, R15, R12 ;  /* 0x0000000c0f0c723e */ /* 0x000fe400000010ff */
[----:B------:R-:W-:Y:S02]  /*3040*/  F2FP.BF16.PACK_AB R16, R19, R16 ;  /* 0x000000101310723e */ /* 0x000fe400000010ff */
[----:B------:R-:W-:Y:S02]  /*3050*/  F2FP.BF16.PACK_AB R13, R13, R14 ;  /* 0x0000000e0d0d723e */ /* 0x000fe400000010ff */
[----:B------:R-:W-:Y:S02]  /*3060*/  F2FP.BF16.PACK_AB R17, R18, R17 ;  /* 0x000000111211723e */ /* 0x000fe400000010ff */
[----:B------:R-:W-:-:S02]  /*3070*/  PRMT R15, R12, 0x7632, R15 ;  /* 0x000076320c0f7816 */ /* 0x000fc4000000000f */
[----:B------:R-:W-:Y:S02]  /*3080*/  PRMT R14, R16, 0x7632, R14 ;  /* 0x00007632100e7816 */ /* 0x000fe4000000000e */
[----:B------:R-:W-:Y:S02]  /*3090*/  PRMT R18, R13, 0x7632, R18 ;  /* 0x000076320d127816 */ /* 0x000fe40000000012 */
[----:B------:R-:W-:Y:S01]  /*30a0*/  PRMT R19, R17, 0x7632, R19 ;  /* 0x0000763211137816 */ /* 0x000fe20000000013 */
[----:B------:R-:W-:Y:S04]  /*30b0*/  STS.U16 [R30], R12 ;  /* 0x0000000c1e007388 */ /* 0x000fe80000000400 */
        /* <DEDUP_REMOVED lines=21> */
[----:B--2---:R-:W-:-:S05]  /*3210*/  IMAD R19, R63, c[0x0][0x2ec], R14 ;  /* 0x0000bb003f137a24 */ /* 0x004fca00078e020e */
[----:B------:R-:W-:Y:S01]  /*3220*/  IADD3 R13, R13, R19, RZ ;  /* 0x000000130d0d7210 */ /* 0x000fe20007ffe0ff */
[----:B------:R-:W-:-:S04]  /*3230*/  IMAD R14, R66, c[0x0][0x2f0], RZ ;  /* 0x0000bc00420e7a24 */ /* 0x000fc800078e02ff */
[----:B------:R-:W-:-:S04]  /*3240*/  IMAD.WIDE.U32 R12, R67, c[0x0][0x2f0], R12 ;  /* 0x0000bc00430c7a25 */ /* 0x000fc800078e000c */
[----:B------:R-:W-:Y:S01]  /*3250*/  IMAD R17, R67, c[0x0][0x2f4], R14 ;  /* 0x0000bd0043117a24 */ /* 0x000fe200078e020e */
[----:B------:R-:W-:Y:S02]  /*3260*/  IADD3 R15, P0, R22, R12, RZ ;  /* 0x0000000c160f7210 */ /* 0x000fe40007f1e0ff */
[C---:B------:R-:W-:Y:S02]  /*3270*/  LEA R14, P2, R21.reuse, c[0x0][0x338], 0x1 ;  /* 0x0000ce00150e7a11 */ /* 0x040fe400078408ff */
[----:B------:R-:W-:Y:S02]  /*3280*/  IADD3.X R13, R0, R17, R13, P0, !PT ;  /* 0x00000011000d7210 */ /* 0x000fe400007fe40d */
[----:B------:R-:W-:Y:S02]  /*3290*/  LEA.HI.X R12, R21, c[0x0][0x33c], R92, 0x1, P2 ;  /* 0x0000cf00150c7a11 */ /* 0x000fe400010f0c5c */
[----:B------:R-:W-:-:S04]  /*32a0*/  LEA R14, P2, R15, R14, 0x1 ;  /* 0x0000000e0f0e7211 */ /* 0x000fc800078408ff */
[----:B------:R-:W-:Y:S02]  /*32b0*/  LEA.HI.X R15, R15, R12, R13, 0x1, P2 ;  /* 0x0000000c0f0f7211 */ /* 0x000fe400010f0c0d */
[C---:B0-----:R-:W-:Y:S02]  /*32c0*/  ISETP.GE.AND P0, PT, R50.reuse, R76, PT ;  /* 0x0000004c3200720c */ /* 0x041fe40003f06270 */
[----:B------:R-:W-:Y:S02]  /*32d0*/  IADD3 R12, P2, R50, R4, RZ ;  /* 0x00000004320c7210 */ /* 0x000fe40007f5e0ff */
[----:B------:R-:W-:Y:S02]  /*32e0*/  ISETP.GE.AND P3, PT, R46, R76, PT ;  /* 0x0000004c2e00720c */ /* 0x000fe40003f66270 */
[----:B------:R-:W-:-:S07]  /*32f0*/  IADD3.X R13, R49, R5, RZ, P2, !PT ;  /* 0x00000005310d7210 */ /* 0x000fce00017fe4ff */
        /* <DEDUP_REMOVED lines=10> */
.L_x_6758:
[----:B------:R-:W-:Y:S05]  /*33a0*/  BSYNC B0 ;  /* 0x0000000000007941 */ /* 0x000fea0003800000 */
.L_x_6757:
[----:B------:R1:W-:Y:S01]  /*33b0*/  @!P3 STG.E.U16 [R14.64+0x40], R113 ;  /* 0x000040710e00b986 */ /* 0x0003e2000c101506 */
[----:B------:R-:W-:Y:S01]  /*33c0*/  ISETP.GE.AND P2, PT, R45, R76, PT ;  /* 0x0000004c2d00720c */ /* 0x000fe20003f46270 */
[----:B------:R-:W-:Y:S01]  /*33d0*/  FMUL.FTZ R85, R85, R96 ;  /* 0x0000006055557220 */ /* 0x000fe20000410000 */
[-C--:B------:R-:W-:Y:S01]  /*33e0*/  ISETP.GE.AND P0, PT, R44, R76.reuse, PT ;  /* 0x0000004c2c00720c */ /* 0x080fe20003f06270 */
[----:B------:R-:W-:Y:S01]  /*33f0*/  FMUL.FTZ R93, R84, R93 ;  /* 0x0000005d545d7220 */ /* 0x000fe20000410000 */
[-C--:B------:R-:W-:Y:S01]  /*3400*/  ISETP.GE.AND P4, PT, R43, R76.reuse, PT ;  /* 0x0000004c2b00720c */ /* 0x080fe20003f86270 */
[----:B------:R-:W-:Y:S01]  /*3410*/  FMUL.FTZ R95, R86, R95 ;  /* 0x0000005f565f7220 */ /* 0x000fe20000410000 */
[----:B------:R-:W-:Y:S01]  /*3420*/  ISETP.GE.AND P5, PT, R42, R76, PT ;  /* 0x0000004c2a00720c */ /* 0x000fe20003fa6270 */
[----:B------:R-:W-:Y:S01]  /*3430*/  FMUL.FTZ R87, R87, R98 ;  /* 0x0000006257577220 */ /* 0x000fe20000410000 */
[-C--:B------:R-:W-:Y:S01]  /*3440*/  ISETP.GE.AND P3, PT, R47, R76.reuse, PT ;  /* 0x0000004c2f00720c */ /* 0x080fe20003f66270 */
[----:B------:R-:W-:Y:S01]  /*3450*/  FMUL.FTZ R101, R88, R101 ;  /* 0x0000006558657220 */ /* 0x000fe20000410000 */
[----:B------:R-:W-:Y:S01]  /*3460*/  ISETP.GE.AND P6, PT, R41, R76, PT ;  /* 0x0000004c2900720c */ /* 0x000fe20003fc6270 */
[----:B------:R-:W-:-:S02]  /*3470*/  FMUL.FTZ R89, R89, R80 ;  /* 0x0000005059597220 */ /* 0x000fc40000410000 */
[----:B------:R1:W-:Y:S01]  /*3480*/  @!P2 STG.E.U16 [R14.64+0x80], R117 ;  /* 0x000080750e00a986 */ /* 0x0003e2000c101506 */
[----:B------:R-:W-:Y:S02]  /*3490*/  FMUL.FTZ R105, R90, R105 ;  /* 0x000000695a697220 */ /* 0x000fe40000410000 */
[----:B------:R-:W-:Y:S01]  /*34a0*/  FMUL.FTZ R91, R91, R78 ;  /* 0x0000004e5b5b7220 */ /* 0x000fe20000410000 */
[----:B------:R1:W-:Y:S01]  /*34b0*/  @!P0 STG.E.U16 [R14.64+0xc0], R119 ;  /* 0x0000c0770e008986 */ /* 0x0003e2000c101506 */
[----:B------:R-:W-:Y:S01]  /*34c0*/  ISETP.NE.U32.AND P0, PT, RZ, c[0x0][0x270], PT ;  /* 0x00009c00ff007a0c */ /* 0x000fe20003f05070 */
[----:B------:R-:W-:Y:S02]  /*34d0*/  FMUL.FTZ R78, R82, R85 ;  /* 0x00000055524e7220 */ /* 0x000fe40000410000 */
[----:B------:R1:W-:Y:S01]  /*34e0*/  @!P4 STG.E.U16 [R14.64+0x100], R121 ;  /* 0x000100790e00c986 */ /* 0x0003e2000c101506 */
[----:B------:R-:W-:Y:S01]  /*34f0*/  ISETP.NE.AND.EX P0, PT, RZ, c[0x0][0x274], PT, P0 ;  /* 0x00009d00ff007a0c */ /* 0x000fe20003f05300 */
[----:B------:R-:W-:-:S02]  /*3500*/  FMUL.FTZ R76, R94, R93 ;  /* 0x0000005d5e4c7220 */ /* 0x000fc40000410000 */
[----:B------:R1:W-:Y:S01]  /*3510*/  @!P5 STG.E.U16 [R14.64+0x140], R123 ;  /* 0x0001407b0e00d986 */ /* 0x0003e2000c101506 */
[----:B------:R-:W-:Y:S02]  /*3520*/  FMUL.FTZ R80, R81, R95 ;  /* 0x0000005f51507220 */ /* 0x000fe40000410000 */
[----:B------:R-:W-:Y:S01]  /*3530*/  FMUL.FTZ R82, R97, R87 ;  /* 0x0000005761527220 */ /* 0x000fe20000410000 */
[----:B------:R1:W-:Y:S01]  /*3540*/  @!P3 STG.E.U16 [R14.64], R111 ;  /* 0x0000006f0e00b986 */ /* 0x0003e2000c101506 */
[----:B------:R-:W-:Y:S02]  /*3550*/  FMUL.FTZ R84, R104, R101 ;  /* 0x0000006568547220 */ /* 0x000fe40000410000 */
[----:B------:R-:W-:Y:S01]  /*3560*/  FMUL.FTZ R86, R103, R89 ;  /* 0x0000005967567220 */ /* 0x000fe20000410000 */
[----:B------:R1:W-:Y:S01]  /*3570*/  @!P6 STG.E.U16 [R14.64+0x180], R125 ;  /* 0x0001807d0e00e986 */ /* 0x0003e2000c101506 */
[----:B------:R-:W-:Y:S02]  /*3580*/  FMUL.FTZ R90, R77, R105 ;  /* 0x000000694d5a7220 */ /* 0x000fe40000410000 */
[----:B------:R-:W-:Y:S01]  /*3590*/  FMUL.FTZ R88, R110, R91 ;  /* 0x0000005b6e587220 */ /* 0x000fe20000410000 */
[----:B------:R-:W-:Y:S05]  /*35a0*/  @!P0 BRA `(.L_x_6759) ;  /* 0x0000051000008947 */ /* 0x000fea0003800000 */
[----:B------:R-:W-:Y:S01]  /*35b0*/  FMUL.FTZ R83, R93, R83 ;  /* 0x000000535d537220 */ /* 0x000fe20000410000 */
[----:B------:R-:W-:Y:S01]  /*35c0*/  BAR.SYNC.DEFER_BLOCKING 0x0 ;  /* 0x0000000000007b1d */ /* 0x000fe20000010000 */
[----:B-1----:R-:W-:-:S02]  /*35d0*/  FMUL.FTZ R14, R85, R99 ;  /* 0x00000063550e7220 */ /* 0x002fc40000410000 */
        /* <DEDUP_REMOVED lines=14> */
[C---:B0-----:R-:W-:Y:S02]  /*36c0*/  PRMT R18, R79.reuse, 0x7610, R18 ;  /* 0x000076104f127816 */ /* 0x041fe40000000012 */
[----:B------:R-:W-:Y:S01]  /*36d0*/  PRMT R19, R79, 0x7632, R19 ;  /* 0x000076324f137816 */ /* 0x000fe20000000013 */
[----:B------:R-:W-:Y:S01]  /*36e0*/  STS.U16 [R30], R15 ;  /* 0x0000000f1e007388 */ /* 0x000fe20000000400 */
[----:B------:R-:W-:-:S03]  /*36f0*/  PRMT R93, R14, 0x7632, R93 ;  /* 0x000076320e5d7816 */ /* 0x000fc6000000005d */
[----:B------:R0:W-:Y:S04]  /*3700*/  STS.U16 [R30+0x2], R16 ;  /* 0x000002101e007388 */ /* 0x0001e80000000400 */
[----:B------:R-:W-:Y:S04]  /*3710*/  STS.U16 [R30+0x4], R95 ;  /* 0x0000045f1e007388 */ /* 0x000fe80000000400 */
[----:B------:R-:W-:Y:S01]  /*3720*/  STS.U16 [R30+0x6], R17 ;  /* 0x000006111e007388 */ /* 0x000fe20000000400 */
[----:B0-----:R-:W-:-:S03]  /*3730*/  IMAD R16, R62, c[0x0][0x210], RZ ;  /* 0x000084003e107a24 */ /* 0x001fc600078e02ff */
[----:B------:R0:W-:Y:S04]  /*3740*/  STS.U16 [R30+0x8], R18 ;  /* 0x000008121e007388 */ /* 0x0001e80000000400 */
[----:B------:R-:W-:Y:S04]  /*3750*/  STS.U16 [R30+0xa], R19 ;  /* 0x00000a131e007388 */ /* 0x000fe80000000400 */
[----:B------:R1:W-:Y:S01]  /*3760*/  STS.U16 [R30+0xc], R14 ;  /* 0x00000c0e1e007388 */ /* 0x0003e20000000400 */
[----:B0-----:R-:W-:-:S03]  /*3770*/  IMAD R18, R66, c[0x0][0x218], RZ ;  /* 0x0000860042127a24 */ /* 0x001fc600078e02ff */
[----:B------:R-:W-:Y:S01]  /*3780*/  STS.U16 [R30+0xe], R93 ;  /* 0x00000e5d1e007388 */ /* 0x000fe20000000400 */
[----:B------:R-:W-:-:S06]  /*3790*/  NOP ;  /* 0x0000000000007918 */ /* 0x000fcc0000000000 */
[----:B------:R-:W-:Y:S01]  /*37a0*/  LDS.U16 R77, [R38] ;  /* 0x00000000264d7984 */ /* 0x000fe20000000400 */
[----:B-1----:R-:W-:-:S03]  /*37b0*/  IMAD.WIDE.U32 R14, R63, c[0x0][0x210], RZ ;  /* 0x000084003f0e7a25 */ /* 0x002fc600078e00ff */
[----:B------:R-:W-:Y:S01]  /*37c0*/  LDS.U16 R79, [R37+0x40] ;  /* 0x00004000254f7984 */ /* 0x000fe20000000400 */
[----:B------:R-:W-:Y:S01]  /*37d0*/  IMAD R19, R63, c[0x0][0x214], R16 ;  /* 0x000085003f137a24 */ /* 0x000fe200078e0210 */
[----:B------:R-:W-:Y:S01]  /*37e0*/  LEA R16, P2, R21, c[0x0][0x270], 0x1 ;  /* 0x00009c0015107a11 */ /* 0x000fe200078408ff */
[----:B------:R-:W-:Y:S01]  /*37f0*/  IMAD R95, R67, c[0x0][0x21c], R18 ;  /* 0x00008700435f7a24 */ /* 0x000fe200078e0212 */
        /* <DEDUP_REMOVED lines=20> */
[----:B------:R-:W-:Y:S01]  /*3940*/  IMAD R18, R66, c[0x0][0x218], RZ ;  /* 0x0000860042127a24 */ /* 0x000fe200078e02ff */
[----:B------:R-:W-:-:S05]  /*3950*/  MOV R17, R13 ;  /* 0x0000000d00117202 */ /* 0x000fca0000000f00 */
        /* <DEDUP_REMOVED lines=8> */
.L_x_6761:
[----:B------:R-:W-:Y:S05]  /*39e0*/  BSYNC B0 ;  /* 0x0000000000007941 */ /* 0x000fea0003800000 */
.L_x_6760:
        /* <DEDUP_REMOVED lines=13> */
.L_x_6759:
[----:B-1----:R-:W-:Y:S01]  /*3ac0*/  PRMT R14, RZ, 0x5410, R115 ;  /* 0x00005410ff0e7816 */ /* 0x002fe20000000073 */
[----:B------:R-:W-:Y:S01]  /*3ad0*/  BAR.SYNC.DEFER_BLOCKING 0x0 ;  /* 0x0000000000007b1d */ /* 0x000fe20000010000 */
[----:B------:R-:W-:Y:S01]  /*3ae0*/  MOV R15, c[0x0][0x16c] ;  /* 0x00005b00000f7a02 */ /* 0x000fe20000000f00 */
[----:B------:R-:W-:Y:S01]  /*3af0*/  HFMA2.MMA R21, -RZ, RZ, 0, 0 ;  /* 0x00000000ff157435 */ /* 0x000fe200000001ff */
[CC--:B------:R-:W-:Y:S01]  /*3b00*/  FMUL.FTZ R89, R76.reuse, R65.reuse ;  /* 0x000000414c597220 */ /* 0x0c0fe20000410000 */
[----:B------:R-:W-:Y:S01]  /*3b10*/  HFMA2.MMA R91, -RZ, RZ, 0, 0 ;  /* 0x00000000ff5b7435 */ /* 0x000fe200000001ff */
[----:B------:R-:W-:Y:S01]  /*3b20*/  FFMA.FTZ R61, R76, R14, R61 ;  /* 0x0000000e4c3d7223 */ /* 0x000fe2000001003d */
[----:B------:R-:W-:Y:S01]  /*3b30*/  PRMT R14, RZ, 0x5410, R29 ;  /* 0x00005410ff0e7816 */ /* 0x000fe2000000001d */
[----:B------:R-:W-:Y:S01]  /*3b40*/  HFMA2.MMA R106, -RZ, RZ, 0, 0 ;  /* 0x00000000ff6a7435 */ /* 0x000fe200000001ff */
[----:B------:R-:W-:Y:S01]  /*3b50*/  ISETP.GE.AND P0, PT, R15, 0x1, PT ;  /* 0x000000010f00780c */ /* 0x000fe20003f06270 */
[CC--:B------:R-:W-:Y:S01]  /*3b60*/  FMUL.FTZ R96, R78.reuse, R65.reuse ;  /* 0x000000414e607220 */ /* 0x0c0fe20000410000 */
[----:B------:R-:W-:Y:S01]  /*3b70*/  MOV R102, RZ ;  /* 0x000000ff00667202 */ /* 0x000fe20000000f00 */
[----:B------:R-:W-:Y:S01]  /*3b80*/  FFMA.FTZ R61, R78, R14, R61 ;  /* 0x0000000e4e3d7223 */ /* 0x000fe2000001003d */
[----:B------:R-:W-:Y:S01]  /*3b90*/  PRMT R14, RZ, 0x5410, R28 ;  /* 0x00005410ff0e7816 */ /* 0x000fe2000000001c */
[-C--:B------:R-:W-:Y:S01]  /*3ba0*/  FMUL.FTZ R81, R80, R65.reuse ;  /* 0x0000004150517220 */ /* 0x080fe20000410000 */
[----:B0-----:R-:W-:Y:S01]  /*3bb0*/  MOV R19, RZ ;  /* 0x000000ff00137202 */ /* 0x001fe20000000f00 */
        /* <DEDUP_REMOVED lines=11> */
[----:B------:R-:W-:Y:S01]  /*3c70*/  PRMT R14, RZ, 0x5410, R25 ;  /* 0x00005410ff0e7816 */ /* 0x000fe20000000019 */
[----:B------:R-:W-:-:S02]  /*3c80*/  IMAD.MOV.U32 R104, RZ, RZ, RZ ;  /* 0x000000ffff687224 */ /* 0x000fc400078e00ff */
[----:B------:R-:W-:Y:S02]  /*3c90*/  IMAD.MOV.U32 R95, RZ, RZ, RZ ;  /* 0x000000ffff5f7224 */ /* 0x000fe400078e00ff */
[----:B------:R-:W-:Y:S01]  /*3ca0*/  FFMA.FTZ R61, R86, R14, R61 ;  /* 0x0000000e563d7223 */ /* 0x000fe2000001003d */
[----:B------:R-:W-:-:S05]  /*3cb0*/  PRMT R14, RZ, 0x5410, R24 ;  /* 0x00005410ff0e7816 */ /* 0x000fca0000000018 */
[----:B------:R-:W-:Y:S01]  /*3cc0*/  FFMA.FTZ R61, R90, R14, R61 ;  /* 0x0000000e5a3d7223 */ /* 0x000fe2000001003d */
[----:B------:R-:W-:-:S05]  /*3cd0*/  PRMT R14, RZ, 0x5410, R23 ;  /* 0x00005410ff0e7816 */ /* 0x000fca0000000017 */
[----:B------:R-:W-:Y:S01]  /*3ce0*/  FFMA.FTZ R61, R88, R14, R61 ;  /* 0x0000000e583d7223 */ /* 0x000fe2000001003d */
[----:B------:R-:W-:Y:S05]  /*3cf0*/  @!P0 BRA `(.L_x_6762) ;  /* 0x0000165000008947 */ /* 0x000fea0003800000 */
[C---:B------:R-:W-:Y:S01]  /*3d00*/  IADD3 R20, R51.reuse, -0x2, RZ ;  /* 0xfffffffe33147810 */ /* 0x040fe20007ffe0ff */
[C---:B------:R-:W-:Y:S01]  /*3d10*/  IMAD R100, R66.reuse, c[0x0][0x180], RZ ;  /* 0x0000600042647a24 */ /* 0x040fe200078e02ff */
[----:B------:R-:W-:Y:S01]  /*3d20*/  IADD3 R91, R51, -0x1, RZ ;  /* 0xffffffff335b7810 */ /* 0x000fe20007ffe0ff */
[C---:B------:R-:W-:Y:S01]  /*3d30*/  IMAD R102, R66.reuse, c[0x0][0x198], RZ ;  /* 0x0000660042667a24 */ /* 0x040fe200078e02ff */
[----:B------:R-:W-:Y:S01]  /*3d40*/  MOV R145, RZ ;  /* 0x000000ff00917202 */ /* 0x000fe20000000f00 */
[----:B------:R-:W-:Y:S01]  /*3d50*/  IMAD R104, R66, c[0x0][0x1b8], RZ ;  /* 0x00006e0042687a24 */ /* 0x000fe200078e02ff */
[----:B------:R-:W-:Y:S01]  /*3d60*/  MOV R99, RZ ;  /* 0x000000ff00637202 */ /* 0x000fe20000000f00 */
[----:B------:R-:W-:Y:S01]  /*3d70*/  IMAD R21, R20, c[0x0][0x16c], RZ ;  /* 0x00005b0014157a24 */ /* 0x000fe200078e02ff */
[----:B------:R-:W-:Y:S01]  /*3d80*/  LEA.HI R20, R91, R91, RZ, 0x1 ;  /* 0x0000005b5b147211 */ /* 0x000fe200078f08ff */
[----:B------:R-:W-:Y:S01]  /*3d90*/  IMAD.WIDE.U32 R14, R67, c[0x0][0x180], RZ ;  /* 0x00006000430e7a25 */ /* 0x000fe200078e00ff */
[----:B------:R-:W-:Y:S01]  /*3da0*/  MOV R106, RZ ;  /* 0x000000ff006a7202 */ /* 0x000fe20000000f00 */
[----:B------:R-:W-:-:S02]  /*3db0*/  UMOV UR4, URZ ;  /* 0x0000003f00047c82 */ /* 0x000fc40008000000 */
[C---:B------:R-:W-:Y:S01]  /*3dc0*/  IMAD R93, R67.reuse, c[0x0][0x184], R100 ;  /* 0x00006100435d7a24 */ /* 0x040fe200078e0264 */
[----:B------:R-:W-:Y:S01]  /*3dd0*/  LEA R83, P0, R14, c[0x0][0x220], 0x2 ;  /* 0x000088000e537a11 */ /* 0x000fe200078010ff */
[----:B------:R-:W-:-:S03]  /*3de0*/  IMAD.WIDE.U32 R16, R67, c[0x0][0x198], RZ ;  /* 0x0000660043107a25 */ /* 0x000fc600078e00ff */
[----:B------:R-:W-:Y:S01]  /*3df0*/  IADD3 R93, R15, R93, RZ ;  /* 0x0000005d0f5d7210 */ /* 0x000fe20007ffe0ff */
[C---:B------:R-:W-:Y:S01]  /*3e00*/  IMAD.WIDE.U32 R18, R67.reuse, c[0x0][0x1b8], RZ ;  /* 0x00006e0043127a25 */ /* 0x040fe200078e00ff */
[----:B------:R-:W-:Y:S02]  /*3e10*/  LEA R85, P2, R16, c[0x0][0x228], 0x2 ;  /* 0x00008a0010557a11 */ /* 0x000fe400078410ff */
[----:B------:R-:W-:Y:S01]  /*3e20*/  LEA.HI.X R100, R14, c[0x0][0x224], R93, 0x2, P0 ;  /* 0x000089000e647a11 */ /* 0x000fe200000f145d */
[C---:B------:R-:W-:Y:S01]  /*3e30*/  IMAD R95, R67.reuse, c[0x0][0x19c], R102 ;  /* 0x00006700435f7a24 */ /* 0x040fe200078e0266 */
[----:B------:R-:W-:Y:S01]  /*3e40*/  LOP3.LUT R102, R20, 0xfffffe, RZ, 0xc0, !PT ;  /* 0x00fffffe14667812 */ /* 0x000fe200078ec0ff */
[----:B------:R-:W-:Y:S01]  /*3e50*/  IMAD R97, R67, c[0x0][0x1bc], R104 ;  /* 0x00006f0043617a24 */ /* 0x000fe200078e0268 */
[----:B------:R-:W-:Y:S01]  /*3e60*/  LEA R87, P3, R18, c[0x0][0x230], 0x2 ;  /* 0x00008c0012577a11 */ /* 0x000fe200078610ff */
[----:B------:R-:W-:Y:S01]  /*3e70*/  IMAD.WIDE R20, R21, 0x8, R10 ;  /* 0x0000000815147825 */ /* 0x000fe200078e020a */
[----:B------:R-:W-:-:S02]  /*3e80*/  IADD3 R17, R17, R95, RZ ;  /* 0x0000005f11117210 */ /* 0x000fc40007ffe0ff */
[----:B------:R-:W-:Y:S01]  /*3e90*/  IADD3 R15, R19, R97, RZ ;  /* 0x00000061130f7210 */ /* 0x000fe20007ffe0ff */
[----:B------:R-:W-:Y:S01]  /*3ea0*/  IMAD.MOV.U32 R97, RZ, RZ, R21 ;  /* 0x000000ffff617224 */ /* 0x000fe200078e0015 */
[----:B------:R-:W-:Y:S01]  /*3eb0*/  IADD3 R101, R91, -R102, RZ ;  /* 0x800000665b657210 */ /* 0x000fe20007ffe0ff */
[----:B------:R-:W-:Y:S01]  /*3ec0*/  IMAD.MOV.U32 R104, RZ, RZ, RZ ;  /* 0x000000ffff687224 */ /* 0x000fe200078e00ff */
[----:B------:R-:W-:Y:S01]  /*3ed0*/  LEA.HI.X R17, R16, c[0x0][0x22c], R17, 0x2, P2 ;  /* 0x00008b0010117a11 */ /* 0x000fe200010f1411 */
[----:B------:R-:W-:Y:S01]  /*3ee0*/  IMAD.MOV.U32 R95, RZ, RZ, RZ ;  /* 0x000000ffff5f7224 */ /* 0x000fe200078e00ff */
[----:B------:R-:W-:Y:S02]  /*3ef0*/  LEA.HI.X R18, R18, c[0x0][0x234], R15, 0x2, P3 ;  /* 0x00008d0012127a11 */ /* 0x000fe400018f140f */
[----:B------:R-:W-:Y:S02]  /*3f00*/  MOV R21, RZ ;  /* 0x000000ff00157202 */ /* 0x000fe40000000f00 */
[----:B------:R-:W-:-:S02]  /*3f10*/  MOV R102, RZ ;  /* 0x000000ff00667202 */ /* 0x000fc40000000f00 */
[----:B------:R-:W-:Y:S02]  /*3f20*/  MOV R91, RZ ;  /* 0x000000ff005b7202 */ /* 0x000fe40000000f00 */
[----:B------:R-:W-:Y:S02]  /*3f30*/  MOV R19, RZ ;  /* 0x000000ff00137202 */ /* 0x000fe40000000f00 */
[----:B------:R-:W-:Y:S02]  /*3f40*/  MOV R93, RZ ;  /* 0x000000ff005d7202 */ /* 0x000fe40000000f00 */
[----:B------:R-:W-:Y:S02]  /*3f50*/  SHF.L.U32 R101, R101, 0x8, RZ ;  /* 0x0000000865657819 */ /* 0x000fe400000006ff */
.L_x_6767:
[----:B------:R-:W-:Y:S02]  /*3f60*/  MOV R14, R83 ;  /* 0x00000053000e7202 */ /* 0x000fe40000000f00 */
[----:B------:R-:W-:-:S05]  /*3f70*/  MOV R15, R100 ;  /* 0x00000064000f7202 */ /* 0x000fca0000000f00 */
[----:B------:R0:W2:Y:S01]  /*3f80*/  LDG.E R103, [R14.64] ;  /* 0x000000060e677981 */ /* 0x0000a2000c1e1900 */
[----:B------:R-:W-:-:S06]  /*3f90*/  MOV R16, R85 ;  /* 0x0000005500107202 */ /* 0x000fcc0000000f00 */
[----:B------:R-:W3:Y:S01]  /*3fa0*/  LDG.E R16, [R16.64] ;  /* 0x0000000610107981 */ /* 0x000ee2000c1e1900 */
[----:B0-----:R-:W-:Y:S01]  /*3fb0*/  MOV R14, R87 ;  /* 0x00000057000e7202 */ /* 0x001fe20000000f00 */
[----:B------:R-:W-:-:S05]  /*3fc0*/  IMAD.MOV.U32 R15, RZ, RZ, R18 ;  /* 0x000000ffff0f7224 */ /* 0x000fca00078e0012 */
[----:B------:R0:W3:Y:S01]  /*3fd0*/  LDG.E R105, [R14.64] ;  /* 0x000000060e697981 */ /* 0x0000e2000c1e1900 */
[C---:B------:R-:W-:Y:S02]  /*3fe0*/  ISETP.NE.AND P2, PT, R59.reuse, RZ, PT ;  /* 0x000000ff3b00720c */ /* 0x040fe40003f45270 */
[----:B------:R-:W-:-:S04]  /*3ff0*/  IADD3 R108, R59, 0x200, RZ ;  /* 0x000002003b6c7810 */ /* 0x000fc80007ffe0ff */
[----:B------:R-:W-:Y:S02]  /*4000*/  SEL R107, R101, R108, !P2 ;  /* 0x0000006c656b7207 */ /* 0x000fe40005000000 */
[----:B------:R-:W-:Y:S02]  /*4010*/  ISETP.NE.AND P3, PT, R59, 0x1f, PT ;  /* 0x0000001f3b00780c */ /* 0x000fe40003f65270 */
[----:B------:R-:W-:-:S04]  /*4020*/  ISETP.GT.AND P0, PT, R51, 0x1, PT ;  /* 0x000000013300780c */ /* 0x000fc80003f04270 */
[----:B------:R-:W-:Y:S01]  /*4030*/  ISETP.EQ.AND P0, PT, R116, RZ, P0 ;  /* 0x000000ff7400720c */ /* 0x000fe20000702270 */
[----:B------:R-:W-:Y:S01]  /*4040*/  HFMA2.MMA R120, -RZ, RZ, 0, 0 ;  /* 0x00000000ff787435 */ /* 0x000fe200000001ff */
[----:B------:R-:W-:Y:S02]  /*4050*/  PRMT R108, RZ, 0x5410, R29 ;  /* 0x00005410ff6c7816 */ /* 0x000fe4000000001d */
[----:B------:R-:W-:Y:S02]  /*4060*/  PRMT R109, RZ, 0x5410, R26 ;  /* 0x00005410ff6d7816 */ /* 0x000fe4000000001a */
[----:B------:R-:W-:Y:S01]  /*4070*/  PRMT R112, RZ, 0x5410, R25 ;  /* 0x00005410ff707816 */ /* 0x000fe20000000019 */
[----:B------:R-:W-:Y:S01]  /*4080*/  FMUL.FTZ R138, R108, R69 ;  /* 0x000000456c8a7220 */ /* 0x000fe20000410000 */
[----:B------:R-:W-:Y:S02]  /*4090*/  PRMT R111, RZ, 0x5410, R24 ;  /* 0x00005410ff6f7816 */ /* 0x000fe40000000018 */
[----:B------:R-:W-:-:S03]  /*40a0*/  PRMT R110, RZ, 0x5410, R23 ;  /* 0x00005410ff6e7816 */ /* 0x000fc60000000017 */
[----:B0-----:R-:W-:Y:S02]  /*40b0*/  @P0 MOV R14, R20 ;  /* 0x00000014000e0202 */ /* 0x001fe40000000f00 */
[----:B------:R-:W-:Y:S01]  /*40c0*/  @P0 MOV R15, R97 ;  /* 0x00000061000f0202 */ /* 0x000fe20000000f00 */
[----:B------:R-:W-:Y:S01]  /*40d0*/  BSSY B0, `(.L_x_6763) ;  /* 0x0000034000007945 */ /* 0x000fe20003800000 */
        /* <DEDUP_REMOVED lines=8> */
[----:B------:R-:W-:Y:S01]  /*4160*/  BAR.SYNC.DEFER_BLOCKING 0x0 ;  /* 0x0000000000007b1d */ /* 0x000fe20000010000 */
[C---:B------:R-:W-:Y:S02]  /*4170*/  FMUL.FTZ R117, R113.reuse, R69 ;  /* 0x0000004571757220 */ /* 0x040fe40000410000 */
[C---:B------:R-:W-:Y:S02]  /*4180*/  FMUL.FTZ R122, R113.reuse, R75 ;  /* 0x0000004b717a7220 */ /* 0x040fe40000410000 */
[C---:B------:R-:W-:Y:S01]  /*4190*/  FMUL.FTZ R119, R113.reuse, R70 ;  /* 0x0000004671777220 */ /* 0x040fe20000410000 */
[----:B------:R1:W2:Y:S01]  /*41a0*/  @P3 LDS R141, [R59.X4+0xc5c] ;  /* 0x000c5c003b8d3984 */ /* 0x0002a20000004800 */
[----:B------:R-:W-:-:S02]  /*41b0*/  FMUL.FTZ R121, R113, R71 ;  /* 0x0000004771797220 */ /* 0x000fc40000410000 */
[C---:B------:R-:W-:Y:S02]  /*41c0*/  FMUL.FTZ R124, R113.reuse, R72 ;  /* 0x00000048717c7220 */ /* 0x040fe40000410000 */
[C---:B------:R-:W-:Y:S02]  /*41d0*/  FMUL.FTZ R125, R113.reuse, R73 ;  /* 0x00000049717d7220 */ /* 0x040fe40000410000 */
[----:B------:R-:W-:Y:S01]  /*41e0*/  FMUL.FTZ R130, R113, R74 ;  /* 0x0000004a71827220 */ /* 0x000fe20000410000 */
[----:B------:R-:W4:Y:S01]  /*41f0*/  MUFU.EX2 R117, R117 ;  /* 0x0000007500757308 */ /* 0x000f220000000800 */
[----:B0-----:R-:W-:Y:S01]  /*4200*/  PRMT R107, RZ, 0x5410, R115 ;  /* 0x00005410ff6b7816 */ /* 0x001fe20000000073 */
[----:B---3--:R-:W-:Y:S01]  /*4210*/  FMUL.FTZ R137, R105, R16 ;  /* 0x0000001069897220 */ /* 0x008fe20000410000 */
[----:B------:R4:W5:Y:S05]  /*4220*/  @P0 LDG.E R120, [R14.64+0x4] ;  /* 0x000004060e780981 */ /* 0x00096a000c1e1900 */
[----:B------:R-:W0:Y:S01]  /*4230*/  MUFU.EX2 R122, R122 ;  /* 0x0000007a007a7308 */ /* 0x000e220000000800 */
[----:B------:R-:W-:-:S07]  /*4240*/  PRMT R105, RZ, 0x5410, R28 ;  /* 0x00005410ff697816 */ /* 0x000fce000000001c */
[----:B------:R-:W3:Y:S01]  /*4250*/  MUFU.EX2 R119, R119 ;  /* 0x0000007700777308 */ /* 0x000ee20000000800 */
[----:B------:R-:W-:-:S07]  /*4260*/  PRMT R16, RZ, 0x5410, R27 ;  /* 0x00005410ff107816 */ /* 0x000fce000000001b */
[----:B------:R-:W0:Y:S08]  /*4270*/  MUFU.EX2 R121, R121 ;  /* 0x0000007900797308 */ /* 0x000e300000000800 */
[----:B------:R-:W0:Y:S08]  /*4280*/  MUFU.EX2 R124, R124 ;  /* 0x0000007c007c7308 */ /* 0x000e300000000800 */
[----:B------:R-:W0:Y:S08]  /*4290*/  MUFU.EX2 R125, R125 ;  /* 0x0000007d007d7308 */ /* 0x000e300000000800 */
[----:B------:R-:W0:Y:S01]  /*42a0*/  MUFU.EX2 R130, R130 ;  /* 0x0000008200827308 */ /* 0x000e220000000800 */
        /* <DEDUP_REMOVED lines=8> */
[----:B------:R-:W-:Y:S02]  /*4330*/  FMUL.FTZ R132, R105, R70 ;  /* 0x0000004669847220 */ /* 0x000fe40000410000 */
[----:B------:R-:W-:Y:S02]  /*4340*/  FMUL.FTZ R136, R16, R71 ;  /* 0x0000004710887220 */ /* 0x000fe40000410000 */
[----:B------:R-:W-:Y:S02]  /*4350*/  FMUL.FTZ R137, R86, R137 ;  /* 0x0000008956897220 */ /* 0x000fe40000410000 */
[----:B----4-:R-:W-:Y:S02]  /*4360*/  FFMA.FTZ R15, R117, R133, R138 ;  /* 0x00000085750f7223 */ /* 0x010fe4000001008a */
[----:B0-----:R-:W-:Y:S01]  /*4370*/  FFMA.FTZ R113, R122, R139, R135 ;  /* 0x0000008b7a717223 */ /* 0x001fe20000010087 */
[----:B------:R-:W-:Y:S05]  /*4380*/  @P3 BRA `(.L_x_6764) ;  /* 0x0000008000003947 */ /* 0x000fea0003800000 */
[----:B-123--:R-:W-:Y:S02]  /*4390*/  ISETP.NE.AND P0, PT, R51, c[0x0][0x174], PT ;  /* 0x00005d0033007a0c */ /* 0x00efe40003f05270 */
[----:B------:R-:W-:-:S11]  /*43a0*/  MOV R141, 0x3f800000 ;  /* 0x3f800000008d7802 */ /* 0x000fd60000000f00 */
[----:B------:R-:W-:-:S04]  /*43b0*/  @P0 LEA.HI R14, R51, R51, RZ, 0x1 ;  /* 0x00000033330e0211 */ /* 0x000fc800078f08ff */
[----:B------:R-:W-:-:S05]  /*43c0*/  @P0 LOP3.LUT R14, R14, 0x3ffffe, RZ, 0xc0, !PT ;  /* 0x003ffffe0e0e0812 */ /* 0x000fca00078ec0ff */
[----:B------:R-:W-:-:S05]  /*43d0*/  @P0 IMAD.IADD R14, R51, 0x1, -R14 ;  /* 0x00000001330e0824 */ /* 0x000fca00078e0a0e */
[----:B------:R-:W-:-:S04]  /*43e0*/  @P0 LEA R14, R14, 0x458, 0xa ;  /* 0x000004580e0e0811 */ /* 0x000fc800078e50ff */
[----:B------:R-:W-:-:S05]  /*43f0*/  @P0 IADD3 R14, R14, R99, RZ ;  /* 0x000000630e0e0210 */ /* 0x000fca0007ffe0ff */
[----:B------:R0:W1:Y:S02]  /*4400*/  @P0 LDS R141, [R14] ;  /* 0x000000000e8d0984 */ /* 0x0000640000000800 */
.L_x_6764:
[----:B-123--:R-:W-:Y:S05]  /*4410*/  BSYNC B0 ;  /* 0x0000000000007941 */ /* 0x00efea0003800000 */
.L_x_6763:
[----:B------:R-:W-:Y:S01]  /*4420*/  FMUL.FTZ R143, R122, R141 ;  /* 0x0000008d7a8f7220 */ /* 0x000fe20000410000 */
[----:B------:R-:W-:Y:S01]  /*4430*/  ISETP.NE.AND P4, PT, R116, 0x1f, PT ;  /* 0x0000001f7400780c */ /* 0x000fe20003f85270 */
[----:B0-----:R-:W-:Y:S01]  /*4440*/  FMUL.FTZ R14, R118, R117 ;  /* 0x00000075760e7220 */ /* 0x001fe20000410000 */
[----:B------:R-:W-:Y:S01]  /*4450*/  ISETP.GE.AND P0, PT, R54, 0x1, PT ;  /* 0x000000013600780c */ /* 0x000fe20003f06270 */
[C---:B------:R-:W-:Y:S01]  /*4460*/  FFMA.FTZ R15, R119.reuse, R15, R132 ;  /* 0x0000000f770f7223 */ /* 0x040fe20000010084 */
        /* <DEDUP_REMOVED lines=55> */
[----:B------:R-:W-:Y:S01]  /*47e0*/  MOV R14, 0x3f800000 ;  /* 0x3f800000000e7802 */ /* 0x000fe20000000f00 */
[----:B---3--:R-:W-:Y:S01]  /*47f0*/  @P0 FMUL.FTZ R144, R144, R15 ;  /* 0x0000000f90900220 */ /* 0x008fe20000410000 */
[----:B------:R-:W-:Y:S01]  /*4800*/  ISETP.GE.AND P0, PT, R51, c[0x0][0x174], PT ;  /* 0x00005d0033007a0c */ /* 0x000fe20003f06270 */
[----:B------:R-:W2:Y:S01]  /*4810*/  SHFL.UP PT, R146, R143, 0x8, RZ ;  /* 0x050000008f927989 */ /* 0x000ea200000e00ff */
[----:B------:R-:W-:Y:S02]  /*4820*/  HFMA2.MMA R15, -RZ, RZ, 0, 0 ;  /* 0x00000000ff0f7435 */ /* 0x000fe400000001ff */
        /* <DEDUP_REMOVED lines=49> */
[-C--:B------:R-:W-:Y:S02]  /*4b40*/  FFMA.FTZ R119, R107, -R68.reuse, R133 ;  /* 0x800000446b777223 */ /* 0x080fe40000010085 */
[----:B------:R-:W-:Y:S02]  /*4b50*/  FMUL.FTZ R122, R126, R68 ;  /* 0x000000447e7a7220 */ /* 0x000fe40000410000 */
        /* <DEDUP_REMOVED lines=8> */
[----:B------:R-:W-:-:S02]  /*4be0*/  FFMA.FTZ R123, R16, -R71, R136 ;  /* 0x80000047107b7223 */ /* 0x000fc40000010088 */
[----:B------:R-:W-:Y:S02]  /*4bf0*/  FFMA.FTZ R131, R90, R139, R131 ;  /* 0x0000008b5a837223 */ /* 0x000fe40000010083 */
[----:B------:R-:W-:Y:S02]  /*4c00*/  FMUL.FTZ R125, R132, R71 ;  /* 0x00000047847d7220 */ /* 0x000fe40000410000 */
[----:B------:R-:W-:Y:S02]  /*4c10*/  FFMA.FTZ R136, R128, R121, R127 ;  /* 0x0000007980887223 */ /* 0x000fe4000001007f */
[-C--:B------:R-:W-:Y:S02]  /*4c20*/  FFMA.FTZ R130, R109, -R72.reuse, R129 ;  /* 0x800000486d827223 */ /* 0x080fe40000010081 */
[----:B------:R-:W-:Y:S02]  /*4c30*/  FFMA.FTZ R127, R88, R141, R131 ;  /* 0x0000008d587f7223 */ /* 0x000fe40000010083 */
[----:B------:R-:W-:-:S02]  /*4c40*/  FMUL.FTZ R131, R142, R72 ;  /* 0x000000488e837220 */ /* 0x000fc40000410000 */
[----:B------:R-:W-:Y:S01]  /*4c50*/  FFMA.FTZ R129, R125, R123, R136 ;  /* 0x0000007b7d817223 */ /* 0x000fe20000010088 */
[----:B------:R-:W0:Y:S01]  /*4c60*/  SHFL.DOWN PT, R148, R127, 0x1, 0x1f ;  /* 0x08201f007f947f89 */ /* 0x000e2200000e0000 */
[-C--:B------:R-:W-:Y:S02]  /*4c70*/  FFMA.FTZ R135, R112, -R73.reuse, R137 ;  /* 0x8000004970877223 */ /* 0x080fe40000010089 */
[----:B------:R-:W-:Y:S02]  /*4c80*/  FMUL.FTZ R136, R120, R73 ;  /* 0x0000004978887220 */ /* 0x000fe40000410000 */
[----:B------:R-:W-:Y:S02]  /*4c90*/  FFMA.FTZ R129, R131, R130, R129 ;  /* 0x0000008283817223 */ /* 0x000fe40000010081 */
[-C--:B------:R-:W-:Y:S02]  /*4ca0*/  FMUL.FTZ R138, R118, R74.reuse ;  /* 0x0000004a768a7220 */ /* 0x080fe40000410000 */
[----:B------:R-:W-:-:S02]  /*4cb0*/  FFMA.FTZ R137, R111, -R74, R139 ;  /* 0x8000004a6f897223 */ /* 0x000fc4000001008b */
[----:B------:R-:W-:Y:S02]  /*4cc0*/  FFMA.FTZ R129, R136, R135, R129 ;  /* 0x0000008788817223 */ /* 0x000fe40000010081 */
[-C--:B------:R-:W-:Y:S02]  /*4cd0*/  FMUL.FTZ R139, R146, R75.reuse ;  /* 0x0000004b928b7220 */ /* 0x080fe40000410000 */
[----:B------:R-:W-:Y:S02]  /*4ce0*/  FFMA.FTZ R133, R110, -R75, R141 ;  /* 0x8000004b6e857223 */ /* 0x000fe4000001008d */
[----:B------:R-:W-:Y:S02]  /*4cf0*/  FFMA.FTZ R144, R138, R137, R129 ;  /* 0x000000898a907223 */ /* 0x000fe40000010081 */
[----:B--2---:R-:W-:Y:S02]  /*4d00*/  FFMA.FTZ R15, R113, R15, R114 ;  /* 0x0000000f710f7223 */ /* 0x004fe40000010072 */
[----:B------:R-:W-:-:S02]  /*4d10*/  FFMA.FTZ R129, R139, R133, R144 ;  /* 0x000000858b817223 */ /* 0x000fc40000010090 */
[----:B------:R-:W-:Y:S02]  /*4d20*/  FMUL.FTZ R14, R113, R14 ;  /* 0x0000000e710e7220 */ /* 0x000fe40000410000 */
[----:B0-----:R-:W-:Y:S01]  /*4d30*/  @!P0 FADD.FTZ R127, R127, R148 ;  /* 0x000000947f7f8221 */ /* 0x001fe20000010000 */
        /* <DEDUP_REMOVED lines=9> */
[----:B------:R-:W-:Y:S02]  /*4dd0*/  FFMA.FTZ R135, R112, R120, R135 ;  /* 0x0000007870877223 */ /* 0x000fe40000010087 */
[----:B------:R-:W-:Y:S02]  /*4de0*/  FMUL.FTZ R109, R124, R109 ;  /* 0x0000006d7c6d7220 */ /* 0x000fe40000410000 */
[----:B------:R-:W-:Y:S02]  /*4df0*/  FADD.FTZ R92, R139, R92 ;  /* 0x0000005c8b5c7221 */ /* 0x000fe40000010000 */
[----:B--2---:R-:W-:Y:S02]  /*4e00*/  FMUL.FTZ R14, R103, R146 ;  /* 0x00000092670e7220 */ /* 0x004fe40000410000 */
[----:B------:R-:W-:-:S02]  /*4e10*/  FFMA.FTZ R108, R108, R134, R109 ;  /* 0x000000866c6c7223 */ /* 0x000fc4000001006d */
[----:B------:R-:W-:Y:S02]  /*4e20*/  FMUL.FTZ R133, R133, R14 ;  /* 0x0000000e85857220 */ /* 0x000fe40000410000 */
[----:B0-----:R-:W-:Y:S01]  /*4e30*/  @!P0 FADD.FTZ R129, R129, R144 ;  /* 0x0000009081818221 */ /* 0x001fe20000010000 */
[----:B------:R-:W-:Y:S01]  /*4e40*/  ISETP.GT.AND P0, PT, R54, 0x1b, PT ;  /* 0x0000001b3600780c */ /* 0x000fe20003f04270 */
[----:B------:R-:W-:Y:S02]  /*4e50*/  FMUL.FTZ R14, R103, R132 ;  /* 0x00000084670e7220 */ /* 0x000fe40000410000 */
[----:B-1----:R-:W-:Y:S01]  /*4e60*/  @!P2 FADD.FTZ R127, R127, R148 ;  /* 0x000000947f7fa221 */ /* 0x002fe20000010000 */
[----:B------:R-:W0:Y:S01]  /*4e70*/  SHFL.DOWN PT, R144, R129, 0x2, 0x1f ;  /* 0x08401f0081907f89 */ /* 0x000e2200000e0000 */
[----:B------:R-:W-:Y:S02]  /*4e80*/  FMUL.FTZ R123, R123, R14 ;  /* 0x0000000e7b7b7220 */ /* 0x000fe40000410000 */
[----:B------:R-:W-:Y:S01]  /*4e90*/  FFMA.FTZ R110, R110, R146, R133 ;  /* 0x000000926e6e7223 */ /* 0x000fe20000010085 */
[----:B------:R-:W1:Y:S01]  /*4ea0*/  SHFL.DOWN PT, R148, R127, 0x4, 0x1f ;  /* 0x08801f007f947f89 */ /* 0x000e6200000e0000 */
[----:B------:R-:W-:-:S02]  /*4eb0*/  FFMA.FTZ R132, R16, R132, R123 ;  /* 0x0000008410847223 */ /* 0x000fc4000001007b */
[----:B------:R-:W-:Y:S02]  /*4ec0*/  FMUL.FTZ R16, R103, R140 ;  /* 0x0000008c67107220 */ /* 0x000fe40000410000 */
[----:B------:R-:W-:Y:S02]  /*4ed0*/  FADD.FTZ R79, R138, R79 ;  /* 0x0000004f8a4f7221 */ /* 0x000fe40000010000 */
[----:B------:R-:W-:Y:S02]  /*4ee0*/  FMUL.FTZ R121, R121, R16 ;  /* 0x0000001079797220 */ /* 0x000fe40000410000 */
[----:B------:R-:W-:Y:S02]  /*4ef0*/  FMUL.FTZ R16, R103, R126 ;  /* 0x0000007e67107220 */ /* 0x000fe40000410000 */
[----:B------:R-:W-:Y:S02]  /*4f00*/  FFMA.FTZ R121, R105, R140, R121 ;  /* 0x0000008c69797223 */ /* 0x000fe40000010079 */
[----:B------:R-:W-:-:S02]  /*4f10*/  FMUL.FTZ R16, R119, R16 ;  /* 0x0000001077107220 */ /* 0x000fc40000410000 */
[----:B------:R-:W-:Y:S02]  /*4f20*/  FADD.FTZ R77, R136, R77 ;  /* 0x0000004d884d7221 */ /* 0x000fe40000010000 */
[----:B------:R-:W-:Y:S02]  /*4f30*/  FFMA.FTZ R16, R107, R126, R16 ;  /* 0x0000007e6b107223 */ /* 0x000fe40000010010 */
        /* <DEDUP_REMOVED lines=24> */
[----:B------:R-:W-:Y:S02]  /*50c0*/  FMUL.FTZ R144, R103, R118 ;  /* 0x0000007667907220 */ /* 0x000fe40000410000 */
[----:B-1----:R-:W-:Y:S01]  /*50d0*/  @!P0 FADD.FTZ R127, R127, R150 ;  /* 0x000000967f7f8221 */ /* 0x002fe20000010000 */
[----:B------:R-:W0:Y:S01]  /*50e0*/  SHFL.DOWN PT, R148, R129, 0x10, 0x1f ;  /* 0x0a001f0081947f89 */ /* 0x000e2200000e0000 */
[----:B------:R-:W-:-:S02]  /*50f0*/  FMUL.FTZ R144, R137, R144 ;  /* 0x0000009089907220 */ /* 0x000fc40000410000 */
[----:B------:R-:W-:Y:S02]  /*5100*/  IMAD.MOV.U32 R15, RZ, RZ, R127 ;  /* 0x000000ffff0f7224 */ /* 0x000fe400078e007f */
[----:B------:R-:W-:-:S04]  /*5110*/  FFMA.FTZ R111, R111, R118, R144 ;  /* 0x000000766f6f7223 */ /* 0x000fc80000010090 */
[----:B------:R-:W-:Y:S02]  /*5120*/  FADD.FTZ R102, R111, R102 ;  /* 0x000000666f667221 */ /* 0x000fe40000010000 */
        /* <DEDUP_REMOVED lines=12> */
.L_x_6766:
[----:B0-----:R-:W-:Y:S05]  /*51f0*/  BSYNC B0 ;  /* 0x0000000000007941 */ /* 0x001fea0003800000 */
.L_x_6765:
[----:B------:R-:W-:Y:S01]  /*5200*/  MOV R14, c[0x0][0x1c0] ;  /* 0x00007000000e7a02 */ /* 0x000fe20000000f00 */
[----:B------:R-:W-:Y:S01]  /*5210*/  IMAD.MOV.U32 R16, RZ, RZ, c[0x0][0x188] ;  /* 0x00006200ff107624 */ /* 0x000fe200078e00ff */
[----:B------:R-:W-:Y:S01]  /*5220*/  MOV R15, c[0x0][0x1c4] ;  /* 0x00007100000f7a02 */ /* 0x000fe20000000f00 */
[----:B------:R-:W-:Y:S01]  /*5230*/  UIADD3 UR4, UR4, 0x8, URZ ;  /* 0x0000000804047890 */ /* 0x000fe2000fffe03f */
[----:B------:R-:W-:Y:S02]  /*5240*/  LEA R87, P0, R14, R87, 0x2 ;  /* 0x000000570e577211 */ /* 0x000fe400078010ff */
[----:B------:R-:W-:-:S02]  /*5250*/  IADD3 R145, R145, 0x1, RZ ;  /* 0x0000000191917810 */ /* 0x000fc40007ffe0ff */
[----:B------:R-:W-:Y:S02]  /*5260*/  LEA.HI.X R18, R14, R18, R15, 0x2, P0 ;  /* 0x000000120e127211 */ /* 0x000fe400000f140f */
        /* <DEDUP_REMOVED lines=14> */
.L_x_6762:
[----:B------:R-:W-:Y:S01]  /*5350*/  BAR.SYNC.DEFER_BLOCKING 0x0 ;  /* 0x0000000000007b1d */ /* 0x000fe20000010000 */
[----:B------:R-:W-:Y:S02]  /*5360*/  IADD3 R4, -R4, c[0x0][0x168], RZ ;  /* 0x00005a0004047a10 */ /* 0x000fe40007ffe1ff */
[----:B------:R-:W-:Y:S02]  /*5370*/  PRMT R5, RZ, 0x7610, R5 ;  /* 0x00007610ff057816 */ /* 0x000fe40000000005 */
[-C--:B------:R-:W-:Y:S02]  /*5380*/  ISETP.GE.AND P6, PT, R50, R4.reuse, PT ;  /* 0x000000043200720c */ /* 0x080fe40003fc6270 */
[----:B------:R-:W-:Y:S02]  /*5390*/  ISETP.GE.AND P0, PT, R47, R4, PT ;  /* 0x000000042f00720c */ /* 0x000fe40003f06270 */
[----:B------:R-:W-:-:S02]  /*53a0*/  PRMT R14, RZ, 0x7610, R14 ;  /* 0x00007610ff0e7816 */ /* 0x000fc4000000000e */
[-C--:B------:R-:W-:Y:S02]  /*53b0*/  ISETP.GE.AND P2, PT, R46, R4.reuse, PT ;  /* 0x000000042e00720c */ /* 0x080fe40003f46270 */
[-C--:B------:R-:W-:Y:S02]  /*53c0*/  ISETP.GE.AND P3, PT, R45, R4.reuse, PT ;  /* 0x000000042d00720c */ /* 0x080fe40003f66270 */
[-C--:B------:R-:W-:Y:S02]  /*53d0*/  ISETP.GE.AND P4, PT, R44, R4.reuse, PT ;  /* 0x000000042c00720c */ /* 0x080fe40003f86270 */
[-C--:B------:R-:W-:Y:S02]  /*53e0*/  ISETP.GE.AND P5, PT, R43, R4.reuse, PT ;  /* 0x000000042b00720c */ /* 0x080fe40003fa6270 */
[----:B------:R-:W-:Y:S01]  /*53f0*/  PRMT R15, RZ, 0x7610, R15 ;  /* 0x00007610ff0f7816 */ /* 0x000fe2000000000f */
[----:B------:R-:W2:Y:S01]  /*5400*/  @!P6 LDG.E.U16 R5, [R2.64] ;  /* 0x000000060205e981 */ /* 0x000ea2000c1e1500 */
[----:B------:R-:W-:-:S03]  /*5410*/  ISETP.GE.AND P6, PT, R42, R4, PT ;  /* 0x000000042a00720c */ /* 0x000fc60003fc6270 */
[----:B------:R-:W3:Y:S01]  /*5420*/  @!P0 LDG.E.U16 R14, [R2.64+0x40] ;  /* 0x00004006020e8981 */ /* 0x000ee2000c1e1500 */
[----:B------:R-:W-:Y:S02]  /*5430*/  ISETP.GE.AND P0, PT, R41, R4, PT ;  /* 0x000000042900720c */ /* 0x000fe40003f06270 */
[----:B------:R-:W-:Y:S01]  /*5440*/  PRMT R16, RZ, 0x7610, R16 ;  /* 0x00007610ff107816 */ /* 0x000fe20000000010 */
[----:B------:R-:W4:Y:S01]  /*5450*/  @!P2 LDG.E.U16 R15, [R2.64+0x80] ;  /* 0x00008006020fa981 */ /* 0x000f22000c1e1500 */
[----:B------:R-:W-:Y:S02]  /*5460*/  PRMT R17, RZ, 0x7610, R17 ;  /* 0x00007610ff117816 */ /* 0x000fe40000000011 */
[----:B------:R-:W-:Y:S02]  /*5470*/  PRMT R18, RZ, 0x7610, R18 ;  /* 0x00007610ff127816 */ /* 0x000fe40000000012 */
[----:B------:R-:W-:Y:S01]  /*5480*/  PRMT R23, RZ, 0x7610, R23 ;  /* 0x00007610ff177816 */ /* 0x000fe20000000017 */
[----:B------:R-:W5:Y:S01]  /*5490*/  @!P3 LDG.E.U16 R16, [R2.64+0xc0] ;  /* 0x0000c0060210b981 */ /* 0x000f62000c1e1500 */
[----:B------:R-:W-:-:S03]  /*54a0*/  PRMT R20, RZ, 0x7610, R20 ;  /* 0x00007610ff147816 */ /* 0x000fc60000000014 */
        /* <DEDUP_REMOVED lines=23> */
[----:B------:R-:W4:Y:S01]  /*5620*/  LDS.U16 R14, [R30+0x8] ;  /* 0x000008001e0e7984 */ /* 0x000f220000000400 */
[----:B0-----:R-:W-:-:S05]  /*5630*/  PRMT R15, RZ, 0x5410, R24 ;  /* 0x00005410ff0f7816 */ /* 0x001fca0000000018 */
[----:B------:R-:W-:Y:S01]  /*5640*/  FADD.FTZ R16, R15, R64 ;  /* 0x000000400f107221 */ /* 0x000fe20000010000 */
[----:B-1----:R-:W-:Y:S02]  /*5650*/  PRMT R15, RZ, 0x5410, R2 ;  /* 0x00005410ff0f7816 */ /* 0x002fe40000000002 */
[----:B--2---:R-:W-:Y:S01]  /*5660*/  PRMT R3, RZ, 0x5410, R3 ;  /* 0x00005410ff037816 */ /* 0x004fe20000000003 */
[----:B------:R-:W-:Y:S01]  /*5670*/  LDS.U16 R2, [R30+0xa] ;  /* 0x00000a001e027984 */ /* 0x000fe20000000400 */
[----:B------:R-:W-:Y:S01]  /*5680*/  FSETP.GTU.FTZ.AND P2, PT, R16, 20, PT ;  /* 0x41a000001000780b */ /* 0x000fe20003f5c000 */
[--C-:B------:R-:W-:Y:S02]  /*5690*/  FADD.FTZ R15, R15, R64.reuse ;  /* 0x000000400f0f7221 */ /* 0x100fe40000010000 */
[----:B------:R-:W-:Y:S02]  /*56a0*/  FADD.FTZ R18, R3, R64 ;  /* 0x0000004003127221 */ /* 0x000fe40000010000 */
[----:B------:R-:W0:Y:S01]  /*56b0*/  LDS.U16 R3, [R30+0xc] ;  /* 0x00000c001e037984 */ /* 0x000e220000000400 */
[----:B------:R-:W-:-:S07]  /*56c0*/  FSETP.GTU.FTZ.AND P6, PT, R15, 20, PT ;  /* 0x41a000000f00780b */ /* 0x000fce0003fdc000 */
[----:B------:R-:W-:-:S06]  /*56d0*/  @!P2 FMUL.FTZ R16, R16, -1.4426950216293334961 ;  /* 0xbfb8aa3b1010a820 */ /* 0x000fcc0000410000 */
[----:B------:R-:W1:Y:S01]  /*56e0*/  @!P2 MUFU.EX2 R16, R16 ;  /* 0x000000100010a308 */ /* 0x000e620000000800 */
[----:B------:R-:W-:Y:S02]  /*56f0*/  @!P6 FMUL.FTZ R17, R15, -1.4426950216293334961 ;  /* 0xbfb8aa3b0f11e820 */ /* 0x000fe40000410000 */
[----:B------:R-:W2:Y:S01]  /*5700*/  LDS.U16 R15, [R30+0xe] ;  /* 0x00000e001e0f7984 */ /* 0x000ea20000000400 */
[----:B---3--:R-:W-:-:S03]  /*5710*/  PRMT R5, RZ, 0x5410, R5 ;  /* 0x00005410ff057816 */ /* 0x008fc60000000005 */
[----:B------:R-:W-:Y:S02]  /*5720*/  BAR.SYNC.DEFER_BLOCKING 0x0 ;  /* 0x0000000000007b1d */ /* 0x000fe40000010000 */
[----:B------:R-:W-:-:S05]  /*5730*/  FADD.FTZ R20, R5, R64 ;  /* 0x0000004005147221 */ /* 0x000fca0000010000 */
[----:B------:R-:W-:Y:S01]  /*5740*/  FSETP.GTU.FTZ.AND P4, PT, R20, 20, PT ;  /* 0x41a000001400780b */ /* 0x000fe20003f9c000 */
[----:B-1----:R-:W-:-:S04]  /*5750*/  @!P2 FADD.FTZ R5, R16, 1 ;  /* 0x3f8000001005a421 */ /* 0x002fc80000010000 */
[----:B------:R4:W1:Y:S02]  /*5760*/  @!P2 MUFU.RCP R16, R5 ;  /* 0x000000050010a308 */ /* 0x0008640000001000 */
[----:B----4-:R-:W-:Y:S02]  /*5770*/  PRMT R5, RZ, 0x5410, R14 ;  /* 0x00005410ff057816 */ /* 0x010fe4000000000e */
[----:B0-----:R-:W-:-:S03]  /*5780*/  PRMT R3, RZ, 0x5410, R3 ;  /* 0x00005410ff037816 */ /* 0x001fc60000000003 */
[----:B------:R-:W-:Y:S01]  /*5790*/  FADD.FTZ R23, R5, R64 ;  /* 0x0000004005177221 */ /* 0x000fe20000010000 */
[----:B------:R-:W-:Y:S01]  /*57a0*/  PRMT R5, RZ, 0x5410, R2 ;  /* 0x00005410ff057816 */ /* 0x000fe20000000002 */
[----:B------:R-:W0:Y:S01]  /*57b0*/  @!P6 MUFU.EX2 R17, R17 ;  /* 0x000000110011e308 */ /* 0x000e220000000800 */
[----:B------:R-:W-:Y:S02]  /*57c0*/  @!P4 FMUL.FTZ R2, R20, -1.4426950216293334961 ;  /* 0xbfb8aa3b1402c820 */ /* 0x000fe40000410000 */
[--C-:B------:R-:W-:Y:S02]  /*57d0*/  FADD.FTZ R20, R3, R64.reuse ;  /* 0x0000004003147221 */ /* 0x100fe40000010000 */
[----:B------:R-:W-:Y:S02]  /*57e0*/  FADD.FTZ R24, R5, R64 ;  /* 0x0000004005187221 */ /* 0x000fe40000010000 */
[----:B-1----:R-:W-:Y:S01]  /*57f0*/  @!P2 FMUL.FTZ R95, R95, R16 ;  /* 0x000000105f5fa220 */ /* 0x002fe20000410000 */
[----:B------:R-:W-:-:S02]  /*5800*/  FSETP.GTU.FTZ.AND P2, PT, R20, 20, PT ;  /* 0x41a000001400780b */ /* 0x000fc40003f5c000 */
[----:B------:R-:W-:Y:S02]  /*5810*/  FSETP.GTU.FTZ.AND P0, PT, R24, 20, PT ;  /* 0x41a000001800780b */ /* 0x000fe40003f1c000 */
[----:B------:R-:W-:Y:S02]  /*5820*/  FSETP.GTU.FTZ.AND P5, PT, R18, 20, PT ;  /* 0x41a000001200780b */ /* 0x000fe40003fbc000 */
[----:B------:R-:W-:Y:S02]  /*5830*/  FSETP.GTU.FTZ.AND P3, PT, R23, 20, PT ;  /* 0x41a000001700780b */ /* 0x000fe40003f7c000 */
[----:B--2---:R-:W-:Y:S01]  /*5840*/  PRMT R15, RZ, 0x5410, R15 ;  /* 0x00005410ff0f7816 */ /* 0x004fe2000000000f */
[----:B0-----:R-:W-:-:S04]  /*5850*/  @!P6 FADD.FTZ R17, R17, 1 ;  /* 0x3f8000001111e421 */ /* 0x001fc80000010000 */
[----:B------:R-:W-:Y:S01]  /*5860*/  FADD.FTZ R16, R15, R64 ;  /* 0x000000400f107221 */ /* 0x000fe20000010000 */
[----:B------:R0:W1:Y:S01]  /*5870*/  @!P6 MUFU.RCP R14, R17 ;  /* 0x00000011000ee308 */ /* 0x0000620000001000 */
[----:B------:R-:W-:Y:S01]  /*5880*/  @!P0 FMUL.FTZ R5, R24, -1.4426950216293334961 ;  /* 0xbfb8aa3b18058820 */ /* 0x000fe20000410000 */
[----:B------:R-:W-:Y:S01]  /*5890*/  PRMT R24, R77, 0x7632, R24 ;  /* 0x000076324d187816 */ /* 0x000fe20000000018 */
[----:B------:R-:W-:Y:S01]  /*58a0*/  @!P2 FMUL.FTZ R15, R20, -1.4426950216293334961 ;  /* 0xbfb8aa3b140fa820 */ /* 0x000fe20000410000 */
[----:B------:R-:W-:Y:S02]  /*58b0*/  PRMT R20, R81, 0x7632, R20 ;  /* 0x0000763251147816 */ /* 0x000fe40000000014 */
[----:B0-----:R-:W-:Y:S01]  /*58c0*/  PRMT R17, R89, 0x7632, R17 ;  /* 0x0000763259117816 */ /* 0x001fe20000000011 */
[----:B------:R-:W-:Y:S01]  /*58d0*/  @!P5 FMUL.FTZ R18, R18, -1.4426950216293334961 ;  /* 0xbfb8aa3b1212d820 */ /* 0x000fe20000410000 */
[----:B------:R-:W-:Y:S01]  /*58e0*/  STS.U16 [R30], R89 ;  /* 0x000000591e007388 */ /* 0x000fe20000000400 */
[----:B------:R-:W-:-:S03]  /*58f0*/  @!P3 FMUL.FTZ R3, R23, -1.4426950216293334961 ;  /* 0xbfb8aa3b1703b820 */ /* 0x000fc60000410000 */
        /* <DEDUP_REMOVED lines=16> */
[----:B------:R-:W3:Y:S03]  /*5a00*/  @!P5 MUFU.EX2 R18, R18 ;  /* 0x000000120012d308 */ /* 0x000ee60000000800 */
[----:B------:R-:W-:Y:S01]  /*5a10*/  @!P1 STS [0x210], R4 ;  /* 0x00021004ff009388 */ /* 0x000fe20000000800 */
[----:B-1----:R-:W-:-:S03]  /*5a20*/  @!P6 FMUL.FTZ R93, R93, R14 ;  /* 0x0000000e5d5de220 */ /* 0x002fc60000410000 */
[----:B------:R-:W-:Y:S01]  /*5a30*/  BAR.SYNC.DEFER_BLOCKING 0x0 ;  /* 0x0000000000007b1d */ /* 0x000fe20000010000 */
[----:B------:R-:W-:Y:S01]  /*5a40*/  FSETP.GTU.FTZ.AND P6, PT, R16, 20, PT ;  /* 0x41a000001000780b */ /* 0x000fe20003fdc000 */
[----:B---3--:R-:W-:-:S04]  /*5a50*/  @!P5 FADD.FTZ R18, R18, 1 ;  /* 0x3f8000001212d421 */ /* 0x008fc80000010000 */
[----:B------:R-:W1:Y:S08]  /*5a60*/  @!P4 MUFU.EX2 R2, R2 ;  /* 0x000000020002c308 */ /* 0x000e700000000800 */
[----:B0-----:R0:W-:Y:S02]  /*5a70*/  @!P5 MUFU.RCP R17, R18 ;  /* 0x000000120011d308 */ /* 0x0011e40000001000 */
[----:B0-----:R-:W0:Y:S06]  /*5a80*/  LDS R18, [0x210] ;  /* 0x00021000ff127984 */ /* 0x001e2c0000000800 */
[----:B------:R3:W-:Y:S08]  /*5a90*/  @!P0 MUFU.EX2 R14, R5 ;  /* 0x00000005000e8308 */ /* 0x0007f00000000800 */
[----:B------:R-:W4:Y:S01]  /*5aa0*/  @!P3 MUFU.EX2 R3, R3 ;  /* 0x000000030003b308 */ /* 0x000f220000000800 */
[----:B---3--:R-:W-:-:S07]  /*5ab0*/  @!P6 FMUL.FTZ R5, R16, -1.4426950216293334961 ;  /* 0xbfb8aa3b1005e820 */ /* 0x008fce0000410000 */
[----:B------:R4:W3:Y:S01]  /*5ac0*/  @!P6 MUFU.EX2 R16, R5 ;  /* 0x000000050010e308 */ /* 0x0008e20000000800 */
[----:B-1----:R-:W-:Y:S02]  /*5ad0*/  @!P4 FADD.FTZ R2, R2, 1 ;  /* 0x3f8000000202c421 */ /* 0x002fe40000010000 */
[----:B--2---:R-:W-:-:S05]  /*5ae0*/  IMAD R26, R62, c[0x0][0x2d8], RZ ;  /* 0x0000b6003e1a7a24 */ /* 0x004fca00078e02ff */
[----:B------:R-:W1:Y:S01]  /*5af0*/  @!P2 MUFU.EX2 R15, R15 ;  /* 0x0000000f000fa308 */ /* 0x000e620000000800 */
[----:B----4-:R-:W-:Y:S02]  /*5b00*/  @!P3 FADD.FTZ R5, R3, 1 ;  /* 0x3f8000000305b421 */ /* 0x010fe40000010000 */
[----:B------:R-:W-:-:S05]  /*5b10*/  IMAD R79, R63, c[0x0][0x2dc], R26 ;  /* 0x0000b7003f4f7a24 */ /* 0x000fca00078e021a */
[----:B------:R2:W-:Y:S01]  /*5b20*/  @!P4 MUFU.RCP R20, R2 ;  /* 0x000000020014c308 */ /* 0x0005e20000001000 */
[----:B---3--:R-:W-:Y:S02]  /*5b30*/  @!P6 FADD.FTZ R16, R16, 1 ;  /* 0x3f8000001010e421 */ /* 0x008fe40000010000 */
[----:B--2---:R-:W-:-:S05]  /*5b40*/  IMAD.WIDE.U32 R2, R63, c[0x0][0x2d8], RZ ;  /* 0x0000b6003f027a25 */ /* 0x004fca00078e00ff */
[----:B------:R2:W3:Y:S01]  /*5b50*/  @!P3 MUFU.RCP R24, R5 ;  /* 0x000000050018b308 */ /* 0x0004e20000001000 */
[----:B------:R-:W-:Y:S01]  /*5b60*/  IADD3 R3, R3, R79, RZ ;  /* 0x0000004f03037210 */ /* 0x000fe20007ffe0ff */
[----:B------:R-:W-:-:S06]  /*5b70*/  IMAD R26, R66, c[0x0][0x2e0], RZ ;  /* 0x0000b800421a7a24 */ /* 0x000fcc00078e02ff */
[----:B------:R-:W4:Y:S01]  /*5b80*/  @!P6 MUFU.RCP R16, R16 ;  /* 0x000000100010e308 */ /* 0x000f220000001000 */
[----:B------:R-:W-:-:S04]  /*5b90*/  IMAD.WIDE.U32 R2, R67, c[0x0][0x2e0], R2 ;  /* 0x0000b80043027a25 */ /* 0x000fc800078e0002 */
[----:B-1----:R-:W-:Y:S02]  /*5ba0*/  @!P2 FADD.FTZ R15, R15, 1 ;  /* 0x3f8000000f0fa421 */ /* 0x002fe40000010000 */
[----:B------:R-:W-:Y:S01]  /*5bb0*/  @!P5 FMUL.FTZ R106, R106, R17 ;  /* 0x000000116a6ad220 */ /* 0x000fe20000410000 */
[----:B--2---:R-:W-:Y:S01]  /*5bc0*/  IADD3 R5, P5, R22, R2, RZ ;  /* 0x0000000216057210 */ /* 0x004fe20007fbe0ff */
[----:B------:R-:W-:Y:S02]  /*5bd0*/  @!P0 FADD.FTZ R14, R14, 1 ;  /* 0x3f8000000e0e8421 */ /* 0x000fe40000010000 */
[----:B------:R-:W-:Y:S01]  /*5be0*/  IMAD R17, R67, c[0x0][0x2e4], R26 ;  /* 0x0000b90043117a24 */ /* 0x000fe200078e021a */
[----:B------:R-:W-:Y:S01]  /*5bf0*/  @!P2 MUFU.RCP R15, R15 ;  /* 0x0000000f000fa308 */ /* 0x000fe20000001000 */
[----:B---3--:R-:W-:-:S03]  /*5c00*/  @!P3 FMUL.FTZ R91, R91, R24 ;  /* 0x000000185b5bb220 */ /* 0x008fc60000410000 */
[----:B------:R-:W-:Y:S02]  /*5c10*/  IADD3.X R3, R0, R17, R3, P5, !PT ;  /* 0x0000001100037210 */ /* 0x000fe40002ffe403 */
[----:B0-----:R-:W-:Y:S02]  /*5c20*/  ISETP.GE.AND P5, PT, R50, R18, PT ;  /* 0x000000123200720c */ /* 0x001fe40003fa6270 */
[----:B------:R-:W0:Y:S01]  /*5c30*/  @!P0 MUFU.RCP R77, R14 ;  /* 0x0000000e004d8308 */ /* 0x000e220000001000 */
[----:B------:R-:W-:Y:S01]  /*5c40*/  IADD3 R39, P3, R39, -0x1c0, RZ ;  /* 0xfffffe4027277810 */ /* 0x000fe20007f7e0ff */
[----:B----4-:R-:W-:-:S03]  /*5c50*/  @!P6 FMUL.FTZ R21, R21, R16 ;  /* 0x000000101515e220 */ /* 0x010fc60000410000 */
[----:B------:R-:W-:Y:S02]  /*5c60*/  IADD3.X R40, R40, -0x1, RZ, P3, !PT ;  /* 0xffffffff28287810 */ /* 0x000fe40001ffe4ff */
[----:B------:R-:W-:-:S04]  /*5c70*/  IADD3 R16, P6, R39, c[0x0][0x330], RZ ;  /* 0x0000cc0027107a10 */ /* 0x000fc80007fde0ff */
[----:B------:R-:W-:Y:S02]  /*5c80*/  IADD3.X R2, R40, c[0x0][0x334], RZ, P6, !PT ;  /* 0x0000cd0028027a10 */ /* 0x000fe400037fe4ff */
[----:B------:R-:W-:Y:S01]  /*5c90*/  LEA R16, P6, R5, R16, 0x1 ;  /* 0x0000001005107211 */ /* 0x000fe200078c08ff */
[----:B------:R-:W-:Y:S01]  /*5ca0*/  @!P4 FMUL.FTZ R19, R19, R20 ;  /* 0x000000141313c220 */ /* 0x000fe20000410000 */
[-C--:B------:R-:W-:Y:S01]  /*5cb0*/  ISETP.GE.AND P4, PT, R47, R18.reuse, PT ;  /* 0x000000122f00720c */ /* 0x080fe20003f86270 */
[----:B0-----:R-:W-:Y:S01]  /*5cc0*/  @!P0 FMUL.FTZ R104, R104, R77 ;  /* 0x0000004d68688220 */ /* 0x001fe20000410000 */
[-C--:B------:R-:W-:Y:S01]  /*5cd0*/  ISETP.GE.AND P3, PT, R46, R18.reuse, PT ;  /* 0x000000122e00720c */ /* 0x080fe20003f66270 */
[----:B------:R-:W-:Y:S01]  /*5ce0*/  @!P2 FMUL.FTZ R102, R102, R15 ;  /* 0x0000000f6666a220 */ /* 0x000fe20000410000 */
[-C--:B------:R-:W-:Y:S02]  /*5cf0*/  ISETP.GE.AND P2, PT, R45, R18.reuse, PT ;  /* 0x000000122d00720c */ /* 0x080fe40003f46270 */
[----:B------:R-:W-:-:S02]  /*5d00*/  ISETP.GE.AND P0, PT, R44, R18, PT ;  /* 0x000000122c00720c */ /* 0x000fc40003f06270 */
[----:B------:R-:W-:Y:S01]  /*5d10*/  LEA.HI.X R17, R5, R2, R3, 0x1, P6 ;  /* 0x0000000205117211 */ /* 0x000fe200030f0c03 */
        /* <DEDUP_REMOVED lines=12> */
.L_x_6769:
[----:B------:R-:W-:Y:S05]  /*5de0*/  BSYNC B0 ;  /* 0x0000000000007941 */ /* 0x000fea0003800000 */
.L_x_6768:
[----:B------:R-:W-:Y:S01]  /*5df0*/  @!P4 STG.E.U16 [R16.64], R25 ;  /* 0x000000191000c986 */ /* 0x000fe2000c101506 */
[-C--:B------:R-:W-:Y:S01]  /*5e00*/  ISETP.GE.AND P6, PT, R43, R18.reuse, PT ;  /* 0x000000122b00720c */ /* 0x080fe20003fc6270 */
[----:B------:R-:W-:Y:S01]  /*5e10*/  FADD.FTZ R60, R95, R60 ;  /* 0x0000003c5f3c7221 */ /* 0x000fe20000010000 */
[-C--:B------:R-:W-:Y:S01]  /*5e20*/  ISETP.GE.AND P5, PT, R42, R18.reuse, PT ;  /* 0x000000122a00720c */ /* 0x080fe20003fa6270 */
[----:B------:R-:W-:Y:S01]  /*5e30*/  @!P3 STG.E.U16 [R16.64+0x40], R27 ;  /* 0x0000401b1000b986 */ /* 0x000fe2000c101506 */
[----:B------:R-:W-:Y:S01]  /*5e40*/  ISETP.GE.AND P4, PT, R41, R18, PT ;  /* 0x000000122900720c */ /* 0x000fe20003f86270 */
[----:B------:R-:W-:Y:S01]  /*5e50*/  BSSY B0, `(.L_x_6770) ;  /* 0x000003c000007945 */ /* 0x000fe20003800000 */
        /* <DEDUP_REMOVED lines=12> */
[----:B------:R-:W-:Y:S01]  /*5f20*/  PRMT R18, R3, 0x7632, R18 ;  /* 0x0000763203127816 */ /* 0x000fe20000000012 */
[----:B------:R-:W-:Y:S01]  /*5f30*/  @!P5 STG.E.U16 [R16.64+0x140], R73 ;  /* 0x000140491000d986 */ /* 0x000fe2000c101506 */
[----:B------:R-:W-:Y:S01]  /*5f40*/  PRMT R20, R2, 0x7632, R20 ;  /* 0x0000763202147816 */ /* 0x000fe20000000014 */
[----:B------:R-:W-:-:S02]  /*5f50*/  FADD.FTZ R91, R106, R91 ;  /* 0x0000005b6a5b7221 */ /* 0x000fc40000010000 */
[----:B------:R0:W-:Y:S02]  /*5f60*/  @!P4 STG.E.U16 [R16.64+0x180], R75 ;  /* 0x0001804b1000c986 */ /* 0x0001e4000c101506 */
[----:B------:R-:W-:Y:S02]  /*5f70*/  FADD.FTZ R91, R91, R104 ;  /* 0x000000685b5b7221 */ /* 0x000fe40000010000 */
[----:B------:R-:W-:Y:S02]  /*5f80*/  BAR.SYNC.DEFER_BLOCKING 0x0 ;  /* 0x0000000000007b1d */ /* 0x000fe40000010000 */
[----:B------:R-:W-:-:S04]  /*5f90*/  FADD.FTZ R60, R91, R102 ;  /* 0x000000665b3c7221 */ /* 0x000fc80000010000 */
[----:B------:R-:W-:Y:S01]  /*5fa0*/  FADD.FTZ R60, R60, R21 ;  /* 0x000000153c3c7221 */ /* 0x000fe20000010000 */
[----:B0-----:R-:W-:Y:S01]  /*5fb0*/  PRMT R16, R5, 0x7632, R16 ;  /* 0x0000763205107816 */ /* 0x001fe20000000010 */
[----:B------:R-:W-:Y:S04]  /*5fc0*/  STS.U16 [R30], R15 ;  /* 0x0000000f1e007388 */ /* 0x000fe80000000400 */
[----:B------:R-:W-:Y:S04]  /*5fd0*/  STS.U16 [R30+0x2], R14 ;  /* 0x0000020e1e007388 */ /* 0x000fe80000000400 */
[----:B------:R-:W-:Y:S04]  /*5fe0*/  STS.U16 [R30+0x4], R3 ;  /* 0x000004031e007388 */ /* 0x000fe80000000400 */
[----:B------:R-:W-:Y:S04]  /*5ff0*/  STS.U16 [R30+0x6], R18 ;  /* 0x000006121e007388 */ /* 0x000fe80000000400 */
[----:B------:R0:W-:Y:S04]  /*6000*/  STS.U16 [R30+0x8], R2 ;  /* 0x000008021e007388 */ /* 0x0001e80000000400 */
[----:B------:R-:W-:Y:S04]  /*6010*/  STS.U16 [R30+0xa], R20 ;  /* 0x00000a141e007388 */ /* 0x000fe80000000400 */
[----:B------:R-:W-:Y:S01]  /*6020*/  STS.U16 [R30+0xc], R5 ;  /* 0x00000c051e007388 */ /* 0x000fe20000000400 */
[----:B0-----:R-:W-:-:S03]  /*6030*/  IMAD.WIDE.U32 R2, R63, c[0x0][0x2f8], RZ ;  /* 0x0000be003f027a25 */ /* 0x001fc600078e00ff */
[----:B------:R0:W-:Y:S01]  /*6040*/  STS.U16 [R30+0xe], R16 ;  /* 0x00000e101e007388 */ /* 0x0001e20000000400 */
[----:B------:R-:W-:-:S06]  /*6050*/  NOP ;  /* 0x0000000000007918 */ /* 0x000fcc0000000000 */
[----:B------:R-:W-:Y:S01]  /*6060*/  LDS.U16 R15, [R38] ;  /* 0x00000000260f7984 */ /* 0x000fe20000000400 */
[----:B0-----:R-:W-:-:S03]  /*6070*/  IMAD R16, R62, c[0x0][0x2f8], RZ ;  /* 0x0000be003e107a24 */ /* 0x001fc600078e02ff */
[----:B------:R-:W-:Y:S01]  /*6080*/  LDS.U16 R37, [R37+0x40] ;  /* 0x0000400025257984 */ /* 0x000fe20000000400 */
[----:B------:R-:W-:-:S03]  /*6090*/  IMAD R27, R63, c[0x0][0x2fc], R16 ;  /* 0x0000bf003f1b7a24 */ /* 0x000fc600078e0210 */
        /* <DEDUP_REMOVED lines=23> */
.L_x_6771:
[----:B------:R-:W-:Y:S05]  /*6210*/  BSYNC B0 ;  /* 0x0000000000007941 */ /* 0x000fea0003800000 */
.L_x_6770:
[----:B------:R-:W-:Y:S01]  /*6220*/  MOV R3, R19 ;  /* 0x0000001300037202 */ /* 0x000fe20000000f00 */
[----:B0-----:R-:W-:Y:S01]  /*6230*/  IMAD R12, R66, c[0x0][0x300], RZ ;  /* 0x0000c000420c7a24 */ /* 0x001fe200078e02ff */
[----:B------:R-:W-:Y:S02]  /*6240*/  IADD3 R4, P1, R39, c[0x0][0x340], RZ ;  /* 0x0000d00027047a10 */ /* 0x000fe40007f3e0ff */
        /* <DEDUP_REMOVED lines=32> */
.L_x_6740:
[----:B------:R-:W-:Y:S02]  /*6450*/  ISETP.NE.U32.AND P0, PT, RZ, c[0x0][0x328], PT ;  /* 0x0000ca00ff007a0c */ /* 0x000fe40003f05070 */
[----:B------:R-:W-:-:S02]  /*6460*/  ISETP.NE.U32.AND P2, PT, RZ, c[0x0][0x348], PT ;  /* 0x0000d200ff007a0c */ /* 0x000fc40003f45070 */
[----:B------:R-:W-:Y:S02]  /*6470*/  ISETP.NE.AND.EX P1, PT, RZ, c[0x0][0x32c], PT, P0 ;  /* 0x0000cb00ff007a0c */ /* 0x000fe40003f25300 */
[----:B------:R-:W-:-:S11]  /*6480*/  ISETP.NE.AND.EX P0, PT, RZ, c[0x0][0x34c], PT, P2 ;  /* 0x0000d300ff007a0c */ /* 0x000fd60003f05320 */
[----:B------:R-:W-:Y:S05]  /*6490*/  @!P1 BRA `(.L_x_6773) ;  /* 0x0000014000009947 */ /* 0x000fea0003800000 */
[----:B------:R-:W1:Y:S01]  /*64a0*/  SHFL.DOWN P1, R0, R61, 0x1, 0x1f ;  /* 0x08201f003d007f89 */ /* 0x000e620000020000 */
        /* <DEDUP_REMOVED lines=18> */
.L_x_6774:
[----:B0-----:R-:W-:Y:S05]  /*65d0*/  BSYNC B0 ;  /* 0x0000000000007941 */ /* 0x001fea0003800000 */
.L_x_6773:
        /* <DEDUP_REMOVED lines=23> */
.L_x_6776:
[----:B------:R-:W1:Y:S02]  /*6750*/  S2R R21, SR_TID.X ;  /* 0x0000000000157919 */ /* 0x000e640000002100 */
.L_x_6777:
[----:B0-----:R-:W-:Y:S05]  /*6760*/  BSYNC B0 ;  /* 0x0000000000007941 */ /* 0x001fea0003800000 */
.L_x_6775:
        /* <DEDUP_REMOVED lines=12> */
[----:B------:R-:W-:Y:S01]  /*6830*/  IMAD R27, R67, c[0x0][0x2ac], R10 ;  /* 0x0000ab00431b7a24 */ /* 0x000fe200078e020a */
[----:B------:R-:W-:Y:S01]  /*6840*/  IADD3 R31, R3, R31, RZ ;  /* 0x0000001f031f7210 */ /* 0x000fe20007ffe0ff */
[----:B------:R-:W-:Y:S01]  /*6850*/  IMAD R11, R67, c[0x0][0x1bc], R66 ;  /* 0x00006f00430b7a24 */ /* 0x000fe200078e0242 */
[----:B------:R-:W-:Y:S01]  /*6860*/  IADD3 R37, R17, R9, RZ ;  /* 0x0000000911257210 */ /* 0x000fe20007ffe0ff */
[----:B------:R-:W-:Y:S01]  /*6870*/  IMAD.WIDE.U32 R18, R67, c[0x0][0x1b8], RZ ;  /* 0x00006e0043127a25 */ /* 0x000fe200078e00ff */
[----:B------:R-:W-:-:S03]  /*6880*/  IADD3 R27, R7, R27, RZ ;  /* 0x0000001b071b7210 */ /* 0x000fc60007ffe0ff */
[----:B------:R-:W-:Y:S01]  /*6890*/  IMAD.WIDE.U32 R4, R67, c[0x0][0x288], RZ ;  /* 0x0000a20043047a25 */ /* 0x000fe200078e00ff */
[----:B------:R-:W-:-:S03]  /*68a0*/  IADD3 R39, R19, R11, RZ ;  /* 0x0000000b13277210 */ /* 0x000fc60007ffe0ff */
[----:B------:R-:W-:-:S04]  /*68b0*/  IMAD R29, R67, c[0x0][0x28c], R8 ;  /* 0x0000a300431d7a24 */ /* 0x000fc800078e0208 */
[----:B------:R-:W-:Y:S02]  /*68c0*/  IMAD.IADD R29, R5, 0x1, R29 ;  /* 0x00000001051d7824 */ /* 0x000fe400078e021d */
.L_x_6778:
        /* <DEDUP_REMOVED lines=55> */
.L_x_6779:
        /* <DEDUP_REMOVED lines=12> */
.L_x_9103:


//--------------------- .text._Z25selective_scan_bwd_kernelI32Selective_Scan_bwd_kernel_traitsILi32ELi8ELb0ELb0ELb1ELb0ELb0EN3c108BFloat16EfEEv12SSMParamsBwd --------------------------
	.section	.text._Z25selective_scan_bwd_kernelI32Selective_Scan_bwd_kernel_traitsILi32ELi8ELb0ELb0ELb1ELb0ELb0EN3c108BFloat16EfEEv12SSMParamsBwd,"ax",@progbits
	.sectioninfo	@"SHI_REGISTERS=177"
	.align	128
        .global         _Z25selective_scan_bwd_kernelI32Selective_Scan_bwd_kernel_traitsILi32ELi8ELb0ELb0ELb1ELb0ELb0EN3c108BFloat16EfEEv12SSMParamsBwd
        .type           _Z25selective_scan_bwd_kernelI32Selective_Scan_bwd_kernel_traitsILi32ELi8ELb0ELb0ELb1ELb0ELb0EN3c108BFloat16EfEEv12SSMParamsBwd,@function
        .size           _Z25selective_scan_bwd_kernelI32Selective_Scan_bwd_kernel_traitsILi32ELi8ELb0ELb0ELb1ELb0ELb0EN3c108BFloat16EfEEv12SSMParamsBwd,(.L_x_9104 - _Z25selective_scan_bwd_kernelI32Selective_Scan_bwd_kernel_traitsILi32ELi8ELb0ELb0ELb1ELb0ELb0EN3c108BFloat16EfEEv12SSMParamsBwd)
        .other          _Z25selective_scan_bwd_kernelI32Selective_Scan_bwd_kernel_traitsILi32ELi8ELb0ELb0ELb1ELb0ELb0EN3c108BFloat16EfEEv12SSMParamsBwd,@"STO_CUDA_ENTRY STV_DEFAULT"
_Z25selective_scan_bwd_kernelI32Selective_Scan_bwd_kernel_traitsILi32ELi8ELb0ELb0ELb1ELb0ELb0EN3c108BFloat16EfEEv12SSMParamsBwd:
.text._Z25selective_scan_bwd_kernelI32Selective_Scan_bwd_kernel_traitsILi32ELi8ELb0ELb0ELb1ELb0ELb0EN3c108BFloat16EfEEv12SSMParamsBwd:
        /* <DEDUP_REMOVED lines=24> */
[C---:B------:R-:W-:Y:S01]  /*0180*/  IMAD R13, R31.reuse, c[0x0][0x1d8], RZ ;  /* 0x000076001f0d7a24 */ /* 0x040fe200078e02ff */
[C---:B------:R-:W-:Y:S01]  /*0190*/  LOP3.LUT R9, R0.reuse, c[0x0][0x178], RZ, 0x3c, !PT ;  /* 0x00005e0000097a12 */ /* 0x040fe200078e3cff */
[----:B------:R-:W-:Y:S01]  /*01a0*/  IMAD R19, R31, c[0x0][0x280], RZ ;  /* 0x0000a0001f137a24 */ /* 0x000fe200078e02ff */
[----:B0-----:R-:W-:Y:S01]  /*01b0*/  IABS R2, R0 ;  /* 0x0000000000027213 */ /* 0x001fe20000000000 */
[----:B------:R-:W-:Y:S01]  /*01c0*/  IMAD R15, R0, c[0x0][0x1dc], R13 ;  /* 0x00007700000f7a24 */ /* 0x000fe200078e020d */
[----:B------:R-:W-:Y:S01]  /*01d0*/  ISETP.GE.AND P3, PT, R34, 0x1, PT ;  /* 0x000000012200780c */ /* 0x000fe20003f66270 */
[----:B-1----:R-:W-:Y:S01]  /*01e0*/  IMAD.MOV.U32 R6, RZ, RZ, RZ ;  /* 0x000000ffff067224 */ /* 0x002fe200078e00ff */
[----:B------:R-:W-:Y:S01]  /*01f0*/  ISETP.GE.AND P2, PT, R9, RZ, PT ;  /* 0x000000ff0900720c */ /* 0x000fe20003f46270 */
[----:B--2---:R-:W-:Y:S01]  /*0200*/  IMAD R4, R138, c[0x0][0x1d0], RZ ;  /* 0x000074008a047a24 */ /* 0x004fe200078e02ff */
[----:B------:R-:W-:Y:S01]  /*0210*/  CS2R R22, SRZ ;  /* 0x0000000000167805 */ /* 0x000fe2000001ff00 */
[----:B------:R-:W-:Y:S01]  /*0220*/  IMAD.SHL.U32 R34, R34, 0x100, RZ ;  /* 0x0000010022227824 */ /* 0x000fe200078e00ff */
[----:B------:R-:W-:Y:S01]  /*0230*/  CS2R R20, SRZ ;  /* 0x0000000000147805 */ /* 0x000fe2000001ff00 */
[----:B---3--:R-:W-:Y:S01]  /*0240*/  IMAD.MOV R10, RZ, RZ, -R7 ;  /* 0x000000ffff0a7224 */ /* 0x008fe200078e0a07 */
[----:B------:R-:W-:Y:S01]  /*0250*/  CS2R R36, SRZ ;  /* 0x0000000000247805 */ /* 0x000fe2000001ff00 */
[----:B------:R-:W-:-:S02]  /*0260*/  IMAD R5, R33, c[0x0][0x1d4], R4 ;  /* 0x0000750021057a24 */ /* 0x000fc400078e0204 */
        /* <DEDUP_REMOVED lines=9> */
[----:B------:R-:W-:Y:S02]  /*0300*/  IMAD R8, R11, R8, R2 ;  /* 0x000000080b087224 */ /* 0x000fe400078e0202 */
[----:B------:R-:W-:-:S03]  /*0310*/  IMAD.WIDE.U32 R2, R33, c[0x0][0x1d0], RZ ;  /* 0x0000740021027a25 */ /* 0x000fc600078e00ff */
[----:B------:R-:W-:Y:S01]  /*0320*/  ISETP.GT.U32.AND P1, PT, R11, R8, PT ;  /* 0x000000080b00720c */ /* 0x000fe20003f24070 */
[----:B------:R-:W-:Y:S02]  /*0330*/  IMAD.IADD R3, R3, 0x1, R5 ;  /* 0x0000000103037824 */ /* 0x000fe400078e0205 */
[----:B------:R-:W-:-:S04]  /*0340*/  IMAD.WIDE.U32 R4, R33, c[0x0][0x1e0], RZ ;  /* 0x0000780021047a25 */ /* 0x000fc800078e00ff */
[----:B------:R-:W-:Y:S02]  /*0350*/  IMAD.IADD R5, R5, 0x1, R7 ;  /* 0x0000000105057824 */ /* 0x000fe400078e0207 */
[----:B------:R-:W-:-:S04]  /*0360*/  IMAD.WIDE.U32 R6, R33, c[0x0][0x278], RZ ;  /* 0x00009e0021067a25 */ /* 0x000fc800078e00ff */
[----:B------:R-:W-:Y:S01]  /*0370*/  @!P1 IMAD.IADD R8, R8, 0x1, -R11 ;  /* 0x0000000108089824 */ /* 0x000fe200078e0a0b */
[----:B------:R-:W-:Y:S01]  /*0380*/  IADD3 R7, R7, R9, RZ ;  /* 0x0000000907077210 */ /* 0x000fe20007ffe0ff */
[----:B------:R-:W-:Y:S01]  /*0390*/  IMAD.WIDE.U32 R2, R0, c[0x0][0x1d8], R2 ;  /* 0x0000760000027a25 */ /* 0x000fe200078e0002 */
[----:B------:R-:W-:Y:S02]  /*03a0*/  @!P1 IADD3 R35, R35, 0x1, RZ ;  /* 0x0000000123239810 */ /* 0x000fe40007ffe0ff */
[----:B------:R-:W-:Y:S01]  /*03b0*/  ISETP.GE.U32.AND P0, PT, R8, R11, PT ;  /* 0x0000000b0800720c */ /* 0x000fe20003f06070 */
[C---:B------:R-:W-:Y:S01]  /*03c0*/  IMAD.WIDE.U32 R8, R33.reuse, c[0x0][0x1b0], RZ ;  /* 0x00006c0021087a25 */ /* 0x040fe200078e00ff */
[----:B------:R-:W-:Y:S02]  /*03d0*/  IADD3 R11, R34, -0x100, RZ ;  /* 0xffffff00220b7810 */ /* 0x000fe40007ffe0ff */
[----:B------:R-:W-:Y:S01]  /*03e0*/  ISETP.NE.AND P1, PT, RZ, c[0x0][0x178], PT ;  /* 0x00005e00ff007a0c */ /* 0x000fe20003f25270 */
[----:B------:R-:W-:Y:S01]  /*03f0*/  IMAD R17, R33, c[0x0][0x1b4], R10 ;  /* 0x00006d0021117a24 */ /* 0x000fe200078e020a */
[----:B------:R-:W-:Y:S01]  /*0400*/  SHF.R.S32.HI R13, RZ, 0x1f, R11 ;  /* 0x0000001fff0d7819 */ /* 0x000fe2000001140b */
[----:B------:R-:W-:Y:S01]  /*0410*/  IMAD R19, R0, c[0x0][0x284], R19 ;  /* 0x0000a10000137a24 */ /* 0x000fe200078e0213 */
[----:B------:R-:W-:-:S02]  /*0420*/  IADD3 R40, P4, R11, R2, RZ ;  /* 0x000000020b287210 */ /* 0x000fc40007f9e0ff */
[----:B------:R-:W-:Y:S01]  /*0430*/  IADD3 R9, R9, R17, RZ ;  /* 0x0000001109097210 */ /* 0x000fe20007ffe0ff */
[----:B------:R-:W-:Y:S01]  /*0440*/  IMAD R17, R31, c[0x0][0x1e8], RZ ;  /* 0x00007a001f117a24 */ /* 0x000fe200078e02ff */
[----:B------:R-:W-:Y:S01]  /*0450*/  IADD3.X R15, R13, R3, R15, P4, !PT ;  /* 0x000000030d0f7210 */ /* 0x000fe200027fe40f */
[----:B------:R-:W-:Y:S01]  /*0460*/  IMAD.WIDE.U32 R2, R0, c[0x0][0x1e8], R4 ;  /* 0x00007a0000027a25 */ /* 0x000fe200078e0004 */
[----:B------:R-:W-:-:S03]  /*0470*/  @P0 IADD3 R35, R35, 0x1, RZ ;  /* 0x0000000123230810 */ /* 0x000fc60007ffe0ff */
[----:B------:R-:W-:Y:S01]  /*0480*/  IMAD.WIDE.U32 R4, R0, c[0x0][0x280], R6 ;  /* 0x0000a00000047a25 */ /* 0x000fe200078e0006 */
[----:B------:R-:W-:-:S03]  /*0490*/  IADD3 R42, P0, R11, R2, RZ ;  /* 0x000000020b2a7210 */ /* 0x000fc60007f1e0ff */
[----:B------:R-:W-:Y:S02]  /*04a0*/  IMAD R17, R0, c[0x0][0x1ec], R17 ;  /* 0x00007b0000117a24 */ /* 0x000fe400078e0211 */
[----:B------:R-:W-:Y:S01]  /*04b0*/  @!P2 IMAD.MOV R35, RZ, RZ, -R35 ;  /* 0x000000ffff23a224 */ /* 0x000fe200078e0a23 */
[----:B------:R-:W-:Y:S02]  /*04c0*/  IADD3 R44, P2, R11, R4, RZ ;  /* 0x000000040b2c7210 */ /* 0x000fe40007f5e0ff */
[C---:B------:R-:W-:Y:S02]  /*04d0*/  IADD3.X R3, R13.reuse, R3, R17, P0, !PT ;  /* 0x000000030d037210 */ /* 0x040fe400007fe411 */
[----:B------:R-:W-:Y:S02]  /*04e0*/  ISETP.NE.U32.AND P0, PT, RZ, c[0x0][0x260], PT ;  /* 0x00009800ff007a0c */ /* 0x000fe40003f05070 */
[----:B------:R-:W-:Y:S02]  /*04f0*/  @!P1 LOP3.LUT R35, RZ, c[0x0][0x178], RZ, 0x33, !PT ;  /* 0x00005e00ff239a12 */ /* 0x000fe400078e33ff */
[----:B------:R-:W-:-:S02]  /*0500*/  IADD3.X R5, R13, R5, R19, P2, !PT ;  /* 0x000000050d057210 */ /* 0x000fc400017fe413 */
[----:B------:R-:W-:Y:S01]  /*0510*/  LEA R39, P1, R40, c[0x0][0x240], 0x1 ;  /* 0x0000900028277a11 */ /* 0x000fe200078208ff */
[----:B------:R-:W-:Y:S01]  /*0520*/  IMAD.WIDE.U32 R8, R35, c[0x0][0x1c8], R8 ;  /* 0x0000720023087a25 */ /* 0x000fe200078e0008 */
        /* <DEDUP_REMOVED lines=12> */
[----:B------:R-:W-:Y:S01]  /*05f0*/  IADD3 R11, P5, R11, R8, RZ ;  /* 0x000000080b0b7210 */ /* 0x000fe20007fbe0ff */
[----:B------:R-:W-:Y:S01]  /*0600*/  @P0 IMAD R2, R2, c[0x0][0x174], RZ ;  /* 0x00005d0002020a24 */ /* 0x000fe200078e02ff */
[----:B------:R-:W-:Y:S02]  /*0610*/  IADD3 R46, R9, R3, RZ ;  /* 0x00000003092e7210 */ /* 0x000fe40007ffe0ff */
[----:B------:R-:W-:Y:S01]  /*0620*/  LEA R43, P4, R44, c[0x0][0x308], 0x1 ;  /* 0x0000c2002c2b7a11 */ /* 0x000fe200078808ff */
[----:B------:R-:W-:Y:S01]  /*0630*/  @P0 IMAD R2, R2, c[0x0][0x16c], RZ ;  /* 0x00005b0002020a24 */ /* 0x000fe200078e02ff */
[----:B------:R-:W-:Y:S01]  /*0640*/  @P0 MOV R25, 0x8 ;  /* 0x0000000800190802 */ /* 0x000fe20000000f00 */
[----:B------:R-:W-:Y:S01]  /*0650*/  IMAD.X R46, R13, 0x1, R46, P5 ;  /* 0x000000010d2e7824 */ /* 0x000fe200028e062e */
[----:B------:R-:W-:-:S02]  /*0660*/  LEA.HI.X R44, R44, c[0x0][0x30c], R5, 0x1, P4 ;  /* 0x0000c3002c2c7a11 */ /* 0x000fc400020f0c05 */
[C---:B------:R-:W-:Y:S01]  /*0670*/  LEA R45, P6, R11.reuse, c[0x0][0x230], 0x1 ;  /* 0x00008c000b2d7a11 */ /* 0x040fe200078c08ff */
[----:B------:R-:W-:Y:S01]  /*0680*/  @P0 IMAD.WIDE R24, R2, R25, c[0x0][0x260] ;  /* 0x0000980002180625 */ /* 0x000fe200078e0219 */
[C---:B------:R-:W-:Y:S01]  /*0690*/  @P1 LEA R22, P4, R0.reuse, c[0x0][0x328], 0x2 ;  /* 0x0000ca0000161a11 */ /* 0x040fe200078810ff */
[----:B------:R-:W-:Y:S01]  /*06a0*/  @!P0 CS2R R24, SRZ ;  /* 0x0000000000188805 */ /* 0x000fe2000001ff00 */
[C---:B------:R-:W-:Y:S02]  /*06b0*/  @P2 LEA R20, P5, R0.reuse, c[0x0][0x348], 0x2 ;  /* 0x0000d20000142a11 */ /* 0x040fe400078a10ff */
[----:B------:R-:W-:Y:S02]  /*06c0*/  LEA.HI.X R46, R11, c[0x0][0x234], R46, 0x1, P6 ;  /* 0x00008d000b2e7a11 */ /* 0x000fe400030f0c2e */
[C-C-:B------:R-:W-:Y:S02]  /*06d0*/  @P1 LEA.HI.X R23, R0.reuse, c[0x0][0x32c], R31.reuse, 0x2, P4 ;  /* 0x0000cb0000171a11 */ /* 0x140fe400020f141f */
[----:B------:R-:W-:Y:S01]  /*06e0*/  @P2 LEA.HI.X R21, R0, c[0x0][0x34c], R31, 0x2, P5 ;  /* 0x0000d30000152a11 */ /* 0x000fe200028f141f */
[----:B------:R-:W-:Y:S05]  /*06f0*/  @!P3 BRA `(.L_x_6780) ;  /* 0x00003c200000b947 */ /* 0x000fea0003800000 */
[----:B------:R-:W0:Y:S01]  /*0700*/  S2R R38, SR_TID.X ;  /* 0x0000000000267919 */ /* 0x000e220000002100 */
[----:B------:R-:W-:Y:S01]  /*0710*/  CS2R R36, SRZ ;  /* 0x0000000000247805 */ /* 0x000fe2000001ff00 */
[----:B------:R-:W-:-:S02]  /*0720*/  IMAD.MOV.U32 R49, RZ, RZ, RZ ;  /* 0x000000ffff317224 */ /* 0x000fc400078e00ff */
[----:B------:R-:W1:Y:S01]  /*0730*/  S2R R47, SR_LANEID ;  /* 0x00000000002f7919 */ /* 0x000e620000000000 */
[C---:B0-----:R-:W-:Y:S02]  /*0740*/  SHF.L.U32 R48, R38.reuse, 0x3, RZ ;  /* 0x0000000326307819 */ /* 0x041fe400000006ff */
[----:B------:R-:W-:Y:S02]  /*0750*/  IADD3 R3, R38, 0x20, RZ ;  /* 0x0000002026037810 */ /* 0x000fe40007ffe0ff */
[----:B------:R-:W-:Y:S02]  /*0760*/  LOP3.LUT R19, R48, 0xffffff00, RZ, 0xc0, !PT ;  /* 0xffffff0030137812 */ /* 0x000fe400078ec0ff */
[C---:B------:R-:W-:Y:S02]  /*0770*/  IADD3 R51, R38.reuse, 0x40, RZ ;  /* 0x0000004026337810 */ /* 0x040fe40007ffe0ff */
[C---:B------:R-:W-:Y:S02]  /*0780*/  IADD3 R5, R38.reuse, 0x60, RZ ;  /* 0x0000006026057810 */ /* 0x040fe40007ffe0ff */
[----:B------:R-:W-:-:S02]  /*0790*/  IADD3 R53, R38, 0x80, RZ ;  /* 0x0000008026357810 */ /* 0x000fc40007ffe0ff */
[C---:B------:R-:W-:Y:S02]  /*07a0*/  IADD3 R7, R38.reuse, 0xa0, RZ ;  /* 0x000000a026077810 */ /* 0x040fe40007ffe0ff */
[C---:B------:R-:W-:Y:S02]  /*07b0*/  IADD3 R55, R38.reuse, 0xc0, RZ ;  /* 0x000000c026377810 */ /* 0x040fe40007ffe0ff */
[C---:B------:R-:W-:Y:S02]  /*07c0*/  IADD3 R9, R38.reuse, 0xe0, RZ ;  /* 0x000000e026097810 */ /* 0x040fe40007ffe0ff */
[----:B------:R-:W-:Y:S02]  /*07d0*/  LOP3.LUT R18, R19, 0x1f, R38, 0xf8, !PT ;  /* 0x0000001f13127812 */ /* 0x000fe400078ef826 */
[----:B------:R-:W-:Y:S02]  /*07e0*/  LOP3.LUT R142, R38, 0x1f, RZ, 0xc0, !PT ;  /* 0x0000001f268e7812 */ /* 0x000fe400078ec0ff */
[----:B------:R-:W-:-:S02]  /*07f0*/  LEA.HI.SX32 R48, R48, R48, 0x1b ;  /* 0x0000003030307211 */ /* 0x000fc400078fdaff */
[-C--:B------:R-:W-:Y:S02]  /*0800*/  LEA.HI.SX32 R50, R3, R38.reuse, 0x1b ;  /* 0x0000002603327211 */ /* 0x080fe400078fdaff */
[-C--:B------:R-:W-:Y:S02]  /*0810*/  LEA.HI.SX32 R51, R51, R38.reuse, 0x1b ;  /* 0x0000002633337211 */ /* 0x080fe400078fdaff */
[-C--:B------:R-:W-:Y:S02]  /*0820*/  LEA.HI.SX32 R52, R5, R38.reuse, 0x1b ;  /* 0x0000002605347211 */ /* 0x080fe400078fdaff */
[-C--:B------:R-:W-:Y:S02]  /*0830*/  LEA.HI.SX32 R53, R53, R38.reuse, 0x1b ;  /* 0x0000002635357211 */ /* 0x080fe400078fdaff */
[-C--:B------:R-:W-:Y:S02]  /*0840*/  LEA.HI.SX32 R54, R7, R38.reuse, 0x1b ;  /* 0x0000002607367211 */ /* 0x080fe400078fdaff */
[----:B------:R-:W-:-:S02]  /*0850*/  LEA.HI.SX32 R55, R55, R38, 0x1b ;  /* 0x0000002637377211 */ /* 0x000fc400078fdaff */
[----:B------:R-:W-:Y:S02]  /*0860*/  LEA.HI.SX32 R56, R9, R38, 0x1b ;  /* 0x0000002609387211 */ /* 0x000fe400078fdaff */
[----:B------:R-:W-:Y:S02]  /*0870*/  SHF.R.S32.HI R19, RZ, 0x1f, R18 ;  /* 0x0000001fff137819 */ /* 0x000fe40000011412 */
[C---:B------:R-:W-:Y:S02]  /*0880*/  LOP3.LUT R57, R18.reuse, 0x20, RZ, 0xfc, !PT ;  /* 0x0000002012397812 */ /* 0x040fe400078efcff */
[C---:B------:R-:W-:Y:S02]  /*0890*/  LOP3.LUT R58, R18.reuse, 0x40, RZ, 0xfc, !PT ;  /* 0x00000040123a7812 */ /* 0x040fe400078efcff */
[C---:B------:R-:W-:Y:S02]  /*08a0*/  LOP3.LUT R59, R18.reuse, 0x60, RZ, 0xfc, !PT ;  /* 0x00000060123b7812 */ /* 0x040fe400078efcff */
[----:B------:R-:W-:-:S02]  /*08b0*/  LOP3.LUT R60, R18, 0x80, RZ, 0xfc, !PT ;  /* 0x00000080123c7812 */ /* 0x000fc400078efcff */
[C---:B------:R-:W-:Y:S02]  /*08c0*/  LOP3.LUT R61, R18.reuse, 0xa0, RZ, 0xfc, !PT ;  /* 0x000000a0123d7812 */ /* 0x040fe400078efcff */
[C---:B------:R-:W-:Y:S02]  /*08d0*/  LOP3.LUT R62, R18.reuse, 0xc0, RZ, 0xfc, !PT ;  /* 0x000000c0123e7812 */ /* 0x040fe400078efcff */
[----:B-1----:R-:W-:Y:S02]  /*08e0*/  LOP3.LUT R63, R18, 0xe0, RZ, 0xfc, !PT ;  /* 0x000000e0123f7812 */ /* 0x002fe400078efcff */
.L_x_6808:
[----:B------:R-:W-:Y:S01]  /*08f0*/  IADD3 R144, -R49, c[0x0][0x174], RZ ;  /* 0x00005d0031907a10 */ /* 0x000fe20007ffe1ff */
[----:B------:R-:W-:Y:S01]  /*0900*/  BAR.SYNC.DEFER_BLOCKING 0x0 ;  /* 0x0000000000007b1d */ /* 0x000fe20000010000 */
[C---:B------:R-:W-:Y:S01]  /*0910*/  IMAD.SHL.U32 R64, R18.reuse, 0x2, RZ ;  /* 0x0000000212407824 */ /* 0x040fe200078e00ff */
[----:B------:R-:W-:Y:S02]  /*0920*/  SHF.L.U64.HI R65, R18, 0x1, R19 ;  /* 0x0000000112417819 */ /* 0x000fe40000010213 */
[----:B------:R-:W-:Y:S02]  /*0930*/  LEA R75, R144, 0xffffff00, 0x8 ;  /* 0xffffff00904b7811 */ /* 0x000fe400078e40ff */
[----:B----4-:R-:W-:-:S02]  /*0940*/  IADD3 R2, P3, R39, R64, RZ ;  /* 0x0000004027027210 */ /* 0x010fc40007f7e0ff */
[----:B------:R-:W-:Y:S02]  /*0950*/  IADD3 R74, -R75, c[0x0][0x168], RZ ;  /* 0x00005a004b4a7a10 */ /* 0x000fe40007ffe1ff */
[----:B------:R-:W-:Y:S02]  /*0960*/  PRMT R5, RZ, 0x7610, R5 ;  /* 0x00007610ff057816 */ /* 0x000fe40000000005 */
[-C--:B------:R-:W-:Y:S02]  /*0970*/  ISETP.GE.AND P0, PT, R18, R74.reuse, PT ;  /* 0x0000004a1200720c */ /* 0x080fe40003f06270 */
[-C--:B------:R-:W-:Y:S02]  /*0980*/  ISETP.GE.AND P1, PT, R57, R74.reuse, PT ;  /* 0x0000004a3900720c */ /* 0x080fe40003f26270 */
[----:B------:R-:W-:Y:S02]  /*0990*/  ISETP.GE.AND P2, PT, R58, R74, PT ;  /* 0x0000004a3a00720c */ /* 0x000fe40003f46270 */
[----:B------:R-:W-:-:S02]  /*09a0*/  IADD3.X R3, R40, R65, RZ, P3, !PT ;  /* 0x0000004128037210 */ /* 0x000fc40001ffe4ff */
[----:B------:R-:W-:Y:S02]  /*09b0*/  PRMT R4, RZ, 0x7610, R4 ;  /* 0x00007610ff047816 */ /* 0x000fe40000000004 */
[----:B------:R-:W-:-:S03]  /*09c0*/  PRMT R7, RZ, 0x7610, R7 ;  /* 0x00007610ff077816 */ /* 0x000fc60000000007 */
[----:B0-2---:R0:W2:Y:S01]  /*09d0*/  @!P0 LDG.E.U16 R5, [R2.64] ;  /* 0x0000000402058981 */ /* 0x0050a2000c1e1500 */
[----:B------:R-:W-:-:S03]  /*09e0*/  ISETP.GE.AND P0, PT, R59, R74, PT ;  /* 0x0000004a3b00720c */ /* 0x000fc60003f06270 */
[----:B---3--:R0:W3:Y:S01]  /*09f0*/  @!P1 LDG.E.U16 R4, [R2.64+0x40] ;  /* 0x0000400402049981 */ /* 0x0080e2000c1e1500 */
        /* <DEDUP_REMOVED lines=19> */
[----:B------:R-:W-:Y:S01]  /*0b30*/  SHF.L.U32 R67, R12, 0x1, RZ ;  /* 0x000000010c437819 */ /* 0x000fe200000006ff */
[C---:B0-----:R-:W-:Y:S01]  /*0b40*/  IMAD.SHL.U32 R3, R47.reuse, 0x8, RZ ;  /* 0x000000082f037824 */ /* 0x041fe200078e00ff */
[C---:B------:R-:W-:Y:S01]  /*0b50*/  LEA.HI.SX32 R68, R47.reuse, R47, 0x1b ;  /* 0x0000002f2f447211 */ /* 0x040fe200078fdaff */
[----:B------:R-:W-:Y:S01]  /*0b60*/  IMAD.SHL.U32 R66, R14, 0x2, RZ ;  /* 0x000000020e427824 */ /* 0x000fe200078e00ff */
[----:B------:R-:W-:-:S02]  /*0b70*/  IADD3 R2, R47, 0x60, RZ ;  /* 0x000000602f027810 */ /* 0x000fc40007ffe0ff */
[C---:B------:R-:W-:Y:S01]  /*0b80*/  IADD3 R12, R47.reuse, 0x80, RZ ;  /* 0x000000802f0c7810 */ /* 0x040fe20007ffe0ff */
[----:B------:R-:W-:Y:S01]  /*0b90*/  IMAD.SHL.U32 R68, R68, 0x2, RZ ;  /* 0x0000000244447824 */ /* 0x000fe200078e00ff */
[C---:B------:R-:W-:Y:S02]  /*0ba0*/  IADD3 R14, R47.reuse, 0xa0, RZ ;  /* 0x000000a02f0e7810 */ /* 0x040fe40007ffe0ff */
[C---:B------:R-:W-:Y:S02]  /*0bb0*/  IADD3 R16, R47.reuse, 0xc0, RZ ;  /* 0x000000c02f107810 */ /* 0x040fe40007ffe0ff */
[----:B------:R-:W-:Y:S02]  /*0bc0*/  IADD3 R26, R47, 0xe0, RZ ;  /* 0x000000e02f1a7810 */ /* 0x000fe40007ffe0ff */
[-C--:B------:R-:W-:Y:S02]  /*0bd0*/  LEA.HI.SX32 R2, R2, R47.reuse, 0x1b ;  /* 0x0000002f02027211 */ /* 0x080fe400078fdaff */
[----:B------:R-:W-:-:S02]  /*0be0*/  LEA.HI.SX32 R12, R12, R47, 0x1b ;  /* 0x0000002f0c0c7211 */ /* 0x000fc400078fdaff */
[-C--:B------:R-:W-:Y:S02]  /*0bf0*/  LEA.HI.SX32 R14, R14, R47.reuse, 0x1b ;  /* 0x0000002f0e0e7211 */ /* 0x080fe400078fdaff */
[-C--:B------:R-:W-:Y:S01]  /*0c00*/  LEA.HI.SX32 R16, R16, R47.reuse, 0x1b ;  /* 0x0000002f10107211 */ /* 0x080fe200078fdaff */
[----:B------:R-:W-:Y:S01]  /*0c10*/  IMAD.SHL.U32 R71, R12, 0x2, RZ ;  /* 0x000000020c477824 */ /* 0x000fe200078e00ff */
[----:B------:R-:W-:Y:S02]  /*0c20*/  SHF.L.U32 R72, R2, 0x1, RZ ;  /* 0x0000000102487819 */ /* 0x000fe400000006ff */
[----:B------:R-:W-:Y:S01]  /*0c30*/  LEA.HI.SX32 R26, R26, R47, 0x1b ;  /* 0x0000002f1a1a7211 */ /* 0x000fe200078fdaff */
[----:B------:R-:W-:Y:S01]  /*0c40*/  IMAD.SHL.U32 R69, R16, 0x2, RZ ;  /* 0x0000000210457824 */ /* 0x000fe200078e00ff */
[----:B------:R-:W-:Y:S02]  /*0c50*/  LEA.HI.SX32 R76, R3, R3, 0x1b ;  /* 0x00000003034c7211 */ /* 0x000fe400078fdaff */
[----:B------:R-:W-:-:S02]  /*0c60*/  SHF.L.U32 R70, R14, 0x1, RZ ;  /* 0x000000010e467819 */ /* 0x000fc400000006ff */
[----:B------:R-:W-:Y:S01]  /*0c70*/  SHF.L.U32 R73, R26, 0x1, RZ ;  /* 0x000000011a497819 */ /* 0x000fe200000006ff */
[----:B------:R-:W-:Y:S01]  /*0c80*/  IMAD.SHL.U32 R76, R76, 0x2, RZ ;  /* 0x000000024c4c7824 */ /* 0x000fe200078e00ff */
[----:B------:R-:W-:Y:S02]  /*0c90*/  ISETP.GE.AND P6, PT, R18, R74, PT ;  /* 0x0000004a1200720c */ /* 0x000fe40003fc6270 */
[----:B------:R-:W-:Y:S02]  /*0ca0*/  IADD3 R2, P0, R41, R64, RZ ;  /* 0x0000004029027210 */ /* 0x000fe40007f1e0ff */
[-C--:B------:R-:W-:Y:S02]  /*0cb0*/  ISETP.GE.AND P5, PT, R57, R74.reuse, PT ;  /* 0x0000004a3900720c */ /* 0x080fe40003fa6270 */
[----:B------:R-:W-:Y:S02]  /*0cc0*/  IADD3.X R3, R42, R65, RZ, P0, !PT ;  /* 0x000000412a037210 */ /* 0x000fe400007fe4ff */
[----:B------:R-:W-:-:S02]  /*0cd0*/  ISETP.GE.AND P4, PT, R58, R74, PT ;  /* 0x0000004a3a00720c */ /* 0x000fc40003f86270 */
[-C--:B------:R-:W-:Y:S02]  /*0ce0*/  ISETP.GE.AND P3, PT, R59, R74.reuse, PT ;  /* 0x0000004a3b00720c */ /* 0x080fe40003f66270 */
[-C--:B------:R-:W-:Y:S02]  /*0cf0*/  ISETP.GE.AND P2, PT, R60, R74.reuse, PT ;  /* 0x0000004a3c00720c */ /* 0x080fe40003f46270 */
[-C--:B------:R-:W-:Y:S02]  /*0d00*/  ISETP.GE.AND P1, PT, R61, R74.reuse, PT ;  /* 0x0000004a3d00720c */ /* 0x080fe40003f26270 */
[----:B------:R-:W-:Y:S02]  /*0d10*/  ISETP.GE.AND P0, PT, R62, R74, PT ;  /* 0x0000004a3e00720c */ /* 0x000fe40003f06270 */
[----:B------:R-:W-:Y:S02]  /*0d20*/  PRMT R12, RZ, 0x7610, R12 ;  /* 0x00007610ff0c7816 */ /* 0x000fe4000000000c */
[----:B------:R-:W-:Y:S01]  /*0d30*/  PRMT R13, RZ, 0x7610, R13 ;  /* 0x00007610ff0d7816 */ /* 0x000fe2000000000d */
[----:B--2---:R-:W-:Y:S04]  /*0d40*/  STS.U16 [R68], R5 ;  /* 0x0000000544007388 */ /* 0x004fe80000000400 */
[----:B---3--:R-:W-:Y:S04]  /*0d50*/  STS.U16 [R67+0x40], R4 ;  /* 0x0000400443007388 */ /* 0x008fe80000000400 */
[----:B----4-:R0:W-:Y:S02]  /*0d60*/  STS.U16 [R66+0x80], R7 ;  /* 0x0000800742007388 */ /* 0x0101e40000000400 */
[----:B0-----:R-:W-:-:S02]  /*0d70*/  PRMT R7, RZ, 0x7610, R7 ;  /* 0x00007610ff077816 */ /* 0x001fc40000000007 */
[----:B------:R0:W-:Y:S04]  /*0d80*/  STS.U16 [R72+0xc0], R9 ;  /* 0x0000c00948007388 */ /* 0x0001e80000000400 */
[----:B-1----:R1:W-:Y:S04]  /*0d90*/  STS.U16 [R71+0x100], R6 ;  /* 0x0001000647007388 */ /* 0x0023e80000000400 */
[----:B------:R2:W-:Y:S01]  /*0da0*/  STS.U16 [R70+0x140], R11 ;  /* 0x0001400b46007388 */ /* 0x0005e20000000400 */
[----:B0-----:R-:W-:-:S03]  /*0db0*/  PRMT R9, RZ, 0x7610, R9 ;  /* 0x00007610ff097816 */ /* 0x001fc60000000009 */
        /* <DEDUP_REMOVED lines=13> */
[----:B--2---:R-:W-:Y:S02]  /*0e90*/  PRMT R11, RZ, 0x7610, R11 ;  /* 0x00007610ff0b7816 */ /* 0x004fe4000000000b */
[----:B0-----:R-:W-:Y:S02]  /*0ea0*/  PRMT R8, RZ, 0x7610, R8 ;  /* 0x00007610ff087816 */ /* 0x001fe40000000008 */
        /* <DEDUP_REMOVED lines=13> */
[----:B------:R-:W-:Y:S02]  /*0f80*/  IADD3.X R5, R44, R65, RZ, P0, !PT ;  /* 0x000000412c057210 */ /* 0x000fe400007fe4ff */
[-C--:B------:R-:W-:Y:S02]  /*0f90*/  ISETP.GE.AND P5, PT, R57, R74.reuse, PT ;  /* 0x0000004a3900720c */ /* 0x080fe40003fa6270 */
        /* <DEDUP_REMOVED lines=22> */
[----:B------:R-:W2:Y:S04]  /*1100*/  LDS.U16 R7, [R76+0x6] ;  /* 0x000006004c077984 */ /* 0x000ea80000000400 */
[----:B------:R-:W-:Y:S04]  /*1110*/  LDS.U16 R8, [R76+0x8] ;  /* 0x000008004c087984 */ /* 0x000fe80000000400 */
[----:B------:R-:W3:Y:S04]  /*1120*/  LDS.U16 R9, [R76+0xa] ;  /* 0x00000a004c097984 */ /* 0x000ee80000000400 */
[----:B------:R-:W-:Y:S04]  /*1130*/  LDS.U16 R10, [R76+0xc] ;  /* 0x00000c004c0a7984 */ /* 0x000fe80000000400 */
[----:B------:R-:W2:Y:S04]  /*1140*/  LDS.U16 R11, [R76+0xe] ;  /* 0x00000e004c0b7984 */ /* 0x000ea80000000400 */
[----:B------:R-:W-:Y:S01]  /*1150*/  BAR.SYNC.DEFER_BLOCKING 0x0 ;  /* 0x0000000000007b1d */ /* 0x000fe20000010000 */
[----:B0-----:R-:W-:-:S02]  /*1160*/  PRMT R13, RZ, 0x7610, R13 ;  /* 0x00007610ff0d7816 */ /* 0x001fc4000000000d */
[----:B------:R-:W-:-:S03]  /*1170*/  PRMT R12, RZ, 0x7610, R12 ;  /* 0x00007610ff0c7816 */ /* 0x000fc6000000000c */
        /* <DEDUP_REMOVED lines=9> */
[----:B------:R-:W-:-:S02]  /*1210*/  ISETP.LT.AND P0, PT, RZ, c[0x0][0x16c], PT ;  /* 0x00005b00ff007a0c */ /* 0x000fc40003f01270 */
[----:B-1----:R-:W-:Y:S02]  /*1220*/  PRMT R3, RZ, 0x5410, R3 ;  /* 0x00005410ff037816 */ /* 0x002fe40000000003 */
[----:B--2---:R-:W-:Y:S02]  /*1230*/  PRMT R7, RZ, 0x5410, R7 ;  /* 0x00005410ff077816 */ /* 0x004fe40000000007 */
[----:B---3--:R-:W-:Y:S01]  /*1240*/  PRMT R9, RZ, 0x5410, R9 ;  /* 0x00005410ff097816 */ /* 0x008fe20000000009 */
[--C-:B-----5:R-:W-:Y:S01]  /*1250*/  FADD.FTZ R88, R3, R32.reuse ;  /* 0x0000002003587221 */ /* 0x120fe20000010000 */
[----:B------:R-:W-:Y:S01]  /*1260*/  PRMT R11, RZ, 0x5410, R11 ;  /* 0x00005410ff0b7816 */ /* 0x000fe2000000000b */
[----:B------:R-:W-:Y:S01]  /*1270*/  FADD.FTZ R98, R7, R32 ;  /* 0x0000002007627221 */ /* 0x000fe20000010000 */
[----:B0-----:R-:W-:Y:S01]  /*1280*/  PRMT R4, RZ, 0x5410, R146 ;  /* 0x00005410ff047816 */ /* 0x001fe20000000092 */
[--C-:B------:R-:W-:Y:S01]  /*1290*/  FADD.FTZ R102, R9, R32.reuse ;  /* 0x0000002009667221 */ /* 0x100fe20000010000 */
[----:B------:R-:W-:Y:S01]  /*12a0*/  PRMT R5, RZ, 0x5410, R77 ;  /* 0x00005410ff057816 */ /* 0x000fe2000000004d */
[----:B------:R-:W-:Y:S01]  /*12b0*/  FADD.FTZ R106, R11, R32 ;  /* 0x000000200b6a7221 */ /* 0x000fe20000010000 */
[----:B----4-:R0:W-:Y:S04]  /*12c0*/  STS.U16 [R68], R15 ;  /* 0x0000000f44007388 */ /* 0x0101e80000000400 */
[----:B------:R-:W-:Y:S04]  /*12d0*/  STS.U16 [R67+0x40], R14 ;  /* 0x0000400e43007388 */ /* 0x000fe80000000400 */
[----:B------:R1:W-:Y:S01]  /*12e0*/  STS.U16 [R66+0x80], R13 ;  /* 0x0000800d42007388 */ /* 0x0003e20000000400 */
[----:B0-----:R-:W-:-:S03]  /*12f0*/  PRMT R15, RZ, 0x5410, R8 ;  /* 0x00005410ff0f7816 */ /* 0x001fc60000000008 */
[----:B------:R0:W-:Y:S02]  /*1300*/  STS.U16 [R72+0xc0], R17 ;  /* 0x0000c01148007388 */ /* 0x0001e40000000400 */
[----:B------:R-:W-:Y:S02]  /*1310*/  FADD.FTZ R100, R15, R32 ;  /* 0x000000200f647221 */ /* 0x000fe40000010000 */
[----:B------:R-:W-:Y:S01]  /*1320*/  STS.U16 [R71+0x100], R12 ;  /* 0x0001000c47007388 */ /* 0x000fe20000000400 */
[----:B-1----:R-:W-:-:S03]  /*1330*/  PRMT R13, RZ, 0x5410, R6 ;  /* 0x00005410ff0d7816 */ /* 0x002fc60000000006 */
[----:B------:R-:W-:Y:S01]  /*1340*/  STS.U16 [R70+0x140], R27 ;  /* 0x0001401b46007388 */ /* 0x000fe20000000400 */
[----:B0-----:R-:W-:Y:S01]  /*1350*/  PRMT R17, RZ, 0x5410, R10 ;  /* 0x00005410ff117816 */ /* 0x001fe2000000000a */
[--C-:B------:R-:W-:Y:S02]  /*1360*/  FADD.FTZ R90, R13, R32.reuse ;  /* 0x000000200d5a7221 */ /* 0x100fe40000010000 */
[----:B------:R-:W-:Y:S02]  /*1370*/  STS.U16 [R69+0x180], R16 ;  /* 0x0001801045007388 */ /* 0x000fe40000000400 */
[----:B------:R-:W-:Y:S02]  /*1380*/  FADD.FTZ R104, R17, R32 ;  /* 0x0000002011687221 */ /* 0x000fe40000010000 */
        /* <DEDUP_REMOVED lines=9> */
[----:B------:R-:W4:Y:S01]  /*1420*/  LDS.U16 R99, [R76+0xe] ;  /* 0x00000e004c637984 */ /* 0x000f220000000400 */
[----:B0-----:R-:W-:-:S02]  /*1430*/  PRMT R85, RZ, 0x5410, R85 ;  /* 0x00005410ff557816 */ /* 0x001fc40000000055 */
[----:B-1----:R-:W-:-:S03]  /*1440*/  PRMT R87, RZ, 0x5410, R87 ;  /* 0x00005410ff577816 */ /* 0x002fc60000000057 */
[C---:B------:R-:W-:Y:S01]  /*1450*/  FFMA.FTZ R4, R85.reuse, R4, R36 ;  /* 0x0000000455047223 */ /* 0x040fe20000010024 */
[----:B------:R-:W-:Y:S01]  /*1460*/  PRMT R36, RZ, 0x5410, R83 ;  /* 0x00005410ff247816 */ /* 0x000fe20000000053 */
[-C--:B------:R-:W-:Y:S01]  /*1470*/  FMUL.FTZ R108, R85, R30.reuse ;  /* 0x0000001e556c7220 */ /* 0x080fe20000410000 */
[----:B--2---:R-:W-:Y:S01]  /*1480*/  PRMT R89, RZ, 0x5410, R89 ;  /* 0x00005410ff597816 */ /* 0x004fe20000000059 */
[C---:B------:R-:W-:Y:S01]  /*1490*/  FFMA.FTZ R4, R87.reuse, R5, R4 ;  /* 0x0000000557047223 */ /* 0x040fe20000010004 */
[----:B------:R-:W-:Y:S01]  /*14a0*/  PRMT R5, RZ, 0x5410, R78 ;  /* 0x00005410ff057816 */ /* 0x000fe2000000004e */
[-C--:B------:R-:W-:Y:S01]  /*14b0*/  FMUL.FTZ R109, R87, R30.reuse ;  /* 0x0000001e576d7220 */ /* 0x080fe20000410000 */
[----:B---3--:R-:W-:Y:S01]  /*14c0*/  PRMT R91, RZ, 0x5410, R91 ;  /* 0x00005410ff5b7816 */ /* 0x008fe2000000005b */
[CC--:B------:R-:W-:Y:S02]  /*14d0*/  FMUL.FTZ R110, R89.reuse, R30.reuse ;  /* 0x0000001e596e7220 */ /* 0x0c0fe40000410000 */
[----:B------:R-:W-:Y:S01]  /*14e0*/  FFMA.FTZ R4, R89, R5, R4 ;  /* 0x0000000559047223 */ /* 0x000fe20000010004 */
[----:B------:R-:W-:Y:S01]  /*14f0*/  PRMT R5, RZ, 0x5410, R79 ;  /* 0x00005410ff057816 */ /* 0x000fe2000000004f */
[----:B------:R-:W-:Y:S01]  /*1500*/  FMUL.FTZ R111, R91, R30 ;  /* 0x0000001e5b6f7220 */ /* 0x000fe20000410000 */
[----:B----4-:R-:W-:-:S02]  /*1510*/  PRMT R93, RZ, 0x5410, R93 ;  /* 0x00005410ff5d7816 */ /* 0x010fc4000000005d */
[----:B------:R-:W-:Y:S01]  /*1520*/  PRMT R95, RZ, 0x5410, R95 ;  /* 0x00005410ff5f7816 */ /* 0x000fe2000000005f */
[----:B------:R-:W-:Y:S01]  /*1530*/  FFMA.FTZ R4, R91, R5, R4 ;  /* 0x000000055b047223 */ /* 0x000fe20000010004 */
[----:B------:R-:W-:Y:S01]  /*1540*/  PRMT R5, RZ, 0x5410, R80 ;  /* 0x00005410ff057816 */ /* 0x000fe20000000050 */
[-C--:B------:R-:W-:Y:S01]  /*1550*/  FMUL.FTZ R112, R93, R30.reuse ;  /* 0x0000001e5d707220 */ /* 0x080fe20000410000 */
[----:B------:R-:W-:Y:S01]  /*1560*/  PRMT R97, RZ, 0x5410, R97 ;  /* 0x00005410ff617816 */ /* 0x000fe20000000061 */
[-C--:B------:R-:W-:Y:S02]  /*1570*/  FMUL.FTZ R113, R95, R30.reuse ;  /* 0x0000001e5f717220 */ /* 0x080fe40000410000 */
[----:B------:R-:W-:Y:S01]  /*1580*/  FFMA.FTZ R4, R93, R5, R4 ;  /* 0x000000055d047223 */ /* 0x000fe20000010004 */
[----:B------:R-:W-:Y:S01]  /*1590*/  PRMT R5, RZ, 0x5410, R81 ;  /* 0x00005410ff057816 */ /* 0x000fe20000000051 */
[----:B------:R-:W-:Y:S01]  /*15a0*/  FMUL.FTZ R114, R97, R30 ;  /* 0x0000001e61727220 */ /* 0x000fe20000410000 */
[----:B------:R-:W-:-:S03]  /*15b0*/  PRMT R99, RZ, 0x5410, R99 ;  /* 0x00005410ff637816 */ /* 0x000fc60000000063 */
[----:B------:R-:W-:Y:S01]  /*15c0*/  FFMA.FTZ R4, R95, R5, R4 ;  /* 0x000000055f047223 */ /* 0x000fe20000010004 */
[----:B------:R-:W-:Y:S01]  /*15d0*/  PRMT R5, RZ, 0x5410, R82 ;  /* 0x00005410ff057816 */ /* 0x000fe20000000052 */
[----:B------:R-:W-:-:S04]  /*15e0*/  FMUL.FTZ R115, R99, R30 ;  /* 0x0000001e63737220 */ /* 0x000fc80000410000 */
[----:B------:R-:W-:Y:S01]  /*15f0*/  FFMA.FTZ R4, R97, R5, R4 ;  /* 0x0000000561047223 */ /* 0x000fe20000010004 */
[----:B------:R-:W-:-:S03]  /*1600*/  PRMT R5, RZ, 0x5410, R2 ;  /* 0x00005410ff057816 */ /* 0x000fc60000000002 */
[----:B------:R-:W-:Y:S02]  /*1610*/  FFMA.FTZ R36, R99, R36, R4 ;  /* 0x0000002463247223 */ /* 0x000fe40000010004 */
[----:B------:R-:W-:Y:S01]  /*1620*/  FADD.FTZ R84, R5, R32 ;  /* 0x0000002005547221 */ /* 0x000fe20000010000 */
[----:B------:R-:W-:Y:S06]  /*1630*/  BAR.SYNC.DEFER_BLOCKING 0x0 ;  /* 0x0000000000007b1d */ /* 0x000fec0000010000 */
[----:B------:R-:W-:Y:S05]  /*1640*/  @P0 BRA `(.L_x_6781) ;  /* 0x0000009000000947 */ /* 0x000fea0003800000 */
[----:B------:R-:W-:Y:S01]  /*1650*/  HFMA2.MMA R86, -RZ, RZ, 0, 0 ;  /* 0x00000000ff567435 */ /* 0x000fe200000001ff */
[----:B------:R-:W-:Y:S01]  /*1660*/  IMAD.MOV.U32 R101, RZ, RZ, RZ ;  /* 0x000000ffff657224 */ /* 0x000fe200078e00ff */
[----:B------:R-:W-:Y:S01]  /*1670*/  HFMA2.MMA R94, -RZ, RZ, 0, 0 ;  /* 0x00000000ff5e7435 */ /* 0x000fe200000001ff */
[----:B------:R-:W-:Y:S01]  /*1680*/  IMAD.MOV.U32 R107, RZ, RZ, RZ ;  /* 0x000000ffff6b7224 */ /* 0x000fe200078e00ff */
[----:B------:R-:W-:Y:S01]  /*1690*/  MOV R96, RZ ;  /* 0x000000ff00607202 */ /* 0x000fe20000000f00 */
[----:B------:R-:W-:Y:S01]  /*16a0*/  IMAD.MOV.U32 R105, RZ, RZ, RZ ;  /* 0x000000ffff697224 */ /* 0x000fe200078e00ff */
[----:B------:R-:W-:Y:S01]  /*16b0*/  MOV R92, RZ ;  /* 0x000000ff005c7202 */ /* 0x000fe20000000f00 */
[----:B------:R-:W-:Y:S01]  /*16c0*/  IMAD.MOV.U32 R103, RZ, RZ, RZ ;  /* 0x000000ffff677224 */ /* 0x000fe200078e00ff */
[----:B------:R-:W-:Y:S05]  /*16d0*/  BRA `(.L_x_6782) ;  /* 0x000021c000007947 */ /* 0x000fea0003800000 */
.L_x_6781:
[----:B------:R-:W-:Y:S01]  /*16e0*/  HFMA2.MMA R3, -RZ, RZ, 0, 0 ;  /* 0x00000000ff037435 */ /* 0x000fe200000001ff */
[----:B------:R-:W-:Y:S01]  /*16f0*/  IMAD R4, R138, c[0x0][0x2b8], RZ ;  /* 0x0000ae008a047a24 */ /* 0x000fe200078e02ff */
[----:B------:R-:W-:Y:S01]  /*1700*/  IADD3 R116, R144, -0x1, RZ ;  /* 0xffffffff90747810 */ /* 0x000fe20007ffe0ff */
[----:B------:R-:W-:Y:S01]  /*1710*/  IMAD.MOV.U32 R2, RZ, RZ, R38 ;  /* 0x000000ffff027224 */ /* 0x000fe200078e0026 */
[----:B------:R-:W-:Y:S01]  /*1720*/  HFMA2.MMA R86, -RZ, RZ, 0, 0 ;  /* 0x00000000ff567435 */ /* 0x000fe200000001ff */
[----:B------:R-:W-:Y:S01]  /*1730*/  IMAD R5, R33, c[0x0][0x2bc], R4 ;  /* 0x0000af0021057a24 */ /* 0x000fe200078e0204 */
[----:B------:R-:W-:Y:S01]  /*1740*/  HFMA2.MMA R94, -RZ, RZ, 0, 0 ;  /* 0x00000000ff5e7435 */ /* 0x000fe200000001ff */
[----:B------:R-:W-:Y:S01]  /*1750*/  IMAD R4, R140, c[0x0][0x2c0], RZ ;  /* 0x0000b0008c047a24 */ /* 0x000fe200078e02ff */
[----:B------:R-:W-:Y:S01]  /*1760*/  MOV R117, RZ ;  /* 0x000000ff00757202 */ /* 0x000fe20000000f00 */
[----:B------:R-:W-:Y:S01]  /*1770*/  IMAD R7, R49, -0x100, R34 ;  /* 0xffffff0031077824 */ /* 0x000fe200078e0222 */
[----:B------:R-:W-:Y:S01]  /*1780*/  CS2R R118, SRZ ;  /* 0x0000000000767805 */ /* 0x000fe2000001ff00 */
[----:B------:R-:W-:Y:S01]  /*1790*/  IMAD.WIDE.U32 R2, R33, c[0x0][0x2b8], R2 ;  /* 0x0000ae0021027a25 */ /* 0x000fe200078e0002 */
[----:B------:R-:W-:-:S02]  /*17a0*/  MOV R96, RZ ;  /* 0x000000ff00607202 */ /* 0x000fc40000000f00 */
[----:B------:R-:W-:Y:S01]  /*17b0*/  MOV R92, RZ ;  /* 0x000000ff005c7202 */ /* 0x000fe20000000f00 */
[----:B------:R-:W-:Y:S02]  /*17c0*/  IMAD.IADD R3, R3, 0x1, R5 ;  /* 0x0000000103037824 */ /* 0x000fe400078e0205 */
[C---:B------:R-:W-:Y:S01]  /*17d0*/  IMAD R5, R35.reuse, c[0x0][0x2c4], R4 ;  /* 0x0000b10023057a24 */ /* 0x040fe200078e0204 */
[----:B------:R-:W-:Y:S01]  /*17e0*/  LEA.HI R4, R116, R116, RZ, 0x1 ;  /* 0x0000007474047211 */ /* 0x000fe200078f08ff */
[----:B------:R-:W-:-:S04]  /*17f0*/  IMAD.WIDE.U32 R16, R35, c[0x0][0x2c0], R2 ;  /* 0x0000b00023107a25 */ /* 0x000fc800078e0002 */
[----:B------:R-:W-:Y:S01]  /*1800*/  IMAD.MOV.U32 R101, RZ, RZ, RZ ;  /* 0x000000ffff657224 */ /* 0x000fe200078e00ff */
[----:B------:R-:W-:Y:S01]  /*1810*/  IADD3 R17, R17, R5, RZ ;  /* 0x0000000511117210 */ /* 0x000fe20007ffe0ff */
[----:B------:R-:W-:Y:S01]  /*1820*/  IMAD.MOV.U32 R107, RZ, RZ, RZ ;  /* 0x000000ffff6b7224 */ /* 0x000fe200078e00ff */
[----:B------:R-:W-:Y:S01]  /*1830*/  LEA R2, P0, R16, c[0x0][0x320], 0x2 ;  /* 0x0000c80010027a11 */ /* 0x000fe200078010ff */
[----:B------:R-:W-:Y:S01]  /*1840*/  IMAD.MOV.U32 R105, RZ, RZ, RZ ;  /* 0x000000ffff697224 */ /* 0x000fe200078e00ff */
[----:B------:R-:W-:Y:S01]  /*1850*/  LOP3.LUT R5, R4, 0xfffffe, RZ, 0xc0, !PT ;  /* 0x00fffffe04057812 */ /* 0x000fe200078ec0ff */
[----:B------:R-:W-:Y:S01]  /*1860*/  IMAD.MOV.U32 R103, RZ, RZ, RZ ;  /* 0x000000ffff677224 */ /* 0x000fe200078e00ff */
[----:B------:R-:W-:Y:S02]  /*1870*/  LEA.HI.X R3, R16, c[0x0][0x324], R17, 0x2, P0 ;  /* 0x0000c90010037a11 */ /* 0x000fe400000f1411 */
[----:B------:R-:W-:Y:S01]  /*1880*/  IADD3 R16, P1, R75, R16, RZ ;  /* 0x000000104b107210 */ /* 0x000fe20007f3e0ff */
[----:B------:R-:W-:-:S02]  /*1890*/  IMAD.IADD R116, R116, 0x1, -R5 ;  /* 0x0000000174747824 */ /* 0x000fc400078e0a05 */
[----:B------:R-:W-:Y:S01]  /*18a0*/  IMAD.WIDE R2, R7, 0x4, R2 ;  /* 0x0000000407027825 */ /* 0x000fe200078e0202 */
[----:B------:R-:W-:-:S04]  /*18b0*/  LEA.HI.X.SX32 R17, R75, R17, 0x1, P1 ;  /* 0x000000114b117211 */ /* 0x000fc800008f0eff */
[C---:B------:R-:W-:Y:S02]  /*18c0*/  IADD3 R14, P6, R2.reuse, -0x380, RZ ;  /* 0xfffffc80020e7810 */ /* 0x040fe40007fde0ff */
[C---:B------:R-:W-:Y:S02]  /*18d0*/  IADD3 R4, P0, R2.reuse, -0x100, RZ ;  /* 0xffffff0002047810 */ /* 0x040fe40007f1e0ff */
[C---:B------:R-:W-:Y:S02]  /*18e0*/  IADD3 R12, P5, R2.reuse, -0x300, RZ ;  /* 0xfffffd00020c7810 */ /* 0x040fe40007fbe0ff */
[C---:B------:R-:W-:Y:S02]  /*18f0*/  IADD3 R10, P4, R2.reuse, -0x280, RZ ;  /* 0xfffffd80020a7810 */ /* 0x040fe40007f9e0ff */
[C---:B------:R-:W-:Y:S02]  /*1900*/  IADD3 R8, P3, R2.reuse, -0x200, RZ ;  /* 0xfffffe0002087810 */ /* 0x040fe40007f7e0ff */
[----:B------:R-:W-:-:S02]  /*1910*/  IADD3 R6, P2, R2, -0x180, RZ ;  /* 0xfffffe8002067810 */ /* 0x000fc40007f5e0ff */
[C---:B------:R-:W-:Y:S02]  /*1920*/  IADD3.X R15, R3.reuse, -0x1, RZ, P6, !PT ;  /* 0xffffffff030f7810 */ /* 0x040fe400037fe4ff */
[C---:B------:R-:W-:Y:S02]  /*1930*/  IADD3.X R5, R3.reuse, -0x1, RZ, P0, !PT ;  /* 0xffffffff03057810 */ /* 0x040fe400007fe4ff */
[----:B------:R-:W-:Y:S02]  /*1940*/  IADD3 R2, P6, R2, -0x80, RZ ;  /* 0xffffff8002027810 */ /* 0x000fe40007fde0ff */
[----:B------:R-:W-:Y:S02]  /*1950*/  ISETP.GT.AND P0, PT, R144, 0x1, PT ;  /* 0x000000019000780c */ /* 0x000fe40003f04270 */
[C---:B------:R-:W-:Y:S02]  /*1960*/  IADD3.X R13, R3.reuse, -0x1, RZ, P5, !PT ;  /* 0xffffffff030d7810 */ /* 0x040fe40002ffe4ff */
[----:B------:R-:W-:-:S02]  /*1970*/  IADD3.X R11, R3, -0x1, RZ, P4, !PT ;  /* 0xffffffff030b7810 */ /* 0x000fc400027fe4ff */
[C---:B------:R-:W-:Y:S02]  /*1980*/  IADD3.X R9, R3.reuse, -0x1, RZ, P3, !PT ;  /* 0xffffffff03097810 */ /* 0x040fe40001ffe4ff */
[C---:B------:R-:W-:Y:S02]  /*1990*/  IADD3.X R7, R3.reuse, -0x1, RZ, P2, !PT ;  /* 0xffffffff03077810 */ /* 0x040fe400017fe4ff */
[----:B------:R-:W-:Y:S02]  /*19a0*/  IADD3.X R3, R3, -0x1, RZ, P6, !PT ;  /* 0xffffffff03037810 */ /* 0x000fe400037fe4ff */
[----:B------:R-:W-:Y:S02]  /*19b0*/  ISETP.EQ.AND P0, PT, R142, RZ, P0 ;  /* 0x000000ff8e00720c */ /* 0x000fe40000702270 */
.L_x_6803:
[----:B------:R-:W-:Y:S01]  /*19c0*/  IMAD R29, R31, c[0x0][0x180], RZ ;  /* 0x000060001f1d7a24 */ /* 0x000fe200078e02ff */
[----:B------:R-:W-:Y:S01]  /*19d0*/  SHF.R.S32.HI R28, RZ, 0x1f, R117 ;  /* 0x0000001fff1c7819 */ /* 0x000fe20000011475 */
[C---:B------:R-:W-:Y:S01]  /*19e0*/  IMAD.WIDE.U32 R26, R0.reuse, c[0x0][0x180], RZ ;  /* 0x00006000001a7a25 */ /* 0x040fe200078e00ff */
[----:B------:R-:W-:Y:S02]  /*19f0*/  PRMT R126, RZ, 0x7610, R126 ;  /* 0x00007610ff7e7816 */ /* 0x000fe4000000007e */
[----:B------:R-:W-:Y:S01]  /*1a00*/  PRMT R127, RZ, 0x7610, R127 ;  /* 0x00007610ff7f7816 */ /* 0x000fe2000000007f */
[----:B------:R-:W-:Y:S01]  /*1a10*/  IMAD R29, R0, c[0x0][0x184], R29 ;  /* 0x00006100001d7a24 */ /* 0x000fe200078e021d */
[----:B------:R-:W-:Y:S01]  /*1a20*/  PRMT R129, RZ, 0x7610, R129 ;  /* 0x00007610ff817816 */ /* 0x000fe20000000081 */
[----:B------:R-:W-:-:S02]  /*1a30*/  IMAD R120, R28, c[0x0][0x1c0], RZ ;  /* 0x000070001c787a24 */ /* 0x000fc400078e02ff */
[----:B------:R-:W-:Y:S02]  /*1a40*/  IMAD R74, R28, c[0x0][0x188], RZ ;  /* 0x000062001c4a7a24 */ /* 0x000fe400078e02ff */
[----:B------:R-:W-:Y:S02]  /*1a50*/  IMAD.IADD R27, R27, 0x1, R29 ;  /* 0x000000011b1b7824 */ /* 0x000fe400078e021d */
[----:B------:R-:W-:-:S04]  /*1a60*/  IMAD.WIDE.U32 R124, R117, c[0x0][0x1c0], R18 ;  /* 0x00007000757c7a25 */ /* 0x000fc800078e0012 */
[C---:B------:R-:W-:Y:S02]  /*1a70*/  IMAD R123, R117.reuse, c[0x0][0x1c4], R120 ;  /* 0x00007100757b7a24 */ /* 0x040fe400078e0278 */
[----:B------:R-:W-:Y:S01]  /*1a80*/  IMAD R29, R117, c[0x0][0x18c], R74 ;  /* 0x00006300751d7a24 */ /* 0x000fe200078e024a */
[----:B------:R-:W-:Y:S01]  /*1a90*/  IADD3 R74, -R75, c[0x0][0x168], RZ ;  /* 0x00005a004b4a7a10 */ /* 0x000fe20007ffe1ff */
[----:B------:R-:W-:Y:S01]  /*1aa0*/  IMAD.WIDE.U32 R120, R117, c[0x0][0x188], R26 ;  /* 0x0000620075787a25 */ /* 0x000fe200078e001a */
[----:B------:R-:W-:Y:S02]  /*1ab0*/  LEA R26, P1, R124, R45, 0x1 ;  /* 0x0000002d7c1a7211 */ /* 0x000fe400078208ff */
[----:B------:R-:W-:Y:S01]  /*1ac0*/  IADD3 R27, R125, R123, RZ ;  /* 0x0000007b7d1b7210 */ /* 0x000fe20007ffe0ff */
[----:B------:R-:W-:Y:S01]  /*1ad0*/  IMAD.IADD R29, R121, 0x1, R29 ;  /* 0x00000001791d7824 */ /* 0x000fe200078e021d */
[----:B------:R-:W-:Y:S02]  /*1ae0*/  ISETP.GE.AND P6, PT, R18, R74, PT ;  /* 0x0000004a1200720c */ /* 0x000fe40003fc6270 */
[----:B------:R-:W-:-:S02]  /*1af0*/  LEA R122, P2, R120, c[0x0][0x220], 0x2 ;  /* 0x00008800787a7a11 */ /* 0x000fc400078410ff */
[----:B------:R-:W-:Y:S02]  /*1b00*/  LEA.HI.X R27, R124, R46, R27, 0x1, P1 ;  /* 0x0000002e7c1b7211 */ /* 0x000fe400008f0c1b */
[-C--:B------:R-:W-:Y:S02]  /*1b10*/  ISETP.GE.AND P1, PT, R57, R74.reuse, PT ;  /* 0x0000004a3900720c */ /* 0x080fe40003f26270 */
[----:B------:R-:W-:Y:S02]  /*1b20*/  LEA.HI.X R123, R120, c[0x0][0x224], R29, 0x2, P2 ;  /* 0x00008900787b7a11 */ /* 0x000fe400010f141d */
[----:B------:R-:W-:Y:S02]  /*1b30*/  PRMT R121, RZ, 0x7610, R121 ;  /* 0x00007610ff797816 */ /* 0x000fe40000000079 */
[-C--:B------:R-:W-:Y:S01]  /*1b40*/  ISETP.GE.AND P2, PT, R58, R74.reuse, PT ;  /* 0x0000004a3a00720c */ /* 0x080fe20003f46270 */
[----:B0-2---:R0:W2:Y:S01]  /*1b50*/  LDG.E R120, [R122.64] ;  /* 0x000000047a787981 */ /* 0x0050a2000c1e1900 */
[----:B------:R-:W-:-:S02]  /*1b60*/  ISETP.GE.AND P3, PT, R59, R74, PT ;  /* 0x0000004a3b00720c */ /* 0x000fc40003f66270 */
[-C--:B------:R-:W-:Y:S01]  /*1b70*/  ISETP.GE.AND P4, PT, R60, R74.reuse, PT ;  /* 0x0000004a3c00720c */ /* 0x080fe20003f86270 */
[----:B-1-3--:R1:W3:Y:S01]  /*1b80*/  @!P6 LDG.E.U16 R121, [R26.64] ;  /* 0x000000041a79e981 */ /* 0x00a2e2000c1e1500 */
[-C--:B------:R-:W-:Y:S02]  /*1b90*/  ISETP.GE.AND P5, PT, R61, R74.reuse, PT ;  /* 0x0000004a3d00720c */ /* 0x080fe40003fa6270 */
[-C--:B------:R-:W-:Y:S01]  /*1ba0*/  ISETP.GE.AND P6, PT, R62, R74.reuse, PT ;  /* 0x0000004a3e00720c */ /* 0x080fe20003fc6270 */
[----:B------:R1:W4:Y:S01]  /*1bb0*/  @!P1 LDG.E.U16 R126, [R26.64+0x40] ;  /* 0x000040041a7e9981 */ /* 0x000322000c1e1500 */
[----:B------:R-:W-:Y:S02]  /*1bc0*/  ISETP.GE.AND P1, PT, R63, R74, PT ;  /* 0x0000004a3f00720c */ /* 0x000fe40003f26270 */
        /* <DEDUP_REMOVED lines=14> */
[----:B------:R-:W-:Y:S02]  /*1cb0*/  IADD3 R125, R125, R29, RZ ;  /* 0x0000001d7d7d7210 */ /* 0x000fe40007ffe0ff */
[----:B------:R-:W-:Y:S01]  /*1cc0*/  ISETP.NE.AND P3, PT, R38, RZ, PT ;  /* 0x000000ff2600720c */ /* 0x000fe20003f65270 */
[C---:B------:R-:W-:Y:S02]  /*1cd0*/  IMAD R29, R117.reuse, c[0x0][0x1a4], R134 ;  /* 0x00006900751d7a24 */ /* 0x040fe400078e0286 */
[----:B------:R-:W-:-:S04]  /*1ce0*/  IMAD.WIDE.U32 R124, R117, c[0x0][0x1a0], R124 ;  /* 0x00006800757c7a25 */ /* 0x000fc800078e007c */
[----:B------:R-:W-:Y:S01]  /*1cf0*/  IMAD.IADD R29, R125, 0x1, R29 ;  /* 0x000000017d1d7824 */ /* 0x000fe200078e021d */
[----:B0-----:R-:W-:Y:S02]  /*1d00*/  LEA R122, P1, R124, c[0x0][0x228], 0x2 ;  /* 0x00008a007c7a7a11 */ /* 0x001fe400078210ff */
[----:B-1----:R-:W-:Y:S02]  /*1d10*/  LEA R26, R116, R117, 0x8 ;  /* 0x00000075741a7211 */ /* 0x002fe400078e40ff */
[----:B------:R-:W-:Y:S02]  /*1d20*/  LEA.HI.X R123, R124, c[0x0][0x22c], R29, 0x2, P1 ;  /* 0x00008b007c7b7a11 */ /* 0x000fe400008f141d */
[----:B------:R-:W-:-:S03]  /*1d30*/  @P3 IADD3 R26, R38, 0x200, RZ ;  /* 0x00000200261a3810 */ /* 0x000fc60007ffe0ff */
[----:B------:R0:W5:Y:S02]  /*1d40*/  LDG.E R29, [R122.64] ;  /* 0x000000047a1d7981 */ /* 0x000164000c1e1900 */
[----:B0-----:R-:W-:Y:S02]  /*1d50*/  SHF.L.U32 R123, R26, 0x2, RZ ;  /* 0x000000021a7b7819 */ /* 0x001fe400000006ff */
[----:B------:R-:W-:Y:S02]  /*1d60*/  ISETP.NE.AND P2, PT, R38, 0x1f, PT ;  /* 0x0000001f2600780c */ /* 0x000fe40003f45270 */
[----:B------:R-:W-:-:S05]  /*1d70*/  @P0 IADD3 R124, R144, -0x2, RZ ;  /* 0xfffffffe907c0810 */ /* 0x000fca0007ffe0ff */
[----:B------:R-:W-:Y:S02]  /*1d80*/  @P0 IMAD R27, R124, c[0x0][0x16c], R117 ;  /* 0x00005b007c1b0a24 */ /* 0x000fe400078e0275 */
[----:B------:R-:W-:Y:S01]  /*1d90*/  IMAD.MOV.U32 R155, RZ, RZ, RZ ;  /* 0x000000ffff9b7224 */ /* 0x000fe200078e00ff */
[----:B------:R-:W-:Y:S01]  /*1da0*/  PRMT R125, RZ, 0x5410, R78 ;  /* 0x00005410ff7d7816 */ /* 0x000fe2000000004e */
[----:B------:R-:W-:-:S04]  /*1db0*/  @P0 IMAD.WIDE R26, R27, 0x8, R24 ;  /* 0x000000081b1a0825 */ /* 0x000fc800078e0218 */
[----:B------:R-:W-:Y:S01]  /*1dc0*/  FMUL.FTZ R161, R90, R125 ;  /* 0x0000007d5aa17220 */ /* 0x000fe20000410000 */
[----:B------:R-:W-:Y:S01]  /*1dd0*/  PRMT R135, RZ, 0x5410, R83 ;  /* 0x00005410ff877816 */ /* 0x000fe20000000053 */
[----:B------:R-:W-:Y:S04]  /*1de0*/  BSSY B0, `(.L_x_6783) ;  /* 0x000004b000007945 */ /* 0x000fe80003800000 */
[----:B------:R-:W-:Y:S02]  /*1df0*/  FMUL.FTZ R137, R106, R135 ;  /* 0x000000876a897220 */ /* 0x000fe40000410000 */
[----:B--2---:R-:W-:Y:S01]  /*1e00*/  FMUL.FTZ R133, R120, 1.4426950216293334961 ;  /* 0x3fb8aa3b78857820 */ /* 0x004fe20000410000 */
[----:B---3--:R0:W-:Y:S03]  /*1e10*/  STS.U16 [R68], R121 ;  /* 0x0000007944007388 */ /* 0x0081e60000000400 */
[----:B0-----:R-:W-:-:S04]  /*1e20*/  FMUL.FTZ R121, R84, R133 ;  /* 0x0000008554797220 */ /* 0x001fc80000410000 */
[----:B------:R-:W0:Y:S01]  /*1e30*/  MUFU.EX2 R167, R121 ;  /* 0x0000007900a77308 */ /* 0x000e220000000800 */
[----:B----4-:R1:W-:Y:S04]  /*1e40*/  STS.U16 [R67+0x40], R126 ;  /* 0x0000407e43007388 */ /* 0x0103e80000000400 */
[----:B------:R-:W-:Y:S04]  /*1e50*/  STS.U16 [R66+0x80], R127 ;  /* 0x0000807f42007388 */ /* 0x000fe80000000400 */
[----:B------:R-:W-:Y:S04]  /*1e60*/  STS.U16 [R72+0xc0], R129 ;  /* 0x0000c08148007388 */ /* 0x000fe80000000400 */
[----:B------:R2:W-:Y:S04]  /*1e70*/  STS.U16 [R71+0x100], R128 ;  /* 0x0001008047007388 */ /* 0x0005e80000000400 */
[----:B------:R-:W-:Y:S04]  /*1e80*/  STS.U16 [R70+0x140], R131 ;  /* 0x0001408346007388 */ /* 0x000fe80000000400 */
[----:B------:R-:W-:Y:S04]  /*1e90*/  STS.U16 [R69+0x180], R130 ;  /* 0x0001808245007388 */ /* 0x000fe80000000400 */
[----:B------:R-:W-:Y:S01]  /*1ea0*/  STS.U16 [R73+0x1c0], R132 ;  /* 0x0001c08449007388 */ /* 0x000fe20000000400 */
[----:B------:R-:W-:-:S06]  /*1eb0*/  NOP ;  /* 0x0000000000007918 */ /* 0x000fcc0000000000 */
[----:B------:R-:W3:Y:S04]  /*1ec0*/  LDS.U16 R134, [R76] ;  /* 0x000000004c867984 */ /* 0x000ee80000000400 */
[----:B------:R-:W4:Y:S04]  /*1ed0*/  LDS.U16 R147, [R76+0x2] ;  /* 0x000002004c937984 */ /* 0x000f280000000400 */
[----:B------:R-:W3:Y:S04]  /*1ee0*/  LDS.U16 R148, [R76+0x4] ;  /* 0x000004004c947984 */ /* 0x000ee80000000400 */
[----:B------:R-:W3:Y:S04]  /*1ef0*/  LDS.U16 R149, [R76+0x6] ;  /* 0x000006004c957984 */ /* 0x000ee80000000400 */
[----:B------:R-:W3:Y:S04]  /*1f00*/  LDS.U16 R150, [R76+0x8] ;  /* 0x000008004c967984 */ /* 0x000ee80000000400 */
[----:B------:R-:W3:Y:S04]  /*1f10*/  LDS.U16 R151, [R76+0xa] ;  /* 0x00000a004c977984 */ /* 0x000ee80000000400 */
[----:B------:R-:W3:Y:S04]  /*1f20*/  LDS.U16 R152, [R76+0xc] ;  /* 0x00000c004c987984 */ /* 0x000ee80000000400 */
[----:B------:R-:W3:Y:S04]  /*1f30*/  LDS.U16 R153, [R76+0xe] ;  /* 0x00000e004c997984 */ /* 0x000ee80000000400 */
[----:B0-----:R0:W-:Y:S04]  /*1f40*/  STS [R123+0x878], R167 ;  /* 0x000878a77b007388 */ /* 0x0011e80000000800 */
[----:B------:R-:W-:Y:S01]  /*1f50*/  BAR.SYNC.DEFER_BLOCKING 0x0 ;  /* 0x0000000000007b1d */ /* 0x000fe20000010000 */
[----:B------:R-:W-:-:S02]  /*1f60*/  FMUL.FTZ R122, R88, R133 ;  /* 0x00000085587a7220 */ /* 0x000fc40000410000 */
[-C--:B------:R-:W-:Y:S02]  /*1f70*/  FMUL.FTZ R124, R90, R133.reuse ;  /* 0x000000855a7c7220 */ /* 0x080fe40000410000 */
[-C--:B-1----:R-:W-:Y:S02]  /*1f80*/  FMUL.FTZ R126, R98, R133.reuse ;  /* 0x00000085627e7220 */ /* 0x082fe40000410000 */
[----:B------:R-:W1:Y:S01]  /*1f90*/  MUFU.EX2 R122, R122 ;  /* 0x0000007a007a7308 */ /* 0x000e620000000800 */
[----:B--2---:R-:W-:Y:S01]  /*1fa0*/  FMUL.FTZ R128, R100, R133 ;  /* 0x0000008564807220 */ /* 0x004fe20000410000 */
[----:B------:R-:W-:Y:S02]  /*1fb0*/  PRMT R121, RZ, 0x5410, R146 ;  /* 0x00005410ff797816 */ /* 0x000fe40000000092 */
[----:B0-----:R-:W-:-:S04]  /*1fc0*/  PRMT R123, RZ, 0x5410, R77 ;  /* 0x00005410ff7b7816 */ /* 0x001fc8000000004d */
[----:B------:R-:W0:Y:S01]  /*1fd0*/  MUFU.EX2 R124, R124 ;  /* 0x0000007c007c7308 */ /* 0x000e220000000800 */
[----:B------:R-:W-:Y:S01]  /*1fe0*/  FMUL.FTZ R130, R102, R133 ;  /* 0x0000008566827220 */ /* 0x000fe20000410000 */
[----:B------:R2:W2:Y:S06]  /*1ff0*/  @P2 LDS R139, [R38.X4+0x107c] ;  /* 0x00107c00268b2984 */ /* 0x0004ac0000004800 */
[----:B------:R-:W0:Y:S01]  /*2000*/  MUFU.EX2 R126, R126 ;  /* 0x0000007e007e7308 */ /* 0x000e220000000800 */
[----:B------:R-:W-:Y:S02]  /*2010*/  FMUL.FTZ R157, R84, R121 ;  /* 0x00000079549d7220 */ /* 0x000fe40000410000 */
[----:B------:R-:W-:Y:S01]  /*2020*/  FMUL.FTZ R159, R88, R123 ;  /* 0x0000007b589f7220 */ /* 0x000fe20000410000 */
[----:B------:R1:W5:Y:S01]  /*2030*/  @P0 LDG.E R155, [R26.64+0x4] ;  /* 0x000004041a9b0981 */ /* 0x000362000c1e1900 */
[----:B------:R-:W-:-:S03]  /*2040*/  FMUL.FTZ R132, R104, R133 ;  /* 0x0000008568847220 */ /* 0x000fc60000410000 */
[----:B------:R-:W3:Y:S01]  /*2050*/  MUFU.EX2 R128, R128 ;  /* 0x0000008000807308 */ /* 0x000ee20000000800 */
[----:B------:R-:W-:Y:S01]  /*2060*/  PRMT R127, RZ, 0x5410, R79 ;  /* 0x00005410ff7f7816 */ /* 0x000fe2000000004f */
[----:B------:R-:W-:Y:S01]  /*2070*/  FMUL.FTZ R136, R106, R133 ;  /* 0x000000856a887220 */ /* 0x000fe20000410000 */
[----:B------:R-:W-:Y:S01]  /*2080*/  PRMT R129, RZ, 0x5410, R80 ;  /* 0x00005410ff817816 */ /* 0x000fe20000000050 */
[----:B-1----:R-:W-:-:S04]  /*2090*/  FMUL.FTZ R27, R167, R122 ;  /* 0x0000007aa71b7220 */ /* 0x002fc80000410000 */
[----:B------:R-:W1:Y:S01]  /*20a0*/  MUFU.EX2 R130, R130 ;  /* 0x0000008200827308 */ /* 0x000e620000000800 */
[----:B------:R-:W-:Y:S02]  /*20b0*/  FFMA.FTZ R26, R122, R157, R159 ;  /* 0x0000009d7a1a7223 */ /* 0x000fe4000001009f */
[----:B------:R-:W-:Y:S02]  /*20c0*/  FMUL.FTZ R163, R98, R127 ;  /* 0x0000007f62a37220 */ /* 0x000fe40000410000 */
[C---:B0-----:R-:W-:Y:S02]  /*20d0*/  FMUL.FTZ R27, R124.reuse, R27 ;  /* 0x0000001b7c1b7220 */ /* 0x041fe40000410000 */
[----:B------:R-:W-:Y:S01]  /*20e0*/  FFMA.FTZ R26, R124, R26, R161 ;  /* 0x0000001a7c1a7223 */ /* 0x000fe200000100a1 */
[----:B------:R-:W0:Y:S01]  /*20f0*/  MUFU.EX2 R132, R132 ;  /* 0x0000008400847308 */ /* 0x000e220000000800 */
[----:B------:R-:W-:Y:S01]  /*2100*/  PRMT R131, RZ, 0x5410, R81 ;  /* 0x00005410ff837816 */ /* 0x000fe20000000051 */
[----:B------:R-:W-:-:S02]  /*2110*/  FMUL.FTZ R145, R100, R129 ;  /* 0x0000008164917220 */ /* 0x000fc40000410000 */
[C---:B------:R-:W-:Y:S02]  /*2120*/  FMUL.FTZ R27, R126.reuse, R27 ;  /* 0x0000001b7e1b7220 */ /* 0x040fe40000410000 */
[----:B------:R-:W-:Y:S02]  /*2130*/  FFMA.FTZ R26, R126, R26, R163 ;  /* 0x0000001a7e1a7223 */ /* 0x000fe400000100a3 */
[----:B------:R-:W2:Y:S01]  /*2140*/  MUFU.EX2 R136, R136 ;  /* 0x0000008800887308 */ /* 0x000ea20000000800 */
[----:B------:R-:W-:Y:S01]  /*2150*/  PRMT R133, RZ, 0x5410, R82 ;  /* 0x00005410ff857816 */ /* 0x000fe20000000052 */
[----:B------:R-:W-:Y:S02]  /*2160*/  FMUL.FTZ R143, R102, R131 ;  /* 0x00000083668f7220 */ /* 0x000fe40000410000 */
[C---:B---3--:R-:W-:Y:S02]  /*2170*/  FMUL.FTZ R27, R128.reuse, R27 ;  /* 0x0000001b801b7220 */ /* 0x048fe40000410000 */
[----:B------:R-:W-:-:S02]  /*2180*/  FFMA.FTZ R26, R128, R26, R145 ;  /* 0x0000001a801a7223 */ /* 0x000fc40000010091 */
[----:B------:R-:W-:Y:S02]  /*2190*/  FMUL.FTZ R141, R104, R133 ;  /* 0x00000085688d7220 */ /* 0x000fe40000410000 */
[C---:B-1----:R-:W-:Y:S02]  /*21a0*/  FMUL.FTZ R27, R130.reuse, R27 ;  /* 0x0000001b821b7220 */ /* 0x042fe40000410000 */
[----:B------:R-:W-:Y:S02]  /*21b0*/  FFMA.FTZ R26, R130, R26, R143 ;  /* 0x0000001a821a7223 */ /* 0x000fe4000001008f */
[C---:B0-----:R-:W-:Y:S02]  /*21c0*/  FMUL.FTZ R27, R132.reuse, R27 ;  /* 0x0000001b841b7220 */ /* 0x041fe40000410000 */
[----:B------:R-:W-:Y:S02]  /*21d0*/  FFMA.FTZ R26, R132, R26, R141 ;  /* 0x0000001a841a7223 */ /* 0x000fe4000001008d */
[----:B--2---:R-:W-:-:S02]  /*21e0*/  FMUL.FTZ R165, R136, R27 ;  /* 0x0000001b88a57220 */ /* 0x004fc40000410000 */
[----:B------:R-:W-:Y:S01]  /*21f0*/  FFMA.FTZ R164, R136, R26, R137 ;  /* 0x0000001a88a47223 */ /* 0x000fe20000010089 */
[----:B------:R-:W-:Y:S05]  /*2200*/  @P2 BRA `(.L_x_6784) ;  /* 0x0000008000002947 */ /* 0x000fea0003800000 */
[----:B----4-:R-:W-:Y:S01]  /*2210*/  ISETP.NE.AND P1, PT, R144, c[0x0][0x174], PT ;  /* 0x00005d0090007a0c */ /* 0x010fe20003f25270 */
[----:B------:R-:W-:-:S12]  /*2220*/  HFMA2.MMA R139, -RZ, RZ, 1.875, 0 ;  /* 0x3f800000ff8b7435 */ /* 0x000fd800000001ff */
[----:B------:R-:W-:-:S04]  /*2230*/  @P1 IADD3 R27, -R49, c[0x0][0x174], RZ ;  /* 0x00005d00311b1a10 */ /* 0x000fc80007ffe1ff */
[----:B------:R-:W-:-:S04]  /*2240*/  @P1 LEA.HI R26, R27, R27, RZ, 0x1 ;  /* 0x0000001b1b1a1211 */ /* 0x000fc800078f08ff */
[----:B------:R-:W-:-:S05]  /*2250*/  @P1 LOP3.LUT R26, R26, 0xfffffe, RZ, 0xc0, !PT ;  /* 0x00fffffe1a1a1812 */ /* 0x000fca00078ec0ff */
[----:B------:R-:W-:-:S04]  /*2260*/  @P1 IMAD.IADD R26, R27, 0x1, -R26 ;  /* 0x000000011b1a1824 */ /* 0x000fc800078e0a1a */
[----:B------:R-:W-:-:S05]  /*2270*/  @P1 IMAD R26, R26, 0x100, R117 ;  /* 0x000001001a1a1824 */ /* 0x000fca00078e0275 */
[----:B------:R0:W1:Y:S02]  /*2280*/  @P1 LDS R139, [R26.X4+0x878] ;  /* 0x000878001a8b1984 */ /* 0x0000640000004800 */
.L_x_6784:
[----:B----4-:R-:W-:Y:S05]  /*2290*/  BSYNC B0 ;  /* 0x0000000000007941 */ /* 0x010fea0003800000 */
.L_x_6783:
[----:B------:R-:W2:Y:S01]  /*22a0*/  SHFL.UP PT, R27, R164, 0x1, RZ ;  /* 0x04200000a41b7989 */ /* 0x000ea200000e00ff */
[----:B------:R-:W-:Y:S01]  /*22b0*/  ISETP.GE.AND P1, PT, R47, 0x1, PT ;  /* 0x000000012f00780c */ /* 0x000fe20003f26270 */
[----:B------:R-:W-:Y:S01]  /*22c0*/  BSSY B0, `(.L_x_6785) ;  /* 0x00000ca000007945 */ /* 0x000fe20003800000 */
[----:B------:R-:W-:Y:S01]  /*22d0*/  PRMT R160, RZ, 0x5410, R153 ;  /* 0x00005410ffa07816 */ /* 0x000fe20000000099 */
[----:B0-----:R-:W0:Y:S01]  /*22e0*/  SHFL.UP PT, R26, R165, 0x1, RZ ;  /* 0x04200000a51a7989 */ /* 0x001e2200000e00ff */
[----:B------:R-:W-:Y:S02]  /*22f0*/  PRMT R158, RZ, 0x5410, R152 ;  /* 0x00005410ff9e7816 */ /* 0x000fe40000000098 */
[----:B------:R-:W-:Y:S01]  /*2300*/  PRMT R156, RZ, 0x5410, R151 ;  /* 0x00005410ff9c7816 */ /* 0x000fe20000000097 */
[----:B-----5:R-:W-:Y:S01]  /*2310*/  FMUL.FTZ R152, R29, R160 ;  /* 0x000000a01d987220 */ /* 0x020fe20000410000 */
[----:B------:R-:W-:Y:S02]  /*2320*/  PRMT R154, RZ, 0x5410, R147 ;  /* 0x00005410ff9a7816 */ /* 0x000fe40000000093 */
        /* <DEDUP_REMOVED lines=9> */
[----:B------:R-:W-:Y:S01]  /*23c0*/  ISETP.NE.AND P5, PT, R38, RZ, PT ;  /* 0x000000ff2600720c */ /* 0x000fe20003fa5270 */
[----:B--2---:R-:W-:Y:S02]  /*23d0*/  @P1 FFMA.FTZ R164, R165, R27, R164 ;  /* 0x0000001ba5a41223 */ /* 0x004fe400000100a4 */
[----:B------:R-:W-:Y:S02]  /*23e0*/  FMUL.FTZ R170, R91, R162 ;  /* 0x000000a25baa7220 */ /* 0x000fe40000410000 */
[----:B0-----:R-:W-:Y:S01]  /*23f0*/  @P1 FMUL.FTZ R165, R165, R26 ;  /* 0x0000001aa5a51220 */ /* 0x001fe20000410000 */
[----:B------:R-:W-:Y:S01]  /*2400*/  ISETP.GE.AND P1, PT, R47, 0x2, PT ;  /* 0x000000022f00780c */ /* 0x000fe20003f26270 */
[----:B------:R-:W-:-:S02]  /*2410*/  FMUL.FTZ R26, R29, R158 ;  /* 0x0000009e1d1a7220 */ /* 0x000fc40000410000 */
[----:B------:R-:W-:Y:S01]  /*2420*/  FMUL.FTZ R162, R29, R154 ;  /* 0x0000009a1da27220 */ /* 0x000fe20000410000 */
[----:B------:R-:W-:Y:S01]  /*2430*/  SHFL.UP PT, R166, R165, 0x2, RZ ;  /* 0x04400000a5a67989 */ /* 0x000fe200000e00ff */
[----:B------:R-:W-:Y:S02]  /*2440*/  FMUL.FTZ R173, R97, R26 ;  /* 0x0000001a61ad7220 */ /* 0x000fe40000410000 */
[----:B------:R-:W-:Y:S02]  /*2450*/  FMUL.FTZ R26, R29, R152 ;  /* 0x000000981d1a7220 */ /* 0x000fe40000410000 */
[----:B------:R-:W-:Y:S02]  /*2460*/  FFMA.FTZ R27, R136, R174, R173 ;  /* 0x000000ae881b7223 */ /* 0x000fe400000100ad */
[----:B------:R-:W-:Y:S02]  /*2470*/  FMUL.FTZ R171, R93, R26 ;  /* 0x0000001a5dab7220 */ /* 0x000fe40000410000 */
[----:B------:R-:W-:-:S02]  /*2480*/  FFMA.FTZ R147, R132, R27, R172 ;  /* 0x0000001b84937223 */ /* 0x000fc400000100ac */
[----:B-1----:R-:W-:Y:S02]  /*2490*/  FMUL.FTZ R27, R136, R139 ;  /* 0x0000008b881b7220 */ /* 0x002fe40000410000 */
[----:B------:R-:W-:Y:S02]  /*24a0*/  FFMA.FTZ R147, R130, R147, R171 ;  /* 0x0000009382937223 */ /* 0x000fe400000100ab */
[----:B------:R-:W-:Y:S02]  /*24b0*/  FMUL.FTZ R27, R132, R27 ;  /* 0x0000001b841b7220 */ /* 0x000fe40000410000 */
[----:B------:R-:W-:Y:S02]  /*24c0*/  FMUL.FTZ R26, R29, R148 ;  /* 0x000000941d1a7220 */ /* 0x000fe40000410000 */
[----:B------:R-:W-:Y:S02]  /*24d0*/  FFMA.FTZ R153, R128, R147, R170 ;  /* 0x0000009380997223 */ /* 0x000fe400000100aa */
[----:B------:R-:W-:-:S02]  /*24e0*/  FMUL.FTZ R147, R130, R27 ;  /* 0x0000001b82937220 */ /* 0x000fc40000410000 */
[----:B------:R-:W-:Y:S01]  /*24f0*/  FMUL.FTZ R151, R89, R26 ;  /* 0x0000001a59977220 */ /* 0x000fe20000410000 */
[----:B------:R-:W0:Y:S01]  /*2500*/  SHFL.UP PT, R27, R164, 0x2, RZ ;  /* 0x04400000a41b7989 */ /* 0x000e2200000e00ff */
        /* <DEDUP_REMOVED lines=8> */
[C---:B------:R-:W-:Y:S02]  /*2590*/  FFMA.FTZ R153, R122.reuse, R153, R169 ;  /* 0x000000997a997223 */ /* 0x040fe400000100a9 */
[----:B------:R-:W-:-:S03]  /*25a0*/  FMUL.FTZ R168, R122, R147 ;  /* 0x000000937aa87220 */ /* 0x000fc60000410000 */
[----:B------:R-:W1:Y:S01]  /*25b0*/  SHFL.DOWN PT, R162, R153, 0x1, 0x1f ;  /* 0x08201f0099a27f89 */ /* 0x000e6200000e0000 */
[----:B0-----:R-:W-:-:S03]  /*25c0*/  @P1 FFMA.FTZ R164, R165, R27, R164 ;  /* 0x0000001ba5a41223 */ /* 0x001fc600000100a4 */
[----:B------:R-:W0:Y:S01]  /*25d0*/  SHFL.DOWN PT, R147, R168, 0x1, 0x1f ;  /* 0x08201f00a8937f89 */ /* 0x000e2200000e0000 */
[----:B------:R-:W-:Y:S01]  /*25e0*/  @P1 FMUL.FTZ R165, R165, R166 ;  /* 0x000000a6a5a51220 */ /* 0x000fe20000410000 */
[----:B------:R-:W-:Y:S02]  /*25f0*/  ISETP.GE.AND P1, PT, R47, 0x4, PT ;  /* 0x000000042f00780c */ /* 0x000fe40003f26270 */
[----:B------:R-:W2:Y:S04]  /*2600*/  SHFL.UP PT, R27, R164, 0x4, RZ ;  /* 0x04800000a41b7989 */ /* 0x000ea800000e00ff */
[----:B------:R-:W3:Y:S01]  /*2610*/  SHFL.UP PT, R26, R165, 0x4, RZ ;  /* 0x04800000a51a7989 */ /* 0x000ee200000e00ff */
[C---:B-1----:R-:W-:Y:S02]  /*2620*/  @P4 FFMA.FTZ R153, R168.reuse, R162, R153 ;  /* 0x000000a2a8994223 */ /* 0x042fe40000010099 */
[----:B0-----:R-:W-:-:S03]  /*2630*/  @P4 FMUL.FTZ R168, R168, R147 ;  /* 0x00000093a8a84220 */ /* 0x001fc60000410000 */
        /* <DEDUP_REMOVED lines=14> */
[----:B---3--:R-:W-:Y:S01]  /*2720*/  @P1 FMUL.FTZ R165, R165, R26 ;  /* 0x0000001aa5a51220 */ /* 0x008fe20000410000 */
[----:B------:R-:W-:Y:S02]  /*2730*/  ISETP.GE.U32.AND P1, PT, R142, 0x1c, PT ;  /* 0x0000001c8e00780c */ /* 0x000fe40003f26070 */
[----:B------:R-:W2:Y:S04]  /*2740*/  SHFL.UP PT, R27, R164, 0x10, RZ ;  /* 0x06000000a41b7989 */ /* 0x000ea800000e00ff */
[----:B------:R-:W3:Y:S07]  /*2750*/  SHFL.UP PT, R26, R165, 0x10, RZ ;  /* 0x06000000a51a7989 */ /* 0x000eee00000e00ff */
[----:B0-----:R-:W-:-:S02]  /*2760*/  @!P1 FFMA.FTZ R153, R168, R162, R153 ;  /* 0x000000a2a8999223 */ /* 0x001fc40000010099 */
[----:B------:R-:W-:Y:S01]  /*2770*/  SHFL.IDX PT, R162, R155, RZ, 0x1f ;  /* 0x00001fff9ba27589 */ /* 0x000fe200000e0000 */
[----:B-1----:R-:W-:Y:S01]  /*2780*/  @!P1 FMUL.FTZ R168, R168, R147 ;  /* 0x00000093a8a89220 */ /* 0x002fe20000410000 */
[----:B------:R-:W-:Y:S02]  /*2790*/  ISETP.GE.AND P1, PT, R144, c[0x0][0x174], PT ;  /* 0x00005d0090007a0c */ /* 0x000fe40003f26270 */
[----:B------:R-:W0:Y:S02]  /*27a0*/  SHFL.DOWN PT, R166, R153, 0x8, 0x1f ;  /* 0x09001f0099a67f89 */ /* 0x000e2400000e0000 */
[C---:B------:R-:W-:Y:S02]  /*27b0*/  ISETP.NE.OR P1, PT, R142.reuse, RZ, P1 ;  /* 0x000000ff8e00720c */ /* 0x040fe40000f25670 */
[----:B------:R-:W1:Y:S01]  /*27c0*/  SHFL.DOWN PT, R147, R168, 0x8, 0x1f ;  /* 0x09001f00a8937f89 */ /* 0x000e6200000e0000 */
[C---:B--2---:R-:W-:Y:S01]  /*27d0*/  @P4 FFMA.FTZ R164, R165.reuse, R27, R164 ;  /* 0x0000001ba5a44223 */ /* 0x044fe200000100a4 */
[----:B------:R-:W-:Y:S01]  /*27e0*/  MOV R27, RZ ;  /* 0x000000ff001b7202 */ /* 0x000fe20000000f00 */
[----:B---3--:R-:W-:Y:S01]  /*27f0*/  @P4 FMUL.FTZ R165, R165, R26 ;  /* 0x0000001aa5a54220 */ /* 0x008fe20000410000 */
[----:B------:R-:W-:Y:S01]  /*2800*/  ISETP.GE.U32.AND P4, PT, R142, 0x18, PT ;  /* 0x000000188e00780c */ /* 0x000fe20003f86070 */
[----:B------:R-:W-:-:S02]  /*2810*/  IMAD.MOV.U32 R26, RZ, RZ, 0x3f800000 ;  /* 0x3f800000ff1a7424 */ /* 0x000fc400078e00ff */
[----:B------:R-:W-:Y:S04]  /*2820*/  SHFL.UP PT, R164, R164, 0x1, RZ ;  /* 0x04200000a4a47989 */ /* 0x000fe800000e00ff */
[----:B------:R-:W2:Y:S04]  /*2830*/  SHFL.UP PT, R165, R165, 0x1, RZ ;  /* 0x04200000a5a57989 */ /* 0x000ea800000e00ff */
[----:B------:R-:W-:Y:S01]  /*2840*/  @!P1 LDS.64 R26, [R117.X8+0x10f8] ;  /* 0x0010f800751a9984 */ /* 0x000fe20000008a00 */
[----:B------:R-:W-:Y:S01]  /*2850*/  ISETP.GE.U32.AND P1, PT, R142, 0x10, PT ;  /* 0x000000108e00780c */ /* 0x000fe20003f26070 */
[----:B0-----:R-:W-:-:S02]  /*2860*/  @!P4 FFMA.FTZ R153, R168, R166, R153 ;  /* 0x000000a6a899c223 */ /* 0x001fc40000010099 */
[----:B-1----:R-:W-:-:S03]  /*2870*/  @!P4 FMUL.FTZ R168, R168, R147 ;  /* 0x00000093a8a8c220 */ /* 0x002fc60000410000 */
[----:B------:R-:W0:Y:S04]  /*2880*/  SHFL.DOWN PT, R166, R153, 0x10, 0x1f ;  /* 0x0a001f0099a67f89 */ /* 0x000e2800000e0000 */
[----:B------:R-:W1:Y:S01]  /*2890*/  SHFL.DOWN PT, R147, R168, 0x10, 0x1f ;  /* 0x0a001f00a8937f89 */ /* 0x000e6200000e0000 */
[----:B--2---:R-:W-:-:S04]  /*28a0*/  @P3 FFMA.FTZ R162, R165, R162, R164 ;  /* 0x000000a2a5a23223 */ /* 0x004fc800000100a4 */
[----:B------:R-:W-:Y:S01]  /*28b0*/  FFMA.FTZ R162, R167, R162, R157 ;  /* 0x000000a2a7a27223 */ /* 0x000fe2000001009d */
[----:B------:R-:W-:-:S03]  /*28c0*/  IADD3 R167, -R75, c[0x0][0x168], -R38 ;  /* 0x00005a004ba77a10 */ /* 0x000fc60007ffe926 */
[-C--:B------:R-:W-:Y:S02]  /*28d0*/  FMUL.FTZ R134, R134, R162.reuse ;  /* 0x000000a286867220 */ /* 0x080fe40000410000 */
[----:B------:R-:W-:Y:S02]  /*28e0*/  FFMA.FTZ R164, R122, R162, R159 ;  /* 0x000000a27aa47223 */ /* 0x000fe4000001009f */
[----:B------:R-:W-:Y:S02]  /*28f0*/  FFMA.FTZ R134, R85, R134, RZ ;  /* 0x0000008655867223 */ /* 0x000fe400000100ff */
[----:B------:R-:W-:Y:S02]  /*2900*/  FMUL.FTZ R154, R154, R164 ;  /* 0x000000a49a9a7220 */ /* 0x000fe40000410000 */
[----:B0-----:R-:W-:Y:S02]  /*2910*/  @!P1 FFMA.FTZ R153, R168, R166, R153 ;  /* 0x000000a6a8999223 */ /* 0x001fe40000010099 */
[----:B------:R-:W-:-:S02]  /*2920*/  FFMA.FTZ R165, R124, R164, R161 ;  /* 0x000000a47ca57223 */ /* 0x000fc400000100a1 */
[----:B-1----:R-:W-:Y:S01]  /*2930*/  @!P1 FMUL.FTZ R168, R168, R147 ;  /* 0x00000093a8a89220 */ /* 0x002fe20000410000 */
[----:B------:R-:W-:Y:S01]  /*2940*/  SHFL.DOWN PT, R157, R153, 0x1, 0x1f ;  /* 0x08201f00999d7f89 */ /* 0x000fe200000e0000 */
[----:B------:R-:W-:Y:S01]  /*2950*/  FFMA.FTZ R134, R87, R154, R134 ;  /* 0x0000009a57867223 */ /* 0x000fe20000010086 */
[----:B------:R-:W-:Y:S01]  /*2960*/  ISETP.GE.AND P1, PT, R167, 0x1, PT ;  /* 0x00000001a700780c */ /* 0x000fe20003f26270 */
[-C--:B------:R-:W-:Y:S01]  /*2970*/  FMUL.FTZ R154, R148, R165.reuse ;  /* 0x000000a5949a7220 */ /* 0x080fe20000410000 */
[----:B------:R-:W-:Y:S01]  /*2980*/  SHFL.DOWN PT, R155, R168, 0x1, 0x1f ;  /* 0x08201f00a89b7f89 */ /* 0x000fe200000e0000 */
[----:B------:R-:W-:Y:S02]  /*2990*/  FFMA.FTZ R163, R126, R165, R163 ;  /* 0x000000a57ea37223 */ /* 0x000fe400000100a3 */
[----:B------:R-:W-:Y:S01]  /*29a0*/  FFMA.FTZ R154, R89, R154, R134 ;  /* 0x0000009a599a7223 */ /* 0x000fe20000010086 */
[----:B------:R-:W0:Y:S01]  /*29b0*/  SHFL.IDX PT, R148, R27, RZ, 0x1f ;  /* 0x00001fff1b947589 */ /* 0x000e2200000e0000 */
[----:B------:R-:W-:-:S02]  /*29c0*/  FMUL.FTZ R150, R150, R163 ;  /* 0x000000a396967220 */ /* 0x000fc40000410000 */
[----:B------:R-:W-:Y:S01]  /*29d0*/  FFMA.FTZ R166, R128, R163, R145 ;  /* 0x000000a380a67223 */ /* 0x000fe20000010091 */
[----:B------:R-:W-:Y:S01]  /*29e0*/  SHFL.IDX PT, R147, R153, RZ, 0x1f ;  /* 0x00001fff99937589 */ /* 0x000fe200000e0000 */
[----:B------:R-:W-:Y:S02]  /*29f0*/  FFMA.FTZ R150, R91, R150, R154 ;  /* 0x000000965b967223 */ /* 0x000fe4000001009a */
[-C--:B------:R-:W-:Y:S01]  /*2a00*/  FMUL.FTZ R152, R152, R166.reuse ;  /* 0x000000a698987220 */ /* 0x080fe20000410000 */
[----:B------:R-:W1:Y:S01]  /*2a10*/  SHFL.IDX PT, R134, R168, RZ, 0x1f ;  /* 0x00001fffa8867589 */ /* 0x000e6200000e0000 */
[----:B------:R-:W-:Y:S02]  /*2a20*/  FFMA.FTZ R154, R130, R166, R143 ;  /* 0x000000a6829a7223 */ /* 0x000fe4000001008f */
[----:B------:R-:W-:Y:S02]  /*2a30*/  FFMA.FTZ R150, R93, R152, R150 ;  /* 0x000000985d967223 */ /* 0x000fe40000010096 */
[----:B------:R-:W-:-:S02]  /*2a40*/  FMUL.FTZ R156, R156, R154 ;  /* 0x0000009a9c9c7220 */ /* 0x000fc40000410000 */
[----:B------:R-:W-:Y:S02]  /*2a50*/  FFMA.FTZ R152, R132, R154, R141 ;  /* 0x0000009a84987223 */ /* 0x000fe4000001008d */
[----:B------:R-:W-:Y:S02]  /*2a60*/  FFMA.FTZ R150, R95, R156, R150 ;  /* 0x0000009c5f967223 */ /* 0x000fe40000010096 */
[-C--:B------:R-:W-:Y:S01]  /*2a70*/  FFMA.FTZ R156, R136, R152.reuse, R137 ;  /* 0x00000098889c7223 */ /* 0x080fe20000010089 */
[----:B------:R-:W-:Y:S01]  /*2a80*/  P2R R137, PR, RZ, 0x20 ;  /* 0x00000020ff897803 */ /* 0x000fe20000000000 */
[----:B------:R-:W-:Y:S02]  /*2a90*/  FMUL.FTZ R158, R158, R152 ;  /* 0x000000989e9e7220 */ /* 0x000fe40000410000 */
[----:B------:R-:W-:Y:S02]  /*2aa0*/  FMUL.FTZ R160, R160, R156 ;  /* 0x0000009ca0a07220 */ /* 0x000fe40000410000 */
[----:B0-----:R-:W-:Y:S01]  /*2ab0*/  @P2 FFMA.FTZ R148, R155, R148, R157 ;  /* 0x000000949b942223 */ /* 0x001fe2000001009d */
[----:B------:R-:W-:Y:S01]  /*2ac0*/  ISETP.GE.AND P2, PT, R167, 0x21, PT ;  /* 0x00000021a700780c */ /* 0x000fe20003f46270 */
[----:B------:R-:W-:-:S02]  /*2ad0*/  FFMA.FTZ R150, R97, R158, R150 ;  /* 0x0000009e61967223 */ /* 0x000fc40000010096 */
[----:B------:R-:W-:Y:S02]  /*2ae0*/  FFMA.FTZ R137, R148, R139, R174 ;  /* 0x0000008b94897223 */ /* 0x000fe400000100ae */
[----:B------:R-:W-:Y:S02]  /*2af0*/  FMUL.FTZ R148, R29, R164 ;  /* 0x000000a41d947220 */ /* 0x000fe40000410000 */
[----:B------:R-:W-:Y:S02]  /*2b00*/  FFMA.FTZ R141, R136, R137, R173 ;  /* 0x00000089888d7223 */ /* 0x000fe400000100ad */
[C---:B-1----:R-:W-:Y:S02]  /*2b10*/  FFMA.FTZ R27, R134.reuse, R27, R147 ;  /* 0x0000001b861b7223 */ /* 0x042fe40000010093 */
[----:B------:R-:W-:Y:S02]  /*2b20*/  FMUL.FTZ R26, R134, R26 ;  /* 0x0000001a861a7220 */ /* 0x000fe40000410000 */
[----:B------:R-:W-:-:S02]  /*2b30*/  FFMA.FTZ R139, R132, R141, R172 ;  /* 0x0000008d848b7223 */ /* 0x000fc400000100ac */
[----:B------:R-:W-:Y:S01]  /*2b40*/  FFMA.FTZ R134, R99, R160, R150 ;  /* 0x000000a063867223 */ /* 0x000fe20000010096 */
[----:B------:R0:W-:Y:S01]  /*2b50*/  @!P5 STS.64 [R117.X8+0x10f8], R26 ;  /* 0x0010f81a7500d388 */ /* 0x0001e20000008a00 */
[----:B------:R-:W-:Y:S02]  /*2b60*/  FMUL.FTZ R150, R29, R162 ;  /* 0x000000a21d967220 */ /* 0x000fe40000410000 */
[----:B------:R-:W-:Y:S02]  /*2b70*/  FFMA.FTZ R147, R130, R139, R171 ;  /* 0x0000008b82937223 */ /* 0x000fe400000100ab */
[----:B------:R-:W-:Y:S02]  /*2b80*/  FMUL.FTZ R143, R85, R150 ;  /* 0x00000096558f7220 */ /* 0x000fe40000410000 */
[----:B------:R-:W-:Y:S02]  /*2b90*/  FFMA.FTZ R145, R128, R147, R170 ;  /* 0x0000009380917223 */ /* 0x000fe400000100aa */
[----:B------:R-:W-:Y:S01]  /*2ba0*/  FMUL.FTZ R153, R87, R148 ;  /* 0x0000009457997220 */ /* 0x000fe20000410000 */
[----:B------:R1:W-:Y:S01]  /*2bb0*/  STS [R48.X4+0x220], R143 ;  /* 0x0002208f30007388 */ /* 0x0003e20000004800 */
[----:B------:R-:W-:-:S02]  /*2bc0*/  FMUL.FTZ R128, R29, R152 ;  /* 0x000000981d807220 */ /* 0x000fc40000410000 */
[C---:B0-----:R-:W-:Y:S01]  /*2bd0*/  FMUL.FTZ R26, R29.reuse, R166 ;  /* 0x000000a61d1a7220 */ /* 0x041fe20000410000 */
[----:B------:R0:W-:Y:S01]  /*2be0*/  STS [R48.X4+0x224], R153 ;  /* 0x0002249930007388 */ /* 0x0001e20000004800 */
[----:B------:R-:W-:Y:S02]  /*2bf0*/  FMUL.FTZ R130, R29, R156 ;  /* 0x0000009c1d827220 */ /* 0x000fe40000410000 */
[----:B------:R-:W-:Y:S02]  /*2c00*/  FMUL.FTZ R27, R93, R26 ;  /* 0x0000001a5d1b7220 */ /* 0x000fe40000410000 */
[----:B------:R-:W-:Y:S02]  /*2c10*/  FMUL.FTZ R136, R29, R165 ;  /* 0x000000a51d887220 */ /* 0x000fe40000410000 */
[----:B-1----:R-:W-:Y:S01]  /*2c20*/  FFMA.FTZ R143, R126, R145, R151 ;  /* 0x000000917e8f7223 */ /* 0x002fe20000010097 */
[----:B------:R1:W-:Y:S01]  /*2c30*/  STS [R48.X4+0x230], R27 ;  /* 0x0002301b30007388 */ /* 0x0003e20000004800 */
[----:B------:R-:W-:-:S02]  /*2c40*/  FFMA.FTZ R126, -R88, R123, R164 ;  /* 0x0000007b587e7223 */ /* 0x000fc400000101a4 */
[----:B------:R-:W-:Y:S02]  /*2c50*/  FFMA.FTZ R149, R124, R143, R149 ;  /* 0x0000008f7c957223 */ /* 0x000fe40000010095 */
[----:B------:R-:W-:Y:S02]  /*2c60*/  FMUL.FTZ R159, R97, R128 ;  /* 0x00000080619f7220 */ /* 0x000fe40000410000 */
[----:B0-----:R-:W-:Y:S01]  /*2c70*/  FFMA.FTZ R153, R122, R149, R169 ;  /* 0x000000957a997223 */ /* 0x001fe200000100a9 */
[----:B------:R-:W-:Y:S01]  /*2c80*/  SHF.L.U32 R169, R118, 0x2, RZ ;  /* 0x0000000276a97819 */ /* 0x000fe200000006ff */
[C---:B------:R-:W-:Y:S01]  /*2c90*/  FFMA.FTZ R122, -R84.reuse, R121, R162 ;  /* 0x00000079547a7223 */ /* 0x040fe200000101a2 */
[----:B------:R0:W-:Y:S01]  /*2ca0*/  STS [R48.X4+0x238], R159 ;  /* 0x0002389f30007388 */ /* 0x0001e20000004800 */
[----:B------:R-:W-:Y:S02]  /*2cb0*/  FMUL.FTZ R151, R84, R153 ;  /* 0x0000009954977220 */ /* 0x000fe40000410000 */
[----:B------:R-:W-:-:S02]  /*2cc0*/  FMUL.FTZ R124, R88, R149 ;  /* 0x00000095587c7220 */ /* 0x000fc40000410000 */
[----:B-1----:R-:W-:Y:S02]  /*2cd0*/  FFMA.FTZ R27, R151, R122, RZ ;  /* 0x0000007a971b7223 */ /* 0x002fe400000100ff */
[----:B------:R-:W-:Y:S02]  /*2ce0*/  FMUL.FTZ R161, R99, R130 ;  /* 0x0000008263a17220 */ /* 0x000fe40000410000 */
[C---:B------:R-:W-:Y:S02]  /*2cf0*/  FFMA.FTZ R130, -R90.reuse, R125, R165 ;  /* 0x0000007d5a827223 */ /* 0x040fe400000101a5 */
[----:B------:R-:W-:Y:S01]  /*2d00*/  FMUL.FTZ R128, R90, R143 ;  /* 0x0000008f5a807220 */ /* 0x000fe20000410000 */
[----:B------:R-:W-:Y:S01]  /*2d10*/  STS [R48.X4+0x23c], R161 ;  /* 0x00023ca130007388 */ /* 0x000fe20000004800 */
[----:B------:R-:W-:Y:S02]  /*2d20*/  FFMA.FTZ R27, R124, R126, R27 ;  /* 0x0000007e7c1b7223 */ /* 0x000fe4000001001b */
[----:B------:R-:W-:-:S02]  /*2d30*/  FMUL.FTZ R148, R29, R163 ;  /* 0x000000a31d947220 */ /* 0x000fc40000410000 */
[----:B------:R-:W-:Y:S02]  /*2d40*/  FMUL.FTZ R155, R89, R136 ;  /* 0x00000088599b7220 */ /* 0x000fe40000410000 */
[----:B------:R-:W-:Y:S02]  /*2d50*/  FMUL.FTZ R26, R29, R154 ;  /* 0x0000009a1d1a7220 */ /* 0x000fe40000410000 */
[C---:B------:R-:W-:Y:S01]  /*2d60*/  FFMA.FTZ R136, -R98.reuse, R127, R163 ;  /* 0x0000007f62887223 */ /* 0x040fe200000101a3 */
[----:B------:R-:W-:Y:S01]  /*2d70*/  STS [R48.X4+0x228], R155 ;  /* 0x0002289b30007388 */ /* 0x000fe20000004800 */
[----:B------:R-:W-:Y:S02]  /*2d80*/  FMUL.FTZ R132, R98, R145 ;  /* 0x0000009162847220 */ /* 0x000fe40000410000 */
[----:B------:R-:W-:Y:S02]  /*2d90*/  FFMA.FTZ R27, R128, R130, R27 ;  /* 0x00000082801b7223 */ /* 0x000fe4000001001b */
[----:B------:R-:W-:-:S02]  /*2da0*/  FMUL.FTZ R157, R91, R148 ;  /* 0x000000945b9d7220 */ /* 0x000fc40000410000 */
[----:B------:R-:W-:Y:S01]  /*2db0*/  FMUL.FTZ R29, R95, R26 ;  /* 0x0000001a5f1d7220 */ /* 0x000fe20000410000 */
[----:B------:R-:W-:Y:S01]  /*2dc0*/  SHF.L.U64.HI R26, R118, 0x2, R119 ;  /* 0x00000002761a7819 */ /* 0x000fe20000010277 */
[C---:B------:R-:W-:Y:S01]  /*2dd0*/  FFMA.FTZ R150, -R100.reuse, R129, R166 ;  /* 0x0000008164967223 */ /* 0x040fe200000101a6 */
[----:B------:R1:W-:Y:S01]  /*2de0*/  STS [R48.X4+0x22c], R157 ;  /* 0x00022c9d30007388 */ /* 0x0003e20000004800 */
[----:B------:R-:W-:Y:S02]  /*2df0*/  FMUL.FTZ R148, R100, R147 ;  /* 0x0000009364947220 */ /* 0x000fe40000410000 */
[----:B------:R-:W-:Y:S01]  /*2e00*/  FFMA.FTZ R27, R132, R136, R27 ;  /* 0x00000088841b7223 */ /* 0x000fe2000001001b */
[----:B------:R2:W-:Y:S01]  /*2e10*/  STS [R48.X4+0x234], R29 ;  /* 0x0002341d30007388 */ /* 0x0005e20000004800 */
[----:B------:R-:W-:Y:S02]  /*2e20*/  FFMA.FTZ R154, -R102, R131, R154 ;  /* 0x00000083669a7223 */ /* 0x000fe4000001019a */
[----:B------:R-:W-:-:S02]  /*2e30*/  FFMA.FTZ R27, R148, R150, R27 ;  /* 0x00000096941b7223 */ /* 0x000fc4000001001b */
[----:B0-----:R-:W-:Y:S02]  /*2e40*/  FFMA.FTZ R159, -R106, R135, R156 ;  /* 0x000000876a9f7223 */ /* 0x001fe4000001019c */
[----:B-1----:R-:W-:Y:S02]  /*2e50*/  FFMA.FTZ R157, -R104, R133, R152 ;  /* 0x00000085689d7223 */ /* 0x002fe40000010198 */
[----:B------:R-:W-:Y:S02]  /*2e60*/  FMUL.FTZ R152, R102, R139 ;  /* 0x0000008b66987220 */ /* 0x000fe40000410000 */
[----:B------:R-:W-:Y:S02]  /*2e70*/  IMAD R162, R26, c[0x0][0x2d0], RZ ;  /* 0x0000b4001aa27a24 */ /* 0x000fe400078e02ff */
[----:B------:R-:W-:Y:S02]  /*2e80*/  FMUL.FTZ R158, R106, R137 ;  /* 0x000000896a9e7220 */ /* 0x000fe40000410000 */
[----:B------:R-:W-:-:S02]  /*2e90*/  FMUL.FTZ R156, R104, R141 ;  /* 0x0000008d689c7220 */ /* 0x000fc40000410000 */
[----:B------:R-:W-:Y:S01]  /*2ea0*/  FFMA.FTZ R155, R152, R154, R27 ;  /* 0x0000009a989b7223 */ /* 0x000fe2000001001b */
[----:B------:R-:W-:Y:S06]  /*2eb0*/  BAR.SYNC.DEFER_BLOCKING 0x0 ;  /* 0x0000000000007b1d */ /* 0x000fec0000010000 */
[----:B------:R-:W-:Y:S05]  /*2ec0*/  @!P1 BRA `(.L_x_6786) ;  /* 0x0000009000009947 */ /* 0x000fea0003800000 */
[----:B--2---:R-:W-:Y:S01]  /*2ed0*/  LEA.HI.SX32 R160, R38, R38, 0x1b ;  /* 0x0000002626a07211 */ /* 0x004fe200078fdaff */
[----:B------:R-:W-:Y:S02]  /*2ee0*/  IMAD R28, R28, c[0x0][0x2d0], RZ ;  /* 0x0000b4001c1c7a24 */ /* 0x000fe400078e02ff */
[----:B------:R-:W-:-:S02]  /*2ef0*/  IMAD.WIDE.U32 R26, R117, c[0x0][0x2d0], R16 ;  /* 0x0000b400751a7a25 */ /* 0x000fc400078e0010 */
[----:B------:R-:W0:Y:S02]  /*2f00*/  LDS R161, [R160.X4+0x220] ;  /* 0x00022000a0a17984 */ /* 0x000e240000004800 */
[----:B------:R-:W-:Y:S01]  /*2f10*/  IMAD R29, R117, c[0x0][0x2d4], R28 ;  /* 0x0000b500751d7a24 */ /* 0x000fe200078e021c */
[----:B------:R-:W-:-:S03]  /*2f20*/  LEA R28, P1, R26, c[0x0][0x320], 0x2 ;  /* 0x0000c8001a1c7a11 */ /* 0x000fc600078210ff */
[----:B------:R-:W-:-:S05]  /*2f30*/  IMAD.IADD R27, R27, 0x1, R29 ;  /* 0x000000011b1b7824 */ /* 0x000fca00078e021d */
[----:B------:R-:W-:-:S05]  /*2f40*/  LEA.HI.X R29, R26, c[0x0][0x324], R27, 0x2, P1 ;  /* 0x0000c9001a1d7a11 */ /* 0x000fca00008f141b */
[----:B0-----:R0:W-:Y:S02]  /*2f50*/  RED.E.ADD.F32.FTZ.RN.STRONG.GPU [R28.64], R161 ;  /* 0x000000a11c00798e */ /* 0x0011e4000c10e784 */
.L_x_6786:
[----:B--2---:R-:W-:Y:S05]  /*2f60*/  BSYNC B0 ;  /* 0x0000000000007941 */ /* 0x004fea0003800000 */
.L_x_6785:
[----:B0-----:R0:W1:Y:S01]  /*2f70*/  LDS R29, [R50.X4+0x2a0] ;  /* 0x0002a000321d7984 */ /* 0x0010620000004800 */
[----:B------:R-:W-:Y:S01]  /*2f80*/  BSSY B0, `(.L_x_6787) ;  /* 0x0000008000007945 */ /* 0x000fe20003800000 */
[----:B------:R-:W-:Y:S02]  /*2f90*/  IMAD R161, R169, c[0x0][0x2d4], R162 ;  /* 0x0000b500a9a17a24 */ /* 0x000fe400078e02a2 */
[----:B------:R-:W-:Y:S02]  /*2fa0*/  FMUL.FTZ R160, R158, R159 ;  /* 0x0000009f9ea07220 */ /* 0x000fe40000410000 */
[----:B------:R-:W-:Y:S01]  /*2fb0*/  FFMA.FTZ R155, R156, R157, R155 ;  /* 0x0000009d9c9b7223 */ /* 0x000fe2000001009b */
[----:B------:R-:W-:Y:S05]  /*2fc0*/  @!P2 BRA `(.L_x_6788) ;  /* 0x000000300000a947 */ /* 0x000fea0003800000 */
[----:B------:R-:W-:-:S05]  /*2fd0*/  IMAD.WIDE.U32 R26, R169, c[0x0][0x2d0], R14 ;  /* 0x0000b400a91a7a25 */ /* 0x000fca00078e000e */
[----:B------:R-:W-:-:S05]  /*2fe0*/  IADD3 R27, R27, R161, RZ ;  /* 0x000000a11b1b7210 */ /* 0x000fca0007ffe0ff */
[----:B-1----:R1:W-:Y:S02]  /*2ff0*/  RED.E.ADD.F32.FTZ.RN.STRONG.GPU [R26.64], R29 ;  /* 0x0000001d1a00798e */ /* 0x0023e4000c10e784 */
.L_x_6788:
[----:B------:R-:W-:Y:S05]  /*3000*/  BSYNC B0 ;  /* 0x0000000000007941 */ /* 0x000fea0003800000 */
.L_x_6787:
[----:B-1----:R1:W2:Y:S01]  /*3010*/  LDS R29, [R51.X4+0x320] ;  /* 0x00032000331d7984 */ /* 0x0022a20000004800 */
[----:B------:R-:W-:Y:S01]  /*3020*/  ISETP.GE.AND P6, PT, R167, 0x41, PT ;  /* 0x00000041a700780c */ /* 0x000fe20003fc6270 */
[----:B------:R-:W-:Y:S01]  /*3030*/  BSSY B0, `(.L_x_6789) ;  /* 0x000000b000007945 */ /* 0x000fe20003800000 */
[----:B------:R-:W-:Y:S01]  /*3040*/  FADD.FTZ R160, R155, R160 ;  /* 0x000000a09ba07221 */ /* 0x000fe20000010000 */
[C---:B------:R-:W-:Y:S02]  /*3050*/  ISETP.GE.AND P1, PT, R167.reuse, 0x61, PT ;  /* 0x00000061a700780c */ /* 0x040fe40003f26270 */
[C---:B------:R-:W-:Y:S02]  /*3060*/  ISETP.GE.AND P2, PT, R167.reuse, 0x81, PT ;  /* 0x00000081a700780c */ /* 0x040fe40003f46270 */
[C---:B------:R-:W-:Y:S02]  /*3070*/  ISETP.GE.AND P3, PT, R167.reuse, 0xa1, PT ;  /* 0x000000a1a700780c */ /* 0x040fe40003f66270 */
[----:B------:R-:W-:-:S02]  /*3080*/  ISETP.GE.AND P4, PT, R167, 0xc1, PT ;  /* 0x000000c1a700780c */ /* 0x000fc40003f86270 */
[----:B------:R-:W-:Y:S02]  /*3090*/  ISETP.GE.AND P5, PT, R167, 0xe1, PT ;  /* 0x000000e1a700780c */ /* 0x000fe40003fa6270 */
[----:B------:R-:W-:Y:S06]  /*30a0*/  @!P6 BRA `(.L_x_6790) ;  /* 0x000000300000e947 */ /* 0x000fec0003800000 */
[----:B-1----:R-:W-:-:S04]  /*30b0*/  IMAD.WIDE.U32 R26, R169, c[0x0][0x2d0], R12 ;  /* 0x0000b400a91a7a25 */ /* 0x002fc800078e000c */
[----:B------:R-:W-:-:S05]  /*30c0*/  IMAD.IADD R27, R161, 0x1, R27 ;  /* 0x00000001a11b7824 */ /* 0x000fca00078e021b */
[----:B--2---:R1:W-:Y:S02]  /*30d0*/  RED.E.ADD.F32.FTZ.RN.STRONG.GPU [R26.64], R29 ;  /* 0x0000001d1a00798e */ /* 0x0043e4000c10e784 */
.L_x_6790:
[----:B-1----:R-:W-:Y:S05]  /*30e0*/  BSYNC B0 ;  /* 0x0000000000007941 */ /* 0x002fea0003800000 */
.L_x_6789:
[----:B--2---:R1:W2:Y:S01]  /*30f0*/  LDS R29, [R52.X4+0x3a0] ;  /* 0x0003a000341d7984 */ /* 0x0042a20000004800 */
[----:B------:R-:W-:Y:S01]  /*3100*/  BSSY B0, `(.L_x_6791) ;  /* 0x0000005000007945 */ /* 0x000fe20003800000 */
[----:B------:R-:W-:Y:S05]  /*3110*/  @!P1 BRA `(.L_x_6792) ;  /* 0x0000003000009947 */ /* 0x000fea0003800000 */
[----:B------:R-:W-:-:S05]  /*3120*/  IMAD.WIDE.U32 R26, R169, c[0x0][0x2d0], R10 ;  /* 0x0000b400a91a7a25 */ /* 0x000fca00078e000a */
[----:B------:R-:W-:-:S05]  /*3130*/  IADD3 R27, R161, R27, RZ ;  /* 0x0000001ba11b7210 */ /* 0x000fca0007ffe0ff */
[----:B--2---:R2:W-:Y:S02]  /*3140*/  RED.E.ADD.F32.FTZ.RN.STRONG.GPU [R26.64], R29 ;  /* 0x0000001d1a00798e */ /* 0x0045e4000c10e784 */
.L_x_6792:
[----:B------:R-:W-:Y:S05]  /*3150*/  BSYNC B0 ;  /* 0x0000000000007941 */ /* 0x000fea0003800000 */
.L_x_6791:
[----:B--2---:R2:W3:Y:S01]  /*3160*/  LDS R29, [R53.X4+0x420] ;  /* 0x00042000351d7984 */ /* 0x0044e20000004800 */
[----:B------:R-:W-:Y:S01]  /*3170*/  BSSY B0, `(.L_x_6793) ;  /* 0x0000005000007945 */ /* 0x000fe20003800000 */
[----:B------:R-:W-:Y:S05]  /*3180*/  @!P2 BRA `(.L_x_6794) ;  /* 0x000000300000a947 */ /* 0x000fea0003800000 */
[----:B------:R-:W-:-:S04]  /*3190*/  IMAD.WIDE.U32 R26, R169, c[0x0][0x2d0], R8 ;  /* 0x0000b400a91a7a25 */ /* 0x000fc800078e0008 */
[----:B------:R-:W-:-:S05]  /*31a0*/  IMAD.IADD R27, R161, 0x1, R27 ;  /* 0x00000001a11b7824 */ /* 0x000fca00078e021b */
[----:B---3--:R3:W-:Y:S02]  /*31b0*/  RED.E.ADD.F32.FTZ.RN.STRONG.GPU [R26.64], R29 ;  /* 0x0000001d1a00798e */ /* 0x0087e4000c10e784 */
.L_x_6794:
[----:B------:R-:W-:Y:S05]  /*31c0*/  BSYNC B0 ;  /* 0x0000000000007941 */ /* 0x000fea0003800000 */
.L_x_6793:
[----:B---3--:R3:W4:Y:S01]  /*31d0*/  LDS R29, [R54.X4+0x4a0] ;  /* 0x0004a000361d7984 */ /* 0x0087220000004800 */
[----:B------:R-:W-:Y:S01]  /*31e0*/  BSSY B0, `(.L_x_6795) ;  /* 0x0000005000007945 */ /* 0x000fe20003800000 */
[----:B------:R-:W-:Y:S05]  /*31f0*/  @!P3 BRA `(.L_x_6796) ;  /* 0x000000300000b947 */ /* 0x000fea0003800000 */
[----:B------:R-:W-:-:S05]  /*3200*/  IMAD.WIDE.U32 R26, R169, c[0x0][0x2d0], R6 ;  /* 0x0000b400a91a7a25 */ /* 0x000fca00078e0006 */
[----:B------:R-:W-:-:S05]  /*3210*/  IADD3 R27, R161, R27, RZ ;  /* 0x0000001ba11b7210 */ /* 0x000fca0007ffe0ff */
[----:B----4-:R4:W-:Y:S02]  /*3220*/  RED.E.ADD.F32.FTZ.RN.STRONG.GPU [R26.64], R29 ;  /* 0x0000001d1a00798e */ /* 0x0109e4000c10e784 */
.L_x_6796:
[----:B------:R-:W-:Y:S05]  /*3230*/  BSYNC B0 ;  /* 0x0000000000007941 */ /* 0x000fea0003800000 */
.L_x_6795:
[----:B------:R0:W1:Y:S01]  /*3240*/  LDS R155, [R55.X4+0x520] ;  /* 0x00052000379b7984 */ /* 0x0000620000004800 */
[----:B------:R-:W-:Y:S01]  /*3250*/  BSSY B0, `(.L_x_6797) ;  /* 0x0000006000007945 */ /* 0x000fe20003800000 */
[----:B----4-:R-:W-:Y:S01]  /*3260*/  IMAD.WIDE.U32 R26, R169, c[0x0][0x2d0], R2 ;  /* 0x0000b400a91a7a25 */ /* 0x010fe200078e0002 */
[----:B------:R-:W-:Y:S05]  /*3270*/  @!P4 BRA `(.L_x_6798) ;  /* 0x000000300000c947 */ /* 0x000fea0003800000 */
[----:B------:R-:W-:-:S04]  /*3280*/  IMAD.WIDE.U32 R28, R169, c[0x0][0x2d0], R4 ;  /* 0x0000b400a91c7a25 */ /* 0x000fc800078e0004 */
[----:B------:R-:W-:-:S05]  /*3290*/  IMAD.IADD R29, R161, 0x1, R29 ;  /* 0x00000001a11d7824 */ /* 0x000fca00078e021d */
[----:B-1----:R1:W-:Y:S02]  /*32a0*/  RED.E.ADD.F32.FTZ.RN.STRONG.GPU [R28.64], R155 ;  /* 0x0000009b1c00798e */ /* 0x0023e4000c10e784 */
.L_x_6798:
[----:B------:R-:W-:Y:S05]  /*32b0*/  BSYNC B0 ;  /* 0x0000000000007941 */ /* 0x000fea0003800000 */
.L_x_6797:
[----:B-1----:R1:W4:Y:S01]  /*32c0*/  LDS R29, [R56.X4+0x5a0] ;  /* 0x0005a000381d7984 */ /* 0x0023220000004800 */
[----:B------:R-:W-:Y:S01]  /*32d0*/  BSSY B0, `(.L_x_6799) ;  /* 0x0000004000007945 */ /* 0x000fe20003800000 */
[----:B------:R-:W-:Y:S05]  /*32e0*/  @!P5 BRA `(.L_x_6800) ;  /* 0x000000200000d947 */ /* 0x000fea0003800000 */
[----:B------:R-:W-:-:S05]  /*32f0*/  IADD3 R27, R161, R27, RZ ;  /* 0x0000001ba11b7210 */ /* 0x000fca0007ffe0ff */
[----:B----4-:R4:W-:Y:S02]  /*3300*/  RED.E.ADD.F32.FTZ.RN.STRONG.GPU [R26.64], R29 ;  /* 0x0000001d1a00798e */ /* 0x0109e4000c10e784 */
.L_x_6800:
[----:B------:R-:W-:Y:S05]  /*3310*/  BSYNC B0 ;  /* 0x0000000000007941 */ /* 0x000fea0003800000 */
.L_x_6799:
        /* <DEDUP_REMOVED lines=8> */
[----:B------:R-:W-:Y:S02]  /*33a0*/  FMUL.FTZ R28, R120, R137 ;  /* 0x00000089781c7220 */ /* 0x000fe40000410000 */
[----:B------:R-:W-:-:S02]  /*33b0*/  FFMA.FTZ R133, R133, R141, R26 ;  /* 0x0000008d85857223 */ /* 0x000fc4000001001a */
[----:B------:R-:W-:Y:S02]  /*33c0*/  FMUL.FTZ R28, R159, R28 ;  /* 0x0000001c9f1c7220 */ /* 0x000fe40000410000 */
[----:B------:R-:W-:Y:S02]  /*33d0*/  FADD.FTZ R115, R158, R115 ;  /* 0x000000739e737221 */ /* 0x000fe40000010000 */
[----:B------:R-:W-:Y:S02]  /*33e0*/  FFMA.FTZ R28, R135, R137, R28 ;  /* 0x00000089871c7223 */ /* 0x000fe4000001001c */
[----:B------:R-:W-:Y:S02]  /*33f0*/  FADD.FTZ R114, R156, R114 ;  /* 0x000000729c727221 */ /* 0x000fe40000010000 */
[----:B------:R-:W-:Y:S02]  /*3400*/  FADD.FTZ R113, R152, R113 ;  /* 0x0000007198717221 */ /* 0x000fe40000010000 */
[----:B------:R-:W-:-:S02]  /*3410*/  FADD.FTZ R112, R148, R112 ;  /* 0x0000007094707221 */ /* 0x000fc40000010000 */
        /* <DEDUP_REMOVED lines=10> */
[----:B------:R-:W-:-:S03]  /*34c0*/  FADD.FTZ R108, R151, R108 ;  /* 0x0000006c976c7221 */ /* 0x000fc60000010000 */
        /* <DEDUP_REMOVED lines=11> */
[----:B------:R-:W-:Y:S02]  /*3580*/  FMUL.FTZ R27, R120, R139 ;  /* 0x0000008b781b7220 */ /* 0x000fe40000410000 */
[----:B-----5:R-:W-:Y:S01]  /*3590*/  @!P1 FADD.FTZ R134, R134, R29 ;  /* 0x0000001d86869221 */ /* 0x020fe20000010000 */
[----:B------:R-:W-:Y:S01]  /*35a0*/  ISETP.GT.AND P1, PT, R47, 0xf, PT ;  /* 0x0000000f2f00780c */ /* 0x000fe20003f24270 */
[----:B------:R-:W4:Y:S01]  /*35b0*/  SHFL.DOWN PT, R29, R160, 0x10, 0x1f ;  /* 0x0a001f00a01d7f89 */ /* 0x000f2200000e0000 */
[----:B------:R-:W-:Y:S02]  /*35c0*/  FMUL.FTZ R154, R154, R27 ;  /* 0x0000001b9a9a7220 */ /* 0x000fe40000410000 */
[----:B------:R-:W-:Y:S01]  /*35d0*/  FMUL.FTZ R27, R120, R147 ;  /* 0x00000093781b7220 */ /* 0x000fe20000410000 */
[----:B------:R-:W5:Y:S01]  /*35e0*/  SHFL.DOWN PT, R155, R134, 0x10, 0x1f ;  /* 0x0a001f00869b7f89 */ /* 0x000f6200000e0000 */
[----:B------:R-:W-:Y:S02]  /*35f0*/  FFMA.FTZ R154, R131, R139, R154 ;  /* 0x0000008b839a7223 */ /* 0x000fe4000001009a */
[----:B------:R-:W-:-:S02]  /*3600*/  FMUL.FTZ R150, R150, R27 ;  /* 0x0000001b96967220 */ /* 0x000fc40000410000 */
[----:B------:R-:W-:Y:S02]  /*3610*/  FADD.FTZ R107, R154, R107 ;  /* 0x0000006b9a6b7221 */ /* 0x000fe40000010000 */
[----:B------:R-:W-:-:S04]  /*3620*/  FFMA.FTZ R129, R129, R147, R150 ;  /* 0x0000009381817223 */ /* 0x000fc80000010096 */
[----:B------:R-:W-:Y:S02]  /*3630*/  FADD.FTZ R96, R129, R96 ;  /* 0x0000006081607221 */ /* 0x000fe40000010000 */
[----:B----4-:R-:W-:Y:S02]  /*3640*/  @!P1 FADD.FTZ R160, R160, R29 ;  /* 0x0000001da0a09221 */ /* 0x010fe40000010000 */
[----:B------:R-:W-:Y:S02]  /*3650*/  FMUL.FTZ R29, R120, R145 ;  /* 0x00000091781d7220 */ /* 0x000fe40000410000 */
[----:B-----5:R-:W-:Y:S01]  /*3660*/  @!P1 FADD.FTZ R134, R134, R155 ;  /* 0x0000009b86869221 */ /* 0x020fe20000010000 */
        /* <DEDUP_REMOVED lines=17> */
[----:B------:R-:W-:Y:S01]  /*3780*/  FADD.FTZ R92, R121, R92 ;  /* 0x0000005c795c7221 */ /* 0x000fe20000010000 */
[----:B------:R-:W-:Y:S06]  /*3790*/  BAR.SYNC.DEFER_BLOCKING 0x0 ;  /* 0x0000000000007b1d */ /* 0x000fec0000010000 */
[----:B------:R-:W-:Y:S05]  /*37a0*/  @P3 BRA `(.L_x_6802) ;  /* 0x0000008000003947 */ /* 0x000fea0003800000 */
[----:B----4-:R-:W-:Y:S01]  /*37b0*/  ISETP.NE.AND P1, PT, R144, c[0x0][0x174], PT ;  /* 0x00005d0090007a0c */ /* 0x010fe20003f25270 */
[----:B------:R-:W-:-:S12]  /*37c0*/  IMAD.SHL.U32 R120, R117, 0x4, RZ ;  /* 0x0000000475787824 */ /* 0x000fd800078e00ff */
[----:B------:R-:W4:Y:S04]  /*37d0*/  @P1 LDS R28, [R120+0x1cf8] ;  /* 0x001cf800781c1984 */ /* 0x000f280000000800 */
[----:B------:R-:W5:Y:S01]  /*37e0*/  @P1 LDS R29, [R120+0x18f8] ;  /* 0x0018f800781d1984 */ /* 0x000f620000000800 */
[----:B----4-:R-:W-:Y:S02]  /*37f0*/  @P1 FADD.FTZ R27, R27, R28 ;  /* 0x0000001c1b1b1221 */ /* 0x010fe40000010000 */
[----:B-----5:R-:W-:-:S03]  /*3800*/  @P1 FADD.FTZ R26, R26, R29 ;  /* 0x0000001d1a1a1221 */ /* 0x020fc60000010000 */
[----:B------:R4:W-:Y:S04]  /*3810*/  STS [R120+0x1cf8], R27 ;  /* 0x001cf81b78007388 */ /* 0x0009e80000000800 */
[----:B------:R4:W-:Y:S02]  /*3820*/  STS [R120+0x18f8], R26 ;  /* 0x0018f81a78007388 */ /* 0x0009e40000000800 */
.L_x_6802:
[----:B----4-:R-:W-:Y:S05]  /*3830*/  BSYNC B0 ;  /* 0x0000000000007941 */ /* 0x010fea0003800000 */
.L_x_6801:
[----:B------:R-:W-:Y:S02]  /*3840*/  IADD3 R117, R117, 0x1, RZ ;  /* 0x0000000175757810 */ /* 0x000fe40007ffe0ff */
[----:B------:R-:W-:Y:S02]  /*3850*/  IADD3 R118, P2, R118, 0x1, RZ ;  /* 0x0000000176767810 */ /* 0x000fe40007f5e0ff */
[----:B------:R-:W-:Y:S02]  /*3860*/  ISETP.GE.AND P1, PT, R117, c[0x0][0x16c], PT ;  /* 0x00005b0075007a0c */ /* 0x000fe40003f26270 */
[----:B------:R-:W-:-:S11]  /*3870*/  IADD3.X R119, RZ, R119, RZ, P2, !PT ;  /* 0x00000077ff777210 */ /* 0x000fd600017fe4ff */
[----:B------:R-:W-:Y:S01]  /*3880*/  @P1 CALL.REL.NOINC `(.L_x_6782) ;  /* 0x0000001000001944 */ /* 0x000fe20003c00000 */
[----:B------:R-:W-:Y:S05]  /*3890*/  BRA `(.L_x_6803) ;  /* 0xffffe12000007947 */ /* 0x000fea000383ffff */
.L_x_6782:
[----:B------:R-:W-:Y:S01]  /*38a0*/  BAR.SYNC.DEFER_BLOCKING 0x0 ;  /* 0x0000000000007b1d */ /* 0x000fe20000010000 */
[----:B------:R-:W-:Y:S01]  /*38b0*/  ISETP.NE.AND P4, PT, R38, RZ, PT ;  /* 0x000000ff2600720c */ /* 0x000fe20003f85270 */
[----:B------:R-:W-:Y:S01]  /*38c0*/  IMAD R85, R31, c[0x0][0x2e0], RZ ;  /* 0x0000b8001f557a24 */ /* 0x000fe200078e02ff */
[----:B------:R-:W-:Y:S01]  /*38d0*/  F2FP.BF16.PACK_AB R108, R109, R108 ;  /* 0x0000006c6d6c723e */ /* 0x000fe200000010ff */
[----:B------:R-:W-:Y:S01]  /*38e0*/  IMAD R83, R49, -0x100, R34 ;  /* 0xffffff0031537824 */ /* 0x000fe200078e0222 */
[----:B------:R-:W-:Y:S01]  /*38f0*/  F2FP.BF16.PACK_AB R110, R111, R110 ;  /* 0x0000006e6f6e723e */ /* 0x000fe200000010ff */
[----:B------:R-:W-:Y:S01]  /*3900*/  IMAD R85, R0, c[0x0][0x2e4], R85 ;  /* 0x0000b90000557a24 */ /* 0x000fe200078e0255 */
[----:B------:R-:W-:Y:S01]  /*3910*/  F2FP.BF16.PACK_AB R112, R113, R112 ;  /* 0x000000707170723e */ /* 0x000fe200000010ff */
[----:B------:R-:W-:Y:S01]  /*3920*/  BSSY B0, `(.L_x_6804) ;  /* 0x0000037000007945 */ /* 0x000fe20003800000 */
[----:B------:R-:W-:Y:S02]  /*3930*/  F2FP.BF16.PACK_AB R114, R115, R114 ;  /* 0x000000727372723e */ /* 0x000fe400000010ff */
[----:B------:R-:W-:-:S02]  /*3940*/  PRMT R2, R108, 0x7632, R2 ;  /* 0x000076326c027816 */ /* 0x000fc40000000002 */
[----:B------:R-:W-:Y:S02]  /*3950*/  PRMT R3, R110, 0x7632, R3 ;  /* 0x000076326e037816 */ /* 0x000fe40000000003 */
[----:B------:R-:W-:Y:S02]  /*3960*/  PRMT R4, R112, 0x7632, R4 ;  /* 0x0000763270047816 */ /* 0x000fe40000000004 */
[----:B------:R-:W-:Y:S02]  /*3970*/  PRMT R5, R114, 0x7632, R5 ;  /* 0x0000763272057816 */ /* 0x000fe40000000005 */
[----:B------:R-:W-:Y:S01]  /*3980*/  MOV R9, 0x2 ;  /* 0x0000000200097802 */ /* 0x000fe20000000f00 */
[----:B------:R-:W-:Y:S04]  /*3990*/  STS.U16 [R76], R108 ;  /* 0x0000006c4c007388 */ /* 0x000fe80000000400 */
[----:B------:R4:W-:Y:S04]  /*39a0*/  STS.U16 [R76+0x2], R2 ;  /* 0x000002024c007388 */ /* 0x0009e80000000400 */
[----:B------:R-:W-:Y:S04]  /*39b0*/  STS.U16 [R76+0x4], R110 ;  /* 0x0000046e4c007388 */ /* 0x000fe80000000400 */
[----:B------:R5:W-:Y:S01]  /*39c0*/  STS.U16 [R76+0x6], R3 ;  /* 0x000006034c007388 */ /* 0x000be20000000400 */
[----:B----4-:R-:W-:-:S03]  /*39d0*/  IMAD R2, R138, c[0x0][0x2d8], RZ ;  /* 0x0000b6008a027a24 */ /* 0x010fc600078e02ff */
[----:B------:R-:W-:Y:S01]  /*39e0*/  STS.U16 [R76+0x8], R112 ;  /* 0x000008704c007388 */ /* 0x000fe20000000400 */
[----:B------:R-:W-:Y:S01]  /*39f0*/  IMAD R81, R33, c[0x0][0x2dc], R2 ;  /* 0x0000b70021517a24 */ /* 0x000fe200078e0202 */
[----:B------:R-:W-:Y:S02]  /*3a00*/  IADD3 R2, P0, R18, R75, RZ ;  /* 0x0000004b12027210 */ /* 0x000fe40007f1e0ff */
[----:B------:R-:W-:Y:S02]  /*3a10*/  STS.U16 [R76+0xa], R4 ;  /* 0x00000a044c007388 */ /* 0x000fe40000000400 */
[----:B-----5:R-:W-:Y:S02]  /*3a20*/  LEA.HI.X.SX32 R3, R75, R19, 0x1, P0 ;  /* 0x000000134b037211 */ /* 0x020fe400000f0eff */
[----:B------:R-:W-:Y:S01]  /*3a30*/  STS.U16 [R76+0xc], R114 ;  /* 0x00000c724c007388 */ /* 0x000fe20000000400 */
[----:B------:R-:W-:-:S03]  /*3a40*/  SHF.R.S32.HI R75, RZ, 0x1f, R83 ;  /* 0x0000001fff4b7819 */ /* 0x000fc60000011453 */
[----:B------:R4:W-:Y:S01]  /*3a50*/  STS.U16 [R76+0xe], R5 ;  /* 0x00000e054c007388 */ /* 0x0009e20000000400 */
[----:B------:R-:W-:-:S06]  /*3a60*/  NOP ;  /* 0x0000000000007918 */ /* 0x000fcc0000000000 */
[----:B------:R-:W-:Y:S01]  /*3a70*/  LDS.U16 R11, [R68] ;  /* 0x00000000440b7984 */ /* 0x000fe20000000400 */
[----:B----4-:R-:W-:-:S03]  /*3a80*/  IMAD.WIDE.U32 R4, R33, c[0x0][0x2d8], RZ ;  /* 0x0000b60021047a25 */ /* 0x010fc600078e00ff */
[----:B------:R-:W-:Y:S01]  /*3a90*/  LDS.U16 R13, [R67+0x40] ;  /* 0x00004000430d7984 */ /* 0x000fe20000000400 */
[----:B------:R-:W-:-:S03]  /*3aa0*/  IMAD.IADD R5, R5, 0x1, R81 ;  /* 0x0000000105057824 */ /* 0x000fc600078e0251 */
[----:B------:R-:W-:Y:S01]  /*3ab0*/  LDS.U16 R15, [R66+0x80] ;  /* 0x00008000420f7984 */ /* 0x000fe20000000400 */
[----:B------:R-:W-:-:S03]  /*3ac0*/  IMAD.WIDE.U32 R6, R0, c[0x0][0x2e0], R4 ;  /* 0x0000b80000067a25 */ /* 0x000fc600078e0004 */
[----:B------:R-:W-:Y:S01]  /*3ad0*/  LDS.U16 R17, [R72+0xc0] ;  /* 0x0000c00048117984 */ /* 0x000fe20000000400 */
[----:B------:R-:W-:-:S03]  /*3ae0*/  IMAD.WIDE R4, R18, R9, c[0x0][0x330] ;  /* 0x0000cc0012047625 */ /* 0x000fc600078e0209 */
        /* <DEDUP_REMOVED lines=8> */
[----:B------:R-:W-:Y:S04]  /*3b70*/  @!P4 STS [0x210], R74 ;  /* 0x0002104aff00c388 */ /* 0x000fe80000000800 */
[----:B------:R-:W-:Y:S06]  /*3b80*/  BAR.SYNC.DEFER_BLOCKING 0x0 ;  /* 0x0000000000007b1d */ /* 0x000fec0000010000 */
[----:B------:R-:W4:Y:S02]  /*3b90*/  LDS R10, [0x210] ;  /* 0x00021000ff0a7984 */ /* 0x000f240000000800 */
[----:B----4-:R-:W-:-:S02]  /*3ba0*/  ISETP.GE.AND P5, PT, R18, R10, PT ;  /* 0x0000000a1200720c */ /* 0x010fc40003fa6270 */
[-C--:B------:R-:W-:Y:S02]  /*3bb0*/  ISETP.GE.AND P3, PT, R58, R10.reuse, PT ;  /* 0x0000000a3a00720c */ /* 0x080fe40003f66270 */
[-C--:B------:R-:W-:Y:S02]  /*3bc0*/  ISETP.GE.AND P2, PT, R59, R10.reuse, PT ;  /* 0x0000000a3b00720c */ /* 0x080fe40003f46270 */
[-C--:B------:R-:W-:Y:S02]  /*3bd0*/  ISETP.GE.AND P1, PT, R60, R10.reuse, PT ;  /* 0x0000000a3c00720c */ /* 0x080fe40003f26270 */
[----:B------:R-:W-:-:S05]  /*3be0*/  ISETP.GE.AND P0, PT, R61, R10, PT ;  /* 0x0000000a3d00720c */ /* 0x000fca0003f06270 */
        /* <DEDUP_REMOVED lines=10> */
.L_x_6805:
[----:B------:R-:W-:Y:S05]  /*3c90*/  BSYNC B0 ;  /* 0x0000000000007941 */ /* 0x000fea0003800000 */
.L_x_6804:
        /* <DEDUP_REMOVED lines=8> */
[----:B------:R-:W-:Y:S01]  /*3d20*/  F2FP.BF16.PACK_AB R5, R105, R94 ;  /* 0x0000005e6905723e */ /* 0x000fe200000010ff */
[----:B------:R-:W-:Y:S01]  /*3d30*/  FADD.FTZ R92, R92, R37 ;  /* 0x000000255c5c7221 */ /* 0x000fe20000010000 */
[C---:B----4-:R-:W-:Y:S01]  /*3d40*/  PRMT R7, R4.reuse, 0x7610, R7 ;  /* 0x0000761004077816 */ /* 0x050fe20000000007 */
[----:B------:R-:W-:Y:S01]  /*3d50*/  @!P0 STG.E.U16 [R8.64+-0xc0], R29 ;  /* 0xffff401d08008986 */ /* 0x000fe2000c101504 */
[----:B------:R-:W-:Y:S01]  /*3d60*/  PRMT R10, R4, 0x7632, R10 ;  /* 0x00007632040a7816 */ /* 0x000fe2000000000a */
[----:B------:R-:W-:Y:S01]  /*3d70*/  FADD.FTZ R103, R92, R103 ;  /* 0x000000675c677221 */ /* 0x000fe20000010000 */
[----:B------:R-:W-:Y:S01]  /*3d80*/  F2FP.BF16.PACK_AB R4, R107, R96 ;  /* 0x000000606b04723e */ /* 0x000fe200000010ff */
[----:B------:R-:W-:Y:S01]  /*3d90*/  @!P6 STG.E.U16 [R8.64+-0x80], R77 ;  /* 0xffff804d0800e986 */ /* 0x000fe2000c101504 */
[----:B------:R-:W-:Y:S01]  /*3da0*/  F2FP.BF16.PACK_AB R6, R101, R86 ;  /* 0x000000566506723e */ /* 0x000fe200000010ff */
[----:B------:R-:W-:Y:S01]  /*3db0*/  FADD.FTZ R94, R103, R94 ;  /* 0x0000005e675e7221 */ /* 0x000fe20000010000 */
[----:B------:R-:W-:Y:S01]  /*3dc0*/  PRMT R12, R5, 0x7632, R12 ;  /* 0x00007632050c7816 */ /* 0x000fe2000000000c */
[----:B------:R-:W-:Y:S01]  /*3dd0*/  @!P5 STG.E.U16 [R8.64+-0x1c0], R13 ;  /* 0xfffe400d0800d986 */ /* 0x000fe2000c101504 */
[----:B------:R-:W-:Y:S01]  /*3de0*/  PRMT R14, R4, 0x7632, R14 ;  /* 0x00007632040e7816 */ /* 0x000fe2000000000e */
[----:B------:R-:W-:-:S02]  /*3df0*/  FADD.FTZ R105, R94, R105 ;  /* 0x000000695e697221 */ /* 0x000fc40000010000 */
[----:B------:R4:W-:Y:S02]  /*3e00*/  @!P3 STG.E.U16 [R8.64+-0x40], R79 ;  /* 0xffffc04f0800b986 */ /* 0x0009e4000c101504 */
[----:B------:R-:W-:Y:S02]  /*3e10*/  FADD.FTZ R96, R105, R96 ;  /* 0x0000006069607221 */ /* 0x000fe40000010000 */
[----:B------:R-:W-:Y:S02]  /*3e20*/  BAR.SYNC.DEFER_BLOCKING 0x0 ;  /* 0x0000000000007b1d */ /* 0x000fe40000010000 */
[----:B------:R-:W-:-:S04]  /*3e30*/  FADD.FTZ R107, R96, R107 ;  /* 0x0000006b606b7221 */ /* 0x000fc80000010000 */
[----:B------:R-:W-:Y:S01]  /*3e40*/  FADD.FTZ R86, R107, R86 ;  /* 0x000000566b567221 */ /* 0x000fe20000010000 */
[----:B----4-:R-:W-:-:S03]  /*3e50*/  PRMT R8, R6, 0x7632, R8 ;  /* 0x0000763206087816 */ /* 0x010fc60000000008 */
        /* <DEDUP_REMOVED lines=8> */
[----:B----4-:R-:W-:-:S03]  /*3ee0*/  IMAD.WIDE.U32 R4, R33, c[0x0][0x2f8], RZ ;  /* 0x0000be0021047a25 */ /* 0x010fc600078e00ff */
[----:B------:R-:W-:Y:S01]  /*3ef0*/  STS.U16 [R76+0xe], R8 ;  /* 0x00000e084c007388 */ /* 0x000fe20000000400 */
[----:B------:R-:W-:-:S06]  /*3f00*/  NOP ;  /* 0x0000000000007918 */ /* 0x000fcc0000000000 */
[----:B------:R-:W-:Y:S01]  /*3f10*/  LDS.U16 R9, [R68] ;  /* 0x0000000044097984 */ /* 0x000fe20000000400 */
[----:B-----5:R-:W-:-:S03]  /*3f20*/  IMAD R6, R138, c[0x0][0x2f8], RZ ;  /* 0x0000be008a067a24 */ /* 0x020fc600078e02ff */
        /* <DEDUP_REMOVED lines=9> */
[----:B------:R-:W-:Y:S04]  /*3fc0*/  @!P4 STS [0x210], R74 ;  /* 0x0002104aff00c388 */ /* 0x000fe80000000800 */
[----:B------:R-:W-:Y:S06]  /*3fd0*/  BAR.SYNC.DEFER_BLOCKING 0x0 ;  /* 0x0000000000007b1d */ /* 0x000fec0000010000 */
[----:B------:R-:W4:Y:S02]  /*3fe0*/  LDS R8, [0x210] ;  /* 0x00021000ff087984 */ /* 0x000f240000000800 */
[----:B----4-:R-:W-:-:S13]  /*3ff0*/  ISETP.GE.AND P0, PT, R18, R8, PT ;  /* 0x000000081200720c */ /* 0x010fda0003f06270 */
        /* <DEDUP_REMOVED lines=10> */
.L_x_6807:
[----:B------:R-:W-:Y:S05]  /*40a0*/  BSYNC B0 ;  /* 0x0000000000007941 */ /* 0x000fea0003800000 */
.L_x_6806:
[----:B------:R-:W-:Y:S01]  /*40b0*/  MOV R2, R4 ;  /* 0x0000000400027202 */ /* 0x000fe20000000f00 */
[----:B------:R-:W-:Y:S01]  /*40c0*/  IMAD.MOV.U32 R3, RZ, RZ, R17 ;  /* 0x000000ffff037224 */ /* 0x000fe200078e0011 */
[----:B------:R-:W-:Y:S01]  /*40d0*/  IADD3 R4, P0, R64, -0x1c0, RZ ;  /* 0xfffffe4040047810 */ /* 0x000fe20007f1e0ff */
[----:B------:R-:W-:Y:S01]  /*40e0*/  IMAD R5, R31, c[0x0][0x300], RZ ;  /* 0x0000c0001f057a24 */ /* 0x000fe200078e02ff */
[-C--:B------:R-:W-:Y:S01]  /*40f0*/  ISETP.GE.AND P5, PT, R62, R8.reuse, PT ;  /* 0x000000083e00720c */ /* 0x080fe20003fa6270 */
[----:B------:R-:W-:Y:S01]  /*4100*/  IMAD.WIDE.U32 R2, R0, c[0x0][0x300], R2 ;  /* 0x0000c00000027a25 */ /* 0x000fe200078e0002 */
[----:B------:R-:W-:Y:S02]  /*4110*/  IADD3 R4, P1, R4, c[0x0][0x340], RZ ;  /* 0x0000d00004047a10 */ /* 0x000fe40007f3e0ff */
[----:B------:R-:W-:Y:S01]  /*4120*/  ISETP.GE.AND P6, PT, R63, R8, PT ;  /* 0x000000083f00720c */ /* 0x000fe20003fc6270 */
[----:B----4-:R-:W-:Y:S01]  /*4130*/  IMAD R7, R0, c[0x0][0x304], R5 ;  /* 0x0000c10000077a24 */ /* 0x010fe200078e0205 */
[----:B------:R-:W-:-:S02]  /*4140*/  IADD3.X R5, R65, -0x1, RZ, P0, !PT ;  /* 0xffffffff41057810 */ /* 0x000fc400007fe4ff */
[----:B------:R-:W-:Y:S02]  /*4150*/  IADD3 R6, P0, R83, R2, RZ ;  /* 0x0000000253067210 */ /* 0x000fe40007f1e0ff */
[----:B------:R-:W-:Y:S02]  /*4160*/  IADD3.X R5, R5, c[0x0][0x344], RZ, P1, !PT ;  /* 0x0000d10005057a10 */ /* 0x000fe40000ffe4ff */
        /* <DEDUP_REMOVED lines=8> */
[----:B------:R-:W-:Y:S01]  /*41f0*/  ISETP.GE.AND P3, PT, R60, R8, PT ;  /* 0x000000083c00720c */ /* 0x000fe20003f66270 */
[----:B------:R4:W-:Y:S01]  /*4200*/  @!P6 STG.E.U16 [R2.64+0x180], R73 ;  /* 0x000180490200e986 */ /* 0x0009e2000c101504 */
[----:B------:R-:W-:-:S03]  /*4210*/  IADD3 R49, R49, 0x1, RZ ;  /* 0x0000000131317810 */ /* 0x000fc60007ffe0ff */
[----:B------:R4:W-:Y:S01]  /*4220*/  @!P4 STG.E.U16 [R2.64+0x100], R15 ;  /* 0x0001000f0200c986 */ /* 0x0009e2000c101504 */
[----:B------:R-:W-:-:S03]  /*4230*/  ISETP.GT.AND P4, PT, R144, 0x1, PT ;  /* 0x000000019000780c */ /* 0x000fc60003f84270 */
[----:B------:R4:W-:Y:S01]  /*4240*/  @!P0 STG.E.U16 [R2.64], R67 ;  /* 0x0000004302008986 */ /* 0x0009e2000c101504 */
        /* <DEDUP_REMOVED lines=11> */
[----:B------:R-:W-:Y:S01]  /*4300*/  @!P4 CALL.REL.NOINC `(.L_x_6780) ;  /* 0x000000100000c944 */ /* 0x000fe20003c00000 */
[----:B------:R-:W-:Y:S05]  /*4310*/  BRA `(.L_x_6808) ;  /* 0xffffc5d000007947 */ /* 0x000fea000383ffff */
.L_x_6780:
[----:B------:R-:W-:Y:S02]  /*4320*/  ISETP.NE.U32.AND P0, PT, RZ, c[0x0][0x328], PT ;  /* 0x0000ca00ff007a0c */ /* 0x000fe40003f05070 */
[----:B------:R-:W-:Y:S02]  /*4330*/  ISETP.NE.U32.AND P2, PT, RZ, c[0x0][0x348], PT ;  /* 0x0000d200ff007a0c */ /* 0x000fe40003f45070 */
[----:B------:R-:W-:Y:S02]  /*4340*/  ISETP.NE.AND.EX P1, PT, RZ, c[0x0][0x32c], PT, P0 ;  /* 0x0000cb00ff007a0c */ /* 0x000fe40003f25300 */
[----:B------:R-:W-:-:S11]  /*4350*/  ISETP.NE.AND.EX P0, PT, RZ, c[0x0][0x34c], PT, P2 ;  /* 0x0000d300ff007a0c */ /* 0x000fd60003f05320 */
[----:B------:R-:W-:Y:S05]  /*4360*/  @!P1 BRA `(.L_x_6809) ;  /* 0x0000014000009947 */ /* 0x000fea0003800000 */
[----:B----4-:R-:W4:Y:S01]  /*4370*/  SHFL.DOWN P1, R3, R36, 0x1, 0x1f ;  /* 0x08201f0024037f89 */ /* 0x010f220000020000 */
[----:B------:R-:W-:Y:S03]  /*4380*/  BSSY B0, `(.L_x_6809) ;  /* 0x0000012000007945 */ /* 0x000fe60003800000 */
[----:B------:R-:W0:Y:S01]  /*4390*/  S2R R6, SR_LANEID ;  /* 0x0000000000067919 */ /* 0x000e220000000000 */
[----:B----4-:R-:W-:Y:S01]  /*43a0*/  @P1 FADD R3, R3, R36 ;  /* 0x0000002403031221 */ /* 0x010fe20000000000 */
[----:B0-----:R-:W-:-:S04]  /*43b0*/  ISETP.NE.AND P2, PT, R6, RZ, PT ;  /* 0x000000ff0600720c */ /* 0x001fc80003f45270 */
[----:B------:R-:W0:Y:S04]  /*43c0*/  SHFL.DOWN P1, R2, R3, 0x2, 0x1f ;  /* 0x08401f0003027f89 */ /* 0x000e280000020000 */
[----:B------:R-:W4:Y:S01]  /*43d0*/  S2R R6, SR_TID.X ;  /* 0x0000000000067919 */ /* 0x000f220000002100 */
        /* <DEDUP_REMOVED lines=11> */
[----:B0-----:R0:W-:Y:S02]  /*4490*/  RED.E.ADD.F32.FTZ.RN.STRONG.GPU [R22.64], R7 ;  /* 0x000000071600798e */ /* 0x0011e4000c10e784 */
.L_x_6810:
[----:B0-----:R-:W-:Y:S05]  /*44a0*/  BSYNC B0 ;  /* 0x0000000000007941 */ /* 0x001fea0003800000 */
.L_x_6809:
[----:B------:R-:W-:Y:S01]  /*44b0*/  BSSY B0, `(.L_x_6811) ;  /* 0x0000018000007945 */ /* 0x000fe20003800000 */
[----:B------:R-:W-:Y:S05]  /*44c0*/  @!P0 BRA `(.L_x_6812) ;  /* 0x0000015000008947 */ /* 0x000fea0003800000 */
[----:B------:R-:W-:Y:S06]  /*44d0*/  BAR.SYNC.DEFER_BLOCKING 0x0 ;  /* 0x0000000000007b1d */ /* 0x000fec0000010000 */
[----:B----4-:R-:W4:Y:S04]  /*44e0*/  SHFL.DOWN P0, R2, R37, 0x1, 0x1f ;  /* 0x08201f0025027f89 */ /* 0x010f280000000000 */
[----:B------:R-:W0:Y:S04]  /*44f0*/  S2R R7, SR_LANEID ;  /* 0x0000000000077919 */ /* 0x000e280000000000 */
[----:B------:R-:W1:Y:S01]  /*4500*/  S2R R15, SR_TID.X ;  /* 0x00000000000f7919 */ /* 0x000e620000002100 */
[----:B----4-:R-:W-:Y:S01]  /*4510*/  @P0 FADD R2, R2, R37 ;  /* 0x0000002502020221 */ /* 0x010fe20000000000 */
        /* <DEDUP_REMOVED lines=13> */
[----:B0-----:R0:W-:Y:S01]  /*45f0*/  RED.E.ADD.F32.FTZ.RN.STRONG.GPU [R20.64], R6 ;  /* 0x000000061400798e */ /* 0x0011e2000c10e784 */
[----:B------:R-:W-:Y:S01]  /*4600*/  HFMA2.MMA R15, -RZ, RZ, 0, 0 ;  /* 0x00000000ff0f7435 */ /* 0x000fe200000001ff */
[----:B------:R-:W-:Y:S05]  /*4610*/  BRA `(.L_x_6813) ;  /* 0x0000001000007947 */ /* 0x000fea0003800000 */
.L_x_6812:
[----:B----4-:R-:W4:Y:S02]  /*4620*/  S2R R15, SR_TID.X ;  /* 0x00000000000f7919 */ /* 0x010f240000002100 */
.L_x_6813:
[----:B0-----:R-:W-:Y:S05]  /*4630*/  BSYNC B0 ;  /* 0x0000000000007941 */ /* 0x001fea0003800000 */
.L_x_6811:
[----:B----4-:R-:W-:-:S13]  /*4640*/  ISETP.GE.AND P0, PT, R15, c[0x0][0x16c], PT ;  /* 0x00005b000f007a0c */ /* 0x010fda0003f06270 */
[----:B------:R-:W-:Y:S05]  /*4650*/  @P0 EXIT ;  /* 0x000000000000094d */ /* 0x000fea0003800000 */
[C---:B------:R-:W-:Y:S02]  /*4660*/  IMAD R5, R31.reuse, c[0x0][0x2a8], RZ ;  /* 0x0000aa001f057a24 */ /* 0x040fe400078e02ff */
[----:B------:R-:W-:Y:S02]  /*4670*/  IMAD R31, R31, c[0x0][0x288], RZ ;  /* 0x0000a2001f1f7a24 */ /* 0x000fe400078e02ff */
[C---:B------:R-:W-:Y:S02]  /*4680*/  IMAD R23, R0.reuse, c[0x0][0x2ac], R5 ;  /* 0x0000ab0000177a24 */ /* 0x040fe400078e0205 */
[C---:B------:R-:W-:Y:S02]  /*4690*/  IMAD R21, R0.reuse, c[0x0][0x28c], R31 ;  /* 0x0000a30000157a24 */ /* 0x040fe400078e021f */
[----:B------:R-:W-:-:S04]  /*46a0*/  IMAD.WIDE.U32 R4, R0, c[0x0][0x288], RZ ;  /* 0x0000a20000047a25 */ /* 0x000fc800078e00ff */
[----:B------:R-:W-:Y:S01]  /*46b0*/  IMAD.WIDE.U32 R2, R0, c[0x0][0x2a8], RZ ;  /* 0x0000aa0000027a25 */ /* 0x000fe200078e00ff */
[----:B------:R-:W-:-:S03]  /*46c0*/  IADD3 R21, R5, R21, RZ ;  /* 0x0000001505157210 */ /* 0x000fc60007ffe0ff */
[----:B------:R-:W-:Y:S02]  /*46d0*/  IMAD.IADD R23, R3, 0x1, R23 ;  /* 0x0000000103177824 */ /* 0x000fe400078e0217 */
.L_x_6814:
[----:B0-----:R-:W0:Y:S01]  /*46e0*/  LDS R17, [R15.X4+0x18f8] ;  /* 0x0018f8000f117984 */ /* 0x001e220000004800 */
[----:B------:R-:W-:Y:S01]  /*46f0*/  SHF.R.S32.HI R0, RZ, 0x1f, R15 ;  /* 0x0000001fff007819 */ /* 0x000fe2000001140f */
[----:B------:R-:W-:Y:S01]  /*4700*/  IMAD.MOV.U32 R8, RZ, RZ, R2 ;  /* 0x000000ffff087224 */ /* 0x000fe200078e0002 */
[----:B------:R-:W-:Y:S01]  /*4710*/  MOV R9, R23 ;  /* 0x0000001700097202 */ /* 0x000fe20000000f00 */
[----:B------:R4:W1:Y:S01]  /*4720*/  LDS R19, [R15.X4+0x1cf8] ;  /* 0x001cf8000f137984 */ /* 0x0008620000004800 */
        /* <DEDUP_REMOVED lines=12> */
[----:B----4-:R-:W-:Y:S02]  /*47f0*/  IADD3 R15, R15, c[0x0][0x0], RZ ;  /* 0x000000000f0f7a10 */ /* 0x010fe40007ffe0ff */
[----:B------:R-:W-:Y:S02]  /*4800*/  LEA.HI.X R9, R6, c[0x0][0x314], R9, 0x2, P0 ;  /* 0x0000c50006097a11 */ /* 0x000fe400000f1409 */
[----:B------:R-:W-:-:S02]  /*4810*/  ISETP.GE.AND P0, PT, R15, c[0x0][0x16c], PT ;  /* 0x00005b000f007a0c */ /* 0x000fc40003f06270 */
[----:B------:R-:W-:-:S04]  /*4820*/  IADD3 R7, R11, R13, RZ ;  /* 0x0000000d0b077210 */ /* 0x000fc80007ffe0ff */
[----:B------:R-:W-:Y:S01]  /*4830*/  LEA.HI.X R13, R10, c[0x0][0x31c], R7, 0x2, P1 ;  /* 0x0000c7000a0d7a11 */ /* 0x000fe200008f1407 */
[----:B0-----:R0:W-:Y:S04]  /*4840*/  RED.E.ADD.F32.FTZ.RN.STRONG.GPU [R8.64], R17 ;  /* 0x000000110800798e */ /* 0x0011e8000c10e784 */
[----:B-1----:R0:W-:Y:S02]  /*4850*/  RED.E.ADD.F32.FTZ.RN.STRONG.GPU [R12.64], R19 ;  /* 0x000000130c00798e */ /* 0x0021e4000c10e784 */
[----:B------:R-:W-:Y:S05]  /*4860*/  @!P0 BRA `(.L_x_6814) ;  /* 0xfffffe7000008947 */ /* 0x000fea000383ffff */
[----:B------:R-:W-:Y:S05]  /*4870*/  EXIT ;  /* 0x000000000000794d */ /* 0x000fea0003800000 */
.L_x_6815:
        /* <DEDUP_REMOVED lines=16> */
.L_x_9104:


//--------------------- .text._Z25selective_scan_bwd_kernelI32Selective_Scan_bwd_kernel_traitsILi32ELi8ELb0ELb0ELb1ELb0ELb1EN3c108BFloat16EfEEv12SSMParamsBwd --------------------------
	.section	.text._Z25selective_scan_bwd_kernelI32Selective_Scan_bwd_kernel_traitsILi32ELi8ELb0ELb0ELb1ELb0ELb1EN3c108BFloat16EfEEv12SSMParamsBwd,"ax",@progbits
	.sectioninfo	@"SHI_REGISTERS=181"
	.align	128
        .global         _Z25selective_scan_bwd_kernelI32Selective_Scan_bwd_kernel_traitsILi32ELi8ELb0ELb0ELb1ELb0ELb1EN3c108BFloat16EfEEv12SSMParamsBwd
        .type           _Z25selective_scan_bwd_kernelI32Selective_Scan_bwd_kernel_traitsILi32ELi8ELb0ELb0ELb1ELb0ELb1EN3c108BFloat16EfEEv12SSMParamsBwd,@function
        .size           _Z25selective_scan_bwd_kernelI32Selective_Scan_bwd_kernel_traitsILi32ELi8ELb0ELb0ELb1ELb0ELb1EN3c108BFloat16EfEEv12SSMParamsBwd,(.L_x_9105 - _Z25selective_scan_bwd_kernelI32Selective_Scan_bwd_kernel_traitsILi32ELi8ELb0ELb0ELb1ELb0ELb1EN3c108BFloat16EfEEv12SSMParamsBwd)
        .other          _Z25selective_scan_bwd_kernelI32Selective_Scan_bwd_kernel_traitsILi32ELi8ELb0ELb0ELb1ELb0ELb1EN3c108BFloat16EfEEv12SSMParamsBwd,@"STO_CUDA_ENTRY STV_DEFAULT"
_Z25selective_scan_bwd_kernelI32Selective_Scan_bwd_kernel_traitsILi32ELi8ELb0ELb0ELb1ELb0ELb1EN3c108BFloat16EfEEv12SSMParamsBwd:
.text._Z25selective_scan_bwd_kernelI32Selective_Scan_bwd_kernel_traitsILi32ELi8ELb0ELb0ELb1ELb0ELb1EN3c108BFloat16EfEEv12SSMParamsBwd:
        /* <DEDUP_REMOVED lines=23> */
[----:B------:R-:W-:Y:S01]  /*0170*/  IMAD.MOV.U32 R12, RZ, RZ, c[0x0][0x174] ;  /* 0x00005d00ff0c7624 */ /* 0x000fe200078e00ff */
[----:B------:R-:W-:Y:S01]  /*0180*/  MOV R39, RZ ;  /* 0x000000ff00277202 */ /* 0x000fe20000000f00 */
[----:B------:R-:W-:Y:S01]  /*0190*/  IMAD R15, R35, c[0x0][0x1d8], RZ ;  /* 0x00007600230f7a24 */ /* 0x000fe200078e02ff */
[----:B0-----:R-:W-:Y:S01]  /*01a0*/  IABS R2, R0 ;  /* 0x0000000000027213 */ /* 0x001fe20000000000 */
[----:B------:R-:W-:Y:S01]  /*01b0*/  IMAD.MOV.U32 R40, RZ, RZ, RZ ;  /* 0x000000ffff287224 */ /* 0x000fe200078e00ff */
[----:B------:R-:W-:Y:S01]  /*01c0*/  ISETP.GE.AND P3, PT, R12, 0x1, PT ;  /* 0x000000010c00780c */ /* 0x000fe20003f66270 */
[----:B-1----:R-:W-:-:S02]  /*01d0*/  IMAD.MOV.U32 R6, RZ, RZ, RZ ;  /* 0x000000ffff067224 */ /* 0x002fc400078e00ff */
[----:B----4-:R-:W-:Y:S02]  /*01e0*/  IMAD R4, R144, c[0x0][0x1d0], RZ ;  /* 0x0000740090047a24 */ /* 0x010fe400078e02ff */
[----:B---3--:R-:W-:-:S04]  /*01f0*/  IMAD.MOV R10, RZ, RZ, -R7 ;  /* 0x000000ffff0a7224 */ /* 0x008fc800078e0a07 */
[----:B------:R-:W-:Y:S01]  /*0200*/  IMAD R3, R10, R11, RZ ;  /* 0x0000000b0a037224 */ /* 0x000fe200078e02ff */
[----:B------:R-:W-:-:S03]  /*0210*/  LOP3.LUT R10, R0, c[0x0][0x178], RZ, 0x3c, !PT ;  /* 0x00005e00000a7a12 */ /* 0x000fc600078e3cff */
[----:B------:R-:W-:Y:S01]  /*0220*/  IMAD.HI.U32 R7, R7, R3, R6 ;  /* 0x0000000307077227 */ /* 0x000fe200078e0006 */
[----:B------:R-:W-:-:S03]  /*0230*/  ISETP.GE.AND P2, PT, R10, RZ, PT ;  /* 0x000000ff0a00720c */ /* 0x000fc60003f46270 */
[----:B------:R-:W-:Y:S02]  /*0240*/  IMAD R6, R144, c[0x0][0x1e0], RZ ;  /* 0x0000780090067a24 */ /* 0x000fe400078e02ff */
[----:B------:R-:W-:-:S04]  /*0250*/  IMAD.HI.U32 R38, R7, R2, RZ ;  /* 0x0000000207267227 */ /* 0x000fc800078e00ff */
[C---:B------:R-:W-:Y:S01]  /*0260*/  IMAD R7, R37.reuse, c[0x0][0x1d4], R4 ;  /* 0x0000750025077a24 */ /* 0x040fe200078e0204 */
[----:B------:R-:W-:Y:S01]  /*0270*/  IADD3 R8, -R38, RZ, RZ ;  /* 0x000000ff26087210 */ /* 0x000fe20007ffe1ff */
[----:B------:R-:W-:-:S04]  /*0280*/  IMAD.WIDE.U32 R4, R37, c[0x0][0x1e0], RZ ;  /* 0x0000780025047a25 */ /* 0x000fc800078e00ff */
[----:B------:R-:W-:Y:S02]  /*0290*/  IMAD R8, R11, R8, R2 ;  /* 0x000000080b087224 */ /* 0x000fe400078e0202 */
[----:B------:R-:W-:-:S03]  /*02a0*/  IMAD.WIDE.U32 R2, R37, c[0x0][0x1d0], RZ ;  /* 0x0000740025027a25 */ /* 0x000fc600078e00ff */
[----:B------:R-:W-:Y:S01]  /*02b0*/  ISETP.GT.U32.AND P1, PT, R11, R8, PT ;  /* 0x000000080b00720c */ /* 0x000fe20003f24070 */
[----:B------:R-:W-:Y:S02]  /*02c0*/  IMAD R9, R37, c[0x0][0x1e4], R6 ;  /* 0x0000790025097a24 */ /* 0x000fe400078e0206 */
[C---:B------:R-:W-:Y:S02]  /*02d0*/  IMAD R10, R144.reuse, c[0x0][0x278], RZ ;  /* 0x00009e00900a7a24 */ /* 0x040fe400078e02ff */
[----:B------:R-:W-:Y:S02]  /*02e0*/  IMAD.IADD R3, R3, 0x1, R7 ;  /* 0x0000000103037824 */ /* 0x000fe400078e0207 */
[----:B------:R-:W-:Y:S02]  /*02f0*/  IMAD.IADD R5, R5, 0x1, R9 ;  /* 0x0000000105057824 */ /* 0x000fe400078e0209 */
[----:B------:R-:W-:Y:S02]  /*0300*/  IMAD R9, R37, c[0x0][0x27c], R10 ;  /* 0x00009f0025097a24 */ /* 0x000fe400078e020a */
[----:B------:R-:W-:-:S02]  /*0310*/  IMAD R10, R144, c[0x0][0x1b0], RZ ;  /* 0x00006c00900a7a24 */ /* 0x000fc400078e02ff */
[-C--:B------:R-:W-:Y:S01]  /*0320*/  @!P1 IADD3 R8, R8, -R11.reuse, RZ ;  /* 0x8000000b08089210 */ /* 0x080fe20007ffe0ff */
[----:B------:R-:W-:Y:S01]  /*0330*/  IMAD.WIDE.U32 R2, R0, c[0x0][0x1d8], R2 ;  /* 0x0000760000027a25 */ /* 0x000fe200078e0002 */
[----:B------:R-:W-:Y:S02]  /*0340*/  @!P1 IADD3 R38, R38, 0x1, RZ ;  /* 0x0000000126269810 */ /* 0x000fe40007ffe0ff */
[----:B------:R-:W-:Y:S01]  /*0350*/  ISETP.GE.U32.AND P0, PT, R8, R11, PT ;  /* 0x0000000b0800720c */ /* 0x000fe20003f06070 */
[C---:B------:R-:W-:Y:S01]  /*0360*/  IMAD.WIDE.U32 R6, R37.reuse, c[0x0][0x278], RZ ;  /* 0x00009e0025067a25 */ /* 0x040fe200078e00ff */
[----:B------:R-:W-:Y:S02]  /*0370*/  LEA R11, R12, 0xffffff00, 0x8 ;  /* 0xffffff000c0b7811 */ /* 0x000fe400078e40ff */
[----:B------:R-:W-:Y:S01]  /*0380*/  ISETP.NE.AND P1, PT, RZ, c[0x0][0x178], PT ;  /* 0x00005e00ff007a0c */ /* 0x000fe20003f25270 */
[----:B------:R-:W-:Y:S01]  /*0390*/  IMAD R17, R37, c[0x0][0x1b4], R10 ;  /* 0x00006d0025117a24 */ /* 0x000fe200078e020a */
[----:B------:R-:W-:Y:S01]  /*03a0*/  SHF.R.S32.HI R13, RZ, 0x1f, R11 ;  /* 0x0000001fff0d7819 */ /* 0x000fe2000001140b */
[----:B------:R-:W-:Y:S01]  /*03b0*/  IMAD R10, R0, c[0x0][0x1dc], R15 ;  /* 0x00007700000a7a24 */ /* 0x000fe200078e020f */
[----:B------:R-:W-:Y:S01]  /*03c0*/  IADD3 R45, P4, R11, R2, RZ ;  /* 0x000000020b2d7210 */ /* 0x000fe20007f9e0ff */
[----:B------:R-:W-:-:S02]  /*03d0*/  IMAD.IADD R7, R7, 0x1, R9 ;  /* 0x0000000107077824 */ /* 0x000fc400078e0209 */
[----:B------:R-:W-:Y:S01]  /*03e0*/  IMAD.WIDE.U32 R8, R37, c[0x0][0x1b0], RZ ;  /* 0x00006c0025087a25 */ /* 0x000fe200078e00ff */
[----:B------:R-:W-:Y:S02]  /*03f0*/  IADD3.X R10, R13, R3, R10, P4, !PT ;  /* 0x000000030d0a7210 */ /* 0x000fe400027fe40a */
[----:B------:R-:W-:Y:S01]  /*0400*/  @P0 IADD3 R38, R38, 0x1, RZ ;  /* 0x0000000126260810 */ /* 0x000fe20007ffe0ff */
[----:B------:R-:W-:Y:S01]  /*0410*/  IMAD R15, R35, c[0x0][0x1e8], RZ ;  /* 0x00007a00230f7a24 */ /* 0x000fe200078e02ff */
[----:B------:R-:W-:Y:S01]  /*0420*/  IADD3 R9, R9, R17, RZ ;  /* 0x0000001109097210 */ /* 0x000fe20007ffe0ff */
[----:B------:R-:W-:-:S04]  /*0430*/  IMAD.WIDE.U32 R2, R0, c[0x0][0x1e8], R4 ;  /* 0x00007a0000027a25 */ /* 0x000fc800078e0004 */
[----:B------:R-:W-:Y:S01]  /*0440*/  IMAD R17, R35, c[0x0][0x280], RZ ;  /* 0x0000a00023117a24 */ /* 0x000fe200078e02ff */
[----:B------:R-:W-:Y:S01]  /*0450*/  IADD3 R44, P0, R11, R2, RZ ;  /* 0x000000020b2c7210 */ /* 0x000fe20007f1e0ff */
[----:B------:R-:W-:-:S04]  /*0460*/  IMAD.WIDE.U32 R4, R0, c[0x0][0x280], R6 ;  /* 0x0000a00000047a25 */ /* 0x000fc800078e0006 */
[C---:B------:R-:W-:Y:S02]  /*0470*/  IMAD R15, R0.reuse, c[0x0][0x1ec], R15 ;  /* 0x00007b00000f7a24 */ /* 0x040fe400078e020f */
[----:B------:R-:W-:Y:S01]  /*0480*/  @!P2 IMAD.MOV R38, RZ, RZ, -R38 ;  /* 0x000000ffff26a224 */ /* 0x000fe200078e0a26 */
[----:B------:R-:W-:Y:S01]  /*0490*/  @!P1 LOP3.LUT R38, RZ, c[0x0][0x178], RZ, 0x33, !PT ;  /* 0x00005e00ff269a12 */ /* 0x000fe200078e33ff */
[----:B------:R-:W-:Y:S01]  /*04a0*/  IMAD R17, R0, c[0x0][0x284], R17 ;  /* 0x0000a10000117a24 */ /* 0x000fe200078e0211 */
[----:B------:R-:W-:Y:S02]  /*04b0*/  IADD3 R49, P2, R11, R4, RZ ;  /* 0x000000040b317210 */ /* 0x000fe40007f5e0ff */
[----:B------:R-:W-:Y:S01]  /*04c0*/  IADD3.X R3, R13, R3, R15, P0, !PT ;  /* 0x000000030d037210 */ /* 0x000fe200007fe40f */
[----:B------:R-:W-:Y:S01]  /*04d0*/  IMAD.WIDE.U32 R8, R38, c[0x0][0x1c8], R8 ;  /* 0x0000720026087a25 */ /* 0x000fe200078e0008 */
[----:B------:R-:W-:Y:S02]  /*04e0*/  LEA R43, P1, R45, c[0x0][0x240], 0x1 ;  /* 0x000090002d2b7a11 */ /* 0x000fe400078208ff */
[----:B------:R-:W-:-:S02]  /*04f0*/  ISETP.NE.U32.AND P0, PT, RZ, c[0x0][0x260], PT ;  /* 0x00009800ff007a0c */ /* 0x000fc40003f05070 */
[----:B------:R-:W-:Y:S02]  /*0500*/  IADD3.X R4, R13, R5, R17, P2, !PT ;  /* 0x000000050d047210 */ /* 0x000fe400017fe411 */
[----:B------:R-:W-:Y:S02]  /*0510*/  LEA R42, P2, R44, c[0x0][0x248], 0x1 ;  /* 0x000092002c2a7a11 */ /* 0x000fe400078408ff */
[----:B------:R-:W-:Y:S01]  /*0520*/  LEA.HI.X R45, R45, c[0x0][0x244], R10, 0x1, P1 ;  /* 0x000091002d2d7a11 */ /* 0x000fe200008f0c0a */
[----:B------:R-:W-:Y:S01]  /*0530*/  IMAD.MOV.U32 R10, RZ, RZ, RZ ;  /* 0x000000ffff0a7224 */ /* 0x000fe200078e00ff */
[----:B------:R-:W-:Y:S02]  /*0540*/  ISETP.NE.AND.EX P0, PT, RZ, c[0x0][0x264], PT, P0 ;  /* 0x00009900ff007a0c */ /* 0x000fe40003f05300 */
[----:B------:R-:W-:Y:S02]  /*0550*/  ISETP.NE.U32.AND P1, PT, RZ, c[0x0][0x328], PT ;  /* 0x0000ca00ff007a0c */ /* 0x000fe40003f25070 */
[----:B------:R-:W-:-:S02]  /*0560*/  SHF.R.S32.HI R146, RZ, 0x1f, R38 ;  /* 0x0000001fff927819 */ /* 0x000fc40000011426 */
[----:B------:R-:W-:Y:S01]  /*0570*/  LEA.HI.X R44, R44, c[0x0][0x24c], R3, 0x1, P2 ;  /* 0x000093002c2c7a11 */ /* 0x000fe200010f0c03 */
[----:B------:R-:W-:Y:S01]  /*0580*/  HFMA2.MMA R3, -RZ, RZ, 0, 0 ;  /* 0x00000000ff037435 */ /* 0x000fe200000001ff */
[----:B------:R-:W-:Y:S01]  /*0590*/  ISETP.NE.U32.AND P2, PT, RZ, c[0x0][0x348], PT ;  /* 0x0000d200ff007a0c */ /* 0x000fe20003f45070 */
[----:B------:R-:W-:Y:S01]  /*05a0*/  IMAD R5, R146, c[0x0][0x1c8], RZ ;  /* 0x0000720092057a24 */ /* 0x000fe200078e02ff */
[----:B------:R-:W-:Y:S02]  /*05b0*/  ISETP.NE.AND.EX P1, PT, RZ, c[0x0][0x32c], PT, P1 ;  /* 0x0000cb00ff007a0c */ /* 0x000fe40003f25310 */
[----:B------:R-:W-:Y:S01]  /*05c0*/  ISETP.NE.AND.EX P2, PT, RZ, c[0x0][0x34c], PT, P2 ;  /* 0x0000d300ff007a0c */ /* 0x000fe20003f45320 */
[----:B------:R-:W-:Y:S01]  /*05d0*/  IMAD R5, R38, c[0x0][0x1cc], R5 ;  /* 0x0000730026057a24 */ /* 0x000fe200078e0205 */
[----:B------:R-:W-:Y:S01]  /*05e0*/  LEA R47, P4, R49, c[0x0][0x308], 0x1 ;  /* 0x0000c200312f7a11 */ /* 0x000fe200078808ff */
[----:B------:R-:W-:Y:S01]  /*05f0*/  @P0 IMAD R2, R37, c[0x0][0x164], R0 ;  /* 0x0000590025020a24 */ /* 0x000fe200078e0200 */
[----:B------:R-:W-:Y:S01]  /*0600*/  IADD3 R11, P5, R11, R8, RZ ;  /* 0x000000080b0b7210 */ /* 0x000fe20007fbe0ff */
[----:B------:R-:W-:Y:S01]  /*0610*/  IMAD.IADD R48, R9, 0x1, R5 ;  /* 0x0000000109307824 */ /* 0x000fe200078e0205 */
[----:B------:R-:W-:Y:S01]  /*0620*/  LEA.HI.X R49, R49, c[0x0][0x30c], R4, 0x1, P4 ;  /* 0x0000c30031317a11 */ /* 0x000fe200020f0c04 */
[----:B------:R-:W-:Y:S01]  /*0630*/  @P0 IMAD R2, R2, c[0x0][0x174], RZ ;  /* 0x00005d0002020a24 */ /* 0x000fe200078e02ff */
[----:B------:R-:W-:Y:S01]  /*0640*/  CS2R R8, SRZ ;  /* 0x0000000000087805 */ /* 0x000fe2000001ff00 */
[----:B------:R-:W-:-:S02]  /*0650*/  LEA R46, P6, R11, c[0x0][0x230], 0x1 ;  /* 0x00008c000b2e7a11 */ /* 0x000fc400078c08ff */
[----:B------:R-:W-:Y:S01]  /*0660*/  @P1 LEA R10, P4, R0, c[0x0][0x328], 0x2 ;  /* 0x0000ca00000a1a11 */ /* 0x000fe200078810ff */
[----:B------:R-:W-:Y:S01]  /*0670*/  @P0 IMAD R2, R2, c[0x0][0x16c], RZ ;  /* 0x00005b0002020a24 */ /* 0x000fe200078e02ff */
[----:B------:R-:W-:Y:S01]  /*0680*/  IADD3.X R48, R13, R48, RZ, P5, !PT ;  /* 0x000000300d307210 */ /* 0x000fe20002ffe4ff */
[----:B------:R-:W-:Y:S01]  /*0690*/  @P0 IMAD.MOV.U32 R13, RZ, RZ, 0x8 ;  /* 0x00000008ff0d0424 */ /* 0x000fe200078e00ff */
[C---:B------:R-:W-:Y:S02]  /*06a0*/  @P2 LEA R8, P5, R0.reuse, c[0x0][0x348], 0x2 ;  /* 0x0000d20000082a11 */ /* 0x040fe400078a10ff */
[--C-:B------:R-:W-:Y:S01]  /*06b0*/  @P1 LEA.HI.X R3, R0, c[0x0][0x32c], R35.reuse, 0x2, P4 ;  /* 0x0000cb0000031a11 */ /* 0x100fe200020f1423 */
[----:B------:R-:W-:Y:S01]  /*06c0*/  @P0 IMAD.WIDE R12, R2, R13, c[0x0][0x260] ;  /* 0x00009800020c0625 */ /* 0x000fe200078e020d */
[----:B------:R-:W-:Y:S01]  /*06d0*/  LEA.HI.X R48, R11, c[0x0][0x234], R48, 0x1, P6 ;  /* 0x00008d000b307a11 */ /* 0x000fe200030f0c30 */
[----:B------:R-:W-:Y:S01]  /*06e0*/  @!P0 CS2R R12, SRZ ;  /* 0x00000000000c8805 */ /* 0x000fe2000001ff00 */
        /* <DEDUP_REMOVED lines=8> */
[C---:B0-----:R-:W-:Y:S02]  /*0770*/  SHF.L.U32 R52, R41.reuse, 0x3, RZ ;  /* 0x0000000329347819 */ /* 0x041fe400000006ff */
[----:B------:R-:W-:Y:S02]  /*0780*/  IADD3 R2, R41, 0x20, RZ ;  /* 0x0000002029027810 */ /* 0x000fe40007ffe0ff */
[----:B------:R-:W-:-:S02]  /*0790*/  LOP3.LUT R6, R52, 0xffffff00, RZ, 0xc0, !PT ;  /* 0xffffff0034067812 */ /* 0x000fc400078ec0ff */
[C---:B------:R-:W-:Y:S02]  /*07a0*/  IADD3 R54, R41.reuse, 0x40, RZ ;  /* 0x0000004029367810 */ /* 0x040fe40007ffe0ff */
[C---:B------:R-:W-:Y:S02]  /*07b0*/  IADD3 R4, R41.reuse, 0x60, RZ ;  /* 0x0000006029047810 */ /* 0x040fe40007ffe0ff */
[C---:B------:R-:W-:Y:S02]  /*07c0*/  IADD3 R56, R41.reuse, 0x80, RZ ;  /* 0x0000008029387810 */ /* 0x040fe40007ffe0ff */
[C---:B------:R-:W-:Y:S02]  /*07d0*/  IADD3 R14, R41.reuse, 0xa0, RZ ;  /* 0x000000a0290e7810 */ /* 0x040fe40007ffe0ff */
[C---:B------:R-:W-:Y:S02]  /*07e0*/  IADD3 R58, R41.reuse, 0xc0, RZ ;  /* 0x000000c0293a7810 */ /* 0x040fe40007ffe0ff */
[----:B------:R-:W-:-:S02]  /*07f0*/  IADD3 R16, R41, 0xe0, RZ ;  /* 0x000000e029107810 */ /* 0x000fc40007ffe0ff */
[----:B------:R-:W-:Y:S02]  /*0800*/  LOP3.LUT R6, R6, 0x1f, R41, 0xf8, !PT ;  /* 0x0000001f06067812 */ /* 0x000fe400078ef829 */
[----:B------:R-:W-:Y:S02]  /*0810*/  LOP3.LUT R148, R41, 0x1f, RZ, 0xc0, !PT ;  /* 0x0000001f29947812 */ /* 0x000fe400078ec0ff */
[----:B------:R-:W-:Y:S02]  /*0820*/  LEA.HI.SX32 R52, R52, R52, 0x1b ;  /* 0x0000003434347211 */ /* 0x000fe400078fdaff */
[-C--:B------:R-:W-:Y:S02]  /*0830*/  LEA.HI.SX32 R53, R2, R41.reuse, 0x1b ;  /* 0x0000002902357211 */ /* 0x080fe400078fdaff */
[-C--:B------:R-:W-:Y:S02]  /*0840*/  LEA.HI.SX32 R54, R54, R41.reuse, 0x1b ;  /* 0x0000002936367211 */ /* 0x080fe400078fdaff */
[----:B------:R-:W-:-:S02]  /*0850*/  LEA.HI.SX32 R55, R4, R41, 0x1b ;  /* 0x0000002904377211 */ /* 0x000fc400078fdaff */
[-C--:B------:R-:W-:Y:S02]  /*0860*/  LEA.HI.SX32 R56, R56, R41.reuse, 0x1b ;  /* 0x0000002938387211 */ /* 0x080fe400078fdaff */
[-C--:B------:R-:W-:Y:S02]  /*0870*/  LEA.HI.SX32 R57, R14, R41.reuse, 0x1b ;  /* 0x000000290e397211 */ /* 0x080fe400078fdaff */
[-C--:B------:R-:W-:Y:S02]  /*0880*/  LEA.HI.SX32 R58, R58, R41.reuse, 0x1b ;  /* 0x000000293a3a7211 */ /* 0x080fe400078fdaff */
[----:B------:R-:W-:Y:S02]  /*0890*/  LEA.HI.SX32 R59, R16, R41, 0x1b ;  /* 0x00000029103b7211 */ /* 0x000fe400078fdaff */
[----:B------:R-:W-:Y:S02]  /*08a0*/  SHF.R.S32.HI R7, RZ, 0x1f, R6 ;  /* 0x0000001fff077819 */ /* 0x000fe40000011406 */
[----:B------:R-:W-:-:S02]  /*08b0*/  LOP3.LUT R60, R6, 0x20, RZ, 0xfc, !PT ;  /* 0x00000020063c7812 */ /* 0x000fc400078efcff */
[C---:B------:R-:W-:Y:S02]  /*08c0*/  LOP3.LUT R61, R6.reuse, 0x40, RZ, 0xfc, !PT ;  /* 0x00000040063d7812 */ /* 0x040fe400078efcff */
[C---:B------:R-:W-:Y:S02]  /*08d0*/  LOP3.LUT R62, R6.reuse, 0x60, RZ, 0xfc, !PT ;  /* 0x00000060063e7812 */ /* 0x040fe400078efcff */
[C---:B------:R-:W-:Y:S02]  /*08e0*/  LOP3.LUT R63, R6.reuse, 0x80, RZ, 0xfc, !PT ;  /* 0x00000080063f7812 */ /* 0x040fe400078efcff */
[C---:B------:R-:W-:Y:S02]  /*08f0*/  LOP3.LUT R64, R6.reuse, 0xa0, RZ, 0xfc, !PT ;  /* 0x000000a006407812 */ /* 0x040fe400078efcff */
[C---:B------:R-:W-:Y:S02]  /*0900*/  LOP3.LUT R65, R6.reuse, 0xc0, RZ, 0xfc, !PT ;  /* 0x000000c006417812 */ /* 0x040fe400078efcff */
[----:B-1----:R-:W-:-:S02]  /*0910*/  LOP3.LUT R66, R6, 0xe0, RZ, 0xfc, !PT ;  /* 0x000000e006427812 */ /* 0x002fc400078efcff */
.L_x_6848:
[----:B------:R-:W-:Y:S01]  /*0920*/  IADD3 R150, -R51, c[0x0][0x174], RZ ;  /* 0x00005d0033967a10 */ /* 0x000fe20007ffe1ff */
[----:B------:R-:W-:Y:S01]  /*0930*/  BAR.SYNC.DEFER_BLOCKING 0x0 ;  /* 0x0000000000007b1d */ /* 0x000fe20000010000 */
[----:B----4-:R-:W-:-:S02]  /*0940*/  LEA R2, P3, R6, R43, 0x1 ;  /* 0x0000002b06027211 */ /* 0x010fc400078608ff */
[----:B------:R-:W-:Y:S02]  /*0950*/  LEA R4, R150, 0xffffff00, 0x8 ;  /* 0xffffff0096047811 */ /* 0x000fe400078e40ff */
[----:B------:R-:W-:Y:S02]  /*0960*/  PRMT R14, RZ, 0x7610, R14 ;  /* 0x00007610ff0e7816 */ /* 0x000fe4000000000e */
[----:B------:R-:W-:Y:S02]  /*0970*/  IADD3 R85, -R4, c[0x0][0x168], RZ ;  /* 0x00005a0004557a10 */ /* 0x000fe40007ffe1ff */
[C---:B------:R-:W-:Y:S02]  /*0980*/  LEA.HI.X R3, R6.reuse, R45, R7, 0x1, P3 ;  /* 0x0000002d06037211 */ /* 0x040fe400018f0c07 */
[-C--:B------:R-:W-:Y:S02]  /*0990*/  ISETP.GE.AND P0, PT, R6, R85.reuse, PT ;  /* 0x000000550600720c */ /* 0x080fe40003f06270 */
[----:B------:R-:W-:-:S02]  /*09a0*/  ISETP.GE.AND P1, PT, R60, R85, PT ;  /* 0x000000553c00720c */ /* 0x000fc40003f26270 */
[----:B------:R-:W-:Y:S02]  /*09b0*/  ISETP.GE.AND P2, PT, R61, R85, PT ;  /* 0x000000553d00720c */ /* 0x000fe40003f46270 */
[----:B------:R-:W-:Y:S02]  /*09c0*/  PRMT R5, RZ, 0x7610, R5 ;  /* 0x00007610ff057816 */ /* 0x000fe40000000005 */
[----:B------:R-:W-:-:S05]  /*09d0*/  PRMT R16, RZ, 0x7610, R16 ;  /* 0x00007610ff107816 */ /* 0x000fca0000000010 */
        /* <DEDUP_REMOVED lines=22> */
[----:B------:R-:W-:Y:S02]  /*0b40*/  SHF.L.U32 R68, R21, 0x1, RZ ;  /* 0x0000000115447819 */ /* 0x000fe400000006ff */
[C---:B0-----:R-:W-:Y:S01]  /*0b50*/  IADD3 R3, R50.reuse, 0x60, RZ ;  /* 0x0000006032037810 */ /* 0x041fe20007ffe0ff */
[----:B------:R-:W-:Y:S01]  /*0b60*/  IMAD.SHL.U32 R69, R23, 0x2, RZ ;  /* 0x0000000217457824 */ /* 0x000fe200078e00ff */
[----:B------:R-:W-:-:S02]  /*0b70*/  LEA.HI.SX32 R67, R50, R50, 0x1b ;  /* 0x0000003232437211 */ /* 0x000fc400078fdaff */
[-C--:B------:R-:W-:Y:S02]  /*0b80*/  LEA.HI.SX32 R3, R3, R50.reuse, 0x1b ;  /* 0x0000003203037211 */ /* 0x080fe400078fdaff */
[C---:B------:R-:W-:Y:S01]  /*0b90*/  IADD3 R21, R50.reuse, 0x80, RZ ;  /* 0x0000008032157810 */ /* 0x040fe20007ffe0ff */
[----:B------:R-:W-:Y:S01]  /*0ba0*/  IMAD.SHL.U32 R67, R67, 0x2, RZ ;  /* 0x0000000243437824 */ /* 0x000fe200078e00ff */
[----:B------:R-:W-:Y:S02]  /*0bb0*/  SHF.L.U32 R70, R3, 0x1, RZ ;  /* 0x0000000103467819 */ /* 0x000fe400000006ff */
[C---:B------:R-:W-:Y:S02]  /*0bc0*/  IADD3 R3, R50.reuse, 0xe0, RZ ;  /* 0x000000e032037810 */ /* 0x040fe40007ffe0ff */
[----:B------:R-:W-:Y:S02]  /*0bd0*/  IADD3 R23, R50, 0xa0, RZ ;  /* 0x000000a032177810 */ /* 0x000fe40007ffe0ff */
[----:B------:R-:W-:-:S02]  /*0be0*/  LEA.HI.SX32 R3, R3, R50, 0x1b ;  /* 0x0000003203037211 */ /* 0x000fc400078fdaff */
[C---:B------:R-:W-:Y:S02]  /*0bf0*/  IADD3 R25, R50.reuse, 0xc0, RZ ;  /* 0x000000c032197810 */ /* 0x040fe40007ffe0ff */
[-C--:B------:R-:W-:Y:S01]  /*0c00*/  LEA.HI.SX32 R21, R21, R50.reuse, 0x1b ;  /* 0x0000003215157211 */ /* 0x080fe200078fdaff */
[----:B------:R-:W-:Y:S01]  /*0c10*/  IMAD.SHL.U32 R74, R3, 0x2, RZ ;  /* 0x00000002034a7824 */ /* 0x000fe200078e00ff */
[-C--:B------:R-:W-:Y:S02]  /*0c20*/  LEA.HI.SX32 R23, R23, R50.reuse, 0x1b ;  /* 0x0000003217177211 */ /* 0x080fe400078fdaff */
[----:B------:R-:W-:Y:S01]  /*0c30*/  LEA.HI.SX32 R25, R25, R50, 0x1b ;  /* 0x0000003219197211 */ /* 0x000fe200078fdaff */
[----:B------:R-:W-:Y:S01]  /*0c40*/  IMAD.SHL.U32 R71, R21, 0x2, RZ ;  /* 0x0000000215477824 */ /* 0x000fe200078e00ff */
[----:B------:R-:W-:Y:S02]  /*0c50*/  SHF.L.U32 R3, R50, 0x3, RZ ;  /* 0x0000000332037819 */ /* 0x000fe400000006ff */
[----:B------:R-:W-:Y:S01]  /*0c60*/  SHF.L.U32 R72, R23, 0x1, RZ ;  /* 0x0000000117487819 */ /* 0x000fe200000006ff */
[----:B------:R-:W-:Y:S01]  /*0c70*/  IMAD.SHL.U32 R73, R25, 0x2, RZ ;  /* 0x0000000219497824 */ /* 0x000fe200078e00ff */
[----:B------:R-:W-:-:S02]  /*0c80*/  LEA.HI.SX32 R76, R3, R3, 0x1b ;  /* 0x00000003034c7211 */ /* 0x000fc400078fdaff */
[----:B------:R-:W-:Y:S02]  /*0c90*/  SHF.L.U32 R75, R6, 0x1, RZ ;  /* 0x00000001064b7819 */ /* 0x000fe400000006ff */
[----:B------:R-:W-:Y:S02]  /*0ca0*/  SHF.L.U32 R76, R76, 0x1, RZ ;  /* 0x000000014c4c7819 */ /* 0x000fe400000006ff */
[C---:B------:R-:W-:Y:S02]  /*0cb0*/  ISETP.GE.AND P6, PT, R6.reuse, R85, PT ;  /* 0x000000550600720c */ /* 0x040fe40003fc6270 */
[----:B------:R-:W-:Y:S02]  /*0cc0*/  SHF.L.U64.HI R77, R6, 0x1, R7 ;  /* 0x00000001064d7819 */ /* 0x000fe40000010207 */
[----:B------:R-:W-:Y:S02]  /*0cd0*/  IADD3 R2, P0, R42, R75, RZ ;  /* 0x0000004b2a027210 */ /* 0x000fe40007f1e0ff */
[----:B------:R-:W-:-:S02]  /*0ce0*/  ISETP.GE.AND P5, PT, R60, R85, PT ;  /* 0x000000553c00720c */ /* 0x000fc40003fa6270 */
[-C--:B------:R-:W-:Y:S01]  /*0cf0*/  ISETP.GE.AND P4, PT, R61, R85.reuse, PT ;  /* 0x000000553d00720c */ /* 0x080fe20003f86270 */
[----:B------:R-:W-:Y:S01]  /*0d00*/  IMAD.X R3, R44, 0x1, R77, P0 ;  /* 0x000000012c037824 */ /* 0x000fe200000e064d */
[-C--:B------:R-:W-:Y:S02]  /*0d10*/  ISETP.GE.AND P3, PT, R62, R85.reuse, PT ;  /* 0x000000553e00720c */ /* 0x080fe40003f66270 */
[-C--:B------:R-:W-:Y:S02]  /*0d20*/  ISETP.GE.AND P2, PT, R63, R85.reuse, PT ;  /* 0x000000553f00720c */ /* 0x080fe40003f46270 */
[-C--:B------:R-:W-:Y:S02]  /*0d30*/  ISETP.GE.AND P1, PT, R64, R85.reuse, PT ;  /* 0x000000554000720c */ /* 0x080fe40003f26270 */
[----:B------:R-:W-:Y:S01]  /*0d40*/  ISETP.GE.AND P0, PT, R65, R85, PT ;  /* 0x000000554100720c */ /* 0x000fe20003f06270 */
[----:B--2---:R0:W-:Y:S04]  /*0d50*/  STS.U16 [R67], R14 ;  /* 0x0000000e43007388 */ /* 0x0041e80000000400 */
[----:B-1-3--:R1:W-:Y:S04]  /*0d60*/  STS.U16 [R68+0x40], R5 ;  /* 0x0000400544007388 */ /* 0x00a3e80000000400 */
[----:B----4-:R2:W-:Y:S01]  /*0d70*/  STS.U16 [R69+0x80], R16 ;  /* 0x0000801045007388 */ /* 0x0105e20000000400 */
[----:B0-----:R-:W-:-:S02]  /*0d80*/  PRMT R14, RZ, 0x7610, R14 ;  /* 0x00007610ff0e7816 */ /* 0x001fc4000000000e */
[----:B-1----:R-:W-:Y:S02]  /*0d90*/  PRMT R5, RZ, 0x7610, R5 ;  /* 0x00007610ff057816 */ /* 0x002fe40000000005 */
[----:B--2---:R-:W-:Y:S01]  /*0da0*/  PRMT R16, RZ, 0x7610, R16 ;  /* 0x00007610ff107816 */ /* 0x004fe20000000010 */
[----:B------:R0:W-:Y:S04]  /*0db0*/  STS.U16 [R70+0xc0], R15 ;  /* 0x0000c00f46007388 */ /* 0x0001e80000000400 */
[----:B------:R1:W-:Y:S04]  /*0dc0*/  STS.U16 [R71+0x100], R18 ;  /* 0x0001001247007388 */ /* 0x0003e80000000400 */
        /* <DEDUP_REMOVED lines=28> */
[C---:B------:R-:W-:Y:S02]  /*0f90*/  LEA R26, P0, R6.reuse, R47, 0x1 ;  /* 0x0000002f061a7211 */ /* 0x040fe400078008ff */
[----:B------:R-:W-:Y:S02]  /*0fa0*/  PRMT R30, RZ, 0x7610, R30 ;  /* 0x00007610ff1e7816 */ /* 0x000fe4000000001e */
[----:B------:R-:W-:Y:S02]  /*0fb0*/  LEA.HI.X R27, R6, R49, R7, 0x1, P0 ;  /* 0x00000031061b7211 */ /* 0x000fe400000f0c07 */
        /* <DEDUP_REMOVED lines=31> */
[----:B------:R1:W2:Y:S01]  /*11b0*/  @!P6 LDG.E.U16 R30, [R26.64] ;  /* 0x000000041a1ee981 */ /* 0x0002a2000c1e1500 */
[----:B------:R-:W-:-:S03]  /*11c0*/  ISETP.GE.AND P6, PT, R66, R85, PT ;  /* 0x000000554200720c */ /* 0x000fc60003fc6270 */
[----:B------:R1:W3:Y:S04]  /*11d0*/  @!P5 LDG.E.U16 R31, [R26.64+0x40] ;  /* 0x000040041a1fd981 */ /* 0x0002e8000c1e1500 */
        /* <DEDUP_REMOVED lines=8> */
[----:B0-----:R-:W-:Y:S01]  /*1260*/  SHF.R.S32.HI R5, RZ, 0x1f, R4 ;  /* 0x0000001fff057819 */ /* 0x001fe20000011404 */
[----:B------:R-:W-:Y:S01]  /*1270*/  IMAD R28, R144, c[0x0][0x200], RZ ;  /* 0x00008000901c7a24 */ /* 0x000fe200078e02ff */
[----:B------:R-:W-:Y:S01]  /*1280*/  IADD3 R86, R51, -c[0x0][0x174], RZ ;  /* 0x80005d0033567a10 */ /* 0x000fe20007ffe0ff */
[----:B------:R-:W-:-:S04]  /*1290*/  IMAD.WIDE.U32 R2, R37, c[0x0][0x1f0], RZ ;  /* 0x00007c0025027a25 */ /* 0x000fc800078e00ff */
[C---:B------:R-:W-:Y:S02]  /*12a0*/  IMAD R87, R37.reuse, c[0x0][0x1f4], R22 ;  /* 0x00007d0025577a24 */ /* 0x040fe400078e0216 */
[C---:B------:R-:W-:Y:S02]  /*12b0*/  IMAD.WIDE.U32 R24, R37.reuse, c[0x0][0x200], RZ ;  /* 0x0000800025187a25 */ /* 0x040fe400078e00ff */
[----:B-1----:R-:W-:Y:S02]  /*12c0*/  @!P0 MOV R27, R5 ;  /* 0x00000005001b8202 */ /* 0x002fe40000000f00 */
[C---:B------:R-:W-:Y:S02]  /*12d0*/  IMAD R93, R37.reuse, c[0x0][0x204], R28 ;  /* 0x00008100255d7a24 */ /* 0x040fe400078e021c */
[--C-:B------:R-:W-:Y:S02]  /*12e0*/  @!P0 IMAD.MOV.U32 R26, RZ, RZ, R4.reuse ;  /* 0x000000ffff1a8224 */ /* 0x100fe400078e0004 */
[----:B------:R-:W-:Y:S01]  /*12f0*/  @!P0 IMAD.WIDE.U32 R22, R37, c[0x0][0x1f0], R4 ;  /* 0x00007c0025168a25 */ /* 0x000fe200078e0004 */
[----:B------:R-:W-:-:S03]  /*1300*/  IADD3 R29, R25, R93, RZ ;  /* 0x0000005d191d7210 */ /* 0x000fc60007ffe0ff */
[----:B------:R-:W-:Y:S02]  /*1310*/  IMAD.IADD R3, R3, 0x1, R87 ;  /* 0x0000000103037824 */ /* 0x000fe400078e0257 */
[----:B------:R-:W-:-:S04]  /*1320*/  @!P0 IMAD.WIDE.U32 R26, R37, c[0x0][0x200], R26 ;  /* 0x00008000251a8a25 */ /* 0x000fc800078e001a */
[----:B------:R-:W-:Y:S01]  /*1330*/  @!P0 IMAD.IADD R23, R87, 0x1, R23 ;  /* 0x0000000157178824 */ /* 0x000fe200078e0217 */
[----:B------:R-:W-:Y:S01]  /*1340*/  @!P0 IADD3 R27, R93, R27, RZ ;  /* 0x0000001b5d1b8210 */ /* 0x000fe20007ffe0ff */
[----:B------:R-:W-:Y:S02]  /*1350*/  IMAD.MOV.U32 R28, RZ, RZ, R24 ;  /* 0x000000ffff1c7224 */ /* 0x000fe400078e0018 */
[----:B------:R-:W-:Y:S02]  /*1360*/  IMAD R87, R35, c[0x0][0x1f8], RZ ;  /* 0x00007e0023577a24 */ /* 0x000fe400078e02ff */
[----:B------:R-:W-:Y:S02]  /*1370*/  IMAD R86, R86, -0x100, RZ ;  /* 0xffffff0056567824 */ /* 0x000fe400078e02ff */
[----:B------:R-:W-:-:S04]  /*1380*/  IMAD.WIDE.U32 R24, R0, c[0x0][0x1f8], R2 ;  /* 0x00007e0000187a25 */ /* 0x000fc800078e0002 */
[C---:B------:R-:W-:Y:S01]  /*1390*/  IMAD R97, R0.reuse, c[0x0][0x1fc], R87 ;  /* 0x00007f0000617a24 */ /* 0x040fe200078e0257 */
[----:B------:R-:W-:Y:S01]  /*13a0*/  SHF.R.S32.HI R87, RZ, 0x1f, R86 ;  /* 0x0000001fff577819 */ /* 0x000fe20000011456 */
[----:B------:R-:W-:Y:S01]  /*13b0*/  @!P0 IMAD.WIDE.U32 R2, R0, c[0x0][0x1f8], R22 ;  /* 0x00007e0000028a25 */ /* 0x000fe200078e0016 */
[----:B------:R-:W-:-:S03]  /*13c0*/  IADD3 R94, P1, R86, R24, RZ ;  /* 0x00000018565e7210 */ /* 0x000fc60007f3e0ff */
[----:B------:R-:W-:Y:S02]  /*13d0*/  IMAD R93, R35, c[0x0][0x208], RZ ;  /* 0x00008200235d7a24 */ /* 0x000fe400078e02ff */
[----:B------:R-:W-:-:S04]  /*13e0*/  IMAD.WIDE.U32 R28, R0, c[0x0][0x208], R28 ;  /* 0x00008200001c7a25 */ /* 0x000fc800078e001c */
[----:B------:R-:W-:Y:S01]  /*13f0*/  @!P0 IMAD.WIDE.U32 R22, R0, c[0x0][0x208], R26 ;  /* 0x0000820000168a25 */ /* 0x000fe200078e001a */
[----:B------:R-:W-:Y:S02]  /*1400*/  IADD3.X R27, R87, R97, R25, P1, !PT ;  /* 0x00000061571b7210 */ /* 0x000fe40000ffe419 */
[----:B------:R-:W-:Y:S01]  /*1410*/  @!P0 IADD3 R96, P1, R6, R2, RZ ;  /* 0x0000000206608210 */ /* 0x000fe20007f3e0ff */
[----:B------:R-:W-:Y:S01]  /*1420*/  IMAD R93, R0, c[0x0][0x20c], R93 ;  /* 0x00008300005d7a24 */ /* 0x000fe200078e025d */
[----:B------:R-:W-:Y:S02]  /*1430*/  IADD3 R28, P2, R86, R28, RZ ;  /* 0x0000001c561c7210 */ /* 0x000fe40007f5e0ff */
[----:B------:R-:W-:Y:S02]  /*1440*/  LEA R25, P4, R6, c[0x0][0x258], 0x1 ;  /* 0x0000960006197a11 */ /* 0x000fe400078808ff */
[----:B------:R-:W-:Y:S02]  /*1450*/  @!P0 IADD3.X R97, R7, R3, R97, P1, !PT ;  /* 0x0000000307618210 */ /* 0x000fe40000ffe461 */
[----:B------:R-:W-:-:S02]  /*1460*/  IADD3.X R29, R87, R93, R29, P2, !PT ;  /* 0x0000005d571d7210 */ /* 0x000fc400017fe41d */
[----:B------:R-:W-:Y:S02]  /*1470*/  LEA.HI.X R3, R6, c[0x0][0x25c], R7, 0x1, P4 ;  /* 0x0000970006037a11 */ /* 0x000fe400020f0c07 */
[----:B------:R-:W-:Y:S02]  /*1480*/  LEA R2, P4, R28, R25, 0x1 ;  /* 0x000000191c027211 */ /* 0x000fe400078808ff */
[----:B------:R-:W-:Y:S02]  /*1490*/  @!P0 IADD3 R92, P3, R6, R22, RZ ;  /* 0x00000016065c8210 */ /* 0x000fe40007f7e0ff */
[----:B------:R-:W-:Y:S02]  /*14a0*/  LEA.HI.X R3, R28, R3, R29, 0x1, P4 ;  /* 0x000000031c037211 */ /* 0x000fe400020f0c1d */
[----:B------:R-:W-:Y:S02]  /*14b0*/  LEA R95, P2, R6, c[0x0][0x268], 0x1 ;  /* 0x00009a00065f7a11 */ /* 0x000fe400078408ff */
[----:B------:R-:W-:-:S02]  /*14c0*/  ISETP.GE.AND P6, PT, R60, R85, PT ;  /* 0x000000553c00720c */ /* 0x000fc40003fc6270 */
[----:B------:R-:W-:Y:S02]  /*14d0*/  @!P0 IADD3.X R93, R7, R23, R93, P3, !PT ;  /* 0x00000017075d8210 */ /* 0x000fe40001ffe45d */
[----:B------:R-:W-:Y:S02]  /*14e0*/  LEA.HI.X R23, R6, c[0x0][0x26c], R7, 0x1, P2 ;  /* 0x00009b0006177a11 */ /* 0x000fe400010f0c07 */
[----:B------:R-:W-:Y:S02]  /*14f0*/  LEA R26, P2, R94, R95, 0x1 ;  /* 0x0000005f5e1a7211 */ /* 0x000fe400078408ff */
[----:B------:R-:W-:Y:S02]  /*1500*/  @!P0 LEA R22, P1, R96, c[0x0][0x268], 0x1 ;  /* 0x00009a0060168a11 */ /* 0x000fe400078208ff */
[----:B------:R-:W-:Y:S02]  /*1510*/  @!P0 LEA R24, P3, R92, c[0x0][0x258], 0x1 ;  /* 0x000096005c188a11 */ /* 0x000fe400078608ff */
[----:B------:R-:W-:-:S02]  /*1520*/  LEA.HI.X R27, R94, R23, R27, 0x1, P2 ;  /* 0x000000175e1b7211 */ /* 0x000fc400010f0c1b */
[----:B------:R-:W-:Y:S02]  /*1530*/  @!P0 LEA.HI.X R23, R96, c[0x0][0x26c], R97, 0x1, P1 ;  /* 0x00009b0060178a11 */ /* 0x000fe400008f0c61 */
[-C--:B------:R-:W-:Y:S02]  /*1540*/  ISETP.GE.AND P1, PT, R61, R85.reuse, PT ;  /* 0x000000553d00720c */ /* 0x080fe40003f26270 */
[----:B------:R-:W-:Y:S02]  /*1550*/  @!P0 LEA.HI.X R25, R92, c[0x0][0x25c], R93, 0x1, P3 ;  /* 0x000097005c198a11 */ /* 0x000fe400018f0c5d */
[-C--:B------:R-:W-:Y:S02]  /*1560*/  ISETP.GE.AND P2, PT, R62, R85.reuse, PT ;  /* 0x000000553e00720c */ /* 0x080fe40003f46270 */
[----:B------:R-:W-:Y:S02]  /*1570*/  ISETP.GE.AND P3, PT, R63, R85, PT ;  /* 0x000000553f00720c */ /* 0x000fe40003f66270 */
[----:B------:R-:W-:-:S02]  /*1580*/  PRMT R92, RZ, 0x7610, R92 ;  /* 0x00007610ff5c7816 */ /* 0x000fc4000000005c */
[-C--:B------:R-:W-:Y:S02]  /*1590*/  ISETP.GE.AND P4, PT, R64, R85.reuse, PT ;  /* 0x000000554000720c */ /* 0x080fe40003f86270 */
[----:B------:R-:W-:Y:S02]  /*15a0*/  ISETP.GE.AND P5, PT, R65, R85, PT ;  /* 0x000000554100720c */ /* 0x000fe40003fa6270 */
        /* <DEDUP_REMOVED lines=22> */
[----:B------:R-:W-:-:S04]  /*1710*/  PRMT R90, RZ, 0x7610, R90 ;  /* 0x00007610ff5a7816 */ /* 0x000fc8000000005a */
[----:B------:R-:W2:Y:S01]  /*1720*/  @!P6 LDG.E.U16 R91, [R26.64+-0x1c0] ;  /* 0xfffe40041a5be981 */ /* 0x000ea2000c1e1500 */
[----:B------:R-:W-:-:S03]  /*1730*/  ISETP.GE.AND P6, PT, R66, R85, PT ;  /* 0x000000554200720c */ /* 0x000fc60003fc6270 */
[----:B------:R0:W3:Y:S04]  /*1740*/  @!P0 LDG.E.U16 R92, [R22.64] ;  /* 0x00000004165c8981 */ /* 0x0000e8000c1e1500 */
[----:B------:R-:W4:Y:S04]  /*1750*/  @!P1 LDG.E.U16 R90, [R26.64+-0x180] ;  /* 0xfffe80041a5a9981 */ /* 0x000f28000c1e1500 */
[----:B------:R-:W4:Y:S01]  /*1760*/  @!P2 LDG.E.U16 R93, [R26.64+-0x140] ;  /* 0xfffec0041a5da981 */ /* 0x000f22000c1e1500 */
[----:B0-----:R-:W-:Y:S02]  /*1770*/  PRMT R23, RZ, 0x7610, R23 ;  /* 0x00007610ff177816 */ /* 0x001fe40000000017 */
[----:B------:R-:W-:Y:S01]  /*1780*/  PRMT R22, RZ, 0x7610, R22 ;  /* 0x00007610ff167816 */ /* 0x000fe20000000016 */
[----:B------:R-:W4:Y:S04]  /*1790*/  @!P3 LDG.E.U16 R94, [R26.64+-0x100] ;  /* 0xffff00041a5eb981 */ /* 0x000f28000c1e1500 */
[----:B------:R-:W4:Y:S04]  /*17a0*/  @!P4 LDG.E.U16 R23, [R26.64+-0xc0] ;  /* 0xffff40041a17c981 */ /* 0x000f28000c1e1500 */
[----:B------:R-:W4:Y:S04]  /*17b0*/  @!P5 LDG.E.U16 R22, [R26.64+-0x80] ;  /* 0xffff80041a16d981 */ /* 0x000f28000c1e1500 */
[----:B------:R-:W4:Y:S01]  /*17c0*/  @!P6 LDG.E.U16 R95, [R26.64+-0x40] ;  /* 0xffffc0041a5fe981 */ /* 0x000f22000c1e1500 */
        /* <DEDUP_REMOVED lines=20> */
[----:B------:R-:W-:Y:S04]  /*1910*/  LDS.U16 R93, [R76+0xa] ;  /* 0x00000a004c5d7984 */ /* 0x000fe80000000400 */
[----:B------:R-:W-:Y:S04]  /*1920*/  LDS.U16 R23, [R76+0xc] ;  /* 0x00000c004c177984 */ /* 0x000fe80000000400 */
[----:B------:R-:W2:Y:S04]  /*1930*/  LDS.U16 R22, [R76+0xe] ;  /* 0x00000e004c167984 */ /* 0x000ea80000000400 */
[----:B------:R-:W-:Y:S01]  /*1940*/  BAR.SYNC.DEFER_BLOCKING 0x0 ;  /* 0x0000000000007b1d */ /* 0x000fe20000010000 */
[----:B0-----:R-:W-:-:S02]  /*1950*/  PRMT R95, RZ, 0x7610, R95 ;  /* 0x00007610ff5f7816 */ /* 0x001fc4000000005f */
[----:B------:R-:W-:-:S03]  /*1960*/  PRMT R94, RZ, 0x7610, R94 ;  /* 0x00007610ff5e7816 */ /* 0x000fc6000000005e */
[----:B------:R0:W4:Y:S01]  /*1970*/  @!P0 LDG.E.U16 R96, [R24.64] ;  /* 0x0000000418608981 */ /* 0x000122000c1e1500 */
[----:B------:R-:W-:-:S03]  /*1980*/  ISETP.GE.AND P0, PT, R60, R85, PT ;  /* 0x000000553c00720c */ /* 0x000fc60003f06270 */
[----:B------:R0:W4:Y:S04]  /*1990*/  @!P1 LDG.E.U16 R94, [R2.64+-0x180] ;  /* 0xfffe8004025e9981 */ /* 0x000128000c1e1500 */
[----:B------:R0:W4:Y:S04]  /*19a0*/  @!P2 LDG.E.U16 R97, [R2.64+-0x140] ;  /* 0xfffec0040261a981 */ /* 0x000128000c1e1500 */
[----:B------:R0:W4:Y:S04]  /*19b0*/  @!P3 LDG.E.U16 R98, [R2.64+-0x100] ;  /* 0xffff00040262b981 */ /* 0x000128000c1e1500 */
[----:B------:R0:W4:Y:S04]  /*19c0*/  @!P0 LDG.E.U16 R95, [R2.64+-0x1c0] ;  /* 0xfffe4004025f8981 */ /* 0x000128000c1e1500 */
[----:B------:R0:W4:Y:S04]  /*19d0*/  @!P4 LDG.E.U16 R99, [R2.64+-0xc0] ;  /* 0xffff40040263c981 */ /* 0x000128000c1e1500 */
[----:B------:R0:W4:Y:S04]  /*19e0*/  @!P5 LDG.E.U16 R100, [R2.64+-0x80] ;  /* 0xffff80040264d981 */ /* 0x000128000c1e1500 */
[----:B------:R2:W4:Y:S01]  /*19f0*/  @!P6 LDG.E.U16 R101, [R2.64+-0x40] ;  /* 0xffffc0040265e981 */ /* 0x000522000c1e1500 */
[----:B-1----:R-:W-:-:S05]  /*1a00*/  PRMT R102, RZ, 0x5410, R26 ;  /* 0x00005410ff667816 */ /* 0x002fca000000001a */
[----:B0-----:R-:W-:-:S04]  /*1a10*/  FMUL.FTZ R24, R102, -1.4426950216293334961 ;  /* 0xbfb8aa3b66187820 */ /* 0x001fc80000410000 */
[----:B------:R-:W0:Y:S01]  /*1a20*/  MUFU.EX2 R26, R24 ;  /* 0x00000018001a7308 */ /* 0x000e220000000800 */
[----:B--2---:R-:W-:-:S05]  /*1a30*/  PRMT R103, RZ, 0x5410, R27 ;  /* 0x00005410ff677816 */ /* 0x004fca000000001b */
[----:B------:R-:W-:-:S04]  /*1a40*/  FMUL.FTZ R25, R103, -1.4426950216293334961 ;  /* 0xbfb8aa3b67197820 */ /* 0x000fc80000410000 */
[----:B------:R1:W2:Y:S01]  /*1a50*/  MUFU.EX2 R27, R25 ;  /* 0x00000019001b7308 */ /* 0x0002a20000000800 */
[----:B---3--:R-:W-:Y:S02]  /*1a60*/  PRMT R105, RZ, 0x5410, R90 ;  /* 0x00005410ff697816 */ /* 0x008fe4000000005a */
[----:B-1----:R-:W-:Y:S01]  /*1a70*/  PRMT R25, RZ, 0x5410, R91 ;  /* 0x00005410ff197816 */ /* 0x002fe2000000005b */
[----:B0-----:R-:W-:-:S04]  /*1a80*/  FADD.FTZ R26, R26, 1 ;  /* 0x3f8000001a1a7421 */ /* 0x001fc80000010000 */
[----:B------:R-:W-:Y:S01]  /*1a90*/  FMUL.FTZ R91, R25, -1.4426950216293334961 ;  /* 0xbfb8aa3b195b7820 */ /* 0x000fe20000410000 */
[----:B------:R-:W-:Y:S01]  /*1aa0*/  PRMT R118, RZ, 0x5410, R22 ;  /* 0x00005410ff767816 */ /* 0x000fe20000000016 */
[----:B------:R-:W-:Y:S02]  /*1ab0*/  FMUL.FTZ R2, R105, -1.4426950216293334961 ;  /* 0xbfb8aa3b69027820 */ /* 0x000fe40000410000 */
[----:B------:R-:W-:Y:S01]  /*1ac0*/  MUFU.EX2 R104, R91 ;  /* 0x0000005b00687308 */ /* 0x000fe20000000800 */
[----:B--2---:R-:W-:-:S07]  /*1ad0*/  FADD.FTZ R90, R27, 1 ;  /* 0x3f8000001b5a7421 */ /* 0x004fce0000010000 */
[----:B------:R-:W0:Y:S08]  /*1ae0*/  MUFU.RCP R91, R26 ;  /* 0x0000001a005b7308 */ /* 0x000e300000001000 */
[----:B------:R-:W1:Y:S01]  /*1af0*/  MUFU.EX2 R106, R2 ;  /* 0x00000002006a7308 */ /* 0x000e620000000800 */
[----:B0-----:R-:W-:Y:S02]  /*1b00*/  FADD.FTZ R27, -R91, 1 ;  /* 0x3f8000005b1b7421 */ /* 0x001fe40000010100 */
[----:B-1----:R-:W-:-:S05]  /*1b10*/  FADD.FTZ R106, R106, 1 ;  /* 0x3f8000006a6a7421 */ /* 0x002fca0000010000 */
[----:B------:R-:W0:Y:S01]  /*1b20*/  MUFU.RCP R108, R106 ;  /* 0x0000006a006c7308 */ /* 0x000e220000001000 */
[----:B------:R-:W-:Y:S01]  /*1b30*/  PRMT R31, RZ, 0x5410, R31 ;  /* 0x00005410ff1f7816 */ /* 0x000fe2000000001f */
[----:B------:R-:W-:Y:S01]  /*1b40*/  FADD.FTZ R104, R104, 1 ;  /* 0x3f80000068687421 */ /* 0x000fe20000010000 */
[----:B------:R-:W-:Y:S02]  /*1b50*/  PRMT R32, RZ, 0x5410, R32 ;  /* 0x00005410ff207816 */ /* 0x000fe40000000020 */
[----:B------:R-:W-:-:S03]  /*1b60*/  PRMT R33, RZ, 0x5410, R33 ;  /* 0x00005410ff217816 */ /* 0x000fc60000000021 */
[----:B------:R-:W-:Y:S01]  /*1b70*/  MUFU.RCP R104, R104 ;  /* 0x0000006800687308 */ /* 0x000fe20000001000 */
[----:B0-----:R-:W-:-:S04]  /*1b80*/  FADD.FTZ R112, -R108, 1 ;  /* 0x3f8000006c707421 */ /* 0x001fc80000010100 */
[----:B------:R-:W-:Y:S01]  /*1b90*/  FFMA.FTZ R112, R105, R112, 1 ;  /* 0x3f80000069707423 */ /* 0x000fe20000010070 */
[----:B------:R-:W-:Y:S02]  /*1ba0*/  PRMT R30, RZ, 0x5410, R30 ;  /* 0x00005410ff1e7816 */ /* 0x000fe4000000001e */
[----:B------:R-:W-:Y:S01]  /*1bb0*/  ISETP.NE.AND P6, PT, R41, RZ, PT ;  /* 0x000000ff2900720c */ /* 0x000fe20003fc5270 */
[----:B----4-:R-:W-:Y:S04]  /*1bc0*/  STS.U16 [R67], R96 ;  /* 0x0000006043007388 */ /* 0x010fe80000000400 */
        /* <DEDUP_REMOVED lines=8> */
[----:B------:R-:W2:Y:S01]  /*1c50*/  LDS.U16 R24, [R76] ;  /* 0x000000004c187984 */ /* 0x000ea20000000400 */
[----:B0-----:R-:W-:Y:S02]  /*1c60*/  PRMT R99, RZ, 0x5410, R93 ;  /* 0x00005410ff637816 */ /* 0x001fe4000000005d */
[----:B------:R-:W-:Y:S01]  /*1c70*/  PRMT R95, RZ, 0x5410, R92 ;  /* 0x00005410ff5f7816 */ /* 0x000fe2000000005c */
[----:B------:R-:W-:Y:S01]  /*1c80*/  FMUL.FTZ R97, R118, -1.4426950216293334961 ;  /* 0xbfb8aa3b76617820 */ /* 0x000fe20000410000 */
[----:B------:R-:W-:Y:S01]  /*1c90*/  LDS.U16 R2, [R76+0x2] ;  /* 0x000002004c027984 */ /* 0x000fe20000000400 */
[----:B------:R-:W-:Y:S02]  /*1ca0*/  FMUL.FTZ R92, R99, -1.4426950216293334961 ;  /* 0xbfb8aa3b635c7820 */ /* 0x000fe40000410000 */
[----:B------:R-:W-:Y:S01]  /*1cb0*/  FMUL.FTZ R3, R95, -1.4426950216293334961 ;  /* 0xbfb8aa3b5f037820 */ /* 0x000fe20000410000 */
[----:B-1----:R-:W-:Y:S01]  /*1cc0*/  PRMT R101, RZ, 0x5410, R23 ;  /* 0x00005410ff657816 */ /* 0x002fe20000000017 */
[----:B------:R-:W-:Y:S01]  /*1cd0*/  MUFU.EX2 R94, R92 ;  /* 0x0000005c005e7308 */ /* 0x000fe20000000800 */
[----:B------:R-:W-:Y:S07]  /*1ce0*/  LDS.U16 R22, [R76+0x6] ;  /* 0x000006004c167984 */ /* 0x000fee0000000400 */
[----:B------:R0:W-:Y:S01]  /*1cf0*/  MUFU.EX2 R93, R3 ;  /* 0x00000003005d7308 */ /* 0x0001e20000000800 */
[----:B------:R-:W-:-:S07]  /*1d00*/  FMUL.FTZ R23, R101, -1.4426950216293334961 ;  /* 0xbfb8aa3b65177820 */ /* 0x000fce0000410000 */
[----:B------:R-:W1:Y:S01]  /*1d10*/  MUFU.RCP R92, R90 ;  /* 0x0000005a005c7308 */ /* 0x000e620000001000 */
[----:B0-----:R-:W0:Y:S07]  /*1d20*/  LDS.U16 R3, [R76+0x4] ;  /* 0x000004004c037984 */ /* 0x001e2e0000000400 */
[----:B------:R3:W-:Y:S01]  /*1d30*/  MUFU.EX2 R109, R97 ;  /* 0x00000061006d7308 */ /* 0x0007e20000000800 */
[----:B--2---:R-:W-:Y:S02]  /*1d40*/  PRMT R24, RZ, 0x5410, R24 ;  /* 0x00005410ff187816 */ /* 0x004fe40000000018 */
[----:B---3--:R-:W-:Y:S01]  /*1d50*/  PRMT R97, RZ, 0x5410, R28 ;  /* 0x00005410ff617816 */ /* 0x008fe2000000001c */
[----:B------:R-:W-:-:S04]  /*1d60*/  FFMA.FTZ R28, R102, R27, 1 ;  /* 0x3f800000661c7423 */ /* 0x000fc8000001001b */
[----:B------:R-:W-:Y:S01]  /*1d70*/  FMUL.FTZ R26, R97, R24 ;  /* 0x00000018611a7220 */ /* 0x000fe20000410000 */
[----:B------:R2:W3:Y:S03]  /*1d80*/  MUFU.EX2 R96, R23 ;  /* 0x0000001700607308 */ /* 0x0004e60000000800 */
[----:B------:R-:W-:Y:S02]  /*1d90*/  FMUL.FTZ R27, R91, R26 ;  /* 0x0000001a5b1b7220 */ /* 0x000fe40000410000 */
[----:B------:R-:W4:Y:S02]  /*1da0*/  LDS.U16 R26, [R76+0xa] ;  /* 0x00000a004c1a7984 */ /* 0x000f240000000400 */
[----:B------:R-:W-:Y:S02]  /*1db0*/  FMUL.FTZ R90, R27, R28 ;  /* 0x0000001c1b5a7220 */ /* 0x000fe40000410000 */
[----:B--2---:R-:W2:Y:S01]  /*1dc0*/  LDS.U16 R23, [R76+0x8] ;  /* 0x000008004c177984 */ /* 0x004ea20000000400 */
[----:B-1----:R-:W-:-:S02]  /*1dd0*/  FADD.FTZ R28, -R92, 1 ;  /* 0x3f8000005c1c7421 */ /* 0x002fc40000010100 */
[----:B------:R-:W-:Y:S01]  /*1de0*/  FADD.FTZ R100, R94, 1 ;  /* 0x3f8000005e647421 */ /* 0x000fe20000010000 */
[----:B------:R-:W1:Y:S01]  /*1df0*/  LDS.U16 R27, [R76+0xc] ;  /* 0x00000c004c1b7984 */ /* 0x000e620000000400 */
[----:B------:R-:W-:-:S03]  /*1e00*/  FFMA.FTZ R94, R103, R28, 1 ;  /* 0x3f800000675e7423 */ /* 0x000fc6000001001c */
[----:B------:R-:W1:Y:S01]  /*1e10*/  LDS.U16 R28, [R76+0xe] ;  /* 0x00000e004c1c7984 */ /* 0x000e620000000400 */
[----:B------:R3:W-:Y:S01]  /*1e20*/  MUFU.RCP R116, R100 ;  /* 0x0000006400747308 */ /* 0x0007e20000001000 */
[----:B------:R-:W-:Y:S01]  /*1e30*/  PRMT R98, RZ, 0x5410, R29 ;  /* 0x00005410ff627816 */ /* 0x000fe2000000001d */
[----:B------:R-:W-:Y:S01]  /*1e40*/  FADD.FTZ R93, R93, 1 ;  /* 0x3f8000005d5d7421 */ /* 0x000fe20000010000 */
[----:B0-----:R-:W-:Y:S02]  /*1e50*/  PRMT R106, RZ, 0x5410, R3 ;  /* 0x00005410ff6a7816 */ /* 0x001fe40000000003 */
[----:B---3--:R-:W-:-:S03]  /*1e60*/  PRMT R100, RZ, 0x5410, R2 ;  /* 0x00005410ff647816 */ /* 0x008fc60000000002 */
[----:B------:R0:W3:Y:S01]  /*1e70*/  MUFU.RCP R114, R93 ;  /* 0x0000005d00727308 */ /* 0x0000e20000001000 */
[----:B------:R-:W-:Y:S01]  /*1e80*/  PRMT R110, RZ, 0x5410, R22 ;  /* 0x00005410ff6e7816 */ /* 0x000fe20000000016 */
[----:B------:R-:W-:Y:S02]  /*1e90*/  FMUL.FTZ R3, R98, R100 ;  /* 0x0000006462037220 */ /* 0x000fe40000410000 */
[----:B------:R-:W-:Y:S02]  /*1ea0*/  FADD.FTZ R107, R96, 1 ;  /* 0x3f800000606b7421 */ /* 0x000fe40000010000 */
[----:B------:R-:W-:Y:S02]  /*1eb0*/  FMUL.FTZ R3, R92, R3 ;  /* 0x000000035c037220 */ /* 0x000fe40000410000 */
[----:B------:R-:W-:Y:S02]  /*1ec0*/  FADD.FTZ R109, R109, 1 ;  /* 0x3f8000006d6d7421 */ /* 0x000fe40000010000 */
[----:B0-----:R-:W-:-:S02]  /*1ed0*/  FMUL.FTZ R93, R31, R110 ;  /* 0x0000006e1f5d7220 */ /* 0x001fc40000410000 */
[----:B------:R-:W-:Y:S01]  /*1ee0*/  FMUL.FTZ R3, R3, R94 ;  /* 0x0000005e03037220 */ /* 0x000fe20000410000 */
[----:B------:R-:W-:Y:S01]  /*1ef0*/  MUFU.RCP R119, R109 ;  /* 0x0000006d00777308 */ /* 0x000fe20000001000 */
[----:B------:R-:W-:Y:S01]  /*1f00*/  FMUL.FTZ R93, R108, R93 ;  /* 0x0000005d6c5d7220 */ /* 0x000fe20000410000 */
[----:B----4-:R-:W-:Y:S02]  /*1f10*/  PRMT R115, RZ, 0x5410, R26 ;  /* 0x00005410ff737816 */ /* 0x010fe4000000001a */
[----:B--2---:R-:W-:-:S04]  /*1f20*/  PRMT R113, RZ, 0x5410, R23 ;  /* 0x00005410ff717816 */ /* 0x004fc80000000017 */
[----:B------:R0:W2:Y:S01]  /*1f30*/  MUFU.RCP R94, R107 ;  /* 0x0000006b005e7308 */ /* 0x0000a20000001000 */
[----:B------:R-:W-:Y:S02]  /*1f40*/  FMUL.FTZ R112, R93, R112 ;  /* 0x000000705d707220 */ /* 0x000fe40000410000 */
[----:B---3--:R-:W-:Y:S02]  /*1f50*/  FADD.FTZ R2, -R114, 1 ;  /* 0x3f80000072027421 */ /* 0x008fe40000010100 */
[----:B------:R-:W-:Y:S02]  /*1f60*/  FMUL.FTZ R23, R32, R113 ;  /* 0x0000007120177220 */ /* 0x000fe40000410000 */
[----:B------:R-:W-:Y:S02]  /*1f70*/  FADD.FTZ R22, -R116, 1 ;  /* 0x3f80000074167421 */ /* 0x000fe40000010100 */
[----:B------:R-:W-:Y:S01]  /*1f80*/  FMUL.FTZ R93, R33, R115 ;  /* 0x00000073215d7220 */ /* 0x000fe20000410000 */
[----:B0-----:R-:W-:Y:S01]  /*1f90*/  PRMT R107, RZ, 0x5410, R88 ;  /* 0x00005410ff6b7816 */ /* 0x001fe20000000058 */
[----:B------:R-:W-:Y:S01]  /*1fa0*/  FFMA.FTZ R2, R95, R2, 1 ;  /* 0x3f8000005f027423 */ /* 0x000fe20000010002 */
[----:B-1----:R-:W-:Y:S01]  /*1fb0*/  PRMT R117, RZ, 0x5410, R27 ;  /* 0x00005410ff757816 */ /* 0x002fe2000000001b */
[----:B------:R-:W-:Y:S01]  /*1fc0*/  FMUL.FTZ R23, R114, R23 ;  /* 0x0000001772177220 */ /* 0x000fe20000410000 */
[----:B------:R-:W-:Y:S01]  /*1fd0*/  PRMT R109, RZ, 0x5410, R89 ;  /* 0x00005410ff6d7816 */ /* 0x000fe20000000059 */
[----:B------:R-:W-:Y:S01]  /*1fe0*/  FFMA.FTZ R22, R99, R22, 1 ;  /* 0x3f80000063167423 */ /* 0x000fe20000010016 */
[----:B------:R-:W-:Y:S01]  /*1ff0*/  PRMT R120, RZ, 0x5410, R28 ;  /* 0x00005410ff787816 */ /* 0x000fe2000000001c */
[----:B------:R-:W-:Y:S01]  /*2000*/  FMUL.FTZ R93, R116, R93 ;  /* 0x0000005d745d7220 */ /* 0x000fe20000410000 */
[----:B------:R-:W-:Y:S01]  /*2010*/  BAR.SYNC.DEFER_BLOCKING 0x0 ;  /* 0x0000000000007b1d */ /* 0x000fe20000010000 */
[----:B------:R-:W-:-:S02]  /*2020*/  FMUL.FTZ R2, R23, R2 ;  /* 0x0000000217027220 */ /* 0x000fc40000410000 */
[----:B------:R-:W-:Y:S02]  /*2030*/  FMUL.FTZ R93, R93, R22 ;  /* 0x000000165d5d7220 */ /* 0x000fe40000410000 */
[----:B------:R-:W-:Y:S02]  /*2040*/  FADD.FTZ R96, -R104, 1 ;  /* 0x3f80000068607421 */ /* 0x000fe40000010100 */
[----:B------:R-:W-:Y:S02]  /*2050*/  FMUL.FTZ R29, R30, R106 ;  /* 0x0000006a1e1d7220 */ /* 0x000fe40000410000 */
[----:B--2---:R-:W-:Y:S02]  /*2060*/  FADD.FTZ R26, -R94, 1 ;  /* 0x3f8000005e1a7421 */ /* 0x004fe40000010100 */
[----:B------:R-:W-:Y:S02]  /*2070*/  FMUL.FTZ R23, R107, R117 ;  /* 0x000000756b177220 */ /* 0x000fe40000410000 */
[----:B------:R-:W-:-:S02]  /*2080*/  FADD.FTZ R27, -R119, 1 ;  /* 0x3f800000771b7421 */ /* 0x000fc40000010100 */
[----:B------:R-:W-:Y:S02]  /*2090*/  FMUL.FTZ R22, R109, R120 ;  /* 0x000000786d167220 */ /* 0x000fe40000410000 */
[----:B------:R-:W-:Y:S02]  /*20a0*/  FFMA.FTZ R96, R25, R96, 1 ;  /* 0x3f80000019607423 */ /* 0x000fe40000010060 */
[----:B------:R-:W-:Y:S02]  /*20b0*/  FMUL.FTZ R29, R104, R29 ;  /* 0x0000001d681d7220 */ /* 0x000fe40000410000 */
[----:B------:R-:W-:Y:S02]  /*20c0*/  FFMA.FTZ R26, R101, R26, 1 ;  /* 0x3f800000651a7423 */ /* 0x000fe4000001001a */
[----:B------:R-:W-:Y:S02]  /*20d0*/  FMUL.FTZ R23, R94, R23 ;  /* 0x000000175e177220 */ /* 0x000fe40000410000 */
[----:B------:R-:W-:-:S02]  /*20e0*/  FFMA.FTZ R27, R118, R27, 1 ;  /* 0x3f800000761b7423 */ /* 0x000fc4000001001b */
        /* <DEDUP_REMOVED lines=8> */
[----:B------:R-:W-:Y:S02]  /*2170*/  PRMT R26, R3, 0x7632, R26 ;  /* 0x00007632031a7816 */ /* 0x000fe4000000001a */
[----:B------:R-:W-:Y:S02]  /*2180*/  PRMT R23, R29, 0x7632, R23 ;  /* 0x000076321d177816 */ /* 0x000fe40000000017 */
[----:B------:R-:W-:Y:S02]  /*2190*/  PRMT R27, R2, 0x7632, R27 ;  /* 0x00007632021b7816 */ /* 0x000fe4000000001b */
[----:B------:R-:W-:Y:S01]  /*21a0*/  PRMT R28, R22, 0x7632, R28 ;  /* 0x00007632161c7816 */ /* 0x000fe2000000001c */
[----:B------:R-:W-:Y:S04]  /*21b0*/  STS.U16 [R76], R3 ;  /* 0x000000034c007388 */ /* 0x000fe80000000400 */
        /* <DEDUP_REMOVED lines=19> */
[----:B0-----:R-:W-:Y:S01]  /*22f0*/  IMAD R22, R144, c[0x0][0x2e8], RZ ;  /* 0x0000ba0090167a24 */ /* 0x001fe200078e02ff */
[----:B------:R-:W-:-:S03]  /*2300*/  P2R R2, PR, RZ, 0x40 ;  /* 0x00000040ff027803 */ /* 0x000fc60000000000 */
[----:B------:R-:W-:-:S04]  /*2310*/  IMAD.WIDE.U32 R2, R37, c[0x0][0x2e8], RZ ;  /* 0x0000ba0025027a25 */ /* 0x000fc800078e00ff */
[----:B------:R-:W-:Y:S01]  /*2320*/  IMAD R29, R37, c[0x0][0x2ec], R22 ;  /* 0x0000bb00251d7a24 */ /* 0x000fe200078e0216 */
[----:B------:R-:W-:-:S04]  /*2330*/  LEA R22, P0, R6, c[0x0][0x338], 0x1 ;  /* 0x0000ce0006167a11 */ /* 0x000fc800078008ff */
[----:B------:R-:W-:Y:S02]  /*2340*/  IADD3 R3, R3, R29, RZ ;  /* 0x0000001d03037210 */ /* 0x000fe40007ffe0ff */
[----:B------:R-:W-:Y:S01]  /*2350*/  LEA.HI.X R27, R6, c[0x0][0x33c], R7, 0x1, P0 ;  /* 0x0000cf00061b7a11 */ /* 0x000fe200000f0c07 */
[----:B------:R-:W-:Y:S02]  /*2360*/  IMAD R23, R35, c[0x0][0x2f0], RZ ;  /* 0x0000bc0023177a24 */ /* 0x000fe400078e02ff */
[----:B------:R-:W-:-:S04]  /*2370*/  IMAD.WIDE.U32 R2, R0, c[0x0][0x2f0], R2 ;  /* 0x0000bc0000027a25 */ /* 0x000fc800078e0002 */
[----:B------:R-:W-:Y:S01]  /*2380*/  IMAD R26, R0, c[0x0][0x2f4], R23 ;  /* 0x0000bd00001a7a24 */ /* 0x000fe200078e0217 */
[----:B------:R-:W-:Y:S02]  /*2390*/  IADD3 R23, P1, R86, R2, RZ ;  /* 0x0000000256177210 */ /* 0x000fe40007f3e0ff */
[C---:B------:R-:W-:Y:S01]  /*23a0*/  IADD3 R2, P2, R6.reuse, R4, RZ ;  /* 0x0000000406027210 */ /* 0x040fe20007f5e0ff */
[----:B------:R-:W-:Y:S01]  /*23b0*/  BSSY B0, `(.L_x_6817) ;  /* 0x0000013000007945 */ /* 0x000fe20003800000 */
[----:B------:R-:W-:Y:S02]  /*23c0*/  IADD3.X R26, R87, R26, R3, P1, !PT ;  /* 0x0000001a571a7210 */ /* 0x000fe40000ffe403 */
[----:B-1----:R-:W-:Y:S02]  /*23d0*/  ISETP.GE.AND P0, PT, R6, R133, PT ;  /* 0x000000850600720c */ /* 0x002fe40003f06270 */
[----:B------:R-:W-:Y:S01]  /*23e0*/  LEA R22, P3, R23, R22, 0x1 ;  /* 0x0000001617167211 */ /* 0x000fe200078608ff */
[----:B------:R-:W-:Y:S01]  /*23f0*/  FMUL.FTZ R102, R102, R91 ;  /* 0x0000005b66667220 */ /* 0x000fe20000410000 */
[----:B------:R-:W-:Y:S01]  /*2400*/  ISETP.GE.AND P1, PT, R61, R133, PT ;  /* 0x000000853d00720c */ /* 0x000fe20003f26270 */
[----:B------:R-:W-:Y:S01]  /*2410*/  FMUL.FTZ R111, R103, R92 ;  /* 0x0000005c676f7220 */ /* 0x000fe20000410000 */
[----:B------:R-:W-:Y:S01]  /*2420*/  LEA.HI.X R23, R23, R27, R26, 0x1, P3 ;  /* 0x0000001b17177211 */ /* 0x000fe200018f0c1a */
        /* <DEDUP_REMOVED lines=11> */
.L_x_6818:
[----:B------:R-:W-:Y:S05]  /*24e0*/  BSYNC B0 ;  /* 0x0000000000007941 */ /* 0x000fea0003800000 */
.L_x_6817:
[----:B------:R-:W-:Y:S01]  /*24f0*/  @!P1 STG.E.U16 [R22.64+-0x180], R121 ;  /* 0xfffe807916009986 */ /* 0x000fe2000c101504 */
[-C--:B------:R-:W-:Y:S01]  /*2500*/  ISETP.GE.AND P0, PT, R62, R133.reuse, PT ;  /* 0x000000853e00720c */ /* 0x080fe20003f06270 */
[----:B------:R-:W-:Y:S01]  /*2510*/  FMUL.FTZ R27, R95, R114 ;  /* 0x000000725f1b7220 */ /* 0x000fe20000410000 */
        /* <DEDUP_REMOVED lines=8> */
[----:B------:R-:W-:Y:S01]  /*25a0*/  ISETP.GE.AND P2, PT, R60, R133, PT ;  /* 0x000000853c00720c */ /* 0x000fe20003f46270 */
[----:B------:R-:W-:Y:S01]  /*25b0*/  FMUL.FTZ R118, R118, R119 ;  /* 0x0000007776767220 */ /* 0x000fe20000410000 */
[----:B------:R-:W-:Y:S01]  /*25c0*/  PRMT R21, RZ, 0x5410, R21 ;  /* 0x00005410ff157816 */ /* 0x000fe20000000015 */
[----:B------:R-:W-:Y:S01]  /*25d0*/  @!P0 STG.E.U16 [R22.64+-0x140], R123 ;  /* 0xfffec07b16008986 */ /* 0x000fe2000c101504 */
[----:B------:R-:W-:Y:S01]  /*25e0*/  ISETP.NE.U32.AND P0, PT, RZ, c[0x0][0x270], PT ;  /* 0x00009c00ff007a0c */ /* 0x000fe20003f05070 */
[----:B------:R-:W-:Y:S01]  /*25f0*/  FMUL.FTZ R96, R97, R102 ;  /* 0x0000006661607220 */ /* 0x000fe20000410000 */
[----:B0-----:R-:W-:Y:S01]  /*2600*/  PRMT R89, RZ, 0x5410, R20 ;  /* 0x00005410ff597816 */ /* 0x001fe20000000014 */
[----:B------:R-:W-:Y:S01]  /*2610*/  @!P4 STG.E.U16 [R22.64+-0x100], R125 ;  /* 0xffff007d1600c986 */ /* 0x000fe2000c101504 */
[----:B------:R-:W-:Y:S01]  /*2620*/  ISETP.NE.AND.EX P0, PT, RZ, c[0x0][0x274], PT, P0 ;  /* 0x00009d00ff007a0c */ /* 0x000fe20003f05300 */
        /* <DEDUP_REMOVED lines=10> */
[----:B------:R-:W-:Y:S01]  /*26d0*/  @!P3 STG.E.U16 [R22.64+-0x40], R131 ;  /* 0xffffc0831600b986 */ /* 0x000fe2000c101504 */
[----:B------:R-:W-:-:S02]  /*26e0*/  FADD.FTZ R91, R91, R36 ;  /* 0x000000245b5b7221 */ /* 0x000fc40000010000 */
[--C-:B------:R-:W-:Y:S01]  /*26f0*/  FADD.FTZ R92, R17, R36.reuse ;  /* 0x00000024115c7221 */ /* 0x100fe20000010000 */
[----:B------:R0:W-:Y:S01]  /*2700*/  @!P2 STG.E.U16 [R22.64+-0x1c0], R93 ;  /* 0xfffe405d1600a986 */ /* 0x0001e2000c101504 */
[--C-:B------:R-:W-:Y:S02]  /*2710*/  FADD.FTZ R94, R15, R36.reuse ;  /* 0x000000240f5e7221 */ /* 0x100fe40000010000 */
[----:B------:R-:W-:Y:S02]  /*2720*/  FADD.FTZ R95, R95, R36 ;  /* 0x000000245f5f7221 */ /* 0x000fe40000010000 */
[----:B------:R-:W-:Y:S02]  /*2730*/  FMUL.FTZ R97, R98, R111 ;  /* 0x0000006f62617220 */ /* 0x000fe40000410000 */
[----:B------:R-:W-:Y:S02]  /*2740*/  FMUL.FTZ R99, R30, R25 ;  /* 0x000000191e637220 */ /* 0x000fe40000410000 */
[----:B------:R-:W-:-:S02]  /*2750*/  FMUL.FTZ R101, R31, R108 ;  /* 0x0000006c1f657220 */ /* 0x000fc40000410000 */
[----:B------:R-:W-:Y:S01]  /*2760*/  FMUL.FTZ R103, R32, R27 ;  /* 0x0000001b20677220 */ /* 0x000fe20000410000 */
[----:B0-----:R-:W-:Y:S01]  /*2770*/  PRMT R93, RZ, 0x5410, R16 ;  /* 0x00005410ff5d7816 */ /* 0x001fe20000000010 */
[----:B------:R-:W-:Y:S02]  /*2780*/  FMUL.FTZ R105, R33, R116 ;  /* 0x0000007421697220 */ /* 0x000fe40000410000 */
[----:B------:R-:W-:Y:S02]  /*2790*/  FMUL.FTZ R107, R107, R26 ;  /* 0x0000001a6b6b7220 */ /* 0x000fe40000410000 */
[----:B------:R-:W-:Y:S02]  /*27a0*/  FADD.FTZ R93, R93, R36 ;  /* 0x000000245d5d7221 */ /* 0x000fe40000010000 */
        /* <DEDUP_REMOVED lines=16> */
[----:B------:R-:W-:Y:S01]  /*28b0*/  IMAD R115, R35, c[0x0][0x218], RZ ;  /* 0x0000860023737a24 */ /* 0x000fe200078e02ff */
[----:B------:R-:W-:-:S02]  /*28c0*/  PRMT R16, R25, 0x7632, R16 ;  /* 0x0000763219107816 */ /* 0x000fc40000000010 */
[----:B------:R-:W-:Y:S01]  /*28d0*/  F2FP.BF16.PACK_AB R15, R15, R26 ;  /* 0x0000001a0f0f723e */ /* 0x000fe200000010ff */
[----:B------:R-:W-:Y:S01]  /*28e0*/  IMAD R115, R0, c[0x0][0x21c], R115 ;  /* 0x0000870000737a24 */ /* 0x000fe200078e0273 */
[C---:B------:R-:W-:Y:S02]  /*28f0*/  PRMT R17, R27.reuse, 0x7610, R17 ;  /* 0x000076101b117816 */ /* 0x040fe40000000011 */
[----:B------:R-:W-:Y:S01]  /*2900*/  PRMT R18, R27, 0x7632, R18 ;  /* 0x000076321b127816 */ /* 0x000fe20000000012 */
[----:B------:R-:W-:Y:S01]  /*2910*/  STS.U16 [R76], R24 ;  /* 0x000000184c007388 */ /* 0x000fe20000000400 */
[----:B------:R-:W-:-:S03]  /*2920*/  PRMT R19, R15, 0x7632, R19 ;  /* 0x000076320f137816 */ /* 0x000fc60000000013 */
[----:B------:R-:W-:Y:S04]  /*2930*/  STS.U16 [R76+0x2], R14 ;  /* 0x0000020e4c007388 */ /* 0x000fe80000000400 */
[----:B------:R-:W-:Y:S04]  /*2940*/  STS.U16 [R76+0x4], R25 ;  /* 0x000004194c007388 */ /* 0x000fe80000000400 */
[----:B------:R0:W-:Y:S04]  /*2950*/  STS.U16 [R76+0x6], R16 ;  /* 0x000006104c007388 */ /* 0x0001e80000000400 */
[----:B------:R1:W-:Y:S04]  /*2960*/  STS.U16 [R76+0x8], R17 ;  /* 0x000008114c007388 */ /* 0x0003e80000000400 */
[----:B------:R-:W-:Y:S01]  /*2970*/  STS.U16 [R76+0xa], R18 ;  /* 0x00000a124c007388 */ /* 0x000fe20000000400 */
[----:B0-----:R-:W-:-:S03]  /*2980*/  IMAD R16, R144, c[0x0][0x210], RZ ;  /* 0x0000840090107a24 */ /* 0x001fc600078e02ff */
[----:B------:R0:W-:Y:S01]  /*2990*/  STS.U16 [R76+0xc], R15 ;  /* 0x00000c0f4c007388 */ /* 0x0001e20000000400 */
[----:B-1----:R-:W-:-:S03]  /*29a0*/  IMAD R17, R37, c[0x0][0x214], R16 ;  /* 0x0000850025117a24 */ /* 0x002fc600078e0210 */
[----:B------:R1:W-:Y:S01]  /*29b0*/  STS.U16 [R76+0xe], R19 ;  /* 0x00000e134c007388 */ /* 0x0003e20000000400 */
[----:B------:R-:W-:-:S06]  /*29c0*/  NOP ;  /* 0x0000000000007918 */ /* 0x000fcc0000000000 */
[----:B------:R-:W-:Y:S01]  /*29d0*/  LDS.U16 R21, [R67] ;  /* 0x0000000043157984 */ /* 0x000fe20000000400 */
[----:B0-----:R-:W-:Y:S01]  /*29e0*/  IMAD.WIDE.U32 R14, R37, c[0x0][0x210], RZ ;  /* 0x00008400250e7a25 */ /* 0x001fe200078e00ff */
[C---:B-1----:R-:W-:Y:S02]  /*29f0*/  LEA R19, P0, R6.reuse, c[0x0][0x270], 0x1 ;  /* 0x00009c0006137a11 */ /* 0x042fe400078008ff */
        /* <DEDUP_REMOVED lines=31> */
.L_x_6821:
[----:B------:R-:W-:Y:S05]  /*2bf0*/  BSYNC B0 ;  /* 0x0000000000007941 */ /* 0x000fea0003800000 */
.L_x_6820:
[----:B------:R1:W-:Y:S01]  /*2c00*/  @!P2 STG.E.U16 [R18.64+-0x180], R25 ;  /* 0xfffe80191200a986 */ /* 0x0003e2000c101504 */
[-C--:B------:R-:W-:Y:S02]  /*2c10*/  ISETP.GE.AND P1, PT, R62, R113.reuse, PT ;  /* 0x000000713e00720c */ /* 0x080fe40003f26270 */
[-C--:B------:R-:W-:Y:S02]  /*2c20*/  ISETP.GE.AND P0, PT, R63, R113.reuse, PT ;  /* 0x000000713f00720c */ /* 0x080fe40003f06270 */
[-C--:B------:R-:W-:Y:S02]  /*2c30*/  ISETP.GE.AND P3, PT, R64, R113.reuse, PT ;  /* 0x000000714000720c */ /* 0x080fe40003f66270 */
[-C--:B------:R-:W-:Y:S02]  /*2c40*/  ISETP.GE.AND P4, PT, R65, R113.reuse, PT ;  /* 0x000000714100720c */ /* 0x080fe40003f86270 */
[-C--:B------:R-:W-:Y:S02]  /*2c50*/  ISETP.GE.AND P2, PT, R60, R113.reuse, PT ;  /* 0x000000713c00720c */ /* 0x080fe40003f46270 */
[----:B------:R-:W-:-:S03]  /*2c60*/  ISETP.GE.AND P5, PT, R66, R113, PT ;  /* 0x000000714200720c */ /* 0x000fc60003fa6270 */
[----:B------:R1:W-:Y:S04]  /*2c70*/  @!P1 STG.E.U16 [R18.64+-0x140], R27 ;  /* 0xfffec01b12009986 */ /* 0x0003e8000c101504 */
[----:B------:R1:W-:Y:S04]  /*2c80*/  @!P0 STG.E.U16 [R18.64+-0x100], R29 ;  /* 0xffff001d12008986 */ /* 0x0003e8000c101504 */
[----:B------:R1:W-:Y:S04]  /*2c90*/  @!P3 STG.E.U16 [R18.64+-0xc0], R31 ;  /* 0xffff401f1200b986 */ /* 0x0003e8000c101504 */
[----:B------:R1:W-:Y:S04]  /*2ca0*/  @!P4 STG.E.U16 [R18.64+-0x80], R33 ;  /* 0xffff80211200c986 */ /* 0x0003e8000c101504 */
[----:B------:R1:W-:Y:S04]  /*2cb0*/  @!P2 STG.E.U16 [R18.64+-0x1c0], R23 ;  /* 0xfffe40171200a986 */ /* 0x0003e8000c101504 */
[----:B------:R1:W-:Y:S02]  /*2cc0*/  @!P5 STG.E.U16 [R18.64+-0x40], R111 ;  /* 0xffffc06f1200d986 */ /* 0x0003e4000c101504 */
.L_x_6819:
[----:B------:R-:W-:Y:S01]  /*2cd0*/  PRMT R14, RZ, 0x5410, R152 ;  /* 0x00005410ff0e7816 */ /* 0x000fe20000000098 */
[----:B0-----:R-:W-:Y:S01]  /*2ce0*/  IMAD.MOV.U32 R16, RZ, RZ, c[0x0][0x16c] ;  /* 0x00005b00ff107624 */ /* 0x001fe200078e00ff */
[----:B------:R-:W-:Y:S01]  /*2cf0*/  PRMT R15, RZ, 0x5410, R78 ;  /* 0x00005410ff0f7816 */ /* 0x000fe2000000004e */
[----:B------:R-:W-:Y:S01]  /*2d00*/  BAR.SYNC.DEFER_BLOCKING 0x0 ;  /* 0x0000000000007b1d */ /* 0x000fe20000010000 */
[----:B------:R-:W-:Y:S01]  /*2d10*/  HFMA2.MMA R117, -RZ, RZ, 0, 0 ;  /* 0x00000000ff757435 */ /* 0x000fe200000001ff */
        /* <DEDUP_REMOVED lines=25> */
[----:B-1----:R-:W-:Y:S02]  /*2eb0*/  IMAD.MOV.U32 R111, RZ, RZ, RZ ;  /* 0x000000ffff6f7224 */ /* 0x002fe400078e00ff */
[----:B------:R-:W-:Y:S02]  /*2ec0*/  FFMA.FTZ R14, R107, R15, R14 ;  /* 0x0000000f6b0e7223 */ /* 0x000fe4000001000e */
[----:B------:R-:W-:-:S02]  /*2ed0*/  IMAD.MOV.U32 R113, RZ, RZ, RZ ;  /* 0x000000ffff717224 */ /* 0x000fc400078e00ff */
[----:B------:R-:W-:Y:S02]  /*2ee0*/  FFMA.FTZ R39, R109, R39, R14 ;  /* 0x000000276d277223 */ /* 0x000fe4000001000e */
[----:B------:R-:W-:Y:S01]  /*2ef0*/  IMAD.MOV.U32 R115, RZ, RZ, RZ ;  /* 0x000000ffff737224 */ /* 0x000fe200078e00ff */
[----:B------:R-:W-:Y:S05]  /*2f00*/  @!P0 BRA `(.L_x_6822) ;  /* 0x0000213000008947 */ /* 0x000fea0003800000 */
[----:B------:R-:W-:Y:S01]  /*2f10*/  MOV R14, R41 ;  /* 0x00000029000e7202 */ /* 0x000fe20000000f00 */
[----:B------:R-:W-:Y:S01]  /*2f20*/  IMAD R16, R144, c[0x0][0x2b8], RZ ;  /* 0x0000ae0090107a24 */ /* 0x000fe200078e02ff */
[----:B------:R-:W-:Y:S01]  /*2f30*/  IADD3 R114, R150, -0x1, RZ ;  /* 0xffffffff96727810 */ /* 0x000fe20007ffe0ff */
[----:B------:R-:W-:Y:S01]  /*2f40*/  IMAD.MOV.U32 R15, RZ, RZ, RZ ;  /* 0x000000ffff0f7224 */ /* 0x000fe200078e00ff */
[----:B------:R-:W-:Y:S01]  /*2f50*/  MOV R127, RZ ;  /* 0x000000ff007f7202 */ /* 0x000fe20000000f00 */
[C---:B------:R-:W-:Y:S01]  /*2f60*/  IMAD R17, R37.reuse, c[0x0][0x2bc], R16 ;  /* 0x0000af0025117a24 */ /* 0x040fe200078e0210 */
[----:B------:R-:W-:Y:S01]  /*2f70*/  LEA.HI R16, R114, R114, RZ, 0x1 ;  /* 0x0000007272107211 */ /* 0x000fe200078f08ff */
[----:B------:R-:W-:Y:S01]  /*2f80*/  IMAD.WIDE.U32 R14, R37, c[0x0][0x2b8], R14 ;  /* 0x0000ae00250e7a25 */ /* 0x000fe200078e000e */
[----:B------:R-:W-:-:S03]  /*2f90*/  CS2R R116, SRZ ;  /* 0x0000000000747805 */ /* 0x000fc6000001ff00 */
[----:B------:R-:W-:Y:S01]  /*2fa0*/  IMAD R19, R146, c[0x0][0x2c0], RZ ;  /* 0x0000b00092137a24 */ /* 0x000fe200078e02ff */
[----:B------:R-:W-:Y:S01]  /*2fb0*/  IADD3 R15, R15, R17, RZ ;  /* 0x000000110f0f7210 */ /* 0x000fe20007ffe0ff */
[----:B------:R-:W-:Y:S01]  /*2fc0*/  IMAD.MOV.U32 R129, RZ, RZ, RZ ;  /* 0x000000ffff817224 */ /* 0x000fe200078e00ff */
[----:B------:R-:W-:Y:S01]  /*2fd0*/  LOP3.LUT R17, R16, 0xfffffe, RZ, 0xc0, !PT ;  /* 0x00fffffe10117812 */ /* 0x000fe200078ec0ff */
[C---:B------:R-:W-:Y:S02]  /*2fe0*/  IMAD R19, R38.reuse, c[0x0][0x2c4], R19 ;  /* 0x0000b10026137a24 */ /* 0x040fe400078e0213 */
[----:B------:R-:W-:Y:S01]  /*2ff0*/  IMAD.WIDE.U32 R28, R38, c[0x0][0x2c0], R14 ;  /* 0x0000b000261c7a25 */ /* 0x000fe200078e000e */
[----:B------:R-:W-:-:S03]  /*3000*/  IADD3 R114, R114, -R17, RZ ;  /* 0x8000001172727210 */ /* 0x000fc60007ffe0ff */
[----:B------:R-:W-:Y:S01]  /*3010*/  IMAD.IADD R19, R29, 0x1, R19 ;  /* 0x000000011d137824 */ /* 0x000fe200078e0213 */
[----:B------:R-:W-:-:S04]  /*3020*/  LEA R14, P0, R28, c[0x0][0x320], 0x2 ;  /* 0x0000c8001c0e7a11 */ /* 0x000fc800078010ff */
[----:B------:R-:W-:Y:S02]  /*3030*/  LEA.HI.X R15, R28, c[0x0][0x324], R19, 0x2, P0 ;  /* 0x0000c9001c0f7a11 */ /* 0x000fe400000f1413 */
[----:B------:R-:W-:Y:S02]  /*3040*/  IADD3 R28, P1, R4, R28, RZ ;  /* 0x0000001c041c7210 */ /* 0x000fe40007f3e0ff */
[----:B------:R-:W-:Y:S01]  /*3050*/  ISETP.GT.AND P0, PT, R150, 0x1, PT ;  /* 0x000000019600780c */ /* 0x000fe20003f04270 */
[----:B------:R-:W-:-:S03]  /*3060*/  IMAD.WIDE R14, R86, 0x4, R14 ;  /* 0x00000004560e7825 */ /* 0x000fc600078e020e */
[----:B------:R-:W-:Y:S01]  /*3070*/  ISETP.EQ.AND P0, PT, R148, RZ, P0 ;  /* 0x000000ff9400720c */ /* 0x000fe20000702270 */
[----:B------:R-:W-:Y:S01]  /*3080*/  IMAD.X R29, R5, 0x1, R19, P1 ;  /* 0x00000001051d7824 */ /* 0x000fe200008e0613 */
[C---:B------:R-:W-:Y:S02]  /*3090*/  IADD3 R26, P5, R14.reuse, -0x380, RZ ;  /* 0xfffffc800e1a7810 */ /* 0x040fe40007fbe0ff */
[C---:B------:R-:W-:Y:S02]  /*30a0*/  IADD3 R24, P1, R14.reuse, -0x300, RZ ;  /* 0xfffffd000e187810 */ /* 0x040fe40007f3e0ff */
[----:B------:R-:W-:Y:S02]  /*30b0*/  IADD3.X R27, R15, -0x1, RZ, P5, !PT ;  /* 0xffffffff0f1b7810 */ /* 0x000fe40002ffe4ff */
[C---:B------:R-:W-:Y:S02]  /*30c0*/  IADD3 R22, P2, R14.reuse, -0x280, RZ ;  /* 0xfffffd800e167810 */ /* 0x040fe40007f5e0ff */
[----:B------:R-:W-:-:S02]  /*30d0*/  IADD3 R20, P3, R14, -0x200, RZ ;  /* 0xfffffe000e147810 */ /* 0x000fc40007f7e0ff */
[C---:B------:R-:W-:Y:S02]  /*30e0*/  IADD3 R18, P4, R14.reuse, -0x180, RZ ;  /* 0xfffffe800e127810 */ /* 0x040fe40007f9e0ff */
[C---:B------:R-:W-:Y:S02]  /*30f0*/  IADD3 R16, P5, R14.reuse, -0x100, RZ ;  /* 0xffffff000e107810 */ /* 0x040fe40007fbe0ff */
[C---:B------:R-:W-:Y:S02]  /*3100*/  IADD3.X R25, R15.reuse, -0x1, RZ, P1, !PT ;  /* 0xffffffff0f197810 */ /* 0x040fe40000ffe4ff */
[----:B------:R-:W-:Y:S02]  /*3110*/  IADD3 R14, P1, R14, -0x80, RZ ;  /* 0xffffff800e0e7810 */ /* 0x000fe40007f3e0ff */
[C---:B------:R-:W-:Y:S02]  /*3120*/  IADD3.X R23, R15.reuse, -0x1, RZ, P2, !PT ;  /* 0xffffffff0f177810 */ /* 0x040fe400017fe4ff */
[----:B------:R-:W-:-:S02]  /*3130*/  IADD3.X R21, R15, -0x1, RZ, P3, !PT ;  /* 0xffffffff0f157810 */ /* 0x000fc40001ffe4ff */
[C---:B------:R-:W-:Y:S02]  /*3140*/  IADD3.X R19, R15.reuse, -0x1, RZ, P4, !PT ;  /* 0xffffffff0f137810 */ /* 0x040fe400027fe4ff */
[C---:B------:R-:W-:Y:S02]  /*3150*/  IADD3.X R17, R15.reuse, -0x1, RZ, P5, !PT ;  /* 0xffffffff0f117810 */ /* 0x040fe40002ffe4ff */
[----:B------:R-:W-:Y:S02]  /*3160*/  IADD3.X R15, R15, -0x1, RZ, P1, !PT ;  /* 0xffffffff0f0f7810 */ /* 0x000fe40000ffe4ff */
.L_x_6843:
        /* <DEDUP_REMOVED lines=9> */
[----:B------:R-:W-:Y:S01]  /*3200*/  IMAD R120, R32, c[0x0][0x1c0], RZ ;  /* 0x0000700020787a24 */ /* 0x000fe200078e02ff */
[----:B------:R-:W-:Y:S01]  /*3210*/  IADD3 R31, R31, R33, RZ ;  /* 0x000000211f1f7210 */ /* 0x000fe20007ffe0ff */
[----:B------:R-:W-:Y:S01]  /*3220*/  IMAD R33, R127, c[0x0][0x18c], R118 ;  /* 0x000063007f217a24 */ /* 0x000fe200078e0276 */
[----:B------:R-:W-:Y:S01]  /*3230*/  ISETP.GE.AND P4, PT, R61, R85, PT ;  /* 0x000000553d00720c */ /* 0x000fe20003f86270 */
[----:B------:R-:W-:-:S04]  /*3240*/  IMAD.WIDE.U32 R134, R127, c[0x0][0x1c0], R6 ;  /* 0x000070007f867a25 */ /* 0x000fc800078e0006 */
[----:B------:R-:W-:Y:S01]  /*3250*/  IMAD.WIDE.U32 R130, R127, c[0x0][0x188], R30 ;  /* 0x000062007f827a25 */ /* 0x000fe200078e001e */
[----:B------:R-:W-:-:S03]  /*3260*/  LEA R30, P3, R134, R46, 0x1 ;  /* 0x0000002e861e7211 */ /* 0x000fc600078608ff */
[--C-:B------:R-:W-:Y:S01]  /*3270*/  IMAD R133, R127, c[0x0][0x1c4], R120.reuse ;  /* 0x000071007f857a24 */ /* 0x100fe200078e0278 */
[----:B------:R-:W-:Y:S02]  /*3280*/  IADD3 R33, R131, R33, RZ ;  /* 0x0000002183217210 */ /* 0x000fe40007ffe0ff */
[C---:B------:R-:W-:Y:S01]  /*3290*/  LEA R132, P1, R130.reuse, c[0x0][0x220], 0x2 ;  /* 0x0000880082847a11 */ /* 0x040fe200078210ff */
[----:B------:R-:W-:Y:S01]  /*32a0*/  IMAD.IADD R31, R135, 0x1, R133 ;  /* 0x00000001871f7824 */ /* 0x000fe200078e0285 */
[----:B------:R-:W-:Y:S02]  /*32b0*/  PRMT R120, RZ, 0x7610, R120 ;  /* 0x00007610ff787816 */ /* 0x000fe40000000078 */
[----:B------:R-:W-:Y:S02]  /*32c0*/  LEA.HI.X R133, R130, c[0x0][0x224], R33, 0x2, P1 ;  /* 0x0000890082857a11 */ /* 0x000fe400008f1421 */
[----:B------:R-:W-:Y:S02]  /*32d0*/  LEA.HI.X R31, R134, R48, R31, 0x1, P3 ;  /* 0x00000030861f7211 */ /* 0x000fe400018f0c1f */
[----:B------:R-:W-:Y:S01]  /*32e0*/  PRMT R135, RZ, 0x7610, R135 ;  /* 0x00007610ff877816 */ /* 0x000fe20000000087 */
[----:B0-2---:R0:W2:Y:S01]  /*32f0*/  LDG.E R118, [R132.64] ;  /* 0x0000000484767981 */ /* 0x0050a2000c1e1900 */
[----:B------:R-:W-:-:S02]  /*3300*/  ISETP.GE.AND P1, PT, R62, R85, PT ;  /* 0x000000553e00720c */ /* 0x000fc40003f26270 */
[-C--:B------:R-:W-:Y:S01]  /*3310*/  ISETP.GE.AND P3, PT, R63, R85.reuse, PT ;  /* 0x000000553f00720c */ /* 0x080fe20003f66270 */
[----:B-1-3--:R1:W3:Y:S01]  /*3320*/  @!P2 LDG.E.U16 R120, [R30.64] ;  /* 0x000000041e78a981 */ /* 0x00a2e2000c1e1500 */
        /* <DEDUP_REMOVED lines=16> */
[----:B------:R-:W-:Y:S01]  /*3430*/  IMAD.WIDE.U32 R130, R0, c[0x0][0x198], RZ ;  /* 0x0000660000827a25 */ /* 0x000fe200078e00ff */
[----:B------:R-:W-:-:S03]  /*3440*/  ISETP.NE.AND P2, PT, R41, RZ, PT ;  /* 0x000000ff2900720c */ /* 0x000fc60003f45270 */
[----:B------:R-:W-:Y:S02]  /*3450*/  IMAD R33, R0, c[0x0][0x19c], R33 ;  /* 0x0000670000217a24 */ /* 0x000fe400078e0221 */
[----:B------:R-:W-:Y:S02]  /*3460*/  IMAD R128, R32, c[0x0][0x1a0], RZ ;  /* 0x0000680020807a24 */ /* 0x000fe400078e02ff */
[----:B------:R-:W-:Y:S02]  /*3470*/  IMAD.IADD R131, R131, 0x1, R33 ;  /* 0x0000000183837824 */ /* 0x000fe400078e0221 */
[C---:B------:R-:W-:Y:S02]  /*3480*/  IMAD R33, R127.reuse, c[0x0][0x1a4], R128 ;  /* 0x000069007f217a24 */ /* 0x040fe400078e0280 */
[----:B------:R-:W-:-:S04]  /*3490*/  IMAD.WIDE.U32 R130, R127, c[0x0][0x1a0], R130 ;  /* 0x000068007f827a25 */ /* 0x000fc800078e0082 */
[----:B-1----:R-:W-:Y:S01]  /*34a0*/  IMAD R30, R114, 0x100, R127 ;  /* 0x00000100721e7824 */ /* 0x002fe200078e027f */
[----:B------:R-:W-:Y:S02]  /*34b0*/  IADD3 R33, R131, R33, RZ ;  /* 0x0000002183217210 */ /* 0x000fe40007ffe0ff */
[C---:B0-----:R-:W-:Y:S02]  /*34c0*/  LEA R132, P1, R130.reuse, c[0x0][0x228], 0x2 ;  /* 0x00008a0082847a11 */ /* 0x041fe400078210ff */
[----:B------:R-:W-:Y:S02]  /*34d0*/  @P2 IADD3 R30, R41, 0x200, RZ ;  /* 0x00000200291e2810 */ /* 0x000fe40007ffe0ff */
[----:B------:R-:W-:Y:S02]  /*34e0*/  LEA.HI.X R133, R130, c[0x0][0x22c], R33, 0x2, P1 ;  /* 0x00008b0082857a11 */ /* 0x000fe400008f1421 */
[----:B------:R-:W-:-:S03]  /*34f0*/  @P0 IADD3 R128, R150, -0x2, RZ ;  /* 0xfffffffe96800810 */ /* 0x000fc60007ffe0ff */
[----:B------:R0:W5:Y:S02]  /*3500*/  LDG.E R33, [R132.64] ;  /* 0x0000000484217981 */ /* 0x000164000c1e1900 */
[----:B------:R-:W-:Y:S01]  /*3510*/  @P0 IMAD R31, R128, c[0x0][0x16c], R127 ;  /* 0x00005b00801f0a24 */ /* 0x000fe200078e027f */
[----:B------:R-:W-:Y:S01]  /*3520*/  HFMA2.MMA R161, -RZ, RZ, 0, 0 ;  /* 0x00000000ffa17435 */ /* 0x000fe200000001ff */
[----:B------:R-:W-:Y:S02]  /*3530*/  ISETP.NE.AND P3, PT, R41, 0x1f, PT ;  /* 0x0000001f2900780c */ /* 0x000fe40003f65270 */
[----:B------:R-:W-:Y:S02]  /*3540*/  PRMT R131, RZ, 0x5410, R152 ;  /* 0x00005410ff837816 */ /* 0x000fe40000000098 */
[----:B0-----:R-:W-:-:S03]  /*3550*/  PRMT R133, RZ, 0x5410, R79 ;  /* 0x00005410ff857816 */ /* 0x001fc6000000004f */
[----:B------:R-:W-:Y:S02]  /*3560*/  FMUL.FTZ R163, R88, R131 ;  /* 0x0000008358a37220 */ /* 0x000fe40000410000 */
[----:B------:R-:W-:Y:S01]  /*3570*/  FMUL.FTZ R167, R90, R133 ;  /* 0x000000855aa77220 */ /* 0x000fe20000410000 */
[----:B------:R-:W-:Y:S01]  /*3580*/  BSSY B0, `(.L_x_6823) ;  /* 0x000004c000007945 */ /* 0x000fe20003800000 */
[----:B--2---:R-:W-:-:S04]  /*3590*/  FMUL.FTZ R140, R118, 1.4426950216293334961 ;  /* 0x3fb8aa3b768c7820 */ /* 0x004fc80000410000 */
[----:B------:R-:W-:-:S06]  /*35a0*/  FMUL.FTZ R141, R88, R140 ;  /* 0x0000008c588d7220 */ /* 0x000fcc0000410000 */
[----:B------:R-:W0:Y:S01]  /*35b0*/  MUFU.EX2 R141, R141 ;  /* 0x0000008d008d7308 */ /* 0x000e220000000800 */
[----:B---3--:R1:W-:Y:S04]  /*35c0*/  STS.U16 [R67], R120 ;  /* 0x0000007843007388 */ /* 0x0083e80000000400 */
[----:B----4-:R-:W-:Y:S04]  /*35d0*/  STS.U16 [R68+0x40], R135 ;  /* 0x0000408744007388 */ /* 0x010fe80000000400 */
[----:B------:R-:W-:Y:S01]  /*35e0*/  STS.U16 [R69+0x80], R122 ;  /* 0x0000807a45007388 */ /* 0x000fe20000000400 */
[----:B-1----:R-:W-:-:S03]  /*35f0*/  IMAD.SHL.U32 R120, R30, 0x4, RZ ;  /* 0x000000041e787824 */ /* 0x002fc600078e00ff */
        /* <DEDUP_REMOVED lines=9> */
[----:B------:R-:W1:Y:S04]  /*3690*/  LDS.U16 R155, [R76+0x6] ;  /* 0x000006004c9b7984 */ /* 0x000e680000000400 */
[----:B------:R-:W1:Y:S04]  /*36a0*/  LDS.U16 R156, [R76+0x8] ;  /* 0x000008004c9c7984 */ /* 0x000e680000000400 */
[----:B------:R-:W1:Y:S04]  /*36b0*/  LDS.U16 R157, [R76+0xa] ;  /* 0x00000a004c9d7984 */ /* 0x000e680000000400 */
[----:B------:R-:W1:Y:S04]  /*36c0*/  LDS.U16 R158, [R76+0xc] ;  /* 0x00000c004c9e7984 */ /* 0x000e680000000400 */
[----:B------:R-:W2:Y:S04]  /*36d0*/  LDS.U16 R159, [R76+0xe] ;  /* 0x00000e004c9f7984 */ /* 0x000ea80000000400 */
[----:B0-----:R0:W-:Y:S01]  /*36e0*/  STS [R120+0x878], R141 ;  /* 0x0008788d78007388 */ /* 0x0011e20000000800 */
[----:B------:R-:W-:-:S02]  /*36f0*/  FMUL.FTZ R128, R89, R140 ;  /* 0x0000008c59807220 */ /* 0x000fc40000410000 */
[-C--:B------:R-:W-:Y:S02]  /*3700*/  FMUL.FTZ R130, R90, R140.reuse ;  /* 0x0000008c5a827220 */ /* 0x080fe40000410000 */
[-C--:B------:R-:W-:Y:S02]  /*3710*/  FMUL.FTZ R132, R91, R140.reuse ;  /* 0x0000008c5b847220 */ /* 0x080fe40000410000 */
[----:B------:R-:W0:Y:S01]  /*3720*/  MUFU.EX2 R128, R128 ;  /* 0x0000008000807308 */ /* 0x000e220000000800 */
[----:B------:R-:W-:-:S07]  /*3730*/  FMUL.FTZ R134, R92, R140 ;  /* 0x0000008c5c867220 */ /* 0x000fce0000410000 */
[----:B------:R-:W0:Y:S01]  /*3740*/  MUFU.EX2 R130, R130 ;  /* 0x0000008200827308 */ /* 0x000e220000000800 */
[----:B------:R-:W-:Y:S01]  /*3750*/  @P0 IMAD.WIDE R30, R31, 0x8, R12 ;  /* 0x000000081f1e0825 */ /* 0x000fe200078e020c */
[----:B------:R-:W-:Y:S03]  /*3760*/  BAR.SYNC.DEFER_BLOCKING 0x0 ;  /* 0x0000000000007b1d */ /* 0x000fe60000010000 */
[----:B------:R-:W-:-:S03]  /*3770*/  FMUL.FTZ R136, R93, R140 ;  /* 0x0000008c5d887220 */ /* 0x000fc60000410000 */
[----:B------:R-:W0:Y:S01]  /*3780*/  MUFU.EX2 R132, R132 ;  /* 0x0000008400847308 */ /* 0x000e220000000800 */
[----:B------:R-:W-:-:S07]  /*3790*/  FMUL.FTZ R138, R94, R140 ;  /* 0x0000008c5e8a7220 */ /* 0x000fce0000410000 */
[----:B------:R-:W0:Y:S01]  /*37a0*/  MUFU.EX2 R134, R134 ;  /* 0x0000008600867308 */ /* 0x000e220000000800 */
[----:B-1----:R-:W-:-:S07]  /*37b0*/  FMUL.FTZ R139, R95, R140 ;  /* 0x0000008c5f8b7220 */ /* 0x002fce0000410000 */
[----:B------:R-:W1:Y:S01]  /*37c0*/  MUFU.EX2 R136, R136 ;  /* 0x0000008800887308 */ /* 0x000e620000000800 */
[----:B------:R0:W5:Y:S07]  /*37d0*/  @P0 LDG.E R161, [R30.64+0x4] ;  /* 0x000004041ea10981 */ /* 0x00016e000c1e1900 */
[----:B------:R-:W1:Y:S01]  /*37e0*/  MUFU.EX2 R138, R138 ;  /* 0x0000008a008a7308 */ /* 0x000e620000000800 */
[----:B0-----:R-:W-:-:S04]  /*37f0*/  FMUL.FTZ R31, R141, R128 ;  /* 0x000000808d1f7220 */ /* 0x001fc80000410000 */
[----:B------:R-:W-:-:S03]  /*3800*/  FMUL.FTZ R31, R130, R31 ;  /* 0x0000001f821f7220 */ /* 0x000fc60000410000 */
[----:B------:R-:W0:Y:S01]  /*3810*/  MUFU.EX2 R139, R139 ;  /* 0x0000008b008b7308 */ /* 0x000e220000000800 */
[----:B------:R-:W-:-:S04]  /*3820*/  FMUL.FTZ R31, R132, R31 ;  /* 0x0000001f841f7220 */ /* 0x000fc80000410000 */
[----:B------:R-:W-:-:S04]  /*3830*/  FMUL.FTZ R31, R134, R31 ;  /* 0x0000001f861f7220 */ /* 0x000fc80000410000 */
[----:B-1----:R-:W-:-:S04]  /*3840*/  FMUL.FTZ R31, R136, R31 ;  /* 0x0000001f881f7220 */ /* 0x002fc80000410000 */
[----:B------:R-:W-:-:S04]  /*3850*/  FMUL.FTZ R142, R138, R31 ;  /* 0x0000001f8a8e7220 */ /* 0x000fc80000410000 */
[----:B0-----:R-:W-:Y:S02]  /*3860*/  FMUL.FTZ R174, R139, R142 ;  /* 0x0000008e8bae7220 */ /* 0x001fe40000410000 */
[----:B------:R0:W1:Y:S01]  /*3870*/  @P3 LDS R142, [R41.X4+0x107c] ;  /* 0x00107c00298e3984 */ /* 0x0000620000004800 */
[----:B------:R-:W-:Y:S02]  /*3880*/  PRMT R120, RZ, 0x5410, R78 ;  /* 0x00005410ff787816 */ /* 0x000fe4000000004e */
[----:B------:R-:W-:-:S03]  /*3890*/  PRMT R122, RZ, 0x5410, R80 ;  /* 0x00005410ff7a7816 */ /* 0x000fc60000000050 */
[----:B------:R-:W-:Y:S01]  /*38a0*/  FMUL.FTZ R165, R89, R120 ;  /* 0x0000007859a57220 */ /* 0x000fe20000410000 */
[----:B------:R-:W-:-:S03]  /*38b0*/  PRMT R135, RZ, 0x5410, R81 ;  /* 0x00005410ff877816 */ /* 0x000fc60000000051 */
[----:B------:R-:W-:Y:S02]  /*38c0*/  FFMA.FTZ R30, R128, R163, R165 ;  /* 0x000000a3801e7223 */ /* 0x000fe400000100a5 */
        /* <DEDUP_REMOVED lines=12> */
[----:B------:R-:W-:-:S04]  /*3990*/  FFMA.FTZ R30, R138, R30, R147 ;  /* 0x0000001e8a1e7223 */ /* 0x000fc80000010093 */
[----:B------:R-:W-:Y:S01]  /*39a0*/  FFMA.FTZ R169, R139, R30, R140 ;  /* 0x0000001e8ba97223 */ /* 0x000fe2000001008c */
[----:B------:R-:W-:Y:S05]  /*39b0*/  @P3 BRA `(.L_x_6824) ;  /* 0x0000008000003947 */ /* 0x000fea0003800000 */
[----:B0-234-:R-:W-:Y:S01]  /*39c0*/  ISETP.NE.AND P1, PT, R150, c[0x0][0x174], PT ;  /* 0x00005d0096007a0c */ /* 0x01dfe20003f25270 */
[----:B-1----:R-:W-:-:S12]  /*39d0*/  IMAD.MOV.U32 R142, RZ, RZ, 0x3f800000 ;  /* 0x3f800000ff8e7424 */ /* 0x002fd800078e00ff */
[----:B------:R-:W-:-:S04]  /*39e0*/  @P1 IADD3 R31, -R51, c[0x0][0x174], RZ ;  /* 0x00005d00331f1a10 */ /* 0x000fc80007ffe1ff */
[----:B------:R-:W-:-:S04]  /*39f0*/  @P1 LEA.HI R30, R31, R31, RZ, 0x1 ;  /* 0x0000001f1f1e1211 */ /* 0x000fc800078f08ff */
[----:B------:R-:W-:-:S04]  /*3a00*/  @P1 LOP3.LUT R30, R30, 0xfffffe, RZ, 0xc0, !PT ;  /* 0x00fffffe1e1e1812 */ /* 0x000fc800078ec0ff */
[----:B------:R-:W-:-:S04]  /*3a10*/  @P1 IADD3 R30, -R30, R31, RZ ;  /* 0x0000001f1e1e1210 */ /* 0x000fc80007ffe1ff */
[----:B------:R-:W-:-:S05]  /*3a20*/  @P1 LEA R30, R30, R127, 0x8 ;  /* 0x0000007f1e1e1211 */ /* 0x000fca00078e40ff */
[----:B------:R0:W1:Y:S02]  /*3a30*/  @P1 LDS R142, [R30.X4+0x878] ;  /* 0x000878001e8e1984 */ /* 0x0000640000004800 */
.L_x_6824:
[----:B0-234-:R-:W-:Y:S05]  /*3a40*/  BSYNC B0 ;  /* 0x0000000000007941 */ /* 0x01dfea0003800000 */
.L_x_6823:
[----:B------:R-:W0:Y:S01]  /*3a50*/  SHFL.UP PT, R30, R169, 0x1, RZ ;  /* 0x04200000a91e7989 */ /* 0x000e2200000e00ff */
[----:B------:R-:W-:Y:S01]  /*3a60*/  ISETP.GE.AND P1, PT, R50, 0x1, PT ;  /* 0x000000013200780c */ /* 0x000fe20003f26270 */
[----:B------:R-:W-:Y:S01]  /*3a70*/  BSSY B0, `(.L_x_6825) ;  /* 0x00000c9000007945 */ /* 0x000fe20003800000 */
[----:B------:R-:W-:Y:S01]  /*3a80*/  PRMT R166, RZ, 0x5410, R158 ;  /* 0x00005410ffa67816 */ /* 0x000fe2000000009e */
[----:B------:R-:W2:Y:S01]  /*3a90*/  SHFL.UP PT, R31, R174, 0x1, RZ ;  /* 0x04200000ae1f7989 */ /* 0x000ea200000e00ff */
[----:B------:R-:W-:Y:S02]  /*3aa0*/  PRMT R168, RZ, 0x5410, R159 ;  /* 0x00005410ffa87816 */ /* 0x000fe4000000009f */
[----:B------:R-:W-:Y:S01]  /*3ab0*/  PRMT R158, RZ, 0x5410, R157 ;  /* 0x00005410ff9e7816 */ /* 0x000fe2000000009d */
[C---:B-----5:R-:W-:Y:S01]  /*3ac0*/  FMUL.FTZ R170, R33.reuse, R166 ;  /* 0x000000a621aa7220 */ /* 0x060fe20000410000 */
        /* <DEDUP_REMOVED lines=10> */
[----:B------:R-:W-:Y:S01]  /*3b70*/  ISETP.NE.AND P4, PT, R148, 0x1f, PT ;  /* 0x0000001f9400780c */ /* 0x000fe20003f85270 */
[----:B------:R-:W-:Y:S01]  /*3b80*/  FMUL.FTZ R157, R103, R170 ;  /* 0x000000aa679d7220 */ /* 0x000fe20000410000 */
[----:B------:R-:W-:Y:S01]  /*3b90*/  ISETP.NE.AND P5, PT, R41, RZ, PT ;  /* 0x000000ff2900720c */ /* 0x000fe20003fa5270 */
[----:B------:R-:W-:-:S02]  /*3ba0*/  FMUL.FTZ R151, R138, R151 ;  /* 0x000000978a977220 */ /* 0x000fc40000410000 */
[C---:B0-----:R-:W-:Y:S02]  /*3bb0*/  @P1 FFMA.FTZ R169, R174.reuse, R30, R169 ;  /* 0x0000001eaea91223 */ /* 0x041fe400000100a9 */
[----:B------:R-:W-:Y:S02]  /*3bc0*/  FMUL.FTZ R30, R33, R158 ;  /* 0x0000009e211e7220 */ /* 0x000fe40000410000 */
[----:B--2---:R-:W-:Y:S01]  /*3bd0*/  @P1 FMUL.FTZ R174, R174, R31 ;  /* 0x0000001faeae1220 */ /* 0x004fe20000410000 */
[----:B------:R-:W-:Y:S01]  /*3be0*/  ISETP.GE.AND P1, PT, R50, 0x2, PT ;  /* 0x000000023200780c */ /* 0x000fe20003f26270 */
[----:B------:R-:W-:Y:S02]  /*3bf0*/  FMUL.FTZ R175, R105, R30 ;  /* 0x0000001e69af7220 */ /* 0x000fe40000410000 */
[----:B------:R-:W-:Y:S02]  /*3c00*/  FFMA.FTZ R31, R139, R177, R178 ;  /* 0x000000b18b1f7223 */ /* 0x000fe400000100b2 */
[----:B------:R-:W-:-:S02]  /*3c10*/  FMUL.FTZ R30, R33, R164 ;  /* 0x000000a4211e7220 */ /* 0x000fc40000410000 */
[----:B------:R-:W-:Y:S02]  /*3c20*/  FFMA.FTZ R31, R138, R31, R175 ;  /* 0x0000001f8a1f7223 */ /* 0x000fe400000100af */
[----:B------:R-:W-:Y:S02]  /*3c30*/  FMUL.FTZ R170, R33, R154 ;  /* 0x0000009a21aa7220 */ /* 0x000fe40000410000 */
[----:B------:R-:W-:Y:S02]  /*3c40*/  FMUL.FTZ R159, R101, R30 ;  /* 0x0000001e659f7220 */ /* 0x000fe40000410000 */
[C---:B------:R-:W-:Y:S02]  /*3c50*/  FFMA.FTZ R31, R136.reuse, R31, R157 ;  /* 0x0000001f881f7223 */ /* 0x040fe4000001009d */
[----:B------:R-:W-:Y:S02]  /*3c60*/  FMUL.FTZ R151, R136, R151 ;  /* 0x0000009788977220 */ /* 0x000fe40000410000 */
[----:B------:R-:W-:-:S02]  /*3c70*/  FMUL.FTZ R30, R33, R162 ;  /* 0x000000a2211e7220 */ /* 0x000fc40000410000 */
[----:B------:R-:W-:Y:S02]  /*3c80*/  FMUL.FTZ R153, R99, R170 ;  /* 0x000000aa63997220 */ /* 0x000fe40000410000 */
[C---:B------:R-:W-:Y:S01]  /*3c90*/  FFMA.FTZ R172, R134.reuse, R31, R159 ;  /* 0x0000001f86ac7223 */ /* 0x040fe2000001009f */
[----:B------:R-:W0:Y:S01]  /*3ca0*/  SHFL.UP PT, R170, R169, 0x2, RZ ;  /* 0x04400000a9aa7989 */ /* 0x000e2200000e00ff */
[----:B------:R-:W-:Y:S02]  /*3cb0*/  FMUL.FTZ R171, R134, R151 ;  /* 0x0000009786ab7220 */ /* 0x000fe40000410000 */
[----:B------:R-:W-:Y:S01]  /*3cc0*/  FMUL.FTZ R155, R33, R160 ;  /* 0x000000a0219b7220 */ /* 0x000fe20000410000 */
[----:B------:R-:W1:Y:S01]  /*3cd0*/  SHFL.UP PT, R31, R174, 0x2, RZ ;  /* 0x04400000ae1f7989 */ /* 0x000e6200000e00ff */
[----:B------:R-:W-:Y:S02]  /*3ce0*/  FMUL.FTZ R151, R97, R30 ;  /* 0x0000001e61977220 */ /* 0x000fe40000410000 */
[----:B------:R-:W-:-:S02]  /*3cf0*/  FFMA.FTZ R172, R132, R172, R153 ;  /* 0x000000ac84ac7223 */ /* 0x000fc40000010099 */
[----:B------:R-:W-:Y:S02]  /*3d00*/  FMUL.FTZ R171, R132, R171 ;  /* 0x000000ab84ab7220 */ /* 0x000fe40000410000 */
[----:B------:R-:W-:Y:S02]  /*3d10*/  FMUL.FTZ R155, R96, R155 ;  /* 0x0000009b609b7220 */ /* 0x000fe40000410000 */
[C---:B------:R-:W-:Y:S02]  /*3d20*/  FFMA.FTZ R172, R130.reuse, R172, R151 ;  /* 0x000000ac82ac7223 */ /* 0x040fe40000010097 */
[----:B------:R-:W-:Y:S02]  /*3d30*/  FMUL.FTZ R171, R130, R171 ;  /* 0x000000ab82ab7220 */ /* 0x000fe40000410000 */
[C---:B------:R-:W-:Y:S02]  /*3d40*/  FFMA.FTZ R172, R128.reuse, R172, R155 ;  /* 0x000000ac80ac7223 */ /* 0x040fe4000001009b */
[----:B------:R-:W-:-:S03]  /*3d50*/  FMUL.FTZ R171, R128, R171 ;  /* 0x000000ab80ab7220 */ /* 0x000fc60000410000 */
[----:B------:R-:W2:Y:S01]  /*3d60*/  SHFL.DOWN PT, R173, R172, 0x1, 0x1f ;  /* 0x08201f00acad7f89 */ /* 0x000ea200000e0000 */
[----:B0-----:R-:W-:-:S03]  /*3d70*/  @P1 FFMA.FTZ R169, R174, R170, R169 ;  /* 0x000000aaaea91223 */ /* 0x001fc600000100a9 */
[----:B------:R-:W0:Y:S01]  /*3d80*/  SHFL.DOWN PT, R176, R171, 0x1, 0x1f ;  /* 0x08201f00abb07f89 */ /* 0x000e2200000e0000 */
[----:B-1----:R-:W-:Y:S01]  /*3d90*/  @P1 FMUL.FTZ R174, R174, R31 ;  /* 0x0000001faeae1220 */ /* 0x002fe20000410000 */
[----:B------:R-:W-:Y:S02]  /*3da0*/  ISETP.GE.AND P1, PT, R50, 0x4, PT ;  /* 0x000000043200780c */ /* 0x000fe40003f26270 */
[----:B------:R-:W1:Y:S04]  /*3db0*/  SHFL.UP PT, R30, R169, 0x4, RZ ;  /* 0x04800000a91e7989 */ /* 0x000e6800000e00ff */
[----:B------:R-:W3:Y:S01]  /*3dc0*/  SHFL.UP PT, R31, R174, 0x4, RZ ;  /* 0x04800000ae1f7989 */ /* 0x000ee200000e00ff */
[C---:B--2---:R-:W-:Y:S02]  /*3dd0*/  @P4 FFMA.FTZ R172, R171.reuse, R173, R172 ;  /* 0x000000adabac4223 */ /* 0x044fe400000100ac */
[----:B0-----:R-:W-:-:S03]  /*3de0*/  @P4 FMUL.FTZ R171, R171, R176 ;  /* 0x000000b0abab4220 */ /* 0x001fc60000410000 */
[----:B------:R-:W0:Y:S01]  /*3df0*/  SHFL.DOWN PT, R173, R172, 0x2, 0x1f ;  /* 0x08401f00acad7f89 */ /* 0x000e2200000e0000 */
[----:B------:R-:W-:Y:S01]  /*3e00*/  ISETP.GE.U32.AND P4, PT, R148, 0x1e, PT ;  /* 0x0000001e9400780c */ /* 0x000fe20003f86070 */
[C---:B-1----:R-:W-:Y:S02]  /*3e10*/  @P1 FFMA.FTZ R169, R174.reuse, R30, R169 ;  /* 0x0000001eaea91223 */ /* 0x042fe400000100a9 */
        /* <DEDUP_REMOVED lines=16> */
[----:B-1----:R-:W-:-:S03]  /*3f20*/  @!P1 FMUL.FTZ R171, R171, R170 ;  /* 0x000000aaabab9220 */ /* 0x002fc60000410000 */
[----:B------:R-:W0:Y:S01]  /*3f30*/  SHFL.DOWN PT, R173, R172, 0x8, 0x1f ;  /* 0x09001f00acad7f89 */ /* 0x000e2200000e0000 */
[----:B------:R-:W-:-:S03]  /*3f40*/  ISETP.GE.AND P1, PT, R150, c[0x0][0x174], PT ;  /* 0x00005d0096007a0c */ /* 0x000fc60003f26270 */
[----:B------:R-:W1:Y:S01]  /*3f50*/  SHFL.DOWN PT, R176, R171, 0x8, 0x1f ;  /* 0x09001f00abb07f89 */ /* 0x000e6200000e0000 */
[----:B------:R-:W-:Y:S01]  /*3f60*/  ISETP.NE.OR P1, PT, R148, RZ, P1 ;  /* 0x000000ff9400720c */ /* 0x000fe20000f25670 */
[C---:B--2---:R-:W-:Y:S01]  /*3f70*/  @P4 FFMA.FTZ R169, R174.reuse, R30, R169 ;  /* 0x0000001eaea94223 */ /* 0x044fe200000100a9 */
[----:B------:R-:W-:Y:S01]  /*3f80*/  MOV R30, 0x3f800000 ;  /* 0x3f800000001e7802 */ /* 0x000fe20000000f00 */
[----:B---3--:R-:W-:Y:S01]  /*3f90*/  @P4 FMUL.FTZ R174, R174, R31 ;  /* 0x0000001faeae4220 */ /* 0x008fe20000410000 */
[C---:B------:R-:W-:Y:S01]  /*3fa0*/  ISETP.GE.U32.AND P4, PT, R148.reuse, 0x18, PT ;  /* 0x000000189400780c */ /* 0x040fe20003f86070 */
[----:B------:R-:W-:Y:S01]  /*3fb0*/  IMAD.MOV.U32 R31, RZ, RZ, RZ ;  /* 0x000000ffff1f7224 */ /* 0x000fe200078e00ff */
[----:B------:R-:W-:Y:S04]  /*3fc0*/  SHFL.IDX PT, R170, R161, RZ, 0x1f ;  /* 0x00001fffa1aa7589 */ /* 0x000fe800000e0000 */
[----:B------:R-:W-:Y:S04]  /*3fd0*/  SHFL.UP PT, R169, R169, 0x1, RZ ;  /* 0x04200000a9a97989 */ /* 0x000fe800000e00ff */
[----:B------:R-:W-:Y:S01]  /*3fe0*/  @!P1 LDS.64 R30, [R127.X8+0x10f8] ;  /* 0x0010f8007f1e9984 */ /* 0x000fe20000008a00 */
[----:B------:R-:W-:-:S03]  /*3ff0*/  ISETP.GE.U32.AND P1, PT, R148, 0x10, PT ;  /* 0x000000109400780c */ /* 0x000fc60003f26070 */
[----:B------:R-:W2:Y:S01]  /*4000*/  SHFL.UP PT, R174, R174, 0x1, RZ ;  /* 0x04200000aeae7989 */ /* 0x000ea200000e00ff */
[C---:B0-----:R-:W-:Y:S02]  /*4010*/  @!P4 FFMA.FTZ R172, R171.reuse, R173, R172 ;  /* 0x000000adabacc223 */ /* 0x041fe400000100ac */
[----:B-1----:R-:W-:-:S03]  /*4020*/  @!P4 FMUL.FTZ R171, R171, R176 ;  /* 0x000000b0ababc220 */ /* 0x002fc60000410000 */
[----:B------:R-:W0:Y:S04]  /*4030*/  SHFL.DOWN PT, R173, R172, 0x10, 0x1f ;  /* 0x0a001f00acad7f89 */ /* 0x000e2800000e0000 */
[----:B------:R-:W1:Y:S01]  /*4040*/  SHFL.DOWN PT, R176, R171, 0x10, 0x1f ;  /* 0x0a001f00abb07f89 */ /* 0x000e6200000e0000 */
[----:B--2---:R-:W-:-:S04]  /*4050*/  @P2 FFMA.FTZ R170, R174, R170, R169 ;  /* 0x000000aaaeaa2223 */ /* 0x004fc800000100a9 */
[----:B------:R-:W-:Y:S02]  /*4060*/  FFMA.FTZ R170, R141, R170, R163 ;  /* 0x000000aa8daa7223 */ /* 0x000fe400000100a3 */
[C---:B0-----:R-:W-:Y:S02]  /*4070*/  @!P1 FFMA.FTZ R172, R171.reuse, R173, R172 ;  /* 0x000000adabac9223 */ /* 0x041fe400000100ac */
[-C--:B------:R-:W-:Y:S02]  /*4080*/  FMUL.FTZ R141, R160, R170.reuse ;  /* 0x000000aaa08d7220 */ /* 0x080fe40000410000 */
[----:B------:R-:W-:Y:S01]  /*4090*/  FFMA.FTZ R169, R128, R170, R165 ;  /* 0x000000aa80a97223 */ /* 0x000fe200000100a5 */
[----:B------:R-:W-:Y:S01]  /*40a0*/  SHFL.DOWN PT, R163, R172, 0x1, 0x1f ;  /* 0x08201f00aca37f89 */ /* 0x000fe200000e0000 */
[----:B-1----:R-:W-:Y:S02]  /*40b0*/  @!P1 FMUL.FTZ R171, R171, R176 ;  /* 0x000000b0abab9220 */ /* 0x002fe40000410000 */
[----:B------:R-:W-:Y:S01]  /*40c0*/  FFMA.FTZ R160, R96, R141, RZ ;  /* 0x0000008d60a07223 */ /* 0x000fe200000100ff */
[----:B------:R-:W-:Y:S01]  /*40d0*/  SHFL.IDX PT, R161, R31, RZ, 0x1f ;  /* 0x00001fff1fa17589 */ /* 0x000fe200000e0000 */
[----:B------:R-:W-:-:S02]  /*40e0*/  FMUL.FTZ R162, R162, R169 ;  /* 0x000000a9a2a27220 */ /* 0x000fc40000410000 */
[----:B------:R-:W-:Y:S01]  /*40f0*/  FFMA.FTZ R167, R130, R169, R167 ;  /* 0x000000a982a77223 */ /* 0x000fe200000100a7 */
[----:B------:R-:W0:Y:S01]  /*4100*/  SHFL.DOWN PT, R174, R171, 0x1, 0x1f ;  /* 0x08201f00abae7f89 */ /* 0x000e2200000e0000 */
[----:B------:R-:W-:Y:S02]  /*4110*/  FFMA.FTZ R162, R97, R162, R160 ;  /* 0x000000a261a27223 */ /* 0x000fe400000100a0 */
[-C--:B------:R-:W-:Y:S01]  /*4120*/  FMUL.FTZ R154, R154, R167.reuse ;  /* 0x000000a79a9a7220 */ /* 0x080fe20000410000 */
[----:B------:R-:W-:Y:S01]  /*4130*/  SHFL.IDX PT, R160, R172, RZ, 0x1f ;  /* 0x00001fffaca07589 */ /* 0x000fe200000e0000 */
[----:B------:R-:W-:Y:S02]  /*4140*/  FFMA.FTZ R173, R132, R167, R143 ;  /* 0x000000a784ad7223 */ /* 0x000fe4000001008f */
[----:B------:R-:W-:Y:S01]  /*4150*/  FFMA.FTZ R154, R99, R154, R162 ;  /* 0x0000009a639a7223 */ /* 0x000fe200000100a2 */
[----:B------:R-:W1:Y:S01]  /*4160*/  SHFL.IDX PT, R141, R171, RZ, 0x1f ;  /* 0x00001fffab8d7589 */ /* 0x000e6200000e0000 */
[----:B------:R-:W-:-:S02]  /*4170*/  FMUL.FTZ R164, R164, R173 ;  /* 0x000000ada4a47220 */ /* 0x000fc40000410000 */
[----:B------:R-:W-:Y:S02]  /*4180*/  FFMA.FTZ R162, R134, R173, R145 ;  /* 0x000000ad86a27223 */ /* 0x000fe40000010091 */
[----:B------:R-:W-:Y:S02]  /*4190*/  FFMA.FTZ R154, R101, R164, R154 ;  /* 0x000000a4659a7223 */ /* 0x000fe4000001009a */
[-C--:B------:R-:W-:Y:S02]  /*41a0*/  FMUL.FTZ R156, R156, R162.reuse ;  /* 0x000000a29c9c7220 */ /* 0x080fe40000410000 */
[----:B------:R-:W-:Y:S02]  /*41b0*/  FFMA.FTZ R164, R136, R162, R149 ;  /* 0x000000a288a47223 */ /* 0x000fe40000010095 */
[----:B------:R-:W-:Y:S02]  /*41c0*/  FFMA.FTZ R154, R103, R156, R154 ;  /* 0x0000009c679a7223 */ /* 0x000fe4000001009a */
[----:B------:R-:W-:-:S02]  /*41d0*/  FMUL.FTZ R158, R158, R164 ;  /* 0x000000a49e9e7220 */ /* 0x000fc40000410000 */
[----:B------:R-:W-:Y:S02]  /*41e0*/  FFMA.FTZ R156, R138, R164, R147 ;  /* 0x000000a48a9c7223 */ /* 0x000fe40000010093 */
[----:B0-----:R-:W-:Y:S02]  /*41f0*/  @P3 FFMA.FTZ R161, R174, R161, R163 ;  /* 0x000000a1aea13223 */ /* 0x001fe400000100a3 */
[----:B------:R-:W-:Y:S02]  /*4200*/  FFMA.FTZ R154, R105, R158, R154 ;  /* 0x0000009e699a7223 */ /* 0x000fe4000001009a */
[----:B------:R-:W-:Y:S02]  /*4210*/  FFMA.FTZ R158, R139, R156, R140 ;  /* 0x0000009c8b9e7223 */ /* 0x000fe4000001008c */
[----:B------:R-:W-:Y:S02]  /*4220*/  FMUL.FTZ R143, R33, R170 ;  /* 0x000000aa218f7220 */ /* 0x000fe40000410000 */
[C---:B-1----:R-:W-:Y:S01]  /*4230*/  FFMA.FTZ R31, R141.reuse, R31, R160 ;  /* 0x0000001f8d1f7223 */ /* 0x042fe200000100a0 */
[----:B------:R-:W-:Y:S01]  /*4240*/  SHF.L.U64.HI R160, R116, 0x2, R129 ;  /* 0x0000000274a07819 */ /* 0x000fe20000010281 */
[----:B------:R-:W-:-:S02]  /*4250*/  FMUL.FTZ R30, R141, R30 ;  /* 0x0000001e8d1e7220 */ /* 0x000fc40000410000 */
[----:B------:R-:W-:Y:S02]  /*4260*/  FFMA.FTZ R141, R161, R142, R177 ;  /* 0x0000008ea18d7223 */ /* 0x000fe400000100b1 */
[----:B------:R-:W-:Y:S01]  /*4270*/  FMUL.FTZ R143, R96, R143 ;  /* 0x0000008f608f7220 */ /* 0x000fe20000410000 */
[----:B------:R0:W-:Y:S01]  /*4280*/  @!P5 STS.64 [R127.X8+0x10f8], R30 ;  /* 0x0010f81e7f00d388 */ /* 0x0001e20000008a00 */
[----:B------:R-:W-:Y:S02]  /*4290*/  FFMA.FTZ R147, R139, R141, R178 ;  /* 0x0000008d8b937223 */ /* 0x000fe400000100b2 */
[----:B------:R-:W-:Y:S01]  /*42a0*/  FMUL.FTZ R166, R166, R156 ;  /* 0x0000009ca6a67220 */ /* 0x000fe20000410000 */
[----:B------:R1:W-:Y:S01]  /*42b0*/  STS [R52.X4+0x220], R143 ;  /* 0x0002208f34007388 */ /* 0x0003e20000004800 */
[----:B------:R-:W-:Y:S02]  /*42c0*/  FFMA.FTZ R139, R138, R147, R175 ;  /* 0x000000938a8b7223 */ /* 0x000fe400000100af */
[----:B------:R-:W-:-:S02]  /*42d0*/  FMUL.FTZ R142, R33, R169 ;  /* 0x000000a9218e7220 */ /* 0x000fc40000410000 */
[----:B------:R-:W-:Y:S02]  /*42e0*/  FFMA.FTZ R149, R136, R139, R157 ;  /* 0x0000008b88957223 */ /* 0x000fe4000001009d */
[----:B------:R-:W-:Y:S01]  /*42f0*/  FFMA.FTZ R154, R107, R166, R154 ;  /* 0x000000a66b9a7223 */ /* 0x000fe2000001009a */
[----:B------:R-:W-:Y:S01]  /*4300*/  IADD3 R166, -R4, c[0x0][0x168], -R41 ;  /* 0x00005a0004a67a10 */ /* 0x000fe20007ffe929 */
[----:B------:R-:W-:Y:S02]  /*4310*/  FFMA.FTZ R145, R134, R149, R159 ;  /* 0x0000009586917223 */ /* 0x000fe4000001009f */
[----:B0-----:R-:W-:Y:S01]  /*4320*/  FMUL.FTZ R30, R33, R162 ;  /* 0x000000a2211e7220 */ /* 0x001fe20000410000 */
[----:B------:R-:W-:Y:S01]  /*4330*/  ISETP.GE.AND P1, PT, R166, 0x1, PT ;  /* 0x00000001a600780c */ /* 0x000fe20003f26270 */
[----:B-1----:R-:W-:Y:S01]  /*4340*/  FFMA.FTZ R143, R132, R145, R153 ;  /* 0x00000091848f7223 */ /* 0x002fe20000010099 */
[----:B------:R-:W-:Y:S01]  /*4350*/  ISETP.GE.AND P2, PT, R166, 0x21, PT ;  /* 0x00000021a600780c */ /* 0x000fe20003f46270 */
[----:B------:R-:W-:-:S02]  /*4360*/  FMUL.FTZ R140, R168, R158 ;  /* 0x0000009ea88c7220 */ /* 0x000fc40000410000 */
[----:B------:R-:W-:Y:S02]  /*4370*/  FFMA.FTZ R151, R130, R143, R151 ;  /* 0x0000008f82977223 */ /* 0x000fe40000010097 */
[----:B------:R-:W-:Y:S02]  /*4380*/  FMUL.FTZ R31, R103, R30 ;  /* 0x0000001e671f7220 */ /* 0x000fe40000410000 */
[----:B------:R-:W-:Y:S02]  /*4390*/  FFMA.FTZ R153, R128, R151, R155 ;  /* 0x0000009780997223 */ /* 0x000fe4000001009b */
[C---:B------:R-:W-:Y:S01]  /*43a0*/  FMUL.FTZ R134, R33.reuse, R156 ;  /* 0x0000009c21867220 */ /* 0x040fe20000410000 */
[----:B------:R-:W-:Y:S01]  /*43b0*/  STS [R52.X4+0x230], R31 ;  /* 0x0002301f34007388 */ /* 0x000fe20000004800 */
[----:B------:R-:W-:Y:S02]  /*43c0*/  FMUL.FTZ R30, R33, R164 ;  /* 0x000000a4211e7220 */ /* 0x000fe40000410000 */
[----:B------:R-:W-:-:S02]  /*43d0*/  FMUL.FTZ R161, R97, R142 ;  /* 0x0000008e61a17220 */ /* 0x000fc40000410000 */
[C---:B------:R-:W-:Y:S02]  /*43e0*/  FFMA.FTZ R157, -R88.reuse, R131, R170 ;  /* 0x00000083589d7223 */ /* 0x040fe400000101aa */
[----:B------:R-:W-:Y:S01]  /*43f0*/  FMUL.FTZ R128, R88, R153 ;  /* 0x0000009958807220 */ /* 0x000fe20000410000 */
[----:B------:R0:W-:Y:S01]  /*4400*/  STS [R52.X4+0x224], R161 ;  /* 0x000224a134007388 */ /* 0x0001e20000004800 */
[----:B------:R-:W-:Y:S02]  /*4410*/  FFMA.FTZ R140, R109, R140, R154 ;  /* 0x0000008c6d8c7223 */ /* 0x000fe4000001009a */
[C---:B------:R-:W-:Y:S02]  /*4420*/  FMUL.FTZ R142, R33.reuse, R167 ;  /* 0x000000a7218e7220 */ /* 0x040fe40000410000 */
[C---:B------:R-:W-:Y:S02]  /*4430*/  FMUL.FTZ R154, R33.reuse, R173 ;  /* 0x000000ad219a7220 */ /* 0x040fe40000410000 */
[----:B------:R-:W-:-:S02]  /*4440*/  FMUL.FTZ R136, R33, R158 ;  /* 0x0000009e21887220 */ /* 0x000fc40000410000 */
[----:B------:R-:W-:Y:S02]  /*4450*/  FMUL.FTZ R159, R107, R134 ;  /* 0x000000866b9f7220 */ /* 0x000fe40000410000 */
[----:B------:R-:W-:Y:S02]  /*4460*/  FMUL.FTZ R33, R105, R30 ;  /* 0x0000001e69217220 */ /* 0x000fe40000410000 */
[C---:B------:R-:W-:Y:S01]  /*4470*/  FFMA.FTZ R130, -R89.reuse, R120, R169 ;  /* 0x0000007859827223 */ /* 0x040fe200000101a9 */
[----:B------:R1:W-:Y:S01]  /*4480*/  STS [R52.X4+0x238], R159 ;  /* 0x0002389f34007388 */ /* 0x0003e20000004800 */
[----:B------:R-:W-:Y:S02]  /*4490*/  FMUL.FTZ R155, R89, R151 ;  /* 0x00000097599b7220 */ /* 0x000fe40000410000 */
[----:B------:R-:W-:Y:S01]  /*44a0*/  FFMA.FTZ R30, R128, R157, RZ ;  /* 0x0000009d801e7223 */ /* 0x000fe200000100ff */
[----:B------:R-:W-:Y:S01]  /*44b0*/  STS [R52.X4+0x234], R33 ;  /* 0x0002342134007388 */ /* 0x000fe20000004800 */
[----:B0-----:R-:W-:-:S02]  /*44c0*/  FMUL.FTZ R161, R109, R136 ;  /* 0x000000886da17220 */ /* 0x001fc40000410000 */
[C---:B------:R-:W-:Y:S02]  /*44d0*/  FMUL.FTZ R132, R90.reuse, R143 ;  /* 0x0000008f5a847220 */ /* 0x040fe40000410000 */
[----:B------:R-:W-:Y:S01]  /*44e0*/  FFMA.FTZ R30, R155, R130, R30 ;  /* 0x000000829b1e7223 */ /* 0x000fe2000001001e */
[----:B------:R0:W-:Y:S01]  /*44f0*/  STS [R52.X4+0x23c], R161 ;  /* 0x00023ca134007388 */ /* 0x0001e20000004800 */
[----:B-1----:R-:W-:Y:S02]  /*4500*/  FFMA.FTZ R159, -R90, R133, R167 ;  /* 0x000000855a9f7223 */ /* 0x002fe400000101a7 */
[----:B------:R-:W-:Y:S02]  /*4510*/  FMUL.FTZ R163, R99, R142 ;  /* 0x0000008e63a37220 */ /* 0x000fe40000410000 */
[----:B------:R-:W-:Y:S02]  /*4520*/  FFMA.FTZ R134, -R91, R122, R173 ;  /* 0x0000007a5b867223 */ /* 0x000fe400000101ad */
[----:B------:R-:W-:Y:S01]  /*4530*/  FFMA.FTZ R30, R132, R159, R30 ;  /* 0x0000009f841e7223 */ /* 0x000fe2000001001e */
[----:B------:R1:W-:Y:S01]  /*4540*/  STS [R52.X4+0x228], R163 ;  /* 0x000228a334007388 */ /* 0x0003e20000004800 */
[----:B------:R-:W-:-:S02]  /*4550*/  FMUL.FTZ R165, R101, R154 ;  /* 0x0000009a65a57220 */ /* 0x000fc40000410000 */
[----:B0-----:R-:W-:Y:S02]  /*4560*/  FMUL.FTZ R161, R91, R145 ;  /* 0x000000915ba17220 */ /* 0x001fe40000410000 */
[C---:B------:R-:W-:Y:S01]  /*4570*/  FMUL.FTZ R136, R92.reuse, R149 ;  /* 0x000000955c887220 */ /* 0x040fe20000410000 */
[----:B------:R0:W-:Y:S01]  /*4580*/  STS [R52.X4+0x22c], R165 ;  /* 0x00022ca534007388 */ /* 0x0001e20000004800 */
[----:B------:R-:W-:Y:S02]  /*4590*/  FFMA.FTZ R30, R161, R134, R30 ;  /* 0x00000086a11e7223 */ /* 0x000fe4000001001e */
[----:B------:R-:W-:Y:S02]  /*45a0*/  FFMA.FTZ R138, -R93, R124, R164 ;  /* 0x0000007c5d8a7223 */ /* 0x000fe400000101a4 */
[----:B-1----:R-:W-:Y:S02]  /*45b0*/  FFMA.FTZ R163, -R92, R135, R162 ;  /* 0x000000875ca37223 */ /* 0x002fe400000101a2 */
[----:B------:R-:W-:-:S02]  /*45c0*/  FFMA.FTZ R167, -R94, R137, R156 ;  /* 0x000000895ea77223 */ /* 0x000fc4000001019c */
[----:B------:R-:W-:Y:S02]  /*45d0*/  FFMA.FTZ R30, R136, R163, R30 ;  /* 0x000000a3881e7223 */ /* 0x000fe4000001001e */
[----:B0-----:R-:W-:Y:S02]  /*45e0*/  FMUL.FTZ R165, R93, R139 ;  /* 0x0000008b5da57220 */ /* 0x001fe40000410000 */
[----:B------:R-:W-:Y:S02]  /*45f0*/  IMAD.SHL.U32 R175, R116, 0x4, RZ ;  /* 0x0000000474af7824 */ /* 0x000fe400078e00ff */
[----:B------:R-:W-:Y:S02]  /*4600*/  IMAD R160, R160, c[0x0][0x2d0], RZ ;  /* 0x0000b400a0a07a24 */ /* 0x000fe400078e02ff */
[C---:B------:R-:W-:Y:S02]  /*4610*/  FMUL.FTZ R169, R95.reuse, R141 ;  /* 0x0000008d5fa97220 */ /* 0x040fe40000410000 */
[----:B------:R-:W-:-:S02]  /*4620*/  FFMA.FTZ R156, -R95, R126, R158 ;  /* 0x0000007e5f9c7223 */ /* 0x000fc4000001019e */
[----:B------:R-:W-:Y:S02]  /*4630*/  FMUL.FTZ R154, R94, R147 ;  /* 0x000000935e9a7220 */ /* 0x000fe40000410000 */
[----:B------:R-:W-:Y:S01]  /*4640*/  FFMA.FTZ R142, R165, R138, R30 ;  /* 0x0000008aa58e7223 */ /* 0x000fe2000001001e */
        /* <DEDUP_REMOVED lines=11> */
.L_x_6826:
[----:B------:R-:W-:Y:S05]  /*4700*/  BSYNC B0 ;  /* 0x0000000000007941 */ /* 0x000fea0003800000 */
.L_x_6825:
[----:B0-----:R0:W1:Y:S01]  /*4710*/  LDS R33, [R53.X4+0x2a0] ;  /* 0x0002a00035217984 */ /* 0x0010620000004800 */
[----:B------:R-:W-:Y:S01]  /*4720*/  BSSY B0, `(.L_x_6827) ;  /* 0x0000008000007945 */ /* 0x000fe20003800000 */
[----:B------:R-:W-:Y:S02]  /*4730*/  IMAD R173, R175, c[0x0][0x2d4], R160 ;  /* 0x0000b500afad7a24 */ /* 0x000fe400078e02a0 */
[----:B------:R-:W-:Y:S02]  /*4740*/  FMUL.FTZ R171, R169, R156 ;  /* 0x0000009ca9ab7220 */ /* 0x000fe40000410000 */
[----:B------:R-:W-:Y:S01]  /*4750*/  FFMA.FTZ R142, R154, R167, R142 ;  /* 0x000000a79a8e7223 */ /* 0x000fe2000001008e */
[----:B------:R-:W-:Y:S05]  /*4760*/  @!P2 BRA `(.L_x_6828) ;  /* 0x000000300000a947 */ /* 0x000fea0003800000 */
[----:B------:R-:W-:-:S04]  /*4770*/  IMAD.WIDE.U32 R30, R175, c[0x0][0x2d0], R26 ;  /* 0x0000b400af1e7a25 */ /* 0x000fc800078e001a */
[----:B------:R-:W-:-:S05]  /*4780*/  IMAD.IADD R31, R31, 0x1, R173 ;  /* 0x000000011f1f7824 */ /* 0x000fca00078e02ad */
[----:B-1----:R1:W-:Y:S02]  /*4790*/  RED.E.ADD.F32.FTZ.RN.STRONG.GPU [R30.64], R33 ;  /* 0x000000211e00798e */ /* 0x0023e4000c10e784 */
.L_x_6828:
[----:B------:R-:W-:Y:S05]  /*47a0*/  BSYNC B0 ;  /* 0x0000000000007941 */ /* 0x000fea0003800000 */
.L_x_6827:
        /* <DEDUP_REMOVED lines=10> */
[----:B-1----:R-:W-:-:S05]  /*4850*/  IMAD.WIDE.U32 R30, R175, c[0x0][0x2d0], R24 ;  /* 0x0000b400af1e7a25 */ /* 0x002fca00078e0018 */
[----:B------:R-:W-:-:S05]  /*4860*/  IADD3 R31, R173, R31, RZ ;  /* 0x0000001fad1f7210 */ /* 0x000fca0007ffe0ff */
[----:B--2---:R1:W-:Y:S02]  /*4870*/  RED.E.ADD.F32.FTZ.RN.STRONG.GPU [R30.64], R33 ;  /* 0x000000211e00798e */ /* 0x0043e4000c10e784 */
.L_x_6830:
[----:B-1----:R-:W-:Y:S05]  /*4880*/  BSYNC B0 ;  /* 0x0000000000007941 */ /* 0x002fea0003800000 */
.L_x_6829:
[----:B--2---:R1:W2:Y:S01]  /*4890*/  LDS R33, [R55.X4+0x3a0] ;  /* 0x0003a00037217984 */ /* 0x0042a20000004800 */
[----:B------:R-:W-:Y:S01]  /*48a0*/  BSSY B0, `(.L_x_6831) ;  /* 0x0000005000007945 */ /* 0x000fe20003800000 */
[----:B------:R-:W-:Y:S05]  /*48b0*/  @!P1 BRA `(.L_x_6832) ;  /* 0x0000003000009947 */ /* 0x000fea0003800000 */
[----:B------:R-:W-:-:S04]  /*48c0*/  IMAD.WIDE.U32 R30, R175, c[0x0][0x2d0], R22 ;  /* 0x0000b400af1e7a25 */ /* 0x000fc800078e0016 */
[----:B------:R-:W-:-:S05]  /*48d0*/  IMAD.IADD R31, R173, 0x1, R31 ;  /* 0x00000001ad1f7824 */ /* 0x000fca00078e021f */
[----:B--2---:R2:W-:Y:S02]  /*48e0*/  RED.E.ADD.F32.FTZ.RN.STRONG.GPU [R30.64], R33 ;  /* 0x000000211e00798e */ /* 0x0045e4000c10e784 */
.L_x_6832:
[----:B------:R-:W-:Y:S05]  /*48f0*/  BSYNC B0 ;  /* 0x0000000000007941 */ /* 0x000fea0003800000 */
.L_x_6831:
[----:B--2---:R2:W3:Y:S01]  /*4900*/  LDS R33, [R56.X4+0x420] ;  /* 0x0004200038217984 */ /* 0x0044e20000004800 */
[----:B------:R-:W-:Y:S01]  /*4910*/  BSSY B0, `(.L_x_6833) ;  /* 0x0000005000007945 */ /* 0x000fe20003800000 */
[----:B------:R-:W-:Y:S05]  /*4920*/  @!P2 BRA `(.L_x_6834) ;  /* 0x000000300000a947 */ /* 0x000fea0003800000 */
[----:B------:R-:W-:-:S05]  /*4930*/  IMAD.WIDE.U32 R30, R175, c[0x0][0x2d0], R20 ;  /* 0x0000b400af1e7a25 */ /* 0x000fca00078e0014 */
[----:B------:R-:W-:-:S05]  /*4940*/  IADD3 R31, R173, R31, RZ ;  /* 0x0000001fad1f7210 */ /* 0x000fca0007ffe0ff */
[----:B---3--:R3:W-:Y:S02]  /*4950*/  RED.E.ADD.F32.FTZ.RN.STRONG.GPU [R30.64], R33 ;  /* 0x000000211e00798e */ /* 0x0087e4000c10e784 */
.L_x_6834:
[----:B------:R-:W-:Y:S05]  /*4960*/  BSYNC B0 ;  /* 0x0000000000007941 */ /* 0x000fea0003800000 */
.L_x_6833:
[----:B---3--:R3:W4:Y:S01]  /*4970*/  LDS R33, [R57.X4+0x4a0] ;  /* 0x0004a00039217984 */ /* 0x0087220000004800 */
[----:B------:R-:W-:Y:S01]  /*4980*/  BSSY B0, `(.L_x_6835) ;  /* 0x0000005000007945 */ /* 0x000fe20003800000 */
[----:B------:R-:W-:Y:S05]  /*4990*/  @!P3 BRA `(.L_x_6836) ;  /* 0x000000300000b947 */ /* 0x000fea0003800000 */
[----:B------:R-:W-:-:S04]  /*49a0*/  IMAD.WIDE.U32 R30, R175, c[0x0][0x2d0], R18 ;  /* 0x0000b400af1e7a25 */ /* 0x000fc800078e0012 */
[----:B------:R-:W-:-:S05]  /*49b0*/  IMAD.IADD R31, R173, 0x1, R31 ;  /* 0x00000001ad1f7824 */ /* 0x000fca00078e021f */
[----:B----4-:R4:W-:Y:S02]  /*49c0*/  RED.E.ADD.F32.FTZ.RN.STRONG.GPU [R30.64], R33 ;  /* 0x000000211e00798e */ /* 0x0109e4000c10e784 */
.L_x_6836:
[----:B------:R-:W-:Y:S05]  /*49d0*/  BSYNC B0 ;  /* 0x0000000000007941 */ /* 0x000fea0003800000 */
.L_x_6835:
[----:B------:R0:W1:Y:S01]  /*49e0*/  LDS R171, [R58.X4+0x520] ;  /* 0x000520003aab7984 */ /* 0x0000620000004800 */
[----:B------:R-:W-:Y:S01]  /*49f0*/  BSSY B0, `(.L_x_6837) ;  /* 0x0000006000007945 */ /* 0x000fe20003800000 */
[----:B----4-:R-:W-:Y:S01]  /*4a00*/  IMAD.WIDE.U32 R30, R175, c[0x0][0x2d0], R14 ;  /* 0x0000b400af1e7a25 */ /* 0x010fe200078e000e */
[----:B------:R-:W-:Y:S05]  /*4a10*/  @!P4 BRA `(.L_x_6838) ;  /* 0x000000300000c947 */ /* 0x000fea0003800000 */
[----:B------:R-:W-:-:S05]  /*4a20*/  IMAD.WIDE.U32 R32, R175, c[0x0][0x2d0], R16 ;  /* 0x0000b400af207a25 */ /* 0x000fca00078e0010 */
[----:B------:R-:W-:-:S05]  /*4a30*/  IADD3 R33, R173, R33, RZ ;  /* 0x00000021ad217210 */ /* 0x000fca0007ffe0ff */
[----:B-1----:R1:W-:Y:S02]  /*4a40*/  RED.E.ADD.F32.FTZ.RN.STRONG.GPU [R32.64], R171 ;  /* 0x000000ab2000798e */ /* 0x0023e4000c10e784 */
.L_x_6838:
[----:B------:R-:W-:Y:S05]  /*4a50*/  BSYNC B0 ;  /* 0x0000000000007941 */ /* 0x000fea0003800000 */
.L_x_6837:
[----:B-1----:R1:W4:Y:S01]  /*4a60*/  LDS R33, [R59.X4+0x5a0] ;  /* 0x0005a0003b217984 */ /* 0x0023220000004800 */
[----:B------:R-:W-:Y:S01]  /*4a70*/  BSSY B0, `(.L_x_6839) ;  /* 0x0000004000007945 */ /* 0x000fe20003800000 */
[----:B------:R-:W-:Y:S05]  /*4a80*/  @!P5 BRA `(.L_x_6840) ;  /* 0x000000200000d947 */ /* 0x000fea0003800000 */
[----:B------:R-:W-:-:S05]  /*4a90*/  IMAD.IADD R31, R173, 0x1, R31 ;  /* 0x00000001ad1f7824 */ /* 0x000fca00078e021f */
[----:B----4-:R4:W-:Y:S02]  /*4aa0*/  RED.E.ADD.F32.FTZ.RN.STRONG.GPU [R30.64], R33 ;  /* 0x000000211e00798e */ /* 0x0109e4000c10e784 */
.L_x_6840:
[----:B------:R-:W-:Y:S05]  /*4ab0*/  BSYNC B0 ;  /* 0x0000000000007941 */ /* 0x000fea0003800000 */
.L_x_6839:
        /* <DEDUP_REMOVED lines=11> */
[----:B------:R-:W-:Y:S02]  /*4b70*/  FMUL.FTZ R32, R159, R32 ;  /* 0x000000209f207220 */ /* 0x000fe40000410000 */
[----:B------:R-:W-:Y:S02]  /*4b80*/  FMUL.FTZ R30, R163, R30 ;  /* 0x0000001ea31e7220 */ /* 0x000fe40000410000 */
[----:B------:R-:W-:Y:S02]  /*4b90*/  FFMA.FTZ R32, R133, R143, R32 ;  /* 0x0000008f85207223 */ /* 0x000fe40000010020 */
        /* <DEDUP_REMOVED lines=15> */
[----:B----4-:R-:W-:-:S02]  /*4c90*/  @!P1 FADD.FTZ R140, R140, R33 ;  /* 0x000000218c8c9221 */ /* 0x010fc40000010000 */
        /* <DEDUP_REMOVED lines=12> */
[----:B------:R-:W4:Y:S01]  /*4d60*/  SHFL.DOWN PT, R173, R140, 0x10, 0x1f ;  /* 0x0a001f008cad7f89 */ /* 0x000f2200000e0000 */
[----:B------:R-:W-:Y:S01]  /*4d70*/  ISETP.GT.AND P1, PT, R50, 0xf, PT ;  /* 0x0000000f3200780c */ /* 0x000fe20003f24270 */
[----:B------:R-:W-:Y:S02]  /*4d80*/  FMUL.FTZ R33, R156, R33 ;  /* 0x000000219c217220 */ /* 0x000fe40000410000 */
[----:B------:R-:W5:Y:S01]  /*4d90*/  SHFL.DOWN PT, R171, R142, 0x10, 0x1f ;  /* 0x0a001f008eab7f89 */ /* 0x000f6200000e0000 */
[----:B------:R-:W-:Y:S02]  /*4da0*/  FMUL.FTZ R31, R118, R139 ;  /* 0x0000008b761f7220 */ /* 0x000fe40000410000 */
[----:B------:R-:W-:-:S02]  /*4db0*/  FFMA.FTZ R126, R126, R141, R33 ;  /* 0x0000008d7e7e7223 */ /* 0x000fc40000010021 */
[----:B------:R-:W-:Y:S02]  /*4dc0*/  FMUL.FTZ R33, R118, R145 ;  /* 0x0000009176217220 */ /* 0x000fe40000410000 */
[----:B------:R-:W-:Y:S02]  /*4dd0*/  FMUL.FTZ R31, R138, R31 ;  /* 0x0000001f8a1f7220 */ /* 0x000fe40000410000 */
[----:B------:R-:W-:Y:S02]  /*4de0*/  FMUL.FTZ R33, R134, R33 ;  /* 0x0000002186217220 */ /* 0x000fe40000410000 */
[----:B------:R-:W-:Y:S02]  /*4df0*/  FFMA.FTZ R139, R124, R139, R31 ;  /* 0x0000008b7c8b7223 */ /* 0x000fe4000001001f */
[----:B------:R-:W-:Y:S02]  /*4e00*/  FFMA.FTZ R145, R122, R145, R33 ;  /* 0x000000917a917223 */ /* 0x000fe40000010021 */
[----:B------:R-:W-:-:S02]  /*4e10*/  FMUL.FTZ R33, R118, R151 ;  /* 0x0000009776217220 */ /* 0x000fc40000410000 */
[----:B------:R-:W-:Y:S02]  /*4e20*/  FMUL.FTZ R118, R118, R153 ;  /* 0x0000009976767220 */ /* 0x000fe40000410000 */
[----:B------:R-:W-:Y:S02]  /*4e30*/  FFMA.FTZ R124, R135, R149, R30 ;  /* 0x00000095877c7223 */ /* 0x000fe4000001001e */
[----:B----4-:R-:W-:Y:S02]  /*4e40*/  @!P1 FADD.FTZ R140, R140, R173 ;  /* 0x000000ad8c8c9221 */ /* 0x010fe40000010000 */
[----:B------:R-:W-:Y:S02]  /*4e50*/  FMUL.FTZ R33, R130, R33 ;  /* 0x0000002182217220 */ /* 0x000fe40000410000 */
[----:B-----5:R-:W-:Y:S01]  /*4e60*/  @!P1 FADD.FTZ R142, R142, R171 ;  /* 0x000000ab8e8e9221 */ /* 0x020fe20000010000 */
[----:B------:R-:W-:Y:S01]  /*4e70*/  MOV R31, R140 ;  /* 0x0000008c001f7202 */ /* 0x000fe20000000f00 */
[----:B------:R-:W-:-:S02]  /*4e80*/  FMUL.FTZ R118, R157, R118 ;  /* 0x000000769d767220 */ /* 0x000fc40000410000 */
[----:B------:R-:W-:Y:S02]  /*4e90*/  IMAD.MOV.U32 R30, RZ, RZ, R142 ;  /* 0x000000ffff1e7224 */ /* 0x000fe400078e008e */
[----:B------:R-:W-:Y:S02]  /*4ea0*/  FFMA.FTZ R33, R120, R151, R33 ;  /* 0x0000009778217223 */ /* 0x000fe40000010021 */
[----:B------:R-:W-:Y:S01]  /*4eb0*/  FFMA.FTZ R118, R131, R153, R118 ;  /* 0x0000009983767223 */ /* 0x000fe20000010076 */
[----:B------:R4:W-:Y:S01]  /*4ec0*/  @!P2 STS.64 [0x648], R30 ;  /* 0x0006481eff00a388 */ /* 0x0009e20000000a00 */
        /* <DEDUP_REMOVED lines=8> */
[----:B----4-:R-:W-:Y:S02]  /*4f50*/  ISETP.NE.AND P1, PT, R150, c[0x0][0x174], PT ;  /* 0x00005d0096007a0c */ /* 0x010fe40003f25270 */
[----:B------:R-:W-:-:S11]  /*4f60*/  SHF.L.U32 R118, R127, 0x2, RZ ;  /* 0x000000027f767819 */ /* 0x000fd600000006ff */
[----:B------:R-:W4:Y:S04]  /*4f70*/  @P1 LDS R32, [R118+0x1cf8] ;  /* 0x001cf80076201984 */ /* 0x000f280000000800 */
[----:B------:R-:W5:Y:S01]  /*4f80*/  @P1 LDS R33, [R118+0x18f8] ;  /* 0x0018f80076211984 */ /* 0x000f620000000800 */
[----:B----4-:R-:W-:Y:S02]  /*4f90*/  @P1 FADD.FTZ R31, R31, R32 ;  /* 0x000000201f1f1221 */ /* 0x010fe40000010000 */
[----:B-----5:R-:W-:-:S03]  /*4fa0*/  @P1 FADD.FTZ R30, R30, R33 ;  /* 0x000000211e1e1221 */ /* 0x020fc60000010000 */
[----:B------:R4:W-:Y:S04]  /*4fb0*/  STS [R118+0x1cf8], R31 ;  /* 0x001cf81f76007388 */ /* 0x0009e80000000800 */
[----:B------:R4:W-:Y:S02]  /*4fc0*/  STS [R118+0x18f8], R30 ;  /* 0x0018f81e76007388 */ /* 0x0009e40000000800 */
.L_x_6842:
[----:B----4-:R-:W-:Y:S05]  /*4fd0*/  BSYNC B0 ;  /* 0x0000000000007941 */ /* 0x010fea0003800000 */
.L_x_6841:
[----:B------:R-:W-:Y:S02]  /*4fe0*/  IADD3 R127, R127, 0x1, RZ ;  /* 0x000000017f7f7810 */ /* 0x000fe40007ffe0ff */
[----:B------:R-:W-:Y:S02]  /*4ff0*/  IADD3 R116, P2, R116, 0x1, RZ ;  /* 0x0000000174747810 */ /* 0x000fe40007f5e0ff */
[----:B------:R-:W-:-:S03]  /*5000*/  ISETP.GE.AND P1, PT, R127, c[0x0][0x16c], PT ;  /* 0x00005b007f007a0c */ /* 0x000fc60003f26270 */
[----:B------:R-:W-:-:S10]  /*5010*/  IMAD.X R129, RZ, RZ, R129, P2 ;  /* 0x000000ffff817224 */ /* 0x000fd400010e0681 */
[----:B------:R-:W-:Y:S01]  /*5020*/  @P1 CALL.REL.NOINC `(.L_x_6822) ;  /* 0x0000001000001944 */ /* 0x000fe20003c00000 */
[----:B------:R-:W-:Y:S05]  /*5030*/  BRA `(.L_x_6843) ;  /* 0xffffe13000007947 */ /* 0x000fea000383ffff */
.L_x_6822:
[----:B------:R-:W-:Y:S01]  /*5040*/  BAR.SYNC.DEFER_BLOCKING 0x0 ;  /* 0x0000000000007b1d */ /* 0x000fe20000010000 */
[----:B------:R-:W-:Y:S01]  /*5050*/  ISETP.NE.AND P6, PT, R41, RZ, PT ;  /* 0x000000ff2900720c */ /* 0x000fe20003fc5270 */
[----:B------:R-:W-:Y:S01]  /*5060*/  IMAD R17, R35, c[0x0][0x2e0], RZ ;  /* 0x0000b80023117a24 */ /* 0x000fe200078e02ff */
[----:B------:R-:W-:Y:S02]  /*5070*/  F2FP.BF16.PACK_AB R112, R112, R125 ;  /* 0x0000007d7070723e */ /* 0x000fe400000010ff */
[----:B------:R-:W-:Y:S01]  /*5080*/  F2FP.BF16.PACK_AB R110, R110, R123 ;  /* 0x0000007b6e6e723e */ /* 0x000fe200000010ff */
[----:B------:R-:W-:Y:S01]  /*5090*/  BSSY B0, `(.L_x_6844) ;  /* 0x0000038000007945 */ /* 0x000fe20003800000 */
        /* <DEDUP_REMOVED lines=10> */
[----:B------:R-:W-:Y:S04]  /*5140*/  STS.U16 [R76+0x8], R108 ;  /* 0x0000086c4c007388 */ /* 0x000fe80000000400 */
[----:B------:R5:W-:Y:S01]  /*5150*/  STS.U16 [R76+0xa], R14 ;  /* 0x00000a0e4c007388 */ /* 0x000be20000000400 */
[----:B----4-:R-:W-:-:S03]  /*5160*/  IMAD.WIDE.U32 R4, R37, c[0x0][0x2d8], RZ ;  /* 0x0000b60025047a25 */ /* 0x010fc600078e00ff */
[----:B------:R-:W-:Y:S04]  /*5170*/  STS.U16 [R76+0xc], R106 ;  /* 0x00000c6a4c007388 */ /* 0x000fe80000000400 */
[----:B------:R4:W-:Y:S01]  /*5180*/  STS.U16 [R76+0xe], R15 ;  /* 0x00000e0f4c007388 */ /* 0x0009e20000000400 */
[----:B------:R-:W-:-:S06]  /*5190*/  NOP ;  /* 0x0000000000007918 */ /* 0x000fcc0000000000 */
[----:B------:R-:W-:Y:S01]  /*51a0*/  LDS.U16 R19, [R67] ;  /* 0x0000000043137984 */ /* 0x000fe20000000400 */
[----:B-----5:R-:W-:-:S03]  /*51b0*/  IMAD R14, R144, c[0x0][0x2d8], RZ ;  /* 0x0000b600900e7a24 */ /* 0x020fc600078e02ff */
[----:B------:R-:W-:Y:S01]  /*51c0*/  LDS.U16 R21, [R68+0x40] ;  /* 0x0000400044157984 */ /* 0x000fe20000000400 */
[----:B----4-:R-:W-:Y:S02]  /*51d0*/  IMAD R15, R37, c[0x0][0x2dc], R14 ;  /* 0x0000b700250f7a24 */ /* 0x010fe400078e020e */
[----:B------:R-:W-:Y:S01]  /*51e0*/  IMAD R14, R0, c[0x0][0x2e4], R17 ;  /* 0x0000b900000e7a24 */ /* 0x000fe200078e0211 */
[----:B------:R-:W-:Y:S01]  /*51f0*/  LDS.U16 R23, [R69+0x80] ;  /* 0x0000800045177984 */ /* 0x000fe20000000400 */
[----:B------:R-:W-:Y:S02]  /*5200*/  LEA R17, P4, R6, c[0x0][0x330], 0x1 ;  /* 0x0000cc0006117a11 */ /* 0x000fe400078808ff */
[----:B------:R-:W-:Y:S01]  /*5210*/  IADD3 R5, R5, R15, RZ ;  /* 0x0000000f05057210 */ /* 0x000fe20007ffe0ff */
[----:B------:R-:W-:Y:S04]  /*5220*/  LDS.U16 R25, [R70+0xc0] ;  /* 0x0000c00046197984 */ /* 0x000fe80000000400 */
        /* <DEDUP_REMOVED lines=9> */
[----:B------:R-:W-:Y:S03]  /*52c0*/  @!P6 STS [0x210], R85 ;  /* 0x00021055ff00e388 */ /* 0x000fe60000000800 */
[----:B------:R-:W-:Y:S01]  /*52d0*/  LEA.HI.X R17, R4, R14, R5, 0x1, P4 ;  /* 0x0000000e04117211 */ /* 0x000fe200020f0c05 */
        /* <DEDUP_REMOVED lines=19> */
.L_x_6845:
[----:B------:R-:W-:Y:S05]  /*5410*/  BSYNC B0 ;  /* 0x0000000000007941 */ /* 0x000fea0003800000 */
.L_x_6844:
        /* <DEDUP_REMOVED lines=64> */
.L_x_6847:
[----:B------:R-:W-:Y:S05]  /*5820*/  BSYNC B0 ;  /* 0x0000000000007941 */ /* 0x000fea0003800000 */
.L_x_6846:
        /* <DEDUP_REMOVED lines=39> */
.L_x_6816:
        /* <DEDUP_REMOVED lines=24> */
.L_x_6850:
[----:B0-----:R-:W-:Y:S05]  /*5c20*/  BSYNC B0 ;  /* 0x0000000000007941 */ /* 0x001fea0003800000 */
.L_x_6849:
        /* <DEDUP_REMOVED lines=23> */
.L_x_6852:
[----:B------:R-:W0:Y:S02]  /*5da0*/  S2R R15, SR_TID.X ;  /* 0x00000000000f7919 */ /* 0x000e240000002100 */
.L_x_6853:
[----:B0-----:R-:W-:Y:S05]  /*5db0*/  BSYNC B0 ;  /* 0x0000000000007941 */ /* 0x001fea0003800000 */
.L_x_6851:
[----:B------:R-:W-:-:S13]  /*5dc0*/  ISETP.GE.AND P0, PT, R15, c[0x0][0x16c], PT ;  /* 0x00005b000f007a0c */ /* 0x000fda0003f06270 */
[----:B------:R-:W-:Y:S05]  /*5dd0*/  @P0 EXIT ;  /* 0x000000000000094d */ /* 0x000fea0003800000 */
[C---:B------:R-:W-:Y:S02]  /*5de0*/  IMAD R5, R35.reuse, c[0x0][0x2a8], RZ ;  /* 0x0000aa0023057a24 */ /* 0x040fe400078e02ff */
[----:B------:R-:W-:Y:S02]  /*5df0*/  IMAD R35, R35, c[0x0][0x288], RZ ;  /* 0x0000a20023237a24 */ /* 0x000fe400078e02ff */
[C---:B----4-:R-:W-:Y:S02]  /*5e00*/  IMAD R23, R0.reuse, c[0x0][0x2ac], R5 ;  /* 0x0000ab0000177a24 */ /* 0x050fe400078e0205 */
[C---:B------:R-:W-:Y:S02]  /*5e10*/  IMAD R21, R0.reuse, c[0x0][0x28c], R35 ;  /* 0x0000a30000157a24 */ /* 0x040fe400078e0223 */
[----:B------:R-:W-:-:S04]  /*5e20*/  IMAD.WIDE.U32 R4, R0, c[0x0][0x288], RZ ;  /* 0x0000a20000047a25 */ /* 0x000fc800078e00ff */
[----:B------:R-:W-:Y:S01]  /*5e30*/  IMAD.WIDE.U32 R2, R0, c[0x0][0x2a8], RZ ;  /* 0x0000aa0000027a25 */ /* 0x000fe200078e00ff */
[----:B------:R-:W-:-:S03]  /*5e40*/  IADD3 R21, R5, R21, RZ ;  /* 0x0000001505157210 */ /* 0x000fc60007ffe0ff */
[----:B------:R-:W-:Y:S02]  /*5e50*/  IMAD.IADD R23, R3, 0x1, R23 ;  /* 0x0000000103177824 */ /* 0x000fe400078e0217 */
.L_x_6854:
        /* <DEDUP_REMOVED lines=26> */
.L_x_6855:
        /* <DEDUP_REMOVED lines=16> */
.L_x_9105:


//--------------------- .text._Z25selective_scan_bwd_kernelI32Selective_Scan_bwd_kernel_traitsILi32ELi8ELb0ELb0ELb1ELb1ELb0EN3c108BFloat16EfEEv12SSMParamsBwd --------------------------
	.section	.text._Z25selective_scan_bwd_kernelI32Selective_Scan_bwd_kernel_traitsILi32ELi8ELb0ELb0ELb1ELb1ELb0EN3c108BFloat16EfEEv12SSMParamsBwd,"ax",@progbits
	.sectioninfo	@"SHI_REGISTERS=180"
	.align	128
        .global         _Z25selective_scan_bwd_kernelI32Selective_Scan_bwd_kernel_traitsILi32ELi8ELb0ELb0ELb1ELb1ELb0EN3c108BFloat16EfEEv12SSMParamsBwd
        .type           _Z25selective_scan_bwd_kernelI32Selective_Scan_bwd_kernel_traitsILi32ELi8ELb0ELb0ELb1ELb1ELb0EN3c108BFloat16EfEEv12SSMParamsBwd,@function
        .size           _Z25selective_scan_bwd_kernelI32Selective_Scan_bwd_kernel_traitsILi32ELi8ELb0ELb0ELb1ELb1ELb0EN3c108BFloat16EfEEv12SSMParamsBwd,(.L_x_9106 - _Z25selective_scan_bwd_kernelI32Selective_Scan_bwd_kernel_traitsILi32ELi8ELb0ELb0ELb1ELb1ELb0EN3c108BFloat16EfEEv12SSMParamsBwd)
        .other          _Z25selective_scan_bwd_kernelI32Selective_Scan_bwd_kernel_traitsILi32ELi8ELb0ELb0ELb1ELb1ELb0EN3c108BFloat16EfEEv12SSMParamsBwd,@"STO_CUDA_ENTRY STV_DEFAULT"
_Z25selective_scan_bwd_kernelI32Selective_Scan_bwd_kernel_traitsILi32ELi8ELb0ELb0ELb1ELb1ELb0EN3c108BFloat16EfEEv12SSMParamsBwd:
.text._Z25selective_scan_bwd_kernelI32Selective_Scan_bwd_kernel_traitsILi32ELi8ELb0ELb0ELb1ELb1ELb0EN3c108BFloat16EfEEv12SSMParamsBwd:
        /* <DEDUP_REMOVED lines=33> */
[----:B------:R-:W-:Y:S01]  /*0210*/  SHF.L.U32 R36, R36, 0x8, RZ ;  /* 0x0000000824247819 */ /* 0x000fe200000006ff */
[----:B------:R-:W-:Y:S01]  /*0220*/  IMAD R19, R0, c[0x0][0x284], R19 ;  /* 0x0000a10000137a24 */ /* 0x000fe200078e0213 */
[----:B------:R-:W-:Y:S01]  /*0230*/  CS2R R24, SRZ ;  /* 0x0000000000187805 */ /* 0x000fe2000001ff00 */
[----:B---3--:R-:W-:Y:S01]  /*0240*/  IADD3 R10, RZ, -R7, RZ ;  /* 0x80000007ff0a7210 */ /* 0x008fe20007ffe0ff */
[----:B------:R-:W-:Y:S01]  /*0250*/  IMAD R5, R35, c[0x0][0x1d4], R4 ;  /* 0x0000750023057a24 */ /* 0x000fe200078e0204 */
[----:B------:R-:W-:Y:S01]  /*0260*/  CS2R R22, SRZ ;  /* 0x0000000000167805 */ /* 0x000fe2000001ff00 */
[----:B------:R-:W-:-:S02]  /*0270*/  CS2R R38, SRZ ;  /* 0x0000000000267805 */ /* 0x000fc4000001ff00 */
        /* <DEDUP_REMOVED lines=18> */
[----:B------:R-:W-:Y:S02]  /*03a0*/  @!P1 IADD3 R37, R37, 0x1, RZ ;  /* 0x0000000125259810 */ /* 0x000fe40007ffe0ff */
[----:B------:R-:W-:Y:S01]  /*03b0*/  @!P1 IMAD.IADD R8, R8, 0x1, -R11 ;  /* 0x0000000108089824 */ /* 0x000fe200078e0a0b */
[----:B------:R-:W-:Y:S02]  /*03c0*/  IADD3 R7, R7, R9, RZ ;  /* 0x0000000907077210 */ /* 0x000fe40007ffe0ff */
[----:B------:R-:W-:Y:S02]  /*03d0*/  ISETP.NE.AND P1, PT, RZ, c[0x0][0x178], PT ;  /* 0x00005e00ff007a0c */ /* 0x000fe40003f25270 */
[----:B------:R-:W-:Y:S01]  /*03e0*/  ISETP.GE.U32.AND P0, PT, R8, R11, PT ;  /* 0x0000000b0800720c */ /* 0x000fe20003f06070 */
[----:B------:R-:W-:Y:S01]  /*03f0*/  IMAD.WIDE.U32 R8, R35, c[0x0][0x1b0], RZ ;  /* 0x00006c0023087a25 */ /* 0x000fe200078e00ff */
[----:B------:R-:W-:-:S04]  /*0400*/  IADD3 R11, R36, -0x100, RZ ;  /* 0xffffff00240b7810 */ /* 0x000fc80007ffe0ff */
[----:B------:R-:W-:Y:S02]  /*0410*/  SHF.R.S32.HI R13, RZ, 0x1f, R11 ;  /* 0x0000001fff0d7819 */ /* 0x000fe4000001140b */
[----:B------:R-:W-:Y:S02]  /*0420*/  IADD3 R42, P4, R11, R2, RZ ;  /* 0x000000020b2a7210 */ /* 0x000fe40007f9e0ff */
[----:B------:R-:W-:Y:S01]  /*0430*/  IADD3 R9, R9, R17, RZ ;  /* 0x0000001109097210 */ /* 0x000fe20007ffe0ff */
[----:B------:R-:W-:Y:S01]  /*0440*/  IMAD R17, R33, c[0x0][0x1e8], RZ ;  /* 0x00007a0021117a24 */ /* 0x000fe200078e02ff */
[----:B------:R-:W-:Y:S01]  /*0450*/  IADD3.X R15, R13, R3, R15, P4, !PT ;  /* 0x000000030d0f7210 */ /* 0x000fe200027fe40f */
[----:B------:R-:W-:Y:S01]  /*0460*/  IMAD.WIDE.U32 R2, R0, c[0x0][0x1e8], R4 ;  /* 0x00007a0000027a25 */ /* 0x000fe200078e0004 */
[----:B------:R-:W-:-:S03]  /*0470*/  @P0 IADD3 R37, R37, 0x1, RZ ;  /* 0x0000000125250810 */ /* 0x000fc60007ffe0ff */
[C---:B------:R-:W-:Y:S01]  /*0480*/  IMAD.WIDE.U32 R4, R0.reuse, c[0x0][0x280], R6 ;  /* 0x0000a00000047a25 */ /* 0x040fe200078e0006 */
[----:B------:R-:W-:Y:S02]  /*0490*/  IADD3 R44, P0, R11, R2, RZ ;  /* 0x000000020b2c7210 */ /* 0x000fe40007f1e0ff */
[----:B------:R-:W-:Y:S01]  /*04a0*/  @!P2 IADD3 R37, -R37, RZ, RZ ;  /* 0x000000ff2525a210 */ /* 0x000fe20007ffe1ff */
[----:B------:R-:W-:Y:S01]  /*04b0*/  IMAD R17, R0, c[0x0][0x1ec], R17 ;  /* 0x00007b0000117a24 */ /* 0x000fe200078e0211 */
[----:B------:R-:W-:Y:S02]  /*04c0*/  IADD3 R46, P2, R11, R4, RZ ;  /* 0x000000040b2e7210 */ /* 0x000fe40007f5e0ff */
[----:B------:R-:W-:Y:S02]  /*04d0*/  @!P1 LOP3.LUT R37, RZ, c[0x0][0x178], RZ, 0x33, !PT ;  /* 0x00005e00ff259a12 */ /* 0x000fe400078e33ff */
[----:B------:R-:W-:Y:S02]  /*04e0*/  IADD3.X R3, R13, R3, R17, P0, !PT ;  /* 0x000000030d037210 */ /* 0x000fe400007fe411 */
[----:B------:R-:W-:Y:S01]  /*04f0*/  ISETP.NE.U32.AND P0, PT, RZ, c[0x0][0x260], PT ;  /* 0x00009800ff007a0c */ /* 0x000fe20003f05070 */
[----:B------:R-:W-:Y:S01]  /*0500*/  IMAD.WIDE.U32 R8, R37, c[0x0][0x1c8], R8 ;  /* 0x0000720025087a25 */ /* 0x000fe200078e0008 */
[----:B------:R-:W-:-:S02]  /*0510*/  IADD3.X R5, R13, R5, R19, P2, !PT ;  /* 0x000000050d057210 */ /* 0x000fc400017fe413 */
[----:B------:R-:W-:Y:S02]  /*0520*/  LEA R41, P1, R42, c[0x0][0x240], 0x1 ;  /* 0x000090002a297a11 */ /* 0x000fe400078208ff */
        /* <DEDUP_REMOVED lines=11> */
[----:B------:R-:W-:Y:S01]  /*05e0*/  ISETP.NE.AND.EX P2, PT, RZ, c[0x0][0x34c], PT, P2 ;  /* 0x0000d300ff007a0c */ /* 0x000fe20003f45320 */
[----:B------:R-:W-:Y:S01]  /*05f0*/  IMAD.IADD R48, R9, 0x1, R3 ;  /* 0x0000000109307824 */ /* 0x000fe200078e0203 */
[----:B------:R-:W-:Y:S01]  /*0600*/  LEA R45, P4, R46, c[0x0][0x308], 0x1 ;  /* 0x0000c2002e2d7a11 */ /* 0x000fe200078808ff */
[----:B------:R-:W-:Y:S01]  /*0610*/  @P0 IMAD R2, R2, c[0x0][0x174], RZ ;  /* 0x00005d0002020a24 */ /* 0x000fe200078e02ff */
[----:B------:R-:W-:Y:S02]  /*0620*/  IADD3 R11, P5, R11, R8, RZ ;  /* 0x000000080b0b7210 */ /* 0x000fe40007fbe0ff */
[----:B------:R-:W-:Y:S01]  /*0630*/  @P0 MOV R27, 0x8 ;  /* 0x00000008001b0802 */ /* 0x000fe20000000f00 */
[----:B------:R-:W-:Y:S01]  /*0640*/  @P0 IMAD R2, R2, c[0x0][0x16c], RZ ;  /* 0x00005b0002020a24 */ /* 0x000fe200078e02ff */
[----:B------:R-:W-:-:S02]  /*0650*/  LEA.HI.X R46, R46, c[0x0][0x30c], R5, 0x1, P4 ;  /* 0x0000c3002e2e7a11 */ /* 0x000fc400020f0c05 */
[----:B------:R-:W-:Y:S01]  /*0660*/  IADD3.X R48, R13, R48, RZ, P5, !PT ;  /* 0x000000300d307210 */ /* 0x000fe20002ffe4ff */
[----:B------:R-:W-:Y:S01]  /*0670*/  @P0 IMAD.WIDE R26, R2, R27, c[0x0][0x260] ;  /* 0x00009800021a0625 */ /* 0x000fe200078e021b */
[C---:B------:R-:W-:Y:S01]  /*0680*/  LEA R47, P6, R11.reuse, c[0x0][0x230], 0x1 ;  /* 0x00008c000b2f7a11 */ /* 0x040fe200078c08ff */
[----:B------:R-:W-:Y:S01]  /*0690*/  @!P0 CS2R R26, SRZ ;  /* 0x00000000001a8805 */ /* 0x000fe2000001ff00 */
[C---:B------:R-:W-:Y:S02]  /*06a0*/  @P1 LEA R24, P4, R0.reuse, c[0x0][0x328], 0x2 ;  /* 0x0000ca0000181a11 */ /* 0x040fe400078810ff */
[C---:B------:R-:W-:Y:S02]  /*06b0*/  @P2 LEA R22, P5, R0.reuse, c[0x0][0x348], 0x2 ;  /* 0x0000d20000162a11 */ /* 0x040fe400078a10ff */
[----:B------:R-:W-:Y:S02]  /*06c0*/  LEA.HI.X R48, R11, c[0x0][0x234], R48, 0x1, P6 ;  /* 0x00008d000b307a11 */ /* 0x000fe400030f0c30 */
[----:B------:R-:W-:-:S02]  /*06d0*/  @P1 LEA.HI.X R25, R0, c[0x0][0x32c], R33, 0x2, P4 ;  /* 0x0000cb0000191a11 */ /* 0x000fc400020f1421 */
[----:B------:R-:W-:Y:S01]  /*06e0*/  @P2 LEA.HI.X R23, R0, c[0x0][0x34c], R33, 0x2, P5 ;  /* 0x0000d30000172a11 */ /* 0x000fe200028f1421 */
[----:B------:R-:W-:Y:S05]  /*06f0*/  @!P3 BRA `(.L_x_6856) ;  /* 0x000053800000b947 */ /* 0x000fea0003800000 */
[----:B------:R-:W0:Y:S01]  /*0700*/  S2R R40, SR_TID.X ;  /* 0x0000000000287919 */ /* 0x000e220000002100 */
[----:B------:R-:W-:Y:S01]  /*0710*/  CS2R R38, SRZ ;  /* 0x0000000000267805 */ /* 0x000fe2000001ff00 */
[----:B------:R-:W-:Y:S02]  /*0720*/  MOV R51, RZ ;  /* 0x000000ff00337202 */ /* 0x000fe40000000f00 */
        /* <DEDUP_REMOVED lines=28> */
.L_x_6899:
[----:B------:R-:W-:Y:S01]  /*08f0*/  IADD3 R148, -R51, c[0x0][0x174], RZ ;  /* 0x00005d0033947a10 */ /* 0x000fe20007ffe1ff */
[----:B------:R-:W-:Y:S01]  /*0900*/  BAR.SYNC.DEFER_BLOCKING 0x0 ;  /* 0x0000000000007b1d */ /* 0x000fe20000010000 */
[C---:B------:R-:W-:Y:S01]  /*0910*/  IMAD.SHL.U32 R66, R20.reuse, 0x2, RZ ;  /* 0x0000000214427824 */ /* 0x040fe200078e00ff */
[----:B------:R-:W-:-:S02]  /*0920*/  SHF.L.U64.HI R67, R20, 0x1, R21 ;  /* 0x0000000114437819 */ /* 0x000fc40000010215 */
[----:B------:R-:W-:Y:S02]  /*0930*/  LEA R77, R148, 0xffffff00, 0x8 ;  /* 0xffffff00944d7811 */ /* 0x000fe400078e40ff */
[----:B0-----:R-:W-:Y:S02]  /*0940*/  IADD3 R2, P3, R41, R66, RZ ;  /* 0x0000004229027210 */ /* 0x001fe40007f7e0ff */
[----:B------:R-:W-:Y:S02]  /*0950*/  IADD3 R78, -R77, c[0x0][0x168], RZ ;  /* 0x00005a004d4e7a10 */ /* 0x000fe40007ffe1ff */
[----:B------:R-:W-:Y:S02]  /*0960*/  PRMT R5, RZ, 0x7610, R5 ;  /* 0x00007610ff057816 */ /* 0x000fe40000000005 */
[-C--:B------:R-:W-:Y:S02]  /*0970*/  ISETP.GE.AND P0, PT, R20, R78.reuse, PT ;  /* 0x0000004e1400720c */ /* 0x080fe40003f06270 */
[----:B------:R-:W-:-:S02]  /*0980*/  ISETP.GE.AND P1, PT, R59, R78, PT ;  /* 0x0000004e3b00720c */ /* 0x000fc40003f26270 */
[----:B------:R-:W-:Y:S02]  /*0990*/  ISETP.GE.AND P2, PT, R60, R78, PT ;  /* 0x0000004e3c00720c */ /* 0x000fe40003f46270 */
[----:B------:R-:W-:Y:S02]  /*09a0*/  IADD3.X R3, R42, R67, RZ, P3, !PT ;  /* 0x000000432a037210 */ /* 0x000fe40001ffe4ff */
[----:B------:R-:W-:Y:S02]  /*09b0*/  PRMT R4, RZ, 0x7610, R4 ;  /* 0x00007610ff047816 */ /* 0x000fe40000000004 */
[----:B------:R-:W-:-:S03]  /*09c0*/  PRMT R7, RZ, 0x7610, R7 ;  /* 0x00007610ff077816 */ /* 0x000fc60000000007 */
        /* <DEDUP_REMOVED lines=23> */
[C---:B0-----:R-:W-:Y:S02]  /*0b40*/  IADD3 R2, R49.reuse, 0x60, RZ ;  /* 0x0000006031027810 */ /* 0x041fe40007ffe0ff */
[----:B------:R-:W-:-:S02]  /*0b50*/  LEA.HI.SX32 R68, R49, R49, 0x1b ;  /* 0x0000003131447211 */ /* 0x000fc400078fdaff */
[----:B------:R-:W-:Y:S02]  /*0b60*/  LEA.HI.SX32 R2, R2, R49, 0x1b ;  /* 0x0000003102027211 */ /* 0x000fe400078fdaff */
[----:B------:R-:W-:Y:S02]  /*0b70*/  SHF.L.U32 R70, R14, 0x1, RZ ;  /* 0x000000010e467819 */ /* 0x000fe400000006ff */
[C---:B------:R-:W-:Y:S01]  /*0b80*/  IADD3 R12, R49.reuse, 0x80, RZ ;  /* 0x00000080310c7810 */ /* 0x040fe20007ffe0ff */
[----:B------:R-:W-:Y:S01]  /*0b90*/  IMAD.SHL.U32 R71, R2, 0x2, RZ ;  /* 0x0000000202477824 */ /* 0x000fe200078e00ff */
[C---:B------:R-:W-:Y:S01]  /*0ba0*/  IADD3 R14, R49.reuse, 0xa0, RZ ;  /* 0x000000a0310e7810 */ /* 0x040fe20007ffe0ff */
[C---:B------:R-:W-:Y:S01]  /*0bb0*/  IMAD.SHL.U32 R2, R49.reuse, 0x8, RZ ;  /* 0x0000000831027824 */ /* 0x040fe200078e00ff */
[C---:B------:R-:W-:Y:S02]  /*0bc0*/  IADD3 R16, R49.reuse, 0xc0, RZ ;  /* 0x000000c031107810 */ /* 0x040fe40007ffe0ff */
[----:B------:R-:W-:-:S02]  /*0bd0*/  IADD3 R18, R49, 0xe0, RZ ;  /* 0x000000e031127810 */ /* 0x000fc40007ffe0ff */
[----:B------:R-:W-:Y:S02]  /*0be0*/  SHF.L.U32 R68, R68, 0x1, RZ ;  /* 0x0000000144447819 */ /* 0x000fe400000006ff */
[-C--:B------:R-:W-:Y:S02]  /*0bf0*/  LEA.HI.SX32 R12, R12, R49.reuse, 0x1b ;  /* 0x000000310c0c7211 */ /* 0x080fe400078fdaff */
[-C--:B------:R-:W-:Y:S02]  /*0c00*/  LEA.HI.SX32 R14, R14, R49.reuse, 0x1b ;  /* 0x000000310e0e7211 */ /* 0x080fe400078fdaff */
[-C--:B------:R-:W-:Y:S02]  /*0c10*/  LEA.HI.SX32 R16, R16, R49.reuse, 0x1b ;  /* 0x0000003110107211 */ /* 0x080fe400078fdaff */
[----:B------:R-:W-:Y:S02]  /*0c20*/  LEA.HI.SX32 R18, R18, R49, 0x1b ;  /* 0x0000003112127211 */ /* 0x000fe400078fdaff */
[----:B------:R-:W-:-:S02]  /*0c30*/  SHF.L.U32 R72, R12, 0x1, RZ ;  /* 0x000000010c487819 */ /* 0x000fc400000006ff */
[----:B------:R-:W-:Y:S02]  /*0c40*/  SHF.L.U32 R73, R14, 0x1, RZ ;  /* 0x000000010e497819 */ /* 0x000fe400000006ff */
[----:B------:R-:W-:Y:S02]  /*0c50*/  LEA.HI.SX32 R76, R2, R2, 0x1b ;  /* 0x00000002024c7211 */ /* 0x000fe400078fdaff */
[----:B------:R-:W-:Y:S02]  /*0c60*/  SHF.L.U32 R74, R16, 0x1, RZ ;  /* 0x00000001104a7819 */ /* 0x000fe400000006ff */
[----:B------:R-:W-:Y:S02]  /*0c70*/  SHF.L.U32 R75, R18, 0x1, RZ ;  /* 0x00000001124b7819 */ /* 0x000fe400000006ff */
[----:B------:R-:W-:Y:S02]  /*0c80*/  SHF.L.U32 R76, R76, 0x1, RZ ;  /* 0x000000014c4c7819 */ /* 0x000fe400000006ff */
[----:B------:R-:W-:-:S02]  /*0c90*/  ISETP.GE.AND P6, PT, R20, R78, PT ;  /* 0x0000004e1400720c */ /* 0x000fc40003fc6270 */
[-C--:B------:R-:W-:Y:S02]  /*0ca0*/  IADD3 R18, P0, R43, R66.reuse, RZ ;  /* 0x000000422b127210 */ /* 0x080fe40007f1e0ff */
[----:B------:R-:W-:Y:S02]  /*0cb0*/  IADD3 R2, P1, R45, R66, RZ ;  /* 0x000000422d027210 */ /* 0x000fe40007f3e0ff */
[-C--:B------:R-:W-:Y:S02]  /*0cc0*/  IADD3.X R19, R44, R67.reuse, RZ, P0, !PT ;  /* 0x000000432c137210 */ /* 0x080fe400007fe4ff */
[----:B------:R-:W-:Y:S02]  /*0cd0*/  IADD3.X R3, R46, R67, RZ, P1, !PT ;  /* 0x000000432e037210 */ /* 0x000fe40000ffe4ff */
[-C--:B------:R-:W-:Y:S02]  /*0ce0*/  ISETP.GE.AND P0, PT, R59, R78.reuse, PT ;  /* 0x0000004e3b00720c */ /* 0x080fe40003f06270 */
[----:B------:R-:W-:-:S02]  /*0cf0*/  ISETP.GE.AND P1, PT, R60, R78, PT ;  /* 0x0000004e3c00720c */ /* 0x000fc40003f26270 */
[-C--:B------:R-:W-:Y:S02]  /*0d00*/  ISETP.GE.AND P2, PT, R61, R78.reuse, PT ;  /* 0x0000004e3d00720c */ /* 0x080fe40003f46270 */
[-C--:B------:R-:W-:Y:S02]  /*0d10*/  ISETP.GE.AND P3, PT, R62, R78.reuse, PT ;  /* 0x0000004e3e00720c */ /* 0x080fe40003f66270 */
[-C--:B------:R-:W-:Y:S02]  /*0d20*/  ISETP.GE.AND P4, PT, R63, R78.reuse, PT ;  /* 0x0000004e3f00720c */ /* 0x080fe40003f86270 */
[----:B------:R-:W-:Y:S02]  /*0d30*/  ISETP.GE.AND P5, PT, R64, R78, PT ;  /* 0x0000004e4000720c */ /* 0x000fe40003fa6270 */
[----:B------:R-:W-:Y:S02]  /*0d40*/  PRMT R12, RZ, 0x7610, R12 ;  /* 0x00007610ff0c7816 */ /* 0x000fe4000000000c */
[----:B------:R-:W-:Y:S01]  /*0d50*/  PRMT R13, RZ, 0x7610, R13 ;  /* 0x00007610ff0d7816 */ /* 0x000fe2000000000d */
[----:B--2---:R0:W-:Y:S04]  /*0d60*/  STS.U16 [R68], R5 ;  /* 0x0000000544007388 */ /* 0x0041e80000000400 */
[----:B---3--:R1:W-:Y:S04]  /*0d70*/  STS.U16 [R69+0x40], R4 ;  /* 0x0000400445007388 */ /* 0x0083e80000000400 */
        /* <DEDUP_REMOVED lines=8> */
[----:B------:R-:W-:Y:S01]  /*0e00*/  STS.U16 [R74+0x180], R11 ;  /* 0x0001800b4a007388 */ /* 0x000fe20000000400 */
[----:B-1----:R-:W-:-:S03]  /*0e10*/  PRMT R9, RZ, 0x7610, R9 ;  /* 0x00007610ff097816 */ /* 0x002fc60000000009 */
[----:B------:R-:W-:Y:S01]  /*0e20*/  STS.U16 [R75+0x1c0], R10 ;  /* 0x0001c00a4b007388 */ /* 0x000fe20000000400 */
[----:B------:R-:W-:-:S06]  /*0e30*/  NOP ;  /* 0x0000000000007918 */ /* 0x000fcc0000000000 */
[----:B------:R-:W0:Y:S01]  /*0e40*/  LDS.U16 R150, [R76] ;  /* 0x000000004c967984 */ /* 0x000e220000000400 */
[----:B--2---:R-:W-:-:S03]  /*0e50*/  PRMT R8, RZ, 0x7610, R8 ;  /* 0x00007610ff087816 */ /* 0x004fc60000000008 */
[----:B------:R-:W1:Y:S04]  /*0e60*/  LDS.U16 R79, [R76+0x2] ;  /* 0x000002004c4f7984 */ /* 0x000e680000000400 */
        /* <DEDUP_REMOVED lines=33> */
[----:B------:R-:W3:Y:S04]  /*1080*/  LDS.U16 R5, [R76+0x2] ;  /* 0x000002004c057984 */ /* 0x000ee80000000400 */
[----:B------:R-:W-:Y:S04]  /*1090*/  LDS.U16 R4, [R76+0x4] ;  /* 0x000004004c047984 */ /* 0x000fe80000000400 */
[----:B------:R-:W4:Y:S04]  /*10a0*/  LDS.U16 R7, [R76+0x6] ;  /* 0x000006004c077984 */ /* 0x000f280000000400 */
[----:B------:R-:W0:Y:S04]  /*10b0*/  LDS.U16 R11, [R76+0x8] ;  /* 0x000008004c0b7984 */ /* 0x000e280000000400 */
[----:B------:R-:W0:Y:S04]  /*10c0*/  LDS.U16 R12, [R76+0xa] ;  /* 0x00000a004c0c7984 */ /* 0x000e280000000400 */
[----:B------:R-:W-:Y:S04]  /*10d0*/  LDS.U16 R6, [R76+0xc] ;  /* 0x00000c004c067984 */ /* 0x000fe80000000400 */
[----:B------:R-:W-:Y:S04]  /*10e0*/  LDS.U16 R9, [R76+0xe] ;  /* 0x00000e004c097984 */ /* 0x000fe80000000400 */
[----:B------:R-:W-:Y:S01]  /*10f0*/  BAR.SYNC.DEFER_BLOCKING 0x0 ;  /* 0x0000000000007b1d */ /* 0x000fe20000010000 */
[----:B--2---:R-:W-:-:S02]  /*1100*/  PRMT R8, RZ, 0x7610, R8 ;  /* 0x00007610ff087816 */ /* 0x004fc40000000008 */
[----:B------:R-:W-:-:S03]  /*1110*/  PRMT R13, RZ, 0x7610, R13 ;  /* 0x00007610ff0d7816 */ /* 0x000fc6000000000d */
[----:B------:R0:W2:Y:S01]  /*1120*/  @!P0 LDG.E.U16 R15, [R2.64] ;  /* 0x00000004020f8981 */ /* 0x0000a2000c1e1500 */
[----:B------:R-:W-:Y:S02]  /*1130*/  ISETP.NE.AND P0, PT, R14, RZ, PT ;  /* 0x000000ff0e00720c */ /* 0x000fe40003f05270 */
[----:B------:R-:W-:Y:S01]  /*1140*/  PRMT R14, RZ, 0x7610, R14 ;  /* 0x00007610ff0e7816 */ /* 0x000fe2000000000e */
[----:B------:R0:W2:Y:S04]  /*1150*/  @!P1 LDG.E.U16 R13, [R2.64+0x80] ;  /* 0x00008004020d9981 */ /* 0x0000a8000c1e1500 */
[----:B------:R0:W2:Y:S04]  /*1160*/  @!P3 LDG.E.U16 R17, [R2.64+0x100] ;  /* 0x000100040211b981 */ /* 0x0000a8000c1e1500 */
[----:B------:R0:W2:Y:S04]  /*1170*/  @!P2 LDG.E.U16 R14, [R2.64+0xc0] ;  /* 0x0000c004020ea981 */ /* 0x0000a8000c1e1500 */
[----:B------:R0:W2:Y:S04]  /*1180*/  @!P0 LDG.E.U16 R8, [R2.64+0x40] ;  /* 0x0000400402088981 */ /* 0x0000a8000c1e1500 */
[----:B------:R0:W2:Y:S04]  /*1190*/  @!P4 LDG.E.U16 R16, [R2.64+0x140] ;  /* 0x000140040210c981 */ /* 0x0000a8000c1e1500 */
[----:B------:R0:W2:Y:S04]  /*11a0*/  @!P5 LDG.E.U16 R29, [R2.64+0x180] ;  /* 0x00018004021dd981 */ /* 0x0000a8000c1e1500 */
[----:B------:R0:W2:Y:S02]  /*11b0*/  @!P6 LDG.E.U16 R28, [R2.64+0x1c0] ;  /* 0x0001c004021ce981 */ /* 0x0000a4000c1e1500 */
[----:B0-----:R-:W-:-:S02]  /*11c0*/  PRMT R2, RZ, 0x5410, R150 ;  /* 0x00005410ff027816 */ /* 0x001fc40000000096 */
[----:B-1----:R-:W-:Y:S02]  /*11d0*/  PRMT R3, RZ, 0x5410, R79 ;  /* 0x00005410ff037816 */ /* 0x002fe4000000004f */
[----:B---3--:R-:W-:Y:S02]  /*11e0*/  PRMT R5, RZ, 0x5410, R5 ;  /* 0x00005410ff057816 */ /* 0x008fe40000000005 */
[----:B----4-:R-:W-:Y:S02]  /*11f0*/  PRMT R7, RZ, 0x5410, R7 ;  /* 0x00005410ff077816 */ /* 0x010fe40000000007 */
[----:B------:R-:W-:Y:S02]  /*1200*/  PRMT R11, RZ, 0x5410, R11 ;  /* 0x00005410ff0b7816 */ /* 0x000fe4000000000b */
[----:B------:R-:W-:Y:S01]  /*1210*/  PRMT R93, RZ, 0x5410, R12 ;  /* 0x00005410ff5d7816 */ /* 0x000fe2000000000c */
[--C-:B-----5:R-:W-:Y:S02]  /*1220*/  FADD.FTZ R86, R5, R34.reuse ;  /* 0x0000002205567221 */ /* 0x120fe40000010000 */
[----:B------:R-:W-:-:S02]  /*1230*/  FADD.FTZ R90, R7, R34 ;  /* 0x00000022075a7221 */ /* 0x000fc40000010000 */
[--C-:B------:R-:W-:Y:S02]  /*1240*/  FADD.FTZ R92, R11, R34.reuse ;  /* 0x000000220b5c7221 */ /* 0x100fe40000010000 */
[----:B------:R-:W-:Y:S01]  /*1250*/  FADD.FTZ R93, R93, R34 ;  /* 0x000000225d5d7221 */ /* 0x000fe20000010000 */
[----:B------:R-:W-:Y:S01]  /*1260*/  BSSY B0, `(.L_x_6857) ;  /* 0x000004a000007945 */ /* 0x000fe20003800000 */
[----:B------:R-:W-:Y:S02]  /*1270*/  FSETP.GTU.FTZ.AND P6, PT, R86, 20, PT ;  /* 0x41a000005600780b */ /* 0x000fe40003fdc000 */
[----:B------:R-:W-:Y:S02]  /*1280*/  FSETP.GTU.FTZ.AND P3, PT, R90, 20, PT ;  /* 0x41a000005a00780b */ /* 0x000fe40003f7c000 */
[----:B------:R-:W-:Y:S02]  /*1290*/  FSETP.GTU.FTZ.AND P2, PT, R92, 20, PT ;  /* 0x41a000005c00780b */ /* 0x000fe40003f5c000 */
[----:B------:R-:W-:Y:S01]  /*12a0*/  FSETP.GTU.FTZ.AND P1, PT, R93, 20, PT ;  /* 0x41a000005d00780b */ /* 0x000fe20003f3c000 */
[----:B--2---:R-:W-:Y:S04]  /*12b0*/  STS.U16 [R68], R15 ;  /* 0x0000000f44007388 */ /* 0x004fe80000000400 */
        /* <DEDUP_REMOVED lines=12> */
[----:B------:R4:W3:Y:S04]  /*1380*/  LDS.U16 R97, [R76+0x8] ;  /* 0x000008004c617984 */ /* 0x0008e80000000400 */
[----:B------:R4:W3:Y:S04]  /*1390*/  LDS.U16 R99, [R76+0xa] ;  /* 0x00000a004c637984 */ /* 0x0008e80000000400 */
[----:B------:R4:W3:Y:S04]  /*13a0*/  LDS.U16 R101, [R76+0xc] ;  /* 0x00000c004c657984 */ /* 0x0008e80000000400 */
[----:B------:R4:W3:Y:S01]  /*13b0*/  LDS.U16 R103, [R76+0xe] ;  /* 0x00000e004c677984 */ /* 0x0008e20000000400 */
[----:B0-----:R-:W-:-:S02]  /*13c0*/  PRMT R87, RZ, 0x5410, R87 ;  /* 0x00005410ff577816 */ /* 0x001fc40000000057 */
[----:B-1----:R-:W-:-:S03]  /*13d0*/  PRMT R89, RZ, 0x5410, R89 ;  /* 0x00005410ff597816 */ /* 0x002fc60000000059 */
[----:B------:R-:W-:Y:S01]  /*13e0*/  FFMA.FTZ R2, R87, R2, R38 ;  /* 0x0000000257027223 */ /* 0x000fe20000010026 */
[----:B--2---:R-:W-:-:S03]  /*13f0*/  PRMT R91, RZ, 0x5410, R91 ;  /* 0x00005410ff5b7816 */ /* 0x004fc6000000005b */
[----:B------:R-:W-:Y:S01]  /*1400*/  FFMA.FTZ R2, R89, R3, R2 ;  /* 0x0000000359027223 */ /* 0x000fe20000010002 */
[----:B------:R-:W-:-:S05]  /*1410*/  PRMT R3, RZ, 0x5410, R80 ;  /* 0x00005410ff037816 */ /* 0x000fca0000000050 */
[----:B------:R-:W-:Y:S01]  /*1420*/  FFMA.FTZ R2, R91, R3, R2 ;  /* 0x000000035b027223 */ /* 0x000fe20000010002 */
[----:B------:R-:W-:-:S05]  /*1430*/  PRMT R3, RZ, 0x5410, R10 ;  /* 0x00005410ff037816 */ /* 0x000fca000000000a */
[----:B------:R-:W-:Y:S01]  /*1440*/  FADD.FTZ R96, R3, R34 ;  /* 0x0000002203607221 */ /* 0x000fe20000010000 */
[----:B------:R-:W-:-:S04]  /*1450*/  MOV R8, c[0x0][0x16c] ;  /* 0x00005b0000087a02 */ /* 0x000fc80000000f00 */
[----:B------:R-:W-:Y:S02]  /*1460*/  FSETP.GTU.FTZ.AND P0, PT, R96, 20, PT ;  /* 0x41a000006000780b */ /* 0x000fe40003f1c000 */
[----:B------:R-:W-:Y:S02]  /*1470*/  PRMT R3, RZ, 0x5410, R81 ;  /* 0x00005410ff037816 */ /* 0x000fe40000000051 */
[----:B---3--:R-:W-:Y:S02]  /*1480*/  PRMT R95, RZ, 0x5410, R95 ;  /* 0x00005410ff5f7816 */ /* 0x008fe4000000005f */
[----:B------:R-:W-:Y:S02]  /*1490*/  PRMT R13, RZ, 0x5410, R4 ;  /* 0x00005410ff0d7816 */ /* 0x000fe40000000004 */
[----:B------:R-:W-:Y:S01]  /*14a0*/  ISETP.GE.AND P5, PT, R8, 0x1, PT ;  /* 0x000000010800780c */ /* 0x000fe20003fa6270 */
[----:B------:R-:W-:Y:S01]  /*14b0*/  FFMA.FTZ R8, R95, R3, R2 ;  /* 0x000000035f087223 */ /* 0x000fe20000010002 */
[----:B------:R-:W-:Y:S01]  /*14c0*/  PRMT R3, RZ, 0x5410, R6 ;  /* 0x00005410ff037816 */ /* 0x000fe20000000006 */
[----:B------:R-:W-:-:S04]  /*14d0*/  FADD.FTZ R88, R13, R34 ;  /* 0x000000220d587221 */ /* 0x000fc80000010000 */
[----:B------:R-:W-:Y:S01]  /*14e0*/  FADD.FTZ R94, R3, R34 ;  /* 0x00000022035e7221 */ /* 0x000fe20000010000 */
[----:B------:R-:W-:Y:S01]  /*14f0*/  FSETP.GTU.FTZ.AND P4, PT, R88, 20, PT ;  /* 0x41a000005800780b */ /* 0x000fe20003f9c000 */
[----:B------:R-:W-:Y:S07]  /*1500*/  @P0 BRA `(.L_x_6858) ;  /* 0x000001f000000947 */ /* 0x000fee0003800000 */
[----:B----4-:R-:W-:Y:S01]  /*1510*/  FMUL.FTZ R96, R96, 1.4426950216293334961 ;  /* 0x3fb8aa3b60607820 */ /* 0x010fe20000410000 */
        /* <DEDUP_REMOVED lines=30> */
.L_x_6858:
[----:B----4-:R-:W-:Y:S05]  /*1700*/  BSYNC B0 ;  /* 0x0000000000007941 */ /* 0x010fea0003800000 */
.L_x_6857:
[----:B------:R-:W-:Y:S01]  /*1710*/  PRMT R2, RZ, 0x5410, R82 ;  /* 0x00005410ff027816 */ /* 0x000fe20000000052 */
[----:B------:R-:W-:Y:S01]  /*1720*/  BSSY B0, `(.L_x_6859) ;  /* 0x0000027000007945 */ /* 0x000fe20003800000 */
[----:B------:R-:W-:Y:S02]  /*1730*/  PRMT R97, RZ, 0x5410, R97 ;  /* 0x00005410ff617816 */ /* 0x000fe40000000061 */
[----:B------:R-:W-:Y:S02]  /*1740*/  PRMT R9, RZ, 0x5410, R9 ;  /* 0x00005410ff097816 */ /* 0x000fe40000000009 */
[----:B------:R-:W-:Y:S01]  /*1750*/  FSETP.GTU.FTZ.AND P0, PT, R94, 20, PT ;  /* 0x41a000005e00780b */ /* 0x000fe20003f1c000 */
[----:B------:R-:W-:Y:S01]  /*1760*/  FFMA.FTZ R8, R97, R2, R8 ;  /* 0x0000000261087223 */ /* 0x000fe20000010008 */
[----:B------:R-:W-:Y:S01]  /*1770*/  PRMT R5, RZ, 0x5410, R83 ;  /* 0x00005410ff057816 */ /* 0x000fe20000000053 */
[----:B------:R-:W-:Y:S01]  /*1780*/  FADD.FTZ R98, R9, R34 ;  /* 0x0000002209627221 */ /* 0x000fe20000010000 */
        /* <DEDUP_REMOVED lines=32> */
.L_x_6860:
[----:B------:R-:W-:Y:S05]  /*1990*/  BSYNC B0 ;  /* 0x0000000000007941 */ /* 0x000fea0003800000 */
.L_x_6859:
[----:B------:R-:W-:Y:S01]  /*19a0*/  PRMT R99, RZ, 0x5410, R99 ;  /* 0x00005410ff637816 */ /* 0x000fe20000000063 */
[----:B------:R-:W-:Y:S01]  /*19b0*/  BSSY B0, `(.L_x_6861) ;  /* 0x0000028000007945 */ /* 0x000fe20003800000 */
[----:B------:R-:W-:Y:S02]  /*19c0*/  PRMT R2, RZ, 0x5410, R84 ;  /* 0x00005410ff027816 */ /* 0x000fe40000000054 */
[----:B------:R-:W-:Y:S01]  /*19d0*/  PRMT R101, RZ, 0x5410, R101 ;  /* 0x00005410ff657816 */ /* 0x000fe20000000065 */
[----:B------:R-:W-:Y:S01]  /*19e0*/  FFMA.FTZ R8, R99, R5, R8 ;  /* 0x0000000563087223 */ /* 0x000fe20000010008 */
[----:B------:R-:W-:Y:S02]  /*19f0*/  FSETP.GTU.FTZ.AND P6, PT, R98, 20, PT ;  /* 0x41a000006200780b */ /* 0x000fe40003fdc000 */
[----:B------:R-:W-:Y:S01]  /*1a00*/  PRMT R38, RZ, 0x5410, R85 ;  /* 0x00005410ff267816 */ /* 0x000fe20000000055 */
[----:B------:R-:W-:Y:S01]  /*1a10*/  FFMA.FTZ R8, R101, R2, R8 ;  /* 0x0000000265087223 */ /* 0x000fe20000010008 */
[----:B------:R-:W-:Y:S01]  /*1a20*/  PRMT R103, RZ, 0x5410, R103 ;  /* 0x00005410ff677816 */ /* 0x000fe20000000067 */
        /* <DEDUP_REMOVED lines=32> */
.L_x_6862:
[----:B------:R-:W-:Y:S05]  /*1c30*/  BSYNC B0 ;  /* 0x0000000000007941 */ /* 0x000fea0003800000 */
.L_x_6861:
        /* <DEDUP_REMOVED lines=33> */
.L_x_6864:
[----:B------:R-:W-:Y:S05]  /*1e50*/  BSYNC B0 ;  /* 0x0000000000007941 */ /* 0x000fea0003800000 */
.L_x_6863:
        /* <DEDUP_REMOVED lines=33> */
.L_x_6866:
[----:B------:R-:W-:Y:S05]  /*2070*/  BSYNC B0 ;  /* 0x0000000000007941 */ /* 0x000fea0003800000 */
.L_x_6865:
        /* <DEDUP_REMOVED lines=33> */
.L_x_6868:
[----:B------:R-:W-:Y:S05]  /*2290*/  BSYNC B0 ;  /* 0x0000000000007941 */ /* 0x000fea0003800000 */
.L_x_6867:
        /* <DEDUP_REMOVED lines=33> */
.L_x_6870:
[----:B------:R-:W-:Y:S05]  /*24b0*/  BSYNC B0 ;  /* 0x0000000000007941 */ /* 0x000fea0003800000 */
.L_x_6869:
        /* <DEDUP_REMOVED lines=33> */
.L_x_6872:
[----:B------:R-:W-:Y:S05]  /*26d0*/  BSYNC B0 ;  /* 0x0000000000007941 */ /* 0x000fea0003800000 */
.L_x_6871:
[----:B------:R-:W-:Y:S01]  /*26e0*/  BAR.SYNC.DEFER_BLOCKING 0x0 ;  /* 0x0000000000007b1d */ /* 0x000fe20000010000 */
[----:B------:R-:W-:Y:S01]  /*26f0*/  HFMA2.MMA R100, -RZ, RZ, 0, 0 ;  /* 0x00000000ff647435 */ /* 0x000fe200000001ff */
[----:B------:R-:W-:Y:S01]  /*2700*/  FFMA.FTZ R38, R103, R38, R8 ;  /* 0x0000002667267223 */ /* 0x000fe20000010008 */
[----:B------:R-:W-:Y:S01]  /*2710*/  CS2R R104, SRZ ;  /* 0x0000000000687805 */ /* 0x000fe2000001ff00 */
[----:B------:R-:W-:Y:S01]  /*2720*/  MOV R102, RZ ;  /* 0x000000ff00667202 */ /* 0x000fe20000000f00 */
[----:B------:R-:W-:Y:S01]  /*2730*/  CS2R R106, SRZ ;  /* 0x00000000006a7805 */ /* 0x000fe2000001ff00 */
[----:B------:R-:W-:Y:S01]  /*2740*/  CS2R R108, SRZ ;  /* 0x00000000006c7805 */ /* 0x000fe2000001ff00 */
        /* <DEDUP_REMOVED lines=9> */
[----:B------:R-:W-:Y:S01]  /*27e0*/  MOV R2, R40 ;  /* 0x0000002800027202 */ /* 0x000fe20000000f00 */
[----:B------:R-:W-:Y:S01]  /*27f0*/  IMAD R4, R142, c[0x0][0x2b8], RZ ;  /* 0x0000ae008e047a24 */ /* 0x000fe200078e02ff */
[----:B------:R-:W-:Y:S01]  /*2800*/  IADD3 R118, R148, -0x1, RZ ;  /* 0xffffffff94767810 */ /* 0x000fe20007ffe0ff */
[----:B------:R-:W-:Y:S01]  /*2810*/  IMAD.MOV.U32 R3, RZ, RZ, RZ ;  /* 0x000000ffff037224 */ /* 0x000fe200078e00ff */
[----:B------:R-:W-:Y:S01]  /*2820*/  MOV R119, RZ ;  /* 0x000000ff00777202 */ /* 0x000fe20000000f00 */
[C---:B------:R-:W-:Y:S01]  /*2830*/  IMAD R5, R35.reuse, c[0x0][0x2bc], R4 ;  /* 0x0000af0023057a24 */ /* 0x040fe200078e0204 */
[----:B------:R-:W-:Y:S01]  /*2840*/  CS2R R120, SRZ ;  /* 0x0000000000787805 */ /* 0x000fe2000001ff00 */
[----:B------:R-:W-:Y:S01]  /*2850*/  IMAD.WIDE.U32 R2, R35, c[0x0][0x2b8], R2 ;  /* 0x0000ae0023027a25 */ /* 0x000fe200078e0002 */
[----:B------:R-:W-:Y:S01]  /*2860*/  CS2R R104, SRZ ;  /* 0x0000000000687805 */ /* 0x000fe2000001ff00 */
[----:B------:R-:W-:Y:S01]  /*2870*/  MOV R102, RZ ;  /* 0x000000ff00667202 */ /* 0x000fe20000000f00 */
[----:B------:R-:W-:Y:S01]  /*2880*/  CS2R R106, SRZ ;  /* 0x00000000006a7805 */ /* 0x000fe2000001ff00 */
[----:B------:R-:W-:Y:S01]  /*2890*/  IMAD R4, R144, c[0x0][0x2c0], RZ ;  /* 0x0000b00090047a24 */ /* 0x000fe200078e02ff */
[----:B------:R-:W-:Y:S01]  /*28a0*/  IADD3 R3, R3, R5, RZ ;  /* 0x0000000503037210 */ /* 0x000fe20007ffe0ff */
[----:B------:R-:W-:Y:S01]  /*28b0*/  IMAD R7, R51, -0x100, R36 ;  /* 0xffffff0033077824 */ /* 0x000fe200078e0224 */
[----:B------:R-:W-:Y:S01]  /*28c0*/  CS2R R108, SRZ ;  /* 0x00000000006c7805 */ /* 0x000fe2000001ff00 */
[C---:B------:R-:W-:Y:S01]  /*28d0*/  IMAD R5, R37.reuse, c[0x0][0x2c4], R4 ;  /* 0x0000b10025057a24 */ /* 0x040fe200078e0204 */
[----:B------:R-:W-:Y:S01]  /*28e0*/  LEA.HI R4, R118, R118, RZ, 0x1 ;  /* 0x0000007676047211 */ /* 0x000fe200078f08ff */
[----:B------:R-:W-:-:S04]  /*28f0*/  IMAD.WIDE.U32 R16, R37, c[0x0][0x2c0], R2 ;  /* 0x0000b00025107a25 */ /* 0x000fc800078e0002 */
[----:B------:R-:W-:Y:S01]  /*2900*/  IMAD.MOV.U32 R100, RZ, RZ, RZ ;  /* 0x000000ffff647224 */ /* 0x000fe200078e00ff */
[----:B------:R-:W-:Y:S02]  /*2910*/  IADD3 R17, R17, R5, RZ ;  /* 0x0000000511117210 */ /* 0x000fe40007ffe0ff */
[----:B------:R-:W-:Y:S02]  /*2920*/  LEA R2, P0, R16, c[0x0][0x320], 0x2 ;  /* 0x0000c80010027a11 */ /* 0x000fe400078010ff */
[----:B------:R-:W-:Y:S02]  /*2930*/  LOP3.LUT R5, R4, 0xfffffe, RZ, 0xc0, !PT ;  /* 0x00fffffe04057812 */ /* 0x000fe400078ec0ff */
[----:B------:R-:W-:Y:S02]  /*2940*/  LEA.HI.X R3, R16, c[0x0][0x324], R17, 0x2, P0 ;  /* 0x0000c90010037a11 */ /* 0x000fe400000f1411 */
[----:B------:R-:W-:Y:S02]  /*2950*/  IADD3 R118, R118, -R5, RZ ;  /* 0x8000000576767210 */ /* 0x000fe40007ffe0ff */
[----:B------:R-:W-:Y:S01]  /*2960*/  IADD3 R16, P1, R77, R16, RZ ;  /* 0x000000104d107210 */ /* 0x000fe20007f3e0ff */
[----:B------:R-:W-:-:S03]  /*2970*/  IMAD.WIDE R2, R7, 0x4, R2 ;  /* 0x0000000407027825 */ /* 0x000fc600078e0202 */
[----:B------:R-:W-:Y:S02]  /*2980*/  LEA.HI.X.SX32 R17, R77, R17, 0x1, P1 ;  /* 0x000000114d117211 */ /* 0x000fe400008f0eff */
[C---:B------:R-:W-:Y:S02]  /*2990*/  IADD3 R14, P6, R2.reuse, -0x380, RZ ;  /* 0xfffffc80020e7810 */ /* 0x040fe40007fde0ff */
[C---:B------:R-:W-:Y:S02]  /*29a0*/  IADD3 R4, P0, R2.reuse, -0x100, RZ ;  /* 0xffffff0002047810 */ /* 0x040fe40007f1e0ff */
[C---:B------:R-:W-:Y:S02]  /*29b0*/  IADD3 R12, P5, R2.reuse, -0x300, RZ ;  /* 0xfffffd00020c7810 */ /* 0x040fe40007fbe0ff */
[C---:B------:R-:W-:Y:S02]  /*29c0*/  IADD3 R10, P4, R2.reuse, -0x280, RZ ;  /* 0xfffffd80020a7810 */ /* 0x040fe40007f9e0ff */
[----:B------:R-:W-:-:S02]  /*29d0*/  IADD3 R8, P3, R2, -0x200, RZ ;  /* 0xfffffe0002087810 */ /* 0x000fc40007f7e0ff */
[C---:B------:R-:W-:Y:S02]  /*29e0*/  IADD3 R6, P2, R2.reuse, -0x180, RZ ;  /* 0xfffffe8002067810 */ /* 0x040fe40007f5e0ff */
[C---:B------:R-:W-:Y:S02]  /*29f0*/  IADD3.X R15, R3.reuse, -0x1, RZ, P6, !PT ;  /* 0xffffffff030f7810 */ /* 0x040fe400037fe4ff */
[C---:B------:R-:W-:Y:S02]  /*2a00*/  IADD3.X R5, R3.reuse, -0x1, RZ, P0, !PT ;  /* 0xffffffff03057810 */ /* 0x040fe400007fe4ff */
[----:B------:R-:W-:Y:S02]  /*2a10*/  IADD3 R2, P6, R2, -0x80, RZ ;  /* 0xffffff8002027810 */ /* 0x000fe40007fde0ff */
[----:B------:R-:W-:Y:S02]  /*2a20*/  ISETP.GT.AND P0, PT, R148, 0x1, PT ;  /* 0x000000019400780c */ /* 0x000fe40003f04270 */
[----:B------:R-:W-:-:S02]  /*2a30*/  IADD3.X R13, R3, -0x1, RZ, P5, !PT ;  /* 0xffffffff030d7810 */ /* 0x000fc40002ffe4ff */
[C---:B------:R-:W-:Y:S02]  /*2a40*/  IADD3.X R11, R3.reuse, -0x1, RZ, P4, !PT ;  /* 0xffffffff030b7810 */ /* 0x040fe400027fe4ff */
[C---:B------:R-:W-:Y:S02]  /*2a50*/  IADD3.X R9, R3.reuse, -0x1, RZ, P3, !PT ;  /* 0xffffffff03097810 */ /* 0x040fe40001ffe4ff */
[C---:B------:R-:W-:Y:S02]  /*2a60*/  IADD3.X R7, R3.reuse, -0x1, RZ, P2, !PT ;  /* 0xffffffff03077810 */ /* 0x040fe400017fe4ff */
[----:B------:R-:W-:Y:S02]  /*2a70*/  IADD3.X R3, R3, -0x1, RZ, P6, !PT ;  /* 0xffffffff03037810 */ /* 0x000fe400037fe4ff */
[----:B------:R-:W-:Y:S02]  /*2a80*/  ISETP.EQ.AND P0, PT, R146, RZ, P0 ;  /* 0x000000ff9200720c */ /* 0x000fe40000702270 */
.L_x_6894:
[----:B------:R-:W-:Y:S01]  /*2a90*/  IMAD R31, R33, c[0x0][0x180], RZ ;  /* 0x00006000211f7a24 */ /* 0x000fe200078e02ff */
[----:B------:R-:W-:Y:S01]  /*2aa0*/  SHF.R.S32.HI R30, RZ, 0x1f, R119 ;  /* 0x0000001fff1e7819 */ /* 0x000fe20000011477 */
[----:B------:R-:W-:Y:S01]  /*2ab0*/  IMAD.WIDE.U32 R28, R0, c[0x0][0x180], RZ ;  /* 0x00006000001c7a25 */ /* 0x000fe200078e00ff */
[----:B------:R-:W-:-:S02]  /*2ac0*/  PRMT R128, RZ, 0x7610, R128 ;  /* 0x00007610ff807816 */ /* 0x000fc40000000080 */
[----:B------:R-:W-:Y:S01]  /*2ad0*/  PRMT R129, RZ, 0x7610, R129 ;  /* 0x00007610ff817816 */ /* 0x000fe20000000081 */
[----:B------:R-:W-:Y:S01]  /*2ae0*/  IMAD R31, R0, c[0x0][0x184], R31 ;  /* 0x00006100001f7a24 */ /* 0x000fe200078e021f */
[----:B------:R-:W-:Y:S01]  /*2af0*/  PRMT R130, RZ, 0x7610, R130 ;  /* 0x00007610ff827816 */ /* 0x000fe20000000082 */
[C---:B------:R-:W-:Y:S02]  /*2b00*/  IMAD R122, R30.reuse, c[0x0][0x1c0], RZ ;  /* 0x000070001e7a7a24 */ /* 0x040fe400078e02ff */
[----:B------:R-:W-:Y:S01]  /*2b10*/  IMAD R78, R30, c[0x0][0x188], RZ ;  /* 0x000062001e4e7a24 */ /* 0x000fe200078e02ff */
[----:B------:R-:W-:Y:S01]  /*2b20*/  IADD3 R29, R29, R31, RZ ;  /* 0x0000001f1d1d7210 */ /* 0x000fe20007ffe0ff */
[C---:B------:R-:W-:Y:S02]  /*2b30*/  IMAD R125, R119.reuse, c[0x0][0x1c4], R122 ;  /* 0x00007100777d7a24 */ /* 0x040fe400078e027a */
[----:B------:R-:W-:-:S04]  /*2b40*/  IMAD.WIDE.U32 R126, R119, c[0x0][0x1c0], R20 ;  /* 0x00007000777e7a25 */ /* 0x000fc800078e0014 */
[----:B------:R-:W-:Y:S01]  /*2b50*/  IMAD R31, R119, c[0x0][0x18c], R78 ;  /* 0x00006300771f7a24 */ /* 0x000fe200078e024e */
[----:B------:R-:W-:Y:S01]  /*2b60*/  IADD3 R78, -R77, c[0x0][0x168], RZ ;  /* 0x00005a004d4e7a10 */ /* 0x000fe20007ffe1ff */
[----:B------:R-:W-:Y:S01]  /*2b70*/  IMAD.WIDE.U32 R122, R119, c[0x0][0x188], R28 ;  /* 0x00006200777a7a25 */ /* 0x000fe200078e001c */
[----:B------:R-:W-:Y:S02]  /*2b80*/  LEA R28, P1, R126, R47, 0x1 ;  /* 0x0000002f7e1c7211 */ /* 0x000fe400078208ff */
[----:B------:R-:W-:Y:S02]  /*2b90*/  IADD3 R29, R127, R125, RZ ;  /* 0x0000007d7f1d7210 */ /* 0x000fe40007ffe0ff */
[----:B------:R-:W-:Y:S02]  /*2ba0*/  IADD3 R31, R123, R31, RZ ;  /* 0x0000001f7b1f7210 */ /* 0x000fe40007ffe0ff */
[----:B------:R-:W-:Y:S02]  /*2bb0*/  LEA R124, P2, R122, c[0x0][0x220], 0x2 ;  /* 0x000088007a7c7a11 */ /* 0x000fe400078410ff */
[----:B------:R-:W-:-:S02]  /*2bc0*/  ISETP.GE.AND P6, PT, R20, R78, PT ;  /* 0x0000004e1400720c */ /* 0x000fc40003fc6270 */
[----:B------:R-:W-:Y:S02]  /*2bd0*/  LEA.HI.X R29, R126, R48, R29, 0x1, P1 ;  /* 0x000000307e1d7211 */ /* 0x000fe400008f0c1d */
[----:B------:R-:W-:Y:S02]  /*2be0*/  LEA.HI.X R125, R122, c[0x0][0x224], R31, 0x2, P2 ;  /* 0x000089007a7d7a11 */ /* 0x000fe400010f141f */
[-C--:B------:R-:W-:Y:S02]  /*2bf0*/  ISETP.GE.AND P1, PT, R59, R78.reuse, PT ;  /* 0x0000004e3b00720c */ /* 0x080fe40003f26270 */
[----:B------:R-:W-:Y:S01]  /*2c00*/  PRMT R123, RZ, 0x7610, R123 ;  /* 0x00007610ff7b7816 */ /* 0x000fe2000000007b */
[----:B0-2---:R0:W2:Y:S01]  /*2c10*/  LDG.E R122, [R124.64] ;  /* 0x000000047c7a7981 */ /* 0x0050a2000c1e1900 */
[-C--:B------:R-:W-:Y:S02]  /*2c20*/  ISETP.GE.AND P2, PT, R60, R78.reuse, PT ;  /* 0x0000004e3c00720c */ /* 0x080fe40003f46270 */
        /* <DEDUP_REMOVED lines=24> */
[----:B------:R-:W-:-:S05]  /*2db0*/  IMAD.WIDE.U32 R126, R119, c[0x0][0x1a0], R126 ;  /* 0x00006800777e7a25 */ /* 0x000fca00078e007e */
[----:B------:R-:W-:Y:S02]  /*2dc0*/  IADD3 R31, R127, R31, RZ ;  /* 0x0000001f7f1f7210 */ /* 0x000fe40007ffe0ff */
[----:B0-----:R-:W-:Y:S02]  /*2dd0*/  LEA R124, P1, R126, c[0x0][0x228], 0x2 ;  /* 0x00008a007e7c7a11 */ /* 0x001fe400078210ff */
[----:B-1----:R-:W-:Y:S02]  /*2de0*/  LEA R28, R118, R119, 0x8 ;  /* 0x00000077761c7211 */ /* 0x002fe400078e40ff */
[----:B------:R-:W-:Y:S02]  /*2df0*/  LEA.HI.X R125, R126, c[0x0][0x22c], R31, 0x2, P1 ;  /* 0x00008b007e7d7a11 */ /* 0x000fe400008f141f */
[----:B------:R-:W-:-:S03]  /*2e00*/  @P3 IADD3 R28, R40, 0x200, RZ ;  /* 0x00000200281c3810 */ /* 0x000fc60007ffe0ff */
[----:B------:R0:W5:Y:S01]  /*2e10*/  LDG.E R31, [R124.64] ;  /* 0x000000047c1f7981 */ /* 0x000162000c1e1900 */
[----:B------:R-:W-:Y:S02]  /*2e20*/  @P0 IADD3 R126, R148, -0x2, RZ ;  /* 0xfffffffe947e0810 */ /* 0x000fe40007ffe0ff */
[----:B0-----:R-:W-:-:S03]  /*2e30*/  SHF.L.U32 R124, R28, 0x2, RZ ;  /* 0x000000021c7c7819 */ /* 0x001fc600000006ff */
[----:B------:R-:W-:Y:S01]  /*2e40*/  @P0 IMAD R29, R126, c[0x0][0x16c], R119 ;  /* 0x00005b007e1d0a24 */ /* 0x000fe200078e0277 */
[----:B------:R-:W-:-:S03]  /*2e50*/  HFMA2.MMA R159, -RZ, RZ, 0, 0 ;  /* 0x00000000ff9f7435 */ /* 0x000fc600000001ff */
[----:B------:R-:W-:Y:S01]  /*2e60*/  @P0 IMAD.WIDE R28, R29, 0x8, R26 ;  /* 0x000000081d1c0825 */ /* 0x000fe200078e021a */
[----:B------:R-:W-:Y:S02]  /*2e70*/  ISETP.NE.AND P2, PT, R40, 0x1f, PT ;  /* 0x0000001f2800780c */ /* 0x000fe40003f45270 */
[----:B------:R-:W-:Y:S02]  /*2e80*/  PRMT R125, RZ, 0x5410, R150 ;  /* 0x00005410ff7d7816 */ /* 0x000fe40000000096 */
[----:B------:R-:W-:-:S03]  /*2e90*/  PRMT R127, RZ, 0x5410, R80 ;  /* 0x00005410ff7f7816 */ /* 0x000fc60000000050 */
[----:B------:R-:W-:Y:S02]  /*2ea0*/  FMUL.FTZ R161, R125, R96 ;  /* 0x000000607da17220 */ /* 0x000fe40000410000 */
[----:B------:R-:W-:Y:S01]  /*2eb0*/  FMUL.FTZ R165, R127, R88 ;  /* 0x000000587fa57220 */ /* 0x000fe20000410000 */
[----:B------:R-:W-:Y:S01]  /*2ec0*/  BSSY B0, `(.L_x_6874) ;  /* 0x000004a000007945 */ /* 0x000fe20003800000 */
[----:B--2---:R-:W-:-:S04]  /*2ed0*/  FMUL.FTZ R135, R122, 1.4426950216293334961 ;  /* 0x3fb8aa3b7a877820 */ /* 0x004fc80000410000 */
[----:B------:R-:W-:-:S06]  /*2ee0*/  FMUL.FTZ R147, R135, R96 ;  /* 0x0000006087937220 */ /* 0x000fcc0000410000 */
[----:B------:R-:W0:Y:S01]  /*2ef0*/  MUFU.EX2 R147, R147 ;  /* 0x0000009300937308 */ /* 0x000e220000000800 */
[----:B---3--:R-:W-:Y:S04]  /*2f00*/  STS.U16 [R68], R123 ;  /* 0x0000007b44007388 */ /* 0x008fe80000000400 */
[----:B----4-:R1:W-:Y:S04]  /*2f10*/  STS.U16 [R69+0x40], R128 ;  /* 0x0000408045007388 */ /* 0x0103e80000000400 */
[----:B------:R-:W-:Y:S04]  /*2f20*/  STS.U16 [R70+0x80], R129 ;  /* 0x0000808146007388 */ /* 0x000fe80000000400 */
[----:B------:R2:W-:Y:S04]  /*2f30*/  STS.U16 [R71+0xc0], R130 ;  /* 0x0000c08247007388 */ /* 0x0005e80000000400 */
[----:B------:R-:W-:Y:S04]  /*2f40*/  STS.U16 [R72+0x100], R131 ;  /* 0x0001008348007388 */ /* 0x000fe80000000400 */
[----:B------:R3:W-:Y:S04]  /*2f50*/  STS.U16 [R73+0x140], R132 ;  /* 0x0001408449007388 */ /* 0x0007e80000000400 */
[----:B------:R-:W-:Y:S04]  /*2f60*/  STS.U16 [R74+0x180], R133 ;  /* 0x000180854a007388 */ /* 0x000fe80000000400 */
[----:B------:R4:W-:Y:S01]  /*2f70*/  STS.U16 [R75+0x1c0], R134 ;  /* 0x0001c0864b007388 */ /* 0x0009e20000000400 */
[----:B------:R-:W-:-:S06]  /*2f80*/  NOP ;  /* 0x0000000000007918 */ /* 0x000fcc0000000000 */
[----:B------:R-:W3:Y:S04]  /*2f90*/  LDS.U16 R149, [R76] ;  /* 0x000000004c957984 */ /* 0x000ee80000000400 */
[----:B------:R-:W4:Y:S04]  /*2fa0*/  LDS.U16 R151, [R76+0x2] ;  /* 0x000002004c977984 */ /* 0x000f280000000400 */
[----:B------:R-:W4:Y:S04]  /*2fb0*/  LDS.U16 R152, [R76+0x4] ;  /* 0x000004004c987984 */ /* 0x000f280000000400 */
[----:B------:R-:W4:Y:S04]  /*2fc0*/  LDS.U16 R153, [R76+0x6] ;  /* 0x000006004c997984 */ /* 0x000f280000000400 */
[----:B------:R-:W4:Y:S04]  /*2fd0*/  LDS.U16 R154, [R76+0x8] ;  /* 0x000008004c9a7984 */ /* 0x000f280000000400 */
[----:B------:R-:W4:Y:S04]  /*2fe0*/  LDS.U16 R155, [R76+0xa] ;  /* 0x00000a004c9b7984 */ /* 0x000f280000000400 */
[----:B------:R-:W4:Y:S04]  /*2ff0*/  LDS.U16 R156, [R76+0xc] ;  /* 0x00000c004c9c7984 */ /* 0x000f280000000400 */
[----:B------:R-:W4:Y:S04]  /*3000*/  LDS.U16 R157, [R76+0xe] ;  /* 0x00000e004c9d7984 */ /* 0x000f280000000400 */
[----:B0-----:R0:W-:Y:S01]  /*3010*/  STS [R124+0x878], R147 ;  /* 0x000878937c007388 */ /* 0x0011e20000000800 */
[----:B------:R-:W-:-:S03]  /*3020*/  FMUL.FTZ R126, R135, R86 ;  /* 0x00000056877e7220 */ /* 0x000fc60000410000 */
[----:B------:R-:W-:Y:S01]  /*3030*/  BAR.SYNC.DEFER_BLOCKING 0x0 ;  /* 0x0000000000007b1d */ /* 0x000fe20000010000 */
[C---:B-1----:R-:W-:Y:S02]  /*3040*/  FMUL.FTZ R128, R135.reuse, R88 ;  /* 0x0000005887807220 */ /* 0x042fe40000410000 */
[----:B--2---:R-:W-:-:S03]  /*3050*/  FMUL.FTZ R130, R135, R90 ;  /* 0x0000005a87827220 */ /* 0x004fc60000410000 */
[----:B------:R-:W1:Y:S01]  /*3060*/  MUFU.EX2 R126, R126 ;  /* 0x0000007e007e7308 */ /* 0x000e620000000800 */
[----:B---3--:R-:W-:-:S07]  /*3070*/  FMUL.FTZ R132, R135, R92 ;  /* 0x0000005c87847220 */ /* 0x008fce0000410000 */
[----:B------:R-:W2:Y:S01]  /*3080*/  MUFU.EX2 R128, R128 ;  /* 0x0000008000807308 */ /* 0x000ea20000000800 */
[----:B----4-:R-:W-:-:S07]  /*3090*/  FMUL.FTZ R134, R135, R93 ;  /* 0x0000005d87867220 */ /* 0x010fce0000410000 */
[----:B------:R-:W3:Y:S01]  /*30a0*/  MUFU.EX2 R130, R130 ;  /* 0x0000008200827308 */ /* 0x000ee20000000800 */
[C---:B------:R-:W-:Y:S01]  /*30b0*/  FMUL.FTZ R136, R135.reuse, R94 ;  /* 0x0000005e87887220 */ /* 0x040fe20000410000 */
[----:B------:R1:W5:Y:S06]  /*30c0*/  @P0 LDG.E R159, [R28.64+0x4] ;  /* 0x000004041c9f0981 */ /* 0x00036c000c1e1900 */
[----:B------:R-:W4:Y:S01]  /*30d0*/  MUFU.EX2 R132, R132 ;  /* 0x0000008400847308 */ /* 0x000f220000000800 */
[----:B------:R-:W-:Y:S02]  /*30e0*/  FMUL.FTZ R137, R135, R98 ;  /* 0x0000006287897220 */ /* 0x000fe40000410000 */
[----:B-1----:R-:W-:-:S05]  /*30f0*/  FMUL.FTZ R29, R147, R126 ;  /* 0x0000007e931d7220 */ /* 0x002fca0000410000 */
[----:B------:R-:W1:Y:S01]  /*3100*/  MUFU.EX2 R134, R134 ;  /* 0x0000008600867308 */ /* 0x000e620000000800 */
[----:B--2---:R-:W-:-:S07]  /*3110*/  FMUL.FTZ R29, R128, R29 ;  /* 0x0000001d801d7220 */ /* 0x004fce0000410000 */
[----:B------:R-:W2:Y:S01]  /*3120*/  MUFU.EX2 R136, R136 ;  /* 0x0000008800887308 */ /* 0x000ea20000000800 */
[----:B---3--:R-:W-:-:S04]  /*3130*/  FMUL.FTZ R29, R130, R29 ;  /* 0x0000001d821d7220 */ /* 0x008fc80000410000 */
[----:B----4-:R-:W-:-:S03]  /*3140*/  FMUL.FTZ R29, R132, R29 ;  /* 0x0000001d841d7220 */ /* 0x010fc60000410000 */
[----:B------:R-:W3:Y:S01]  /*3150*/  MUFU.EX2 R137, R137 ;  /* 0x0000008900897308 */ /* 0x000ee20000000800 */
[----:B-1----:R-:W-:-:S04]  /*3160*/  FMUL.FTZ R29, R134, R29 ;  /* 0x0000001d861d7220 */ /* 0x002fc80000410000 */
[----:B--2---:R-:W-:Y:S01]  /*3170*/  FMUL.FTZ R140, R136, R29 ;  /* 0x0000001d888c7220 */ /* 0x004fe20000410000 */
[----:B------:R-:W-:-:S03]  /*3180*/  PRMT R123, RZ, 0x5410, R79 ;  /* 0x00005410ff7b7816 */ /* 0x000fc6000000004f */
[----:B---3--:R-:W-:Y:S02]  /*3190*/  FMUL.FTZ R170, R137, R140 ;  /* 0x0000008c89aa7220 */ /* 0x008fe40000410000 */
[----:B------:R1:W2:Y:S01]  /*31a0*/  @P2 LDS R140, [R40.X4+0x107c] ;  /* 0x00107c00288c2984 */ /* 0x0002a20000004800 */
[----:B------:R-:W-:Y:S01]  /*31b0*/  FMUL.FTZ R163, R123, R86 ;  /* 0x000000567ba37220 */ /* 0x000fe20000410000 */
[----:B------:R-:W-:-:S03]  /*31c0*/  PRMT R129, RZ, 0x5410, R81 ;  /* 0x00005410ff817816 */ /* 0x000fc60000000051 */
[----:B------:R-:W-:Y:S01]  /*31d0*/  FFMA.FTZ R28, R126, R161, R163 ;  /* 0x000000a17e1c7223 */ /* 0x000fe200000100a3 */
[----:B------:R-:W-:Y:S01]  /*31e0*/  PRMT R131, RZ, 0x5410, R82 ;  /* 0x00005410ff837816 */ /* 0x000fe20000000052 */
[----:B------:R-:W-:Y:S02]  /*31f0*/  FMUL.FTZ R139, R129, R90 ;  /* 0x0000005a818b7220 */ /* 0x000fe40000410000 */
[----:B------:R-:W-:Y:S01]  /*3200*/  FFMA.FTZ R28, R128, R28, R165 ;  /* 0x0000001c801c7223 */ /* 0x000fe200000100a5 */
[----:B0-----:R-:W-:Y:S01]  /*3210*/  PRMT R124, RZ, 0x5410, R83 ;  /* 0x00005410ff7c7816 */ /* 0x001fe20000000053 */
        /* <DEDUP_REMOVED lines=12> */
[----:B-1----:R-:W-:Y:S02]  /*32e0*/  ISETP.NE.AND P1, PT, R148, c[0x0][0x174], PT ;  /* 0x00005d0094007a0c */ /* 0x002fe40003f25270 */
[----:B--2---:R-:W-:-:S11]  /*32f0*/  MOV R140, 0x3f800000 ;  /* 0x3f800000008c7802 */ /* 0x004fd60000000f00 */
[----:B------:R-:W-:-:S04]  /*3300*/  @P1 IADD3 R29, -R51, c[0x0][0x174], RZ ;  /* 0x00005d00331d1a10 */ /* 0x000fc80007ffe1ff */
[----:B------:R-:W-:-:S04]  /*3310*/  @P1 LEA.HI R28, R29, R29, RZ, 0x1 ;  /* 0x0000001d1d1c1211 */ /* 0x000fc800078f08ff */
[----:B------:R-:W-:-:S05]  /*3320*/  @P1 LOP3.LUT R28, R28, 0xfffffe, RZ, 0xc0, !PT ;  /* 0x00fffffe1c1c1812 */ /* 0x000fca00078ec0ff */
[----:B------:R-:W-:-:S05]  /*3330*/  @P1 IMAD.IADD R28, R29, 0x1, -R28 ;  /* 0x000000011d1c1824 */ /* 0x000fca00078e0a1c */
[----:B------:R-:W-:-:S05]  /*3340*/  @P1 LEA R28, R28, R119, 0x8 ;  /* 0x000000771c1c1211 */ /* 0x000fca00078e40ff */
[----:B------:R0:W1:Y:S02]  /*3350*/  @P1 LDS R140, [R28.X4+0x878] ;  /* 0x000878001c8c1984 */ /* 0x0000640000004800 */
.L_x_6875:
[----:B-1----:R-:W-:Y:S05]  /*3360*/  BSYNC B0 ;  /* 0x0000000000007941 */ /* 0x002fea0003800000 */
.L_x_6874:
[----:B0-----:R-:W0:Y:S01]  /*3370*/  SHFL.UP PT, R28, R167, 0x1, RZ ;  /* 0x04200000a71c7989 */ /* 0x001e2200000e00ff */
[----:B------:R-:W-:Y:S01]  /*3380*/  ISETP.GE.AND P1, PT, R49, 0x1, PT ;  /* 0x000000013100780c */ /* 0x000fe20003f26270 */
[----:B------:R-:W-:Y:S01]  /*3390*/  BSSY B0, `(.L_x_6876) ;  /* 0x00000ca000007945 */ /* 0x000fe20003800000 */
[----:B------:R-:W-:Y:S01]  /*33a0*/  PRMT R166, RZ, 0x5410, R157 ;  /* 0x00005410ffa67816 */ /* 0x000fe2000000009d */
[----:B------:R-:W1:Y:S01]  /*33b0*/  SHFL.UP PT, R29, R170, 0x1, RZ ;  /* 0x04200000aa1d7989 */ /* 0x000e6200000e00ff */
        /* <DEDUP_REMOVED lines=12> */
[C---:B------:R-:W-:Y:S01]  /*3480*/  FMUL.FTZ R168, R31.reuse, R154 ;  /* 0x0000009a1fa87220 */ /* 0x040fe20000410000 */
[----:B------:R-:W-:Y:S01]  /*3490*/  ISETP.NE.AND P5, PT, R40, RZ, PT ;  /* 0x000000ff2800720c */ /* 0x000fe20003fa5270 */
[C---:B0-----:R-:W-:Y:S02]  /*34a0*/  @P1 FFMA.FTZ R167, R170.reuse, R28, R167 ;  /* 0x0000001caaa71223 */ /* 0x041fe400000100a7 */
[----:B------:R-:W-:Y:S02]  /*34b0*/  FMUL.FTZ R28, R31, R164 ;  /* 0x000000a41f1c7220 */ /* 0x000fe40000410000 */
[----:B-1----:R-:W-:Y:S01]  /*34c0*/  @P1 FMUL.FTZ R170, R170, R29 ;  /* 0x0000001daaaa1220 */ /* 0x002fe20000410000 */
[----:B------:R-:W0:Y:S01]  /*34d0*/  SHFL.UP PT, R169, R167, 0x2, RZ ;  /* 0x04400000a7a97989 */ /* 0x000e2200000e00ff */
[----:B------:R-:W-:Y:S01]  /*34e0*/  FMUL.FTZ R176, R101, R28 ;  /* 0x0000001c65b07220 */ /* 0x000fe20000410000 */
[----:B------:R-:W-:Y:S01]  /*34f0*/  ISETP.GE.AND P1, PT, R49, 0x2, PT ;  /* 0x000000023100780c */ /* 0x000fe20003f26270 */
[----:B------:R-:W-:-:S02]  /*3500*/  FMUL.FTZ R28, R31, R156 ;  /* 0x0000009c1f1c7220 */ /* 0x000fc40000410000 */
[----:B------:R-:W-:Y:S02]  /*3510*/  FFMA.FTZ R29, R137, R177, R176 ;  /* 0x000000b1891d7223 */ /* 0x000fe400000100b0 */
[----:B------:R-:W-:Y:S02]  /*3520*/  FMUL.FTZ R157, R97, R28 ;  /* 0x0000001c619d7220 */ /* 0x000fe40000410000 */
[----:B------:R-:W-:Y:S02]  /*3530*/  FFMA.FTZ R149, R136, R29, R175 ;  /* 0x0000001d88957223 */ /* 0x000fe400000100af */
[----:B--2---:R-:W-:Y:S02]  /*3540*/  FMUL.FTZ R29, R137, R140 ;  /* 0x0000008c891d7220 */ /* 0x004fe40000410000 */
        /* <DEDUP_REMOVED lines=8> */
[----:B------:R-:W-:Y:S01]  /*35d0*/  FMUL.FTZ R149, R89, R168 ;  /* 0x000000a859957220 */ /* 0x000fe20000410000 */
[----:B------:R-:W1:Y:S01]  /*35e0*/  SHFL.UP PT, R29, R170, 0x2, RZ ;  /* 0x04400000aa1d7989 */ /* 0x000e6200000e00ff */
[----:B------:R-:W-:Y:S02]  /*35f0*/  FFMA.FTZ R168, R130, R171, R151 ;  /* 0x000000ab82a87223 */ /* 0x000fe40000010097 */
[----:B------:R-:W-:Y:S02]  /*3600*/  FMUL.FTZ R171, R132, R153 ;  /* 0x0000009984ab7220 */ /* 0x000fe40000410000 */
[----:B------:R-:W-:Y:S02]  /*3610*/  FMUL.FTZ R28, R31, R158 ;  /* 0x0000009e1f1c7220 */ /* 0x000fe40000410000 */
[----:B------:R-:W-:Y:S02]  /*3620*/  FMUL.FTZ R171, R130, R171 ;  /* 0x000000ab82ab7220 */ /* 0x000fe40000410000 */
[----:B------:R-:W-:-:S02]  /*3630*/  FMUL.FTZ R153, R87, R28 ;  /* 0x0000001c57997220 */ /* 0x000fc40000410000 */
[C---:B------:R-:W-:Y:S02]  /*3640*/  FFMA.FTZ R168, R128.reuse, R168, R149 ;  /* 0x000000a880a87223 */ /* 0x040fe40000010095 */
[----:B------:R-:W-:Y:S02]  /*3650*/  FMUL.FTZ R171, R128, R171 ;  /* 0x000000ab80ab7220 */ /* 0x000fe40000410000 */
[C---:B------:R-:W-:Y:S02]  /*3660*/  FFMA.FTZ R172, R126.reuse, R168, R153 ;  /* 0x000000a87eac7223 */ /* 0x040fe40000010099 */
[----:B------:R-:W-:Y:S02]  /*3670*/  FMUL.FTZ R171, R126, R171 ;  /* 0x000000ab7eab7220 */ /* 0x000fe40000410000 */
[C---:B0-----:R-:W-:Y:S01]  /*3680*/  @P1 FFMA.FTZ R167, R170.reuse, R169, R167 ;  /* 0x000000a9aaa71223 */ /* 0x041fe200000100a7 */
[----:B------:R-:W0:Y:S04]  /*3690*/  SHFL.DOWN PT, R173, R172, 0x1, 0x1f ;  /* 0x08201f00acad7f89 */ /* 0x000e2800000e0000 */
[----:B------:R-:W2:Y:S01]  /*36a0*/  SHFL.DOWN PT, R168, R171, 0x1, 0x1f ;  /* 0x08201f00aba87f89 */ /* 0x000ea200000e0000 */
[----:B-1----:R-:W-:Y:S01]  /*36b0*/  @P1 FMUL.FTZ R170, R170, R29 ;  /* 0x0000001daaaa1220 */ /* 0x002fe20000410000 */
[----:B------:R-:W-:-:S02]  /*36c0*/  ISETP.GE.AND P1, PT, R49, 0x4, PT ;  /* 0x000000043100780c */ /* 0x000fc40003f26270 */
[----:B------:R-:W1:Y:S04]  /*36d0*/  SHFL.UP PT, R28, R167, 0x4, RZ ;  /* 0x04800000a71c7989 */ /* 0x000e6800000e00ff */
[----:B------:R-:W3:Y:S01]  /*36e0*/  SHFL.UP PT, R29, R170, 0x4, RZ ;  /* 0x04800000aa1d7989 */ /* 0x000ee200000e00ff */
[C---:B0-----:R-:W-:Y:S02]  /*36f0*/  @P4 FFMA.FTZ R172, R171.reuse, R173, R172 ;  /* 0x000000adabac4223 */ /* 0x041fe400000100ac */
[----:B------:R-:W-:Y:S02]  /*3700*/  IMAD.SHL.U32 R173, R120, 0x4, RZ ;  /* 0x0000000478ad7824 */ /* 0x000fe400078e00ff */
[----:B--2---:R-:W-:Y:S01]  /*3710*/  @P4 FMUL.FTZ R171, R171, R168 ;  /* 0x000000a8abab4220 */ /* 0x004fe20000410000 */
[----:B------:R-:W0:Y:S01]  /*3720*/  SHFL.DOWN PT, R169, R172, 0x2, 0x1f ;  /* 0x08401f00aca97f89 */ /* 0x000e2200000e0000 */
[----:B------:R-:W-:Y:S01]  /*3730*/  ISETP.GE.U32.AND P4, PT, R146, 0x1e, PT ;  /* 0x0000001e9200780c */ /* 0x000fe20003f86070 */
[----:B-1----:R-:W-:-:S02]  /*3740*/  @P1 FFMA.FTZ R167, R170, R28, R167 ;  /* 0x0000001caaa71223 */ /* 0x002fc400000100a7 */
        /* <DEDUP_REMOVED lines=22> */
[----:B------:R-:W-:Y:S01]  /*38b0*/  HFMA2.MMA R28, -RZ, RZ, 1.875, 0 ;  /* 0x3f800000ff1c7435 */ /* 0x000fe200000001ff */
[----:B---3--:R-:W-:Y:S01]  /*38c0*/  @P4 FMUL.FTZ R170, R170, R29 ;  /* 0x0000001daaaa4220 */ /* 0x008fe20000410000 */
[----:B------:R-:W-:Y:S01]  /*38d0*/  ISETP.GE.U32.AND P4, PT, R146, 0x18, PT ;  /* 0x000000189200780c */ /* 0x000fe20003f86070 */
[----:B------:R-:W-:Y:S01]  /*38e0*/  SHFL.IDX PT, R168, R159, RZ, 0x1f ;  /* 0x00001fff9fa87589 */ /* 0x000fe200000e0000 */
[----:B------:R-:W-:-:S03]  /*38f0*/  MOV R29, RZ ;  /* 0x000000ff001d7202 */ /* 0x000fc60000000f00 */
        /* <DEDUP_REMOVED lines=9> */
[----:B------:R-:W-:-:S04]  /*3990*/  FFMA.FTZ R168, R147, R168, R161 ;  /* 0x000000a893a87223 */ /* 0x000fc800000100a1 */
[-C--:B------:R-:W-:Y:S02]  /*39a0*/  FFMA.FTZ R167, R126, R168.reuse, R163 ;  /* 0x000000a87ea77223 */ /* 0x080fe400000100a3 */
[----:B------:R-:W-:Y:S02]  /*39b0*/  FMUL.FTZ R158, R158, R168 ;  /* 0x000000a89e9e7220 */ /* 0x000fe40000410000 */
[-C--:B------:R-:W-:Y:S02]  /*39c0*/  FFMA.FTZ R165, R128, R167.reuse, R165 ;  /* 0x000000a780a57223 */ /* 0x080fe400000100a5 */
[----:B------:R-:W-:Y:S02]  /*39d0*/  FFMA.FTZ R158, R87, R158, RZ ;  /* 0x0000009e579e7223 */ /* 0x000fe400000100ff */
[----:B------:R-:W-:Y:S02]  /*39e0*/  FMUL.FTZ R160, R160, R167 ;  /* 0x000000a7a0a07220 */ /* 0x000fe40000410000 */
[----:B0-----:R-:W-:-:S02]  /*39f0*/  @!P1 FFMA.FTZ R172, R171, R169, R172 ;  /* 0x000000a9abac9223 */ /* 0x001fc400000100ac */
[----:B-1----:R-:W-:Y:S01]  /*3a00*/  @!P1 FMUL.FTZ R171, R171, R174 ;  /* 0x000000aeabab9220 */ /* 0x002fe20000410000 */
[----:B------:R-:W-:Y:S01]  /*3a10*/  SHFL.IDX PT, R147, R29, RZ, 0x1f ;  /* 0x00001fff1d937589 */ /* 0x000fe200000e0000 */
[-C--:B------:R-:W-:Y:S02]  /*3a20*/  FMUL.FTZ R152, R152, R165.reuse ;  /* 0x000000a598987220 */ /* 0x080fe40000410000 */
[----:B------:R-:W-:Y:S01]  /*3a30*/  FFMA.FTZ R158, R89, R160, R158 ;  /* 0x000000a0599e7223 */ /* 0x000fe2000001009e */
[----:B------:R-:W-:Y:S01]  /*3a40*/  SHFL.DOWN PT, R159, R172, 0x1, 0x1f ;  /* 0x08201f00ac9f7f89 */ /* 0x000fe200000e0000 */
[----:B------:R-:W-:Y:S02]  /*3a50*/  FFMA.FTZ R160, R130, R165, R139 ;  /* 0x000000a582a07223 */ /* 0x000fe4000001008b */
[----:B------:R-:W-:Y:S01]  /*3a60*/  FFMA.FTZ R158, R91, R152, R158 ;  /* 0x000000985b9e7223 */ /* 0x000fe2000001009e */
[----:B------:R-:W0:Y:S01]  /*3a70*/  SHFL.DOWN PT, R174, R171, 0x1, 0x1f ;  /* 0x08201f00abae7f89 */ /* 0x000e2200000e0000 */
[----:B------:R-:W-:-:S02]  /*3a80*/  FMUL.FTZ R154, R154, R160 ;  /* 0x000000a09a9a7220 */ /* 0x000fc40000410000 */
[----:B------:R-:W-:Y:S01]  /*3a90*/  FFMA.FTZ R169, R132, R160, R141 ;  /* 0x000000a084a97223 */ /* 0x000fe2000001008d */
[----:B------:R-:W-:Y:S01]  /*3aa0*/  SHFL.IDX PT, R152, R172, RZ, 0x1f ;  /* 0x00001fffac987589 */ /* 0x000fe200000e0000 */
[----:B------:R-:W-:Y:S01]  /*3ab0*/  FFMA.FTZ R154, R95, R154, R158 ;  /* 0x0000009a5f9a7223 */ /* 0x000fe2000001009e */
[----:B------:R-:W-:Y:S01]  /*3ac0*/  SHF.L.U64.HI R158, R120, 0x2, R121 ;  /* 0x00000002789e7819 */ /* 0x000fe20000010279 */
        /* <DEDUP_REMOVED lines=11> */
[----:B0-----:R-:W-:-:S02]  /*3b80*/  @P2 FFMA.FTZ R147, R174, R147, R159 ;  /* 0x00000093ae932223 */ /* 0x001fc4000001009f */
[----:B------:R-:W-:Y:S01]  /*3b90*/  FFMA.FTZ R154, R101, R164, R154 ;  /* 0x000000a4659a7223 */ /* 0x000fe2000001009a */
[----:B------:R-:W-:Y:S01]  /*3ba0*/  IADD3 R164, -R77, c[0x0][0x168], -R40 ;  /* 0x00005a004da47a10 */ /* 0x000fe20007ffe928 */
[----:B------:R-:W-:Y:S02]  /*3bb0*/  IMAD R158, R158, c[0x0][0x2d0], RZ ;  /* 0x0000b4009e9e7a24 */ /* 0x000fe400078e02ff */
[----:B------:R-:W-:Y:S01]  /*3bc0*/  FFMA.FTZ R138, R103, R138, R154 ;  /* 0x0000008a678a7223 */ /* 0x000fe2000001009a */
[C---:B------:R-:W-:Y:S01]  /*3bd0*/  ISETP.GE.AND P1, PT, R164.reuse, 0x1, PT ;  /* 0x00000001a400780c */ /* 0x040fe20003f26270 */
[C---:B-1----:R-:W-:Y:S01]  /*3be0*/  FFMA.FTZ R29, R139.reuse, R29, R152 ;  /* 0x0000001d8b1d7223 */ /* 0x042fe20000010098 */
[----:B------:R-:W-:Y:S01]  /*3bf0*/  ISETP.GE.AND P2, PT, R164, 0x21, PT ;  /* 0x00000021a400780c */ /* 0x000fe20003f46270 */
[----:B------:R-:W-:Y:S02]  /*3c00*/  FMUL.FTZ R28, R139, R28 ;  /* 0x0000001c8b1c7220 */ /* 0x000fe40000410000 */
[----:B------:R-:W-:-:S02]  /*3c10*/  FFMA.FTZ R139, R147, R140, R177 ;  /* 0x0000008c938b7223 */ /* 0x000fc400000100b1 */
[----:B------:R-:W-:Y:S01]  /*3c20*/  FMUL.FTZ R152, R31, R168 ;  /* 0x000000a81f987220 */ /* 0x000fe20000410000 */
[----:B------:R0:W-:Y:S01]  /*3c30*/  @!P5 STS.64 [R119.X8+0x10f8], R28 ;  /* 0x0010f81c7700d388 */ /* 0x0001e20000008a00 */
[----:B------:R-:W-:Y:S02]  /*3c40*/  FFMA.FTZ R141, R137, R139, R176 ;  /* 0x0000008b898d7223 */ /* 0x000fe400000100b0 */
[----:B------:R-:W-:Y:S02]  /*3c50*/  FMUL.FTZ R143, R87, R152 ;  /* 0x00000098578f7220 */ /* 0x000fe40000410000 */
[----:B------:R-:W-:Y:S02]  /*3c60*/  FFMA.FTZ R137, R136, R141, R175 ;  /* 0x0000008d88897223 */ /* 0x000fe400000100af */
[----:B------:R-:W-:Y:S01]  /*3c70*/  FMUL.FTZ R140, R31, R167 ;  /* 0x000000a71f8c7220 */ /* 0x000fe20000410000 */
[----:B------:R1:W-:Y:S01]  /*3c80*/  STS [R50.X4+0x220], R143 ;  /* 0x0002208f32007388 */ /* 0x0003e20000004800 */
[----:B------:R-:W-:-:S02]  /*3c90*/  FFMA.FTZ R147, R134, R137, R157 ;  /* 0x0000008986937223 */ /* 0x000fc4000001009d */
[----:B------:R-:W-:Y:S02]  /*3ca0*/  FMUL.FTZ R159, R89, R140 ;  /* 0x0000008c599f7220 */ /* 0x000fe40000410000 */
[----:B------:R-:W-:Y:S02]  /*3cb0*/  FFMA.FTZ R145, R132, R147, R155 ;  /* 0x0000009384917223 */ /* 0x000fe4000001009b */
[C---:B0-----:R-:W-:Y:S01]  /*3cc0*/  FMUL.FTZ R28, R31.reuse, R169 ;  /* 0x000000a91f1c7220 */ /* 0x041fe20000410000 */
[----:B------:R0:W-:Y:S01]  /*3cd0*/  STS [R50.X4+0x224], R159 ;  /* 0x0002249f32007388 */ /* 0x0001e20000004800 */
[----:B------:R-:W-:Y:S02]  /*3ce0*/  FMUL.FTZ R132, R31, R156 ;  /* 0x0000009c1f847220 */ /* 0x000fe40000410000 */
[----:B-1----:R-:W-:Y:S02]  /*3cf0*/  FFMA.FTZ R143, R130, R145, R151 ;  /* 0x00000091828f7223 */ /* 0x002fe40000010097 */
[----:B------:R-:W-:-:S02]  /*3d00*/  FMUL.FTZ R29, R97, R28 ;  /* 0x0000001c611d7220 */ /* 0x000fc40000410000 */
[----:B------:R-:W-:Y:S02]  /*3d10*/  FFMA.FTZ R149, R128, R143, R149 ;  /* 0x0000008f80957223 */ /* 0x000fe40000010095 */
[----:B------:R-:W-:Y:S01]  /*3d20*/  FMUL.FTZ R28, R31, R170 ;  /* 0x000000aa1f1c7220 */ /* 0x000fe20000410000 */
[----:B------:R-:W-:Y:S01]  /*3d30*/  STS [R50.X4+0x230], R29 ;  /* 0x0002301d32007388 */ /* 0x000fe20000004800 */
[----:B------:R-:W-:Y:S02]  /*3d40*/  FFMA.FTZ R151, R126, R149, R153 ;  /* 0x000000957e977223 */ /* 0x000fe40000010099 */
[-C--:B------:R-:W-:Y:S02]  /*3d50*/  FFMA.FTZ R153, R125, -R96.reuse, R168 ;  /* 0x800000607d997223 */ /* 0x080fe400000100a8 */
[----:B------:R-:W-:Y:S02]  /*3d60*/  FMUL.FTZ R126, R151, R96 ;  /* 0x00000060977e7220 */ /* 0x000fe40000410000 */
[----:B------:R-:W-:-:S02]  /*3d70*/  FMUL.FTZ R140, R31, R165 ;  /* 0x000000a51f8c7220 */ /* 0x000fc40000410000 */
[C---:B------:R-:W-:Y:S02]  /*3d80*/  FMUL.FTZ R152, R31.reuse, R160 ;  /* 0x000000a01f987220 */ /* 0x040fe40000410000 */
[----:B------:R-:W-:Y:S02]  /*3d90*/  FMUL.FTZ R134, R31, R162 ;  /* 0x000000a21f867220 */ /* 0x000fe40000410000 */
[----:B------:R-:W-:Y:S02]  /*3da0*/  FMUL.FTZ R157, R101, R132 ;  /* 0x00000084659d7220 */ /* 0x000fe40000410000 */
[----:B------:R-:W-:Y:S02]  /*3db0*/  FMUL.FTZ R31, R99, R28 ;  /* 0x0000001c631f7220 */ /* 0x000fe40000410000 */
[-C--:B------:R-:W-:Y:S01]  /*3dc0*/  FFMA.FTZ R128, R123, -R86.reuse, R167 ;  /* 0x800000567b807223 */ /* 0x080fe200000100a7 */
[----:B------:R1:W-:Y:S01]  /*3dd0*/  STS [R50.X4+0x238], R157 ;  /* 0x0002389d32007388 */ /* 0x0003e20000004800 */
[----:B------:R-:W-:-:S02]  /*3de0*/  FMUL.FTZ R155, R149, R86 ;  /* 0x00000056959b7220 */ /* 0x000fc40000410000 */
[----:B------:R-:W-:Y:S01]  /*3df0*/  FFMA.FTZ R28, R126, R153, RZ ;  /* 0x000000997e1c7223 */ /* 0x000fe200000100ff */
[----:B------:R-:W-:Y:S01]  /*3e00*/  STS [R50.X4+0x234], R31 ;  /* 0x0002341f32007388 */ /* 0x000fe20000004800 */
[----:B0-----:R-:W-:Y:S02]  /*3e10*/  FMUL.FTZ R159, R103, R134 ;  /* 0x00000086679f7220 */ /* 0x001fe40000410000 */
[----:B------:R-:W-:Y:S02]  /*3e20*/  FMUL.FTZ R130, R143, R88 ;  /* 0x000000588f827220 */ /* 0x000fe40000410000 */
[----:B------:R-:W-:Y:S01]  /*3e30*/  FFMA.FTZ R28, R155, R128, R28 ;  /* 0x000000809b1c7223 */ /* 0x000fe2000001001c */
[----:B------:R0:W-:Y:S01]  /*3e40*/  STS [R50.X4+0x23c], R159 ;  /* 0x00023c9f32007388 */ /* 0x0001e20000004800 */
[----:B-1----:R-:W-:Y:S02]  /*3e50*/  FFMA.FTZ R157, R127, -R88, R165 ;  /* 0x800000587f9d7223 */ /* 0x002fe400000100a5 */
[----:B------:R-:W-:-:S02]  /*3e60*/  FMUL.FTZ R161, R91, R140 ;  /* 0x0000008c5ba17220 */ /* 0x000fc40000410000 */
[----:B------:R-:W-:Y:S02]  /*3e70*/  FFMA.FTZ R132, R129, -R90, R160 ;  /* 0x8000005a81847223 */ /* 0x000fe400000100a0 */
[----:B------:R-:W-:Y:S01]  /*3e80*/  FFMA.FTZ R28, R130, R157, R28 ;  /* 0x0000009d821c7223 */ /* 0x000fe2000001001c */
[----:B------:R1:W-:Y:S01]  /*3e90*/  STS [R50.X4+0x228], R161 ;  /* 0x000228a132007388 */ /* 0x0003e20000004800 */
[----:B------:R-:W-:Y:S02]  /*3ea0*/  FMUL.FTZ R163, R95, R152 ;  /* 0x000000985fa37220 */ /* 0x000fe40000410000 */
[----:B0-----:R-:W-:Y:S02]  /*3eb0*/  FMUL.FTZ R159, R145, R90 ;  /* 0x0000005a919f7220 */ /* 0x001fe40000410000 */
[----:B------:R-:W-:Y:S01]  /*3ec0*/  FMUL.FTZ R134, R147, R92 ;  /* 0x0000005c93867220 */ /* 0x000fe20000410000 */
[----:B------:R0:W-:Y:S01]  /*3ed0*/  STS [R50.X4+0x22c], R163 ;  /* 0x00022ca332007388 */ /* 0x0001e20000004800 */
[----:B------:R-:W-:-:S02]  /*3ee0*/  FFMA.FTZ R28, R159, R132, R28 ;  /* 0x000000849f1c7223 */ /* 0x000fc4000001001c */
[----:B------:R-:W-:Y:S02]  /*3ef0*/  FFMA.FTZ R136, R124, -R93, R170 ;  /* 0x8000005d7c887223 */ /* 0x000fe400000100aa */
[----:B-1----:R-:W-:Y:S02]  /*3f00*/  FFMA.FTZ R161, R131, -R92, R169 ;  /* 0x8000005c83a17223 */ /* 0x002fe400000100a9 */
[----:B------:R-:W-:Y:S02]  /*3f10*/  FFMA.FTZ R165, R133, -R94, R156 ;  /* 0x8000005e85a57223 */ /* 0x000fe4000001009c */
[----:B------:R-:W-:Y:S02]  /*3f20*/  FFMA.FTZ R28, R134, R161, R28 ;  /* 0x000000a1861c7223 */ /* 0x000fe4000001001c */
[----:B0-----:R-:W-:Y:S02]  /*3f30*/  FMUL.FTZ R163, R137, R93 ;  /* 0x0000005d89a37220 */ /* 0x001fe40000410000 */
[----:B------:R-:W-:-:S02]  /*3f40*/  FMUL.FTZ R167, R139, R98 ;  /* 0x000000628ba77220 */ /* 0x000fc40000410000 */
[----:B------:R-:W-:Y:S02]  /*3f50*/  FFMA.FTZ R154, R135, -R98, R162 ;  /* 0x80000062879a7223 */ /* 0x000fe400000100a2 */
        /* <DEDUP_REMOVED lines=13> */
.L_x_6877:
[----:B------:R-:W-:Y:S05]  /*4030*/  BSYNC B0 ;  /* 0x0000000000007941 */ /* 0x000fea0003800000 */
.L_x_6876:
        /* <DEDUP_REMOVED lines=9> */
.L_x_6879:
[----:B------:R-:W-:Y:S05]  /*40d0*/  BSYNC B0 ;  /* 0x0000000000007941 */ /* 0x000fea0003800000 */
.L_x_6878:
        /* <DEDUP_REMOVED lines=13> */
.L_x_6881:
[----:B-1----:R-:W-:Y:S05]  /*41b0*/  BSYNC B0 ;  /* 0x0000000000007941 */ /* 0x002fea0003800000 */
.L_x_6880:
[----:B--2---:R1:W2:Y:S01]  /*41c0*/  LDS R31, [R54.X4+0x3a0] ;  /* 0x0003a000361f7984 */ /* 0x0042a20000004800 */
[----:B------:R-:W-:Y:S01]  /*41d0*/  BSSY B0, `(.L_x_6882) ;  /* 0x0000005000007945 */ /* 0x000fe20003800000 */
[----:B------:R-:W-:Y:S05]  /*41e0*/  @!P1 BRA `(.L_x_6883) ;  /* 0x0000003000009947 */ /* 0x000fea0003800000 */
[----:B------:R-:W-:-:S05]  /*41f0*/  IMAD.WIDE.U32 R28, R173, c[0x0][0x2d0], R10 ;  /* 0x0000b400ad1c7a25 */ /* 0x000fca00078e000a */
[----:B------:R-:W-:-:S05]  /*4200*/  IADD3 R29, R171, R29, RZ ;  /* 0x0000001dab1d7210 */ /* 0x000fca0007ffe0ff */
[----:B--2---:R2:W-:Y:S02]  /*4210*/  RED.E.ADD.F32.FTZ.RN.STRONG.GPU [R28.64], R31 ;  /* 0x0000001f1c00798e */ /* 0x0045e4000c10e784 */
.L_x_6883:
[----:B------:R-:W-:Y:S05]  /*4220*/  BSYNC B0 ;  /* 0x0000000000007941 */ /* 0x000fea0003800000 */
.L_x_6882:
[----:B--2---:R2:W3:Y:S01]  /*4230*/  LDS R31, [R55.X4+0x420] ;  /* 0x00042000371f7984 */ /* 0x0044e20000004800 */
[----:B------:R-:W-:Y:S01]  /*4240*/  BSSY B0, `(.L_x_6884) ;  /* 0x0000005000007945 */ /* 0x000fe20003800000 */
[----:B------:R-:W-:Y:S05]  /*4250*/  @!P2 BRA `(.L_x_6885) ;  /* 0x000000300000a947 */ /* 0x000fea0003800000 */
[----:B------:R-:W-:-:S04]  /*4260*/  IMAD.WIDE.U32 R28, R173, c[0x0][0x2d0], R8 ;  /* 0x0000b400ad1c7a25 */ /* 0x000fc800078e0008 */
[----:B------:R-:W-:-:S05]  /*4270*/  IMAD.IADD R29, R171, 0x1, R29 ;  /* 0x00000001ab1d7824 */ /* 0x000fca00078e021d */
[----:B---3--:R3:W-:Y:S02]  /*4280*/  RED.E.ADD.F32.FTZ.RN.STRONG.GPU [R28.64], R31 ;  /* 0x0000001f1c00798e */ /* 0x0087e4000c10e784 */
.L_x_6885:
[----:B------:R-:W-:Y:S05]  /*4290*/  BSYNC B0 ;  /* 0x0000000000007941 */ /* 0x000fea0003800000 */
.L_x_6884:
[----:B---3--:R3:W4:Y:S01]  /*42a0*/  LDS R31, [R56.X4+0x4a0] ;  /* 0x0004a000381f7984 */ /* 0x0087220000004800 */
[----:B------:R-:W-:Y:S01]  /*42b0*/  BSSY B0, `(.L_x_6886) ;  /* 0x0000005000007945 */ /* 0x000fe20003800000 */
[----:B------:R-:W-:Y:S05]  /*42c0*/  @!P3 BRA `(.L_x_6887) ;  /* 0x000000300000b947 */ /* 0x000fea0003800000 */
[----:B------:R-:W-:-:S05]  /*42d0*/  IMAD.WIDE.U32 R28, R173, c[0x0][0x2d0], R6 ;  /* 0x0000b400ad1c7a25 */ /* 0x000fca00078e0006 */
[----:B------:R-:W-:-:S05]  /*42e0*/  IADD3 R29, R171, R29, RZ ;  /* 0x0000001dab1d7210 */ /* 0x000fca0007ffe0ff */
[----:B----4-:R4:W-:Y:S02]  /*42f0*/  RED.E.ADD.F32.FTZ.RN.STRONG.GPU [R28.64], R31 ;  /* 0x0000001f1c00798e */ /* 0x0109e4000c10e784 */
.L_x_6887:
[----:B------:R-:W-:Y:S05]  /*4300*/  BSYNC B0 ;  /* 0x0000000000007941 */ /* 0x000fea0003800000 */
.L_x_6886:
[----:B------:R0:W1:Y:S01]  /*4310*/  LDS R169, [R57.X4+0x520] ;  /* 0x0005200039a97984 */ /* 0x0000620000004800 */
[----:B------:R-:W-:Y:S01]  /*4320*/  BSSY B0, `(.L_x_6888) ;  /* 0x0000006000007945 */ /* 0x000fe20003800000 */
[----:B----4-:R-:W-:Y:S01]  /*4330*/  IMAD.WIDE.U32 R28, R173, c[0x0][0x2d0], R2 ;  /* 0x0000b400ad1c7a25 */ /* 0x010fe200078e0002 */
[----:B------:R-:W-:Y:S05]  /*4340*/  @!P4 BRA `(.L_x_6889) ;  /* 0x000000300000c947 */ /* 0x000fea0003800000 */
[----:B------:R-:W-:-:S05]  /*4350*/  IMAD.WIDE.U32 R30, R173, c[0x0][0x2d0], R4 ;  /* 0x0000b400ad1e7a25 */ /* 0x000fca00078e0004 */
[----:B------:R-:W-:-:S05]  /*4360*/  IADD3 R31, R171, R31, RZ ;  /* 0x0000001fab1f7210 */ /* 0x000fca0007ffe0ff */
[----:B-1----:R1:W-:Y:S02]  /*4370*/  RED.E.ADD.F32.FTZ.RN.STRONG.GPU [R30.64], R169 ;  /* 0x000000a91e00798e */ /* 0x0023e4000c10e784 */
.L_x_6889:
[----:B------:R-:W-:Y:S05]  /*4380*/  BSYNC B0 ;  /* 0x0000000000007941 */ /* 0x000fea0003800000 */
.L_x_6888:
[----:B-1----:R1:W4:Y:S01]  /*4390*/  LDS R31, [R58.X4+0x5a0] ;  /* 0x0005a0003a1f7984 */ /* 0x0023220000004800 */
[----:B------:R-:W-:Y:S01]  /*43a0*/  BSSY B0, `(.L_x_6890) ;  /* 0x0000004000007945 */ /* 0x000fe20003800000 */
[----:B------:R-:W-:Y:S05]  /*43b0*/  @!P5 BRA `(.L_x_6891) ;  /* 0x000000200000d947 */ /* 0x000fea0003800000 */
[----:B------:R-:W-:-:S05]  /*43c0*/  IADD3 R29, R171, R29, RZ ;  /* 0x0000001dab1d7210 */ /* 0x000fca0007ffe0ff */
[----:B----4-:R4:W-:Y:S02]  /*43d0*/  RED.E.ADD.F32.FTZ.RN.STRONG.GPU [R28.64], R31 ;  /* 0x0000001f1c00798e */ /* 0x0109e4000c10e784 */
.L_x_6891:
[----:B------:R-:W-:Y:S05]  /*43e0*/  BSYNC B0 ;  /* 0x0000000000007941 */ /* 0x000fea0003800000 */
.L_x_6890:
[----:B----4-:R-:W4:Y:S01]  /*43f0*/  SHFL.DOWN PT, R31, R138, 0x1, 0x1f ;  /* 0x08201f008a1f7f89 */ /* 0x010f2200000e0000 */
[C---:B------:R-:W-:Y:S01]  /*4400*/  ISETP.GT.AND P1, PT, R49.reuse, 0x1e, PT ;  /* 0x0000001e3100780c */ /* 0x040fe20003f24270 */
[-C--:B------:R-:W-:Y:S01]  /*4410*/  FMUL.FTZ R28, R122, R141.reuse ;  /* 0x0000008d7a1c7220 */ /* 0x080fe20000410000 */
[----:B------:R-:W-:Y:S01]  /*4420*/  ISETP.NE.AND P2, PT, R49, RZ, PT ;  /* 0x000000ff3100720c */ /* 0x000fe20003f45270 */
[----:B------:R-:W5:Y:S01]  /*4430*/  SHFL.DOWN PT, R29, R140, 0x1, 0x1f ;  /* 0x08201f008c1d7f89 */ /* 0x000f6200000e0000 */
[----:B------:R-:W-:Y:S01]  /*4440*/  ISETP.NE.AND P3, PT, R40, RZ, PT ;  /* 0x000000ff2800720c */ /* 0x000fe20003f65270 */
[----:B------:R-:W-:Y:S01]  /*4450*/  FMUL.FTZ R28, R165, R28 ;  /* 0x0000001ca51c7220 */ /* 0x000fe20000410000 */
[----:B------:R-:W-:Y:S01]  /*4460*/  BSSY B0, `(.L_x_6892) ;  /* 0x000004a000007945 */ /* 0x000fe20003800000 */
[----:B------:R-:W-:Y:S02]  /*4470*/  FADD.FTZ R110, R167, R110 ;  /* 0x0000006ea76e7221 */ /* 0x000fe40000010000 */
[----:B------:R-:W-:-:S02]  /*4480*/  FFMA.FTZ R30, R133, R141, R28 ;  /* 0x0000008d851e7223 */ /* 0x000fc4000001001c */
[----:B------:R-:W-:Y:S02]  /*4490*/  FMUL.FTZ R28, R122, R147 ;  /* 0x000000937a1c7220 */ /* 0x000fe40000410000 */
[----:B------:R-:W-:Y:S02]  /*44a0*/  FADD.FTZ R105, R30, R105 ;  /* 0x000000691e697221 */ /* 0x000fe40000010000 */
[----:B------:R-:W-:Y:S02]  /*44b0*/  FMUL.FTZ R28, R161, R28 ;  /* 0x0000001ca11c7220 */ /* 0x000fe40000410000 */
[----:B------:R-:W-:Y:S02]  /*44c0*/  FMUL.FTZ R30, R122, R143 ;  /* 0x0000008f7a1e7220 */ /* 0x000fe40000410000 */
[----:B------:R-:W-:Y:S02]  /*44d0*/  FADD.FTZ R111, R152, R111 ;  /* 0x0000006f986f7221 */ /* 0x000fe40000010000 */
[----:B------:R-:W-:-:S02]  /*44e0*/  FMUL.FTZ R30, R157, R30 ;  /* 0x0000001e9d1e7220 */ /* 0x000fc40000410000 */
[----:B----4-:R-:W-:Y:S02]  /*44f0*/  @!P1 FADD.FTZ R138, R138, R31 ;  /* 0x0000001f8a8a9221 */ /* 0x010fe40000010000 */
[----:B------:R-:W-:Y:S02]  /*4500*/  FFMA.FTZ R30, R127, R143, R30 ;  /* 0x0000008f7f1e7223 */ /* 0x000fe4000001001e */
        /* <DEDUP_REMOVED lines=38> */
[----:B----4-:R-:W-:Y:S02]  /*4770*/  @!P1 FADD.FTZ R138, R138, R171 ;  /* 0x000000ab8a8a9221 */ /* 0x010fe40000010000 */
[----:B------:R-:W-:Y:S02]  /*4780*/  FFMA.FTZ R135, R135, R139, R154 ;  /* 0x0000008b87877223 */ /* 0x000fe4000001009a */
[----:B-----5:R-:W-:Y:S01]  /*4790*/  @!P1 FADD.FTZ R140, R140, R169 ;  /* 0x000000a98c8c9221 */ /* 0x020fe20000010000 */
[----:B------:R-:W-:Y:S01]  /*47a0*/  MOV R29, R138 ;  /* 0x0000008a001d7202 */ /* 0x000fe20000000f00 */
[----:B------:R-:W-:-:S02]  /*47b0*/  FFMA.FTZ R129, R129, R145, R132 ;  /* 0x0000009181817223 */ /* 0x000fc40000010084 */
        /* <DEDUP_REMOVED lines=20> */
.L_x_6893:
[----:B----4-:R-:W-:Y:S05]  /*4900*/  BSYNC B0 ;  /* 0x0000000000007941 */ /* 0x010fea0003800000 */
.L_x_6892:
[----:B------:R-:W-:Y:S02]  /*4910*/  IADD3 R119, R119, 0x1, RZ ;  /* 0x0000000177777810 */ /* 0x000fe40007ffe0ff */
[----:B------:R-:W-:Y:S02]  /*4920*/  IADD3 R120, P2, R120, 0x1, RZ ;  /* 0x0000000178787810 */ /* 0x000fe40007f5e0ff */
[----:B------:R-:W-:Y:S02]  /*4930*/  ISETP.GE.AND P1, PT, R119, c[0x0][0x16c], PT ;  /* 0x00005b0077007a0c */ /* 0x000fe40003f26270 */
[----:B------:R-:W-:-:S11]  /*4940*/  IADD3.X R121, RZ, R121, RZ, P2, !PT ;  /* 0x00000079ff797210 */ /* 0x000fd600017fe4ff */
[----:B------:R-:W-:Y:S01]  /*4950*/  @P1 CALL.REL.NOINC `(.L_x_6873) ;  /* 0x0000001000001944 */ /* 0x000fe20003c00000 */
[----:B------:R-:W-:Y:S05]  /*4960*/  BRA `(.L_x_6894) ;  /* 0xffffe12000007947 */ /* 0x000fea000383ffff */
.L_x_6873:
[----:B------:R-:W-:Y:S01]  /*4970*/  BAR.SYNC.DEFER_BLOCKING 0x0 ;  /* 0x0000000000007b1d */ /* 0x000fe20000010000 */
[-C--:B------:R-:W-:Y:S02]  /*4980*/  ISETP.GE.AND P6, PT, R20, R78.reuse, PT ;  /* 0x0000004e1400720c */ /* 0x080fe40003fc6270 */
[----:B------:R-:W-:Y:S02]  /*4990*/  PRMT R3, RZ, 0x7610, R3 ;  /* 0x00007610ff037816 */ /* 0x000fe40000000003 */
[-C--:B------:R-:W-:Y:S02]  /*49a0*/  ISETP.GE.AND P5, PT, R59, R78.reuse, PT ;  /* 0x0000004e3b00720c */ /* 0x080fe40003fa6270 */
[-C--:B------:R-:W-:Y:S02]  /*49b0*/  ISETP.GE.AND P4, PT, R60, R78.reuse, PT ;  /* 0x0000004e3c00720c */ /* 0x080fe40003f86270 */
[-C--:B------:R-:W-:Y:S02]  /*49c0*/  ISETP.GE.AND P3, PT, R61, R78.reuse, PT ;  /* 0x0000004e3d00720c */ /* 0x080fe40003f66270 */
[----:B------:R-:W-:-:S02]  /*49d0*/  ISETP.GE.AND P2, PT, R62, R78, PT ;  /* 0x0000004e3e00720c */ /* 0x000fc40003f46270 */
[-C--:B------:R-:W-:Y:S02]  /*49e0*/  ISETP.GE.AND P1, PT, R63, R78.reuse, PT ;  /* 0x0000004e3f00720c */ /* 0x080fe40003f26270 */
[-C--:B------:R-:W-:Y:S02]  /*49f0*/  ISETP.GE.AND P0, PT, R64, R78.reuse, PT ;  /* 0x0000004e4000720c */ /* 0x080fe40003f06270 */
[----:B------:R-:W-:Y:S02]  /*4a00*/  PRMT R2, RZ, 0x7610, R2 ;  /* 0x00007610ff027816 */ /* 0x000fe40000000002 */
[----:B------:R-:W-:Y:S01]  /*4a10*/  PRMT R5, RZ, 0x7610, R5 ;  /* 0x00007610ff057816 */ /* 0x000fe20000000005 */
[----:B------:R-:W4:Y:S01]  /*4a20*/  @!P6 LDG.E.U16 R3, [R18.64] ;  /* 0x000000041203e981 */ /* 0x000f22000c1e1500 */
[----:B------:R-:W-:Y:S02]  /*4a30*/  ISETP.GE.AND P6, PT, R65, R78, PT ;  /* 0x0000004e4100720c */ /* 0x000fe40003fc6270 */
[----:B------:R-:W-:Y:S01]  /*4a40*/  PRMT R4, RZ, 0x7610, R4 ;  /* 0x00007610ff047816 */ /* 0x000fe20000000004 */
[----:B------:R-:W5:Y:S01]  /*4a50*/  @!P5 LDG.E.U16 R2, [R18.64+0x40] ;  /* 0x000040041202d981 */ /* 0x000f62000c1e1500 */
[----:B------:R-:W-:-:S02]  /*4a60*/  PRMT R7, RZ, 0x7610, R7 ;  /* 0x00007610ff077816 */ /* 0x000fc40000000007 */
[----:B------:R-:W-:Y:S01]  /*4a70*/  PRMT R6, RZ, 0x7610, R6 ;  /* 0x00007610ff067816 */ /* 0x000fe20000000006 */
[----:B--2---:R-:W2:Y:S01]  /*4a80*/  @!P4 LDG.E.U16 R5, [R18.64+0x80] ;  /* 0x000080041205c981 */ /* 0x004ea2000c1e1500 */
[----:B------:R-:W-:Y:S02]  /*4a90*/  PRMT R9, RZ, 0x7610, R9 ;  /* 0x00007610ff097816 */ /* 0x000fe40000000009 */
[----:B------:R-:W-:Y:S01]  /*4aa0*/  PRMT R8, RZ, 0x7610, R8 ;  /* 0x00007610ff087816 */ /* 0x000fe20000000008 */
[----:B---3--:R-:W3:Y:S04]  /*4ab0*/  @!P3 LDG.E.U16 R4, [R18.64+0xc0] ;  /* 0x0000c0041204b981 */ /* 0x008ee8000c1e1500 */
[----:B------:R-:W3:Y:S04]  /*4ac0*/  @!P2 LDG.E.U16 R7, [R18.64+0x100] ;  /* 0x000100041207a981 */ /* 0x000ee8000c1e1500 */
[----:B------:R-:W3:Y:S04]  /*4ad0*/  @!P1 LDG.E.U16 R6, [R18.64+0x140] ;  /* 0x0001400412069981 */ /* 0x000ee8000c1e1500 */
[----:B------:R-:W3:Y:S04]  /*4ae0*/  @!P0 LDG.E.U16 R9, [R18.64+0x180] ;  /* 0x0001800412098981 */ /* 0x000ee8000c1e1500 */
[----:B------:R-:W3:Y:S01]  /*4af0*/  @!P6 LDG.E.U16 R8, [R18.64+0x1c0] ;  /* 0x0001c0041208e981 */ /* 0x000ee2000c1e1500 */
[----:B------:R-:W-:-:S02]  /*4b00*/  F2FP.BF16.PACK_AB R116, R116, R117 ;  /* 0x000000757474723e */ /* 0x000fc400000010ff */
[----:B------:R-:W-:Y:S02]  /*4b10*/  F2FP.BF16.PACK_AB R114, R114, R115 ;  /* 0x000000737272723e */ /* 0x000fe400000010ff */
[----:B------:R-:W-:Y:S02]  /*4b20*/  F2FP.BF16.PACK_AB R112, R112, R113 ;  /* 0x000000717070723e */ /* 0x000fe400000010ff */
[----:B------:R-:W-:Y:S01]  /*4b30*/  F2FP.BF16.PACK_AB R110, R110, R111 ;  /* 0x0000006f6e6e723e */ /* 0x000fe200000010ff */
[----:B------:R-:W-:-:S04]  /*4b40*/  IMAD R16, R142, c[0x0][0x2d8], RZ ;  /* 0x0000b6008e107a24 */ /* 0x000fc800078e02ff */
[----:B------:R-:W-:Y:S02]  /*4b50*/  IMAD R83, R35, c[0x0][0x2dc], R16 ;  /* 0x0000b70023537a24 */ /* 0x000fe400078e0210 */
[----:B------:R-:W-:-:S04]  /*4b60*/  IMAD R85, R33, c[0x0][0x2e0], RZ ;  /* 0x0000b80021557a24 */ /* 0x000fc800078e02ff */
[----:B------:R-:W-:Y:S01]  /*4b70*/  IMAD R85, R0, c[0x0][0x2e4], R85 ;  /* 0x0000b90000557a24 */ /* 0x000fe200078e0255 */
[----:B------:R-:W-:Y:S01]  /*4b80*/  BSSY B0, `(.L_x_6895) ;  /* 0x0000088000007945 */ /* 0x000fe20003800000 */
[----:B----4-:R-:W-:Y:S04]  /*4b90*/  STS.U16 [R68], R3 ;  /* 0x0000000344007388 */ /* 0x010fe80000000400 */
[----:B-----5:R-:W-:Y:S04]  /*4ba0*/  STS.U16 [R69+0x40], R2 ;  /* 0x0000400245007388 */ /* 0x020fe80000000400 */
[----:B--2---:R-:W-:Y:S04]  /*4bb0*/  STS.U16 [R70+0x80], R5 ;  /* 0x0000800546007388 */ /* 0x004fe80000000400 */
[----:B---3--:R-:W-:Y:S04]  /*4bc0*/  STS.U16 [R71+0xc0], R4 ;  /* 0x0000c00447007388 */ /* 0x008fe80000000400 */
        /* <DEDUP_REMOVED lines=9> */
[----:B------:R-:W0:Y:S01]  /*4c60*/  LDS.U16 R4, [R76+0x8] ;  /* 0x000008004c047984 */ /* 0x000e220000000400 */
[----:B--2---:R-:W-:-:S02]  /*4c70*/  PRMT R5, RZ, 0x5410, R10 ;  /* 0x00005410ff057816 */ /* 0x004fc4000000000a */
[----:B---3--:R-:W-:-:S03]  /*4c80*/  PRMT R11, RZ, 0x5410, R11 ;  /* 0x00005410ff0b7816 */ /* 0x008fc6000000000b */
[--C-:B------:R-:W-:Y:S02]  /*4c90*/  FADD.FTZ R10, R5, R34.reuse ;  /* 0x00000022050a7221 */ /* 0x100fe40000010000 */
[----:B------:R-:W2:Y:S01]  /*4ca0*/  LDS.U16 R5, [R76+0xa] ;  /* 0x00000a004c057984 */ /* 0x000ea20000000400 */
[----:B----4-:R-:W-:Y:S01]  /*4cb0*/  PRMT R3, RZ, 0x5410, R3 ;  /* 0x00005410ff037816 */ /* 0x010fe20000000003 */
[----:B------:R-:W-:Y:S01]  /*4cc0*/  FADD.FTZ R11, R11, R34 ;  /* 0x000000220b0b7221 */ /* 0x000fe20000010000 */
[----:B------:R-:W-:-:S03]  /*4cd0*/  FSETP.GTU.FTZ.AND P6, PT, R10, 20, PT ;  /* 0x41a000000a00780b */ /* 0x000fc60003fdc000 */
[----:B------:R-:W-:Y:S02]  /*4ce0*/  FADD.FTZ R8, R3, R34 ;  /* 0x0000002203087221 */ /* 0x000fe40000010000 */
[----:B------:R-:W3:Y:S01]  /*4cf0*/  LDS.U16 R3, [R76+0xc] ;  /* 0x00000c004c037984 */ /* 0x000ee20000000400 */
[----:B-----5:R-:W-:Y:S02]  /*4d00*/  PRMT R7, RZ, 0x5410, R2 ;  /* 0x00005410ff077816 */ /* 0x020fe40000000002 */
[----:B------:R-:W-:Y:S01]  /*4d10*/  FSETP.GTU.FTZ.AND P0, PT, R11, 20, PT ;  /* 0x41a000000b00780b */ /* 0x000fe20003f1c000 */
[----:B------:R-:W4:Y:S04]  /*4d20*/  LDS.U16 R2, [R76+0xe] ;  /* 0x00000e004c027984 */ /* 0x000f280000000400 */
[----:B------:R-:W-:Y:S01]  /*4d30*/  @!P6 FMUL.FTZ R6, R10, -1.4426950216293334961 ;  /* 0xbfb8aa3b0a06e820 */ /* 0x000fe20000410000 */
[----:B------:R-:W-:Y:S01]  /*4d40*/  BAR.SYNC.DEFER_BLOCKING 0x0 ;  /* 0x0000000000007b1d */ /* 0x000fe20000010000 */
[----:B------:R-:W-:-:S05]  /*4d50*/  FADD.FTZ R9, R7, R34 ;  /* 0x0000002207097221 */ /* 0x000fca0000010000 */
[----:B------:R-:W5:Y:S01]  /*4d60*/  @!P6 MUFU.EX2 R6, R6 ;  /* 0x000000060006e308 */ /* 0x000f620000000800 */
[----:B------:R-:W-:Y:S01]  /*4d70*/  @!P0 FMUL.FTZ R7, R11, -1.4426950216293334961 ;  /* 0xbfb8aa3b0b078820 */ /* 0x000fe20000410000 */
[----:B0-----:R-:W-:-:S06]  /*4d80*/  PRMT R11, RZ, 0x5410, R4 ;  /* 0x00005410ff0b7816 */ /* 0x001fcc0000000004 */
[----:B------:R-:W0:Y:S01]  /*4d90*/  @!P0 MUFU.EX2 R7, R7 ;  /* 0x0000000700078308 */ /* 0x000e220000000800 */
[----:B------:R-:W-:-:S05]  /*4da0*/  FADD.FTZ R10, R11, R34 ;  /* 0x000000220b0a7221 */ /* 0x000fca0000010000 */
[----:B------:R-:W-:Y:S01]  /*4db0*/  FSETP.GTU.FTZ.AND P3, PT, R10, 20, PT ;  /* 0x41a000000a00780b */ /* 0x000fe20003f7c000 */
[----:B-----5:R-:W-:Y:S01]  /*4dc0*/  @!P6 FADD.FTZ R4, R6, 1 ;  /* 0x3f8000000604e421 */ /* 0x020fe20000010000 */
[----:B--2---:R-:W-:-:S03]  /*4dd0*/  PRMT R5, RZ, 0x5410, R5 ;  /* 0x00005410ff057816 */ /* 0x004fc60000000005 */
[----:B------:R-:W2:Y:S01]  /*4de0*/  @!P6 MUFU.RCP R11, R4 ;  /* 0x00000004000be308 */ /* 0x000ea20000001000 */
[----:B0-----:R-:W-:Y:S01]  /*4df0*/  @!P0 FADD.FTZ R7, R7, 1 ;  /* 0x3f80000007078421 */ /* 0x001fe20000010000 */
[----:B---3--:R-:W-:Y:S01]  /*4e00*/  PRMT R3, RZ, 0x5410, R3 ;  /* 0x00005410ff037816 */ /* 0x008fe20000000003 */
[----:B------:R-:W-:Y:S01]  /*4e10*/  FADD.FTZ R6, R5, R34 ;  /* 0x0000002205067221 */ /* 0x000fe20000010000 */
[----:B----4-:R-:W-:-:S04]  /*4e20*/  PRMT R5, RZ, 0x5410, R2 ;  /* 0x00005410ff057816 */ /* 0x010fc80000000002 */
[----:B------:R-:W0:Y:S01]  /*4e30*/  @!P0 MUFU.RCP R7, R7 ;  /* 0x0000000700078308 */ /* 0x000e220000001000 */
[--C-:B------:R-:W-:Y:S02]  /*4e40*/  FADD.FTZ R12, R3, R34.reuse ;  /* 0x00000022030c7221 */ /* 0x100fe40000010000 */
[----:B------:R-:W-:Y:S02]  /*4e50*/  @!P3 FMUL.FTZ R3, R10, -1.4426950216293334961 ;  /* 0xbfb8aa3b0a03b820 */ /* 0x000fe40000410000 */
[----:B------:R-:W-:Y:S01]  /*4e60*/  FADD.FTZ R10, R5, R34 ;  /* 0x00000022050a7221 */ /* 0x000fe20000010000 */
[----:B------:R-:W-:Y:S01]  /*4e70*/  FSETP.GTU.FTZ.AND P5, PT, R12, 20, PT ;  /* 0x41a000000c00780b */ /* 0x000fe20003fbc000 */
[----:B--2---:R-:W-:Y:S01]  /*4e80*/  @!P6 FMUL.FTZ R108, R108, R11 ;  /* 0x0000000b6c6ce220 */ /* 0x004fe20000410000 */
[----:B------:R-:W-:Y:S02]  /*4e90*/  FSETP.GTU.FTZ.AND P4, PT, R6, 20, PT ;  /* 0x41a000000600780b */ /* 0x000fe40003f9c000 */
[----:B------:R-:W-:Y:S01]  /*4ea0*/  FSETP.GTU.FTZ.AND P6, PT, R10, 20, PT ;  /* 0x41a000000a00780b */ /* 0x000fe20003fdc000 */
[----:B0-----:R-:W-:Y:S01]  /*4eb0*/  @!P0 FMUL.FTZ R106, R106, R7 ;  /* 0x000000076a6a8220 */ /* 0x001fe20000410000 */
[----:B------:R-:W-:-:S07]  /*4ec0*/  PRMT R7, R116, 0x7632, R7 ;  /* 0x0000763274077816 */ /* 0x000fce0000000007 */
[----:B------:R-:W-:Y:S01]  /*4ed0*/  @!P5 FMUL.FTZ R4, R12, -1.4426950216293334961 ;  /* 0xbfb8aa3b0c04d820 */ /* 0x000fe20000410000 */
[----:B------:R-:W-:Y:S01]  /*4ee0*/  ISETP.NE.AND P0, PT, R40, RZ, PT ;  /* 0x000000ff2800720c */ /* 0x000fe20003f05270 */
[----:B------:R-:W-:Y:S01]  /*4ef0*/  @!P4 FMUL.FTZ R2, R6, -1.4426950216293334961 ;  /* 0xbfb8aa3b0602c820 */ /* 0x000fe20000410000 */
[----:B------:R0:W-:Y:S01]  /*4f00*/  STS.U16 [R76+0x2], R7 ;  /* 0x000002074c007388 */ /* 0x0001e20000000400 */
[----:B------:R2:W-:Y:S01]  /*4f10*/  @!P5 MUFU.EX2 R5, R4 ;  /* 0x000000040005d308 */ /* 0x0005e20000000800 */
[----:B------:R-:W-:Y:S01]  /*4f20*/  @!P6 FMUL.FTZ R6, R10, -1.4426950216293334961 ;  /* 0xbfb8aa3b0a06e820 */ /* 0x000fe20000410000 */
[----:B------:R-:W-:Y:S01]  /*4f30*/  PRMT R10, R114, 0x7632, R10 ;  /* 0x00007632720a7816 */ /* 0x000fe2000000000a */
[----:B------:R-:W-:Y:S01]  /*4f40*/  STS.U16 [R76], R116 ;  /* 0x000000744c007388 */ /* 0x000fe20000000400 */
[----:B--2---:R-:W-:Y:S02]  /*4f50*/  PRMT R4, R112, 0x7632, R4 ;  /* 0x0000763270047816 */ /* 0x004fe40000000004 */
[----:B0-----:R-:W-:Y:S01]  /*4f60*/  PRMT R7, R110, 0x7632, R7 ;  /* 0x000076326e077816 */ /* 0x001fe20000000007 */
        /* <DEDUP_REMOVED lines=18> */
[----:B------:R-:W-:-:S11]  /*5090*/  FSETP.GTU.FTZ.AND P1, PT, R8, 20, PT ;  /* 0x41a000000800780b */ /* 0x000fd60003f3c000 */
[----:B------:R-:W-:Y:S02]  /*50a0*/  @!P2 FMUL.FTZ R9, R9, -1.4426950216293334961 ;  /* 0xbfb8aa3b0909a820 */ /* 0x000fe40000410000 */
[----:B------:R-:W-:Y:S01]  /*50b0*/  @!P1 FMUL.FTZ R8, R8, -1.4426950216293334961 ;  /* 0xbfb8aa3b08089820 */ /* 0x000fe20000410000 */
[----:B------:R-:W-:Y:S01]  /*50c0*/  @!P4 MUFU.EX2 R2, R2 ;  /* 0x000000020002c308 */ /* 0x000fe20000000800 */
[----:B------:R-:W3:Y:S07]  /*50d0*/  LDS R10, [0x210] ;  /* 0x00021000ff0a7984 */ /* 0x000eee0000000800 */
[----:B------:R-:W4:Y:S08]  /*50e0*/  @!P2 MUFU.EX2 R9, R9 ;  /* 0x000000090009a308 */ /* 0x000f300000000800 */
[----:B------:R-:W5:Y:S08]  /*50f0*/  @!P1 MUFU.EX2 R8, R8 ;  /* 0x0000000800089308 */ /* 0x000f700000000800 */
[----:B------:R-:W1:Y:S01]  /*5100*/  @!P6 MUFU.EX2 R6, R6 ;  /* 0x000000060006e308 */ /* 0x000e620000000800 */
[----:B----4-:R-:W-:-:S07]  /*5110*/  @!P2 FADD.FTZ R9, R9, 1 ;  /* 0x3f8000000909a421 */ /* 0x010fce0000010000 */
[----:B------:R-:W4:Y:S01]  /*5120*/  @!P3 MUFU.EX2 R3, R3 ;  /* 0x000000030003b308 */ /* 0x000f220000000800 */
[----:B-----5:R-:W-:Y:S02]  /*5130*/  @!P1 FADD.FTZ R8, R8, 1 ;  /* 0x3f80000008089421 */ /* 0x020fe40000010000 */
[----:B------:R-:W-:Y:S02]  /*5140*/  @!P5 FADD.FTZ R5, R5, 1 ;  /* 0x3f8000000505d421 */ /* 0x000fe40000010000 */
[----:B0-----:R-:W-:Y:S02]  /*5150*/  @!P4 FADD.FTZ R4, R2, 1 ;  /* 0x3f8000000204c421 */ /* 0x001fe40000010000 */
[----:B-1----:R-:W-:Y:S01]  /*5160*/  @!P6 FADD.FTZ R6, R6, 1 ;  /* 0x3f8000000606e421 */ /* 0x002fe20000010000 */
[----:B------:R-:W0:Y:S08]  /*5170*/  @!P2 MUFU.RCP R9, R9 ;  /* 0x000000090009a308 */ /* 0x000e300000001000 */
[----:B------:R-:W1:Y:S01]  /*5180*/  @!P5 MUFU.RCP R14, R5 ;  /* 0x00000005000ed308 */ /* 0x000e620000001000 */
[----:B----4-:R-:W-:-:S07]  /*5190*/  @!P3 FADD.FTZ R3, R3, 1 ;  /* 0x3f8000000303b421 */ /* 0x010fce0000010000 */
[----:B------:R-:W4:Y:S08]  /*51a0*/  @!P1 MUFU.RCP R8, R8 ;  /* 0x0000000800089308 */ /* 0x000f300000001000 */
[----:B--2---:R-:W2:Y:S08]  /*51b0*/  @!P4 MUFU.RCP R7, R4 ;  /* 0x000000040007c308 */ /* 0x004eb00000001000 */
[----:B------:R-:W5:Y:S08]  /*51c0*/  @!P6 MUFU.RCP R81, R6 ;  /* 0x000000060051e308 */ /* 0x000f700000001000 */
[----:B------:R1:W2:Y:S01]  /*51d0*/  @!P3 MUFU.RCP R12, R3 ;  /* 0x00000003000cb308 */ /* 0x0002a20000001000 */
[----:B0-----:R-:W-:-:S02]  /*51e0*/  @!P2 FMUL.FTZ R104, R104, R9 ;  /* 0x000000096868a220 */ /* 0x001fc40000410000 */
[----:B-1----:R-:W-:Y:S01]  /*51f0*/  IMAD.WIDE.U32 R2, R35, c[0x0][0x2d8], RZ ;  /* 0x0000b60023027a25 */ /* 0x002fe200078e00ff */
[----:B------:R-:W-:-:S04]  /*5200*/  MOV R9, 0x2 ;  /* 0x0000000200097802 */ /* 0x000fc80000000f00 */
[----:B------:R-:W-:Y:S01]  /*5210*/  IADD3 R3, R3, R83, RZ ;  /* 0x0000005303037210 */ /* 0x000fe20007ffe0ff */
[----:B------:R-:W-:Y:S01]  /*5220*/  @!P5 FMUL.FTZ R105, R105, R14 ;  /* 0x0000000e6969d220 */ /* 0x000fe20000410000 */
[C---:B---3--:R-:W-:Y:S01]  /*5230*/  ISETP.GE.AND P5, PT, R20.reuse, R10, PT ;  /* 0x0000000a1400720c */ /* 0x048fe20003fa6270 */
[----:B----4-:R-:W-:Y:S01]  /*5240*/  @!P1 FMUL.FTZ R109, R109, R8 ;  /* 0x000000086d6d9220 */ /* 0x010fe20000410000 */
[----:B------:R-:W-:Y:S01]  /*5250*/  IADD3 R4, P1, R20, R77, RZ ;  /* 0x0000004d14047210 */ /* 0x000fe20007f3e0ff */
[----:B--2---:R-:W-:Y:S02]  /*5260*/  @!P4 FMUL.FTZ R102, R102, R7 ;  /* 0x000000076666c220 */ /* 0x004fe40000410000 */
[----:B-----5:R-:W-:Y:S02]  /*5270*/  @!P6 FMUL.FTZ R100, R100, R81 ;  /* 0x000000516464e220 */ /* 0x020fe40000410000 */
[----:B------:R-:W-:Y:S02]  /*5280*/  IMAD R81, R51, -0x100, R36 ;  /* 0xffffff0033517824 */ /* 0x000fe400078e0224 */
[----:B------:R-:W-:Y:S01]  /*5290*/  IMAD.WIDE.U32 R6, R0, c[0x0][0x2e0], R2 ;  /* 0x0000b80000067a25 */ /* 0x000fe200078e0002 */
[----:B------:R-:W-:-:S02]  /*52a0*/  LEA.HI.X.SX32 R5, R77, R21, 0x1, P1 ;  /* 0x000000154d057211 */ /* 0x000fc400008f0eff */
[----:B------:R-:W-:Y:S01]  /*52b0*/  SHF.R.S32.HI R77, RZ, 0x1f, R81 ;  /* 0x0000001fff4d7819 */ /* 0x000fe20000011451 */
[----:B------:R-:W-:Y:S01]  /*52c0*/  IMAD.WIDE R2, R20, R9, c[0x0][0x330] ;  /* 0x0000cc0014027625 */ /* 0x000fe200078e0209 */
[----:B------:R-:W-:-:S04]  /*52d0*/  IADD3 R9, P6, R81, R6, RZ ;  /* 0x0000000651097210 */ /* 0x000fc80007fde0ff */
[----:B------:R-:W-:Y:S02]  /*52e0*/  IADD3.X R6, R77, R85, R7, P6, !PT ;  /* 0x000000554d067210 */ /* 0x000fe400037fe407 */
[----:B------:R-:W-:Y:S01]  /*52f0*/  LEA R8, P6, R9, R2, 0x1 ;  /* 0x0000000209087211 */ /* 0x000fe200078c08ff */
[----:B------:R-:W-:Y:S01]  /*5300*/  @!P3 FMUL.FTZ R107, R107, R12 ;  /* 0x0000000c6b6bb220 */ /* 0x000fe20000410000 */
[-C--:B------:R-:W-:Y:S02]  /*5310*/  ISETP.GE.AND P4, PT, R60, R10.reuse, PT ;  /* 0x0000000a3c00720c */ /* 0x080fe40003f86270 */
[-C--:B------:R-:W-:Y:S02]  /*5320*/  ISETP.GE.AND P3, PT, R61, R10.reuse, PT ;  /* 0x0000000a3d00720c */ /* 0x080fe40003f66270 */
[-C--:B------:R-:W-:Y:S02]  /*5330*/  ISETP.GE.AND P2, PT, R62, R10.reuse, PT ;  /* 0x0000000a3e00720c */ /* 0x080fe40003f46270 */
[----:B------:R-:W-:-:S02]  /*5340*/  ISETP.GE.AND P1, PT, R63, R10, PT ;  /* 0x0000000a3f00720c */ /* 0x000fc40003f26270 */
[----:B------:R-:W-:Y:S01]  /*5350*/  LEA.HI.X R9, R9, R3, R6, 0x1, P6 ;  /* 0x0000000309097211 */ /* 0x000fe200030f0c06 */
        /* <DEDUP_REMOVED lines=10> */
.L_x_6896:
[----:B------:R-:W-:Y:S05]  /*5400*/  BSYNC B0 ;  /* 0x0000000000007941 */ /* 0x000fea0003800000 */
.L_x_6895:
[----:B------:R-:W-:Y:S01]  /*5410*/  @!P4 STG.E.U16 [R8.64+-0x180], R15 ;  /* 0xfffe800f0800c986 */ /* 0x000fe2000c101504 */
[-C--:B------:R-:W-:Y:S01]  /*5420*/  ISETP.GE.AND P6, PT, R64, R10.reuse, PT ;  /* 0x0000000a4000720c */ /* 0x080fe20003fc6270 */
[----:B------:R-:W-:Y:S01]  /*5430*/  FADD.FTZ R39, R108, R39 ;  /* 0x000000276c277221 */ /* 0x000fe20000010000 */
[-C--:B------:R-:W-:Y:S01]  /*5440*/  ISETP.GE.AND P5, PT, R59, R10.reuse, PT ;  /* 0x0000000a3b00720c */ /* 0x080fe20003fa6270 */
[----:B------:R-:W-:Y:S01]  /*5450*/  @!P3 STG.E.U16 [R8.64+-0x140], R17 ;  /* 0xfffec0110800b986 */ /* 0x000fe2000c101504 */
[----:B------:R-:W-:Y:S01]  /*5460*/  ISETP.GE.AND P4, PT, R65, R10, PT ;  /* 0x0000000a4100720c */ /* 0x000fe20003f86270 */
[----:B------:R-:W-:Y:S01]  /*5470*/  BSSY B0, `(.L_x_6897) ;  /* 0x000003a000007945 */ /* 0x000fe20003800000 */
[----:B------:R-:W-:Y:S01]  /*5480*/  F2FP.BF16.PACK_AB R2, R106, R108 ;  /* 0x0000006c6a02723e */ /* 0x000fe200000010ff */
[----:B------:R-:W-:Y:S01]  /*5490*/  @!P2 STG.E.U16 [R8.64+-0x100], R19 ;  /* 0xffff00130800a986 */ /* 0x000fe2000c101504 */
[----:B------:R-:W-:Y:S01]  /*54a0*/  F2FP.BF16.PACK_AB R3, R104, R109 ;  /* 0x0000006d6803723e */ /* 0x000fe200000010ff */
[----:B------:R-:W-:Y:S01]  /*54b0*/  FADD.FTZ R106, R39, R106 ;  /* 0x0000006a276a7221 */ /* 0x000fe20000010000 */
[C---:B0-----:R-:W-:Y:S01]  /*54c0*/  PRMT R7, R2.reuse, 0x7610, R7 ;  /* 0x0000761002077816 */ /* 0x041fe20000000007 */
        /* <DEDUP_REMOVED lines=52> */
.L_x_6898:
[----:B------:R-:W-:Y:S05]  /*5810*/  BSYNC B0 ;  /* 0x0000000000007941 */ /* 0x000fea0003800000 */
.L_x_6897:
[----:B------:R-:W-:Y:S01]  /*5820*/  IMAD.MOV.U32 R3, RZ, RZ, R17 ;  /* 0x000000ffff037224 */ /* 0x000fe200078e0011 */
[----:B------:R-:W-:Y:S01]  /*5830*/  IADD3 R4, P0, R66, -0x1c0, RZ ;  /* 0xfffffe4042047810 */ /* 0x000fe20007f1e0ff */
[----:B------:R-:W-:Y:S01]  /*5840*/  IMAD R5, R33, c[0x0][0x300], RZ ;  /* 0x0000c00021057a24 */ /* 0x000fe200078e02ff */
[-C--:B------:R-:W-:Y:S01]  /*5850*/  ISETP.GE.AND P5, PT, R64, R8.reuse, PT ;  /* 0x000000084000720c */ /* 0x080fe20003fa6270 */
[----:B------:R-:W-:Y:S01]  /*5860*/  IMAD.WIDE.U32 R2, R0, c[0x0][0x300], R2 ;  /* 0x0000c00000027a25 */ /* 0x000fe200078e0002 */
[----:B------:R-:W-:Y:S02]  /*5870*/  IADD3 R4, P1, R4, c[0x0][0x340], RZ ;  /* 0x0000d00004047a10 */ /* 0x000fe40007f3e0ff */
[----:B------:R-:W-:Y:S01]  /*5880*/  ISETP.GE.AND P6, PT, R65, R8, PT ;  /* 0x000000084100720c */ /* 0x000fe20003fc6270 */
[----:B0-----:R-:W-:Y:S01]  /*5890*/  IMAD R7, R0, c[0x0][0x304], R5 ;  /* 0x0000c10000077a24 */ /* 0x001fe200078e0205 */
[----:B------:R-:W-:Y:S02]  /*58a0*/  IADD3.X R5, R67, -0x1, RZ, P0, !PT ;  /* 0xffffffff43057810 */ /* 0x000fe400007fe4ff */
[----:B------:R-:W-:-:S02]  /*58b0*/  IADD3 R6, P0, R81, R2, RZ ;  /* 0x0000000251067210 */ /* 0x000fc40007f1e0ff */
[----:B------:R-:W-:Y:S02]  /*58c0*/  IADD3.X R5, R5, c[0x0][0x344], RZ, P1, !PT ;  /* 0x0000d10005057a10 */ /* 0x000fe40000ffe4ff */
        /* <DEDUP_REMOVED lines=27> */
.L_x_6856:
        /* <DEDUP_REMOVED lines=24> */
.L_x_6901:
[----:B0-----:R-:W-:Y:S05]  /*5c00*/  BSYNC B0 ;  /* 0x0000000000007941 */ /* 0x001fea0003800000 */
.L_x_6900:
        /* <DEDUP_REMOVED lines=23> */
.L_x_6903:
[----:B0-----:R-:W0:Y:S02]  /*5d80*/  S2R R15, SR_TID.X ;  /* 0x00000000000f7919 */ /* 0x001e240000002100 */
.L_x_6904:
[----:B0-----:R-:W-:Y:S05]  /*5d90*/  BSYNC B0 ;  /* 0x0000000000007941 */ /* 0x001fea0003800000 */
.L_x_6902:
[----:B------:R-:W-:-:S13]  /*5da0*/  ISETP.GE.AND P0, PT, R15, c[0x0][0x16c], PT ;  /* 0x00005b000f007a0c */ /* 0x000fda0003f06270 */
        /* <DEDUP_REMOVED lines=8> */
[----:B------:R-:W-:-:S03]  /*5e30*/  IADD3 R21, R5, R21, RZ ;  /* 0x0000001505157210 */ /* 0x000fc60007ffe0ff */
.L_x_6905:
[----:B0-----:R-:W0:Y:S01]  /*5e40*/  LDS R17, [R15.X4+0x18f8] ;  /* 0x0018f8000f117984 */ /* 0x001e220000004800 */
[----:B------:R-:W-:Y:S01]  /*5e50*/  SHF.R.S32.HI R0, RZ, 0x1f, R15 ;  /* 0x0000001fff007819 */ /* 0x000fe2000001140f */
[----:B------:R-:W-:Y:S01]  /*5e60*/  IMAD.MOV.U32 R7, RZ, RZ, R21 ;  /* 0x000000ffff077224 */ /* 0x000fe200078e0015 */
[----:B------:R-:W-:Y:S01]  /*5e70*/  MOV R8, R2 ;  /* 0x0000000200087202 */ /* 0x000fe20000000f00 */
[----:B------:R1:W2:Y:S01]  /*5e80*/  LDS R19, [R15.X4+0x1cf8] ;  /* 0x001cf8000f137984 */ /* 0x0002a20000004800 */
        /* <DEDUP_REMOVED lines=21> */
.L_x_6906:
        /* <DEDUP_REMOVED lines=10> */
.L_x_9106:


//--------------------- .text._Z25selective_scan_bwd_kernelI32Selective_Scan_bwd_kernel_traitsILi32ELi8ELb0ELb0ELb1ELb1ELb1EN3c108BFloat16EfEEv12SSMParamsBwd --------------------------
	.section	.text._Z25selective_scan_bwd_kernelI32Selective_Scan_bwd_kernel_traitsILi32ELi8ELb0ELb0ELb1ELb1ELb1EN3c108BFloat16EfEEv12SSMParamsBwd,"ax",@progbits
	.sectioninfo	@"SHI_REGISTERS=185"
	.align	128
        .global         _Z25selective_scan_bwd_kernelI32Selective_Scan_bwd_kernel_traitsILi32ELi8ELb0ELb0ELb1ELb1ELb1EN3c108BFloat16EfEEv12SSMParamsBwd
        .type           _Z25selective_scan_bwd_kernelI32Selective_Scan_bwd_kernel_traitsILi32ELi8ELb0ELb0ELb1ELb1ELb1EN3c108BFloat16EfEEv12SSMParamsBwd,@function
        .size           _Z25selective_scan_bwd_kernelI32Selective_Scan_bwd_kernel_traitsILi32ELi8ELb0ELb0ELb1ELb1ELb1EN3c108BFloat16EfEEv12SSMParamsBwd,(.L_x_9107 - _Z25selective_scan_bwd_kernelI32Selective_Scan_bwd_kernel_traitsILi32ELi8ELb0ELb0ELb1ELb1ELb1EN3c108BFloat16EfEEv12SSMParamsBwd)
        .other          _Z25selective_scan_bwd_kernelI32Selective_Scan_bwd_kernel_traitsILi32ELi8ELb0ELb0ELb1ELb1ELb1EN3c108BFloat16EfEEv12SSMParamsBwd,@"STO_CUDA_ENTRY STV_DEFAULT"
_Z25selective_scan_bwd_kernelI32Selective_Scan_bwd_kernel_traitsILi32ELi8ELb0ELb0ELb1ELb1ELb1EN3c108BFloat16EfEEv12SSMParamsBwd:
.text._Z25selective_scan_bwd_kernelI32Selective_Scan_bwd_kernel_traitsILi32ELi8ELb0ELb0ELb1ELb1ELb1EN3c108BFloat16EfEEv12SSMParamsBwd:
[----:B------:R-:W-:Y:S02]  /*0000*/  MOV R1, c[0x0][0x28] ;  /* 0x00000a0000017a02 */ /* 0x000fe40000000f00 */
[----:B------:R-:W-:Y:S01]  /*0010*/  IABS R11, c[0x0][0x178] ;  /* 0x00005e00000b7a13 */ /* 0x000fe20000000000 */
[----:B------:R-:W0:Y:S01]  /*0020*/  S2R R0, SR_CTAID.Y ;  /* 0x0000000000007919 */ /* 0x000e220000002600 */
[----:B------:R-:W-:Y:S01]  /*0030*/  ISETP.NE.U32.AND P0, PT, RZ, c[0x0][0x238], PT ;  /* 0x00008e00ff007a0c */ /* 0x000fe20003f05070 */
[----:B------:R-:W-:Y:S01]  /*0040*/  HFMA2.MMA R36, -RZ, RZ, 0, 0 ;  /* 0x00000000ff247435 */ /* 0x000fe200000001ff */
[----:B------:R-:W1:Y:S01]  /*0050*/  I2F.RP R8, R11 ;  /* 0x0000000b00087306 */ /* 0x000e620000209400 */
[----:B------:R-:W-:Y:S01]  /*0060*/  ISETP.NE.U32.AND P1, PT, RZ, c[0x0][0x250], PT ;  /* 0x00009400ff007a0c */ /* 0x000fe20003f25070 */
[----:B------:R-:W-:Y:S01]  /*0070*/  ULDC.64 UR4, c[0x0][0x118] ;  /* 0x0000460000047ab9 */ /* 0x000fe20000000a00 */
[----:B------:R-:W-:Y:S01]  /*0080*/  ISETP.NE.AND.EX P0, PT, RZ, c[0x0][0x23c], PT, P0 ;  /* 0x00008f00ff007a0c */ /* 0x000fe20003f05300 */
[----:B------:R-:W2:Y:S01]  /*0090*/  S2R R39, SR_CTAID.X ;  /* 0x0000000000277919 */ /* 0x000ea20000002500 */
[----:B------:R-:W-:Y:S01]  /*00a0*/  ISETP.NE.AND.EX P1, PT, RZ, c[0x0][0x254], PT, P1 ;  /* 0x00009500ff007a0c */ /* 0x000fe20003f25310 */
[----:B------:R-:W-:-:S02]  /*00b0*/  IMAD.MOV.U32 R38, RZ, RZ, RZ ;  /* 0x000000ffff267224 */ /* 0x000fc400078e00ff */
        /* <DEDUP_REMOVED lines=12> */
[----:B------:R-:W-:Y:S01]  /*0180*/  MOV R12, c[0x0][0x174] ;  /* 0x00005d00000c7a02 */ /* 0x000fe20000000f00 */
[----:B------:R-:W-:Y:S01]  /*0190*/  HFMA2.MMA R41, -RZ, RZ, 0, 0 ;  /* 0x00000000ff297435 */ /* 0x000fe200000001ff */
[----:B------:R-:W-:-:S02]  /*01a0*/  MOV R42, RZ ;  /* 0x000000ff002a7202 */ /* 0x000fc40000000f00 */
[----:B0-----:R-:W-:Y:S01]  /*01b0*/  IABS R2, R0 ;  /* 0x0000000000027213 */ /* 0x001fe20000000000 */
[----:B-1----:R-:W-:Y:S01]  /*01c0*/  HFMA2.MMA R6, -RZ, RZ, 0, 0 ;  /* 0x00000000ff067435 */ /* 0x002fe200000001ff */
[----:B------:R-:W-:Y:S01]  /*01d0*/  ISETP.GE.AND P3, PT, R12, 0x1, PT ;  /* 0x000000010c00780c */ /* 0x000fe20003f66270 */
        /* <DEDUP_REMOVED lines=13> */
[----:B------:R-:W-:Y:S01]  /*02b0*/  IMAD.WIDE.U32 R4, R39, c[0x0][0x1e0], RZ ;  /* 0x0000780027047a25 */ /* 0x000fe200078e00ff */
[----:B------:R-:W-:-:S03]  /*02c0*/  IADD3 R3, R3, R7, RZ ;  /* 0x0000000703037210 */ /* 0x000fc60007ffe0ff */
[----:B------:R-:W-:Y:S02]  /*02d0*/  IMAD R9, R39, c[0x0][0x1e4], R6 ;  /* 0x0000790027097a24 */ /* 0x000fe400078e0206 */
[----:B------:R-:W-:Y:S02]  /*02e0*/  IMAD R10, R148, c[0x0][0x278], RZ ;  /* 0x00009e00940a7a24 */ /* 0x000fe400078e02ff */
[----:B------:R-:W-:Y:S01]  /*02f0*/  IMAD.WIDE.U32 R2, R0, c[0x0][0x1d8], R2 ;  /* 0x0000760000027a25 */ /* 0x000fe200078e0002 */
[----:B------:R-:W-:-:S03]  /*0300*/  IADD3 R5, R5, R9, RZ ;  /* 0x0000000905057210 */ /* 0x000fc60007ffe0ff */
[----:B------:R-:W-:Y:S01]  /*0310*/  @!P1 IMAD.IADD R8, R8, 0x1, -R11 ;  /* 0x0000000108089824 */ /* 0x000fe200078e0a0b */
[----:B------:R-:W-:Y:S01]  /*0320*/  @!P1 IADD3 R40, R40, 0x1, RZ ;  /* 0x0000000128289810 */ /* 0x000fe20007ffe0ff */
[C---:B------:R-:W-:Y:S01]  /*0330*/  IMAD R9, R39.reuse, c[0x0][0x27c], R10 ;  /* 0x00009f0027097a24 */ /* 0x040fe200078e020a */
[----:B------:R-:W-:Y:S01]  /*0340*/  ISETP.NE.AND P1, PT, RZ, c[0x0][0x178], PT ;  /* 0x00005e00ff007a0c */ /* 0x000fe20003f25270 */
[----:B------:R-:W-:Y:S01]  /*0350*/  IMAD R10, R148, c[0x0][0x1b0], RZ ;  /* 0x00006c00940a7a24 */ /* 0x000fe200078e02ff */
[----:B------:R-:W-:Y:S01]  /*0360*/  ISETP.GE.U32.AND P0, PT, R8, R11, PT ;  /* 0x0000000b0800720c */ /* 0x000fe20003f06070 */
[----:B------:R-:W-:Y:S01]  /*0370*/  IMAD.WIDE.U32 R6, R39, c[0x0][0x278], RZ ;  /* 0x00009e0027067a25 */ /* 0x000fe200078e00ff */
[----:B------:R-:W-:-:S03]  /*0380*/  LEA R11, R12, 0xffffff00, 0x8 ;  /* 0xffffff000c0b7811 */ /* 0x000fc600078e40ff */
[----:B------:R-:W-:Y:S01]  /*0390*/  IMAD R17, R39, c[0x0][0x1b4], R10 ;  /* 0x00006d0027117a24 */ /* 0x000fe200078e020a */
[----:B------:R-:W-:Y:S01]  /*03a0*/  SHF.R.S32.HI R13, RZ, 0x1f, R11 ;  /* 0x0000001fff0d7819 */ /* 0x000fe2000001140b */
[----:B------:R-:W-:Y:S01]  /*03b0*/  IMAD R10, R0, c[0x0][0x1dc], R15 ;  /* 0x00007700000a7a24 */ /* 0x000fe200078e020f */
[----:B------:R-:W-:Y:S01]  /*03c0*/  IADD3 R47, P4, R11, R2, RZ ;  /* 0x000000020b2f7210 */ /* 0x000fe20007f9e0ff */
[----:B------:R-:W-:Y:S01]  /*03d0*/  IMAD R15, R37, c[0x0][0x1e8], RZ ;  /* 0x00007a00250f7a24 */ /* 0x000fe200078e02ff */
[----:B------:R-:W-:Y:S01]  /*03e0*/  IADD3 R7, R7, R9, RZ ;  /* 0x0000000907077210 */ /* 0x000fe20007ffe0ff */
[----:B------:R-:W-:Y:S01]  /*03f0*/  IMAD.WIDE.U32 R8, R39, c[0x0][0x1b0], RZ ;  /* 0x00006c0027087a25 */ /* 0x000fe200078e00ff */
[----:B------:R-:W-:Y:S02]  /*0400*/  IADD3.X R10, R13, R3, R10, P4, !PT ;  /* 0x000000030d0a7210 */ /* 0x000fe400027fe40a */
[----:B------:R-:W-:Y:S01]  /*0410*/  @P0 IADD3 R40, R40, 0x1, RZ ;  /* 0x0000000128280810 */ /* 0x000fe20007ffe0ff */
[----:B------:R-:W-:-:S03]  /*0420*/  IMAD.WIDE.U32 R2, R0, c[0x0][0x1e8], R4 ;  /* 0x00007a0000027a25 */ /* 0x000fc600078e0004 */
[----:B------:R-:W-:Y:S01]  /*0430*/  @!P2 IADD3 R40, -R40, RZ, RZ ;  /* 0x000000ff2828a210 */ /* 0x000fe20007ffe1ff */
[----:B------:R-:W-:Y:S01]  /*0440*/  IMAD.IADD R9, R9, 0x1, R17 ;  /* 0x0000000109097824 */ /* 0x000fe200078e0211 */
[----:B------:R-:W-:Y:S01]  /*0450*/  IADD3 R46, P0, R11, R2, RZ ;  /* 0x000000020b2e7210 */ /* 0x000fe20007f1e0ff */
[----:B------:R-:W-:Y:S01]  /*0460*/  IMAD R17, R37, c[0x0][0x280], RZ ;  /* 0x0000a00025117a24 */ /* 0x000fe200078e02ff */
[----:B------:R-:W-:Y:S01]  /*0470*/  @!P1 LOP3.LUT R40, RZ, c[0x0][0x178], RZ, 0x33, !PT ;  /* 0x00005e00ff289a12 */ /* 0x000fe200078e33ff */
[C---:B------:R-:W-:Y:S01]  /*0480*/  IMAD.WIDE.U32 R4, R0.reuse, c[0x0][0x280], R6 ;  /* 0x0000a00000047a25 */ /* 0x040fe200078e0006 */
[----:B------:R-:W-:Y:S02]  /*0490*/  LEA R45, P1, R47, c[0x0][0x240], 0x1 ;  /* 0x000090002f2d7a11 */ /* 0x000fe400078208ff */
[----:B------:R-:W-:Y:S01]  /*04a0*/  SHF.R.S32.HI R150, RZ, 0x1f, R40 ;  /* 0x0000001fff967819 */ /* 0x000fe20000011428 */
[C---:B------:R-:W-:Y:S01]  /*04b0*/  IMAD R15, R0.reuse, c[0x0][0x1ec], R15 ;  /* 0x00007b00000f7a24 */ /* 0x040fe200078e020f */
[----:B------:R-:W-:Y:S01]  /*04c0*/  IADD3 R51, P2, R11, R4, RZ ;  /* 0x000000040b337210 */ /* 0x000fe20007f5e0ff */
[----:B------:R-:W-:Y:S01]  /*04d0*/  IMAD R17, R0, c[0x0][0x284], R17 ;  /* 0x0000a10000117a24 */ /* 0x000fe200078e0211 */
[----:B------:R-:W-:Y:S01]  /*04e0*/  LEA.HI.X R47, R47, c[0x0][0x244], R10, 0x1, P1 ;  /* 0x000091002f2f7a11 */ /* 0x000fe200008f0c0a */
[----:B------:R-:W-:Y:S01]  /*04f0*/  IMAD.WIDE.U32 R8, R40, c[0x0][0x1c8], R8 ;  /* 0x0000720028087a25 */ /* 0x000fe200078e0008 */
[----:B------:R-:W-:Y:S01]  /*0500*/  IADD3.X R3, R13, R3, R15, P0, !PT ;  /* 0x000000030d037210 */ /* 0x000fe200007fe40f */
[----:B------:R-:W-:Y:S01]  /*0510*/  HFMA2.MMA R10, -RZ, RZ, 0, 0 ;  /* 0x00000000ff0a7435 */ /* 0x000fe200000001ff */
[----:B------:R-:W-:-:S02]  /*0520*/  ISETP.NE.U32.AND P0, PT, RZ, c[0x0][0x260], PT ;  /* 0x00009800ff007a0c */ /* 0x000fc40003f05070 */
[----:B------:R-:W-:Y:S01]  /*0530*/  IADD3.X R4, R13, R5, R17, P2, !PT ;  /* 0x000000050d047210 */ /* 0x000fe200017fe411 */
[----:B------:R-:W-:Y:S01]  /*0540*/  IMAD R5, R150, c[0x0][0x1c8], RZ ;  /* 0x0000720096057a24 */ /* 0x000fe200078e02ff */
[----:B------:R-:W-:Y:S02]  /*0550*/  LEA R44, P2, R46, c[0x0][0x248], 0x1 ;  /* 0x000092002e2c7a11 */ /* 0x000fe400078408ff */
[----:B------:R-:W-:Y:S01]  /*0560*/  ISETP.NE.AND.EX P0, PT, RZ, c[0x0][0x264], PT, P0 ;  /* 0x00009900ff007a0c */ /* 0x000fe20003f05300 */
[----:B------:R-:W-:Y:S01]  /*0570*/  IMAD R5, R40, c[0x0][0x1cc], R5 ;  /* 0x0000730028057a24 */ /* 0x000fe200078e0205 */
[----:B------:R-:W-:Y:S02]  /*0580*/  ISETP.NE.U32.AND P1, PT, RZ, c[0x0][0x328], PT ;  /* 0x0000ca00ff007a0c */ /* 0x000fe40003f25070 */
[----:B------:R-:W-:Y:S02]  /*0590*/  LEA.HI.X R46, R46, c[0x0][0x24c], R3, 0x1, P2 ;  /* 0x000093002e2e7a11 */ /* 0x000fe400010f0c03 */
[----:B------:R-:W-:-:S02]  /*05a0*/  ISETP.NE.AND.EX P1, PT, RZ, c[0x0][0x32c], PT, P1 ;  /* 0x0000cb00ff007a0c */ /* 0x000fc40003f25310 */
[----:B------:R-:W-:Y:S02]  /*05b0*/  ISETP.NE.U32.AND P2, PT, RZ, c[0x0][0x348], PT ;  /* 0x0000d200ff007a0c */ /* 0x000fe40003f45070 */
[----:B------:R-:W-:Y:S02]  /*05c0*/  LEA R49, P4, R51, c[0x0][0x308], 0x1 ;  /* 0x0000c20033317a11 */ /* 0x000fe400078808ff */
[----:B------:R-:W-:Y:S01]  /*05d0*/  ISETP.NE.AND.EX P2, PT, RZ, c[0x0][0x34c], PT, P2 ;  /* 0x0000d300ff007a0c */ /* 0x000fe20003f45320 */
[----:B------:R-:W-:Y:S01]  /*05e0*/  @P0 IMAD R2, R39, c[0x0][0x164], R0 ;  /* 0x0000590027020a24 */ /* 0x000fe200078e0200 */
[----:B------:R-:W-:Y:S02]  /*05f0*/  IADD3 R11, P5, R11, R8, RZ ;  /* 0x000000080b0b7210 */ /* 0x000fe40007fbe0ff */
[----:B------:R-:W-:Y:S01]  /*0600*/  IADD3 R50, R9, R5, RZ ;  /* 0x0000000509327210 */ /* 0x000fe20007ffe0ff */
[----:B------:R-:W-:Y:S01]  /*0610*/  @P0 IMAD R2, R2, c[0x0][0x174], RZ ;  /* 0x00005d0002020a24 */ /* 0x000fe200078e02ff */
[----:B------:R-:W-:Y:S01]  /*0620*/  LEA.HI.X R51, R51, c[0x0][0x30c], R4, 0x1, P4 ;  /* 0x0000c30033337a11 */ /* 0x000fe200020f0c04 */
[----:B------:R-:W-:Y:S01]  /*0630*/  CS2R R8, SRZ ;  /* 0x0000000000087805 */ /* 0x000fe2000001ff00 */
[----:B------:R-:W-:Y:S01]  /*0640*/  @P1 LEA R10, P4, R0, c[0x0][0x328], 0x2 ;  /* 0x0000ca00000a1a11 */ /* 0x000fe200078810ff */
[----:B------:R-:W-:Y:S01]  /*0650*/  IMAD.X R50, R13, 0x1, R50, P5 ;  /* 0x000000010d327824 */ /* 0x000fe200028e0632 */
[----:B------:R-:W-:Y:S01]  /*0660*/  MOV R3, RZ ;  /* 0x000000ff00037202 */ /* 0x000fe20000000f00 */
[----:B------:R-:W-:Y:S01]  /*0670*/  @P0 IMAD.MOV.U32 R13, RZ, RZ, 0x8 ;  /* 0x00000008ff0d0424 */ /* 0x000fe200078e00ff */
[----:B------:R-:W-:Y:S01]  /*0680*/  LEA R48, P6, R11, c[0x0][0x230], 0x1 ;  /* 0x00008c000b307a11 */ /* 0x000fe200078c08ff */
[----:B------:R-:W-:Y:S01]  /*0690*/  @P0 IMAD R2, R2, c[0x0][0x16c], RZ ;  /* 0x00005b0002020a24 */ /* 0x000fe200078e02ff */
[----:B------:R-:W-:-:S02]  /*06a0*/  @P1 LEA.HI.X R3, R0, c[0x0][0x32c], R37, 0x2, P4 ;  /* 0x0000cb0000031a11 */ /* 0x000fc400020f1425 */
[----:B------:R-:W-:Y:S01]  /*06b0*/  @P2 LEA R8, P5, R0, c[0x0][0x348], 0x2 ;  /* 0x0000d20000082a11 */ /* 0x000fe200078a10ff */
[----:B------:R-:W-:Y:S01]  /*06c0*/  @P0 IMAD.WIDE R12, R2, R13, c[0x0][0x260] ;  /* 0x00009800020c0625 */ /* 0x000fe200078e020d */
[----:B------:R-:W-:Y:S01]  /*06d0*/  LEA.HI.X R50, R11, c[0x0][0x234], R50, 0x1, P6 ;  /* 0x00008d000b327a11 */ /* 0x000fe200030f0c32 */
[----:B------:R-:W-:Y:S01]  /*06e0*/  @!P0 CS2R R12, SRZ ;  /* 0x00000000000c8805 */ /* 0x000fe2000001ff00 */
[----:B------:R-:W-:Y:S01]  /*06f0*/  @P2 LEA.HI.X R9, R0, c[0x0][0x34c], R37, 0x2, P5 ;  /* 0x0000d30000092a11 */ /* 0x000fe200028f1425 */
[----:B------:R-:W-:Y:S01]  /*0700*/  IMAD.MOV.U32 R11, RZ, RZ, R3 ;  /* 0x000000ffff0b7224 */ /* 0x000fe200078e0003 */
[----:B------:R-:W-:Y:S05]  /*0710*/  @!P3 BRA `(.L_x_6907) ;  /* 0x00006bc00000b947 */ /* 0x000fea0003800000 */
[----:B------:R-:W0:Y:S01]  /*0720*/  S2R R43, SR_TID.X ;  /* 0x00000000002b7919 */ /* 0x000e220000002100 */
[----:B------:R-:W-:Y:S01]  /*0730*/  MOV R42, RZ ;  /* 0x000000ff002a7202 */ /* 0x000fe20000000f00 */
[----:B------:R-:W-:Y:S01]  /*0740*/  IMAD.MOV.U32 R41, RZ, RZ, RZ ;  /* 0x000000ffff297224 */ /* 0x000fe200078e00ff */
[----:B------:R-:W-:Y:S01]  /*0750*/  MOV R53, RZ ;  /* 0x000000ff00357202 */ /* 0x000fe20000000f00 */
[----:B------:R-:W1:Y:S01]  /*0760*/  S2R R52, SR_LANEID ;  /* 0x0000000000347919 */ /* 0x000e620000000000 */
[----:B0-----:R-:W-:-:S02]  /*0770*/  SHF.L.U32 R54, R43, 0x3, RZ ;  /* 0x000000032b367819 */ /* 0x001fc400000006ff */
[C---:B------:R-:W-:Y:S02]  /*0780*/  IADD3 R2, R43.reuse, 0x20, RZ ;  /* 0x000000202b027810 */ /* 0x040fe40007ffe0ff */
[----:B------:R-:W-:Y:S02]  /*0790*/  LOP3.LUT R6, R54, 0xffffff00, RZ, 0xc0, !PT ;  /* 0xffffff0036067812 */ /* 0x000fe400078ec0ff */
[C---:B------:R-:W-:Y:S02]  /*07a0*/  IADD3 R56, R43.reuse, 0x40, RZ ;  /* 0x000000402b387810 */ /* 0x040fe40007ffe0ff */
[C---:B------:R-:W-:Y:S02]  /*07b0*/  IADD3 R4, R43.reuse, 0x60, RZ ;  /* 0x000000602b047810 */ /* 0x040fe40007ffe0ff */
[C---:B------:R-:W-:Y:S02]  /*07c0*/  IADD3 R58, R43.reuse, 0x80, RZ ;  /* 0x000000802b3a7810 */ /* 0x040fe40007ffe0ff */
[----:B------:R-:W-:-:S02]  /*07d0*/  IADD3 R14, R43, 0xa0, RZ ;  /* 0x000000a02b0e7810 */ /* 0x000fc40007ffe0ff */
[C---:B------:R-:W-:Y:S02]  /*07e0*/  IADD3 R60, R43.reuse, 0xc0, RZ ;  /* 0x000000c02b3c7810 */ /* 0x040fe40007ffe0ff */
[C---:B------:R-:W-:Y:S02]  /*07f0*/  IADD3 R16, R43.reuse, 0xe0, RZ ;  /* 0x000000e02b107810 */ /* 0x040fe40007ffe0ff */
[----:B------:R-:W-:Y:S02]  /*0800*/  LOP3.LUT R6, R6, 0x1f, R43, 0xf8, !PT ;  /* 0x0000001f06067812 */ /* 0x000fe400078ef82b */
[----:B------:R-:W-:Y:S02]  /*0810*/  LOP3.LUT R152, R43, 0x1f, RZ, 0xc0, !PT ;  /* 0x0000001f2b987812 */ /* 0x000fe400078ec0ff */
[----:B------:R-:W-:Y:S02]  /*0820*/  LEA.HI.SX32 R54, R54, R54, 0x1b ;  /* 0x0000003636367211 */ /* 0x000fe400078fdaff */
[----:B------:R-:W-:-:S02]  /*0830*/  LEA.HI.SX32 R55, R2, R43, 0x1b ;  /* 0x0000002b02377211 */ /* 0x000fc400078fdaff */
[-C--:B------:R-:W-:Y:S02]  /*0840*/  LEA.HI.SX32 R56, R56, R43.reuse, 0x1b ;  /* 0x0000002b38387211 */ /* 0x080fe400078fdaff */
[-C--:B------:R-:W-:Y:S02]  /*0850*/  LEA.HI.SX32 R57, R4, R43.reuse, 0x1b ;  /* 0x0000002b04397211 */ /* 0x080fe400078fdaff */
[-C--:B------:R-:W-:Y:S02]  /*0860*/  LEA.HI.SX32 R58, R58, R43.reuse, 0x1b ;  /* 0x0000002b3a3a7211 */ /* 0x080fe400078fdaff */
[-C--:B------:R-:W-:Y:S02]  /*0870*/  LEA.HI.SX32 R59, R14, R43.reuse, 0x1b ;  /* 0x0000002b0e3b7211 */ /* 0x080fe400078fdaff */
[-C--:B------:R-:W-:Y:S02]  /*0880*/  LEA.HI.SX32 R60, R60, R43.reuse, 0x1b ;  /* 0x0000002b3c3c7211 */ /* 0x080fe400078fdaff */
[----:B------:R-:W-:-:S02]  /*0890*/  LEA.HI.SX32 R61, R16, R43, 0x1b ;  /* 0x0000002b103d7211 */ /* 0x000fc400078fdaff */
        /* <DEDUP_REMOVED lines=8> */
.L_x_6955:
[----:B------:R-:W-:Y:S01]  /*0920*/  IADD3 R154, -R53, c[0x0][0x174], RZ ;  /* 0x00005d00359a7a10 */ /* 0x000fe20007ffe1ff */
[----:B------:R-:W-:Y:S01]  /*0930*/  BAR.SYNC.DEFER_BLOCKING 0x0 ;  /* 0x0000000000007b1d */ /* 0x000fe20000010000 */
[----:B0-----:R-:W-:Y:S02]  /*0940*/  LEA R2, P3, R6, R45, 0x1 ;  /* 0x0000002d06027211 */ /* 0x001fe400078608ff */
[----:B------:R-:W-:Y:S02]  /*0950*/  LEA R4, R154, 0xffffff00, 0x8 ;  /* 0xffffff009a047811 */ /* 0x000fe400078e40ff */
[----:B------:R-:W-:Y:S02]  /*0960*/  PRMT R14, RZ, 0x7610, R14 ;  /* 0x00007610ff0e7816 */ /* 0x000fe4000000000e */
[----:B------:R-:W-:-:S02]  /*0970*/  IADD3 R87, -R4, c[0x0][0x168], RZ ;  /* 0x00005a0004577a10 */ /* 0x000fc40007ffe1ff */
[C---:B------:R-:W-:Y:S02]  /*0980*/  LEA.HI.X R3, R6.reuse, R47, R7, 0x1, P3 ;  /* 0x0000002f06037211 */ /* 0x040fe400018f0c07 */
[-C--:B------:R-:W-:Y:S02]  /*0990*/  ISETP.GE.AND P0, PT, R6, R87.reuse, PT ;  /* 0x000000570600720c */ /* 0x080fe40003f06270 */
[-C--:B------:R-:W-:Y:S02]  /*09a0*/  ISETP.GE.AND P1, PT, R62, R87.reuse, PT ;  /* 0x000000573e00720c */ /* 0x080fe40003f26270 */
[----:B------:R-:W-:Y:S02]  /*09b0*/  ISETP.GE.AND P2, PT, R63, R87, PT ;  /* 0x000000573f00720c */ /* 0x000fe40003f46270 */
[----:B------:R-:W-:Y:S02]  /*09c0*/  PRMT R5, RZ, 0x7610, R5 ;  /* 0x00007610ff057816 */ /* 0x000fe40000000005 */
[----:B------:R-:W-:-:S05]  /*09d0*/  PRMT R16, RZ, 0x7610, R16 ;  /* 0x00007610ff107816 */ /* 0x000fca0000000010 */
        /* <DEDUP_REMOVED lines=22> */
[C---:B------:R-:W-:Y:S01]  /*0b40*/  LEA.HI.SX32 R69, R52.reuse, R52, 0x1b ;  /* 0x0000003434457211 */ /* 0x040fe200078fdaff */
[----:B------:R-:W-:Y:S01]  /*0b50*/  IMAD.SHL.U32 R70, R21, 0x2, RZ ;  /* 0x0000000215467824 */ /* 0x000fe200078e00ff */
[C---:B0-----:R-:W-:Y:S02]  /*0b60*/  IADD3 R3, R52.reuse, 0x60, RZ ;  /* 0x0000006034037810 */ /* 0x041fe40007ffe0ff */
[----:B------:R-:W-:-:S02]  /*0b70*/  IADD3 R21, R52, 0x80, RZ ;  /* 0x0000008034157810 */ /* 0x000fc40007ffe0ff */
[----:B------:R-:W-:Y:S02]  /*0b80*/  SHF.L.U32 R71, R23, 0x1, RZ ;  /* 0x0000000117477819 */ /* 0x000fe400000006ff */
[-C--:B------:R-:W-:Y:S02]  /*0b90*/  LEA.HI.SX32 R3, R3, R52.reuse, 0x1b ;  /* 0x0000003403037211 */ /* 0x080fe400078fdaff */
[C---:B------:R-:W-:Y:S02]  /*0ba0*/  IADD3 R23, R52.reuse, 0xa0, RZ ;  /* 0x000000a034177810 */ /* 0x040fe40007ffe0ff */
[C---:B------:R-:W-:Y:S02]  /*0bb0*/  IADD3 R25, R52.reuse, 0xc0, RZ ;  /* 0x000000c034197810 */ /* 0x040fe40007ffe0ff */
[----:B------:R-:W-:Y:S02]  /*0bc0*/  IADD3 R27, R52, 0xe0, RZ ;  /* 0x000000e0341b7810 */ /* 0x000fe40007ffe0ff */
[----:B------:R-:W-:-:S02]  /*0bd0*/  LEA.HI.SX32 R21, R21, R52, 0x1b ;  /* 0x0000003415157211 */ /* 0x000fc400078fdaff */
[----:B------:R-:W-:Y:S02]  /*0be0*/  SHF.L.U32 R69, R69, 0x1, RZ ;  /* 0x0000000145457819 */ /* 0x000fe400000006ff */
[----:B------:R-:W-:Y:S01]  /*0bf0*/  SHF.L.U32 R72, R3, 0x1, RZ ;  /* 0x0000000103487819 */ /* 0x000fe200000006ff */
[----:B------:R-:W-:Y:S01]  /*0c00*/  IMAD.SHL.U32 R73, R21, 0x2, RZ ;  /* 0x0000000215497824 */ /* 0x000fe200078e00ff */
[-C--:B------:R-:W-:Y:S02]  /*0c10*/  LEA.HI.SX32 R23, R23, R52.reuse, 0x1b ;  /* 0x0000003417177211 */ /* 0x080fe400078fdaff */
[----:B------:R-:W-:Y:S02]  /*0c20*/  SHF.L.U32 R3, R52, 0x3, RZ ;  /* 0x0000000334037819 */ /* 0x000fe400000006ff */
[-C--:B------:R-:W-:Y:S02]  /*0c30*/  LEA.HI.SX32 R25, R25, R52.reuse, 0x1b ;  /* 0x0000003419197211 */ /* 0x080fe400078fdaff */
[----:B------:R-:W-:-:S02]  /*0c40*/  LEA.HI.SX32 R27, R27, R52, 0x1b ;  /* 0x000000341b1b7211 */ /* 0x000fc400078fdaff */
[----:B------:R-:W-:Y:S02]  /*0c50*/  SHF.L.U32 R74, R23, 0x1, RZ ;  /* 0x00000001174a7819 */ /* 0x000fe400000006ff */
[----:B------:R-:W-:Y:S01]  /*0c60*/  LEA.HI.SX32 R78, R3, R3, 0x1b ;  /* 0x00000003034e7211 */ /* 0x000fe200078fdaff */
[----:B------:R-:W-:Y:S01]  /*0c70*/  IMAD.SHL.U32 R76, R27, 0x2, RZ ;  /* 0x000000021b4c7824 */ /* 0x000fe200078e00ff */
[----:B------:R-:W-:Y:S02]  /*0c80*/  SHF.L.U32 R75, R25, 0x1, RZ ;  /* 0x00000001194b7819 */ /* 0x000fe400000006ff */
[----:B------:R-:W-:Y:S02]  /*0c90*/  SHF.L.U32 R78, R78, 0x1, RZ ;  /* 0x000000014e4e7819 */ /* 0x000fe400000006ff */
[C---:B------:R-:W-:Y:S02]  /*0ca0*/  SHF.L.U32 R79, R6.reuse, 0x1, RZ ;  /* 0x00000001064f7819 */ /* 0x040fe400000006ff */
[----:B------:R-:W-:-:S02]  /*0cb0*/  ISETP.GE.AND P6, PT, R6, R87, PT ;  /* 0x000000570600720c */ /* 0x000fc40003fc6270 */
[----:B------:R-:W-:Y:S02]  /*0cc0*/  SHF.L.U64.HI R77, R6, 0x1, R7 ;  /* 0x00000001064d7819 */ /* 0x000fe40000010207 */
[----:B------:R-:W-:Y:S02]  /*0cd0*/  IADD3 R2, P0, R44, R79, RZ ;  /* 0x0000004f2c027210 */ /* 0x000fe40007f1e0ff */
[-C--:B------:R-:W-:Y:S02]  /*0ce0*/  ISETP.GE.AND P2, PT, R64, R87.reuse, PT ;  /* 0x000000574000720c */ /* 0x080fe40003f46270 */
[-C--:B------:R-:W-:Y:S01]  /*0cf0*/  ISETP.GE.AND P3, PT, R65, R87.reuse, PT ;  /* 0x000000574100720c */ /* 0x080fe20003f66270 */
[----:B------:R-:W-:Y:S01]  /*0d00*/  IMAD.X R3, R46, 0x1, R77, P0 ;  /* 0x000000012e037824 */ /* 0x000fe200000e064d */
        /* <DEDUP_REMOVED lines=10> */
[----:B--2---:R-:W-:Y:S01]  /*0db0*/  LEA R16, P1, R6, R49, 0x1 ;  /* 0x0000003106107211 */ /* 0x004fe200078208ff */
[----:B------:R0:W-:Y:S04]  /*0dc0*/  STS.U16 [R72+0xc0], R15 ;  /* 0x0000c00f48007388 */ /* 0x0001e80000000400 */
[----:B------:R1:W-:Y:S04]  /*0dd0*/  STS.U16 [R73+0x100], R18 ;  /* 0x0001001249007388 */ /* 0x0003e80000000400 */
[----:B------:R2:W-:Y:S01]  /*0de0*/  STS.U16 [R74+0x140], R17 ;  /* 0x000140114a007388 */ /* 0x0005e20000000400 */
[----:B0-----:R-:W-:-:S03]  /*0df0*/  PRMT R15, RZ, 0x7610, R15 ;  /* 0x00007610ff0f7816 */ /* 0x001fc6000000000f */
[----:B------:R0:W-:Y:S01]  /*0e00*/  STS.U16 [R75+0x180], R20 ;  /* 0x000180144b007388 */ /* 0x0001e20000000400 */
[----:B-1----:R-:W-:-:S03]  /*0e10*/  PRMT R18, RZ, 0x7610, R18 ;  /* 0x00007610ff127816 */ /* 0x002fc60000000012 */
[----:B------:R1:W-:Y:S01]  /*0e20*/  STS.U16 [R76+0x1c0], R19 ;  /* 0x0001c0134c007388 */ /* 0x0003e20000000400 */
[----:B------:R-:W-:-:S06]  /*0e30*/  NOP ;  /* 0x0000000000007918 */ /* 0x000fcc0000000000 */
[----:B------:R-:W-:Y:S01]  /*0e40*/  LDS.U16 R156, [R78] ;  /* 0x000000004e9c7984 */ /* 0x000fe20000000400 */
[----:B--2---:R-:W-:Y:S02]  /*0e50*/  LEA.HI.X R17, R6, R51, R7, 0x1, P1 ;  /* 0x0000003306117211 */ /* 0x004fe400008f0c07 */
[-C--:B------:R-:W-:Y:S01]  /*0e60*/  ISETP.GE.AND P1, PT, R63, R87.reuse, PT ;  /* 0x000000573f00720c */ /* 0x080fe20003f26270 */
[----:B------:R-:W-:Y:S01]  /*0e70*/  LDS.U16 R80, [R78+0x2] ;  /* 0x000002004e507984 */ /* 0x000fe20000000400 */
[----:B0-----:R-:W-:Y:S02]  /*0e80*/  PRMT R20, RZ, 0x7610, R20 ;  /* 0x00007610ff147816 */ /* 0x001fe40000000014 */
[----:B-1----:R-:W-:Y:S01]  /*0e90*/  PRMT R19, RZ, 0x7610, R19 ;  /* 0x00007610ff137816 */ /* 0x002fe20000000013 */
        /* <DEDUP_REMOVED lines=33> */
[----:B------:R1:W-:Y:S01]  /*10b0*/  STS.U16 [R76+0x1c0], R19 ;  /* 0x0001c0134c007388 */ /* 0x0003e20000000400 */
[----:B------:R-:W-:-:S06]  /*10c0*/  NOP ;  /* 0x0000000000007918 */ /* 0x000fcc0000000000 */
[----:B------:R-:W-:Y:S04]  /*10d0*/  LDS.U16 R30, [R78] ;  /* 0x000000004e1e7984 */ /* 0x000fe80000000400 */
[----:B------:R-:W2:Y:S04]  /*10e0*/  LDS.U16 R31, [R78+0x2] ;  /* 0x000002004e1f7984 */ /* 0x000ea80000000400 */
        /* <DEDUP_REMOVED lines=18> */
[----:B------:R-:W-:Y:S01]  /*1210*/  SHF.R.S32.HI R5, RZ, 0x1f, R4 ;  /* 0x0000001fff057819 */ /* 0x000fe20000011404 */
[----:B------:R-:W-:-:S02]  /*1220*/  IMAD R22, R148, c[0x0][0x200], RZ ;  /* 0x0000800094167a24 */ /* 0x000fc400078e02ff */
[C---:B------:R-:W-:Y:S02]  /*1230*/  IMAD R29, R39.reuse, c[0x0][0x1f4], R20 ;  /* 0x00007d00271d7a24 */ /* 0x040fe400078e0214 */
[----:B------:R-:W-:-:S04]  /*1240*/  IMAD.WIDE.U32 R14, R39, c[0x0][0x1f0], RZ ;  /* 0x00007c00270e7a25 */ /* 0x000fc800078e00ff */
[C---:B-1----:R-:W-:Y:S02]  /*1250*/  IMAD.WIDE.U32 R18, R39.reuse, c[0x0][0x200], RZ ;  /* 0x0000800027127a25 */ /* 0x042fe400078e00ff */
[----:B------:R-:W-:Y:S02]  /*1260*/  @!P0 MOV R20, R4 ;  /* 0x0000000400148202 */ /* 0x000fe40000000f00 */
[C---:B------:R-:W-:Y:S01]  /*1270*/  IMAD R89, R39.reuse, c[0x0][0x204], R22 ;  /* 0x0000810027597a24 */ /* 0x040fe200078e0216 */
[----:B------:R-:W-:Y:S01]  /*1280*/  @!P0 MOV R21, R5 ;  /* 0x0000000500158202 */ /* 0x000fe20000000f00 */
[----:B------:R-:W-:Y:S01]  /*1290*/  @!P0 IMAD.WIDE.U32 R16, R39, c[0x0][0x1f0], R4 ;  /* 0x00007c0027108a25 */ /* 0x000fe200078e0004 */
[----:B------:R-:W-:-:S03]  /*12a0*/  IADD3 R15, R15, R29, RZ ;  /* 0x0000001d0f0f7210 */ /* 0x000fc60007ffe0ff */
[----:B------:R-:W-:Y:S01]  /*12b0*/  IMAD.IADD R23, R19, 0x1, R89 ;  /* 0x0000000113177824 */ /* 0x000fe200078e0259 */
[----:B------:R-:W-:Y:S01]  /*12c0*/  MOV R22, R18 ;  /* 0x0000001200167202 */ /* 0x000fe20000000f00 */
[----:B------:R-:W-:Y:S01]  /*12d0*/  @!P0 IMAD.WIDE.U32 R20, R39, c[0x0][0x200], R20 ;  /* 0x0000800027148a25 */ /* 0x000fe200078e0014 */
[----:B------:R-:W-:-:S03]  /*12e0*/  IADD3 R88, R53, -c[0x0][0x174], RZ ;  /* 0x80005d0035587a10 */ /* 0x000fc60007ffe0ff */
[----:B------:R-:W-:Y:S02]  /*12f0*/  IMAD R19, R37, c[0x0][0x1f8], RZ ;  /* 0x00007e0025137a24 */ /* 0x000fe400078e02ff */
[----:B------:R-:W-:Y:S01]  /*1300*/  @!P0 IMAD.IADD R17, R29, 0x1, R17 ;  /* 0x000000011d118824 */ /* 0x000fe200078e0211 */
[----:B------:R-:W-:Y:S01]  /*1310*/  @!P0 IADD3 R21, R89, R21, RZ ;  /* 0x0000001559158210 */ /* 0x000fe20007ffe0ff */
[C---:B------:R-:W-:Y:S02]  /*1320*/  IMAD R29, R0.reuse, c[0x0][0x1fc], R19 ;  /* 0x00007f00001d7a24 */ /* 0x040fe400078e0213 */
[----:B------:R-:W-:-:S04]  /*1330*/  IMAD.WIDE.U32 R18, R0, c[0x0][0x1f8], R14 ;  /* 0x00007e0000127a25 */ /* 0x000fc800078e000e */
[----:B------:R-:W-:Y:S02]  /*1340*/  IMAD R89, R37, c[0x0][0x208], RZ ;  /* 0x0000820025597a24 */ /* 0x000fe400078e02ff */
[----:B------:R-:W-:Y:S02]  /*1350*/  IMAD R88, R88, -0x100, RZ ;  /* 0xffffff0058587824 */ /* 0x000fe400078e02ff */
[----:B------:R-:W-:-:S04]  /*1360*/  IMAD.WIDE.U32 R22, R0, c[0x0][0x208], R22 ;  /* 0x0000820000167a25 */ /* 0x000fc800078e0016 */
[----:B------:R-:W-:Y:S01]  /*1370*/  @!P0 IMAD.WIDE.U32 R14, R0, c[0x0][0x1f8], R16 ;  /* 0x00007e00000e8a25 */ /* 0x000fe200078e0010 */
[----:B------:R-:W-:-:S03]  /*1380*/  IADD3 R99, P2, R88, R18, RZ ;  /* 0x0000001258637210 */ /* 0x000fc60007f5e0ff */
[C---:B------:R-:W-:Y:S01]  /*1390*/  IMAD R103, R0.reuse, c[0x0][0x20c], R89 ;  /* 0x0000830000677a24 */ /* 0x040fe200078e0259 */
[----:B------:R-:W-:Y:S01]  /*13a0*/  SHF.R.S32.HI R89, RZ, 0x1f, R88 ;  /* 0x0000001fff597819 */ /* 0x000fe20000011458 */
[----:B------:R-:W-:Y:S01]  /*13b0*/  @!P0 IMAD.WIDE.U32 R16, R0, c[0x0][0x208], R20 ;  /* 0x0000820000108a25 */ /* 0x000fe200078e0014 */
[----:B------:R-:W-:Y:S02]  /*13c0*/  IADD3 R21, P4, R88, R22, RZ ;  /* 0x0000001658157210 */ /* 0x000fe40007f9e0ff */
[----:B------:R-:W-:Y:S02]  /*13d0*/  @!P0 IADD3 R101, P1, R6, R14, RZ ;  /* 0x0000000e06658210 */ /* 0x000fe40007f3e0ff */
[C---:B------:R-:W-:Y:S02]  /*13e0*/  IADD3.X R100, R89.reuse, R29, R19, P2, !PT ;  /* 0x0000001d59647210 */ /* 0x040fe400017fe413 */
[----:B------:R-:W-:Y:S02]  /*13f0*/  IADD3.X R94, R89, R103, R23, P4, !PT ;  /* 0x00000067595e7210 */ /* 0x000fe400027fe417 */
[----:B------:R-:W-:-:S02]  /*1400*/  @!P0 IADD3.X R102, R7, R15, R29, P1, !PT ;  /* 0x0000000f07668210 */ /* 0x000fc40000ffe41d */
[C---:B------:R-:W-:Y:S02]  /*1410*/  LEA R14, P1, R6.reuse, c[0x0][0x268], 0x1 ;  /* 0x00009a00060e7a11 */ /* 0x040fe400078208ff */
[C---:B------:R-:W-:Y:S02]  /*1420*/  @!P0 IADD3 R95, P3, R6.reuse, R16, RZ ;  /* 0x00000010065f8210 */ /* 0x040fe40007f7e0ff */
[C---:B------:R-:W-:Y:S02]  /*1430*/  LEA R16, P2, R6.reuse, c[0x0][0x258], 0x1 ;  /* 0x0000960006107a11 */ /* 0x040fe400078408ff */
[----:B------:R-:W-:Y:S02]  /*1440*/  LEA.HI.X R15, R6, c[0x0][0x26c], R7, 0x1, P1 ;  /* 0x00009b00060f7a11 */ /* 0x000fe400008f0c07 */
[----:B------:R-:W-:Y:S02]  /*1450*/  @!P0 LEA R18, P1, R101, c[0x0][0x268], 0x1 ;  /* 0x00009a0065128a11 */ /* 0x000fe400078208ff */
[----:B------:R-:W-:-:S02]  /*1460*/  @!P0 IADD3.X R98, R7, R17, R103, P3, !PT ;  /* 0x0000001107628210 */ /* 0x000fc40001ffe467 */
[----:B------:R-:W-:Y:S02]  /*1470*/  LEA.HI.X R17, R6, c[0x0][0x25c], R7, 0x1, P2 ;  /* 0x0000970006117a11 */ /* 0x000fe400010f0c07 */
[----:B------:R-:W-:Y:S02]  /*1480*/  LEA R16, P4, R21, R16, 0x1 ;  /* 0x0000001015107211 */ /* 0x000fe400078808ff */
[----:B------:R-:W-:Y:S02]  /*1490*/  @!P0 LEA R20, P3, R95, c[0x0][0x258], 0x1 ;  /* 0x000096005f148a11 */ /* 0x000fe400078608ff */
[----:B------:R-:W-:Y:S02]  /*14a0*/  @!P0 LEA.HI.X R19, R101, c[0x0][0x26c], R102, 0x1, P1 ;  /* 0x00009b0065138a11 */ /* 0x000fe400008f0c66 */
[----:B------:R-:W-:Y:S02]  /*14b0*/  LEA.HI.X R17, R21, R17, R94, 0x1, P4 ;  /* 0x0000001115117211 */ /* 0x000fe400020f0c5e */
[----:B------:R-:W-:-:S02]  /*14c0*/  @!P0 LEA.HI.X R21, R95, c[0x0][0x25c], R98, 0x1, P3 ;  /* 0x000097005f158a11 */ /* 0x000fc400018f0c62 */
[----:B--2---:R-:W-:Y:S02]  /*14d0*/  PRMT R31, RZ, 0x5410, R31 ;  /* 0x00005410ff1f7816 */ /* 0x004fe4000000001f */
[----:B---3--:R-:W-:Y:S02]  /*14e0*/  PRMT R95, RZ, 0x5410, R34 ;  /* 0x00005410ff5f7816 */ /* 0x008fe40000000022 */
[----:B------:R-:W-:Y:S02]  /*14f0*/  PRMT R33, RZ, 0x5410, R33 ;  /* 0x00005410ff217816 */ /* 0x000fe40000000021 */
[----:B------:R-:W-:Y:S01]  /*1500*/  PRMT R35, RZ, 0x5410, R35 ;  /* 0x00005410ff237816 */ /* 0x000fe20000000023 */
[--C-:B-----5:R-:W-:Y:S01]  /*1510*/  FADD.FTZ R94, R95, R38.reuse ;  /* 0x000000265f5e7221 */ /* 0x120fe20000010000 */
[----:B------:R-:W-:Y:S01]  /*1520*/  LEA R14, P2, R99, R14, 0x1 ;  /* 0x0000000e630e7211 */ /* 0x000fe200078408ff */
[----:B------:R-:W-:Y:S02]  /*1530*/  BSSY B0, `(.L_x_6908) ;  /* 0x0000042000007945 */ /* 0x000fe40003800000 */
[----:B------:R-:W-:Y:S01]  /*1540*/  FADD.FTZ R95, R35, R38 ;  /* 0x00000026235f7221 */ /* 0x000fe20000010000 */
[----:B------:R-:W-:-:S02]  /*1550*/  LEA.HI.X R15, R99, R15, R100, 0x1, P2 ;  /* 0x0000000f630f7211 */ /* 0x000fc400010f0c64 */
[----:B------:R-:W-:Y:S02]  /*1560*/  FSETP.GTU.FTZ.AND P3, PT, R94, 20, PT ;  /* 0x41a000005e00780b */ /* 0x000fe40003f7c000 */
[----:B------:R-:W-:Y:S01]  /*1570*/  FSETP.GTU.FTZ.AND P2, PT, R95, 20, PT ;  /* 0x41a000005f00780b */ /* 0x000fe20003f5c000 */
        /* <DEDUP_REMOVED lines=9> */
[----:B------:R2:W3:Y:S04]  /*1610*/  LDS.U16 R29, [R78] ;  /* 0x000000004e1d7984 */ /* 0x0004e80000000400 */
[----:B------:R2:W4:Y:S04]  /*1620*/  LDS.U16 R28, [R78+0x2] ;  /* 0x000002004e1c7984 */ /* 0x0005280000000400 */
[----:B------:R2:W2:Y:S04]  /*1630*/  LDS.U16 R27, [R78+0x4] ;  /* 0x000004004e1b7984 */ /* 0x0004a80000000400 */
[----:B------:R0:W2:Y:S04]  /*1640*/  LDS.U16 R26, [R78+0x6] ;  /* 0x000006004e1a7984 */ /* 0x0000a80000000400 */
[----:B------:R0:W2:Y:S04]  /*1650*/  LDS.U16 R25, [R78+0x8] ;  /* 0x000008004e197984 */ /* 0x0000a80000000400 */
[----:B------:R0:W2:Y:S04]  /*1660*/  LDS.U16 R24, [R78+0xa] ;  /* 0x00000a004e187984 */ /* 0x0000a80000000400 */
[----:B------:R1:W2:Y:S04]  /*1670*/  LDS.U16 R23, [R78+0xc] ;  /* 0x00000c004e177984 */ /* 0x0002a80000000400 */
[----:B------:R2:W2:Y:S01]  /*1680*/  LDS.U16 R22, [R78+0xe] ;  /* 0x00000e004e167984 */ /* 0x0004a20000000400 */
[----:B0-----:R-:W-:-:S05]  /*1690*/  PRMT R91, RZ, 0x5410, R30 ;  /* 0x00005410ff5b7816 */ /* 0x001fca000000001e */
[----:B------:R-:W-:Y:S01]  /*16a0*/  FADD.FTZ R90, R91, R38 ;  /* 0x000000265b5a7221 */ /* 0x000fe20000010000 */
[----:B-1----:R-:W-:-:S04]  /*16b0*/  PRMT R93, RZ, 0x5410, R32 ;  /* 0x00005410ff5d7816 */ /* 0x002fc80000000020 */
[----:B------:R-:W-:Y:S01]  /*16c0*/  FSETP.GTU.FTZ.AND P1, PT, R90, 20, PT ;  /* 0x41a000005a00780b */ /* 0x000fe20003f3c000 */
[----:B------:R-:W-:Y:S01]  /*16d0*/  FADD.FTZ R91, R31, R38 ;  /* 0x000000261f5b7221 */ /* 0x000fe20000010000 */
[----:B------:R-:W-:Y:S01]  /*16e0*/  PRMT R31, RZ, 0x5410, R96 ;  /* 0x00005410ff1f7816 */ /* 0x000fe20000000060 */
[--C-:B------:R-:W-:Y:S02]  /*16f0*/  FADD.FTZ R92, R93, R38.reuse ;  /* 0x000000265d5c7221 */ /* 0x100fe40000010000 */
[--C-:B------:R-:W-:Y:S01]  /*1700*/  FADD.FTZ R93, R33, R38.reuse ;  /* 0x00000026215d7221 */ /* 0x100fe20000010000 */
[----:B------:R-:W-:Y:S01]  /*1710*/  FSETP.GTU.FTZ.AND P6, PT, R91, 20, PT ;  /* 0x41a000005b00780b */ /* 0x000fe20003fdc000 */
[----:B------:R-:W-:Y:S01]  /*1720*/  FADD.FTZ R96, R31, R38 ;  /* 0x000000261f607221 */ /* 0x000fe20000010000 */
[----:B------:R-:W-:Y:S02]  /*1730*/  FSETP.GTU.FTZ.AND P5, PT, R92, 20, PT ;  /* 0x41a000005c00780b */ /* 0x000fe40003fbc000 */
[----:B------:R-:W-:-:S03]  /*1740*/  FSETP.GTU.FTZ.AND P4, PT, R93, 20, PT ;  /* 0x41a000005d00780b */ /* 0x000fc60003f9c000 */
[----:B------:R-:W-:Y:S05]  /*1750*/  @P1 BRA `(.L_x_6909) ;  /* 0x000001f000001947 */ /* 0x000fea0003800000 */
[----:B---34-:R-:W-:Y:S01]  /*1760*/  FMUL.FTZ R90, R90, 1.4426950216293334961 ;  /* 0x3fb8aa3b5a5a7820 */ /* 0x018fe20000410000 */
        /* <DEDUP_REMOVED lines=30> */
.L_x_6909:
[----:B---34-:R-:W-:Y:S05]  /*1950*/  BSYNC B0 ;  /* 0x0000000000007941 */ /* 0x018fea0003800000 */
.L_x_6908:
        /* <DEDUP_REMOVED lines=36> */
.L_x_6911:
[----:B------:R-:W-:Y:S05]  /*1ba0*/  BSYNC B0 ;  /* 0x0000000000007941 */ /* 0x000fea0003800000 */
.L_x_6910:
        /* <DEDUP_REMOVED lines=35> */
.L_x_6913:
[----:B------:R-:W-:Y:S05]  /*1de0*/  BSYNC B0 ;  /* 0x0000000000007941 */ /* 0x000fea0003800000 */
.L_x_6912:
        /* <DEDUP_REMOVED lines=33> */
.L_x_6915:
[----:B------:R-:W-:Y:S05]  /*2000*/  BSYNC B0 ;  /* 0x0000000000007941 */ /* 0x000fea0003800000 */
.L_x_6914:
        /* <DEDUP_REMOVED lines=33> */
.L_x_6917:
[----:B------:R-:W-:Y:S05]  /*2220*/  BSYNC B0 ;  /* 0x0000000000007941 */ /* 0x000fea0003800000 */
.L_x_6916:
        /* <DEDUP_REMOVED lines=33> */
.L_x_6919:
[----:B------:R-:W-:Y:S05]  /*2440*/  BSYNC B0 ;  /* 0x0000000000007941 */ /* 0x000fea0003800000 */
.L_x_6918:
        /* <DEDUP_REMOVED lines=33> */
.L_x_6921:
[----:B------:R-:W-:Y:S05]  /*2660*/  BSYNC B0 ;  /* 0x0000000000007941 */ /* 0x000fea0003800000 */
.L_x_6920:
        /* <DEDUP_REMOVED lines=33> */
.L_x_6923:
[----:B------:R-:W-:Y:S05]  /*2880*/  BSYNC B0 ;  /* 0x0000000000007941 */ /* 0x000fea0003800000 */
.L_x_6922:
        /* <DEDUP_REMOVED lines=11> */
[----:B------:R-:W3:Y:S01]  /*2940*/  @!P6 LDG.E.U16 R31, [R14.64+-0x1c0] ;  /* 0xfffe40040e1fe981 */ /* 0x000ee2000c1e1500 */
[----:B------:R-:W-:-:S03]  /*2950*/  ISETP.GE.AND P6, PT, R68, R87, PT ;  /* 0x000000574400720c */ /* 0x000fc60003fc6270 */
[----:B------:R0:W4:Y:S01]  /*2960*/  @!P0 LDG.E.U16 R34, [R18.64] ;  /* 0x0000000412228981 */ /* 0x000122000c1e1500 */
[----:B------:R-:W-:-:S03]  /*2970*/  PRMT R35, RZ, 0x7610, R35 ;  /* 0x00007610ff237816 */ /* 0x000fc60000000023 */
[----:B------:R-:W5:Y:S04]  /*2980*/  @!P1 LDG.E.U16 R30, [R14.64+-0x180] ;  /* 0xfffe80040e1e9981 */ /* 0x000f68000c1e1500 */
[----:B--2---:R-:W2:Y:S01]  /*2990*/  @!P2 LDG.E.U16 R33, [R14.64+-0x140] ;  /* 0xfffec0040e21a981 */ /* 0x004ea2000c1e1500 */
[----:B0-----:R-:W-:Y:S02]  /*29a0*/  PRMT R19, RZ, 0x7610, R19 ;  /* 0x00007610ff137816 */ /* 0x001fe40000000013 */
[----:B------:R-:W-:Y:S01]  /*29b0*/  PRMT R18, RZ, 0x7610, R18 ;  /* 0x00007610ff127816 */ /* 0x000fe20000000012 */
[----:B------:R-:W2:Y:S04]  /*29c0*/  @!P3 LDG.E.U16 R32, [R14.64+-0x100] ;  /* 0xffff00040e20b981 */ /* 0x000ea8000c1e1500 */
[----:B------:R-:W2:Y:S04]  /*29d0*/  @!P4 LDG.E.U16 R19, [R14.64+-0xc0] ;  /* 0xffff40040e13c981 */ /* 0x000ea8000c1e1500 */
[----:B------:R-:W2:Y:S04]  /*29e0*/  @!P5 LDG.E.U16 R18, [R14.64+-0x80] ;  /* 0xffff80040e12d981 */ /* 0x000ea8000c1e1500 */
[----:B------:R-:W2:Y:S01]  /*29f0*/  @!P6 LDG.E.U16 R35, [R14.64+-0x40] ;  /* 0xffffc0040e23e981 */ /* 0x000ea2000c1e1500 */
        /* <DEDUP_REMOVED lines=8> */
[----:B---3--:R-:W-:Y:S04]  /*2a80*/  STS.U16 [R70+0x40], R31 ;  /* 0x0000401f46007388 */ /* 0x008fe80000000400 */
[----:B-----5:R-:W-:Y:S04]  /*2a90*/  STS.U16 [R71+0x80], R30 ;  /* 0x0000801e47007388 */ /* 0x020fe80000000400 */
[----:B--2---:R-:W-:Y:S04]  /*2aa0*/  STS.U16 [R72+0xc0], R33 ;  /* 0x0000c02148007388 */ /* 0x004fe80000000400 */
        /* <DEDUP_REMOVED lines=10> */
[----:B------:R-:W4:Y:S04]  /*2b50*/  LDS.U16 R32, [R78+0xa] ;  /* 0x00000a004e207984 */ /* 0x000f280000000400 */
[----:B------:R-:W2:Y:S04]  /*2b60*/  LDS.U16 R34, [R78+0xc] ;  /* 0x00000c004e227984 */ /* 0x000ea80000000400 */
[----:B------:R-:W1:Y:S04]  /*2b70*/  LDS.U16 R98, [R78+0xe] ;  /* 0x00000e004e627984 */ /* 0x000e680000000400 */
[----:B------:R-:W-:Y:S01]  /*2b80*/  BAR.SYNC.DEFER_BLOCKING 0x0 ;  /* 0x0000000000007b1d */ /* 0x000fe20000010000 */
[----:B0-----:R-:W-:-:S05]  /*2b90*/  PRMT R35, RZ, 0x7610, R35 ;  /* 0x00007610ff237816 */ /* 0x001fca0000000023 */
[----:B------:R3:W5:Y:S01]  /*2ba0*/  @!P0 LDG.E.U16 R100, [R20.64] ;  /* 0x0000000414648981 */ /* 0x000762000c1e1500 */
[----:B------:R-:W-:-:S03]  /*2bb0*/  ISETP.GE.AND P0, PT, R62, R87, PT ;  /* 0x000000573e00720c */ /* 0x000fc60003f06270 */
[----:B------:R0:W5:Y:S04]  /*2bc0*/  @!P1 LDG.E.U16 R102, [R16.64+-0x180] ;  /* 0xfffe800410669981 */ /* 0x000168000c1e1500 */
[----:B------:R0:W5:Y:S04]  /*2bd0*/  @!P2 LDG.E.U16 R99, [R16.64+-0x140] ;  /* 0xfffec0041063a981 */ /* 0x000168000c1e1500 */
[----:B------:R0:W5:Y:S04]  /*2be0*/  @!P3 LDG.E.U16 R104, [R16.64+-0x100] ;  /* 0xffff00041068b981 */ /* 0x000168000c1e1500 */
[----:B------:R0:W5:Y:S04]  /*2bf0*/  @!P0 LDG.E.U16 R35, [R16.64+-0x1c0] ;  /* 0xfffe400410238981 */ /* 0x000168000c1e1500 */
[----:B------:R0:W5:Y:S04]  /*2c00*/  @!P4 LDG.E.U16 R101, [R16.64+-0xc0] ;  /* 0xffff40041065c981 */ /* 0x000168000c1e1500 */
[----:B------:R0:W5:Y:S04]  /*2c10*/  @!P5 LDG.E.U16 R106, [R16.64+-0x80] ;  /* 0xffff8004106ad981 */ /* 0x000168000c1e1500 */
[----:B------:R0:W5:Y:S01]  /*2c20*/  @!P6 LDG.E.U16 R103, [R16.64+-0x40] ;  /* 0xffffc0041067e981 */ /* 0x000162000c1e1500 */
[----:B-1----:R-:W-:-:S05]  /*2c30*/  PRMT R18, RZ, 0x5410, R14 ;  /* 0x00005410ff127816 */ /* 0x002fca000000000e */
[----:B------:R-:W-:-:S04]  /*2c40*/  FMUL.FTZ R14, R18, -1.4426950216293334961 ;  /* 0xbfb8aa3b120e7820 */ /* 0x000fc80000410000 */
[----:B------:R-:W1:Y:S01]  /*2c50*/  MUFU.EX2 R105, R14 ;  /* 0x0000000e00697308 */ /* 0x000e620000000800 */
[----:B--2---:R-:W-:Y:S02]  /*2c60*/  PRMT R19, RZ, 0x5410, R15 ;  /* 0x00005410ff137816 */ /* 0x004fe4000000000f */
[----:B---3--:R-:W-:-:S03]  /*2c70*/  PRMT R20, RZ, 0x5410, R31 ;  /* 0x00005410ff147816 */ /* 0x008fc6000000001f */
[----:B------:R-:W-:Y:S02]  /*2c80*/  FMUL.FTZ R15, R19, -1.4426950216293334961 ;  /* 0xbfb8aa3b130f7820 */ /* 0x000fe40000410000 */
[----:B------:R-:W-:-:S04]  /*2c90*/  FMUL.FTZ R21, R20, -1.4426950216293334961 ;  /* 0xbfb8aa3b14157820 */ /* 0x000fc80000410000 */
[----:B------:R-:W2:Y:S01]  /*2ca0*/  MUFU.EX2 R15, R15 ;  /* 0x0000000f000f7308 */ /* 0x000ea20000000800 */
[----:B----4-:R-:W-:-:S07]  /*2cb0*/  PRMT R113, RZ, 0x5410, R32 ;  /* 0x00005410ff717816 */ /* 0x010fce0000000020 */
[----:B------:R3:W4:Y:S01]  /*2cc0*/  MUFU.EX2 R31, R21 ;  /* 0x00000015001f7308 */ /* 0x0007220000000800 */
[----:B-1----:R-:W-:Y:S01]  /*2cd0*/  FADD.FTZ R105, R105, 1 ;  /* 0x3f80000069697421 */ /* 0x002fe20000010000 */
[----:B------:R-:W-:Y:S02]  /*2ce0*/  PRMT R116, RZ, 0x5410, R34 ;  /* 0x00005410ff747816 */ /* 0x000fe40000000022 */
[----:B---3--:R-:W-:Y:S02]  /*2cf0*/  PRMT R21, RZ, 0x5410, R30 ;  /* 0x00005410ff157816 */ /* 0x008fe4000000001e */
[----:B------:R-:W-:-:S03]  /*2d00*/  PRMT R112, RZ, 0x5410, R33 ;  /* 0x00005410ff707816 */ /* 0x000fc60000000021 */
[----:B0-----:R-:W-:Y:S01]  /*2d10*/  FMUL.FTZ R16, R21, -1.4426950216293334961 ;  /* 0xbfb8aa3b15107820 */ /* 0x001fe20000410000 */
[----:B------:R-:W0:Y:S01]  /*2d20*/  MUFU.RCP R33, R105 ;  /* 0x0000006900217308 */ /* 0x000e220000001000 */
[----:B------:R-:W-:Y:S02]  /*2d30*/  FMUL.FTZ R34, R116, -1.4426950216293334961 ;  /* 0xbfb8aa3b74227820 */ /* 0x000fe40000410000 */
[----:B------:R-:W-:-:S05]  /*2d40*/  FMUL.FTZ R17, R112, -1.4426950216293334961 ;  /* 0xbfb8aa3b70117820 */ /* 0x000fca0000410000 */
[----:B------:R1:W-:Y:S01]  /*2d50*/  MUFU.EX2 R30, R16 ;  /* 0x00000010001e7308 */ /* 0x0003e20000000800 */
[----:B--2---:R-:W-:Y:S02]  /*2d60*/  FADD.FTZ R32, R15, 1 ;  /* 0x3f8000000f207421 */ /* 0x004fe40000010000 */
[----:B-1----:R-:W-:Y:S01]  /*2d70*/  FMUL.FTZ R16, R113, -1.4426950216293334961 ;  /* 0xbfb8aa3b71107820 */ /* 0x002fe20000410000 */
[----:B------:R-:W-:-:S04]  /*2d80*/  PRMT R117, RZ, 0x5410, R98 ;  /* 0x00005410ff757816 */ /* 0x000fc80000000062 */
[----:B------:R-:W-:Y:S01]  /*2d90*/  MUFU.RCP R98, R32 ;  /* 0x0000002000627308 */ /* 0x000fe20000001000 */
[----:B------:R-:W-:Y:S02]  /*2da0*/  PRMT R29, RZ, 0x5410, R29 ;  /* 0x00005410ff1d7816 */ /* 0x000fe4000000001d */
[----:B------:R-:W-:Y:S02]  /*2db0*/  PRMT R27, RZ, 0x5410, R27 ;  /* 0x00005410ff1b7816 */ /* 0x000fe4000000001b */
[----:B------:R-:W-:Y:S02]  /*2dc0*/  PRMT R28, RZ, 0x5410, R28 ;  /* 0x00005410ff1c7816 */ /* 0x000fe4000000001c */
[----:B------:R-:W-:Y:S02]  /*2dd0*/  PRMT R26, RZ, 0x5410, R26 ;  /* 0x00005410ff1a7816 */ /* 0x000fe4000000001a */
[----:B------:R-:W-:Y:S02]  /*2de0*/  PRMT R111, RZ, 0x5410, R22 ;  /* 0x00005410ff6f7816 */ /* 0x000fe40000000016 */
[----:B------:R-:W-:Y:S01]  /*2df0*/  ISETP.NE.AND P6, PT, R43, RZ, PT ;  /* 0x000000ff2b00720c */ /* 0x000fe20003fc5270 */
[----:B-----5:R-:W-:Y:S04]  /*2e00*/  STS.U16 [R69], R100 ;  /* 0x0000006445007388 */ /* 0x020fe80000000400 */
        /* <DEDUP_REMOVED lines=8> */
[----:B------:R-:W3:Y:S01]  /*2e90*/  LDS.U16 R14, [R78] ;  /* 0x000000004e0e7984 */ /* 0x000ee20000000400 */
[----:B-1----:R1:W-:Y:S03]  /*2ea0*/  MUFU.EX2 R104, R16 ;  /* 0x0000001000687308 */ /* 0x0023e60000000800 */
[----:B------:R-:W-:Y:S05]  /*2eb0*/  LDS.U16 R15, [R78+0x2] ;  /* 0x000002004e0f7984 */ /* 0x000fea0000000400 */
[----:B--2---:R4:W-:Y:S01]  /*2ec0*/  MUFU.EX2 R101, R34 ;  /* 0x0000002200657308 */ /* 0x0049e20000000800 */
[----:B-1----:R-:W1:Y:S07]  /*2ed0*/  LDS.U16 R16, [R78+0x4] ;  /* 0x000004004e107984 */ /* 0x002e6e0000000400 */
[----:B------:R2:W5:Y:S01]  /*2ee0*/  MUFU.EX2 R35, R17 ;  /* 0x0000001100237308 */ /* 0x0005620000000800 */
[----:B----4-:R-:W-:-:S02]  /*2ef0*/  FADD.FTZ R34, R31, 1 ;  /* 0x3f8000001f227421 */ /* 0x010fc40000010000 */
[----:B0-----:R-:W-:-:S05]  /*2f00*/  FADD.FTZ R31, -R33, 1 ;  /* 0x3f800000211f7421 */ /* 0x001fca0000010100 */
[----:B------:R3:W0:Y:S01]  /*2f10*/  MUFU.RCP R99, R34 ;  /* 0x0000002200637308 */ /* 0x0006220000001000 */
[----:B------:R-:W-:Y:S01]  /*2f20*/  FFMA.FTZ R32, R18, R31, 1 ;  /* 0x3f80000012207423 */ /* 0x000fe2000001001f */
[----:B--2---:R-:W2:Y:S01]  /*2f30*/  LDS.U16 R17, [R78+0x6] ;  /* 0x000006004e117984 */ /* 0x004ea20000000400 */
[----:B---3--:R-:W-:-:S05]  /*2f40*/  PRMT R34, RZ, 0x5410, R14 ;  /* 0x00005410ff227816 */ /* 0x008fca000000000e */
[----:B------:R-:W-:-:S04]  /*2f50*/  FMUL.FTZ R14, R29, R34 ;  /* 0x000000221d0e7220 */ /* 0x000fc80000410000 */
[----:B------:R-:W-:Y:S02]  /*2f60*/  FMUL.FTZ R31, R33, R14 ;  /* 0x0000000e211f7220 */ /* 0x000fe40000410000 */
[----:B------:R-:W3:Y:S01]  /*2f70*/  LDS.U16 R14, [R78+0xa] ;  /* 0x00000a004e0e7984 */ /* 0x000ee20000000400 */
[----:B-----5:R-:W-:Y:S02]  /*2f80*/  FADD.FTZ R102, R35, 1 ;  /* 0x3f80000023667421 */ /* 0x020fe40000010000 */
[----:B------:R-:W-:Y:S02]  /*2f90*/  FMUL.FTZ R35, R31, R32 ;  /* 0x000000201f237220 */ /* 0x000fe40000410000 */
[----:B------:R-:W-:Y:S01]  /*2fa0*/  FMUL.FTZ R100, R117, -1.4426950216293334961 ;  /* 0xbfb8aa3b75647820 */ /* 0x000fe20000410000 */
[----:B------:R4:W-:Y:S01]  /*2fb0*/  MUFU.RCP R103, R102 ;  /* 0x0000006600677308 */ /* 0x0009e20000001000 */
[----:B------:R-:W-:Y:S01]  /*2fc0*/  FADD.FTZ R32, -R98, 1 ;  /* 0x3f80000062207421 */ /* 0x000fe20000010100 */
[----:B------:R-:W-:Y:S06]  /*2fd0*/  LDS.U16 R31, [R78+0xc] ;  /* 0x00000c004e1f7984 */ /* 0x000fec0000000400 */
[----:B------:R5:W0:Y:S01]  /*2fe0*/  MUFU.EX2 R107, R100 ;  /* 0x00000064006b7308 */ /* 0x000a220000000800 */
[----:B----4-:R-:W-:-:S02]  /*2ff0*/  FFMA.FTZ R102, R19, R32, 1 ;  /* 0x3f80000013667423 */ /* 0x010fc40000010020 */
[----:B------:R-:W-:Y:S01]  /*3000*/  LDS.U16 R32, [R78+0xe] ;  /* 0x00000e004e207984 */ /* 0x000fe20000000400 */
[----:B-----5:R-:W-:-:S03]  /*3010*/  FADD.FTZ R100, R30, 1 ;  /* 0x3f8000001e647421 */ /* 0x020fc60000010000 */
[----:B------:R-:W4:Y:S01]  /*3020*/  LDS.U16 R30, [R78+0x8] ;  /* 0x000008004e1e7984 */ /* 0x000f220000000400 */
[----:B------:R-:W-:-:S04]  /*3030*/  FADD.FTZ R104, R104, 1 ;  /* 0x3f80000068687421 */ /* 0x000fc80000010000 */
[----:B------:R1:W-:Y:S01]  /*3040*/  MUFU.RCP R114, R104 ;  /* 0x0000006800727308 */ /* 0x0003e20000001000 */
[----:B------:R-:W-:Y:S02]  /*3050*/  FADD.FTZ R105, R101, 1 ;  /* 0x3f80000065697421 */ /* 0x000fe40000010000 */
[----:B0-----:R-:W-:Y:S01]  /*3060*/  FADD.FTZ R101, -R99, 1 ;  /* 0x3f80000063657421 */ /* 0x001fe20000010100 */
[----:B-1----:R-:W-:-:S04]  /*3070*/  PRMT R104, RZ, 0x5410, R16 ;  /* 0x00005410ff687816 */ /* 0x002fc80000000010 */
[----:B------:R0:W1:Y:S01]  /*3080*/  MUFU.RCP R106, R100 ;  /* 0x00000064006a7308 */ /* 0x0000620000001000 */
[----:B------:R-:W-:Y:S02]  /*3090*/  FFMA.FTZ R101, R20, R101, 1 ;  /* 0x3f80000014657423 */ /* 0x000fe40000010065 */
[----:B------:R-:W-:Y:S02]  /*30a0*/  FMUL.FTZ R16, R27, R104 ;  /* 0x000000681b107220 */ /* 0x000fe40000410000 */
[----:B------:R-:W-:Y:S02]  /*30b0*/  FADD.FTZ R109, R107, 1 ;  /* 0x3f8000006b6d7421 */ /* 0x000fe40000010000 */
[----:B------:R-:W-:Y:S02]  /*30c0*/  FMUL.FTZ R16, R99, R16 ;  /* 0x0000001063107220 */ /* 0x000fe40000410000 */
[----:B------:R-:W-:Y:S02]  /*30d0*/  MUFU.RCP R118, R109 ;  /* 0x0000006d00767308 */ /* 0x000fe40000001000 */
[----:B------:R-:W-:Y:S01]  /*30e0*/  FMUL.FTZ R16, R16, R101 ;  /* 0x0000006510107220 */ /* 0x000fe20000410000 */
[----:B0-----:R-:W-:-:S02]  /*30f0*/  PRMT R100, RZ, 0x5410, R15 ;  /* 0x00005410ff647816 */ /* 0x001fc4000000000f */
[----:B--2---:R-:W-:-:S03]  /*3100*/  PRMT R108, RZ, 0x5410, R17 ;  /* 0x00005410ff6c7816 */ /* 0x004fc60000000011 */
[----:B------:R0:W2:Y:S01]  /*3110*/  MUFU.RCP R101, R105 ;  /* 0x0000006900657308 */ /* 0x0000a20000001000 */
[----:B------:R-:W-:Y:S02]  /*3120*/  PRMT R107, RZ, 0x5410, R24 ;  /* 0x00005410ff6b7816 */ /* 0x000fe40000000018 */
[----:B---3--:R-:W-:Y:S01]  /*3130*/  PRMT R115, RZ, 0x5410, R14 ;  /* 0x00005410ff737816 */ /* 0x008fe2000000000e */
[----:B-1----:R-:W-:Y:S02]  /*3140*/  FADD.FTZ R110, -R106, 1 ;  /* 0x3f8000006a6e7421 */ /* 0x002fe40000010100 */
[----:B------:R-:W-:Y:S02]  /*3150*/  FMUL.FTZ R15, R28, R100 ;  /* 0x000000641c0f7220 */ /* 0x000fe40000410000 */
[----:B------:R-:W-:Y:S01]  /*3160*/  FMUL.FTZ R17, R26, R108 ;  /* 0x0000006c1a117220 */ /* 0x000fe20000410000 */
[----:B0-----:R-:W-:Y:S01]  /*3170*/  PRMT R105, RZ, 0x5410, R25 ;  /* 0x00005410ff697816 */ /* 0x001fe20000000019 */
[----:B------:R-:W-:-:S02]  /*3180*/  FADD.FTZ R24, -R114, 1 ;  /* 0x3f80000072187421 */ /* 0x000fc40000010100 */
[----:B------:R-:W-:Y:S01]  /*3190*/  FMUL.FTZ R25, R107, R115 ;  /* 0x000000736b197220 */ /* 0x000fe20000410000 */
[----:B----4-:R-:W-:Y:S01]  /*31a0*/  PRMT R30, RZ, 0x5410, R30 ;  /* 0x00005410ff1e7816 */ /* 0x010fe2000000001e */
[----:B------:R-:W-:Y:S01]  /*31b0*/  FMUL.FTZ R15, R98, R15 ;  /* 0x0000000f620f7220 */ /* 0x000fe20000410000 */
[----:B------:R-:W-:Y:S01]  /*31c0*/  PRMT R109, RZ, 0x5410, R23 ;  /* 0x00005410ff6d7816 */ /* 0x000fe20000000017 */
[----:B------:R-:W-:Y:S01]  /*31d0*/  FFMA.FTZ R110, R21, R110, 1 ;  /* 0x3f800000156e7423 */ /* 0x000fe2000001006e */
[----:B------:R-:W-:Y:S01]  /*31e0*/  PRMT R31, RZ, 0x5410, R31 ;  /* 0x00005410ff1f7816 */ /* 0x000fe2000000001f */
[----:B------:R-:W-:Y:S01]  /*31f0*/  FMUL.FTZ R17, R106, R17 ;  /* 0x000000116a117220 */ /* 0x000fe20000410000 */
[----:B------:R-:W-:Y:S01]  /*3200*/  PRMT R32, RZ, 0x5410, R32 ;  /* 0x00005410ff207816 */ /* 0x000fe20000000020 */
[----:B------:R-:W-:Y:S02]  /*3210*/  FFMA.FTZ R24, R113, R24, 1 ;  /* 0x3f80000071187423 */ /* 0x000fe40000010018 */
[----:B------:R-:W-:-:S02]  /*3220*/  FMUL.FTZ R25, R114, R25 ;  /* 0x0000001972197220 */ /* 0x000fc40000410000 */
[----:B------:R-:W-:Y:S02]  /*3230*/  FMUL.FTZ R102, R15, R102 ;  /* 0x000000660f667220 */ /* 0x000fe40000410000 */
[----:B------:R-:W-:Y:S02]  /*3240*/  FMUL.FTZ R17, R17, R110 ;  /* 0x0000006e11117220 */ /* 0x000fe40000410000 */
[----:B------:R-:W-:Y:S02]  /*3250*/  FMUL.FTZ R24, R25, R24 ;  /* 0x0000001819187220 */ /* 0x000fe40000410000 */
[----:B------:R-:W-:Y:S02]  /*3260*/  FADD.FTZ R15, -R103, 1 ;  /* 0x3f800000670f7421 */ /* 0x000fe40000010100 */
[----:B------:R-:W-:Y:S02]  /*3270*/  FMUL.FTZ R110, R105, R30 ;  /* 0x0000001e696e7220 */ /* 0x000fe40000410000 */
[----:B--2---:R-:W-:-:S02]  /*3280*/  FADD.FTZ R23, -R101, 1 ;  /* 0x3f80000065177421 */ /* 0x004fc40000010100 */
[----:B------:R-:W-:Y:S02]  /*3290*/  FMUL.FTZ R14, R109, R31 ;  /* 0x0000001f6d0e7220 */ /* 0x000fe40000410000 */
[----:B------:R-:W-:Y:S02]  /*32a0*/  FADD.FTZ R22, -R118, 1 ;  /* 0x3f80000076167421 */ /* 0x000fe40000010100 */
        /* <DEDUP_REMOVED lines=9> */
[----:B------:R-:W-:Y:S01]  /*3340*/  FMUL.FTZ R25, R25, R22 ;  /* 0x0000001619197220 */ /* 0x000fe20000410000 */
[----:B------:R-:W-:Y:S01]  /*3350*/  F2FP.BF16.PACK_AB R35, R102, R35 ;  /* 0x000000236623723e */ /* 0x000fe200000010ff */
[----:B------:R-:W-:Y:S01]  /*3360*/  BAR.SYNC.DEFER_BLOCKING 0x0 ;  /* 0x0000000000007b1d */ /* 0x000fe20000010000 */
[----:B------:R-:W-:-:S02]  /*3370*/  F2FP.BF16.PACK_AB R16, R17, R16 ;  /* 0x000000101110723e */ /* 0x000fc400000010ff */
[----:B------:R-:W-:Y:S02]  /*3380*/  F2FP.BF16.PACK_AB R15, R24, R15 ;  /* 0x0000000f180f723e */ /* 0x000fe400000010ff */
[----:B------:R-:W-:Y:S02]  /*3390*/  F2FP.BF16.PACK_AB R14, R25, R14 ;  /* 0x0000000e190e723e */ /* 0x000fe400000010ff */
[----:B------:R-:W-:Y:S02]  /*33a0*/  PRMT R17, R35, 0x7632, R17 ;  /* 0x0000763223117816 */ /* 0x000fe40000000011 */
[----:B------:R-:W-:Y:S02]  /*33b0*/  PRMT R22, R16, 0x7632, R22 ;  /* 0x0000763210167816 */ /* 0x000fe40000000016 */
[----:B------:R-:W-:Y:S02]  /*33c0*/  PRMT R23, R15, 0x7632, R23 ;  /* 0x000076320f177816 */ /* 0x000fe40000000017 */
[----:B------:R-:W-:Y:S01]  /*33d0*/  PRMT R24, R14, 0x7632, R24 ;  /* 0x000076320e187816 */ /* 0x000fe20000000018 */
[----:B------:R-:W-:Y:S04]  /*33e0*/  STS.U16 [R78], R35 ;  /* 0x000000234e007388 */ /* 0x000fe80000000400 */
[----:B------:R-:W-:Y:S04]  /*33f0*/  STS.U16 [R78+0x2], R17 ;  /* 0x000002114e007388 */ /* 0x000fe80000000400 */
[----:B------:R0:W-:Y:S04]  /*3400*/  STS.U16 [R78+0x4], R16 ;  /* 0x000004104e007388 */ /* 0x0001e80000000400 */
        /* <DEDUP_REMOVED lines=18> */
[----:B-1----:R-:W-:Y:S01]  /*3530*/  P2R R14, PR, RZ, 0x40 ;  /* 0x00000040ff0e7803 */ /* 0x002fe20000000000 */
[C---:B------:R-:W-:Y:S02]  /*3540*/  IMAD R25, R39.reuse, c[0x0][0x2ec], R16 ;  /* 0x0000bb0027197a24 */ /* 0x040fe400078e0210 */
[----:B------:R-:W-:Y:S01]  /*3550*/  IMAD.WIDE.U32 R14, R39, c[0x0][0x2e8], RZ ;  /* 0x0000ba00270e7a25 */ /* 0x000fe200078e00ff */
[----:B------:R-:W-:-:S04]  /*3560*/  LEA R17, P0, R6, c[0x0][0x338], 0x1 ;  /* 0x0000ce0006117a11 */ /* 0x000fc800078008ff */
[----:B------:R-:W-:Y:S01]  /*3570*/  IADD3 R15, R15, R25, RZ ;  /* 0x000000190f0f7210 */ /* 0x000fe20007ffe0ff */
[----:B------:R-:W-:Y:S01]  /*3580*/  IMAD R23, R37, c[0x0][0x2f0], RZ ;  /* 0x0000bc0025177a24 */ /* 0x000fe200078e02ff */
[----:B------:R-:W-:-:S03]  /*3590*/  LEA.HI.X R22, R6, c[0x0][0x33c], R7, 0x1, P0 ;  /* 0x0000cf0006167a11 */ /* 0x000fc600000f0c07 */
[----:B------:R-:W-:-:S04]  /*35a0*/  IMAD.WIDE.U32 R14, R0, c[0x0][0x2f0], R14 ;  /* 0x0000bc00000e7a25 */ /* 0x000fc800078e000e */
[----:B------:R-:W-:Y:S01]  /*35b0*/  IMAD R23, R0, c[0x0][0x2f4], R23 ;  /* 0x0000bd0000177a24 */ /* 0x000fe200078e0217 */
[----:B------:R-:W-:-:S04]  /*35c0*/  IADD3 R14, P1, R88, R14, RZ ;  /* 0x0000000e580e7210 */ /* 0x000fc80007f3e0ff */
[----:B------:R-:W-:Y:S02]  /*35d0*/  IADD3.X R15, R89, R23, R15, P1, !PT ;  /* 0x00000017590f7210 */ /* 0x000fe40000ffe40f */
[C---:B------:R-:W-:Y:S01]  /*35e0*/  LEA R16, P1, R14.reuse, R17, 0x1 ;  /* 0x000000110e107211 */ /* 0x040fe200078208ff */
[----:B------:R-:W-:Y:S03]  /*35f0*/  BSSY B0, `(.L_x_6924) ;  /* 0x0000010000007945 */ /* 0x000fe60003800000 */
[----:B------:R-:W-:Y:S02]  /*3600*/  LEA.HI.X R17, R14, R22, R15, 0x1, P1 ;  /* 0x000000160e117211 */ /* 0x000fe400008f0c0f */
[C---:B0-----:R-:W-:Y:S02]  /*3610*/  ISETP.GE.AND P0, PT, R6.reuse, R133, PT ;  /* 0x000000850600720c */ /* 0x041fe40003f06270 */
[----:B------:R-:W-:-:S02]  /*3620*/  IADD3 R14, P1, R6, R4, RZ ;  /* 0x00000004060e7210 */ /* 0x000fc40007f3e0ff */
[----:B------:R-:W-:Y:S02]  /*3630*/  ISETP.GE.AND P2, PT, R63, R133, PT ;  /* 0x000000853f00720c */ /* 0x000fe40003f46270 */
[----:B------:R-:W-:-:S07]  /*3640*/  IADD3.X R15, R7, R5, RZ, P1, !PT ;  /* 0x00000005070f7210 */ /* 0x000fce0000ffe4ff */
        /* <DEDUP_REMOVED lines=10> */
.L_x_6925:
[----:B------:R-:W-:Y:S05]  /*36f0*/  BSYNC B0 ;  /* 0x0000000000007941 */ /* 0x000fea0003800000 */
.L_x_6924:
[----:B------:R1:W-:Y:S01]  /*3700*/  @!P2 STG.E.U16 [R16.64+-0x180], R121 ;  /* 0xfffe80791000a986 */ /* 0x0003e2000c101504 */
[----:B------:R-:W-:Y:S01]  /*3710*/  ISETP.GE.AND P1, PT, R64, R133, PT ;  /* 0x000000854000720c */ /* 0x000fe20003f26270 */
        /* <DEDUP_REMOVED lines=41> */
[----:B-1----:R-:W-:Y:S01]  /*39b0*/  PRMT R16, R18, 0x7632, R16 ;  /* 0x0000763212107816 */ /* 0x002fe20000000010 */
[----:B------:R-:W-:Y:S01]  /*39c0*/  FMUL.FTZ R32, R118, R32 ;  /* 0x0000002076207220 */ /* 0x000fe20000410000 */
[----:B------:R-:W-:Y:S01]  /*39d0*/  F2FP.BF16.PACK_AB R30, R115, R30 ;  /* 0x0000001e731e723e */ /* 0x000fe200000010ff */
[----:B------:R-:W-:Y:S01]  /*39e0*/  IMAD R117, R37, c[0x0][0x218], RZ ;  /* 0x0000860025757a24 */ /* 0x000fe200078e02ff */
[----:B------:R-:W-:-:S02]  /*39f0*/  PRMT R17, R20, 0x7632, R17 ;  /* 0x0000763214117816 */ /* 0x000fc40000000011 */
[----:B------:R-:W-:Y:S01]  /*3a00*/  F2FP.BF16.PACK_AB R31, R32, R31 ;  /* 0x0000001f201f723e */ /* 0x000fe200000010ff */
[----:B------:R-:W-:Y:S01]  /*3a10*/  IMAD R117, R0, c[0x0][0x21c], R117 ;  /* 0x0000870000757a24 */ /* 0x000fe200078e0275 */
[----:B------:R-:W-:Y:S02]  /*3a20*/  PRMT R19, R30, 0x7632, R19 ;  /* 0x000076321e137816 */ /* 0x000fe40000000013 */
[C---:B------:R-:W-:Y:S01]  /*3a30*/  PRMT R21, R31.reuse, 0x7610, R21 ;  /* 0x000076101f157816 */ /* 0x040fe20000000015 */
[----:B------:R1:W-:Y:S01]  /*3a40*/  STS.U16 [R78], R18 ;  /* 0x000000124e007388 */ /* 0x0003e20000000400 */
[----:B------:R-:W-:-:S03]  /*3a50*/  PRMT R22, R31, 0x7632, R22 ;  /* 0x000076321f167816 */ /* 0x000fc60000000016 */
[----:B------:R-:W-:Y:S04]  /*3a60*/  STS.U16 [R78+0x2], R16 ;  /* 0x000002104e007388 */ /* 0x000fe80000000400 */
[----:B------:R-:W-:Y:S01]  /*3a70*/  STS.U16 [R78+0x4], R20 ;  /* 0x000004144e007388 */ /* 0x000fe20000000400 */
[----:B-1----:R-:W-:-:S03]  /*3a80*/  IMAD R18, R148, c[0x0][0x210], RZ ;  /* 0x0000840094127a24 */ /* 0x002fc600078e02ff */
[----:B------:R1:W-:Y:S04]  /*3a90*/  STS.U16 [R78+0x6], R17 ;  /* 0x000006114e007388 */ /* 0x0003e80000000400 */
[----:B------:R-:W-:Y:S04]  /*3aa0*/  STS.U16 [R78+0x8], R30 ;  /* 0x0000081e4e007388 */ /* 0x000fe80000000400 */
[----:B------:R2:W-:Y:S01]  /*3ab0*/  STS.U16 [R78+0xa], R19 ;  /* 0x00000a134e007388 */ /* 0x0005e20000000400 */
[----:B-1----:R-:W-:-:S03]  /*3ac0*/  IMAD.WIDE.U32 R16, R39, c[0x0][0x210], RZ ;  /* 0x0000840027107a25 */ /* 0x002fc600078e00ff */
[----:B------:R1:W-:Y:S04]  /*3ad0*/  STS.U16 [R78+0xc], R21 ;  /* 0x00000c154e007388 */ /* 0x0003e80000000400 */
[----:B------:R-:W-:Y:S01]  /*3ae0*/  STS.U16 [R78+0xe], R22 ;  /* 0x00000e164e007388 */ /* 0x000fe20000000400 */
[----:B------:R-:W-:-:S06]  /*3af0*/  NOP ;  /* 0x0000000000007918 */ /* 0x000fcc0000000000 */
[----:B------:R-:W-:Y:S01]  /*3b00*/  LDS.U16 R23, [R69] ;  /* 0x0000000045177984 */ /* 0x000fe20000000400 */
[----:B--2---:R-:W-:Y:S01]  /*3b10*/  IMAD R19, R39, c[0x0][0x214], R18 ;  /* 0x0000850027137a24 */ /* 0x004fe200078e0212 */
[C---:B-1----:R-:W-:Y:S02]  /*3b20*/  LEA R21, P0, R6.reuse, c[0x0][0x270], 0x1 ;  /* 0x00009c0006157a11 */ /* 0x042fe400078008ff */
[----:B0-----:R-:W-:Y:S02]  /*3b30*/  LDS.U16 R25, [R70+0x40] ;  /* 0x0000400046197984 */ /* 0x001fe40000000400 */
        /* <DEDUP_REMOVED lines=30> */
.L_x_6928:
[----:B------:R-:W-:Y:S05]  /*3d20*/  BSYNC B0 ;  /* 0x0000000000007941 */ /* 0x000fea0003800000 */
.L_x_6927:
        /* <DEDUP_REMOVED lines=13> */
.L_x_6926:
[----:B-1----:R-:W-:Y:S01]  /*3e00*/  PRMT R16, RZ, 0x5410, R156 ;  /* 0x00005410ff107816 */ /* 0x002fe2000000009c */
[----:B------:R-:W-:Y:S01]  /*3e10*/  BAR.SYNC.DEFER_BLOCKING 0x0 ;  /* 0x0000000000007b1d */ /* 0x000fe20000010000 */
[----:B------:R-:W-:Y:S01]  /*3e20*/  PRMT R17, RZ, 0x5410, R80 ;  /* 0x00005410ff117816 */ /* 0x000fe20000000050 */
[----:B------:R-:W-:Y:S01]  /*3e30*/  HFMA2.MMA R100, -RZ, RZ, 0, 0 ;  /* 0x00000000ff647435 */ /* 0x000fe200000001ff */
[----:B0-----:R-:W-:Y:S01]  /*3e40*/  MOV R18, c[0x0][0x16c] ;  /* 0x00005b0000127a02 */ /* 0x001fe20000000f00 */
[----:B------:R-:W-:Y:S01]  /*3e50*/  FFMA.FTZ R16, R98, R16, R41 ;  /* 0x0000001062107223 */ /* 0x000fe20000010029 */
[----:B------:R-:W-:Y:S01]  /*3e60*/  PRMT R41, RZ, 0x5410, R86 ;  /* 0x00005410ff297816 */ /* 0x000fe20000000056 */
[----:B------:R-:W-:Y:S01]  /*3e70*/  HFMA2.MMA R115, -RZ, RZ, 0, 0 ;  /* 0x00000000ff737435 */ /* 0x000fe200000001ff */
[----:B------:R-:W-:Y:S01]  /*3e80*/  ISETP.GE.AND P0, PT, R18, 0x1, PT ;  /* 0x000000011200780c */ /* 0x000fe20003f06270 */
[C---:B------:R-:W-:Y:S01]  /*3e90*/  FFMA.FTZ R16, R99.reuse, R17, R16 ;  /* 0x0000001163107223 */ /* 0x040fe20000010010 */
[----:B------:R-:W-:Y:S01]  /*3ea0*/  PRMT R17, RZ, 0x5410, R81 ;  /* 0x00005410ff117816 */ /* 0x000fe20000000051 */
[----:B------:R-:W-:Y:S01]  /*3eb0*/  HFMA2.MMA R106, -RZ, RZ, 0, 0 ;  /* 0x00000000ff6a7435 */ /* 0x000fe200000001ff */
[-C--:B------:R-:W-:Y:S01]  /*3ec0*/  FMUL.FTZ R108, R98, R36.reuse ;  /* 0x00000024626c7220 */ /* 0x080fe20000410000 */
[----:B------:R-:W-:Y:S01]  /*3ed0*/  MOV R102, RZ ;  /* 0x000000ff00667202 */ /* 0x000fe20000000f00 */
[-C--:B------:R-:W-:Y:S01]  /*3ee0*/  FMUL.FTZ R121, R99, R36.reuse ;  /* 0x0000002463797220 */ /* 0x080fe20000410000 */
[----:B------:R-:W-:Y:S01]  /*3ef0*/  MOV R104, RZ ;  /* 0x000000ff00687202 */ /* 0x000fe20000000f00 */
[C---:B------:R-:W-:Y:S01]  /*3f00*/  FFMA.FTZ R16, R101.reuse, R17, R16 ;  /* 0x0000001165107223 */ /* 0x040fe20000010010 */
        /* <DEDUP_REMOVED lines=16> */
[----:B------:R-:W-:-:S04]  /*4010*/  FFMA.FTZ R16, R109, R17, R16 ;  /* 0x000000116d107223 */ /* 0x000fc80000010010 */
[----:B------:R-:W-:Y:S01]  /*4020*/  FFMA.FTZ R41, R111, R41, R16 ;  /* 0x000000296f297223 */ /* 0x000fe20000010010 */
[----:B------:R-:W-:Y:S05]  /*4030*/  @!P0 BRA `(.L_x_6929) ;  /* 0x0000219000008947 */ /* 0x000fea0003800000 */
[----:B------:R-:W-:Y:S01]  /*4040*/  MOV R16, R43 ;  /* 0x0000002b00107202 */ /* 0x000fe20000000f00 */
[----:B------:R-:W-:Y:S01]  /*4050*/  IMAD R18, R148, c[0x0][0x2b8], RZ ;  /* 0x0000ae0094127a24 */ /* 0x000fe200078e02ff */
[----:B------:R-:W-:Y:S01]  /*4060*/  IADD3 R116, R154, -0x1, RZ ;  /* 0xffffffff9a747810 */ /* 0x000fe20007ffe0ff */
[----:B------:R-:W-:Y:S01]  /*4070*/  IMAD.MOV.U32 R17, RZ, RZ, RZ ;  /* 0x000000ffff117224 */ /* 0x000fe200078e00ff */
[----:B------:R-:W-:Y:S01]  /*4080*/  MOV R129, RZ ;  /* 0x000000ff00817202 */ /* 0x000fe20000000f00 */
[C---:B------:R-:W-:Y:S01]  /*4090*/  IMAD R19, R39.reuse, c[0x0][0x2bc], R18 ;  /* 0x0000af0027137a24 */ /* 0x040fe200078e0212 */
[----:B------:R-:W-:Y:S01]  /*40a0*/  MOV R100, RZ ;  /* 0x000000ff00647202 */ /* 0x000fe20000000f00 */
[----:B------:R-:W-:Y:S01]  /*40b0*/  IMAD.WIDE.U32 R16, R39, c[0x0][0x2b8], R16 ;  /* 0x0000ae0027107a25 */ /* 0x000fe200078e0010 */
[----:B------:R-:W-:Y:S01]  /*40c0*/  CS2R R118, SRZ ;  /* 0x0000000000767805 */ /* 0x000fe2000001ff00 */
[----:B------:R-:W-:-:S02]  /*40d0*/  MOV R131, RZ ;  /* 0x000000ff00837202 */ /* 0x000fc40000000f00 */
[----:B------:R-:W-:Y:S01]  /*40e0*/  IMAD R21, R150, c[0x0][0x2c0], RZ ;  /* 0x0000b00096157a24 */ /* 0x000fe200078e02ff */
[----:B------:R-:W-:Y:S01]  /*40f0*/  IADD3 R17, R17, R19, RZ ;  /* 0x0000001311117210 */ /* 0x000fe20007ffe0ff */
[----:B------:R-:W-:Y:S01]  /*4100*/  IMAD.MOV.U32 R113, RZ, RZ, RZ ;  /* 0x000000ffff717224 */ /* 0x000fe200078e00ff */
[----:B------:R-:W-:Y:S01]  /*4110*/  MOV R102, RZ ;  /* 0x000000ff00667202 */ /* 0x000fe20000000f00 */
[C---:B------:R-:W-:Y:S01]  /*4120*/  IMAD R19, R40.reuse, c[0x0][0x2c4], R21 ;  /* 0x0000b10028137a24 */ /* 0x040fe200078e0215 */
[----:B------:R-:W-:Y:S01]  /*4130*/  MOV R115, RZ ;  /* 0x000000ff00737202 */ /* 0x000fe20000000f00 */
[----:B------:R-:W-:Y:S01]  /*4140*/  IMAD.WIDE.U32 R16, R40, c[0x0][0x2c0], R16 ;  /* 0x0000b00028107a25 */ /* 0x000fe200078e0010 */
[----:B------:R-:W-:Y:S02]  /*4150*/  MOV R104, RZ ;  /* 0x000000ff00687202 */ /* 0x000fe40000000f00 */
[----:B------:R-:W-:Y:S01]  /*4160*/  MOV R106, RZ ;  /* 0x000000ff006a7202 */ /* 0x000fe20000000f00 */
[----:B------:R-:W-:Y:S01]  /*4170*/  IMAD.MOV.U32 R117, RZ, RZ, RZ ;  /* 0x000000ffff757224 */ /* 0x000fe200078e00ff */
[----:B------:R-:W-:-:S02]  /*4180*/  IADD3 R19, R17, R19, RZ ;  /* 0x0000001311137210 */ /* 0x000fc40007ffe0ff */
[----:B------:R-:W-:Y:S02]  /*4190*/  LEA R30, P0, R16, c[0x0][0x320], 0x2 ;  /* 0x0000c800101e7a11 */ /* 0x000fe400078010ff */
[----:B------:R-:W-:Y:S02]  /*41a0*/  LEA.HI R17, R116, R116, RZ, 0x1 ;  /* 0x0000007474117211 */ /* 0x000fe400078f08ff */
[----:B------:R-:W-:Y:S02]  /*41b0*/  LEA.HI.X R31, R16, c[0x0][0x324], R19, 0x2, P0 ;  /* 0x0000c900101f7a11 */ /* 0x000fe400000f1413 */
[----:B------:R-:W-:Y:S02]  /*41c0*/  LOP3.LUT R17, R17, 0xfffffe, RZ, 0xc0, !PT ;  /* 0x00fffffe11117812 */ /* 0x000fe400078ec0ff */
[----:B------:R-:W-:Y:S01]  /*41d0*/  IADD3 R16, P0, R4, R16, RZ ;  /* 0x0000001004107210 */ /* 0x000fe20007f1e0ff */
[----:B------:R-:W-:Y:S01]  /*41e0*/  IMAD.WIDE R30, R88, 0x4, R30 ;  /* 0x00000004581e7825 */ /* 0x000fe200078e021e */
[----:B------:R-:W-:-:S03]  /*41f0*/  IADD3 R116, R116, -R17, RZ ;  /* 0x8000001174747210 */ /* 0x000fc60007ffe0ff */
[----:B------:R-:W-:Y:S01]  /*4200*/  IMAD.X R17, R5, 0x1, R19, P0 ;  /* 0x0000000105117824 */ /* 0x000fe200000e0613 */
[C---:B------:R-:W-:Y:S02]  /*4210*/  IADD3 R18, P5, R30.reuse, -0x380, RZ ;  /* 0xfffffc801e127810 */ /* 0x040fe40007fbe0ff */
[C---:B------:R-:W-:Y:S02]  /*4220*/  IADD3 R20, P4, R30.reuse, -0x300, RZ ;  /* 0xfffffd001e147810 */ /* 0x040fe40007f9e0ff */
[C---:B------:R-:W-:Y:S02]  /*4230*/  IADD3 R22, P3, R30.reuse, -0x280, RZ ;  /* 0xfffffd801e167810 */ /* 0x040fe40007f7e0ff */
[C---:B------:R-:W-:Y:S02]  /*4240*/  IADD3 R24, P2, R30.reuse, -0x200, RZ ;  /* 0xfffffe001e187810 */ /* 0x040fe40007f5e0ff */
[C---:B------:R-:W-:Y:S02]  /*4250*/  IADD3 R26, P1, R30.reuse, -0x180, RZ ;  /* 0xfffffe801e1a7810 */ /* 0x040fe40007f3e0ff */
[----:B------:R-:W-:-:S02]  /*4260*/  IADD3 R28, P0, R30, -0x100, RZ ;  /* 0xffffff001e1c7810 */ /* 0x000fc40007f1e0ff */
[C---:B------:R-:W-:Y:S02]  /*4270*/  IADD3.X R19, R31.reuse, -0x1, RZ, P5, !PT ;  /* 0xffffffff1f137810 */ /* 0x040fe40002ffe4ff */
[----:B------:R-:W-:Y:S02]  /*4280*/  IADD3 R30, P5, R30, -0x80, RZ ;  /* 0xffffff801e1e7810 */ /* 0x000fe40007fbe0ff */
[C---:B------:R-:W-:Y:S02]  /*4290*/  IADD3.X R21, R31.reuse, -0x1, RZ, P4, !PT ;  /* 0xffffffff1f157810 */ /* 0x040fe400027fe4ff */
[C---:B------:R-:W-:Y:S02]  /*42a0*/  IADD3.X R23, R31.reuse, -0x1, RZ, P3, !PT ;  /* 0xffffffff1f177810 */ /* 0x040fe40001ffe4ff */
[C---:B------:R-:W-:Y:S02]  /*42b0*/  IADD3.X R25, R31.reuse, -0x1, RZ, P2, !PT ;  /* 0xffffffff1f197810 */ /* 0x040fe400017fe4ff */
[----:B------:R-:W-:-:S02]  /*42c0*/  IADD3.X R27, R31, -0x1, RZ, P1, !PT ;  /* 0xffffffff1f1b7810 */ /* 0x000fc40000ffe4ff */
[C---:B------:R-:W-:Y:S02]  /*42d0*/  IADD3.X R29, R31.reuse, -0x1, RZ, P0, !PT ;  /* 0xffffffff1f1d7810 */ /* 0x040fe400007fe4ff */
[----:B------:R-:W-:Y:S02]  /*42e0*/  IADD3.X R31, R31, -0x1, RZ, P5, !PT ;  /* 0xffffffff1f1f7810 */ /* 0x000fe40002ffe4ff */
.L_x_6950:
        /* <DEDUP_REMOVED lines=11> */
[----:B------:R-:W-:Y:S01]  /*43a0*/  IMAD.WIDE.U32 R136, R129, c[0x0][0x1c0], R6 ;  /* 0x0000700081887a25 */ /* 0x000fe200078e0006 */
[----:B------:R-:W-:-:S02]  /*43b0*/  ISETP.GE.AND P3, PT, R65, R87, PT ;  /* 0x000000574100720c */ /* 0x000fc40003f66270 */
[----:B------:R-:W-:Y:S01]  /*43c0*/  ISETP.GE.AND P4, PT, R66, R87, PT ;  /* 0x000000574200720c */ /* 0x000fe20003f86270 */
[C---:B------:R-:W-:Y:S01]  /*43d0*/  IMAD R35, R129.reuse, c[0x0][0x18c], R120 ;  /* 0x0000630081237a24 */ /* 0x040fe200078e0278 */
[----:B------:R-:W-:Y:S01]  /*43e0*/  PRMT R139, RZ, 0x7610, R139 ;  /* 0x00007610ff8b7816 */ /* 0x000fe2000000008b */
[C-C-:B------:R-:W-:Y:S01]  /*43f0*/  IMAD R133, R129.reuse, c[0x0][0x1c4], R122.reuse ;  /* 0x0000710081857a24 */ /* 0x140fe200078e027a */
[----:B------:R-:W-:Y:S01]  /*4400*/  PRMT R122, RZ, 0x7610, R122 ;  /* 0x00007610ff7a7816 */ /* 0x000fe2000000007a */
[----:B------:R-:W-:Y:S01]  /*4410*/  IMAD.WIDE.U32 R134, R129, c[0x0][0x188], R32 ;  /* 0x0000620081867a25 */ /* 0x000fe200078e0020 */
[----:B------:R-:W-:Y:S02]  /*4420*/  LEA R32, P0, R136, R48, 0x1 ;  /* 0x0000003088207211 */ /* 0x000fe400078008ff */
[----:B------:R-:W-:Y:S01]  /*4430*/  IADD3 R33, R137, R133, RZ ;  /* 0x0000008589217210 */ /* 0x000fe20007ffe0ff */
[----:B------:R-:W-:Y:S01]  /*4440*/  IMAD.IADD R35, R135, 0x1, R35 ;  /* 0x0000000187237824 */ /* 0x000fe200078e0223 */
[----:B------:R-:W-:-:S02]  /*4450*/  LEA R132, P1, R134, c[0x0][0x220], 0x2 ;  /* 0x0000880086847a11 */ /* 0x000fc400078210ff */
[----:B------:R-:W-:Y:S02]  /*4460*/  LEA.HI.X R33, R136, R50, R33, 0x1, P0 ;  /* 0x0000003288217211 */ /* 0x000fe400000f0c21 */
[----:B------:R-:W-:Y:S02]  /*4470*/  LEA.HI.X R133, R134, c[0x0][0x224], R35, 0x2, P1 ;  /* 0x0000890086857a11 */ /* 0x000fe400008f1423 */
[-C--:B------:R-:W-:Y:S01]  /*4480*/  ISETP.GE.AND P0, PT, R62, R87.reuse, PT ;  /* 0x000000573e00720c */ /* 0x080fe20003f06270 */
[----:B0-2---:R0:W2:Y:S01]  /*4490*/  @!P5 LDG.E.U16 R122, [R32.64] ;  /* 0x00000004207ad981 */ /* 0x0050a2000c1e1500 */
[----:B------:R-:W-:Y:S02]  /*44a0*/  PRMT R137, RZ, 0x7610, R137 ;  /* 0x00007610ff897816 */ /* 0x000fe40000000089 */
[-C--:B------:R-:W-:Y:S01]  /*44b0*/  ISETP.GE.AND P1, PT, R63, R87.reuse, PT ;  /* 0x000000573f00720c */ /* 0x080fe20003f26270 */
[----:B-1-3--:R1:W3:Y:S01]  /*44c0*/  LDG.E R120, [R132.64] ;  /* 0x0000000484787981 */ /* 0x00a2e2000c1e1900 */
[----:B------:R-:W-:-:S02]  /*44d0*/  ISETP.GE.AND P5, PT, R67, R87, PT ;  /* 0x000000574300720c */ /* 0x000fc40003fa6270 */
[----:B------:R-:W-:Y:S01]  /*44e0*/  PRMT R126, RZ, 0x7610, R126 ;  /* 0x00007610ff7e7816 */ /* 0x000fe2000000007e */
[----:B------:R0:W4:Y:S04]  /*44f0*/  @!P2 LDG.E.U16 R139, [R32.64+0xc0] ;  /* 0x0000c004208ba981 */ /* 0x000128000c1e1500 */
[----:B------:R0:W2:Y:S01]  /*4500*/  @!P0 LDG.E.U16 R137, [R32.64+0x40] ;  /* 0x0000400420898981 */ /* 0x0000a2000c1e1500 */
[----:B------:R-:W-:Y:S02]  /*4510*/  ISETP.GE.AND P0, PT, R68, R87, PT ;  /* 0x000000574400720c */ /* 0x000fe40003f06270 */
[----:B------:R-:W-:Y:S01]  /*4520*/  PRMT R141, RZ, 0x7610, R141 ;  /* 0x00007610ff8d7816 */ /* 0x000fe2000000008d */
[----:B------:R0:W4:Y:S01]  /*4530*/  @!P1 LDG.E.U16 R124, [R32.64+0x80] ;  /* 0x00008004207c9981 */ /* 0x000122000c1e1500 */
[----:B------:R-:W-:-:S02]  /*4540*/  PRMT R128, RZ, 0x7610, R128 ;  /* 0x00007610ff807816 */ /* 0x000fc40000000080 */
[----:B------:R-:W-:Y:S01]  /*4550*/  PRMT R145, RZ, 0x7610, R145 ;  /* 0x00007610ff917816 */ /* 0x000fe20000000091 */
        /* <DEDUP_REMOVED lines=12> */
[----:B-1----:R-:W-:-:S04]  /*4620*/  LEA R132, P1, R134, c[0x0][0x228], 0x2 ;  /* 0x00008a0086847a11 */ /* 0x002fc800078210ff */
[----:B------:R-:W-:Y:S02]  /*4630*/  LEA.HI.X R133, R134, c[0x0][0x22c], R35, 0x2, P1 ;  /* 0x00008b0086857a11 */ /* 0x000fe400008f1423 */
[----:B------:R-:W-:Y:S02]  /*4640*/  ISETP.NE.AND P1, PT, R43, RZ, PT ;  /* 0x000000ff2b00720c */ /* 0x000fe40003f25270 */
[----:B------:R-:W-:Y:S01]  /*4650*/  ISETP.NE.AND P0, PT, R152, RZ, PT ;  /* 0x000000ff9800720c */ /* 0x000fe20003f05270 */
[----:B------:R1:W5:Y:S03]  /*4660*/  LDG.E R35, [R132.64] ;  /* 0x0000000484237981 */ /* 0x000366000c1e1900 */
[----:B------:R-:W-:Y:S02]  /*4670*/  ISETP.LT.OR P2, PT, R154, 0x2, P0 ;  /* 0x000000029a00780c */ /* 0x000fe40000741670 */
[----:B0-----:R-:W-:-:S05]  /*4680*/  LEA R32, R116, R129, 0x8 ;  /* 0x0000008174207211 */ /* 0x001fca00078e40ff */
[----:B------:R-:W-:-:S06]  /*4690*/  @P1 IADD3 R32, R43, 0x200, RZ ;  /* 0x000002002b201810 */ /* 0x000fcc0007ffe0ff */
[----:B------:R-:W-:-:S05]  /*46a0*/  @!P2 IADD3 R130, R154, -0x2, RZ ;  /* 0xfffffffe9a82a810 */ /* 0x000fca0007ffe0ff */
[----:B------:R-:W-:Y:S02]  /*46b0*/  @!P2 IMAD R33, R130, c[0x0][0x16c], R129 ;  /* 0x00005b008221aa24 */ /* 0x000fe400078e0281 */
[----:B------:R-:W-:Y:S01]  /*46c0*/  IMAD.MOV.U32 R142, RZ, RZ, RZ ;  /* 0x000000ffff8e7224 */ /* 0x000fe200078e00ff */
[----:B-1----:R-:W-:Y:S02]  /*46d0*/  PRMT R133, RZ, 0x5410, R156 ;  /* 0x00005410ff857816 */ /* 0x002fe4000000009c */
[----:B------:R-:W-:-:S03]  /*46e0*/  PRMT R135, RZ, 0x5410, R81 ;  /* 0x00005410ff877816 */ /* 0x000fc60000000051 */
[----:B------:R-:W-:Y:S02]  /*46f0*/  FMUL.FTZ R165, R133, R90 ;  /* 0x0000005a85a57220 */ /* 0x000fe40000410000 */
[----:B------:R-:W-:Y:S01]  /*4700*/  FMUL.FTZ R153, R135, R92 ;  /* 0x0000005c87997220 */ /* 0x000fe20000410000 */
[----:B------:R-:W-:Y:S01]  /*4710*/  BSSY B0, `(.L_x_6930) ;  /* 0x000004d000007945 */ /* 0x000fe20003800000 */
[----:B---3--:R-:W-:-:S04]  /*4720*/  FMUL.FTZ R144, R120, 1.4426950216293334961 ;  /* 0x3fb8aa3b78907820 */ /* 0x008fc80000410000 */
[----:B------:R-:W-:-:S06]  /*4730*/  FMUL.FTZ R143, R144, R90 ;  /* 0x0000005a908f7220 */ /* 0x000fcc0000410000 */
[----:B------:R-:W0:Y:S01]  /*4740*/  MUFU.EX2 R143, R143 ;  /* 0x0000008f008f7308 */ /* 0x000e220000000800 */
[----:B--2---:R1:W-:Y:S04]  /*4750*/  STS.U16 [R69], R122 ;  /* 0x0000007a45007388 */ /* 0x0043e80000000400 */
[----:B------:R-:W-:Y:S04]  /*4760*/  STS.U16 [R70+0x40], R137 ;  /* 0x0000408946007388 */ /* 0x000fe80000000400 */
[----:B----4-:R-:W-:Y:S01]  /*4770*/  STS.U16 [R71+0x80], R124 ;  /* 0x0000807c47007388 */ /* 0x010fe20000000400 */
[----:B-1----:R-:W-:-:S03]  /*4780*/  SHF.L.U32 R122, R32, 0x2, RZ ;  /* 0x00000002207a7819 */ /* 0x002fc600000006ff */
        /* <DEDUP_REMOVED lines=16> */
[C---:B------:R-:W-:Y:S02]  /*4890*/  FMUL.FTZ R132, R144.reuse, R92 ;  /* 0x0000005c90847220 */ /* 0x040fe40000410000 */
[C---:B------:R-:W-:Y:S02]  /*48a0*/  FMUL.FTZ R134, R144.reuse, R93 ;  /* 0x0000005d90867220 */ /* 0x040fe40000410000 */
[----:B------:R-:W0:Y:S01]  /*48b0*/  MUFU.EX2 R130, R130 ;  /* 0x0000008200827308 */ /* 0x000e220000000800 */
[----:B------:R-:W-:-:S07]  /*48c0*/  FMUL.FTZ R136, R144, R94 ;  /* 0x0000005e90887220 */ /* 0x000fce0000410000 */
[----:B------:R-:W0:Y:S01]  /*48d0*/  MUFU.EX2 R132, R132 ;  /* 0x0000008400847308 */ /* 0x000e220000000800 */
[----:B------:R-:W-:Y:S01]  /*48e0*/  @!P2 IMAD.WIDE R32, R33, 0x8, R12 ;  /* 0x000000082120a825 */ /* 0x000fe200078e020c */
[----:B------:R-:W-:Y:S03]  /*48f0*/  BAR.SYNC.DEFER_BLOCKING 0x0 ;  /* 0x0000000000007b1d */ /* 0x000fe60000010000 */
[----:B------:R-:W-:-:S03]  /*4900*/  FMUL.FTZ R138, R144, R95 ;  /* 0x0000005f908a7220 */ /* 0x000fc60000410000 */
[----:B------:R-:W0:Y:S01]  /*4910*/  MUFU.EX2 R134, R134 ;  /* 0x0000008600867308 */ /* 0x000e220000000800 */
[----:B------:R-:W-:-:S07]  /*4920*/  FMUL.FTZ R140, R144, R96 ;  /* 0x00000060908c7220 */ /* 0x000fce0000410000 */
[----:B------:R-:W0:Y:S01]  /*4930*/  MUFU.EX2 R136, R136 ;  /* 0x0000008800887308 */ /* 0x000e220000000800 */
[----:B-1----:R-:W-:-:S07]  /*4940*/  FMUL.FTZ R141, R144, R97 ;  /* 0x00000061908d7220 */ /* 0x002fce0000410000 */
[----:B------:R-:W1:Y:S01]  /*4950*/  MUFU.EX2 R138, R138 ;  /* 0x0000008a008a7308 */ /* 0x000e620000000800 */
[----:B------:R0:W5:Y:S07]  /*4960*/  @!P2 LDG.E R142, [R32.64+0x4] ;  /* 0x00000404208ea981 */ /* 0x00016e000c1e1900 */
[----:B------:R-:W1:Y:S01]  /*4970*/  MUFU.EX2 R140, R140 ;  /* 0x0000008c008c7308 */ /* 0x000e620000000800 */
[----:B0-----:R-:W-:-:S04]  /*4980*/  FMUL.FTZ R33, R143, R130 ;  /* 0x000000828f217220 */ /* 0x001fc80000410000 */
[----:B------:R-:W-:-:S03]  /*4990*/  FMUL.FTZ R33, R132, R33 ;  /* 0x0000002184217220 */ /* 0x000fc60000410000 */
[----:B------:R-:W0:Y:S01]  /*49a0*/  MUFU.EX2 R141, R141 ;  /* 0x0000008d008d7308 */ /* 0x000e220000000800 */
[----:B------:R-:W-:Y:S01]  /*49b0*/  FMUL.FTZ R33, R134, R33 ;  /* 0x0000002186217220 */ /* 0x000fe20000410000 */
[----:B------:R-:W-:-:S03]  /*49c0*/  ISETP.NE.AND P2, PT, R43, 0x1f, PT ;  /* 0x0000001f2b00780c */ /* 0x000fc60003f45270 */
        /* <DEDUP_REMOVED lines=26> */
[----:B-1----:R-:W-:-:S12]  /*4b70*/  HFMA2.MMA R146, -RZ, RZ, 1.875, 0 ;  /* 0x3f800000ff927435 */ /* 0x002fd800000001ff */
[----:B------:R-:W-:-:S04]  /*4b80*/  @P3 IADD3 R33, -R53, c[0x0][0x174], RZ ;  /* 0x00005d0035213a10 */ /* 0x000fc80007ffe1ff */
[----:B------:R-:W-:-:S04]  /*4b90*/  @P3 LEA.HI R32, R33, R33, RZ, 0x1 ;  /* 0x0000002121203211 */ /* 0x000fc800078f08ff */
[----:B------:R-:W-:-:S04]  /*4ba0*/  @P3 LOP3.LUT R32, R32, 0xfffffe, RZ, 0xc0, !PT ;  /* 0x00fffffe20203812 */ /* 0x000fc800078ec0ff */
[----:B------:R-:W-:-:S05]  /*4bb0*/  @P3 IADD3 R32, -R32, R33, RZ ;  /* 0x0000002120203210 */ /* 0x000fca0007ffe1ff */
[----:B------:R-:W-:-:S05]  /*4bc0*/  @P3 IMAD R32, R32, 0x100, R129 ;  /* 0x0000010020203824 */ /* 0x000fca00078e0281 */
[----:B------:R0:W1:Y:S02]  /*4bd0*/  @P3 LDS R146, [R32.X4+0x878] ;  /* 0x0008780020923984 */ /* 0x0000640000004800 */
.L_x_6931:
[----:B0-234-:R-:W-:Y:S05]  /*4be0*/  BSYNC B0 ;  /* 0x0000000000007941 */ /* 0x01dfea0003800000 */
.L_x_6930:
        /* <DEDUP_REMOVED lines=20> */
[----:B------:R-:W-:Y:S01]  /*4d30*/  ISETP.GE.OR P0, PT, R154, c[0x0][0x174], P0 ;  /* 0x00005d009a007a0c */ /* 0x000fe20000706670 */
[----:B------:R-:W-:Y:S01]  /*4d40*/  FMUL.FTZ R155, R140, R155 ;  /* 0x0000009b8c9b7220 */ /* 0x000fe20000410000 */
[----:B------:R-:W-:Y:S01]  /*4d50*/  ISETP.NE.AND P5, PT, R43, RZ, PT ;  /* 0x000000ff2b00720c */ /* 0x000fe20003fa5270 */
[----:B0-----:R-:W-:-:S02]  /*4d60*/  @P3 FFMA.FTZ R169, R178, R32, R169 ;  /* 0x00000020b2a93223 */ /* 0x001fc400000100a9 */
[----:B------:R-:W-:Y:S02]  /*4d70*/  FMUL.FTZ R32, R35, R162 ;  /* 0x000000a223207220 */ /* 0x000fe40000410000 */
[----:B--2---:R-:W-:Y:S01]  /*4d80*/  @P3 FMUL.FTZ R178, R178, R33 ;  /* 0x00000021b2b23220 */ /* 0x004fe20000410000 */
[----:B------:R-:W-:Y:S01]  /*4d90*/  ISETP.GE.AND P3, PT, R52, 0x2, PT ;  /* 0x000000023400780c */ /* 0x000fe20003f66270 */
        /* <DEDUP_REMOVED lines=21> */
[C---:B------:R-:W-:Y:S02]  /*4ef0*/  FFMA.FTZ R171, R130.reuse, R163, R155 ;  /* 0x000000a382ab7223 */ /* 0x040fe4000001009b */
[----:B------:R-:W-:-:S03]  /*4f00*/  FMUL.FTZ R176, R130, R161 ;  /* 0x000000a182b07220 */ /* 0x000fc60000410000 */
[----:B------:R-:W2:Y:S04]  /*4f10*/  SHFL.DOWN PT, R163, R171, 0x1, 0x1f ;  /* 0x08201f00aba37f89 */ /* 0x000ea800000e0000 */
[----:B------:R-:W3:Y:S01]  /*4f20*/  SHFL.DOWN PT, R161, R176, 0x1, 0x1f ;  /* 0x08201f00b0a17f89 */ /* 0x000ee200000e0000 */
[C---:B0-----:R-:W-:Y:S02]  /*4f30*/  @P3 FFMA.FTZ R169, R178.reuse, R32, R169 ;  /* 0x00000020b2a93223 */ /* 0x041fe400000100a9 */
[----:B-1----:R-:W-:-:S03]  /*4f40*/  @P3 FMUL.FTZ R178, R178, R33 ;  /* 0x00000021b2b23220 */ /* 0x002fc60000410000 */
[----:B------:R-:W0:Y:S01]  /*4f50*/  SHFL.UP PT, R32, R169, 0x4, RZ ;  /* 0x04800000a9207989 */ /* 0x000e2200000e00ff */
[----:B------:R-:W-:-:S03]  /*4f60*/  ISETP.GE.AND P3, PT, R52, 0x4, PT ;  /* 0x000000043400780c */ /* 0x000fc60003f66270 */
        /* <DEDUP_REMOVED lines=20> */
[----:B------:R-:W-:Y:S02]  /*50b0*/  ISETP.GE.AND P3, PT, R52, 0x10, PT ;  /* 0x000000103400780c */ /* 0x000fe40003f66270 */
[----:B------:R-:W-:Y:S01]  /*50c0*/  MOV R33, RZ ;  /* 0x000000ff00217202 */ /* 0x000fe20000000f00 */
[----:B------:R-:W1:Y:S01]  /*50d0*/  SHFL.UP PT, R161, R178, 0x10, RZ ;  /* 0x06000000b2a17989 */ /* 0x000e6200000e00ff */
[----:B--2---:R-:W-:-:S04]  /*50e0*/  @!P4 FFMA.FTZ R171, R176, R174, R171 ;  /* 0x000000aeb0abc223 */ /* 0x004fc800000100ab */
[----:B------:R-:W-:Y:S01]  /*50f0*/  @!P0 LDS.64 R32, [R129.X8+0x10f8] ;  /* 0x0010f80081208984 */ /* 0x000fe20000008a00 */
[----:B------:R-:W-:Y:S01]  /*5100*/  ISETP.GE.U32.AND P0, PT, R152, 0x10, PT ;  /* 0x000000109800780c */ /* 0x000fe20003f06070 */
[----:B---3--:R-:W-:Y:S02]  /*5110*/  @!P4 FMUL.FTZ R176, R176, R173 ;  /* 0x000000adb0b0c220 */ /* 0x008fe40000410000 */
[----:B------:R-:W2:Y:S01]  /*5120*/  SHFL.DOWN PT, R175, R171, 0x8, 0x1f ;  /* 0x09001f00abaf7f89 */ /* 0x000ea200000e0000 */
[----:B------:R-:W-:-:S03]  /*5130*/  ISETP.GE.U32.AND P4, PT, R152, 0x18, PT ;  /* 0x000000189800780c */ /* 0x000fc60003f86070 */
[----:B------:R-:W3:Y:S04]  /*5140*/  SHFL.DOWN PT, R173, R176, 0x8, 0x1f ;  /* 0x09001f00b0ad7f89 */ /* 0x000ee800000e0000 */
[----:B------:R-:W-:Y:S01]  /*5150*/  SHFL.IDX PT, R174, R142, RZ, 0x1f ;  /* 0x00001fff8eae7589 */ /* 0x000fe200000e0000 */
[C---:B0-----:R-:W-:Y:S02]  /*5160*/  @P3 FFMA.FTZ R169, R178.reuse, R163, R169 ;  /* 0x000000a3b2a93223 */ /* 0x041fe400000100a9 */
[----:B-1----:R-:W-:-:S04]  /*5170*/  @P3 FMUL.FTZ R178, R178, R161 ;  /* 0x000000a1b2b23220 */ /* 0x002fc80000410000 */
[----:B------:R-:W-:Y:S04]  /*5180*/  SHFL.UP PT, R169, R169, 0x1, RZ ;  /* 0x04200000a9a97989 */ /* 0x000fe800000e00ff */
[----:B------:R-:W0:Y:S01]  /*5190*/  SHFL.UP PT, R178, R178, 0x1, RZ ;  /* 0x04200000b2b27989 */ /* 0x000e2200000e00ff */
[C---:B--2---:R-:W-:Y:S02]  /*51a0*/  @!P4 FFMA.FTZ R171, R176.reuse, R175, R171 ;  /* 0x000000afb0abc223 */ /* 0x044fe400000100ab */
[----:B---3--:R-:W-:-:S03]  /*51b0*/  @!P4 FMUL.FTZ R176, R176, R173 ;  /* 0x000000adb0b0c220 */ /* 0x008fc60000410000 */
[----:B------:R-:W1:Y:S04]  /*51c0*/  SHFL.DOWN PT, R163, R171, 0x10, 0x1f ;  /* 0x0a001f00aba37f89 */ /* 0x000e6800000e0000 */
[----:B------:R-:W2:Y:S01]  /*51d0*/  SHFL.DOWN PT, R161, R176, 0x10, 0x1f ;  /* 0x0a001f00b0a17f89 */ /* 0x000ea200000e0000 */
[----:B0-----:R-:W-:-:S04]  /*51e0*/  @P1 FFMA.FTZ R174, R178, R174, R169 ;  /* 0x000000aeb2ae1223 */ /* 0x001fc800000100a9 */
[----:B------:R-:W-:Y:S02]  /*51f0*/  FFMA.FTZ R174, R143, R174, R165 ;  /* 0x000000ae8fae7223 */ /* 0x000fe400000100a5 */
[----:B------:R-:W-:Y:S01]  /*5200*/  SHFL.IDX PT, R143, R33, RZ, 0x1f ;  /* 0x00001fff218f7589 */ /* 0x000fe200000e0000 */
[----:B-1----:R-:W-:Y:S02]  /*5210*/  @!P0 FFMA.FTZ R171, R176, R163, R171 ;  /* 0x000000a3b0ab8223 */ /* 0x002fe400000100ab */
[-C--:B------:R-:W-:Y:S02]  /*5220*/  FMUL.FTZ R163, R164, R174.reuse ;  /* 0x000000aea4a37220 */ /* 0x080fe40000410000 */
[----:B------:R-:W-:Y:S02]  /*5230*/  FFMA.FTZ R164, R130, R174, R167 ;  /* 0x000000ae82a47223 */ /* 0x000fe400000100a7 */
[----:B--2---:R-:W-:Y:S02]  /*5240*/  @!P0 FMUL.FTZ R176, R176, R161 ;  /* 0x000000a1b0b08220 */ /* 0x004fe40000410000 */
[----:B------:R-:W-:-:S02]  /*5250*/  FFMA.FTZ R173, R132, R164, R153 ;  /* 0x000000a484ad7223 */ /* 0x000fc40000010099 */
[----:B------:R-:W-:Y:S01]  /*5260*/  SHFL.DOWN PT, R153, R171, 0x1, 0x1f ;  /* 0x08201f00ab997f89 */ /* 0x000fe200000e0000 */
[----:B------:R-:W-:Y:S02]  /*5270*/  FFMA.FTZ R142, R98, R163, RZ ;  /* 0x000000a3628e7223 */ /* 0x000fe400000100ff */
[----:B------:R-:W-:Y:S01]  /*5280*/  FMUL.FTZ R166, R166, R164 ;  /* 0x000000a4a6a67220 */ /* 0x000fe20000410000 */
[----:B------:R-:W0:Y:S01]  /*5290*/  SHFL.DOWN PT, R178, R176, 0x1, 0x1f ;  /* 0x08201f00b0b27f89 */ /* 0x000e2200000e0000 */
[-C--:B------:R-:W-:Y:S02]  /*52a0*/  FMUL.FTZ R158, R158, R173.reuse ;  /* 0x000000ad9e9e7220 */ /* 0x080fe40000410000 */
[----:B------:R-:W-:Y:S02]  /*52b0*/  FFMA.FTZ R142, R99, R166, R142 ;  /* 0x000000a6638e7223 */ /* 0x000fe4000001008e */
[----:B------:R-:W-:Y:S02]  /*52c0*/  FFMA.FTZ R166, R134, R173, R147 ;  /* 0x000000ad86a67223 */ /* 0x000fe40000010093 */
[----:B------:R-:W-:Y:S01]  /*52d0*/  FFMA.FTZ R142, R101, R158, R142 ;  /* 0x0000009e658e7223 */ /* 0x000fe2000001008e */
[----:B------:R-:W1:Y:S01]  /*52e0*/  SHFL.IDX PT, R147, R176, RZ, 0x1f ;  /* 0x00001fffb0937589 */ /* 0x000e6200000e0000 */
[----:B------:R-:W-:-:S02]  /*52f0*/  FMUL.FTZ R168, R168, R166 ;  /* 0x000000a6a8a87220 */ /* 0x000fc40000410000 */
[----:B------:R-:W-:Y:S01]  /*5300*/  FFMA.FTZ R175, R136, R166, R145 ;  /* 0x000000a688af7223 */ /* 0x000fe20000010091 */
[----:B------:R-:W2:Y:S01]  /*5310*/  SHFL.IDX PT, R158, R171, RZ, 0x1f ;  /* 0x00001fffab9e7589 */ /* 0x000ea200000e0000 */
        /* <DEDUP_REMOVED lines=10> */
[----:B------:R-:W-:-:S02]  /*53c0*/  FFMA.FTZ R143, R141, R142, R182 ;  /* 0x0000008e8d8f7223 */ /* 0x000fc400000100b6 */
[C---:B-1----:R-:W-:Y:S02]  /*53d0*/  FMUL.FTZ R32, R147.reuse, R32 ;  /* 0x0000002093207220 */ /* 0x042fe40000410000 */
[----:B------:R-:W-:Y:S02]  /*53e0*/  FFMA.FTZ R149, R140, R143, R180 ;  /* 0x0000008f8c957223 */ /* 0x000fe400000100b4 */
[----:B--2---:R-:W-:Y:S02]  /*53f0*/  FFMA.FTZ R33, R147, R33, R158 ;  /* 0x0000002193217223 */ /* 0x004fe4000001009e */
[----:B------:R-:W-:Y:S02]  /*5400*/  FFMA.FTZ R147, R138, R149, R179 ;  /* 0x000000958a937223 */ /* 0x000fe400000100b3 */
[----:B------:R-:W-:Y:S01]  /*5410*/  FMUL.FTZ R153, R98, R145 ;  /* 0x0000009162997220 */ /* 0x000fe20000410000 */
[----:B------:R0:W-:Y:S01]  /*5420*/  @!P5 STS.64 [R129.X8+0x10f8], R32 ;  /* 0x0010f8208100d388 */ /* 0x0001e20000008a00 */
[----:B------:R-:W-:-:S02]  /*5430*/  FFMA.FTZ R151, R136, R147, R159 ;  /* 0x0000009388977223 */ /* 0x000fc4000001009f */
[----:B------:R-:W-:Y:S01]  /*5440*/  FMUL.FTZ R140, R35, R164 ;  /* 0x000000a4238c7220 */ /* 0x000fe20000410000 */
[----:B------:R1:W-:Y:S01]  /*5450*/  STS [R54.X4+0x220], R153 ;  /* 0x0002209936007388 */ /* 0x0003e20000004800 */
[----:B------:R-:W-:Y:S02]  /*5460*/  FFMA.FTZ R145, R134, R151, R177 ;  /* 0x0000009786917223 */ /* 0x000fe400000100b1 */
[-C--:B------:R-:W-:Y:S02]  /*5470*/  FMUL.FTZ R170, R170, R160.reuse ;  /* 0x000000a0aaaa7220 */ /* 0x080fe40000410000 */
[-C--:B------:R-:W-:Y:S02]  /*5480*/  FFMA.FTZ R171, R141, R160.reuse, R144 ;  /* 0x000000a08dab7223 */ /* 0x080fe40000010090 */
[C---:B------:R-:W-:Y:S02]  /*5490*/  FMUL.FTZ R144, R35.reuse, R173 ;  /* 0x000000ad23907220 */ /* 0x040fe40000410000 */
[----:B0-----:R-:W-:-:S02]  /*54a0*/  FMUL.FTZ R32, R35, R160 ;  /* 0x000000a023207220 */ /* 0x001fc40000410000 */
[----:B-1----:R-:W-:Y:S02]  /*54b0*/  FFMA.FTZ R153, R132, R145, R157 ;  /* 0x0000009184997223 */ /* 0x002fe4000001009d */
[----:B------:R-:W-:Y:S02]  /*54c0*/  FFMA.FTZ R132, R133, -R90, R174 ;  /* 0x8000005a85847223 */ /* 0x000fe400000100ae */
[----:B------:R-:W-:Y:S02]  /*54d0*/  FFMA.FTZ R155, R130, R153, R155 ;  /* 0x00000099829b7223 */ /* 0x000fe4000001009b */
[----:B------:R-:W-:Y:S02]  /*54e0*/  FMUL.FTZ R161, R99, R140 ;  /* 0x0000008c63a17220 */ /* 0x000fe40000410000 */
[----:B------:R-:W-:Y:S02]  /*54f0*/  FMUL.FTZ R157, R155, R90 ;  /* 0x0000005a9b9d7220 */ /* 0x000fe40000410000 */
[C---:B------:R-:W-:Y:S01]  /*5500*/  FMUL.FTZ R136, R35.reuse, R166 ;  /* 0x000000a623887220 */ /* 0x040fe20000410000 */
[----:B------:R0:W-:Y:S01]  /*5510*/  STS [R54.X4+0x224], R161 ;  /* 0x000224a136007388 */ /* 0x0001e20000004800 */
[----:B------:R-:W-:-:S02]  /*5520*/  FMUL.FTZ R134, R35, R175 ;  /* 0x000000af23867220 */ /* 0x000fc40000410000 */
[C---:B------:R-:W-:Y:S02]  /*5530*/  FMUL.FTZ R169, R109.reuse, R32 ;  /* 0x000000206da97220 */ /* 0x040fe40000410000 */
[----:B------:R-:W-:Y:S02]  /*5540*/  FFMA.FTZ R162, R109, R170, R162 ;  /* 0x000000aa6da27223 */ /* 0x000fe400000100a2 */
[----:B------:R-:W-:Y:S01]  /*5550*/  FMUL.FTZ R172, R172, R171 ;  /* 0x000000abacac7220 */ /* 0x000fe20000410000 */
[----:B------:R-:W-:Y:S01]  /*5560*/  STS [R54.X4+0x238], R169 ;  /* 0x000238a936007388 */ /* 0x000fe20000004800 */
[-C--:B------:R-:W-:Y:S01]  /*5570*/  FFMA.FTZ R159, R122, -R91.reuse, R164 ;  /* 0x8000005b7a9f7223 */ /* 0x080fe200000100a4 */
[----:B------:R-:W-:Y:S01]  /*5580*/  SHF.L.U64.HI R164, R118, 0x2, R131 ;  /* 0x0000000276a47819 */ /* 0x000fe20000010283 */
[----:B------:R-:W-:Y:S02]  /*5590*/  FMUL.FTZ R130, R153, R91 ;  /* 0x0000005b99827220 */ /* 0x000fe40000410000 */
[----:B------:R-:W-:-:S02]  /*55a0*/  FFMA.FTZ R32, R157, R132, RZ ;  /* 0x000000849d207223 */ /* 0x000fc400000100ff */
[----:B------:R-:W-:Y:S02]  /*55b0*/  FMUL.FTZ R163, R101, R144 ;  /* 0x0000009065a37220 */ /* 0x000fe40000410000 */
[----:B------:R-:W-:Y:S02]  /*55c0*/  FMUL.FTZ R165, R103, R136 ;  /* 0x0000008867a57220 */ /* 0x000fe40000410000 */
[----:B------:R-:W-:Y:S01]  /*55d0*/  FMUL.FTZ R136, R35, R168 ;  /* 0x000000a823887220 */ /* 0x000fe20000410000 */
[----:B------:R1:W-:Y:S01]  /*55e0*/  STS [R54.X4+0x228], R163 ;  /* 0x000228a336007388 */ /* 0x0003e20000004800 */
[----:B------:R-:W-:Y:S02]  /*55f0*/  FMUL.FTZ R33, R105, R134 ;  /* 0x0000008669217220 */ /* 0x000fe40000410000 */
[----:B------:R-:W-:Y:S01]  /*5600*/  FFMA.FTZ R141, R111, R172, R162 ;  /* 0x000000ac6f8d7223 */ /* 0x000fe200000100a2 */
[----:B------:R-:W-:Y:S01]  /*5610*/  IADD3 R162, -R4, c[0x0][0x168], -R43 ;  /* 0x00005a0004a27a10 */ /* 0x000fe20007ffe92b */
[-C--:B------:R-:W-:Y:S01]  /*5620*/  FFMA.FTZ R134, R135, -R92.reuse, R173 ;  /* 0x8000005c87867223 */ /* 0x080fe200000100ad */
[----:B------:R2:W-:Y:S01]  /*5630*/  STS [R54.X4+0x22c], R165 ;  /* 0x00022ca536007388 */ /* 0x0005e20000004800 */
[----:B0-----:R-:W-:Y:S01]  /*5640*/  FMUL.FTZ R161, R145, R92 ;  /* 0x0000005c91a17220 */ /* 0x001fe20000410000 */
[----:B------:R-:W-:Y:S01]  /*5650*/  ISETP.GE.AND P0, PT, R162, 0x1, PT ;  /* 0x00000001a200780c */ /* 0x000fe20003f06270 */
[----:B------:R-:W-:Y:S01]  /*5660*/  FFMA.FTZ R32, R130, R159, R32 ;  /* 0x0000009f82207223 */ /* 0x000fe20000010020 */
[----:B------:R0:W-:Y:S01]  /*5670*/  STS [R54.X4+0x230], R33 ;  /* 0x0002302136007388 */ /* 0x0001e20000004800 */
[----:B------:R-:W-:-:S02]  /*5680*/  FMUL.FTZ R167, R107, R136 ;  /* 0x000000886ba77220 */ /* 0x000fc40000410000 */
[-C--:B-1----:R-:W-:Y:S02]  /*5690*/  FFMA.FTZ R163, R124, -R93.reuse, R166 ;  /* 0x8000005d7ca37223 */ /* 0x082fe400000100a6 */
[----:B------:R-:W-:Y:S01]  /*56a0*/  FMUL.FTZ R136, R151, R93 ;  /* 0x0000005d97887220 */ /* 0x000fe20000410000 */
[----:B------:R1:W-:Y:S01]  /*56b0*/  STS [R54.X4+0x234], R167 ;  /* 0x000234a736007388 */ /* 0x0003e20000004800 */
[----:B------:R-:W-:Y:S02]  /*56c0*/  FFMA.FTZ R32, R161, R134, R32 ;  /* 0x00000086a1207223 */ /* 0x000fe40000010020 */
[----:B------:R-:W-:Y:S02]  /*56d0*/  FMUL.FTZ R140, R35, R171 ;  /* 0x000000ab238c7220 */ /* 0x000fe40000410000 */
[-C--:B------:R-:W-:Y:S02]  /*56e0*/  FFMA.FTZ R138, R137, -R94.reuse, R175 ;  /* 0x8000005e898a7223 */ /* 0x080fe400000100af */
[----:B--2---:R-:W-:-:S02]  /*56f0*/  FMUL.FTZ R165, R147, R94 ;  /* 0x0000005e93a57220 */ /* 0x004fc40000410000 */
[----:B------:R-:W-:Y:S02]  /*5700*/  FFMA.FTZ R32, R136, R163, R32 ;  /* 0x000000a388207223 */ /* 0x000fe40000010020 */
[----:B0-----:R-:W-:Y:S02]  /*5710*/  FMUL.FTZ R33, R111, R140 ;  /* 0x0000008c6f217220 */ /* 0x001fe40000410000 */
[-C--:B-1----:R-:W-:Y:S02]  /*5720*/  FFMA.FTZ R167, R126, -R95.reuse, R168 ;  /* 0x8000005f7ea77223 */ /* 0x082fe400000100a8 */
[----:B------:R-:W-:Y:S01]  /*5730*/  FMUL.FTZ R140, R149, R95 ;  /* 0x0000005f958c7220 */ /* 0x000fe20000410000 */
[----:B------:R0:W-:Y:S01]  /*5740*/  STS [R54.X4+0x23c], R33 ;  /* 0x00023c2136007388 */ /* 0x0001e20000004800 */
[----:B------:R-:W-:Y:S02]  /*5750*/  FFMA.FTZ R32, R165, R138, R32 ;  /* 0x0000008aa5207223 */ /* 0x000fe40000010020 */
[----:B------:R-:W-:-:S02]  /*5760*/  FFMA.FTZ R144, R139, -R96, R160 ;  /* 0x800000608b907223 */ /* 0x000fc400000100a0 */
[-C--:B------:R-:W-:Y:S02]  /*5770*/  FMUL.FTZ R146, R142, R97.reuse ;  /* 0x000000618e927220 */ /* 0x080fe40000410000 */
[----:B------:R-:W-:Y:S02]  /*5780*/  FFMA.FTZ R171, R128, -R97, R171 ;  /* 0x8000006180ab7223 */ /* 0x000fe400000100ab */
[----:B------:R-:W-:Y:S02]  /*5790*/  FMUL.FTZ R169, R143, R96 ;  /* 0x000000608fa97220 */ /* 0x000fe40000410000 */
[----:B------:R-:W-:Y:S02]  /*57a0*/  FFMA.FTZ R32, R140, R167, R32 ;  /* 0x000000a78c207223 */ /* 0x000fe40000010020 */
        /* <DEDUP_REMOVED lines=13> */
.L_x_6933:
[----:B0-----:R-:W-:Y:S05]  /*5880*/  BSYNC B0 ;  /* 0x0000000000007941 */ /* 0x001fea0003800000 */
.L_x_6932:
[----:B------:R0:W1:Y:S01]  /*5890*/  LDS R35, [R55.X4+0x2a0] ;  /* 0x0002a00037237984 */ /* 0x0000620000004800 */
[----:B------:R-:W-:Y:S01]  /*58a0*/  ISETP.GE.AND P6, PT, R162, 0x21, PT ;  /* 0x00000021a200780c */ /* 0x000fe20003fc6270 */
[----:B------:R-:W-:Y:S01]  /*58b0*/  IMAD.SHL.U32 R177, R118, 0x4, RZ ;  /* 0x0000000476b17824 */ /* 0x000fe200078e00ff */
[----:B------:R-:W-:Y:S01]  /*58c0*/  BSSY B0, `(.L_x_6934) ;  /* 0x000000e000007945 */ /* 0x000fe20003800000 */
[----:B------:R-:W-:Y:S01]  /*58d0*/  IMAD R32, R164, c[0x0][0x2d0], RZ ;  /* 0x0000b400a4207a24 */ /* 0x000fe200078e02ff */
[----:B------:R-:W-:Y:S01]  /*58e0*/  ISETP.GE.AND P0, PT, R162, 0x41, PT ;  /* 0x00000041a200780c */ /* 0x000fe20003f06270 */
[----:B------:R-:W-:Y:S01]  /*58f0*/  FADD.FTZ R158, R160, R175 ;  /* 0x000000afa09e7221 */ /* 0x000fe20000010000 */
[C---:B------:R-:W-:Y:S01]  /*5900*/  ISETP.GE.AND P1, PT, R162.reuse, 0x61, PT ;  /* 0x00000061a200780c */ /* 0x040fe20003f26270 */
[----:B------:R-:W-:Y:S01]  /*5910*/  IMAD R175, R177, c[0x0][0x2d4], R32 ;  /* 0x0000b500b1af7a24 */ /* 0x000fe200078e0220 */
[C---:B------:R-:W-:Y:S02]  /*5920*/  ISETP.GE.AND P2, PT, R162.reuse, 0x81, PT ;  /* 0x00000081a200780c */ /* 0x040fe40003f46270 */
[----:B------:R-:W-:-:S02]  /*5930*/  ISETP.GE.AND P3, PT, R162, 0xa1, PT ;  /* 0x000000a1a200780c */ /* 0x000fc40003f66270 */
[C---:B------:R-:W-:Y:S02]  /*5940*/  ISETP.GE.AND P4, PT, R162.reuse, 0xc1, PT ;  /* 0x000000c1a200780c */ /* 0x040fe40003f86270 */
[----:B------:R-:W-:Y:S01]  /*5950*/  ISETP.GE.AND P5, PT, R162, 0xe1, PT ;  /* 0x000000e1a200780c */ /* 0x000fe20003fa6270 */
[----:B------:R-:W-:Y:S07]  /*5960*/  @!P6 BRA `(.L_x_6935) ;  /* 0x000000300000e947 */ /* 0x000fee0003800000 */
[----:B0-----:R-:W-:-:S05]  /*5970*/  IMAD.WIDE.U32 R32, R177, c[0x0][0x2d0], R18 ;  /* 0x0000b400b1207a25 */ /* 0x001fca00078e0012 */
[----:B------:R-:W-:-:S05]  /*5980*/  IADD3 R33, R33, R175, RZ ;  /* 0x000000af21217210 */ /* 0x000fca0007ffe0ff */
[----:B-1----:R0:W-:Y:S02]  /*5990*/  RED.E.ADD.F32.FTZ.RN.STRONG.GPU [R32.64], R35 ;  /* 0x000000232000798e */ /* 0x0021e4000c10e784 */
.L_x_6935:
[----:B0-----:R-:W-:Y:S05]  /*59a0*/  BSYNC B0 ;  /* 0x0000000000007941 */ /* 0x001fea0003800000 */
.L_x_6934:
[----:B-1----:R0:W1:Y:S01]  /*59b0*/  LDS R35, [R56.X4+0x320] ;  /* 0x0003200038237984 */ /* 0x0020620000004800 */
[----:B------:R-:W-:Y:S01]  /*59c0*/  BSSY B0, `(.L_x_6936) ;  /* 0x0000005000007945 */ /* 0x000fe20003800000 */
[----:B------:R-:W-:Y:S05]  /*59d0*/  @!P0 BRA `(.L_x_6937) ;  /* 0x0000003000008947 */ /* 0x000fea0003800000 */
[----:B------:R-:W-:-:S05]  /*59e0*/  IMAD.WIDE.U32 R32, R177, c[0x0][0x2d0], R20 ;  /* 0x0000b400b1207a25 */ /* 0x000fca00078e0014 */
[----:B------:R-:W-:-:S05]  /*59f0*/  IADD3 R33, R175, R33, RZ ;  /* 0x00000021af217210 */ /* 0x000fca0007ffe0ff */
[----:B-1----:R1:W-:Y:S02]  /*5a00*/  RED.E.ADD.F32.FTZ.RN.STRONG.GPU [R32.64], R35 ;  /* 0x000000232000798e */ /* 0x0023e4000c10e784 */
.L_x_6937:
[----:B------:R-:W-:Y:S05]  /*5a10*/  BSYNC B0 ;  /* 0x0000000000007941 */ /* 0x000fea0003800000 */
.L_x_6936:
[----:B-1----:R1:W2:Y:S01]  /*5a20*/  LDS R35, [R57.X4+0x3a0] ;  /* 0x0003a00039237984 */ /* 0x0022a20000004800 */
[----:B------:R-:W-:Y:S01]  /*5a30*/  BSSY B0, `(.L_x_6938) ;  /* 0x0000005000007945 */ /* 0x000fe20003800000 */
[----:B------:R-:W-:Y:S05]  /*5a40*/  @!P1 BRA `(.L_x_6939) ;  /* 0x0000003000009947 */ /* 0x000fea0003800000 */
[----:B------:R-:W-:-:S05]  /*5a50*/  IMAD.WIDE.U32 R32, R177, c[0x0][0x2d0], R22 ;  /* 0x0000b400b1207a25 */ /* 0x000fca00078e0016 */
[----:B------:R-:W-:-:S05]  /*5a60*/  IADD3 R33, R175, R33, RZ ;  /* 0x00000021af217210 */ /* 0x000fca0007ffe0ff */
[----:B--2---:R2:W-:Y:S02]  /*5a70*/  RED.E.ADD.F32.FTZ.RN.STRONG.GPU [R32.64], R35 ;  /* 0x000000232000798e */ /* 0x0045e4000c10e784 */
.L_x_6939:
[----:B------:R-:W-:Y:S05]  /*5a80*/  BSYNC B0 ;  /* 0x0000000000007941 */ /* 0x000fea0003800000 */
.L_x_6938:
[----:B--2---:R2:W3:Y:S01]  /*5a90*/  LDS R35, [R58.X4+0x420] ;  /* 0x000420003a237984 */ /* 0x0044e20000004800 */
[----:B------:R-:W-:Y:S01]  /*5aa0*/  BSSY B0, `(.L_x_6940) ;  /* 0x0000005000007945 */ /* 0x000fe20003800000 */
[----:B------:R-:W-:Y:S05]  /*5ab0*/  @!P2 BRA `(.L_x_6941) ;  /* 0x000000300000a947 */ /* 0x000fea0003800000 */
[----:B------:R-:W-:-:S04]  /*5ac0*/  IMAD.WIDE.U32 R32, R177, c[0x0][0x2d0], R24 ;  /* 0x0000b400b1207a25 */ /* 0x000fc800078e0018 */
[----:B------:R-:W-:-:S05]  /*5ad0*/  IMAD.IADD R33, R175, 0x1, R33 ;  /* 0x00000001af217824 */ /* 0x000fca00078e0221 */
[----:B---3--:R3:W-:Y:S02]  /*5ae0*/  RED.E.ADD.F32.FTZ.RN.STRONG.GPU [R32.64], R35 ;  /* 0x000000232000798e */ /* 0x0087e4000c10e784 */
.L_x_6941:
[----:B------:R-:W-:Y:S05]  /*5af0*/  BSYNC B0 ;  /* 0x0000000000007941 */ /* 0x000fea0003800000 */
.L_x_6940:
[----:B---3--:R3:W4:Y:S01]  /*5b00*/  LDS R35, [R59.X4+0x4a0] ;  /* 0x0004a0003b237984 */ /* 0x0087220000004800 */
[----:B------:R-:W-:Y:S01]  /*5b10*/  BSSY B0, `(.L_x_6942) ;  /* 0x0000005000007945 */ /* 0x000fe20003800000 */
[----:B------:R-:W-:Y:S05]  /*5b20*/  @!P3 BRA `(.L_x_6943) ;  /* 0x000000300000b947 */ /* 0x000fea0003800000 */
[----:B------:R-:W-:-:S05]  /*5b30*/  IMAD.WIDE.U32 R32, R177, c[0x0][0x2d0], R26 ;  /* 0x0000b400b1207a25 */ /* 0x000fca00078e001a */
[----:B------:R-:W-:-:S05]  /*5b40*/  IADD3 R33, R175, R33, RZ ;  /* 0x00000021af217210 */ /* 0x000fca0007ffe0ff */
[----:B----4-:R4:W-:Y:S02]  /*5b50*/  RED.E.ADD.F32.FTZ.RN.STRONG.GPU [R32.64], R35 ;  /* 0x000000232000798e */ /* 0x0109e4000c10e784 */
.L_x_6943:
[----:B------:R-:W-:Y:S05]  /*5b60*/  BSYNC B0 ;  /* 0x0000000000007941 */ /* 0x000fea0003800000 */
.L_x_6942:
[----:B------:R0:W1:Y:S01]  /*5b70*/  LDS R173, [R60.X4+0x520] ;  /* 0x000520003cad7984 */ /* 0x0000620000004800 */
[----:B------:R-:W-:Y:S01]  /*5b80*/  BSSY B0, `(.L_x_6944) ;  /* 0x0000006000007945 */ /* 0x000fe20003800000 */
[----:B----4-:R-:W-:Y:S01]  /*5b90*/  IMAD.WIDE.U32 R32, R177, c[0x0][0x2d0], R30 ;  /* 0x0000b400b1207a25 */ /* 0x010fe200078e001e */
[----:B------:R-:W-:Y:S05]  /*5ba0*/  @!P4 BRA `(.L_x_6945) ;  /* 0x000000300000c947 */ /* 0x000fea0003800000 */
[----:B------:R-:W-:-:S05]  /*5bb0*/  IMAD.WIDE.U32 R34, R177, c[0x0][0x2d0], R28 ;  /* 0x0000b400b1227a25 */ /* 0x000fca00078e001c */
[----:B------:R-:W-:-:S05]  /*5bc0*/  IADD3 R35, R175, R35, RZ ;  /* 0x00000023af237210 */ /* 0x000fca0007ffe0ff */
[----:B-1----:R1:W-:Y:S02]  /*5bd0*/  RED.E.ADD.F32.FTZ.RN.STRONG.GPU [R34.64], R173 ;  /* 0x000000ad2200798e */ /* 0x0023e4000c10e784 */
.L_x_6945:
[----:B------:R-:W-:Y:S05]  /*5be0*/  BSYNC B0 ;  /* 0x0000000000007941 */ /* 0x000fea0003800000 */
.L_x_6944:
[----:B-1----:R1:W4:Y:S01]  /*5bf0*/  LDS R35, [R61.X4+0x5a0] ;  /* 0x0005a0003d237984 */ /* 0x0023220000004800 */
[----:B------:R-:W-:Y:S01]  /*5c00*/  BSSY B0, `(.L_x_6946) ;  /* 0x0000004000007945 */ /* 0x000fe20003800000 */
[----:B------:R-:W-:Y:S05]  /*5c10*/  @!P5 BRA `(.L_x_6947) ;  /* 0x000000200000d947 */ /* 0x000fea0003800000 */
[----:B------:R-:W-:-:S05]  /*5c20*/  IADD3 R33, R175, R33, RZ ;  /* 0x00000021af217210 */ /* 0x000fca0007ffe0ff */
[----:B----4-:R4:W-:Y:S02]  /*5c30*/  RED.E.ADD.F32.FTZ.RN.STRONG.GPU [R32.64], R35 ;  /* 0x000000232000798e */ /* 0x0109e4000c10e784 */
.L_x_6947:
[----:B------:R-:W-:Y:S05]  /*5c40*/  BSYNC B0 ;  /* 0x0000000000007941 */ /* 0x000fea0003800000 */
.L_x_6946:
        /* <DEDUP_REMOVED lines=51> */
[----:B------:R-:W-:Y:S02]  /*5f80*/  FFMA.FTZ R149, R126, R149, R32 ;  /* 0x000000957e957223 */ /* 0x000fe40000010020 */
[----:B------:R-:W-:Y:S02]  /*5f90*/  FMUL.FTZ R138, R138, R33 ;  /* 0x000000218a8a7220 */ /* 0x000fe40000410000 */
[----:B------:R-:W-:Y:S02]  /*5fa0*/  FFMA.FTZ R144, R139, R143, R144 ;  /* 0x0000008f8b907223 */ /* 0x000fe40000010090 */
[----:B------:R-:W-:Y:S02]  /*5fb0*/  FFMA.FTZ R138, R137, R147, R138 ;  /* 0x00000093898a7223 */ /* 0x000fe4000001008a */
[----:B------:R-:W-:-:S02]  /*5fc0*/  FADD.FTZ R113, R144, R113 ;  /* 0x0000007190717221 */ /* 0x000fc40000010000 */
[----:B------:R-:W-:Y:S02]  /*5fd0*/  FADD.FTZ R102, R149, R102 ;  /* 0x0000006695667221 */ /* 0x000fe40000010000 */
[----:B------:R-:W-:Y:S02]  /*5fe0*/  FADD.FTZ R115, R138, R115 ;  /* 0x000000738a737221 */ /* 0x000fe40000010000 */
[----:B----4-:R-:W-:Y:S02]  /*5ff0*/  @!P0 FADD.FTZ R158, R158, R35 ;  /* 0x000000239e9e8221 */ /* 0x010fe40000010000 */
[----:B------:R-:W-:Y:S02]  /*6000*/  FMUL.FTZ R35, R120, R145 ;  /* 0x0000009178237220 */ /* 0x000fe40000410000 */
[----:B-----5:R-:W-:Y:S01]  /*6010*/  @!P0 FADD.FTZ R141, R141, R160 ;  /* 0x000000a08d8d8221 */ /* 0x020fe20000010000 */
[----:B------:R-:W-:Y:S01]  /*6020*/  MOV R32, R158 ;  /* 0x0000009e00207202 */ /* 0x000fe20000000f00 */
[----:B------:R-:W-:-:S02]  /*6030*/  FMUL.FTZ R134, R134, R35 ;  /* 0x0000002386867220 */ /* 0x000fc40000410000 */
[----:B------:R-:W-:Y:S02]  /*6040*/  FMUL.FTZ R35, R120, R155 ;  /* 0x0000009b78237220 */ /* 0x000fe40000410000 */
[----:B------:R-:W-:Y:S02]  /*6050*/  IMAD.MOV.U32 R33, RZ, RZ, R141 ;  /* 0x000000ffff217224 */ /* 0x000fe400078e008d */
[----:B------:R-:W-:Y:S02]  /*6060*/  FMUL.FTZ R132, R132, R35 ;  /* 0x0000002384847220 */ /* 0x000fe40000410000 */
[----:B------:R-:W-:Y:S01]  /*6070*/  FFMA.FTZ R134, R135, R145, R134 ;  /* 0x0000009187867223 */ /* 0x000fe20000010086 */
[----:B------:R4:W-:Y:S01]  /*6080*/  @!P1 STS.64 [0x648], R32 ;  /* 0x00064820ff009388 */ /* 0x0009e20000000a00 */
[----:B------:R-:W-:Y:S02]  /*6090*/  FFMA.FTZ R132, R133, R155, R132 ;  /* 0x0000009b85847223 */ /* 0x000fe40000010084 */
[----:B------:R-:W-:-:S02]  /*60a0*/  FADD.FTZ R117, R134, R117 ;  /* 0x0000007586757221 */ /* 0x000fc40000010000 */
        /* <DEDUP_REMOVED lines=11> */
.L_x_6949:
[----:B----4-:R-:W-:Y:S05]  /*6160*/  BSYNC B0 ;  /* 0x0000000000007941 */ /* 0x010fea0003800000 */
.L_x_6948:
[----:B------:R-:W-:Y:S02]  /*6170*/  IADD3 R129, R129, 0x1, RZ ;  /* 0x0000000181817810 */ /* 0x000fe40007ffe0ff */
[----:B------:R-:W-:Y:S02]  /*6180*/  IADD3 R118, P1, R118, 0x1, RZ ;  /* 0x0000000176767810 */ /* 0x000fe40007f3e0ff */
[----:B------:R-:W-:Y:S02]  /*6190*/  ISETP.GE.AND P0, PT, R129, c[0x0][0x16c], PT ;  /* 0x00005b0081007a0c */ /* 0x000fe40003f06270 */
[----:B------:R-:W-:-:S11]  /*61a0*/  IADD3.X R131, RZ, R131, RZ, P1, !PT ;  /* 0x00000083ff837210 */ /* 0x000fd60000ffe4ff */
[----:B------:R-:W-:Y:S01]  /*61b0*/  @P0 CALL.REL.NOINC `(.L_x_6929) ;  /* 0x0000001000000944 */ /* 0x000fe20003c00000 */
[----:B------:R-:W-:Y:S05]  /*61c0*/  BRA `(.L_x_6950) ;  /* 0xffffe12000007947 */ /* 0x000fea000383ffff */
.L_x_6929:
[----:B------:R-:W-:Y:S01]  /*61d0*/  BAR.SYNC.DEFER_BLOCKING 0x0 ;  /* 0x0000000000007b1d */ /* 0x000fe20000010000 */
[-C--:B------:R-:W-:Y:S02]  /*61e0*/  ISETP.GE.AND P5, PT, R6, R87.reuse, PT ;  /* 0x000000570600720c */ /* 0x080fe40003fa6270 */
[-C--:B------:R-:W-:Y:S02]  /*61f0*/  ISETP.GE.AND P0, PT, R62, R87.reuse, PT ;  /* 0x000000573e00720c */ /* 0x080fe40003f06270 */
[----:B------:R-:W-:Y:S02]  /*6200*/  PRMT R4, RZ, 0x7610, R4 ;  /* 0x00007610ff047816 */ /* 0x000fe40000000004 */
[----:B------:R-:W-:Y:S02]  /*6210*/  PRMT R5, RZ, 0x7610, R5 ;  /* 0x00007610ff057816 */ /* 0x000fe40000000005 */
[-C--:B------:R-:W-:Y:S02]  /*6220*/  ISETP.GE.AND P1, PT, R63, R87.reuse, PT ;  /* 0x000000573f00720c */ /* 0x080fe40003f26270 */
[----:B------:R-:W-:-:S02]  /*6230*/  ISETP.GE.AND P2, PT, R64, R87, PT ;  /* 0x000000574000720c */ /* 0x000fc40003f46270 */
[-C--:B------:R-:W-:Y:S02]  /*6240*/  ISETP.GE.AND P3, PT, R65, R87.reuse, PT ;  /* 0x000000574100720c */ /* 0x080fe40003f66270 */
[-C--:B------:R-:W-:Y:S02]  /*6250*/  ISETP.GE.AND P4, PT, R66, R87.reuse, PT ;  /* 0x000000574200720c */ /* 0x080fe40003f86270 */
[----:B------:R-:W-:Y:S02]  /*6260*/  PRMT R16, RZ, 0x7610, R16 ;  /* 0x00007610ff107816 */ /* 0x000fe40000000010 */
[----:B------:R-:W-:Y:S01]  /*6270*/  PRMT R17, RZ, 0x7610, R17 ;  /* 0x00007610ff117816 */ /* 0x000fe20000000011 */
[----:B------:R-:W4:Y:S01]  /*6280*/  @!P5 LDG.E.U16 R4, [R2.64] ;  /* 0x000000040204d981 */ /* 0x000f22000c1e1500 */
[----:B------:R-:W-:-:S03]  /*6290*/  ISETP.GE.AND P5, PT, R67, R87, PT ;  /* 0x000000574300720c */ /* 0x000fc60003fa6270 */
[----:B------:R-:W5:Y:S01]  /*62a0*/  @!P0 LDG.E.U16 R5, [R2.64+0x40] ;  /* 0x0000400402058981 */ /* 0x000f62000c1e1500 */
[----:B------:R-:W-:Y:S02]  /*62b0*/  ISETP.GE.AND P0, PT, R68, R87, PT ;  /* 0x000000574400720c */ /* 0x000fe40003f06270 */
[----:B------:R-:W-:Y:S01]  /*62c0*/  PRMT R18, RZ, 0x7610, R18 ;  /* 0x00007610ff127816 */ /* 0x000fe20000000012 */
[----:B--2---:R-:W2:Y:S01]  /*62d0*/  @!P1 LDG.E.U16 R16, [R2.64+0x80] ;  /* 0x0000800402109981 */ /* 0x004ea2000c1e1500 */
[----:B------:R-:W-:Y:S02]  /*62e0*/  PRMT R19, RZ, 0x7610, R19 ;  /* 0x00007610ff137816 */ /* 0x000fe40000000013 */
[----:B------:R-:W-:Y:S01]  /*62f0*/  PRMT R20, RZ, 0x7610, R20 ;  /* 0x00007610ff147816 */ /* 0x000fe20000000014 */
[----:B---3--:R-:W3:Y:S01]  /*6300*/  @!P2 LDG.E.U16 R17, [R2.64+0xc0] ;  /* 0x0000c0040211a981 */ /* 0x008ee2000c1e1500 */
[----:B------:R-:W-:-:S03]  /*6310*/  PRMT R21, RZ, 0x7610, R21 ;  /* 0x00007610ff157816 */ /* 0x000fc60000000015 */
[----:B------:R-:W3:Y:S04]  /*6320*/  @!P3 LDG.E.U16 R18, [R2.64+0x100] ;  /* 0x000100040212b981 */ /* 0x000ee8000c1e1500 */
[----:B------:R-:W3:Y:S04]  /*6330*/  @!P4 LDG.E.U16 R19, [R2.64+0x140] ;  /* 0x000140040213c981 */ /* 0x000ee8000c1e1500 */
[----:B------:R-:W3:Y:S04]  /*6340*/  @!P5 LDG.E.U16 R20, [R2.64+0x180] ;  /* 0x000180040214d981 */ /* 0x000ee8000c1e1500 */
[----:B------:R-:W3:Y:S01]  /*6350*/  @!P0 LDG.E.U16 R21, [R2.64+0x1c0] ;  /* 0x0001c00402158981 */ /* 0x000ee2000c1e1500 */
[----:B------:R-:W-:-:S02]  /*6360*/  F2FP.BF16.PACK_AB R108, R121, R108 ;  /* 0x0000006c796c723e */ /* 0x000fc400000010ff */
[----:B------:R-:W-:Y:S02]  /*6370*/  ISETP.NE.AND P6, PT, R43, RZ, PT ;  /* 0x000000ff2b00720c */ /* 0x000fe40003fc5270 */
[----:B------:R-:W-:Y:S02]  /*6380*/  F2FP.BF16.PACK_AB R110, R123, R110 ;  /* 0x0000006e7b6e723e */ /* 0x000fe400000010ff */
[----:B------:R-:W-:Y:S02]  /*6390*/  F2FP.BF16.PACK_AB R112, R125, R112 ;  /* 0x000000707d70723e */ /* 0x000fe400000010ff */
[----:B------:R-:W-:Y:S01]  /*63a0*/  F2FP.BF16.PACK_AB R114, R127, R114 ;  /* 0x000000727f72723e */ /* 0x000fe200000010ff */
        /* <DEDUP_REMOVED lines=17> */
[----:B------:R-:W-:Y:S01]  /*64c0*/  FADD.FTZ R16, R5, R38 ;  /* 0x0000002605107221 */ /* 0x000fe20000010000 */
[----:B---3--:R-:W-:Y:S01]  /*64d0*/  PRMT R17, RZ, 0x5410, R2 ;  /* 0x00005410ff117816 */ /* 0x008fe20000000002 */
[----:B------:R-:W2:Y:S01]  /*64e0*/  LDS.U16 R5, [R78+0x8] ;  /* 0x000008004e057984 */ /* 0x000ea20000000400 */
[----:B----4-:R-:W-:Y:S02]  /*64f0*/  PRMT R3, RZ, 0x5410, R3 ;  /* 0x00005410ff037816 */ /* 0x010fe40000000003 */
[----:B------:R-:W-:Y:S01]  /*6500*/  FSETP.GTU.FTZ.AND P0, PT, R16, 20, PT ;  /* 0x41a000001000780b */ /* 0x000fe20003f1c000 */
[--C-:B------:R-:W-:Y:S01]  /*6510*/  FADD.FTZ R18, R17, R38.reuse ;  /* 0x0000002611127221 */ /* 0x100fe20000010000 */
[----:B------:R-:W3:Y:S01]  /*6520*/  LDS.U16 R2, [R78+0xa] ;  /* 0x00000a004e027984 */ /* 0x000ee20000000400 */
[----:B------:R-:W-:-:S03]  /*6530*/  FADD.FTZ R19, R3, R38 ;  /* 0x0000002603137221 */ /* 0x000fc60000010000 */
[----:B------:R-:W-:Y:S01]  /*6540*/  FSETP.GTU.FTZ.AND P5, PT, R18, 20, PT ;  /* 0x41a000001200780b */ /* 0x000fe20003fbc000 */
[----:B------:R-:W4:Y:S06]  /*6550*/  LDS.U16 R3, [R78+0xc] ;  /* 0x00000c004e037984 */ /* 0x000f2c0000000400 */
[----:B------:R-:W-:Y:S02]  /*6560*/  @!P0 FMUL.FTZ R17, R16, -1.4426950216293334961 ;  /* 0xbfb8aa3b10118820 */ /* 0x000fe40000410000 */
[----:B------:R-:W0:Y:S04]  /*6570*/  LDS.U16 R16, [R78+0xe] ;  /* 0x00000e004e107984 */ /* 0x000e280000000400 */
[----:B------:R-:W1:Y:S01]  /*6580*/  @!P0 MUFU.EX2 R17, R17 ;  /* 0x0000001100118308 */ /* 0x000e620000000800 */
[----:B------:R-:W-:Y:S01]  /*6590*/  @!P5 FMUL.FTZ R18, R18, -1.4426950216293334961 ;  /* 0xbfb8aa3b1212d820 */ /* 0x000fe20000410000 */
[----:B-----5:R-:W-:Y:S01]  /*65a0*/  PRMT R21, RZ, 0x5410, R4 ;  /* 0x00005410ff157816 */ /* 0x020fe20000000004 */
[----:B------:R-:W-:Y:S06]  /*65b0*/  BAR.SYNC.DEFER_BLOCKING 0x0 ;  /* 0x0000000000007b1d */ /* 0x000fec0000010000 */
[----:B------:R-:W5:Y:S01]  /*65c0*/  @!P5 MUFU.EX2 R18, R18 ;  /* 0x000000120012d308 */ /* 0x000f620000000800 */
[----:B------:R-:W-:Y:S01]  /*65d0*/  FADD.FTZ R21, R21, R38 ;  /* 0x0000002615157221 */ /* 0x000fe20000010000 */
[----:B------:R-:W-:Y:S01]  /*65e0*/  FSETP.GTU.FTZ.AND P4, PT, R19, 20, PT ;  /* 0x41a000001300780b */ /* 0x000fe20003f9c000 */
[----:B-1----:R-:W-:-:S03]  /*65f0*/  @!P0 FADD.FTZ R4, R17, 1 ;  /* 0x3f80000011048421 */ /* 0x002fc60000010000 */
[----:B------:R-:W-:Y:S02]  /*6600*/  FSETP.GTU.FTZ.AND P3, PT, R21, 20, PT ;  /* 0x41a000001500780b */ /* 0x000fe40003f7c000 */
[----:B--2---:R-:W-:Y:S01]  /*6610*/  PRMT R5, RZ, 0x5410, R5 ;  /* 0x00005410ff057816 */ /* 0x004fe20000000005 */
[----:B------:R-:W1:Y:S01]  /*6620*/  @!P0 MUFU.RCP R4, R4 ;  /* 0x0000000400048308 */ /* 0x000e620000001000 */
[----:B-----5:R-:W-:-:S03]  /*6630*/  @!P5 FADD.FTZ R18, R18, 1 ;  /* 0x3f8000001212d421 */ /* 0x020fc60000010000 */
[----:B------:R-:W-:Y:S01]  /*6640*/  FADD.FTZ R20, R5, R38 ;  /* 0x0000002605147221 */ /* 0x000fe20000010000 */
[----:B---3--:R-:W-:-:S03]  /*6650*/  PRMT R5, RZ, 0x5410, R2 ;  /* 0x00005410ff057816 */ /* 0x008fc60000000002 */
[----:B------:R2:W3:Y:S01]  /*6660*/  @!P5 MUFU.RCP R17, R18 ;  /* 0x000000120011d308 */ /* 0x0004e20000001000 */
[----:B----4-:R-:W-:Y:S01]  /*6670*/  PRMT R3, RZ, 0x5410, R3 ;  /* 0x00005410ff037816 */ /* 0x010fe20000000003 */
[----:B------:R-:W-:Y:S01]  /*6680*/  @!P4 FMUL.FTZ R19, R19, -1.4426950216293334961 ;  /* 0xbfb8aa3b1313c820 */ /* 0x000fe20000410000 */
[----:B------:R-:W-:Y:S01]  /*6690*/  FSETP.GTU.FTZ.AND P2, PT, R20, 20, PT ;  /* 0x41a000001400780b */ /* 0x000fe20003f5c000 */
[----:B------:R-:W-:Y:S02]  /*66a0*/  @!P3 FMUL.FTZ R2, R21, -1.4426950216293334961 ;  /* 0xbfb8aa3b1502b820 */ /* 0x000fe40000410000 */
[----:B------:R-:W-:Y:S01]  /*66b0*/  FADD.FTZ R22, R5, R38 ;  /* 0x0000002605167221 */ /* 0x000fe20000010000 */
[----:B0-----:R-:W-:Y:S01]  /*66c0*/  PRMT R5, RZ, 0x5410, R16 ;  /* 0x00005410ff057816 */ /* 0x001fe20000000010 */
[--C-:B------:R-:W-:Y:S01]  /*66d0*/  FADD.FTZ R21, R3, R38.reuse ;  /* 0x0000002603157221 */ /* 0x100fe20000010000 */
[----:B------:R-:W0:Y:S01]  /*66e0*/  @!P4 MUFU.EX2 R19, R19 ;  /* 0x000000130013c308 */ /* 0x000e220000000800 */
[----:B-1----:R-:W-:Y:S01]  /*66f0*/  @!P0 FMUL.FTZ R119, R119, R4 ;  /* 0x0000000477778220 */ /* 0x002fe20000410000 */
[----:B------:R-:W-:Y:S01]  /*6700*/  FSETP.GTU.FTZ.AND P1, PT, R22, 20, PT ;  /* 0x41a000001600780b */ /* 0x000fe20003f3c000 */
[----:B--2---:R-:W-:Y:S01]  /*6710*/  FADD.FTZ R18, R5, R38 ;  /* 0x0000002605127221 */ /* 0x004fe20000010000 */
[----:B------:R-:W-:Y:S01]  /*6720*/  FSETP.GTU.FTZ.AND P0, PT, R21, 20, PT ;  /* 0x41a000001500780b */ /* 0x000fe20003f1c000 */
[----:B---3--:R-:W-:-:S03]  /*6730*/  @!P5 FMUL.FTZ R106, R106, R17 ;  /* 0x000000116a6ad220 */ /* 0x008fc60000410000 */
[----:B------:R-:W-:Y:S01]  /*6740*/  FSETP.GTU.FTZ.AND P5, PT, R18, 20, PT ;  /* 0x41a000001200780b */ /* 0x000fe20003fbc000 */
[----:B------:R-:W-:Y:S01]  /*6750*/  @!P2 FMUL.FTZ R3, R20, -1.4426950216293334961 ;  /* 0xbfb8aa3b1403a820 */ /* 0x000fe20000410000 */
[----:B------:R-:W-:-:S05]  /*6760*/  PRMT R20, R108, 0x7632, R20 ;  /* 0x000076326c147816 */ /* 0x000fca0000000014 */
[----:B------:R-:W-:Y:S01]  /*6770*/  @!P1 FMUL.FTZ R4, R22, -1.4426950216293334961 ;  /* 0xbfb8aa3b16049820 */ /* 0x000fe20000410000 */
[----:B------:R1:W-:Y:S01]  /*6780*/  STS.U16 [R78+0x2], R20 ;  /* 0x000002144e007388 */ /* 0x0003e20000000400 */
[----:B------:R-:W-:Y:S01]  /*6790*/  @!P0 FMUL.FTZ R16, R21, -1.4426950216293334961 ;  /* 0xbfb8aa3b15108820 */ /* 0x000fe20000410000 */
[----:B------:R-:W-:Y:S01]  /*67a0*/  PRMT R21, R110, 0x7632, R21 ;  /* 0x000076326e157816 */ /* 0x000fe20000000015 */
[----:B0-----:R-:W-:Y:S01]  /*67b0*/  @!P4 FADD.FTZ R19, R19, 1 ;  /* 0x3f8000001313c421 */ /* 0x001fe20000010000 */
[----:B------:R-:W-:Y:S01]  /*67c0*/  PRMT R22, R112, 0x7632, R22 ;  /* 0x0000763270167816 */ /* 0x000fe20000000016 */
[----:B------:R0:W-:Y:S01]  /*67d0*/  @!P1 MUFU.EX2 R5, R4 ;  /* 0x0000000400059308 */ /* 0x0001e20000000800 */
[----:B-1----:R-:W-:Y:S01]  /*67e0*/  PRMT R20, R114, 0x7632, R20 ;  /* 0x0000763272147816 */ /* 0x002fe20000000014 */
[----:B------:R-:W-:Y:S01]  /*67f0*/  STS.U16 [R78], R108 ;  /* 0x0000006c4e007388 */ /* 0x000fe20000000400 */
[----:B0-----:R-:W-:-:S03]  /*6800*/  @!P5 FMUL.FTZ R4, R18, -1.4426950216293334961 ;  /* 0xbfb8aa3b1204d820 */ /* 0x001fc60000410000 */
[----:B------:R-:W-:Y:S02]  /*6810*/  STS.U16 [R78+0x4], R110 ;  /* 0x0000046e4e007388 */ /* 0x000fe40000000400 */
[----:B------:R0:W-:Y:S02]  /*6820*/  @!P4 MUFU.RCP R18, R19 ;  /* 0x000000130012c308 */ /* 0x0001e40000001000 */
        /* <DEDUP_REMOVED lines=13> */
[----:B0-----:R-:W-:Y:S04]  /*6900*/  LDS.U16 R19, [R76+0x1c0] ;  /* 0x0001c0004c137984 */ /* 0x001fe80000000400 */
[----:B------:R-:W-:Y:S04]  /*6910*/  @!P6 STS [0x210], R87 ;  /* 0x00021057ff00e388 */ /* 0x000fe80000000800 */
[----:B------:R-:W-:Y:S06]  /*6920*/  BAR.SYNC.DEFER_BLOCKING 0x0 ;  /* 0x0000000000007b1d */ /* 0x000fec0000010000 */
[----:B------:R-:W0:Y:S08]  /*6930*/  @!P3 MUFU.EX2 R2, R2 ;  /* 0x000000020002b308 */ /* 0x000e300000000800 */
[----:B------:R-:W2:Y:S01]  /*6940*/  @!P2 MUFU.EX2 R3, R3 ;  /* 0x000000030003a308 */ /* 0x000ea20000000800 */
[----:B------:R-:W3:Y:S07]  /*6950*/  LDS R35, [0x210] ;  /* 0x00021000ff237984 */ /* 0x000eee0000000800 */
[----:B------:R2:W4:Y:S01]  /*6960*/  @!P5 MUFU.EX2 R17, R4 ;  /* 0x000000040011d308 */ /* 0x0005220000000800 */
[----:B0-----:R-:W-:-:S07]  /*6970*/  @!P3 FADD.FTZ R2, R2, 1 ;  /* 0x3f8000000202b421 */ /* 0x001fce0000010000 */
[----:B------:R-:W0:Y:S01]  /*6980*/  @!P0 MUFU.EX2 R16, R16 ;  /* 0x0000001000108308 */ /* 0x000e220000000800 */
[----:B-1----:R-:W-:Y:S02]  /*6990*/  IMAD R20, R148, c[0x0][0x2d8], RZ ;  /* 0x0000b60094147a24 */ /* 0x002fe400078e02ff */
[----:B--2---:R-:W-:Y:S02]  /*69a0*/  @!P2 FADD.FTZ R4, R3, 1 ;  /* 0x3f8000000304a421 */ /* 0x004fe40000010000 */
[----:B------:R-:W-:-:S03]  /*69b0*/  IMAD R83, R39, c[0x0][0x2dc], R20 ;  /* 0x0000b70027537a24 */ /* 0x000fc600078e0214 */
[----:B------:R1:W-:Y:S01]  /*69c0*/  @!P3 MUFU.RCP R81, R2 ;  /* 0x000000020051b308 */ /* 0x0003e20000001000 */
[----:B----4-:R-:W-:Y:S02]  /*69d0*/  @!P5 FADD.FTZ R17, R17, 1 ;  /* 0x3f8000001111d421 */ /* 0x010fe40000010000 */
[----:B-1----:R-:W-:-:S05]  /*69e0*/  IMAD.WIDE.U32 R2, R39, c[0x0][0x2d8], RZ ;  /* 0x0000b60027027a25 */ /* 0x002fca00078e00ff */
[----:B------:R-:W1:Y:S01]  /*69f0*/  @!P5 MUFU.RCP R17, R17 ;  /* 0x000000110011d308 */ /* 0x000e620000001000 */
[----:B------:R-:W-:Y:S02]  /*6a00*/  IMAD.IADD R3, R3, 0x1, R83 ;  /* 0x0000000103037824 */ /* 0x000fe400078e0253 */
[----:B0-----:R-:W-:Y:S02]  /*6a10*/  @!P0 FADD.FTZ R16, R16, 1 ;  /* 0x3f80000010108421 */ /* 0x001fe40000010000 */
[----:B------:R-:W-:-:S03]  /*6a20*/  IMAD.WIDE.U32 R2, R0, c[0x0][0x2e0], R2 ;  /* 0x0000b80000027a25 */ /* 0x000fc600078e0002 */
[----:B------:R-:W0:Y:S01]  /*6a30*/  @!P2 MUFU.RCP R4, R4 ;  /* 0x000000040004a308 */ /* 0x000e220000001000 */
[----:B------:R-:W-:Y:S02]  /*6a40*/  @!P1 FADD.FTZ R5, R5, 1 ;  /* 0x3f80000005059421 */ /* 0x000fe40000010000 */
[----:B------:R-:W-:Y:S01]  /*6a50*/  @!P4 FMUL.FTZ R117, R117, R18 ;  /* 0x000000127575c220 */ /* 0x000fe20000410000 */
[----:B------:R-:W-:-:S04]  /*6a60*/  IADD3 R2, P4, R88, R2, RZ ;  /* 0x0000000258027210 */ /* 0x000fc80007f9e0ff */
[----:B------:R-:W2:Y:S01]  /*6a70*/  @!P0 MUFU.RCP R16, R16 ;  /* 0x0000001000108308 */ /* 0x000ea20000001000 */
[----:B------:R-:W-:Y:S02]  /*6a80*/  IADD3.X R3, R89, R85, R3, P4, !PT ;  /* 0x0000005559037210 */ /* 0x000fe400027fe403 */
[----:B---3--:R-:W-:-:S05]  /*6a90*/  ISETP.GE.AND P4, PT, R6, R35, PT ;  /* 0x000000230600720c */ /* 0x008fca0003f86270 */
[----:B------:R-:W3:Y:S01]  /*6aa0*/  @!P1 MUFU.RCP R5, R5 ;  /* 0x0000000500059308 */ /* 0x000ee20000001000 */
[----:B-1----:R-:W-:Y:S01]  /*6ab0*/  @!P5 FMUL.FTZ R100, R100, R17 ;  /* 0x000000116464d220 */ /* 0x002fe20000410000 */
[----:B------:R-:W-:Y:S01]  /*6ac0*/  LEA R17, P5, R6, c[0x0][0x330], 0x1 ;  /* 0x0000cc0006117a11 */ /* 0x000fe200078a08ff */
[----:B0-----:R-:W-:-:S03]  /*6ad0*/  @!P2 FMUL.FTZ R115, R115, R4 ;  /* 0x000000047373a220 */ /* 0x001fc60000410000 */
[----:B------:R-:W-:Y:S01]  /*6ae0*/  LEA.HI.X R4, R6, c[0x0][0x334], R7, 0x1, P5 ;  /* 0x0000cd0006047a11 */ /* 0x000fe200028f0c07 */
[----:B--2---:R-:W-:Y:S01]  /*6af0*/  @!P0 FMUL.FTZ R113, R113, R16 ;  /* 0x0000001071718220 */ /* 0x004fe20000410000 */
[----:B------:R-:W-:Y:S01]  /*6b00*/  LEA R16, P5, R2, R17, 0x1 ;  /* 0x0000001102107211 */ /* 0x000fe200078a08ff */
[----:B------:R-:W-:Y:S01]  /*6b10*/  @!P3 FMUL.FTZ R104, R104, R81 ;  /* 0x000000516868b220 */ /* 0x000fe20000410000 */
[-C--:B------:R-:W-:Y:S02]  /*6b20*/  ISETP.GE.AND P3, PT, R63, R35.reuse, PT ;  /* 0x000000233f00720c */ /* 0x080fe40003f66270 */
[-C--:B------:R-:W-:Y:S02]  /*6b30*/  ISETP.GE.AND P2, PT, R64, R35.reuse, PT ;  /* 0x000000234000720c */ /* 0x080fe40003f46270 */
[----:B------:R-:W-:Y:S01]  /*6b40*/  ISETP.GE.AND P0, PT, R66, R35, PT ;  /* 0x000000234200720c */ /* 0x000fe20003f06270 */
[----:B---3--:R-:W-:Y:S01]  /*6b50*/  @!P1 FMUL.FTZ R102, R102, R5 ;  /* 0x0000000566669220 */ /* 0x008fe20000410000 */
[----:B------:R-:W-:-:S02]  /*6b60*/  ISETP.GE.AND P1, PT, R65, R35, PT ;  /* 0x000000234100720c */ /* 0x000fc40003f26270 */
        /* <DEDUP_REMOVED lines=8> */
[----:B------:R-:W-:-:S04]  /*6bf0*/  IMAD.WIDE.U32 R2, R0, c[0x0][0x2e0], R2 ;  /* 0x0000b80000027a25 */ /* 0x000fc800078e0002 */
[----:B------:R-:W-:Y:S01]  /*6c00*/  IMAD.IADD R3, R3, 0x1, R5 ;  /* 0x0000000103037824 */ /* 0x000fe200078e0205 */
[----:B------:R-:W-:-:S04]  /*6c10*/  LEA R4, P4, R2, c[0x0][0x330], 0x1 ;  /* 0x0000cc0002047a11 */ /* 0x000fc800078808ff */
[----:B------:R-:W-:-:S05]  /*6c20*/  LEA.HI.X R5, R2, c[0x0][0x334], R3, 0x1, P4 ;  /* 0x0000cd0002057a11 */ /* 0x000fca00020f0c03 */
[----:B------:R0:W-:Y:S04]  /*6c30*/  STG.E.U16 [R4.64], R21 ;  /* 0x0000001504007986 */ /* 0x0001e8000c101504 */
.L_x_6952:
[----:B------:R-:W-:Y:S05]  /*6c40*/  BSYNC B0 ;  /* 0x0000000000007941 */ /* 0x000fea0003800000 */
.L_x_6951:
        /* <DEDUP_REMOVED lines=55> */
[----:B------:R-:W-:Y:S02]  /*6fc0*/  MOV R4, R14 ;  /* 0x0000000e00047202 */ /* 0x000fe40000000f00 */
[----:B------:R-:W-:Y:S01]  /*6fd0*/  MOV R5, R15 ;  /* 0x0000000f00057202 */ /* 0x000fe20000000f00 */
[----:B------:R-:W-:-:S04]  /*6fe0*/  IMAD R15, R37, c[0x0][0x300], RZ ;  /* 0x0000c000250f7a24 */ /* 0x000fc800078e02ff */
        /* <DEDUP_REMOVED lines=8> */
.L_x_6954:
[----:B------:R-:W-:Y:S05]  /*7070*/  BSYNC B0 ;  /* 0x0000000000007941 */ /* 0x000fea0003800000 */
.L_x_6953:
[----:B------:R-:W-:Y:S01]  /*7080*/  MOV R3, R27 ;  /* 0x0000001b00037202 */ /* 0x000fe20000000f00 */
[----:B------:R-:W-:Y:S01]  /*7090*/  IMAD R5, R37, c[0x0][0x300], RZ ;  /* 0x0000c00025057a24 */ /* 0x000fe200078e02ff */
[----:B------:R-:W-:Y:S02]  /*70a0*/  IADD3 R4, P0, R79, -0x1c0, RZ ;  /* 0xfffffe404f047810 */ /* 0x000fe40007f1e0ff */
[-C--:B------:R-:W-:Y:S01]  /*70b0*/  ISETP.GE.AND P5, PT, R67, R25.reuse, PT ;  /* 0x000000194300720c */ /* 0x080fe20003fa6270 */
[----:B------:R-:W-:Y:S01]  /*70c0*/  IMAD.WIDE.U32 R2, R0, c[0x0][0x300], R2 ;  /* 0x0000c00000027a25 */ /* 0x000fe200078e0002 */
[----:B------:R-:W-:Y:S02]  /*70d0*/  IADD3 R4, P1, R4, c[0x0][0x340], RZ ;  /* 0x0000d00004047a10 */ /* 0x000fe40007f3e0ff */
[----:B------:R-:W-:Y:S01]  /*70e0*/  ISETP.GE.AND P6, PT, R68, R25, PT ;  /* 0x000000194400720c */ /* 0x000fe20003fc6270 */
[----:B0-----:R-:W-:Y:S01]  /*70f0*/  IMAD R14, R0, c[0x0][0x304], R5 ;  /* 0x0000c100000e7a24 */ /* 0x001fe200078e0205 */
        /* <DEDUP_REMOVED lines=14> */
[----:B------:R0:W-:Y:S01]  /*71e0*/  @!P0 STG.E.U16 [R2.64], R17 ;  /* 0x0000001102008986 */ /* 0x0001e2000c101504 */
        /* <DEDUP_REMOVED lines=15> */
.L_x_6907:
        /* <DEDUP_REMOVED lines=24> */
.L_x_6957:
[----:B0-----:R-:W-:Y:S05]  /*7460*/  BSYNC B0 ;  /* 0x0000000000007941 */ /* 0x001fea0003800000 */
.L_x_6956:
        /* <DEDUP_REMOVED lines=23> */
.L_x_6959:
[----:B------:R-:W1:Y:S02]  /*75e0*/  S2R R15, SR_TID.X ;  /* 0x00000000000f7919 */ /* 0x000e640000002100 */
.L_x_6960:
[----:B0-----:R-:W-:Y:S05]  /*75f0*/  BSYNC B0 ;  /* 0x0000000000007941 */ /* 0x001fea0003800000 */
.L_x_6958:
[----:B-1----:R-:W-:-:S13]  /*7600*/  ISETP.GE.AND P0, PT, R15, c[0x0][0x16c], PT ;  /* 0x00005b000f007a0c */ /* 0x002fda0003f06270 */
        /* <DEDUP_REMOVED lines=9> */
.L_x_6961:
[----:B0-----:R-:W0:Y:S01]  /*76a0*/  LDS R17, [R15.X4+0x18f8] ;  /* 0x0018f8000f117984 */ /* 0x001e220000004800 */
[----:B------:R-:W-:Y:S01]  /*76b0*/  SHF.R.S32.HI R0, RZ, 0x1f, R15 ;  /* 0x0000001fff007819 */ /* 0x000fe2000001140f */
[----:B------:R-:W-:Y:S01]  /*76c0*/  IMAD.MOV.U32 R8, RZ, RZ, R2 ;  /* 0x000000ffff087224 */ /* 0x000fe200078e0002 */
[----:B------:R-:W-:Y:S01]  /*76d0*/  MOV R9, R23 ;  /* 0x0000001700097202 */ /* 0x000fe20000000f00 */
[----:B------:R1:W2:Y:S01]  /*76e0*/  LDS R19, [R15.X4+0x1cf8] ;  /* 0x001cf8000f137984 */ /* 0x0002a20000004800 */
[----:B------:R-:W-:Y:S01]  /*76f0*/  MOV R6, R4 ;  /* 0x0000000400067202 */ /* 0x000fe20000000f00 */
[----:B------:R-:W-:Y:S01]  /*7700*/  IMAD R12, R0, c[0x0][0x290], RZ ;  /* 0x0000a400000c7a24 */ /* 0x000fe200078e02ff */
[----:B------:R-:W-:Y:S01]  /*7710*/  MOV R7, R21 ;  /* 0x0000001500077202 */ /* 0x000fe20000000f00 */
[C---:B------:R-:W-:Y:S01]  /*7720*/  IMAD.WIDE.U32 R10, R15.reuse, c[0x0][0x2b0], R8 ;  /* 0x0000ac000f0a7a25 */ /* 0x040fe200078e0008 */
[----:B------:R-:W-:Y:S03]  /*7730*/  YIELD ;  /* 0x0000000000007946 */ /* 0x000fe60003800000 */
        /* <DEDUP_REMOVED lines=16> */
.L_x_6962:
        /* <DEDUP_REMOVED lines=12> */
.L_x_9107:


//--------------------- .text._Z25selective_scan_bwd_kernelI32Selective_Scan_bwd_kernel_traitsILi32ELi8ELb0ELb1ELb0ELb0ELb0EN3c108BFloat16EfEEv12SSMParamsBwd --------------------------
	.section	.text._Z25selective_scan_bwd_kernelI32Selective_Scan_bwd_kernel_traitsILi32ELi8ELb0ELb1ELb0ELb0ELb0EN3c108BFloat16EfEEv12SSMParamsBwd,"ax",@progbits
	.sectioninfo	@"SHI_REGISTERS=186"
	.align	128
        .global         _Z25selective_scan_bwd_kernelI32Selective_Scan_bwd_kernel_traitsILi32ELi8ELb0ELb1ELb0ELb0ELb0EN3c108BFloat16EfEEv12SSMParamsBwd
        .type           _Z25selective_scan_bwd_kernelI32Selective_Scan_bwd_kernel_traitsILi32ELi8ELb0ELb1ELb0ELb0ELb0EN3c108BFloat16EfEEv12SSMParamsBwd,@function
        .size           _Z25selective_scan_bwd_kernelI32Selective_Scan_bwd_kernel_traitsILi32ELi8ELb0ELb1ELb0ELb0ELb0EN3c108BFloat16EfEEv12SSMParamsBwd,(.L_x_9108 - _Z25selective_scan_bwd_kernelI32Selective_Scan_bwd_kernel_traitsILi32ELi8ELb0ELb1ELb0ELb0ELb0EN3c108BFloat16EfEEv12SSMParamsBwd)
        .other          _Z25selective_scan_bwd_kernelI32Selective_Scan_bwd_kernel_traitsILi32ELi8ELb0ELb1ELb0ELb0ELb0EN3c108BFloat16EfEEv12SSMParamsBwd,@"STO_CUDA_ENTRY STV_DEFAULT"
_Z25selective_scan_bwd_kernelI32Selective_Scan_bwd_kernel_traitsILi32ELi8ELb0ELb1ELb0ELb0ELb0EN3c108BFloat16EfEEv12SSMParamsBwd:
.text._Z25selective_scan_bwd_kernelI32Selective_Scan_bwd_kernel_traitsILi32ELi8ELb0ELb1ELb0ELb0ELb0EN3c108BFloat16EfEEv12SSMParamsBwd:
        /* <DEDUP_REMOVED lines=23> */
[C---:B------:R-:W-:Y:S01]  /*0170*/  IMAD R13, R31.reuse, c[0x0][0x1d8], RZ ;  /* 0x000076001f0d7a24 */ /* 0x040fe200078e02ff */
[----:B------:R-:W-:Y:S01]  /*0180*/  MOV R34, c[0x0][0x174] ;  /* 0x00005d0000227a02 */ /* 0x000fe20000000f00 */
[----:B------:R-:W-:Y:S01]  /*0190*/  IMAD R19, R31, c[0x0][0x280], RZ ;  /* 0x0000a0001f137a24 */ /* 0x000fe200078e02ff */
[C---:B------:R-:W-:Y:S01]  /*01a0*/  LOP3.LUT R9, R0.reuse, c[0x0][0x178], RZ, 0x3c, !PT ;  /* 0x00005e0000097a12 */ /* 0x040fe200078e3cff */
[----:B------:R-:W-:Y:S01]  /*01b0*/  IMAD R15, R0, c[0x0][0x1dc], R13 ;  /* 0x00007700000f7a24 */ /* 0x000fe200078e020d */
[----:B0-----:R-:W-:Y:S01]  /*01c0*/  IABS R2, R0 ;  /* 0x0000000000027213 */ /* 0x001fe20000000000 */
[----:B-1----:R-:W-:Y:S01]  /*01d0*/  IMAD.MOV.U32 R6, RZ, RZ, RZ ;  /* 0x000000ffff067224 */ /* 0x002fe200078e00ff */
[----:B------:R-:W-:Y:S01]  /*01e0*/  ISETP.GE.AND P3, PT, R34, 0x1, PT ;  /* 0x000000012200780c */ /* 0x000fe20003f66270 */
[----:B----4-:R-:W-:Y:S01]  /*01f0*/  IMAD R4, R154, c[0x0][0x1d0], RZ ;  /* 0x000074009a047a24 */ /* 0x010fe200078e02ff */
[----:B------:R-:W-:Y:S01]  /*0200*/  SHF.L.U32 R34, R34, 0x8, RZ ;  /* 0x0000000822227819 */ /* 0x000fe200000006ff */
[----:B------:R-:W-:Y:S01]  /*0210*/  IMAD R19, R0, c[0x0][0x284], R19 ;  /* 0x0000a10000137a24 */ /* 0x000fe200078e0213 */
[----:B------:R-:W-:Y:S01]  /*0220*/  ISETP.GE.AND P2, PT, R9, RZ, PT ;  /* 0x000000ff0900720c */ /* 0x000fe20003f46270 */
[----:B------:R-:W-:Y:S01]  /*0230*/  IMAD R5, R33, c[0x0][0x1d4], R4 ;  /* 0x0000750021057a24 */ /* 0x000fe200078e0204 */
[----:B------:R-:W-:Y:S01]  /*0240*/  CS2R R22, SRZ ;  /* 0x0000000000167805 */ /* 0x000fe2000001ff00 */
[----:B---3--:R-:W-:Y:S01]  /*0250*/  IMAD.MOV R10, RZ, RZ, -R7 ;  /* 0x000000ffff0a7224 */ /* 0x008fe200078e0a07 */
        /* <DEDUP_REMOVED lines=19> */
[----:B------:R-:W-:Y:S01]  /*0390*/  @!P1 IADD3 R35, R35, 0x1, RZ ;  /* 0x0000000123239810 */ /* 0x000fe20007ffe0ff */
[----:B------:R-:W-:Y:S01]  /*03a0*/  IMAD.WIDE.U32 R2, R0, c[0x0][0x1d8], R2 ;  /* 0x0000760000027a25 */ /* 0x000fe200078e0002 */
[----:B------:R-:W-:Y:S02]  /*03b0*/  ISETP.NE.AND P1, PT, RZ, c[0x0][0x178], PT ;  /* 0x00005e00ff007a0c */ /* 0x000fe40003f25270 */
[----:B------:R-:W-:Y:S01]  /*03c0*/  ISETP.GE.U32.AND P0, PT, R8, R11, PT ;  /* 0x0000000b0800720c */ /* 0x000fe20003f06070 */
[----:B------:R-:W-:Y:S01]  /*03d0*/  IMAD.IADD R7, R7, 0x1, R9 ;  /* 0x0000000107077824 */ /* 0x000fe200078e0209 */
[----:B------:R-:W-:Y:S01]  /*03e0*/  IADD3 R11, R34, -0x100, RZ ;  /* 0xffffff00220b7810 */ /* 0x000fe20007ffe0ff */
[----:B------:R-:W-:-:S03]  /*03f0*/  IMAD.WIDE.U32 R8, R33, c[0x0][0x190], RZ ;  /* 0x0000640021087a25 */ /* 0x000fc600078e00ff */
[----:B------:R-:W-:Y:S01]  /*0400*/  SHF.R.S32.HI R13, RZ, 0x1f, R11 ;  /* 0x0000001fff0d7819 */ /* 0x000fe2000001140b */
[----:B------:R-:W-:Y:S01]  /*0410*/  IMAD R17, R33, c[0x0][0x194], R10 ;  /* 0x0000650021117a24 */ /* 0x000fe200078e020a */
[----:B------:R-:W-:-:S03]  /*0420*/  IADD3 R40, P4, R11, R2, RZ ;  /* 0x000000020b287210 */ /* 0x000fc60007f9e0ff */
[----:B------:R-:W-:Y:S01]  /*0430*/  IMAD.IADD R9, R9, 0x1, R17 ;  /* 0x0000000109097824 */ /* 0x000fe200078e0211 */
[----:B------:R-:W-:Y:S01]  /*0440*/  IADD3.X R15, R13, R3, R15, P4, !PT ;  /* 0x000000030d0f7210 */ /* 0x000fe200027fe40f */
[----:B------:R-:W-:Y:S01]  /*0450*/  IMAD R17, R31, c[0x0][0x1e8], RZ ;  /* 0x00007a001f117a24 */ /* 0x000fe200078e02ff */
[----:B------:R-:W-:Y:S01]  /*0460*/  @P0 IADD3 R35, R35, 0x1, RZ ;  /* 0x0000000123230810 */ /* 0x000fe20007ffe0ff */
[----:B------:R-:W-:-:S04]  /*0470*/  IMAD.WIDE.U32 R2, R0, c[0x0][0x1e8], R4 ;  /* 0x00007a0000027a25 */ /* 0x000fc800078e0004 */
        /* <DEDUP_REMOVED lines=23> */
[----:B------:R-:W-:Y:S01]  /*05f0*/  @P0 IMAD.MOV.U32 R25, RZ, RZ, 0x8 ;  /* 0x00000008ff190424 */ /* 0x000fe200078e00ff */
[----:B------:R-:W-:Y:S01]  /*0600*/  IADD3 R11, P5, R11, R8, RZ ;  /* 0x000000080b0b7210 */ /* 0x000fe20007fbe0ff */
[----:B------:R-:W-:Y:S01]  /*0610*/  @P0 IMAD R2, R2, c[0x0][0x174], RZ ;  /* 0x00005d0002020a24 */ /* 0x000fe200078e02ff */
[----:B------:R-:W-:Y:S02]  /*0620*/  IADD3 R46, R9, R3, RZ ;  /* 0x00000003092e7210 */ /* 0x000fe40007ffe0ff */
[----:B------:R-:W-:Y:S01]  /*0630*/  LEA R43, P4, R44, c[0x0][0x308], 0x1 ;  /* 0x0000c2002c2b7a11 */ /* 0x000fe200078808ff */
[----:B------:R-:W-:Y:S01]  /*0640*/  @P0 IMAD R2, R2, c[0x0][0x16c], RZ ;  /* 0x00005b0002020a24 */ /* 0x000fe200078e02ff */
[----:B------:R-:W-:Y:S01]  /*0650*/  LEA R45, P6, R11, c[0x0][0x228], 0x1 ;  /* 0x00008a000b2d7a11 */ /* 0x000fe200078c08ff */
[----:B------:R-:W-:Y:S01]  /*0660*/  IMAD.X R46, R13, 0x1, R46, P5 ;  /* 0x000000010d2e7824 */ /* 0x000fe200028e062e */
        /* <DEDUP_REMOVED lines=10> */
[----:B------:R-:W-:Y:S01]  /*0710*/  CS2R R36, SRZ ;  /* 0x0000000000247805 */ /* 0x000fe2000001ff00 */
[----:B------:R-:W-:Y:S02]  /*0720*/  MOV R49, RZ ;  /* 0x000000ff00317202 */ /* 0x000fe40000000f00 */
[----:B------:R-:W1:Y:S01]  /*0730*/  S2R R47, SR_LANEID ;  /* 0x00000000002f7919 */ /* 0x000e620000000000 */
[C---:B0-----:R-:W-:Y:S01]  /*0740*/  IMAD.SHL.U32 R48, R38.reuse, 0x8, RZ ;  /* 0x0000000826307824 */ /* 0x041fe200078e00ff */
[----:B------:R-:W-:-:S02]  /*0750*/  IADD3 R3, R38, 0x20, RZ ;  /* 0x0000002026037810 */ /* 0x000fc40007ffe0ff */
[----:B------:R-:W-:Y:S02]  /*0760*/  IADD3 R51, R38, 0x40, RZ ;  /* 0x0000004026337810 */ /* 0x000fe40007ffe0ff */
[----:B------:R-:W-:Y:S02]  /*0770*/  LOP3.LUT R19, R48, 0xffffff00, RZ, 0xc0, !PT ;  /* 0xffffff0030137812 */ /* 0x000fe400078ec0ff */
[C---:B------:R-:W-:Y:S02]  /*0780*/  IADD3 R5, R38.reuse, 0x60, RZ ;  /* 0x0000006026057810 */ /* 0x040fe40007ffe0ff */
[C---:B------:R-:W-:Y:S02]  /*0790*/  IADD3 R53, R38.reuse, 0x80, RZ ;  /* 0x0000008026357810 */ /* 0x040fe40007ffe0ff */
[C---:B------:R-:W-:Y:S02]  /*07a0*/  IADD3 R7, R38.reuse, 0xa0, RZ ;  /* 0x000000a026077810 */ /* 0x040fe40007ffe0ff */
[----:B------:R-:W-:-:S02]  /*07b0*/  IADD3 R55, R38, 0xc0, RZ ;  /* 0x000000c026377810 */ /* 0x000fc40007ffe0ff */
[C---:B------:R-:W-:Y:S02]  /*07c0*/  IADD3 R9, R38.reuse, 0xe0, RZ ;  /* 0x000000e026097810 */ /* 0x040fe40007ffe0ff */
[----:B------:R-:W-:Y:S02]  /*07d0*/  LOP3.LUT R18, R19, 0x1f, R38, 0xf8, !PT ;  /* 0x0000001f13127812 */ /* 0x000fe400078ef826 */
[----:B------:R-:W-:Y:S02]  /*07e0*/  LOP3.LUT R158, R38, 0x1f, RZ, 0xc0, !PT ;  /* 0x0000001f269e7812 */ /* 0x000fe400078ec0ff */
[----:B------:R-:W-:Y:S02]  /*07f0*/  LEA.HI.SX32 R48, R48, R48, 0x1b ;  /* 0x0000003030307211 */ /* 0x000fe400078fdaff */
[-C--:B------:R-:W-:Y:S02]  /*0800*/  LEA.HI.SX32 R50, R3, R38.reuse, 0x1b ;  /* 0x0000002603327211 */ /* 0x080fe400078fdaff */
[----:B------:R-:W-:-:S02]  /*0810*/  LEA.HI.SX32 R51, R51, R38, 0x1b ;  /* 0x0000002633337211 */ /* 0x000fc400078fdaff */
[-C--:B------:R-:W-:Y:S02]  /*0820*/  LEA.HI.SX32 R52, R5, R38.reuse, 0x1b ;  /* 0x0000002605347211 */ /* 0x080fe400078fdaff */
[-C--:B------:R-:W-:Y:S02]  /*0830*/  LEA.HI.SX32 R53, R53, R38.reuse, 0x1b ;  /* 0x0000002635357211 */ /* 0x080fe400078fdaff */
[-C--:B------:R-:W-:Y:S02]  /*0840*/  LEA.HI.SX32 R54, R7, R38.reuse, 0x1b ;  /* 0x0000002607367211 */ /* 0x080fe400078fdaff */
[-C--:B------:R-:W-:Y:S02]  /*0850*/  LEA.HI.SX32 R55, R55, R38.reuse, 0x1b ;  /* 0x0000002637377211 */ /* 0x080fe400078fdaff */
[----:B------:R-:W-:Y:S02]  /*0860*/  LEA.HI.SX32 R56, R9, R38, 0x1b ;  /* 0x0000002609387211 */ /* 0x000fe400078fdaff */
[----:B------:R-:W-:-:S02]  /*0870*/  SHF.R.S32.HI R19, RZ, 0x1f, R18 ;  /* 0x0000001fff137819 */ /* 0x000fc40000011412 */
[C---:B------:R-:W-:Y:S02]  /*0880*/  LOP3.LUT R57, R18.reuse, 0x20, RZ, 0xfc, !PT ;  /* 0x0000002012397812 */ /* 0x040fe400078efcff */
[C---:B------:R-:W-:Y:S02]  /*0890*/  LOP3.LUT R58, R18.reuse, 0x40, RZ, 0xfc, !PT ;  /* 0x00000040123a7812 */ /* 0x040fe400078efcff */
[C---:B------:R-:W-:Y:S02]  /*08a0*/  LOP3.LUT R59, R18.reuse, 0x60, RZ, 0xfc, !PT ;  /* 0x00000060123b7812 */ /* 0x040fe400078efcff */
[C---:B------:R-:W-:Y:S02]  /*08b0*/  LOP3.LUT R60, R18.reuse, 0x80, RZ, 0xfc, !PT ;  /* 0x00000080123c7812 */ /* 0x040fe400078efcff */
[C---:B------:R-:W-:Y:S02]  /*08c0*/  LOP3.LUT R61, R18.reuse, 0xa0, RZ, 0xfc, !PT ;  /* 0x000000a0123d7812 */ /* 0x040fe400078efcff */
[----:B------:R-:W-:-:S02]  /*08d0*/  LOP3.LUT R62, R18, 0xc0, RZ, 0xfc, !PT ;  /* 0x000000c0123e7812 */ /* 0x000fc400078efcff */
[----:B-1----:R-:W-:Y:S02]  /*08e0*/  LOP3.LUT R63, R18, 0xe0, RZ, 0xfc, !PT ;  /* 0x000000e0123f7812 */ /* 0x002fe400078efcff */
.L_x_6991:
[----:B------:R-:W-:Y:S01]  /*08f0*/  IADD3 R160, -R49, c[0x0][0x174], RZ ;  /* 0x00005d0031a07a10 */ /* 0x000fe20007ffe1ff */
[----:B------:R-:W-:Y:S01]  /*0900*/  BAR.SYNC.DEFER_BLOCKING 0x0 ;  /* 0x0000000000007b1d */ /* 0x000fe20000010000 */
[C---:B------:R-:W-:Y:S01]  /*0910*/  IMAD.SHL.U32 R64, R18.reuse, 0x2, RZ ;  /* 0x0000000212407824 */ /* 0x040fe200078e00ff */
[----:B------:R-:W-:Y:S02]  /*0920*/  SHF.L.U64.HI R65, R18, 0x1, R19 ;  /* 0x0000000112417819 */ /* 0x000fe40000010213 */
[----:B------:R-:W-:Y:S02]  /*0930*/  LEA R75, R160, 0xffffff00, 0x8 ;  /* 0xffffff00a04b7811 */ /* 0x000fe400078e40ff */
[----:B----4-:R-:W-:Y:S02]  /*0940*/  IADD3 R2, P3, R39, R64, RZ ;  /* 0x0000004027027210 */ /* 0x010fe40007f7e0ff */
[----:B------:R-:W-:Y:S02]  /*0950*/  IADD3 R76, -R75, c[0x0][0x168], RZ ;  /* 0x00005a004b4c7a10 */ /* 0x000fe40007ffe1ff */
[----:B------:R-:W-:-:S02]  /*0960*/  PRMT R5, RZ, 0x7610, R5 ;  /* 0x00007610ff057816 */ /* 0x000fc40000000005 */
[-C--:B------:R-:W-:Y:S02]  /*0970*/  ISETP.GE.AND P0, PT, R18, R76.reuse, PT ;  /* 0x0000004c1200720c */ /* 0x080fe40003f06270 */
[-C--:B------:R-:W-:Y:S02]  /*0980*/  ISETP.GE.AND P1, PT, R57, R76.reuse, PT ;  /* 0x0000004c3900720c */ /* 0x080fe40003f26270 */
[----:B------:R-:W-:Y:S02]  /*0990*/  ISETP.GE.AND P2, PT, R58, R76, PT ;  /* 0x0000004c3a00720c */ /* 0x000fe40003f46270 */
[----:B------:R-:W-:Y:S02]  /*09a0*/  IADD3.X R3, R40, R65, RZ, P3, !PT ;  /* 0x0000004128037210 */ /* 0x000fe40001ffe4ff */
        /* <DEDUP_REMOVED lines=27> */
[----:B------:R-:W-:Y:S01]  /*0b60*/  IADD3 R12, R47, 0x80, RZ ;  /* 0x000000802f0c7810 */ /* 0x000fe20007ffe0ff */
[----:B------:R-:W-:Y:S01]  /*0b70*/  IMAD.SHL.U32 R66, R66, 0x2, RZ ;  /* 0x0000000242427824 */ /* 0x000fe200078e00ff */
[----:B------:R-:W-:-:S02]  /*0b80*/  SHF.L.U32 R68, R14, 0x1, RZ ;  /* 0x000000010e447819 */ /* 0x000fc400000006ff */
[C---:B------:R-:W-:Y:S02]  /*0b90*/  IADD3 R14, R47.reuse, 0xa0, RZ ;  /* 0x000000a02f0e7810 */ /* 0x040fe40007ffe0ff */
[C---:B------:R-:W-:Y:S02]  /*0ba0*/  IADD3 R16, R47.reuse, 0xc0, RZ ;  /* 0x000000c02f107810 */ /* 0x040fe40007ffe0ff */
[C---:B------:R-:W-:Y:S02]  /*0bb0*/  IADD3 R26, R47.reuse, 0xe0, RZ ;  /* 0x000000e02f1a7810 */ /* 0x040fe40007ffe0ff */
[-C--:B------:R-:W-:Y:S02]  /*0bc0*/  LEA.HI.SX32 R2, R2, R47.reuse, 0x1b ;  /* 0x0000002f02027211 */ /* 0x080fe400078fdaff */
[-C--:B------:R-:W-:Y:S02]  /*0bd0*/  LEA.HI.SX32 R12, R12, R47.reuse, 0x1b ;  /* 0x0000002f0c0c7211 */ /* 0x080fe400078fdaff */
[-C--:B------:R-:W-:Y:S01]  /*0be0*/  LEA.HI.SX32 R14, R14, R47.reuse, 0x1b ;  /* 0x0000002f0e0e7211 */ /* 0x080fe200078fdaff */
[----:B------:R-:W-:Y:S01]  /*0bf0*/  IMAD.SHL.U32 R69, R2, 0x2, RZ ;  /* 0x0000000202457824 */ /* 0x000fe200078e00ff */
[----:B------:R-:W-:Y:S01]  /*0c00*/  LEA.HI.SX32 R16, R16, R47, 0x1b ;  /* 0x0000002f10107211 */ /* 0x000fe200078fdaff */
[----:B------:R-:W-:Y:S01]  /*0c10*/  IMAD.SHL.U32 R70, R12, 0x2, RZ ;  /* 0x000000020c467824 */ /* 0x000fe200078e00ff */
[----:B------:R-:W-:-:S02]  /*0c20*/  SHF.L.U32 R3, R47, 0x3, RZ ;  /* 0x000000032f037819 */ /* 0x000fc400000006ff */
[----:B------:R-:W-:Y:S01]  /*0c30*/  LEA.HI.SX32 R26, R26, R47, 0x1b ;  /* 0x0000002f1a1a7211 */ /* 0x000fe200078fdaff */
[----:B------:R-:W-:Y:S01]  /*0c40*/  IMAD.SHL.U32 R72, R16, 0x2, RZ ;  /* 0x0000000210487824 */ /* 0x000fe200078e00ff */
[----:B------:R-:W-:Y:S02]  /*0c50*/  SHF.L.U32 R71, R14, 0x1, RZ ;  /* 0x000000010e477819 */ /* 0x000fe400000006ff */
[----:B------:R-:W-:Y:S01]  /*0c60*/  LEA.HI.SX32 R74, R3, R3, 0x1b ;  /* 0x00000003034a7211 */ /* 0x000fe200078fdaff */
[----:B------:R-:W-:Y:S01]  /*0c70*/  IMAD.SHL.U32 R73, R26, 0x2, RZ ;  /* 0x000000021a497824 */ /* 0x000fe200078e00ff */
[----:B------:R-:W-:Y:S02]  /*0c80*/  ISETP.GE.AND P6, PT, R18, R76, PT ;  /* 0x0000004c1200720c */ /* 0x000fe40003fc6270 */
[----:B------:R-:W-:Y:S02]  /*0c90*/  SHF.L.U32 R74, R74, 0x1, RZ ;  /* 0x000000014a4a7819 */ /* 0x000fe400000006ff */
[----:B------:R-:W-:-:S02]  /*0ca0*/  IADD3 R2, P0, R41, R64, RZ ;  /* 0x0000004029027210 */ /* 0x000fc40007f1e0ff */
[-C--:B------:R-:W-:Y:S02]  /*0cb0*/  ISETP.GE.AND P5, PT, R57, R76.reuse, PT ;  /* 0x0000004c3900720c */ /* 0x080fe40003fa6270 */
[-C--:B------:R-:W-:Y:S01]  /*0cc0*/  ISETP.GE.AND P4, PT, R58, R76.reuse, PT ;  /* 0x0000004c3a00720c */ /* 0x080fe20003f86270 */
[----:B------:R-:W-:Y:S01]  /*0cd0*/  IMAD.X R3, R42, 0x1, R65, P0 ;  /* 0x000000012a037824 */ /* 0x000fe200000e0641 */
[-C--:B------:R-:W-:Y:S02]  /*0ce0*/  ISETP.GE.AND P3, PT, R59, R76.reuse, PT ;  /* 0x0000004c3b00720c */ /* 0x080fe40003f66270 */
[-C--:B------:R-:W-:Y:S02]  /*0cf0*/  ISETP.GE.AND P2, PT, R60, R76.reuse, PT ;  /* 0x0000004c3c00720c */ /* 0x080fe40003f46270 */
[-C--:B------:R-:W-:Y:S02]  /*0d00*/  ISETP.GE.AND P1, PT, R61, R76.reuse, PT ;  /* 0x0000004c3d00720c */ /* 0x080fe40003f26270 */
[----:B------:R-:W-:-:S02]  /*0d10*/  ISETP.GE.AND P0, PT, R62, R76, PT ;  /* 0x0000004c3e00720c */ /* 0x000fc40003f06270 */
        /* <DEDUP_REMOVED lines=8> */
[----:B------:R-:W-:Y:S01]  /*0da0*/  STS.U16 [R71+0x140], R8 ;  /* 0x0001400847007388 */ /* 0x000fe20000000400 */
[----:B0-----:R-:W-:-:S03]  /*0db0*/  PRMT R6, RZ, 0x7610, R6 ;  /* 0x00007610ff067816 */ /* 0x001fc60000000006 */
[----:B------:R0:W-:Y:S01]  /*0dc0*/  STS.U16 [R72+0x180], R11 ;  /* 0x0001800b48007388 */ /* 0x0001e20000000400 */
[----:B-1----:R-:W-:-:S03]  /*0dd0*/  PRMT R9, RZ, 0x7610, R9 ;  /* 0x00007610ff097816 */ /* 0x002fc60000000009 */
        /* <DEDUP_REMOVED lines=82> */
[----:B------:R-:W-:Y:S02]  /*1300*/  STS.U16 [R69+0xc0], R12 ;  /* 0x0000c00c45007388 */ /* 0x000fe40000000400 */
[----:B------:R-:W-:Y:S02]  /*1310*/  FADD.FTZ R100, R15, R32 ;  /* 0x000000200f647221 */ /* 0x000fe40000010000 */
[----:B------:R0:W-:Y:S01]  /*1320*/  STS.U16 [R70+0x100], R17 ;  /* 0x0001001146007388 */ /* 0x0001e20000000400 */
[----:B-1----:R-:W-:-:S03]  /*1330*/  PRMT R13, RZ, 0x5410, R6 ;  /* 0x00005410ff0d7816 */ /* 0x002fc60000000006 */
[----:B------:R-:W-:Y:S02]  /*1340*/  STS.U16 [R71+0x140], R16 ;  /* 0x0001401047007388 */ /* 0x000fe40000000400 */
[----:B------:R-:W-:Y:S02]  /*1350*/  FADD.FTZ R96, R13, R32 ;  /* 0x000000200d607221 */ /* 0x000fe40000010000 */
[----:B------:R-:W-:Y:S01]  /*1360*/  STS.U16 [R72+0x180], R27 ;  /* 0x0001801b48007388 */ /* 0x000fe20000000400 */
[----:B0-----:R-:W-:-:S03]  /*1370*/  PRMT R17, RZ, 0x5410, R10 ;  /* 0x00005410ff117816 */ /* 0x001fc6000000000a */
[----:B------:R-:W-:Y:S01]  /*1380*/  STS.U16 [R73+0x1c0], R26 ;  /* 0x0001c01a49007388 */ /* 0x000fe20000000400 */
[----:B------:R-:W-:-:S06]  /*1390*/  NOP ;  /* 0x0000000000007918 */ /* 0x000fcc0000000000 */
[----:B------:R-:W0:Y:S01]  /*13a0*/  LDS.U16 R105, [R74] ;  /* 0x000000004a697984 */ /* 0x000e220000000400 */
[----:B------:R-:W-:-:S03]  /*13b0*/  FADD.FTZ R104, R17, R32 ;  /* 0x0000002011687221 */ /* 0x000fc60000010000 */
        /* <DEDUP_REMOVED lines=42> */
[----:B------:R-:W-:Y:S01]  /*1660*/  CS2R R78, SRZ ;  /* 0x00000000004e7805 */ /* 0x000fe2000001ff00 */
[----:B------:R-:W-:Y:S01]  /*1670*/  CS2R R80, SRZ ;  /* 0x0000000000507805 */ /* 0x000fe2000001ff00 */
[----:B------:R-:W-:Y:S01]  /*1680*/  CS2R R82, SRZ ;  /* 0x0000000000527805 */ /* 0x000fe2000001ff00 */
[----:B------:R-:W-:Y:S01]  /*1690*/  IMAD.MOV.U32 R84, RZ, RZ, RZ ;  /* 0x000000ffff547224 */ /* 0x000fe200078e00ff */
[----:B------:R-:W-:Y:S05]  /*16a0*/  BRA `(.L_x_6965) ;  /* 0x0000212000007947 */ /* 0x000fea0003800000 */
.L_x_6964:
[----:B------:R-:W-:Y:S01]  /*16b0*/  MOV R2, R38 ;  /* 0x0000002600027202 */ /* 0x000fe20000000f00 */
[----:B------:R-:W-:Y:S01]  /*16c0*/  IMAD R4, R154, c[0x0][0x298], RZ ;  /* 0x0000a6009a047a24 */ /* 0x000fe200078e02ff */
[----:B------:R-:W-:Y:S01]  /*16d0*/  IADD3 R116, R160, -0x1, RZ ;  /* 0xffffffffa0747810 */ /* 0x000fe20007ffe0ff */
[----:B------:R-:W-:Y:S01]  /*16e0*/  IMAD.MOV.U32 R3, RZ, RZ, RZ ;  /* 0x000000ffff037224 */ /* 0x000fe200078e00ff */
[----:B------:R-:W-:Y:S01]  /*16f0*/  HFMA2.MMA R77, -RZ, RZ, 0, 0 ;  /* 0x00000000ff4d7435 */ /* 0x000fe200000001ff */
[C---:B------:R-:W-:Y:S01]  /*1700*/  IMAD R5, R33.reuse, c[0x0][0x29c], R4 ;  /* 0x0000a70021057a24 */ /* 0x040fe200078e0204 */
[----:B------:R-:W-:Y:S01]  /*1710*/  CS2R R78, SRZ ;  /* 0x00000000004e7805 */ /* 0x000fe2000001ff00 */
[----:B------:R-:W-:Y:S01]  /*1720*/  IMAD.WIDE.U32 R2, R33, c[0x0][0x298], R2 ;  /* 0x0000a60021027a25 */ /* 0x000fe200078e0002 */
[----:B------:R-:W-:Y:S01]  /*1730*/  CS2R R118, SRZ ;  /* 0x0000000000767805 */ /* 0x000fe2000001ff00 */
[----:B------:R-:W-:Y:S01]  /*1740*/  CS2R R80, SRZ ;  /* 0x0000000000507805 */ /* 0x000fe2000001ff00 */
[----:B------:R-:W-:Y:S01]  /*1750*/  CS2R R82, SRZ ;  /* 0x0000000000527805 */ /* 0x000fe2000001ff00 */
[----:B------:R-:W-:Y:S01]  /*1760*/  IMAD R4, R156, c[0x0][0x2a0], RZ ;  /* 0x0000a8009c047a24 */ /* 0x000fe200078e02ff */
[----:B------:R-:W-:Y:S01]  /*1770*/  IADD3 R3, R3, R5, RZ ;  /* 0x0000000503037210 */ /* 0x000fe20007ffe0ff */
[----:B------:R-:W-:-:S02]  /*1780*/  IMAD R7, R49, -0x100, R34 ;  /* 0xffffff0031077824 */ /* 0x000fc400078e0222 */
[C---:B------:R-:W-:Y:S01]  /*1790*/  IMAD R5, R35.reuse, c[0x0][0x2a4], R4 ;  /* 0x0000a90023057a24 */ /* 0x040fe200078e0204 */
[----:B------:R-:W-:Y:S01]  /*17a0*/  LEA.HI R4, R116, R116, RZ, 0x1 ;  /* 0x0000007474047211 */ /* 0x000fe200078f08ff */
[----:B------:R-:W-:-:S04]  /*17b0*/  IMAD.WIDE.U32 R16, R35, c[0x0][0x2a0], R2 ;  /* 0x0000a80023107a25 */ /* 0x000fc800078e0002 */
[----:B------:R-:W-:Y:S01]  /*17c0*/  IMAD.IADD R17, R17, 0x1, R5 ;  /* 0x0000000111117824 */ /* 0x000fe200078e0205 */
[----:B------:R-:W-:Y:S01]  /*17d0*/  LEA R2, P0, R16, c[0x0][0x318], 0x2 ;  /* 0x0000c60010027a11 */ /* 0x000fe200078010ff */
[----:B------:R-:W-:Y:S01]  /*17e0*/  IMAD.MOV.U32 R117, RZ, RZ, RZ ;  /* 0x000000ffff757224 */ /* 0x000fe200078e00ff */
[----:B------:R-:W-:Y:S01]  /*17f0*/  LOP3.LUT R5, R4, 0xfffffe, RZ, 0xc0, !PT ;  /* 0x00fffffe04057812 */ /* 0x000fe200078ec0ff */
[----:B------:R-:W-:Y:S01]  /*1800*/  IMAD.MOV.U32 R84, RZ, RZ, RZ ;  /* 0x000000ffff547224 */ /* 0x000fe200078e00ff */
        /* <DEDUP_REMOVED lines=21> */
.L_x_6986:
[----:B------:R-:W-:Y:S01]  /*1960*/  SHF.R.S32.HI R28, RZ, 0x1f, R117 ;  /* 0x0000001fff1c7819 */ /* 0x000fe20000011475 */
[----:B------:R-:W-:Y:S01]  /*1970*/  IMAD R27, R31, c[0x0][0x180], RZ ;  /* 0x000060001f1b7a24 */ /* 0x000fe200078e02ff */
[----:B------:R-:W-:Y:S01]  /*1980*/  IADD3 R76, -R75, c[0x0][0x168], RZ ;  /* 0x00005a004b4c7a10 */ /* 0x000fe20007ffe1ff */
[----:B------:R-:W-:Y:S01]  /*1990*/  IMAD.WIDE.U32 R120, R0, c[0x0][0x180], RZ ;  /* 0x0000600000787a25 */ /* 0x000fe200078e00ff */
[----:B------:R-:W-:-:S02]  /*19a0*/  PRMT R126, RZ, 0x7610, R126 ;  /* 0x00007610ff7e7816 */ /* 0x000fc4000000007e */
[-C--:B------:R-:W-:Y:S01]  /*19b0*/  ISETP.GE.AND P6, PT, R18, R76.reuse, PT ;  /* 0x0000004c1200720c */ /* 0x080fe20003fc6270 */
[----:B------:R-:W-:Y:S01]  /*19c0*/  IMAD R26, R28, c[0x0][0x1a0], RZ ;  /* 0x000068001c1a7a24 */ /* 0x000fe200078e02ff */
[-C--:B------:R-:W-:Y:S01]  /*19d0*/  ISETP.GE.AND P1, PT, R57, R76.reuse, PT ;  /* 0x0000004c3900720c */ /* 0x080fe20003f26270 */
[----:B------:R-:W-:Y:S01]  /*19e0*/  IMAD R27, R0, c[0x0][0x184], R27 ;  /* 0x00006100001b7a24 */ /* 0x000fe200078e021b */
[-C--:B------:R-:W-:Y:S01]  /*19f0*/  ISETP.GE.AND P3, PT, R59, R76.reuse, PT ;  /* 0x0000004c3b00720c */ /* 0x080fe20003f66270 */
[----:B------:R-:W-:Y:S01]  /*1a00*/  IMAD.WIDE.U32 R122, R117, c[0x0][0x1a0], R18 ;  /* 0x00006800757a7a25 */ /* 0x000fe200078e0012 */
[----:B------:R-:W-:Y:S02]  /*1a10*/  ISETP.GE.AND P4, PT, R60, R76, PT ;  /* 0x0000004c3c00720c */ /* 0x000fe40003f86270 */
[----:B------:R-:W-:Y:S01]  /*1a20*/  IADD3 R121, R121, R27, RZ ;  /* 0x0000001b79797210 */ /* 0x000fe20007ffe0ff */
[----:B------:R-:W-:Y:S01]  /*1a30*/  IMAD R29, R117, c[0x0][0x1a4], R26 ;  /* 0x00006900751d7a24 */ /* 0x000fe200078e021a */
[----:B------:R-:W-:-:S02]  /*1a40*/  LEA R26, P2, R122, R45, 0x1 ;  /* 0x0000002d7a1a7211 */ /* 0x000fc400078408ff */
[----:B------:R-:W-:Y:S01]  /*1a50*/  ISETP.GE.AND P5, PT, R61, R76, PT ;  /* 0x0000004c3d00720c */ /* 0x000fe20003fa6270 */
[--C-:B------:R-:W-:Y:S01]  /*1a60*/  IMAD.IADD R27, R123, 0x1, R29.reuse ;  /* 0x000000017b1b7824 */ /* 0x100fe200078e021d */
[----:B------:R-:W-:Y:S02]  /*1a70*/  PRMT R29, RZ, 0x7610, R29 ;  /* 0x00007610ff1d7816 */ /* 0x000fe4000000001d */
[----:B------:R-:W-:Y:S02]  /*1a80*/  PRMT R127, RZ, 0x7610, R127 ;  /* 0x00007610ff7f7816 */ /* 0x000fe4000000007f */
[----:B------:R-:W-:Y:S02]  /*1a90*/  LEA.HI.X R27, R122, R46, R27, 0x1, P2 ;  /* 0x0000002e7a1b7211 */ /* 0x000fe400010f0c1b */
[-C--:B------:R-:W-:Y:S02]  /*1aa0*/  ISETP.GE.AND P2, PT, R58, R76.reuse, PT ;  /* 0x0000004c3a00720c */ /* 0x080fe40003f46270 */
[----:B------:R-:W-:Y:S01]  /*1ab0*/  PRMT R128, RZ, 0x7610, R128 ;  /* 0x00007610ff807816 */ /* 0x000fe20000000080 */
[----:B0-2---:R0:W2:Y:S01]  /*1ac0*/  @!P6 LDG.E.U16 R29, [R26.64] ;  /* 0x000000041a1de981 */ /* 0x0050a2000c1e1500 */
[----:B------:R-:W-:-:S03]  /*1ad0*/  ISETP.GE.AND P6, PT, R62, R76, PT ;  /* 0x0000004c3e00720c */ /* 0x000fc60003fc6270 */
[----:B---3--:R0:W3:Y:S01]  /*1ae0*/  @!P1 LDG.E.U16 R126, [R26.64+0x40] ;  /* 0x000040041a7e9981 */ /* 0x0080e2000c1e1500 */
[----:B------:R-:W-:Y:S01]  /*1af0*/  ISETP.GE.AND P1, PT, R63, R76, PT ;  /* 0x0000004c3f00720c */ /* 0x000fe20003f26270 */
[----:B------:R-:W-:Y:S01]  /*1b00*/  IMAD R122, R28, c[0x0][0x188], RZ ;  /* 0x000062001c7a7a24 */ /* 0x000fe200078e02ff */
[----:B------:R-:W-:Y:S01]  /*1b10*/  PRMT R129, RZ, 0x7610, R129 ;  /* 0x00007610ff817816 */ /* 0x000fe20000000081 */
[----:B------:R0:W4:Y:S01]  /*1b20*/  @!P3 LDG.E.U16 R128, [R26.64+0xc0] ;  /* 0x0000c0041a80b981 */ /* 0x000122000c1e1500 */
[----:B------:R-:W-:Y:S01]  /*1b30*/  PRMT R130, RZ, 0x7610, R130 ;  /* 0x00007610ff827816 */ /* 0x000fe20000000082 */
[C---:B------:R-:W-:Y:S01]  /*1b40*/  IMAD R123, R117.reuse, c[0x0][0x18c], R122 ;  /* 0x00006300757b7a24 */ /* 0x040fe200078e027a */
[----:B------:R-:W-:Y:S01]  /*1b50*/  PRMT R131, RZ, 0x7610, R131 ;  /* 0x00007610ff837816 */ /* 0x000fe20000000083 */
[----:B------:R0:W4:Y:S01]  /*1b60*/  @!P2 LDG.E.U16 R127, [R26.64+0x80] ;  /* 0x000080041a7fa981 */ /* 0x000122000c1e1500 */
[----:B------:R-:W-:Y:S01]  /*1b70*/  PRMT R132, RZ, 0x7610, R132 ;  /* 0x00007610ff847816 */ /* 0x000fe20000000084 */
[----:B------:R-:W-:-:S02]  /*1b80*/  IMAD.WIDE.U32 R120, R117, c[0x0][0x188], R120 ;  /* 0x0000620075787a25 */ /* 0x000fc400078e0078 */
[----:B------:R0:W4:Y:S04]  /*1b90*/  @!P4 LDG.E.U16 R129, [R26.64+0x100] ;  /* 0x000100041a81c981 */ /* 0x000128000c1e1500 */
[----:B------:R0:W4:Y:S04]  /*1ba0*/  @!P5 LDG.E.U16 R130, [R26.64+0x140] ;  /* 0x000140041a82d981 */ /* 0x000128000c1e1500 */
[----:B------:R0:W4:Y:S04]  /*1bb0*/  @!P6 LDG.E.U16 R131, [R26.64+0x180] ;  /* 0x000180041a83e981 */ /* 0x000128000c1e1500 */
[----:B------:R0:W4:Y:S01]  /*1bc0*/  @!P1 LDG.E.U16 R132, [R26.64+0x1c0] ;  /* 0x0001c0041a849981 */ /* 0x000122000c1e1500 */
[----:B------:R-:W-:-:S02]  /*1bd0*/  IADD3 R121, R121, R123, RZ ;  /* 0x0000007b79797210 */ /* 0x000fc40007ffe0ff */
[----:B------:R-:W-:-:S04]  /*1be0*/  LEA R122, P1, R120, c[0x0][0x220], 0x2 ;  /* 0x00008800787a7a11 */ /* 0x000fc800078210ff */
[----:B------:R-:W-:-:S05]  /*1bf0*/  LEA.HI.X R123, R120, c[0x0][0x224], R121, 0x2, P1 ;  /* 0x00008900787b7a11 */ /* 0x000fca00008f1479 */
[----:B------:R-:W4:Y:S01]  /*1c00*/  LDG.E R120, [R122.64] ;  /* 0x000000047a787981 */ /* 0x000f22000c1e1900 */
[----:B------:R-:W-:Y:S02]  /*1c10*/  IMAD R121, R31, c[0x0][0x1b8], RZ ;  /* 0x00006e001f797a24 */ /* 0x000fe400078e02ff */
[----:B------:R-:W-:-:S04]  /*1c20*/  IMAD.WIDE.U32 R124, R0, c[0x0][0x1b8], RZ ;  /* 0x00006e00007c7a25 */ /* 0x000fc800078e00ff */
[----:B------:R-:W-:Y:S02]  /*1c30*/  IMAD R121, R0, c[0x0][0x1bc], R121 ;  /* 0x00006f0000797a24 */ /* 0x000fe400078e0279 */
[----:B------:R-:W-:Y:S02]  /*1c40*/  IMAD R134, R28, c[0x0][0x1c0], RZ ;  /* 0x000070001c867a24 */ /* 0x000fe400078e02ff */
[----:B------:R-:W-:Y:S02]  /*1c50*/  IMAD.IADD R125, R125, 0x1, R121 ;  /* 0x000000017d7d7824 */ /* 0x000fe400078e0279 */
[C---:B------:R-:W-:Y:S02]  /*1c60*/  IMAD R121, R117.reuse, c[0x0][0x1c4], R134 ;  /* 0x0000710075797a24 */ /* 0x040fe400078e0286 */
[----:B0-----:R-:W-:-:S05]  /*1c70*/  IMAD.WIDE.U32 R26, R117, c[0x0][0x1c0], R124 ;  /* 0x00007000751a7a25 */ /* 0x001fca00078e007c */
[----:B------:R-:W-:Y:S02]  /*1c80*/  IADD3 R27, R27, R121, RZ ;  /* 0x000000791b1b7210 */ /* 0x000fe40007ffe0ff */
[----:B------:R-:W-:-:S04]  /*1c90*/  LEA R124, P1, R26, c[0x0][0x230], 0x2 ;  /* 0x00008c001a7c7a11 */ /* 0x000fc800078210ff */
[----:B------:R-:W-:Y:S02]  /*1ca0*/  LEA.HI.X R125, R26, c[0x0][0x234], R27, 0x2, P1 ;  /* 0x00008d001a7d7a11 */ /* 0x000fe400008f141b */
[----:B------:R-:W-:Y:S01]  /*1cb0*/  ISETP.NE.AND P3, PT, R38, RZ, PT ;  /* 0x000000ff2600720c */ /* 0x000fe20003f65270 */
        /* <DEDUP_REMOVED lines=9> */
[----:B-1----:R1:W2:Y:S01]  /*1d50*/  LDG.E R176, [R124.64] ;  /* 0x000000047cb07981 */ /* 0x0022a2000c1e1900 */
[----:B------:R-:W-:Y:S02]  /*1d60*/  FMUL.FTZ R139, R120, 1.4426950216293334961 ;  /* 0x3fb8aa3b788b7820 */ /* 0x000fe40000410000 */
[--C-:B------:R-:W-:Y:S01]  /*1d70*/  IMAD R26, R116, 0x100, R117.reuse ;  /* 0x00000100741a7824 */ /* 0x100fe200078e0275 */
[----:B------:R-:W-:Y:S01]  /*1d80*/  @P0 IADD3 R122, R160, -0x2, RZ ;  /* 0xfffffffea07a0810 */ /* 0x000fe20007ffe0ff */
[----:B------:R-:W-:Y:S01]  /*1d90*/  FMUL.FTZ R144, R92, R139 ;  /* 0x0000008b5c907220 */ /* 0x000fe20000410000 */
[----:B------:R-:W-:Y:S04]  /*1da0*/  LDS.U16 R126, [R74+0x4] ;  /* 0x000004004a7e7984 */ /* 0x000fe80000000400 */
[----:B-1----:R-:W-:Y:S01]  /*1db0*/  LDS.U16 R124, [R74+0x2] ;  /* 0x000002004a7c7984 */ /* 0x002fe20000000400 */
[----:B------:R-:W1:Y:S01]  /*1dc0*/  MUFU.EX2 R144, R144 ;  /* 0x0000009000907308 */ /* 0x000e620000000800 */
[----:B------:R-:W-:Y:S01]  /*1dd0*/  @P3 IADD3 R26, R38, 0x200, RZ ;  /* 0x00000200261a3810 */ /* 0x000fe20007ffe0ff */
[----:B------:R-:W-:Y:S01]  /*1de0*/  @P0 IMAD R27, R122, c[0x0][0x16c], R117 ;  /* 0x00005b007a1b0a24 */ /* 0x000fe200078e0275 */
[----:B------:R-:W-:Y:S03]  /*1df0*/  LDS.U16 R128, [R74+0x6] ;  /* 0x000006004a807984 */ /* 0x000fe60000000400 */
[----:B------:R-:W-:Y:S01]  /*1e00*/  IMAD.SHL.U32 R121, R26, 0x4, RZ ;  /* 0x000000041a797824 */ /* 0x000fe200078e00ff */
[----:B------:R-:W3:Y:S04]  /*1e10*/  LDS.U16 R122, [R74] ;  /* 0x000000004a7a7984 */ /* 0x000ee80000000400 */
[----:B------:R-:W4:Y:S04]  /*1e20*/  LDS.U16 R130, [R74+0x8] ;  /* 0x000008004a827984 */ /* 0x000f280000000400 */
[----:B------:R-:W3:Y:S04]  /*1e30*/  LDS.U16 R132, [R74+0xa] ;  /* 0x00000a004a847984 */ /* 0x000ee80000000400 */
[----:B------:R-:W3:Y:S04]  /*1e40*/  LDS.U16 R134, [R74+0xc] ;  /* 0x00000c004a867984 */ /* 0x000ee80000000400 */
[----:B------:R-:W3:Y:S04]  /*1e50*/  LDS.U16 R136, [R74+0xe] ;  /* 0x00000e004a887984 */ /* 0x000ee80000000400 */
[----:B-1----:R1:W-:Y:S01]  /*1e60*/  STS [R121+0x878], R144 ;  /* 0x0008789079007388 */ /* 0x0023e20000000800 */
[----:B------:R-:W-:-:S03]  /*1e70*/  ISETP.NE.AND P2, PT, R38, 0x1f, PT ;  /* 0x0000001f2600780c */ /* 0x000fc60003f45270 */
[----:B------:R-:W-:Y:S01]  /*1e80*/  BAR.SYNC.DEFER_BLOCKING 0x0 ;  /* 0x0000000000007b1d */ /* 0x000fe20000010000 */
[-C--:B0-----:R-:W-:Y:S02]  /*1e90*/  FMUL.FTZ R29, R94, R139.reuse ;  /* 0x0000008b5e1d7220 */ /* 0x081fe40000410000 */
[-C--:B------:R-:W-:Y:S02]  /*1ea0*/  FMUL.FTZ R137, R96, R139.reuse ;  /* 0x0000008b60897220 */ /* 0x080fe40000410000 */
[-C--:B------:R-:W-:Y:S02]  /*1eb0*/  FMUL.FTZ R138, R98, R139.reuse ;  /* 0x0000008b628a7220 */ /* 0x080fe40000410000 */
[----:B------:R-:W0:Y:S01]  /*1ec0*/  MUFU.EX2 R29, R29 ;  /* 0x0000001d001d7308 */ /* 0x000e220000000800 */
[----:B------:R-:W-:Y:S01]  /*1ed0*/  FMUL.FTZ R140, R100, R139 ;  /* 0x0000008b648c7220 */ /* 0x000fe20000410000 */
[----:B------:R-:W-:-:S06]  /*1ee0*/  MOV R149, RZ ;  /* 0x000000ff00957202 */ /* 0x000fcc0000000f00 */
[----:B------:R-:W0:Y:S01]  /*1ef0*/  MUFU.EX2 R137, R137 ;  /* 0x0000008900897308 */ /* 0x000e220000000800 */
[----:B------:R0:W2:Y:S07]  /*1f00*/  @P2 LDS R146, [R38.X4+0x107c] ;  /* 0x00107c0026922984 */ /* 0x0000ae0000004800 */
[----:B------:R-:W0:Y:S01]  /*1f10*/  MUFU.EX2 R138, R138 ;  /* 0x0000008a008a7308 */ /* 0x000e220000000800 */
[----:B------:R-:W-:-:S04]  /*1f20*/  @P0 IMAD.WIDE R26, R27, 0x8, R24 ;  /* 0x000000081b1a0825 */ /* 0x000fc800078e0218 */
[-C--:B------:R-:W-:Y:S01]  /*1f30*/  FMUL.FTZ R142, R102, R139.reuse ;  /* 0x0000008b668e7220 */ /* 0x080fe20000410000 */
[----:B------:R0:W5:Y:S02]  /*1f40*/  @P0 LDG.E R149, [R26.64+0x4] ;  /* 0x000004041a950981 */ /* 0x000164000c1e1900 */
[----:B------:R-:W3:Y:S01]  /*1f50*/  MUFU.EX2 R140, R140 ;  /* 0x0000008c008c7308 */ /* 0x000ee20000000800 */
[-C--:B------:R-:W-:Y:S02]  /*1f60*/  FMUL.FTZ R141, R104, R139.reuse ;  /* 0x0000008b688d7220 */ /* 0x080fe40000410000 */
[----:B------:R-:W-:-:S05]  /*1f70*/  FMUL.FTZ R147, R106, R139 ;  /* 0x0000008b6a937220 */ /* 0x000fca0000410000 */
[----:B------:R-:W3:Y:S01]  /*1f80*/  MUFU.EX2 R142, R142 ;  /* 0x0000008e008e7308 */ /* 0x000ee20000000800 */
[----:B0-----:R-:W-:Y:S01]  /*1f90*/  FMUL.FTZ R26, R144, R29 ;  /* 0x0000001d901a7220 */ /* 0x001fe20000410000 */
[----:B-1----:R-:W-:-:S03]  /*1fa0*/  PRMT R121, RZ, 0x5410, R162 ;  /* 0x00005410ff797816 */ /* 0x002fc600000000a2 */
[----:B------:R-:W-:-:S03]  /*1fb0*/  FMUL.FTZ R27, R137, R26 ;  /* 0x0000001a891b7220 */ /* 0x000fc60000410000 */
[----:B------:R-:W0:Y:S01]  /*1fc0*/  MUFU.EX2 R141, R141 ;  /* 0x0000008d008d7308 */ /* 0x000e220000000800 */
[----:B------:R-:W-:Y:S01]  /*1fd0*/  PRMT R123, RZ, 0x5410, R85 ;  /* 0x00005410ff7b7816 */ /* 0x000fe20000000055 */
[----:B------:R-:W-:-:S06]  /*1fe0*/  FMUL.FTZ R27, R138, R27 ;  /* 0x0000001b8a1b7220 */ /* 0x000fcc0000410000 */
[----:B------:R-:W1:Y:S01]  /*1ff0*/  MUFU.EX2 R147, R147 ;  /* 0x0000009300937308 */ /* 0x000e620000000800 */
        /* <DEDUP_REMOVED lines=18> */
[----:B------:R-:W-:Y:S01]  /*2120*/  BSSY B0, `(.L_x_6966) ;  /* 0x000001e000007945 */ /* 0x000fe20003800000 */
        /* <DEDUP_REMOVED lines=8> */
[----:B0-----:R-:W-:-:S02]  /*21b0*/  FMUL.FTZ R170, R141, R26 ;  /* 0x0000001a8daa7220 */ /* 0x001fc40000410000 */
[----:B------:R-:W-:Y:S02]  /*21c0*/  FMUL.FTZ R164, R126, R153 ;  /* 0x000000997ea47220 */ /* 0x000fe40000410000 */
[----:B------:R-:W-:Y:S02]  /*21d0*/  FMUL.FTZ R167, R128, R157 ;  /* 0x0000009d80a77220 */ /* 0x000fe40000410000 */
[----:B------:R-:W-:Y:S02]  /*21e0*/  FFMA.FTZ R27, R29, R150, R152 ;  /* 0x000000961d1b7223 */ /* 0x000fe40000010098 */
[-C--:B--2---:R-:W-:Y:S02]  /*21f0*/  FMUL.FTZ R180, R93, R176.reuse ;  /* 0x000000b05db47220 */ /* 0x084fe40000410000 */
[-C--:B------:R-:W-:Y:S02]  /*2200*/  FMUL.FTZ R177, R107, R176.reuse ;  /* 0x000000b06bb17220 */ /* 0x080fe40000410000 */
[----:B------:R-:W-:-:S02]  /*2210*/  FMUL.FTZ R148, R103, R176 ;  /* 0x000000b067947220 */ /* 0x000fc40000410000 */
[-C--:B------:R-:W-:Y:S02]  /*2220*/  FMUL.FTZ R159, R101, R176.reuse ;  /* 0x000000b0659f7220 */ /* 0x080fe40000410000 */
[-C--:B------:R-:W-:Y:S02]  /*2230*/  FMUL.FTZ R161, R99, R176.reuse ;  /* 0x000000b063a17220 */ /* 0x080fe40000410000 */
[-C--:B------:R-:W-:Y:S02]  /*2240*/  FMUL.FTZ R163, R97, R176.reuse ;  /* 0x000000b061a37220 */ /* 0x080fe40000410000 */
[----:B------:R-:W-:Y:S02]  /*2250*/  FMUL.FTZ R178, R95, R176 ;  /* 0x000000b05fb27220 */ /* 0x000fe40000410000 */
[----:B-1----:R-:W-:Y:S01]  /*2260*/  FFMA.FTZ R166, R147, R177, R180 ;  /* 0x000000b193a67223 */ /* 0x002fe200000100b4 */
[----:B------:R-:W-:Y:S05]  /*2270*/  @P2 BRA `(.L_x_6967) ;  /* 0x0000008000002947 */ /* 0x000fea0003800000 */
[----:B------:R-:W-:Y:S01]  /*2280*/  ISETP.NE.AND P1, PT, R160, c[0x0][0x174], PT ;  /* 0x00005d00a0007a0c */ /* 0x000fe20003f25270 */
[----:B------:R-:W-:-:S12]  /*2290*/  IMAD.MOV.U32 R146, RZ, RZ, 0x3f800000 ;  /* 0x3f800000ff927424 */ /* 0x000fd800078e00ff */
[----:B------:R-:W-:-:S04]  /*22a0*/  @P1 IADD3 R169, -R49, c[0x0][0x174], RZ ;  /* 0x00005d0031a91a10 */ /* 0x000fc80007ffe1ff */
[----:B------:R-:W-:-:S04]  /*22b0*/  @P1 LEA.HI R26, R169, R169, RZ, 0x1 ;  /* 0x000000a9a91a1211 */ /* 0x000fc800078f08ff */
[----:B------:R-:W-:-:S04]  /*22c0*/  @P1 LOP3.LUT R26, R26, 0xfffffe, RZ, 0xc0, !PT ;  /* 0x00fffffe1a1a1812 */ /* 0x000fc800078ec0ff */
[----:B------:R-:W-:-:S04]  /*22d0*/  @P1 IADD3 R26, -R26, R169, RZ ;  /* 0x000000a91a1a1210 */ /* 0x000fc80007ffe1ff */
[----:B------:R-:W-:-:S05]  /*22e0*/  @P1 LEA R26, R26, R117, 0x8 ;  /* 0x000000751a1a1211 */ /* 0x000fca00078e40ff */
[----:B------:R0:W1:Y:S02]  /*22f0*/  @P1 LDS R146, [R26.X4+0x878] ;  /* 0x000878001a921984 */ /* 0x0000640000004800 */
.L_x_6967:
[----:B------:R-:W-:Y:S05]  /*2300*/  BSYNC B0 ;  /* 0x0000000000007941 */ /* 0x000fea0003800000 */
.L_x_6966:
[----:B01----:R-:W-:Y:S01]  /*2310*/  FMUL.FTZ R26, R147, R146 ;  /* 0x00000092931a7220 */ /* 0x003fe20000410000 */
[----:B------:R-:W-:Y:S01]  /*2320*/  ISETP.GE.AND P1, PT, R47, 0x1, PT ;  /* 0x000000012f00780c */ /* 0x000fe20003f26270 */
[----:B------:R-:W-:Y:S01]  /*2330*/  FFMA.FTZ R27, R137, R27, R164 ;  /* 0x0000001b891b7223 */ /* 0x000fe200000100a4 */
[C---:B------:R-:W-:Y:S01]  /*2340*/  ISETP.NE.AND P4, PT, R158.reuse, 0x1f, PT ;  /* 0x0000001f9e00780c */ /* 0x040fe20003f85270 */
[C---:B------:R-:W-:Y:S01]  /*2350*/  FFMA.FTZ R166, R141.reuse, R166, R178 ;  /* 0x000000a68da67223 */ /* 0x040fe200000100b2 */
[----:B------:R-:W-:Y:S01]  /*2360*/  ISETP.GE.U32.AND P5, PT, R158, 0x18, PT ;  /* 0x000000189e00780c */ /* 0x000fe20003fa6070 */
        /* <DEDUP_REMOVED lines=16> */
[----:B------:R-:W-:-:S02]  /*2470*/  FFMA.FTZ R27, R141, R27, R166 ;  /* 0x0000001b8d1b7223 */ /* 0x000fc400000100a6 */
[C---:B------:R-:W-:Y:S02]  /*2480*/  FFMA.FTZ R174, R137.reuse, R172, R148 ;  /* 0x000000ac89ae7223 */ /* 0x040fe40000010094 */
[----:B------:R-:W-:Y:S02]  /*2490*/  FMUL.FTZ R26, R137, R26 ;  /* 0x0000001a891a7220 */ /* 0x000fe40000410000 */
[----:B------:R-:W-:Y:S02]  /*24a0*/  FFMA.FTZ R172, R147, R27, R168 ;  /* 0x0000001b93ac7223 */ /* 0x000fe400000100a8 */
[----:B------:R-:W-:Y:S02]  /*24b0*/  FMUL.FTZ R176, R105, R176 ;  /* 0x000000b069b07220 */ /* 0x000fe40000410000 */
[----:B------:R-:W-:Y:S01]  /*24c0*/  FMUL.FTZ R173, R147, R170 ;  /* 0x000000aa93ad7220 */ /* 0x000fe20000410000 */
[----:B------:R-:W0:Y:S01]  /*24d0*/  SHFL.UP PT, R27, R172, 0x1, RZ ;  /* 0x04200000ac1b7989 */ /* 0x000e2200000e00ff */
[----:B------:R-:W-:-:S02]  /*24e0*/  FFMA.FTZ R179, R29, R174, R176 ;  /* 0x000000ae1db37223 */ /* 0x000fc400000100b0 */
[----:B------:R-:W-:Y:S02]  /*24f0*/  FMUL.FTZ R182, R29, R26 ;  /* 0x0000001a1db67220 */ /* 0x000fe40000410000 */
[----:B------:R-:W1:Y:S01]  /*2500*/  SHFL.UP PT, R26, R173, 0x1, RZ ;  /* 0x04200000ad1a7989 */ /* 0x000e6200000e00ff */
[----:B------:R-:W-:-:S03]  /*2510*/  IMAD.SHL.U32 R183, R117, 0x8, RZ ;  /* 0x0000000875b77824 */ /* 0x000fc600078e00ff */
        /* <DEDUP_REMOVED lines=24> */
[----:B-1----:R-:W-:-:S03]  /*26a0*/  @P1 FMUL.FTZ R173, R173, R26 ;  /* 0x0000001aadad1220 */ /* 0x002fc60000410000 */
[----:B------:R-:W0:Y:S01]  /*26b0*/  SHFL.UP PT, R174, R172, 0x8, RZ ;  /* 0x05000000acae7989 */ /* 0x000e2200000e00ff */
[----:B------:R-:W-:Y:S01]  /*26c0*/  ISETP.GE.AND P1, PT, R160, c[0x0][0x174], PT ;  /* 0x00005d00a0007a0c */ /* 0x000fe20003f26270 */
[----:B------:R-:W-:Y:S02]  /*26d0*/  IMAD.MOV.U32 R26, RZ, RZ, 0x3f800000 ;  /* 0x3f800000ff1a7424 */ /* 0x000fe400078e00ff */
[----:B--2---:R-:W-:Y:S01]  /*26e0*/  @!P4 FFMA.FTZ R179, R182, R170, R179 ;  /* 0x000000aab6b3c223 */ /* 0x004fe200000100b3 */
[----:B------:R-:W-:Y:S01]  /*26f0*/  ISETP.NE.OR P1, PT, R158, RZ, P1 ;  /* 0x000000ff9e00720c */ /* 0x000fe20000f25670 */
[----:B------:R-:W1:Y:S01]  /*2700*/  SHFL.UP PT, R170, R173, 0x8, RZ ;  /* 0x05000000adaa7989 */ /* 0x000e6200000e00ff */
[----:B---3--:R-:W-:Y:S01]  /*2710*/  @!P4 FMUL.FTZ R182, R182, R175 ;  /* 0x000000afb6b6c220 */ /* 0x008fe20000410000 */
[C---:B------:R-:W-:Y:S02]  /*2720*/  ISETP.GE.AND P4, PT, R47.reuse, 0x8, PT ;  /* 0x000000082f00780c */ /* 0x040fe40003f86270 */
[----:B------:R-:W2:Y:S04]  /*2730*/  SHFL.DOWN PT, R181, R179, 0x8, 0x1f ;  /* 0x09001f00b3b57f89 */ /* 0x000ea800000e0000 */
[----:B------:R-:W3:Y:S04]  /*2740*/  SHFL.DOWN PT, R175, R182, 0x8, 0x1f ;  /* 0x09001f00b6af7f89 */ /* 0x000ee800000e0000 */
[----:B------:R-:W-:Y:S01]  /*2750*/  @!P1 LDS.64 R26, [R183+0x10f8] ;  /* 0x0010f800b71a9984 */ /* 0x000fe20000000a00 */
[----:B------:R-:W-:-:S02]  /*2760*/  ISETP.GE.AND P1, PT, R47, 0x10, PT ;  /* 0x000000102f00780c */ /* 0x000fc40003f26270 */
        /* <DEDUP_REMOVED lines=9> */
[C---:B0-----:R-:W-:Y:S02]  /*2800*/  @P1 FFMA.FTZ R172, R173.reuse, R174, R172 ;  /* 0x000000aeadac1223 */ /* 0x041fe400000100ac */
[----:B-1----:R-:W-:-:S04]  /*2810*/  @P1 FMUL.FTZ R173, R173, R170 ;  /* 0x000000aaadad1220 */ /* 0x002fc80000410000 */
[----:B------:R-:W-:Y:S01]  /*2820*/  SHFL.UP PT, R172, R172, 0x1, RZ ;  /* 0x04200000acac7989 */ /* 0x000fe200000e00ff */
[----:B--2---:R-:W-:-:S03]  /*2830*/  @!P4 FFMA.FTZ R179, R182, R181, R179 ;  /* 0x000000b5b6b3c223 */ /* 0x004fc600000100b3 */
[----:B------:R-:W-:Y:S01]  /*2840*/  SHFL.IDX PT, R170, R27, RZ, 0x1f ;  /* 0x00001fff1baa7589 */ /* 0x000fe200000e0000 */
[----:B---3--:R-:W-:-:S03]  /*2850*/  @!P4 FMUL.FTZ R182, R182, R175 ;  /* 0x000000afb6b6c220 */ /* 0x008fc60000410000 */
[----:B------:R-:W-:Y:S04]  /*2860*/  SHFL.UP PT, R173, R173, 0x1, RZ ;  /* 0x04200000adad7989 */ /* 0x000fe800000e00ff */
[----:B-----5:R-:W0:Y:S04]  /*2870*/  SHFL.IDX PT, R175, R149, RZ, 0x1f ;  /* 0x00001fff95af7589 */ /* 0x020e2800000e0000 */
[----:B------:R-:W-:Y:S04]  /*2880*/  SHFL.DOWN PT, R174, R179, 0x1, 0x1f ;  /* 0x08201f00b3ae7f89 */ /* 0x000fe800000e0000 */
[----:B------:R-:W1:Y:S01]  /*2890*/  SHFL.DOWN PT, R181, R182, 0x1, 0x1f ;  /* 0x08201f00b6b57f89 */ /* 0x000e6200000e0000 */
[----:B0-----:R-:W-:-:S04]  /*28a0*/  @P3 FFMA.FTZ R175, R173, R175, R172 ;  /* 0x000000afadaf3223 */ /* 0x001fc800000100ac */
[----:B------:R-:W-:Y:S02]  /*28b0*/  FFMA.FTZ R150, R144, R175, R150 ;  /* 0x000000af90967223 */ /* 0x000fe40000010096 */
[----:B-1----:R-:W-:Y:S02]  /*28c0*/  @P2 FFMA.FTZ R170, R181, R170, R174 ;  /* 0x000000aab5aa2223 */ /* 0x002fe400000100ae */
[----:B------:R-:W-:Y:S01]  /*28d0*/  FFMA.FTZ R152, R29, R150, R152 ;  /* 0x000000961d987223 */ /* 0x000fe20000010098 */
[----:B------:R-:W-:Y:S01]  /*28e0*/  SHFL.IDX PT, R174, R179, RZ, 0x1f ;  /* 0x00001fffb3ae7589 */ /* 0x000fe200000e0000 */
[----:B------:R-:W-:Y:S02]  /*28f0*/  FFMA.FTZ R149, R170, R146, R177 ;  /* 0x00000092aa957223 */ /* 0x000fe400000100b1 */
[----:B------:R-:W-:Y:S01]  /*2900*/  FFMA.FTZ R144, R122, -R151, R150 ;  /* 0x800000977a907223 */ /* 0x000fe20000010096 */
[----:B------:R-:W0:Y:S01]  /*2910*/  SHFL.IDX PT, R170, R182, RZ, 0x1f ;  /* 0x00001fffb6aa7589 */ /* 0x000e2200000e0000 */
[----:B------:R-:W-:-:S02]  /*2920*/  FFMA.FTZ R150, R105, R150, RZ ;  /* 0x0000009669967223 */ /* 0x000fc400000100ff */
[-C--:B------:R-:W-:Y:S02]  /*2930*/  FFMA.FTZ R164, R137, R152.reuse, R164 ;  /* 0x0000009889a47223 */ /* 0x080fe400000100a4 */
[----:B------:R-:W-:Y:S02]  /*2940*/  FFMA.FTZ R151, R147, R149, R180 ;  /* 0x0000009593977223 */ /* 0x000fe400000100b4 */
[----:B------:R-:W-:Y:S02]  /*2950*/  FFMA.FTZ R146, R124, -R165, R152 ;  /* 0x800000a57c927223 */ /* 0x000fe40000010098 */
[----:B------:R-:W-:Y:S02]  /*2960*/  FFMA.FTZ R152, R103, R152, R150 ;  /* 0x0000009867987223 */ /* 0x000fe40000010096 */
[----:B------:R-:W-:Y:S02]  /*2970*/  FFMA.FTZ R167, R138, R164, R167 ;  /* 0x000000a48aa77223 */ /* 0x000fe400000100a7 */
[----:B------:R-:W-:-:S02]  /*2980*/  FFMA.FTZ R150, R126, -R153, R164 ;  /* 0x800000997e967223 */ /* 0x000fc400000100a4 */
[----:B------:R-:W-:Y:S02]  /*2990*/  FFMA.FTZ R153, R141, R151, R178 ;  /* 0x000000978d997223 */ /* 0x000fe400000100b2 */
[----:B------:R-:W-:Y:S02]  /*29a0*/  FFMA.FTZ R164, R101, R164, R152 ;  /* 0x000000a465a47223 */ /* 0x000fe40000010098 */
[----:B------:R-:W-:Y:S02]  /*29b0*/  FFMA.FTZ R169, R140, R167, R169 ;  /* 0x000000a78ca97223 */ /* 0x000fe400000100a9 */
[----:B------:R-:W-:Y:S02]  /*29c0*/  FFMA.FTZ R152, R128, -R157, R167 ;  /* 0x8000009d80987223 */ /* 0x000fe400000100a7 */
[----:B------:R-:W-:Y:S02]  /*29d0*/  FFMA.FTZ R157, R142, R153, R163 ;  /* 0x000000998e9d7223 */ /* 0x000fe400000100a3 */
[----:B------:R-:W-:-:S02]  /*29e0*/  FFMA.FTZ R164, R99, R167, R164 ;  /* 0x000000a763a47223 */ /* 0x000fc400000100a4 */
[----:B------:R-:W-:Y:S02]  /*29f0*/  FFMA.FTZ R171, R142, R169, R171 ;  /* 0x000000a98eab7223 */ /* 0x000fe400000100ab */
[----:B------:R-:W-:Y:S02]  /*2a00*/  FFMA.FTZ R142, R130, -R155, R169 ;  /* 0x8000009b828e7223 */ /* 0x000fe400000100a9 */
[----:B------:R-:W-:Y:S02]  /*2a10*/  FFMA.FTZ R155, R140, R157, R161 ;  /* 0x0000009d8c9b7223 */ /* 0x000fe400000100a1 */
[----:B------:R-:W-:Y:S02]  /*2a20*/  FFMA.FTZ R164, R97, R169, R164 ;  /* 0x000000a961a47223 */ /* 0x000fe400000100a4 */
[----:B------:R-:W-:Y:S02]  /*2a30*/  FFMA.FTZ R140, R132, -R145, R171 ;  /* 0x80000091848c7223 */ /* 0x000fe400000100ab */
[----:B------:R-:W-:-:S02]  /*2a40*/  FFMA.FTZ R145, R138, R155, R159 ;  /* 0x0000009b8a917223 */ /* 0x000fc4000001009f */
[-C--:B------:R-:W-:Y:S02]  /*2a50*/  FFMA.FTZ R141, R141, R171.reuse, R166 ;  /* 0x000000ab8d8d7223 */ /* 0x080fe400000100a6 */
[----:B------:R-:W-:Y:S02]  /*2a60*/  FFMA.FTZ R164, R95, R171, R164 ;  /* 0x000000ab5fa47223 */ /* 0x000fe400000100a4 */
[----:B------:R-:W-:Y:S02]  /*2a70*/  FFMA.FTZ R137, R137, R145, R148 ;  /* 0x0000009189897223 */ /* 0x000fe40000010094 */
[----:B------:R-:W-:Y:S02]  /*2a80*/  FFMA.FTZ R138, R147, R141, R168 ;  /* 0x0000008d938a7223 */ /* 0x000fe400000100a8 */
[----:B------:R-:W-:Y:S02]  /*2a90*/  FFMA.FTZ R143, R134, -R143, R141 ;  /* 0x8000008f868f7223 */ /* 0x000fe4000001008d */
[----:B------:R-:W-:Y:S01]  /*2aa0*/  FFMA.FTZ R164, R93, R141, R164 ;  /* 0x0000008d5da47223 */ /* 0x000fe200000100a4 */
[----:B------:R-:W-:Y:S01]  /*2ab0*/  P2R R141, PR, RZ, 0x40 ;  /* 0x00000040ff8d7803 */ /* 0x000fe20000000000 */
[----:B------:R-:W-:-:S02]  /*2ac0*/  FFMA.FTZ R141, R29, R137, R176 ;  /* 0x000000891d8d7223 */ /* 0x000fc400000100b0 */
[----:B------:R-:W-:Y:S02]  /*2ad0*/  FMUL.FTZ R148, R94, R137 ;  /* 0x000000895e947220 */ /* 0x000fe40000410000 */
[----:B------:R-:W-:Y:S02]  /*2ae0*/  FMUL.FTZ R29, R92, R141 ;  /* 0x0000008d5c1d7220 */ /* 0x000fe40000410000 */
[----:B------:R-:W-:Y:S02]  /*2af0*/  FFMA.FTZ R139, R136, -R139, R138 ;  /* 0x8000008b888b7223 */ /* 0x000fe4000001008a */
[----:B------:R-:W-:Y:S02]  /*2b00*/  FFMA.FTZ R147, R144, R29, RZ ;  /* 0x0000001d90937223 */ /* 0x000fe400000100ff */
[----:B------:R-:W-:Y:S02]  /*2b10*/  FFMA.FTZ R138, R107, R138, R164 ;  /* 0x0000008a6b8a7223 */ /* 0x000fe400000100a4 */
[----:B------:R-:W-:-:S02]  /*2b20*/  FMUL.FTZ R164, R96, R145 ;  /* 0x0000009160a47220 */ /* 0x000fc40000410000 */
[----:B------:R-:W-:Y:S02]  /*2b30*/  FFMA.FTZ R147, R146, R148, R147 ;  /* 0x0000009492937223 */ /* 0x000fe40000010093 */
[C---:B0-----:R-:W-:Y:S02]  /*2b40*/  FFMA.FTZ R27, R170.reuse, R27, R174 ;  /* 0x0000001baa1b7223 */ /* 0x041fe400000100ae */
[----:B------:R-:W-:Y:S02]  /*2b50*/  FMUL.FTZ R26, R170, R26 ;  /* 0x0000001aaa1a7220 */ /* 0x000fe40000410000 */
[----:B------:R-:W-:Y:S02]  /*2b60*/  FMUL.FTZ R166, R98, R155 ;  /* 0x0000009b62a67220 */ /* 0x000fe40000410000 */
[----:B------:R-:W-:Y:S01]  /*2b70*/  FFMA.FTZ R147, R150, R164, R147 ;  /* 0x000000a496937223 */ /* 0x000fe20000010093 */
[----:B------:R0:W-:Y:S01]  /*2b80*/  @!P6 STS.64 [R183+0x10f8], R26 ;  /* 0x0010f81ab700e388 */ /* 0x0001e20000000a00 */
[----:B------:R-:W-:-:S02]  /*2b90*/  FMUL.FTZ R174, R106, R149 ;  /* 0x000000956aae7220 */ /* 0x000fc40000410000 */
[----:B------:R-:W-:Y:S02]  /*2ba0*/  FMUL.FTZ R168, R100, R157 ;  /* 0x0000009d64a87220 */ /* 0x000fe40000410000 */
[----:B------:R-:W-:Y:S02]  /*2bb0*/  FMUL.FTZ R159, R133, R174 ;  /* 0x000000ae859f7220 */ /* 0x000fe40000410000 */
[----:B------:R-:W-:Y:S02]  /*2bc0*/  FMUL.FTZ R170, R102, R153 ;  /* 0x0000009966aa7220 */ /* 0x000fe40000410000 */
[----:B------:R-:W-:Y:S01]  /*2bd0*/  FMUL.FTZ R172, R104, R151 ;  /* 0x0000009768ac7220 */ /* 0x000fe20000410000 */
[----:B------:R1:W-:Y:S01]  /*2be0*/  STS [R48.X4+0x23c], R159 ;  /* 0x00023c9f30007388 */ /* 0x0003e20000004800 */
[----:B------:R-:W-:Y:S01]  /*2bf0*/  FMUL.FTZ R163, R131, R170 ;  /* 0x000000aa83a37220 */ /* 0x000fe20000410000 */
[----:B0-----:R-:W-:Y:S01]  /*2c00*/  SHF.L.U64.HI R26, R118, 0x2, R119 ;  /* 0x00000002761a7819 */ /* 0x001fe20000010277 */
[----:B------:R-:W-:-:S02]  /*2c10*/  FFMA.FTZ R27, R152, R166, R147 ;  /* 0x000000a6981b7223 */ /* 0x000fc40000010093 */
[----:B------:R-:W-:Y:S01]  /*2c20*/  FMUL.FTZ R147, R125, R164 ;  /* 0x000000a47d937220 */ /* 0x000fe20000410000 */
[----:B------:R-:W-:Y:S01]  /*2c30*/  IADD3 R164, -R75, c[0x0][0x168], -R38 ;  /* 0x00005a004ba47a10 */ /* 0x000fe20007ffe926 */
[----:B------:R-:W-:Y:S01]  /*2c40*/  FFMA.FTZ R27, R142, R168, R27 ;  /* 0x000000a88e1b7223 */ /* 0x000fe2000001001b */
[----:B------:R0:W-:Y:S01]  /*2c50*/  STS [R48.X4+0x234], R163 ;  /* 0x000234a330007388 */ /* 0x0001e20000004800 */
[----:B------:R-:W-:Y:S01]  /*2c60*/  FMUL.FTZ R165, R135, R172 ;  /* 0x000000ac87a57220 */ /* 0x000fe20000410000 */
[----:B------:R-:W-:Y:S01]  /*2c70*/  ISETP.GE.AND P1, PT, R164, 0x1, PT ;  /* 0x00000001a400780c */ /* 0x000fe20003f26270 */
[----:B------:R-:W-:Y:S01]  /*2c80*/  FFMA.FTZ R170, R140, R170, R27 ;  /* 0x000000aa8caa7223 */ /* 0x000fe2000001001b */
[----:B------:R-:W-:Y:S01]  /*2c90*/  STS [R48.X4+0x228], R147 ;  /* 0x0002289330007388 */ /* 0x000fe20000004800 */
[----:B------:R-:W-:Y:S01]  /*2ca0*/  FMUL.FTZ R161, R129, R168 ;  /* 0x000000a881a17220 */ /* 0x000fe20000410000 */
[----:B------:R-:W-:Y:S01]  /*2cb0*/  ISETP.GE.AND P2, PT, R164, 0x21, PT ;  /* 0x00000021a400780c */ /* 0x000fe20003f46270 */
[----:B-1----:R-:W-:Y:S01]  /*2cc0*/  FMUL.FTZ R159, R127, R166 ;  /* 0x000000a67f9f7220 */ /* 0x002fe20000410000 */
[----:B------:R-:W-:Y:S01]  /*2cd0*/  STS [R48.X4+0x238], R165 ;  /* 0x000238a530007388 */ /* 0x000fe20000004800 */
[----:B------:R-:W-:Y:S01]  /*2ce0*/  FMUL.FTZ R27, R123, R148 ;  /* 0x000000947b1b7220 */ /* 0x000fe20000410000 */
[----:B0-----:R-:W-:Y:S01]  /*2cf0*/  SHF.L.U32 R163, R118, 0x2, RZ ;  /* 0x0000000276a37819 */ /* 0x001fe200000006ff */
[----:B------:R-:W-:Y:S01]  /*2d00*/  FMUL.FTZ R29, R121, R29 ;  /* 0x0000001d791d7220 */ /* 0x000fe20000410000 */
[----:B------:R0:W-:Y:S01]  /*2d10*/  STS [R48.X4+0x230], R161 ;  /* 0x000230a130007388 */ /* 0x0001e20000004800 */
[----:B------:R-:W-:-:S03]  /*2d20*/  FFMA.FTZ R170, R143, R172, R170 ;  /* 0x000000ac8faa7223 */ /* 0x000fc600000100aa */
[----:B------:R1:W-:Y:S04]  /*2d30*/  STS [R48.X4+0x22c], R159 ;  /* 0x00022c9f30007388 */ /* 0x0003e80000004800 */
[----:B------:R2:W-:Y:S01]  /*2d40*/  STS [R48.X4+0x224], R27 ;  /* 0x0002241b30007388 */ /* 0x0005e20000004800 */
[----:B0-----:R-:W-:-:S03]  /*2d50*/  FMUL.FTZ R161, R139, R174 ;  /* 0x000000ae8ba17220 */ /* 0x001fc60000410000 */
[----:B------:R2:W-:Y:S01]  /*2d60*/  STS [R48.X4+0x220], R29 ;  /* 0x0002201d30007388 */ /* 0x0005e20000004800 */
[----:B-1----:R-:W-:-:S03]  /*2d70*/  IMAD R159, R26, c[0x0][0x2b0], RZ ;  /* 0x0000ac001a9f7a24 */ /* 0x002fc600078e02ff */
[----:B------:R-:W-:Y:S06]  /*2d80*/  BAR.SYNC.DEFER_BLOCKING 0x0 ;  /* 0x0000000000007b1d */ /* 0x000fec0000010000 */
[----:B------:R-:W-:Y:S05]  /*2d90*/  @!P1 BRA `(.L_x_6969) ;  /* 0x0000009000009947 */ /* 0x000fea0003800000 */
[----:B--2---:R-:W-:Y:S01]  /*2da0*/  LEA.HI.SX32 R147, R38, R38, 0x1b ;  /* 0x0000002626937211 */ /* 0x004fe200078fdaff */
[----:B------:R-:W-:Y:S02]  /*2db0*/  IMAD R28, R28, c[0x0][0x2b0], RZ ;  /* 0x0000ac001c1c7a24 */ /* 0x000fe400078e02ff */
[----:B------:R-:W-:-:S03]  /*2dc0*/  IMAD.WIDE.U32 R26, R117, c[0x0][0x2b0], R16 ;  /* 0x0000ac00751a7a25 */ /* 0x000fc600078e0010 */
[----:B------:R-:W0:Y:S01]  /*2dd0*/  LDS R147, [R147.X4+0x220] ;  /* 0x0002200093937984 */ /* 0x000e220000004800 */
[----:B------:R-:W-:Y:S01]  /*2de0*/  IMAD R29, R117, c[0x0][0x2b4], R28 ;  /* 0x0000ad00751d7a24 */ /* 0x000fe200078e021c */
[----:B------:R-:W-:-:S03]  /*2df0*/  LEA R28, P1, R26, c[0x0][0x318], 0x2 ;  /* 0x0000c6001a1c7a11 */ /* 0x000fc600078210ff */
[----:B------:R-:W-:-:S05]  /*2e00*/  IMAD.IADD R27, R27, 0x1, R29 ;  /* 0x000000011b1b7824 */ /* 0x000fca00078e021d */
[----:B------:R-:W-:-:S05]  /*2e10*/  LEA.HI.X R29, R26, c[0x0][0x31c], R27, 0x2, P1 ;  /* 0x0000c7001a1d7a11 */ /* 0x000fca00008f141b */
[----:B0-----:R0:W-:Y:S02]  /*2e20*/  RED.E.ADD.F32.FTZ.RN.STRONG.GPU [R28.64], R147 ;  /* 0x000000931c00798e */ /* 0x0011e4000c10e784 */
.L_x_6969:
[----:B--2---:R-:W-:Y:S05]  /*2e30*/  BSYNC B0 ;  /* 0x0000000000007941 */ /* 0x004fea0003800000 */
.L_x_6968:
[----:B0-----:R0:W1:Y:S01]  /*2e40*/  LDS R29, [R50.X4+0x2a0] ;  /* 0x0002a000321d7984 */ /* 0x0010620000004800 */
[----:B------:R-:W-:Y:S01]  /*2e50*/  BSSY B0, `(.L_x_6970) ;  /* 0x0000007000007945 */ /* 0x000fe20003800000 */
[----:B------:R-:W-:Y:S02]  /*2e60*/  FADD.FTZ R148, R170, R161 ;  /* 0x000000a1aa947221 */ /* 0x000fe40000010000 */
[----:B------:R-:W-:Y:S01]  /*2e70*/  IMAD R159, R163, c[0x0][0x2b4], R159 ;  /* 0x0000ad00a39f7a24 */ /* 0x000fe200078e029f */
[----:B------:R-:W-:Y:S05]  /*2e80*/  @!P2 BRA `(.L_x_6971) ;  /* 0x000000300000a947 */ /* 0x000fea0003800000 */
[----:B------:R-:W-:-:S05]  /*2e90*/  IMAD.WIDE.U32 R26, R163, c[0x0][0x2b0], R14 ;  /* 0x0000ac00a31a7a25 */ /* 0x000fca00078e000e */
[----:B------:R-:W-:-:S05]  /*2ea0*/  IADD3 R27, R27, R159, RZ ;  /* 0x0000009f1b1b7210 */ /* 0x000fca0007ffe0ff */
[----:B-1----:R1:W-:Y:S02]  /*2eb0*/  RED.E.ADD.F32.FTZ.RN.STRONG.GPU [R26.64], R29 ;  /* 0x0000001d1a00798e */ /* 0x0023e4000c10e784 */
.L_x_6971:
[----:B------:R-:W-:Y:S05]  /*2ec0*/  BSYNC B0 ;  /* 0x0000000000007941 */ /* 0x000fea0003800000 */
.L_x_6970:
[----:B-1----:R1:W2:Y:S01]  /*2ed0*/  LDS R29, [R51.X4+0x320] ;  /* 0x00032000331d7984 */ /* 0x0022a20000004800 */
[C---:B------:R-:W-:Y:S01]  /*2ee0*/  ISETP.GE.AND P6, PT, R164.reuse, 0x41, PT ;  /* 0x00000041a400780c */ /* 0x040fe20003fc6270 */
[----:B------:R-:W-:Y:S01]  /*2ef0*/  BSSY B0, `(.L_x_6972) ;  /* 0x000000a000007945 */ /* 0x000fe20003800000 */
[C---:B------:R-:W-:Y:S02]  /*2f00*/  ISETP.GE.AND P1, PT, R164.reuse, 0x61, PT ;  /* 0x00000061a400780c */ /* 0x040fe40003f26270 */
[C---:B------:R-:W-:Y:S02]  /*2f10*/  ISETP.GE.AND P2, PT, R164.reuse, 0x81, PT ;  /* 0x00000081a400780c */ /* 0x040fe40003f46270 */
[C---:B------:R-:W-:Y:S02]  /*2f20*/  ISETP.GE.AND P3, PT, R164.reuse, 0xa1, PT ;  /* 0x000000a1a400780c */ /* 0x040fe40003f66270 */
[C---:B------:R-:W-:Y:S02]  /*2f30*/  ISETP.GE.AND P4, PT, R164.reuse, 0xc1, PT ;  /* 0x000000c1a400780c */ /* 0x040fe40003f86270 */
[----:B------:R-:W-:-:S03]  /*2f40*/  ISETP.GE.AND P5, PT, R164, 0xe1, PT ;  /* 0x000000e1a400780c */ /* 0x000fc60003fa6270 */
[----:B------:R-:W-:Y:S05]  /*2f50*/  @!P6 BRA `(.L_x_6973) ;  /* 0x000000300000e947 */ /* 0x000fea0003800000 */
[----:B-1----:R-:W-:-:S04]  /*2f60*/  IMAD.WIDE.U32 R26, R163, c[0x0][0x2b0], R12 ;  /* 0x0000ac00a31a7a25 */ /* 0x002fc800078e000c */
[----:B------:R-:W-:-:S05]  /*2f70*/  IMAD.IADD R27, R159, 0x1, R27 ;  /* 0x000000019f1b7824 */ /* 0x000fca00078e021b */
[----:B--2---:R1:W-:Y:S02]  /*2f80*/  RED.E.ADD.F32.FTZ.RN.STRONG.GPU [R26.64], R29 ;  /* 0x0000001d1a00798e */ /* 0x0043e4000c10e784 */
.L_x_6973:
[----:B-1----:R-:W-:Y:S05]  /*2f90*/  BSYNC B0 ;  /* 0x0000000000007941 */ /* 0x002fea0003800000 */
.L_x_6972:
[----:B--2---:R1:W2:Y:S01]  /*2fa0*/  LDS R29, [R52.X4+0x3a0] ;  /* 0x0003a000341d7984 */ /* 0x0042a20000004800 */
[----:B------:R-:W-:Y:S01]  /*2fb0*/  BSSY B0, `(.L_x_6974) ;  /* 0x0000005000007945 */ /* 0x000fe20003800000 */
[----:B------:R-:W-:Y:S05]  /*2fc0*/  @!P1 BRA `(.L_x_6975) ;  /* 0x0000003000009947 */ /* 0x000fea0003800000 */
[----:B------:R-:W-:-:S05]  /*2fd0*/  IMAD.WIDE.U32 R26, R163, c[0x0][0x2b0], R10 ;  /* 0x0000ac00a31a7a25 */ /* 0x000fca00078e000a */
[----:B------:R-:W-:-:S05]  /*2fe0*/  IADD3 R27, R159, R27, RZ ;  /* 0x0000001b9f1b7210 */ /* 0x000fca0007ffe0ff */
[----:B--2---:R2:W-:Y:S02]  /*2ff0*/  RED.E.ADD.F32.FTZ.RN.STRONG.GPU [R26.64], R29 ;  /* 0x0000001d1a00798e */ /* 0x0045e4000c10e784 */
.L_x_6975:
[----:B------:R-:W-:Y:S05]  /*3000*/  BSYNC B0 ;  /* 0x0000000000007941 */ /* 0x000fea0003800000 */
.L_x_6974:
[----:B--2---:R2:W3:Y:S01]  /*3010*/  LDS R29, [R53.X4+0x420] ;  /* 0x00042000351d7984 */ /* 0x0044e20000004800 */
[----:B------:R-:W-:Y:S01]  /*3020*/  BSSY B0, `(.L_x_6976) ;  /* 0x0000005000007945 */ /* 0x000fe20003800000 */
[----:B------:R-:W-:Y:S05]  /*3030*/  @!P2 BRA `(.L_x_6977) ;  /* 0x000000300000a947 */ /* 0x000fea0003800000 */
[----:B------:R-:W-:-:S04]  /*3040*/  IMAD.WIDE.U32 R26, R163, c[0x0][0x2b0], R8 ;  /* 0x0000ac00a31a7a25 */ /* 0x000fc800078e0008 */
[----:B------:R-:W-:-:S05]  /*3050*/  IMAD.IADD R27, R159, 0x1, R27 ;  /* 0x000000019f1b7824 */ /* 0x000fca00078e021b */
[----:B---3--:R3:W-:Y:S02]  /*3060*/  RED.E.ADD.F32.FTZ.RN.STRONG.GPU [R26.64], R29 ;  /* 0x0000001d1a00798e */ /* 0x0087e4000c10e784 */
.L_x_6977:
[----:B------:R-:W-:Y:S05]  /*3070*/  BSYNC B0 ;  /* 0x0000000000007941 */ /* 0x000fea0003800000 */
.L_x_6976:
[----:B---3--:R3:W4:Y:S01]  /*3080*/  LDS R29, [R54.X4+0x4a0] ;  /* 0x0004a000361d7984 */ /* 0x0087220000004800 */
[----:B------:R-:W-:Y:S01]  /*3090*/  BSSY B0, `(.L_x_6978) ;  /* 0x0000005000007945 */ /* 0x000fe20003800000 */
[----:B------:R-:W-:Y:S05]  /*30a0*/  @!P3 BRA `(.L_x_6979) ;  /* 0x000000300000b947 */ /* 0x000fea0003800000 */
[----:B------:R-:W-:-:S05]  /*30b0*/  IMAD.WIDE.U32 R26, R163, c[0x0][0x2b0], R6 ;  /* 0x0000ac00a31a7a25 */ /* 0x000fca00078e0006 */
[----:B------:R-:W-:-:S05]  /*30c0*/  IADD3 R27, R159, R27, RZ ;  /* 0x0000001b9f1b7210 */ /* 0x000fca0007ffe0ff */
[----:B----4-:R4:W-:Y:S02]  /*30d0*/  RED.E.ADD.F32.FTZ.RN.STRONG.GPU [R26.64], R29 ;  /* 0x0000001d1a00798e */ /* 0x0109e4000c10e784 */
.L_x_6979:
[----:B------:R-:W-:Y:S05]  /*30e0*/  BSYNC B0 ;  /* 0x0000000000007941 */ /* 0x000fea0003800000 */
.L_x_6978:
[----:B------:R0:W1:Y:S01]  /*30f0*/  LDS R147, [R55.X4+0x520] ;  /* 0x0005200037937984 */ /* 0x0000620000004800 */
[----:B------:R-:W-:Y:S01]  /*3100*/  BSSY B0, `(.L_x_6980) ;  /* 0x0000006000007945 */ /* 0x000fe20003800000 */
[----:B----4-:R-:W-:Y:S01]  /*3110*/  IMAD.WIDE.U32 R26, R163, c[0x0][0x2b0], R2 ;  /* 0x0000ac00a31a7a25 */ /* 0x010fe200078e0002 */
[----:B------:R-:W-:Y:S05]  /*3120*/  @!P4 BRA `(.L_x_6981) ;  /* 0x000000300000c947 */ /* 0x000fea0003800000 */
[----:B------:R-:W-:-:S04]  /*3130*/  IMAD.WIDE.U32 R28, R163, c[0x0][0x2b0], R4 ;  /* 0x0000ac00a31c7a25 */ /* 0x000fc800078e0004 */
[----:B------:R-:W-:-:S05]  /*3140*/  IMAD.IADD R29, R159, 0x1, R29 ;  /* 0x000000019f1d7824 */ /* 0x000fca00078e021d */
[----:B-1----:R1:W-:Y:S02]  /*3150*/  RED.E.ADD.F32.FTZ.RN.STRONG.GPU [R28.64], R147 ;  /* 0x000000931c00798e */ /* 0x0023e4000c10e784 */
.L_x_6981:
[----:B------:R-:W-:Y:S05]  /*3160*/  BSYNC B0 ;  /* 0x0000000000007941 */ /* 0x000fea0003800000 */
.L_x_6980:
[----:B-1----:R1:W4:Y:S01]  /*3170*/  LDS R29, [R56.X4+0x5a0] ;  /* 0x0005a000381d7984 */ /* 0x0023220000004800 */
[----:B------:R-:W-:Y:S01]  /*3180*/  BSSY B0, `(.L_x_6982) ;  /* 0x0000004000007945 */ /* 0x000fe20003800000 */
[----:B------:R-:W-:Y:S05]  /*3190*/  @!P5 BRA `(.L_x_6983) ;  /* 0x000000200000d947 */ /* 0x000fea0003800000 */
[----:B------:R-:W-:-:S05]  /*31a0*/  IADD3 R27, R159, R27, RZ ;  /* 0x0000001b9f1b7210 */ /* 0x000fca0007ffe0ff */
[----:B----4-:R4:W-:Y:S02]  /*31b0*/  RED.E.ADD.F32.FTZ.RN.STRONG.GPU [R26.64], R29 ;  /* 0x0000001d1a00798e */ /* 0x0109e4000c10e784 */
.L_x_6983:
[----:B------:R-:W-:Y:S05]  /*31c0*/  BSYNC B0 ;  /* 0x0000000000007941 */ /* 0x000fea0003800000 */
.L_x_6982:
[----:B----4-:R-:W4:Y:S01]  /*31d0*/  SHFL.DOWN PT, R27, R148, 0x1, 0x1f ;  /* 0x08201f00941b7f89 */ /* 0x010f2200000e0000 */
[C---:B------:R-:W-:Y:S01]  /*31e0*/  ISETP.GT.AND P1, PT, R47.reuse, 0x1e, PT ;  /* 0x0000001e2f00780c */ /* 0x040fe20003f24270 */
[----:B------:R-:W-:Y:S01]  /*31f0*/  FMUL.FTZ R130, R130, R157 ;  /* 0x0000009d82827220 */ /* 0x000fe20000410000 */
[----:B------:R-:W-:Y:S01]  /*3200*/  ISETP.NE.AND P2, PT, R47, RZ, PT ;  /* 0x000000ff2f00720c */ /* 0x000fe20003f45270 */
[----:B------:R-:W5:Y:S01]  /*3210*/  SHFL.DOWN PT, R29, R138, 0x1, 0x1f ;  /* 0x08201f008a1d7f89 */ /* 0x000f6200000e0000 */
[-C--:B------:R-:W-:Y:S01]  /*3220*/  FMUL.FTZ R26, R120, R151.reuse ;  /* 0x00000097781a7220 */ /* 0x080fe20000410000 */
[----:B------:R-:W-:Y:S01]  /*3230*/  ISETP.NE.AND P3, PT, R38, RZ, PT ;  /* 0x000000ff2600720c */ /* 0x000fe20003f65270 */
[----:B------:R-:W-:Y:S01]  /*3240*/  FMUL.FTZ R134, R134, R151 ;  /* 0x0000009786867220 */ /* 0x000fe20000410000 */
[----:B------:R-:W-:Y:S01]  /*3250*/  BSSY B0, `(.L_x_6984) ;  /* 0x0000051000007945 */ /* 0x000fe20003800000 */
[----:B------:R-:W-:Y:S02]  /*3260*/  FMUL.FTZ R26, R143, R26 ;  /* 0x0000001a8f1a7220 */ /* 0x000fe40000410000 */
[----:B------:R-:W-:-:S02]  /*3270*/  FMUL.FTZ R126, R126, R145 ;  /* 0x000000917e7e7220 */ /* 0x000fc40000410000 */
[----:B------:R-:W-:Y:S02]  /*3280*/  FMUL.FTZ R122, R122, R141 ;  /* 0x0000008d7a7a7220 */ /* 0x000fe40000410000 */
[C---:B------:R-:W-:Y:S02]  /*3290*/  FMUL.FTZ R145, R120.reuse, R145 ;  /* 0x0000009178917220 */ /* 0x040fe40000410000 */
[C---:B------:R-:W-:Y:S02]  /*32a0*/  FMUL.FTZ R28, R120.reuse, R149 ;  /* 0x00000095781c7220 */ /* 0x040fe40000410000 */
[----:B------:R-:W-:Y:S02]  /*32b0*/  FMUL.FTZ R141, R120, R141 ;  /* 0x0000008d788d7220 */ /* 0x000fe40000410000 */
[-C--:B------:R-:W-:Y:S02]  /*32c0*/  FFMA.FTZ R115, R104, R134.reuse, R115 ;  /* 0x0000008668737223 */ /* 0x080fe40000010073 */
[----:B------:R-:W-:-:S02]  /*32d0*/  FFMA.FTZ R134, R135, R134, R26 ;  /* 0x0000008687867223 */ /* 0x000fc4000001001a */
[----:B----4-:R-:W-:Y:S02]  /*32e0*/  @!P1 FADD.FTZ R148, R148, R27 ;  /* 0x0000001b94949221 */ /* 0x010fe40000010000 */
[----:B------:R-:W-:Y:S02]  /*32f0*/  FMUL.FTZ R145, R150, R145 ;  /* 0x0000009196917220 */ /* 0x000fe40000410000 */
[----:B-----5:R-:W-:Y:S01]  /*3300*/  @!P1 FADD.FTZ R138, R138, R29 ;  /* 0x0000001d8a8a9221 */ /* 0x020fe20000010000 */
[----:B------:R-:W4:Y:S01]  /*3310*/  SHFL.DOWN PT, R27, R148, 0x2, 0x1f ;  /* 0x08401f00941b7f89 */ /* 0x000f2200000e0000 */
[----:B------:R-:W-:Y:S01]  /*3320*/  ISETP.GT.AND P1, PT, R47, 0x1d, PT ;  /* 0x0000001d2f00780c */ /* 0x000fe20003f24270 */
[----:B------:R-:W-:Y:S02]  /*3330*/  FMUL.FTZ R28, R139, R28 ;  /* 0x0000001c8b1c7220 */ /* 0x000fe40000410000 */
[----:B------:R-:W5:Y:S01]  /*3340*/  SHFL.DOWN PT, R29, R138, 0x2, 0x1f ;  /* 0x08401f008a1d7f89 */ /* 0x000f6200000e0000 */
[----:B------:R-:W-:-:S02]  /*3350*/  FMUL.FTZ R141, R144, R141 ;  /* 0x0000008d908d7220 */ /* 0x000fc40000410000 */
        /* <DEDUP_REMOVED lines=8> */
[----:B----4-:R-:W-:Y:S02]  /*33e0*/  @!P1 FADD.FTZ R148, R148, R27 ;  /* 0x0000001b94949221 */ /* 0x010fe40000010000 */
        /* <DEDUP_REMOVED lines=9> */
[----:B------:R-:W-:-:S03]  /*3480*/  FMUL.FTZ R27, R142, R27 ;  /* 0x0000001b8e1b7220 */ /* 0x000fc60000410000 */
[----:B------:R-:W5:Y:S01]  /*3490*/  SHFL.DOWN PT, R147, R138, 0x8, 0x1f ;  /* 0x09001f008a937f89 */ /* 0x000f6200000e0000 */
[----:B------:R-:W-:Y:S02]  /*34a0*/  FFMA.FTZ R129, R129, R130, R27 ;  /* 0x0000008281817223 */ /* 0x000fe4000001001b */
[-C--:B------:R-:W-:Y:S02]  /*34b0*/  FMUL.FTZ R27, R128, R155.reuse ;  /* 0x0000009b801b7220 */ /* 0x080fe40000410000 */
[----:B------:R-:W-:Y:S02]  /*34c0*/  FMUL.FTZ R155, R120, R155 ;  /* 0x0000009b789b7220 */ /* 0x000fe40000410000 */
[----:B------:R-:W-:Y:S02]  /*34d0*/  FFMA.FTZ R110, R98, R27, R110 ;  /* 0x0000001b626e7223 */ /* 0x000fe4000001006e */
[----:B------:R-:W-:Y:S02]  /*34e0*/  FMUL.FTZ R152, R152, R155 ;  /* 0x0000009b98987220 */ /* 0x000fe40000410000 */
[----:B------:R-:W-:-:S02]  /*34f0*/  FADD.FTZ R80, R129, R80 ;  /* 0x0000005081507221 */ /* 0x000fc40000010000 */
[----:B------:R-:W-:Y:S02]  /*3500*/  FFMA.FTZ R152, R127, R27, R152 ;  /* 0x0000001b7f987223 */ /* 0x000fe40000010098 */
[----:B------:R-:W-:Y:S02]  /*3510*/  FMUL.FTZ R127, R136, R149 ;  /* 0x00000095887f7220 */ /* 0x000fe40000410000 */
[----:B------:R-:W-:Y:S02]  /*3520*/  FADD.FTZ R81, R152, R81 ;  /* 0x0000005198517221 */ /* 0x000fe40000010000 */
[----:B------:R-:W-:Y:S02]  /*3530*/  FFMA.FTZ R114, R106, R127, R114 ;  /* 0x0000007f6a727223 */ /* 0x000fe40000010072 */
[----:B----4-:R-:W-:Y:S02]  /*3540*/  @!P1 FADD.FTZ R148, R148, R29 ;  /* 0x0000001d94949221 */ /* 0x010fe40000010000 */
[----:B------:R-:W-:-:S02]  /*3550*/  FMUL.FTZ R29, R120, R153 ;  /* 0x00000099781d7220 */ /* 0x000fc40000410000 */
[----:B-----5:R-:W-:Y:S01]  /*3560*/  @!P1 FADD.FTZ R138, R138, R147 ;  /* 0x000000938a8a9221 */ /* 0x020fe20000010000 */
[----:B------:R-:W-:Y:S01]  /*3570*/  ISETP.GT.AND P1, PT, R47, 0xf, PT ;  /* 0x0000000f2f00780c */ /* 0x000fe20003f24270 */
[----:B------:R-:W4:Y:S01]  /*3580*/  SHFL.DOWN PT, R147, R148, 0x10, 0x1f ;  /* 0x0a001f0094937f89 */ /* 0x000f2200000e0000 */
[----:B------:R-:W-:Y:S02]  /*3590*/  FMUL.FTZ R140, R140, R29 ;  /* 0x0000001d8c8c7220 */ /* 0x000fe40000410000 */
[-C--:B------:R-:W-:Y:S01]  /*35a0*/  FMUL.FTZ R29, R124, R137.reuse ;  /* 0x000000897c1d7220 */ /* 0x080fe20000410000 */
[----:B------:R-:W5:Y:S01]  /*35b0*/  SHFL.DOWN PT, R157, R138, 0x10, 0x1f ;  /* 0x0a001f008a9d7f89 */ /* 0x000f6200000e0000 */
[----:B------:R-:W-:Y:S02]  /*35c0*/  FMUL.FTZ R137, R120, R137 ;  /* 0x0000008978897220 */ /* 0x000fe40000410000 */
[----:B------:R-:W-:Y:S02]  /*35d0*/  FMUL.FTZ R153, R132, R153 ;  /* 0x0000009984997220 */ /* 0x000fe40000410000 */
        /* <DEDUP_REMOVED lines=8> */
[----:B----4-:R-:W-:Y:S02]  /*3660*/  @!P1 FADD.FTZ R148, R148, R147 ;  /* 0x0000009394949221 */ /* 0x010fe40000010000 */
[----:B------:R-:W-:Y:S02]  /*3670*/  FADD.FTZ R83, R146, R83 ;  /* 0x0000005392537221 */ /* 0x000fe40000010000 */
[----:B-----5:R-:W-:Y:S01]  /*3680*/  @!P1 FADD.FTZ R138, R138, R157 ;  /* 0x0000009d8a8a9221 */ /* 0x020fe20000010000 */
[----:B------:R-:W-:-:S03]  /*3690*/  MOV R26, R148 ;  /* 0x00000094001a7202 */ /* 0x000fc60000000f00 */
[----:B------:R-:W-:-:S05]  /*36a0*/  IMAD.MOV.U32 R27, RZ, RZ, R138 ;  /* 0x000000ffff1b7224 */ /* 0x000fca00078e008a */
[----:B------:R4:W-:Y:S04]  /*36b0*/  @!P2 STS.64 [0x648], R26 ;  /* 0x0006481aff00a388 */ /* 0x0009e80000000a00 */
        /* <DEDUP_REMOVED lines=10> */
.L_x_6985:
[----:B----4-:R-:W-:Y:S05]  /*3760*/  BSYNC B0 ;  /* 0x0000000000007941 */ /* 0x010fea0003800000 */
.L_x_6984:
[----:B------:R-:W-:Y:S02]  /*3770*/  IADD3 R117, R117, 0x1, RZ ;  /* 0x0000000175757810 */ /* 0x000fe40007ffe0ff */
[----:B------:R-:W-:Y:S02]  /*3780*/  IADD3 R118, P2, R118, 0x1, RZ ;  /* 0x0000000176767810 */ /* 0x000fe40007f5e0ff */
[----:B------:R-:W-:Y:S02]  /*3790*/  ISETP.GE.AND P1, PT, R117, c[0x0][0x16c], PT ;  /* 0x00005b0075007a0c */ /* 0x000fe40003f26270 */
[----:B------:R-:W-:-:S11]  /*37a0*/  IADD3.X R119, RZ, R119, RZ, P2, !PT ;  /* 0x00000077ff777210 */ /* 0x000fd600017fe4ff */
[----:B------:R-:W-:Y:S01]  /*37b0*/  @P1 CALL.REL.NOINC `(.L_x_6965) ;  /* 0x0000001000001944 */ /* 0x000fe20003c00000 */
[----:B------:R-:W-:Y:S05]  /*37c0*/  BRA `(.L_x_6986) ;  /* 0xffffe19000007947 */ /* 0x000fea000383ffff */
.L_x_6965:
        /* <DEDUP_REMOVED lines=63> */
.L_x_6988:
[----:B------:R-:W-:Y:S05]  /*3bc0*/  BSYNC B0 ;  /* 0x0000000000007941 */ /* 0x000fea0003800000 */
.L_x_6987:
        /* <DEDUP_REMOVED lines=64> */
.L_x_6990:
[----:B------:R-:W-:Y:S05]  /*3fd0*/  BSYNC B0 ;  /* 0x0000000000007941 */ /* 0x000fea0003800000 */
.L_x_6989:
        /* <DEDUP_REMOVED lines=39> */
.L_x_6963:
        /* <DEDUP_REMOVED lines=24> */
.L_x_6993:
[----:B0-----:R-:W-:Y:S05]  /*43d0*/  BSYNC B0 ;  /* 0x0000000000007941 */ /* 0x001fea0003800000 */
.L_x_6992:
        /* <DEDUP_REMOVED lines=23> */
.L_x_6995:
[----:B----4-:R-:W4:Y:S02]  /*4550*/  S2R R15, SR_TID.X ;  /* 0x00000000000f7919 */ /* 0x010f240000002100 */
.L_x_6996:
[----:B0-----:R-:W-:Y:S05]  /*4560*/  BSYNC B0 ;  /* 0x0000000000007941 */ /* 0x001fea0003800000 */
.L_x_6994:
        /* <DEDUP_REMOVED lines=10> */
.L_x_6997:
        /* <DEDUP_REMOVED lines=26> */
.L_x_6998:
        /* <DEDUP_REMOVED lines=13> */
.L_x_9108:


//--------------------- .text._Z25selective_scan_bwd_kernelI32Selective_Scan_bwd_kernel_traitsILi32ELi8ELb0ELb1ELb0ELb0ELb1EN3c108BFloat16EfEEv12SSMParamsBwd --------------------------
	.section	.text._Z25selective_scan_bwd_kernelI32Selective_Scan_bwd_kernel_traitsILi32ELi8ELb0ELb1ELb0ELb0ELb1EN3c108BFloat16EfEEv12SSMParamsBwd,"ax",@progbits
	.sectioninfo	@"SHI_REGISTERS=198"
	.align	128
        .global         _Z25selective_scan_bwd_kernelI32Selective_Scan_bwd_kernel_traitsILi32ELi8ELb0ELb1ELb0ELb0ELb1EN3c108BFloat16EfEEv12SSMParamsBwd
        .type           _Z25selective_scan_bwd_kernelI32Selective_Scan_bwd_kernel_traitsILi32ELi8ELb0ELb1ELb0ELb0ELb1EN3c108BFloat16EfEEv12SSMParamsBwd,@function
        .size           _Z25selective_scan_bwd_kernelI32Selective_Scan_bwd_kernel_traitsILi32ELi8ELb0ELb1ELb0ELb0ELb1EN3c108BFloat16EfEEv12SSMParamsBwd,(.L_x_9109 - _Z25selective_scan_bwd_kernelI32Selective_Scan_bwd_kernel_traitsILi32ELi8ELb0ELb1ELb0ELb0ELb1EN3c108BFloat16EfEEv12SSMParamsBwd)
        .other          _Z25selective_scan_bwd_kernelI32Selective_Scan_bwd_kernel_traitsILi32ELi8ELb0ELb1ELb0ELb0ELb1EN3c108BFloat16EfEEv12SSMParamsBwd,@"STO_CUDA_ENTRY STV_DEFAULT"
_Z25selective_scan_bwd_kernelI32Selective_Scan_bwd_kernel_traitsILi32ELi8ELb0ELb1ELb0ELb0ELb1EN3c108BFloat16EfEEv12SSMParamsBwd:
.text._Z25selective_scan_bwd_kernelI32Selective_Scan_bwd_kernel_traitsILi32ELi8ELb0ELb1ELb0ELb0ELb1EN3c108BFloat16EfEEv12SSMParamsBwd:
        /* <DEDUP_REMOVED lines=24> */
[----:B------:R-:W-:Y:S01]  /*0180*/  HFMA2.MMA R40, -RZ, RZ, 0, 0 ;  /* 0x00000000ff287435 */ /* 0x000fe200000001ff */
        /* <DEDUP_REMOVED lines=44> */
[C---:B------:R-:W-:Y:S01]  /*0450*/  IADD3 R44, P0, R11.reuse, R2, RZ ;  /* 0x000000020b2c7210 */ /* 0x040fe20007f1e0ff */
[C---:B------:R-:W-:Y:S02]  /*0460*/  IMAD.WIDE.U32 R4, R0.reuse, c[0x0][0x280], R6 ;  /* 0x0000a00000047a25 */ /* 0x040fe400078e0006 */
[----:B------:R-:W-:Y:S02]  /*0470*/  CS2R R6, SRZ ;  /* 0x0000000000067805 */ /* 0x000fe4000001ff00 */
[C---:B------:R-:W-:Y:S02]  /*0480*/  IMAD R15, R0.reuse, c[0x0][0x1ec], R15 ;  /* 0x00007b00000f7a24 */ /* 0x040fe400078e020f */
[----:B------:R-:W-:Y:S01]  /*0490*/  @!P2 IMAD.MOV R38, RZ, RZ, -R38 ;  /* 0x000000ffff26a224 */ /* 0x000fe200078e0a26 */
[----:B------:R-:W-:Y:S01]  /*04a0*/  IADD3 R49, P2, R11, R4, RZ ;  /* 0x000000040b317210 */ /* 0x000fe20007f5e0ff */
[----:B------:R-:W-:Y:S01]  /*04b0*/  IMAD R17, R0, c[0x0][0x284], R17 ;  /* 0x0000a10000117a24 */ /* 0x000fe200078e0211 */
[----:B------:R-:W-:-:S02]  /*04c0*/  IADD3.X R3, R13, R3, R15, P0, !PT ;  /* 0x000000030d037210 */ /* 0x000fc400007fe40f */
[----:B------:R-:W-:Y:S02]  /*04d0*/  ISETP.NE.U32.AND P0, PT, RZ, c[0x0][0x260], PT ;  /* 0x00009800ff007a0c */ /* 0x000fe40003f05070 */
[----:B------:R-:W-:Y:S02]  /*04e0*/  @!P1 LOP3.LUT R38, RZ, c[0x0][0x178], RZ, 0x33, !PT ;  /* 0x00005e00ff269a12 */ /* 0x000fe400078e33ff */
[----:B------:R-:W-:Y:S02]  /*04f0*/  IADD3.X R4, R13, R5, R17, P2, !PT ;  /* 0x000000050d047210 */ /* 0x000fe400017fe411 */
[----:B------:R-:W-:Y:S01]  /*0500*/  LEA R43, P1, R45, c[0x0][0x240], 0x1 ;  /* 0x000090002d2b7a11 */ /* 0x000fe200078208ff */
[----:B------:R-:W-:Y:S01]  /*0510*/  IMAD.WIDE.U32 R8, R38, c[0x0][0x1a8], R8 ;  /* 0x00006a0026087a25 */ /* 0x000fe200078e0008 */
        /* <DEDUP_REMOVED lines=11> */
[----:B------:R-:W-:Y:S01]  /*05d0*/  ISETP.NE.AND.EX P2, PT, RZ, c[0x0][0x34c], PT, P2 ;  /* 0x0000d300ff007a0c */ /* 0x000fe20003f45320 */
[----:B------:R-:W-:Y:S01]  /*05e0*/  IMAD.IADD R48, R9, 0x1, R5 ;  /* 0x0000000109307824 */ /* 0x000fe200078e0205 */
[----:B------:R-:W-:Y:S01]  /*05f0*/  IADD3 R11, P5, R11, R8, RZ ;  /* 0x000000080b0b7210 */ /* 0x000fe20007fbe0ff */
[----:B------:R-:W-:Y:S01]  /*0600*/  @P0 IMAD R2, R2, c[0x0][0x174], RZ ;  /* 0x00005d0002020a24 */ /* 0x000fe200078e02ff */
[----:B------:R-:W-:Y:S01]  /*0610*/  LEA R47, P4, R49, c[0x0][0x308], 0x1 ;  /* 0x0000c200312f7a11 */ /* 0x000fe200078808ff */
[----:B------:R-:W-:Y:S01]  /*0620*/  CS2R R8, SRZ ;  /* 0x0000000000087805 */ /* 0x000fe2000001ff00 */
[----:B------:R-:W-:Y:S01]  /*0630*/  IADD3.X R48, R13, R48, RZ, P5, !PT ;  /* 0x000000300d307210 */ /* 0x000fe20002ffe4ff */
[----:B------:R-:W-:Y:S01]  /*0640*/  @P0 IMAD.MOV.U32 R3, RZ, RZ, 0x8 ;  /* 0x00000008ff030424 */ /* 0x000fe200078e00ff */
[----:B------:R-:W-:Y:S01]  /*0650*/  LEA R46, P6, R11, c[0x0][0x228], 0x1 ;  /* 0x00008a000b2e7a11 */ /* 0x000fe200078c08ff */
[----:B------:R-:W-:Y:S01]  /*0660*/  @P0 IMAD R2, R2, c[0x0][0x16c], RZ ;  /* 0x00005b0002020a24 */ /* 0x000fe200078e02ff */
[----:B------:R-:W-:-:S02]  /*0670*/  LEA.HI.X R49, R49, c[0x0][0x30c], R4, 0x1, P4 ;  /* 0x0000c30031317a11 */ /* 0x000fc400020f0c04 */
        /* <DEDUP_REMOVED lines=10> */
[----:B------:R-:W-:Y:S01]  /*0720*/  MOV R39, RZ ;  /* 0x000000ff00277202 */ /* 0x000fe20000000f00 */
[----:B------:R-:W-:Y:S01]  /*0730*/  IMAD.MOV.U32 R51, RZ, RZ, RZ ;  /* 0x000000ffff337224 */ /* 0x000fe200078e00ff */
[----:B------:R-:W1:Y:S01]  /*0740*/  S2R R50, SR_LANEID ;  /* 0x0000000000327919 */ /* 0x000e620000000000 */
[C---:B0-----:R-:W-:Y:S01]  /*0750*/  IMAD.SHL.U32 R52, R41.reuse, 0x8, RZ ;  /* 0x0000000829347824 */ /* 0x041fe200078e00ff */
[----:B------:R-:W-:-:S02]  /*0760*/  IADD3 R2, R41, 0x20, RZ ;  /* 0x0000002029027810 */ /* 0x000fc40007ffe0ff */
[C---:B------:R-:W-:Y:S02]  /*0770*/  IADD3 R54, R41.reuse, 0x40, RZ ;  /* 0x0000004029367810 */ /* 0x040fe40007ffe0ff */
        /* <DEDUP_REMOVED lines=24> */
.L_x_7031:
[----:B------:R-:W-:Y:S01]  /*0900*/  IADD3 R170, -R51, c[0x0][0x174], RZ ;  /* 0x00005d0033aa7a10 */ /* 0x000fe20007ffe1ff */
[----:B------:R-:W-:Y:S01]  /*0910*/  BAR.SYNC.DEFER_BLOCKING 0x0 ;  /* 0x0000000000007b1d */ /* 0x000fe20000010000 */
[----:B------:R-:W-:Y:S02]  /*0920*/  LEA R12, P3, R4, R43, 0x1 ;  /* 0x0000002b040c7211 */ /* 0x000fe400078608ff */
[----:B----4-:R-:W-:Y:S02]  /*0930*/  LEA R2, R170, 0xffffff00, 0x8 ;  /* 0xffffff00aa027811 */ /* 0x010fe400078e40ff */
[----:B------:R-:W-:Y:S02]  /*0940*/  PRMT R14, RZ, 0x7610, R14 ;  /* 0x00007610ff0e7816 */ /* 0x000fe4000000000e */
[----:B------:R-:W-:Y:S02]  /*0950*/  IADD3 R85, -R2, c[0x0][0x168], RZ ;  /* 0x00005a0002557a10 */ /* 0x000fe40007ffe1ff */
[----:B------:R-:W-:-:S02]  /*0960*/  LEA.HI.X R13, R4, R45, R5, 0x1, P3 ;  /* 0x0000002d040d7211 */ /* 0x000fc400018f0c05 */
[-C--:B------:R-:W-:Y:S02]  /*0970*/  ISETP.GE.AND P0, PT, R4, R85.reuse, PT ;  /* 0x000000550400720c */ /* 0x080fe40003f06270 */
[-C--:B------:R-:W-:Y:S02]  /*0980*/  ISETP.GE.AND P1, PT, R60, R85.reuse, PT ;  /* 0x000000553c00720c */ /* 0x080fe40003f26270 */
        /* <DEDUP_REMOVED lines=25> */
[-C--:B------:R-:W-:Y:S01]  /*0b20*/  LEA.HI.SX32 R23, R23, R50.reuse, 0x1b ;  /* 0x0000003217177211 */ /* 0x080fe200078fdaff */
[----:B------:R-:W-:Y:S01]  /*0b30*/  IMAD.SHL.U32 R67, R67, 0x2, RZ ;  /* 0x0000000243437824 */ /* 0x000fe200078e00ff */
[----:B0-----:R-:W-:Y:S02]  /*0b40*/  IADD3 R13, R50, 0x60, RZ ;  /* 0x00000060320d7810 */ /* 0x001fe40007ffe0ff */
[----:B------:R-:W-:Y:S01]  /*0b50*/  SHF.L.U32 R68, R21, 0x1, RZ ;  /* 0x0000000115447819 */ /* 0x000fe200000006ff */
[----:B------:R-:W-:Y:S01]  /*0b60*/  IMAD.SHL.U32 R69, R23, 0x2, RZ ;  /* 0x0000000217457824 */ /* 0x000fe200078e00ff */
[----:B------:R-:W-:-:S02]  /*0b70*/  LEA.HI.SX32 R13, R13, R50, 0x1b ;  /* 0x000000320d0d7211 */ /* 0x000fc400078fdaff */
[C---:B------:R-:W-:Y:S02]  /*0b80*/  IADD3 R21, R50.reuse, 0x80, RZ ;  /* 0x0000008032157810 */ /* 0x040fe40007ffe0ff */
[C---:B------:R-:W-:Y:S01]  /*0b90*/  IADD3 R23, R50.reuse, 0xa0, RZ ;  /* 0x000000a032177810 */ /* 0x040fe20007ffe0ff */
[----:B------:R-:W-:Y:S01]  /*0ba0*/  IMAD.SHL.U32 R70, R13, 0x2, RZ ;  /* 0x000000020d467824 */ /* 0x000fe200078e00ff */
[C---:B------:R-:W-:Y:S02]  /*0bb0*/  IADD3 R25, R50.reuse, 0xc0, RZ ;  /* 0x000000c032197810 */ /* 0x040fe40007ffe0ff */
[----:B------:R-:W-:Y:S02]  /*0bc0*/  IADD3 R13, R50, 0xe0, RZ ;  /* 0x000000e0320d7810 */ /* 0x000fe40007ffe0ff */
[-C--:B------:R-:W-:Y:S02]  /*0bd0*/  LEA.HI.SX32 R21, R21, R50.reuse, 0x1b ;  /* 0x0000003215157211 */ /* 0x080fe400078fdaff */
[----:B------:R-:W-:-:S02]  /*0be0*/  LEA.HI.SX32 R23, R23, R50, 0x1b ;  /* 0x0000003217177211 */ /* 0x000fc400078fdaff */
[-C--:B------:R-:W-:Y:S02]  /*0bf0*/  LEA.HI.SX32 R25, R25, R50.reuse, 0x1b ;  /* 0x0000003219197211 */ /* 0x080fe400078fdaff */
[----:B------:R-:W-:Y:S01]  /*0c00*/  LEA.HI.SX32 R13, R13, R50, 0x1b ;  /* 0x000000320d0d7211 */ /* 0x000fe200078fdaff */
[----:B------:R-:W-:Y:S01]  /*0c10*/  IMAD.SHL.U32 R72, R23, 0x2, RZ ;  /* 0x0000000217487824 */ /* 0x000fe200078e00ff */
[----:B------:R-:W-:Y:S01]  /*0c20*/  SHF.L.U32 R71, R21, 0x1, RZ ;  /* 0x0000000115477819 */ /* 0x000fe200000006ff */
[----:B------:R-:W-:Y:S01]  /*0c30*/  IMAD.SHL.U32 R73, R25, 0x2, RZ ;  /* 0x0000000219497824 */ /* 0x000fe200078e00ff */
[C---:B------:R-:W-:Y:S01]  /*0c40*/  SHF.L.U32 R75, R4.reuse, 0x1, RZ ;  /* 0x00000001044b7819 */ /* 0x040fe200000006ff */
[----:B------:R-:W-:Y:S01]  /*0c50*/  IMAD.SHL.U32 R74, R13, 0x2, RZ ;  /* 0x000000020d4a7824 */ /* 0x000fe200078e00ff */
[C---:B------:R-:W-:Y:S02]  /*0c60*/  ISETP.GE.AND P6, PT, R4.reuse, R85, PT ;  /* 0x000000550400720c */ /* 0x040fe40003fc6270 */
[----:B------:R-:W-:-:S02]  /*0c70*/  SHF.L.U64.HI R77, R4, 0x1, R5 ;  /* 0x00000001044d7819 */ /* 0x000fc40000010205 */
[----:B------:R-:W-:Y:S02]  /*0c80*/  IADD3 R12, P0, R42, R75, RZ ;  /* 0x0000004b2a0c7210 */ /* 0x000fe40007f1e0ff */
[----:B------:R-:W-:Y:S02]  /*0c90*/  ISETP.GE.AND P5, PT, R60, R85, PT ;  /* 0x000000553c00720c */ /* 0x000fe40003fa6270 */
[----:B------:R-:W-:Y:S02]  /*0ca0*/  IADD3.X R13, R44, R77, RZ, P0, !PT ;  /* 0x0000004d2c0d7210 */ /* 0x000fe400007fe4ff */
[-C--:B------:R-:W-:Y:S02]  /*0cb0*/  ISETP.GE.AND P4, PT, R61, R85.reuse, PT ;  /* 0x000000553d00720c */ /* 0x080fe40003f86270 */
[-C--:B------:R-:W-:Y:S02]  /*0cc0*/  ISETP.GE.AND P3, PT, R62, R85.reuse, PT ;  /* 0x000000553e00720c */ /* 0x080fe40003f66270 */
[----:B------:R-:W-:-:S02]  /*0cd0*/  ISETP.GE.AND P2, PT, R63, R85, PT ;  /* 0x000000553f00720c */ /* 0x000fc40003f46270 */
[-C--:B------:R-:W-:Y:S02]  /*0ce0*/  ISETP.GE.AND P1, PT, R64, R85.reuse, PT ;  /* 0x000000554000720c */ /* 0x080fe40003f26270 */
[----:B------:R-:W-:Y:S01]  /*0cf0*/  ISETP.GE.AND P0, PT, R65, R85, PT ;  /* 0x000000554100720c */ /* 0x000fe20003f06270 */
[----:B--2---:R0:W-:Y:S04]  /*0d00*/  STS.U16 [R67], R14 ;  /* 0x0000000e43007388 */ /* 0x0041e80000000400 */
[----:B-1-3--:R1:W-:Y:S04]  /*0d10*/  STS.U16 [R68+0x40], R3 ;  /* 0x0000400344007388 */ /* 0x00a3e80000000400 */
[----:B----4-:R2:W-:Y:S01]  /*0d20*/  STS.U16 [R69+0x80], R16 ;  /* 0x0000801045007388 */ /* 0x0105e20000000400 */
[----:B0-----:R-:W-:Y:S01]  /*0d30*/  PRMT R14, RZ, 0x7610, R14 ;  /* 0x00007610ff0e7816 */ /* 0x001fe2000000000e */
[----:B-1----:R-:W-:Y:S01]  /*0d40*/  IMAD.SHL.U32 R3, R50, 0x8, RZ ;  /* 0x0000000832037824 */ /* 0x002fe200078e00ff */
[----:B--2---:R-:W-:-:S04]  /*0d50*/  PRMT R16, RZ, 0x7610, R16 ;  /* 0x00007610ff107816 */ /* 0x004fc80000000010 */
[----:B------:R-:W-:Y:S01]  /*0d60*/  LEA.HI.SX32 R76, R3, R3, 0x1b ;  /* 0x00000003034c7211 */ /* 0x000fe200078fdaff */
[----:B------:R0:W-:Y:S01]  /*0d70*/  STS.U16 [R70+0xc0], R15 ;  /* 0x0000c00f46007388 */ /* 0x0001e20000000400 */
[----:B------:R-:W-:-:S03]  /*0d80*/  PRMT R3, RZ, 0x7610, R3 ;  /* 0x00007610ff037816 */ /* 0x000fc60000000003 */
[----:B------:R-:W-:Y:S01]  /*0d90*/  IMAD.SHL.U32 R76, R76, 0x2, RZ ;  /* 0x000000024c4c7824 */ /* 0x000fe200078e00ff */
        /* <DEDUP_REMOVED lines=81> */
[----:B------:R-:W-:-:S04]  /*12b0*/  @!P0 IMAD.WIDE.U32 R22, R37, c[0x0][0x1f0], R2 ;  /* 0x00007c0025168a25 */ /* 0x000fc800078e0002 */
[----:B------:R-:W-:Y:S01]  /*12c0*/  IMAD R93, R37, c[0x0][0x204], R28 ;  /* 0x00008100255d7a24 */ /* 0x000fe200078e021c */
[----:B------:R-:W-:Y:S01]  /*12d0*/  @!P0 IADD3 R23, R87, R23, RZ ;  /* 0x0000001757178210 */ /* 0x000fe20007ffe0ff */
[----:B------:R-:W-:Y:S01]  /*12e0*/  @!P0 IMAD.MOV.U32 R26, RZ, RZ, R2 ;  /* 0x000000ffff1a8224 */ /* 0x000fe200078e0002 */
[----:B------:R-:W-:Y:S01]  /*12f0*/  MOV R28, R24 ;  /* 0x00000018001c7202 */ /* 0x000fe20000000f00 */
[----:B------:R-:W-:Y:S02]  /*1300*/  IMAD.IADD R13, R13, 0x1, R87 ;  /* 0x000000010d0d7824 */ /* 0x000fe400078e0257 */
[----:B------:R-:W-:Y:S02]  /*1310*/  IMAD.IADD R29, R25, 0x1, R93 ;  /* 0x00000001191d7824 */ /* 0x000fe400078e025d */
[----:B------:R-:W-:-:S04]  /*1320*/  @!P0 IMAD.WIDE.U32 R26, R37, c[0x0][0x200], R26 ;  /* 0x00008000251a8a25 */ /* 0x000fc800078e001a */
[----:B------:R-:W-:Y:S02]  /*1330*/  IMAD R87, R35, c[0x0][0x1f8], RZ ;  /* 0x00007e0023577a24 */ /* 0x000fe400078e02ff */
[----:B------:R-:W-:Y:S02]  /*1340*/  IMAD R86, R86, -0x100, RZ ;  /* 0xffffff0056567824 */ /* 0x000fe400078e02ff */
[----:B------:R-:W-:-:S04]  /*1350*/  IMAD.WIDE.U32 R24, R0, c[0x0][0x1f8], R12 ;  /* 0x00007e0000187a25 */ /* 0x000fc800078e000c */
[----:B------:R-:W-:Y:S01]  /*1360*/  @!P0 IMAD.IADD R27, R93, 0x1, R27 ;  /* 0x000000015d1b8824 */ /* 0x000fe200078e021b */
[----:B------:R-:W-:Y:S01]  /*1370*/  IADD3 R94, P1, R86, R24, RZ ;  /* 0x00000018565e7210 */ /* 0x000fe20007f3e0ff */
[C---:B------:R-:W-:Y:S01]  /*1380*/  IMAD R97, R0.reuse, c[0x0][0x1fc], R87 ;  /* 0x00007f0000617a24 */ /* 0x040fe200078e0257 */
[----:B------:R-:W-:Y:S01]  /*1390*/  SHF.R.S32.HI R87, RZ, 0x1f, R86 ;  /* 0x0000001fff577819 */ /* 0x000fe20000011456 */
[----:B------:R-:W-:-:S04]  /*13a0*/  @!P0 IMAD.WIDE.U32 R12, R0, c[0x0][0x1f8], R22 ;  /* 0x00007e00000c8a25 */ /* 0x000fc800078e0016 */
        /* <DEDUP_REMOVED lines=246> */
[----:B------:R-:W-:-:S03]  /*2310*/  LEA R22, P0, R4, c[0x0][0x338], 0x1 ;  /* 0x0000ce0004167a11 */ /* 0x000fc600078008ff */
[----:B------:R-:W-:Y:S01]  /*2320*/  IMAD.IADD R13, R13, 0x1, R29 ;  /* 0x000000010d0d7824 */ /* 0x000fe200078e021d */
[----:B------:R-:W-:Y:S01]  /*2330*/  LEA.HI.X R27, R4, c[0x0][0x33c], R5, 0x1, P0 ;  /* 0x0000cf00041b7a11 */ /* 0x000fe200000f0c05 */
[----:B------:R-:W-:Y:S02]  /*2340*/  IMAD R23, R35, c[0x0][0x2f0], RZ ;  /* 0x0000bc0023177a24 */ /* 0x000fe400078e02ff */
[----:B------:R-:W-:-:S04]  /*2350*/  IMAD.WIDE.U32 R12, R0, c[0x0][0x2f0], R12 ;  /* 0x0000bc00000c7a25 */ /* 0x000fc800078e000c */
[----:B------:R-:W-:Y:S01]  /*2360*/  IMAD R26, R0, c[0x0][0x2f4], R23 ;  /* 0x0000bd00001a7a24 */ /* 0x000fe200078e0217 */
[----:B------:R-:W-:Y:S01]  /*2370*/  IADD3 R23, P1, R86, R12, RZ ;  /* 0x0000000c56177210 */ /* 0x000fe20007f3e0ff */
[----:B------:R-:W-:Y:S01]  /*2380*/  BSSY B0, `(.L_x_7000) ;  /* 0x0000014000007945 */ /* 0x000fe20003800000 */
[C---:B------:R-:W-:Y:S02]  /*2390*/  IADD3 R12, P2, R4.reuse, R2, RZ ;  /* 0x00000002040c7210 */ /* 0x040fe40007f5e0ff */
[----:B------:R-:W-:Y:S02]  /*23a0*/  IADD3.X R26, R87, R26, R13, P1, !PT ;  /* 0x0000001a571a7210 */ /* 0x000fe40000ffe40d */
[----:B------:R-:W-:Y:S02]  /*23b0*/  LEA R22, P3, R23, R22, 0x1 ;  /* 0x0000001617167211 */ /* 0x000fe400078608ff */
[----:B-1----:R-:W-:Y:S01]  /*23c0*/  ISETP.GE.AND P0, PT, R4, R133, PT ;  /* 0x000000850400720c */ /* 0x002fe20003f06270 */
[----:B------:R-:W-:Y:S01]  /*23d0*/  FMUL.FTZ R102, R102, R91 ;  /* 0x0000005b66667220 */ /* 0x000fe20000410000 */
[----:B------:R-:W-:Y:S01]  /*23e0*/  ISETP.GE.AND P1, PT, R61, R133, PT ;  /* 0x000000853d00720c */ /* 0x000fe20003f26270 */
[----:B------:R-:W-:Y:S01]  /*23f0*/  FMUL.FTZ R111, R103, R92 ;  /* 0x0000005c676f7220 */ /* 0x000fe20000410000 */
[----:B------:R-:W-:-:S02]  /*2400*/  LEA.HI.X R23, R23, R27, R26, 0x1, P3 ;  /* 0x0000001b17177211 */ /* 0x000fc400018f0c1a */
        /* <DEDUP_REMOVED lines=11> */
.L_x_7001:
[----:B------:R-:W-:Y:S05]  /*24c0*/  BSYNC B0 ;  /* 0x0000000000007941 */ /* 0x000fea0003800000 */
.L_x_7000:
        /* <DEDUP_REMOVED lines=81> */
[----:B------:R-:W-:Y:S01]  /*29e0*/  LDS.U16 R23, [R68+0x40] ;  /* 0x0000400044177984 */ /* 0x000fe20000000400 */
[----:B------:R-:W-:Y:S01]  /*29f0*/  IMAD.IADD R15, R15, 0x1, R17 ;  /* 0x000000010f0f7824 */ /* 0x000fe200078e0211 */
[----:B------:R-:W-:Y:S02]  /*2a00*/  LEA.HI.X R16, R4, c[0x0][0x274], R5, 0x1, P0 ;  /* 0x00009d0004107a11 */ /* 0x000fe400000f0c05 */
        /* <DEDUP_REMOVED lines=28> */
.L_x_7004:
[----:B------:R-:W-:Y:S05]  /*2bd0*/  BSYNC B0 ;  /* 0x0000000000007941 */ /* 0x000fea0003800000 */
.L_x_7003:
        /* <DEDUP_REMOVED lines=13> */
.L_x_7002:
[----:B------:R-:W-:Y:S01]  /*2cb0*/  PRMT R14, RZ, 0x5410, R172 ;  /* 0x00005410ff0e7816 */ /* 0x000fe200000000ac */
        /* <DEDUP_REMOVED lines=10> */
[-C--:B-1----:R-:W-:Y:S01]  /*2d60*/  FMUL.FTZ R111, R96, R34.reuse ;  /* 0x00000022606f7220 */ /* 0x082fe20000410000 */
        /* <DEDUP_REMOVED lines=24> */
[----:B------:R-:W-:Y:S01]  /*2ef0*/  MOV R15, RZ ;  /* 0x000000ff000f7202 */ /* 0x000fe20000000f00 */
[----:B------:R-:W-:Y:S01]  /*2f00*/  IMAD R16, R164, c[0x0][0x298], RZ ;  /* 0x0000a600a4107a24 */ /* 0x000fe200078e02ff */
[----:B------:R-:W-:Y:S01]  /*2f10*/  IADD3 R114, R170, -0x1, RZ ;  /* 0xffffffffaa727810 */ /* 0x000fe20007ffe0ff */
[----:B------:R-:W-:Y:S01]  /*2f20*/  IMAD.MOV.U32 R14, RZ, RZ, R41 ;  /* 0x000000ffff0e7224 */ /* 0x000fe200078e0029 */
[----:B------:R-:W-:Y:S01]  /*2f30*/  MOV R125, RZ ;  /* 0x000000ff007d7202 */ /* 0x000fe20000000f00 */
[C---:B------:R-:W-:Y:S01]  /*2f40*/  IMAD R17, R37.reuse, c[0x0][0x29c], R16 ;  /* 0x0000a70025117a24 */ /* 0x040fe200078e0210 */
[----:B------:R-:W-:Y:S01]  /*2f50*/  LEA.HI R16, R114, R114, RZ, 0x1 ;  /* 0x0000007272107211 */ /* 0x000fe200078f08ff */
[----:B------:R-:W-:Y:S01]  /*2f60*/  IMAD.WIDE.U32 R14, R37, c[0x0][0x298], R14 ;  /* 0x0000a600250e7a25 */ /* 0x000fe200078e000e */
[----:B------:R-:W-:-:S03]  /*2f70*/  MOV R116, RZ ;  /* 0x000000ff00747202 */ /* 0x000fc60000000f00 */
[----:B------:R-:W-:Y:S02]  /*2f80*/  IMAD R19, R166, c[0x0][0x2a0], RZ ;  /* 0x0000a800a6137a24 */ /* 0x000fe400078e02ff */
[----:B------:R-:W-:Y:S01]  /*2f90*/  IMAD.IADD R15, R15, 0x1, R17 ;  /* 0x000000010f0f7824 */ /* 0x000fe200078e0211 */
[----:B------:R-:W-:Y:S01]  /*2fa0*/  LOP3.LUT R17, R16, 0xfffffe, RZ, 0xc0, !PT ;  /* 0x00fffffe10117812 */ /* 0x000fe200078ec0ff */
[C---:B------:R-:W-:Y:S02]  /*2fb0*/  IMAD R19, R38.reuse, c[0x0][0x2a4], R19 ;  /* 0x0000a90026137a24 */ /* 0x040fe400078e0213 */
[----:B------:R-:W-:-:S04]  /*2fc0*/  IMAD.WIDE.U32 R28, R38, c[0x0][0x2a0], R14 ;  /* 0x0000a800261c7a25 */ /* 0x000fc800078e000e */
[----:B------:R-:W-:Y:S01]  /*2fd0*/  IMAD.IADD R114, R114, 0x1, -R17 ;  /* 0x0000000172727824 */ /* 0x000fe200078e0a11 */
[----:B------:R-:W-:Y:S01]  /*2fe0*/  IADD3 R19, R29, R19, RZ ;  /* 0x000000131d137210 */ /* 0x000fe20007ffe0ff */
[----:B------:R-:W-:Y:S01]  /*2ff0*/  IMAD.MOV.U32 R129, RZ, RZ, RZ ;  /* 0x000000ffff817224 */ /* 0x000fe200078e00ff */
[----:B------:R-:W-:Y:S01]  /*3000*/  LEA R14, P0, R28, c[0x0][0x318], 0x2 ;  /* 0x0000c6001c0e7a11 */ /* 0x000fe200078010ff */
[----:B------:R-:W-:-:S03]  /*3010*/  IMAD.MOV.U32 R127, RZ, RZ, RZ ;  /* 0x000000ffff7f7224 */ /* 0x000fc600078e00ff */
[----:B------:R-:W-:Y:S02]  /*3020*/  LEA.HI.X R15, R28, c[0x0][0x31c], R19, 0x2, P0 ;  /* 0x0000c7001c0f7a11 */ /* 0x000fe400000f1413 */
[----:B------:R-:W-:Y:S02]  /*3030*/  IADD3 R28, P1, R2, R28, RZ ;  /* 0x0000001c021c7210 */ /* 0x000fe40007f3e0ff */
[----:B------:R-:W-:Y:S01]  /*3040*/  ISETP.GT.AND P0, PT, R170, 0x1, PT ;  /* 0x00000001aa00780c */ /* 0x000fe20003f04270 */
[----:B------:R-:W-:Y:S01]  /*3050*/  IMAD.WIDE R14, R86, 0x4, R14 ;  /* 0x00000004560e7825 */ /* 0x000fe200078e020e */
[----:B------:R-:W-:Y:S02]  /*3060*/  IADD3.X R29, R3, R19, RZ, P1, !PT ;  /* 0x00000013031d7210 */ /* 0x000fe40000ffe4ff */
[----:B------:R-:W-:Y:S02]  /*3070*/  ISETP.EQ.AND P0, PT, R168, RZ, P0 ;  /* 0x000000ffa800720c */ /* 0x000fe40000702270 */
[----:B------:R-:W-:-:S02]  /*3080*/  IADD3 R26, P5, R14, -0x380, RZ ;  /* 0xfffffc800e1a7810 */ /* 0x000fc40007fbe0ff */
[C---:B------:R-:W-:Y:S02]  /*3090*/  IADD3 R24, P1, R14.reuse, -0x300, RZ ;  /* 0xfffffd000e187810 */ /* 0x040fe40007f3e0ff */
[----:B------:R-:W-:Y:S02]  /*30a0*/  IADD3.X R27, R15, -0x1, RZ, P5, !PT ;  /* 0xffffffff0f1b7810 */ /* 0x000fe40002ffe4ff */
        /* <DEDUP_REMOVED lines=10> */
[----:B------:R-:W-:Y:S02]  /*3150*/  IADD3.X R15, R15, -0x1, RZ, P1, !PT ;  /* 0xffffffff0f0f7810 */ /* 0x000fe40000ffe4ff */
.L_x_7026:
        /* <DEDUP_REMOVED lines=8> */
[-C--:B------:R-:W-:Y:S01]  /*31e0*/  ISETP.GE.AND P5, PT, R60, R85.reuse, PT ;  /* 0x000000553c00720c */ /* 0x080fe20003fa6270 */
[----:B------:R-:W-:Y:S01]  /*31f0*/  IMAD.IADD R31, R31, 0x1, R33 ;  /* 0x000000011f1f7824 */ /* 0x000fe200078e0221 */
[----:B------:R-:W-:Y:S01]  /*3200*/  ISETP.GE.AND P4, PT, R61, R85, PT ;  /* 0x000000553d00720c */ /* 0x000fe20003f86270 */
[----:B------:R-:W-:-:S02]  /*3210*/  IMAD R118, R32, c[0x0][0x188], RZ ;  /* 0x0000620020767a24 */ /* 0x000fc400078e02ff */
[----:B------:R-:W-:-:S04]  /*3220*/  IMAD.WIDE.U32 R134, R129, c[0x0][0x1a0], R4 ;  /* 0x0000680081867a25 */ /* 0x000fc800078e0004 */
[C---:B------:R-:W-:Y:S01]  /*3230*/  IMAD R33, R129.reuse, c[0x0][0x1a4], R120 ;  /* 0x0000690081217a24 */ /* 0x040fe200078e0278 */
[----:B------:R-:W-:Y:S01]  /*3240*/  LEA R130, P3, R134, R46, 0x1 ;  /* 0x0000002e86827211 */ /* 0x000fe200078608ff */
[C---:B------:R-:W-:Y:S01]  /*3250*/  IMAD R131, R129.reuse, c[0x0][0x18c], R118 ;  /* 0x0000630081837a24 */ /* 0x040fe200078e0276 */
[----:B------:R-:W-:Y:S01]  /*3260*/  PRMT R120, RZ, 0x7610, R120 ;  /* 0x00007610ff787816 */ /* 0x000fe20000000078 */
[----:B------:R-:W-:Y:S01]  /*3270*/  IMAD.WIDE.U32 R30, R129, c[0x0][0x188], R30 ;  /* 0x00006200811e7a25 */ /* 0x000fe200078e001e */
[----:B------:R-:W-:-:S03]  /*3280*/  IADD3 R33, R135, R33, RZ ;  /* 0x0000002187217210 */ /* 0x000fc60007ffe0ff */
[----:B------:R-:W-:Y:S01]  /*3290*/  IMAD.IADD R31, R31, 0x1, R131 ;  /* 0x000000011f1f7824 */ /* 0x000fe200078e0283 */
[----:B------:R-:W-:Y:S02]  /*32a0*/  LEA R132, P1, R30, c[0x0][0x220], 0x2 ;  /* 0x000088001e847a11 */ /* 0x000fe400078210ff */
[--C-:B------:R-:W-:Y:S02]  /*32b0*/  LEA.HI.X R131, R134, R48, R33.reuse, 0x1, P3 ;  /* 0x0000003086837211 */ /* 0x100fe400018f0c21 */
[----:B------:R-:W-:Y:S02]  /*32c0*/  PRMT R33, RZ, 0x7610, R33 ;  /* 0x00007610ff217816 */ /* 0x000fe40000000021 */
[----:B------:R-:W-:Y:S01]  /*32d0*/  LEA.HI.X R133, R30, c[0x0][0x224], R31, 0x2, P1 ;  /* 0x000089001e857a11 */ /* 0x000fe200008f141f */
[----:B--2---:R-:W2:Y:S01]  /*32e0*/  @!P2 LDG.E.U16 R120, [R130.64] ;  /* 0x000000048278a981 */ /* 0x004ea2000c1e1500 */
[-C--:B------:R-:W-:Y:S02]  /*32f0*/  ISETP.GE.AND P1, PT, R62, R85.reuse, PT ;  /* 0x000000553e00720c */ /* 0x080fe40003f26270 */
[-C--:B------:R-:W-:Y:S01]  /*3300*/  ISETP.GE.AND P3, PT, R63, R85.reuse, PT ;  /* 0x000000553f00720c */ /* 0x080fe20003f66270 */
[----:B---3--:R-:W3:Y:S01]  /*3310*/  @!P5 LDG.E.U16 R33, [R130.64+0x40] ;  /* 0x000040048221d981 */ /* 0x008ee2000c1e1500 */
[----:B------:R-:W-:-:S02]  /*3320*/  ISETP.GE.AND P2, PT, R64, R85, PT ;  /* 0x000000554000720c */ /* 0x000fc40003f46270 */
[-C--:B------:R-:W-:Y:S01]  /*3330*/  ISETP.GE.AND P5, PT, R65, R85.reuse, PT ;  /* 0x000000554100720c */ /* 0x080fe20003fa6270 */
[----:B------:R-:W4:Y:S01]  /*3340*/  @!P4 LDG.E.U16 R122, [R130.64+0x80] ;  /* 0x00008004827ac981 */ /* 0x000f22000c1e1500 */
[----:B------:R-:W-:Y:S02]  /*3350*/  ISETP.GE.AND P4, PT, R66, R85, PT ;  /* 0x000000554200720c */ /* 0x000fe40003f86270 */
[----:B------:R-:W-:Y:S01]  /*3360*/  PRMT R137, RZ, 0x7610, R137 ;  /* 0x00007610ff897816 */ /* 0x000fe20000000089 */
[----:B------:R-:W4:Y:S01]  /*3370*/  LDG.E R118, [R132.64] ;  /* 0x0000000484767981 */ /* 0x000f22000c1e1900 */
[----:B------:R-:W-:Y:S02]  /*3380*/  PRMT R124, RZ, 0x7610, R124 ;  /* 0x00007610ff7c7816 */ /* 0x000fe4000000007c */
[----:B------:R-:W-:Y:S02]  /*3390*/  PRMT R139, RZ, 0x7610, R139 ;  /* 0x00007610ff8b7816 */ /* 0x000fe4000000008b */
[----:B------:R-:W-:Y:S01]  /*33a0*/  PRMT R126, RZ, 0x7610, R126 ;  /* 0x00007610ff7e7816 */ /* 0x000fe2000000007e */
[----:B------:R-:W4:Y:S01]  /*33b0*/  @!P1 LDG.E.U16 R137, [R130.64+0xc0] ;  /* 0x0000c00482899981 */ /* 0x000f22000c1e1500 */
[----:B------:R-:W-:-:S03]  /*33c0*/  PRMT R141, RZ, 0x7610, R141 ;  /* 0x00007610ff8d7816 */ /* 0x000fc6000000008d */
[----:B------:R-:W4:Y:S04]  /*33d0*/  @!P3 LDG.E.U16 R124, [R130.64+0x100] ;  /* 0x00010004827cb981 */ /* 0x000f28000c1e1500 */
[----:B------:R-:W4:Y:S04]  /*33e0*/  @!P2 LDG.E.U16 R139, [R130.64+0x140] ;  /* 0x00014004828ba981 */ /* 0x000f28000c1e1500 */
[----:B------:R-:W4:Y:S04]  /*33f0*/  @!P5 LDG.E.U16 R126, [R130.64+0x180] ;  /* 0x00018004827ed981 */ /* 0x000f28000c1e1500 */
[----:B------:R-:W4:Y:S01]  /*3400*/  @!P4 LDG.E.U16 R141, [R130.64+0x1c0] ;  /* 0x0001c004828dc981 */ /* 0x000f22000c1e1500 */
        /* <DEDUP_REMOVED lines=9> */
[----:B------:R-:W-:Y:S02]  /*34a0*/  LEA.HI.X R31, R134, c[0x0][0x234], R31, 0x2, P1 ;  /* 0x00008d00861f7a11 */ /* 0x000fe400008f141f */
[----:B------:R-:W-:Y:S01]  /*34b0*/  ISETP.NE.AND P2, PT, R41, RZ, PT ;  /* 0x000000ff2900720c */ /* 0x000fe20003f45270 */
[----:B0-2---:R0:W-:Y:S04]  /*34c0*/  STS.U16 [R67], R120 ;  /* 0x0000007843007388 */ /* 0x0051e80000000400 */
[----:B-1-3--:R1:W-:Y:S04]  /*34d0*/  STS.U16 [R68+0x40], R33 ;  /* 0x0000402144007388 */ /* 0x00a3e80000000400 */
[----:B----4-:R2:W-:Y:S04]  /*34e0*/  STS.U16 [R69+0x80], R122 ;  /* 0x0000807a45007388 */ /* 0x0105e80000000400 */
[----:B------:R-:W-:Y:S04]  /*34f0*/  STS.U16 [R70+0xc0], R137 ;  /* 0x0000c08946007388 */ /* 0x000fe80000000400 */
[----:B------:R-:W-:Y:S04]  /*3500*/  STS.U16 [R71+0x100], R124 ;  /* 0x0001007c47007388 */ /* 0x000fe80000000400 */
[----:B------:R-:W-:Y:S04]  /*3510*/  STS.U16 [R72+0x140], R139 ;  /* 0x0001408b48007388 */ /* 0x000fe80000000400 */
[----:B------:R-:W-:Y:S04]  /*3520*/  STS.U16 [R73+0x180], R126 ;  /* 0x0001807e49007388 */ /* 0x000fe80000000400 */
[----:B------:R2:W-:Y:S01]  /*3530*/  STS.U16 [R74+0x1c0], R141 ;  /* 0x0001c08d4a007388 */ /* 0x0005e20000000400 */
[----:B------:R-:W-:-:S06]  /*3540*/  NOP ;  /* 0x0000000000007918 */ /* 0x000fcc0000000000 */
[----:B------:R4:W3:Y:S01]  /*3550*/  LDG.E R154, [R30.64] ;  /* 0x000000041e9a7981 */ /* 0x0008e2000c1e1900 */
[----:B------:R-:W-:Y:S01]  /*3560*/  FMUL.FTZ R150, R118, 1.4426950216293334961 ;  /* 0x3fb8aa3b76967820 */ /* 0x000fe20000410000 */
[----:B------:R-:W-:Y:S02]  /*3570*/  LEA R128, R114, R129, 0x8 ;  /* 0x0000008172807211 */ /* 0x000fe400078e40ff */
[----:B------:R-:W3:Y:S01]  /*3580*/  LDS.U16 R132, [R76+0x2] ;  /* 0x000002004c847984 */ /* 0x000ee20000000400 */
[----:B0-----:R-:W-:-:S03]  /*3590*/  FMUL.FTZ R120, R88, R150 ;  /* 0x0000009658787220 */ /* 0x001fc60000410000 */
[----:B------:R-:W0:Y:S01]  /*35a0*/  LDS.U16 R134, [R76+0x4] ;  /* 0x000004004c867984 */ /* 0x000e220000000400 */
[----:B-1----:R-:W1:Y:S01]  /*35b0*/  MUFU.EX2 R33, R120 ;  /* 0x0000007800217308 */ /* 0x002e620000000800 */
[C---:B------:R-:W-:Y:S02]  /*35c0*/  @P2 IADD3 R128, R41.reuse, 0x200, RZ ;  /* 0x0000020029802810 */ /* 0x040fe40007ffe0ff */
[----:B------:R-:W0:Y:S02]  /*35d0*/  LDS.U16 R136, [R76+0x6] ;  /* 0x000006004c887984 */ /* 0x000e240000000400 */
[----:B--2---:R-:W-:Y:S02]  /*35e0*/  SHF.L.U32 R122, R128, 0x2, RZ ;  /* 0x00000002807a7819 */ /* 0x004fe400000006ff */
[----:B------:R-:W2:Y:S04]  /*35f0*/  LDS.U16 R128, [R76] ;  /* 0x000000004c807984 */ /* 0x000ea80000000400 */
[----:B------:R-:W0:Y:S04]  /*3600*/  LDS.U16 R138, [R76+0x8] ;  /* 0x000008004c8a7984 */ /* 0x000e280000000400 */
[----:B------:R-:W0:Y:S04]  /*3610*/  LDS.U16 R139, [R76+0xa] ;  /* 0x00000a004c8b7984 */ /* 0x000e280000000400 */
[----:B------:R-:W0:Y:S04]  /*3620*/  LDS.U16 R148, [R76+0xc] ;  /* 0x00000c004c947984 */ /* 0x000e280000000400 */
[----:B----4-:R-:W4:Y:S04]  /*3630*/  LDS.U16 R30, [R76+0xe] ;  /* 0x00000e004c1e7984 */ /* 0x010f280000000400 */
[----:B-1----:R1:W-:Y:S01]  /*3640*/  STS [R122+0x878], R33 ;  /* 0x000878217a007388 */ /* 0x0023e20000000800 */
[----:B------:R-:W-:-:S03]  /*3650*/  ISETP.NE.AND P3, PT, R41, 0x1f, PT ;  /* 0x0000001f2900780c */ /* 0x000fc60003f65270 */
[----:B------:R-:W-:Y:S01]  /*3660*/  BAR.SYNC.DEFER_BLOCKING 0x0 ;  /* 0x0000000000007b1d */ /* 0x000fe20000010000 */
[-C--:B------:R-:W-:Y:S01]  /*3670*/  FMUL.FTZ R140, R95, R150.reuse ;  /* 0x000000965f8c7220 */ /* 0x080fe20000410000 */
[----:B------:R-:W-:Y:S01]  /*3680*/  @P0 IADD3 R130, R170, -0x2, RZ ;  /* 0xfffffffeaa820810 */ /* 0x000fe20007ffe0ff */
[-C--:B------:R-:W-:Y:S02]  /*3690*/  FMUL.FTZ R144, R90, R150.reuse ;  /* 0x000000965a907220 */ /* 0x080fe40000410000 */
[----:B------:R-:W-:-:S05]  /*36a0*/  FMUL.FTZ R143, R91, R150 ;  /* 0x000000965b8f7220 */ /* 0x000fca0000410000 */
[----:B------:R0:W0:Y:S01]  /*36b0*/  @P3 LDS R159, [R41.X4+0x107c] ;  /* 0x00107c00299f3984 */ /* 0x0000220000004800 */
[-C--:B------:R-:W-:Y:S02]  /*36c0*/  FMUL.FTZ R142, R92, R150.reuse ;  /* 0x000000965c8e7220 */ /* 0x080fe40000410000 */
[-C--:B------:R-:W-:Y:S02]  /*36d0*/  FMUL.FTZ R141, R93, R150.reuse ;  /* 0x000000965d8d7220 */ /* 0x080fe40000410000 */
[----:B------:R-:W-:Y:S01]  /*36e0*/  FMUL.FTZ R146, R94, R150 ;  /* 0x000000965e927220 */ /* 0x000fe20000410000 */
[----:B------:R-:W0:Y:S01]  /*36f0*/  MUFU.EX2 R140, R140 ;  /* 0x0000008c008c7308 */ /* 0x000e220000000800 */
[----:B------:R-:W-:Y:S02]  /*3700*/  @P0 IMAD R131, R130, c[0x0][0x16c], R129 ;  /* 0x00005b0082830a24 */ /* 0x000fe400078e0281 */
[----:B------:R-:W-:Y:S02]  /*3710*/  IMAD.MOV.U32 R156, RZ, RZ, RZ ;  /* 0x000000ffff9c7224 */ /* 0x000fe400078e00ff */
[----:B------:R-:W-:-:S03]  /*3720*/  @P0 IMAD.WIDE R130, R131, 0x8, R10 ;  /* 0x0000000883820825 */ /* 0x000fc600078e020a */
[----:B------:R-:W0:Y:S01]  /*3730*/  MUFU.EX2 R144, R144 ;  /* 0x0000009000907308 */ /* 0x000e220000000800 */
[----:B------:R-:W-:Y:S01]  /*3740*/  PRMT R133, RZ, 0x5410, R172 ;  /* 0x00005410ff857816 */ /* 0x000fe200000000ac */
[----:B------:R1:W5:Y:S06]  /*3750*/  @P0 LDG.E R156, [R130.64+0x4] ;  /* 0x00000404829c0981 */ /* 0x00036c000c1e1900 */
[----:B------:R-:W0:Y:S01]  /*3760*/  MUFU.EX2 R143, R143 ;  /* 0x0000008f008f7308 */ /* 0x000e220000000800 */
[----:B------:R-:W-:-:S07]  /*3770*/  PRMT R120, RZ, 0x5410, R78 ;  /* 0x00005410ff787816 */ /* 0x000fce000000004e */
[----:B------:R-:W0:Y:S01]  /*3780*/  MUFU.EX2 R142, R142 ;  /* 0x0000008e008e7308 */ /* 0x000e220000000800 */
[----:B-1----:R-:W-:-:S07]  /*3790*/  PRMT R131, RZ, 0x5410, R79 ;  /* 0x00005410ff837816 */ /* 0x002fce000000004f */
[----:B------:R-:W1:Y:S01]  /*37a0*/  MUFU.EX2 R141, R141 ;  /* 0x0000008d008d7308 */ /* 0x000e620000000800 */
[----:B------:R-:W-:-:S07]  /*37b0*/  PRMT R124, RZ, 0x5410, R80 ;  /* 0x00005410ff7c7816 */ /* 0x000fce0000000050 */
[----:B------:R-:W0:Y:S01]  /*37c0*/  MUFU.EX2 R146, R146 ;  /* 0x0000009200927308 */ /* 0x000e220000000800 */
[----:B------:R-:W-:Y:S02]  /*37d0*/  PRMT R137, RZ, 0x5410, R81 ;  /* 0x00005410ff897816 */ /* 0x000fe40000000051 */
[----:B------:R-:W-:Y:S01]  /*37e0*/  PRMT R126, RZ, 0x5410, R82 ;  /* 0x00005410ff7e7816 */ /* 0x000fe20000000052 */
[----:B------:R-:W-:Y:S01]  /*37f0*/  BSSY B0, `(.L_x_7006) ;  /* 0x0000017000007945 */ /* 0x000fe20003800000 */
[----:B------:R-:W-:Y:S01]  /*3800*/  ISETP.NE.AND P4, PT, R168, 0x1f, PT ;  /* 0x0000001fa800780c */ /* 0x000fe20003f85270 */
        /* <DEDUP_REMOVED lines=8> */
[-C--:B---3--:R-:W-:Y:S02]  /*3890*/  FMUL.FTZ R189, R107, R154.reuse ;  /* 0x0000009a6bbd7220 */ /* 0x088fe40000410000 */
[-C--:B------:R-:W-:Y:S02]  /*38a0*/  FMUL.FTZ R180, R109, R154.reuse ;  /* 0x0000009a6db47220 */ /* 0x080fe40000410000 */
[----:B------:R-:W-:-:S02]  /*38b0*/  FMUL.FTZ R163, R105, R154 ;  /* 0x0000009a69a37220 */ /* 0x000fc40000410000 */
[----:B0-----:R-:W-:Y:S01]  /*38c0*/  FFMA.FTZ R157, R140, R180, R189 ;  /* 0x000000b48c9d7223 */ /* 0x001fe200000100bd */
[----:B------:R-:W-:Y:S05]  /*38d0*/  @P3 BRA `(.L_x_7007) ;  /* 0x0000008000003947 */ /* 0x000fea0003800000 */
[----:B-12-4-:R-:W-:Y:S01]  /*38e0*/  ISETP.NE.AND P1, PT, R170, c[0x0][0x174], PT ;  /* 0x00005d00aa007a0c */ /* 0x016fe20003f25270 */
[----:B------:R-:W-:-:S12]  /*38f0*/  HFMA2.MMA R159, -RZ, RZ, 1.875, 0 ;  /* 0x3f800000ff9f7435 */ /* 0x000fd800000001ff */
[----:B------:R-:W-:-:S04]  /*3900*/  @P1 IADD3 R130, -R51, c[0x0][0x174], RZ ;  /* 0x00005d0033821a10 */ /* 0x000fc80007ffe1ff */
[----:B------:R-:W-:-:S04]  /*3910*/  @P1 LEA.HI R31, R130, R130, RZ, 0x1 ;  /* 0x00000082821f1211 */ /* 0x000fc800078f08ff */
[----:B------:R-:W-:-:S05]  /*3920*/  @P1 LOP3.LUT R31, R31, 0xfffffe, RZ, 0xc0, !PT ;  /* 0x00fffffe1f1f1812 */ /* 0x000fca00078ec0ff */
[----:B------:R-:W-:-:S04]  /*3930*/  @P1 IMAD.IADD R130, R130, 0x1, -R31 ;  /* 0x0000000182821824 */ /* 0x000fc800078e0a1f */
[----:B------:R-:W-:-:S05]  /*3940*/  @P1 IMAD R130, R130, 0x100, R129 ;  /* 0x0000010082821824 */ /* 0x000fca00078e0281 */
[----:B------:R0:W1:Y:S02]  /*3950*/  @P1 LDS R159, [R130.X4+0x878] ;  /* 0x00087800829f1984 */ /* 0x0000640000004800 */
.L_x_7007:
[----:B-12-4-:R-:W-:Y:S05]  /*3960*/  BSYNC B0 ;  /* 0x0000000000007941 */ /* 0x016fea0003800000 */
.L_x_7006:
[----:B------:R-:W-:Y:S01]  /*3970*/  FMUL.FTZ R31, R140, R159 ;  /* 0x0000009f8c1f7220 */ /* 0x000fe20000410000 */
[----:B------:R-:W-:Y:S01]  /*3980*/  PRMT R128, RZ, 0x5410, R128 ;  /* 0x00005410ff807816 */ /* 0x000fe20000000080 */
[----:B------:R-:W-:Y:S01]  /*3990*/  FMUL.FTZ R152, R89, R150 ;  /* 0x0000009659987220 */ /* 0x000fe20000410000 */
[----:B------:R-:W-:Y:S01]  /*39a0*/  ISETP.GE.AND P1, PT, R50, 0x1, PT ;  /* 0x000000013200780c */ /* 0x000fe20003f26270 */
[-C--:B------:R-:W-:Y:S01]  /*39b0*/  FMUL.FTZ R187, R103, R154.reuse ;  /* 0x0000009a67bb7220 */ /* 0x080fe20000410000 */
[----:B------:R-:W-:Y:S01]  /*39c0*/  ISETP.GE.U32.AND P5, PT, R168, 0x18, PT ;  /* 0x00000018a800780c */ /* 0x000fe20003fa6070 */
[C---:B------:R-:W-:Y:S01]  /*39d0*/  FFMA.FTZ R150, R146.reuse, R157, R163 ;  /* 0x0000009d92967223 */ /* 0x040fe200000100a3 */
[----:B------:R-:W-:Y:S01]  /*39e0*/  ISETP.NE.AND P6, PT, R41, RZ, PT ;  /* 0x000000ff2900720c */ /* 0x000fe20003fc5270 */
[----:B0-----:R-:W-:Y:S01]  /*39f0*/  FMUL.FTZ R130, R146, R31 ;  /* 0x0000001f92827220 */ /* 0x001fe20000410000 */
[----:B------:R-:W0:Y:S01]  /*3a00*/  MUFU.EX2 R152, R152 ;  /* 0x0000009800987308 */ /* 0x000e220000000800 */
[----:B------:R-:W-:Y:S01]  /*3a10*/  FMUL.FTZ R185, R101, R154 ;  /* 0x0000009a65b97220 */ /* 0x000fe20000410000 */
[----:B------:R-:W-:Y:S01]  /*3a20*/  BSSY B0, `(.L_x_7008) ;  /* 0x00000bf000007945 */ /* 0x000fe20003800000 */
[----:B------:R-:W-:-:S02]  /*3a30*/  FFMA.FTZ R157, R141, R150, R187 ;  /* 0x000000968d9d7223 */ /* 0x000fc400000100bb */
[----:B------:R-:W-:Y:S02]  /*3a40*/  FMUL.FTZ R31, R141, R130 ;  /* 0x000000828d1f7220 */ /* 0x000fe40000410000 */
[-C--:B------:R-:W-:Y:S02]  /*3a50*/  FMUL.FTZ R162, R99, R154.reuse ;  /* 0x0000009a63a27220 */ /* 0x080fe40000410000 */
[C---:B------:R-:W-:Y:S02]  /*3a60*/  FFMA.FTZ R158, R142.reuse, R157, R185 ;  /* 0x0000009d8e9e7223 */ /* 0x040fe400000100b9 */
[----:B------:R-:W-:Y:S02]  /*3a70*/  FMUL.FTZ R130, R142, R31 ;  /* 0x0000001f8e827220 */ /* 0x000fe40000410000 */
[----:B------:R-:W-:Y:S02]  /*3a80*/  FMUL.FTZ R167, R97, R154 ;  /* 0x0000009a61a77220 */ /* 0x000fe40000410000 */
[----:B------:R-:W-:-:S02]  /*3a90*/  FFMA.FTZ R158, R143, R158, R162 ;  /* 0x0000009e8f9e7223 */ /* 0x000fc400000100a2 */
        /* <DEDUP_REMOVED lines=8> */
[C---:B0-----:R-:W-:Y:S01]  /*3b20*/  FFMA.FTZ R169, R152.reuse, R161, R186 ;  /* 0x000000a198a97223 */ /* 0x041fe200000100ba */
[----:B------:R-:W-:Y:S01]  /*3b30*/  PRMT R138, RZ, 0x5410, R139 ;  /* 0x00005410ff8a7816 */ /* 0x000fe2000000008b */
[----:B------:R-:W-:Y:S01]  /*3b40*/  FMUL.FTZ R182, R152, R31 ;  /* 0x0000001f98b67220 */ /* 0x000fe20000410000 */
[----:B------:R-:W-:Y:S01]  /*3b50*/  PRMT R139, RZ, 0x5410, R148 ;  /* 0x00005410ff8b7816 */ /* 0x000fe20000000094 */
[----:B------:R-:W-:Y:S01]  /*3b60*/  FMUL.FTZ R174, R128, R155 ;  /* 0x0000009b80ae7220 */ /* 0x000fe20000410000 */
[----:B------:R-:W0:Y:S01]  /*3b70*/  SHFL.DOWN PT, R176, R169, 0x1, 0x1f ;  /* 0x08201f00a9b07f89 */ /* 0x000e2200000e0000 */
[----:B------:R-:W-:Y:S01]  /*3b80*/  FMUL.FTZ R179, R130, R153 ;  /* 0x0000009982b37220 */ /* 0x000fe20000410000 */
[----:B------:R-:W-:Y:S01]  /*3b90*/  PRMT R148, RZ, 0x5410, R30 ;  /* 0x00005410ff947816 */ /* 0x000fe2000000001e */
[----:B------:R-:W-:Y:S01]  /*3ba0*/  FMUL.FTZ R177, R132, R151 ;  /* 0x0000009784b17220 */ /* 0x000fe20000410000 */
[----:B------:R-:W1:Y:S01]  /*3bb0*/  SHFL.DOWN PT, R165, R182, 0x1, 0x1f ;  /* 0x08201f00b6a57f89 */ /* 0x000e6200000e0000 */
        /* <DEDUP_REMOVED lines=19> */
[C---:B0-----:R-:W-:Y:S02]  /*3cf0*/  @P4 FFMA.FTZ R169, R182.reuse, R176, R169 ;  /* 0x000000b0b6a94223 */ /* 0x041fe400000100a9 */
[----:B-1----:R-:W-:Y:S01]  /*3d00*/  @P4 FMUL.FTZ R182, R182, R165 ;  /* 0x000000a5b6b64220 */ /* 0x002fe20000410000 */
[----:B------:R-:W-:Y:S01]  /*3d10*/  ISETP.GE.U32.AND P4, PT, R168, 0x1e, PT ;  /* 0x0000001ea800780c */ /* 0x000fe20003f86070 */
[C---:B------:R-:W-:Y:S01]  /*3d20*/  FFMA.FTZ R165, R140.reuse, R161, R175 ;  /* 0x000000a18ca57223 */ /* 0x040fe200000100af */
[----:B------:R-:W0:Y:S01]  /*3d30*/  SHFL.DOWN PT, R154, R169, 0x2, 0x1f ;  /* 0x08401f00a99a7f89 */ /* 0x000e2200000e0000 */
[----:B------:R-:W-:-:S03]  /*3d40*/  FMUL.FTZ R176, R140, R31 ;  /* 0x0000001f8cb07220 */ /* 0x000fc60000410000 */
[----:B------:R-:W1:Y:S04]  /*3d50*/  SHFL.DOWN PT, R161, R182, 0x2, 0x1f ;  /* 0x08401f00b6a17f89 */ /* 0x000e6800000e0000 */
[----:B------:R-:W2:Y:S04]  /*3d60*/  SHFL.UP PT, R30, R165, 0x1, RZ ;  /* 0x04200000a51e7989 */ /* 0x000ea800000e00ff */
[----:B------:R-:W3:Y:S01]  /*3d70*/  SHFL.UP PT, R31, R176, 0x1, RZ ;  /* 0x04200000b01f7989 */ /* 0x000ee200000e00ff */
[C---:B0-----:R-:W-:Y:S02]  /*3d80*/  @!P4 FFMA.FTZ R169, R182.reuse, R154, R169 ;  /* 0x0000009ab6a9c223 */ /* 0x041fe400000100a9 */
[----:B-1----:R-:W-:-:S03]  /*3d90*/  @!P4 FMUL.FTZ R182, R182, R161 ;  /* 0x000000a1b6b6c220 */ /* 0x002fc60000410000 */
        /* <DEDUP_REMOVED lines=14> */
[----:B------:R-:W-:Y:S02]  /*3e80*/  IMAD.MOV.U32 R30, RZ, RZ, 0x3f800000 ;  /* 0x3f800000ff1e7424 */ /* 0x000fe400078e00ff */
[----:B---3--:R-:W-:Y:S01]  /*3e90*/  @P1 FMUL.FTZ R176, R176, R31 ;  /* 0x0000001fb0b01220 */ /* 0x008fe20000410000 */
[----:B------:R-:W2:Y:S01]  /*3ea0*/  SHFL.UP PT, R154, R165, 0x4, RZ ;  /* 0x04800000a59a7989 */ /* 0x000ea200000e00ff */
[----:B------:R-:W-:Y:S02]  /*3eb0*/  ISETP.GE.AND P1, PT, R170, c[0x0][0x174], PT ;  /* 0x00005d00aa007a0c */ /* 0x000fe40003f26270 */
[----:B------:R-:W-:Y:S01]  /*3ec0*/  MOV R31, RZ ;  /* 0x000000ff001f7202 */ /* 0x000fe20000000f00 */
[----:B------:R-:W3:Y:S01]  /*3ed0*/  SHFL.UP PT, R161, R176, 0x4, RZ ;  /* 0x04800000b0a17989 */ /* 0x000ee200000e00ff */
[----:B------:R-:W-:Y:S01]  /*3ee0*/  ISETP.NE.OR P1, PT, R168, RZ, P1 ;  /* 0x000000ffa800720c */ /* 0x000fe20000f25670 */
[----:B0-----:R-:W-:-:S12]  /*3ef0*/  @!P5 FFMA.FTZ R169, R182, R178, R169 ;  /* 0x000000b2b6a9d223 */ /* 0x001fd800000100a9 */
[----:B------:R-:W-:Y:S01]  /*3f00*/  @!P1 LDS.64 R30, [R129.X8+0x10f8] ;  /* 0x0010f800811e9984 */ /* 0x000fe20000008a00 */
[----:B------:R-:W-:Y:S01]  /*3f10*/  ISETP.GE.AND P1, PT, R50, 0x8, PT ;  /* 0x000000083200780c */ /* 0x000fe20003f26270 */
[----:B-1----:R-:W-:Y:S02]  /*3f20*/  @!P5 FMUL.FTZ R182, R182, R181 ;  /* 0x000000b5b6b6d220 */ /* 0x002fe40000410000 */
[----:B------:R-:W0:Y:S01]  /*3f30*/  SHFL.DOWN PT, R178, R169, 0x10, 0x1f ;  /* 0x0a001f00a9b27f89 */ /* 0x000e2200000e0000 */
[----:B--2---:R-:W-:-:S03]  /*3f40*/  @P4 FFMA.FTZ R165, R176, R154, R165 ;  /* 0x0000009ab0a54223 */ /* 0x004fc600000100a5 */
[----:B------:R-:W1:Y:S01]  /*3f50*/  SHFL.DOWN PT, R181, R182, 0x10, 0x1f ;  /* 0x0a001f00b6b57f89 */ /* 0x000e6200000e0000 */
[----:B---3--:R-:W-:Y:S01]  /*3f60*/  @P4 FMUL.FTZ R176, R176, R161 ;  /* 0x000000a1b0b04220 */ /* 0x008fe20000410000 */
[----:B------:R-:W-:Y:S02]  /*3f70*/  ISETP.GE.U32.AND P4, PT, R168, 0x10, PT ;  /* 0x00000010a800780c */ /* 0x000fe40003f86070 */
[----:B------:R-:W2:Y:S04]  /*3f80*/  SHFL.UP PT, R154, R165, 0x8, RZ ;  /* 0x05000000a59a7989 */ /* 0x000ea800000e00ff */
[----:B------:R-:W3:Y:S07]  /*3f90*/  SHFL.UP PT, R161, R176, 0x8, RZ ;  /* 0x05000000b0a17989 */ /* 0x000eee00000e00ff */
[----:B0-----:R-:W-:-:S02]  /*3fa0*/  @!P4 FFMA.FTZ R169, R182, R178, R169 ;  /* 0x000000b2b6a9c223 */ /* 0x001fc400000100a9 */
[----:B-1----:R-:W-:-:S03]  /*3fb0*/  @!P4 FMUL.FTZ R182, R182, R181 ;  /* 0x000000b5b6b6c220 */ /* 0x002fc60000410000 */
[----:B------:R-:W-:Y:S01]  /*3fc0*/  SHFL.DOWN PT, R188, R169, 0x1, 0x1f ;  /* 0x08201f00a9bc7f89 */ /* 0x000fe200000e0000 */
[----:B--2---:R-:W-:-:S03]  /*3fd0*/  @P1 FFMA.FTZ R165, R176, R154, R165 ;  /* 0x0000009ab0a51223 */ /* 0x004fc600000100a5 */
[----:B------:R-:W-:Y:S01]  /*3fe0*/  SHFL.DOWN PT, R181, R182, 0x1, 0x1f ;  /* 0x08201f00b6b57f89 */ /* 0x000fe200000e0000 */
[----:B---3--:R-:W-:-:S03]  /*3ff0*/  @P1 FMUL.FTZ R176, R176, R161 ;  /* 0x000000a1b0b01220 */ /* 0x008fc60000410000 */
[----:B------:R-:W0:Y:S01]  /*4000*/  SHFL.IDX PT, R178, R31, RZ, 0x1f ;  /* 0x00001fff1fb27589 */ /* 0x000e2200000e0000 */
[----:B------:R-:W-:-:S03]  /*4010*/  ISETP.GE.AND P1, PT, R50, 0x10, PT ;  /* 0x000000103200780c */ /* 0x000fc60003f26270 */
[----:B------:R-:W1:Y:S04]  /*4020*/  SHFL.UP PT, R154, R165, 0x10, RZ ;  /* 0x06000000a59a7989 */ /* 0x000e6800000e00ff */
[----:B------:R-:W2:Y:S04]  /*4030*/  SHFL.UP PT, R161, R176, 0x10, RZ ;  /* 0x06000000b0a17989 */ /* 0x000ea800000e00ff */
[----:B------:R-:W-:Y:S04]  /*4040*/  SHFL.IDX PT, R184, R169, RZ, 0x1f ;  /* 0x00001fffa9b87589 */ /* 0x000fe800000e0000 */
[----:B------:R-:W3:Y:S01]  /*4050*/  SHFL.IDX PT, R183, R182, RZ, 0x1f ;  /* 0x00001fffb6b77589 */ /* 0x000ee200000e0000 */
[----:B0-----:R-:W-:-:S02]  /*4060*/  @P3 FFMA.FTZ R178, R181, R178, R188 ;  /* 0x000000b2b5b23223 */ /* 0x001fc400000100bc */
[----:B-1----:R-:W-:Y:S02]  /*4070*/  @P1 FFMA.FTZ R165, R176, R154, R165 ;  /* 0x0000009ab0a51223 */ /* 0x002fe400000100a5 */
[----:B------:R-:W-:Y:S02]  /*4080*/  FFMA.FTZ R159, R178, R159, R180 ;  /* 0x0000009fb29f7223 */ /* 0x000fe400000100b4 */
[----:B--2---:R-:W-:Y:S01]  /*4090*/  @P1 FMUL.FTZ R176, R176, R161 ;  /* 0x000000a1b0b01220 */ /* 0x004fe20000410000 */
[----:B-----5:R0:W-:Y:S01]  /*40a0*/  SHFL.IDX PT, R180, R156, RZ, 0x1f ;  /* 0x00001fff9cb47589 */ /* 0x0201e200000e0000 */
[----:B------:R-:W-:-:S03]  /*40b0*/  FFMA.FTZ R161, R140, R159, R189 ;  /* 0x0000009f8ca17223 */ /* 0x000fc600000100bd */
[----:B------:R1:W-:Y:S01]  /*40c0*/  SHFL.UP PT, R181, R165, 0x1, RZ ;  /* 0x04200000a5b57989 */ /* 0x0003e200000e00ff */
[----:B------:R-:W-:Y:S02]  /*40d0*/  FFMA.FTZ R154, R146, R161, R163 ;  /* 0x000000a1929a7223 */ /* 0x000fe400000100a3 */
[----:B---3--:R-:W-:Y:S01]  /*40e0*/  FFMA.FTZ R31, R183, R31, R184 ;  /* 0x0000001fb71f7223 */ /* 0x008fe200000100b8 */
[----:B------:R-:W2:Y:S01]  /*40f0*/  SHFL.UP PT, R178, R176, 0x1, RZ ;  /* 0x04200000b0b27989 */ /* 0x000ea200000e00ff */
[-C--:B------:R-:W-:Y:S02]  /*4100*/  FFMA.FTZ R169, R141, R154.reuse, R187 ;  /* 0x0000009a8da97223 */ /* 0x080fe400000100bb */
[----:B------:R-:W-:Y:S02]  /*4110*/  FMUL.FTZ R191, R93, R154 ;  /* 0x0000009a5dbf7220 */ /* 0x000fe40000410000 */
[----:B0-----:R-:W-:Y:S02]  /*4120*/  FFMA.FTZ R156, R142, R169, R185 ;  /* 0x000000a98e9c7223 */ /* 0x001fe400000100b9 */
[----:B------:R-:W-:-:S02]  /*4130*/  FMUL.FTZ R30, R183, R30 ;  /* 0x0000001eb71e7220 */ /* 0x000fc40000410000 */
[----:B------:R-:W-:Y:S02]  /*4140*/  FMUL.FTZ R193, R126, R191 ;  /* 0x000000bf7ec17220 */ /* 0x000fe40000410000 */
[----:B-1----:R-:W-:Y:S01]  /*4150*/  FFMA.FTZ R165, R143, R156, R162 ;  /* 0x0000009c8fa57223 */ /* 0x002fe200000100a2 */
[----:B------:R0:W-:Y:S01]  /*4160*/  @!P6 STS.64 [R129.X8+0x10f8], R30 ;  /* 0x0010f81e8100e388 */ /* 0x0001e20000008a00 */
[----:B------:R-:W-:Y:S02]  /*4170*/  FMUL.FTZ R182, R94, R161 ;  /* 0x000000a15eb67220 */ /* 0x000fe40000410000 */
[-C--:B------:R-:W-:Y:S01]  /*4180*/  FFMA.FTZ R163, R144, R165.reuse, R167 ;  /* 0x000000a590a37223 */ /* 0x080fe200000100a7 */
[----:B------:R1:W-:Y:S01]  /*4190*/  STS [R52.X4+0x234], R193 ;  /* 0x000234c134007388 */ /* 0x0003e20000004800 */
[----:B------:R-:W-:Y:S02]  /*41a0*/  FMUL.FTZ R162, R90, R165 ;  /* 0x000000a55aa27220 */ /* 0x000fe40000410000 */
[----:B------:R-:W-:-:S02]  /*41b0*/  FFMA.FTZ R167, R152, R163, R186 ;  /* 0x000000a398a77223 */ /* 0x000fc400000100ba */
[----:B------:R-:W-:Y:S02]  /*41c0*/  FMUL.FTZ R185, R91, R156 ;  /* 0x0000009c5bb97220 */ /* 0x000fe40000410000 */
[----:B------:R-:W-:Y:S02]  /*41d0*/  FMUL.FTZ R183, R135, R182 ;  /* 0x000000b687b77220 */ /* 0x000fe40000410000 */
[----:B--2---:R-:W-:Y:S02]  /*41e0*/  @P2 FFMA.FTZ R180, R178, R180, R181 ;  /* 0x000000b4b2b42223 */ /* 0x004fe400000100b5 */
[----:B0-----:R-:W-:Y:S01]  /*41f0*/  FMUL.FTZ R30, R88, R167 ;  /* 0x000000a7581e7220 */ /* 0x001fe20000410000 */
[----:B------:R0:W-:Y:S01]  /*4200*/  STS [R52.X4+0x238], R183 ;  /* 0x000238b734007388 */ /* 0x0001e20000004800 */
[----:B-1----:R-:W-:Y:S02]  /*4210*/  FFMA.FTZ R193, R33, R180, R174 ;  /* 0x000000b421c17223 */ /* 0x002fe400000100ae */
[----:B------:R-:W-:-:S02]  /*4220*/  FMUL.FTZ R31, R133, R30 ;  /* 0x0000001e851f7220 */ /* 0x000fc40000410000 */
[-C--:B------:R-:W-:Y:S02]  /*4230*/  FFMA.FTZ R179, R152, R193.reuse, R179 ;  /* 0x000000c198b37223 */ /* 0x080fe400000100b3 */
[----:B------:R-:W-:Y:S01]  /*4240*/  FFMA.FTZ R152, R96, R193, RZ ;  /* 0x000000c160987223 */ /* 0x000fe200000100ff */
[----:B------:R1:W-:Y:S01]  /*4250*/  STS [R52.X4+0x220], R31 ;  /* 0x0002201f34007388 */ /* 0x0003e20000004800 */
[----:B------:R-:W-:Y:S02]  /*4260*/  FFMA.FTZ R144, R144, R179, R177 ;  /* 0x000000b390907223 */ /* 0x000fe400000100b1 */
[----:B------:R-:W-:Y:S02]  /*4270*/  FFMA.FTZ R155, R128, -R155, R193 ;  /* 0x8000009b809b7223 */ /* 0x000fe400000100c1 */
[----:B------:R-:W-:Y:S02]  /*4280*/  FMUL.FTZ R181, R89, R163 ;  /* 0x000000a359b57220 */ /* 0x000fe40000410000 */
[----:B------:R-:W-:-:S02]  /*4290*/  FFMA.FTZ R153, R130, -R153, R179 ;  /* 0x8000009982997223 */ /* 0x000fc400000100b3 */
[----:B------:R-:W-:Y:S02]  /*42a0*/  FFMA.FTZ R152, R97, R179, R152 ;  /* 0x000000b361987223 */ /* 0x000fe40000010098 */
[----:B------:R-:W-:Y:S02]  /*42b0*/  FFMA.FTZ R143, R143, R144, R158 ;  /* 0x000000908f8f7223 */ /* 0x000fe4000001009e */
[----:B------:R-:W-:Y:S02]  /*42c0*/  FFMA.FTZ R30, R155, R30, RZ ;  /* 0x0000001e9b1e7223 */ /* 0x000fe400000100ff */
[----:B------:R-:W-:Y:S02]  /*42d0*/  FFMA.FTZ R151, R132, -R151, R144 ;  /* 0x8000009784977223 */ /* 0x000fe40000010090 */
[----:B------:R-:W-:Y:S01]  /*42e0*/  FFMA.FTZ R152, R99, R144, R152 ;  /* 0x0000009063987223 */ /* 0x000fe20000010098 */
[----:B------:R-:W-:Y:S01]  /*42f0*/  IADD3 R144, -R2, c[0x0][0x168], -R41 ;  /* 0x00005a0002907a10 */ /* 0x000fe20007ffe929 */
[----:B------:R-:W-:-:S02]  /*4300*/  FFMA.FTZ R142, R142, R143, R171 ;  /* 0x0000008f8e8e7223 */ /* 0x000fc400000100ab */
[----:B------:R-:W-:Y:S01]  /*4310*/  FFMA.FTZ R30, R153, R181, R30 ;  /* 0x000000b5991e7223 */ /* 0x000fe2000001001e */
[----:B------:R-:W-:Y:S01]  /*4320*/  ISETP.GE.AND P1, PT, R144, 0x1, PT ;  /* 0x000000019000780c */ /* 0x000fe20003f26270 */
[----:B------:R-:W-:Y:S01]  /*4330*/  FFMA.FTZ R149, R134, -R149, R143 ;  /* 0x8000009586957223 */ /* 0x000fe2000001008f */
[----:B------:R-:W-:Y:S01]  /*4340*/  ISETP.GE.AND P2, PT, R144, 0x21, PT ;  /* 0x000000219000780c */ /* 0x000fe20003f46270 */
[----:B------:R-:W-:Y:S02]  /*4350*/  FFMA.FTZ R152, R101, R143, R152 ;  /* 0x0000008f65987223 */ /* 0x000fe40000010098 */
[----:B------:R-:W-:Y:S02]  /*4360*/  FFMA.FTZ R141, R141, R142, R160 ;  /* 0x0000008e8d8d7223 */ /* 0x000fe400000100a0 */
[----:B------:R-:W-:Y:S02]  /*4370*/  FFMA.FTZ R30, R151, R162, R30 ;  /* 0x000000a2971e7223 */ /* 0x000fe4000001001e */
[----:B------:R-:W-:-:S02]  /*4380*/  FMUL.FTZ R184, R95, R159 ;  /* 0x0000009f5fb87220 */ /* 0x000fc40000410000 */
[----:B------:R-:W-:Y:S02]  /*4390*/  FMUL.FTZ R176, R92, R169 ;  /* 0x000000a95cb07220 */ /* 0x000fe40000410000 */
[----:B------:R-:W-:Y:S02]  /*43a0*/  FFMA.FTZ R145, R136, -R145, R142 ;  /* 0x8000009188917223 */ /* 0x000fe4000001008e */
[----:B------:R-:W-:Y:S01]  /*43b0*/  FFMA.FTZ R152, R103, R142, R152 ;  /* 0x0000008e67987223 */ /* 0x000fe20000010098 */
[C---:B------:R-:W-:Y:S01]  /*43c0*/  SHF.L.U64.HI R142, R127.reuse, 0x2, R116 ;  /* 0x000000027f8e7819 */ /* 0x040fe20000010274 */
[----:B------:R-:W-:Y:S01]  /*43d0*/  FFMA.FTZ R146, R146, R141, R173 ;  /* 0x0000008d92927223 */ /* 0x000fe200000100ad */
[----:B------:R-:W-:Y:S01]  /*43e0*/  SHF.L.U32 R173, R127, 0x2, RZ ;  /* 0x000000027fad7819 */ /* 0x000fe200000006ff */
[----:B------:R-:W-:Y:S02]  /*43f0*/  FFMA.FTZ R30, R149, R185, R30 ;  /* 0x000000b9951e7223 */ /* 0x000fe4000001001e */
[----:B------:R-:W-:-:S02]  /*4400*/  FMUL.FTZ R195, R122, R184 ;  /* 0x000000b87ac37220 */ /* 0x000fc40000410000 */
[----:B------:R-:W-:Y:S02]  /*4410*/  FMUL.FTZ R189, R137, R176 ;  /* 0x000000b089bd7220 */ /* 0x000fe40000410000 */
[----:B------:R-:W-:Y:S01]  /*4420*/  FMUL.FTZ R187, R124, R185 ;  /* 0x000000b97cbb7220 */ /* 0x000fe20000410000 */
[----:B------:R1:W-:Y:S01]  /*4430*/  STS [R52.X4+0x23c], R195 ;  /* 0x00023cc334007388 */ /* 0x0003e20000004800 */
[----:B0-----:R-:W-:Y:S02]  /*4440*/  FMUL.FTZ R183, R131, R162 ;  /* 0x000000a283b77220 */ /* 0x001fe40000410000 */
[----:B------:R-:W-:Y:S01]  /*4450*/  FMUL.FTZ R33, R120, R181 ;  /* 0x000000b578217220 */ /* 0x000fe20000410000 */
[----:B------:R1:W-:Y:S01]  /*4460*/  STS [R52.X4+0x230], R189 ;  /* 0x000230bd34007388 */ /* 0x0003e20000004800 */
[----:B------:R-:W-:Y:S02]  /*4470*/  FFMA.FTZ R147, R138, -R147, R141 ;  /* 0x800000938a937223 */ /* 0x000fe4000001008d */
[----:B------:R-:W-:Y:S01]  /*4480*/  FFMA.FTZ R152, R105, R141, R152 ;  /* 0x0000008d69987223 */ /* 0x000fe20000010098 */
[----:B------:R1:W-:Y:S01]  /*4490*/  STS [R52.X4+0x22c], R187 ;  /* 0x00022cbb34007388 */ /* 0x0003e20000004800 */
[----:B------:R-:W-:-:S02]  /*44a0*/  FFMA.FTZ R140, R140, R146, R175 ;  /* 0x000000928c8c7223 */ /* 0x000fc400000100af */
[----:B------:R-:W-:Y:S01]  /*44b0*/  FFMA.FTZ R30, R145, R176, R30 ;  /* 0x000000b0911e7223 */ /* 0x000fe2000001001e */
[----:B------:R1:W-:Y:S01]  /*44c0*/  STS [R52.X4+0x228], R183 ;  /* 0x000228b734007388 */ /* 0x0003e20000004800 */
[----:B------:R-:W-:Y:S02]  /*44d0*/  FFMA.FTZ R141, R139, -R150, R146 ;  /* 0x800000968b8d7223 */ /* 0x000fe40000010092 */
[----:B------:R-:W-:Y:S01]  /*44e0*/  FFMA.FTZ R146, R107, R146, R152 ;  /* 0x000000926b927223 */ /* 0x000fe20000010098 */
[----:B------:R1:W-:Y:S01]  /*44f0*/  STS [R52.X4+0x224], R33 ;  /* 0x0002242134007388 */ /* 0x0003e20000004800 */
[----:B------:R-:W-:Y:S02]  /*4500*/  FFMA.FTZ R30, R147, R191, R30 ;  /* 0x000000bf931e7223 */ /* 0x000fe4000001001e */
[----:B------:R-:W-:Y:S02]  /*4510*/  FFMA.FTZ R157, R148, -R157, R140 ;  /* 0x8000009d949d7223 */ /* 0x000fe4000001008c */
[----:B------:R-:W-:-:S02]  /*4520*/  FFMA.FTZ R146, R109, R140, R146 ;  /* 0x0000008c6d927223 */ /* 0x000fc40000010092 */
[----:B------:R-:W-:Y:S02]  /*4530*/  FFMA.FTZ R150, R141, R182, R30 ;  /* 0x000000b68d967223 */ /* 0x000fe4000001001e */
[----:B------:R-:W-:Y:S02]  /*4540*/  IMAD R142, R142, c[0x0][0x2b0], RZ ;  /* 0x0000ac008e8e7a24 */ /* 0x000fe400078e02ff */
[----:B------:R-:W-:Y:S01]  /*4550*/  FMUL.FTZ R171, R157, R184 ;  /* 0x000000b89dab7220 */ /* 0x000fe20000410000 */
        /* <DEDUP_REMOVED lines=11> */
.L_x_7009:
[----:B-1----:R-:W-:Y:S05]  /*4610*/  BSYNC B0 ;  /* 0x0000000000007941 */ /* 0x002fea0003800000 */
.L_x_7008:
        /* <DEDUP_REMOVED lines=8> */
.L_x_7011:
[----:B------:R-:W-:Y:S05]  /*46a0*/  BSYNC B0 ;  /* 0x0000000000007941 */ /* 0x000fea0003800000 */
.L_x_7010:
        /* <DEDUP_REMOVED lines=12> */
.L_x_7013:
[----:B-1----:R-:W-:Y:S05]  /*4770*/  BSYNC B0 ;  /* 0x0000000000007941 */ /* 0x002fea0003800000 */
.L_x_7012:
[----:B--2---:R1:W2:Y:S01]  /*4780*/  LDS R33, [R55.X4+0x3a0] ;  /* 0x0003a00037217984 */ /* 0x0042a20000004800 */
[----:B------:R-:W-:Y:S01]  /*4790*/  BSSY B0, `(.L_x_7014) ;  /* 0x0000005000007945 */ /* 0x000fe20003800000 */
[----:B------:R-:W-:Y:S05]  /*47a0*/  @!P1 BRA `(.L_x_7015) ;  /* 0x0000003000009947 */ /* 0x000fea0003800000 */
[----:B------:R-:W-:-:S05]  /*47b0*/  IMAD.WIDE.U32 R30, R173, c[0x0][0x2b0], R22 ;  /* 0x0000ac00ad1e7a25 */ /* 0x000fca00078e0016 */
[----:B------:R-:W-:-:S05]  /*47c0*/  IADD3 R31, R171, R31, RZ ;  /* 0x0000001fab1f7210 */ /* 0x000fca0007ffe0ff */
[----:B--2---:R2:W-:Y:S02]  /*47d0*/  RED.E.ADD.F32.FTZ.RN.STRONG.GPU [R30.64], R33 ;  /* 0x000000211e00798e */ /* 0x0045e4000c10e784 */
.L_x_7015:
[----:B------:R-:W-:Y:S05]  /*47e0*/  BSYNC B0 ;  /* 0x0000000000007941 */ /* 0x000fea0003800000 */
.L_x_7014:
[----:B--2---:R2:W3:Y:S01]  /*47f0*/  LDS R33, [R56.X4+0x420] ;  /* 0x0004200038217984 */ /* 0x0044e20000004800 */
[----:B------:R-:W-:Y:S01]  /*4800*/  BSSY B0, `(.L_x_7016) ;  /* 0x0000005000007945 */ /* 0x000fe20003800000 */
[----:B------:R-:W-:Y:S05]  /*4810*/  @!P2 BRA `(.L_x_7017) ;  /* 0x000000300000a947 */ /* 0x000fea0003800000 */
[----:B------:R-:W-:-:S04]  /*4820*/  IMAD.WIDE.U32 R30, R173, c[0x0][0x2b0], R20 ;  /* 0x0000ac00ad1e7a25 */ /* 0x000fc800078e0014 */
[----:B------:R-:W-:-:S05]  /*4830*/  IMAD.IADD R31, R171, 0x1, R31 ;  /* 0x00000001ab1f7824 */ /* 0x000fca00078e021f */
[----:B---3--:R3:W-:Y:S02]  /*4840*/  RED.E.ADD.F32.FTZ.RN.STRONG.GPU [R30.64], R33 ;  /* 0x000000211e00798e */ /* 0x0087e4000c10e784 */
.L_x_7017:
[----:B------:R-:W-:Y:S05]  /*4850*/  BSYNC B0 ;  /* 0x0000000000007941 */ /* 0x000fea0003800000 */
.L_x_7016:
[----:B---3--:R3:W4:Y:S01]  /*4860*/  LDS R33, [R57.X4+0x4a0] ;  /* 0x0004a00039217984 */ /* 0x0087220000004800 */
[----:B------:R-:W-:Y:S01]  /*4870*/  BSSY B0, `(.L_x_7018) ;  /* 0x0000005000007945 */ /* 0x000fe20003800000 */
[----:B------:R-:W-:Y:S05]  /*4880*/  @!P3 BRA `(.L_x_7019) ;  /* 0x000000300000b947 */ /* 0x000fea0003800000 */
[----:B------:R-:W-:-:S05]  /*4890*/  IMAD.WIDE.U32 R30, R173, c[0x0][0x2b0], R18 ;  /* 0x0000ac00ad1e7a25 */ /* 0x000fca00078e0012 */
[----:B------:R-:W-:-:S05]  /*48a0*/  IADD3 R31, R171, R31, RZ ;  /* 0x0000001fab1f7210 */ /* 0x000fca0007ffe0ff */
[----:B----4-:R4:W-:Y:S02]  /*48b0*/  RED.E.ADD.F32.FTZ.RN.STRONG.GPU [R30.64], R33 ;  /* 0x000000211e00798e */ /* 0x0109e4000c10e784 */
.L_x_7019:
[----:B------:R-:W-:Y:S05]  /*48c0*/  BSYNC B0 ;  /* 0x0000000000007941 */ /* 0x000fea0003800000 */
.L_x_7018:
[----:B------:R0:W1:Y:S01]  /*48d0*/  LDS R143, [R58.X4+0x520] ;  /* 0x000520003a8f7984 */ /* 0x0000620000004800 */
[----:B------:R-:W-:Y:S01]  /*48e0*/  BSSY B0, `(.L_x_7020) ;  /* 0x0000006000007945 */ /* 0x000fe20003800000 */
[----:B----4-:R-:W-:Y:S01]  /*48f0*/  IMAD.WIDE.U32 R30, R173, c[0x0][0x2b0], R14 ;  /* 0x0000ac00ad1e7a25 */ /* 0x010fe200078e000e */
[----:B------:R-:W-:Y:S05]  /*4900*/  @!P4 BRA `(.L_x_7021) ;  /* 0x000000300000c947 */ /* 0x000fea0003800000 */
[----:B------:R-:W-:-:S04]  /*4910*/  IMAD.WIDE.U32 R32, R173, c[0x0][0x2b0], R16 ;  /* 0x0000ac00ad207a25 */ /* 0x000fc800078e0010 */
[----:B------:R-:W-:-:S05]  /*4920*/  IMAD.IADD R33, R171, 0x1, R33 ;  /* 0x00000001ab217824 */ /* 0x000fca00078e0221 */
[----:B-1----:R1:W-:Y:S02]  /*4930*/  RED.E.ADD.F32.FTZ.RN.STRONG.GPU [R32.64], R143 ;  /* 0x0000008f2000798e */ /* 0x0023e4000c10e784 */
.L_x_7021:
[----:B------:R-:W-:Y:S05]  /*4940*/  BSYNC B0 ;  /* 0x0000000000007941 */ /* 0x000fea0003800000 */
.L_x_7020:
[----:B-1----:R1:W4:Y:S01]  /*4950*/  LDS R33, [R59.X4+0x5a0] ;  /* 0x0005a0003b217984 */ /* 0x0023220000004800 */
[----:B------:R-:W-:Y:S01]  /*4960*/  BSSY B0, `(.L_x_7022) ;  /* 0x0000004000007945 */ /* 0x000fe20003800000 */
[----:B------:R-:W-:Y:S05]  /*4970*/  @!P5 BRA `(.L_x_7023) ;  /* 0x000000200000d947 */ /* 0x000fea0003800000 */
[----:B------:R-:W-:-:S05]  /*4980*/  IADD3 R31, R171, R31, RZ ;  /* 0x0000001fab1f7210 */ /* 0x000fca0007ffe0ff */
[----:B----4-:R4:W-:Y:S02]  /*4990*/  RED.E.ADD.F32.FTZ.RN.STRONG.GPU [R30.64], R33 ;  /* 0x000000211e00798e */ /* 0x0109e4000c10e784 */
.L_x_7023:
[----:B------:R-:W-:Y:S05]  /*49a0*/  BSYNC B0 ;  /* 0x0000000000007941 */ /* 0x000fea0003800000 */
.L_x_7022:
[----:B----4-:R-:W4:Y:S01]  /*49b0*/  SHFL.DOWN PT, R31, R150, 0x1, 0x1f ;  /* 0x08201f00961f7f89 */ /* 0x010f2200000e0000 */
[----:B------:R-:W-:Y:S01]  /*49c0*/  ISETP.GT.AND P1, PT, R50, 0x1e, PT ;  /* 0x0000001e3200780c */ /* 0x000fe20003f24270 */
[-C--:B------:R-:W-:Y:S01]  /*49d0*/  FMUL.FTZ R30, R118, R169.reuse ;  /* 0x000000a9761e7220 */ /* 0x080fe20000410000 */
[----:B------:R-:W-:Y:S01]  /*49e0*/  ISETP.NE.AND P2, PT, R50, RZ, PT ;  /* 0x000000ff3200720c */ /* 0x000fe20003f45270 */
[----:B------:R-:W5:Y:S01]  /*49f0*/  SHFL.DOWN PT, R33, R146, 0x1, 0x1f ;  /* 0x08201f0092217f89 */ /* 0x000f6200000e0000 */
[----:B------:R-:W-:Y:S01]  /*4a00*/  FMUL.FTZ R136, R136, R169 ;  /* 0x000000a988887220 */ /* 0x000fe20000410000 */
[----:B------:R-:W-:Y:S01]  /*4a10*/  ISETP.NE.AND P3, PT, R41, RZ, PT ;  /* 0x000000ff2900720c */ /* 0x000fe20003f65270 */
[----:B------:R-:W-:Y:S01]  /*4a20*/  FMUL.FTZ R30, R145, R30 ;  /* 0x0000001e911e7220 */ /* 0x000fe20000410000 */
[----:B------:R-:W-:Y:S01]  /*4a30*/  BSSY B0, `(.L_x_7024) ;  /* 0x0000051000007945 */ /* 0x000fe20003800000 */
[----:B------:R-:W-:Y:S02]  /*4a40*/  FMUL.FTZ R140, R139, R161 ;  /* 0x000000a18b8c7220 */ /* 0x000fe40000410000 */
[----:B------:R-:W-:-:S02]  /*4a50*/  FMUL.FTZ R139, R138, R154 ;  /* 0x0000009a8a8b7220 */ /* 0x000fc40000410000 */
[C---:B------:R-:W-:Y:S02]  /*4a60*/  FMUL.FTZ R144, R118.reuse, R159 ;  /* 0x0000009f76907220 */ /* 0x040fe40000410000 */
        /* <DEDUP_REMOVED lines=13> */
[----:B------:R-:W-:Y:S02]  /*4b40*/  FMUL.FTZ R154, R147, R154 ;  /* 0x0000009a939a7220 */ /* 0x000fe40000410000 */
[----:B------:R-:W-:Y:S02]  /*4b50*/  FMUL.FTZ R142, R141, R142 ;  /* 0x0000008e8d8e7220 */ /* 0x000fe40000410000 */
[----:B------:R-:W-:Y:S02]  /*4b60*/  FMUL.FTZ R144, R157, R144 ;  /* 0x000000909d907220 */ /* 0x000fe40000410000 */
[----:B------:R-:W-:Y:S02]  /*4b70*/  FMUL.FTZ R32, R153, R32 ;  /* 0x0000002099207220 */ /* 0x000fe40000410000 */
[-C--:B------:R-:W-:Y:S02]  /*4b80*/  FFMA.FTZ R102, R93, R139.reuse, R102 ;  /* 0x0000008b5d667223 */ /* 0x080fe40000010066 */
[----:B------:R-:W-:-:S02]  /*4b90*/  FFMA.FTZ R139, R126, R139, R154 ;  /* 0x0000008b7e8b7223 */ /* 0x000fc4000001009a */
[-C--:B------:R-:W-:Y:S02]  /*4ba0*/  FFMA.FTZ R135, R135, R140.reuse, R142 ;  /* 0x0000008c87877223 */ /* 0x080fe4000001008e */
[----:B------:R-:W-:Y:S02]  /*4bb0*/  FFMA.FTZ R144, R122, R143, R144 ;  /* 0x0000008f7a907223 */ /* 0x000fe40000010090 */
[----:B------:R-:W-:Y:S02]  /*4bc0*/  FFMA.FTZ R117, R94, R140, R117 ;  /* 0x0000008c5e757223 */ /* 0x000fe40000010075 */
[----:B----4-:R-:W-:Y:S02]  /*4bd0*/  @!P1 FADD.FTZ R150, R150, R31 ;  /* 0x0000001f96969221 */ /* 0x010fe40000010000 */
[----:B------:R-:W-:Y:S02]  /*4be0*/  FADD.FTZ R119, R136, R119 ;  /* 0x0000007788777221 */ /* 0x000fe40000010000 */
[----:B-----5:R-:W-:Y:S01]  /*4bf0*/  @!P1 FADD.FTZ R146, R146, R33 ;  /* 0x0000002192929221 */ /* 0x020fe20000010000 */
[----:B------:R-:W4:Y:S01]  /*4c00*/  SHFL.DOWN PT, R31, R150, 0x4, 0x1f ;  /* 0x08801f00961f7f89 */ /* 0x000f2200000e0000 */
[----:B------:R-:W-:Y:S01]  /*4c10*/  ISETP.GT.AND P1, PT, R50, 0x1b, PT ;  /* 0x0000001b3200780c */ /* 0x000fe20003f24270 */
[----:B------:R-:W-:-:S02]  /*4c20*/  FADD.FTZ R108, R139, R108 ;  /* 0x0000006c8b6c7221 */ /* 0x000fc40000010000 */
[----:B------:R-:W5:Y:S01]  /*4c30*/  SHFL.DOWN PT, R33, R146, 0x4, 0x1f ;  /* 0x08801f0092217f89 */ /* 0x000f6200000e0000 */
[----:B------:R-:W-:Y:S02]  /*4c40*/  FFMA.FTZ R113, R90, R132, R113 ;  /* 0x000000845a717223 */ /* 0x000fe40000010071 */
[----:B------:R-:W-:Y:S02]  /*4c50*/  FFMA.FTZ R104, R95, R143, R104 ;  /* 0x0000008f5f687223 */ /* 0x000fe40000010068 */
[----:B------:R-:W-:Y:S02]  /*4c60*/  FADD.FTZ R106, R135, R106 ;  /* 0x0000006a876a7221 */ /* 0x000fe40000010000 */
[----:B------:R-:W-:Y:S02]  /*4c70*/  FFMA.FTZ R111, R88, R128, R111 ;  /* 0x00000080586f7223 */ /* 0x000fe4000001006f */
[----:B------:R-:W-:Y:S02]  /*4c80*/  FADD.FTZ R125, R144, R125 ;  /* 0x0000007d907d7221 */ /* 0x000fe40000010000 */
[----:B----4-:R-:W-:-:S02]  /*4c90*/  @!P1 FADD.FTZ R150, R150, R31 ;  /* 0x0000001f96969221 */ /* 0x010fc40000010000 */
[----:B-----5:R-:W-:-:S03]  /*4ca0*/  @!P1 FADD.FTZ R146, R146, R33 ;  /* 0x0000002192929221 */ /* 0x020fc60000010000 */
[----:B------:R-:W4:Y:S01]  /*4cb0*/  SHFL.DOWN PT, R31, R150, 0x8, 0x1f ;  /* 0x09001f00961f7f89 */ /* 0x000f2200000e0000 */
[----:B------:R-:W-:-:S03]  /*4cc0*/  ISETP.GT.AND P1, PT, R50, 0x17, PT ;  /* 0x000000173200780c */ /* 0x000fc60003f24270 */
[----:B------:R-:W5:Y:S10]  /*4cd0*/  SHFL.DOWN PT, R33, R146, 0x8, 0x1f ;  /* 0x09001f0092217f89 */ /* 0x000f7400000e0000 */
[----:B----4-:R-:W-:-:S02]  /*4ce0*/  @!P1 FADD.FTZ R150, R150, R31 ;  /* 0x0000001f96969221 */ /* 0x010fc40000010000 */
[-C--:B------:R-:W-:Y:S02]  /*4cf0*/  FMUL.FTZ R31, R134, R156.reuse ;  /* 0x0000009c861f7220 */ /* 0x080fe40000410000 */
[----:B-----5:R-:W-:Y:S01]  /*4d00*/  @!P1 FADD.FTZ R146, R146, R33 ;  /* 0x0000002192929221 */ /* 0x020fe20000010000 */
[----:B------:R-:W4:Y:S01]  /*4d10*/  SHFL.DOWN PT, R145, R150, 0x10, 0x1f ;  /* 0x0a001f0096917f89 */ /* 0x000f2200000e0000 */
[----:B------:R-:W-:Y:S01]  /*4d20*/  ISETP.GT.AND P1, PT, R50, 0xf, PT ;  /* 0x0000000f3200780c */ /* 0x000fe20003f24270 */
[C---:B------:R-:W-:Y:S02]  /*4d30*/  FMUL.FTZ R156, R118.reuse, R156 ;  /* 0x0000009c769c7220 */ /* 0x040fe40000410000 */
[----:B------:R-:W5:Y:S01]  /*4d40*/  SHFL.DOWN PT, R169, R146, 0x10, 0x1f ;  /* 0x0a001f0092a97f89 */ /* 0x000f6200000e0000 */
[----:B------:R-:W-:Y:S02]  /*4d50*/  FMUL.FTZ R134, R118, R165 ;  /* 0x000000a576867220 */ /* 0x000fe40000410000 */
[----:B------:R-:W-:-:S02]  /*4d60*/  FMUL.FTZ R156, R149, R156 ;  /* 0x0000009c959c7220 */ /* 0x000fc40000410000 */
[----:B------:R-:W-:Y:S02]  /*4d70*/  FMUL.FTZ R118, R118, R167 ;  /* 0x000000a776767220 */ /* 0x000fe40000410000 */
[-C--:B------:R-:W-:Y:S02]  /*4d80*/  FFMA.FTZ R100, R91, R31.reuse, R100 ;  /* 0x0000001f5b647223 */ /* 0x080fe40000010064 */
[----:B------:R-:W-:Y:S02]  /*4d90*/  FFMA.FTZ R137, R124, R31, R156 ;  /* 0x0000001f7c897223 */ /* 0x000fe4000001009c */
[----:B------:R-:W-:Y:S02]  /*4da0*/  FMUL.FTZ R33, R130, R163 ;  /* 0x000000a382217220 */ /* 0x000fe40000410000 */
[----:B------:R-:W-:Y:S02]  /*4db0*/  FMUL.FTZ R134, R151, R134 ;  /* 0x0000008697867220 */ /* 0x000fe40000410000 */
[----:B------:R-:W-:-:S02]  /*4dc0*/  FMUL.FTZ R118, R155, R118 ;  /* 0x000000769b767220 */ /* 0x000fc40000410000 */
[-C--:B------:R-:W-:Y:S02]  /*4dd0*/  FFMA.FTZ R98, R89, R33.reuse, R98 ;  /* 0x0000002159627223 */ /* 0x080fe40000010062 */
[----:B------:R-:W-:Y:S02]  /*4de0*/  FFMA.FTZ R134, R131, R132, R134 ;  /* 0x0000008483867223 */ /* 0x000fe40000010086 */
[----:B----4-:R-:W-:Y:S02]  /*4df0*/  @!P1 FADD.FTZ R150, R150, R145 ;  /* 0x0000009196969221 */ /* 0x010fe40000010000 */
[----:B------:R-:W-:Y:S02]  /*4e00*/  FFMA.FTZ R33, R120, R33, R32 ;  /* 0x0000002178217223 */ /* 0x000fe40000010020 */
[----:B-----5:R-:W-:Y:S01]  /*4e10*/  @!P1 FADD.FTZ R146, R146, R169 ;  /* 0x000000a992929221 */ /* 0x020fe20000010000 */
[----:B------:R-:W-:Y:S01]  /*4e20*/  MOV R30, R150 ;  /* 0x00000096001e7202 */ /* 0x000fe20000000f00 */
[----:B------:R-:W-:-:S02]  /*4e30*/  FFMA.FTZ R118, R133, R128, R118 ;  /* 0x0000008085767223 */ /* 0x000fc40000010076 */
[----:B------:R-:W-:Y:S02]  /*4e40*/  IMAD.MOV.U32 R31, RZ, RZ, R146 ;  /* 0x000000ffff1f7224 */ /* 0x000fe400078e0092 */
[----:B------:R-:W-:Y:S02]  /*4e50*/  FADD.FTZ R110, R137, R110 ;  /* 0x0000006e896e7221 */ /* 0x000fe40000010000 */
[----:B------:R-:W-:Y:S01]  /*4e60*/  FADD.FTZ R121, R134, R121 ;  /* 0x0000007986797221 */ /* 0x000fe20000010000 */
[----:B------:R4:W-:Y:S01]  /*4e70*/  @!P2 STS.64 [0x648], R30 ;  /* 0x0006481eff00a388 */ /* 0x0009e20000000a00 */
        /* <DEDUP_REMOVED lines=12> */
.L_x_7025:
[----:B----4-:R-:W-:Y:S05]  /*4f40*/  BSYNC B0 ;  /* 0x0000000000007941 */ /* 0x010fea0003800000 */
.L_x_7024:
[----:B------:R-:W-:Y:S02]  /*4f50*/  IADD3 R129, R129, 0x1, RZ ;  /* 0x0000000181817810 */ /* 0x000fe40007ffe0ff */
[----:B------:R-:W-:Y:S02]  /*4f60*/  IADD3 R127, P2, R127, 0x1, RZ ;  /* 0x000000017f7f7810 */ /* 0x000fe40007f5e0ff */
[----:B------:R-:W-:Y:S02]  /*4f70*/  ISETP.GE.AND P1, PT, R129, c[0x0][0x16c], PT ;  /* 0x00005b0081007a0c */ /* 0x000fe40003f26270 */
[----:B------:R-:W-:-:S11]  /*4f80*/  IADD3.X R116, RZ, R116, RZ, P2, !PT ;  /* 0x00000074ff747210 */ /* 0x000fd600017fe4ff */
[----:B------:R-:W-:Y:S01]  /*4f90*/  @P1 CALL.REL.NOINC `(.L_x_7005) ;  /* 0x0000001000001944 */ /* 0x000fe20003c00000 */
[----:B------:R-:W-:Y:S05]  /*4fa0*/  BRA `(.L_x_7026) ;  /* 0xffffe1b000007947 */ /* 0x000fea000383ffff */
.L_x_7005:
        /* <DEDUP_REMOVED lines=28> */
[----:B------:R-:W-:Y:S01]  /*5170*/  IMAD.IADD R3, R3, 0x1, R15 ;  /* 0x0000000103037824 */ /* 0x000fe200078e020f */
[----:B------:R-:W-:Y:S02]  /*5180*/  LEA R17, P4, R4, c[0x0][0x330], 0x1 ;  /* 0x0000cc0004117a11 */ /* 0x000fe400078808ff */
        /* <DEDUP_REMOVED lines=31> */
.L_x_7028:
[----:B------:R-:W-:Y:S05]  /*5380*/  BSYNC B0 ;  /* 0x0000000000007941 */ /* 0x000fea0003800000 */
.L_x_7027:
        /* <DEDUP_REMOVED lines=64> */
.L_x_7030:
[----:B------:R-:W-:Y:S05]  /*5790*/  BSYNC B0 ;  /* 0x0000000000007941 */ /* 0x000fea0003800000 */
.L_x_7029:
        /* <DEDUP_REMOVED lines=8> */
[----:B------:R-:W-:Y:S02]  /*5820*/  IADD3.X R13, R77, -0x1, RZ, P0, !PT ;  /* 0xffffffff4d0d7810 */ /* 0x000fe400007fe4ff */
[----:B------:R-:W-:-:S02]  /*5830*/  IADD3 R86, P0, R86, R2, RZ ;  /* 0x0000000256567210 */ /* 0x000fc40007f1e0ff */
[----:B------:R-:W-:Y:S02]  /*5840*/  IADD3.X R13, R13, c[0x0][0x344], RZ, P1, !PT ;  /* 0x0000d1000d0d7a10 */ /* 0x000fe40000ffe4ff */
        /* <DEDUP_REMOVED lines=27> */
.L_x_6999:
        /* <DEDUP_REMOVED lines=24> */
.L_x_7033:
[----:B0-----:R-:W-:Y:S05]  /*5b80*/  BSYNC B0 ;  /* 0x0000000000007941 */ /* 0x001fea0003800000 */
.L_x_7032:
        /* <DEDUP_REMOVED lines=23> */
.L_x_7035:
[----:B------:R-:W0:Y:S02]  /*5d00*/  S2R R15, SR_TID.X ;  /* 0x00000000000f7919 */ /* 0x000e240000002100 */
.L_x_7036:
[----:B0-----:R-:W-:Y:S05]  /*5d10*/  BSYNC B0 ;  /* 0x0000000000007941 */ /* 0x001fea0003800000 */
.L_x_7034:
        /* <DEDUP_REMOVED lines=10> */
.L_x_7037:
        /* <DEDUP_REMOVED lines=26> */
.L_x_7038:
        /* <DEDUP_REMOVED lines=10> */
.L_x_9109:


//--------------------- .text._Z25selective_scan_bwd_kernelI32Selective_Scan_bwd_kernel_traitsILi32ELi8ELb0ELb1ELb0ELb1ELb0EN3c108BFloat16EfEEv12SSMParamsBwd --------------------------
	.section	.text._Z25selective_scan_bwd_kernelI32Selective_Scan_bwd_kernel_traitsILi32ELi8ELb0ELb1ELb0ELb1ELb0EN3c108BFloat16EfEEv12SSMParamsBwd,"ax",@progbits
	.sectioninfo	@"SHI_REGISTERS=188"
	.align	128
        .global         _Z25selective_scan_bwd_kernelI32Selective_Scan_bwd_kernel_traitsILi32ELi8ELb0ELb1ELb0ELb1ELb0EN3c108BFloat16EfEEv12SSMParamsBwd
        .type           _Z25selective_scan_bwd_kernelI32Selective_Scan_bwd_kernel_traitsILi32ELi8ELb0ELb1ELb0ELb1ELb0EN3c108BFloat16EfEEv12SSMParamsBwd,@function
        .size           _Z25selective_scan_bwd_kernelI32Selective_Scan_bwd_kernel_traitsILi32ELi8ELb0ELb1ELb0ELb1ELb0EN3c108BFloat16EfEEv12SSMParamsBwd,(.L_x_9110 - _Z25selective_scan_bwd_kernelI32Selective_Scan_bwd_kernel_traitsILi32ELi8ELb0ELb1ELb0ELb1ELb0EN3c108BFloat16EfEEv12SSMParamsBwd)
        .other          _Z25selective_scan_bwd_kernelI32Selective_Scan_bwd_kernel_traitsILi32ELi8ELb0ELb1ELb0ELb1ELb0EN3c108BFloat16EfEEv12SSMParamsBwd,@"STO_CUDA_ENTRY STV_DEFAULT"
_Z25selective_scan_bwd_kernelI32Selective_Scan_bwd_kernel_traitsILi32ELi8ELb0ELb1ELb0ELb1ELb0EN3c108BFloat16EfEEv12SSMParamsBwd:
.text._Z25selective_scan_bwd_kernelI32Selective_Scan_bwd_kernel_traitsILi32ELi8ELb0ELb1ELb0ELb1ELb0EN3c108BFloat16EfEEv12SSMParamsBwd:
        /* <DEDUP_REMOVED lines=29> */
[----:B-1----:R-:W-:Y:S01]  /*01d0*/  HFMA2.MMA R6, -RZ, RZ, 0, 0 ;  /* 0x00000000ff067435 */ /* 0x002fe200000001ff */
[----:B------:R-:W-:Y:S01]  /*01e0*/  ISETP.GE.AND P3, PT, R36, 0x1, PT ;  /* 0x000000012400780c */ /* 0x000fe20003f66270 */
[----:B------:R-:W-:Y:S01]  /*01f0*/  IMAD R19, R0, c[0x0][0x284], R19 ;  /* 0x0000a10000137a24 */ /* 0x000fe200078e0213 */
[----:B------:R-:W-:Y:S01]  /*0200*/  ISETP.GE.AND P2, PT, R9, RZ, PT ;  /* 0x000000ff0900720c */ /* 0x000fe20003f46270 */
[----:B--2---:R-:W-:Y:S01]  /*0210*/  IMAD R4, R158, c[0x0][0x1d0], RZ ;  /* 0x000074009e047a24 */ /* 0x004fe200078e02ff */
[----:B------:R-:W-:Y:S01]  /*0220*/  SHF.L.U32 R36, R36, 0x8, RZ ;  /* 0x0000000824247819 */ /* 0x000fe200000006ff */
[----:B------:R-:W-:Y:S01]  /*0230*/  CS2R R24, SRZ ;  /* 0x0000000000187805 */ /* 0x000fe2000001ff00 */
[----:B---3--:R-:W-:Y:S01]  /*0240*/  IMAD.MOV R10, RZ, RZ, -R7 ;  /* 0x000000ffff0a7224 */ /* 0x008fe200078e0a07 */
[----:B------:R-:W-:Y:S01]  /*0250*/  CS2R R22, SRZ ;  /* 0x0000000000167805 */ /* 0x000fe2000001ff00 */
[----:B------:R-:W-:Y:S01]  /*0260*/  IMAD R5, R35, c[0x0][0x1d4], R4 ;  /* 0x0000750023057a24 */ /* 0x000fe200078e0204 */
[----:B------:R-:W-:Y:S01]  /*0270*/  HFMA2.MMA R65, -RZ, RZ, 0, 0 ;  /* 0x00000000ff417435 */ /* 0x000fe200000001ff */
[----:B------:R-:W-:-:S02]  /*0280*/  IMAD R3, R10, R11, RZ ;  /* 0x0000000b0a037224 */ /* 0x000fc400078e02ff */
        /* <DEDUP_REMOVED lines=13> */
[----:B------:R-:W-:Y:S01]  /*0360*/  IMAD.WIDE.U32 R2, R0, c[0x0][0x1d8], R2 ;  /* 0x0000760000027a25 */ /* 0x000fe200078e0002 */
[----:B------:R-:W-:-:S03]  /*0370*/  IADD3 R5, R5, R7, RZ ;  /* 0x0000000705057210 */ /* 0x000fc60007ffe0ff */
[----:B------:R-:W-:Y:S02]  /*0380*/  IMAD.WIDE.U32 R6, R35, c[0x0][0x278], RZ ;  /* 0x00009e0023067a25 */ /* 0x000fe400078e00ff */
[----:B------:R-:W-:Y:S02]  /*0390*/  @!P1 IADD3 R37, R37, 0x1, RZ ;  /* 0x0000000125259810 */ /* 0x000fe40007ffe0ff */
[----:B------:R-:W-:Y:S01]  /*03a0*/  @!P1 IMAD.IADD R8, R8, 0x1, -R11 ;  /* 0x0000000108089824 */ /* 0x000fe200078e0a0b */
[----:B------:R-:W-:Y:S01]  /*03b0*/  IADD3 R7, R7, R9, RZ ;  /* 0x0000000907077210 */ /* 0x000fe20007ffe0ff */
[C---:B------:R-:W-:Y:S01]  /*03c0*/  IMAD R17, R35.reuse, c[0x0][0x194], R10 ;  /* 0x0000650023117a24 */ /* 0x040fe200078e020a */
[----:B------:R-:W-:Y:S01]  /*03d0*/  ISETP.NE.AND P1, PT, RZ, c[0x0][0x178], PT ;  /* 0x00005e00ff007a0c */ /* 0x000fe20003f25270 */
[----:B------:R-:W-:Y:S01]  /*03e0*/  IMAD.MOV.U32 R67, RZ, RZ, RZ ;  /* 0x000000ffff437224 */ /* 0x000fe200078e00ff */
        /* <DEDUP_REMOVED lines=51> */
[----:B------:R-:W-:Y:S01]  /*0720*/  MOV R65, RZ ;  /* 0x000000ff00417202 */ /* 0x000fe20000000f00 */
[----:B------:R-:W-:Y:S01]  /*0730*/  IMAD.MOV.U32 R67, RZ, RZ, RZ ;  /* 0x000000ffff437224 */ /* 0x000fe200078e00ff */
[----:B------:R-:W-:Y:S01]  /*0740*/  MOV R55, RZ ;  /* 0x000000ff00377202 */ /* 0x000fe20000000f00 */
[----:B------:R-:W1:Y:S01]  /*0750*/  S2R R56, SR_LANEID ;  /* 0x0000000000387919 */ /* 0x000e620000000000 */
[C---:B0-----:R-:W-:Y:S02]  /*0760*/  SHF.L.U32 R54, R66.reuse, 0x3, RZ ;  /* 0x0000000342367819 */ /* 0x041fe400000006ff */
[----:B------:R-:W-:-:S02]  /*0770*/  IADD3 R53, R66, 0x20, RZ ;  /* 0x0000002042357810 */ /* 0x000fc40007ffe0ff */
[----:B------:R-:W-:Y:S02]  /*0780*/  LOP3.LUT R21, R54, 0xffffff00, RZ, 0xc0, !PT ;  /* 0xffffff0036157812 */ /* 0x000fe400078ec0ff */
[C---:B------:R-:W-:Y:S02]  /*0790*/  IADD3 R3, R66.reuse, 0x40, RZ ;  /* 0x0000004042037810 */ /* 0x040fe40007ffe0ff */
        /* <DEDUP_REMOVED lines=23> */
.L_x_7082:
[----:B------:R-:W-:Y:S01]  /*0910*/  IADD3 R162, -R55, c[0x0][0x174], RZ ;  /* 0x00005d0037a27a10 */ /* 0x000fe20007ffe1ff */
[----:B------:R-:W-:Y:S01]  /*0920*/  BAR.SYNC.DEFER_BLOCKING 0x0 ;  /* 0x0000000000007b1d */ /* 0x000fe20000010000 */
[----:B------:R-:W-:Y:S02]  /*0930*/  SHF.L.U32 R38, R20, 0x1, RZ ;  /* 0x0000000114267819 */ /* 0x000fe400000006ff */
[----:B------:R-:W-:Y:S02]  /*0940*/  LEA R79, R162, 0xffffff00, 0x8 ;  /* 0xffffff00a24f7811 */ /* 0x000fe400078e40ff */
[----:B------:R-:W-:Y:S02]  /*0950*/  SHF.L.U64.HI R39, R20, 0x1, R21 ;  /* 0x0000000114277819 */ /* 0x000fe40000010215 */
[----:B------:R-:W-:Y:S02]  /*0960*/  IADD3 R85, -R79, c[0x0][0x168], RZ ;  /* 0x00005a004f557a10 */ /* 0x000fe40007ffe1ff */
[----:B0-----:R-:W-:-:S02]  /*0970*/  IADD3 R2, P3, R63, R38, RZ ;  /* 0x000000263f027210 */ /* 0x001fc40007f7e0ff */
[-C--:B------:R-:W-:Y:S02]  /*0980*/  ISETP.GE.AND P0, PT, R20, R85.reuse, PT ;  /* 0x000000551400720c */ /* 0x080fe40003f06270 */
[-C--:B------:R-:W-:Y:S02]  /*0990*/  ISETP.GE.AND P1, PT, R46, R85.reuse, PT ;  /* 0x000000552e00720c */ /* 0x080fe40003f26270 */
[----:B------:R-:W-:Y:S02]  /*09a0*/  ISETP.GE.AND P2, PT, R45, R85, PT ;  /* 0x000000552d00720c */ /* 0x000fe40003f46270 */
[----:B------:R-:W-:Y:S02]  /*09b0*/  PRMT R5, RZ, 0x7610, R5 ;  /* 0x00007610ff057816 */ /* 0x000fe40000000005 */
[----:B------:R-:W-:Y:S02]  /*09c0*/  IADD3.X R3, R64, R39, RZ, P3, !PT ;  /* 0x0000002740037210 */ /* 0x000fe40001ffe4ff */
[----:B------:R-:W-:-:S02]  /*09d0*/  PRMT R4, RZ, 0x7610, R4 ;  /* 0x00007610ff047816 */ /* 0x000fc40000000004 */
        /* <DEDUP_REMOVED lines=25> */
[C---:B------:R-:W-:Y:S02]  /*0b70*/  LEA.HI.SX32 R68, R56.reuse, R56, 0x1b ;  /* 0x0000003838447211 */ /* 0x040fe400078fdaff */
[----:B------:R-:W-:-:S02]  /*0b80*/  IADD3 R3, R56, 0x60, RZ ;  /* 0x0000006038037810 */ /* 0x000fc40007ffe0ff */
[----:B------:R-:W-:Y:S01]  /*0b90*/  IADD3 R13, R56, 0x80, RZ ;  /* 0x00000080380d7810 */ /* 0x000fe20007ffe0ff */
[----:B------:R-:W-:Y:S01]  /*0ba0*/  IMAD.SHL.U32 R68, R68, 0x2, RZ ;  /* 0x0000000244447824 */ /* 0x000fe200078e00ff */
[----:B------:R-:W-:Y:S02]  /*0bb0*/  SHF.L.U32 R70, R15, 0x1, RZ ;  /* 0x000000010f467819 */ /* 0x000fe400000006ff */
[C---:B------:R-:W-:Y:S02]  /*0bc0*/  IADD3 R15, R56.reuse, 0xa0, RZ ;  /* 0x000000a0380f7810 */ /* 0x040fe40007ffe0ff */
[C---:B------:R-:W-:Y:S02]  /*0bd0*/  IADD3 R17, R56.reuse, 0xc0, RZ ;  /* 0x000000c038117810 */ /* 0x040fe40007ffe0ff */
[----:B------:R-:W-:Y:S02]  /*0be0*/  IADD3 R19, R56, 0xe0, RZ ;  /* 0x000000e038137810 */ /* 0x000fe40007ffe0ff */
[----:B------:R-:W-:-:S02]  /*0bf0*/  LEA.HI.SX32 R3, R3, R56, 0x1b ;  /* 0x0000003803037211 */ /* 0x000fc400078fdaff */
[-C--:B------:R-:W-:Y:S02]  /*0c00*/  LEA.HI.SX32 R13, R13, R56.reuse, 0x1b ;  /* 0x000000380d0d7211 */ /* 0x080fe400078fdaff */
[-C--:B------:R-:W-:Y:S02]  /*0c10*/  LEA.HI.SX32 R15, R15, R56.reuse, 0x1b ;  /* 0x000000380f0f7211 */ /* 0x080fe400078fdaff */
[-C--:B------:R-:W-:Y:S01]  /*0c20*/  LEA.HI.SX32 R17, R17, R56.reuse, 0x1b ;  /* 0x0000003811117211 */ /* 0x080fe200078fdaff */
[----:B------:R-:W-:Y:S01]  /*0c30*/  IMAD.SHL.U32 R72, R13, 0x2, RZ ;  /* 0x000000020d487824 */ /* 0x000fe200078e00ff */
[----:B------:R-:W-:Y:S02]  /*0c40*/  SHF.L.U32 R71, R3, 0x1, RZ ;  /* 0x0000000103477819 */ /* 0x000fe400000006ff */
[----:B------:R-:W-:Y:S02]  /*0c50*/  LEA.HI.SX32 R19, R19, R56, 0x1b ;  /* 0x0000003813137211 */ /* 0x000fe400078fdaff */
[----:B------:R-:W-:-:S02]  /*0c60*/  SHF.L.U32 R73, R15, 0x1, RZ ;  /* 0x000000010f497819 */ /* 0x000fc400000006ff */
[----:B------:R-:W-:Y:S02]  /*0c70*/  LEA.HI.SX32 R76, R2, R2, 0x1b ;  /* 0x00000002024c7211 */ /* 0x000fe400078fdaff */
[----:B------:R-:W-:Y:S02]  /*0c80*/  SHF.L.U32 R74, R17, 0x1, RZ ;  /* 0x00000001114a7819 */ /* 0x000fe400000006ff */
[----:B------:R-:W-:Y:S02]  /*0c90*/  SHF.L.U32 R75, R19, 0x1, RZ ;  /* 0x00000001134b7819 */ /* 0x000fe400000006ff */
[----:B------:R-:W-:Y:S02]  /*0ca0*/  SHF.L.U32 R76, R76, 0x1, RZ ;  /* 0x000000014c4c7819 */ /* 0x000fe400000006ff */
[----:B------:R-:W-:Y:S02]  /*0cb0*/  ISETP.GE.AND P6, PT, R20, R85, PT ;  /* 0x000000551400720c */ /* 0x000fe40003fc6270 */
[----:B------:R-:W-:-:S02]  /*0cc0*/  IADD3 R18, P0, R61, R38, RZ ;  /* 0x000000263d127210 */ /* 0x000fc40007f1e0ff */
[----:B------:R-:W-:Y:S02]  /*0cd0*/  IADD3 R2, P1, R59, R38, RZ ;  /* 0x000000263b027210 */ /* 0x000fe40007f3e0ff */
[-C--:B------:R-:W-:Y:S02]  /*0ce0*/  IADD3.X R19, R62, R39.reuse, RZ, P0, !PT ;  /* 0x000000273e137210 */ /* 0x080fe400007fe4ff */
        /* <DEDUP_REMOVED lines=60> */
[----:B------:R-:W4:Y:S04]  /*10b0*/  LDS.U16 R4, [R76+0x4] ;  /* 0x000004004c047984 */ /* 0x000f280000000400 */
[----:B------:R-:W0:Y:S04]  /*10c0*/  LDS.U16 R7, [R76+0x6] ;  /* 0x000006004c077984 */ /* 0x000e280000000400 */
[----:B------:R-:W0:Y:S04]  /*10d0*/  LDS.U16 R11, [R76+0x8] ;  /* 0x000008004c0b7984 */ /* 0x000e280000000400 */
[----:B------:R-:W-:Y:S04]  /*10e0*/  LDS.U16 R12, [R76+0xa] ;  /* 0x00000a004c0c7984 */ /* 0x000fe80000000400 */
        /* <DEDUP_REMOVED lines=56> */
[----:B------:R-:W-:Y:S01]  /*1470*/  PRMT R3, RZ, 0x5410, R89 ;  /* 0x00005410ff037816 */ /* 0x000fe20000000059 */
[----:B------:R-:W-:-:S03]  /*1480*/  IMAD.MOV.U32 R8, RZ, RZ, c[0x0][0x16c] ;  /* 0x00005b00ff087624 */ /* 0x000fc600078e00ff */
[----:B------:R-:W-:Y:S02]  /*1490*/  FSETP.GTU.FTZ.AND P0, PT, R96, 20, PT ;  /* 0x41a000006000780b */ /* 0x000fe40003f1c000 */
        /* <DEDUP_REMOVED lines=40> */
.L_x_7041:
[----:B----4-:R-:W-:Y:S05]  /*1720*/  BSYNC B0 ;  /* 0x0000000000007941 */ /* 0x010fea0003800000 */
.L_x_7040:
        /* <DEDUP_REMOVED lines=40> */
.L_x_7043:
[----:B------:R-:W-:Y:S05]  /*19b0*/  BSYNC B0 ;  /* 0x0000000000007941 */ /* 0x000fea0003800000 */
.L_x_7042:
        /* <DEDUP_REMOVED lines=41> */
.L_x_7045:
[----:B------:R-:W-:Y:S05]  /*1c50*/  BSYNC B0 ;  /* 0x0000000000007941 */ /* 0x000fea0003800000 */
.L_x_7044:
        /* <DEDUP_REMOVED lines=33> */
.L_x_7047:
[----:B------:R-:W-:Y:S05]  /*1e70*/  BSYNC B0 ;  /* 0x0000000000007941 */ /* 0x000fea0003800000 */
.L_x_7046:
        /* <DEDUP_REMOVED lines=33> */
.L_x_7049:
[----:B------:R-:W-:Y:S05]  /*2090*/  BSYNC B0 ;  /* 0x0000000000007941 */ /* 0x000fea0003800000 */
.L_x_7048:
        /* <DEDUP_REMOVED lines=33> */
.L_x_7051:
[----:B------:R-:W-:Y:S05]  /*22b0*/  BSYNC B0 ;  /* 0x0000000000007941 */ /* 0x000fea0003800000 */
.L_x_7050:
        /* <DEDUP_REMOVED lines=33> */
.L_x_7053:
[----:B------:R-:W-:Y:S05]  /*24d0*/  BSYNC B0 ;  /* 0x0000000000007941 */ /* 0x000fea0003800000 */
.L_x_7052:
        /* <DEDUP_REMOVED lines=33> */
.L_x_7055:
[----:B------:R-:W-:Y:S05]  /*26f0*/  BSYNC B0 ;  /* 0x0000000000007941 */ /* 0x000fea0003800000 */
.L_x_7054:
[----:B------:R-:W-:Y:S01]  /*2700*/  BAR.SYNC.DEFER_BLOCKING 0x0 ;  /* 0x0000000000007b1d */ /* 0x000fe20000010000 */
[----:B------:R-:W-:Y:S01]  /*2710*/  HFMA2.MMA R78, -RZ, RZ, 0, 0 ;  /* 0x00000000ff4e7435 */ /* 0x000fe200000001ff */
[----:B------:R-:W-:Y:S01]  /*2720*/  FFMA.FTZ R67, R111, R67, R8 ;  /* 0x000000436f437223 */ /* 0x000fe20000010008 */
[----:B------:R-:W-:Y:S01]  /*2730*/  MOV R77, RZ ;  /* 0x000000ff004d7202 */ /* 0x000fe20000000f00 */
[----:B------:R-:W-:Y:S01]  /*2740*/  CS2R R80, SRZ ;  /* 0x0000000000507805 */ /* 0x000fe2000001ff00 */
[----:B------:R-:W-:Y:S01]  /*2750*/  CS2R R82, SRZ ;  /* 0x0000000000527805 */ /* 0x000fe2000001ff00 */
[----:B------:R-:W-:Y:S01]  /*2760*/  MOV R84, RZ ;  /* 0x000000ff00547202 */ /* 0x000fe20000000f00 */
[----:B------:R-:W-:Y:S02]  /*2770*/  IMAD.MOV.U32 R86, RZ, RZ, RZ ;  /* 0x000000ffff567224 */ /* 0x000fe400078e00ff */
        /* <DEDUP_REMOVED lines=11> */
[----:B------:R-:W-:Y:S01]  /*2830*/  MOV R3, RZ ;  /* 0x000000ff00037202 */ /* 0x000fe20000000f00 */
[----:B------:R-:W-:Y:S01]  /*2840*/  IMAD R7, R55, -0x100, R36 ;  /* 0xffffff0037077824 */ /* 0x000fe200078e0224 */
[----:B------:R-:W-:Y:S01]  /*2850*/  IADD3 R116, R162, -0x1, RZ ;  /* 0xffffffffa2747810 */ /* 0x000fe20007ffe0ff */
[C---:B------:R-:W-:Y:S01]  /*2860*/  IMAD R5, R35.reuse, c[0x0][0x29c], R4 ;  /* 0x0000a70023057a24 */ /* 0x040fe200078e0204 */
[----:B------:R-:W-:Y:S01]  /*2870*/  MOV R121, RZ ;  /* 0x000000ff00797202 */ /* 0x000fe20000000f00 */
[----:B------:R-:W-:Y:S01]  /*2880*/  IMAD.WIDE.U32 R2, R35, c[0x0][0x298], R2 ;  /* 0x0000a60023027a25 */ /* 0x000fe200078e0002 */
[----:B------:R-:W-:Y:S01]  /*2890*/  MOV R77, RZ ;  /* 0x000000ff004d7202 */ /* 0x000fe20000000f00 */
[----:B------:R-:W-:Y:S01]  /*28a0*/  CS2R R80, SRZ ;  /* 0x0000000000507805 */ /* 0x000fe2000001ff00 */
[----:B------:R-:W-:Y:S01]  /*28b0*/  MOV R123, RZ ;  /* 0x000000ff007b7202 */ /* 0x000fe20000000f00 */
[----:B------:R-:W-:Y:S01]  /*28c0*/  IMAD R4, R160, c[0x0][0x2a0], RZ ;  /* 0x0000a800a0047a24 */ /* 0x000fe200078e02ff */
[----:B------:R-:W-:Y:S01]  /*28d0*/  IADD3 R3, R3, R5, RZ ;  /* 0x0000000503037210 */ /* 0x000fe20007ffe0ff */
[----:B------:R-:W-:Y:S01]  /*28e0*/  IMAD.MOV.U32 R118, RZ, RZ, RZ ;  /* 0x000000ffff767224 */ /* 0x000fe200078e00ff */
[----:B------:R-:W-:Y:S01]  /*28f0*/  MOV R78, RZ ;  /* 0x000000ff004e7202 */ /* 0x000fe20000000f00 */
[C---:B------:R-:W-:Y:S01]  /*2900*/  IMAD R5, R37.reuse, c[0x0][0x2a4], R4 ;  /* 0x0000a90025057a24 */ /* 0x040fe200078e0204 */
[----:B------:R-:W-:Y:S01]  /*2910*/  LEA.HI R4, R116, R116, RZ, 0x1 ;  /* 0x0000007474047211 */ /* 0x000fe200078f08ff */
[----:B------:R-:W-:Y:S01]  /*2920*/  IMAD.WIDE.U32 R16, R37, c[0x0][0x2a0], R2 ;  /* 0x0000a80025107a25 */ /* 0x000fe200078e0002 */
[----:B------:R-:W-:Y:S01]  /*2930*/  CS2R R82, SRZ ;  /* 0x0000000000527805 */ /* 0x000fe2000001ff00 */
[----:B------:R-:W-:-:S02]  /*2940*/  MOV R84, RZ ;  /* 0x000000ff00547202 */ /* 0x000fc40000000f00 */
[----:B------:R-:W-:Y:S01]  /*2950*/  IMAD.IADD R17, R17, 0x1, R5 ;  /* 0x0000000111117824 */ /* 0x000fe200078e0205 */
[----:B------:R-:W-:Y:S01]  /*2960*/  LEA R2, P0, R16, c[0x0][0x318], 0x2 ;  /* 0x0000c60010027a11 */ /* 0x000fe200078010ff */
[----:B------:R-:W-:Y:S01]  /*2970*/  IMAD.MOV.U32 R86, RZ, RZ, RZ ;  /* 0x000000ffff567224 */ /* 0x000fe200078e00ff */
        /* <DEDUP_REMOVED lines=22> */
.L_x_7077:
        /* <DEDUP_REMOVED lines=15> */
[----:B------:R-:W-:Y:S02]  /*2bd0*/  ISETP.GE.AND P5, PT, R42, R85, PT ;  /* 0x000000552a00720c */ /* 0x000fe40003fa6270 */
[----:B------:R-:W-:Y:S02]  /*2be0*/  IADD3 R29, R127, R31, RZ ;  /* 0x0000001f7f1d7210 */ /* 0x000fe40007ffe0ff */
[----:B------:R-:W-:Y:S02]  /*2bf0*/  PRMT R31, RZ, 0x7610, R31 ;  /* 0x00007610ff1f7816 */ /* 0x000fe4000000001f */
[----:B------:R-:W-:Y:S02]  /*2c00*/  LEA.HI.X R29, R126, R57, R29, 0x1, P2 ;  /* 0x000000397e1d7211 */ /* 0x000fe400010f0c1d */
[-C--:B------:R-:W-:Y:S02]  /*2c10*/  ISETP.GE.AND P2, PT, R45, R85.reuse, PT ;  /* 0x000000552d00720c */ /* 0x080fe40003f46270 */
[----:B------:R-:W-:Y:S01]  /*2c20*/  PRMT R129, RZ, 0x7610, R129 ;  /* 0x00007610ff817816 */ /* 0x000fe20000000081 */
[----:B0-2---:R0:W2:Y:S01]  /*2c30*/  @!P6 LDG.E.U16 R31, [R28.64] ;  /* 0x000000041c1fe981 */ /* 0x0050a2000c1e1500 */
[----:B------:R-:W-:-:S02]  /*2c40*/  ISETP.GE.AND P6, PT, R41, R85, PT ;  /* 0x000000552900720c */ /* 0x000fc40003fc6270 */
[----:B------:R-:W-:Y:S01]  /*2c50*/  PRMT R128, RZ, 0x7610, R128 ;  /* 0x00007610ff807816 */ /* 0x000fe20000000080 */
[----:B---3--:R0:W3:Y:S01]  /*2c60*/  @!P1 LDG.E.U16 R122, [R28.64+0x40] ;  /* 0x000040041c7a9981 */ /* 0x0080e2000c1e1500 */
[----:B------:R-:W-:Y:S02]  /*2c70*/  ISETP.GE.AND P1, PT, R40, R85, PT ;  /* 0x000000552800720c */ /* 0x000fe40003f26270 */
        /* <DEDUP_REMOVED lines=11> */
[----:B------:R-:W-:-:S04]  /*2d30*/  IMAD.WIDE.U32 R124, R121, c[0x0][0x188], R124 ;  /* 0x00006200797c7a25 */ /* 0x000fc800078e007c */
[----:B------:R-:W-:Y:S01]  /*2d40*/  IMAD R127, R121, c[0x0][0x18c], R120 ;  /* 0x00006300797f7a24 */ /* 0x000fe200078e0278 */
[----:B------:R-:W-:-:S04]  /*2d50*/  LEA R126, P1, R124, c[0x0][0x220], 0x2 ;  /* 0x000088007c7e7a11 */ /* 0x000fc800078210ff */
[----:B------:R-:W-:-:S04]  /*2d60*/  IADD3 R125, R125, R127, RZ ;  /* 0x0000007f7d7d7210 */ /* 0x000fc80007ffe0ff */
        /* <DEDUP_REMOVED lines=11> */
[----:B------:R-:W-:Y:S01]  /*2e20*/  LEA.HI.X R125, R28, c[0x0][0x234], R29, 0x2, P1 ;  /* 0x00008d001c7d7a11 */ /* 0x000fe200008f141d */
[----:B--2---:R0:W-:Y:S04]  /*2e30*/  STS.U16 [R68], R31 ;  /* 0x0000001f44007388 */ /* 0x0041e80000000400 */
[----:B-1-3--:R1:W-:Y:S04]  /*2e40*/  STS.U16 [R69+0x40], R122 ;  /* 0x0000407a45007388 */ /* 0x00a3e80000000400 */
[----:B----4-:R-:W-:Y:S04]  /*2e50*/  STS.U16 [R70+0x80], R129 ;  /* 0x0000808146007388 */ /* 0x010fe80000000400 */
[----:B------:R-:W-:Y:S04]  /*2e60*/  STS.U16 [R71+0xc0], R128 ;  /* 0x0000c08047007388 */ /* 0x000fe80000000400 */
[----:B------:R-:W-:Y:S04]  /*2e70*/  STS.U16 [R72+0x100], R131 ;  /* 0x0001008348007388 */ /* 0x000fe80000000400 */
[----:B------:R-:W-:Y:S04]  /*2e80*/  STS.U16 [R73+0x140], R130 ;  /* 0x0001408249007388 */ /* 0x000fe80000000400 */
[----:B------:R-:W-:Y:S04]  /*2e90*/  STS.U16 [R74+0x180], R133 ;  /* 0x000180854a007388 */ /* 0x000fe80000000400 */
[----:B------:R-:W-:Y:S01]  /*2ea0*/  STS.U16 [R75+0x1c0], R132 ;  /* 0x0001c0844b007388 */ /* 0x000fe20000000400 */
[----:B------:R-:W-:-:S06]  /*2eb0*/  NOP ;  /* 0x0000000000007918 */ /* 0x000fcc0000000000 */
[----:B------:R2:W3:Y:S01]  /*2ec0*/  LDG.E R178, [R124.64] ;  /* 0x000000047cb27981 */ /* 0x0004e2000c1e1900 */
[----:B------:R-:W-:Y:S01]  /*2ed0*/  ISETP.NE.AND P3, PT, R66, RZ, PT ;  /* 0x000000ff4200720c */ /* 0x000fe20003f65270 */
[----:B------:R-:W-:Y:S01]  /*2ee0*/  FMUL.FTZ R141, R120, 1.4426950216293334961 ;  /* 0x3fb8aa3b788d7820 */ /* 0x000fe20000410000 */
[----:B------:R-:W-:Y:S01]  /*2ef0*/  LEA R28, R116, R121, 0x8 ;  /* 0x00000079741c7211 */ /* 0x000fe200078e40ff */
[----:B------:R-:W4:Y:S02]  /*2f00*/  LDS.U16 R126, [R76] ;  /* 0x000000004c7e7984 */ /* 0x000f240000000400 */
[----:B------:R-:W-:Y:S02]  /*2f10*/  FMUL.FTZ R146, R141, R96 ;  /* 0x000000608d927220 */ /* 0x000fe40000410000 */
[----:B------:R-:W2:Y:S04]  /*2f20*/  LDS.U16 R128, [R76+0x2] ;  /* 0x000002004c807984 */ /* 0x000ea80000000400 */
[----:B------:R-:W0:Y:S02]  /*2f30*/  MUFU.EX2 R146, R146 ;  /* 0x0000009200927308 */ /* 0x000e240000000800 */
[----:B------:R-:W-:Y:S01]  /*2f40*/  @P3 IADD3 R28, R66, 0x200, RZ ;  /* 0x00000200421c3810 */ /* 0x000fe20007ffe0ff */
[----:B------:R-:W2:Y:S04]  /*2f50*/  LDS.U16 R130, [R76+0x4] ;  /* 0x000004004c827984 */ /* 0x000ea80000000400 */
[----:B------:R-:W-:Y:S01]  /*2f60*/  IMAD.SHL.U32 R127, R28, 0x4, RZ ;  /* 0x000000041c7f7824 */ /* 0x000fe200078e00ff */
[----:B------:R-:W2:Y:S04]  /*2f70*/  LDS.U16 R132, [R76+0x6] ;  /* 0x000006004c847984 */ /* 0x000ea80000000400 */
[----:B------:R-:W2:Y:S04]  /*2f80*/  LDS.U16 R134, [R76+0x8] ;  /* 0x000008004c867984 */ /* 0x000ea80000000400 */
[----:B------:R-:W2:Y:S04]  /*2f90*/  LDS.U16 R136, [R76+0xa] ;  /* 0x00000a004c887984 */ /* 0x000ea80000000400 */
[----:B------:R-:W2:Y:S04]  /*2fa0*/  LDS.U16 R137, [R76+0xc] ;  /* 0x00000c004c897984 */ /* 0x000ea80000000400 */
[----:B------:R-:W2:Y:S04]  /*2fb0*/  LDS.U16 R138, [R76+0xe] ;  /* 0x00000e004c8a7984 */ /* 0x000ea80000000400 */
[----:B0-----:R0:W-:Y:S01]  /*2fc0*/  STS [R127+0x878], R146 ;  /* 0x000878927f007388 */ /* 0x0011e20000000800 */
[----:B------:R-:W-:-:S03]  /*2fd0*/  ISETP.NE.AND P2, PT, R66, 0x1f, PT ;  /* 0x0000001f4200780c */ /* 0x000fc60003f45270 */
[----:B------:R-:W-:Y:S01]  /*2fe0*/  BAR.SYNC.DEFER_BLOCKING 0x0 ;  /* 0x0000000000007b1d */ /* 0x000fe20000010000 */
[C---:B------:R-:W-:Y:S02]  /*2ff0*/  FMUL.FTZ R31, R141.reuse, R98 ;  /* 0x000000628d1f7220 */ /* 0x040fe40000410000 */
[C---:B------:R-:W-:Y:S01]  /*3000*/  FMUL.FTZ R139, R141.reuse, R99 ;  /* 0x000000638d8b7220 */ /* 0x040fe20000410000 */
[----:B-1----:R-:W-:Y:S01]  /*3010*/  @P0 IADD3 R122, R162, -0x2, RZ ;  /* 0xfffffffea27a0810 */ /* 0x002fe20007ffe0ff */
[C---:B------:R-:W-:Y:S02]  /*3020*/  FMUL.FTZ R140, R141.reuse, R100 ;  /* 0x000000648d8c7220 */ /* 0x040fe40000410000 */
[----:B------:R-:W1:Y:S01]  /*3030*/  MUFU.EX2 R31, R31 ;  /* 0x0000001f001f7308 */ /* 0x000e620000000800 */
[----:B------:R-:W-:Y:S01]  /*3040*/  HFMA2.MMA R151, -RZ, RZ, 0, 0 ;  /* 0x00000000ff977435 */ /* 0x000fe200000001ff */
[----:B------:R-:W-:Y:S02]  /*3050*/  @P0 IMAD R29, R122, c[0x0][0x16c], R121 ;  /* 0x00005b007a1d0a24 */ /* 0x000fe400078e0279 */
[----:B------:R-:W-:-:S04]  /*3060*/  FMUL.FTZ R142, R141, R101 ;  /* 0x000000658d8e7220 */ /* 0x000fc80000410000 */
[----:B------:R-:W0:Y:S01]  /*3070*/  MUFU.EX2 R139, R139 ;  /* 0x0000008b008b7308 */ /* 0x000e220000000800 */
[----:B------:R0:W3:Y:S07]  /*3080*/  @P2 LDS R152, [R66.X4+0x107c] ;  /* 0x00107c0042982984 */ /* 0x0000ee0000004800 */
[----:B------:R-:W0:Y:S01]  /*3090*/  MUFU.EX2 R140, R140 ;  /* 0x0000008c008c7308 */ /* 0x000e220000000800 */
[----:B------:R-:W-:-:S04]  /*30a0*/  @P0 IMAD.WIDE R28, R29, 0x8, R26 ;  /* 0x000000081d1c0825 */ /* 0x000fc800078e021a */
[C---:B------:R-:W-:Y:S01]  /*30b0*/  FMUL.FTZ R144, R141.reuse, R102 ;  /* 0x000000668d907220 */ /* 0x040fe20000410000 */
[----:B------:R1:W5:Y:S02]  /*30c0*/  @P0 LDG.E R151, [R28.64+0x4] ;  /* 0x000004041c970981 */ /* 0x000364000c1e1900 */
[----:B------:R-:W4:Y:S01]  /*30d0*/  MUFU.EX2 R142, R142 ;  /* 0x0000008e008e7308 */ /* 0x000f220000000800 */
[C---:B------:R-:W-:Y:S02]  /*30e0*/  FMUL.FTZ R143, R141.reuse, R104 ;  /* 0x000000688d8f7220 */ /* 0x040fe40000410000 */
[----:B------:R-:W-:-:S05]  /*30f0*/  FMUL.FTZ R147, R141, R106 ;  /* 0x0000006a8d937220 */ /* 0x000fca0000410000 */
[----:B------:R-:W4:Y:S01]  /*3100*/  MUFU.EX2 R144, R144 ;  /* 0x0000009000907308 */ /* 0x000f220000000800 */
[----:B-1----:R-:W-:Y:S01]  /*3110*/  FMUL.FTZ R28, R146, R31 ;  /* 0x0000001f921c7220 */ /* 0x002fe20000410000 */
[----:B--2---:R-:W-:-:S03]  /*3120*/  PRMT R125, RZ, 0x5410, R165 ;  /* 0x00005410ff7d7816 */ /* 0x004fc600000000a5 */
[----:B0-----:R-:W-:-:S03]  /*3130*/  FMUL.FTZ R29, R139, R28 ;  /* 0x0000001c8b1d7220 */ /* 0x001fc60000410000 */
        /* <DEDUP_REMOVED lines=35> */
[-C--:B---3--:R-:W-:Y:S02]  /*3370*/  FMUL.FTZ R180, R109, R178.reuse ;  /* 0x000000b26db47220 */ /* 0x088fe40000410000 */
        /* <DEDUP_REMOVED lines=8> */
[----:B------:R-:W-:Y:S02]  /*3400*/  ISETP.NE.AND P1, PT, R162, c[0x0][0x174], PT ;  /* 0x00005d00a2007a0c */ /* 0x000fe40003f25270 */
[----:B------:R-:W-:-:S11]  /*3410*/  MOV R152, 0x3f800000 ;  /* 0x3f80000000987802 */ /* 0x000fd60000000f00 */
[----:B------:R-:W-:-:S04]  /*3420*/  @P1 IADD3 R173, -R55, c[0x0][0x174], RZ ;  /* 0x00005d0037ad1a10 */ /* 0x000fc80007ffe1ff */
[----:B------:R-:W-:-:S04]  /*3430*/  @P1 LEA.HI R28, R173, R173, RZ, 0x1 ;  /* 0x000000adad1c1211 */ /* 0x000fc800078f08ff */
[----:B------:R-:W-:-:S04]  /*3440*/  @P1 LOP3.LUT R28, R28, 0xfffffe, RZ, 0xc0, !PT ;  /* 0x00fffffe1c1c1812 */ /* 0x000fc800078ec0ff */
[----:B------:R-:W-:-:S04]  /*3450*/  @P1 IADD3 R28, -R28, R173, RZ ;  /* 0x000000ad1c1c1210 */ /* 0x000fc80007ffe1ff */
[----:B------:R-:W-:-:S05]  /*3460*/  @P1 LEA R28, R28, R121, 0x8 ;  /* 0x000000791c1c1211 */ /* 0x000fca00078e40ff */
[----:B------:R0:W1:Y:S02]  /*3470*/  @P1 LDS R152, [R28.X4+0x878] ;  /* 0x000878001c981984 */ /* 0x0000640000004800 */
.L_x_7058:
[----:B------:R-:W-:Y:S05]  /*3480*/  BSYNC B0 ;  /* 0x0000000000007941 */ /* 0x000fea0003800000 */
.L_x_7057:
        /* <DEDUP_REMOVED lines=25> */
[C---:B------:R-:W-:Y:S02]  /*3620*/  FFMA.FTZ R174, R147.reuse, R29, R170 ;  /* 0x0000001d93ae7223 */ /* 0x040fe400000100aa */
[----:B------:R-:W-:Y:S02]  /*3630*/  FMUL.FTZ R178, R94, R178 ;  /* 0x000000b25eb27220 */ /* 0x000fe40000410000 */
[----:B------:R-:W-:Y:S01]  /*3640*/  FMUL.FTZ R177, R147, R172 ;  /* 0x000000ac93b17220 */ /* 0x000fe20000410000 */
[----:B------:R-:W0:Y:S01]  /*3650*/  SHFL.UP PT, R29, R174, 0x1, RZ ;  /* 0x04200000ae1d7989 */ /* 0x000e2200000e00ff */
[----:B------:R-:W-:-:S02]  /*3660*/  FFMA.FTZ R181, R31, R176, R178 ;  /* 0x000000b01fb57223 */ /* 0x000fc400000100b2 */
[----:B------:R-:W-:Y:S02]  /*3670*/  FMUL.FTZ R182, R31, R28 ;  /* 0x0000001c1fb67220 */ /* 0x000fe40000410000 */
[----:B------:R-:W1:Y:S04]  /*3680*/  SHFL.UP PT, R28, R177, 0x1, RZ ;  /* 0x04200000b11c7989 */ /* 0x000e6800000e00ff */
[----:B------:R-:W2:Y:S04]  /*3690*/  SHFL.DOWN PT, R172, R181, 0x1, 0x1f ;  /* 0x08201f00b5ac7f89 */ /* 0x000ea800000e0000 */
[----:B------:R-:W3:Y:S01]  /*36a0*/  SHFL.DOWN PT, R183, R182, 0x1, 0x1f ;  /* 0x08201f00b6b77f89 */ /* 0x000ee200000e0000 */
[----:B0-----:R-:W-:-:S02]  /*36b0*/  @P1 FFMA.FTZ R174, R177, R29, R174 ;  /* 0x0000001db1ae1223 */ /* 0x001fc400000100ae */
        /* <DEDUP_REMOVED lines=22> */
[----:B------:R-:W0:Y:S01]  /*3820*/  SHFL.UP PT, R176, R174, 0x8, RZ ;  /* 0x05000000aeb07989 */ /* 0x000e2200000e00ff */
[----:B------:R-:W-:Y:S02]  /*3830*/  ISETP.GE.AND P1, PT, R162, c[0x0][0x174], PT ;  /* 0x00005d00a2007a0c */ /* 0x000fe40003f26270 */
[----:B--2---:R-:W-:Y:S01]  /*3840*/  @!P4 FFMA.FTZ R181, R182, R172, R181 ;  /* 0x000000acb6b5c223 */ /* 0x004fe200000100b5 */
[----:B------:R-:W-:Y:S01]  /*3850*/  MOV R28, 0x3f800000 ;  /* 0x3f800000001c7802 */ /* 0x000fe20000000f00 */
[----:B------:R-:W1:Y:S01]  /*3860*/  SHFL.UP PT, R172, R177, 0x8, RZ ;  /* 0x05000000b1ac7989 */ /* 0x000e6200000e00ff */
[----:B------:R-:W-:Y:S01]  /*3870*/  ISETP.NE.OR P1, PT, R164, RZ, P1 ;  /* 0x000000ffa400720c */ /* 0x000fe20000f25670 */
[----:B---3--:R-:W-:Y:S01]  /*3880*/  @!P4 FMUL.FTZ R182, R182, R183 ;  /* 0x000000b7b6b6c220 */ /* 0x008fe20000410000 */
[C---:B------:R-:W-:Y:S01]  /*3890*/  ISETP.GE.AND P4, PT, R56.reuse, 0x8, PT ;  /* 0x000000083800780c */ /* 0x040fe20003f86270 */
[----:B------:R-:W2:Y:S04]  /*38a0*/  SHFL.DOWN PT, R184, R181, 0x8, 0x1f ;  /* 0x09001f00b5b87f89 */ /* 0x000ea800000e0000 */
[----:B------:R-:W3:Y:S06]  /*38b0*/  SHFL.DOWN PT, R183, R182, 0x8, 0x1f ;  /* 0x09001f00b6b77f89 */ /* 0x000eec00000e0000 */
        /* <DEDUP_REMOVED lines=13> */
[----:B------:R-:W-:Y:S01]  /*3990*/  SHFL.IDX PT, R176, R29, RZ, 0x1f ;  /* 0x00001fff1db07589 */ /* 0x000fe200000e0000 */
[----:B--2---:R-:W-:-:S03]  /*39a0*/  @!P4 FFMA.FTZ R181, R182, R184, R181 ;  /* 0x000000b8b6b5c223 */ /* 0x004fc600000100b5 */
[----:B-----5:R-:W-:Y:S01]  /*39b0*/  SHFL.IDX PT, R172, R151, RZ, 0x1f ;  /* 0x00001fff97ac7589 */ /* 0x020fe200000e0000 */
[----:B---3--:R-:W-:-:S03]  /*39c0*/  @!P4 FMUL.FTZ R182, R182, R183 ;  /* 0x000000b7b6b6c220 */ /* 0x008fc60000410000 */
[----:B------:R-:W-:Y:S04]  /*39d0*/  SHFL.UP PT, R174, R174, 0x1, RZ ;  /* 0x04200000aeae7989 */ /* 0x000fe800000e00ff */
[----:B------:R-:W0:Y:S04]  /*39e0*/  SHFL.UP PT, R177, R177, 0x1, RZ ;  /* 0x04200000b1b17989 */ /* 0x000e2800000e00ff */
[----:B------:R-:W-:Y:S04]  /*39f0*/  SHFL.DOWN PT, R184, R181, 0x1, 0x1f ;  /* 0x08201f00b5b87f89 */ /* 0x000fe800000e0000 */
[----:B------:R-:W1:Y:S01]  /*3a00*/  SHFL.DOWN PT, R185, R182, 0x1, 0x1f ;  /* 0x08201f00b6b97f89 */ /* 0x000e6200000e0000 */
[----:B0-----:R-:W-:-:S04]  /*3a10*/  @P3 FFMA.FTZ R172, R177, R172, R174 ;  /* 0x000000acb1ac3223 */ /* 0x001fc800000100ae */
[----:B------:R-:W-:Y:S02]  /*3a20*/  FFMA.FTZ R183, R146, R172, R153 ;  /* 0x000000ac92b77223 */ /* 0x000fe40000010099 */
[----:B------:R-:W-:Y:S01]  /*3a30*/  SHFL.IDX PT, R172, R181, RZ, 0x1f ;  /* 0x00001fffb5ac7589 */ /* 0x000fe200000e0000 */
[----:B-1----:R-:W-:Y:S02]  /*3a40*/  @P2 FFMA.FTZ R176, R185, R176, R184 ;  /* 0x000000b0b9b02223 */ /* 0x002fe400000100b8 */
[-C--:B------:R-:W-:Y:S02]  /*3a50*/  FFMA.FTZ R154, R31, R183.reuse, R154 ;  /* 0x000000b71f9a7223 */ /* 0x080fe4000001009a */
[----:B------:R-:W-:Y:S02]  /*3a60*/  FFMA.FTZ R153, R176, R152, R179 ;  /* 0x00000098b0997223 */ /* 0x000fe400000100b3 */
[----:B------:R-:W-:Y:S02]  /*3a70*/  FFMA.FTZ R152, R94, R183, RZ ;  /* 0x000000b75e987223 */ /* 0x000fe400000100ff */
        /* <DEDUP_REMOVED lines=10> */
[C---:B------:R-:W-:Y:S02]  /*3b20*/  FFMA.FTZ R159, R144.reuse, R157, R163 ;  /* 0x0000009d909f7223 */ /* 0x040fe400000100a3 */
[----:B------:R-:W-:Y:S02]  /*3b30*/  FFMA.FTZ R175, R144, R173, R175 ;  /* 0x000000ad90af7223 */ /* 0x000fe400000100af */
[----:B------:R-:W-:-:S02]  /*3b40*/  FFMA.FTZ R166, R103, R171, R166 ;  /* 0x000000ab67a67223 */ /* 0x000fc400000100a6 */
[----:B------:R-:W-:Y:S02]  /*3b50*/  FFMA.FTZ R144, R134, -R149, R173 ;  /* 0x8000009586907223 */ /* 0x000fe400000100ad */
[----:B------:R-:W-:Y:S01]  /*3b60*/  FFMA.FTZ R149, R142, R159, R161 ;  /* 0x0000009f8e957223 */ /* 0x000fe200000100a1 */
[----:B------:R-:W-:Y:S01]  /*3b70*/  P2R R142, PR, RZ, 0x40 ;  /* 0x00000040ff8e7803 */ /* 0x000fe20000000000 */
[----:B------:R-:W-:Y:S02]  /*3b80*/  FFMA.FTZ R166, R105, R173, R166 ;  /* 0x000000ad69a67223 */ /* 0x000fe400000100a6 */
[----:B------:R-:W-:Y:S02]  /*3b90*/  FFMA.FTZ R155, R140, R149, R155 ;  /* 0x000000958c9b7223 */ /* 0x000fe4000001009b */
[----:B------:R-:W-:Y:S02]  /*3ba0*/  FFMA.FTZ R146, R126, -R167, R183 ;  /* 0x800000a77e927223 */ /* 0x000fe400000100b7 */
[----:B------:R-:W0:Y:S01]  /*3bb0*/  SHFL.IDX PT, R167, R182, RZ, 0x1f ;  /* 0x00001fffb6a77589 */ /* 0x000e2200000e0000 */
[----:B------:R-:W-:-:S02]  /*3bc0*/  FFMA.FTZ R143, R143, R175, R168 ;  /* 0x000000af8f8f7223 */ /* 0x000fc400000100a8 */
[----:B------:R-:W-:Y:S02]  /*3bd0*/  FFMA.FTZ R166, R107, R175, R166 ;  /* 0x000000af6ba67223 */ /* 0x000fe400000100a6 */
[----:B------:R-:W-:Y:S02]  /*3be0*/  FFMA.FTZ R139, R139, R155, R150 ;  /* 0x0000009b8b8b7223 */ /* 0x000fe40000010096 */
[-C--:B------:R-:W-:Y:S02]  /*3bf0*/  FFMA.FTZ R140, R147, R143.reuse, R170 ;  /* 0x0000008f938c7223 */ /* 0x080fe400000100aa */
[----:B------:R-:W-:Y:S02]  /*3c00*/  FFMA.FTZ R148, R137, -R148, R143 ;  /* 0x8000009489947223 */ /* 0x000fe4000001008f */
[----:B------:R-:W-:Y:S02]  /*3c10*/  FFMA.FTZ R166, R109, R143, R166 ;  /* 0x0000008f6da67223 */ /* 0x000fe400000100a6 */
[----:B------:R-:W-:-:S02]  /*3c20*/  FFMA.FTZ R143, R31, R139, R178 ;  /* 0x0000008b1f8f7223 */ /* 0x000fc400000100b2 */
[----:B------:R-:W-:Y:S02]  /*3c30*/  FMUL.FTZ R150, R139, R98 ;  /* 0x000000628b967220 */ /* 0x000fe40000410000 */
[----:B------:R-:W-:Y:S02]  /*3c40*/  FMUL.FTZ R31, R143, R96 ;  /* 0x000000608f1f7220 */ /* 0x000fe40000410000 */
[----:B------:R-:W-:Y:S02]  /*3c50*/  FMUL.FTZ R161, R155, R99 ;  /* 0x000000639ba17220 */ /* 0x000fe40000410000 */
[----:B------:R-:W-:Y:S02]  /*3c60*/  FFMA.FTZ R142, R146, R31, RZ ;  /* 0x0000001f928e7223 */ /* 0x000fe400000100ff */
[----:B------:R-:W-:Y:S02]  /*3c70*/  FFMA.FTZ R141, R138, -R141, R140 ;  /* 0x8000008d8a8d7223 */ /* 0x000fe4000001008c */
[----:B------:R-:W-:-:S02]  /*3c80*/  FFMA.FTZ R147, R151, R150, R142 ;  /* 0x0000009697937223 */ /* 0x000fc4000001008e */
[----:B------:R-:W-:Y:S02]  /*3c90*/  FMUL.FTZ R142, R149, R100 ;  /* 0x00000064958e7220 */ /* 0x000fe40000410000 */
[----:B------:R-:W-:Y:S02]  /*3ca0*/  FFMA.FTZ R147, R152, R161, R147 ;  /* 0x000000a198937223 */ /* 0x000fe40000010093 */
[C---:B0-----:R-:W-:Y:S02]  /*3cb0*/  FFMA.FTZ R29, R167.reuse, R29, R172 ;  /* 0x0000001da71d7223 */ /* 0x041fe400000100ac */
[----:B------:R-:W-:Y:S02]  /*3cc0*/  FMUL.FTZ R28, R167, R28 ;  /* 0x0000001ca71c7220 */ /* 0x000fe40000410000 */
[----:B------:R-:W-:Y:S02]  /*3cd0*/  FMUL.FTZ R167, R159, R101 ;  /* 0x000000659fa77220 */ /* 0x000fe40000410000 */
[----:B------:R-:W-:Y:S01]  /*3ce0*/  FFMA.FTZ R147, R156, R142, R147 ;  /* 0x0000008e9c937223 */ /* 0x000fe20000010093 */
[----:B------:R0:W-:Y:S01]  /*3cf0*/  @!P6 STS.64 [R121.X8+0x10f8], R28 ;  /* 0x0010f81c7900e388 */ /* 0x0001e20000008a00 */
[----:B------:R-:W-:-:S02]  /*3d00*/  FFMA.FTZ R140, R111, R140, R166 ;  /* 0x0000008c6f8c7223 */ /* 0x000fc400000100a6 */
[----:B------:R-:W-:Y:S02]  /*3d10*/  FFMA.FTZ R145, R136, -R145, R175 ;  /* 0x8000009188917223 */ /* 0x000fe400000100af */
[----:B------:R-:W-:Y:S02]  /*3d20*/  FMUL.FTZ R166, R157, R102 ;  /* 0x000000669da67220 */ /* 0x000fe40000410000 */
[----:B------:R-:W-:Y:S02]  /*3d30*/  FMUL.FTZ R170, R153, R106 ;  /* 0x0000006a99aa7220 */ /* 0x000fe40000410000 */
[----:B------:R-:W-:Y:S02]  /*3d40*/  FMUL.FTZ R171, R131, R166 ;  /* 0x000000a683ab7220 */ /* 0x000fe40000410000 */
[----:B------:R-:W-:Y:S02]  /*3d50*/  FMUL.FTZ R163, R129, R170 ;  /* 0x000000aa81a37220 */ /* 0x000fe40000410000 */
[----:B0-----:R-:W-:Y:S01]  /*3d60*/  FFMA.FTZ R28, R144, R167, R147 ;  /* 0x000000a7901c7223 */ /* 0x001fe20000010093 */
[----:B------:R-:W-:Y:S01]  /*3d70*/  STS [R54.X4+0x234], R171 ;  /* 0x000234ab36007388 */ /* 0x000fe20000004800 */
[----:B------:R-:W-:-:S02]  /*3d80*/  FMUL.FTZ R168, R154, R104 ;  /* 0x000000689aa87220 */ /* 0x000fc40000410000 */
[----:B------:R-:W-:Y:S01]  /*3d90*/  FFMA.FTZ R147, R145, R166, R28 ;  /* 0x000000a691937223 */ /* 0x000fe2000001001c */
[----:B------:R-:W-:Y:S01]  /*3da0*/  IADD3 R166, -R79, c[0x0][0x168], -R66 ;  /* 0x00005a004fa67a10 */ /* 0x000fe20007ffe942 */
[----:B------:R0:W-:Y:S01]  /*3db0*/  STS [R54.X4+0x23c], R163 ;  /* 0x00023ca336007388 */ /* 0x0001e20000004800 */
[----:B------:R-:W-:Y:S02]  /*3dc0*/  FMUL.FTZ R173, R135, R168 ;  /* 0x000000a887ad7220 */ /* 0x000fe40000410000 */
[----:B------:R-:W-:Y:S01]  /*3dd0*/  ISETP.GE.AND P1, PT, R166, 0x1, PT ;  /* 0x00000001a600780c */ /* 0x000fe20003f26270 */
[----:B------:R-:W-:Y:S01]  /*3de0*/  FMUL.FTZ R169, R124, R167 ;  /* 0x000000a77ca97220 */ /* 0x000fe20000410000 */
[----:B------:R-:W-:Y:S01]  /*3df0*/  ISETP.GE.AND P2, PT, R166, 0x21, PT ;  /* 0x00000021a600780c */ /* 0x000fe20003f46270 */
[----:B------:R-:W-:Y:S01]  /*3e00*/  FMUL.FTZ R161, R122, R161 ;  /* 0x000000a17aa17220 */ /* 0x000fe20000410000 */
[----:B------:R-:W-:Y:S01]  /*3e10*/  STS [R54.X4+0x238], R173 ;  /* 0x000238ad36007388 */ /* 0x000fe20000004800 */
[----:B------:R-:W-:Y:S01]  /*3e20*/  FMUL.FTZ R29, R127, R150 ;  /* 0x000000967f1d7220 */ /* 0x000fe20000410000 */
[----:B------:R-:W-:Y:S01]  /*3e30*/  SHF.L.U64.HI R150, R118, 0x2, R123 ;  /* 0x0000000276967819 */ /* 0x000fe2000001027b */
[----:B0-----:R-:W-:Y:S01]  /*3e40*/  FMUL.FTZ R163, R133, R142 ;  /* 0x0000008e85a37220 */ /* 0x001fe20000410000 */
[----:B------:R-:W-:Y:S01]  /*3e50*/  STS [R54.X4+0x230], R169 ;  /* 0x000230a936007388 */ /* 0x000fe20000004800 */
[----:B------:R-:W-:-:S02]  /*3e60*/  FMUL.FTZ R31, R125, R31 ;  /* 0x0000001f7d1f7220 */ /* 0x000fc40000410000 */
[----:B------:R-:W-:Y:S01]  /*3e70*/  FFMA.FTZ R168, R148, R168, R147 ;  /* 0x000000a894a87223 */ /* 0x000fe20000010093 */
[----:B------:R0:W-:Y:S01]  /*3e80*/  STS [R54.X4+0x22c], R163 ;  /* 0x00022ca336007388 */ /* 0x0001e20000004800 */
[----:B------:R-:W-:-:S03]  /*3e90*/  IMAD R150, R150, c[0x0][0x2b0], RZ ;  /* 0x0000ac0096967a24 */ /* 0x000fc600078e02ff */
[----:B------:R1:W-:Y:S04]  /*3ea0*/  STS [R54.X4+0x228], R161 ;  /* 0x000228a136007388 */ /* 0x0003e80000004800 */
[----:B------:R2:W-:Y:S01]  /*3eb0*/  STS [R54.X4+0x224], R29 ;  /* 0x0002241d36007388 */ /* 0x0005e20000004800 */
[----:B0-----:R-:W-:-:S03]  /*3ec0*/  SHF.L.U32 R163, R118, 0x2, RZ ;  /* 0x0000000276a37819 */ /* 0x001fc600000006ff */
[----:B------:R2:W-:Y:S01]  /*3ed0*/  STS [R54.X4+0x220], R31 ;  /* 0x0002201f36007388 */ /* 0x0005e20000004800 */
[----:B-1----:R-:W-:-:S03]  /*3ee0*/  FMUL.FTZ R161, R141, R170 ;  /* 0x000000aa8da17220 */ /* 0x002fc60000410000 */
[----:B------:R-:W-:Y:S06]  /*3ef0*/  BAR.SYNC.DEFER_BLOCKING 0x0 ;  /* 0x0000000000007b1d */ /* 0x000fec0000010000 */
[----:B------:R-:W-:Y:S05]  /*3f00*/  @!P1 BRA `(.L_x_7060) ;  /* 0x0000009000009947 */ /* 0x000fea0003800000 */
[----:B--2---:R-:W-:Y:S01]  /*3f10*/  LEA.HI.SX32 R142, R66, R66, 0x1b ;  /* 0x00000042428e7211 */ /* 0x004fe200078fdaff */
[----:B------:R-:W-:Y:S02]  /*3f20*/  IMAD R30, R30, c[0x0][0x2b0], RZ ;  /* 0x0000ac001e1e7a24 */ /* 0x000fe400078e02ff */
[C---:B------:R-:W-:Y:S02]  /*3f30*/  IMAD.WIDE.U32 R28, R121.reuse, c[0x0][0x2b0], R16 ;  /* 0x0000ac00791c7a25 */ /* 0x040fe400078e0010 */
[----:B------:R-:W0:Y:S02]  /*3f40*/  LDS R147, [R142.X4+0x220] ;  /* 0x000220008e937984 */ /* 0x000e240000004800 */
[----:B------:R-:W-:Y:S01]  /*3f50*/  IMAD R31, R121, c[0x0][0x2b4], R30 ;  /* 0x0000ad00791f7a24 */ /* 0x000fe200078e021e */
[----:B------:R-:W-:-:S04]  /*3f60*/  LEA R30, P1, R28, c[0x0][0x318], 0x2 ;  /* 0x0000c6001c1e7a11 */ /* 0x000fc800078210ff */
[----:B------:R-:W-:-:S04]  /*3f70*/  IADD3 R29, R29, R31, RZ ;  /* 0x0000001f1d1d7210 */ /* 0x000fc80007ffe0ff */
[----:B------:R-:W-:-:S05]  /*3f80*/  LEA.HI.X R31, R28, c[0x0][0x31c], R29, 0x2, P1 ;  /* 0x0000c7001c1f7a11 */ /* 0x000fca00008f141d */
[----:B0-----:R0:W-:Y:S02]  /*3f90*/  RED.E.ADD.F32.FTZ.RN.STRONG.GPU [R30.64], R147 ;  /* 0x000000931e00798e */ /* 0x0011e4000c10e784 */
.L_x_7060:
[----:B--2---:R-:W-:Y:S05]  /*3fa0*/  BSYNC B0 ;  /* 0x0000000000007941 */ /* 0x004fea0003800000 */
.L_x_7059:
[----:B0-----:R0:W1:Y:S01]  /*3fb0*/  LDS R31, [R53.X4+0x2a0] ;  /* 0x0002a000351f7984 */ /* 0x0010620000004800 */
[----:B------:R-:W-:Y:S01]  /*3fc0*/  BSSY B0, `(.L_x_7061) ;  /* 0x0000007000007945 */ /* 0x000fe20003800000 */
[----:B------:R-:W-:Y:S02]  /*3fd0*/  FADD.FTZ R142, R168, R161 ;  /* 0x000000a1a88e7221 */ /* 0x000fe40000010000 */
[----:B------:R-:W-:Y:S01]  /*3fe0*/  IMAD R161, R163, c[0x0][0x2b4], R150 ;  /* 0x0000ad00a3a17a24 */ /* 0x000fe200078e0296 */
[----:B------:R-:W-:Y:S05]  /*3ff0*/  @!P2 BRA `(.L_x_7062) ;  /* 0x000000300000a947 */ /* 0x000fea0003800000 */
[----:B------:R-:W-:-:S04]  /*4000*/  IMAD.WIDE.U32 R28, R163, c[0x0][0x2b0], R14 ;  /* 0x0000ac00a31c7a25 */ /* 0x000fc800078e000e */
[----:B------:R-:W-:-:S05]  /*4010*/  IMAD.IADD R29, R29, 0x1, R161 ;  /* 0x000000011d1d7824 */ /* 0x000fca00078e02a1 */
[----:B-1----:R1:W-:Y:S02]  /*4020*/  RED.E.ADD.F32.FTZ.RN.STRONG.GPU [R28.64], R31 ;  /* 0x0000001f1c00798e */ /* 0x0023e4000c10e784 */
.L_x_7062:
[----:B------:R-:W-:Y:S05]  /*4030*/  BSYNC B0 ;  /* 0x0000000000007941 */ /* 0x000fea0003800000 */
.L_x_7061:
        /* <DEDUP_REMOVED lines=9> */
[----:B-1----:R-:W-:-:S05]  /*40d0*/  IMAD.WIDE.U32 R28, R163, c[0x0][0x2b0], R12 ;  /* 0x0000ac00a31c7a25 */ /* 0x002fca00078e000c */
[----:B------:R-:W-:-:S05]  /*40e0*/  IADD3 R29, R161, R29, RZ ;  /* 0x0000001da11d7210 */ /* 0x000fca0007ffe0ff */
[----:B--2---:R1:W-:Y:S02]  /*40f0*/  RED.E.ADD.F32.FTZ.RN.STRONG.GPU [R28.64], R31 ;  /* 0x0000001f1c00798e */ /* 0x0043e4000c10e784 */
.L_x_7064:
[----:B-1----:R-:W-:Y:S05]  /*4100*/  BSYNC B0 ;  /* 0x0000000000007941 */ /* 0x002fea0003800000 */
.L_x_7063:
[----:B--2---:R1:W2:Y:S01]  /*4110*/  LDS R31, [R51.X4+0x3a0] ;  /* 0x0003a000331f7984 */ /* 0x0042a20000004800 */
[----:B------:R-:W-:Y:S01]  /*4120*/  BSSY B0, `(.L_x_7065) ;  /* 0x0000005000007945 */ /* 0x000fe20003800000 */
[----:B------:R-:W-:Y:S05]  /*4130*/  @!P1 BRA `(.L_x_7066) ;  /* 0x0000003000009947 */ /* 0x000fea0003800000 */
[----:B------:R-:W-:-:S05]  /*4140*/  IMAD.WIDE.U32 R28, R163, c[0x0][0x2b0], R10 ;  /* 0x0000ac00a31c7a25 */ /* 0x000fca00078e000a */
[----:B------:R-:W-:-:S05]  /*4150*/  IADD3 R29, R161, R29, RZ ;  /* 0x0000001da11d7210 */ /* 0x000fca0007ffe0ff */
[----:B--2---:R2:W-:Y:S02]  /*4160*/  RED.E.ADD.F32.FTZ.RN.STRONG.GPU [R28.64], R31 ;  /* 0x0000001f1c00798e */ /* 0x0045e4000c10e784 */
.L_x_7066:
[----:B------:R-:W-:Y:S05]  /*4170*/  BSYNC B0 ;  /* 0x0000000000007941 */ /* 0x000fea0003800000 */
.L_x_7065:
[----:B--2---:R2:W3:Y:S01]  /*4180*/  LDS R31, [R50.X4+0x420] ;  /* 0x00042000321f7984 */ /* 0x0044e20000004800 */
[----:B------:R-:W-:Y:S01]  /*4190*/  BSSY B0, `(.L_x_7067) ;  /* 0x0000005000007945 */ /* 0x000fe20003800000 */
[----:B------:R-:W-:Y:S05]  /*41a0*/  @!P2 BRA `(.L_x_7068) ;  /* 0x000000300000a947 */ /* 0x000fea0003800000 */
[----:B------:R-:W-:-:S05]  /*41b0*/  IMAD.WIDE.U32 R28, R163, c[0x0][0x2b0], R8 ;  /* 0x0000ac00a31c7a25 */ /* 0x000fca00078e0008 */
[----:B------:R-:W-:-:S05]  /*41c0*/  IADD3 R29, R161, R29, RZ ;  /* 0x0000001da11d7210 */ /* 0x000fca0007ffe0ff */
[----:B---3--:R3:W-:Y:S02]  /*41d0*/  RED.E.ADD.F32.FTZ.RN.STRONG.GPU [R28.64], R31 ;  /* 0x0000001f1c00798e */ /* 0x0087e4000c10e784 */
.L_x_7068:
[----:B------:R-:W-:Y:S05]  /*41e0*/  BSYNC B0 ;  /* 0x0000000000007941 */ /* 0x000fea0003800000 */
.L_x_7067:
[----:B---3--:R3:W4:Y:S01]  /*41f0*/  LDS R31, [R49.X4+0x4a0] ;  /* 0x0004a000311f7984 */ /* 0x0087220000004800 */
[----:B------:R-:W-:Y:S01]  /*4200*/  BSSY B0, `(.L_x_7069) ;  /* 0x0000005000007945 */ /* 0x000fe20003800000 */
[----:B------:R-:W-:Y:S05]  /*4210*/  @!P3 BRA `(.L_x_7070) ;  /* 0x000000300000b947 */ /* 0x000fea0003800000 */
[----:B------:R-:W-:-:S04]  /*4220*/  IMAD.WIDE.U32 R28, R163, c[0x0][0x2b0], R6 ;  /* 0x0000ac00a31c7a25 */ /* 0x000fc800078e0006 */
[----:B------:R-:W-:-:S05]  /*4230*/  IMAD.IADD R29, R161, 0x1, R29 ;  /* 0x00000001a11d7824 */ /* 0x000fca00078e021d */
[----:B----4-:R4:W-:Y:S02]  /*4240*/  RED.E.ADD.F32.FTZ.RN.STRONG.GPU [R28.64], R31 ;  /* 0x0000001f1c00798e */ /* 0x0109e4000c10e784 */
.L_x_7070:
[----:B------:R-:W-:Y:S05]  /*4250*/  BSYNC B0 ;  /* 0x0000000000007941 */ /* 0x000fea0003800000 */
.L_x_7069:
[----:B------:R0:W1:Y:S01]  /*4260*/  LDS R147, [R48.X4+0x520] ;  /* 0x0005200030937984 */ /* 0x0000620000004800 */
[----:B------:R-:W-:Y:S01]  /*4270*/  BSSY B0, `(.L_x_7071) ;  /* 0x0000006000007945 */ /* 0x000fe20003800000 */
[----:B----4-:R-:W-:Y:S01]  /*4280*/  IMAD.WIDE.U32 R28, R163, c[0x0][0x2b0], R2 ;  /* 0x0000ac00a31c7a25 */ /* 0x010fe200078e0002 */
[----:B------:R-:W-:Y:S05]  /*4290*/  @!P4 BRA `(.L_x_7072) ;  /* 0x000000300000c947 */ /* 0x000fea0003800000 */
[----:B------:R-:W-:-:S05]  /*42a0*/  IMAD.WIDE.U32 R30, R163, c[0x0][0x2b0], R4 ;  /* 0x0000ac00a31e7a25 */ /* 0x000fca00078e0004 */
[----:B------:R-:W-:-:S05]  /*42b0*/  IADD3 R31, R161, R31, RZ ;  /* 0x0000001fa11f7210 */ /* 0x000fca0007ffe0ff */
[----:B-1----:R1:W-:Y:S02]  /*42c0*/  RED.E.ADD.F32.FTZ.RN.STRONG.GPU [R30.64], R147 ;  /* 0x000000931e00798e */ /* 0x0023e4000c10e784 */
.L_x_7072:
[----:B------:R-:W-:Y:S05]  /*42d0*/  BSYNC B0 ;  /* 0x0000000000007941 */ /* 0x000fea0003800000 */
.L_x_7071:
[----:B-1----:R1:W4:Y:S01]  /*42e0*/  LDS R31, [R47.X4+0x5a0] ;  /* 0x0005a0002f1f7984 */ /* 0x0023220000004800 */
[----:B------:R-:W-:Y:S01]  /*42f0*/  BSSY B0, `(.L_x_7073) ;  /* 0x0000004000007945 */ /* 0x000fe20003800000 */
[----:B------:R-:W-:Y:S05]  /*4300*/  @!P5 BRA `(.L_x_7074) ;  /* 0x000000200000d947 */ /* 0x000fea0003800000 */
[----:B------:R-:W-:-:S05]  /*4310*/  IADD3 R29, R161, R29, RZ ;  /* 0x0000001da11d7210 */ /* 0x000fca0007ffe0ff */
[----:B----4-:R4:W-:Y:S02]  /*4320*/  RED.E.ADD.F32.FTZ.RN.STRONG.GPU [R28.64], R31 ;  /* 0x0000001f1c00798e */ /* 0x0109e4000c10e784 */
.L_x_7074:
[----:B------:R-:W-:Y:S05]  /*4330*/  BSYNC B0 ;  /* 0x0000000000007941 */ /* 0x000fea0003800000 */
.L_x_7073:
[----:B----4-:R-:W4:Y:S01]  /*4340*/  SHFL.DOWN PT, R31, R140, 0x1, 0x1f ;  /* 0x08201f008c1f7f89 */ /* 0x010f2200000e0000 */
[C---:B------:R-:W-:Y:S01]  /*4350*/  ISETP.GT.AND P1, PT, R56.reuse, 0x1e, PT ;  /* 0x0000001e3800780c */ /* 0x040fe20003f24270 */
[----:B------:R-:W-:Y:S01]  /*4360*/  FMUL.FTZ R30, R137, R154 ;  /* 0x0000009a891e7220 */ /* 0x000fe20000410000 */
[----:B------:R-:W-:Y:S01]  /*4370*/  ISETP.NE.AND P2, PT, R56, RZ, PT ;  /* 0x000000ff3800720c */ /* 0x000fe20003f45270 */
[----:B------:R-:W5:Y:S01]  /*4380*/  SHFL.DOWN PT, R29, R142, 0x1, 0x1f ;  /* 0x08201f008e1d7f89 */ /* 0x000f6200000e0000 */
[----:B------:R-:W-:Y:S01]  /*4390*/  FMUL.FTZ R28, R120, R157 ;  /* 0x0000009d781c7220 */ /* 0x000fe20000410000 */
[----:B------:R-:W-:Y:S01]  /*43a0*/  ISETP.NE.AND P3, PT, R66, RZ, PT ;  /* 0x000000ff4200720c */ /* 0x000fe20003f65270 */
[-C--:B------:R-:W-:Y:S01]  /*43b0*/  FMUL.FTZ R132, R132, R149.reuse ;  /* 0x0000009584847220 */ /* 0x080fe20000410000 */
[----:B------:R-:W-:Y:S01]  /*43c0*/  BSSY B0, `(.L_x_7075) ;  /* 0x0000051000007945 */ /* 0x000fe20003800000 */
[----:B------:R-:W-:Y:S02]  /*43d0*/  FFMA.FTZ R119, R30, R104, R119 ;  /* 0x000000681e777223 */ /* 0x000fe40000010077 */
[----:B------:R-:W-:-:S02]  /*43e0*/  FMUL.FTZ R149, R120, R149 ;  /* 0x0000009578957220 */ /* 0x000fc40000410000 */
[----:B------:R-:W-:Y:S02]  /*43f0*/  FMUL.FTZ R136, R136, R157 ;  /* 0x0000009d88887220 */ /* 0x000fe40000410000 */
[----:B------:R-:W-:Y:S02]  /*4400*/  FMUL.FTZ R28, R145, R28 ;  /* 0x0000001c911c7220 */ /* 0x000fe40000410000 */
[----:B------:R-:W-:Y:S02]  /*4410*/  FMUL.FTZ R149, R156, R149 ;  /* 0x000000959c957220 */ /* 0x000fe40000410000 */
[-C--:B------:R-:W-:Y:S02]  /*4420*/  FMUL.FTZ R126, R126, R143.reuse ;  /* 0x0000008f7e7e7220 */ /* 0x080fe40000410000 */
[----:B------:R-:W-:Y:S02]  /*4430*/  FMUL.FTZ R143, R120, R143 ;  /* 0x0000008f788f7220 */ /* 0x000fe40000410000 */
[----:B------:R-:W-:-:S02]  /*4440*/  FFMA.FTZ R131, R131, R136, R28 ;  /* 0x0000008883837223 */ /* 0x000fc4000001001c */
[----:B----4-:R-:W-:Y:S02]  /*4450*/  @!P1 FADD.FTZ R140, R140, R31 ;  /* 0x0000001f8c8c9221 */ /* 0x010fe40000010000 */
[----:B------:R-:W-:Y:S02]  /*4460*/  FFMA.FTZ R149, R133, R132, R149 ;  /* 0x0000008485957223 */ /* 0x000fe40000010095 */
        /* <DEDUP_REMOVED lines=9> */
[----:B------:R-:W-:Y:S02]  /*4500*/  FADD.FTZ R80, R131, R80 ;  /* 0x0000005083507221 */ /* 0x000fe40000010000 */
[----:B------:R-:W-:Y:S02]  /*4510*/  FFMA.FTZ R114, R133, R106, R114 ;  /* 0x0000006a85727223 */ /* 0x000fe40000010072 */
[----:B------:R-:W-:-:S02]  /*4520*/  FADD.FTZ R82, R149, R82 ;  /* 0x0000005295527221 */ /* 0x000fc40000010000 */
[----:B------:R-:W-:Y:S02]  /*4530*/  FFMA.FTZ R113, R126, R96, R113 ;  /* 0x000000607e717223 */ /* 0x000fe40000010071 */
        /* <DEDUP_REMOVED lines=9> */
[----:B------:R-:W-:Y:S01]  /*45d0*/  ISETP.GT.AND P1, PT, R56, 0x17, PT ;  /* 0x000000173800780c */ /* 0x000fe20003f24270 */
[-C--:B------:R-:W-:Y:S02]  /*45e0*/  FMUL.FTZ R29, R120, R159.reuse ;  /* 0x0000009f781d7220 */ /* 0x080fe40000410000 */
[----:B------:R-:W5:Y:S01]  /*45f0*/  SHFL.DOWN PT, R31, R142, 0x8, 0x1f ;  /* 0x09001f008e1f7f89 */ /* 0x000f6200000e0000 */
[----:B------:R-:W-:Y:S02]  /*4600*/  FMUL.FTZ R159, R134, R159 ;  /* 0x0000009f869f7220 */ /* 0x000fe40000410000 */
[----:B------:R-:W-:Y:S02]  /*4610*/  FMUL.FTZ R29, R144, R29 ;  /* 0x0000001d901d7220 */ /* 0x000fe40000410000 */
[----:B------:R-:W-:Y:S02]  /*4620*/  FFMA.FTZ R112, R159, R101, R112 ;  /* 0x000000659f707223 */ /* 0x000fe40000010070 */
[----:B------:R-:W-:-:S02]  /*4630*/  FFMA.FTZ R124, R124, R159, R29 ;  /* 0x0000009f7c7c7223 */ /* 0x000fc4000001001d */
[----:B------:R-:W-:Y:S02]  /*4640*/  FMUL.FTZ R29, R120, R154 ;  /* 0x0000009a781d7220 */ /* 0x000fe40000410000 */
[----:B------:R-:W-:Y:S02]  /*4650*/  FADD.FTZ R81, R124, R81 ;  /* 0x000000517c517221 */ /* 0x000fe40000010000 */
[----:B------:R-:W-:-:S04]  /*4660*/  FMUL.FTZ R29, R148, R29 ;  /* 0x0000001d941d7220 */ /* 0x000fc80000410000 */
[----:B------:R-:W-:Y:S02]  /*4670*/  FFMA.FTZ R135, R135, R30, R29 ;  /* 0x0000001e87877223 */ /* 0x000fe4000001001d */
[----:B------:R-:W-:Y:S02]  /*4680*/  FMUL.FTZ R30, R120, R153 ;  /* 0x00000099781e7220 */ /* 0x000fe40000410000 */
[----:B----4-:R-:W-:Y:S02]  /*4690*/  @!P1 FADD.FTZ R140, R140, R147 ;  /* 0x000000938c8c9221 */ /* 0x010fe40000010000 */
[----:B------:R-:W-:Y:S02]  /*46a0*/  FMUL.FTZ R124, R141, R30 ;  /* 0x0000001e8d7c7220 */ /* 0x000fe40000410000 */
[----:B-----5:R-:W-:Y:S01]  /*46b0*/  @!P1 FADD.FTZ R142, R142, R31 ;  /* 0x0000001f8e8e9221 */ /* 0x020fe20000010000 */
[----:B------:R-:W4:Y:S01]  /*46c0*/  SHFL.DOWN PT, R161, R140, 0x10, 0x1f ;  /* 0x0a001f008ca17f89 */ /* 0x000f2200000e0000 */
[----:B------:R-:W-:Y:S01]  /*46d0*/  ISETP.GT.AND P1, PT, R56, 0xf, PT ;  /* 0x0000000f3800780c */ /* 0x000fe20003f24270 */
[----:B------:R-:W-:-:S02]  /*46e0*/  FMUL.FTZ R31, R130, R155 ;  /* 0x0000009b821f7220 */ /* 0x000fc40000410000 */
[----:B------:R-:W5:Y:S01]  /*46f0*/  SHFL.DOWN PT, R147, R142, 0x10, 0x1f ;  /* 0x0a001f008e937f89 */ /* 0x000f6200000e0000 */
[C---:B------:R-:W-:Y:S02]  /*4700*/  FMUL.FTZ R155, R120.reuse, R155 ;  /* 0x0000009b789b7220 */ /* 0x040fe40000410000 */
        /* <DEDUP_REMOVED lines=8> */
[----:B------:R-:W-:Y:S02]  /*4790*/  FFMA.FTZ R31, R127, R31, R30 ;  /* 0x0000001f7f1f7223 */ /* 0x000fe4000001001e */
[----:B----4-:R-:W-:Y:S02]  /*47a0*/  @!P1 FADD.FTZ R140, R140, R161 ;  /* 0x000000a18c8c9221 */ /* 0x010fe40000010000 */
[----:B------:R-:W-:-:S02]  /*47b0*/  FADD.FTZ R78, R135, R78 ;  /* 0x0000004e874e7221 */ /* 0x000fc40000010000 */
[----:B-----5:R-:W-:Y:S01]  /*47c0*/  @!P1 FADD.FTZ R142, R142, R147 ;  /* 0x000000938e8e9221 */ /* 0x020fe20000010000 */
[----:B------:R-:W-:Y:S01]  /*47d0*/  MOV R29, R140 ;  /* 0x0000008c001d7202 */ /* 0x000fe20000000f00 */
[----:B------:R-:W-:Y:S02]  /*47e0*/  FADD.FTZ R83, R122, R83 ;  /* 0x000000537a537221 */ /* 0x000fe40000010000 */
[----:B------:R-:W-:Y:S02]  /*47f0*/  IMAD.MOV.U32 R28, RZ, RZ, R142 ;  /* 0x000000ffff1c7224 */ /* 0x000fe400078e008e */
[----:B------:R-:W-:Y:S02]  /*4800*/  FADD.FTZ R77, R124, R77 ;  /* 0x0000004d7c4d7221 */ /* 0x000fe40000010000 */
[----:B------:R-:W-:Y:S01]  /*4810*/  FADD.FTZ R84, R31, R84 ;  /* 0x000000541f547221 */ /* 0x000fe20000010000 */
[----:B------:R4:W-:Y:S04]  /*4820*/  @!P2 STS.64 [0x648], R28 ;  /* 0x0006481cff00a388 */ /* 0x0009e80000000a00 */
        /* <DEDUP_REMOVED lines=10> */
.L_x_7076:
[----:B----4-:R-:W-:Y:S05]  /*48d0*/  BSYNC B0 ;  /* 0x0000000000007941 */ /* 0x010fea0003800000 */
.L_x_7075:
[----:B------:R-:W-:Y:S02]  /*48e0*/  IADD3 R121, R121, 0x1, RZ ;  /* 0x0000000179797810 */ /* 0x000fe40007ffe0ff */
[----:B------:R-:W-:Y:S02]  /*48f0*/  IADD3 R118, P2, R118, 0x1, RZ ;  /* 0x0000000176767810 */ /* 0x000fe40007f5e0ff */
[----:B------:R-:W-:Y:S02]  /*4900*/  ISETP.GE.AND P1, PT, R121, c[0x0][0x16c], PT ;  /* 0x00005b0079007a0c */ /* 0x000fe40003f26270 */
[----:B------:R-:W-:-:S11]  /*4910*/  IADD3.X R123, RZ, R123, RZ, P2, !PT ;  /* 0x0000007bff7b7210 */ /* 0x000fd600017fe4ff */
[----:B------:R-:W-:Y:S01]  /*4920*/  @P1 CALL.REL.NOINC `(.L_x_7056) ;  /* 0x0000001000001944 */ /* 0x000fe20003c00000 */
[----:B------:R-:W-:Y:S05]  /*4930*/  BRA `(.L_x_7077) ;  /* 0xffffe1a000007947 */ /* 0x000fea000383ffff */
.L_x_7056:
        /* <DEDUP_REMOVED lines=29> */
[----:B------:R-:W-:Y:S02]  /*4b10*/  IMAD R95, R33, c[0x0][0x2e0], RZ ;  /* 0x0000b800215f7a24 */ /* 0x000fe400078e02ff */
[----:B------:R-:W-:Y:S02]  /*4b20*/  IMAD R93, R55, -0x100, R36 ;  /* 0xffffff00375d7824 */ /* 0x000fe400078e0224 */
        /* <DEDUP_REMOVED lines=58> */
[----:B------:R2:W3:Y:S01]  /*4ed0*/  @!P5 MUFU.EX2 R5, R4 ;  /* 0x000000040005d308 */ /* 0x0004e20000000800 */
        /* <DEDUP_REMOVED lines=23> */
[----:B------:R-:W-:-:S03]  /*5050*/  FSETP.GTU.FTZ.AND P2, PT, R9, 20, PT ;  /* 0x41a000000900780b */ /* 0x000fc60003f5c000 */
[----:B------:R-:W-:Y:S08]  /*5060*/  @!P6 MUFU.EX2 R6, R6 ;  /* 0x000000060006e308 */ /* 0x000ff00000000800 */
[----:B------:R-:W-:Y:S02]  /*5070*/  @!P1 FMUL.FTZ R8, R8, -1.4426950216293334961 ;  /* 0xbfb8aa3b08089820 */ /* 0x000fe40000410000 */
[----:B------:R-:W-:Y:S01]  /*5080*/  @!P2 FMUL.FTZ R9, R9, -1.4426950216293334961 ;  /* 0xbfb8aa3b0909a820 */ /* 0x000fe20000410000 */
[----:B------:R-:W-:Y:S01]  /*5090*/  @!P4 MUFU.EX2 R2, R2 ;  /* 0x000000020002c308 */ /* 0x000fe20000000800 */
[----:B------:R-:W4:Y:S07]  /*50a0*/  LDS R89, [0x210] ;  /* 0x00021000ff597984 */ /* 0x000f2e0000000800 */
[----:B------:R-:W5:Y:S08]  /*50b0*/  @!P1 MUFU.EX2 R8, R8 ;  /* 0x0000000800089308 */ /* 0x000f700000000800 */
[----:B------:R-:W1:Y:S01]  /*50c0*/  @!P2 MUFU.EX2 R9, R9 ;  /* 0x000000090009a308 */ /* 0x000e620000000800 */
[----:B---3--:R-:W-:-:S07]  /*50d0*/  @!P5 FADD.FTZ R5, R5, 1 ;  /* 0x3f8000000505d421 */ /* 0x008fce0000010000 */
[----:B------:R-:W3:Y:S01]  /*50e0*/  @!P3 MUFU.EX2 R3, R3 ;  /* 0x000000030003b308 */ /* 0x000ee20000000800 */
[----:B-----5:R-:W-:Y:S02]  /*50f0*/  @!P1 FADD.FTZ R8, R8, 1 ;  /* 0x3f80000008089421 */ /* 0x020fe40000010000 */
[----:B------:R-:W-:Y:S02]  /*5100*/  @!P6 FADD.FTZ R6, R6, 1 ;  /* 0x3f8000000606e421 */ /* 0x000fe40000010000 */
[----:B0-----:R-:W-:Y:S02]  /*5110*/  @!P4 FADD.FTZ R4, R2, 1 ;  /* 0x3f8000000204c421 */ /* 0x001fe40000010000 */
[----:B-1----:R-:W-:Y:S01]  /*5120*/  @!P2 FADD.FTZ R9, R9, 1 ;  /* 0x3f8000000909a421 */ /* 0x002fe20000010000 */
[----:B------:R-:W0:Y:S01]  /*5130*/  @!P5 MUFU.RCP R5, R5 ;  /* 0x000000050005d308 */ /* 0x000e220000001000 */
[----:B------:R-:W-:-:S07]  /*5140*/  IMAD R12, R158, c[0x0][0x2d8], RZ ;  /* 0x0000b6009e0c7a24 */ /* 0x000fce00078e02ff */
[----:B------:R-:W1:Y:S01]  /*5150*/  @!P1 MUFU.RCP R8, R8 ;  /* 0x0000000800089308 */ /* 0x000e620000001000 */
[----:B---3--:R-:W-:-:S07]  /*5160*/  @!P3 FADD.FTZ R3, R3, 1 ;  /* 0x3f8000000303b421 */ /* 0x008fce0000010000 */
[----:B------:R-:W3:Y:S01]  /*5170*/  @!P2 MUFU.RCP R9, R9 ;  /* 0x000000090009a308 */ /* 0x000ee20000001000 */
[----:B------:R-:W-:-:S07]  /*5180*/  IMAD R91, R35, c[0x0][0x2dc], R12 ;  /* 0x0000b700235b7a24 */ /* 0x000fce00078e020c */
[----:B--2---:R-:W2:Y:S08]  /*5190*/  @!P4 MUFU.RCP R7, R4 ;  /* 0x000000040007c308 */ /* 0x004eb00000001000 */
[----:B------:R-:W5:Y:S08]  /*51a0*/  @!P6 MUFU.RCP R6, R6 ;  /* 0x000000060006e308 */ /* 0x000f700000001000 */
[----:B------:R1:W2:Y:S01]  /*51b0*/  @!P3 MUFU.RCP R10, R3 ;  /* 0x00000003000ab308 */ /* 0x0002a20000001000 */
[----:B0-----:R-:W-:-:S02]  /*51c0*/  @!P5 FMUL.FTZ R78, R78, R5 ;  /* 0x000000054e4ed220 */ /* 0x001fc40000410000 */
[----:B-1----:R-:W-:Y:S01]  /*51d0*/  IMAD.WIDE.U32 R2, R35, c[0x0][0x2d8], RZ ;  /* 0x0000b60023027a25 */ /* 0x002fe200078e00ff */
[----:B----4-:R-:W-:-:S04]  /*51e0*/  ISETP.GE.AND P5, PT, R20, R89, PT ;  /* 0x000000591400720c */ /* 0x010fc80003fa6270 */
[----:B------:R-:W-:Y:S01]  /*51f0*/  IADD3 R3, R3, R91, RZ ;  /* 0x0000005b03037210 */ /* 0x000fe20007ffe0ff */
[----:B------:R-:W-:Y:S01]  /*5200*/  @!P1 FMUL.FTZ R83, R83, R8 ;  /* 0x0000000853539220 */ /* 0x000fe20000410000 */
[----:B------:R-:W-:Y:S01]  /*5210*/  IADD3 R4, P1, R20, R79, RZ ;  /* 0x0000004f14047210 */ /* 0x000fe20007f3e0ff */
[----:B---3--:R-:W-:Y:S02]  /*5220*/  @!P2 FMUL.FTZ R82, R82, R9 ;  /* 0x000000095252a220 */ /* 0x008fe40000410000 */
[----:B--2---:R-:W-:Y:S02]  /*5230*/  @!P4 FMUL.FTZ R80, R80, R7 ;  /* 0x000000075050c220 */ /* 0x004fe40000410000 */
[----:B-----5:R-:W-:Y:S02]  /*5240*/  @!P6 FMUL.FTZ R77, R77, R6 ;  /* 0x000000064d4de220 */ /* 0x020fe40000410000 */
[----:B------:R-:W-:Y:S02]  /*5250*/  IMAD.MOV.U32 R9, RZ, RZ, 0x2 ;  /* 0x00000002ff097424 */ /* 0x000fe400078e00ff */
        /* <DEDUP_REMOVED lines=23> */
.L_x_7079:
[----:B------:R-:W-:Y:S05]  /*53d0*/  BSYNC B0 ;  /* 0x0000000000007941 */ /* 0x000fea0003800000 */
.L_x_7078:
        /* <DEDUP_REMOVED lines=64> */
.L_x_7081:
[----:B------:R-:W-:Y:S05]  /*57e0*/  BSYNC B0 ;  /* 0x0000000000007941 */ /* 0x000fea0003800000 */
.L_x_7080:
        /* <DEDUP_REMOVED lines=38> */
.L_x_7039:
        /* <DEDUP_REMOVED lines=24> */
.L_x_7084:
[----:B0-----:R-:W-:Y:S05]  /*5bd0*/  BSYNC B0 ;  /* 0x0000000000007941 */ /* 0x001fea0003800000 */
.L_x_7083:
        /* <DEDUP_REMOVED lines=23> */
.L_x_7086:
[----:B0-----:R-:W0:Y:S02]  /*5d50*/  S2R R15, SR_TID.X ;  /* 0x00000000000f7919 */ /* 0x001e240000002100 */
.L_x_7087:
[----:B0-----:R-:W-:Y:S05]  /*5d60*/  BSYNC B0 ;  /* 0x0000000000007941 */ /* 0x001fea0003800000 */
.L_x_7085:
[----:B------:R-:W-:-:S13]  /*5d70*/  ISETP.GE.AND P0, PT, R15, c[0x0][0x16c], PT ;  /* 0x00005b000f007a0c */ /* 0x000fda0003f06270 */
        /* <DEDUP_REMOVED lines=9> */
.L_x_7088:
        /* <DEDUP_REMOVED lines=26> */
.L_x_7089:
        /* <DEDUP_REMOVED lines=13> */
.L_x_9110:


//--------------------- .text._Z25selective_scan_bwd_kernelI32Selective_Scan_bwd_kernel_traitsILi32ELi8ELb0ELb1ELb0ELb1ELb1EN3c108BFloat16EfEEv12SSMParamsBwd --------------------------
	.section	.text._Z25selective_scan_bwd_kernelI32Selective_Scan_bwd_kernel_traitsILi32ELi8ELb0ELb1ELb0ELb1ELb1EN3c108BFloat16EfEEv12SSMParamsBwd,"ax",@progbits
	.sectioninfo	@"SHI_REGISTERS=198"
	.align	128
        .global         _Z25selective_scan_bwd_kernelI32Selective_Scan_bwd_kernel_traitsILi32ELi8ELb0ELb1ELb0ELb1ELb1EN3c108BFloat16EfEEv12SSMParamsBwd
        .type           _Z25selective_scan_bwd_kernelI32Selective_Scan_bwd_kernel_traitsILi32ELi8ELb0ELb1ELb0ELb1ELb1EN3c108BFloat16EfEEv12SSMParamsBwd,@function
        .size           _Z25selective_scan_bwd_kernelI32Selective_Scan_bwd_kernel_traitsILi32ELi8ELb0ELb1ELb0ELb1ELb1EN3c108BFloat16EfEEv12SSMParamsBwd,(.L_x_9111 - _Z25selective_scan_bwd_kernelI32Selective_Scan_bwd_kernel_traitsILi32ELi8ELb0ELb1ELb0ELb1ELb1EN3c108BFloat16EfEEv12SSMParamsBwd)
        .other          _Z25selective_scan_bwd_kernelI32Selective_Scan_bwd_kernel_traitsILi32ELi8ELb0ELb1ELb0ELb1ELb1EN3c108BFloat16EfEEv12SSMParamsBwd,@"STO_CUDA_ENTRY STV_DEFAULT"
_Z25selective_scan_bwd_kernelI32Selective_Scan_bwd_kernel_traitsILi32ELi8ELb0ELb1ELb0ELb1ELb1EN3c108BFloat16EfEEv12SSMParamsBwd:
.text._Z25selective_scan_bwd_kernelI32Selective_Scan_bwd_kernel_traitsILi32ELi8ELb0ELb1ELb0ELb1ELb1EN3c108BFloat16EfEEv12SSMParamsBwd:
        /* <DEDUP_REMOVED lines=23> */
[----:B------:R-:W-:Y:S01]  /*0170*/  HFMA2.MMA R90, -RZ, RZ, 0, 0 ;  /* 0x00000000ff5a7435 */ /* 0x000fe200000001ff */
[----:B------:R-:W-:Y:S01]  /*0180*/  IMAD R12, R96, c[0x0][0x280], RZ ;  /* 0x0000a000600c7a24 */ /* 0x000fe200078e02ff */
[----:B0-----:R-:W-:Y:S01]  /*0190*/  IABS R2, R97 ;  /* 0x0000006100027213 */ /* 0x001fe20000000000 */
[----:B------:R-:W-:-:S02]  /*01a0*/  IMAD R10, R97, c[0x0][0x1ec], R10 ;  /* 0x00007b00610a7a24 */ /* 0x000fc400078e020a */
[----:B-1----:R-:W-:Y:S02]  /*01b0*/  IMAD.MOV.U32 R6, RZ, RZ, RZ ;  /* 0x000000ffff067224 */ /* 0x002fe400078e00ff */
[----:B----4-:R-:W-:Y:S02]  /*01c0*/  IMAD R4, R181, c[0x0][0x1d0], RZ ;  /* 0x00007400b5047a24 */ /* 0x010fe400078e02ff */
[----:B------:R-:W-:Y:S01]  /*01d0*/  IMAD R12, R97, c[0x0][0x284], R12 ;  /* 0x0000a100610c7a24 */ /* 0x000fe200078e020c */
[----:B---3--:R-:W-:Y:S01]  /*01e0*/  IADD3 R8, RZ, -R7, RZ ;  /* 0x80000007ff087210 */ /* 0x008fe20007ffe0ff */
[----:B------:R-:W-:-:S04]  /*01f0*/  IMAD.MOV.U32 R88, RZ, RZ, RZ ;  /* 0x000000ffff587224 */ /* 0x000fc800078e00ff */
        /* <DEDUP_REMOVED lines=15> */
[----:B------:R-:W-:Y:S02]  /*02f0*/  IMAD.IADD R5, R5, 0x1, R9 ;  /* 0x0000000105057824 */ /* 0x000fe400078e0209 */
[----:B------:R-:W-:Y:S01]  /*0300*/  IMAD R9, R93, c[0x0][0x27c], R8 ;  /* 0x00009f005d097a24 */ /* 0x000fe200078e0208 */
[----:B------:R-:W-:Y:S01]  /*0310*/  MOV R8, c[0x0][0x174] ;  /* 0x00005d0000087a02 */ /* 0x000fe20000000f00 */
[----:B------:R-:W-:-:S03]  /*0320*/  IMAD.WIDE.U32 R2, R97, c[0x0][0x1d8], R2 ;  /* 0x0000760061027a25 */ /* 0x000fc600078e0002 */
[----:B------:R-:W-:Y:S01]  /*0330*/  ISETP.GE.AND P3, PT, R8, 0x1, PT ;  /* 0x000000010800780c */ /* 0x000fe20003f66270 */
[----:B------:R-:W-:Y:S01]  /*0340*/  IMAD.WIDE.U32 R6, R93, c[0x0][0x278], RZ ;  /* 0x00009e005d067a25 */ /* 0x000fe200078e00ff */
[-C--:B------:R-:W-:Y:S02]  /*0350*/  @!P1 IADD3 R0, R0, -R11.reuse, RZ ;  /* 0x8000000b00009210 */ /* 0x080fe40007ffe0ff */
[----:B------:R-:W-:Y:S01]  /*0360*/  @!P1 IADD3 R92, R92, 0x1, RZ ;  /* 0x000000015c5c9810 */ /* 0x000fe20007ffe0ff */
[----:B------:R-:W-:Y:S01]  /*0370*/  IMAD.IADD R7, R7, 0x1, R9 ;  /* 0x0000000107077824 */ /* 0x000fe200078e0209 */
[----:B------:R-:W-:Y:S01]  /*0380*/  ISETP.GE.U32.AND P0, PT, R0, R11, PT ;  /* 0x0000000b0000720c */ /* 0x000fe20003f06070 */
[----:B------:R-:W-:Y:S01]  /*0390*/  IMAD R0, R181, c[0x0][0x190], RZ ;  /* 0x00006400b5007a24 */ /* 0x000fe200078e02ff */
[----:B------:R-:W-:Y:S01]  /*03a0*/  LEA R11, R8, 0xffffff00, 0x8 ;  /* 0xffffff00080b7811 */ /* 0x000fe200078e40ff */
[----:B------:R-:W-:Y:S01]  /*03b0*/  IMAD.WIDE.U32 R8, R93, c[0x0][0x190], RZ ;  /* 0x000064005d087a25 */ /* 0x000fe200078e00ff */
[----:B------:R-:W-:-:S02]  /*03c0*/  ISETP.NE.AND P1, PT, RZ, c[0x0][0x178], PT ;  /* 0x00005e00ff007a0c */ /* 0x000fc40003f25270 */
[----:B------:R-:W-:Y:S01]  /*03d0*/  SHF.R.S32.HI R13, RZ, 0x1f, R11 ;  /* 0x0000001fff0d7819 */ /* 0x000fe2000001140b */
[----:B------:R-:W-:Y:S01]  /*03e0*/  IMAD R15, R93, c[0x0][0x194], R0 ;  /* 0x000065005d0f7a24 */ /* 0x000fe200078e0200 */
[----:B------:R-:W-:Y:S01]  /*03f0*/  IADD3 R89, P4, R11, R2, RZ ;  /* 0x000000020b597210 */ /* 0x000fe20007f9e0ff */
[----:B------:R-:W-:-:S03]  /*0400*/  IMAD R0, R96, c[0x0][0x1d8], RZ ;  /* 0x0000760060007a24 */ /* 0x000fc600078e02ff */
[----:B------:R-:W-:Y:S01]  /*0410*/  IADD3 R9, R9, R15, RZ ;  /* 0x0000000f09097210 */ /* 0x000fe20007ffe0ff */
[----:B------:R-:W-:Y:S01]  /*0420*/  IMAD R0, R97, c[0x0][0x1dc], R0 ;  /* 0x0000770061007a24 */ /* 0x000fe200078e0200 */
[----:B------:R-:W-:-:S04]  /*0430*/  @P0 IADD3 R92, R92, 0x1, RZ ;  /* 0x000000015c5c0810 */ /* 0x000fc80007ffe0ff */
[----:B------:R-:W-:Y:S01]  /*0440*/  IADD3.X R0, R13, R3, R0, P4, !PT ;  /* 0x000000030d007210 */ /* 0x000fe200027fe400 */
[C---:B------:R-:W-:Y:S01]  /*0450*/  IMAD.WIDE.U32 R2, R97.reuse, c[0x0][0x1e8], R4 ;  /* 0x00007a0061027a25 */ /* 0x040fe200078e0004 */
[----:B------:R-:W-:Y:S02]  /*0460*/  @!P2 IADD3 R92, -R92, RZ, RZ ;  /* 0x000000ff5c5ca210 */ /* 0x000fe40007ffe1ff */
[----:B------:R-:W-:Y:S01]  /*0470*/  @!P1 LOP3.LUT R92, RZ, c[0x0][0x178], RZ, 0x33, !PT ;  /* 0x00005e00ff5c9a12 */ /* 0x000fe200078e33ff */
[----:B------:R-:W-:Y:S01]  /*0480*/  IMAD.WIDE.U32 R4, R97, c[0x0][0x280], R6 ;  /* 0x0000a00061047a25 */ /* 0x000fe200078e0006 */
[----:B------:R-:W-:Y:S02]  /*0490*/  IADD3 R87, P0, R11, R2, RZ ;  /* 0x000000020b577210 */ /* 0x000fe40007f1e0ff */
[----:B------:R-:W-:Y:S01]  /*04a0*/  LEA R91, P1, R89, c[0x0][0x240], 0x1 ;  /* 0x00009000595b7a11 */ /* 0x000fe200078208ff */
[----:B------:R-:W-:Y:S01]  /*04b0*/  IMAD.WIDE.U32 R8, R92, c[0x0][0x1a8], R8 ;  /* 0x00006a005c087a25 */ /* 0x000fe200078e0008 */
[----:B------:R-:W-:-:S02]  /*04c0*/  IADD3 R83, P2, R11, R4, RZ ;  /* 0x000000040b537210 */ /* 0x000fc40007f5e0ff */
[C---:B------:R-:W-:Y:S01]  /*04d0*/  IADD3.X R2, R13.reuse, R3, R10, P0, !PT ;  /* 0x000000030d027210 */ /* 0x040fe200007fe40a */
[----:B------:R-:W-:Y:S01]  /*04e0*/  HFMA2.MMA R10, -RZ, RZ, 0, 0 ;  /* 0x00000000ff0a7435 */ /* 0x000fe200000001ff */
[----:B------:R-:W-:Y:S02]  /*04f0*/  ISETP.NE.U32.AND P0, PT, RZ, c[0x0][0x260], PT ;  /* 0x00009800ff007a0c */ /* 0x000fe40003f05070 */
[----:B------:R-:W-:Y:S02]  /*0500*/  IADD3.X R4, R13, R5, R12, P2, !PT ;  /* 0x000000050d047210 */ /* 0x000fe400017fe40c */
[----:B------:R-:W-:Y:S02]  /*0510*/  LEA R84, P2, R87, c[0x0][0x248], 0x1 ;  /* 0x0000920057547a11 */ /* 0x000fe400078408ff */
[----:B------:R-:W-:Y:S02]  /*0520*/  LEA.HI.X R89, R89, c[0x0][0x244], R0, 0x1, P1 ;  /* 0x0000910059597a11 */ /* 0x000fe400008f0c00 */
[----:B------:R-:W-:-:S02]  /*0530*/  ISETP.NE.AND.EX P0, PT, RZ, c[0x0][0x264], PT, P0 ;  /* 0x00009900ff007a0c */ /* 0x000fc40003f05300 */
[----:B------:R-:W-:Y:S02]  /*0540*/  SHF.R.S32.HI R180, RZ, 0x1f, R92 ;  /* 0x0000001fffb47819 */ /* 0x000fe4000001145c */
[----:B------:R-:W-:Y:S02]  /*0550*/  ISETP.NE.U32.AND P1, PT, RZ, c[0x0][0x328], PT ;  /* 0x0000ca00ff007a0c */ /* 0x000fe40003f25070 */
[----:B------:R-:W-:Y:S01]  /*0560*/  LEA.HI.X R87, R87, c[0x0][0x24c], R2, 0x1, P2 ;  /* 0x0000930057577a11 */ /* 0x000fe200010f0c02 */
[----:B------:R-:W-:Y:S01]  /*0570*/  IMAD R3, R180, c[0x0][0x1a8], RZ ;  /* 0x00006a00b4037a24 */ /* 0x000fe200078e02ff */
[----:B------:R-:W-:Y:S02]  /*0580*/  ISETP.NE.U32.AND P2, PT, RZ, c[0x0][0x348], PT ;  /* 0x0000d200ff007a0c */ /* 0x000fe40003f45070 */
[----:B------:R-:W-:Y:S01]  /*0590*/  ISETP.NE.AND.EX P1, PT, RZ, c[0x0][0x32c], PT, P1 ;  /* 0x0000cb00ff007a0c */ /* 0x000fe20003f25310 */
[----:B------:R-:W-:Y:S01]  /*05a0*/  IMAD R3, R92, c[0x0][0x1ac], R3 ;  /* 0x00006b005c037a24 */ /* 0x000fe200078e0203 */
[----:B------:R-:W-:Y:S01]  /*05b0*/  ISETP.NE.AND.EX P2, PT, RZ, c[0x0][0x34c], PT, P2 ;  /* 0x0000d300ff007a0c */ /* 0x000fe20003f45320 */
[----:B------:R-:W-:Y:S01]  /*05c0*/  @P0 IMAD R0, R93, c[0x0][0x164], R97 ;  /* 0x000059005d000a24 */ /* 0x000fe200078e0261 */
[----:B------:R-:W-:Y:S01]  /*05d0*/  LEA R85, P4, R83, c[0x0][0x308], 0x1 ;  /* 0x0000c20053557a11 */ /* 0x000fe200078808ff */
[----:B------:R-:W-:Y:S01]  /*05e0*/  IMAD.IADD R2, R9, 0x1, R3 ;  /* 0x0000000109027824 */ /* 0x000fe200078e0203 */
[----:B------:R-:W-:Y:S01]  /*05f0*/  IADD3 R11, P5, R11, R8, RZ ;  /* 0x000000080b0b7210 */ /* 0x000fe20007fbe0ff */
[----:B------:R-:W-:Y:S01]  /*0600*/  @P0 IMAD R0, R0, c[0x0][0x174], RZ ;  /* 0x00005d0000000a24 */ /* 0x000fe200078e02ff */
[----:B------:R-:W-:Y:S01]  /*0610*/  LEA.HI.X R83, R83, c[0x0][0x30c], R4, 0x1, P4 ;  /* 0x0000c30053537a11 */ /* 0x000fe200020f0c04 */
[----:B------:R-:W-:Y:S01]  /*0620*/  CS2R R8, SRZ ;  /* 0x0000000000087805 */ /* 0x000fe2000001ff00 */
[----:B------:R-:W-:Y:S01]  /*0630*/  IADD3.X R2, R13, R2, RZ, P5, !PT ;  /* 0x000000020d027210 */ /* 0x000fe20002ffe4ff */
[----:B------:R-:W-:Y:S01]  /*0640*/  IMAD.MOV.U32 R3, RZ, RZ, RZ ;  /* 0x000000ffff037224 */ /* 0x000fe200078e00ff */
[----:B------:R-:W-:Y:S01]  /*0650*/  @P0 MOV R13, 0x8 ;  /* 0x00000008000d0802 */ /* 0x000fe20000000f00 */
[----:B------:R-:W-:Y:S01]  /*0660*/  @P0 IMAD R0, R0, c[0x0][0x16c], RZ ;  /* 0x00005b0000000a24 */ /* 0x000fe200078e02ff */
[----:B------:R-:W-:-:S02]  /*0670*/  @P1 LEA R10, P4, R97, c[0x0][0x328], 0x2 ;  /* 0x0000ca00610a1a11 */ /* 0x000fc400078810ff */
[----:B------:R-:W-:Y:S01]  /*0680*/  LEA R82, P6, R11, c[0x0][0x228], 0x1 ;  /* 0x00008a000b527a11 */ /* 0x000fe200078c08ff */
[----:B------:R-:W-:Y:S01]  /*0690*/  @P0 IMAD.WIDE R12, R0, R13, c[0x0][0x260] ;  /* 0x00009800000c0625 */ /* 0x000fe200078e020d */
[C---:B------:R-:W-:Y:S01]  /*06a0*/  @P2 LEA R8, P5, R97.reuse, c[0x0][0x348], 0x2 ;  /* 0x0000d20061082a11 */ /* 0x040fe200078a10ff */
[----:B------:R-:W-:Y:S01]  /*06b0*/  @!P0 CS2R R12, SRZ ;  /* 0x00000000000c8805 */ /* 0x000fe2000001ff00 */
[----:B------:R-:W-:Y:S02]  /*06c0*/  @P1 LEA.HI.X R3, R97, c[0x0][0x32c], R96, 0x2, P4 ;  /* 0x0000cb0061031a11 */ /* 0x000fe400020f1460 */
[----:B------:R-:W-:Y:S02]  /*06d0*/  LEA.HI.X R81, R11, c[0x0][0x22c], R2, 0x1, P6 ;  /* 0x00008b000b517a11 */ /* 0x000fe400030f0c02 */
[----:B------:R-:W-:Y:S02]  /*06e0*/  @P2 LEA.HI.X R9, R97, c[0x0][0x34c], R96, 0x2, P5 ;  /* 0x0000d30061092a11 */ /* 0x000fe400028f1460 */
[----:B------:R-:W-:Y:S01]  /*06f0*/  MOV R11, R3 ;  /* 0x00000003000b7202 */ /* 0x000fe20000000f00 */
[----:B------:R-:W-:Y:S05]  /*0700*/  @!P3 BRA `(.L_x_7090) ;  /* 0x00006b400000b947 */ /* 0x000fea0003800000 */
[----:B------:R-:W0:Y:S01]  /*0710*/  S2R R86, SR_TID.X ;  /* 0x0000000000567919 */ /* 0x000e220000002100 */
[----:B------:R-:W-:Y:S01]  /*0720*/  MOV R88, RZ ;  /* 0x000000ff00587202 */ /* 0x000fe20000000f00 */
[----:B------:R-:W-:Y:S01]  /*0730*/  IMAD.MOV.U32 R79, RZ, RZ, RZ ;  /* 0x000000ffff4f7224 */ /* 0x000fe200078e00ff */
[----:B------:R-:W-:Y:S01]  /*0740*/  MOV R90, RZ ;  /* 0x000000ff005a7202 */ /* 0x000fe20000000f00 */
[----:B------:R-:W1:Y:S01]  /*0750*/  S2R R80, SR_LANEID ;  /* 0x0000000000507919 */ /* 0x000e620000000000 */
[----:B0-----:R-:W-:-:S02]  /*0760*/  SHF.L.U32 R78, R86, 0x3, RZ ;  /* 0x00000003564e7819 */ /* 0x001fc400000006ff */
[----:B------:R-:W-:Y:S02]  /*0770*/  IADD3 R77, R86, 0x20, RZ ;  /* 0x00000020564d7810 */ /* 0x000fe40007ffe0ff */
        /* <DEDUP_REMOVED lines=25> */
.L_x_7138:
        /* <DEDUP_REMOVED lines=30> */
[----:B------:R-:W-:Y:S01]  /*0af0*/  IADD3 R21, R80, 0x20, RZ ;  /* 0x0000002050157810 */ /* 0x000fe20007ffe0ff */
[----:B------:R-:W-:Y:S01]  /*0b00*/  IMAD.SHL.U32 R53, R6, 0x2, RZ ;  /* 0x0000000206357824 */ /* 0x000fe200078e00ff */
[----:B------:R-:W-:-:S02]  /*0b10*/  IADD3 R23, R80, 0x40, RZ ;  /* 0x0000004050177810 */ /* 0x000fc40007ffe0ff */
[-C--:B------:R-:W-:Y:S02]  /*0b20*/  LEA.HI.SX32 R62, R80, R80.reuse, 0x1b ;  /* 0x00000050503e7211 */ /* 0x080fe400078fdaff */
[-C--:B------:R-:W-:Y:S02]  /*0b30*/  LEA.HI.SX32 R21, R21, R80.reuse, 0x1b ;  /* 0x0000005015157211 */ /* 0x080fe400078fdaff */
[----:B------:R-:W-:Y:S01]  /*0b40*/  LEA.HI.SX32 R23, R23, R80, 0x1b ;  /* 0x0000005017177211 */ /* 0x000fe200078fdaff */
[----:B------:R-:W-:Y:S01]  /*0b50*/  IMAD.SHL.U32 R62, R62, 0x2, RZ ;  /* 0x000000023e3e7824 */ /* 0x000fe200078e00ff */
[----:B0-----:R-:W-:Y:S02]  /*0b60*/  IADD3 R3, R80, 0x60, RZ ;  /* 0x0000006050037810 */ /* 0x001fe40007ffe0ff */
[----:B------:R-:W-:Y:S02]  /*0b70*/  SHF.L.U32 R61, R21, 0x1, RZ ;  /* 0x00000001153d7819 */ /* 0x000fe400000006ff */
[----:B------:R-:W-:-:S02]  /*0b80*/  SHF.L.U32 R60, R23, 0x1, RZ ;  /* 0x00000001173c7819 */ /* 0x000fc400000006ff */
[C---:B------:R-:W-:Y:S02]  /*0b90*/  IADD3 R21, R80.reuse, 0x80, RZ ;  /* 0x0000008050157810 */ /* 0x040fe40007ffe0ff */
[C---:B------:R-:W-:Y:S02]  /*0ba0*/  IADD3 R23, R80.reuse, 0xa0, RZ ;  /* 0x000000a050177810 */ /* 0x040fe40007ffe0ff */
[C---:B------:R-:W-:Y:S02]  /*0bb0*/  IADD3 R25, R80.reuse, 0xc0, RZ ;  /* 0x000000c050197810 */ /* 0x040fe40007ffe0ff */
[-C--:B------:R-:W-:Y:S02]  /*0bc0*/  LEA.HI.SX32 R3, R3, R80.reuse, 0x1b ;  /* 0x0000005003037211 */ /* 0x080fe400078fdaff */
[----:B------:R-:W-:Y:S02]  /*0bd0*/  IADD3 R27, R80, 0xe0, RZ ;  /* 0x000000e0501b7810 */ /* 0x000fe40007ffe0ff */
[-C--:B------:R-:W-:Y:S01]  /*0be0*/  LEA.HI.SX32 R21, R21, R80.reuse, 0x1b ;  /* 0x0000005015157211 */ /* 0x080fe200078fdaff */
[----:B------:R-:W-:Y:S01]  /*0bf0*/  IMAD.SHL.U32 R59, R3, 0x2, RZ ;  /* 0x00000002033b7824 */ /* 0x000fe200078e00ff */
[----:B------:R-:W-:-:S02]  /*0c00*/  LEA.HI.SX32 R23, R23, R80, 0x1b ;  /* 0x0000005017177211 */ /* 0x000fc400078fdaff */
[-C--:B------:R-:W-:Y:S02]  /*0c10*/  LEA.HI.SX32 R25, R25, R80.reuse, 0x1b ;  /* 0x0000005019197211 */ /* 0x080fe400078fdaff */
[----:B------:R-:W-:Y:S02]  /*0c20*/  LEA.HI.SX32 R27, R27, R80, 0x1b ;  /* 0x000000501b1b7211 */ /* 0x000fe400078fdaff */
[----:B------:R-:W-:Y:S01]  /*0c30*/  SHF.L.U32 R58, R21, 0x1, RZ ;  /* 0x00000001153a7819 */ /* 0x000fe200000006ff */
[----:B------:R-:W-:Y:S01]  /*0c40*/  IMAD.SHL.U32 R56, R25, 0x2, RZ ;  /* 0x0000000219387824 */ /* 0x000fe200078e00ff */
[----:B------:R-:W-:Y:S02]  /*0c50*/  SHF.L.U32 R57, R23, 0x1, RZ ;  /* 0x0000000117397819 */ /* 0x000fe400000006ff */
[----:B------:R-:W-:Y:S02]  /*0c60*/  SHF.L.U32 R55, R27, 0x1, RZ ;  /* 0x000000011b377819 */ /* 0x000fe400000006ff */
[----:B------:R-:W-:-:S02]  /*0c70*/  ISETP.GE.AND P6, PT, R6, R63, PT ;  /* 0x0000003f0600720c */ /* 0x000fc40003fc6270 */
[----:B------:R-:W-:Y:S02]  /*0c80*/  SHF.L.U64.HI R54, R6, 0x1, R7 ;  /* 0x0000000106367819 */ /* 0x000fe40000010207 */
[----:B------:R-:W-:Y:S02]  /*0c90*/  IADD3 R2, P0, R84, R53, RZ ;  /* 0x0000003554027210 */ /* 0x000fe40007f1e0ff */
[-C--:B------:R-:W-:Y:S02]  /*0ca0*/  ISETP.GE.AND P2, PT, R72, R63.reuse, PT ;  /* 0x0000003f4800720c */ /* 0x080fe40003f46270 */
[----:B------:R-:W-:Y:S02]  /*0cb0*/  IADD3.X R3, R87, R54, RZ, P0, !PT ;  /* 0x0000003657037210 */ /* 0x000fe400007fe4ff */
[-C--:B------:R-:W-:Y:S02]  /*0cc0*/  ISETP.GE.AND P0, PT, R76, R63.reuse, PT ;  /* 0x0000003f4c00720c */ /* 0x080fe40003f06270 */
[----:B------:R-:W-:-:S02]  /*0cd0*/  ISETP.GE.AND P3, PT, R70, R63, PT ;  /* 0x0000003f4600720c */ /* 0x000fc40003f66270 */
[-C--:B------:R-:W-:Y:S02]  /*0ce0*/  ISETP.GE.AND P4, PT, R68, R63.reuse, PT ;  /* 0x0000003f4400720c */ /* 0x080fe40003f86270 */
        /* <DEDUP_REMOVED lines=11> */
[----:B------:R0:W-:Y:S01]  /*0da0*/  STS.U16 [R59+0xc0], R14 ;  /* 0x0000c00e3b007388 */ /* 0x0001e20000000400 */
[----:B------:R-:W-:Y:S02]  /*0db0*/  SHF.L.U32 R52, R52, 0x1, RZ ;  /* 0x0000000134347819 */ /* 0x000fe400000006ff */
[----:B------:R-:W-:Y:S01]  /*0dc0*/  PRMT R0, RZ, 0x7610, R0 ;  /* 0x00007610ff007816 */ /* 0x000fe20000000000 */
[----:B------:R-:W-:Y:S04]  /*0dd0*/  STS.U16 [R58+0x100], R17 ;  /* 0x000100113a007388 */ /* 0x000fe80000000400 */
[----:B------:R1:W-:Y:S01]  /*0de0*/  STS.U16 [R57+0x140], R16 ;  /* 0x0001401039007388 */ /* 0x0003e20000000400 */
[----:B0-----:R-:W-:-:S03]  /*0df0*/  PRMT R14, RZ, 0x7610, R14 ;  /* 0x00007610ff0e7816 */ /* 0x001fc6000000000e */
[----:B------:R0:W-:Y:S04]  /*0e00*/  STS.U16 [R56+0x180], R19 ;  /* 0x0001801338007388 */ /* 0x0001e80000000400 */
[----:B------:R2:W-:Y:S01]  /*0e10*/  STS.U16 [R55+0x1c0], R18 ;  /* 0x0001c01237007388 */ /* 0x0005e20000000400 */
[----:B------:R-:W-:-:S06]  /*0e20*/  NOP ;  /* 0x0000000000007918 */ /* 0x000fcc0000000000 */
[----:B------:R-:W-:Y:S01]  /*0e30*/  LDS.U16 R174, [R52] ;  /* 0x0000000034ae7984 */ /* 0x000fe20000000400 */
[C---:B-1----:R-:W-:Y:S02]  /*0e40*/  LEA R16, P1, R6.reuse, R85, 0x1 ;  /* 0x0000005506107211 */ /* 0x042fe400078208ff */
[----:B0-----:R-:W-:Y:S01]  /*0e50*/  PRMT R19, RZ, 0x7610, R19 ;  /* 0x00007610ff137816 */ /* 0x001fe20000000013 */
[----:B------:R-:W-:Y:S01]  /*0e60*/  LDS.U16 R51, [R52+0x2] ;  /* 0x0000020034337984 */ /* 0x000fe20000000400 */
[----:B------:R-:W-:Y:S02]  /*0e70*/  LEA.HI.X R17, R6, R83, R7, 0x1, P1 ;  /* 0x0000005306117211 */ /* 0x000fe400008f0c07 */
[-C--:B------:R-:W-:Y:S01]  /*0e80*/  ISETP.GE.AND P1, PT, R74, R63.reuse, PT ;  /* 0x0000003f4a00720c */ /* 0x080fe20003f26270 */
        /* <DEDUP_REMOVED lines=24> */
[----:B------:R-:W-:Y:S01]  /*1010*/  PRMT R40, RZ, 0x7610, R40 ;  /* 0x00007610ff287816 */ /* 0x000fe20000000028 */
[----:B---3--:R-:W-:Y:S04]  /*1020*/  STS.U16 [R62], R5 ;  /* 0x000000053e007388 */ /* 0x008fe80000000400 */
        /* <DEDUP_REMOVED lines=10> */
[----:B------:R-:W-:Y:S04]  /*10d0*/  LDS.U16 R32, [R52+0x4] ;  /* 0x0000040034207984 */ /* 0x000fe80000000400 */
[----:B------:R-:W2:Y:S04]  /*10e0*/  LDS.U16 R33, [R52+0x6] ;  /* 0x0000060034217984 */ /* 0x000ea80000000400 */
[----:B------:R-:W-:Y:S04]  /*10f0*/  LDS.U16 R34, [R52+0x8] ;  /* 0x0000080034227984 */ /* 0x000fe80000000400 */
[----:B------:R-:W3:Y:S04]  /*1100*/  LDS.U16 R35, [R52+0xa] ;  /* 0x00000a0034237984 */ /* 0x000ee80000000400 */
[----:B------:R-:W4:Y:S04]  /*1110*/  LDS.U16 R36, [R52+0xc] ;  /* 0x00000c0034247984 */ /* 0x000f280000000400 */
[----:B------:R-:W1:Y:S04]  /*1120*/  LDS.U16 R98, [R52+0xe] ;  /* 0x00000e0034627984 */ /* 0x000e680000000400 */
[----:B------:R-:W-:Y:S01]  /*1130*/  BAR.SYNC.DEFER_BLOCKING 0x0 ;  /* 0x0000000000007b1d */ /* 0x000fe20000010000 */
[----:B0-----:R-:W-:-:S05]  /*1140*/  PRMT R0, RZ, 0x7610, R0 ;  /* 0x00007610ff007816 */ /* 0x001fca0000000000 */
        /* <DEDUP_REMOVED lines=13> */
[----:B------:R-:W-:-:S04]  /*1220*/  IMAD.WIDE.U32 R18, R93, c[0x0][0x200], RZ ;  /* 0x000080005d127a25 */ /* 0x000fc800078e00ff */
[C---:B------:R-:W-:Y:S02]  /*1230*/  IMAD R29, R93.reuse, c[0x0][0x1f4], R20 ;  /* 0x00007d005d1d7a24 */ /* 0x040fe400078e0214 */
[C---:B------:R-:W-:Y:S02]  /*1240*/  IMAD R41, R93.reuse, c[0x0][0x204], R22 ;  /* 0x000081005d297a24 */ /* 0x040fe400078e0216 */
[----:B0-----:R-:W-:Y:S01]  /*1250*/  @!P0 IMAD.WIDE.U32 R16, R93, c[0x0][0x1f0], R4 ;  /* 0x00007c005d108a25 */ /* 0x001fe200078e0004 */
[----:B------:R-:W-:-:S03]  /*1260*/  @!P0 MOV R20, R4 ;  /* 0x0000000400148202 */ /* 0x000fc60000000f00 */
[----:B------:R-:W-:Y:S01]  /*1270*/  IMAD.WIDE.U32 R14, R93, c[0x0][0x1f0], RZ ;  /* 0x00007c005d0e7a25 */ /* 0x000fe200078e00ff */
[----:B------:R-:W-:-:S03]  /*1280*/  MOV R22, R18 ;  /* 0x0000001200167202 */ /* 0x000fc60000000f00 */
[----:B------:R-:W-:Y:S01]  /*1290*/  @!P0 IMAD.MOV.U32 R21, RZ, RZ, R5 ;  /* 0x000000ffff158224 */ /* 0x000fe200078e0005 */
[----:B------:R-:W-:Y:S01]  /*12a0*/  IADD3 R23, R19, R41, RZ ;  /* 0x0000002913177210 */ /* 0x000fe20007ffe0ff */
[----:B------:R-:W-:Y:S01]  /*12b0*/  IMAD R18, R96, c[0x0][0x1f8], RZ ;  /* 0x00007e0060127a24 */ /* 0x000fe200078e02ff */
[----:B------:R-:W-:Y:S01]  /*12c0*/  @!P0 IADD3 R17, R29, R17, RZ ;  /* 0x000000111d118210 */ /* 0x000fe20007ffe0ff */
[----:B------:R-:W-:Y:S01]  /*12d0*/  IMAD.IADD R15, R15, 0x1, R29 ;  /* 0x000000010f0f7824 */ /* 0x000fe200078e021d */
[----:B------:R-:W-:Y:S01]  /*12e0*/  IADD3 R44, R79, -c[0x0][0x174], RZ ;  /* 0x80005d004f2c7a10 */ /* 0x000fe20007ffe0ff */
[----:B------:R-:W-:-:S04]  /*12f0*/  @!P0 IMAD.WIDE.U32 R20, R93, c[0x0][0x200], R20 ;  /* 0x000080005d148a25 */ /* 0x000fc800078e0014 */
[C---:B------:R-:W-:Y:S02]  /*1300*/  IMAD R29, R97.reuse, c[0x0][0x1fc], R18 ;  /* 0x00007f00611d7a24 */ /* 0x040fe400078e0212 */
[----:B------:R-:W-:-:S04]  /*1310*/  IMAD.WIDE.U32 R18, R97, c[0x0][0x1f8], R14 ;  /* 0x00007e0061127a25 */ /* 0x000fc800078e000e */
[----:B------:R-:W-:Y:S02]  /*1320*/  @!P0 IMAD.IADD R21, R41, 0x1, R21 ;  /* 0x0000000129158824 */ /* 0x000fe400078e0215 */
[----:B------:R-:W-:Y:S02]  /*1330*/  IMAD R26, R96, c[0x0][0x208], RZ ;  /* 0x00008200601a7a24 */ /* 0x000fe400078e02ff */
[----:B------:R-:W-:Y:S02]  /*1340*/  IMAD R44, R44, -0x100, RZ ;  /* 0xffffff002c2c7824 */ /* 0x000fe400078e02ff */
[----:B------:R-:W-:-:S04]  /*1350*/  IMAD.WIDE.U32 R22, R97, c[0x0][0x208], R22 ;  /* 0x0000820061167a25 */ /* 0x000fc800078e0016 */
[C---:B------:R-:W-:Y:S01]  /*1360*/  @!P0 IMAD.WIDE.U32 R14, R97.reuse, c[0x0][0x1f8], R16 ;  /* 0x00007e00610e8a25 */ /* 0x040fe200078e0010 */
[----:B------:R-:W-:Y:S02]  /*1370*/  SHF.R.S32.HI R43, RZ, 0x1f, R44 ;  /* 0x0000001fff2b7819 */ /* 0x000fe4000001142c */
[----:B------:R-:W-:Y:S01]  /*1380*/  IADD3 R99, P2, R44, R18, RZ ;  /* 0x000000122c637210 */ /* 0x000fe20007f5e0ff */
[C---:B------:R-:W-:Y:S01]  /*1390*/  IMAD R103, R97.reuse, c[0x0][0x20c], R26 ;  /* 0x0000830061677a24 */ /* 0x040fe200078e021a */
[----:B------:R-:W-:Y:S01]  /*13a0*/  @!P0 IADD3 R101, P1, R6, R14, RZ ;  /* 0x0000000e06658210 */ /* 0x000fe20007f3e0ff */
[----:B------:R-:W-:Y:S01]  /*13b0*/  @!P0 IMAD.WIDE.U32 R16, R97, c[0x0][0x208], R20 ;  /* 0x0000820061108a25 */ /* 0x000fe200078e0014 */
[----:B------:R-:W-:Y:S02]  /*13c0*/  IADD3 R21, P4, R44, R22, RZ ;  /* 0x000000162c157210 */ /* 0x000fe40007f9e0ff */
[C---:B------:R-:W-:Y:S02]  /*13d0*/  IADD3.X R102, R43.reuse, R29, R19, P2, !PT ;  /* 0x0000001d2b667210 */ /* 0x040fe400017fe413 */
[----:B------:R-:W-:-:S02]  /*13e0*/  IADD3.X R42, R43, R103, R23, P4, !PT ;  /* 0x000000672b2a7210 */ /* 0x000fc400027fe417 */
[----:B------:R-:W-:Y:S02]  /*13f0*/  @!P0 IADD3.X R104, R7, R15, R29, P1, !PT ;  /* 0x0000000f07688210 */ /* 0x000fe40000ffe41d */
[C---:B------:R-:W-:Y:S02]  /*1400*/  @!P0 IADD3 R41, P3, R6.reuse, R16, RZ ;  /* 0x0000001006298210 */ /* 0x040fe40007f7e0ff */
[C---:B------:R-:W-:Y:S02]  /*1410*/  LEA R16, P2, R6.reuse, c[0x0][0x258], 0x1 ;  /* 0x0000960006107a11 */ /* 0x040fe400078408ff */
[----:B------:R-:W-:Y:S02]  /*1420*/  LEA R14, P1, R6, c[0x0][0x268], 0x1 ;  /* 0x00009a00060e7a11 */ /* 0x000fe400078208ff */
[----:B------:R-:W-:Y:S02]  /*1430*/  LEA R16, P4, R21, R16, 0x1 ;  /* 0x0000001015107211 */ /* 0x000fe400078808ff */
[----:B------:R-:W-:-:S02]  /*1440*/  @!P0 IADD3.X R100, R7, R17, R103, P3, !PT ;  /* 0x0000001107648210 */ /* 0x000fc40001ffe467 */
[----:B------:R-:W-:Y:S02]  /*1450*/  LEA.HI.X R15, R6, c[0x0][0x26c], R7, 0x1, P1 ;  /* 0x00009b00060f7a11 */ /* 0x000fe400008f0c07 */
[----:B------:R-:W-:-:S04]  /*1460*/  @!P0 LEA R18, P1, R101, c[0x0][0x268], 0x1 ;  /* 0x00009a0065128a11 */ /* 0x000fc800078208ff */
[----:B------:R-:W-:Y:S02]  /*1470*/  @!P0 LEA.HI.X R19, R101, c[0x0][0x26c], R104, 0x1, P1 ;  /* 0x00009b0065138a11 */ /* 0x000fe400008f0c68 */
[----:B------:R-:W-:Y:S02]  /*1480*/  @!P0 LEA R20, P3, R41, c[0x0][0x258], 0x1 ;  /* 0x0000960029148a11 */ /* 0x000fe400078608ff */
[----:B-1----:R-:W-:Y:S02]  /*1490*/  PRMT R31, RZ, 0x5410, R31 ;  /* 0x00005410ff1f7816 */ /* 0x002fe4000000001f */
[----:B--2---:R-:W-:Y:S02]  /*14a0*/  PRMT R33, RZ, 0x5410, R33 ;  /* 0x00005410ff217816 */ /* 0x004fe40000000021 */
[----:B---3--:R-:W-:Y:S01]  /*14b0*/  PRMT R35, RZ, 0x5410, R35 ;  /* 0x00005410ff237816 */ /* 0x008fe20000000023 */
[----:B------:R-:W-:Y:S01]  /*14c0*/  BSSY B0, `(.L_x_7091) ;  /* 0x0000048000007945 */ /* 0x000fe20003800000 */
[----:B----4-:R-:W-:Y:S04]  /*14d0*/  STS.U16 [R62], R25 ;  /* 0x000000193e007388 */ /* 0x010fe80000000400 */
        /* <DEDUP_REMOVED lines=8> */
[----:B------:R4:W2:Y:S04]  /*1560*/  LDS.U16 R29, [R52] ;  /* 0x00000000341d7984 */ /* 0x0008a80000000400 */
[----:B------:R4:W2:Y:S04]  /*1570*/  LDS.U16 R28, [R52+0x2] ;  /* 0x00000200341c7984 */ /* 0x0008a80000000400 */
[----:B------:R4:W3:Y:S04]  /*1580*/  LDS.U16 R27, [R52+0x4] ;  /* 0x00000400341b7984 */ /* 0x0008e80000000400 */
[----:B------:R4:W3:Y:S04]  /*1590*/  LDS.U16 R26, [R52+0x6] ;  /* 0x00000600341a7984 */ /* 0x0008e80000000400 */
[----:B------:R4:W4:Y:S04]  /*15a0*/  LDS.U16 R25, [R52+0x8] ;  /* 0x0000080034197984 */ /* 0x0009280000000400 */
[----:B------:R0:W4:Y:S04]  /*15b0*/  LDS.U16 R24, [R52+0xa] ;  /* 0x00000a0034187984 */ /* 0x0001280000000400 */
[----:B------:R2:W4:Y:S04]  /*15c0*/  LDS.U16 R23, [R52+0xc] ;  /* 0x00000c0034177984 */ /* 0x0005280000000400 */
[----:B------:R2:W4:Y:S01]  /*15d0*/  LDS.U16 R22, [R52+0xe] ;  /* 0x00000e0034167984 */ /* 0x0005220000000400 */
[----:B0-----:R-:W-:-:S02]  /*15e0*/  LEA.HI.X R0, R6, c[0x0][0x25c], R7, 0x1, P2 ;  /* 0x0000970006007a11 */ /* 0x001fc400010f0c07 */
[----:B-1----:R-:W-:Y:S02]  /*15f0*/  PRMT R37, RZ, 0x5410, R30 ;  /* 0x00005410ff257816 */ /* 0x002fe4000000001e */
[----:B------:R-:W-:-:S03]  /*1600*/  LEA.HI.X R17, R21, R0, R42, 0x1, P4 ;  /* 0x0000000015117211 */ /* 0x000fc600020f0c2a */
[----:B-----5:R-:W-:Y:S01]  /*1610*/  FADD.FTZ R42, R37, R94 ;  /* 0x0000005e252a7221 */ /* 0x020fe20000010000 */
[----:B------:R-:W-:-:S04]  /*1620*/  LEA R14, P2, R99, R14, 0x1 ;  /* 0x0000000e630e7211 */ /* 0x000fc800078408ff */
[----:B------:R-:W-:Y:S02]  /*1630*/  FSETP.GTU.FTZ.AND P1, PT, R42, 20, PT ;  /* 0x41a000002a00780b */ /* 0x000fe40003f3c000 */
[----:B------:R-:W-:Y:S02]  /*1640*/  LEA.HI.X R15, R99, R15, R102, 0x1, P2 ;  /* 0x0000000f630f7211 */ /* 0x000fe400010f0c66 */
[----:B--2---:R-:W-:Y:S02]  /*1650*/  PRMT R39, RZ, 0x5410, R32 ;  /* 0x00005410ff277816 */ /* 0x004fe40000000020 */
[----:B------:R-:W-:Y:S02]  /*1660*/  PRMT R99, RZ, 0x5410, R34 ;  /* 0x00005410ff637816 */ /* 0x000fe40000000022 */
[----:B------:R-:W-:Y:S01]  /*1670*/  @!P0 LEA.HI.X R21, R41, c[0x0][0x25c], R100, 0x1, P3 ;  /* 0x0000970029158a11 */ /* 0x000fe200018f0c64 */
[----:B------:R-:W-:Y:S01]  /*1680*/  FADD.FTZ R41, R31, R94 ;  /* 0x0000005e1f297221 */ /* 0x000fe20000010000 */
[----:B------:R-:W-:Y:S01]  /*1690*/  PRMT R31, RZ, 0x5410, R36 ;  /* 0x00005410ff1f7816 */ /* 0x000fe20000000024 */
[----:B---3--:R-:W-:-:S02]  /*16a0*/  FADD.FTZ R40, R39, R94 ;  /* 0x0000005e27287221 */ /* 0x008fc40000010000 */
[--C-:B------:R-:W-:Y:S02]  /*16b0*/  FADD.FTZ R39, R33, R94.reuse ;  /* 0x0000005e21277221 */ /* 0x100fe40000010000 */
[--C-:B------:R-:W-:Y:S02]  /*16c0*/  FADD.FTZ R38, R99, R94.reuse ;  /* 0x0000005e63267221 */ /* 0x100fe40000010000 */
[--C-:B------:R-:W-:Y:S01]  /*16d0*/  FADD.FTZ R37, R35, R94.reuse ;  /* 0x0000005e23257221 */ /* 0x100fe20000010000 */
[----:B------:R-:W-:Y:S01]  /*16e0*/  FSETP.GTU.FTZ.AND P6, PT, R41, 20, PT ;  /* 0x41a000002900780b */ /* 0x000fe20003fdc000 */
[----:B------:R-:W-:Y:S01]  /*16f0*/  FADD.FTZ R36, R31, R94 ;  /* 0x0000005e1f247221 */ /* 0x000fe20000010000 */
[----:B------:R-:W-:Y:S02]  /*1700*/  FSETP.GTU.FTZ.AND P5, PT, R40, 20, PT ;  /* 0x41a000002800780b */ /* 0x000fe40003fbc000 */
[----:B------:R-:W-:Y:S02]  /*1710*/  FSETP.GTU.FTZ.AND P4, PT, R39, 20, PT ;  /* 0x41a000002700780b */ /* 0x000fe40003f9c000 */
[----:B------:R-:W-:-:S02]  /*1720*/  FSETP.GTU.FTZ.AND P3, PT, R38, 20, PT ;  /* 0x41a000002600780b */ /* 0x000fc40003f7c000 */
[----:B------:R-:W-:Y:S01]  /*1730*/  FSETP.GTU.FTZ.AND P2, PT, R37, 20, PT ;  /* 0x41a000002500780b */ /* 0x000fe20003f5c000 */
[----:B------:R-:W-:Y:S07]  /*1740*/  @P1 BRA `(.L_x_7092) ;  /* 0x000001f000001947 */ /* 0x000fee0003800000 */
[----:B----4-:R-:W-:Y:S01]  /*1750*/  FMUL.FTZ R42, R42, 1.4426950216293334961 ;  /* 0x3fb8aa3b2a2a7820 */ /* 0x010fe20000410000 */
        /* <DEDUP_REMOVED lines=30> */
.L_x_7092:
[----:B----4-:R-:W-:Y:S05]  /*1940*/  BSYNC B0 ;  /* 0x0000000000007941 */ /* 0x010fea0003800000 */
.L_x_7091:
        /* <DEDUP_REMOVED lines=36> */
.L_x_7094:
[----:B------:R-:W-:Y:S05]  /*1b90*/  BSYNC B0 ;  /* 0x0000000000007941 */ /* 0x000fea0003800000 */
.L_x_7093:
[----:B------:R-:W-:Y:S01]  /*1ba0*/  BSSY B0, `(.L_x_7095) ;  /* 0x0000023000007945 */ /* 0x000fe20003800000 */
[----:B------:R-:W-:Y:S02]  /*1bb0*/  FSETP.GTU.FTZ.AND P6, PT, R0, 20, PT ;  /* 0x41a000000000780b */ /* 0x000fe40003fdc000 */
[----:B------:R-:W-:Y:S01]  /*1bc0*/  PRMT R33, RZ, 0x7610, R33 ;  /* 0x00007610ff217816 */ /* 0x000fe20000000021 */
        /* <DEDUP_REMOVED lines=32> */
.L_x_7096:
[----:B------:R-:W-:Y:S05]  /*1dd0*/  BSYNC B0 ;  /* 0x0000000000007941 */ /* 0x000fea0003800000 */
.L_x_7095:
        /* <DEDUP_REMOVED lines=33> */
.L_x_7098:
[----:B------:R-:W-:Y:S05]  /*1ff0*/  BSYNC B0 ;  /* 0x0000000000007941 */ /* 0x000fea0003800000 */
.L_x_7097:
        /* <DEDUP_REMOVED lines=33> */
.L_x_7100:
[----:B------:R-:W-:Y:S05]  /*2210*/  BSYNC B0 ;  /* 0x0000000000007941 */ /* 0x000fea0003800000 */
.L_x_7099:
        /* <DEDUP_REMOVED lines=33> */
.L_x_7102:
[----:B------:R-:W-:Y:S05]  /*2430*/  BSYNC B0 ;  /* 0x0000000000007941 */ /* 0x000fea0003800000 */
.L_x_7101:
        /* <DEDUP_REMOVED lines=33> */
.L_x_7104:
[----:B------:R-:W-:Y:S05]  /*2650*/  BSYNC B0 ;  /* 0x0000000000007941 */ /* 0x000fea0003800000 */
.L_x_7103:
        /* <DEDUP_REMOVED lines=33> */
.L_x_7106:
[----:B------:R-:W-:Y:S05]  /*2870*/  BSYNC B0 ;  /* 0x0000000000007941 */ /* 0x000fea0003800000 */
.L_x_7105:
        /* <DEDUP_REMOVED lines=11> */
[----:B------:R-:W2:Y:S01]  /*2930*/  @!P6 LDG.E.U16 R30, [R14.64+-0x1c0] ;  /* 0xfffe40040e1ee981 */ /* 0x000ea2000c1e1500 */
[----:B------:R-:W-:-:S03]  /*2940*/  ISETP.GE.AND P6, PT, R64, R63, PT ;  /* 0x0000003f4000720c */ /* 0x000fc60003fc6270 */
[----:B------:R0:W3:Y:S01]  /*2950*/  @!P0 LDG.E.U16 R33, [R18.64] ;  /* 0x0000000412218981 */ /* 0x0000e2000c1e1500 */
[----:B------:R-:W-:-:S03]  /*2960*/  PRMT R34, RZ, 0x7610, R34 ;  /* 0x00007610ff227816 */ /* 0x000fc60000000022 */
[----:B------:R-:W4:Y:S04]  /*2970*/  @!P1 LDG.E.U16 R31, [R14.64+-0x180] ;  /* 0xfffe80040e1f9981 */ /* 0x000f28000c1e1500 */
[----:B------:R-:W5:Y:S01]  /*2980*/  @!P2 LDG.E.U16 R32, [R14.64+-0x140] ;  /* 0xfffec0040e20a981 */ /* 0x000f62000c1e1500 */
[----:B0-----:R-:W-:Y:S02]  /*2990*/  PRMT R18, RZ, 0x7610, R18 ;  /* 0x00007610ff127816 */ /* 0x001fe40000000012 */
[----:B------:R-:W-:Y:S01]  /*29a0*/  PRMT R19, RZ, 0x7610, R19 ;  /* 0x00007610ff137816 */ /* 0x000fe20000000013 */
[----:B------:R-:W5:Y:S04]  /*29b0*/  @!P3 LDG.E.U16 R35, [R14.64+-0x100] ;  /* 0xffff00040e23b981 */ /* 0x000f68000c1e1500 */
[----:B------:R-:W5:Y:S04]  /*29c0*/  @!P4 LDG.E.U16 R18, [R14.64+-0xc0] ;  /* 0xffff40040e12c981 */ /* 0x000f68000c1e1500 */
[----:B------:R-:W5:Y:S04]  /*29d0*/  @!P5 LDG.E.U16 R19, [R14.64+-0x80] ;  /* 0xffff80040e13d981 */ /* 0x000f68000c1e1500 */
[----:B------:R-:W5:Y:S01]  /*29e0*/  @!P6 LDG.E.U16 R34, [R14.64+-0x40] ;  /* 0xffffc0040e22e981 */ /* 0x000f62000c1e1500 */
        /* <DEDUP_REMOVED lines=22> */
[----:B------:R-:W4:Y:S04]  /*2b50*/  LDS.U16 R35, [R52+0xc] ;  /* 0x00000c0034237984 */ /* 0x000f280000000400 */
[----:B------:R-:W2:Y:S04]  /*2b60*/  LDS.U16 R98, [R52+0xe] ;  /* 0x00000e0034627984 */ /* 0x000ea80000000400 */
        /* <DEDUP_REMOVED lines=18> */
[----:B------:R2:W-:Y:S01]  /*2c90*/  MUFU.EX2 R30, R21 ;  /* 0x00000015001e7308 */ /* 0x0005e20000000800 */
[----:B----4-:R-:W-:-:S07]  /*2ca0*/  PRMT R113, RZ, 0x5410, R35 ;  /* 0x00005410ff717816 */ /* 0x010fce0000000023 */
[----:B------:R-:W3:Y:S01]  /*2cb0*/  MUFU.EX2 R15, R15 ;  /* 0x0000000f000f7308 */ /* 0x000ee20000000800 */
[----:B--2---:R-:W-:Y:S01]  /*2cc0*/  PRMT R21, RZ, 0x5410, R31 ;  /* 0x00005410ff157816 */ /* 0x004fe2000000001f */
[----:B-1----:R-:W-:Y:S01]  /*2cd0*/  FADD.FTZ R106, R106, 1 ;  /* 0x3f8000006a6a7421 */ /* 0x002fe20000010000 */
[----:B------:R-:W-:-:S03]  /*2ce0*/  PRMT R111, RZ, 0x5410, R33 ;  /* 0x00005410ff6f7816 */ /* 0x000fc60000000021 */
[----:B0-----:R-:W-:Y:S02]  /*2cf0*/  FMUL.FTZ R16, R21, -1.4426950216293334961 ;  /* 0xbfb8aa3b15107820 */ /* 0x001fe40000410000 */
[----:B------:R-:W-:Y:S01]  /*2d00*/  MUFU.RCP R33, R106 ;  /* 0x0000006a00217308 */ /* 0x000fe20000001000 */
[----:B------:R-:W-:-:S07]  /*2d10*/  PRMT R109, RZ, 0x5410, R32 ;  /* 0x00005410ff6d7816 */ /* 0x000fce0000000020 */
[----:B------:R0:W-:Y:S01]  /*2d20*/  MUFU.EX2 R31, R16 ;  /* 0x00000010001f7308 */ /* 0x0001e20000000800 */
[----:B---3--:R-:W-:Y:S01]  /*2d30*/  FADD.FTZ R32, R15, 1 ;  /* 0x3f8000000f207421 */ /* 0x008fe20000010000 */
[----:B------:R-:W-:Y:S01]  /*2d40*/  PRMT R115, RZ, 0x5410, R98 ;  /* 0x00005410ff737816 */ /* 0x000fe20000000062 */
[----:B0-----:R-:W-:-:S05]  /*2d50*/  FMUL.FTZ R16, R111, -1.4426950216293334961 ;  /* 0xbfb8aa3b6f107820 */ /* 0x001fca0000410000 */
[----:B------:R-:W-:Y:S01]  /*2d60*/  MUFU.RCP R98, R32 ;  /* 0x0000002000627308 */ /* 0x000fe20000001000 */
[----:B------:R-:W-:Y:S01]  /*2d70*/  PRMT R29, RZ, 0x5410, R29 ;  /* 0x00005410ff1d7816 */ /* 0x000fe2000000001d */
[----:B------:R-:W-:Y:S02]  /*2d80*/  FMUL.FTZ R17, R109, -1.4426950216293334961 ;  /* 0xbfb8aa3b6d117820 */ /* 0x000fe40000410000 */
[----:B------:R-:W-:-:S04]  /*2d90*/  FMUL.FTZ R35, R115, -1.4426950216293334961 ;  /* 0xbfb8aa3b73237820 */ /* 0x000fc80000410000 */
[----:B------:R-:W0:Y:S08]  /*2da0*/  MUFU.EX2 R107, R17 ;  /* 0x00000011006b7308 */ /* 0x000e300000000800 */
[----:B------:R-:W1:Y:S01]  /*2db0*/  MUFU.EX2 R110, R35 ;  /* 0x00000023006e7308 */ /* 0x000e620000000800 */
[----:B------:R-:W-:Y:S01]  /*2dc0*/  PRMT R27, RZ, 0x5410, R27 ;  /* 0x00005410ff1b7816 */ /* 0x000fe2000000001b */
[----:B0-----:R-:W-:Y:S01]  /*2dd0*/  FADD.FTZ R107, R107, 1 ;  /* 0x3f8000006b6b7421 */ /* 0x001fe20000010000 */
[----:B------:R-:W-:-:S05]  /*2de0*/  PRMT R28, RZ, 0x5410, R28 ;  /* 0x00005410ff1c7816 */ /* 0x000fca000000001c */
[----:B------:R-:W-:Y:S01]  /*2df0*/  MUFU.RCP R114, R107 ;  /* 0x0000006b00727308 */ /* 0x000fe20000001000 */
[----:B-1----:R-:W-:Y:S01]  /*2e00*/  FADD.FTZ R110, R110, 1 ;  /* 0x3f8000006e6e7421 */ /* 0x002fe20000010000 */
[----:B------:R-:W-:-:S06]  /*2e10*/  PRMT R26, RZ, 0x5410, R26 ;  /* 0x00005410ff1a7816 */ /* 0x000fcc000000001a */
[----:B------:R0:W1:Y:S01]  /*2e20*/  MUFU.RCP R120, R110 ;  /* 0x0000006e00787308 */ /* 0x0000620000001000 */
[----:B------:R-:W-:Y:S02]  /*2e30*/  PRMT R106, RZ, 0x5410, R25 ;  /* 0x00005410ff6a7816 */ /* 0x000fe40000000019 */
[----:B------:R-:W-:Y:S02]  /*2e40*/  PRMT R112, RZ, 0x5410, R22 ;  /* 0x00005410ff707816 */ /* 0x000fe40000000016 */
[----:B0-----:R-:W-:Y:S01]  /*2e50*/  PRMT R110, RZ, 0x5410, R23 ;  /* 0x00005410ff6e7816 */ /* 0x001fe20000000017 */
[----:B-1----:R-:W-:-:S04]  /*2e60*/  FADD.FTZ R22, -R120, 1 ;  /* 0x3f80000078167421 */ /* 0x002fc80000010100 */
[----:B------:R-:W-:Y:S01]  /*2e70*/  FFMA.FTZ R22, R115, R22, 1 ;  /* 0x3f80000073167423 */ /* 0x000fe20000010016 */
[----:B------:R-:W-:Y:S01]  /*2e80*/  ISETP.NE.AND P6, PT, R86, RZ, PT ;  /* 0x000000ff5600720c */ /* 0x000fe20003fc5270 */
[----:B-----5:R-:W-:Y:S04]  /*2e90*/  STS.U16 [R62], R99 ;  /* 0x000000633e007388 */ /* 0x020fe80000000400 */
[----:B------:R0:W-:Y:S04]  /*2ea0*/  STS.U16 [R61+0x40], R34 ;  /* 0x000040223d007388 */ /* 0x0001e80000000400 */
[----:B------:R-:W-:Y:S04]  /*2eb0*/  STS.U16 [R60+0x80], R101 ;  /* 0x000080653c007388 */ /* 0x000fe80000000400 */
[----:B------:R1:W-:Y:S04]  /*2ec0*/  STS.U16 [R59+0xc0], R100 ;  /* 0x0000c0643b007388 */ /* 0x0003e80000000400 */
[----:B------:R-:W-:Y:S04]  /*2ed0*/  STS.U16 [R58+0x100], R103 ;  /* 0x000100673a007388 */ /* 0x000fe80000000400 */
[----:B------:R-:W-:Y:S04]  /*2ee0*/  STS.U16 [R57+0x140], R102 ;  /* 0x0001406639007388 */ /* 0x000fe80000000400 */
[----:B------:R-:W-:Y:S04]  /*2ef0*/  STS.U16 [R56+0x180], R105 ;  /* 0x0001806938007388 */ /* 0x000fe80000000400 */
[----:B------:R-:W-:Y:S01]  /*2f00*/  STS.U16 [R55+0x1c0], R104 ;  /* 0x0001c06837007388 */ /* 0x000fe20000000400 */
[----:B------:R-:W-:-:S06]  /*2f10*/  NOP ;  /* 0x0000000000007918 */ /* 0x000fcc0000000000 */
[----:B------:R-:W2:Y:S01]  /*2f20*/  LDS.U16 R14, [R52] ;  /* 0x00000000340e7984 */ /* 0x000ea20000000400 */
[----:B0-----:R-:W-:Y:S01]  /*2f30*/  FMUL.FTZ R34, R113, -1.4426950216293334961 ;  /* 0xbfb8aa3b71227820 */ /* 0x001fe20000410000 */
[----:B-1----:R0:W1:Y:S01]  /*2f40*/  MUFU.EX2 R100, R16 ;  /* 0x0000001000647308 */ /* 0x0020620000000800 */
[----:B------:R-:W-:Y:S01]  /*2f50*/  FADD.FTZ R99, R31, 1 ;  /* 0x3f8000001f637421 */ /* 0x000fe20000010000 */
[----:B------:R-:W-:Y:S04]  /*2f60*/  LDS.U16 R15, [R52+0x2] ;  /* 0x00000200340f7984 */ /* 0x000fe80000000400 */
[----:B------:R-:W-:Y:S02]  /*2f70*/  LDS.U16 R17, [R52+0x6] ;  /* 0x0000060034117984 */ /* 0x000fe40000000400 */
[----:B------:R3:W4:Y:S02]  /*2f80*/  MUFU.EX2 R108, R34 ;  /* 0x00000022006c7308 */ /* 0x0007240000000800 */
[----:B0-----:R-:W0:Y:S01]  /*2f90*/  LDS.U16 R16, [R52+0x4] ;  /* 0x0000040034107984 */ /* 0x001e220000000400 */
[----:B---3--:R-:W-:-:S02]  /*2fa0*/  FADD.FTZ R34, R30, 1 ;  /* 0x3f8000001e227421 */ /* 0x008fc40000010000 */
[----:B------:R-:W-:Y:S01]  /*2fb0*/  FADD.FTZ R31, -R33, 1 ;  /* 0x3f800000211f7421 */ /* 0x000fe20000010100 */
[----:B------:R-:W-:Y:S02]  /*2fc0*/  LDS.U16 R30, [R52+0x8] ;  /* 0x00000800341e7984 */ /* 0x000fe40000000400 */
[----:B------:R2:W3:Y:S01]  /*2fd0*/  MUFU.RCP R101, R34 ;  /* 0x0000002200657308 */ /* 0x0004e20000001000 */
[----:B------:R-:W-:Y:S01]  /*2fe0*/  FFMA.FTZ R32, R18, R31, 1 ;  /* 0x3f80000012207423 */ /* 0x000fe2000001001f */
[----:B--2---:R-:W-:-:S05]  /*2ff0*/  PRMT R34, RZ, 0x5410, R14 ;  /* 0x00005410ff227816 */ /* 0x004fca000000000e */
[----:B------:R-:W-:-:S04]  /*3000*/  FMUL.FTZ R14, R29, R34 ;  /* 0x000000221d0e7220 */ /* 0x000fc80000410000 */
[----:B------:R-:W-:Y:S02]  /*3010*/  FMUL.FTZ R31, R33, R14 ;  /* 0x0000000e211f7220 */ /* 0x000fe40000410000 */
[----:B------:R-:W2:Y:S02]  /*3020*/  LDS.U16 R14, [R52+0xa] ;  /* 0x00000a00340e7984 */ /* 0x000ea40000000400 */
[----:B------:R-:W-:Y:S02]  /*3030*/  FMUL.FTZ R35, R31, R32 ;  /* 0x000000201f237220 */ /* 0x000fe40000410000 */
[----:B------:R-:W-:Y:S01]  /*3040*/  FADD.FTZ R32, -R98, 1 ;  /* 0x3f80000062207421 */ /* 0x000fe20000010100 */
[----:B------:R-:W5:Y:S01]  /*3050*/  LDS.U16 R31, [R52+0xc] ;  /* 0x00000c00341f7984 */ /* 0x000f620000000400 */
[----:B-1----:R-:W-:Y:S02]  /*3060*/  FADD.FTZ R103, R100, 1 ;  /* 0x3f80000064677421 */ /* 0x002fe40000010000 */
[----:B------:R-:W-:-:S02]  /*3070*/  FFMA.FTZ R100, R19, R32, 1 ;  /* 0x3f80000013647423 */ /* 0x000fc40000010020 */
[----:B------:R-:W1:Y:S01]  /*3080*/  LDS.U16 R32, [R52+0xe] ;  /* 0x00000e0034207984 */ /* 0x000e620000000400 */
[----:B------:R0:W-:Y:S01]  /*3090*/  MUFU.RCP R116, R103 ;  /* 0x0000006700747308 */ /* 0x0001e20000001000 */
[----:B----4-:R-:W-:Y:S01]  /*30a0*/  FADD.FTZ R108, R108, 1 ;  /* 0x3f8000006c6c7421 */ /* 0x010fe20000010000 */
[----:B0-----:R-:W-:-:S06]  /*30b0*/  PRMT R103, RZ, 0x5410, R16 ;  /* 0x00005410ff677816 */ /* 0x001fcc0000000010 */
[----:B------:R3:W0:Y:S01]  /*30c0*/  MUFU.RCP R102, R99 ;  /* 0x0000006300667308 */ /* 0x0006220000001000 */
[----:B------:R-:W-:Y:S02]  /*30d0*/  FMUL.FTZ R16, R27, R103 ;  /* 0x000000671b107220 */ /* 0x000fe40000410000 */
[C---:B---3--:R-:W-:Y:S02]  /*30e0*/  FADD.FTZ R99, -R101.reuse, 1 ;  /* 0x3f80000065637421 */ /* 0x048fe40000010100 */
[----:B------:R-:W-:Y:S02]  /*30f0*/  FMUL.FTZ R16, R101, R16 ;  /* 0x0000001065107220 */ /* 0x000fe40000410000 */
[----:B------:R-:W-:Y:S01]  /*3100*/  FFMA.FTZ R105, R20, R99, 1 ;  /* 0x3f80000014697423 */ /* 0x000fe20000010063 */
[----:B------:R3:W4:Y:S01]  /*3110*/  MUFU.RCP R118, R108 ;  /* 0x0000006c00767308 */ /* 0x0007220000001000 */
[----:B------:R-:W-:Y:S02]  /*3120*/  PRMT R99, RZ, 0x5410, R15 ;  /* 0x00005410ff637816 */ /* 0x000fe4000000000f */
[----:B------:R-:W-:Y:S01]  /*3130*/  FMUL.FTZ R16, R16, R105 ;  /* 0x0000006910107220 */ /* 0x000fe20000410000 */
[----:B------:R-:W-:-:S02]  /*3140*/  PRMT R107, RZ, 0x5410, R17 ;  /* 0x00005410ff6b7816 */ /* 0x000fc40000000011 */
[----:B--2---:R-:W-:Y:S02]  /*3150*/  PRMT R105, RZ, 0x5410, R14 ;  /* 0x00005410ff697816 */ /* 0x004fe4000000000e */
[----:B---3--:R-:W-:Y:S01]  /*3160*/  PRMT R108, RZ, 0x5410, R24 ;  /* 0x00005410ff6c7816 */ /* 0x008fe20000000018 */
[----:B0-----:R-:W-:Y:S02]  /*3170*/  FADD.FTZ R104, -R102, 1 ;  /* 0x3f80000066687421 */ /* 0x001fe40000010100 */
[----:B------:R-:W-:Y:S02]  /*3180*/  FMUL.FTZ R15, R28, R99 ;  /* 0x000000631c0f7220 */ /* 0x000fe40000410000 */
[----:B------:R-:W-:Y:S02]  /*3190*/  FMUL.FTZ R17, R26, R107 ;  /* 0x0000006b1a117220 */ /* 0x000fe40000410000 */
[----:B------:R-:W-:Y:S02]  /*31a0*/  FADD.FTZ R24, -R116, 1 ;  /* 0x3f80000074187421 */ /* 0x000fe40000010100 */
[----:B------:R-:W-:Y:S01]  /*31b0*/  FMUL.FTZ R25, R108, R105 ;  /* 0x000000696c197220 */ /* 0x000fe20000410000 */
[----:B------:R-:W-:Y:S01]  /*31c0*/  PRMT R30, RZ, 0x5410, R30 ;  /* 0x00005410ff1e7816 */ /* 0x000fe2000000001e */
[----:B------:R-:W-:Y:S01]  /*31d0*/  FMUL.FTZ R15, R98, R15 ;  /* 0x0000000f620f7220 */ /* 0x000fe20000410000 */
[----:B-----5:R-:W-:Y:S01]  /*31e0*/  PRMT R31, RZ, 0x5410, R31 ;  /* 0x00005410ff1f7816 */ /* 0x020fe2000000001f */
[----:B------:R-:W-:Y:S01]  /*31f0*/  FFMA.FTZ R104, R21, R104, 1 ;  /* 0x3f80000015687423 */ /* 0x000fe20000010068 */
[----:B-1----:R-:W-:Y:S01]  /*3200*/  PRMT R32, RZ, 0x5410, R32 ;  /* 0x00005410ff207816 */ /* 0x002fe20000000020 */
[----:B------:R-:W-:-:S02]  /*3210*/  FMUL.FTZ R17, R102, R17 ;  /* 0x0000001166117220 */ /* 0x000fc40000410000 */
[----:B------:R-:W-:Y:S02]  /*3220*/  FFMA.FTZ R24, R111, R24, 1 ;  /* 0x3f8000006f187423 */ /* 0x000fe40000010018 */
[----:B------:R-:W-:Y:S02]  /*3230*/  FMUL.FTZ R25, R116, R25 ;  /* 0x0000001974197220 */ /* 0x000fe40000410000 */
[----:B------:R-:W-:Y:S02]  /*3240*/  FMUL.FTZ R100, R15, R100 ;  /* 0x000000640f647220 */ /* 0x000fe40000410000 */
[----:B------:R-:W-:Y:S02]  /*3250*/  FMUL.FTZ R17, R17, R104 ;  /* 0x0000006811117220 */ /* 0x000fe40000410000 */
[----:B------:R-:W-:Y:S02]  /*3260*/  FMUL.FTZ R24, R25, R24 ;  /* 0x0000001819187220 */ /* 0x000fe40000410000 */
[----:B------:R-:W-:-:S02]  /*3270*/  FADD.FTZ R104, -R114, 1 ;  /* 0x3f80000072687421 */ /* 0x000fc40000010100 */
[----:B------:R-:W-:Y:S02]  /*3280*/  FMUL.FTZ R15, R106, R30 ;  /* 0x0000001e6a0f7220 */ /* 0x000fe40000410000 */
[----:B----4-:R-:W-:Y:S02]  /*3290*/  FADD.FTZ R14, -R118, 1 ;  /* 0x3f800000760e7421 */ /* 0x010fe40000010100 */
[----:B------:R-:W-:Y:S02]  /*32a0*/  FMUL.FTZ R23, R110, R31 ;  /* 0x0000001f6e177220 */ /* 0x000fe40000410000 */
[----:B------:R-:W-:Y:S02]  /*32b0*/  FMUL.FTZ R25, R112, R32 ;  /* 0x0000002070197220 */ /* 0x000fe40000410000 */
[----:B------:R-:W-:Y:S02]  /*32c0*/  FFMA.FTZ R104, R109, R104, 1 ;  /* 0x3f8000006d687423 */ /* 0x000fe40000010068 */
[----:B------:R-:W-:-:S02]  /*32d0*/  FMUL.FTZ R15, R114, R15 ;  /* 0x0000000f720f7220 */ /* 0x000fc40000410000 */
[----:B------:R-:W-:Y:S02]  /*32e0*/  FFMA.FTZ R14, R113, R14, 1 ;  /* 0x3f800000710e7423 */ /* 0x000fe4000001000e */
[----:B------:R-:W-:Y:S02]  /*32f0*/  FMUL.FTZ R23, R118, R23 ;  /* 0x0000001776177220 */ /* 0x000fe40000410000 */
        /* <DEDUP_REMOVED lines=34> */
[----:B-1----:R-:W-:-:S03]  /*3520*/  P2R R14, PR, RZ, 0x40 ;  /* 0x00000040ff0e7803 */ /* 0x002fc60000000000 */
[----:B------:R-:W-:-:S04]  /*3530*/  IMAD.WIDE.U32 R14, R93, c[0x0][0x2e8], RZ ;  /* 0x0000ba005d0e7a25 */ /* 0x000fc800078e00ff */
[----:B------:R-:W-:Y:S01]  /*3540*/  IMAD R25, R93, c[0x0][0x2ec], R16 ;  /* 0x0000bb005d197a24 */ /* 0x000fe200078e0210 */
[----:B------:R-:W-:-:S03]  /*3550*/  LEA R17, P0, R6, c[0x0][0x338], 0x1 ;  /* 0x0000ce0006117a11 */ /* 0x000fc600078008ff */
[----:B------:R-:W-:Y:S02]  /*3560*/  IMAD.IADD R15, R15, 0x1, R25 ;  /* 0x000000010f0f7824 */ /* 0x000fe400078e0219 */
[----:B------:R-:W-:Y:S02]  /*3570*/  IMAD R16, R96, c[0x0][0x2f0], RZ ;  /* 0x0000bc0060107a24 */ /* 0x000fe400078e02ff */
[----:B------:R-:W-:Y:S01]  /*3580*/  IMAD.WIDE.U32 R14, R97, c[0x0][0x2f0], R14 ;  /* 0x0000bc00610e7a25 */ /* 0x000fe200078e000e */
[----:B------:R-:W-:-:S03]  /*3590*/  LEA.HI.X R22, R6, c[0x0][0x33c], R7, 0x1, P0 ;  /* 0x0000cf0006167a11 */ /* 0x000fc600000f0c07 */
[----:B------:R-:W-:Y:S01]  /*35a0*/  IMAD R16, R97, c[0x0][0x2f4], R16 ;  /* 0x0000bd0061107a24 */ /* 0x000fe200078e0210 */
[----:B------:R-:W-:-:S04]  /*35b0*/  IADD3 R14, P1, R44, R14, RZ ;  /* 0x0000000e2c0e7210 */ /* 0x000fc80007f3e0ff */
[----:B------:R-:W-:Y:S02]  /*35c0*/  IADD3.X R15, R43, R16, R15, P1, !PT ;  /* 0x000000102b0f7210 */ /* 0x000fe40000ffe40f */
[----:B------:R-:W-:Y:S02]  /*35d0*/  LEA R16, P1, R14, R17, 0x1 ;  /* 0x000000110e107211 */ /* 0x000fe400078208ff */
[-C--:B--2---:R-:W-:Y:S02]  /*35e0*/  ISETP.GE.AND P0, PT, R6, R131.reuse, PT ;  /* 0x000000830600720c */ /* 0x084fe40003f06270 */
[----:B------:R-:W-:Y:S01]  /*35f0*/  LEA.HI.X R17, R14, R22, R15, 0x1, P1 ;  /* 0x000000160e117211 */ /* 0x000fe200008f0c0f */
[----:B------:R-:W-:Y:S01]  /*3600*/  BSSY B0, `(.L_x_7107) ;  /* 0x000000e000007945 */ /* 0x000fe20003800000 */
[----:B------:R-:W-:Y:S02]  /*3610*/  IADD3 R14, P1, R6, R4, RZ ;  /* 0x00000004060e7210 */ /* 0x000fe40007f3e0ff */
[----:B------:R-:W-:-:S02]  /*3620*/  ISETP.GE.AND P2, PT, R74, R131, PT ;  /* 0x000000834a00720c */ /* 0x000fc40003f46270 */
[----:B------:R-:W-:-:S05]  /*3630*/  IADD3.X R15, R7, R5, RZ, P1, !PT ;  /* 0x00000005070f7210 */ /* 0x000fca0000ffe4ff */
        /* <DEDUP_REMOVED lines=10> */
.L_x_7108:
[----:B------:R-:W-:Y:S05]  /*36e0*/  BSYNC B0 ;  /* 0x0000000000007941 */ /* 0x000fea0003800000 */
.L_x_7107:
        /* <DEDUP_REMOVED lines=9> */
[-C--:B------:R-:W-:Y:S01]  /*3780*/  ISETP.GE.AND P2, PT, R76, R131.reuse, PT ;  /* 0x000000834c00720c */ /* 0x080fe20003f46270 */
        /* <DEDUP_REMOVED lines=35> */
[----:B------:R-:W-:-:S02]  /*39c0*/  F2FP.BF16.PACK_AB R30, R105, R30 ;  /* 0x0000001e691e723e */ /* 0x000fc400000010ff */
[----:B-1----:R-:W-:Y:S02]  /*39d0*/  PRMT R16, R20, 0x7632, R16 ;  /* 0x0000763214107816 */ /* 0x002fe40000000010 */
[----:B------:R-:W-:Y:S02]  /*39e0*/  F2FP.BF16.PACK_AB R31, R32, R31 ;  /* 0x0000001f201f723e */ /* 0x000fe400000010ff */
[----:B------:R-:W-:Y:S02]  /*39f0*/  PRMT R17, R30, 0x7632, R17 ;  /* 0x000076321e117816 */ /* 0x000fe40000000011 */
[C---:B------:R-:W-:Y:S01]  /*3a00*/  PRMT R19, R31.reuse, 0x7610, R19 ;  /* 0x000076101f137816 */ /* 0x040fe20000000013 */
[----:B------:R1:W-:Y:S01]  /*3a10*/  STS.U16 [R52], R18 ;  /* 0x0000001234007388 */ /* 0x0003e20000000400 */
[----:B------:R-:W-:-:S03]  /*3a20*/  PRMT R21, R31, 0x7632, R21 ;  /* 0x000076321f157816 */ /* 0x000fc60000000015 */
[----:B------:R-:W-:Y:S04]  /*3a30*/  STS.U16 [R52+0x2], R26 ;  /* 0x0000021a34007388 */ /* 0x000fe80000000400 */
[----:B------:R-:W-:Y:S01]  /*3a40*/  STS.U16 [R52+0x4], R20 ;  /* 0x0000041434007388 */ /* 0x000fe20000000400 */
[----:B-1----:R-:W-:-:S03]  /*3a50*/  IMAD R18, R181, c[0x0][0x210], RZ ;  /* 0x00008400b5127a24 */ /* 0x002fc600078e02ff */
[----:B------:R-:W-:Y:S04]  /*3a60*/  STS.U16 [R52+0x6], R16 ;  /* 0x0000061034007388 */ /* 0x000fe80000000400 */
[----:B------:R-:W-:Y:S04]  /*3a70*/  STS.U16 [R52+0x8], R30 ;  /* 0x0000081e34007388 */ /* 0x000fe80000000400 */
[----:B------:R1:W-:Y:S04]  /*3a80*/  STS.U16 [R52+0xa], R17 ;  /* 0x00000a1134007388 */ /* 0x0003e80000000400 */
[----:B------:R-:W-:Y:S04]  /*3a90*/  STS.U16 [R52+0xc], R19 ;  /* 0x00000c1334007388 */ /* 0x000fe80000000400 */
[----:B------:R2:W-:Y:S01]  /*3aa0*/  STS.U16 [R52+0xe], R21 ;  /* 0x00000e1534007388 */ /* 0x0005e20000000400 */
[----:B------:R-:W-:-:S06]  /*3ab0*/  NOP ;  /* 0x0000000000007918 */ /* 0x000fcc0000000000 */
[----:B------:R-:W-:Y:S01]  /*3ac0*/  LDS.U16 R23, [R62] ;  /* 0x000000003e177984 */ /* 0x000fe20000000400 */
[C---:B-1----:R-:W-:Y:S01]  /*3ad0*/  IMAD.WIDE.U32 R16, R93.reuse, c[0x0][0x210], RZ ;  /* 0x000084005d107a25 */ /* 0x042fe200078e00ff */
[----:B--2---:R-:W-:Y:S02]  /*3ae0*/  LEA R21, P0, R6, c[0x0][0x270], 0x1 ;  /* 0x00009c0006157a11 */ /* 0x004fe400078008ff */
[----:B0-----:R-:W-:Y:S01]  /*3af0*/  LDS.U16 R25, [R61+0x40] ;  /* 0x000040003d197984 */ /* 0x001fe20000000400 */
[----:B------:R-:W-:Y:S02]  /*3b00*/  IMAD R19, R93, c[0x0][0x214], R18 ;  /* 0x000085005d137a24 */ /* 0x000fe400078e0212 */
[----:B------:R-:W-:Y:S01]  /*3b10*/  IMAD R18, R96, c[0x0][0x218], RZ ;  /* 0x0000860060127a24 */ /* 0x000fe200078e02ff */
[----:B------:R-:W-:Y:S02]  /*3b20*/  LDS.U16 R27, [R60+0x80] ;  /* 0x000080003c1b7984 */ /* 0x000fe40000000400 */
[----:B------:R-:W-:Y:S01]  /*3b30*/  IADD3 R17, R17, R19, RZ ;  /* 0x0000001311117210 */ /* 0x000fe20007ffe0ff */
[----:B------:R-:W-:Y:S01]  /*3b40*/  IMAD R20, R97, c[0x0][0x21c], R18 ;  /* 0x0000870061147a24 */ /* 0x000fe200078e0212 */
[----:B------:R-:W-:Y:S01]  /*3b50*/  LDS.U16 R29, [R59+0xc0] ;  /* 0x0000c0003b1d7984 */ /* 0x000fe20000000400 */
[----:B------:R-:W-:-:S02]  /*3b60*/  LEA.HI.X R18, R6, c[0x0][0x274], R7, 0x1, P0 ;  /* 0x00009d0006127a11 */ /* 0x000fc400000f0c07 */
        /* <DEDUP_REMOVED lines=26> */
.L_x_7111:
[----:B------:R-:W-:Y:S05]  /*3d10*/  BSYNC B0 ;  /* 0x0000000000007941 */ /* 0x000fea0003800000 */
.L_x_7110:
        /* <DEDUP_REMOVED lines=13> */
.L_x_7109:
[----:B-1----:R-:W-:Y:S01]  /*3df0*/  PRMT R17, RZ, 0x5410, R174 ;  /* 0x00005410ff117816 */ /* 0x002fe200000000ae */
        /* <DEDUP_REMOVED lines=35> */
[----:B------:R-:W-:Y:S01]  /*4030*/  MOV R17, RZ ;  /* 0x000000ff00117202 */ /* 0x000fe20000000f00 */
[----:B------:R-:W-:Y:S01]  /*4040*/  IMAD R18, R181, c[0x0][0x298], RZ ;  /* 0x0000a600b5127a24 */ /* 0x000fe200078e02ff */
[----:B------:R-:W-:Y:S01]  /*4050*/  IADD3 R119, R176, -0x1, RZ ;  /* 0xffffffffb0777810 */ /* 0x000fe20007ffe0ff */
[----:B------:R-:W-:Y:S01]  /*4060*/  IMAD.MOV.U32 R16, RZ, RZ, R86 ;  /* 0x000000ffff107224 */ /* 0x000fe200078e0056 */
[----:B------:R-:W-:Y:S01]  /*4070*/  CS2R R120, SRZ ;  /* 0x0000000000787805 */ /* 0x000fe2000001ff00 */
[C---:B------:R-:W-:Y:S01]  /*4080*/  IMAD R19, R93.reuse, c[0x0][0x29c], R18 ;  /* 0x0000a7005d137a24 */ /* 0x040fe200078e0212 */
[----:B------:R-:W-:Y:S01]  /*4090*/  CS2R R122, SRZ ;  /* 0x00000000007a7805 */ /* 0x000fe2000001ff00 */
[----:B------:R-:W-:Y:S01]  /*40a0*/  IMAD.WIDE.U32 R16, R93, c[0x0][0x298], R16 ;  /* 0x0000a6005d107a25 */ /* 0x000fe200078e0010 */
[----:B------:R-:W-:Y:S02]  /*40b0*/  MOV R126, RZ ;  /* 0x000000ff007e7202 */ /* 0x000fe40000000f00 */
[----:B------:R-:W-:Y:S01]  /*40c0*/  MOV R111, RZ ;  /* 0x000000ff006f7202 */ /* 0x000fe20000000f00 */
[----:B------:R-:W-:Y:S01]  /*40d0*/  IMAD R21, R180, c[0x0][0x2a0], RZ ;  /* 0x0000a800b4157a24 */ /* 0x000fe200078e02ff */
[----:B------:R-:W-:Y:S01]  /*40e0*/  IADD3 R17, R17, R19, RZ ;  /* 0x0000001311117210 */ /* 0x000fe20007ffe0ff */
[----:B------:R-:W-:Y:S01]  /*40f0*/  IMAD.MOV.U32 R109, RZ, RZ, RZ ;  /* 0x000000ffff6d7224 */ /* 0x000fe200078e00ff */
[----:B------:R-:W-:Y:S01]  /*4100*/  MOV R113, RZ ;  /* 0x000000ff00717202 */ /* 0x000fe20000000f00 */
[C---:B------:R-:W-:Y:S01]  /*4110*/  IMAD R19, R92.reuse, c[0x0][0x2a4], R21 ;  /* 0x0000a9005c137a24 */ /* 0x040fe200078e0215 */
[----:B------:R-:W-:Y:S01]  /*4120*/  MOV R124, RZ ;  /* 0x000000ff007c7202 */ /* 0x000fe20000000f00 */
[----:B------:R-:W-:Y:S01]  /*4130*/  IMAD.WIDE.U32 R16, R92, c[0x0][0x2a0], R16 ;  /* 0x0000a8005c107a25 */ /* 0x000fe200078e0010 */
[----:B------:R-:W-:-:S03]  /*4140*/  MOV R117, RZ ;  /* 0x000000ff00757202 */ /* 0x000fc60000000f00 */
[----:B------:R-:W-:Y:S01]  /*4150*/  IMAD.IADD R19, R17, 0x1, R19 ;  /* 0x0000000111137824 */ /* 0x000fe200078e0213 */
[C---:B------:R-:W-:Y:S01]  /*4160*/  LEA R30, P0, R16.reuse, c[0x0][0x318], 0x2 ;  /* 0x0000c600101e7a11 */ /* 0x040fe200078010ff */
[----:B------:R-:W-:Y:S01]  /*4170*/  IMAD.MOV.U32 R115, RZ, RZ, RZ ;  /* 0x000000ffff737224 */ /* 0x000fe200078e00ff */
[----:B------:R-:W-:Y:S02]  /*4180*/  LEA.HI R17, R119, R119, RZ, 0x1 ;  /* 0x0000007777117211 */ /* 0x000fe400078f08ff */
[----:B------:R-:W-:Y:S02]  /*4190*/  LEA.HI.X R31, R16, c[0x0][0x31c], R19, 0x2, P0 ;  /* 0x0000c700101f7a11 */ /* 0x000fe400000f1413 */
[----:B------:R-:W-:Y:S02]  /*41a0*/  LOP3.LUT R18, R17, 0xfffffe, RZ, 0xc0, !PT ;  /* 0x00fffffe11127812 */ /* 0x000fe400078ec0ff */
[----:B------:R-:W-:Y:S01]  /*41b0*/  IADD3 R16, P0, R4, R16, RZ ;  /* 0x0000001004107210 */ /* 0x000fe20007f1e0ff */
[----:B------:R-:W-:Y:S01]  /*41c0*/  IMAD.WIDE R30, R44, 0x4, R30 ;  /* 0x000000042c1e7825 */ /* 0x000fe200078e021e */
[----:B------:R-:W-:-:S02]  /*41d0*/  IADD3 R119, R119, -R18, RZ ;  /* 0x8000001277777210 */ /* 0x000fc40007ffe0ff */
[----:B------:R-:W-:Y:S02]  /*41e0*/  IADD3.X R17, R5, R19, RZ, P0, !PT ;  /* 0x0000001305117210 */ /* 0x000fe400007fe4ff */
        /* <DEDUP_REMOVED lines=16> */
.L_x_7133:
[----:B------:R-:W-:Y:S01]  /*42f0*/  IMAD R34, R96, c[0x0][0x180], RZ ;  /* 0x0000600060227a24 */ /* 0x000fe200078e02ff */
[----:B------:R-:W-:Y:S01]  /*4300*/  SHF.R.S32.HI R127, RZ, 0x1f, R121 ;  /* 0x0000001fff7f7819 */ /* 0x000fe20000011479 */
[----:B------:R-:W-:Y:S01]  /*4310*/  IMAD.WIDE.U32 R32, R97, c[0x0][0x180], RZ ;  /* 0x0000600061207a25 */ /* 0x000fe200078e00ff */
[----:B------:R-:W-:-:S02]  /*4320*/  IADD3 R63, -R4, c[0x0][0x168], RZ ;  /* 0x00005a00043f7a10 */ /* 0x000fc40007ffe1ff */
[----:B------:R-:W-:Y:S01]  /*4330*/  PRMT R133, RZ, 0x7610, R133 ;  /* 0x00007610ff857816 */ /* 0x000fe20000000085 */
[----:B------:R-:W-:Y:S01]  /*4340*/  IMAD R35, R97, c[0x0][0x184], R34 ;  /* 0x0000610061237a24 */ /* 0x000fe200078e0222 */
[-C--:B------:R-:W-:Y:S01]  /*4350*/  ISETP.GE.AND P2, PT, R6, R63.reuse, PT ;  /* 0x0000003f0600720c */ /* 0x080fe20003f46270 */
[C---:B------:R-:W-:Y:S01]  /*4360*/  IMAD R128, R127.reuse, c[0x0][0x1a0], RZ ;  /* 0x000068007f807a24 */ /* 0x040fe200078e02ff */
[----:B------:R-:W-:Y:S01]  /*4370*/  ISETP.GE.AND P5, PT, R76, R63, PT ;  /* 0x0000003f4c00720c */ /* 0x000fe20003fa6270 */
[----:B------:R-:W-:Y:S01]  /*4380*/  IMAD R34, R127, c[0x0][0x188], RZ ;  /* 0x000062007f227a24 */ /* 0x000fe200078e02ff */
[----:B------:R-:W-:Y:S01]  /*4390*/  IADD3 R33, R33, R35, RZ ;  /* 0x0000002321217210 */ /* 0x000fe20007ffe0ff */
[----:B------:R-:W-:Y:S01]  /*43a0*/  IMAD.WIDE.U32 R130, R121, c[0x0][0x1a0], R6 ;  /* 0x0000680079827a25 */ /* 0x000fe200078e0006 */
[----:B------:R-:W-:-:S03]  /*43b0*/  ISETP.GE.AND P4, PT, R74, R63, PT ;  /* 0x0000003f4a00720c */ /* 0x000fc60003f86270 */
[C---:B------:R-:W-:Y:S02]  /*43c0*/  IMAD R125, R121.reuse, c[0x0][0x1a4], R128 ;  /* 0x00006900797d7a24 */ /* 0x040fe400078e0280 */
[C---:B------:R-:W-:Y:S02]  /*43d0*/  IMAD R35, R121.reuse, c[0x0][0x18c], R34 ;  /* 0x0000630079237a24 */ /* 0x040fe400078e0222 */
[----:B------:R-:W-:Y:S01]  /*43e0*/  IMAD.WIDE.U32 R128, R121, c[0x0][0x188], R32 ;  /* 0x0000620079807a25 */ /* 0x000fe200078e0020 */
[----:B------:R-:W-:Y:S02]  /*43f0*/  LEA R32, P3, R130, R82, 0x1 ;  /* 0x0000005282207211 */ /* 0x000fe400078608ff */
[----:B------:R-:W-:Y:S01]  /*4400*/  IADD3 R33, R131, R125, RZ ;  /* 0x0000007d83217210 */ /* 0x000fe20007ffe0ff */
[----:B------:R-:W-:Y:S01]  /*4410*/  IMAD.IADD R35, R129, 0x1, R35 ;  /* 0x0000000181237824 */ /* 0x000fe200078e0223 */
[----:B------:R-:W-:Y:S02]  /*4420*/  LEA R34, P1, R128, c[0x0][0x220], 0x2 ;  /* 0x0000880080227a11 */ /* 0x000fe400078210ff */
[----:B------:R-:W-:-:S02]  /*4430*/  LEA.HI.X R33, R130, R81, R33, 0x1, P3 ;  /* 0x0000005182217211 */ /* 0x000fc400018f0c21 */
[----:B------:R-:W-:Y:S02]  /*4440*/  PRMT R131, RZ, 0x7610, R131 ;  /* 0x00007610ff837816 */ /* 0x000fe40000000083 */
[----:B------:R-:W-:Y:S01]  /*4450*/  PRMT R130, RZ, 0x7610, R130 ;  /* 0x00007610ff827816 */ /* 0x000fe20000000082 */
[----:B--2---:R-:W2:Y:S01]  /*4460*/  @!P4 LDG.E.U16 R133, [R32.64+0x80] ;  /* 0x000080042085c981 */ /* 0x004ea2000c1e1500 */
[----:B------:R-:W-:Y:S02]  /*4470*/  LEA.HI.X R35, R128, c[0x0][0x224], R35, 0x2, P1 ;  /* 0x0000890080237a11 */ /* 0x000fe400008f1423 */
[-C--:B------:R-:W-:Y:S01]  /*4480*/  ISETP.GE.AND P1, PT, R72, R63.reuse, PT ;  /* 0x0000003f4800720c */ /* 0x080fe20003f26270 */
[----:B---3--:R-:W3:Y:S01]  /*4490*/  @!P2 LDG.E.U16 R131, [R32.64] ;  /* 0x000000042083a981 */ /* 0x008ee2000c1e1500 */
[-C--:B------:R-:W-:Y:S02]  /*44a0*/  ISETP.GE.AND P3, PT, R70, R63.reuse, PT ;  /* 0x0000003f4600720c */ /* 0x080fe40003f66270 */
[-C--:B------:R-:W-:Y:S01]  /*44b0*/  ISETP.GE.AND P2, PT, R68, R63.reuse, PT ;  /* 0x0000003f4400720c */ /* 0x080fe20003f46270 */
[----:B------:R-:W4:Y:S01]  /*44c0*/  @!P5 LDG.E.U16 R130, [R32.64+0x40] ;  /* 0x000040042082d981 */ /* 0x000f22000c1e1500 */
[----:B------:R-:W-:-:S02]  /*44d0*/  ISETP.GE.AND P5, PT, R66, R63, PT ;  /* 0x0000003f4200720c */ /* 0x000fc40003fa6270 */
[----:B------:R-:W-:Y:S01]  /*44e0*/  ISETP.GE.AND P4, PT, R64, R63, PT ;  /* 0x0000003f4000720c */ /* 0x000fe20003f86270 */
[----:B0-----:R0:W2:Y:S01]  /*44f0*/  LDG.E R125, [R34.64] ;  /* 0x00000004227d7981 */ /* 0x0010a2000c1e1900 */
[----:B------:R-:W-:Y:S02]  /*4500*/  PRMT R132, RZ, 0x7610, R132 ;  /* 0x00007610ff847816 */ /* 0x000fe40000000084 */
[----:B------:R-:W-:Y:S02]  /*4510*/  PRMT R135, RZ, 0x7610, R135 ;  /* 0x00007610ff877816 */ /* 0x000fe40000000087 */
[----:B------:R-:W-:Y:S02]  /*4520*/  PRMT R134, RZ, 0x7610, R134 ;  /* 0x00007610ff867816 */ /* 0x000fe40000000086 */
[----:B------:R-:W-:Y:S01]  /*4530*/  PRMT R137, RZ, 0x7610, R137 ;  /* 0x00007610ff897816 */ /* 0x000fe20000000089 */
[----:B------:R-:W2:Y:S01]  /*4540*/  @!P1 LDG.E.U16 R132, [R32.64+0xc0] ;  /* 0x0000c00420849981 */ /* 0x000ea2000c1e1500 */
[----:B------:R-:W-:-:S03]  /*4550*/  PRMT R136, RZ, 0x7610, R136 ;  /* 0x00007610ff887816 */ /* 0x000fc60000000088 */
[----:B------:R-:W2:Y:S04]  /*4560*/  @!P3 LDG.E.U16 R135, [R32.64+0x100] ;  /* 0x000100042087b981 */ /* 0x000ea8000c1e1500 */
[----:B------:R-:W2:Y:S04]  /*4570*/  @!P2 LDG.E.U16 R134, [R32.64+0x140] ;  /* 0x000140042086a981 */ /* 0x000ea8000c1e1500 */
[----:B------:R-:W2:Y:S04]  /*4580*/  @!P5 LDG.E.U16 R137, [R32.64+0x180] ;  /* 0x000180042089d981 */ /* 0x000ea8000c1e1500 */
[----:B------:R-:W2:Y:S01]  /*4590*/  @!P4 LDG.E.U16 R136, [R32.64+0x1c0] ;  /* 0x0001c0042088c981 */ /* 0x000ea2000c1e1500 */
[----:B------:R-:W-:-:S02]  /*45a0*/  IMAD R138, R96, c[0x0][0x1b8], RZ ;  /* 0x00006e00608a7a24 */ /* 0x000fc400078e02ff */
[----:B------:R-:W-:-:S04]  /*45b0*/  IMAD.WIDE.U32 R128, R97, c[0x0][0x1b8], RZ ;  /* 0x00006e0061807a25 */ /* 0x000fc800078e00ff */
[----:B------:R-:W-:Y:S02]  /*45c0*/  IMAD R139, R97, c[0x0][0x1bc], R138 ;  /* 0x00006f00618b7a24 */ /* 0x000fe400078e028a */
[----:B------:R-:W-:-:S03]  /*45d0*/  IMAD R138, R127, c[0x0][0x1c0], RZ ;  /* 0x000070007f8a7a24 */ /* 0x000fc600078e02ff */
[----:B------:R-:W-:Y:S01]  /*45e0*/  IADD3 R129, R129, R139, RZ ;  /* 0x0000008b81817210 */ /* 0x000fe20007ffe0ff */
[----:B------:R-:W-:-:S04]  /*45f0*/  IMAD R139, R121, c[0x0][0x1c4], R138 ;  /* 0x00007100798b7a24 */ /* 0x000fc800078e028a */
[----:B------:R-:W-:-:S05]  /*4600*/  IMAD.WIDE.U32 R128, R121, c[0x0][0x1c0], R128 ;  /* 0x0000700079807a25 */ /* 0x000fca00078e0080 */
[----:B0-----:R-:W-:Y:S02]  /*4610*/  IADD3 R35, R129, R139, RZ ;  /* 0x0000008b81237210 */ /* 0x001fe40007ffe0ff */
[----:B------:R-:W-:-:S04]  /*4620*/  LEA R34, P1, R128, c[0x0][0x230], 0x2 ;  /* 0x00008c0080227a11 */ /* 0x000fc800078210ff */
[----:B------:R-:W-:Y:S02]  /*4630*/  LEA.HI.X R35, R128, c[0x0][0x234], R35, 0x2, P1 ;  /* 0x00008d0080237a11 */ /* 0x000fe400008f1423 */
[----:B------:R-:W-:Y:S01]  /*4640*/  ISETP.NE.AND P2, PT, R86, RZ, PT ;  /* 0x000000ff5600720c */ /* 0x000fe20003f45270 */
[----:B---3--:R-:W-:Y:S04]  /*4650*/  STS.U16 [R62], R131 ;  /* 0x000000833e007388 */ /* 0x008fe80000000400 */
[----:B----4-:R-:W-:Y:S04]  /*4660*/  STS.U16 [R61+0x40], R130 ;  /* 0x000040823d007388 */ /* 0x010fe80000000400 */
[----:B--2---:R-:W-:Y:S04]  /*4670*/  STS.U16 [R60+0x80], R133 ;  /* 0x000080853c007388 */ /* 0x004fe80000000400 */
[----:B------:R-:W-:Y:S04]  /*4680*/  STS.U16 [R59+0xc0], R132 ;  /* 0x0000c0843b007388 */ /* 0x000fe80000000400 */
[----:B------:R-:W-:Y:S04]  /*4690*/  STS.U16 [R58+0x100], R135 ;  /* 0x000100873a007388 */ /* 0x000fe80000000400 */
[----:B------:R-:W-:Y:S04]  /*46a0*/  STS.U16 [R57+0x140], R134 ;  /* 0x0001408639007388 */ /* 0x000fe80000000400 */
[----:B------:R-:W-:Y:S04]  /*46b0*/  STS.U16 [R56+0x180], R137 ;  /* 0x0001808938007388 */ /* 0x000fe80000000400 */
[----:B------:R-:W-:Y:S01]  /*46c0*/  STS.U16 [R55+0x1c0], R136 ;  /* 0x0001c08837007388 */ /* 0x000fe20000000400 */
[----:B------:R-:W-:-:S06]  /*46d0*/  NOP ;  /* 0x0000000000007918 */ /* 0x000fcc0000000000 */
[----:B------:R0:W2:Y:S01]  /*46e0*/  LDG.E R177, [R34.64] ;  /* 0x0000000422b17981 */ /* 0x0000a2000c1e1900 */
[----:B------:R-:W-:Y:S01]  /*46f0*/  FMUL.FTZ R159, R125, 1.4426950216293334961 ;  /* 0x3fb8aa3b7d9f7820 */ /* 0x000fe20000410000 */
[----:B------:R-:W-:Y:S02]  /*4700*/  @P0 IADD3 R128, R176, -0x2, RZ ;  /* 0xfffffffeb0800810 */ /* 0x000fe40007ffe0ff */
[----:B------:R-:W-:Y:S01]  /*4710*/  LEA R32, R119, R121, 0x8 ;  /* 0x0000007977207211 */ /* 0x000fe200078e40ff */
[----:B------:R-:W-:Y:S01]  /*4720*/  FMUL.FTZ R141, R159, R42 ;  /* 0x0000002a9f8d7220 */ /* 0x000fe20000410000 */
[----:B-1----:R-:W1:Y:S04]  /*4730*/  LDS.U16 R134, [R52] ;  /* 0x0000000034867984 */ /* 0x002e680000000400 */
[----:B------:R-:W3:Y:S01]  /*4740*/  LDS.U16 R136, [R52+0x2] ;  /* 0x0000020034887984 */ /* 0x000ee20000000400 */
[----:B------:R-:W4:Y:S01]  /*4750*/  MUFU.EX2 R141, R141 ;  /* 0x0000008d008d7308 */ /* 0x000f220000000800 */
[----:B------:R-:W-:Y:S01]  /*4760*/  @P2 IADD3 R32, R86, 0x200, RZ ;  /* 0x0000020056202810 */ /* 0x000fe20007ffe0ff */
[----:B------:R-:W-:Y:S01]  /*4770*/  @P0 IMAD R33, R128, c[0x0][0x16c], R121 ;  /* 0x00005b0080210a24 */ /* 0x000fe200078e0279 */
[----:B------:R-:W1:Y:S02]  /*4780*/  LDS.U16 R138, [R52+0x4] ;  /* 0x00000400348a7984 */ /* 0x000e640000000400 */
[----:B------:R-:W-:-:S02]  /*4790*/  SHF.L.U32 R128, R32, 0x2, RZ ;  /* 0x0000000220807819 */ /* 0x000fc400000006ff */
[----:B------:R-:W1:Y:S04]  /*47a0*/  LDS.U16 R139, [R52+0x6] ;  /* 0x00000600348b7984 */ /* 0x000e680000000400 */
[----:B------:R-:W1:Y:S04]  /*47b0*/  LDS.U16 R140, [R52+0x8] ;  /* 0x00000800348c7984 */ /* 0x000e680000000400 */
[----:B------:R-:W1:Y:S04]  /*47c0*/  LDS.U16 R142, [R52+0xa] ;  /* 0x00000a00348e7984 */ /* 0x000e680000000400 */
[----:B------:R-:W1:Y:S04]  /*47d0*/  LDS.U16 R143, [R52+0xc] ;  /* 0x00000c00348f7984 */ /* 0x000e680000000400 */
[----:B------:R-:W1:Y:S04]  /*47e0*/  LDS.U16 R147, [R52+0xe] ;  /* 0x00000e0034937984 */ /* 0x000e680000000400 */
[----:B----4-:R4:W-:Y:S01]  /*47f0*/  STS [R128+0x878], R141 ;  /* 0x0008788d80007388 */ /* 0x0109e20000000800 */
[----:B------:R-:W-:-:S03]  /*4800*/  ISETP.NE.AND P3, PT, R86, 0x1f, PT ;  /* 0x0000001f5600780c */ /* 0x000fc60003f65270 */
[----:B------:R-:W-:Y:S01]  /*4810*/  BAR.SYNC.DEFER_BLOCKING 0x0 ;  /* 0x0000000000007b1d */ /* 0x000fe20000010000 */
[C---:B0-----:R-:W-:Y:S02]  /*4820*/  FMUL.FTZ R34, R159.reuse, R0 ;  /* 0x000000009f227220 */ /* 0x041fe40000410000 */
[C---:B------:R-:W-:Y:S02]  /*4830*/  FMUL.FTZ R146, R159.reuse, R40 ;  /* 0x000000289f927220 */ /* 0x040fe40000410000 */
[----:B------:R-:W-:-:S05]  /*4840*/  FMUL.FTZ R145, R159, R39 ;  /* 0x000000279f917220 */ /* 0x000fca0000410000 */
[----:B------:R0:W0:Y:S01]  /*4850*/  @P3 LDS R183, [R86.X4+0x107c] ;  /* 0x00107c0056b73984 */ /* 0x0000220000004800 */
[C---:B------:R-:W-:Y:S02]  /*4860*/  FMUL.FTZ R144, R159.reuse, R38 ;  /* 0x000000269f907220 */ /* 0x040fe40000410000 */
[C---:B------:R-:W-:Y:S02]  /*4870*/  FMUL.FTZ R35, R159.reuse, R37 ;  /* 0x000000259f237220 */ /* 0x040fe40000410000 */
[----:B------:R-:W-:Y:S01]  /*4880*/  FMUL.FTZ R148, R159, R36 ;  /* 0x000000249f947220 */ /* 0x000fe20000410000 */
[----:B------:R-:W0:Y:S01]  /*4890*/  MUFU.EX2 R34, R34 ;  /* 0x0000002200227308 */ /* 0x000e220000000800 */
[----:B------:R-:W-:-:S07]  /*48a0*/  IMAD.MOV.U32 R152, RZ, RZ, RZ ;  /* 0x000000ffff987224 */ /* 0x000fce00078e00ff */
[----:B------:R-:W0:Y:S01]  /*48b0*/  MUFU.EX2 R146, R146 ;  /* 0x0000009200927308 */ /* 0x000e220000000800 */
[----:B------:R-:W-:Y:S01]  /*48c0*/  @P0 IMAD.WIDE R32, R33, 0x8, R12 ;  /* 0x0000000821200825 */ /* 0x000fe200078e020c */
[----:B------:R-:W-:Y:S02]  /*48d0*/  PRMT R129, RZ, 0x5410, R174 ;  /* 0x00005410ff817816 */ /* 0x000fe400000000ae */
[----:B----4-:R-:W-:Y:S02]  /*48e0*/  PRMT R128, RZ, 0x5410, R51 ;  /* 0x00005410ff807816 */ /* 0x010fe40000000033 */
[----:B------:R-:W-:Y:S01]  /*48f0*/  PRMT R131, RZ, 0x5410, R50 ;  /* 0x00005410ff837816 */ /* 0x000fe20000000032 */
[----:B------:R-:W-:Y:S01]  /*4900*/  BSSY B0, `(.L_x_7113) ;  /* 0x000001f000007945 */ /* 0x000fe20003800000 */
[----:B------:R-:W4:Y:S01]  /*4910*/  MUFU.EX2 R145, R145 ;  /* 0x0000009100917308 */ /* 0x000f220000000800 */
[----:B------:R-:W-:Y:S01]  /*4920*/  PRMT R130, RZ, 0x5410, R49 ;  /* 0x00005410ff827816 */ /* 0x000fe20000000031 */
[----:B------:R0:W5:Y:S06]  /*4930*/  @P0 LDG.E R152, [R32.64+0x4] ;  /* 0x0000040420980981 */ /* 0x00016c000c1e1900 */
[----:B------:R-:W0:Y:S01]  /*4940*/  MUFU.EX2 R144, R144 ;  /* 0x0000009000907308 */ /* 0x000e220000000800 */
[----:B------:R-:W-:-:S07]  /*4950*/  PRMT R137, RZ, 0x5410, R48 ;  /* 0x00005410ff897816 */ /* 0x000fce0000000030 */
[----:B------:R-:W0:Y:S01]  /*4960*/  MUFU.EX2 R35, R35 ;  /* 0x0000002300237308 */ /* 0x000e220000000800 */
[----:B------:R-:W-:-:S07]  /*4970*/  PRMT R132, RZ, 0x5410, R47 ;  /* 0x00005410ff847816 */ /* 0x000fce000000002f */
[----:B------:R-:W0:Y:S01]  /*4980*/  MUFU.EX2 R148, R148 ;  /* 0x0000009400947308 */ /* 0x000e220000000800 */
[----:B------:R-:W-:Y:S01]  /*4990*/  ISETP.NE.AND P4, PT, R178, 0x1f, PT ;  /* 0x0000001fb200780c */ /* 0x000fe20003f85270 */
[----:B------:R-:W-:Y:S01]  /*49a0*/  FMUL.FTZ R157, R129, R42 ;  /* 0x0000002a819d7220 */ /* 0x000fe20000410000 */
[----:B------:R-:W-:Y:S01]  /*49b0*/  PRMT R133, RZ, 0x5410, R46 ;  /* 0x00005410ff857816 */ /* 0x000fe2000000002e */
[----:B------:R-:W-:Y:S01]  /*49c0*/  FMUL.FTZ R155, R128, R41 ;  /* 0x00000029809b7220 */ /* 0x000fe20000410000 */
[----:B------:R-:W-:Y:S01]  /*49d0*/  PRMT R135, RZ, 0x5410, R45 ;  /* 0x00005410ff877816 */ /* 0x000fe2000000002d */
[----:B------:R-:W-:Y:S02]  /*49e0*/  FMUL.FTZ R153, R131, R40 ;  /* 0x0000002883997220 */ /* 0x000fe40000410000 */
[----:B------:R-:W-:Y:S02]  /*49f0*/  FMUL.FTZ R150, R130, R39 ;  /* 0x0000002782967220 */ /* 0x000fe40000410000 */
[----:B------:R-:W-:-:S02]  /*4a00*/  FMUL.FTZ R149, R137, R38 ;  /* 0x0000002689957220 */ /* 0x000fc40000410000 */
[----:B------:R-:W-:Y:S02]  /*4a10*/  FMUL.FTZ R151, R132, R37 ;  /* 0x0000002584977220 */ /* 0x000fe40000410000 */
[-C--:B--2---:R-:W-:Y:S02]  /*4a20*/  FMUL.FTZ R171, R110, R177.reuse ;  /* 0x000000b16eab7220 */ /* 0x084fe40000410000 */
[-C--:B------:R-:W-:Y:S02]  /*4a30*/  FMUL.FTZ R190, R112, R177.reuse ;  /* 0x000000b170be7220 */ /* 0x080fe40000410000 */
[----:B------:R-:W-:Y:S02]  /*4a40*/  FMUL.FTZ R161, R108, R177 ;  /* 0x000000b16ca17220 */ /* 0x000fe40000410000 */
[----:B0-----:R-:W-:Y:S01]  /*4a50*/  FFMA.FTZ R33, R34, R190, R171 ;  /* 0x000000be22217223 */ /* 0x001fe200000100ab */
[----:B------:R-:W-:Y:S05]  /*4a60*/  @P3 BRA `(.L_x_7114) ;  /* 0x0000008000003947 */ /* 0x000fea0003800000 */
[----:B-1-34-:R-:W-:Y:S01]  /*4a70*/  ISETP.NE.AND P1, PT, R176, c[0x0][0x174], PT ;  /* 0x00005d00b0007a0c */ /* 0x01afe20003f25270 */
[----:B------:R-:W-:-:S12]  /*4a80*/  HFMA2.MMA R183, -RZ, RZ, 1.875, 0 ;  /* 0x3f800000ffb77435 */ /* 0x000fd800000001ff */
[----:B------:R-:W-:-:S04]  /*4a90*/  @P1 IADD3 R163, -R79, c[0x0][0x174], RZ ;  /* 0x00005d004fa31a10 */ /* 0x000fc80007ffe1ff */
[----:B------:R-:W-:-:S04]  /*4aa0*/  @P1 LEA.HI R32, R163, R163, RZ, 0x1 ;  /* 0x000000a3a3201211 */ /* 0x000fc800078f08ff */
[----:B------:R-:W-:-:S04]  /*4ab0*/  @P1 LOP3.LUT R32, R32, 0xfffffe, RZ, 0xc0, !PT ;  /* 0x00fffffe20201812 */ /* 0x000fc800078ec0ff */
[----:B------:R-:W-:-:S05]  /*4ac0*/  @P1 IADD3 R32, -R32, R163, RZ ;  /* 0x000000a320201210 */ /* 0x000fca0007ffe1ff */
[----:B------:R-:W-:-:S05]  /*4ad0*/  @P1 IMAD R32, R32, 0x100, R121 ;  /* 0x0000010020201824 */ /* 0x000fca00078e0279 */
[----:B------:R0:W1:Y:S02]  /*4ae0*/  @P1 LDS R183, [R32.X4+0x878] ;  /* 0x0008780020b71984 */ /* 0x0000640000004800 */
.L_x_7114:
[----:B-1-34-:R-:W-:Y:S05]  /*4af0*/  BSYNC B0 ;  /* 0x0000000000007941 */ /* 0x01afea0003800000 */
.L_x_7113:
        /* <DEDUP_REMOVED lines=8> */
[----:B0-----:R-:W-:Y:S01]  /*4b80*/  FMUL.FTZ R32, R148, R163 ;  /* 0x000000a394207220 */ /* 0x001fe20000410000 */
[----:B------:R-:W0:Y:S01]  /*4b90*/  MUFU.EX2 R158, R158 ;  /* 0x0000009e009e7308 */ /* 0x000e220000000800 */
[-C--:B------:R-:W-:Y:S01]  /*4ba0*/  FMUL.FTZ R179, R104, R177.reuse ;  /* 0x000000b168b37220 */ /* 0x080fe20000410000 */
[----:B------:R-:W-:Y:S01]  /*4bb0*/  PRMT R140, RZ, 0x5410, R140 ;  /* 0x00005410ff8c7816 */ /* 0x000fe2000000008c */
[C---:B------:R-:W-:Y:S01]  /*4bc0*/  FFMA.FTZ R156, R35.reuse, R154, R189 ;  /* 0x0000009a239c7223 */ /* 0x040fe200000100bd */
[----:B------:R-:W-:Y:S01]  /*4bd0*/  PRMT R142, RZ, 0x5410, R142 ;  /* 0x00005410ff8e7816 */ /* 0x000fe2000000008e */
[----:B------:R-:W-:Y:S01]  /*4be0*/  FMUL.FTZ R33, R35, R32 ;  /* 0x0000002023217220 */ /* 0x000fe20000410000 */
[----:B------:R-:W-:Y:S01]  /*4bf0*/  PRMT R143, RZ, 0x5410, R143 ;  /* 0x00005410ff8f7816 */ /* 0x000fe2000000008f */
[----:B------:R-:W-:Y:S01]  /*4c00*/  FMUL.FTZ R170, R102, R177 ;  /* 0x000000b166aa7220 */ /* 0x000fe20000410000 */
[----:B------:R-:W-:Y:S01]  /*4c10*/  PRMT R147, RZ, 0x5410, R147 ;  /* 0x00005410ff937816 */ /* 0x000fe20000000093 */
[----:B------:R-:W-:Y:S01]  /*4c20*/  FFMA.FTZ R159, R144, R156, R179 ;  /* 0x0000009c909f7223 */ /* 0x000fe200000100b3 */
[----:B------:R-:W-:Y:S01]  /*4c30*/  ISETP.GE.AND P1, PT, R80, 0x1, PT ;  /* 0x000000015000780c */ /* 0x000fe20003f26270 */
[----:B------:R-:W-:Y:S01]  /*4c40*/  FMUL.FTZ R32, R144, R33 ;  /* 0x0000002190207220 */ /* 0x000fe20000410000 */
[----:B------:R-:W-:Y:S01]  /*4c50*/  ISETP.GE.U32.AND P5, PT, R178, 0x18, PT ;  /* 0x00000018b200780c */ /* 0x000fe20003fa6070 */
[----:B------:R-:W-:Y:S01]  /*4c60*/  FMUL.FTZ R163, R100, R177 ;  /* 0x000000b164a37220 */ /* 0x000fe20000410000 */
[----:B------:R-:W-:Y:S01]  /*4c70*/  ISETP.NE.AND P6, PT, R86, RZ, PT ;  /* 0x000000ff5600720c */ /* 0x000fe20003fc5270 */
[C---:B------:R-:W-:Y:S01]  /*4c80*/  FFMA.FTZ R159, R145.reuse, R159, R170 ;  /* 0x0000009f919f7223 */ /* 0x040fe200000100aa */
[----:B------:R-:W-:Y:S01]  /*4c90*/  BSSY B0, `(.L_x_7115) ;  /* 0x00000b1000007945 */ /* 0x000fe20003800000 */
[----:B------:R-:W-:-:S02]  /*4ca0*/  FMUL.FTZ R33, R145, R32 ;  /* 0x0000002091217220 */ /* 0x000fc40000410000 */
[----:B------:R-:W-:Y:S02]  /*4cb0*/  FMUL.FTZ R177, R98, R177 ;  /* 0x000000b162b17220 */ /* 0x000fe40000410000 */
[C---:B------:R-:W-:Y:S02]  /*4cc0*/  FFMA.FTZ R159, R146.reuse, R159, R163 ;  /* 0x0000009f929f7223 */ /* 0x040fe400000100a3 */
[----:B------:R-:W-:Y:S02]  /*4cd0*/  FMUL.FTZ R33, R146, R33 ;  /* 0x0000002192217220 */ /* 0x000fe40000410000 */
[C---:B0-----:R-:W-:Y:S02]  /*4ce0*/  FFMA.FTZ R162, R158.reuse, R159, R177 ;  /* 0x0000009f9ea27223 */ /* 0x041fe400000100b1 */
[----:B------:R-:W-:Y:S02]  /*4cf0*/  FMUL.FTZ R187, R158, R33 ;  /* 0x000000219ebb7220 */ /* 0x000fe40000410000 */
[----:B------:R-:W-:Y:S01]  /*4d00*/  FMUL.FTZ R172, R134, R157 ;  /* 0x0000009d86ac7220 */ /* 0x000fe20000410000 */
[----:B------:R-:W0:Y:S01]  /*4d10*/  SHFL.DOWN PT, R164, R162, 0x1, 0x1f ;  /* 0x08201f00a2a47f89 */ /* 0x000e2200000e0000 */
[----:B------:R-:W-:-:S02]  /*4d20*/  FMUL.FTZ R175, R136, R155 ;  /* 0x0000009b88af7220 */ /* 0x000fc40000410000 */
[----:B------:R-:W-:Y:S01]  /*4d30*/  FMUL.FTZ R173, R138, R153 ;  /* 0x000000998aad7220 */ /* 0x000fe20000410000 */
[----:B------:R-:W1:Y:S01]  /*4d40*/  SHFL.DOWN PT, R160, R187, 0x1, 0x1f ;  /* 0x08201f00bba07f89 */ /* 0x000e6200000e0000 */
[----:B------:R-:W-:Y:S02]  /*4d50*/  FFMA.FTZ R32, R158, R172, R175 ;  /* 0x000000ac9e207223 */ /* 0x000fe400000100af */
        /* <DEDUP_REMOVED lines=18> */
[C---:B0-----:R-:W-:Y:S02]  /*4e80*/  @P4 FFMA.FTZ R162, R187.reuse, R164, R162 ;  /* 0x000000a4bba24223 */ /* 0x041fe400000100a2 */
[----:B-1----:R-:W-:Y:S01]  /*4e90*/  @P4 FMUL.FTZ R187, R187, R160 ;  /* 0x000000a0bbbb4220 */ /* 0x002fe20000410000 */
[----:B------:R-:W-:Y:S01]  /*4ea0*/  ISETP.GE.U32.AND P4, PT, R178, 0x1e, PT ;  /* 0x0000001eb200780c */ /* 0x000fe20003f86070 */
[C---:B------:R-:W-:Y:S02]  /*4eb0*/  FFMA.FTZ R164, R34.reuse, R159, R169 ;  /* 0x0000009f22a47223 */ /* 0x040fe400000100a9 */
[----:B------:R-:W-:Y:S01]  /*4ec0*/  FMUL.FTZ R185, R34, R33 ;  /* 0x0000002122b97220 */ /* 0x000fe20000410000 */
[----:B------:R-:W0:Y:S04]  /*4ed0*/  SHFL.DOWN PT, R159, R162, 0x2, 0x1f ;  /* 0x08401f00a29f7f89 */ /* 0x000e2800000e0000 */
[----:B------:R-:W1:Y:S04]  /*4ee0*/  SHFL.DOWN PT, R160, R187, 0x2, 0x1f ;  /* 0x08401f00bba07f89 */ /* 0x000e6800000e0000 */
[----:B------:R-:W2:Y:S04]  /*4ef0*/  SHFL.UP PT, R33, R164, 0x1, RZ ;  /* 0x04200000a4217989 */ /* 0x000ea800000e00ff */
[----:B------:R-:W3:Y:S01]  /*4f00*/  SHFL.UP PT, R32, R185, 0x1, RZ ;  /* 0x04200000b9207989 */ /* 0x000ee200000e00ff */
[----:B0-----:R-:W-:-:S02]  /*4f10*/  @!P4 FFMA.FTZ R162, R187, R159, R162 ;  /* 0x0000009fbba2c223 */ /* 0x001fc400000100a2 */
        /* <DEDUP_REMOVED lines=15> */
[----:B------:R-:W-:Y:S01]  /*5010*/  MOV R33, RZ ;  /* 0x000000ff00217202 */ /* 0x000fe20000000f00 */
[----:B---3--:R-:W-:Y:S02]  /*5020*/  @P1 FMUL.FTZ R185, R185, R32 ;  /* 0x00000020b9b91220 */ /* 0x008fe40000410000 */
[----:B------:R-:W2:Y:S01]  /*5030*/  SHFL.UP PT, R159, R164, 0x4, RZ ;  /* 0x04800000a49f7989 */ /* 0x000ea200000e00ff */
[----:B------:R-:W-:Y:S01]  /*5040*/  ISETP.GE.AND P1, PT, R176, c[0x0][0x174], PT ;  /* 0x00005d00b0007a0c */ /* 0x000fe20003f26270 */
[----:B------:R-:W-:-:S02]  /*5050*/  HFMA2.MMA R32, -RZ, RZ, 1.875, 0 ;  /* 0x3f800000ff207435 */ /* 0x000fc400000001ff */
        /* <DEDUP_REMOVED lines=23> */
[----:B------:R3:W-:Y:S04]  /*51d0*/  SHFL.IDX PT, R188, R162, RZ, 0x1f ;  /* 0x00001fffa2bc7589 */ /* 0x0007e800000e0000 */
[----:B------:R-:W4:Y:S01]  /*51e0*/  SHFL.IDX PT, R186, R187, RZ, 0x1f ;  /* 0x00001fffbbba7589 */ /* 0x000f2200000e0000 */
[----:B0-----:R-:W-:-:S03]  /*51f0*/  @P3 FFMA.FTZ R182, R191, R182, R184 ;  /* 0x000000b6bfb63223 */ /* 0x001fc600000100b8 */
[----:B-----5:R-:W-:Y:S01]  /*5200*/  SHFL.IDX PT, R184, R152, RZ, 0x1f ;  /* 0x00001fff98b87589 */ /* 0x020fe200000e0000 */
[C---:B-1----:R-:W-:Y:S02]  /*5210*/  @P1 FFMA.FTZ R164, R185.reuse, R159, R164 ;  /* 0x0000009fb9a41223 */ /* 0x042fe400000100a4 */
[----:B------:R-:W-:Y:S02]  /*5220*/  FFMA.FTZ R159, R182, R183, R190 ;  /* 0x000000b7b69f7223 */ /* 0x000fe400000100be */
[----:B--2---:R-:W-:Y:S01]  /*5230*/  @P1 FMUL.FTZ R185, R185, R160 ;  /* 0x000000a0b9b91220 */ /* 0x004fe20000410000 */
[----:B------:R0:W-:Y:S01]  /*5240*/  SHFL.UP PT, R183, R164, 0x1, RZ ;  /* 0x04200000a4b77989 */ /* 0x0001e200000e00ff */
[----:B------:R-:W-:Y:S02]  /*5250*/  FFMA.FTZ R160, R34, R159, R171 ;  /* 0x0000009f22a07223 */ /* 0x000fe400000100ab */
[----:B------:R-:W-:Y:S01]  /*5260*/  FMUL.FTZ R190, R159, R0 ;  /* 0x000000009fbe7220 */ /* 0x000fe20000410000 */
[----:B------:R-:W1:Y:S01]  /*5270*/  SHFL.UP PT, R182, R185, 0x1, RZ ;  /* 0x04200000b9b67989 */ /* 0x000e6200000e00ff */
[----:B---3--:R-:W-:-:S02]  /*5280*/  FFMA.FTZ R162, R148, R160, R161 ;  /* 0x000000a094a27223 */ /* 0x008fc400000100a1 */
[----:B----4-:R-:W-:Y:S02]  /*5290*/  FFMA.FTZ R33, R186, R33, R188 ;  /* 0x00000021ba217223 */ /* 0x010fe400000100bc */
[----:B------:R-:W-:Y:S02]  /*52a0*/  FFMA.FTZ R171, R35, R162, R189 ;  /* 0x000000a223ab7223 */ /* 0x000fe400000100bd */
[----:B------:R-:W-:Y:S02]  /*52b0*/  FMUL.FTZ R188, R160, R36 ;  /* 0x00000024a0bc7220 */ /* 0x000fe40000410000 */
[----:B0-----:R-:W-:Y:S02]  /*52c0*/  FFMA.FTZ R164, R144, R171, R179 ;  /* 0x000000ab90a47223 */ /* 0x001fe400000100b3 */
[----:B------:R-:W-:Y:S02]  /*52d0*/  FMUL.FTZ R32, R186, R32 ;  /* 0x00000020ba207220 */ /* 0x000fe40000410000 */
[----:B------:R-:W-:-:S02]  /*52e0*/  FMUL.FTZ R193, R133, R188 ;  /* 0x000000bc85c17220 */ /* 0x000fc40000410000 */
[----:B------:R-:W-:Y:S01]  /*52f0*/  FFMA.FTZ R161, R145, R164, R170 ;  /* 0x000000a491a17223 */ /* 0x000fe200000100aa */
[----:B------:R0:W-:Y:S01]  /*5300*/  @!P6 STS.64 [R121.X8+0x10f8], R32 ;  /* 0x0010f8207900e388 */ /* 0x0001e20000008a00 */
[----:B------:R-:W-:Y:S02]  /*5310*/  FMUL.FTZ R191, R162, R37 ;  /* 0x00000025a2bf7220 */ /* 0x000fe40000410000 */
[----:B------:R-:W-:Y:S01]  /*5320*/  FFMA.FTZ R152, R146, R161, R163 ;  /* 0x000000a192987223 */ /* 0x000fe200000100a3 */
[----:B------:R2:W-:Y:S01]  /*5330*/  STS [R78.X4+0x238], R193 ;  /* 0x000238c14e007388 */ /* 0x0005e20000004800 */
[----:B------:R-:W-:Y:S02]  /*5340*/  FMUL.FTZ R170, R161, R40 ;  /* 0x00000028a1aa7220 */ /* 0x000fe40000410000 */
[----:B------:R-:W-:Y:S02]  /*5350*/  FFMA.FTZ R163, R158, R152, R177 ;  /* 0x000000989ea37223 */ /* 0x000fe400000100b1 */
[----:B-1----:R-:W-:-:S02]  /*5360*/  @P2 FFMA.FTZ R184, R182, R184, R183 ;  /* 0x000000b8b6b82223 */ /* 0x002fc400000100b7 */
[----:B------:R-:W-:Y:S02]  /*5370*/  FMUL.FTZ R177, R152, R41 ;  /* 0x0000002998b17220 */ /* 0x000fe40000410000 */
[----:B0-----:R-:W-:Y:S02]  /*5380*/  FMUL.FTZ R32, R163, R42 ;  /* 0x0000002aa3207220 */ /* 0x001fe40000410000 */
[----:B--2---:R-:W-:Y:S02]  /*5390*/  FFMA.FTZ R193, R141, R184, R172 ;  /* 0x000000b88dc17223 */ /* 0x004fe400000100ac */
[----:B------:R-:W-:Y:S02]  /*53a0*/  FMUL.FTZ R141, R129, R32 ;  /* 0x00000020818d7220 */ /* 0x000fe40000410000 */
[-C--:B------:R-:W-:Y:S02]  /*53b0*/  FFMA.FTZ R158, R158, R193.reuse, R175 ;  /* 0x000000c19e9e7223 */ /* 0x080fe400000100af */
[----:B------:R-:W-:Y:S01]  /*53c0*/  FFMA.FTZ R33, R98, R193, RZ ;  /* 0x000000c162217223 */ /* 0x000fe200000100ff */
[----:B------:R0:W-:Y:S01]  /*53d0*/  STS [R78.X4+0x220], R141 ;  /* 0x0002208d4e007388 */ /* 0x0001e20000004800 */
[----:B------:R-:W-:-:S02]  /*53e0*/  FFMA.FTZ R146, R146, R158, R173 ;  /* 0x0000009e92927223 */ /* 0x000fc400000100ad */
[----:B------:R-:W-:Y:S02]  /*53f0*/  FFMA.FTZ R157, R134, -R157, R193 ;  /* 0x8000009d869d7223 */ /* 0x000fe400000100c1 */
[----:B------:R-:W-:Y:S02]  /*5400*/  FFMA.FTZ R33, R100, R158, R33 ;  /* 0x0000009e64217223 */ /* 0x000fe40000010021 */
[----:B------:R-:W-:Y:S01]  /*5410*/  FFMA.FTZ R155, R136, -R155, R158 ;  /* 0x8000009b889b7223 */ /* 0x000fe2000001009e */
[----:B------:R-:W-:Y:S01]  /*5420*/  IADD3 R158, -R4, c[0x0][0x168], -R86 ;  /* 0x00005a00049e7a10 */ /* 0x000fe20007ffe956 */
[----:B------:R-:W-:Y:S02]  /*5430*/  FFMA.FTZ R145, R145, R146, R166 ;  /* 0x0000009291917223 */ /* 0x000fe400000100a6 */
[----:B------:R-:W-:Y:S01]  /*5440*/  FFMA.FTZ R32, R157, R32, RZ ;  /* 0x000000209d207223 */ /* 0x000fe200000100ff */
[----:B------:R-:W-:Y:S01]  /*5450*/  ISETP.GE.AND P1, PT, R158, 0x1, PT ;  /* 0x000000019e00780c */ /* 0x000fe20003f26270 */
[----:B------:R-:W-:Y:S01]  /*5460*/  FFMA.FTZ R33, R102, R146, R33 ;  /* 0x0000009266217223 */ /* 0x000fe20000010021 */
[----:B------:R-:W-:Y:S01]  /*5470*/  ISETP.GE.AND P2, PT, R158, 0x21, PT ;  /* 0x000000219e00780c */ /* 0x000fe20003f46270 */
[----:B------:R-:W-:Y:S01]  /*5480*/  FFMA.FTZ R153, R138, -R153, R146 ;  /* 0x800000998a997223 */ /* 0x000fe20000010092 */
[----:B------:R-:W-:Y:S01]  /*5490*/  SHF.L.U64.HI R146, R123, 0x2, R126 ;  /* 0x000000027b927819 */ /* 0x000fe2000001027e */
[----:B------:R-:W-:-:S02]  /*54a0*/  FFMA.FTZ R165, R144, R145, R165 ;  /* 0x0000009190a57223 */ /* 0x000fc400000100a5 */
[----:B------:R-:W-:Y:S02]  /*54b0*/  FFMA.FTZ R32, R155, R177, R32 ;  /* 0x000000b19b207223 */ /* 0x000fe40000010020 */
[----:B0-----:R-:W-:Y:S02]  /*54c0*/  FFMA.FTZ R141, R104, R145, R33 ;  /* 0x00000091688d7223 */ /* 0x001fe40000010021 */
[----:B------:R-:W-:Y:S02]  /*54d0*/  FMUL.FTZ R185, R164, R39 ;  /* 0x00000027a4b97220 */ /* 0x000fe40000410000 */
[----:B------:R-:W-:Y:S02]  /*54e0*/  FFMA.FTZ R150, R139, -R150, R145 ;  /* 0x800000968b967223 */ /* 0x000fe40000010091 */
[----:B------:R-:W-:Y:S02]  /*54f0*/  FFMA.FTZ R35, R35, R165, R168 ;  /* 0x000000a523237223 */ /* 0x000fe400000100a8 */
[----:B------:R-:W-:-:S02]  /*5500*/  FFMA.FTZ R33, R153, R170, R32 ;  /* 0x000000aa99217223 */ /* 0x000fc40000010020 */
[----:B------:R-:W-:Y:S02]  /*5510*/  FMUL.FTZ R179, R132, R191 ;  /* 0x000000bf84b37220 */ /* 0x000fe40000410000 */
[----:B------:R-:W-:Y:S02]  /*5520*/  FMUL.FTZ R186, R171, R38 ;  /* 0x00000026abba7220 */ /* 0x000fe40000410000 */
[----:B------:R-:W-:Y:S01]  /*5530*/  FFMA.FTZ R144, R140, -R149, R165 ;  /* 0x800000958c907223 */ /* 0x000fe200000100a5 */
[----:B------:R0:W-:Y:S01]  /*5540*/  STS [R78.X4+0x234], R179 ;  /* 0x000234b34e007388 */ /* 0x0001e20000004800 */
[----:B------:R-:W-:Y:S01]  /*5550*/  FFMA.FTZ R141, R106, R165, R141 ;  /* 0x000000a56a8d7223 */ /* 0x000fe2000001008d */
[----:B------:R-:W-:Y:S01]  /*5560*/  SHF.L.U32 R165, R123, 0x2, RZ ;  /* 0x000000027ba57819 */ /* 0x000fe200000006ff */
[----:B------:R-:W-:Y:S02]  /*5570*/  FFMA.FTZ R148, R148, R35, R167 ;  /* 0x0000002394947223 */ /* 0x000fe400000100a7 */
[----:B------:R-:W-:-:S02]  /*5580*/  FFMA.FTZ R33, R150, R185, R33 ;  /* 0x000000b996217223 */ /* 0x000fc40000010021 */
[----:B------:R-:W-:Y:S02]  /*5590*/  FMUL.FTZ R195, R135, R190 ;  /* 0x000000be87c37220 */ /* 0x000fe40000410000 */
[----:B------:R-:W-:Y:S02]  /*55a0*/  FMUL.FTZ R189, R137, R186 ;  /* 0x000000ba89bd7220 */ /* 0x000fe40000410000 */
[----:B------:R-:W-:Y:S01]  /*55b0*/  FMUL.FTZ R187, R130, R185 ;  /* 0x000000b982bb7220 */ /* 0x000fe20000410000 */
[----:B------:R1:W-:Y:S01]  /*55c0*/  STS [R78.X4+0x23c], R195 ;  /* 0x00023cc34e007388 */ /* 0x0003e20000004800 */
[----:B------:R-:W-:Y:S02]  /*55d0*/  FMUL.FTZ R183, R131, R170 ;  /* 0x000000aa83b77220 */ /* 0x000fe40000410000 */
[----:B0-----:R-:W-:Y:S01]  /*55e0*/  FMUL.FTZ R179, R128, R177 ;  /* 0x000000b180b37220 */ /* 0x001fe20000410000 */
[----:B------:R1:W-:Y:S01]  /*55f0*/  STS [R78.X4+0x230], R189 ;  /* 0x000230bd4e007388 */ /* 0x0003e20000004800 */
[----:B------:R-:W-:-:S02]  /*5600*/  FFMA.FTZ R151, R142, -R151, R35 ;  /* 0x800000978e977223 */ /* 0x000fc40000010023 */
[----:B------:R-:W-:Y:S01]  /*5610*/  FFMA.FTZ R141, R108, R35, R141 ;  /* 0x000000236c8d7223 */ /* 0x000fe2000001008d */
[----:B------:R1:W-:Y:S01]  /*5620*/  STS [R78.X4+0x22c], R187 ;  /* 0x00022cbb4e007388 */ /* 0x0003e20000004800 */
[----:B------:R-:W-:Y:S02]  /*5630*/  FFMA.FTZ R145, R34, R148, R169 ;  /* 0x0000009422917223 */ /* 0x000fe400000100a9 */
[----:B------:R-:W-:Y:S01]  /*5640*/  FFMA.FTZ R186, R144, R186, R33 ;  /* 0x000000ba90ba7223 */ /* 0x000fe20000010021 */
[----:B------:R1:W-:Y:S01]  /*5650*/  STS [R78.X4+0x228], R183 ;  /* 0x000228b74e007388 */ /* 0x0003e20000004800 */
[----:B------:R-:W-:Y:S02]  /*5660*/  FFMA.FTZ R154, R143, -R154, R148 ;  /* 0x8000009a8f9a7223 */ /* 0x000fe40000010094 */
[----:B------:R-:W-:Y:S01]  /*5670*/  FFMA.FTZ R141, R110, R148, R141 ;  /* 0x000000946e8d7223 */ /* 0x000fe2000001008d */
[----:B------:R1:W-:Y:S01]  /*5680*/  STS [R78.X4+0x224], R179 ;  /* 0x000224b34e007388 */ /* 0x0003e20000004800 */
[----:B------:R-:W-:-:S02]  /*5690*/  FFMA.FTZ R191, R151, R191, R186 ;  /* 0x000000bf97bf7223 */ /* 0x000fc400000100ba */
[----:B------:R-:W-:Y:S02]  /*56a0*/  FFMA.FTZ R156, R147, -R156, R145 ;  /* 0x8000009c939c7223 */ /* 0x000fe40000010091 */
[----:B------:R-:W-:Y:S02]  /*56b0*/  FFMA.FTZ R145, R112, R145, R141 ;  /* 0x0000009170917223 */ /* 0x000fe4000001008d */
[----:B------:R-:W-:Y:S02]  /*56c0*/  FFMA.FTZ R191, R154, R188, R191 ;  /* 0x000000bc9abf7223 */ /* 0x000fe400000100bf */
[----:B------:R-:W-:Y:S02]  /*56d0*/  IMAD R146, R146, c[0x0][0x2b0], RZ ;  /* 0x0000ac0092927a24 */ /* 0x000fe400078e02ff */
[----:B------:R-:W-:Y:S01]  /*56e0*/  FMUL.FTZ R190, R156, R190 ;  /* 0x000000be9cbe7220 */ /* 0x000fe20000410000 */
[----:B------:R-:W-:Y:S06]  /*56f0*/  BAR.SYNC.DEFER_BLOCKING 0x0 ;  /* 0x0000000000007b1d */ /* 0x000fec0000010000 */
[----:B------:R-:W-:Y:S05]  /*5700*/  @!P1 BRA `(.L_x_7116) ;  /* 0x0000009000009947 */ /* 0x000fea0003800000 */
[----:B-1----:R-:W-:Y:S01]  /*5710*/  LEA.HI.SX32 R141, R86, R86, 0x1b ;  /* 0x00000056568d7211 */ /* 0x002fe200078fdaff */
[----:B------:R-:W-:-:S04]  /*5720*/  IMAD R32, R127, c[0x0][0x2b0], RZ ;  /* 0x0000ac007f207a24 */ /* 0x000fc800078e02ff */
[C---:B------:R-:W-:Y:S01]  /*5730*/  IMAD R35, R121.reuse, c[0x0][0x2b4], R32 ;  /* 0x0000ad0079237a24 */ /* 0x040fe200078e0220 */
[----:B------:R-:W0:Y:S01]  /*5740*/  LDS R141, [R141.X4+0x220] ;  /* 0x000220008d8d7984 */ /* 0x000e220000004800 */
[----:B------:R-:W-:-:S04]  /*5750*/  IMAD.WIDE.U32 R32, R121, c[0x0][0x2b0], R16 ;  /* 0x0000ac0079207a25 */ /* 0x000fc800078e0010 */
[----:B------:R-:W-:Y:S01]  /*5760*/  IMAD.IADD R33, R33, 0x1, R35 ;  /* 0x0000000121217824 */ /* 0x000fe200078e0223 */
[----:B------:R-:W-:-:S04]  /*5770*/  LEA R34, P1, R32, c[0x0][0x318], 0x2 ;  /* 0x0000c60020227a11 */ /* 0x000fc800078210ff */
[----:B------:R-:W-:-:S05]  /*5780*/  LEA.HI.X R35, R32, c[0x0][0x31c], R33, 0x2, P1 ;  /* 0x0000c70020237a11 */ /* 0x000fca00008f1421 */
[----:B0-----:R0:W-:Y:S04]  /*5790*/  RED.E.ADD.F32.FTZ.RN.STRONG.GPU [R34.64], R141 ;  /* 0x0000008d2200798e */ /* 0x0011e8000c10e784 */
.L_x_7116:
[----:B-1----:R-:W-:Y:S05]  /*57a0*/  BSYNC B0 ;  /* 0x0000000000007941 */ /* 0x002fea0003800000 */
.L_x_7115:
        /* <DEDUP_REMOVED lines=8> */
.L_x_7118:
[----:B------:R-:W-:Y:S05]  /*5830*/  BSYNC B0 ;  /* 0x0000000000007941 */ /* 0x000fea0003800000 */
.L_x_7117:
        /* <DEDUP_REMOVED lines=12> */
.L_x_7120:
[----:B-1----:R-:W-:Y:S05]  /*5900*/  BSYNC B0 ;  /* 0x0000000000007941 */ /* 0x002fea0003800000 */
.L_x_7119:
[----:B--2---:R1:W2:Y:S01]  /*5910*/  LDS R35, [R73.X4+0x3a0] ;  /* 0x0003a00049237984 */ /* 0x0042a20000004800 */
[----:B------:R-:W-:Y:S01]  /*5920*/  BSSY B0, `(.L_x_7121) ;  /* 0x0000005000007945 */ /* 0x000fe20003800000 */
[----:B------:R-:W-:Y:S05]  /*5930*/  @!P1 BRA `(.L_x_7122) ;  /* 0x0000003000009947 */ /* 0x000fea0003800000 */
[----:B------:R-:W-:-:S05]  /*5940*/  IMAD.WIDE.U32 R32, R165, c[0x0][0x2b0], R22 ;  /* 0x0000ac00a5207a25 */ /* 0x000fca00078e0016 */
[----:B------:R-:W-:-:S05]  /*5950*/  IADD3 R33, R141, R33, RZ ;  /* 0x000000218d217210 */ /* 0x000fca0007ffe0ff */
[----:B--2---:R2:W-:Y:S02]  /*5960*/  RED.E.ADD.F32.FTZ.RN.STRONG.GPU [R32.64], R35 ;  /* 0x000000232000798e */ /* 0x0045e4000c10e784 */
.L_x_7122:
[----:B------:R-:W-:Y:S05]  /*5970*/  BSYNC B0 ;  /* 0x0000000000007941 */ /* 0x000fea0003800000 */
.L_x_7121:
[----:B--2---:R2:W3:Y:S01]  /*5980*/  LDS R35, [R71.X4+0x420] ;  /* 0x0004200047237984 */ /* 0x0044e20000004800 */
[----:B------:R-:W-:Y:S01]  /*5990*/  BSSY B0, `(.L_x_7123) ;  /* 0x0000005000007945 */ /* 0x000fe20003800000 */
[----:B------:R-:W-:Y:S05]  /*59a0*/  @!P2 BRA `(.L_x_7124) ;  /* 0x000000300000a947 */ /* 0x000fea0003800000 */
[----:B------:R-:W-:-:S04]  /*59b0*/  IMAD.WIDE.U32 R32, R165, c[0x0][0x2b0], R24 ;  /* 0x0000ac00a5207a25 */ /* 0x000fc800078e0018 */
[----:B------:R-:W-:-:S05]  /*59c0*/  IMAD.IADD R33, R141, 0x1, R33 ;  /* 0x000000018d217824 */ /* 0x000fca00078e0221 */
[----:B---3--:R3:W-:Y:S02]  /*59d0*/  RED.E.ADD.F32.FTZ.RN.STRONG.GPU [R32.64], R35 ;  /* 0x000000232000798e */ /* 0x0087e4000c10e784 */
.L_x_7124:
[----:B------:R-:W-:Y:S05]  /*59e0*/  BSYNC B0 ;  /* 0x0000000000007941 */ /* 0x000fea0003800000 */
.L_x_7123:
[----:B---3--:R3:W4:Y:S01]  /*59f0*/  LDS R35, [R69.X4+0x4a0] ;  /* 0x0004a00045237984 */ /* 0x0087220000004800 */
[----:B------:R-:W-:Y:S01]  /*5a00*/  BSSY B0, `(.L_x_7125) ;  /* 0x0000005000007945 */ /* 0x000fe20003800000 */
[----:B------:R-:W-:Y:S05]  /*5a10*/  @!P3 BRA `(.L_x_7126) ;  /* 0x000000300000b947 */ /* 0x000fea0003800000 */
[----:B------:R-:W-:-:S05]  /*5a20*/  IMAD.WIDE.U32 R32, R165, c[0x0][0x2b0], R26 ;  /* 0x0000ac00a5207a25 */ /* 0x000fca00078e001a */
[----:B------:R-:W-:-:S05]  /*5a30*/  IADD3 R33, R141, R33, RZ ;  /* 0x000000218d217210 */ /* 0x000fca0007ffe0ff */
[----:B----4-:R4:W-:Y:S02]  /*5a40*/  RED.E.ADD.F32.FTZ.RN.STRONG.GPU [R32.64], R35 ;  /* 0x000000232000798e */ /* 0x0109e4000c10e784 */
.L_x_7126:
[----:B------:R-:W-:Y:S05]  /*5a50*/  BSYNC B0 ;  /* 0x0000000000007941 */ /* 0x000fea0003800000 */
.L_x_7125:
[----:B------:R0:W1:Y:S01]  /*5a60*/  LDS R127, [R67.X4+0x520] ;  /* 0x00052000437f7984 */ /* 0x0000620000004800 */
[----:B------:R-:W-:Y:S01]  /*5a70*/  BSSY B0, `(.L_x_7127) ;  /* 0x0000006000007945 */ /* 0x000fe20003800000 */
[----:B----4-:R-:W-:Y:S01]  /*5a80*/  IMAD.WIDE.U32 R32, R165, c[0x0][0x2b0], R30 ;  /* 0x0000ac00a5207a25 */ /* 0x010fe200078e001e */
[----:B------:R-:W-:Y:S05]  /*5a90*/  @!P4 BRA `(.L_x_7128) ;  /* 0x000000300000c947 */ /* 0x000fea0003800000 */
[----:B------:R-:W-:-:S05]  /*5aa0*/  IMAD.WIDE.U32 R34, R165, c[0x0][0x2b0], R28 ;  /* 0x0000ac00a5227a25 */ /* 0x000fca00078e001c */
[----:B------:R-:W-:-:S05]  /*5ab0*/  IADD3 R35, R141, R35, RZ ;  /* 0x000000238d237210 */ /* 0x000fca0007ffe0ff */
[----:B-1----:R1:W-:Y:S02]  /*5ac0*/  RED.E.ADD.F32.FTZ.RN.STRONG.GPU [R34.64], R127 ;  /* 0x0000007f2200798e */ /* 0x0023e4000c10e784 */
.L_x_7128:
[----:B------:R-:W-:Y:S05]  /*5ad0*/  BSYNC B0 ;  /* 0x0000000000007941 */ /* 0x000fea0003800000 */
.L_x_7127:
[----:B-1----:R1:W4:Y:S01]  /*5ae0*/  LDS R35, [R65.X4+0x5a0] ;  /* 0x0005a00041237984 */ /* 0x0023220000004800 */
[----:B------:R-:W-:Y:S01]  /*5af0*/  BSSY B0, `(.L_x_7129) ;  /* 0x0000004000007945 */ /* 0x000fe20003800000 */
[----:B------:R-:W-:Y:S05]  /*5b00*/  @!P5 BRA `(.L_x_7130) ;  /* 0x000000200000d947 */ /* 0x000fea0003800000 */
[----:B------:R-:W-:-:S05]  /*5b10*/  IADD3 R33, R141, R33, RZ ;  /* 0x000000218d217210 */ /* 0x000fca0007ffe0ff */
[----:B----4-:R4:W-:Y:S02]  /*5b20*/  RED.E.ADD.F32.FTZ.RN.STRONG.GPU [R32.64], R35 ;  /* 0x000000232000798e */ /* 0x0109e4000c10e784 */
.L_x_7130:
[----:B------:R-:W-:Y:S05]  /*5b30*/  BSYNC B0 ;  /* 0x0000000000007941 */ /* 0x000fea0003800000 */
.L_x_7129:
[----:B----4-:R-:W4:Y:S01]  /*5b40*/  SHFL.DOWN PT, R32, R149, 0x1, 0x1f ;  /* 0x08201f0095207f89 */ /* 0x010f2200000e0000 */
[C---:B------:R-:W-:Y:S01]  /*5b50*/  ISETP.GT.AND P1, PT, R80.reuse, 0x1e, PT ;  /* 0x0000001e5000780c */ /* 0x040fe20003f24270 */
[C---:B------:R-:W-:Y:S01]  /*5b60*/  FMUL.FTZ R33, R125.reuse, R171 ;  /* 0x000000ab7d217220 */ /* 0x040fe20000410000 */
[----:B------:R-:W-:Y:S01]  /*5b70*/  ISETP.NE.AND P2, PT, R80, RZ, PT ;  /* 0x000000ff5000720c */ /* 0x000fe20003f45270 */
[----:B------:R-:W5:Y:S01]  /*5b80*/  SHFL.DOWN PT, R34, R145, 0x1, 0x1f ;  /* 0x08201f0091227f89 */ /* 0x000f6200000e0000 */
[----:B------:R-:W-:Y:S01]  /*5b90*/  ISETP.NE.AND P3, PT, R86, RZ, PT ;  /* 0x000000ff5600720c */ /* 0x000fe20003f65270 */
[----:B------:R-:W-:Y:S01]  /*5ba0*/  FMUL.FTZ R144, R144, R33 ;  /* 0x0000002190907220 */ /* 0x000fe20000410000 */
[----:B------:R-:W-:Y:S01]  /*5bb0*/  BSSY B0, `(.L_x_7131) ;  /* 0x0000052000007945 */ /* 0x000fe20003800000 */
[-C--:B------:R-:W-:Y:S02]  /*5bc0*/  FMUL.FTZ R33, R125, R164.reuse ;  /* 0x000000a47d217220 */ /* 0x080fe40000410000 */
[----:B------:R-:W-:-:S02]  /*5bd0*/  FMUL.FTZ R139, R139, R164 ;  /* 0x000000a48b8b7220 */ /* 0x000fc40000410000 */
[----:B------:R-:W-:Y:S02]  /*5be0*/  FMUL.FTZ R33, R150, R33 ;  /* 0x0000002196217220 */ /* 0x000fe40000410000 */
[-C--:B------:R-:W-:Y:S02]  /*5bf0*/  FMUL.FTZ R148, R147, R159.reuse ;  /* 0x0000009f93947220 */ /* 0x080fe40000410000 */
[----:B------:R-:W-:Y:S02]  /*5c00*/  FMUL.FTZ R127, R142, R162 ;  /* 0x000000a28e7f7220 */ /* 0x000fe40000410000 */
[----:B------:R-:W-:Y:S02]  /*5c10*/  FMUL.FTZ R35, R136, R152 ;  /* 0x0000009888237220 */ /* 0x000fe40000410000 */
[C---:B------:R-:W-:Y:S02]  /*5c20*/  FMUL.FTZ R159, R125.reuse, R159 ;  /* 0x0000009f7d9f7220 */ /* 0x040fe40000410000 */
[----:B------:R-:W-:-:S02]  /*5c30*/  FMUL.FTZ R141, R125, R160 ;  /* 0x000000a07d8d7220 */ /* 0x000fc40000410000 */
[----:B----4-:R-:W-:Y:S02]  /*5c40*/  @!P1 FADD.FTZ R149, R149, R32 ;  /* 0x0000002095959221 */ /* 0x010fe40000010000 */
[----:B------:R-:W-:Y:S02]  /*5c50*/  FMUL.FTZ R162, R125, R162 ;  /* 0x000000a27da27220 */ /* 0x000fe40000410000 */
[----:B-----5:R-:W-:Y:S01]  /*5c60*/  @!P1 FADD.FTZ R145, R145, R34 ;  /* 0x0000002291919221 */ /* 0x020fe20000010000 */
[----:B------:R-:W4:Y:S01]  /*5c70*/  SHFL.DOWN PT, R32, R149, 0x2, 0x1f ;  /* 0x08401f0095207f89 */ /* 0x000f2200000e0000 */
[----:B------:R-:W-:Y:S01]  /*5c80*/  ISETP.GT.AND P1, PT, R80, 0x1d, PT ;  /* 0x0000001d5000780c */ /* 0x000fe20003f24270 */
[----:B------:R-:W-:Y:S02]  /*5c90*/  FMUL.FTZ R152, R125, R152 ;  /* 0x000000987d987220 */ /* 0x000fe40000410000 */
[----:B------:R-:W5:Y:S01]  /*5ca0*/  SHFL.DOWN PT, R34, R145, 0x2, 0x1f ;  /* 0x08401f0091227f89 */ /* 0x000f6200000e0000 */
        /* <DEDUP_REMOVED lines=10> */
[----:B----4-:R-:W-:Y:S02]  /*5d50*/  @!P1 FADD.FTZ R149, R149, R32 ;  /* 0x0000002095959221 */ /* 0x010fe40000010000 */
[----:B------:R-:W-:Y:S02]  /*5d60*/  FFMA.FTZ R146, R133, R146, R141 ;  /* 0x0000009285927223 */ /* 0x000fe4000001008d */
[----:B-----5:R-:W-:Y:S01]  /*5d70*/  @!P1 FADD.FTZ R145, R145, R34 ;  /* 0x0000002291919221 */ /* 0x020fe20000010000 */
[----:B------:R-:W4:Y:S01]  /*5d80*/  SHFL.DOWN PT, R32, R149, 0x4, 0x1f ;  /* 0x08801f0095207f89 */ /* 0x000f2200000e0000 */
[----:B------:R-:W-:Y:S01]  /*5d90*/  ISETP.GT.AND P1, PT, R80, 0x1b, PT ;  /* 0x0000001b5000780c */ /* 0x000fe20003f24270 */
[----:B------:R-:W-:-:S02]  /*5da0*/  FFMA.FTZ R159, R135, R148, R159 ;  /* 0x00000094879f7223 */ /* 0x000fc4000001009f */
[----:B------:R-:W5:Y:S01]  /*5db0*/  SHFL.DOWN PT, R34, R145, 0x4, 0x1f ;  /* 0x08801f0091227f89 */ /* 0x000f6200000e0000 */
[----:B------:R-:W-:Y:S02]  /*5dc0*/  FFMA.FTZ R152, R128, R35, R152 ;  /* 0x0000002380987223 */ /* 0x000fe40000010098 */
[----:B------:R-:W-:Y:S02]  /*5dd0*/  FFMA.FTZ R118, R127, R37, R118 ;  /* 0x000000257f767223 */ /* 0x000fe40000010076 */
[----:B------:R-:W-:Y:S02]  /*5de0*/  FFMA.FTZ R116, R139, R39, R116 ;  /* 0x000000278b747223 */ /* 0x000fe40000010074 */
[----:B------:R-:W-:Y:S02]  /*5df0*/  FADD.FTZ R111, R162, R111 ;  /* 0x0000006fa26f7221 */ /* 0x000fe40000010000 */
[----:B------:R-:W-:Y:S02]  /*5e00*/  FFMA.FTZ R101, R138, R40, R101 ;  /* 0x000000288a657223 */ /* 0x000fe40000010065 */
[----:B------:R-:W-:-:S02]  /*5e10*/  FFMA.FTZ R107, R148, R0, R107 ;  /* 0x00000000946b7223 */ /* 0x000fc4000001006b */
[----:B------:R-:W-:Y:S02]  /*5e20*/  FADD.FTZ R113, R130, R113 ;  /* 0x0000007182717221 */ /* 0x000fe40000010000 */
[----:B------:R-:W-:Y:S02]  /*5e30*/  FADD.FTZ R109, R146, R109 ;  /* 0x0000006d926d7221 */ /* 0x000fe40000010000 */
[----:B------:R-:W-:Y:S02]  /*5e40*/  FFMA.FTZ R114, R35, R41, R114 ;  /* 0x0000002923727223 */ /* 0x000fe40000010072 */
[----:B------:R-:W-:Y:S02]  /*5e50*/  FFMA.FTZ R99, R134, R42, R99 ;  /* 0x0000002a86637223 */ /* 0x000fe40000010063 */
[----:B----4-:R-:W-:Y:S02]  /*5e60*/  @!P1 FADD.FTZ R149, R149, R32 ;  /* 0x0000002095959221 */ /* 0x010fe40000010000 */
[----:B------:R-:W-:-:S02]  /*5e70*/  FADD.FTZ R120, R159, R120 ;  /* 0x000000789f787221 */ /* 0x000fc40000010000 */
[----:B-----5:R-:W-:Y:S01]  /*5e80*/  @!P1 FADD.FTZ R145, R145, R34 ;  /* 0x0000002291919221 */ /* 0x020fe20000010000 */
[----:B------:R-:W4:Y:S01]  /*5e90*/  SHFL.DOWN PT, R32, R149, 0x8, 0x1f ;  /* 0x09001f0095207f89 */ /* 0x000f2200000e0000 */
[----:B------:R-:W-:Y:S01]  /*5ea0*/  ISETP.GT.AND P1, PT, R80, 0x17, PT ;  /* 0x000000175000780c */ /* 0x000fe20003f24270 */
[----:B------:R-:W-:Y:S02]  /*5eb0*/  FADD.FTZ R115, R152, R115 ;  /* 0x0000007398737221 */ /* 0x000fe40000010000 */
[----:B------:R-:W5:Y:S10]  /*5ec0*/  SHFL.DOWN PT, R34, R145, 0x8, 0x1f ;  /* 0x09001f0091227f89 */ /* 0x000f7400000e0000 */
[----:B----4-:R-:W-:-:S02]  /*5ed0*/  @!P1 FADD.FTZ R149, R149, R32 ;  /* 0x0000002095959221 */ /* 0x010fc40000010000 */
[----:B------:R-:W-:Y:S02]  /*5ee0*/  FMUL.FTZ R32, R140, R171 ;  /* 0x000000ab8c207220 */ /* 0x000fe40000410000 */
[----:B-----5:R-:W-:Y:S01]  /*5ef0*/  @!P1 FADD.FTZ R145, R145, R34 ;  /* 0x0000002291919221 */ /* 0x020fe20000010000 */
[----:B------:R-:W4:Y:S01]  /*5f00*/  SHFL.DOWN PT, R158, R149, 0x10, 0x1f ;  /* 0x0a001f00959e7f89 */ /* 0x000f2200000e0000 */
[----:B------:R-:W-:Y:S01]  /*5f10*/  ISETP.GT.AND P1, PT, R80, 0xf, PT ;  /* 0x0000000f5000780c */ /* 0x000fe20003f24270 */
[C---:B------:R-:W-:Y:S02]  /*5f20*/  FMUL.FTZ R140, R125.reuse, R161 ;  /* 0x000000a17d8c7220 */ /* 0x040fe40000410000 */
[----:B------:R-:W5:Y:S01]  /*5f30*/  SHFL.DOWN PT, R166, R145, 0x10, 0x1f ;  /* 0x0a001f0091a67f89 */ /* 0x000f6200000e0000 */
[----:B------:R-:W-:Y:S02]  /*5f40*/  FMUL.FTZ R34, R125, R163 ;  /* 0x000000a37d227220 */ /* 0x000fe40000410000 */
[----:B------:R-:W-:-:S02]  /*5f50*/  FFMA.FTZ R103, R32, R38, R103 ;  /* 0x0000002620677223 */ /* 0x000fc40000010067 */
[----:B------:R-:W-:Y:S02]  /*5f60*/  FFMA.FTZ R137, R137, R32, R144 ;  /* 0x0000002089897223 */ /* 0x000fe40000010090 */
[----:B------:R-:W-:Y:S02]  /*5f70*/  FMUL.FTZ R140, R153, R140 ;  /* 0x0000008c998c7220 */ /* 0x000fe40000410000 */
[----:B------:R-:W-:Y:S02]  /*5f80*/  FMUL.FTZ R34, R157, R34 ;  /* 0x000000229d227220 */ /* 0x000fe40000410000 */
[----:B------:R-:W-:Y:S02]  /*5f90*/  FFMA.FTZ R131, R131, R138, R140 ;  /* 0x0000008a83837223 */ /* 0x000fe4000001008c */
[----:B------:R-:W-:Y:S02]  /*5fa0*/  FFMA.FTZ R34, R129, R134, R34 ;  /* 0x0000008681227223 */ /* 0x000fe40000010022 */
[----:B------:R-:W-:-:S02]  /*5fb0*/  FADD.FTZ R122, R137, R122 ;  /* 0x0000007a897a7221 */ /* 0x000fc40000010000 */
[----:B------:R-:W-:Y:S02]  /*5fc0*/  FADD.FTZ R124, R131, R124 ;  /* 0x0000007c837c7221 */ /* 0x000fe40000010000 */
[----:B------:R-:W-:Y:S02]  /*5fd0*/  FADD.FTZ R117, R34, R117 ;  /* 0x0000007522757221 */ /* 0x000fe40000010000 */
[----:B----4-:R-:W-:Y:S02]  /*5fe0*/  @!P1 FADD.FTZ R149, R149, R158 ;  /* 0x0000009e95959221 */ /* 0x010fe40000010000 */
[----:B-----5:R-:W-:-:S03]  /*5ff0*/  @!P1 FADD.FTZ R145, R145, R166 ;  /* 0x000000a691919221 */ /* 0x020fc60000010000 */
[----:B------:R-:W-:Y:S01]  /*6000*/  MOV R32, R149 ;  /* 0x0000009500207202 */ /* 0x000fe20000000f00 */
[----:B------:R-:W-:-:S05]  /*6010*/  IMAD.MOV.U32 R33, RZ, RZ, R145 ;  /* 0x000000ffff217224 */ /* 0x000fca00078e0091 */
        /* <DEDUP_REMOVED lines=11> */
.L_x_7132:
[----:B----4-:R-:W-:Y:S05]  /*60d0*/  BSYNC B0 ;  /* 0x0000000000007941 */ /* 0x010fea0003800000 */
.L_x_7131:
[----:B------:R-:W-:Y:S02]  /*60e0*/  IADD3 R121, R121, 0x1, RZ ;  /* 0x0000000179797810 */ /* 0x000fe40007ffe0ff */
[----:B------:R-:W-:Y:S02]  /*60f0*/  IADD3 R123, P2, R123, 0x1, RZ ;  /* 0x000000017b7b7810 */ /* 0x000fe40007f5e0ff */
[----:B------:R-:W-:Y:S02]  /*6100*/  ISETP.GE.AND P1, PT, R121, c[0x0][0x16c], PT ;  /* 0x00005b0079007a0c */ /* 0x000fe40003f26270 */
[----:B------:R-:W-:-:S11]  /*6110*/  IADD3.X R126, RZ, R126, RZ, P2, !PT ;  /* 0x0000007eff7e7210 */ /* 0x000fd600017fe4ff */
[----:B------:R-:W-:Y:S01]  /*6120*/  @P1 CALL.REL.NOINC `(.L_x_7112) ;  /* 0x0000001000001944 */ /* 0x000fe20003c00000 */
[----:B------:R-:W-:Y:S05]  /*6130*/  BRA `(.L_x_7133) ;  /* 0xffffe1b000007947 */ /* 0x000fea000383ffff */
.L_x_7112:
        /* <DEDUP_REMOVED lines=27> */
[----:B------:R-:W-:Y:S02]  /*62f0*/  PRMT R26, R99, 0x7632, R26 ;  /* 0x00007632631a7816 */ /* 0x000fe4000000001a */
[----:B------:R-:W-:Y:S02]  /*6300*/  F2FP.BF16.PACK_AB R101, R116, R101 ;  /* 0x000000657465723e */ /* 0x000fe400000010ff */
[----:B------:R-:W-:Y:S02]  /*6310*/  F2FP.BF16.PACK_AB R103, R118, R103 ;  /* 0x000000677667723e */ /* 0x000fe400000010ff */
[----:B------:R-:W-:Y:S02]  /*6320*/  F2FP.BF16.PACK_AB R105, R107, R105 ;  /* 0x000000696b69723e */ /* 0x000fe400000010ff */
[----:B------:R-:W-:Y:S01]  /*6330*/  PRMT R22, R103, 0x7632, R22 ;  /* 0x0000763267167816 */ /* 0x000fe20000000016 */
        /* <DEDUP_REMOVED lines=15> */
[----:B--2---:R-:W-:-:S05]  /*6430*/  PRMT R5, RZ, 0x5410, R20 ;  /* 0x00005410ff057816 */ /* 0x004fca0000000014 */
[----:B------:R-:W-:Y:S01]  /*6440*/  FADD.FTZ R17, R5, R94 ;  /* 0x0000005e05117221 */ /* 0x000fe20000010000 */
[----:B---3--:R-:W-:Y:S02]  /*6450*/  PRMT R5, RZ, 0x5410, R2 ;  /* 0x00005410ff057816 */ /* 0x008fe40000000002 */
[----:B------:R-:W2:Y:S03]  /*6460*/  LDS.U16 R2, [R52+0xa] ;  /* 0x00000a0034027984 */ /* 0x000ea60000000400 */
[----:B------:R-:W-:Y:S01]  /*6470*/  FADD.FTZ R5, R5, R94 ;  /* 0x0000005e05057221 */ /* 0x000fe20000010000 */
[----:B------:R-:W-:-:S04]  /*6480*/  FSETP.GTU.FTZ.AND P0, PT, R17, 20, PT ;  /* 0x41a000001100780b */ /* 0x000fc80003f1c000 */
[----:B------:R-:W-:Y:S02]  /*6490*/  FSETP.GTU.FTZ.AND P5, PT, R5, 20, PT ;  /* 0x41a000000500780b */ /* 0x000fe40003fbc000 */
[----:B----4-:R-:W-:-:S07]  /*64a0*/  PRMT R3, RZ, 0x5410, R3 ;  /* 0x00005410ff037816 */ /* 0x010fce0000000003 */
[----:B------:R-:W-:-:S04]  /*64b0*/  @!P0 FMUL.FTZ R16, R17, -1.4426950216293334961 ;  /* 0xbfb8aa3b11108820 */ /* 0x000fc80000410000 */
[----:B------:R-:W-:Y:S02]  /*64c0*/  @!P5 FMUL.FTZ R17, R5, -1.4426950216293334961 ;  /* 0xbfb8aa3b0511d820 */ /* 0x000fe40000410000 */
[----:B------:R-:W-:Y:S01]  /*64d0*/  FADD.FTZ R18, R3, R94 ;  /* 0x0000005e03127221 */ /* 0x000fe20000010000 */
[----:B------:R-:W-:Y:S04]  /*64e0*/  LDS.U16 R5, [R52+0xe] ;  /* 0x00000e0034057984 */ /* 0x000fe80000000400 */
[----:B------:R-:W3:Y:S01]  /*64f0*/  LDS.U16 R3, [R52+0xc] ;  /* 0x00000c0034037984 */ /* 0x000ee20000000400 */
[----:B------:R-:W4:Y:S01]  /*6500*/  @!P5 MUFU.EX2 R17, R17 ;  /* 0x000000110011d308 */ /* 0x000f220000000800 */
[----:B-----5:R-:W-:Y:S02]  /*6510*/  PRMT R19, RZ, 0x5410, R0 ;  /* 0x00005410ff137816 */ /* 0x020fe40000000000 */
[----:B------:R-:W-:Y:S03]  /*6520*/  BAR.SYNC.DEFER_BLOCKING 0x0 ;  /* 0x0000000000007b1d */ /* 0x000fe60000010000 */
[----:B------:R-:W-:Y:S01]  /*6530*/  FADD.FTZ R20, R19, R94 ;  /* 0x0000005e13147221 */ /* 0x000fe20000010000 */
[----:B0-----:R-:W-:-:S02]  /*6540*/  PRMT R19, RZ, 0x5410, R4 ;  /* 0x00005410ff137816 */ /* 0x001fc40000000004 */
[----:B------:R-:W0:Y:S01]  /*6550*/  @!P0 MUFU.EX2 R16, R16 ;  /* 0x0000001000108308 */ /* 0x000e220000000800 */
[----:B----4-:R-:W-:-:S07]  /*6560*/  @!P5 FADD.FTZ R17, R17, 1 ;  /* 0x3f8000001111d421 */ /* 0x010fce0000010000 */
[----:B------:R2:W-:Y:S01]  /*6570*/  @!P5 MUFU.RCP R4, R17 ;  /* 0x000000110004d308 */ /* 0x0005e20000001000 */
[----:B------:R-:W-:Y:S01]  /*6580*/  FADD.FTZ R19, R19, R94 ;  /* 0x0000005e13137221 */ /* 0x000fe20000010000 */
[----:B--2---:R-:W-:Y:S02]  /*6590*/  PRMT R17, RZ, 0x5410, R2 ;  /* 0x00005410ff117816 */ /* 0x004fe40000000002 */
[----:B------:R-:W-:-:S03]  /*65a0*/  FSETP.GTU.FTZ.AND P3, PT, R20, 20, PT ;  /* 0x41a000001400780b */ /* 0x000fc60003f7c000 */
[----:B------:R-:W-:Y:S01]  /*65b0*/  FADD.FTZ R21, R17, R94 ;  /* 0x0000005e11157221 */ /* 0x000fe20000010000 */
[----:B------:R-:W-:-:S04]  /*65c0*/  FSETP.GTU.FTZ.AND P2, PT, R19, 20, PT ;  /* 0x41a000001300780b */ /* 0x000fc80003f5c000 */
[----:B------:R-:W-:Y:S01]  /*65d0*/  FSETP.GTU.FTZ.AND P1, PT, R21, 20, PT ;  /* 0x41a000001500780b */ /* 0x000fe20003f3c000 */
[----:B0-----:R-:W-:Y:S01]  /*65e0*/  @!P0 FADD.FTZ R0, R16, 1 ;  /* 0x3f80000010008421 */ /* 0x001fe20000010000 */
[----:B------:R0:W-:Y:S01]  /*65f0*/  STS.U16 [R52+0x2], R26 ;  /* 0x0000021a34007388 */ /* 0x0001e20000000400 */
[----:B---3--:R-:W-:Y:S02]  /*6600*/  PRMT R3, RZ, 0x5410, R3 ;  /* 0x00005410ff037816 */ /* 0x008fe40000000003 */
[----:B------:R-:W-:Y:S01]  /*6610*/  PRMT R17, R101, 0x7632, R17 ;  /* 0x0000763265117816 */ /* 0x000fe20000000011 */
[----:B------:R2:W3:Y:S01]  /*6620*/  @!P0 MUFU.RCP R16, R0 ;  /* 0x0000000000108308 */ /* 0x0004e20000001000 */
[----:B------:R-:W-:Y:S01]  /*6630*/  @!P3 FMUL.FTZ R2, R20, -1.4426950216293334961 ;  /* 0xbfb8aa3b1402b820 */ /* 0x000fe20000410000 */
[----:B0-----:R-:W-:Y:S01]  /*6640*/  PRMT R26, R105, 0x7632, R26 ;  /* 0x00007632691a7816 */ /* 0x001fe2000000001a */
[----:B------:R-:W-:Y:S01]  /*6650*/  FADD.FTZ R20, R3, R94 ;  /* 0x0000005e03147221 */ /* 0x000fe20000010000 */
[----:B------:R-:W-:Y:S01]  /*6660*/  STS.U16 [R52], R99 ;  /* 0x0000006334007388 */ /* 0x000fe20000000400 */
[----:B--2---:R-:W-:-:S02]  /*6670*/  @!P2 FMUL.FTZ R0, R19, -1.4426950216293334961 ;  /* 0xbfb8aa3b1300a820 */ /* 0x004fc40000410000 */
[----:B------:R-:W-:Y:S01]  /*6680*/  @!P1 FMUL.FTZ R3, R21, -1.4426950216293334961 ;  /* 0xbfb8aa3b15039820 */ /* 0x000fe20000410000 */
        /* <DEDUP_REMOVED lines=16> */
[----:B------:R-:W-:Y:S04]  /*6790*/  @!P6 STS [0x210], R63 ;  /* 0x0002103fff00e388 */ /* 0x000fe80000000800 */
[----:B------:R-:W-:Y:S01]  /*67a0*/  BAR.SYNC.DEFER_BLOCKING 0x0 ;  /* 0x0000000000007b1d */ /* 0x000fe20000010000 */
[----:B------:R-:W-:Y:S01]  /*67b0*/  PRMT R5, RZ, 0x5410, R5 ;  /* 0x00005410ff057816 */ /* 0x000fe20000000005 */
[----:B---3--:R-:W-:-:S04]  /*67c0*/  @!P0 FMUL.FTZ R117, R117, R16 ;  /* 0x0000001075758220 */ /* 0x008fc80000410000 */
[----:B------:R-:W-:Y:S02]  /*67d0*/  FADD.FTZ R16, R5, R94 ;  /* 0x0000005e05107221 */ /* 0x000fe40000010000 */
[----:B------:R-:W-:Y:S02]  /*67e0*/  @!P5 FMUL.FTZ R115, R115, R4 ;  /* 0x000000047373d220 */ /* 0x000fe40000410000 */
[----:B------:R-:W-:Y:S01]  /*67f0*/  @!P4 FMUL.FTZ R18, R18, -1.4426950216293334961 ;  /* 0xbfb8aa3b1212c820 */ /* 0x000fe20000410000 */
[----:B------:R-:W-:Y:S01]  /*6800*/  FSETP.GTU.FTZ.AND P5, PT, R16, 20, PT ;  /* 0x41a000001000780b */ /* 0x000fe20003fbc000 */
[----:B------:R-:W-:Y:S01]  /*6810*/  @!P3 MUFU.EX2 R2, R2 ;  /* 0x000000020002b308 */ /* 0x000fe20000000800 */
[----:B------:R-:W-:-:S07]  /*6820*/  FSETP.GTU.FTZ.AND P0, PT, R20, 20, PT ;  /* 0x41a000001400780b */ /* 0x000fce0003f1c000 */
[----:B------:R-:W2:Y:S01]  /*6830*/  @!P4 MUFU.EX2 R18, R18 ;  /* 0x000000120012c308 */ /* 0x000ea20000000800 */
[----:B------:R-:W3:Y:S03]  /*6840*/  LDS R35, [0x210] ;  /* 0x00021000ff237984 */ /* 0x000ee60000000800 */
[----:B------:R-:W-:-:S04]  /*6850*/  @!P5 FMUL.FTZ R16, R16, -1.4426950216293334961 ;  /* 0xbfb8aa3b1010d820 */ /* 0x000fc80000410000 */
[----:B------:R-:W-:Y:S01]  /*6860*/  @!P1 MUFU.EX2 R3, R3 ;  /* 0x0000000300039308 */ /* 0x000fe20000000800 */
[----:B------:R-:W-:-:S07]  /*6870*/  @!P0 FMUL.FTZ R4, R20, -1.4426950216293334961 ;  /* 0xbfb8aa3b14048820 */ /* 0x000fce0000410000 */
[----:B------:R-:W4:Y:S01]  /*6880*/  @!P2 MUFU.EX2 R0, R0 ;  /* 0x000000000000a308 */ /* 0x000f220000000800 */
[----:B--2---:R-:W-:-:S07]  /*6890*/  @!P4 FADD.FTZ R18, R18, 1 ;  /* 0x3f8000001212c421 */ /* 0x004fce0000010000 */
[----:B------:R-:W2:Y:S01]  /*68a0*/  @!P5 MUFU.EX2 R16, R16 ;  /* 0x000000100010d308 */ /* 0x000ea20000000800 */
[----:B------:R-:W-:-:S07]  /*68b0*/  @!P3 FADD.FTZ R2, R2, 1 ;  /* 0x3f8000000202b421 */ /* 0x000fce0000010000 */
[----:B0-----:R0:W5:Y:S01]  /*68c0*/  @!P4 MUFU.RCP R17, R18 ;  /* 0x000000120011c308 */ /* 0x0011620000001000 */
[----:B----4-:R-:W-:-:S07]  /*68d0*/  @!P2 FADD.FTZ R0, R0, 1 ;  /* 0x3f8000000000a421 */ /* 0x010fce0000010000 */
[----:B------:R4:W1:Y:S01]  /*68e0*/  @!P0 MUFU.EX2 R5, R4 ;  /* 0x0000000400058308 */ /* 0x0008620000000800 */
[----:B0-----:R-:W-:-:S04]  /*68f0*/  IMAD R18, R181, c[0x0][0x2d8], RZ ;  /* 0x0000b600b5127a24 */ /* 0x001fc800078e02ff */
[----:B------:R-:W-:-:S03]  /*6900*/  IMAD R41, R93, c[0x0][0x2dc], R18 ;  /* 0x0000b7005d297a24 */ /* 0x000fc600078e0212 */
[----:B------:R0:W-:Y:S01]  /*6910*/  @!P3 MUFU.RCP R20, R2 ;  /* 0x000000020014b308 */ /* 0x0001e20000001000 */
[----:B----4-:R-:W-:Y:S02]  /*6920*/  @!P1 FADD.FTZ R4, R3, 1 ;  /* 0x3f80000003049421 */ /* 0x010fe40000010000 */
[----:B--2---:R-:W-:Y:S02]  /*6930*/  @!P5 FADD.FTZ R16, R16, 1 ;  /* 0x3f8000001010d421 */ /* 0x004fe40000010000 */
[----:B0-----:R-:W-:-:S03]  /*6940*/  IMAD.WIDE.U32 R2, R93, c[0x0][0x2d8], RZ ;  /* 0x0000b6005d027a25 */ /* 0x001fc600078e00ff */
[----:B------:R0:W-:Y:S01]  /*6950*/  @!P2 MUFU.RCP R37, R0 ;  /* 0x000000000025a308 */ /* 0x0001e20000001000 */
[----:B------:R-:W-:-:S04]  /*6960*/  IMAD.IADD R3, R3, 0x1, R41 ;  /* 0x0000000103037824 */ /* 0x000fc800078e0229 */
[----:B------:R-:W-:-:S03]  /*6970*/  IMAD.WIDE.U32 R2, R97, c[0x0][0x2e0], R2 ;  /* 0x0000b80061027a25 */ /* 0x000fc600078e0002 */
[----:B------:R-:W2:Y:S01]  /*6980*/  @!P5 MUFU.RCP R39, R16 ;  /* 0x000000100027d308 */ /* 0x000ea20000001000 */
[----:B0-----:R-:W-:Y:S02]  /*6990*/  IMAD R0, R96, c[0x0][0x2e0], RZ ;  /* 0x0000b80060007a24 */ /* 0x001fe400078e02ff */
[----:B-----5:R-:W-:Y:S02]  /*69a0*/  @!P4 FMUL.FTZ R124, R124, R17 ;  /* 0x000000117c7cc220 */ /* 0x020fe40000410000 */
[----:B-1----:R-:W-:Y:S02]  /*69b0*/  @!P0 FADD.FTZ R5, R5, 1 ;  /* 0x3f80000005058421 */ /* 0x002fe40000010000 */
[----:B------:R-:W-:Y:S01]  /*69c0*/  IMAD R17, R97, c[0x0][0x2e4], R0 ;  /* 0x0000b90061117a24 */ /* 0x000fe200078e0200 */
[----:B------:R-:W-:Y:S01]  /*69d0*/  IADD3 R0, P4, R44, R2, RZ ;  /* 0x000000022c007210 */ /* 0x000fe20007f9e0ff */
[----:B------:R-:W0:Y:S03]  /*69e0*/  @!P1 MUFU.RCP R4, R4 ;  /* 0x0000000400049308 */ /* 0x000e260000001000 */
[----:B------:R-:W-:-:S02]  /*69f0*/  IADD3.X R3, R43, R17, R3, P4, !PT ;  /* 0x000000112b037210 */ /* 0x000fc400027fe403 */
[----:B---3--:R-:W-:-:S03]  /*6a00*/  ISETP.GE.AND P4, PT, R6, R35, PT ;  /* 0x000000230600720c */ /* 0x008fc60003f86270 */
[----:B------:R-:W1:Y:S01]  /*6a10*/  @!P0 MUFU.RCP R18, R5 ;  /* 0x0000000500128308 */ /* 0x000e620000001000 */
[----:B--2---:R-:W-:Y:S01]  /*6a20*/  @!P5 FMUL.FTZ R120, R120, R39 ;  /* 0x000000277878d220 */ /* 0x004fe20000410000 */
[----:B------:R-:W-:-:S04]  /*6a30*/  LEA R17, P5, R6, c[0x0][0x330], 0x1 ;  /* 0x0000cc0006117a11 */ /* 0x000fc800078a08ff */
[----:B------:R-:W-:Y:S02]  /*6a40*/  LEA.HI.X R2, R6, c[0x0][0x334], R7, 0x1, P5 ;  /* 0x0000cd0006027a11 */ /* 0x000fe400028f0c07 */
[----:B------:R-:W-:Y:S01]  /*6a50*/  LEA R16, P5, R0, R17, 0x1 ;  /* 0x0000001100107211 */ /* 0x000fe200078a08ff */
[----:B------:R-:W-:Y:S01]  /*6a60*/  @!P3 FMUL.FTZ R113, R113, R20 ;  /* 0x000000147171b220 */ /* 0x000fe20000410000 */
[----:B------:R-:W-:Y:S01]  /*6a70*/  ISETP.GE.AND P3, PT, R74, R35, PT ;  /* 0x000000234a00720c */ /* 0x000fe20003f66270 */
[----:B------:R-:W-:Y:S01]  /*6a80*/  @!P2 FMUL.FTZ R122, R122, R37 ;  /* 0x000000257a7aa220 */ /* 0x000fe20000410000 */
[-C--:B------:R-:W-:Y:S01]  /*6a90*/  ISETP.GE.AND P2, PT, R72, R35.reuse, PT ;  /* 0x000000234800720c */ /* 0x080fe20003f46270 */
[----:B0-----:R-:W-:Y:S01]  /*6aa0*/  @!P1 FMUL.FTZ R111, R111, R4 ;  /* 0x000000046f6f9220 */ /* 0x001fe20000410000 */
[-C--:B------:R-:W-:Y:S01]  /*6ab0*/  ISETP.GE.AND P1, PT, R70, R35.reuse, PT ;  /* 0x000000234600720c */ /* 0x080fe20003f26270 */
[----:B-1----:R-:W-:Y:S01]  /*6ac0*/  @!P0 FMUL.FTZ R109, R109, R18 ;  /* 0x000000126d6d8220 */ /* 0x002fe20000410000 */
        /* <DEDUP_REMOVED lines=14> */
.L_x_7135:
[----:B------:R-:W-:Y:S05]  /*6bb0*/  BSYNC B0 ;  /* 0x0000000000007941 */ /* 0x000fea0003800000 */
.L_x_7134:
        /* <DEDUP_REMOVED lines=11> */
[C---:B------:R-:W-:Y:S01]  /*6c70*/  PRMT R26, R0.reuse, 0x7610, R26 ;  /* 0x00007610001a7816 */ /* 0x040fe2000000001a */
[----:B------:R-:W-:Y:S01]  /*6c80*/  @!P0 STG.E.U16 [R16.64+-0xc0], R29 ;  /* 0xffff401d10008986 */ /* 0x000fe2000c101504 */
[----:B0-----:R-:W-:Y:S01]  /*6c90*/  PRMT R4, R0, 0x7632, R4 ;  /* 0x0000763200047816 */ /* 0x001fe20000000004 */
        /* <DEDUP_REMOVED lines=52> */
.L_x_7137:
[----:B------:R-:W-:Y:S05]  /*6fe0*/  BSYNC B0 ;  /* 0x0000000000007941 */ /* 0x000fea0003800000 */
.L_x_7136:
[----:B------:R-:W-:Y:S01]  /*6ff0*/  MOV R3, R27 ;  /* 0x0000001b00037202 */ /* 0x000fe20000000f00 */
[----:B------:R-:W-:Y:S01]  /*7000*/  IMAD R4, R96, c[0x0][0x300], RZ ;  /* 0x0000c00060047a24 */ /* 0x000fe200078e02ff */
[----:B------:R-:W-:Y:S02]  /*7010*/  IADD3 R0, P0, R53, -0x1c0, RZ ;  /* 0xfffffe4035007810 */ /* 0x000fe40007f1e0ff */
[-C--:B------:R-:W-:Y:S01]  /*7020*/  ISETP.GE.AND P5, PT, R66, R25.reuse, PT ;  /* 0x000000194200720c */ /* 0x080fe20003fa6270 */
[C---:B------:R-:W-:Y:S01]  /*7030*/  IMAD.WIDE.U32 R2, R97.reuse, c[0x0][0x300], R2 ;  /* 0x0000c00061027a25 */ /* 0x040fe200078e0002 */
[----:B------:R-:W-:Y:S02]  /*7040*/  IADD3 R0, P1, R0, c[0x0][0x340], RZ ;  /* 0x0000d00000007a10 */ /* 0x000fe40007f3e0ff */
[----:B------:R-:W-:Y:S01]  /*7050*/  ISETP.GE.AND P6, PT, R64, R25, PT ;  /* 0x000000194000720c */ /* 0x000fe20003fc6270 */
[----:B0-----:R-:W-:Y:S01]  /*7060*/  IMAD R14, R97, c[0x0][0x304], R4 ;  /* 0x0000c100610e7a24 */ /* 0x001fe200078e0204 */
        /* <DEDUP_REMOVED lines=30> */
.L_x_7090:
        /* <DEDUP_REMOVED lines=24> */
.L_x_7140:
[----:B0-----:R-:W-:Y:S05]  /*73d0*/  BSYNC B0 ;  /* 0x0000000000007941 */ /* 0x001fea0003800000 */
.L_x_7139:
        /* <DEDUP_REMOVED lines=23> */
.L_x_7142:
[----:B------:R-:W1:Y:S02]  /*7550*/  S2R R15, SR_TID.X ;  /* 0x00000000000f7919 */ /* 0x000e640000002100 */
.L_x_7143:
[----:B0-----:R-:W-:Y:S05]  /*7560*/  BSYNC B0 ;  /* 0x0000000000007941 */ /* 0x001fea0003800000 */
.L_x_7141:
[----:B-1----:R-:W-:-:S13]  /*7570*/  ISETP.GE.AND P0, PT, R15, c[0x0][0x16c], PT ;  /* 0x00005b000f007a0c */ /* 0x002fda0003f06270 */
        /* <DEDUP_REMOVED lines=9> */
.L_x_7144:
        /* <DEDUP_REMOVED lines=26> */
.L_x_7145:
        /* <DEDUP_REMOVED lines=13> */
.L_x_9111:


//--------------------- .text._Z25selective_scan_bwd_kernelI32Selective_Scan_bwd_kernel_traitsILi32ELi8ELb0ELb1ELb1ELb0ELb0EN3c108BFloat16EfEEv12SSMParamsBwd --------------------------
	.section	.text._Z25selective_scan_bwd_kernelI32Selective_Scan_bwd_kernel_traitsILi32ELi8ELb0ELb1ELb1ELb0ELb0EN3c108BFloat16EfEEv12SSMParamsBwd,"ax",@progbits
	.sectioninfo	@"SHI_REGISTERS=200"
	.align	128
        .global         _Z25selective_scan_bwd_kernelI32Selective_Scan_bwd_kernel_traitsILi32ELi8ELb0ELb1ELb1ELb0ELb0EN3c108BFloat16EfEEv12SSMParamsBwd
        .type           _Z25selective_scan_bwd_kernelI32Selective_Scan_bwd_kernel_traitsILi32ELi8ELb0ELb1ELb1ELb0ELb0EN3c108BFloat16EfEEv12SSMParamsBwd,@function
        .size           _Z25selective_scan_bwd_kernelI32Selective_Scan_bwd_kernel_traitsILi32ELi8ELb0ELb1ELb1ELb0ELb0EN3c108BFloat16EfEEv12SSMParamsBwd,(.L_x_9112 - _Z25selective_scan_bwd_kernelI32Selective_Scan_bwd_kernel_traitsILi32ELi8ELb0ELb1ELb1ELb0ELb0EN3c108BFloat16EfEEv12SSMParamsBwd)
        .other          _Z25selective_scan_bwd_kernelI32Selective_Scan_bwd_kernel_traitsILi32ELi8ELb0ELb1ELb1ELb0ELb0EN3c108BFloat16EfEEv12SSMParamsBwd,@"STO_CUDA_ENTRY STV_DEFAULT"
_Z25selective_scan_bwd_kernelI32Selective_Scan_bwd_kernel_traitsILi32ELi8ELb0ELb1ELb1ELb0ELb0EN3c108BFloat16EfEEv12SSMParamsBwd:
.text._Z25selective_scan_bwd_kernelI32Selective_Scan_bwd_kernel_traitsILi32ELi8ELb0ELb1ELb1ELb0ELb0EN3c108BFloat16EfEEv12SSMParamsBwd:
        /* <DEDUP_REMOVED lines=23> */
[----:B------:R-:W-:Y:S01]  /*0170*/  LOP3.LUT R16, R134, c[0x0][0x178], RZ, 0x3c, !PT ;  /* 0x00005e0086107a12 */ /* 0x000fe200078e3cff */
[----:B------:R-:W-:Y:S01]  /*0180*/  IMAD.MOV.U32 R130, RZ, RZ, c[0x0][0x174] ;  /* 0x00005d00ff827624 */ /* 0x000fe200078e00ff */
[----:B------:R-:W-:Y:S01]  /*0190*/  ISETP.NE.AND P0, PT, RZ, c[0x0][0x178], PT ;  /* 0x00005e00ff007a0c */ /* 0x000fe20003f05270 */
[C---:B------:R-:W-:Y:S01]  /*01a0*/  IMAD R14, R175.reuse, c[0x0][0x190], RZ ;  /* 0x00006400af0e7a24 */ /* 0x040fe200078e02ff */
[----:B0-----:R-:W-:Y:S01]  /*01b0*/  IABS R2, R134 ;  /* 0x0000008600027213 */ /* 0x001fe20000000000 */
[----:B------:R-:W-:Y:S01]  /*01c0*/  IMAD R10, R175, c[0x0][0x1e0], RZ ;  /* 0x00007800af0a7a24 */ /* 0x000fe200078e02ff */
[----:B-1----:R-:W-:Y:S01]  /*01d0*/  HFMA2.MMA R6, -RZ, RZ, 0, 0 ;  /* 0x00000000ff067435 */ /* 0x002fe200000001ff */
[----:B------:R-:W-:Y:S01]  /*01e0*/  ISETP.GE.AND P1, PT, R16, RZ, PT ;  /* 0x000000ff1000720c */ /* 0x000fe20003f26270 */
[C---:B------:R-:W-:Y:S01]  /*01f0*/  IMAD R15, R129.reuse, c[0x0][0x194], R14 ;  /* 0x00006500810f7a24 */ /* 0x040fe200078e020e */
[----:B------:R-:W-:Y:S01]  /*0200*/  ISETP.GE.AND P3, PT, R130, 0x1, PT ;  /* 0x000000018200780c */ /* 0x000fe20003f66270 */
[----:B--2---:R-:W-:-:S04]  /*0210*/  IMAD.WIDE.U32 R4, R129, c[0x0][0x1e0], RZ ;  /* 0x0000780081047a25 */ /* 0x004fc800078e00ff */
[--C-:B---3--:R-:W-:Y:S02]  /*0220*/  IMAD.MOV R8, RZ, RZ, -R7.reuse ;  /* 0x000000ffff087224 */ /* 0x108fe400078e0a07 */
[C---:B------:R-:W-:Y:S02]  /*0230*/  IMAD R12, R175.reuse, c[0x0][0x278], RZ ;  /* 0x00009e00af0c7a24 */ /* 0x040fe400078e02ff */
        /* <DEDUP_REMOVED lines=8> */
[----:B------:R-:W-:Y:S01]  /*02c0*/  IADD3 R9, R9, R15, RZ ;  /* 0x0000000f09097210 */ /* 0x000fe20007ffe0ff */
[----:B------:R-:W-:-:S03]  /*02d0*/  IMAD.WIDE.U32 R2, R129, c[0x0][0x1d0], RZ ;  /* 0x0000740081027a25 */ /* 0x000fc600078e00ff */
[----:B------:R-:W-:Y:S01]  /*02e0*/  ISETP.GT.U32.AND P4, PT, R17, R0, PT ;  /* 0x000000001100720c */ /* 0x000fe20003f84070 */
[----:B------:R-:W-:Y:S02]  /*02f0*/  IMAD R13, R129, c[0x0][0x1e4], R10 ;  /* 0x00007900810d7a24 */ /* 0x000fe400078e020a */
[----:B------:R-:W-:Y:S02]  /*0300*/  IMAD.IADD R3, R3, 0x1, R11 ;  /* 0x0000000103037824 */ /* 0x000fe400078e020b */
[----:B------:R-:W-:Y:S02]  /*0310*/  IMAD.SHL.U32 R130, R130, 0x100, RZ ;  /* 0x0000010082827824 */ /* 0x000fe400078e00ff */
[----:B------:R-:W-:-:S04]  /*0320*/  IMAD.WIDE.U32 R6, R129, c[0x0][0x278], RZ ;  /* 0x00009e0081067a25 */ /* 0x000fc800078e00ff */
[----:B------:R-:W-:Y:S02]  /*0330*/  IMAD R11, R129, c[0x0][0x27c], R12 ;  /* 0x00009f00810b7a24 */ /* 0x000fe400078e020c */
[----:B------:R-:W-:Y:S01]  /*0340*/  @!P4 IMAD.IADD R0, R0, 0x1, -R17 ;  /* 0x000000010000c824 */ /* 0x000fe200078e0a11 */
[----:B------:R-:W-:Y:S01]  /*0350*/  @!P4 IADD3 R127, R127, 0x1, RZ ;  /* 0x000000017f7fc810 */ /* 0x000fe20007ffe0ff */
[----:B------:R-:W-:Y:S01]  /*0360*/  IMAD.IADD R5, R5, 0x1, R13 ;  /* 0x0000000105057824 */ /* 0x000fe200078e020d */
[----:B------:R-:W-:Y:S01]  /*0370*/  IADD3 R13, R130, -0x100, RZ ;  /* 0xffffff00820d7810 */ /* 0x000fe20007ffe0ff */
[----:B------:R-:W-:Y:S01]  /*0380*/  IMAD R15, R133, c[0x0][0x1d8], RZ ;  /* 0x00007600850f7a24 */ /* 0x000fe200078e02ff */
[----:B------:R-:W-:Y:S01]  /*0390*/  ISETP.GE.U32.AND P2, PT, R0, R17, PT ;  /* 0x000000110000720c */ /* 0x000fe20003f46070 */
[----:B------:R-:W-:-:S04]  /*03a0*/  IMAD.WIDE.U32 R2, R134, c[0x0][0x1d8], R2 ;  /* 0x0000760086027a25 */ /* 0x000fc800078e0002 */
[----:B------:R-:W-:Y:S02]  /*03b0*/  IMAD.IADD R7, R7, 0x1, R11 ;  /* 0x0000000107077824 */ /* 0x000fe400078e020b */
[C---:B------:R-:W-:Y:S01]  /*03c0*/  IMAD R0, R134.reuse, c[0x0][0x1dc], R15 ;  /* 0x0000770086007a24 */ /* 0x040fe200078e020f */
[----:B------:R-:W-:Y:S01]  /*03d0*/  SHF.R.S32.HI R15, RZ, 0x1f, R13 ;  /* 0x0000001fff0f7819 */ /* 0x000fe2000001140d */
[----:B------:R-:W-:Y:S02]  /*03e0*/  IMAD R19, R133, c[0x0][0x280], RZ ;  /* 0x0000a00085137a24 */ /* 0x000fe400078e02ff */
[C---:B------:R-:W-:Y:S02]  /*03f0*/  IMAD.WIDE.U32 R6, R134.reuse, c[0x0][0x280], R6 ;  /* 0x0000a00086067a25 */ /* 0x040fe400078e0006 */
[----:B------:R-:W-:Y:S02]  /*0400*/  @P2 IADD3 R127, R127, 0x1, RZ ;  /* 0x000000017f7f2810 */ /* 0x000fe40007ffe0ff */
[----:B------:R-:W-:Y:S01]  /*0410*/  IADD3 R124, P2, R13, R2, RZ ;  /* 0x000000020d7c7210 */ /* 0x000fe20007f5e0ff */
[----:B------:R-:W-:Y:S01]  /*0420*/  IMAD R17, R133, c[0x0][0x1e8], RZ ;  /* 0x00007a0085117a24 */ /* 0x000fe200078e02ff */
[----:B------:R-:W-:Y:S01]  /*0430*/  @!P1 IADD3 R127, -R127, RZ, RZ ;  /* 0x000000ff7f7f9210 */ /* 0x000fe20007ffe1ff */
[----:B------:R-:W-:Y:S01]  /*0440*/  IMAD.WIDE.U32 R4, R134, c[0x0][0x1e8], R4 ;  /* 0x00007a0086047a25 */ /* 0x000fe200078e0004 */
[----:B------:R-:W-:-:S02]  /*0450*/  @!P0 LOP3.LUT R127, RZ, c[0x0][0x178], RZ, 0x33, !PT ;  /* 0x00005e00ff7f8a12 */ /* 0x000fc400078e33ff */
[----:B------:R-:W-:Y:S01]  /*0460*/  IADD3.X R3, R15, R3, R0, P2, !PT ;  /* 0x000000030f037210 */ /* 0x000fe200017fe400 */
[C---:B------:R-:W-:Y:S01]  /*0470*/  IMAD R19, R134.reuse, c[0x0][0x284], R19 ;  /* 0x0000a10086137a24 */ /* 0x040fe200078e0213 */
[----:B------:R-:W-:Y:S01]  /*0480*/  SHF.R.S32.HI R174, RZ, 0x1f, R127 ;  /* 0x0000001fffae7819 */ /* 0x000fe2000001147f */
[----:B------:R-:W-:Y:S01]  /*0490*/  IMAD R17, R134, c[0x0][0x1ec], R17 ;  /* 0x00007b0086117a24 */ /* 0x000fe200078e0211 */
[----:B------:R-:W-:Y:S01]  /*04a0*/  LEA R123, P0, R124, c[0x0][0x240], 0x1 ;  /* 0x000090007c7b7a11 */ /* 0x000fe200078008ff */
[----:B------:R-:W-:Y:S01]  /*04b0*/  IMAD R12, R175, c[0x0][0x1b0], RZ ;  /* 0x00006c00af0c7a24 */ /* 0x000fe200078e02ff */
[----:B------:R-:W-:Y:S01]  /*04c0*/  IADD3 R120, P5, R13, R6, RZ ;  /* 0x000000060d787210 */ /* 0x000fe20007fbe0ff */
[----:B------:R-:W-:Y:S01]  /*04d0*/  IMAD R0, R174, c[0x0][0x1a8], RZ ;  /* 0x00006a00ae007a24 */ /* 0x000fe200078e02ff */
[----:B------:R-:W-:Y:S01]  /*04e0*/  LEA.HI.X R124, R124, c[0x0][0x244], R3, 0x1, P0 ;  /* 0x000091007c7c7a11 */ /* 0x000fe200000f0c03 */
[----:B------:R-:W-:Y:S01]  /*04f0*/  IMAD.WIDE.U32 R8, R127, c[0x0][0x1a8], R8 ;  /* 0x00006a007f087a25 */ /* 0x000fe200078e0008 */
[----:B------:R-:W-:-:S02]  /*0500*/  IADD3 R122, P4, R13, R4, RZ ;  /* 0x000000040d7a7210 */ /* 0x000fc40007f9e0ff */
[----:B------:R-:W-:Y:S01]  /*0510*/  ISETP.NE.U32.AND P0, PT, RZ, c[0x0][0x260], PT ;  /* 0x00009800ff007a0c */ /* 0x000fe20003f05070 */
[----:B------:R-:W-:Y:S01]  /*0520*/  IMAD R3, R127, c[0x0][0x1ac], R0 ;  /* 0x00006b007f037a24 */ /* 0x000fe200078e0200 */
[----:B------:R-:W-:Y:S01]  /*0530*/  IADD3.X R7, R15, R7, R19, P5, !PT ;  /* 0x000000070f077210 */ /* 0x000fe20002ffe413 */
[----:B------:R-:W-:Y:S01]  /*0540*/  IMAD.WIDE.U32 R10, R129, c[0x0][0x1b0], RZ ;  /* 0x00006c00810a7a25 */ /* 0x000fe200078e00ff */
[----:B------:R-:W-:Y:S02]  /*0550*/  LEA R119, P2, R120, c[0x0][0x308], 0x1 ;  /* 0x0000c20078777a11 */ /* 0x000fe400078408ff */
[----:B------:R-:W-:Y:S01]  /*0560*/  IADD3.X R5, R15, R5, R17, P4, !PT ;  /* 0x000000050f057210 */ /* 0x000fe200027fe411 */
[----:B------:R-:W-:Y:S01]  /*0570*/  IMAD R21, R129, c[0x0][0x1b4], R12 ;  /* 0x00006d0081157a24 */ /* 0x000fe200078e020c */
[----:B------:R-:W-:Y:S01]  /*0580*/  LEA R121, P1, R122, c[0x0][0x248], 0x1 ;  /* 0x000092007a797a11 */ /* 0x000fe200078208ff */
[----:B------:R-:W-:Y:S01]  /*0590*/  IMAD.IADD R0, R9, 0x1, R3 ;  /* 0x0000000109007824 */ /* 0x000fe200078e0203 */
[----:B------:R-:W-:Y:S01]  /*05a0*/  ISETP.NE.AND.EX P0, PT, RZ, c[0x0][0x264], PT, P0 ;  /* 0x00009900ff007a0c */ /* 0x000fe20003f05300 */
[----:B------:R-:W-:Y:S01]  /*05b0*/  IMAD.IADD R11, R11, 0x1, R21 ;  /* 0x000000010b0b7824 */ /* 0x000fe200078e0215 */
[----:B------:R-:W-:Y:S01]  /*05c0*/  LEA.HI.X R120, R120, c[0x0][0x30c], R7, 0x1, P2 ;  /* 0x0000c30078787a11 */ /* 0x000fe200010f0c07 */
[----:B------:R-:W-:Y:S01]  /*05d0*/  IMAD R2, R174, c[0x0][0x1c8], RZ ;  /* 0x00007200ae027a24 */ /* 0x000fe200078e02ff */
[----:B------:R-:W-:Y:S01]  /*05e0*/  IADD3 R115, P5, R13, R8, RZ ;  /* 0x000000080d737210 */ /* 0x000fe20007fbe0ff */
[----:B------:R-:W-:Y:S01]  /*05f0*/  IMAD.WIDE.U32 R10, R127, c[0x0][0x1c8], R10 ;  /* 0x000072007f0a7a25 */ /* 0x000fe200078e000a */
[----:B------:R-:W-:-:S02]  /*0600*/  LEA.HI.X R122, R122, c[0x0][0x24c], R5, 0x1, P1 ;  /* 0x000093007a7a7a11 */ /* 0x000fc400008f0c05 */
[----:B------:R-:W-:Y:S01]  /*0610*/  ISETP.NE.U32.AND P2, PT, RZ, c[0x0][0x348], PT ;  /* 0x0000d200ff007a0c */ /* 0x000fe20003f45070 */
[----:B------:R-:W-:Y:S01]  /*0620*/  IMAD R5, R127, c[0x0][0x1cc], R2 ;  /* 0x000073007f057a24 */ /* 0x000fe200078e0202 */
[----:B------:R-:W-:Y:S01]  /*0630*/  ISETP.NE.U32.AND P1, PT, RZ, c[0x0][0x328], PT ;  /* 0x0000ca00ff007a0c */ /* 0x000fe20003f25070 */
[----:B------:R-:W-:Y:S01]  /*0640*/  IMAD.MOV.U32 R8, RZ, RZ, RZ ;  /* 0x000000ffff087224 */ /* 0x000fe200078e00ff */
[----:B------:R-:W-:Y:S01]  /*0650*/  IADD3.X R0, R15, R0, RZ, P5, !PT ;  /* 0x000000000f007210 */ /* 0x000fe20002ffe4ff */
[----:B------:R-:W-:Y:S01]  /*0660*/  IMAD.IADD R2, R11, 0x1, R5 ;  /* 0x000000010b027824 */ /* 0x000fe200078e0205 */
[C---:B------:R-:W-:Y:S01]  /*0670*/  LEA R118, P5, R115.reuse, c[0x0][0x228], 0x1 ;  /* 0x00008a0073767a11 */ /* 0x040fe200078a08ff */
[----:B------:R-:W-:Y:S01]  /*0680*/  CS2R R4, SRZ ;  /* 0x0000000000047805 */ /* 0x000fe2000001ff00 */
[----:B------:R-:W-:Y:S01]  /*0690*/  ISETP.NE.AND.EX P2, PT, RZ, c[0x0][0x34c], PT, P2 ;  /* 0x0000d300ff007a0c */ /* 0x000fe20003f45320 */
[----:B------:R-:W-:Y:S01]  /*06a0*/  IMAD.MOV.U32 R3, RZ, RZ, RZ ;  /* 0x000000ffff037224 */ /* 0x000fe200078e00ff */
[----:B------:R-:W-:Y:S01]  /*06b0*/  ISETP.NE.AND.EX P1, PT, RZ, c[0x0][0x32c], PT, P1 ;  /* 0x0000cb00ff007a0c */ /* 0x000fe20003f25310 */
[----:B------:R-:W-:Y:S01]  /*06c0*/  IMAD.MOV.U32 R128, RZ, RZ, RZ ;  /* 0x000000ffff807224 */ /* 0x000fe200078e00ff */
[----:B------:R-:W-:Y:S01]  /*06d0*/  LEA.HI.X R115, R115, c[0x0][0x22c], R0, 0x1, P5 ;  /* 0x00008b0073737a11 */ /* 0x000fe200028f0c00 */
[----:B------:R-:W-:Y:S01]  /*06e0*/  @P0 IMAD R0, R129, c[0x0][0x164], R134 ;  /* 0x0000590081000a24 */ /* 0x000fe200078e0286 */
[----:B------:R-:W-:Y:S01]  /*06f0*/  IADD3 R13, P4, R13, R10, RZ ;  /* 0x0000000a0d0d7210 */ /* 0x000fe20007f9e0ff */
[----:B------:R-:W-:Y:S01]  /*0700*/  IMAD.MOV.U32 R125, RZ, RZ, RZ ;  /* 0x000000ffff7d7224 */ /* 0x000fe200078e00ff */
[----:B------:R-:W-:Y:S01]  /*0710*/  @P0 MOV R7, 0x8 ;  /* 0x0000000800070802 */ /* 0x000fe20000000f00 */
[----:B------:R-:W-:Y:S01]  /*0720*/  @P0 IMAD R0, R0, c[0x0][0x174], RZ ;  /* 0x00005d0000000a24 */ /* 0x000fe200078e02ff */
[----:B------:R-:W-:Y:S01]  /*0730*/  LEA R113, P6, R13, c[0x0][0x230], 0x1 ;  /* 0x00008c000d717a11 */ /* 0x000fe200078c08ff */
[----:B------:R-:W-:-:S02]  /*0740*/  IMAD.X R2, R15, 0x1, R2, P4 ;  /* 0x000000010f027824 */ /* 0x000fc400020e0602 */
[----:B------:R-:W-:Y:S01]  /*0750*/  @P0 IMAD R0, R0, c[0x0][0x16c], RZ ;  /* 0x00005b0000000a24 */ /* 0x000fe200078e02ff */
[C---:B------:R-:W-:Y:S02]  /*0760*/  @P2 LEA R8, P5, R134.reuse, c[0x0][0x348], 0x2 ;  /* 0x0000d20086082a11 */ /* 0x040fe400078a10ff */
[----:B------:R-:W-:Y:S01]  /*0770*/  @P1 LEA R4, P4, R134, c[0x0][0x328], 0x2 ;  /* 0x0000ca0086041a11 */ /* 0x000fe200078810ff */
[----:B------:R-:W-:Y:S01]  /*0780*/  @P0 IMAD.WIDE R6, R0, R7, c[0x0][0x260] ;  /* 0x0000980000060625 */ /* 0x000fe200078e0207 */
[----:B------:R-:W-:Y:S01]  /*0790*/  LEA.HI.X R111, R13, c[0x0][0x234], R2, 0x1, P6 ;  /* 0x00008d000d6f7a11 */ /* 0x000fe200030f0c02 */
[----:B------:R-:W-:Y:S01]  /*07a0*/  @!P0 CS2R R6, SRZ ;  /* 0x0000000000068805 */ /* 0x000fe2000001ff00 */
[C-C-:B------:R-:W-:Y:S01]  /*07b0*/  @P1 LEA.HI.X R5, R134.reuse, c[0x0][0x32c], R133.reuse, 0x2, P4 ;  /* 0x0000cb0086051a11 */ /* 0x140fe200020f1485 */
[----:B------:R-:W-:Y:S01]  /*07c0*/  IMAD.MOV.U32 R2, RZ, RZ, R8 ;  /* 0x000000ffff027224 */ /* 0x000fe200078e0008 */
[----:B------:R-:W-:Y:S01]  /*07d0*/  @P2 LEA.HI.X R3, R134, c[0x0][0x34c], R133, 0x2, P5 ;  /* 0x0000d30086032a11 */ /* 0x000fe200028f1485 */
[----:B------:R-:W-:Y:S05]  /*07e0*/  @!P3 BRA `(.L_x_7146) ;  /* 0x000043100000b947 */ /* 0x000fea0003800000 */
[----:B------:R-:W0:Y:S01]  /*07f0*/  S2R R126, SR_TID.X ;  /* 0x00000000007e7919 */ /* 0x000e220000002100 */
[----:B------:R-:W-:-:S02]  /*0800*/  IMAD.MOV.U32 R125, RZ, RZ, RZ ;  /* 0x000000ffff7d7224 */ /* 0x000fc400078e00ff */
[----:B------:R-:W-:Y:S01]  /*0810*/  IMAD.MOV.U32 R109, RZ, RZ, RZ ;  /* 0x000000ffff6d7224 */ /* 0x000fe200078e00ff */
[----:B------:R-:W1:Y:S01]  /*0820*/  S2R R117, SR_LANEID ;  /* 0x0000000000757919 */ /* 0x000e620000000000 */
[----:B------:R-:W-:Y:S01]  /*0830*/  IMAD.MOV.U32 R128, RZ, RZ, RZ ;  /* 0x000000ffff807224 */ /* 0x000fe200078e00ff */
        /* <DEDUP_REMOVED lines=12> */
.L_x_7174:
[----:B------:R-:W-:Y:S01]  /*0900*/  IADD3 R172, -R109, c[0x0][0x174], RZ ;  /* 0x00005d006dac7a10 */ /* 0x000fe20007ffe1ff */
[----:B------:R-:W-:Y:S01]  /*0910*/  BAR.SYNC.DEFER_BLOCKING 0x0 ;  /* 0x0000000000007b1d */ /* 0x000fe20000010000 */
[----:B------:R-:W-:Y:S02]  /*0920*/  SHF.L.U32 R102, R8, 0x1, RZ ;  /* 0x0000000108667819 */ /* 0x000fe400000006ff */
[----:B------:R-:W-:Y:S02]  /*0930*/  LEA R107, R172, 0xffffff00, 0x8 ;  /* 0xffffff00ac6b7811 */ /* 0x000fe400078e40ff */
[----:B------:R-:W-:Y:S02]  /*0940*/  SHF.L.U64.HI R103, R8, 0x1, R9 ;  /* 0x0000000108677819 */ /* 0x000fe40000010209 */
[----:B------:R-:W-:-:S02]  /*0950*/  IADD3 R105, -R107, c[0x0][0x168], RZ ;  /* 0x00005a006b697a10 */ /* 0x000fc40007ffe1ff */
[----:B0-----:R-:W-:Y:S02]  /*0960*/  IADD3 R10, P3, R123, R102, RZ ;  /* 0x000000667b0a7210 */ /* 0x001fe40007f7e0ff */
[-C--:B------:R-:W-:Y:S02]  /*0970*/  ISETP.GE.AND P0, PT, R8, R105.reuse, PT ;  /* 0x000000690800720c */ /* 0x080fe40003f06270 */
[-C--:B------:R-:W-:Y:S01]  /*0980*/  ISETP.GE.AND P1, PT, R116, R105.reuse, PT ;  /* 0x000000697400720c */ /* 0x080fe20003f26270 */
[----:B------:R-:W-:Y:S01]  /*0990*/  IMAD.X R11, R124, 0x1, R103, P3 ;  /* 0x000000017c0b7824 */ /* 0x000fe200018e0667 */
[----:B------:R-:W-:Y:S02]  /*09a0*/  ISETP.GE.AND P2, PT, R114, R105, PT ;  /* 0x000000697200720c */ /* 0x000fe40003f46270 */
[----:B------:R-:W-:Y:S02]  /*09b0*/  PRMT R0, RZ, 0x7610, R0 ;  /* 0x00007610ff007816 */ /* 0x000fe40000000000 */
[----:B------:R-:W-:-:S02]  /*09c0*/  PRMT R13, RZ, 0x7610, R13 ;  /* 0x00007610ff0d7816 */ /* 0x000fc4000000000d */
[----:B------:R-:W-:-:S03]  /*09d0*/  PRMT R12, RZ, 0x7610, R12 ;  /* 0x00007610ff0c7816 */ /* 0x000fc6000000000c */
[----:B--2---:R0:W2:Y:S01]  /*09e0*/  @!P0 LDG.E.U16 R0, [R10.64] ;  /* 0x000000040a008981 */ /* 0x0040a2000c1e1500 */
        /* <DEDUP_REMOVED lines=23> */
[----:B0-----:R-:W-:Y:S01]  /*0b60*/  IADD3 R10, R117, 0x60, RZ ;  /* 0x00000060750a7810 */ /* 0x001fe20007ffe0ff */
[----:B------:R-:W-:Y:S01]  /*0b70*/  IMAD.SHL.U32 R100, R18, 0x2, RZ ;  /* 0x0000000212647824 */ /* 0x000fe200078e00ff */
[----:B------:R-:W-:-:S02]  /*0b80*/  SHF.L.U32 R99, R20, 0x1, RZ ;  /* 0x0000000114637819 */ /* 0x000fc400000006ff */
[C---:B------:R-:W-:Y:S02]  /*0b90*/  IADD3 R18, R117.reuse, 0x80, RZ ;  /* 0x0000008075127810 */ /* 0x040fe40007ffe0ff */
[C---:B------:R-:W-:Y:S02]  /*0ba0*/  IADD3 R20, R117.reuse, 0xa0, RZ ;  /* 0x000000a075147810 */ /* 0x040fe40007ffe0ff */
[C---:B------:R-:W-:Y:S02]  /*0bb0*/  IADD3 R22, R117.reuse, 0xc0, RZ ;  /* 0x000000c075167810 */ /* 0x040fe40007ffe0ff */
[----:B------:R-:W-:Y:S02]  /*0bc0*/  IADD3 R24, R117, 0xe0, RZ ;  /* 0x000000e075187810 */ /* 0x000fe40007ffe0ff */
[-C--:B------:R-:W-:Y:S02]  /*0bd0*/  LEA.HI.SX32 R10, R10, R117.reuse, 0x1b ;  /* 0x000000750a0a7211 */ /* 0x080fe400078fdaff */
[----:B------:R-:W-:-:S02]  /*0be0*/  LEA.HI.SX32 R18, R18, R117, 0x1b ;  /* 0x0000007512127211 */ /* 0x000fc400078fdaff */
[-C--:B------:R-:W-:Y:S01]  /*0bf0*/  LEA.HI.SX32 R20, R20, R117.reuse, 0x1b ;  /* 0x0000007514147211 */ /* 0x080fe200078fdaff */
[----:B------:R-:W-:Y:S01]  /*0c00*/  IMAD.SHL.U32 R98, R10, 0x2, RZ ;  /* 0x000000020a627824 */ /* 0x000fe200078e00ff */
[-C--:B------:R-:W-:Y:S01]  /*0c10*/  LEA.HI.SX32 R22, R22, R117.reuse, 0x1b ;  /* 0x0000007516167211 */ /* 0x080fe200078fdaff */
[----:B------:R-:W-:Y:S01]  /*0c20*/  IMAD.SHL.U32 R97, R18, 0x2, RZ ;  /* 0x0000000212617824 */ /* 0x000fe200078e00ff */
[----:B------:R-:W-:Y:S01]  /*0c30*/  LEA.HI.SX32 R24, R24, R117, 0x1b ;  /* 0x0000007518187211 */ /* 0x000fe200078fdaff */
[----:B------:R-:W-:Y:S01]  /*0c40*/  IMAD.SHL.U32 R96, R20, 0x2, RZ ;  /* 0x0000000214607824 */ /* 0x000fe200078e00ff */
[----:B------:R-:W-:Y:S02]  /*0c50*/  SHF.L.U32 R95, R22, 0x1, RZ ;  /* 0x00000001165f7819 */ /* 0x000fe400000006ff */
[----:B------:R-:W-:Y:S01]  /*0c60*/  ISETP.GE.AND P6, PT, R8, R105, PT ;  /* 0x000000690800720c */ /* 0x000fe20003fc6270 */
[----:B------:R-:W-:Y:S01]  /*0c70*/  IMAD.SHL.U32 R94, R24, 0x2, RZ ;  /* 0x00000002185e7824 */ /* 0x000fe200078e00ff */
[----:B------:R-:W-:-:S02]  /*0c80*/  IADD3 R10, P0, R121, R102, RZ ;  /* 0x00000066790a7210 */ /* 0x000fc40007f1e0ff */
[----:B------:R-:W-:Y:S02]  /*0c90*/  PRMT R18, RZ, 0x7610, R18 ;  /* 0x00007610ff127816 */ /* 0x000fe40000000012 */
[-C--:B------:R-:W-:Y:S01]  /*0ca0*/  ISETP.GE.AND P5, PT, R116, R105.reuse, PT ;  /* 0x000000697400720c */ /* 0x080fe20003fa6270 */
[----:B------:R-:W-:Y:S01]  /*0cb0*/  IMAD.X R11, R122, 0x1, R103, P0 ;  /* 0x000000017a0b7824 */ /* 0x000fe200000e0667 */
[-C--:B------:R-:W-:Y:S02]  /*0cc0*/  ISETP.GE.AND P4, PT, R114, R105.reuse, PT ;  /* 0x000000697200720c */ /* 0x080fe40003f86270 */
[-C--:B------:R-:W-:Y:S02]  /*0cd0*/  ISETP.GE.AND P3, PT, R112, R105.reuse, PT ;  /* 0x000000697000720c */ /* 0x080fe40003f66270 */
[-C--:B------:R-:W-:Y:S02]  /*0ce0*/  ISETP.GE.AND P2, PT, R110, R105.reuse, PT ;  /* 0x000000696e00720c */ /* 0x080fe40003f46270 */
[----:B------:R-:W-:-:S02]  /*0cf0*/  ISETP.GE.AND P1, PT, R108, R105, PT ;  /* 0x000000696c00720c */ /* 0x000fc40003f26270 */
[----:B------:R-:W-:Y:S02]  /*0d00*/  ISETP.GE.AND P0, PT, R106, R105, PT ;  /* 0x000000696a00720c */ /* 0x000fe40003f06270 */
[----:B------:R-:W-:Y:S01]  /*0d10*/  PRMT R21, RZ, 0x7610, R21 ;  /* 0x00007610ff157816 */ /* 0x000fe20000000015 */
[----:B--2---:R0:W-:Y:S04]  /*0d20*/  STS.U16 [R101], R0 ;  /* 0x0000000065007388 */ /* 0x0041e80000000400 */
[----:B---3--:R-:W-:Y:S04]  /*0d30*/  STS.U16 [R100+0x40], R13 ;  /* 0x0000400d64007388 */ /* 0x008fe80000000400 */
[----:B----4-:R-:W-:Y:S01]  /*0d40*/  STS.U16 [R99+0x80], R12 ;  /* 0x0000800c63007388 */ /* 0x010fe20000000400 */
[----:B0-----:R-:W-:-:S05]  /*0d50*/  IMAD.SHL.U32 R0, R117, 0x8, RZ ;  /* 0x0000000875007824 */ /* 0x001fca00078e00ff */
[----:B------:R-:W-:-:S04]  /*0d60*/  LEA.HI.SX32 R0, R0, R0, 0x1b ;  /* 0x0000000000007211 */ /* 0x000fc800078fdaff */
[----:B------:R-:W-:Y:S01]  /*0d70*/  SHF.L.U32 R93, R0, 0x1, RZ ;  /* 0x00000001005d7819 */ /* 0x000fe200000006ff */
[----:B------:R0:W-:Y:S04]  /*0d80*/  STS.U16 [R98+0xc0], R15 ;  /* 0x0000c00f62007388 */ /* 0x0001e80000000400 */
[----:B-1----:R1:W-:Y:S04]  /*0d90*/  STS.U16 [R97+0x100], R14 ;  /* 0x0001000e61007388 */ /* 0x0023e80000000400 */
[----:B------:R2:W-:Y:S01]  /*0da0*/  STS.U16 [R96+0x140], R17 ;  /* 0x0001401160007388 */ /* 0x0005e20000000400 */
        /* <DEDUP_REMOVED lines=15> */
[----:B--2---:R-:W-:Y:S02]  /*0ea0*/  PRMT R17, RZ, 0x7610, R17 ;  /* 0x00007610ff117816 */ /* 0x004fe40000000011 */
[----:B0-----:R-:W-:Y:S02]  /*0eb0*/  PRMT R16, RZ, 0x7610, R16 ;  /* 0x00007610ff107816 */ /* 0x001fe40000000010 */
        /* <DEDUP_REMOVED lines=37> */
[----:B------:R-:W2:Y:S04]  /*1110*/  LDS.U16 R14, [R93+0x6] ;  /* 0x000006005d0e7984 */ /* 0x000ea80000000400 */
        /* <DEDUP_REMOVED lines=24> */
[----:B------:R-:W-:Y:S01]  /*12a0*/  FADD.FTZ R74, R74, R131 ;  /* 0x000000834a4a7221 */ /* 0x000fe20000010000 */
[----:B------:R-:W-:Y:S01]  /*12b0*/  PRMT R72, RZ, 0x5410, R15 ;  /* 0x00005410ff487816 */ /* 0x000fe2000000000f */
[----:B------:R-:W-:Y:S01]  /*12c0*/  FADD.FTZ R75, R14, R131 ;  /* 0x000000830e4b7221 */ /* 0x000fe20000010000 */
[----:B------:R-:W-:-:S02]  /*12d0*/  PRMT R16, RZ, 0x5410, R16 ;  /* 0x00005410ff107816 */ /* 0x000fc40000000010 */
[----:B------:R-:W-:Y:S01]  /*12e0*/  PRMT R70, RZ, 0x5410, R17 ;  /* 0x00005410ff467816 */ /* 0x000fe20000000011 */
[--C-:B------:R-:W-:Y:S01]  /*12f0*/  FADD.FTZ R72, R72, R131.reuse ;  /* 0x0000008348487221 */ /* 0x100fe20000010000 */
[----:B------:R-:W-:Y:S01]  /*1300*/  PRMT R18, RZ, 0x5410, R18 ;  /* 0x00005410ff127816 */ /* 0x000fe20000000012 */
        /* <DEDUP_REMOVED lines=26> */
[C---:B------:R-:W-:Y:S01]  /*14b0*/  FMUL.FTZ R68, R84.reuse, R132 ;  /* 0x0000008454447220 */ /* 0x040fe20000410000 */
[----:B------:R-:W-:Y:S01]  /*14c0*/  PRMT R128, RZ, 0x5410, R86 ;  /* 0x00005410ff807816 */ /* 0x000fe20000000056 */
[----:B------:R-:W-:Y:S01]  /*14d0*/  FFMA.FTZ R12, R84, R12, R13 ;  /* 0x0000000c540c7223 */ /* 0x000fe2000001000d */
[----:B------:R-:W-:Y:S01]  /*14e0*/  PRMT R13, RZ, 0x5410, R91 ;  /* 0x00005410ff0d7816 */ /* 0x000fe2000000005b */
[CC--:B------:R-:W-:Y:S01]  /*14f0*/  FMUL.FTZ R67, R83.reuse, R132.reuse ;  /* 0x0000008453437220 */ /* 0x0c0fe20000410000 */
[----:B---3--:R-:W-:Y:S02]  /*1500*/  PRMT R82, RZ, 0x5410, R82 ;  /* 0x00005410ff527816 */ /* 0x008fe40000000052 */
[----:B----4-:R-:W-:Y:S01]  /*1510*/  PRMT R81, RZ, 0x5410, R81 ;  /* 0x00005410ff517816 */ /* 0x010fe20000000051 */
[----:B------:R-:W-:Y:S01]  /*1520*/  FFMA.FTZ R13, R83, R13, R12 ;  /* 0x0000000d530d7223 */ /* 0x000fe2000001000c */
[----:B------:R-:W-:Y:S01]  /*1530*/  PRMT R12, RZ, 0x5410, R90 ;  /* 0x00005410ff0c7816 */ /* 0x000fe2000000005a */
[-C--:B------:R-:W-:Y:S01]  /*1540*/  FMUL.FTZ R66, R82, R132.reuse ;  /* 0x0000008452427220 */ /* 0x080fe20000410000 */
[----:B------:R-:W-:Y:S01]  /*1550*/  PRMT R80, RZ, 0x5410, R80 ;  /* 0x00005410ff507816 */ /* 0x000fe20000000050 */
[----:B------:R-:W-:-:S02]  /*1560*/  FMUL.FTZ R65, R81, R132 ;  /* 0x0000008451417220 */ /* 0x000fc40000410000 */
[----:B------:R-:W-:Y:S01]  /*1570*/  FFMA.FTZ R12, R82, R12, R13 ;  /* 0x0000000c520c7223 */ /* 0x000fe2000001000d */
[----:B------:R-:W-:Y:S01]  /*1580*/  PRMT R13, RZ, 0x5410, R89 ;  /* 0x00005410ff0d7816 */ /* 0x000fe20000000059 */
[-C--:B------:R-:W-:Y:S01]  /*1590*/  FMUL.FTZ R64, R80, R132.reuse ;  /* 0x0000008450407220 */ /* 0x080fe20000410000 */
[----:B------:R-:W-:Y:S02]  /*15a0*/  PRMT R79, RZ, 0x5410, R79 ;  /* 0x00005410ff4f7816 */ /* 0x000fe4000000004f */
[----:B------:R-:W-:Y:S01]  /*15b0*/  PRMT R78, RZ, 0x5410, R78 ;  /* 0x00005410ff4e7816 */ /* 0x000fe2000000004e */
[----:B------:R-:W-:Y:S01]  /*15c0*/  FFMA.FTZ R13, R81, R13, R12 ;  /* 0x0000000d510d7223 */ /* 0x000fe2000001000c */
[----:B------:R-:W-:Y:S01]  /*15d0*/  PRMT R12, RZ, 0x5410, R88 ;  /* 0x00005410ff0c7816 */ /* 0x000fe20000000058 */
[-C--:B------:R-:W-:Y:S02]  /*15e0*/  FMUL.FTZ R63, R79, R132.reuse ;  /* 0x000000844f3f7220 */ /* 0x080fe40000410000 */
[----:B------:R-:W-:-:S02]  /*15f0*/  FMUL.FTZ R62, R78, R132 ;  /* 0x000000844e3e7220 */ /* 0x000fc40000410000 */
[----:B------:R-:W-:Y:S01]  /*1600*/  FFMA.FTZ R12, R80, R12, R13 ;  /* 0x0000000c500c7223 */ /* 0x000fe2000001000d */
[----:B------:R-:W-:-:S05]  /*1610*/  PRMT R13, RZ, 0x5410, R87 ;  /* 0x00005410ff0d7816 */ /* 0x000fca0000000057 */
[----:B------:R-:W-:-:S04]  /*1620*/  FFMA.FTZ R13, R79, R13, R12 ;  /* 0x0000000d4f0d7223 */ /* 0x000fc8000001000c */
[----:B------:R-:W-:Y:S01]  /*1630*/  FFMA.FTZ R128, R78, R128, R13 ;  /* 0x000000804e807223 */ /* 0x000fe2000001000d */
[----:B------:R-:W-:Y:S06]  /*1640*/  BAR.SYNC.DEFER_BLOCKING 0x0 ;  /* 0x0000000000007b1d */ /* 0x000fec0000010000 */
[----:B------:R-:W-:Y:S05]  /*1650*/  @P0 BRA `(.L_x_7147) ;  /* 0x0000005000000947 */ /* 0x000fea0003800000 */
[----:B------:R-:W-:Y:S01]  /*1660*/  CS2R R60, SRZ ;  /* 0x00000000003c7805 */ /* 0x000fe2000001ff00 */
[----:B------:R-:W-:Y:S01]  /*1670*/  CS2R R58, SRZ ;  /* 0x00000000003a7805 */ /* 0x000fe2000001ff00 */
[----:B------:R-:W-:Y:S01]  /*1680*/  CS2R R56, SRZ ;  /* 0x0000000000387805 */ /* 0x000fe2000001ff00 */
[----:B------:R-:W-:Y:S01]  /*1690*/  CS2R R54, SRZ ;  /* 0x0000000000367805 */ /* 0x000fe2000001ff00 */
[----:B------:R-:W-:Y:S05]  /*16a0*/  BRA `(.L_x_7148) ;  /* 0x000029c000007947 */ /* 0x000fea0003800000 */
.L_x_7147:
[----:B------:R-:W-:Y:S01]  /*16b0*/  IMAD R0, R175, c[0x0][0x298], RZ ;  /* 0x0000a600af007a24 */ /* 0x000fe200078e02ff */
[----:B------:R-:W-:Y:S01]  /*16c0*/  IADD3 R52, R172, -0x1, RZ ;  /* 0xffffffffac347810 */ /* 0x000fe20007ffe0ff */
[----:B------:R-:W-:Y:S01]  /*16d0*/  IMAD.MOV.U32 R12, RZ, RZ, R126 ;  /* 0x000000ffff0c7224 */ /* 0x000fe200078e007e */
[----:B------:R-:W-:Y:S01]  /*16e0*/  CS2R R60, SRZ ;  /* 0x00000000003c7805 */ /* 0x000fe2000001ff00 */
[----:B------:R-:W-:Y:S01]  /*16f0*/  IMAD.MOV.U32 R13, RZ, RZ, RZ ;  /* 0x000000ffff0d7224 */ /* 0x000fe200078e00ff */
[----:B------:R-:W-:Y:S01]  /*1700*/  CS2R R50, SRZ ;  /* 0x0000000000327805 */ /* 0x000fe2000001ff00 */
[C---:B------:R-:W-:Y:S01]  /*1710*/  IMAD R15, R129.reuse, c[0x0][0x29c], R0 ;  /* 0x0000a700810f7a24 */ /* 0x040fe200078e0200 */
[----:B------:R-:W-:Y:S01]  /*1720*/  CS2R R58, SRZ ;  /* 0x00000000003a7805 */ /* 0x000fe2000001ff00 */
[----:B------:R-:W-:Y:S01]  /*1730*/  IMAD.WIDE.U32 R10, R129, c[0x0][0x298], R12 ;  /* 0x0000a600810a7a25 */ /* 0x000fe200078e000c */
[----:B------:R-:W-:Y:S01]  /*1740*/  CS2R R56, SRZ ;  /* 0x0000000000387805 */ /* 0x000fe2000001ff00 */
[----:B------:R-:W-:-:S02]  /*1750*/  CS2R R54, SRZ ;  /* 0x0000000000367805 */ /* 0x000fc4000001ff00 */
[----:B------:R-:W-:Y:S01]  /*1760*/  IMAD R0, R175, c[0x0][0x2b8], RZ ;  /* 0x0000ae00af007a24 */ /* 0x000fe200078e02ff */
[----:B------:R-:W-:Y:S01]  /*1770*/  IADD3 R11, R11, R15, RZ ;  /* 0x0000000f0b0b7210 */ /* 0x000fe20007ffe0ff */
[----:B------:R-:W-:-:S04]  /*1780*/  IMAD.WIDE.U32 R14, R129, c[0x0][0x2b8], R12 ;  /* 0x0000ae00810e7a25 */ /* 0x000fc800078e000c */
[----:B------:R-:W-:Y:S02]  /*1790*/  IMAD R13, R129, c[0x0][0x2bc], R0 ;  /* 0x0000af00810d7a24 */ /* 0x000fe400078e0200 */
[C---:B------:R-:W-:Y:S02]  /*17a0*/  IMAD R0, R174.reuse, c[0x0][0x2a0], RZ ;  /* 0x0000a800ae007a24 */ /* 0x040fe400078e02ff */
[----:B------:R-:W-:Y:S02]  /*17b0*/  IMAD.IADD R15, R15, 0x1, R13 ;  /* 0x000000010f0f7824 */ /* 0x000fe400078e020d */
[----:B------:R-:W-:Y:S02]  /*17c0*/  IMAD R16, R174, c[0x0][0x2c0], RZ ;  /* 0x0000b000ae107a24 */ /* 0x000fe400078e02ff */
[C---:B------:R-:W-:Y:S01]  /*17d0*/  IMAD R17, R127.reuse, c[0x0][0x2a4], R0 ;  /* 0x0000a9007f117a24 */ /* 0x040fe200078e0200 */
[----:B------:R-:W-:Y:S01]  /*17e0*/  LEA.HI R0, R52, R52, RZ, 0x1 ;  /* 0x0000003434007211 */ /* 0x000fe200078f08ff */
[----:B------:R-:W-:-:S03]  /*17f0*/  IMAD.WIDE.U32 R12, R127, c[0x0][0x2a0], R10 ;  /* 0x0000a8007f0c7a25 */ /* 0x000fc600078e000a */
[----:B------:R-:W-:Y:S01]  /*1800*/  LOP3.LUT R11, R0, 0xfffffe, RZ, 0xc0, !PT ;  /* 0x00fffffe000b7812 */ /* 0x000fe200078ec0ff */
[C---:B------:R-:W-:Y:S01]  /*1810*/  IMAD R19, R127.reuse, c[0x0][0x2c4], R16 ;  /* 0x0000b1007f137a24 */ /* 0x040fe200078e0210 */
[----:B------:R-:W-:Y:S01]  /*1820*/  LEA R26, P1, R12, c[0x0][0x318], 0x2 ;  /* 0x0000c6000c1a7a11 */ /* 0x000fe200078210ff */
[----:B------:R-:W-:Y:S01]  /*1830*/  IMAD.WIDE.U32 R14, R127, c[0x0][0x2c0], R14 ;  /* 0x0000b0007f0e7a25 */ /* 0x000fe200078e000e */
[----:B------:R-:W-:Y:S02]  /*1840*/  IADD3 R10, P0, R107, R12, RZ ;  /* 0x0000000c6b0a7210 */ /* 0x000fe40007f1e0ff */
[----:B------:R-:W-:Y:S01]  /*1850*/  SHF.R.S32.HI R0, RZ, 0x1f, R107 ;  /* 0x0000001fff007819 */ /* 0x000fe2000001146b */
[----:B------:R-:W-:Y:S01]  /*1860*/  IMAD.IADD R17, R13, 0x1, R17 ;  /* 0x000000010d117824 */ /* 0x000fe200078e0211 */
[----:B------:R-:W-:Y:S01]  /*1870*/  IADD3 R13, R15, R19, RZ ;  /* 0x000000130f0d7210 */ /* 0x000fe20007ffe0ff */
[----:B------:R-:W-:Y:S01]  /*1880*/  IMAD R15, R109, -0x100, R130 ;  /* 0xffffff006d0f7824 */ /* 0x000fe200078e0282 */
[----:B------:R-:W-:Y:S01]  /*1890*/  LEA R40, P2, R14, c[0x0][0x320], 0x2 ;  /* 0x0000c8000e287a11 */ /* 0x000fe200078410ff */
[----:B------:R-:W-:Y:S01]  /*18a0*/  IMAD.IADD R52, R52, 0x1, -R11 ;  /* 0x0000000134347824 */ /* 0x000fe200078e0a0b */
[--C-:B------:R-:W-:Y:S01]  /*18b0*/  LEA.HI.X R27, R12, c[0x0][0x31c], R17.reuse, 0x2, P1 ;  /* 0x0000c7000c1b7a11 */ /* 0x100fe200008f1411 */
[----:B------:R-:W-:Y:S01]  /*18c0*/  IMAD.X R11, R0, 0x1, R17, P0 ;  /* 0x00000001000b7824 */ /* 0x000fe200000e0611 */
[----:B------:R-:W-:Y:S01]  /*18d0*/  IADD3 R12, P1, R107, R14, RZ ;  /* 0x0000000e6b0c7210 */ /* 0x000fe20007f3e0ff */
[----:B------:R-:W-:Y:S01]  /*18e0*/  IMAD.MOV.U32 R53, RZ, RZ, RZ ;  /* 0x000000ffff357224 */ /* 0x000fe200078e00ff */
[----:B------:R-:W-:Y:S01]  /*18f0*/  LEA.HI.X R41, R14, c[0x0][0x324], R13, 0x2, P2 ;  /* 0x0000c9000e297a11 */ /* 0x000fe200010f140d */
[----:B------:R-:W-:-:S04]  /*1900*/  IMAD.WIDE R26, R15, 0x4, R26 ;  /* 0x000000040f1a7825 */ /* 0x000fc800078e021a */
[----:B------:R-:W-:Y:S01]  /*1910*/  IMAD.X R13, R0, 0x1, R13, P1 ;  /* 0x00000001000d7824 */ /* 0x000fe200008e060d */
[C---:B------:R-:W-:Y:S01]  /*1920*/  IADD3 R14, P0, R26.reuse, -0x380, RZ ;  /* 0xfffffc801a0e7810 */ /* 0x040fe20007f1e0ff */
[----:B------:R-:W-:Y:S01]  /*1930*/  IMAD.WIDE R40, R15, 0x4, R40 ;  /* 0x000000040f287825 */ /* 0x000fe200078e0228 */
[C---:B------:R-:W-:Y:S02]  /*1940*/  IADD3 R16, P1, R26.reuse, -0x300, RZ ;  /* 0xfffffd001a107810 */ /* 0x040fe40007f3e0ff */
[C---:B------:R-:W-:Y:S02]  /*1950*/  IADD3 R18, P2, R26.reuse, -0x280, RZ ;  /* 0xfffffd801a127810 */ /* 0x040fe40007f5e0ff */
[C---:B------:R-:W-:Y:S02]  /*1960*/  IADD3 R20, P3, R26.reuse, -0x200, RZ ;  /* 0xfffffe001a147810 */ /* 0x040fe40007f7e0ff */
[C---:B------:R-:W-:Y:S02]  /*1970*/  IADD3 R22, P4, R26.reuse, -0x180, RZ ;  /* 0xfffffe801a167810 */ /* 0x040fe40007f9e0ff */
[----:B------:R-:W-:-:S02]  /*1980*/  IADD3 R24, P5, R26, -0x100, RZ ;  /* 0xffffff001a187810 */ /* 0x000fc40007fbe0ff */
[----:B------:R-:W-:Y:S02]  /*1990*/  IADD3 R26, P6, R26, -0x80, RZ ;  /* 0xffffff801a1a7810 */ /* 0x000fe40007fde0ff */
[C---:B------:R-:W-:Y:S02]  /*19a0*/  IADD3.X R15, R27.reuse, -0x1, RZ, P0, !PT ;  /* 0xffffffff1b0f7810 */ /* 0x040fe400007fe4ff */
[C---:B------:R-:W-:Y:S02]  /*19b0*/  IADD3.X R17, R27.reuse, -0x1, RZ, P1, !PT ;  /* 0xffffffff1b117810 */ /* 0x040fe40000ffe4ff */
[C---:B------:R-:W-:Y:S02]  /*19c0*/  IADD3.X R19, R27.reuse, -0x1, RZ, P2, !PT ;  /* 0xffffffff1b137810 */ /* 0x040fe400017fe4ff */
[C---:B------:R-:W-:Y:S02]  /*19d0*/  IADD3.X R21, R27.reuse, -0x1, RZ, P3, !PT ;  /* 0xffffffff1b157810 */ /* 0x040fe40001ffe4ff */
[----:B------:R-:W-:-:S02]  /*19e0*/  IADD3.X R23, R27, -0x1, RZ, P4, !PT ;  /* 0xffffffff1b177810 */ /* 0x000fc400027fe4ff */
[C---:B------:R-:W-:Y:S02]  /*19f0*/  IADD3.X R25, R27.reuse, -0x1, RZ, P5, !PT ;  /* 0xffffffff1b197810 */ /* 0x040fe40002ffe4ff */
[----:B------:R-:W-:Y:S02]  /*1a00*/  IADD3.X R27, R27, -0x1, RZ, P6, !PT ;  /* 0xffffffff1b1b7810 */ /* 0x000fe400037fe4ff */
[C---:B------:R-:W-:Y:S02]  /*1a10*/  IADD3 R28, P0, R40.reuse, -0x380, RZ ;  /* 0xfffffc80281c7810 */ /* 0x040fe40007f1e0ff */
[C---:B------:R-:W-:Y:S02]  /*1a20*/  IADD3 R30, P1, R40.reuse, -0x300, RZ ;  /* 0xfffffd00281e7810 */ /* 0x040fe40007f3e0ff */
[C---:B------:R-:W-:Y:S02]  /*1a30*/  IADD3 R32, P2, R40.reuse, -0x280, RZ ;  /* 0xfffffd8028207810 */ /* 0x040fe40007f5e0ff */
[----:B------:R-:W-:-:S02]  /*1a40*/  IADD3 R34, P3, R40, -0x200, RZ ;  /* 0xfffffe0028227810 */ /* 0x000fc40007f7e0ff */
[C---:B------:R-:W-:Y:S02]  /*1a50*/  IADD3 R36, P4, R40.reuse, -0x180, RZ ;  /* 0xfffffe8028247810 */ /* 0x040fe40007f9e0ff */
[C---:B------:R-:W-:Y:S02]  /*1a60*/  IADD3 R38, P5, R40.reuse, -0x100, RZ ;  /* 0xffffff0028267810 */ /* 0x040fe40007fbe0ff */
[----:B------:R-:W-:Y:S02]  /*1a70*/  IADD3 R40, P6, R40, -0x80, RZ ;  /* 0xffffff8028287810 */ /* 0x000fe40007fde0ff */
[C---:B------:R-:W-:Y:S02]  /*1a80*/  IADD3.X R29, R41.reuse, -0x1, RZ, P0, !PT ;  /* 0xffffffff291d7810 */ /* 0x040fe400007fe4ff */
[C---:B------:R-:W-:Y:S02]  /*1a90*/  IADD3.X R31, R41.reuse, -0x1, RZ, P1, !PT ;  /* 0xffffffff291f7810 */ /* 0x040fe40000ffe4ff */
[----:B------:R-:W-:-:S02]  /*1aa0*/  IADD3.X R33, R41, -0x1, RZ, P2, !PT ;  /* 0xffffffff29217810 */ /* 0x000fc400017fe4ff */
[C---:B------:R-:W-:Y:S02]  /*1ab0*/  IADD3.X R35, R41.reuse, -0x1, RZ, P3, !PT ;  /* 0xffffffff29237810 */ /* 0x040fe40001ffe4ff */
[C---:B------:R-:W-:Y:S02]  /*1ac0*/  IADD3.X R37, R41.reuse, -0x1, RZ, P4, !PT ;  /* 0xffffffff29257810 */ /* 0x040fe400027fe4ff */
[C---:B------:R-:W-:Y:S02]  /*1ad0*/  IADD3.X R39, R41.reuse, -0x1, RZ, P5, !PT ;  /* 0xffffffff29277810 */ /* 0x040fe40002ffe4ff */
[----:B------:R-:W-:Y:S02]  /*1ae0*/  IADD3.X R41, R41, -0x1, RZ, P6, !PT ;  /* 0xffffffff29297810 */ /* 0x000fe400037fe4ff */
.L_x_7169:
[----:B------:R-:W-:Y:S01]  /*1af0*/  SHF.R.S32.HI R44, RZ, 0x1f, R53 ;  /* 0x0000001fff2c7819 */ /* 0x000fe20000011435 */
[----:B------:R-:W-:Y:S01]  /*1b00*/  IMAD.WIDE.U32 R42, R53, c[0x0][0x1a0], R8 ;  /* 0x00006800352a7a25 */ /* 0x000fe200078e0008 */
[----:B------:R-:W-:Y:S02]  /*1b10*/  IADD3 R105, -R107, c[0x0][0x168], RZ ;  /* 0x00005a006b697a10 */ /* 0x000fe40007ffe1ff */
[----:B------:R-:W-:Y:S01]  /*1b20*/  PRMT R136, RZ, 0x7610, R136 ;  /* 0x00007610ff887816 */ /* 0x000fe20000000088 */
[----:B------:R-:W-:Y:S01]  /*1b30*/  IMAD R0, R44, c[0x0][0x1a0], RZ ;  /* 0x000068002c007a24 */ /* 0x000fe200078e02ff */
[----:B------:R-:W-:-:S02]  /*1b40*/  ISETP.GE.AND P6, PT, R8, R105, PT ;  /* 0x000000690800720c */ /* 0x000fc40003fc6270 */
[----:B------:R-:W-:Y:S01]  /*1b50*/  LEA R48, P0, R42, R118, 0x1 ;  /* 0x000000762a307211 */ /* 0x000fe200078008ff */
[----:B------:R-:W-:Y:S01]  /*1b60*/  IMAD R45, R53, c[0x0][0x1a4], R0 ;  /* 0x00006900352d7a24 */ /* 0x000fe200078e0200 */
[-C--:B------:R-:W-:Y:S02]  /*1b70*/  ISETP.GE.AND P5, PT, R116, R105.reuse, PT ;  /* 0x000000697400720c */ /* 0x080fe40003fa6270 */
[----:B------:R-:W-:Y:S02]  /*1b80*/  ISETP.GE.AND P4, PT, R114, R105, PT ;  /* 0x000000697200720c */ /* 0x000fe40003f86270 */
[----:B------:R-:W-:Y:S02]  /*1b90*/  IADD3 R0, R43, R45, RZ ;  /* 0x0000002d2b007210 */ /* 0x000fe40007ffe0ff */
[----:B------:R-:W-:Y:S02]  /*1ba0*/  ISETP.GE.AND P3, PT, R112, R105, PT ;  /* 0x000000697000720c */ /* 0x000fe40003f66270 */
[----:B------:R-:W-:-:S02]  /*1bb0*/  LEA.HI.X R49, R42, R115, R0, 0x1, P0 ;  /* 0x000000732a317211 */ /* 0x000fc400000f0c00 */
[-C--:B------:R-:W-:Y:S02]  /*1bc0*/  ISETP.GE.AND P2, PT, R110, R105.reuse, PT ;  /* 0x000000696e00720c */ /* 0x080fe40003f46270 */
[-C--:B------:R-:W-:Y:S01]  /*1bd0*/  ISETP.GE.AND P1, PT, R108, R105.reuse, PT ;  /* 0x000000696c00720c */ /* 0x080fe20003f26270 */
[----:B--2---:R0:W2:Y:S01]  /*1be0*/  @!P6 LDG.E.U16 R136, [R48.64] ;  /* 0x000000043088e981 */ /* 0x0040a2000c1e1500 */
[-C--:B------:R-:W-:Y:S02]  /*1bf0*/  ISETP.GE.AND P0, PT, R106, R105.reuse, PT ;  /* 0x000000696a00720c */ /* 0x080fe40003f06270 */
[----:B------:R-:W-:Y:S02]  /*1c00*/  ISETP.GE.AND P6, PT, R104, R105, PT ;  /* 0x000000696800720c */ /* 0x000fe40003fc6270 */
[----:B------:R-:W-:Y:S02]  /*1c10*/  PRMT R45, RZ, 0x7610, R45 ;  /* 0x00007610ff2d7816 */ /* 0x000fe4000000002d */
[----:B------:R-:W-:-:S02]  /*1c20*/  PRMT R138, RZ, 0x7610, R138 ;  /* 0x00007610ff8a7816 */ /* 0x000fc4000000008a */
[----:B------:R-:W-:Y:S02]  /*1c30*/  PRMT R135, RZ, 0x7610, R135 ;  /* 0x00007610ff877816 */ /* 0x000fe40000000087 */
[----:B------:R-:W-:Y:S01]  /*1c40*/  PRMT R140, RZ, 0x7610, R140 ;  /* 0x00007610ff8c7816 */ /* 0x000fe2000000008c */
[----:B---3--:R0:W3:Y:S01]  /*1c50*/  @!P5 LDG.E.U16 R45, [R48.64+0x40] ;  /* 0x00004004302dd981 */ /* 0x0080e2000c1e1500 */
        /* <DEDUP_REMOVED lines=16> */
[----:B------:R-:W-:Y:S01]  /*1d60*/  IMAD R0, R44, c[0x0][0x1c0], RZ ;  /* 0x000070002c007a24 */ /* 0x000fe200078e02ff */
[----:B0-----:R-:W-:Y:S01]  /*1d70*/  LEA R48, P0, R42, c[0x0][0x220], 0x2 ;  /* 0x000088002a307a11 */ /* 0x001fe200078010ff */
[----:B------:R-:W-:Y:S02]  /*1d80*/  IMAD.IADD R43, R43, 0x1, R141 ;  /* 0x000000012b2b7824 */ /* 0x000fe400078e028d */
[----:B------:R-:W-:-:S04]  /*1d90*/  IMAD.WIDE.U32 R46, R53, c[0x0][0x1c0], R8 ;  /* 0x00007000352e7a25 */ /* 0x000fc800078e0008 */
[----:B------:R-:W-:Y:S01]  /*1da0*/  IMAD R141, R53, c[0x0][0x1c4], R0 ;  /* 0x00007100358d7a24 */ /* 0x000fe200078e0200 */
[----:B------:R-:W-:Y:S02]  /*1db0*/  LEA.HI.X R49, R42, c[0x0][0x224], R43, 0x2, P0 ;  /* 0x000089002a317a11 */ /* 0x000fe400000f142b */
[----:B------:R-:W-:Y:S01]  /*1dc0*/  LEA R42, P0, R46, R113, 0x1 ;  /* 0x000000712e2a7211 */ /* 0x000fe200078008ff */
[----:B------:R-:W-:Y:S01]  /*1dd0*/  IMAD.IADD R0, R47, 0x1, R141 ;  /* 0x000000012f007824 */ /* 0x000fe200078e028d */
[----:B------:R-:W-:-:S04]  /*1de0*/  ISETP.GE.AND P1, PT, R116, R105, PT ;  /* 0x000000697400720c */ /* 0x000fc80003f26270 */
[----:B------:R-:W-:Y:S02]  /*1df0*/  LEA.HI.X R43, R46, R111, R0, 0x1, P0 ;  /* 0x0000006f2e2b7211 */ /* 0x000fe400000f0c00 */
[-C--:B------:R-:W-:Y:S01]  /*1e00*/  ISETP.GE.AND P0, PT, R8, R105.reuse, PT ;  /* 0x000000690800720c */ /* 0x080fe20003f06270 */
[----:B------:R0:W4:Y:S01]  /*1e10*/  LDG.E R0, [R48.64] ;  /* 0x0000000430007981 */ /* 0x000122000c1e1900 */
[-C--:B------:R-:W-:Y:S02]  /*1e20*/  ISETP.GE.AND P2, PT, R114, R105.reuse, PT ;  /* 0x000000697200720c */ /* 0x080fe40003f46270 */
[----:B------:R-:W-:Y:S02]  /*1e30*/  PRMT R46, RZ, 0x7610, R46 ;  /* 0x00007610ff2e7816 */ /* 0x000fe4000000002e */
[----:B0-----:R-:W-:Y:S02]  /*1e40*/  PRMT R48, RZ, 0x7610, R48 ;  /* 0x00007610ff307816 */ /* 0x001fe40000000030 */
[----:B------:R-:W-:-:S02]  /*1e50*/  ISETP.GE.AND P3, PT, R106, R105, PT ;  /* 0x000000696a00720c */ /* 0x000fc40003f66270 */
[----:B------:R-:W-:Y:S02]  /*1e60*/  ISETP.GE.AND P4, PT, R104, R105, PT ;  /* 0x000000696800720c */ /* 0x000fe40003f86270 */
        /* <DEDUP_REMOVED lines=8> */
[----:B------:R-:W-:Y:S01]  /*1ef0*/  STS.U16 [R98+0xc0], R135 ;  /* 0x0000c08762007388 */ /* 0x000fe20000000400 */
[----:B0-----:R-:W-:-:S03]  /*1f00*/  PRMT R45, RZ, 0x7610, R45 ;  /* 0x00007610ff2d7816 */ /* 0x001fc6000000002d */
[----:B------:R-:W-:Y:S04]  /*1f10*/  STS.U16 [R97+0x100], R140 ;  /* 0x0001008c61007388 */ /* 0x000fe80000000400 */
[----:B------:R0:W-:Y:S04]  /*1f20*/  STS.U16 [R96+0x140], R137 ;  /* 0x0001408960007388 */ /* 0x0001e80000000400 */
[----:B------:R-:W-:Y:S04]  /*1f30*/  STS.U16 [R95+0x180], R142 ;  /* 0x0001808e5f007388 */ /* 0x000fe80000000400 */
[----:B-1----:R1:W-:Y:S01]  /*1f40*/  STS.U16 [R94+0x1c0], R139 ;  /* 0x0001c08b5e007388 */ /* 0x0023e20000000400 */
[----:B------:R-:W-:-:S06]  /*1f50*/  NOP ;  /* 0x0000000000007918 */ /* 0x000fcc0000000000 */
[----:B------:R2:W3:Y:S04]  /*1f60*/  @!P0 LDG.E.U16 R46, [R42.64] ;  /* 0x000000042a2e8981 */ /* 0x0004e8000c1e1500 */
[----:B------:R2:W4:Y:S04]  /*1f70*/  @!P1 LDG.E.U16 R45, [R42.64+0x40] ;  /* 0x000040042a2d9981 */ /* 0x000528000c1e1500 */
[----:B------:R2:W4:Y:S01]  /*1f80*/  @!P2 LDG.E.U16 R48, [R42.64+0x80] ;  /* 0x000080042a30a981 */ /* 0x000522000c1e1500 */
[-C--:B------:R-:W-:Y:S02]  /*1f90*/  ISETP.GE.AND P0, PT, R112, R105.reuse, PT ;  /* 0x000000697000720c */ /* 0x080fe40003f06270 */
[-C--:B------:R-:W-:Y:S01]  /*1fa0*/  ISETP.GE.AND P1, PT, R110, R105.reuse, PT ;  /* 0x000000696e00720c */ /* 0x080fe20003f26270 */
[----:B------:R2:W4:Y:S01]  /*1fb0*/  @!P3 LDG.E.U16 R146, [R42.64+0x180] ;  /* 0x000180042a92b981 */ /* 0x000522000c1e1500 */
[----:B------:R-:W-:-:S03]  /*1fc0*/  ISETP.GE.AND P2, PT, R108, R105, PT ;  /* 0x000000696c00720c */ /* 0x000fc60003f46270 */
[----:B------:R2:W4:Y:S01]  /*1fd0*/  @!P4 LDG.E.U16 R143, [R42.64+0x1c0] ;  /* 0x0001c0042a8fc981 */ /* 0x000522000c1e1500 */
[C---:B0-----:R-:W-:Y:S02]  /*1fe0*/  IADD3 R96, R117.reuse, 0x20, RZ ;  /* 0x0000002075607810 */ /* 0x041fe40007ffe0ff */
[C---:B-1----:R-:W-:Y:S01]  /*1ff0*/  IADD3 R94, R117.reuse, 0x40, RZ ;  /* 0x00000040755e7810 */ /* 0x042fe20007ffe0ff */
[----:B------:R-:W-:Y:S04]  /*2000*/  LDS.U16 R140, [R93+0xe] ;  /* 0x00000e005d8c7984 */ /* 0x000fe80000000400 */
[----:B------:R2:W4:Y:S04]  /*2010*/  @!P0 LDG.E.U16 R47, [R42.64+0xc0] ;  /* 0x0000c0042a2f8981 */ /* 0x000528000c1e1500 */
[----:B------:R2:W4:Y:S04]  /*2020*/  @!P1 LDG.E.U16 R144, [R42.64+0x100] ;  /* 0x000100042a909981 */ /* 0x000528000c1e1500 */
[----:B------:R2:W4:Y:S01]  /*2030*/  @!P2 LDG.E.U16 R49, [R42.64+0x140] ;  /* 0x000140042a31a981 */ /* 0x000522000c1e1500 */
[----:B------:R-:W-:-:S02]  /*2040*/  LEA.HI.SX32 R101, R117, R117, 0x1b ;  /* 0x0000007575657211 */ /* 0x000fc400078fdaff */
[-C--:B------:R-:W-:Y:S01]  /*2050*/  LEA.HI.SX32 R96, R96, R117.reuse, 0x1b ;  /* 0x0000007560607211 */ /* 0x080fe200078fdaff */
[----:B------:R-:W0:Y:S01]  /*2060*/  LDS.U16 R142, [R93] ;  /* 0x000000005d8e7984 */ /* 0x000e220000000400 */
[----:B------:R-:W-:Y:S02]  /*2070*/  LEA.HI.SX32 R94, R94, R117, 0x1b ;  /* 0x000000755e5e7211 */ /* 0x000fe400078fdaff */
[----:B------:R-:W-:Y:S01]  /*2080*/  SHF.L.U32 R101, R101, 0x1, RZ ;  /* 0x0000000165657819 */ /* 0x000fe200000006ff */
[----:B------:R-:W-:Y:S01]  /*2090*/  IMAD.SHL.U32 R100, R96, 0x2, RZ ;  /* 0x0000000260647824 */ /* 0x000fe200078e00ff */
[----:B------:R-:W1:Y:S01]  /*20a0*/  LDS.U16 R141, [R93+0x2] ;  /* 0x000002005d8d7984 */ /* 0x000e620000000400 */
[----:B------:R-:W-:-:S03]  /*20b0*/  IMAD.SHL.U32 R99, R94, 0x2, RZ ;  /* 0x000000025e637824 */ /* 0x000fc600078e00ff */
[----:B------:R-:W0:Y:S04]  /*20c0*/  LDS.U16 R139, [R93+0x4] ;  /* 0x000004005d8b7984 */ /* 0x000e280000000400 */
[----:B------:R-:W0:Y:S04]  /*20d0*/  LDS.U16 R138, [R93+0x6] ;  /* 0x000006005d8a7984 */ /* 0x000e280000000400 */
[----:B------:R-:W0:Y:S04]  /*20e0*/  LDS.U16 R137, [R93+0x8] ;  /* 0x000008005d897984 */ /* 0x000e280000000400 */
[----:B------:R-:W0:Y:S04]  /*20f0*/  LDS.U16 R136, [R93+0xa] ;  /* 0x00000a005d887984 */ /* 0x000e280000000400 */
[----:B------:R-:W0:Y:S01]  /*2100*/  LDS.U16 R135, [R93+0xc] ;  /* 0x00000c005d877984 */ /* 0x000e220000000400 */
[----:B------:R-:W-:-:S02]  /*2110*/  ISETP.NE.AND P1, PT, R126, RZ, PT ;  /* 0x000000ff7e00720c */ /* 0x000fc40003f25270 */
[C---:B------:R-:W-:Y:S02]  /*2120*/  IADD3 R94, R117.reuse, 0xc0, RZ ;  /* 0x000000c0755e7810 */ /* 0x040fe40007ffe0ff */
[C---:B------:R-:W-:Y:S02]  /*2130*/  IADD3 R148, R117.reuse, 0x60, RZ ;  /* 0x0000006075947810 */ /* 0x040fe40007ffe0ff */
[C---:B--2---:R-:W-:Y:S02]  /*2140*/  IADD3 R42, R117.reuse, 0xe0, RZ ;  /* 0x000000e0752a7810 */ /* 0x044fe40007ffe0ff */
[C---:B------:R-:W-:Y:S02]  /*2150*/  IADD3 R98, R117.reuse, 0x80, RZ ;  /* 0x0000008075627810 */ /* 0x040fe40007ffe0ff */
[----:B------:R-:W-:Y:S02]  /*2160*/  IADD3 R96, R117, 0xa0, RZ ;  /* 0x000000a075607810 */ /* 0x000fe40007ffe0ff */
[----:B------:R-:W-:-:S02]  /*2170*/  LEA.HI.SX32 R94, R94, R117, 0x1b ;  /* 0x000000755e5e7211 */ /* 0x000fc400078fdaff */
[-C--:B------:R-:W-:Y:S02]  /*2180*/  LEA.HI.SX32 R148, R148, R117.reuse, 0x1b ;  /* 0x0000007594947211 */ /* 0x080fe400078fdaff */
[-C--:B------:R-:W-:Y:S02]  /*2190*/  LEA.HI.SX32 R42, R42, R117.reuse, 0x1b ;  /* 0x000000752a2a7211 */ /* 0x080fe400078fdaff */
[-C--:B------:R-:W-:Y:S02]  /*21a0*/  LEA.HI.SX32 R97, R98, R117.reuse, 0x1b ;  /* 0x0000007562617211 */ /* 0x080fe400078fdaff */
[----:B------:R-:W-:Y:S01]  /*21b0*/  LEA.HI.SX32 R96, R96, R117, 0x1b ;  /* 0x0000007560607211 */ /* 0x000fe200078fdaff */
[----:B------:R-:W-:Y:S01]  /*21c0*/  IMAD.SHL.U32 R95, R94, 0x2, RZ ;  /* 0x000000025e5f7824 */ /* 0x000fe200078e00ff */
[----:B------:R-:W-:Y:S01]  /*21d0*/  SHF.L.U32 R97, R97, 0x1, RZ ;  /* 0x0000000161617819 */ /* 0x000fe200000006ff */
[----:B------:R-:W-:Y:S02]  /*21e0*/  IMAD.SHL.U32 R98, R148, 0x2, RZ ;  /* 0x0000000294627824 */ /* 0x000fe400078e00ff */
[----:B------:R-:W-:Y:S01]  /*21f0*/  IMAD.SHL.U32 R94, R42, 0x2, RZ ;  /* 0x000000022a5e7824 */ /* 0x000fe200078e00ff */
[----:B------:R-:W-:Y:S01]  /*2200*/  LEA R42, R52, R53, 0x8 ;  /* 0x00000035342a7211 */ /* 0x000fe200078e40ff */
[----:B------:R-:W-:Y:S01]  /*2210*/  IMAD.SHL.U32 R96, R96, 0x2, RZ ;  /* 0x0000000260607824 */ /* 0x000fe200078e00ff */
[----:B------:R-:W-:-:S02]  /*2220*/  @P1 IADD3 R42, R126, 0x200, RZ ;  /* 0x000002007e2a1810 */ /* 0x000fc40007ffe0ff */
[----:B------:R-:W-:-:S04]  /*2230*/  ISETP.NE.AND P0, PT, R173, RZ, PT ;  /* 0x000000ffad00720c */ /* 0x000fc80003f05270 */
[----:B------:R-:W-:Y:S01]  /*2240*/  ISETP.LT.OR P2, PT, R172, 0x2, P0 ;  /* 0x00000002ac00780c */ /* 0x000fe20000741670 */
[----:B------:R-:W-:Y:S01]  /*2250*/  IMAD.MOV.U32 R151, RZ, RZ, RZ ;  /* 0x000000ffff977224 */ /* 0x000fe200078e00ff */
[----:B------:R-:W-:Y:S02]  /*2260*/  PRMT R149, RZ, 0x5410, R171 ;  /* 0x00005410ff957816 */ /* 0x000fe400000000ab */
[----:B------:R-:W-:Y:S02]  /*2270*/  PRMT R150, RZ, 0x5410, R92 ;  /* 0x00005410ff967816 */ /* 0x000fe4000000005c */
[----:B------:R-:W-:Y:S01]  /*2280*/  PRMT R147, RZ, 0x5410, R91 ;  /* 0x00005410ff937816 */ /* 0x000fe2000000005b */
[----:B------:R-:W-:Y:S01]  /*2290*/  FMUL.FTZ R165, R76, R149 ;  /* 0x000000954ca57220 */ /* 0x000fe20000410000 */
[----:B0-----:R-:W-:Y:S01]  /*22a0*/  PRMT R142, RZ, 0x5410, R142 ;  /* 0x00005410ff8e7816 */ /* 0x001fe2000000008e */
        /* <DEDUP_REMOVED lines=11> */
[----:B------:R-:W-:-:S03]  /*2360*/  PRMT R137, RZ, 0x5410, R137 ;  /* 0x00005410ff897816 */ /* 0x000fc60000000089 */
[----:B------:R-:W-:Y:S01]  /*2370*/  FMUL.FTZ R155, R138, R163 ;  /* 0x000000a38a9b7220 */ /* 0x000fe20000410000 */
[----:B------:R-:W-:Y:S02]  /*2380*/  PRMT R136, RZ, 0x5410, R136 ;  /* 0x00005410ff887816 */ /* 0x000fe40000000088 */
[----:B------:R-:W-:Y:S02]  /*2390*/  PRMT R135, RZ, 0x5410, R135 ;  /* 0x00005410ff877816 */ /* 0x000fe40000000087 */
[----:B------:R-:W-:Y:S01]  /*23a0*/  PRMT R140, RZ, 0x5410, R140 ;  /* 0x00005410ff8c7816 */ /* 0x000fe2000000008c */
[----:B------:R-:W-:Y:S01]  /*23b0*/  BSSY B0, `(.L_x_7149) ;  /* 0x0000059000007945 */ /* 0x000fe20003800000 */
[----:B---3--:R-:W-:Y:S04]  /*23c0*/  STS.U16 [R101+0x210], R46 ;  /* 0x0002102e65007388 */ /* 0x008fe80000000400 */
[----:B----4-:R-:W-:Y:S04]  /*23d0*/  STS.U16 [R100+0x250], R45 ;  /* 0x0002502d64007388 */ /* 0x010fe80000000400 */
[----:B------:R0:W-:Y:S02]  /*23e0*/  STS.U16 [R99+0x290], R48 ;  /* 0x0002903063007388 */ /* 0x0001e40000000400 */
[----:B0-----:R-:W-:-:S04]  /*23f0*/  FMUL.FTZ R48, R0, 1.4426950216293334961 ;  /* 0x3fb8aa3b00307820 */ /* 0x001fc80000410000 */
[----:B------:R-:W-:Y:S02]  /*2400*/  FMUL.FTZ R168, R76, R48 ;  /* 0x000000304ca87220 */ /* 0x000fe40000410000 */
[----:B------:R-:W-:-:S04]  /*2410*/  IMAD.SHL.U32 R45, R117, 0x8, RZ ;  /* 0x00000008752d7824 */ /* 0x000fc800078e00ff */
[----:B------:R-:W0:Y:S01]  /*2420*/  MUFU.EX2 R168, R168 ;  /* 0x000000a800a87308 */ /* 0x000e220000000800 */
[----:B------:R-:W-:Y:S01]  /*2430*/  LEA.HI.SX32 R45, R45, R45, 0x1b ;  /* 0x0000002d2d2d7211 */ /* 0x000fe200078fdaff */
[----:B------:R1:W-:Y:S03]  /*2440*/  STS.U16 [R98+0x2d0], R47 ;  /* 0x0002d02f62007388 */ /* 0x0003e60000000400 */
[----:B------:R-:W-:Y:S01]  /*2450*/  SHF.L.U32 R93, R45, 0x1, RZ ;  /* 0x000000012d5d7819 */ /* 0x000fe200000006ff */
[----:B------:R-:W-:Y:S04]  /*2460*/  STS.U16 [R97+0x310], R144 ;  /* 0x0003109061007388 */ /* 0x000fe80000000400 */
[----:B------:R-:W-:Y:S01]  /*2470*/  STS.U16 [R96+0x350], R49 ;  /* 0x0003503160007388 */ /* 0x000fe20000000400 */
[----:B-1----:R-:W-:-:S03]  /*2480*/  IMAD.SHL.U32 R47, R42, 0x4, RZ ;  /* 0x000000042a2f7824 */ /* 0x002fc600078e00ff */
[----:B------:R1:W-:Y:S04]  /*2490*/  STS.U16 [R95+0x390], R146 ;  /* 0x000390925f007388 */ /* 0x0003e80000000400 */
[----:B------:R2:W-:Y:S01]  /*24a0*/  STS.U16 [R94+0x3d0], R143 ;  /* 0x0003d08f5e007388 */ /* 0x0005e20000000400 */
[----:B------:R-:W-:-:S06]  /*24b0*/  NOP ;  /* 0x0000000000007918 */ /* 0x000fcc0000000000 */
[----:B------:R-:W-:Y:S04]  /*24c0*/  LDS.U16 R176, [R93+0x210] ;  /* 0x000210005db07984 */ /* 0x000fe80000000400 */
[----:B------:R-:W-:Y:S04]  /*24d0*/  LDS.U16 R178, [R93+0x212] ;  /* 0x000212005db27984 */ /* 0x000fe80000000400 */
[----:B------:R-:W-:Y:S04]  /*24e0*/  LDS.U16 R179, [R93+0x214] ;  /* 0x000214005db37984 */ /* 0x000fe80000000400 */
[----:B------:R-:W-:Y:S04]  /*24f0*/  LDS.U16 R180, [R93+0x216] ;  /* 0x000216005db47984 */ /* 0x000fe80000000400 */
[----:B------:R-:W-:Y:S04]  /*2500*/  LDS.U16 R181, [R93+0x218] ;  /* 0x000218005db57984 */ /* 0x000fe80000000400 */
[----:B------:R-:W-:Y:S04]  /*2510*/  LDS.U16 R182, [R93+0x21a] ;  /* 0x00021a005db67984 */ /* 0x000fe80000000400 */
[----:B------:R-:W3:Y:S04]  /*2520*/  LDS.U16 R177, [R93+0x21c] ;  /* 0x00021c005db17984 */ /* 0x000ee80000000400 */
[----:B------:R-:W4:Y:S04]  /*2530*/  LDS.U16 R183, [R93+0x21e] ;  /* 0x00021e005db77984 */ /* 0x000f280000000400 */
        /* <DEDUP_REMOVED lines=9> */
[----:B------:R-:W-:Y:S01]  /*25d0*/  @!P2 IMAD.WIDE R42, R43, 0x8, R6 ;  /* 0x000000082b2aa825 */ /* 0x000fe200078e0206 */
[----:B------:R-:W-:Y:S03]  /*25e0*/  BAR.SYNC.DEFER_BLOCKING 0x0 ;  /* 0x0000000000007b1d */ /* 0x000fe60000010000 */
[----:B------:R-:W-:-:S03]  /*25f0*/  FMUL.FTZ R164, R73, R48 ;  /* 0x0000003049a47220 */ /* 0x000fc60000410000 */
[----:B------:R-:W0:Y:S01]  /*2600*/  MUFU.EX2 R158, R158 ;  /* 0x0000009e009e7308 */ /* 0x000e220000000800 */
[----:B------:R-:W-:-:S07]  /*2610*/  FMUL.FTZ R162, R70, R48 ;  /* 0x0000003046a27220 */ /* 0x000fce0000410000 */
[----:B------:R-:W0:Y:S08]  /*2620*/  MUFU.EX2 R160, R160 ;  /* 0x000000a000a07308 */ /* 0x000e300000000800 */
[----:B------:R-:W1:Y:S01]  /*2630*/  MUFU.EX2 R164, R164 ;  /* 0x000000a400a47308 */ /* 0x000e620000000800 */
[----:B------:R0:W5:Y:S07]  /*2640*/  @!P2 LDG.E R151, [R42.64+0x4] ;  /* 0x000004042a97a981 */ /* 0x00016e000c1e1900 */
[----:B------:R-:W1:Y:S01]  /*2650*/  MUFU.EX2 R162, R162 ;  /* 0x000000a200a27308 */ /* 0x000e620000000800 */
[----:B0-----:R-:W-:-:S04]  /*2660*/  FMUL.FTZ R43, R168, R45 ;  /* 0x0000002da82b7220 */ /* 0x001fc80000410000 */
[----:B------:R-:W-:Y:S02]  /*2670*/  FMUL.FTZ R43, R152, R43 ;  /* 0x0000002b982b7220 */ /* 0x000fe40000410000 */
[----:B------:R-:W-:Y:S02]  /*2680*/  FFMA.FTZ R42, R45, R157, R170 ;  /* 0x0000009d2d2a7223 */ /* 0x000fe400000100aa */
[----:B------:R-:W-:Y:S02]  /*2690*/  FMUL.FTZ R43, R158, R43 ;  /* 0x0000002b9e2b7220 */ /* 0x000fe40000410000 */
[----:B------:R-:W-:Y:S02]  /*26a0*/  FMUL.FTZ R46, R72, R145 ;  /* 0x00000091482e7220 */ /* 0x000fe40000410000 */
[----:B------:R-:W-:Y:S02]  /*26b0*/  FMUL.FTZ R43, R160, R43 ;  /* 0x0000002ba02b7220 */ /* 0x000fe40000410000 */
[----:B------:R-:W-:Y:S01]  /*26c0*/  FFMA.FTZ R42, R152, R42, R153 ;  /* 0x0000002a982a7223 */ /* 0x000fe20000010099 */
[----:B-1----:R-:W-:Y:S01]  /*26d0*/  PRMT R146, RZ, 0x5410, R88 ;  /* 0x00005410ff927816 */ /* 0x002fe20000000058 */
[----:B------:R-:W-:-:S02]  /*26e0*/  FMUL.FTZ R43, R164, R43 ;  /* 0x0000002ba42b7220 */ /* 0x000fc40000410000 */
[----:B------:R-:W-:Y:S02]  /*26f0*/  FMUL.FTZ R169, R137, R46 ;  /* 0x0000002e89a97220 */ /* 0x000fe40000410000 */
[----:B------:R-:W-:Y:S01]  /*2700*/  FFMA.FTZ R42, R158, R42, R155 ;  /* 0x0000002a9e2a7223 */ /* 0x000fe2000001009b */
[----:B--2---:R-:W-:Y:S01]  /*2710*/  PRMT R143, RZ, 0x5410, R87 ;  /* 0x00005410ff8f7816 */ /* 0x004fe20000000057 */
[----:B------:R-:W-:Y:S01]  /*2720*/  FMUL.FTZ R47, R73, R146 ;  /* 0x00000092492f7220 */ /* 0x000fe20000410000 */
[----:B------:R-:W-:Y:S01]  /*2730*/  ISETP.NE.AND P2, PT, R126, 0x1f, PT ;  /* 0x0000001f7e00780c */ /* 0x000fe20003f45270 */
[----:B------:R-:W-:Y:S02]  /*2740*/  FMUL.FTZ R193, R162, R43 ;  /* 0x0000002ba2c17220 */ /* 0x000fe40000410000 */
[----:B------:R-:W-:Y:S01]  /*2750*/  FFMA.FTZ R43, R160, R42, R169 ;  /* 0x0000002aa02b7223 */ /* 0x000fe200000100a9 */
[----:B---3--:R-:W-:Y:S01]  /*2760*/  PRMT R42, RZ, 0x5410, R177 ;  /* 0x00005410ff2a7816 */ /* 0x008fe200000000b1 */
[----:B------:R-:W-:-:S02]  /*2770*/  FMUL.FTZ R166, R71, R48 ;  /* 0x0000003047a67220 */ /* 0x000fc40000410000 */
[----:B------:R-:W-:Y:S02]  /*2780*/  FMUL.FTZ R48, R70, R143 ;  /* 0x0000008f46307220 */ /* 0x000fe40000410000 */
[----:B------:R-:W-:Y:S02]  /*2790*/  FMUL.FTZ R159, R136, R47 ;  /* 0x0000002f889f7220 */ /* 0x000fe40000410000 */
[----:B------:R-:W-:Y:S02]  /*27a0*/  FMUL.FTZ R177, R79, R42 ;  /* 0x0000002a4fb17220 */ /* 0x000fe40000410000 */
[----:B------:R-:W-:Y:S02]  /*27b0*/  FMUL.FTZ R161, R135, R48 ;  /* 0x0000003087a17220 */ /* 0x000fe40000410000 */
[----:B------:R-:W-:Y:S01]  /*27c0*/  FFMA.FTZ R42, R164, R43, R159 ;  /* 0x0000002ba42a7223 */ /* 0x000fe2000001009f */
[----:B------:R-:W-:-:S03]  /*27d0*/  PRMT R43, RZ, 0x5410, R182 ;  /* 0x00005410ff2b7816 */ /* 0x000fc600000000b6 */
[----:B------:R-:W-:Y:S01]  /*27e0*/  FFMA.FTZ R182, R162, R42, R161 ;  /* 0x0000002aa2b67223 */ /* 0x000fe200000100a1 */
[----:B------:R-:W-:Y:S02]  /*27f0*/  PRMT R42, RZ, 0x5410, R181 ;  /* 0x00005410ff2a7816 */ /* 0x000fe400000000b5 */
[----:B------:R0:W1:Y:S01]  /*2800*/  @P2 LDS R181, [R126.X4+0x169c] ;  /* 0x00169c007eb52984 */ /* 0x0000620000004800 */
[----:B------:R-:W2:Y:S01]  /*2810*/  MUFU.EX2 R166, R166 ;  /* 0x000000a600a67308 */ /* 0x000ea20000000800 */
[----:B----4-:R-:W-:Y:S02]  /*2820*/  PRMT R183, RZ, 0x5410, R183 ;  /* 0x00005410ffb77816 */ /* 0x010fe400000000b7 */
[----:B------:R-:W-:-:S03]  /*2830*/  PRMT R144, RZ, 0x5410, R86 ;  /* 0x00005410ff907816 */ /* 0x000fc60000000056 */
[----:B------:R-:W-:Y:S02]  /*2840*/  FMUL.FTZ R184, R78, R183 ;  /* 0x000000b74eb87220 */ /* 0x000fe40000410000 */
[----:B------:R-:W-:Y:S02]  /*2850*/  FMUL.FTZ R191, R80, R43 ;  /* 0x0000002b50bf7220 */ /* 0x000fe40000410000 */
[----:B------:R-:W-:Y:S02]  /*2860*/  FMUL.FTZ R49, R71, R144 ;  /* 0x0000009047317220 */ /* 0x000fe40000410000 */
[----:B------:R-:W-:Y:S02]  /*2870*/  FMUL.FTZ R183, R81, R42 ;  /* 0x0000002a51b77220 */ /* 0x000fe40000410000 */
[----:B--2---:R-:W-:Y:S02]  /*2880*/  FFMA.FTZ R43, R166, R184, R177 ;  /* 0x000000b8a62b7223 */ /* 0x004fe400000100b1 */
[----:B------:R-:W-:-:S02]  /*2890*/  FMUL.FTZ R167, R140, R49 ;  /* 0x000000318ca77220 */ /* 0x000fc40000410000 */
[----:B------:R-:W-:Y:S01]  /*28a0*/  FFMA.FTZ R186, R162, R43, R191 ;  /* 0x0000002ba2ba7223 */ /* 0x000fe200000100bf */
[----:B------:R-:W-:Y:S05]  /*28b0*/  @P2 BRA `(.L_x_7150) ;  /* 0x0000008000002947 */ /* 0x000fea0003800000 */
[----:B0-----:R-:W-:Y:S01]  /*28c0*/  ISETP.NE.AND P3, PT, R172, c[0x0][0x174], PT ;  /* 0x00005d00ac007a0c */ /* 0x001fe20003f65270 */
[----:B-1----:R-:W-:-:S12]  /*28d0*/  IMAD.MOV.U32 R181, RZ, RZ, 0x3f800000 ;  /* 0x3f800000ffb57424 */ /* 0x002fd800078e00ff */
[----:B------:R-:W-:-:S04]  /*28e0*/  @P3 IADD3 R43, -R109, c[0x0][0x174], RZ ;  /* 0x00005d006d2b3a10 */ /* 0x000fc80007ffe1ff */
[----:B------:R-:W-:-:S04]  /*28f0*/  @P3 LEA.HI R42, R43, R43, RZ, 0x1 ;  /* 0x0000002b2b2a3211 */ /* 0x000fc800078f08ff */
[----:B------:R-:W-:-:S05]  /*2900*/  @P3 LOP3.LUT R42, R42, 0xfffffe, RZ, 0xc0, !PT ;  /* 0x00fffffe2a2a3812 */ /* 0x000fca00078ec0ff */
[----:B------:R-:W-:-:S04]  /*2910*/  @P3 IMAD.IADD R42, R43, 0x1, -R42 ;  /* 0x000000012b2a3824 */ /* 0x000fc800078e0a2a */
[----:B------:R-:W-:-:S05]  /*2920*/  @P3 IMAD R42, R42, 0x100, R53 ;  /* 0x000001002a2a3824 */ /* 0x000fca00078e0235 */
[----:B------:R0:W1:Y:S02]  /*2930*/  @P3 LDS R181, [R42.X4+0xe98] ;  /* 0x000e98002ab53984 */ /* 0x0000640000004800 */
.L_x_7150:
[----:B0-----:R-:W-:Y:S05]  /*2940*/  BSYNC B0 ;  /* 0x0000000000007941 */ /* 0x001fea0003800000 */
.L_x_7149:
[----:B-1----:R-:W-:Y:S01]  /*2950*/  FMUL.FTZ R185, R166, R181 ;  /* 0x000000b5a6b97220 */ /* 0x002fe20000410000 */
        /* <DEDUP_REMOVED lines=8> */
[----:B------:R-:W-:Y:S01]  /*29e0*/  ISETP.GE.AND P3, PT, R117, 0x1, PT ;  /* 0x000000017500780c */ /* 0x000fe20003f66270 */
[----:B------:R-:W-:Y:S01]  /*29f0*/  FMUL.FTZ R187, R83, R42 ;  /* 0x0000002a53bb7220 */ /* 0x000fe20000410000 */
[----:B------:R-:W-:Y:S01]  /*2a00*/  ISETP.NE.AND P4, PT, R173, 0x1f, PT ;  /* 0x0000001fad00780c */ /* 0x000fe20003f85270 */
[----:B------:R-:W-:Y:S01]  /*2a10*/  FFMA.FTZ R186, R160, R186, R189 ;  /* 0x000000baa0ba7223 */ /* 0x000fe200000100bd */
[----:B------:R-:W-:Y:S01]  /*2a20*/  ISETP.GE.OR P0, PT, R172, c[0x0][0x174], P0 ;  /* 0x00005d00ac007a0c */ /* 0x000fe20000706670 */
[----:B------:R-:W-:Y:S01]  /*2a30*/  FMUL.FTZ R179, R160, R179 ;  /* 0x000000b3a0b37220 */ /* 0x000fe20000410000 */
[----:B------:R-:W-:Y:S01]  /*2a40*/  ISETP.NE.AND P5, PT, R126, RZ, PT ;  /* 0x000000ff7e00720c */ /* 0x000fe20003fa5270 */
[----:B------:R-:W-:Y:S01]  /*2a50*/  FMUL.FTZ R185, R84, R43 ;  /* 0x0000002b54b97220 */ /* 0x000fe20000410000 */
[----:B------:R-:W-:Y:S01]  /*2a60*/  IADD3 R196, -R107, c[0x0][0x168], -R126 ;  /* 0x00005a006bc47a10 */ /* 0x000fe20007ffe97e */
[C---:B------:R-:W-:Y:S01]  /*2a70*/  FFMA.FTZ R186, R158.reuse, R186, R187 ;  /* 0x000000ba9eba7223 */ /* 0x040fe200000100bb */
[----:B------:R-:W-:Y:S01]  /*2a80*/  BSSY B0, `(.L_x_7151) ;  /* 0x00000c0000007945 */ /* 0x000fe20003800000 */
[----:B------:R-:W-:-:S02]  /*2a90*/  FMUL.FTZ R179, R158, R179 ;  /* 0x000000b39eb37220 */ /* 0x000fc40000410000 */
[----:B------:R-:W-:Y:S02]  /*2aa0*/  FFMA.FTZ R182, R166, R182, R167 ;  /* 0x000000b6a6b67223 */ /* 0x000fe400000100a7 */
[----:B------:R-:W-:Y:S02]  /*2ab0*/  FMUL.FTZ R176, R85, R176 ;  /* 0x000000b055b07220 */ /* 0x000fe40000410000 */
[----:B------:R-:W-:Y:S01]  /*2ac0*/  FFMA.FTZ R186, R152, R186, R185 ;  /* 0x000000ba98ba7223 */ /* 0x000fe200000100b9 */
[----:B------:R-:W0:Y:S01]  /*2ad0*/  SHFL.UP PT, R43, R182, 0x1, RZ ;  /* 0x04200000b62b7989 */ /* 0x000e2200000e00ff */
[----:B------:R-:W-:Y:S02]  /*2ae0*/  FMUL.FTZ R193, R166, R193 ;  /* 0x000000c1a6c17220 */ /* 0x000fe40000410000 */
[----:B------:R-:W-:Y:S02]  /*2af0*/  FMUL.FTZ R178, R152, R179 ;  /* 0x000000b398b27220 */ /* 0x000fe40000410000 */
[C---:B------:R-:W-:Y:S01]  /*2b00*/  FFMA.FTZ R186, R45.reuse, R186, R176 ;  /* 0x000000ba2dba7223 */ /* 0x040fe200000100b0 */
[----:B------:R-:W1:Y:S01]  /*2b10*/  SHFL.UP PT, R42, R193, 0x1, RZ ;  /* 0x04200000c12a7989 */ /* 0x000e6200000e00ff */
[----:B------:R-:W-:-:S03]  /*2b20*/  FMUL.FTZ R195, R45, R178 ;  /* 0x000000b22dc37220 */ /* 0x000fc60000410000 */
[----:B------:R-:W2:Y:S04]  /*2b30*/  SHFL.DOWN PT, R179, R186, 0x1, 0x1f ;  /* 0x08201f00bab37f89 */ /* 0x000ea800000e0000 */
[----:B------:R-:W3:Y:S01]  /*2b40*/  SHFL.DOWN PT, R178, R195, 0x1, 0x1f ;  /* 0x08201f00c3b27f89 */ /* 0x000ee200000e0000 */
[----:B0-----:R-:W-:-:S05]  /*2b50*/  @P3 FFMA.FTZ R182, R193, R43, R182 ;  /* 0x0000002bc1b63223 */ /* 0x001fca00000100b6 */
[----:B------:R-:W0:Y:S01]  /*2b60*/  SHFL.UP PT, R43, R182, 0x2, RZ ;  /* 0x04400000b62b7989 */ /* 0x000e2200000e00ff */
[----:B-1----:R-:W-:Y:S01]  /*2b70*/  @P3 FMUL.FTZ R193, R193, R42 ;  /* 0x0000002ac1c13220 */ /* 0x002fe20000410000 */
[----:B------:R-:W-:Y:S01]  /*2b80*/  ISETP.GE.AND P3, PT, R117, 0x2, PT ;  /* 0x000000027500780c */ /* 0x000fe20003f66270 */
[----:B--2---:R-:W-:-:S03]  /*2b90*/  @P4 FFMA.FTZ R186, R195, R179, R186 ;  /* 0x000000b3c3ba4223 */ /* 0x004fc600000100ba */
[----:B------:R-:W1:Y:S01]  /*2ba0*/  SHFL.UP PT, R42, R193, 0x2, RZ ;  /* 0x04400000c12a7989 */ /* 0x000e6200000e00ff */
[----:B---3--:R-:W-:-:S03]  /*2bb0*/  @P4 FMUL.FTZ R195, R195, R178 ;  /* 0x000000b2c3c34220 */ /* 0x008fc60000410000 */
[----:B------:R-:W2:Y:S01]  /*2bc0*/  SHFL.DOWN PT, R179, R186, 0x2, 0x1f ;  /* 0x08401f00bab37f89 */ /* 0x000ea200000e0000 */
[----:B------:R-:W-:-:S03]  /*2bd0*/  ISETP.GE.U32.AND P4, PT, R173, 0x1e, PT ;  /* 0x0000001ead00780c */ /* 0x000fc60003f86070 */
[----:B------:R-:W3:Y:S01]  /*2be0*/  SHFL.DOWN PT, R178, R195, 0x2, 0x1f ;  /* 0x08401f00c3b27f89 */ /* 0x000ee200000e0000 */
[----:B0-----:R-:W-:-:S05]  /*2bf0*/  @P3 FFMA.FTZ R182, R193, R43, R182 ;  /* 0x0000002bc1b63223 */ /* 0x001fca00000100b6 */
[----:B------:R-:W0:Y:S01]  /*2c00*/  SHFL.UP PT, R43, R182, 0x4, RZ ;  /* 0x04800000b62b7989 */ /* 0x000e2200000e00ff */
[----:B-1----:R-:W-:Y:S01]  /*2c10*/  @P3 FMUL.FTZ R193, R193, R42 ;  /* 0x0000002ac1c13220 */ /* 0x002fe20000410000 */
[----:B------:R-:W-:Y:S02]  /*2c20*/  ISETP.GE.AND P3, PT, R117, 0x4, PT ;  /* 0x000000047500780c */ /* 0x000fe40003f66270 */
[C---:B--2---:R-:W-:Y:S02]  /*2c30*/  @!P4 FFMA.FTZ R186, R195.reuse, R179, R186 ;  /* 0x000000b3c3bac223 */ /* 0x044fe400000100ba */
[----:B------:R-:W1:Y:S01]  /*2c40*/  SHFL.UP PT, R42, R193, 0x4, RZ ;  /* 0x04800000c12a7989 */ /* 0x000e6200000e00ff */
[----:B---3--:R-:W-:Y:S01]  /*2c50*/  @!P4 FMUL.FTZ R195, R195, R178 ;  /* 0x000000b2c3c3c220 */ /* 0x008fe20000410000 */
[----:B------:R-:W-:Y:S02]  /*2c60*/  ISETP.GE.U32.AND P4, PT, R173, 0x1c, PT ;  /* 0x0000001cad00780c */ /* 0x000fe40003f86070 */
[----:B------:R-:W2:Y:S04]  /*2c70*/  SHFL.DOWN PT, R178, R186, 0x4, 0x1f ;  /* 0x08801f00bab27f89 */ /* 0x000ea800000e0000 */
[----:B------:R-:W3:Y:S01]  /*2c80*/  SHFL.DOWN PT, R180, R195, 0x4, 0x1f ;  /* 0x08801f00c3b47f89 */ /* 0x000ee200000e0000 */
[----:B0-----:R-:W-:Y:S01]  /*2c90*/  @P3 FFMA.FTZ R182, R193, R43, R182 ;  /* 0x0000002bc1b63223 */ /* 0x001fe200000100b6 */
[----:B------:R-:W-:-:S04]  /*2ca0*/  HFMA2.MMA R43, -RZ, RZ, 0, 0 ;  /* 0x00000000ff2b7435 */ /* 0x000fc800000001ff */
[----:B------:R-:W0:Y:S01]  /*2cb0*/  SHFL.UP PT, R179, R182, 0x8, RZ ;  /* 0x05000000b6b37989 */ /* 0x000e2200000e00ff */
[----:B-1----:R-:W-:Y:S01]  /*2cc0*/  @P3 FMUL.FTZ R193, R193, R42 ;  /* 0x0000002ac1c13220 */ /* 0x002fe20000410000 */
[----:B------:R-:W-:Y:S01]  /*2cd0*/  ISETP.GE.AND P3, PT, R117, 0x8, PT ;  /* 0x000000087500780c */ /* 0x000fe20003f66270 */
[----:B------:R-:W-:Y:S02]  /*2ce0*/  IMAD.MOV.U32 R42, RZ, RZ, 0x3f800000 ;  /* 0x3f800000ff2a7424 */ /* 0x000fe400078e00ff */
[C---:B--2---:R-:W-:Y:S02]  /*2cf0*/  @!P4 FFMA.FTZ R186, R195.reuse, R178, R186 ;  /* 0x000000b2c3bac223 */ /* 0x044fe400000100ba */
[----:B------:R-:W1:Y:S01]  /*2d00*/  SHFL.UP PT, R178, R193, 0x8, RZ ;  /* 0x05000000c1b27989 */ /* 0x000e6200000e00ff */
[----:B---3--:R-:W-:Y:S01]  /*2d10*/  @!P4 FMUL.FTZ R195, R195, R180 ;  /* 0x000000b4c3c3c220 */ /* 0x008fe20000410000 */
[----:B------:R-:W-:Y:S02]  /*2d20*/  ISETP.GE.U32.AND P4, PT, R173, 0x18, PT ;  /* 0x00000018ad00780c */ /* 0x000fe40003f86070 */
[----:B------:R-:W2:Y:S04]  /*2d30*/  SHFL.DOWN PT, R188, R186, 0x8, 0x1f ;  /* 0x09001f00babc7f89 */ /* 0x000ea800000e0000 */
[----:B------:R-:W3:Y:S04]  /*2d40*/  SHFL.DOWN PT, R180, R195, 0x8, 0x1f ;  /* 0x09001f00c3b47f89 */ /* 0x000ee800000e0000 */
[----:B------:R-:W-:Y:S01]  /*2d50*/  @!P0 LDS.64 R42, [R53.X8+0x1718] ;  /* 0x00171800352a8984 */ /* 0x000fe20000008a00 */
        /* <DEDUP_REMOVED lines=10> */
[----:B0-----:R-:W-:-:S06]  /*2e00*/  @P0 FFMA.FTZ R182, R193, R179, R182 ;  /* 0x000000b3c1b60223 */ /* 0x001fcc00000100b6 */
[----:B------:R-:W-:Y:S01]  /*2e10*/  SHFL.UP PT, R182, R182, 0x1, RZ ;  /* 0x04200000b6b67989 */ /* 0x000fe200000e00ff */
[----:B-1----:R-:W-:Y:S01]  /*2e20*/  @P0 FMUL.FTZ R193, R193, R178 ;  /* 0x000000b2c1c10220 */ /* 0x002fe20000410000 */
[----:B------:R-:W-:Y:S02]  /*2e30*/  ISETP.GE.AND P0, PT, R196, 0x1, PT ;  /* 0x00000001c400780c */ /* 0x000fe40003f06270 */
[----:B-----5:R-:W-:Y:S01]  /*2e40*/  SHFL.IDX PT, R178, R151, RZ, 0x1f ;  /* 0x00001fff97b27589 */ /* 0x020fe200000e0000 */
[----:B--2---:R-:W-:-:S03]  /*2e50*/  @!P3 FFMA.FTZ R186, R195, R188, R186 ;  /* 0x000000bcc3bab223 */ /* 0x004fc600000100ba */
[----:B------:R-:W0:Y:S01]  /*2e60*/  SHFL.UP PT, R193, R193, 0x1, RZ ;  /* 0x04200000c1c17989 */ /* 0x000e2200000e00ff */
[----:B---3--:R-:W-:-:S03]  /*2e70*/  @!P3 FMUL.FTZ R195, R195, R180 ;  /* 0x000000b4c3c3b220 */ /* 0x008fc60000410000 */
[----:B------:R-:W-:Y:S04]  /*2e80*/  SHFL.IDX PT, R180, R43, RZ, 0x1f ;  /* 0x00001fff2bb47589 */ /* 0x000fe800000e0000 */
[----:B------:R-:W-:Y:S04]  /*2e90*/  SHFL.DOWN PT, R190, R186, 0x1, 0x1f ;  /* 0x08201f00babe7f89 */ /* 0x000fe800000e0000 */
[----:B------:R-:W1:Y:S04]  /*2ea0*/  SHFL.DOWN PT, R179, R195, 0x1, 0x1f ;  /* 0x08201f00c3b37f89 */ /* 0x000e6800000e0000 */
[----:B------:R-:W-:Y:S01]  /*2eb0*/  SHFL.IDX PT, R188, R186, RZ, 0x1f ;  /* 0x00001fffbabc7589 */ /* 0x000fe200000e0000 */
[----:B0-----:R-:W-:Y:S01]  /*2ec0*/  @P1 FFMA.FTZ R178, R193, R178, R182 ;  /* 0x000000b2c1b21223 */ /* 0x001fe200000100b6 */
[----:B------:R-:W-:-:S03]  /*2ed0*/  LEA.HI.SX32 R182, R126, R126, 0x1b ;  /* 0x0000007e7eb67211 */ /* 0x000fc600078fdaff */
[----:B------:R-:W-:Y:S02]  /*2ee0*/  FFMA.FTZ R178, R168, R178, R157 ;  /* 0x000000b2a8b27223 */ /* 0x000fe4000001009d */
[----:B------:R0:W2:Y:S02]  /*2ef0*/  SHFL.IDX PT, R168, R195, RZ, 0x1f ;  /* 0x00001fffc3a87589 */ /* 0x0000a400000e0000 */
[----:B------:R-:W-:Y:S02]  /*2f00*/  FFMA.FTZ R165, R142, -R165, R178 ;  /* 0x800000a58ea57223 */ /* 0x000fe400000100b2 */
[----:B-1----:R-:W-:Y:S02]  /*2f10*/  @P2 FFMA.FTZ R180, R179, R180, R190 ;  /* 0x000000b4b3b42223 */ /* 0x002fe400000100be */
        /* <DEDUP_REMOVED lines=12> */
[----:B------:R-:W-:Y:S01]  /*2fe0*/  IADD3 R189, R126, 0xe0, RZ ;  /* 0x000000e07ebd7810 */ /* 0x000fe20007ffe0ff */
[----:B------:R-:W-:Y:S01]  /*2ff0*/  FFMA.FTZ R161, R158, R159, R187 ;  /* 0x0000009f9ea17223 */ /* 0x000fe200000100bb */
[----:B------:R-:W-:Y:S01]  /*3000*/  IADD3 R187, R126, 0xc0, RZ ;  /* 0x000000c07ebb7810 */ /* 0x000fe20007ffe0ff */
[----:B0-----:R-:W-:Y:S02]  /*3010*/  FFMA.FTZ R195, R166, R194, R167 ;  /* 0x000000c2a6c37223 */ /* 0x001fe400000100a7 */
[----:B------:R-:W-:-:S02]  /*3020*/  FFMA.FTZ R152, R152, R161, R185 ;  /* 0x000000a198987223 */ /* 0x000fc400000100b9 */
[C---:B--2---:R-:W-:Y:S02]  /*3030*/  FFMA.FTZ R43, R168.reuse, R43, R188 ;  /* 0x0000002ba82b7223 */ /* 0x044fe400000100bc */
[----:B------:R-:W-:Y:S02]  /*3040*/  FFMA.FTZ R167, R45, R152, R176 ;  /* 0x000000982da77223 */ /* 0x000fe400000100b0 */
[----:B------:R-:W-:Y:S02]  /*3050*/  FMUL.FTZ R42, R168, R42 ;  /* 0x0000002aa82a7220 */ /* 0x000fe40000410000 */
[----:B------:R-:W-:Y:S02]  /*3060*/  FMUL.FTZ R166, R76, R167 ;  /* 0x000000a74ca67220 */ /* 0x000fe40000410000 */
[----:B------:R-:W-:Y:S01]  /*3070*/  FFMA.FTZ R156, R141, -R156, R179 ;  /* 0x8000009c8d9c7223 */ /* 0x000fe200000100b3 */
[----:B------:R0:W-:Y:S01]  /*3080*/  @!P5 STS.64 [R53.X8+0x1718], R42 ;  /* 0x0017182a3500d388 */ /* 0x0001e20000008a00 */
[----:B------:R-:W-:-:S02]  /*3090*/  FMUL.FTZ R45, R77, R152 ;  /* 0x000000984d2d7220 */ /* 0x000fc40000410000 */
[----:B------:R-:W-:Y:S02]  /*30a0*/  FFMA.FTZ R154, R139, -R154, R192 ;  /* 0x8000009a8b9a7223 */ /* 0x000fe400000100c0 */
[----:B------:R-:W-:Y:S02]  /*30b0*/  IMAD.SHL.U32 R158, R126, 0x8, RZ ;  /* 0x000000087e9e7824 */ /* 0x000fe400078e00ff */
[----:B------:R-:W-:Y:S02]  /*30c0*/  FFMA.FTZ R163, R138, -R163, R181 ;  /* 0x800000a38aa37223 */ /* 0x000fe400000100b5 */
[----:B------:R-:W-:Y:S01]  /*30d0*/  FMUL.FTZ R169, R75, R159 ;  /* 0x0000009f4ba97220 */ /* 0x000fe20000410000 */
[----:B------:R-:W-:Y:S01]  /*30e0*/  LEA.HI.SX32 R197, R158, R158, 0x1b ;  /* 0x0000009e9ec57211 */ /* 0x000fe200078fdaff */
[----:B------:R-:W-:Y:S02]  /*30f0*/  FMUL.FTZ R185, R71, R151 ;  /* 0x0000009747b97220 */ /* 0x000fe40000410000 */
[----:B0-----:R-:W-:-:S02]  /*3100*/  FFMA.FTZ R43, R165, R166, RZ ;  /* 0x000000a6a52b7223 */ /* 0x001fc400000100ff */
[----:B------:R-:W-:Y:S02]  /*3110*/  FMUL.FTZ R42, R74, R161 ;  /* 0x000000a14a2a7220 */ /* 0x000fe40000410000 */
[----:B------:R-:W-:Y:S02]  /*3120*/  FFMA.FTZ R43, R156, R45, R43 ;  /* 0x0000002d9c2b7223 */ /* 0x000fe4000001002b */
[----:B------:R-:W-:Y:S02]  /*3130*/  FMUL.FTZ R162, R72, R157 ;  /* 0x0000009d48a27220 */ /* 0x000fe40000410000 */
[----:B------:R-:W-:Y:S02]  /*3140*/  FFMA.FTZ R160, R154, R42, R43 ;  /* 0x0000002a9aa07223 */ /* 0x000fe4000001002b */
[----:B------:R-:W-:Y:S02]  /*3150*/  FFMA.FTZ R158, R137, -R46, R180 ;  /* 0x8000002e899e7223 */ /* 0x000fe400000100b4 */
[----:B------:R-:W-:-:S02]  /*3160*/  FFMA.FTZ R43, R163, R169, R160 ;  /* 0x000000a9a32b7223 */ /* 0x000fc400000100a0 */
[----:B------:R-:W-:Y:S02]  /*3170*/  FMUL.FTZ R168, R144, R185 ;  /* 0x000000b990a87220 */ /* 0x000fe40000410000 */
[----:B------:R-:W-:Y:S02]  /*3180*/  FMUL.FTZ R177, R73, R155 ;  /* 0x0000009b49b17220 */ /* 0x000fe40000410000 */
[-C--:B------:R-:W-:Y:S01]  /*3190*/  FFMA.FTZ R43, R158, R162.reuse, R43 ;  /* 0x000000a29e2b7223 */ /* 0x080fe2000001002b */
[----:B------:R0:W-:Y:S01]  /*31a0*/  STS [R197.X4+0x43c], R168 ;  /* 0x00043ca8c5007388 */ /* 0x0001e20000004800 */
[----:B------:R-:W-:Y:S01]  /*31b0*/  FFMA.FTZ R160, R136, -R47, R183 ;  /* 0x8000002f88a07223 */ /* 0x000fe200000100b7 */
[----:B------:R-:W-:Y:S01]  /*31c0*/  IADD3 R47, R126, 0x20, RZ ;  /* 0x000000207e2f7810 */ /* 0x000fe20007ffe0ff */
[----:B------:R-:W-:Y:S02]  /*31d0*/  FMUL.FTZ R170, R70, R153 ;  /* 0x0000009946aa7220 */ /* 0x000fe40000410000 */
[----:B------:R-:W-:Y:S01]  /*31e0*/  FMUL.FTZ R46, R145, R162 ;  /* 0x000000a2912e7220 */ /* 0x000fe20000410000 */
[----:B------:R-:W-:Y:S01]  /*31f0*/  LEA.HI.SX32 R184, R47, R126, 0x1b ;  /* 0x0000007e2fb87211 */ /* 0x000fe200078fdaff */
[----:B------:R-:W-:-:S02]  /*3200*/  FMUL.FTZ R164, R143, R170 ;  /* 0x000000aa8fa47220 */ /* 0x000fc40000410000 */
[----:B------:R-:W-:Y:S01]  /*3210*/  FMUL.FTZ R169, R148, R169 ;  /* 0x000000a994a97220 */ /* 0x000fe20000410000 */
[----:B------:R-:W-:Y:S01]  /*3220*/  STS [R197.X4+0x430], R46 ;  /* 0x0004302ec5007388 */ /* 0x000fe20000004800 */
[-C--:B0-----:R-:W-:Y:S02]  /*3230*/  FMUL.FTZ R168, R146, R177.reuse ;  /* 0x000000b192a87220 */ /* 0x081fe40000410000 */
[----:B------:R-:W-:Y:S01]  /*3240*/  FFMA.FTZ R177, R160, R177, R43 ;  /* 0x000000b1a0b17223 */ /* 0x000fe2000001002b */
[----:B------:R0:W-:Y:S01]  /*3250*/  STS [R197.X4+0x438], R164 ;  /* 0x000438a4c5007388 */ /* 0x0001e20000004800 */
[----:B------:R-:W-:Y:S02]  /*3260*/  FMUL.FTZ R43, R147, R42 ;  /* 0x0000002a932b7220 */ /* 0x000fe40000410000 */
[----:B------:R-:W-:Y:S01]  /*3270*/  FMUL.FTZ R45, R150, R45 ;  /* 0x0000002d962d7220 */ /* 0x000fe20000410000 */
[----:B------:R-:W-:Y:S01]  /*3280*/  STS [R197.X4+0x434], R168 ;  /* 0x000434a8c5007388 */ /* 0x000fe20000004800 */
[----:B------:R-:W-:-:S02]  /*3290*/  FMUL.FTZ R42, R149, R166 ;  /* 0x000000a6952a7220 */ /* 0x000fc40000410000 */
[----:B------:R-:W-:Y:S01]  /*32a0*/  FFMA.FTZ R162, R140, -R49, R195 ;  /* 0x800000318ca27223 */ /* 0x000fe200000100c3 */
[----:B------:R1:W-:Y:S01]  /*32b0*/  STS [R197.X4+0x42c], R169 ;  /* 0x00042ca9c5007388 */ /* 0x0003e20000004800 */
[----:B------:R-:W-:Y:S01]  /*32c0*/  IADD3 R49, R126, 0x40, RZ ;  /* 0x000000407e317810 */ /* 0x000fe20007ffe0ff */
[----:B0-----:R-:W-:Y:S02]  /*32d0*/  FFMA.FTZ R164, R135, -R48, R194 ;  /* 0x8000003087a47223 */ /* 0x001fe400000100c2 */
[----:B------:R0:W-:Y:S01]  /*32e0*/  STS [R197.X4+0x428], R43 ;  /* 0x0004282bc5007388 */ /* 0x0001e20000004800 */
[----:B------:R-:W-:Y:S01]  /*32f0*/  FMUL.FTZ R185, R162, R185 ;  /* 0x000000b9a2b97220 */ /* 0x000fe20000410000 */
[----:B------:R-:W-:Y:S01]  /*3300*/  LEA.HI.SX32 R186, R49, R126, 0x1b ;  /* 0x0000007e31ba7211 */ /* 0x000fe200078fdaff */
[----:B------:R-:W-:Y:S01]  /*3310*/  FFMA.FTZ R166, R164, R170, R177 ;  /* 0x000000aaa4a67223 */ /* 0x000fe200000100b1 */
[----:B------:R-:W-:Y:S01]  /*3320*/  STS [R197.X4+0x424], R45 ;  /* 0x0004242dc5007388 */ /* 0x000fe20000004800 */
[C---:B------:R-:W-:Y:S01]  /*3330*/  IADD3 R177, R126.reuse, 0x80, RZ ;  /* 0x000000807eb17810 */ /* 0x040fe20007ffe0ff */
[----:B------:R-:W-:Y:S01]  /*3340*/  FMUL.FTZ R178, R85, R178 ;  /* 0x000000b255b27220 */ /* 0x000fe20000410000 */
[----:B-1----:R-:W-:Y:S01]  /*3350*/  IADD3 R169, R126, 0x60, RZ ;  /* 0x000000607ea97810 */ /* 0x002fe20007ffe0ff */
[----:B------:R1:W-:Y:S01]  /*3360*/  STS [R197.X4+0x420], R42 ;  /* 0x0004202ac5007388 */ /* 0x0003e20000004800 */
[----:B------:R-:W-:Y:S01]  /*3370*/  FADD.FTZ R166, R166, R185 ;  /* 0x000000b9a6a67221 */ /* 0x000fe20000010000 */
[----:B------:R-:W-:Y:S01]  /*3380*/  IADD3 R185, R126, 0xa0, RZ ;  /* 0x000000a07eb97810 */ /* 0x000fe20007ffe0ff */
[----:B0-----:R-:W-:Y:S01]  /*3390*/  FMUL.FTZ R43, R83, R192 ;  /* 0x000000c0532b7220 */ /* 0x001fe20000410000 */
[----:B------:R-:W-:Y:S01]  /*33a0*/  BAR.SYNC.DEFER_BLOCKING 0x0 ;  /* 0x0000000000007b1d */ /* 0x000fe20000010000 */
[-C--:B------:R-:W-:Y:S01]  /*33b0*/  LEA.HI.SX32 R188, R169, R126.reuse, 0x1b ;  /* 0x0000007ea9bc7211 */ /* 0x080fe200078fdaff */
[----:B------:R-:W-:Y:S01]  /*33c0*/  FMUL.FTZ R181, R82, R181 ;  /* 0x000000b552b57220 */ /* 0x000fe20000410000 */
[----:B------:R-:W-:Y:S01]  /*33d0*/  LEA.HI.SX32 R190, R177, R126, 0x1b ;  /* 0x0000007eb1be7211 */ /* 0x000fe200078fdaff */
[----:B------:R-:W-:Y:S01]  /*33e0*/  FMUL.FTZ R180, R81, R180 ;  /* 0x000000b451b47220 */ /* 0x000fe20000410000 */
[-C--:B------:R-:W-:Y:S01]  /*33f0*/  LEA.HI.SX32 R176, R185, R126.reuse, 0x1b ;  /* 0x0000007eb9b07211 */ /* 0x080fe200078fdaff */
[----:B-1----:R-:W-:Y:S01]  /*3400*/  FMUL.FTZ R42, R84, R179 ;  /* 0x000000b3542a7220 */ /* 0x002fe20000410000 */
[-C--:B------:R-:W-:Y:S01]  /*3410*/  LEA.HI.SX32 R170, R187, R126.reuse, 0x1b ;  /* 0x0000007ebbaa7211 */ /* 0x080fe200078fdaff */
        /* <DEDUP_REMOVED lines=12> */
[----:B------:R1:W-:Y:S04]  /*34e0*/  STS [R197.X4+0x840], R178 ;  /* 0x000840b2c5007388 */ /* 0x0003e80000004800 */
[----:B------:R0:W-:Y:S04]  /*34f0*/  STS [R197.X4+0x844], R42 ;  /* 0x0008442ac5007388 */ /* 0x0001e80000004800 */
[----:B------:R0:W-:Y:S01]  /*3500*/  STS [R197.X4+0x848], R43 ;  /* 0x0008482bc5007388 */ /* 0x0001e20000004800 */
[----:B-1----:R-:W-:-:S03]  /*3510*/  SHF.L.U64.HI R178, R51, 0x2, R50 ;  /* 0x0000000233b27819 */ /* 0x002fc60000010232 */
[----:B------:R1:W-:Y:S04]  /*3520*/  STS [R197.X4+0x84c], R181 ;  /* 0x00084cb5c5007388 */ /* 0x0003e80000004800 */
[----:B------:R1:W-:Y:S04]  /*3530*/  STS [R197.X4+0x850], R180 ;  /* 0x000850b4c5007388 */ /* 0x0003e80000004800 */
[----:B------:R1:W-:Y:S04]  /*3540*/  STS [R197.X4+0x854], R183 ;  /* 0x000854b7c5007388 */ /* 0x0003e80000004800 */
[----:B------:R1:W-:Y:S04]  /*3550*/  STS [R197.X4+0x858], R45 ;  /* 0x0008582dc5007388 */ /* 0x0003e80000004800 */
[----:B------:R1:W-:Y:S04]  /*3560*/  STS [R197.X4+0x85c], R46 ;  /* 0x00085c2ec5007388 */ /* 0x0003e80000004800 */
[----:B------:R-:W-:Y:S06]  /*3570*/  BAR.SYNC.DEFER_BLOCKING 0x0 ;  /* 0x0000000000007b1d */ /* 0x000fec0000010000 */
[----:B------:R-:W-:Y:S05]  /*3580*/  @!P0 BRA `(.L_x_7152) ;  /* 0x000000f000008947 */ /* 0x000fea0003800000 */
[----:B01234-:R-:W0:Y:S01]  /*3590*/  LDS R181, [R182.X4+0x840] ;  /* 0x00084000b6b57984 */ /* 0x01fe220000004800 */
[----:B------:R-:W-:-:S02]  /*35a0*/  IMAD R46, R44, c[0x0][0x2b0], RZ ;  /* 0x0000ac002c2e7a24 */ /* 0x000fc400078e02ff */
[----:B------:R-:W-:Y:S02]  /*35b0*/  IMAD R44, R44, c[0x0][0x2d0], RZ ;  /* 0x0000b4002c2c7a24 */ /* 0x000fe400078e02ff */
[----:B------:R-:W-:-:S04]  /*35c0*/  IMAD.WIDE.U32 R42, R53, c[0x0][0x2b0], R10 ;  /* 0x0000ac00352a7a25 */ /* 0x000fc800078e000a */
[C---:B------:R-:W-:Y:S01]  /*35d0*/  IMAD R47, R53.reuse, c[0x0][0x2b4], R46 ;  /* 0x0000ad00352f7a24 */ /* 0x040fe200078e022e */
[----:B------:R-:W-:Y:S01]  /*35e0*/  LEA R46, P0, R42, c[0x0][0x318], 0x2 ;  /* 0x0000c6002a2e7a11 */ /* 0x000fe200078010ff */
[C---:B------:R-:W-:Y:S02]  /*35f0*/  IMAD R49, R53.reuse, c[0x0][0x2d4], R44 ;  /* 0x0000b50035317a24 */ /* 0x040fe400078e022c */
[----:B------:R-:W-:-:S04]  /*3600*/  IMAD.WIDE.U32 R44, R53, c[0x0][0x2d0], R12 ;  /* 0x0000b400352c7a25 */ /* 0x000fc800078e000c */
[----:B------:R-:W-:Y:S01]  /*3610*/  IMAD.IADD R47, R43, 0x1, R47 ;  /* 0x000000012b2f7824 */ /* 0x000fe200078e022f */
[----:B------:R-:W-:Y:S02]  /*3620*/  IADD3 R43, R45, R49, RZ ;  /* 0x000000312d2b7210 */ /* 0x000fe40007ffe0ff */
[----:B------:R-:W-:Y:S02]  /*3630*/  LEA R48, P1, R44, c[0x0][0x320], 0x2 ;  /* 0x0000c8002c307a11 */ /* 0x000fe400078210ff */
[----:B------:R-:W-:Y:S02]  /*3640*/  LEA.HI.X R47, R42, c[0x0][0x31c], R47, 0x2, P0 ;  /* 0x0000c7002a2f7a11 */ /* 0x000fe400000f142f */
[----:B------:R-:W-:-:S03]  /*3650*/  LEA.HI.X R49, R44, c[0x0][0x324], R43, 0x2, P1 ;  /* 0x0000c9002c317a11 */ /* 0x000fc600008f142b */
[----:B------:R1:W-:Y:S04]  /*3660*/  RED.E.ADD.F32.FTZ.RN.STRONG.GPU [R46.64], R187 ;  /* 0x000000bb2e00798e */ /* 0x0003e8000c10e784 */
[----:B0-----:R1:W-:Y:S02]  /*3670*/  RED.E.ADD.F32.FTZ.RN.STRONG.GPU [R48.64], R181 ;  /* 0x000000b53000798e */ /* 0x0013e4000c10e784 */
.L_x_7152:
[----:B01234-:R-:W-:Y:S05]  /*3680*/  BSYNC B0 ;  /* 0x0000000000007941 */ /* 0x01ffea0003800000 */
.L_x_7151:
[----:B------:R0:W1:Y:S01]  /*3690*/  LDS R47, [R184.X4+0x8c0] ;  /* 0x0008c000b82f7984 */ /* 0x0000620000004800 */
[----:B------:R-:W-:Y:S01]  /*36a0*/  ISETP.GE.AND P6, PT, R196, 0x21, PT ;  /* 0x00000021c400780c */ /* 0x000fe20003fc6270 */
[----:B------:R-:W-:Y:S01]  /*36b0*/  IMAD.SHL.U32 R183, R51, 0x4, RZ ;  /* 0x0000000433b77824 */ /* 0x000fe200078e00ff */
[----:B------:R-:W-:Y:S01]  /*36c0*/  BSSY B0, `(.L_x_7153) ;  /* 0x0000012000007945 */ /* 0x000fe20003800000 */
[----:B------:R-:W-:Y:S01]  /*36d0*/  IMAD R42, R178, c[0x0][0x2b0], RZ ;  /* 0x0000ac00b22a7a24 */ /* 0x000fe200078e02ff */
[----:B------:R-:W-:Y:S01]  /*36e0*/  ISETP.GE.AND P0, PT, R196, 0x41, PT ;  /* 0x00000041c400780c */ /* 0x000fe20003f06270 */
[----:B------:R-:W-:Y:S01]  /*36f0*/  IMAD R43, R178, c[0x0][0x2d0], RZ ;  /* 0x0000b400b22b7a24 */ /* 0x000fe200078e02ff */
[C---:B------:R-:W-:Y:S01]  /*3700*/  ISETP.GE.AND P1, PT, R196.reuse, 0x61, PT ;  /* 0x00000061c400780c */ /* 0x040fe20003f26270 */
[C---:B------:R-:W-:Y:S01]  /*3710*/  IMAD R49, R183.reuse, c[0x0][0x2b4], R42 ;  /* 0x0000ad00b7317a24 */ /* 0x040fe200078e022a */
[C---:B------:R-:W-:Y:S01]  /*3720*/  ISETP.GE.AND P2, PT, R196.reuse, 0x81, PT ;  /* 0x00000081c400780c */ /* 0x040fe20003f46270 */
[----:B------:R-:W-:Y:S01]  /*3730*/  IMAD R181, R183, c[0x0][0x2d4], R43 ;  /* 0x0000b500b7b57a24 */ /* 0x000fe200078e022b */
[----:B------:R-:W-:-:S02]  /*3740*/  ISETP.GE.AND P3, PT, R196, 0xa1, PT ;  /* 0x000000a1c400780c */ /* 0x000fc40003f66270 */
[C---:B------:R-:W-:Y:S02]  /*3750*/  ISETP.GE.AND P4, PT, R196.reuse, 0xc1, PT ;  /* 0x000000c1c400780c */ /* 0x040fe40003f86270 */
[----:B------:R-:W-:Y:S01]  /*3760*/  ISETP.GE.AND P5, PT, R196, 0xe1, PT ;  /* 0x000000e1c400780c */ /* 0x000fe20003fa6270 */
[----:B------:R-:W-:Y:S07]  /*3770*/  @!P6 BRA `(.L_x_7154) ;  /* 0x000000600000e947 */ /* 0x000fee0003800000 */
[----:B0-----:R-:W-:-:S04]  /*3780*/  IMAD.WIDE.U32 R44, R183, c[0x0][0x2b0], R14 ;  /* 0x0000ac00b72c7a25 */ /* 0x001fc800078e000e */
[----:B------:R-:W-:-:S04]  /*3790*/  IMAD.WIDE.U32 R42, R183, c[0x0][0x2d0], R28 ;  /* 0x0000b400b72a7a25 */ /* 0x000fc800078e001c */
[----:B------:R-:W-:Y:S02]  /*37a0*/  IMAD.IADD R45, R45, 0x1, R49 ;  /* 0x000000012d2d7824 */ /* 0x000fe400078e0231 */
[----:B------:R-:W-:-:S03]  /*37b0*/  IMAD.IADD R43, R43, 0x1, R181 ;  /* 0x000000012b2b7824 */ /* 0x000fc600078e02b5 */
[----:B------:R0:W-:Y:S04]  /*37c0*/  RED.E.ADD.F32.FTZ.RN.STRONG.GPU [R44.64], R189 ;  /* 0x000000bd2c00798e */ /* 0x0001e8000c10e784 */
[----:B-1----:R0:W-:Y:S02]  /*37d0*/  RED.E.ADD.F32.FTZ.RN.STRONG.GPU [R42.64], R47 ;  /* 0x0000002f2a00798e */ /* 0x0021e4000c10e784 */
.L_x_7154:
[----:B0-----:R-:W-:Y:S05]  /*37e0*/  BSYNC B0 ;  /* 0x0000000000007941 */ /* 0x001fea0003800000 */
.L_x_7153:
[----:B-1----:R0:W1:Y:S01]  /*37f0*/  LDS R47, [R186.X4+0x940] ;  /* 0x00094000ba2f7984 */ /* 0x0020620000004800 */
[----:B------:R-:W-:Y:S01]  /*3800*/  BSSY B0, `(.L_x_7155) ;  /* 0x0000008000007945 */ /* 0x000fe20003800000 */
[----:B------:R-:W-:Y:S05]  /*3810*/  @!P0 BRA `(.L_x_7156) ;  /* 0x0000006000008947 */ /* 0x000fea0003800000 */
[----:B------:R-:W-:-:S04]  /*3820*/  IMAD.WIDE.U32 R44, R183, c[0x0][0x2b0], R16 ;  /* 0x0000ac00b72c7a25 */ /* 0x000fc800078e0010 */
[----:B------:R-:W-:Y:S01]  /*3830*/  IMAD.WIDE.U32 R42, R183, c[0x0][0x2d0], R30 ;  /* 0x0000b400b72a7a25 */ /* 0x000fe200078e001e */
[----:B------:R-:W-:-:S03]  /*3840*/  IADD3 R45, R49, R45, RZ ;  /* 0x0000002d312d7210 */ /* 0x000fc60007ffe0ff */
[----:B------:R-:W-:Y:S02]  /*3850*/  IMAD.IADD R43, R181, 0x1, R43 ;  /* 0x00000001b52b7824 */ /* 0x000fe400078e022b */
[----:B------:R2:W-:Y:S04]  /*3860*/  RED.E.ADD.F32.FTZ.RN.STRONG.GPU [R44.64], R191 ;  /* 0x000000bf2c00798e */ /* 0x0005e8000c10e784 */
[----:B-1----:R2:W-:Y:S02]  /*3870*/  RED.E.ADD.F32.FTZ.RN.STRONG.GPU [R42.64], R47 ;  /* 0x0000002f2a00798e */ /* 0x0025e4000c10e784 */
.L_x_7156:
[----:B------:R-:W-:Y:S05]  /*3880*/  BSYNC B0 ;  /* 0x0000000000007941 */ /* 0x000fea0003800000 */
.L_x_7155:
[----:B-12---:R1:W2:Y:S01]  /*3890*/  LDS R47, [R188.X4+0x9c0] ;  /* 0x0009c000bc2f7984 */ /* 0x0062a20000004800 */
[----:B------:R-:W-:Y:S01]  /*38a0*/  BSSY B0, `(.L_x_7157) ;  /* 0x0000008000007945 */ /* 0x000fe20003800000 */
[----:B------:R-:W-:Y:S05]  /*38b0*/  @!P1 BRA `(.L_x_7158) ;  /* 0x0000006000009947 */ /* 0x000fea0003800000 */
[----:B------:R-:W-:-:S04]  /*38c0*/  IMAD.WIDE.U32 R44, R183, c[0x0][0x2b0], R18 ;  /* 0x0000ac00b72c7a25 */ /* 0x000fc800078e0012 */
[----:B------:R-:W-:-:S04]  /*38d0*/  IMAD.WIDE.U32 R42, R183, c[0x0][0x2d0], R32 ;  /* 0x0000b400b72a7a25 */ /* 0x000fc800078e0020 */
[----:B------:R-:W-:Y:S02]  /*38e0*/  IMAD.IADD R45, R49, 0x1, R45 ;  /* 0x00000001312d7824 */ /* 0x000fe400078e022d */
[----:B------:R-:W-:-:S03]  /*38f0*/  IMAD.IADD R43, R181, 0x1, R43 ;  /* 0x00000001b52b7824 */ /* 0x000fc600078e022b */
[----:B------:R3:W-:Y:S04]  /*3900*/  RED.E.ADD.F32.FTZ.RN.STRONG.GPU [R44.64], R193 ;  /* 0x000000c12c00798e */ /* 0x0007e8000c10e784 */
[----:B--2---:R3:W-:Y:S02]  /*3910*/  RED.E.ADD.F32.FTZ.RN.STRONG.GPU [R42.64], R47 ;  /* 0x0000002f2a00798e */ /* 0x0047e4000c10e784 */
.L_x_7158:
[----:B------:R-:W-:Y:S05]  /*3920*/  BSYNC B0 ;  /* 0x0000000000007941 */ /* 0x000fea0003800000 */
.L_x_7157:
[----:B--23--:R2:W3:Y:S01]  /*3930*/  LDS R47, [R190.X4+0xa40] ;  /* 0x000a4000be2f7984 */ /* 0x00c4e20000004800 */
[----:B------:R-:W-:Y:S01]  /*3940*/  BSSY B0, `(.L_x_7159) ;  /* 0x0000008000007945 */ /* 0x000fe20003800000 */
[----:B------:R-:W-:Y:S05]  /*3950*/  @!P2 BRA `(.L_x_7160) ;  /* 0x000000600000a947 */ /* 0x000fea0003800000 */
[----:B------:R-:W-:-:S04]  /*3960*/  IMAD.WIDE.U32 R44, R183, c[0x0][0x2b0], R20 ;  /* 0x0000ac00b72c7a25 */ /* 0x000fc800078e0014 */
[----:B------:R-:W-:Y:S01]  /*3970*/  IMAD.WIDE.U32 R42, R183, c[0x0][0x2d0], R34 ;  /* 0x0000b400b72a7a25 */ /* 0x000fe200078e0022 */
[----:B------:R-:W-:-:S03]  /*3980*/  IADD3 R45, R49, R45, RZ ;  /* 0x0000002d312d7210 */ /* 0x000fc60007ffe0ff */
[----:B------:R-:W-:Y:S02]  /*3990*/  IMAD.IADD R43, R181, 0x1, R43 ;  /* 0x00000001b52b7824 */ /* 0x000fe400078e022b */
[----:B------:R4:W-:Y:S04]  /*39a0*/  RED.E.ADD.F32.FTZ.RN.STRONG.GPU [R44.64], R185 ;  /* 0x000000b92c00798e */ /* 0x0009e8000c10e784 */
[----:B---3--:R4:W-:Y:S02]  /*39b0*/  RED.E.ADD.F32.FTZ.RN.STRONG.GPU [R42.64], R47 ;  /* 0x0000002f2a00798e */ /* 0x0089e4000c10e784 */
.L_x_7160:
[----:B------:R-:W-:Y:S05]  /*39c0*/  BSYNC B0 ;  /* 0x0000000000007941 */ /* 0x000fea0003800000 */
.L_x_7159:
[----:B---34-:R3:W4:Y:S01]  /*39d0*/  LDS R47, [R176.X4+0xac0] ;  /* 0x000ac000b02f7984 */ /* 0x0187220000004800 */
[----:B------:R-:W-:Y:S01]  /*39e0*/  BSSY B0, `(.L_x_7161) ;  /* 0x0000008000007945 */ /* 0x000fe20003800000 */
[----:B------:R-:W-:Y:S05]  /*39f0*/  @!P3 BRA `(.L_x_7162) ;  /* 0x000000600000b947 */ /* 0x000fea0003800000 */
[----:B------:R-:W-:-:S04]  /*3a00*/  IMAD.WIDE.U32 R44, R183, c[0x0][0x2b0], R22 ;  /* 0x0000ac00b72c7a25 */ /* 0x000fc800078e0016 */
[----:B------:R-:W-:-:S04]  /*3a10*/  IMAD.WIDE.U32 R42, R183, c[0x0][0x2d0], R36 ;  /* 0x0000b400b72a7a25 */ /* 0x000fc800078e0024 */
[----:B------:R-:W-:Y:S02]  /*3a20*/  IMAD.IADD R45, R49, 0x1, R45 ;  /* 0x00000001312d7824 */ /* 0x000fe400078e022d */
[----:B------:R-:W-:-:S03]  /*3a30*/  IMAD.IADD R43, R181, 0x1, R43 ;  /* 0x00000001b52b7824 */ /* 0x000fc600078e022b */
[----:B------:R0:W-:Y:S04]  /*3a40*/  RED.E.ADD.F32.FTZ.RN.STRONG.GPU [R44.64], R179 ;  /* 0x000000b32c00798e */ /* 0x0001e8000c10e784 */
[----:B----4-:R0:W-:Y:S02]  /*3a50*/  RED.E.ADD.F32.FTZ.RN.STRONG.GPU [R42.64], R47 ;  /* 0x0000002f2a00798e */ /* 0x0101e4000c10e784 */
.L_x_7162:
[----:B------:R-:W-:Y:S05]  /*3a60*/  BSYNC B0 ;  /* 0x0000000000007941 */ /* 0x000fea0003800000 */
.L_x_7161:
[----:B0---4-:R0:W4:Y:S01]  /*3a70*/  LDS R47, [R170.X4+0xb40] ;  /* 0x000b4000aa2f7984 */ /* 0x0111220000004800 */
[----:B------:R-:W-:Y:S01]  /*3a80*/  BSSY B0, `(.L_x_7163) ;  /* 0x0000008000007945 */ /* 0x000fe20003800000 */
[----:B------:R-:W-:Y:S05]  /*3a90*/  @!P4 BRA `(.L_x_7164) ;  /* 0x000000600000c947 */ /* 0x000fea0003800000 */
[----:B------:R-:W-:-:S04]  /*3aa0*/  IMAD.WIDE.U32 R44, R183, c[0x0][0x2b0], R24 ;  /* 0x0000ac00b72c7a25 */ /* 0x000fc800078e0018 */
[----:B------:R-:W-:Y:S01]  /*3ab0*/  IMAD.WIDE.U32 R42, R183, c[0x0][0x2d0], R38 ;  /* 0x0000b400b72a7a25 */ /* 0x000fe200078e0026 */
[----:B------:R-:W-:-:S03]  /*3ac0*/  IADD3 R45, R49, R45, RZ ;  /* 0x0000002d312d7210 */ /* 0x000fc60007ffe0ff */
[----:B------:R-:W-:Y:S02]  /*3ad0*/  IMAD.IADD R43, R181, 0x1, R43 ;  /* 0x00000001b52b7824 */ /* 0x000fe400078e022b */
[----:B------:R0:W-:Y:S04]  /*3ae0*/  RED.E.ADD.F32.FTZ.RN.STRONG.GPU [R44.64], R177 ;  /* 0x000000b12c00798e */ /* 0x0001e8000c10e784 */
[----:B----4-:R0:W-:Y:S02]  /*3af0*/  RED.E.ADD.F32.FTZ.RN.STRONG.GPU [R42.64], R47 ;  /* 0x0000002f2a00798e */ /* 0x0101e4000c10e784 */
.L_x_7164:
[----:B------:R-:W-:Y:S05]  /*3b00*/  BSYNC B0 ;  /* 0x0000000000007941 */ /* 0x000fea0003800000 */
.L_x_7163:
[----:B0---4-:R0:W4:Y:S01]  /*3b10*/  LDS R47, [R168.X4+0xbc0] ;  /* 0x000bc000a82f7984 */ /* 0x0111220000004800 */
        /* <DEDUP_REMOVED lines=8> */
.L_x_7166:
[----:B------:R-:W-:Y:S05]  /*3ba0*/  BSYNC B0 ;  /* 0x0000000000007941 */ /* 0x000fea0003800000 */
.L_x_7165:
[----:B0-----:R-:W0:Y:S01]  /*3bb0*/  SHFL.DOWN P0, R45, R166, 0x1, 0x1f ;  /* 0x08201f00a62d7f89 */ /* 0x001e220000000000 */
[-C--:B------:R-:W-:Y:S01]  /*3bc0*/  FMUL.FTZ R43, R0, R153.reuse ;  /* 0x00000099002b7220 */ /* 0x080fe20000410000 */
[----:B------:R-:W-:Y:S01]  /*3bd0*/  ISETP.NE.AND P2, PT, R126, RZ, PT ;  /* 0x000000ff7e00720c */ /* 0x000fe20003f45270 */
[----:B------:R-:W-:Y:S01]  /*3be0*/  FMUL.FTZ R42, R135, R153 ;  /* 0x00000099872a7220 */ /* 0x000fe20000410000 */
[----:B------:R-:W-:Y:S01]  /*3bf0*/  BSSY B0, `(.L_x_7167) ;  /* 0x0000041000007945 */ /* 0x000fe20003800000 */
[----:B------:R-:W-:Y:S02]  /*3c00*/  FMUL.FTZ R43, R164, R43 ;  /* 0x0000002ba42b7220 */ /* 0x000fe40000410000 */
[----:B------:R-:W-:-:S02]  /*3c10*/  FFMA.FTZ R63, R70, R42, R63 ;  /* 0x0000002a463f7223 */ /* 0x000fc4000001003f */
[----:B------:R-:W-:Y:S02]  /*3c20*/  FFMA.FTZ R143, R143, R42, R43 ;  /* 0x0000002a8f8f7223 */ /* 0x000fe4000001002b */
[C---:B------:R-:W-:Y:S02]  /*3c30*/  FMUL.FTZ R43, R0.reuse, R157 ;  /* 0x0000009d002b7220 */ /* 0x040fe40000410000 */
[----:B------:R-:W-:Y:S02]  /*3c40*/  FMUL.FTZ R42, R0, R159 ;  /* 0x0000009f002a7220 */ /* 0x000fe40000410000 */
[----:B------:R-:W-:Y:S02]  /*3c50*/  FMUL.FTZ R158, R158, R43 ;  /* 0x0000002b9e9e7220 */ /* 0x000fe40000410000 */
[----:B------:R-:W-:Y:S02]  /*3c60*/  FMUL.FTZ R43, R138, R159 ;  /* 0x0000009f8a2b7220 */ /* 0x000fe40000410000 */
[----:B------:R-:W-:-:S02]  /*3c70*/  FMUL.FTZ R163, R163, R42 ;  /* 0x0000002aa3a37220 */ /* 0x000fc40000410000 */
[----:B----4-:R-:W-:Y:S02]  /*3c80*/  FMUL.FTZ R47, R140, R151 ;  /* 0x000000978c2f7220 */ /* 0x010fe40000410000 */
[----:B------:R-:W-:Y:S02]  /*3c90*/  FMUL.FTZ R42, R139, R161 ;  /* 0x000000a18b2a7220 */ /* 0x000fe40000410000 */
[----:B0-----:R-:W-:Y:S02]  /*3ca0*/  @P0 FADD R45, R166, R45 ;  /* 0x0000002da62d0221 */ /* 0x001fe40000000000 */
[-C--:B------:R-:W-:Y:S02]  /*3cb0*/  FFMA.FTZ R66, R75, R43.reuse, R66 ;  /* 0x0000002b4b427223 */ /* 0x080fe40000010042 */
[----:B------:R-:W-:Y:S01]  /*3cc0*/  FFMA.FTZ R148, R148, R43, R163 ;  /* 0x0000002b94947223 */ /* 0x000fe200000100a3 */
[----:B------:R-:W0:Y:S01]  /*3cd0*/  SHFL.DOWN P0, R44, R45, 0x2, 0x1f ;  /* 0x08401f002d2c7f89 */ /* 0x000e220000000000 */
[----:B------:R-:W-:-:S02]  /*3ce0*/  FMUL.FTZ R151, R0, R151 ;  /* 0x0000009700977220 */ /* 0x000fc40000410000 */
[C---:B------:R-:W-:Y:S02]  /*3cf0*/  FMUL.FTZ R161, R0.reuse, R161 ;  /* 0x000000a100a17220 */ /* 0x040fe40000410000 */
[-C--:B------:R-:W-:Y:S02]  /*3d00*/  FMUL.FTZ R43, R0, R152.reuse ;  /* 0x00000098002b7220 */ /* 0x080fe40000410000 */
[----:B------:R-:W-:Y:S02]  /*3d10*/  FMUL.FTZ R151, R162, R151 ;  /* 0x00000097a2977220 */ /* 0x000fe40000410000 */
[----:B------:R-:W-:Y:S02]  /*3d20*/  FMUL.FTZ R161, R154, R161 ;  /* 0x000000a19aa17220 */ /* 0x000fe40000410000 */
[----:B------:R-:W-:Y:S02]  /*3d30*/  FMUL.FTZ R141, R141, R152 ;  /* 0x000000988d8d7220 */ /* 0x000fe40000410000 */
[----:B------:R-:W-:-:S02]  /*3d40*/  FMUL.FTZ R142, R142, R167 ;  /* 0x000000a78e8e7220 */ /* 0x000fc40000410000 */
[----:B------:R-:W-:Y:S02]  /*3d50*/  FMUL.FTZ R43, R156, R43 ;  /* 0x0000002b9c2b7220 */ /* 0x000fe40000410000 */
[----:B------:R-:W-:Y:S02]  /*3d60*/  FFMA.FTZ R144, R144, R47, R151 ;  /* 0x0000002f90907223 */ /* 0x000fe40000010097 */
[----:B------:R-:W-:Y:S02]  /*3d70*/  FFMA.FTZ R161, R147, R42, R161 ;  /* 0x0000002a93a17223 */ /* 0x000fe400000100a1 */
[----:B------:R-:W-:Y:S02]  /*3d80*/  FFMA.FTZ R150, R150, R141, R43 ;  /* 0x0000008d96967223 */ /* 0x000fe4000001002b */
[----:B------:R-:W-:Y:S02]  /*3d90*/  FFMA.FTZ R62, R71, R47, R62 ;  /* 0x0000002f473e7223 */ /* 0x000fe4000001003e */
[----:B0-----:R-:W-:-:S02]  /*3da0*/  @P0 FADD R44, R45, R44 ;  /* 0x0000002c2d2c0221 */ /* 0x001fc40000000000 */
[-C--:B------:R-:W-:Y:S02]  /*3db0*/  FMUL.FTZ R45, R136, R155.reuse ;  /* 0x0000009b882d7220 */ /* 0x080fe40000410000 */
[C---:B------:R-:W-:Y:S01]  /*3dc0*/  FMUL.FTZ R155, R0.reuse, R155 ;  /* 0x0000009b009b7220 */ /* 0x040fe20000410000 */
[----:B------:R-:W0:Y:S01]  /*3dd0*/  SHFL.DOWN P0, R49, R44, 0x4, 0x1f ;  /* 0x08801f002c317f89 */ /* 0x000e220000000000 */
[----:B------:R-:W-:Y:S02]  /*3de0*/  FMUL.FTZ R0, R0, R167 ;  /* 0x000000a700007220 */ /* 0x000fe40000410000 */
        /* <DEDUP_REMOVED lines=8> */
[----:B------:R-:W-:-:S02]  /*3e70*/  FFMA.FTZ R67, R74, R42, R67 ;  /* 0x0000002a4a437223 */ /* 0x000fc40000010043 */
[----:B------:R-:W-:Y:S02]  /*3e80*/  FADD.FTZ R57, R148, R57 ;  /* 0x0000003994397221 */ /* 0x000fe40000010000 */
[----:B------:R-:W-:Y:S02]  /*3e90*/  FFMA.FTZ R68, R77, R141, R68 ;  /* 0x0000008d4d447223 */ /* 0x000fe40000010044 */
[----:B0-----:R-:W-:Y:S02]  /*3ea0*/  @P0 FADD R49, R44, R49 ;  /* 0x000000312c310221 */ /* 0x001fe40000000000 */
[----:B------:R-:W-:Y:S02]  /*3eb0*/  FMUL.FTZ R44, R137, R157 ;  /* 0x0000009d892c7220 */ /* 0x000fe40000410000 */
[----:B------:R-:W-:Y:S01]  /*3ec0*/  FFMA.FTZ R69, R76, R142, R69 ;  /* 0x0000008e4c457223 */ /* 0x000fe20000010045 */
[----:B------:R-:W0:Y:S01]  /*3ed0*/  SHFL.DOWN P0, R46, R49, 0x8, 0x1f ;  /* 0x09001f00312e7f89 */ /* 0x000e220000000000 */
[----:B------:R-:W-:-:S02]  /*3ee0*/  FFMA.FTZ R145, R145, R44, R158 ;  /* 0x0000002c91917223 */ /* 0x000fc4000001009e */
[----:B------:R-:W-:Y:S02]  /*3ef0*/  FFMA.FTZ R65, R72, R44, R65 ;  /* 0x0000002c48417223 */ /* 0x000fe40000010041 */
[----:B------:R-:W-:Y:S02]  /*3f00*/  FADD.FTZ R58, R145, R58 ;  /* 0x0000003a913a7221 */ /* 0x000fe40000010000 */
[----:B------:R-:W-:Y:S02]  /*3f10*/  FADD.FTZ R56, R161, R56 ;  /* 0x00000038a1387221 */ /* 0x000fe40000010000 */
[----:B------:R-:W-:Y:S02]  /*3f20*/  FADD.FTZ R55, R150, R55 ;  /* 0x0000003796377221 */ /* 0x000fe40000010000 */
[----:B------:R-:W-:Y:S02]  /*3f30*/  FADD.FTZ R54, R149, R54 ;  /* 0x0000003695367221 */ /* 0x000fe40000010000 */
[----:B0-----:R-:W-:Y:S01]  /*3f40*/  @P0 FADD R46, R49, R46 ;  /* 0x0000002e312e0221 */ /* 0x001fe20000000000 */
[----:B------:R-:W-:-:S04]  /*3f50*/  ISETP.NE.AND P0, PT, R117, RZ, PT ;  /* 0x000000ff7500720c */ /* 0x000fc80003f05270 */
[----:B------:R-:W0:Y:S02]  /*3f60*/  SHFL.DOWN P1, R169, R46, 0x10, 0x1f ;  /* 0x0a001f002ea97f89 */ /* 0x000e240000020000 */
[----:B0-----:R-:W-:-:S07]  /*3f70*/  @P1 FADD R169, R46, R169 ;  /* 0x000000a92ea91221 */ /* 0x001fce0000000000 */
[----:B------:R0:W-:Y:S04]  /*3f80*/  @!P0 STS [0xc64], R169 ;  /* 0x000c64a9ff008388 */ /* 0x0001e80000000800 */
[----:B------:R-:W-:Y:S06]  /*3f90*/  BAR.SYNC.DEFER_BLOCKING 0x0 ;  /* 0x0000000000007b1d */ /* 0x000fec0000010000 */
[----:B------:R-:W-:Y:S05]  /*3fa0*/  @P2 BRA `(.L_x_7168) ;  /* 0x0000005000002947 */ /* 0x000fea0003800000 */
[----:B0-----:R-:W-:Y:S02]  /*3fb0*/  ISETP.NE.AND P0, PT, R172, c[0x0][0x174], PT ;  /* 0x00005d00ac007a0c */ /* 0x001fe40003f05270 */
[----:B------:R-:W-:-:S11]  /*3fc0*/  SHF.L.U32 R42, R53, 0x2, RZ ;  /* 0x00000002352a7819 */ /* 0x000fd600000006ff */
[----:B------:R-:W0:Y:S02]  /*3fd0*/  @P0 LDS R0, [R42+0x1f18] ;  /* 0x001f18002a000984 */ /* 0x000e240000000800 */
[----:B0-----:R-:W-:-:S05]  /*3fe0*/  @P0 FADD.FTZ R169, R169, R0 ;  /* 0x00000000a9a90221 */ /* 0x001fca0000010000 */
[----:B------:R0:W-:Y:S02]  /*3ff0*/  STS [R42+0x1f18], R169 ;  /* 0x001f18a92a007388 */ /* 0x0001e40000000800 */
.L_x_7168:
[----:B0-----:R-:W-:Y:S05]  /*4000*/  BSYNC B0 ;  /* 0x0000000000007941 */ /* 0x001fea0003800000 */
.L_x_7167:
[----:B------:R-:W-:Y:S02]  /*4010*/  IADD3 R53, R53, 0x1, RZ ;  /* 0x0000000135357810 */ /* 0x000fe40007ffe0ff */
[----:B------:R-:W-:Y:S02]  /*4020*/  IADD3 R51, P1, R51, 0x1, RZ ;  /* 0x0000000133337810 */ /* 0x000fe40007f3e0ff */
[----:B------:R-:W-:-:S03]  /*4030*/  ISETP.GE.AND P0, PT, R53, c[0x0][0x16c], PT ;  /* 0x00005b0035007a0c */ /* 0x000fc60003f06270 */
[----:B------:R-:W-:-:S10]  /*4040*/  IMAD.X R50, RZ, RZ, R50, P1 ;  /* 0x000000ffff327224 */ /* 0x000fd400008e0632 */
[----:B------:R-:W-:Y:S01]  /*4050*/  @P0 CALL.REL.NOINC `(.L_x_7148) ;  /* 0x0000001000000944 */ /* 0x000fe20003c00000 */
[----:B------:R-:W-:Y:S05]  /*4060*/  BRA `(.L_x_7169) ;  /* 0xffffda8000007947 */ /* 0x000fea000383ffff */
.L_x_7148:
[----:B------:R-:W-:Y:S01]  /*4070*/  BAR.SYNC.DEFER_BLOCKING 0x0 ;  /* 0x0000000000007b1d */ /* 0x000fe20000010000 */
[----:B------:R-:W-:Y:S01]  /*4080*/  ISETP.NE.AND P4, PT, R126, RZ, PT ;  /* 0x000000ff7e00720c */ /* 0x000fe20003f85270 */
[----:B------:R-:W-:Y:S01]  /*4090*/  IMAD R39, R133, c[0x0][0x2e0], RZ ;  /* 0x0000b80085277a24 */ /* 0x000fe200078e02ff */
[----:B------:R-:W-:Y:S01]  /*40a0*/  F2FP.BF16.PACK_AB R68, R68, R69 ;  /* 0x000000454444723e */ /* 0x000fe200000010ff */
[----:B------:R-:W-:Y:S01]  /*40b0*/  IMAD R41, R109, -0x100, R130 ;  /* 0xffffff006d297824 */ /* 0x000fe200078e0282 */
[----:B------:R-:W-:Y:S01]  /*40c0*/  F2FP.BF16.PACK_AB R66, R66, R67 ;  /* 0x000000434242723e */ /* 0x000fe200000010ff */
[----:B------:R-:W-:Y:S01]  /*40d0*/  IMAD.MOV.U32 R17, RZ, RZ, 0x2 ;  /* 0x00000002ff117424 */ /* 0x000fe200078e00ff */
[----:B------:R-:W-:Y:S01]  /*40e0*/  F2FP.BF16.PACK_AB R64, R64, R65 ;  /* 0x000000414040723e */ /* 0x000fe200000010ff */
[----:B------:R-:W-:Y:S01]  /*40f0*/  BSSY B0, `(.L_x_7170) ;  /* 0x0000037000007945 */ /* 0x000fe20003800000 */
[----:B------:R-:W-:Y:S02]  /*4100*/  F2FP.BF16.PACK_AB R62, R62, R63 ;  /* 0x0000003f3e3e723e */ /* 0x000fe400000010ff */
[----:B------:R-:W-:-:S02]  /*4110*/  PRMT R0, R68, 0x7632, R0 ;  /* 0x0000763244007816 */ /* 0x000fc40000000000 */
[----:B------:R-:W-:Y:S02]  /*4120*/  PRMT R10, R66, 0x7632, R10 ;  /* 0x00007632420a7816 */ /* 0x000fe4000000000a */
[----:B------:R-:W-:Y:S02]  /*4130*/  PRMT R11, R64, 0x7632, R11 ;  /* 0x00007632400b7816 */ /* 0x000fe4000000000b */
[----:B------:R-:W-:Y:S01]  /*4140*/  PRMT R12, R62, 0x7632, R12 ;  /* 0x000076323e0c7816 */ /* 0x000fe2000000000c */
[----:B------:R-:W-:Y:S04]  /*4150*/  STS.U16 [R93], R68 ;  /* 0x000000445d007388 */ /* 0x000fe80000000400 */
[----:B------:R0:W-:Y:S04]  /*4160*/  STS.U16 [R93+0x2], R0 ;  /* 0x000002005d007388 */ /* 0x0001e80000000400 */
[----:B------:R-:W-:Y:S04]  /*4170*/  STS.U16 [R93+0x4], R66 ;  /* 0x000004425d007388 */ /* 0x000fe80000000400 */
[----:B------:R-:W-:Y:S01]  /*4180*/  STS.U16 [R93+0x6], R10 ;  /* 0x0000060a5d007388 */ /* 0x000fe20000000400 */
[----:B0-----:R-:W-:-:S03]  /*4190*/  IMAD R0, R175, c[0x0][0x2d8], RZ ;  /* 0x0000b600af007a24 */ /* 0x001fc600078e02ff */
[----:B------:R-:W-:Y:S01]  /*41a0*/  STS.U16 [R93+0x8], R64 ;  /* 0x000008405d007388 */ /* 0x000fe20000000400 */
[----:B------:R-:W-:-:S03]  /*41b0*/  IMAD R37, R129, c[0x0][0x2dc], R0 ;  /* 0x0000b70081257a24 */ /* 0x000fc600078e0200 */
[----:B------:R0:W-:Y:S01]  /*41c0*/  STS.U16 [R93+0xa], R11 ;  /* 0x00000a0b5d007388 */ /* 0x0001e20000000400 */
[----:B------:R-:W-:Y:S01]  /*41d0*/  IMAD R0, R134, c[0x0][0x2e4], R39 ;  /* 0x0000b90086007a24 */ /* 0x000fe200078e0227 */
[----:B------:R-:W-:Y:S02]  /*41e0*/  SHF.R.S32.HI R39, RZ, 0x1f, R41 ;  /* 0x0000001fff277819 */ /* 0x000fe40000011429 */
[----:B------:R-:W-:Y:S04]  /*41f0*/  STS.U16 [R93+0xc], R62 ;  /* 0x00000c3e5d007388 */ /* 0x000fe80000000400 */
[----:B------:R4:W-:Y:S01]  /*4200*/  STS.U16 [R93+0xe], R12 ;  /* 0x00000e0c5d007388 */ /* 0x0009e20000000400 */
[----:B------:R-:W-:-:S06]  /*4210*/  NOP ;  /* 0x0000000000007918 */ /* 0x000fcc0000000000 */
[----:B------:R-:W-:Y:S01]  /*4220*/  LDS.U16 R19, [R101] ;  /* 0x0000000065137984 */ /* 0x000fe20000000400 */
[----:B0-----:R-:W-:Y:S01]  /*4230*/  IMAD.WIDE.U32 R10, R129, c[0x0][0x2d8], RZ ;  /* 0x0000b600810a7a25 */ /* 0x001fe200078e00ff */
[----:B----4-:R-:W-:Y:S02]  /*4240*/  IADD3 R12, P0, R8, R107, RZ ;  /* 0x0000006b080c7210 */ /* 0x010fe40007f1e0ff */
[----:B------:R-:W-:Y:S01]  /*4250*/  LDS.U16 R21, [R100+0x40] ;  /* 0x0000400064157984 */ /* 0x000fe20000000400 */
[----:B------:R-:W-:Y:S01]  /*4260*/  IMAD.IADD R11, R11, 0x1, R37 ;  /* 0x000000010b0b7824 */ /* 0x000fe200078e0225 */
[----:B------:R-:W-:Y:S02]  /*4270*/  LEA.HI.X.SX32 R13, R107, R9, 0x1, P0 ;  /* 0x000000096b0d7211 */ /* 0x000fe400000f0eff */
[----:B------:R-:W-:Y:S01]  /*4280*/  LDS.U16 R23, [R99+0x80] ;  /* 0x0000800063177984 */ /* 0x000fe20000000400 */
[----:B------:R-:W-:-:S03]  /*4290*/  IMAD.WIDE.U32 R14, R134, c[0x0][0x2e0], R10 ;  /* 0x0000b800860e7a25 */ /* 0x000fc600078e000a */
[----:B------:R-:W-:Y:S01]  /*42a0*/  LDS.U16 R25, [R98+0xc0] ;  /* 0x0000c00062197984 */ /* 0x000fe20000000400 */
[----:B------:R-:W-:Y:S01]  /*42b0*/  IMAD.WIDE R10, R8, R17, c[0x0][0x330] ;  /* 0x0000cc00080a7625 */ /* 0x000fe200078e0211 */
        /* <DEDUP_REMOVED lines=26> */
.L_x_7171:
[----:B------:R-:W-:Y:S05]  /*4460*/  BSYNC B0 ;  /* 0x0000000000007941 */ /* 0x000fea0003800000 */
.L_x_7170:
        /* <DEDUP_REMOVED lines=40> */
[----:B----4-:R-:W-:-:S03]  /*46f0*/  IMAD.WIDE.U32 R10, R129, c[0x0][0x2f8], RZ ;  /* 0x0000be00810a7a25 */ /* 0x010fc600078e00ff */
        /* <DEDUP_REMOVED lines=23> */
.L_x_7173:
[----:B------:R-:W-:Y:S05]  /*4870*/  BSYNC B0 ;  /* 0x0000000000007941 */ /* 0x000fea0003800000 */
.L_x_7172:
[----:B------:R-:W-:Y:S01]  /*4880*/  IMAD.MOV.U32 R11, RZ, RZ, R27 ;  /* 0x000000ffff0b7224 */ /* 0x000fe200078e001b */
[----:B------:R-:W-:Y:S01]  /*4890*/  IADD3 R0, P0, R102, -0x1c0, RZ ;  /* 0xfffffe4066007810 */ /* 0x000fe20007f1e0ff */
[----:B------:R-:W-:Y:S01]  /*48a0*/  IMAD R13, R133, c[0x0][0x300], RZ ;  /* 0x0000c000850d7a24 */ /* 0x000fe200078e02ff */
[----:B------:R-:W-:Y:S01]  /*48b0*/  ISETP.GE.AND P6, PT, R104, R25, PT ;  /* 0x000000196800720c */ /* 0x000fe20003fc6270 */
[----:B------:R-:W-:Y:S01]  /*48c0*/  IMAD.WIDE.U32 R10, R134, c[0x0][0x300], R10 ;  /* 0x0000c000860a7a25 */ /* 0x000fe200078e000a */
[----:B------:R-:W-:Y:S02]  /*48d0*/  IADD3.X R12, R103, -0x1, RZ, P0, !PT ;  /* 0xffffffff670c7810 */ /* 0x000fe400007fe4ff */
[----:B------:R-:W-:Y:S01]  /*48e0*/  IADD3 R0, P1, R0, c[0x0][0x340], RZ ;  /* 0x0000d00000007a10 */ /* 0x000fe20007f3e0ff */
[----:B0-----:R-:W-:Y:S01]  /*48f0*/  IMAD R14, R134, c[0x0][0x304], R13 ;  /* 0x0000c100860e7a24 */ /* 0x001fe200078e020d */
[----:B------:R-:W-:Y:S02]  /*4900*/  IADD3 R13, P0, R41, R10, RZ ;  /* 0x0000000a290d7210 */ /* 0x000fe40007f1e0ff */
[----:B------:R-:W-:-:S02]  /*4910*/  IADD3.X R12, R12, c[0x0][0x344], RZ, P1, !PT ;  /* 0x0000d1000c0c7a10 */ /* 0x000fc40000ffe4ff */
[----:B------:R-:W-:Y:S02]  /*4920*/  IADD3.X R11, R39, R14, R11, P0, !PT ;  /* 0x0000000e270b7210 */ /* 0x000fe400007fe40b */
[C---:B------:R-:W-:Y:S02]  /*4930*/  LEA R10, P2, R13.reuse, R0, 0x1 ;  /* 0x000000000d0a7211 */ /* 0x040fe400078408ff */
[-C--:B------:R-:W-:Y:S02]  /*4940*/  ISETP.GE.AND P0, PT, R116, R25.reuse, PT ;  /* 0x000000197400720c */ /* 0x080fe40003f06270 */
[----:B------:R-:W-:Y:S02]  /*4950*/  LEA.HI.X R11, R13, R12, R11, 0x1, P2 ;  /* 0x0000000c0d0b7211 */ /* 0x000fe400010f0c0b */
[-C--:B------:R-:W-:Y:S02]  /*4960*/  ISETP.GE.AND P1, PT, R114, R25.reuse, PT ;  /* 0x000000197200720c */ /* 0x080fe40003f26270 */
[-C--:B------:R-:W-:Y:S01]  /*4970*/  ISETP.GE.AND P2, PT, R112, R25.reuse, PT ;  /* 0x000000197000720c */ /* 0x080fe20003f46270 */
[----:B------:R0:W-:Y:S01]  /*4980*/  @!P6 STG.E.U16 [R10.64+0x180], R23 ;  /* 0x000180170a00e986 */ /* 0x0001e2000c101504 */
[----:B------:R-:W-:-:S02]  /*4990*/  ISETP.GE.AND P3, PT, R110, R25, PT ;  /* 0x000000196e00720c */ /* 0x000fc40003f66270 */
[-C--:B------:R-:W-:Y:S02]  /*49a0*/  ISETP.GE.AND P4, PT, R108, R25.reuse, PT ;  /* 0x000000196c00720c */ /* 0x080fe40003f86270 */
[----:B------:R-:W-:Y:S01]  /*49b0*/  ISETP.GE.AND P5, PT, R106, R25, PT ;  /* 0x000000196a00720c */ /* 0x000fe20003fa6270 */
[----:B------:R0:W-:Y:S01]  /*49c0*/  @!P0 STG.E.U16 [R10.64], R17 ;  /* 0x000000110a008986 */ /* 0x0001e2000c101504 */
[----:B------:R-:W-:Y:S02]  /*49d0*/  ISETP.GT.AND P0, PT, R172, 0x1, PT ;  /* 0x00000001ac00780c */ /* 0x000fe40003f04270 */
[----:B------:R-:W-:Y:S01]  /*49e0*/  IADD3 R109, R109, 0x1, RZ ;  /* 0x000000016d6d7810 */ /* 0x000fe20007ffe0ff */
        /* <DEDUP_REMOVED lines=15> */
[----:B------:R-:W-:Y:S01]  /*4ae0*/  @!P0 CALL.REL.NOINC `(.L_x_7146) ;  /* 0x0000001000008944 */ /* 0x000fe20003c00000 */
[----:B------:R-:W-:Y:S05]  /*4af0*/  BRA `(.L_x_7174) ;  /* 0xffffbe0000007947 */ /* 0x000fea000383ffff */
.L_x_7146:
[----:B------:R-:W-:Y:S02]  /*4b00*/  ISETP.NE.U32.AND P0, PT, RZ, c[0x0][0x328], PT ;  /* 0x0000ca00ff007a0c */ /* 0x000fe40003f05070 */
[----:B------:R-:W-:Y:S02]  /*4b10*/  ISETP.NE.U32.AND P2, PT, RZ, c[0x0][0x348], PT ;  /* 0x0000d200ff007a0c */ /* 0x000fe40003f45070 */
[----:B------:R-:W-:Y:S02]  /*4b20*/  ISETP.NE.AND.EX P1, PT, RZ, c[0x0][0x32c], PT, P0 ;  /* 0x0000cb00ff007a0c */ /* 0x000fe40003f25300 */
[----:B------:R-:W-:-:S11]  /*4b30*/  ISETP.NE.AND.EX P0, PT, RZ, c[0x0][0x34c], PT, P2 ;  /* 0x0000d300ff007a0c */ /* 0x000fd60003f05320 */
[----:B------:R-:W-:Y:S05]  /*4b40*/  @!P1 BRA `(.L_x_7175) ;  /* 0x0000014000009947 */ /* 0x000fea0003800000 */
[----:B------:R-:W4:Y:S01]  /*4b50*/  SHFL.DOWN P1, R7, R128, 0x1, 0x1f ;  /* 0x08201f0080077f89 */ /* 0x000f220000020000 */
        /* <DEDUP_REMOVED lines=18> */
.L_x_7176:
[----:B0-----:R-:W-:Y:S05]  /*4c80*/  BSYNC B0 ;  /* 0x0000000000007941 */ /* 0x001fea0003800000 */
.L_x_7175:
[----:B------:R-:W-:Y:S01]  /*4c90*/  BSSY B0, `(.L_x_7177) ;  /* 0x0000018000007945 */ /* 0x000fe20003800000 */
[----:B------:R-:W-:Y:S05]  /*4ca0*/  @!P0 BRA `(.L_x_7178) ;  /* 0x0000015000008947 */ /* 0x000fea0003800000 */
[----:B------:R-:W-:Y:S06]  /*4cb0*/  BAR.SYNC.DEFER_BLOCKING 0x0 ;  /* 0x0000000000007b1d */ /* 0x000fec0000010000 */
[----:B------:R-:W4:Y:S04]  /*4cc0*/  SHFL.DOWN P0, R0, R125, 0x1, 0x1f ;  /* 0x08201f007d007f89 */ /* 0x000f280000000000 */
        /* <DEDUP_REMOVED lines=17> */
[----:B------:R-:W-:Y:S01]  /*4de0*/  IMAD.MOV.U32 R9, RZ, RZ, RZ ;  /* 0x000000ffff097224 */ /* 0x000fe200078e00ff */
[----:B------:R-:W-:Y:S05]  /*4df0*/  BRA `(.L_x_7179) ;  /* 0x0000001000007947 */ /* 0x000fea0003800000 */
.L_x_7178:
[----:B------:R-:W4:Y:S02]  /*4e00*/  S2R R9, SR_TID.X ;  /* 0x0000000000097919 */ /* 0x000f240000002100 */
.L_x_7179:
[----:B0-----:R-:W-:Y:S05]  /*4e10*/  BSYNC B0 ;  /* 0x0000000000007941 */ /* 0x001fea0003800000 */
.L_x_7177:
[----:B----4-:R-:W-:-:S13]  /*4e20*/  ISETP.GE.AND P0, PT, R9, c[0x0][0x16c], PT ;  /* 0x00005b0009007a0c */ /* 0x010fda0003f06270 */
[----:B------:R-:W-:Y:S05]  /*4e30*/  @P0 EXIT ;  /* 0x000000000000094d */ /* 0x000fea0003800000 */
[----:B------:R-:W-:Y:S02]  /*4e40*/  IMAD R133, R133, c[0x0][0x288], RZ ;  /* 0x0000a20085857a24 */ /* 0x000fe400078e02ff */
[----:B------:R-:W-:-:S04]  /*4e50*/  IMAD.WIDE.U32 R2, R134, c[0x0][0x288], RZ ;  /* 0x0000a20086027a25 */ /* 0x000fc800078e00ff */
[----:B------:R-:W-:-:S04]  /*4e60*/  IMAD R13, R134, c[0x0][0x28c], R133 ;  /* 0x0000a300860d7a24 */ /* 0x000fc800078e0285 */
[----:B------:R-:W-:Y:S02]  /*4e70*/  IMAD.IADD R13, R3, 0x1, R13 ;  /* 0x00000001030d7824 */ /* 0x000fe400078e020d */
.L_x_7180:
[----:B0-----:R0:W4:Y:S01]  /*4e80*/  LDS R11, [R9.X4+0x1f18] ;  /* 0x001f1800090b7984 */ /* 0x0011220000004800 */
[----:B------:R-:W-:Y:S01]  /*4e90*/  SHF.R.S32.HI R0, RZ, 0x1f, R9 ;  /* 0x0000001fff007819 */ /* 0x000fe20000011409 */
[----:B------:R-:W-:Y:S01]  /*4ea0*/  IMAD.MOV.U32 R5, RZ, RZ, R13 ;  /* 0x000000ffff057224 */ /* 0x000fe200078e000d */
        /* <DEDUP_REMOVED lines=13> */
.L_x_7181:
        /* <DEDUP_REMOVED lines=16> */
.L_x_9112:


//--------------------- .text._Z25selective_scan_bwd_kernelI32Selective_Scan_bwd_kernel_traitsILi32ELi8ELb0ELb1ELb1ELb0ELb1EN3c108BFloat16EfEEv12SSMParamsBwd --------------------------
	.section	.text._Z25selective_scan_bwd_kernelI32Selective_Scan_bwd_kernel_traitsILi32ELi8ELb0ELb1ELb1ELb0ELb1EN3c108BFloat16EfEEv12SSMParamsBwd,"ax",@progbits
	.sectioninfo	@"SHI_REGISTERS=211"
	.align	128
        .global         _Z25selective_scan_bwd_kernelI32Selective_Scan_bwd_kernel_traitsILi32ELi8ELb0ELb1ELb1ELb0ELb1EN3c108BFloat16EfEEv12SSMParamsBwd
        .type           _Z25selective_scan_bwd_kernelI32Selective_Scan_bwd_kernel_traitsILi32ELi8ELb0ELb1ELb1ELb0ELb1EN3c108BFloat16EfEEv12SSMParamsBwd,@function
        .size           _Z25selective_scan_bwd_kernelI32Selective_Scan_bwd_kernel_traitsILi32ELi8ELb0ELb1ELb1ELb0ELb1EN3c108BFloat16EfEEv12SSMParamsBwd,(.L_x_9113 - _Z25selective_scan_bwd_kernelI32Selective_Scan_bwd_kernel_traitsILi32ELi8ELb0ELb1ELb1ELb0ELb1EN3c108BFloat16EfEEv12SSMParamsBwd)
        .other          _Z25selective_scan_bwd_kernelI32Selective_Scan_bwd_kernel_traitsILi32ELi8ELb0ELb1ELb1ELb0ELb1EN3c108BFloat16EfEEv12SSMParamsBwd,@"STO_CUDA_ENTRY STV_DEFAULT"
_Z25selective_scan_bwd_kernelI32Selective_Scan_bwd_kernel_traitsILi32ELi8ELb0ELb1ELb1ELb0ELb1EN3c108BFloat16EfEEv12SSMParamsBwd:
.text._Z25selective_scan_bwd_kernelI32Selective_Scan_bwd_kernel_traitsILi32ELi8ELb0ELb1ELb1ELb0ELb1EN3c108BFloat16EfEEv12SSMParamsBwd:
        /* <DEDUP_REMOVED lines=30> */
[----:B------:R-:W-:Y:S01]  /*01e0*/  IMAD R15, R99, c[0x0][0x194], R14 ;  /* 0x00006500630f7a24 */ /* 0x000fe200078e020e */
[----:B------:R-:W-:Y:S01]  /*01f0*/  CS2R R96, SRZ ;  /* 0x0000000000607805 */ /* 0x000fe2000001ff00 */
[----:B--2---:R-:W-:-:S02]  /*0200*/  IMAD.MOV.U32 R6, RZ, RZ, RZ ;  /* 0x000000ffff067224 */ /* 0x004fc400078e00ff */
[----:B-1----:R-:W-:-:S04]  /*0210*/  IMAD.WIDE.U32 R4, R99, c[0x0][0x1e0], RZ ;  /* 0x0000780063047a25 */ /* 0x002fc800078e00ff */
[----:B------:R-:W-:Y:S01]  /*0220*/  IMAD.IADD R5, R5, 0x1, R13 ;  /* 0x0000000105057824 */ /* 0x000fe200078e020d */
[----:B------:R-:W-:Y:S01]  /*0230*/  MOV R13, c[0x0][0x174] ;  /* 0x00005d00000d7a02 */ /* 0x000fe20000000f00 */
[--C-:B---3--:R-:W-:Y:S02]  /*0240*/  IMAD.MOV R8, RZ, RZ, -R7.reuse ;  /* 0x000000ffff087224 */ /* 0x108fe400078e0a07 */
[----:B------:R-:W-:Y:S01]  /*0250*/  IMAD R14, R102, c[0x0][0x280], RZ ;  /* 0x0000a000660e7a24 */ /* 0x000fe200078e02ff */
[C---:B------:R-:W-:Y:S01]  /*0260*/  ISETP.GE.AND P3, PT, R13.reuse, 0x1, PT ;  /* 0x000000010d00780c */ /* 0x040fe20003f66270 */
[----:B------:R-:W-:Y:S01]  /*0270*/  IMAD R3, R8, R17, RZ ;  /* 0x0000001108037224 */ /* 0x000fe200078e02ff */
[----:B------:R-:W-:Y:S01]  /*0280*/  LEA R13, R13, 0xffffff00, 0x8 ;  /* 0xffffff000d0d7811 */ /* 0x000fe200078e40ff */
[----:B------:R-:W-:Y:S02]  /*0290*/  IMAD R8, R173, c[0x0][0x1d0], RZ ;  /* 0x00007400ad087a24 */ /* 0x000fe400078e02ff */
[----:B------:R-:W-:-:S04]  /*02a0*/  IMAD.HI.U32 R7, R7, R3, R6 ;  /* 0x0000000307077227 */ /* 0x000fc800078e0006 */
[----:B------:R-:W-:Y:S02]  /*02b0*/  IMAD R11, R99, c[0x0][0x1d4], R8 ;  /* 0x00007500630b7a24 */ /* 0x000fe400078e0208 */
[----:B------:R-:W-:-:S04]  /*02c0*/  IMAD.HI.U32 R98, R7, R2, RZ ;  /* 0x0000000207627227 */ /* 0x000fc800078e00ff */
[----:B------:R-:W-:Y:S02]  /*02d0*/  IMAD.MOV R0, RZ, RZ, -R98 ;  /* 0x000000ffff007224 */ /* 0x000fe400078e0a62 */
[----:B------:R-:W-:-:S04]  /*02e0*/  IMAD.WIDE.U32 R8, R99, c[0x0][0x190], RZ ;  /* 0x0000640063087a25 */ /* 0x000fc800078e00ff */
[----:B------:R-:W-:Y:S02]  /*02f0*/  IMAD R0, R17, R0, R2 ;  /* 0x0000000011007224 */ /* 0x000fe400078e0202 */
[----:B------:R-:W-:-:S03]  /*0300*/  IMAD.WIDE.U32 R2, R99, c[0x0][0x1d0], RZ ;  /* 0x0000740063027a25 */ /* 0x000fc600078e00ff */
[----:B------:R-:W-:Y:S01]  /*0310*/  ISETP.GT.U32.AND P4, PT, R17, R0, PT ;  /* 0x000000001100720c */ /* 0x000fe20003f84070 */
[----:B------:R-:W-:Y:S01]  /*0320*/  IMAD.WIDE.U32 R6, R99, c[0x0][0x278], RZ ;  /* 0x00009e0063067a25 */ /* 0x000fe200078e00ff */
[----:B------:R-:W-:-:S03]  /*0330*/  IADD3 R3, R3, R11, RZ ;  /* 0x0000000b03037210 */ /* 0x000fc60007ffe0ff */
[----:B------:R-:W-:Y:S02]  /*0340*/  IMAD R11, R99, c[0x0][0x27c], R12 ;  /* 0x00009f00630b7a24 */ /* 0x000fe400078e020c */
[----:B------:R-:W-:-:S04]  /*0350*/  IMAD.WIDE.U32 R2, R103, c[0x0][0x1d8], R2 ;  /* 0x0000760067027a25 */ /* 0x000fc800078e0002 */
[----:B------:R-:W-:Y:S01]  /*0360*/  IMAD.IADD R9, R9, 0x1, R15 ;  /* 0x0000000109097824 */ /* 0x000fe200078e020f */
        /* <DEDUP_REMOVED lines=10> */
[----:B------:R-:W-:-:S04]  /*0410*/  IMAD.WIDE.U32 R6, R103, c[0x0][0x280], R6 ;  /* 0x0000a00067067a25 */ /* 0x000fc800078e0006 */
[----:B------:R-:W-:Y:S01]  /*0420*/  @P2 IADD3 R98, R98, 0x1, RZ ;  /* 0x0000000162622810 */ /* 0x000fe20007ffe0ff */
[----:B------:R-:W-:Y:S01]  /*0430*/  IMAD R12, R103, c[0x0][0x1ec], R12 ;  /* 0x00007b00670c7a24 */ /* 0x000fe200078e020c */
[----:B------:R-:W-:Y:S01]  /*0440*/  IADD3 R93, P2, R13, R2, RZ ;  /* 0x000000020d5d7210 */ /* 0x000fe20007f5e0ff */
[----:B------:R-:W-:Y:S01]  /*0450*/  IMAD R14, R103, c[0x0][0x284], R14 ;  /* 0x0000a100670e7a24 */ /* 0x000fe200078e020e */
[----:B------:R-:W-:Y:S01]  /*0460*/  IADD3 R89, P5, R13, R6, RZ ;  /* 0x000000060d597210 */ /* 0x000fe20007fbe0ff */
[----:B------:R-:W-:Y:S01]  /*0470*/  @!P1 IMAD.MOV R98, RZ, RZ, -R98 ;  /* 0x000000ffff629224 */ /* 0x000fe200078e0a62 */
[----:B------:R-:W-:Y:S01]  /*0480*/  @!P0 LOP3.LUT R98, RZ, c[0x0][0x178], RZ, 0x33, !PT ;  /* 0x00005e00ff628a12 */ /* 0x000fe200078e33ff */
[----:B------:R-:W-:Y:S01]  /*0490*/  IMAD R16, R173, c[0x0][0x1b0], RZ ;  /* 0x00006c00ad107a24 */ /* 0x000fe200078e02ff */
[----:B------:R-:W-:Y:S01]  /*04a0*/  IADD3.X R2, R15, R3, R0, P2, !PT ;  /* 0x000000030f027210 */ /* 0x000fe200017fe400 */
[----:B------:R-:W-:Y:S01]  /*04b0*/  IMAD.WIDE.U32 R10, R99, c[0x0][0x1b0], RZ ;  /* 0x00006c00630a7a25 */ /* 0x000fe200078e00ff */
[----:B------:R-:W-:-:S02]  /*04c0*/  SHF.R.S32.HI R172, RZ, 0x1f, R98 ;  /* 0x0000001fffac7819 */ /* 0x000fc40000011462 */
[----:B------:R-:W-:Y:S01]  /*04d0*/  LEA R95, P0, R93, c[0x0][0x240], 0x1 ;  /* 0x000090005d5f7a11 */ /* 0x000fe200078008ff */
[----:B------:R-:W-:Y:S01]  /*04e0*/  IMAD.WIDE.U32 R8, R98, c[0x0][0x1a8], R8 ;  /* 0x00006a0062087a25 */ /* 0x000fe200078e0008 */
[----:B------:R-:W-:Y:S02]  /*04f0*/  IADD3.X R5, R15, R5, R12, P4, !PT ;  /* 0x000000050f057210 */ /* 0x000fe400027fe40c */
[----:B------:R-:W-:Y:S01]  /*0500*/  LEA.HI.X R93, R93, c[0x0][0x244], R2, 0x1, P0 ;  /* 0x000091005d5d7a11 */ /* 0x000fe200000f0c02 */
[----:B------:R-:W-:Y:S01]  /*0510*/  IMAD R3, R172, c[0x0][0x1a8], RZ ;  /* 0x00006a00ac037a24 */ /* 0x000fe200078e02ff */
[----:B------:R-:W-:Y:S01]  /*0520*/  ISETP.NE.U32.AND P0, PT, RZ, c[0x0][0x260], PT ;  /* 0x00009800ff007a0c */ /* 0x000fe20003f05070 */
[----:B------:R-:W-:Y:S01]  /*0530*/  IMAD R17, R99, c[0x0][0x1b4], R16 ;  /* 0x00006d0063117a24 */ /* 0x000fe200078e0210 */
[----:B------:R-:W-:Y:S01]  /*0540*/  IADD3.X R6, R15, R7, R14, P5, !PT ;  /* 0x000000070f067210 */ /* 0x000fe20002ffe40e */
[----:B------:R-:W-:Y:S01]  /*0550*/  IMAD R3, R98, c[0x0][0x1ac], R3 ;  /* 0x00006b0062037a24 */ /* 0x000fe200078e0203 */
[----:B------:R-:W-:Y:S01]  /*0560*/  LEA R92, P1, R90, c[0x0][0x248], 0x1 ;  /* 0x000092005a5c7a11 */ /* 0x000fe200078208ff */
[----:B------:R-:W-:Y:S01]  /*0570*/  IMAD.IADD R11, R11, 0x1, R17 ;  /* 0x000000010b0b7824 */ /* 0x000fe200078e0211 */
[----:B------:R-:W-:Y:S01]  /*0580*/  LEA R91, P2, R89, c[0x0][0x308], 0x1 ;  /* 0x0000c200595b7a11 */ /* 0x000fe200078408ff */
[----:B------:R-:W-:Y:S01]  /*0590*/  IMAD.IADD R0, R9, 0x1, R3 ;  /* 0x0000000109007824 */ /* 0x000fe200078e0203 */
[----:B------:R-:W-:Y:S01]  /*05a0*/  ISETP.NE.AND.EX P0, PT, RZ, c[0x0][0x264], PT, P0 ;  /* 0x00009900ff007a0c */ /* 0x000fe20003f05300 */
[----:B------:R-:W-:Y:S01]  /*05b0*/  IMAD.WIDE.U32 R10, R98, c[0x0][0x1c8], R10 ;  /* 0x00007200620a7a25 */ /* 0x000fe200078e000a */
[----:B------:R-:W-:-:S02]  /*05c0*/  IADD3 R87, P5, R13, R8, RZ ;  /* 0x000000080d577210 */ /* 0x000fc40007fbe0ff */
[----:B------:R-:W-:Y:S01]  /*05d0*/  LEA.HI.X R90, R90, c[0x0][0x24c], R5, 0x1, P1 ;  /* 0x000093005a5a7a11 */ /* 0x000fe200008f0c05 */
[----:B------:R-:W-:Y:S01]  /*05e0*/  IMAD R5, R172, c[0x0][0x1c8], RZ ;  /* 0x00007200ac057a24 */ /* 0x000fe200078e02ff */
[----:B------:R-:W-:Y:S01]  /*05f0*/  LEA.HI.X R89, R89, c[0x0][0x30c], R6, 0x1, P2 ;  /* 0x0000c30059597a11 */ /* 0x000fe200010f0c06 */
[----:B------:R-:W-:Y:S01]  /*0600*/  IMAD.X R0, R15, 0x1, R0, P5 ;  /* 0x000000010f007824 */ /* 0x000fe200028e0600 */
[----:B------:R-:W-:Y:S01]  /*0610*/  ISETP.NE.U32.AND P1, PT, RZ, c[0x0][0x328], PT ;  /* 0x0000ca00ff007a0c */ /* 0x000fe20003f25070 */
[----:B------:R-:W-:Y:S01]  /*0620*/  IMAD R5, R98, c[0x0][0x1cc], R5 ;  /* 0x0000730062057a24 */ /* 0x000fe200078e0205 */
[----:B------:R-:W-:Y:S01]  /*0630*/  ISETP.NE.U32.AND P2, PT, RZ, c[0x0][0x348], PT ;  /* 0x0000d200ff007a0c */ /* 0x000fe20003f45070 */
[----:B------:R-:W-:Y:S01]  /*0640*/  CS2R R8, SRZ ;  /* 0x0000000000087805 */ /* 0x000fe2000001ff00 */
[----:B------:R-:W-:Y:S01]  /*0650*/  LEA R88, P5, R87, c[0x0][0x228], 0x1 ;  /* 0x00008a0057587a11 */ /* 0x000fe200078a08ff */
[----:B------:R-:W-:Y:S01]  /*0660*/  @P0 IMAD.MOV.U32 R3, RZ, RZ, 0x8 ;  /* 0x00000008ff030424 */ /* 0x000fe200078e00ff */
[----:B------:R-:W-:-:S02]  /*0670*/  ISETP.NE.AND.EX P1, PT, RZ, c[0x0][0x32c], PT, P1 ;  /* 0x0000cb00ff007a0c */ /* 0x000fc40003f25310 */
[----:B------:R-:W-:Y:S02]  /*0680*/  ISETP.NE.AND.EX P2, PT, RZ, c[0x0][0x34c], PT, P2 ;  /* 0x0000d300ff007a0c */ /* 0x000fe40003f45320 */
[----:B------:R-:W-:Y:S01]  /*0690*/  LEA.HI.X R87, R87, c[0x0][0x22c], R0, 0x1, P5 ;  /* 0x00008b0057577a11 */ /* 0x000fe200028f0c00 */
[----:B------:R-:W-:Y:S01]  /*06a0*/  @P0 IMAD R0, R99, c[0x0][0x164], R103 ;  /* 0x0000590063000a24 */ /* 0x000fe200078e0267 */
[----:B------:R-:W-:Y:S02]  /*06b0*/  IADD3 R13, P4, R13, R10, RZ ;  /* 0x0000000a0d0d7210 */ /* 0x000fe40007f9e0ff */
[----:B------:R-:W-:Y:S01]  /*06c0*/  IADD3 R2, R11, R5, RZ ;  /* 0x000000050b027210 */ /* 0x000fe20007ffe0ff */
[----:B------:R-:W-:Y:S01]  /*06d0*/  @P0 IMAD R0, R0, c[0x0][0x174], RZ ;  /* 0x00005d0000000a24 */ /* 0x000fe200078e02ff */
[----:B------:R-:W-:Y:S01]  /*06e0*/  CS2R R10, SRZ ;  /* 0x00000000000a7805 */ /* 0x000fe2000001ff00 */
[----:B------:R-:W-:Y:S02]  /*06f0*/  LEA R85, P6, R13, c[0x0][0x230], 0x1 ;  /* 0x00008c000d557a11 */ /* 0x000fe400078c08ff */
[----:B------:R-:W-:Y:S01]  /*0700*/  IMAD.X R2, R15, 0x1, R2, P4 ;  /* 0x000000010f027824 */ /* 0x000fe200020e0602 */
[C---:B------:R-:W-:Y:S01]  /*0710*/  @P1 LEA R10, P4, R103.reuse, c[0x0][0x328], 0x2 ;  /* 0x0000ca00670a1a11 */ /* 0x040fe200078810ff */
[----:B------:R-:W-:Y:S01]  /*0720*/  @P0 IMAD R0, R0, c[0x0][0x16c], RZ ;  /* 0x00005b0000000a24 */ /* 0x000fe200078e02ff */
[----:B------:R-:W-:-:S02]  /*0730*/  @P2 LEA R8, P5, R103, c[0x0][0x348], 0x2 ;  /* 0x0000d20067082a11 */ /* 0x000fc400078a10ff */
        /* <DEDUP_REMOVED lines=8> */
[----:B------:R-:W-:Y:S02]  /*07c0*/  IMAD.MOV.U32 R79, RZ, RZ, RZ ;  /* 0x000000ffff4f7224 */ /* 0x000fe400078e00ff */
[----:B------:R-:W1:Y:S01]  /*07d0*/  S2R R83, SR_LANEID ;  /* 0x0000000000537919 */ /* 0x000e620000000000 */
[----:B0-----:R-:W-:-:S02]  /*07e0*/  SHF.L.U32 R75, R94, 0x3, RZ ;  /* 0x000000035e4b7819 */ /* 0x001fc400000006ff */
[C---:B------:R-:W-:Y:S02]  /*07f0*/  LOP3.LUT R171, R94.reuse, 0x1f, RZ, 0xc0, !PT ;  /* 0x0000001f5eab7812 */ /* 0x040fe400078ec0ff */
[----:B------:R-:W-:Y:S02]  /*0800*/  LOP3.LUT R7, R75, 0xffffff00, RZ, 0xc0, !PT ;  /* 0xffffff004b077812 */ /* 0x000fe400078ec0ff */
[----:B------:R-:W-:Y:S02]  /*0810*/  LEA.HI.SX32 R77, R94, R94, 0x1b ;  /* 0x0000005e5e4d7211 */ /* 0x000fe400078fdaff */
[----:B------:R-:W-:Y:S02]  /*0820*/  LOP3.LUT R6, R7, 0x1f, R94, 0xf8, !PT ;  /* 0x0000001f07067812 */ /* 0x000fe400078ef85e */
        /* <DEDUP_REMOVED lines=9> */
.L_x_7214:
[----:B------:R-:W-:Y:S01]  /*08c0*/  IADD3 R169, -R79, c[0x0][0x174], RZ ;  /* 0x00005d004fa97a10 */ /* 0x000fe20007ffe1ff */
[----:B------:R-:W-:Y:S01]  /*08d0*/  BAR.SYNC.DEFER_BLOCKING 0x0 ;  /* 0x0000000000007b1d */ /* 0x000fe20000010000 */
[----:B0-----:R-:W-:Y:S02]  /*08e0*/  LEA R2, P3, R6, R95, 0x1 ;  /* 0x0000005f06027211 */ /* 0x001fe400078608ff */
[----:B------:R-:W-:Y:S02]  /*08f0*/  LEA R4, R169, 0xffffff00, 0x8 ;  /* 0xffffff00a9047811 */ /* 0x000fe400078e40ff */
        /* <DEDUP_REMOVED lines=26> */
[C---:B------:R-:W-:Y:S01]  /*0aa0*/  IADD3 R18, R83.reuse, 0x20, RZ ;  /* 0x0000002053127810 */ /* 0x040fe20007ffe0ff */
[----:B------:R-:W-:Y:S01]  /*0ab0*/  IMAD.SHL.U32 R65, R6, 0x2, RZ ;  /* 0x0000000206417824 */ /* 0x000fe200078e00ff */
[----:B------:R-:W-:-:S02]  /*0ac0*/  IADD3 R20, R83, 0x40, RZ ;  /* 0x0000004053147810 */ /* 0x000fc40007ffe0ff */
[CC--:B------:R-:W-:Y:S02]  /*0ad0*/  LEA.HI.SX32 R72, R83.reuse, R83.reuse, 0x1b ;  /* 0x0000005353487211 */ /* 0x0c0fe400078fdaff */
[-C--:B------:R-:W-:Y:S02]  /*0ae0*/  LEA.HI.SX32 R18, R18, R83.reuse, 0x1b ;  /* 0x0000005312127211 */ /* 0x080fe400078fdaff */
[-C--:B------:R-:W-:Y:S01]  /*0af0*/  LEA.HI.SX32 R20, R20, R83.reuse, 0x1b ;  /* 0x0000005314147211 */ /* 0x080fe200078fdaff */
[----:B------:R-:W-:Y:S01]  /*0b00*/  IMAD.SHL.U32 R72, R72, 0x2, RZ ;  /* 0x0000000248487824 */ /* 0x000fe200078e00ff */
[----:B0-----:R-:W-:Y:S01]  /*0b10*/  IADD3 R2, R83, 0x60, RZ ;  /* 0x0000006053027810 */ /* 0x001fe20007ffe0ff */
[----:B------:R-:W-:Y:S01]  /*0b20*/  IMAD.SHL.U32 R71, R18, 0x2, RZ ;  /* 0x0000000212477824 */ /* 0x000fe200078e00ff */
[----:B------:R-:W-:Y:S02]  /*0b30*/  SHF.L.U32 R70, R20, 0x1, RZ ;  /* 0x0000000114467819 */ /* 0x000fe400000006ff */
        /* <DEDUP_REMOVED lines=8> */
[-C--:B------:R-:W-:Y:S01]  /*0bc0*/  LEA.HI.SX32 R22, R22, R83.reuse, 0x1b ;  /* 0x0000005316167211 */ /* 0x080fe200078fdaff */
[----:B------:R-:W-:Y:S01]  /*0bd0*/  IMAD.SHL.U32 R68, R18, 0x2, RZ ;  /* 0x0000000212447824 */ /* 0x000fe200078e00ff */
[----:B------:R-:W-:Y:S01]  /*0be0*/  LEA.HI.SX32 R2, R2, R83, 0x1b ;  /* 0x0000005302027211 */ /* 0x000fe200078fdaff */
[----:B------:R-:W-:Y:S01]  /*0bf0*/  IMAD.SHL.U32 R67, R20, 0x2, RZ ;  /* 0x0000000214437824 */ /* 0x000fe200078e00ff */
[----:B------:R-:W-:Y:S02]  /*0c00*/  SHF.L.U32 R66, R22, 0x1, RZ ;  /* 0x0000000116427819 */ /* 0x000fe400000006ff */
[----:B------:R-:W-:Y:S01]  /*0c10*/  ISETP.GE.AND P6, PT, R6, R73, PT ;  /* 0x000000490600720c */ /* 0x000fe20003fc6270 */
[----:B------:R-:W-:Y:S01]  /*0c20*/  IMAD.SHL.U32 R64, R2, 0x2, RZ ;  /* 0x0000000202407824 */ /* 0x000fe200078e00ff */
[----:B------:R-:W-:Y:S02]  /*0c30*/  SHF.L.U64.HI R63, R6, 0x1, R7 ;  /* 0x00000001063f7819 */ /* 0x000fe40000010207 */
[----:B------:R-:W-:-:S02]  /*0c40*/  IADD3 R2, P0, R92, R65, RZ ;  /* 0x000000415c027210 */ /* 0x000fc40007f1e0ff */
[----:B------:R-:W-:Y:S02]  /*0c50*/  ISETP.GE.AND P5, PT, R86, R73, PT ;  /* 0x000000495600720c */ /* 0x000fe40003fa6270 */
[----:B------:R-:W-:Y:S02]  /*0c60*/  IADD3.X R3, R90, R63, RZ, P0, !PT ;  /* 0x0000003f5a037210 */ /* 0x000fe400007fe4ff */
[-C--:B------:R-:W-:Y:S02]  /*0c70*/  ISETP.GE.AND P4, PT, R84, R73.reuse, PT ;  /* 0x000000495400720c */ /* 0x080fe40003f86270 */
[-C--:B------:R-:W-:Y:S02]  /*0c80*/  ISETP.GE.AND P3, PT, R82, R73.reuse, PT ;  /* 0x000000495200720c */ /* 0x080fe40003f66270 */
[-C--:B------:R-:W-:Y:S02]  /*0c90*/  ISETP.GE.AND P2, PT, R80, R73.reuse, PT ;  /* 0x000000495000720c */ /* 0x080fe40003f46270 */
[----:B------:R-:W-:-:S02]  /*0ca0*/  ISETP.GE.AND P1, PT, R78, R73, PT ;  /* 0x000000494e00720c */ /* 0x000fc40003f26270 */
[----:B------:R-:W-:Y:S02]  /*0cb0*/  ISETP.GE.AND P0, PT, R76, R73, PT ;  /* 0x000000494c00720c */ /* 0x000fe40003f06270 */
[----:B------:R-:W-:Y:S01]  /*0cc0*/  PRMT R23, RZ, 0x7610, R23 ;  /* 0x00007610ff177816 */ /* 0x000fe20000000017 */
[----:B--2---:R0:W-:Y:S04]  /*0cd0*/  STS.U16 [R72], R5 ;  /* 0x0000000548007388 */ /* 0x0041e80000000400 */
[----:B---3--:R1:W-:Y:S04]  /*0ce0*/  STS.U16 [R71+0x40], R0 ;  /* 0x0000400047007388 */ /* 0x0083e80000000400 */
[----:B----4-:R2:W-:Y:S01]  /*0cf0*/  STS.U16 [R70+0x80], R15 ;  /* 0x0000800f46007388 */ /* 0x0105e20000000400 */
[----:B0-----:R-:W-:Y:S01]  /*0d00*/  PRMT R5, RZ, 0x7610, R5 ;  /* 0x00007610ff057816 */ /* 0x001fe20000000005 */
[----:B-1----:R-:W-:Y:S01]  /*0d10*/  IMAD.SHL.U32 R0, R83, 0x8, RZ ;  /* 0x0000000853007824 */ /* 0x002fe200078e00ff */
[----:B--2---:R-:W-:-:S04]  /*0d20*/  PRMT R15, RZ, 0x7610, R15 ;  /* 0x00007610ff0f7816 */ /* 0x004fc8000000000f */
[----:B------:R-:W-:Y:S01]  /*0d30*/  LEA.HI.SX32 R0, R0, R0, 0x1b ;  /* 0x0000000000007211 */ /* 0x000fe200078fdaff */
[----:B------:R0:W-:Y:S04]  /*0d40*/  STS.U16 [R69+0xc0], R14 ;  /* 0x0000c00e45007388 */ /* 0x0001e80000000400 */
[----:B------:R-:W-:Y:S01]  /*0d50*/  IMAD.SHL.U32 R62, R0, 0x2, RZ ;  /* 0x00000002003e7824 */ /* 0x000fe200078e00ff */
[----:B------:R-:W-:Y:S04]  /*0d60*/  STS.U16 [R68+0x100], R17 ;  /* 0x0001001144007388 */ /* 0x000fe80000000400 */
[----:B------:R1:W-:Y:S01]  /*0d70*/  STS.U16 [R67+0x140], R16 ;  /* 0x0001401043007388 */ /* 0x0003e20000000400 */
[----:B0-----:R-:W-:-:S03]  /*0d80*/  PRMT R14, RZ, 0x7610, R14 ;  /* 0x00007610ff0e7816 */ /* 0x001fc6000000000e */
[----:B------:R0:W-:Y:S04]  /*0d90*/  STS.U16 [R66+0x180], R19 ;  /* 0x0001801342007388 */ /* 0x0001e80000000400 */
[----:B------:R-:W-:Y:S01]  /*0da0*/  STS.U16 [R64+0x1c0], R21 ;  /* 0x0001c01540007388 */ /* 0x000fe20000000400 */
[----:B------:R-:W-:-:S06]  /*0db0*/  NOP ;  /* 0x0000000000007918 */ /* 0x000fcc0000000000 */
[----:B------:R-:W-:Y:S01]  /*0dc0*/  LDS.U16 R167, [R62] ;  /* 0x000000003ea77984 */ /* 0x000fe20000000400 */
[----:B-1----:R-:W-:-:S03]  /*0dd0*/  PRMT R16, RZ, 0x7610, R16 ;  /* 0x00007610ff107816 */ /* 0x002fc60000000010 */
        /* <DEDUP_REMOVED lines=9> */
[----:B------:R-:W-:Y:S02]  /*0e70*/  PRMT R0, RZ, 0x7610, R0 ;  /* 0x00007610ff007816 */ /* 0x000fe40000000000 */
[----:B0-----:R-:W-:Y:S01]  /*0e80*/  PRMT R19, RZ, 0x7610, R19 ;  /* 0x00007610ff137816 */ /* 0x001fe20000000013 */
        /* <DEDUP_REMOVED lines=54> */
[----:B0-----:R-:W-:Y:S01]  /*11f0*/  IMAD R0, R173, c[0x0][0x1f0], RZ ;  /* 0x00007c00ad007a24 */ /* 0x001fe200078e02ff */
[----:B------:R-:W-:Y:S01]  /*1200*/  SHF.R.S32.HI R5, RZ, 0x1f, R4 ;  /* 0x0000001fff057819 */ /* 0x000fe20000011404 */
[----:B------:R-:W-:Y:S01]  /*1210*/  IMAD.WIDE.U32 R2, R99, c[0x0][0x1f0], RZ ;  /* 0x00007c0063027a25 */ /* 0x000fe200078e00ff */
[----:B------:R-:W-:-:S03]  /*1220*/  IADD3 R54, R79, -c[0x0][0x174], RZ ;  /* 0x80005d004f367a10 */ /* 0x000fc60007ffe0ff */
[----:B------:R-:W-:Y:S02]  /*1230*/  IMAD R41, R99, c[0x0][0x1f4], R0 ;  /* 0x00007d0063297a24 */ /* 0x000fe400078e0200 */
[----:B------:R-:W-:Y:S02]  /*1240*/  IMAD R22, R173, c[0x0][0x200], RZ ;  /* 0x00008000ad167a24 */ /* 0x000fe400078e02ff */
[----:B------:R-:W-:Y:S01]  /*1250*/  IMAD.WIDE.U32 R24, R99, c[0x0][0x200], RZ ;  /* 0x0000800063187a25 */ /* 0x000fe200078e00ff */
[----:B------:R-:W-:-:S03]  /*1260*/  IADD3 R3, R3, R41, RZ ;  /* 0x0000002903037210 */ /* 0x000fc60007ffe0ff */
[C---:B------:R-:W-:Y:S01]  /*1270*/  IMAD R43, R99.reuse, c[0x0][0x204], R22 ;  /* 0x00008100632b7a24 */ /* 0x040fe200078e0216 */
[----:B------:R-:W-:Y:S01]  /*1280*/  MOV R28, R24 ;  /* 0x00000018001c7202 */ /* 0x000fe20000000f00 */
[--C-:B--2---:R-:W-:Y:S02]  /*1290*/  @!P0 IMAD.MOV.U32 R26, RZ, RZ, R4.reuse ;  /* 0x000000ffff1a8224 */ /* 0x104fe400078e0004 */
[--C-:B------:R-:W-:Y:S02]  /*12a0*/  @!P0 IMAD.MOV.U32 R27, RZ, RZ, R5.reuse ;  /* 0x000000ffff1b8224 */ /* 0x100fe400078e0005 */
[----:B-1----:R-:W-:-:S04]  /*12b0*/  @!P0 IMAD.WIDE.U32 R22, R99, c[0x0][0x1f0], R4 ;  /* 0x00007c0063168a25 */ /* 0x002fc800078e0004 */
[----:B------:R-:W-:-:S04]  /*12c0*/  @!P0 IMAD.WIDE.U32 R26, R99, c[0x0][0x200], R26 ;  /* 0x00008000631a8a25 */ /* 0x000fc800078e001a */
[----:B------:R-:W-:Y:S02]  /*12d0*/  IMAD.IADD R29, R25, 0x1, R43 ;  /* 0x00000001191d7824 */ /* 0x000fe400078e022b */
[----:B------:R-:W-:Y:S02]  /*12e0*/  IMAD R0, R102, c[0x0][0x1f8], RZ ;  /* 0x00007e0066007a24 */ /* 0x000fe400078e02ff */
[----:B------:R-:W-:Y:S02]  /*12f0*/  IMAD R54, R54, -0x100, RZ ;  /* 0xffffff0036367824 */ /* 0x000fe400078e02ff */
[----:B------:R-:W-:-:S04]  /*1300*/  IMAD.WIDE.U32 R24, R103, c[0x0][0x1f8], R2 ;  /* 0x00007e0067187a25 */ /* 0x000fc800078e0002 */
[----:B------:R-:W-:Y:S01]  /*1310*/  @!P0 IMAD.IADD R23, R41, 0x1, R23 ;  /* 0x0000000129178824 */ /* 0x000fe200078e0217 */
[----:B------:R-:W-:Y:S01]  /*1320*/  IADD3 R38, P1, R54, R24, RZ ;  /* 0x0000001836267210 */ /* 0x000fe20007f3e0ff */
[----:B------:R-:W-:Y:S02]  /*1330*/  @!P0 IMAD.IADD R27, R43, 0x1, R27 ;  /* 0x000000012b1b8824 */ /* 0x000fe400078e021b */
[C---:B------:R-:W-:Y:S01]  /*1340*/  IMAD R43, R103.reuse, c[0x0][0x1fc], R0 ;  /* 0x00007f00672b7a24 */ /* 0x040fe200078e0200 */
[----:B------:R-:W-:Y:S01]  /*1350*/  SHF.R.S32.HI R0, RZ, 0x1f, R54 ;  /* 0x0000001fff007819 */ /* 0x000fe20000011436 */
[----:B------:R-:W-:-:S03]  /*1360*/  @!P0 IMAD.WIDE.U32 R2, R103, c[0x0][0x1f8], R22 ;  /* 0x00007e0067028a25 */ /* 0x000fc600078e0016 */
[----:B------:R-:W-:Y:S01]  /*1370*/  IADD3.X R25, R0, R43, R25, P1, !PT ;  /* 0x0000002b00197210 */ /* 0x000fe20000ffe419 */
[----:B------:R-:W-:Y:S01]  /*1380*/  IMAD R36, R102, c[0x0][0x208], RZ ;  /* 0x0000820066247a24 */ /* 0x000fe200078e02ff */
[----:B------:R-:W-:Y:S01]  /*1390*/  @!P0 IADD3 R42, P1, R6, R2, RZ ;  /* 0x00000002062a8210 */ /* 0x000fe20007f3e0ff */
[----:B------:R-:W-:-:S03]  /*13a0*/  IMAD.WIDE.U32 R28, R103, c[0x0][0x208], R28 ;  /* 0x00008200671c7a25 */ /* 0x000fc600078e001c */
[----:B------:R-:W-:Y:S01]  /*13b0*/  @!P0 IADD3.X R43, R7, R3, R43, P1, !PT ;  /* 0x00000003072b8210 */ /* 0x000fe20000ffe42b */
[C---:B------:R-:W-:Y:S01]  /*13c0*/  IMAD R45, R103.reuse, c[0x0][0x20c], R36 ;  /* 0x00008300672d7a24 */ /* 0x040fe200078e0224 */
[----:B------:R-:W-:Y:S01]  /*13d0*/  IADD3 R28, P2, R54, R28, RZ ;  /* 0x0000001c361c7210 */ /* 0x000fe20007f5e0ff */
[----:B------:R-:W-:Y:S01]  /*13e0*/  @!P0 IMAD.WIDE.U32 R22, R103, c[0x0][0x208], R26 ;  /* 0x0000820067168a25 */ /* 0x000fe200078e001a */
[----:B------:R-:W-:Y:S02]  /*13f0*/  LEA R27, P4, R6, c[0x0][0x258], 0x1 ;  /* 0x00009600061b7a11 */ /* 0x000fe400078808ff */
[----:B------:R-:W-:Y:S02]  /*1400*/  IADD3.X R29, R0, R45, R29, P2, !PT ;  /* 0x0000002d001d7210 */ /* 0x000fe400017fe41d */
[----:B------:R-:W-:Y:S02]  /*1410*/  LEA.HI.X R3, R6, c[0x0][0x25c], R7, 0x1, P4 ;  /* 0x0000970006037a11 */ /* 0x000fe400020f0c07 */
[----:B------:R-:W-:-:S02]  /*1420*/  LEA R26, P4, R28, R27, 0x1 ;  /* 0x0000001b1c1a7211 */ /* 0x000fc400078808ff */
[----:B------:R-:W-:Y:S02]  /*1430*/  @!P0 IADD3 R36, P3, R6, R22, RZ ;  /* 0x0000001606248210 */ /* 0x000fe40007f7e0ff */
[----:B------:R-:W-:Y:S02]  /*1440*/  LEA.HI.X R27, R28, R3, R29, 0x1, P4 ;  /* 0x000000031c1b7211 */ /* 0x000fe400020f0c1d */
[----:B------:R-:W-:Y:S02]  /*1450*/  LEA R41, P2, R6, c[0x0][0x268], 0x1 ;  /* 0x00009a0006297a11 */ /* 0x000fe400078408ff */
[----:B------:R-:W-:Y:S02]  /*1460*/  ISETP.GE.AND P6, PT, R86, R73, PT ;  /* 0x000000495600720c */ /* 0x000fe40003fc6270 */
[----:B------:R-:W-:Y:S02]  /*1470*/  @!P0 IADD3.X R23, R7, R23, R45, P3, !PT ;  /* 0x0000001707178210 */ /* 0x000fe40001ffe42d */
[----:B------:R-:W-:-:S02]  /*1480*/  @!P0 LEA R22, P3, R36, c[0x0][0x258], 0x1 ;  /* 0x0000960024168a11 */ /* 0x000fc400078608ff */
[----:B------:R-:W-:Y:S02]  /*1490*/  LEA.HI.X R40, R6, c[0x0][0x26c], R7, 0x1, P2 ;  /* 0x00009b0006287a11 */ /* 0x000fe400010f0c07 */
[----:B------:R-:W-:Y:S02]  /*14a0*/  LEA R24, P2, R38, R41, 0x1 ;  /* 0x0000002926187211 */ /* 0x000fe400078408ff */
[----:B------:R-:W-:Y:S02]  /*14b0*/  @!P0 LEA R2, P1, R42, c[0x0][0x268], 0x1 ;  /* 0x00009a002a028a11 */ /* 0x000fe400078208ff */
[----:B------:R-:W-:Y:S02]  /*14c0*/  @!P0 LEA.HI.X R23, R36, c[0x0][0x25c], R23, 0x1, P3 ;  /* 0x0000970024178a11 */ /* 0x000fe400018f0c17 */
[----:B------:R-:W-:Y:S02]  /*14d0*/  PRMT R36, RZ, 0x7610, R36 ;  /* 0x00007610ff247816 */ /* 0x000fe40000000024 */
[----:B------:R-:W-:-:S02]  /*14e0*/  LEA.HI.X R25, R38, R40, R25, 0x1, P2 ;  /* 0x0000002826197211 */ /* 0x000fc400010f0c19 */
[----:B------:R-:W-:Y:S02]  /*14f0*/  @!P0 LEA.HI.X R3, R42, c[0x0][0x26c], R43, 0x1, P1 ;  /* 0x00009b002a038a11 */ /* 0x000fe400008f0c2b */
[-C--:B------:R-:W-:Y:S02]  /*1500*/  ISETP.GE.AND P1, PT, R84, R73.reuse, PT ;  /* 0x000000495400720c */ /* 0x080fe40003f26270 */
[-C--:B------:R-:W-:Y:S02]  /*1510*/  ISETP.GE.AND P2, PT, R82, R73.reuse, PT ;  /* 0x000000495200720c */ /* 0x080fe40003f46270 */
[-C--:B------:R-:W-:Y:S02]  /*1520*/  ISETP.GE.AND P3, PT, R80, R73.reuse, PT ;  /* 0x000000495000720c */ /* 0x080fe40003f66270 */
[----:B------:R-:W-:Y:S02]  /*1530*/  PRMT R41, RZ, 0x7610, R41 ;  /* 0x00007610ff297816 */ /* 0x000fe40000000029 */
[----:B------:R-:W-:-:S02]  /*1540*/  ISETP.GE.AND P4, PT, R78, R73, PT ;  /* 0x000000494e00720c */ /* 0x000fc40003f86270 */
[----:B------:R-:W-:Y:S02]  /*1550*/  ISETP.GE.AND P5, PT, R76, R73, PT ;  /* 0x000000494c00720c */ /* 0x000fe40003fa6270 */
        /* <DEDUP_REMOVED lines=21> */
[----:B-1----:R-:W-:-:S03]  /*16b0*/  PRMT R39, RZ, 0x7610, R39 ;  /* 0x00007610ff277816 */ /* 0x002fc60000000027 */
        /* <DEDUP_REMOVED lines=17> */
[----:B---3--:R0:W-:Y:S04]  /*17d0*/  STS.U16 [R72], R41 ;  /* 0x0000002948007388 */ /* 0x0081e80000000400 */
        /* <DEDUP_REMOVED lines=10> */
[----:B------:R-:W-:Y:S04]  /*1880*/  LDS.U16 R36, [R62+0x4] ;  /* 0x000004003e247984 */ /* 0x000fe80000000400 */
[----:B------:R-:W-:Y:S04]  /*1890*/  LDS.U16 R37, [R62+0x6] ;  /* 0x000006003e257984 */ /* 0x000fe80000000400 */
[----:B------:R-:W2:Y:S04]  /*18a0*/  LDS.U16 R38, [R62+0x8] ;  /* 0x000008003e267984 */ /* 0x000ea80000000400 */
[----:B------:R-:W-:Y:S04]  /*18b0*/  LDS.U16 R39, [R62+0xa] ;  /* 0x00000a003e277984 */ /* 0x000fe80000000400 */
[----:B------:R-:W2:Y:S04]  /*18c0*/  LDS.U16 R2, [R62+0xc] ;  /* 0x00000c003e027984 */ /* 0x000ea80000000400 */
[----:B------:R-:W2:Y:S04]  /*18d0*/  LDS.U16 R3, [R62+0xe] ;  /* 0x00000e003e037984 */ /* 0x000ea80000000400 */
[----:B------:R-:W-:Y:S01]  /*18e0*/  BAR.SYNC.DEFER_BLOCKING 0x0 ;  /* 0x0000000000007b1d */ /* 0x000fe20000010000 */
[----:B0-----:R-:W-:-:S02]  /*18f0*/  PRMT R41, RZ, 0x7610, R41 ;  /* 0x00007610ff297816 */ /* 0x001fc40000000029 */
[----:B-1----:R-:W-:-:S03]  /*1900*/  PRMT R43, RZ, 0x7610, R43 ;  /* 0x00007610ff2b7816 */ /* 0x002fc6000000002b */
        /* <DEDUP_REMOVED lines=8> */
[----:B------:R2:W4:Y:S02]  /*1990*/  @!P6 LDG.E.U16 R49, [R26.64+-0x40] ;  /* 0xffffc0041a31e981 */ /* 0x000524000c1e1500 */
[----:B--2---:R-:W-:-:S05]  /*19a0*/  PRMT R27, RZ, 0x5410, R24 ;  /* 0x00005410ff1b7816 */ /* 0x004fca0000000018 */
[----:B0-----:R-:W-:-:S04]  /*19b0*/  FMUL.FTZ R22, R27, -1.4426950216293334961 ;  /* 0xbfb8aa3b1b167820 */ /* 0x001fc80000410000 */
[----:B------:R-:W-:Y:S01]  /*19c0*/  MUFU.EX2 R23, R22 ;  /* 0x0000001600177308 */ /* 0x000fe20000000800 */
[----:B---3--:R-:W-:Y:S02]  /*19d0*/  PRMT R46, RZ, 0x5410, R25 ;  /* 0x00005410ff2e7816 */ /* 0x008fe40000000019 */
[----:B------:R-:W-:-:S03]  /*19e0*/  PRMT R53, RZ, 0x5410, R38 ;  /* 0x00005410ff357816 */ /* 0x000fc60000000026 */
[----:B------:R-:W-:Y:S01]  /*19f0*/  FMUL.FTZ R24, R46, -1.4426950216293334961 ;  /* 0xbfb8aa3b2e187820 */ /* 0x000fe20000410000 */
[----:B------:R-:W-:Y:S02]  /*1a00*/  PRMT R51, RZ, 0x5410, R37 ;  /* 0x00005410ff337816 */ /* 0x000fe40000000025 */
[----:B------:R-:W-:Y:S01]  /*1a10*/  PRMT R48, RZ, 0x5410, R36 ;  /* 0x00005410ff307816 */ /* 0x000fe20000000024 */
[----:B------:R0:W1:Y:S02]  /*1a20*/  MUFU.EX2 R25, R24 ;  /* 0x0000001800197308 */ /* 0x0000640000000800 */
[----:B------:R-:W-:Y:S02]  /*1a30*/  FMUL.FTZ R26, R51, -1.4426950216293334961 ;  /* 0xbfb8aa3b331a7820 */ /* 0x000fe40000410000 */
[----:B------:R-:W-:Y:S02]  /*1a40*/  FMUL.FTZ R36, R48, -1.4426950216293334961 ;  /* 0xbfb8aa3b30247820 */ /* 0x000fe40000410000 */
[----:B0-----:R-:W-:Y:S01]  /*1a50*/  FMUL.FTZ R24, R53, -1.4426950216293334961 ;  /* 0xbfb8aa3b35187820 */ /* 0x001fe20000410000 */
[----:B------:R-:W-:-:S02]  /*1a60*/  PRMT R107, RZ, 0x5410, R2 ;  /* 0x00005410ff6b7816 */ /* 0x000fc40000000002 */
[----:B------:R-:W-:Y:S01]  /*1a70*/  PRMT R109, RZ, 0x5410, R3 ;  /* 0x00005410ff6d7816 */ /* 0x000fe20000000003 */
[----:B------:R-:W0:Y:S08]  /*1a80*/  MUFU.EX2 R50, R36 ;  /* 0x0000002400327308 */ /* 0x000e300000000800 */
[----:B------:R-:W2:Y:S01]  /*1a90*/  MUFU.EX2 R26, R26 ;  /* 0x0000001a001a7308 */ /* 0x000ea20000000800 */
[----:B------:R-:W-:Y:S01]  /*1aa0*/  PRMT R28, RZ, 0x5410, R28 ;  /* 0x00005410ff1c7816 */ /* 0x000fe2000000001c */
[----:B-1----:R-:W-:-:S02]  /*1ab0*/  FADD.FTZ R37, R25, 1 ;  /* 0x3f80000019257421 */ /* 0x002fc40000010000 */
[----:B0-----:R-:W-:Y:S01]  /*1ac0*/  FADD.FTZ R50, R50, 1 ;  /* 0x3f80000032327421 */ /* 0x001fe20000010000 */
[----:B------:R-:W-:Y:S02]  /*1ad0*/  PRMT R29, RZ, 0x5410, R29 ;  /* 0x00005410ff1d7816 */ /* 0x000fe4000000001d */
[----:B------:R-:W-:Y:S02]  /*1ae0*/  PRMT R30, RZ, 0x5410, R30 ;  /* 0x00005410ff1e7816 */ /* 0x000fe4000000001e */
[----:B------:R-:W-:Y:S02]  /*1af0*/  PRMT R31, RZ, 0x5410, R31 ;  /* 0x00005410ff1f7816 */ /* 0x000fe4000000001f */
[----:B------:R-:W-:Y:S02]  /*1b00*/  PRMT R32, RZ, 0x5410, R32 ;  /* 0x00005410ff207816 */ /* 0x000fe40000000020 */
[----:B------:R-:W-:Y:S02]  /*1b10*/  PRMT R33, RZ, 0x5410, R33 ;  /* 0x00005410ff217816 */ /* 0x000fe40000000021 */
[----:B------:R-:W-:-:S02]  /*1b20*/  PRMT R34, RZ, 0x5410, R34 ;  /* 0x00005410ff227816 */ /* 0x000fc40000000022 */
[----:B------:R-:W-:Y:S02]  /*1b30*/  PRMT R35, RZ, 0x5410, R35 ;  /* 0x00005410ff237816 */ /* 0x000fe40000000023 */
[----:B------:R-:W-:Y:S01]  /*1b40*/  ISETP.NE.AND P6, PT, R94, RZ, PT ;  /* 0x000000ff5e00720c */ /* 0x000fe20003fc5270 */
[----:B----4-:R0:W-:Y:S04]  /*1b50*/  STS.U16 [R72], R45 ;  /* 0x0000002d48007388 */ /* 0x0101e80000000400 */
        /* <DEDUP_REMOVED lines=8> */
[----:B------:R-:W3:Y:S01]  /*1be0*/  LDS.U16 R22, [R62] ;  /* 0x000000003e167984 */ /* 0x000ee20000000400 */
[----:B0-----:R0:W-:Y:S03]  /*1bf0*/  MUFU.EX2 R45, R24 ;  /* 0x00000018002d7308 */ /* 0x0011e60000000800 */
[----:B------:R-:W4:Y:S01]  /*1c00*/  LDS.U16 R2, [R62+0x2] ;  /* 0x000002003e027984 */ /* 0x000f220000000400 */
[----:B-1----:R-:W-:-:S03]  /*1c10*/  PRMT R49, RZ, 0x5410, R39 ;  /* 0x00005410ff317816 */ /* 0x002fc60000000027 */
[----:B------:R-:W1:Y:S01]  /*1c20*/  LDS.U16 R3, [R62+0x4] ;  /* 0x000004003e037984 */ /* 0x000e620000000400 */
[----:B0-----:R-:W-:-:S03]  /*1c30*/  FADD.FTZ R24, R23, 1 ;  /* 0x3f80000017187421 */ /* 0x001fc60000010000 */
[----:B------:R-:W0:Y:S01]  /*1c40*/  LDS.U16 R23, [R62+0x6] ;  /* 0x000006003e177984 */ /* 0x000e220000000400 */
[----:B------:R2:W3:Y:S01]  /*1c50*/  MUFU.RCP R36, R24 ;  /* 0x0000001800247308 */ /* 0x0004e20000001000 */
[----:B------:R-:W-:Y:S02]  /*1c60*/  FMUL.FTZ R38, R49, -1.4426950216293334961 ;  /* 0xbfb8aa3b31267820 */ /* 0x000fe40000410000 */
[----:B------:R-:W-:-:S05]  /*1c70*/  FMUL.FTZ R40, R107, -1.4426950216293334961 ;  /* 0xbfb8aa3b6b287820 */ /* 0x000fca0000410000 */
[----:B------:R3:W0:Y:S01]  /*1c80*/  MUFU.EX2 R41, R38 ;  /* 0x0000002600297308 */ /* 0x0006220000000800 */
[----:B--2---:R-:W2:Y:S07]  /*1c90*/  LDS.U16 R24, [R62+0x8] ;  /* 0x000008003e187984 */ /* 0x004eae0000000400 */
[----:B------:R3:W0:Y:S02]  /*1ca0*/  MUFU.EX2 R44, R40 ;  /* 0x00000028002c7308 */ /* 0x0006240000000800 */
[----:B---3--:R-:W-:-:S02]  /*1cb0*/  PRMT R38, RZ, 0x5410, R22 ;  /* 0x00005410ff267816 */ /* 0x008fc40000000016 */
[----:B------:R-:W3:Y:S01]  /*1cc0*/  LDS.U16 R22, [R62+0xa] ;  /* 0x00000a003e167984 */ /* 0x000ee20000000400 */
[----:B------:R-:W-:Y:S02]  /*1cd0*/  FADD.FTZ R40, R26, 1 ;  /* 0x3f8000001a287421 */ /* 0x000fe40000010000 */
[----:B------:R-:W-:Y:S02]  /*1ce0*/  FADD.FTZ R26, -R36, 1 ;  /* 0x3f800000241a7421 */ /* 0x000fe40000010100 */
[----:B------:R-:W-:Y:S02]  /*1cf0*/  FMUL.FTZ R25, R28, R38 ;  /* 0x000000261c197220 */ /* 0x000fe40000410000 */
[----:B------:R-:W-:Y:S02]  /*1d00*/  FFMA.FTZ R26, R27, R26, 1 ;  /* 0x3f8000001b1a7423 */ /* 0x000fe4000001001a */
[----:B------:R-:W-:Y:S01]  /*1d10*/  FMUL.FTZ R25, R36, R25 ;  /* 0x0000001924197220 */ /* 0x000fe20000410000 */
[----:B------:R0:W1:Y:S01]  /*1d20*/  MUFU.RCP R39, R37 ;  /* 0x0000002500277308 */ /* 0x0000620000001000 */
[----:B------:R-:W-:-:S02]  /*1d30*/  FMUL.FTZ R42, R109, -1.4426950216293334961 ;  /* 0xbfb8aa3b6d2a7820 */ /* 0x000fc40000410000 */
[----:B0-----:R-:W-:-:S05]  /*1d40*/  FMUL.FTZ R37, R25, R26 ;  /* 0x0000001a19257220 */ /* 0x001fca0000410000 */
[----:B------:R-:W0:Y:S01]  /*1d50*/  MUFU.RCP R43, R50 ;  /* 0x00000032002b7308 */ /* 0x000e220000001000 */
[----:B------:R-:W2:Y:S04]  /*1d60*/  LDS.U16 R25, [R62+0xc] ;  /* 0x00000c003e197984 */ /* 0x000ea80000000400 */
[----:B------:R-:W2:Y:S03]  /*1d70*/  LDS.U16 R26, [R62+0xe] ;  /* 0x00000e003e1a7984 */ /* 0x000ea60000000400 */
[----:B------:R0:W-:Y:S01]  /*1d80*/  MUFU.EX2 R110, R42 ;  /* 0x0000002a006e7308 */ /* 0x0001e20000000800 */
[----:B------:R-:W-:-:S07]  /*1d90*/  FADD.FTZ R47, R41, 1 ;  /* 0x3f800000292f7421 */ /* 0x000fce0000010000 */
[----:B------:R4:W2:Y:S01]  /*1da0*/  MUFU.RCP R52, R40 ;  /* 0x0000002800347308 */ /* 0x0008a20000001000 */
[----:B0-----:R-:W-:Y:S02]  /*1db0*/  FADD.FTZ R42, R45, 1 ;  /* 0x3f8000002d2a7421 */ /* 0x001fe40000010000 */
[----:B------:R-:W-:-:S05]  /*1dc0*/  FADD.FTZ R105, R44, 1 ;  /* 0x3f8000002c697421 */ /* 0x000fca0000010000 */
[----:B------:R0:W2:Y:S01]  /*1dd0*/  MUFU.RCP R104, R42 ;  /* 0x0000002a00687308 */ /* 0x0000a20000001000 */
[----:B----4-:R-:W-:Y:S01]  /*1de0*/  PRMT R40, RZ, 0x5410, R2 ;  /* 0x00005410ff287816 */ /* 0x010fe20000000002 */
[----:B-1----:R-:W-:Y:S02]  /*1df0*/  FADD.FTZ R41, -R39, 1 ;  /* 0x3f80000027297421 */ /* 0x002fe40000010100 */
[----:B------:R-:W-:Y:S01]  /*1e00*/  FADD.FTZ R45, -R43, 1 ;  /* 0x3f8000002b2d7421 */ /* 0x000fe20000010100 */
[----:B0-----:R-:W-:-:S03]  /*1e10*/  PRMT R42, RZ, 0x5410, R3 ;  /* 0x00005410ff2a7816 */ /* 0x001fc60000000003 */
[----:B------:R0:W1:Y:S01]  /*1e20*/  MUFU.RCP R106, R47 ;  /* 0x0000002f006a7308 */ /* 0x0000620000001000 */
[----:B------:R-:W-:Y:S02]  /*1e30*/  FMUL.FTZ R2, R29, R40 ;  /* 0x000000281d027220 */ /* 0x000fe40000410000 */
[----:B------:R-:W-:Y:S01]  /*1e40*/  FMUL.FTZ R44, R30, R42 ;  /* 0x0000002a1e2c7220 */ /* 0x000fe20000410000 */
[----:B0-----:R-:W-:Y:S01]  /*1e50*/  PRMT R47, RZ, 0x5410, R23 ;  /* 0x00005410ff2f7816 */ /* 0x001fe20000000017 */
[----:B------:R-:W-:Y:S02]  /*1e60*/  FFMA.FTZ R41, R46, R41, 1 ;  /* 0x3f8000002e297423 */ /* 0x000fe40000010029 */
[----:B------:R-:W-:Y:S02]  /*1e70*/  FFMA.FTZ R45, R48, R45, 1 ;  /* 0x3f800000302d7423 */ /* 0x000fe4000001002d */
[----:B------:R-:W-:Y:S02]  /*1e80*/  FMUL.FTZ R2, R39, R2 ;  /* 0x0000000227027220 */ /* 0x000fe40000410000 */
[----:B------:R-:W-:-:S02]  /*1e90*/  FMUL.FTZ R44, R43, R44 ;  /* 0x0000002c2b2c7220 */ /* 0x000fc40000410000 */
[----:B--2---:R-:W-:Y:S02]  /*1ea0*/  FADD.FTZ R50, -R52, 1 ;  /* 0x3f80000034327421 */ /* 0x004fe40000010100 */
[----:B------:R-:W-:Y:S02]  /*1eb0*/  FMUL.FTZ R3, R31, R47 ;  /* 0x0000002f1f037220 */ /* 0x000fe40000410000 */
[----:B------:R-:W-:Y:S02]  /*1ec0*/  FADD.FTZ R110, R110, 1 ;  /* 0x3f8000006e6e7421 */ /* 0x000fe40000010000 */
[----:B------:R-:W-:Y:S01]  /*1ed0*/  FMUL.FTZ R2, R2, R41 ;  /* 0x0000002902027220 */ /* 0x000fe20000410000 */
[----:B------:R-:W-:Y:S01]  /*1ee0*/  PRMT R41, RZ, 0x5410, R24 ;  /* 0x00005410ff297816 */ /* 0x000fe20000000018 */
[----:B------:R-:W-:Y:S01]  /*1ef0*/  FMUL.FTZ R44, R44, R45 ;  /* 0x0000002d2c2c7220 */ /* 0x000fe20000410000 */
[----:B---3--:R-:W-:Y:S01]  /*1f00*/  PRMT R45, RZ, 0x5410, R22 ;  /* 0x00005410ff2d7816 */ /* 0x008fe20000000016 */
[----:B------:R-:W-:-:S02]  /*1f10*/  FFMA.FTZ R50, R51, R50, 1 ;  /* 0x3f80000033327423 */ /* 0x000fc40000010032 */
[----:B------:R-:W-:Y:S01]  /*1f20*/  FMUL.FTZ R3, R52, R3 ;  /* 0x0000000334037220 */ /* 0x000fe20000410000 */
[----:B------:R0:W2:Y:S01]  /*1f30*/  MUFU.RCP R108, R105 ;  /* 0x00000069006c7308 */ /* 0x0000a20000001000 */
[----:B------:R-:W-:Y:S02]  /*1f40*/  FMUL.FTZ R23, R32, R41 ;  /* 0x0000002920177220 */ /* 0x000fe40000410000 */
[----:B------:R-:W-:Y:S02]  /*1f50*/  FMUL.FTZ R3, R3, R50 ;  /* 0x0000003203037220 */ /* 0x000fe40000410000 */
[----:B------:R-:W-:-:S03]  /*1f60*/  FADD.FTZ R50, -R104, 1 ;  /* 0x3f80000068327421 */ /* 0x000fc60000010100 */
[----:B------:R-:W3:Y:S01]  /*1f70*/  MUFU.RCP R110, R110 ;  /* 0x0000006e006e7308 */ /* 0x000ee20000001000 */
[----:B-1----:R-:W-:Y:S02]  /*1f80*/  FADD.FTZ R24, -R106, 1 ;  /* 0x3f8000006a187421 */ /* 0x002fe40000010100 */
[----:B0-----:R-:W-:Y:S02]  /*1f90*/  FMUL.FTZ R105, R33, R45 ;  /* 0x0000002d21697220 */ /* 0x001fe40000410000 */
[----:B------:R-:W-:Y:S02]  /*1fa0*/  FFMA.FTZ R50, R53, R50, 1 ;  /* 0x3f80000035327423 */ /* 0x000fe40000010032 */
[----:B------:R-:W-:Y:S02]  /*1fb0*/  FMUL.FTZ R23, R104, R23 ;  /* 0x0000001768177220 */ /* 0x000fe40000410000 */
[----:B------:R-:W-:Y:S02]  /*1fc0*/  FFMA.FTZ R24, R49, R24, 1 ;  /* 0x3f80000031187423 */ /* 0x000fe40000010018 */
[----:B------:R-:W-:-:S02]  /*1fd0*/  FMUL.FTZ R105, R106, R105 ;  /* 0x000000696a697220 */ /* 0x000fc40000410000 */
[----:B------:R-:W-:Y:S01]  /*1fe0*/  FMUL.FTZ R23, R23, R50 ;  /* 0x0000003217177220 */ /* 0x000fe20000410000 */
[----:B------:R-:W-:Y:S01]  /*1ff0*/  PRMT R50, RZ, 0x5410, R25 ;  /* 0x00005410ff327816 */ /* 0x000fe20000000019 */
[----:B------:R-:W-:Y:S01]  /*2000*/  FMUL.FTZ R24, R105, R24 ;  /* 0x0000001869187220 */ /* 0x000fe20000410000 */
[----:B------:R-:W-:Y:S01]  /*2010*/  PRMT R105, RZ, 0x5410, R26 ;  /* 0x00005410ff697816 */ /* 0x000fe2000000001a */
[----:B--2---:R-:W-:Y:S02]  /*2020*/  FADD.FTZ R22, -R108, 1 ;  /* 0x3f8000006c167421 */ /* 0x004fe40000010100 */
[----:B------:R-:W-:Y:S02]  /*2030*/  FMUL.FTZ R25, R34, R50 ;  /* 0x0000003222197220 */ /* 0x000fe40000410000 */
[----:B---3--:R-:W-:Y:S02]  /*2040*/  FADD.FTZ R112, -R110, 1 ;  /* 0x3f8000006e707421 */ /* 0x008fe40000010100 */
[----:B------:R-:W-:-:S02]  /*2050*/  FMUL.FTZ R111, R35, R105 ;  /* 0x00000069236f7220 */ /* 0x000fc40000410000 */
[----:B------:R-:W-:Y:S02]  /*2060*/  FFMA.FTZ R22, R107, R22, 1 ;  /* 0x3f8000006b167423 */ /* 0x000fe40000010016 */
[----:B------:R-:W-:Y:S02]  /*2070*/  FMUL.FTZ R25, R108, R25 ;  /* 0x000000196c197220 */ /* 0x000fe40000410000 */
[----:B------:R-:W-:Y:S02]  /*2080*/  FFMA.FTZ R112, R109, R112, 1 ;  /* 0x3f8000006d707423 */ /* 0x000fe40000010070 */
        /* <DEDUP_REMOVED lines=41> */
[----:B-1----:R-:W-:Y:S01]  /*2320*/  IMAD R37, R103, c[0x0][0x2f4], R24 ;  /* 0x0000bd0067257a24 */ /* 0x002fe200078e0218 */
[----:B------:R-:W-:Y:S02]  /*2330*/  IADD3 R23, P1, R54, R2, RZ ;  /* 0x0000000236177210 */ /* 0x000fe40007f3e0ff */
[----:B------:R-:W-:Y:S01]  /*2340*/  IADD3 R2, P2, R6, R4, RZ ;  /* 0x0000000406027210 */ /* 0x000fe20007f5e0ff */
[----:B------:R-:W-:Y:S01]  /*2350*/  BSSY B0, `(.L_x_7183) ;  /* 0x0000013000007945 */ /* 0x000fe20003800000 */
[----:B------:R-:W-:Y:S02]  /*2360*/  IADD3.X R24, R0, R37, R3, P1, !PT ;  /* 0x0000002500187210 */ /* 0x000fe40000ffe403 */
[----:B------:R-:W-:Y:S02]  /*2370*/  LEA R22, P3, R23, R22, 0x1 ;  /* 0x0000001617167211 */ /* 0x000fe400078608ff */
[-C--:B--2---:R-:W-:Y:S01]  /*2380*/  ISETP.GE.AND P0, PT, R6, R127.reuse, PT ;  /* 0x0000007f0600720c */ /* 0x084fe20003f06270 */
[----:B------:R-:W-:Y:S01]  /*2390*/  FMUL.FTZ R37, R27, R36 ;  /* 0x000000241b257220 */ /* 0x000fe20000410000 */
[----:B------:R-:W-:Y:S01]  /*23a0*/  ISETP.GE.AND P1, PT, R84, R127, PT ;  /* 0x0000007f5400720c */ /* 0x000fe20003f26270 */
[----:B------:R-:W-:Y:S01]  /*23b0*/  FMUL.FTZ R46, R46, R39 ;  /* 0x000000272e2e7220 */ /* 0x000fe20000410000 */
[----:B------:R-:W-:Y:S01]  /*23c0*/  LEA.HI.X R23, R23, R25, R24, 0x1, P3 ;  /* 0x0000001917177211 */ /* 0x000fe200018f0c18 */
[----:B------:R-:W-:-:S08]  /*23d0*/  IMAD.X R3, R7, 0x1, R5, P2 ;  /* 0x0000000107037824 */ /* 0x000fd000010e0605 */
        /* <DEDUP_REMOVED lines=10> */
.L_x_7184:
[----:B------:R-:W-:Y:S05]  /*2480*/  BSYNC B0 ;  /* 0x0000000000007941 */ /* 0x000fea0003800000 */
.L_x_7183:
[----:B------:R-:W-:Y:S01]  /*2490*/  @!P1 STG.E.U16 [R22.64+-0x180], R115 ;  /* 0xfffe807316009986 */ /* 0x000fe2000c101504 */
[----:B------:R-:W-:Y:S01]  /*24a0*/  ISETP.GE.AND P0, PT, R82, R127, PT ;  /* 0x0000007f5200720c */ /* 0x000fe20003f06270 */
        /* <DEDUP_REMOVED lines=18> */
[----:B-----5:R-:W-:Y:S01]  /*25d0*/  FADD.FTZ R146, R21, R100 ;  /* 0x0000006415927221 */ /* 0x020fe20000010000 */
[----:B------:R-:W-:Y:S01]  /*25e0*/  PRMT R19, RZ, 0x5410, R19 ;  /* 0x00005410ff137816 */ /* 0x000fe20000000013 */
[----:B------:R-:W-:Y:S01]  /*25f0*/  @!P5 STG.E.U16 [R22.64+-0xc0], R121 ;  /* 0xffff40791600d986 */ /* 0x000fe2000c101504 */
[----:B------:R-:W-:Y:S01]  /*2600*/  PRMT R129, RZ, 0x5410, R18 ;  /* 0x00005410ff817816 */ /* 0x000fe20000000012 */
[----:B------:R-:W-:Y:S01]  /*2610*/  FADD.FTZ R131, R131, R100 ;  /* 0x0000006483837221 */ /* 0x000fe20000010000 */
[----:B------:R-:W-:Y:S01]  /*2620*/  PRMT R17, RZ, 0x5410, R17 ;  /* 0x00005410ff117816 */ /* 0x000fe20000000011 */
[----:B------:R-:W-:Y:S01]  /*2630*/  @!P1 STG.E.U16 [R22.64+-0x80], R123 ;  /* 0xffff807b16009986 */ /* 0x000fe2000c101504 */
[----:B------:R-:W-:Y:S01]  /*2640*/  PRMT R127, RZ, 0x5410, R16 ;  /* 0x00005410ff7f7816 */ /* 0x000fe20000000010 */
[--C-:B------:R-:W-:Y:S01]  /*2650*/  FADD.FTZ R144, R19, R100.reuse ;  /* 0x0000006413907221 */ /* 0x100fe20000010000 */
        /* <DEDUP_REMOVED lines=11> */
[----:B-1----:R-:W-:Y:S01]  /*2710*/  PRMT R125, RZ, 0x5410, R14 ;  /* 0x00005410ff7d7816 */ /* 0x002fe2000000000e */
[----:B------:R-:W-:Y:S02]  /*2720*/  FMUL.FTZ R128, R33, R106 ;  /* 0x0000006a21807220 */ /* 0x000fe40000410000 */
[----:B------:R-:W-:Y:S02]  /*2730*/  FMUL.FTZ R126, R34, R107 ;  /* 0x0000006b227e7220 */ /* 0x000fe40000410000 */
[----:B------:R-:W-:Y:S02]  /*2740*/  FADD.FTZ R125, R125, R100 ;  /* 0x000000647d7d7221 */ /* 0x000fe40000010000 */
[----:B------:R-:W-:Y:S01]  /*2750*/  FMUL.FTZ R124, R35, R110 ;  /* 0x0000006e237c7220 */ /* 0x000fe20000410000 */
[----:B------:R-:W-:Y:S05]  /*2760*/  @!P0 BRA `(.L_x_7185) ;  /* 0x000004f000008947 */ /* 0x000fea0003800000 */
[----:B------:R-:W-:Y:S01]  /*2770*/  BAR.SYNC.DEFER_BLOCKING 0x0 ;  /* 0x0000000000007b1d */ /* 0x000fe20000010000 */
[----:B------:R-:W-:Y:S01]  /*2780*/  FMUL.FTZ R37, R37, R38 ;  /* 0x0000002625257220 */ /* 0x000fe20000410000 */
[----:B------:R-:W-:Y:S01]  /*2790*/  LEA R19, P0, R6, c[0x0][0x270], 0x1 ;  /* 0x00009c0006137a11 */ /* 0x000fe200078008ff */
        /* <DEDUP_REMOVED lines=12> */
[----:B------:R-:W-:Y:S02]  /*2860*/  PRMT R14, R42, 0x7632, R14 ;  /* 0x000076322a0e7816 */ /* 0x000fe4000000000e */
[----:B------:R-:W-:Y:S02]  /*2870*/  F2FP.BF16.PACK_AB R50, R105, R50 ;  /* 0x000000326932723e */ /* 0x000fe400000010ff */
[----:B------:R-:W-:Y:S02]  /*2880*/  PRMT R15, R41, 0x7632, R15 ;  /* 0x00007632290f7816 */ /* 0x000fe4000000000f */
[----:B------:R-:W-:Y:S01]  /*2890*/  PRMT R16, R50, 0x7632, R16 ;  /* 0x0000763232107816 */ /* 0x000fe20000000010 */
[----:B------:R-:W-:Y:S04]  /*28a0*/  STS.U16 [R62], R37 ;  /* 0x000000253e007388 */ /* 0x000fe80000000400 */
        /* <DEDUP_REMOVED lines=9> */
[----:B-1----:R-:W-:-:S03]  /*2940*/  IMAD.WIDE.U32 R14, R99, c[0x0][0x210], RZ ;  /* 0x00008400630e7a25 */ /* 0x002fc600078e00ff */
[----:B------:R-:W-:Y:S01]  /*2950*/  LDS.U16 R23, [R71+0x40] ;  /* 0x0000400047177984 */ /* 0x000fe20000000400 */
[----:B--2---:R-:W-:-:S03]  /*2960*/  IMAD R16, R173, c[0x0][0x210], RZ ;  /* 0x00008400ad107a24 */ /* 0x004fc600078e02ff */
[----:B------:R-:W-:Y:S01]  /*2970*/  LDS.U16 R25, [R70+0x80] ;  /* 0x0000800046197984 */ /* 0x000fe20000000400 */
[----:B------:R-:W-:Y:S02]  /*2980*/  IMAD R17, R99, c[0x0][0x214], R16 ;  /* 0x0000850063117a24 */ /* 0x000fe400078e0210 */
[----:B------:R-:W-:Y:S01]  /*2990*/  IMAD R16, R102, c[0x0][0x218], RZ ;  /* 0x0000860066107a24 */ /* 0x000fe200078e02ff */
[----:B0-----:R-:W-:Y:S01]  /*29a0*/  LDS.U16 R27, [R69+0xc0] ;  /* 0x0000c000451b7984 */ /* 0x001fe20000000400 */
[----:B------:R-:W-:Y:S02]  /*29b0*/  IMAD.IADD R15, R15, 0x1, R17 ;  /* 0x000000010f0f7824 */ /* 0x000fe400078e0211 */
[C---:B------:R-:W-:Y:S01]  /*29c0*/  IMAD R39, R103.reuse, c[0x0][0x21c], R16 ;  /* 0x0000870067277a24 */ /* 0x040fe200078e0210 */
[----:B------:R-:W-:Y:S01]  /*29d0*/  LDS.U16 R29, [R68+0x100] ;  /* 0x00010000441d7984 */ /* 0x000fe20000000400 */
[----:B------:R-:W-:Y:S01]  /*29e0*/  LEA.HI.X R16, R6, c[0x0][0x274], R7, 0x1, P0 ;  /* 0x00009d0006107a11 */ /* 0x000fe200000f0c07 */
[----:B------:R-:W-:-:S02]  /*29f0*/  IMAD.WIDE.U32 R14, R103, c[0x0][0x218], R14 ;  /* 0x00008600670e7a25 */ /* 0x000fc400078e000e */
[----:B------:R-:W-:Y:S03]  /*2a00*/  LDS.U16 R31, [R67+0x140] ;  /* 0x00014000431f7984 */ /* 0x000fe60000000400 */
[----:B------:R-:W-:Y:S01]  /*2a10*/  IADD3 R14, P1, R54, R14, RZ ;  /* 0x0000000e360e7210 */ /* 0x000fe20007f3e0ff */
[----:B------:R-:W-:Y:S03]  /*2a20*/  LDS.U16 R33, [R66+0x180] ;  /* 0x0001800042217984 */ /* 0x000fe60000000400 */
[----:B------:R-:W-:Y:S01]  /*2a30*/  IADD3.X R15, R0, R39, R15, P1, !PT ;  /* 0x00000027000f7210 */ /* 0x000fe20000ffe40f */
[----:B------:R-:W-:Y:S01]  /*2a40*/  LDS.U16 R35, [R64+0x1c0] ;  /* 0x0001c00040237984 */ /* 0x000fe20000000400 */
[----:B------:R-:W-:-:S03]  /*2a50*/  LEA R18, P1, R14, R19, 0x1 ;  /* 0x000000130e127211 */ /* 0x000fc600078208ff */
[----:B------:R-:W-:Y:S01]  /*2a60*/  @!P6 STS [0x210], R73 ;  /* 0x00021049ff00e388 */ /* 0x000fe20000000800 */
[----:B------:R-:W-:-:S03]  /*2a70*/  LEA.HI.X R19, R14, R16, R15, 0x1, P1 ;  /* 0x000000100e137211 */ /* 0x000fc600008f0c0f */
[----:B------:R-:W-:Y:S06]  /*2a80*/  BAR.SYNC.DEFER_BLOCKING 0x0 ;  /* 0x0000000000007b1d */ /* 0x000fec0000010000 */
[----:B------:R-:W0:Y:S02]  /*2a90*/  LDS R37, [0x210] ;  /* 0x00021000ff257984 */ /* 0x000e240000000800 */
[-C--:B0-----:R-:W-:Y:S02]  /*2aa0*/  ISETP.GE.AND P0, PT, R6, R37.reuse, PT ;  /* 0x000000250600720c */ /* 0x081fe40003f06270 */
[----:B------:R-:W-:-:S11]  /*2ab0*/  ISETP.GE.AND P2, PT, R84, R37, PT ;  /* 0x000000255400720c */ /* 0x000fd60003f46270 */
        /* <DEDUP_REMOVED lines=12> */
.L_x_7187:
[----:B------:R-:W-:Y:S05]  /*2b80*/  BSYNC B0 ;  /* 0x0000000000007941 */ /* 0x000fea0003800000 */
.L_x_7186:
        /* <DEDUP_REMOVED lines=13> */
.L_x_7185:
[----:B------:R-:W-:Y:S01]  /*2c60*/  PRMT R14, RZ, 0x5410, R167 ;  /* 0x00005410ff0e7816 */ /* 0x000fe200000000a7 */
[----:B------:R-:W-:Y:S01]  /*2c70*/  IMAD.MOV.U32 R15, RZ, RZ, c[0x0][0x16c] ;  /* 0x00005b00ff0f7624 */ /* 0x000fe200078e00ff */
[----:B------:R-:W-:Y:S01]  /*2c80*/  BAR.SYNC.DEFER_BLOCKING 0x0 ;  /* 0x0000000000007b1d */ /* 0x000fe20000010000 */
[CC--:B------:R-:W-:Y:S01]  /*2c90*/  FMUL.FTZ R123, R138.reuse, R101.reuse ;  /* 0x000000658a7b7220 */ /* 0x0c0fe20000410000 */
[----:B------:R-:W-:Y:S01]  /*2ca0*/  CS2R R114, SRZ ;  /* 0x0000000000727805 */ /* 0x000fe2000001ff00 */
[----:B------:R-:W-:Y:S01]  /*2cb0*/  FFMA.FTZ R97, R138, R14, R97 ;  /* 0x0000000e8a617223 */ /* 0x000fe20000010061 */
[----:B------:R-:W-:Y:S01]  /*2cc0*/  PRMT R14, RZ, 0x5410, R61 ;  /* 0x00005410ff0e7816 */ /* 0x000fe2000000003d */
[-C--:B------:R-:W-:Y:S01]  /*2cd0*/  FMUL.FTZ R122, R136, R101.reuse ;  /* 0x00000065887a7220 */ /* 0x080fe20000410000 */
[----:B------:R-:W-:Y:S01]  /*2ce0*/  ISETP.GE.AND P0, PT, R15, 0x1, PT ;  /* 0x000000010f00780c */ /* 0x000fe20003f06270 */
[-C--:B------:R-:W-:Y:S01]  /*2cf0*/  FMUL.FTZ R121, R134, R101.reuse ;  /* 0x0000006586797220 */ /* 0x080fe20000410000 */
[----:B------:R-:W-:Y:S01]  /*2d00*/  CS2R R112, SRZ ;  /* 0x0000000000707805 */ /* 0x000fe2000001ff00 */
[----:B------:R-:W-:Y:S01]  /*2d10*/  FFMA.FTZ R97, R136, R14, R97 ;  /* 0x0000000e88617223 */ /* 0x000fe20000010061 */
[----:B------:R-:W-:Y:S01]  /*2d20*/  PRMT R14, RZ, 0x5410, R60 ;  /* 0x00005410ff0e7816 */ /* 0x000fe2000000003c */
[-C--:B------:R-:W-:Y:S01]  /*2d30*/  FMUL.FTZ R120, R132, R101.reuse ;  /* 0x0000006584787220 */ /* 0x080fe20000410000 */
[----:B0-----:R-:W-:Y:S01]  /*2d40*/  CS2R R110, SRZ ;  /* 0x00000000006e7805 */ /* 0x001fe2000001ff00 */
[-C--:B------:R-:W-:Y:S01]  /*2d50*/  FMUL.FTZ R119, R130, R101.reuse ;  /* 0x0000006582777220 */ /* 0x080fe20000410000 */
[----:B------:R-:W-:Y:S01]  /*2d60*/  CS2R R108, SRZ ;  /* 0x00000000006c7805 */ /* 0x000fe2000001ff00 */
[----:B------:R-:W-:Y:S01]  /*2d70*/  FFMA.FTZ R97, R134, R14, R97 ;  /* 0x0000000e86617223 */ /* 0x000fe20000010061 */
[----:B------:R-:W-:Y:S01]  /*2d80*/  PRMT R14, RZ, 0x5410, R59 ;  /* 0x00005410ff0e7816 */ /* 0x000fe2000000003b */
[----:B------:R-:W-:-:S02]  /*2d90*/  FMUL.FTZ R118, R128, R101 ;  /* 0x0000006580767220 */ /* 0x000fc40000410000 */
        /* <DEDUP_REMOVED lines=9> */
[----:B------:R-:W-:-:S05]  /*2e30*/  PRMT R14, RZ, 0x5410, R55 ;  /* 0x00005410ff0e7816 */ /* 0x000fca0000000037 */
[----:B------:R-:W-:Y:S01]  /*2e40*/  FFMA.FTZ R97, R124, R14, R97 ;  /* 0x0000000e7c617223 */ /* 0x000fe20000010061 */
[----:B------:R-:W-:Y:S05]  /*2e50*/  @!P0 BRA `(.L_x_7188) ;  /* 0x0000295000008947 */ /* 0x000fea0003800000 */
[----:B------:R-:W-:Y:S01]  /*2e60*/  HFMA2.MMA R17, -RZ, RZ, 0, 0 ;  /* 0x00000000ff117435 */ /* 0x000fe200000001ff */
[----:B-1----:R-:W-:Y:S01]  /*2e70*/  IMAD R18, R173, c[0x0][0x298], RZ ;  /* 0x0000a600ad127a24 */ /* 0x002fe200078e02ff */
[----:B------:R-:W-:Y:S01]  /*2e80*/  IADD3 R106, R169, -0x1, RZ ;  /* 0xffffffffa96a7810 */ /* 0x000fe20007ffe0ff */
[----:B------:R-:W-:Y:S01]  /*2e90*/  IMAD.MOV.U32 R16, RZ, RZ, R94 ;  /* 0x000000ffff107224 */ /* 0x000fe200078e005e */
[----:B------:R-:W-:Y:S01]  /*2ea0*/  MOV R107, RZ ;  /* 0x000000ff006b7202 */ /* 0x000fe20000000f00 */
[----:B------:R-:W-:Y:S01]  /*2eb0*/  IMAD R20, R173, c[0x0][0x2b8], RZ ;  /* 0x0000ae00ad147a24 */ /* 0x000fe200078e02ff */
[----:B------:R-:W-:Y:S01]  /*2ec0*/  CS2R R104, SRZ ;  /* 0x0000000000687805 */ /* 0x000fe2000001ff00 */
[C---:B------:R-:W-:Y:S02]  /*2ed0*/  IMAD R19, R99.reuse, c[0x0][0x29c], R18 ;  /* 0x0000a70063137a24 */ /* 0x040fe400078e0212 */
[C---:B------:R-:W-:Y:S01]  /*2ee0*/  IMAD R21, R99.reuse, c[0x0][0x2bc], R20 ;  /* 0x0000af0063157a24 */ /* 0x040fe200078e0214 */
[----:B------:R-:W-:Y:S01]  /*2ef0*/  LEA.HI R20, R106, R106, RZ, 0x1 ;  /* 0x0000006a6a147211 */ /* 0x000fe200078f08ff */
[----:B------:R-:W-:-:S04]  /*2f00*/  IMAD.WIDE.U32 R14, R99, c[0x0][0x298], R16 ;  /* 0x0000a600630e7a25 */ /* 0x000fc800078e0010 */
[----:B------:R-:W-:-:S04]  /*2f10*/  IMAD.WIDE.U32 R16, R99, c[0x0][0x2b8], R16 ;  /* 0x0000ae0063107a25 */ /* 0x000fc800078e0010 */
[----:B------:R-:W-:Y:S02]  /*2f20*/  IMAD.IADD R15, R15, 0x1, R19 ;  /* 0x000000010f0f7824 */ /* 0x000fe400078e0213 */
[----:B------:R-:W-:Y:S02]  /*2f30*/  IMAD R19, R172, c[0x0][0x2a0], RZ ;  /* 0x0000a800ac137a24 */ /* 0x000fe400078e02ff */
[----:B------:R-:W-:Y:S02]  /*2f40*/  IMAD.IADD R17, R17, 0x1, R21 ;  /* 0x0000000111117824 */ /* 0x000fe400078e0215 */
[C---:B------:R-:W-:Y:S02]  /*2f50*/  IMAD R21, R98.reuse, c[0x0][0x2a4], R19 ;  /* 0x0000a90062157a24 */ /* 0x040fe400078e0213 */
[----:B------:R-:W-:-:S04]  /*2f60*/  IMAD.WIDE.U32 R14, R98, c[0x0][0x2a0], R14 ;  /* 0x0000a800620e7a25 */ /* 0x000fc800078e000e */
[----:B------:R-:W-:Y:S01]  /*2f70*/  IMAD.IADD R21, R15, 0x1, R21 ;  /* 0x000000010f157824 */ /* 0x000fe200078e0215 */
[----:B------:R-:W-:Y:S01]  /*2f80*/  LEA R30, P0, R14, c[0x0][0x318], 0x2 ;  /* 0x0000c6000e1e7a11 */ /* 0x000fe200078010ff */
[----:B------:R-:W-:Y:S01]  /*2f90*/  IMAD R23, R172, c[0x0][0x2c0], RZ ;  /* 0x0000b000ac177a24 */ /* 0x000fe200078e02ff */
[----:B------:R-:W-:Y:S01]  /*2fa0*/  LOP3.LUT R15, R20, 0xfffffe, RZ, 0xc0, !PT ;  /* 0x00fffffe140f7812 */ /* 0x000fe200078ec0ff */
[----:B------:R-:W-:Y:S01]  /*2fb0*/  IMAD.WIDE.U32 R18, R98, c[0x0][0x2c0], R16 ;  /* 0x0000b00062127a25 */ /* 0x000fe200078e0010 */
[----:B------:R-:W-:Y:S02]  /*2fc0*/  LEA.HI.X R31, R14, c[0x0][0x31c], R21, 0x2, P0 ;  /* 0x0000c7000e1f7a11 */ /* 0x000fe400000f1415 */
[----:B------:R-:W-:Y:S01]  /*2fd0*/  IADD3 R14, P0, R4, R14, RZ ;  /* 0x0000000e040e7210 */ /* 0x000fe20007f1e0ff */
[----:B------:R-:W-:Y:S01]  /*2fe0*/  IMAD R23, R98, c[0x0][0x2c4], R23 ;  /* 0x0000b10062177a24 */ /* 0x000fe200078e0217 */
[----:B------:R-:W-:Y:S01]  /*2ff0*/  LEA R44, P2, R18, c[0x0][0x320], 0x2 ;  /* 0x0000c800122c7a11 */ /* 0x000fe200078410ff */
[----:B------:R-:W-:Y:S01]  /*3000*/  IMAD.WIDE R30, R54, 0x4, R30 ;  /* 0x00000004361e7825 */ /* 0x000fe200078e021e */
[----:B------:R-:W-:-:S02]  /*3010*/  IADD3 R16, P1, R4, R18, RZ ;  /* 0x0000001204107210 */ /* 0x000fc40007f3e0ff */
[----:B------:R-:W-:Y:S01]  /*3020*/  IADD3 R17, R19, R23, RZ ;  /* 0x0000001713117210 */ /* 0x000fe20007ffe0ff */
[----:B------:R-:W-:Y:S01]  /*3030*/  IMAD.IADD R106, R106, 0x1, -R15 ;  /* 0x000000016a6a7824 */ /* 0x000fe200078e0a0f */
[----:B------:R-:W-:Y:S01]  /*3040*/  IADD3 R20, P4, R30, -0x300, RZ ;  /* 0xfffffd001e147810 */ /* 0x000fe20007f9e0ff */
[C---:B------:R-:W-:Y:S01]  /*3050*/  IMAD.X R15, R5.reuse, 0x1, R21, P0 ;  /* 0x00000001050f7824 */ /* 0x040fe200000e0615 */
[--C-:B------:R-:W-:Y:S01]  /*3060*/  LEA.HI.X R45, R18, c[0x0][0x324], R17.reuse, 0x2, P2 ;  /* 0x0000c900122d7a11 */ /* 0x100fe200010f1411 */
[----:B------:R-:W-:Y:S01]  /*3070*/  IMAD.X R17, R5, 0x1, R17, P1 ;  /* 0x0000000105117824 */ /* 0x000fe200008e0611 */
[C---:B------:R-:W-:Y:S01]  /*3080*/  IADD3 R18, P5, R30.reuse, -0x380, RZ ;  /* 0xfffffc801e127810 */ /* 0x040fe20007fbe0ff */
[----:B------:R-:W-:Y:S01]  /*3090*/  IMAD.MOV.U32 R115, RZ, RZ, RZ ;  /* 0x000000ffff737224 */ /* 0x000fe200078e00ff */
[----:B------:R-:W-:Y:S01]  /*30a0*/  IADD3 R22, P3, R30, -0x280, RZ ;  /* 0xfffffd801e167810 */ /* 0x000fe20007f7e0ff */
[----:B------:R-:W-:Y:S01]  /*30b0*/  IMAD.WIDE R44, R54, 0x4, R44 ;  /* 0x00000004362c7825 */ /* 0x000fe200078e022c */
        /* <DEDUP_REMOVED lines=9> */
[C---:B------:R-:W-:Y:S02]  /*3150*/  IADD3.X R29, R31.reuse, -0x1, RZ, P0, !PT ;  /* 0xffffffff1f1d7810 */ /* 0x040fe400007fe4ff */
[----:B------:R-:W-:Y:S02]  /*3160*/  IADD3.X R31, R31, -0x1, RZ, P5, !PT ;  /* 0xffffffff1f1f7810 */ /* 0x000fe40002ffe4ff */
[C---:B------:R-:W-:Y:S02]  /*3170*/  IADD3 R32, P5, R44.reuse, -0x380, RZ ;  /* 0xfffffc802c207810 */ /* 0x040fe40007fbe0ff */
[----:B------:R-:W-:-:S02]  /*3180*/  IADD3 R34, P4, R44, -0x300, RZ ;  /* 0xfffffd002c227810 */ /* 0x000fc40007f9e0ff */
[C---:B------:R-:W-:Y:S02]  /*3190*/  IADD3 R36, P3, R44.reuse, -0x280, RZ ;  /* 0xfffffd802c247810 */ /* 0x040fe40007f7e0ff */
[C---:B------:R-:W-:Y:S02]  /*31a0*/  IADD3 R38, P2, R44.reuse, -0x200, RZ ;  /* 0xfffffe002c267810 */ /* 0x040fe40007f5e0ff */
[C---:B------:R-:W-:Y:S02]  /*31b0*/  IADD3 R40, P1, R44.reuse, -0x180, RZ ;  /* 0xfffffe802c287810 */ /* 0x040fe40007f3e0ff */
[C---:B------:R-:W-:Y:S02]  /*31c0*/  IADD3 R42, P0, R44.reuse, -0x100, RZ ;  /* 0xffffff002c2a7810 */ /* 0x040fe40007f1e0ff */
[----:B------:R-:W-:Y:S02]  /*31d0*/  IADD3.X R33, R45, -0x1, RZ, P5, !PT ;  /* 0xffffffff2d217810 */ /* 0x000fe40002ffe4ff */
[----:B------:R-:W-:-:S02]  /*31e0*/  IADD3 R44, P5, R44, -0x80, RZ ;  /* 0xffffff802c2c7810 */ /* 0x000fc40007fbe0ff */
[C---:B------:R-:W-:Y:S02]  /*31f0*/  IADD3.X R35, R45.reuse, -0x1, RZ, P4, !PT ;  /* 0xffffffff2d237810 */ /* 0x040fe400027fe4ff */
[C---:B------:R-:W-:Y:S02]  /*3200*/  IADD3.X R37, R45.reuse, -0x1, RZ, P3, !PT ;  /* 0xffffffff2d257810 */ /* 0x040fe40001ffe4ff */
[C---:B------:R-:W-:Y:S02]  /*3210*/  IADD3.X R39, R45.reuse, -0x1, RZ, P2, !PT ;  /* 0xffffffff2d277810 */ /* 0x040fe400017fe4ff */
[C---:B------:R-:W-:Y:S02]  /*3220*/  IADD3.X R41, R45.reuse, -0x1, RZ, P1, !PT ;  /* 0xffffffff2d297810 */ /* 0x040fe40000ffe4ff */
[C---:B------:R-:W-:Y:S02]  /*3230*/  IADD3.X R43, R45.reuse, -0x1, RZ, P0, !PT ;  /* 0xffffffff2d2b7810 */ /* 0x040fe400007fe4ff */
[----:B------:R-:W-:-:S02]  /*3240*/  IADD3.X R45, R45, -0x1, RZ, P5, !PT ;  /* 0xffffffff2d2d7810 */ /* 0x000fc40002ffe4ff */
.L_x_7209:
[----:B------:R-:W-:Y:S01]  /*3250*/  SHF.R.S32.HI R52, RZ, 0x1f, R107 ;  /* 0x0000001fff347819 */ /* 0x000fe2000001146b */
[----:B------:R-:W-:Y:S01]  /*3260*/  IMAD.WIDE.U32 R46, R107, c[0x0][0x1a0], R6 ;  /* 0x000068006b2e7a25 */ /* 0x000fe200078e0006 */
[----:B------:R-:W-:-:S02]  /*3270*/  IADD3 R73, -R4, c[0x0][0x168], RZ ;  /* 0x00005a0004497a10 */ /* 0x000fc40007ffe1ff */
[----:B------:R-:W-:Y:S01]  /*3280*/  PRMT R53, RZ, 0x7610, R53 ;  /* 0x00007610ff357816 */ /* 0x000fe20000000035 */
[----:B------:R-:W-:Y:S01]  /*3290*/  IMAD R48, R52, c[0x0][0x1a0], RZ ;  /* 0x0000680034307a24 */ /* 0x000fe200078e02ff */
[-C--:B------:R-:W-:Y:S02]  /*32a0*/  ISETP.GE.AND P5, PT, R6, R73.reuse, PT ;  /* 0x000000490600720c */ /* 0x080fe40003fa6270 */
[-C--:B------:R-:W-:Y:S01]  /*32b0*/  ISETP.GE.AND P0, PT, R86, R73.reuse, PT ;  /* 0x000000495600720c */ /* 0x080fe20003f06270 */
[----:B------:R-:W-:Y:S01]  /*32c0*/  IMAD R49, R107, c[0x0][0x1a4], R48 ;  /* 0x000069006b317a24 */ /* 0x000fe200078e0230 */
[----:B------:R-:W-:Y:S02]  /*32d0*/  LEA R48, P1, R46, R88, 0x1 ;  /* 0x000000582e307211 */ /* 0x000fe400078208ff */
[----:B------:R-:W-:Y:S01]  /*32e0*/  PRMT R148, RZ, 0x7610, R148 ;  /* 0x00007610ff947816 */ /* 0x000fe20000000094 */
[----:B------:R-:W-:Y:S01]  /*32f0*/  IMAD.IADD R47, R47, 0x1, R49 ;  /* 0x000000012f2f7824 */ /* 0x000fe200078e0231 */
[----:B------:R-:W-:-:S02]  /*3300*/  ISETP.GE.AND P2, PT, R82, R73, PT ;  /* 0x000000495200720c */ /* 0x000fc40003f46270 */
[----:B------:R-:W-:Y:S02]  /*3310*/  ISETP.GE.AND P3, PT, R80, R73, PT ;  /* 0x000000495000720c */ /* 0x000fe40003f66270 */
[----:B------:R-:W-:Y:S02]  /*3320*/  LEA.HI.X R49, R46, R87, R47, 0x1, P1 ;  /* 0x000000572e317211 */ /* 0x000fe400008f0c2f */
[-C--:B------:R-:W-:Y:S02]  /*3330*/  ISETP.GE.AND P1, PT, R84, R73.reuse, PT ;  /* 0x000000495400720c */ /* 0x080fe40003f26270 */
[-C--:B------:R-:W-:Y:S01]  /*3340*/  ISETP.GE.AND P4, PT, R78, R73.reuse, PT ;  /* 0x000000494e00720c */ /* 0x080fe20003f86270 */
[----:B--2---:R0:W2:Y:S01]  /*3350*/  @!P5 LDG.E.U16 R53, [R48.64] ;  /* 0x000000043035d981 */ /* 0x0040a2000c1e1500 */
[----:B------:R-:W-:-:S03]  /*3360*/  ISETP.GE.AND P5, PT, R76, R73, PT ;  /* 0x000000494c00720c */ /* 0x000fc60003fa6270 */
[----:B---3--:R0:W3:Y:S01]  /*3370*/  @!P0 LDG.E.U16 R148, [R48.64+0x40] ;  /* 0x0000400430948981 */ /* 0x0080e2000c1e1500 */
        /* <DEDUP_REMOVED lines=21> */
[----:B0-----:R-:W-:Y:S01]  /*34d0*/  IADD3 R49, R51, R133, RZ ;  /* 0x0000008533317210 */ /* 0x001fe20007ffe0ff */
[----:B------:R-:W-:Y:S01]  /*34e0*/  IMAD.WIDE.U32 R46, R107, c[0x0][0x1c0], R6 ;  /* 0x000070006b2e7a25 */ /* 0x000fe200078e0006 */
[----:B------:R-:W-:-:S03]  /*34f0*/  LEA R48, P0, R50, c[0x0][0x220], 0x2 ;  /* 0x0000880032307a11 */ /* 0x000fc600078010ff */
[----:B------:R-:W-:Y:S01]  /*3500*/  IMAD R51, R107, c[0x0][0x1c4], R154 ;  /* 0x000071006b337a24 */ /* 0x000fe200078e029a */
[----:B------:R-:W-:Y:S02]  /*3510*/  LEA.HI.X R49, R50, c[0x0][0x224], R49, 0x2, P0 ;  /* 0x0000890032317a11 */ /* 0x000fe400000f1431 */
[----:B------:R-:W-:Y:S01]  /*3520*/  LEA R50, P0, R46, R85, 0x1 ;  /* 0x000000552e327211 */ /* 0x000fe200078008ff */
[----:B------:R-:W-:Y:S01]  /*3530*/  IMAD.IADD R47, R47, 0x1, R51 ;  /* 0x000000012f2f7824 */ /* 0x000fe200078e0233 */
[----:B------:R-:W-:Y:S01]  /*3540*/  ISETP.GE.AND P1, PT, R86, R73, PT ;  /* 0x000000495600720c */ /* 0x000fe20003f26270 */
[----:B------:R0:W4:Y:S03]  /*3550*/  LDG.E R133, [R48.64] ;  /* 0x0000000430857981 */ /* 0x000126000c1e1900 */
[----:B------:R-:W-:Y:S02]  /*3560*/  LEA.HI.X R51, R46, R81, R47, 0x1, P0 ;  /* 0x000000512e337211 */ /* 0x000fe400000f0c2f */
[----:B------:R-:W-:-:S02]  /*3570*/  ISETP.GE.AND P0, PT, R6, R73, PT ;  /* 0x000000490600720c */ /* 0x000fc40003f06270 */
[-C--:B------:R-:W-:Y:S02]  /*3580*/  ISETP.GE.AND P2, PT, R84, R73.reuse, PT ;  /* 0x000000495400720c */ /* 0x080fe40003f46270 */
[----:B------:R-:W-:Y:S02]  /*3590*/  PRMT R47, RZ, 0x7610, R47 ;  /* 0x00007610ff2f7816 */ /* 0x000fe4000000002f */
[----:B------:R-:W-:Y:S02]  /*35a0*/  PRMT R46, RZ, 0x7610, R46 ;  /* 0x00007610ff2e7816 */ /* 0x000fe4000000002e */
[----:B0-----:R-:W-:Y:S02]  /*35b0*/  PRMT R49, RZ, 0x7610, R49 ;  /* 0x00007610ff317816 */ /* 0x001fe40000000031 */
[-C--:B------:R-:W-:Y:S02]  /*35c0*/  ISETP.GE.AND P3, PT, R76, R73.reuse, PT ;  /* 0x000000494c00720c */ /* 0x080fe40003f66270 */
[----:B------:R-:W-:-:S02]  /*35d0*/  ISETP.GE.AND P4, PT, R74, R73, PT ;  /* 0x000000494a00720c */ /* 0x000fc40003f86270 */
[----:B------:R-:W-:Y:S02]  /*35e0*/  PRMT R48, RZ, 0x7610, R48 ;  /* 0x00007610ff307816 */ /* 0x000fe40000000030 */
[----:B------:R-:W-:Y:S02]  /*35f0*/  PRMT R149, RZ, 0x7610, R149 ;  /* 0x00007610ff957816 */ /* 0x000fe40000000095 */
[----:B------:R-:W-:Y:S01]  /*3600*/  PRMT R151, RZ, 0x7610, R151 ;  /* 0x00007610ff977816 */ /* 0x000fe20000000097 */
[----:B--2---:R0:W-:Y:S04]  /*3610*/  STS.U16 [R72], R53 ;  /* 0x0000003548007388 */ /* 0x0041e80000000400 */
[----:B---3--:R-:W-:Y:S04]  /*3620*/  STS.U16 [R71+0x40], R148 ;  /* 0x0000409447007388 */ /* 0x008fe80000000400 */
[----:B----4-:R-:W-:Y:S04]  /*3630*/  STS.U16 [R70+0x80], R135 ;  /* 0x0000808746007388 */ /* 0x010fe80000000400 */
[----:B-1----:R1:W-:Y:S04]  /*3640*/  STS.U16 [R69+0xc0], R150 ;  /* 0x0000c09645007388 */ /* 0x0023e80000000400 */
[----:B------:R-:W-:Y:S04]  /*3650*/  STS.U16 [R68+0x100], R137 ;  /* 0x0001008944007388 */ /* 0x000fe80000000400 */
        /* <DEDUP_REMOVED lines=10> */
[----:B0-----:R-:W-:Y:S01]  /*3700*/  PRMT R53, RZ, 0x7610, R53 ;  /* 0x00007610ff357816 */ /* 0x001fe20000000035 */
[----:B------:R0:W4:Y:S01]  /*3710*/  @!P3 LDG.E.U16 R149, [R50.64+0x180] ;  /* 0x000180043295b981 */ /* 0x000122000c1e1500 */
[----:B-1----:R-:W-:-:S03]  /*3720*/  PRMT R150, RZ, 0x7610, R150 ;  /* 0x00007610ff967816 */ /* 0x002fc60000000096 */
[----:B------:R0:W4:Y:S04]  /*3730*/  @!P0 LDG.E.U16 R48, [R50.64+0xc0] ;  /* 0x0000c00432308981 */ /* 0x000128000c1e1500 */
[----:B------:R0:W4:Y:S04]  /*3740*/  @!P1 LDG.E.U16 R53, [R50.64+0x100] ;  /* 0x0001000432359981 */ /* 0x000128000c1e1500 */
[----:B------:R0:W4:Y:S04]  /*3750*/  @!P2 LDG.E.U16 R150, [R50.64+0x140] ;  /* 0x000140043296a981 */ /* 0x000128000c1e1500 */
[----:B------:R0:W4:Y:S01]  /*3760*/  @!P4 LDG.E.U16 R151, [R50.64+0x1c0] ;  /* 0x0001c0043297c981 */ /* 0x000122000c1e1500 */
[----:B--2---:R-:W-:-:S02]  /*3770*/  IADD3 R66, R83, 0x20, RZ ;  /* 0x0000002053427810 */ /* 0x004fc40007ffe0ff */
[C---:B---3--:R-:W-:Y:S01]  /*3780*/  IADD3 R64, R83.reuse, 0x40, RZ ;  /* 0x0000004053407810 */ /* 0x048fe20007ffe0ff */
[----:B------:R-:W-:Y:S01]  /*3790*/  LDS.U16 R145, [R62+0xe] ;  /* 0x00000e003e917984 */ /* 0x000fe20000000400 */
[CC--:B------:R-:W-:Y:S02]  /*37a0*/  LEA.HI.SX32 R72, R83.reuse, R83.reuse, 0x1b ;  /* 0x0000005353487211 */ /* 0x0c0fe400078fdaff */
[-C--:B------:R-:W-:Y:S01]  /*37b0*/  LEA.HI.SX32 R66, R66, R83.reuse, 0x1b ;  /* 0x0000005342427211 */ /* 0x080fe200078fdaff */
[----:B------:R-:W1:Y:S01]  /*37c0*/  LDS.U16 R148, [R62] ;  /* 0x000000003e947984 */ /* 0x000e620000000400 */
[----:B------:R-:W-:Y:S01]  /*37d0*/  LEA.HI.SX32 R64, R64, R83, 0x1b ;  /* 0x0000005340407211 */ /* 0x000fe200078fdaff */
[----:B------:R-:W-:Y:S02]  /*37e0*/  IMAD.SHL.U32 R72, R72, 0x2, RZ ;  /* 0x0000000248487824 */ /* 0x000fe400078e00ff */
[----:B------:R-:W-:Y:S01]  /*37f0*/  IMAD.SHL.U32 R71, R66, 0x2, RZ ;  /* 0x0000000242477824 */ /* 0x000fe200078e00ff */
[----:B------:R-:W-:Y:S01]  /*3800*/  SHF.L.U32 R70, R64, 0x1, RZ ;  /* 0x0000000140467819 */ /* 0x000fe200000006ff */
[----:B------:R-:W2:Y:S01]  /*3810*/  LDS.U16 R147, [R62+0x2] ;  /* 0x000002003e937984 */ /* 0x000ea20000000400 */
[----:B------:R-:W-:Y:S01]  /*3820*/  IADD3 R152, R83, 0x60, RZ ;  /* 0x0000006053987810 */ /* 0x000fe20007ffe0ff */
[----:B0-----:R-:W-:Y:S01]  /*3830*/  FMUL.FTZ R51, R133, 1.4426950216293334961 ;  /* 0x3fb8aa3b85337820 */ /* 0x001fe20000410000 */
[C---:B------:R-:W-:Y:S01]  /*3840*/  IADD3 R68, R83.reuse, 0x80, RZ ;  /* 0x0000008053447810 */ /* 0x040fe20007ffe0ff */
[----:B------:R-:W0:Y:S01]  /*3850*/  LDS.U16 R143, [R62+0x4] ;  /* 0x000004003e8f7984 */ /* 0x000e220000000400 */
[----:B------:R-:W-:-:S03]  /*3860*/  IADD3 R66, R83, 0xa0, RZ ;  /* 0x000000a053427810 */ /* 0x000fc60007ffe0ff */
[----:B------:R-:W3:Y:S01]  /*3870*/  LDS.U16 R141, [R62+0x6] ;  /* 0x000006003e8d7984 */ /* 0x000ee20000000400 */
[----:B------:R-:W-:-:S03]  /*3880*/  ISETP.NE.AND P1, PT, R94, RZ, PT ;  /* 0x000000ff5e00720c */ /* 0x000fc60003f25270 */
[----:B------:R-:W0:Y:S01]  /*3890*/  LDS.U16 R139, [R62+0x8] ;  /* 0x000008003e8b7984 */ /* 0x000e220000000400 */
[----:B------:R-:W-:-:S03]  /*38a0*/  IADD3 R64, R83, 0xc0, RZ ;  /* 0x000000c053407810 */ /* 0x000fc60007ffe0ff */
[----:B------:R-:W0:Y:S01]  /*38b0*/  LDS.U16 R137, [R62+0xa] ;  /* 0x00000a003e897984 */ /* 0x000e220000000400 */
[----:B------:R-:W-:-:S03]  /*38c0*/  IADD3 R50, R83, 0xe0, RZ ;  /* 0x000000e053327810 */ /* 0x000fc60007ffe0ff */
[----:B------:R-:W0:Y:S01]  /*38d0*/  LDS.U16 R135, [R62+0xc] ;  /* 0x00000c003e877984 */ /* 0x000e220000000400 */
[----:B------:R-:W-:Y:S01]  /*38e0*/  LEA.HI.SX32 R152, R152, R83, 0x1b ;  /* 0x0000005398987211 */ /* 0x000fe200078fdaff */
[----:B------:R-:W-:Y:S01]  /*38f0*/  FMUL.FTZ R160, R146, R51 ;  /* 0x0000003392a07220 */ /* 0x000fe20000410000 */
[-C--:B------:R-:W-:Y:S02]  /*3900*/  LEA.HI.SX32 R68, R68, R83.reuse, 0x1b ;  /* 0x0000005344447211 */ /* 0x080fe400078fdaff */
[-C--:B------:R-:W-:Y:S01]  /*3910*/  LEA.HI.SX32 R66, R66, R83.reuse, 0x1b ;  /* 0x0000005342427211 */ /* 0x080fe200078fdaff */
[----:B------:R-:W-:Y:S01]  /*3920*/  IMAD.SHL.U32 R69, R152, 0x2, RZ ;  /* 0x0000000298457824 */ /* 0x000fe200078e00ff */
[-C--:B------:R-:W-:Y:S02]  /*3930*/  LEA.HI.SX32 R64, R64, R83.reuse, 0x1b ;  /* 0x0000005340407211 */ /* 0x080fe400078fdaff */
[----:B------:R-:W-:Y:S01]  /*3940*/  LEA.HI.SX32 R50, R50, R83, 0x1b ;  /* 0x0000005332327211 */ /* 0x000fe200078fdaff */
[----:B------:R-:W-:Y:S01]  /*3950*/  IMAD.SHL.U32 R68, R68, 0x2, RZ ;  /* 0x0000000244447824 */ /* 0x000fe200078e00ff */
[----:B------:R-:W0:Y:S01]  /*3960*/  MUFU.EX2 R160, R160 ;  /* 0x000000a000a07308 */ /* 0x000e220000000800 */
[----:B------:R-:W-:Y:S01]  /*3970*/  IMAD.SHL.U32 R67, R66, 0x2, RZ ;  /* 0x0000000242437824 */ /* 0x000fe200078e00ff */
[----:B------:R-:W-:Y:S01]  /*3980*/  SHF.L.U32 R66, R64, 0x1, RZ ;  /* 0x0000000140427819 */ /* 0x000fe200000006ff */
[----:B------:R-:W-:Y:S01]  /*3990*/  IMAD.SHL.U32 R64, R50, 0x2, RZ ;  /* 0x0000000232407824 */ /* 0x000fe200078e00ff */
[----:B------:R-:W-:-:S04]  /*39a0*/  ISETP.NE.AND P0, PT, R171, RZ, PT ;  /* 0x000000ffab00720c */ /* 0x000fc80003f05270 */
[----:B------:R-:W-:Y:S01]  /*39b0*/  ISETP.LT.OR P2, PT, R169, 0x2, P0 ;  /* 0x00000002a900780c */ /* 0x000fe20000741670 */
[----:B------:R-:W-:Y:S01]  /*39c0*/  FMUL.FTZ R157, R131, R51 ;  /* 0x00000033839d7220 */ /* 0x000fe20000410000 */
[----:B------:R-:W-:-:S11]  /*39d0*/  MOV R162, RZ ;  /* 0x000000ff00a27202 */ /* 0x000fd60000000f00 */
[----:B------:R-:W-:Y:S01]  /*39e0*/  @!P2 IADD3 R50, R169, -0x2, RZ ;  /* 0xfffffffea932a810 */ /* 0x000fe20007ffe0ff */
[----:B------:R-:W0:Y:S01]  /*39f0*/  MUFU.EX2 R157, R157 ;  /* 0x0000009d009d7308 */ /* 0x000e220000000800 */
[-C--:B------:R-:W-:Y:S02]  /*3a00*/  FMUL.FTZ R161, R129, R51.reuse ;  /* 0x0000003381a17220 */ /* 0x080fe40000410000 */
[-C--:B------:R-:W-:Y:S02]  /*3a10*/  FMUL.FTZ R165, R142, R51.reuse ;  /* 0x000000338ea57220 */ /* 0x080fe40000410000 */
[----:B------:R-:W-:-:S03]  /*3a20*/  FMUL.FTZ R163, R127, R51 ;  /* 0x000000337fa37220 */ /* 0x000fc60000410000 */
[----:B------:R-:W-:Y:S08]  /*3a30*/  MUFU.EX2 R161, R161 ;  /* 0x000000a100a17308 */ /* 0x000ff00000000800 */
[----:B------:R-:W-:Y:S01]  /*3a40*/  MUFU.EX2 R165, R165 ;  /* 0x000000a500a57308 */ /* 0x000fe20000000800 */
[----:B------:R-:W-:Y:S02]  /*3a50*/  PRMT R155, RZ, 0x5410, R167 ;  /* 0x00005410ff9b7816 */ /* 0x000fe400000000a7 */
[----:B------:R-:W-:-:S05]  /*3a60*/  PRMT R156, RZ, 0x5410, R61 ;  /* 0x00005410ff9c7816 */ /* 0x000fca000000003d */
[----:B------:R-:W-:Y:S01]  /*3a70*/  MUFU.EX2 R163, R163 ;  /* 0x000000a300a37308 */ /* 0x000fe20000000800 */
[----:B------:R-:W-:Y:S01]  /*3a80*/  PRMT R153, RZ, 0x5410, R60 ;  /* 0x00005410ff997816 */ /* 0x000fe2000000003c */
[----:B------:R-:W-:Y:S01]  /*3a90*/  FMUL.FTZ R159, R146, R155 ;  /* 0x0000009b929f7220 */ /* 0x000fe20000410000 */
[----:B-1----:R-:W-:Y:S01]  /*3aa0*/  PRMT R148, RZ, 0x5410, R148 ;  /* 0x00005410ff947816 */ /* 0x002fe20000000094 */
[----:B------:R-:W-:Y:S01]  /*3ab0*/  FMUL.FTZ R180, R131, R156 ;  /* 0x0000009c83b47220 */ /* 0x000fe20000410000 */
[----:B--2---:R-:W-:Y:S01]  /*3ac0*/  PRMT R147, RZ, 0x5410, R147 ;  /* 0x00005410ff937816 */ /* 0x004fe20000000093 */
[----:B------:R-:W-:Y:S01]  /*3ad0*/  FMUL.FTZ R182, R144, R153 ;  /* 0x0000009990b67220 */ /* 0x000fe20000410000 */
[----:B------:R-:W-:Y:S01]  /*3ae0*/  PRMT R154, RZ, 0x5410, R59 ;  /* 0x00005410ff9a7816 */ /* 0x000fe2000000003b */
[----:B------:R-:W-:Y:S01]  /*3af0*/  FMUL.FTZ R175, R148, R159 ;  /* 0x0000009f94af7220 */ /* 0x000fe20000410000 */
[----:B0-----:R-:W-:Y:S01]  /*3b00*/  PRMT R143, RZ, 0x5410, R143 ;  /* 0x00005410ff8f7816 */ /* 0x001fe2000000008f */
[----:B------:R-:W-:Y:S01]  /*3b10*/  FMUL.FTZ R164, R147, R180 ;  /* 0x000000b493a47220 */ /* 0x000fe20000410000 */
[----:B---3--:R-:W-:Y:S01]  /*3b20*/  PRMT R141, RZ, 0x5410, R141 ;  /* 0x00005410ff8d7816 */ /* 0x008fe2000000008d */
[----:B------:R-:W-:-:S02]  /*3b30*/  FMUL.FTZ R174, R129, R154 ;  /* 0x0000009a81ae7220 */ /* 0x000fc40000410000 */
[----:B------:R-:W-:Y:S01]  /*3b40*/  FMUL.FTZ R166, R143, R182 ;  /* 0x000000b68fa67220 */ /* 0x000fe20000410000 */
[----:B------:R-:W-:Y:S01]  /*3b50*/  PRMT R152, RZ, 0x5410, R57 ;  /* 0x00005410ff987816 */ /* 0x000fe20000000039 */
[----:B------:R-:W-:Y:S01]  /*3b60*/  FMUL.FTZ R168, R141, R174 ;  /* 0x000000ae8da87220 */ /* 0x000fe20000410000 */
[----:B------:R-:W-:Y:S02]  /*3b70*/  PRMT R139, RZ, 0x5410, R139 ;  /* 0x00005410ff8b7816 */ /* 0x000fe4000000008b */
[----:B------:R-:W-:Y:S02]  /*3b80*/  PRMT R137, RZ, 0x5410, R137 ;  /* 0x00005410ff897816 */ /* 0x000fe40000000089 */
[----:B------:R-:W-:Y:S02]  /*3b90*/  PRMT R145, RZ, 0x5410, R145 ;  /* 0x00005410ff917816 */ /* 0x000fe40000000091 */
[----:B------:R-:W-:Y:S01]  /*3ba0*/  PRMT R135, RZ, 0x5410, R135 ;  /* 0x00005410ff877816 */ /* 0x000fe20000000087 */
[----:B------:R-:W-:Y:S01]  /*3bb0*/  BSSY B0, `(.L_x_7189) ;  /* 0x000004a000007945 */ /* 0x000fe20003800000 */
[----:B----4-:R-:W-:Y:S04]  /*3bc0*/  STS.U16 [R72+0x210], R47 ;  /* 0x0002102f48007388 */ /* 0x010fe80000000400 */
[----:B------:R-:W-:Y:S04]  /*3bd0*/  STS.U16 [R71+0x250], R46 ;  /* 0x0002502e47007388 */ /* 0x000fe80000000400 */
[----:B------:R0:W-:Y:S02]  /*3be0*/  STS.U16 [R70+0x290], R49 ;  /* 0x0002903146007388 */ /* 0x0001e40000000400 */
[----:B0-----:R-:W-:-:S02]  /*3bf0*/  IMAD.SHL.U32 R49, R83, 0x8, RZ ;  /* 0x0000000853317824 */ /* 0x001fc400078e00ff */
[----:B------:R-:W-:Y:S03]  /*3c00*/  STS.U16 [R69+0x2d0], R48 ;  /* 0x0002d03045007388 */ /* 0x000fe60000000400 */
[----:B------:R-:W-:Y:S01]  /*3c10*/  LEA.HI.SX32 R49, R49, R49, 0x1b ;  /* 0x0000003131317211 */ /* 0x000fe200078fdaff */
[----:B------:R0:W-:Y:S01]  /*3c20*/  STS.U16 [R68+0x310], R53 ;  /* 0x0003103544007388 */ /* 0x0001e20000000400 */
[----:B------:R-:W-:Y:S01]  /*3c30*/  IMAD R46, R106, 0x100, R107 ;  /* 0x000001006a2e7824 */ /* 0x000fe200078e026b */
[----:B------:R-:W-:Y:S02]  /*3c40*/  @P1 IADD3 R46, R94, 0x200, RZ ;  /* 0x000002005e2e1810 */ /* 0x000fe40007ffe0ff */
[----:B------:R-:W-:Y:S01]  /*3c50*/  IMAD.SHL.U32 R62, R49, 0x2, RZ ;  /* 0x00000002313e7824 */ /* 0x000fe200078e00ff */
[----:B------:R-:W-:Y:S04]  /*3c60*/  STS.U16 [R67+0x350], R150 ;  /* 0x0003509643007388 */ /* 0x000fe80000000400 */
[----:B------:R-:W-:Y:S04]  /*3c70*/  STS.U16 [R66+0x390], R149 ;  /* 0x0003909542007388 */ /* 0x000fe80000000400 */
[----:B------:R-:W-:Y:S01]  /*3c80*/  STS.U16 [R64+0x3d0], R151 ;  /* 0x0003d09740007388 */ /* 0x000fe20000000400 */
[----:B------:R-:W-:-:S06]  /*3c90*/  NOP ;  /* 0x0000000000007918 */ /* 0x000fcc0000000000 */
[----:B------:R-:W1:Y:S01]  /*3ca0*/  LDS.U16 R187, [R62+0x21a] ;  /* 0x00021a003ebb7984 */ /* 0x000e620000000400 */
[----:B0-----:R-:W-:-:S03]  /*3cb0*/  IMAD.SHL.U32 R53, R46, 0x4, RZ ;  /* 0x000000042e357824 */ /* 0x001fc600078e00ff */
[----:B------:R-:W-:Y:S04]  /*3cc0*/  LDS.U16 R177, [R62+0x210] ;  /* 0x000210003eb17984 */ /* 0x000fe80000000400 */
[----:B------:R-:W-:Y:S04]  /*3cd0*/  LDS.U16 R179, [R62+0x212] ;  /* 0x000212003eb37984 */ /* 0x000fe80000000400 */
[----:B------:R-:W-:Y:S04]  /*3ce0*/  LDS.U16 R181, [R62+0x214] ;  /* 0x000214003eb57984 */ /* 0x000fe80000000400 */
[----:B------:R-:W-:Y:S04]  /*3cf0*/  LDS.U16 R183, [R62+0x216] ;  /* 0x000216003eb77984 */ /* 0x000fe80000000400 */
[----:B------:R-:W-:Y:S04]  /*3d00*/  LDS.U16 R185, [R62+0x218] ;  /* 0x000218003eb97984 */ /* 0x000fe80000000400 */
[----:B------:R-:W0:Y:S04]  /*3d10*/  LDS.U16 R158, [R62+0x21c] ;  /* 0x00021c003e9e7984 */ /* 0x000e280000000400 */
[----:B------:R-:W2:Y:S04]  /*3d20*/  LDS.U16 R189, [R62+0x21e] ;  /* 0x00021e003ebd7984 */ /* 0x000ea80000000400 */
[----:B------:R3:W-:Y:S01]  /*3d30*/  STS [R53+0xe98], R160 ;  /* 0x000e98a035007388 */ /* 0x0007e20000000800 */
[----:B------:R-:W-:-:S04]  /*3d40*/  @!P2 IMAD R47, R50, c[0x0][0x16c], R107 ;  /* 0x00005b00322faa24 */ /* 0x000fc800078e026b */
[----:B------:R-:W-:Y:S01]  /*3d50*/  @!P2 IMAD.WIDE R46, R47, 0x8, R12 ;  /* 0x000000082f2ea825 */ /* 0x000fe200078e020c */
[----:B------:R-:W-:Y:S03]  /*3d60*/  BAR.SYNC.DEFER_BLOCKING 0x0 ;  /* 0x0000000000007b1d */ /* 0x000fe60000010000 */
[----:B------:R-:W-:Y:S01]  /*3d70*/  FMUL.FTZ R49, R144, R51 ;  /* 0x0000003390317220 */ /* 0x000fe20000410000 */
[----:B-1----:R-:W-:-:S05]  /*3d80*/  PRMT R187, RZ, 0x5410, R187 ;  /* 0x00005410ffbb7816 */ /* 0x002fca00000000bb */
[----:B------:R-:W1:Y:S01]  /*3d90*/  MUFU.EX2 R49, R49 ;  /* 0x0000003100317308 */ /* 0x000e620000000800 */
[----:B------:R-:W-:Y:S01]  /*3da0*/  FMUL.FTZ R192, R128, R187 ;  /* 0x000000bb80c07220 */ /* 0x000fe20000410000 */
[----:B------:R4:W5:Y:S01]  /*3db0*/  @!P2 LDG.E R162, [R46.64+0x4] ;  /* 0x000004042ea2a981 */ /* 0x000962000c1e1900 */
[----:B------:R-:W-:Y:S01]  /*3dc0*/  ISETP.NE.AND P2, PT, R94, 0x1f, PT ;  /* 0x0000001f5e00780c */ /* 0x000fe20003f45270 */
[----:B----4-:R-:W-:-:S12]  /*3dd0*/  FMUL.FTZ R46, R160, R157 ;  /* 0x0000009da02e7220 */ /* 0x010fd80000410000 */
[----:B------:R4:W4:Y:S01]  /*3de0*/  @P2 LDS R187, [R94.X4+0x169c] ;  /* 0x00169c005ebb2984 */ /* 0x0009220000004800 */
[----:B-1----:R-:W-:Y:S02]  /*3df0*/  FMUL.FTZ R46, R49, R46 ;  /* 0x0000002e312e7220 */ /* 0x002fe40000410000 */
[-C--:B---3--:R-:W-:Y:S02]  /*3e00*/  FMUL.FTZ R53, R140, R51.reuse ;  /* 0x000000338c357220 */ /* 0x088fe40000410000 */
[----:B------:R-:W-:Y:S02]  /*3e10*/  FMUL.FTZ R46, R161, R46 ;  /* 0x0000002ea12e7220 */ /* 0x000fe40000410000 */
[----:B------:R-:W-:Y:S02]  /*3e20*/  FMUL.FTZ R51, R125, R51 ;  /* 0x000000337d337220 */ /* 0x000fe40000410000 */
[----:B------:R-:W-:Y:S01]  /*3e30*/  FMUL.FTZ R46, R165, R46 ;  /* 0x0000002ea52e7220 */ /* 0x000fe20000410000 */
[----:B------:R-:W-:-:S03]  /*3e40*/  PRMT R151, RZ, 0x5410, R58 ;  /* 0x00005410ff977816 */ /* 0x000fc6000000003a */
[----:B------:R-:W-:Y:S01]  /*3e50*/  FMUL.FTZ R204, R163, R46 ;  /* 0x0000002ea3cc7220 */ /* 0x000fe20000410000 */
[----:B------:R-:W1:Y:S01]  /*3e60*/  MUFU.EX2 R51, R51 ;  /* 0x0000003300337308 */ /* 0x000e620000000800 */
[----:B------:R-:W-:Y:S02]  /*3e70*/  FFMA.FTZ R46, R157, R175, R164 ;  /* 0x000000af9d2e7223 */ /* 0x000fe400000100a4 */
[----:B------:R-:W-:Y:S02]  /*3e80*/  FMUL.FTZ R176, R142, R151 ;  /* 0x000000978eb07220 */ /* 0x000fe40000410000 */
[----:B------:R-:W-:-:S03]  /*3e90*/  FFMA.FTZ R46, R49, R46, R166 ;  /* 0x0000002e312e7223 */ /* 0x000fc600000100a6 */
[----:B------:R-:W3:Y:S01]  /*3ea0*/  MUFU.EX2 R53, R53 ;  /* 0x0000003500357308 */ /* 0x000ee20000000800 */
[----:B------:R-:W-:Y:S01]  /*3eb0*/  PRMT R149, RZ, 0x5410, R56 ;  /* 0x00005410ff957816 */ /* 0x000fe20000000038 */
[----:B------:R-:W-:Y:S01]  /*3ec0*/  FMUL.FTZ R50, R127, R152 ;  /* 0x000000987f327220 */ /* 0x000fe20000410000 */
[----:B------:R-:W-:Y:S01]  /*3ed0*/  PRMT R150, RZ, 0x5410, R55 ;  /* 0x00005410ff967816 */ /* 0x000fe20000000037 */
[----:B------:R-:W-:Y:S01]  /*3ee0*/  FMUL.FTZ R188, R139, R176 ;  /* 0x000000b08bbc7220 */ /* 0x000fe20000410000 */
[----:B0-----:R-:W-:Y:S01]  /*3ef0*/  PRMT R47, RZ, 0x5410, R158 ;  /* 0x00005410ff2f7816 */ /* 0x001fe2000000009e */
[----:B------:R-:W-:Y:S01]  /*3f00*/  FFMA.FTZ R46, R161, R46, R168 ;  /* 0x0000002ea12e7223 */ /* 0x000fe200000100a8 */
[----:B--2---:R-:W-:Y:S01]  /*3f10*/  PRMT R189, RZ, 0x5410, R189 ;  /* 0x00005410ffbd7816 */ /* 0x004fe200000000bd */
[----:B------:R-:W-:Y:S02]  /*3f20*/  FMUL.FTZ R178, R140, R149 ;  /* 0x000000958cb27220 */ /* 0x000fe40000410000 */
        /* <DEDUP_REMOVED lines=8> */
[----:B-1----:R-:W-:Y:S01]  /*3fb0*/  FFMA.FTZ R189, R51, R158, R190 ;  /* 0x0000009e33bd7223 */ /* 0x002fe200000100be */
[----:B------:R-:W-:Y:S05]  /*3fc0*/  @P2 BRA `(.L_x_7190) ;  /* 0x0000008000002947 */ /* 0x000fea0003800000 */
[----:B---34-:R-:W-:-:S13]  /*3fd0*/  ISETP.NE.AND P3, PT, R169, c[0x0][0x174], PT ;  /* 0x00005d00a9007a0c */ /* 0x018fda0003f65270 */
[----:B------:R-:W-:-:S04]  /*3fe0*/  @P3 IADD3 R187, -R79, c[0x0][0x174], RZ ;  /* 0x00005d004fbb3a10 */ /* 0x000fc80007ffe1ff */
[----:B------:R-:W-:-:S04]  /*3ff0*/  @P3 LEA.HI R46, R187, R187, RZ, 0x1 ;  /* 0x000000bbbb2e3211 */ /* 0x000fc800078f08ff */
[----:B------:R-:W-:-:S05]  /*4000*/  @P3 LOP3.LUT R46, R46, 0xfffffe, RZ, 0xc0, !PT ;  /* 0x00fffffe2e2e3812 */ /* 0x000fca00078ec0ff */
[----:B------:R-:W-:Y:S01]  /*4010*/  @P3 IMAD.IADD R46, R187, 0x1, -R46 ;  /* 0x00000001bb2e3824 */ /* 0x000fe200078e0a2e */
[----:B------:R-:W-:-:S03]  /*4020*/  HFMA2.MMA R187, -RZ, RZ, 1.875, 0 ;  /* 0x3f800000ffbb7435 */ /* 0x000fc600000001ff */
[----:B------:R-:W-:-:S07]  /*4030*/  @P3 IMAD R46, R46, 0x100, R107 ;  /* 0x000001002e2e3824 */ /* 0x000fce00078e026b */
[----:B------:R0:W1:Y:S02]  /*4040*/  @P3 LDS R187, [R46.X4+0xe98] ;  /* 0x000e98002ebb3984 */ /* 0x0000640000004800 */
.L_x_7190:
[----:B---34-:R-:W-:Y:S05]  /*4050*/  BSYNC B0 ;  /* 0x0000000000007941 */ /* 0x018fea0003800000 */
.L_x_7189:
[----:B------:R-:W-:Y:S01]  /*4060*/  PRMT R185, RZ, 0x5410, R185 ;  /* 0x00005410ffb97816 */ /* 0x000fe200000000b9 */
[----:B01----:R-:W-:Y:S01]  /*4070*/  FMUL.FTZ R46, R51, R187 ;  /* 0x000000bb332e7220 */ /* 0x003fe20000410000 */
[----:B------:R-:W-:Y:S01]  /*4080*/  PRMT R183, RZ, 0x5410, R183 ;  /* 0x00005410ffb77816 */ /* 0x000fe200000000b7 */
[C---:B------:R-:W-:Y:S01]  /*4090*/  FFMA.FTZ R189, R53.reuse, R189, R192 ;  /* 0x000000bd35bd7223 */ /* 0x040fe200000100c0 */
[----:B------:R-:W-:Y:S01]  /*40a0*/  PRMT R181, RZ, 0x5410, R181 ;  /* 0x00005410ffb57816 */ /* 0x000fe200000000b5 */
[----:B------:R-:W-:Y:S01]  /*40b0*/  FMUL.FTZ R202, R130, R185 ;  /* 0x000000b982ca7220 */ /* 0x000fe20000410000 */
[----:B------:R-:W-:Y:S01]  /*40c0*/  PRMT R179, RZ, 0x5410, R179 ;  /* 0x00005410ffb37816 */ /* 0x000fe200000000b3 */
[----:B------:R-:W-:Y:S01]  /*40d0*/  FMUL.FTZ R46, R53, R46 ;  /* 0x0000002e352e7220 */ /* 0x000fe20000410000 */
[----:B------:R-:W-:Y:S01]  /*40e0*/  PRMT R177, RZ, 0x5410, R177 ;  /* 0x00005410ffb17816 */ /* 0x000fe200000000b1 */
[----:B------:R-:W-:Y:S01]  /*40f0*/  FMUL.FTZ R200, R132, R183 ;  /* 0x000000b784c87220 */ /* 0x000fe20000410000 */
[----:B------:R-:W-:Y:S01]  /*4100*/  ISETP.NE.AND P4, PT, R171, 0x1f, PT ;  /* 0x0000001fab00780c */ /* 0x000fe20003f85270 */
[----:B------:R-:W-:Y:S01]  /*4110*/  FFMA.FTZ R189, R163, R189, R202 ;  /* 0x000000bda3bd7223 */ /* 0x000fe200000100ca */
[----:B------:R-:W-:Y:S01]  /*4120*/  ISETP.GE.AND P3, PT, R83, 0x1, PT ;  /* 0x000000015300780c */ /* 0x000fe20003f66270 */
[----:B------:R-:W-:Y:S01]  /*4130*/  FMUL.FTZ R46, R163, R46 ;  /* 0x0000002ea32e7220 */ /* 0x000fe20000410000 */
[----:B------:R-:W-:Y:S01]  /*4140*/  ISETP.GE.OR P0, PT, R169, c[0x0][0x174], P0 ;  /* 0x00005d00a9007a0c */ /* 0x000fe20000706670 */
[----:B------:R-:W-:Y:S01]  /*4150*/  FMUL.FTZ R198, R134, R181 ;  /* 0x000000b586c67220 */ /* 0x000fe20000410000 */
[C---:B------:R-:W-:Y:S01]  /*4160*/  ISETP.NE.AND P5, PT, R94.reuse, RZ, PT ;  /* 0x000000ff5e00720c */ /* 0x040fe20003fa5270 */
[C---:B------:R-:W-:Y:S01]  /*4170*/  FFMA.FTZ R189, R165.reuse, R189, R200 ;  /* 0x000000bda5bd7223 */ /* 0x040fe200000100c8 */
[C---:B------:R-:W-:Y:S01]  /*4180*/  IADD3 R193, R94.reuse, 0xa0, RZ ;  /* 0x000000a05ec17810 */ /* 0x040fe20007ffe0ff */
[----:B------:R-:W-:Y:S01]  /*4190*/  FMUL.FTZ R46, R165, R46 ;  /* 0x0000002ea52e7220 */ /* 0x000fe20000410000 */
[----:B------:R-:W-:Y:S01]  /*41a0*/  IADD3 R195, R94, 0xe0, RZ ;  /* 0x000000e05ec37810 */ /* 0x000fe20007ffe0ff */
[----:B------:R-:W-:Y:S01]  /*41b0*/  FMUL.FTZ R196, R136, R179 ;  /* 0x000000b388c47220 */ /* 0x000fe20000410000 */
[----:B------:R-:W-:Y:S01]  /*41c0*/  BSSY B0, `(.L_x_7191) ;  /* 0x00000c0000007945 */ /* 0x000fe20003800000 */
        /* <DEDUP_REMOVED lines=9> */
[C---:B------:R-:W-:Y:S01]  /*4260*/  FFMA.FTZ R177, R51.reuse, R47, R184 ;  /* 0x0000002f33b17223 */ /* 0x040fe200000100b8 */
[----:B------:R-:W0:Y:S01]  /*4270*/  SHFL.DOWN PT, R181, R191, 0x1, 0x1f ;  /* 0x08201f00bfb57f89 */ /* 0x000e2200000e0000 */
[----:B------:R-:W-:-:S03]  /*4280*/  FMUL.FTZ R204, R51, R204 ;  /* 0x000000cc33cc7220 */ /* 0x000fc60000410000 */
[----:B------:R-:W1:Y:S04]  /*4290*/  SHFL.DOWN PT, R179, R206, 0x1, 0x1f ;  /* 0x08201f00ceb37f89 */ /* 0x000e6800000e0000 */
[----:B------:R-:W2:Y:S04]  /*42a0*/  SHFL.UP PT, R46, R177, 0x1, RZ ;  /* 0x04200000b12e7989 */ /* 0x000ea800000e00ff */
[----:B------:R-:W3:Y:S01]  /*42b0*/  SHFL.UP PT, R47, R204, 0x1, RZ ;  /* 0x04200000cc2f7989 */ /* 0x000ee200000e00ff */
        /* <DEDUP_REMOVED lines=26> */
[----:B------:R-:W-:Y:S02]  /*4460*/  IMAD.MOV.U32 R46, RZ, RZ, 0x3f800000 ;  /* 0x3f800000ff2e7424 */ /* 0x000fe400078e00ff */
[----:B---3--:R-:W-:Y:S01]  /*4470*/  @P3 FMUL.FTZ R204, R204, R47 ;  /* 0x0000002fcccc3220 */ /* 0x008fe20000410000 */
[----:B------:R-:W2:Y:S01]  /*4480*/  SHFL.UP PT, R181, R177, 0x8, RZ ;  /* 0x05000000b1b57989 */ /* 0x000ea200000e00ff */
[----:B------:R-:W-:Y:S01]  /*4490*/  IMAD.MOV.U32 R47, RZ, RZ, RZ ;  /* 0x000000ffff2f7224 */ /* 0x000fe200078e00ff */
[----:B------:R-:W-:-:S02]  /*44a0*/  ISETP.GE.AND P3, PT, R83, 0x8, PT ;  /* 0x000000085300780c */ /* 0x000fc40003f66270 */
[----:B------:R-:W3:Y:S04]  /*44b0*/  SHFL.UP PT, R179, R204, 0x8, RZ ;  /* 0x05000000ccb37989 */ /* 0x000ee800000e00ff */
[----:B------:R-:W-:Y:S01]  /*44c0*/  @!P0 LDS.64 R46, [R107.X8+0x1718] ;  /* 0x001718006b2e8984 */ /* 0x000fe20000008a00 */
[----:B------:R-:W-:Y:S01]  /*44d0*/  ISETP.GE.AND P0, PT, R83, 0x10, PT ;  /* 0x000000105300780c */ /* 0x000fe20003f06270 */
[C---:B0-----:R-:W-:Y:S02]  /*44e0*/  @!P4 FFMA.FTZ R191, R206.reuse, R185, R191 ;  /* 0x000000b9cebfc223 */ /* 0x041fe400000100bf */
[----:B-1----:R-:W-:-:S03]  /*44f0*/  @!P4 FMUL.FTZ R206, R206, R183 ;  /* 0x000000b7cecec220 */ /* 0x002fc60000410000 */
        /* <DEDUP_REMOVED lines=11> */
[----:B------:R-:W-:Y:S01]  /*45b0*/  SHFL.IDX PT, R181, R47, RZ, 0x1f ;  /* 0x00001fff2fb57589 */ /* 0x000fe200000e0000 */
[----:B---3--:R-:W-:-:S03]  /*45c0*/  @P0 FMUL.FTZ R204, R204, R179 ;  /* 0x000000b3cccc0220 */ /* 0x008fc60000410000 */
[----:B------:R-:W0:Y:S04]  /*45d0*/  SHFL.DOWN PT, R208, R206, 0x1, 0x1f ;  /* 0x08201f00ced07f89 */ /* 0x000e2800000e0000 */
[----:B-----5:R-:W-:Y:S04]  /*45e0*/  SHFL.IDX PT, R179, R162, RZ, 0x1f ;  /* 0x00001fffa2b37589 */ /* 0x020fe800000e0000 */
[----:B------:R-:W-:Y:S04]  /*45f0*/  SHFL.UP PT, R177, R177, 0x1, RZ ;  /* 0x04200000b1b17989 */ /* 0x000fe800000e00ff */
[----:B------:R-:W1:Y:S01]  /*4600*/  SHFL.UP PT, R204, R204, 0x1, RZ ;  /* 0x04200000cccc7989 */ /* 0x000e6200000e00ff */
[----:B0-----:R-:W-:-:S03]  /*4610*/  @P2 FFMA.FTZ R181, R208, R181, R183 ;  /* 0x000000b5d0b52223 */ /* 0x001fc600000100b7 */
[----:B------:R0:W-:Y:S01]  /*4620*/  SHFL.IDX PT, R208, R191, RZ, 0x1f ;  /* 0x00001fffbfd07589 */ /* 0x0001e200000e0000 */
[----:B------:R-:W-:-:S03]  /*4630*/  FFMA.FTZ R158, R181, R187, R158 ;  /* 0x000000bbb59e7223 */ /* 0x000fc6000001009e */
[----:B------:R-:W2:Y:S01]  /*4640*/  SHFL.IDX PT, R187, R206, RZ, 0x1f ;  /* 0x00001fffcebb7589 */ /* 0x000ea200000e0000 */
[----:B-1----:R-:W-:-:S04]  /*4650*/  @P1 FFMA.FTZ R179, R204, R179, R177 ;  /* 0x000000b3ccb31223 */ /* 0x002fc800000100b1 */
[----:B------:R-:W-:Y:S02]  /*4660*/  FFMA.FTZ R179, R160, R179, R175 ;  /* 0x000000b3a0b37223 */ /* 0x000fe400000100af */
[----:B------:R-:W-:Y:S02]  /*4670*/  FFMA.FTZ R160, R51, R158, R190 ;  /* 0x0000009e33a07223 */ /* 0x000fe400000100be */
[----:B------:R-:W-:Y:S02]  /*4680*/  FFMA.FTZ R183, R157, R179, R164 ;  /* 0x000000b39db77223 */ /* 0x000fe400000100a4 */
[----:B------:R-:W-:Y:S02]  /*4690*/  FFMA.FTZ R162, R53, R160, R192 ;  /* 0x000000a035a27223 */ /* 0x000fe400000100c0 */
[----:B------:R-:W-:Y:S02]  /*46a0*/  FFMA.FTZ R185, R49, R183, R166 ;  /* 0x000000b731b97223 */ /* 0x000fe400000100a6 */
[----:B------:R-:W-:-:S02]  /*46b0*/  FFMA.FTZ R164, R163, R162, R202 ;  /* 0x000000a2a3a47223 */ /* 0x000fc400000100ca */
[----:B------:R-:W-:Y:S02]  /*46c0*/  FFMA.FTZ R181, R161, R185, R168 ;  /* 0x000000b9a1b57223 */ /* 0x000fe400000100a8 */
[C---:B------:R-:W-:Y:S01]  /*46d0*/  FFMA.FTZ R166, R165.reuse, R164, R200 ;  /* 0x000000a4a5a67223 */ /* 0x040fe200000100c8 */
[----:B------:R-:W-:Y:S01]  /*46e0*/  IADD3 R200, -R4, c[0x0][0x168], -R94 ;  /* 0x00005a0004c87a10 */ /* 0x000fe20007ffe95e */
[----:B------:R-:W-:Y:S02]  /*46f0*/  FFMA.FTZ R189, R165, R181, R188 ;  /* 0x000000b5a5bd7223 */ /* 0x000fe400000100bc */
[----:B------:R-:W-:Y:S01]  /*4700*/  FFMA.FTZ R168, R161, R166, R198 ;  /* 0x000000a6a1a87223 */ /* 0x000fe200000100c6 */
[----:B------:R-:W-:Y:S01]  /*4710*/  ISETP.GE.AND P0, PT, R200, 0x1, PT ;  /* 0x00000001c800780c */ /* 0x000fe20003f06270 */
[----:B0-----:R-:W-:Y:S02]  /*4720*/  FFMA.FTZ R191, R163, R189, R170 ;  /* 0x000000bda3bf7223 */ /* 0x001fe400000100aa */
[----:B------:R-:W-:Y:S01]  /*4730*/  FFMA.FTZ R170, R49, R168, R196 ;  /* 0x000000a831aa7223 */ /* 0x000fe200000100c4 */
[C---:B------:R-:W-:Y:S01]  /*4740*/  SHF.L.U32 R49, R94.reuse, 0x3, RZ ;  /* 0x000000035e317819 */ /* 0x040fe200000006ff */
[----:B------:R-:W-:Y:S01]  /*4750*/  FFMA.FTZ R201, R53, R191, R186 ;  /* 0x000000bf35c97223 */ /* 0x000fe200000100ba */
[----:B------:R-:W-:Y:S01]  /*4760*/  IADD3 R53, R94, 0x60, RZ ;  /* 0x000000605e357810 */ /* 0x000fe20007ffe0ff */
[----:B------:R-:W-:Y:S01]  /*4770*/  FFMA.FTZ R157, R157, R170, R194 ;  /* 0x000000aa9d9d7223 */ /* 0x000fe200000100c2 */
[----:B------:R-:W-:Y:S01]  /*4780*/  LEA.HI.SX32 R202, R49, R49, 0x1b ;  /* 0x0000003131ca7211 */ /* 0x000fe200078fdaff */
[----:B------:R-:W-:Y:S01]  /*4790*/  FFMA.FTZ R159, R148, -R159, R179 ;  /* 0x8000009f949f7223 */ /* 0x000fe200000100b3 */
[----:B------:R-:W-:Y:S01]  /*47a0*/  LEA.HI.SX32 R192, R53, R94, 0x1b ;  /* 0x0000005e35c07211 */ /* 0x000fe200078fdaff */
[----:B------:R-:W-:-:S02]  /*47b0*/  FMUL.FTZ R186, R146, R157 ;  /* 0x0000009d92ba7220 */ /* 0x000fc40000410000 */
[----:B------:R-:W-:Y:S02]  /*47c0*/  FFMA.FTZ R161, R147, -R180, R183 ;  /* 0x800000b493a17223 */ /* 0x000fe400000100b7 */
[----:B------:R-:W-:Y:S02]  /*47d0*/  FMUL.FTZ R49, R131, R170 ;  /* 0x000000aa83317220 */ /* 0x000fe40000410000 */
[----:B------:R-:W-:Y:S02]  /*47e0*/  FFMA.FTZ R180, R159, R186, RZ ;  /* 0x000000ba9fb47223 */ /* 0x000fe400000100ff */
[----:B------:R-:W-:Y:S02]  /*47f0*/  FFMA.FTZ R163, R143, -R182, R185 ;  /* 0x800000b68fa37223 */ /* 0x000fe400000100b9 */
[----:B------:R-:W-:Y:S02]  /*4800*/  FFMA.FTZ R180, R161, R49, R180 ;  /* 0x00000031a1b47223 */ /* 0x000fe400000100b4 */
[----:B------:R-:W-:-:S02]  /*4810*/  FMUL.FTZ R182, R144, R168 ;  /* 0x000000a890b67220 */ /* 0x000fc40000410000 */
[C---:B--2---:R-:W-:Y:S02]  /*4820*/  FFMA.FTZ R47, R187.reuse, R47, R208 ;  /* 0x0000002fbb2f7223 */ /* 0x044fe400000100d0 */
[----:B------:R-:W-:Y:S01]  /*4830*/  FMUL.FTZ R46, R187, R46 ;  /* 0x0000002ebb2e7220 */ /* 0x000fe20000410000 */
[----:B------:R-:W-:Y:S01]  /*4840*/  IADD3 R187, R94, 0x80, RZ ;  /* 0x000000805ebb7810 */ /* 0x000fe20007ffe0ff */
[----:B------:R-:W-:Y:S02]  /*4850*/  FFMA.FTZ R203, R51, R201, R184 ;  /* 0x000000c933cb7223 */ /* 0x000fe400000100b8 */
[----:B------:R-:W-:Y:S01]  /*4860*/  FMUL.FTZ R184, R156, R49 ;  /* 0x000000319cb87220 */ /* 0x000fe20000410000 */
[----:B------:R0:W-:Y:S01]  /*4870*/  @!P5 STS.64 [R107.X8+0x1718], R46 ;  /* 0x0017182e6b00d388 */ /* 0x0001e20000008a00 */
[----:B------:R-:W-:Y:S02]  /*4880*/  FMUL.FTZ R49, R129, R166 ;  /* 0x000000a681317220 */ /* 0x000fe40000410000 */
[----:B------:R-:W-:-:S02]  /*4890*/  FFMA.FTZ R165, R141, -R174, R181 ;  /* 0x800000ae8da57223 */ /* 0x000fc400000100b5 */
[----:B------:R-:W-:Y:S02]  /*48a0*/  FFMA.FTZ R180, R163, R182, R180 ;  /* 0x000000b6a3b47223 */ /* 0x000fe400000100b4 */
[----:B------:R-:W-:Y:S02]  /*48b0*/  FMUL.FTZ R174, R142, R164 ;  /* 0x000000a48eae7220 */ /* 0x000fe40000410000 */
[----:B------:R-:W-:Y:S02]  /*48c0*/  FFMA.FTZ R176, R139, -R176, R189 ;  /* 0x800000b08bb07223 */ /* 0x000fe400000100bd */
[----:B------:R-:W-:Y:S02]  /*48d0*/  FMUL.FTZ R186, R155, R186 ;  /* 0x000000ba9bba7220 */ /* 0x000fe40000410000 */
[-C--:B0-----:R-:W-:Y:S02]  /*48e0*/  FMUL.FTZ R46, R154, R49.reuse ;  /* 0x000000319a2e7220 */ /* 0x081fe40000410000 */
[----:B------:R-:W-:Y:S01]  /*48f0*/  FFMA.FTZ R49, R165, R49, R180 ;  /* 0x00000031a5317223 */ /* 0x000fe200000100b4 */
[----:B------:R0:W-:Y:S01]  /*4900*/  STS [R202.X4+0x420], R186 ;  /* 0x000420baca007388 */ /* 0x0001e20000004800 */
[----:B------:R-:W-:-:S02]  /*4910*/  FMUL.FTZ R180, R151, R174 ;  /* 0x000000ae97b47220 */ /* 0x000fc40000410000 */
[----:B------:R-:W-:Y:S01]  /*4920*/  FFMA.FTZ R49, R176, R174, R49 ;  /* 0x000000aeb0317223 */ /* 0x000fe20000010031 */
[----:B------:R-:W-:Y:S01]  /*4930*/  STS [R75.X4+0x42c], R46 ;  /* 0x00042c2e4b007388 */ /* 0x000fe20000004800 */
[----:B------:R-:W-:Y:S02]  /*4940*/  FFMA.FTZ R174, R137, -R50, R191 ;  /* 0x8000003289ae7223 */ /* 0x000fe400000100bf */
[----:B------:R-:W-:Y:S01]  /*4950*/  FMUL.FTZ R47, R127, R162 ;  /* 0x000000a27f2f7220 */ /* 0x000fe20000410000 */
[----:B------:R1:W-:Y:S01]  /*4960*/  STS [R75.X4+0x424], R184 ;  /* 0x000424b84b007388 */ /* 0x0003e20000004800 */
[----:B------:R-:W-:Y:S01]  /*4970*/  FMUL.FTZ R50, R140, R160 ;  /* 0x000000a08c327220 */ /* 0x000fe20000410000 */
[----:B0-----:R-:W-:Y:S01]  /*4980*/  LEA.HI.SX32 R186, R187, R94, 0x1b ;  /* 0x0000005ebbba7211 */ /* 0x001fe200078fdaff */
[----:B------:R-:W-:Y:S01]  /*4990*/  FMUL.FTZ R51, R125, R158 ;  /* 0x0000009e7d337220 */ /* 0x000fe20000410000 */
[----:B------:R0:W-:Y:S01]  /*49a0*/  STS [R75.X4+0x430], R180 ;  /* 0x000430b44b007388 */ /* 0x0001e20000004800 */
[----:B------:R-:W-:-:S02]  /*49b0*/  FMUL.FTZ R182, R153, R182 ;  /* 0x000000b699b67220 */ /* 0x000fc40000410000 */
[-C--:B------:R-:W-:Y:S02]  /*49c0*/  FFMA.FTZ R49, R174, R47.reuse, R49 ;  /* 0x0000002fae317223 */ /* 0x080fe40000010031 */
[----:B------:R-:W-:Y:S01]  /*49d0*/  FMUL.FTZ R47, R152, R47 ;  /* 0x0000002f982f7220 */ /* 0x000fe20000410000 */
[----:B------:R-:W-:Y:S01]  /*49e0*/  STS [R75.X4+0x428], R182 ;  /* 0x000428b64b007388 */ /* 0x000fe20000004800 */
[----:B------:R-:W-:Y:S01]  /*49f0*/  FFMA.FTZ R175, R145, -R48, R203 ;  /* 0x8000003091af7223 */ /* 0x000fe200000100cb */
[----:B-1----:R-:W-:Y:S01]  /*4a00*/  LEA.HI.SX32 R184, R193, R94, 0x1b ;  /* 0x0000005ec1b87211 */ /* 0x002fe200078fdaff */
[----:B------:R-:W-:Y:S01]  /*4a10*/  FMUL.FTZ R46, R149, R50 ;  /* 0x00000032952e7220 */ /* 0x000fe20000410000 */
[----:B------:R1:W-:Y:S01]  /*4a20*/  STS [R202.X4+0x434], R47 ;  /* 0x0004342fca007388 */ /* 0x0003e20000004800 */
[----:B------:R-:W-:Y:S01]  /*4a30*/  FMUL.FTZ R48, R150, R51 ;  /* 0x0000003396307220 */ /* 0x000fe20000410000 */
[----:B0-----:R-:W-:Y:S01]  /*4a40*/  LEA.HI.SX32 R180, R195, R94, 0x1b ;  /* 0x0000005ec3b47211 */ /* 0x001fe200078fdaff */
[----:B------:R-:W-:Y:S01]  /*4a50*/  FFMA.FTZ R178, R135, -R178, R201 ;  /* 0x800000b287b27223 */ /* 0x000fe200000100c9 */
[----:B------:R0:W-:Y:S01]  /*4a60*/  STS [R202.X4+0x438], R46 ;  /* 0x0004382eca007388 */ /* 0x0001e20000004800 */
[----:B------:R-:W-:-:S02]  /*4a70*/  FMUL.FTZ R194, R132, R181 ;  /* 0x000000b584c27220 */ /* 0x000fc40000410000 */
[----:B------:R-:W-:Y:S01]  /*4a80*/  FFMA.FTZ R177, R178, R50, R49 ;  /* 0x00000032b2b17223 */ /* 0x000fe20000010031 */
[----:B------:R2:W-:Y:S01]  /*4a90*/  STS [R75.X4+0x43c], R48 ;  /* 0x00043c304b007388 */ /* 0x0005e20000004800 */
[----:B------:R-:W-:Y:S01]  /*4aa0*/  FMUL.FTZ R50, R175, R51 ;  /* 0x00000033af327220 */ /* 0x000fe20000410000 */
[----:B------:R-:W-:Y:S01]  /*4ab0*/  IADD3 R49, R94, 0x20, RZ ;  /* 0x000000205e317810 */ /* 0x000fe20007ffe0ff */
[----:B------:R-:W-:Y:S01]  /*4ac0*/  FMUL.FTZ R196, R130, R189 ;  /* 0x000000bd82c47220 */ /* 0x000fe20000410000 */
[----:B------:R-:W-:Y:S01]  /*4ad0*/  BAR.SYNC.DEFER_BLOCKING 0x0 ;  /* 0x0000000000007b1d */ /* 0x000fe20000010000 */
[C---:B------:R-:W-:Y:S01]  /*4ae0*/  IADD3 R51, R94.reuse, 0x40, RZ ;  /* 0x000000405e337810 */ /* 0x040fe20007ffe0ff */
[----:B------:R-:W-:Y:S01]  /*4af0*/  FADD.FTZ R177, R177, R50 ;  /* 0x00000032b1b17221 */ /* 0x000fe20000010000 */
[----:B-1----:R-:W-:Y:S01]  /*4b00*/  IADD3 R47, R94, 0xc0, RZ ;  /* 0x000000c05e2f7810 */ /* 0x002fe20007ffe0ff */
[----:B0-----:R-:W-:Y:S01]  /*4b10*/  FMUL.FTZ R46, R138, R179 ;  /* 0x000000b38a2e7220 */ /* 0x001fe20000410000 */
[-C--:B------:R-:W-:Y:S01]  /*4b20*/  LEA.HI.SX32 R188, R49, R94.reuse, 0x1b ;  /* 0x0000005e31bc7211 */ /* 0x080fe200078fdaff */
[----:B--2---:R-:W-:Y:S01]  /*4b30*/  FMUL.FTZ R48, R136, R183 ;  /* 0x000000b788307220 */ /* 0x004fe20000410000 */
[-C--:B------:R-:W-:Y:S01]  /*4b40*/  LEA.HI.SX32 R190, R51, R94.reuse, 0x1b ;  /* 0x0000005e33be7211 */ /* 0x080fe200078fdaff */
[----:B------:R-:W-:Y:S01]  /*4b50*/  FMUL.FTZ R50, R134, R185 ;  /* 0x000000b986327220 */ /* 0x000fe20000410000 */
[----:B------:R-:W-:Y:S01]  /*4b60*/  LEA.HI.SX32 R182, R47, R94, 0x1b ;  /* 0x0000005e2fb67211 */ /* 0x000fe200078fdaff */
[----:B------:R-:W-:Y:S01]  /*4b70*/  FMUL.FTZ R191, R128, R191 ;  /* 0x000000bf80bf7220 */ /* 0x000fe20000410000 */
[----:B------:R-:W-:Y:S01]  /*4b80*/  SHF.L.U64.HI R189, R105, 0x2, R104 ;  /* 0x0000000269bd7819 */ /* 0x000fe20000010268 */
[----:B------:R-:W-:-:S02]  /*4b90*/  FMUL.FTZ R47, R126, R201 ;  /* 0x000000c97e2f7220 */ /* 0x000fc40000410000 */
[----:B------:R-:W-:Y:S01]  /*4ba0*/  FMUL.FTZ R198, R124, R203 ;  /* 0x000000cb7cc67220 */ /* 0x000fe20000410000 */
[----:B------:R0:W1:Y:S04]  /*4bb0*/  LDS R193, [R77.X4+0x420] ;  /* 0x000420004dc17984 */ /* 0x0000680000004800 */
[----:B------:R0:W2:Y:S04]  /*4bc0*/  LDS R195, [R188.X4+0x4a0] ;  /* 0x0004a000bcc37984 */ /* 0x0000a80000004800 */
[----:B------:R0:W3:Y:S04]  /*4bd0*/  LDS R197, [R190.X4+0x520] ;  /* 0x00052000bec57984 */ /* 0x0000e80000004800 */
[----:B------:R0:W4:Y:S04]  /*4be0*/  LDS R199, [R192.X4+0x5a0] ;  /* 0x0005a000c0c77984 */ /* 0x0001280000004800 */
[----:B------:R0:W0:Y:S04]  /*4bf0*/  LDS R187, [R186.X4+0x620] ;  /* 0x00062000babb7984 */ /* 0x0000280000004800 */
[----:B------:R0:W0:Y:S04]  /*4c00*/  LDS R185, [R184.X4+0x6a0] ;  /* 0x0006a000b8b97984 */ /* 0x0000280000004800 */
[----:B------:R0:W0:Y:S04]  /*4c10*/  LDS R183, [R182.X4+0x720] ;  /* 0x00072000b6b77984 */ /* 0x0000280000004800 */
[----:B------:R0:W0:Y:S04]  /*4c20*/  LDS R179, [R180.X4+0x7a0] ;  /* 0x0007a000b4b37984 */ /* 0x0000280000004800 */
        /* <DEDUP_REMOVED lines=19> */
[----:B------:R-:W-:Y:S01]  /*4d60*/  LEA R52, P1, R48, c[0x0][0x320], 0x2 ;  /* 0x0000c80030347a11 */ /* 0x000fe200078210ff */
[----:B------:R-:W-:-:S03]  /*4d70*/  IMAD.IADD R47, R49, 0x1, R53 ;  /* 0x00000001312f7824 */ /* 0x000fc600078e0235 */
[----:B------:R-:W-:Y:S02]  /*4d80*/  LEA.HI.X R51, R46, c[0x0][0x31c], R51, 0x2, P0 ;  /* 0x0000c7002e337a11 */ /* 0x000fe400000f1433 */
[----:B------:R-:W-:-:S03]  /*4d90*/  LEA.HI.X R53, R48, c[0x0][0x324], R47, 0x2, P1 ;  /* 0x0000c90030357a11 */ /* 0x000fc600008f142f */
[----:B------:R1:W-:Y:S04]  /*4da0*/  RED.E.ADD.F32.FTZ.RN.STRONG.GPU [R50.64], R193 ;  /* 0x000000c13200798e */ /* 0x0003e8000c10e784 */
[----:B0-----:R1:W-:Y:S02]  /*4db0*/  RED.E.ADD.F32.FTZ.RN.STRONG.GPU [R52.64], R181 ;  /* 0x000000b53400798e */ /* 0x0013e4000c10e784 */
.L_x_7192:
[----:B01234-:R-:W-:Y:S05]  /*4dc0*/  BSYNC B0 ;  /* 0x0000000000007941 */ /* 0x01ffea0003800000 */
.L_x_7191:
[----:B------:R0:W1:Y:S01]  /*4dd0*/  LDS R51, [R188.X4+0x8c0] ;  /* 0x0008c000bc337984 */ /* 0x0000620000004800 */
[C---:B------:R-:W-:Y:S01]  /*4de0*/  ISETP.GE.AND P6, PT, R200.reuse, 0x21, PT ;  /* 0x00000021c800780c */ /* 0x040fe20003fc6270 */
[----:B------:R-:W-:Y:S01]  /*4df0*/  IMAD.SHL.U32 R191, R105, 0x4, RZ ;  /* 0x0000000469bf7824 */ /* 0x000fe200078e00ff */
[----:B------:R-:W-:Y:S01]  /*4e00*/  BSSY B0, `(.L_x_7193) ;  /* 0x0000012000007945 */ /* 0x000fe20003800000 */
[C---:B------:R-:W-:Y:S01]  /*4e10*/  IMAD R46, R189.reuse, c[0x0][0x2b0], RZ ;  /* 0x0000ac00bd2e7a24 */ /* 0x040fe200078e02ff */
[C---:B------:R-:W-:Y:S01]  /*4e20*/  ISETP.GE.AND P0, PT, R200.reuse, 0x41, PT ;  /* 0x00000041c800780c */ /* 0x040fe20003f06270 */
        /* <DEDUP_REMOVED lines=10> */
[----:B------:R-:W-:Y:S01]  /*4ed0*/  IMAD.WIDE.U32 R46, R191, c[0x0][0x2d0], R32 ;  /* 0x0000b400bf2e7a25 */ /* 0x000fe200078e0020 */
[----:B------:R-:W-:-:S03]  /*4ee0*/  IADD3 R49, R49, R53, RZ ;  /* 0x0000003531317210 */ /* 0x000fc60007ffe0ff */
[----:B------:R-:W-:Y:S02]  /*4ef0*/  IMAD.IADD R47, R47, 0x1, R181 ;  /* 0x000000012f2f7824 */ /* 0x000fe400078e02b5 */
[----:B------:R0:W-:Y:S04]  /*4f00*/  RED.E.ADD.F32.FTZ.RN.STRONG.GPU [R48.64], R195 ;  /* 0x000000c33000798e */ /* 0x0001e8000c10e784 */
[----:B-1----:R0:W-:Y:S02]  /*4f10*/  RED.E.ADD.F32.FTZ.RN.STRONG.GPU [R46.64], R51 ;  /* 0x000000332e00798e */ /* 0x0021e4000c10e784 */
.L_x_7194:
[----:B0-----:R-:W-:Y:S05]  /*4f20*/  BSYNC B0 ;  /* 0x0000000000007941 */ /* 0x001fea0003800000 */
.L_x_7193:
[----:B-1----:R0:W1:Y:S01]  /*4f30*/  LDS R51, [R190.X4+0x940] ;  /* 0x00094000be337984 */ /* 0x0020620000004800 */
[----:B------:R-:W-:Y:S01]  /*4f40*/  BSSY B0, `(.L_x_7195) ;  /* 0x0000008000007945 */ /* 0x000fe20003800000 */
[----:B------:R-:W-:Y:S05]  /*4f50*/  @!P0 BRA `(.L_x_7196) ;  /* 0x0000006000008947 */ /* 0x000fea0003800000 */
[----:B------:R-:W-:-:S04]  /*4f60*/  IMAD.WIDE.U32 R48, R191, c[0x0][0x2b0], R20 ;  /* 0x0000ac00bf307a25 */ /* 0x000fc800078e0014 */
[----:B------:R-:W-:-:S04]  /*4f70*/  IMAD.WIDE.U32 R46, R191, c[0x0][0x2d0], R34 ;  /* 0x0000b400bf2e7a25 */ /* 0x000fc800078e0022 */
[----:B------:R-:W-:Y:S02]  /*4f80*/  IMAD.IADD R49, R53, 0x1, R49 ;  /* 0x0000000135317824 */ /* 0x000fe400078e0231 */
[----:B------:R-:W-:-:S03]  /*4f90*/  IMAD.IADD R47, R181, 0x1, R47 ;  /* 0x00000001b52f7824 */ /* 0x000fc600078e022f */
[----:B------:R2:W-:Y:S04]  /*4fa0*/  RED.E.ADD.F32.FTZ.RN.STRONG.GPU [R48.64], R197 ;  /* 0x000000c53000798e */ /* 0x0005e8000c10e784 */
[----:B-1----:R2:W-:Y:S02]  /*4fb0*/  RED.E.ADD.F32.FTZ.RN.STRONG.GPU [R46.64], R51 ;  /* 0x000000332e00798e */ /* 0x0025e4000c10e784 */
.L_x_7196:
[----:B------:R-:W-:Y:S05]  /*4fc0*/  BSYNC B0 ;  /* 0x0000000000007941 */ /* 0x000fea0003800000 */
.L_x_7195:
[----:B-12---:R1:W2:Y:S01]  /*4fd0*/  LDS R51, [R192.X4+0x9c0] ;  /* 0x0009c000c0337984 */ /* 0x0062a20000004800 */
[----:B------:R-:W-:Y:S01]  /*4fe0*/  BSSY B0, `(.L_x_7197) ;  /* 0x0000008000007945 */ /* 0x000fe20003800000 */
[----:B------:R-:W-:Y:S05]  /*4ff0*/  @!P1 BRA `(.L_x_7198) ;  /* 0x0000006000009947 */ /* 0x000fea0003800000 */
[----:B------:R-:W-:-:S04]  /*5000*/  IMAD.WIDE.U32 R48, R191, c[0x0][0x2b0], R22 ;  /* 0x0000ac00bf307a25 */ /* 0x000fc800078e0016 */
[----:B------:R-:W-:Y:S01]  /*5010*/  IMAD.WIDE.U32 R46, R191, c[0x0][0x2d0], R36 ;  /* 0x0000b400bf2e7a25 */ /* 0x000fe200078e0024 */
[----:B------:R-:W-:-:S03]  /*5020*/  IADD3 R49, R53, R49, RZ ;  /* 0x0000003135317210 */ /* 0x000fc60007ffe0ff */
[----:B------:R-:W-:Y:S02]  /*5030*/  IMAD.IADD R47, R181, 0x1, R47 ;  /* 0x00000001b52f7824 */ /* 0x000fe400078e022f */
[----:B------:R3:W-:Y:S04]  /*5040*/  RED.E.ADD.F32.FTZ.RN.STRONG.GPU [R48.64], R199 ;  /* 0x000000c73000798e */ /* 0x0007e8000c10e784 */
[----:B--2---:R3:W-:Y:S02]  /*5050*/  RED.E.ADD.F32.FTZ.RN.STRONG.GPU [R46.64], R51 ;  /* 0x000000332e00798e */ /* 0x0047e4000c10e784 */
.L_x_7198:
[----:B------:R-:W-:Y:S05]  /*5060*/  BSYNC B0 ;  /* 0x0000000000007941 */ /* 0x000fea0003800000 */
.L_x_7197:
[----:B--23--:R2:W3:Y:S01]  /*5070*/  LDS R51, [R186.X4+0xa40] ;  /* 0x000a4000ba337984 */ /* 0x00c4e20000004800 */
[----:B------:R-:W-:Y:S01]  /*5080*/  BSSY B0, `(.L_x_7199) ;  /* 0x0000008000007945 */ /* 0x000fe20003800000 */
[----:B------:R-:W-:Y:S05]  /*5090*/  @!P2 BRA `(.L_x_7200) ;  /* 0x000000600000a947 */ /* 0x000fea0003800000 */
[----:B------:R-:W-:-:S04]  /*50a0*/  IMAD.WIDE.U32 R48, R191, c[0x0][0x2b0], R24 ;  /* 0x0000ac00bf307a25 */ /* 0x000fc800078e0018 */
[----:B------:R-:W-:-:S04]  /*50b0*/  IMAD.WIDE.U32 R46, R191, c[0x0][0x2d0], R38 ;  /* 0x0000b400bf2e7a25 */ /* 0x000fc800078e0026 */
[----:B------:R-:W-:Y:S02]  /*50c0*/  IMAD.IADD R49, R53, 0x1, R49 ;  /* 0x0000000135317824 */ /* 0x000fe400078e0231 */
[----:B------:R-:W-:-:S03]  /*50d0*/  IMAD.IADD R47, R181, 0x1, R47 ;  /* 0x00000001b52f7824 */ /* 0x000fc600078e022f */
[----:B------:R4:W-:Y:S04]  /*50e0*/  RED.E.ADD.F32.FTZ.RN.STRONG.GPU [R48.64], R187 ;  /* 0x000000bb3000798e */ /* 0x0009e8000c10e784 */
[----:B---3--:R4:W-:Y:S02]  /*50f0*/  RED.E.ADD.F32.FTZ.RN.STRONG.GPU [R46.64], R51 ;  /* 0x000000332e00798e */ /* 0x0089e4000c10e784 */
.L_x_7200:
[----:B------:R-:W-:Y:S05]  /*5100*/  BSYNC B0 ;  /* 0x0000000000007941 */ /* 0x000fea0003800000 */
.L_x_7199:
[----:B---34-:R3:W4:Y:S01]  /*5110*/  LDS R51, [R184.X4+0xac0] ;  /* 0x000ac000b8337984 */ /* 0x0187220000004800 */
        /* <DEDUP_REMOVED lines=8> */
.L_x_7202:
[----:B------:R-:W-:Y:S05]  /*51a0*/  BSYNC B0 ;  /* 0x0000000000007941 */ /* 0x000fea0003800000 */
.L_x_7201:
        /* <DEDUP_REMOVED lines=9> */
.L_x_7204:
[----:B------:R-:W-:Y:S05]  /*5240*/  BSYNC B0 ;  /* 0x0000000000007941 */ /* 0x000fea0003800000 */
.L_x_7203:
        /* <DEDUP_REMOVED lines=9> */
.L_x_7206:
[----:B------:R-:W-:Y:S05]  /*52e0*/  BSYNC B0 ;  /* 0x0000000000007941 */ /* 0x000fea0003800000 */
.L_x_7205:
[----:B0-----:R-:W0:Y:S01]  /*52f0*/  SHFL.DOWN P0, R46, R177, 0x1, 0x1f ;  /* 0x08201f00b12e7f89 */ /* 0x001e220000000000 */
        /* <DEDUP_REMOVED lines=9> */
[C---:B------:R-:W-:Y:S02]  /*5390*/  FMUL.FTZ R158, R133.reuse, R158 ;  /* 0x0000009e859e7220 */ /* 0x040fe40000410000 */
[----:B------:R-:W-:-:S02]  /*53a0*/  FMUL.FTZ R47, R133, R164 ;  /* 0x000000a4852f7220 */ /* 0x000fc40000410000 */
[C---:B------:R-:W-:Y:S02]  /*53b0*/  FMUL.FTZ R166, R133.reuse, R166 ;  /* 0x000000a685a67220 */ /* 0x040fe40000410000 */
[----:B------:R-:W-:Y:S02]  /*53c0*/  FMUL.FTZ R170, R133, R170 ;  /* 0x000000aa85aa7220 */ /* 0x000fe40000410000 */
[----:B------:R-:W-:Y:S02]  /*53d0*/  FMUL.FTZ R160, R135, R160 ;  /* 0x000000a087a07220 */ /* 0x000fe40000410000 */
[----:B0-----:R-:W-:Y:S02]  /*53e0*/  @P0 FADD R46, R177, R46 ;  /* 0x0000002eb12e0221 */ /* 0x001fe40000000000 */
[----:B------:R-:W-:Y:S02]  /*53f0*/  FMUL.FTZ R158, R175, R158 ;  /* 0x0000009eaf9e7220 */ /* 0x000fe40000410000 */
[----:B------:R-:W-:Y:S01]  /*5400*/  FMUL.FTZ R137, R137, R162 ;  /* 0x000000a289897220 */ /* 0x000fe20000410000 */
[----:B------:R-:W0:Y:S01]  /*5410*/  SHFL.DOWN P0, R49, R46, 0x2, 0x1f ;  /* 0x08401f002e317f89 */ /* 0x000e220000000000 */
        /* <DEDUP_REMOVED lines=12> */
[----:B0-----:R-:W-:-:S02]  /*54e0*/  @P0 FADD R49, R46, R49 ;  /* 0x000000312e310221 */ /* 0x001fc40000000000 */
[----:B------:R-:W-:Y:S02]  /*54f0*/  FMUL.FTZ R46, R133, R157 ;  /* 0x0000009d852e7220 */ /* 0x000fe40000410000 */
[----:B------:R-:W-:Y:S01]  /*5500*/  FFMA.FTZ R117, R140, R160, R117 ;  /* 0x000000a08c757223 */ /* 0x000fe20000010075 */
[----:B------:R-:W0:Y:S01]  /*5510*/  SHFL.DOWN P0, R48, R49, 0x4, 0x1f ;  /* 0x08801f0031307f89 */ /* 0x000e220000000000 */
[----:B------:R-:W-:Y:S02]  /*5520*/  FMUL.FTZ R46, R159, R46 ;  /* 0x0000002e9f2e7220 */ /* 0x000fe40000410000 */
[----:B------:R-:W-:Y:S02]  /*5530*/  FFMA.FTZ R116, R125, R145, R116 ;  /* 0x000000917d747223 */ /* 0x000fe40000010074 */
[----:B------:R-:W-:Y:S02]  /*5540*/  FFMA.FTZ R46, R155, R148, R46 ;  /* 0x000000949b2e7223 */ /* 0x000fe4000001002e */
[----:B------:R-:W-:-:S02]  /*5550*/  FFMA.FTZ R118, R127, R137, R118 ;  /* 0x000000897f767223 */ /* 0x000fc40000010076 */
[----:B------:R-:W-:Y:S02]  /*5560*/  FADD.FTZ R114, R149, R114 ;  /* 0x0000007295727221 */ /* 0x000fe40000010000 */
[----:B------:R-:W-:Y:S02]  /*5570*/  FADD.FTZ R115, R158, R115 ;  /* 0x000000739e737221 */ /* 0x000fe40000010000 */
[----:B------:R-:W-:Y:S02]  /*5580*/  FFMA.FTZ R119, R142, R164, R119 ;  /* 0x000000a48e777223 */ /* 0x000fe40000010077 */
[----:B------:R-:W-:Y:S02]  /*5590*/  FADD.FTZ R113, R174, R113 ;  /* 0x00000071ae717221 */ /* 0x000fe40000010000 */
[----:B------:R-:W-:Y:S02]  /*55a0*/  FFMA.FTZ R120, R129, R141, R120 ;  /* 0x0000008d81787223 */ /* 0x000fe40000010078 */
[----:B------:R-:W-:-:S02]  /*55b0*/  FADD.FTZ R112, R47, R112 ;  /* 0x000000702f707221 */ /* 0x000fc40000010000 */
[----:B------:R-:W-:Y:S02]  /*55c0*/  FADD.FTZ R111, R166, R111 ;  /* 0x0000006fa66f7221 */ /* 0x000fe40000010000 */
[----:B------:R-:W-:Y:S02]  /*55d0*/  FFMA.FTZ R123, R146, R148, R123 ;  /* 0x00000094927b7223 */ /* 0x000fe4000001007b */
[----:B0-----:R-:W-:Y:S02]  /*55e0*/  @P0 FADD R48, R49, R48 ;  /* 0x0000003031300221 */ /* 0x001fe40000000000 */
[----:B------:R-:W-:Y:S02]  /*55f0*/  FADD.FTZ R108, R147, R108 ;  /* 0x0000006c936c7221 */ /* 0x000fe40000010000 */
[----:B------:R-:W-:Y:S01]  /*5600*/  FADD.FTZ R109, R46, R109 ;  /* 0x0000006d2e6d7221 */ /* 0x000fe20000010000 */
[----:B----4-:R-:W0:Y:S02]  /*5610*/  SHFL.DOWN P0, R51, R48, 0x8, 0x1f ;  /* 0x09001f0030337f89 */ /* 0x010e240000000000 */
[----:B0-----:R-:W-:Y:S01]  /*5620*/  @P0 FADD R51, R48, R51 ;  /* 0x0000003330330221 */ /* 0x001fe20000000000 */
[----:B------:R-:W-:Y:S01]  /*5630*/  ISETP.NE.AND P0, PT, R83, RZ, PT ;  /* 0x000000ff5300720c */ /* 0x000fe20003f05270 */
[----:B------:R-:W-:-:S02]  /*5640*/  FMUL.FTZ R48, R143, R168 ;  /* 0x000000a88f307220 */ /* 0x000fc40000410000 */
[----:B------:R-:W-:Y:S01]  /*5650*/  FMUL.FTZ R168, R133, R168 ;  /* 0x000000a885a87220 */ /* 0x000fe20000410000 */
[----:B------:R-:W0:Y:S01]  /*5660*/  SHFL.DOWN P1, R50, R51, 0x10, 0x1f ;  /* 0x0a001f0033327f89 */ /* 0x000e220000020000 */
[----:B------:R-:W-:Y:S02]  /*5670*/  FFMA.FTZ R121, R144, R48, R121 ;  /* 0x0000003090797223 */ /* 0x000fe40000010079 */
[----:B------:R-:W-:-:S04]  /*5680*/  FMUL.FTZ R168, R163, R168 ;  /* 0x000000a8a3a87220 */ /* 0x000fc80000410000 */
[----:B------:R-:W-:-:S04]  /*5690*/  FFMA.FTZ R153, R153, R48, R168 ;  /* 0x0000003099997223 */ /* 0x000fc800000100a8 */
[----:B------:R-:W-:Y:S02]  /*56a0*/  FADD.FTZ R110, R153, R110 ;  /* 0x0000006e996e7221 */ /* 0x000fe40000010000 */
[----:B0-----:R-:W-:-:S05]  /*56b0*/  @P1 FADD R50, R51, R50 ;  /* 0x0000003233321221 */ /* 0x001fca0000000000 */
[----:B------:R0:W-:Y:S04]  /*56c0*/  @!P0 STS [0xc64], R50 ;  /* 0x000c6432ff008388 */ /* 0x0001e80000000800 */
[----:B------:R-:W-:Y:S06]  /*56d0*/  BAR.SYNC.DEFER_BLOCKING 0x0 ;  /* 0x0000000000007b1d */ /* 0x000fec0000010000 */
[----:B------:R-:W-:Y:S05]  /*56e0*/  @P2 BRA `(.L_x_7208) ;  /* 0x0000005000002947 */ /* 0x000fea0003800000 */
[----:B0-----:R-:W-:Y:S01]  /*56f0*/  ISETP.NE.AND P0, PT, R169, c[0x0][0x174], PT ;  /* 0x00005d00a9007a0c */ /* 0x001fe20003f05270 */
[----:B------:R-:W-:-:S12]  /*5700*/  IMAD.SHL.U32 R49, R107, 0x4, RZ ;  /* 0x000000046b317824 */ /* 0x000fd800078e00ff */
[----:B------:R-:W0:Y:S02]  /*5710*/  @P0 LDS R47, [R49+0x1f18] ;  /* 0x001f1800312f0984 */ /* 0x000e240000000800 */
[----:B0-----:R-:W-:-:S05]  /*5720*/  @P0 FADD.FTZ R50, R50, R47 ;  /* 0x0000002f32320221 */ /* 0x001fca0000010000 */
[----:B------:R0:W-:Y:S02]  /*5730*/  STS [R49+0x1f18], R50 ;  /* 0x001f183231007388 */ /* 0x0001e40000000800 */
.L_x_7208:
[----:B0-----:R-:W-:Y:S05]  /*5740*/  BSYNC B0 ;  /* 0x0000000000007941 */ /* 0x001fea0003800000 */
.L_x_7207:
[----:B------:R-:W-:Y:S02]  /*5750*/  IADD3 R107, R107, 0x1, RZ ;  /* 0x000000016b6b7810 */ /* 0x000fe40007ffe0ff */
[----:B------:R-:W-:Y:S02]  /*5760*/  IADD3 R105, P1, R105, 0x1, RZ ;  /* 0x0000000169697810 */ /* 0x000fe40007f3e0ff */
[----:B------:R-:W-:-:S03]  /*5770*/  ISETP.GE.AND P0, PT, R107, c[0x0][0x16c], PT ;  /* 0x00005b006b007a0c */ /* 0x000fc60003f06270 */
[----:B------:R-:W-:-:S10]  /*5780*/  IMAD.X R104, RZ, RZ, R104, P1 ;  /* 0x000000ffff687224 */ /* 0x000fd400008e0668 */
[----:B------:R-:W-:Y:S01]  /*5790*/  @P0 CALL.REL.NOINC `(.L_x_7188) ;  /* 0x0000001000000944 */ /* 0x000fe20003c00000 */
[----:B------:R-:W-:Y:S05]  /*57a0*/  BRA `(.L_x_7209) ;  /* 0xffffdaa000007947 */ /* 0x000fea000383ffff */
.L_x_7188:
[----:B------:R-:W-:Y:S01]  /*57b0*/  BAR.SYNC.DEFER_BLOCKING 0x0 ;  /* 0x0000000000007b1d */ /* 0x000fe20000010000 */
[----:B------:R-:W-:Y:S02]  /*57c0*/  ISETP.NE.AND P6, PT, R94, RZ, PT ;  /* 0x000000ff5e00720c */ /* 0x000fe40003fc5270 */
[----:B------:R-:W-:Y:S02]  /*57d0*/  F2FP.BF16.PACK_AB R122, R122, R123 ;  /* 0x0000007b7a7a723e */ /* 0x000fe400000010ff */
[----:B------:R-:W-:Y:S01]  /*57e0*/  F2FP.BF16.PACK_AB R120, R120, R121 ;  /* 0x000000797878723e */ /* 0x000fe200000010ff */
[----:B------:R-:W-:Y:S01]  /*57f0*/  BSSY B0, `(.L_x_7210) ;  /* 0x0000039000007945 */ /* 0x000fe20003800000 */
[----:B------:R-:W-:Y:S02]  /*5800*/  F2FP.BF16.PACK_AB R118, R118, R119 ;  /* 0x000000777676723e */ /* 0x000fe400000010ff */
[----:B------:R-:W-:Y:S02]  /*5810*/  F2FP.BF16.PACK_AB R116, R116, R117 ;  /* 0x000000757474723e */ /* 0x000fe400000010ff */
[----:B-1----:R-:W-:-:S02]  /*5820*/  PRMT R31, R122, 0x7632, R31 ;  /* 0x000076327a1f7816 */ /* 0x002fc4000000001f */
[----:B------:R-:W-:Y:S02]  /*5830*/  PRMT R4, R120, 0x7632, R4 ;  /* 0x0000763278047816 */ /* 0x000fe40000000004 */
[----:B------:R-:W-:Y:S02]  /*5840*/  PRMT R5, R118, 0x7632, R5 ;  /* 0x0000763276057816 */ /* 0x000fe40000000005 */
[----:B------:R-:W-:Y:S02]  /*5850*/  PRMT R14, R116, 0x7632, R14 ;  /* 0x00007632740e7816 */ /* 0x000fe4000000000e */
[----:B------:R-:W-:Y:S01]  /*5860*/  LEA R17, P4, R6, c[0x0][0x330], 0x1 ;  /* 0x0000cc0006117a11 */ /* 0x000fe200078808ff */
        /* <DEDUP_REMOVED lines=12> */
[----:B-1----:R-:W-:-:S03]  /*5930*/  IMAD R14, R173, c[0x0][0x2d8], RZ ;  /* 0x0000b600ad0e7a24 */ /* 0x002fc600078e02ff */
[----:B------:R-:W-:Y:S01]  /*5940*/  LDS.U16 R23, [R70+0x80] ;  /* 0x0000800046177984 */ /* 0x000fe20000000400 */
[----:B------:R-:W-:Y:S02]  /*5950*/  IMAD R15, R99, c[0x0][0x2dc], R14 ;  /* 0x0000b700630f7a24 */ /* 0x000fe400078e020e */
[----:B------:R-:W-:Y:S01]  /*5960*/  IMAD R14, R102, c[0x0][0x2e0], RZ ;  /* 0x0000b800660e7a24 */ /* 0x000fe200078e02ff */
[----:B------:R-:W-:Y:S02]  /*5970*/  LDS.U16 R25, [R69+0xc0] ;  /* 0x0000c00045197984 */ /* 0x000fe40000000400 */
[----:B------:R-:W-:Y:S01]  /*5980*/  IADD3 R5, R5, R15, RZ ;  /* 0x0000000f05057210 */ /* 0x000fe20007ffe0ff */
[C---:B------:R-:W-:Y:S01]  /*5990*/  IMAD R37, R103.reuse, c[0x0][0x2e4], R14 ;  /* 0x0000b90067257a24 */ /* 0x040fe200078e020e */
        /* <DEDUP_REMOVED lines=9> */
[----:B------:R-:W-:Y:S03]  /*5a30*/  @!P6 STS [0x210], R73 ;  /* 0x00021049ff00e388 */ /* 0x000fe60000000800 */
[----:B------:R-:W-:Y:S01]  /*5a40*/  LEA.HI.X R17, R4, R14, R5, 0x1, P4 ;  /* 0x0000000e04117211 */ /* 0x000fe200020f0c05 */
        /* <DEDUP_REMOVED lines=8> */
[----:B------:R-:W-:Y:S02]  /*5ad0*/  IMAD.MOV.U32 R4, RZ, RZ, R2 ;  /* 0x000000ffff047224 */ /* 0x000fe400078e0002 */
        /* <DEDUP_REMOVED lines=10> */
.L_x_7211:
[----:B------:R-:W-:Y:S05]  /*5b80*/  BSYNC B0 ;  /* 0x0000000000007941 */ /* 0x000fea0003800000 */
.L_x_7210:
        /* <DEDUP_REMOVED lines=15> */
[----:B------:R0:W-:Y:S01]  /*5c80*/  @!P5 STG.E.U16 [R16.64+-0x80], R31 ;  /* 0xffff801f1000d986 */ /* 0x0001e2000c101504 */
[----:B------:R-:W-:Y:S01]  /*5c90*/  F2FP.BF16.PACK_AB R14, R115, R114 ;  /* 0x00000072730e723e */ /* 0x000fe200000010ff */
[----:B------:R-:W-:Y:S01]  /*5ca0*/  FADD.FTZ R110, R109, R110 ;  /* 0x0000006e6d6e7221 */ /* 0x000fe20000010000 */
[----:B------:R-:W-:Y:S01]  /*5cb0*/  PRMT R20, R4, 0x7632, R20 ;  /* 0x0000763204147816 */ /* 0x000fe20000000014 */
[----:B------:R-:W-:Y:S02]  /*5cc0*/  @!P4 STG.E.U16 [R16.64+-0x1c0], R21 ;  /* 0xfffe40151000c986 */ /* 0x000fe4000c101504 */
[----:B------:R-:W-:-:S02]  /*5cd0*/  FADD.FTZ R111, R110, R111 ;  /* 0x0000006f6e6f7221 */ /* 0x000fc40000010000 */
[----:B------:R1:W-:Y:S02]  /*5ce0*/  @!P3 STG.E.U16 [R16.64+-0x40], R33 ;  /* 0xffffc0211000b986 */ /* 0x0003e4000c101504 */
[----:B------:R-:W-:Y:S02]  /*5cf0*/  FADD.FTZ R112, R111, R112 ;  /* 0x000000706f707221 */ /* 0x000fe40000010000 */
[----:B------:R-:W-:Y:S01]  /*5d00*/  BAR.SYNC.DEFER_BLOCKING 0x0 ;  /* 0x0000000000007b1d */ /* 0x000fe20000010000 */
[----:B0-----:R-:W-:Y:S01]  /*5d10*/  PRMT R31, R5, 0x7632, R31 ;  /* 0x00007632051f7816 */ /* 0x001fe2000000001f */
[----:B------:R-:W-:-:S04]  /*5d20*/  FADD.FTZ R113, R112, R113 ;  /* 0x0000007170717221 */ /* 0x000fc80000010000 */
[----:B------:R-:W-:Y:S01]  /*5d30*/  FADD.FTZ R96, R113, R114 ;  /* 0x0000007271607221 */ /* 0x000fe20000010000 */
[----:B-1----:R-:W-:-:S03]  /*5d40*/  PRMT R16, R14, 0x7632, R16 ;  /* 0x000076320e107816 */ /* 0x002fc60000000010 */
        /* <DEDUP_REMOVED lines=36> */
.L_x_7213:
[----:B------:R-:W-:Y:S05]  /*5f90*/  BSYNC B0 ;  /* 0x0000000000007941 */ /* 0x000fea0003800000 */
.L_x_7212:
[----:B------:R-:W-:Y:S01]  /*5fa0*/  MOV R2, R4 ;  /* 0x0000000400027202 */ /* 0x000fe20000000f00 */
[----:B------:R-:W-:Y:S01]  /*5fb0*/  IMAD.MOV.U32 R3, RZ, RZ, R29 ;  /* 0x000000ffff037224 */ /* 0x000fe200078e001d */
[----:B------:R-:W-:Y:S01]  /*5fc0*/  IADD3 R4, P0, R65, -0x1c0, RZ ;  /* 0xfffffe4041047810 */ /* 0x000fe20007f1e0ff */
[----:B0-----:R-:W-:Y:S01]  /*5fd0*/  IMAD R14, R102, c[0x0][0x300], RZ ;  /* 0x0000c000660e7a24 */ /* 0x001fe200078e02ff */
[----:B------:R-:W-:Y:S01]  /*5fe0*/  ISETP.GE.AND P6, PT, R74, R27, PT ;  /* 0x0000001b4a00720c */ /* 0x000fe20003fc6270 */
[----:B------:R-:W-:Y:S01]  /*5ff0*/  IMAD.WIDE.U32 R2, R103, c[0x0][0x300], R2 ;  /* 0x0000c00067027a25 */ /* 0x000fe200078e0002 */
[----:B------:R-:W-:Y:S02]  /*6000*/  IADD3.X R5, R63, -0x1, RZ, P0, !PT ;  /* 0xffffffff3f057810 */ /* 0x000fe400007fe4ff */
[----:B------:R-:W-:Y:S01]  /*6010*/  IADD3 R4, P1, R4, c[0x0][0x340], RZ ;  /* 0x0000d00004047a10 */ /* 0x000fe20007f3e0ff */
[----:B------:R-:W-:Y:S01]  /*6020*/  IMAD R15, R103, c[0x0][0x304], R14 ;  /* 0x0000c100670f7a24 */ /* 0x000fe200078e020e */
        /* <DEDUP_REMOVED lines=32> */
.L_x_7182:
[----:B------:R-:W-:Y:S02]  /*6230*/  ISETP.NE.U32.AND P0, PT, RZ, c[0x0][0x328], PT ;  /* 0x0000ca00ff007a0c */ /* 0x000fe40003f05070 */
[----:B------:R-:W-:Y:S02]  /*6240*/  ISETP.NE.U32.AND P2, PT, RZ, c[0x0][0x348], PT ;  /* 0x0000d200ff007a0c */ /* 0x000fe40003f45070 */
[----:B------:R-:W-:Y:S02]  /*6250*/  ISETP.NE.AND.EX P1, PT, RZ, c[0x0][0x32c], PT, P0 ;  /* 0x0000cb00ff007a0c */ /* 0x000fe40003f25300 */
[----:B------:R-:W-:-:S11]  /*6260*/  ISETP.NE.AND.EX P0, PT, RZ, c[0x0][0x34c], PT, P2 ;  /* 0x0000d300ff007a0c */ /* 0x000fd60003f05320 */
[----:B------:R-:W-:Y:S05]  /*6270*/  @!P1 BRA `(.L_x_7215) ;  /* 0x0000014000009947 */ /* 0x000fea0003800000 */
[----:B------:R-:W1:Y:S01]  /*6280*/  SHFL.DOWN P1, R0, R97, 0x1, 0x1f ;  /* 0x08201f0061007f89 */ /* 0x000e620000020000 */
[----:B------:R-:W-:Y:S03]  /*6290*/  BSSY B0, `(.L_x_7215) ;  /* 0x0000012000007945 */ /* 0x000fe60003800000 */
[----:B------:R-:W4:Y:S01]  /*62a0*/  S2R R6, SR_LANEID ;  /* 0x0000000000067919 */ /* 0x000f220000000000 */
[----:B-1----:R-:W-:Y:S01]  /*62b0*/  @P1 FADD R0, R0, R97 ;  /* 0x0000006100001221 */ /* 0x002fe20000000000 */
[----:B----4-:R-:W-:-:S04]  /*62c0*/  ISETP.NE.AND P2, PT, R6, RZ, PT ;  /* 0x000000ff0600720c */ /* 0x010fc80003f45270 */
        /* <DEDUP_REMOVED lines=14> */
.L_x_7216:
[----:B0-----:R-:W-:Y:S05]  /*63b0*/  BSYNC B0 ;  /* 0x0000000000007941 */ /* 0x001fea0003800000 */
.L_x_7215:
        /* <DEDUP_REMOVED lines=21> */
[----:B------:R-:W-:Y:S01]  /*6510*/  IMAD.MOV.U32 R11, RZ, RZ, RZ ;  /* 0x000000ffff0b7224 */ /* 0x000fe200078e00ff */
[----:B------:R-:W-:Y:S05]  /*6520*/  BRA `(.L_x_7219) ;  /* 0x0000001000007947 */ /* 0x000fea0003800000 */
.L_x_7218:
[----:B------:R-:W1:Y:S02]  /*6530*/  S2R R11, SR_TID.X ;  /* 0x00000000000b7919 */ /* 0x000e640000002100 */
.L_x_7219:
[----:B0-----:R-:W-:Y:S05]  /*6540*/  BSYNC B0 ;  /* 0x0000000000007941 */ /* 0x001fea0003800000 */
.L_x_7217:
[----:B-1----:R-:W-:-:S13]  /*6550*/  ISETP.GE.AND P0, PT, R11, c[0x0][0x16c], PT ;  /* 0x00005b000b007a0c */ /* 0x002fda0003f06270 */
[----:B------:R-:W-:Y:S05]  /*6560*/  @P0 EXIT ;  /* 0x000000000000094d */ /* 0x000fea0003800000 */
[----:B------:R-:W-:Y:S02]  /*6570*/  IMAD R102, R102, c[0x0][0x288], RZ ;  /* 0x0000a20066667a24 */ /* 0x000fe400078e02ff */
[----:B------:R-:W-:-:S04]  /*6580*/  IMAD.WIDE.U32 R2, R103, c[0x0][0x288], RZ ;  /* 0x0000a20067027a25 */ /* 0x000fc800078e00ff */
[----:B------:R-:W-:-:S04]  /*6590*/  IMAD R13, R103, c[0x0][0x28c], R102 ;  /* 0x0000a300670d7a24 */ /* 0x000fc800078e0266 */
[----:B------:R-:W-:Y:S02]  /*65a0*/  IMAD.IADD R13, R3, 0x1, R13 ;  /* 0x00000001030d7824 */ /* 0x000fe400078e020d */
.L_x_7220:
[----:B0-----:R0:W1:Y:S01]  /*65b0*/  LDS R9, [R11.X4+0x1f18] ;  /* 0x001f18000b097984 */ /* 0x0010620000004800 */
        /* <DEDUP_REMOVED lines=12> */
[----:B-1----:R0:W-:Y:S10]  /*6680*/  RED.E.ADD.F32.FTZ.RN.STRONG.GPU [R6.64], R9 ;  /* 0x000000090600798e */ /* 0x0021f4000c10e784 */
[----:B------:R-:W-:Y:S05]  /*6690*/  @!P0 BRA `(.L_x_7220) ;  /* 0xffffff1000008947 */ /* 0x000fea000383ffff */
[----:B------:R-:W-:Y:S05]  /*66a0*/  EXIT ;  /* 0x000000000000794d */ /* 0x000fea0003800000 */
.L_x_7221:
        /* <DEDUP_REMOVED lines=13> */
.L_x_9113:


//--------------------- .text._Z25selective_scan_bwd_kernelI32Selective_Scan_bwd_kernel_traitsILi32ELi8ELb0ELb1ELb1ELb1ELb0EN3c108BFloat16EfEEv12SSMParamsBwd --------------------------
	.section	.text._Z25selective_scan_bwd_kernelI32Selective_Scan_bwd_kernel_traitsILi32ELi8ELb0ELb1ELb1ELb1ELb0EN3c108BFloat16EfEEv12SSMParamsBwd,"ax",@progbits
	.sectioninfo	@"SHI_REGISTERS=202"
	.align	128
        .global         _Z25selective_scan_bwd_kernelI32Selective_Scan_bwd_kernel_traitsILi32ELi8ELb0ELb1ELb1ELb1ELb0EN3c108BFloat16EfEEv12SSMParamsBwd
        .type           _Z25selective_scan_bwd_kernelI32Selective_Scan_bwd_kernel_traitsILi32ELi8ELb0ELb1ELb1ELb1ELb0EN3c108BFloat16EfEEv12SSMParamsBwd,@function
        .size           _Z25selective_scan_bwd_kernelI32Selective_Scan_bwd_kernel_traitsILi32ELi8ELb0ELb1ELb1ELb1ELb0EN3c108BFloat16EfEEv12SSMParamsBwd,(.L_x_9114 - _Z25selective_scan_bwd_kernelI32Selective_Scan_bwd_kernel_traitsILi32ELi8ELb0ELb1ELb1ELb1ELb0EN3c108BFloat16EfEEv12SSMParamsBwd)
        .other          _Z25selective_scan_bwd_kernelI32Selective_Scan_bwd_kernel_traitsILi32ELi8ELb0ELb1ELb1ELb1ELb0EN3c108BFloat16EfEEv12SSMParamsBwd,@"STO_CUDA_ENTRY STV_DEFAULT"
_Z25selective_scan_bwd_kernelI32Selective_Scan_bwd_kernel_traitsILi32ELi8ELb0ELb1ELb1ELb1ELb0EN3c108BFloat16EfEEv12SSMParamsBwd:
.text._Z25selective_scan_bwd_kernelI32Selective_Scan_bwd_kernel_traitsILi32ELi8ELb0ELb1ELb1ELb1ELb0EN3c108BFloat16EfEEv12SSMParamsBwd:
[----:B------:R-:W-:Y:S02]  /*0000*/  MOV R1, c[0x0][0x28] ;  /* 0x00000a0000017a02 */ /* 0x000fe40000000f00 */
        /* <DEDUP_REMOVED lines=23> */
[C---:B------:R-:W-:Y:S01]  /*0180*/  IMAD R14, R175.reuse, c[0x0][0x190], RZ ;  /* 0x00006400af0e7a24 */ /* 0x040fe200078e02ff */
[----:B------:R-:W-:Y:S01]  /*0190*/  ISETP.GE.AND P1, PT, R16, RZ, PT ;  /* 0x000000ff1000720c */ /* 0x000fe20003f26270 */
[----:B------:R-:W-:Y:S01]  /*01a0*/  IMAD.MOV.U32 R132, RZ, RZ, c[0x0][0x174] ;  /* 0x00005d00ff847624 */ /* 0x000fe200078e00ff */
[----:B------:R-:W-:Y:S01]  /*01b0*/  ISETP.NE.AND P0, PT, RZ, c[0x0][0x178], PT ;  /* 0x00005e00ff007a0c */ /* 0x000fe20003f05270 */
[C---:B------:R-:W-:Y:S01]  /*01c0*/  IMAD R10, R175.reuse, c[0x0][0x1e0], RZ ;  /* 0x00007800af0a7a24 */ /* 0x040fe200078e02ff */
[----:B0-----:R-:W-:Y:S01]  /*01d0*/  IABS R2, R136 ;  /* 0x0000008800027213 */ /* 0x001fe20000000000 */
[----:B------:R-:W-:Y:S01]  /*01e0*/  IMAD R12, R175, c[0x0][0x278], RZ ;  /* 0x00009e00af0c7a24 */ /* 0x000fe200078e02ff */
[C---:B------:R-:W-:Y:S01]  /*01f0*/  ISETP.GE.AND P3, PT, R132.reuse, 0x1, PT ;  /* 0x000000018400780c */ /* 0x040fe20003f66270 */
[----:B--2---:R-:W-:Y:S01]  /*0200*/  HFMA2.MMA R6, -RZ, RZ, 0, 0 ;  /* 0x00000000ff067435 */ /* 0x004fe200000001ff */
[C---:B------:R-:W-:Y:S01]  /*0210*/  IMAD R15, R131.reuse, c[0x0][0x194], R14 ;  /* 0x00006500830f7a24 */ /* 0x040fe200078e020e */
[----:B------:R-:W-:Y:S01]  /*0220*/  SHF.L.U32 R132, R132, 0x8, RZ ;  /* 0x0000000884847819 */ /* 0x000fe200000006ff */
[----:B-1----:R-:W-:Y:S01]  /*0230*/  IMAD.WIDE.U32 R4, R131, c[0x0][0x1e0], RZ ;  /* 0x0000780083047a25 */ /* 0x002fe200078e00ff */
[----:B------:R-:W-:-:S03]  /*0240*/  HFMA2.MMA R130, -RZ, RZ, 0, 0 ;  /* 0x00000000ff827435 */ /* 0x000fc600000001ff */
[--C-:B---3--:R-:W-:Y:S02]  /*0250*/  IMAD.MOV R8, RZ, RZ, -R7.reuse ;  /* 0x000000ffff087224 */ /* 0x108fe400078e0a07 */
[----:B------:R-:W-:Y:S02]  /*0260*/  IMAD R13, R131, c[0x0][0x1e4], R10 ;  /* 0x00007900830d7a24 */ /* 0x000fe400078e020a */
[----:B------:R-:W-:Y:S02]  /*0270*/  IMAD R3, R8, R17, RZ ;  /* 0x0000001108037224 */ /* 0x000fe400078e02ff */
        /* <DEDUP_REMOVED lines=12> */
[----:B------:R-:W-:Y:S02]  /*0340*/  IMAD.IADD R9, R9, 0x1, R15 ;  /* 0x0000000109097824 */ /* 0x000fe400078e020f */
[----:B------:R-:W-:Y:S01]  /*0350*/  IMAD.IADD R5, R5, 0x1, R13 ;  /* 0x0000000105057824 */ /* 0x000fe200078e020d */
[----:B------:R-:W-:Y:S01]  /*0360*/  IADD3 R13, R132, -0x100, RZ ;  /* 0xffffff00840d7810 */ /* 0x000fe20007ffe0ff */
[----:B------:R-:W-:Y:S01]  /*0370*/  IMAD R15, R135, c[0x0][0x1d8], RZ ;  /* 0x00007600870f7a24 */ /* 0x000fe200078e02ff */
[----:B------:R-:W-:Y:S01]  /*0380*/  IADD3 R7, R7, R11, RZ ;  /* 0x0000000b07077210 */ /* 0x000fe20007ffe0ff */
[----:B------:R-:W-:Y:S01]  /*0390*/  IMAD.WIDE.U32 R2, R136, c[0x0][0x1d8], R2 ;  /* 0x0000760088027a25 */ /* 0x000fe200078e0002 */
[-C--:B------:R-:W-:Y:S02]  /*03a0*/  @!P4 IADD3 R0, R0, -R17.reuse, RZ ;  /* 0x800000110000c210 */ /* 0x080fe40007ffe0ff */
[----:B------:R-:W-:Y:S01]  /*03b0*/  @!P4 IADD3 R129, R129, 0x1, RZ ;  /* 0x000000018181c810 */ /* 0x000fe20007ffe0ff */
[C---:B------:R-:W-:Y:S01]  /*03c0*/  IMAD R19, R135.reuse, c[0x0][0x280], RZ ;  /* 0x0000a00087137a24 */ /* 0x040fe200078e02ff */
[----:B------:R-:W-:Y:S01]  /*03d0*/  ISETP.GE.U32.AND P2, PT, R0, R17, PT ;  /* 0x000000110000720c */ /* 0x000fe20003f46070 */
[----:B------:R-:W-:Y:S01]  /*03e0*/  IMAD R0, R136, c[0x0][0x1dc], R15 ;  /* 0x0000770088007a24 */ /* 0x000fe200078e020f */
[----:B------:R-:W-:Y:S01]  /*03f0*/  SHF.R.S32.HI R15, RZ, 0x1f, R13 ;  /* 0x0000001fff0f7819 */ /* 0x000fe2000001140d */
[----:B------:R-:W-:-:S02]  /*0400*/  IMAD R17, R135, c[0x0][0x1e8], RZ ;  /* 0x00007a0087117a24 */ /* 0x000fc400078e02ff */
[----:B------:R-:W-:-:S04]  /*0410*/  IMAD.WIDE.U32 R4, R136, c[0x0][0x1e8], R4 ;  /* 0x00007a0088047a25 */ /* 0x000fc800078e0004 */
[----:B------:R-:W-:Y:S01]  /*0420*/  IMAD.WIDE.U32 R6, R136, c[0x0][0x280], R6 ;  /* 0x0000a00088067a25 */ /* 0x000fe200078e0006 */
[----:B------:R-:W-:-:S03]  /*0430*/  IADD3 R124, P4, R13, R4, RZ ;  /* 0x000000040d7c7210 */ /* 0x000fc60007f9e0ff */
[----:B------:R-:W-:Y:S01]  /*0440*/  @P2 IADD3 R129, R129, 0x1, RZ ;  /* 0x0000000181812810 */ /* 0x000fe20007ffe0ff */
[C---:B------:R-:W-:Y:S01]  /*0450*/  IMAD R17, R136.reuse, c[0x0][0x1ec], R17 ;  /* 0x00007b0088117a24 */ /* 0x040fe200078e0211 */
[C---:B------:R-:W-:Y:S01]  /*0460*/  IADD3 R126, P2, R13.reuse, R2, RZ ;  /* 0x000000020d7e7210 */ /* 0x040fe20007f5e0ff */
        /* <DEDUP_REMOVED lines=8> */
[C---:B------:R-:W-:Y:S01]  /*04f0*/  LEA R125, P0, R126.reuse, c[0x0][0x240], 0x1 ;  /* 0x000090007e7d7a11 */ /* 0x040fe200078008ff */
        /* <DEDUP_REMOVED lines=9> */
[----:B------:R-:W-:Y:S01]  /*0590*/  IMAD R2, R174, c[0x0][0x1c8], RZ ;  /* 0x00007200ae027a24 */ /* 0x000fe200078e02ff */
[----:B------:R-:W-:Y:S01]  /*05a0*/  LEA R121, P2, R122, c[0x0][0x308], 0x1 ;  /* 0x0000c2007a797a11 */ /* 0x000fe200078408ff */
[----:B------:R-:W-:Y:S01]  /*05b0*/  IMAD.IADD R0, R9, 0x1, R3 ;  /* 0x0000000109007824 */ /* 0x000fe200078e0203 */
[----:B------:R-:W-:Y:S01]  /*05c0*/  ISETP.NE.AND.EX P0, PT, RZ, c[0x0][0x264], PT, P0 ;  /* 0x00009900ff007a0c */ /* 0x000fe20003f05300 */
[----:B------:R-:W-:Y:S01]  /*05d0*/  IMAD.MOV.U32 R127, RZ, RZ, RZ ;  /* 0x000000ffff7f7224 */ /* 0x000fe200078e00ff */
[----:B------:R-:W-:Y:S01]  /*05e0*/  IADD3 R117, P5, R13, R8, RZ ;  /* 0x000000080d757210 */ /* 0x000fe20007fbe0ff */
[----:B------:R-:W-:Y:S01]  /*05f0*/  IMAD.MOV.U32 R8, RZ, RZ, RZ ;  /* 0x000000ffff087224 */ /* 0x000fe200078e00ff */
[----:B------:R-:W-:Y:S01]  /*0600*/  LEA.HI.X R124, R124, c[0x0][0x24c], R5, 0x1, P1 ;  /* 0x000093007c7c7a11 */ /* 0x000fe200008f0c05 */
[----:B------:R-:W-:Y:S01]  /*0610*/  IMAD R5, R129, c[0x0][0x1cc], R2 ;  /* 0x0000730081057a24 */ /* 0x000fe200078e0202 */
[----:B------:R-:W-:Y:S01]  /*0620*/  LEA.HI.X R122, R122, c[0x0][0x30c], R7, 0x1, P2 ;  /* 0x0000c3007a7a7a11 */ /* 0x000fe200010f0c07 */
[----:B------:R-:W-:Y:S01]  /*0630*/  IMAD.X R0, R15, 0x1, R0, P5 ;  /* 0x000000010f007824 */ /* 0x000fe200028e0600 */
[----:B------:R-:W-:-:S02]  /*0640*/  ISETP.NE.U32.AND P1, PT, RZ, c[0x0][0x328], PT ;  /* 0x0000ca00ff007a0c */ /* 0x000fc40003f25070 */
[----:B------:R-:W-:Y:S02]  /*0650*/  ISETP.NE.U32.AND P2, PT, RZ, c[0x0][0x348], PT ;  /* 0x0000d200ff007a0c */ /* 0x000fe40003f45070 */
[----:B------:R-:W-:Y:S01]  /*0660*/  IADD3 R11, R11, R21, RZ ;  /* 0x000000150b0b7210 */ /* 0x000fe20007ffe0ff */
[----:B------:R-:W-:Y:S01]  /*0670*/  @P0 IMAD.MOV.U32 R7, RZ, RZ, 0x8 ;  /* 0x00000008ff070424 */ /* 0x000fe200078e00ff */
[----:B------:R-:W-:Y:S02]  /*0680*/  LEA R120, P5, R117, c[0x0][0x228], 0x1 ;  /* 0x00008a0075787a11 */ /* 0x000fe400078a08ff */
[----:B------:R-:W-:Y:S01]  /*0690*/  ISETP.NE.AND.EX P1, PT, RZ, c[0x0][0x32c], PT, P1 ;  /* 0x0000cb00ff007a0c */ /* 0x000fe20003f25310 */
[----:B------:R-:W-:Y:S01]  /*06a0*/  IMAD.WIDE.U32 R10, R129, c[0x0][0x1c8], R10 ;  /* 0x00007200810a7a25 */ /* 0x000fe200078e000a */
[----:B------:R-:W-:Y:S02]  /*06b0*/  ISETP.NE.AND.EX P2, PT, RZ, c[0x0][0x34c], PT, P2 ;  /* 0x0000d300ff007a0c */ /* 0x000fe40003f45320 */
[----:B------:R-:W-:Y:S01]  /*06c0*/  LEA.HI.X R117, R117, c[0x0][0x22c], R0, 0x1, P5 ;  /* 0x00008b0075757a11 */ /* 0x000fe200028f0c00 */
[----:B------:R-:W-:Y:S01]  /*06d0*/  @P0 IMAD R0, R131, c[0x0][0x164], R136 ;  /* 0x0000590083000a24 */ /* 0x000fe200078e0288 */
[----:B------:R-:W-:-:S02]  /*06e0*/  IADD3 R13, P4, R13, R10, RZ ;  /* 0x0000000a0d0d7210 */ /* 0x000fc40007f9e0ff */
[----:B------:R-:W-:Y:S01]  /*06f0*/  IADD3 R2, R11, R5, RZ ;  /* 0x000000050b027210 */ /* 0x000fe20007ffe0ff */
[----:B------:R-:W-:Y:S01]  /*0700*/  @P0 IMAD R0, R0, c[0x0][0x174], RZ ;  /* 0x00005d0000000a24 */ /* 0x000fe200078e02ff */
[----:B------:R-:W-:Y:S01]  /*0710*/  CS2R R4, SRZ ;  /* 0x0000000000047805 */ /* 0x000fe2000001ff00 */
[----:B------:R-:W-:Y:S02]  /*0720*/  LEA R115, P6, R13, c[0x0][0x230], 0x1 ;  /* 0x00008c000d737a11 */ /* 0x000fe400078c08ff */
[----:B------:R-:W-:Y:S01]  /*0730*/  IADD3.X R2, R15, R2, RZ, P4, !PT ;  /* 0x000000020f027210 */ /* 0x000fe200027fe4ff */
[----:B------:R-:W-:Y:S01]  /*0740*/  @P0 IMAD R0, R0, c[0x0][0x16c], RZ ;  /* 0x00005b0000000a24 */ /* 0x000fe200078e02ff */
[C---:B------:R-:W-:Y:S02]  /*0750*/  @P1 LEA R4, P4, R136.reuse, c[0x0][0x328], 0x2 ;  /* 0x0000ca0088041a11 */ /* 0x040fe400078810ff */
[----:B------:R-:W-:Y:S01]  /*0760*/  @P2 LEA R8, P5, R136, c[0x0][0x348], 0x2 ;  /* 0x0000d20088082a11 */ /* 0x000fe200078a10ff */
[----:B------:R-:W-:Y:S01]  /*0770*/  @P0 IMAD.WIDE R6, R0, R7, c[0x0][0x260] ;  /* 0x0000980000060625 */ /* 0x000fe200078e0207 */
[----:B------:R-:W-:Y:S01]  /*0780*/  MOV R3, RZ ;  /* 0x000000ff00037202 */ /* 0x000fe20000000f00 */
[----:B------:R-:W-:Y:S01]  /*0790*/  @!P0 CS2R R6, SRZ ;  /* 0x0000000000068805 */ /* 0x000fe2000001ff00 */
[----:B------:R-:W-:-:S02]  /*07a0*/  LEA.HI.X R113, R13, c[0x0][0x234], R2, 0x1, P6 ;  /* 0x00008d000d717a11 */ /* 0x000fc400030f0c02 */
[C-C-:B------:R-:W-:Y:S02]  /*07b0*/  @P1 LEA.HI.X R5, R136.reuse, c[0x0][0x32c], R135.reuse, 0x2, P4 ;  /* 0x0000cb0088051a11 */ /* 0x140fe400020f1487 */
        /* <DEDUP_REMOVED lines=20> */
.L_x_7265:
[----:B------:R-:W-:Y:S01]  /*0900*/  IADD3 R172, -R111, c[0x0][0x174], RZ ;  /* 0x00005d006fac7a10 */ /* 0x000fe20007ffe1ff */
[----:B------:R-:W-:Y:S01]  /*0910*/  BAR.SYNC.DEFER_BLOCKING 0x0 ;  /* 0x0000000000007b1d */ /* 0x000fe20000010000 */
[C---:B------:R-:W-:Y:S01]  /*0920*/  IMAD.SHL.U32 R104, R8.reuse, 0x2, RZ ;  /* 0x0000000208687824 */ /* 0x040fe200078e00ff */
[----:B------:R-:W-:Y:S02]  /*0930*/  SHF.L.U64.HI R105, R8, 0x1, R9 ;  /* 0x0000000108697819 */ /* 0x000fe40000010209 */
[----:B------:R-:W-:Y:S02]  /*0940*/  LEA R109, R172, 0xffffff00, 0x8 ;  /* 0xffffff00ac6d7811 */ /* 0x000fe400078e40ff */
[----:B0-----:R-:W-:Y:S02]  /*0950*/  IADD3 R10, P3, R125, R104, RZ ;  /* 0x000000687d0a7210 */ /* 0x001fe40007f7e0ff */
[----:B------:R-:W-:-:S02]  /*0960*/  IADD3 R107, -R109, c[0x0][0x168], RZ ;  /* 0x00005a006d6b7a10 */ /* 0x000fc40007ffe1ff */
[----:B------:R-:W-:Y:S02]  /*0970*/  PRMT R0, RZ, 0x7610, R0 ;  /* 0x00007610ff007816 */ /* 0x000fe40000000000 */
[-C--:B------:R-:W-:Y:S02]  /*0980*/  ISETP.GE.AND P0, PT, R8, R107.reuse, PT ;  /* 0x0000006b0800720c */ /* 0x080fe40003f06270 */
[-C--:B------:R-:W-:Y:S02]  /*0990*/  ISETP.GE.AND P1, PT, R118, R107.reuse, PT ;  /* 0x0000006b7600720c */ /* 0x080fe40003f26270 */
[----:B------:R-:W-:Y:S02]  /*09a0*/  ISETP.GE.AND P2, PT, R116, R107, PT ;  /* 0x0000006b7400720c */ /* 0x000fe40003f46270 */
[----:B------:R-:W-:Y:S02]  /*09b0*/  IADD3.X R11, R126, R105, RZ, P3, !PT ;  /* 0x000000697e0b7210 */ /* 0x000fe40001ffe4ff */
[----:B------:R-:W-:-:S02]  /*09c0*/  PRMT R13, RZ, 0x7610, R13 ;  /* 0x00007610ff0d7816 */ /* 0x000fc4000000000d */
        /* <DEDUP_REMOVED lines=55> */
[----:B--2---:R0:W-:Y:S04]  /*0d40*/  STS.U16 [R103], R0 ;  /* 0x0000000067007388 */ /* 0x0041e80000000400 */
[----:B---3--:R-:W-:Y:S04]  /*0d50*/  STS.U16 [R102+0x40], R13 ;  /* 0x0000400d66007388 */ /* 0x008fe80000000400 */
[----:B----4-:R1:W-:Y:S01]  /*0d60*/  STS.U16 [R101+0x80], R12 ;  /* 0x0000800c65007388 */ /* 0x0103e20000000400 */
[----:B0-----:R-:W-:-:S05]  /*0d70*/  IMAD.SHL.U32 R0, R119, 0x8, RZ ;  /* 0x0000000877007824 */ /* 0x001fca00078e00ff */
[----:B------:R-:W-:Y:S02]  /*0d80*/  LEA.HI.SX32 R0, R0, R0, 0x1b ;  /* 0x0000000000007211 */ /* 0x000fe400078fdaff */
[----:B-1----:R-:W-:-:S03]  /*0d90*/  IADD3 R12, P1, R121, R104, RZ ;  /* 0x00000068790c7210 */ /* 0x002fc60007f3e0ff */
[----:B------:R-:W-:Y:S01]  /*0da0*/  IMAD.SHL.U32 R95, R0, 0x2, RZ ;  /* 0x00000002005f7824 */ /* 0x000fe200078e00ff */
[----:B------:R0:W-:Y:S01]  /*0db0*/  STS.U16 [R100+0xc0], R15 ;  /* 0x0000c00f64007388 */ /* 0x0001e20000000400 */
[----:B------:R-:W-:Y:S02]  /*0dc0*/  IADD3.X R13, R122, R105, RZ, P1, !PT ;  /* 0x000000697a0d7210 */ /* 0x000fe40000ffe4ff */
[----:B------:R-:W-:Y:S01]  /*0dd0*/  ISETP.GE.AND P1, PT, R116, R107, PT ;  /* 0x0000006b7400720c */ /* 0x000fe20003f26270 */
[----:B------:R1:W-:Y:S04]  /*0de0*/  STS.U16 [R99+0x100], R14 ;  /* 0x0001000e63007388 */ /* 0x0003e80000000400 */
[----:B------:R2:W-:Y:S01]  /*0df0*/  STS.U16 [R98+0x140], R17 ;  /* 0x0001401162007388 */ /* 0x0005e20000000400 */
[----:B0-----:R-:W-:-:S03]  /*0e00*/  PRMT R15, RZ, 0x7610, R15 ;  /* 0x00007610ff0f7816 */ /* 0x001fc6000000000f */
[----:B------:R-:W-:Y:S01]  /*0e10*/  STS.U16 [R97+0x180], R16 ;  /* 0x0001801061007388 */ /* 0x000fe20000000400 */
[----:B-1----:R-:W-:-:S03]  /*0e20*/  PRMT R14, RZ, 0x7610, R14 ;  /* 0x00007610ff0e7816 */ /* 0x002fc6000000000e */
[----:B------:R-:W-:Y:S01]  /*0e30*/  STS.U16 [R96+0x1c0], R19 ;  /* 0x0001c01360007388 */ /* 0x000fe20000000400 */
[----:B------:R-:W-:-:S06]  /*0e40*/  NOP ;  /* 0x0000000000007918 */ /* 0x000fcc0000000000 */
[----:B------:R-:W-:Y:S01]  /*0e50*/  LDS.U16 R171, [R95] ;  /* 0x000000005fab7984 */ /* 0x000fe20000000400 */
[----:B--2---:R-:W-:-:S03]  /*0e60*/  PRMT R17, RZ, 0x7610, R17 ;  /* 0x00007610ff117816 */ /* 0x004fc60000000011 */
        /* <DEDUP_REMOVED lines=36> */
[----:B------:R-:W2:Y:S04]  /*10b0*/  LDS.U16 R20, [R95+0x8] ;  /* 0x000008005f147984 */ /* 0x000ea80000000400 */
[----:B------:R-:W-:Y:S04]  /*10c0*/  LDS.U16 R21, [R95+0xa] ;  /* 0x00000a005f157984 */ /* 0x000fe80000000400 */
[----:B------:R-:W1:Y:S04]  /*10d0*/  LDS.U16 R15, [R95+0xc] ;  /* 0x00000c005f0f7984 */ /* 0x000e680000000400 */
[----:B------:R-:W-:Y:S04]  /*10e0*/  LDS.U16 R14, [R95+0xe] ;  /* 0x00000e005f0e7984 */ /* 0x000fe80000000400 */
[----:B------:R-:W-:Y:S01]  /*10f0*/  BAR.SYNC.DEFER_BLOCKING 0x0 ;  /* 0x0000000000007b1d */ /* 0x000fe20000010000 */
[----:B0-----:R-:W-:-:S02]  /*1100*/  PRMT R17, RZ, 0x7610, R17 ;  /* 0x00007610ff117816 */ /* 0x001fc40000000011 */
[----:B------:R-:W-:Y:S02]  /*1110*/  PRMT R22, RZ, 0x7610, R22 ;  /* 0x00007610ff167816 */ /* 0x000fe40000000016 */
[----:B------:R-:W-:Y:S01]  /*1120*/  PRMT R23, RZ, 0x7610, R23 ;  /* 0x00007610ff177816 */ /* 0x000fe20000000017 */
        /* <DEDUP_REMOVED lines=10> */
[----:B-1----:R-:W-:-:S02]  /*11d0*/  PRMT R0, RZ, 0x5410, R0 ;  /* 0x00005410ff007816 */ /* 0x002fc40000000000 */
[----:B0-----:R-:W-:-:S03]  /*11e0*/  PRMT R12, RZ, 0x5410, R171 ;  /* 0x00005410ff0c7816 */ /* 0x001fc600000000ab */
[----:B-----5:R-:W-:-:S05]  /*11f0*/  FADD.FTZ R84, R0, R133 ;  /* 0x0000008500547221 */ /* 0x020fca0000010000 */
[----:B------:R-:W-:Y:S02]  /*1200*/  FSETP.GTU.FTZ.AND P0, PT, R84, 20, PT ;  /* 0x41a000005400780b */ /* 0x000fe40003f1c000 */
[----:B--2---:R-:W-:Y:S02]  /*1210*/  PRMT R16, RZ, 0x5410, R16 ;  /* 0x00005410ff107816 */ /* 0x004fe40000000010 */
[----:B---3--:R-:W-:Y:S02]  /*1220*/  PRMT R18, RZ, 0x5410, R18 ;  /* 0x00005410ff127816 */ /* 0x008fe40000000012 */
[----:B------:R-:W-:Y:S01]  /*1230*/  PRMT R20, RZ, 0x5410, R20 ;  /* 0x00005410ff147816 */ /* 0x000fe20000000014 */
[--C-:B------:R-:W-:Y:S01]  /*1240*/  FADD.FTZ R83, R16, R133.reuse ;  /* 0x0000008510537221 */ /* 0x100fe20000010000 */
[----:B------:R-:W-:Y:S01]  /*1250*/  PRMT R0, RZ, 0x5410, R92 ;  /* 0x00005410ff007816 */ /* 0x000fe2000000005c */
[----:B------:R-:W-:Y:S01]  /*1260*/  FADD.FTZ R82, R18, R133 ;  /* 0x0000008512527221 */ /* 0x000fe20000010000 */
[----:B------:R-:W-:Y:S01]  /*1270*/  PRMT R78, RZ, 0x5410, R15 ;  /* 0x00005410ff4e7816 */ /* 0x000fe2000000000f */
[----:B------:R-:W-:Y:S01]  /*1280*/  FADD.FTZ R80, R20, R133 ;  /* 0x0000008514507221 */ /* 0x000fe20000010000 */
[----:B------:R-:W-:Y:S01]  /*1290*/  BSSY B0, `(.L_x_7223) ;  /* 0x0000048000007945 */ /* 0x000fe20003800000 */
[----:B------:R-:W-:-:S02]  /*12a0*/  FSETP.GTU.FTZ.AND P6, PT, R83, 20, PT ;  /* 0x41a000005300780b */ /* 0x000fc40003fdc000 */
[----:B------:R-:W-:Y:S01]  /*12b0*/  FSETP.GTU.FTZ.AND P4, PT, R82, 20, PT ;  /* 0x41a000005200780b */ /* 0x000fe20003f9c000 */
[----:B------:R-:W-:Y:S01]  /*12c0*/  FADD.FTZ R78, R78, R133 ;  /* 0x000000854e4e7221 */ /* 0x000fe20000010000 */
        /* <DEDUP_REMOVED lines=16> */
[----:B------:R4:W4:Y:S04]  /*13d0*/  LDS.U16 R73, [R95+0xc] ;  /* 0x00000c005f497984 */ /* 0x0009280000000400 */
[----:B------:R0:W4:Y:S02]  /*13e0*/  LDS.U16 R72, [R95+0xe] ;  /* 0x00000e005f487984 */ /* 0x0001240000000400 */
[----:B0-----:R-:W-:-:S02]  /*13f0*/  PRMT R87, RZ, 0x5410, R87 ;  /* 0x00005410ff577816 */ /* 0x001fc40000000057 */
[----:B-1----:R-:W-:-:S03]  /*1400*/  PRMT R86, RZ, 0x5410, R86 ;  /* 0x00005410ff567816 */ /* 0x002fc60000000056 */
[----:B------:R-:W-:Y:S01]  /*1410*/  FFMA.FTZ R13, R87, R12, R130 ;  /* 0x0000000c570d7223 */ /* 0x000fe20000010082 */
[----:B------:R-:W-:Y:S02]  /*1420*/  PRMT R12, RZ, 0x5410, R94 ;  /* 0x00005410ff0c7816 */ /* 0x000fe4000000005e */
[----:B--2---:R-:W-:-:S03]  /*1430*/  PRMT R85, RZ, 0x5410, R85 ;  /* 0x00005410ff557816 */ /* 0x004fc60000000055 */
[----:B------:R-:W-:Y:S01]  /*1440*/  FFMA.FTZ R12, R86, R12, R13 ;  /* 0x0000000c560c7223 */ /* 0x000fe2000001000d */
[----:B------:R-:W-:Y:S02]  /*1450*/  PRMT R13, RZ, 0x5410, R93 ;  /* 0x00005410ff0d7816 */ /* 0x000fe4000000005d */
[----:B------:R-:W-:-:S03]  /*1460*/  PRMT R22, RZ, 0x5410, R21 ;  /* 0x00005410ff167816 */ /* 0x000fc60000000015 */
[----:B------:R-:W-:Y:S01]  /*1470*/  FFMA.FTZ R24, R85, R13, R12 ;  /* 0x0000000d55187223 */ /* 0x000fe2000001000c */
[----:B------:R-:W-:Y:S01]  /*1480*/  PRMT R12, RZ, 0x5410, R19 ;  /* 0x00005410ff0c7816 */ /* 0x000fe20000000013 */
[----:B------:R-:W-:Y:S01]  /*1490*/  IMAD.MOV.U32 R17, RZ, RZ, c[0x0][0x16c] ;  /* 0x00005b00ff117624 */ /* 0x000fe200078e00ff */
[----:B---3--:R-:W-:Y:S01]  /*14a0*/  PRMT R77, RZ, 0x5410, R77 ;  /* 0x00005410ff4d7816 */ /* 0x008fe2000000004d */
[--C-:B------:R-:W-:Y:S02]  /*14b0*/  FADD.FTZ R79, R22, R133.reuse ;  /* 0x00000085164f7221 */ /* 0x100fe40000010000 */
[----:B------:R-:W-:Y:S01]  /*14c0*/  FADD.FTZ R81, R12, R133 ;  /* 0x000000850c517221 */ /* 0x000fe20000010000 */
[----:B------:R-:W-:Y:S01]  /*14d0*/  ISETP.GE.AND P5, PT, R17, 0x1, PT ;  /* 0x000000011100780c */ /* 0x000fe20003fa6270 */
[----:B------:R-:W-:Y:S01]  /*14e0*/  FFMA.FTZ R17, R77, R0, R24 ;  /* 0x000000004d117223 */ /* 0x000fe20000010018 */
[----:B------:R-:W-:Y:S02]  /*14f0*/  FSETP.GTU.FTZ.AND P1, PT, R79, 20, PT ;  /* 0x41a000004f00780b */ /* 0x000fe40003f3c000 */
[----:B------:R-:W-:Y:S01]  /*1500*/  FSETP.GTU.FTZ.AND P3, PT, R81, 20, PT ;  /* 0x41a000005100780b */ /* 0x000fe20003f7c000 */
[----:B------:R-:W-:Y:S07]  /*1510*/  @P0 BRA `(.L_x_7224) ;  /* 0x000001f000000947 */ /* 0x000fee0003800000 */
[----:B----4-:R-:W-:Y:S01]  /*1520*/  FMUL.FTZ R84, R84, 1.4426950216293334961 ;  /* 0x3fb8aa3b54547820 */ /* 0x010fe20000410000 */
        /* <DEDUP_REMOVED lines=30> */
.L_x_7224:
[----:B----4-:R-:W-:Y:S05]  /*1710*/  BSYNC B0 ;  /* 0x0000000000007941 */ /* 0x010fea0003800000 */
.L_x_7223:
[----:B------:R-:W-:Y:S01]  /*1720*/  PRMT R14, RZ, 0x5410, R14 ;  /* 0x00005410ff0e7816 */ /* 0x000fe2000000000e */
[----:B------:R-:W-:Y:S01]  /*1730*/  BSSY B0, `(.L_x_7225) ;  /* 0x0000027000007945 */ /* 0x000fe20003800000 */
[----:B------:R-:W-:Y:S02]  /*1740*/  PRMT R0, RZ, 0x5410, R91 ;  /* 0x00005410ff007816 */ /* 0x000fe4000000005b */
[----:B------:R-:W-:Y:S01]  /*1750*/  PRMT R76, RZ, 0x5410, R76 ;  /* 0x00005410ff4c7816 */ /* 0x000fe2000000004c */
[----:B------:R-:W-:Y:S01]  /*1760*/  FADD.FTZ R75, R14, R133 ;  /* 0x000000850e4b7221 */ /* 0x000fe20000010000 */
[----:B------:R-:W-:Y:S02]  /*1770*/  FSETP.GTU.FTZ.AND P0, PT, R78, 20, PT ;  /* 0x41a000004e00780b */ /* 0x000fe40003f1c000 */
[----:B------:R-:W-:Y:S01]  /*1780*/  PRMT R14, RZ, 0x5410, R90 ;  /* 0x00005410ff0e7816 */ /* 0x000fe2000000005a */
[----:B------:R-:W-:Y:S01]  /*1790*/  FFMA.FTZ R17, R76, R0, R17 ;  /* 0x000000004c117223 */ /* 0x000fe20000010011 */
        /* <DEDUP_REMOVED lines=32> */
.L_x_7226:
[----:B------:R-:W-:Y:S05]  /*19a0*/  BSYNC B0 ;  /* 0x0000000000007941 */ /* 0x000fea0003800000 */
.L_x_7225:
        /* <DEDUP_REMOVED lines=41> */
.L_x_7228:
[----:B------:R-:W-:Y:S05]  /*1c40*/  BSYNC B0 ;  /* 0x0000000000007941 */ /* 0x000fea0003800000 */
.L_x_7227:
        /* <DEDUP_REMOVED lines=33> */
.L_x_7230:
[----:B------:R-:W-:Y:S05]  /*1e60*/  BSYNC B0 ;  /* 0x0000000000007941 */ /* 0x000fea0003800000 */
.L_x_7229:
        /* <DEDUP_REMOVED lines=33> */
.L_x_7232:
[----:B------:R-:W-:Y:S05]  /*2080*/  BSYNC B0 ;  /* 0x0000000000007941 */ /* 0x000fea0003800000 */
.L_x_7231:
        /* <DEDUP_REMOVED lines=33> */
.L_x_7234:
[----:B------:R-:W-:Y:S05]  /*22a0*/  BSYNC B0 ;  /* 0x0000000000007941 */ /* 0x000fea0003800000 */
.L_x_7233:
        /* <DEDUP_REMOVED lines=33> */
.L_x_7236:
[----:B------:R-:W-:Y:S05]  /*24c0*/  BSYNC B0 ;  /* 0x0000000000007941 */ /* 0x000fea0003800000 */
.L_x_7235:
        /* <DEDUP_REMOVED lines=33> */
.L_x_7238:
[----:B------:R-:W-:Y:S05]  /*26e0*/  BSYNC B0 ;  /* 0x0000000000007941 */ /* 0x000fea0003800000 */
.L_x_7237:
[----:B------:R-:W-:Y:S01]  /*26f0*/  BAR.SYNC.DEFER_BLOCKING 0x0 ;  /* 0x0000000000007b1d */ /* 0x000fe20000010000 */
[----:B------:R-:W-:Y:S01]  /*2700*/  FFMA.FTZ R130, R72, R130, R15 ;  /* 0x0000008248827223 */ /* 0x000fe2000001000f */
[----:B------:R-:W-:Y:S01]  /*2710*/  CS2R R70, SRZ ;  /* 0x0000000000467805 */ /* 0x000fe2000001ff00 */
[----:B------:R-:W-:Y:S01]  /*2720*/  CS2R R68, SRZ ;  /* 0x0000000000447805 */ /* 0x000fe2000001ff00 */
        /* <DEDUP_REMOVED lines=15> */
[----:B------:R-:W-:Y:S01]  /*2820*/  CS2R R70, SRZ ;  /* 0x0000000000467805 */ /* 0x000fe2000001ff00 */
[C---:B------:R-:W-:Y:S01]  /*2830*/  IMAD R17, R131.reuse, c[0x0][0x29c], R0 ;  /* 0x0000a70083117a24 */ /* 0x040fe200078e0200 */
[----:B------:R-:W-:Y:S01]  /*2840*/  CS2R R52, SRZ ;  /* 0x0000000000347805 */ /* 0x000fe2000001ff00 */
[--C-:B------:R-:W-:Y:S01]  /*2850*/  IMAD.WIDE.U32 R12, R131, c[0x0][0x298], R14.reuse ;  /* 0x0000a600830c7a25 */ /* 0x100fe200078e000e */
[----:B------:R-:W-:Y:S01]  /*2860*/  CS2R R68, SRZ ;  /* 0x0000000000447805 */ /* 0x000fe2000001ff00 */
[----:B------:R-:W-:Y:S01]  /*2870*/  CS2R R66, SRZ ;  /* 0x0000000000427805 */ /* 0x000fe2000001ff00 */
[----:B------:R-:W-:Y:S01]  /*2880*/  CS2R R64, SRZ ;  /* 0x0000000000407805 */ /* 0x000fe2000001ff00 */
        /* <DEDUP_REMOVED lines=11> */
[----:B------:R-:W-:Y:S01]  /*2940*/  IMAD R21, R129, c[0x0][0x2c4], R18 ;  /* 0x0000b10081157a24 */ /* 0x000fe200078e0212 */
[----:B------:R-:W-:Y:S01]  /*2950*/  IADD3 R19, R15, R19, RZ ;  /* 0x000000130f137210 */ /* 0x000fe20007ffe0ff */
[----:B------:R-:W-:Y:S01]  /*2960*/  IMAD.WIDE.U32 R16, R129, c[0x0][0x2c0], R16 ;  /* 0x0000b00081107a25 */ /* 0x000fe200078e0010 */
[----:B------:R-:W-:Y:S02]  /*2970*/  LEA R28, P1, R14, c[0x0][0x318], 0x2 ;  /* 0x0000c6000e1c7a11 */ /* 0x000fe400078210ff */
[----:B------:R-:W-:Y:S01]  /*2980*/  IADD3 R12, P0, R109, R14, RZ ;  /* 0x0000000e6d0c7210 */ /* 0x000fe20007f1e0ff */
[----:B------:R-:W-:Y:S01]  /*2990*/  IMAD.IADD R54, R54, 0x1, -R13 ;  /* 0x0000000136367824 */ /* 0x000fe200078e0a0d */
[----:B------:R-:W-:Y:S01]  /*29a0*/  LEA.HI.X R29, R14, c[0x0][0x31c], R19, 0x2, P1 ;  /* 0x0000c7000e1d7a11 */ /* 0x000fe200008f1413 */
[----:B------:R-:W-:Y:S01]  /*29b0*/  IMAD.MOV.U32 R55, RZ, RZ, RZ ;  /* 0x000000ffff377224 */ /* 0x000fe200078e00ff */
[----:B------:R-:W-:Y:S01]  /*29c0*/  IADD3 R15, R17, R21, RZ ;  /* 0x00000015110f7210 */ /* 0x000fe20007ffe0ff */
[----:B------:R-:W-:Y:S01]  /*29d0*/  IMAD R17, R111, -0x100, R132 ;  /* 0xffffff006f117824 */ /* 0x000fe200078e0284 */
[----:B------:R-:W-:-:S02]  /*29e0*/  LEA R42, P2, R16, c[0x0][0x320], 0x2 ;  /* 0x0000c800102a7a11 */ /* 0x000fc400078410ff */
[----:B------:R-:W-:Y:S01]  /*29f0*/  SHF.R.S32.HI R0, RZ, 0x1f, R109 ;  /* 0x0000001fff007819 */ /* 0x000fe2000001146d */
[----:B------:R-:W-:Y:S01]  /*2a00*/  IMAD.WIDE R28, R17, 0x4, R28 ;  /* 0x00000004111c7825 */ /* 0x000fe200078e021c */
[----:B------:R-:W-:Y:S02]  /*2a10*/  IADD3 R14, P1, R109, R16, RZ ;  /* 0x000000106d0e7210 */ /* 0x000fe40007f3e0ff */
[----:B------:R-:W-:Y:S01]  /*2a20*/  LEA.HI.X R43, R16, c[0x0][0x324], R15, 0x2, P2 ;  /* 0x0000c900102b7a11 */ /* 0x000fe200010f140f */
[C---:B------:R-:W-:Y:S01]  /*2a30*/  IMAD.X R13, R0.reuse, 0x1, R19, P0 ;  /* 0x00000001000d7824 */ /* 0x040fe200000e0613 */
[----:B------:R-:W-:Y:S02]  /*2a40*/  IADD3.X R15, R0, R15, RZ, P1, !PT ;  /* 0x0000000f000f7210 */ /* 0x000fe40000ffe4ff */
[C---:B------:R-:W-:Y:S01]  /*2a50*/  IADD3 R16, P0, R28.reuse, -0x380, RZ ;  /* 0xfffffc801c107810 */ /* 0x040fe20007f1e0ff */
[----:B------:R-:W-:Y:S01]  /*2a60*/  IMAD.WIDE R42, R17, 0x4, R42 ;  /* 0x00000004112a7825 */ /* 0x000fe200078e022a */
[----:B------:R-:W-:-:S02]  /*2a70*/  IADD3 R18, P1, R28, -0x300, RZ ;  /* 0xfffffd001c127810 */ /* 0x000fc40007f3e0ff */
[C---:B------:R-:W-:Y:S02]  /*2a80*/  IADD3 R20, P2, R28.reuse, -0x280, RZ ;  /* 0xfffffd801c147810 */ /* 0x040fe40007f5e0ff */
[C---:B------:R-:W-:Y:S02]  /*2a90*/  IADD3 R22, P3, R28.reuse, -0x200, RZ ;  /* 0xfffffe001c167810 */ /* 0x040fe40007f7e0ff */
[C---:B------:R-:W-:Y:S02]  /*2aa0*/  IADD3 R24, P4, R28.reuse, -0x180, RZ ;  /* 0xfffffe801c187810 */ /* 0x040fe40007f9e0ff */
[C---:B------:R-:W-:Y:S02]  /*2ab0*/  IADD3 R26, P5, R28.reuse, -0x100, RZ ;  /* 0xffffff001c1a7810 */ /* 0x040fe40007fbe0ff */
[----:B------:R-:W-:Y:S02]  /*2ac0*/  IADD3 R28, P6, R28, -0x80, RZ ;  /* 0xffffff801c1c7810 */ /* 0x000fe40007fde0ff */
[----:B------:R-:W-:-:S02]  /*2ad0*/  IADD3.X R17, R29, -0x1, RZ, P0, !PT ;  /* 0xffffffff1d117810 */ /* 0x000fc400007fe4ff */
[C---:B------:R-:W-:Y:S02]  /*2ae0*/  IADD3.X R19, R29.reuse, -0x1, RZ, P1, !PT ;  /* 0xffffffff1d137810 */ /* 0x040fe40000ffe4ff */
[C---:B------:R-:W-:Y:S02]  /*2af0*/  IADD3.X R21, R29.reuse, -0x1, RZ, P2, !PT ;  /* 0xffffffff1d157810 */ /* 0x040fe400017fe4ff */
[C---:B------:R-:W-:Y:S02]  /*2b00*/  IADD3.X R23, R29.reuse, -0x1, RZ, P3, !PT ;  /* 0xffffffff1d177810 */ /* 0x040fe40001ffe4ff */
[C---:B------:R-:W-:Y:S02]  /*2b10*/  IADD3.X R25, R29.reuse, -0x1, RZ, P4, !PT ;  /* 0xffffffff1d197810 */ /* 0x040fe400027fe4ff */
[C---:B------:R-:W-:Y:S02]  /*2b20*/  IADD3.X R27, R29.reuse, -0x1, RZ, P5, !PT ;  /* 0xffffffff1d1b7810 */ /* 0x040fe40002ffe4ff */
[----:B------:R-:W-:-:S02]  /*2b30*/  IADD3.X R29, R29, -0x1, RZ, P6, !PT ;  /* 0xffffffff1d1d7810 */ /* 0x000fc400037fe4ff */
[C---:B------:R-:W-:Y:S02]  /*2b40*/  IADD3 R30, P0, R42.reuse, -0x380, RZ ;  /* 0xfffffc802a1e7810 */ /* 0x040fe40007f1e0ff */
        /* <DEDUP_REMOVED lines=13> */
.L_x_7260:
[----:B------:R-:W-:Y:S01]  /*2c20*/  SHF.R.S32.HI R46, RZ, 0x1f, R55 ;  /* 0x0000001fff2e7819 */ /* 0x000fe20000011437 */
[----:B------:R-:W-:Y:S01]  /*2c30*/  IMAD.WIDE.U32 R44, R55, c[0x0][0x1a0], R8 ;  /* 0x00006800372c7a25 */ /* 0x000fe200078e0008 */
[----:B------:R-:W-:Y:S02]  /*2c40*/  IADD3 R107, -R109, c[0x0][0x168], RZ ;  /* 0x00005a006d6b7a10 */ /* 0x000fe40007ffe1ff */
[----:B------:R-:W-:Y:S01]  /*2c50*/  PRMT R138, RZ, 0x7610, R138 ;  /* 0x00007610ff8a7816 */ /* 0x000fe2000000008a */
[----:B------:R-:W-:Y:S01]  /*2c60*/  IMAD R0, R46, c[0x0][0x1a0], RZ ;  /* 0x000068002e007a24 */ /* 0x000fe200078e02ff */
[-C--:B------:R-:W-:Y:S02]  /*2c70*/  ISETP.GE.AND P6, PT, R8, R107.reuse, PT ;  /* 0x0000006b0800720c */ /* 0x080fe40003fc6270 */
[----:B------:R-:W-:Y:S01]  /*2c80*/  LEA R50, P0, R44, R120, 0x1 ;  /* 0x000000782c327211 */ /* 0x000fe200078008ff */
[----:B------:R-:W-:Y:S01]  /*2c90*/  IMAD R47, R55, c[0x0][0x1a4], R0 ;  /* 0x00006900372f7a24 */ /* 0x000fe200078e0200 */
[----:B------:R-:W-:-:S02]  /*2ca0*/  ISETP.GE.AND P5, PT, R118, R107, PT ;  /* 0x0000006b7600720c */ /* 0x000fc40003fa6270 */
[----:B------:R-:W-:Y:S02]  /*2cb0*/  ISETP.GE.AND P4, PT, R116, R107, PT ;  /* 0x0000006b7400720c */ /* 0x000fe40003f86270 */
[----:B------:R-:W-:Y:S02]  /*2cc0*/  IADD3 R0, R45, R47, RZ ;  /* 0x0000002f2d007210 */ /* 0x000fe40007ffe0ff */
[----:B------:R-:W-:Y:S02]  /*2cd0*/  ISETP.GE.AND P3, PT, R114, R107, PT ;  /* 0x0000006b7200720c */ /* 0x000fe40003f66270 */
[----:B------:R-:W-:Y:S02]  /*2ce0*/  LEA.HI.X R51, R44, R117, R0, 0x1, P0 ;  /* 0x000000752c337211 */ /* 0x000fe400000f0c00 */
[-C--:B------:R-:W-:Y:S02]  /*2cf0*/  ISETP.GE.AND P2, PT, R112, R107.reuse, PT ;  /* 0x0000006b7000720c */ /* 0x080fe40003f46270 */
[-C--:B------:R-:W-:Y:S01]  /*2d00*/  ISETP.GE.AND P1, PT, R110, R107.reuse, PT ;  /* 0x0000006b6e00720c */ /* 0x080fe20003f26270 */
[----:B--2---:R0:W2:Y:S01]  /*2d10*/  @!P6 LDG.E.U16 R138, [R50.64] ;  /* 0x00000004328ae981 */ /* 0x0040a2000c1e1500 */
[----:B------:R-:W-:-:S02]  /*2d20*/  ISETP.GE.AND P0, PT, R108, R107, PT ;  /* 0x0000006b6c00720c */ /* 0x000fc40003f06270 */
[----:B------:R-:W-:Y:S02]  /*2d30*/  ISETP.GE.AND P6, PT, R106, R107, PT ;  /* 0x0000006b6a00720c */ /* 0x000fe40003fc6270 */
[----:B------:R-:W-:Y:S02]  /*2d40*/  PRMT R47, RZ, 0x7610, R47 ;  /* 0x00007610ff2f7816 */ /* 0x000fe4000000002f */
[----:B------:R-:W-:Y:S02]  /*2d50*/  PRMT R140, RZ, 0x7610, R140 ;  /* 0x00007610ff8c7816 */ /* 0x000fe4000000008c */
[----:B------:R-:W-:Y:S02]  /*2d60*/  PRMT R137, RZ, 0x7610, R137 ;  /* 0x00007610ff897816 */ /* 0x000fe40000000089 */
[----:B------:R-:W-:Y:S01]  /*2d70*/  PRMT R142, RZ, 0x7610, R142 ;  /* 0x00007610ff8e7816 */ /* 0x000fe2000000008e */
[----:B---3--:R0:W3:Y:S01]  /*2d80*/  @!P5 LDG.E.U16 R47, [R50.64+0x40] ;  /* 0x00004004322fd981 */ /* 0x0080e2000c1e1500 */
        /* <DEDUP_REMOVED lines=17> */
[----:B------:R-:W-:Y:S01]  /*2ea0*/  IADD3 R45, R45, R143, RZ ;  /* 0x0000008f2d2d7210 */ /* 0x000fe20007ffe0ff */
[----:B------:R-:W-:Y:S01]  /*2eb0*/  IMAD.WIDE.U32 R48, R55, c[0x0][0x1c0], R8 ;  /* 0x0000700037307a25 */ /* 0x000fe200078e0008 */
[----:B0-----:R-:W-:-:S03]  /*2ec0*/  LEA R50, P0, R44, c[0x0][0x220], 0x2 ;  /* 0x000088002c327a11 */ /* 0x001fc600078010ff */
[----:B------:R-:W-:Y:S01]  /*2ed0*/  IMAD R143, R55, c[0x0][0x1c4], R0 ;  /* 0x00007100378f7a24 */ /* 0x000fe200078e0200 */
[----:B------:R-:W-:Y:S02]  /*2ee0*/  LEA.HI.X R51, R44, c[0x0][0x224], R45, 0x2, P0 ;  /* 0x000089002c337a11 */ /* 0x000fe400000f142d */
[----:B------:R-:W-:Y:S02]  /*2ef0*/  LEA R44, P0, R48, R115, 0x1 ;  /* 0x00000073302c7211 */ /* 0x000fe400078008ff */
[----:B------:R-:W-:Y:S02]  /*2f00*/  IADD3 R0, R49, R143, RZ ;  /* 0x0000008f31007210 */ /* 0x000fe40007ffe0ff */
[----:B------:R-:W-:Y:S02]  /*2f10*/  ISETP.GE.AND P1, PT, R118, R107, PT ;  /* 0x0000006b7600720c */ /* 0x000fe40003f26270 */
[----:B------:R-:W-:Y:S02]  /*2f20*/  LEA.HI.X R45, R48, R113, R0, 0x1, P0 ;  /* 0x00000071302d7211 */ /* 0x000fe400000f0c00 */
[-C--:B------:R-:W-:Y:S01]  /*2f30*/  ISETP.GE.AND P0, PT, R8, R107.reuse, PT ;  /* 0x0000006b0800720c */ /* 0x080fe20003f06270 */
[----:B------:R0:W4:Y:S01]  /*2f40*/  LDG.E R0, [R50.64] ;  /* 0x0000000432007981 */ /* 0x000122000c1e1900 */
[----:B------:R-:W-:-:S02]  /*2f50*/  ISETP.GE.AND P2, PT, R116, R107, PT ;  /* 0x0000006b7400720c */ /* 0x000fc40003f46270 */
[----:B------:R-:W-:Y:S02]  /*2f60*/  PRMT R48, RZ, 0x7610, R48 ;  /* 0x00007610ff307816 */ /* 0x000fe40000000030 */
[----:B0-----:R-:W-:Y:S02]  /*2f70*/  PRMT R50, RZ, 0x7610, R50 ;  /* 0x00007610ff327816 */ /* 0x001fe40000000032 */
        /* <DEDUP_REMOVED lines=34> */
[----:B------:R-:W-:Y:S01]  /*31a0*/  LEA.HI.SX32 R96, R96, R119, 0x1b ;  /* 0x0000007760607211 */ /* 0x000fe200078fdaff */
[----:B------:R-:W-:Y:S01]  /*31b0*/  IMAD.SHL.U32 R103, R103, 0x2, RZ ;  /* 0x0000000267677824 */ /* 0x000fe200078e00ff */
[----:B------:R-:W-:Y:S01]  /*31c0*/  SHF.L.U32 R102, R98, 0x1, RZ ;  /* 0x0000000162667819 */ /* 0x000fe200000006ff */
[----:B------:R-:W1:Y:S01]  /*31d0*/  LDS.U16 R143, [R95+0x2] ;  /* 0x000002005f8f7984 */ /* 0x000e620000000400 */
[----:B------:R-:W-:-:S03]  /*31e0*/  SHF.L.U32 R101, R96, 0x1, RZ ;  /* 0x0000000160657819 */ /* 0x000fc600000006ff */
        /* <DEDUP_REMOVED lines=8> */
[C---:B------:R-:W-:Y:S02]  /*3270*/  IADD3 R100, R119.reuse, 0x80, RZ ;  /* 0x0000008077647810 */ /* 0x040fe40007ffe0ff */
[C---:B--2---:R-:W-:Y:S02]  /*3280*/  IADD3 R44, R119.reuse, 0xe0, RZ ;  /* 0x000000e0772c7810 */ /* 0x044fe40007ffe0ff */
        /* <DEDUP_REMOVED lines=8> */
[----:B------:R-:W-:Y:S01]  /*3310*/  IMAD.SHL.U32 R97, R96, 0x2, RZ ;  /* 0x0000000260617824 */ /* 0x000fe200078e00ff */
[----:B------:R-:W-:-:S02]  /*3320*/  SHF.L.U32 R96, R44, 0x1, RZ ;  /* 0x000000012c607819 */ /* 0x000fc400000006ff */
[----:B------:R-:W-:Y:S02]  /*3330*/  SHF.L.U32 R98, R98, 0x1, RZ ;  /* 0x0000000162627819 */ /* 0x000fe400000006ff */
[----:B------:R-:W-:Y:S02]  /*3340*/  LEA R44, R54, R55, 0x8 ;  /* 0x00000037362c7211 */ /* 0x000fe400078e40ff */
[----:B------:R-:W-:Y:S02]  /*3350*/  @P1 IADD3 R44, R128, 0x200, RZ ;  /* 0x00000200802c1810 */ /* 0x000fe40007ffe0ff */
[----:B------:R-:W-:-:S04]  /*3360*/  ISETP.NE.AND P0, PT, R173, RZ, PT ;  /* 0x000000ffad00720c */ /* 0x000fc80003f05270 */
[----:B------:R-:W-:Y:S01]  /*3370*/  ISETP.LT.OR P2, PT, R172, 0x2, P0 ;  /* 0x00000002ac00780c */ /* 0x000fe20000741670 */
[----:B------:R-:W-:Y:S01]  /*3380*/  HFMA2.MMA R153, -RZ, RZ, 0, 0 ;  /* 0x00000000ff997435 */ /* 0x000fe200000001ff */
        /* <DEDUP_REMOVED lines=15> */
[----:B------:R-:W-:Y:S02]  /*3480*/  PRMT R139, RZ, 0x5410, R139 ;  /* 0x00005410ff8b7816 */ /* 0x000fe4000000008b */
        /* <DEDUP_REMOVED lines=12> */
[----:B------:R-:W-:Y:S01]  /*3550*/  STS.U16 [R100+0x2d0], R49 ;  /* 0x0002d03164007388 */ /* 0x000fe20000000400 */
[----:B------:R-:W-:-:S03]  /*3560*/  SHF.L.U32 R47, R44, 0x2, RZ ;  /* 0x000000022c2f7819 */ /* 0x000fc600000006ff */
[----:B------:R-:W-:Y:S01]  /*3570*/  STS.U16 [R99+0x310], R146 ;  /* 0x0003109263007388 */ /* 0x000fe20000000400 */
[----:B------:R-:W-:-:S03]  /*3580*/  IMAD.SHL.U32 R95, R95, 0x2, RZ ;  /* 0x000000025f5f7824 */ /* 0x000fc600078e00ff */
[----:B------:R1:W-:Y:S04]  /*3590*/  STS.U16 [R98+0x350], R51 ;  /* 0x0003503362007388 */ /* 0x0003e80000000400 */
        /* <DEDUP_REMOVED lines=12> */
[----:B------:R-:W-:Y:S01]  /*3660*/  @!P2 IADD3 R48, R172, -0x2, RZ ;  /* 0xfffffffeac30a810 */ /* 0x000fe20007ffe0ff */
[----:B------:R-:W-:-:S04]  /*3670*/  FMUL.FTZ R165, R50, R83 ;  /* 0x0000005332a57220 */ /* 0x000fc80000410000 */
[----:B------:R-:W-:-:S04]  /*3680*/  @!P2 IMAD R45, R48, c[0x0][0x16c], R55 ;  /* 0x00005b00302daa24 */ /* 0x000fc800078e0237 */
[----:B------:R-:W-:Y:S01]  /*3690*/  @!P2 IMAD.WIDE R44, R45, 0x8, R6 ;  /* 0x000000082d2ca825 */ /* 0x000fe200078e0206 */
[----:B------:R-:W-:Y:S03]  /*36a0*/  BAR.SYNC.DEFER_BLOCKING 0x0 ;  /* 0x0000000000007b1d */ /* 0x000fe60000010000 */
[----:B------:R-:W-:-:S03]  /*36b0*/  FMUL.FTZ R154, R50, R82 ;  /* 0x00000052329a7220 */ /* 0x000fc60000410000 */
[----:B------:R-:W0:Y:S01]  /*36c0*/  MUFU.EX2 R165, R165 ;  /* 0x000000a500a57308 */ /* 0x000e220000000800 */
[C---:B------:R-:W-:Y:S02]  /*36d0*/  FMUL.FTZ R160, R50.reuse, R81 ;  /* 0x0000005132a07220 */ /* 0x040fe40000410000 */
[----:B------:R-:W-:-:S05]  /*36e0*/  FMUL.FTZ R162, R50, R80 ;  /* 0x0000005032a27220 */ /* 0x000fca0000410000 */
[----:B------:R-:W0:Y:S01]  /*36f0*/  MUFU.EX2 R154, R154 ;  /* 0x0000009a009a7308 */ /* 0x000e220000000800 */
[----:B------:R0:W5:Y:S01]  /*3700*/  @!P2 LDG.E R153, [R44.64+0x4] ;  /* 0x000004042c99a981 */ /* 0x000162000c1e1900 */
[----:B------:R-:W-:-:S06]  /*3710*/  ISETP.NE.AND P2, PT, R128, 0x1f, PT ;  /* 0x0000001f8000780c */ /* 0x000fcc0003f45270 */
[----:B------:R-:W1:Y:S01]  /*3720*/  MUFU.EX2 R160, R160 ;  /* 0x000000a000a07308 */ /* 0x000e620000000800 */
[C---:B------:R-:W-:Y:S02]  /*3730*/  FMUL.FTZ R168, R50.reuse, R79 ;  /* 0x0000004f32a87220 */ /* 0x040fe40000410000 */
[----:B------:R-:W-:-:S05]  /*3740*/  FMUL.FTZ R164, R50, R78 ;  /* 0x0000004e32a47220 */ /* 0x000fca0000410000 */
[----:B------:R-:W1:Y:S01]  /*3750*/  MUFU.EX2 R162, R162 ;  /* 0x000000a200a27308 */ /* 0x000e620000000800 */
[----:B0-----:R-:W-:Y:S01]  /*3760*/  FMUL.FTZ R45, R170, R165 ;  /* 0x000000a5aa2d7220 */ /* 0x001fe20000410000 */
[----:B------:R0:W0:Y:S06]  /*3770*/  @P2 LDS R193, [R128.X4+0x169c] ;  /* 0x00169c0080c12984 */ /* 0x00002c0000004800 */
[----:B------:R-:W2:Y:S01]  /*3780*/  MUFU.EX2 R168, R168 ;  /* 0x000000a800a87308 */ /* 0x000ea20000000800 */
[----:B------:R-:W-:Y:S02]  /*3790*/  FMUL.FTZ R45, R154, R45 ;  /* 0x0000002d9a2d7220 */ /* 0x000fe40000410000 */
[----:B------:R-:W-:-:S05]  /*37a0*/  FMUL.FTZ R166, R50, R75 ;  /* 0x0000004b32a67220 */ /* 0x000fca0000410000 */
[----:B------:R-:W3:Y:S01]  /*37b0*/  MUFU.EX2 R164, R164 ;  /* 0x000000a400a47308 */ /* 0x000ee20000000800 */
[----:B-1----:R-:W-:Y:S02]  /*37c0*/  FMUL.FTZ R45, R160, R45 ;  /* 0x0000002da02d7220 */ /* 0x002fe40000410000 */
[----:B------:R-:W-:Y:S02]  /*37d0*/  FMUL.FTZ R51, R150, R81 ;  /* 0x0000005196337220 */ /* 0x000fe40000410000 */
[----:B------:R-:W-:Y:S02]  /*37e0*/  FMUL.FTZ R45, R162, R45 ;  /* 0x0000002da22d7220 */ /* 0x000fe40000410000 */
[----:B------:R-:W-:Y:S01]  /*37f0*/  FFMA.FTZ R44, R165, R177, R176 ;  /* 0x000000b1a52c7223 */ /* 0x000fe200000100b0 */
[----:B------:R-:W1:Y:S01]  /*3800*/  MUFU.EX2 R166, R166 ;  /* 0x000000a600a67308 */ /* 0x000e620000000800 */
[----:B--2---:R-:W-:Y:S01]  /*3810*/  FMUL.FTZ R45, R168, R45 ;  /* 0x0000002da82d7220 */ /* 0x004fe20000410000 */
[----:B------:R-:W-:Y:S01]  /*3820*/  PRMT R148, RZ, 0x5410, R90 ;  /* 0x00005410ff947816 */ /* 0x000fe2000000005a */
[----:B------:R-:W-:-:S02]  /*3830*/  FMUL.FTZ R48, R147, R80 ;  /* 0x0000005093307220 */ /* 0x000fc40000410000 */
[----:B------:R-:W-:Y:S02]  /*3840*/  FMUL.FTZ R157, R140, R51 ;  /* 0x000000338c9d7220 */ /* 0x000fe40000410000 */
[----:B------:R-:W-:Y:S01]  /*3850*/  FFMA.FTZ R44, R154, R44, R155 ;  /* 0x0000002c9a2c7223 */ /* 0x000fe2000001009b */
[----:B---3--:R-:W-:Y:S01]  /*3860*/  PRMT R178, RZ, 0x5410, R178 ;  /* 0x00005410ffb27816 */ /* 0x008fe200000000b2 */
[----:B------:R-:W-:Y:S01]  /*3870*/  FMUL.FTZ R195, R164, R45 ;  /* 0x0000002da4c37220 */ /* 0x000fe20000410000 */
[----:B------:R-:W-:Y:S01]  /*3880*/  PRMT R145, RZ, 0x5410, R89 ;  /* 0x00005410ff917816 */ /* 0x000fe20000000059 */
[----:B------:R-:W-:Y:S01]  /*3890*/  FMUL.FTZ R47, R148, R79 ;  /* 0x0000004f942f7220 */ /* 0x000fe20000410000 */
[----:B----4-:R-:W-:Y:S01]  /*38a0*/  PRMT R45, RZ, 0x5410, R179 ;  /* 0x00005410ff2d7816 */ /* 0x010fe200000000b3 */
[----:B------:R-:W-:Y:S02]  /*38b0*/  FMUL.FTZ R159, R139, R48 ;  /* 0x000000308b9f7220 */ /* 0x000fe40000410000 */
[----:B------:R-:W-:Y:S01]  /*38c0*/  FFMA.FTZ R44, R160, R44, R157 ;  /* 0x0000002ca02c7223 */ /* 0x000fe2000001009d */
[----:B------:R-:W-:Y:S01]  /*38d0*/  PRMT R146, RZ, 0x5410, R88 ;  /* 0x00005410ff927816 */ /* 0x000fe20000000058 */
[----:B------:R-:W-:Y:S01]  /*38e0*/  FMUL.FTZ R179, R73, R178 ;  /* 0x000000b249b37220 */ /* 0x000fe20000410000 */
[----:B------:R-:W-:Y:S01]  /*38f0*/  PRMT R181, RZ, 0x5410, R181 ;  /* 0x00005410ffb57816 */ /* 0x000fe200000000b5 */
[----:B------:R-:W-:-:S02]  /*3900*/  FMUL.FTZ R50, R145, R78 ;  /* 0x0000004e91327220 */ /* 0x000fc40000410000 */
[----:B------:R-:W-:Y:S02]  /*3910*/  FMUL.FTZ R161, R138, R47 ;  /* 0x0000002f8aa17220 */ /* 0x000fe40000410000 */
[----:B------:R-:W-:Y:S02]  /*3920*/  FFMA.FTZ R44, R162, R44, R159 ;  /* 0x0000002ca22c7223 */ /* 0x000fe4000001009f */
[----:B------:R-:W-:Y:S01]  /*3930*/  FMUL.FTZ R178, R72, R45 ;  /* 0x0000002d48b27220 */ /* 0x000fe20000410000 */
[----:B------:R-:W-:Y:S01]  /*3940*/  PRMT R185, RZ, 0x5410, R185 ;  /* 0x00005410ffb97816 */ /* 0x000fe200000000b9 */
[----:B------:R-:W-:Y:S02]  /*3950*/  FMUL.FTZ R49, R146, R75 ;  /* 0x0000004b92317220 */ /* 0x000fe40000410000 */
[----:B------:R-:W-:Y:S02]  /*3960*/  FMUL.FTZ R163, R137, R50 ;  /* 0x0000003289a37220 */ /* 0x000fe40000410000 */
[----:B------:R-:W-:-:S02]  /*3970*/  FFMA.FTZ R44, R168, R44, R161 ;  /* 0x0000002ca82c7223 */ /* 0x000fc400000100a1 */
[----:B------:R-:W-:Y:S02]  /*3980*/  FMUL.FTZ R181, R74, R181 ;  /* 0x000000b54ab57220 */ /* 0x000fe40000410000 */
[----:B-1----:R-:W-:Y:S02]  /*3990*/  FFMA.FTZ R45, R166, R178, R179 ;  /* 0x000000b2a62d7223 */ /* 0x002fe400000100b3 */
[----:B------:R-:W-:Y:S02]  /*39a0*/  FMUL.FTZ R169, R142, R49 ;  /* 0x000000318ea97220 */ /* 0x000fe40000410000 */
[----:B------:R-:W-:Y:S02]  /*39b0*/  FFMA.FTZ R186, R164, R44, R163 ;  /* 0x0000002ca4ba7223 */ /* 0x000fe400000100a3 */
[----:B------:R-:W-:Y:S02]  /*39c0*/  FMUL.FTZ R185, R76, R185 ;  /* 0x000000b94cb97220 */ /* 0x000fe40000410000 */
[----:B------:R-:W-:Y:S01]  /*39d0*/  FFMA.FTZ R187, R164, R45, R181 ;  /* 0x0000002da4bb7223 */ /* 0x000fe200000100b5 */
[----:B------:R-:W-:Y:S05]  /*39e0*/  @P2 BRA `(.L_x_7241) ;  /* 0x0000008000002947 */ /* 0x000fea0003800000 */
[----:B0-----:R-:W-:Y:S02]  /*39f0*/  ISETP.NE.AND P3, PT, R172, c[0x0][0x174], PT ;  /* 0x00005d00ac007a0c */ /* 0x001fe40003f65270 */
[----:B------:R-:W-:-:S11]  /*3a00*/  MOV R193, 0x3f800000 ;  /* 0x3f80000000c17802 */ /* 0x000fd60000000f00 */
[----:B------:R-:W-:-:S04]  /*3a10*/  @P3 IADD3 R45, -R111, c[0x0][0x174], RZ ;  /* 0x00005d006f2d3a10 */ /* 0x000fc80007ffe1ff */
[----:B------:R-:W-:-:S04]  /*3a20*/  @P3 LEA.HI R44, R45, R45, RZ, 0x1 ;  /* 0x0000002d2d2c3211 */ /* 0x000fc800078f08ff */
[----:B------:R-:W-:-:S04]  /*3a30*/  @P3 LOP3.LUT R44, R44, 0xfffffe, RZ, 0xc0, !PT ;  /* 0x00fffffe2c2c3812 */ /* 0x000fc800078ec0ff */
[----:B------:R-:W-:-:S05]  /*3a40*/  @P3 IADD3 R44, -R44, R45, RZ ;  /* 0x0000002d2c2c3210 */ /* 0x000fca0007ffe1ff */
[----:B------:R-:W-:-:S05]  /*3a50*/  @P3 IMAD R44, R44, 0x100, R55 ;  /* 0x000001002c2c3824 */ /* 0x000fca00078e0237 */
[----:B------:R0:W1:Y:S02]  /*3a60*/  @P3 LDS R193, [R44.X4+0xe98] ;  /* 0x000e98002cc13984 */ /* 0x0000640000004800 */
.L_x_7241:
[----:B0-----:R-:W-:Y:S05]  /*3a70*/  BSYNC B0 ;  /* 0x0000000000007941 */ /* 0x001fea0003800000 */
.L_x_7240:
[----:B-1----:R-:W-:Y:S01]  /*3a80*/  FMUL.FTZ R45, R166, R193 ;  /* 0x000000c1a62d7220 */ /* 0x002fe20000410000 */
        /* <DEDUP_REMOVED lines=8> */
[----:B------:R-:W-:Y:S01]  /*3b10*/  PRMT R45, RZ, 0x5410, R182 ;  /* 0x00005410ff2d7816 */ /* 0x000fe200000000b6 */
        /* <DEDUP_REMOVED lines=12> */
[C---:B------:R-:W-:Y:S02]  /*3be0*/  FFMA.FTZ R186, R166.reuse, R186, R169 ;  /* 0x000000baa6ba7223 */ /* 0x040fe400000100a9 */
[----:B------:R-:W-:Y:S02]  /*3bf0*/  FMUL.FTZ R180, R87, R180 ;  /* 0x000000b457b47220 */ /* 0x000fe40000410000 */
[----:B------:R-:W-:Y:S01]  /*3c00*/  FMUL.FTZ R195, R166, R195 ;  /* 0x000000c3a6c37220 */ /* 0x000fe20000410000 */
[----:B------:R-:W0:Y:S01]  /*3c10*/  SHFL.UP PT, R45, R186, 0x1, RZ ;  /* 0x04200000ba2d7989 */ /* 0x000e2200000e00ff */
[----:B------:R-:W-:Y:S02]  /*3c20*/  FMUL.FTZ R182, R154, R183 ;  /* 0x000000b79ab67220 */ /* 0x000fe40000410000 */
[----:B------:R-:W-:-:S02]  /*3c30*/  FFMA.FTZ R184, R165, R44, R180 ;  /* 0x0000002ca5b87223 */ /* 0x000fc400000100b4 */
        /* <DEDUP_REMOVED lines=24> */
[C---:B0-----:R-:W-:Y:S01]  /*3dc0*/  @P3 FFMA.FTZ R186, R195.reuse, R45, R186 ;  /* 0x0000002dc3ba3223 */ /* 0x041fe200000100ba */
[----:B------:R-:W-:Y:S01]  /*3dd0*/  MOV R45, RZ ;  /* 0x000000ff002d7202 */ /* 0x000fe20000000f00 */
[----:B-1----:R-:W-:-:S03]  /*3de0*/  @P3 FMUL.FTZ R195, R195, R44 ;  /* 0x0000002cc3c33220 */ /* 0x002fc60000410000 */
[----:B------:R-:W0:Y:S01]  /*3df0*/  SHFL.UP PT, R183, R186, 0x8, RZ ;  /* 0x05000000bab77989 */ /* 0x000e2200000e00ff */
[----:B------:R-:W-:Y:S01]  /*3e00*/  ISETP.GE.AND P3, PT, R119, 0x8, PT ;  /* 0x000000087700780c */ /* 0x000fe20003f66270 */
[----:B------:R-:W-:Y:S01]  /*3e10*/  HFMA2.MMA R44, -RZ, RZ, 1.875, 0 ;  /* 0x3f800000ff2c7435 */ /* 0x000fe200000001ff */
        /* <DEDUP_REMOVED lines=20> */
[----:B------:R-:W-:Y:S02]  /*3f60*/  ISETP.GE.AND P0, PT, R198, 0x1, PT ;  /* 0x00000001c600780c */ /* 0x000fe40003f06270 */
[----:B-----5:R-:W-:Y:S01]  /*3f70*/  SHFL.IDX PT, R182, R153, RZ, 0x1f ;  /* 0x00001fff99b67589 */ /* 0x020fe200000e0000 */
[----:B--2---:R-:W-:-:S03]  /*3f80*/  @!P3 FFMA.FTZ R184, R197, R190, R184 ;  /* 0x000000bec5b8b223 */ /* 0x004fc600000100b8 */
[----:B------:R-:W-:Y:S01]  /*3f90*/  SHFL.UP PT, R186, R186, 0x1, RZ ;  /* 0x04200000baba7989 */ /* 0x000fe200000e00ff */
[----:B---3--:R-:W-:-:S03]  /*3fa0*/  @!P3 FMUL.FTZ R197, R197, R188 ;  /* 0x000000bcc5c5b220 */ /* 0x008fc60000410000 */
[----:B------:R-:W0:Y:S04]  /*3fb0*/  SHFL.UP PT, R195, R195, 0x1, RZ ;  /* 0x04200000c3c37989 */ /* 0x000e2800000e00ff */
[----:B------:R-:W-:Y:S04]  /*3fc0*/  SHFL.DOWN PT, R192, R184, 0x1, 0x1f ;  /* 0x08201f00b8c07f89 */ /* 0x000fe800000e0000 */
[----:B------:R-:W1:Y:S04]  /*3fd0*/  SHFL.DOWN PT, R188, R197, 0x1, 0x1f ;  /* 0x08201f00c5bc7f89 */ /* 0x000e6800000e0000 */
[----:B------:R2:W-:Y:S01]  /*3fe0*/  SHFL.IDX PT, R190, R184, RZ, 0x1f ;  /* 0x00001fffb8be7589 */ /* 0x0005e200000e0000 */
[----:B0-----:R-:W-:-:S04]  /*3ff0*/  @P1 FFMA.FTZ R182, R195, R182, R186 ;  /* 0x000000b6c3b61223 */ /* 0x001fc800000100ba */
[----:B------:R-:W-:Y:S02]  /*4000*/  FFMA.FTZ R182, R170, R182, R177 ;  /* 0x000000b6aab67223 */ /* 0x000fe400000100b1 */
[----:B-1----:R-:W-:Y:S02]  /*4010*/  @P2 FFMA.FTZ R183, R188, R183, R192 ;  /* 0x000000b7bcb72223 */ /* 0x002fe400000100c0 */
[----:B------:R-:W-:Y:S01]  /*4020*/  FFMA.FTZ R177, R165, R182, R176 ;  /* 0x000000b6a5b17223 */ /* 0x000fe200000100b0 */
[----:B------:R-:W0:Y:S01]  /*4030*/  SHFL.IDX PT, R188, R197, RZ, 0x1f ;  /* 0x00001fffc5bc7589 */ /* 0x000e2200000e0000 */
        /* <DEDUP_REMOVED lines=8> */
[----:B------:R-:W-:Y:S01]  /*40c0*/  FFMA.FTZ R161, R162, R159, R191 ;  /* 0x0000009fa2a17223 */ /* 0x000fe200000100bf */
[----:B------:R-:W-:Y:S01]  /*40d0*/  P2R R162, PR, RZ, 0x20 ;  /* 0x00000020ffa27803 */ /* 0x000fe20000000000 */
[----:B--2---:R-:W-:-:S02]  /*40e0*/  FFMA.FTZ R184, R164, R185, R163 ;  /* 0x000000b9a4b87223 */ /* 0x004fc400000100a3 */
[----:B------:R-:W-:Y:S01]  /*40f0*/  FFMA.FTZ R163, R160, R161, R189 ;  /* 0x000000a1a0a37223 */ /* 0x000fe200000100bd */
[----:B------:R-:W-:Y:S01]  /*4100*/  IADD3 R189, R128, 0xe0, RZ ;  /* 0x000000e080bd7810 */ /* 0x000fe20007ffe0ff */
[----:B------:R-:W-:Y:S02]  /*4110*/  FFMA.FTZ R167, R144, -R167, R182 ;  /* 0x800000a790a77223 */ /* 0x000fe400000100b6 */
[----:B------:R-:W-:Y:S01]  /*4120*/  FFMA.FTZ R154, R154, R163, R187 ;  /* 0x000000a39a9a7223 */ /* 0x000fe200000100bb */
[----:B------:R-:W-:Y:S01]  /*4130*/  IADD3 R187, R128, 0xc0, RZ ;  /* 0x000000c080bb7810 */ /* 0x000fe20007ffe0ff */
[C---:B0-----:R-:W-:Y:S02]  /*4140*/  FFMA.FTZ R45, R188.reuse, R45, R190 ;  /* 0x0000002dbc2d7223 */ /* 0x041fe400000100be */
[----:B------:R-:W-:Y:S02]  /*4150*/  FFMA.FTZ R165, R165, R154, R180 ;  /* 0x0000009aa5a57223 */ /* 0x000fe400000100b4 */
[----:B------:R-:W-:Y:S01]  /*4160*/  FMUL.FTZ R44, R188, R44 ;  /* 0x0000002cbc2c7220 */ /* 0x000fe20000410000 */
[----:B------:R-:W-:Y:S01]  /*4170*/  LEA.HI.SX32 R188, R128, R128, 0x1b ;  /* 0x0000008080bc7211 */ /* 0x000fe200078fdaff */
[----:B------:R-:W-:-:S02]  /*4180*/  FMUL.FTZ R176, R165, R84 ;  /* 0x00000054a5b07220 */ /* 0x000fc40000410000 */
[----:B------:R-:W-:Y:S01]  /*4190*/  FFMA.FTZ R197, R166, R184, R169 ;  /* 0x000000b8a6c57223 */ /* 0x000fe200000100a9 */
[----:B------:R0:W-:Y:S01]  /*41a0*/  @!P5 STS.64 [R55.X8+0x1718], R44 ;  /* 0x0017182c3700d388 */ /* 0x0001e20000008a00 */
[----:B------:R-:W-:Y:S02]  /*41b0*/  FFMA.FTZ R158, R143, -R158, R177 ;  /* 0x8000009e8f9e7223 */ /* 0x000fe400000100b1 */
[----:B------:R-:W-:Y:S02]  /*41c0*/  FMUL.FTZ R169, R154, R83 ;  /* 0x000000539aa97220 */ /* 0x000fe40000410000 */
[----:B------:R-:W-:Y:S02]  /*41d0*/  IMAD.SHL.U32 R160, R128, 0x8, RZ ;  /* 0x0000000880a07824 */ /* 0x000fe400078e00ff */
[----:B------:R-:W-:Y:S02]  /*41e0*/  FFMA.FTZ R156, R141, -R156, R186 ;  /* 0x8000009c8d9c7223 */ /* 0x000fe400000100ba */
[----:B------:R-:W-:Y:S01]  /*41f0*/  FMUL.FTZ R164, R159, R80 ;  /* 0x000000509fa47220 */ /* 0x000fe20000410000 */
[----:B------:R-:W-:Y:S01]  /*4200*/  LEA.HI.SX32 R199, R160, R160, 0x1b ;  /* 0x000000a0a0c77211 */ /* 0x000fe200078fdaff */
[----:B------:R-:W-:-:S02]  /*4210*/  FFMA.FTZ R160, R140, -R51, R170 ;  /* 0x800000338ca07223 */ /* 0x000fc400000100aa */
[----:B0-----:R-:W-:Y:S02]  /*4220*/  FFMA.FTZ R45, R167, R176, RZ ;  /* 0x000000b0a72d7223 */ /* 0x001fe400000100ff */
[----:B------:R-:W-:Y:S02]  /*4230*/  FMUL.FTZ R44, R163, R82 ;  /* 0x00000052a32c7220 */ /* 0x000fe40000410000 */
[----:B------:R-:W-:Y:S02]  /*4240*/  FFMA.FTZ R45, R158, R169, R45 ;  /* 0x000000a99e2d7223 */ /* 0x000fe4000001002d */
[----:B------:R-:W-:Y:S02]  /*4250*/  FMUL.FTZ R51, R161, R81 ;  /* 0x00000051a1337220 */ /* 0x000fe40000410000 */
[----:B------:R-:W-:Y:S02]  /*4260*/  FFMA.FTZ R45, R156, R44, R45 ;  /* 0x0000002c9c2d7223 */ /* 0x000fe4000001002d */
[----:B------:R-:W-:-:S02]  /*4270*/  FFMA.FTZ R162, R139, -R48, R183 ;  /* 0x800000308ba27223 */ /* 0x000fc400000100b7 */
[----:B------:R-:W-:Y:S02]  /*4280*/  FFMA.FTZ R45, R160, R51, R45 ;  /* 0x00000033a02d7223 */ /* 0x000fe4000001002d */
[----:B------:R-:W-:Y:S02]  /*4290*/  FMUL.FTZ R179, R157, R79 ;  /* 0x0000004f9db37220 */ /* 0x000fe40000410000 */
[-C--:B------:R-:W-:Y:S02]  /*42a0*/  FMUL.FTZ R48, R147, R164.reuse ;  /* 0x000000a493307220 */ /* 0x080fe40000410000 */
[----:B------:R-:W-:Y:S02]  /*42b0*/  FFMA.FTZ R45, R162, R164, R45 ;  /* 0x000000a4a22d7223 */ /* 0x000fe4000001002d */
[----:B------:R-:W-:Y:S01]  /*42c0*/  FFMA.FTZ R164, R138, -R47, R185 ;  /* 0x8000002f8aa47223 */ /* 0x000fe200000100b9 */
[----:B------:R-:W-:Y:S01]  /*42d0*/  STS [R199.X4+0x430], R48 ;  /* 0x00043030c7007388 */ /* 0x000fe20000004800 */
[----:B------:R-:W-:Y:S01]  /*42e0*/  FMUL.FTZ R181, R153, R75 ;  /* 0x0000004b99b57220 */ /* 0x000fe20000410000 */
[----:B------:R-:W-:Y:S01]  /*42f0*/  IADD3 R47, R128, 0x20, RZ ;  /* 0x00000020802f7810 */ /* 0x000fe20007ffe0ff */
[----:B------:R-:W-:-:S02]  /*4300*/  FMUL.FTZ R180, R155, R78 ;  /* 0x0000004e9bb47220 */ /* 0x000fc40000410000 */
[-C--:B------:R-:W-:Y:S01]  /*4310*/  FMUL.FTZ R178, R148, R179.reuse ;  /* 0x000000b394b27220 */ /* 0x080fe20000410000 */
[----:B------:R-:W-:Y:S01]  /*4320*/  LEA.HI.SX32 R190, R47, R128, 0x1b ;  /* 0x000000802fbe7211 */ /* 0x000fe200078fdaff */
[----:B------:R-:W-:Y:S02]  /*4330*/  FFMA.FTZ R179, R164, R179, R45 ;  /* 0x000000b3a4b37223 */ /* 0x000fe4000001002d */
[----:B------:R-:W-:Y:S01]  /*4340*/  FMUL.FTZ R45, R149, R44 ;  /* 0x0000002c952d7220 */ /* 0x000fe20000410000 */
[----:B------:R0:W-:Y:S01]  /*4350*/  STS [R199.X4+0x434], R178 ;  /* 0x000434b2c7007388 */ /* 0x0001e20000004800 */
[----:B------:R-:W-:Y:S02]  /*4360*/  FMUL.FTZ R168, R146, R181 ;  /* 0x000000b592a87220 */ /* 0x000fe40000410000 */
[----:B------:R-:W-:Y:S01]  /*4370*/  FMUL.FTZ R166, R145, R180 ;  /* 0x000000b491a67220 */ /* 0x000fe20000410000 */
[----:B------:R-:W-:Y:S01]  /*4380*/  STS [R199.X4+0x428], R45 ;  /* 0x0004282dc7007388 */ /* 0x000fe20000004800 */
[----:B------:R-:W-:-:S02]  /*4390*/  FMUL.FTZ R51, R150, R51 ;  /* 0x0000003396337220 */ /* 0x000fc40000410000 */
[----:B------:R-:W-:Y:S01]  /*43a0*/  FMUL.FTZ R44, R152, R169 ;  /* 0x000000a9982c7220 */ /* 0x000fe20000410000 */
[----:B------:R1:W-:Y:S01]  /*43b0*/  STS [R199.X4+0x43c], R168 ;  /* 0x00043ca8c7007388 */ /* 0x0003e20000004800 */
[----:B------:R-:W-:Y:S01]  /*43c0*/  FMUL.FTZ R176, R151, R176 ;  /* 0x000000b097b07220 */ /* 0x000fe20000410000 */
[----:B0-----:R-:W-:Y:S01]  /*43d0*/  LEA.HI.SX32 R178, R187, R128, 0x1b ;  /* 0x00000080bbb27211 */ /* 0x001fe200078fdaff */
[----:B------:R-:W-:Y:S01]  /*43e0*/  FMUL.FTZ R182, R87, R182 ;  /* 0x000000b657b67220 */ /* 0x000fe20000410000 */
[----:B------:R0:W-:Y:S01]  /*43f0*/  STS [R199.X4+0x438], R166 ;  /* 0x000438a6c7007388 */ /* 0x0001e20000004800 */
[----:B------:R-:W-:Y:S02]  /*4400*/  FMUL.FTZ R186, R85, R186 ;  /* 0x000000ba55ba7220 */ /* 0x000fe40000410000 */
[----:B------:R-:W-:Y:S01]  /*4410*/  FMUL.FTZ R170, R77, R170 ;  /* 0x000000aa4daa7220 */ /* 0x000fe20000410000 */
[----:B------:R2:W-:Y:S01]  /*4420*/  STS [R199.X4+0x42c], R51 ;  /* 0x00042c33c7007388 */ /* 0x0005e20000004800 */
[----:B------:R-:W-:-:S02]  /*4430*/  FMUL.FTZ R183, R76, R183 ;  /* 0x000000b74cb77220 */ /* 0x000fc40000410000 */
[----:B-1----:R-:W-:Y:S01]  /*4440*/  FFMA.FTZ R168, R142, -R49, R197 ;  /* 0x800000318ea87223 */ /* 0x002fe200000100c5 */
[----:B------:R1:W-:Y:S01]  /*4450*/  STS [R199.X4+0x424], R44 ;  /* 0x0004242cc7007388 */ /* 0x0003e20000004800 */
[----:B------:R-:W-:Y:S01]  /*4460*/  IADD3 R49, R128, 0x40, RZ ;  /* 0x0000004080317810 */ /* 0x000fe20007ffe0ff */
[----:B0-----:R-:W-:Y:S02]  /*4470*/  FFMA.FTZ R166, R137, -R50, R184 ;  /* 0x8000003289a67223 */ /* 0x001fe400000100b8 */
[----:B------:R0:W-:Y:S01]  /*4480*/  STS [R199.X4+0x420], R176 ;  /* 0x000420b0c7007388 */ /* 0x0001e20000004800 */
[----:B------:R-:W-:Y:S01]  /*4490*/  FMUL.FTZ R50, R168, R181 ;  /* 0x000000b5a8327220 */ /* 0x000fe20000410000 */
[----:B--2---:R-:W-:Y:S01]  /*44a0*/  IADD3 R51, R128, 0x60, RZ ;  /* 0x0000006080337810 */ /* 0x004fe20007ffe0ff */
[----:B------:R-:W-:Y:S01]  /*44b0*/  FFMA.FTZ R169, R166, R180, R179 ;  /* 0x000000b4a6a97223 */ /* 0x000fe200000100b3 */
[----:B------:R-:W-:Y:S01]  /*44c0*/  BAR.SYNC.DEFER_BLOCKING 0x0 ;  /* 0x0000000000007b1d */ /* 0x000fe20000010000 */
[----:B------:R-:W-:Y:S01]  /*44d0*/  IADD3 R179, R128, 0x80, RZ ;  /* 0x0000008080b37810 */ /* 0x000fe20007ffe0ff */
[----:B-1----:R-:W-:Y:S01]  /*44e0*/  FMUL.FTZ R44, R86, R177 ;  /* 0x000000b1562c7220 */ /* 0x002fe20000410000 */
[----:B------:R-:W-:Y:S01]  /*44f0*/  IADD3 R181, R128, 0xa0, RZ ;  /* 0x000000a080b57810 */ /* 0x000fe20007ffe0ff */
[----:B------:R-:W-:Y:S01]  /*4500*/  FMUL.FTZ R185, R74, R185 ;  /* 0x000000b94ab97220 */ /* 0x000fe20000410000 */
[----:B------:R-:W-:Y:S01]  /*4510*/  LEA.HI.SX32 R192, R49, R128, 0x1b ;  /* 0x0000008031c07211 */ /* 0x000fe200078fdaff */
[----:B------:R-:W-:Y:S01]  /*4520*/  FMUL.FTZ R184, R73, R184 ;  /* 0x000000b849b87220 */ /* 0x000fe20000410000 */
[-C--:B------:R-:W-:Y:S01]  /*4530*/  LEA.HI.SX32 R194, R51, R128.reuse, 0x1b ;  /* 0x0000008033c27211 */ /* 0x080fe200078fdaff */
[----:B------:R-:W-:Y:S01]  /*4540*/  FMUL.FTZ R45, R72, R197 ;  /* 0x000000c5482d7220 */ /* 0x000fe20000410000 */
[-C--:B------:R-:W-:Y:S01]  /*4550*/  LEA.HI.SX32 R196, R179, R128.reuse, 0x1b ;  /* 0x00000080b3c47211 */ /* 0x080fe200078fdaff */
[----:B------:R-:W-:Y:S01]  /*4560*/  FADD.FTZ R169, R169, R50 ;  /* 0x00000032a9a97221 */ /* 0x000fe20000010000 */
[----:B------:R-:W-:-:S02]  /*4570*/  LEA.HI.SX32 R180, R181, R128, 0x1b ;  /* 0x00000080b5b47211 */ /* 0x000fc400078fdaff */
[----:B0-----:R-:W-:Y:S02]  /*4580*/  LEA.HI.SX32 R176, R189, R128, 0x1b ;  /* 0x00000080bdb07211 */ /* 0x001fe400078fdaff */
        /* <DEDUP_REMOVED lines=26> */
[----:B------:R-:W-:Y:S01]  /*4730*/  IMAD.WIDE.U32 R46, R55, c[0x0][0x2d0], R14 ;  /* 0x0000b400372e7a25 */ /* 0x000fe200078e000e */
[----:B------:R-:W-:-:S04]  /*4740*/  IADD3 R49, R45, R49, RZ ;  /* 0x000000312d317210 */ /* 0x000fc80007ffe0ff */
[----:B------:R-:W-:Y:S02]  /*4750*/  IADD3 R45, R47, R51, RZ ;  /* 0x000000332f2d7210 */ /* 0x000fe40007ffe0ff */
[----:B------:R-:W-:Y:S02]  /*4760*/  LEA R50, P1, R46, c[0x0][0x320], 0x2 ;  /* 0x0000c8002e327a11 */ /* 0x000fe400078210ff */
[----:B------:R-:W-:Y:S02]  /*4770*/  LEA.HI.X R49, R44, c[0x0][0x31c], R49, 0x2, P0 ;  /* 0x0000c7002c317a11 */ /* 0x000fe400000f1431 */
[----:B------:R-:W-:-:S03]  /*4780*/  LEA.HI.X R51, R46, c[0x0][0x324], R45, 0x2, P1 ;  /* 0x0000c9002e337a11 */ /* 0x000fc600008f142d */
[----:B------:R1:W-:Y:S04]  /*4790*/  RED.E.ADD.F32.FTZ.RN.STRONG.GPU [R48.64], R189 ;  /* 0x000000bd3000798e */ /* 0x0003e8000c10e784 */
[----:B0-----:R1:W-:Y:S02]  /*47a0*/  RED.E.ADD.F32.FTZ.RN.STRONG.GPU [R50.64], R183 ;  /* 0x000000b73200798e */ /* 0x0013e4000c10e784 */
.L_x_7243:
[----:B01234-:R-:W-:Y:S05]  /*47b0*/  BSYNC B0 ;  /* 0x0000000000007941 */ /* 0x01ffea0003800000 */
.L_x_7242:
        /* <DEDUP_REMOVED lines=17> */
[----:B------:R-:W-:-:S04]  /*48d0*/  IADD3 R47, R47, R51, RZ ;  /* 0x000000332f2f7210 */ /* 0x000fc80007ffe0ff */
[----:B------:R-:W-:Y:S01]  /*48e0*/  IADD3 R45, R45, R183, RZ ;  /* 0x000000b72d2d7210 */ /* 0x000fe20007ffe0ff */
[----:B------:R0:W-:Y:S04]  /*48f0*/  RED.E.ADD.F32.FTZ.RN.STRONG.GPU [R46.64], R191 ;  /* 0x000000bf2e00798e */ /* 0x0001e8000c10e784 */
[----:B-1----:R0:W-:Y:S02]  /*4900*/  RED.E.ADD.F32.FTZ.RN.STRONG.GPU [R44.64], R49 ;  /* 0x000000312c00798e */ /* 0x0021e4000c10e784 */
.L_x_7245:
[----:B0-----:R-:W-:Y:S05]  /*4910*/  BSYNC B0 ;  /* 0x0000000000007941 */ /* 0x001fea0003800000 */
.L_x_7244:
[----:B-1----:R0:W1:Y:S01]  /*4920*/  LDS R49, [R192.X4+0x940] ;  /* 0x00094000c0317984 */ /* 0x0020620000004800 */
[----:B------:R-:W-:Y:S01]  /*4930*/  BSSY B0, `(.L_x_7246) ;  /* 0x0000008000007945 */ /* 0x000fe20003800000 */
[----:B------:R-:W-:Y:S05]  /*4940*/  @!P0 BRA `(.L_x_7247) ;  /* 0x0000006000008947 */ /* 0x000fea0003800000 */
[----:B------:R-:W-:-:S04]  /*4950*/  IMAD.WIDE.U32 R46, R185, c[0x0][0x2b0], R18 ;  /* 0x0000ac00b92e7a25 */ /* 0x000fc800078e0012 */
[----:B------:R-:W-:-:S04]  /*4960*/  IMAD.WIDE.U32 R44, R185, c[0x0][0x2d0], R32 ;  /* 0x0000b400b92c7a25 */ /* 0x000fc800078e0020 */
[----:B------:R-:W-:Y:S01]  /*4970*/  IMAD.IADD R47, R51, 0x1, R47 ;  /* 0x00000001332f7824 */ /* 0x000fe200078e022f */
[----:B------:R-:W-:-:S04]  /*4980*/  IADD3 R45, R183, R45, RZ ;  /* 0x0000002db72d7210 */ /* 0x000fc80007ffe0ff */
[----:B------:R2:W-:Y:S04]  /*4990*/  RED.E.ADD.F32.FTZ.RN.STRONG.GPU [R46.64], R193 ;  /* 0x000000c12e00798e */ /* 0x0005e8000c10e784 */
[----:B-1----:R2:W-:Y:S02]  /*49a0*/  RED.E.ADD.F32.FTZ.RN.STRONG.GPU [R44.64], R49 ;  /* 0x000000312c00798e */ /* 0x0025e4000c10e784 */
.L_x_7247:
[----:B------:R-:W-:Y:S05]  /*49b0*/  BSYNC B0 ;  /* 0x0000000000007941 */ /* 0x000fea0003800000 */
.L_x_7246:
        /* <DEDUP_REMOVED lines=9> */
.L_x_7249:
[----:B------:R-:W-:Y:S05]  /*4a50*/  BSYNC B0 ;  /* 0x0000000000007941 */ /* 0x000fea0003800000 */
.L_x_7248:
[----:B--23--:R2:W3:Y:S01]  /*4a60*/  LDS R49, [R196.X4+0xa40] ;  /* 0x000a4000c4317984 */ /* 0x00c4e20000004800 */
[----:B------:R-:W-:Y:S01]  /*4a70*/  BSSY B0, `(.L_x_7250) ;  /* 0x0000008000007945 */ /* 0x000fe20003800000 */
[----:B------:R-:W-:Y:S05]  /*4a80*/  @!P2 BRA `(.L_x_7251) ;  /* 0x000000600000a947 */ /* 0x000fea0003800000 */
[----:B------:R-:W-:-:S04]  /*4a90*/  IMAD.WIDE.U32 R46, R185, c[0x0][0x2b0], R22 ;  /* 0x0000ac00b92e7a25 */ /* 0x000fc800078e0016 */
[----:B------:R-:W-:Y:S01]  /*4aa0*/  IMAD.WIDE.U32 R44, R185, c[0x0][0x2d0], R36 ;  /* 0x0000b400b92c7a25 */ /* 0x000fe200078e0024 */
[----:B------:R-:W-:-:S04]  /*4ab0*/  IADD3 R47, R51, R47, RZ ;  /* 0x0000002f332f7210 */ /* 0x000fc80007ffe0ff */
[----:B------:R-:W-:Y:S01]  /*4ac0*/  IADD3 R45, R183, R45, RZ ;  /* 0x0000002db72d7210 */ /* 0x000fe20007ffe0ff */
[----:B------:R4:W-:Y:S04]  /*4ad0*/  RED.E.ADD.F32.FTZ.RN.STRONG.GPU [R46.64], R187 ;  /* 0x000000bb2e00798e */ /* 0x0009e8000c10e784 */
[----:B---3--:R4:W-:Y:S02]  /*4ae0*/  RED.E.ADD.F32.FTZ.RN.STRONG.GPU [R44.64], R49 ;  /* 0x000000312c00798e */ /* 0x0089e4000c10e784 */
.L_x_7251:
[----:B------:R-:W-:Y:S05]  /*4af0*/  BSYNC B0 ;  /* 0x0000000000007941 */ /* 0x000fea0003800000 */
.L_x_7250:
[----:B---34-:R3:W4:Y:S01]  /*4b00*/  LDS R49, [R180.X4+0xac0] ;  /* 0x000ac000b4317984 */ /* 0x0187220000004800 */
[----:B------:R-:W-:Y:S01]  /*4b10*/  BSSY B0, `(.L_x_7252) ;  /* 0x0000008000007945 */ /* 0x000fe20003800000 */
[----:B------:R-:W-:Y:S05]  /*4b20*/  @!P3 BRA `(.L_x_7253) ;  /* 0x000000600000b947 */ /* 0x000fea0003800000 */
[----:B------:R-:W-:-:S04]  /*4b30*/  IMAD.WIDE.U32 R46, R185, c[0x0][0x2b0], R24 ;  /* 0x0000ac00b92e7a25 */ /* 0x000fc800078e0018 */
[----:B------:R-:W-:-:S04]  /*4b40*/  IMAD.WIDE.U32 R44, R185, c[0x0][0x2d0], R38 ;  /* 0x0000b400b92c7a25 */ /* 0x000fc800078e0026 */
[----:B------:R-:W-:Y:S01]  /*4b50*/  IMAD.IADD R47, R51, 0x1, R47 ;  /* 0x00000001332f7824 */ /* 0x000fe200078e022f */
[----:B------:R-:W-:-:S04]  /*4b60*/  IADD3 R45, R183, R45, RZ ;  /* 0x0000002db72d7210 */ /* 0x000fc80007ffe0ff */
[----:B------:R0:W-:Y:S04]  /*4b70*/  RED.E.ADD.F32.FTZ.RN.STRONG.GPU [R46.64], R181 ;  /* 0x000000b52e00798e */ /* 0x0001e8000c10e784 */
[----:B----4-:R0:W-:Y:S02]  /*4b80*/  RED.E.ADD.F32.FTZ.RN.STRONG.GPU [R44.64], R49 ;  /* 0x000000312c00798e */ /* 0x0101e4000c10e784 */
.L_x_7253:
[----:B------:R-:W-:Y:S05]  /*4b90*/  BSYNC B0 ;  /* 0x0000000000007941 */ /* 0x000fea0003800000 */
.L_x_7252:
        /* <DEDUP_REMOVED lines=9> */
.L_x_7255:
[----:B------:R-:W-:Y:S05]  /*4c30*/  BSYNC B0 ;  /* 0x0000000000007941 */ /* 0x000fea0003800000 */
.L_x_7254:
[----:B0---4-:R0:W4:Y:S01]  /*4c40*/  LDS R49, [R176.X4+0xbc0] ;  /* 0x000bc000b0317984 */ /* 0x0111220000004800 */
[----:B------:R-:W-:Y:S01]  /*4c50*/  BSSY B0, `(.L_x_7256) ;  /* 0x0000008000007945 */ /* 0x000fe20003800000 */
[----:B------:R-:W-:Y:S05]  /*4c60*/  @!P5 BRA `(.L_x_7257) ;  /* 0x000000600000d947 */ /* 0x000fea0003800000 */
[----:B------:R-:W-:-:S04]  /*4c70*/  IMAD.WIDE.U32 R46, R185, c[0x0][0x2b0], R28 ;  /* 0x0000ac00b92e7a25 */ /* 0x000fc800078e001c */
[----:B------:R-:W-:Y:S01]  /*4c80*/  IMAD.WIDE.U32 R44, R185, c[0x0][0x2d0], R42 ;  /* 0x0000b400b92c7a25 */ /* 0x000fe200078e002a */
[----:B------:R-:W-:-:S04]  /*4c90*/  IADD3 R47, R51, R47, RZ ;  /* 0x0000002f332f7210 */ /* 0x000fc80007ffe0ff */
[----:B------:R-:W-:Y:S01]  /*4ca0*/  IADD3 R45, R183, R45, RZ ;  /* 0x0000002db72d7210 */ /* 0x000fe20007ffe0ff */
[----:B------:R0:W-:Y:S04]  /*4cb0*/  RED.E.ADD.F32.FTZ.RN.STRONG.GPU [R46.64], R177 ;  /* 0x000000b12e00798e */ /* 0x0001e8000c10e784 */
[----:B----4-:R0:W-:Y:S02]  /*4cc0*/  RED.E.ADD.F32.FTZ.RN.STRONG.GPU [R44.64], R49 ;  /* 0x000000312c00798e */ /* 0x0101e4000c10e784 */
.L_x_7257:
[----:B------:R-:W-:Y:S05]  /*4cd0*/  BSYNC B0 ;  /* 0x0000000000007941 */ /* 0x000fea0003800000 */
.L_x_7256:
[----:B0-----:R-:W0:Y:S01]  /*4ce0*/  SHFL.DOWN P0, R46, R169, 0x1, 0x1f ;  /* 0x08201f00a92e7f89 */ /* 0x001e220000000000 */
[-C--:B------:R-:W-:Y:S01]  /*4cf0*/  FMUL.FTZ R45, R0, R155.reuse ;  /* 0x0000009b002d7220 */ /* 0x080fe20000410000 */
[----:B------:R-:W-:Y:S01]  /*4d00*/  ISETP.NE.AND P2, PT, R128, RZ, PT ;  /* 0x000000ff8000720c */ /* 0x000fe20003f45270 */
[----:B------:R-:W-:Y:S01]  /*4d10*/  FMUL.FTZ R44, R137, R155 ;  /* 0x0000009b892c7220 */ /* 0x000fe20000410000 */
[----:B------:R-:W-:Y:S01]  /*4d20*/  BSSY B0, `(.L_x_7258) ;  /* 0x0000041000007945 */ /* 0x000fe20003800000 */
[----:B------:R-:W-:-:S02]  /*4d30*/  FMUL.FTZ R45, R166, R45 ;  /* 0x0000002da62d7220 */ /* 0x000fc40000410000 */
[----:B------:R-:W-:Y:S02]  /*4d40*/  FFMA.FTZ R57, R44, R78, R57 ;  /* 0x0000004e2c397223 */ /* 0x000fe40000010039 */
[----:B------:R-:W-:Y:S02]  /*4d50*/  FFMA.FTZ R145, R145, R44, R45 ;  /* 0x0000002c91917223 */ /* 0x000fe4000001002d */
[-C--:B------:R-:W-:Y:S02]  /*4d60*/  FMUL.FTZ R45, R0, R159.reuse ;  /* 0x0000009f002d7220 */ /* 0x080fe40000410000 */
[----:B------:R-:W-:Y:S02]  /*4d70*/  FMUL.FTZ R44, R139, R159 ;  /* 0x0000009f8b2c7220 */ /* 0x000fe40000410000 */
[----:B------:R-:W-:Y:S02]  /*4d80*/  FMUL.FTZ R162, R162, R45 ;  /* 0x0000002da2a27220 */ /* 0x000fe40000410000 */
[----:B------:R-:W-:-:S02]  /*4d90*/  FMUL.FTZ R45, R140, R161 ;  /* 0x000000a18c2d7220 */ /* 0x000fc40000410000 */
[----:B------:R-:W-:Y:S02]  /*4da0*/  FMUL.FTZ R161, R0, R161 ;  /* 0x000000a100a17220 */ /* 0x000fe40000410000 */
[----:B------:R-:W-:Y:S02]  /*4db0*/  FFMA.FTZ R59, R44, R80, R59 ;  /* 0x000000502c3b7223 */ /* 0x000fe4000001003b */
[----:B------:R-:W-:Y:S02]  /*4dc0*/  FMUL.FTZ R161, R160, R161 ;  /* 0x000000a1a0a17220 */ /* 0x000fe40000410000 */
[----:B0-----:R-:W-:Y:S02]  /*4dd0*/  @P0 FADD R46, R169, R46 ;  /* 0x0000002ea92e0221 */ /* 0x001fe40000000000 */
[----:B------:R-:W-:Y:S02]  /*4de0*/  FFMA.FTZ R147, R147, R44, R162 ;  /* 0x0000002c93937223 */ /* 0x000fe400000100a2 */
[----:B----4-:R-:W-:Y:S01]  /*4df0*/  FMUL.FTZ R49, R142, R153 ;  /* 0x000000998e317220 */ /* 0x010fe20000410000 */
[----:B------:R-:W0:Y:S01]  /*4e00*/  SHFL.DOWN P0, R47, R46, 0x2, 0x1f ;  /* 0x08401f002e2f7f89 */ /* 0x000e220000000000 */
[----:B------:R-:W-:-:S02]  /*4e10*/  FMUL.FTZ R44, R141, R163 ;  /* 0x000000a38d2c7220 */ /* 0x000fc40000410000 */
[----:B------:R-:W-:Y:S02]  /*4e20*/  FFMA.FTZ R60, R45, R81, R60 ;  /* 0x000000512d3c7223 */ /* 0x000fe4000001003c */
[----:B------:R-:W-:Y:S02]  /*4e30*/  FFMA.FTZ R150, R150, R45, R161 ;  /* 0x0000002d96967223 */ /* 0x000fe400000100a1 */
        /* <DEDUP_REMOVED lines=8> */
[----:B------:R-:W-:Y:S02]  /*4ec0*/  FFMA.FTZ R146, R146, R49, R153 ;  /* 0x0000003192927223 */ /* 0x000fe40000010099 */
[----:B0-----:R-:W-:-:S02]  /*4ed0*/  @P0 FADD R47, R46, R47 ;  /* 0x0000002f2e2f0221 */ /* 0x001fc40000000000 */
[----:B------:R-:W-:Y:S02]  /*4ee0*/  FFMA.FTZ R163, R149, R44, R163 ;  /* 0x0000002c95a37223 */ /* 0x000fe400000100a3 */
[----:B------:R-:W-:Y:S01]  /*4ef0*/  FFMA.FTZ R152, R152, R143, R45 ;  /* 0x0000008f98987223 */ /* 0x000fe2000001002d */
[----:B------:R-:W0:Y:S01]  /*4f00*/  SHFL.DOWN P0, R48, R47, 0x4, 0x1f ;  /* 0x08801f002f307f89 */ /* 0x000e220000000000 */
[----:B------:R-:W-:Y:S02]  /*4f10*/  FFMA.FTZ R56, R49, R75, R56 ;  /* 0x0000004b31387223 */ /* 0x000fe40000010038 */
[----:B------:R-:W-:Y:S02]  /*4f20*/  FADD.FTZ R70, R145, R70 ;  /* 0x0000004691467221 */ /* 0x000fe40000010000 */
[----:B------:R-:W-:Y:S02]  /*4f30*/  FADD.FTZ R71, R146, R71 ;  /* 0x0000004792477221 */ /* 0x000fe40000010000 */
[----:B------:R-:W-:-:S02]  /*4f40*/  FADD.FTZ R68, R147, R68 ;  /* 0x0000004493447221 */ /* 0x000fc40000010000 */
[----:B------:R-:W-:Y:S02]  /*4f50*/  FFMA.FTZ R61, R44, R82, R61 ;  /* 0x000000522c3d7223 */ /* 0x000fe4000001003d */
[----:B------:R-:W-:Y:S02]  /*4f60*/  FADD.FTZ R67, R150, R67 ;  /* 0x0000004396437221 */ /* 0x000fe40000010000 */
[----:B------:R-:W-:Y:S02]  /*4f70*/  FFMA.FTZ R62, R143, R83, R62 ;  /* 0x000000538f3e7223 */ /* 0x000fe4000001003e */
[----:B------:R-:W-:Y:S02]  /*4f80*/  FFMA.FTZ R63, R144, R84, R63 ;  /* 0x00000054903f7223 */ /* 0x000fe4000001003f */
[----:B------:R-:W-:Y:S02]  /*4f90*/  FADD.FTZ R66, R163, R66 ;  /* 0x00000042a3427221 */ /* 0x000fe40000010000 */
[----:B------:R-:W-:-:S02]  /*4fa0*/  FADD.FTZ R65, R152, R65 ;  /* 0x0000004198417221 */ /* 0x000fc40000010000 */
[----:B0-----:R-:W-:Y:S02]  /*4fb0*/  @P0 FADD R48, R47, R48 ;  /* 0x000000302f300221 */ /* 0x001fe40000000000 */
[-C--:B------:R-:W-:Y:S02]  /*4fc0*/  FMUL.FTZ R47, R138, R157.reuse ;  /* 0x0000009d8a2f7220 */ /* 0x080fe40000410000 */
[C---:B------:R-:W-:Y:S01]  /*4fd0*/  FMUL.FTZ R157, R0.reuse, R157 ;  /* 0x0000009d009d7220 */ /* 0x040fe20000410000 */
[----:B------:R-:W0:Y:S01]  /*4fe0*/  SHFL.DOWN P0, R51, R48, 0x8, 0x1f ;  /* 0x09001f0030337f89 */ /* 0x000e220000000000 */
[----:B------:R-:W-:Y:S02]  /*4ff0*/  FMUL.FTZ R0, R0, R165 ;  /* 0x000000a500007220 */ /* 0x000fe40000410000 */
[----:B------:R-:W-:Y:S02]  /*5000*/  FMUL.FTZ R157, R164, R157 ;  /* 0x0000009da49d7220 */ /* 0x000fe40000410000 */
[----:B------:R-:W-:-:S02]  /*5010*/  FMUL.FTZ R0, R167, R0 ;  /* 0x00000000a7007220 */ /* 0x000fc40000410000 */
[----:B------:R-:W-:Y:S02]  /*5020*/  FFMA.FTZ R148, R148, R47, R157 ;  /* 0x0000002f94947223 */ /* 0x000fe4000001009d */
[----:B------:R-:W-:Y:S02]  /*5030*/  FFMA.FTZ R151, R151, R144, R0 ;  /* 0x0000009097977223 */ /* 0x000fe40000010000 */
[----:B------:R-:W-:Y:S02]  /*5040*/  FFMA.FTZ R58, R47, R79, R58 ;  /* 0x0000004f2f3a7223 */ /* 0x000fe4000001003a */
        /* <DEDUP_REMOVED lines=14> */
.L_x_7259:
[----:B0-----:R-:W-:Y:S05]  /*5130*/  BSYNC B0 ;  /* 0x0000000000007941 */ /* 0x001fea0003800000 */
.L_x_7258:
[----:B------:R-:W-:Y:S02]  /*5140*/  IADD3 R55, R55, 0x1, RZ ;  /* 0x0000000137377810 */ /* 0x000fe40007ffe0ff */
[----:B------:R-:W-:Y:S02]  /*5150*/  IADD3 R53, P1, R53, 0x1, RZ ;  /* 0x0000000135357810 */ /* 0x000fe40007f3e0ff */
[----:B------:R-:W-:Y:S02]  /*5160*/  ISETP.GE.AND P0, PT, R55, c[0x0][0x16c], PT ;  /* 0x00005b0037007a0c */ /* 0x000fe40003f06270 */
[----:B------:R-:W-:-:S11]  /*5170*/  IADD3.X R52, RZ, R52, RZ, P1, !PT ;  /* 0x00000034ff347210 */ /* 0x000fd60000ffe4ff */
[----:B------:R-:W-:Y:S01]  /*5180*/  @P0 CALL.REL.NOINC `(.L_x_7239) ;  /* 0x0000001000000944 */ /* 0x000fe20003c00000 */
[----:B------:R-:W-:Y:S05]  /*5190*/  BRA `(.L_x_7260) ;  /* 0xffffda8000007947 */ /* 0x000fea000383ffff */
.L_x_7239:
        /* <DEDUP_REMOVED lines=30> */
[----:B------:R-:W-:Y:S01]  /*5380*/  IMAD R41, R111, -0x100, R132 ;  /* 0xffffff006f297824 */ /* 0x000fe200078e0284 */
        /* <DEDUP_REMOVED lines=10> */
[----:B------:R-:W0:Y:S04]  /*5430*/  LDS.U16 R10, [R95+0x2] ;  /* 0x000002005f0a7984 */ /* 0x000e280000000400 */
[----:B------:R-:W2:Y:S04]  /*5440*/  LDS.U16 R18, [R95] ;  /* 0x000000005f127984 */ /* 0x000ea80000000400 */
[----:B------:R-:W3:Y:S04]  /*5450*/  LDS.U16 R0, [R95+0x4] ;  /* 0x000004005f007984 */ /* 0x000ee80000000400 */
[----:B------:R-:W4:Y:S04]  /*5460*/  LDS.U16 R11, [R95+0x6] ;  /* 0x000006005f0b7984 */ /* 0x000f280000000400 */
[----:B------:R-:W5:Y:S01]  /*5470*/  LDS.U16 R12, [R95+0x8] ;  /* 0x000008005f0c7984 */ /* 0x000f620000000400 */
[----:B0-----:R-:W-:-:S02]  /*5480*/  PRMT R10, RZ, 0x5410, R10 ;  /* 0x00005410ff0a7816 */ /* 0x001fc4000000000a */
[----:B--2---:R-:W-:-:S03]  /*5490*/  PRMT R18, RZ, 0x5410, R18 ;  /* 0x00005410ff127816 */ /* 0x004fc60000000012 */
[--C-:B------:R-:W-:Y:S02]  /*54a0*/  FADD.FTZ R15, R10, R133.reuse ;  /* 0x000000850a0f7221 */ /* 0x100fe40000010000 */
[----:B------:R-:W0:Y:S01]  /*54b0*/  LDS.U16 R10, [R95+0xa] ;  /* 0x00000a005f0a7984 */ /* 0x000e220000000400 */
[--C-:B------:R-:W-:Y:S01]  /*54c0*/  FADD.FTZ R18, R18, R133.reuse ;  /* 0x0000008512127221 */ /* 0x100fe20000010000 */
[----:B---3--:R-:W-:Y:S02]  /*54d0*/  PRMT R0, RZ, 0x5410, R0 ;  /* 0x00005410ff007816 */ /* 0x008fe40000000000 */
[C---:B------:R-:W-:Y:S02]  /*54e0*/  FSETP.GTU.FTZ.AND P0, PT, R15.reuse, 20, PT ;  /* 0x41a000000f00780b */ /* 0x040fe40003f1c000 */
[----:B------:R-:W-:Y:S01]  /*54f0*/  FSETP.GTU.FTZ.AND P6, PT, R18, 20, PT ;  /* 0x41a000001200780b */ /* 0x000fe20003fdc000 */
[----:B------:R-:W-:Y:S01]  /*5500*/  FADD.FTZ R16, R0, R133 ;  /* 0x0000008500107221 */ /* 0x000fe20000010000 */
[----:B----4-:R-:W-:Y:S01]  /*5510*/  PRMT R14, RZ, 0x5410, R11 ;  /* 0x00005410ff0e7816 */ /* 0x010fe2000000000b */
[----:B------:R-:W2:Y:S04]  /*5520*/  LDS.U16 R0, [R95+0xc] ;  /* 0x00000c005f007984 */ /* 0x000ea80000000400 */
[----:B------:R-:W-:Y:S01]  /*5530*/  FADD.FTZ R17, R14, R133 ;  /* 0x000000850e117221 */ /* 0x000fe20000010000 */
[----:B------:R-:W3:Y:S03]  /*5540*/  LDS.U16 R11, [R95+0xe] ;  /* 0x00000e005f0b7984 */ /* 0x000ee60000000400 */
[----:B------:R-:W-:-:S02]  /*5550*/  @!P0 FMUL.FTZ R14, R15, -1.4426950216293334961 ;  /* 0xbfb8aa3b0f0e8820 */ /* 0x000fc40000410000 */
[----:B------:R-:W-:Y:S01]  /*5560*/  @!P6 FMUL.FTZ R13, R18, -1.4426950216293334961 ;  /* 0xbfb8aa3b120de820 */ /* 0x000fe20000410000 */
[----:B------:R-:W-:Y:S01]  /*5570*/  BAR.SYNC.DEFER_BLOCKING 0x0 ;  /* 0x0000000000007b1d */ /* 0x000fe20000010000 */
[----:B------:R-:W-:Y:S02]  /*5580*/  FSETP.GTU.FTZ.AND P1, PT, R16, 20, PT ;  /* 0x41a000001000780b */ /* 0x000fe40003f3c000 */
[----:B------:R-:W-:-:S03]  /*5590*/  FSETP.GTU.FTZ.AND P2, PT, R17, 20, PT ;  /* 0x41a000001100780b */ /* 0x000fc60003f5c000 */
[----:B------:R-:W4:Y:S08]  /*55a0*/  @!P0 MUFU.EX2 R14, R14 ;  /* 0x0000000e000e8308 */ /* 0x000f300000000800 */
[----:B------:R-:W1:Y:S01]  /*55b0*/  @!P6 MUFU.EX2 R13, R13 ;  /* 0x0000000d000de308 */ /* 0x000e620000000800 */
[----:B-----5:R-:W-:Y:S01]  /*55c0*/  PRMT R12, RZ, 0x5410, R12 ;  /* 0x00005410ff0c7816 */ /* 0x020fe2000000000c */
[----:B------:R-:W-:-:S02]  /*55d0*/  @!P1 FMUL.FTZ R15, R16, -1.4426950216293334961 ;  /* 0xbfb8aa3b100f9820 */ /* 0x000fc40000410000 */
[----:B------:R-:W-:Y:S02]  /*55e0*/  @!P2 FMUL.FTZ R16, R17, -1.4426950216293334961 ;  /* 0xbfb8aa3b1110a820 */ /* 0x000fe40000410000 */
[----:B------:R-:W-:Y:S02]  /*55f0*/  FADD.FTZ R17, R12, R133 ;  /* 0x000000850c117221 */ /* 0x000fe40000010000 */
[----:B----4-:R-:W-:Y:S01]  /*5600*/  @!P0 FADD.FTZ R14, R14, 1 ;  /* 0x3f8000000e0e8421 */ /* 0x010fe20000010000 */
[----:B0-----:R-:W-:Y:S01]  /*5610*/  PRMT R10, RZ, 0x5410, R10 ;  /* 0x00005410ff0a7816 */ /* 0x001fe2000000000a */
[----:B-1----:R-:W-:-:S04]  /*5620*/  @!P6 FADD.FTZ R12, R13, 1 ;  /* 0x3f8000000d0ce421 */ /* 0x002fc80000010000 */
[----:B------:R-:W0:Y:S01]  /*5630*/  @!P0 MUFU.RCP R14, R14 ;  /* 0x0000000e000e8308 */ /* 0x000e220000001000 */
[----:B------:R-:W-:Y:S01]  /*5640*/  FADD.FTZ R18, R10, R133 ;  /* 0x000000850a127221 */ /* 0x000fe20000010000 */
[----:B--2---:R-:W-:-:S06]  /*5650*/  PRMT R0, RZ, 0x5410, R0 ;  /* 0x00005410ff007816 */ /* 0x004fcc0000000000 */
[----:B------:R-:W1:Y:S01]  /*5660*/  @!P6 MUFU.RCP R13, R12 ;  /* 0x0000000c000de308 */ /* 0x000e620000001000 */
[----:B------:R-:W-:Y:S02]  /*5670*/  FSETP.GTU.FTZ.AND P3, PT, R17, 20, PT ;  /* 0x41a000001100780b */ /* 0x000fe40003f7c000 */
[----:B------:R-:W-:Y:S01]  /*5680*/  FSETP.GTU.FTZ.AND P4, PT, R18, 20, PT ;  /* 0x41a000001200780b */ /* 0x000fe20003f9c000 */
[----:B------:R-:W-:Y:S01]  /*5690*/  FADD.FTZ R19, R0, R133 ;  /* 0x0000008500137221 */ /* 0x000fe20000010000 */
[----:B---3--:R-:W-:Y:S01]  /*56a0*/  PRMT R10, RZ, 0x5410, R11 ;  /* 0x00005410ff0a7816 */ /* 0x008fe2000000000b */
[----:B0-----:R-:W-:-:S03]  /*56b0*/  @!P0 FMUL.FTZ R65, R65, R14 ;  /* 0x0000000e41418220 */ /* 0x001fc60000410000 */
[----:B------:R-:W-:Y:S02]  /*56c0*/  FSETP.GTU.FTZ.AND P5, PT, R19, 20, PT ;  /* 0x41a000001300780b */ /* 0x000fe40003fbc000 */
[----:B------:R-:W-:Y:S01]  /*56d0*/  ISETP.NE.AND P0, PT, R128, RZ, PT ;  /* 0x000000ff8000720c */ /* 0x000fe20003f05270 */
[----:B-1----:R-:W-:Y:S01]  /*56e0*/  @!P6 FMUL.FTZ R64, R64, R13 ;  /* 0x0000000d4040e220 */ /* 0x002fe20000410000 */
[----:B------:R-:W-:Y:S01]  /*56f0*/  PRMT R13, R62, 0x7632, R13 ;  /* 0x000076323e0d7816 */ /* 0x000fe2000000000d */
[----:B------:R-:W-:Y:S02]  /*5700*/  FADD.FTZ R12, R10, R133 ;  /* 0x000000850a0c7221 */ /* 0x000fe40000010000 */
[----:B------:R-:W-:Y:S01]  /*5710*/  @!P3 FMUL.FTZ R0, R17, -1.4426950216293334961 ;  /* 0xbfb8aa3b1100b820 */ /* 0x000fe20000410000 */
[----:B------:R-:W-:Y:S01]  /*5720*/  PRMT R17, R60, 0x7632, R17 ;  /* 0x000076323c117816 */ /* 0x000fe20000000011 */
[----:B------:R-:W-:Y:S01]  /*5730*/  @!P4 FMUL.FTZ R10, R18, -1.4426950216293334961 ;  /* 0xbfb8aa3b120ac820 */ /* 0x000fe20000410000 */
[----:B------:R0:W-:Y:S01]  /*5740*/  STS.U16 [R95+0x2], R13 ;  /* 0x0000020d5f007388 */ /* 0x0001e20000000400 */
[----:B------:R-:W-:-:S02]  /*5750*/  PRMT R18, R58, 0x7632, R18 ;  /* 0x000076323a127816 */ /* 0x000fc40000000012 */
[----:B------:R-:W-:Y:S01]  /*5760*/  @!P5 FMUL.FTZ R11, R19, -1.4426950216293334961 ;  /* 0xbfb8aa3b130bd820 */ /* 0x000fe20000410000 */
[----:B------:R-:W-:Y:S01]  /*5770*/  STS.U16 [R95], R62 ;  /* 0x0000003e5f007388 */ /* 0x000fe20000000400 */
[----:B0-----:R-:W-:-:S03]  /*5780*/  PRMT R13, R56, 0x7632, R13 ;  /* 0x00007632380d7816 */ /* 0x001fc6000000000d */
        /* <DEDUP_REMOVED lines=17> */
[----:B------:R-:W-:-:S05]  /*58a0*/  FSETP.GTU.FTZ.AND P6, PT, R12, 20, PT ;  /* 0x41a000000c00780b */ /* 0x000fca0003fdc000 */
[----:B------:R-:W0:Y:S08]  /*58b0*/  @!P5 MUFU.EX2 R11, R11 ;  /* 0x0000000b000bd308 */ /* 0x000e300000000800 */
[----:B------:R-:W-:Y:S01]  /*58c0*/  @!P6 FMUL.FTZ R12, R12, -1.4426950216293334961 ;  /* 0xbfb8aa3b0c0ce820 */ /* 0x000fe20000410000 */
[----:B------:R-:W1:Y:S01]  /*58d0*/  @!P1 MUFU.EX2 R15, R15 ;  /* 0x0000000f000f9308 */ /* 0x000e620000000800 */
[----:B------:R-:W2:Y:S07]  /*58e0*/  LDS R35, [0x210] ;  /* 0x00021000ff237984 */ /* 0x000eae0000000800 */
[----:B------:R-:W3:Y:S08]  /*58f0*/  @!P6 MUFU.EX2 R14, R12 ;  /* 0x0000000c000ee308 */ /* 0x000ef00000000800 */
[----:B------:R-:W4:Y:S01]  /*5900*/  @!P3 MUFU.EX2 R0, R0 ;  /* 0x000000000000b308 */ /* 0x000f220000000800 */
[----:B0-----:R-:W-:-:S07]  /*5910*/  @!P5 FADD.FTZ R13, R11, 1 ;  /* 0x3f8000000b0dd421 */ /* 0x001fce0000010000 */
[----:B------:R-:W0:Y:S01]  /*5920*/  @!P4 MUFU.EX2 R10, R10 ;  /* 0x0000000a000ac308 */ /* 0x000e220000000800 */
[----:B-1----:R-:W-:-:S07]  /*5930*/  @!P1 FADD.FTZ R15, R15, 1 ;  /* 0x3f8000000f0f9421 */ /* 0x002fce0000010000 */
[----:B------:R-:W1:Y:S01]  /*5940*/  @!P2 MUFU.EX2 R16, R16 ;  /* 0x000000100010a308 */ /* 0x000e620000000800 */
[----:B---3--:R-:W-:Y:S02]  /*5950*/  @!P6 FADD.FTZ R14, R14, 1 ;  /* 0x3f8000000e0ee421 */ /* 0x008fe40000010000 */
[----:B----4-:R-:W-:-:S05]  /*5960*/  @!P3 FADD.FTZ R0, R0, 1 ;  /* 0x3f8000000000b421 */ /* 0x010fca0000010000 */
[----:B------:R-:W3:Y:S01]  /*5970*/  @!P5 MUFU.RCP R13, R13 ;  /* 0x0000000d000dd308 */ /* 0x000ee20000001000 */
[----:B0-----:R-:W-:-:S07]  /*5980*/  @!P4 FADD.FTZ R12, R10, 1 ;  /* 0x3f8000000a0cc421 */ /* 0x001fce0000010000 */
[----:B------:R-:W0:Y:S01]  /*5990*/  @!P1 MUFU.RCP R15, R15 ;  /* 0x0000000f000f9308 */ /* 0x000e220000001000 */
[----:B-1----:R-:W-:-:S07]  /*59a0*/  @!P2 FADD.FTZ R16, R16, 1 ;  /* 0x3f8000001010a421 */ /* 0x002fce0000010000 */
[----:B------:R1:W4:Y:S01]  /*59b0*/  @!P3 MUFU.RCP R17, R0 ;  /* 0x000000000011b308 */ /* 0x0003220000001000 */
[----:B------:R-:W-:-:S07]  /*59c0*/  IMAD.WIDE.U32 R10, R131, c[0x0][0x2d8], RZ ;  /* 0x0000b600830a7a25 */ /* 0x000fce00078e00ff */
[----:B------:R-:W5:Y:S01]  /*59d0*/  @!P6 MUFU.RCP R14, R14 ;  /* 0x0000000e000ee308 */ /* 0x000f620000001000 */
[----:B-1----:R-:W-:-:S04]  /*59e0*/  IMAD R0, R175, c[0x0][0x2d8], RZ ;  /* 0x0000b600af007a24 */ /* 0x002fc800078e02ff */
[----:B------:R-:W-:-:S03]  /*59f0*/  IMAD R37, R131, c[0x0][0x2dc], R0 ;  /* 0x0000b70083257a24 */ /* 0x000fc600078e0200 */
[----:B------:R-:W1:Y:S02]  /*5a00*/  @!P4 MUFU.RCP R12, R12 ;  /* 0x0000000c000cc308 */ /* 0x000e640000001000 */
[----:B------:R-:W-:Y:S01]  /*5a10*/  IADD3 R11, R11, R37, RZ ;  /* 0x000000250b0b7210 */ /* 0x000fe20007ffe0ff */
[----:B---3--:R-:W-:-:S05]  /*5a20*/  @!P5 FMUL.FTZ R70, R70, R13 ;  /* 0x0000000d4646d220 */ /* 0x008fca0000410000 */
[----:B------:R-:W3:Y:S01]  /*5a30*/  @!P2 MUFU.RCP R16, R16 ;  /* 0x000000100010a308 */ /* 0x000ee20000001000 */
[----:B0-----:R-:W-:Y:S01]  /*5a40*/  @!P1 FMUL.FTZ R66, R66, R15 ;  /* 0x0000000f42429220 */ /* 0x001fe20000410000 */
[----:B--2---:R-:W-:Y:S01]  /*5a50*/  ISETP.GE.AND P5, PT, R8, R35, PT ;  /* 0x000000230800720c */ /* 0x004fe20003fa6270 */
[----:B----4-:R-:W-:Y:S02]  /*5a60*/  @!P3 FMUL.FTZ R68, R68, R17 ;  /* 0x000000114444b220 */ /* 0x010fe40000410000 */
[----:B-----5:R-:W-:Y:S02]  /*5a70*/  @!P6 FMUL.FTZ R71, R71, R14 ;  /* 0x0000000e4747e220 */ /* 0x020fe40000410000 */
[----:B------:R-:W-:Y:S02]  /*5a80*/  IMAD.MOV.U32 R17, RZ, RZ, 0x2 ;  /* 0x00000002ff117424 */ /* 0x000fe400078e00ff */
[----:B------:R-:W-:-:S04]  /*5a90*/  IMAD.WIDE.U32 R14, R136, c[0x0][0x2e0], R10 ;  /* 0x0000b800880e7a25 */ /* 0x000fc800078e000a */
[----:B------:R-:W-:Y:S01]  /*5aa0*/  IMAD R0, R136, c[0x0][0x2e4], R39 ;  /* 0x0000b90088007a24 */ /* 0x000fe200078e0227 */
[----:B------:R-:W-:Y:S01]  /*5ab0*/  SHF.R.S32.HI R39, RZ, 0x1f, R41 ;  /* 0x0000001fff277819 */ /* 0x000fe20000011429 */
[----:B------:R-:W-:Y:S01]  /*5ac0*/  IMAD.WIDE R10, R8, R17, c[0x0][0x330] ;  /* 0x0000cc00080a7625 */ /* 0x000fe200078e0211 */
[----:B------:R-:W-:-:S03]  /*5ad0*/  IADD3 R17, P6, R41, R14, RZ ;  /* 0x0000000e29117210 */ /* 0x000fc60007fde0ff */
[----:B-1----:R-:W-:Y:S01]  /*5ae0*/  @!P4 FMUL.FTZ R69, R69, R12 ;  /* 0x0000000c4545c220 */ /* 0x002fe20000410000 */
[----:B------:R-:W-:Y:S01]  /*5af0*/  IADD3 R12, P1, R8, R109, RZ ;  /* 0x0000006d080c7210 */ /* 0x000fe20007f3e0ff */
[----:B---3--:R-:W-:Y:S01]  /*5b00*/  @!P2 FMUL.FTZ R67, R67, R16 ;  /* 0x000000104343a220 */ /* 0x008fe20000410000 */
[----:B------:R-:W-:Y:S02]  /*5b10*/  IADD3.X R14, R39, R0, R15, P6, !PT ;  /* 0x00000000270e7210 */ /* 0x000fe400037fe40f */
[----:B------:R-:W-:Y:S02]  /*5b20*/  LEA R16, P6, R17, R10, 0x1 ;  /* 0x0000000a11107211 */ /* 0x000fe400078c08ff */
[----:B------:R-:W-:Y:S02]  /*5b30*/  LEA.HI.X.SX32 R13, R109, R9, 0x1, P1 ;  /* 0x000000096d0d7211 */ /* 0x000fe400008f0eff */
[-C--:B------:R-:W-:Y:S02]  /*5b40*/  ISETP.GE.AND P4, PT, R116, R35.reuse, PT ;  /* 0x000000237400720c */ /* 0x080fe40003f86270 */
[----:B------:R-:W-:-:S02]  /*5b50*/  ISETP.GE.AND P3, PT, R114, R35, PT ;  /* 0x000000237200720c */ /* 0x000fc40003f66270 */
        /* <DEDUP_REMOVED lines=13> */
.L_x_7262:
[----:B------:R-:W-:Y:S05]  /*5c30*/  BSYNC B0 ;  /* 0x0000000000007941 */ /* 0x000fea0003800000 */
.L_x_7261:
        /* <DEDUP_REMOVED lines=64> */
.L_x_7264:
[----:B------:R-:W-:Y:S05]  /*6040*/  BSYNC B0 ;  /* 0x0000000000007941 */ /* 0x000fea0003800000 */
.L_x_7263:
        /* <DEDUP_REMOVED lines=40> */
.L_x_7222:
[----:B------:R-:W-:Y:S02]  /*62d0*/  ISETP.NE.U32.AND P0, PT, RZ, c[0x0][0x328], PT ;  /* 0x0000ca00ff007a0c */ /* 0x000fe40003f05070 */
[----:B------:R-:W-:Y:S02]  /*62e0*/  ISETP.NE.U32.AND P2, PT, RZ, c[0x0][0x348], PT ;  /* 0x0000d200ff007a0c */ /* 0x000fe40003f45070 */
        /* <DEDUP_REMOVED lines=15> */
[----:B0-----:R-:W0:Y:S02]  /*63e0*/  SHFL.DOWN P1, R11, R6, 0x10, 0x1f ;  /* 0x0a001f00060b7f89 */ /* 0x001e240000020000 */
[----:B0-----:R-:W-:Y:S01]  /*63f0*/  @P1 FADD R11, R6, R11 ;  /* 0x0000000b060b1221 */ /* 0x001fe20000000000 */
[----:B--2---:R-:W-:-:S04]  /*6400*/  ISETP.NE.AND P1, PT, R8, RZ, PT ;  /* 0x000000ff0800720c */ /* 0x004fc80003f25270 */
[----:B------:R0:W-:Y:S04]  /*6410*/  @!P2 STS [0xc64], R11 ;  /* 0x000c640bff00a388 */ /* 0x0001e80000000800 */
[----:B------:R-:W-:Y:S06]  /*6420*/  BAR.SYNC.DEFER_BLOCKING 0x0 ;  /* 0x0000000000007b1d */ /* 0x000fec0000010000 */
[----:B------:R-:W-:Y:S05]  /*6430*/  @P1 BRA `(.L_x_7267) ;  /* 0x0000001000001947 */ /* 0x000fea0003800000 */
[----:B0-----:R0:W-:Y:S02]  /*6440*/  RED.E.ADD.F32.FTZ.RN.STRONG.GPU [R4.64], R11 ;  /* 0x0000000b0400798e */ /* 0x0011e4000c10e784 */
.L_x_7267:
[----:B0-----:R-:W-:Y:S05]  /*6450*/  BSYNC B0 ;  /* 0x0000000000007941 */ /* 0x001fea0003800000 */
.L_x_7266:
        /* <DEDUP_REMOVED lines=21> */
[----:B------:R-:W-:Y:S01]  /*65b0*/  MOV R9, RZ ;  /* 0x000000ff00097202 */ /* 0x000fe20000000f00 */
[----:B------:R-:W-:Y:S05]  /*65c0*/  BRA `(.L_x_7270) ;  /* 0x0000001000007947 */ /* 0x000fea0003800000 */
.L_x_7269:
[----:B------:R-:W1:Y:S02]  /*65d0*/  S2R R9, SR_TID.X ;  /* 0x0000000000097919 */ /* 0x000e640000002100 */
.L_x_7270:
[----:B-1----:R-:W-:Y:S05]  /*65e0*/  BSYNC B0 ;  /* 0x0000000000007941 */ /* 0x002fea0003800000 */
.L_x_7268:
[----:B------:R-:W-:-:S13]  /*65f0*/  ISETP.GE.AND P0, PT, R9, c[0x0][0x16c], PT ;  /* 0x00005b0009007a0c */ /* 0x000fda0003f06270 */
[----:B------:R-:W-:Y:S05]  /*6600*/  @P0 EXIT ;  /* 0x000000000000094d */ /* 0x000fea0003800000 */
[----:B------:R-:W-:Y:S02]  /*6610*/  IMAD R135, R135, c[0x0][0x288], RZ ;  /* 0x0000a20087877a24 */ /* 0x000fe400078e02ff */
[----:B------:R-:W-:-:S04]  /*6620*/  IMAD.WIDE.U32 R2, R136, c[0x0][0x288], RZ ;  /* 0x0000a20088027a25 */ /* 0x000fc800078e00ff */
[----:B------:R-:W-:-:S05]  /*6630*/  IMAD R13, R136, c[0x0][0x28c], R135 ;  /* 0x0000a300880d7a24 */ /* 0x000fca00078e0287 */
[----:B------:R-:W-:Y:S02]  /*6640*/  IADD3 R13, R3, R13, RZ ;  /* 0x0000000d030d7210 */ /* 0x000fe40007ffe0ff */
.L_x_7271:
[----:B0-----:R0:W1:Y:S01]  /*6650*/  LDS R11, [R9.X4+0x1f18] ;  /* 0x001f1800090b7984 */ /* 0x0010620000004800 */
[----:B------:R-:W-:Y:S01]  /*6660*/  SHF.R.S32.HI R0, RZ, 0x1f, R9 ;  /* 0x0000001fff007819 */ /* 0x000fe20000011409 */
[----:B------:R-:W-:Y:S01]  /*6670*/  IMAD.MOV.U32 R4, RZ, RZ, R2 ;  /* 0x000000ffff047224 */ /* 0x000fe200078e0002 */
[----:B------:R-:W-:Y:S01]  /*6680*/  MOV R5, R13 ;  /* 0x0000000d00057202 */ /* 0x000fe20000000f00 */
[----:B------:R-:W-:Y:S02]  /*6690*/  YIELD ;  /* 0x0000000000007946 */ /* 0x000fe40003800000 */
[----:B------:R-:W-:Y:S02]  /*66a0*/  IMAD R0, R0, c[0x0][0x290], RZ ;  /* 0x0000a40000007a24 */ /* 0x000fe400078e02ff */
        /* <DEDUP_REMOVED lines=10> */
.L_x_7272:
        /* <DEDUP_REMOVED lines=11> */
.L_x_9114:


//--------------------- .text._Z25selective_scan_bwd_kernelI32Selective_Scan_bwd_kernel_traitsILi32ELi8ELb0ELb1ELb1ELb1ELb1EN3c108BFloat16EfEEv12SSMParamsBwd --------------------------
	.section	.text._Z25selective_scan_bwd_kernelI32Selective_Scan_bwd_kernel_traitsILi32ELi8ELb0ELb1ELb1ELb1ELb1EN3c108BFloat16EfEEv12SSMParamsBwd,"ax",@progbits
	.sectioninfo	@"SHI_REGISTERS=209"
	.align	128
        .global         _Z25selective_scan_bwd_kernelI32Selective_Scan_bwd_kernel_traitsILi32ELi8ELb0ELb1ELb1ELb1ELb1EN3c108BFloat16EfEEv12SSMParamsBwd
        .type           _Z25selective_scan_bwd_kernelI32Selective_Scan_bwd_kernel_traitsILi32ELi8ELb0ELb1ELb1ELb1ELb1EN3c108BFloat16EfEEv12SSMParamsBwd,@function
        .size           _Z25selective_scan_bwd_kernelI32Selective_Scan_bwd_kernel_traitsILi32ELi8ELb0ELb1ELb1ELb1ELb1EN3c108BFloat16EfEEv12SSMParamsBwd,(.L_x_9115 - _Z25selective_scan_bwd_kernelI32Selective_Scan_bwd_kernel_traitsILi32ELi8ELb0ELb1ELb1ELb1ELb1EN3c108BFloat16EfEEv12SSMParamsBwd)
        .other          _Z25selective_scan_bwd_kernelI32Selective_Scan_bwd_kernel_traitsILi32ELi8ELb0ELb1ELb1ELb1ELb1EN3c108BFloat16EfEEv12SSMParamsBwd,@"STO_CUDA_ENTRY STV_DEFAULT"
_Z25selective_scan_bwd_kernelI32Selective_Scan_bwd_kernel_traitsILi32ELi8ELb0ELb1ELb1ELb1ELb1EN3c108BFloat16EfEEv12SSMParamsBwd:
.text._Z25selective_scan_bwd_kernelI32Selective_Scan_bwd_kernel_traitsILi32ELi8ELb0ELb1ELb1ELb1ELb1EN3c108BFloat16EfEEv12SSMParamsBwd:
        /* <DEDUP_REMOVED lines=28> */
[C---:B------:R-:W-:Y:S01]  /*01c0*/  IMAD R14, R177.reuse, c[0x0][0x190], RZ ;  /* 0x00006400b10e7a24 */ /* 0x040fe200078e02ff */
[----:B0-----:R-:W-:Y:S01]  /*01d0*/  IABS R2, R105 ;  /* 0x0000006900027213 */ /* 0x001fe20000000000 */
[----:B------:R-:W-:Y:S01]  /*01e0*/  IMAD R16, R177, c[0x0][0x1b0], RZ ;  /* 0x00006c00b1107a24 */ /* 0x000fe200078e02ff */
[----:B------:R-:W-:Y:S01]  /*01f0*/  HFMA2.MMA R96, -RZ, RZ, 0, 0 ;  /* 0x00000000ff607435 */ /* 0x000fe200000001ff */
[----:B-1----:R-:W-:Y:S01]  /*0200*/  IMAD.WIDE.U32 R4, R101, c[0x0][0x1e0], RZ ;  /* 0x0000780065047a25 */ /* 0x002fe200078e00ff */
[----:B--2---:R-:W-:-:S03]  /*0210*/  HFMA2.MMA R6, -RZ, RZ, 0, 0 ;  /* 0x00000000ff067435 */ /* 0x004fc600000001ff */
[----:B------:R-:W-:Y:S02]  /*0220*/  IMAD.IADD R5, R5, 0x1, R13 ;  /* 0x0000000105057824 */ /* 0x000fe400078e020d */
[----:B------:R-:W-:Y:S02]  /*0230*/  IMAD.MOV.U32 R13, RZ, RZ, c[0x0][0x174] ;  /* 0x00005d00ff0d7624 */ /* 0x000fe400078e00ff */
[----:B---3--:R-:W-:Y:S02]  /*0240*/  IMAD.MOV R8, RZ, RZ, -R7 ;  /* 0x000000ffff087224 */ /* 0x008fe400078e0a07 */
[----:B------:R-:W-:Y:S01]  /*0250*/  IMAD R15, R101, c[0x0][0x194], R14 ;  /* 0x00006500650f7a24 */ /* 0x000fe200078e020e */
[C---:B------:R-:W-:Y:S01]  /*0260*/  ISETP.GE.AND P3, PT, R13.reuse, 0x1, PT ;  /* 0x000000010d00780c */ /* 0x040fe20003f66270 */
[----:B------:R-:W-:Y:S01]  /*0270*/  IMAD R3, R8, R17, RZ ;  /* 0x0000001108037224 */ /* 0x000fe200078e02ff */
[----:B------:R-:W-:Y:S01]  /*0280*/  LEA R13, R13, 0xffffff00, 0x8 ;  /* 0xffffff000d0d7811 */ /* 0x000fe200078e40ff */
[----:B------:R-:W-:-:S02]  /*0290*/  IMAD R8, R177, c[0x0][0x1d0], RZ ;  /* 0x00007400b1087a24 */ /* 0x000fc400078e02ff */
        /* <DEDUP_REMOVED lines=11> */
[----:B------:R-:W-:-:S03]  /*0350*/  IMAD.WIDE.U32 R2, R105, c[0x0][0x1d8], R2 ;  /* 0x0000760069027a25 */ /* 0x000fc600078e0002 */
[----:B------:R-:W-:Y:S01]  /*0360*/  IADD3 R7, R7, R11, RZ ;  /* 0x0000000b07077210 */ /* 0x000fe20007ffe0ff */
[----:B------:R-:W-:Y:S01]  /*0370*/  IMAD.IADD R9, R9, 0x1, R15 ;  /* 0x0000000109097824 */ /* 0x000fe200078e020f */
[----:B------:R-:W-:Y:S01]  /*0380*/  SHF.R.S32.HI R15, RZ, 0x1f, R13 ;  /* 0x0000001fff0f7819 */ /* 0x000fe2000001140d */
[----:B------:R-:W-:Y:S01]  /*0390*/  IMAD R12, R104, c[0x0][0x1e8], RZ ;  /* 0x00007a00680c7a24 */ /* 0x000fe200078e02ff */
[-C--:B------:R-:W-:Y:S01]  /*03a0*/  @!P4 IADD3 R0, R0, -R17.reuse, RZ ;  /* 0x800000110000c210 */ /* 0x080fe20007ffe0ff */
[----:B------:R-:W-:Y:S01]  /*03b0*/  IMAD.WIDE.U32 R4, R105, c[0x0][0x1e8], R4 ;  /* 0x00007a0069047a25 */ /* 0x000fe200078e0004 */
[----:B------:R-:W-:Y:S02]  /*03c0*/  @!P4 IADD3 R100, R100, 0x1, RZ ;  /* 0x000000016464c810 */ /* 0x000fe40007ffe0ff */
[----:B------:R-:W-:Y:S01]  /*03d0*/  ISETP.GE.U32.AND P2, PT, R0, R17, PT ;  /* 0x000000110000720c */ /* 0x000fe20003f46070 */
[----:B------:R-:W-:Y:S01]  /*03e0*/  IMAD R0, R104, c[0x0][0x1d8], RZ ;  /* 0x0000760068007a24 */ /* 0x000fe200078e02ff */
[----:B------:R-:W-:Y:S01]  /*03f0*/  IADD3 R95, P4, R13, R4, RZ ;  /* 0x000000040d5f7210 */ /* 0x000fe20007f9e0ff */
[----:B------:R-:W-:-:S02]  /*0400*/  IMAD R12, R105, c[0x0][0x1ec], R12 ;  /* 0x00007b00690c7a24 */ /* 0x000fc400078e020c */
[----:B------:R-:W-:Y:S02]  /*0410*/  IMAD R0, R105, c[0x0][0x1dc], R0 ;  /* 0x0000770069007a24 */ /* 0x000fe400078e0200 */
[----:B------:R-:W-:Y:S01]  /*0420*/  IMAD R14, R104, c[0x0][0x280], RZ ;  /* 0x0000a000680e7a24 */ /* 0x000fe200078e02ff */
[----:B------:R-:W-:Y:S01]  /*0430*/  IADD3.X R4, R15, R5, R12, P4, !PT ;  /* 0x000000050f047210 */ /* 0x000fe200027fe40c */
[----:B------:R-:W-:Y:S01]  /*0440*/  IMAD.WIDE.U32 R6, R105, c[0x0][0x280], R6 ;  /* 0x0000a00069067a25 */ /* 0x000fe200078e0006 */
[----:B------:R-:W-:-:S03]  /*0450*/  MOV R12, RZ ;  /* 0x000000ff000c7202 */ /* 0x000fc60000000f00 */
[----:B------:R-:W-:Y:S01]  /*0460*/  @P2 IADD3 R100, R100, 0x1, RZ ;  /* 0x0000000164642810 */ /* 0x000fe20007ffe0ff */
[----:B------:R-:W-:Y:S01]  /*0470*/  IMAD R14, R105, c[0x0][0x284], R14 ;  /* 0x0000a100690e7a24 */ /* 0x000fe200078e020e */
[----:B------:R-:W-:Y:S01]  /*0480*/  IADD3 R97, P2, R13, R2, RZ ;  /* 0x000000020d617210 */ /* 0x000fe20007f5e0ff */
[C---:B------:R-:W-:Y:S01]  /*0490*/  IMAD.WIDE.U32 R10, R101.reuse, c[0x0][0x1b0], RZ ;  /* 0x00006c00650a7a25 */ /* 0x040fe200078e00ff */
[----:B------:R-:W-:Y:S02]  /*04a0*/  @!P1 IADD3 R100, -R100, RZ, RZ ;  /* 0x000000ff64649210 */ /* 0x000fe40007ffe1ff */
[----:B------:R-:W-:Y:S01]  /*04b0*/  @!P0 LOP3.LUT R100, RZ, c[0x0][0x178], RZ, 0x33, !PT ;  /* 0x00005e00ff648a12 */ /* 0x000fe200078e33ff */
[----:B------:R-:W-:Y:S01]  /*04c0*/  IMAD R17, R101, c[0x0][0x1b4], R16 ;  /* 0x00006d0065117a24 */ /* 0x000fe200078e0210 */
[----:B------:R-:W-:Y:S01]  /*04d0*/  IADD3.X R2, R15, R3, R0, P2, !PT ;  /* 0x000000030f027210 */ /* 0x000fe200017fe400 */
[----:B------:R-:W-:Y:S01]  /*04e0*/  IMAD.MOV.U32 R98, RZ, RZ, RZ ;  /* 0x000000ffff627224 */ /* 0x000fe200078e00ff */
[----:B------:R-:W-:Y:S01]  /*04f0*/  SHF.R.S32.HI R176, RZ, 0x1f, R100 ;  /* 0x0000001fffb07819 */ /* 0x000fe20000011464 */
[----:B------:R-:W-:Y:S01]  /*0500*/  IMAD.WIDE.U32 R8, R100, c[0x0][0x1a8], R8 ;  /* 0x00006a0064087a25 */ /* 0x000fe200078e0008 */
[----:B------:R-:W-:-:S02]  /*0510*/  LEA R99, P0, R97, c[0x0][0x240], 0x1 ;  /* 0x0000900061637a11 */ /* 0x000fc400078008ff */
[----:B------:R-:W-:Y:S01]  /*0520*/  LEA R92, P1, R95, c[0x0][0x248], 0x1 ;  /* 0x000092005f5c7a11 */ /* 0x000fe200078208ff */
[----:B------:R-:W-:Y:S01]  /*0530*/  IMAD R3, R176, c[0x0][0x1a8], RZ ;  /* 0x00006a00b0037a24 */ /* 0x000fe200078e02ff */
[----:B------:R-:W-:Y:S01]  /*0540*/  LEA.HI.X R97, R97, c[0x0][0x244], R2, 0x1, P0 ;  /* 0x0000910061617a11 */ /* 0x000fe200000f0c02 */
[----:B------:R-:W-:Y:S01]  /*0550*/  IMAD.IADD R11, R11, 0x1, R17 ;  /* 0x000000010b0b7824 */ /* 0x000fe200078e0211 */
[----:B------:R-:W-:Y:S01]  /*0560*/  IADD3 R91, P5, R13, R6, RZ ;  /* 0x000000060d5b7210 */ /* 0x000fe20007fbe0ff */
[----:B------:R-:W-:Y:S01]  /*0570*/  IMAD R3, R100, c[0x0][0x1ac], R3 ;  /* 0x00006b0064037a24 */ /* 0x000fe200078e0203 */
[----:B------:R-:W-:Y:S01]  /*0580*/  ISETP.NE.U32.AND P0, PT, RZ, c[0x0][0x260], PT ;  /* 0x00009800ff007a0c */ /* 0x000fe20003f05070 */
[----:B------:R-:W-:Y:S01]  /*0590*/  IMAD R5, R176, c[0x0][0x1c8], RZ ;  /* 0x00007200b0057a24 */ /* 0x000fe200078e02ff */
[----:B------:R-:W-:Y:S01]  /*05a0*/  LEA.HI.X R95, R95, c[0x0][0x24c], R4, 0x1, P1 ;  /* 0x000093005f5f7a11 */ /* 0x000fe200008f0c04 */
[----:B------:R-:W-:Y:S01]  /*05b0*/  IMAD.WIDE.U32 R10, R100, c[0x0][0x1c8], R10 ;  /* 0x00007200640a7a25 */ /* 0x000fe200078e000a */
[----:B------:R-:W-:-:S02]  /*05c0*/  IADD3.X R6, R15, R7, R14, P5, !PT ;  /* 0x000000070f067210 */ /* 0x000fc40002ffe40e */
[----:B------:R-:W-:Y:S01]  /*05d0*/  LEA R93, P2, R91, c[0x0][0x308], 0x1 ;  /* 0x0000c2005b5d7a11 */ /* 0x000fe200078408ff */
[----:B------:R-:W-:Y:S01]  /*05e0*/  IMAD R5, R100, c[0x0][0x1cc], R5 ;  /* 0x0000730064057a24 */ /* 0x000fe200078e0205 */
[----:B------:R-:W-:Y:S02]  /*05f0*/  ISETP.NE.AND.EX P0, PT, RZ, c[0x0][0x264], PT, P0 ;  /* 0x00009900ff007a0c */ /* 0x000fe40003f05300 */
[----:B------:R-:W-:Y:S01]  /*0600*/  ISETP.NE.U32.AND P1, PT, RZ, c[0x0][0x328], PT ;  /* 0x0000ca00ff007a0c */ /* 0x000fe20003f25070 */
[----:B------:R-:W-:Y:S01]  /*0610*/  IMAD.IADD R2, R11, 0x1, R5 ;  /* 0x000000010b027824 */ /* 0x000fe200078e0205 */
[----:B------:R-:W-:Y:S02]  /*0620*/  IADD3 R89, P5, R13, R8, RZ ;  /* 0x000000080d597210 */ /* 0x000fe40007fbe0ff */
[----:B------:R-:W-:Y:S01]  /*0630*/  IADD3 R0, R9, R3, RZ ;  /* 0x0000000309007210 */ /* 0x000fe20007ffe0ff */
[----:B------:R-:W-:Y:S01]  /*0640*/  IMAD.MOV.U32 R3, RZ, RZ, RZ ;  /* 0x000000ffff037224 */ /* 0x000fe200078e00ff */
[----:B------:R-:W-:-:S02]  /*0650*/  LEA.HI.X R91, R91, c[0x0][0x30c], R6, 0x1, P2 ;  /* 0x0000c3005b5b7a11 */ /* 0x000fc400010f0c06 */
[----:B------:R-:W-:Y:S02]  /*0660*/  ISETP.NE.AND.EX P1, PT, RZ, c[0x0][0x32c], PT, P1 ;  /* 0x0000cb00ff007a0c */ /* 0x000fe40003f25310 */
[----:B------:R-:W-:Y:S02]  /*0670*/  ISETP.NE.U32.AND P2, PT, RZ, c[0x0][0x348], PT ;  /* 0x0000d200ff007a0c */ /* 0x000fe40003f45070 */
[----:B------:R-:W-:Y:S02]  /*0680*/  IADD3.X R0, R15, R0, RZ, P5, !PT ;  /* 0x000000000f007210 */ /* 0x000fe40002ffe4ff */
[----:B------:R-:W-:Y:S02]  /*0690*/  LEA R90, P5, R89, c[0x0][0x228], 0x1 ;  /* 0x00008a00595a7a11 */ /* 0x000fe400078a08ff */
[----:B------:R-:W-:Y:S02]  /*06a0*/  ISETP.NE.AND.EX P2, PT, RZ, c[0x0][0x34c], PT, P2 ;  /* 0x0000d300ff007a0c */ /* 0x000fe40003f45320 */
[----:B------:R-:W-:-:S02]  /*06b0*/  IADD3 R13, P4, R13, R10, RZ ;  /* 0x0000000a0d0d7210 */ /* 0x000fc40007f9e0ff */
[----:B------:R-:W-:Y:S01]  /*06c0*/  LEA.HI.X R89, R89, c[0x0][0x22c], R0, 0x1, P5 ;  /* 0x00008b0059597a11 */ /* 0x000fe200028f0c00 */
[----:B------:R-:W-:Y:S01]  /*06d0*/  @P0 IMAD R0, R101, c[0x0][0x164], R105 ;  /* 0x0000590065000a24 */ /* 0x000fe200078e0269 */
[----:B------:R-:W-:Y:S01]  /*06e0*/  CS2R R10, SRZ ;  /* 0x00000000000a7805 */ /* 0x000fe2000001ff00 */
[----:B------:R-:W-:Y:S01]  /*06f0*/  IMAD.X R2, R15, 0x1, R2, P4 ;  /* 0x000000010f027824 */ /* 0x000fe200020e0602 */
[----:B------:R-:W-:Y:S01]  /*0700*/  @P1 LEA R12, P4, R105, c[0x0][0x328], 0x2 ;  /* 0x0000ca00690c1a11 */ /* 0x000fe200078810ff */
[----:B------:R-:W-:Y:S01]  /*0710*/  @P0 IMAD R0, R0, c[0x0][0x174], RZ ;  /* 0x00005d0000000a24 */ /* 0x000fe200078e02ff */
[----:B------:R-:W-:Y:S02]  /*0720*/  @P0 MOV R15, 0x8 ;  /* 0x00000008000f0802 */ /* 0x000fe40000000f00 */
        /* <DEDUP_REMOVED lines=11> */
[----:B------:R-:W-:Y:S01]  /*07e0*/  IMAD.MOV.U32 R96, RZ, RZ, RZ ;  /* 0x000000ffff607224 */ /* 0x000fe200078e00ff */
[----:B------:R-:W-:Y:S01]  /*07f0*/  MOV R81, RZ ;  /* 0x000000ff00517202 */ /* 0x000fe20000000f00 */
[----:B------:R-:W-:Y:S01]  /*0800*/  IMAD.MOV.U32 R98, RZ, RZ, RZ ;  /* 0x000000ffff627224 */ /* 0x000fe200078e00ff */
        /* <DEDUP_REMOVED lines=15> */
.L_x_7321:
        /* <DEDUP_REMOVED lines=35> */
[----:B------:R-:W-:Y:S02]  /*0b30*/  LEA.HI.SX32 R22, R22, R85, 0x1b ;  /* 0x0000005516167211 */ /* 0x000fe400078fdaff */
[----:B------:R-:W-:Y:S01]  /*0b40*/  SHF.L.U32 R74, R74, 0x1, RZ ;  /* 0x000000014a4a7819 */ /* 0x000fe200000006ff */
[----:B------:R-:W-:Y:S01]  /*0b50*/  IMAD.SHL.U32 R73, R20, 0x2, RZ ;  /* 0x0000000214497824 */ /* 0x000fe200078e00ff */
[----:B0-----:R-:W-:Y:S02]  /*0b60*/  IADD3 R2, R85, 0x60, RZ ;  /* 0x0000006055027810 */ /* 0x001fe40007ffe0ff */
        /* <DEDUP_REMOVED lines=15> */
[----:B------:R-:W-:-:S02]  /*0c60*/  ISETP.GE.AND P6, PT, R8, R75, PT ;  /* 0x0000004b0800720c */ /* 0x000fc40003fc6270 */
[----:B------:R-:W-:Y:S02]  /*0c70*/  SHF.L.U64.HI R66, R8, 0x1, R9 ;  /* 0x0000000108427819 */ /* 0x000fe40000010209 */
        /* <DEDUP_REMOVED lines=9> */
[----:B--2---:R-:W-:Y:S04]  /*0d10*/  STS.U16 [R74], R5 ;  /* 0x000000054a007388 */ /* 0x004fe80000000400 */
[----:B---3--:R0:W-:Y:S04]  /*0d20*/  STS.U16 [R73+0x40], R0 ;  /* 0x0000400049007388 */ /* 0x0081e80000000400 */
[----:B-1--4-:R1:W-:Y:S01]  /*0d30*/  STS.U16 [R72+0x80], R7 ;  /* 0x0000800748007388 */ /* 0x0123e20000000400 */
[----:B0-----:R-:W-:-:S04]  /*0d40*/  SHF.L.U32 R0, R85, 0x3, RZ ;  /* 0x0000000355007819 */ /* 0x001fc800000006ff */
[----:B------:R-:W-:Y:S02]  /*0d50*/  LEA.HI.SX32 R0, R0, R0, 0x1b ;  /* 0x0000000000007211 */ /* 0x000fe400078fdaff */
[----:B-1----:R-:W-:Y:S01]  /*0d60*/  PRMT R7, RZ, 0x7610, R7 ;  /* 0x00007610ff077816 */ /* 0x002fe20000000007 */
[----:B------:R0:W-:Y:S02]  /*0d70*/  STS.U16 [R71+0xc0], R4 ;  /* 0x0000c00447007388 */ /* 0x0001e40000000400 */
[----:B------:R-:W-:Y:S02]  /*0d80*/  IMAD.SHL.U32 R64, R0, 0x2, RZ ;  /* 0x0000000200407824 */ /* 0x000fe400078e00ff */
[----:B------:R-:W-:Y:S04]  /*0d90*/  STS.U16 [R70+0x100], R17 ;  /* 0x0001001146007388 */ /* 0x000fe80000000400 */
[----:B------:R1:W-:Y:S01]  /*0da0*/  STS.U16 [R69+0x140], R16 ;  /* 0x0001401045007388 */ /* 0x0003e20000000400 */
[----:B0-----:R-:W-:-:S03]  /*0db0*/  IADD3 R4, P0, R92, R65, RZ ;  /* 0x000000415c047210 */ /* 0x001fc60007f1e0ff */
[----:B------:R0:W-:Y:S01]  /*0dc0*/  STS.U16 [R68+0x180], R19 ;  /* 0x0001801344007388 */ /* 0x0001e20000000400 */
[----:B------:R-:W-:-:S03]  /*0dd0*/  IADD3.X R5, R95, R66, RZ, P0, !PT ;  /* 0x000000425f057210 */ /* 0x000fc600007fe4ff */
[----:B------:R2:W-:Y:S01]  /*0de0*/  STS.U16 [R67+0x1c0], R18 ;  /* 0x0001c01243007388 */ /* 0x0005e20000000400 */
[----:B------:R-:W-:-:S06]  /*0df0*/  NOP ;  /* 0x0000000000007918 */ /* 0x000fcc0000000000 */
[----:B------:R-:W-:Y:S01]  /*0e00*/  LDS.U16 R173, [R64] ;  /* 0x0000000040ad7984 */ /* 0x000fe20000000400 */
[----:B-1----:R-:W-:Y:S02]  /*0e10*/  LEA R16, P1, R8, R93, 0x1 ;  /* 0x0000005d08107211 */ /* 0x002fe400078208ff */
[----:B------:R-:W-:Y:S01]  /*0e20*/  ISETP.GE.AND P0, PT, R88, R75, PT ;  /* 0x0000004b5800720c */ /* 0x000fe20003f06270 */
[----:B------:R-:W-:Y:S01]  /*0e30*/  LDS.U16 R63, [R64+0x2] ;  /* 0x00000200403f7984 */ /* 0x000fe20000000400 */
[----:B------:R-:W-:Y:S02]  /*0e40*/  LEA.HI.X R17, R8, R91, R9, 0x1, P1 ;  /* 0x0000005b08117211 */ /* 0x000fe400008f0c09 */
[-C--:B------:R-:W-:Y:S01]  /*0e50*/  ISETP.GE.AND P1, PT, R86, R75.reuse, PT ;  /* 0x0000004b5600720c */ /* 0x080fe20003f26270 */
[----:B------:R-:W-:Y:S01]  /*0e60*/  LDS.U16 R62, [R64+0x4] ;  /* 0x00000400403e7984 */ /* 0x000fe20000000400 */
[----:B0-----:R-:W-:Y:S02]  /*0e70*/  PRMT R19, RZ, 0x7610, R19 ;  /* 0x00007610ff137816 */ /* 0x001fe40000000013 */
[----:B--2---:R-:W-:Y:S01]  /*0e80*/  PRMT R18, RZ, 0x7610, R18 ;  /* 0x00007610ff127816 */ /* 0x004fe20000000012 */
        /* <DEDUP_REMOVED lines=60> */
[C---:B------:R-:W-:Y:S02]  /*1250*/  IMAD R29, R101.reuse, c[0x0][0x1f4], R0 ;  /* 0x00007d00651d7a24 */ /* 0x040fe400078e0200 */
[----:B------:R-:W-:-:S04]  /*1260*/  @!P0 IMAD.WIDE.U32 R16, R101, c[0x0][0x1f0], R6 ;  /* 0x00007c0065108a25 */ /* 0x000fc800078e0006 */
[----:B------:R-:W-:Y:S01]  /*1270*/  @!P0 IMAD.MOV.U32 R21, RZ, RZ, R7 ;  /* 0x000000ffff158224 */ /* 0x000fe200078e0007 */
[----:B------:R-:W-:Y:S01]  /*1280*/  IADD3 R3, R3, R29, RZ ;  /* 0x0000001d03037210 */ /* 0x000fe20007ffe0ff */
[----:B------:R-:W-:Y:S01]  /*1290*/  IMAD.MOV.U32 R22, RZ, RZ, R18 ;  /* 0x000000ffff167224 */ /* 0x000fe200078e0012 */
[----:B------:R-:W-:Y:S01]  /*12a0*/  @!P0 IADD3 R17, R29, R17, RZ ;  /* 0x000000111d118210 */ /* 0x000fe20007ffe0ff */
[----:B------:R-:W-:Y:S01]  /*12b0*/  @!P0 IMAD.WIDE.U32 R20, R101, c[0x0][0x200], R20 ;  /* 0x0000800065148a25 */ /* 0x000fe200078e0014 */
[----:B------:R-:W-:-:S03]  /*12c0*/  IADD3 R56, R81, -c[0x0][0x174], RZ ;  /* 0x80005d0051387a10 */ /* 0x000fc60007ffe0ff */
[----:B------:R-:W-:Y:S02]  /*12d0*/  IMAD R18, R104, c[0x0][0x208], RZ ;  /* 0x0000820068127a24 */ /* 0x000fe400078e02ff */
[----:B------:R-:W-:Y:S01]  /*12e0*/  IMAD.IADD R23, R19, 0x1, R43 ;  /* 0x0000000113177824 */ /* 0x000fe200078e022b */
        /* <DEDUP_REMOVED lines=18> */
[C---:B------:R-:W-:Y:S02]  /*1410*/  LEA.HI.X R3, R8.reuse, c[0x0][0x26c], R9, 0x1, P1 ;  /* 0x00009b0008037a11 */ /* 0x040fe400008f0c09 */
[----:B------:R-:W-:Y:S02]  /*1420*/  LEA R16, P2, R8, c[0x0][0x258], 0x1 ;  /* 0x0000960008107a11 */ /* 0x000fe400078408ff */
[----:B------:R-:W-:Y:S02]  /*1430*/  @!P0 LEA R18, P1, R47, c[0x0][0x268], 0x1 ;  /* 0x00009a002f128a11 */ /* 0x000fe400078208ff */
[----:B------:R-:W-:-:S02]  /*1440*/  @!P0 IADD3.X R44, R9, R17, R49, P3, !PT ;  /* 0x00000011092c8210 */ /* 0x000fc40001ffe431 */
[----:B------:R-:W-:Y:S02]  /*1450*/  LEA.HI.X R17, R8, c[0x0][0x25c], R9, 0x1, P2 ;  /* 0x0000970008117a11 */ /* 0x000fe400010f0c09 */
[----:B------:R-:W-:Y:S02]  /*1460*/  LEA R16, P4, R21, R16, 0x1 ;  /* 0x0000001015107211 */ /* 0x000fe400078808ff */
[----:B------:R-:W-:Y:S02]  /*1470*/  @!P0 LEA.HI.X R19, R47, c[0x0][0x26c], R48, 0x1, P1 ;  /* 0x00009b002f138a11 */ /* 0x000fe400008f0c30 */
[----:B------:R-:W-:Y:S02]  /*1480*/  @!P0 LEA R20, P3, R43, c[0x0][0x258], 0x1 ;  /* 0x000096002b148a11 */ /* 0x000fe400078608ff */
        /* <DEDUP_REMOVED lines=8> */
[----:B------:R-:W-:Y:S01]  /*1510*/  FADD.FTZ R109, R33, R102 ;  /* 0x00000066216d7221 */ /* 0x000fe20000010000 */
[----:B------:R-:W-:Y:S01]  /*1520*/  PRMT R31, RZ, 0x5410, R36 ;  /* 0x00005410ff1f7816 */ /* 0x000fe20000000024 */
[----:B------:R-:W-:-:S02]  /*1530*/  FADD.FTZ R110, R43, R102 ;  /* 0x000000662b6e7221 */ /* 0x000fc40000010000 */
[----:B------:R-:W-:Y:S01]  /*1540*/  FADD.FTZ R111, R35, R102 ;  /* 0x00000066236f7221 */ /* 0x000fe20000010000 */
[----:B------:R-:W-:Y:S01]  /*1550*/  BSSY B0, `(.L_x_7274) ;  /* 0x000003e000007945 */ /* 0x000fe20003800000 */
[----:B------:R-:W-:Y:S01]  /*1560*/  LEA.HI.X R3, R45, R3, R46, 0x1, P2 ;  /* 0x000000032d037211 */ /* 0x000fe200010f0c2e */
[----:B------:R-:W-:Y:S01]  /*1570*/  FADD.FTZ R112, R31, R102 ;  /* 0x000000661f707221 */ /* 0x000fe20000010000 */
[----:B------:R-:W-:Y:S02]  /*1580*/  FSETP.GTU.FTZ.AND P6, PT, R107, 20, PT ;  /* 0x41a000006b00780b */ /* 0x000fe40003fdc000 */
[----:B------:R-:W-:Y:S02]  /*1590*/  FSETP.GTU.FTZ.AND P4, PT, R109, 20, PT ;  /* 0x41a000006d00780b */ /* 0x000fe40003f9c000 */
[----:B------:R-:W-:Y:S02]  /*15a0*/  FSETP.GTU.FTZ.AND P3, PT, R110, 20, PT ;  /* 0x41a000006e00780b */ /* 0x000fe40003f7c000 */
[----:B------:R-:W-:Y:S01]  /*15b0*/  FSETP.GTU.FTZ.AND P2, PT, R111, 20, PT ;  /* 0x41a000006f00780b */ /* 0x000fe20003f5c000 */
[----:B----4-:R-:W-:Y:S04]  /*15c0*/  STS.U16 [R74], R25 ;  /* 0x000000194a007388 */ /* 0x010fe80000000400 */
[----:B------:R-:W-:Y:S04]  /*15d0*/  STS.U16 [R73+0x40], R24 ;  /* 0x0000401849007388 */ /* 0x000fe80000000400 */
[----:B------:R-:W-:Y:S04]  /*15e0*/  STS.U16 [R72+0x80], R27 ;  /* 0x0000801b48007388 */ /* 0x000fe80000000400 */
[----:B------:R-:W-:Y:S04]  /*15f0*/  STS.U16 [R71+0xc0], R26 ;  /* 0x0000c01a47007388 */ /* 0x000fe80000000400 */
[----:B------:R0:W-:Y:S04]  /*1600*/  STS.U16 [R70+0x100], R39 ;  /* 0x0001002746007388 */ /* 0x0001e80000000400 */
[----:B------:R-:W-:Y:S04]  /*1610*/  STS.U16 [R69+0x140], R38 ;  /* 0x0001402645007388 */ /* 0x000fe80000000400 */
[----:B------:R1:W-:Y:S04]  /*1620*/  STS.U16 [R68+0x180], R41 ;  /* 0x0001802944007388 */ /* 0x0003e80000000400 */
        /* <DEDUP_REMOVED lines=11> */
[----:B------:R-:W-:-:S05]  /*16e0*/  FADD.FTZ R106, R39, R102 ;  /* 0x00000066276a7221 */ /* 0x000fca0000010000 */
[----:B------:R-:W-:Y:S02]  /*16f0*/  FSETP.GTU.FTZ.AND P1, PT, R106, 20, PT ;  /* 0x41a000006a00780b */ /* 0x000fe40003f3c000 */
[----:B-1----:R-:W-:-:S05]  /*1700*/  PRMT R41, RZ, 0x5410, R32 ;  /* 0x00005410ff297816 */ /* 0x002fca0000000020 */
[----:B------:R-:W-:-:S05]  /*1710*/  FADD.FTZ R108, R41, R102 ;  /* 0x00000066296c7221 */ /* 0x000fca0000010000 */
[----:B------:R-:W-:Y:S01]  /*1720*/  FSETP.GTU.FTZ.AND P5, PT, R108, 20, PT ;  /* 0x41a000006c00780b */ /* 0x000fe20003fbc000 */
[----:B------:R-:W-:Y:S07]  /*1730*/  @P1 BRA `(.L_x_7275) ;  /* 0x000001f000001947 */ /* 0x000fee0003800000 */
[----:B---34-:R-:W-:Y:S02]  /*1740*/  FMUL.FTZ R106, R106, 1.4426950216293334961 ;  /* 0x3fb8aa3b6a6a7820 */ /* 0x018fe40000410000 */
        /* <DEDUP_REMOVED lines=30> */
.L_x_7275:
[----:B---34-:R-:W-:Y:S05]  /*1930*/  BSYNC B0 ;  /* 0x0000000000007941 */ /* 0x018fea0003800000 */
.L_x_7274:
[----:B------:R-:W-:Y:S01]  /*1940*/  PRMT R37, RZ, 0x5410, R37 ;  /* 0x00005410ff257816 */ /* 0x000fe20000000025 */
[----:B------:R-:W-:Y:S01]  /*1950*/  BSSY B0, `(.L_x_7276) ;  /* 0x0000023000007945 */ /* 0x000fe20003800000 */
[----:B------:R-:W-:-:S03]  /*1960*/  FSETP.GTU.FTZ.AND P1, PT, R112, 20, PT ;  /* 0x41a000007000780b */ /* 0x000fc60003f3c000 */
[----:B------:R-:W-:Y:S01]  /*1970*/  FADD.FTZ R113, R37, R102 ;  /* 0x0000006625717221 */ /* 0x000fe20000010000 */
        /* <DEDUP_REMOVED lines=32> */
.L_x_7277:
[----:B------:R-:W-:Y:S05]  /*1b80*/  BSYNC B0 ;  /* 0x0000000000007941 */ /* 0x000fea0003800000 */
.L_x_7276:
[----:B------:R-:W-:Y:S01]  /*1b90*/  BSSY B0, `(.L_x_7278) ;  /* 0x0000023000007945 */ /* 0x000fe20003800000 */
[----:B------:R-:W-:Y:S02]  /*1ba0*/  FSETP.GTU.FTZ.AND P6, PT, R113, 20, PT ;  /* 0x41a000007100780b */ /* 0x000fe40003fdc000 */
[----:B------:R-:W-:Y:S01]  /*1bb0*/  PRMT R33, RZ, 0x7610, R33 ;  /* 0x00007610ff217816 */ /* 0x000fe20000000021 */
        /* <DEDUP_REMOVED lines=32> */
.L_x_7279:
[----:B------:R-:W-:Y:S05]  /*1dc0*/  BSYNC B0 ;  /* 0x0000000000007941 */ /* 0x000fea0003800000 */
.L_x_7278:
        /* <DEDUP_REMOVED lines=33> */
.L_x_7281:
[----:B------:R-:W-:Y:S05]  /*1fe0*/  BSYNC B0 ;  /* 0x0000000000007941 */ /* 0x000fea0003800000 */
.L_x_7280:
        /* <DEDUP_REMOVED lines=33> */
.L_x_7283:
[----:B------:R-:W-:Y:S05]  /*2200*/  BSYNC B0 ;  /* 0x0000000000007941 */ /* 0x000fea0003800000 */
.L_x_7282:
        /* <DEDUP_REMOVED lines=33> */
.L_x_7285:
[----:B------:R-:W-:Y:S05]  /*2420*/  BSYNC B0 ;  /* 0x0000000000007941 */ /* 0x000fea0003800000 */
.L_x_7284:
        /* <DEDUP_REMOVED lines=33> */
.L_x_7287:
[----:B------:R-:W-:Y:S05]  /*2640*/  BSYNC B0 ;  /* 0x0000000000007941 */ /* 0x000fea0003800000 */
.L_x_7286:
        /* <DEDUP_REMOVED lines=33> */
.L_x_7289:
[----:B------:R-:W-:Y:S05]  /*2860*/  BSYNC B0 ;  /* 0x0000000000007941 */ /* 0x000fea0003800000 */
.L_x_7288:
        /* <DEDUP_REMOVED lines=42> */
[----:B------:R-:W4:Y:S04]  /*2b10*/  LDS.U16 R32, [R64+0x8] ;  /* 0x0000080040207984 */ /* 0x000f280000000400 */
[----:B------:R-:W-:Y:S04]  /*2b20*/  LDS.U16 R33, [R64+0xa] ;  /* 0x00000a0040217984 */ /* 0x000fe80000000400 */
[----:B------:R-:W2:Y:S04]  /*2b30*/  LDS.U16 R18, [R64+0xc] ;  /* 0x00000c0040127984 */ /* 0x000ea80000000400 */
[----:B------:R-:W1:Y:S04]  /*2b40*/  LDS.U16 R19, [R64+0xe] ;  /* 0x00000e0040137984 */ /* 0x000e680000000400 */
[----:B------:R-:W-:Y:S01]  /*2b50*/  BAR.SYNC.DEFER_BLOCKING 0x0 ;  /* 0x0000000000007b1d */ /* 0x000fe20000010000 */
[----:B0-----:R-:W-:-:S02]  /*2b60*/  PRMT R34, RZ, 0x7610, R34 ;  /* 0x00007610ff227816 */ /* 0x001fc40000000022 */
[----:B------:R-:W-:-:S03]  /*2b70*/  PRMT R35, RZ, 0x7610, R35 ;  /* 0x00007610ff237816 */ /* 0x000fc60000000023 */
        /* <DEDUP_REMOVED lines=8> */
[----:B------:R1:W5:Y:S02]  /*2c00*/  @!P6 LDG.E.U16 R40, [R16.64+-0x40] ;  /* 0xffffc0041028e981 */ /* 0x000364000c1e1500 */
[----:B-1----:R-:W-:-:S05]  /*2c10*/  PRMT R16, RZ, 0x5410, R2 ;  /* 0x00005410ff107816 */ /* 0x002fca0000000002 */
[----:B------:R-:W-:-:S04]  /*2c20*/  FMUL.FTZ R2, R16, -1.4426950216293334961 ;  /* 0xbfb8aa3b10027820 */ /* 0x000fc80000410000 */
[----:B0-----:R-:W0:Y:S01]  /*2c30*/  MUFU.EX2 R20, R2 ;  /* 0x0000000200147308 */ /* 0x001e220000000800 */
[----:B--2---:R-:W-:Y:S02]  /*2c40*/  PRMT R17, RZ, 0x5410, R3 ;  /* 0x00005410ff117816 */ /* 0x004fe40000000003 */
[----:B---3--:R-:W-:-:S03]  /*2c50*/  PRMT R42, RZ, 0x5410, R30 ;  /* 0x00005410ff2a7816 */ /* 0x008fc6000000001e */
[----:B------:R-:W-:Y:S02]  /*2c60*/  FMUL.FTZ R3, R17, -1.4426950216293334961 ;  /* 0xbfb8aa3b11037820 */ /* 0x000fe40000410000 */
[----:B------:R-:W-:Y:S01]  /*2c70*/  FMUL.FTZ R21, R42, -1.4426950216293334961 ;  /* 0xbfb8aa3b2a157820 */ /* 0x000fe20000410000 */
[----:B----4-:R-:W-:-:S03]  /*2c80*/  PRMT R45, RZ, 0x5410, R32 ;  /* 0x00005410ff2d7816 */ /* 0x010fc60000000020 */
[----:B------:R-:W1:Y:S01]  /*2c90*/  MUFU.EX2 R3, R3 ;  /* 0x0000000300037308 */ /* 0x000e620000000800 */
[----:B------:R-:W-:Y:S01]  /*2ca0*/  PRMT R43, RZ, 0x5410, R31 ;  /* 0x00005410ff2b7816 */ /* 0x000fe2000000001f */
[----:B------:R-:W-:-:S06]  /*2cb0*/  FMUL.FTZ R31, R45, -1.4426950216293334961 ;  /* 0xbfb8aa3b2d1f7820 */ /* 0x000fcc0000410000 */
[----:B------:R-:W-:Y:S01]  /*2cc0*/  MUFU.EX2 R21, R21 ;  /* 0x0000001500157308 */ /* 0x000fe20000000800 */
[----:B0-----:R-:W-:Y:S02]  /*2cd0*/  FADD.FTZ R20, R20, 1 ;  /* 0x3f80000014147421 */ /* 0x001fe40000010000 */
[----:B------:R-:W-:Y:S01]  /*2ce0*/  FMUL.FTZ R30, R43, -1.4426950216293334961 ;  /* 0xbfb8aa3b2b1e7820 */ /* 0x000fe20000410000 */
[----:B------:R-:W-:-:S04]  /*2cf0*/  PRMT R51, RZ, 0x5410, R18 ;  /* 0x00005410ff337816 */ /* 0x000fc80000000012 */
[----:B------:R1:W0:Y:S01]  /*2d00*/  MUFU.EX2 R44, R30 ;  /* 0x0000001e002c7308 */ /* 0x0002220000000800 */
[----:B------:R-:W-:Y:S02]  /*2d10*/  PRMT R53, RZ, 0x5410, R19 ;  /* 0x00005410ff357816 */ /* 0x000fe40000000013 */
[----:B------:R-:W-:Y:S01]  /*2d20*/  PRMT R29, RZ, 0x5410, R29 ;  /* 0x00005410ff1d7816 */ /* 0x000fe2000000001d */
[----:B-1----:R-:W-:Y:S02]  /*2d30*/  FADD.FTZ R30, R3, 1 ;  /* 0x3f800000031e7421 */ /* 0x002fe40000010000 */
[----:B0-----:R-:W-:-:S06]  /*2d40*/  FADD.FTZ R44, R44, 1 ;  /* 0x3f8000002c2c7421 */ /* 0x001fcc0000010000 */
[----:B------:R-:W0:Y:S01]  /*2d50*/  MUFU.RCP R44, R44 ;  /* 0x0000002c002c7308 */ /* 0x000e220000001000 */
[----:B------:R-:W-:Y:S02]  /*2d60*/  PRMT R27, RZ, 0x5410, R27 ;  /* 0x00005410ff1b7816 */ /* 0x000fe4000000001b */
[----:B------:R-:W-:Y:S02]  /*2d70*/  PRMT R28, RZ, 0x5410, R28 ;  /* 0x00005410ff1c7816 */ /* 0x000fe4000000001c */
[----:B------:R-:W-:Y:S02]  /*2d80*/  PRMT R26, RZ, 0x5410, R26 ;  /* 0x00005410ff1a7816 */ /* 0x000fe4000000001a */
[----:B------:R-:W-:Y:S01]  /*2d90*/  PRMT R25, RZ, 0x5410, R25 ;  /* 0x00005410ff197816 */ /* 0x000fe20000000019 */
[----:B0-----:R-:W-:-:S04]  /*2da0*/  FADD.FTZ R46, -R44, 1 ;  /* 0x3f8000002c2e7421 */ /* 0x001fc80000010100 */
[----:B------:R-:W-:Y:S01]  /*2db0*/  FFMA.FTZ R46, R43, R46, 1 ;  /* 0x3f8000002b2e7423 */ /* 0x000fe2000001002e */
        /* <DEDUP_REMOVED lines=13> */
[----:B------:R-:W1:Y:S01]  /*2e90*/  LDS.U16 R2, [R64] ;  /* 0x0000000040027984 */ /* 0x000e620000000400 */
[----:B0-----:R-:W-:Y:S02]  /*2ea0*/  PRMT R41, RZ, 0x5410, R33 ;  /* 0x00005410ff297816 */ /* 0x001fe40000000021 */
[----:B------:R-:W-:Y:S01]  /*2eb0*/  MUFU.EX2 R33, R31 ;  /* 0x0000001f00217308 */ /* 0x000fe20000000800 */
[----:B------:R-:W-:Y:S02]  /*2ec0*/  LDS.U16 R18, [R64+0x4] ;  /* 0x0000040040127984 */ /* 0x000fe40000000400 */
[----:B------:R-:W-:Y:S02]  /*2ed0*/  FMUL.FTZ R32, R41, -1.4426950216293334961 ;  /* 0xbfb8aa3b29207820 */ /* 0x000fe40000410000 */
[----:B------:R-:W-:Y:S03]  /*2ee0*/  LDS.U16 R3, [R64+0x2] ;  /* 0x0000020040037984 */ /* 0x000fe60000000400 */
[----:B------:R0:W2:Y:S01]  /*2ef0*/  MUFU.RCP R31, R20 ;  /* 0x00000014001f7308 */ /* 0x0000a20000001000 */
[----:B------:R-:W3:Y:S07]  /*2f00*/  LDS.U16 R19, [R64+0x6] ;  /* 0x0000060040137984 */ /* 0x000eee0000000400 */
[----:B------:R4:W-:Y:S01]  /*2f10*/  MUFU.EX2 R35, R32 ;  /* 0x0000002000237308 */ /* 0x0009e20000000800 */
[----:B0-----:R-:W0:Y:S01]  /*2f20*/  LDS.U16 R20, [R64+0x8] ;  /* 0x0000080040147984 */ /* 0x001e220000000400 */
[----:B----4-:R-:W-:-:S06]  /*2f30*/  FADD.FTZ R32, R21, 1 ;  /* 0x3f80000015207421 */ /* 0x010fcc0000010000 */
[----:B------:R-:W4:Y:S01]  /*2f40*/  MUFU.RCP R34, R30 ;  /* 0x0000001e00227308 */ /* 0x000f220000001000 */
[----:B--2---:R-:W-:-:S07]  /*2f50*/  FADD.FTZ R21, -R31, 1 ;  /* 0x3f8000001f157421 */ /* 0x004fce0000010100 */
[----:B------:R1:W-:Y:S01]  /*2f60*/  MUFU.RCP R37, R32 ;  /* 0x0000002000257308 */ /* 0x0003e20000001000 */
[----:B------:R-:W-:Y:S01]  /*2f70*/  FMUL.FTZ R36, R51, -1.4426950216293334961 ;  /* 0xbfb8aa3b33247820 */ /* 0x000fe20000410000 */
[----:B-1----:R-:W-:Y:S01]  /*2f80*/  PRMT R32, RZ, 0x5410, R2 ;  /* 0x00005410ff207816 */ /* 0x002fe20000000002 */
[----:B------:R-:W-:-:S04]  /*2f90*/  FFMA.FTZ R30, R16, R21, 1 ;  /* 0x3f800000101e7423 */ /* 0x000fc80000010015 */
[----:B------:R-:W-:Y:S01]  /*2fa0*/  FMUL.FTZ R2, R29, R32 ;  /* 0x000000201d027220 */ /* 0x000fe20000410000 */
[----:B------:R1:W2:Y:S03]  /*2fb0*/  MUFU.EX2 R39, R36 ;  /* 0x0000002400277308 */ /* 0x0002a60000000800 */
[----:B------:R-:W-:Y:S02]  /*2fc0*/  FMUL.FTZ R21, R31, R2 ;  /* 0x000000021f157220 */ /* 0x000fe40000410000 */
[----:B------:R-:W5:Y:S01]  /*2fd0*/  LDS.U16 R2, [R64+0xa] ;  /* 0x00000a0040027984 */ /* 0x000f620000000400 */
[----:B-1----:R-:W-:Y:S02]  /*2fe0*/  FADD.FTZ R36, R33, 1 ;  /* 0x3f80000021247421 */ /* 0x002fe40000010000 */
[----:B------:R-:W-:Y:S02]  /*2ff0*/  FMUL.FTZ R33, R21, R30 ;  /* 0x0000001e15217220 */ /* 0x000fe40000410000 */
[----:B----4-:R-:W-:Y:S01]  /*3000*/  FADD.FTZ R30, -R34, 1 ;  /* 0x3f800000221e7421 */ /* 0x010fe20000010100 */
[----:B------:R1:W-:Y:S01]  /*3010*/  MUFU.RCP R48, R36 ;  /* 0x0000002400307308 */ /* 0x0003e20000001000 */
[----:B------:R-:W-:Y:S01]  /*3020*/  LDS.U16 R21, [R64+0xc] ;  /* 0x00000c0040157984 */ /* 0x000fe20000000400 */
[----:B------:R-:W-:-:S02]  /*3030*/  FMUL.FTZ R38, R53, -1.4426950216293334961 ;  /* 0xbfb8aa3b35267820 */ /* 0x000fc40000410000 */
[----:B-1----:R-:W-:Y:S02]  /*3040*/  FFMA.FTZ R36, R17, R30, 1 ;  /* 0x3f80000011247423 */ /* 0x002fe4000001001e */
[----:B------:R-:W1:Y:S02]  /*3050*/  LDS.U16 R30, [R64+0xe] ;  /* 0x00000e00401e7984 */ /* 0x000e640000000400 */
[----:B------:R4:W0:Y:S01]  /*3060*/  MUFU.EX2 R49, R38 ;  /* 0x0000002600317308 */ /* 0x0008220000000800 */
[----:B--2---:R-:W-:Y:S02]  /*3070*/  FADD.FTZ R47, R39, 1 ;  /* 0x3f800000272f7421 */ /* 0x004fe40000010000 */
[----:B----4-:R-:W-:Y:S02]  /*3080*/  FADD.FTZ R38, R35, 1 ;  /* 0x3f80000023267421 */ /* 0x010fe40000010000 */
[----:B------:R-:W-:-:S03]  /*3090*/  FADD.FTZ R35, -R37, 1 ;  /* 0x3f80000025237421 */ /* 0x000fc60000010100 */
[----:B------:R2:W4:Y:S01]  /*30a0*/  MUFU.RCP R50, R38 ;  /* 0x0000002600327308 */ /* 0x0005220000001000 */
[----:B---3--:R-:W-:Y:S01]  /*30b0*/  PRMT R40, RZ, 0x5410, R19 ;  /* 0x00005410ff287816 */ /* 0x008fe20000000013 */
[----:B------:R-:W-:Y:S01]  /*30c0*/  FFMA.FTZ R39, R42, R35, 1 ;  /* 0x3f8000002a277423 */ /* 0x000fe20000010023 */
[----:B------:R-:W-:Y:S02]  /*30d0*/  PRMT R35, RZ, 0x5410, R3 ;  /* 0x00005410ff237816 */ /* 0x000fe40000000003 */
[----:B--2---:R-:W-:-:S05]  /*30e0*/  PRMT R38, RZ, 0x5410, R18 ;  /* 0x00005410ff267816 */ /* 0x004fca0000000012 */
[----:B------:R-:W-:Y:S02]  /*30f0*/  FMUL.FTZ R18, R27, R38 ;  /* 0x000000261b127220 */ /* 0x000fe40000410000 */
[----:B------:R-:W-:Y:S02]  /*3100*/  FMUL.FTZ R3, R28, R35 ;  /* 0x000000231c037220 */ /* 0x000fe40000410000 */
[----:B------:R-:W-:Y:S02]  /*3110*/  FMUL.FTZ R18, R37, R18 ;  /* 0x0000001225127220 */ /* 0x000fe40000410000 */
[----:B------:R-:W-:Y:S02]  /*3120*/  FMUL.FTZ R19, R26, R40 ;  /* 0x000000281a137220 */ /* 0x000fe40000410000 */
[----:B0-----:R-:W-:Y:S02]  /*3130*/  FADD.FTZ R54, R49, 1 ;  /* 0x3f80000031367421 */ /* 0x001fe40000010000 */
[----:B------:R-:W-:Y:S01]  /*3140*/  FMUL.FTZ R18, R18, R39 ;  /* 0x0000002712127220 */ /* 0x000fe20000410000 */
[----:B------:R-:W-:Y:S01]  /*3150*/  PRMT R39, RZ, 0x5410, R20 ;  /* 0x00005410ff277816 */ /* 0x000fe20000000014 */
[----:B------:R-:W-:-:S02]  /*3160*/  FMUL.FTZ R3, R34, R3 ;  /* 0x0000000322037220 */ /* 0x000fc40000410000 */
[----:B------:R-:W-:Y:S01]  /*3170*/  FMUL.FTZ R19, R44, R19 ;  /* 0x000000132c137220 */ /* 0x000fe20000410000 */
[----:B------:R5:W0:Y:S01]  /*3180*/  MUFU.RCP R52, R47 ;  /* 0x0000002f00347308 */ /* 0x000a220000001000 */
[----:B------:R-:W-:Y:S02]  /*3190*/  FMUL.FTZ R36, R3, R36 ;  /* 0x0000002403247220 */ /* 0x000fe40000410000 */
[----:B------:R-:W-:Y:S02]  /*31a0*/  FMUL.FTZ R19, R19, R46 ;  /* 0x0000002e13137220 */ /* 0x000fe40000410000 */
[----:B------:R-:W-:-:S03]  /*31b0*/  FADD.FTZ R46, -R48, 1 ;  /* 0x3f800000302e7421 */ /* 0x000fc60000010100 */
[----:B------:R-:W2:Y:S01]  /*31c0*/  MUFU.RCP R54, R54 ;  /* 0x0000003600367308 */ /* 0x000ea20000001000 */
[----:B------:R-:W-:Y:S02]  /*31d0*/  FMUL.FTZ R3, R25, R39 ;  /* 0x0000002719037220 */ /* 0x000fe40000410000 */
[----:B------:R-:W-:Y:S02]  /*31e0*/  FFMA.FTZ R46, R45, R46, 1 ;  /* 0x3f8000002d2e7423 */ /* 0x000fe4000001002e */
[----:B------:R-:W-:Y:S01]  /*31f0*/  FMUL.FTZ R3, R48, R3 ;  /* 0x0000000330037220 */ /* 0x000fe20000410000 */
[----:B-----5:R-:W-:Y:S02]  /*3200*/  PRMT R47, RZ, 0x5410, R2 ;  /* 0x00005410ff2f7816 */ /* 0x020fe40000000002 */
[----:B-1----:R-:W-:Y:S01]  /*3210*/  PRMT R30, RZ, 0x5410, R30 ;  /* 0x00005410ff1e7816 */ /* 0x002fe2000000001e */
[----:B------:R-:W-:Y:S01]  /*3220*/  FMUL.FTZ R3, R3, R46 ;  /* 0x0000002e03037220 */ /* 0x000fe20000410000 */
[----:B------:R-:W-:Y:S01]  /*3230*/  PRMT R46, RZ, 0x5410, R21 ;  /* 0x00005410ff2e7816 */ /* 0x000fe20000000015 */
[----:B----4-:R-:W-:-:S02]  /*3240*/  FADD.FTZ R20, -R50, 1 ;  /* 0x3f80000032147421 */ /* 0x010fc40000010100 */
[----:B------:R-:W-:Y:S02]  /*3250*/  FMUL.FTZ R49, R24, R47 ;  /* 0x0000002f18317220 */ /* 0x000fe40000410000 */
[----:B0-----:R-:W-:Y:S02]  /*3260*/  FADD.FTZ R2, -R52, 1 ;  /* 0x3f80000034027421 */ /* 0x001fe40000010100 */
[----:B------:R-:W-:Y:S02]  /*3270*/  FMUL.FTZ R21, R136, R46 ;  /* 0x0000002e88157220 */ /* 0x000fe40000410000 */
[----:B--2---:R-:W-:Y:S02]  /*3280*/  FADD.FTZ R22, -R54, 1 ;  /* 0x3f80000036167421 */ /* 0x004fe40000010100 */
[----:B------:R-:W-:Y:S02]  /*3290*/  FMUL.FTZ R23, R134, R30 ;  /* 0x0000001e86177220 */ /* 0x000fe40000410000 */
[----:B------:R-:W-:-:S02]  /*32a0*/  FFMA.FTZ R20, R41, R20, 1 ;  /* 0x3f80000029147423 */ /* 0x000fc40000010014 */
[----:B------:R-:W-:Y:S02]  /*32b0*/  FMUL.FTZ R49, R50, R49 ;  /* 0x0000003132317220 */ /* 0x000fe40000410000 */
[----:B------:R-:W-:Y:S02]  /*32c0*/  FFMA.FTZ R2, R51, R2, 1 ;  /* 0x3f80000033027423 */ /* 0x000fe40000010002 */
[----:B------:R-:W-:Y:S02]  /*32d0*/  FMUL.FTZ R21, R52, R21 ;  /* 0x0000001534157220 */ /* 0x000fe40000410000 */
[----:B------:R-:W-:Y:S02]  /*32e0*/  FFMA.FTZ R22, R53, R22, 1 ;  /* 0x3f80000035167423 */ /* 0x000fe40000010016 */
[----:B------:R-:W-:Y:S02]  /*32f0*/  FMUL.FTZ R23, R54, R23 ;  /* 0x0000001736177220 */ /* 0x000fe40000410000 */
[----:B------:R-:W-:Y:S01]  /*3300*/  FMUL.FTZ R20, R49, R20 ;  /* 0x0000001431147220 */ /* 0x000fe20000410000 */
[----:B------:R-:W-:Y:S01]  /*3310*/  BAR.SYNC.DEFER_BLOCKING 0x0 ;  /* 0x0000000000007b1d */ /* 0x000fe20000010000 */
[----:B------:R-:W-:-:S02]  /*3320*/  FMUL.FTZ R2, R21, R2 ;  /* 0x0000000215027220 */ /* 0x000fc40000410000 */
[----:B------:R-:W-:Y:S01]  /*3330*/  FMUL.FTZ R23, R23, R22 ;  /* 0x0000001617177220 */ /* 0x000fe20000410000 */
[----:B------:R-:W-:Y:S02]  /*3340*/  F2FP.BF16.PACK_AB R33, R36, R33 ;  /* 0x000000212421723e */ /* 0x000fe400000010ff */
[----:B------:R-:W-:Y:S02]  /*3350*/  F2FP.BF16.PACK_AB R18, R19, R18 ;  /* 0x000000121312723e */ /* 0x000fe400000010ff */
[----:B------:R-:W-:Y:S02]  /*3360*/  F2FP.BF16.PACK_AB R3, R20, R3 ;  /* 0x000000031403723e */ /* 0x000fe400000010ff */
[----:B------:R-:W-:Y:S02]  /*3370*/  F2FP.BF16.PACK_AB R2, R23, R2 ;  /* 0x000000021702723e */ /* 0x000fe400000010ff */
[----:B------:R-:W-:Y:S02]  /*3380*/  PRMT R19, R33, 0x7632, R19 ;  /* 0x0000763221137816 */ /* 0x000fe40000000013 */
[----:B------:R-:W-:-:S02]  /*3390*/  PRMT R20, R18, 0x7632, R20 ;  /* 0x0000763212147816 */ /* 0x000fc40000000014 */
        /* <DEDUP_REMOVED lines=23> */
[----:B-1----:R-:W-:-:S03]  /*3510*/  P2R R2, PR, RZ, 0x40 ;  /* 0x00000040ff027803 */ /* 0x002fc60000000000 */
[----:B------:R-:W-:-:S04]  /*3520*/  IMAD.WIDE.U32 R2, R101, c[0x0][0x2e8], RZ ;  /* 0x0000ba0065027a25 */ /* 0x000fc800078e00ff */
[----:B------:R-:W-:Y:S01]  /*3530*/  IMAD R21, R101, c[0x0][0x2ec], R18 ;  /* 0x0000bb0065157a24 */ /* 0x000fe200078e0212 */
[----:B------:R-:W-:Y:S01]  /*3540*/  LEA R23, P0, R8, c[0x0][0x338], 0x1 ;  /* 0x0000ce0008177a11 */ /* 0x000fe200078008ff */
[----:B------:R-:W-:Y:S02]  /*3550*/  IMAD R18, R104, c[0x0][0x2f0], RZ ;  /* 0x0000bc0068127a24 */ /* 0x000fe400078e02ff */
[----:B------:R-:W-:Y:S02]  /*3560*/  IMAD.IADD R3, R3, 0x1, R21 ;  /* 0x0000000103037824 */ /* 0x000fe400078e0215 */
[C---:B------:R-:W-:Y:S02]  /*3570*/  IMAD R19, R105.reuse, c[0x0][0x2f4], R18 ;  /* 0x0000bd0069137a24 */ /* 0x040fe400078e0212 */
[----:B------:R-:W-:Y:S01]  /*3580*/  IMAD.WIDE.U32 R2, R105, c[0x0][0x2f0], R2 ;  /* 0x0000bc0069027a25 */ /* 0x000fe200078e0002 */
[----:B------:R-:W-:-:S04]  /*3590*/  LEA.HI.X R18, R8, c[0x0][0x33c], R9, 0x1, P0 ;  /* 0x0000cf0008127a11 */ /* 0x000fc800000f0c09 */
[----:B------:R-:W-:-:S04]  /*35a0*/  IADD3 R2, P1, R56, R2, RZ ;  /* 0x0000000238027210 */ /* 0x000fc80007f3e0ff */
[----:B------:R-:W-:Y:S02]  /*35b0*/  IADD3.X R3, R0, R19, R3, P1, !PT ;  /* 0x0000001300037210 */ /* 0x000fe40000ffe403 */
[----:B--2---:R-:W-:Y:S02]  /*35c0*/  LEA R22, P1, R2, R23, 0x1 ;  /* 0x0000001702167211 */ /* 0x004fe400078208ff */
[-C--:B---3--:R-:W-:Y:S02]  /*35d0*/  ISETP.GE.AND P0, PT, R8, R125.reuse, PT ;  /* 0x0000007d0800720c */ /* 0x088fe40003f06270 */
[----:B------:R-:W-:Y:S01]  /*35e0*/  LEA.HI.X R23, R2, R18, R3, 0x1, P1 ;  /* 0x0000001202177211 */ /* 0x000fe200008f0c03 */
[----:B------:R-:W-:Y:S01]  /*35f0*/  BSSY B0, `(.L_x_7290) ;  /* 0x000000e000007945 */ /* 0x000fe20003800000 */
[----:B------:R-:W-:Y:S02]  /*3600*/  IADD3 R2, P1, R8, R6, RZ ;  /* 0x0000000608027210 */ /* 0x000fe40007f3e0ff */
[----:B------:R-:W-:-:S02]  /*3610*/  ISETP.GE.AND P2, PT, R86, R125, PT ;  /* 0x0000007d5600720c */ /* 0x000fc40003f46270 */
[----:B------:R-:W-:-:S05]  /*3620*/  IADD3.X R3, R9, R7, RZ, P1, !PT ;  /* 0x0000000709037210 */ /* 0x000fca0000ffe4ff */
        /* <DEDUP_REMOVED lines=10> */
.L_x_7291:
[----:B------:R-:W-:Y:S05]  /*36d0*/  BSYNC B0 ;  /* 0x0000000000007941 */ /* 0x000fea0003800000 */
.L_x_7290:
        /* <DEDUP_REMOVED lines=33> */
[----:B------:R-:W-:Y:S01]  /*38f0*/  FMUL.FTZ R16, R16, R32 ;  /* 0x0000002010107220 */ /* 0x000fe20000410000 */
[----:B0-----:R-:W-:Y:S01]  /*3900*/  LEA R21, P0, R8, c[0x0][0x270], 0x1 ;  /* 0x00009c0008157a11 */ /* 0x001fe200078008ff */
        /* <DEDUP_REMOVED lines=19> */
[----:B------:R0:W-:Y:S04]  /*3a40*/  STS.U16 [R64+0x6], R18 ;  /* 0x0000061240007388 */ /* 0x0001e80000000400 */
[----:B------:R2:W-:Y:S04]  /*3a50*/  STS.U16 [R64+0x8], R16 ;  /* 0x0000081040007388 */ /* 0x0005e80000000400 */
[----:B------:R3:W-:Y:S01]  /*3a60*/  STS.U16 [R64+0xa], R19 ;  /* 0x00000a1340007388 */ /* 0x0007e20000000400 */
[----:B0-----:R-:W-:-:S03]  /*3a70*/  IMAD R18, R177, c[0x0][0x210], RZ ;  /* 0x00008400b1127a24 */ /* 0x001fc600078e02ff */
[----:B------:R-:W-:Y:S01]  /*3a80*/  STS.U16 [R64+0xc], R46 ;  /* 0x00000c2e40007388 */ /* 0x000fe20000000400 */
[----:B--2---:R-:W-:-:S03]  /*3a90*/  IMAD.WIDE.U32 R16, R101, c[0x0][0x210], RZ ;  /* 0x0000840065107a25 */ /* 0x004fc600078e00ff */
[----:B------:R0:W-:Y:S01]  /*3aa0*/  STS.U16 [R64+0xe], R20 ;  /* 0x00000e1440007388 */ /* 0x0001e20000000400 */
[----:B------:R-:W-:-:S06]  /*3ab0*/  NOP ;  /* 0x0000000000007918 */ /* 0x000fcc0000000000 */
[----:B-1----:R-:W-:Y:S01]  /*3ac0*/  LDS.U16 R23, [R74] ;  /* 0x000000004a177984 */ /* 0x002fe20000000400 */
[----:B---3--:R-:W-:Y:S02]  /*3ad0*/  IMAD R19, R101, c[0x0][0x214], R18 ;  /* 0x0000850065137a24 */ /* 0x008fe400078e0212 */
[----:B------:R-:W-:Y:S01]  /*3ae0*/  IMAD R18, R104, c[0x0][0x218], RZ ;  /* 0x0000860068127a24 */ /* 0x000fe200078e02ff */
[----:B------:R-:W-:Y:S01]  /*3af0*/  LDS.U16 R25, [R73+0x40] ;  /* 0x0000400049197984 */ /* 0x000fe20000000400 */
        /* <DEDUP_REMOVED lines=10> */
[----:B0-----:R-:W-:-:S03]  /*3ba0*/  LEA R20, P1, R16, R21, 0x1 ;  /* 0x0000001510147211 */ /* 0x001fc600078208ff */
        /* <DEDUP_REMOVED lines=20> */
.L_x_7294:
[----:B------:R-:W-:Y:S05]  /*3cf0*/  BSYNC B0 ;  /* 0x0000000000007941 */ /* 0x000fea0003800000 */
.L_x_7293:
        /* <DEDUP_REMOVED lines=13> */
.L_x_7292:
[----:B------:R-:W-:Y:S01]  /*3dd0*/  PRMT R16, RZ, 0x5410, R173 ;  /* 0x00005410ff107816 */ /* 0x000fe200000000ad */
[----:B------:R-:W-:Y:S01]  /*3de0*/  BAR.SYNC.DEFER_BLOCKING 0x0 ;  /* 0x0000000000007b1d */ /* 0x000fe20000010000 */
[----:B0-----:R-:W-:Y:S01]  /*3df0*/  MOV R18, c[0x0][0x16c] ;  /* 0x00005b0000127a02 */ /* 0x001fe20000000f00 */
[CC--:B------:R-:W-:Y:S01]  /*3e00*/  FMUL.FTZ R133, R135.reuse, R103.reuse ;  /* 0x0000006787857220 */ /* 0x0c0fe20000410000 */
[----:B------:R-:W-:Y:S01]  /*3e10*/  CS2R R124, SRZ ;  /* 0x00000000007c7805 */ /* 0x000fe2000001ff00 */
[----:B------:R-:W-:Y:S01]  /*3e20*/  FFMA.FTZ R17, R135, R16, R98 ;  /* 0x0000001087117223 */ /* 0x000fe20000010062 */
[----:B------:R-:W-:Y:S01]  /*3e30*/  PRMT R16, RZ, 0x5410, R63 ;  /* 0x00005410ff107816 */ /* 0x000fe2000000003f */
[-C--:B------:R-:W-:Y:S01]  /*3e40*/  FMUL.FTZ R132, R146, R103.reuse ;  /* 0x0000006792847220 */ /* 0x080fe20000410000 */
[----:B------:R-:W-:Y:S01]  /*3e50*/  ISETP.GE.AND P0, PT, R18, 0x1, PT ;  /* 0x000000011200780c */ /* 0x000fe20003f06270 */
[-C--:B------:R-:W-:Y:S01]  /*3e60*/  FMUL.FTZ R131, R144, R103.reuse ;  /* 0x0000006790837220 */ /* 0x080fe20000410000 */
[----:B------:R-:W-:Y:S01]  /*3e70*/  PRMT R98, RZ, 0x5410, R57 ;  /* 0x00005410ff627816 */ /* 0x000fe20000000039 */
[----:B------:R-:W-:Y:S01]  /*3e80*/  FFMA.FTZ R17, R146, R16, R17 ;  /* 0x0000001092117223 */ /* 0x000fe20000010011 */
[----:B------:R-:W-:Y:S01]  /*3e90*/  PRMT R16, RZ, 0x5410, R62 ;  /* 0x00005410ff107816 */ /* 0x000fe2000000003e */
[-C--:B------:R-:W-:Y:S01]  /*3ea0*/  FMUL.FTZ R130, R142, R103.reuse ;  /* 0x000000678e827220 */ /* 0x080fe20000410000 */
[----:B-1----:R-:W-:Y:S01]  /*3eb0*/  CS2R R122, SRZ ;  /* 0x00000000007a7805 */ /* 0x002fe2000001ff00 */
[-C--:B------:R-:W-:Y:S01]  /*3ec0*/  FMUL.FTZ R129, R140, R103.reuse ;  /* 0x000000678c817220 */ /* 0x080fe20000410000 */
[----:B------:R-:W-:Y:S01]  /*3ed0*/  CS2R R120, SRZ ;  /* 0x0000000000787805 */ /* 0x000fe2000001ff00 */
[----:B------:R-:W-:Y:S01]  /*3ee0*/  FFMA.FTZ R17, R144, R16, R17 ;  /* 0x0000001090117223 */ /* 0x000fe20000010011 */
[----:B------:R-:W-:Y:S01]  /*3ef0*/  PRMT R16, RZ, 0x5410, R61 ;  /* 0x00005410ff107816 */ /* 0x000fe2000000003d */
[-C--:B------:R-:W-:Y:S01]  /*3f00*/  FMUL.FTZ R128, R138, R103.reuse ;  /* 0x000000678a807220 */ /* 0x080fe20000410000 */
[----:B------:R-:W-:Y:S01]  /*3f10*/  CS2R R118, SRZ ;  /* 0x0000000000767805 */ /* 0x000fe2000001ff00 */
[----:B------:R-:W-:-:S02]  /*3f20*/  FMUL.FTZ R127, R136, R103 ;  /* 0x00000067887f7220 */ /* 0x000fc40000410000 */
[----:B------:R-:W-:Y:S01]  /*3f30*/  FFMA.FTZ R17, R142, R16, R17 ;  /* 0x000000108e117223 */ /* 0x000fe20000010011 */
[----:B------:R-:W-:Y:S01]  /*3f40*/  PRMT R16, RZ, 0x5410, R60 ;  /* 0x00005410ff107816 */ /* 0x000fe2000000003c */
[----:B------:R-:W-:-:S04]  /*3f50*/  FMUL.FTZ R126, R134, R103 ;  /* 0x00000067867e7220 */ /* 0x000fc80000410000 */
[----:B------:R-:W-:Y:S01]  /*3f60*/  FFMA.FTZ R17, R140, R16, R17 ;  /* 0x000000108c117223 */ /* 0x000fe20000010011 */
[----:B------:R-:W-:-:S05]  /*3f70*/  PRMT R16, RZ, 0x5410, R59 ;  /* 0x00005410ff107816 */ /* 0x000fca000000003b */
[----:B------:R-:W-:Y:S01]  /*3f80*/  FFMA.FTZ R17, R138, R16, R17 ;  /* 0x000000108a117223 */ /* 0x000fe20000010011 */
[----:B------:R-:W-:-:S05]  /*3f90*/  PRMT R16, RZ, 0x5410, R58 ;  /* 0x00005410ff107816 */ /* 0x000fca000000003a */
[----:B------:R-:W-:-:S04]  /*3fa0*/  FFMA.FTZ R17, R136, R16, R17 ;  /* 0x0000001088117223 */ /* 0x000fc80000010011 */
[----:B------:R-:W-:Y:S01]  /*3fb0*/  FFMA.FTZ R98, R134, R98, R17 ;  /* 0x0000006286627223 */ /* 0x000fe20000010011 */
[----:B------:R-:W-:Y:S05]  /*3fc0*/  @!P0 BRA `(.L_x_7295) ;  /* 0x0000298000008947 */ /* 0x000fea0003800000 */
[----:B------:R-:W-:Y:S01]  /*3fd0*/  HFMA2.MMA R19, -RZ, RZ, 0, 0 ;  /* 0x00000000ff137435 */ /* 0x000fe200000001ff */
[C---:B------:R-:W-:Y:S01]  /*3fe0*/  IMAD R20, R177.reuse, c[0x0][0x298], RZ ;  /* 0x0000a600b1147a24 */ /* 0x040fe200078e02ff */
[----:B------:R-:W-:Y:S01]  /*3ff0*/  IADD3 R116, R174, -0x1, RZ ;  /* 0xffffffffae747810 */ /* 0x000fe20007ffe0ff */
[----:B------:R-:W-:Y:S01]  /*4000*/  IMAD.MOV.U32 R18, RZ, RZ, R94 ;  /* 0x000000ffff127224 */ /* 0x000fe200078e005e */
[----:B------:R-:W-:Y:S01]  /*4010*/  MOV R117, RZ ;  /* 0x000000ff00757202 */ /* 0x000fe20000000f00 */
[----:B------:R-:W-:Y:S01]  /*4020*/  IMAD R22, R177, c[0x0][0x2b8], RZ ;  /* 0x0000ae00b1167a24 */ /* 0x000fe200078e02ff */
[----:B------:R-:W-:Y:S01]  /*4030*/  CS2R R124, SRZ ;  /* 0x00000000007c7805 */ /* 0x000fe2000001ff00 */
[C---:B------:R-:W-:Y:S01]  /*4040*/  IMAD R21, R101.reuse, c[0x0][0x29c], R20 ;  /* 0x0000a70065157a24 */ /* 0x040fe200078e0214 */
[----:B------:R-:W-:Y:S01]  /*4050*/  CS2R R114, SRZ ;  /* 0x0000000000727805 */ /* 0x000fe2000001ff00 */
[C---:B------:R-:W-:Y:S01]  /*4060*/  IMAD R23, R101.reuse, c[0x0][0x2bc], R22 ;  /* 0x0000af0065177a24 */ /* 0x040fe200078e0216 */
[----:B------:R-:W-:Y:S01]  /*4070*/  LEA.HI R22, R116, R116, RZ, 0x1 ;  /* 0x0000007474167211 */ /* 0x000fe200078f08ff */
[C-C-:B------:R-:W-:Y:S01]  /*4080*/  IMAD.WIDE.U32 R16, R101.reuse, c[0x0][0x298], R18.reuse ;  /* 0x0000a60065107a25 */ /* 0x140fe200078e0012 */
[----:B------:R-:W-:Y:S01]  /*4090*/  CS2R R122, SRZ ;  /* 0x00000000007a7805 */ /* 0x000fe2000001ff00 */
[----:B------:R-:W-:Y:S01]  /*40a0*/  CS2R R120, SRZ ;  /* 0x0000000000787805 */ /* 0x000fe2000001ff00 */
[----:B------:R-:W-:Y:S01]  /*40b0*/  CS2R R118, SRZ ;  /* 0x0000000000767805 */ /* 0x000fe2000001ff00 */
[----:B------:R-:W-:-:S04]  /*40c0*/  IMAD.WIDE.U32 R18, R101, c[0x0][0x2b8], R18 ;  /* 0x0000ae0065127a25 */ /* 0x000fc800078e0012 */
[----:B------:R-:W-:Y:S01]  /*40d0*/  IMAD.IADD R17, R17, 0x1, R21 ;  /* 0x0000000111117824 */ /* 0x000fe200078e0215 */
[----:B------:R-:W-:Y:S01]  /*40e0*/  IADD3 R19, R19, R23, RZ ;  /* 0x0000001713137210 */ /* 0x000fe20007ffe0ff */
[----:B------:R-:W-:Y:S02]  /*40f0*/  IMAD R21, R176, c[0x0][0x2a0], RZ ;  /* 0x0000a800b0157a24 */ /* 0x000fe400078e02ff */
[----:B------:R-:W-:-:S04]  /*4100*/  IMAD.WIDE.U32 R16, R100, c[0x0][0x2a0], R16 ;  /* 0x0000a80064107a25 */ /* 0x000fc800078e0010 */
[----:B------:R-:W-:Y:S01]  /*4110*/  IMAD R23, R100, c[0x0][0x2a4], R21 ;  /* 0x0000a90064177a24 */ /* 0x000fe200078e0215 */
[----:B------:R-:W-:Y:S01]  /*4120*/  LEA R32, P0, R16, c[0x0][0x318], 0x2 ;  /* 0x0000c60010207a11 */ /* 0x000fe200078010ff */
[----:B------:R-:W-:Y:S02]  /*4130*/  IMAD R25, R176, c[0x0][0x2c0], RZ ;  /* 0x0000b000b0197a24 */ /* 0x000fe400078e02ff */
[----:B------:R-:W-:Y:S01]  /*4140*/  IMAD.IADD R23, R17, 0x1, R23 ;  /* 0x0000000111177824 */ /* 0x000fe200078e0217 */
[----:B------:R-:W-:Y:S01]  /*4150*/  LOP3.LUT R17, R22, 0xfffffe, RZ, 0xc0, !PT ;  /* 0x00fffffe16117812 */ /* 0x000fe200078ec0ff */
[C---:B------:R-:W-:Y:S02]  /*4160*/  IMAD R25, R100.reuse, c[0x0][0x2c4], R25 ;  /* 0x0000b10064197a24 */ /* 0x040fe400078e0219 */
[----:B------:R-:W-:Y:S01]  /*4170*/  IMAD.WIDE.U32 R20, R100, c[0x0][0x2c0], R18 ;  /* 0x0000b00064147a25 */ /* 0x000fe200078e0012 */
[----:B------:R-:W-:Y:S02]  /*4180*/  LEA.HI.X R33, R16, c[0x0][0x31c], R23, 0x2, P0 ;  /* 0x0000c70010217a11 */ /* 0x000fe400000f1417 */
[----:B------:R-:W-:Y:S01]  /*4190*/  IADD3 R16, P0, R6, R16, RZ ;  /* 0x0000001006107210 */ /* 0x000fe20007f1e0ff */
[----:B------:R-:W-:Y:S01]  /*41a0*/  IMAD.IADD R116, R116, 0x1, -R17 ;  /* 0x0000000174747824 */ /* 0x000fe200078e0a11 */
[----:B------:R-:W-:Y:S01]  /*41b0*/  IADD3 R19, R21, R25, RZ ;  /* 0x0000001915137210 */ /* 0x000fe20007ffe0ff */
[----:B------:R-:W-:Y:S01]  /*41c0*/  IMAD.WIDE R32, R56, 0x4, R32 ;  /* 0x0000000438207825 */ /* 0x000fe200078e0220 */
[----:B------:R-:W-:-:S02]  /*41d0*/  LEA R46, P2, R20, c[0x0][0x320], 0x2 ;  /* 0x0000c800142e7a11 */ /* 0x000fc400078410ff */
[----:B------:R-:W-:Y:S02]  /*41e0*/  IADD3 R18, P1, R6, R20, RZ ;  /* 0x0000001406127210 */ /* 0x000fe40007f3e0ff */
[--C-:B------:R-:W-:Y:S02]  /*41f0*/  LEA.HI.X R47, R20, c[0x0][0x324], R19.reuse, 0x2, P2 ;  /* 0x0000c900142f7a11 */ /* 0x100fe400010f1413 */
[----:B------:R-:W-:Y:S01]  /*4200*/  IADD3 R20, P5, R32, -0x380, RZ ;  /* 0xfffffc8020147810 */ /* 0x000fe20007fbe0ff */
[C---:B------:R-:W-:Y:S01]  /*4210*/  IMAD.X R19, R7.reuse, 0x1, R19, P1 ;  /* 0x0000000107137824 */ /* 0x040fe200008e0613 */
[----:B------:R-:W-:Y:S01]  /*4220*/  IADD3.X R17, R7, R23, RZ, P0, !PT ;  /* 0x0000001707117210 */ /* 0x000fe200007fe4ff */
[----:B------:R-:W-:Y:S01]  /*4230*/  IMAD.WIDE R46, R56, 0x4, R46 ;  /* 0x00000004382e7825 */ /* 0x000fe200078e022e */
[C---:B------:R-:W-:Y:S02]  /*4240*/  IADD3 R22, P4, R32.reuse, -0x300, RZ ;  /* 0xfffffd0020167810 */ /* 0x040fe40007f9e0ff */
[----:B------:R-:W-:-:S02]  /*4250*/  IADD3 R24, P3, R32, -0x280, RZ ;  /* 0xfffffd8020187810 */ /* 0x000fc40007f7e0ff */
[C---:B------:R-:W-:Y:S02]  /*4260*/  IADD3 R26, P2, R32.reuse, -0x200, RZ ;  /* 0xfffffe00201a7810 */ /* 0x040fe40007f5e0ff */
[C---:B------:R-:W-:Y:S02]  /*4270*/  IADD3 R28, P1, R32.reuse, -0x180, RZ ;  /* 0xfffffe80201c7810 */ /* 0x040fe40007f3e0ff */
[C---:B------:R-:W-:Y:S02]  /*4280*/  IADD3 R30, P0, R32.reuse, -0x100, RZ ;  /* 0xffffff00201e7810 */ /* 0x040fe40007f1e0ff */
[C---:B------:R-:W-:Y:S02]  /*4290*/  IADD3.X R21, R33.reuse, -0x1, RZ, P5, !PT ;  /* 0xffffffff21157810 */ /* 0x040fe40002ffe4ff */
[----:B------:R-:W-:Y:S02]  /*42a0*/  IADD3 R32, P5, R32, -0x80, RZ ;  /* 0xffffff8020207810 */ /* 0x000fe40007fbe0ff */
[----:B------:R-:W-:-:S02]  /*42b0*/  IADD3.X R23, R33, -0x1, RZ, P4, !PT ;  /* 0xffffffff21177810 */ /* 0x000fc400027fe4ff */
[C---:B------:R-:W-:Y:S02]  /*42c0*/  IADD3.X R25, R33.reuse, -0x1, RZ, P3, !PT ;  /* 0xffffffff21197810 */ /* 0x040fe40001ffe4ff */
[C---:B------:R-:W-:Y:S02]  /*42d0*/  IADD3.X R27, R33.reuse, -0x1, RZ, P2, !PT ;  /* 0xffffffff211b7810 */ /* 0x040fe400017fe4ff */
[C---:B------:R-:W-:Y:S02]  /*42e0*/  IADD3.X R29, R33.reuse, -0x1, RZ, P1, !PT ;  /* 0xffffffff211d7810 */ /* 0x040fe40000ffe4ff */
[C---:B------:R-:W-:Y:S02]  /*42f0*/  IADD3.X R31, R33.reuse, -0x1, RZ, P0, !PT ;  /* 0xffffffff211f7810 */ /* 0x040fe400007fe4ff */
[----:B------:R-:W-:Y:S02]  /*4300*/  IADD3.X R33, R33, -0x1, RZ, P5, !PT ;  /* 0xffffffff21217810 */ /* 0x000fe40002ffe4ff */
[----:B------:R-:W-:-:S02]  /*4310*/  IADD3 R34, P5, R46, -0x380, RZ ;  /* 0xfffffc802e227810 */ /* 0x000fc40007fbe0ff */
[C---:B------:R-:W-:Y:S02]  /*4320*/  IADD3 R36, P4, R46.reuse, -0x300, RZ ;  /* 0xfffffd002e247810 */ /* 0x040fe40007f9e0ff */
[C---:B------:R-:W-:Y:S02]  /*4330*/  IADD3 R38, P3, R46.reuse, -0x280, RZ ;  /* 0xfffffd802e267810 */ /* 0x040fe40007f7e0ff */
[C---:B------:R-:W-:Y:S02]  /*4340*/  IADD3 R40, P2, R46.reuse, -0x200, RZ ;  /* 0xfffffe002e287810 */ /* 0x040fe40007f5e0ff */
[C---:B------:R-:W-:Y:S02]  /*4350*/  IADD3 R42, P1, R46.reuse, -0x180, RZ ;  /* 0xfffffe802e2a7810 */ /* 0x040fe40007f3e0ff */
[----:B------:R-:W-:Y:S02]  /*4360*/  IADD3 R44, P0, R46, -0x100, RZ ;  /* 0xffffff002e2c7810 */ /* 0x000fe40007f1e0ff */
[----:B------:R-:W-:-:S02]  /*4370*/  IADD3.X R35, R47, -0x1, RZ, P5, !PT ;  /* 0xffffffff2f237810 */ /* 0x000fc40002ffe4ff */
[----:B------:R-:W-:Y:S02]  /*4380*/  IADD3 R46, P5, R46, -0x80, RZ ;  /* 0xffffff802e2e7810 */ /* 0x000fe40007fbe0ff */
[C---:B------:R-:W-:Y:S02]  /*4390*/  IADD3.X R37, R47.reuse, -0x1, RZ, P4, !PT ;  /* 0xffffffff2f257810 */ /* 0x040fe400027fe4ff */
[C---:B------:R-:W-:Y:S02]  /*43a0*/  IADD3.X R39, R47.reuse, -0x1, RZ, P3, !PT ;  /* 0xffffffff2f277810 */ /* 0x040fe40001ffe4ff */
[C---:B------:R-:W-:Y:S02]  /*43b0*/  IADD3.X R41, R47.reuse, -0x1, RZ, P2, !PT ;  /* 0xffffffff2f297810 */ /* 0x040fe400017fe4ff */
[C---:B------:R-:W-:Y:S02]  /*43c0*/  IADD3.X R43, R47.reuse, -0x1, RZ, P1, !PT ;  /* 0xffffffff2f2b7810 */ /* 0x040fe40000ffe4ff */
[----:B------:R-:W-:-:S02]  /*43d0*/  IADD3.X R45, R47, -0x1, RZ, P0, !PT ;  /* 0xffffffff2f2d7810 */ /* 0x000fc400007fe4ff */
[----:B------:R-:W-:Y:S02]  /*43e0*/  IADD3.X R47, R47, -0x1, RZ, P5, !PT ;  /* 0xffffffff2f2f7810 */ /* 0x000fe40002ffe4ff */
.L_x_7316:
[----:B------:R-:W-:Y:S01]  /*43f0*/  SHF.R.S32.HI R54, RZ, 0x1f, R117 ;  /* 0x0000001fff367819 */ /* 0x000fe20000011475 */
[C---:B------:R-:W-:Y:S01]  /*4400*/  IMAD.WIDE.U32 R48, R117.reuse, c[0x0][0x1a0], R8 ;  /* 0x0000680075307a25 */ /* 0x040fe200078e0008 */
[----:B------:R-:W-:Y:S02]  /*4410*/  IADD3 R75, -R6, c[0x0][0x168], RZ ;  /* 0x00005a00064b7a10 */ /* 0x000fe40007ffe1ff */
[----:B------:R-:W-:Y:S01]  /*4420*/  PRMT R55, RZ, 0x7610, R55 ;  /* 0x00007610ff377816 */ /* 0x000fe20000000037 */
[----:B------:R-:W-:Y:S01]  /*4430*/  IMAD R50, R54, c[0x0][0x1a0], RZ ;  /* 0x0000680036327a24 */ /* 0x000fe200078e02ff */
[-C--:B------:R-:W-:Y:S02]  /*4440*/  ISETP.GE.AND P5, PT, R8, R75.reuse, PT ;  /* 0x0000004b0800720c */ /* 0x080fe40003fa6270 */
[----:B------:R-:W-:Y:S01]  /*4450*/  ISETP.GE.AND P0, PT, R88, R75, PT ;  /* 0x0000004b5800720c */ /* 0x000fe20003f06270 */
[----:B------:R-:W-:Y:S01]  /*4460*/  IMAD R51, R117, c[0x0][0x1a4], R50 ;  /* 0x0000690075337a24 */ /* 0x000fe200078e0232 */
[----:B------:R-:W-:-:S02]  /*4470*/  LEA R50, P1, R48, R90, 0x1 ;  /* 0x0000005a30327211 */ /* 0x000fc400078208ff */
[----:B------:R-:W-:Y:S01]  /*4480*/  PRMT R148, RZ, 0x7610, R148 ;  /* 0x00007610ff947816 */ /* 0x000fe20000000094 */
[----:B------:R-:W-:Y:S01]  /*4490*/  IMAD.IADD R49, R49, 0x1, R51 ;  /* 0x0000000131317824 */ /* 0x000fe200078e0233 */
[-C--:B------:R-:W-:Y:S02]  /*44a0*/  ISETP.GE.AND P2, PT, R84, R75.reuse, PT ;  /* 0x0000004b5400720c */ /* 0x080fe40003f46270 */
        /* <DEDUP_REMOVED lines=25> */
[C---:B------:R-:W-:Y:S02]  /*4640*/  IMAD R137, R117.reuse, c[0x0][0x18c], R52 ;  /* 0x0000630075897a24 */ /* 0x040fe400078e0234 */
[----:B------:R-:W-:Y:S02]  /*4650*/  IMAD R156, R54, c[0x0][0x1c0], RZ ;  /* 0x00007000369c7a24 */ /* 0x000fe400078e02ff */
[----:B------:R-:W-:-:S04]  /*4660*/  IMAD.WIDE.U32 R52, R117, c[0x0][0x188], R48 ;  /* 0x0000620075347a25 */ /* 0x000fc800078e0030 */
[----:B0-----:R-:W-:Y:S01]  /*4670*/  IMAD.IADD R51, R53, 0x1, R137 ;  /* 0x0000000135337824 */ /* 0x001fe200078e0289 */
[----:B------:R-:W-:Y:S01]  /*4680*/  LEA R50, P0, R52, c[0x0][0x220], 0x2 ;  /* 0x0000880034327a11 */ /* 0x000fe200078010ff */
[----:B------:R-:W-:-:S04]  /*4690*/  IMAD.WIDE.U32 R48, R117, c[0x0][0x1c0], R8 ;  /* 0x0000700075307a25 */ /* 0x000fc800078e0008 */
[----:B------:R-:W-:Y:S01]  /*46a0*/  IMAD R53, R117, c[0x0][0x1c4], R156 ;  /* 0x0000710075357a24 */ /* 0x000fe200078e029c */
[----:B------:R-:W-:Y:S02]  /*46b0*/  LEA.HI.X R51, R52, c[0x0][0x224], R51, 0x2, P0 ;  /* 0x0000890034337a11 */ /* 0x000fe400000f1433 */
[----:B------:R-:W-:Y:S02]  /*46c0*/  LEA R52, P0, R48, R87, 0x1 ;  /* 0x0000005730347211 */ /* 0x000fe400078008ff */
[----:B------:R-:W-:Y:S01]  /*46d0*/  IADD3 R49, R49, R53, RZ ;  /* 0x0000003531317210 */ /* 0x000fe20007ffe0ff */
[----:B------:R0:W4:Y:S01]  /*46e0*/  LDG.E R137, [R50.64] ;  /* 0x0000000432897981 */ /* 0x000122000c1e1900 */
[----:B------:R-:W-:Y:S02]  /*46f0*/  ISETP.GE.AND P1, PT, R88, R75, PT ;  /* 0x0000004b5800720c */ /* 0x000fe40003f26270 */
        /* <DEDUP_REMOVED lines=8> */
[----:B------:R-:W-:Y:S01]  /*4780*/  PRMT R50, RZ, 0x7610, R50 ;  /* 0x00007610ff327816 */ /* 0x000fe20000000032 */
[----:B--2---:R0:W-:Y:S04]  /*4790*/  STS.U16 [R74], R55 ;  /* 0x000000374a007388 */ /* 0x0041e80000000400 */
[----:B-1-3--:R1:W-:Y:S04]  /*47a0*/  STS.U16 [R73+0x40], R148 ;  /* 0x0000409449007388 */ /* 0x00a3e80000000400 */
[----:B----4-:R2:W-:Y:S04]  /*47b0*/  STS.U16 [R72+0x80], R139 ;  /* 0x0000808b48007388 */ /* 0x0105e80000000400 */
[----:B------:R3:W-:Y:S04]  /*47c0*/  STS.U16 [R71+0xc0], R150 ;  /* 0x0000c09647007388 */ /* 0x0007e80000000400 */
        /* <DEDUP_REMOVED lines=12> */
[----:B------:R-:W-:Y:S01]  /*4890*/  LDS.U16 R151, [R64+0xe] ;  /* 0x00000e0040977984 */ /* 0x000fe20000000400 */
[----:B-1----:R-:W-:Y:S02]  /*48a0*/  PRMT R148, RZ, 0x7610, R148 ;  /* 0x00007610ff947816 */ /* 0x002fe40000000094 */
[----:B--2---:R-:W-:Y:S01]  /*48b0*/  PRMT R139, RZ, 0x7610, R139 ;  /* 0x00007610ff8b7816 */ /* 0x004fe2000000008b */
[----:B------:R0:W2:Y:S01]  /*48c0*/  @!P0 LDG.E.U16 R50, [R52.64+0xc0] ;  /* 0x0000c00434328981 */ /* 0x0000a2000c1e1500 */
[----:B---3--:R-:W-:-:S03]  /*48d0*/  PRMT R150, RZ, 0x7610, R150 ;  /* 0x00007610ff967816 */ /* 0x008fc60000000096 */
[----:B------:R0:W3:Y:S04]  /*48e0*/  @!P1 LDG.E.U16 R55, [R52.64+0x100] ;  /* 0x0001000434379981 */ /* 0x0000e8000c1e1500 */
[----:B------:R0:W3:Y:S04]  /*48f0*/  @!P2 LDG.E.U16 R148, [R52.64+0x140] ;  /* 0x000140043494a981 */ /* 0x0000e8000c1e1500 */
[----:B------:R0:W3:Y:S04]  /*4900*/  @!P3 LDG.E.U16 R139, [R52.64+0x180] ;  /* 0x00018004348bb981 */ /* 0x0000e8000c1e1500 */
[----:B------:R0:W3:Y:S01]  /*4910*/  @!P4 LDG.E.U16 R150, [R52.64+0x1c0] ;  /* 0x0001c0043496c981 */ /* 0x0000e2000c1e1500 */
[----:B------:R-:W-:-:S02]  /*4920*/  IADD3 R70, R85, 0x20, RZ ;  /* 0x0000002055467810 */ /* 0x000fc40007ffe0ff */
[----:B------:R-:W-:Y:S01]  /*4930*/  IADD3 R68, R85, 0x40, RZ ;  /* 0x0000004055447810 */ /* 0x000fe20007ffe0ff */
[----:B------:R-:W1:Y:S01]  /*4940*/  LDS.U16 R147, [R64] ;  /* 0x0000000040937984 */ /* 0x000e620000000400 */
[----:B------:R-:W-:Y:S02]  /*4950*/  ISETP.NE.AND P0, PT, R175, RZ, PT ;  /* 0x000000ffaf00720c */ /* 0x000fe40003f05270 */
[CC--:B------:R-:W-:Y:S01]  /*4960*/  LEA.HI.SX32 R74, R85.reuse, R85.reuse, 0x1b ;  /* 0x00000055554a7211 */ /* 0x0c0fe200078fdaff */
[----:B------:R-:W1:Y:S01]  /*4970*/  LDS.U16 R149, [R64+0x2] ;  /* 0x0000020040957984 */ /* 0x000e620000000400 */
[----:B0-----:R-:W-:Y:S02]  /*4980*/  IADD3 R52, R85, 0xe0, RZ ;  /* 0x000000e055347810 */ /* 0x001fe40007ffe0ff */
[-C--:B------:R-:W-:Y:S01]  /*4990*/  LEA.HI.SX32 R70, R70, R85.reuse, 0x1b ;  /* 0x0000005546467211 */ /* 0x080fe200078fdaff */
[----:B------:R-:W0:Y:S01]  /*49a0*/  LDS.U16 R153, [R64+0x4] ;  /* 0x0000040040997984 */ /* 0x000e220000000400 */
[----:B------:R-:W-:-:S02]  /*49b0*/  LEA.HI.SX32 R52, R52, R85, 0x1b ;  /* 0x0000005534347211 */ /* 0x000fc400078fdaff */
[----:B------:R-:W-:Y:S01]  /*49c0*/  LEA.HI.SX32 R68, R68, R85, 0x1b ;  /* 0x0000005544447211 */ /* 0x000fe200078fdaff */
[----:B------:R-:W0:Y:S01]  /*49d0*/  LDS.U16 R155, [R64+0x6] ;  /* 0x00000600409b7984 */ /* 0x000e220000000400 */
[----:B------:R-:W-:Y:S01]  /*49e0*/  ISETP.LT.OR P2, PT, R174, 0x2, P0 ;  /* 0x00000002ae00780c */ /* 0x000fe20000741670 */
[----:B------:R-:W-:Y:S01]  /*49f0*/  IMAD.SHL.U32 R74, R74, 0x2, RZ ;  /* 0x000000024a4a7824 */ /* 0x000fe200078e00ff */
[----:B------:R-:W-:Y:S01]  /*4a00*/  SHF.L.U32 R67, R52, 0x1, RZ ;  /* 0x0000000134437819 */ /* 0x000fe200000006ff */
[----:B------:R-:W-:Y:S01]  /*4a10*/  FMUL.FTZ R52, R137, 1.4426950216293334961 ;  /* 0x3fb8aa3b89347820 */ /* 0x000fe20000410000 */
[----:B------:R-:W-:Y:S01]  /*4a20*/  SHF.L.U32 R73, R70, 0x1, RZ ;  /* 0x0000000146497819 */ /* 0x000fe200000006ff */
[----:B------:R-:W-:Y:S01]  /*4a30*/  IMAD.SHL.U32 R72, R68, 0x2, RZ ;  /* 0x0000000244487824 */ /* 0x000fe200078e00ff */
[C---:B------:R-:W-:Y:S01]  /*4a40*/  IADD3 R154, R85.reuse, 0x60, RZ ;  /* 0x00000060559a7810 */ /* 0x040fe20007ffe0ff */
[----:B------:R-:W0:Y:S01]  /*4a50*/  LDS.U16 R156, [R64+0x8] ;  /* 0x00000800409c7984 */ /* 0x000e220000000400 */
[C---:B------:R-:W-:Y:S01]  /*4a60*/  IADD3 R152, R85.reuse, 0x80, RZ ;  /* 0x0000008055987810 */ /* 0x040fe20007ffe0ff */
[----:B------:R-:W-:Y:S01]  /*4a70*/  FMUL.FTZ R162, R52, R106 ;  /* 0x0000006a34a27220 */ /* 0x000fe20000410000 */
[----:B------:R-:W-:Y:S01]  /*4a80*/  ISETP.NE.AND P1, PT, R94, RZ, PT ;  /* 0x000000ff5e00720c */ /* 0x000fe20003f25270 */
[----:B------:R-:W0:Y:S01]  /*4a90*/  LDS.U16 R157, [R64+0xa] ;  /* 0x00000a00409d7984 */ /* 0x000e220000000400 */
[----:B------:R-:W-:-:S02]  /*4aa0*/  IADD3 R70, R85, 0xa0, RZ ;  /* 0x000000a055467810 */ /* 0x000fc40007ffe0ff */
[----:B------:R-:W-:Y:S01]  /*4ab0*/  IADD3 R68, R85, 0xc0, RZ ;  /* 0x000000c055447810 */ /* 0x000fe20007ffe0ff */
[----:B------:R1:W0:Y:S01]  /*4ac0*/  LDS.U16 R158, [R64+0xc] ;  /* 0x00000c00409e7984 */ /* 0x0002220000000400 */
[-C--:B------:R-:W-:Y:S02]  /*4ad0*/  LEA.HI.SX32 R154, R154, R85.reuse, 0x1b ;  /* 0x000000559a9a7211 */ /* 0x080fe400078fdaff */
[-C--:B------:R-:W-:Y:S02]  /*4ae0*/  LEA.HI.SX32 R152, R152, R85.reuse, 0x1b ;  /* 0x0000005598987211 */ /* 0x080fe400078fdaff */
[-C--:B------:R-:W-:Y:S02]  /*4af0*/  LEA.HI.SX32 R69, R70, R85.reuse, 0x1b ;  /* 0x0000005546457211 */ /* 0x080fe400078fdaff */
[----:B------:R-:W-:Y:S01]  /*4b00*/  LEA.HI.SX32 R68, R68, R85, 0x1b ;  /* 0x0000005544447211 */ /* 0x000fe200078fdaff */
[----:B------:R-:W0:Y:S01]  /*4b10*/  MUFU.EX2 R162, R162 ;  /* 0x000000a200a27308 */ /* 0x000e220000000800 */
[----:B------:R-:W-:Y:S01]  /*4b20*/  SHF.L.U32 R71, R154, 0x1, RZ ;  /* 0x000000019a477819 */ /* 0x000fe200000006ff */
[----:B------:R-:W-:Y:S01]  /*4b30*/  IMAD.SHL.U32 R70, R152, 0x2, RZ ;  /* 0x0000000298467824 */ /* 0x000fe200078e00ff */
[----:B-1----:R-:W-:Y:S01]  /*4b40*/  @!P2 IADD3 R64, R174, -0x2, RZ ;  /* 0xfffffffeae40a810 */ /* 0x002fe20007ffe0ff */
[----:B------:R-:W-:Y:S01]  /*4b50*/  IMAD.SHL.U32 R68, R68, 0x2, RZ ;  /* 0x0000000244447824 */ /* 0x000fe200078e00ff */
[----:B------:R-:W-:Y:S01]  /*4b60*/  SHF.L.U32 R69, R69, 0x1, RZ ;  /* 0x0000000145457819 */ /* 0x000fe200000006ff */
[----:B------:R-:W-:-:S02]  /*4b70*/  FMUL.FTZ R163, R52, R109 ;  /* 0x0000006d34a37220 */ /* 0x000fc40000410000 */
[----:B------:R-:W-:Y:S01]  /*4b80*/  FMUL.FTZ R166, R52, R110 ;  /* 0x0000006e34a67220 */ /* 0x000fe20000410000 */
[----:B------:R-:W-:-:S03]  /*4b90*/  MOV R161, RZ ;  /* 0x000000ff00a17202 */ /* 0x000fc60000000f00 */
[----:B------:R-:W-:Y:S08]  /*4ba0*/  MUFU.EX2 R163, R163 ;  /* 0x000000a300a37308 */ /* 0x000ff00000000800 */
[----:B------:R-:W-:Y:S01]  /*4bb0*/  MUFU.EX2 R166, R166 ;  /* 0x000000a600a67308 */ /* 0x000fe20000000800 */
[----:B------:R-:W-:Y:S01]  /*4bc0*/  FMUL.FTZ R165, R52, R111 ;  /* 0x0000006f34a57220 */ /* 0x000fe20000410000 */
[----:B------:R-:W-:-:S02]  /*4bd0*/  PRMT R145, RZ, 0x5410, R173 ;  /* 0x00005410ff917816 */ /* 0x000fc400000000ad */
[----:B------:R-:W-:-:S04]  /*4be0*/  PRMT R154, RZ, 0x5410, R63 ;  /* 0x00005410ff9a7816 */ /* 0x000fc8000000003f */
[----:B------:R-:W-:Y:S01]  /*4bf0*/  MUFU.EX2 R165, R165 ;  /* 0x000000a500a57308 */ /* 0x000fe20000000800 */
        /* <DEDUP_REMOVED lines=8> */
[----:B0-----:R-:W-:Y:S01]  /*4c80*/  PRMT R153, RZ, 0x5410, R153 ;  /* 0x00005410ff997816 */ /* 0x001fe20000000099 */
[----:B------:R-:W-:-:S02]  /*4c90*/  FMUL.FTZ R159, R147, R182 ;  /* 0x000000b6939f7220 */ /* 0x000fc40000410000 */
[----:B------:R-:W-:Y:S01]  /*4ca0*/  FMUL.FTZ R164, R149, R180 ;  /* 0x000000b495a47220 */ /* 0x000fe20000410000 */
[----:B------:R-:W-:Y:S01]  /*4cb0*/  PRMT R141, RZ, 0x5410, R60 ;  /* 0x00005410ff8d7816 */ /* 0x000fe2000000003c */
[----:B------:R-:W-:Y:S01]  /*4cc0*/  FMUL.FTZ R170, R52, R112 ;  /* 0x0000007034aa7220 */ /* 0x000fe20000410000 */
[----:B------:R-:W-:Y:S01]  /*4cd0*/  PRMT R155, RZ, 0x5410, R155 ;  /* 0x00005410ff9b7816 */ /* 0x000fe2000000009b */
[----:B------:R-:W-:Y:S01]  /*4ce0*/  MUFU.EX2 R167, R167 ;  /* 0x000000a700a77308 */ /* 0x000fe20000000800 */
[----:B------:R-:W-:Y:S01]  /*4cf0*/  FMUL.FTZ R168, R153, R178 ;  /* 0x000000b299a87220 */ /* 0x000fe20000410000 */
[----:B------:R-:W-:Y:S01]  /*4d00*/  PRMT R156, RZ, 0x5410, R156 ;  /* 0x00005410ff9c7816 */ /* 0x000fe2000000009c */
[----:B------:R-:W-:Y:S01]  /*4d10*/  FMUL.FTZ R171, R141, R110 ;  /* 0x0000006e8dab7220 */ /* 0x000fe20000410000 */
[----:B------:R-:W-:-:S04]  /*4d20*/  PRMT R157, RZ, 0x5410, R157 ;  /* 0x00005410ff9d7816 */ /* 0x000fc8000000009d */
[----:B------:R-:W-:Y:S01]  /*4d30*/  MUFU.EX2 R170, R170 ;  /* 0x000000aa00aa7308 */ /* 0x000fe20000000800 */
[----:B------:R-:W-:Y:S01]  /*4d40*/  FMUL.FTZ R179, R156, R171 ;  /* 0x000000ab9cb37220 */ /* 0x000fe20000410000 */
[----:B------:R-:W-:Y:S02]  /*4d50*/  PRMT R151, RZ, 0x5410, R151 ;  /* 0x00005410ff977816 */ /* 0x000fe40000000097 */
[----:B------:R-:W-:Y:S01]  /*4d60*/  PRMT R158, RZ, 0x5410, R158 ;  /* 0x00005410ff9e7816 */ /* 0x000fe2000000009e */
[----:B------:R-:W-:Y:S01]  /*4d70*/  BSSY B0, `(.L_x_7296) ;  /* 0x0000048000007945 */ /* 0x000fe20003800000 */
[----:B----4-:R0:W-:Y:S04]  /*4d80*/  STS.U16 [R74+0x210], R49 ;  /* 0x000210314a007388 */ /* 0x0101e80000000400 */
[----:B------:R-:W-:Y:S04]  /*4d90*/  STS.U16 [R73+0x250], R48 ;  /* 0x0002503049007388 */ /* 0x000fe80000000400 */
[----:B------:R1:W-:Y:S01]  /*4da0*/  STS.U16 [R72+0x290], R51 ;  /* 0x0002903348007388 */ /* 0x0003e20000000400 */
[----:B0-----:R-:W-:Y:S01]  /*4db0*/  @!P2 IMAD R49, R64, c[0x0][0x16c], R117 ;  /* 0x00005b004031aa24 */ /* 0x001fe200078e0275 */
[----:B-1----:R-:W-:-:S02]  /*4dc0*/  SHF.L.U32 R51, R85, 0x3, RZ ;  /* 0x0000000355337819 */ /* 0x002fc400000006ff */
[----:B--2---:R-:W-:Y:S02]  /*4dd0*/  STS.U16 [R71+0x2d0], R50 ;  /* 0x0002d03247007388 */ /* 0x004fe40000000400 */
[----:B------:R-:W-:Y:S01]  /*4de0*/  LEA.HI.SX32 R51, R51, R51, 0x1b ;  /* 0x0000003333337211 */ /* 0x000fe200078fdaff */
[----:B------:R-:W-:Y:S01]  /*4df0*/  IMAD R48, R116, 0x100, R117 ;  /* 0x0000010074307824 */ /* 0x000fe200078e0275 */
[----:B---3--:R0:W-:Y:S01]  /*4e00*/  STS.U16 [R70+0x310], R55 ;  /* 0x0003103746007388 */ /* 0x0081e20000000400 */
[----:B------:R-:W-:Y:S02]  /*4e10*/  @P1 IADD3 R48, R94, 0x200, RZ ;  /* 0x000002005e301810 */ /* 0x000fe40007ffe0ff */
[----:B------:R-:W-:Y:S01]  /*4e20*/  SHF.L.U32 R64, R51, 0x1, RZ ;  /* 0x0000000133407819 */ /* 0x000fe200000006ff */
[----:B------:R-:W-:Y:S04]  /*4e30*/  STS.U16 [R69+0x350], R148 ;  /* 0x0003509445007388 */ /* 0x000fe80000000400 */
[----:B------:R-:W-:Y:S01]  /*4e40*/  STS.U16 [R68+0x390], R139 ;  /* 0x0003908b44007388 */ /* 0x000fe20000000400 */
[----:B------:R-:W-:-:S03]  /*4e50*/  IMAD.SHL.U32 R53, R48, 0x4, RZ ;  /* 0x0000000430357824 */ /* 0x000fc600078e00ff */
[----:B------:R-:W-:Y:S01]  /*4e60*/  STS.U16 [R67+0x3d0], R150 ;  /* 0x0003d09643007388 */ /* 0x000fe20000000400 */
[----:B------:R-:W-:-:S06]  /*4e70*/  NOP ;  /* 0x0000000000007918 */ /* 0x000fcc0000000000 */
[----:B------:R-:W1:Y:S04]  /*4e80*/  LDS.U16 R190, [R64+0x21e] ;  /* 0x00021e0040be7984 */ /* 0x000e680000000400 */
[----:B------:R-:W-:Y:S04]  /*4e90*/  LDS.U16 R183, [R64+0x210] ;  /* 0x0002100040b77984 */ /* 0x000fe80000000400 */
[----:B------:R-:W-:Y:S04]  /*4ea0*/  LDS.U16 R185, [R64+0x212] ;  /* 0x0002120040b97984 */ /* 0x000fe80000000400 */
[----:B------:R-:W-:Y:S04]  /*4eb0*/  LDS.U16 R187, [R64+0x214] ;  /* 0x0002140040bb7984 */ /* 0x000fe80000000400 */
[----:B------:R-:W-:Y:S04]  /*4ec0*/  LDS.U16 R189, [R64+0x216] ;  /* 0x0002160040bd7984 */ /* 0x000fe80000000400 */
[----:B------:R-:W-:Y:S04]  /*4ed0*/  LDS.U16 R191, [R64+0x218] ;  /* 0x0002180040bf7984 */ /* 0x000fe80000000400 */
[----:B------:R-:W-:Y:S04]  /*4ee0*/  LDS.U16 R181, [R64+0x21a] ;  /* 0x00021a0040b57984 */ /* 0x000fe80000000400 */
[----:B------:R-:W2:Y:S04]  /*4ef0*/  LDS.U16 R160, [R64+0x21c] ;  /* 0x00021c0040a07984 */ /* 0x000ea80000000400 */
[----:B------:R3:W-:Y:S01]  /*4f00*/  STS [R53+0xe98], R162 ;  /* 0x000e98a235007388 */ /* 0x0007e20000000800 */
[----:B------:R-:W-:-:S02]  /*4f10*/  FMUL.FTZ R51, R52, R107 ;  /* 0x0000006b34337220 */ /* 0x000fc40000410000 */
[----:B0-----:R-:W-:-:S04]  /*4f20*/  FMUL.FTZ R55, R52, R108 ;  /* 0x0000006c34377220 */ /* 0x001fc80000410000 */
[----:B------:R-:W0:Y:S01]  /*4f30*/  MUFU.EX2 R51, R51 ;  /* 0x0000003300337308 */ /* 0x000e220000000800 */
[----:B------:R-:W-:Y:S01]  /*4f40*/  @!P2 IMAD.WIDE R48, R49, 0x8, R14 ;  /* 0x000000083130a825 */ /* 0x000fe200078e020e */
[----:B------:R-:W-:Y:S06]  /*4f50*/  BAR.SYNC.DEFER_BLOCKING 0x0 ;  /* 0x0000000000007b1d */ /* 0x000fec0000010000 */
[----:B------:R-:W4:Y:S01]  /*4f60*/  MUFU.EX2 R55, R55 ;  /* 0x0000003700377308 */ /* 0x000f220000000800 */
[----:B-1----:R-:W-:Y:S01]  /*4f70*/  PRMT R193, RZ, 0x5410, R190 ;  /* 0x00005410ffc17816 */ /* 0x002fe200000000be */
[----:B------:R0:W5:Y:S01]  /*4f80*/  @!P2 LDG.E R161, [R48.64+0x4] ;  /* 0x0000040430a1a981 */ /* 0x000162000c1e1900 */
[----:B------:R-:W-:Y:S01]  /*4f90*/  ISETP.NE.AND P2, PT, R94, 0x1f, PT ;  /* 0x0000001f5e00780c */ /* 0x000fe20003f45270 */
[----:B0-----:R-:W-:-:S04]  /*4fa0*/  FMUL.FTZ R48, R162, R51 ;  /* 0x00000033a2307220 */ /* 0x001fc80000410000 */
[----:B----4-:R-:W-:-:S04]  /*4fb0*/  FMUL.FTZ R48, R55, R48 ;  /* 0x0000003037307220 */ /* 0x010fc80000410000 */
[----:B------:R-:W-:-:S04]  /*4fc0*/  FMUL.FTZ R49, R163, R48 ;  /* 0x00000030a3317220 */ /* 0x000fc80000410000 */
[----:B------:R-:W-:Y:S01]  /*4fd0*/  FMUL.FTZ R48, R166, R49 ;  /* 0x00000031a6307220 */ /* 0x000fe20000410000 */
[----:B--2---:R-:W-:Y:S01]  /*4fe0*/  PRMT R49, RZ, 0x5410, R160 ;  /* 0x00005410ff317816 */ /* 0x004fe200000000a0 */
[----:B------:R-:W-:Y:S02]  /*4ff0*/  FMUL.FTZ R160, R134, R193 ;  /* 0x000000c186a07220 */ /* 0x000fe40000410000 */
[----:B------:R0:W1:Y:S01]  /*5000*/  @P2 LDS R193, [R94.X4+0x169c] ;  /* 0x00169c005ec12984 */ /* 0x0000620000004800 */
[----:B------:R-:W-:Y:S02]  /*5010*/  FMUL.FTZ R195, R165, R48 ;  /* 0x00000030a5c37220 */ /* 0x000fe40000410000 */
[----:B------:R-:W-:Y:S02]  /*5020*/  FMUL.FTZ R50, R152, R109 ;  /* 0x0000006d98327220 */ /* 0x000fe40000410000 */
[----:B------:R-:W-:Y:S01]  /*5030*/  FFMA.FTZ R48, R51, R159, R164 ;  /* 0x0000009f33307223 */ /* 0x000fe200000100a4 */
[----:B------:R-:W-:Y:S01]  /*5040*/  PRMT R150, RZ, 0x5410, R59 ;  /* 0x00005410ff967816 */ /* 0x000fe2000000003b */
[----:B------:R-:W-:-:S02]  /*5050*/  FMUL.FTZ R186, R155, R50 ;  /* 0x000000329bba7220 */ /* 0x000fc40000410000 */
[----:B------:R-:W-:Y:S01]  /*5060*/  FFMA.FTZ R48, R55, R48, R168 ;  /* 0x0000003037307223 */ /* 0x000fe200000100a8 */
[----:B------:R-:W-:Y:S01]  /*5070*/  PRMT R139, RZ, 0x5410, R58 ;  /* 0x00005410ff8b7816 */ /* 0x000fe2000000003a */
[----:B------:R-:W-:Y:S01]  /*5080*/  FMUL.FTZ R172, R150, R111 ;  /* 0x0000006f96ac7220 */ /* 0x000fe20000410000 */
[----:B------:R-:W-:Y:S01]  /*5090*/  PRMT R148, RZ, 0x5410, R57 ;  /* 0x00005410ff947816 */ /* 0x000fe20000000039 */
[----:B------:R-:W-:Y:S01]  /*50a0*/  FFMA.FTZ R48, R163, R48, R186 ;  /* 0x00000030a3307223 */ /* 0x000fe200000100ba */
[----:B------:R-:W-:Y:S01]  /*50b0*/  PRMT R181, RZ, 0x5410, R181 ;  /* 0x00005410ffb57816 */ /* 0x000fe200000000b5 */
[----:B---3--:R-:W-:Y:S02]  /*50c0*/  FMUL.FTZ R53, R139, R112 ;  /* 0x000000708b357220 */ /* 0x008fe40000410000 */
        /* <DEDUP_REMOVED lines=8> */
[----:B------:R-:W-:Y:S01]  /*5150*/  FFMA.FTZ R194, R167, R160, R190 ;  /* 0x000000a0a7c27223 */ /* 0x000fe200000100be */
[----:B------:R-:W-:Y:S05]  /*5160*/  @P2 BRA `(.L_x_7297) ;  /* 0x0000008000002947 */ /* 0x000fea0003800000 */
[----:B0-----:R-:W-:-:S13]  /*5170*/  ISETP.NE.AND P3, PT, R174, c[0x0][0x174], PT ;  /* 0x00005d00ae007a0c */ /* 0x001fda0003f65270 */
[----:B-1----:R-:W-:-:S04]  /*5180*/  @P3 IADD3 R193, -R81, c[0x0][0x174], RZ ;  /* 0x00005d0051c13a10 */ /* 0x002fc80007ffe1ff */
[----:B------:R-:W-:-:S04]  /*5190*/  @P3 LEA.HI R48, R193, R193, RZ, 0x1 ;  /* 0x000000c1c1303211 */ /* 0x000fc800078f08ff */
[----:B------:R-:W-:-:S04]  /*51a0*/  @P3 LOP3.LUT R48, R48, 0xfffffe, RZ, 0xc0, !PT ;  /* 0x00fffffe30303812 */ /* 0x000fc800078ec0ff */
[----:B------:R-:W-:Y:S01]  /*51b0*/  @P3 IADD3 R48, -R48, R193, RZ ;  /* 0x000000c130303210 */ /* 0x000fe20007ffe1ff */
[----:B------:R-:W-:-:S03]  /*51c0*/  IMAD.MOV.U32 R193, RZ, RZ, 0x3f800000 ;  /* 0x3f800000ffc17424 */ /* 0x000fc600078e00ff */
[----:B------:R-:W-:-:S05]  /*51d0*/  @P3 LEA R48, R48, R117, 0x8 ;  /* 0x0000007530303211 */ /* 0x000fca00078e40ff */
[----:B------:R0:W1:Y:S02]  /*51e0*/  @P3 LDS R193, [R48.X4+0xe98] ;  /* 0x000e980030c13984 */ /* 0x0000640000004800 */
.L_x_7297:
[----:B0-----:R-:W-:Y:S05]  /*51f0*/  BSYNC B0 ;  /* 0x0000000000007941 */ /* 0x001fea0003800000 */
.L_x_7296:
[----:B------:R-:W-:Y:S01]  /*5200*/  PRMT R191, RZ, 0x5410, R191 ;  /* 0x00005410ffbf7816 */ /* 0x000fe200000000bf */
[----:B-1----:R-:W-:Y:S01]  /*5210*/  FMUL.FTZ R197, R167, R193 ;  /* 0x000000c1a7c57220 */ /* 0x002fe20000410000 */
[----:B------:R-:W-:Y:S01]  /*5220*/  PRMT R189, RZ, 0x5410, R189 ;  /* 0x00005410ffbd7816 */ /* 0x000fe200000000bd */
[----:B------:R-:W-:Y:S01]  /*5230*/  FFMA.FTZ R194, R170, R194, R181 ;  /* 0x000000c2aac27223 */ /* 0x000fe200000100b5 */
[----:B------:R-:W-:Y:S01]  /*5240*/  PRMT R187, RZ, 0x5410, R187 ;  /* 0x00005410ffbb7816 */ /* 0x000fe200000000bb */
[----:B------:R-:W-:Y:S01]  /*5250*/  FMUL.FTZ R192, R140, R191 ;  /* 0x000000bf8cc07220 */ /* 0x000fe20000410000 */
[----:B------:R-:W-:Y:S01]  /*5260*/  PRMT R185, RZ, 0x5410, R185 ;  /* 0x00005410ffb97816 */ /* 0x000fe200000000b9 */
[----:B------:R-:W-:Y:S01]  /*5270*/  FMUL.FTZ R48, R170, R197 ;  /* 0x000000c5aa307220 */ /* 0x000fe20000410000 */
[----:B------:R-:W-:Y:S01]  /*5280*/  ISETP.NE.AND P4, PT, R175, 0x1f, PT ;  /* 0x0000001faf00780c */ /* 0x000fe20003f85270 */
[----:B------:R-:W-:Y:S01]  /*5290*/  FMUL.FTZ R189, R142, R189 ;  /* 0x000000bd8ebd7220 */ /* 0x000fe20000410000 */
[----:B------:R-:W-:Y:S01]  /*52a0*/  ISETP.GE.AND P3, PT, R85, 0x1, PT ;  /* 0x000000015500780c */ /* 0x000fe20003f66270 */
[C---:B------:R-:W-:Y:S01]  /*52b0*/  FFMA.FTZ R194, R165.reuse, R194, R192 ;  /* 0x000000c2a5c27223 */ /* 0x040fe200000100c0 */
[----:B------:R-:W-:Y:S01]  /*52c0*/  ISETP.GE.OR P0, PT, R174, c[0x0][0x174], P0 ;  /* 0x00005d00ae007a0c */ /* 0x000fe20000706670 */
[----:B------:R-:W-:Y:S01]  /*52d0*/  FMUL.FTZ R191, R165, R48 ;  /* 0x00000030a5bf7220 */ /* 0x000fe20000410000 */
[----:B------:R-:W-:Y:S01]  /*52e0*/  ISETP.NE.AND P5, PT, R94, RZ, PT ;  /* 0x000000ff5e00720c */ /* 0x000fe20003fa5270 */
[----:B------:R-:W-:Y:S01]  /*52f0*/  FMUL.FTZ R200, R144, R187 ;  /* 0x000000bb90c87220 */ /* 0x000fe20000410000 */
[----:B------:R-:W-:Y:S01]  /*5300*/  IADD3 R197, R94, 0xe0, RZ ;  /* 0x000000e05ec57810 */ /* 0x000fe20007ffe0ff */
[C---:B------:R-:W-:Y:S01]  /*5310*/  FFMA.FTZ R194, R166.reuse, R194, R189 ;  /* 0x000000c2a6c27223 */ /* 0x040fe200000100bd */
[----:B------:R-:W-:Y:S01]  /*5320*/  BSSY B0, `(.L_x_7298) ;  /* 0x00000c4000007945 */ /* 0x000fe20003800000 */
[----:B------:R-:W-:-:S02]  /*5330*/  FMUL.FTZ R48, R166, R191 ;  /* 0x000000bfa6307220 */ /* 0x000fc40000410000 */
[----:B------:R-:W-:Y:S02]  /*5340*/  FMUL.FTZ R198, R146, R185 ;  /* 0x000000b992c67220 */ /* 0x000fe40000410000 */
[C---:B------:R-:W-:Y:S02]  /*5350*/  FFMA.FTZ R185, R163.reuse, R194, R200 ;  /* 0x000000c2a3b97223 */ /* 0x040fe400000100c8 */
[----:B------:R-:W-:Y:S01]  /*5360*/  FMUL.FTZ R194, R163, R48 ;  /* 0x00000030a3c27220 */ /* 0x000fe20000410000 */
[----:B------:R-:W-:Y:S01]  /*5370*/  PRMT R48, RZ, 0x5410, R183 ;  /* 0x00005410ff307816 */ /* 0x000fe200000000b7 */
[C---:B------:R-:W-:Y:S02]  /*5380*/  FFMA.FTZ R185, R55.reuse, R185, R198 ;  /* 0x000000b937b97223 */ /* 0x040fe400000100c6 */
[----:B------:R-:W-:Y:S02]  /*5390*/  FMUL.FTZ R194, R55, R194 ;  /* 0x000000c237c27220 */ /* 0x000fe40000410000 */
[----:B------:R-:W-:-:S02]  /*53a0*/  FMUL.FTZ R196, R135, R48 ;  /* 0x0000003087c47220 */ /* 0x000fc40000410000 */
[C---:B------:R-:W-:Y:S02]  /*53b0*/  FFMA.FTZ R49, R170.reuse, R49, R169 ;  /* 0x00000031aa317223 */ /* 0x040fe400000100a9 */
[----:B------:R-:W-:Y:S02]  /*53c0*/  FMUL.FTZ R48, R170, R195 ;  /* 0x000000c3aa307220 */ /* 0x000fe40000410000 */
        /* <DEDUP_REMOVED lines=37> */
[----:B------:R-:W-:Y:S01]  /*5620*/  HFMA2.MMA R49, -RZ, RZ, 0, 0 ;  /* 0x00000000ff317435 */ /* 0x000fe200000001ff */
[----:B------:R-:W-:-:S02]  /*5630*/  ISETP.GE.AND P3, PT, R85, 0x8, PT ;  /* 0x000000085500780c */ /* 0x000fc40003f66270 */
[----:B------:R-:W3:Y:S07]  /*5640*/  SHFL.UP PT, R185, R202, 0x8, RZ ;  /* 0x05000000cab97989 */ /* 0x000eee00000e00ff */
        /* <DEDUP_REMOVED lines=12> */
[----:B-----5:R-:W-:Y:S01]  /*5710*/  SHFL.IDX PT, R194, R161, RZ, 0x1f ;  /* 0x00001fffa1c27589 */ /* 0x020fe200000e0000 */
[----:B-1----:R-:W-:Y:S02]  /*5720*/  @!P3 FMUL.FTZ R204, R204, R195 ;  /* 0x000000c3ccccb220 */ /* 0x002fe40000410000 */
[----:B--2---:R-:W-:-:S03]  /*5730*/  @P0 FFMA.FTZ R183, R202, R187, R183 ;  /* 0x000000bbcab70223 */ /* 0x004fc600000100b7 */
[----:B------:R-:W-:Y:S01]  /*5740*/  SHFL.DOWN PT, R206, R204, 0x1, 0x1f ;  /* 0x08201f00ccce7f89 */ /* 0x000fe200000e0000 */
[----:B---3--:R-:W-:-:S03]  /*5750*/  @P0 FMUL.FTZ R202, R202, R185 ;  /* 0x000000b9caca0220 */ /* 0x008fc60000410000 */
[----:B------:R-:W-:Y:S04]  /*5760*/  SHFL.DOWN PT, R187, R191, 0x1, 0x1f ;  /* 0x08201f00bfbb7f89 */ /* 0x000fe800000e0000 */
[----:B------:R-:W0:Y:S04]  /*5770*/  SHFL.IDX PT, R185, R49, RZ, 0x1f ;  /* 0x00001fff31b97589 */ /* 0x000e2800000e0000 */
[----:B------:R-:W-:Y:S04]  /*5780*/  SHFL.UP PT, R183, R183, 0x1, RZ ;  /* 0x04200000b7b77989 */ /* 0x000fe800000e00ff */
[----:B------:R-:W1:Y:S04]  /*5790*/  SHFL.UP PT, R202, R202, 0x1, RZ ;  /* 0x04200000caca7989 */ /* 0x000e6800000e00ff */
[----:B------:R-:W-:Y:S01]  /*57a0*/  SHFL.IDX PT, R195, R204, RZ, 0x1f ;  /* 0x00001fffccc37589 */ /* 0x000fe200000e0000 */
[----:B0-----:R-:W-:-:S03]  /*57b0*/  @P2 FFMA.FTZ R185, R206, R185, R187 ;  /* 0x000000b9ceb92223 */ /* 0x001fc600000100bb */
[----:B------:R0:W2:Y:S01]  /*57c0*/  SHFL.IDX PT, R206, R191, RZ, 0x1f ;  /* 0x00001fffbfce7589 */ /* 0x0000a200000e0000 */
[----:B------:R-:W-:Y:S02]  /*57d0*/  FFMA.FTZ R160, R185, R193, R160 ;  /* 0x000000c1b9a07223 */ /* 0x000fe400000100a0 */
[----:B-1----:R-:W-:Y:S01]  /*57e0*/  @P1 FFMA.FTZ R194, R202, R194, R183 ;  /* 0x000000c2cac21223 */ /* 0x002fe200000100b7 */
[----:B0-----:R-:W-:-:S03]  /*57f0*/  IADD3 R191, R94, 0xa0, RZ ;  /* 0x000000a05ebf7810 */ /* 0x001fc60007ffe0ff */
[----:B------:R-:W-:Y:S02]  /*5800*/  FFMA.FTZ R194, R162, R194, R159 ;  /* 0x000000c2a2c27223 */ /* 0x000fe4000001009f */
[----:B------:R-:W-:Y:S02]  /*5810*/  FFMA.FTZ R159, R167, R160, R190 ;  /* 0x000000a0a79f7223 */ /* 0x000fe400000100be */
[----:B------:R-:W-:Y:S02]  /*5820*/  FFMA.FTZ R187, R51, R194, R164 ;  /* 0x000000c233bb7223 */ /* 0x000fe400000100a4 */
[----:B------:R-:W-:Y:S02]  /*5830*/  FFMA.FTZ R162, R170, R159, R181 ;  /* 0x0000009faaa27223 */ /* 0x000fe400000100b5 */
[----:B------:R-:W-:Y:S02]  /*5840*/  FFMA.FTZ R181, R55, R187, R168 ;  /* 0x000000bb37b57223 */ /* 0x000fe400000100a8 */
[----:B------:R-:W-:-:S02]  /*5850*/  FFMA.FTZ R161, R165, R162, R192 ;  /* 0x000000a2a5a17223 */ /* 0x000fc400000100c0 */
[C---:B------:R-:W-:Y:S02]  /*5860*/  FFMA.FTZ R183, R163.reuse, R181, R186 ;  /* 0x000000b5a3b77223 */ /* 0x040fe400000100ba */
[----:B------:R-:W-:Y:S01]  /*5870*/  FFMA.FTZ R164, R166, R161, R189 ;  /* 0x000000a1a6a47223 */ /* 0x000fe200000100bd */
[----:B------:R-:W-:Y:S01]  /*5880*/  IADD3 R189, R94, 0x80, RZ ;  /* 0x000000805ebd7810 */ /* 0x000fe20007ffe0ff */
[----:B------:R-:W-:Y:S02]  /*5890*/  FFMA.FTZ R185, R166, R183, R179 ;  /* 0x000000b7a6b97223 */ /* 0x000fe400000100b3 */
[----:B------:R-:W-:Y:S01]  /*58a0*/  FFMA.FTZ R166, R163, R164, R200 ;  /* 0x000000a4a3a67223 */ /* 0x000fe200000100c8 */
[----:B------:R-:W-:Y:S01]  /*58b0*/  IADD3 R200, -R6, c[0x0][0x168], -R94 ;  /* 0x00005a0006c87a10 */ /* 0x000fe20007ffe95e */
[----:B------:R-:W-:Y:S02]  /*58c0*/  FFMA.FTZ R193, R165, R185, R188 ;  /* 0x000000b9a5c17223 */ /* 0x000fe400000100bc */
[----:B------:R-:W-:Y:S01]  /*58d0*/  FFMA.FTZ R168, R55, R166, R198 ;  /* 0x000000a637a87223 */ /* 0x000fe200000100c6 */
[----:B------:R-:W-:Y:S01]  /*58e0*/  IADD3 R55, R94, 0x60, RZ ;  /* 0x000000605e377810 */ /* 0x000fe20007ffe0ff */
[----:B------:R-:W-:Y:S01]  /*58f0*/  FFMA.FTZ R203, R170, R193, R169 ;  /* 0x000000c1aacb7223 */ /* 0x000fe200000100a9 */
[----:B------:R-:W-:Y:S01]  /*5900*/  ISETP.GE.AND P0, PT, R200, 0x1, PT ;  /* 0x00000001c800780c */ /* 0x000fe20003f06270 */
[----:B------:R-:W-:Y:S01]  /*5910*/  FFMA.FTZ R170, R51, R168, R196 ;  /* 0x000000a833aa7223 */ /* 0x000fe200000100c4 */
[----:B------:R-:W-:Y:S01]  /*5920*/  SHF.L.U32 R51, R94, 0x3, RZ ;  /* 0x000000035e337819 */ /* 0x000fe200000006ff */
[----:B------:R-:W-:Y:S01]  /*5930*/  FFMA.FTZ R163, R147, -R182, R194 ;  /* 0x800000b693a37223 */ /* 0x000fe200000100c2 */
[----:B------:R-:W-:Y:S01]  /*5940*/  LEA.HI.SX32 R196, R55, R94, 0x1b ;  /* 0x0000005e37c47211 */ /* 0x000fe200078fdaff */
[----:B------:R-:W-:Y:S01]  /*5950*/  FMUL.FTZ R182, R170, R106 ;  /* 0x0000006aaab67220 */ /* 0x000fe20000410000 */
[----:B------:R-:W-:Y:S01]  /*5960*/  LEA.HI.SX32 R202, R51, R51, 0x1b ;  /* 0x0000003333ca7211 */ /* 0x000fe200078fdaff */
[----:B------:R-:W-:-:S02]  /*5970*/  FFMA.FTZ R165, R149, -R180, R187 ;  /* 0x800000b495a57223 */ /* 0x000fc400000100bb */
[----:B------:R-:W-:Y:S02]  /*5980*/  FMUL.FTZ R51, R168, R107 ;  /* 0x0000006ba8337220 */ /* 0x000fe40000410000 */
[----:B------:R-:W-:Y:S02]  /*5990*/  FFMA.FTZ R180, R163, R182, RZ ;  /* 0x000000b6a3b47223 */ /* 0x000fe400000100ff */
[----:B------:R-:W-:Y:S02]  /*59a0*/  FFMA.FTZ R205, R167, R203, R184 ;  /* 0x000000cba7cd7223 */ /* 0x000fe400000100b8 */
[----:B------:R-:W-:Y:S02]  /*59b0*/  FFMA.FTZ R167, R153, -R178, R181 ;  /* 0x800000b299a77223 */ /* 0x000fe400000100b5 */
[----:B------:R-:W-:Y:S02]  /*59c0*/  FFMA.FTZ R180, R165, R51, R180 ;  /* 0x00000033a5b47223 */ /* 0x000fe400000100b4 */
[----:B------:R-:W-:-:S02]  /*59d0*/  FMUL.FTZ R178, R166, R108 ;  /* 0x0000006ca6b27220 */ /* 0x000fc40000410000 */
[----:B------:R-:W-:Y:S02]  /*59e0*/  FMUL.FTZ R186, R154, R51 ;  /* 0x000000339aba7220 */ /* 0x000fe40000410000 */
[----:B------:R-:W-:Y:S02]  /*59f0*/  FFMA.FTZ R169, R155, -R50, R183 ;  /* 0x800000329ba97223 */ /* 0x000fe400000100b7 */
[----:B------:R-:W-:Y:S02]  /*5a00*/  FMUL.FTZ R51, R164, R109 ;  /* 0x0000006da4337220 */ /* 0x000fe40000410000 */
[----:B------:R-:W-:Y:S02]  /*5a10*/  FFMA.FTZ R180, R167, R178, R180 ;  /* 0x000000b2a7b47223 */ /* 0x000fe400000100b4 */
[C---:B--2---:R-:W-:Y:S02]  /*5a20*/  FFMA.FTZ R49, R195.reuse, R49, R206 ;  /* 0x00000031c3317223 */ /* 0x044fe400000100ce */
[----:B------:R-:W-:Y:S01]  /*5a30*/  FMUL.FTZ R48, R195, R48 ;  /* 0x00000030c3307220 */ /* 0x000fe20000410000 */
[----:B------:R-:W-:Y:S01]  /*5a40*/  IADD3 R195, R94, 0xc0, RZ ;  /* 0x000000c05ec37810 */ /* 0x000fe20007ffe0ff */
[----:B------:R-:W-:-:S02]  /*5a50*/  FMUL.FTZ R184, R161, R110 ;  /* 0x0000006ea1b87220 */ /* 0x000fc40000410000 */
[----:B------:R-:W-:Y:S01]  /*5a60*/  FFMA.FTZ R180, R169, R51, R180 ;  /* 0x00000033a9b47223 */ /* 0x000fe200000100b4 */
[----:B------:R0:W-:Y:S01]  /*5a70*/  @!P5 STS.64 [R117.X8+0x1718], R48 ;  /* 0x001718307500d388 */ /* 0x0001e20000008a00 */
[----:B------:R-:W-:Y:S02]  /*5a80*/  FFMA.FTZ R171, R156, -R171, R185 ;  /* 0x800000ab9cab7223 */ /* 0x000fe400000100b9 */
[----:B------:R-:W-:Y:S02]  /*5a90*/  FMUL.FTZ R182, R145, R182 ;  /* 0x000000b691b67220 */ /* 0x000fe40000410000 */
[----:B------:R-:W-:Y:S02]  /*5aa0*/  FMUL.FTZ R50, R143, R178 ;  /* 0x000000b28f327220 */ /* 0x000fe40000410000 */
[----:B------:R-:W-:Y:S01]  /*5ab0*/  FFMA.FTZ R172, R157, -R172, R193 ;  /* 0x800000ac9dac7223 */ /* 0x000fe200000100c1 */
[----:B------:R1:W-:Y:S01]  /*5ac0*/  STS [R202.X4+0x420], R182 ;  /* 0x000420b6ca007388 */ /* 0x0003e20000004800 */
[----:B------:R-:W-:-:S02]  /*5ad0*/  FFMA.FTZ R178, R158, -R53, R203 ;  /* 0x800000359eb27223 */ /* 0x000fc400000100cb */
[----:B------:R-:W-:Y:S01]  /*5ae0*/  FMUL.FTZ R53, R160, R113 ;  /* 0x00000071a0357220 */ /* 0x000fe20000410000 */
[----:B------:R2:W-:Y:S01]  /*5af0*/  STS [R77.X4+0x428], R50 ;  /* 0x000428324d007388 */ /* 0x0005e20000004800 */
[----:B0-----:R-:W-:Y:S02]  /*5b00*/  FMUL.FTZ R48, R152, R51 ;  /* 0x0000003398307220 */ /* 0x001fe40000410000 */
[----:B------:R-:W-:Y:S01]  /*5b10*/  FFMA.FTZ R49, R171, R184, R180 ;  /* 0x000000b8ab317223 */ /* 0x000fe200000100b4 */
[----:B------:R0:W-:Y:S01]  /*5b20*/  STS [R77.X4+0x424], R186 ;  /* 0x000424ba4d007388 */ /* 0x0001e20000004800 */
[----:B------:R-:W-:Y:S01]  /*5b30*/  FMUL.FTZ R51, R162, R111 ;  /* 0x0000006fa2337220 */ /* 0x000fe20000410000 */
[----:B-1----:R-:W-:Y:S01]  /*5b40*/  LEA.HI.SX32 R182, R197, R94, 0x1b ;  /* 0x0000005ec5b67211 */ /* 0x002fe200078fdaff */
[----:B------:R-:W-:Y:S01]  /*5b50*/  FMUL.FTZ R180, R159, R112 ;  /* 0x000000709fb47220 */ /* 0x000fe20000410000 */
[----:B------:R1:W-:Y:S01]  /*5b60*/  STS [R77.X4+0x42c], R48 ;  /* 0x00042c304d007388 */ /* 0x0003e20000004800 */
[----:B------:R-:W-:Y:S01]  /*5b70*/  FMUL.FTZ R188, R141, R184 ;  /* 0x000000b88dbc7220 */ /* 0x000fe20000410000 */
[----:B------:R-:W-:Y:S01]  /*5b80*/  LEA.HI.SX32 R184, R195, R94, 0x1b ;  /* 0x0000005ec3b87211 */ /* 0x000fe200078fdaff */
[----:B------:R-:W-:-:S02]  /*5b90*/  FFMA.FTZ R49, R172, R51, R49 ;  /* 0x00000033ac317223 */ /* 0x000fc40000010031 */
[----:B------:R-:W-:Y:S01]  /*5ba0*/  FMUL.FTZ R51, R150, R51 ;  /* 0x0000003396337220 */ /* 0x000fe20000410000 */
[----:B------:R-:W-:Y:S01]  /*5bb0*/  STS [R77.X4+0x430], R188 ;  /* 0x000430bc4d007388 */ /* 0x000fe20000004800 */
[-C--:B--2---:R-:W-:Y:S01]  /*5bc0*/  FMUL.FTZ R50, R148, R53.reuse ;  /* 0x0000003594327220 */ /* 0x084fe20000410000 */
[----:B0-----:R-:W-:Y:S01]  /*5bd0*/  LEA.HI.SX32 R186, R191, R94, 0x1b ;  /* 0x0000005ebfba7211 */ /* 0x001fe200078fdaff */
[----:B------:R-:W-:Y:S01]  /*5be0*/  FFMA.FTZ R179, R151, -R52, R205 ;  /* 0x8000003497b37223 */ /* 0x000fe200000100cd */
[----:B------:R-:W-:Y:S01]  /*5bf0*/  STS [R202.X4+0x434], R51 ;  /* 0x00043433ca007388 */ /* 0x000fe20000004800 */
[-C--:B-1----:R-:W-:Y:S02]  /*5c00*/  FMUL.FTZ R48, R139, R180.reuse ;  /* 0x000000b48b307220 */ /* 0x082fe40000410000 */
[----:B------:R-:W-:Y:S01]  /*5c10*/  FFMA.FTZ R180, R178, R180, R49 ;  /* 0x000000b4b2b47223 */ /* 0x000fe20000010031 */
[----:B------:R0:W-:Y:S01]  /*5c20*/  STS [R202.X4+0x43c], R50 ;  /* 0x00043c32ca007388 */ /* 0x0001e20000004800 */
[----:B------:R-:W-:Y:S01]  /*5c30*/  FMUL.FTZ R53, R179, R53 ;  /* 0x00000035b3357220 */ /* 0x000fe20000410000 */
[----:B------:R-:W-:Y:S01]  /*5c40*/  IADD3 R49, R94, 0x20, RZ ;  /* 0x000000205e317810 */ /* 0x000fe20007ffe0ff */
[----:B------:R-:W-:Y:S01]  /*5c50*/  FMUL.FTZ R194, R135, R194 ;  /* 0x000000c287c27220 */ /* 0x000fe20000410000 */
[----:B------:R1:W-:Y:S01]  /*5c60*/  STS [R202.X4+0x438], R48 ;  /* 0x00043830ca007388 */ /* 0x0003e20000004800 */
[----:B------:R-:W-:Y:S01]  /*5c70*/  FADD.FTZ R180, R180, R53 ;  /* 0x00000035b4b47221 */ /* 0x000fe20000010000 */
[----:B------:R-:W-:Y:S01]  /*5c80*/  IADD3 R53, R94, 0x40, RZ ;  /* 0x000000405e357810 */ /* 0x000fe20007ffe0ff */
[----:B------:R-:W-:Y:S01]  /*5c90*/  FMUL.FTZ R52, R142, R183 ;  /* 0x000000b78e347220 */ /* 0x000fe20000410000 */
[----:B------:R-:W-:Y:S01]  /*5ca0*/  BAR.SYNC.DEFER_BLOCKING 0x0 ;  /* 0x0000000000007b1d */ /* 0x000fe20000010000 */
[-C--:B------:R-:W-:Y:S01]  /*5cb0*/  LEA.HI.SX32 R190, R49, R94.reuse, 0x1b ;  /* 0x0000005e31be7211 */ /* 0x080fe200078fdaff */
[----:B0-----:R-:W-:Y:S01]  /*5cc0*/  FMUL.FTZ R50, R144, R181 ;  /* 0x000000b590327220 */ /* 0x001fe20000410000 */
[-C--:B------:R-:W-:Y:S01]  /*5cd0*/  LEA.HI.SX32 R192, R53, R94.reuse, 0x1b ;  /* 0x0000005e35c07211 */ /* 0x080fe200078fdaff */
[----:B------:R-:W-:Y:S01]  /*5ce0*/  FMUL.FTZ R198, R140, R185 ;  /* 0x000000b98cc67220 */ /* 0x000fe20000410000 */
[----:B------:R-:W-:Y:S01]  /*5cf0*/  LEA.HI.SX32 R188, R189, R94, 0x1b ;  /* 0x0000005ebdbc7211 */ /* 0x000fe200078fdaff */
[----:B-1----:R-:W-:Y:S01]  /*5d00*/  FMUL.FTZ R48, R146, R187 ;  /* 0x000000bb92307220 */ /* 0x002fe20000410000 */
[----:B------:R-:W-:Y:S01]  /*5d10*/  SHF.L.U64.HI R185, R115, 0x2, R114 ;  /* 0x0000000273b97819 */ /* 0x000fe20000010272 */
[----:B------:R-:W-:-:S02]  /*5d20*/  FMUL.FTZ R193, R138, R193 ;  /* 0x000000c18ac17220 */ /* 0x000fc40000410000 */
[----:B------:R-:W-:Y:S02]  /*5d30*/  FMUL.FTZ R49, R136, R203 ;  /* 0x000000cb88317220 */ /* 0x000fe40000410000 */
        /* <DEDUP_REMOVED lines=27> */
[----:B------:R-:W-:-:S03]  /*5ef0*/  IADD3 R53, R49, R53, RZ ;  /* 0x0000003531357210 */ /* 0x000fc60007ffe0ff */
[----:B------:R-:W-:Y:S01]  /*5f00*/  IMAD.IADD R49, R51, 0x1, R55 ;  /* 0x0000000133317824 */ /* 0x000fe200078e0237 */
[----:B------:R-:W-:Y:S02]  /*5f10*/  LEA R54, P1, R50, c[0x0][0x320], 0x2 ;  /* 0x0000c80032367a11 */ /* 0x000fe400078210ff */
[----:B------:R-:W-:Y:S02]  /*5f20*/  LEA.HI.X R53, R48, c[0x0][0x31c], R53, 0x2, P0 ;  /* 0x0000c70030357a11 */ /* 0x000fe400000f1435 */
[----:B------:R-:W-:-:S03]  /*5f30*/  LEA.HI.X R55, R50, c[0x0][0x324], R49, 0x2, P1 ;  /* 0x0000c90032377a11 */ /* 0x000fc600008f1431 */
[----:B------:R1:W-:Y:S04]  /*5f40*/  RED.E.ADD.F32.FTZ.RN.STRONG.GPU [R52.64], R195 ;  /* 0x000000c33400798e */ /* 0x0003e8000c10e784 */
[----:B0-----:R1:W-:Y:S02]  /*5f50*/  RED.E.ADD.F32.FTZ.RN.STRONG.GPU [R54.64], R183 ;  /* 0x000000b73600798e */ /* 0x0013e4000c10e784 */
.L_x_7299:
[----:B01234-:R-:W-:Y:S05]  /*5f60*/  BSYNC B0 ;  /* 0x0000000000007941 */ /* 0x01ffea0003800000 */
.L_x_7298:
[----:B------:R0:W1:Y:S01]  /*5f70*/  LDS R53, [R190.X4+0x8c0] ;  /* 0x0008c000be357984 */ /* 0x0000620000004800 */
[C---:B------:R-:W-:Y:S01]  /*5f80*/  ISETP.GE.AND P6, PT, R200.reuse, 0x21, PT ;  /* 0x00000021c800780c */ /* 0x040fe20003fc6270 */
[----:B------:R-:W-:Y:S01]  /*5f90*/  IMAD R48, R185, c[0x0][0x2b0], RZ ;  /* 0x0000ac00b9307a24 */ /* 0x000fe200078e02ff */
[----:B------:R-:W-:Y:S01]  /*5fa0*/  SHF.L.U32 R193, R115, 0x2, RZ ;  /* 0x0000000273c17819 */ /* 0x000fe200000006ff */
[----:B------:R-:W-:Y:S01]  /*5fb0*/  IMAD R49, R185, c[0x0][0x2d0], RZ ;  /* 0x0000b400b9317a24 */ /* 0x000fe200078e02ff */
[----:B------:R-:W-:Y:S01]  /*5fc0*/  BSSY B0, `(.L_x_7300) ;  /* 0x0000010000007945 */ /* 0x000fe20003800000 */
[----:B------:R-:W-:-:S02]  /*5fd0*/  ISETP.GE.AND P0, PT, R200, 0x41, PT ;  /* 0x00000041c800780c */ /* 0x000fc40003f06270 */
[C---:B------:R-:W-:Y:S01]  /*5fe0*/  ISETP.GE.AND P1, PT, R200.reuse, 0x61, PT ;  /* 0x00000061c800780c */ /* 0x040fe20003f26270 */
[C---:B------:R-:W-:Y:S01]  /*5ff0*/  IMAD R55, R193.reuse, c[0x0][0x2b4], R48 ;  /* 0x0000ad00c1377a24 */ /* 0x040fe200078e0230 */
[C---:B------:R-:W-:Y:S01]  /*6000*/  ISETP.GE.AND P2, PT, R200.reuse, 0x81, PT ;  /* 0x00000081c800780c */ /* 0x040fe20003f46270 */
[----:B------:R-:W-:Y:S01]  /*6010*/  IMAD R183, R193, c[0x0][0x2d4], R49 ;  /* 0x0000b500c1b77a24 */ /* 0x000fe200078e0231 */
[C---:B------:R-:W-:Y:S02]  /*6020*/  ISETP.GE.AND P3, PT, R200.reuse, 0xa1, PT ;  /* 0x000000a1c800780c */ /* 0x040fe40003f66270 */
        /* <DEDUP_REMOVED lines=9> */
.L_x_7301:
[----:B0-----:R-:W-:Y:S05]  /*60c0*/  BSYNC B0 ;  /* 0x0000000000007941 */ /* 0x001fea0003800000 */
.L_x_7300:
[----:B-1----:R0:W1:Y:S01]  /*60d0*/  LDS R53, [R192.X4+0x940] ;  /* 0x00094000c0357984 */ /* 0x0020620000004800 */
[----:B------:R-:W-:Y:S01]  /*60e0*/  BSSY B0, `(.L_x_7302) ;  /* 0x0000008000007945 */ /* 0x000fe20003800000 */
[----:B------:R-:W-:Y:S05]  /*60f0*/  @!P0 BRA `(.L_x_7303) ;  /* 0x0000006000008947 */ /* 0x000fea0003800000 */
[----:B------:R-:W-:-:S04]  /*6100*/  IMAD.WIDE.U32 R50, R193, c[0x0][0x2b0], R22 ;  /* 0x0000ac00c1327a25 */ /* 0x000fc800078e0016 */
[----:B------:R-:W-:Y:S01]  /*6110*/  IMAD.WIDE.U32 R48, R193, c[0x0][0x2d0], R36 ;  /* 0x0000b400c1307a25 */ /* 0x000fe200078e0024 */
[----:B------:R-:W-:-:S04]  /*6120*/  IADD3 R51, R55, R51, RZ ;  /* 0x0000003337337210 */ /* 0x000fc80007ffe0ff */
[----:B------:R-:W-:Y:S01]  /*6130*/  IADD3 R49, R183, R49, RZ ;  /* 0x00000031b7317210 */ /* 0x000fe20007ffe0ff */
[----:B------:R2:W-:Y:S04]  /*6140*/  RED.E.ADD.F32.FTZ.RN.STRONG.GPU [R50.64], R199 ;  /* 0x000000c73200798e */ /* 0x0005e8000c10e784 */
[----:B-1----:R2:W-:Y:S02]  /*6150*/  RED.E.ADD.F32.FTZ.RN.STRONG.GPU [R48.64], R53 ;  /* 0x000000353000798e */ /* 0x0025e4000c10e784 */
.L_x_7303:
[----:B------:R-:W-:Y:S05]  /*6160*/  BSYNC B0 ;  /* 0x0000000000007941 */ /* 0x000fea0003800000 */
.L_x_7302:
[----:B-12---:R1:W2:Y:S01]  /*6170*/  LDS R53, [R196.X4+0x9c0] ;  /* 0x0009c000c4357984 */ /* 0x0062a20000004800 */
[----:B------:R-:W-:Y:S01]  /*6180*/  BSSY B0, `(.L_x_7304) ;  /* 0x0000008000007945 */ /* 0x000fe20003800000 */
[----:B------:R-:W-:Y:S05]  /*6190*/  @!P1 BRA `(.L_x_7305) ;  /* 0x0000006000009947 */ /* 0x000fea0003800000 */
[----:B------:R-:W-:-:S04]  /*61a0*/  IMAD.WIDE.U32 R50, R193, c[0x0][0x2b0], R24 ;  /* 0x0000ac00c1327a25 */ /* 0x000fc800078e0018 */
[----:B------:R-:W-:-:S04]  /*61b0*/  IMAD.WIDE.U32 R48, R193, c[0x0][0x2d0], R38 ;  /* 0x0000b400c1307a25 */ /* 0x000fc800078e0026 */
[----:B------:R-:W-:Y:S01]  /*61c0*/  IMAD.IADD R51, R55, 0x1, R51 ;  /* 0x0000000137337824 */ /* 0x000fe200078e0233 */
[----:B------:R-:W-:-:S04]  /*61d0*/  IADD3 R49, R183, R49, RZ ;  /* 0x00000031b7317210 */ /* 0x000fc80007ffe0ff */
[----:B------:R3:W-:Y:S04]  /*61e0*/  RED.E.ADD.F32.FTZ.RN.STRONG.GPU [R50.64], R201 ;  /* 0x000000c93200798e */ /* 0x0007e8000c10e784 */
[----:B--2---:R3:W-:Y:S02]  /*61f0*/  RED.E.ADD.F32.FTZ.RN.STRONG.GPU [R48.64], R53 ;  /* 0x000000353000798e */ /* 0x0047e4000c10e784 */
.L_x_7305:
[----:B------:R-:W-:Y:S05]  /*6200*/  BSYNC B0 ;  /* 0x0000000000007941 */ /* 0x000fea0003800000 */
.L_x_7304:
        /* <DEDUP_REMOVED lines=9> */
.L_x_7307:
[----:B------:R-:W-:Y:S05]  /*62a0*/  BSYNC B0 ;  /* 0x0000000000007941 */ /* 0x000fea0003800000 */
.L_x_7306:
[----:B---34-:R3:W4:Y:S01]  /*62b0*/  LDS R53, [R186.X4+0xac0] ;  /* 0x000ac000ba357984 */ /* 0x0187220000004800 */
        /* <DEDUP_REMOVED lines=8> */
.L_x_7309:
[----:B------:R-:W-:Y:S05]  /*6340*/  BSYNC B0 ;  /* 0x0000000000007941 */ /* 0x000fea0003800000 */
.L_x_7308:
[----:B0---4-:R0:W4:Y:S01]  /*6350*/  LDS R53, [R184.X4+0xb40] ;  /* 0x000b4000b8357984 */ /* 0x0111220000004800 */
        /* <DEDUP_REMOVED lines=8> */
.L_x_7311:
[----:B------:R-:W-:Y:S05]  /*63e0*/  BSYNC B0 ;  /* 0x0000000000007941 */ /* 0x000fea0003800000 */
.L_x_7310:
        /* <DEDUP_REMOVED lines=9> */
.L_x_7313:
[----:B------:R-:W-:Y:S05]  /*6480*/  BSYNC B0 ;  /* 0x0000000000007941 */ /* 0x000fea0003800000 */
.L_x_7312:
        /* <DEDUP_REMOVED lines=31> */
[----:B0-----:R-:W-:-:S02]  /*6680*/  @P0 FADD R48, R51, R48 ;  /* 0x0000003033300221 */ /* 0x001fc40000000000 */
[----:B------:R-:W-:Y:S02]  /*6690*/  FADD.FTZ R125, R160, R125 ;  /* 0x0000007da07d7221 */ /* 0x000fe40000010000 */
[----:B------:R-:W-:Y:S01]  /*66a0*/  FFMA.FTZ R129, R156, R110, R129 ;  /* 0x0000006e9c817223 */ /* 0x000fe20000010081 */
[----:B----4-:R-:W0:Y:S01]  /*66b0*/  SHFL.DOWN P0, R53, R48, 0x4, 0x1f ;  /* 0x08801f0030357f89 */ /* 0x010e220000000000 */
[----:B------:R-:W-:Y:S02]  /*66c0*/  FADD.FTZ R123, R150, R123 ;  /* 0x0000007b967b7221 */ /* 0x000fe40000010000 */
[----:B------:R-:W-:Y:S02]  /*66d0*/  FFMA.FTZ R130, R155, R109, R130 ;  /* 0x0000006d9b827223 */ /* 0x000fe40000010082 */
[----:B------:R-:W-:Y:S02]  /*66e0*/  FADD.FTZ R121, R164, R121 ;  /* 0x00000079a4797221 */ /* 0x000fe40000010000 */
[----:B------:R-:W-:-:S02]  /*66f0*/  FADD.FTZ R118, R149, R118 ;  /* 0x0000007695767221 */ /* 0x000fc40000010000 */
[----:B0-----:R-:W-:Y:S02]  /*6700*/  @P0 FADD R53, R48, R53 ;  /* 0x0000003530350221 */ /* 0x001fe40000000000 */
[----:B------:R-:W-:-:S03]  /*6710*/  FMUL.FTZ R48, R137, R161 ;  /* 0x000000a189307220 */ /* 0x000fc60000410000 */
[----:B------:R-:W0:Y:S01]  /*6720*/  SHFL.DOWN P0, R50, R53, 0x8, 0x1f ;  /* 0x09001f0035327f89 */ /* 0x000e220000000000 */
[----:B------:R-:W-:-:S04]  /*6730*/  FMUL.FTZ R48, R171, R48 ;  /* 0x00000030ab307220 */ /* 0x000fc80000410000 */
[----:B------:R-:W-:Y:S02]  /*6740*/  FFMA.FTZ R141, R141, R156, R48 ;  /* 0x0000009c8d8d7223 */ /* 0x000fe40000010030 */
[-C--:B------:R-:W-:Y:S02]  /*6750*/  FMUL.FTZ R48, R137, R170.reuse ;  /* 0x000000aa89307220 */ /* 0x080fe40000410000 */
[----:B------:R-:W-:Y:S02]  /*6760*/  FMUL.FTZ R170, R147, R170 ;  /* 0x000000aa93aa7220 */ /* 0x000fe40000410000 */
[----:B------:R-:W-:Y:S02]  /*6770*/  FMUL.FTZ R48, R163, R48 ;  /* 0x00000030a3307220 */ /* 0x000fe40000410000 */
[----:B------:R-:W-:Y:S02]  /*6780*/  FADD.FTZ R122, R141, R122 ;  /* 0x0000007a8d7a7221 */ /* 0x000fe40000010000 */
[----:B------:R-:W-:-:S02]  /*6790*/  FFMA.FTZ R48, R145, R170, R48 ;  /* 0x000000aa91307223 */ /* 0x000fc40000010030 */
[----:B------:R-:W-:Y:S02]  /*67a0*/  FFMA.FTZ R133, R170, R106, R133 ;  /* 0x0000006aaa857223 */ /* 0x000fe40000010085 */
[----:B------:R-:W-:Y:S02]  /*67b0*/  FADD.FTZ R119, R48, R119 ;  /* 0x0000007730777221 */ /* 0x000fe40000010000 */
[----:B0-----:R-:W-:Y:S01]  /*67c0*/  @P0 FADD R50, R53, R50 ;  /* 0x0000003235320221 */ /* 0x001fe20000000000 */
[----:B------:R-:W-:-:S04]  /*67d0*/  ISETP.NE.AND P0, PT, R85, RZ, PT ;  /* 0x000000ff5500720c */ /* 0x000fc80003f05270 */
[----:B------:R-:W0:Y:S02]  /*67e0*/  SHFL.DOWN P1, R55, R50, 0x10, 0x1f ;  /* 0x0a001f0032377f89 */ /* 0x000e240000020000 */
[----:B0-----:R-:W-:Y:S02]  /*67f0*/  @P1 FADD R55, R50, R55 ;  /* 0x0000003732371221 */ /* 0x001fe40000000000 */
[-C--:B------:R-:W-:Y:S02]  /*6800*/  FMUL.FTZ R50, R153, R166.reuse ;  /* 0x000000a699327220 */ /* 0x080fe40000410000 */
[----:B------:R-:W-:-:S03]  /*6810*/  FMUL.FTZ R166, R137, R166 ;  /* 0x000000a689a67220 */ /* 0x000fc60000410000 */
[----:B------:R0:W-:Y:S01]  /*6820*/  @!P0 STS [0xc64], R55 ;  /* 0x000c6437ff008388 */ /* 0x0001e20000000800 */
[----:B------:R-:W-:Y:S02]  /*6830*/  FFMA.FTZ R131, R50, R108, R131 ;  /* 0x0000006c32837223 */ /* 0x000fe40000010083 */
[----:B------:R-:W-:-:S04]  /*6840*/  FMUL.FTZ R166, R167, R166 ;  /* 0x000000a6a7a67220 */ /* 0x000fc80000410000 */
[----:B------:R-:W-:-:S04]  /*6850*/  FFMA.FTZ R143, R143, R50, R166 ;  /* 0x000000328f8f7223 */ /* 0x000fc800000100a6 */
        /* <DEDUP_REMOVED lines=8> */
.L_x_7315:
[----:B0-----:R-:W-:Y:S05]  /*68e0*/  BSYNC B0 ;  /* 0x0000000000007941 */ /* 0x001fea0003800000 */
.L_x_7314:
[----:B------:R-:W-:Y:S02]  /*68f0*/  IADD3 R117, R117, 0x1, RZ ;  /* 0x0000000175757810 */ /* 0x000fe40007ffe0ff */
[----:B------:R-:W-:Y:S02]  /*6900*/  IADD3 R115, P1, R115, 0x1, RZ ;  /* 0x0000000173737810 */ /* 0x000fe40007f3e0ff */
[----:B------:R-:W-:Y:S02]  /*6910*/  ISETP.GE.AND P0, PT, R117, c[0x0][0x16c], PT ;  /* 0x00005b0075007a0c */ /* 0x000fe40003f06270 */
[----:B------:R-:W-:-:S11]  /*6920*/  IADD3.X R114, RZ, R114, RZ, P1, !PT ;  /* 0x00000072ff727210 */ /* 0x000fd60000ffe4ff */
[----:B------:R-:W-:Y:S01]  /*6930*/  @P0 CALL.REL.NOINC `(.L_x_7295) ;  /* 0x0000001000000944 */ /* 0x000fe20003c00000 */
[----:B------:R-:W-:Y:S05]  /*6940*/  BRA `(.L_x_7316) ;  /* 0xffffdaa000007947 */ /* 0x000fea000383ffff */
.L_x_7295:
        /* <DEDUP_REMOVED lines=30> */
[----:B------:R-:W-:Y:S01]  /*6b30*/  F2FP.BF16.PACK_AB R126, R126, R127 ;  /* 0x0000007f7e7e723e */ /* 0x000fe200000010ff */
        /* <DEDUP_REMOVED lines=15> */
[----:B------:R-:W-:Y:S02]  /*6c30*/  FADD.FTZ R16, R7, R102 ;  /* 0x0000006607107221 */ /* 0x000fe40000010000 */
[----:B------:R-:W0:Y:S01]  /*6c40*/  LDS.U16 R7, [R64+0x8] ;  /* 0x0000080040077984 */ /* 0x000e220000000400 */
[----:B--2---:R-:W-:Y:S02]  /*6c50*/  PRMT R17, RZ, 0x5410, R4 ;  /* 0x00005410ff117816 */ /* 0x004fe40000000004 */
[----:B------:R-:W-:Y:S01]  /*6c60*/  FSETP.GTU.FTZ.AND P0, PT, R16, 20, PT ;  /* 0x41a000001000780b */ /* 0x000fe20003f1c000 */
[----:B------:R-:W2:Y:S01]  /*6c70*/  LDS.U16 R4, [R64+0xa] ;  /* 0x00000a0040047984 */ /* 0x000ea20000000400 */
[----:B---3--:R-:W-:-:S05]  /*6c80*/  PRMT R5, RZ, 0x5410, R5 ;  /* 0x00005410ff057816 */ /* 0x008fca0000000005 */
[--C-:B------:R-:W-:Y:S02]  /*6c90*/  FADD.FTZ R19, R5, R102.reuse ;  /* 0x0000006605137221 */ /* 0x100fe40000010000 */
[----:B------:R-:W3:Y:S01]  /*6ca0*/  LDS.U16 R5, [R64+0xc] ;  /* 0x00000c0040057984 */ /* 0x000ee20000000400 */
[----:B------:R-:W-:-:S03]  /*6cb0*/  FADD.FTZ R18, R17, R102 ;  /* 0x0000006611127221 */ /* 0x000fc60000010000 */
[----:B------:R-:W-:Y:S01]  /*6cc0*/  @!P0 FMUL.FTZ R17, R16, -1.4426950216293334961 ;  /* 0xbfb8aa3b10118820 */ /* 0x000fe20000410000 */
[----:B----4-:R-:W-:Y:S01]  /*6cd0*/  PRMT R21, RZ, 0x5410, R6 ;  /* 0x00005410ff157816 */ /* 0x010fe20000000006 */
[----:B------:R-:W4:Y:S04]  /*6ce0*/  LDS.U16 R16, [R64+0xe] ;  /* 0x00000e0040107984 */ /* 0x000f280000000400 */
[----:B------:R-:W5:Y:S01]  /*6cf0*/  @!P0 MUFU.EX2 R17, R17 ;  /* 0x0000001100118308 */ /* 0x000f620000000800 */
[----:B------:R-:W-:Y:S01]  /*6d00*/  BAR.SYNC.DEFER_BLOCKING 0x0 ;  /* 0x0000000000007b1d */ /* 0x000fe20000010000 */
[----:B------:R-:W-:Y:S01]  /*6d10*/  FSETP.GTU.FTZ.AND P4, PT, R19, 20, PT ;  /* 0x41a000001300780b */ /* 0x000fe20003f9c000 */
[----:B------:R-:W-:Y:S01]  /*6d20*/  FADD.FTZ R21, R21, R102 ;  /* 0x0000006615157221 */ /* 0x000fe20000010000 */
[----:B------:R-:W-:-:S04]  /*6d30*/  FSETP.GTU.FTZ.AND P5, PT, R18, 20, PT ;  /* 0x41a000001200780b */ /* 0x000fc80003fbc000 */
[----:B------:R-:W-:Y:S01]  /*6d40*/  FSETP.GTU.FTZ.AND P3, PT, R21, 20, PT ;  /* 0x41a000001500780b */ /* 0x000fe20003f7c000 */
[----:B-----5:R-:W-:Y:S01]  /*6d50*/  @!P0 FADD.FTZ R6, R17, 1 ;  /* 0x3f80000011068421 */ /* 0x020fe20000010000 */
[----:B0-----:R-:W-:-:S05]  /*6d60*/  PRMT R7, RZ, 0x5410, R7 ;  /* 0x00005410ff077816 */ /* 0x001fca0000000007 */
[----:B------:R-:W-:Y:S01]  /*6d70*/  @!P4 FMUL.FTZ R19, R19, -1.4426950216293334961 ;  /* 0xbfb8aa3b1313c820 */ /* 0x000fe20000410000 */
[----:B------:R-:W0:Y:S01]  /*6d80*/  @!P0 MUFU.RCP R6, R6 ;  /* 0x0000000600068308 */ /* 0x000e220000001000 */
[----:B------:R-:W-:Y:S01]  /*6d90*/  FADD.FTZ R20, R7, R102 ;  /* 0x0000006607147221 */ /* 0x000fe20000010000 */
[----:B--2---:R-:W-:Y:S01]  /*6da0*/  PRMT R7, RZ, 0x5410, R4 ;  /* 0x00005410ff077816 */ /* 0x004fe20000000004 */
[----:B------:R-:W-:-:S04]  /*6db0*/  @!P5 FMUL.FTZ R18, R18, -1.4426950216293334961 ;  /* 0xbfb8aa3b1212d820 */ /* 0x000fc80000410000 */
[--C-:B------:R-:W-:Y:S01]  /*6dc0*/  FADD.FTZ R22, R7, R102.reuse ;  /* 0x0000006607167221 */ /* 0x100fe20000010000 */
[----:B---3--:R-:W-:Y:S01]  /*6dd0*/  PRMT R5, RZ, 0x5410, R5 ;  /* 0x00005410ff057816 */ /* 0x008fe20000000005 */
[----:B------:R-:W2:Y:S01]  /*6de0*/  @!P4 MUFU.EX2 R19, R19 ;  /* 0x000000130013c308 */ /* 0x000ea20000000800 */
[----:B------:R-:W-:Y:S01]  /*6df0*/  FSETP.GTU.FTZ.AND P2, PT, R20, 20, PT ;  /* 0x41a000001400780b */ /* 0x000fe20003f5c000 */
[----:B------:R-:W-:Y:S01]  /*6e00*/  @!P3 FMUL.FTZ R4, R21, -1.4426950216293334961 ;  /* 0xbfb8aa3b1504b820 */ /* 0x000fe20000410000 */
[----:B------:R-:W-:Y:S01]  /*6e10*/  FSETP.GTU.FTZ.AND P1, PT, R22, 20, PT ;  /* 0x41a000001600780b */ /* 0x000fe20003f3c000 */
[----:B------:R-:W-:-:S04]  /*6e20*/  FADD.FTZ R21, R5, R102 ;  /* 0x0000006605157221 */ /* 0x000fc80000010000 */
[----:B------:R-:W3:Y:S01]  /*6e30*/  @!P5 MUFU.EX2 R18, R18 ;  /* 0x000000120012d308 */ /* 0x000ee20000000800 */
[----:B0-----:R-:W-:Y:S01]  /*6e40*/  @!P0 FMUL.FTZ R119, R119, R6 ;  /* 0x0000000677778220 */ /* 0x001fe20000410000 */
[----:B------:R-:W-:Y:S01]  /*6e50*/  FSETP.GTU.FTZ.AND P0, PT, R21, 20, PT ;  /* 0x41a000001500780b */ /* 0x000fe20003f1c000 */
[----:B------:R0:W-:Y:S03]  /*6e60*/  STS.U16 [R64+0x2], R32 ;  /* 0x0000022040007388 */ /* 0x0001e60000000400 */
[----:B------:R-:W-:Y:S01]  /*6e70*/  @!P2 FMUL.FTZ R5, R20, -1.4426950216293334961 ;  /* 0xbfb8aa3b1405a820 */ /* 0x000fe20000410000 */
[----:B------:R-:W-:Y:S01]  /*6e80*/  PRMT R20, R130, 0x7632, R20 ;  /* 0x0000763282147816 */ /* 0x000fe20000000014 */
[----:B------:R-:W-:Y:S01]  /*6e90*/  @!P1 FMUL.FTZ R6, R22, -1.4426950216293334961 ;  /* 0xbfb8aa3b16069820 */ /* 0x000fe20000410000 */
[----:B------:R-:W-:Y:S01]  /*6ea0*/  PRMT R22, R128, 0x7632, R22 ;  /* 0x0000763280167816 */ /* 0x000fe20000000016 */
[----:B--2---:R-:W-:Y:S01]  /*6eb0*/  @!P4 FADD.FTZ R19, R19, 1 ;  /* 0x3f8000001313c421 */ /* 0x004fe20000010000 */
[----:B0-----:R-:W-:Y:S01]  /*6ec0*/  PRMT R32, R126, 0x7632, R32 ;  /* 0x000076327e207816 */ /* 0x001fe20000000020 */
[----:B------:R-:W-:Y:S01]  /*6ed0*/  STS.U16 [R64], R132 ;  /* 0x0000008440007388 */ /* 0x000fe20000000400 */
[----:B----4-:R-:W-:Y:S01]  /*6ee0*/  PRMT R7, RZ, 0x5410, R16 ;  /* 0x00005410ff077816 */ /* 0x010fe20000000010 */
[----:B---3--:R-:W-:Y:S01]  /*6ef0*/  @!P5 FADD.FTZ R18, R18, 1 ;  /* 0x3f8000001212d421 */ /* 0x008fe20000010000 */
[----:B------:R0:W-:Y:S01]  /*6f00*/  @!P4 MUFU.RCP R37, R19 ;  /* 0x000000130025c308 */ /* 0x0001e20000001000 */
[----:B------:R-:W-:Y:S01]  /*6f10*/  STS.U16 [R64+0x4], R130 ;  /* 0x0000048240007388 */ /* 0x000fe20000000400 */
[----:B------:R-:W-:-:S03]  /*6f20*/  @!P0 FMUL.FTZ R16, R21, -1.4426950216293334961 ;  /* 0xbfb8aa3b15108820 */ /* 0x000fc60000410000 */
[----:B------:R-:W-:Y:S04]  /*6f30*/  STS.U16 [R64+0x6], R20 ;  /* 0x0000061440007388 */ /* 0x000fe80000000400 */
[----:B------:R-:W-:Y:S01]  /*6f40*/  STS.U16 [R64+0x8], R128 ;  /* 0x0000088040007388 */ /* 0x000fe20000000400 */
[----:B------:R2:W3:Y:S03]  /*6f50*/  @!P5 MUFU.RCP R17, R18 ;  /* 0x000000120011d308 */ /* 0x0004e60000001000 */
        /* <DEDUP_REMOVED lines=13> */
[----:B------:R-:W-:Y:S01]  /*7030*/  BAR.SYNC.DEFER_BLOCKING 0x0 ;  /* 0x0000000000007b1d */ /* 0x000fe20000010000 */
[----:B--2---:R-:W-:-:S02]  /*7040*/  FADD.FTZ R18, R7, R102 ;  /* 0x0000006607127221 */ /* 0x004fc40000010000 */
[----:B---3--:R-:W-:-:S03]  /*7050*/  @!P5 FMUL.FTZ R118, R118, R17 ;  /* 0x000000117676d220 */ /* 0x008fc60000410000 */
[C---:B------:R-:W-:Y:S01]  /*7060*/  FSETP.GTU.FTZ.AND P5, PT, R18.reuse, 20, PT ;  /* 0x41a000001200780b */ /* 0x040fe20003fbc000 */
[----:B------:R-:W0:Y:S08]  /*7070*/  @!P3 MUFU.EX2 R4, R4 ;  /* 0x000000040004b308 */ /* 0x000e300000000800 */
[----:B------:R2:W-:Y:S01]  /*7080*/  @!P1 MUFU.EX2 R7, R6 ;  /* 0x0000000600079308 */ /* 0x0005e20000000800 */
[----:B------:R-:W3:Y:S07]  /*7090*/  LDS R35, [0x210] ;  /* 0x00021000ff237984 */ /* 0x000eee0000000800 */
[----:B------:R-:W5:Y:S01]  /*70a0*/  @!P2 MUFU.EX2 R5, R5 ;  /* 0x000000050005a308 */ /* 0x000f620000000800 */
[----:B--2---:R-:W-:-:S07]  /*70b0*/  @!P5 FMUL.FTZ R6, R18, -1.4426950216293334961 ;  /* 0xbfb8aa3b1206d820 */ /* 0x004fce0000410000 */
[----:B------:R5:W2:Y:S01]  /*70c0*/  @!P5 MUFU.EX2 R17, R6 ;  /* 0x000000060011d308 */ /* 0x000aa20000000800 */
[----:B0-----:R-:W-:Y:S02]  /*70d0*/  @!P3 FADD.FTZ R4, R4, 1 ;  /* 0x3f8000000404b421 */ /* 0x001fe40000010000 */
[----:B----4-:R-:W-:-:S05]  /*70e0*/  IMAD R22, R177, c[0x0][0x2d8], RZ ;  /* 0x0000b600b1167a24 */ /* 0x010fca00078e02ff */
[----:B------:R-:W0:Y:S01]  /*70f0*/  @!P0 MUFU.EX2 R16, R16 ;  /* 0x0000001000108308 */ /* 0x000e220000000800 */
[----:B-----5:R-:W-:Y:S02]  /*7100*/  @!P2 FADD.FTZ R6, R5, 1 ;  /* 0x3f8000000506a421 */ /* 0x020fe40000010000 */
[----:B------:R-:W-:-:S05]  /*7110*/  IMAD R43, R101, c[0x0][0x2dc], R22 ;  /* 0x0000b700652b7a24 */ /* 0x000fca00078e0216 */
[----:B------:R4:W-:Y:S01]  /*7120*/  @!P3 MUFU.RCP R18, R4 ;  /* 0x000000040012b308 */ /* 0x0009e20000001000 */
[----:B--2---:R-:W-:Y:S02]  /*7130*/  @!P5 FADD.FTZ R17, R17, 1 ;  /* 0x3f8000001111d421 */ /* 0x004fe40000010000 */
[----:B----4-:R-:W-:-:S05]  /*7140*/  IMAD.WIDE.U32 R4, R101, c[0x0][0x2d8], RZ ;  /* 0x0000b60065047a25 */ /* 0x010fca00078e00ff */
[----:B------:R-:W-:Y:S01]  /*7150*/  @!P2 MUFU.RCP R39, R6 ;  /* 0x000000060027a308 */ /* 0x000fe20000001000 */
[----:B------:R-:W-:Y:S02]  /*7160*/  IMAD.IADD R5, R5, 0x1, R43 ;  /* 0x0000000105057824 */ /* 0x000fe400078e022b */
[----:B------:R-:W-:Y:S02]  /*7170*/  @!P1 FADD.FTZ R7, R7, 1 ;  /* 0x3f80000007079421 */ /* 0x000fe40000010000 */
[----:B------:R-:W-:-:S03]  /*7180*/  IMAD R22, R104, c[0x0][0x2e0], RZ ;  /* 0x0000b80068167a24 */ /* 0x000fc600078e02ff */
[----:B------:R-:W2:Y:S01]  /*7190*/  @!P5 MUFU.RCP R6, R17 ;  /* 0x000000110006d308 */ /* 0x000ea20000001000 */
[----:B------:R-:W-:-:S04]  /*71a0*/  IMAD.WIDE.U32 R4, R105, c[0x0][0x2e0], R4 ;  /* 0x0000b80069047a25 */ /* 0x000fc800078e0004 */
[----:B0-----:R-:W-:Y:S02]  /*71b0*/  @!P0 FADD.FTZ R16, R16, 1 ;  /* 0x3f80000010108421 */ /* 0x001fe40000010000 */
[----:B------:R-:W-:Y:S01]  /*71c0*/  @!P4 FMUL.FTZ R120, R120, R37 ;  /* 0x000000257878c220 */ /* 0x000fe20000410000 */
[----:B------:R0:W4:Y:S01]  /*71d0*/  @!P1 MUFU.RCP R20, R7 ;  /* 0x0000000700149308 */ /* 0x0001220000001000 */
[----:B------:R-:W-:Y:S01]  /*71e0*/  IADD3 R4, P4, R56, R4, RZ ;  /* 0x0000000438047210 */ /* 0x000fe20007f9e0ff */
[----:B0-----:R-:W-:-:S06]  /*71f0*/  IMAD R7, R105, c[0x0][0x2e4], R22 ;  /* 0x0000b90069077a24 */ /* 0x001fcc00078e0216 */
[----:B------:R0:W5:Y:S01]  /*7200*/  @!P0 MUFU.RCP R41, R16 ;  /* 0x0000001000298308 */ /* 0x0001620000001000 */
[----:B------:R-:W-:Y:S02]  /*7210*/  IADD3.X R5, R0, R7, R5, P4, !PT ;  /* 0x0000000700057210 */ /* 0x000fe400027fe405 */
[C---:B---3--:R-:W-:Y:S01]  /*7220*/  ISETP.GE.AND P4, PT, R8.reuse, R35, PT ;  /* 0x000000230800720c */ /* 0x048fe20003f86270 */
[----:B--2---:R-:W-:Y:S01]  /*7230*/  @!P5 FMUL.FTZ R125, R125, R6 ;  /* 0x000000067d7dd220 */ /* 0x004fe20000410000 */
[----:B------:R-:W-:-:S04]  /*7240*/  LEA R17, P5, R8, c[0x0][0x330], 0x1 ;  /* 0x0000cc0008117a11 */ /* 0x000fc800078a08ff */
[----:B------:R-:W-:Y:S02]  /*7250*/  LEA.HI.X R6, R8, c[0x0][0x334], R9, 0x1, P5 ;  /* 0x0000cd0008067a11 */ /* 0x000fe400028f0c09 */
[----:B0-----:R-:W-:Y:S01]  /*7260*/  LEA R16, P5, R4, R17, 0x1 ;  /* 0x0000001104107211 */ /* 0x001fe200078a08ff */
[----:B------:R-:W-:Y:S01]  /*7270*/  @!P3 FMUL.FTZ R121, R121, R18 ;  /* 0x000000127979b220 */ /* 0x000fe20000410000 */
[----:B------:R-:W-:Y:S01]  /*7280*/  ISETP.GE.AND P3, PT, R86, R35, PT ;  /* 0x000000235600720c */ /* 0x000fe20003f66270 */
[----:B------:R-:W-:Y:S01]  /*7290*/  @!P2 FMUL.FTZ R122, R122, R39 ;  /* 0x000000277a7aa220 */ /* 0x000fe20000410000 */
[-C--:B------:R-:W-:Y:S01]  /*72a0*/  ISETP.GE.AND P2, PT, R84, R35.reuse, PT ;  /* 0x000000235400720c */ /* 0x080fe20003f46270 */
[----:B----4-:R-:W-:Y:S01]  /*72b0*/  @!P1 FMUL.FTZ R123, R123, R20 ;  /* 0x000000147b7b9220 */ /* 0x010fe20000410000 */
[----:B------:R-:W-:Y:S01]  /*72c0*/  ISETP.GE.AND P1, PT, R82, R35, PT ;  /* 0x000000235200720c */ /* 0x000fe20003f26270 */
[----:B-----5:R-:W-:Y:S01]  /*72d0*/  @!P0 FMUL.FTZ R124, R124, R41 ;  /* 0x000000297c7c8220 */ /* 0x020fe20000410000 */
[----:B------:R-:W-:-:S02]  /*72e0*/  ISETP.GE.AND P0, PT, R80, R35, PT ;  /* 0x000000235000720c */ /* 0x000fc40003f06270 */
        /* <DEDUP_REMOVED lines=13> */
.L_x_7318:
[----:B------:R-:W-:Y:S05]  /*73c0*/  BSYNC B0 ;  /* 0x0000000000007941 */ /* 0x000fea0003800000 */
.L_x_7317:
        /* <DEDUP_REMOVED lines=40> */
[----:B--2---:R-:W-:-:S03]  /*7650*/  IMAD R6, R177, c[0x0][0x2f8], RZ ;  /* 0x0000be00b1067a24 */ /* 0x004fc600078e02ff */
        /* <DEDUP_REMOVED lines=23> */
.L_x_7320:
[----:B------:R-:W-:Y:S05]  /*77d0*/  BSYNC B0 ;  /* 0x0000000000007941 */ /* 0x000fea0003800000 */
.L_x_7319:
[----:B------:R-:W-:Y:S01]  /*77e0*/  MOV R2, R4 ;  /* 0x0000000400027202 */ /* 0x000fe20000000f00 */
[----:B------:R-:W-:Y:S01]  /*77f0*/  IMAD.MOV.U32 R3, RZ, RZ, R27 ;  /* 0x000000ffff037224 */ /* 0x000fe200078e001b */
[----:B------:R-:W-:Y:S01]  /*7800*/  IADD3 R4, P0, R65, -0x1c0, RZ ;  /* 0xfffffe4041047810 */ /* 0x000fe20007f1e0ff */
[----:B0-----:R-:W-:Y:S01]  /*7810*/  IMAD R6, R104, c[0x0][0x300], RZ ;  /* 0x0000c00068067a24 */ /* 0x001fe200078e02ff */
[----:B------:R-:W-:Y:S01]  /*7820*/  ISETP.GE.AND P6, PT, R76, R25, PT ;  /* 0x000000194c00720c */ /* 0x000fe20003fc6270 */
[C---:B------:R-:W-:Y:S01]  /*7830*/  IMAD.WIDE.U32 R2, R105.reuse, c[0x0][0x300], R2 ;  /* 0x0000c00069027a25 */ /* 0x040fe200078e0002 */
        /* <DEDUP_REMOVED lines=35> */
.L_x_7273:
        /* <DEDUP_REMOVED lines=24> */
.L_x_7323:
[----:B0-----:R-:W-:Y:S05]  /*7bf0*/  BSYNC B0 ;  /* 0x0000000000007941 */ /* 0x001fea0003800000 */
.L_x_7322:
        /* <DEDUP_REMOVED lines=23> */
.L_x_7325:
[----:B------:R-:W2:Y:S02]  /*7d70*/  S2R R9, SR_TID.X ;  /* 0x0000000000097919 */ /* 0x000ea40000002100 */
.L_x_7326:
[----:B0-----:R-:W-:Y:S05]  /*7d80*/  BSYNC B0 ;  /* 0x0000000000007941 */ /* 0x001fea0003800000 */
.L_x_7324:
[----:B--2---:R-:W-:-:S13]  /*7d90*/  ISETP.GE.AND P0, PT, R9, c[0x0][0x16c], PT ;  /* 0x00005b0009007a0c */ /* 0x004fda0003f06270 */
[----:B------:R-:W-:Y:S05]  /*7da0*/  @P0 EXIT ;  /* 0x000000000000094d */ /* 0x000fea0003800000 */
[----:B------:R-:W-:Y:S02]  /*7db0*/  IMAD R104, R104, c[0x0][0x288], RZ ;  /* 0x0000a20068687a24 */ /* 0x000fe400078e02ff */
[----:B------:R-:W-:-:S04]  /*7dc0*/  IMAD.WIDE.U32 R2, R105, c[0x0][0x288], RZ ;  /* 0x0000a20069027a25 */ /* 0x000fc800078e00ff */
[----:B------:R-:W-:-:S05]  /*7dd0*/  IMAD R13, R105, c[0x0][0x28c], R104 ;  /* 0x0000a300690d7a24 */ /* 0x000fca00078e0268 */
[----:B------:R-:W-:Y:S02]  /*7de0*/  IADD3 R13, R3, R13, RZ ;  /* 0x0000000d030d7210 */ /* 0x000fe40007ffe0ff */
.L_x_7327:
[----:B0-----:R0:W2:Y:S01]  /*7df0*/  LDS R11, [R9.X4+0x1f18] ;  /* 0x001f1800090b7984 */ /* 0x0010a20000004800 */
        /* <DEDUP_REMOVED lines=12> */
[----:B--2---:R0:W-:Y:S10]  /*7ec0*/  RED.E.ADD.F32.FTZ.RN.STRONG.GPU [R6.64], R11 ;  /* 0x0000000b0600798e */ /* 0x0041f4000c10e784 */
[----:B------:R-:W-:Y:S05]  /*7ed0*/  @!P0 BRA `(.L_x_7327) ;  /* 0xffffff1000008947 */ /* 0x000fea000383ffff */
[----:B------:R-:W-:Y:S05]  /*7ee0*/  EXIT ;  /* 0x000000000000794d */ /* 0x000fea0003800000 */
.L_x_7328:
        /* <DEDUP_REMOVED lines=9> */
.L_x_9115:


//--------------------- .text._Z25selective_scan_bwd_kernelI32Selective_Scan_bwd_kernel_traitsILi32ELi8ELb1ELb0ELb0ELb0ELb0EN3c108BFloat16EfEEv12SSMParamsBwd --------------------------
	.section	.text._Z25selective_scan_bwd_kernelI32Selective_Scan_bwd_kernel_traitsILi32ELi8ELb1ELb0ELb0ELb0ELb0EN3c108BFloat16EfEEv12SSMParamsBwd,"ax",@progbits
	.sectioninfo	@"SHI_REGISTERS=127"
	.align	128
        .global         _Z25selective_scan_bwd_kernelI32Selective_Scan_bwd_kernel_traitsILi32ELi8ELb1ELb0ELb0ELb0ELb0EN3c108BFloat16EfEEv12SSMParamsBwd
        .type           _Z25selective_scan_bwd_kernelI32Selective_Scan_bwd_kernel_traitsILi32ELi8ELb1ELb0ELb0ELb0ELb0EN3c108BFloat16EfEEv12SSMParamsBwd,@function
        .size           _Z25selective_scan_bwd_kernelI32Selective_Scan_bwd_kernel_traitsILi32ELi8ELb1ELb0ELb0ELb0ELb0EN3c108BFloat16EfEEv12SSMParamsBwd,(.L_x_9116 - _Z25selective_scan_bwd_kernelI32Selective_Scan_bwd_kernel_traitsILi32ELi8ELb1ELb0ELb0ELb0ELb0EN3c108BFloat16EfEEv12SSMParamsBwd)
        .other          _Z25selective_scan_bwd_kernelI32Selective_Scan_bwd_kernel_traitsILi32ELi8ELb1ELb0ELb0ELb0ELb0EN3c108BFloat16EfEEv12SSMParamsBwd,@"STO_CUDA_ENTRY STV_DEFAULT"
_Z25selective_scan_bwd_kernelI32Selective_Scan_bwd_kernel_traitsILi32ELi8ELb1ELb0ELb0ELb0ELb0EN3c108BFloat16EfEEv12SSMParamsBwd:
.text._Z25selective_scan_bwd_kernelI32Selective_Scan_bwd_kernel_traitsILi32ELi8ELb1ELb0ELb0ELb0ELb0EN3c108BFloat16EfEEv12SSMParamsBwd:
        /* <DEDUP_REMOVED lines=10> */
[----:B0-----:R-:W-:Y:S01]  /*00a0*/  SHF.R.S32.HI R32, RZ, 0x1f, R34 ;  /* 0x0000001fff207819 */ /* 0x001fe20000011422 */
[----:B------:R-:W-:Y:S01]  /*00b0*/  IMAD.WIDE.U32 R2, R34, c[0x0][0x1d0], RZ ;  /* 0x0000740022027a25 */ /* 0x000fe200078e00ff */
[----:B-1----:R-:W-:-:S03]  /*00c0*/  SHF.R.S32.HI R40, RZ, 0x1f, R43 ;  /* 0x0000001fff287819 */ /* 0x002fc6000001142b */
[----:B------:R-:W-:Y:S02]  /*00d0*/  IMAD R9, R32, c[0x0][0x1d0], RZ ;  /* 0x0000740020097a24 */ /* 0x000fe400078e02ff */
[C---:B------:R-:W-:Y:S02]  /*00e0*/  @P0 LEA R4, P2, R43.reuse, c[0x0][0x238], 0x2 ;  /* 0x00008e002b040a11 */ /* 0x040fe400078410ff */
[----:B------:R-:W-:Y:S01]  /*00f0*/  MOV R8, c[0x0][0x174] ;  /* 0x00005d0000087a02 */ /* 0x000fe20000000f00 */
[----:B------:R-:W-:Y:S01]  /*0100*/  IMAD R9, R34, c[0x0][0x1d4], R9 ;  /* 0x0000750022097a24 */ /* 0x000fe200078e0209 */
[C-C-:B------:R-:W-:Y:S01]  /*0110*/  @P0 LEA.HI.X R5, R43.reuse, c[0x0][0x23c], R40.reuse, 0x2, P2 ;  /* 0x00008f002b050a11 */ /* 0x140fe200010f1428 */
[----:B------:R-:W-:Y:S01]  /*0120*/  IMAD R11, R32, c[0x0][0x1e0], RZ ;  /* 0x00007800200b7a24 */ /* 0x000fe200078e02ff */
[----:B------:R-:W-:Y:S02]  /*0130*/  @P1 LEA R6, P3, R43, c[0x0][0x250], 0x2 ;  /* 0x000094002b061a11 */ /* 0x000fe400078610ff */
[----:B------:R-:W-:Y:S01]  /*0140*/  IADD3 R3, R3, R9, RZ ;  /* 0x0000000903037210 */ /* 0x000fe20007ffe0ff */
[----:B------:R0:W5:Y:S01]  /*0150*/  @P0 LDG.E R38, [R4.64] ;  /* 0x0000000604260981 */ /* 0x000162000c1e1900 */
[----:B------:R-:W-:Y:S01]  /*0160*/  IMAD R13, R34, c[0x0][0x1e4], R11 ;  /* 0x00007900220d7a24 */ /* 0x000fe200078e020b */
[----:B------:R-:W-:Y:S01]  /*0170*/  LEA R9, R8, 0xffffff00, 0x8 ;  /* 0xffffff0008097811 */ /* 0x000fe200078e40ff */
[----:B------:R-:W-:Y:S01]  /*0180*/  IMAD R0, R40, c[0x0][0x1d8], RZ ;  /* 0x0000760028007a24 */ /* 0x000fe200078e02ff */
[C---:B------:R-:W-:Y:S01]  /*0190*/  @P1 LEA.HI.X R7, R43.reuse, c[0x0][0x254], R40, 0x2, P3 ;  /* 0x000095002b071a11 */ /* 0x040fe200018f1428 */
[----:B------:R-:W-:-:S04]  /*01a0*/  IMAD.WIDE.U32 R2, R43, c[0x0][0x1d8], R2 ;  /* 0x000076002b027a25 */ /* 0x000fc800078e0002 */
[----:B0-----:R-:W-:Y:S01]  /*01b0*/  IMAD.WIDE.U32 R4, R34, c[0x0][0x1e0], RZ ;  /* 0x0000780022047a25 */ /* 0x001fe200078e00ff */
[----:B------:R-:W-:Y:S01]  /*01c0*/  SHF.R.S32.HI R11, RZ, 0x1f, R9 ;  /* 0x0000001fff0b7819 */ /* 0x000fe20000011409 */
[----:B------:R0:W5:Y:S01]  /*01d0*/  @P1 LDG.E R36, [R6.64] ;  /* 0x0000000606241981 */ /* 0x000162000c1e1900 */
[----:B------:R-:W-:Y:S01]  /*01e0*/  IADD3 R35, P0, R9, R2, RZ ;  /* 0x0000000209237210 */ /* 0x000fe20007f1e0ff */
[----:B------:R-:W-:Y:S01]  /*01f0*/  IMAD R15, R32, c[0x0][0x278], RZ ;  /* 0x00009e00200f7a24 */ /* 0x000fe200078e02ff */
[----:B------:R-:W-:Y:S01]  /*0200*/  IADD3 R5, R5, R13, RZ ;  /* 0x0000000d05057210 */ /* 0x000fe20007ffe0ff */
[----:B------:R-:W-:Y:S01]  /*0210*/  IMAD R0, R43, c[0x0][0x1dc], R0 ;  /* 0x000077002b007a24 */ /* 0x000fe200078e0200 */
[----:B------:R-:W-:Y:S01]  /*0220*/  ISETP.GE.AND P3, PT, R8, 0x1, PT ;  /* 0x000000010800780c */ /* 0x000fe20003f66270 */
[----:B------:R-:W-:Y:S02]  /*0230*/  IMAD R15, R34, c[0x0][0x27c], R15 ;  /* 0x00009f00220f7a24 */ /* 0x000fe400078e020f */
[----:B------:R-:W-:Y:S01]  /*0240*/  IMAD R8, R40, c[0x0][0x1e8], RZ ;  /* 0x00007a0028087a24 */ /* 0x000fe200078e02ff */
[----:B------:R-:W-:Y:S01]  /*0250*/  IADD3.X R0, R11, R3, R0, P0, !PT ;  /* 0x000000030b007210 */ /* 0x000fe200007fe400 */
[----:B0-----:R-:W-:Y:S01]  /*0260*/  IMAD.WIDE.U32 R6, R34, c[0x0][0x278], RZ ;  /* 0x00009e0022067a25 */ /* 0x001fe200078e00ff */
[----:B------:R-:W-:-:S03]  /*0270*/  ISETP.NE.U32.AND P0, PT, RZ, c[0x0][0x260], PT ;  /* 0x00009800ff007a0c */ /* 0x000fc60003f05070 */
[----:B------:R-:W-:Y:S01]  /*0280*/  IMAD.WIDE.U32 R2, R43, c[0x0][0x1e8], R4 ;  /* 0x00007a002b027a25 */ /* 0x000fe200078e0004 */
[----:B------:R-:W-:Y:S02]  /*0290*/  IADD3 R7, R7, R15, RZ ;  /* 0x0000000f07077210 */ /* 0x000fe40007ffe0ff */
[----:B------:R-:W-:Y:S01]  /*02a0*/  LEA R37, P1, R35, c[0x0][0x240], 0x1 ;  /* 0x0000900023257a11 */ /* 0x000fe200078208ff */
[----:B------:R-:W-:Y:S01]  /*02b0*/  IMAD R8, R43, c[0x0][0x1ec], R8 ;  /* 0x00007b002b087a24 */ /* 0x000fe200078e0208 */
[----:B------:R-:W-:Y:S02]  /*02c0*/  IADD3 R31, P2, R9, R2, RZ ;  /* 0x00000002091f7210 */ /* 0x000fe40007f5e0ff */
[----:B------:R-:W-:Y:S01]  /*02d0*/  ISETP.NE.AND.EX P0, PT, RZ, c[0x0][0x264], PT, P0 ;  /* 0x00009900ff007a0c */ /* 0x000fe20003f05300 */
[----:B------:R-:W-:Y:S01]  /*02e0*/  IMAD R10, R40, c[0x0][0x280], RZ ;  /* 0x0000a000280a7a24 */ /* 0x000fe200078e02ff */
[----:B------:R-:W-:Y:S01]  /*02f0*/  IADD3.X R2, R11, R3, R8, P2, !PT ;  /* 0x000000030b027210 */ /* 0x000fe200017fe408 */
[----:B------:R-:W-:Y:S01]  /*0300*/  IMAD.WIDE.U32 R4, R43, c[0x0][0x280], R6 ;  /* 0x0000a0002b047a25 */ /* 0x000fe200078e0006 */
[----:B------:R-:W-:-:S02]  /*0310*/  LEA.HI.X R35, R35, c[0x0][0x244], R0, 0x1, P1 ;  /* 0x0000910023237a11 */ /* 0x000fc400008f0c00 */
[----:B------:R-:W-:Y:S02]  /*0320*/  ISETP.NE.U32.AND P1, PT, RZ, c[0x0][0x328], PT ;  /* 0x0000ca00ff007a0c */ /* 0x000fe40003f25070 */
[----:B------:R-:W-:Y:S01]  /*0330*/  ISETP.NE.U32.AND P2, PT, RZ, c[0x0][0x348], PT ;  /* 0x0000d200ff007a0c */ /* 0x000fe20003f45070 */
[----:B------:R-:W-:Y:S01]  /*0340*/  IMAD R10, R43, c[0x0][0x284], R10 ;  /* 0x0000a1002b0a7a24 */ /* 0x000fe200078e020a */
[----:B------:R-:W-:Y:S02]  /*0350*/  IADD3 R9, P4, R9, R4, RZ ;  /* 0x0000000409097210 */ /* 0x000fe40007f9e0ff */
[----:B------:R-:W-:Y:S02]  /*0360*/  ISETP.NE.AND.EX P1, PT, RZ, c[0x0][0x32c], PT, P1 ;  /* 0x0000cb00ff007a0c */ /* 0x000fe40003f25310 */
[----:B------:R-:W-:Y:S01]  /*0370*/  ISETP.NE.AND.EX P2, PT, RZ, c[0x0][0x34c], PT, P2 ;  /* 0x0000d300ff007a0c */ /* 0x000fe20003f45320 */
[----:B------:R-:W-:Y:S01]  /*0380*/  @P0 IMAD R0, R34, c[0x0][0x164], R43 ;  /* 0x0000590022000a24 */ /* 0x000fe200078e022b */
[----:B------:R-:W-:-:S02]  /*0390*/  IADD3.X R4, R11, R5, R10, P4, !PT ;  /* 0x000000050b047210 */ /* 0x000fc400027fe40a */
[----:B------:R-:W-:Y:S02]  /*03a0*/  LEA R29, P5, R9, c[0x0][0x308], 0x1 ;  /* 0x0000c200091d7a11 */ /* 0x000fe400078a08ff */
[----:B------:R-:W-:Y:S01]  /*03b0*/  LEA R33, P4, R31, c[0x0][0x248], 0x1 ;  /* 0x000092001f217a11 */ /* 0x000fe200078808ff */
[----:B------:R-:W-:Y:S01]  /*03c0*/  @P0 IMAD R0, R0, c[0x0][0x174], RZ ;  /* 0x00005d0000000a24 */ /* 0x000fe200078e02ff */
[----:B------:R-:W-:Y:S01]  /*03d0*/  LEA.HI.X R27, R9, c[0x0][0x30c], R4, 0x1, P5 ;  /* 0x0000c300091b7a11 */ /* 0x000fe200028f0c04 */
[----:B------:R-:W-:Y:S01]  /*03e0*/  IMAD R4, R40, c[0x0][0x2a8], RZ ;  /* 0x0000aa0028047a24 */ /* 0x000fe200078e02ff */
[----:B------:R-:W-:Y:S01]  /*03f0*/  LEA.HI.X R31, R31, c[0x0][0x24c], R2, 0x1, P4 ;  /* 0x000093001f1f7a11 */ /* 0x000fe200020f0c02 */
[----:B------:R-:W-:Y:S01]  /*0400*/  CS2R R16, SRZ ;  /* 0x0000000000107805 */ /* 0x000fe2000001ff00 */
[----:B------:R-:W-:Y:S01]  /*0410*/  CS2R R2, SRZ ;  /* 0x0000000000027805 */ /* 0x000fe2000001ff00 */
[----:B------:R-:W-:Y:S01]  /*0420*/  @P0 MOV R19, 0x8 ;  /* 0x0000000800130802 */ /* 0x000fe20000000f00 */
[C---:B------:R-:W-:Y:S01]  /*0430*/  IMAD.WIDE.U32 R20, R43.reuse, c[0x0][0x2a8], RZ ;  /* 0x0000aa002b147a25 */ /* 0x040fe200078e00ff */
[----:B------:R-:W-:-:S02]  /*0440*/  @P1 LEA R16, P4, R43, c[0x0][0x328], 0x2 ;  /* 0x0000ca002b101a11 */ /* 0x000fc400078810ff */
[C---:B------:R-:W-:Y:S01]  /*0450*/  @P2 LEA R2, P5, R43.reuse, c[0x0][0x348], 0x2 ;  /* 0x0000d2002b022a11 */ /* 0x040fe200078a10ff */
[----:B------:R-:W-:Y:S02]  /*0460*/  @P0 IMAD R0, R0, c[0x0][0x16c], RZ ;  /* 0x00005b0000000a24 */ /* 0x000fe400078e02ff */
[C---:B------:R-:W-:Y:S01]  /*0470*/  IMAD R41, R43.reuse, c[0x0][0x2ac], R4 ;  /* 0x0000ab002b297a24 */ /* 0x040fe200078e0204 */
[----:B------:R-:W-:Y:S01]  /*0480*/  HFMA2.MMA R30, -RZ, RZ, 0, 0 ;  /* 0x00000000ff1e7435 */ /* 0x000fe200000001ff */
[----:B------:R-:W-:Y:S01]  /*0490*/  @P0 IMAD.WIDE R18, R0, R19, c[0x0][0x260] ;  /* 0x0000980000120625 */ /* 0x000fe200078e0213 */
[----:B------:R-:W-:Y:S01]  /*04a0*/  HFMA2.MMA R28, -RZ, RZ, 0, 0 ;  /* 0x00000000ff1c7435 */ /* 0x000fe200000001ff */
[C-C-:B------:R-:W-:Y:S01]  /*04b0*/  @P1 LEA.HI.X R17, R43.reuse, c[0x0][0x32c], R40.reuse, 0x2, P4 ;  /* 0x0000cb002b111a11 */ /* 0x140fe200020f1428 */
[----:B------:R-:W-:Y:S01]  /*04c0*/  @!P0 CS2R R18, SRZ ;  /* 0x0000000000128805 */ /* 0x000fe2000001ff00 */
[----:B------:R-:W-:Y:S02]  /*04d0*/  @P2 LEA.HI.X R3, R43, c[0x0][0x34c], R40, 0x2, P5 ;  /* 0x0000d3002b032a11 */ /* 0x000fe400028f1428 */
[----:B------:R-:W-:Y:S01]  /*04e0*/  IADD3 R41, R21, R41, RZ ;  /* 0x0000002915297210 */ /* 0x000fe20007ffe0ff */
[----:B------:R-:W-:Y:S05]  /*04f0*/  @!P3 BRA `(.L_x_7329) ;  /* 0x00001fa00000b947 */ /* 0x000fea0003800000 */
[----:B------:R-:W0:Y:S01]  /*0500*/  S2R R39, SR_TID.X ;  /* 0x0000000000277919 */ /* 0x000e220000002100 */
[----:B------:R-:W-:-:S02]  /*0510*/  MOV R25, c[0x0][0x174] ;  /* 0x00005d0000197a02 */ /* 0x000fc40000000f00 */
[----:B------:R-:W-:Y:S01]  /*0520*/  MOV R28, RZ ;  /* 0x000000ff001c7202 */ /* 0x000fe20000000f00 */
[----:B------:R-:W1:Y:S01]  /*0530*/  S2R R26, SR_LANEID ;  /* 0x00000000001a7919 */ /* 0x000e620000000000 */
[----:B------:R-:W-:Y:S02]  /*0540*/  MOV R30, RZ ;  /* 0x000000ff001e7202 */ /* 0x000fe40000000f00 */
[C---:B0-----:R-:W-:Y:S02]  /*0550*/  LOP3.LUT R82, R39.reuse, 0x1f, RZ, 0xc0, !PT ;  /* 0x0000001f27527812 */ /* 0x041fe400078ec0ff */
[----:B------:R-:W-:Y:S02]  /*0560*/  SHF.R.S32.HI R24, RZ, 0x1f, R39 ;  /* 0x0000001fff187819 */ /* 0x000fe40000011427 */
[----:B-1----:R-:W-:Y:S02]  /*0570*/  IADD3 R23, R39, 0x200, RZ ;  /* 0x0000020027177810 */ /* 0x002fe40007ffe0ff */
.L_x_7336:
[----:B------:R-:W-:Y:S01]  /*0580*/  BAR.SYNC.DEFER_BLOCKING 0x0 ;  /* 0x0000000000007b1d */ /* 0x000fe20000010000 */
[C---:B------:R-:W-:Y:S02]  /*0590*/  SHF.L.U32 R22, R39.reuse, 0x4, RZ ;  /* 0x0000000427167819 */ /* 0x040fe400000006ff */
[----:B------:R-:W-:-:S02]  /*05a0*/  SHF.L.U64.HI R0, R39, 0x4, R24 ;  /* 0x0000000427007819 */ /* 0x000fc40000010218 */
[----:B------:R-:W-:-:S04]  /*05b0*/  IADD3 R8, P0, R37, R22, RZ ;  /* 0x0000001625087210 */ /* 0x000fc80007f1e0ff */
[----:B------:R-:W-:-:S05]  /*05c0*/  IADD3.X R9, R35, R0, RZ, P0, !PT ;  /* 0x0000000023097210 */ /* 0x000fca00007fe4ff */
[----:B0-----:R-:W2:Y:S01]  /*05d0*/  LDG.E.128 R12, [R8.64] ;  /* 0x00000006080c7981 */ /* 0x001ea2000c1e1d00 */
[----:B------:R-:W-:-:S04]  /*05e0*/  IADD3 R44, P0, R33, R22, RZ ;  /* 0x00000016212c7210 */ /* 0x000fc80007f1e0ff */
[----:B------:R-:W-:Y:S01]  /*05f0*/  IADD3.X R45, R31, R0, RZ, P0, !PT ;  /* 0x000000001f2d7210 */ /* 0x000fe200007fe4ff */
[----:B--2---:R-:W-:Y:S01]  /*0600*/  STS.128 [R26.X16], R12 ;  /* 0x0000000c1a007388 */ /* 0x004fe2000000cc00 */
[----:B------:R-:W-:-:S06]  /*0610*/  NOP ;  /* 0x0000000000007918 */ /* 0x000fcc0000000000 */
[----:B------:R-:W0:Y:S04]  /*0620*/  LDS.128 R4, [R26.X16] ;  /* 0x000000001a047984 */ /* 0x000e28000000cc00 */
[----:B------:R-:W-:Y:S06]  /*0630*/  BAR.SYNC.DEFER_BLOCKING 0x0 ;  /* 0x0000000000007b1d */ /* 0x000fec0000010000 */
[----:B------:R-:W2:Y:S01]  /*0640*/  LDG.E.128 R48, [R44.64] ;  /* 0x000000062c307981 */ /* 0x000ea2000c1e1d00 */
[----:B------:R-:W-:-:S04]  /*0650*/  IADD3 R46, P0, R29, R22, RZ ;  /* 0x000000161d2e7210 */ /* 0x000fc80007f1e0ff */
[----:B------:R-:W-:Y:S01]  /*0660*/  IADD3.X R47, R27, R0, RZ, P0, !PT ;  /* 0x000000001b2f7210 */ /* 0x000fe200007fe4ff */
[----:B--2---:R1:W-:Y:S01]  /*0670*/  STS.128 [R26.X16], R48 ;  /* 0x000000301a007388 */ /* 0x0043e2000000cc00 */
[----:B------:R-:W-:-:S06]  /*0680*/  NOP ;  /* 0x0000000000007918 */ /* 0x000fcc0000000000 */
[----:B------:R-:W2:Y:S04]  /*0690*/  LDS.128 R8, [R26.X16] ;  /* 0x000000001a087984 */ /* 0x000ea8000000cc00 */
[----:B------:R-:W-:Y:S06]  /*06a0*/  BAR.SYNC.DEFER_BLOCKING 0x0 ;  /* 0x0000000000007b1d */ /* 0x000fec0000010000 */
[----:B------:R3:W4:Y:S01]  /*06b0*/  LDG.E.128 R52, [R46.64] ;  /* 0x000000062e347981 */ /* 0x000722000c1e1d00 */
[----:B0-----:R-:W-:Y:S01]  /*06c0*/  PRMT R42, RZ, 0x5410, R4 ;  /* 0x00005410ff2a7816 */ /* 0x001fe20000000004 */
[----:B-1----:R-:W-:Y:S01]  /*06d0*/  HFMA2.MMA R51, -RZ, RZ, 0, 0 ;  /* 0x00000000ff337435 */ /* 0x002fe200000001ff */
[----:B------:R-:W-:Y:S01]  /*06e0*/  CS2R R48, SRZ ;  /* 0x0000000000307805 */ /* 0x000fe2000001ff00 */
[----:B------:R-:W-:Y:S01]  /*06f0*/  CS2R R44, SRZ ;  /* 0x00000000002c7805 */ /* 0x000fe2000001ff00 */
[----:B---3--:R-:W-:Y:S01]  /*0700*/  CS2R R46, SRZ ;  /* 0x00000000002e7805 */ /* 0x008fe2000001ff00 */
[----:B--2---:R-:W-:-:S02]  /*0710*/  PRMT R81, RZ, 0x5410, R8 ;  /* 0x00005410ff517816 */ /* 0x004fc40000000008 */
[----:B------:R-:W-:Y:S02]  /*0720*/  PRMT R83, RZ, 0x7610, R8 ;  /* 0x00007610ff537816 */ /* 0x000fe40000000008 */
[--C-:B------:R-:W-:Y:S02]  /*0730*/  PRMT R85, RZ, 0x5410, R9.reuse ;  /* 0x00005410ff557816 */ /* 0x100fe40000000009 */
[----:B------:R-:W-:Y:S02]  /*0740*/  PRMT R87, RZ, 0x7610, R9 ;  /* 0x00007610ff577816 */ /* 0x000fe40000000009 */
[--C-:B------:R-:W-:Y:S02]  /*0750*/  PRMT R89, RZ, 0x5410, R10.reuse ;  /* 0x00005410ff597816 */ /* 0x100fe4000000000a */
[----:B------:R-:W-:Y:S02]  /*0760*/  PRMT R91, RZ, 0x7610, R10 ;  /* 0x00007610ff5b7816 */ /* 0x000fe4000000000a */
[----:B------:R-:W-:-:S02]  /*0770*/  PRMT R93, RZ, 0x5410, R11 ;  /* 0x00005410ff5d7816 */ /* 0x000fc4000000000b */
[----:B------:R-:W-:Y:S01]  /*0780*/  PRMT R95, RZ, 0x7610, R11 ;  /* 0x00007610ff5f7816 */ /* 0x000fe2000000000b */
[----:B----4-:R-:W-:Y:S01]  /*0790*/  STS.128 [R26.X16], R52 ;  /* 0x000000341a007388 */ /* 0x010fe2000000cc00 */
[----:B------:R-:W-:-:S06]  /*07a0*/  NOP ;  /* 0x0000000000007918 */ /* 0x000fcc0000000000 */
[----:B------:R-:W0:Y:S02]  /*07b0*/  LDS.128 R12, [R26.X16] ;  /* 0x000000001a0c7984 */ /* 0x000e24000000cc00 */
        /* <DEDUP_REMOVED lines=9> */
[C---:B-----5:R-:W-:Y:S01]  /*0850*/  FMUL.FTZ R67, R55.reuse, R38 ;  /* 0x0000002637437220 */ /* 0x060fe20000410000 */
[----:B------:R-:W-:Y:S01]  /*0860*/  MOV R42, c[0x0][0x16c] ;  /* 0x00005b00002a7a02 */ /* 0x000fe20000000f00 */
[----:B------:R-:W-:Y:S01]  /*0870*/  FFMA.FTZ R12, R55, R12, R30 ;  /* 0x0000000c370c7223 */ /* 0x000fe2000001001e */
[----:B------:R-:W-:Y:S01]  /*0880*/  PRMT R30, RZ, 0x7610, R5 ;  /* 0x00007610ff1e7816 */ /* 0x000fe20000000005 */
[----:B------:R-:W-:Y:S01]  /*0890*/  FMUL.FTZ R50, R13, R38 ;  /* 0x000000260d327220 */ /* 0x000fe20000410000 */
[----:B------:R-:W-:Y:S01]  /*08a0*/  BAR.SYNC.DEFER_BLOCKING 0x0 ;  /* 0x0000000000007b1d */ /* 0x000fe20000010000 */
[----:B------:R-:W-:Y:S02]  /*08b0*/  ISETP.GE.AND P0, PT, R42, 0x1, PT ;  /* 0x000000012a00780c */ /* 0x000fe40003f06270 */
[----:B------:R-:W-:Y:S01]  /*08c0*/  FFMA.FTZ R12, R59, R30, R12 ;  /* 0x0000001e3b0c7223 */ /* 0x000fe2000001000c */
[----:B------:R-:W-:-:S02]  /*08d0*/  PRMT R30, RZ, 0x5410, R6 ;  /* 0x00005410ff1e7816 */ /* 0x000fc40000000006 */
[----:B------:R-:W-:Y:S02]  /*08e0*/  PRMT R63, RZ, 0x7610, R14 ;  /* 0x00007610ff3f7816 */ /* 0x000fe4000000000e */
[----:B------:R-:W-:Y:S01]  /*08f0*/  PRMT R14, RZ, 0x5410, R7 ;  /* 0x00005410ff0e7816 */ /* 0x000fe20000000007 */
[----:B------:R-:W-:Y:S01]  /*0900*/  FFMA.FTZ R12, R13, R30, R12 ;  /* 0x0000001e0d0c7223 */ /* 0x000fe2000001000c */
[----:B------:R-:W-:Y:S01]  /*0910*/  PRMT R30, RZ, 0x7610, R6 ;  /* 0x00007610ff1e7816 */ /* 0x000fe20000000006 */
[C---:B------:R-:W-:Y:S01]  /*0920*/  FMUL.FTZ R69, R63.reuse, R38 ;  /* 0x000000263f457220 */ /* 0x040fe20000410000 */
[--C-:B------:R-:W-:Y:S02]  /*0930*/  PRMT R61, RZ, 0x5410, R15.reuse ;  /* 0x00005410ff3d7816 */ /* 0x100fe4000000000f */
[----:B------:R-:W-:Y:S01]  /*0940*/  PRMT R65, RZ, 0x7610, R15 ;  /* 0x00007610ff417816 */ /* 0x000fe2000000000f */
[----:B------:R-:W-:Y:S01]  /*0950*/  FFMA.FTZ R12, R63, R30, R12 ;  /* 0x0000001e3f0c7223 */ /* 0x000fe2000001000c */
[----:B------:R-:W-:Y:S01]  /*0960*/  PRMT R30, RZ, 0x7610, R7 ;  /* 0x00007610ff1e7816 */ /* 0x000fe20000000007 */
[----:B------:R-:W-:Y:S01]  /*0970*/  FMUL.FTZ R15, R53, R38 ;  /* 0x00000026350f7220 */ /* 0x000fe20000410000 */
[----:B------:R-:W-:Y:S01]  /*0980*/  MOV R42, RZ ;  /* 0x000000ff002a7202 */ /* 0x000fe20000000f00 */
[----:B------:R-:W-:-:S02]  /*0990*/  FFMA.FTZ R12, R61, R14, R12 ;  /* 0x0000000e3d0c7223 */ /* 0x000fc4000001000c */
[----:B------:R-:W-:Y:S02]  /*09a0*/  FMUL.FTZ R14, R59, R38 ;  /* 0x000000263b0e7220 */ /* 0x000fe40000410000 */
[----:B------:R-:W-:Y:S02]  /*09b0*/  FFMA.FTZ R30, R65, R30, R12 ;  /* 0x0000001e411e7223 */ /* 0x000fe4000001000c */
[-C--:B------:R-:W-:Y:S02]  /*09c0*/  FMUL.FTZ R12, R57, R38.reuse ;  /* 0x00000026390c7220 */ /* 0x080fe40000410000 */
[-C--:B------:R-:W-:Y:S02]  /*09d0*/  FMUL.FTZ R71, R61, R38.reuse ;  /* 0x000000263d477220 */ /* 0x080fe40000410000 */
[----:B------:R-:W-:Y:S01]  /*09e0*/  FMUL.FTZ R52, R65, R38 ;  /* 0x0000002641347220 */ /* 0x000fe20000410000 */
[----:B------:R-:W-:Y:S05]  /*09f0*/  @!P0 BRA `(.L_x_7330) ;  /* 0x000016b000008947 */ /* 0x000fea0003800000 */
[C---:B------:R-:W-:Y:S01]  /*0a00*/  IMAD R54, R40.reuse, c[0x0][0x1b8], RZ ;  /* 0x00006e0028367a24 */ /* 0x040fe200078e02ff */
[C---:B------:R-:W-:Y:S01]  /*0a10*/  IADD3 R44, R25.reuse, -0x2, RZ ;  /* 0xfffffffe192c7810 */ /* 0x040fe20007ffe0ff */
[----:B------:R-:W-:Y:S01]  /*0a20*/  IMAD R46, R40, c[0x0][0x180], RZ ;  /* 0x00006000282e7a24 */ /* 0x000fe200078e02ff */
[----:B------:R-:W-:Y:S01]  /*0a30*/  IADD3 R42, R25, -0x1, RZ ;  /* 0xffffffff192a7810 */ /* 0x000fe20007ffe0ff */
[C---:B------:R-:W-:Y:S01]  /*0a40*/  IMAD.WIDE.U32 R8, R43.reuse, c[0x0][0x1b8], RZ ;  /* 0x00006e002b087a25 */ /* 0x040fe200078e00ff */
[----:B------:R-:W-:Y:S01]  /*0a50*/  MOV R110, RZ ;  /* 0x000000ff006e7202 */ /* 0x000fe20000000f00 */
[----:B------:R-:W-:Y:S01]  /*0a60*/  UMOV UR4, URZ ;  /* 0x0000003f00047c82 */ /* 0x000fe20008000000 */
[----:B------:R-:W-:Y:S01]  /*0a70*/  MOV R51, RZ ;  /* 0x000000ff00337202 */ /* 0x000fe20000000f00 */
[C---:B------:R-:W-:Y:S01]  /*0a80*/  IMAD R75, R43.reuse, c[0x0][0x1bc], R54 ;  /* 0x00006f002b4b7a24 */ /* 0x040fe200078e0236 */
[----:B------:R-:W-:Y:S01]  /*0a90*/  LEA R78, P2, R8, c[0x0][0x230], 0x2 ;  /* 0x00008c00084e7a11 */ /* 0x000fe200078410ff */
[----:B------:R-:W-:Y:S01]  /*0aa0*/  IMAD R48, R40, c[0x0][0x198], RZ ;  /* 0x0000660028307a24 */ /* 0x000fe200078e02ff */
[----:B------:R-:W-:Y:S01]  /*0ab0*/  MOV R56, RZ ;  /* 0x000000ff00387202 */ /* 0x000fe20000000f00 */
[----:B------:R-:W-:Y:S01]  /*0ac0*/  IMAD R73, R44, c[0x0][0x16c], RZ ;  /* 0x00005b002c497a24 */ /* 0x000fe200078e02ff */
[----:B------:R-:W-:Y:S01]  /*0ad0*/  LEA.HI R44, R42, R42, RZ, 0x1 ;  /* 0x0000002a2a2c7211 */ /* 0x000fe200078f08ff */
[----:B------:R-:W-:Y:S01]  /*0ae0*/  IMAD.WIDE.U32 R10, R43, c[0x0][0x180], RZ ;  /* 0x000060002b0a7a25 */ /* 0x000fe200078e00ff */
[----:B------:R-:W-:-:S02]  /*0af0*/  IADD3 R75, R9, R75, RZ ;  /* 0x0000004b094b7210 */ /* 0x000fc40007ffe0ff */
[----:B------:R-:W-:Y:S01]  /*0b00*/  LOP3.LUT R9, R44, 0xfffffe, RZ, 0xc0, !PT ;  /* 0x00fffffe2c097812 */ /* 0x000fe200078ec0ff */
[C---:B------:R-:W-:Y:S01]  /*0b10*/  IMAD R45, R43.reuse, c[0x0][0x184], R46 ;  /* 0x000061002b2d7a24 */ /* 0x040fe200078e022e */
[----:B------:R-:W-:Y:S01]  /*0b20*/  LEA R80, P0, R10, c[0x0][0x220], 0x2 ;  /* 0x000088000a507a11 */ /* 0x000fe200078010ff */
[----:B------:R-:W-:Y:S01]  /*0b30*/  IMAD.WIDE.U32 R76, R43, c[0x0][0x198], RZ ;  /* 0x000066002b4c7a25 */ /* 0x000fe200078e00ff */
[----:B------:R-:W-:Y:S02]  /*0b40*/  IADD3 R9, R42, -R9, RZ ;  /* 0x800000092a097210 */ /* 0x000fe40007ffe0ff */
[----:B------:R-:W-:Y:S01]  /*0b50*/  IADD3 R45, R11, R45, RZ ;  /* 0x0000002d0b2d7210 */ /* 0x000fe20007ffe0ff */
[----:B------:R-:W-:Y:S01]  /*0b60*/  IMAD R47, R43, c[0x0][0x19c], R48 ;  /* 0x000067002b2f7a24 */ /* 0x000fe200078e0230 */
[----:B------:R-:W-:Y:S01]  /*0b70*/  LEA R79, P1, R76, c[0x0][0x228], 0x2 ;  /* 0x00008a004c4f7a11 */ /* 0x000fe200078210ff */
[----:B------:R-:W-:Y:S01]  /*0b80*/  IMAD.WIDE R72, R73, 0x8, R18 ;  /* 0x0000000849487825 */ /* 0x000fe200078e0212 */
[----:B------:R-:W-:Y:S01]  /*0b90*/  LEA.HI.X R75, R8, c[0x0][0x234], R75, 0x2, P2 ;  /* 0x00008d00084b7a11 */ /* 0x000fe200010f144b */
[----:B------:R-:W-:Y:S01]  /*0ba0*/  CS2R R48, SRZ ;  /* 0x0000000000307805 */ /* 0x000fe2000001ff00 */
        /* <DEDUP_REMOVED lines=14> */
[----:B------:R-:W-:Y:S01]  /*0c90*/  SHF.L.U32 R54, R9, 0x8, RZ ;  /* 0x0000000809367819 */ /* 0x000fe200000006ff */
[----:B------:R-:W-:-:S02]  /*0ca0*/  FADD.FTZ R58, R95, R36 ;  /* 0x000000245f3a7221 */ /* 0x000fc40000010000 */
.L_x_7335:
[----:B------:R-:W-:Y:S02]  /*0cb0*/  MOV R8, R80 ;  /* 0x0000005000087202 */ /* 0x000fe40000000f00 */
[----:B------:R-:W-:-:S05]  /*0cc0*/  MOV R9, R77 ;  /* 0x0000004d00097202 */ /* 0x000fca0000000f00 */
[----:B------:R0:W2:Y:S01]  /*0cd0*/  LDG.E R81, [R8.64] ;  /* 0x0000000608517981 */ /* 0x0000a2000c1e1900 */
[----:B------:R-:W-:Y:S02]  /*0ce0*/  MOV R10, R79 ;  /* 0x0000004f000a7202 */ /* 0x000fe40000000f00 */
[----:B------:R-:W-:-:S05]  /*0cf0*/  MOV R11, R76 ;  /* 0x0000004c000b7202 */ /* 0x000fca0000000f00 */
[----:B------:R-:W3:Y:S01]  /*0d00*/  LDG.E R10, [R10.64] ;  /* 0x000000060a0a7981 */ /* 0x000ee2000c1e1900 */
[----:B0-----:R-:W-:Y:S02]  /*0d10*/  MOV R8, R78 ;  /* 0x0000004e00087202 */ /* 0x001fe40000000f00 */
[----:B------:R-:W-:-:S05]  /*0d20*/  MOV R9, R75 ;  /* 0x0000004b00097202 */ /* 0x000fca0000000f00 */
[----:B------:R0:W3:Y:S01]  /*0d30*/  LDG.E R83, [R8.64] ;  /* 0x0000000608537981 */ /* 0x0000e2000c1e1900 */
[----:B------:R-:W-:-:S04]  /*0d40*/  ISETP.NE.AND P1, PT, R39, RZ, PT ;  /* 0x000000ff2700720c */ /* 0x000fc80003f25270 */
[----:B------:R-:W-:Y:S02]  /*0d50*/  SEL R85, R54, R23, !P1 ;  /* 0x0000001736557207 */ /* 0x000fe40004800000 */
[----:B------:R-:W-:Y:S02]  /*0d60*/  ISETP.NE.AND P2, PT, R39, 0x1f, PT ;  /* 0x0000001f2700780c */ /* 0x000fe40003f45270 */
[----:B------:R-:W-:-:S04]  /*0d70*/  ISETP.GT.AND P0, PT, R25, 0x1, PT ;  /* 0x000000011900780c */ /* 0x000fc80003f04270 */
[----:B------:R-:W-:Y:S01]  /*0d80*/  ISETP.EQ.AND P0, PT, R82, RZ, P0 ;  /* 0x000000ff5200720c */ /* 0x000fe20000702270 */
[----:B------:R-:W-:-:S12]  /*0d90*/  HFMA2.MMA R116, -RZ, RZ, 0, 0 ;  /* 0x00000000ff747435 */ /* 0x000fd800000001ff */
[----:B0-----:R-:W-:Y:S02]  /*0da0*/  @P0 MOV R8, R74 ;  /* 0x0000004a00080202 */ /* 0x001fe40000000f00 */
[----:B------:R-:W-:Y:S02]  /*0db0*/  @P0 MOV R9, R73 ;  /* 0x0000004900090202 */ /* 0x000fe40000000f00 */
[--C-:B------:R-:W-:Y:S02]  /*0dc0*/  PRMT R87, RZ, 0x5410, R5.reuse ;  /* 0x00005410ff577816 */ /* 0x100fe40000000005 */
[----:B------:R-:W-:Y:S02]  /*0dd0*/  PRMT R89, RZ, 0x7610, R5 ;  /* 0x00007610ff597816 */ /* 0x000fe40000000005 */
[--C-:B------:R-:W-:Y:S02]  /*0de0*/  PRMT R97, RZ, 0x5410, R6.reuse ;  /* 0x00005410ff617816 */ /* 0x100fe40000000006 */
[----:B------:R-:W-:-:S02]  /*0df0*/  PRMT R93, RZ, 0x7610, R6 ;  /* 0x00007610ff5d7816 */ /* 0x000fc40000000006 */
[--C-:B------:R-:W-:Y:S01]  /*0e00*/  PRMT R91, RZ, 0x5410, R7.reuse ;  /* 0x00005410ff5b7816 */ /* 0x100fe20000000007 */
[----:B------:R-:W-:Y:S01]  /*0e10*/  BSSY B0, `(.L_x_7331) ;  /* 0x0000030000007945 */ /* 0x000fe20003800000 */
[----:B------:R-:W-:Y:S01]  /*0e20*/  PRMT R95, RZ, 0x7610, R7 ;  /* 0x00007610ff5f7816 */ /* 0x000fe20000000007 */
        /* <DEDUP_REMOVED lines=10> */
[-C--:B------:R-:W-:Y:S02]  /*0ed0*/  FMUL.FTZ R107, R70, R99.reuse ;  /* 0x00000063466b7220 */ /* 0x080fe40000410000 */
[-C--:B------:R-:W-:Y:S02]  /*0ee0*/  FMUL.FTZ R108, R68, R99.reuse ;  /* 0x00000063446c7220 */ /* 0x080fe40000410000 */
[-C--:B------:R-:W-:Y:S01]  /*0ef0*/  FMUL.FTZ R111, R66, R99.reuse ;  /* 0x00000063426f7220 */ /* 0x080fe20000410000 */
[----:B------:R1:W2:Y:S04]  /*0f00*/  @P2 LDS R117, [R39.X4+0xc5c] ;  /* 0x000c5c0027752984 */ /* 0x0002a80000004800 */
[----:B------:R4:W5:Y:S01]  /*0f10*/  @P0 LDG.E R116, [R8.64+0x4] ;  /* 0x0000040608740981 */ /* 0x000962000c1e1900 */
[----:B------:R-:W-:-:S02]  /*0f20*/  FMUL.FTZ R105, R64, R99 ;  /* 0x0000006340697220 */ /* 0x000fc40000410000 */
[-C--:B------:R-:W-:Y:S02]  /*0f30*/  FMUL.FTZ R103, R62, R99.reuse ;  /* 0x000000633e677220 */ /* 0x080fe40000410000 */
[-C--:B------:R-:W-:Y:S02]  /*0f40*/  FMUL.FTZ R101, R60, R99.reuse ;  /* 0x000000633c657220 */ /* 0x080fe40000410000 */
[----:B----4-:R-:W-:Y:S01]  /*0f50*/  FMUL.FTZ R9, R58, R99 ;  /* 0x000000633a097220 */ /* 0x010fe20000410000 */
[----:B------:R-:W-:Y:S08]  /*0f60*/  MUFU.EX2 R107, R107 ;  /* 0x0000006b006b7308 */ /* 0x000ff00000000800 */
[----:B------:R-:W4:Y:S01]  /*0f70*/  MUFU.EX2 R9, R9 ;  /* 0x0000000900097308 */ /* 0x000f220000000800 */
[----:B---3--:R-:W-:-:S07]  /*0f80*/  FMUL.FTZ R10, R83, R10 ;  /* 0x0000000a530a7220 */ /* 0x008fce0000410000 */
[----:B------:R-:W3:Y:S01]  /*0f90*/  MUFU.EX2 R108, R108 ;  /* 0x0000006c006c7308 */ /* 0x000ee20000000800 */
[----:B------:R-:W-:-:S07]  /*0fa0*/  PRMT R83, RZ, 0x5410, R4 ;  /* 0x00005410ff537816 */ /* 0x000fce0000000004 */
[----:B------:R-:W1:Y:S01]  /*0fb0*/  MUFU.EX2 R111, R111 ;  /* 0x0000006f006f7308 */ /* 0x000e620000000800 */
[----:B0-----:R-:W-:-:S07]  /*0fc0*/  PRMT R85, RZ, 0x7610, R4 ;  /* 0x00007610ff557816 */ /* 0x001fce0000000004 */
[----:B------:R-:W0:Y:S08]  /*0fd0*/  MUFU.EX2 R105, R105 ;  /* 0x0000006900697308 */ /* 0x000e300000000800 */
[----:B------:R-:W0:Y:S08]  /*0fe0*/  MUFU.EX2 R103, R103 ;  /* 0x0000006700677308 */ /* 0x000e300000000800 */
[----:B------:R-:W0:Y:S01]  /*0ff0*/  MUFU.EX2 R101, R101 ;  /* 0x0000006500657308 */ /* 0x000e220000000800 */
[----:B------:R-:W-:-:S02]  /*1000*/  FMUL.FTZ R86, R61, R10 ;  /* 0x0000000a3d567220 */ /* 0x000fc40000410000 */
[-C--:B------:R-:W-:Y:S02]  /*1010*/  FMUL.FTZ R8, R65, R10.reuse ;  /* 0x0000000a41087220 */ /* 0x080fe40000410000 */
[----:B------:R-:W-:Y:S02]  /*1020*/  FMUL.FTZ R115, R72, R83 ;  /* 0x0000005348737220 */ /* 0x000fe40000410000 */
[----:B------:R-:W-:Y:S02]  /*1030*/  FMUL.FTZ R112, R70, R85 ;  /* 0x0000005546707220 */ /* 0x000fe40000410000 */
[-C--:B------:R-:W-:Y:S02]  /*1040*/  FMUL.FTZ R102, R53, R10.reuse ;  /* 0x0000000a35667220 */ /* 0x080fe40000410000 */
[-C--:B------:R-:W-:Y:S02]  /*1050*/  FMUL.FTZ R109, R57, R10.reuse ;  /* 0x0000000a396d7220 */ /* 0x080fe40000410000 */
[----:B------:R-:W-:-:S02]  /*1060*/  FMUL.FTZ R88, R63, R10 ;  /* 0x0000000a3f587220 */ /* 0x000fc40000410000 */
[----:B----4-:R-:W-:Y:S01]  /*1070*/  FFMA.FTZ R90, R9, R8, R86 ;  /* 0x00000008095a7223 */ /* 0x010fe20000010056 */
[----:B------:R-:W-:Y:S05]  /*1080*/  @P2 BRA `(.L_x_7332) ;  /* 0x0000008000002947 */ /* 0x000fea0003800000 */
[----:B0123--:R-:W-:Y:S02]  /*1090*/  ISETP.NE.AND P0, PT, R25, c[0x0][0x174], PT ;  /* 0x00005d0019007a0c */ /* 0x00ffe40003f05270 */
[----:B------:R-:W-:-:S11]  /*10a0*/  MOV R117, 0x3f800000 ;  /* 0x3f80000000757802 */ /* 0x000fd60000000f00 */
[----:B------:R-:W-:-:S04]  /*10b0*/  @P0 LEA.HI R11, R25, R25, RZ, 0x1 ;  /* 0x00000019190b0211 */ /* 0x000fc800078f08ff */
[----:B------:R-:W-:-:S04]  /*10c0*/  @P0 LOP3.LUT R84, R11, 0x3ffffe, RZ, 0xc0, !PT ;  /* 0x003ffffe0b540812 */ /* 0x000fc800078ec0ff */
[----:B------:R-:W-:-:S04]  /*10d0*/  @P0 IADD3 R84, -R84, R25, RZ ;  /* 0x0000001954540210 */ /* 0x000fc80007ffe1ff */
[----:B------:R-:W-:-:S04]  /*10e0*/  @P0 LEA R11, R84, 0x458, 0xa ;  /* 0x00000458540b0811 */ /* 0x000fc800078e50ff */
[----:B------:R-:W-:-:S05]  /*10f0*/  @P0 IADD3 R11, R11, R56, RZ ;  /* 0x000000380b0b0210 */ /* 0x000fca0007ffe0ff */
[----:B------:R0:W1:Y:S02]  /*1100*/  @P0 LDS R117, [R11] ;  /* 0x000000000b750984 */ /* 0x0000640000000800 */
.L_x_7332:
[----:B0123--:R-:W-:Y:S05]  /*1110*/  BSYNC B0 ;  /* 0x0000000000007941 */ /* 0x00ffea0003800000 */
.L_x_7331:
[----:B------:R-:W-:Y:S01]  /*1120*/  FMUL.FTZ R84, R9, R117 ;  /* 0x0000007509547220 */ /* 0x000fe20000410000 */
[----:B------:R-:W-:Y:S01]  /*1130*/  ISETP.NE.AND P3, PT, R82, 0x1f, PT ;  /* 0x0000001f5200780c */ /* 0x000fe20003f65270 */
[----:B------:R-:W-:Y:S01]  /*1140*/  FMUL.FTZ R114, R13, R10 ;  /* 0x0000000a0d727220 */ /* 0x000fe20000410000 */
[----:B------:R-:W-:Y:S01]  /*1150*/  ISETP.GE.AND P0, PT, R26, 0x1, PT ;  /* 0x000000011a00780c */ /* 0x000fe20003f06270 */
[C---:B------:R-:W-:Y:S01]  /*1160*/  FFMA.FTZ R90, R101.reuse, R90, R88 ;  /* 0x0000005a655a7223 */ /* 0x040fe20000010058 */
[----:B------:R-:W-:Y:S01]  /*1170*/  BSSY B0, `(.L_x_7333) ;  /* 0x00000de000007945 */ /* 0x000fe20003800000 */
[----:B------:R-:W-:Y:S02]  /*1180*/  FMUL.FTZ R84, R101, R84 ;  /* 0x0000005465547220 */ /* 0x000fe40000410000 */
[-C--:B------:R-:W-:Y:S02]  /*1190*/  FMUL.FTZ R98, R55, R10.reuse ;  /* 0x0000000a37627220 */ /* 0x080fe40000410000 */
[----:B------:R-:W-:-:S02]  /*11a0*/  FMUL.FTZ R96, R59, R10 ;  /* 0x0000000a3b607220 */ /* 0x000fc40000410000 */
[----:B------:R-:W-:Y:S02]  /*11b0*/  FFMA.FTZ R10, R107, R115, R112 ;  /* 0x000000736b0a7223 */ /* 0x000fe40000010070 */
        /* <DEDUP_REMOVED lines=18> */
[----:B------:R-:W-:Y:S01]  /*12e0*/  FMUL.FTZ R10, R103, R10 ;  /* 0x0000000a670a7220 */ /* 0x000fe20000410000 */
[----:B------:R-:W0:Y:S01]  /*12f0*/  SHFL.DOWN PT, R121, R84, 0x1, 0x1f ;  /* 0x08201f0054797f89 */ /* 0x000e2200000e0000 */
[----:B------:R-:W-:Y:S02]  /*1300*/  FMUL.FTZ R90, R58, R95 ;  /* 0x0000005f3a5a7220 */ /* 0x000fe40000410000 */
[C---:B------:R-:W-:Y:S01]  /*1310*/  FFMA.FTZ R11, R101.reuse, R11, R92 ;  /* 0x0000000b650b7223 */ /* 0x040fe2000001005c */
[----:B------:R-:W1:Y:S01]  /*1320*/  SHFL.DOWN PT, R120, R99, 0x1, 0x1f ;  /* 0x08201f0063787f89 */ /* 0x000e6200000e0000 */
[----:B------:R-:W-:Y:S02]  /*1330*/  FMUL.FTZ R10, R101, R10 ;  /* 0x0000000a650a7220 */ /* 0x000fe40000410000 */
[----:B------:R-:W-:-:S02]  /*1340*/  FFMA.FTZ R118, R9, R11, R90 ;  /* 0x0000000b09767223 */ /* 0x000fc4000001005a */
        /* <DEDUP_REMOVED lines=16> */
[----:B------:R-:W-:-:S03]  /*1450*/  ISETP.GE.AND P3, PT, R26, 0x4, PT ;  /* 0x000000041a00780c */ /* 0x000fc60003f66270 */
[----:B------:R-:W1:Y:S01]  /*1460*/  SHFL.DOWN PT, R120, R99, 0x4, 0x1f ;  /* 0x08801f0063787f89 */ /* 0x000e6200000e0000 */
[C---:B--2---:R-:W-:Y:S02]  /*1470*/  @P0 FFMA.FTZ R118, R119.reuse, R11, R118 ;  /* 0x0000000b77760223 */ /* 0x044fe40000010076 */
[----:B---3--:R-:W-:Y:S01]  /*1480*/  @P0 FMUL.FTZ R119, R119, R10 ;  /* 0x0000000a77770220 */ /* 0x008fe20000410000 */
[----:B------:R-:W-:Y:S02]  /*1490*/  ISETP.GE.U32.AND P0, PT, R82, 0x1c, PT ;  /* 0x0000001c5200780c */ /* 0x000fe40003f06070 */
[----:B------:R-:W2:Y:S04]  /*14a0*/  SHFL.UP PT, R11, R118, 0x4, RZ ;  /* 0x04800000760b7989 */ /* 0x000ea800000e00ff */
[----:B------:R-:W3:Y:S07]  /*14b0*/  SHFL.UP PT, R10, R119, 0x4, RZ ;  /* 0x04800000770a7989 */ /* 0x000eee00000e00ff */
[----:B0-----:R-:W-:-:S02]  /*14c0*/  @!P0 FFMA.FTZ R84, R99, R121, R84 ;  /* 0x0000007963548223 */ /* 0x001fc40000010054 */
[----:B-1----:R-:W-:Y:S01]  /*14d0*/  @!P0 FMUL.FTZ R99, R99, R120 ;  /* 0x0000007863638220 */ /* 0x002fe20000410000 */
[----:B------:R-:W-:Y:S02]  /*14e0*/  ISETP.GE.AND P0, PT, R25, c[0x0][0x174], PT ;  /* 0x00005d0019007a0c */ /* 0x000fe40003f06270 */
[----:B------:R-:W0:Y:S02]  /*14f0*/  SHFL.DOWN PT, R123, R84, 0x8, 0x1f ;  /* 0x09001f00547b7f89 */ /* 0x000e2400000e0000 */
[C---:B------:R-:W-:Y:S02]  /*1500*/  ISETP.EQ.AND P0, PT, R82.reuse, RZ, !P0 ;  /* 0x000000ff5200720c */ /* 0x040fe40004702270 */
[----:B------:R-:W1:Y:S01]  /*1510*/  SHFL.DOWN PT, R122, R99, 0x8, 0x1f ;  /* 0x09001f00637a7f89 */ /* 0x000e6200000e0000 */
[C---:B--2---:R-:W-:Y:S01]  /*1520*/  @P3 FFMA.FTZ R118, R119.reuse, R11, R118 ;  /* 0x0000000b77763223 */ /* 0x044fe20000010076 */
[----:B------:R-:W-:Y:S01]  /*1530*/  HFMA2.MMA R11, -RZ, RZ, 0, 0 ;  /* 0x00000000ff0b7435 */ /* 0x000fe200000001ff */
[----:B---3--:R-:W-:Y:S01]  /*1540*/  @P3 FMUL.FTZ R119, R119, R10 ;  /* 0x0000000a77773220 */ /* 0x008fe20000410000 */
[----:B------:R-:W-:-:S02]  /*1550*/  ISETP.GE.U32.AND P3, PT, R82, 0x18, PT ;  /* 0x000000185200780c */ /* 0x000fc40003f66070 */
[----:B------:R-:W2:Y:S01]  /*1560*/  SHFL.UP PT, R121, R118, 0x8, RZ ;  /* 0x0500000076797989 */ /* 0x000ea200000e00ff */
[----:B------:R-:W-:-:S03]  /*1570*/  MOV R10, 0x3f800000 ;  /* 0x3f800000000a7802 */ /* 0x000fc60000000f00 */
[----:B------:R-:W3:Y:S04]  /*1580*/  SHFL.UP PT, R120, R119, 0x8, RZ ;  /* 0x0500000077787989 */ /* 0x000ee800000e00ff */
[----:B------:R-:W-:Y:S01]  /*1590*/  @P0 LDS.64 R10, [UR4+0xcd8] ;  /* 0x000cd804ff0a0984 */ /* 0x000fe20008000a00 */
[----:B------:R-:W-:Y:S02]  /*15a0*/  ISETP.GE.AND P0, PT, R26, 0x8, PT ;  /* 0x000000081a00780c */ /* 0x000fe40003f06270 */
[C---:B0-----:R-:W-:Y:S02]  /*15b0*/  @!P3 FFMA.FTZ R84, R99.reuse, R123, R84 ;  /* 0x0000007b6354b223 */ /* 0x041fe40000010054 */
[----:B-1----:R-:W-:Y:S01]  /*15c0*/  @!P3 FMUL.FTZ R99, R99, R122 ;  /* 0x0000007a6363b220 */ /* 0x002fe20000410000 */
[----:B------:R-:W-:-:S02]  /*15d0*/  ISETP.GE.U32.AND P3, PT, R82, 0x10, PT ;  /* 0x000000105200780c */ /* 0x000fc40003f66070 */
[----:B------:R-:W0:Y:S04]  /*15e0*/  SHFL.DOWN PT, R123, R84, 0x10, 0x1f ;  /* 0x0a001f00547b7f89 */ /* 0x000e2800000e0000 */
[----:B------:R-:W1:Y:S02]  /*15f0*/  SHFL.DOWN PT, R122, R99, 0x10, 0x1f ;  /* 0x0a001f00637a7f89 */ /* 0x000e6400000e0000 */
[C---:B--2---:R-:W-:Y:S02]  /*1600*/  @P0 FFMA.FTZ R118, R119.reuse, R121, R118 ;  /* 0x0000007977760223 */ /* 0x044fe40000010076 */
        /* <DEDUP_REMOVED lines=33> */
[----:B------:R-:W-:Y:S02]  /*1820*/  FFMA.FTZ R102, R107, R108, R102 ;  /* 0x0000006c6b667223 */ /* 0x000fe40000010066 */
[----:B------:R-:W-:Y:S02]  /*1830*/  FFMA.FTZ R104, R53, R122, RZ ;  /* 0x0000007a35687223 */ /* 0x000fe400000100ff */
        /* <DEDUP_REMOVED lines=18> */
[----:B------:R-:W-:Y:S02]  /*1960*/  FFMA.FTZ R115, R13, R118, R115 ;  /* 0x000000760d737223 */ /* 0x000fe40000010073 */
[----:B------:R-:W-:Y:S02]  /*1970*/  FFMA.FTZ R118, R101, R116, R92 ;  /* 0x0000007465767223 */ /* 0x000fe4000001005c */
[C---:B------:R-:W-:Y:S02]  /*1980*/  FFMA.FTZ R92, -R62.reuse, R93, R116 ;  /* 0x0000005d3e5c7223 */ /* 0x040fe40000010174 */
[----:B------:R-:W-:-:S02]  /*1990*/  FMUL.FTZ R101, R62, R88 ;  /* 0x000000583e657220 */ /* 0x000fc40000410000 */
        /* <DEDUP_REMOVED lines=17> */
[C---:B------:R-:W-:Y:S02]  /*1ab0*/  FMUL.FTZ R119, R81.reuse, R88 ;  /* 0x0000005851777220 */ /* 0x040fe40000410000 */
[----:B------:R-:W-:Y:S01]  /*1ac0*/  FMUL.FTZ R90, R90, R99 ;  /* 0x000000635a5a7220 */ /* 0x000fe20000410000 */
[----:B------:R2:W-:Y:S01]  /*1ad0*/  @!P2 STS.64 [UR4+0xcd8], R10 ;  /* 0x000cd80aff00a988 */ /* 0x0005e20008000a04 */
[----:B------:R-:W-:-:S02]  /*1ae0*/  FMUL.FTZ R99, R81, R94 ;  /* 0x0000005e51637220 */ /* 0x000fc40000410000 */
[----:B------:R-:W-:Y:S02]  /*1af0*/  FMUL.FTZ R119, R92, R119 ;  /* 0x000000775c777220 */ /* 0x000fe40000410000 */
[----:B------:R-:W-:Y:S02]  /*1b00*/  FMUL.FTZ R99, R112, R99 ;  /* 0x0000006370637220 */ /* 0x000fe40000410000 */
[----:B------:R-:W-:Y:S02]  /*1b10*/  FFMA.FTZ R88, R93, R88, R119 ;  /* 0x000000585d587223 */ /* 0x000fe40000010077 */
[----:B------:R-:W-:Y:S02]  /*1b20*/  FFMA.FTZ R91, R91, R86, R90 ;  /* 0x000000565b5b7223 */ /* 0x000fe4000001005a */
        /* <DEDUP_REMOVED lines=11> */
[C---:B------:R-:W-:Y:S02]  /*1be0*/  FMUL.FTZ R10, R81.reuse, R98 ;  /* 0x00000062510a7220 */ /* 0x040fe40000410000 */
[C---:B------:R-:W-:Y:S02]  /*1bf0*/  FMUL.FTZ R11, R81.reuse, R108 ;  /* 0x0000006c510b7220 */ /* 0x040fe40000410000 */
        /* <DEDUP_REMOVED lines=8> */
[----:B------:R-:W-:Y:S02]  /*1c80*/  FFMA.FTZ R102, R83, R102, R81 ;  /* 0x0000006653667223 */ /* 0x000fe40000010051 */
        /* <DEDUP_REMOVED lines=24> */
[----:B------:R-:W-:-:S05]  /*1e10*/  FADD.FTZ R45, R102, R45 ;  /* 0x0000002d662d7221 */ /* 0x000fca0000010000 */
[----:B0-----:R-:W-:Y:S02]  /*1e20*/  @!P0 FADD.FTZ R115, R115, R118 ;  /* 0x0000007673738221 */ /* 0x001fe40000010000 */
[----:B-1----:R-:W-:Y:S01]  /*1e30*/  @!P0 FADD.FTZ R9, R9, R120 ;  /* 0x0000007809098221 */ /* 0x002fe20000010000 */
[----:B------:R-:W-:Y:S02]  /*1e40*/  ISETP.GT.AND P0, PT, R26, 0xf, PT ;  /* 0x0000000f1a00780c */ /* 0x000fe40003f04270 */
[----:B------:R-:W0:Y:S04]  /*1e50*/  SHFL.DOWN PT, R120, R115, 0x10, 0x1f ;  /* 0x0a001f0073787f89 */ /* 0x000e2800000e0000 */
[----:B------:R-:W1:Y:S07]  /*1e60*/  SHFL.DOWN PT, R118, R9, 0x10, 0x1f ;  /* 0x0a001f0009767f89 */ /* 0x000e6e00000e0000 */
[----:B0-----:R-:W-:-:S02]  /*1e70*/  @!P0 FADD.FTZ R115, R115, R120 ;  /* 0x0000007873738221 */ /* 0x001fc40000010000 */
[----:B-1----:R-:W-:-:S03]  /*1e80*/  @!P0 FADD.FTZ R9, R9, R118 ;  /* 0x0000007609098221 */ /* 0x002fc60000010000 */
        /* <DEDUP_REMOVED lines=12> */
.L_x_7334:
[----:B0-----:R-:W-:Y:S05]  /*1f50*/  BSYNC B0 ;  /* 0x0000000000007941 */ /* 0x001fea0003800000 */
.L_x_7333:
        /* <DEDUP_REMOVED lines=21> */
.L_x_7330:
[----:B------:R-:W-:Y:S01]  /*20b0*/  BAR.SYNC.DEFER_BLOCKING 0x0 ;  /* 0x0000000000007b1d */ /* 0x000fe20000010000 */
[----:B------:R-:W-:Y:S01]  /*20c0*/  F2FP.BF16.PACK_AB R11, R52, R71 ;  /* 0x00000047340b723e */ /* 0x000fe200000010ff */
[C---:B------:R-:W-:Y:S01]  /*20d0*/  IMAD R13, R32.reuse, c[0x0][0x2d8], RZ ;  /* 0x0000b600200d7a24 */ /* 0x040fe200078e02ff */
[----:B------:R-:W-:Y:S01]  /*20e0*/  F2FP.BF16.PACK_AB R10, R69, R50 ;  /* 0x00000032450a723e */ /* 0x000fe200000010ff */
[----:B------:R-:W-:Y:S01]  /*20f0*/  IMAD R57, R32, c[0x0][0x2f8], RZ ;  /* 0x0000be0020397a24 */ /* 0x000fe200078e02ff */
[----:B------:R-:W-:Y:S01]  /*2100*/  F2FP.BF16.PACK_AB R9, R14, R67 ;  /* 0x000000430e09723e */ /* 0x000fe200000010ff */
[----:B------:R-:W-:Y:S01]  /*2110*/  IMAD R14, R40, c[0x0][0x2e0], RZ ;  /* 0x0000b800280e7a24 */ /* 0x000fe200078e02ff */
[----:B------:R-:W-:Y:S01]  /*2120*/  F2FP.BF16.PACK_AB R8, R12, R15 ;  /* 0x0000000f0c08723e */ /* 0x000fe200000010ff */
[C---:B------:R-:W-:Y:S01]  /*2130*/  IMAD R15, R34.reuse, c[0x0][0x2dc], R13 ;  /* 0x0000b700220f7a24 */ /* 0x040fe200078e020d */
[C---:B------:R-:W-:Y:S01]  /*2140*/  IADD3 R56, R25.reuse, -0x1, RZ ;  /* 0xffffffff19387810 */ /* 0x040fe20007ffe0ff */
[----:B------:R-:W-:Y:S01]  /*2150*/  IMAD R57, R34, c[0x0][0x2fc], R57 ;  /* 0x0000bf0022397a24 */ /* 0x000fe200078e0239 */
[----:B------:R-:W-:Y:S01]  /*2160*/  ISETP.GT.AND P3, PT, R25, 0x1, PT ;  /* 0x000000011900780c */ /* 0x000fe20003f64270 */
[----:B------:R-:W-:Y:S01]  /*2170*/  IMAD R50, R40, c[0x0][0x300], RZ ;  /* 0x0000c00028327a24 */ /* 0x000fe200078e02ff */
[----:B------:R-:W-:-:S02]  /*2180*/  SHF.L.U32 R52, R56, 0x8, RZ ;  /* 0x0000000838347819 */ /* 0x000fc400000006ff */
[----:B------:R-:W-:Y:S02]  /*2190*/  IADD3 R37, P1, R37, -0x200, RZ ;  /* 0xfffffe0025257810 */ /* 0x000fe40007f3e0ff */
[--C-:B------:R-:W-:Y:S02]  /*21a0*/  SHF.R.S32.HI R53, RZ, 0x1f, R52.reuse ;  /* 0x0000001fff357819 */ /* 0x100fe40000011434 */
[----:B------:R-:W-:Y:S02]  /*21b0*/  IADD3 R33, P2, R33, -0x200, RZ ;  /* 0xfffffe0021217810 */ /* 0x000fe40007f5e0ff */
[----:B------:R-:W-:Y:S01]  /*21c0*/  MOV R25, R56 ;  /* 0x0000003800197202 */ /* 0x000fe20000000f00 */
[----:B------:R-:W-:Y:S01]  /*21d0*/  IMAD.WIDE.U32 R12, R34, c[0x0][0x2d8], R52 ;  /* 0x0000b600220c7a25 */ /* 0x000fe200078e0034 */
[----:B------:R-:W-:Y:S01]  /*21e0*/  IADD3.X R35, R35, -0x1, RZ, P1, !PT ;  /* 0xffffffff23237810 */ /* 0x000fe20000ffe4ff */
[----:B------:R0:W-:Y:S01]  /*21f0*/  STS.128 [R26.X16], R8 ;  /* 0x000000081a007388 */ /* 0x0001e2000000cc00 */
[----:B------:R-:W-:-:S06]  /*2200*/  NOP ;  /* 0x0000000000007918 */ /* 0x000fcc0000000000 */
[----:B------:R-:W1:Y:S01]  /*2210*/  LDS.128 R4, [R26.X16] ;  /* 0x000000001a047984 */ /* 0x000e62000000cc00 */
[----:B------:R-:W-:Y:S01]  /*2220*/  IADD3 R13, R13, R15, RZ ;  /* 0x0000000f0d0d7210 */ /* 0x000fe20007ffe0ff */
[----:B------:R-:W-:Y:S01]  /*2230*/  IMAD R15, R43, c[0x0][0x2e4], R14 ;  /* 0x0000b9002b0f7a24 */ /* 0x000fe200078e020e */
[----:B------:R-:W-:Y:S01]  /*2240*/  IADD3.X R31, R31, -0x1, RZ, P2, !PT ;  /* 0xffffffff1f1f7810 */ /* 0x000fe200017fe4ff */
[----:B------:R-:W-:-:S04]  /*2250*/  IMAD.WIDE.U32 R52, R34, c[0x0][0x2f8], R52 ;  /* 0x0000be0022347a25 */ /* 0x000fc800078e0034 */
[----:B0-----:R-:W-:Y:S01]  /*2260*/  IMAD.WIDE.U32 R8, R43, c[0x0][0x2e0], R12 ;  /* 0x0000b8002b087a25 */ /* 0x001fe200078e000c */
[----:B------:R-:W-:Y:S02]  /*2270*/  F2FP.BF16.PACK_AB R11, R51, R48 ;  /* 0x00000030330b723e */ /* 0x000fe400000010ff */
[----:B------:R-:W-:Y:S02]  /*2280*/  F2FP.BF16.PACK_AB R10, R49, R46 ;  /* 0x0000002e310a723e */ /* 0x000fe400000010ff */
[----:B------:R-:W-:Y:S02]  /*2290*/  IADD3 R9, R9, R15, RZ ;  /* 0x0000000f09097210 */ /* 0x000fe40007ffe0ff */
[C---:B------:R-:W-:Y:S02]  /*22a0*/  LEA R55, P0, R8.reuse, c[0x0][0x330], 0x1 ;  /* 0x0000cc0008377a11 */ /* 0x040fe400078008ff */
[----:B------:R-:W-:Y:S02]  /*22b0*/  IADD3 R53, R53, R57, RZ ;  /* 0x0000003935357210 */ /* 0x000fe40007ffe0ff */
[----:B------:R-:W-:-:S02]  /*22c0*/  LEA.HI.X R9, R8, c[0x0][0x334], R9, 0x1, P0 ;  /* 0x0000cd0008097a11 */ /* 0x000fc400000f0c09 */
[----:B------:R-:W-:Y:S02]  /*22d0*/  IADD3 R54, P0, R55, R22, RZ ;  /* 0x0000001637367210 */ /* 0x000fe40007f1e0ff */
[----:B------:R-:W-:Y:S01]  /*22e0*/  F2FP.BF16.PACK_AB R8, R42, R45 ;  /* 0x0000002d2a08723e */ /* 0x000fe200000010ff */
[----:B------:R-:W-:Y:S01]  /*22f0*/  FADD.FTZ R45, R28, R45 ;  /* 0x0000002d1c2d7221 */ /* 0x000fe20000010000 */
[----:B------:R-:W-:Y:S02]  /*2300*/  IADD3.X R55, R9, R0, RZ, P0, !PT ;  /* 0x0000000009377210 */ /* 0x000fe400007fe4ff */
[----:B------:R-:W-:Y:S01]  /*2310*/  F2FP.BF16.PACK_AB R9, R47, R44 ;  /* 0x0000002c2f09723e */ /* 0x000fe200000010ff */
[----:B------:R-:W-:-:S04]  /*2320*/  FADD.FTZ R45, R45, R42 ;  /* 0x0000002a2d2d7221 */ /* 0x000fc80000010000 */
[----:B------:R-:W-:-:S04]  /*2330*/  FADD.FTZ R44, R45, R44 ;  /* 0x0000002c2d2c7221 */ /* 0x000fc80000010000 */
[----:B------:R-:W-:Y:S01]  /*2340*/  FADD.FTZ R47, R44, R47 ;  /* 0x0000002f2c2f7221 */ /* 0x000fe20000010000 */
[----:B-1----:R0:W-:Y:S03]  /*2350*/  STG.E.128 [R54.64], R4 ;  /* 0x0000000436007986 */ /* 0x0021e6000c101d06 */
[----:B------:R-:W-:Y:S01]  /*2360*/  FADD.FTZ R46, R47, R46 ;  /* 0x0000002e2f2e7221 */ /* 0x000fe20000010000 */
[----:B------:R-:W-:Y:S03]  /*2370*/  BAR.SYNC.DEFER_BLOCKING 0x0 ;  /* 0x0000000000007b1d */ /* 0x000fe60000010000 */
[----:B------:R-:W-:-:S04]  /*2380*/  FADD.FTZ R49, R46, R49 ;  /* 0x000000312e317221 */ /* 0x000fc80000010000 */
[----:B------:R-:W-:-:S04]  /*2390*/  FADD.FTZ R28, R49, R48 ;  /* 0x00000030311c7221 */ /* 0x000fc80000010000 */
[----:B------:R-:W-:Y:S02]  /*23a0*/  FADD.FTZ R28, R28, R51 ;  /* 0x000000331c1c7221 */ /* 0x000fe40000010000 */
[C---:B0-----:R-:W-:Y:S02]  /*23b0*/  IMAD R7, R43.reuse, c[0x0][0x304], R50 ;  /* 0x0000c1002b077a24 */ /* 0x041fe400078e0232 */
[----:B------:R-:W-:-:S05]  /*23c0*/  IMAD.WIDE.U32 R4, R43, c[0x0][0x300], R52 ;  /* 0x0000c0002b047a25 */ /* 0x000fca00078e0034 */
[----:B------:R-:W-:Y:S02]  /*23d0*/  IADD3 R7, R5, R7, RZ ;  /* 0x0000000705077210 */ /* 0x000fe40007ffe0ff */
[----:B------:R-:W-:Y:S01]  /*23e0*/  LEA R5, P0, R4, c[0x0][0x340], 0x1 ;  /* 0x0000d00004057a11 */ /* 0x000fe200078008ff */
[----:B------:R-:W-:Y:S01]  /*23f0*/  STS.128 [R26.X16], R8 ;  /* 0x000000081a007388 */ /* 0x000fe2000000cc00 */
[----:B------:R-:W-:-:S06]  /*2400*/  NOP ;  /* 0x0000000000007918 */ /* 0x000fcc0000000000 */
[----:B------:R-:W0:Y:S01]  /*2410*/  LDS.128 R12, [R26.X16] ;  /* 0x000000001a0c7984 */ /* 0x000e22000000cc00 */
[----:B------:R-:W-:Y:S02]  /*2420*/  LEA.HI.X R7, R4, c[0x0][0x344], R7, 0x1, P0 ;  /* 0x0000d10004077a11 */ /* 0x000fe400000f0c07 */
[----:B------:R-:W-:-:S04]  /*2430*/  IADD3 R4, P0, R5, R22, RZ ;  /* 0x0000001605047210 */ /* 0x000fc80007f1e0ff */
[----:B------:R-:W-:Y:S02]  /*2440*/  IADD3.X R5, R7, R0, RZ, P0, !PT ;  /* 0x0000000007057210 */ /* 0x000fe400007fe4ff */
[----:B------:R-:W-:-:S04]  /*2450*/  IADD3 R29, P0, R29, -0x200, RZ ;  /* 0xfffffe001d1d7810 */ /* 0x000fc80007f1e0ff */
[----:B------:R-:W-:Y:S01]  /*2460*/  IADD3.X R27, R27, -0x1, RZ, P0, !PT ;  /* 0xffffffff1b1b7810 */ /* 0x000fe200007fe4ff */
[----:B0-----:R0:W-:Y:S01]  /*2470*/  STG.E.128 [R4.64], R12 ;  /* 0x0000000c04007986 */ /* 0x0011e2000c101d06 */
[----:B------:R-:W-:Y:S01]  /*2480*/  @!P3 CALL.REL.NOINC `(.L_x_7329) ;  /* 0x000000100000b944 */ /* 0x000fe20003c00000 */
[----:B------:R-:W-:Y:S05]  /*2490*/  BRA `(.L_x_7336) ;  /* 0xffffe0e000007947 */ /* 0x000fea000383ffff */
.L_x_7329:
        /* <DEDUP_REMOVED lines=24> */
.L_x_7338:
[----:B0-----:R-:W-:Y:S05]  /*2620*/  BSYNC B0 ;  /* 0x0000000000007941 */ /* 0x001fea0003800000 */
.L_x_7337:
        /* <DEDUP_REMOVED lines=23> */
.L_x_7340:
[----:B------:R-:W1:Y:S02]  /*27a0*/  S2R R19, SR_TID.X ;  /* 0x0000000000137919 */ /* 0x000e640000002100 */
.L_x_7341:
[----:B0-----:R-:W-:Y:S05]  /*27b0*/  BSYNC B0 ;  /* 0x0000000000007941 */ /* 0x001fea0003800000 */
.L_x_7339:
[----:B-1----:R-:W-:-:S13]  /*27c0*/  ISETP.GE.AND P0, PT, R19, c[0x0][0x16c], PT ;  /* 0x00005b0013007a0c */ /* 0x002fda0003f06270 */
[----:B------:R-:W-:Y:S05]  /*27d0*/  @P0 EXIT ;  /* 0x000000000000094d */ /* 0x000fea0003800000 */
        /* <DEDUP_REMOVED lines=16> */
.L_x_7342:
        /* <DEDUP_REMOVED lines=26> */
[----:B0-----:R-:W-:-:S02]  /*2a80*/  MOV R8, R14 ;  /* 0x0000000e00087202 */ /* 0x001fc40000000f00 */
[----:B------:R-:W-:Y:S01]  /*2a90*/  MOV R9, R35 ;  /* 0x0000002300097202 */ /* 0x000fe20000000f00 */
[C---:B------:R-:W-:Y:S02]  /*2aa0*/  IMAD R31, R19.reuse, c[0x0][0x2b4], R22 ;  /* 0x0000ad00131f7a24 */ /* 0x040fe400078e0216 */
[C---:B------:R-:W-:Y:S02]  /*2ab0*/  IMAD R33, R19.reuse, c[0x0][0x1a4], R24 ;  /* 0x0000690013217a24 */ /* 0x040fe400078e0218 */
[----:B------:R-:W-:Y:S01]  /*2ac0*/  IMAD.WIDE.U32 R10, R19, c[0x0][0x1a0], R8 ;  /* 0x00006800130a7a25 */ /* 0x000fe200078e0008 */
[----:B------:R-:W-:Y:S02]  /*2ad0*/  LEA R8, P0, R6, c[0x0][0x318], 0x2 ;  /* 0x0000c60006087a11 */ /* 0x000fe400078010ff */
[----:B------:R-:W-:Y:S02]  /*2ae0*/  IADD3 R9, R7, R31, RZ ;  /* 0x0000001f07097210 */ /* 0x000fe40007ffe0ff */
[----:B--2---:R-:W-:-:S02]  /*2af0*/  LEA R12, P1, R10, c[0x0][0x228], 0x2 ;  /* 0x00008a000a0c7a11 */ /* 0x004fc400078210ff */
[----:B------:R-:W-:Y:S02]  /*2b00*/  IADD3 R7, R11, R33, RZ ;  /* 0x000000210b077210 */ /* 0x000fe40007ffe0ff */
[----:B------:R-:W-:Y:S02]  /*2b10*/  LEA.HI.X R9, R6, c[0x0][0x31c], R9, 0x2, P0 ;  /* 0x0000c70006097a11 */ /* 0x000fe400000f1409 */
        /* <DEDUP_REMOVED lines=18> */
.L_x_7343:
        /* <DEDUP_REMOVED lines=12> */
.L_x_9116:


//--------------------- .text._Z25selective_scan_bwd_kernelI32Selective_Scan_bwd_kernel_traitsILi32ELi8ELb1ELb0ELb0ELb0ELb1EN3c108BFloat16EfEEv12SSMParamsBwd --------------------------
	.section	.text._Z25selective_scan_bwd_kernelI32Selective_Scan_bwd_kernel_traitsILi32ELi8ELb1ELb0ELb0ELb0ELb1EN3c108BFloat16EfEEv12SSMParamsBwd,"ax",@progbits
	.sectioninfo	@"SHI_REGISTERS=128"
	.align	128
        .global         _Z25selective_scan_bwd_kernelI32Selective_Scan_bwd_kernel_traitsILi32ELi8ELb1ELb0ELb0ELb0ELb1EN3c108BFloat16EfEEv12SSMParamsBwd
        .type           _Z25selective_scan_bwd_kernelI32Selective_Scan_bwd_kernel_traitsILi32ELi8ELb1ELb0ELb0ELb0ELb1EN3c108BFloat16EfEEv12SSMParamsBwd,@function
        .size           _Z25selective_scan_bwd_kernelI32Selective_Scan_bwd_kernel_traitsILi32ELi8ELb1ELb0ELb0ELb0ELb1EN3c108BFloat16EfEEv12SSMParamsBwd,(.L_x_9117 - _Z25selective_scan_bwd_kernelI32Selective_Scan_bwd_kernel_traitsILi32ELi8ELb1ELb0ELb0ELb0ELb1EN3c108BFloat16EfEEv12SSMParamsBwd)
        .other          _Z25selective_scan_bwd_kernelI32Selective_Scan_bwd_kernel_traitsILi32ELi8ELb1ELb0ELb0ELb0ELb1EN3c108BFloat16EfEEv12SSMParamsBwd,@"STO_CUDA_ENTRY STV_DEFAULT"
_Z25selective_scan_bwd_kernelI32Selective_Scan_bwd_kernel_traitsILi32ELi8ELb1ELb0ELb0ELb0ELb1EN3c108BFloat16EfEEv12SSMParamsBwd:
.text._Z25selective_scan_bwd_kernelI32Selective_Scan_bwd_kernel_traitsILi32ELi8ELb1ELb0ELb0ELb0ELb1EN3c108BFloat16EfEEv12SSMParamsBwd:
        /* <DEDUP_REMOVED lines=51> */
[C---:B------:R-:W-:Y:S02]  /*0330*/  IADD3.X R2, R11.reuse, R3, R13, P1, !PT ;  /* 0x000000030b027210 */ /* 0x040fe40000ffe40d */
[----:B------:R-:W-:Y:S01]  /*0340*/  IADD3.X R4, R11, R5, R15, P2, !PT ;  /* 0x000000050b047210 */ /* 0x000fe200017fe40f */
[----:B------:R-:W-:Y:S01]  /*0350*/  CS2R R12, SRZ ;  /* 0x00000000000c7805 */ /* 0x000fe2000001ff00 */
        /* <DEDUP_REMOVED lines=8> */
[----:B------:R-:W-:Y:S01]  /*03e0*/  LEA.HI.X R33, R33, c[0x0][0x24c], R4, 0x1, P5 ;  /* 0x0000930021217a11 */ /* 0x000fe200028f0c04 */
[----:B------:R-:W-:Y:S01]  /*03f0*/  HFMA2.MMA R4, -RZ, RZ, 0, 0 ;  /* 0x00000000ff047435 */ /* 0x000fe200000001ff */
[----:B------:R-:W-:Y:S01]  /*0400*/  @P0 MOV R15, 0x8 ;  /* 0x00000008000f0802 */ /* 0x000fe20000000f00 */
[----:B------:R-:W-:Y:S01]  /*0410*/  @P0 IMAD R2, R2, c[0x0][0x174], RZ ;  /* 0x00005d0002020a24 */ /* 0x000fe200078e02ff */
[----:B------:R-:W-:-:S02]  /*0420*/  LEA R34, P6, R9, c[0x0][0x308], 0x1 ;  /* 0x0000c20009227a11 */ /* 0x000fc400078c08ff */
[----:B------:R-:W-:Y:S01]  /*0430*/  MOV R3, RZ ;  /* 0x000000ff00037202 */ /* 0x000fe20000000f00 */
[----:B------:R-:W-:Y:S01]  /*0440*/  @P0 IMAD R2, R2, c[0x0][0x16c], RZ ;  /* 0x00005b0002020a24 */ /* 0x000fe200078e02ff */
[C---:B------:R-:W-:Y:S02]  /*0450*/  @P1 LEA R12, P4, R0.reuse, c[0x0][0x328], 0x2 ;  /* 0x0000ca00000c1a11 */ /* 0x040fe400078810ff */
[----:B------:R-:W-:Y:S01]  /*0460*/  @P2 LEA R4, P5, R0, c[0x0][0x348], 0x2 ;  /* 0x0000d20000042a11 */ /* 0x000fe200078a10ff */
[----:B------:R-:W-:Y:S01]  /*0470*/  @P0 IMAD.WIDE R14, R2, R15, c[0x0][0x260] ;  /* 0x00009800020e0625 */ /* 0x000fe200078e020f */
[----:B------:R-:W-:Y:S01]  /*0480*/  LEA.HI.X R35, R9, c[0x0][0x30c], R6, 0x1, P6 ;  /* 0x0000c30009237a11 */ /* 0x000fe200030f0c06 */
[----:B------:R-:W-:Y:S01]  /*0490*/  @!P0 CS2R R14, SRZ ;  /* 0x00000000000e8805 */ /* 0x000fe2000001ff00 */
[C-C-:B------:R-:W-:Y:S02]  /*04a0*/  @P1 LEA.HI.X R13, R0.reuse, c[0x0][0x32c], R23.reuse, 0x2, P4 ;  /* 0x0000cb00000d1a11 */ /* 0x140fe400020f1417 */
[----:B------:R-:W-:-:S02]  /*04b0*/  @P2 LEA.HI.X R3, R0, c[0x0][0x34c], R23, 0x2, P5 ;  /* 0x0000d30000032a11 */ /* 0x000fc400028f1417 */
[----:B------:R-:W-:Y:S01]  /*04c0*/  MOV R2, R4 ;  /* 0x0000000400027202 */ /* 0x000fe20000000f00 */
[----:B------:R-:W-:Y:S05]  /*04d0*/  @!P3 BRA `(.L_x_7344) ;  /* 0x00002b700000b947 */ /* 0x000fea0003800000 */
[----:B------:R-:W0:Y:S01]  /*04e0*/  S2R R28, SR_TID.X ;  /* 0x00000000001c7919 */ /* 0x000e220000002100 */
[----:B------:R-:W-:Y:S02]  /*04f0*/  MOV R36, c[0x0][0x174] ;  /* 0x00005d0000247a02 */ /* 0x000fe40000000f00 */
[----:B------:R-:W-:Y:S01]  /*0500*/  MOV R27, RZ ;  /* 0x000000ff001b7202 */ /* 0x000fe20000000f00 */
[----:B------:R-:W1:Y:S01]  /*0510*/  S2R R29, SR_LANEID ;  /* 0x00000000001d7919 */ /* 0x000e620000000000 */
[----:B------:R-:W-:Y:S02]  /*0520*/  MOV R39, RZ ;  /* 0x000000ff00277202 */ /* 0x000fe40000000f00 */
[----:B0-----:R-:W-:Y:S02]  /*0530*/  LOP3.LUT R75, R28, 0x1f, RZ, 0xc0, !PT ;  /* 0x0000001f1c4b7812 */ /* 0x001fe400078ec0ff */
[----:B------:R-:W-:-:S02]  /*0540*/  SHF.R.S32.HI R37, RZ, 0x1f, R28 ;  /* 0x0000001fff257819 */ /* 0x000fc4000001141c */
[----:B-1----:R-:W-:Y:S02]  /*0550*/  IADD3 R38, R28, 0x200, RZ ;  /* 0x000002001c267810 */ /* 0x002fe40007ffe0ff */
.L_x_7352:
[----:B------:R-:W-:Y:S01]  /*0560*/  BAR.SYNC.DEFER_BLOCKING 0x0 ;  /* 0x0000000000007b1d */ /* 0x000fe20000010000 */
[C---:B------:R-:W-:Y:S02]  /*0570*/  SHF.L.U32 R51, R28.reuse, 0x4, RZ ;  /* 0x000000041c337819 */ /* 0x040fe400000006ff */
[----:B------:R-:W-:Y:S02]  /*0580*/  SHF.L.U64.HI R50, R28, 0x4, R37 ;  /* 0x000000041c327819 */ /* 0x000fe40000010225 */
[----:B------:R-:W-:-:S04]  /*0590*/  IADD3 R8, P0, R30, R51, RZ ;  /* 0x000000331e087210 */ /* 0x000fc80007f1e0ff */
[----:B------:R-:W-:-:S05]  /*05a0*/  IADD3.X R9, R31, R50, RZ, P0, !PT ;  /* 0x000000321f097210 */ /* 0x000fca00007fe4ff */
[----:B------:R-:W2:Y:S01]  /*05b0*/  LDG.E.128 R44, [R8.64] ;  /* 0x00000006082c7981 */ /* 0x000ea2000c1e1d00 */
[----:B0-----:R-:W-:-:S04]  /*05c0*/  IADD3 R16, P0, R32, R51, RZ ;  /* 0x0000003320107210 */ /* 0x001fc80007f1e0ff */
[----:B------:R-:W-:Y:S01]  /*05d0*/  IADD3.X R17, R33, R50, RZ, P0, !PT ;  /* 0x0000003221117210 */ /* 0x000fe200007fe4ff */
[----:B--2---:R0:W-:Y:S01]  /*05e0*/  STS.128 [R29.X16], R44 ;  /* 0x0000002c1d007388 */ /* 0x0041e2000000cc00 */
[----:B------:R-:W-:-:S06]  /*05f0*/  NOP ;  /* 0x0000000000007918 */ /* 0x000fcc0000000000 */
[----:B------:R-:W-:Y:S04]  /*0600*/  LDS.128 R4, [R29.X16] ;  /* 0x000000001d047984 */ /* 0x000fe8000000cc00 */
[----:B------:R-:W-:Y:S06]  /*0610*/  BAR.SYNC.DEFER_BLOCKING 0x0 ;  /* 0x0000000000007b1d */ /* 0x000fec0000010000 */
[----:B------:R-:W2:Y:S01]  /*0620*/  LDG.E.128 R52, [R16.64] ;  /* 0x0000000610347981 */ /* 0x000ea2000c1e1d00 */
[----:B------:R-:W-:-:S04]  /*0630*/  IADD3 R40, P0, R34, R51, RZ ;  /* 0x0000003322287210 */ /* 0x000fc80007f1e0ff */
[----:B------:R-:W-:Y:S01]  /*0640*/  IADD3.X R41, R35, R50, RZ, P0, !PT ;  /* 0x0000003223297210 */ /* 0x000fe200007fe4ff */
[----:B--2---:R1:W-:Y:S01]  /*0650*/  STS.128 [R29.X16], R52 ;  /* 0x000000341d007388 */ /* 0x0043e2000000cc00 */
[----:B------:R-:W-:-:S06]  /*0660*/  NOP ;  /* 0x0000000000007918 */ /* 0x000fcc0000000000 */
[----:B------:R-:W-:Y:S04]  /*0670*/  LDS.128 R8, [R29.X16] ;  /* 0x000000001d087984 */ /* 0x000fe8000000cc00 */
[----:B------:R-:W-:Y:S06]  /*0680*/  BAR.SYNC.DEFER_BLOCKING 0x0 ;  /* 0x0000000000007b1d */ /* 0x000fec0000010000 */
[----:B------:R-:W2:Y:S01]  /*0690*/  LDG.E.128 R40, [R40.64] ;  /* 0x0000000628287981 */ /* 0x000ea2000c1e1d00 */
[----:B------:R-:W-:Y:S01]  /*06a0*/  LEA R20, R36, 0xffffff00, 0x8 ;  /* 0xffffff0024147811 */ /* 0x000fe200078e40ff */
[----:B------:R-:W-:-:S02]  /*06b0*/  IMAD R18, R26, c[0x0][0x1f0], RZ ;  /* 0x00007c001a127a24 */ /* 0x000fc400078e02ff */
[----:B0-----:R-:W-:Y:S01]  /*06c0*/  IMAD R45, R23, c[0x0][0x1f8], RZ ;  /* 0x00007e00172d7a24 */ /* 0x001fe200078e02ff */
[----:B------:R-:W-:Y:S01]  /*06d0*/  SHF.R.S32.HI R21, RZ, 0x1f, R20 ;  /* 0x0000001fff157819 */ /* 0x000fe20000011414 */
[C---:B------:R-:W-:Y:S02]  /*06e0*/  IMAD R19, R25.reuse, c[0x0][0x1f4], R18 ;  /* 0x00007d0019137a24 */ /* 0x040fe400078e0212 */
[----:B------:R-:W-:Y:S02]  /*06f0*/  IMAD R45, R0, c[0x0][0x1fc], R45 ;  /* 0x00007f00002d7a24 */ /* 0x000fe400078e022d */
[----:B------:R-:W-:-:S05]  /*0700*/  IMAD.WIDE.U32 R16, R25, c[0x0][0x1f0], R20 ;  /* 0x00007c0019107a25 */ /* 0x000fca00078e0014 */
[----:B------:R-:W-:-:S05]  /*0710*/  IADD3 R17, R17, R19, RZ ;  /* 0x0000001311117210 */ /* 0x000fca0007ffe0ff */
[----:B------:R-:W-:-:S05]  /*0720*/  IMAD.WIDE.U32 R16, R0, c[0x0][0x1f8], R16 ;  /* 0x00007e0000107a25 */ /* 0x000fca00078e0010 */
[----:B------:R-:W-:Y:S02]  /*0730*/  IADD3 R17, R17, R45, RZ ;  /* 0x0000002d11117210 */ /* 0x000fe40007ffe0ff */
[----:B-1----:R-:W-:-:S04]  /*0740*/  LEA R52, P0, R16, c[0x0][0x268], 0x1 ;  /* 0x00009a0010347a11 */ /* 0x002fc800078008ff */
[----:B------:R-:W-:Y:S02]  /*0750*/  LEA.HI.X R17, R16, c[0x0][0x26c], R17, 0x1, P0 ;  /* 0x00009b0010117a11 */ /* 0x000fe400000f0c11 */
[----:B------:R-:W-:-:S04]  /*0760*/  IADD3 R52, P0, R52, R51, RZ ;  /* 0x0000003334347210 */ /* 0x000fc80007f1e0ff */
[----:B------:R-:W-:Y:S01]  /*0770*/  IADD3.X R53, R17, R50, RZ, P0, !PT ;  /* 0x0000003211357210 */ /* 0x000fe200007fe4ff */
[----:B--2---:R0:W-:Y:S01]  /*0780*/  STS.128 [R29.X16], R40 ;  /* 0x000000281d007388 */ /* 0x0041e2000000cc00 */
[----:B------:R-:W-:-:S06]  /*0790*/  NOP ;  /* 0x0000000000007918 */ /* 0x000fcc0000000000 */
[----:B------:R-:W1:Y:S04]  /*07a0*/  LDS.128 R16, [R29.X16] ;  /* 0x000000001d107984 */ /* 0x000e68000000cc00 */
[----:B------:R-:W-:Y:S06]  /*07b0*/  BAR.SYNC.DEFER_BLOCKING 0x0 ;  /* 0x0000000000007b1d */ /* 0x000fec0000010000 */
[----:B------:R-:W2:Y:S01]  /*07c0*/  LDG.E.128 R52, [R52.64] ;  /* 0x0000000634347981 */ /* 0x000ea2000c1e1d00 */
[----:B------:R-:W-:-:S02]  /*07d0*/  IMAD R44, R26, c[0x0][0x200], RZ ;  /* 0x000080001a2c7a24 */ /* 0x000fc400078e02ff */
[----:B------:R-:W-:Y:S02]  /*07e0*/  IMAD R49, R23, c[0x0][0x208], RZ ;  /* 0x0000820017317a24 */ /* 0x000fe400078e02ff */
[C---:B------:R-:W-:Y:S02]  /*07f0*/  IMAD R47, R25.reuse, c[0x0][0x204], R44 ;  /* 0x00008100192f7a24 */ /* 0x040fe400078e022c */
[----:B------:R-:W-:-:S04]  /*0800*/  IMAD.WIDE.U32 R44, R25, c[0x0][0x200], R20 ;  /* 0x00008000192c7a25 */ /* 0x000fc800078e0014 */
[----:B------:R-:W-:Y:S01]  /*0810*/  IMAD R49, R0, c[0x0][0x20c], R49 ;  /* 0x0000830000317a24 */ /* 0x000fe200078e0231 */
[----:B------:R-:W-:-:S05]  /*0820*/  IADD3 R45, R45, R47, RZ ;  /* 0x0000002f2d2d7210 */ /* 0x000fca0007ffe0ff */
[----:B0-----:R-:W-:-:S05]  /*0830*/  IMAD.WIDE.U32 R40, R0, c[0x0][0x208], R44 ;  /* 0x0000820000287a25 */ /* 0x001fca00078e002c */
[----:B------:R-:W-:Y:S02]  /*0840*/  IADD3 R41, R41, R49, RZ ;  /* 0x0000003129297210 */ /* 0x000fe40007ffe0ff */
[----:B------:R-:W-:-:S04]  /*0850*/  LEA R44, P0, R40, c[0x0][0x258], 0x1 ;  /* 0x00009600282c7a11 */ /* 0x000fc800078008ff */
[----:B------:R-:W-:Y:S02]  /*0860*/  LEA.HI.X R41, R40, c[0x0][0x25c], R41, 0x1, P0 ;  /* 0x0000970028297a11 */ /* 0x000fe400000f0c29 */
[----:B------:R-:W-:-:S04]  /*0870*/  IADD3 R44, P0, R44, R51, RZ ;  /* 0x000000332c2c7210 */ /* 0x000fc80007f1e0ff */
[----:B------:R-:W-:Y:S01]  /*0880*/  IADD3.X R45, R41, R50, RZ, P0, !PT ;  /* 0x00000032292d7210 */ /* 0x000fe200007fe4ff */
[----:B--2---:R-:W-:Y:S01]  /*0890*/  STS.128 [R29.X16], R52 ;  /* 0x000000341d007388 */ /* 0x004fe2000000cc00 */
[----:B------:R-:W-:-:S06]  /*08a0*/  NOP ;  /* 0x0000000000007918 */ /* 0x000fcc0000000000 */
[----:B------:R-:W0:Y:S04]  /*08b0*/  LDS.128 R40, [R29.X16] ;  /* 0x000000001d287984 */ /* 0x000e28000000cc00 */
[----:B------:R-:W-:Y:S06]  /*08c0*/  BAR.SYNC.DEFER_BLOCKING 0x0 ;  /* 0x0000000000007b1d */ /* 0x000fec0000010000 */
[----:B------:R-:W2:Y:S01]  /*08d0*/  LDG.E.128 R44, [R44.64] ;  /* 0x000000062c2c7981 */ /* 0x000ea2000c1e1d00 */
[----:B-1----:R-:W-:-:S02]  /*08e0*/  PRMT R70, RZ, 0x7610, R17 ;  /* 0x00007610ff467816 */ /* 0x002fc40000000011 */
[----:B------:R-:W-:Y:S02]  /*08f0*/  PRMT R71, RZ, 0x5410, R17 ;  /* 0x00005410ff477816 */ /* 0x000fe40000000011 */
[----:B------:R-:W-:Y:S02]  /*0900*/  PRMT R66, RZ, 0x7610, R18 ;  /* 0x00007610ff427816 */ /* 0x000fe40000000012 */
[----:B------:R-:W-:Y:S02]  /*0910*/  PRMT R81, RZ, 0x7610, R10 ;  /* 0x00007610ff517816 */ /* 0x000fe4000000000a */
[--C-:B------:R-:W-:Y:S02]  /*0920*/  PRMT R83, RZ, 0x5410, R11.reuse ;  /* 0x00005410ff537816 */ /* 0x100fe4000000000b */
[----:B------:R-:W-:Y:S02]  /*0930*/  PRMT R85, RZ, 0x7610, R11 ;  /* 0x00007610ff557816 */ /* 0x000fe4000000000b */
[----:B0-----:R-:W-:-:S02]  /*0940*/  PRMT R69, RZ, 0x7610, R40 ;  /* 0x00007610ff457816 */ /* 0x001fc40000000028 */
[--C-:B------:R-:W-:Y:S02]  /*0950*/  PRMT R72, RZ, 0x5410, R41.reuse ;  /* 0x00005410ff487816 */ /* 0x100fe40000000029 */
[----:B------:R-:W-:Y:S02]  /*0960*/  PRMT R76, RZ, 0x7610, R41 ;  /* 0x00007610ff4c7816 */ /* 0x000fe40000000029 */
[----:B------:R-:W-:Y:S01]  /*0970*/  PRMT R53, RZ, 0x5410, R42 ;  /* 0x00005410ff357816 */ /* 0x000fe2000000002a */
[----:B------:R-:W-:Y:S01]  /*0980*/  FMUL.FTZ R52, R72, -1.4426950216293334961 ;  /* 0xbfb8aa3b48347820 */ /* 0x000fe20000410000 */
[----:B------:R-:W-:Y:S01]  /*0990*/  PRMT R65, RZ, 0x5410, R40 ;  /* 0x00005410ff417816 */ /* 0x000fe20000000028 */
[----:B------:R-:W-:Y:S01]  /*09a0*/  FMUL.FTZ R40, R69, -1.4426950216293334961 ;  /* 0xbfb8aa3b45287820 */ /* 0x000fe20000410000 */
[----:B------:R-:W-:Y:S01]  /*09b0*/  PRMT R55, RZ, 0x7610, R42 ;  /* 0x00007610ff377816 */ /* 0x000fe2000000002a */
[----:B------:R-:W-:Y:S01]  /*09c0*/  FMUL.FTZ R41, R76, -1.4426950216293334961 ;  /* 0xbfb8aa3b4c297820 */ /* 0x000fe20000410000 */
[----:B------:R0:W1:Y:S01]  /*09d0*/  MUFU.EX2 R58, R52 ;  /* 0x00000034003a7308 */ /* 0x0000620000000800 */
[----:B------:R-:W-:-:S02]  /*09e0*/  FMUL.FTZ R54, R53, -1.4426950216293334961 ;  /* 0xbfb8aa3b35367820 */ /* 0x000fc40000410000 */
[----:B------:R-:W-:Y:S02]  /*09f0*/  FMUL.FTZ R48, R65, -1.4426950216293334961 ;  /* 0xbfb8aa3b41307820 */ /* 0x000fe40000410000 */
[----:B------:R-:W-:-:S03]  /*0a00*/  FMUL.FTZ R57, R55, -1.4426950216293334961 ;  /* 0xbfb8aa3b37397820 */ /* 0x000fc60000410000 */
[----:B------:R3:W4:Y:S01]  /*0a10*/  MUFU.EX2 R60, R54 ;  /* 0x00000036003c7308 */ /* 0x0007220000000800 */
[----:B0-----:R-:W-:-:S05]  /*0a20*/  PRMT R52, RZ, 0x5410, R43 ;  /* 0x00005410ff347816 */ /* 0x001fca000000002b */
[----:B------:R-:W-:Y:S02]  /*0a30*/  FMUL.FTZ R62, R52, -1.4426950216293334961 ;  /* 0xbfb8aa3b343e7820 */ /* 0x000fe40000410000 */
[----:B------:R-:W-:Y:S01]  /*0a40*/  MUFU.EX2 R49, R40 ;  /* 0x0000002800317308 */ /* 0x000fe20000000800 */
[----:B---3--:R-:W-:Y:S01]  /*0a50*/  PRMT R54, RZ, 0x7610, R43 ;  /* 0x00007610ff367816 */ /* 0x008fe2000000002b */
[----:B-1----:R-:W-:-:S04]  /*0a60*/  FADD.FTZ R58, R58, 1 ;  /* 0x3f8000003a3a7421 */ /* 0x002fc80000010000 */
[----:B------:R-:W-:Y:S02]  /*0a70*/  FMUL.FTZ R63, R54, -1.4426950216293334961 ;  /* 0xbfb8aa3b363f7820 */ /* 0x000fe40000410000 */
[----:B------:R-:W0:Y:S01]  /*0a80*/  MUFU.EX2 R59, R41 ;  /* 0x00000029003b7308 */ /* 0x000e220000000800 */
[----:B----4-:R-:W-:-:S07]  /*0a90*/  FADD.FTZ R60, R60, 1 ;  /* 0x3f8000003c3c7421 */ /* 0x010fce0000010000 */
[----:B------:R-:W1:Y:S08]  /*0aa0*/  MUFU.EX2 R48, R48 ;  /* 0x0000003000307308 */ /* 0x000e700000000800 */
[----:B------:R-:W3:Y:S01]  /*0ab0*/  MUFU.EX2 R62, R62 ;  /* 0x0000003e003e7308 */ /* 0x000ee20000000800 */
[----:B0-----:R-:W-:-:S07]  /*0ac0*/  FADD.FTZ R59, R59, 1 ;  /* 0x3f8000003b3b7421 */ /* 0x001fce0000010000 */
[----:B------:R-:W0:Y:S01]  /*0ad0*/  MUFU.EX2 R77, R63 ;  /* 0x0000003f004d7308 */ /* 0x000e220000000800 */
[----:B-1----:R-:W-:Y:S02]  /*0ae0*/  FADD.FTZ R56, R48, 1 ;  /* 0x3f80000030387421 */ /* 0x002fe40000010000 */
[----:B------:R-:W-:-:S04]  /*0af0*/  IMAD R48, R26, c[0x0][0x2e8], RZ ;  /* 0x0000ba001a307a24 */ /* 0x000fc800078e02ff */
[----:B------:R-:W-:Y:S01]  /*0b00*/  IMAD R67, R25, c[0x0][0x2ec], R48 ;  /* 0x0000bb0019437a24 */ /* 0x000fe200078e0230 */
[----:B------:R1:W4:Y:S01]  /*0b10*/  MUFU.EX2 R61, R57 ;  /* 0x00000039003d7308 */ /* 0x0003220000000800 */
[----:B---3--:R-:W-:-:S07]  /*0b20*/  FADD.FTZ R73, R62, 1 ;  /* 0x3f8000003e497421 */ /* 0x008fce0000010000 */
[----:B------:R3:W-:Y:S01]  /*0b30*/  MUFU.RCP R79, R59 ;  /* 0x0000003b004f7308 */ /* 0x0007e20000001000 */
[----:B-1----:R-:W-:Y:S02]  /*0b40*/  FADD.FTZ R57, R49, 1 ;  /* 0x3f80000031397421 */ /* 0x002fe40000010000 */
[----:B0-----:R-:W-:Y:S02]  /*0b50*/  FADD.FTZ R77, R77, 1 ;  /* 0x3f8000004d4d7421 */ /* 0x001fe40000010000 */
[----:B------:R-:W-:-:S03]  /*0b60*/  IMAD.WIDE.U32 R48, R25, c[0x0][0x2e8], R20 ;  /* 0x0000ba0019307a25 */ /* 0x000fc600078e0014 */
[----:B------:R0:W-:Y:S01]  /*0b70*/  MUFU.RCP R80, R57 ;  /* 0x0000003900507308 */ /* 0x0001e20000001000 */
[----:B----4-:R-:W-:Y:S01]  /*0b80*/  FADD.FTZ R61, R61, 1 ;  /* 0x3f8000003d3d7421 */ /* 0x010fe20000010000 */
[----:B------:R-:W-:Y:S02]  /*0b90*/  IADD3 R49, R49, R67, RZ ;  /* 0x0000004331317210 */ /* 0x000fe40007ffe0ff */
[--C-:B------:R-:W-:Y:S02]  /*0ba0*/  PRMT R67, RZ, 0x5410, R19.reuse ;  /* 0x00005410ff437816 */ /* 0x100fe40000000013 */
[----:B---3--:R-:W-:Y:S01]  /*0bb0*/  PRMT R59, RZ, 0x7610, R19 ;  /* 0x00007610ff3b7816 */ /* 0x008fe20000000013 */
[----:B------:R-:W-:Y:S01]  /*0bc0*/  IMAD.WIDE.U32 R48, R0, c[0x0][0x2f0], R48 ;  /* 0x0000bc0000307a25 */ /* 0x000fe200078e0030 */
[----:B------:R-:W1:Y:S01]  /*0bd0*/  MUFU.RCP R78, R56 ;  /* 0x00000038004e7308 */ /* 0x000e620000001000 */
[----:B0-----:R-:W-:-:S07]  /*0be0*/  PRMT R57, RZ, 0x5410, R18 ;  /* 0x00005410ff397816 */ /* 0x001fce0000000012 */
[----:B------:R-:W-:Y:S08]  /*0bf0*/  MUFU.RCP R73, R73 ;  /* 0x0000004900497308 */ /* 0x000ff00000001000 */
[----:B------:R-:W-:Y:S01]  /*0c00*/  MUFU.RCP R77, R77 ;  /* 0x0000004d004d7308 */ /* 0x000fe20000001000 */
[----:B-1----:R-:W-:-:S04]  /*0c10*/  FADD.FTZ R18, -R78, 1 ;  /* 0x3f8000004e127421 */ /* 0x002fc80000010100 */
[C---:B------:R-:W-:Y:S02]  /*0c20*/  FFMA.FTZ R18, R65.reuse, R18, 1 ;  /* 0x3f80000041127423 */ /* 0x040fe40000010012 */
[----:B------:R-:W-:Y:S01]  /*0c30*/  FMUL.FTZ R65, R65, R78 ;  /* 0x0000004e41417220 */ /* 0x000fe20000410000 */
[----:B------:R-:W-:Y:S08]  /*0c40*/  MUFU.RCP R74, R61 ;  /* 0x0000003d004a7308 */ /* 0x000ff00000001000 */
[----:B------:R-:W-:Y:S01]  /*0c50*/  MUFU.RCP R68, R60 ;  /* 0x0000003c00447308 */ /* 0x000fe20000001000 */
[----:B--2---:R0:W-:Y:S01]  /*0c60*/  STS.128 [R29.X16], R44 ;  /* 0x0000002c1d007388 */ /* 0x0041e2000000cc00 */
[----:B------:R-:W-:-:S06]  /*0c70*/  NOP ;  /* 0x0000000000007918 */ /* 0x000fcc0000000000 */
[----:B------:R-:W1:Y:S01]  /*0c80*/  LDS.128 R40, [R29.X16] ;  /* 0x000000001d287984 */ /* 0x000e62000000cc00 */
[----:B0-----:R1:W0:Y:S01]  /*0c90*/  MUFU.RCP R45, R58 ;  /* 0x0000003a002d7308 */ /* 0x0012220000001000 */
[--C-:B------:R-:W-:Y:S02]  /*0ca0*/  PRMT R47, RZ, 0x5410, R16.reuse ;  /* 0x00005410ff2f7816 */ /* 0x100fe40000000010 */
[----:B------:R-:W-:Y:S02]  /*0cb0*/  PRMT R16, RZ, 0x7610, R16 ;  /* 0x00007610ff107816 */ /* 0x000fe40000000010 */
[----:B------:R-:W-:-:S04]  /*0cc0*/  MOV R44, c[0x0][0x16c] ;  /* 0x00005b00002c7a02 */ /* 0x000fc80000000f00 */
[----:B------:R-:W-:Y:S02]  /*0cd0*/  ISETP.GE.AND P1, PT, R44, 0x1, PT ;  /* 0x000000012c00780c */ /* 0x000fe40003f26270 */
[----:B-1----:R-:W-:Y:S02]  /*0ce0*/  PRMT R58, RZ, 0x7610, R40 ;  /* 0x00007610ff3a7816 */ /* 0x002fe40000000028 */
[----:B------:R-:W-:Y:S02]  /*0cf0*/  PRMT R61, RZ, 0x7610, R41 ;  /* 0x00007610ff3d7816 */ /* 0x000fe40000000029 */
[--C-:B------:R-:W-:Y:S01]  /*0d00*/  PRMT R62, RZ, 0x5410, R42.reuse ;  /* 0x00005410ff3e7816 */ /* 0x100fe2000000002a */
[----:B------:R-:W-:Y:S01]  /*0d10*/  FMUL.FTZ R19, R16, R58 ;  /* 0x0000003a10137220 */ /* 0x000fe20000410000 */
[----:B------:R-:W-:Y:S01]  /*0d20*/  PRMT R63, RZ, 0x7610, R42 ;  /* 0x00007610ff3f7816 */ /* 0x000fe2000000002a */
[----:B------:R-:W-:Y:S01]  /*0d30*/  FMUL.FTZ R46, R70, R61 ;  /* 0x0000003d462e7220 */ /* 0x000fe20000410000 */
[----:B------:R-:W-:Y:S01]  /*0d40*/  PRMT R56, RZ, 0x5410, R40 ;  /* 0x00005410ff387816 */ /* 0x000fe20000000028 */
[C---:B------:R-:W-:Y:S01]  /*0d50*/  FADD.FTZ R40, -R80.reuse, 1 ;  /* 0x3f80000050287421 */ /* 0x040fe20000010100 */
[--C-:B------:R-:W-:Y:S01]  /*0d60*/  PRMT R42, RZ, 0x5410, R43.reuse ;  /* 0x00005410ff2a7816 */ /* 0x100fe2000000002b */
[----:B------:R-:W-:Y:S01]  /*0d70*/  FMUL.FTZ R19, R80, R19 ;  /* 0x0000001350137220 */ /* 0x000fe20000410000 */
[----:B------:R-:W-:Y:S01]  /*0d80*/  PRMT R64, RZ, 0x7610, R43 ;  /* 0x00007610ff407816 */ /* 0x000fe2000000002b */
[----:B------:R-:W-:Y:S01]  /*0d90*/  FADD.FTZ R43, -R79, 1 ;  /* 0x3f8000004f2b7421 */ /* 0x000fe20000010100 */
[----:B------:R-:W-:Y:S01]  /*0da0*/  PRMT R60, RZ, 0x5410, R41 ;  /* 0x00005410ff3c7816 */ /* 0x000fe20000000029 */
[----:B------:R-:W-:-:S02]  /*0db0*/  FFMA.FTZ R40, R69, R40, 1 ;  /* 0x3f80000045287423 */ /* 0x000fc40000010028 */
[----:B------:R-:W-:Y:S02]  /*0dc0*/  FFMA.FTZ R43, R76, R43, 1 ;  /* 0x3f8000004c2b7423 */ /* 0x000fe4000001002b */
[----:B------:R-:W-:Y:S02]  /*0dd0*/  FMUL.FTZ R46, R79, R46 ;  /* 0x0000002e4f2e7220 */ /* 0x000fe40000410000 */
[----:B------:R-:W-:Y:S02]  /*0de0*/  FMUL.FTZ R17, R47, R56 ;  /* 0x000000382f117220 */ /* 0x000fe40000410000 */
[----:B0-----:R-:W-:Y:S02]  /*0df0*/  FADD.FTZ R41, -R45, 1 ;  /* 0x3f8000002d297421 */ /* 0x001fe40000010100 */
[----:B------:R-:W-:Y:S02]  /*0e00*/  FMUL.FTZ R44, R71, R60 ;  /* 0x0000003c472c7220 */ /* 0x000fe40000410000 */
[----:B------:R-:W-:-:S02]  /*0e10*/  FMUL.FTZ R40, R19, R40 ;  /* 0x0000002813287220 */ /* 0x000fc40000410000 */
[----:B------:R-:W-:Y:S02]  /*0e20*/  FMUL.FTZ R46, R46, R43 ;  /* 0x0000002b2e2e7220 */ /* 0x000fe40000410000 */
[----:B------:R-:W-:Y:S02]  /*0e30*/  FMUL.FTZ R17, R78, R17 ;  /* 0x000000114e117220 */ /* 0x000fe40000410000 */
[----:B------:R-:W-:Y:S02]  /*0e40*/  FFMA.FTZ R41, R72, R41, 1 ;  /* 0x3f80000048297423 */ /* 0x000fe40000010029 */
[----:B------:R-:W-:Y:S02]  /*0e50*/  FMUL.FTZ R44, R45, R44 ;  /* 0x0000002c2d2c7220 */ /* 0x000fe40000410000 */
[----:B------:R-:W-:Y:S02]  /*0e60*/  FADD.FTZ R19, -R73, 1 ;  /* 0x3f80000049137421 */ /* 0x000fe40000010100 */
[----:B------:R-:W-:-:S02]  /*0e70*/  FADD.FTZ R43, -R77, 1 ;  /* 0x3f8000004d2b7421 */ /* 0x000fc40000010100 */
[----:B------:R-:W-:Y:S02]  /*0e80*/  FMUL.FTZ R72, R72, R45 ;  /* 0x0000002d48487220 */ /* 0x000fe40000410000 */
[----:B------:R-:W-:Y:S02]  /*0e90*/  FMUL.FTZ R76, R76, R79 ;  /* 0x0000004f4c4c7220 */ /* 0x000fe40000410000 */
[----:B------:R-:W-:Y:S02]  /*0ea0*/  FMUL.FTZ R69, R69, R80 ;  /* 0x0000005045457220 */ /* 0x000fe40000410000 */
[----:B------:R-:W-:Y:S02]  /*0eb0*/  FMUL.FTZ R17, R17, R18 ;  /* 0x0000001211117220 */ /* 0x000fe40000410000 */
[----:B------:R-:W-:Y:S02]  /*0ec0*/  FMUL.FTZ R41, R44, R41 ;  /* 0x000000292c297220 */ /* 0x000fe40000410000 */
[----:B------:R-:W-:-:S02]  /*0ed0*/  FFMA.FTZ R45, R52, R19, 1 ;  /* 0x3f800000342d7423 */ /* 0x000fc40000010013 */
[----:B------:R-:W-:Y:S02]  /*0ee0*/  FFMA.FTZ R79, R54, R43, 1 ;  /* 0x3f800000364f7423 */ /* 0x000fe4000001002b */
[----:B------:R-:W-:Y:S02]  /*0ef0*/  FADD.FTZ R18, -R68, 1 ;  /* 0x3f80000044127421 */ /* 0x000fe40000010100 */
[----:B------:R-:W-:Y:S02]  /*0f00*/  FADD.FTZ R44, -R74, 1 ;  /* 0x3f8000004a2c7421 */ /* 0x000fe40000010100 */
        /* <DEDUP_REMOVED lines=18> */
[--C-:B------:R-:W-:Y:S01]  /*1030*/  PRMT R17, RZ, 0x5410, R4.reuse ;  /* 0x00005410ff117816 */ /* 0x100fe20000000004 */
[----:B------:R-:W-:Y:S01]  /*1040*/  IMAD R19, R23, c[0x0][0x2f0], RZ ;  /* 0x0000bc0017137a24 */ /* 0x000fe200078e02ff */
[----:B------:R-:W-:Y:S01]  /*1050*/  F2FP.BF16.PACK_AB R47, R79, R78 ;  /* 0x0000004e4f2f723e */ /* 0x000fe200000010ff */
[----:B------:R-:W-:Y:S01]  /*1060*/  BAR.SYNC.DEFER_BLOCKING 0x0 ;  /* 0x0000000000007b1d */ /* 0x000fe20000010000 */
[----:B------:R-:W-:Y:S01]  /*1070*/  FMUL.FTZ R41, R16, R69 ;  /* 0x0000004510297220 */ /* 0x000fe20000410000 */
[----:B------:R-:W-:Y:S01]  /*1080*/  LEA R80, P0, R48, c[0x0][0x338], 0x1 ;  /* 0x0000ce0030507a11 */ /* 0x000fe200078008ff */
[----:B------:R-:W-:Y:S01]  /*1090*/  FFMA.FTZ R78, R40, R17, R39 ;  /* 0x00000011284e7223 */ /* 0x000fe20000010027 */
[----:B------:R-:W-:Y:S01]  /*10a0*/  PRMT R39, RZ, 0x7610, R4 ;  /* 0x00007610ff277816 */ /* 0x000fe20000000004 */
[----:B------:R-:W-:-:S02]  /*10b0*/  IMAD R79, R0, c[0x0][0x2f4], R19 ;  /* 0x0000bd00004f7a24 */ /* 0x000fc400078e0213 */
[----:B------:R-:W-:Y:S01]  /*10c0*/  FMUL.FTZ R43, R71, R72 ;  /* 0x00000048472b7220 */ /* 0x000fe20000410000 */
[----:B------:R-:W-:Y:S01]  /*10d0*/  PRMT R71, RZ, 0x7610, R8 ;  /* 0x00007610ff477816 */ /* 0x000fe20000000008 */
[----:B------:R-:W-:Y:S01]  /*10e0*/  FFMA.FTZ R78, R41, R39, R78 ;  /* 0x00000027294e7223 */ /* 0x000fe2000001004e */
[----:B------:R-:W-:Y:S01]  /*10f0*/  PRMT R39, RZ, 0x5410, R5 ;  /* 0x00005410ff277816 */ /* 0x000fe20000000005 */
[----:B------:R-:W-:Y:S01]  /*1100*/  FMUL.FTZ R68, R53, R68 ;  /* 0x0000004435447220 */ /* 0x000fe20000410000 */
[----:B------:R-:W-:Y:S01]  /*1110*/  IADD3 R49, R49, R79, RZ ;  /* 0x0000004f31317210 */ /* 0x000fe20007ffe0ff */
[----:B------:R-:W-:Y:S01]  /*1120*/  FMUL.FTZ R74, R55, R74 ;  /* 0x0000004a374a7220 */ /* 0x000fe20000410000 */
[----:B------:R-:W-:Y:S01]  /*1130*/  PRMT R79, RZ, 0x5410, R10 ;  /* 0x00005410ff4f7816 */ /* 0x000fe2000000000a */
[----:B------:R-:W-:Y:S01]  /*1140*/  FFMA.FTZ R78, R43, R39, R78 ;  /* 0x000000272b4e7223 */ /* 0x000fe2000001004e */
[----:B------:R-:W-:Y:S01]  /*1150*/  LEA.HI.X R49, R48, c[0x0][0x33c], R49, 0x1, P0 ;  /* 0x0000cf0030317a11 */ /* 0x000fe200000f0c31 */
[----:B------:R-:W-:Y:S01]  /*1160*/  FMUL.FTZ R57, R57, R68 ;  /* 0x0000004439397220 */ /* 0x000fe20000410000 */
[----:B------:R-:W-:Y:S01]  /*1170*/  PRMT R39, RZ, 0x7610, R5 ;  /* 0x00007610ff277816 */ /* 0x000fe20000000005 */
[----:B------:R-:W-:-:S02]  /*1180*/  FMUL.FTZ R55, R66, R74 ;  /* 0x0000004a42377220 */ /* 0x000fc40000410000 */
[----:B------:R-:W-:Y:S01]  /*1190*/  FMUL.FTZ R52, R52, R73 ;  /* 0x0000004934347220 */ /* 0x000fe20000410000 */
[----:B------:R-:W-:Y:S01]  /*11a0*/  PRMT R73, RZ, 0x5410, R9 ;  /* 0x00005410ff497816 */ /* 0x000fe20000000009 */
[----:B------:R-:W-:Y:S01]  /*11b0*/  FMUL.FTZ R54, R54, R77 ;  /* 0x0000004d36367220 */ /* 0x000fe20000410000 */
[----:B------:R0:W-:Y:S01]  /*11c0*/  STS.128 [R29.X16], R44 ;  /* 0x0000002c1d007388 */ /* 0x0001e2000000cc00 */
[----:B------:R-:W-:-:S06]  /*11d0*/  NOP ;  /* 0x0000000000007918 */ /* 0x000fcc0000000000 */
[----:B------:R-:W1:Y:S01]  /*11e0*/  LDS.128 R16, [R29.X16] ;  /* 0x000000001d107984 */ /* 0x000e62000000cc00 */
[----:B------:R-:W-:Y:S01]  /*11f0*/  FMUL.FTZ R53, R67, R52 ;  /* 0x0000003443357220 */ /* 0x000fe20000410000 */
[----:B------:R-:W-:Y:S01]  /*1200*/  PRMT R67, RZ, 0x5410, R8 ;  /* 0x00005410ff437816 */ /* 0x000fe20000000008 */
[----:B------:R-:W-:Y:S01]  /*1210*/  FMUL.FTZ R59, R59, R54 ;  /* 0x000000363b3b7220 */ /* 0x000fe20000410000 */
[----:B------:R-:W-:Y:S02]  /*1220*/  PRMT R77, RZ, 0x7610, R9 ;  /* 0x00007610ff4d7816 */ /* 0x000fe40000000009 */
[----:B0-----:R-:W-:Y:S01]  /*1230*/  IADD3 R46, P0, R80, R51, RZ ;  /* 0x00000033502e7210 */ /* 0x001fe20007f1e0ff */
[----:B------:R-:W-:-:S03]  /*1240*/  FMUL.FTZ R45, R70, R76 ;  /* 0x0000004c462d7220 */ /* 0x000fc60000410000 */
[----:B------:R-:W-:Y:S01]  /*1250*/  IADD3.X R47, R49, R50, RZ, P0, !PT ;  /* 0x00000032312f7210 */ /* 0x000fe200007fe4ff */
[----:B------:R-:W-:Y:S01]  /*1260*/  FFMA.FTZ R78, R45, R39, R78 ;  /* 0x000000272d4e7223 */ /* 0x000fe2000001004e */
[----:B------:R-:W-:Y:S02]  /*1270*/  PRMT R39, RZ, 0x5410, R6 ;  /* 0x00005410ff277816 */ /* 0x000fe40000000006 */
[----:B------:R-:W-:-:S03]  /*1280*/  ISETP.NE.U32.AND P0, PT, RZ, c[0x0][0x270], PT ;  /* 0x00009c00ff007a0c */ /* 0x000fc60003f05070 */
[----:B------:R-:W-:Y:S01]  /*1290*/  FFMA.FTZ R78, R57, R39, R78 ;  /* 0x00000027394e7223 */ /* 0x000fe2000001004e */
[----:B------:R-:W-:Y:S02]  /*12a0*/  PRMT R39, RZ, 0x7610, R6 ;  /* 0x00007610ff277816 */ /* 0x000fe40000000006 */
[----:B------:R-:W-:-:S03]  /*12b0*/  ISETP.NE.AND.EX P0, PT, RZ, c[0x0][0x274], PT, P0 ;  /* 0x00009d00ff007a0c */ /* 0x000fc60003f05300 */
[----:B------:R-:W-:Y:S01]  /*12c0*/  FFMA.FTZ R78, R55, R39, R78 ;  /* 0x00000027374e7223 */ /* 0x000fe2000001004e */
[----:B------:R-:W-:-:S05]  /*12d0*/  PRMT R39, RZ, 0x5410, R7 ;  /* 0x00005410ff277816 */ /* 0x000fca0000000007 */
[----:B------:R-:W-:Y:S01]  /*12e0*/  FFMA.FTZ R78, R53, R39, R78 ;  /* 0x00000027354e7223 */ /* 0x000fe2000001004e */
[----:B------:R-:W-:-:S05]  /*12f0*/  PRMT R39, RZ, 0x7610, R7 ;  /* 0x00007610ff277816 */ /* 0x000fca0000000007 */
[----:B------:R-:W-:Y:S01]  /*1300*/  FFMA.FTZ R39, R59, R39, R78 ;  /* 0x000000273b277223 */ /* 0x000fe2000001004e */
[----:B-1----:R0:W-:Y:S01]  /*1310*/  STG.E.128 [R46.64], R16 ;  /* 0x000000102e007986 */ /* 0x0021e2000c101d06 */
[----:B------:R-:W-:Y:S05]  /*1320*/  @!P0 BRA `(.L_x_7345) ;  /* 0x000001d000008947 */ /* 0x000fea0003800000 */
[----:B------:R-:W-:Y:S01]  /*1330*/  BAR.SYNC.DEFER_BLOCKING 0x0 ;  /* 0x0000000000007b1d */ /* 0x000fe20000010000 */
        /* <DEDUP_REMOVED lines=9> */
[----:B------:R-:W-:Y:S01]  /*13d0*/  F2FP.BF16.PACK_AB R10, R63, R10 ;  /* 0x0000000a3f0a723e */ /* 0x000fe200000010ff */
[----:B------:R-:W-:Y:S01]  /*13e0*/  IMAD R42, R26, c[0x0][0x210], RZ ;  /* 0x000084001a2a7a24 */ /* 0x000fe200078e02ff */
[----:B------:R-:W-:Y:S01]  /*13f0*/  F2FP.BF16.PACK_AB R9, R76, R9 ;  /* 0x000000094c09723e */ /* 0x000fe200000010ff */
[----:B0-----:R-:W-:Y:S01]  /*1400*/  IMAD.WIDE.U32 R46, R25, c[0x0][0x210], R20 ;  /* 0x00008400192e7a25 */ /* 0x001fe200078e0014 */
[----:B------:R-:W-:-:S03]  /*1410*/  F2FP.BF16.PACK_AB R8, R69, R8 ;  /* 0x000000084508723e */ /* 0x000fc600000010ff */
[----:B------:R-:W-:Y:S02]  /*1420*/  IMAD R49, R25, c[0x0][0x214], R42 ;  /* 0x0000850019317a24 */ /* 0x000fe400078e022a */
[----:B------:R0:W-:Y:S01]  /*1430*/  STS.128 [R29.X16], R8 ;  /* 0x000000081d007388 */ /* 0x0001e2000000cc00 */
[----:B------:R-:W-:-:S06]  /*1440*/  NOP ;  /* 0x0000000000007918 */ /* 0x000fcc0000000000 */
[----:B------:R-:W1:Y:S01]  /*1450*/  LDS.128 R16, [R29.X16] ;  /* 0x000000001d107984 */ /* 0x000e62000000cc00 */
[----:B------:R-:W-:Y:S01]  /*1460*/  IADD3 R47, R47, R49, RZ ;  /* 0x000000312f2f7210 */ /* 0x000fe20007ffe0ff */
[----:B------:R-:W-:-:S04]  /*1470*/  IMAD R51, R23, c[0x0][0x218], RZ ;  /* 0x0000860017337a24 */ /* 0x000fc800078e02ff */
[C---:B------:R-:W-:Y:S02]  /*1480*/  IMAD R51, R0.reuse, c[0x0][0x21c], R51 ;  /* 0x0000870000337a24 */ /* 0x040fe400078e0233 */
[----:B------:R-:W-:-:S05]  /*1490*/  IMAD.WIDE.U32 R46, R0, c[0x0][0x218], R46 ;  /* 0x00008600002e7a25 */ /* 0x000fca00078e002e */
[----:B0-----:R-:W-:Y:S02]  /*14a0*/  IADD3 R11, R47, R51, RZ ;  /* 0x000000332f0b7210 */ /* 0x001fe40007ffe0ff */
[----:B------:R-:W-:-:S04]  /*14b0*/  LEA R9, P0, R46, c[0x0][0x270], 0x1 ;  /* 0x00009c002e097a11 */ /* 0x000fc800078008ff */
[----:B------:R-:W-:Y:S02]  /*14c0*/  LEA.HI.X R46, R46, c[0x0][0x274], R11, 0x1, P0 ;  /* 0x00009d002e2e7a11 */ /* 0x000fe400000f0c0b */
[----:B------:R-:W-:-:S04]  /*14d0*/  LEA R8, P0, R28, R9, 0x4 ;  /* 0x000000091c087211 */ /* 0x000fc800078020ff */
[----:B------:R-:W-:-:S05]  /*14e0*/  LEA.HI.X R9, R28, R46, R37, 0x4, P0 ;  /* 0x0000002e1c097211 */ /* 0x000fca00000f2425 */
[----:B-1----:R0:W-:Y:S04]  /*14f0*/  STG.E.128 [R8.64], R16 ;  /* 0x0000001008007986 */ /* 0x0021e8000c101d06 */
.L_x_7345:
[----:B------:R-:W-:Y:S01]  /*1500*/  BAR.SYNC.DEFER_BLOCKING 0x0 ;  /* 0x0000000000007b1d */ /* 0x000fe20000010000 */
[----:B------:R-:W-:Y:S01]  /*1510*/  HFMA2.MMA R61, -RZ, RZ, 0, 0 ;  /* 0x00000000ff3d7435 */ /* 0x000fe200000001ff */
[--C-:B-----5:R-:W-:Y:S01]  /*1520*/  FADD.FTZ R58, R67, R24.reuse ;  /* 0x00000018433a7221 */ /* 0x120fe20000010000 */
[----:B------:R-:W-:Y:S01]  /*1530*/  HFMA2.MMA R44, -RZ, RZ, 0, 0 ;  /* 0x00000000ff2c7435 */ /* 0x000fe200000001ff */
[--C-:B------:R-:W-:Y:S01]  /*1540*/  FADD.FTZ R60, R71, R24.reuse ;  /* 0x00000018473c7221 */ /* 0x100fe20000010000 */
[----:B------:R-:W-:Y:S01]  /*1550*/  CS2R R48, SRZ ;  /* 0x0000000000307805 */ /* 0x000fe2000001ff00 */
[----:B------:R-:W-:Y:S01]  /*1560*/  MOV R51, RZ ;  /* 0x000000ff00337202 */ /* 0x000fe20000000f00 */
[----:B0-----:R-:W-:Y:S01]  /*1570*/  CS2R R46, SRZ ;  /* 0x00000000002e7805 */ /* 0x001fe2000001ff00 */
[----:B------:R-:W-:Y:S01]  /*1580*/  MOV R42, RZ ;  /* 0x000000ff002a7202 */ /* 0x000fe20000000f00 */
        /* <DEDUP_REMOVED lines=15> */
[C---:B------:R-:W-:Y:S01]  /*1680*/  IMAD R19, R23.reuse, c[0x0][0x180], RZ ;  /* 0x0000600017137a24 */ /* 0x040fe200078e02ff */
[C---:B------:R-:W-:Y:S01]  /*1690*/  IADD3 R18, R36.reuse, -0x2, RZ ;  /* 0xfffffffe24127810 */ /* 0x040fe20007ffe0ff */
[C---:B------:R-:W-:Y:S01]  /*16a0*/  IMAD R73, R23.reuse, c[0x0][0x198], RZ ;  /* 0x0000660017497a24 */ /* 0x040fe200078e02ff */
[----:B------:R-:W-:Y:S01]  /*16b0*/  IADD3 R61, R36, -0x1, RZ ;  /* 0xffffffff243d7810 */ /* 0x000fe20007ffe0ff */
[----:B------:R-:W-:Y:S01]  /*16c0*/  IMAD R81, R23, c[0x0][0x1b8], RZ ;  /* 0x00006e0017517a24 */ /* 0x000fe200078e02ff */
[----:B------:R-:W-:Y:S01]  /*16d0*/  MOV R96, RZ ;  /* 0x000000ff00607202 */ /* 0x000fe20000000f00 */
[----:B------:R-:W-:Y:S01]  /*16e0*/  IMAD R79, R0, c[0x0][0x184], R19 ;  /* 0x00006100004f7a24 */ /* 0x000fe200078e0213 */
[----:B------:R-:W-:Y:S01]  /*16f0*/  UMOV UR4, URZ ;  /* 0x0000003f00047c82 */ /* 0x000fe20008000000 */
[----:B------:R-:W-:Y:S01]  /*1700*/  IMAD R19, R18, c[0x0][0x16c], RZ ;  /* 0x00005b0012137a24 */ /* 0x000fe200078e02ff */
[----:B------:R-:W-:Y:S01]  /*1710*/  LEA.HI R18, R61, R61, RZ, 0x1 ;  /* 0x0000003d3d127211 */ /* 0x000fe200078f08ff */
[----:B------:R-:W-:-:S03]  /*1720*/  IMAD.WIDE.U32 R8, R0, c[0x0][0x180], RZ ;  /* 0x0000600000087a25 */ /* 0x000fc600078e00ff */
[----:B------:R-:W-:Y:S01]  /*1730*/  LOP3.LUT R78, R18, 0xfffffe, RZ, 0xc0, !PT ;  /* 0x00fffffe124e7812 */ /* 0x000fe200078ec0ff */
[----:B------:R-:W-:Y:S01]  /*1740*/  IMAD.WIDE.U32 R10, R0, c[0x0][0x198], RZ ;  /* 0x00006600000a7a25 */ /* 0x000fe200078e00ff */
[----:B------:R-:W-:Y:S02]  /*1750*/  IADD3 R79, R9, R79, RZ ;  /* 0x0000004f094f7210 */ /* 0x000fe40007ffe0ff */
[----:B------:R-:W-:Y:S01]  /*1760*/  LEA R72, P0, R8, c[0x0][0x220], 0x2 ;  /* 0x0000880008487a11 */ /* 0x000fe200078010ff */
[----:B------:R-:W-:Y:S01]  /*1770*/  IMAD R77, R0, c[0x0][0x19c], R73 ;  /* 0x00006700004d7a24 */ /* 0x000fe200078e0249 */
[----:B------:R-:W-:Y:S01]  /*1780*/  LEA R73, P1, R10, c[0x0][0x228], 0x2 ;  /* 0x00008a000a497a11 */ /* 0x000fe200078210ff */
[C---:B------:R-:W-:Y:S01]  /*1790*/  IMAD.WIDE.U32 R16, R0.reuse, c[0x0][0x1b8], RZ ;  /* 0x00006e0000107a25 */ /* 0x040fe200078e00ff */
[----:B------:R-:W-:Y:S02]  /*17a0*/  IADD3 R78, R61, -R78, RZ ;  /* 0x8000004e3d4e7210 */ /* 0x000fe40007ffe0ff */
[----:B------:R-:W-:Y:S01]  /*17b0*/  IADD3 R9, R11, R77, RZ ;  /* 0x0000004d0b097210 */ /* 0x000fe20007ffe0ff */
[----:B------:R-:W-:Y:S01]  /*17c0*/  IMAD R81, R0, c[0x0][0x1bc], R81 ;  /* 0x00006f0000517a24 */ /* 0x000fe200078e0251 */
[----:B------:R-:W-:Y:S01]  /*17d0*/  LEA R74, P2, R16, c[0x0][0x230], 0x2 ;  /* 0x00008c00104a7a11 */ /* 0x000fe200078410ff */
[----:B------:R-:W-:Y:S01]  /*17e0*/  IMAD.WIDE R18, R19, 0x8, R14 ;  /* 0x0000000813127825 */ /* 0x000fe200078e020e */
[----:B------:R-:W-:-:S02]  /*17f0*/  LEA.HI.X R76, R10, c[0x0][0x22c], R9, 0x2, P1 ;  /* 0x00008b000a4c7a11 */ /* 0x000fc400008f1409 */
[----:B------:R-:W-:Y:S02]  /*1800*/  IADD3 R77, R17, R81, RZ ;  /* 0x00000051114d7210 */ /* 0x000fe40007ffe0ff */
[----:B------:R-:W-:Y:S02]  /*1810*/  LEA.HI.X R17, R8, c[0x0][0x224], R79, 0x2, P0 ;  /* 0x0000890008117a11 */ /* 0x000fe400000f144f */
[----:B------:R-:W-:Y:S02]  /*1820*/  LEA.HI.X R77, R16, c[0x0][0x234], R77, 0x2, P2 ;  /* 0x00008d00104d7a11 */ /* 0x000fe400010f144d */
[----:B------:R-:W-:Y:S02]  /*1830*/  MOV R79, R19 ;  /* 0x00000013004f7202 */ /* 0x000fe40000000f00 */
[----:B------:R-:W-:Y:S02]  /*1840*/  MOV R61, RZ ;  /* 0x000000ff003d7202 */ /* 0x000fe40000000f00 */
[----:B------:R-:W-:-:S02]  /*1850*/  MOV R16, RZ ;  /* 0x000000ff00107202 */ /* 0x000fc40000000f00 */
[----:B------:R-:W-:Y:S02]  /*1860*/  SHF.L.U32 R19, R78, 0x8, RZ ;  /* 0x000000084e137819 */ /* 0x000fe400000006ff */
.L_x_7351:
        /* <DEDUP_REMOVED lines=14> */
[----:B------:R-:W-:Y:S01]  /*1950*/  HFMA2.MMA R98, -RZ, RZ, 0, 0 ;  /* 0x00000000ff627435 */ /* 0x000fe200000001ff */
[--C-:B------:R-:W-:Y:S02]  /*1960*/  PRMT R87, RZ, 0x5410, R4.reuse ;  /* 0x00005410ff577816 */ /* 0x100fe40000000004 */
[----:B------:R-:W-:Y:S02]  /*1970*/  PRMT R85, RZ, 0x7610, R4 ;  /* 0x00007610ff557816 */ /* 0x000fe40000000004 */
[--C-:B------:R-:W-:Y:S02]  /*1980*/  PRMT R83, RZ, 0x5410, R5.reuse ;  /* 0x00005410ff537816 */ /* 0x100fe40000000005 */
[----:B------:R-:W-:Y:S02]  /*1990*/  PRMT R81, RZ, 0x7610, R5 ;  /* 0x00007610ff517816 */ /* 0x000fe40000000005 */
[----:B------:R-:W-:-:S02]  /*19a0*/  PRMT R93, RZ, 0x5410, R6 ;  /* 0x00005410ff5d7816 */ /* 0x000fc40000000006 */
[----:B------:R-:W-:Y:S02]  /*19b0*/  PRMT R91, RZ, 0x7610, R6 ;  /* 0x00007610ff5b7816 */ /* 0x000fe40000000006 */
[----:B0-----:R-:W-:Y:S02]  /*19c0*/  @P0 MOV R8, R18 ;  /* 0x0000001200080202 */ /* 0x001fe40000000f00 */
[----:B------:R-:W-:Y:S02]  /*19d0*/  @P0 MOV R9, R79 ;  /* 0x0000004f00090202 */ /* 0x000fe40000000f00 */
        /* <DEDUP_REMOVED lines=12> */
[----:B------:R-:W-:Y:S01]  /*1aa0*/  BAR.SYNC.DEFER_BLOCKING 0x0 ;  /* 0x0000000000007b1d */ /* 0x000fe20000010000 */
[-C--:B------:R-:W-:Y:S02]  /*1ab0*/  FMUL.FTZ R88, R60, R95.reuse ;  /* 0x0000005f3c587220 */ /* 0x080fe40000410000 */
[----:B0-----:R-:W-:-:S03]  /*1ac0*/  FMUL.FTZ R82, R71, R95 ;  /* 0x0000005f47527220 */ /* 0x001fc60000410000 */
[----:B------:R0:W1:Y:S01]  /*1ad0*/  @P2 LDS R104, [R28.X4+0xc5c] ;  /* 0x000c5c001c682984 */ /* 0x0000620000004800 */
[-C--:B------:R-:W-:Y:S02]  /*1ae0*/  FMUL.FTZ R92, R62, R95.reuse ;  /* 0x0000005f3e5c7220 */ /* 0x080fe40000410000 */
[-C--:B------:R-:W-:Y:S02]  /*1af0*/  FMUL.FTZ R94, R64, R95.reuse ;  /* 0x0000005f405e7220 */ /* 0x080fe40000410000 */
[-C--:B------:R-:W-:Y:S02]  /*1b00*/  FMUL.FTZ R90, R66, R95.reuse ;  /* 0x0000005f425a7220 */ /* 0x080fe40000410000 */
[-C--:B------:R-:W-:Y:S02]  /*1b10*/  FMUL.FTZ R115, R68, R95.reuse ;  /* 0x0000005f44737220 */ /* 0x080fe40000410000 */
[----:B------:R-:W-:Y:S01]  /*1b20*/  FMUL.FTZ R84, R70, R95 ;  /* 0x0000005f46547220 */ /* 0x000fe20000410000 */
[----:B------:R-:W2:Y:S01]  /*1b30*/  MUFU.EX2 R82, R82 ;  /* 0x0000005200527308 */ /* 0x000ea20000000800 */
[----:B---3--:R-:W-:Y:S01]  /*1b40*/  FMUL.FTZ R80, R80, R11 ;  /* 0x0000000b50507220 */ /* 0x008fe20000410000 */
[----:B------:R3:W5:Y:S06]  /*1b50*/  @P0 LDG.E R98, [R8.64+0x4] ;  /* 0x0000040608620981 */ /* 0x00076c000c1e1900 */
[----:B------:R-:W4:Y:S08]  /*1b60*/  MUFU.EX2 R88, R88 ;  /* 0x0000005800587308 */ /* 0x000f300000000800 */
[----:B------:R-:W0:Y:S08]  /*1b70*/  MUFU.EX2 R92, R92 ;  /* 0x0000005c005c7308 */ /* 0x000e300000000800 */
[----:B------:R-:W0:Y:S08]  /*1b80*/  MUFU.EX2 R94, R94 ;  /* 0x0000005e005e7308 */ /* 0x000e300000000800 */
[----:B------:R-:W0:Y:S08]  /*1b90*/  MUFU.EX2 R90, R90 ;  /* 0x0000005a005a7308 */ /* 0x000e300000000800 */
[----:B------:R-:W0:Y:S08]  /*1ba0*/  MUFU.EX2 R115, R115 ;  /* 0x0000007300737308 */ /* 0x000e300000000800 */
[----:B------:R-:W0:Y:S01]  /*1bb0*/  MUFU.EX2 R84, R84 ;  /* 0x0000005400547308 */ /* 0x000e220000000800 */
[----:B------:R-:W-:-:S02]  /*1bc0*/  FMUL.FTZ R101, R53, R80 ;  /* 0x0000005035657220 */ /* 0x000fc40000410000 */
[-C--:B------:R-:W-:Y:S01]  /*1bd0*/  FMUL.FTZ R97, R59, R80.reuse ;  /* 0x000000503b617220 */ /* 0x080fe20000410000 */
[----:B---3--:R-:W-:Y:S01]  /*1be0*/  PRMT R8, RZ, 0x7610, R7 ;  /* 0x00007610ff087816 */ /* 0x008fe20000000007 */
[----:B------:R-:W-:Y:S02]  /*1bf0*/  FMUL.FTZ R9, R70, R89 ;  /* 0x0000005946097220 */ /* 0x000fe40000410000 */
[-C--:B------:R-:W-:Y:S02]  /*1c00*/  FMUL.FTZ R113, R40, R80.reuse ;  /* 0x0000005028717220 */ /* 0x080fe40000410000 */
[-C--:B------:R-:W-:Y:S02]  /*1c10*/  FMUL.FTZ R119, R41, R80.reuse ;  /* 0x0000005029777220 */ /* 0x080fe40000410000 */
[----:B------:R-:W-:Y:S02]  /*1c20*/  FMUL.FTZ R103, R55, R80 ;  /* 0x0000005037677220 */ /* 0x000fe40000410000 */
[----:B--2---:R-:W-:Y:S01]  /*1c30*/  FFMA.FTZ R95, R82, R97, R101 ;  /* 0x00000061525f7223 */ /* 0x004fe20000010065 */
        /* <DEDUP_REMOVED lines=8> */
[----:B------:R1:W2:Y:S02]  /*1cc0*/  @P0 LDS R104, [R11] ;  /* 0x000000000b680984 */ /* 0x0002a40000000800 */
.L_x_7348:
[----:B-1--4-:R-:W-:Y:S05]  /*1cd0*/  BSYNC B0 ;  /* 0x0000000000007941 */ /* 0x012fea0003800000 */
.L_x_7347:
[----:B--2---:R-:W-:Y:S01]  /*1ce0*/  FMUL.FTZ R11, R82, R104 ;  /* 0x00000068520b7220 */ /* 0x004fe20000410000 */
[----:B------:R-:W-:Y:S01]  /*1cf0*/  ISETP.NE.AND P3, PT, R75, 0x1f, PT ;  /* 0x0000001f4b00780c */ /* 0x000fe20003f65270 */
[-C--:B------:R-:W-:Y:S01]  /*1d00*/  FMUL.FTZ R102, R57, R80.reuse ;  /* 0x0000005039667220 */ /* 0x080fe20000410000 */
[----:B------:R-:W-:Y:S01]  /*1d10*/  ISETP.GE.AND P0, PT, R29, 0x1, PT ;  /* 0x000000011d00780c */ /* 0x000fe20003f06270 */
[C---:B0-----:R-:W-:Y:S01]  /*1d20*/  FFMA.FTZ R95, R84.reuse, R95, R103 ;  /* 0x0000005f545f7223 */ /* 0x041fe20000010067 */
[----:B------:R-:W-:Y:S01]  /*1d30*/  BSSY B0, `(.L_x_7349) ;  /* 0x00000de000007945 */ /* 0x000fe20003800000 */
[----:B------:R-:W-:Y:S02]  /*1d40*/  FMUL.FTZ R106, R84, R11 ;  /* 0x0000000b546a7220 */ /* 0x000fe40000410000 */
[-C--:B------:R-:W-:Y:S02]  /*1d50*/  FMUL.FTZ R121, R43, R80.reuse ;  /* 0x000000502b797220 */ /* 0x080fe40000410000 */
        /* <DEDUP_REMOVED lines=11> */
[C---:B------:R-:W-:Y:S02]  /*1e10*/  FMUL.FTZ R95, R94.reuse, R95 ;  /* 0x0000005f5e5f7220 */ /* 0x040fe40000410000 */
        /* <DEDUP_REMOVED lines=34> */
[----:B---3--:R-:W-:-:S03]  /*2040*/  @P0 FMUL.FTZ R125, R125, R10 ;  /* 0x0000000a7d7d0220 */ /* 0x008fc60000410000 */
[----:B------:R-:W2:Y:S01]  /*2050*/  SHFL.UP PT, R11, R106, 0x4, RZ ;  /* 0x048000006a0b7989 */ /* 0x000ea200000e00ff */
[----:B------:R-:W-:-:S03]  /*2060*/  ISETP.GE.U32.AND P0, PT, R75, 0x1c, PT ;  /* 0x0000001c4b00780c */ /* 0x000fc60003f06070 */
[----:B------:R-:W3:Y:S10]  /*2070*/  SHFL.UP PT, R10, R125, 0x4, RZ ;  /* 0x048000007d0a7989 */ /* 0x000ef400000e00ff */
[----:B0-----:R-:W-:-:S02]  /*2080*/  @!P0 FFMA.FTZ R95, R80, R110, R95 ;  /* 0x0000006e505f8223 */ /* 0x001fc4000001005f */
[----:B-1----:R-:W-:Y:S01]  /*2090*/  @!P0 FMUL.FTZ R80, R80, R108 ;  /* 0x0000006c50508220 */ /* 0x002fe20000410000 */
[----:B------:R-:W-:Y:S02]  /*20a0*/  ISETP.GE.AND P0, PT, R36, c[0x0][0x174], PT ;  /* 0x00005d0024007a0c */ /* 0x000fe40003f06270 */
[----:B------:R-:W0:Y:S02]  /*20b0*/  SHFL.DOWN PT, R114, R95, 0x8, 0x1f ;  /* 0x09001f005f727f89 */ /* 0x000e2400000e0000 */
[----:B------:R-:W-:Y:S02]  /*20c0*/  ISETP.EQ.AND P0, PT, R75, RZ, !P0 ;  /* 0x000000ff4b00720c */ /* 0x000fe40004702270 */
        /* <DEDUP_REMOVED lines=8> */
[----:B------:R-:W-:Y:S01]  /*2150*/  @P0 LDS.64 R10, [UR4+0xcd8] ;  /* 0x000cd804ff0a0984 */ /* 0x000fe20008000a00 */
[----:B------:R-:W-:-:S04]  /*2160*/  ISETP.GE.AND P0, PT, R29, 0x8, PT ;  /* 0x000000081d00780c */ /* 0x000fc80003f06270 */
        /* <DEDUP_REMOVED lines=84> */
[----:B------:R-:W-:Y:S02]  /*26b0*/  FMUL.FTZ R80, R99, R80 ;  /* 0x0000005063507220 */ /* 0x000fe40000410000 */
[----:B------:R-:W-:Y:S02]  /*26c0*/  FMUL.FTZ R100, R100, R95 ;  /* 0x0000005f64647220 */ /* 0x000fe40000410000 */
[----:B------:R-:W-:Y:S02]  /*26d0*/  FFMA.FTZ R91, R91, R103, R84 ;  /* 0x000000675b5b7223 */ /* 0x000fe40000010054 */
[----:B------:R-:W-:Y:S02]  /*26e0*/  FFMA.FTZ R80, R89, R101, R80 ;  /* 0x0000006559507223 */ /* 0x000fe40000010050 */
        /* <DEDUP_REMOVED lines=13> */
[C---:B------:R-:W-:Y:S02]  /*27c0*/  FMUL.FTZ R81, R78.reuse, R111 ;  /* 0x0000006f4e517220 */ /* 0x040fe40000410000 */
[----:B------:R-:W-:Y:S02]  /*27d0*/  FMUL.FTZ R11, R78, R113 ;  /* 0x000000714e0b7220 */ /* 0x000fe40000410000 */
[----:B------:R-:W-:Y:S02]  /*27e0*/  FFMA.FTZ R97, R8, R97, R102 ;  /* 0x0000006108617223 */ /* 0x000fe40000010066 */
[----:B------:R-:W-:-:S02]  /*27f0*/  FMUL.FTZ R90, R90, R81 ;  /* 0x000000515a5a7220 */ /* 0x000fc40000410000 */
[----:B------:R-:W-:Y:S02]  /*2800*/  FMUL.FTZ R86, R86, R11 ;  /* 0x0000000b56567220 */ /* 0x000fe40000410000 */
        /* <DEDUP_REMOVED lines=30> */
[----:B-1----:R-:W-:-:S03]  /*29f0*/  @!P0 FADD.FTZ R9, R9, R108 ;  /* 0x0000006c09098221 */ /* 0x002fc60000010000 */
[----:B------:R-:W0:Y:S01]  /*2a00*/  SHFL.DOWN PT, R121, R82, 0x10, 0x1f ;  /* 0x0a001f0052797f89 */ /* 0x000e2200000e0000 */
[----:B------:R-:W-:-:S03]  /*2a10*/  ISETP.GT.AND P0, PT, R29, 0xf, PT ;  /* 0x0000000f1d00780c */ /* 0x000fc60003f04270 */
[----:B------:R-:W1:Y:S10]  /*2a20*/  SHFL.DOWN PT, R108, R9, 0x10, 0x1f ;  /* 0x0a001f00096c7f89 */ /* 0x000e7400000e0000 */
        /* <DEDUP_REMOVED lines=14> */
.L_x_7350:
[----:B0-----:R-:W-:Y:S05]  /*2b10*/  BSYNC B0 ;  /* 0x0000000000007941 */ /* 0x001fea0003800000 */
.L_x_7349:
        /* <DEDUP_REMOVED lines=21> */
.L_x_7346:
[----:B------:R-:W-:Y:S01]  /*2c70*/  BAR.SYNC.DEFER_BLOCKING 0x0 ;  /* 0x0000000000007b1d */ /* 0x000fe20000010000 */
[----:B------:R-:W-:Y:S01]  /*2c80*/  F2FP.BF16.PACK_AB R11, R69, R56 ;  /* 0x00000038450b723e */ /* 0x000fe200000010ff */
[----:B------:R-:W-:Y:S01]  /*2c90*/  IMAD R16, R26, c[0x0][0x2d8], RZ ;  /* 0x0000b6001a107a24 */ /* 0x000fe200078e02ff */
[----:B------:R-:W-:Y:S01]  /*2ca0*/  F2FP.BF16.PACK_AB R10, R67, R54 ;  /* 0x00000036430a723e */ /* 0x000fe200000010ff */
[----:B------:R-:W-:Y:S01]  /*2cb0*/  IMAD R41, R23, c[0x0][0x2e0], RZ ;  /* 0x0000b80017297a24 */ /* 0x000fe200078e02ff */
[----:B------:R-:W-:Y:S01]  /*2cc0*/  F2FP.BF16.PACK_AB R9, R65, R52 ;  /* 0x000000344109723e */ /* 0x000fe200000010ff */
[C---:B------:R-:W-:Y:S01]  /*2cd0*/  IMAD R19, R25.reuse, c[0x0][0x2dc], R16 ;  /* 0x0000b70019137a24 */ /* 0x040fe200078e0210 */
[----:B------:R-:W-:Y:S01]  /*2ce0*/  F2FP.BF16.PACK_AB R8, R50, R63 ;  /* 0x0000003f3208723e */ /* 0x000fe200000010ff */
[----:B------:R-:W-:Y:S01]  /*2cf0*/  IMAD.WIDE.U32 R16, R25, c[0x0][0x2d8], R20 ;  /* 0x0000b60019107a25 */ /* 0x000fe200078e0014 */
[----:B------:R-:W-:-:S02]  /*2d00*/  SHF.L.U32 R52, R28, 0x4, RZ ;  /* 0x000000041c347819 */ /* 0x000fc400000006ff */
[----:B------:R-:W-:Y:S01]  /*2d10*/  SHF.L.U64.HI R45, R28, 0x4, R37 ;  /* 0x000000041c2d7819 */ /* 0x000fe20000010225 */
[----:B------:R-:W-:Y:S01]  /*2d20*/  IMAD R41, R0, c[0x0][0x2e4], R41 ;  /* 0x0000b90000297a24 */ /* 0x000fe200078e0229 */
[----:B------:R-:W-:Y:S01]  /*2d30*/  IADD3 R17, R17, R19, RZ ;  /* 0x0000001311117210 */ /* 0x000fe20007ffe0ff */
[----:B------:R-:W-:Y:S01]  /*2d40*/  IMAD R50, R26, c[0x0][0x2f8], RZ ;  /* 0x0000be001a327a24 */ /* 0x000fe200078e02ff */
[----:B------:R-:W-:Y:S01]  /*2d50*/  ISETP.GT.AND P3, PT, R36, 0x1, PT ;  /* 0x000000012400780c */ /* 0x000fe20003f64270 */
[C---:B------:R-:W-:Y:S01]  /*2d60*/  IMAD.WIDE.U32 R20, R25.reuse, c[0x0][0x2f8], R20 ;  /* 0x0000be0019147a25 */ /* 0x040fe200078e0014 */
[----:B------:R-:W-:Y:S02]  /*2d70*/  IADD3 R30, P1, R30, -0x200, RZ ;  /* 0xfffffe001e1e7810 */ /* 0x000fe40007f3e0ff */
[----:B------:R-:W-:Y:S01]  /*2d80*/  IADD3 R34, P2, R34, -0x200, RZ ;  /* 0xfffffe0022227810 */ /* 0x000fe20007f5e0ff */
[----:B------:R-:W-:Y:S01]  /*2d90*/  IMAD R43, R25, c[0x0][0x2fc], R50 ;  /* 0x0000bf00192b7a24 */ /* 0x000fe200078e0232 */
[----:B------:R-:W-:-:S02]  /*2da0*/  IADD3 R36, R36, -0x1, RZ ;  /* 0xffffffff24247810 */ /* 0x000fc40007ffe0ff */
[----:B------:R-:W-:Y:S01]  /*2db0*/  IADD3.X R31, R31, -0x1, RZ, P1, !PT ;  /* 0xffffffff1f1f7810 */ /* 0x000fe20000ffe4ff */
[----:B------:R0:W-:Y:S01]  /*2dc0*/  STS.128 [R29.X16], R8 ;  /* 0x000000081d007388 */ /* 0x0001e2000000cc00 */
[----:B------:R-:W-:-:S06]  /*2dd0*/  NOP ;  /* 0x0000000000007918 */ /* 0x000fcc0000000000 */
[----:B------:R-:W1:Y:S01]  /*2de0*/  LDS.128 R4, [R29.X16] ;  /* 0x000000001d047984 */ /* 0x000e62000000cc00 */
[----:B------:R-:W-:Y:S01]  /*2df0*/  IADD3 R21, R21, R43, RZ ;  /* 0x0000002b15157210 */ /* 0x000fe20007ffe0ff */
[----:B------:R-:W-:Y:S01]  /*2e00*/  IMAD R43, R23, c[0x0][0x300], RZ ;  /* 0x0000c000172b7a24 */ /* 0x000fe200078e02ff */
[----:B------:R-:W-:Y:S01]  /*2e10*/  IADD3.X R35, R35, -0x1, RZ, P2, !PT ;  /* 0xffffffff23237810 */ /* 0x000fe200017fe4ff */
[----:B0-----:R-:W-:Y:S01]  /*2e20*/  IMAD.WIDE.U32 R8, R0, c[0x0][0x2e0], R16 ;  /* 0x0000b80000087a25 */ /* 0x001fe200078e0010 */
[----:B------:R-:W-:Y:S02]  /*2e30*/  F2FP.BF16.PACK_AB R11, R42, R47 ;  /* 0x0000002f2a0b723e */ /* 0x000fe400000010ff */
[----:B------:R-:W-:Y:S02]  /*2e40*/  F2FP.BF16.PACK_AB R10, R44, R49 ;  /* 0x000000312c0a723e */ /* 0x000fe400000010ff */
[----:B------:R-:W-:Y:S02]  /*2e50*/  IADD3 R9, R9, R41, RZ ;  /* 0x0000002909097210 */ /* 0x000fe40007ffe0ff */
[----:B------:R-:W-:-:S04]  /*2e60*/  LEA R40, P0, R8, c[0x0][0x330], 0x1 ;  /* 0x0000cc0008287a11 */ /* 0x000fc800078008ff */
[----:B------:R-:W-:Y:S02]  /*2e70*/  LEA.HI.X R8, R8, c[0x0][0x334], R9, 0x1, P0 ;  /* 0x0000cd0008087a11 */ /* 0x000fe400000f0c09 */
[----:B------:R-:W-:Y:S02]  /*2e80*/  IADD3 R40, P0, R40, R52, RZ ;  /* 0x0000003428287210 */ /* 0x000fe40007f1e0ff */
[----:B------:R-:W-:Y:S02]  /*2e90*/  F2FP.BF16.PACK_AB R9, R61, R48 ;  /* 0x000000303d09723e */ /* 0x000fe400000010ff */
        /* <DEDUP_REMOVED lines=10> */
[----:B------:R-:W-:-:S04]  /*2f40*/  FADD.FTZ R27, R44, R47 ;  /* 0x0000002f2c1b7221 */ /* 0x000fc80000010000 */
[----:B------:R-:W-:Y:S02]  /*2f50*/  FADD.FTZ R27, R27, R42 ;  /* 0x0000002a1b1b7221 */ /* 0x000fe40000010000 */
[C---:B0-----:R-:W-:Y:S02]  /*2f60*/  IMAD R7, R0.reuse, c[0x0][0x304], R43 ;  /* 0x0000c10000077a24 */ /* 0x041fe400078e022b */
[----:B------:R-:W-:-:S05]  /*2f70*/  IMAD.WIDE.U32 R4, R0, c[0x0][0x300], R20 ;  /* 0x0000c00000047a25 */ /* 0x000fca00078e0014 */
[----:B------:R-:W-:Y:S01]  /*2f80*/  IADD3 R7, R5, R7, RZ ;  /* 0x0000000705077210 */ /* 0x000fe20007ffe0ff */
[----:B------:R-:W-:Y:S01]  /*2f90*/  STS.128 [R29.X16], R8 ;  /* 0x000000081d007388 */ /* 0x000fe2000000cc00 */
[----:B------:R-:W-:-:S06]  /*2fa0*/  NOP ;  /* 0x0000000000007918 */ /* 0x000fcc0000000000 */
[----:B------:R-:W0:Y:S01]  /*2fb0*/  LDS.128 R16, [R29.X16] ;  /* 0x000000001d107984 */ /* 0x000e22000000cc00 */
[----:B------:R-:W-:-:S04]  /*2fc0*/  LEA R5, P0, R4, c[0x0][0x340], 0x1 ;  /* 0x0000d00004057a11 */ /* 0x000fc800078008ff */
        /* <DEDUP_REMOVED lines=8> */
.L_x_7344:
        /* <DEDUP_REMOVED lines=24> */
.L_x_7354:
[----:B0-----:R-:W-:Y:S05]  /*31d0*/  BSYNC B0 ;  /* 0x0000000000007941 */ /* 0x001fea0003800000 */
.L_x_7353:
        /* <DEDUP_REMOVED lines=23> */
.L_x_7356:
[----:B------:R-:W1:Y:S02]  /*3350*/  S2R R21, SR_TID.X ;  /* 0x0000000000157919 */ /* 0x000e640000002100 */
.L_x_7357:
[----:B0-----:R-:W-:Y:S05]  /*3360*/  BSYNC B0 ;  /* 0x0000000000007941 */ /* 0x001fea0003800000 */
.L_x_7355:
        /* <DEDUP_REMOVED lines=22> */
.L_x_7358:
        /* <DEDUP_REMOVED lines=55> */
.L_x_7359:
        /* <DEDUP_REMOVED lines=12> */
.L_x_9117:


//--------------------- .text._Z25selective_scan_bwd_kernelI32Selective_Scan_bwd_kernel_traitsILi32ELi8ELb1ELb0ELb0ELb1ELb0EN3c108BFloat16EfEEv12SSMParamsBwd --------------------------
	.section	.text._Z25selective_scan_bwd_kernelI32Selective_Scan_bwd_kernel_traitsILi32ELi8ELb1ELb0ELb0ELb1ELb0EN3c108BFloat16EfEEv12SSMParamsBwd,"ax",@progbits
	.sectioninfo	@"SHI_REGISTERS=125"
	.align	128
        .global         _Z25selective_scan_bwd_kernelI32Selective_Scan_bwd_kernel_traitsILi32ELi8ELb1ELb0ELb0ELb1ELb0EN3c108BFloat16EfEEv12SSMParamsBwd
        .type           _Z25selective_scan_bwd_kernelI32Selective_Scan_bwd_kernel_traitsILi32ELi8ELb1ELb0ELb0ELb1ELb0EN3c108BFloat16EfEEv12SSMParamsBwd,@function
        .size           _Z25selective_scan_bwd_kernelI32Selective_Scan_bwd_kernel_traitsILi32ELi8ELb1ELb0ELb0ELb1ELb0EN3c108BFloat16EfEEv12SSMParamsBwd,(.L_x_9118 - _Z25selective_scan_bwd_kernelI32Selective_Scan_bwd_kernel_traitsILi32ELi8ELb1ELb0ELb0ELb1ELb0EN3c108BFloat16EfEEv12SSMParamsBwd)
        .other          _Z25selective_scan_bwd_kernelI32Selective_Scan_bwd_kernel_traitsILi32ELi8ELb1ELb0ELb0ELb1ELb0EN3c108BFloat16EfEEv12SSMParamsBwd,@"STO_CUDA_ENTRY STV_DEFAULT"
_Z25selective_scan_bwd_kernelI32Selective_Scan_bwd_kernel_traitsILi32ELi8ELb1ELb0ELb0ELb1ELb0EN3c108BFloat16EfEEv12SSMParamsBwd:
.text._Z25selective_scan_bwd_kernelI32Selective_Scan_bwd_kernel_traitsILi32ELi8ELb1ELb0ELb0ELb1ELb0EN3c108BFloat16EfEEv12SSMParamsBwd:
        /* <DEDUP_REMOVED lines=12> */
[C---:B------:R-:W-:Y:S01]  /*00c0*/  @P0 LEA R6, P2, R35.reuse, c[0x0][0x238], 0x2 ;  /* 0x00008e0023060a11 */ /* 0x040fe200078410ff */
[C---:B------:R-:W-:Y:S01]  /*00d0*/  IMAD R10, R30.reuse, c[0x0][0x1e0], RZ ;  /* 0x000078001e0a7a24 */ /* 0x040fe200078e02ff */
[----:B------:R-:W-:Y:S01]  /*00e0*/  @P1 LEA R8, P3, R35, c[0x0][0x250], 0x2 ;  /* 0x0000940023081a11 */ /* 0x000fe200078610ff */
[----:B------:R-:W-:Y:S01]  /*00f0*/  IMAD.WIDE.U32 R2, R31, c[0x0][0x1d0], RZ ;  /* 0x000074001f027a25 */ /* 0x000fe200078e00ff */
        /* <DEDUP_REMOVED lines=9> */
[C---:B------:R-:W-:Y:S01]  /*0190*/  IMAD R0, R34.reuse, c[0x0][0x1d8], RZ ;  /* 0x0000760022007a24 */ /* 0x040fe200078e02ff */
[----:B------:R-:W-:Y:S01]  /*01a0*/  IADD3 R5, R5, R13, RZ ;  /* 0x0000000d05057210 */ /* 0x000fe20007ffe0ff */
[----:B------:R-:W-:Y:S01]  /*01b0*/  IMAD R10, R34, c[0x0][0x280], RZ ;  /* 0x0000a000220a7a24 */ /* 0x000fe200078e02ff */
[----:B------:R-:W-:Y:S01]  /*01c0*/  ISETP.NE.U32.AND P0, PT, RZ, c[0x0][0x260], PT ;  /* 0x00009800ff007a0c */ /* 0x000fe20003f05070 */
[----:B0-----:R-:W-:Y:S01]  /*01d0*/  IMAD.WIDE.U32 R6, R31, c[0x0][0x278], RZ ;  /* 0x00009e001f067a25 */ /* 0x001fe200078e00ff */
[----:B------:R-:W-:-:S02]  /*01e0*/  CS2R R28, SRZ ;  /* 0x00000000001c7805 */ /* 0x000fc4000001ff00 */
[----:B------:R-:W-:Y:S01]  /*01f0*/  ISETP.NE.AND.EX P0, PT, RZ, c[0x0][0x264], PT, P0 ;  /* 0x00009900ff007a0c */ /* 0x000fe20003f05300 */
[----:B-1----:R-:W-:Y:S01]  /*0200*/  IMAD R9, R31, c[0x0][0x27c], R12 ;  /* 0x00009f001f097a24 */ /* 0x002fe200078e020c */
[----:B------:R-:W-:Y:S01]  /*0210*/  MOV R12, c[0x0][0x174] ;  /* 0x00005d00000c7a02 */ /* 0x000fe20000000f00 */
[----:B------:R-:W-:Y:S02]  /*0220*/  IMAD R8, R34, c[0x0][0x1e8], RZ ;  /* 0x00007a0022087a24 */ /* 0x000fe400078e02ff */
[----:B------:R-:W-:Y:S01]  /*0230*/  IMAD.WIDE.U32 R2, R35, c[0x0][0x1d8], R2 ;  /* 0x0000760023027a25 */ /* 0x000fe200078e0002 */
[----:B------:R-:W-:Y:S02]  /*0240*/  IADD3 R7, R7, R9, RZ ;  /* 0x0000000907077210 */ /* 0x000fe40007ffe0ff */
[C---:B------:R-:W-:Y:S01]  /*0250*/  LEA R9, R12.reuse, 0xffffff00, 0x8 ;  /* 0xffffff000c097811 */ /* 0x040fe200078e40ff */
[----:B------:R-:W-:Y:S01]  /*0260*/  IMAD.WIDE.U32 R4, R35, c[0x0][0x1e8], R4 ;  /* 0x00007a0023047a25 */ /* 0x000fe200078e0004 */
[----:B------:R-:W-:-:S02]  /*0270*/  ISETP.GE.AND P3, PT, R12, 0x1, PT ;  /* 0x000000010c00780c */ /* 0x000fc40003f66270 */
[----:B------:R-:W-:Y:S01]  /*0280*/  SHF.R.S32.HI R11, RZ, 0x1f, R9 ;  /* 0x0000001fff0b7819 */ /* 0x000fe20000011409 */
[----:B------:R-:W-:Y:S01]  /*0290*/  IMAD R0, R35, c[0x0][0x1dc], R0 ;  /* 0x0000770023007a24 */ /* 0x000fe200078e0200 */
[----:B------:R-:W-:Y:S01]  /*02a0*/  IADD3 R24, P1, R9, R2, RZ ;  /* 0x0000000209187210 */ /* 0x000fe20007f3e0ff */
[----:B------:R-:W-:Y:S01]  /*02b0*/  IMAD R8, R35, c[0x0][0x1ec], R8 ;  /* 0x00007b0023087a24 */ /* 0x000fe200078e0208 */
[----:B------:R-:W-:Y:S01]  /*02c0*/  IADD3 R22, P2, R9, R4, RZ ;  /* 0x0000000409167210 */ /* 0x000fe20007f5e0ff */
[----:B------:R-:W-:Y:S01]  /*02d0*/  IMAD.WIDE.U32 R6, R35, c[0x0][0x280], R6 ;  /* 0x0000a00023067a25 */ /* 0x000fe200078e0006 */
[C---:B------:R-:W-:Y:S01]  /*02e0*/  IADD3.X R3, R11.reuse, R3, R0, P1, !PT ;  /* 0x000000030b037210 */ /* 0x040fe20000ffe400 */
[----:B------:R-:W-:Y:S01]  /*02f0*/  CS2R R12, SRZ ;  /* 0x00000000000c7805 */ /* 0x000fe2000001ff00 */
        /* <DEDUP_REMOVED lines=15> */
[----:B------:R-:W-:Y:S01]  /*03f0*/  CS2R R2, SRZ ;  /* 0x0000000000027805 */ /* 0x000fe2000001ff00 */
        /* <DEDUP_REMOVED lines=11> */
[----:B------:R-:W-:Y:S01]  /*04b0*/  MOV R0, c[0x0][0x174] ;  /* 0x00005d0000007a02 */ /* 0x000fe20000000f00 */
[----:B------:R-:W-:Y:S02]  /*04c0*/  CS2R R28, SRZ ;  /* 0x00000000001c7805 */ /* 0x000fe4000001ff00 */
[----:B------:R-:W1:Y:S01]  /*04d0*/  S2R R26, SR_LANEID ;  /* 0x00000000001a7919 */ /* 0x000e620000000000 */
[----:B0-----:R-:W-:-:S03]  /*04e0*/  LOP3.LUT R79, R27, 0x1f, RZ, 0xc0, !PT ;  /* 0x0000001f1b4f7812 */ /* 0x001fc600078ec0ff */
.L_x_7383:
[----:B------:R-:W-:Y:S01]  /*04f0*/  BAR.SYNC.DEFER_BLOCKING 0x0 ;  /* 0x0000000000007b1d */ /* 0x000fe20000010000 */
[----:B0-----:R-:W-:-:S02]  /*0500*/  SHF.R.S32.HI R4, RZ, 0x1f, R27 ;  /* 0x0000001fff047819 */ /* 0x001fc4000001141b */
[C---:B------:R-:W-:Y:S02]  /*0510*/  SHF.L.U32 R38, R27.reuse, 0x4, RZ ;  /* 0x000000041b267819 */ /* 0x040fe400000006ff */
[----:B------:R-:W-:Y:S02]  /*0520*/  SHF.L.U64.HI R17, R27, 0x4, R4 ;  /* 0x000000041b117819 */ /* 0x000fe40000010204 */
[----:B------:R-:W-:-:S04]  /*0530*/  IADD3 R8, P0, R25, R38, RZ ;  /* 0x0000002619087210 */ /* 0x000fc80007f1e0ff */
[----:B------:R-:W-:-:S06]  /*0540*/  IADD3.X R9, R24, R17, RZ, P0, !PT ;  /* 0x0000001118097210 */ /* 0x000fcc00007fe4ff */
[----:B------:R-:W2:Y:S01]  /*0550*/  LDG.E.128 R8, [R8.64] ;  /* 0x0000000608087981 */ /* 0x000ea2000c1e1d00 */
[----:B------:R-:W-:-:S04]  /*0560*/  IADD3 R36, P0, R23, R38, RZ ;  /* 0x0000002617247210 */ /* 0x000fc80007f1e0ff */
[----:B------:R-:W-:Y:S01]  /*0570*/  IADD3.X R37, R22, R17, RZ, P0, !PT ;  /* 0x0000001116257210 */ /* 0x000fe200007fe4ff */
[----:B-12---:R-:W-:Y:S01]  /*0580*/  STS.128 [R26.X16], R8 ;  /* 0x000000081a007388 */ /* 0x006fe2000000cc00 */
[----:B------:R-:W-:-:S06]  /*0590*/  NOP ;  /* 0x0000000000007918 */ /* 0x000fcc0000000000 */
[----:B------:R-:W0:Y:S04]  /*05a0*/  LDS.128 R4, [R26.X16] ;  /* 0x000000001a047984 */ /* 0x000e28000000cc00 */
[----:B------:R-:W-:Y:S06]  /*05b0*/  BAR.SYNC.DEFER_BLOCKING 0x0 ;  /* 0x0000000000007b1d */ /* 0x000fec0000010000 */
[----:B------:R-:W2:Y:S01]  /*05c0*/  LDG.E.128 R40, [R36.64] ;  /* 0x0000000624287981 */ /* 0x000ea2000c1e1d00 */
[----:B------:R-:W-:-:S04]  /*05d0*/  IADD3 R38, P0, R21, R38, RZ ;  /* 0x0000002615267210 */ /* 0x000fc80007f1e0ff */
[----:B------:R-:W-:Y:S01]  /*05e0*/  IADD3.X R39, R20, R17, RZ, P0, !PT ;  /* 0x0000001114277210 */ /* 0x000fe200007fe4ff */
[----:B--2---:R-:W-:Y:S01]  /*05f0*/  STS.128 [R26.X16], R40 ;  /* 0x000000281a007388 */ /* 0x004fe2000000cc00 */
[----:B------:R-:W-:-:S06]  /*0600*/  NOP ;  /* 0x0000000000007918 */ /* 0x000fcc0000000000 */
[----:B------:R-:W1:Y:S04]  /*0610*/  LDS.128 R16, [R26.X16] ;  /* 0x000000001a107984 */ /* 0x000e68000000cc00 */
[----:B------:R-:W-:Y:S06]  /*0620*/  BAR.SYNC.DEFER_BLOCKING 0x0 ;  /* 0x0000000000007b1d */ /* 0x000fec0000010000 */
[----:B------:R-:W2:Y:S01]  /*0630*/  LDG.E.128 R44, [R38.64] ;  /* 0x00000006262c7981 */ /* 0x000ea2000c1e1d00 */
[----:B------:R-:W-:Y:S01]  /*0640*/  MOV R36, c[0x0][0x16c] ;  /* 0x00005b0000247a02 */ /* 0x000fe20000000f00 */
[----:B------:R-:W-:Y:S03]  /*0650*/  BSSY B0, `(.L_x_7361) ;  /* 0x0000043000007945 */ /* 0x000fe60003800000 */
[----:B------:R-:W-:-:S02]  /*0660*/  ISETP.GE.AND P5, PT, R36, 0x1, PT ;  /* 0x000000012400780c */ /* 0x000fc40003fa6270 */
[----:B0-----:R-:W-:Y:S02]  /*0670*/  PRMT R36, RZ, 0x5410, R4 ;  /* 0x00005410ff247816 */ /* 0x001fe40000000004 */
[----:B-1----:R-:W-:Y:S02]  /*0680*/  PRMT R57, RZ, 0x5410, R16 ;  /* 0x00005410ff397816 */ /* 0x002fe40000000010 */
[--C-:B------:R-:W-:Y:S02]  /*0690*/  PRMT R55, RZ, 0x5410, R17.reuse ;  /* 0x00005410ff377816 */ /* 0x100fe40000000011 */
[----:B------:R-:W-:Y:S01]  /*06a0*/  PRMT R17, RZ, 0x7610, R17 ;  /* 0x00007610ff117816 */ /* 0x000fe20000000011 */
[----:B-----5:R-:W-:Y:S01]  /*06b0*/  FADD.FTZ R57, R57, R32 ;  /* 0x0000002039397221 */ /* 0x020fe20000010000 */
[----:B------:R-:W-:Y:S01]  /*06c0*/  PRMT R53, RZ, 0x5410, R18 ;  /* 0x00005410ff357816 */ /* 0x000fe20000000012 */
[----:B------:R-:W-:Y:S01]  /*06d0*/  FADD.FTZ R55, R55, R32 ;  /* 0x0000002037377221 */ /* 0x000fe20000010000 */
[----:B------:R-:W-:Y:S01]  /*06e0*/  PRMT R51, RZ, 0x7610, R18 ;  /* 0x00007610ff337816 */ /* 0x000fe20000000012 */
[--C-:B------:R-:W-:Y:S01]  /*06f0*/  FADD.FTZ R54, R17, R32.reuse ;  /* 0x0000002011367221 */ /* 0x100fe20000010000 */
[----:B------:R-:W-:Y:S01]  /*0700*/  FSETP.GTU.FTZ.AND P0, PT, R57, 20, PT ;  /* 0x41a000003900780b */ /* 0x000fe20003f1c000 */
[--C-:B------:R-:W-:Y:S01]  /*0710*/  FADD.FTZ R53, R53, R32.reuse ;  /* 0x0000002035357221 */ /* 0x100fe20000010000 */
[----:B------:R-:W-:Y:S01]  /*0720*/  PRMT R49, RZ, 0x5410, R19 ;  /* 0x00005410ff317816 */ /* 0x000fe20000000013 */
[----:B------:R-:W-:Y:S01]  /*0730*/  FADD.FTZ R51, R51, R32 ;  /* 0x0000002033337221 */ /* 0x000fe20000010000 */
[----:B------:R-:W-:-:S02]  /*0740*/  FSETP.GTU.FTZ.AND P4, PT, R55, 20, PT ;  /* 0x41a000003700780b */ /* 0x000fc40003f9c000 */
[----:B------:R-:W-:Y:S01]  /*0750*/  FSETP.GTU.FTZ.AND P3, PT, R54, 20, PT ;  /* 0x41a000003600780b */ /* 0x000fe20003f7c000 */
[----:B------:R-:W-:Y:S01]  /*0760*/  FADD.FTZ R49, R49, R32 ;  /* 0x0000002031317221 */ /* 0x000fe20000010000 */
[----:B------:R-:W-:Y:S02]  /*0770*/  FSETP.GTU.FTZ.AND P2, PT, R53, 20, PT ;  /* 0x41a000003500780b */ /* 0x000fe40003f5c000 */
[----:B------:R-:W-:Y:S02]  /*0780*/  FSETP.GTU.FTZ.AND P1, PT, R51, 20, PT ;  /* 0x41a000003300780b */ /* 0x000fe40003f3c000 */
[----:B------:R-:W-:Y:S01]  /*0790*/  PRMT R18, RZ, 0x7610, R5 ;  /* 0x00007610ff127816 */ /* 0x000fe20000000005 */
[----:B--2---:R-:W-:Y:S01]  /*07a0*/  STS.128 [R26.X16], R44 ;  /* 0x0000002c1a007388 */ /* 0x004fe2000000cc00 */
[----:B------:R-:W-:-:S06]  /*07b0*/  NOP ;  /* 0x0000000000007918 */ /* 0x000fcc0000000000 */
[----:B------:R-:W0:Y:S02]  /*07c0*/  LDS.128 R8, [R26.X16] ;  /* 0x000000001a087984 */ /* 0x000e24000000cc00 */
[--C-:B0-----:R-:W-:Y:S02]  /*07d0*/  PRMT R44, RZ, 0x5410, R8.reuse ;  /* 0x00005410ff2c7816 */ /* 0x101fe40000000008 */
[----:B------:R-:W-:Y:S02]  /*07e0*/  PRMT R48, RZ, 0x7610, R8 ;  /* 0x00007610ff307816 */ /* 0x000fe40000000008 */
[----:B------:R-:W-:Y:S01]  /*07f0*/  PRMT R8, RZ, 0x5410, R5 ;  /* 0x00005410ff087816 */ /* 0x000fe20000000005 */
[----:B------:R-:W-:Y:S01]  /*0800*/  FFMA.FTZ R29, R44, R36, R29 ;  /* 0x000000242c1d7223 */ /* 0x000fe2000001001d */
[----:B------:R-:W-:Y:S02]  /*0810*/  PRMT R36, RZ, 0x7610, R4 ;  /* 0x00007610ff247816 */ /* 0x000fe40000000004 */
[----:B------:R-:W-:-:S03]  /*0820*/  PRMT R52, RZ, 0x5410, R9 ;  /* 0x00005410ff347816 */ /* 0x000fc60000000009 */
[----:B------:R-:W-:Y:S01]  /*0830*/  FFMA.FTZ R37, R48, R36, R29 ;  /* 0x0000002430257223 */ /* 0x000fe2000001001d */
[----:B------:R-:W-:-:S03]  /*0840*/  PRMT R29, RZ, 0x7610, R16 ;  /* 0x00007610ff1d7816 */ /* 0x000fc60000000010 */
[----:B------:R-:W-:Y:S02]  /*0850*/  FFMA.FTZ R37, R52, R8, R37 ;  /* 0x0000000834257223 */ /* 0x000fe40000010025 */
[----:B------:R-:W-:-:S05]  /*0860*/  FADD.FTZ R56, R29, R32 ;  /* 0x000000201d387221 */ /* 0x000fca0000010000 */
        /* <DEDUP_REMOVED lines=33> */
.L_x_7362:
[----:B------:R-:W-:Y:S05]  /*0a80*/  BSYNC B0 ;  /* 0x0000000000007941 */ /* 0x000fea0003800000 */
.L_x_7361:
[----:B------:R-:W-:Y:S01]  /*0a90*/  PRMT R58, RZ, 0x7610, R9 ;  /* 0x00007610ff3a7816 */ /* 0x000fe20000000009 */
[----:B------:R-:W-:Y:S01]  /*0aa0*/  BSSY B0, `(.L_x_7363) ;  /* 0x0000029000007945 */ /* 0x000fe20003800000 */
[----:B------:R-:W-:Y:S02]  /*0ab0*/  PRMT R19, RZ, 0x7610, R19 ;  /* 0x00007610ff137816 */ /* 0x000fe40000000013 */
[----:B------:R-:W-:Y:S01]  /*0ac0*/  PRMT R8, RZ, 0x5410, R6 ;  /* 0x00005410ff087816 */ /* 0x000fe20000000006 */
[----:B------:R-:W-:Y:S01]  /*0ad0*/  FFMA.FTZ R37, R58, R18, R37 ;  /* 0x000000123a257223 */ /* 0x000fe20000010025 */
        /* <DEDUP_REMOVED lines=37> */
.L_x_7364:
[----:B------:R-:W-:Y:S05]  /*0d30*/  BSYNC B0 ;  /* 0x0000000000007941 */ /* 0x000fea0003800000 */
.L_x_7363:
        /* <DEDUP_REMOVED lines=41> */
.L_x_7366:
[----:B------:R-:W-:Y:S05]  /*0fd0*/  BSYNC B0 ;  /* 0x0000000000007941 */ /* 0x000fea0003800000 */
.L_x_7365:
        /* <DEDUP_REMOVED lines=33> */
.L_x_7368:
[----:B------:R-:W-:Y:S05]  /*11f0*/  BSYNC B0 ;  /* 0x0000000000007941 */ /* 0x000fea0003800000 */
.L_x_7367:
        /* <DEDUP_REMOVED lines=33> */
.L_x_7370:
[----:B------:R-:W-:Y:S05]  /*1410*/  BSYNC B0 ;  /* 0x0000000000007941 */ /* 0x000fea0003800000 */
.L_x_7369:
        /* <DEDUP_REMOVED lines=33> */
.L_x_7372:
[----:B------:R-:W-:Y:S05]  /*1630*/  BSYNC B0 ;  /* 0x0000000000007941 */ /* 0x000fea0003800000 */
.L_x_7371:
        /* <DEDUP_REMOVED lines=33> */
.L_x_7374:
[----:B------:R-:W-:Y:S05]  /*1850*/  BSYNC B0 ;  /* 0x0000000000007941 */ /* 0x000fea0003800000 */
.L_x_7373:
        /* <DEDUP_REMOVED lines=33> */
.L_x_7376:
[----:B------:R-:W-:Y:S05]  /*1a70*/  BSYNC B0 ;  /* 0x0000000000007941 */ /* 0x000fea0003800000 */
.L_x_7375:
        /* <DEDUP_REMOVED lines=20> */
[----:B------:R-:W-:Y:S01]  /*1bc0*/  HFMA2.MMA R101, -RZ, RZ, 0, 0 ;  /* 0x00000000ff657435 */ /* 0x000fe200000001ff */
[----:B------:R-:W-:Y:S01]  /*1bd0*/  IMAD.WIDE.U32 R68, R35, c[0x0][0x180], RZ ;  /* 0x0000600023447a25 */ /* 0x000fe200078e00ff */
[----:B------:R-:W-:-:S03]  /*1be0*/  UMOV UR4, URZ ;  /* 0x0000003f00047c82 */ /* 0x000fc60008000000 */
[C---:B------:R-:W-:Y:S01]  /*1bf0*/  IMAD R73, R35.reuse, c[0x0][0x184], R72 ;  /* 0x0000610023497a24 */ /* 0x040fe200078e0248 */
[----:B------:R-:W-:Y:S01]  /*1c00*/  LEA R65, P0, R68, c[0x0][0x220], 0x2 ;  /* 0x0000880044417a11 */ /* 0x000fe200078010ff */
[----:B------:R-:W-:-:S03]  /*1c10*/  IMAD.WIDE.U32 R70, R35, c[0x0][0x198], RZ ;  /* 0x0000660023467a25 */ /* 0x000fc600078e00ff */
[----:B------:R-:W-:Y:S01]  /*1c20*/  IADD3 R73, R69, R73, RZ ;  /* 0x0000004945497210 */ /* 0x000fe20007ffe0ff */
[C---:B------:R-:W-:Y:S01]  /*1c30*/  IMAD R67, R35.reuse, c[0x0][0x19c], R74 ;  /* 0x0000670023437a24 */ /* 0x040fe200078e024a */
[----:B------:R-:W-:Y:S01]  /*1c40*/  LEA R63, P1, R70, c[0x0][0x228], 0x2 ;  /* 0x00008a00463f7a11 */ /* 0x000fe200078210ff */
[----:B------:R-:W-:Y:S01]  /*1c50*/  IMAD.WIDE.U32 R10, R35, c[0x0][0x1b8], RZ ;  /* 0x00006e00230a7a25 */ /* 0x000fe200078e00ff */
[----:B------:R-:W-:Y:S02]  /*1c60*/  LEA.HI.X R68, R68, c[0x0][0x224], R73, 0x2, P0 ;  /* 0x0000890044447a11 */ /* 0x000fe400000f1449 */
[----:B------:R-:W-:Y:S01]  /*1c70*/  IADD3 R69, R71, R67, RZ ;  /* 0x0000004347457210 */ /* 0x000fe20007ffe0ff */
[----:B------:R-:W-:Y:S01]  /*1c80*/  IMAD R75, R35, c[0x0][0x1bc], R76 ;  /* 0x00006f00234b7a24 */ /* 0x000fe200078e024c */
[----:B------:R-:W-:Y:S01]  /*1c90*/  LEA R61, P2, R10, c[0x0][0x230], 0x2 ;  /* 0x00008c000a3d7a11 */ /* 0x000fe200078410ff */
[----:B------:R-:W-:Y:S01]  /*1ca0*/  IMAD R9, R8, c[0x0][0x16c], RZ ;  /* 0x00005b0008097a24 */ /* 0x000fe200078e02ff */
[----:B------:R-:W-:-:S02]  /*1cb0*/  LEA.HI R8, R38, R38, RZ, 0x1 ;  /* 0x0000002626087211 */ /* 0x000fc400078f08ff */
[----:B------:R-:W-:Y:S02]  /*1cc0*/  IADD3 R67, R11, R75, RZ ;  /* 0x0000004b0b437210 */ /* 0x000fe40007ffe0ff */
[----:B------:R-:W-:Y:S01]  /*1cd0*/  LOP3.LUT R11, R8, 0xfffffe, RZ, 0xc0, !PT ;  /* 0x00fffffe080b7812 */ /* 0x000fe200078ec0ff */
[----:B------:R-:W-:Y:S01]  /*1ce0*/  IMAD.WIDE R8, R9, 0x8, R14 ;  /* 0x0000000809087825 */ /* 0x000fe200078e020e */
[----:B------:R-:W-:Y:S01]  /*1cf0*/  LEA.HI.X R70, R70, c[0x0][0x22c], R69, 0x2, P1 ;  /* 0x00008b0046467a11 */ /* 0x000fe200008f1445 */
[----:B------:R-:W-:Y:S01]  /*1d00*/  HFMA2.MMA R69, -RZ, RZ, 0, 0 ;  /* 0x00000000ff457435 */ /* 0x000fe200000001ff */
[----:B------:R-:W-:Y:S02]  /*1d10*/  IADD3 R11, R38, -R11, RZ ;  /* 0x8000000b260b7210 */ /* 0x000fe40007ffe0ff */
[----:B------:R-:W-:Y:S02]  /*1d20*/  LEA.HI.X R72, R10, c[0x0][0x234], R67, 0x2, P2 ;  /* 0x00008d000a487a11 */ /* 0x000fe400010f1443 */
[----:B------:R-:W-:-:S02]  /*1d30*/  MOV R67, R8 ;  /* 0x0000000800437202 */ /* 0x000fc40000000f00 */
[----:B------:R-:W-:Y:S02]  /*1d40*/  MOV R74, R9 ;  /* 0x00000009004a7202 */ /* 0x000fe40000000f00 */
[----:B------:R-:W-:Y:S02]  /*1d50*/  MOV R38, RZ ;  /* 0x000000ff00267202 */ /* 0x000fe40000000f00 */
[----:B------:R-:W-:Y:S02]  /*1d60*/  SHF.L.U32 R71, R11, 0x8, RZ ;  /* 0x000000080b477819 */ /* 0x000fe400000006ff */
.L_x_7382:
        /* <DEDUP_REMOVED lines=9> */
[C---:B------:R-:W-:Y:S02]  /*1e00*/  ISETP.NE.AND P1, PT, R27.reuse, RZ, PT ;  /* 0x000000ff1b00720c */ /* 0x040fe40003f25270 */
[----:B------:R-:W-:-:S04]  /*1e10*/  IADD3 R76, R27, 0x200, RZ ;  /* 0x000002001b4c7810 */ /* 0x000fc80007ffe0ff */
[----:B------:R-:W-:Y:S02]  /*1e20*/  SEL R76, R71, R76, !P1 ;  /* 0x0000004c474c7207 */ /* 0x000fe40004800000 */
[----:B------:R-:W-:Y:S02]  /*1e30*/  ISETP.NE.AND P2, PT, R27, 0x1f, PT ;  /* 0x0000001f1b00780c */ /* 0x000fe40003f45270 */
[----:B------:R-:W-:-:S04]  /*1e40*/  ISETP.GT.AND P0, PT, R0, 0x1, PT ;  /* 0x000000010000780c */ /* 0x000fc80003f04270 */
[----:B------:R-:W-:Y:S02]  /*1e50*/  ISETP.EQ.AND P0, PT, R79, RZ, P0 ;  /* 0x000000ff4f00720c */ /* 0x000fe40000702270 */
[----:B------:R-:W-:-:S11]  /*1e60*/  MOV R89, RZ ;  /* 0x000000ff00597202 */ /* 0x000fd60000000f00 */
[----:B0-----:R-:W-:Y:S02]  /*1e70*/  @P0 MOV R8, R67 ;  /* 0x0000004300080202 */ /* 0x001fe40000000f00 */
[----:B------:R-:W-:Y:S02]  /*1e80*/  @P0 MOV R9, R74 ;  /* 0x0000004a00090202 */ /* 0x000fe40000000f00 */
[--C-:B------:R-:W-:Y:S02]  /*1e90*/  PRMT R78, RZ, 0x5410, R5.reuse ;  /* 0x00005410ff4e7816 */ /* 0x100fe40000000005 */
[----:B------:R-:W-:Y:S02]  /*1ea0*/  PRMT R77, RZ, 0x7610, R5 ;  /* 0x00007610ff4d7816 */ /* 0x000fe40000000005 */
        /* <DEDUP_REMOVED lines=16> */
[----:B------:R1:W2:Y:S04]  /*1fb0*/  @P2 LDS R103, [R27.X4+0xc5c] ;  /* 0x000c5c001b672984 */ /* 0x0002a80000004800 */
[----:B------:R4:W5:Y:S01]  /*1fc0*/  @P0 LDG.E R89, [R8.64+0x4] ;  /* 0x0000040608590981 */ /* 0x000962000c1e1900 */
[----:B------:R-:W-:-:S02]  /*1fd0*/  FMUL.FTZ R93, R86, R53 ;  /* 0x00000035565d7220 */ /* 0x000fc40000410000 */
[C---:B------:R-:W-:Y:S02]  /*1fe0*/  FMUL.FTZ R95, R86.reuse, R51 ;  /* 0x00000033565f7220 */ /* 0x040fe40000410000 */
[C---:B------:R-:W-:Y:S02]  /*1ff0*/  FMUL.FTZ R83, R86.reuse, R49 ;  /* 0x0000003156537220 */ /* 0x040fe40000410000 */
[----:B----4-:R-:W-:Y:S01]  /*2000*/  FMUL.FTZ R9, R86, R59 ;  /* 0x0000003b56097220 */ /* 0x010fe20000410000 */
[----:B------:R-:W-:Y:S08]  /*2010*/  MUFU.EX2 R104, R104 ;  /* 0x0000006800687308 */ /* 0x000ff00000000800 */
[----:B------:R-:W4:Y:S01]  /*2020*/  MUFU.EX2 R9, R9 ;  /* 0x0000000900097308 */ /* 0x000f220000000800 */
[----:B---3--:R-:W-:-:S07]  /*2030*/  FMUL.FTZ R11, R75, R10 ;  /* 0x0000000a4b0b7220 */ /* 0x008fce0000410000 */
[----:B------:R-:W3:Y:S01]  /*2040*/  MUFU.EX2 R87, R87 ;  /* 0x0000005700577308 */ /* 0x000ee20000000800 */
[----:B0-----:R-:W-:-:S07]  /*2050*/  PRMT R76, RZ, 0x5410, R4 ;  /* 0x00005410ff4c7816 */ /* 0x001fce0000000004 */
[----:B------:R-:W0:Y:S01]  /*2060*/  MUFU.EX2 R91, R91 ;  /* 0x0000005b005b7308 */ /* 0x000e220000000800 */
[----:B------:R-:W-:-:S07]  /*2070*/  PRMT R75, RZ, 0x7610, R4 ;  /* 0x00007610ff4b7816 */ /* 0x000fce0000000004 */
[----:B------:R-:W0:Y:S01]  /*2080*/  MUFU.EX2 R93, R93 ;  /* 0x0000005d005d7308 */ /* 0x000e220000000800 */
[----:B------:R-:W-:-:S07]  /*2090*/  PRMT R8, RZ, 0x7610, R6 ;  /* 0x00007610ff087816 */ /* 0x000fce0000000006 */
[----:B------:R-:W0:Y:S08]  /*20a0*/  MUFU.EX2 R95, R95 ;  /* 0x0000005f005f7308 */ /* 0x000e300000000800 */
[----:B------:R-:W0:Y:S01]  /*20b0*/  MUFU.EX2 R83, R83 ;  /* 0x0000005300537308 */ /* 0x000e220000000800 */
[-C--:B------:R-:W-:Y:S02]  /*20c0*/  FMUL.FTZ R94, R62, R11.reuse ;  /* 0x0000000b3e5e7220 */ /* 0x080fe40000410000 */
[----:B------:R-:W-:-:S02]  /*20d0*/  FMUL.FTZ R92, R66, R11 ;  /* 0x0000000b425c7220 */ /* 0x000fc40000410000 */
[----:B------:R-:W-:Y:S02]  /*20e0*/  FMUL.FTZ R98, R76, R57 ;  /* 0x000000394c627220 */ /* 0x000fe40000410000 */
[----:B------:R-:W-:Y:S02]  /*20f0*/  FMUL.FTZ R99, R75, R56 ;  /* 0x000000384b637220 */ /* 0x000fe40000410000 */
[----:B------:R-:W-:Y:S02]  /*2100*/  FMUL.FTZ R106, R8, R51 ;  /* 0x00000033086a7220 */ /* 0x000fe40000410000 */
[-C--:B------:R-:W-:Y:S02]  /*2110*/  FMUL.FTZ R97, R44, R11.reuse ;  /* 0x0000000b2c617220 */ /* 0x080fe40000410000 */
[-C--:B------:R-:W-:Y:S02]  /*2120*/  FMUL.FTZ R112, R48, R11.reuse ;  /* 0x0000000b30707220 */ /* 0x080fe40000410000 */
[----:B------:R-:W-:-:S02]  /*2130*/  FMUL.FTZ R96, R64, R11 ;  /* 0x0000000b40607220 */ /* 0x000fc40000410000 */
[----:B----4-:R-:W-:Y:S01]  /*2140*/  FFMA.FTZ R86, R9, R92, R94 ;  /* 0x0000005c09567223 */ /* 0x010fe2000001005e */
[----:B------:R-:W-:Y:S05]  /*2150*/  @P2 BRA `(.L_x_7379) ;  /* 0x0000008000002947 */ /* 0x000fea0003800000 */
[----:B0123--:R-:W-:Y:S01]  /*2160*/  ISETP.NE.AND P0, PT, R0, c[0x0][0x174], PT ;  /* 0x00005d0000007a0c */ /* 0x00ffe20003f05270 */
[----:B------:R-:W-:-:S12]  /*2170*/  HFMA2.MMA R103, -RZ, RZ, 1.875, 0 ;  /* 0x3f800000ff677435 */ /* 0x000fd800000001ff */
[----:B------:R-:W-:-:S04]  /*2180*/  @P0 LEA.HI R10, R0, R0, RZ, 0x1 ;  /* 0x00000000000a0211 */ /* 0x000fc800078f08ff */
[----:B------:R-:W-:-:S04]  /*2190*/  @P0 LOP3.LUT R81, R10, 0x3ffffe, RZ, 0xc0, !PT ;  /* 0x003ffffe0a510812 */ /* 0x000fc800078ec0ff */
[----:B------:R-:W-:-:S04]  /*21a0*/  @P0 IADD3 R81, -R81, R0, RZ ;  /* 0x0000000051510210 */ /* 0x000fc80007ffe1ff */
[----:B------:R-:W-:-:S04]  /*21b0*/  @P0 LEA R10, R81, 0x458, 0xa ;  /* 0x00000458510a0811 */ /* 0x000fc800078e50ff */
[----:B------:R-:W-:-:S05]  /*21c0*/  @P0 IADD3 R10, R10, R69, RZ ;  /* 0x000000450a0a0210 */ /* 0x000fca0007ffe0ff */
[----:B------:R0:W1:Y:S02]  /*21d0*/  @P0 LDS R103, [R10] ;  /* 0x000000000a670984 */ /* 0x0000640000000800 */
.L_x_7379:
[----:B0123--:R-:W-:Y:S05]  /*21e0*/  BSYNC B0 ;  /* 0x0000000000007941 */ /* 0x00ffea0003800000 */
.L_x_7378:
[----:B------:R-:W-:Y:S01]  /*21f0*/  FMUL.FTZ R10, R9, R103 ;  /* 0x00000067090a7220 */ /* 0x000fe20000410000 */
[----:B------:R-:W-:Y:S01]  /*2200*/  ISETP.NE.AND P3, PT, R79, 0x1f, PT ;  /* 0x0000001f4f00780c */ /* 0x000fe20003f65270 */
[-C--:B------:R-:W-:Y:S01]  /*2210*/  FMUL.FTZ R116, R60, R11.reuse ;  /* 0x0000000b3c747220 */ /* 0x080fe20000410000 */
[----:B------:R-:W-:Y:S01]  /*2220*/  ISETP.GE.AND P0, PT, R26, 0x1, PT ;  /* 0x000000011a00780c */ /* 0x000fe20003f06270 */
[C---:B------:R-:W-:Y:S01]  /*2230*/  FFMA.FTZ R81, R83.reuse, R86, R96 ;  /* 0x0000005653517223 */ /* 0x040fe20000010060 */
[----:B------:R-:W-:Y:S01]  /*2240*/  BSSY B0, `(.L_x_7380) ;  /* 0x00000de000007945 */ /* 0x000fe20003800000 */
[----:B------:R-:W-:Y:S02]  /*2250*/  FMUL.FTZ R86, R83, R10 ;  /* 0x0000000a53567220 */ /* 0x000fe40000410000 */
[----:B------:R-:W-:Y:S02]  /*2260*/  FMUL.FTZ R100, R58, R11 ;  /* 0x0000000b3a647220 */ /* 0x000fe40000410000 */
[----:B------:R-:W-:-:S02]  /*2270*/  FFMA.FTZ R81, R95, R81, R116 ;  /* 0x000000515f517223 */ /* 0x000fc40000010074 */
[----:B------:R-:W-:Y:S02]  /*2280*/  FMUL.FTZ R88, R95, R86 ;  /* 0x000000565f587220 */ /* 0x000fe40000410000 */
[----:B------:R-:W-:Y:S02]  /*2290*/  FFMA.FTZ R10, R104, R98, R99 ;  /* 0x00000062680a7223 */ /* 0x000fe40000010063 */
[----:B------:R-:W-:Y:S02]  /*22a0*/  FMUL.FTZ R86, R85, R104 ;  /* 0x0000006855567220 */ /* 0x000fe40000410000 */
[----:B------:R-:W-:Y:S02]  /*22b0*/  FMUL.FTZ R114, R52, R11 ;  /* 0x0000000b34727220 */ /* 0x000fe40000410000 */
[C---:B------:R-:W-:Y:S02]  /*22c0*/  FFMA.FTZ R81, R93.reuse, R81, R100 ;  /* 0x000000515d517223 */ /* 0x040fe40000010064 */
[----:B------:R-:W-:-:S02]  /*22d0*/  FMUL.FTZ R88, R93, R88 ;  /* 0x000000585d587220 */ /* 0x000fc40000410000 */
[C---:B------:R-:W-:Y:S02]  /*22e0*/  FFMA.FTZ R10, R87.reuse, R10, R102 ;  /* 0x0000000a570a7223 */ /* 0x040fe40000010066 */
[----:B------:R-:W-:Y:S02]  /*22f0*/  FMUL.FTZ R86, R87, R86 ;  /* 0x0000005657567220 */ /* 0x000fe40000410000 */
[C---:B------:R-:W-:Y:S02]  /*2300*/  FFMA.FTZ R81, R91.reuse, R81, R114 ;  /* 0x000000515b517223 */ /* 0x040fe40000010072 */
[C---:B------:R-:W-:Y:S02]  /*2310*/  FMUL.FTZ R88, R91.reuse, R88 ;  /* 0x000000585b587220 */ /* 0x040fe40000410000 */
[C---:B------:R-:W-:Y:S02]  /*2320*/  FFMA.FTZ R10, R91.reuse, R10, R110 ;  /* 0x0000000a5b0a7223 */ /* 0x040fe4000001006e */
[----:B------:R-:W-:-:S02]  /*2330*/  FMUL.FTZ R86, R91, R86 ;  /* 0x000000565b567220 */ /* 0x000fc40000410000 */
[C---:B------:R-:W-:Y:S02]  /*2340*/  FFMA.FTZ R81, R87.reuse, R81, R112 ;  /* 0x0000005157517223 */ /* 0x040fe40000010070 */
[----:B------:R-:W-:Y:S02]  /*2350*/  FMUL.FTZ R105, R87, R88 ;  /* 0x0000005857697220 */ /* 0x000fe40000410000 */
[C---:B------:R-:W-:Y:S02]  /*2360*/  FFMA.FTZ R11, R93.reuse, R10, R108 ;  /* 0x0000000a5d0b7223 */ /* 0x040fe4000001006c */
[----:B------:R-:W-:Y:S02]  /*2370*/  FMUL.FTZ R10, R93, R86 ;  /* 0x000000565d0a7220 */ /* 0x000fe40000410000 */
[C---:B------:R-:W-:Y:S02]  /*2380*/  FFMA.FTZ R81, R104.reuse, R81, R97 ;  /* 0x0000005168517223 */ /* 0x040fe40000010061 */
[----:B------:R-:W-:-:S02]  /*2390*/  FMUL.FTZ R86, R104, R105 ;  /* 0x0000006968567220 */ /* 0x000fc40000410000 */
[C---:B------:R-:W-:Y:S01]  /*23a0*/  FFMA.FTZ R11, R95.reuse, R11, R106 ;  /* 0x0000000b5f0b7223 */ /* 0x040fe2000001006a */
[----:B------:R-:W0:Y:S01]  /*23b0*/  SHFL.DOWN PT, R109, R81, 0x1, 0x1f ;  /* 0x08201f00516d7f89 */ /* 0x000e2200000e0000 */
[----:B------:R-:W-:Y:S02]  /*23c0*/  FMUL.FTZ R10, R95, R10 ;  /* 0x0000000a5f0a7220 */ /* 0x000fe40000410000 */
[----:B------:R-:W-:Y:S01]  /*23d0*/  FMUL.FTZ R88, R80, R59 ;  /* 0x0000003b50587220 */ /* 0x000fe20000410000 */
[----:B------:R-:W1:Y:S01]  /*23e0*/  SHFL.DOWN PT, R107, R86, 0x1, 0x1f ;  /* 0x08201f00566b7f89 */ /* 0x000e6200000e0000 */
[C---:B------:R-:W-:Y:S02]  /*23f0*/  FFMA.FTZ R11, R83.reuse, R11, R90 ;  /* 0x0000000b530b7223 */ /* 0x040fe4000001005a */
        /* <DEDUP_REMOVED lines=32> */
[----:B------:R-:W-:Y:S01]  /*2600*/  MOV R11, RZ ;  /* 0x000000ff000b7202 */ /* 0x000fe20000000f00 */
[----:B---3--:R-:W-:Y:S01]  /*2610*/  @P3 FMUL.FTZ R105, R105, R10 ;  /* 0x0000000a69693220 */ /* 0x008fe20000410000 */
[----:B------:R-:W-:-:S02]  /*2620*/  HFMA2.MMA R10, -RZ, RZ, 1.875, 0 ;  /* 0x3f800000ff0a7435 */ /* 0x000fc400000001ff */
[----:B------:R-:W2:Y:S01]  /*2630*/  SHFL.UP PT, R107, R118, 0x8, RZ ;  /* 0x05000000766b7989 */ /* 0x000ea200000e00ff */
[----:B------:R-:W-:-:S03]  /*2640*/  ISETP.GE.U32.AND P3, PT, R79, 0x18, PT ;  /* 0x000000184f00780c */ /* 0x000fc60003f66070 */
[----:B------:R-:W3:Y:S04]  /*2650*/  SHFL.UP PT, R120, R105, 0x8, RZ ;  /* 0x0500000069787989 */ /* 0x000ee800000e00ff */
[----:B------:R-:W-:Y:S01]  /*2660*/  @P0 LDS.64 R10, [UR4+0xcd8] ;  /* 0x000cd804ff0a0984 */ /* 0x000fe20008000a00 */
        /* <DEDUP_REMOVED lines=43> */
[-C--:B------:R-:W-:Y:S02]  /*2920*/  FFMA.FTZ R87, R76, -R57.reuse, R107 ;  /* 0x800000394c577223 */ /* 0x080fe4000001006b */
[----:B------:R-:W-:Y:S02]  /*2930*/  FMUL.FTZ R106, R104, R57 ;  /* 0x00000039686a7220 */ /* 0x000fe40000410000 */
[----:B------:R-:W-:-:S02]  /*2940*/  FFMA.FTZ R89, R48, R99, R85 ;  /* 0x0000006330597223 */ /* 0x000fc40000010055 */
[-C--:B------:R-:W-:Y:S02]  /*2950*/  FFMA.FTZ R108, R75, -R56.reuse, R99 ;  /* 0x800000384b6c7223 */ /* 0x080fe40000010063 */
[----:B------:R-:W-:Y:S02]  /*2960*/  FMUL.FTZ R85, R112, R56 ;  /* 0x0000003870557220 */ /* 0x000fe40000410000 */
[----:B------:R-:W-:Y:S02]  /*2970*/  FFMA.FTZ R91, R106, R87, RZ ;  /* 0x000000576a5b7223 */ /* 0x000fe400000100ff */
        /* <DEDUP_REMOVED lines=27> */
[C---:B--2---:R-:W-:Y:S01]  /*2b30*/  FFMA.FTZ R11, R86.reuse, R11, R81 ;  /* 0x0000000b560b7223 */ /* 0x044fe20000010051 */
[----:B------:R-:W0:Y:S01]  /*2b40*/  SHFL.DOWN PT, R116, R83, 0x1, 0x1f ;  /* 0x08201f0053747f89 */ /* 0x000e2200000e0000 */
[----:B------:R-:W-:Y:S02]  /*2b50*/  FMUL.FTZ R10, R86, R10 ;  /* 0x0000000a560a7220 */ /* 0x000fe40000410000 */
[----:B------:R-:W-:Y:S01]  /*2b60*/  FADD.FTZ R46, R95, R46 ;  /* 0x0000002e5f2e7221 */ /* 0x000fe20000010000 */
[----:B------:R-:W1:Y:S01]  /*2b70*/  SHFL.DOWN PT, R118, R9, 0x1, 0x1f ;  /* 0x08201f0009767f89 */ /* 0x000e6200000e0000 */
[C---:B------:R-:W-:Y:S02]  /*2b80*/  FMUL.FTZ R86, R73.reuse, R94 ;  /* 0x0000005e49567220 */ /* 0x040fe40000410000 */
[----:B------:R-:W-:Y:S01]  /*2b90*/  FMUL.FTZ R81, R73, R98 ;  /* 0x0000006249517220 */ /* 0x000fe20000410000 */
[----:B------:R2:W-:Y:S01]  /*2ba0*/  @!P2 STS.64 [UR4+0xcd8], R10 ;  /* 0x000cd80aff00a988 */ /* 0x0005e20008000a04 */
[----:B------:R-:W-:-:S02]  /*2bb0*/  FMUL.FTZ R99, R99, R86 ;  /* 0x0000005663637220 */ /* 0x000fc40000410000 */
[----:B------:R-:W-:Y:S02]  /*2bc0*/  FMUL.FTZ R81, R114, R81 ;  /* 0x0000005172517220 */ /* 0x000fe40000410000 */
[----:B------:R-:W-:Y:S02]  /*2bd0*/  FFMA.FTZ R84, R84, R94, R99 ;  /* 0x0000005e54547223 */ /* 0x000fe40000010063 */
[----:B------:R-:W-:Y:S02]  /*2be0*/  FFMA.FTZ R81, R82, R98, R81 ;  /* 0x0000006252517223 */ /* 0x000fe40000010051 */
[----:B------:R-:W-:Y:S02]  /*2bf0*/  FADD.FTZ R47, R105, R47 ;  /* 0x0000002f692f7221 */ /* 0x000fe40000010000 */
[C---:B--2---:R-:W-:Y:S02]  /*2c00*/  FMUL.FTZ R11, R73.reuse, R92 ;  /* 0x0000005c490b7220 */ /* 0x044fe40000410000 */
[----:B------:R-:W-:-:S02]  /*2c10*/  FMUL.FTZ R10, R73, R102 ;  /* 0x00000066490a7220 */ /* 0x000fc40000410000 */
        /* <DEDUP_REMOVED lines=35> */
[----:B------:R-:W-:-:S03]  /*2e50*/  ISETP.GT.AND P0, PT, R26, 0x17, PT ;  /* 0x000000171a00780c */ /* 0x000fc60003f04270 */
[----:B------:R-:W1:Y:S10]  /*2e60*/  SHFL.DOWN PT, R118, R9, 0x8, 0x1f ;  /* 0x09001f0009767f89 */ /* 0x000e7400000e0000 */
[----:B0-----:R-:W-:-:S02]  /*2e70*/  @!P0 FADD.FTZ R83, R83, R116 ;  /* 0x0000007453538221 */ /* 0x001fc40000010000 */
[----:B------:R-:W-:Y:S02]  /*2e80*/  FMUL.FTZ R116, R73, R96 ;  /* 0x0000006049747220 */ /* 0x000fe40000410000 */
[----:B-1----:R-:W-:Y:S01]  /*2e90*/  @!P0 FADD.FTZ R9, R9, R118 ;  /* 0x0000007609098221 */ /* 0x002fe20000010000 */
[----:B------:R-:W-:Y:S01]  /*2ea0*/  ISETP.GT.AND P0, PT, R26, 0xf, PT ;  /* 0x0000000f1a00780c */ /* 0x000fe20003f04270 */
[----:B------:R-:W0:Y:S01]  /*2eb0*/  SHFL.DOWN PT, R118, R83, 0x10, 0x1f ;  /* 0x0a001f0053767f89 */ /* 0x000e2200000e0000 */
[----:B------:R-:W-:-:S03]  /*2ec0*/  FMUL.FTZ R97, R97, R116 ;  /* 0x0000007461617220 */ /* 0x000fc60000410000 */
[----:B------:R-:W1:Y:S01]  /*2ed0*/  SHFL.DOWN PT, R120, R9, 0x10, 0x1f ;  /* 0x0a001f0009787f89 */ /* 0x000e6200000e0000 */
[----:B------:R-:W-:Y:S02]  /*2ee0*/  FFMA.FTZ R96, R8, R96, R97 ;  /* 0x0000006008607223 */ /* 0x000fe40000010061 */
[----:B------:R-:W-:Y:S02]  /*2ef0*/  FMUL.FTZ R8, R73, R100 ;  /* 0x0000006449087220 */ /* 0x000fe40000410000 */
[----:B------:R-:W-:Y:S02]  /*2f00*/  FADD.FTZ R37, R96, R37 ;  /* 0x0000002560257221 */ /* 0x000fe40000010000 */
[----:B------:R-:W-:-:S04]  /*2f10*/  FMUL.FTZ R91, R91, R8 ;  /* 0x000000085b5b7220 */ /* 0x000fc80000410000 */
[----:B------:R-:W-:-:S04]  /*2f20*/  FFMA.FTZ R100, R77, R100, R91 ;  /* 0x000000644d647223 */ /* 0x000fc8000001005b */
[----:B------:R-:W-:Y:S02]  /*2f30*/  FADD.FTZ R39, R100, R39 ;  /* 0x0000002764277221 */ /* 0x000fe40000010000 */
[----:B0-----:R-:W-:Y:S02]  /*2f40*/  @!P0 FADD.FTZ R83, R83, R118 ;  /* 0x0000007653538221 */ /* 0x001fe40000010000 */
        /* <DEDUP_REMOVED lines=13> */
.L_x_7381:
[----:B0-----:R-:W-:Y:S05]  /*3020*/  BSYNC B0 ;  /* 0x0000000000007941 */ /* 0x001fea0003800000 */
.L_x_7380:
[----:B------:R-:W-:Y:S01]  /*3030*/  MOV R8, c[0x0][0x1c0] ;  /* 0x0000700000087a02 */ /* 0x000fe20000000f00 */
[----:B------:R-:W-:Y:S01]  /*3040*/  UIADD3 UR4, UR4, 0x8, URZ ;  /* 0x0000000804047890 */ /* 0x000fe2000fffe03f */
[----:B------:R-:W-:-:S02]  /*3050*/  MOV R9, c[0x0][0x1c4] ;  /* 0x0000710000097a02 */ /* 0x000fc40000000f00 */
[C---:B------:R-:W-:Y:S02]  /*3060*/  LEA R61, P0, R8.reuse, R61, 0x2 ;  /* 0x0000003d083d7211 */ /* 0x040fe400078010ff */
        /* <DEDUP_REMOVED lines=17> */
.L_x_7377:
[----:B------:R-:W-:Y:S01]  /*3180*/  BAR.SYNC.DEFER_BLOCKING 0x0 ;  /* 0x0000000000007b1d */ /* 0x000fe20000010000 */
[----:B------:R-:W-:Y:S02]  /*3190*/  SHF.R.S32.HI R54, RZ, 0x1f, R27 ;  /* 0x0000001fff367819 */ /* 0x000fe4000001141b */
[----:B------:R-:W-:-:S04]  /*31a0*/  LEA R4, P0, R27, R23, 0x4 ;  /* 0x000000171b047211 */ /* 0x000fc800078020ff */
[----:B------:R-:W-:-:S06]  /*31b0*/  LEA.HI.X R5, R27, R22, R54, 0x4, P0 ;  /* 0x000000161b057211 */ /* 0x000fcc00000f2436 */
[----:B------:R-:W2:Y:S01]  /*31c0*/  LDG.E.128 R4, [R4.64] ;  /* 0x0000000604047981 */ /* 0x000ea2000c1e1d00 */
[----:B------:R-:W-:-:S03]  /*31d0*/  IADD3 R55, R0, -0x1, RZ ;  /* 0xffffffff00377810 */ /* 0x000fc60007ffe0ff */
[----:B--2---:R-:W-:Y:S01]  /*31e0*/  STS.128 [R26.X16], R4 ;  /* 0x000000041a007388 */ /* 0x004fe2000000cc00 */
[----:B------:R-:W-:-:S06]  /*31f0*/  NOP ;  /* 0x0000000000007918 */ /* 0x000fcc0000000000 */
[----:B------:R-:W0:Y:S02]  /*3200*/  LDS.128 R8, [R26.X16] ;  /* 0x000000001a087984 */ /* 0x000e24000000cc00 */
[----:B0-----:R-:W-:Y:S02]  /*3210*/  PRMT R5, RZ, 0x5410, R8 ;  /* 0x00005410ff057816 */ /* 0x001fe40000000008 */
[--C-:B------:R-:W-:Y:S02]  /*3220*/  PRMT R7, RZ, 0x5410, R11.reuse ;  /* 0x00005410ff077816 */ /* 0x100fe4000000000b */
[----:B------:R-:W-:Y:S01]  /*3230*/  PRMT R11, RZ, 0x7610, R11 ;  /* 0x00007610ff0b7816 */ /* 0x000fe2000000000b */
[----:B------:R-:W-:Y:S01]  /*3240*/  FADD.FTZ R44, R5, R32 ;  /* 0x00000020052c7221 */ /* 0x000fe20000010000 */
[----:B------:R-:W-:Y:S01]  /*3250*/  PRMT R5, RZ, 0x7610, R8 ;  /* 0x00007610ff057816 */ /* 0x000fe20000000008 */
[--C-:B------:R-:W-:Y:S02]  /*3260*/  FADD.FTZ R7, R7, R32.reuse ;  /* 0x0000002007077221 */ /* 0x100fe40000010000 */
[--C-:B------:R-:W-:Y:S01]  /*3270*/  FADD.FTZ R49, R11, R32.reuse ;  /* 0x000000200b317221 */ /* 0x100fe20000010000 */
[----:B------:R-:W-:Y:S01]  /*3280*/  BAR.SYNC.DEFER_BLOCKING 0x0 ;  /* 0x0000000000007b1d */ /* 0x000fe20000010000 */
[----:B------:R-:W-:Y:S01]  /*3290*/  FSETP.GTU.FTZ.AND P6, PT, R44, 20, PT ;  /* 0x41a000002c00780b */ /* 0x000fe20003fdc000 */
[----:B------:R-:W-:Y:S01]  /*32a0*/  FADD.FTZ R48, R5, R32 ;  /* 0x0000002005307221 */ /* 0x000fe20000010000 */
[----:B------:R-:W-:-:S02]  /*32b0*/  PRMT R5, RZ, 0x5410, R9 ;  /* 0x00005410ff057816 */ /* 0x000fc40000000009 */
        /* <DEDUP_REMOVED lines=8> */
[----:B------:R-:W0:Y:S01]  /*3340*/  @!P6 MUFU.EX2 R8, R8 ;  /* 0x000000080008e308 */ /* 0x000e220000000800 */
[----:B------:R-:W-:Y:S02]  /*3350*/  @!P0 FMUL.FTZ R5, R48, -1.4426950216293334961 ;  /* 0xbfb8aa3b30058820 */ /* 0x000fe40000410000 */
[----:B------:R-:W-:Y:S01]  /*3360*/  @!P5 FMUL.FTZ R11, R7, -1.4426950216293334961 ;  /* 0xbfb8aa3b070bd820 */ /* 0x000fe20000410000 */
[----:B------:R-:W-:Y:S02]  /*3370*/  F2FP.BF16.PACK_AB R7, R47, R50 ;  /* 0x000000322f07723e */ /* 0x000fe400000010ff */
[----:B------:R-:W-:Y:S02]  /*3380*/  @!P1 FMUL.FTZ R6, R6, -1.4426950216293334961 ;  /* 0xbfb8aa3b06069820 */ /* 0x000fe40000410000 */
[----:B------:R1:W2:Y:S01]  /*3390*/  @!P0 MUFU.EX2 R48, R5 ;  /* 0x0000000500308308 */ /* 0x0002a20000000800 */
[----:B0-----:R-:W-:Y:S01]  /*33a0*/  @!P6 FADD.FTZ R4, R8, 1 ;  /* 0x3f8000000804e421 */ /* 0x001fe20000010000 */
[----:B-1----:R-:W-:-:S06]  /*33b0*/  PRMT R5, RZ, 0x5410, R10 ;  /* 0x00005410ff057816 */ /* 0x002fcc000000000a */
[----:B------:R-:W0:Y:S01]  /*33c0*/  @!P1 MUFU.EX2 R6, R6 ;  /* 0x0000000600069308 */ /* 0x000e220000000800 */
[----:B------:R-:W-:Y:S01]  /*33d0*/  FADD.FTZ R8, R5, R32 ;  /* 0x0000002005087221 */ /* 0x000fe20000010000 */
[----:B------:R-:W-:Y:S01]  /*33e0*/  PRMT R5, RZ, 0x7610, R10 ;  /* 0x00007610ff057816 */ /* 0x000fe2000000000a */
[----:B--2---:R-:W-:-:S05]  /*33f0*/  @!P0 FADD.FTZ R48, R48, 1 ;  /* 0x3f80000030308421 */ /* 0x004fca0000010000 */
[----:B------:R1:W2:Y:S01]  /*3400*/  @!P6 MUFU.RCP R44, R4 ;  /* 0x00000004002ce308 */ /* 0x0002a20000001000 */
[----:B------:R-:W-:Y:S01]  /*3410*/  FSETP.GTU.FTZ.AND P3, PT, R8, 20, PT ;  /* 0x41a000000800780b */ /* 0x000fe20003f7c000 */
[----:B------:R-:W-:Y:S02]  /*3420*/  FADD.FTZ R10, R5, R32 ;  /* 0x00000020050a7221 */ /* 0x000fe40000010000 */
[----:B------:R-:W-:-:S03]  /*3430*/  @!P2 FMUL.FTZ R5, R9, -1.4426950216293334961 ;  /* 0xbfb8aa3b0905a820 */ /* 0x000fc60000410000 */
[----:B------:R-:W-:Y:S01]  /*3440*/  FSETP.GTU.FTZ.AND P4, PT, R10, 20, PT ;  /* 0x41a000000a00780b */ /* 0x000fe20003f9c000 */
[----:B------:R-:W3:Y:S06]  /*3450*/  @!P5 MUFU.EX2 R11, R11 ;  /* 0x0000000b000bd308 */ /* 0x000eec0000000800 */
[----:B-1----:R-:W-:Y:S02]  /*3460*/  @!P3 FMUL.FTZ R4, R8, -1.4426950216293334961 ;  /* 0xbfb8aa3b0804b820 */ /* 0x002fe40000410000 */
[----:B------:R-:W1:Y:S01]  /*3470*/  @!P2 MUFU.EX2 R5, R5 ;  /* 0x000000050005a308 */ /* 0x000e620000000800 */
[----:B0-----:R-:W-:Y:S01]  /*3480*/  @!P1 FADD.FTZ R8, R6, 1 ;  /* 0x3f80000006089421 */ /* 0x001fe20000010000 */
[----:B------:R-:W-:Y:S01]  /*3490*/  F2FP.BF16.PACK_AB R6, R45, R46 ;  /* 0x0000002e2d06723e */ /* 0x000fe200000010ff */
[----:B--2---:R-:W-:Y:S01]  /*34a0*/  @!P6 FMUL.FTZ R19, R19, R44 ;  /* 0x0000002c1313e220 */ /* 0x004fe20000410000 */
[----:B------:R-:W-:Y:S01]  /*34b0*/  FSETP.GTU.FTZ.AND P6, PT, R49, 20, PT ;  /* 0x41a000003100780b */ /* 0x000fe20003fdc000 */
[----:B------:R-:W-:Y:S01]  /*34c0*/  @!P4 FMUL.FTZ R10, R10, -1.4426950216293334961 ;  /* 0xbfb8aa3b0a0ac820 */ /* 0x000fe20000410000 */
[----:B------:R-:W-:-:S02]  /*34d0*/  SHF.L.U32 R44, R55, 0x8, RZ ;  /* 0x00000008372c7819 */ /* 0x000fc400000006ff */
[----:B------:R-:W0:Y:S01]  /*34e0*/  @!P3 MUFU.EX2 R4, R4 ;  /* 0x000000040004b308 */ /* 0x000e220000000800 */
[----:B---3--:R-:W-:Y:S01]  /*34f0*/  @!P5 FADD.FTZ R46, R11, 1 ;  /* 0x3f8000000b2ed421 */ /* 0x008fe20000010000 */
[----:B------:R-:W-:-:S06]  /*3500*/  SHF.R.S32.HI R45, RZ, 0x1f, R44 ;  /* 0x0000001fff2d7819 */ /* 0x000fcc000001142c */
[----:B------:R-:W2:Y:S01]  /*3510*/  @!P4 MUFU.EX2 R10, R10 ;  /* 0x0000000a000ac308 */ /* 0x000ea20000000800 */
[----:B-1----:R-:W-:Y:S01]  /*3520*/  @!P2 FADD.FTZ R9, R5, 1 ;  /* 0x3f8000000509a421 */ /* 0x002fe20000010000 */
[----:B------:R-:W-:Y:S01]  /*3530*/  F2FP.BF16.PACK_AB R5, R42, R43 ;  /* 0x0000002b2a05723e */ /* 0x000fe200000010ff */
[----:B------:R-:W-:Y:S02]  /*3540*/  @!P6 FMUL.FTZ R49, R49, -1.4426950216293334961 ;  /* 0xbfb8aa3b3131e820 */ /* 0x000fe40000410000 */
[----:B0-----:R-:W-:Y:S01]  /*3550*/  @!P3 FADD.FTZ R42, R4, 1 ;  /* 0x3f800000042ab421 */ /* 0x001fe20000010000 */
[----:B------:R-:W-:Y:S02]  /*3560*/  F2FP.BF16.PACK_AB R4, R40, R41 ;  /* 0x000000292804723e */ /* 0x000fe400000010ff */
[----:B------:R-:W0:Y:S01]  /*3570*/  @!P1 MUFU.RCP R51, R8 ;  /* 0x0000000800339308 */ /* 0x000e220000001000 */
[----:B------:R-:W-:Y:S02]  /*3580*/  IMAD R40, R30, c[0x0][0x2d8], RZ ;  /* 0x0000b6001e287a24 */ /* 0x000fe400078e02ff */
[----:B------:R1:W-:Y:S02]  /*3590*/  STS.128 [R26.X16], R4 ;  /* 0x000000041a007388 */ /* 0x0003e4000000cc00 */
[----:B------:R-:W-:-:S02]  /*35a0*/  IMAD R53, R31, c[0x0][0x2dc], R40 ;  /* 0x0000b7001f357a24 */ /* 0x000fc400078e0228 */
[----:B--2---:R-:W-:Y:S01]  /*35b0*/  @!P4 FADD.FTZ R43, R10, 1 ;  /* 0x3f8000000a2bc421 */ /* 0x004fe20000010000 */
[----:B------:R2:W-:Y:S01]  /*35c0*/  @!P2 MUFU.RCP R50, R9 ;  /* 0x000000090032a308 */ /* 0x0005e20000001000 */
[----:B------:R-:W-:-:S06]  /*35d0*/  NOP ;  /* 0x0000000000007918 */ /* 0x000fcc0000000000 */
[----:B------:R-:W-:Y:S01]  /*35e0*/  IMAD.WIDE.U32 R40, R31, c[0x0][0x2d8], R44 ;  /* 0x0000b6001f287a25 */ /* 0x000fe200078e002c */
[----:B------:R-:W3:Y:S01]  /*35f0*/  @!P5 MUFU.RCP R46, R46 ;  /* 0x0000002e002ed308 */ /* 0x000ee20000001000 */
[----:B--2---:R-:W2:Y:S02]  /*3600*/  LDS.128 R8, [R26.X16] ;  /* 0x000000001a087984 */ /* 0x004ea4000000cc00 */
[----:B0-----:R-:W-:Y:S01]  /*3610*/  @!P1 FMUL.FTZ R36, R36, R51 ;  /* 0x0000003324249220 */ /* 0x001fe20000410000 */
[----:B------:R-:W-:Y:S01]  /*3620*/  IADD3 R41, R41, R53, RZ ;  /* 0x0000003529297210 */ /* 0x000fe20007ffe0ff */
[----:B-1----:R-:W-:Y:S01]  /*3630*/  IMAD R4, R34, c[0x0][0x2e0], RZ ;  /* 0x0000b80022047a24 */ /* 0x002fe200078e02ff */
[----:B------:R-:W-:Y:S01]  /*3640*/  SHF.L.U64.HI R51, R27, 0x4, R54 ;  /* 0x000000041b337819 */ /* 0x000fe20000010236 */
[----:B------:R-:W-:Y:S01]  /*3650*/  IMAD.WIDE.U32 R44, R31, c[0x0][0x2f8], R44 ;  /* 0x0000be001f2c7a25 */ /* 0x000fe200078e002c */
[----:B------:R-:W0:Y:S03]  /*3660*/  @!P6 MUFU.EX2 R49, R49 ;  /* 0x000000310031e308 */ /* 0x000e260000000800 */
[----:B------:R-:W-:-:S02]  /*3670*/  IMAD R53, R35, c[0x0][0x2e4], R4 ;  /* 0x0000b90023357a24 */ /* 0x000fc400078e0204 */
[----:B------:R-:W-:-:S03]  /*3680*/  IMAD.WIDE.U32 R4, R35, c[0x0][0x2e0], R40 ;  /* 0x0000b80023047a25 */ /* 0x000fc600078e0028 */
[----:B------:R-:W1:Y:S01]  /*3690*/  @!P3 MUFU.RCP R47, R42 ;  /* 0x0000002a002fb308 */ /* 0x000e620000001000 */
[----:B---3--:R-:W-:Y:S01]  /*36a0*/  @!P5 FMUL.FTZ R17, R17, R46 ;  /* 0x0000002e1111d220 */ /* 0x008fe20000410000 */
[----:B------:R-:W-:Y:S01]  /*36b0*/  IADD3 R41, R5, R53, RZ ;  /* 0x0000003505297210 */ /* 0x000fe20007ffe0ff */
[----:B------:R-:W-:Y:S01]  /*36c0*/  @!P2 FMUL.FTZ R39, R39, R50 ;  /* 0x000000322727a220 */ /* 0x000fe20000410000 */
[C---:B------:R-:W-:Y:S02]  /*36d0*/  LEA R5, P1, R4.reuse, c[0x0][0x330], 0x1 ;  /* 0x0000cc0004057a11 */ /* 0x040fe400078208ff */
[----:B------:R-:W-:Y:S02]  /*36e0*/  SHF.L.U32 R53, R27, 0x4, RZ ;  /* 0x000000041b357819 */ /* 0x000fe400000006ff */
[----:B------:R-:W-:Y:S01]  /*36f0*/  LEA.HI.X R4, R4, c[0x0][0x334], R41, 0x1, P1 ;  /* 0x0000cd0004047a11 */ /* 0x000fe200008f0c29 */
[----:B0-----:R-:W-:Y:S01]  /*3700*/  @!P6 FADD.FTZ R49, R49, 1 ;  /* 0x3f8000003131e421 */ /* 0x001fe20000010000 */
[----:B------:R-:W-:Y:S01]  /*3710*/  IADD3 R46, P1, R5, R53, RZ ;  /* 0x00000035052e7210 */ /* 0x000fe20007f3e0ff */
[----:B------:R-:W0:Y:S01]  /*3720*/  @!P4 MUFU.RCP R52, R43 ;  /* 0x0000002b0034c308 */ /* 0x000e220000001000 */
[----:B------:R-:W-:-:S02]  /*3730*/  F2FP.BF16.PACK_AB R5, R39, R36 ;  /* 0x000000242705723e */ /* 0x000fc400000010ff */
[----:B------:R-:W-:Y:S01]  /*3740*/  IADD3 R25, P2, R25, -0x200, RZ ;  /* 0xfffffe0019197810 */ /* 0x000fe20007f5e0ff */
[----:B-1----:R-:W-:Y:S01]  /*3750*/  @!P3 FMUL.FTZ R16, R16, R47 ;  /* 0x0000002f1010b220 */ /* 0x002fe20000410000 */
[----:B------:R-:W-:-:S03]  /*3760*/  IADD3.X R47, R4, R51, RZ, P1, !PT ;  /* 0x00000033042f7210 */ /* 0x000fc60000ffe4ff */
[----:B------:R-:W1:Y:S01]  /*3770*/  @!P6 MUFU.RCP R49, R49 ;  /* 0x000000310031e308 */ /* 0x000e620000001000 */
[----:B------:R-:W-:Y:S02]  /*3780*/  ISETP.GT.AND P3, PT, R0, 0x1, PT ;  /* 0x000000010000780c */ /* 0x000fe40003f64270 */
[----:B------:R-:W-:Y:S02]  /*3790*/  IADD3 R21, P1, R21, -0x200, RZ ;  /* 0xfffffe0015157810 */ /* 0x000fe40007f3e0ff */
[----:B------:R-:W-:Y:S01]  /*37a0*/  MOV R0, R55 ;  /* 0x0000003700007202 */ /* 0x000fe20000000f00 */
[----:B--2---:R2:W-:Y:S01]  /*37b0*/  STG.E.128 [R46.64], R8 ;  /* 0x000000082e007986 */ /* 0x0045e2000c101d06 */
[----:B------:R-:W-:Y:S01]  /*37c0*/  IADD3.X R20, R20, -0x1, RZ, P1, !PT ;  /* 0xffffffff14147810 */ /* 0x000fe20000ffe4ff */
[----:B------:R3:W4:Y:S01]  /*37d0*/  @!P0 MUFU.RCP R7, R48 ;  /* 0x0000003000078308 */ /* 0x0007220000001000 */
[----:B0-----:R-:W-:Y:S01]  /*37e0*/  @!P4 FMUL.FTZ R37, R37, R52 ;  /* 0x000000342525c220 */ /* 0x001fe20000410000 */
[----:B------:R-:W-:-:S04]  /*37f0*/  IADD3.X R24, R24, -0x1, RZ, P2, !PT ;  /* 0xffffffff18187810 */ /* 0x000fc800017fe4ff */
[----:B------:R-:W-:Y:S01]  /*3800*/  F2FP.BF16.PACK_AB R6, R37, R16 ;  /* 0x000000102506723e */ /* 0x000fe200000010ff */
[----:B-1----:R-:W-:Y:S02]  /*3810*/  @!P6 FMUL.FTZ R38, R38, R49 ;  /* 0x000000312626e220 */ /* 0x002fe40000410000 */
[----:B---3--:R-:W-:-:S04]  /*3820*/  IMAD R48, R30, c[0x0][0x2f8], RZ ;  /* 0x0000be001e307a24 */ /* 0x008fc800078e02ff */
[----:B------:R-:W-:Y:S02]  /*3830*/  IMAD R49, R31, c[0x0][0x2fc], R48 ;  /* 0x0000bf001f317a24 */ /* 0x000fe400078e0230 */
[----:B----4-:R-:W-:Y:S01]  /*3840*/  @!P0 FMUL.FTZ R18, R18, R7 ;  /* 0x0000000712128220 */ /* 0x010fe20000410000 */
[----:B------:R-:W-:Y:S01]  /*3850*/  F2FP.BF16.PACK_AB R7, R38, R17 ;  /* 0x000000112607723e */ /* 0x000fe200000010ff */
[----:B------:R-:W-:Y:S01]  /*3860*/  IMAD R48, R34, c[0x0][0x300], RZ ;  /* 0x0000c00022307a24 */ /* 0x000fe200078e02ff */
[----:B------:R-:W-:Y:S02]  /*3870*/  IADD3 R45, R45, R49, RZ ;  /* 0x000000312d2d7210 */ /* 0x000fe40007ffe0ff */
[----:B------:R-:W-:Y:S01]  /*3880*/  F2FP.BF16.PACK_AB R4, R18, R19 ;  /* 0x000000131204723e */ /* 0x000fe200000010ff */
[----:B------:R-:W-:Y:S01]  /*3890*/  BAR.SYNC.DEFER_BLOCKING 0x0 ;  /* 0x0000000000007b1d */ /* 0x000fe20000010000 */
[C---:B------:R-:W-:Y:S02]  /*38a0*/  IMAD R49, R35.reuse, c[0x0][0x304], R48 ;  /* 0x0000c10023317a24 */ /* 0x040fe400078e0230 */
[----:B--2---:R-:W-:-:S04]  /*38b0*/  IMAD.WIDE.U32 R8, R35, c[0x0][0x300], R44 ;  /* 0x0000c00023087a25 */ /* 0x004fc800078e002c */
[----:B------:R-:W-:-:S04]  /*38c0*/  FADD.FTZ R19, R19, R28 ;  /* 0x0000001c13137221 */ /* 0x000fc80000010000 */
[----:B------:R-:W-:-:S04]  /*38d0*/  FADD.FTZ R19, R19, R18 ;  /* 0x0000001213137221 */ /* 0x000fc80000010000 */
[----:B------:R-:W-:-:S04]  /*38e0*/  FADD.FTZ R36, R19, R36 ;  /* 0x0000002413247221 */ /* 0x000fc80000010000 */
[----:B------:R-:W-:-:S04]  /*38f0*/  FADD.FTZ R39, R36, R39 ;  /* 0x0000002724277221 */ /* 0x000fc80000010000 */
[----:B------:R-:W-:Y:S01]  /*3900*/  FADD.FTZ R16, R39, R16 ;  /* 0x0000001027107221 */ /* 0x000fe20000010000 */
[----:B------:R0:W-:Y:S01]  /*3910*/  STS.128 [R26.X16], R4 ;  /* 0x000000041a007388 */ /* 0x0001e2000000cc00 */
[----:B------:R-:W-:-:S06]  /*3920*/  NOP ;  /* 0x0000000000007918 */ /* 0x000fcc0000000000 */
[----:B------:R-:W1:Y:S01]  /*3930*/  LDS.128 R40, [R26.X16] ;  /* 0x000000001a287984 */ /* 0x000e62000000cc00 */
[----:B------:R-:W-:-:S04]  /*3940*/  FADD.FTZ R16, R16, R37 ;  /* 0x0000002510107221 */ /* 0x000fc80000010000 */
[----:B------:R-:W-:Y:S01]  /*3950*/  FADD.FTZ R17, R16, R17 ;  /* 0x0000001110117221 */ /* 0x000fe20000010000 */
[----:B0-----:R-:W-:-:S03]  /*3960*/  IADD3 R5, R9, R49, RZ ;  /* 0x0000003109057210 */ /* 0x001fc60007ffe0ff */
[----:B------:R-:W-:Y:S01]  /*3970*/  FADD.FTZ R28, R17, R38 ;  /* 0x00000026111c7221 */ /* 0x000fe20000010000 */
[----:B------:R-:W-:-:S04]  /*3980*/  LEA R4, P0, R8, c[0x0][0x340], 0x1 ;  /* 0x0000d00008047a11 */ /* 0x000fc800078008ff */
[----:B------:R-:W-:Y:S02]  /*3990*/  LEA.HI.X R8, R8, c[0x0][0x344], R5, 0x1, P0 ;  /* 0x0000d10008087a11 */ /* 0x000fe400000f0c05 */
[----:B------:R-:W-:-:S04]  /*39a0*/  IADD3 R4, P0, R4, R53, RZ ;  /* 0x0000003504047210 */ /* 0x000fc80007f1e0ff */
[----:B------:R-:W-:Y:S02]  /*39b0*/  IADD3.X R5, R8, R51, RZ, P0, !PT ;  /* 0x0000003308057210 */ /* 0x000fe400007fe4ff */
[----:B------:R-:W-:-:S04]  /*39c0*/  IADD3 R23, P0, R23, -0x200, RZ ;  /* 0xfffffe0017177810 */ /* 0x000fc80007f1e0ff */
[----:B------:R-:W-:Y:S01]  /*39d0*/  IADD3.X R22, R22, -0x1, RZ, P0, !PT ;  /* 0xffffffff16167810 */ /* 0x000fe200007fe4ff */
[----:B-1----:R0:W-:Y:S01]  /*39e0*/  STG.E.128 [R4.64], R40 ;  /* 0x0000002804007986 */ /* 0x0021e2000c101d06 */
[----:B------:R-:W-:Y:S01]  /*39f0*/  @!P3 CALL.REL.NOINC `(.L_x_7360) ;  /* 0x000000100000b944 */ /* 0x000fe20003c00000 */
[----:B------:R-:W-:Y:S05]  /*3a00*/  BRA `(.L_x_7383) ;  /* 0xffffcae000007947 */ /* 0x000fea000383ffff */
.L_x_7360:
        /* <DEDUP_REMOVED lines=24> */
.L_x_7385:
[----:B0-----:R-:W-:Y:S05]  /*3b90*/  BSYNC B0 ;  /* 0x0000000000007941 */ /* 0x001fea0003800000 */
.L_x_7384:
        /* <DEDUP_REMOVED lines=23> */
.L_x_7387:
[----:B------:R-:W1:Y:S02]  /*3d10*/  S2R R21, SR_TID.X ;  /* 0x0000000000157919 */ /* 0x000e640000002100 */
.L_x_7388:
[----:B0-----:R-:W-:Y:S05]  /*3d20*/  BSYNC B0 ;  /* 0x0000000000007941 */ /* 0x001fea0003800000 */
.L_x_7386:
        /* <DEDUP_REMOVED lines=22> */
.L_x_7389:
        /* <DEDUP_REMOVED lines=26> */
[C---:B-----5:R-:W-:Y:S01]  /*4030*/  IMAD R33, R21.reuse, c[0x0][0x2b4], R22 ;  /* 0x0000ad0015217a24 */ /* 0x060fe200078e0216 */
        /* <DEDUP_REMOVED lines=28> */
.L_x_7390:
        /* <DEDUP_REMOVED lines=16> */
.L_x_9118:


//--------------------- .text._Z25selective_scan_bwd_kernelI32Selective_Scan_bwd_kernel_traitsILi32ELi8ELb1ELb0ELb0ELb1ELb1EN3c108BFloat16EfEEv12SSMParamsBwd --------------------------
	.section	.text._Z25selective_scan_bwd_kernelI32Selective_Scan_bwd_kernel_traitsILi32ELi8ELb1ELb0ELb0ELb1ELb1EN3c108BFloat16EfEEv12SSMParamsBwd,"ax",@progbits
	.sectioninfo	@"SHI_REGISTERS=128"
	.align	128
        .global         _Z25selective_scan_bwd_kernelI32Selective_Scan_bwd_kernel_traitsILi32ELi8ELb1ELb0ELb0ELb1ELb1EN3c108BFloat16EfEEv12SSMParamsBwd
        .type           _Z25selective_scan_bwd_kernelI32Selective_Scan_bwd_kernel_traitsILi32ELi8ELb1ELb0ELb0ELb1ELb1EN3c108BFloat16EfEEv12SSMParamsBwd,@function
        .size           _Z25selective_scan_bwd_kernelI32Selective_Scan_bwd_kernel_traitsILi32ELi8ELb1ELb0ELb0ELb1ELb1EN3c108BFloat16EfEEv12SSMParamsBwd,(.L_x_9119 - _Z25selective_scan_bwd_kernelI32Selective_Scan_bwd_kernel_traitsILi32ELi8ELb1ELb0ELb0ELb1ELb1EN3c108BFloat16EfEEv12SSMParamsBwd)
        .other          _Z25selective_scan_bwd_kernelI32Selective_Scan_bwd_kernel_traitsILi32ELi8ELb1ELb0ELb0ELb1ELb1EN3c108BFloat16EfEEv12SSMParamsBwd,@"STO_CUDA_ENTRY STV_DEFAULT"
_Z25selective_scan_bwd_kernelI32Selective_Scan_bwd_kernel_traitsILi32ELi8ELb1ELb0ELb0ELb1ELb1EN3c108BFloat16EfEEv12SSMParamsBwd:
.text._Z25selective_scan_bwd_kernelI32Selective_Scan_bwd_kernel_traitsILi32ELi8ELb1ELb0ELb0ELb1ELb1EN3c108BFloat16EfEEv12SSMParamsBwd:
        /* <DEDUP_REMOVED lines=25> */
[----:B------:R-:W-:Y:S01]  /*0190*/  CS2R R24, SRZ ;  /* 0x0000000000187805 */ /* 0x000fe2000001ff00 */
[----:B------:R-:W-:Y:S01]  /*01a0*/  ISETP.NE.U32.AND P0, PT, RZ, c[0x0][0x260], PT ;  /* 0x00009800ff007a0c */ /* 0x000fe20003f05070 */
[C---:B------:R-:W-:Y:S01]  /*01b0*/  IMAD R13, R31.reuse, c[0x0][0x1e4], R10 ;  /* 0x000079001f0d7a24 */ /* 0x040fe200078e020a */
[----:B------:R-:W-:Y:S01]  /*01c0*/  HFMA2.MMA R45, -RZ, RZ, 0, 0 ;  /* 0x00000000ff2d7435 */ /* 0x000fe200000001ff */
[----:B0-----:R-:W-:Y:S01]  /*01d0*/  IMAD.WIDE.U32 R6, R31, c[0x0][0x278], RZ ;  /* 0x00009e001f067a25 */ /* 0x001fe200078e00ff */
[----:B------:R-:W-:Y:S02]  /*01e0*/  ISETP.NE.AND.EX P0, PT, RZ, c[0x0][0x264], PT, P0 ;  /* 0x00009900ff007a0c */ /* 0x000fe40003f05300 */
[----:B------:R-:W-:Y:S01]  /*01f0*/  IADD3 R5, R5, R13, RZ ;  /* 0x0000000d05057210 */ /* 0x000fe20007ffe0ff */
[----:B-1----:R-:W-:Y:S01]  /*0200*/  IMAD R9, R31, c[0x0][0x27c], R12 ;  /* 0x00009f001f097a24 */ /* 0x002fe200078e020c */
[----:B------:R-:W-:Y:S01]  /*0210*/  MOV R8, c[0x0][0x174] ;  /* 0x00005d0000087a02 */ /* 0x000fe20000000f00 */
[C---:B------:R-:W-:Y:S01]  /*0220*/  IMAD R13, R29.reuse, c[0x0][0x1d8], RZ ;  /* 0x000076001d0d7a24 */ /* 0x040fe200078e02ff */
[----:B------:R-:W-:Y:S01]  /*0230*/  MOV R33, RZ ;  /* 0x000000ff00217202 */ /* 0x000fe20000000f00 */
[----:B------:R-:W-:Y:S01]  /*0240*/  IMAD R15, R29, c[0x0][0x1e8], RZ ;  /* 0x00007a001d0f7a24 */ /* 0x000fe200078e02ff */
[----:B------:R-:W-:Y:S01]  /*0250*/  IADD3 R7, R7, R9, RZ ;  /* 0x0000000907077210 */ /* 0x000fe20007ffe0ff */
[----:B------:R-:W-:Y:S01]  /*0260*/  IMAD.WIDE.U32 R2, R0, c[0x0][0x1d8], R2 ;  /* 0x0000760000027a25 */ /* 0x000fe200078e0002 */
[----:B------:R-:W-:-:S02]  /*0270*/  LEA R9, R8, 0xffffff00, 0x8 ;  /* 0xffffff0008097811 */ /* 0x000fc400078e40ff */
[----:B------:R-:W-:Y:S01]  /*0280*/  ISETP.GE.AND P3, PT, R8, 0x1, PT ;  /* 0x000000010800780c */ /* 0x000fe20003f66270 */
[C---:B------:R-:W-:Y:S01]  /*0290*/  IMAD.WIDE.U32 R4, R0.reuse, c[0x0][0x1e8], R4 ;  /* 0x00007a0000047a25 */ /* 0x040fe200078e0004 */
[----:B------:R-:W-:Y:S02]  /*02a0*/  SHF.R.S32.HI R11, RZ, 0x1f, R9 ;  /* 0x0000001fff0b7819 */ /* 0x000fe40000011409 */
[----:B------:R-:W-:Y:S01]  /*02b0*/  IADD3 R37, P1, R9, R2, RZ ;  /* 0x0000000209257210 */ /* 0x000fe20007f3e0ff */
[----:B------:R-:W-:Y:S01]  /*02c0*/  IMAD R17, R29, c[0x0][0x280], RZ ;  /* 0x0000a0001d117a24 */ /* 0x000fe200078e02ff */
[----:B------:R-:W-:Y:S01]  /*02d0*/  IADD3 R41, P2, R9, R4, RZ ;  /* 0x0000000409297210 */ /* 0x000fe20007f5e0ff */
[C---:B------:R-:W-:Y:S01]  /*02e0*/  IMAD.WIDE.U32 R6, R0.reuse, c[0x0][0x280], R6 ;  /* 0x0000a00000067a25 */ /* 0x040fe200078e0006 */
[----:B------:R-:W-:Y:S02]  /*02f0*/  @P0 MOV R27, 0x8 ;  /* 0x00000008001b0802 */ /* 0x000fe40000000f00 */
[----:B------:R-:W-:Y:S01]  /*0300*/  LEA R39, P5, R41, c[0x0][0x248], 0x1 ;  /* 0x0000920029277a11 */ /* 0x000fe200078a08ff */
[C---:B------:R-:W-:Y:S01]  /*0310*/  IMAD R13, R0.reuse, c[0x0][0x1dc], R13 ;  /* 0x00007700000d7a24 */ /* 0x040fe200078e020d */
[----:B------:R-:W-:Y:S01]  /*0320*/  IADD3 R9, P4, R9, R6, RZ ;  /* 0x0000000609097210 */ /* 0x000fe20007f9e0ff */
[----:B------:R-:W-:-:S02]  /*0330*/  IMAD R15, R0, c[0x0][0x1ec], R15 ;  /* 0x00007b00000f7a24 */ /* 0x000fc400078e020f */
[----:B------:R-:W-:Y:S01]  /*0340*/  IMAD R17, R0, c[0x0][0x284], R17 ;  /* 0x0000a10000117a24 */ /* 0x000fe200078e0211 */
[C---:B------:R-:W-:Y:S02]  /*0350*/  IADD3.X R2, R11.reuse, R3, R13, P1, !PT ;  /* 0x000000030b027210 */ /* 0x040fe40000ffe40d */
[C---:B------:R-:W-:Y:S02]  /*0360*/  IADD3.X R4, R11.reuse, R5, R15, P2, !PT ;  /* 0x000000050b047210 */ /* 0x040fe400017fe40f */
[----:B------:R-:W-:Y:S02]  /*0370*/  ISETP.NE.U32.AND P1, PT, RZ, c[0x0][0x328], PT ;  /* 0x0000ca00ff007a0c */ /* 0x000fe40003f25070 */
[----:B------:R-:W-:Y:S02]  /*0380*/  ISETP.NE.U32.AND P2, PT, RZ, c[0x0][0x348], PT ;  /* 0x0000d200ff007a0c */ /* 0x000fe40003f45070 */
[----:B------:R-:W-:Y:S02]  /*0390*/  IADD3.X R40, R11, R7, R17, P4, !PT ;  /* 0x000000070b287210 */ /* 0x000fe400027fe411 */
[----:B------:R-:W-:-:S02]  /*03a0*/  LEA R36, P4, R37, c[0x0][0x240], 0x1 ;  /* 0x0000900025247a11 */ /* 0x000fc400078808ff */
        /* <DEDUP_REMOVED lines=24> */
[----:B0-----:R-:W-:Y:S02]  /*0530*/  LOP3.LUT R56, R34, 0x1f, RZ, 0xc0, !PT ;  /* 0x0000001f22387812 */ /* 0x001fe400078ec0ff */
[----:B------:R-:W-:Y:S02]  /*0540*/  SHF.R.S32.HI R23, RZ, 0x1f, R34 ;  /* 0x0000001fff177819 */ /* 0x000fe40000011422 */
.L_x_7415:
[----:B------:R-:W-:Y:S01]  /*0550*/  BAR.SYNC.DEFER_BLOCKING 0x0 ;  /* 0x0000000000007b1d */ /* 0x000fe20000010000 */
[C---:B------:R-:W-:Y:S02]  /*0560*/  SHF.L.U32 R43, R34.reuse, 0x4, RZ ;  /* 0x00000004222b7819 */ /* 0x040fe400000006ff */
[----:B------:R-:W-:Y:S02]  /*0570*/  SHF.L.U64.HI R44, R34, 0x4, R23 ;  /* 0x00000004222c7819 */ /* 0x000fe40000010217 */
[----:B------:R-:W-:-:S04]  /*0580*/  IADD3 R8, P0, R36, R43, RZ ;  /* 0x0000002b24087210 */ /* 0x000fc80007f1e0ff */
[----:B------:R-:W-:-:S05]  /*0590*/  IADD3.X R9, R37, R44, RZ, P0, !PT ;  /* 0x0000002c25097210 */ /* 0x000fca00007fe4ff */
[----:B------:R-:W2:Y:S01]  /*05a0*/  LDG.E.128 R20, [R8.64] ;  /* 0x0000000608147981 */ /* 0x000ea2000c1e1d00 */
[----:B------:R-:W-:-:S04]  /*05b0*/  IADD3 R10, P0, R39, R43, RZ ;  /* 0x0000002b270a7210 */ /* 0x000fc80007f1e0ff */
[----:B------:R-:W-:Y:S01]  /*05c0*/  IADD3.X R11, R41, R44, RZ, P0, !PT ;  /* 0x0000002c290b7210 */ /* 0x000fe200007fe4ff */
[----:B012---:R0:W-:Y:S01]  /*05d0*/  STS.128 [R35.X16], R20 ;  /* 0x0000001423007388 */ /* 0x0071e2000000cc00 */
[----:B------:R-:W-:-:S06]  /*05e0*/  NOP ;  /* 0x0000000000007918 */ /* 0x000fcc0000000000 */
[----:B------:R-:W-:Y:S04]  /*05f0*/  LDS.128 R4, [R35.X16] ;  /* 0x0000000023047984 */ /* 0x000fe8000000cc00 */
        /* <DEDUP_REMOVED lines=9> */
[----:B------:R-:W-:Y:S01]  /*0690*/  LEA R46, R42, 0xffffff00, 0x8 ;  /* 0xffffff002a2e7811 */ /* 0x000fe200078e40ff */
[----:B------:R-:W-:Y:S01]  /*06a0*/  IMAD R8, R32, c[0x0][0x1f0], RZ ;  /* 0x00007c0020087a24 */ /* 0x000fe200078e02ff */
[----:B------:R-:W-:Y:S01]  /*06b0*/  BSSY B0, `(.L_x_7392) ;  /* 0x0000047000007945 */ /* 0x000fe20003800000 */
[----:B0-----:R-:W-:Y:S01]  /*06c0*/  IMAD R21, R29, c[0x0][0x1f8], RZ ;  /* 0x00007e001d157a24 */ /* 0x001fe200078e02ff */
[----:B------:R-:W-:Y:S01]  /*06d0*/  SHF.R.S32.HI R47, RZ, 0x1f, R46 ;  /* 0x0000001fff2f7819 */ /* 0x000fe2000001142e */
[----:B------:R-:W-:-:S04]  /*06e0*/  IMAD R11, R31, c[0x0][0x1f4], R8 ;  /* 0x00007d001f0b7a24 */ /* 0x000fc800078e0208 */
[----:B------:R-:W-:Y:S01]  /*06f0*/  IMAD.WIDE.U32 R8, R31, c[0x0][0x1f0], R46 ;  /* 0x00007c001f087a25 */ /* 0x000fe200078e002e */
[----:B-1----:R-:W-:Y:S02]  /*0700*/  PRMT R53, RZ, 0x7610, R12 ;  /* 0x00007610ff357816 */ /* 0x002fe4000000000c */
[--C-:B------:R-:W-:Y:S02]  /*0710*/  PRMT R23, RZ, 0x5410, R14.reuse ;  /* 0x00005410ff177816 */ /* 0x100fe4000000000e */
[----:B------:R-:W-:Y:S01]  /*0720*/  IADD3 R9, R9, R11, RZ ;  /* 0x0000000b09097210 */ /* 0x000fe20007ffe0ff */
[C---:B------:R-:W-:Y:S01]  /*0730*/  IMAD R11, R0.reuse, c[0x0][0x1fc], R21 ;  /* 0x00007f00000b7a24 */ /* 0x040fe200078e0215 */
[----:B------:R-:W-:Y:S01]  /*0740*/  PRMT R49, RZ, 0x7610, R14 ;  /* 0x00007610ff317816 */ /* 0x000fe2000000000e */
[----:B-----5:R-:W-:Y:S01]  /*0750*/  FADD.FTZ R53, R53, R30 ;  /* 0x0000001e35357221 */ /* 0x020fe20000010000 */
[----:B------:R-:W-:Y:S01]  /*0760*/  PRMT R55, RZ, 0x5410, R15 ;  /* 0x00005410ff377816 */ /* 0x000fe2000000000f */
[----:B------:R-:W-:Y:S01]  /*0770*/  IMAD.WIDE.U32 R20, R0, c[0x0][0x1f8], R8 ;  /* 0x00007e0000147a25 */ /* 0x000fe200078e0008 */
[----:B------:R-:W-:-:S02]  /*0780*/  PRMT R15, RZ, 0x7610, R15 ;  /* 0x00007610ff0f7816 */ /* 0x000fc4000000000f */
[----:B------:R-:W-:Y:S01]  /*0790*/  FSETP.GTU.FTZ.AND P5, PT, R53, 20, PT ;  /* 0x41a000003500780b */ /* 0x000fe20003fbc000 */
[--C-:B------:R-:W-:Y:S01]  /*07a0*/  FADD.FTZ R50, R23, R30.reuse ;  /* 0x0000001e17327221 */ /* 0x100fe20000010000 */
[----:B------:R-:W-:Y:S01]  /*07b0*/  IADD3 R21, R21, R11, RZ ;  /* 0x0000000b15157210 */ /* 0x000fe20007ffe0ff */
[--C-:B------:R-:W-:Y:S01]  /*07c0*/  FADD.FTZ R49, R49, R30.reuse ;  /* 0x0000001e31317221 */ /* 0x100fe20000010000 */
[----:B------:R-:W-:Y:S01]  /*07d0*/  LEA R22, P0, R20, c[0x0][0x268], 0x1 ;  /* 0x00009a0014167a11 */ /* 0x000fe200078008ff */
[--C-:B------:R-:W-:Y:S01]  /*07e0*/  FADD.FTZ R48, R55, R30.reuse ;  /* 0x0000001e37307221 */ /* 0x100fe20000010000 */
[----:B------:R-:W-:Y:S01]  /*07f0*/  FSETP.GTU.FTZ.AND P2, PT, R50, 20, PT ;  /* 0x41a000003200780b */ /* 0x000fe20003f5c000 */
[----:B------:R-:W-:Y:S01]  /*0800*/  FADD.FTZ R55, R15, R30 ;  /* 0x0000001e0f377221 */ /* 0x000fe20000010000 */
[----:B------:R-:W-:Y:S02]  /*0810*/  LEA.HI.X R21, R20, c[0x0][0x26c], R21, 0x1, P0 ;  /* 0x00009b0014157a11 */ /* 0x000fe400000f0c15 */
[----:B------:R-:W-:-:S02]  /*0820*/  IADD3 R20, P0, R22, R43, RZ ;  /* 0x0000002b16147210 */ /* 0x000fc40007f1e0ff */
[----:B------:R-:W-:Y:S02]  /*0830*/  FSETP.GTU.FTZ.AND P1, PT, R49, 20, PT ;  /* 0x41a000003100780b */ /* 0x000fe40003f3c000 */
[----:B------:R-:W-:Y:S02]  /*0840*/  IADD3.X R21, R21, R44, RZ, P0, !PT ;  /* 0x0000002c15157210 */ /* 0x000fe400007fe4ff */
[----:B------:R-:W-:Y:S01]  /*0850*/  FSETP.GTU.FTZ.AND P0, PT, R48, 20, PT ;  /* 0x41a000003000780b */ /* 0x000fe20003f1c000 */
[----:B--2---:R0:W-:Y:S01]  /*0860*/  STS.128 [R35.X16], R16 ;  /* 0x0000001023007388 */ /* 0x0041e2000000cc00 */
[----:B------:R-:W-:-:S06]  /*0870*/  NOP ;  /* 0x0000000000007918 */ /* 0x000fcc0000000000 */
[----:B------:R1:W2:Y:S01]  /*0880*/  LDS.128 R8, [R35.X16] ;  /* 0x0000000023087984 */ /* 0x0002a2000000cc00 */
[----:B0-----:R-:W-:Y:S02]  /*0890*/  PRMT R17, RZ, 0x5410, R12 ;  /* 0x00005410ff117816 */ /* 0x001fe4000000000c */
[--C-:B------:R-:W-:Y:S02]  /*08a0*/  PRMT R19, RZ, 0x5410, R13.reuse ;  /* 0x00005410ff137816 */ /* 0x100fe4000000000d */
[----:B------:R-:W-:Y:S01]  /*08b0*/  PRMT R13, RZ, 0x7610, R13 ;  /* 0x00007610ff0d7816 */ /* 0x000fe2000000000d */
[--C-:B------:R-:W-:Y:S02]  /*08c0*/  FADD.FTZ R54, R17, R30.reuse ;  /* 0x0000001e11367221 */ /* 0x100fe40000010000 */
[--C-:B------:R-:W-:Y:S02]  /*08d0*/  FADD.FTZ R52, R19, R30.reuse ;  /* 0x0000001e13347221 */ /* 0x100fe40000010000 */
[----:B------:R-:W-:Y:S01]  /*08e0*/  FADD.FTZ R51, R13, R30 ;  /* 0x0000001e0d337221 */ /* 0x000fe20000010000 */
[----:B------:R-:W-:-:S02]  /*08f0*/  FSETP.GTU.FTZ.AND P6, PT, R54, 20, PT ;  /* 0x41a000003600780b */ /* 0x000fc40003fdc000 */
[----:B------:R-:W-:Y:S02]  /*0900*/  FSETP.GTU.FTZ.AND P4, PT, R52, 20, PT ;  /* 0x41a000003400780b */ /* 0x000fe40003f9c000 */
[----:B------:R-:W-:-:S09]  /*0910*/  FSETP.GTU.FTZ.AND P3, PT, R51, 20, PT ;  /* 0x41a000003300780b */ /* 0x000fd20003f7c000 */
[----:B------:R-:W-:Y:S05]  /*0920*/  @P6 BRA `(.L_x_7393) ;  /* 0x000001f000006947 */ /* 0x000fea0003800000 */
[----:B-1----:R-:W-:Y:S01]  /*0930*/  FMUL.FTZ R54, R54, 1.4426950216293334961 ;  /* 0x3fb8aa3b36367820 */ /* 0x002fe20000410000 */
        /* <DEDUP_REMOVED lines=30> */
.L_x_7393:
[----:B-1----:R-:W-:Y:S05]  /*0b20*/  BSYNC B0 ;  /* 0x0000000000007941 */ /* 0x002fea0003800000 */
.L_x_7392:
        /* <DEDUP_REMOVED lines=34> */
.L_x_7395:
[----:B------:R-:W-:Y:S05]  /*0d50*/  BSYNC B0 ;  /* 0x0000000000007941 */ /* 0x000fea0003800000 */
.L_x_7394:
        /* <DEDUP_REMOVED lines=33> */
.L_x_7397:
[----:B------:R-:W-:Y:S05]  /*0f70*/  BSYNC B0 ;  /* 0x0000000000007941 */ /* 0x000fea0003800000 */
.L_x_7396:
        /* <DEDUP_REMOVED lines=33> */
.L_x_7399:
[----:B------:R-:W-:Y:S05]  /*1190*/  BSYNC B0 ;  /* 0x0000000000007941 */ /* 0x000fea0003800000 */
.L_x_7398:
        /* <DEDUP_REMOVED lines=33> */
.L_x_7401:
[----:B------:R-:W-:Y:S05]  /*13b0*/  BSYNC B0 ;  /* 0x0000000000007941 */ /* 0x000fea0003800000 */
.L_x_7400:
        /* <DEDUP_REMOVED lines=33> */
.L_x_7403:
[----:B------:R-:W-:Y:S05]  /*15d0*/  BSYNC B0 ;  /* 0x0000000000007941 */ /* 0x000fea0003800000 */
.L_x_7402:
        /* <DEDUP_REMOVED lines=33> */
.L_x_7405:
[----:B------:R-:W-:Y:S05]  /*17f0*/  BSYNC B0 ;  /* 0x0000000000007941 */ /* 0x000fea0003800000 */
.L_x_7404:
        /* <DEDUP_REMOVED lines=33> */
.L_x_7407:
[----:B------:R-:W-:Y:S05]  /*1a10*/  BSYNC B0 ;  /* 0x0000000000007941 */ /* 0x000fea0003800000 */
.L_x_7406:
[----:B------:R-:W-:Y:S06]  /*1a20*/  BAR.SYNC.DEFER_BLOCKING 0x0 ;  /* 0x0000000000007b1d */ /* 0x000fec0000010000 */
[----:B------:R-:W3:Y:S01]  /*1a30*/  LDG.E.128 R20, [R20.64] ;  /* 0x0000000614147981 */ /* 0x000ee2000c1e1d00 */
[----:B------:R-:W-:Y:S02]  /*1a40*/  IMAD R12, R32, c[0x0][0x200], RZ ;  /* 0x00008000200c7a24 */ /* 0x000fe400078e02ff */
[----:B------:R-:W-:Y:S02]  /*1a50*/  IMAD R17, R29, c[0x0][0x208], RZ ;  /* 0x000082001d117a24 */ /* 0x000fe400078e02ff */
[----:B------:R-:W-:-:S02]  /*1a60*/  IMAD R15, R31, c[0x0][0x204], R12 ;  /* 0x000081001f0f7a24 */ /* 0x000fc400078e020c */
[----:B------:R-:W-:-:S04]  /*1a70*/  IMAD.WIDE.U32 R12, R31, c[0x0][0x200], R46 ;  /* 0x000080001f0c7a25 */ /* 0x000fc800078e002e */
[----:B------:R-:W-:Y:S01]  /*1a80*/  IMAD R17, R0, c[0x0][0x20c], R17 ;  /* 0x0000830000117a24 */ /* 0x000fe200078e0211 */
[----:B------:R-:W-:-:S05]  /*1a90*/  IADD3 R13, R13, R15, RZ ;  /* 0x0000000f0d0d7210 */ /* 0x000fca0007ffe0ff */
[----:B------:R-:W-:-:S05]  /*1aa0*/  IMAD.WIDE.U32 R12, R0, c[0x0][0x208], R12 ;  /* 0x00008200000c7a25 */ /* 0x000fca00078e000c */
[----:B------:R-:W-:Y:S02]  /*1ab0*/  IADD3 R13, R13, R17, RZ ;  /* 0x000000110d0d7210 */ /* 0x000fe40007ffe0ff */
[----:B------:R-:W-:-:S04]  /*1ac0*/  LEA R16, P0, R12, c[0x0][0x258], 0x1 ;  /* 0x000096000c107a11 */ /* 0x000fc800078008ff */
[----:B------:R-:W-:Y:S02]  /*1ad0*/  LEA.HI.X R13, R12, c[0x0][0x25c], R13, 0x1, P0 ;  /* 0x000097000c0d7a11 */ /* 0x000fe400000f0c0d */
[----:B------:R-:W-:-:S04]  /*1ae0*/  IADD3 R16, P0, R16, R43, RZ ;  /* 0x0000002b10107210 */ /* 0x000fc80007f1e0ff */
[----:B------:R-:W-:Y:S01]  /*1af0*/  IADD3.X R17, R13, R44, RZ, P0, !PT ;  /* 0x0000002c0d117210 */ /* 0x000fe200007fe4ff */
[----:B---3--:R-:W-:Y:S01]  /*1b00*/  STS.128 [R35.X16], R20 ;  /* 0x0000001423007388 */ /* 0x008fe2000000cc00 */
[----:B------:R-:W-:-:S06]  /*1b10*/  NOP ;  /* 0x0000000000007918 */ /* 0x000fcc0000000000 */
[----:B------:R-:W0:Y:S04]  /*1b20*/  LDS.128 R12, [R35.X16] ;  /* 0x00000000230c7984 */ /* 0x000e28000000cc00 */
[----:B------:R-:W-:Y:S06]  /*1b30*/  BAR.SYNC.DEFER_BLOCKING 0x0 ;  /* 0x0000000000007b1d */ /* 0x000fec0000010000 */
[----:B------:R-:W3:Y:S01]  /*1b40*/  LDG.E.128 R16, [R16.64] ;  /* 0x0000000610107981 */ /* 0x000ee2000c1e1d00 */
[----:B--2---:R-:W-:-:S02]  /*1b50*/  PRMT R81, RZ, 0x5410, R8 ;  /* 0x00005410ff517816 */ /* 0x004fc40000000008 */
[----:B------:R-:W-:Y:S02]  /*1b60*/  PRMT R82, RZ, 0x7610, R8 ;  /* 0x00007610ff527816 */ /* 0x000fe40000000008 */
[----:B------:R-:W-:Y:S02]  /*1b70*/  PRMT R75, RZ, 0x7610, R9 ;  /* 0x00007610ff4b7816 */ /* 0x000fe40000000009 */
[--C-:B------:R-:W-:Y:S02]  /*1b80*/  PRMT R71, RZ, 0x5410, R10.reuse ;  /* 0x00005410ff477816 */ /* 0x100fe4000000000a */
[----:B------:R-:W-:Y:S02]  /*1b90*/  PRMT R73, RZ, 0x7610, R10 ;  /* 0x00007610ff497816 */ /* 0x000fe4000000000a */
[----:B------:R-:W-:Y:S02]  /*1ba0*/  PRMT R69, RZ, 0x7610, R11 ;  /* 0x00007610ff457816 */ /* 0x000fe4000000000b */
[----:B0-----:R-:W-:-:S02]  /*1bb0*/  PRMT R57, RZ, 0x5410, R12 ;  /* 0x00005410ff397816 */ /* 0x001fc4000000000c */
[----:B------:R-:W-:Y:S02]  /*1bc0*/  PRMT R22, RZ, 0x5410, R14 ;  /* 0x00005410ff167816 */ /* 0x000fe4000000000e */
[----:B------:R-:W-:Y:S01]  /*1bd0*/  PRMT R60, RZ, 0x7610, R12 ;  /* 0x00007610ff3c7816 */ /* 0x000fe2000000000c */
[----:B------:R-:W-:Y:S01]  /*1be0*/  FMUL.FTZ R58, R57, -1.4426950216293334961 ;  /* 0xbfb8aa3b393a7820 */ /* 0x000fe20000410000 */
[--C-:B------:R-:W-:Y:S01]  /*1bf0*/  PRMT R23, RZ, 0x5410, R13.reuse ;  /* 0x00005410ff177816 */ /* 0x100fe2000000000d */
[----:B------:R-:W-:Y:S01]  /*1c00*/  FMUL.FTZ R21, R22, -1.4426950216293334961 ;  /* 0xbfb8aa3b16157820 */ /* 0x000fe20000410000 */
[----:B------:R-:W-:Y:S01]  /*1c10*/  PRMT R59, RZ, 0x7610, R13 ;  /* 0x00007610ff3b7816 */ /* 0x000fe2000000000d */
[----:B------:R0:W1:Y:S01]  /*1c20*/  MUFU.EX2 R61, R58 ;  /* 0x0000003a003d7308 */ /* 0x0000620000000800 */
[----:B------:R-:W-:Y:S02]  /*1c30*/  FMUL.FTZ R12, R60, -1.4426950216293334961 ;  /* 0xbfb8aa3b3c0c7820 */ /* 0x000fe40000410000 */
[----:B------:R-:W-:-:S02]  /*1c40*/  FMUL.FTZ R20, R23, -1.4426950216293334961 ;  /* 0xbfb8aa3b17147820 */ /* 0x000fc40000410000 */
[----:B------:R-:W-:-:S03]  /*1c50*/  FMUL.FTZ R13, R59, -1.4426950216293334961 ;  /* 0xbfb8aa3b3b0d7820 */ /* 0x000fc60000410000 */
[----:B------:R2:W-:Y:S01]  /*1c60*/  MUFU.EX2 R65, R21 ;  /* 0x0000001500417308 */ /* 0x0005e20000000800 */
[----:B0-----:R-:W-:-:S07]  /*1c70*/  PRMT R58, RZ, 0x7610, R14 ;  /* 0x00007610ff3a7816 */ /* 0x001fce000000000e */
[----:B------:R0:W4:Y:S01]  /*1c80*/  MUFU.EX2 R62, R12 ;  /* 0x0000000c003e7308 */ /* 0x0001220000000800 */
[----:B--2---:R-:W-:Y:S01]  /*1c90*/  PRMT R21, RZ, 0x5410, R15 ;  /* 0x00005410ff157816 */ /* 0x004fe2000000000f */
[----:B-1----:R-:W-:-:S06]  /*1ca0*/  FADD.FTZ R61, R61, 1 ;  /* 0x3f8000003d3d7421 */ /* 0x002fcc0000010000 */
[----:B------:R1:W2:Y:S01]  /*1cb0*/  MUFU.EX2 R63, R20 ;  /* 0x00000014003f7308 */ /* 0x0002a20000000800 */
[----:B0-----:R-:W-:-:S07]  /*1cc0*/  FMUL.FTZ R12, R58, -1.4426950216293334961 ;  /* 0xbfb8aa3b3a0c7820 */ /* 0x001fce0000410000 */
[----:B------:R-:W0:Y:S01]  /*1cd0*/  MUFU.EX2 R64, R13 ;  /* 0x0000000d00407308 */ /* 0x000e220000000800 */
[----:B-1----:R-:W-:Y:S02]  /*1ce0*/  FMUL.FTZ R20, R21, -1.4426950216293334961 ;  /* 0xbfb8aa3b15147820 */ /* 0x002fe40000410000 */
[----:B----4-:R-:W-:-:S05]  /*1cf0*/  FADD.FTZ R62, R62, 1 ;  /* 0x3f8000003e3e7421 */ /* 0x010fca0000010000 */
[----:B------:R1:W4:Y:S01]  /*1d00*/  MUFU.EX2 R67, R20 ;  /* 0x0000001400437308 */ /* 0x0003220000000800 */
[----:B--2---:R-:W-:Y:S02]  /*1d10*/  FADD.FTZ R72, R63, 1 ;  /* 0x3f8000003f487421 */ /* 0x004fe40000010000 */
[----:B------:R-:W-:-:S05]  /*1d20*/  FADD.FTZ R63, R65, 1 ;  /* 0x3f800000413f7421 */ /* 0x000fca0000010000 */
[----:B------:R-:W2:Y:S01]  /*1d30*/  MUFU.EX2 R66, R12 ;  /* 0x0000000c00427308 */ /* 0x000ea20000000800 */
[----:B-1----:R-:W-:Y:S01]  /*1d40*/  PRMT R20, RZ, 0x7610, R15 ;  /* 0x00007610ff147816 */ /* 0x002fe2000000000f */
[----:B0-----:R-:W-:-:S04]  /*1d50*/  FADD.FTZ R64, R64, 1 ;  /* 0x3f80000040407421 */ /* 0x001fc80000010000 */
[----:B------:R-:W-:Y:S02]  /*1d60*/  FMUL.FTZ R68, R20, -1.4426950216293334961 ;  /* 0xbfb8aa3b14447820 */ /* 0x000fe40000410000 */
[----:B------:R0:W1:Y:S01]  /*1d70*/  MUFU.RCP R80, R61 ;  /* 0x0000003d00507308 */ /* 0x0000620000001000 */
[----:B----4-:R-:W-:Y:S01]  /*1d80*/  FADD.FTZ R76, R67, 1 ;  /* 0x3f800000434c7421 */ /* 0x010fe20000010000 */
[----:B------:R-:W-:-:S06]  /*1d90*/  PRMT R67, RZ, 0x5410, R11 ;  /* 0x00005410ff437816 */ /* 0x000fcc000000000b */
[----:B------:R-:W4:Y:S01]  /*1da0*/  MUFU.EX2 R79, R68 ;  /* 0x00000044004f7308 */ /* 0x000f220000000800 */
[----:B0-----:R-:W-:Y:S01]  /*1db0*/  PRMT R61, RZ, 0x5410, R9 ;  /* 0x00005410ff3d7816 */ /* 0x001fe20000000009 */
[----:B--2---:R-:W-:-:S06]  /*1dc0*/  FADD.FTZ R65, R66, 1 ;  /* 0x3f80000042417421 */ /* 0x004fcc0000010000 */
[----:B------:R-:W0:Y:S01]  /*1dd0*/  MUFU.RCP R72, R72 ;  /* 0x0000004800487308 */ /* 0x000e220000001000 */
[----:B-1----:R-:W-:-:S04]  /*1de0*/  FADD.FTZ R8, -R80, 1 ;  /* 0x3f80000050087421 */ /* 0x002fc80000010100 */
[----:B------:R-:W-:-:S03]  /*1df0*/  FFMA.FTZ R8, R57, R8, 1 ;  /* 0x3f80000039087423 */ /* 0x000fc60000010008 */
[----:B------:R-:W-:Y:S01]  /*1e00*/  MUFU.RCP R77, R62 ;  /* 0x0000003e004d7308 */ /* 0x000fe20000001000 */
[----:B----4-:R-:W-:-:S07]  /*1e10*/  FADD.FTZ R79, R79, 1 ;  /* 0x3f8000004f4f7421 */ /* 0x010fce0000010000 */
[----:B------:R-:W-:Y:S01]  /*1e20*/  MUFU.RCP R70, R64 ;  /* 0x0000004000467308 */ /* 0x000fe20000001000 */
[----:B0-----:R-:W-:-:S07]  /*1e30*/  FADD.FTZ R10, -R72, 1 ;  /* 0x3f800000480a7421 */ /* 0x001fce0000010100 */
[----:B------:R-:W-:Y:S08]  /*1e40*/  MUFU.RCP R76, R76 ;  /* 0x0000004c004c7308 */ /* 0x000ff00000001000 */
[----:B------:R-:W0:Y:S08]  /*1e50*/  MUFU.RCP R79, R79 ;  /* 0x0000004f004f7308 */ /* 0x000e300000001000 */
[----:B------:R-:W1:Y:S08]  /*1e60*/  MUFU.RCP R63, R63 ;  /* 0x0000003f003f7308 */ /* 0x000e700000001000 */
[----:B------:R-:W2:Y:S01]  /*1e70*/  MUFU.RCP R65, R65 ;  /* 0x0000004100417308 */ /* 0x000ea20000001000 */
[----:B0-----:R-:W-:-:S04]  /*1e80*/  FADD.FTZ R83, -R79, 1 ;  /* 0x3f8000004f537421 */ /* 0x001fc80000010100 */
[C---:B------:R-:W-:Y:S02]  /*1e90*/  FFMA.FTZ R85, R20.reuse, R83, 1 ;  /* 0x3f80000014557423 */ /* 0x040fe40000010053 */
[----:B------:R-:W-:Y:S01]  /*1ea0*/  FMUL.FTZ R20, R20, R79 ;  /* 0x0000004f14147220 */ /* 0x000fe20000410000 */
[----:B---3--:R0:W-:Y:S01]  /*1eb0*/  STS.128 [R35.X16], R16 ;  /* 0x0000001023007388 */ /* 0x0081e2000000cc00 */
[----:B------:R-:W-:-:S06]  /*1ec0*/  NOP ;  /* 0x0000000000007918 */ /* 0x000fcc0000000000 */
[----:B------:R-:W3:Y:S01]  /*1ed0*/  LDS.128 R12, [R35.X16] ;  /* 0x00000000230c7984 */ /* 0x000ee2000000cc00 */
[----:B0-----:R-:W-:-:S04]  /*1ee0*/  MOV R16, c[0x0][0x16c] ;  /* 0x00005b0000107a02 */ /* 0x001fc80000000f00 */
[----:B------:R-:W-:Y:S01]  /*1ef0*/  ISETP.GE.AND P1, PT, R16, 0x1, PT ;  /* 0x000000011000780c */ /* 0x000fe20003f26270 */
[----:B------:R-:W-:-:S04]  /*1f00*/  IMAD R16, R32, c[0x0][0x2e8], RZ ;  /* 0x0000ba0020107a24 */ /* 0x000fc800078e02ff */
[C---:B------:R-:W-:Y:S02]  /*1f10*/  IMAD R87, R31.reuse, c[0x0][0x2ec], R16 ;  /* 0x0000bb001f577a24 */ /* 0x040fe400078e0210 */
[----:B------:R-:W-:-:S05]  /*1f20*/  IMAD.WIDE.U32 R16, R31, c[0x0][0x2e8], R46 ;  /* 0x0000ba001f107a25 */ /* 0x000fca00078e002e */
[----:B------:R-:W-:-:S05]  /*1f30*/  IADD3 R17, R17, R87, RZ ;  /* 0x0000005711117210 */ /* 0x000fca0007ffe0ff */
[----:B------:R-:W-:Y:S01]  /*1f40*/  IMAD.WIDE.U32 R16, R0, c[0x0][0x2f0], R16 ;  /* 0x0000bc0000107a25 */ /* 0x000fe200078e0010 */
[--C-:B---3--:R-:W-:Y:S02]  /*1f50*/  PRMT R18, RZ, 0x5410, R12.reuse ;  /* 0x00005410ff127816 */ /* 0x108fe4000000000c */
[----:B------:R-:W-:Y:S01]  /*1f60*/  PRMT R19, RZ, 0x7610, R12 ;  /* 0x00007610ff137816 */ /* 0x000fe2000000000c */
[----:B------:R-:W-:Y:S01]  /*1f70*/  FFMA.FTZ R12, R23, R10, 1 ;  /* 0x3f800000170c7423 */ /* 0x000fe2000001000a */
        /* <DEDUP_REMOVED lines=11> */
[----:B------:R-:W-:-:S02]  /*2030*/  FADD.FTZ R9, -R77, 1 ;  /* 0x3f8000004d097421 */ /* 0x000fc40000010100 */
[----:B------:R-:W-:Y:S02]  /*2040*/  FADD.FTZ R14, -R70, 1 ;  /* 0x3f800000460e7421 */ /* 0x000fe40000010100 */
[----:B------:R-:W-:Y:S02]  /*2050*/  FFMA.FTZ R9, R60, R9, 1 ;  /* 0x3f8000003c097423 */ /* 0x000fe40000010009 */
[----:B------:R-:W-:Y:S02]  /*2060*/  FMUL.FTZ R11, R61, R62 ;  /* 0x0000003e3d0b7220 */ /* 0x000fe40000410000 */
[----:B------:R-:W-:Y:S02]  /*2070*/  FMUL.FTZ R13, R75, R64 ;  /* 0x000000404b0d7220 */ /* 0x000fe40000410000 */
[----:B------:R-:W-:Y:S02]  /*2080*/  FMUL.FTZ R9, R10, R9 ;  /* 0x000000090a097220 */ /* 0x000fe40000410000 */
[----:B------:R-:W-:-:S02]  /*2090*/  FFMA.FTZ R14, R59, R14, 1 ;  /* 0x3f8000003b0e7423 */ /* 0x000fc4000001000e */
[----:B------:R-:W-:Y:S01]  /*20a0*/  FMUL.FTZ R11, R72, R11 ;  /* 0x0000000b480b7220 */ /* 0x000fe20000410000 */
[----:B------:R-:W-:Y:S01]  /*20b0*/  F2FP.BF16.PACK_AB R8, R9, R8 ;  /* 0x000000080908723e */ /* 0x000fe200000010ff */
[----:B------:R-:W-:Y:S02]  /*20c0*/  FMUL.FTZ R13, R70, R13 ;  /* 0x0000000d460d7220 */ /* 0x000fe40000410000 */
[----:B------:R-:W-:Y:S02]  /*20d0*/  FADD.FTZ R10, -R76, 1 ;  /* 0x3f8000004c0a7421 */ /* 0x000fe40000010100 */
[----:B------:R-:W-:Y:S02]  /*20e0*/  FMUL.FTZ R11, R11, R12 ;  /* 0x0000000c0b0b7220 */ /* 0x000fe40000410000 */
[----:B------:R-:W-:Y:S02]  /*20f0*/  FMUL.FTZ R14, R13, R14 ;  /* 0x0000000e0d0e7220 */ /* 0x000fe40000410000 */
[----:B------:R-:W-:-:S02]  /*2100*/  FFMA.FTZ R84, R21, R10, 1 ;  /* 0x3f80000015547423 */ /* 0x000fc4000001000a */
[----:B-1----:R-:W-:Y:S01]  /*2110*/  FADD.FTZ R13, -R63, 1 ;  /* 0x3f8000003f0d7421 */ /* 0x002fe20000010100 */
[----:B------:R-:W-:Y:S01]  /*2120*/  F2FP.BF16.PACK_AB R9, R14, R11 ;  /* 0x0000000b0e09723e */ /* 0x000fe200000010ff */
        /* <DEDUP_REMOVED lines=15> */
[----:B------:R-:W-:Y:S01]  /*2220*/  F2FP.BF16.PACK_AB R10, R15, R10 ;  /* 0x0000000a0f0a723e */ /* 0x000fe200000010ff */
[----:B------:R-:W-:Y:S01]  /*2230*/  BAR.SYNC.DEFER_BLOCKING 0x0 ;  /* 0x0000000000007b1d */ /* 0x000fe20000010000 */
[----:B------:R-:W-:Y:S02]  /*2240*/  FMUL.FTZ R80, R57, R80 ;  /* 0x0000005039507220 */ /* 0x000fe40000410000 */
[----:B------:R-:W-:Y:S01]  /*2250*/  F2FP.BF16.PACK_AB R11, R86, R83 ;  /* 0x00000053560b723e */ /* 0x000fe200000010ff */
[----:B------:R-:W-:-:S02]  /*2260*/  FMUL.FTZ R60, R60, R77 ;  /* 0x0000004d3c3c7220 */ /* 0x000fc40000410000 */
[----:B------:R-:W-:Y:S02]  /*2270*/  FMUL.FTZ R57, R81, R80 ;  /* 0x0000005051397220 */ /* 0x000fe40000410000 */
[----:B------:R-:W-:Y:S02]  /*2280*/  FMUL.FTZ R72, R23, R72 ;  /* 0x0000004817487220 */ /* 0x000fe40000410000 */
[----:B------:R-:W-:Y:S01]  /*2290*/  FMUL.FTZ R23, R82, R60 ;  /* 0x0000003c52177220 */ /* 0x000fe20000410000 */
[----:B------:R-:W-:Y:S01]  /*22a0*/  LEA R82, P0, R16, c[0x0][0x338], 0x1 ;  /* 0x0000ce0010527a11 */ /* 0x000fe200078008ff */
[----:B------:R-:W-:Y:S02]  /*22b0*/  FMUL.FTZ R70, R59, R70 ;  /* 0x000000463b467220 */ /* 0x000fe40000410000 */
[----:B------:R-:W-:Y:S02]  /*22c0*/  FMUL.FTZ R59, R61, R72 ;  /* 0x000000483d3b7220 */ /* 0x000fe40000410000 */
[----:B------:R-:W-:-:S02]  /*22d0*/  IMAD R77, R29, c[0x0][0x2f0], RZ ;  /* 0x0000bc001d4d7a24 */ /* 0x000fc400078e02ff */
[----:B------:R-:W-:Y:S02]  /*22e0*/  FMUL.FTZ R61, R75, R70 ;  /* 0x000000464b3d7220 */ /* 0x000fe40000410000 */
[----:B------:R-:W-:Y:S02]  /*22f0*/  FMUL.FTZ R22, R22, R63 ;  /* 0x0000003f16167220 */ /* 0x000fe40000410000 */
[----:B------:R-:W-:Y:S01]  /*2300*/  IMAD R77, R0, c[0x0][0x2f4], R77 ;  /* 0x0000bd00004d7a24 */ /* 0x000fe200078e024d */
[----:B------:R0:W-:Y:S01]  /*2310*/  STS.128 [R35.X16], R8 ;  /* 0x0000000823007388 */ /* 0x0001e2000000cc00 */
[----:B------:R-:W-:-:S06]  /*2320*/  NOP ;  /* 0x0000000000007918 */ /* 0x000fcc0000000000 */
[----:B------:R-:W1:Y:S01]  /*2330*/  LDS.128 R12, [R35.X16] ;  /* 0x00000000230c7984 */ /* 0x000e62000000cc00 */
[----:B------:R-:W-:Y:S01]  /*2340*/  FMUL.FTZ R63, R71, R22 ;  /* 0x00000016473f7220 */ /* 0x000fe20000410000 */
[----:B------:R-:W-:Y:S01]  /*2350*/  IADD3 R17, R17, R77, RZ ;  /* 0x0000004d11117210 */ /* 0x000fe20007ffe0ff */
[----:B------:R-:W-:Y:S02]  /*2360*/  FMUL.FTZ R58, R58, R65 ;  /* 0x000000413a3a7220 */ /* 0x000fe40000410000 */
[----:B------:R-:W-:Y:S01]  /*2370*/  FMUL.FTZ R21, R21, R76 ;  /* 0x0000004c15157220 */ /* 0x000fe20000410000 */
[----:B------:R-:W-:Y:S01]  /*2380*/  LEA.HI.X R17, R16, c[0x0][0x33c], R17, 0x1, P0 ;  /* 0x0000cf0010117a11 */ /* 0x000fe200000f0c11 */
[----:B------:R-:W-:Y:S01]  /*2390*/  FMUL.FTZ R65, R73, R58 ;  /* 0x0000003a49417220 */ /* 0x000fe20000410000 */
[----:B------:R-:W-:Y:S01]  /*23a0*/  ISETP.NE.U32.AND P0, PT, RZ, c[0x0][0x270], PT ;  /* 0x00009c00ff007a0c */ /* 0x000fe20003f05070 */
[----:B------:R-:W-:Y:S01]  /*23b0*/  FMUL.FTZ R67, R67, R21 ;  /* 0x0000001543437220 */ /* 0x000fe20000410000 */
[----:B0-----:R-:W-:Y:S01]  /*23c0*/  PRMT R8, RZ, 0x5410, R4 ;  /* 0x00005410ff087816 */ /* 0x001fe20000000004 */
[----:B------:R-:W-:Y:S01]  /*23d0*/  FMUL.FTZ R69, R69, R20 ;  /* 0x0000001445457220 */ /* 0x000fe20000410000 */
[----:B------:R-:W-:-:S02]  /*23e0*/  PRMT R9, RZ, 0x5410, R5 ;  /* 0x00005410ff097816 */ /* 0x000fc40000000005 */
[----:B------:R-:W-:Y:S01]  /*23f0*/  ISETP.NE.AND.EX P0, PT, RZ, c[0x0][0x274], PT, P0 ;  /* 0x00009d00ff007a0c */ /* 0x000fe20003f05300 */
[----:B------:R-:W-:Y:S01]  /*2400*/  FFMA.FTZ R84, R57, R8, R45 ;  /* 0x0000000839547223 */ /* 0x000fe2000001002d */
[----:B------:R-:W-:Y:S02]  /*2410*/  PRMT R8, RZ, 0x7610, R4 ;  /* 0x00007610ff087816 */ /* 0x000fe40000000004 */
[----:B------:R-:W-:-:S03]  /*2420*/  PRMT R11, RZ, 0x5410, R7 ;  /* 0x00005410ff0b7816 */ /* 0x000fc60000000007 */
[----:B------:R-:W-:-:S04]  /*2430*/  FFMA.FTZ R8, R23, R8, R84 ;  /* 0x0000000817087223 */ /* 0x000fc80000010054 */
[----:B------:R-:W-:Y:S01]  /*2440*/  FFMA.FTZ R8, R59, R9, R8 ;  /* 0x000000093b087223 */ /* 0x000fe20000010008 */
[----:B------:R-:W-:-:S05]  /*2450*/  PRMT R9, RZ, 0x7610, R5 ;  /* 0x00007610ff097816 */ /* 0x000fca0000000005 */
[----:B------:R-:W-:Y:S01]  /*2460*/  FFMA.FTZ R8, R61, R9, R8 ;  /* 0x000000093d087223 */ /* 0x000fe20000010008 */
[----:B------:R-:W-:-:S05]  /*2470*/  PRMT R9, RZ, 0x5410, R6 ;  /* 0x00005410ff097816 */ /* 0x000fca0000000006 */
[----:B------:R-:W-:Y:S01]  /*2480*/  FFMA.FTZ R10, R63, R9, R8 ;  /* 0x000000093f0a7223 */ /* 0x000fe20000010008 */
[----:B------:R-:W-:Y:S02]  /*2490*/  PRMT R9, RZ, 0x7610, R6 ;  /* 0x00007610ff097816 */ /* 0x000fe40000000006 */
[----:B------:R-:W-:-:S03]  /*24a0*/  IADD3 R8, P2, R82, R43, RZ ;  /* 0x0000002b52087210 */ /* 0x000fc60007f5e0ff */
[----:B------:R-:W-:Y:S01]  /*24b0*/  FFMA.FTZ R10, R65, R9, R10 ;  /* 0x00000009410a7223 */ /* 0x000fe2000001000a */
[----:B------:R-:W-:-:S03]  /*24c0*/  IADD3.X R9, R17, R44, RZ, P2, !PT ;  /* 0x0000002c11097210 */ /* 0x000fc600017fe4ff */
[----:B------:R-:W-:Y:S02]  /*24d0*/  FFMA.FTZ R76, R67, R11, R10 ;  /* 0x0000000b434c7223 */ /* 0x000fe4000001000a */
[----:B-1----:R0:W-:Y:S01]  /*24e0*/  STG.E.128 [R8.64], R12 ;  /* 0x0000000c08007986 */ /* 0x0021e2000c101d06 */
[----:B------:R-:W-:Y:S05]  /*24f0*/  @!P0 BRA `(.L_x_7408) ;  /* 0x000001d000008947 */ /* 0x000fea0003800000 */
[----:B------:R-:W-:Y:S01]  /*2500*/  BAR.SYNC.DEFER_BLOCKING 0x0 ;  /* 0x0000000000007b1d */ /* 0x000fe20000010000 */
[----:B0-----:R-:W-:Y:S02]  /*2510*/  FMUL.FTZ R8, R80, R18 ;  /* 0x0000001250087220 */ /* 0x001fe40000410000 */
        /* <DEDUP_REMOVED lines=9> */
[----:B------:R-:W-:Y:S01]  /*25b0*/  IMAD R16, R32, c[0x0][0x210], RZ ;  /* 0x0000840020107a24 */ /* 0x000fe200078e02ff */
[----:B------:R-:W-:Y:S01]  /*25c0*/  F2FP.BF16.PACK_AB R9, R64, R9 ;  /* 0x000000094009723e */ /* 0x000fe200000010ff */
[----:B------:R-:W-:Y:S01]  /*25d0*/  IMAD.WIDE.U32 R46, R31, c[0x0][0x210], R46 ;  /* 0x000084001f2e7a25 */ /* 0x000fe200078e002e */
        /* <DEDUP_REMOVED lines=9> */
[----:B------:R-:W-:Y:S02]  /*2670*/  IADD3 R17, R17, R19, RZ ;  /* 0x0000001311117210 */ /* 0x000fe40007ffe0ff */
[----:B0-----:R-:W-:-:S04]  /*2680*/  LEA R8, P0, R16, c[0x0][0x270], 0x1 ;  /* 0x00009c0010087a11 */ /* 0x001fc800078008ff */
[----:B------:R-:W-:Y:S02]  /*2690*/  LEA.HI.X R17, R16, c[0x0][0x274], R17, 0x1, P0 ;  /* 0x00009d0010117a11 */ /* 0x000fe400000f0c11 */
[----:B------:R-:W-:-:S04]  /*26a0*/  IADD3 R8, P0, R8, R43, RZ ;  /* 0x0000002b08087210 */ /* 0x000fc80007f1e0ff */
[----:B------:R-:W-:-:S05]  /*26b0*/  IADD3.X R9, R17, R44, RZ, P0, !PT ;  /* 0x0000002c11097210 */ /* 0x000fca00007fe4ff */
[----:B-1----:R0:W-:Y:S04]  /*26c0*/  STG.E.128 [R8.64], R12 ;  /* 0x0000000c08007986 */ /* 0x0021e8000c101d06 */
.L_x_7408:
[----:B------:R-:W-:Y:S01]  /*26d0*/  PRMT R45, RZ, 0x7610, R7 ;  /* 0x00007610ff2d7816 */ /* 0x000fe20000000007 */
[----:B------:R-:W-:Y:S01]  /*26e0*/  BAR.SYNC.DEFER_BLOCKING 0x0 ;  /* 0x0000000000007b1d */ /* 0x000fe20000010000 */
[----:B------:R-:W-:Y:S01]  /*26f0*/  HFMA2.MMA R47, -RZ, RZ, 0, 0 ;  /* 0x00000000ff2f7435 */ /* 0x000fe200000001ff */
[----:B------:R-:W-:Y:S01]  /*2700*/  MOV R22, RZ ;  /* 0x000000ff00167202 */ /* 0x000fe20000000f00 */
[----:B------:R-:W-:Y:S01]  /*2710*/  CS2R R20, SRZ ;  /* 0x0000000000147805 */ /* 0x000fe2000001ff00 */
[----:B------:R-:W-:Y:S01]  /*2720*/  FFMA.FTZ R45, R69, R45, R76 ;  /* 0x0000002d452d7223 */ /* 0x000fe2000001004c */
[----:B------:R-:W-:Y:S01]  /*2730*/  CS2R R18, SRZ ;  /* 0x0000000000127805 */ /* 0x000fe2000001ff00 */
[----:B------:R-:W-:Y:S01]  /*2740*/  CS2R R16, SRZ ;  /* 0x0000000000107805 */ /* 0x000fe2000001ff00 */
        /* <DEDUP_REMOVED lines=9> */
[C---:B0-----:R-:W-:Y:S01]  /*27e0*/  IMAD R15, R29.reuse, c[0x0][0x180], RZ ;  /* 0x000060001d0f7a24 */ /* 0x041fe200078e02ff */
        /* <DEDUP_REMOVED lines=24> */
[----:B------:R-:W-:Y:S02]  /*2970*/  MOV R83, R15 ;  /* 0x0000000f00537202 */ /* 0x000fe40000000f00 */
[----:B------:R-:W-:Y:S02]  /*2980*/  LEA.HI.X R81, R12, c[0x0][0x234], R81, 0x2, P2 ;  /* 0x00008d000c517a11 */ /* 0x000fe400010f1451 */
[----:B------:R-:W-:Y:S02]  /*2990*/  LEA.HI.X R13, R8, c[0x0][0x224], R9, 0x2, P0 ;  /* 0x00008900080d7a11 */ /* 0x000fe400000f1409 */
[----:B------:R-:W-:Y:S02]  /*29a0*/  MOV R47, RZ ;  /* 0x000000ff002f7202 */ /* 0x000fe40000000f00 */
[----:B------:R-:W-:-:S02]  /*29b0*/  MOV R15, RZ ;  /* 0x000000ff000f7202 */ /* 0x000fc40000000f00 */
[----:B------:R-:W-:Y:S02]  /*29c0*/  SHF.L.U32 R12, R70, 0x8, RZ ;  /* 0x00000008460c7819 */ /* 0x000fe400000006ff */
.L_x_7414:
        /* <DEDUP_REMOVED lines=71> */
.L_x_7411:
[----:B0123--:R-:W-:Y:S05]  /*2e40*/  BSYNC B0 ;  /* 0x0000000000007941 */ /* 0x00ffea0003800000 */
.L_x_7410:
[----:B------:R-:W-:Y:S01]  /*2e50*/  FMUL.FTZ R78, R9, R97 ;  /* 0x00000061094e7220 */ /* 0x000fe20000410000 */
[----:B------:R-:W-:Y:S01]  /*2e60*/  ISETP.NE.AND P3, PT, R56, 0x1f, PT ;  /* 0x0000001f3800780c */ /* 0x000fe20003f65270 */
[----:B------:R-:W-:Y:S01]  /*2e70*/  FMUL.FTZ R119, R63, R10 ;  /* 0x0000000a3f777220 */ /* 0x000fe20000410000 */
[----:B------:R-:W-:Y:S01]  /*2e80*/  ISETP.GE.AND P0, PT, R35, 0x1, PT ;  /* 0x000000012300780c */ /* 0x000fe20003f06270 */
[C---:B------:R-:W-:Y:S01]  /*2e90*/  FFMA.FTZ R80, R95.reuse, R80, R102 ;  /* 0x000000505f507223 */ /* 0x040fe20000010066 */
[----:B------:R-:W-:Y:S01]  /*2ea0*/  BSSY B0, `(.L_x_7412) ;  /* 0x00000de000007945 */ /* 0x000fe20003800000 */
[----:B------:R-:W-:Y:S02]  /*2eb0*/  FMUL.FTZ R11, R95, R78 ;  /* 0x0000004e5f0b7220 */ /* 0x000fe40000410000 */
[----:B------:R-:W-:Y:S02]  /*2ec0*/  FMUL.FTZ R117, R61, R10 ;  /* 0x0000000a3d757220 */ /* 0x000fe40000410000 */
[----:B------:R-:W-:-:S02]  /*2ed0*/  FFMA.FTZ R80, R100, R80, R119 ;  /* 0x0000005064507223 */ /* 0x000fc40000010077 */
[----:B------:R-:W-:Y:S02]  /*2ee0*/  FMUL.FTZ R115, R59, R10 ;  /* 0x0000000a3b737220 */ /* 0x000fe40000410000 */
[----:B------:R-:W-:Y:S02]  /*2ef0*/  FMUL.FTZ R93, R100, R11 ;  /* 0x0000000b645d7220 */ /* 0x000fe40000410000 */
[----:B------:R-:W-:Y:S02]  /*2f00*/  FFMA.FTZ R10, R90, R99, R101 ;  /* 0x000000635a0a7223 */ /* 0x000fe40000010065 */
        /* <DEDUP_REMOVED lines=53> */
[----:B------:R-:W-:Y:S01]  /*3260*/  MOV R10, 0x3f800000 ;  /* 0x3f800000000a7802 */ /* 0x000fe20000000f00 */
[----:B---3--:R-:W-:Y:S01]  /*3270*/  @P3 FMUL.FTZ R106, R106, R11 ;  /* 0x0000000b6a6a3220 */ /* 0x008fe20000410000 */
[----:B------:R-:W-:-:S02]  /*3280*/  HFMA2.MMA R11, -RZ, RZ, 0, 0 ;  /* 0x00000000ff0b7435 */ /* 0x000fc400000001ff */
        /* <DEDUP_REMOVED lines=90> */
[----:B------:R-:W-:Y:S02]  /*3830*/  FFMA.FTZ R89, R89, R99, R78 ;  /* 0x0000006359597223 */ /* 0x000fe4000001004e */
[----:B------:R-:W-:Y:S02]  /*3840*/  FADD.FTZ R62, R117, R62 ;  /* 0x0000003e753e7221 */ /* 0x000fe40000010000 */
        /* <DEDUP_REMOVED lines=43> */
[----:B------:R-:W1:Y:S10]  /*3b00*/  SHFL.DOWN PT, R108, R9, 0x8, 0x1f ;  /* 0x09001f00096c7f89 */ /* 0x000e7400000e0000 */
[----:B0-----:R-:W-:-:S02]  /*3b10*/  @!P0 FADD.FTZ R80, R80, R119 ;  /* 0x0000007750508221 */ /* 0x001fc40000010000 */
[----:B------:R-:W-:Y:S02]  /*3b20*/  FMUL.FTZ R119, R70, R97 ;  /* 0x0000006146777220 */ /* 0x000fe40000410000 */
[----:B-1----:R-:W-:Y:S01]  /*3b30*/  @!P0 FADD.FTZ R9, R9, R108 ;  /* 0x0000006c09098221 */ /* 0x002fe20000010000 */
[----:B------:R-:W0:Y:S01]  /*3b40*/  SHFL.DOWN PT, R121, R80, 0x10, 0x1f ;  /* 0x0a001f0050797f89 */ /* 0x000e2200000e0000 */
[----:B------:R-:W-:Y:S01]  /*3b50*/  ISETP.GT.AND P0, PT, R35, 0xf, PT ;  /* 0x0000000f2300780c */ /* 0x000fe20003f04270 */
[----:B------:R-:W-:Y:S02]  /*3b60*/  FMUL.FTZ R119, R82, R119 ;  /* 0x0000007752777220 */ /* 0x000fe40000410000 */
[----:B------:R-:W1:Y:S02]  /*3b70*/  SHFL.DOWN PT, R108, R9, 0x10, 0x1f ;  /* 0x0a001f00096c7f89 */ /* 0x000e6400000e0000 */
[----:B------:R-:W-:-:S04]  /*3b80*/  FFMA.FTZ R82, R8, R97, R119 ;  /* 0x0000006108527223 */ /* 0x000fc80000010077 */
[----:B------:R-:W-:-:S04]  /*3b90*/  FADD.FTZ R21, R82, R21 ;  /* 0x0000001552157221 */ /* 0x000fc80000010000 */
        /* <DEDUP_REMOVED lines=14> */
.L_x_7413:
[----:B0-----:R-:W-:Y:S05]  /*3c80*/  BSYNC B0 ;  /* 0x0000000000007941 */ /* 0x001fea0003800000 */
.L_x_7412:
        /* <DEDUP_REMOVED lines=21> */
.L_x_7409:
[----:B------:R-:W-:Y:S01]  /*3de0*/  BAR.SYNC.DEFER_BLOCKING 0x0 ;  /* 0x0000000000007b1d */ /* 0x000fe20000010000 */
[----:B------:R-:W-:Y:S02]  /*3df0*/  SHF.R.S32.HI R23, RZ, 0x1f, R34 ;  /* 0x0000001fff177819 */ /* 0x000fe40000011422 */
[----:B------:R-:W-:-:S04]  /*3e00*/  LEA R4, P0, R34, R39, 0x4 ;  /* 0x0000002722047211 */ /* 0x000fc800078020ff */
[----:B------:R-:W-:-:S06]  /*3e10*/  LEA.HI.X R5, R34, R41, R23, 0x4, P0 ;  /* 0x0000002922057211 */ /* 0x000fcc00000f2417 */
[----:B------:R-:W2:Y:S04]  /*3e20*/  LDG.E.128 R4, [R4.64] ;  /* 0x0000000604047981 */ /* 0x000ea8000c1e1d00 */
[----:B--2---:R-:W-:Y:S01]  /*3e30*/  STS.128 [R35.X16], R4 ;  /* 0x0000000423007388 */ /* 0x004fe2000000cc00 */
[----:B------:R-:W-:-:S06]  /*3e40*/  NOP ;  /* 0x0000000000007918 */ /* 0x000fcc0000000000 */
[----:B0-----:R-:W0:Y:S02]  /*3e50*/  LDS.128 R8, [R35.X16] ;  /* 0x0000000023087984 */ /* 0x001e24000000cc00 */
        /* <DEDUP_REMOVED lines=26> */
[--C-:B------:R-:W-:Y:S02]  /*4000*/  FADD.FTZ R10, R5, R30.reuse ;  /* 0x0000001e050a7221 */ /* 0x100fe40000010000 */
[----:B------:R-:W-:Y:S01]  /*4010*/  @!P2 FMUL.FTZ R5, R7, -1.4426950216293334961 ;  /* 0xbfb8aa3b0705a820 */ /* 0x000fe20000410000 */
[--C-:B------:R-:W-:Y:S02]  /*4020*/  PRMT R7, RZ, 0x5410, R11.reuse ;  /* 0x00005410ff077816 */ /* 0x100fe4000000000b */
[----:B------:R-:W-:Y:S01]  /*4030*/  FSETP.GTU.FTZ.AND P4, PT, R10, 20, PT ;  /* 0x41a000000a00780b */ /* 0x000fe20003f9c000 */
[----:B0-----:R-:W-:Y:S01]  /*4040*/  @!P1 FADD.FTZ R6, R6, 1 ;  /* 0x3f80000006069421 */ /* 0x001fe20000010000 */
[----:B------:R-:W-:Y:S01]  /*4050*/  PRMT R11, RZ, 0x7610, R11 ;  /* 0x00007610ff0b7816 */ /* 0x000fe2000000000b */
[--C-:B------:R-:W-:Y:S01]  /*4060*/  FADD.FTZ R12, R7, R30.reuse ;  /* 0x0000001e070c7221 */ /* 0x100fe20000010000 */
[----:B------:R-:W0:Y:S03]  /*4070*/  @!P2 MUFU.EX2 R5, R5 ;  /* 0x000000050005a308 */ /* 0x000e260000000800 */
[----:B------:R-:W-:Y:S01]  /*4080*/  FADD.FTZ R11, R11, R30 ;  /* 0x0000001e0b0b7221 */ /* 0x000fe20000010000 */
[----:B------:R-:W-:Y:S01]  /*4090*/  FSETP.GTU.FTZ.AND P5, PT, R12, 20, PT ;  /* 0x41a000000c00780b */ /* 0x000fe20003fbc000 */
[----:B-1----:R-:W-:-:S02]  /*40a0*/  @!P3 FMUL.FTZ R4, R8, -1.4426950216293334961 ;  /* 0xbfb8aa3b0804b820 */ /* 0x002fc40000410000 */
[----:B--2---:R-:W-:Y:S01]  /*40b0*/  @!P6 FMUL.FTZ R16, R16, R9 ;  /* 0x000000091010e220 */ /* 0x004fe20000410000 */
[----:B------:R-:W-:Y:S01]  /*40c0*/  FSETP.GTU.FTZ.AND P6, PT, R11, 20, PT ;  /* 0x41a000000b00780b */ /* 0x000fe20003fdc000 */
[----:B------:R-:W-:Y:S01]  /*40d0*/  @!P4 FMUL.FTZ R7, R10, -1.4426950216293334961 ;  /* 0xbfb8aa3b0a07c820 */ /* 0x000fe20000410000 */
[----:B------:R-:W-:Y:S01]  /*40e0*/  F2FP.BF16.PACK_AB R10, R60, R75 ;  /* 0x0000004b3c0a723e */ /* 0x000fe200000010ff */
[----:B------:R-:W1:Y:S01]  /*40f0*/  @!P3 MUFU.EX2 R4, R4 ;  /* 0x000000040004b308 */ /* 0x000e620000000800 */
[----:B------:R-:W-:Y:S02]  /*4100*/  F2FP.BF16.PACK_AB R9, R73, R58 ;  /* 0x0000003a4909723e */ /* 0x000fe400000010ff */
[----:B------:R-:W-:Y:S01]  /*4110*/  IADD3 R58, R42, -0x1, RZ ;  /* 0xffffffff2a3a7810 */ /* 0x000fe20007ffe0ff */
[----:B0-----:R-:W-:Y:S02]  /*4120*/  @!P2 FADD.FTZ R5, R5, 1 ;  /* 0x3f8000000505a421 */ /* 0x001fe40000010000 */
[----:B------:R-:W-:-:S02]  /*4130*/  @!P5 FMUL.FTZ R8, R12, -1.4426950216293334961 ;  /* 0xbfb8aa3b0c08d820 */ /* 0x000fc40000410000 */
[----:B------:R-:W0:Y:S01]  /*4140*/  @!P4 MUFU.EX2 R7, R7 ;  /* 0x000000070007c308 */ /* 0x000e220000000800 */
[----:B------:R-:W-:Y:S01]  /*4150*/  SHF.L.U32 R48, R58, 0x8, RZ ;  /* 0x000000083a307819 */ /* 0x000fe200000006ff */
[----:B------:R-:W-:Y:S01]  /*4160*/  @!P6 FMUL.FTZ R15, R11, -1.4426950216293334961 ;  /* 0xbfb8aa3b0b0fe820 */ /* 0x000fe20000410000 */
[----:B------:R-:W-:Y:S02]  /*4170*/  F2FP.BF16.PACK_AB R11, R62, R77 ;  /* 0x0000004d3e0b723e */ /* 0x000fe400000010ff */
[----:B------:R-:W-:-:S03]  /*4180*/  SHF.R.S32.HI R49, RZ, 0x1f, R48 ;  /* 0x0000001fff317819 */ /* 0x000fc60000011430 */
[----:B------:R2:W3:Y:S01]  /*4190*/  @!P5 MUFU.EX2 R13, R8 ;  /* 0x00000008000dd308 */ /* 0x0004e20000000800 */
[----:B-1----:R-:W-:Y:S02]  /*41a0*/  @!P3 FADD.FTZ R12, R4, 1 ;  /* 0x3f800000040cb421 */ /* 0x002fe40000010000 */
[----:B------:R-:W-:-:S04]  /*41b0*/  IMAD R4, R32, c[0x0][0x2d8], RZ ;  /* 0x0000b60020047a24 */ /* 0x000fc800078e02ff */
[----:B------:R-:W-:Y:S01]  /*41c0*/  IMAD R57, R31, c[0x0][0x2dc], R4 ;  /* 0x0000b7001f397a24 */ /* 0x000fe200078e0204 */
[----:B------:R0:W1:Y:S01]  /*41d0*/  @!P6 MUFU.EX2 R50, R15 ;  /* 0x0000000f0032e308 */ /* 0x0000620000000800 */
[----:B--2---:R-:W-:-:S05]  /*41e0*/  F2FP.BF16.PACK_AB R8, R71, R46 ;  /* 0x0000002e4708723e */ /* 0x004fca00000010ff */
[----:B------:R2:W-:Y:S02]  /*41f0*/  STS.128 [R35.X16], R8 ;  /* 0x0000000823007388 */ /* 0x0005e4000000cc00 */
[----:B------:R-:W4:Y:S01]  /*4200*/  @!P1 MUFU.RCP R51, R6 ;  /* 0x0000000600339308 */ /* 0x000f220000001000 */
[----:B0-----:R-:W-:Y:S02]  /*4210*/  @!P4 FADD.FTZ R15, R7, 1 ;  /* 0x3f800000070fc421 */ /* 0x001fe40000010000 */
[----:B---3--:R-:W-:-:S05]  /*4220*/  @!P5 FADD.FTZ R46, R13, 1 ;  /* 0x3f8000000d2ed421 */ /* 0x008fca0000010000 */
[----:B------:R0:W3:Y:S01]  /*4230*/  @!P2 MUFU.RCP R52, R5 ;  /* 0x000000050034a308 */ /* 0x0000e20000001000 */
[----:B------:R-:W-:-:S06]  /*4240*/  NOP ;  /* 0x0000000000007918 */ /* 0x000fcc0000000000 */
[----:B-1----:R-:W-:Y:S01]  /*4250*/  @!P6 FADD.FTZ R50, R50, 1 ;  /* 0x3f8000003232e421 */ /* 0x002fe20000010000 */
[----:B------:R1:W5:Y:S01]  /*4260*/  @!P3 MUFU.RCP R53, R12 ;  /* 0x0000000c0035b308 */ /* 0x0003620000001000 */
[----:B0-----:R-:W0:Y:S01]  /*4270*/  LDS.128 R4, [R35.X16] ;  /* 0x0000000023047984 */ /* 0x001e22000000cc00 */
[----:B--2---:R-:W-:Y:S02]  /*4280*/  IMAD R9, R29, c[0x0][0x2e0], RZ ;  /* 0x0000b8001d097a24 */ /* 0x004fe400078e02ff */
[----:B----4-:R-:W-:Y:S02]  /*4290*/  @!P1 FMUL.FTZ R18, R18, R51 ;  /* 0x0000003312129220 */ /* 0x010fe40000410000 */
[----:B------:R-:W-:Y:S02]  /*42a0*/  IMAD R11, R0, c[0x0][0x2e4], R9 ;  /* 0x0000b900000b7a24 */ /* 0x000fe400078e0209 */
[----:B------:R-:W2:Y:S01]  /*42b0*/  @!P6 MUFU.RCP R50, R50 ;  /* 0x000000320032e308 */ /* 0x000ea20000001000 */
[----:B-1----:R-:W-:-:S04]  /*42c0*/  IMAD.WIDE.U32 R12, R31, c[0x0][0x2d8], R48 ;  /* 0x0000b6001f0c7a25 */ /* 0x002fc800078e0030 */
[----:B---3--:R-:W-:Y:S01]  /*42d0*/  @!P2 FMUL.FTZ R19, R19, R52 ;  /* 0x000000341313a220 */ /* 0x008fe20000410000 */
[----:B------:R-:W-:Y:S01]  /*42e0*/  IADD3 R13, R13, R57, RZ ;  /* 0x000000390d0d7210 */ /* 0x000fe20007ffe0ff */
[----:B------:R-:W-:Y:S01]  /*42f0*/  IMAD.WIDE.U32 R48, R31, c[0x0][0x2f8], R48 ;  /* 0x0000be001f307a25 */ /* 0x000fe200078e0030 */
[----:B------:R-:W1:Y:S01]  /*4300*/  @!P4 MUFU.RCP R54, R15 ;  /* 0x0000000f0036c308 */ /* 0x000e620000001000 */
[----:B------:R-:W-:Y:S02]  /*4310*/  IADD3 R38, P2, R38, -0x200, RZ ;  /* 0xfffffe0026267810 */ /* 0x000fe40007f5e0ff */
[----:B------:R-:W-:Y:S02]  /*4320*/  IMAD.WIDE.U32 R8, R0, c[0x0][0x2e0], R12 ;  /* 0x0000b80000087a25 */ /* 0x000fe400078e000c */
[----:B------:R-:W-:Y:S02]  /*4330*/  IADD3.X R40, R40, -0x1, RZ, P2, !PT ;  /* 0xffffffff28287810 */ /* 0x000fe400017fe4ff */
[----:B-----5:R-:W-:Y:S01]  /*4340*/  @!P3 FMUL.FTZ R20, R20, R53 ;  /* 0x000000351414b220 */ /* 0x020fe20000410000 */
[----:B------:R-:W-:Y:S01]  /*4350*/  IADD3 R9, R9, R11, RZ ;  /* 0x0000000b09097210 */ /* 0x000fe20007ffe0ff */
[----:B--2---:R-:W-:Y:S01]  /*4360*/  @!P6 FMUL.FTZ R47, R47, R50 ;  /* 0x000000322f2fe220 */ /* 0x004fe20000410000 */
[----:B------:R-:W-:Y:S01]  /*4370*/  LEA R10, P1, R8, c[0x0][0x330], 0x1 ;  /* 0x0000cc00080a7a11 */ /* 0x000fe200078208ff */
[----:B------:R2:W3:Y:S01]  /*4380*/  @!P5 MUFU.RCP R55, R46 ;  /* 0x0000002e0037d308 */ /* 0x0004e20000001000 */
[----:B------:R-:W-:-:S02]  /*4390*/  ISETP.GT.AND P3, PT, R42, 0x1, PT ;  /* 0x000000012a00780c */ /* 0x000fc40003f64270 */
[----:B------:R-:W-:Y:S02]  /*43a0*/  LEA.HI.X R9, R8, c[0x0][0x334], R9, 0x1, P1 ;  /* 0x0000cd0008097a11 */ /* 0x000fe400008f0c09 */
[----:B------:R-:W-:Y:S01]  /*43b0*/  IADD3 R50, P1, R10, R43, RZ ;  /* 0x0000002b0a327210 */ /* 0x000fe20007f3e0ff */
[----:B-1----:R-:W-:Y:S01]  /*43c0*/  @!P4 FMUL.FTZ R21, R21, R54 ;  /* 0x000000361515c220 */ /* 0x002fe20000410000 */
[----:B------:R-:W-:Y:S01]  /*43d0*/  MOV R42, R58 ;  /* 0x0000003a002a7202 */ /* 0x000fe20000000f00 */
[----:B------:R-:W1:Y:S01]  /*43e0*/  @!P0 MUFU.RCP R14, R14 ;  /* 0x0000000e000e8308 */ /* 0x000e620000001000 */
[----:B------:R-:W-:Y:S01]  /*43f0*/  IADD3.X R51, R9, R44, RZ, P1, !PT ;  /* 0x0000002c09337210 */ /* 0x000fe20000ffe4ff */
[----:B--2---:R-:W-:Y:S01]  /*4400*/  IMAD R46, R32, c[0x0][0x2f8], RZ ;  /* 0x0000be00202e7a24 */ /* 0x004fe200078e02ff */
[----:B------:R-:W-:Y:S02]  /*4410*/  F2FP.BF16.PACK_AB R10, R21, R20 ;  /* 0x00000014150a723e */ /* 0x000fe400000010ff */
[----:B------:R-:W-:Y:S01]  /*4420*/  F2FP.BF16.PACK_AB R9, R19, R18 ;  /* 0x000000121309723e */ /* 0x000fe200000010ff */
[----:B0-----:R0:W-:Y:S01]  /*4430*/  STG.E.128 [R50.64], R4 ;  /* 0x0000000432007986 */ /* 0x0011e2000c101d06 */
[----:B------:R-:W-:-:S03]  /*4440*/  IMAD R53, R31, c[0x0][0x2fc], R46 ;  /* 0x0000bf001f357a24 */ /* 0x000fc600078e022e */
[----:B------:R-:W-:Y:S01]  /*4450*/  BAR.SYNC.DEFER_BLOCKING 0x0 ;  /* 0x0000000000007b1d */ /* 0x000fe20000010000 */
[----:B---3--:R-:W-:Y:S01]  /*4460*/  @!P5 FMUL.FTZ R22, R22, R55 ;  /* 0x000000371616d220 */ /* 0x008fe20000410000 */
[----:B------:R-:W-:Y:S01]  /*4470*/  IADD3 R49, R49, R53, RZ ;  /* 0x0000003531317210 */ /* 0x000fe20007ffe0ff */
[----:B------:R-:W-:Y:S01]  /*4480*/  IMAD R55, R29, c[0x0][0x300], RZ ;  /* 0x0000c0001d377a24 */ /* 0x000fe200078e02ff */
[----:B------:R-:W-:Y:S01]  /*4490*/  IADD3 R36, P1, R36, -0x200, RZ ;  /* 0xfffffe0024247810 */ /* 0x000fe20007f3e0ff */
[----:B-1----:R-:W-:Y:S01]  /*44a0*/  @!P0 FMUL.FTZ R17, R17, R14 ;  /* 0x0000000e11118220 */ /* 0x002fe20000410000 */
[----:B------:R-:W-:Y:S01]  /*44b0*/  F2FP.BF16.PACK_AB R11, R47, R22 ;  /* 0x000000162f0b723e */ /* 0x000fe200000010ff */
[----:B------:R-:W-:Y:S01]  /*44c0*/  IMAD R55, R0, c[0x0][0x304], R55 ;  /* 0x0000c10000377a24 */ /* 0x000fe200078e0237 */
[----:B------:R-:W-:Y:S02]  /*44d0*/  IADD3.X R37, R37, -0x1, RZ, P1, !PT ;  /* 0xffffffff25257810 */ /* 0x000fe40000ffe4ff */
[----:B------:R-:W-:Y:S01]  /*44e0*/  F2FP.BF16.PACK_AB R8, R17, R16 ;  /* 0x000000101108723e */ /* 0x000fe200000010ff */
[----:B------:R-:W-:-:S02]  /*44f0*/  FADD.FTZ R16, R16, R33 ;  /* 0x0000002110107221 */ /* 0x000fc40000010000 */
[----:B0-----:R-:W-:-:S04]  /*4500*/  IMAD.WIDE.U32 R4, R0, c[0x0][0x300], R48 ;  /* 0x0000c00000047a25 */ /* 0x001fc800078e0030 */
[----:B------:R-:W-:Y:S01]  /*4510*/  FADD.FTZ R17, R16, R17 ;  /* 0x0000001110117221 */ /* 0x000fe20000010000 */
[----:B------:R-:W-:Y:S02]  /*4520*/  IADD3 R5, R5, R55, RZ ;  /* 0x0000003705057210 */ /* 0x000fe40007ffe0ff */
[----:B------:R-:W-:Y:S01]  /*4530*/  LEA R6, P0, R4, c[0x0][0x340], 0x1 ;  /* 0x0000d00004067a11 */ /* 0x000fe200078008ff */
[----:B------:R-:W-:Y:S01]  /*4540*/  FADD.FTZ R18, R17, R18 ;  /* 0x0000001211127221 */ /* 0x000fe20000010000 */
[----:B------:R-:W-:Y:S01]  /*4550*/  STS.128 [R35.X16], R8 ;  /* 0x0000000823007388 */ /* 0x000fe2000000cc00 */
[----:B------:R-:W-:-:S06]  /*4560*/  NOP ;  /* 0x0000000000007918 */ /* 0x000fcc0000000000 */
[----:B------:R-:W0:Y:S01]  /*4570*/  LDS.128 R12, [R35.X16] ;  /* 0x00000000230c7984 */ /* 0x000e22000000cc00 */
[----:B------:R-:W-:Y:S01]  /*4580*/  LEA.HI.X R5, R4, c[0x0][0x344], R5, 0x1, P0 ;  /* 0x0000d10004057a11 */ /* 0x000fe200000f0c05 */
[----:B------:R-:W-:Y:S01]  /*4590*/  FADD.FTZ R19, R18, R19 ;  /* 0x0000001312137221 */ /* 0x000fe20000010000 */
[----:B------:R-:W-:-:S03]  /*45a0*/  IADD3 R4, P0, R6, R43, RZ ;  /* 0x0000002b06047210 */ /* 0x000fc60007f1e0ff */
[----:B------:R-:W-:Y:S01]  /*45b0*/  FADD.FTZ R20, R19, R20 ;  /* 0x0000001413147221 */ /* 0x000fe20000010000 */
[----:B------:R-:W-:Y:S02]  /*45c0*/  IADD3.X R5, R5, R44, RZ, P0, !PT ;  /* 0x0000002c05057210 */ /* 0x000fe400007fe4ff */
[----:B------:R-:W-:Y:S01]  /*45d0*/  IADD3 R39, P0, R39, -0x200, RZ ;  /* 0xfffffe0027277810 */ /* 0x000fe20007f1e0ff */
[----:B------:R-:W-:-:S03]  /*45e0*/  FADD.FTZ R21, R20, R21 ;  /* 0x0000001514157221 */ /* 0x000fc60000010000 */
[----:B------:R-:W-:Y:S01]  /*45f0*/  IADD3.X R41, R41, -0x1, RZ, P0, !PT ;  /* 0xffffffff29297810 */ /* 0x000fe200007fe4ff */
[----:B------:R-:W-:-:S04]  /*4600*/  FADD.FTZ R22, R21, R22 ;  /* 0x0000001615167221 */ /* 0x000fc80000010000 */
[----:B------:R-:W-:Y:S01]  /*4610*/  FADD.FTZ R33, R22, R47 ;  /* 0x0000002f16217221 */ /* 0x000fe20000010000 */
[----:B0-----:R0:W-:Y:S01]  /*4620*/  STG.E.128 [R4.64], R12 ;  /* 0x0000000c04007986 */ /* 0x0011e2000c101d06 */
[----:B------:R-:W-:Y:S01]  /*4630*/  @!P3 CALL.REL.NOINC `(.L_x_7391) ;  /* 0x000000100000b944 */ /* 0x000fe20003c00000 */
[----:B------:R-:W-:Y:S05]  /*4640*/  BRA `(.L_x_7415) ;  /* 0xffffbf0000007947 */ /* 0x000fea000383ffff */
.L_x_7391:
        /* <DEDUP_REMOVED lines=24> */
.L_x_7417:
[----:B0-----:R-:W-:Y:S05]  /*47d0*/  BSYNC B0 ;  /* 0x0000000000007941 */ /* 0x001fea0003800000 */
.L_x_7416:
        /* <DEDUP_REMOVED lines=23> */
.L_x_7419:
[----:B------:R-:W1:Y:S02]  /*4950*/  S2R R21, SR_TID.X ;  /* 0x0000000000157919 */ /* 0x000e640000002100 */
.L_x_7420:
[----:B0-----:R-:W-:Y:S05]  /*4960*/  BSYNC B0 ;  /* 0x0000000000007941 */ /* 0x001fea0003800000 */
.L_x_7418:
        /* <DEDUP_REMOVED lines=22> */
.L_x_7421:
        /* <DEDUP_REMOVED lines=55> */
.L_x_7422:
        /* <DEDUP_REMOVED lines=12> */
.L_x_9119:


//--------------------- .text._Z25selective_scan_bwd_kernelI32Selective_Scan_bwd_kernel_traitsILi32ELi8ELb1ELb0ELb1ELb0ELb0EN3c108BFloat16EfEEv12SSMParamsBwd --------------------------
	.section	.text._Z25selective_scan_bwd_kernelI32Selective_Scan_bwd_kernel_traitsILi32ELi8ELb1ELb0ELb1ELb0ELb0EN3c108BFloat16EfEEv12SSMParamsBwd,"ax",@progbits
	.sectioninfo	@"SHI_REGISTERS=168"
	.align	128
        .global         _Z25selective_scan_bwd_kernelI32Selective_Scan_bwd_kernel_traitsILi32ELi8ELb1ELb0ELb1ELb0ELb0EN3c108BFloat16EfEEv12SSMParamsBwd
        .type           _Z25selective_scan_bwd_kernelI32Selective_Scan_bwd_kernel_traitsILi32ELi8ELb1ELb0ELb1ELb0ELb0EN3c108BFloat16EfEEv12SSMParamsBwd,@function
        .size           _Z25selective_scan_bwd_kernelI32Selective_Scan_bwd_kernel_traitsILi32ELi8ELb1ELb0ELb1ELb0ELb0EN3c108BFloat16EfEEv12SSMParamsBwd,(.L_x_9120 - _Z25selective_scan_bwd_kernelI32Selective_Scan_bwd_kernel_traitsILi32ELi8ELb1ELb0ELb1ELb0ELb0EN3c108BFloat16EfEEv12SSMParamsBwd)
        .other          _Z25selective_scan_bwd_kernelI32Selective_Scan_bwd_kernel_traitsILi32ELi8ELb1ELb0ELb1ELb0ELb0EN3c108BFloat16EfEEv12SSMParamsBwd,@"STO_CUDA_ENTRY STV_DEFAULT"
_Z25selective_scan_bwd_kernelI32Selective_Scan_bwd_kernel_traitsILi32ELi8ELb1ELb0ELb1ELb0ELb0EN3c108BFloat16EfEEv12SSMParamsBwd:
.text._Z25selective_scan_bwd_kernelI32Selective_Scan_bwd_kernel_traitsILi32ELi8ELb1ELb0ELb1ELb0ELb0EN3c108BFloat16EfEEv12SSMParamsBwd:
        /* <DEDUP_REMOVED lines=8> */
[----:B------:R-:W-:Y:S02]  /*0080*/  ISETP.NE.AND.EX P0, PT, RZ, c[0x0][0x23c], PT, P0 ;  /* 0x00008f00ff007a0c */ /* 0x000fe40003f05300 */
[----:B------:R-:W-:Y:S02]  /*0090*/  ISETP.NE.AND.EX P1, PT, RZ, c[0x0][0x254], PT, P1 ;  /* 0x00009500ff007a0c */ /* 0x000fe40003f25310 */
[----:B------:R-:W-:Y:S01]  /*00a0*/  MOV R4, RZ ;  /* 0x000000ff00047202 */ /* 0x000fe20000000f00 */
[----:B-1----:R-:W1:Y:S01]  /*00b0*/  MUFU.RCP R12, R12 ;  /* 0x0000000c000c7308 */ /* 0x002e620000001000 */
[----:B0-----:R-:W-:-:S07]  /*00c0*/  SHF.R.S32.HI R3, RZ, 0x1f, R0 ;  /* 0x0000001fff037819 */ /* 0x001fce0000011400 */
[C---:B------:R-:W-:Y:S01]  /*00d0*/  @P0 LEA R6, P2, R0.reuse, c[0x0][0x238], 0x2 ;  /* 0x00008e0000060a11 */ /* 0x040fe200078410ff */
[----:B------:R-:W0:Y:S01]  /*00e0*/  S2R R5, SR_CTAID.X ;  /* 0x0000000000057919 */ /* 0x000e220000002500 */
[C---:B------:R-:W-:Y:S02]  /*00f0*/  @P1 LEA R8, P3, R0.reuse, c[0x0][0x250], 0x2 ;  /* 0x0000940000081a11 */ /* 0x040fe400078610ff */
[C-C-:B------:R-:W-:Y:S02]  /*0100*/  @P0 LEA.HI.X R7, R0.reuse, c[0x0][0x23c], R3.reuse, 0x2, P2 ;  /* 0x00008f0000070a11 */ /* 0x140fe400010f1403 */
[----:B------:R-:W-:Y:S02]  /*0110*/  @P1 LEA.HI.X R9, R0, c[0x0][0x254], R3, 0x2, P3 ;  /* 0x0000950000091a11 */ /* 0x000fe400018f1403 */
[----:B-1----:R-:W-:Y:S01]  /*0120*/  IADD3 R10, R12, 0xffffffe, RZ ;  /* 0x0ffffffe0c0a7810 */ /* 0x002fe20007ffe0ff */
[----:B------:R0:W5:Y:S03]  /*0130*/  @P0 LDG.E R2, [R6.64] ;  /* 0x0000000606020981 */ /* 0x000166000c1e1900 */
[----:B------:R1:W2:Y:S01]  /*0140*/  F2I.FTZ.U32.TRUNC.NTZ R11, R10 ;  /* 0x0000000a000b7305 */ /* 0x0002a2000021f000 */
[----:B------:R3:W5:Y:S01]  /*0150*/  @P1 LDG.E R4, [R8.64] ;  /* 0x0000000608041981 */ /* 0x000762000c1e1900 */
[----:B------:R-:W-:Y:S01]  /*0160*/  LOP3.LUT R16, R0, c[0x0][0x178], RZ, 0x3c, !PT ;  /* 0x00005e0000107a12 */ /* 0x000fe200078e3cff */
[----:B------:R-:W-:Y:S01]  /*0170*/  IMAD R21, R3, c[0x0][0x1d8], RZ ;  /* 0x0000760003157a24 */ /* 0x000fe200078e02ff */
[----:B------:R-:W-:Y:S01]  /*0180*/  MOV R18, c[0x0][0x174] ;  /* 0x00005d0000127a02 */ /* 0x000fe20000000f00 */
[----:B------:R-:W-:Y:S01]  /*0190*/  CS2R R76, SRZ ;  /* 0x00000000004c7805 */ /* 0x000fe2000001ff00 */
[----:B------:R-:W-:Y:S01]  /*01a0*/  ISETP.GE.AND P2, PT, R16, RZ, PT ;  /* 0x000000ff1000720c */ /* 0x000fe20003f46270 */
[----:B------:R-:W-:Y:S01]  /*01b0*/  IMAD R21, R0, c[0x0][0x1dc], R21 ;  /* 0x0000770000157a24 */ /* 0x000fe200078e0215 */
[----:B------:R-:W-:Y:S01]  /*01c0*/  ISETP.GE.AND P3, PT, R18, 0x1, PT ;  /* 0x000000011200780c */ /* 0x000fe20003f66270 */
[----:B-1----:R-:W-:Y:S01]  /*01d0*/  HFMA2.MMA R10, -RZ, RZ, 0, 0 ;  /* 0x00000000ff0a7435 */ /* 0x002fe200000001ff */
[----:B------:R-:W-:Y:S01]  /*01e0*/  CS2R R70, SRZ ;  /* 0x0000000000467805 */ /* 0x000fe2000001ff00 */
[----:B0-----:R-:W-:-:S02]  /*01f0*/  SHF.R.S32.HI R6, RZ, 0x1f, R5 ;  /* 0x0000001fff067819 */ /* 0x001fc40000011405 */
[----:B--2---:R-:W-:-:S03]  /*0200*/  IADD3 R14, RZ, -R11, RZ ;  /* 0x8000000bff0e7210 */ /* 0x004fc60007ffe0ff */
[C---:B------:R-:W-:Y:S02]  /*0210*/  IMAD R12, R6.reuse, c[0x0][0x1e0], RZ ;  /* 0x00007800060c7a24 */ /* 0x040fe400078e02ff */
[----:B------:R-:W-:Y:S02]  /*0220*/  IMAD R16, R6, c[0x0][0x278], RZ ;  /* 0x00009e0006107a24 */ /* 0x000fe400078e02ff */
[----:B------:R-:W-:Y:S01]  /*0230*/  IMAD R7, R14, R17, RZ ;  /* 0x000000110e077224 */ /* 0x000fe200078e02ff */
[----:B------:R-:W-:Y:S01]  /*0240*/  IABS R14, R0 ;  /* 0x00000000000e7213 */ /* 0x000fe20000000000 */
[----:B------:R-:W-:Y:S02]  /*0250*/  IMAD R15, R5, c[0x0][0x1e4], R12 ;  /* 0x00007900050f7a24 */ /* 0x000fe400078e020c */
[----:B------:R-:W-:-:S04]  /*0260*/  IMAD.HI.U32 R11, R11, R7, R10 ;  /* 0x000000070b0b7227 */ /* 0x000fc800078e000a */
[----:B------:R-:W-:Y:S02]  /*0270*/  IMAD R10, R6, c[0x0][0x1d0], RZ ;  /* 0x00007400060a7a24 */ /* 0x000fe400078e02ff */
[----:B------:R-:W-:-:S04]  /*0280*/  IMAD.HI.U32 R7, R11, R14, RZ ;  /* 0x0000000e0b077227 */ /* 0x000fc800078e00ff */
[----:B------:R-:W-:Y:S01]  /*0290*/  IMAD R13, R5, c[0x0][0x1d4], R10 ;  /* 0x00007500050d7a24 */ /* 0x000fe200078e020a */
[----:B---3--:R-:W-:Y:S01]  /*02a0*/  IADD3 R8, -R7, RZ, RZ ;  /* 0x000000ff07087210 */ /* 0x008fe20007ffe1ff */
[----:B------:R-:W-:-:S04]  /*02b0*/  IMAD.WIDE.U32 R10, R5, c[0x0][0x1e0], RZ ;  /* 0x00007800050a7a25 */ /* 0x000fc800078e00ff */
[----:B------:R-:W-:Y:S01]  /*02c0*/  IMAD R14, R17, R8, R14 ;  /* 0x00000008110e7224 */ /* 0x000fe200078e020e */
[----:B------:R-:W-:Y:S01]  /*02d0*/  IADD3 R11, R11, R15, RZ ;  /* 0x0000000f0b0b7210 */ /* 0x000fe20007ffe0ff */
[----:B------:R-:W-:-:S03]  /*02e0*/  IMAD.WIDE.U32 R8, R5, c[0x0][0x1d0], RZ ;  /* 0x0000740005087a25 */ /* 0x000fc600078e00ff */
[----:B------:R-:W-:Y:S01]  /*02f0*/  ISETP.GT.U32.AND P1, PT, R17, R14, PT ;  /* 0x0000000e1100720c */ /* 0x000fe20003f24070 */
[----:B------:R-:W-:Y:S01]  /*0300*/  IMAD R15, R5, c[0x0][0x27c], R16 ;  /* 0x00009f00050f7a24 */ /* 0x000fe200078e0210 */
[----:B------:R-:W-:Y:S01]  /*0310*/  IADD3 R9, R9, R13, RZ ;  /* 0x0000000d09097210 */ /* 0x000fe20007ffe0ff */
[----:B------:R-:W-:-:S04]  /*0320*/  IMAD.WIDE.U32 R12, R5, c[0x0][0x278], RZ ;  /* 0x00009e00050c7a25 */ /* 0x000fc800078e00ff */
[----:B------:R-:W-:Y:S01]  /*0330*/  IMAD.WIDE.U32 R8, R0, c[0x0][0x1d8], R8 ;  /* 0x0000760000087a25 */ /* 0x000fe200078e0008 */
[----:B------:R-:W-:-:S03]  /*0340*/  IADD3 R13, R13, R15, RZ ;  /* 0x0000000f0d0d7210 */ /* 0x000fc60007ffe0ff */
[----:B------:R-:W-:Y:S02]  /*0350*/  IMAD R16, R6, c[0x0][0x1b0], RZ ;  /* 0x00006c0006107a24 */ /* 0x000fe400078e02ff */
[-C--:B------:R-:W-:Y:S02]  /*0360*/  @!P1 IADD3 R14, R14, -R17.reuse, RZ ;  /* 0x800000110e0e9210 */ /* 0x080fe40007ffe0ff */
[----:B------:R-:W-:Y:S01]  /*0370*/  @!P1 IADD3 R7, R7, 0x1, RZ ;  /* 0x0000000107079810 */ /* 0x000fe20007ffe0ff */
[C---:B------:R-:W-:Y:S01]  /*0380*/  IMAD R23, R5.reuse, c[0x0][0x1b4], R16 ;  /* 0x00006d0005177a24 */ /* 0x040fe200078e0210 */
[----:B------:R-:W-:Y:S01]  /*0390*/  ISETP.GE.U32.AND P0, PT, R14, R17, PT ;  /* 0x000000110e00720c */ /* 0x000fe20003f06070 */
[----:B------:R-:W-:Y:S01]  /*03a0*/  IMAD.WIDE.U32 R14, R5, c[0x0][0x1b0], RZ ;  /* 0x00006c00050e7a25 */ /* 0x000fe200078e00ff */
[----:B------:R-:W-:Y:S02]  /*03b0*/  LEA R17, R18, 0xffffff00, 0x8 ;  /* 0xffffff0012117811 */ /* 0x000fe400078e40ff */
[----:B------:R-:W-:-:S02]  /*03c0*/  ISETP.NE.AND P1, PT, RZ, c[0x0][0x178], PT ;  /* 0x00005e00ff007a0c */ /* 0x000fc40003f25270 */
[----:B------:R-:W-:Y:S02]  /*03d0*/  SHF.R.S32.HI R19, RZ, 0x1f, R17 ;  /* 0x0000001fff137819 */ /* 0x000fe40000011411 */
[----:B------:R-:W-:Y:S02]  /*03e0*/  IADD3 R24, P4, R17, R8, RZ ;  /* 0x0000000811187210 */ /* 0x000fe40007f9e0ff */
[----:B------:R-:W-:Y:S01]  /*03f0*/  IADD3 R15, R15, R23, RZ ;  /* 0x000000170f0f7210 */ /* 0x000fe20007ffe0ff */
[----:B------:R-:W-:Y:S01]  /*0400*/  IMAD R23, R3, c[0x0][0x280], RZ ;  /* 0x0000a00003177a24 */ /* 0x000fe200078e02ff */
[----:B------:R-:W-:Y:S01]  /*0410*/  IADD3.X R25, R19, R9, R21, P4, !PT ;  /* 0x0000000913197210 */ /* 0x000fe200027fe415 */
[----:B------:R-:W-:Y:S01]  /*0420*/  IMAD R21, R3, c[0x0][0x1e8], RZ ;  /* 0x00007a0003157a24 */ /* 0x000fe200078e02ff */
[----:B------:R-:W-:Y:S01]  /*0430*/  @P0 IADD3 R7, R7, 0x1, RZ ;  /* 0x0000000107070810 */ /* 0x000fe20007ffe0ff */
[----:B------:R-:W-:-:S03]  /*0440*/  IMAD.WIDE.U32 R8, R0, c[0x0][0x1e8], R10 ;  /* 0x00007a0000087a25 */ /* 0x000fc600078e000a */
[----:B------:R-:W-:Y:S01]  /*0450*/  @!P2 IADD3 R7, -R7, RZ, RZ ;  /* 0x000000ff0707a210 */ /* 0x000fe20007ffe1ff */
[C---:B------:R-:W-:Y:S01]  /*0460*/  IMAD R21, R0.reuse, c[0x0][0x1ec], R21 ;  /* 0x00007b0000157a24 */ /* 0x040fe200078e0215 */
[----:B------:R-:W-:Y:S01]  /*0470*/  IADD3 R22, P0, R17, R8, RZ ;  /* 0x0000000811167210 */ /* 0x000fe20007f1e0ff */
[C---:B------:R-:W-:Y:S01]  /*0480*/  IMAD.WIDE.U32 R10, R0.reuse, c[0x0][0x280], R12 ;  /* 0x0000a000000a7a25 */ /* 0x040fe200078e000c */
[----:B------:R-:W-:Y:S02]  /*0490*/  @!P1 LOP3.LUT R7, RZ, c[0x0][0x178], RZ, 0x33, !PT ;  /* 0x00005e00ff079a12 */ /* 0x000fe400078e33ff */
[----:B------:R-:W-:Y:S01]  /*04a0*/  IADD3.X R9, R19, R9, R21, P0, !PT ;  /* 0x0000000913097210 */ /* 0x000fe200007fe415 */
[----:B------:R-:W-:Y:S01]  /*04b0*/  IMAD R12, R0, c[0x0][0x284], R23 ;  /* 0x0000a100000c7a24 */ /* 0x000fe200078e0217 */
[----:B------:R-:W-:Y:S01]  /*04c0*/  ISETP.NE.U32.AND P0, PT, RZ, c[0x0][0x260], PT ;  /* 0x00009800ff007a0c */ /* 0x000fe20003f05070 */
[----:B------:R-:W-:Y:S01]  /*04d0*/  IMAD.WIDE.U32 R14, R7, c[0x0][0x1c8], R14 ;  /* 0x00007200070e7a25 */ /* 0x000fe200078e000e */
[----:B------:R-:W-:-:S02]  /*04e0*/  IADD3 R20, P2, R17, R10, RZ ;  /* 0x0000000a11147210 */ /* 0x000fc40007f5e0ff */
[----:B------:R-:W-:Y:S02]  /*04f0*/  SHF.R.S32.HI R8, RZ, 0x1f, R7 ;  /* 0x0000001fff087819 */ /* 0x000fe40000011407 */
[----:B------:R-:W-:Y:S02]  /*0500*/  ISETP.NE.AND.EX P0, PT, RZ, c[0x0][0x264], PT, P0 ;  /* 0x00009900ff007a0c */ /* 0x000fe40003f05300 */
[----:B------:R-:W-:Y:S01]  /*0510*/  IADD3.X R11, R19, R11, R12, P2, !PT ;  /* 0x0000000b130b7210 */ /* 0x000fe200017fe40c */
[----:B------:R-:W-:Y:S01]  /*0520*/  IMAD R10, R8, c[0x0][0x1c8], RZ ;  /* 0x00007200080a7a24 */ /* 0x000fe200078e02ff */
[----:B------:R-:W-:Y:S02]  /*0530*/  LEA R23, P1, R24, c[0x0][0x240], 0x1 ;  /* 0x0000900018177a11 */ /* 0x000fe400078208ff */
[----:B------:R-:W-:Y:S02]  /*0540*/  LEA R21, P2, R22, c[0x0][0x248], 0x1 ;  /* 0x0000920016157a11 */ /* 0x000fe400078408ff */
[----:B------:R-:W-:-:S02]  /*0550*/  LEA.HI.X R24, R24, c[0x0][0x244], R25, 0x1, P1 ;  /* 0x0000910018187a11 */ /* 0x000fc400008f0c19 */
[----:B------:R-:W-:Y:S01]  /*0560*/  LEA.HI.X R22, R22, c[0x0][0x24c], R9, 0x1, P2 ;  /* 0x0000930016167a11 */ /* 0x000fe200010f0c09 */
[----:B------:R-:W-:Y:S01]  /*0570*/  IMAD R9, R7, c[0x0][0x1cc], R10 ;  /* 0x0000730007097a24 */ /* 0x000fe200078e020a */
[----:B------:R-:W-:Y:S02]  /*0580*/  ISETP.NE.U32.AND P1, PT, RZ, c[0x0][0x328], PT ;  /* 0x0000ca00ff007a0c */ /* 0x000fe40003f25070 */
[----:B------:R-:W-:Y:S02]  /*0590*/  ISETP.NE.U32.AND P2, PT, RZ, c[0x0][0x348], PT ;  /* 0x0000d200ff007a0c */ /* 0x000fe40003f45070 */
[----:B------:R-:W-:Y:S02]  /*05a0*/  ISETP.NE.AND.EX P1, PT, RZ, c[0x0][0x32c], PT, P1 ;  /* 0x0000cb00ff007a0c */ /* 0x000fe40003f25310 */
[----:B------:R-:W-:Y:S02]  /*05b0*/  ISETP.NE.AND.EX P2, PT, RZ, c[0x0][0x34c], PT, P2 ;  /* 0x0000d300ff007a0c */ /* 0x000fe40003f45320 */
[----:B------:R-:W-:Y:S01]  /*05c0*/  IADD3 R10, R15, R9, RZ ;  /* 0x000000090f0a7210 */ /* 0x000fe20007ffe0ff */
[----:B------:R-:W-:Y:S01]  /*05d0*/  @P0 IMAD R9, R5, c[0x0][0x164], R0 ;  /* 0x0000590005090a24 */ /* 0x000fe200078e0200 */
[----:B------:R-:W-:-:S02]  /*05e0*/  LEA R16, P4, R20, c[0x0][0x308], 0x1 ;  /* 0x0000c20014107a11 */ /* 0x000fc400078808ff */
[----:B------:R-:W-:Y:S01]  /*05f0*/  IADD3 R17, P5, R17, R14, RZ ;  /* 0x0000000e11117210 */ /* 0x000fe20007fbe0ff */
[----:B------:R-:W-:Y:S01]  /*0600*/  @P0 IMAD R9, R9, c[0x0][0x174], RZ ;  /* 0x00005d0009090a24 */ /* 0x000fe200078e02ff */
[----:B------:R-:W-:Y:S02]  /*0610*/  @P0 MOV R80, 0x8 ;  /* 0x0000000800500802 */ /* 0x000fe40000000f00 */
[----:B------:R-:W-:Y:S01]  /*0620*/  LEA.HI.X R20, R20, c[0x0][0x30c], R11, 0x1, P4 ;  /* 0x0000c30014147a11 */ /* 0x000fe200020f0c0b */
[----:B------:R-:W-:Y:S01]  /*0630*/  @P0 IMAD R9, R9, c[0x0][0x16c], RZ ;  /* 0x00005b0009090a24 */ /* 0x000fe200078e02ff */
[----:B------:R-:W-:Y:S02]  /*0640*/  IADD3.X R10, R19, R10, RZ, P5, !PT ;  /* 0x0000000a130a7210 */ /* 0x000fe40002ffe4ff */
[----:B------:R-:W-:Y:S01]  /*0650*/  LEA R18, P6, R17, c[0x0][0x230], 0x1 ;  /* 0x00008c0011127a11 */ /* 0x000fe200078c08ff */
[----:B------:R-:W-:Y:S01]  /*0660*/  @P0 IMAD.WIDE R80, R9, R80, c[0x0][0x260] ;  /* 0x0000980009500625 */ /* 0x000fe200078e0250 */
[C---:B------:R-:W-:Y:S01]  /*0670*/  @P1 LEA R76, P4, R0.reuse, c[0x0][0x328], 0x2 ;  /* 0x0000ca00004c1a11 */ /* 0x040fe200078810ff */
[----:B------:R-:W-:Y:S01]  /*0680*/  HFMA2.MMA R9, -RZ, RZ, 0, 0 ;  /* 0x00000000ff097435 */ /* 0x000fe200000001ff */
[----:B------:R-:W-:Y:S01]  /*0690*/  @P2 LEA R70, P5, R0, c[0x0][0x348], 0x2 ;  /* 0x0000d20000462a11 */ /* 0x000fe200078a10ff */
[----:B------:R-:W-:Y:S01]  /*06a0*/  @!P0 CS2R R80, SRZ ;  /* 0x0000000000508805 */ /* 0x000fe2000001ff00 */
[----:B------:R-:W-:-:S02]  /*06b0*/  LEA.HI.X R19, R17, c[0x0][0x234], R10, 0x1, P6 ;  /* 0x00008d0011137a11 */ /* 0x000fc400030f0c0a */
[C-C-:B------:R-:W-:Y:S02]  /*06c0*/  @P1 LEA.HI.X R77, R0.reuse, c[0x0][0x32c], R3.reuse, 0x2, P4 ;  /* 0x0000cb00004d1a11 */ /* 0x140fe400020f1403 */
[----:B------:R-:W-:Y:S02]  /*06d0*/  @P2 LEA.HI.X R71, R0, c[0x0][0x34c], R3, 0x2, P5 ;  /* 0x0000d30000472a11 */ /* 0x000fe400028f1403 */
[----:B------:R-:W-:Y:S01]  /*06e0*/  MOV R10, RZ ;  /* 0x000000ff000a7202 */ /* 0x000fe20000000f00 */
[----:B------:R-:W-:Y:S05]  /*06f0*/  @!P3 BRA `(.L_x_7423) ;  /* 0x00002be00000b947 */ /* 0x000fea0003800000 */
[----:B------:R-:W0:Y:S01]  /*0700*/  S2R R12, SR_TID.X ;  /* 0x00000000000c7919 */ /* 0x000e220000002100 */
[----:B------:R-:W-:Y:S01]  /*0710*/  IMAD R10, R6, c[0x0][0x2b8], RZ ;  /* 0x0000ae00060a7a24 */ /* 0x000fe200078e02ff */
[----:B------:R-:W-:Y:S01]  /*0720*/  MOV R13, RZ ;  /* 0x000000ff000d7202 */ /* 0x000fe20000000f00 */
[----:B------:R-:W-:Y:S01]  /*0730*/  IMAD R14, R8, c[0x0][0x2c0], RZ ;  /* 0x0000b000080e7a24 */ /* 0x000fe200078e02ff */
[----:B------:R-:W-:Y:S01]  /*0740*/  MOV R15, R22 ;  /* 0x00000016000f7202 */ /* 0x000fe20000000f00 */
[----:B------:R-:W-:Y:S01]  /*0750*/  IMAD R9, R5, c[0x0][0x2bc], R10 ;  /* 0x0000af0005097a24 */ /* 0x000fe200078e020a */
[----:B------:R-:W-:Y:S01]  /*0760*/  MOV R17, R20 ;  /* 0x0000001400117202 */ /* 0x000fe20000000f00 */
[----:B------:R-:W-:Y:S01]  /*0770*/  IMAD R25, R3, c[0x0][0x198], RZ ;  /* 0x0000660003197a24 */ /* 0x000fe200078e02ff */
[----:B------:R-:W-:Y:S01]  /*0780*/  MOV R20, c[0x0][0x174] ;  /* 0x00005d0000147a02 */ /* 0x000fe20000000f00 */
[----:B------:R-:W-:Y:S01]  /*0790*/  IMAD.WIDE.U32 R66, R0, c[0x0][0x180], RZ ;  /* 0x0000600000427a25 */ /* 0x000fe200078e00ff */
[----:B------:R-:W-:-:S03]  /*07a0*/  UMOV UR4, URZ ;  /* 0x0000003f00047c82 */ /* 0x000fc60008000000 */
[----:B------:R-:W-:-:S04]  /*07b0*/  IMAD.WIDE.U32 R64, R0, c[0x0][0x198], RZ ;  /* 0x0000660000407a25 */ /* 0x000fc800078e00ff */
[----:B------:R-:W-:-:S05]  /*07c0*/  IMAD R29, R0, c[0x0][0x19c], R25 ;  /* 0x00006700001d7a24 */ /* 0x000fca00078e0219 */
[----:B------:R-:W-:Y:S01]  /*07d0*/  IADD3 R29, R65, R29, RZ ;  /* 0x0000001d411d7210 */ /* 0x000fe20007ffe0ff */
[----:B0-----:R-:W-:Y:S01]  /*07e0*/  IMAD.WIDE.U32 R10, R5, c[0x0][0x2b8], R12 ;  /* 0x0000ae00050a7a25 */ /* 0x001fe200078e000c */
[C---:B------:R-:W-:Y:S02]  /*07f0*/  IADD3 R31, R12.reuse, 0x20, RZ ;  /* 0x000000200c1f7810 */ /* 0x040fe40007ffe0ff */
[C---:B------:R-:W-:Y:S02]  /*0800*/  IADD3 R33, R12.reuse, 0x40, RZ ;  /* 0x000000400c217810 */ /* 0x040fe40007ffe0ff */
[----:B------:R-:W-:Y:S01]  /*0810*/  IADD3 R11, R11, R9, RZ ;  /* 0x000000090b0b7210 */ /* 0x000fe20007ffe0ff */
[C---:B------:R-:W-:Y:S01]  /*0820*/  IMAD R9, R7.reuse, c[0x0][0x2c4], R14 ;  /* 0x0000b10007097a24 */ /* 0x040fe200078e020e */
[----:B------:R-:W-:Y:S02]  /*0830*/  MOV R14, R21 ;  /* 0x00000015000e7202 */ /* 0x000fe40000000f00 */
[----:B------:R-:W0:Y:S01]  /*0840*/  S2R R21, SR_LANEID ;  /* 0x0000000000157919 */ /* 0x000e220000000000 */
[----:B------:R-:W-:Y:S01]  /*0850*/  IMAD.WIDE.U32 R10, R7, c[0x0][0x2c0], R10 ;  /* 0x0000b000070a7a25 */ /* 0x000fe200078e000a */
[----:B------:R-:W-:-:S02]  /*0860*/  IADD3 R35, R12, 0x60, RZ ;  /* 0x000000600c237810 */ /* 0x000fc40007ffe0ff */
[----:B------:R-:W-:Y:S02]  /*0870*/  SHF.L.U32 R26, R12, 0x3, RZ ;  /* 0x000000030c1a7819 */ /* 0x000fe400000006ff */
[----:B------:R-:W-:Y:S02]  /*0880*/  IADD3 R9, R11, R9, RZ ;  /* 0x000000090b097210 */ /* 0x000fe40007ffe0ff */
[C---:B------:R-:W-:Y:S02]  /*0890*/  LEA R56, P0, R10.reuse, c[0x0][0x320], 0x2 ;  /* 0x0000c8000a387a11 */ /* 0x040fe400078010ff */
[----:B------:R-:W-:Y:S01]  /*08a0*/  MOV R11, R23 ;  /* 0x00000017000b7202 */ /* 0x000fe20000000f00 */
[----:B------:R-:W-:Y:S01]  /*08b0*/  IMAD R23, R3, c[0x0][0x180], RZ ;  /* 0x0000600003177a24 */ /* 0x000fe200078e02ff */
[----:B------:R-:W-:Y:S02]  /*08c0*/  LEA.HI.X R36, R10, c[0x0][0x324], R9, 0x2, P0 ;  /* 0x0000c9000a247a11 */ /* 0x000fe400000f1409 */
[----:B------:R-:W-:Y:S01]  /*08d0*/  IADD3 R62, P0, R56, -0x200, RZ ;  /* 0xfffffe00383e7810 */ /* 0x000fe20007f1e0ff */
[----:B------:R-:W-:Y:S01]  /*08e0*/  IMAD R27, R0, c[0x0][0x184], R23 ;  /* 0x00006100001b7a24 */ /* 0x000fe200078e0217 */
[----:B------:R-:W-:-:S02]  /*08f0*/  IADD3 R60, P1, R56, -0x100, RZ ;  /* 0xffffff00383c7810 */ /* 0x000fc40007f3e0ff */
[C---:B------:R-:W-:Y:S02]  /*0900*/  IADD3 R37, R12.reuse, 0x80, RZ ;  /* 0x000000800c257810 */ /* 0x040fe40007ffe0ff */
[C---:B------:R-:W-:Y:S02]  /*0910*/  IADD3 R39, R12.reuse, 0xa0, RZ ;  /* 0x000000a00c277810 */ /* 0x040fe40007ffe0ff */
[C---:B------:R-:W-:Y:S02]  /*0920*/  IADD3 R41, R12.reuse, 0xc0, RZ ;  /* 0x000000c00c297810 */ /* 0x040fe40007ffe0ff */
[----:B------:R-:W-:Y:S02]  /*0930*/  IADD3 R43, R12, 0xe0, RZ ;  /* 0x000000e00c2b7810 */ /* 0x000fe40007ffe0ff */
[----:B------:R-:W-:Y:S02]  /*0940*/  IADD3 R56, P2, R56, -0x80, RZ ;  /* 0xffffff8038387810 */ /* 0x000fe40007f5e0ff */
[----:B------:R-:W-:-:S02]  /*0950*/  LEA.HI.SX32 R28, R31, R12, 0x1b ;  /* 0x0000000c1f1c7211 */ /* 0x000fc400078fdaff */
[----:B------:R-:W-:Y:S02]  /*0960*/  MOV R13, R24 ;  /* 0x00000018000d7202 */ /* 0x000fe40000000f00 */
[-C--:B------:R-:W-:Y:S02]  /*0970*/  LEA.HI.SX32 R30, R33, R12.reuse, 0x1b ;  /* 0x0000000c211e7211 */ /* 0x080fe400078fdaff */
[----:B------:R-:W-:Y:S02]  /*0980*/  LEA.HI.SX32 R31, R35, R12, 0x1b ;  /* 0x0000000c231f7211 */ /* 0x000fe400078fdaff */
[----:B------:R-:W-:Y:S02]  /*0990*/  MOV R10, RZ ;  /* 0x000000ff000a7202 */ /* 0x000fe40000000f00 */
[----:B------:R-:W-:Y:S02]  /*09a0*/  MOV R9, RZ ;  /* 0x000000ff00097202 */ /* 0x000fe40000000f00 */
[----:B------:R-:W-:-:S02]  /*09b0*/  LOP3.LUT R22, R12, 0x1f, RZ, 0xc0, !PT ;  /* 0x0000001f0c167812 */ /* 0x000fc400078ec0ff */
[----:B------:R-:W-:Y:S02]  /*09c0*/  SHF.R.S32.HI R23, RZ, 0x1f, R12 ;  /* 0x0000001fff177819 */ /* 0x000fe4000001140c */
[C---:B------:R-:W-:Y:S02]  /*09d0*/  IADD3 R24, R12.reuse, 0x200, RZ ;  /* 0x000002000c187810 */ /* 0x040fe40007ffe0ff */
[----:B------:R-:W-:Y:S02]  /*09e0*/  LEA.HI.SX32 R25, R12, R12, 0x1b ;  /* 0x0000000c0c197211 */ /* 0x000fe400078fdaff */
[----:B------:R-:W-:Y:S02]  /*09f0*/  IADD3 R27, R67, R27, RZ ;  /* 0x0000001b431b7210 */ /* 0x000fe40007ffe0ff */
[----:B------:R-:W-:Y:S02]  /*0a00*/  LEA.HI.SX32 R26, R26, R26, 0x1b ;  /* 0x0000001a1a1a7211 */ /* 0x000fe400078fdaff */
[----:B------:R-:W-:-:S02]  /*0a10*/  LEA.HI.SX32 R32, R37, R12, 0x1b ;  /* 0x0000000c25207211 */ /* 0x000fc400078fdaff */
[-C--:B------:R-:W-:Y:S02]  /*0a20*/  LEA.HI.SX32 R33, R39, R12.reuse, 0x1b ;  /* 0x0000000c27217211 */ /* 0x080fe400078fdaff */
[-C--:B------:R-:W-:Y:S02]  /*0a30*/  LEA.HI.SX32 R34, R41, R12.reuse, 0x1b ;  /* 0x0000000c29227211 */ /* 0x080fe400078fdaff */
[----:B------:R-:W-:Y:S02]  /*0a40*/  LEA.HI.SX32 R35, R43, R12, 0x1b ;  /* 0x0000000c2b237211 */ /* 0x000fe400078fdaff */
[C---:B------:R-:W-:Y:S02]  /*0a50*/  IADD3.X R63, R36.reuse, -0x1, RZ, P0, !PT ;  /* 0xffffffff243f7810 */ /* 0x040fe400007fe4ff */
[C---:B------:R-:W-:Y:S02]  /*0a60*/  IADD3.X R61, R36.reuse, -0x1, RZ, P1, !PT ;  /* 0xffffffff243d7810 */ /* 0x040fe40000ffe4ff */
[----:B0-----:R-:W-:-:S02]  /*0a70*/  IADD3.X R57, R36, -0x1, RZ, P2, !PT ;  /* 0xffffffff24397810 */ /* 0x001fc400017fe4ff */
.L_x_7447:
[----:B------:R-:W-:Y:S01]  /*0a80*/  BAR.SYNC.DEFER_BLOCKING 0x0 ;  /* 0x0000000000007b1d */ /* 0x000fe20000010000 */
[----:B0-----:R-:W-:-:S02]  /*0a90*/  SHF.L.U32 R49, R12, 0x4, RZ ;  /* 0x000000040c317819 */ /* 0x001fc400000006ff */
[----:B------:R-:W-:Y:S02]  /*0aa0*/  SHF.L.U64.HI R36, R12, 0x4, R23 ;  /* 0x000000040c247819 */ /* 0x000fe40000010217 */
[----:B------:R-:W-:-:S04]  /*0ab0*/  IADD3 R44, P0, R11, R49, RZ ;  /* 0x000000310b2c7210 */ /* 0x000fc80007f1e0ff */
[----:B------:R-:W-:-:S06]  /*0ac0*/  IADD3.X R45, R13, R36, RZ, P0, !PT ;  /* 0x000000240d2d7210 */ /* 0x000fcc00007fe4ff */
[----:B--2---:R-:W2:Y:S01]  /*0ad0*/  LDG.E.128 R44, [R44.64] ;  /* 0x000000062c2c7981 */ /* 0x004ea2000c1e1d00 */
[----:B------:R-:W-:-:S04]  /*0ae0*/  IADD3 R52, P0, R14, R49, RZ ;  /* 0x000000310e347210 */ /* 0x000fc80007f1e0ff */
[----:B------:R-:W-:Y:S01]  /*0af0*/  IADD3.X R53, R15, R36, RZ, P0, !PT ;  /* 0x000000240f357210 */ /* 0x000fe200007fe4ff */
[----:B--2---:R-:W-:Y:S01]  /*0b00*/  STS.128 [R21.X16], R44 ;  /* 0x0000002c15007388 */ /* 0x004fe2000000cc00 */
        /* <DEDUP_REMOVED lines=8> */
[----:B------:R-:W0:Y:S04]  /*0b90*/  LDS.128 R36, [R21.X16] ;  /* 0x0000000015247984 */ /* 0x000e28000000cc00 */
[----:B------:R-:W-:Y:S06]  /*0ba0*/  BAR.SYNC.DEFER_BLOCKING 0x0 ;  /* 0x0000000000007b1d */ /* 0x000fec0000010000 */
[----:B------:R-:W2:Y:S01]  /*0bb0*/  LDG.E.128 R48, [R48.64] ;  /* 0x0000000630307981 */ /* 0x000ea2000c1e1d00 */
[----:B------:R-:W-:-:S02]  /*0bc0*/  ISETP.LT.AND P0, PT, RZ, c[0x0][0x16c], PT ;  /* 0x00005b00ff007a0c */ /* 0x000fc40003f01270 */
[----:B0-----:R-:W-:Y:S02]  /*0bd0*/  PRMT R105, RZ, 0x7610, R37 ;  /* 0x00007610ff697816 */ /* 0x001fe40000000025 */
[--C-:B------:R-:W-:Y:S02]  /*0be0*/  PRMT R53, RZ, 0x5410, R39.reuse ;  /* 0x00005410ff357816 */ /* 0x100fe40000000027 */
[----:B------:R-:W-:Y:S01]  /*0bf0*/  PRMT R107, RZ, 0x7610, R36 ;  /* 0x00007610ff6b7816 */ /* 0x000fe20000000024 */
[--C-:B-----5:R-:W-:Y:S01]  /*0c00*/  FADD.FTZ R105, R105, R4.reuse ;  /* 0x0000000469697221 */ /* 0x120fe20000010000 */
[----:B------:R-:W-:Y:S01]  /*0c10*/  PRMT R39, RZ, 0x7610, R39 ;  /* 0x00007610ff277816 */ /* 0x000fe20000000027 */
[--C-:B------:R-:W-:Y:S02]  /*0c20*/  FADD.FTZ R90, R53, R4.reuse ;  /* 0x00000004355a7221 */ /* 0x100fe40000010000 */
[--C-:B------:R-:W-:Y:S02]  /*0c30*/  FADD.FTZ R107, R107, R4.reuse ;  /* 0x000000046b6b7221 */ /* 0x100fe40000010000 */
[----:B------:R-:W-:Y:S01]  /*0c40*/  FADD.FTZ R88, R39, R4 ;  /* 0x0000000427587221 */ /* 0x000fe20000010000 */
[----:B--2---:R0:W-:Y:S01]  /*0c50*/  STS.128 [R21.X16], R48 ;  /* 0x0000003015007388 */ /* 0x0041e2000000cc00 */
[----:B------:R-:W-:-:S06]  /*0c60*/  NOP ;  /* 0x0000000000007918 */ /* 0x000fcc0000000000 */
[----:B-1----:R-:W1:Y:S01]  /*0c70*/  LDS.128 R44, [R21.X16] ;  /* 0x00000000152c7984 */ /* 0x002e62000000cc00 */
[----:B0-----:R-:W-:Y:S02]  /*0c80*/  PRMT R48, RZ, 0x5410, R40 ;  /* 0x00005410ff307816 */ /* 0x001fe40000000028 */
[----:B------:R-:W-:Y:S02]  /*0c90*/  PRMT R49, RZ, 0x5410, R37 ;  /* 0x00005410ff317816 */ /* 0x000fe40000000025 */
[--C-:B------:R-:W-:Y:S02]  /*0ca0*/  PRMT R37, RZ, 0x5410, R38.reuse ;  /* 0x00005410ff257816 */ /* 0x100fe40000000026 */
[----:B------:R-:W-:Y:S01]  /*0cb0*/  PRMT R51, RZ, 0x7610, R38 ;  /* 0x00007610ff337816 */ /* 0x000fe20000000026 */
[--C-:B------:R-:W-:Y:S02]  /*0cc0*/  FADD.FTZ R106, R49, R4.reuse ;  /* 0x00000004316a7221 */ /* 0x100fe40000010000 */
[----:B------:R-:W-:-:S02]  /*0cd0*/  FADD.FTZ R104, R37, R4 ;  /* 0x0000000425687221 */ /* 0x000fc40000010000 */
[----:B------:R-:W-:Y:S01]  /*0ce0*/  FADD.FTZ R92, R51, R4 ;  /* 0x00000004335c7221 */ /* 0x000fe20000010000 */
[--C-:B-1----:R-:W-:Y:S02]  /*0cf0*/  PRMT R58, RZ, 0x5410, R44.reuse ;  /* 0x00005410ff3a7816 */ /* 0x102fe4000000002c */
[----:B------:R-:W-:Y:S02]  /*0d00*/  PRMT R69, RZ, 0x7610, R44 ;  /* 0x00007610ff457816 */ /* 0x000fe4000000002c */
        /* <DEDUP_REMOVED lines=22> */
[----:B------:R-:W-:Y:S02]  /*0e70*/  FADD.FTZ R108, R45, R4 ;  /* 0x000000042d6c7221 */ /* 0x000fe40000010000 */
[----:B------:R-:W-:Y:S01]  /*0e80*/  FFMA.FTZ R68, R73, R9, R68 ;  /* 0x0000000949447223 */ /* 0x000fe20000010044 */
[----:B------:R-:W-:Y:S01]  /*0e90*/  PRMT R9, RZ, 0x7610, R42 ;  /* 0x00007610ff097816 */ /* 0x000fe2000000002a */
[----:B------:R-:W-:-:S04]  /*0ea0*/  FMUL.FTZ R86, R109, R2 ;  /* 0x000000026d567220 */ /* 0x000fc80000410000 */
[----:B------:R-:W-:Y:S01]  /*0eb0*/  FFMA.FTZ R68, R79, R9, R68 ;  /* 0x000000094f447223 */ /* 0x000fe20000010044 */
[----:B------:R-:W-:-:S03]  /*0ec0*/  PRMT R9, RZ, 0x7610, R43 ;  /* 0x00007610ff097816 */ /* 0x000fc6000000002b */
[----:B------:R-:W-:Y:S02]  /*0ed0*/  FFMA.FTZ R44, R83, R44, R68 ;  /* 0x0000002c532c7223 */ /* 0x000fe40000010044 */
[----:B------:R-:W-:Y:S02]  /*0ee0*/  FMUL.FTZ R68, R69, R2 ;  /* 0x0000000245447220 */ /* 0x000fe40000410000 */
[----:B------:R-:W-:Y:S01]  /*0ef0*/  FFMA.FTZ R9, R109, R9, R44 ;  /* 0x000000096d097223 */ /* 0x000fe2000001002c */
[----:B------:R-:W-:Y:S06]  /*0f00*/  BAR.SYNC.DEFER_BLOCKING 0x0 ;  /* 0x0000000000007b1d */ /* 0x000fec0000010000 */
[----:B---34-:R-:W-:Y:S05]  /*0f10*/  @P0 BRA `(.L_x_7424) ;  /* 0x0000005000000947 */ /* 0x018fea0003800000 */
[----:B------:R-:W-:Y:S01]  /*0f20*/  CS2R R54, SRZ ;  /* 0x0000000000367805 */ /* 0x000fe2000001ff00 */
[----:B------:R-:W-:Y:S01]  /*0f30*/  CS2R R52, SRZ ;  /* 0x0000000000347805 */ /* 0x000fe2000001ff00 */
[----:B------:R-:W-:Y:S01]  /*0f40*/  CS2R R38, SRZ ;  /* 0x0000000000267805 */ /* 0x000fe2000001ff00 */
[----:B------:R-:W-:Y:S01]  /*0f50*/  CS2R R36, SRZ ;  /* 0x0000000000247805 */ /* 0x000fe2000001ff00 */
[----:B------:R-:W-:Y:S05]  /*0f60*/  BRA `(.L_x_7425) ;  /* 0x00001f3000007947 */ /* 0x000fea0003800000 */
.L_x_7424:
[----:B------:R-:W-:Y:S01]  /*0f70*/  HFMA2.MMA R37, -RZ, RZ, 0, 0 ;  /* 0x00000000ff257435 */ /* 0x000fe200000001ff */
[----:B------:R-:W-:Y:S01]  /*0f80*/  MOV R36, R12 ;  /* 0x0000000c00247202 */ /* 0x000fe20000000f00 */
[----:B------:R-:W-:Y:S01]  /*0f90*/  IMAD R38, R6, c[0x0][0x2b8], RZ ;  /* 0x0000ae0006267a24 */ /* 0x000fe200078e02ff */
[----:B------:R-:W-:Y:S01]  /*0fa0*/  HFMA2.MMA R84, -RZ, RZ, 0, 0 ;  /* 0x00000000ff547435 */ /* 0x000fe200000001ff */
[----:B------:R-:W-:Y:S01]  /*0fb0*/  CS2R R54, SRZ ;  /* 0x0000000000367805 */ /* 0x000fe2000001ff00 */
[----:B------:R-:W-:Y:S01]  /*0fc0*/  HFMA2.MMA R82, -RZ, RZ, 0, 0 ;  /* 0x00000000ff527435 */ /* 0x000fe200000001ff */
[C---:B------:R-:W-:Y:S01]  /*0fd0*/  IMAD R39, R5.reuse, c[0x0][0x2bc], R38 ;  /* 0x0000af0005277a24 */ /* 0x040fe200078e0226 */
[----:B------:R-:W-:Y:S01]  /*0fe0*/  MOV R91, RZ ;  /* 0x000000ff005b7202 */ /* 0x000fe20000000f00 */
[----:B------:R-:W-:Y:S01]  /*0ff0*/  IMAD R38, R8, c[0x0][0x2c0], RZ ;  /* 0x0000b00008267a24 */ /* 0x000fe200078e02ff */
[----:B------:R-:W-:Y:S01]  /*1000*/  CS2R R52, SRZ ;  /* 0x0000000000347805 */ /* 0x000fe2000001ff00 */
[----:B------:R-:W-:-:S05]  /*1010*/  IMAD.WIDE.U32 R36, R5, c[0x0][0x2b8], R36 ;  /* 0x0000ae0005247a25 */ /* 0x000fca00078e0024 */
[----:B------:R-:W-:Y:S01]  /*1020*/  IADD3 R37, R37, R39, RZ ;  /* 0x0000002725257210 */ /* 0x000fe20007ffe0ff */
[----:B------:R-:W-:-:S04]  /*1030*/  IMAD R39, R7, c[0x0][0x2c4], R38 ;  /* 0x0000b10007277a24 */ /* 0x000fc800078e0226 */
[----:B------:R-:W-:Y:S01]  /*1040*/  IMAD.WIDE.U32 R94, R7, c[0x0][0x2c0], R36 ;  /* 0x0000b000075e7a25 */ /* 0x000fe200078e0024 */
[----:B------:R-:W-:-:S04]  /*1050*/  IADD3 R37, R20, -0x1, RZ ;  /* 0xffffffff14257810 */ /* 0x000fc80007ffe0ff */
[----:B------:R-:W-:Y:S02]  /*1060*/  IADD3 R38, R95, R39, RZ ;  /* 0x000000275f267210 */ /* 0x000fe40007ffe0ff */
[C---:B------:R-:W-:Y:S02]  /*1070*/  LEA R36, P0, R94.reuse, c[0x0][0x320], 0x2 ;  /* 0x0000c8005e247a11 */ /* 0x040fe400078010ff */
[----:B------:R-:W-:Y:S02]  /*1080*/  MOV R39, c[0x0][0x174] ;  /* 0x00005d0000277a02 */ /* 0x000fe40000000f00 */
[----:B------:R-:W-:Y:S02]  /*1090*/  SHF.L.U32 R45, R37, 0x8, RZ ;  /* 0x00000008252d7819 */ /* 0x000fe400000006ff */
[----:B------:R-:W-:Y:S02]  /*10a0*/  LEA.HI.X R37, R94, c[0x0][0x324], R38, 0x2, P0 ;  /* 0x0000c9005e257a11 */ /* 0x000fe400000f1426 */
[----:B------:R-:W-:-:S02]  /*10b0*/  LEA R39, R39, UR4, 0x8 ;  /* 0x0000000427277c11 */ /* 0x000fc4000f8e40ff */
[----:B------:R-:W-:-:S03]  /*10c0*/  IADD3 R94, P0, R45, R94, RZ ;  /* 0x0000005e2d5e7210 */ /* 0x000fc60007f1e0ff */
[----:B------:R-:W-:Y:S01]  /*10d0*/  IMAD.WIDE R36, R39, 0x4, R36 ;  /* 0x0000000427247825 */ /* 0x000fe200078e0224 */
[----:B------:R-:W-:Y:S02]  /*10e0*/  LEA.HI.X.SX32 R95, R45, R38, 0x1, P0 ;  /* 0x000000262d5f7211 */ /* 0x000fe400000f0eff */
[----:B------:R-:W-:Y:S02]  /*10f0*/  CS2R R38, SRZ ;  /* 0x0000000000267805 */ /* 0x000fe4000001ff00 */
[C---:B------:R-:W-:Y:S02]  /*1100*/  IADD3 R96, P0, R36.reuse, -0x380, RZ ;  /* 0xfffffc8024607810 */ /* 0x040fe40007f1e0ff */
[C---:B------:R-:W-:Y:S02]  /*1110*/  IADD3 R98, P1, R36.reuse, -0x300, RZ ;  /* 0xfffffd0024627810 */ /* 0x040fe40007f3e0ff */
[C---:B------:R-:W-:Y:S02]  /*1120*/  IADD3 R100, P2, R36.reuse, -0x280, RZ ;  /* 0xfffffd8024647810 */ /* 0x040fe40007f5e0ff */
[----:B------:R-:W-:-:S02]  /*1130*/  IADD3 R102, P3, R36, -0x180, RZ ;  /* 0xfffffe8024667810 */ /* 0x000fc40007f7e0ff */
[C---:B------:R-:W-:Y:S02]  /*1140*/  IADD3.X R97, R37.reuse, -0x1, RZ, P0, !PT ;  /* 0xffffffff25617810 */ /* 0x040fe400007fe4ff */
[C---:B------:R-:W-:Y:S02]  /*1150*/  IADD3.X R99, R37.reuse, -0x1, RZ, P1, !PT ;  /* 0xffffffff25637810 */ /* 0x040fe40000ffe4ff */
[C---:B------:R-:W-:Y:S02]  /*1160*/  IADD3.X R101, R37.reuse, -0x1, RZ, P2, !PT ;  /* 0xffffffff25657810 */ /* 0x040fe400017fe4ff */
[----:B------:R-:W-:Y:S01]  /*1170*/  IADD3.X R103, R37, -0x1, RZ, P3, !PT ;  /* 0xffffffff25677810 */ /* 0x000fe20001ffe4ff */
[----:B------:R-:W-:Y:S01]  /*1180*/  HFMA2.MMA R37, -RZ, RZ, 0, 0 ;  /* 0x00000000ff257435 */ /* 0x000fe200000001ff */
[----:B------:R-:W-:Y:S02]  /*1190*/  MOV R36, RZ ;  /* 0x000000ff00247202 */ /* 0x000fe40000000f00 */
.L_x_7446:
[----:B------:R-:W-:Y:S02]  /*11a0*/  SHF.R.S32.HI R120, RZ, 0x1f, R84 ;  /* 0x0000001fff787819 */ /* 0x000fe40000011454 */
[----:B------:R-:W-:-:S02]  /*11b0*/  MOV R44, R66 ;  /* 0x00000042002c7202 */ /* 0x000fc40000000f00 */
[----:B------:R-:W-:Y:S01]  /*11c0*/  MOV R45, R27 ;  /* 0x0000001b002d7202 */ /* 0x000fe20000000f00 */
[C---:B------:R-:W-:Y:S02]  /*11d0*/  IMAD R47, R120.reuse, c[0x0][0x188], RZ ;  /* 0x00006200782f7a24 */ /* 0x040fe400078e02ff */
[----:B------:R-:W-:Y:S02]  /*11e0*/  IMAD R49, R120, c[0x0][0x1c0], RZ ;  /* 0x0000700078317a24 */ /* 0x000fe400078e02ff */
[----:B------:R-:W-:-:S04]  /*11f0*/  IMAD.WIDE.U32 R44, R84, c[0x0][0x188], R44 ;  /* 0x00006200542c7a25 */ /* 0x000fc800078e002c */
[----:B------:R-:W-:Y:S01]  /*1200*/  IMAD R47, R84, c[0x0][0x18c], R47 ;  /* 0x00006300542f7a24 */ /* 0x000fe200078e022f */
[----:B------:R-:W-:Y:S01]  /*1210*/  LEA R50, P0, R44, c[0x0][0x220], 0x2 ;  /* 0x000088002c327a11 */ /* 0x000fe200078010ff */
[----:B------:R-:W-:-:S03]  /*1220*/  IMAD R49, R84, c[0x0][0x1c4], R49 ;  /* 0x0000710054317a24 */ /* 0x000fc600078e0231 */
[----:B------:R-:W-:Y:S01]  /*1230*/  IADD3 R45, R45, R47, RZ ;  /* 0x0000002f2d2d7210 */ /* 0x000fe20007ffe0ff */
[----:B------:R-:W-:-:S03]  /*1240*/  IMAD.WIDE.U32 R46, R84, c[0x0][0x1c0], RZ ;  /* 0x00007000542e7a25 */ /* 0x000fc600078e00ff */
[----:B------:R-:W-:Y:S02]  /*1250*/  LEA.HI.X R51, R44, c[0x0][0x224], R45, 0x2, P0 ;  /* 0x000089002c337a11 */ /* 0x000fe400000f142d */
[----:B------:R-:W-:Y:S02]  /*1260*/  LEA R45, P0, R46, R18, 0x1 ;  /* 0x000000122e2d7211 */ /* 0x000fe400078008ff */
[----:B------:R-:W-:Y:S01]  /*1270*/  IADD3 R47, R47, R49, RZ ;  /* 0x000000312f2f7210 */ /* 0x000fe20007ffe0ff */
[----:B--2---:R0:W2:Y:S01]  /*1280*/  LDG.E R78, [R50.64] ;  /* 0x00000006324e7981 */ /* 0x0040a2000c1e1900 */
[----:B------:R-:W-:Y:S02]  /*1290*/  LEA R44, P1, R12, R45, 0x4 ;  /* 0x0000002d0c2c7211 */ /* 0x000fe400078220ff */
[----:B------:R-:W-:-:S04]  /*12a0*/  LEA.HI.X R46, R46, R19, R47, 0x1, P0 ;  /* 0x000000132e2e7211 */ /* 0x000fc800000f0c2f */
[----:B------:R-:W-:-:S06]  /*12b0*/  LEA.HI.X R45, R12, R46, R23, 0x4, P1 ;  /* 0x0000002e0c2d7211 */ /* 0x000fcc00008f2417 */
[----:B---3--:R-:W3:Y:S01]  /*12c0*/  LDG.E.128 R44, [R44.64] ;  /* 0x000000062c2c7981 */ /* 0x008ee2000c1e1d00 */
[----:B------:R-:W-:Y:S01]  /*12d0*/  MOV R48, R64 ;  /* 0x0000004000307202 */ /* 0x000fe20000000f00 */
[----:B------:R-:W-:Y:S01]  /*12e0*/  IMAD R111, R120, c[0x0][0x1a0], RZ ;  /* 0x00006800786f7a24 */ /* 0x000fe200078e02ff */
[----:B------:R-:W-:Y:S02]  /*12f0*/  MOV R49, R29 ;  /* 0x0000001d00317202 */ /* 0x000fe40000000f00 */
[----:B------:R-:W-:Y:S01]  /*1300*/  ISETP.GT.AND P0, PT, R20, 0x1, PT ;  /* 0x000000011400780c */ /* 0x000fe20003f04270 */
[----:B------:R-:W-:Y:S01]  /*1310*/  IMAD R111, R84, c[0x0][0x1a4], R111 ;  /* 0x00006900546f7a24 */ /* 0x000fe200078e026f */
[----:B------:R-:W-:Y:S01]  /*1320*/  IADD3 R135, R20, -0x1, RZ ;  /* 0xffffffff14877810 */ /* 0x000fe20007ffe0ff */
[----:B------:R-:W-:Y:S01]  /*1330*/  IMAD.WIDE.U32 R48, R84, c[0x0][0x1a0], R48 ;  /* 0x0000680054307a25 */ /* 0x000fe200078e0030 */
[----:B------:R-:W-:-:S04]  /*1340*/  ISETP.EQ.AND P0, PT, R22, RZ, P0 ;  /* 0x000000ff1600720c */ /* 0x000fc80000702270 */
[C---:B------:R-:W-:Y:S02]  /*1350*/  LEA R110, P1, R48.reuse, c[0x0][0x228], 0x2 ;  /* 0x00008a00306e7a11 */ /* 0x040fe400078210ff */
[----:B0-----:R-:W-:Y:S02]  /*1360*/  IADD3 R51, R49, R111, RZ ;  /* 0x0000006f31337210 */ /* 0x001fe40007ffe0ff */
[----:B------:R-:W-:Y:S02]  /*1370*/  LEA.HI R49, R135, R135, RZ, 0x1 ;  /* 0x0000008787317211 */ /* 0x000fe400078f08ff */
[----:B------:R-:W-:Y:S02]  /*1380*/  LEA.HI.X R111, R48, c[0x0][0x22c], R51, 0x2, P1 ;  /* 0x00008b00306f7a11 */ /* 0x000fe400008f1433 */
[----:B------:R-:W-:Y:S02]  /*1390*/  LOP3.LUT R48, R49, 0xfffffe, RZ, 0xc0, !PT ;  /* 0x00fffffe31307812 */ /* 0x000fe400078ec0ff */
[----:B------:R-:W-:Y:S01]  /*13a0*/  @P0 IADD3 R51, R20, -0x2, RZ ;  /* 0xfffffffe14330810 */ /* 0x000fe20007ffe0ff */
[----:B----4-:R0:W4:Y:S01]  /*13b0*/  LDG.E R114, [R110.64] ;  /* 0x000000066e727981 */ /* 0x010122000c1e1900 */
[----:B------:R-:W-:-:S02]  /*13c0*/  IADD3 R49, R135, -R48, RZ ;  /* 0x8000003087317210 */ /* 0x000fc40007ffe0ff */
[----:B------:R-:W-:Y:S02]  /*13d0*/  ISETP.NE.AND P1, PT, R12, RZ, PT ;  /* 0x000000ff0c00720c */ /* 0x000fe40003f25270 */
[----:B------:R-:W-:Y:S01]  /*13e0*/  LEA R49, R49, R84, 0x8 ;  /* 0x0000005431317211 */ /* 0x000fe200078e40ff */
[----:B------:R-:W-:-:S03]  /*13f0*/  @P0 IMAD R51, R51, c[0x0][0x16c], R84 ;  /* 0x00005b0033330a24 */ /* 0x000fc600078e0254 */
[----:B------:R-:W-:Y:S01]  /*1400*/  SEL R115, R49, R24, !P1 ;  /* 0x0000001831737207 */ /* 0x000fe20004800000 */
[----:B------:R-:W-:Y:S01]  /*1410*/  @P0 IMAD.WIDE R112, R51, 0x8, R80 ;  /* 0x0000000833700825 */ /* 0x000fe200078e0250 */
[----:B------:R-:W-:Y:S02]  /*1420*/  ISETP.NE.AND P2, PT, R12, 0x1f, PT ;  /* 0x0000001f0c00780c */ /* 0x000fe40003f45270 */
[----:B------:R-:W-:Y:S02]  /*1430*/  MOV R134, RZ ;  /* 0x000000ff00867202 */ /* 0x000fe40000000f00 */
[--C-:B------:R-:W-:Y:S02]  /*1440*/  PRMT R119, RZ, 0x5410, R40.reuse ;  /* 0x00005410ff777816 */ /* 0x100fe40000000028 */
[----:B0-----:R-:W-:Y:S02]  /*1450*/  PRMT R110, RZ, 0x7610, R40 ;  /* 0x00007610ff6e7816 */ /* 0x001fe40000000028 */
[----:B------:R-:W-:Y:S01]  /*1460*/  PRMT R117, RZ, 0x5410, R41 ;  /* 0x00005410ff757816 */ /* 0x000fe20000000029 */
[----:B------:R-:W-:-:S02]  /*1470*/  FMUL.FTZ R123, R108, R119 ;  /* 0x000000776c7b7220 */ /* 0x000fc40000410000 */
[----:B------:R-:W-:Y:S01]  /*1480*/  FMUL.FTZ R136, R107, R110 ;  /* 0x0000006e6b887220 */ /* 0x000fe20000410000 */
[----:B------:R-:W-:Y:S02]  /*1490*/  PRMT R129, RZ, 0x7610, R42 ;  /* 0x00007610ff817816 */ /* 0x000fe4000000002a */
[----:B------:R-:W-:Y:S01]  /*14a0*/  PRMT R127, RZ, 0x5410, R43 ;  /* 0x00005410ff7f7816 */ /* 0x000fe2000000002b */
[----:B------:R-:W-:Y:S02]  /*14b0*/  BSSY B0, `(.L_x_7426) ;  /* 0x0000040000007945 */ /* 0x000fe40003800000 */
[----:B------:R-:W-:Y:S02]  /*14c0*/  FMUL.FTZ R147, R92, R129 ;  /* 0x000000815c937220 */ /* 0x000fe40000410000 */
[----:B------:R-:W-:Y:S02]  /*14d0*/  FMUL.FTZ R141, R90, R127 ;  /* 0x0000007f5a8d7220 */ /* 0x000fe40000410000 */
[----:B--2---:R-:W-:-:S04]  /*14e0*/  FMUL.FTZ R125, R78, 1.4426950216293334961 ;  /* 0x3fb8aa3b4e7d7820 */ /* 0x004fc80000410000 */
[----:B------:R-:W-:-:S06]  /*14f0*/  FMUL.FTZ R116, R108, R125 ;  /* 0x0000007d6c747220 */ /* 0x000fcc0000410000 */
[----:B------:R-:W0:Y:S01]  /*1500*/  MUFU.EX2 R116, R116 ;  /* 0x0000007400747308 */ /* 0x000e220000000800 */
[----:B-1-3--:R1:W-:Y:S01]  /*1510*/  STS.128 [R21.X16], R44 ;  /* 0x0000002c15007388 */ /* 0x00a3e2000000cc00 */
[----:B------:R-:W-:-:S06]  /*1520*/  NOP ;  /* 0x0000000000007918 */ /* 0x000fcc0000000000 */
[----:B------:R-:W2:Y:S04]  /*1530*/  LDS.128 R48, [R21.X16] ;  /* 0x0000000015307984 */ /* 0x000ea8000000cc00 */
[----:B0-----:R0:W-:Y:S04]  /*1540*/  STS [R115.X4+0x878], R116 ;  /* 0x0008787473007388 */ /* 0x0011e80000004800 */
[----:B------:R-:W-:Y:S01]  /*1550*/  BAR.SYNC.DEFER_BLOCKING 0x0 ;  /* 0x0000000000007b1d */ /* 0x000fe20000010000 */
[-C--:B------:R-:W-:Y:S02]  /*1560*/  FMUL.FTZ R131, R107, R125.reuse ;  /* 0x0000007d6b837220 */ /* 0x080fe40000410000 */
[----:B-1----:R-:W-:-:S02]  /*1570*/  FMUL.FTZ R46, R106, R125 ;  /* 0x0000007d6a2e7220 */ /* 0x002fc40000410000 */
[-C--:B------:R-:W-:Y:S02]  /*1580*/  FMUL.FTZ R145, R105, R125.reuse ;  /* 0x0000007d69917220 */ /* 0x080fe40000410000 */
[----:B------:R-:W1:Y:S01]  /*1590*/  MUFU.EX2 R131, R131 ;  /* 0x0000008300837308 */ /* 0x000e620000000800 */
[-C--:B------:R-:W-:Y:S01]  /*15a0*/  FMUL.FTZ R118, R88, R125.reuse ;  /* 0x0000007d58767220 */ /* 0x080fe20000410000 */
[----:B------:R3:W0:Y:S06]  /*15b0*/  @P2 LDS R138, [R12.X4+0x107c] ;  /* 0x00107c000c8a2984 */ /* 0x00062c0000004800 */
[----:B------:R-:W0:Y:S01]  /*15c0*/  MUFU.EX2 R46, R46 ;  /* 0x0000002e002e7308 */ /* 0x000e220000000800 */
[-C--:B------:R-:W-:Y:S01]  /*15d0*/  FMUL.FTZ R149, R104, R125.reuse ;  /* 0x0000007d68957220 */ /* 0x080fe20000410000 */
[----:B------:R1:W5:Y:S01]  /*15e0*/  @P0 LDG.E R134, [R112.64+0x4] ;  /* 0x0000040670860981 */ /* 0x000362000c1e1900 */
[----:B------:R-:W-:Y:S01]  /*15f0*/  FMUL.FTZ R124, R92, R125 ;  /* 0x0000007d5c7c7220 */ /* 0x000fe20000410000 */
[----:B--2---:R-:W-:-:S04]  /*1600*/  PRMT R133, RZ, 0x5410, R51 ;  /* 0x00005410ff857816 */ /* 0x004fc80000000033 */
[----:B------:R-:W2:Y:S01]  /*1610*/  MUFU.EX2 R145, R145 ;  /* 0x0000009100917308 */ /* 0x000ea20000000800 */
[----:B-1----:R-:W-:-:S07]  /*1620*/  FMUL.FTZ R112, R90, R125 ;  /* 0x0000007d5a707220 */ /* 0x002fce0000410000 */
[----:B------:R-:W1:Y:S01]  /*1630*/  MUFU.EX2 R118, R118 ;  /* 0x0000007600767308 */ /* 0x000e620000000800 */
[----:B------:R-:W-:Y:S02]  /*1640*/  PRMT R143, RZ, 0x7610, R51 ;  /* 0x00007610ff8f7816 */ /* 0x000fe40000000033 */
[--C-:B------:R-:W-:Y:S02]  /*1650*/  PRMT R47, RZ, 0x5410, R50.reuse ;  /* 0x00005410ff2f7816 */ /* 0x100fe40000000032 */
[----:B------:R-:W-:-:S03]  /*1660*/  PRMT R137, RZ, 0x7610, R50 ;  /* 0x00007610ff897816 */ /* 0x000fc60000000032 */
[----:B------:R-:W0:Y:S01]  /*1670*/  MUFU.EX2 R149, R149 ;  /* 0x0000009500957308 */ /* 0x000e220000000800 */
[--C-:B------:R-:W-:Y:S01]  /*1680*/  PRMT R121, RZ, 0x5410, R49.reuse ;  /* 0x00005410ff797816 */ /* 0x100fe20000000031 */
[----:B------:R-:W-:Y:S01]  /*1690*/  FMUL.FTZ R45, R116, R131 ;  /* 0x00000083742d7220 */ /* 0x000fe20000410000 */
[----:B------:R-:W-:Y:S01]  /*16a0*/  PRMT R139, RZ, 0x7610, R49 ;  /* 0x00007610ff8b7816 */ /* 0x000fe20000000031 */
[----:B------:R-:W-:Y:S01]  /*16b0*/  FMUL.FTZ R49, R106, R117 ;  /* 0x000000756a317220 */ /* 0x000fe20000410000 */
[----:B------:R-:W-:-:S03]  /*16c0*/  PRMT R50, RZ, 0x7610, R41 ;  /* 0x00007610ff327816 */ /* 0x000fc60000000029 */
[----:B------:R-:W1:Y:S01]  /*16d0*/  MUFU.EX2 R124, R124 ;  /* 0x0000007c007c7308 */ /* 0x000e620000000800 */
[----:B------:R-:W-:Y:S02]  /*16e0*/  FFMA.FTZ R44, R131, R123, R136 ;  /* 0x0000007b832c7223 */ /* 0x000fe40000010088 */
[----:B----4-:R-:W-:-:S05]  /*16f0*/  FMUL.FTZ R130, R114, R133 ;  /* 0x0000008572827220 */ /* 0x010fca0000410000 */
[----:B------:R-:W4:Y:S01]  /*1700*/  MUFU.EX2 R112, R112 ;  /* 0x0000007000707308 */ /* 0x000f220000000800 */
[----:B------:R-:W-:Y:S01]  /*1710*/  FMUL.FTZ R132, R114, R143 ;  /* 0x0000008f72847220 */ /* 0x000fe20000410000 */
[--C-:B------:R-:W-:Y:S01]  /*1720*/  PRMT R151, RZ, 0x5410, R48.reuse ;  /* 0x00005410ff977816 */ /* 0x100fe20000000030 */
[----:B------:R-:W-:Y:S01]  /*1730*/  FMUL.FTZ R126, R105, R50 ;  /* 0x00000032697e7220 */ /* 0x000fe20000410000 */
[----:B------:R-:W-:Y:S01]  /*1740*/  PRMT R153, RZ, 0x7610, R48 ;  /* 0x00007610ff997816 */ /* 0x000fe20000000030 */
[C---:B0-----:R-:W-:Y:S01]  /*1750*/  FMUL.FTZ R128, R46.reuse, R45 ;  /* 0x0000002d2e807220 */ /* 0x041fe20000410000 */
[----:B------:R-:W-:Y:S01]  /*1760*/  PRMT R115, RZ, 0x5410, R42 ;  /* 0x00005410ff737816 */ /* 0x000fe2000000002a */
[----:B------:R-:W-:Y:S02]  /*1770*/  FFMA.FTZ R44, R46, R44, R49 ;  /* 0x0000002c2e2c7223 */ /* 0x000fe40000010031 */
[----:B------:R-:W-:Y:S02]  /*1780*/  FMUL.FTZ R48, R114, R137 ;  /* 0x0000008972307220 */ /* 0x000fe40000410000 */
[----:B------:R-:W-:-:S02]  /*1790*/  FMUL.FTZ R125, R83, R130 ;  /* 0x00000082537d7220 */ /* 0x000fc40000410000 */
[----:B------:R-:W-:Y:S01]  /*17a0*/  FMUL.FTZ R111, R109, R132 ;  /* 0x000000846d6f7220 */ /* 0x000fe20000410000 */
[----:B------:R-:W-:Y:S01]  /*17b0*/  PRMT R113, RZ, 0x7610, R43 ;  /* 0x00007610ff717816 */ /* 0x000fe2000000002b */
[----:B------:R-:W-:Y:S02]  /*17c0*/  FMUL.FTZ R122, R104, R115 ;  /* 0x00000073687a7220 */ /* 0x000fe40000410000 */
[C---:B--2---:R-:W-:Y:S02]  /*17d0*/  FMUL.FTZ R128, R145.reuse, R128 ;  /* 0x0000008091807220 */ /* 0x044fe40000410000 */
[----:B------:R-:W-:Y:S02]  /*17e0*/  FFMA.FTZ R44, R145, R44, R126 ;  /* 0x0000002c912c7223 */ /* 0x000fe4000001007e */
[C---:B------:R-:W-:Y:S02]  /*17f0*/  FMUL.FTZ R45, R114.reuse, R151 ;  /* 0x00000097722d7220 */ /* 0x040fe40000410000 */
[----:B------:R-:W-:-:S02]  /*1800*/  FMUL.FTZ R130, R114, R47 ;  /* 0x0000002f72827220 */ /* 0x000fc40000410000 */
[----:B------:R-:W-:Y:S02]  /*1810*/  FMUL.FTZ R159, R79, R48 ;  /* 0x000000304f9f7220 */ /* 0x000fe40000410000 */
[----:B-1----:R-:W-:Y:S01]  /*1820*/  FFMA.FTZ R132, R118, R111, R125 ;  /* 0x0000006f76847223 */ /* 0x002fe2000001007d */
[----:B------:R-:W-:Y:S05]  /*1830*/  @P2 BRA `(.L_x_7427) ;  /* 0x0000007000002947 */ /* 0x000fea0003800000 */
[----:B---34-:R-:W-:Y:S02]  /*1840*/  ISETP.NE.AND P0, PT, R20, c[0x0][0x174], PT ;  /* 0x00005d0014007a0c */ /* 0x018fe40003f05270 */
[----:B------:R-:W-:-:S11]  /*1850*/  MOV R138, 0x3f800000 ;  /* 0x3f800000008a7802 */ /* 0x000fd60000000f00 */
[----:B------:R-:W-:-:S04]  /*1860*/  @P0 LEA.HI R48, R20, R20, RZ, 0x1 ;  /* 0x0000001414300211 */ /* 0x000fc800078f08ff */
[----:B------:R-:W-:-:S04]  /*1870*/  @P0 LOP3.LUT R51, R48, 0xfffffe, RZ, 0xc0, !PT ;  /* 0x00fffffe30330812 */ /* 0x000fc800078ec0ff */
[----:B------:R-:W-:-:S04]  /*1880*/  @P0 IADD3 R51, -R51, R20, RZ ;  /* 0x0000001433330210 */ /* 0x000fc80007ffe1ff */
[----:B------:R-:W-:-:S05]  /*1890*/  @P0 LEA R51, R51, R84, 0x8 ;  /* 0x0000005433330211 */ /* 0x000fca00078e40ff */
[----:B------:R0:W1:Y:S02]  /*18a0*/  @P0 LDS R138, [R51.X4+0x878] ;  /* 0x00087800338a0984 */ /* 0x0000640000004800 */
.L_x_7427:
[----:B---34-:R-:W-:Y:S05]  /*18b0*/  BSYNC B0 ;  /* 0x0000000000007941 */ /* 0x018fea0003800000 */
.L_x_7426:
[----:B-1----:R-:W-:Y:S01]  /*18c0*/  FMUL.FTZ R155, R118, R138 ;  /* 0x0000008a769b7220 */ /* 0x002fe20000410000 */
[----:B------:R-:W-:Y:S01]  /*18d0*/  ISETP.NE.AND P3, PT, R22, 0x1f, PT ;  /* 0x0000001f1600780c */ /* 0x000fe20003f65270 */
[----:B0-----:R-:W-:Y:S01]  /*18e0*/  FMUL.FTZ R51, R73, R130 ;  /* 0x0000008249337220 */ /* 0x001fe20000410000 */
[----:B------:R-:W-:Y:S01]  /*18f0*/  ISETP.GE.AND P0, PT, R21, 0x1, PT ;  /* 0x000000011500780c */ /* 0x000fe20003f06270 */
[----:B------:R-:W-:Y:S01]  /*1900*/  FMUL.FTZ R48, R114, R139 ;  /* 0x0000008b72307220 */ /* 0x000fe20000410000 */
[----:B------:R-:W-:Y:S01]  /*1910*/  ISETP.NE.AND P4, PT, R12, RZ, PT ;  /* 0x000000ff0c00720c */ /* 0x000fe20003f85270 */
[C---:B------:R-:W-:Y:S01]  /*1920*/  FFMA.FTZ R130, R112.reuse, R132, R159 ;  /* 0x0000008470827223 */ /* 0x040fe2000001009f */
[----:B------:R-:W-:Y:S01]  /*1930*/  LEA R135, R135, R12, 0x8 ;  /* 0x0000000c87877211 */ /* 0x000fe200078e40ff */
[----:B------:R-:W-:Y:S01]  /*1940*/  FMUL.FTZ R155, R112, R155 ;  /* 0x0000009b709b7220 */ /* 0x000fe20000410000 */
[----:B------:R-:W-:Y:S01]  /*1950*/  BSSY B0, `(.L_x_7428) ;  /* 0x00000bd000007945 */ /* 0x000fe20003800000 */
        /* <DEDUP_REMOVED lines=13> */
[----:B------:R-:W-:Y:S02]  /*1a30*/  FMUL.FTZ R128, R58, R45 ;  /* 0x0000002d3a807220 */ /* 0x000fe40000410000 */
[C---:B------:R-:W-:Y:S02]  /*1a40*/  FFMA.FTZ R142, R46.reuse, R142, R157 ;  /* 0x0000008e2e8e7223 */ /* 0x040fe4000001009d */
[----:B------:R-:W-:Y:S02]  /*1a50*/  FMUL.FTZ R140, R46, R161 ;  /* 0x000000a12e8c7220 */ /* 0x000fe40000410000 */
[C---:B------:R-:W-:Y:S02]  /*1a60*/  FFMA.FTZ R44, R124.reuse, R44, R147 ;  /* 0x0000002c7c2c7223 */ /* 0x040fe40000010093 */
[----:B------:R-:W-:Y:S02]  /*1a70*/  FMUL.FTZ R45, R124, R155 ;  /* 0x0000009b7c2d7220 */ /* 0x000fe40000410000 */
[----:B------:R-:W-:-:S02]  /*1a80*/  FFMA.FTZ R161, R131, R142, R128 ;  /* 0x0000008e83a17223 */ /* 0x000fc40000010080 */
[----:B------:R-:W-:Y:S02]  /*1a90*/  FMUL.FTZ R140, R131, R140 ;  /* 0x0000008c838c7220 */ /* 0x000fe40000410000 */
[----:B------:R-:W-:Y:S01]  /*1aa0*/  FMUL.FTZ R155, R88, R113 ;  /* 0x00000071589b7220 */ /* 0x000fe20000410000 */
[----:B------:R-:W0:Y:S01]  /*1ab0*/  SHFL.DOWN PT, R130, R161, 0x1, 0x1f ;  /* 0x08201f00a1827f89 */ /* 0x000e2200000e0000 */
[C---:B------:R-:W-:Y:S02]  /*1ac0*/  FFMA.FTZ R44, R112.reuse, R44, R141 ;  /* 0x0000002c702c7223 */ /* 0x040fe4000001008d */
[----:B------:R-:W-:Y:S01]  /*1ad0*/  FMUL.FTZ R45, R112, R45 ;  /* 0x0000002d702d7220 */ /* 0x000fe20000410000 */
[----:B------:R-:W1:Y:S01]  /*1ae0*/  SHFL.DOWN PT, R165, R140, 0x1, 0x1f ;  /* 0x08201f008ca57f89 */ /* 0x000e6200000e0000 */
        /* <DEDUP_REMOVED lines=24> */
[----:B0-----:R-:W-:Y:S01]  /*1c70*/  @!P0 FFMA.FTZ R161, R140, R130, R161 ;  /* 0x000000828ca18223 */ /* 0x001fe200000100a1 */
[----:B------:R-:W-:Y:S01]  /*1c80*/  SHF.L.U32 R130, R84, 0x3, RZ ;  /* 0x0000000354827819 */ /* 0x000fe200000006ff */
[----:B-1----:R-:W-:Y:S01]  /*1c90*/  @!P0 FMUL.FTZ R140, R140, R165 ;  /* 0x000000a58c8c8220 */ /* 0x002fe20000410000 */
[----:B------:R-:W-:-:S02]  /*1ca0*/  ISETP.GE.AND P0, PT, R20, c[0x0][0x174], PT ;  /* 0x00005d0014007a0c */ /* 0x000fc40003f06270 */
[----:B------:R-:W0:Y:S02]  /*1cb0*/  SHFL.DOWN PT, R148, R161, 0x8, 0x1f ;  /* 0x09001f00a1947f89 */ /* 0x000e2400000e0000 */
[----:B------:R-:W-:Y:S02]  /*1cc0*/  ISETP.NE.OR P0, PT, R22, RZ, P0 ;  /* 0x000000ff1600720c */ /* 0x000fe40000705670 */
[----:B------:R-:W1:Y:S01]  /*1cd0*/  SHFL.DOWN PT, R146, R140, 0x8, 0x1f ;  /* 0x09001f008c927f89 */ /* 0x000e6200000e0000 */
[C---:B--2---:R-:W-:Y:S01]  /*1ce0*/  @P3 FFMA.FTZ R163, R142.reuse, R44, R163 ;  /* 0x0000002c8ea33223 */ /* 0x044fe200000100a3 */
[----:B------:R-:W-:Y:S01]  /*1cf0*/  MOV R44, 0x3f800000 ;  /* 0x3f800000002c7802 */ /* 0x000fe20000000f00 */
[----:B---3--:R-:W-:Y:S01]  /*1d00*/  @P3 FMUL.FTZ R142, R142, R45 ;  /* 0x0000002d8e8e3220 */ /* 0x008fe20000410000 */
[----:B------:R-:W-:Y:S02]  /*1d10*/  HFMA2.MMA R45, -RZ, RZ, 0, 0 ;  /* 0x00000000ff2d7435 */ /* 0x000fe400000001ff */
[----:B------:R-:W2:Y:S01]  /*1d20*/  SHFL.UP PT, R144, R163, 0x8, RZ ;  /* 0x05000000a3907989 */ /* 0x000ea200000e00ff */
[----:B------:R-:W-:-:S03]  /*1d30*/  ISETP.GE.U32.AND P3, PT, R22, 0x18, PT ;  /* 0x000000181600780c */ /* 0x000fc60003f66070 */
[----:B------:R-:W3:Y:S04]  /*1d40*/  SHFL.UP PT, R165, R142, 0x8, RZ ;  /* 0x050000008ea57989 */ /* 0x000ee800000e00ff */
[----:B------:R-:W-:Y:S01]  /*1d50*/  @!P0 LDS.64 R44, [R130+0x10f8] ;  /* 0x0010f800822c8984 */ /* 0x000fe20000000a00 */
[----:B------:R-:W-:-:S05]  /*1d60*/  ISETP.GE.AND P0, PT, R21, 0x8, PT ;  /* 0x000000081500780c */ /* 0x000fca0003f06270 */
        /* <DEDUP_REMOVED lines=17> */
[----:B-----5:R-:W-:Y:S04]  /*1e80*/  SHFL.IDX PT, R146, R134, RZ, 0x1f ;  /* 0x00001fff86927589 */ /* 0x020fe800000e0000 */
[----:B------:R-:W-:Y:S04]  /*1e90*/  SHFL.UP PT, R163, R163, 0x1, RZ ;  /* 0x04200000a3a37989 */ /* 0x000fe800000e00ff */
[----:B------:R-:W1:Y:S04]  /*1ea0*/  SHFL.UP PT, R142, R142, 0x1, RZ ;  /* 0x042000008e8e7989 */ /* 0x000e6800000e00ff */
[----:B------:R-:W-:Y:S04]  /*1eb0*/  SHFL.IDX PT, R144, R161, RZ, 0x1f ;  /* 0x00001fffa1907589 */ /* 0x000fe800000e0000 */
[----:B------:R-:W2:Y:S01]  /*1ec0*/  SHFL.IDX PT, R165, R140, RZ, 0x1f ;  /* 0x00001fff8ca57589 */ /* 0x000ea200000e0000 */
[----:B0-----:R-:W-:-:S04]  /*1ed0*/  @P2 FFMA.FTZ R148, R150, R148, R152 ;  /* 0x0000009496942223 */ /* 0x001fc80000010098 */
[----:B------:R-:W-:-:S04]  /*1ee0*/  FFMA.FTZ R111, R148, R138, R111 ;  /* 0x0000008a946f7223 */ /* 0x000fc8000001006f */
[----:B------:R-:W-:Y:S02]  /*1ef0*/  FFMA.FTZ R125, R118, R111, R125 ;  /* 0x0000006f767d7223 */ /* 0x000fe4000001007d */
[----:B-1----:R-:W-:Y:S01]  /*1f00*/  @P1 FFMA.FTZ R146, R142, R146, R163 ;  /* 0x000000928e921223 */ /* 0x002fe200000100a3 */
[----:B------:R-:W-:-:S03]  /*1f10*/  IADD3 R142, -R135, c[0x0][0x168], RZ ;  /* 0x00005a00878e7a10 */ /* 0x000fc60007ffe1ff */
[----:B------:R-:W-:Y:S01]  /*1f20*/  FFMA.FTZ R138, R116, R146, R123 ;  /* 0x00000092748a7223 */ /* 0x000fe2000001007b */
[----:B------:R-:W-:Y:S01]  /*1f30*/  ISETP.GE.AND P0, PT, R142, 0x1, PT ;  /* 0x000000018e00780c */ /* 0x000fe20003f06270 */
[----:B------:R-:W-:Y:S02]  /*1f40*/  FFMA.FTZ R123, R112, R125, R159 ;  /* 0x0000007d707b7223 */ /* 0x000fe4000001009f */
[-C--:B------:R-:W-:Y:S02]  /*1f50*/  FFMA.FTZ R116, R131, R138.reuse, R136 ;  /* 0x0000008a83747223 */ /* 0x080fe40000010088 */
[----:B------:R-:W-:Y:S02]  /*1f60*/  FFMA.FTZ R51, R124, R123, R51 ;  /* 0x0000007b7c337223 */ /* 0x000fe40000010033 */
[----:B------:R-:W-:Y:S02]  /*1f70*/  FMUL.FTZ R151, R151, R138 ;  /* 0x0000008a97977220 */ /* 0x000fe40000410000 */
[----:B------:R-:W-:-:S02]  /*1f80*/  FFMA.FTZ R48, R149, R51, R48 ;  /* 0x0000003395307223 */ /* 0x000fc40000010030 */
[-C--:B------:R-:W-:Y:S01]  /*1f90*/  FFMA.FTZ R134, R46, R116.reuse, R49 ;  /* 0x000000742e867223 */ /* 0x080fe20000010031 */
[----:B------:R-:W-:Y:S01]  /*1fa0*/  P2R R49, PR, RZ, 0x10 ;  /* 0x00000010ff317803 */ /* 0x000fe20000000000 */
[----:B------:R-:W-:Y:S02]  /*1fb0*/  FFMA.FTZ R136, R58, R151, RZ ;  /* 0x000000973a887223 */ /* 0x000fe400000100ff */
[----:B------:R-:W-:Y:S02]  /*1fc0*/  FMUL.FTZ R153, R153, R116 ;  /* 0x0000007499997220 */ /* 0x000fe40000410000 */
[C---:B------:R-:W-:Y:S02]  /*1fd0*/  FFMA.FTZ R49, R145.reuse, R48, R132 ;  /* 0x0000003091317223 */ /* 0x040fe40000010084 */
[----:B------:R-:W-:Y:S02]  /*1fe0*/  FFMA.FTZ R145, R145, R134, R126 ;  /* 0x0000008691917223 */ /* 0x000fe4000001007e */
[----:B------:R-:W-:-:S02]  /*1ff0*/  FFMA.FTZ R136, R69, R153, R136 ;  /* 0x0000009945887223 */ /* 0x000fc40000010088 */
[----:B------:R-:W-:Y:S02]  /*2000*/  FMUL.FTZ R126, R121, R134 ;  /* 0x00000086797e7220 */ /* 0x000fe40000410000 */
[-C--:B------:R-:W-:Y:S02]  /*2010*/  FFMA.FTZ R149, R149, R145.reuse, R122 ;  /* 0x0000009195957223 */ /* 0x080fe4000001007a */
[----:B------:R-:W-:Y:S02]  /*2020*/  FFMA.FTZ R126, R59, R126, R136 ;  /* 0x0000007e3b7e7223 */ /* 0x000fe40000010088 */
[----:B------:R-:W-:Y:S02]  /*2030*/  FMUL.FTZ R139, R139, R145 ;  /* 0x000000918b8b7220 */ /* 0x000fe40000410000 */
[C---:B--2---:R-:W-:Y:S02]  /*2040*/  FFMA.FTZ R45, R165.reuse, R45, R144 ;  /* 0x0000002da52d7223 */ /* 0x044fe40000010090 */
[----:B------:R-:W-:-:S02]  /*2050*/  FMUL.FTZ R44, R165, R44 ;  /* 0x0000002ca52c7220 */ /* 0x000fc40000410000 */
[----:B------:R-:W-:Y:S02]  /*2060*/  FFMA.FTZ R121, R46, R49, R157 ;  /* 0x000000312e797223 */ /* 0x000fe4000001009d */
[----:B------:R-:W-:Y:S01]  /*2070*/  FMUL.FTZ R46, R114, R116 ;  /* 0x00000074722e7220 */ /* 0x000fe20000410000 */
[----:B------:R0:W-:Y:S01]  /*2080*/  @!P4 STS.64 [R130+0x10f8], R44 ;  /* 0x0010f82c8200c388 */ /* 0x0001e20000000a00 */
[----:B------:R-:W-:Y:S02]  /*2090*/  FFMA.FTZ R132, R124, R149, R147 ;  /* 0x000000957c847223 */ /* 0x000fe40000010093 */
[----:B------:R-:W-:Y:S02]  /*20a0*/  FFMA.FTZ R126, R75, R139, R126 ;  /* 0x0000008b4b7e7223 */ /* 0x000fe4000001007e */
[----:B------:R-:W-:Y:S02]  /*20b0*/  FMUL.FTZ R47, R47, R149 ;  /* 0x000000952f2f7220 */ /* 0x000fe40000410000 */
[----:B------:R-:W-:-:S02]  /*20c0*/  FFMA.FTZ R141, R112, R132, R141 ;  /* 0x00000084708d7223 */ /* 0x000fc4000001008d */
[----:B------:R-:W-:Y:S02]  /*20d0*/  FFMA.FTZ R126, R73, R47, R126 ;  /* 0x0000002f497e7223 */ /* 0x000fe4000001007e */
[----:B------:R-:W-:Y:S02]  /*20e0*/  FMUL.FTZ R139, R114, R138 ;  /* 0x0000008a728b7220 */ /* 0x000fe40000410000 */
[----:B0-----:R-:W-:Y:S02]  /*20f0*/  FMUL.FTZ R45, R69, R46 ;  /* 0x0000002e452d7220 */ /* 0x001fe40000410000 */
[----:B------:R-:W-:Y:S02]  /*2100*/  FMUL.FTZ R46, R137, R132 ;  /* 0x00000084892e7220 */ /* 0x000fe40000410000 */
[----:B------:R-:W-:Y:S01]  /*2110*/  FMUL.FTZ R133, R133, R141 ;  /* 0x0000008d85857220 */ /* 0x000fe20000410000 */
[----:B------:R0:W-:Y:S01]  /*2120*/  STS [R26.X4+0x224], R45 ;  /* 0x0002242d1a007388 */ /* 0x0001e20000004800 */
[----:B------:R-:W-:-:S02]  /*2130*/  FFMA.FTZ R46, R79, R46, R126 ;  /* 0x0000002e4f2e7223 */ /* 0x000fc4000001007e */
[----:B------:R-:W-:Y:S02]  /*2140*/  FMUL.FTZ R44, R114, R145 ;  /* 0x00000091722c7220 */ /* 0x000fe40000410000 */
[----:B------:R-:W-:Y:S02]  /*2150*/  FFMA.FTZ R131, R131, R121, R128 ;  /* 0x0000007983837223 */ /* 0x000fe40000010080 */
[----:B------:R-:W-:Y:S02]  /*2160*/  FMUL.FTZ R139, R58, R139 ;  /* 0x0000008b3a8b7220 */ /* 0x000fe40000410000 */
[----:B------:R-:W-:Y:S02]  /*2170*/  FMUL.FTZ R112, R114, R134 ;  /* 0x0000008672707220 */ /* 0x000fe40000410000 */
[----:B------:R-:W-:Y:S01]  /*2180*/  FFMA.FTZ R122, R83, R133, R46 ;  /* 0x00000085537a7223 */ /* 0x000fe2000001002e */
[----:B------:R1:W-:Y:S01]  /*2190*/  STS [R26.X4+0x220], R139 ;  /* 0x0002208b1a007388 */ /* 0x0003e20000004800 */
[----:B------:R-:W-:-:S02]  /*21a0*/  FMUL.FTZ R137, R75, R44 ;  /* 0x0000002c4b897220 */ /* 0x000fc40000410000 */
[----:B------:R-:W-:Y:S02]  /*21b0*/  FMUL.FTZ R46, R114, R132 ;  /* 0x00000084722e7220 */ /* 0x000fe40000410000 */
[----:B------:R-:W-:Y:S01]  /*21c0*/  FFMA.FTZ R136, R118, R141, R155 ;  /* 0x0000008d76887223 */ /* 0x000fe2000001009b */
[----:B------:R2:W-:Y:S01]  /*21d0*/  STS [R26.X4+0x22c], R137 ;  /* 0x00022c891a007388 */ /* 0x0005e20000004800 */
[----:B------:R-:W-:Y:S02]  /*21e0*/  FMUL.FTZ R44, R114, R149 ;  /* 0x00000095722c7220 */ /* 0x000fe40000410000 */
[C---:B------:R-:W-:Y:S01]  /*21f0*/  FFMA.FTZ R118, -R108.reuse, R119, R138 ;  /* 0x000000776c767223 */ /* 0x040fe2000001018a */
[----:B------:R-:W-:Y:S01]  /*2200*/  SHF.L.U64.HI R138, R91, 0x2, R82 ;  /* 0x000000025b8a7819 */ /* 0x000fe20000010252 */
[----:B------:R-:W-:Y:S02]  /*2210*/  FMUL.FTZ R124, R108, R131 ;  /* 0x000000836c7c7220 */ /* 0x000fe40000410000 */
[----:B------:R-:W-:-:S02]  /*2220*/  FMUL.FTZ R47, R59, R112 ;  /* 0x000000703b2f7220 */ /* 0x000fc40000410000 */
[C---:B------:R-:W-:Y:S02]  /*2230*/  FMUL.FTZ R112, R114.reuse, R141 ;  /* 0x0000008d72707220 */ /* 0x040fe40000410000 */
[----:B0-----:R-:W-:Y:S01]  /*2240*/  FMUL.FTZ R45, R79, R46 ;  /* 0x0000002e4f2d7220 */ /* 0x001fe20000410000 */
[----:B------:R-:W-:Y:S01]  /*2250*/  STS [R26.X4+0x228], R47 ;  /* 0x0002282f1a007388 */ /* 0x000fe20000004800 */
[----:B-1----:R-:W-:Y:S02]  /*2260*/  FMUL.FTZ R139, R73, R44 ;  /* 0x0000002c498b7220 */ /* 0x002fe40000410000 */
[----:B------:R-:W-:Y:S01]  /*2270*/  FMUL.FTZ R114, R114, R136 ;  /* 0x0000008872727220 */ /* 0x000fe20000410000 */
[----:B------:R0:W-:Y:S01]  /*2280*/  STS [R26.X4+0x234], R45 ;  /* 0x0002342d1a007388 */ /* 0x0001e20000004800 */
[C---:B------:R-:W-:Y:S02]  /*2290*/  FFMA.FTZ R116, -R107.reuse, R110, R116 ;  /* 0x0000006e6b747223 */ /* 0x040fe40000010174 */
[----:B------:R-:W-:Y:S01]  /*22a0*/  FMUL.FTZ R133, R107, R121 ;  /* 0x000000796b857220 */ /* 0x000fe20000410000 */
[----:B------:R1:W-:Y:S01]  /*22b0*/  STS [R26.X4+0x230], R139 ;  /* 0x0002308b1a007388 */ /* 0x0003e20000004800 */
[----:B------:R-:W-:-:S02]  /*22c0*/  FFMA.FTZ R44, R124, R118, RZ ;  /* 0x000000767c2c7223 */ /* 0x000fc400000100ff */
[----:B--2---:R-:W-:Y:S02]  /*22d0*/  FMUL.FTZ R137, R109, R114 ;  /* 0x000000726d897220 */ /* 0x004fe40000410000 */
[C---:B------:R-:W-:Y:S02]  /*22e0*/  FFMA.FTZ R114, -R106.reuse, R117, R134 ;  /* 0x000000756a727223 */ /* 0x040fe40000010186 */
[----:B------:R-:W-:Y:S01]  /*22f0*/  FMUL.FTZ R126, R106, R49 ;  /* 0x000000316a7e7220 */ /* 0x000fe20000410000 */
[----:B------:R2:W-:Y:S01]  /*2300*/  STS [R26.X4+0x23c], R137 ;  /* 0x00023c891a007388 */ /* 0x0005e20000004800 */
[----:B0-----:R-:W-:Y:S02]  /*2310*/  FFMA.FTZ R45, R133, R116, R44 ;  /* 0x00000074852d7223 */ /* 0x001fe4000001002c */
[----:B------:R-:W-:Y:S02]  /*2320*/  FMUL.FTZ R47, R83, R112 ;  /* 0x00000070532f7220 */ /* 0x000fe40000410000 */
[----:B------:R-:W-:Y:S01]  /*2330*/  FFMA.FTZ R112, -R105, R50, R145 ;  /* 0x0000003269707223 */ /* 0x000fe20000010191 */
[----:B------:R-:W-:Y:S01]  /*2340*/  SHF.L.U32 R145, R91, 0x2, RZ ;  /* 0x000000025b917819 */ /* 0x000fe200000006ff */
[----:B------:R-:W-:Y:S01]  /*2350*/  FMUL.FTZ R135, R105, R48 ;  /* 0x0000003069877220 */ /* 0x000fe20000410000 */
[----:B------:R0:W-:Y:S01]  /*2360*/  STS [R26.X4+0x238], R47 ;  /* 0x0002382f1a007388 */ /* 0x0001e20000004800 */
[----:B------:R-:W-:-:S02]  /*2370*/  FFMA.FTZ R45, R126, R114, R45 ;  /* 0x000000727e2d7223 */ /* 0x000fc4000001002d */
[C---:B------:R-:W-:Y:S02]  /*2380*/  FFMA.FTZ R128, -R104.reuse, R115, R149 ;  /* 0x0000007368807223 */ /* 0x040fe40000010195 */
[----:B------:R-:W-:Y:S02]  /*2390*/  FMUL.FTZ R130, R104, R51 ;  /* 0x0000003368827220 */ /* 0x000fe40000410000 */
[----:B------:R-:W-:Y:S02]  /*23a0*/  FFMA.FTZ R45, R135, R112, R45 ;  /* 0x00000070872d7223 */ /* 0x000fe4000001002d */
[C---:B------:R-:W-:Y:S02]  /*23b0*/  FFMA.FTZ R132, -R92.reuse, R129, R132 ;  /* 0x000000815c847223 */ /* 0x040fe40000010184 */
[----:B-1----:R-:W-:Y:S02]  /*23c0*/  FMUL.FTZ R139, R92, R123 ;  /* 0x0000007b5c8b7220 */ /* 0x002fe40000410000 */
[----:B------:R-:W-:-:S02]  /*23d0*/  FFMA.FTZ R45, R130, R128, R45 ;  /* 0x00000080822d7223 */ /* 0x000fc4000001002d */
[----:B------:R-:W-:Y:S02]  /*23e0*/  FMUL.FTZ R143, R143, R136 ;  /* 0x000000888f8f7220 */ /* 0x000fe40000410000 */
[----:B--2---:R-:W-:Y:S02]  /*23f0*/  FMUL.FTZ R137, R88, R111 ;  /* 0x0000006f58897220 */ /* 0x004fe40000410000 */
[C---:B------:R-:W-:Y:S02]  /*2400*/  FMUL.FTZ R134, R90.reuse, R125 ;  /* 0x0000007d5a867220 */ /* 0x040fe40000410000 */
[----:B------:R-:W-:Y:S02]  /*2410*/  FFMA.FTZ R141, -R90, R127, R141 ;  /* 0x0000007f5a8d7223 */ /* 0x000fe4000001018d */
[----:B------:R-:W-:Y:S02]  /*2420*/  FFMA.FTZ R136, -R88, R113, R136 ;  /* 0x0000007158887223 */ /* 0x000fe40000010188 */
[----:B------:R-:W-:-:S02]  /*2430*/  FFMA.FTZ R45, R139, R132, R45 ;  /* 0x000000848b2d7223 */ /* 0x000fc4000001002d */
[----:B------:R-:W-:Y:S02]  /*2440*/  FFMA.FTZ R122, R109, R143, R122 ;  /* 0x0000008f6d7a7223 */ /* 0x000fe4000001007a */
[----:B------:R-:W-:Y:S02]  /*2450*/  IMAD R138, R138, c[0x0][0x2d0], RZ ;  /* 0x0000b4008a8a7a24 */ /* 0x000fe400078e02ff */
[----:B------:R-:W-:Y:S02]  /*2460*/  FMUL.FTZ R147, R137, R136 ;  /* 0x0000008889937220 */ /* 0x000fe40000410000 */
[----:B------:R-:W-:Y:S01]  /*2470*/  FFMA.FTZ R140, R134, R141, R45 ;  /* 0x0000008d868c7223 */ /* 0x000fe2000001002d */
[----:B------:R-:W-:Y:S06]  /*2480*/  BAR.SYNC.DEFER_BLOCKING 0x0 ;  /* 0x0000000000007b1d */ /* 0x000fec0000010000 */
[----:B------:R-:W-:Y:S05]  /*2490*/  @!P0 BRA `(.L_x_7429) ;  /* 0x0000008000008947 */ /* 0x000fea0003800000 */
[----:B0-----:R-:W0:Y:S01]  /*24a0*/  LDS R143, [R25.X4+0x220] ;  /* 0x00022000198f7984 */ /* 0x001e220000004800 */
[----:B------:R-:W-:-:S02]  /*24b0*/  IMAD R45, R120, c[0x0][0x2d0], RZ ;  /* 0x0000b400782d7a24 */ /* 0x000fc400078e02ff */
[----:B------:R-:W-:-:S04]  /*24c0*/  IMAD.WIDE.U32 R46, R84, c[0x0][0x2d0], R94 ;  /* 0x0000b400542e7a25 */ /* 0x000fc800078e005e */
[----:B------:R-:W-:Y:S01]  /*24d0*/  IMAD R45, R84, c[0x0][0x2d4], R45 ;  /* 0x0000b500542d7a24 */ /* 0x000fe200078e022d */
[----:B------:R-:W-:-:S04]  /*24e0*/  LEA R44, P0, R46, c[0x0][0x320], 0x2 ;  /* 0x0000c8002e2c7a11 */ /* 0x000fc800078010ff */
[----:B------:R-:W-:-:S04]  /*24f0*/  IADD3 R45, R47, R45, RZ ;  /* 0x0000002d2f2d7210 */ /* 0x000fc80007ffe0ff */
[----:B------:R-:W-:-:S05]  /*2500*/  LEA.HI.X R45, R46, c[0x0][0x324], R45, 0x2, P0 ;  /* 0x0000c9002e2d7a11 */ /* 0x000fca00000f142d */
[----:B0-----:R0:W-:Y:S02]  /*2510*/  RED.E.ADD.F32.FTZ.RN.STRONG.GPU [R44.64], R143 ;  /* 0x0000008f2c00798e */ /* 0x0011e4000c10e786 */
.L_x_7429:
[----:B0-----:R-:W-:Y:S05]  /*2520*/  BSYNC B0 ;  /* 0x0000000000007941 */ /* 0x001fea0003800000 */
.L_x_7428:
[----:B------:R0:W1:Y:S01]  /*2530*/  LDS R47, [R28.X4+0x2a0] ;  /* 0x0002a0001c2f7984 */ /* 0x0000620000004800 */
[----:B------:R-:W-:Y:S01]  /*2540*/  ISETP.GE.AND P6, PT, R142, 0x21, PT ;  /* 0x000000218e00780c */ /* 0x000fe20003fc6270 */
[----:B------:R-:W-:Y:S01]  /*2550*/  BSSY B0, `(.L_x_7430) ;  /* 0x000000d000007945 */ /* 0x000fe20003800000 */
[----:B------:R-:W-:Y:S01]  /*2560*/  FADD.FTZ R120, R140, R147 ;  /* 0x000000938c787221 */ /* 0x000fe20000010000 */
[C---:B------:R-:W-:Y:S01]  /*2570*/  ISETP.GE.AND P0, PT, R142.reuse, 0x41, PT ;  /* 0x000000418e00780c */ /* 0x040fe20003f06270 */
[----:B------:R-:W-:Y:S01]  /*2580*/  IMAD R143, R145, c[0x0][0x2d4], R138 ;  /* 0x0000b500918f7a24 */ /* 0x000fe200078e028a */
[C---:B------:R-:W-:Y:S02]  /*2590*/  ISETP.GE.AND P1, PT, R142.reuse, 0x61, PT ;  /* 0x000000618e00780c */ /* 0x040fe40003f26270 */
        /* <DEDUP_REMOVED lines=8> */
.L_x_7431:
[----:B0-----:R-:W-:Y:S05]  /*2620*/  BSYNC B0 ;  /* 0x0000000000007941 */ /* 0x001fea0003800000 */
.L_x_7430:
[----:B-1----:R0:W1:Y:S01]  /*2630*/  LDS R47, [R30.X4+0x320] ;  /* 0x000320001e2f7984 */ /* 0x0020620000004800 */
[----:B------:R-:W-:Y:S01]  /*2640*/  BSSY B0, `(.L_x_7432) ;  /* 0x0000005000007945 */ /* 0x000fe20003800000 */
[----:B------:R-:W-:Y:S05]  /*2650*/  @!P0 BRA `(.L_x_7433) ;  /* 0x0000003000008947 */ /* 0x000fea0003800000 */
[----:B------:R-:W-:-:S05]  /*2660*/  IMAD.WIDE.U32 R44, R145, c[0x0][0x2d0], R98 ;  /* 0x0000b400912c7a25 */ /* 0x000fca00078e0062 */
[----:B------:R-:W-:-:S05]  /*2670*/  IADD3 R45, R143, R45, RZ ;  /* 0x0000002d8f2d7210 */ /* 0x000fca0007ffe0ff */
[----:B-1----:R1:W-:Y:S02]  /*2680*/  RED.E.ADD.F32.FTZ.RN.STRONG.GPU [R44.64], R47 ;  /* 0x0000002f2c00798e */ /* 0x0023e4000c10e786 */
.L_x_7433:
[----:B------:R-:W-:Y:S05]  /*2690*/  BSYNC B0 ;  /* 0x0000000000007941 */ /* 0x000fea0003800000 */
.L_x_7432:
[----:B-1----:R1:W2:Y:S01]  /*26a0*/  LDS R47, [R31.X4+0x3a0] ;  /* 0x0003a0001f2f7984 */ /* 0x0022a20000004800 */
[----:B------:R-:W-:Y:S01]  /*26b0*/  BSSY B0, `(.L_x_7434) ;  /* 0x0000006000007945 */ /* 0x000fe20003800000 */
[----:B------:R-:W-:Y:S01]  /*26c0*/  MOV R46, c[0x0][0x174] ;  /* 0x00005d00002e7a02 */ /* 0x000fe20000000f00 */
[----:B------:R-:W-:Y:S05]  /*26d0*/  @!P1 BRA `(.L_x_7435) ;  /* 0x0000003000009947 */ /* 0x000fea0003800000 */
[----:B------:R-:W-:-:S05]  /*26e0*/  IMAD.WIDE.U32 R44, R145, c[0x0][0x2d0], R100 ;  /* 0x0000b400912c7a25 */ /* 0x000fca00078e0064 */
[----:B------:R-:W-:-:S05]  /*26f0*/  IADD3 R45, R143, R45, RZ ;  /* 0x0000002d8f2d7210 */ /* 0x000fca0007ffe0ff */
[----:B--2---:R2:W-:Y:S02]  /*2700*/  RED.E.ADD.F32.FTZ.RN.STRONG.GPU [R44.64], R47 ;  /* 0x0000002f2c00798e */ /* 0x0045e4000c10e786 */
.L_x_7435:
[----:B------:R-:W-:Y:S05]  /*2710*/  BSYNC B0 ;  /* 0x0000000000007941 */ /* 0x000fea0003800000 */
.L_x_7434:
[----:B--2---:R2:W3:Y:S01]  /*2720*/  LDS R47, [R32.X4+0x420] ;  /* 0x00042000202f7984 */ /* 0x0044e20000004800 */
[----:B------:R-:W-:Y:S01]  /*2730*/  BSSY B0, `(.L_x_7436) ;  /* 0x0000007000007945 */ /* 0x000fe20003800000 */
[----:B------:R-:W-:Y:S01]  /*2740*/  LEA R149, R46, UR4, 0x8 ;  /* 0x000000042e957c11 */ /* 0x000fe2000f8e40ff */
[----:B------:R-:W-:Y:S05]  /*2750*/  @!P2 BRA `(.L_x_7437) ;  /* 0x000000400000a947 */ /* 0x000fea0003800000 */
[----:B------:R-:W-:-:S06]  /*2760*/  IMAD.WIDE R44, R149, 0x4, R62 ;  /* 0x00000004952c7825 */ /* 0x000fcc00078e023e */
[----:B------:R-:W-:-:S05]  /*2770*/  IMAD.WIDE.U32 R44, R145, c[0x0][0x2d0], R44 ;  /* 0x0000b400912c7a25 */ /* 0x000fca00078e002c */
[----:B------:R-:W-:-:S05]  /*2780*/  IADD3 R45, R143, R45, RZ ;  /* 0x0000002d8f2d7210 */ /* 0x000fca0007ffe0ff */
[----:B---3--:R3:W-:Y:S02]  /*2790*/  RED.E.ADD.F32.FTZ.RN.STRONG.GPU [R44.64], R47 ;  /* 0x0000002f2c00798e */ /* 0x0087e4000c10e786 */
.L_x_7437:
[----:B------:R-:W-:Y:S05]  /*27a0*/  BSYNC B0 ;  /* 0x0000000000007941 */ /* 0x000fea0003800000 */
.L_x_7436:
[----:B------:R4:W0:Y:S01]  /*27b0*/  LDS R147, [R33.X4+0x4a0] ;  /* 0x0004a00021937984 */ /* 0x0008220000004800 */
[----:B------:R-:W-:Y:S01]  /*27c0*/  BSSY B0, `(.L_x_7438) ;  /* 0x0000006000007945 */ /* 0x000fe20003800000 */
[----:B---3--:R-:W-:Y:S01]  /*27d0*/  IMAD.WIDE R44, R149, 0x4, R56 ;  /* 0x00000004952c7825 */ /* 0x008fe200078e0238 */
[----:B------:R-:W-:Y:S05]  /*27e0*/  @!P3 BRA `(.L_x_7439) ;  /* 0x000000300000b947 */ /* 0x000fea0003800000 */
[----:B------:R-:W-:-:S05]  /*27f0*/  IMAD.WIDE.U32 R46, R145, c[0x0][0x2d0], R102 ;  /* 0x0000b400912e7a25 */ /* 0x000fca00078e0066 */
[----:B------:R-:W-:-:S05]  /*2800*/  IADD3 R47, R143, R47, RZ ;  /* 0x0000002f8f2f7210 */ /* 0x000fca0007ffe0ff */
[----:B0-----:R0:W-:Y:S02]  /*2810*/  RED.E.ADD.F32.FTZ.RN.STRONG.GPU [R46.64], R147 ;  /* 0x000000932e00798e */ /* 0x0011e4000c10e786 */
.L_x_7439:
[----:B------:R-:W-:Y:S05]  /*2820*/  BSYNC B0 ;  /* 0x0000000000007941 */ /* 0x000fea0003800000 */
.L_x_7438:
[----:B0-----:R0:W3:Y:S01]  /*2830*/  LDS R147, [R34.X4+0x520] ;  /* 0x0005200022937984 */ /* 0x0010e20000004800 */
[----:B------:R-:W-:Y:S01]  /*2840*/  BSSY B0, `(.L_x_7440) ;  /* 0x0000007000007945 */ /* 0x000fe20003800000 */
[----:B------:R-:W-:Y:S01]  /*2850*/  IMAD.WIDE.U32 R44, R145, c[0x0][0x2d0], R44 ;  /* 0x0000b400912c7a25 */ /* 0x000fe200078e002c */
[----:B------:R-:W-:Y:S05]  /*2860*/  @!P4 BRA `(.L_x_7441) ;  /* 0x000000400000c947 */ /* 0x000fea0003800000 */
[----:B------:R-:W-:-:S06]  /*2870*/  IMAD.WIDE R46, R149, 0x4, R60 ;  /* 0x00000004952e7825 */ /* 0x000fcc00078e023c */
[----:B------:R-:W-:-:S05]  /*2880*/  IMAD.WIDE.U32 R46, R145, c[0x0][0x2d0], R46 ;  /* 0x0000b400912e7a25 */ /* 0x000fca00078e002e */
[----:B------:R-:W-:-:S05]  /*2890*/  IADD3 R47, R143, R47, RZ ;  /* 0x0000002f8f2f7210 */ /* 0x000fca0007ffe0ff */
[----:B---3--:R3:W-:Y:S02]  /*28a0*/  RED.E.ADD.F32.FTZ.RN.STRONG.GPU [R46.64], R147 ;  /* 0x000000932e00798e */ /* 0x0087e4000c10e786 */
.L_x_7441:
[----:B------:R-:W-:Y:S05]  /*28b0*/  BSYNC B0 ;  /* 0x0000000000007941 */ /* 0x000fea0003800000 */
.L_x_7440:
[----:B---3--:R3:W0:Y:S01]  /*28c0*/  LDS R47, [R35.X4+0x5a0] ;  /* 0x0005a000232f7984 */ /* 0x0086220000004800 */
[----:B------:R-:W-:Y:S01]  /*28d0*/  BSSY B0, `(.L_x_7442) ;  /* 0x0000004000007945 */ /* 0x000fe20003800000 */
[----:B------:R-:W-:Y:S05]  /*28e0*/  @!P5 BRA `(.L_x_7443) ;  /* 0x000000200000d947 */ /* 0x000fea0003800000 */
[----:B------:R-:W-:-:S05]  /*28f0*/  IADD3 R45, R143, R45, RZ ;  /* 0x0000002d8f2d7210 */ /* 0x000fca0007ffe0ff */
[----:B0-----:R0:W-:Y:S02]  /*2900*/  RED.E.ADD.F32.FTZ.RN.STRONG.GPU [R44.64], R47 ;  /* 0x0000002f2c00798e */ /* 0x0011e4000c10e786 */
.L_x_7443:
[----:B------:R-:W-:Y:S05]  /*2910*/  BSYNC B0 ;  /* 0x0000000000007941 */ /* 0x000fea0003800000 */
.L_x_7442:
[----:B0-----:R-:W0:Y:S01]  /*2920*/  SHFL.DOWN PT, R47, R122, 0x1, 0x1f ;  /* 0x08201f007a2f7f89 */ /* 0x001e2200000e0000 */
        /* <DEDUP_REMOVED lines=15> */
[----:B0-----:R-:W-:Y:S02]  /*2a20*/  @!P0 FADD.FTZ R122, R122, R47 ;  /* 0x0000002f7a7a8221 */ /* 0x001fe40000010000 */
[----:B------:R-:W-:Y:S02]  /*2a30*/  FADD.FTZ R85, R124, R85 ;  /* 0x000000557c557221 */ /* 0x000fe40000010000 */
[----:B-----5:R-:W-:Y:S01]  /*2a40*/  @!P0 FADD.FTZ R120, R120, R45 ;  /* 0x0000002d78788221 */ /* 0x020fe20000010000 */
[----:B------:R-:W0:Y:S01]  /*2a50*/  SHFL.DOWN PT, R47, R122, 0x2, 0x1f ;  /* 0x08401f007a2f7f89 */ /* 0x000e2200000e0000 */
[----:B------:R-:W-:Y:S01]  /*2a60*/  ISETP.GT.AND P0, PT, R21, 0x1d, PT ;  /* 0x0000001d1500780c */ /* 0x000fe20003f04270 */
[----:B------:R-:W-:Y:S02]  /*2a70*/  FADD.FTZ R54, R125, R54 ;  /* 0x000000367d367221 */ /* 0x000fe40000010000 */
[----:B------:R-:W5:Y:S10]  /*2a80*/  SHFL.DOWN PT, R45, R120, 0x2, 0x1f ;  /* 0x08401f00782d7f89 */ /* 0x000f7400000e0000 */
        /* <DEDUP_REMOVED lines=11> */
[----:B------:R-:W-:Y:S02]  /*2b40*/  FMUL.FTZ R47, R78, R111 ;  /* 0x0000006f4e2f7220 */ /* 0x000fe40000410000 */
[----:B-----5:R-:W-:Y:S01]  /*2b50*/  @!P0 FADD.FTZ R120, R120, R45 ;  /* 0x0000002d78788221 */ /* 0x020fe20000010000 */
[----:B------:R-:W0:Y:S01]  /*2b60*/  SHFL.DOWN PT, R145, R122, 0x10, 0x1f ;  /* 0x0a001f007a917f89 */ /* 0x000e2200000e0000 */
[----:B------:R-:W-:Y:S01]  /*2b70*/  ISETP.GT.AND P0, PT, R21, 0xf, PT ;  /* 0x0000000f1500780c */ /* 0x000fe20003f04270 */
[----:B------:R-:W-:Y:S02]  /*2b80*/  FMUL.FTZ R45, R78, R123 ;  /* 0x0000007b4e2d7220 */ /* 0x000fe40000410000 */
[----:B------:R-:W5:Y:S01]  /*2b90*/  SHFL.DOWN PT, R143, R120, 0x10, 0x1f ;  /* 0x0a001f00788f7f89 */ /* 0x000f6200000e0000 */
[----:B------:R-:W-:Y:S02]  /*2ba0*/  FMUL.FTZ R136, R136, R47 ;  /* 0x0000002f88887220 */ /* 0x000fe40000410000 */
[----:B------:R-:W-:-:S02]  /*2bb0*/  FMUL.FTZ R132, R132, R45 ;  /* 0x0000002d84847220 */ /* 0x000fc40000410000 */
[C---:B------:R-:W-:Y:S02]  /*2bc0*/  FMUL.FTZ R45, R78.reuse, R51 ;  /* 0x000000334e2d7220 */ /* 0x040fe40000410000 */
[----:B------:R-:W-:Y:S02]  /*2bd0*/  FMUL.FTZ R47, R78, R48 ;  /* 0x000000304e2f7220 */ /* 0x000fe40000410000 */
[----:B------:R-:W-:Y:S02]  /*2be0*/  FMUL.FTZ R128, R128, R45 ;  /* 0x0000002d80807220 */ /* 0x000fe40000410000 */
[----:B------:R-:W-:Y:S02]  /*2bf0*/  FFMA.FTZ R136, R113, R111, R136 ;  /* 0x0000006f71887223 */ /* 0x000fe40000010088 */
[----:B------:R-:W-:Y:S02]  /*2c00*/  FFMA.FTZ R115, R115, R51, R128 ;  /* 0x0000003373737223 */ /* 0x000fe40000010080 */
[----:B------:R-:W-:-:S02]  /*2c10*/  FMUL.FTZ R113, R112, R47 ;  /* 0x0000002f70717220 */ /* 0x000fc40000410000 */
[C---:B------:R-:W-:Y:S02]  /*2c20*/  FMUL.FTZ R111, R78.reuse, R49 ;  /* 0x000000314e6f7220 */ /* 0x040fe40000410000 */
[----:B------:R-:W-:Y:S02]  /*2c30*/  FMUL.FTZ R51, R78, R121 ;  /* 0x000000794e337220 */ /* 0x000fe40000410000 */
[----:B0-----:R-:W-:Y:S02]  /*2c40*/  @!P0 FADD.FTZ R122, R122, R145 ;  /* 0x000000917a7a8221 */ /* 0x001fe40000010000 */
[----:B------:R-:W-:Y:S02]  /*2c50*/  FMUL.FTZ R47, R78, R131 ;  /* 0x000000834e2f7220 */ /* 0x000fe40000410000 */
[----:B-----5:R-:W-:Y:S01]  /*2c60*/  @!P0 FADD.FTZ R120, R120, R143 ;  /* 0x0000008f78788221 */ /* 0x020fe20000010000 */
        /* <DEDUP_REMOVED lines=20> */
[----:B0-----:R-:W-:Y:S02]  /*2db0*/  ISETP.NE.AND P0, PT, R20, c[0x0][0x174], PT ;  /* 0x00005d0014007a0c */ /* 0x001fe40003f05270 */
[----:B------:R-:W-:-:S11]  /*2dc0*/  SHF.L.U32 R48, R84, 0x2, RZ ;  /* 0x0000000254307819 */ /* 0x000fd600000006ff */
[----:B------:R-:W0:Y:S04]  /*2dd0*/  @P0 LDS R46, [R48+0x1cf8] ;  /* 0x001cf800302e0984 */ /* 0x000e280000000800 */
[----:B------:R-:W5:Y:S01]  /*2de0*/  @P0 LDS R47, [R48+0x18f8] ;  /* 0x0018f800302f0984 */ /* 0x000f620000000800 */
[----:B0-----:R-:W-:Y:S02]  /*2df0*/  @P0 FADD.FTZ R45, R45, R46 ;  /* 0x0000002e2d2d0221 */ /* 0x001fe40000010000 */
[----:B-----5:R-:W-:-:S03]  /*2e00*/  @P0 FADD.FTZ R44, R44, R47 ;  /* 0x0000002f2c2c0221 */ /* 0x020fc60000010000 */
[----:B------:R0:W-:Y:S04]  /*2e10*/  STS [R48+0x1cf8], R45 ;  /* 0x001cf82d30007388 */ /* 0x0001e80000000800 */
[----:B------:R0:W-:Y:S02]  /*2e20*/  STS [R48+0x18f8], R44 ;  /* 0x0018f82c30007388 */ /* 0x0001e40000000800 */
.L_x_7445:
[----:B0-----:R-:W-:Y:S05]  /*2e30*/  BSYNC B0 ;  /* 0x0000000000007941 */ /* 0x001fea0003800000 */
.L_x_7444:
[----:B------:R-:W-:Y:S02]  /*2e40*/  IADD3 R84, R84, 0x1, RZ ;  /* 0x0000000154547810 */ /* 0x000fe40007ffe0ff */
[----:B------:R-:W-:Y:S02]  /*2e50*/  IADD3 R91, P1, R91, 0x1, RZ ;  /* 0x000000015b5b7810 */ /* 0x000fe40007f3e0ff */
[----:B------:R-:W-:Y:S02]  /*2e60*/  ISETP.GE.AND P0, PT, R84, c[0x0][0x16c], PT ;  /* 0x00005b0054007a0c */ /* 0x000fe40003f06270 */
[----:B------:R-:W-:-:S11]  /*2e70*/  IADD3.X R82, RZ, R82, RZ, P1, !PT ;  /* 0x00000052ff527210 */ /* 0x000fd60000ffe4ff */
[----:B------:R-:W-:Y:S01]  /*2e80*/  @P0 CALL.REL.NOINC `(.L_x_7425) ;  /* 0x0000001000000944 */ /* 0x000fe20003c00000 */
[----:B------:R-:W-:Y:S05]  /*2e90*/  BRA `(.L_x_7446) ;  /* 0xffffe30000007947 */ /* 0x000fea000383ffff */
.L_x_7425:
        /* <DEDUP_REMOVED lines=8> */
[----:B------:R-:W-:Y:S01]  /*2f20*/  IMAD R69, R0, c[0x0][0x2e4], R69 ;  /* 0x0000b90000457a24 */ /* 0x000fe200078e0245 */
[----:B------:R-:W-:Y:S01]  /*2f30*/  IADD3 R78, R20, -0x1, RZ ;  /* 0xffffffff144e7810 */ /* 0x000fe20007ffe0ff */
[----:B------:R-:W-:Y:S01]  /*2f40*/  IMAD R72, R6, c[0x0][0x2f8], RZ ;  /* 0x0000be0006487a24 */ /* 0x000fe200078e02ff */
[----:B------:R-:W-:Y:S01]  /*2f50*/  SHF.L.U32 R74, R12, 0x4, RZ ;  /* 0x000000040c4a7819 */ /* 0x000fe200000006ff */
[----:B------:R-:W-:Y:S01]  /*2f60*/  UIADD3 UR4, UR4, -0x100, URZ ;  /* 0xffffff0004047890 */ /* 0x000fe2000fffe03f */
[----:B------:R-:W-:Y:S01]  /*2f70*/  SHF.L.U32 R58, R78, 0x8, RZ ;  /* 0x000000084e3a7819 */ /* 0x000fe200000006ff */
[----:B------:R-:W-:Y:S01]  /*2f80*/  IMAD R73, R5, c[0x0][0x2fc], R72 ;  /* 0x0000bf0005497a24 */ /* 0x000fe200078e0248 */
[----:B------:R-:W-:-:S02]  /*2f90*/  SHF.L.U64.HI R75, R12, 0x4, R23 ;  /* 0x000000040c4b7819 */ /* 0x000fc40000010217 */
[--C-:B------:R-:W-:Y:S02]  /*2fa0*/  SHF.R.S32.HI R59, RZ, 0x1f, R58.reuse ;  /* 0x0000001fff3b7819 */ /* 0x100fe4000001143a */
[----:B------:R-:W-:Y:S02]  /*2fb0*/  ISETP.GT.AND P4, PT, R20, 0x1, PT ;  /* 0x000000011400780c */ /* 0x000fe40003f84270 */
[----:B------:R-:W-:Y:S01]  /*2fc0*/  IADD3 R16, P1, R16, -0x200, RZ ;  /* 0xfffffe0010107810 */ /* 0x000fe20007f3e0ff */
[----:B------:R-:W-:Y:S01]  /*2fd0*/  IMAD.WIDE.U32 R48, R5, c[0x0][0x2d8], R58 ;  /* 0x0000b60005307a25 */ /* 0x000fe200078e003a */
[----:B------:R-:W-:Y:S01]  /*2fe0*/  IADD3 R11, P2, R11, -0x200, RZ ;  /* 0xfffffe000b0b7810 */ /* 0x000fe20007f5e0ff */
[----:B------:R0:W-:Y:S01]  /*2ff0*/  STS.128 [R21.X16], R44 ;  /* 0x0000002c15007388 */ /* 0x0001e2000000cc00 */
[----:B------:R-:W-:-:S06]  /*3000*/  NOP ;  /* 0x0000000000007918 */ /* 0x000fcc0000000000 */
[----:B------:R-:W5:Y:S01]  /*3010*/  LDS.128 R40, [R21.X16] ;  /* 0x0000000015287984 */ /* 0x000f62000000cc00 */
[----:B------:R-:W-:Y:S01]  /*3020*/  IADD3 R49, R49, R51, RZ ;  /* 0x0000003331317210 */ /* 0x000fe20007ffe0ff */
[----:B------:R-:W-:Y:S01]  /*3030*/  IMAD.WIDE.U32 R58, R5, c[0x0][0x2f8], R58 ;  /* 0x0000be00053a7a25 */ /* 0x000fe200078e003a */
[----:B------:R-:W-:Y:S02]  /*3040*/  IADD3 R14, P3, R14, -0x200, RZ ;  /* 0xfffffe000e0e7810 */ /* 0x000fe40007f7e0ff */
[----:B------:R-:W-:Y:S02]  /*3050*/  MOV R20, R78 ;  /* 0x0000004e00147202 */ /* 0x000fe40000000f00 */
[----:B------:R-:W-:Y:S01]  /*3060*/  IADD3 R59, R59, R73, RZ ;  /* 0x000000493b3b7210 */ /* 0x000fe20007ffe0ff */
[----:B------:R-:W-:Y:S01]  /*3070*/  IMAD R73, R3, c[0x0][0x300], RZ ;  /* 0x0000c00003497a24 */ /* 0x000fe200078e02ff */
[----:B0-----:R-:W-:Y:S01]  /*3080*/  F2FP.BF16.PACK_AB R47, R55, R54 ;  /* 0x00000036372f723e */ /* 0x001fe200000010ff */
[----:B------:R-:W-:Y:S01]  /*3090*/  IMAD.WIDE.U32 R44, R0, c[0x0][0x2e0], R48 ;  /* 0x0000b800002c7a25 */ /* 0x000fe200078e0030 */
[----:B------:R-:W-:-:S02]  /*30a0*/  F2FP.BF16.PACK_AB R46, R53, R52 ;  /* 0x00000034352e723e */ /* 0x000fc400000010ff */
[----:B------:R-:W-:Y:S01]  /*30b0*/  IADD3.X R17, R17, -0x1, RZ, P1, !PT ;  /* 0xffffffff11117810 */ /* 0x000fe20000ffe4ff */
[----:B------:R-:W-:Y:S01]  /*30c0*/  IMAD R73, R0, c[0x0][0x304], R73 ;  /* 0x0000c10000497a24 */ /* 0x000fe200078e0249 */
[----:B------:R-:W-:Y:S02]  /*30d0*/  IADD3 R45, R45, R69, RZ ;  /* 0x000000452d2d7210 */ /* 0x000fe40007ffe0ff */
[C---:B------:R-:W-:Y:S02]  /*30e0*/  LEA R68, P0, R44.reuse, c[0x0][0x330], 0x1 ;  /* 0x0000cc002c447a11 */ /* 0x040fe400078008ff */
[----:B------:R-:W-:Y:S02]  /*30f0*/  IADD3.X R13, R13, -0x1, RZ, P2, !PT ;  /* 0xffffffff0d0d7810 */ /* 0x000fe400017fe4ff */
[----:B------:R-:W-:Y:S02]  /*3100*/  LEA.HI.X R44, R44, c[0x0][0x334], R45, 0x1, P0 ;  /* 0x0000cd002c2c7a11 */ /* 0x000fe400000f0c2d */
[----:B------:R-:W-:-:S02]  /*3110*/  IADD3 R68, P0, R68, R74, RZ ;  /* 0x0000004a44447210 */ /* 0x000fc40007f1e0ff */
[----:B------:R-:W-:Y:S02]  /*3120*/  F2FP.BF16.PACK_AB R45, R39, R38 ;  /* 0x00000026272d723e */ /* 0x000fe400000010ff */
[----:B------:R-:W-:Y:S02]  /*3130*/  IADD3.X R69, R44, R75, RZ, P0, !PT ;  /* 0x0000004b2c457210 */ /* 0x000fe400007fe4ff */
[----:B------:R-:W-:Y:S01]  /*3140*/  F2FP.BF16.PACK_AB R44, R36, R37 ;  /* 0x00000025242c723e */ /* 0x000fe200000010ff */
[----:B------:R-:W-:Y:S01]  /*3150*/  FADD.FTZ R37, R10, R37 ;  /* 0x000000250a257221 */ /* 0x000fe20000010000 */
[----:B------:R-:W-:Y:S01]  /*3160*/  IADD3.X R15, R15, -0x1, RZ, P3, !PT ;  /* 0xffffffff0f0f7810 */ /* 0x000fe20001ffe4ff */
[----:B-----5:R0:W-:Y:S04]  /*3170*/  STG.E.128 [R68.64], R40 ;  /* 0x0000002844007986 */ /* 0x0201e8000c101d06 */
[----:B------:R-:W-:Y:S01]  /*3180*/  BAR.SYNC.DEFER_BLOCKING 0x0 ;  /* 0x0000000000007b1d */ /* 0x000fe20000010000 */
[----:B0-----:R-:W-:-:S02]  /*3190*/  FADD.FTZ R41, R37, R36 ;  /* 0x0000002425297221 */ /* 0x001fc40000010000 */
[----:B------:R-:W-:-:S04]  /*31a0*/  IMAD.WIDE.U32 R36, R0, c[0x0][0x300], R58 ;  /* 0x0000c00000247a25 */ /* 0x000fc800078e003a */
[----:B------:R-:W-:Y:S01]  /*31b0*/  FADD.FTZ R38, R41, R38 ;  /* 0x0000002629267221 */ /* 0x000fe20000010000 */
[----:B------:R-:W-:Y:S02]  /*31c0*/  IADD3 R41, R37, R73, RZ ;  /* 0x0000004925297210 */ /* 0x000fe40007ffe0ff */
[----:B------:R-:W-:Y:S01]  /*31d0*/  LEA R37, P0, R36, c[0x0][0x340], 0x1 ;  /* 0x0000d00024257a11 */ /* 0x000fe200078008ff */
        /* <DEDUP_REMOVED lines=16> */
.L_x_7423:
[----:B------:R-:W-:Y:S02]  /*32e0*/  ISETP.NE.U32.AND P0, PT, RZ, c[0x0][0x328], PT ;  /* 0x0000ca00ff007a0c */ /* 0x000fe40003f05070 */
[----:B------:R-:W-:Y:S02]  /*32f0*/  ISETP.NE.U32.AND P2, PT, RZ, c[0x0][0x348], PT ;  /* 0x0000d200ff007a0c */ /* 0x000fe40003f45070 */
[----:B------:R-:W-:Y:S02]  /*3300*/  ISETP.NE.AND.EX P1, PT, RZ, c[0x0][0x32c], PT, P0 ;  /* 0x0000cb00ff007a0c */ /* 0x000fe40003f25300 */
[----:B------:R-:W-:-:S11]  /*3310*/  ISETP.NE.AND.EX P0, PT, RZ, c[0x0][0x34c], PT, P2 ;  /* 0x0000d300ff007a0c */ /* 0x000fd60003f05320 */
[----:B------:R-:W-:Y:S05]  /*3320*/  @!P1 BRA `(.L_x_7448) ;  /* 0x0000014000009947 */ /* 0x000fea0003800000 */
[----:B-----5:R-:W0:Y:S01]  /*3330*/  SHFL.DOWN P1, R2, R9, 0x1, 0x1f ;  /* 0x08201f0009027f89 */ /* 0x020e220000020000 */
        /* <DEDUP_REMOVED lines=18> */
.L_x_7449:
[----:B0-----:R-:W-:Y:S05]  /*3460*/  BSYNC B0 ;  /* 0x0000000000007941 */ /* 0x001fea0003800000 */
.L_x_7448:
        /* <DEDUP_REMOVED lines=23> */
.L_x_7451:
[----:B------:R-:W0:Y:S02]  /*35e0*/  S2R R15, SR_TID.X ;  /* 0x00000000000f7919 */ /* 0x000e240000002100 */
.L_x_7452:
[----:B0-----:R-:W-:Y:S05]  /*35f0*/  BSYNC B0 ;  /* 0x0000000000007941 */ /* 0x001fea0003800000 */
.L_x_7450:
[----:B------:R-:W-:-:S13]  /*3600*/  ISETP.GE.AND P0, PT, R15, c[0x0][0x16c], PT ;  /* 0x00005b000f007a0c */ /* 0x000fda0003f06270 */
[----:B------:R-:W-:Y:S05]  /*3610*/  @P0 EXIT ;  /* 0x000000000000094d */ /* 0x000fea0003800000 */
[C---:B------:R-:W-:Y:S02]  /*3620*/  IMAD R5, R3.reuse, c[0x0][0x2a8], RZ ;  /* 0x0000aa0003057a24 */ /* 0x040fe400078e02ff */
[----:B------:R-:W-:Y:S02]  /*3630*/  IMAD R7, R3, c[0x0][0x288], RZ ;  /* 0x0000a20003077a24 */ /* 0x000fe400078e02ff */
[C---:B------:R-:W-:Y:S02]  /*3640*/  IMAD R23, R0.reuse, c[0x0][0x2ac], R5 ;  /* 0x0000ab0000177a24 */ /* 0x040fe400078e0205 */
[----:B-----5:R-:W-:-:S04]  /*3650*/  IMAD.WIDE.U32 R2, R0, c[0x0][0x2a8], RZ ;  /* 0x0000aa0000027a25 */ /* 0x020fc800078e00ff */
[C---:B------:R-:W-:Y:S01]  /*3660*/  IMAD R7, R0.reuse, c[0x0][0x28c], R7 ;  /* 0x0000a30000077a24 */ /* 0x040fe200078e0207 */
[----:B------:R-:W-:Y:S01]  /*3670*/  IADD3 R23, R3, R23, RZ ;  /* 0x0000001703177210 */ /* 0x000fe20007ffe0ff */
[----:B------:R-:W-:-:S05]  /*3680*/  IMAD.WIDE.U32 R4, R0, c[0x0][0x288], RZ ;  /* 0x0000a20000047a25 */ /* 0x000fca00078e00ff */
[----:B------:R-:W-:Y:S02]  /*3690*/  IADD3 R21, R5, R7, RZ ;  /* 0x0000000705157210 */ /* 0x000fe40007ffe0ff */
.L_x_7453:
[----:B0-----:R-:W0:Y:S01]  /*36a0*/  LDS R17, [R15.X4+0x18f8] ;  /* 0x0018f8000f117984 */ /* 0x001e220000004800 */
[----:B------:R-:W-:Y:S01]  /*36b0*/  SHF.R.S32.HI R0, RZ, 0x1f, R15 ;  /* 0x0000001fff007819 */ /* 0x000fe2000001140f */
[----:B------:R-:W-:Y:S01]  /*36c0*/  YIELD ;  /* 0x0000000000007946 */ /* 0x000fe20003800000 */
[----:B------:R-:W-:Y:S01]  /*36d0*/  MOV R8, R2 ;  /* 0x0000000200087202 */ /* 0x000fe20000000f00 */
[----:B------:R5:W1:Y:S01]  /*36e0*/  LDS R19, [R15.X4+0x1cf8] ;  /* 0x001cf8000f137984 */ /* 0x000a620000004800 */
        /* <DEDUP_REMOVED lines=10> */
[----:B-----5:R-:W-:Y:S02]  /*3790*/  IADD3 R15, R15, c[0x0][0x0], RZ ;  /* 0x000000000f0f7a10 */ /* 0x020fe40007ffe0ff */
[----:B------:R-:W-:Y:S02]  /*37a0*/  IADD3 R9, R7, R9, RZ ;  /* 0x0000000907097210 */ /* 0x000fe40007ffe0ff */
[----:B------:R-:W-:Y:S02]  /*37b0*/  LEA R12, P1, R10, c[0x0][0x318], 0x2 ;  /* 0x0000c6000a0c7a11 */ /* 0x000fe400078210ff */
        /* <DEDUP_REMOVED lines=8> */
.L_x_7454:
        /* <DEDUP_REMOVED lines=12> */
.L_x_9120:


//--------------------- .text._Z25selective_scan_bwd_kernelI32Selective_Scan_bwd_kernel_traitsILi32ELi8ELb1ELb0ELb1ELb0ELb1EN3c108BFloat16EfEEv12SSMParamsBwd --------------------------
	.section	.text._Z25selective_scan_bwd_kernelI32Selective_Scan_bwd_kernel_traitsILi32ELi8ELb1ELb0ELb1ELb0ELb1EN3c108BFloat16EfEEv12SSMParamsBwd,"ax",@progbits
	.sectioninfo	@"SHI_REGISTERS=168"
	.align	128
        .global         _Z25selective_scan_bwd_kernelI32Selective_Scan_bwd_kernel_traitsILi32ELi8ELb1ELb0ELb1ELb0ELb1EN3c108BFloat16EfEEv12SSMParamsBwd
        .type           _Z25selective_scan_bwd_kernelI32Selective_Scan_bwd_kernel_traitsILi32ELi8ELb1ELb0ELb1ELb0ELb1EN3c108BFloat16EfEEv12SSMParamsBwd,@function
        .size           _Z25selective_scan_bwd_kernelI32Selective_Scan_bwd_kernel_traitsILi32ELi8ELb1ELb0ELb1ELb0ELb1EN3c108BFloat16EfEEv12SSMParamsBwd,(.L_x_9121 - _Z25selective_scan_bwd_kernelI32Selective_Scan_bwd_kernel_traitsILi32ELi8ELb1ELb0ELb1ELb0ELb1EN3c108BFloat16EfEEv12SSMParamsBwd)
        .other          _Z25selective_scan_bwd_kernelI32Selective_Scan_bwd_kernel_traitsILi32ELi8ELb1ELb0ELb1ELb0ELb1EN3c108BFloat16EfEEv12SSMParamsBwd,@"STO_CUDA_ENTRY STV_DEFAULT"
_Z25selective_scan_bwd_kernelI32Selective_Scan_bwd_kernel_traitsILi32ELi8ELb1ELb0ELb1ELb0ELb1EN3c108BFloat16EfEEv12SSMParamsBwd:
.text._Z25selective_scan_bwd_kernelI32Selective_Scan_bwd_kernel_traitsILi32ELi8ELb1ELb0ELb1ELb0ELb1EN3c108BFloat16EfEEv12SSMParamsBwd:
        /* <DEDUP_REMOVED lines=23> */
[C---:B------:R-:W-:Y:S01]  /*0170*/  IMAD R15, R73.reuse, c[0x0][0x1d8], RZ ;  /* 0x00007600490f7a24 */ /* 0x040fe200078e02ff */
[----:B------:R-:W-:Y:S01]  /*0180*/  CS2R R64, SRZ ;  /* 0x0000000000407805 */ /* 0x000fe2000001ff00 */
[----:B------:R-:W-:Y:S01]  /*0190*/  IMAD R19, R73, c[0x0][0x280], RZ ;  /* 0x0000a00049137a24 */ /* 0x000fe200078e02ff */
[----:B------:R-:W-:Y:S01]  /*01a0*/  CS2R R66, SRZ ;  /* 0x0000000000427805 */ /* 0x000fe2000001ff00 */
[----:B0-----:R-:W-:Y:S01]  /*01b0*/  IABS R2, R74 ;  /* 0x0000004a00027213 */ /* 0x001fe20000000000 */
[C---:B------:R-:W-:Y:S01]  /*01c0*/  IMAD R11, R35.reuse, c[0x0][0x278], RZ ;  /* 0x00009e00230b7a24 */ /* 0x040fe200078e02ff */
[----:B-1----:R-:W-:Y:S01]  /*01d0*/  HFMA2.MMA R6, -RZ, RZ, 0, 0 ;  /* 0x00000000ff067435 */ /* 0x002fe200000001ff */
[C---:B------:R-:W-:Y:S01]  /*01e0*/  IMAD R9, R35.reuse, c[0x0][0x1e0], RZ ;  /* 0x0000780023097a24 */ /* 0x040fe200078e02ff */
[----:B------:R-:W-:Y:S01]  /*01f0*/  HFMA2.MMA R32, -RZ, RZ, 0, 0 ;  /* 0x00000000ff207435 */ /* 0x000fe200000001ff */
[----:B--2---:R-:W-:Y:S01]  /*0200*/  IMAD R5, R35, c[0x0][0x1d0], RZ ;  /* 0x0000740023057a24 */ /* 0x004fe200078e02ff */
[----:B------:R-:W-:Y:S01]  /*0210*/  MOV R31, RZ ;  /* 0x000000ff001f7202 */ /* 0x000fe20000000f00 */
[C---:B------:R-:W-:Y:S01]  /*0220*/  IMAD R11, R56.reuse, c[0x0][0x27c], R11 ;  /* 0x00009f00380b7a24 */ /* 0x040fe200078e020b */
[----:B---3--:R-:W-:Y:S01]  /*0230*/  IADD3 R8, RZ, -R7, RZ ;  /* 0x80000007ff087210 */ /* 0x008fe20007ffe0ff */
[----:B------:R-:W-:-:S02]  /*0240*/  IMAD R9, R56, c[0x0][0x1e4], R9 ;  /* 0x0000790038097a24 */ /* 0x000fc400078e0209 */
[----:B------:R-:W-:Y:S02]  /*0250*/  IMAD R15, R74, c[0x0][0x1dc], R15 ;  /* 0x000077004a0f7a24 */ /* 0x000fe400078e020f */
[----:B------:R-:W-:Y:S01]  /*0260*/  IMAD R3, R8, R13, RZ ;  /* 0x0000000d08037224 */ /* 0x000fe200078e02ff */
[----:B------:R-:W-:Y:S01]  /*0270*/  MOV R8, c[0x0][0x174] ;  /* 0x00005d0000087a02 */ /* 0x000fe20000000f00 */
[C---:B------:R-:W-:Y:S02]  /*0280*/  IMAD R19, R74.reuse, c[0x0][0x284], R19 ;  /* 0x0000a1004a137a24 */ /* 0x040fe400078e0213 */
[----:B------:R-:W-:Y:S01]  /*0290*/  IMAD.HI.U32 R7, R7, R3, R6 ;  /* 0x0000000307077227 */ /* 0x000fe200078e0006 */
[----:B------:R-:W-:Y:S02]  /*02a0*/  LOP3.LUT R6, R74, c[0x0][0x178], RZ, 0x3c, !PT ;  /* 0x00005e004a067a12 */ /* 0x000fe400078e3cff */
[----:B------:R-:W-:Y:S02]  /*02b0*/  ISETP.GE.AND P3, PT, R8, 0x1, PT ;  /* 0x000000010800780c */ /* 0x000fe40003f66270 */
[----:B------:R-:W-:Y:S01]  /*02c0*/  ISETP.GE.AND P2, PT, R6, RZ, PT ;  /* 0x000000ff0600720c */ /* 0x000fe20003f46270 */
[----:B------:R-:W-:-:S04]  /*02d0*/  IMAD.HI.U32 R34, R7, R2, RZ ;  /* 0x0000000207227227 */ /* 0x000fc800078e00ff */
[----:B------:R-:W-:Y:S01]  /*02e0*/  IMAD R7, R56, c[0x0][0x1d4], R5 ;  /* 0x0000750038077a24 */ /* 0x000fe200078e0205 */
[----:B------:R-:W-:Y:S01]  /*02f0*/  IADD3 R0, -R34, RZ, RZ ;  /* 0x000000ff22007210 */ /* 0x000fe20007ffe1ff */
[----:B------:R-:W-:-:S04]  /*0300*/  IMAD.WIDE.U32 R4, R56, c[0x0][0x1e0], RZ ;  /* 0x0000780038047a25 */ /* 0x000fc800078e00ff */
[----:B------:R-:W-:Y:S01]  /*0310*/  IMAD R0, R13, R0, R2 ;  /* 0x000000000d007224 */ /* 0x000fe200078e0202 */
[----:B------:R-:W-:Y:S01]  /*0320*/  IADD3 R5, R5, R9, RZ ;  /* 0x0000000905057210 */ /* 0x000fe20007ffe0ff */
[----:B------:R-:W-:-:S03]  /*0330*/  IMAD.WIDE.U32 R2, R56, c[0x0][0x1d0], RZ ;  /* 0x0000740038027a25 */ /* 0x000fc600078e00ff */
[----:B------:R-:W-:Y:S02]  /*0340*/  ISETP.GT.U32.AND P1, PT, R13, R0, PT ;  /* 0x000000000d00720c */ /* 0x000fe40003f24070 */
[----:B------:R-:W-:Y:S01]  /*0350*/  IADD3 R3, R3, R7, RZ ;  /* 0x0000000703037210 */ /* 0x000fe20007ffe0ff */
[----:B------:R-:W-:-:S04]  /*0360*/  IMAD.WIDE.U32 R6, R56, c[0x0][0x278], RZ ;  /* 0x00009e0038067a25 */ /* 0x000fc800078e00ff */
[----:B------:R-:W-:Y:S01]  /*0370*/  IMAD.WIDE.U32 R2, R74, c[0x0][0x1d8], R2 ;  /* 0x000076004a027a25 */ /* 0x000fe200078e0002 */
[----:B------:R-:W-:Y:S02]  /*0380*/  IADD3 R7, R7, R11, RZ ;  /* 0x0000000b07077210 */ /* 0x000fe40007ffe0ff */
[----:B------:R-:W-:Y:S01]  /*0390*/  LEA R11, R8, 0xffffff00, 0x8 ;  /* 0xffffff00080b7811 */ /* 0x000fe200078e40ff */
[----:B------:R-:W-:Y:S02]  /*03a0*/  IMAD.WIDE.U32 R8, R56, c[0x0][0x1b0], RZ ;  /* 0x00006c0038087a25 */ /* 0x000fe400078e00ff */
[-C--:B------:R-:W-:Y:S02]  /*03b0*/  @!P1 IADD3 R0, R0, -R13.reuse, RZ ;  /* 0x8000000d00009210 */ /* 0x080fe40007ffe0ff */
[----:B------:R-:W-:Y:S02]  /*03c0*/  IADD3 R28, P4, R11, R2, RZ ;  /* 0x000000020b1c7210 */ /* 0x000fe40007f9e0ff */
[----:B------:R-:W-:Y:S01]  /*03d0*/  ISETP.GE.U32.AND P0, PT, R0, R13, PT ;  /* 0x0000000d0000720c */ /* 0x000fe20003f06070 */
[----:B------:R-:W-:Y:S01]  /*03e0*/  IMAD R13, R35, c[0x0][0x1b0], RZ ;  /* 0x00006c00230d7a24 */ /* 0x000fe200078e02ff */
[----:B------:R-:W-:-:S02]  /*03f0*/  @!P1 IADD3 R34, R34, 0x1, RZ ;  /* 0x0000000122229810 */ /* 0x000fc40007ffe0ff */
[----:B------:R-:W-:Y:S01]  /*0400*/  ISETP.NE.AND P1, PT, RZ, c[0x0][0x178], PT ;  /* 0x00005e00ff007a0c */ /* 0x000fe20003f25270 */
[----:B------:R-:W-:Y:S01]  /*0410*/  IMAD R17, R56, c[0x0][0x1b4], R13 ;  /* 0x00006d0038117a24 */ /* 0x000fe200078e020d */
[----:B------:R-:W-:-:S04]  /*0420*/  SHF.R.S32.HI R13, RZ, 0x1f, R11 ;  /* 0x0000001fff0d7819 */ /* 0x000fc8000001140b */
[----:B------:R-:W-:Y:S01]  /*0430*/  IADD3 R9, R9, R17, RZ ;  /* 0x0000001109097210 */ /* 0x000fe20007ffe0ff */
[----:B------:R-:W-:Y:S01]  /*0440*/  IMAD R17, R73, c[0x0][0x1e8], RZ ;  /* 0x00007a0049117a24 */ /* 0x000fe200078e02ff */
[----:B------:R-:W-:Y:S01]  /*0450*/  IADD3.X R15, R13, R3, R15, P4, !PT ;  /* 0x000000030d0f7210 */ /* 0x000fe200027fe40f */
[----:B------:R-:W-:Y:S01]  /*0460*/  IMAD.WIDE.U32 R2, R74, c[0x0][0x1e8], R4 ;  /* 0x00007a004a027a25 */ /* 0x000fe200078e0004 */
[----:B------:R-:W-:-:S03]  /*0470*/  @P0 IADD3 R34, R34, 0x1, RZ ;  /* 0x0000000122220810 */ /* 0x000fc60007ffe0ff */
[----:B------:R-:W-:Y:S01]  /*0480*/  IMAD.WIDE.U32 R4, R74, c[0x0][0x280], R6 ;  /* 0x0000a0004a047a25 */ /* 0x000fe200078e0006 */
[C---:B------:R-:W-:Y:S02]  /*0490*/  IADD3 R26, P0, R11.reuse, R2, RZ ;  /* 0x000000020b1a7210 */ /* 0x040fe40007f1e0ff */
[----:B------:R-:W-:Y:S01]  /*04a0*/  @!P2 IADD3 R34, -R34, RZ, RZ ;  /* 0x000000ff2222a210 */ /* 0x000fe20007ffe1ff */
[----:B------:R-:W-:Y:S01]  /*04b0*/  IMAD R17, R74, c[0x0][0x1ec], R17 ;  /* 0x00007b004a117a24 */ /* 0x000fe200078e0211 */
[----:B------:R-:W-:Y:S02]  /*04c0*/  IADD3 R24, P2, R11, R4, RZ ;  /* 0x000000040b187210 */ /* 0x000fe40007f5e0ff */
[----:B------:R-:W-:Y:S02]  /*04d0*/  @!P1 LOP3.LUT R34, RZ, c[0x0][0x178], RZ, 0x33, !PT ;  /* 0x00005e00ff229a12 */ /* 0x000fe400078e33ff */
[C---:B------:R-:W-:Y:S02]  /*04e0*/  IADD3.X R3, R13.reuse, R3, R17, P0, !PT ;  /* 0x000000030d037210 */ /* 0x040fe400007fe411 */
        /* <DEDUP_REMOVED lines=34> */
[----:B------:R-:W-:Y:S01]  /*0710*/  IMAD R3, R35, c[0x0][0x2b8], RZ ;  /* 0x0000ae0023037a24 */ /* 0x000fe200078e02ff */
[----:B------:R-:W-:Y:S01]  /*0720*/  MOV R31, RZ ;  /* 0x000000ff001f7202 */ /* 0x000fe20000000f00 */
[----:B------:R-:W-:Y:S01]  /*0730*/  IMAD R7, R33, c[0x0][0x2c0], RZ ;  /* 0x0000b00021077a24 */ /* 0x000fe200078e02ff */
[----:B------:R-:W1:Y:S01]  /*0740*/  S2R R20, SR_LANEID ;  /* 0x0000000000147919 */ /* 0x000e620000000000 */
[----:B------:R-:W-:Y:S01]  /*0750*/  IMAD R5, R56, c[0x0][0x2bc], R3 ;  /* 0x0000af0038057a24 */ /* 0x000fe200078e0203 */
[----:B------:R-:W-:Y:S01]  /*0760*/  MOV R21, c[0x0][0x174] ;  /* 0x00005d0000157a02 */ /* 0x000fe20000000f00 */
[----:B------:R-:W-:Y:S01]  /*0770*/  IMAD R7, R34, c[0x0][0x2c4], R7 ;  /* 0x0000b10022077a24 */ /* 0x000fe200078e0207 */
[----:B------:R-:W-:Y:S01]  /*0780*/  MOV R19, RZ ;  /* 0x000000ff00137202 */ /* 0x000fe20000000f00 */
[----:B------:R-:W-:Y:S01]  /*0790*/  IMAD.WIDE.U32 R68, R74, c[0x0][0x180], RZ ;  /* 0x000060004a447a25 */ /* 0x000fe200078e00ff */
[----:B------:R-:W-:-:S03]  /*07a0*/  MOV R32, RZ ;  /* 0x000000ff00207202 */ /* 0x000fc60000000f00 */
[----:B------:R-:W-:-:S04]  /*07b0*/  IMAD.WIDE.U32 R70, R74, c[0x0][0x198], RZ ;  /* 0x000066004a467a25 */ /* 0x000fc800078e00ff */
[----:B0-----:R-:W-:Y:S01]  /*07c0*/  IMAD.WIDE.U32 R2, R56, c[0x0][0x2b8], R30 ;  /* 0x0000ae0038027a25 */ /* 0x001fe200078e001e */
[C---:B------:R-:W-:Y:S02]  /*07d0*/  SHF.L.U32 R12, R30.reuse, 0x3, RZ ;  /* 0x000000031e0c7819 */ /* 0x040fe400000006ff */
[C---:B------:R-:W-:Y:S02]  /*07e0*/  IADD3 R11, R30.reuse, 0x20, RZ ;  /* 0x000000201e0b7810 */ /* 0x040fe40007ffe0ff */
[----:B------:R-:W-:Y:S01]  /*07f0*/  IADD3 R3, R3, R5, RZ ;  /* 0x0000000503037210 */ /* 0x000fe20007ffe0ff */
[----:B------:R-:W-:Y:S01]  /*0800*/  IMAD R5, R73, c[0x0][0x198], RZ ;  /* 0x0000660049057a24 */ /* 0x000fe200078e02ff */
[C---:B------:R-:W-:Y:S02]  /*0810*/  IADD3 R9, R30.reuse, 0x60, RZ ;  /* 0x000000601e097810 */ /* 0x040fe40007ffe0ff */
[----:B------:R-:W-:Y:S01]  /*0820*/  IADD3 R37, R30, 0xa0, RZ ;  /* 0x000000a01e257810 */ /* 0x000fe20007ffe0ff */
[----:B------:R-:W-:Y:S01]  /*0830*/  IMAD.WIDE.U32 R2, R34, c[0x0][0x2c0], R2 ;  /* 0x0000b00022027a25 */ /* 0x000fe200078e0002 */
[----:B------:R-:W-:-:S02]  /*0840*/  IADD3 R39, R30, 0xc0, RZ ;  /* 0x000000c01e277810 */ /* 0x000fc40007ffe0ff */
[----:B------:R-:W-:Y:S01]  /*0850*/  IADD3 R41, R30, 0xe0, RZ ;  /* 0x000000e01e297810 */ /* 0x000fe20007ffe0ff */
[----:B------:R-:W-:Y:S01]  /*0860*/  IMAD R13, R74, c[0x0][0x19c], R5 ;  /* 0x000067004a0d7a24 */ /* 0x000fe200078e0205 */
[----:B------:R-:W-:Y:S02]  /*0870*/  IADD3 R3, R3, R7, RZ ;  /* 0x0000000703037210 */ /* 0x000fe40007ffe0ff */
[----:B------:R-:W-:Y:S02]  /*0880*/  LEA R7, P0, R2, c[0x0][0x320], 0x2 ;  /* 0x0000c80002077a11 */ /* 0x000fe400078010ff */
[----:B------:R-:W-:Y:S02]  /*0890*/  IADD3 R5, R30, 0x80, RZ ;  /* 0x000000801e057810 */ /* 0x000fe40007ffe0ff */
[----:B------:R-:W-:Y:S01]  /*08a0*/  LEA.HI.X R0, R2, c[0x0][0x324], R3, 0x2, P0 ;  /* 0x0000c90002007a11 */ /* 0x000fe200000f1403 */
[----:B------:R-:W-:Y:S01]  /*08b0*/  IMAD R3, R73, c[0x0][0x180], RZ ;  /* 0x0000600049037a24 */ /* 0x000fe200078e02ff */
[----:B------:R-:W-:-:S02]  /*08c0*/  IADD3 R8, P0, R7, -0x180, RZ ;  /* 0xfffffe8007087810 */ /* 0x000fc40007f1e0ff */
[----:B------:R-:W-:Y:S01]  /*08d0*/  IADD3 R7, P1, R7, -0x80, RZ ;  /* 0xffffff8007077810 */ /* 0x000fe20007f3e0ff */
[----:B------:R-:W-:Y:S01]  /*08e0*/  IMAD R15, R74, c[0x0][0x184], R3 ;  /* 0x000061004a0f7a24 */ /* 0x000fe200078e0203 */
[----:B------:R-:W-:Y:S02]  /*08f0*/  IADD3 R3, R30, 0x40, RZ ;  /* 0x000000401e037810 */ /* 0x000fe40007ffe0ff */
[-C--:B------:R-:W-:Y:S02]  /*0900*/  LEA.HI.SX32 R6, R5, R30.reuse, 0x1b ;  /* 0x0000001e05067211 */ /* 0x080fe400078fdaff */
[----:B------:R-:W-:Y:S02]  /*0910*/  LEA.HI.SX32 R10, R3, R30, 0x1b ;  /* 0x0000001e030a7211 */ /* 0x000fe400078fdaff */
[----:B------:R-:W-:Y:S02]  /*0920*/  IADD3.X R2, R0, -0x1, RZ, P0, !PT ;  /* 0xffffffff00027810 */ /* 0x000fe400007fe4ff */
[----:B------:R-:W-:-:S02]  /*0930*/  MOV R31, RZ ;  /* 0x000000ff001f7202 */ /* 0x000fc40000000f00 */
[C---:B------:R-:W-:Y:S02]  /*0940*/  LOP3.LUT R18, R30.reuse, 0x1f, RZ, 0xc0, !PT ;  /* 0x0000001f1e127812 */ /* 0x040fe400078ec0ff */
[----:B------:R-:W-:Y:S02]  /*0950*/  SHF.R.S32.HI R17, RZ, 0x1f, R30 ;  /* 0x0000001fff117819 */ /* 0x000fe4000001141e */
[C---:B------:R-:W-:Y:S02]  /*0960*/  IADD3 R16, R30.reuse, 0x200, RZ ;  /* 0x000002001e107810 */ /* 0x040fe40007ffe0ff */
[----:B------:R-:W-:Y:S02]  /*0970*/  LEA.HI.SX32 R14, R30, R30, 0x1b ;  /* 0x0000001e1e0e7211 */ /* 0x000fe400078fdaff */
[----:B------:R-:W-:Y:S02]  /*0980*/  IADD3 R15, R69, R15, RZ ;  /* 0x0000000f450f7210 */ /* 0x000fe40007ffe0ff */
[----:B------:R-:W-:-:S02]  /*0990*/  IADD3 R13, R71, R13, RZ ;  /* 0x0000000d470d7210 */ /* 0x000fc40007ffe0ff */
[----:B------:R-:W-:Y:S02]  /*09a0*/  LEA.HI.SX32 R12, R12, R12, 0x1b ;  /* 0x0000000c0c0c7211 */ /* 0x000fe400078fdaff */
[-C--:B------:R-:W-:Y:S02]  /*09b0*/  LEA.HI.SX32 R11, R11, R30.reuse, 0x1b ;  /* 0x0000001e0b0b7211 */ /* 0x080fe400078fdaff */
[-C--:B------:R-:W-:Y:S02]  /*09c0*/  LEA.HI.SX32 R9, R9, R30.reuse, 0x1b ;  /* 0x0000001e09097211 */ /* 0x080fe400078fdaff */
[-C--:B------:R-:W-:Y:S02]  /*09d0*/  LEA.HI.SX32 R5, R37, R30.reuse, 0x1b ;  /* 0x0000001e25057211 */ /* 0x080fe400078fdaff */
[-C--:B------:R-:W-:Y:S02]  /*09e0*/  LEA.HI.SX32 R4, R39, R30.reuse, 0x1b ;  /* 0x0000001e27047211 */ /* 0x080fe400078fdaff */
[----:B------:R-:W-:-:S02]  /*09f0*/  LEA.HI.SX32 R3, R41, R30, 0x1b ;  /* 0x0000001e29037211 */ /* 0x000fc400078fdaff */
[----:B-1----:R-:W-:Y:S02]  /*0a00*/  IADD3.X R0, R0, -0x1, RZ, P1, !PT ;  /* 0xffffffff00007810 */ /* 0x002fe40000ffe4ff */
.L_x_7479:
[----:B------:R-:W-:Y:S01]  /*0a10*/  BAR.SYNC.DEFER_BLOCKING 0x0 ;  /* 0x0000000000007b1d */ /* 0x000fe20000010000 */
[C---:B------:R-:W-:Y:S02]  /*0a20*/  SHF.L.U32 R78, R30.reuse, 0x4, RZ ;  /* 0x000000041e4e7819 */ /* 0x040fe400000006ff */
[----:B------:R-:W-:Y:S02]  /*0a30*/  SHF.L.U64.HI R85, R30, 0x4, R17 ;  /* 0x000000041e557819 */ /* 0x000fe40000010211 */
[----:B------:R-:W-:-:S04]  /*0a40*/  IADD3 R48, P0, R29, R78, RZ ;  /* 0x0000004e1d307210 */ /* 0x000fc80007f1e0ff */
[----:B------:R-:W-:-:S06]  /*0a50*/  IADD3.X R49, R28, R85, RZ, P0, !PT ;  /* 0x000000551c317210 */ /* 0x000fcc00007fe4ff */
[----:B--2---:R-:W2:Y:S01]  /*0a60*/  LDG.E.128 R48, [R48.64] ;  /* 0x0000000430307981 */ /* 0x004ea2000c1e1d00 */
[----:B-1----:R-:W-:-:S04]  /*0a70*/  IADD3 R44, P0, R27, R78, RZ ;  /* 0x0000004e1b2c7210 */ /* 0x002fc80007f1e0ff */
[----:B------:R-:W-:Y:S01]  /*0a80*/  IADD3.X R45, R26, R85, RZ, P0, !PT ;  /* 0x000000551a2d7210 */ /* 0x000fe200007fe4ff */
[----:B0-2---:R0:W-:Y:S01]  /*0a90*/  STS.128 [R20.X16], R48 ;  /* 0x0000003014007388 */ /* 0x0051e2000000cc00 */
[----:B------:R-:W-:-:S06]  /*0aa0*/  NOP ;  /* 0x0000000000007918 */ /* 0x000fcc0000000000 */
[----:B------:R-:W-:Y:S04]  /*0ab0*/  LDS.128 R36, [R20.X16] ;  /* 0x0000000014247984 */ /* 0x000fe8000000cc00 */
[----:B------:R-:W-:Y:S06]  /*0ac0*/  BAR.SYNC.DEFER_BLOCKING 0x0 ;  /* 0x0000000000007b1d */ /* 0x000fec0000010000 */
[----:B------:R-:W2:Y:S01]  /*0ad0*/  LDG.E.128 R44, [R44.64] ;  /* 0x000000042c2c7981 */ /* 0x000ea2000c1e1d00 */
[----:B------:R-:W-:-:S04]  /*0ae0*/  IADD3 R52, P0, R25, R78, RZ ;  /* 0x0000004e19347210 */ /* 0x000fc80007f1e0ff */
[----:B------:R-:W-:Y:S02]  /*0af0*/  IADD3.X R53, R24, R85, RZ, P0, !PT ;  /* 0x0000005518357210 */ /* 0x000fe400007fe4ff */
[----:B------:R-:W-:Y:S01]  /*0b00*/  MOV R76, c[0x0][0x174] ;  /* 0x00005d00004c7a02 */ /* 0x000fe20000000f00 */
[----:B--2---:R1:W-:Y:S01]  /*0b10*/  STS.128 [R20.X16], R44 ;  /* 0x0000002c14007388 */ /* 0x0043e2000000cc00 */
[----:B------:R-:W-:-:S06]  /*0b20*/  NOP ;  /* 0x0000000000007918 */ /* 0x000fcc0000000000 */
[----:B------:R-:W-:Y:S04]  /*0b30*/  LDS.128 R40, [R20.X16] ;  /* 0x0000000014287984 */ /* 0x000fe8000000cc00 */
[----:B------:R-:W-:Y:S06]  /*0b40*/  BAR.SYNC.DEFER_BLOCKING 0x0 ;  /* 0x0000000000007b1d */ /* 0x000fec0000010000 */
[----:B0-----:R-:W2:Y:S01]  /*0b50*/  LDG.E.128 R48, [R52.64] ;  /* 0x0000000434307981 */ /* 0x001ea2000c1e1d00 */
[----:B------:R-:W-:Y:S01]  /*0b60*/  LEA R76, R76, R19, 0x8 ;  /* 0x000000134c4c7211 */ /* 0x000fe200078e40ff */
[----:B------:R-:W-:-:S02]  /*0b70*/  IMAD R55, R73, c[0x0][0x1f8], RZ ;  /* 0x00007e0049377a24 */ /* 0x000fc400078e02ff */
[----:B-1----:R-:W-:Y:S01]  /*0b80*/  IMAD R45, R35, c[0x0][0x1f0], RZ ;  /* 0x00007c00232d7a24 */ /* 0x002fe200078e02ff */
[--C-:B------:R-:W-:Y:S01]  /*0b90*/  SHF.R.S32.HI R77, RZ, 0x1f, R76.reuse ;  /* 0x0000001fff4d7819 */ /* 0x100fe2000001144c */
[----:B------:R-:W-:Y:S02]  /*0ba0*/  IMAD R61, R74, c[0x0][0x1fc], R55 ;  /* 0x00007f004a3d7a24 */ /* 0x000fe400078e0237 */
[----:B------:R-:W-:Y:S02]  /*0bb0*/  IMAD R47, R56, c[0x0][0x1f4], R45 ;  /* 0x00007d00382f7a24 */ /* 0x000fe400078e022d */
[----:B------:R-:W-:-:S05]  /*0bc0*/  IMAD.WIDE.U32 R54, R74, c[0x0][0x1f8], R76 ;  /* 0x00007e004a367a25 */ /* 0x000fca00078e004c */
[----:B------:R-:W-:-:S05]  /*0bd0*/  IADD3 R55, R55, R61, RZ ;  /* 0x0000003d37377210 */ /* 0x000fca0007ffe0ff */
[----:B------:R-:W-:-:S05]  /*0be0*/  IMAD.WIDE.U32 R44, R56, c[0x0][0x1f0], R54 ;  /* 0x00007c00382c7a25 */ /* 0x000fca00078e0036 */
[----:B------:R-:W-:Y:S02]  /*0bf0*/  IADD3 R45, R45, R47, RZ ;  /* 0x0000002f2d2d7210 */ /* 0x000fe40007ffe0ff */
[----:B------:R-:W-:-:S04]  /*0c00*/  LEA R61, P0, R44, c[0x0][0x268], 0x1 ;  /* 0x00009a002c3d7a11 */ /* 0x000fc800078008ff */
[----:B------:R-:W-:Y:S02]  /*0c10*/  LEA.HI.X R44, R44, c[0x0][0x26c], R45, 0x1, P0 ;  /* 0x00009b002c2c7a11 */ /* 0x000fe400000f0c2d */
[----:B------:R-:W-:-:S04]  /*0c20*/  IADD3 R60, P0, R61, R78, RZ ;  /* 0x0000004e3d3c7210 */ /* 0x000fc80007f1e0ff */
[----:B------:R-:W-:Y:S01]  /*0c30*/  IADD3.X R61, R44, R85, RZ, P0, !PT ;  /* 0x000000552c3d7210 */ /* 0x000fe200007fe4ff */
[----:B--2---:R0:W-:Y:S01]  /*0c40*/  STS.128 [R20.X16], R48 ;  /* 0x0000003014007388 */ /* 0x0041e2000000cc00 */
[----:B------:R-:W-:-:S06]  /*0c50*/  NOP ;  /* 0x0000000000007918 */ /* 0x000fcc0000000000 */
[----:B------:R-:W1:Y:S04]  /*0c60*/  LDS.128 R44, [R20.X16] ;  /* 0x00000000142c7984 */ /* 0x000e68000000cc00 */
[----:B------:R-:W-:Y:S06]  /*0c70*/  BAR.SYNC.DEFER_BLOCKING 0x0 ;  /* 0x0000000000007b1d */ /* 0x000fec0000010000 */
[----:B------:R-:W2:Y:S01]  /*0c80*/  LDG.E.128 R60, [R60.64+-0x200] ;  /* 0xfffe00043c3c7981 */ /* 0x000ea2000c1e1d00 */
        /* <DEDUP_REMOVED lines=16> */
[----:B------:R-:W2:Y:S01]  /*0d90*/  LDG.E.128 R52, [R52.64+-0x200] ;  /* 0xfffe000434347981 */ /* 0x000ea2000c1e1d00 */
        /* <DEDUP_REMOVED lines=16> */
[----:B------:R-:W-:Y:S01]  /*0ea0*/  FMUL.FTZ R62, R61, -1.4426950216293334961 ;  /* 0xbfb8aa3b3d3e7820 */ /* 0x000fe20000410000 */
[----:B------:R-:W-:Y:S01]  /*0eb0*/  PRMT R106, RZ, 0x5410, R42 ;  /* 0x00005410ff6a7816 */ /* 0x000fe2000000002a */
[----:B------:R-:W-:-:S02]  /*0ec0*/  FMUL.FTZ R75, R93, -1.4426950216293334961 ;  /* 0xbfb8aa3b5d4b7820 */ /* 0x000fc40000410000 */
[----:B------:R-:W-:-:S03]  /*0ed0*/  FMUL.FTZ R83, R63, -1.4426950216293334961 ;  /* 0xbfb8aa3b3f537820 */ /* 0x000fc60000410000 */
[----:B---34-:R3:W4:Y:S01]  /*0ee0*/  MUFU.EX2 R82, R62 ;  /* 0x0000003e00527308 */ /* 0x0187220000000800 */
[----:B0-----:R-:W-:-:S05]  /*0ef0*/  PRMT R60, RZ, 0x5410, R51 ;  /* 0x00005410ff3c7816 */ /* 0x001fca0000000033 */
[----:B------:R-:W-:Y:S02]  /*0f00*/  FMUL.FTZ R86, R60, -1.4426950216293334961 ;  /* 0xbfb8aa3b3c567820 */ /* 0x000fe40000410000 */
[----:B------:R-:W0:Y:S01]  /*0f10*/  MUFU.EX2 R79, R48 ;  /* 0x00000030004f7308 */ /* 0x000e220000000800 */
[----:B---3--:R-:W-:Y:S01]  /*0f20*/  PRMT R62, RZ, 0x7610, R51 ;  /* 0x00007610ff3e7816 */ /* 0x008fe20000000033 */
[----:B-1----:R-:W-:-:S04]  /*0f30*/  FADD.FTZ R80, R80, 1 ;  /* 0x3f80000050507421 */ /* 0x002fc80000010000 */
[----:B------:R-:W-:Y:S02]  /*0f40*/  FMUL.FTZ R87, R62, -1.4426950216293334961 ;  /* 0xbfb8aa3b3e577820 */ /* 0x000fe40000410000 */
[----:B------:R-:W1:Y:S01]  /*0f50*/  MUFU.EX2 R81, R49 ;  /* 0x0000003100517308 */ /* 0x000e620000000800 */
[----:B----4-:R-:W-:-:S07]  /*0f60*/  FADD.FTZ R82, R82, 1 ;  /* 0x3f80000052527421 */ /* 0x010fce0000010000 */
[----:B------:R-:W3:Y:S01]  /*0f70*/  MUFU.EX2 R75, R75 ;  /* 0x0000004b004b7308 */ /* 0x000ee20000000800 */
[----:B0-----:R-:W-:-:S07]  /*0f80*/  FADD.FTZ R79, R79, 1 ;  /* 0x3f8000004f4f7421 */ /* 0x001fce0000010000 */
[----:B------:R-:W0:Y:S01]  /*0f90*/  MUFU.EX2 R86, R86 ;  /* 0x0000005600567308 */ /* 0x000e220000000800 */
[----:B-1----:R-:W-:-:S07]  /*0fa0*/  FADD.FTZ R81, R81, 1 ;  /* 0x3f80000051517421 */ /* 0x002fce0000010000 */
[----:B------:R-:W1:Y:S01]  /*0fb0*/  MUFU.EX2 R101, R87 ;  /* 0x0000005700657308 */ /* 0x000e620000000800 */
[----:B---3--:R-:W-:-:S07]  /*0fc0*/  FADD.FTZ R75, R75, 1 ;  /* 0x3f8000004b4b7421 */ /* 0x008fce0000010000 */
[----:B------:R3:W4:Y:S01]  /*0fd0*/  MUFU.EX2 R84, R83 ;  /* 0x0000005300547308 */ /* 0x0007220000000800 */
[----:B0-----:R-:W-:-:S07]  /*0fe0*/  FADD.FTZ R99, R86, 1 ;  /* 0x3f80000056637421 */ /* 0x001fce0000010000 */
[----:B------:R-:W-:Y:S01]  /*0ff0*/  MUFU.RCP R96, R75 ;  /* 0x0000004b00607308 */ /* 0x000fe20000001000 */
[----:B-1----:R-:W-:Y:S02]  /*1000*/  FADD.FTZ R101, R101, 1 ;  /* 0x3f80000065657421 */ /* 0x002fe40000010000 */
[----:B---3--:R-:W-:-:S04]  /*1010*/  IMAD R83, R73, c[0x0][0x2f0], RZ ;  /* 0x0000bc0049537a24 */ /* 0x008fc800078e02ff */
[----:B------:R-:W-:Y:S01]  /*1020*/  IMAD R83, R74, c[0x0][0x2f4], R83 ;  /* 0x0000bd004a537a24 */ /* 0x000fe200078e0253 */
[----:B------:R-:W-:Y:S01]  /*1030*/  MUFU.RCP R103, R80 ;  /* 0x0000005000677308 */ /* 0x000fe20000001000 */
[----:B----4-:R-:W-:Y:S01]  /*1040*/  FADD.FTZ R100, R84, 1 ;  /* 0x3f80000054647421 */ /* 0x010fe20000010000 */
[----:B------:R-:W-:-:S06]  /*1050*/  PRMT R84, RZ, 0x7610, R47 ;  /* 0x00007610ff547816 */ /* 0x000fcc000000002f */
[----:B------:R0:W-:Y:S08]  /*1060*/  MUFU.RCP R75, R81 ;  /* 0x00000051004b7308 */ /* 0x0001f00000001000 */
[----:B------:R1:W3:Y:S01]  /*1070*/  MUFU.RCP R98, R79 ;  /* 0x0000004f00627308 */ /* 0x0002e20000001000 */
[----:B0-----:R-:W-:-:S07]  /*1080*/  PRMT R81, RZ, 0x5410, R45 ;  /* 0x00005410ff517816 */ /* 0x001fce000000002d */
[----:B------:R-:W0:Y:S01]  /*1090*/  MUFU.RCP R99, R99 ;  /* 0x0000006300637308 */ /* 0x000e220000001000 */
[----:B-1----:R-:W-:-:S07]  /*10a0*/  PRMT R79, RZ, 0x7610, R45 ;  /* 0x00007610ff4f7816 */ /* 0x002fce000000002d */
[----:B------:R-:W1:Y:S01]  /*10b0*/  MUFU.RCP R101, R101 ;  /* 0x0000006500657308 */ /* 0x000e620000001000 */
[----:B---3--:R-:W-:-:S04]  /*10c0*/  FADD.FTZ R46, -R98, 1 ;  /* 0x3f800000622e7421 */ /* 0x008fc80000010100 */
[C---:B------:R-:W-:Y:S02]  /*10d0*/  FFMA.FTZ R46, R97.reuse, R46, 1 ;  /* 0x3f800000612e7423 */ /* 0x040fe4000001002e */
[----:B------:R-:W-:Y:S01]  /*10e0*/  FMUL.FTZ R97, R97, R98 ;  /* 0x0000006261617220 */ /* 0x000fe20000410000 */
[----:B------:R3:W4:Y:S08]  /*10f0*/  MUFU.RCP R94, R82 ;  /* 0x00000052005e7308 */ /* 0x0007300000001000 */
[----:B------:R-:W0:Y:S01]  /*1100*/  MUFU.RCP R100, R100 ;  /* 0x0000006400647308 */ /* 0x000e220000001000 */
[----:B--2---:R2:W-:Y:S01]  /*1110*/  STS.128 [R20.X16], R52 ;  /* 0x0000003414007388 */ /* 0x0045e2000000cc00 */
[----:B------:R-:W-:-:S06]  /*1120*/  NOP ;  /* 0x0000000000007918 */ /* 0x000fcc0000000000 */
[----:B------:R-:W0:Y:S01]  /*1130*/  LDS.128 R48, [R20.X16] ;  /* 0x0000000014307984 */ /* 0x000e22000000cc00 */
[----:B--2---:R-:W-:Y:S01]  /*1140*/  MOV R52, c[0x0][0x16c] ;  /* 0x00005b0000347a02 */ /* 0x004fe20000000f00 */
[----:B------:R-:W-:Y:S01]  /*1150*/  IMAD.WIDE.U32 R54, R74, c[0x0][0x2f0], R76 ;  /* 0x0000bc004a367a25 */ /* 0x000fe200078e004c */
[--C-:B------:R-:W-:Y:S02]  /*1160*/  PRMT R53, RZ, 0x5410, R44.reuse ;  /* 0x00005410ff357816 */ /* 0x100fe4000000002c */
[----:B------:R-:W-:Y:S02]  /*1170*/  ISETP.GE.AND P1, PT, R52, 0x1, PT ;  /* 0x000000013400780c */ /* 0x000fe40003f26270 */
[----:B------:R-:W-:Y:S02]  /*1180*/  IADD3 R55, R55, R83, RZ ;  /* 0x0000005337377210 */ /* 0x000fe40007ffe0ff */
[----:B------:R-:W-:Y:S01]  /*1190*/  PRMT R83, RZ, 0x7610, R44 ;  /* 0x00007610ff537816 */ /* 0x000fe2000000002c */
[----:B------:R-:W-:-:S02]  /*11a0*/  FADD.FTZ R44, -R96, 1 ;  /* 0x3f800000602c7421 */ /* 0x000fc40000010100 */
[----:B------:R-:W-:-:S04]  /*11b0*/  IMAD.WIDE.U32 R54, R56, c[0x0][0x2e8], R54 ;  /* 0x0000ba0038367a25 */ /* 0x000fc800078e0036 */
[C---:B------:R-:W-:Y:S02]  /*11c0*/  FFMA.FTZ R44, R93.reuse, R44, 1 ;  /* 0x3f8000005d2c7423 */ /* 0x040fe4000001002c */
[----:B------:R-:W-:Y:S01]  /*11d0*/  FMUL.FTZ R93, R93, R96 ;  /* 0x000000605d5d7220 */ /* 0x000fe20000410000 */
[--C-:B0-----:R-:W-:Y:S02]  /*11e0*/  PRMT R52, RZ, 0x5410, R48.reuse ;  /* 0x00005410ff347816 */ /* 0x101fe40000000030 */
[--C-:B---3--:R-:W-:Y:S02]  /*11f0*/  PRMT R82, RZ, 0x5410, R49.reuse ;  /* 0x00005410ff527816 */ /* 0x108fe40000000031 */
[----:B------:R-:W-:Y:S01]  /*1200*/  PRMT R86, RZ, 0x7610, R49 ;  /* 0x00007610ff567816 */ /* 0x000fe20000000031 */
[----:B------:R-:W-:Y:S01]  /*1210*/  FMUL.FTZ R45, R53, R52 ;  /* 0x00000034352d7220 */ /* 0x000fe20000410000 */
[----:B------:R-:W-:Y:S01]  /*1220*/  PRMT R80, RZ, 0x7610, R48 ;  /* 0x00007610ff507816 */ /* 0x000fe20000000030 */
[----:B------:R-:W-:Y:S01]  /*1230*/  FADD.FTZ R49, -R103, 1 ;  /* 0x3f80000067317421 */ /* 0x000fe20000010100 */
        /* <DEDUP_REMOVED lines=17> */
[----:B------:R-:W-:Y:S01]  /*1350*/  FADD.FTZ R49, -R99, 1 ;  /* 0x3f80000063317421 */ /* 0x000fe20000010100 */
[----:B------:R-:W-:Y:S01]  /*1360*/  F2FP.BF16.PACK_AB R45, R50, R45 ;  /* 0x0000002d322d723e */ /* 0x000fe200000010ff */
[----:B-1----:R-:W-:Y:S02]  /*1370*/  FADD.FTZ R51, -R101, 1 ;  /* 0x3f80000065337421 */ /* 0x002fe40000010100 */
[----:B------:R-:W-:-:S02]  /*1380*/  FMUL.FTZ R98, R102, R103 ;  /* 0x0000006766627220 */ /* 0x000fc40000410000 */
[----:B------:R-:W-:Y:S02]  /*1390*/  FMUL.FTZ R96, R104, R75 ;  /* 0x0000004b68607220 */ /* 0x000fe40000410000 */
[----:B------:R-:W-:Y:S02]  /*13a0*/  FMUL.FTZ R47, R47, R46 ;  /* 0x0000002e2f2f7220 */ /* 0x000fe40000410000 */
[----:B------:R-:W-:Y:S02]  /*13b0*/  FFMA.FTZ R75, R60, R49, 1 ;  /* 0x3f8000003c4b7423 */ /* 0x000fe40000010031 */
[----:B------:R-:W-:Y:S01]  /*13c0*/  FFMA.FTZ R103, R62, R51, 1 ;  /* 0x3f8000003e677423 */ /* 0x000fe20000010033 */
[----:B------:R-:W-:Y:S01]  /*13d0*/  F2FP.BF16.PACK_AB R44, R47, R44 ;  /* 0x0000002c2f2c723e */ /* 0x000fe200000010ff */
[----:B----4-:R-:W-:Y:S02]  /*13e0*/  FADD.FTZ R46, -R94, 1 ;  /* 0x3f8000005e2e7421 */ /* 0x010fe40000010100 */
[----:B------:R-:W-:-:S02]  /*13f0*/  FADD.FTZ R48, -R100, 1 ;  /* 0x3f80000064307421 */ /* 0x000fc40000010100 */
        /* <DEDUP_REMOVED lines=12> */
[----:B------:R-:W-:Y:S01]  /*14c0*/  PRMT R48, RZ, 0x5410, R36 ;  /* 0x00005410ff307816 */ /* 0x000fe20000000024 */
[----:B------:R-:W-:-:S02]  /*14d0*/  FMUL.FTZ R75, R102, R75 ;  /* 0x0000004b664b7220 */ /* 0x000fc40000410000 */
[----:B------:R-:W-:Y:S01]  /*14e0*/  FMUL.FTZ R104, R104, R103 ;  /* 0x0000006768687220 */ /* 0x000fe20000410000 */
[----:B------:R-:W-:Y:S01]  /*14f0*/  F2FP.BF16.PACK_AB R46, R51, R46 ;  /* 0x0000002e332e723e */ /* 0x000fe200000010ff */
[----:B------:R-:W-:Y:S02]  /*1500*/  IMAD R49, R35, c[0x0][0x2e8], RZ ;  /* 0x0000ba0023317a24 */ /* 0x000fe400078e02ff */
[----:B------:R-:W-:Y:S01]  /*1510*/  FMUL.FTZ R53, R53, R93 ;  /* 0x0000005d35357220 */ /* 0x000fe20000410000 */
[----:B------:R-:W-:Y:S01]  /*1520*/  F2FP.BF16.PACK_AB R47, R104, R75 ;  /* 0x0000004b682f723e */ /* 0x000fe200000010ff */
[----:B------:R-:W-:Y:S01]  /*1530*/  BAR.SYNC.DEFER_BLOCKING 0x0 ;  /* 0x0000000000007b1d */ /* 0x000fe20000010000 */
[----:B------:R-:W-:Y:S01]  /*1540*/  IMAD R75, R56, c[0x0][0x2ec], R49 ;  /* 0x0000bb00384b7a24 */ /* 0x000fe200078e0231 */
[----:B------:R-:W-:Y:S01]  /*1550*/  PRMT R104, RZ, 0x7610, R42 ;  /* 0x00007610ff687816 */ /* 0x000fe2000000002a */
[----:B------:R-:W-:Y:S02]  /*1560*/  FFMA.FTZ R32, R53, R48, R32 ;  /* 0x0000003035207223 */ /* 0x000fe40000010020 */
[----:B------:R-:W-:Y:S01]  /*1570*/  FMUL.FTZ R83, R83, R97 ;  /* 0x0000006153537220 */ /* 0x000fe20000410000 */
[----:B------:R-:W-:Y:S01]  /*1580*/  IADD3 R75, R55, R75, RZ ;  /* 0x0000004b374b7210 */ /* 0x000fe20007ffe0ff */
[----:B------:R-:W-:Y:S01]  /*1590*/  FMUL.FTZ R81, R81, R98 ;  /* 0x0000006251517220 */ /* 0x000fe20000410000 */
[----:B------:R-:W-:Y:S01]  /*15a0*/  LEA R55, P0, R54, c[0x0][0x338], 0x1 ;  /* 0x0000ce0036377a11 */ /* 0x000fe200078008ff */
[----:B------:R-:W-:-:S02]  /*15b0*/  FMUL.FTZ R79, R79, R96 ;  /* 0x000000604f4f7220 */ /* 0x000fc40000410000 */
[----:B------:R-:W-:Y:S01]  /*15c0*/  FMUL.FTZ R94, R61, R94 ;  /* 0x0000005e3d5e7220 */ /* 0x000fe20000410000 */
[----:B------:R-:W-:Y:S01]  /*15d0*/  LEA.HI.X R54, R54, c[0x0][0x33c], R75, 0x1, P0 ;  /* 0x0000cf0036367a11 */ /* 0x000fe200000f0c4b */
[----:B------:R-:W-:Y:S02]  /*15e0*/  FMUL.FTZ R100, R63, R100 ;  /* 0x000000643f647220 */ /* 0x000fe40000410000 */
[----:B------:R-:W-:Y:S02]  /*15f0*/  FMUL.FTZ R75, R92, R94 ;  /* 0x0000005e5c4b7220 */ /* 0x000fe40000410000 */
[----:B------:R-:W-:Y:S02]  /*1600*/  FMUL.FTZ R63, R95, R100 ;  /* 0x000000645f3f7220 */ /* 0x000fe40000410000 */
[----:B------:R-:W-:Y:S02]  /*1610*/  FMUL.FTZ R60, R60, R99 ;  /* 0x000000633c3c7220 */ /* 0x000fe40000410000 */
[----:B------:R-:W-:Y:S01]  /*1620*/  FMUL.FTZ R101, R62, R101 ;  /* 0x000000653e657220 */ /* 0x000fe20000410000 */
[----:B------:R-:W-:Y:S01]  /*1630*/  PRMT R62, RZ, 0x7610, R40 ;  /* 0x00007610ff3e7816 */ /* 0x000fe20000000028 */
[----:B------:R-:W-:Y:S01]  /*1640*/  FMUL.FTZ R61, R90, R60 ;  /* 0x0000003c5a3d7220 */ /* 0x000fe20000410000 */
[----:B------:R0:W-:Y:S01]  /*1650*/  STS.128 [R20.X16], R44 ;  /* 0x0000002c14007388 */ /* 0x0001e2000000cc00 */
[----:B------:R-:W-:-:S06]  /*1660*/  NOP ;  /* 0x0000000000007918 */ /* 0x000fcc0000000000 */
[----:B------:R-:W1:Y:S01]  /*1670*/  LDS.128 R48, [R20.X16] ;  /* 0x0000000014307984 */ /* 0x000e62000000cc00 */
[----:B------:R-:W-:Y:S02]  /*1680*/  PRMT R40, RZ, 0x7610, R39 ;  /* 0x00007610ff287816 */ /* 0x000fe40000000027 */
[----:B------:R-:W-:Y:S02]  /*1690*/  PRMT R90, RZ, 0x5410, R43 ;  /* 0x00005410ff5a7816 */ /* 0x000fe4000000002b */
[----:B0-----:R-:W-:Y:S02]  /*16a0*/  PRMT R44, RZ, 0x7610, R36 ;  /* 0x00007610ff2c7816 */ /* 0x001fe40000000024 */
[--C-:B------:R-:W-:Y:S02]  /*16b0*/  PRMT R45, RZ, 0x5410, R38.reuse ;  /* 0x00005410ff2d7816 */ /* 0x100fe40000000026 */
[----:B------:R-:W-:Y:S01]  /*16c0*/  PRMT R46, RZ, 0x7610, R38 ;  /* 0x00007610ff2e7816 */ /* 0x000fe20000000026 */
[----:B------:R-:W-:Y:S01]  /*16d0*/  FFMA.FTZ R32, R83, R44, R32 ;  /* 0x0000002c53207223 */ /* 0x000fe20000010020 */
[----:B------:R-:W-:-:S05]  /*16e0*/  PRMT R44, RZ, 0x5410, R37 ;  /* 0x00005410ff2c7816 */ /* 0x000fca0000000025 */
[----:B------:R-:W-:Y:S01]  /*16f0*/  FFMA.FTZ R32, R81, R44, R32 ;  /* 0x0000002c51207223 */ /* 0x000fe20000010020 */
[----:B------:R-:W-:-:S05]  /*1700*/  PRMT R44, RZ, 0x7610, R37 ;  /* 0x00007610ff2c7816 */ /* 0x000fca0000000025 */
[----:B------:R-:W-:Y:S01]  /*1710*/  FFMA.FTZ R32, R79, R44, R32 ;  /* 0x0000002c4f207223 */ /* 0x000fe20000010020 */
[----:B------:R-:W-:Y:S02]  /*1720*/  IADD3 R44, P0, R55, R78, RZ ;  /* 0x0000004e372c7210 */ /* 0x000fe40007f1e0ff */
[----:B------:R-:W-:Y:S01]  /*1730*/  PRMT R78, RZ, 0x7610, R43 ;  /* 0x00007610ff4e7816 */ /* 0x000fe2000000002b */
[----:B------:R-:W-:Y:S01]  /*1740*/  FFMA.FTZ R32, R75, R45, R32 ;  /* 0x0000002d4b207223 */ /* 0x000fe20000010020 */
[----:B------:R-:W-:Y:S01]  /*1750*/  IADD3.X R45, R54, R85, RZ, P0, !PT ;  /* 0x00000055362d7210 */ /* 0x000fe200007fe4ff */
[----:B------:R-:W-:Y:S01]  /*1760*/  FMUL.FTZ R85, R84, R101 ;  /* 0x0000006554557220 */ /* 0x000fe20000410000 */
[----:B------:R-:W-:Y:S01]  /*1770*/  ISETP.NE.U32.AND P0, PT, RZ, c[0x0][0x270], PT ;  /* 0x00009c00ff007a0c */ /* 0x000fe20003f05070 */
[----:B------:R-:W-:Y:S01]  /*1780*/  FFMA.FTZ R32, R63, R46, R32 ;  /* 0x0000002e3f207223 */ /* 0x000fe20000010020 */
[----:B------:R-:W-:Y:S02]  /*1790*/  PRMT R46, RZ, 0x5410, R39 ;  /* 0x00005410ff2e7816 */ /* 0x000fe40000000027 */
[----:B------:R-:W-:Y:S01]  /*17a0*/  ISETP.NE.AND.EX P0, PT, RZ, c[0x0][0x274], PT, P0 ;  /* 0x00009d00ff007a0c */ /* 0x000fe20003f05300 */
[----:B-1----:R0:W-:Y:S02]  /*17b0*/  STG.E.128 [R44.64+-0x200], R48 ;  /* 0xfffe00302c007986 */ /* 0x0021e4000c101d04 */
[----:B------:R-:W-:-:S04]  /*17c0*/  FFMA.FTZ R32, R61, R46, R32 ;  /* 0x0000002e3d207223 */ /* 0x000fc80000010020 */
[----:B------:R-:W-:-:S06]  /*17d0*/  FFMA.FTZ R32, R85, R40, R32 ;  /* 0x0000002855207223 */ /* 0x000fcc0000010020 */
[----:B------:R-:W-:Y:S05]  /*17e0*/  @!P0 BRA `(.L_x_7456) ;  /* 0x000001d000008947 */ /* 0x000fea0003800000 */
[----:B------:R-:W-:Y:S01]  /*17f0*/  BAR.SYNC.DEFER_BLOCKING 0x0 ;  /* 0x0000000000007b1d */ /* 0x000fe20000010000 */
[----:B------:R-:W-:Y:S02]  /*1800*/  FMUL.FTZ R40, R93, R52 ;  /* 0x000000345d287220 */ /* 0x000fe40000410000 */
[----:B------:R-:W-:Y:S02]  /*1810*/  FMUL.FTZ R41, R98, R82 ;  /* 0x0000005262297220 */ /* 0x000fe40000410000 */
[----:B------:R-:W-:Y:S02]  /*1820*/  FMUL.FTZ R42, R94, R87 ;  /* 0x000000575e2a7220 */ /* 0x000fe40000410000 */
[----:B------:R-:W-:Y:S02]  /*1830*/  FMUL.FTZ R43, R60, R89 ;  /* 0x000000593c2b7220 */ /* 0x000fe40000410000 */
[----:B0-----:R-:W-:Y:S02]  /*1840*/  FMUL.FTZ R44, R101, R91 ;  /* 0x0000005b652c7220 */ /* 0x001fe40000410000 */
[----:B------:R-:W-:-:S02]  /*1850*/  FMUL.FTZ R45, R100, R88 ;  /* 0x00000058642d7220 */ /* 0x000fc40000410000 */
        /* <DEDUP_REMOVED lines=21> */
[----:B-1----:R0:W-:Y:S04]  /*19b0*/  STG.E.128 [R40.64+-0x200], R44 ;  /* 0xfffe002c28007986 */ /* 0x0021e8000c101d04 */
.L_x_7456:
[----:B------:R-:W-:Y:S01]  /*19c0*/  BAR.SYNC.DEFER_BLOCKING 0x0 ;  /* 0x0000000000007b1d */ /* 0x000fe20000010000 */
[----:B------:R-:W-:Y:S01]  /*19d0*/  HFMA2.MMA R60, -RZ, RZ, 0, 0 ;  /* 0x00000000ff3c7435 */ /* 0x000fe200000001ff */
[--C-:B-----5:R-:W-:Y:S01]  /*19e0*/  FADD.FTZ R111, R62, R57.reuse ;  /* 0x000000393e6f7221 */ /* 0x120fe20000010000 */
[----:B------:R-:W-:Y:S01]  /*19f0*/  CS2R R54, SRZ ;  /* 0x0000000000367805 */ /* 0x000fe2000001ff00 */
[--C-:B------:R-:W-:Y:S01]  /*1a00*/  FADD.FTZ R88, R78, R57.reuse ;  /* 0x000000394e587221 */ /* 0x100fe20000010000 */
[----:B------:R-:W-:Y:S01]  /*1a10*/  MOV R52, RZ ;  /* 0x000000ff00347202 */ /* 0x000fe20000000f00 */
[----:B0-----:R-:W-:Y:S01]  /*1a20*/  CS2R R50, SRZ ;  /* 0x0000000000327805 */ /* 0x001fe2000001ff00 */
[----:B------:R-:W-:Y:S01]  /*1a30*/  CS2R R48, SRZ ;  /* 0x0000000000307805 */ /* 0x000fe2000001ff00 */
        /* <DEDUP_REMOVED lines=18> */
[----:B------:R-:W-:Y:S01]  /*1b60*/  IMAD R45, R33, c[0x0][0x2c0], RZ ;  /* 0x0000b000212d7a24 */ /* 0x000fe200078e02ff */
[----:B------:R-:W-:Y:S01]  /*1b70*/  MOV R107, RZ ;  /* 0x000000ff006b7202 */ /* 0x000fe20000000f00 */
[C---:B------:R-:W-:Y:S01]  /*1b80*/  IMAD R43, R56.reuse, c[0x0][0x2bc], R43 ;  /* 0x0000af00382b7a24 */ /* 0x040fe200078e022b */
[----:B------:R-:W-:Y:S01]  /*1b90*/  MOV R60, RZ ;  /* 0x000000ff003c7202 */ /* 0x000fe20000000f00 */
[----:B------:R-:W-:Y:S01]  /*1ba0*/  IMAD.WIDE.U32 R40, R56, c[0x0][0x2b8], R40 ;  /* 0x0000ae0038287a25 */ /* 0x000fe200078e0028 */
[----:B------:R-:W-:-:S02]  /*1bb0*/  MOV R105, RZ ;  /* 0x000000ff00697202 */ /* 0x000fc40000000f00 */
[----:B------:R-:W-:Y:S01]  /*1bc0*/  MOV R84, RZ ;  /* 0x000000ff00547202 */ /* 0x000fe20000000f00 */
[----:B------:R-:W-:Y:S01]  /*1bd0*/  IMAD R45, R34, c[0x0][0x2c4], R45 ;  /* 0x0000b100222d7a24 */ /* 0x000fe200078e022d */
[----:B------:R-:W-:-:S05]  /*1be0*/  IADD3 R41, R41, R43, RZ ;  /* 0x0000002b29297210 */ /* 0x000fca0007ffe0ff */
[----:B------:R-:W-:-:S05]  /*1bf0*/  IMAD.WIDE.U32 R40, R34, c[0x0][0x2c0], R40 ;  /* 0x0000b00022287a25 */ /* 0x000fca00078e0028 */
[----:B------:R-:W-:Y:S02]  /*1c00*/  IADD3 R45, R41, R45, RZ ;  /* 0x0000002d292d7210 */ /* 0x000fe40007ffe0ff */
[C---:B------:R-:W-:Y:S02]  /*1c10*/  LEA R41, P2, R40.reuse, c[0x0][0x320], 0x2 ;  /* 0x0000c80028297a11 */ /* 0x040fe400078410ff */
[C---:B------:R-:W-:Y:S02]  /*1c20*/  IADD3 R102, P0, P1, R40.reuse, -0x100, R76 ;  /* 0xffffff0028667810 */ /* 0x040fe4000791e04c */
[----:B------:R-:W-:Y:S02]  /*1c30*/  LEA.HI.X R43, R40, c[0x0][0x324], R45, 0x2, P2 ;  /* 0x0000c900282b7a11 */ /* 0x000fe400010f142d */
[----:B------:R-:W-:Y:S02]  /*1c40*/  LEA R92, P2, R76, R41, 0x2 ;  /* 0x000000294c5c7211 */ /* 0x000fe400078410ff */
[----:B------:R-:W-:-:S02]  /*1c50*/  IADD3.X R103, R45, -0x1, R77, P0, P1 ;  /* 0xffffffff2d677810 */ /* 0x000fc400007e244d */
[----:B------:R-:W-:Y:S02]  /*1c60*/  LEA.HI.X R40, R76, R43, R77, 0x2, P2 ;  /* 0x0000002b4c287211 */ /* 0x000fe400010f144d */
[C---:B------:R-:W-:Y:S02]  /*1c70*/  IADD3 R100, P2, R92.reuse, -0x380, RZ ;  /* 0xfffffc805c647810 */ /* 0x040fe40007f5e0ff */
[C---:B------:R-:W-:Y:S02]  /*1c80*/  IADD3 R98, P3, R92.reuse, -0x300, RZ ;  /* 0xfffffd005c627810 */ /* 0x040fe40007f7e0ff */
[C---:B------:R-:W-:Y:S02]  /*1c90*/  IADD3 R96, P4, R92.reuse, -0x280, RZ ;  /* 0xfffffd805c607810 */ /* 0x040fe40007f9e0ff */
[C---:B------:R-:W-:Y:S02]  /*1ca0*/  IADD3 R94, P5, R92.reuse, -0x200, RZ ;  /* 0xfffffe005c5e7810 */ /* 0x040fe40007fbe0ff */
[----:B------:R-:W-:-:S02]  /*1cb0*/  IADD3 R92, P6, R92, -0x100, RZ ;  /* 0xffffff005c5c7810 */ /* 0x000fc40007fde0ff */
[C---:B------:R-:W-:Y:S02]  /*1cc0*/  IADD3.X R101, R40.reuse, -0x1, RZ, P2, !PT ;  /* 0xffffffff28657810 */ /* 0x040fe400017fe4ff */
[C---:B------:R-:W-:Y:S02]  /*1cd0*/  IADD3.X R99, R40.reuse, -0x1, RZ, P3, !PT ;  /* 0xffffffff28637810 */ /* 0x040fe40001ffe4ff */
[C---:B------:R-:W-:Y:S02]  /*1ce0*/  IADD3.X R97, R40.reuse, -0x1, RZ, P4, !PT ;  /* 0xffffffff28617810 */ /* 0x040fe400027fe4ff */
[C---:B------:R-:W-:Y:S02]  /*1cf0*/  IADD3.X R95, R40.reuse, -0x1, RZ, P5, !PT ;  /* 0xffffffff285f7810 */ /* 0x040fe40002ffe4ff */
[----:B------:R-:W-:Y:S02]  /*1d00*/  IADD3.X R93, R40, -0x1, RZ, P6, !PT ;  /* 0xffffffff285d7810 */ /* 0x000fe400037fe4ff */
.L_x_7478:
[----:B------:R-:W-:Y:S02]  /*1d10*/  SHF.R.S32.HI R140, RZ, 0x1f, R107 ;  /* 0x0000001fff8c7819 */ /* 0x000fe4000001146b */
[----:B------:R-:W-:-:S02]  /*1d20*/  MOV R40, R68 ;  /* 0x0000004400287202 */ /* 0x000fc40000000f00 */
[----:B------:R-:W-:Y:S01]  /*1d30*/  MOV R41, R15 ;  /* 0x0000000f00297202 */ /* 0x000fe20000000f00 */
[C---:B------:R-:W-:Y:S02]  /*1d40*/  IMAD R42, R140.reuse, c[0x0][0x188], RZ ;  /* 0x000062008c2a7a24 */ /* 0x040fe400078e02ff */
[----:B------:R-:W-:Y:S02]  /*1d50*/  IMAD R44, R140, c[0x0][0x1c0], RZ ;  /* 0x000070008c2c7a24 */ /* 0x000fe400078e02ff */
[----:B------:R-:W-:-:S04]  /*1d60*/  IMAD.WIDE.U32 R40, R107, c[0x0][0x188], R40 ;  /* 0x000062006b287a25 */ /* 0x000fc800078e0028 */
[C---:B------:R-:W-:Y:S01]  /*1d70*/  IMAD R43, R107.reuse, c[0x0][0x18c], R42 ;  /* 0x000063006b2b7a24 */ /* 0x040fe200078e022a */
[----:B------:R-:W-:Y:S01]  /*1d80*/  LEA R46, P0, R40, c[0x0][0x220], 0x2 ;  /* 0x00008800282e7a11 */ /* 0x000fe200078010ff */
[----:B------:R-:W-:-:S03]  /*1d90*/  IMAD R45, R107, c[0x0][0x1c4], R44 ;  /* 0x000071006b2d7a24 */ /* 0x000fc600078e022c */
[----:B------:R-:W-:Y:S01]  /*1da0*/  IADD3 R41, R41, R43, RZ ;  /* 0x0000002b29297210 */ /* 0x000fe20007ffe0ff */
[----:B------:R-:W-:-:S03]  /*1db0*/  IMAD.WIDE.U32 R42, R107, c[0x0][0x1c0], RZ ;  /* 0x000070006b2a7a25 */ /* 0x000fc600078e00ff */
[----:B------:R-:W-:Y:S02]  /*1dc0*/  LEA.HI.X R47, R40, c[0x0][0x224], R41, 0x2, P0 ;  /* 0x00008900282f7a11 */ /* 0x000fe400000f1429 */
[----:B------:R-:W-:Y:S02]  /*1dd0*/  LEA R41, P0, R42, R23, 0x1 ;  /* 0x000000172a297211 */ /* 0x000fe400078008ff */
[----:B------:R-:W-:Y:S01]  /*1de0*/  IADD3 R43, R43, R45, RZ ;  /* 0x0000002d2b2b7210 */ /* 0x000fe20007ffe0ff */
[----:B0-2---:R0:W2:Y:S01]  /*1df0*/  LDG.E R82, [R46.64] ;  /* 0x000000042e527981 */ /* 0x0050a2000c1e1900 */
        /* <DEDUP_REMOVED lines=8> */
[----:B0-----:R-:W-:Y:S01]  /*1e80*/  IMAD R47, R107, c[0x0][0x1a4], R114 ;  /* 0x000069006b2f7a24 */ /* 0x001fe200078e0272 */
[----:B------:R-:W-:Y:S01]  /*1e90*/  IADD3 R113, R21, -0x1, RZ ;  /* 0xffffffff15717810 */ /* 0x000fe20007ffe0ff */
[----:B------:R-:W-:Y:S01]  /*1ea0*/  IMAD.WIDE.U32 R44, R107, c[0x0][0x1a0], R44 ;  /* 0x000068006b2c7a25 */ /* 0x000fe200078e002c */
[----:B------:R-:W-:Y:S02]  /*1eb0*/  ISETP.EQ.AND P0, PT, R18, RZ, P0 ;  /* 0x000000ff1200720c */ /* 0x000fe40000702270 */
[----:B------:R-:W-:-:S02]  /*1ec0*/  LEA.HI R46, R113, R113, RZ, 0x1 ;  /* 0x00000071712e7211 */ /* 0x000fc400078f08ff */
[----:B------:R-:W-:Y:S02]  /*1ed0*/  LEA R114, P1, R44, c[0x0][0x228], 0x2 ;  /* 0x00008a002c727a11 */ /* 0x000fe400078210ff */
[----:B------:R-:W-:Y:S02]  /*1ee0*/  IADD3 R45, R45, R47, RZ ;  /* 0x0000002f2d2d7210 */ /* 0x000fe40007ffe0ff */
[----:B------:R-:W-:Y:S02]  /*1ef0*/  LOP3.LUT R46, R46, 0xfffffe, RZ, 0xc0, !PT ;  /* 0x00fffffe2e2e7812 */ /* 0x000fe400078ec0ff */
[----:B------:R-:W-:Y:S02]  /*1f00*/  LEA.HI.X R115, R44, c[0x0][0x22c], R45, 0x2, P1 ;  /* 0x00008b002c737a11 */ /* 0x000fe400008f142d */
[----:B------:R-:W-:Y:S02]  /*1f10*/  IADD3 R46, R113, -R46, RZ ;  /* 0x8000002e712e7210 */ /* 0x000fe40007ffe0ff */
[----:B------:R-:W-:Y:S01]  /*1f20*/  @P0 IADD3 R44, R21, -0x2, RZ ;  /* 0xfffffffe152c0810 */ /* 0x000fe20007ffe0ff */
[----:B----4-:R0:W4:Y:S01]  /*1f30*/  LDG.E R118, [R114.64] ;  /* 0x0000000472767981 */ /* 0x010122000c1e1900 */
[----:B------:R-:W-:-:S02]  /*1f40*/  LEA R45, R46, R107, 0x8 ;  /* 0x0000006b2e2d7211 */ /* 0x000fc400078e40ff */
[----:B------:R-:W-:Y:S01]  /*1f50*/  ISETP.NE.AND P1, PT, R30, RZ, PT ;  /* 0x000000ff1e00720c */ /* 0x000fe20003f25270 */
[----:B------:R-:W-:-:S03]  /*1f60*/  @P0 IMAD R117, R44, c[0x0][0x16c], R107 ;  /* 0x00005b002c750a24 */ /* 0x000fc600078e026b */
[----:B------:R-:W-:Y:S02]  /*1f70*/  SEL R124, R45, R16, !P1 ;  /* 0x000000102d7c7207 */ /* 0x000fe40004800000 */
[----:B------:R-:W-:Y:S02]  /*1f80*/  ISETP.NE.AND P2, PT, R30, 0x1f, PT ;  /* 0x0000001f1e00780c */ /* 0x000fe40003f45270 */
[--C-:B------:R-:W-:Y:S02]  /*1f90*/  PRMT R125, RZ, 0x5410, R36.reuse ;  /* 0x00005410ff7d7816 */ /* 0x100fe40000000024 */
[----:B0-----:R-:W-:Y:S02]  /*1fa0*/  PRMT R114, RZ, 0x7610, R36 ;  /* 0x00007610ff727816 */ /* 0x001fe40000000024 */
[--C-:B------:R-:W-:Y:S01]  /*1fb0*/  PRMT R123, RZ, 0x5410, R37.reuse ;  /* 0x00005410ff7b7816 */ /* 0x100fe20000000025 */
[----:B------:R-:W-:Y:S01]  /*1fc0*/  FMUL.FTZ R134, R112, R125 ;  /* 0x0000007d70867220 */ /* 0x000fe20000410000 */
[----:B------:R-:W-:Y:S01]  /*1fd0*/  HFMA2.MMA R130, -RZ, RZ, 0, 0 ;  /* 0x00000000ff827435 */ /* 0x000fe200000001ff */
[----:B------:R-:W-:Y:S01]  /*1fe0*/  FMUL.FTZ R165, R111, R114 ;  /* 0x000000726fa57220 */ /* 0x000fe20000410000 */
[----:B------:R-:W-:Y:S01]  /*1ff0*/  PRMT R121, RZ, 0x7610, R37 ;  /* 0x00007610ff797816 */ /* 0x000fe20000000025 */
[----:B------:R-:W-:Y:S01]  /*2000*/  FMUL.FTZ R161, R110, R123 ;  /* 0x0000007b6ea17220 */ /* 0x000fe20000410000 */
[----:B------:R-:W-:Y:S01]  /*2010*/  PRMT R137, RZ, 0x7610, R38 ;  /* 0x00007610ff897816 */ /* 0x000fe20000000026 */
[----:B------:R-:W-:Y:S01]  /*2020*/  @P0 IMAD.WIDE R116, R117, 0x8, R58 ;  /* 0x0000000875740825 */ /* 0x000fe200078e023a */
[----:B------:R-:W-:Y:S01]  /*2030*/  PRMT R135, RZ, 0x5410, R39 ;  /* 0x00005410ff877816 */ /* 0x000fe20000000027 */
[----:B------:R-:W-:Y:S02]  /*2040*/  BSSY B0, `(.L_x_7458) ;  /* 0x000003e000007945 */ /* 0x000fe40003800000 */
[----:B------:R-:W-:-:S02]  /*2050*/  FMUL.FTZ R151, R108, R121 ;  /* 0x000000796c977220 */ /* 0x000fc40000410000 */
[----:B------:R-:W-:Y:S02]  /*2060*/  FMUL.FTZ R145, R90, R135 ;  /* 0x000000875a917220 */ /* 0x000fe40000410000 */
[----:B--2---:R-:W-:-:S04]  /*2070*/  FMUL.FTZ R131, R82, 1.4426950216293334961 ;  /* 0x3fb8aa3b52837820 */ /* 0x004fc80000410000 */
[----:B------:R-:W-:-:S04]  /*2080*/  FMUL.FTZ R119, R112, R131 ;  /* 0x0000008370777220 */ /* 0x000fc80000410000 */
[----:B------:R-:W0:Y:S01]  /*2090*/  MUFU.EX2 R113, R119 ;  /* 0x0000007700717308 */ /* 0x000e220000000800 */
[----:B---3--:R1:W-:Y:S01]  /*20a0*/  STS.128 [R20.X16], R40 ;  /* 0x0000002814007388 */ /* 0x0083e2000000cc00 */
[----:B------:R-:W-:-:S06]  /*20b0*/  NOP ;  /* 0x0000000000007918 */ /* 0x000fcc0000000000 */
[----:B------:R-:W2:Y:S04]  /*20c0*/  LDS.128 R44, [R20.X16] ;  /* 0x00000000142c7984 */ /* 0x000ea8000000cc00 */
[----:B0-----:R0:W-:Y:S04]  /*20d0*/  STS [R124.X4+0x878], R113 ;  /* 0x000878717c007388 */ /* 0x0011e80000004800 */
[----:B------:R-:W-:Y:S01]  /*20e0*/  BAR.SYNC.DEFER_BLOCKING 0x0 ;  /* 0x0000000000007b1d */ /* 0x000fe20000010000 */
[-C--:B------:R-:W-:Y:S02]  /*20f0*/  FMUL.FTZ R120, R111, R131.reuse ;  /* 0x000000836f787220 */ /* 0x080fe40000410000 */
[----:B------:R-:W-:-:S02]  /*2100*/  FMUL.FTZ R122, R110, R131 ;  /* 0x000000836e7a7220 */ /* 0x000fc40000410000 */
[-C--:B-1----:R-:W-:Y:S02]  /*2110*/  FMUL.FTZ R42, R108, R131.reuse ;  /* 0x000000836c2a7220 */ /* 0x082fe40000410000 */
[----:B------:R-:W1:Y:S01]  /*2120*/  MUFU.EX2 R120, R120 ;  /* 0x0000007800787308 */ /* 0x000e620000000800 */
[--C-:B--2---:R-:W-:Y:S02]  /*2130*/  PRMT R141, RZ, 0x5410, R45.reuse ;  /* 0x00005410ff8d7816 */ /* 0x104fe4000000002d */
[----:B------:R-:W-:Y:S01]  /*2140*/  PRMT R139, RZ, 0x7610, R45 ;  /* 0x00007610ff8b7816 */ /* 0x000fe2000000002d */
[-C--:B------:R-:W-:Y:S01]  /*2150*/  FMUL.FTZ R153, R106, R131.reuse ;  /* 0x000000836a997220 */ /* 0x080fe20000410000 */
[--C-:B------:R-:W-:Y:S01]  /*2160*/  PRMT R45, RZ, 0x5410, R47.reuse ;  /* 0x00005410ff2d7816 */ /* 0x100fe2000000002f */
[----:B------:R-:W-:Y:S01]  /*2170*/  FMUL.FTZ R147, R104, R131 ;  /* 0x0000008368937220 */ /* 0x000fe20000410000 */
[----:B------:R-:W-:Y:S01]  /*2180*/  PRMT R47, RZ, 0x7610, R47 ;  /* 0x00007610ff2f7816 */ /* 0x000fe2000000002f */
[----:B------:R2:W5:Y:S04]  /*2190*/  @P0 LDG.E R130, [R116.64+0x4] ;  /* 0x0000040474820981 */ /* 0x000568000c1e1900 */
[----:B----4-:R-:W-:-:S04]  /*21a0*/  FMUL.FTZ R136, R118, R47 ;  /* 0x0000002f76887220 */ /* 0x010fc80000410000 */
[----:B------:R-:W-:Y:S02]  /*21b0*/  FMUL.FTZ R115, R85, R136 ;  /* 0x0000008855737220 */ /* 0x000fe40000410000 */
[----:B------:R3:W4:Y:S01]  /*21c0*/  @P2 LDS R136, [R30.X4+0x107c] ;  /* 0x00107c001e882984 */ /* 0x0007220000004800 */
[--C-:B------:R-:W-:Y:S02]  /*21d0*/  PRMT R127, RZ, 0x5410, R44.reuse ;  /* 0x00005410ff7f7816 */ /* 0x100fe4000000002c */
[----:B------:R-:W-:Y:S01]  /*21e0*/  PRMT R129, RZ, 0x7610, R44 ;  /* 0x00007610ff817816 */ /* 0x000fe2000000002c */
[-C--:B------:R-:W-:Y:S01]  /*21f0*/  FMUL.FTZ R44, R88, R131.reuse ;  /* 0x00000083582c7220 */ /* 0x080fe20000410000 */
[----:B------:R-:W0:Y:S01]  /*2200*/  MUFU.EX2 R122, R122 ;  /* 0x0000007a007a7308 */ /* 0x000e220000000800 */
[--C-:B------:R-:W-:Y:S02]  /*2210*/  PRMT R43, RZ, 0x5410, R46.reuse ;  /* 0x00005410ff2b7816 */ /* 0x100fe4000000002e */
[----:B------:R-:W-:Y:S01]  /*2220*/  PRMT R143, RZ, 0x7610, R46 ;  /* 0x00007610ff8f7816 */ /* 0x000fe2000000002e */
[----:B------:R-:W-:-:S04]  /*2230*/  FMUL.FTZ R46, R90, R131 ;  /* 0x000000835a2e7220 */ /* 0x000fc80000410000 */
[----:B------:R-:W0:Y:S08]  /*2240*/  MUFU.EX2 R42, R42 ;  /* 0x0000002a002a7308 */ /* 0x000e300000000800 */
[----:B------:R-:W0:Y:S01]  /*2250*/  MUFU.EX2 R44, R44 ;  /* 0x0000002c002c7308 */ /* 0x000e220000000800 */
[----:B-1----:R-:W-:Y:S02]  /*2260*/  FMUL.FTZ R41, R113, R120 ;  /* 0x0000007871297220 */ /* 0x002fe40000410000 */
[----:B------:R-:W-:-:S05]  /*2270*/  FFMA.FTZ R40, R120, R134, R165 ;  /* 0x0000008678287223 */ /* 0x000fca00000100a5 */
[----:B------:R-:W1:Y:S01]  /*2280*/  MUFU.EX2 R153, R153 ;  /* 0x0000009900997308 */ /* 0x000e620000000800 */
[----:B------:R-:W-:-:S07]  /*2290*/  FMUL.FTZ R132, R118, R45 ;  /* 0x0000002d76847220 */ /* 0x000fce0000410000 */
[----:B------:R-:W1:Y:S01]  /*22a0*/  MUFU.EX2 R147, R147 ;  /* 0x0000009300937308 */ /* 0x000e620000000800 */
[----:B------:R-:W-:-:S07]  /*22b0*/  PRMT R119, RZ, 0x5410, R38 ;  /* 0x00005410ff777816 */ /* 0x000fce0000000026 */
[----:B------:R-:W1:Y:S01]  /*22c0*/  MUFU.EX2 R46, R46 ;  /* 0x0000002e002e7308 */ /* 0x000e620000000800 */
[C---:B0-----:R-:W-:Y:S02]  /*22d0*/  FMUL.FTZ R41, R122.reuse, R41 ;  /* 0x000000297a297220 */ /* 0x041fe40000410000 */
[----:B------:R-:W-:Y:S02]  /*22e0*/  FFMA.FTZ R40, R122, R40, R161 ;  /* 0x000000287a287223 */ /* 0x000fe400000100a1 */
[----:B------:R-:W-:Y:S02]  /*22f0*/  FMUL.FTZ R128, R118, R143 ;  /* 0x0000008f76807220 */ /* 0x000fe40000410000 */
[----:B------:R-:W-:Y:S01]  /*2300*/  FMUL.FTZ R133, R61, R132 ;  /* 0x000000843d857220 */ /* 0x000fe20000410000 */
[----:B--2---:R-:W-:Y:S01]  /*2310*/  PRMT R117, RZ, 0x7610, R39 ;  /* 0x00007610ff757816 */ /* 0x004fe20000000027 */
[----:B------:R-:W-:Y:S02]  /*2320*/  FMUL.FTZ R124, R106, R119 ;  /* 0x000000776a7c7220 */ /* 0x000fe40000410000 */
[----:B------:R-:W-:-:S02]  /*2330*/  FMUL.FTZ R116, R104, R137 ;  /* 0x0000008968747220 */ /* 0x000fc40000410000 */
[C---:B------:R-:W-:Y:S02]  /*2340*/  FMUL.FTZ R126, R42.reuse, R41 ;  /* 0x000000292a7e7220 */ /* 0x040fe40000410000 */
[----:B------:R-:W-:Y:S02]  /*2350*/  FFMA.FTZ R40, R42, R40, R151 ;  /* 0x000000282a287223 */ /* 0x000fe40000010097 */
[C---:B------:R-:W-:Y:S02]  /*2360*/  FMUL.FTZ R138, R118.reuse, R127 ;  /* 0x0000007f768a7220 */ /* 0x040fe40000410000 */
[----:B------:R-:W-:Y:S02]  /*2370*/  FMUL.FTZ R132, R118, R43 ;  /* 0x0000002b76847220 */ /* 0x000fe40000410000 */
[----:B------:R-:W-:Y:S02]  /*2380*/  FMUL.FTZ R131, R63, R128 ;  /* 0x000000803f837220 */ /* 0x000fe40000410000 */
[----:B------:R-:W-:Y:S01]  /*2390*/  FFMA.FTZ R142, R44, R115, R133 ;  /* 0x000000732c8e7223 */ /* 0x000fe20000010085 */
[----:B------:R-:W-:Y:S05]  /*23a0*/  @P2 BRA `(.L_x_7459) ;  /* 0x0000007000002947 */ /* 0x000fea0003800000 */
[----:B-1-34-:R-:W-:Y:S02]  /*23b0*/  ISETP.NE.AND P0, PT, R21, c[0x0][0x174], PT ;  /* 0x00005d0015007a0c */ /* 0x01afe40003f05270 */
[----:B------:R-:W-:-:S11]  /*23c0*/  MOV R136, 0x3f800000 ;  /* 0x3f80000000887802 */ /* 0x000fd60000000f00 */
[----:B------:R-:W-:-:S04]  /*23d0*/  @P0 LEA.HI R41, R21, R21, RZ, 0x1 ;  /* 0x0000001515290211 */ /* 0x000fc800078f08ff */
[----:B------:R-:W-:-:S04]  /*23e0*/  @P0 LOP3.LUT R128, R41, 0xfffffe, RZ, 0xc0, !PT ;  /* 0x00fffffe29800812 */ /* 0x000fc800078ec0ff */
[----:B------:R-:W-:-:S04]  /*23f0*/  @P0 IADD3 R128, -R128, R21, RZ ;  /* 0x0000001580800210 */ /* 0x000fc80007ffe1ff */
[----:B------:R-:W-:-:S05]  /*2400*/  @P0 LEA R128, R128, R107, 0x8 ;  /* 0x0000006b80800211 */ /* 0x000fca00078e40ff */
[----:B------:R0:W1:Y:S02]  /*2410*/  @P0 LDS R136, [R128.X4+0x878] ;  /* 0x0008780080880984 */ /* 0x0000640000004800 */
.L_x_7459:
[----:B-1-34-:R-:W-:Y:S05]  /*2420*/  BSYNC B0 ;  /* 0x0000000000007941 */ /* 0x01afea0003800000 */
.L_x_7458:
[----:B------:R-:W-:Y:S01]  /*2430*/  FMUL.FTZ R41, R44, R136 ;  /* 0x000000882c297220 */ /* 0x000fe20000410000 */
[----:B------:R-:W-:Y:S01]  /*2440*/  ISETP.NE.AND P3, PT, R18, 0x1f, PT ;  /* 0x0000001f1200780c */ /* 0x000fe20003f65270 */
[----:B0-----:R-:W-:Y:S01]  /*2450*/  FMUL.FTZ R128, R118, R139 ;  /* 0x0000008b76807220 */ /* 0x001fe20000410000 */
[----:B------:R-:W-:Y:S01]  /*2460*/  ISETP.GE.AND P0, PT, R20, 0x1, PT ;  /* 0x000000011400780c */ /* 0x000fe20003f06270 */
[----:B------:R-:W-:Y:S01]  /*2470*/  FMUL.FTZ R132, R75, R132 ;  /* 0x000000844b847220 */ /* 0x000fe20000410000 */
[----:B------:R-:W-:Y:S01]  /*2480*/  ISETP.NE.AND P4, PT, R30, RZ, PT ;  /* 0x000000ff1e00720c */ /* 0x000fe20003f85270 */
[C---:B------:R-:W-:Y:S01]  /*2490*/  FFMA.FTZ R146, R46.reuse, R142, R131 ;  /* 0x0000008e2e927223 */ /* 0x040fe20000010083 */
[----:B------:R-:W-:Y:S01]  /*24a0*/  BSSY B0, `(.L_x_7460) ;  /* 0x00000c6000007945 */ /* 0x000fe20003800000 */
[----:B------:R-:W-:Y:S02]  /*24b0*/  FMUL.FTZ R142, R46, R41 ;  /* 0x000000292e8e7220 */ /* 0x000fe40000410000 */
        /* <DEDUP_REMOVED lines=35> */
[----:B---3--:R-:W-:Y:S01]  /*26f0*/  @P0 FMUL.FTZ R146, R146, R41 ;  /* 0x0000002992920220 */ /* 0x008fe20000410000 */
[----:B------:R-:W-:Y:S02]  /*2700*/  ISETP.GE.AND P0, PT, R20, 0x2, PT ;  /* 0x000000021400780c */ /* 0x000fe40003f06270 */
[----:B------:R-:W2:Y:S04]  /*2710*/  SHFL.UP PT, R163, R144, 0x2, RZ ;  /* 0x0440000090a37989 */ /* 0x000ea800000e00ff */
        /* <DEDUP_REMOVED lines=11> */
[C---:B0-----:R-:W-:Y:S01]  /*27d0*/  @!P0 FFMA.FTZ R142, R138.reuse, R126, R142 ;  /* 0x0000007e8a8e8223 */ /* 0x041fe2000001008e */
[----:B------:R-:W-:Y:S01]  /*27e0*/  SHF.L.U32 R126, R107, 0x3, RZ ;  /* 0x000000036b7e7819 */ /* 0x000fe200000006ff */
[----:B-1----:R-:W-:Y:S01]  /*27f0*/  @!P0 FMUL.FTZ R138, R138, R40 ;  /* 0x000000288a8a8220 */ /* 0x002fe20000410000 */
[----:B------:R-:W-:-:S02]  /*2800*/  ISETP.GE.AND P0, PT, R21, c[0x0][0x174], PT ;  /* 0x00005d0015007a0c */ /* 0x000fc40003f06270 */
[----:B------:R-:W0:Y:S01]  /*2810*/  SHFL.DOWN PT, R152, R142, 0x8, 0x1f ;  /* 0x09001f008e987f89 */ /* 0x000e2200000e0000 */
[----:B------:R-:W-:Y:S01]  /*2820*/  HFMA2.MMA R40, -RZ, RZ, 1.875, 0 ;  /* 0x3f800000ff287435 */ /* 0x000fe200000001ff */
[----:B------:R-:W-:Y:S02]  /*2830*/  ISETP.NE.OR P0, PT, R18, RZ, P0 ;  /* 0x000000ff1200720c */ /* 0x000fe40000705670 */
[----:B------:R-:W1:Y:S01]  /*2840*/  SHFL.DOWN PT, R150, R138, 0x8, 0x1f ;  /* 0x09001f008a967f89 */ /* 0x000e6200000e0000 */
[C---:B--2---:R-:W-:Y:S02]  /*2850*/  @P3 FFMA.FTZ R144, R146.reuse, R163, R144 ;  /* 0x000000a392903223 */ /* 0x044fe40000010090 */
[----:B---3--:R-:W-:Y:S01]  /*2860*/  @P3 FMUL.FTZ R146, R146, R41 ;  /* 0x0000002992923220 */ /* 0x008fe20000410000 */
[----:B------:R-:W-:Y:S02]  /*2870*/  MOV R41, RZ ;  /* 0x000000ff00297202 */ /* 0x000fe40000000f00 */
        /* <DEDUP_REMOVED lines=15> */
[----:B0-----:R-:W-:-:S03]  /*2970*/  @!P3 FFMA.FTZ R142, R138, R152, R142 ;  /* 0x000000988a8eb223 */ /* 0x001fc6000001008e */
[----:B-----5:R-:W-:Y:S01]  /*2980*/  SHFL.IDX PT, R152, R130, RZ, 0x1f ;  /* 0x00001fff82987589 */ /* 0x020fe200000e0000 */
[----:B-1----:R-:W-:-:S03]  /*2990*/  @!P3 FMUL.FTZ R138, R138, R150 ;  /* 0x000000968a8ab220 */ /* 0x002fc60000410000 */
[----:B------:R-:W-:Y:S04]  /*29a0*/  SHFL.IDX PT, R154, R41, RZ, 0x1f ;  /* 0x00001fff299a7589 */ /* 0x000fe800000e0000 */
[----:B------:R-:W-:Y:S01]  /*29b0*/  SHFL.DOWN PT, R158, R142, 0x1, 0x1f ;  /* 0x08201f008e9e7f89 */ /* 0x000fe200000e0000 */
[----:B--2---:R-:W-:-:S03]  /*29c0*/  @P0 FFMA.FTZ R144, R146, R148, R144 ;  /* 0x0000009492900223 */ /* 0x004fc60000010090 */
[----:B------:R-:W0:Y:S01]  /*29d0*/  SHFL.DOWN PT, R156, R138, 0x1, 0x1f ;  /* 0x08201f008a9c7f89 */ /* 0x000e2200000e0000 */
[----:B---3--:R-:W-:-:S03]  /*29e0*/  @P0 FMUL.FTZ R146, R146, R163 ;  /* 0x000000a392920220 */ /* 0x008fc60000410000 */
[----:B------:R1:W-:Y:S04]  /*29f0*/  SHFL.UP PT, R163, R144, 0x1, RZ ;  /* 0x0420000090a37989 */ /* 0x0003e800000e00ff */
[----:B------:R-:W2:Y:S04]  /*2a00*/  SHFL.UP PT, R146, R146, 0x1, RZ ;  /* 0x0420000092927989 */ /* 0x000ea800000e00ff */
[----:B------:R-:W-:Y:S01]  /*2a10*/  SHFL.IDX PT, R150, R142, RZ, 0x1f ;  /* 0x00001fff8e967589 */ /* 0x000fe200000e0000 */
[----:B-1----:R-:W-:-:S03]  /*2a20*/  SHF.L.U64.HI R144, R105, 0x2, R84 ;  /* 0x0000000269907819 */ /* 0x002fc60000010254 */
[----:B------:R-:W1:Y:S02]  /*2a30*/  SHFL.IDX PT, R148, R138, RZ, 0x1f ;  /* 0x00001fff8a947589 */ /* 0x000e6400000e0000 */
[----:B------:R-:W-:Y:S02]  /*2a40*/  IMAD R144, R144, c[0x0][0x2d0], RZ ;  /* 0x0000b40090907a24 */ /* 0x000fe400078e02ff */
[----:B0-----:R-:W-:-:S04]  /*2a50*/  @P2 FFMA.FTZ R154, R156, R154, R158 ;  /* 0x0000009a9c9a2223 */ /* 0x001fc8000001009e */
[----:B------:R-:W-:Y:S02]  /*2a60*/  FFMA.FTZ R115, R154, R136, R115 ;  /* 0x000000889a737223 */ /* 0x000fe40000010073 */
[----:B--2---:R-:W-:Y:S02]  /*2a70*/  @P1 FFMA.FTZ R152, R146, R152, R163 ;  /* 0x0000009892981223 */ /* 0x004fe400000100a3 */
[----:B------:R-:W-:Y:S02]  /*2a80*/  FFMA.FTZ R133, R44, R115, R133 ;  /* 0x000000732c857223 */ /* 0x000fe40000010085 */
[----:B------:R-:W-:Y:S02]  /*2a90*/  FFMA.FTZ R163, R113, R152, R134 ;  /* 0x0000009871a37223 */ /* 0x000fe40000010086 */
[----:B------:R-:W-:Y:S02]  /*2aa0*/  FFMA.FTZ R131, R46, R133, R131 ;  /* 0x000000852e837223 */ /* 0x000fe40000010083 */
[----:B------:R-:W-:-:S02]  /*2ab0*/  FFMA.FTZ R130, R120, R163, R165 ;  /* 0x000000a378827223 */ /* 0x000fc400000100a5 */
[----:B------:R-:W-:Y:S02]  /*2ac0*/  FFMA.FTZ R113, R147, R131, R132 ;  /* 0x0000008393717223 */ /* 0x000fe40000010084 */
[----:B------:R-:W-:Y:S01]  /*2ad0*/  FMUL.FTZ R132, R127, R163 ;  /* 0x000000a37f847220 */ /* 0x000fe20000410000 */
[----:B------:R-:W-:Y:S01]  /*2ae0*/  P2R R127, PR, RZ, 0x10 ;  /* 0x00000010ff7f7803 */ /* 0x000fe20000000000 */
[----:B------:R-:W-:Y:S02]  /*2af0*/  FFMA.FTZ R161, R122, R130, R161 ;  /* 0x000000827aa17223 */ /* 0x000fe400000100a1 */
[----:B------:R-:W-:Y:S02]  /*2b00*/  FFMA.FTZ R127, R153, R113, R128 ;  /* 0x00000071997f7223 */ /* 0x000fe40000010080 */
[----:B------:R-:W-:Y:S02]  /*2b10*/  FFMA.FTZ R132, R53, R132, RZ ;  /* 0x0000008435847223 */ /* 0x000fe400000100ff */
[----:B------:R-:W-:-:S02]  /*2b20*/  FMUL.FTZ R128, R129, R130 ;  /* 0x0000008281807220 */ /* 0x000fc40000410000 */
[C---:B------:R-:W-:Y:S02]  /*2b30*/  FFMA.FTZ R151, R42.reuse, R161, R151 ;  /* 0x000000a12a977223 */ /* 0x040fe40000010097 */
[----:B------:R-:W-:Y:S02]  /*2b40*/  FFMA.FTZ R129, R42, R127, R159 ;  /* 0x0000007f2a817223 */ /* 0x000fe4000001009f */
[----:B------:R-:W-:Y:S02]  /*2b50*/  FFMA.FTZ R128, R83, R128, R132 ;  /* 0x0000008053807223 */ /* 0x000fe40000010084 */
[----:B------:R-:W-:Y:S02]  /*2b60*/  FMUL.FTZ R42, R141, R161 ;  /* 0x000000a18d2a7220 */ /* 0x000fe40000410000 */
[C---:B-1----:R-:W-:Y:S02]  /*2b70*/  FFMA.FTZ R41, R148.reuse, R41, R150 ;  /* 0x0000002994297223 */ /* 0x042fe40000010096 */
[----:B------:R-:W-:-:S02]  /*2b80*/  FMUL.FTZ R40, R148, R40 ;  /* 0x0000002894287220 */ /* 0x000fc40000410000 */
[----:B------:R-:W-:Y:S02]  /*2b90*/  FFMA.FTZ R153, R153, R151, R124 ;  /* 0x0000009799997223 */ /* 0x000fe4000001007c */
[----:B------:R-:W-:Y:S01]  /*2ba0*/  FFMA.FTZ R128, R81, R42, R128 ;  /* 0x0000002a51807223 */ /* 0x000fe20000010080 */
[----:B------:R0:W-:Y:S01]  /*2bb0*/  @!P4 STS.64 [R126+0x10f8], R40 ;  /* 0x0010f8287e00c388 */ /* 0x0001e20000000a00 */
[----:B------:R-:W-:Y:S02]  /*2bc0*/  FMUL.FTZ R42, R118, R163 ;  /* 0x000000a3762a7220 */ /* 0x000fe40000410000 */
[----:B------:R-:W-:Y:S02]  /*2bd0*/  FFMA.FTZ R134, R147, R153, R116 ;  /* 0x0000009993867223 */ /* 0x000fe40000010074 */
[----:B------:R-:W-:Y:S02]  /*2be0*/  FFMA.FTZ R141, R122, R129, R157 ;  /* 0x000000817a8d7223 */ /* 0x000fe4000001009d */
[----:B------:R-:W-:-:S02]  /*2bf0*/  FFMA.FTZ R46, R46, R134, R145 ;  /* 0x000000862e2e7223 */ /* 0x000fc40000010091 */
[----:B------:R-:W-:Y:S02]  /*2c00*/  FMUL.FTZ R122, R139, R151 ;  /* 0x000000978b7a7220 */ /* 0x000fe40000410000 */
[----:B------:R-:W-:Y:S02]  /*2c10*/  FFMA.FTZ R139, R120, R141, R155 ;  /* 0x0000008d788b7223 */ /* 0x000fe4000001009b */
[C---:B0-----:R-:W-:Y:S02]  /*2c20*/  FMUL.FTZ R40, R118.reuse, R161 ;  /* 0x000000a176287220 */ /* 0x041fe40000410000 */
[----:B------:R-:W-:Y:S02]  /*2c30*/  FMUL.FTZ R41, R53, R42 ;  /* 0x0000002a35297220 */ /* 0x000fe40000410000 */
[C---:B------:R-:W-:Y:S02]  /*2c40*/  FMUL.FTZ R42, R118.reuse, R151 ;  /* 0x00000097762a7220 */ /* 0x040fe40000410000 */
[----:B------:R-:W-:Y:S01]  /*2c50*/  FMUL.FTZ R145, R81, R40 ;  /* 0x0000002851917220 */ /* 0x000fe20000410000 */
[----:B------:R0:W-:Y:S01]  /*2c60*/  STS [R12.X4+0x220], R41 ;  /* 0x000220290c007388 */ /* 0x0001e20000004800 */
[----:B------:R-:W-:-:S02]  /*2c70*/  FMUL.FTZ R40, R118, R153 ;  /* 0x0000009976287220 */ /* 0x000fc40000410000 */
[C---:B------:R-:W-:Y:S01]  /*2c80*/  FMUL.FTZ R147, R79.reuse, R42 ;  /* 0x0000002a4f937220 */ /* 0x040fe20000410000 */
[----:B------:R1:W-:Y:S01]  /*2c90*/  STS [R12.X4+0x228], R145 ;  /* 0x000228910c007388 */ /* 0x0003e20000004800 */
[----:B------:R-:W-:Y:S02]  /*2ca0*/  FFMA.FTZ R122, R79, R122, R128 ;  /* 0x0000007a4f7a7223 */ /* 0x000fe40000010080 */
[----:B------:R-:W-:Y:S01]  /*2cb0*/  FMUL.FTZ R116, R118, R130 ;  /* 0x0000008276747220 */ /* 0x000fe20000410000 */
[----:B------:R-:W-:Y:S01]  /*2cc0*/  STS [R12.X4+0x22c], R147 ;  /* 0x00022c930c007388 */ /* 0x000fe20000004800 */
[----:B------:R-:W-:Y:S02]  /*2cd0*/  FMUL.FTZ R120, R43, R153 ;  /* 0x000000992b787220 */ /* 0x000fe40000410000 */
[----:B------:R-:W-:Y:S02]  /*2ce0*/  FMUL.FTZ R42, R143, R134 ;  /* 0x000000868f2a7220 */ /* 0x000fe40000410000 */
[----:B------:R-:W-:-:S02]  /*2cf0*/  FMUL.FTZ R143, R75, R40 ;  /* 0x000000284b8f7220 */ /* 0x000fc40000410000 */
[C---:B------:R-:W-:Y:S02]  /*2d00*/  FMUL.FTZ R40, R118.reuse, R134 ;  /* 0x0000008676287220 */ /* 0x040fe40000410000 */
[----:B------:R-:W-:Y:S01]  /*2d10*/  FMUL.FTZ R43, R83, R116 ;  /* 0x00000074532b7220 */ /* 0x000fe20000410000 */
[----:B------:R-:W-:Y:S01]  /*2d20*/  STS [R12.X4+0x230], R143 ;  /* 0x0002308f0c007388 */ /* 0x000fe20000004800 */
[----:B------:R-:W-:Y:S02]  /*2d30*/  FFMA.FTZ R120, R75, R120, R122 ;  /* 0x000000784b787223 */ /* 0x000fe4000001007a */
[-C--:B0-----:R-:W-:Y:S01]  /*2d40*/  FMUL.FTZ R41, R45, R46.reuse ;  /* 0x0000002e2d297220 */ /* 0x081fe20000410000 */
[----:B------:R0:W-:Y:S01]  /*2d50*/  STS [R12.X4+0x224], R43 ;  /* 0x0002242b0c007388 */ /* 0x0001e20000004800 */
[----:B------:R-:W-:Y:S02]  /*2d60*/  FMUL.FTZ R116, R118, R46 ;  /* 0x0000002e76747220 */ /* 0x000fe40000410000 */
[----:B------:R-:W-:Y:S01]  /*2d70*/  FMUL.FTZ R45, R63, R40 ;  /* 0x000000283f2d7220 */ /* 0x000fe20000410000 */
[----:B------:R-:W-:Y:S01]  /*2d80*/  MOV R40, c[0x0][0x174] ;  /* 0x00005d0000287a02 */ /* 0x000fe20000000f00 */
[----:B------:R-:W-:-:S02]  /*2d90*/  FFMA.FTZ R44, R44, R46, R149 ;  /* 0x0000002e2c2c7223 */ /* 0x000fc40000010095 */
[----:B------:R-:W-:Y:S01]  /*2da0*/  FFMA.FTZ R42, R63, R42, R120 ;  /* 0x0000002a3f2a7223 */ /* 0x000fe20000010078 */
[----:B------:R-:W-:Y:S01]  /*2db0*/  STS [R12.X4+0x234], R45 ;  /* 0x0002342d0c007388 */ /* 0x000fe20000004800 */
[C---:B-1----:R-:W-:Y:S01]  /*2dc0*/  FMUL.FTZ R145, R61.reuse, R116 ;  /* 0x000000743d917220 */ /* 0x042fe20000410000 */
[----:B------:R-:W-:Y:S01]  /*2dd0*/  LEA R116, R40, R19, 0x8 ;  /* 0x0000001328747211 */ /* 0x000fe200078e40ff */
[C---:B------:R-:W-:Y:S02]  /*2de0*/  FFMA.FTZ R122, -R112.reuse, R125, R163 ;  /* 0x0000007d707a7223 */ /* 0x040fe400000101a3 */
[----:B------:R-:W-:Y:S01]  /*2df0*/  FMUL.FTZ R126, R112, R139 ;  /* 0x0000008b707e7220 */ /* 0x000fe20000410000 */
[----:B------:R1:W-:Y:S01]  /*2e00*/  STS [R12.X4+0x238], R145 ;  /* 0x000238910c007388 */ /* 0x0003e20000004800 */
[----:B------:R-:W-:Y:S01]  /*2e10*/  FFMA.FTZ R42, R61, R41, R42 ;  /* 0x000000293d2a7223 */ /* 0x000fe2000001002a */
[----:B0-----:R-:W-:Y:S01]  /*2e20*/  SHF.R.S32.HI R43, RZ, 0x1f, R116 ;  /* 0x0000001fff2b7819 */ /* 0x001fe20000011474 */
[----:B------:R-:W-:Y:S01]  /*2e30*/  FMUL.FTZ R124, R47, R44 ;  /* 0x0000002c2f7c7220 */ /* 0x000fe20000410000 */
[----:B------:R-:W-:Y:S01]  /*2e40*/  LEA R40, P0, R116, R8, 0x2 ;  /* 0x0000000874287211 */ /* 0x000fe200078010ff */
[----:B------:R-:W-:-:S02]  /*2e50*/  FMUL.FTZ R118, R118, R44 ;  /* 0x0000002c76767220 */ /* 0x000fc40000410000 */
[C---:B------:R-:W-:Y:S01]  /*2e60*/  FFMA.FTZ R120, -R111.reuse, R114, R130 ;  /* 0x000000726f787223 */ /* 0x040fe20000010182 */
[C---:B------:R-:W-:Y:S01]  /*2e70*/  LEA.HI.X R41, R116.reuse, R2, R43, 0x2, P0 ;  /* 0x0000000274297211 */ /* 0x040fe200000f142b */
[----:B------:R-:W-:Y:S01]  /*2e80*/  FMUL.FTZ R143, R111, R141 ;  /* 0x0000008d6f8f7220 */ /* 0x000fe20000410000 */
[----:B-1----:R-:W-:Y:S01]  /*2e90*/  IADD3 R145, R116, -0x100, RZ ;  /* 0xffffff0074917810 */ /* 0x002fe20007ffe0ff */
[----:B------:R-:W-:Y:S02]  /*2ea0*/  FFMA.FTZ R45, R126, R122, RZ ;  /* 0x0000007a7e2d7223 */ /* 0x000fe400000100ff */
[C---:B------:R-:W-:Y:S01]  /*2eb0*/  FFMA.FTZ R124, R85.reuse, R124, R42 ;  /* 0x0000007c557c7223 */ /* 0x040fe2000001002a */
[----:B------:R-:W-:Y:S01]  /*2ec0*/  LEA R42, P1, R116, R7, 0x2 ;  /* 0x00000007742a7211 */ /* 0x000fe200078210ff */
[----:B------:R-:W-:Y:S01]  /*2ed0*/  FMUL.FTZ R47, R85, R118 ;  /* 0x00000076552f7220 */ /* 0x000fe20000410000 */
[----:B------:R-:W-:Y:S01]  /*2ee0*/  IADD3 R142, -R145, c[0x0][0x168], -R30 ;  /* 0x00005a00918e7a10 */ /* 0x000fe20007ffe91e */
[----:B------:R-:W-:Y:S01]  /*2ef0*/  FFMA.FTZ R118, -R110, R123, R161 ;  /* 0x0000007b6e767223 */ /* 0x000fe200000101a1 */
[----:B------:R-:W-:Y:S01]  /*2f00*/  LEA.HI.X R43, R116, R0, R43, 0x2, P1 ;  /* 0x00000000742b7211 */ /* 0x000fe200008f142b */
[----:B------:R-:W-:Y:S01]  /*2f10*/  FMUL.FTZ R128, R110, R129 ;  /* 0x000000816e807220 */ /* 0x000fe20000410000 */
[----:B------:R-:W-:Y:S01]  /*2f20*/  ISETP.GE.AND P0, PT, R142, 0x1, PT ;  /* 0x000000018e00780c */ /* 0x000fe20003f06270 */
[----:B------:R-:W-:Y:S01]  /*2f30*/  FFMA.FTZ R45, R143, R120, R45 ;  /* 0x000000788f2d7223 */ /* 0x000fe2000001002d */
[----:B------:R0:W-:Y:S01]  /*2f40*/  STS [R12.X4+0x23c], R47 ;  /* 0x00023c2f0c007388 */ /* 0x0001e20000004800 */
[----:B------:R-:W-:-:S02]  /*2f50*/  FFMA.FTZ R116, -R108, R121, R151 ;  /* 0x000000796c747223 */ /* 0x000fc40000010197 */
[----:B------:R-:W-:Y:S02]  /*2f60*/  FMUL.FTZ R145, R108, R127 ;  /* 0x0000007f6c917220 */ /* 0x000fe40000410000 */
[----:B------:R-:W-:Y:S02]  /*2f70*/  FFMA.FTZ R45, R128, R118, R45 ;  /* 0x00000076802d7223 */ /* 0x000fe4000001002d */
[C---:B------:R-:W-:Y:S01]  /*2f80*/  FFMA.FTZ R130, -R106.reuse, R119, R153 ;  /* 0x000000776a827223 */ /* 0x040fe20000010199 */
[----:B------:R-:W-:Y:S01]  /*2f90*/  SHF.L.U32 R153, R105, 0x2, RZ ;  /* 0x0000000269997819 */ /* 0x000fe200000006ff */
[----:B------:R-:W-:Y:S02]  /*2fa0*/  FMUL.FTZ R132, R106, R113 ;  /* 0x000000716a847220 */ /* 0x000fe40000410000 */
[----:B------:R-:W-:Y:S02]  /*2fb0*/  FFMA.FTZ R45, R145, R116, R45 ;  /* 0x00000074912d7223 */ /* 0x000fe4000001002d */
[----:B------:R-:W-:-:S02]  /*2fc0*/  FFMA.FTZ R134, -R104, R137, R134 ;  /* 0x0000008968867223 */ /* 0x000fc40000010186 */
[----:B------:R-:W-:Y:S02]  /*2fd0*/  FMUL.FTZ R149, R104, R131 ;  /* 0x0000008368957220 */ /* 0x000fe40000410000 */
[----:B------:R-:W-:Y:S02]  /*2fe0*/  FFMA.FTZ R45, R132, R130, R45 ;  /* 0x00000082842d7223 */ /* 0x000fe4000001002d */
[----:B------:R-:W-:Y:S02]  /*2ff0*/  FMUL.FTZ R147, R88, R115 ;  /* 0x0000007358937220 */ /* 0x000fe40000410000 */
[C---:B------:R-:W-:Y:S02]  /*3000*/  FMUL.FTZ R136, R90.reuse, R133 ;  /* 0x000000855a887220 */ /* 0x040fe40000410000 */
[----:B------:R-:W-:Y:S02]  /*3010*/  FFMA.FTZ R151, -R90, R135, R46 ;  /* 0x000000875a977223 */ /* 0x000fe4000001012e */
[----:B------:R-:W-:-:S02]  /*3020*/  FFMA.FTZ R138, -R88, R117, R44 ;  /* 0x00000075588a7223 */ /* 0x000fc4000001012c */
[----:B------:R-:W-:Y:S02]  /*3030*/  FFMA.FTZ R45, R149, R134, R45 ;  /* 0x00000086952d7223 */ /* 0x000fe4000001002d */
        /* <DEDUP_REMOVED lines=12> */
.L_x_7461:
[----:B0-----:R-:W-:Y:S05]  /*3100*/  BSYNC B0 ;  /* 0x0000000000007941 */ /* 0x001fea0003800000 */
.L_x_7460:
        /* <DEDUP_REMOVED lines=15> */
.L_x_7463:
[----:B0-----:R-:W-:Y:S05]  /*3200*/  BSYNC B0 ;  /* 0x0000000000007941 */ /* 0x001fea0003800000 */
.L_x_7462:
[----:B-1----:R0:W1:Y:S01]  /*3210*/  LDS R155, [R10.X4+0x320] ;  /* 0x000320000a9b7984 */ /* 0x0020620000004800 */
[----:B------:R-:W-:Y:S01]  /*3220*/  BSSY B0, `(.L_x_7464) ;  /* 0x0000005000007945 */ /* 0x000fe20003800000 */
[----:B------:R-:W-:Y:S05]  /*3230*/  @!P0 BRA `(.L_x_7465) ;  /* 0x0000003000008947 */ /* 0x000fea0003800000 */
[----:B------:R-:W-:-:S05]  /*3240*/  IMAD.WIDE.U32 R44, R153, c[0x0][0x2d0], R98 ;  /* 0x0000b400992c7a25 */ /* 0x000fca00078e0062 */
[----:B------:R-:W-:-:S05]  /*3250*/  IADD3 R45, R47, R45, RZ ;  /* 0x0000002d2f2d7210 */ /* 0x000fca0007ffe0ff */
[----:B-1----:R1:W-:Y:S02]  /*3260*/  RED.E.ADD.F32.FTZ.RN.STRONG.GPU [R44.64], R155 ;  /* 0x0000009b2c00798e */ /* 0x0023e4000c10e784 */
.L_x_7465:
[----:B------:R-:W-:Y:S05]  /*3270*/  BSYNC B0 ;  /* 0x0000000000007941 */ /* 0x000fea0003800000 */
.L_x_7464:
[----:B-1----:R1:W2:Y:S01]  /*3280*/  LDS R155, [R9.X4+0x3a0] ;  /* 0x0003a000099b7984 */ /* 0x0022a20000004800 */
[----:B------:R-:W-:Y:S01]  /*3290*/  BSSY B0, `(.L_x_7466) ;  /* 0x0000005000007945 */ /* 0x000fe20003800000 */
[----:B------:R-:W-:Y:S05]  /*32a0*/  @!P1 BRA `(.L_x_7467) ;  /* 0x0000003000009947 */ /* 0x000fea0003800000 */
[----:B------:R-:W-:-:S05]  /*32b0*/  IMAD.WIDE.U32 R44, R153, c[0x0][0x2d0], R96 ;  /* 0x0000b400992c7a25 */ /* 0x000fca00078e0060 */
[----:B------:R-:W-:-:S05]  /*32c0*/  IADD3 R45, R47, R45, RZ ;  /* 0x0000002d2f2d7210 */ /* 0x000fca0007ffe0ff */
[----:B--2---:R2:W-:Y:S02]  /*32d0*/  RED.E.ADD.F32.FTZ.RN.STRONG.GPU [R44.64], R155 ;  /* 0x0000009b2c00798e */ /* 0x0045e4000c10e784 */
.L_x_7467:
[----:B------:R-:W-:Y:S05]  /*32e0*/  BSYNC B0 ;  /* 0x0000000000007941 */ /* 0x000fea0003800000 */
.L_x_7466:
[----:B--2---:R2:W3:Y:S01]  /*32f0*/  LDS R155, [R6.X4+0x420] ;  /* 0x00042000069b7984 */ /* 0x0044e20000004800 */
[----:B------:R-:W-:Y:S01]  /*3300*/  BSSY B0, `(.L_x_7468) ;  /* 0x0000005000007945 */ /* 0x000fe20003800000 */
[----:B------:R-:W-:Y:S05]  /*3310*/  @!P2 BRA `(.L_x_7469) ;  /* 0x000000300000a947 */ /* 0x000fea0003800000 */
[----:B------:R-:W-:-:S05]  /*3320*/  IMAD.WIDE.U32 R44, R153, c[0x0][0x2d0], R94 ;  /* 0x0000b400992c7a25 */ /* 0x000fca00078e005e */
[----:B------:R-:W-:-:S05]  /*3330*/  IADD3 R45, R47, R45, RZ ;  /* 0x0000002d2f2d7210 */ /* 0x000fca0007ffe0ff */
[----:B---3--:R3:W-:Y:S02]  /*3340*/  RED.E.ADD.F32.FTZ.RN.STRONG.GPU [R44.64], R155 ;  /* 0x0000009b2c00798e */ /* 0x0087e4000c10e784 */
.L_x_7469:
[----:B------:R-:W-:Y:S05]  /*3350*/  BSYNC B0 ;  /* 0x0000000000007941 */ /* 0x000fea0003800000 */
.L_x_7468:
[----:B---3--:R3:W4:Y:S01]  /*3360*/  LDS R45, [R5.X4+0x4a0] ;  /* 0x0004a000052d7984 */ /* 0x0087220000004800 */
[----:B------:R-:W-:Y:S01]  /*3370*/  BSSY B0, `(.L_x_7470) ;  /* 0x0000005000007945 */ /* 0x000fe20003800000 */
[----:B------:R-:W-:Y:S05]  /*3380*/  @!P3 BRA `(.L_x_7471) ;  /* 0x000000300000b947 */ /* 0x000fea0003800000 */
[----:B------:R-:W-:-:S05]  /*3390*/  IMAD.WIDE.U32 R40, R153, c[0x0][0x2d0], R40 ;  /* 0x0000b40099287a25 */ /* 0x000fca00078e0028 */
[----:B------:R-:W-:-:S05]  /*33a0*/  IADD3 R41, R47, R41, RZ ;  /* 0x000000292f297210 */ /* 0x000fca0007ffe0ff */
[----:B----4-:R4:W-:Y:S02]  /*33b0*/  RED.E.ADD.F32.FTZ.RN.STRONG.GPU [R40.64], R45 ;  /* 0x0000002d2800798e */ /* 0x0109e4000c10e784 */
.L_x_7471:
[----:B------:R-:W-:Y:S05]  /*33c0*/  BSYNC B0 ;  /* 0x0000000000007941 */ /* 0x000fea0003800000 */
.L_x_7470:
[----:B----4-:R4:W0:Y:S01]  /*33d0*/  LDS R45, [R4.X4+0x520] ;  /* 0x00052000042d7984 */ /* 0x0108220000004800 */
[----:B------:R-:W-:Y:S01]  /*33e0*/  BSSY B0, `(.L_x_7472) ;  /* 0x0000006000007945 */ /* 0x000fe20003800000 */
[----:B------:R-:W-:Y:S01]  /*33f0*/  IMAD.WIDE.U32 R42, R153, c[0x0][0x2d0], R42 ;  /* 0x0000b400992a7a25 */ /* 0x000fe200078e002a */
[----:B------:R-:W-:Y:S05]  /*3400*/  @!P4 BRA `(.L_x_7473) ;  /* 0x000000300000c947 */ /* 0x000fea0003800000 */
[----:B------:R-:W-:-:S05]  /*3410*/  IMAD.WIDE.U32 R40, R153, c[0x0][0x2d0], R92 ;  /* 0x0000b40099287a25 */ /* 0x000fca00078e005c */
[----:B------:R-:W-:-:S05]  /*3420*/  IADD3 R41, R47, R41, RZ ;  /* 0x000000292f297210 */ /* 0x000fca0007ffe0ff */
[----:B0-----:R0:W-:Y:S02]  /*3430*/  RED.E.ADD.F32.FTZ.RN.STRONG.GPU [R40.64], R45 ;  /* 0x0000002d2800798e */ /* 0x0011e4000c10e784 */
.L_x_7473:
[----:B------:R-:W-:Y:S05]  /*3440*/  BSYNC B0 ;  /* 0x0000000000007941 */ /* 0x000fea0003800000 */
.L_x_7472:
[----:B0-----:R0:W1:Y:S01]  /*3450*/  LDS R41, [R3.X4+0x5a0] ;  /* 0x0005a00003297984 */ /* 0x0010620000004800 */
[----:B------:R-:W-:Y:S01]  /*3460*/  BSSY B0, `(.L_x_7474) ;  /* 0x0000004000007945 */ /* 0x000fe20003800000 */
[----:B------:R-:W-:Y:S05]  /*3470*/  @!P5 BRA `(.L_x_7475) ;  /* 0x000000200000d947 */ /* 0x000fea0003800000 */
[----:B------:R-:W-:-:S05]  /*3480*/  IADD3 R43, R47, R43, RZ ;  /* 0x0000002b2f2b7210 */ /* 0x000fca0007ffe0ff */
[----:B-1----:R1:W-:Y:S02]  /*3490*/  RED.E.ADD.F32.FTZ.RN.STRONG.GPU [R42.64], R41 ;  /* 0x000000292a00798e */ /* 0x0023e4000c10e784 */
.L_x_7475:
[----:B------:R-:W-:Y:S05]  /*34a0*/  BSYNC B0 ;  /* 0x0000000000007941 */ /* 0x000fea0003800000 */
.L_x_7474:
[----:B-1----:R-:W1:Y:S01]  /*34b0*/  SHFL.DOWN PT, R43, R124, 0x1, 0x1f ;  /* 0x08201f007c2b7f89 */ /* 0x002e6200000e0000 */
[----:B------:R-:W-:Y:S01]  /*34c0*/  ISETP.GT.AND P0, PT, R20, 0x1e, PT ;  /* 0x0000001e1400780c */ /* 0x000fe20003f04270 */
        /* <DEDUP_REMOVED lines=14> */
[----:B-1----:R-:W-:Y:S02]  /*35b0*/  @!P0 FADD.FTZ R124, R124, R43 ;  /* 0x0000002b7c7c8221 */ /* 0x002fe40000010000 */
[----:B------:R-:W-:Y:S02]  /*35c0*/  FADD.FTZ R87, R126, R87 ;  /* 0x000000577e577221 */ /* 0x000fe40000010000 */
[----:B-----5:R-:W-:Y:S01]  /*35d0*/  @!P0 FADD.FTZ R46, R46, R41 ;  /* 0x000000292e2e8221 */ /* 0x020fe20000010000 */
[----:B------:R-:W1:Y:S01]  /*35e0*/  SHFL.DOWN PT, R43, R124, 0x2, 0x1f ;  /* 0x08401f007c2b7f89 */ /* 0x000e6200000e0000 */
[----:B------:R-:W-:Y:S01]  /*35f0*/  ISETP.GT.AND P0, PT, R20, 0x1d, PT ;  /* 0x0000001d1400780c */ /* 0x000fe20003f04270 */
[----:B------:R-:W-:Y:S02]  /*3600*/  FADD.FTZ R49, R42, R49 ;  /* 0x000000312a317221 */ /* 0x000fe40000010000 */
[----:B------:R-:W5:Y:S10]  /*3610*/  SHFL.DOWN PT, R41, R46, 0x2, 0x1f ;  /* 0x08401f002e297f89 */ /* 0x000f7400000e0000 */
[----:B-1----:R-:W-:-:S02]  /*3620*/  @!P0 FADD.FTZ R124, R124, R43 ;  /* 0x0000002b7c7c8221 */ /* 0x002fc40000010000 */
[----:B-----5:R-:W-:-:S03]  /*3630*/  @!P0 FADD.FTZ R46, R46, R41 ;  /* 0x000000292e2e8221 */ /* 0x020fc60000010000 */
[----:B------:R-:W1:Y:S01]  /*3640*/  SHFL.DOWN PT, R43, R124, 0x4, 0x1f ;  /* 0x08801f007c2b7f89 */ /* 0x000e6200000e0000 */
[----:B------:R-:W-:-:S03]  /*3650*/  ISETP.GT.AND P0, PT, R20, 0x1b, PT ;  /* 0x0000001b1400780c */ /* 0x000fc60003f04270 */
[----:B------:R-:W5:Y:S10]  /*3660*/  SHFL.DOWN PT, R41, R46, 0x4, 0x1f ;  /* 0x08801f002e297f89 */ /* 0x000f7400000e0000 */
[----:B-1----:R-:W-:-:S02]  /*3670*/  @!P0 FADD.FTZ R124, R124, R43 ;  /* 0x0000002b7c7c8221 */ /* 0x002fc40000010000 */
[----:B-----5:R-:W-:-:S03]  /*3680*/  @!P0 FADD.FTZ R46, R46, R41 ;  /* 0x000000292e2e8221 */ /* 0x020fc60000010000 */
[----:B------:R-:W1:Y:S01]  /*3690*/  SHFL.DOWN PT, R43, R124, 0x8, 0x1f ;  /* 0x09001f007c2b7f89 */ /* 0x000e6200000e0000 */
[----:B------:R-:W-:-:S03]  /*36a0*/  ISETP.GT.AND P0, PT, R20, 0x17, PT ;  /* 0x000000171400780c */ /* 0x000fc60003f04270 */
[----:B------:R-:W5:Y:S10]  /*36b0*/  SHFL.DOWN PT, R41, R46, 0x8, 0x1f ;  /* 0x09001f002e297f89 */ /* 0x000f7400000e0000 */
[----:B-1----:R-:W-:-:S02]  /*36c0*/  @!P0 FADD.FTZ R124, R124, R43 ;  /* 0x0000002b7c7c8221 */ /* 0x002fc40000010000 */
[----:B------:R-:W-:Y:S02]  /*36d0*/  FMUL.FTZ R43, R82, R115 ;  /* 0x00000073522b7220 */ /* 0x000fe40000410000 */
[----:B-----5:R-:W-:Y:S01]  /*36e0*/  @!P0 FADD.FTZ R46, R46, R41 ;  /* 0x000000292e2e8221 */ /* 0x020fe20000010000 */
[----:B------:R-:W1:Y:S01]  /*36f0*/  SHFL.DOWN PT, R47, R124, 0x10, 0x1f ;  /* 0x0a001f007c2f7f89 */ /* 0x000e6200000e0000 */
[----:B------:R-:W-:Y:S01]  /*3700*/  ISETP.GT.AND P0, PT, R20, 0xf, PT ;  /* 0x0000000f1400780c */ /* 0x000fe20003f04270 */
[----:B------:R-:W-:Y:S02]  /*3710*/  FMUL.FTZ R41, R82, R131 ;  /* 0x0000008352297220 */ /* 0x000fe40000410000 */
[----:B------:R-:W5:Y:S01]  /*3720*/  SHFL.DOWN PT, R45, R46, 0x10, 0x1f ;  /* 0x0a001f002e2d7f89 */ /* 0x000f6200000e0000 */
        /* <DEDUP_REMOVED lines=9> */
[----:B------:R-:W-:Y:S02]  /*37c0*/  FFMA.FTZ R115, R117, R115, R138 ;  /* 0x0000007375737223 */ /* 0x000fe4000001008a */
[----:B-1----:R-:W-:Y:S02]  /*37d0*/  @!P0 FADD.FTZ R124, R124, R47 ;  /* 0x0000002f7c7c8221 */ /* 0x002fe40000010000 */
        /* <DEDUP_REMOVED lines=22> */
[----:B-1----:R-:W-:Y:S02]  /*3940*/  ISETP.NE.AND P0, PT, R21, c[0x0][0x174], PT ;  /* 0x00005d0015007a0c */ /* 0x002fe40003f05270 */
[----:B------:R-:W-:-:S11]  /*3950*/  SHF.L.U32 R44, R107, 0x2, RZ ;  /* 0x000000026b2c7819 */ /* 0x000fd600000006ff */
[----:B------:R-:W1:Y:S04]  /*3960*/  @P0 LDS R42, [R44+0x1cf8] ;  /* 0x001cf8002c2a0984 */ /* 0x000e680000000800 */
[----:B------:R-:W5:Y:S01]  /*3970*/  @P0 LDS R43, [R44+0x18f8] ;  /* 0x0018f8002c2b0984 */ /* 0x000f620000000800 */
[----:B-1----:R-:W-:Y:S02]  /*3980*/  @P0 FADD.FTZ R41, R41, R42 ;  /* 0x0000002a29290221 */ /* 0x002fe40000010000 */
[----:B-----5:R-:W-:-:S03]  /*3990*/  @P0 FADD.FTZ R40, R40, R43 ;  /* 0x0000002b28280221 */ /* 0x020fc60000010000 */
[----:B------:R1:W-:Y:S04]  /*39a0*/  STS [R44+0x1cf8], R41 ;  /* 0x001cf8292c007388 */ /* 0x0003e80000000800 */
[----:B------:R1:W-:Y:S02]  /*39b0*/  STS [R44+0x18f8], R40 ;  /* 0x0018f8282c007388 */ /* 0x0003e40000000800 */
.L_x_7477:
[----:B-1----:R-:W-:Y:S05]  /*39c0*/  BSYNC B0 ;  /* 0x0000000000007941 */ /* 0x002fea0003800000 */
.L_x_7476:
[----:B------:R-:W-:Y:S02]  /*39d0*/  IADD3 R107, R107, 0x1, RZ ;  /* 0x000000016b6b7810 */ /* 0x000fe40007ffe0ff */
[----:B------:R-:W-:Y:S02]  /*39e0*/  IADD3 R105, P1, R105, 0x1, RZ ;  /* 0x0000000169697810 */ /* 0x000fe40007f3e0ff */
[----:B------:R-:W-:Y:S02]  /*39f0*/  ISETP.GE.AND P0, PT, R107, c[0x0][0x16c], PT ;  /* 0x00005b006b007a0c */ /* 0x000fe40003f06270 */
[----:B------:R-:W-:-:S11]  /*3a00*/  IADD3.X R84, RZ, R84, RZ, P1, !PT ;  /* 0x00000054ff547210 */ /* 0x000fd60000ffe4ff */
[----:B------:R-:W-:Y:S01]  /*3a10*/  @P0 CALL.REL.NOINC `(.L_x_7457) ;  /* 0x0000001000000944 */ /* 0x000fe20003c00000 */
[----:B------:R-:W-:Y:S05]  /*3a20*/  BRA `(.L_x_7478) ;  /* 0xffffe2e000007947 */ /* 0x000fea000383ffff */
.L_x_7457:
        /* <DEDUP_REMOVED lines=9> */
[C---:B------:R-:W-:Y:S02]  /*3ac0*/  SHF.L.U32 R75, R30.reuse, 0x4, RZ ;  /* 0x000000041e4b7819 */ /* 0x040fe400000006ff */
[----:B------:R-:W-:Y:S01]  /*3ad0*/  SHF.L.U64.HI R61, R30, 0x4, R17 ;  /* 0x000000041e3d7819 */ /* 0x000fe20000010211 */
[----:B------:R-:W-:Y:S01]  /*3ae0*/  IMAD R53, R56, c[0x0][0x2dc], R53 ;  /* 0x0000b70038357a24 */ /* 0x000fe200078e0235 */
[----:B------:R-:W-:Y:S01]  /*3af0*/  IADD3 R45, R45, R47, RZ ;  /* 0x0000002f2d2d7210 */ /* 0x000fe20007ffe0ff */
[----:B------:R-:W-:Y:S01]  /*3b00*/  IMAD.WIDE.U32 R76, R74, c[0x0][0x300], R76 ;  /* 0x0000c0004a4c7a25 */ /* 0x000fe200078e004c */
[----:B------:R-:W-:-:S02]  /*3b10*/  ISETP.GT.AND P4, PT, R21, 0x1, PT ;  /* 0x000000011500780c */ /* 0x000fc40003f84270 */
[----:B------:R-:W-:Y:S01]  /*3b20*/  IADD3 R27, P1, R27, -0x200, RZ ;  /* 0xfffffe001b1b7810 */ /* 0x000fe20007f3e0ff */
[----:B------:R-:W-:Y:S01]  /*3b30*/  FADD.FTZ R31, R31, R60 ;  /* 0x0000003c1f1f7221 */ /* 0x000fe20000010000 */
[----:B------:R-:W-:Y:S02]  /*3b40*/  IADD3 R29, P2, R29, -0x200, RZ ;  /* 0xfffffe001d1d7810 */ /* 0x000fe40007f5e0ff */
[----:B------:R-:W-:Y:S02]  /*3b50*/  IADD3 R25, P3, R25, -0x200, RZ ;  /* 0xfffffe0019197810 */ /* 0x000fe40007f7e0ff */
[----:B------:R-:W-:Y:S01]  /*3b60*/  IADD3 R19, R19, -0x100, RZ ;  /* 0xffffff0013137810 */ /* 0x000fe20007ffe0ff */
[----:B------:R1:W-:Y:S01]  /*3b70*/  STS.128 [R20.X16], R40 ;  /* 0x0000002814007388 */ /* 0x0003e2000000cc00 */
[----:B------:R-:W-:-:S06]  /*3b80*/  NOP ;  /* 0x0000000000007918 */ /* 0x000fcc0000000000 */
[----:B------:R-:W5:Y:S01]  /*3b90*/  LDS.128 R36, [R20.X16] ;  /* 0x0000000014247984 */ /* 0x000f62000000cc00 */
[----:B------:R-:W-:Y:S02]  /*3ba0*/  IADD3 R21, R21, -0x1, RZ ;  /* 0xffffffff15157810 */ /* 0x000fe40007ffe0ff */
[----:B------:R-:W-:Y:S02]  /*3bb0*/  IADD3.X R26, R26, -0x1, RZ, P1, !PT ;  /* 0xffffffff1a1a7810 */ /* 0x000fe40000ffe4ff */
[----:B------:R-:W-:Y:S02]  /*3bc0*/  IADD3.X R28, R28, -0x1, RZ, P2, !PT ;  /* 0xffffffff1c1c7810 */ /* 0x000fe400017fe4ff */
[----:B------:R-:W-:Y:S01]  /*3bd0*/  IADD3.X R24, R24, -0x1, RZ, P3, !PT ;  /* 0xffffffff18187810 */ /* 0x000fe20001ffe4ff */
[----:B-1----:R-:W-:Y:S01]  /*3be0*/  IMAD.WIDE.U32 R40, R56, c[0x0][0x2d8], R44 ;  /* 0x0000b60038287a25 */ /* 0x002fe200078e002c */
[----:B------:R-:W-:Y:S02]  /*3bf0*/  F2FP.BF16.PACK_AB R43, R48, R49 ;  /* 0x00000031302b723e */ /* 0x000fe400000010ff */
[----:B------:R-:W-:-:S02]  /*3c00*/  F2FP.BF16.PACK_AB R42, R50, R51 ;  /* 0x00000033322a723e */ /* 0x000fc400000010ff */
[----:B------:R-:W-:Y:S01]  /*3c10*/  IADD3 R41, R41, R53, RZ ;  /* 0x0000003529297210 */ /* 0x000fe20007ffe0ff */
[----:B------:R-:W-:Y:S01]  /*3c20*/  IMAD R53, R73, c[0x0][0x300], RZ ;  /* 0x0000c00049357a24 */ /* 0x000fe200078e02ff */
[----:B------:R-:W-:-:S03]  /*3c30*/  LEA R62, P0, R40, c[0x0][0x330], 0x1 ;  /* 0x0000cc00283e7a11 */ /* 0x000fc600078008ff */
[----:B------:R-:W-:Y:S01]  /*3c40*/  IMAD R53, R74, c[0x0][0x304], R53 ;  /* 0x0000c1004a357a24 */ /* 0x000fe200078e0235 */
[----:B------:R-:W-:Y:S02]  /*3c50*/  LEA.HI.X R40, R40, c[0x0][0x334], R41, 0x1, P0 ;  /* 0x0000cd0028287a11 */ /* 0x000fe400000f0c29 */
[----:B------:R-:W-:Y:S02]  /*3c60*/  IADD3 R62, P0, R62, R75, RZ ;  /* 0x0000004b3e3e7210 */ /* 0x000fe40007f1e0ff */
[----:B------:R-:W-:Y:S02]  /*3c70*/  F2FP.BF16.PACK_AB R41, R52, R55 ;  /* 0x000000373429723e */ /* 0x000fe400000010ff */
[----:B------:R-:W-:Y:S02]  /*3c80*/  IADD3.X R63, R40, R61, RZ, P0, !PT ;  /* 0x0000003d283f7210 */ /* 0x000fe400007fe4ff */
[----:B------:R-:W-:Y:S01]  /*3c90*/  F2FP.BF16.PACK_AB R40, R54, R60 ;  /* 0x0000003c3628723e */ /* 0x000fe200000010ff */
[----:B------:R-:W-:Y:S01]  /*3ca0*/  FADD.FTZ R54, R31, R54 ;  /* 0x000000361f367221 */ /* 0x000fe20000010000 */
[----:B------:R-:W-:Y:S01]  /*3cb0*/  IADD3 R77, R77, R53, RZ ;  /* 0x000000354d4d7210 */ /* 0x000fe20007ffe0ff */
[----:B------:R-:W-:-:S02]  /*3cc0*/  IMAD R53, R35, c[0x0][0x2f8], RZ ;  /* 0x0000be0023357a24 */ /* 0x000fc400078e02ff */
[----:B------:R-:W-:Y:S02]  /*3cd0*/  FADD.FTZ R55, R54, R55 ;  /* 0x0000003736377221 */ /* 0x000fe40000010000 */
[----:B------:R-:W-:Y:S02]  /*3ce0*/  IMAD R31, R56, c[0x0][0x2fc], R53 ;  /* 0x0000bf00381f7a24 */ /* 0x000fe400078e0235 */
[----:B------:R-:W-:Y:S01]  /*3cf0*/  FADD.FTZ R52, R55, R52 ;  /* 0x0000003437347221 */ /* 0x000fe20000010000 */
[----:B-----5:R1:W-:Y:S03]  /*3d00*/  STG.E.128 [R62.64+-0x200], R36 ;  /* 0xfffe00243e007986 */ /* 0x0203e6000c101d04 */
[----:B------:R-:W-:Y:S01]  /*3d10*/  FADD.FTZ R51, R52, R51 ;  /* 0x0000003334337221 */ /* 0x000fe20000010000 */
[----:B------:R-:W-:Y:S03]  /*3d20*/  BAR.SYNC.DEFER_BLOCKING 0x0 ;  /* 0x0000000000007b1d */ /* 0x000fe60000010000 */
[----:B------:R-:W-:-:S02]  /*3d30*/  FADD.FTZ R50, R51, R50 ;  /* 0x0000003233327221 */ /* 0x000fc40000010000 */
[----:B-1----:R-:W-:-:S05]  /*3d40*/  IMAD.WIDE.U32 R36, R56, c[0x0][0x2f8], R76 ;  /* 0x0000be0038247a25 */ /* 0x002fca00078e004c */
[----:B------:R-:W-:Y:S02]  /*3d50*/  IADD3 R31, R37, R31, RZ ;  /* 0x0000001f251f7210 */ /* 0x000fe40007ffe0ff */
[----:B------:R-:W-:Y:S01]  /*3d60*/  LEA R37, P0, R36, c[0x0][0x340], 0x1 ;  /* 0x0000d00024257a11 */ /* 0x000fe200078008ff */
[----:B------:R-:W-:Y:S01]  /*3d70*/  STS.128 [R20.X16], R40 ;  /* 0x0000002814007388 */ /* 0x000fe2000000cc00 */
[----:B------:R-:W-:-:S06]  /*3d80*/  NOP ;  /* 0x0000000000007918 */ /* 0x000fcc0000000000 */
[----:B------:R-:W1:Y:S01]  /*3d90*/  LDS.128 R44, [R20.X16] ;  /* 0x00000000142c7984 */ /* 0x000e62000000cc00 */
[----:B------:R-:W-:Y:S02]  /*3da0*/  LEA.HI.X R31, R36, c[0x0][0x344], R31, 0x1, P0 ;  /* 0x0000d100241f7a11 */ /* 0x000fe400000f0c1f */
[----:B------:R-:W-:-:S04]  /*3db0*/  IADD3 R36, P0, R37, R75, RZ ;  /* 0x0000004b25247210 */ /* 0x000fc80007f1e0ff */
[----:B------:R-:W-:Y:S01]  /*3dc0*/  IADD3.X R37, R31, R61, RZ, P0, !PT ;  /* 0x0000003d1f257210 */ /* 0x000fe200007fe4ff */
[----:B------:R-:W-:Y:S01]  /*3dd0*/  FADD.FTZ R31, R50, R49 ;  /* 0x00000031321f7221 */ /* 0x000fe20000010000 */
[----:B------:R-:W-:-:S03]  /*3de0*/  IADD3 R23, P0, R23, -0x200, RZ ;  /* 0xfffffe0017177810 */ /* 0x000fc60007f1e0ff */
[----:B------:R-:W-:Y:S01]  /*3df0*/  FADD.FTZ R31, R31, R48 ;  /* 0x000000301f1f7221 */ /* 0x000fe20000010000 */
[----:B------:R-:W-:Y:S01]  /*3e00*/  IADD3.X R22, R22, -0x1, RZ, P0, !PT ;  /* 0xffffffff16167810 */ /* 0x000fe200007fe4ff */
[----:B-1----:R1:W-:Y:S01]  /*3e10*/  STG.E.128 [R36.64+-0x200], R44 ;  /* 0xfffe002c24007986 */ /* 0x0023e2000c101d04 */
[----:B------:R-:W-:Y:S01]  /*3e20*/  @!P4 CALL.REL.NOINC `(.L_x_7455) ;  /* 0x000000100000c944 */ /* 0x000fe20003c00000 */
[----:B------:R-:W-:Y:S05]  /*3e30*/  BRA `(.L_x_7479) ;  /* 0xffffcbd000007947 */ /* 0x000fea000383ffff */
.L_x_7455:
[----:B------:R-:W-:Y:S02]  /*3e40*/  ISETP.NE.U32.AND P0, PT, RZ, c[0x0][0x328], PT ;  /* 0x0000ca00ff007a0c */ /* 0x000fe40003f05070 */
[----:B------:R-:W-:Y:S02]  /*3e50*/  ISETP.NE.U32.AND P2, PT, RZ, c[0x0][0x348], PT ;  /* 0x0000d200ff007a0c */ /* 0x000fe40003f45070 */
[----:B------:R-:W-:Y:S02]  /*3e60*/  ISETP.NE.AND.EX P1, PT, RZ, c[0x0][0x32c], PT, P0 ;  /* 0x0000cb00ff007a0c */ /* 0x000fe40003f25300 */
[----:B------:R-:W-:-:S11]  /*3e70*/  ISETP.NE.AND.EX P0, PT, RZ, c[0x0][0x34c], PT, P2 ;  /* 0x0000d300ff007a0c */ /* 0x000fd60003f05320 */
[----:B------:R-:W-:Y:S05]  /*3e80*/  @!P1 BRA `(.L_x_7480) ;  /* 0x0000014000009947 */ /* 0x000fea0003800000 */
[----:B0-----:R-:W0:Y:S01]  /*3e90*/  SHFL.DOWN P1, R3, R32, 0x1, 0x1f ;  /* 0x08201f0020037f89 */ /* 0x001e220000020000 */
[----:B------:R-:W-:Y:S03]  /*3ea0*/  BSSY B0, `(.L_x_7480) ;  /* 0x0000012000007945 */ /* 0x000fe60003800000 */
[----:B----4-:R-:W4:Y:S01]  /*3eb0*/  S2R R4, SR_LANEID ;  /* 0x0000000000047919 */ /* 0x010f220000000000 */
[----:B0-----:R-:W-:Y:S01]  /*3ec0*/  @P1 FADD R3, R3, R32 ;  /* 0x0000002003031221 */ /* 0x001fe20000000000 */
[----:B----4-:R-:W-:-:S04]  /*3ed0*/  ISETP.NE.AND P2, PT, R4, RZ, PT ;  /* 0x000000ff0400720c */ /* 0x010fc80003f45270 */
[----:B------:R-:W0:Y:S04]  /*3ee0*/  SHFL.DOWN P1, R0, R3, 0x2, 0x1f ;  /* 0x08401f0003007f89 */ /* 0x000e280000020000 */
[----:B------:R-:W4:Y:S01]  /*3ef0*/  S2R R4, SR_TID.X ;  /* 0x0000000000047919 */ /* 0x000f220000002100 */
[----:B0-----:R-:W-:-:S05]  /*3f00*/  @P1 FADD R0, R3, R0 ;  /* 0x0000000003001221 */ /* 0x001fca0000000000 */
[----:B---3--:R-:W0:Y:S02]  /*3f10*/  SHFL.DOWN P1, R5, R0, 0x4, 0x1f ;  /* 0x08801f0000057f89 */ /* 0x008e240000020000 */
        /* <DEDUP_REMOVED lines=10> */
.L_x_7481:
[----:B0-----:R-:W-:Y:S05]  /*3fc0*/  BSYNC B0 ;  /* 0x0000000000007941 */ /* 0x001fea0003800000 */
.L_x_7480:
[----:B------:R-:W-:Y:S01]  /*3fd0*/  BSSY B0, `(.L_x_7482) ;  /* 0x0000018000007945 */ /* 0x000fe20003800000 */
[----:B------:R-:W-:Y:S05]  /*3fe0*/  @!P0 BRA `(.L_x_7483) ;  /* 0x0000015000008947 */ /* 0x000fea0003800000 */
[----:B------:R-:W-:Y:S06]  /*3ff0*/  BAR.SYNC.DEFER_BLOCKING 0x0 ;  /* 0x0000000000007b1d */ /* 0x000fec0000010000 */
[----:B------:R-:W0:Y:S04]  /*4000*/  SHFL.DOWN P0, R0, R31, 0x1, 0x1f ;  /* 0x08201f001f007f89 */ /* 0x000e280000000000 */
[----:B--2---:R-:W2:Y:S04]  /*4010*/  S2R R6, SR_LANEID ;  /* 0x0000000000067919 */ /* 0x004ea80000000000 */
[----:B------:R-:W1:Y:S01]  /*4020*/  S2R R13, SR_TID.X ;  /* 0x00000000000d7919 */ /* 0x000e620000002100 */
[----:B0-----:R-:W-:Y:S01]  /*4030*/  @P0 FADD R0, R0, R31 ;  /* 0x0000001f00000221 */ /* 0x001fe20000000000 */
[----:B--2---:R-:W-:-:S04]  /*4040*/  ISETP.NE.AND P1, PT, R6, RZ, PT ;  /* 0x000000ff0600720c */ /* 0x004fc80003f25270 */
[----:B------:R-:W0:Y:S02]  /*4050*/  SHFL.DOWN P0, R3, R0, 0x2, 0x1f ;  /* 0x08401f0000037f89 */ /* 0x000e240000000000 */
[----:B0-----:R-:W-:-:S05]  /*4060*/  @P0 FADD R3, R0, R3 ;  /* 0x0000000300030221 */ /* 0x001fca0000000000 */
[----:B------:R-:W0:Y:S02]  /*4070*/  SHFL.DOWN P0, R2, R3, 0x4, 0x1f ;  /* 0x08801f0003027f89 */ /* 0x000e240000000000 */
[----:B0-----:R-:W-:-:S05]  /*4080*/  @P0 FADD R2, R3, R2 ;  /* 0x0000000203020221 */ /* 0x001fca0000000000 */
[----:B---3--:R-:W0:Y:S02]  /*4090*/  SHFL.DOWN P0, R5, R2, 0x8, 0x1f ;  /* 0x09001f0002057f89 */ /* 0x008e240000000000 */
[----:B0-----:R-:W-:-:S05]  /*40a0*/  @P0 FADD R5, R2, R5 ;  /* 0x0000000502050221 */ /* 0x001fca0000000000 */
[----:B----4-:R-:W0:Y:S02]  /*40b0*/  SHFL.DOWN P0, R4, R5, 0x10, 0x1f ;  /* 0x0a001f0005047f89 */ /* 0x010e240000000000 */
        /* <DEDUP_REMOVED lines=8> */
.L_x_7483:
[----:B------:R-:W0:Y:S02]  /*4140*/  S2R R13, SR_TID.X ;  /* 0x00000000000d7919 */ /* 0x000e240000002100 */
.L_x_7484:
[----:B0-----:R-:W-:Y:S05]  /*4150*/  BSYNC B0 ;  /* 0x0000000000007941 */ /* 0x001fea0003800000 */
.L_x_7482:
[----:B------:R-:W-:-:S13]  /*4160*/  ISETP.GE.AND P0, PT, R13, c[0x0][0x16c], PT ;  /* 0x00005b000d007a0c */ /* 0x000fda0003f06270 */
[----:B------:R-:W-:Y:S05]  /*4170*/  @P0 EXIT ;  /* 0x000000000000094d */ /* 0x000fea0003800000 */
[C---:B---3--:R-:W-:Y:S02]  /*4180*/  IMAD R5, R73.reuse, c[0x0][0x2a8], RZ ;  /* 0x0000aa0049057a24 */ /* 0x048fe400078e02ff */
[----:B------:R-:W-:Y:S02]  /*4190*/  IMAD R73, R73, c[0x0][0x288], RZ ;  /* 0x0000a20049497a24 */ /* 0x000fe400078e02ff */
[----:B------:R-:W-:-:S04]  /*41a0*/  IMAD.WIDE.U32 R2, R74, c[0x0][0x2a8], RZ ;  /* 0x0000aa004a027a25 */ /* 0x000fc800078e00ff */
[C---:B------:R-:W-:Y:S02]  /*41b0*/  IMAD R5, R74.reuse, c[0x0][0x2ac], R5 ;  /* 0x0000ab004a057a24 */ /* 0x040fe400078e0205 */
[C---:B------:R-:W-:Y:S02]  /*41c0*/  IMAD R19, R74.reuse, c[0x0][0x28c], R73 ;  /* 0x0000a3004a137a24 */ /* 0x040fe400078e0249 */
[----:B------:R-:W-:Y:S01]  /*41d0*/  IMAD.WIDE.U32 R74, R74, c[0x0][0x288], RZ ;  /* 0x0000a2004a4a7a25 */ /* 0x000fe200078e00ff */
[----:B------:R-:W-:-:S04]  /*41e0*/  IADD3 R21, R3, R5, RZ ;  /* 0x0000000503157210 */ /* 0x000fc80007ffe0ff */
[----:B------:R-:W-:Y:S02]  /*41f0*/  IADD3 R19, R75, R19, RZ ;  /* 0x000000134b137210 */ /* 0x000fe40007ffe0ff */
.L_x_7485:
[----:B0-----:R-:W0:Y:S01]  /*4200*/  LDS R15, [R13.X4+0x18f8] ;  /* 0x0018f8000d0f7984 */ /* 0x001e220000004800 */
[----:B------:R-:W-:Y:S01]  /*4210*/  SHF.R.S32.HI R0, RZ, 0x1f, R13 ;  /* 0x0000001fff007819 */ /* 0x000fe2000001140d */
[----:B------:R-:W-:Y:S01]  /*4220*/  YIELD ;  /* 0x0000000000007946 */ /* 0x000fe20003800000 */
[----:B--2---:R-:W-:Y:S01]  /*4230*/  MOV R6, R2 ;  /* 0x0000000200067202 */ /* 0x004fe20000000f00 */
[----:B------:R2:W3:Y:S01]  /*4240*/  LDS R17, [R13.X4+0x1cf8] ;  /* 0x001cf8000d117984 */ /* 0x0004e20000004800 */
[----:B------:R-:W-:Y:S01]  /*4250*/  MOV R7, R21 ;  /* 0x0000001500077202 */ /* 0x000fe20000000f00 */
[C---:B------:R-:W-:Y:S01]  /*4260*/  IMAD R10, R0.reuse, c[0x0][0x290], RZ ;  /* 0x0000a400000a7a24 */ /* 0x040fe200078e02ff */
[----:B----4-:R-:W-:Y:S01]  /*4270*/  MOV R4, R74 ;  /* 0x0000004a00047202 */ /* 0x010fe20000000f00 */
        /* <DEDUP_REMOVED lines=18> */
.L_x_7486:
        /* <DEDUP_REMOVED lines=14> */
.L_x_9121:


//--------------------- .text._Z25selective_scan_bwd_kernelI32Selective_Scan_bwd_kernel_traitsILi32ELi8ELb1ELb0ELb1ELb1ELb0EN3c108BFloat16EfEEv12SSMParamsBwd --------------------------
	.section	.text._Z25selective_scan_bwd_kernelI32Selective_Scan_bwd_kernel_traitsILi32ELi8ELb1ELb0ELb1ELb1ELb0EN3c108BFloat16EfEEv12SSMParamsBwd,"ax",@progbits
	.sectioninfo	@"SHI_REGISTERS=168"
	.align	128
        .global         _Z25selective_scan_bwd_kernelI32Selective_Scan_bwd_kernel_traitsILi32ELi8ELb1ELb0ELb1ELb1ELb0EN3c108BFloat16EfEEv12SSMParamsBwd
        .type           _Z25selective_scan_bwd_kernelI32Selective_Scan_bwd_kernel_traitsILi32ELi8ELb1ELb0ELb1ELb1ELb0EN3c108BFloat16EfEEv12SSMParamsBwd,@function
        .size           _Z25selective_scan_bwd_kernelI32Selective_Scan_bwd_kernel_traitsILi32ELi8ELb1ELb0ELb1ELb1ELb0EN3c108BFloat16EfEEv12SSMParamsBwd,(.L_x_9122 - _Z25selective_scan_bwd_kernelI32Selective_Scan_bwd_kernel_traitsILi32ELi8ELb1ELb0ELb1ELb1ELb0EN3c108BFloat16EfEEv12SSMParamsBwd)
        .other          _Z25selective_scan_bwd_kernelI32Selective_Scan_bwd_kernel_traitsILi32ELi8ELb1ELb0ELb1ELb1ELb0EN3c108BFloat16EfEEv12SSMParamsBwd,@"STO_CUDA_ENTRY STV_DEFAULT"
_Z25selective_scan_bwd_kernelI32Selective_Scan_bwd_kernel_traitsILi32ELi8ELb1ELb0ELb1ELb1ELb0EN3c108BFloat16EfEEv12SSMParamsBwd:
.text._Z25selective_scan_bwd_kernelI32Selective_Scan_bwd_kernel_traitsILi32ELi8ELb1ELb0ELb1ELb1ELb0EN3c108BFloat16EfEEv12SSMParamsBwd:
        /* <DEDUP_REMOVED lines=118> */
[----:B------:R-:W1:Y:S01]  /*0760*/  S2R R21, SR_LANEID ;  /* 0x0000000000157919 */ /* 0x000e620000000000 */
[----:B------:R-:W-:Y:S01]  /*0770*/  IMAD R27, R3, c[0x0][0x198], RZ ;  /* 0x00006600031b7a24 */ /* 0x000fe200078e02ff */
[----:B------:R-:W-:Y:S01]  /*0780*/  MOV R17, R22 ;  /* 0x0000001600117202 */ /* 0x000fe20000000f00 */
[----:B------:R-:W-:Y:S01]  /*0790*/  IMAD.WIDE.U32 R60, R0, c[0x0][0x180], RZ ;  /* 0x00006000003c7a25 */ /* 0x000fe200078e00ff */
[----:B------:R-:W-:-:S03]  /*07a0*/  UMOV UR4, URZ ;  /* 0x0000003f00047c82 */ /* 0x000fc60008000000 */
[----:B------:R-:W-:-:S04]  /*07b0*/  IMAD.WIDE.U32 R58, R0, c[0x0][0x198], RZ ;  /* 0x00006600003a7a25 */ /* 0x000fc800078e00ff */
[----:B------:R-:W-:-:S05]  /*07c0*/  IMAD R27, R0, c[0x0][0x19c], R27 ;  /* 0x00006700001b7a24 */ /* 0x000fca00078e021b */
[----:B------:R-:W-:Y:S01]  /*07d0*/  IADD3 R27, R59, R27, RZ ;  /* 0x0000001b3b1b7210 */ /* 0x000fe20007ffe0ff */
[----:B0-----:R-:W-:Y:S01]  /*07e0*/  IMAD.WIDE.U32 R10, R5, c[0x0][0x2b8], R12 ;  /* 0x0000ae00050a7a25 */ /* 0x001fe200078e000c */
[C---:B------:R-:W-:Y:S02]  /*07f0*/  IADD3 R29, R12.reuse, 0x20, RZ ;  /* 0x000000200c1d7810 */ /* 0x040fe40007ffe0ff */
[----:B------:R-:W-:Y:S02]  /*0800*/  MOV R13, R24 ;  /* 0x00000018000d7202 */ /* 0x000fe40000000f00 */
[----:B------:R-:W-:Y:S01]  /*0810*/  IADD3 R11, R11, R9, RZ ;  /* 0x000000090b0b7210 */ /* 0x000fe20007ffe0ff */
[C---:B------:R-:W-:Y:S01]  /*0820*/  IMAD R9, R7.reuse, c[0x0][0x2c4], R14 ;  /* 0x0000b10007097a24 */ /* 0x040fe200078e020e */
[C---:B------:R-:W-:Y:S02]  /*0830*/  IADD3 R31, R12.reuse, 0x40, RZ ;  /* 0x000000400c1f7810 */ /* 0x040fe40007ffe0ff */
[C---:B------:R-:W-:Y:S01]  /*0840*/  IADD3 R33, R12.reuse, 0x60, RZ ;  /* 0x000000600c217810 */ /* 0x040fe20007ffe0ff */
[----:B------:R-:W-:Y:S01]  /*0850*/  IMAD.WIDE.U32 R10, R7, c[0x0][0x2c0], R10 ;  /* 0x0000b000070a7a25 */ /* 0x000fe200078e000a */
[----:B------:R-:W-:-:S02]  /*0860*/  SHF.L.U32 R24, R12, 0x3, RZ ;  /* 0x000000030c187819 */ /* 0x000fc400000006ff */
[----:B------:R-:W-:Y:S02]  /*0870*/  IADD3 R35, R12, 0x80, RZ ;  /* 0x000000800c237810 */ /* 0x000fe40007ffe0ff */
[----:B------:R-:W-:Y:S02]  /*0880*/  IADD3 R9, R11, R9, RZ ;  /* 0x000000090b097210 */ /* 0x000fe40007ffe0ff */
[----:B------:R-:W-:Y:S01]  /*0890*/  MOV R11, R23 ;  /* 0x00000017000b7202 */ /* 0x000fe20000000f00 */
[----:B------:R-:W-:Y:S01]  /*08a0*/  IMAD R23, R3, c[0x0][0x180], RZ ;  /* 0x0000600003177a24 */ /* 0x000fe200078e02ff */
[----:B------:R-:W-:Y:S02]  /*08b0*/  LEA R56, P0, R10, c[0x0][0x320], 0x2 ;  /* 0x0000c8000a387a11 */ /* 0x000fe400078010ff */
[----:B------:R-:W-:Y:S01]  /*08c0*/  IADD3 R37, R12, 0xa0, RZ ;  /* 0x000000a00c257810 */ /* 0x000fe20007ffe0ff */
[----:B------:R-:W-:Y:S01]  /*08d0*/  IMAD R25, R0, c[0x0][0x184], R23 ;  /* 0x0000610000197a24 */ /* 0x000fe200078e0217 */
[----:B------:R-:W-:-:S02]  /*08e0*/  LEA.HI.X R34, R10, c[0x0][0x324], R9, 0x2, P0 ;  /* 0x0000c9000a227a11 */ /* 0x000fc400000f1409 */
[C---:B------:R-:W-:Y:S02]  /*08f0*/  IADD3 R39, R12.reuse, 0xc0, RZ ;  /* 0x000000c00c277810 */ /* 0x040fe40007ffe0ff */
[----:B------:R-:W-:Y:S02]  /*0900*/  IADD3 R41, R12, 0xe0, RZ ;  /* 0x000000e00c297810 */ /* 0x000fe40007ffe0ff */
[----:B------:R-:W-:Y:S02]  /*0910*/  IADD3 R56, P0, R56, -0x100, RZ ;  /* 0xffffff0038387810 */ /* 0x000fe40007f1e0ff */
[----:B------:R-:W-:Y:S02]  /*0920*/  MOV R14, R16 ;  /* 0x00000010000e7202 */ /* 0x000fe40000000f00 */
[----:B------:R-:W-:Y:S02]  /*0930*/  LEA.HI.SX32 R26, R29, R12, 0x1b ;  /* 0x0000000c1d1a7211 */ /* 0x000fe400078fdaff */
[----:B------:R-:W-:-:S02]  /*0940*/  MOV R16, R20 ;  /* 0x0000001400107202 */ /* 0x000fc40000000f00 */
[-C--:B------:R-:W-:Y:S02]  /*0950*/  LEA.HI.SX32 R28, R31, R12.reuse, 0x1b ;  /* 0x0000000c1f1c7211 */ /* 0x080fe400078fdaff */
[----:B------:R-:W-:Y:S02]  /*0960*/  LEA.HI.SX32 R29, R33, R12, 0x1b ;  /* 0x0000000c211d7211 */ /* 0x000fe400078fdaff */
[----:B------:R-:W-:Y:S02]  /*0970*/  MOV R20, c[0x0][0x174] ;  /* 0x00005d0000147a02 */ /* 0x000fe40000000f00 */
[----:B------:R-:W-:Y:S02]  /*0980*/  MOV R10, RZ ;  /* 0x000000ff000a7202 */ /* 0x000fe40000000f00 */
[----:B------:R-:W-:Y:S02]  /*0990*/  MOV R9, RZ ;  /* 0x000000ff00097202 */ /* 0x000fe40000000f00 */
[----:B------:R-:W-:-:S02]  /*09a0*/  LOP3.LUT R22, R12, 0x1f, RZ, 0xc0, !PT ;  /* 0x0000001f0c167812 */ /* 0x000fc400078ec0ff */
[----:B------:R-:W-:Y:S02]  /*09b0*/  LEA.HI.SX32 R23, R12, R12, 0x1b ;  /* 0x0000000c0c177211 */ /* 0x000fe400078fdaff */
[----:B------:R-:W-:Y:S02]  /*09c0*/  IADD3 R25, R61, R25, RZ ;  /* 0x000000193d197210 */ /* 0x000fe40007ffe0ff */
[----:B------:R-:W-:Y:S02]  /*09d0*/  LEA.HI.SX32 R24, R24, R24, 0x1b ;  /* 0x0000001818187211 */ /* 0x000fe400078fdaff */
[-C--:B------:R-:W-:Y:S02]  /*09e0*/  LEA.HI.SX32 R30, R35, R12.reuse, 0x1b ;  /* 0x0000000c231e7211 */ /* 0x080fe400078fdaff */
[-C--:B------:R-:W-:Y:S02]  /*09f0*/  LEA.HI.SX32 R31, R37, R12.reuse, 0x1b ;  /* 0x0000000c251f7211 */ /* 0x080fe400078fdaff */
[----:B------:R-:W-:-:S02]  /*0a00*/  LEA.HI.SX32 R32, R39, R12, 0x1b ;  /* 0x0000000c27207211 */ /* 0x000fc400078fdaff */
[----:B------:R-:W-:Y:S02]  /*0a10*/  LEA.HI.SX32 R33, R41, R12, 0x1b ;  /* 0x0000000c29217211 */ /* 0x000fe400078fdaff */
[----:B-1----:R-:W-:Y:S02]  /*0a20*/  IADD3.X R57, R34, -0x1, RZ, P0, !PT ;  /* 0xffffffff22397810 */ /* 0x002fe400007fe4ff */
.L_x_7526:
[----:B------:R-:W-:Y:S01]  /*0a30*/  BAR.SYNC.DEFER_BLOCKING 0x0 ;  /* 0x0000000000007b1d */ /* 0x000fe20000010000 */
[----:B------:R-:W-:Y:S02]  /*0a40*/  SHF.R.S32.HI R63, RZ, 0x1f, R12 ;  /* 0x0000001fff3f7819 */ /* 0x000fe4000001140c */
[C---:B0-----:R-:W-:Y:S02]  /*0a50*/  SHF.L.U32 R34, R12.reuse, 0x4, RZ ;  /* 0x000000040c227819 */ /* 0x041fe400000006ff */
[----:B------:R-:W-:Y:S02]  /*0a60*/  SHF.L.U64.HI R36, R12, 0x4, R63 ;  /* 0x000000040c247819 */ /* 0x000fe4000001023f */
[----:B------:R-:W-:-:S04]  /*0a70*/  IADD3 R44, P0, R11, R34, RZ ;  /* 0x000000220b2c7210 */ /* 0x000fc80007f1e0ff */
[----:B------:R-:W-:-:S06]  /*0a80*/  IADD3.X R45, R13, R36, RZ, P0, !PT ;  /* 0x000000240d2d7210 */ /* 0x000fcc00007fe4ff */
[----:B------:R-:W2:Y:S01]  /*0a90*/  LDG.E.128 R44, [R44.64] ;  /* 0x000000062c2c7981 */ /* 0x000ea2000c1e1d00 */
[----:B------:R-:W-:-:S04]  /*0aa0*/  IADD3 R52, P0, R15, R34, RZ ;  /* 0x000000220f347210 */ /* 0x000fc80007f1e0ff */
[----:B------:R-:W-:Y:S01]  /*0ab0*/  IADD3.X R53, R17, R36, RZ, P0, !PT ;  /* 0x0000002411357210 */ /* 0x000fe200007fe4ff */
[----:B--2---:R0:W-:Y:S01]  /*0ac0*/  STS.128 [R21.X16], R44 ;  /* 0x0000002c15007388 */ /* 0x0041e2000000cc00 */
[----:B------:R-:W-:-:S06]  /*0ad0*/  NOP ;  /* 0x0000000000007918 */ /* 0x000fcc0000000000 */
[----:B------:R-:W1:Y:S04]  /*0ae0*/  LDS.128 R40, [R21.X16] ;  /* 0x0000000015287984 */ /* 0x000e68000000cc00 */
[----:B------:R-:W-:Y:S06]  /*0af0*/  BAR.SYNC.DEFER_BLOCKING 0x0 ;  /* 0x0000000000007b1d */ /* 0x000fec0000010000 */
[----:B------:R-:W2:Y:S01]  /*0b00*/  LDG.E.128 R52, [R52.64] ;  /* 0x0000000634347981 */ /* 0x000ea2000c1e1d00 */
[----:B------:R-:W-:-:S04]  /*0b10*/  IADD3 R34, P0, R14, R34, RZ ;  /* 0x000000220e227210 */ /* 0x000fc80007f1e0ff */
[----:B------:R-:W-:Y:S01]  /*0b20*/  IADD3.X R35, R16, R36, RZ, P0, !PT ;  /* 0x0000002410237210 */ /* 0x000fe200007fe4ff */
[----:B--2---:R-:W-:Y:S01]  /*0b30*/  STS.128 [R21.X16], R52 ;  /* 0x0000003415007388 */ /* 0x004fe2000000cc00 */
[----:B------:R-:W-:-:S06]  /*0b40*/  NOP ;  /* 0x0000000000007918 */ /* 0x000fcc0000000000 */
[----:B------:R-:W2:Y:S04]  /*0b50*/  LDS.128 R36, [R21.X16] ;  /* 0x0000000015247984 */ /* 0x000ea8000000cc00 */
[----:B------:R-:W-:Y:S06]  /*0b60*/  BAR.SYNC.DEFER_BLOCKING 0x0 ;  /* 0x0000000000007b1d */ /* 0x000fec0000010000 */
[----:B0-----:R1:W3:Y:S01]  /*0b70*/  LDG.E.128 R44, [R34.64] ;  /* 0x00000006222c7981 */ /* 0x0012e2000c1e1d00 */
[----:B------:R-:W-:Y:S01]  /*0b80*/  MOV R62, c[0x0][0x16c] ;  /* 0x00005b00003e7a02 */ /* 0x000fe20000000f00 */
[----:B------:R-:W-:Y:S03]  /*0b90*/  BSSY B0, `(.L_x_7488) ;  /* 0x0000043000007945 */ /* 0x000fe60003800000 */
[----:B------:R-:W-:-:S02]  /*0ba0*/  ISETP.GE.AND P5, PT, R62, 0x1, PT ;  /* 0x000000013e00780c */ /* 0x000fc40003fa6270 */
[----:B-1----:R-:W-:Y:S02]  /*0bb0*/  PRMT R34, RZ, 0x5410, R40 ;  /* 0x00005410ff227816 */ /* 0x002fe40000000028 */
[--C-:B--2---:R-:W-:Y:S02]  /*0bc0*/  PRMT R35, RZ, 0x5410, R37.reuse ;  /* 0x00005410ff237816 */ /* 0x104fe40000000025 */
[----:B------:R-:W-:Y:S02]  /*0bd0*/  PRMT R83, RZ, 0x7610, R36 ;  /* 0x00007610ff537816 */ /* 0x000fe40000000024 */
[----:B------:R-:W-:Y:S01]  /*0be0*/  PRMT R37, RZ, 0x7610, R37 ;  /* 0x00007610ff257816 */ /* 0x000fe20000000025 */
[--C-:B-----5:R-:W-:Y:S02]  /*0bf0*/  FADD.FTZ R82, R35, R4.reuse ;  /* 0x0000000423527221 */ /* 0x120fe40000010000 */
[--C-:B------:R-:W-:Y:S02]  /*0c00*/  FADD.FTZ R83, R83, R4.reuse ;  /* 0x0000000453537221 */ /* 0x100fe40000010000 */
[----:B------:R-:W-:Y:S01]  /*0c10*/  FADD.FTZ R81, R37, R4 ;  /* 0x0000000425517221 */ /* 0x000fe20000010000 */
[----:B------:R-:W-:-:S02]  /*0c20*/  FSETP.GTU.FTZ.AND P4, PT, R82, 20, PT ;  /* 0x41a000005200780b */ /* 0x000fc40003f9c000 */
[----:B------:R-:W-:Y:S02]  /*0c30*/  FSETP.GTU.FTZ.AND P6, PT, R83, 20, PT ;  /* 0x41a000005300780b */ /* 0x000fe40003fdc000 */
[----:B------:R-:W-:Y:S02]  /*0c40*/  FSETP.GTU.FTZ.AND P3, PT, R81, 20, PT ;  /* 0x41a000005100780b */ /* 0x000fe40003f7c000 */
[----:B------:R-:W-:Y:S01]  /*0c50*/  PRMT R37, RZ, 0x7610, R41 ;  /* 0x00007610ff257816 */ /* 0x000fe20000000029 */
[----:B---3--:R0:W-:Y:S01]  /*0c60*/  STS.128 [R21.X16], R44 ;  /* 0x0000002c15007388 */ /* 0x0081e2000000cc00 */
[----:B------:R-:W-:-:S06]  /*0c70*/  NOP ;  /* 0x0000000000007918 */ /* 0x000fcc0000000000 */
[----:B------:R-:W1:Y:S01]  /*0c80*/  LDS.128 R48, [R21.X16] ;  /* 0x0000000015307984 */ /* 0x000e62000000cc00 */
[--C-:B0-----:R-:W-:Y:S02]  /*0c90*/  PRMT R45, RZ, 0x5410, R38.reuse ;  /* 0x00005410ff2d7816 */ /* 0x101fe40000000026 */
[----:B------:R-:W-:-:S03]  /*0ca0*/  PRMT R47, RZ, 0x7610, R38 ;  /* 0x00007610ff2f7816 */ /* 0x000fc60000000026 */
[--C-:B------:R-:W-:Y:S02]  /*0cb0*/  FADD.FTZ R80, R45, R4.reuse ;  /* 0x000000042d507221 */ /* 0x100fe40000010000 */
        /* <DEDUP_REMOVED lines=8> */
[----:B------:R-:W-:-:S03]  /*0d40*/  PRMT R34, RZ, 0x7610, R40 ;  /* 0x00007610ff227816 */ /* 0x000fc60000000028 */
[----:B------:R-:W-:Y:S01]  /*0d50*/  FADD.FTZ R84, R9, R4 ;  /* 0x0000000409547221 */ /* 0x000fe20000010000 */
[----:B------:R-:W-:Y:S01]  /*0d60*/  PRMT R9, RZ, 0x5410, R41 ;  /* 0x00005410ff097816 */ /* 0x000fe20000000029 */
[----:B------:R-:W-:-:S03]  /*0d70*/  FFMA.FTZ R34, R77, R34, R52 ;  /* 0x000000224d227223 */ /* 0x000fc60000010034 */
[----:B------:R-:W-:Y:S01]  /*0d80*/  FSETP.GTU.FTZ.AND P0, PT, R84, 20, PT ;  /* 0x41a000005400780b */ /* 0x000fe20003f1c000 */
[----:B------:R-:W-:Y:S01]  /*0d90*/  FFMA.FTZ R36, R79, R9, R34 ;  /* 0x000000094f247223 */ /* 0x000fe20000010022 */
[----:B------:R-:W-:-:S05]  /*0da0*/  PRMT R9, RZ, 0x5410, R39 ;  /* 0x00005410ff097816 */ /* 0x000fca0000000027 */
[----:B------:R-:W-:-:S06]  /*0db0*/  FADD.FTZ R76, R9, R4 ;  /* 0x00000004094c7221 */ /* 0x000fcc0000010000 */
        /* <DEDUP_REMOVED lines=32> */
.L_x_7489:
[----:B------:R-:W-:Y:S05]  /*0fc0*/  BSYNC B0 ;  /* 0x0000000000007941 */ /* 0x000fea0003800000 */
.L_x_7488:
        /* <DEDUP_REMOVED lines=42> */
.L_x_7491:
[----:B------:R-:W-:Y:S05]  /*1270*/  BSYNC B0 ;  /* 0x0000000000007941 */ /* 0x000fea0003800000 */
.L_x_7490:
        /* <DEDUP_REMOVED lines=41> */
.L_x_7493:
[----:B------:R-:W-:Y:S05]  /*1510*/  BSYNC B0 ;  /* 0x0000000000007941 */ /* 0x000fea0003800000 */
.L_x_7492:
        /* <DEDUP_REMOVED lines=33> */
.L_x_7495:
[----:B------:R-:W-:Y:S05]  /*1730*/  BSYNC B0 ;  /* 0x0000000000007941 */ /* 0x000fea0003800000 */
.L_x_7494:
        /* <DEDUP_REMOVED lines=33> */
.L_x_7497:
[----:B------:R-:W-:Y:S05]  /*1950*/  BSYNC B0 ;  /* 0x0000000000007941 */ /* 0x000fea0003800000 */
.L_x_7496:
        /* <DEDUP_REMOVED lines=33> */
.L_x_7499:
[----:B------:R-:W-:Y:S05]  /*1b70*/  BSYNC B0 ;  /* 0x0000000000007941 */ /* 0x000fea0003800000 */
.L_x_7498:
        /* <DEDUP_REMOVED lines=33> */
.L_x_7501:
[----:B------:R-:W-:Y:S05]  /*1d90*/  BSYNC B0 ;  /* 0x0000000000007941 */ /* 0x000fea0003800000 */
.L_x_7500:
        /* <DEDUP_REMOVED lines=33> */
.L_x_7503:
[----:B------:R-:W-:Y:S05]  /*1fb0*/  BSYNC B0 ;  /* 0x0000000000007941 */ /* 0x000fea0003800000 */
.L_x_7502:
        /* <DEDUP_REMOVED lines=15> */
[----:B------:R-:W-:Y:S01]  /*20b0*/  HFMA2.MMA R45, -RZ, RZ, 0, 0 ;  /* 0x00000000ff2d7435 */ /* 0x000fe200000001ff */
[----:B------:R-:W-:Y:S01]  /*20c0*/  MOV R44, R12 ;  /* 0x0000000c002c7202 */ /* 0x000fe20000000f00 */
[----:B------:R-:W-:Y:S01]  /*20d0*/  IMAD R46, R6, c[0x0][0x2b8], RZ ;  /* 0x0000ae00062e7a24 */ /* 0x000fe200078e02ff */
[----:B------:R-:W-:Y:S01]  /*20e0*/  MOV R91, c[0x0][0x174] ;  /* 0x00005d00005b7a02 */ /* 0x000fe20000000f00 */
[----:B------:R-:W-:Y:S01]  /*20f0*/  HFMA2.MMA R111, -RZ, RZ, 0, 0 ;  /* 0x00000000ff6f7435 */ /* 0x000fe200000001ff */
[----:B------:R-:W-:Y:S01]  /*2100*/  MOV R53, RZ ;  /* 0x000000ff00357202 */ /* 0x000fe20000000f00 */
[----:B------:R-:W-:Y:S01]  /*2110*/  IMAD R47, R5, c[0x0][0x2bc], R46 ;  /* 0x0000af00052f7a24 */ /* 0x000fe200078e022e */
[----:B------:R-:W-:Y:S01]  /*2120*/  LEA R91, R91, UR4, 0x8 ;  /* 0x000000045b5b7c11 */ /* 0x000fe2000f8e40ff */
[----:B------:R-:W-:Y:S01]  /*2130*/  IMAD R46, R8, c[0x0][0x2c0], RZ ;  /* 0x0000b000082e7a24 */ /* 0x000fe200078e02ff */
[----:B------:R-:W-:Y:S01]  /*2140*/  HFMA2.MMA R109, -RZ, RZ, 0, 0 ;  /* 0x00000000ff6d7435 */ /* 0x000fe200000001ff */
[----:B------:R-:W-:Y:S01]  /*2150*/  IMAD.WIDE.U32 R44, R5, c[0x0][0x2b8], R44 ;  /* 0x0000ae00052c7a25 */ /* 0x000fe200078e002c */
[----:B------:R-:W-:-:S04]  /*2160*/  MOV R106, RZ ;  /* 0x000000ff006a7202 */ /* 0x000fc80000000f00 */
[----:B------:R-:W-:Y:S01]  /*2170*/  IADD3 R45, R45, R47, RZ ;  /* 0x0000002f2d2d7210 */ /* 0x000fe20007ffe0ff */
[----:B------:R-:W-:-:S04]  /*2180*/  IMAD R47, R7, c[0x0][0x2c4], R46 ;  /* 0x0000b100072f7a24 */ /* 0x000fc800078e022e */
[----:B------:R-:W-:Y:S01]  /*2190*/  IMAD.WIDE.U32 R88, R7, c[0x0][0x2c0], R44 ;  /* 0x0000b00007587a25 */ /* 0x000fe200078e002c */
[----:B------:R-:W-:-:S04]  /*21a0*/  IADD3 R45, R20, -0x1, RZ ;  /* 0xffffffff142d7810 */ /* 0x000fc80007ffe0ff */
[----:B------:R-:W-:Y:S02]  /*21b0*/  IADD3 R46, R89, R47, RZ ;  /* 0x0000002f592e7210 */ /* 0x000fe40007ffe0ff */
[C---:B------:R-:W-:Y:S02]  /*21c0*/  LEA R44, P0, R88.reuse, c[0x0][0x320], 0x2 ;  /* 0x0000c800582c7a11 */ /* 0x040fe400078010ff */
[----:B------:R-:W-:Y:S02]  /*21d0*/  SHF.L.U32 R47, R45, 0x8, RZ ;  /* 0x000000082d2f7819 */ /* 0x000fe400000006ff */
[----:B------:R-:W-:Y:S02]  /*21e0*/  LEA.HI.X R45, R88, c[0x0][0x324], R46, 0x2, P0 ;  /* 0x0000c900582d7a11 */ /* 0x000fe400000f142e */
[----:B------:R-:W-:-:S03]  /*21f0*/  IADD3 R88, P0, R47, R88, RZ ;  /* 0x000000582f587210 */ /* 0x000fc60007f1e0ff */
[----:B------:R-:W-:Y:S01]  /*2200*/  IMAD.WIDE R44, R91, 0x4, R44 ;  /* 0x000000045b2c7825 */ /* 0x000fe200078e022c */
[----:B------:R-:W-:-:S03]  /*2210*/  LEA.HI.X.SX32 R89, R47, R46, 0x1, P0 ;  /* 0x0000002e2f597211 */ /* 0x000fc600000f0eff */
[----:B------:R-:W-:Y:S01]  /*2220*/  IMAD.WIDE R90, R91, 0x4, R56 ;  /* 0x000000045b5a7825 */ /* 0x000fe200078e0238 */
        /* <DEDUP_REMOVED lines=10> */
[C---:B------:R-:W-:Y:S02]  /*22d0*/  IADD3.X R101, R45.reuse, -0x1, RZ, P4, !PT ;  /* 0xffffffff2d657810 */ /* 0x040fe400027fe4ff */
[----:B------:R-:W-:-:S02]  /*22e0*/  IADD3.X R103, R45, -0x1, RZ, P5, !PT ;  /* 0xffffffff2d677810 */ /* 0x000fc40002ffe4ff */
.L_x_7525:
        /* <DEDUP_REMOVED lines=22> */
[C---:B------:R-:W-:Y:S01]  /*2450*/  IADD3 R139, R20.reuse, -0x1, RZ ;  /* 0xffffffff148b7810 */ /* 0x040fe20007ffe0ff */
[C---:B0-----:R-:W-:Y:S01]  /*2460*/  IMAD R51, R111.reuse, c[0x0][0x1a4], R108 ;  /* 0x000069006f337a24 */ /* 0x041fe200078e026c */
[----:B------:R-:W-:Y:S01]  /*2470*/  ISETP.GT.AND P0, PT, R20, 0x1, PT ;  /* 0x000000011400780c */ /* 0x000fe20003f04270 */
[----:B------:R-:W-:Y:S01]  /*2480*/  IMAD.WIDE.U32 R48, R111, c[0x0][0x1a0], R48 ;  /* 0x000068006f307a25 */ /* 0x000fe200078e0030 */
[----:B------:R-:W-:Y:S02]  /*2490*/  ISETP.NE.AND P1, PT, R12, RZ, PT ;  /* 0x000000ff0c00720c */ /* 0x000fe40003f25270 */
[----:B------:R-:W-:-:S02]  /*24a0*/  LEA.HI R50, R139, R139, RZ, 0x1 ;  /* 0x0000008b8b327211 */ /* 0x000fc400078f08ff */
[----:B------:R-:W-:Y:S02]  /*24b0*/  LEA R114, P2, R48, c[0x0][0x228], 0x2 ;  /* 0x00008a0030727a11 */ /* 0x000fe400078410ff */
[----:B------:R-:W-:Y:S02]  /*24c0*/  IADD3 R51, R49, R51, RZ ;  /* 0x0000003331337210 */ /* 0x000fe40007ffe0ff */
[----:B------:R-:W-:Y:S02]  /*24d0*/  ISETP.EQ.AND P0, PT, R22, RZ, P0 ;  /* 0x000000ff1600720c */ /* 0x000fe40000702270 */
[----:B------:R-:W-:Y:S02]  /*24e0*/  LEA.HI.X R115, R48, c[0x0][0x22c], R51, 0x2, P2 ;  /* 0x00008b0030737a11 */ /* 0x000fe400010f1433 */
[----:B------:R-:W-:Y:S02]  /*24f0*/  LOP3.LUT R50, R50, 0xfffffe, RZ, 0xc0, !PT ;  /* 0x00fffffe32327812 */ /* 0x000fe400078ec0ff */
[----:B------:R-:W-:Y:S01]  /*2500*/  IADD3 R49, R12, 0x200, RZ ;  /* 0x000002000c317810 */ /* 0x000fe20007ffe0ff */
[----:B------:R-:W4:Y:S01]  /*2510*/  LDG.E R114, [R114.64] ;  /* 0x0000000672727981 */ /* 0x000f22000c1e1900 */
[----:B------:R-:W-:-:S04]  /*2520*/  IADD3 R50, R139, -R50, RZ ;  /* 0x800000328b327210 */ /* 0x000fc80007ffe0ff */
[----:B------:R-:W-:Y:S02]  /*2530*/  @!P1 LEA R49, R50, R111, 0x8 ;  /* 0x0000006f32319211 */ /* 0x000fe400078e40ff */
[----:B------:R-:W-:Y:S02]  /*2540*/  @P0 IADD3 R48, R20, -0x2, RZ ;  /* 0xfffffffe14300810 */ /* 0x000fe40007ffe0ff */
[----:B------:R-:W-:-:S03]  /*2550*/  SHF.L.U32 R119, R49, 0x2, RZ ;  /* 0x0000000231777819 */ /* 0x000fc600000006ff */
[----:B------:R-:W-:Y:S01]  /*2560*/  @P0 IMAD R117, R48, c[0x0][0x16c], R111 ;  /* 0x00005b0030750a24 */ /* 0x000fe200078e026f */
[----:B------:R-:W-:Y:S02]  /*2570*/  ISETP.NE.AND P2, PT, R12, 0x1f, PT ;  /* 0x0000001f0c00780c */ /* 0x000fe40003f45270 */
[----:B------:R-:W-:Y:S01]  /*2580*/  MOV R130, RZ ;  /* 0x000000ff00827202 */ /* 0x000fe20000000f00 */
[----:B------:R-:W-:Y:S01]  /*2590*/  @P0 IMAD.WIDE R116, R117, 0x8, R68 ;  /* 0x0000000875740825 */ /* 0x000fe200078e0244 */
[--C-:B------:R-:W-:Y:S02]  /*25a0*/  PRMT R123, RZ, 0x5410, R40.reuse ;  /* 0x00005410ff7b7816 */ /* 0x100fe40000000028 */
[----:B------:R-:W-:Y:S02]  /*25b0*/  PRMT R108, RZ, 0x7610, R40 ;  /* 0x00007610ff6c7816 */ /* 0x000fe40000000028 */
[----:B------:R-:W-:-:S03]  /*25c0*/  PRMT R121, RZ, 0x5410, R41 ;  /* 0x00005410ff797816 */ /* 0x000fc60000000029 */
        /* <DEDUP_REMOVED lines=12> */
[----:B0-----:R0:W-:Y:S04]  /*2690*/  STS [R119+0x878], R110 ;  /* 0x0008786e77007388 */ /* 0x0011e80000000800 */
[----:B------:R-:W-:Y:S01]  /*26a0*/  BAR.SYNC.DEFER_BLOCKING 0x0 ;  /* 0x0000000000007b1d */ /* 0x000fe20000010000 */
[C---:B------:R-:W-:Y:S02]  /*26b0*/  FMUL.FTZ R135, R127.reuse, R83 ;  /* 0x000000537f877220 */ /* 0x040fe40000410000 */
[----:B-1----:R-:W-:-:S02]  /*26c0*/  FMUL.FTZ R46, R127, R82 ;  /* 0x000000527f2e7220 */ /* 0x002fc40000410000 */
[C---:B------:R-:W-:Y:S02]  /*26d0*/  FMUL.FTZ R149, R127.reuse, R81 ;  /* 0x000000517f957220 */ /* 0x040fe40000410000 */
[----:B------:R-:W1:Y:S01]  /*26e0*/  MUFU.EX2 R135, R135 ;  /* 0x0000008700877308 */ /* 0x000e620000000800 */
[----:B------:R3:W0:Y:S07]  /*26f0*/  @P2 LDS R138, [R12.X4+0x107c] ;  /* 0x00107c000c8a2984 */ /* 0x00062e0000004800 */
[----:B------:R-:W0:Y:S01]  /*2700*/  MUFU.EX2 R46, R46 ;  /* 0x0000002e002e7308 */ /* 0x000e220000000800 */
[----:B------:R1:W5:Y:S01]  /*2710*/  @P0 LDG.E R130, [R116.64+0x4] ;  /* 0x0000040674820981 */ /* 0x000362000c1e1900 */
[----:B------:R-:W-:-:S02]  /*2720*/  FMUL.FTZ R153, R127, R80 ;  /* 0x000000507f997220 */ /* 0x000fc40000410000 */
[C---:B------:R-:W-:Y:S02]  /*2730*/  FMUL.FTZ R151, R127.reuse, R78 ;  /* 0x0000004e7f977220 */ /* 0x040fe40000410000 */
[C---:B------:R-:W-:Y:S02]  /*2740*/  FMUL.FTZ R112, R127.reuse, R76 ;  /* 0x0000004c7f707220 */ /* 0x040fe40000410000 */
[----:B-1----:R-:W-:Y:S01]  /*2750*/  FMUL.FTZ R116, R127, R86 ;  /* 0x000000567f747220 */ /* 0x002fe20000410000 */
[----:B------:R-:W1:Y:S01]  /*2760*/  MUFU.EX2 R149, R149 ;  /* 0x0000009500957308 */ /* 0x000e620000000800 */
[--C-:B--2---:R-:W-:Y:S02]  /*2770*/  PRMT R137, RZ, 0x5410, R51.reuse ;  /* 0x00005410ff897816 */ /* 0x104fe40000000033 */
[----:B------:R-:W-:Y:S01]  /*2780*/  PRMT R147, RZ, 0x7610, R51 ;  /* 0x00007610ff937816 */ /* 0x000fe20000000033 */
[----:B------:R-:W-:-:S04]  /*2790*/  FMUL.FTZ R51, R123, R84 ;  /* 0x000000547b337220 */ /* 0x000fc80000410000 */
[----:B------:R-:W2:Y:S01]  /*27a0*/  MUFU.EX2 R116, R116 ;  /* 0x0000007400747308 */ /* 0x000ea20000000800 */
[--C-:B------:R-:W-:Y:S02]  /*27b0*/  PRMT R47, RZ, 0x5410, R50.reuse ;  /* 0x00005410ff2f7816 */ /* 0x100fe40000000032 */
[----:B------:R-:W-:Y:S01]  /*27c0*/  PRMT R141, RZ, 0x7610, R50 ;  /* 0x00007610ff8d7816 */ /* 0x000fe20000000032 */
[----:B------:R-:W-:Y:S01]  /*27d0*/  FMUL.FTZ R45, R110, R135 ;  /* 0x000000876e2d7220 */ /* 0x000fe20000410000 */
[----:B------:R-:W-:-:S03]  /*27e0*/  PRMT R125, RZ, 0x5410, R49 ;  /* 0x00005410ff7d7816 */ /* 0x000fc60000000031 */
[----:B------:R-:W0:Y:S01]  /*27f0*/  MUFU.EX2 R153, R153 ;  /* 0x0000009900997308 */ /* 0x000e220000000800 */
[----:B------:R-:W-:Y:S01]  /*2800*/  PRMT R143, RZ, 0x7610, R49 ;  /* 0x00007610ff8f7816 */ /* 0x000fe20000000031 */
[----:B------:R-:W-:Y:S01]  /*2810*/  FMUL.FTZ R49, R121, R82 ;  /* 0x0000005279317220 */ /* 0x000fe20000410000 */
[----:B------:R-:W-:Y:S01]  /*2820*/  PRMT R50, RZ, 0x7610, R41 ;  /* 0x00007610ff327816 */ /* 0x000fe20000000029 */
[----:B------:R-:W-:-:S04]  /*2830*/  FFMA.FTZ R44, R135, R51, R132 ;  /* 0x00000033872c7223 */ /* 0x000fc80000010084 */
[----:B------:R-:W1:Y:S01]  /*2840*/  MUFU.EX2 R151, R151 ;  /* 0x0000009700977308 */ /* 0x000e620000000800 */
[C---:B----4-:R-:W-:Y:S02]  /*2850*/  FMUL.FTZ R126, R114.reuse, R137 ;  /* 0x00000089727e7220 */ /* 0x050fe40000410000 */
[----:B------:R-:W-:-:S05]  /*2860*/  FMUL.FTZ R128, R114, R147 ;  /* 0x0000009372807220 */ /* 0x000fca0000410000 */
[----:B------:R-:W4:Y:S01]  /*2870*/  MUFU.EX2 R112, R112 ;  /* 0x0000007000707308 */ /* 0x000f220000000800 */
        /* <DEDUP_REMOVED lines=11> */
[C---:B-1----:R-:W-:Y:S02]  /*2930*/  FMUL.FTZ R124, R149.reuse, R124 ;  /* 0x0000007c957c7220 */ /* 0x042fe40000410000 */
[----:B------:R-:W-:Y:S02]  /*2940*/  FFMA.FTZ R44, R149, R44, R122 ;  /* 0x0000002c952c7223 */ /* 0x000fe4000001007a */
[C---:B------:R-:W-:Y:S02]  /*2950*/  FMUL.FTZ R45, R114.reuse, R155 ;  /* 0x0000009b722d7220 */ /* 0x040fe40000410000 */
[----:B------:R-:W-:-:S02]  /*2960*/  FMUL.FTZ R136, R114, R47 ;  /* 0x0000002f72887220 */ /* 0x000fc40000410000 */
[----:B------:R-:W-:Y:S02]  /*2970*/  FMUL.FTZ R127, R107, R48 ;  /* 0x000000306b7f7220 */ /* 0x000fe40000410000 */
[----:B--2---:R-:W-:Y:S01]  /*2980*/  FFMA.FTZ R126, R116, R115, R129 ;  /* 0x00000073747e7223 */ /* 0x004fe20000010081 */
[----:B------:R-:W-:Y:S05]  /*2990*/  @P2 BRA `(.L_x_7506) ;  /* 0x0000007000002947 */ /* 0x000fea0003800000 */
[----:B---34-:R-:W-:Y:S01]  /*29a0*/  ISETP.NE.AND P0, PT, R20, c[0x0][0x174], PT ;  /* 0x00005d0014007a0c */ /* 0x018fe20003f05270 */
[----:B------:R-:W-:-:S12]  /*29b0*/  HFMA2.MMA R138, -RZ, RZ, 1.875, 0 ;  /* 0x3f800000ff8a7435 */ /* 0x000fd800000001ff */
[----:B------:R-:W-:-:S04]  /*29c0*/  @P0 LEA.HI R48, R20, R20, RZ, 0x1 ;  /* 0x0000001414300211 */ /* 0x000fc800078f08ff */
[----:B------:R-:W-:-:S04]  /*29d0*/  @P0 LOP3.LUT R159, R48, 0xfffffe, RZ, 0xc0, !PT ;  /* 0x00fffffe309f0812 */ /* 0x000fc800078ec0ff */
[----:B------:R-:W-:-:S04]  /*29e0*/  @P0 IADD3 R48, -R159, R20, RZ ;  /* 0x000000149f300210 */ /* 0x000fc80007ffe1ff */
[----:B------:R-:W-:-:S05]  /*29f0*/  @P0 LEA R48, R48, R111, 0x8 ;  /* 0x0000006f30300211 */ /* 0x000fca00078e40ff */
[----:B------:R0:W1:Y:S02]  /*2a00*/  @P0 LDS R138, [R48.X4+0x878] ;  /* 0x00087800308a0984 */ /* 0x0000640000004800 */
.L_x_7506:
[----:B---34-:R-:W-:Y:S05]  /*2a10*/  BSYNC B0 ;  /* 0x0000000000007941 */ /* 0x018fea0003800000 */
.L_x_7505:
        /* <DEDUP_REMOVED lines=21> */
[C---:B------:R-:W-:Y:S02]  /*2b70*/  FMUL.FTZ R140, R153.reuse, R124 ;  /* 0x0000007c998c7220 */ /* 0x040fe40000410000 */
[----:B------:R-:W-:-:S02]  /*2b80*/  FFMA.FTZ R44, R153, R44, R120 ;  /* 0x0000002c992c7223 */ /* 0x000fc40000010078 */
[----:B------:R-:W-:Y:S02]  /*2b90*/  FMUL.FTZ R124, R74, R45 ;  /* 0x0000002d4a7c7220 */ /* 0x000fe40000410000 */
[C---:B------:R-:W-:Y:S02]  /*2ba0*/  FFMA.FTZ R144, R46.reuse, R144, R161 ;  /* 0x000000902e907223 */ /* 0x040fe400000100a1 */
[----:B------:R-:W-:Y:S02]  /*2bb0*/  FMUL.FTZ R126, R46, R159 ;  /* 0x0000009f2e7e7220 */ /* 0x000fe40000410000 */
[C---:B------:R-:W-:Y:S02]  /*2bc0*/  FMUL.FTZ R45, R151.reuse, R140 ;  /* 0x0000008c972d7220 */ /* 0x040fe40000410000 */
[----:B------:R-:W-:Y:S02]  /*2bd0*/  FFMA.FTZ R44, R151, R44, R118 ;  /* 0x0000002c972c7223 */ /* 0x000fe40000010076 */
        /* <DEDUP_REMOVED lines=32> */
[----:B-1----:R-:W-:-:S03]  /*2de0*/  @!P0 FMUL.FTZ R140, R140, R126 ;  /* 0x0000007e8c8c8220 */ /* 0x002fc60000410000 */
[----:B------:R-:W0:Y:S01]  /*2df0*/  SHFL.DOWN PT, R150, R163, 0x8, 0x1f ;  /* 0x09001f00a3967f89 */ /* 0x000e2200000e0000 */
[----:B------:R-:W-:Y:S02]  /*2e00*/  ISETP.GE.AND P0, PT, R20, c[0x0][0x174], PT ;  /* 0x00005d0014007a0c */ /* 0x000fe40003f06270 */
[----:B------:R-:W-:Y:S01]  /*2e10*/  SHF.L.U32 R126, R111, 0x3, RZ ;  /* 0x000000036f7e7819 */ /* 0x000fe200000006ff */
[----:B------:R-:W1:Y:S01]  /*2e20*/  SHFL.DOWN PT, R148, R140, 0x8, 0x1f ;  /* 0x09001f008c947f89 */ /* 0x000e6200000e0000 */
[----:B--2---:R-:W-:Y:S01]  /*2e30*/  @P3 FFMA.FTZ R165, R142, R44, R165 ;  /* 0x0000002c8ea53223 */ /* 0x004fe200000100a5 */
[----:B------:R-:W-:Y:S01]  /*2e40*/  ISETP.NE.OR P0, PT, R22, RZ, P0 ;  /* 0x000000ff1600720c */ /* 0x000fe20000705670 */
[----:B------:R-:W-:Y:S01]  /*2e50*/  HFMA2.MMA R44, -RZ, RZ, 1.875, 0 ;  /* 0x3f800000ff2c7435 */ /* 0x000fe200000001ff */
[----:B---3--:R-:W-:Y:S02]  /*2e60*/  @P3 FMUL.FTZ R142, R142, R45 ;  /* 0x0000002d8e8e3220 */ /* 0x008fe40000410000 */
[----:B------:R-:W2:Y:S01]  /*2e70*/  SHFL.UP PT, R146, R165, 0x8, RZ ;  /* 0x05000000a5927989 */ /* 0x000ea200000e00ff */
[----:B------:R-:W-:-:S02]  /*2e80*/  ISETP.GE.U32.AND P3, PT, R22, 0x18, PT ;  /* 0x000000181600780c */ /* 0x000fc40003f66070 */
[----:B------:R-:W-:Y:S01]  /*2e90*/  MOV R45, RZ ;  /* 0x000000ff002d7202 */ /* 0x000fe20000000f00 */
[----:B------:R-:W3:Y:S05]  /*2ea0*/  SHFL.UP PT, R144, R142, 0x8, RZ ;  /* 0x050000008e907989 */ /* 0x000eea00000e00ff */
[----:B------:R-:W-:Y:S01]  /*2eb0*/  @!P0 LDS.64 R44, [R126+0x10f8] ;  /* 0x0010f8007e2c8984 */ /* 0x000fe20000000a00 */
        /* <DEDUP_REMOVED lines=22> */
[----:B------:R2:W3:Y:S01]  /*3020*/  SHFL.IDX PT, R146, R140, RZ, 0x1f ;  /* 0x00001fff8c927589 */ /* 0x0004e200000e0000 */
[----:B0-----:R-:W-:-:S04]  /*3030*/  @P2 FFMA.FTZ R150, R152, R150, R154 ;  /* 0x0000009698962223 */ /* 0x001fc8000001009a */
[----:B------:R-:W-:Y:S01]  /*3040*/  FFMA.FTZ R115, R150, R138, R115 ;  /* 0x0000008a96737223 */ /* 0x000fe20000010073 */
[----:B--2---:R-:W-:-:S03]  /*3050*/  IADD3 R140, -R139, c[0x0][0x168], RZ ;  /* 0x00005a008b8c7a10 */ /* 0x004fc60007ffe1ff */
[----:B------:R-:W-:Y:S01]  /*3060*/  FFMA.FTZ R129, R116, R115, R129 ;  /* 0x0000007374817223 */ /* 0x000fe20000010081 */
[----:B------:R-:W-:Y:S01]  /*3070*/  ISETP.GE.AND P0, PT, R140, 0x1, PT ;  /* 0x000000018c00780c */ /* 0x000fe20003f06270 */
[----:B-1----:R-:W-:Y:S02]  /*3080*/  @P1 FFMA.FTZ R148, R142, R148, R165 ;  /* 0x000000948e941223 */ /* 0x002fe400000100a5 */
[----:B------:R-:W-:Y:S02]  /*3090*/  FFMA.FTZ R127, R112, R129, R127 ;  /* 0x00000081707f7223 */ /* 0x000fe4000001007f */
[----:B------:R-:W-:Y:S02]  /*30a0*/  FFMA.FTZ R138, R110, R148, R51 ;  /* 0x000000946e8a7223 */ /* 0x000fe40000010033 */
[----:B------:R-:W-:Y:S01]  /*30b0*/  FFMA.FTZ R51, R151, R127, R136 ;  /* 0x0000007f97337223 */ /* 0x000fe20000010088 */
[----:B------:R-:W-:Y:S01]  /*30c0*/  SHF.L.U64.HI R136, R109, 0x2, R106 ;  /* 0x000000026d887819 */ /* 0x000fe2000001026a */
[----:B------:R-:W-:-:S02]  /*30d0*/  FFMA.FTZ R132, R135, R138, R132 ;  /* 0x0000008a87847223 */ /* 0x000fc40000010084 */
[----:B------:R-:W-:Y:S02]  /*30e0*/  FMUL.FTZ R155, R155, R138 ;  /* 0x0000008a9b9b7220 */ /* 0x000fe40000410000 */
[----:B------:R-:W-:Y:S02]  /*30f0*/  FFMA.FTZ R48, R153, R51, R48 ;  /* 0x0000003399307223 */ /* 0x000fe40000010030 */
[-C--:B------:R-:W-:Y:S01]  /*3100*/  FFMA.FTZ R110, R46, R132.reuse, R49 ;  /* 0x000000842e6e7223 */ /* 0x080fe20000010031 */
[----:B------:R-:W-:Y:S01]  /*3110*/  P2R R49, PR, RZ, 0x10 ;  /* 0x00000010ff317803 */ /* 0x000fe20000000000 */
[----:B------:R-:W-:Y:S02]  /*3120*/  FFMA.FTZ R130, R74, R155, RZ ;  /* 0x0000009b4a827223 */ /* 0x000fe400000100ff */
[----:B------:R-:W-:Y:S02]  /*3130*/  FMUL.FTZ R157, R157, R132 ;  /* 0x000000849d9d7220 */ /* 0x000fe40000410000 */
[----:B------:R-:W-:-:S02]  /*3140*/  FFMA.FTZ R49, R149, R48, R128 ;  /* 0x0000003095317223 */ /* 0x000fc40000010080 */
[-C--:B------:R-:W-:Y:S02]  /*3150*/  FFMA.FTZ R149, R149, R110.reuse, R122 ;  /* 0x0000006e95957223 */ /* 0x080fe4000001007a */
[----:B------:R-:W-:Y:S02]  /*3160*/  FFMA.FTZ R130, R77, R157, R130 ;  /* 0x0000009d4d827223 */ /* 0x000fe40000010082 */
[----:B------:R-:W-:Y:S02]  /*3170*/  FMUL.FTZ R122, R125, R110 ;  /* 0x0000006e7d7a7220 */ /* 0x000fe40000410000 */
[-C--:B------:R-:W-:Y:S02]  /*3180*/  FFMA.FTZ R153, R153, R149.reuse, R120 ;  /* 0x0000009599997223 */ /* 0x080fe40000010078 */
[----:B------:R-:W-:Y:S02]  /*3190*/  FFMA.FTZ R122, R79, R122, R130 ;  /* 0x0000007a4f7a7223 */ /* 0x000fe40000010082 */
[----:B------:R-:W-:-:S02]  /*31a0*/  FMUL.FTZ R143, R143, R149 ;  /* 0x000000958f8f7220 */ /* 0x000fc40000410000 */
[C---:B---3--:R-:W-:Y:S02]  /*31b0*/  FFMA.FTZ R45, R146.reuse, R45, R144 ;  /* 0x0000002d922d7223 */ /* 0x048fe40000010090 */
[----:B------:R-:W-:Y:S02]  /*31c0*/  FMUL.FTZ R44, R146, R44 ;  /* 0x0000002c922c7220 */ /* 0x000fe40000410000 */
[----:B------:R-:W-:Y:S02]  /*31d0*/  FFMA.FTZ R125, R46, R49, R161 ;  /* 0x000000312e7d7223 */ /* 0x000fe400000100a1 */
[----:B------:R-:W-:Y:S01]  /*31e0*/  FMUL.FTZ R46, R114, R132 ;  /* 0x00000084722e7220 */ /* 0x000fe20000410000 */
[----:B------:R0:W-:Y:S01]  /*31f0*/  @!P4 STS.64 [R126+0x10f8], R44 ;  /* 0x0010f82c7e00c388 */ /* 0x0001e20000000a00 */
[----:B------:R-:W-:Y:S02]  /*3200*/  FFMA.FTZ R128, R151, R153, R118 ;  /* 0x0000009997807223 */ /* 0x000fe40000010076 */
[----:B------:R-:W-:-:S02]  /*3210*/  FFMA.FTZ R122, R85, R143, R122 ;  /* 0x0000008f557a7223 */ /* 0x000fc4000001007a */
[----:B------:R-:W-:Y:S02]  /*3220*/  FMUL.FTZ R47, R47, R153 ;  /* 0x000000992f2f7220 */ /* 0x000fe40000410000 */
[----:B------:R-:W-:Y:S02]  /*3230*/  FFMA.FTZ R145, R112, R128, R145 ;  /* 0x0000008070917223 */ /* 0x000fe40000010091 */
[----:B------:R-:W-:Y:S02]  /*3240*/  FFMA.FTZ R122, R87, R47, R122 ;  /* 0x0000002f577a7223 */ /* 0x000fe4000001007a */
[----:B------:R-:W-:Y:S02]  /*3250*/  FMUL.FTZ R143, R114, R138 ;  /* 0x0000008a728f7220 */ /* 0x000fe40000410000 */
[----:B0-----:R-:W-:Y:S02]  /*3260*/  FMUL.FTZ R45, R77, R46 ;  /* 0x0000002e4d2d7220 */ /* 0x001fe40000410000 */
[----:B------:R-:W-:-:S02]  /*3270*/  FMUL.FTZ R46, R141, R128 ;  /* 0x000000808d2e7220 */ /* 0x000fc40000410000 */
[C---:B------:R-:W-:Y:S01]  /*3280*/  FMUL.FTZ R112, R114.reuse, R110 ;  /* 0x0000006e72707220 */ /* 0x040fe20000410000 */
[----:B------:R0:W-:Y:S01]  /*3290*/  STS [R24.X4+0x224], R45 ;  /* 0x0002242d18007388 */ /* 0x0001e20000004800 */
[----:B------:R-:W-:Y:S02]  /*32a0*/  FMUL.FTZ R44, R114, R149 ;  /* 0x00000095722c7220 */ /* 0x000fe40000410000 */
[----:B------:R-:W-:Y:S02]  /*32b0*/  FFMA.FTZ R46, R107, R46, R122 ;  /* 0x0000002e6b2e7223 */ /* 0x000fe4000001007a */
[-C--:B------:R-:W-:Y:S02]  /*32c0*/  FMUL.FTZ R137, R137, R145.reuse ;  /* 0x0000009189897220 */ /* 0x080fe40000410000 */
[----:B------:R-:W-:Y:S02]  /*32d0*/  FFMA.FTZ R159, R116, R145, R159 ;  /* 0x00000091749f7223 */ /* 0x000fe4000001009f */
[----:B------:R-:W-:-:S02]  /*32e0*/  FFMA.FTZ R135, R135, R125, R124 ;  /* 0x0000007d87877223 */ /* 0x000fc4000001007c */
[----:B------:R-:W-:Y:S02]  /*32f0*/  FMUL.FTZ R143, R74, R143 ;  /* 0x0000008f4a8f7220 */ /* 0x000fe40000410000 */
[----:B------:R-:W-:Y:S02]  /*3300*/  FMUL.FTZ R47, R79, R112 ;  /* 0x000000704f2f7220 */ /* 0x000fe40000410000 */
[----:B------:R-:W-:Y:S01]  /*3310*/  FMUL.FTZ R141, R85, R44 ;  /* 0x0000002c558d7220 */ /* 0x000fe20000410000 */
[----:B------:R1:W-:Y:S01]  /*3320*/  STS [R24.X4+0x220], R143 ;  /* 0x0002208f18007388 */ /* 0x0003e20000004800 */
[----:B------:R-:W-:Y:S02]  /*3330*/  FFMA.FTZ R118, R105, R137, R46 ;  /* 0x0000008969767223 */ /* 0x000fe4000001002e */
[C---:B------:R-:W-:Y:S01]  /*3340*/  FMUL.FTZ R44, R114.reuse, R153 ;  /* 0x00000099722c7220 */ /* 0x040fe20000410000 */
[----:B------:R2:W-:Y:S01]  /*3350*/  STS [R24.X4+0x22c], R141 ;  /* 0x00022c8d18007388 */ /* 0x0005e20000004800 */
[----:B------:R-:W-:-:S02]  /*3360*/  FMUL.FTZ R46, R114, R128 ;  /* 0x00000080722e7220 */ /* 0x000fc40000410000 */
[C---:B------:R-:W-:Y:S01]  /*3370*/  FMUL.FTZ R112, R114.reuse, R145 ;  /* 0x0000009172707220 */ /* 0x040fe20000410000 */
[----:B------:R3:W-:Y:S01]  /*3380*/  STS [R24.X4+0x228], R47 ;  /* 0x0002282f18007388 */ /* 0x0007e20000004800 */
[----:B------:R-:W-:Y:S02]  /*3390*/  FMUL.FTZ R114, R114, R159 ;  /* 0x0000009f72727220 */ /* 0x000fe40000410000 */
[-C--:B------:R-:W-:Y:S02]  /*33a0*/  FFMA.FTZ R116, R123, -R84.reuse, R138 ;  /* 0x800000547b747223 */ /* 0x080fe4000001008a */
[----:B------:R-:W-:Y:S02]  /*33b0*/  FMUL.FTZ R120, R135, R84 ;  /* 0x0000005487787220 */ /* 0x000fe40000410000 */
[----:B0-----:R-:W-:Y:S02]  /*33c0*/  FMUL.FTZ R45, R107, R46 ;  /* 0x0000002e6b2d7220 */ /* 0x001fe40000410000 */
[----:B-1----:R-:W-:-:S02]  /*33d0*/  FMUL.FTZ R143, R87, R44 ;  /* 0x0000002c578f7220 */ /* 0x002fc40000410000 */
[----:B--2---:R-:W-:Y:S01]  /*33e0*/  FMUL.FTZ R141, R113, R114 ;  /* 0x00000072718d7220 */ /* 0x004fe20000410000 */
[----:B------:R0:W-:Y:S01]  /*33f0*/  STS [R24.X4+0x234], R45 ;  /* 0x0002342d18007388 */ /* 0x0001e20000004800 */
[-C--:B------:R-:W-:Y:S02]  /*3400*/  FFMA.FTZ R114, R108, -R83.reuse, R132 ;  /* 0x800000536c727223 */ /* 0x080fe40000010084 */
[----:B------:R-:W-:Y:S01]  /*3410*/  FMUL.FTZ R137, R125, R83 ;  /* 0x000000537d897220 */ /* 0x000fe20000410000 */
[----:B------:R1:W-:Y:S01]  /*3420*/  STS [R24.X4+0x230], R143 ;  /* 0x0002308f18007388 */ /* 0x0003e20000004800 */
[----:B------:R-:W-:Y:S02]  /*3430*/  FFMA.FTZ R44, R120, R116, RZ ;  /* 0x00000074782c7223 */ /* 0x000fe400000100ff */
[----:B---3--:R-:W-:Y:S01]  /*3440*/  FMUL.FTZ R47, R105, R112 ;  /* 0x00000070692f7220 */ /* 0x008fe20000410000 */
[----:B------:R2:W-:Y:S01]  /*3450*/  STS [R24.X4+0x23c], R141 ;  /* 0x00023c8d18007388 */ /* 0x0005e20000004800 */
[----:B------:R-:W-:-:S02]  /*3460*/  FFMA.FTZ R112, R121, -R82, R110 ;  /* 0x8000005279707223 */ /* 0x000fc4000001006e */
[----:B------:R-:W-:Y:S01]  /*3470*/  FMUL.FTZ R122, R49, R82 ;  /* 0x00000052317a7220 */ /* 0x000fe20000410000 */
[----:B------:R3:W-:Y:S01]  /*3480*/  STS [R24.X4+0x238], R47 ;  /* 0x0002382f18007388 */ /* 0x0007e20000004800 */
[----:B0-----:R-:W-:Y:S02]  /*3490*/  FFMA.FTZ R45, R137, R114, R44 ;  /* 0x00000072892d7223 */ /* 0x001fe4000001002c */
[-C--:B------:R-:W-:Y:S02]  /*34a0*/  FFMA.FTZ R110, R50, -R81.reuse, R149 ;  /* 0x80000051326e7223 */ /* 0x080fe40000010095 */
[----:B------:R-:W-:Y:S02]  /*34b0*/  FMUL.FTZ R139, R48, R81 ;  /* 0x00000051308b7220 */ /* 0x000fe40000410000 */
[----:B------:R-:W-:Y:S02]  /*34c0*/  FFMA.FTZ R45, R122, R112, R45 ;  /* 0x000000707a2d7223 */ /* 0x000fe4000001002d */
[----:B------:R-:W-:-:S02]  /*34d0*/  FFMA.FTZ R124, R119, -R80, R153 ;  /* 0x80000050777c7223 */ /* 0x000fc40000010099 */
[----:B------:R-:W-:Y:S02]  /*34e0*/  FMUL.FTZ R126, R51, R80 ;  /* 0x00000050337e7220 */ /* 0x000fe40000410000 */
[----:B------:R-:W-:Y:S02]  /*34f0*/  FFMA.FTZ R45, R139, R110, R45 ;  /* 0x0000006e8b2d7223 */ /* 0x000fe4000001002d */
[-C--:B------:R-:W-:Y:S02]  /*3500*/  FFMA.FTZ R128, R133, -R78.reuse, R128 ;  /* 0x8000004e85807223 */ /* 0x080fe40000010080 */
[----:B-1----:R-:W-:Y:S02]  /*3510*/  FMUL.FTZ R143, R127, R78 ;  /* 0x0000004e7f8f7220 */ /* 0x002fe40000410000 */
[----:B------:R-:W-:Y:S02]  /*3520*/  FFMA.FTZ R45, R126, R124, R45 ;  /* 0x0000007c7e2d7223 */ /* 0x000fe4000001002d */
[----:B------:R-:W-:-:S02]  /*3530*/  FMUL.FTZ R147, R147, R159 ;  /* 0x0000009f93937220 */ /* 0x000fc40000410000 */
[----:B--2---:R-:W-:Y:S02]  /*3540*/  FMUL.FTZ R141, R115, R86 ;  /* 0x00000056738d7220 */ /* 0x004fe40000410000 */
[-C--:B------:R-:W-:Y:S02]  /*3550*/  FMUL.FTZ R130, R129, R76.reuse ;  /* 0x0000004c81827220 */ /* 0x080fe40000410000 */
[----:B------:R-:W-:Y:S02]  /*3560*/  FFMA.FTZ R145, R131, -R76, R145 ;  /* 0x8000004c83917223 */ /* 0x000fe40000010091 */
[----:B------:R-:W-:Y:S02]  /*3570*/  FFMA.FTZ R132, R117, -R86, R159 ;  /* 0x8000005675847223 */ /* 0x000fe4000001009f */
[----:B------:R-:W-:Y:S02]  /*3580*/  FFMA.FTZ R45, R143, R128, R45 ;  /* 0x000000808f2d7223 */ /* 0x000fe4000001002d */
[----:B------:R-:W-:Y:S01]  /*3590*/  FFMA.FTZ R118, R113, R147, R118 ;  /* 0x0000009371767223 */ /* 0x000fe20000010076 */
[----:B------:R-:W-:Y:S01]  /*35a0*/  SHF.L.U32 R147, R109, 0x2, RZ ;  /* 0x000000026d937819 */ /* 0x000fe200000006ff */
[----:B------:R-:W-:-:S02]  /*35b0*/  IMAD R136, R136, c[0x0][0x2d0], RZ ;  /* 0x0000b40088887a24 */ /* 0x000fc400078e02ff */
[----:B------:R-:W-:Y:S02]  /*35c0*/  FMUL.FTZ R151, R141, R132 ;  /* 0x000000848d977220 */ /* 0x000fe40000410000 */
[----:B------:R-:W-:Y:S01]  /*35d0*/  FFMA.FTZ R138, R130, R145, R45 ;  /* 0x00000091828a7223 */ /* 0x000fe2000001002d */
[----:B------:R-:W-:Y:S06]  /*35e0*/  BAR.SYNC.DEFER_BLOCKING 0x0 ;  /* 0x0000000000007b1d */ /* 0x000fec0000010000 */
[----:B------:R-:W-:Y:S05]  /*35f0*/  @!P0 BRA `(.L_x_7508) ;  /* 0x0000008000008947 */ /* 0x000fea0003800000 */
[----:B---3--:R-:W0:Y:S01]  /*3600*/  LDS R149, [R23.X4+0x220] ;  /* 0x0002200017957984 */ /* 0x008e220000004800 */
[----:B------:R-:W-:-:S02]  /*3610*/  IMAD R134, R134, c[0x0][0x2d0], RZ ;  /* 0x0000b40086867a24 */ /* 0x000fc400078e02ff */
[----:B------:R-:W-:-:S04]  /*3620*/  IMAD.WIDE.U32 R44, R111, c[0x0][0x2d0], R88 ;  /* 0x0000b4006f2c7a25 */ /* 0x000fc800078e0058 */
[----:B------:R-:W-:Y:S01]  /*3630*/  IMAD R47, R111, c[0x0][0x2d4], R134 ;  /* 0x0000b5006f2f7a24 */ /* 0x000fe200078e0286 */
[----:B------:R-:W-:-:S04]  /*3640*/  LEA R46, P0, R44, c[0x0][0x320], 0x2 ;  /* 0x0000c8002c2e7a11 */ /* 0x000fc800078010ff */
[----:B------:R-:W-:-:S04]  /*3650*/  IADD3 R45, R45, R47, RZ ;  /* 0x0000002f2d2d7210 */ /* 0x000fc80007ffe0ff */
[----:B------:R-:W-:-:S05]  /*3660*/  LEA.HI.X R47, R44, c[0x0][0x324], R45, 0x2, P0 ;  /* 0x0000c9002c2f7a11 */ /* 0x000fca00000f142d */
[----:B0-----:R0:W-:Y:S02]  /*3670*/  RED.E.ADD.F32.FTZ.RN.STRONG.GPU [R46.64], R149 ;  /* 0x000000952e00798e */ /* 0x0011e4000c10e786 */
.L_x_7508:
[----:B---3--:R-:W-:Y:S05]  /*3680*/  BSYNC B0 ;  /* 0x0000000000007941 */ /* 0x008fea0003800000 */
.L_x_7507:
[----:B0-----:R0:W1:Y:S01]  /*3690*/  LDS R47, [R26.X4+0x2a0] ;  /* 0x0002a0001a2f7984 */ /* 0x0010620000004800 */
        /* <DEDUP_REMOVED lines=14> */
.L_x_7510:
[----:B0-----:R-:W-:Y:S05]  /*3780*/  BSYNC B0 ;  /* 0x0000000000007941 */ /* 0x001fea0003800000 */
.L_x_7509:
[----:B-1----:R0:W1:Y:S01]  /*3790*/  LDS R47, [R28.X4+0x320] ;  /* 0x000320001c2f7984 */ /* 0x0020620000004800 */
[----:B------:R-:W-:Y:S01]  /*37a0*/  BSSY B0, `(.L_x_7511) ;  /* 0x0000005000007945 */ /* 0x000fe20003800000 */
[----:B------:R-:W-:Y:S05]  /*37b0*/  @!P0 BRA `(.L_x_7512) ;  /* 0x0000003000008947 */ /* 0x000fea0003800000 */
[----:B------:R-:W-:-:S05]  /*37c0*/  IMAD.WIDE.U32 R44, R147, c[0x0][0x2d0], R94 ;  /* 0x0000b400932c7a25 */ /* 0x000fca00078e005e */
[----:B------:R-:W-:-:S05]  /*37d0*/  IADD3 R45, R149, R45, RZ ;  /* 0x0000002d952d7210 */ /* 0x000fca0007ffe0ff */
[----:B-1----:R1:W-:Y:S02]  /*37e0*/  RED.E.ADD.F32.FTZ.RN.STRONG.GPU [R44.64], R47 ;  /* 0x0000002f2c00798e */ /* 0x0023e4000c10e786 */
.L_x_7512:
[----:B------:R-:W-:Y:S05]  /*37f0*/  BSYNC B0 ;  /* 0x0000000000007941 */ /* 0x000fea0003800000 */
.L_x_7511:
[----:B-1----:R1:W2:Y:S01]  /*3800*/  LDS R47, [R29.X4+0x3a0] ;  /* 0x0003a0001d2f7984 */ /* 0x0022a20000004800 */
[----:B------:R-:W-:Y:S01]  /*3810*/  BSSY B0, `(.L_x_7513) ;  /* 0x0000005000007945 */ /* 0x000fe20003800000 */
[----:B------:R-:W-:Y:S05]  /*3820*/  @!P1 BRA `(.L_x_7514) ;  /* 0x0000003000009947 */ /* 0x000fea0003800000 */
[----:B------:R-:W-:-:S05]  /*3830*/  IMAD.WIDE.U32 R44, R147, c[0x0][0x2d0], R96 ;  /* 0x0000b400932c7a25 */ /* 0x000fca00078e0060 */
[----:B------:R-:W-:-:S05]  /*3840*/  IADD3 R45, R149, R45, RZ ;  /* 0x0000002d952d7210 */ /* 0x000fca0007ffe0ff */
[----:B--2---:R2:W-:Y:S02]  /*3850*/  RED.E.ADD.F32.FTZ.RN.STRONG.GPU [R44.64], R47 ;  /* 0x0000002f2c00798e */ /* 0x0045e4000c10e786 */
.L_x_7514:
[----:B------:R-:W-:Y:S05]  /*3860*/  BSYNC B0 ;  /* 0x0000000000007941 */ /* 0x000fea0003800000 */
.L_x_7513:
[----:B--2---:R2:W3:Y:S01]  /*3870*/  LDS R47, [R30.X4+0x420] ;  /* 0x000420001e2f7984 */ /* 0x0044e20000004800 */
[----:B------:R-:W-:Y:S01]  /*3880*/  BSSY B0, `(.L_x_7515) ;  /* 0x0000005000007945 */ /* 0x000fe20003800000 */
[----:B------:R-:W-:Y:S05]  /*3890*/  @!P2 BRA `(.L_x_7516) ;  /* 0x000000300000a947 */ /* 0x000fea0003800000 */
[----:B------:R-:W-:-:S05]  /*38a0*/  IMAD.WIDE.U32 R44, R147, c[0x0][0x2d0], R98 ;  /* 0x0000b400932c7a25 */ /* 0x000fca00078e0062 */
[----:B------:R-:W-:-:S05]  /*38b0*/  IADD3 R45, R149, R45, RZ ;  /* 0x0000002d952d7210 */ /* 0x000fca0007ffe0ff */
[----:B---3--:R3:W-:Y:S02]  /*38c0*/  RED.E.ADD.F32.FTZ.RN.STRONG.GPU [R44.64], R47 ;  /* 0x0000002f2c00798e */ /* 0x0087e4000c10e786 */
.L_x_7516:
[----:B------:R-:W-:Y:S05]  /*38d0*/  BSYNC B0 ;  /* 0x0000000000007941 */ /* 0x000fea0003800000 */
.L_x_7515:
[----:B---3--:R3:W4:Y:S01]  /*38e0*/  LDS R47, [R31.X4+0x4a0] ;  /* 0x0004a0001f2f7984 */ /* 0x0087220000004800 */
[----:B------:R-:W-:Y:S01]  /*38f0*/  BSSY B0, `(.L_x_7517) ;  /* 0x0000005000007945 */ /* 0x000fe20003800000 */
[----:B------:R-:W-:Y:S05]  /*3900*/  @!P3 BRA `(.L_x_7518) ;  /* 0x000000300000b947 */ /* 0x000fea0003800000 */
[----:B------:R-:W-:-:S05]  /*3910*/  IMAD.WIDE.U32 R44, R147, c[0x0][0x2d0], R100 ;  /* 0x0000b400932c7a25 */ /* 0x000fca00078e0064 */
[----:B------:R-:W-:-:S05]  /*3920*/  IADD3 R45, R149, R45, RZ ;  /* 0x0000002d952d7210 */ /* 0x000fca0007ffe0ff */
[----:B----4-:R4:W-:Y:S02]  /*3930*/  RED.E.ADD.F32.FTZ.RN.STRONG.GPU [R44.64], R47 ;  /* 0x0000002f2c00798e */ /* 0x0109e4000c10e786 */
.L_x_7518:
[----:B------:R-:W-:Y:S05]  /*3940*/  BSYNC B0 ;  /* 0x0000000000007941 */ /* 0x000fea0003800000 */
.L_x_7517:
[----:B------:R0:W1:Y:S01]  /*3950*/  LDS R151, [R32.X4+0x520] ;  /* 0x0005200020977984 */ /* 0x0000620000004800 */
[----:B------:R-:W-:Y:S01]  /*3960*/  BSSY B0, `(.L_x_7519) ;  /* 0x0000006000007945 */ /* 0x000fe20003800000 */
[----:B----4-:R-:W-:Y:S01]  /*3970*/  IMAD.WIDE.U32 R44, R147, c[0x0][0x2d0], R102 ;  /* 0x0000b400932c7a25 */ /* 0x010fe200078e0066 */
[----:B------:R-:W-:Y:S05]  /*3980*/  @!P4 BRA `(.L_x_7520) ;  /* 0x000000300000c947 */ /* 0x000fea0003800000 */
[----:B------:R-:W-:-:S05]  /*3990*/  IMAD.WIDE.U32 R46, R147, c[0x0][0x2d0], R90 ;  /* 0x0000b400932e7a25 */ /* 0x000fca00078e005a */
[----:B------:R-:W-:-:S05]  /*39a0*/  IADD3 R47, R149, R47, RZ ;  /* 0x0000002f952f7210 */ /* 0x000fca0007ffe0ff */
[----:B-1----:R1:W-:Y:S02]  /*39b0*/  RED.E.ADD.F32.FTZ.RN.STRONG.GPU [R46.64], R151 ;  /* 0x000000972e00798e */ /* 0x0023e4000c10e786 */
.L_x_7520:
[----:B------:R-:W-:Y:S05]  /*39c0*/  BSYNC B0 ;  /* 0x0000000000007941 */ /* 0x000fea0003800000 */
.L_x_7519:
[----:B-1----:R1:W4:Y:S01]  /*39d0*/  LDS R47, [R33.X4+0x5a0] ;  /* 0x0005a000212f7984 */ /* 0x0023220000004800 */
[----:B------:R-:W-:Y:S01]  /*39e0*/  BSSY B0, `(.L_x_7521) ;  /* 0x0000004000007945 */ /* 0x000fe20003800000 */
[----:B------:R-:W-:Y:S05]  /*39f0*/  @!P5 BRA `(.L_x_7522) ;  /* 0x000000200000d947 */ /* 0x000fea0003800000 */
[----:B------:R-:W-:-:S05]  /*3a00*/  IADD3 R45, R149, R45, RZ ;  /* 0x0000002d952d7210 */ /* 0x000fca0007ffe0ff */
[----:B----4-:R4:W-:Y:S02]  /*3a10*/  RED.E.ADD.F32.FTZ.RN.STRONG.GPU [R44.64], R47 ;  /* 0x0000002f2c00798e */ /* 0x0109e4000c10e786 */
.L_x_7522:
[----:B------:R-:W-:Y:S05]  /*3a20*/  BSYNC B0 ;  /* 0x0000000000007941 */ /* 0x000fea0003800000 */
.L_x_7521:
        /* <DEDUP_REMOVED lines=22> */
[----:B------:R-:W5:Y:S10]  /*3b90*/  SHFL.DOWN PT, R45, R134, 0x2, 0x1f ;  /* 0x08401f00862d7f89 */ /* 0x000f7400000e0000 */
        /* <DEDUP_REMOVED lines=27> */
[----:B----4-:R-:W-:Y:S02]  /*3d50*/  @!P0 FADD.FTZ R118, R118, R149 ;  /* 0x0000009576768221 */ /* 0x010fe40000010000 */
        /* <DEDUP_REMOVED lines=30> */
.L_x_7524:
[----:B----4-:R-:W-:Y:S05]  /*3f40*/  BSYNC B0 ;  /* 0x0000000000007941 */ /* 0x010fea0003800000 */
.L_x_7523:
[----:B------:R-:W-:Y:S02]  /*3f50*/  IADD3 R111, R111, 0x1, RZ ;  /* 0x000000016f6f7810 */ /* 0x000fe40007ffe0ff */
[----:B------:R-:W-:Y:S02]  /*3f60*/  IADD3 R109, P1, R109, 0x1, RZ ;  /* 0x000000016d6d7810 */ /* 0x000fe40007f3e0ff */
[----:B------:R-:W-:Y:S02]  /*3f70*/  ISETP.GE.AND P0, PT, R111, c[0x0][0x16c], PT ;  /* 0x00005b006f007a0c */ /* 0x000fe40003f06270 */
[----:B------:R-:W-:-:S11]  /*3f80*/  IADD3.X R106, RZ, R106, RZ, P1, !PT ;  /* 0x0000006aff6a7210 */ /* 0x000fd60000ffe4ff */
[----:B------:R-:W-:Y:S01]  /*3f90*/  @P0 CALL.REL.NOINC `(.L_x_7504) ;  /* 0x0000001000000944 */ /* 0x000fe20003c00000 */
[----:B------:R-:W-:Y:S05]  /*3fa0*/  BRA `(.L_x_7525) ;  /* 0xffffe34000007947 */ /* 0x000fea000383ffff */
.L_x_7504:
[----:B------:R-:W-:Y:S01]  /*3fb0*/  BAR.SYNC.DEFER_BLOCKING 0x0 ;  /* 0x0000000000007b1d */ /* 0x000fe20000010000 */
[----:B------:R-:W-:Y:S02]  /*3fc0*/  SHF.R.S32.HI R79, RZ, 0x1f, R12 ;  /* 0x0000001fff4f7819 */ /* 0x000fe4000001140c */
[----:B------:R-:W-:-:S04]  /*3fd0*/  LEA R40, P0, R12, R15, 0x4 ;  /* 0x0000000f0c287211 */ /* 0x000fc800078020ff */
[----:B------:R-:W-:-:S06]  /*3fe0*/  LEA.HI.X R41, R12, R17, R79, 0x4, P0 ;  /* 0x000000110c297211 */ /* 0x000fcc00000f244f */
[----:B------:R-:W4:Y:S01]  /*3ff0*/  LDG.E.128 R40, [R40.64] ;  /* 0x0000000628287981 */ /* 0x000f22000c1e1d00 */
[----:B------:R-:W-:Y:S01]  /*4000*/  IADD3 R78, R20, -0x1, RZ ;  /* 0xffffffff144e7810 */ /* 0x000fe20007ffe0ff */
[----:B------:R-:W-:Y:S01]  /*4010*/  UIADD3 UR4, UR4, -0x100, URZ ;  /* 0xffffff0004047890 */ /* 0x000fe2000fffe03f */
[----:B------:R-:W-:Y:S01]  /*4020*/  SHF.L.U64.HI R79, R12, 0x4, R79 ;  /* 0x000000040c4f7819 */ /* 0x000fe2000001024f */
[----:B----4-:R-:W-:Y:S01]  /*4030*/  STS.128 [R21.X16], R40 ;  /* 0x0000002815007388 */ /* 0x010fe2000000cc00 */
[----:B------:R-:W-:-:S06]  /*4040*/  NOP ;  /* 0x0000000000007918 */ /* 0x000fcc0000000000 */
[----:B------:R-:W4:Y:S02]  /*4050*/  LDS.128 R44, [R21.X16] ;  /* 0x00000000152c7984 */ /* 0x000f24000000cc00 */
[----:B----4-:R-:W-:Y:S02]  /*4060*/  PRMT R41, RZ, 0x5410, R44 ;  /* 0x00005410ff297816 */ /* 0x010fe4000000002c */
[--C-:B------:R-:W-:Y:S02]  /*4070*/  PRMT R43, RZ, 0x5410, R47.reuse ;  /* 0x00005410ff2b7816 */ /* 0x100fe4000000002f */
[----:B------:R-:W-:Y:S01]  /*4080*/  PRMT R47, RZ, 0x7610, R47 ;  /* 0x00007610ff2f7816 */ /* 0x000fe2000000002f */
[----:B------:R-:W-:Y:S01]  /*4090*/  FADD.FTZ R48, R41, R4 ;  /* 0x0000000429307221 */ /* 0x000fe20000010000 */
[----:B------:R-:W-:-:S03]  /*40a0*/  PRMT R41, RZ, 0x7610, R44 ;  /* 0x00007610ff297816 */ /* 0x000fc6000000002c */
[--C-:B------:R-:W-:Y:S01]  /*40b0*/  FADD.FTZ R47, R47, R4.reuse ;  /* 0x000000042f2f7221 */ /* 0x100fe20000010000 */
[----:B------:R-:W-:Y:S01]  /*40c0*/  BAR.SYNC.DEFER_BLOCKING 0x0 ;  /* 0x0000000000007b1d */ /* 0x000fe20000010000 */
        /* <DEDUP_REMOVED lines=10> */
[----:B------:R-:W4:Y:S01]  /*4170*/  @!P6 MUFU.EX2 R44, R44 ;  /* 0x0000002c002ce308 */ /* 0x000f220000000800 */
[----:B------:R-:W-:-:S05]  /*4180*/  @!P0 FMUL.FTZ R41, R49, -1.4426950216293334961 ;  /* 0xbfb8aa3b31298820 */ /* 0x000fca0000410000 */
[----:B------:R-:W-:Y:S02]  /*4190*/  @!P1 FMUL.FTZ R42, R42, -1.4426950216293334961 ;  /* 0xbfb8aa3b2a2a9820 */ /* 0x000fe40000410000 */
[----:B------:R5:W0:Y:S01]  /*41a0*/  @!P0 MUFU.EX2 R50, R41 ;  /* 0x0000002900328308 */ /* 0x000a220000000800 */
[----:B----4-:R-:W-:Y:S01]  /*41b0*/  @!P6 FADD.FTZ R40, R44, 1 ;  /* 0x3f8000002c28e421 */ /* 0x010fe20000010000 */
[----:B-----5:R-:W-:-:S06]  /*41c0*/  PRMT R41, RZ, 0x5410, R46 ;  /* 0x00005410ff297816 */ /* 0x020fcc000000002e */
[----:B------:R-:W4:Y:S01]  /*41d0*/  @!P1 MUFU.EX2 R42, R42 ;  /* 0x0000002a002a9308 */ /* 0x000f220000000800 */
[----:B------:R-:W-:Y:S01]  /*41e0*/  FADD.FTZ R44, R41, R4 ;  /* 0x00000004292c7221 */ /* 0x000fe20000010000 */
[----:B------:R-:W-:Y:S01]  /*41f0*/  PRMT R41, RZ, 0x7610, R46 ;  /* 0x00007610ff297816 */ /* 0x000fe2000000002e */
[----:B0-----:R-:W-:-:S05]  /*4200*/  @!P0 FADD.FTZ R50, R50, 1 ;  /* 0x3f80000032328421 */ /* 0x001fca0000010000 */
[----:B------:R0:W5:Y:S01]  /*4210*/  @!P6 MUFU.RCP R48, R40 ;  /* 0x000000280030e308 */ /* 0x0001620000001000 */
[----:B------:R-:W-:Y:S01]  /*4220*/  FSETP.GTU.FTZ.AND P3, PT, R44, 20, PT ;  /* 0x41a000002c00780b */ /* 0x000fe20003f7c000 */
[--C-:B------:R-:W-:Y:S02]  /*4230*/  FADD.FTZ R46, R41, R4.reuse ;  /* 0x00000004292e7221 */ /* 0x100fe40000010000 */
[----:B------:R-:W-:Y:S02]  /*4240*/  @!P2 FMUL.FTZ R41, R45, -1.4426950216293334961 ;  /* 0xbfb8aa3b2d29a820 */ /* 0x000fe40000410000 */
[----:B------:R-:W-:Y:S01]  /*4250*/  FADD.FTZ R45, R43, R4 ;  /* 0x000000042b2d7221 */ /* 0x000fe20000010000 */
[----:B------:R-:W-:Y:S01]  /*4260*/  FSETP.GTU.FTZ.AND P4, PT, R46, 20, PT ;  /* 0x41a000002e00780b */ /* 0x000fe20003f9c000 */
[----:B----4-:R-:W-:Y:S02]  /*4270*/  @!P1 FADD.FTZ R42, R42, 1 ;  /* 0x3f8000002a2a9421 */ /* 0x010fe40000010000 */
[----:B------:R-:W4:Y:S01]  /*4280*/  @!P2 MUFU.EX2 R41, R41 ;  /* 0x000000290029a308 */ /* 0x000f220000000800 */
[----:B------:R-:W-:-:S03]  /*4290*/  FSETP.GTU.FTZ.AND P5, PT, R45, 20, PT ;  /* 0x41a000002d00780b */ /* 0x000fc60003fbc000 */
[----:B0-----:R-:W-:Y:S02]  /*42a0*/  @!P3 FMUL.FTZ R40, R44, -1.4426950216293334961 ;  /* 0xbfb8aa3b2c28b820 */ /* 0x001fe40000410000 */
[----:B-----5:R-:W-:Y:S01]  /*42b0*/  @!P6 FMUL.FTZ R35, R35, R48 ;  /* 0x000000302323e220 */ /* 0x020fe20000410000 */
[----:B------:R-:W-:Y:S01]  /*42c0*/  FSETP.GTU.FTZ.AND P6, PT, R47, 20, PT ;  /* 0x41a000002f00780b */ /* 0x000fe20003fdc000 */
[----:B------:R-:W0:Y:S02]  /*42d0*/  @!P1 MUFU.RCP R77, R42 ;  /* 0x0000002a004d9308 */ /* 0x000e240000001000 */
[----:B------:R-:W-:Y:S01]  /*42e0*/  @!P4 FMUL.FTZ R43, R46, -1.4426950216293334961 ;  /* 0xbfb8aa3b2e2bc820 */ /* 0x000fe20000410000 */
[----:B------:R-:W-:Y:S01]  /*42f0*/  F2FP.BF16.PACK_AB R46, R70, R73 ;  /* 0x00000049462e723e */ /* 0x000fe200000010ff */
[----:B------:R-:W-:Y:S02]  /*4300*/  IMAD R73, R3, c[0x0][0x300], RZ ;  /* 0x0000c00003497a24 */ /* 0x000fe400078e02ff */
[----:B------:R-:W-:Y:S01]  /*4310*/  @!P5 FMUL.FTZ R44, R45, -1.4426950216293334961 ;  /* 0xbfb8aa3b2d2cd820 */ /* 0x000fe20000410000 */
[----:B------:R-:W-:Y:S01]  /*4320*/  F2FP.BF16.PACK_AB R45, R62, R71 ;  /* 0x000000473e2d723e */ /* 0x000fe200000010ff */
[----:B------:R-:W5:Y:S01]  /*4330*/  @!P3 MUFU.EX2 R40, R40 ;  /* 0x000000280028b308 */ /* 0x000f620000000800 */
[----:B----4-:R-:W-:Y:S01]  /*4340*/  @!P2 FADD.FTZ R41, R41, 1 ;  /* 0x3f8000002929a421 */ /* 0x010fe20000010000 */
[----:B------:R-:W-:Y:S01]  /*4350*/  SHF.L.U32 R62, R78, 0x8, RZ ;  /* 0x000000084e3e7819 */ /* 0x000fe200000006ff */
[----:B------:R-:W-:-:S02]  /*4360*/  IMAD R73, R0, c[0x0][0x304], R73 ;  /* 0x0000c10000497a24 */ /* 0x000fc400078e0249 */
[----:B------:R-:W-:Y:S01]  /*4370*/  @!P6 FMUL.FTZ R48, R47, -1.4426950216293334961 ;  /* 0xbfb8aa3b2f30e820 */ /* 0x000fe20000410000 */
[----:B------:R-:W-:Y:S02]  /*4380*/  F2FP.BF16.PACK_AB R47, R72, R75 ;  /* 0x0000004b482f723e */ /* 0x000fe400000010ff */
[----:B------:R-:W4:Y:S01]  /*4390*/  @!P4 MUFU.EX2 R43, R43 ;  /* 0x0000002b002bc308 */ /* 0x000f220000000800 */
[----:B------:R-:W-:Y:S01]  /*43a0*/  SHF.R.S32.HI R63, RZ, 0x1f, R62 ;  /* 0x0000001fff3f7819 */ /* 0x000fe2000001143e */
[----:B0-----:R-:W-:Y:S01]  /*43b0*/  @!P1 FMUL.FTZ R36, R36, R77 ;  /* 0x0000004d24249220 */ /* 0x001fe20000410000 */
[----:B------:R-:W-:-:S05]  /*43c0*/  SHF.L.U32 R75, R12, 0x4, RZ ;  /* 0x000000040c4b7819 */ /* 0x000fca00000006ff */
[----:B------:R0:W1:Y:S01]  /*43d0*/  @!P5 MUFU.EX2 R74, R44 ;  /* 0x0000002c004ad308 */ /* 0x0000620000000800 */
[----:B-----5:R-:W-:Y:S02]  /*43e0*/  @!P3 FADD.FTZ R51, R40, 1 ;  /* 0x3f8000002833b421 */ /* 0x020fe40000010000 */
[----:B------:R-:W-:-:S04]  /*43f0*/  IMAD R40, R6, c[0x0][0x2d8], RZ ;  /* 0x0000b60006287a24 */ /* 0x000fc800078e02ff */
[----:B------:R-:W-:Y:S01]  /*4400*/  IMAD R71, R5, c[0x0][0x2dc], R40 ;  /* 0x0000b70005477a24 */ /* 0x000fe200078e0228 */
[----:B------:R5:W2:Y:S01]  /*4410*/  @!P2 MUFU.RCP R72, R41 ;  /* 0x000000290048a308 */ /* 0x000aa20000001000 */
[----:B0-----:R-:W-:Y:S01]  /*4420*/  F2FP.BF16.PACK_AB R44, R54, R55 ;  /* 0x00000037362c723e */ /* 0x001fe200000010ff */
[----:B----4-:R-:W-:-:S04]  /*4430*/  @!P4 FADD.FTZ R54, R43, 1 ;  /* 0x3f8000002b36c421 */ /* 0x010fc80000010000 */
[----:B------:R0:W-:Y:S01]  /*4440*/  STS.128 [R21.X16], R44 ;  /* 0x0000002c15007388 */ /* 0x0001e2000000cc00 */
[----:B------:R-:W-:-:S06]  /*4450*/  NOP ;  /* 0x0000000000007918 */ /* 0x000fcc0000000000 */
[----:B-----5:R-:W4:Y:S01]  /*4460*/  LDS.128 R40, [R21.X16] ;  /* 0x0000000015287984 */ /* 0x020f22000000cc00 */
[----:B------:R5:W3:Y:S01]  /*4470*/  @!P6 MUFU.EX2 R76, R48 ;  /* 0x00000030004ce308 */ /* 0x000ae20000000800 */
[----:B-1----:R-:W-:Y:S02]  /*4480*/  @!P5 FADD.FTZ R74, R74, 1 ;  /* 0x3f8000004a4ad421 */ /* 0x002fe40000010000 */
[----:B--2---:R-:W-:Y:S01]  /*4490*/  @!P2 FMUL.FTZ R37, R37, R72 ;  /* 0x000000482525a220 */ /* 0x004fe20000410000 */
[----:B------:R-:W-:Y:S01]  /*44a0*/  IADD3 R14, P2, R14, -0x200, RZ ;  /* 0xfffffe000e0e7810 */ /* 0x000fe20007f5e0ff */
[----:B0-----:R-:W-:-:S03]  /*44b0*/  IMAD R45, R3, c[0x0][0x2e0], RZ ;  /* 0x0000b800032d7a24 */ /* 0x001fc600078e02ff */
[----:B------:R-:W0:Y:S01]  /*44c0*/  @!P5 MUFU.RCP R55, R74 ;  /* 0x0000004a0037d308 */ /* 0x000e220000001000 */
[----:B-----5:R-:W-:Y:S01]  /*44d0*/  IMAD.WIDE.U32 R48, R5, c[0x0][0x2d8], R62 ;  /* 0x0000b60005307a25 */ /* 0x020fe200078e003e */
[----:B------:R-:W-:-:S03]  /*44e0*/  IADD3.X R16, R16, -0x1, RZ, P2, !PT ;  /* 0xffffffff10107810 */ /* 0x000fc600017fe4ff */
[----:B------:R-:W-:Y:S01]  /*44f0*/  IMAD.WIDE.U32 R62, R5, c[0x0][0x2f8], R62 ;  /* 0x0000be00053e7a25 */ /* 0x000fe200078e003e */
[----:B------:R-:W-:Y:S02]  /*4500*/  IADD3 R49, R49, R71, RZ ;  /* 0x0000004731317210 */ /* 0x000fe40007ffe0ff */
[----:B------:R1:W2:Y:S01]  /*4510*/  @!P4 MUFU.RCP R70, R54 ;  /* 0x000000360046c308 */ /* 0x0002a20000001000 */
[C---:B------:R-:W-:Y:S02]  /*4520*/  IMAD R71, R0.reuse, c[0x0][0x2e4], R45 ;  /* 0x0000b90000477a24 */ /* 0x040fe400078e022d */
[----:B------:R-:W-:-:S04]  /*4530*/  IMAD.WIDE.U32 R44, R0, c[0x0][0x2e0], R48 ;  /* 0x0000b800002c7a25 */ /* 0x000fc800078e0030 */
[----:B---3--:R-:W-:Y:S01]  /*4540*/  @!P6 FADD.FTZ R76, R76, 1 ;  /* 0x3f8000004c4ce421 */ /* 0x008fe20000010000 */
[----:B------:R-:W-:Y:S01]  /*4550*/  IADD3 R45, R45, R71, RZ ;  /* 0x000000472d2d7210 */ /* 0x000fe20007ffe0ff */
[----:B0-----:R-:W-:Y:S01]  /*4560*/  @!P5 FMUL.FTZ R52, R52, R55 ;  /* 0x000000373434d220 */ /* 0x001fe20000410000 */
[C---:B-1----:R-:W-:Y:S01]  /*4570*/  LEA R54, P1, R44.reuse, c[0x0][0x330], 0x1 ;  /* 0x0000cc002c367a11 */ /* 0x042fe200078208ff */
[----:B------:R-:W0:Y:S03]  /*4580*/  @!P3 MUFU.RCP R51, R51 ;  /* 0x000000330033b308 */ /* 0x000e260000001000 */
[----:B------:R-:W-:Y:S02]  /*4590*/  LEA.HI.X R44, R44, c[0x0][0x334], R45, 0x1, P1 ;  /* 0x0000cd002c2c7a11 */ /* 0x000fe400008f0c2d */
[----:B------:R-:W-:Y:S01]  /*45a0*/  IADD3 R54, P1, R54, R75, RZ ;  /* 0x0000004b36367210 */ /* 0x000fe20007f3e0ff */
[----:B--2---:R-:W-:Y:S01]  /*45b0*/  @!P4 FMUL.FTZ R39, R39, R70 ;  /* 0x000000462727c220 */ /* 0x004fe20000410000 */
[----:B------:R-:W-:Y:S01]  /*45c0*/  F2FP.BF16.PACK_AB R45, R37, R36 ;  /* 0x00000024252d723e */ /* 0x000fe200000010ff */
[----:B------:R-:W1:Y:S01]  /*45d0*/  @!P6 MUFU.RCP R76, R76 ;  /* 0x0000004c004ce308 */ /* 0x000e620000001000 */
[----:B------:R-:W-:Y:S01]  /*45e0*/  IADD3.X R55, R44, R79, RZ, P1, !PT ;  /* 0x0000004f2c377210 */ /* 0x000fe20000ffe4ff */
[----:B------:R-:W-:Y:S01]  /*45f0*/  IMAD R70, R6, c[0x0][0x2f8], RZ ;  /* 0x0000be0006467a24 */ /* 0x000fe200078e02ff */
[----:B------:R-:W-:-:S02]  /*4600*/  ISETP.GT.AND P4, PT, R20, 0x1, PT ;  /* 0x000000011400780c */ /* 0x000fc40003f84270 */
[----:B------:R-:W-:Y:S01]  /*4610*/  IADD3 R18, P1, R18, -0x200, RZ ;  /* 0xfffffe0012127810 */ /* 0x000fe20007f3e0ff */
[----:B----4-:R2:W-:Y:S01]  /*4620*/  STG.E.128 [R54.64], R40 ;  /* 0x0000002836007986 */ /* 0x0105e2000c101d06 */
[----:B------:R-:W-:Y:S01]  /*4630*/  IMAD R71, R5, c[0x0][0x2fc], R70 ;  /* 0x0000bf0005477a24 */ /* 0x000fe200078e0246 */
[----:B------:R-:W3:Y:S01]  /*4640*/  @!P0 MUFU.RCP R47, R50 ;  /* 0x00000032002f8308 */ /* 0x000ee20000001000 */
[----:B0-----:R-:W-:Y:S01]  /*4650*/  @!P3 FMUL.FTZ R38, R38, R51 ;  /* 0x000000332626b220 */ /* 0x001fe20000410000 */
[----:B------:R-:W-:Y:S01]  /*4660*/  BAR.SYNC.DEFER_BLOCKING 0x0 ;  /* 0x0000000000007b1d */ /* 0x000fe20000010000 */
[----:B------:R-:W-:Y:S02]  /*4670*/  IADD3 R11, P3, R11, -0x200, RZ ;  /* 0xfffffe000b0b7810 */ /* 0x000fe40007f7e0ff */
[----:B------:R-:W-:Y:S02]  /*4680*/  IADD3 R63, R63, R71, RZ ;  /* 0x000000473f3f7210 */ /* 0x000fe40007ffe0ff */
[----:B------:R-:W-:Y:S01]  /*4690*/  F2FP.BF16.PACK_AB R46, R39, R38 ;  /* 0x00000026272e723e */ /* 0x000fe200000010ff */
[----:B-1----:R-:W-:Y:S01]  /*46a0*/  @!P6 FMUL.FTZ R53, R53, R76 ;  /* 0x0000004c3535e220 */ /* 0x002fe20000410000 */
[----:B------:R-:W-:-:S02]  /*46b0*/  MOV R20, R78 ;  /* 0x0000004e00147202 */ /* 0x000fc40000000f00 */
[----:B------:R-:W-:Y:S02]  /*46c0*/  IADD3.X R19, R19, -0x1, RZ, P1, !PT ;  /* 0xffffffff13137810 */ /* 0x000fe40000ffe4ff */
[----:B------:R-:W-:Y:S01]  /*46d0*/  IADD3.X R13, R13, -0x1, RZ, P3, !PT ;  /* 0xffffffff0d0d7810 */ /* 0x000fe20001ffe4ff */
[----:B---3--:R-:W-:Y:S01]  /*46e0*/  @!P0 FMUL.FTZ R34, R34, R47 ;  /* 0x0000002f22228220 */ /* 0x008fe20000410000 */
[----:B------:R-:W-:Y:S01]  /*46f0*/  F2FP.BF16.PACK_AB R47, R53, R52 ;  /* 0x00000034352f723e */ /* 0x000fe200000010ff */
[----:B--2---:R-:W-:-:S03]  /*4700*/  IMAD.WIDE.U32 R40, R0, c[0x0][0x300], R62 ;  /* 0x0000c00000287a25 */ /* 0x004fc600078e003e */
[----:B------:R-:W-:Y:S01]  /*4710*/  F2FP.BF16.PACK_AB R44, R34, R35 ;  /* 0x00000023222c723e */ /* 0x000fe200000010ff */
[----:B------:R-:W-:Y:S01]  /*4720*/  FADD.FTZ R35, R35, R10 ;  /* 0x0000000a23237221 */ /* 0x000fe20000010000 */
[----:B------:R-:W-:-:S03]  /*4730*/  IADD3 R41, R41, R73, RZ ;  /* 0x0000004929297210 */ /* 0x000fc60007ffe0ff */
[----:B------:R-:W-:Y:S01]  /*4740*/  STS.128 [R21.X16], R44 ;  /* 0x0000002c15007388 */ /* 0x000fe2000000cc00 */
[----:B------:R-:W-:-:S06]  /*4750*/  NOP ;  /* 0x0000000000007918 */ /* 0x000fcc0000000000 */
[----:B------:R-:W0:Y:S01]  /*4760*/  LDS.128 R48, [R21.X16] ;  /* 0x0000000015307984 */ /* 0x000e22000000cc00 */
[----:B------:R-:W-:Y:S01]  /*4770*/  FADD.FTZ R35, R35, R34 ;  /* 0x0000002223237221 */ /* 0x000fe20000010000 */
[----:B------:R-:W-:-:S03]  /*4780*/  LEA R34, P0, R40, c[0x0][0x340], 0x1 ;  /* 0x0000d00028227a11 */ /* 0x000fc600078008ff */
[----:B------:R-:W-:Y:S01]  /*4790*/  FADD.FTZ R36, R35, R36 ;  /* 0x0000002423247221 */ /* 0x000fe20000010000 */
[----:B------:R-:W-:Y:S02]  /*47a0*/  LEA.HI.X R40, R40, c[0x0][0x344], R41, 0x1, P0 ;  /* 0x0000d10028287a11 */ /* 0x000fe400000f0c29 */
[----:B------:R-:W-:Y:S01]  /*47b0*/  IADD3 R34, P0, R34, R75, RZ ;  /* 0x0000004b22227210 */ /* 0x000fe20007f1e0ff */
[----:B------:R-:W-:-:S03]  /*47c0*/  FADD.FTZ R37, R36, R37 ;  /* 0x0000002524257221 */ /* 0x000fc60000010000 */
[----:B------:R-:W-:Y:S01]  /*47d0*/  IADD3.X R35, R40, R79, RZ, P0, !PT ;  /* 0x0000004f28237210 */ /* 0x000fe200007fe4ff */
[----:B------:R-:W-:Y:S01]  /*47e0*/  FADD.FTZ R38, R37, R38 ;  /* 0x0000002625267221 */ /* 0x000fe20000010000 */
[----:B------:R-:W-:-:S03]  /*47f0*/  IADD3 R15, P0, R15, -0x200, RZ ;  /* 0xfffffe000f0f7810 */ /* 0x000fc60007f1e0ff */
[----:B------:R-:W-:Y:S01]  /*4800*/  FADD.FTZ R39, R38, R39 ;  /* 0x0000002726277221 */ /* 0x000fe20000010000 */
[----:B------:R-:W-:-:S03]  /*4810*/  IADD3.X R17, R17, -0x1, RZ, P0, !PT ;  /* 0xffffffff11117810 */ /* 0x000fc600007fe4ff */
[----:B------:R-:W-:-:S04]  /*4820*/  FADD.FTZ R10, R39, R52 ;  /* 0x00000034270a7221 */ /* 0x000fc80000010000 */
[----:B------:R-:W-:Y:S01]  /*4830*/  FADD.FTZ R10, R10, R53 ;  /* 0x000000350a0a7221 */ /* 0x000fe20000010000 */
[----:B0-----:R0:W-:Y:S01]  /*4840*/  STG.E.128 [R34.64], R48 ;  /* 0x0000003022007986 */ /* 0x0011e2000c101d06 */
[----:B------:R-:W-:Y:S01]  /*4850*/  @!P4 CALL.REL.NOINC `(.L_x_7487) ;  /* 0x000000100000c944 */ /* 0x000fe20003c00000 */
[----:B------:R-:W-:Y:S05]  /*4860*/  BRA `(.L_x_7526) ;  /* 0xffffc1c000007947 */ /* 0x000fea000383ffff */
.L_x_7487:
[----:B------:R-:W-:Y:S02]  /*4870*/  ISETP.NE.U32.AND P0, PT, RZ, c[0x0][0x328], PT ;  /* 0x0000ca00ff007a0c */ /* 0x000fe40003f05070 */
[----:B------:R-:W-:Y:S02]  /*4880*/  ISETP.NE.U32.AND P2, PT, RZ, c[0x0][0x348], PT ;  /* 0x0000d200ff007a0c */ /* 0x000fe40003f45070 */
[----:B------:R-:W-:Y:S02]  /*4890*/  ISETP.NE.AND.EX P1, PT, RZ, c[0x0][0x32c], PT, P0 ;  /* 0x0000cb00ff007a0c */ /* 0x000fe40003f25300 */
[----:B------:R-:W-:-:S11]  /*48a0*/  ISETP.NE.AND.EX P0, PT, RZ, c[0x0][0x34c], PT, P2 ;  /* 0x0000d300ff007a0c */ /* 0x000fd60003f05320 */
[----:B------:R-:W-:Y:S05]  /*48b0*/  @!P1 BRA `(.L_x_7527) ;  /* 0x0000014000009947 */ /* 0x000fea0003800000 */
[----:B-----5:R-:W1:Y:S01]  /*48c0*/  SHFL.DOWN P1, R2, R9, 0x1, 0x1f ;  /* 0x08201f0009027f89 */ /* 0x020e620000020000 */
        /* <DEDUP_REMOVED lines=18> */
.L_x_7528:
[----:B-1----:R-:W-:Y:S05]  /*49f0*/  BSYNC B0 ;  /* 0x0000000000007941 */ /* 0x002fea0003800000 */
.L_x_7527:
        /* <DEDUP_REMOVED lines=8> */
[----:B-----5:R-:W1:Y:S02]  /*4a80*/  SHFL.DOWN P0, R2, R5, 0x2, 0x1f ;  /* 0x08401f0005027f89 */ /* 0x020e640000000000 */
        /* <DEDUP_REMOVED lines=14> */
.L_x_7530:
[----:B------:R-:W1:Y:S02]  /*4b70*/  S2R R15, SR_TID.X ;  /* 0x00000000000f7919 */ /* 0x000e640000002100 */
.L_x_7531:
[----:B-1----:R-:W-:Y:S05]  /*4b80*/  BSYNC B0 ;  /* 0x0000000000007941 */ /* 0x002fea0003800000 */
.L_x_7529:
        /* <DEDUP_REMOVED lines=10> */
.L_x_7532:
[----:B-1----:R-:W1:Y:S01]  /*4c30*/  LDS R17, [R15.X4+0x18f8] ;  /* 0x0018f8000f117984 */ /* 0x002e620000004800 */
        /* <DEDUP_REMOVED lines=25> */
.L_x_7533:
        /* <DEDUP_REMOVED lines=11> */
.L_x_9122:


//--------------------- .text._Z25selective_scan_bwd_kernelI32Selective_Scan_bwd_kernel_traitsILi32ELi8ELb1ELb0ELb1ELb1ELb1EN3c108BFloat16EfEEv12SSMParamsBwd --------------------------
	.section	.text._Z25selective_scan_bwd_kernelI32Selective_Scan_bwd_kernel_traitsILi32ELi8ELb1ELb0ELb1ELb1ELb1EN3c108BFloat16EfEEv12SSMParamsBwd,"ax",@progbits
	.sectioninfo	@"SHI_REGISTERS=168"
	.align	128
        .global         _Z25selective_scan_bwd_kernelI32Selective_Scan_bwd_kernel_traitsILi32ELi8ELb1ELb0ELb1ELb1ELb1EN3c108BFloat16EfEEv12SSMParamsBwd
        .type           _Z25selective_scan_bwd_kernelI32Selective_Scan_bwd_kernel_traitsILi32ELi8ELb1ELb0ELb1ELb1ELb1EN3c108BFloat16EfEEv12SSMParamsBwd,@function
        .size           _Z25selective_scan_bwd_kernelI32Selective_Scan_bwd_kernel_traitsILi32ELi8ELb1ELb0ELb1ELb1ELb1EN3c108BFloat16EfEEv12SSMParamsBwd,(.L_x_9123 - _Z25selective_scan_bwd_kernelI32Selective_Scan_bwd_kernel_traitsILi32ELi8ELb1ELb0ELb1ELb1ELb1EN3c108BFloat16EfEEv12SSMParamsBwd)
        .other          _Z25selective_scan_bwd_kernelI32Selective_Scan_bwd_kernel_traitsILi32ELi8ELb1ELb0ELb1ELb1ELb1EN3c108BFloat16EfEEv12SSMParamsBwd,@"STO_CUDA_ENTRY STV_DEFAULT"
_Z25selective_scan_bwd_kernelI32Selective_Scan_bwd_kernel_traitsILi32ELi8ELb1ELb0ELb1ELb1ELb1EN3c108BFloat16EfEEv12SSMParamsBwd:
.text._Z25selective_scan_bwd_kernelI32Selective_Scan_bwd_kernel_traitsILi32ELi8ELb1ELb0ELb1ELb1ELb1EN3c108BFloat16EfEEv12SSMParamsBwd:
        /* <DEDUP_REMOVED lines=23> */
[----:B------:R-:W-:Y:S01]  /*0170*/  IMAD R15, R33, c[0x0][0x1d8], RZ ;  /* 0x00007600210f7a24 */ /* 0x000fe200078e02ff */
[----:B------:R-:W-:Y:S01]  /*0180*/  CS2R R38, SRZ ;  /* 0x0000000000267805 */ /* 0x000fe2000001ff00 */
[----:B------:R-:W-:Y:S01]  /*0190*/  CS2R R56, SRZ ;  /* 0x0000000000387805 */ /* 0x000fe2000001ff00 */
[C---:B------:R-:W-:Y:S01]  /*01a0*/  IMAD R11, R28.reuse, c[0x0][0x278], RZ ;  /* 0x00009e001c0b7a24 */ /* 0x040fe200078e02ff */
[----:B0-----:R-:W-:Y:S01]  /*01b0*/  IABS R2, R34 ;  /* 0x0000002200027213 */ /* 0x001fe20000000000 */
[----:B------:R-:W-:Y:S01]  /*01c0*/  IMAD R9, R28, c[0x0][0x1e0], RZ ;  /* 0x000078001c097a24 */ /* 0x000fe200078e02ff */
[----:B-1----:R-:W-:Y:S01]  /*01d0*/  HFMA2.MMA R6, -RZ, RZ, 0, 0 ;  /* 0x00000000ff067435 */ /* 0x002fe200000001ff */
[----:B------:R-:W-:Y:S01]  /*01e0*/  IMAD R11, R30, c[0x0][0x27c], R11 ;  /* 0x00009f001e0b7a24 */ /* 0x000fe200078e020b */
[----:B------:R-:W-:Y:S01]  /*01f0*/  HFMA2.MMA R35, -RZ, RZ, 0, 0 ;  /* 0x00000000ff237435 */ /* 0x000fe200000001ff */
[----:B--2---:R-:W-:Y:S01]  /*0200*/  IMAD R5, R28, c[0x0][0x1d0], RZ ;  /* 0x000074001c057a24 */ /* 0x004fe200078e02ff */
[----:B------:R-:W-:Y:S01]  /*0210*/  MOV R22, RZ ;  /* 0x000000ff00167202 */ /* 0x000fe20000000f00 */
[----:B------:R-:W-:Y:S01]  /*0220*/  IMAD R9, R30, c[0x0][0x1e4], R9 ;  /* 0x000079001e097a24 */ /* 0x000fe200078e0209 */
[----:B---3--:R-:W-:-:S05]  /*0230*/  IADD3 R8, RZ, -R7, RZ ;  /* 0x80000007ff087210 */ /* 0x008fca0007ffe0ff */
[----:B------:R-:W-:Y:S01]  /*0240*/  IMAD R3, R8, R13, RZ ;  /* 0x0000000d08037224 */ /* 0x000fe200078e02ff */
[----:B------:R-:W-:-:S03]  /*0250*/  MOV R8, c[0x0][0x174] ;  /* 0x00005d0000087a02 */ /* 0x000fc60000000f00 */
        /* <DEDUP_REMOVED lines=22> */
[----:B------:R-:W-:Y:S01]  /*03c0*/  @!P1 IADD3 R26, R26, 0x1, RZ ;  /* 0x000000011a1a9810 */ /* 0x000fe20007ffe0ff */
[----:B------:R-:W-:Y:S01]  /*03d0*/  IMAD R0, R34, c[0x0][0x1dc], R15 ;  /* 0x0000770022007a24 */ /* 0x000fe200078e020f */
[----:B------:R-:W-:Y:S01]  /*03e0*/  ISETP.NE.AND P1, PT, RZ, c[0x0][0x178], PT ;  /* 0x00005e00ff007a0c */ /* 0x000fe20003f25270 */
[----:B------:R-:W-:Y:S01]  /*03f0*/  IMAD R17, R30, c[0x0][0x1b4], R13 ;  /* 0x00006d001e117a24 */ /* 0x000fe200078e020d */
[----:B------:R-:W-:Y:S01]  /*0400*/  SHF.R.S32.HI R13, RZ, 0x1f, R11 ;  /* 0x0000001fff0d7819 */ /* 0x000fe2000001140b */
[----:B------:R-:W-:-:S03]  /*0410*/  IMAD R15, R33, c[0x0][0x1e8], RZ ;  /* 0x00007a00210f7a24 */ /* 0x000fc600078e02ff */
[----:B------:R-:W-:Y:S01]  /*0420*/  IADD3.X R0, R13, R3, R0, P4, !PT ;  /* 0x000000030d007210 */ /* 0x000fe200027fe400 */
[----:B------:R-:W-:Y:S01]  /*0430*/  IMAD.WIDE.U32 R2, R34, c[0x0][0x1e8], R4 ;  /* 0x00007a0022027a25 */ /* 0x000fe200078e0004 */
[----:B------:R-:W-:Y:S02]  /*0440*/  IADD3 R9, R9, R17, RZ ;  /* 0x0000001109097210 */ /* 0x000fe40007ffe0ff */
[----:B------:R-:W-:Y:S01]  /*0450*/  @P0 IADD3 R26, R26, 0x1, RZ ;  /* 0x000000011a1a0810 */ /* 0x000fe20007ffe0ff */
[----:B------:R-:W-:Y:S01]  /*0460*/  IMAD R17, R33, c[0x0][0x280], RZ ;  /* 0x0000a00021117a24 */ /* 0x000fe200078e02ff */
[C---:B------:R-:W-:Y:S01]  /*0470*/  IADD3 R23, P0, R11.reuse, R2, RZ ;  /* 0x000000020b177210 */ /* 0x040fe20007f1e0ff */
[----:B------:R-:W-:Y:S01]  /*0480*/  IMAD.WIDE.U32 R4, R34, c[0x0][0x280], R6 ;  /* 0x0000a00022047a25 */ /* 0x000fe200078e0006 */
[----:B------:R-:W-:Y:S02]  /*0490*/  @!P2 IADD3 R26, -R26, RZ, RZ ;  /* 0x000000ff1a1aa210 */ /* 0x000fe40007ffe1ff */
[----:B------:R-:W-:Y:S01]  /*04a0*/  @!P1 LOP3.LUT R26, RZ, c[0x0][0x178], RZ, 0x33, !PT ;  /* 0x00005e00ff1a9a12 */ /* 0x000fe200078e33ff */
[C---:B------:R-:W-:Y:S01]  /*04b0*/  IMAD R15, R34.reuse, c[0x0][0x1ec], R15 ;  /* 0x00007b00220f7a24 */ /* 0x040fe200078e020f */
[----:B------:R-:W-:Y:S01]  /*04c0*/  IADD3 R19, P2, R11, R4, RZ ;  /* 0x000000040b137210 */ /* 0x000fe20007f5e0ff */
[----:B------:R-:W-:Y:S01]  /*04d0*/  IMAD R17, R34, c[0x0][0x284], R17 ;  /* 0x0000a10022117a24 */ /* 0x000fe200078e0211 */
[----:B------:R-:W-:Y:S01]  /*04e0*/  LEA R29, P1, R27, c[0x0][0x240], 0x1 ;  /* 0x000090001b1d7a11 */ /* 0x000fe200078208ff */
[----:B------:R-:W-:Y:S01]  /*04f0*/  IMAD.WIDE.U32 R8, R26, c[0x0][0x1c8], R8 ;  /* 0x000072001a087a25 */ /* 0x000fe200078e0008 */
[----:B------:R-:W-:-:S02]  /*0500*/  IADD3.X R2, R13, R3, R15, P0, !PT ;  /* 0x000000030d027210 */ /* 0x000fc400007fe40f */
[----:B------:R-:W-:Y:S02]  /*0510*/  ISETP.NE.U32.AND P0, PT, RZ, c[0x0][0x260], PT ;  /* 0x00009800ff007a0c */ /* 0x000fe40003f05070 */
[----:B------:R-:W-:Y:S02]  /*0520*/  IADD3.X R4, R13, R5, R17, P2, !PT ;  /* 0x000000050d047210 */ /* 0x000fe400017fe411 */
        /* <DEDUP_REMOVED lines=30> */
[C---:B------:R-:W-:Y:S01]  /*0710*/  IMAD R3, R33.reuse, c[0x0][0x180], RZ ;  /* 0x0000600021037a24 */ /* 0x040fe200078e02ff */
[----:B------:R-:W-:Y:S01]  /*0720*/  MOV R16, c[0x0][0x174] ;  /* 0x00005d0000107a02 */ /* 0x000fe20000000f00 */
[----:B------:R-:W-:Y:S01]  /*0730*/  IMAD R5, R33, c[0x0][0x198], RZ ;  /* 0x0000660021057a24 */ /* 0x000fe200078e02ff */
[----:B------:R-:W1:Y:S01]  /*0740*/  S2R R15, SR_LANEID ;  /* 0x00000000000f7919 */ /* 0x000e620000000000 */
[C---:B------:R-:W-:Y:S01]  /*0750*/  IMAD R13, R34.reuse, c[0x0][0x184], R3 ;  /* 0x00006100220d7a24 */ /* 0x040fe200078e0203 */
[----:B------:R-:W-:Y:S01]  /*0760*/  MOV R22, RZ ;  /* 0x000000ff00167202 */ /* 0x000fe20000000f00 */
[C---:B------:R-:W-:Y:S01]  /*0770*/  IMAD R11, R34.reuse, c[0x0][0x19c], R5 ;  /* 0x00006700220b7a24 */ /* 0x040fe200078e0205 */
[----:B------:R-:W-:Y:S01]  /*0780*/  MOV R35, RZ ;  /* 0x000000ff00237202 */ /* 0x000fe20000000f00 */
[----:B------:R-:W-:Y:S01]  /*0790*/  IMAD.WIDE.U32 R58, R34, c[0x0][0x180], RZ ;  /* 0x00006000223a7a25 */ /* 0x000fe200078e00ff */
[----:B------:R-:W-:-:S03]  /*07a0*/  UMOV UR4, URZ ;  /* 0x0000003f00047c82 */ /* 0x000fc60008000000 */
[----:B------:R-:W-:Y:S01]  /*07b0*/  IMAD.WIDE.U32 R64, R34, c[0x0][0x198], RZ ;  /* 0x0000660022407a25 */ /* 0x000fe200078e00ff */
[----:B------:R-:W-:-:S04]  /*07c0*/  IADD3 R13, R59, R13, RZ ;  /* 0x0000000d3b0d7210 */ /* 0x000fc80007ffe0ff */
[----:B------:R-:W-:Y:S02]  /*07d0*/  IADD3 R11, R65, R11, RZ ;  /* 0x0000000b410b7210 */ /* 0x000fe40007ffe0ff */
[C---:B0-----:R-:W-:Y:S02]  /*07e0*/  IADD3 R3, R20.reuse, 0x40, RZ ;  /* 0x0000004014037810 */ /* 0x041fe40007ffe0ff */
[C---:B------:R-:W-:Y:S02]  /*07f0*/  IADD3 R5, R20.reuse, 0x80, RZ ;  /* 0x0000008014057810 */ /* 0x040fe40007ffe0ff */
[C---:B------:R-:W-:Y:S02]  /*0800*/  SHF.L.U32 R10, R20.reuse, 0x3, RZ ;  /* 0x00000003140a7819 */ /* 0x040fe400000006ff */
[C---:B------:R-:W-:Y:S02]  /*0810*/  IADD3 R9, R20.reuse, 0x20, RZ ;  /* 0x0000002014097810 */ /* 0x040fe40007ffe0ff */
[----:B------:R-:W-:-:S02]  /*0820*/  IADD3 R7, R20, 0x60, RZ ;  /* 0x0000006014077810 */ /* 0x000fc40007ffe0ff */
[C---:B------:R-:W-:Y:S02]  /*0830*/  IADD3 R41, R20.reuse, 0xa0, RZ ;  /* 0x000000a014297810 */ /* 0x040fe40007ffe0ff */
[C---:B------:R-:W-:Y:S02]  /*0840*/  IADD3 R43, R20.reuse, 0xc0, RZ ;  /* 0x000000c0142b7810 */ /* 0x040fe40007ffe0ff */
[C---:B------:R-:W-:Y:S02]  /*0850*/  IADD3 R45, R20.reuse, 0xe0, RZ ;  /* 0x000000e0142d7810 */ /* 0x040fe40007ffe0ff */
[-C--:B------:R-:W-:Y:S02]  /*0860*/  LEA.HI.SX32 R8, R3, R20.reuse, 0x1b ;  /* 0x0000001403087211 */ /* 0x080fe400078fdaff */
[----:B------:R-:W-:Y:S02]  /*0870*/  LEA.HI.SX32 R6, R5, R20, 0x1b ;  /* 0x0000001405067211 */ /* 0x000fe400078fdaff */
[----:B------:R-:W-:-:S02]  /*0880*/  LOP3.LUT R14, R20, 0x1f, RZ, 0xc0, !PT ;  /* 0x0000001f140e7812 */ /* 0x000fc400078ec0ff */
[----:B------:R-:W-:Y:S02]  /*0890*/  LEA.HI.SX32 R12, R20, R20, 0x1b ;  /* 0x00000014140c7211 */ /* 0x000fe400078fdaff */
[----:B------:R-:W-:Y:S02]  /*08a0*/  LEA.HI.SX32 R10, R10, R10, 0x1b ;  /* 0x0000000a0a0a7211 */ /* 0x000fe400078fdaff */
[-C--:B------:R-:W-:Y:S02]  /*08b0*/  LEA.HI.SX32 R9, R9, R20.reuse, 0x1b ;  /* 0x0000001409097211 */ /* 0x080fe400078fdaff */
[-C--:B------:R-:W-:Y:S02]  /*08c0*/  LEA.HI.SX32 R7, R7, R20.reuse, 0x1b ;  /* 0x0000001407077211 */ /* 0x080fe400078fdaff */
[-C--:B------:R-:W-:Y:S02]  /*08d0*/  LEA.HI.SX32 R5, R41, R20.reuse, 0x1b ;  /* 0x0000001429057211 */ /* 0x080fe400078fdaff */
[----:B------:R-:W-:-:S02]  /*08e0*/  LEA.HI.SX32 R4, R43, R20, 0x1b ;  /* 0x000000142b047211 */ /* 0x000fc400078fdaff */
[----:B-1----:R-:W-:Y:S02]  /*08f0*/  LEA.HI.SX32 R3, R45, R20, 0x1b ;  /* 0x000000142d037211 */ /* 0x002fe400078fdaff */
.L_x_7574:
[----:B------:R-:W-:Y:S01]  /*0900*/  BAR.SYNC.DEFER_BLOCKING 0x0 ;  /* 0x0000000000007b1d */ /* 0x000fe20000010000 */
[----:B0-----:R-:W-:Y:S02]  /*0910*/  SHF.R.S32.HI R41, RZ, 0x1f, R20 ;  /* 0x0000001fff297819 */ /* 0x001fe40000011414 */
[C---:B------:R-:W-:Y:S02]  /*0920*/  SHF.L.U32 R2, R20.reuse, 0x4, RZ ;  /* 0x0000000414027819 */ /* 0x040fe400000006ff */
        /* <DEDUP_REMOVED lines=17> */
[----:B0-----:R0:W2:Y:S01]  /*0a40*/  LDG.E.128 R52, [R60.64] ;  /* 0x000000063c347981 */ /* 0x0010a2000c1e1d00 */
[----:B------:R-:W-:Y:S01]  /*0a50*/  LEA R74, R16, 0xffffff00, 0x8 ;  /* 0xffffff00104a7811 */ /* 0x000fe200078e40ff */
[----:B------:R-:W-:Y:S01]  /*0a60*/  IMAD R63, R28, c[0x0][0x1f0], RZ ;  /* 0x00007c001c3f7a24 */ /* 0x000fe200078e02ff */
[----:B------:R-:W-:Y:S01]  /*0a70*/  BSSY B0, `(.L_x_7535) ;  /* 0x0000047000007945 */ /* 0x000fe20003800000 */
[----:B------:R-:W-:Y:S01]  /*0a80*/  IMAD R69, R33, c[0x0][0x1f8], RZ ;  /* 0x00007e0021457a24 */ /* 0x000fe200078e02ff */
[----:B------:R-:W-:Y:S01]  /*0a90*/  SHF.R.S32.HI R75, RZ, 0x1f, R74 ;  /* 0x0000001fff4b7819 */ /* 0x000fe2000001144a */
[----:B------:R-:W-:-:S02]  /*0aa0*/  IMAD R67, R30, c[0x0][0x1f4], R63 ;  /* 0x00007d001e437a24 */ /* 0x000fc400078e023f */
[----:B------:R-:W-:Y:S02]  /*0ab0*/  IMAD R69, R34, c[0x0][0x1fc], R69 ;  /* 0x00007f0022457a24 */ /* 0x000fe400078e0245 */
[----:B------:R-:W-:Y:S01]  /*0ac0*/  IMAD.WIDE.U32 R62, R30, c[0x0][0x1f0], R74 ;  /* 0x00007c001e3e7a25 */ /* 0x000fe200078e004a */
[--C-:B-1----:R-:W-:Y:S02]  /*0ad0*/  PRMT R66, RZ, 0x5410, R48.reuse ;  /* 0x00005410ff427816 */ /* 0x102fe40000000030 */
[----:B------:R-:W-:Y:S02]  /*0ae0*/  PRMT R48, RZ, 0x7610, R48 ;  /* 0x00007610ff307816 */ /* 0x000fe40000000030 */
[----:B------:R-:W-:Y:S01]  /*0af0*/  IADD3 R63, R63, R67, RZ ;  /* 0x000000433f3f7210 */ /* 0x000fe20007ffe0ff */
[--C-:B-----5:R-:W-:Y:S01]  /*0b00*/  FADD.FTZ R66, R66, R31.reuse ;  /* 0x0000001f42427221 */ /* 0x120fe20000010000 */
[----:B------:R-:W-:Y:S01]  /*0b10*/  PRMT R70, RZ, 0x5410, R50 ;  /* 0x00005410ff467816 */ /* 0x000fe20000000032 */
[----:B------:R-:W-:Y:S01]  /*0b20*/  FADD.FTZ R67, R48, R31 ;  /* 0x0000001f30437221 */ /* 0x000fe20000010000 */
[----:B------:R-:W-:Y:S01]  /*0b30*/  PRMT R68, RZ, 0x5410, R49 ;  /* 0x00005410ff447816 */ /* 0x000fe20000000031 */
[----:B------:R-:W-:Y:S01]  /*0b40*/  IMAD.WIDE.U32 R62, R34, c[0x0][0x1f8], R62 ;  /* 0x00007e00223e7a25 */ /* 0x000fe200078e003e */
[----:B------:R-:W-:-:S02]  /*0b50*/  FSETP.GTU.FTZ.AND P6, PT, R66, 20, PT ;  /* 0x41a000004200780b */ /* 0x000fc40003fdc000 */
[----:B------:R-:W-:Y:S01]  /*0b60*/  PRMT R50, RZ, 0x7610, R50 ;  /* 0x00007610ff327816 */ /* 0x000fe20000000032 */
[--C-:B------:R-:W-:Y:S01]  /*0b70*/  FADD.FTZ R68, R68, R31.reuse ;  /* 0x0000001f44447221 */ /* 0x100fe20000010000 */
[----:B------:R-:W-:Y:S01]  /*0b80*/  IADD3 R63, R63, R69, RZ ;  /* 0x000000453f3f7210 */ /* 0x000fe20007ffe0ff */
[--C-:B------:R-:W-:Y:S01]  /*0b90*/  FADD.FTZ R70, R70, R31.reuse ;  /* 0x0000001f46467221 */ /* 0x100fe20000010000 */
[----:B0-----:R-:W-:Y:S01]  /*0ba0*/  LEA R61, P0, R62, c[0x0][0x268], 0x1 ;  /* 0x00009a003e3d7a11 */ /* 0x001fe200078008ff */
[----:B------:R-:W-:Y:S01]  /*0bb0*/  FADD.FTZ R71, R50, R31 ;  /* 0x0000001f32477221 */ /* 0x000fe20000010000 */
[----:B------:R-:W-:Y:S02]  /*0bc0*/  PRMT R72, RZ, 0x5410, R51 ;  /* 0x00005410ff487816 */ /* 0x000fe40000000033 */
[----:B------:R-:W-:Y:S02]  /*0bd0*/  LEA.HI.X R63, R62, c[0x0][0x26c], R63, 0x1, P0 ;  /* 0x00009b003e3f7a11 */ /* 0x000fe400000f0c3f */
[----:B------:R-:W-:Y:S01]  /*0be0*/  IADD3 R60, P0, R61, R2, RZ ;  /* 0x000000023d3c7210 */ /* 0x000fe20007f1e0ff */
[----:B------:R-:W-:Y:S01]  /*0bf0*/  FADD.FTZ R72, R72, R31 ;  /* 0x0000001f48487221 */ /* 0x000fe20000010000 */
[----:B------:R-:W-:-:S02]  /*0c00*/  PRMT R48, RZ, 0x7610, R51 ;  /* 0x00007610ff307816 */ /* 0x000fc40000000033 */
[----:B------:R-:W-:Y:S02]  /*0c10*/  IADD3.X R61, R63, R0, RZ, P0, !PT ;  /* 0x000000003f3d7210 */ /* 0x000fe400007fe4ff */
[----:B------:R-:W-:Y:S01]  /*0c20*/  FSETP.GTU.FTZ.AND P5, PT, R67, 20, PT ;  /* 0x41a000004300780b */ /* 0x000fe20003fbc000 */
[----:B------:R-:W-:Y:S01]  /*0c30*/  FADD.FTZ R73, R48, R31 ;  /* 0x0000001f30497221 */ /* 0x000fe20000010000 */
[----:B------:R-:W-:Y:S02]  /*0c40*/  FSETP.GTU.FTZ.AND P4, PT, R68, 20, PT ;  /* 0x41a000004400780b */ /* 0x000fe40003f9c000 */
[----:B------:R-:W-:Y:S02]  /*0c50*/  FSETP.GTU.FTZ.AND P2, PT, R70, 20, PT ;  /* 0x41a000004600780b */ /* 0x000fe40003f5c000 */
[----:B------:R-:W-:Y:S02]  /*0c60*/  FSETP.GTU.FTZ.AND P1, PT, R71, 20, PT ;  /* 0x41a000004700780b */ /* 0x000fe40003f3c000 */
[----:B------:R-:W-:Y:S01]  /*0c70*/  FSETP.GTU.FTZ.AND P0, PT, R72, 20, PT ;  /* 0x41a000004800780b */ /* 0x000fe20003f1c000 */
[----:B--2---:R0:W-:Y:S01]  /*0c80*/  STS.128 [R15.X16], R52 ;  /* 0x000000340f007388 */ /* 0x0041e2000000cc00 */
[----:B------:R-:W-:-:S06]  /*0c90*/  NOP ;  /* 0x0000000000007918 */ /* 0x000fcc0000000000 */
[----:B------:R1:W2:Y:S01]  /*0ca0*/  LDS.128 R44, [R15.X16] ;  /* 0x000000000f2c7984 */ /* 0x0002a2000000cc00 */
[----:B0-----:R-:W-:-:S05]  /*0cb0*/  PRMT R52, RZ, 0x7610, R49 ;  /* 0x00007610ff347816 */ /* 0x001fca0000000031 */
[----:B------:R-:W-:-:S05]  /*0cc0*/  FADD.FTZ R69, R52, R31 ;  /* 0x0000001f34457221 */ /* 0x000fca0000010000 */
[----:B------:R-:W-:Y:S01]  /*0cd0*/  FSETP.GTU.FTZ.AND P3, PT, R69, 20, PT ;  /* 0x41a000004500780b */ /* 0x000fe20003f7c000 */
[----:B---3--:R-:W-:Y:S07]  /*0ce0*/  @P6 BRA `(.L_x_7536) ;  /* 0x000001f000006947 */ /* 0x008fee0003800000 */
        /* <DEDUP_REMOVED lines=31> */
.L_x_7536:
[----:B-1----:R-:W-:Y:S05]  /*0ee0*/  BSYNC B0 ;  /* 0x0000000000007941 */ /* 0x002fea0003800000 */
.L_x_7535:
        /* <DEDUP_REMOVED lines=34> */
.L_x_7538:
[----:B------:R-:W-:Y:S05]  /*1110*/  BSYNC B0 ;  /* 0x0000000000007941 */ /* 0x000fea0003800000 */
.L_x_7537:
        /* <DEDUP_REMOVED lines=33> */
.L_x_7540:
[----:B------:R-:W-:Y:S05]  /*1330*/  BSYNC B0 ;  /* 0x0000000000007941 */ /* 0x000fea0003800000 */
.L_x_7539:
        /* <DEDUP_REMOVED lines=33> */
.L_x_7542:
[----:B------:R-:W-:Y:S05]  /*1550*/  BSYNC B0 ;  /* 0x0000000000007941 */ /* 0x000fea0003800000 */
.L_x_7541:
        /* <DEDUP_REMOVED lines=33> */
.L_x_7544:
[----:B------:R-:W-:Y:S05]  /*1770*/  BSYNC B0 ;  /* 0x0000000000007941 */ /* 0x000fea0003800000 */
.L_x_7543:
        /* <DEDUP_REMOVED lines=33> */
.L_x_7546:
[----:B------:R-:W-:Y:S05]  /*1990*/  BSYNC B0 ;  /* 0x0000000000007941 */ /* 0x000fea0003800000 */
.L_x_7545:
        /* <DEDUP_REMOVED lines=33> */
.L_x_7548:
[----:B------:R-:W-:Y:S05]  /*1bb0*/  BSYNC B0 ;  /* 0x0000000000007941 */ /* 0x000fea0003800000 */
.L_x_7547:
        /* <DEDUP_REMOVED lines=33> */
.L_x_7550:
[----:B------:R-:W-:Y:S05]  /*1dd0*/  BSYNC B0 ;  /* 0x0000000000007941 */ /* 0x000fea0003800000 */
.L_x_7549:
        /* <DEDUP_REMOVED lines=22> */
[----:B0-----:R-:W-:Y:S02]  /*1f40*/  PRMT R76, RZ, 0x5410, R48 ;  /* 0x00005410ff4c7816 */ /* 0x001fe40000000030 */
[----:B------:R-:W-:Y:S02]  /*1f50*/  PRMT R61, RZ, 0x5410, R50 ;  /* 0x00005410ff3d7816 */ /* 0x000fe40000000032 */
[----:B------:R-:W-:Y:S01]  /*1f60*/  PRMT R79, RZ, 0x7610, R48 ;  /* 0x00007610ff4f7816 */ /* 0x000fe20000000030 */
[----:B------:R-:W-:Y:S01]  /*1f70*/  FMUL.FTZ R77, R76, -1.4426950216293334961 ;  /* 0xbfb8aa3b4c4d7820 */ /* 0x000fe20000410000 */
[----:B------:R-:W-:Y:S01]  /*1f80*/  PRMT R78, RZ, 0x5410, R49 ;  /* 0x00005410ff4e7816 */ /* 0x000fe20000000031 */
[----:B------:R-:W-:Y:S01]  /*1f90*/  FMUL.FTZ R62, R61, -1.4426950216293334961 ;  /* 0xbfb8aa3b3d3e7820 */ /* 0x000fe20000410000 */
[----:B------:R-:W-:Y:S01]  /*1fa0*/  PRMT R63, RZ, 0x5410, R51 ;  /* 0x00005410ff3f7816 */ /* 0x000fe20000000033 */
[----:B------:R0:W1:Y:S01]  /*1fb0*/  MUFU.EX2 R80, R77 ;  /* 0x0000004d00507308 */ /* 0x0000620000000800 */
[----:B------:R-:W-:-:S02]  /*1fc0*/  FMUL.FTZ R48, R79, -1.4426950216293334961 ;  /* 0xbfb8aa3b4f307820 */ /* 0x000fc40000410000 */
[----:B------:R-:W-:-:S05]  /*1fd0*/  FMUL.FTZ R60, R78, -1.4426950216293334961 ;  /* 0xbfb8aa3b4e3c7820 */ /* 0x000fca0000410000 */
[----:B------:R2:W4:Y:S01]  /*1fe0*/  MUFU.EX2 R84, R62 ;  /* 0x0000003e00547308 */ /* 0x0005220000000800 */
[----:B0-----:R-:W-:-:S05]  /*1ff0*/  PRMT R77, RZ, 0x7610, R49 ;  /* 0x00007610ff4d7816 */ /* 0x001fca0000000031 */
[----:B------:R-:W-:Y:S02]  /*2000*/  FMUL.FTZ R49, R77, -1.4426950216293334961 ;  /* 0xbfb8aa3b4d317820 */ /* 0x000fe40000410000 */
[----:B------:R0:W5:Y:S01]  /*2010*/  MUFU.EX2 R81, R48 ;  /* 0x0000003000517308 */ /* 0x0001620000000800 */
[----:B--2---:R-:W-:Y:S01]  /*2020*/  PRMT R62, RZ, 0x7610, R50 ;  /* 0x00007610ff3e7816 */ /* 0x004fe20000000032 */
[----:B-1----:R-:W-:-:S06]  /*2030*/  FADD.FTZ R80, R80, 1 ;  /* 0x3f80000050507421 */ /* 0x002fcc0000010000 */
[----:B------:R1:W2:Y:S01]  /*2040*/  MUFU.EX2 R82, R60 ;  /* 0x0000003c00527308 */ /* 0x0002a20000000800 */
[----:B0-----:R-:W-:Y:S02]  /*2050*/  FMUL.FTZ R48, R62, -1.4426950216293334961 ;  /* 0xbfb8aa3b3e307820 */ /* 0x001fe40000410000 */
[----:B----4-:R-:W-:-:S05]  /*2060*/  FADD.FTZ R84, R84, 1 ;  /* 0x3f80000054547421 */ /* 0x010fca0000010000 */
[----:B------:R-:W0:Y:S01]  /*2070*/  MUFU.EX2 R83, R49 ;  /* 0x0000003100537308 */ /* 0x000e220000000800 */
[----:B-1----:R-:W-:Y:S02]  /*2080*/  FMUL.FTZ R60, R63, -1.4426950216293334961 ;  /* 0xbfb8aa3b3f3c7820 */ /* 0x002fe40000410000 */
[----:B-----5:R-:W-:-:S05]  /*2090*/  FADD.FTZ R81, R81, 1 ;  /* 0x3f80000051517421 */ /* 0x020fca0000010000 */
[----:B------:R1:W4:Y:S01]  /*20a0*/  MUFU.EX2 R86, R60 ;  /* 0x0000003c00567308 */ /* 0x0003220000000800 */
[----:B--2---:R-:W-:-:S07]  /*20b0*/  FADD.FTZ R82, R82, 1 ;  /* 0x3f80000052527421 */ /* 0x004fce0000010000 */
[----:B------:R-:W2:Y:S01]  /*20c0*/  MUFU.EX2 R85, R48 ;  /* 0x0000003000557308 */ /* 0x000ea20000000800 */
[----:B-1----:R-:W-:Y:S01]  /*20d0*/  PRMT R60, RZ, 0x7610, R51 ;  /* 0x00007610ff3c7816 */ /* 0x002fe20000000033 */
[----:B0-----:R-:W-:-:S04]  /*20e0*/  FADD.FTZ R83, R83, 1 ;  /* 0x3f80000053537421 */ /* 0x001fc80000010000 */
[----:B------:R-:W-:Y:S02]  /*20f0*/  FMUL.FTZ R87, R60, -1.4426950216293334961 ;  /* 0xbfb8aa3b3c577820 */ /* 0x000fe40000410000 */
[----:B------:R-:W-:Y:S01]  /*2100*/  MUFU.RCP R101, R80 ;  /* 0x0000005000657308 */ /* 0x000fe20000001000 */
[----:B----4-:R-:W-:-:S07]  /*2110*/  FADD.FTZ R86, R86, 1 ;  /* 0x3f80000056567421 */ /* 0x010fce0000010000 */
[----:B------:R0:W1:Y:S01]  /*2120*/  MUFU.EX2 R95, R87 ;  /* 0x00000057005f7308 */ /* 0x0000620000000800 */
[----:B--2---:R-:W-:-:S07]  /*2130*/  FADD.FTZ R85, R85, 1 ;  /* 0x3f80000055557421 */ /* 0x004fce0000010000 */
[----:B------:R-:W-:Y:S01]  /*2140*/  MUFU.RCP R89, R82 ;  /* 0x0000005200597308 */ /* 0x000fe20000001000 */
[----:B0-----:R-:W-:-:S07]  /*2150*/  PRMT R87, RZ, 0x5410, R45 ;  /* 0x00005410ff577816 */ /* 0x001fce000000002d */
[----:B------:R0:W-:Y:S01]  /*2160*/  MUFU.RCP R92, R83 ;  /* 0x00000053005c7308 */ /* 0x0001e20000001000 */
[----:B-1----:R-:W-:-:S07]  /*2170*/  FADD.FTZ R95, R95, 1 ;  /* 0x3f8000005f5f7421 */ /* 0x002fce0000010000 */
[----:B------:R-:W1:Y:S01]  /*2180*/  MUFU.RCP R100, R81 ;  /* 0x0000005100647308 */ /* 0x000e620000001000 */
[----:B0-----:R-:W-:-:S07]  /*2190*/  PRMT R83, RZ, 0x5410, R46 ;  /* 0x00005410ff537816 */ /* 0x001fce000000002e */
[----:B------:R0:W-:Y:S08]  /*21a0*/  MUFU.RCP R81, R85 ;  /* 0x0000005500517308 */ /* 0x0001f00000001000 */
[----:B------:R-:W-:Y:S01]  /*21b0*/  MUFU.RCP R98, R86 ;  /* 0x0000005600627308 */ /* 0x000fe20000001000 */
[----:B0-----:R-:W-:Y:S01]  /*21c0*/  PRMT R85, RZ, 0x7610, R45 ;  /* 0x00007610ff557816 */ /* 0x001fe2000000002d */
[----:B------:R-:W-:-:S02]  /*21d0*/  FADD.FTZ R45, -R101, 1 ;  /* 0x3f800000652d7421 */ /* 0x000fc40000010100 */
[----:B-1----:R-:W-:Y:S02]  /*21e0*/  FADD.FTZ R46, -R100, 1 ;  /* 0x3f800000642e7421 */ /* 0x002fe40000010100 */
[----:B------:R-:W-:Y:S02]  /*21f0*/  FFMA.FTZ R45, R76, R45, 1 ;  /* 0x3f8000004c2d7423 */ /* 0x000fe4000001002d */
[----:B------:R-:W0:Y:S01]  /*2200*/  MUFU.RCP R95, R95 ;  /* 0x0000005f005f7308 */ /* 0x000e220000001000 */
[----:B------:R-:W-:-:S07]  /*2210*/  FFMA.FTZ R46, R79, R46, 1 ;  /* 0x3f8000004f2e7423 */ /* 0x000fce000001002e */
[----:B------:R1:W2:Y:S01]  /*2220*/  MUFU.RCP R90, R84 ;  /* 0x00000054005a7308 */ /* 0x0002a20000001000 */
[----:B0-----:R-:W-:Y:S01]  /*2230*/  FADD.FTZ R103, -R95, 1 ;  /* 0x3f8000005f677421 */ /* 0x001fe20000010100 */
[----:B-1----:R-:W-:-:S03]  /*2240*/  PRMT R84, RZ, 0x5410, R47 ;  /* 0x00005410ff547816 */ /* 0x002fc6000000002f */
[C---:B------:R-:W-:Y:S02]  /*2250*/  FFMA.FTZ R105, R60.reuse, R103, 1 ;  /* 0x3f8000003c697423 */ /* 0x040fe40000010067 */
[----:B------:R-:W-:Y:S01]  /*2260*/  FMUL.FTZ R60, R60, R95 ;  /* 0x0000005f3c3c7220 */ /* 0x000fe20000410000 */
[----:B---3--:R0:W-:Y:S01]  /*2270*/  STS.128 [R15.X16], R52 ;  /* 0x000000340f007388 */ /* 0x0081e2000000cc00 */
[----:B------:R-:W-:-:S06]  /*2280*/  NOP ;  /* 0x0000000000007918 */ /* 0x000fcc0000000000 */
[----:B------:R-:W1:Y:S01]  /*2290*/  LDS.128 R48, [R15.X16] ;  /* 0x000000000f307984 */ /* 0x000e62000000cc00 */
[----:B0-----:R-:W-:Y:S02]  /*22a0*/  PRMT R55, RZ, 0x7610, R47 ;  /* 0x00007610ff377816 */ /* 0x001fe4000000002f */
[----:B------:R-:W-:-:S04]  /*22b0*/  MOV R52, c[0x0][0x16c] ;  /* 0x00005b0000347a02 */ /* 0x000fc80000000f00 */
[----:B------:R-:W-:Y:S01]  /*22c0*/  ISETP.GE.AND P1, PT, R52, 0x1, PT ;  /* 0x000000013400780c */ /* 0x000fe20003f26270 */
[----:B------:R-:W-:Y:S01]  /*22d0*/  IMAD.WIDE.U32 R52, R30, c[0x0][0x2e8], R74 ;  /* 0x0000ba001e347a25 */ /* 0x000fe200078e004a */
[--C-:B-1----:R-:W-:Y:S02]  /*22e0*/  PRMT R54, RZ, 0x5410, R48.reuse ;  /* 0x00005410ff367816 */ /* 0x102fe40000000030 */
[--C-:B------:R-:W-:Y:S02]  /*22f0*/  PRMT R82, RZ, 0x5410, R49.reuse ;  /* 0x00005410ff527816 */ /* 0x100fe40000000031 */
[----:B------:R-:W-:Y:S01]  /*2300*/  PRMT R86, RZ, 0x7610, R49 ;  /* 0x00007610ff567816 */ /* 0x000fe20000000031 */
[----:B------:R-:W-:Y:S01]  /*2310*/  FMUL.FTZ R44, R97, R54 ;  /* 0x00000036612c7220 */ /* 0x000fe20000410000 */
[----:B------:R-:W-:Y:S01]  /*2320*/  PRMT R80, RZ, 0x7610, R48 ;  /* 0x00007610ff507816 */ /* 0x000fe20000000030 */
[----:B------:R-:W-:Y:S01]  /*2330*/  FMUL.FTZ R48, R87, R82 ;  /* 0x0000005257307220 */ /* 0x000fe20000410000 */
[--C-:B------:R-:W-:Y:S01]  /*2340*/  PRMT R88, RZ, 0x5410, R50.reuse ;  /* 0x00005410ff587816 */ /* 0x100fe20000000032 */
[----:B------:R-:W-:Y:S01]  /*2350*/  FMUL.FTZ R44, R101, R44 ;  /* 0x0000002c652c7220 */ /* 0x000fe20000410000 */
[----:B------:R-:W-:Y:S01]  /*2360*/  PRMT R91, RZ, 0x7610, R50 ;  /* 0x00007610ff5b7816 */ /* 0x000fe20000000032 */
[----:B------:R-:W-:Y:S01]  /*2370*/  FADD.FTZ R50, -R92, 1 ;  /* 0x3f8000005c327421 */ /* 0x000fe20000010100 */
[--C-:B------:R-:W-:Y:S01]  /*2380*/  PRMT R93, RZ, 0x5410, R51.reuse ;  /* 0x00005410ff5d7816 */ /* 0x100fe20000000033 */
[----:B------:R-:W-:Y:S01]  /*2390*/  FMUL.FTZ R44, R44, R45 ;  /* 0x0000002d2c2c7220 */ /* 0x000fe20000410000 */
[----:B------:R-:W-:Y:S01]  /*23a0*/  PRMT R94, RZ, 0x7610, R51 ;  /* 0x00007610ff5e7816 */ /* 0x000fe20000000033 */
[----:B------:R-:W-:-:S02]  /*23b0*/  FADD.FTZ R45, -R89, 1 ;  /* 0x3f800000592d7421 */ /* 0x000fc40000010100 */
[----:B------:R-:W-:Y:S02]  /*23c0*/  FMUL.FTZ R49, R85, R86 ;  /* 0x0000005655317220 */ /* 0x000fe40000410000 */
[----:B------:R-:W-:Y:S02]  /*23d0*/  FFMA.FTZ R47, R78, R45, 1 ;  /* 0x3f8000004e2f7423 */ /* 0x000fe4000001002d */
[----:B------:R-:W-:Y:S02]  /*23e0*/  FFMA.FTZ R50, R77, R50, 1 ;  /* 0x3f8000004d327423 */ /* 0x000fe40000010032 */
[----:B------:R-:W-:Y:S02]  /*23f0*/  FMUL.FTZ R48, R89, R48 ;  /* 0x0000003059307220 */ /* 0x000fe40000410000 */
[----:B------:R-:W-:Y:S02]  /*2400*/  FMUL.FTZ R49, R92, R49 ;  /* 0x000000315c317220 */ /* 0x000fe40000410000 */
[----:B------:R-:W-:-:S02]  /*2410*/  FMUL.FTZ R45, R99, R80 ;  /* 0x00000050632d7220 */ /* 0x000fc40000410000 */
[----:B------:R-:W-:Y:S02]  /*2420*/  IMAD R51, R28, c[0x0][0x2e8], RZ ;  /* 0x0000ba001c337a24 */ /* 0x000fe400078e02ff */
[----:B------:R-:W-:Y:S02]  /*2430*/  FMUL.FTZ R47, R48, R47 ;  /* 0x0000002f302f7220 */ /* 0x000fe40000410000 */
[----:B------:R-:W-:Y:S02]  /*2440*/  FMUL.FTZ R50, R49, R50 ;  /* 0x0000003231327220 */ /* 0x000fe40000410000 */
[----:B------:R-:W-:Y:S02]  /*2450*/  FMUL.FTZ R45, R100, R45 ;  /* 0x0000002d642d7220 */ /* 0x000fe40000410000 */
[----:B------:R-:W-:Y:S02]  /*2460*/  FADD.FTZ R49, -R81, 1 ;  /* 0x3f80000051317421 */ /* 0x000fe40000010100 */
[----:B------:R-:W-:-:S02]  /*2470*/  FADD.FTZ R48, -R98, 1 ;  /* 0x3f80000062307421 */ /* 0x000fc40000010100 */
[----:B------:R-:W-:Y:S02]  /*2480*/  IMAD R107, R30, c[0x0][0x2ec], R51 ;  /* 0x0000bb001e6b7a24 */ /* 0x000fe400078e0233 */
[----:B------:R-:W-:Y:S02]  /*2490*/  FMUL.FTZ R45, R45, R46 ;  /* 0x0000002e2d2d7220 */ /* 0x000fe40000410000 */
[----:B------:R-:W-:Y:S01]  /*24a0*/  FFMA.FTZ R51, R62, R49, 1 ;  /* 0x3f8000003e337423 */ /* 0x000fe20000010031 */
[----:B------:R-:W-:Y:S01]  /*24b0*/  IADD3 R53, R53, R107, RZ ;  /* 0x0000006b35357210 */ /* 0x000fe20007ffe0ff */
[----:B------:R-:W-:Y:S01]  /*24c0*/  FFMA.FTZ R102, R63, R48, 1 ;  /* 0x3f8000003f667423 */ /* 0x000fe20000010030 */
[----:B------:R-:W-:Y:S01]  /*24d0*/  F2FP.BF16.PACK_AB R44, R45, R44 ;  /* 0x0000002c2d2c723e */ /* 0x000fe200000010ff */
[----:B--2---:R-:W-:Y:S01]  /*24e0*/  FADD.FTZ R46, -R90, 1 ;  /* 0x3f8000005a2e7421 */ /* 0x004fe20000010100 */
[----:B------:R-:W-:Y:S01]  /*24f0*/  F2FP.BF16.PACK_AB R45, R50, R47 ;  /* 0x0000002f322d723e */ /* 0x000fe200000010ff */
        /* <DEDUP_REMOVED lines=16> */
[----:B------:R-:W-:Y:S01]  /*2600*/  F2FP.BF16.PACK_AB R47, R105, R102 ;  /* 0x00000066692f723e */ /* 0x000fe200000010ff */
[----:B------:R-:W-:Y:S02]  /*2610*/  FMUL.FTZ R100, R79, R100 ;  /* 0x000000644f647220 */ /* 0x000fe40000410000 */
[----:B------:R-:W-:Y:S02]  /*2620*/  IMAD R79, R33, c[0x0][0x2f0], RZ ;  /* 0x0000bc00214f7a24 */ /* 0x000fe400078e02ff */
[----:B------:R-:W-:Y:S02]  /*2630*/  FMUL.FTZ R76, R97, R101 ;  /* 0x00000065614c7220 */ /* 0x000fe40000410000 */
[C---:B------:R-:W-:Y:S02]  /*2640*/  IMAD R79, R34.reuse, c[0x0][0x2f4], R79 ;  /* 0x0000bd00224f7a24 */ /* 0x040fe400078e024f */
[----:B------:R-:W-:-:S04]  /*2650*/  IMAD.WIDE.U32 R52, R34, c[0x0][0x2f0], R52 ;  /* 0x0000bc0022347a25 */ /* 0x000fc800078e0034 */
[----:B------:R-:W-:Y:S01]  /*2660*/  FMUL.FTZ R78, R78, R89 ;  /* 0x000000594e4e7220 */ /* 0x000fe20000410000 */
[----:B------:R-:W-:Y:S01]  /*2670*/  IADD3 R53, R53, R79, RZ ;  /* 0x0000004f35357210 */ /* 0x000fe20007ffe0ff */
[----:B------:R-:W-:Y:S02]  /*2680*/  FMUL.FTZ R89, R99, R100 ;  /* 0x0000006463597220 */ /* 0x000fe40000410000 */
[----:B------:R-:W-:Y:S02]  /*2690*/  FMUL.FTZ R87, R87, R78 ;  /* 0x0000004e57577220 */ /* 0x000fe40000410000 */
[----:B------:R-:W-:Y:S01]  /*26a0*/  FMUL.FTZ R92, R77, R92 ;  /* 0x0000005c4d5c7220 */ /* 0x000fe20000410000 */
[----:B------:R0:W-:Y:S01]  /*26b0*/  STS.128 [R15.X16], R44 ;  /* 0x0000002c0f007388 */ /* 0x0001e2000000cc00 */
[----:B------:R-:W-:-:S06]  /*26c0*/  NOP ;  /* 0x0000000000007918 */ /* 0x000fcc0000000000 */
[----:B------:R-:W1:Y:S01]  /*26d0*/  LDS.128 R48, [R15.X16] ;  /* 0x000000000f307984 */ /* 0x000e62000000cc00 */
[----:B------:R-:W-:Y:S02]  /*26e0*/  FMUL.FTZ R85, R85, R92 ;  /* 0x0000005c55557220 */ /* 0x000fe40000410000 */
[----:B------:R-:W-:Y:S02]  /*26f0*/  FMUL.FTZ R61, R61, R90 ;  /* 0x0000005a3d3d7220 */ /* 0x000fe40000410000 */
[----:B------:R-:W-:Y:S02]  /*2700*/  FMUL.FTZ R62, R62, R81 ;  /* 0x000000513e3e7220 */ /* 0x000fe40000410000 */
[----:B------:R-:W-:Y:S01]  /*2710*/  FMUL.FTZ R83, R83, R61 ;  /* 0x0000003d53537220 */ /* 0x000fe20000410000 */
[----:B0-----:R-:W-:Y:S01]  /*2720*/  PRMT R44, RZ, 0x5410, R40 ;  /* 0x00005410ff2c7816 */ /* 0x001fe20000000028 */
[----:B------:R-:W-:Y:S01]  /*2730*/  FMUL.FTZ R81, R96, R62 ;  /* 0x0000003e60517220 */ /* 0x000fe20000410000 */
[----:B------:R-:W-:Y:S01]  /*2740*/  LEA R45, P0, R52, c[0x0][0x338], 0x1 ;  /* 0x0000ce00342d7a11 */ /* 0x000fe200078008ff */
[----:B------:R-:W-:-:S02]  /*2750*/  FMUL.FTZ R63, R63, R98 ;  /* 0x000000623f3f7220 */ /* 0x000fc40000410000 */
[----:B------:R-:W-:Y:S01]  /*2760*/  FFMA.FTZ R102, R76, R44, R35 ;  /* 0x0000002c4c667223 */ /* 0x000fe20000010023 */
[----:B------:R-:W-:Y:S01]  /*2770*/  PRMT R35, RZ, 0x7610, R40 ;  /* 0x00007610ff237816 */ /* 0x000fe20000000028 */
[----:B------:R-:W-:Y:S01]  /*2780*/  FMUL.FTZ R79, R84, R63 ;  /* 0x0000003f544f7220 */ /* 0x000fe20000410000 */
[----:B------:R-:W-:Y:S01]  /*2790*/  LEA.HI.X R53, R52, c[0x0][0x33c], R53, 0x1, P0 ;  /* 0x0000cf0034357a11 */ /* 0x000fe200000f0c35 */
[----:B------:R-:W-:Y:S01]  /*27a0*/  FMUL.FTZ R77, R55, R60 ;  /* 0x0000003c374d7220 */ /* 0x000fe20000410000 */
[----:B------:R-:W-:Y:S01]  /*27b0*/  IADD3 R44, P2, R45, R2, RZ ;  /* 0x000000022d2c7210 */ /* 0x000fe20007f5e0ff */
[----:B------:R-:W-:Y:S01]  /*27c0*/  FFMA.FTZ R102, R89, R35, R102 ;  /* 0x0000002359667223 */ /* 0x000fe20000010066 */
[--C-:B------:R-:W-:Y:S02]  /*27d0*/  PRMT R35, RZ, 0x5410, R41.reuse ;  /* 0x00005410ff237816 */ /* 0x100fe40000000029 */
[----:B------:R-:W-:Y:S02]  /*27e0*/  IADD3.X R45, R53, R0, RZ, P2, !PT ;  /* 0x00000000352d7210 */ /* 0x000fe400017fe4ff */
[----:B------:R-:W-:Y:S01]  /*27f0*/  ISETP.NE.U32.AND P0, PT, RZ, c[0x0][0x270], PT ;  /* 0x00009c00ff007a0c */ /* 0x000fe20003f05070 */
[----:B------:R-:W-:Y:S01]  /*2800*/  FFMA.FTZ R102, R87, R35, R102 ;  /* 0x0000002357667223 */ /* 0x000fe20000010066 */
[----:B------:R-:W-:-:S02]  /*2810*/  PRMT R35, RZ, 0x7610, R41 ;  /* 0x00007610ff237816 */ /* 0x000fc40000000029 */
[----:B------:R-:W-:-:S03]  /*2820*/  ISETP.NE.AND.EX P0, PT, RZ, c[0x0][0x274], PT, P0 ;  /* 0x00009d00ff007a0c */ /* 0x000fc60003f05300 */
[----:B------:R-:W-:Y:S01]  /*2830*/  FFMA.FTZ R102, R85, R35, R102 ;  /* 0x0000002355667223 */ /* 0x000fe20000010066 */
[----:B------:R-:W-:-:S05]  /*2840*/  PRMT R35, RZ, 0x5410, R42 ;  /* 0x00005410ff237816 */ /* 0x000fca000000002a */
[----:B------:R-:W-:Y:S01]  /*2850*/  FFMA.FTZ R102, R83, R35, R102 ;  /* 0x0000002353667223 */ /* 0x000fe20000010066 */
[----:B------:R-:W-:Y:S01]  /*2860*/  PRMT R35, RZ, 0x7610, R42 ;  /* 0x00007610ff237816 */ /* 0x000fe2000000002a */
[----:B-1----:R0:W-:Y:S04]  /*2870*/  STG.E.128 [R44.64], R48 ;  /* 0x000000302c007986 */ /* 0x0021e8000c101d06 */
[----:B------:R-:W-:Y:S01]  /*2880*/  FFMA.FTZ R102, R81, R35, R102 ;  /* 0x0000002351667223 */ /* 0x000fe20000010066 */
[----:B------:R-:W-:-:S05]  /*2890*/  PRMT R35, RZ, 0x5410, R43 ;  /* 0x00005410ff237816 */ /* 0x000fca000000002b */
[----:B------:R-:W-:Y:S01]  /*28a0*/  FFMA.FTZ R102, R79, R35, R102 ;  /* 0x000000234f667223 */ /* 0x000fe20000010066 */
[----:B------:R-:W-:Y:S05]  /*28b0*/  @!P0 BRA `(.L_x_7551) ;  /* 0x000001d000008947 */ /* 0x000fea0003800000 */
[----:B------:R-:W-:Y:S01]  /*28c0*/  BAR.SYNC.DEFER_BLOCKING 0x0 ;  /* 0x0000000000007b1d */ /* 0x000fe20000010000 */
[----:B0-----:R-:W-:Y:S02]  /*28d0*/  FMUL.FTZ R44, R101, R54 ;  /* 0x00000036652c7220 */ /* 0x001fe40000410000 */
        /* <DEDUP_REMOVED lines=9> */
[----:B------:R-:W-:Y:S01]  /*2970*/  IMAD.WIDE.U32 R52, R30, c[0x0][0x210], R74 ;  /* 0x000084001e347a25 */ /* 0x000fe200078e004a */
[----:B------:R-:W-:Y:S02]  /*2980*/  F2FP.BF16.PACK_AB R45, R86, R45 ;  /* 0x0000002d562d723e */ /* 0x000fe400000010ff */
[----:B------:R-:W-:Y:S01]  /*2990*/  F2FP.BF16.PACK_AB R44, R35, R44 ;  /* 0x0000002c232c723e */ /* 0x000fe200000010ff */
[----:B------:R-:W-:-:S02]  /*29a0*/  IMAD R35, R28, c[0x0][0x210], RZ ;  /* 0x000084001c237a24 */ /* 0x000fc400078e02ff */
[----:B------:R-:W-:Y:S02]  /*29b0*/  IMAD R55, R33, c[0x0][0x218], RZ ;  /* 0x0000860021377a24 */ /* 0x000fe400078e02ff */
[----:B------:R0:W-:Y:S01]  /*29c0*/  STS.128 [R15.X16], R44 ;  /* 0x0000002c0f007388 */ /* 0x0001e2000000cc00 */
[----:B------:R-:W-:-:S06]  /*29d0*/  NOP ;  /* 0x0000000000007918 */ /* 0x000fcc0000000000 */
[----:B------:R-:W1:Y:S01]  /*29e0*/  LDS.128 R48, [R15.X16] ;  /* 0x000000000f307984 */ /* 0x000e62000000cc00 */
[----:B------:R-:W-:Y:S02]  /*29f0*/  IMAD R35, R30, c[0x0][0x214], R35 ;  /* 0x000085001e237a24 */ /* 0x000fe400078e0223 */
[----:B------:R-:W-:-:S03]  /*2a00*/  IMAD R55, R34, c[0x0][0x21c], R55 ;  /* 0x0000870022377a24 */ /* 0x000fc600078e0237 */
[----:B------:R-:W-:-:S05]  /*2a10*/  IADD3 R53, R53, R35, RZ ;  /* 0x0000002335357210 */ /* 0x000fca0007ffe0ff */
[----:B------:R-:W-:-:S05]  /*2a20*/  IMAD.WIDE.U32 R52, R34, c[0x0][0x218], R52 ;  /* 0x0000860022347a25 */ /* 0x000fca00078e0034 */
[----:B------:R-:W-:Y:S02]  /*2a30*/  IADD3 R53, R53, R55, RZ ;  /* 0x0000003735357210 */ /* 0x000fe40007ffe0ff */
[----:B0-----:R-:W-:-:S04]  /*2a40*/  LEA R45, P0, R52, c[0x0][0x270], 0x1 ;  /* 0x00009c00342d7a11 */ /* 0x001fc800078008ff */
[----:B------:R-:W-:Y:S02]  /*2a50*/  LEA.HI.X R53, R52, c[0x0][0x274], R53, 0x1, P0 ;  /* 0x00009d0034357a11 */ /* 0x000fe400000f0c35 */
[----:B------:R-:W-:-:S04]  /*2a60*/  IADD3 R44, P0, R45, R2, RZ ;  /* 0x000000022d2c7210 */ /* 0x000fc80007f1e0ff */
[----:B------:R-:W-:-:S05]  /*2a70*/  IADD3.X R45, R53, R0, RZ, P0, !PT ;  /* 0x00000000352d7210 */ /* 0x000fca00007fe4ff */
[----:B-1----:R0:W-:Y:S04]  /*2a80*/  STG.E.128 [R44.64], R48 ;  /* 0x000000302c007986 */ /* 0x0021e8000c101d06 */
.L_x_7551:
[----:B------:R-:W-:Y:S01]  /*2a90*/  PRMT R35, RZ, 0x7610, R43 ;  /* 0x00007610ff237816 */ /* 0x000fe2000000002b */
[----:B------:R-:W-:Y:S01]  /*2aa0*/  BAR.SYNC.DEFER_BLOCKING 0x0 ;  /* 0x0000000000007b1d */ /* 0x000fe20000010000 */
[----:B------:R-:W-:Y:S01]  /*2ab0*/  CS2R R62, SRZ ;  /* 0x00000000003e7805 */ /* 0x000fe2000001ff00 */
[----:B------:R-:W-:Y:S01]  /*2ac0*/  CS2R R60, SRZ ;  /* 0x00000000003c7805 */ /* 0x000fe2000001ff00 */
[----:B------:R-:W-:Y:S01]  /*2ad0*/  CS2R R54, SRZ ;  /* 0x0000000000367805 */ /* 0x000fe2000001ff00 */
[----:B------:R-:W-:Y:S01]  /*2ae0*/  FFMA.FTZ R35, R77, R35, R102 ;  /* 0x000000234d237223 */ /* 0x000fe20000010066 */
        /* <DEDUP_REMOVED lines=10> */
[----:B0-----:R-:W-:Y:S01]  /*2b90*/  HFMA2.MMA R45, -RZ, RZ, 0, 0 ;  /* 0x00000000ff2d7435 */ /* 0x001fe200000001ff */
[----:B------:R-:W-:Y:S01]  /*2ba0*/  MOV R44, R20 ;  /* 0x00000014002c7202 */ /* 0x000fe20000000f00 */
[----:B------:R-:W-:Y:S01]  /*2bb0*/  IMAD R47, R28, c[0x0][0x2b8], RZ ;  /* 0x0000ae001c2f7a24 */ /* 0x000fe200078e02ff */
[----:B------:R-:W-:Y:S01]  /*2bc0*/  HFMA2.MMA R117, -RZ, RZ, 0, 0 ;  /* 0x00000000ff757435 */ /* 0x000fe200000001ff */
[----:B------:R-:W-:Y:S01]  /*2bd0*/  IMAD R49, R24, c[0x0][0x2c0], RZ ;  /* 0x0000b00018317a24 */ /* 0x000fe200078e02ff */
[----:B------:R-:W-:Y:S01]  /*2be0*/  HFMA2.MMA R115, -RZ, RZ, 0, 0 ;  /* 0x00000000ff737435 */ /* 0x000fe200000001ff */
[----:B------:R-:W-:Y:S01]  /*2bf0*/  IMAD R47, R30, c[0x0][0x2bc], R47 ;  /* 0x0000af001e2f7a24 */ /* 0x000fe200078e022f */
[----:B------:R-:W-:Y:S01]  /*2c00*/  MOV R63, RZ ;  /* 0x000000ff003f7202 */ /* 0x000fe20000000f00 */
[----:B------:R-:W-:Y:S01]  /*2c10*/  IMAD R49, R26, c[0x0][0x2c4], R49 ;  /* 0x0000b1001a317a24 */ /* 0x000fe200078e0231 */
[----:B------:R-:W-:Y:S01]  /*2c20*/  MOV R88, RZ ;  /* 0x000000ff00587202 */ /* 0x000fe20000000f00 */
[----:B------:R-:W-:-:S05]  /*2c30*/  IMAD.WIDE.U32 R44, R30, c[0x0][0x2b8], R44 ;  /* 0x0000ae001e2c7a25 */ /* 0x000fca00078e002c */
[----:B------:R-:W-:Y:S02]  /*2c40*/  IADD3 R45, R45, R47, RZ ;  /* 0x0000002f2d2d7210 */ /* 0x000fe40007ffe0ff */
[----:B------:R-:W-:-:S03]  /*2c50*/  MOV R47, c[0x0][0x174] ;  /* 0x00005d00002f7a02 */ /* 0x000fc60000000f00 */
[----:B------:R-:W-:Y:S01]  /*2c60*/  IMAD.WIDE.U32 R92, R26, c[0x0][0x2c0], R44 ;  /* 0x0000b0001a5c7a25 */ /* 0x000fe200078e002c */
[----:B------:R-:W-:-:S04]  /*2c70*/  LEA R47, R47, UR4, 0x8 ;  /* 0x000000042f2f7c11 */ /* 0x000fc8000f8e40ff */
[----:B------:R-:W-:Y:S02]  /*2c80*/  IADD3 R49, R93, R49, RZ ;  /* 0x000000315d317210 */ /* 0x000fe40007ffe0ff */
[----:B------:R-:W-:-:S04]  /*2c90*/  LEA R44, P0, R92, c[0x0][0x320], 0x2 ;  /* 0x0000c8005c2c7a11 */ /* 0x000fc800078010ff */
[----:B------:R-:W-:Y:S02]  /*2ca0*/  LEA.HI.X R45, R92, c[0x0][0x324], R49, 0x2, P0 ;  /* 0x0000c9005c2d7a11 */ /* 0x000fe400000f1431 */
[----:B------:R-:W-:-:S03]  /*2cb0*/  IADD3 R92, P0, R74, R92, RZ ;  /* 0x0000005c4a5c7210 */ /* 0x000fc60007f1e0ff */
[----:B------:R-:W-:Y:S01]  /*2cc0*/  IMAD.WIDE R44, R47, 0x4, R44 ;  /* 0x000000042f2c7825 */ /* 0x000fe200078e022c */
[----:B------:R-:W-:-:S04]  /*2cd0*/  IADD3.X R93, R75, R49, RZ, P0, !PT ;  /* 0x000000314b5d7210 */ /* 0x000fc800007fe4ff */
[C---:B------:R-:W-:Y:S02]  /*2ce0*/  IADD3 R94, P6, R44.reuse, -0x380, RZ ;  /* 0xfffffc802c5e7810 */ /* 0x040fe40007fde0ff */
[C---:B------:R-:W-:Y:S02]  /*2cf0*/  IADD3 R96, P5, R44.reuse, -0x300, RZ ;  /* 0xfffffd002c607810 */ /* 0x040fe40007fbe0ff */
[----:B------:R-:W-:Y:S02]  /*2d00*/  IADD3.X R95, R45, -0x1, RZ, P6, !PT ;  /* 0xffffffff2d5f7810 */ /* 0x000fe400037fe4ff */
[C---:B------:R-:W-:Y:S02]  /*2d10*/  IADD3 R98, P4, R44.reuse, -0x280, RZ ;  /* 0xfffffd802c627810 */ /* 0x040fe40007f9e0ff */
[C---:B------:R-:W-:Y:S02]  /*2d20*/  IADD3 R100, P3, R44.reuse, -0x200, RZ ;  /* 0xfffffe002c647810 */ /* 0x040fe40007f7e0ff */
[----:B------:R-:W-:-:S02]  /*2d30*/  IADD3 R102, P2, R44, -0x180, RZ ;  /* 0xfffffe802c667810 */ /* 0x000fc40007f5e0ff */
[C---:B------:R-:W-:Y:S02]  /*2d40*/  IADD3 R104, P1, R44.reuse, -0x100, RZ ;  /* 0xffffff002c687810 */ /* 0x040fe40007f3e0ff */
[----:B------:R-:W-:Y:S02]  /*2d50*/  IADD3 R106, P6, R44, -0x80, RZ ;  /* 0xffffff802c6a7810 */ /* 0x000fe40007fde0ff */
[C---:B------:R-:W-:Y:S02]  /*2d60*/  IADD3.X R97, R45.reuse, -0x1, RZ, P5, !PT ;  /* 0xffffffff2d617810 */ /* 0x040fe40002ffe4ff */
[C---:B------:R-:W-:Y:S02]  /*2d70*/  IADD3.X R99, R45.reuse, -0x1, RZ, P4, !PT ;  /* 0xffffffff2d637810 */ /* 0x040fe400027fe4ff */
[C---:B------:R-:W-:Y:S02]  /*2d80*/  IADD3.X R101, R45.reuse, -0x1, RZ, P3, !PT ;  /* 0xffffffff2d657810 */ /* 0x040fe40001ffe4ff */
[----:B------:R-:W-:-:S02]  /*2d90*/  IADD3.X R103, R45, -0x1, RZ, P2, !PT ;  /* 0xffffffff2d677810 */ /* 0x000fc400017fe4ff */
[C---:B------:R-:W-:Y:S02]  /*2da0*/  IADD3.X R105, R45.reuse, -0x1, RZ, P1, !PT ;  /* 0xffffffff2d697810 */ /* 0x040fe40000ffe4ff */
[----:B------:R-:W-:Y:S02]  /*2db0*/  IADD3.X R107, R45, -0x1, RZ, P6, !PT ;  /* 0xffffffff2d6b7810 */ /* 0x000fe400037fe4ff */
.L_x_7573:
[----:B------:R-:W-:Y:S02]  /*2dc0*/  SHF.R.S32.HI R124, RZ, 0x1f, R117 ;  /* 0x0000001fff7c7819 */ /* 0x000fe40000011475 */
[----:B------:R-:W-:Y:S02]  /*2dd0*/  MOV R44, R58 ;  /* 0x0000003a002c7202 */ /* 0x000fe40000000f00 */
        /* <DEDUP_REMOVED lines=10> */
[C---:B------:R-:W-:Y:S02]  /*2e80*/  LEA R45, P0, R46.reuse, R18, 0x1 ;  /* 0x000000122e2d7211 */ /* 0x040fe400078008ff */
[----:B------:R-:W-:Y:S01]  /*2e90*/  IADD3 R47, R47, R49, RZ ;  /* 0x000000312f2f7210 */ /* 0x000fe20007ffe0ff */
[----:B0-2---:R0:W2:Y:S01]  /*2ea0*/  LDG.E R86, [R50.64] ;  /* 0x0000000632567981 */ /* 0x0050a2000c1e1900 */
[----:B------:R-:W-:Y:S02]  /*2eb0*/  IADD3 R44, P1, R45, R2, RZ ;  /* 0x000000022d2c7210 */ /* 0x000fe40007f3e0ff */
[----:B------:R-:W-:-:S04]  /*2ec0*/  LEA.HI.X R47, R46, R17, R47, 0x1, P0 ;  /* 0x000000112e2f7211 */ /* 0x000fc800000f0c2f */
[----:B------:R-:W-:-:S06]  /*2ed0*/  IADD3.X R45, R47, R0, RZ, P1, !PT ;  /* 0x000000002f2d7210 */ /* 0x000fcc0000ffe4ff */
[----:B---3--:R-:W3:Y:S01]  /*2ee0*/  LDG.E.128 R44, [R44.64] ;  /* 0x000000062c2c7981 */ /* 0x008ee2000c1e1d00 */
[----:B------:R-:W-:Y:S01]  /*2ef0*/  MOV R48, R64 ;  /* 0x0000004000307202 */ /* 0x000fe20000000f00 */
[----:B------:R-:W-:Y:S01]  /*2f00*/  IMAD R108, R124, c[0x0][0x1a0], RZ ;  /* 0x000068007c6c7a24 */ /* 0x000fe200078e02ff */
[----:B------:R-:W-:Y:S02]  /*2f10*/  MOV R49, R11 ;  /* 0x0000000b00317202 */ /* 0x000fe40000000f00 */
[C---:B------:R-:W-:Y:S01]  /*2f20*/  IADD3 R90, R16.reuse, -0x1, RZ ;  /* 0xffffffff105a7810 */ /* 0x040fe20007ffe0ff */
[C---:B------:R-:W-:Y:S01]  /*2f30*/  IMAD R119, R117.reuse, c[0x0][0x1a4], R108 ;  /* 0x0000690075777a24 */ /* 0x040fe200078e026c */
[----:B------:R-:W-:Y:S01]  /*2f40*/  ISETP.GT.AND P0, PT, R16, 0x1, PT ;  /* 0x000000011000780c */ /* 0x000fe20003f04270 */
[----:B------:R-:W-:Y:S01]  /*2f50*/  IMAD.WIDE.U32 R48, R117, c[0x0][0x1a0], R48 ;  /* 0x0000680075307a25 */ /* 0x000fe200078e0030 */
[----:B------:R-:W-:Y:S02]  /*2f60*/  ISETP.NE.AND P1, PT, R20, RZ, PT ;  /* 0x000000ff1400720c */ /* 0x000fe40003f25270 */
[----:B0-----:R-:W-:-:S02]  /*2f70*/  LEA.HI R50, R90, R90, RZ, 0x1 ;  /* 0x0000005a5a327211 */ /* 0x001fc400078f08ff */
[----:B------:R-:W-:Y:S02]  /*2f80*/  LEA R118, P2, R48, c[0x0][0x228], 0x2 ;  /* 0x00008a0030767a11 */ /* 0x000fe400078410ff */
[----:B------:R-:W-:Y:S02]  /*2f90*/  IADD3 R119, R49, R119, RZ ;  /* 0x0000007731777210 */ /* 0x000fe40007ffe0ff */
[----:B------:R-:W-:Y:S02]  /*2fa0*/  ISETP.EQ.AND P0, PT, R14, RZ, P0 ;  /* 0x000000ff0e00720c */ /* 0x000fe40000702270 */
[----:B------:R-:W-:Y:S02]  /*2fb0*/  LEA.HI.X R119, R48, c[0x0][0x22c], R119, 0x2, P2 ;  /* 0x00008b0030777a11 */ /* 0x000fe400010f1477 */
[----:B------:R-:W-:Y:S02]  /*2fc0*/  LOP3.LUT R51, R50, 0xfffffe, RZ, 0xc0, !PT ;  /* 0x00fffffe32337812 */ /* 0x000fe400078ec0ff */
[----:B------:R-:W-:Y:S01]  /*2fd0*/  IADD3 R49, R20, 0x200, RZ ;  /* 0x0000020014317810 */ /* 0x000fe20007ffe0ff */
[----:B------:R0:W4:Y:S01]  /*2fe0*/  LDG.E R118, [R118.64] ;  /* 0x0000000676767981 */ /* 0x000122000c1e1900 */
        /* <DEDUP_REMOVED lines=8> */
[----:B------:R-:W-:Y:S02]  /*3070*/  PRMT R110, RZ, 0x7610, R40 ;  /* 0x00007610ff6e7816 */ /* 0x000fe40000000028 */
[----:B------:R-:W-:-:S03]  /*3080*/  PRMT R108, RZ, 0x7610, R41 ;  /* 0x00007610ff6c7816 */ /* 0x000fc60000000029 */
[----:B------:R-:W-:Y:S01]  /*3090*/  FMUL.FTZ R138, R110, R67 ;  /* 0x000000436e8a7220 */ /* 0x000fe20000410000 */
[--C-:B0-----:R-:W-:Y:S01]  /*30a0*/  PRMT R119, RZ, 0x5410, R42.reuse ;  /* 0x00005410ff777816 */ /* 0x101fe2000000002a */
[----:B------:R-:W-:Y:S01]  /*30b0*/  FMUL.FTZ R128, R108, R69 ;  /* 0x000000456c807220 */ /* 0x000fe20000410000 */
[----:B------:R-:W-:Y:S02]  /*30c0*/  PRMT R114, RZ, 0x7610, R42 ;  /* 0x00007610ff727816 */ /* 0x000fe4000000002a */
[--C-:B------:R-:W-:Y:S01]  /*30d0*/  PRMT R129, RZ, 0x5410, R43.reuse ;  /* 0x00005410ff817816 */ /* 0x100fe2000000002b */
[----:B------:R-:W-:Y:S01]  /*30e0*/  BSSY B0, `(.L_x_7553) ;  /* 0x0000040000007945 */ /* 0x000fe20003800000 */
[----:B------:R-:W-:Y:S01]  /*30f0*/  PRMT R90, RZ, 0x7610, R43 ;  /* 0x00007610ff5a7816 */ /* 0x000fe2000000002b */
[----:B------:R-:W-:Y:S02]  /*3100*/  FMUL.FTZ R122, R119, R70 ;  /* 0x00000046777a7220 */ /* 0x000fe40000410000 */
[----:B------:R-:W-:-:S02]  /*3110*/  FMUL.FTZ R139, R129, R72 ;  /* 0x00000048818b7220 */ /* 0x000fc40000410000 */
        /* <DEDUP_REMOVED lines=12> */
[C---:B------:R-:W-:Y:S01]  /*31e0*/  FMUL.FTZ R141, R116.reuse, R73 ;  /* 0x00000049748d7220 */ /* 0x040fe20000410000 */
[----:B------:R3:W3:Y:S06]  /*31f0*/  @P2 LDS R127, [R20.X4+0x107c] ;  /* 0x00107c00147f2984 */ /* 0x0006ec0000004800 */
[----:B------:R-:W1:Y:S01]  /*3200*/  MUFU.EX2 R46, R46 ;  /* 0x0000002e002e7308 */ /* 0x000e620000000800 */
[----:B------:R-:W-:-:S02]  /*3210*/  FMUL.FTZ R149, R116, R70 ;  /* 0x0000004674957220 */ /* 0x000fc40000410000 */
[C---:B------:R-:W-:Y:S01]  /*3220*/  FMUL.FTZ R147, R116.reuse, R71 ;  /* 0x0000004774937220 */ /* 0x040fe20000410000 */
[----:B0-----:R-:W-:Y:S01]  /*3230*/  PRMT R123, RZ, 0x5410, R40 ;  /* 0x00005410ff7b7816 */ /* 0x001fe20000000028 */
[----:B------:R-:W-:Y:S01]  /*3240*/  FMUL.FTZ R116, R116, R72 ;  /* 0x0000004874747220 */ /* 0x000fe20000410000 */
[----:B------:R0:W5:Y:S02]  /*3250*/  @P0 LDG.E R136, [R120.64+0x4] ;  /* 0x0000040678880981 */ /* 0x000164000c1e1900 */
[----:B------:R-:W3:Y:S01]  /*3260*/  MUFU.EX2 R145, R145 ;  /* 0x0000009100917308 */ /* 0x000ee20000000800 */
[--C-:B--2---:R-:W-:Y:S02]  /*3270*/  PRMT R133, RZ, 0x5410, R51.reuse ;  /* 0x00005410ff857816 */ /* 0x104fe40000000033 */
[----:B------:R-:W-:Y:S01]  /*3280*/  PRMT R143, RZ, 0x7610, R51 ;  /* 0x00007610ff8f7816 */ /* 0x000fe20000000033 */
[----:B------:R-:W-:-:S04]  /*3290*/  FMUL.FTZ R51, R123, R66 ;  /* 0x000000427b337220 */ /* 0x000fc80000410000 */
[----:B------:R-:W2:Y:S01]  /*32a0*/  MUFU.EX2 R141, R141 ;  /* 0x0000008d008d7308 */ /* 0x000ea20000000800 */
[----:B0-----:R-:W-:Y:S01]  /*32b0*/  PRMT R121, RZ, 0x5410, R41 ;  /* 0x00005410ff797816 */ /* 0x001fe20000000029 */
[----:B-1----:R-:W-:Y:S01]  /*32c0*/  FMUL.FTZ R45, R112, R131 ;  /* 0x00000083702d7220 */ /* 0x002fe20000410000 */
[--C-:B------:R-:W-:Y:S01]  /*32d0*/  PRMT R125, RZ, 0x5410, R49.reuse ;  /* 0x00005410ff7d7816 */ /* 0x100fe20000000031 */
[----:B------:R-:W-:Y:S01]  /*32e0*/  FFMA.FTZ R44, R131, R51, R138 ;  /* 0x00000033832c7223 */ /* 0x000fe2000001008a */
[----:B------:R-:W-:-:S03]  /*32f0*/  PRMT R137, RZ, 0x7610, R49 ;  /* 0x00007610ff897816 */ /* 0x000fc60000000031 */
[----:B------:R-:W0:Y:S01]  /*3300*/  MUFU.EX2 R149, R149 ;  /* 0x0000009500957308 */ /* 0x000e220000000800 */
[--C-:B------:R-:W-:Y:S01]  /*3310*/  PRMT R47, RZ, 0x5410, R50.reuse ;  /* 0x00005410ff2f7816 */ /* 0x100fe20000000032 */
[----:B------:R-:W-:Y:S01]  /*3320*/  FMUL.FTZ R49, R121, R68 ;  /* 0x0000004479317220 */ /* 0x000fe20000410000 */
[----:B------:R-:W-:Y:S01]  /*3330*/  PRMT R135, RZ, 0x7610, R50 ;  /* 0x00007610ff877816 */ /* 0x000fe20000000032 */
[----:B----4-:R-:W-:-:S04]  /*3340*/  FMUL.FTZ R142, R118, R133 ;  /* 0x00000085768e7220 */ /* 0x010fc80000410000 */
[----:B------:R-:W1:Y:S01]  /*3350*/  MUFU.EX2 R147, R147 ;  /* 0x0000009300937308 */ /* 0x000e620000000800 */
[----:B------:R-:W-:-:S07]  /*3360*/  FMUL.FTZ R50, R118, R143 ;  /* 0x0000008f76327220 */ /* 0x000fce0000410000 */
[----:B------:R-:W4:Y:S01]  /*3370*/  MUFU.EX2 R116, R116 ;  /* 0x0000007400747308 */ /* 0x000f220000000800 */
[--C-:B------:R-:W-:Y:S01]  /*3380*/  PRMT R151, RZ, 0x5410, R48.reuse ;  /* 0x00005410ff977816 */ /* 0x100fe20000000030 */
[C---:B------:R-:W-:Y:S01]  /*3390*/  FMUL.FTZ R126, R46.reuse, R45 ;  /* 0x0000002d2e7e7220 */ /* 0x040fe20000410000 */
[----:B------:R-:W-:Y:S01]  /*33a0*/  PRMT R153, RZ, 0x7610, R48 ;  /* 0x00007610ff997816 */ /* 0x000fe20000000030 */
[----:B------:R-:W-:Y:S02]  /*33b0*/  FFMA.FTZ R44, R46, R44, R49 ;  /* 0x0000002c2e2c7223 */ /* 0x000fe40000010031 */
[----:B------:R-:W-:Y:S02]  /*33c0*/  FMUL.FTZ R48, R118, R135 ;  /* 0x0000008776307220 */ /* 0x000fe40000410000 */
[----:B------:R-:W-:Y:S02]  /*33d0*/  FMUL.FTZ R142, R79, R142 ;  /* 0x0000008e4f8e7220 */ /* 0x000fe40000410000 */
[----:B------:R-:W-:-:S02]  /*33e0*/  FMUL.FTZ R50, R77, R50 ;  /* 0x000000324d327220 */ /* 0x000fc40000410000 */
[----:B------:R-:W-:Y:S02]  /*33f0*/  FMUL.FTZ R120, R114, R71 ;  /* 0x0000004772787220 */ /* 0x000fe40000410000 */
[C---:B---3--:R-:W-:Y:S02]  /*3400*/  FMUL.FTZ R126, R145.reuse, R126 ;  /* 0x0000007e917e7220 */ /* 0x048fe40000410000 */
[----:B------:R-:W-:Y:S02]  /*3410*/  FFMA.FTZ R44, R145, R44, R128 ;  /* 0x0000002c912c7223 */ /* 0x000fe40000010080 */
[C---:B------:R-:W-:Y:S02]  /*3420*/  FMUL.FTZ R45, R118.reuse, R151 ;  /* 0x00000097762d7220 */ /* 0x040fe40000410000 */
[----:B------:R-:W-:Y:S02]  /*3430*/  FMUL.FTZ R140, R118, R47 ;  /* 0x0000002f768c7220 */ /* 0x000fe40000410000 */
[----:B------:R-:W-:-:S02]  /*3440*/  FMUL.FTZ R157, R81, R48 ;  /* 0x00000030519d7220 */ /* 0x000fc40000410000 */
[----:B--2---:R-:W-:Y:S01]  /*3450*/  FFMA.FTZ R130, R141, R50, R142 ;  /* 0x000000328d827223 */ /* 0x004fe2000001008e */
[----:B------:R-:W-:Y:S05]  /*3460*/  @P2 BRA `(.L_x_7554) ;  /* 0x0000007000002947 */ /* 0x000fea0003800000 */
[----:B01--4-:R-:W-:-:S13]  /*3470*/  ISETP.NE.AND P0, PT, R16, c[0x0][0x174], PT ;  /* 0x00005d0010007a0c */ /* 0x013fda0003f05270 */
[----:B------:R-:W-:-:S04]  /*3480*/  @P0 LEA.HI R48, R16, R16, RZ, 0x1 ;  /* 0x0000001010300211 */ /* 0x000fc800078f08ff */
[----:B------:R-:W-:-:S04]  /*3490*/  @P0 LOP3.LUT R127, R48, 0xfffffe, RZ, 0xc0, !PT ;  /* 0x00fffffe307f0812 */ /* 0x000fc800078ec0ff */
[----:B------:R-:W-:Y:S01]  /*34a0*/  @P0 IADD3 R48, -R127, R16, RZ ;  /* 0x000000107f300210 */ /* 0x000fe20007ffe1ff */
[----:B------:R-:W-:-:S03]  /*34b0*/  HFMA2.MMA R127, -RZ, RZ, 1.875, 0 ;  /* 0x3f800000ff7f7435 */ /* 0x000fc600000001ff */
[----:B------:R-:W-:-:S07]  /*34c0*/  @P0 LEA R48, R48, R117, 0x8 ;  /* 0x0000007530300211 */ /* 0x000fce00078e40ff */
[----:B------:R0:W1:Y:S02]  /*34d0*/  @P0 LDS R127, [R48.X4+0x878] ;  /* 0x00087800307f0984 */ /* 0x0000640000004800 */
.L_x_7554:
[----:B01--4-:R-:W-:Y:S05]  /*34e0*/  BSYNC B0 ;  /* 0x0000000000007941 */ /* 0x013fea0003800000 */
.L_x_7553:
[----:B------:R-:W-:Y:S01]  /*34f0*/  FMUL.FTZ R155, R141, R127 ;  /* 0x0000007f8d9b7220 */ /* 0x000fe20000410000 */
[----:B------:R-:W-:Y:S01]  /*3500*/  ISETP.NE.AND P3, PT, R14, 0x1f, PT ;  /* 0x0000001f0e00780c */ /* 0x000fe20003f65270 */
[----:B------:R-:W-:Y:S01]  /*3510*/  FMUL.FTZ R48, R118, R137 ;  /* 0x0000008976307220 */ /* 0x000fe20000410000 */
        /* <DEDUP_REMOVED lines=59> */
[----:B------:R-:W0:Y:S02]  /*38d0*/  SHFL.DOWN PT, R150, R159, 0x8, 0x1f ;  /* 0x09001f009f967f89 */ /* 0x000e2400000e0000 */
[----:B------:R-:W-:Y:S02]  /*38e0*/  ISETP.NE.OR P0, PT, R14, RZ, P0 ;  /* 0x000000ff0e00720c */ /* 0x000fe40000705670 */
[----:B------:R-:W1:Y:S01]  /*38f0*/  SHFL.DOWN PT, R165, R144, 0x8, 0x1f ;  /* 0x09001f0090a57f89 */ /* 0x000e6200000e0000 */
[C---:B--2---:R-:W-:Y:S01]  /*3900*/  @P3 FFMA.FTZ R161, R146.reuse, R44, R161 ;  /* 0x0000002c92a13223 */ /* 0x044fe200000100a1 */
[----:B------:R-:W-:Y:S01]  /*3910*/  HFMA2.MMA R44, -RZ, RZ, 1.875, 0 ;  /* 0x3f800000ff2c7435 */ /* 0x000fe200000001ff */
        /* <DEDUP_REMOVED lines=25> */
[----:B------:R-:W-:Y:S04]  /*3ab0*/  SHFL.UP PT, R161, R161, 0x1, RZ ;  /* 0x04200000a1a17989 */ /* 0x000fe800000e00ff */
[----:B------:R-:W1:Y:S04]  /*3ac0*/  SHFL.UP PT, R146, R146, 0x1, RZ ;  /* 0x0420000092927989 */ /* 0x000e6800000e00ff */
[----:B------:R-:W-:Y:S04]  /*3ad0*/  SHFL.IDX PT, R148, R159, RZ, 0x1f ;  /* 0x00001fff9f947589 */ /* 0x000fe800000e0000 */
[----:B------:R-:W2:Y:S01]  /*3ae0*/  SHFL.IDX PT, R163, R144, RZ, 0x1f ;  /* 0x00001fff90a37589 */ /* 0x000ea200000e0000 */
[----:B0-----:R-:W-:-:S04]  /*3af0*/  @P2 FFMA.FTZ R152, R165, R152, R154 ;  /* 0x00000098a5982223 */ /* 0x001fc8000001009a */
[----:B------:R-:W-:Y:S02]  /*3b00*/  FFMA.FTZ R50, R152, R127, R50 ;  /* 0x0000007f98327223 */ /* 0x000fe40000010032 */
[----:B-1----:R-:W-:Y:S02]  /*3b10*/  @P1 FFMA.FTZ R150, R146, R150, R161 ;  /* 0x0000009692961223 */ /* 0x002fe400000100a1 */
[----:B------:R-:W-:Y:S02]  /*3b20*/  FFMA.FTZ R127, R141, R50, R142 ;  /* 0x000000328d7f7223 */ /* 0x000fe4000001008e */
[----:B------:R-:W-:Y:S02]  /*3b30*/  FFMA.FTZ R142, R112, R150, R51 ;  /* 0x00000096708e7223 */ /* 0x000fe40000010033 */
[----:B------:R-:W-:Y:S02]  /*3b40*/  FFMA.FTZ R112, R116, R127, R157 ;  /* 0x0000007f74707223 */ /* 0x000fe4000001009d */
[----:B------:R-:W-:-:S02]  /*3b50*/  FFMA.FTZ R138, R131, R142, R138 ;  /* 0x0000008e838a7223 */ /* 0x000fc4000001008a */
[----:B------:R-:W-:Y:S02]  /*3b60*/  FFMA.FTZ R51, R147, R112, R140 ;  /* 0x0000007093337223 */ /* 0x000fe4000001008c */
[----:B------:R-:W-:Y:S01]  /*3b70*/  FFMA.FTZ R136, R46, R138, R49 ;  /* 0x0000008a2e887223 */ /* 0x000fe20000010031 */
[----:B------:R-:W-:Y:S01]  /*3b80*/  P2R R49, PR, RZ, 0x10 ;  /* 0x00000010ff317803 */ /* 0x000fe20000000000 */
[----:B------:R-:W-:Y:S02]  /*3b90*/  FFMA.FTZ R48, R149, R51, R48 ;  /* 0x0000003395307223 */ /* 0x000fe40000010030 */
[----:B------:R-:W-:Y:S02]  /*3ba0*/  FMUL.FTZ R151, R151, R142 ;  /* 0x0000008e97977220 */ /* 0x000fe40000410000 */
[C---:B------:R-:W-:Y:S02]  /*3bb0*/  FFMA.FTZ R49, R145.reuse, R48, R134 ;  /* 0x0000003091317223 */ /* 0x040fe40000010086 */
[----:B------:R-:W-:-:S02]  /*3bc0*/  FFMA.FTZ R145, R145, R136, R128 ;  /* 0x0000008891917223 */ /* 0x000fc40000010080 */
[----:B------:R-:W-:Y:S02]  /*3bd0*/  FFMA.FTZ R140, R76, R151, RZ ;  /* 0x000000974c8c7223 */ /* 0x000fe400000100ff */
[----:B------:R-:W-:Y:S02]  /*3be0*/  FMUL.FTZ R153, R153, R138 ;  /* 0x0000008a99997220 */ /* 0x000fe40000410000 */
[----:B------:R-:W-:Y:S02]  /*3bf0*/  FFMA.FTZ R149, R149, R145, R122 ;  /* 0x0000009195957223 */ /* 0x000fe4000001007a */
[----:B------:R-:W-:Y:S02]  /*3c00*/  FFMA.FTZ R140, R89, R153, R140 ;  /* 0x00000099598c7223 */ /* 0x000fe4000001008c */
[----:B------:R-:W-:Y:S02]  /*3c10*/  FMUL.FTZ R128, R125, R136 ;  /* 0x000000887d807220 */ /* 0x000fe40000410000 */
[----:B------:R-:W-:-:S02]  /*3c20*/  FFMA.FTZ R147, R147, R149, R120 ;  /* 0x0000009593937223 */ /* 0x000fc40000010078 */
[----:B------:R-:W-:Y:S02]  /*3c30*/  FFMA.FTZ R128, R87, R128, R140 ;  /* 0x0000008057807223 */ /* 0x000fe4000001008c */
[----:B------:R-:W-:Y:S02]  /*3c40*/  FMUL.FTZ R137, R137, R145 ;  /* 0x0000009189897220 */ /* 0x000fe40000410000 */
[C---:B--2---:R-:W-:Y:S02]  /*3c50*/  FFMA.FTZ R45, R163.reuse, R45, R148 ;  /* 0x0000002da32d7223 */ /* 0x044fe40000010094 */
[----:B------:R-:W-:Y:S02]  /*3c60*/  FMUL.FTZ R44, R163, R44 ;  /* 0x0000002ca32c7220 */ /* 0x000fe40000410000 */
[----:B------:R-:W-:Y:S02]  /*3c70*/  FFMA.FTZ R125, R46, R49, R155 ;  /* 0x000000312e7d7223 */ /* 0x000fe4000001009b */
[----:B------:R-:W-:Y:S01]  /*3c80*/  FFMA.FTZ R46, R116, R147, R139 ;  /* 0x00000093742e7223 */ /* 0x000fe2000001008b */
[----:B------:R0:W-:Y:S01]  /*3c90*/  @!P4 STS.64 [R132+0x10f8], R44 ;  /* 0x0010f82c8400c388 */ /* 0x0001e20000000a00 */
[----:B------:R-:W-:Y:S01]  /*3ca0*/  FMUL.FTZ R116, R118, R138 ;  /* 0x0000008a76747220 */ /* 0x000fe20000410000 */
[----:B------:R-:W-:Y:S01]  /*3cb0*/  LEA R139, R16, 0xffffff00, 0x8 ;  /* 0xffffff00108b7811 */ /* 0x000fe200078e40ff */
[----:B------:R-:W-:-:S02]  /*3cc0*/  FFMA.FTZ R128, R85, R137, R128 ;  /* 0x0000008955807223 */ /* 0x000fc40000010080 */
[----:B------:R-:W-:Y:S01]  /*3cd0*/  FMUL.FTZ R47, R47, R149 ;  /* 0x000000952f2f7220 */ /* 0x000fe20000410000 */
[----:B------:R-:W-:Y:S01]  /*3ce0*/  IADD3 R146, -R139, c[0x0][0x168], -R20 ;  /* 0x00005a008b927a10 */ /* 0x000fe20007ffe914 */
[----:B------:R-:W-:Y:S02]  /*3cf0*/  FMUL.FTZ R137, R118, R142 ;  /* 0x0000008e76897220 */ /* 0x000fe40000410000 */
[----:B------:R-:W-:Y:S01]  /*3d00*/  FFMA.FTZ R128, R83, R47, R128 ;  /* 0x0000002f53807223 */ /* 0x000fe20000010080 */
[----:B------:R-:W-:Y:S01]  /*3d10*/  ISETP.GE.AND P0, PT, R146, 0x1, PT ;  /* 0x000000019200780c */ /* 0x000fe20003f06270 */
[----:B------:R-:W-:Y:S02]  /*3d20*/  FMUL.FTZ R120, R118, R136 ;  /* 0x0000008876787220 */ /* 0x000fe40000410000 */
[----:B0-----:R-:W-:Y:S02]  /*3d30*/  FMUL.FTZ R45, R89, R116 ;  /* 0x00000074592d7220 */ /* 0x001fe40000410000 */
[----:B------:R-:W-:-:S02]  /*3d40*/  FMUL.FTZ R116, R135, R147 ;  /* 0x0000009387747220 */ /* 0x000fc40000410000 */
[----:B------:R-:W-:Y:S01]  /*3d50*/  FMUL.FTZ R133, R133, R46 ;  /* 0x0000002e85857220 */ /* 0x000fe20000410000 */
[----:B------:R0:W-:Y:S01]  /*3d60*/  STS [R10.X4+0x224], R45 ;  /* 0x0002242d0a007388 */ /* 0x0001e20000004800 */
[----:B------:R-:W-:Y:S02]  /*3d70*/  FFMA.FTZ R116, R81, R116, R128 ;  /* 0x0000007451747223 */ /* 0x000fe40000010080 */
[----:B------:R-:W-:Y:S02]  /*3d80*/  FMUL.FTZ R44, R118, R145 ;  /* 0x00000091762c7220 */ /* 0x000fe40000410000 */
[----:B------:R-:W-:Y:S02]  /*3d90*/  FFMA.FTZ R131, R131, R125, R130 ;  /* 0x0000007d83837223 */ /* 0x000fe40000010082 */
[----:B------:R-:W-:Y:S02]  /*3da0*/  FFMA.FTZ R140, R141, R46, R126 ;  /* 0x0000002e8d8c7223 */ /* 0x000fe4000001007e */
[----:B------:R-:W-:-:S02]  /*3db0*/  FMUL.FTZ R137, R76, R137 ;  /* 0x000000894c897220 */ /* 0x000fc40000410000 */
[----:B------:R-:W-:Y:S02]  /*3dc0*/  FMUL.FTZ R47, R87, R120 ;  /* 0x00000078572f7220 */ /* 0x000fe40000410000 */
[----:B------:R-:W-:Y:S01]  /*3dd0*/  FFMA.FTZ R126, R79, R133, R116 ;  /* 0x000000854f7e7223 */ /* 0x000fe20000010074 */
[----:B------:R1:W-:Y:S01]  /*3de0*/  STS [R10.X4+0x220], R137 ;  /* 0x000220890a007388 */ /* 0x0003e20000004800 */
[----:B------:R-:W-:Y:S02]  /*3df0*/  FMUL.FTZ R135, R85, R44 ;  /* 0x0000002c55877220 */ /* 0x000fe40000410000 */
[C---:B------:R-:W-:Y:S01]  /*3e00*/  FMUL.FTZ R116, R118.reuse, R147 ;  /* 0x0000009376747220 */ /* 0x040fe20000410000 */
[----:B------:R2:W-:Y:S01]  /*3e10*/  STS [R10.X4+0x228], R47 ;  /* 0x0002282f0a007388 */ /* 0x0005e20000004800 */
[C---:B------:R-:W-:Y:S02]  /*3e20*/  FMUL.FTZ R44, R118.reuse, R149 ;  /* 0x00000095762c7220 */ /* 0x040fe40000410000 */
[----:B------:R-:W-:Y:S01]  /*3e30*/  FMUL.FTZ R120, R118, R46 ;  /* 0x0000002e76787220 */ /* 0x000fe20000410000 */
[----:B------:R3:W-:Y:S01]  /*3e40*/  STS [R10.X4+0x22c], R135 ;  /* 0x00022c870a007388 */ /* 0x0007e20000004800 */
[-C--:B------:R-:W-:Y:S01]  /*3e50*/  FFMA.FTZ R122, R123, -R66.reuse, R142 ;  /* 0x800000427b7a7223 */ /* 0x080fe2000001008e */
[----:B------:R-:W-:Y:S01]  /*3e60*/  SHF.L.U64.HI R142, R115, 0x2, R88 ;  /* 0x00000002738e7819 */ /* 0x000fe20000010258 */
[----:B------:R-:W-:-:S02]  /*3e70*/  FMUL.FTZ R128, R131, R66 ;  /* 0x0000004283807220 */ /* 0x000fc40000410000 */
[----:B------:R-:W-:Y:S02]  /*3e80*/  FMUL.FTZ R118, R118, R140 ;  /* 0x0000008c76767220 */ /* 0x000fe40000410000 */
[----:B0-----:R-:W-:Y:S02]  /*3e90*/  FMUL.FTZ R45, R81, R116 ;  /* 0x00000074512d7220 */ /* 0x001fe40000410000 */
[----:B-1----:R-:W-:Y:S02]  /*3ea0*/  FMUL.FTZ R137, R83, R44 ;  /* 0x0000002c53897220 */ /* 0x002fe40000410000 */
[----:B--2---:R-:W-:Y:S01]  /*3eb0*/  FMUL.FTZ R47, R79, R120 ;  /* 0x000000784f2f7220 */ /* 0x004fe20000410000 */
[----:B------:R0:W-:Y:S01]  /*3ec0*/  STS [R10.X4+0x234], R45 ;  /* 0x0002342d0a007388 */ /* 0x0001e20000004800 */
[-C--:B------:R-:W-:Y:S02]  /*3ed0*/  FFMA.FTZ R120, R110, -R67.reuse, R138 ;  /* 0x800000436e787223 */ /* 0x080fe4000001008a */
[----:B------:R-:W-:Y:S01]  /*3ee0*/  FMUL.FTZ R133, R125, R67 ;  /* 0x000000437d857220 */ /* 0x000fe20000410000 */
[----:B------:R-:W-:Y:S01]  /*3ef0*/  STS [R10.X4+0x230], R137 ;  /* 0x000230890a007388 */ /* 0x000fe20000004800 */
[----:B------:R-:W-:-:S02]  /*3f00*/  FFMA.FTZ R44, R128, R122, RZ ;  /* 0x0000007a802c7223 */ /* 0x000fc400000100ff */
[----:B---3--:R-:W-:Y:S01]  /*3f10*/  FMUL.FTZ R135, R77, R118 ;  /* 0x000000764d877220 */ /* 0x008fe20000410000 */
[----:B------:R-:W-:Y:S01]  /*3f20*/  STS [R10.X4+0x238], R47 ;  /* 0x0002382f0a007388 */ /* 0x000fe20000004800 */
[-C--:B------:R-:W-:Y:S02]  /*3f30*/  FFMA.FTZ R118, R121, -R68.reuse, R136 ;  /* 0x8000004479767223 */ /* 0x080fe40000010088 */
[----:B------:R-:W-:Y:S01]  /*3f40*/  FMUL.FTZ R130, R49, R68 ;  /* 0x0000004431827220 */ /* 0x000fe20000410000 */
[----:B------:R1:W-:Y:S01]  /*3f50*/  STS [R10.X4+0x23c], R135 ;  /* 0x00023c870a007388 */ /* 0x0003e20000004800 */
[----:B0-----:R-:W-:Y:S02]  /*3f60*/  FFMA.FTZ R45, R133, R120, R44 ;  /* 0x00000078852d7223 */ /* 0x001fe4000001002c */
[----:B------:R-:W-:Y:S02]  /*3f70*/  FFMA.FTZ R116, R108, -R69, R145 ;  /* 0x800000456c747223 */ /* 0x000fe40000010091 */
[----:B------:R-:W-:-:S02]  /*3f80*/  FFMA.FTZ R45, R130, R118, R45 ;  /* 0x00000076822d7223 */ /* 0x000fc4000001002d */
[-C--:B------:R-:W-:Y:S02]  /*3f90*/  FFMA.FTZ R132, R119, -R70.reuse, R149 ;  /* 0x8000004677847223 */ /* 0x080fe40000010095 */
[----:B------:R-:W-:Y:S02]  /*3fa0*/  FMUL.FTZ R134, R51, R70 ;  /* 0x0000004633867220 */ /* 0x000fe40000410000 */
[----:B-1----:R-:W-:Y:S02]  /*3fb0*/  FMUL.FTZ R135, R48, R69 ;  /* 0x0000004530877220 */ /* 0x002fe40000410000 */
[-C--:B------:R-:W-:Y:S02]  /*3fc0*/  FFMA.FTZ R136, R114, -R71.reuse, R147 ;  /* 0x8000004772887223 */ /* 0x080fe40000010093 */
[----:B------:R-:W-:Y:S02]  /*3fd0*/  FFMA.FTZ R45, R135, R116, R45 ;  /* 0x00000074872d7223 */ /* 0x000fe4000001002d */
[----:B------:R-:W-:-:S02]  /*3fe0*/  FMUL.FTZ R139, R112, R71 ;  /* 0x00000047708b7220 */ /* 0x000fc40000410000 */
[----:B------:R-:W-:Y:S02]  /*3ff0*/  FFMA.FTZ R45, R134, R132, R45 ;  /* 0x00000084862d7223 */ /* 0x000fe4000001002d */
[----:B------:R-:W-:Y:S02]  /*4000*/  FMUL.FTZ R143, R143, R140 ;  /* 0x0000008c8f8f7220 */ /* 0x000fe40000410000 */
[-C--:B------:R-:W-:Y:S02]  /*4010*/  FMUL.FTZ R137, R50, R73.reuse ;  /* 0x0000004932897220 */ /* 0x080fe40000410000 */
[-C--:B------:R-:W-:Y:S02]  /*4020*/  FMUL.FTZ R138, R127, R72.reuse ;  /* 0x000000487f8a7220 */ /* 0x080fe40000410000 */
[----:B------:R-:W-:Y:S02]  /*4030*/  FFMA.FTZ R141, R129, -R72, R46 ;  /* 0x80000048818d7223 */ /* 0x000fe4000001002e */
[----:B------:R-:W-:-:S02]  /*4040*/  FFMA.FTZ R140, R90, -R73, R140 ;  /* 0x800000495a8c7223 */ /* 0x000fc4000001008c */
[----:B------:R-:W-:Y:S02]  /*4050*/  FFMA.FTZ R45, R139, R136, R45 ;  /* 0x000000888b2d7223 */ /* 0x000fe4000001002d */
[----:B------:R-:W-:Y:S01]  /*4060*/  FFMA.FTZ R126, R77, R143, R126 ;  /* 0x0000008f4d7e7223 */ /* 0x000fe2000001007e */
[----:B------:R-:W-:Y:S01]  /*4070*/  SHF.L.U32 R143, R115, 0x2, RZ ;  /* 0x00000002738f7819 */ /* 0x000fe200000006ff */
[----:B------:R-:W-:Y:S02]  /*4080*/  IMAD R142, R142, c[0x0][0x2d0], RZ ;  /* 0x0000b4008e8e7a24 */ /* 0x000fe400078e02ff */
[----:B------:R-:W-:Y:S02]  /*4090*/  FMUL.FTZ R147, R137, R140 ;  /* 0x0000008c89937220 */ /* 0x000fe40000410000 */
[----:B------:R-:W-:Y:S01]  /*40a0*/  FFMA.FTZ R144, R138, R141, R45 ;  /* 0x0000008d8a907223 */ /* 0x000fe2000001002d */
[----:B------:R-:W-:Y:S06]  /*40b0*/  BAR.SYNC.DEFER_BLOCKING 0x0 ;  /* 0x0000000000007b1d */ /* 0x000fec0000010000 */
[----:B------:R-:W-:Y:S05]  /*40c0*/  @!P0 BRA `(.L_x_7556) ;  /* 0x0000008000008947 */ /* 0x000fea0003800000 */
[----:B------:R-:W0:Y:S01]  /*40d0*/  LDS R145, [R12.X4+0x220] ;  /* 0x000220000c917984 */ /* 0x000e220000004800 */
[----:B------:R-:W-:-:S02]  /*40e0*/  IMAD R124, R124, c[0x0][0x2d0], RZ ;  /* 0x0000b4007c7c7a24 */ /* 0x000fc400078e02ff */
[----:B------:R-:W-:-:S04]  /*40f0*/  IMAD.WIDE.U32 R46, R117, c[0x0][0x2d0], R92 ;  /* 0x0000b400752e7a25 */ /* 0x000fc800078e005c */
[----:B------:R-:W-:Y:S01]  /*4100*/  IMAD R45, R117, c[0x0][0x2d4], R124 ;  /* 0x0000b500752d7a24 */ /* 0x000fe200078e027c */
[----:B------:R-:W-:-:S04]  /*4110*/  LEA R44, P0, R46, c[0x0][0x320], 0x2 ;  /* 0x0000c8002e2c7a11 */ /* 0x000fc800078010ff */
[----:B------:R-:W-:-:S04]  /*4120*/  IADD3 R45, R47, R45, RZ ;  /* 0x0000002d2f2d7210 */ /* 0x000fc80007ffe0ff */
[----:B------:R-:W-:-:S05]  /*4130*/  LEA.HI.X R45, R46, c[0x0][0x324], R45, 0x2, P0 ;  /* 0x0000c9002e2d7a11 */ /* 0x000fca00000f142d */
[----:B0-----:R0:W-:Y:S02]  /*4140*/  RED.E.ADD.F32.FTZ.RN.STRONG.GPU [R44.64], R145 ;  /* 0x000000912c00798e */ /* 0x0011e4000c10e786 */
.L_x_7556:
[----:B------:R-:W-:Y:S05]  /*4150*/  BSYNC B0 ;  /* 0x0000000000007941 */ /* 0x000fea0003800000 */
.L_x_7555:
[----:B------:R1:W2:Y:S01]  /*4160*/  LDS R47, [R9.X4+0x2a0] ;  /* 0x0002a000092f7984 */ /* 0x0002a20000004800 */
[----:B------:R-:W-:Y:S01]  /*4170*/  ISETP.GE.AND P6, PT, R146, 0x21, PT ;  /* 0x000000219200780c */ /* 0x000fe20003fc6270 */
[----:B------:R-:W-:Y:S01]  /*4180*/  BSSY B0, `(.L_x_7557) ;  /* 0x000000d000007945 */ /* 0x000fe20003800000 */
[----:B------:R-:W-:Y:S01]  /*4190*/  FADD.FTZ R124, R144, R147 ;  /* 0x00000093907c7221 */ /* 0x000fe20000010000 */
[C---:B------:R-:W-:Y:S01]  /*41a0*/  ISETP.GE.AND P0, PT, R146.reuse, 0x41, PT ;  /* 0x000000419200780c */ /* 0x040fe20003f06270 */
[----:B0-----:R-:W-:Y:S01]  /*41b0*/  IMAD R145, R143, c[0x0][0x2d4], R142 ;  /* 0x0000b5008f917a24 */ /* 0x001fe200078e028e */
[C---:B------:R-:W-:Y:S02]  /*41c0*/  ISETP.GE.AND P1, PT, R146.reuse, 0x61, PT ;  /* 0x000000619200780c */ /* 0x040fe40003f26270 */
[C---:B------:R-:W-:Y:S02]  /*41d0*/  ISETP.GE.AND P2, PT, R146.reuse, 0x81, PT ;  /* 0x000000819200780c */ /* 0x040fe40003f46270 */
[----:B------:R-:W-:-:S02]  /*41e0*/  ISETP.GE.AND P3, PT, R146, 0xa1, PT ;  /* 0x000000a19200780c */ /* 0x000fc40003f66270 */
[C---:B------:R-:W-:Y:S02]  /*41f0*/  ISETP.GE.AND P4, PT, R146.reuse, 0xc1, PT ;  /* 0x000000c19200780c */ /* 0x040fe40003f86270 */
[----:B------:R-:W-:Y:S01]  /*4200*/  ISETP.GE.AND P5, PT, R146, 0xe1, PT ;  /* 0x000000e19200780c */ /* 0x000fe20003fa6270 */
[----:B------:R-:W-:Y:S07]  /*4210*/  @!P6 BRA `(.L_x_7558) ;  /* 0x000000300000e947 */ /* 0x000fee0003800000 */
[----:B-1----:R-:W-:-:S05]  /*4220*/  IMAD.WIDE.U32 R44, R143, c[0x0][0x2d0], R94 ;  /* 0x0000b4008f2c7a25 */ /* 0x002fca00078e005e */
[----:B------:R-:W-:-:S05]  /*4230*/  IADD3 R45, R45, R145, RZ ;  /* 0x000000912d2d7210 */ /* 0x000fca0007ffe0ff */
[----:B--2---:R0:W-:Y:S02]  /*4240*/  RED.E.ADD.F32.FTZ.RN.STRONG.GPU [R44.64], R47 ;  /* 0x0000002f2c00798e */ /* 0x0041e4000c10e786 */
.L_x_7558:
[----:B-1----:R-:W-:Y:S05]  /*4250*/  BSYNC B0 ;  /* 0x0000000000007941 */ /* 0x002fea0003800000 */
.L_x_7557:
[----:B0-2---:R0:W1:Y:S01]  /*4260*/  LDS R47, [R8.X4+0x320] ;  /* 0x00032000082f7984 */ /* 0x0050620000004800 */
[----:B------:R-:W-:Y:S01]  /*4270*/  BSSY B0, `(.L_x_7559) ;  /* 0x0000005000007945 */ /* 0x000fe20003800000 */
[----:B------:R-:W-:Y:S05]  /*4280*/  @!P0 BRA `(.L_x_7560) ;  /* 0x0000003000008947 */ /* 0x000fea0003800000 */
[----:B------:R-:W-:-:S05]  /*4290*/  IMAD.WIDE.U32 R44, R143, c[0x0][0x2d0], R96 ;  /* 0x0000b4008f2c7a25 */ /* 0x000fca00078e0060 */
[----:B------:R-:W-:-:S05]  /*42a0*/  IADD3 R45, R145, R45, RZ ;  /* 0x0000002d912d7210 */ /* 0x000fca0007ffe0ff */
[----:B-1----:R1:W-:Y:S02]  /*42b0*/  RED.E.ADD.F32.FTZ.RN.STRONG.GPU [R44.64], R47 ;  /* 0x0000002f2c00798e */ /* 0x0023e4000c10e786 */
.L_x_7560:
[----:B------:R-:W-:Y:S05]  /*42c0*/  BSYNC B0 ;  /* 0x0000000000007941 */ /* 0x000fea0003800000 */
.L_x_7559:
[----:B-1----:R1:W2:Y:S01]  /*42d0*/  LDS R47, [R7.X4+0x3a0] ;  /* 0x0003a000072f7984 */ /* 0x0022a20000004800 */
[----:B------:R-:W-:Y:S01]  /*42e0*/  BSSY B0, `(.L_x_7561) ;  /* 0x0000005000007945 */ /* 0x000fe20003800000 */
[----:B------:R-:W-:Y:S05]  /*42f0*/  @!P1 BRA `(.L_x_7562) ;  /* 0x0000003000009947 */ /* 0x000fea0003800000 */
[----:B------:R-:W-:-:S05]  /*4300*/  IMAD.WIDE.U32 R44, R143, c[0x0][0x2d0], R98 ;  /* 0x0000b4008f2c7a25 */ /* 0x000fca00078e0062 */
[----:B------:R-:W-:-:S05]  /*4310*/  IADD3 R45, R145, R45, RZ ;  /* 0x0000002d912d7210 */ /* 0x000fca0007ffe0ff */
[----:B--2---:R2:W-:Y:S02]  /*4320*/  RED.E.ADD.F32.FTZ.RN.STRONG.GPU [R44.64], R47 ;  /* 0x0000002f2c00798e */ /* 0x0045e4000c10e786 */
.L_x_7562:
[----:B------:R-:W-:Y:S05]  /*4330*/  BSYNC B0 ;  /* 0x0000000000007941 */ /* 0x000fea0003800000 */
.L_x_7561:
[----:B--2---:R2:W3:Y:S01]  /*4340*/  LDS R47, [R6.X4+0x420] ;  /* 0x00042000062f7984 */ /* 0x0044e20000004800 */
[----:B------:R-:W-:Y:S01]  /*4350*/  BSSY B0, `(.L_x_7563) ;  /* 0x0000005000007945 */ /* 0x000fe20003800000 */
[----:B------:R-:W-:Y:S05]  /*4360*/  @!P2 BRA `(.L_x_7564) ;  /* 0x000000300000a947 */ /* 0x000fea0003800000 */
[----:B------:R-:W-:-:S05]  /*4370*/  IMAD.WIDE.U32 R44, R143, c[0x0][0x2d0], R100 ;  /* 0x0000b4008f2c7a25 */ /* 0x000fca00078e0064 */
[----:B------:R-:W-:-:S05]  /*4380*/  IADD3 R45, R145, R45, RZ ;  /* 0x0000002d912d7210 */ /* 0x000fca0007ffe0ff */
[----:B---3--:R3:W-:Y:S02]  /*4390*/  RED.E.ADD.F32.FTZ.RN.STRONG.GPU [R44.64], R47 ;  /* 0x0000002f2c00798e */ /* 0x0087e4000c10e786 */
.L_x_7564:
[----:B------:R-:W-:Y:S05]  /*43a0*/  BSYNC B0 ;  /* 0x0000000000007941 */ /* 0x000fea0003800000 */
.L_x_7563:
[----:B---3--:R3:W4:Y:S01]  /*43b0*/  LDS R47, [R5.X4+0x4a0] ;  /* 0x0004a000052f7984 */ /* 0x0087220000004800 */
[----:B------:R-:W-:Y:S01]  /*43c0*/  BSSY B0, `(.L_x_7565) ;  /* 0x0000005000007945 */ /* 0x000fe20003800000 */
[----:B------:R-:W-:Y:S05]  /*43d0*/  @!P3 BRA `(.L_x_7566) ;  /* 0x000000300000b947 */ /* 0x000fea0003800000 */
[----:B------:R-:W-:-:S05]  /*43e0*/  IMAD.WIDE.U32 R44, R143, c[0x0][0x2d0], R102 ;  /* 0x0000b4008f2c7a25 */ /* 0x000fca00078e0066 */
[----:B------:R-:W-:-:S05]  /*43f0*/  IADD3 R45, R145, R45, RZ ;  /* 0x0000002d912d7210 */ /* 0x000fca0007ffe0ff */
[----:B----4-:R4:W-:Y:S02]  /*4400*/  RED.E.ADD.F32.FTZ.RN.STRONG.GPU [R44.64], R47 ;  /* 0x0000002f2c00798e */ /* 0x0109e4000c10e786 */
.L_x_7566:
[----:B------:R-:W-:Y:S05]  /*4410*/  BSYNC B0 ;  /* 0x0000000000007941 */ /* 0x000fea0003800000 */
.L_x_7565:
[----:B------:R0:W1:Y:S01]  /*4420*/  LDS R147, [R4.X4+0x520] ;  /* 0x0005200004937984 */ /* 0x0000620000004800 */
[----:B------:R-:W-:Y:S01]  /*4430*/  BSSY B0, `(.L_x_7567) ;  /* 0x0000006000007945 */ /* 0x000fe20003800000 */
[----:B----4-:R-:W-:Y:S01]  /*4440*/  IMAD.WIDE.U32 R44, R143, c[0x0][0x2d0], R106 ;  /* 0x0000b4008f2c7a25 */ /* 0x010fe200078e006a */
[----:B------:R-:W-:Y:S05]  /*4450*/  @!P4 BRA `(.L_x_7568) ;  /* 0x000000300000c947 */ /* 0x000fea0003800000 */
[----:B------:R-:W-:-:S05]  /*4460*/  IMAD.WIDE.U32 R46, R143, c[0x0][0x2d0], R104 ;  /* 0x0000b4008f2e7a25 */ /* 0x000fca00078e0068 */
[----:B------:R-:W-:-:S05]  /*4470*/  IADD3 R47, R145, R47, RZ ;  /* 0x0000002f912f7210 */ /* 0x000fca0007ffe0ff */
[----:B-1----:R1:W-:Y:S02]  /*4480*/  RED.E.ADD.F32.FTZ.RN.STRONG.GPU [R46.64], R147 ;  /* 0x000000932e00798e */ /* 0x0023e4000c10e786 */
.L_x_7568:
[----:B------:R-:W-:Y:S05]  /*4490*/  BSYNC B0 ;  /* 0x0000000000007941 */ /* 0x000fea0003800000 */
.L_x_7567:
[----:B-1----:R1:W4:Y:S01]  /*44a0*/  LDS R47, [R3.X4+0x5a0] ;  /* 0x0005a000032f7984 */ /* 0x0023220000004800 */
[----:B------:R-:W-:Y:S01]  /*44b0*/  BSSY B0, `(.L_x_7569) ;  /* 0x0000004000007945 */ /* 0x000fe20003800000 */
[----:B------:R-:W-:Y:S05]  /*44c0*/  @!P5 BRA `(.L_x_7570) ;  /* 0x000000200000d947 */ /* 0x000fea0003800000 */
[----:B------:R-:W-:-:S05]  /*44d0*/  IADD3 R45, R145, R45, RZ ;  /* 0x0000002d912d7210 */ /* 0x000fca0007ffe0ff */
[----:B----4-:R4:W-:Y:S02]  /*44e0*/  RED.E.ADD.F32.FTZ.RN.STRONG.GPU [R44.64], R47 ;  /* 0x0000002f2c00798e */ /* 0x0109e4000c10e786 */
.L_x_7570:
[----:B------:R-:W-:Y:S05]  /*44f0*/  BSYNC B0 ;  /* 0x0000000000007941 */ /* 0x000fea0003800000 */
.L_x_7569:
        /* <DEDUP_REMOVED lines=10> */
[-C--:B------:R-:W-:Y:S02]  /*45a0*/  FMUL.FTZ R133, R86, R50.reuse ;  /* 0x0000003256857220 */ /* 0x080fe40000410000 */
[----:B------:R-:W-:Y:S02]  /*45b0*/  FADD.FTZ R62, R127, R62 ;  /* 0x0000003e7f3e7221 */ /* 0x000fe40000010000 */
[----:B------:R-:W-:Y:S02]  /*45c0*/  FMUL.FTZ R133, R140, R133 ;  /* 0x000000858c857220 */ /* 0x000fe40000410000 */
[----:B------:R-:W-:Y:S02]  /*45d0*/  FADD.FTZ R84, R137, R84 ;  /* 0x0000005489547221 */ /* 0x000fe40000010000 */
[----:B------:R-:W-:Y:S02]  /*45e0*/  FFMA.FTZ R50, R90, R50, R133 ;  /* 0x000000325a327223 */ /* 0x000fe40000010085 */
        /* <DEDUP_REMOVED lines=27> */
[----:B------:R-:W5:Y:S02]  /*47a0*/  SHFL.DOWN PT, R143, R124, 0x10, 0x1f ;  /* 0x0a001f007c8f7f89 */ /* 0x000f6400000e0000 */
        /* <DEDUP_REMOVED lines=8> */
[----:B------:R-:W-:-:S02]  /*4830*/  FMUL.FTZ R51, R86, R125 ;  /* 0x0000007d56337220 */ /* 0x000fc40000410000 */
[----:B----4-:R-:W-:Y:S02]  /*4840*/  @!P0 FADD.FTZ R126, R126, R145 ;  /* 0x000000917e7e8221 */ /* 0x010fe40000010000 */
[----:B------:R-:W-:Y:S02]  /*4850*/  FMUL.FTZ R47, R86, R131 ;  /* 0x00000083562f7220 */ /* 0x000fe40000410000 */
[----:B-----5:R-:W-:Y:S01]  /*4860*/  @!P0 FADD.FTZ R124, R124, R143 ;  /* 0x0000008f7c7c8221 */ /* 0x020fe20000010000 */
[----:B------:R-:W-:Y:S01]  /*4870*/  MOV R45, R126 ;  /* 0x0000007e002d7202 */ /* 0x000fe20000000f00 */
[----:B------:R-:W-:Y:S02]  /*4880*/  FMUL.FTZ R118, R118, R119 ;  /* 0x0000007776767220 */ /* 0x000fe40000410000 */
[----:B------:R-:W-:Y:S01]  /*4890*/  FMUL.FTZ R51, R120, R51 ;  /* 0x0000003378337220 */ /* 0x000fe20000410000 */
[----:B------:R-:W-:Y:S01]  /*48a0*/  MOV R44, R124 ;  /* 0x0000007c002c7202 */ /* 0x000fe20000000f00 */
[----:B------:R-:W-:-:S02]  /*48b0*/  FMUL.FTZ R122, R122, R47 ;  /* 0x0000002f7a7a7220 */ /* 0x000fc40000410000 */
[----:B------:R-:W-:Y:S02]  /*48c0*/  FFMA.FTZ R48, R108, R48, R127 ;  /* 0x000000306c307223 */ /* 0x000fe4000001007f */
        /* <DEDUP_REMOVED lines=20> */
.L_x_7572:
[----:B----4-:R-:W-:Y:S05]  /*4a10*/  BSYNC B0 ;  /* 0x0000000000007941 */ /* 0x010fea0003800000 */
.L_x_7571:
[----:B------:R-:W-:Y:S02]  /*4a20*/  IADD3 R117, R117, 0x1, RZ ;  /* 0x0000000175757810 */ /* 0x000fe40007ffe0ff */
[----:B------:R-:W-:Y:S02]  /*4a30*/  IADD3 R115, P1, R115, 0x1, RZ ;  /* 0x0000000173737810 */ /* 0x000fe40007f3e0ff */
[----:B------:R-:W-:Y:S02]  /*4a40*/  ISETP.GE.AND P0, PT, R117, c[0x0][0x16c], PT ;  /* 0x00005b0075007a0c */ /* 0x000fe40003f06270 */
[----:B------:R-:W-:-:S11]  /*4a50*/  IADD3.X R88, RZ, R88, RZ, P1, !PT ;  /* 0x00000058ff587210 */ /* 0x000fd60000ffe4ff */
[----:B------:R-:W-:Y:S01]  /*4a60*/  @P0 CALL.REL.NOINC `(.L_x_7552) ;  /* 0x0000001000000944 */ /* 0x000fe20003c00000 */
[----:B------:R-:W-:Y:S05]  /*4a70*/  BRA `(.L_x_7573) ;  /* 0xffffe34000007947 */ /* 0x000fea000383ffff */
.L_x_7552:
[----:B------:R-:W-:Y:S01]  /*4a80*/  BAR.SYNC.DEFER_BLOCKING 0x0 ;  /* 0x0000000000007b1d */ /* 0x000fe20000010000 */
[----:B------:R-:W-:Y:S02]  /*4a90*/  SHF.R.S32.HI R41, RZ, 0x1f, R20 ;  /* 0x0000001fff297819 */ /* 0x000fe40000011414 */
[----:B------:R-:W-:-:S04]  /*4aa0*/  LEA R40, P0, R20, R25, 0x4 ;  /* 0x0000001914287211 */ /* 0x000fc800078020ff */
[----:B------:R-:W-:-:S06]  /*4ab0*/  LEA.HI.X R41, R20, R23, R41, 0x4, P0 ;  /* 0x0000001714297211 */ /* 0x000fcc00000f2429 */
[----:B------:R-:W4:Y:S01]  /*4ac0*/  LDG.E.128 R40, [R40.64] ;  /* 0x0000000628287981 */ /* 0x000f22000c1e1d00 */
[----:B0-----:R-:W-:Y:S01]  /*4ad0*/  IMAD R49, R28, c[0x0][0x2d8], RZ ;  /* 0x0000b6001c317a24 */ /* 0x001fe200078e02ff */
[----:B------:R-:W-:-:S03]  /*4ae0*/  UIADD3 UR4, UR4, -0x100, URZ ;  /* 0xffffff0004047890 */ /* 0x000fc6000fffe03f */
[----:B------:R-:W-:Y:S01]  /*4af0*/  IMAD R49, R30, c[0x0][0x2dc], R49 ;  /* 0x0000b7001e317a24 */ /* 0x000fe200078e0231 */
[----:B----4-:R0:W-:Y:S01]  /*4b00*/  STS.128 [R15.X16], R40 ;  /* 0x000000280f007388 */ /* 0x0101e2000000cc00 */
[----:B------:R-:W-:-:S06]  /*4b10*/  NOP ;  /* 0x0000000000007918 */ /* 0x000fcc0000000000 */
[----:B------:R-:W4:Y:S01]  /*4b20*/  LDS.128 R44, [R15.X16] ;  /* 0x000000000f2c7984 */ /* 0x000f22000000cc00 */
[----:B0-----:R-:W-:-:S04]  /*4b30*/  IMAD R43, R33, c[0x0][0x2e0], RZ ;  /* 0x0000b800212b7a24 */ /* 0x001fc800078e02ff */
[----:B------:R-:W-:Y:S01]  /*4b40*/  IMAD R73, R34, c[0x0][0x2e4], R43 ;  /* 0x0000b90022497a24 */ /* 0x000fe200078e022b */
[--C-:B----4-:R-:W-:Y:S02]  /*4b50*/  PRMT R40, RZ, 0x5410, R44.reuse ;  /* 0x00005410ff287816 */ /* 0x110fe4000000002c */
[----:B------:R-:W-:Y:S02]  /*4b60*/  PRMT R44, RZ, 0x7610, R44 ;  /* 0x00007610ff2c7816 */ /* 0x000fe4000000002c */
[----:B------:R-:W-:Y:S01]  /*4b70*/  PRMT R42, RZ, 0x5410, R45 ;  /* 0x00005410ff2a7816 */ /* 0x000fe2000000002d */
[--C-:B------:R-:W-:Y:S02]  /*4b80*/  FADD.FTZ R48, R40, R31.reuse ;  /* 0x0000001f28307221 */ /* 0x100fe40000010000 */
[----:B------:R-:W-:Y:S02]  /*4b90*/  FADD.FTZ R50, R44, R31 ;  /* 0x0000001f2c327221 */ /* 0x000fe40000010000 */
[----:B------:R-:W-:Y:S01]  /*4ba0*/  IMAD.WIDE.U32 R40, R30, c[0x0][0x2d8], R74 ;  /* 0x0000b6001e287a25 */ /* 0x000fe200078e004a */
[----:B------:R-:W-:Y:S01]  /*4bb0*/  BAR.SYNC.DEFER_BLOCKING 0x0 ;  /* 0x0000000000007b1d */ /* 0x000fe20000010000 */
[----:B------:R-:W-:-:S02]  /*4bc0*/  FSETP.GTU.FTZ.AND P6, PT, R48, 20, PT ;  /* 0x41a000003000780b */ /* 0x000fc40003fdc000 */
[----:B------:R-:W-:Y:S01]  /*4bd0*/  FADD.FTZ R51, R42, R31 ;  /* 0x0000001f2a337221 */ /* 0x000fe20000010000 */
[----:B------:R-:W-:Y:S01]  /*4be0*/  IADD3 R41, R41, R49, RZ ;  /* 0x0000003129297210 */ /* 0x000fe20007ffe0ff */
[----:B------:R-:W-:Y:S01]  /*4bf0*/  IMAD.WIDE.U32 R74, R30, c[0x0][0x2f8], R74 ;  /* 0x0000be001e4a7a25 */ /* 0x000fe200078e004a */
[----:B------:R-:W-:Y:S02]  /*4c00*/  FSETP.GTU.FTZ.AND P5, PT, R50, 20, PT ;  /* 0x41a000003200780b */ /* 0x000fe40003fbc000 */
[----:B------:R-:W-:Y:S01]  /*4c10*/  FSETP.GTU.FTZ.AND P4, PT, R51, 20, PT ;  /* 0x41a000003300780b */ /* 0x000fe20003f9c000 */
[----:B------:R-:W-:-:S05]  /*4c20*/  IMAD.WIDE.U32 R40, R34, c[0x0][0x2e0], R40 ;  /* 0x0000b80022287a25 */ /* 0x000fca00078e0028 */
[----:B------:R-:W-:Y:S01]  /*4c30*/  @!P6 FMUL.FTZ R44, R48, -1.4426950216293334961 ;  /* 0xbfb8aa3b302ce820 */ /* 0x000fe20000410000 */
[----:B------:R-:W-:Y:S02]  /*4c40*/  PRMT R48, RZ, 0x7610, R45 ;  /* 0x00007610ff307816 */ /* 0x000fe4000000002d */
[----:B------:R-:W-:Y:S02]  /*4c50*/  IADD3 R73, R41, R73, RZ ;  /* 0x0000004929497210 */ /* 0x000fe40007ffe0ff */
[----:B------:R-:W-:Y:S01]  /*4c60*/  LEA R71, P0, R40, c[0x0][0x330], 0x1 ;  /* 0x0000cc0028477a11 */ /* 0x000fe200078008ff */
[----:B------:R-:W0:Y:S01]  /*4c70*/  @!P6 MUFU.EX2 R44, R44 ;  /* 0x0000002c002ce308 */ /* 0x000e220000000800 */
[----:B------:R-:W-:Y:S02]  /*4c80*/  FADD.FTZ R45, R48, R31 ;  /* 0x0000001f302d7221 */ /* 0x000fe40000010000 */
[----:B------:R-:W-:Y:S01]  /*4c90*/  LEA.HI.X R73, R40, c[0x0][0x334], R73, 0x1, P0 ;  /* 0x0000cd0028497a11 */ /* 0x000fe200000f0c49 */
[----:B------:R-:W-:-:S02]  /*4ca0*/  @!P5 FMUL.FTZ R42, R50, -1.4426950216293334961 ;  /* 0xbfb8aa3b322ad820 */ /* 0x000fc40000410000 */
[----:B------:R-:W-:Y:S01]  /*4cb0*/  FSETP.GTU.FTZ.AND P3, PT, R45, 20, PT ;  /* 0x41a000002d00780b */ /* 0x000fe20003f7c000 */
[----:B------:R-:W-:-:S03]  /*4cc0*/  @!P4 FMUL.FTZ R43, R51, -1.4426950216293334961 ;  /* 0xbfb8aa3b332bc820 */ /* 0x000fc60000410000 */
[----:B------:R-:W4:Y:S01]  /*4cd0*/  @!P5 MUFU.EX2 R42, R42 ;  /* 0x0000002a002ad308 */ /* 0x000f220000000800 */
[----:B0-----:R-:W-:-:S07]  /*4ce0*/  @!P6 FADD.FTZ R44, R44, 1 ;  /* 0x3f8000002c2ce421 */ /* 0x001fce0000010000 */
[----:B------:R-:W0:Y:S01]  /*4cf0*/  @!P4 MUFU.EX2 R43, R43 ;  /* 0x0000002b002bc308 */ /* 0x000e220000000800 */
[----:B------:R-:W-:-:S07]  /*4d00*/  @!P3 FMUL.FTZ R40, R45, -1.4426950216293334961 ;  /* 0xbfb8aa3b2d28b820 */ /* 0x000fce0000410000 */
[----:B------:R5:W1:Y:S01]  /*4d10*/  @!P6 MUFU.RCP R48, R44 ;  /* 0x0000002c0030e308 */ /* 0x000a620000001000 */
[----:B----4-:R-:W-:-:S07]  /*4d20*/  @!P5 FADD.FTZ R42, R42, 1 ;  /* 0x3f8000002a2ad421 */ /* 0x010fce0000010000 */
[----:B------:R-:W4:Y:S01]  /*4d30*/  @!P3 MUFU.EX2 R40, R40 ;  /* 0x000000280028b308 */ /* 0x000f220000000800 */
[--C-:B-----5:R-:W-:Y:S01]  /*4d40*/  PRMT R44, RZ, 0x5410, R46.reuse ;  /* 0x00005410ff2c7816 */ /* 0x120fe2000000002e */
[----:B0-----:R-:W-:Y:S01]  /*4d50*/  @!P4 FADD.FTZ R43, R43, 1 ;  /* 0x3f8000002b2bc421 */ /* 0x001fe20000010000 */
[----:B------:R-:W-:-:S03]  /*4d60*/  PRMT R46, RZ, 0x7610, R46 ;  /* 0x00007610ff2e7816 */ /* 0x000fc6000000002e */
[----:B------:R-:W-:Y:S01]  /*4d70*/  FADD.FTZ R49, R44, R31 ;  /* 0x0000001f2c317221 */ /* 0x000fe20000010000 */
[----:B------:R-:W-:Y:S01]  /*4d80*/  PRMT R44, RZ, 0x5410, R47 ;  /* 0x00005410ff2c7816 */ /* 0x000fe2000000002f */
[--C-:B------:R-:W-:Y:S01]  /*4d90*/  FADD.FTZ R46, R46, R31.reuse ;  /* 0x0000001f2e2e7221 */ /* 0x100fe20000010000 */
[----:B------:R-:W0:Y:S01]  /*4da0*/  @!P5 MUFU.RCP R67, R42 ;  /* 0x0000002a0043d308 */ /* 0x000e220000001000 */
[----:B-1----:R-:W-:Y:S01]  /*4db0*/  @!P6 FMUL.FTZ R53, R53, R48 ;  /* 0x000000303535e220 */ /* 0x002fe20000410000 */
[----:B------:R-:W-:Y:S01]  /*4dc0*/  FSETP.GTU.FTZ.AND P2, PT, R49, 20, PT ;  /* 0x41a000003100780b */ /* 0x000fe20003f5c000 */
[----:B------:R-:W-:Y:S01]  /*4dd0*/  FADD.FTZ R45, R44, R31 ;  /* 0x0000001f2c2d7221 */ /* 0x000fe20000010000 */
[----:B------:R-:W-:Y:S02]  /*4de0*/  PRMT R44, RZ, 0x7610, R47 ;  /* 0x00007610ff2c7816 */ /* 0x000fe4000000002f */
[----:B------:R-:W-:Y:S01]  /*4df0*/  FSETP.GTU.FTZ.AND P0, PT, R46, 20, PT ;  /* 0x41a000002e00780b */ /* 0x000fe20003f1c000 */
[----:B----4-:R-:W-:Y:S01]  /*4e00*/  @!P3 FADD.FTZ R48, R40, 1 ;  /* 0x3f8000002830b421 */ /* 0x010fe20000010000 */
[----:B------:R-:W-:Y:S01]  /*4e10*/  FSETP.GTU.FTZ.AND P1, PT, R45, 20, PT ;  /* 0x41a000002d00780b */ /* 0x000fe20003f3c000 */
[----:B------:R-:W-:Y:S01]  /*4e20*/  FADD.FTZ R47, R44, R31 ;  /* 0x0000001f2c2f7221 */ /* 0x000fe20000010000 */
[----:B------:R-:W1:Y:S04]  /*4e30*/  @!P4 MUFU.RCP R69, R43 ;  /* 0x0000002b0045c308 */ /* 0x000e680000001000 */
[----:B------:R-:W-:Y:S01]  /*4e40*/  FSETP.GTU.FTZ.AND P6, PT, R47, 20, PT ;  /* 0x41a000002f00780b */ /* 0x000fe20003fdc000 */
[----:B------:R-:W-:-:S02]  /*4e50*/  @!P2 FMUL.FTZ R41, R49, -1.4426950216293334961 ;  /* 0xbfb8aa3b3129a820 */ /* 0x000fc40000410000 */
[----:B0-----:R-:W-:Y:S01]  /*4e60*/  @!P5 FMUL.FTZ R52, R52, R67 ;  /* 0x000000433434d220 */ /* 0x001fe20000410000 */
[----:B------:R-:W0:Y:S01]  /*4e70*/  @!P3 MUFU.RCP R68, R48 ;  /* 0x000000300044b308 */ /* 0x000e220000001000 */
[----:B------:R-:W-:Y:S01]  /*4e80*/  @!P0 FMUL.FTZ R44, R46, -1.4426950216293334961 ;  /* 0xbfb8aa3b2e2c8820 */ /* 0x000fe20000410000 */
[----:B------:R-:W-:Y:S01]  /*4e90*/  F2FP.BF16.PACK_AB R46, R82, R111 ;  /* 0x0000006f522e723e */ /* 0x000fe200000010ff */
[----:B------:R-:W-:-:S05]  /*4ea0*/  @!P1 FMUL.FTZ R45, R45, -1.4426950216293334961 ;  /* 0xbfb8aa3b2d2d9820 */ /* 0x000fca0000410000 */
[----:B------:R-:W-:Y:S01]  /*4eb0*/  @!P2 MUFU.EX2 R41, R41 ;  /* 0x000000290029a308 */ /* 0x000fe20000000800 */
[----:B------:R-:W-:Y:S01]  /*4ec0*/  @!P6 FMUL.FTZ R49, R47, -1.4426950216293334961 ;  /* 0xbfb8aa3b2f31e820 */ /* 0x000fe20000410000 */
[----:B------:R-:W-:Y:S01]  /*4ed0*/  F2FP.BF16.PACK_AB R47, R84, R113 ;  /* 0x00000071542f723e */ /* 0x000fe200000010ff */
[----:B-1----:R-:W-:Y:S01]  /*4ee0*/  @!P4 FMUL.FTZ R54, R54, R69 ;  /* 0x000000453636c220 */ /* 0x002fe20000410000 */
[----:B------:R-:W-:Y:S01]  /*4ef0*/  ISETP.GT.AND P4, PT, R16, 0x1, PT ;  /* 0x000000011000780c */ /* 0x000fe20003f84270 */
[----:B------:R-:W-:Y:S01]  /*4f00*/  IMAD R69, R28, c[0x0][0x2f8], RZ ;  /* 0x0000be001c457a24 */ /* 0x000fe200078e02ff */
[----:B------:R-:W-:Y:S02]  /*4f10*/  IADD3 R16, R16, -0x1, RZ ;  /* 0xffffffff10107810 */ /* 0x000fe40007ffe0ff */
[----:B------:R1:W4:Y:S01]  /*4f20*/  @!P0 MUFU.EX2 R50, R44 ;  /* 0x0000002c00328308 */ /* 0x0003220000000800 */
[----:B0-----:R-:W-:Y:S01]  /*4f30*/  @!P3 FMUL.FTZ R55, R55, R68 ;  /* 0x000000443737b220 */ /* 0x001fe20000410000 */
[----:B------:R-:W-:Y:S01]  /*4f40*/  IADD3 R21, P3, R21, -0x200, RZ ;  /* 0xfffffe0015157810 */ /* 0x000fe20007f7e0ff */
[----:B------:R-:W-:-:S03]  /*4f50*/  IMAD R69, R30, c[0x0][0x2fc], R69 ;  /* 0x0000bf001e457a24 */ /* 0x000fc600078e0245 */
[----:B------:R-:W-:Y:S02]  /*4f60*/  IADD3.X R19, R19, -0x1, RZ, P3, !PT ;  /* 0xffffffff13137810 */ /* 0x000fe40001ffe4ff */
[----:B------:R0:W5:Y:S01]  /*4f70*/  @!P1 MUFU.EX2 R51, R45 ;  /* 0x0000002d00339308 */ /* 0x0001620000000800 */
[----:B-1----:R-:W-:Y:S02]  /*4f80*/  F2FP.BF16.PACK_AB R44, R78, R91 ;  /* 0x0000005b4e2c723e */ /* 0x002fe400000010ff */
[----:B------:R-:W-:Y:S01]  /*4f90*/  IADD3 R75, R75, R69, RZ ;  /* 0x000000454b4b7210 */ /* 0x000fe20007ffe0ff */
[----:B------:R-:W-:-:S04]  /*4fa0*/  IMAD R69, R33, c[0x0][0x300], RZ ;  /* 0x0000c00021457a24 */ /* 0x000fc800078e02ff */
[----:B------:R1:W2:Y:S01]  /*4fb0*/  @!P6 MUFU.EX2 R66, R49 ;  /* 0x000000310042e308 */ /* 0x0002a20000000800 */
[----:B0-----:R-:W-:Y:S01]  /*4fc0*/  F2FP.BF16.PACK_AB R45, R80, R109 ;  /* 0x0000006d502d723e */ /* 0x001fe200000010ff */
[----:B----4-:R-:W-:-:S04]  /*4fd0*/  @!P0 FADD.FTZ R50, R50, 1 ;  /* 0x3f80000032328421 */ /* 0x010fc80000010000 */
[----:B------:R0:W-:Y:S01]  /*4fe0*/  STS.128 [R15.X16], R44 ;  /* 0x0000002c0f007388 */ /* 0x0001e2000000cc00 */
[----:B-----5:R-:W-:Y:S01]  /*4ff0*/  @!P1 FADD.FTZ R51, R51, 1 ;  /* 0x3f80000033339421 */ /* 0x020fe20000010000 */
[----:B------:R-:W4:Y:S01]  /*5000*/  @!P0 MUFU.RCP R50, R50 ;  /* 0x0000003200328308 */ /* 0x000f220000001000 */
[----:B-1----:R-:W-:Y:S01]  /*5010*/  @!P2 FADD.FTZ R49, R41, 1 ;  /* 0x3f8000002931a421 */ /* 0x002fe20000010000 */
[----:B------:R-:W-:-:S06]  /*5020*/  NOP ;  /* 0x0000000000007918 */ /* 0x000fcc0000000000 */
[----:B------:R-:W1:Y:S01]  /*5030*/  LDS.128 R40, [R15.X16] ;  /* 0x000000000f287984 */ /* 0x000e62000000cc00 */
[----:B------:R-:W5:Y:S01]  /*5040*/  @!P2 MUFU.RCP R49, R49 ;  /* 0x000000310031a308 */ /* 0x000f620000001000 */
[----:B--2---:R-:W-:Y:S01]  /*5050*/  @!P6 FADD.FTZ R48, R66, 1 ;  /* 0x3f8000004230e421 */ /* 0x004fe20000010000 */
[----:B0-----:R-:W-:Y:S01]  /*5060*/  F2FP.BF16.PACK_AB R44, R52, R53 ;  /* 0x00000035342c723e */ /* 0x001fe200000010ff */
[----:B------:R-:W-:Y:S01]  /*5070*/  FADD.FTZ R53, R53, R22 ;  /* 0x0000001635357221 */ /* 0x000fe20000010000 */
[----:B------:R-:W-:Y:S01]  /*5080*/  F2FP.BF16.PACK_AB R45, R55, R54 ;  /* 0x00000036372d723e */ /* 0x000fe200000010ff */
[----:B----4-:R-:W-:-:S03]  /*5090*/  @!P0 FMUL.FTZ R61, R61, R50 ;  /* 0x000000323d3d8220 */ /* 0x010fc60000410000 */
[----:B------:R-:W0:Y:S01]  /*50a0*/  @!P1 MUFU.RCP R51, R51 ;  /* 0x0000003300339308 */ /* 0x000e220000001000 */
[----:B------:R-:W-:-:S04]  /*50b0*/  FADD.FTZ R53, R53, R52 ;  /* 0x0000003435357221 */ /* 0x000fc80000010000 */
[----:B------:R-:W-:Y:S02]  /*50c0*/  FADD.FTZ R54, R53, R54 ;  /* 0x0000003635367221 */ /* 0x000fe40000010000 */
[----:B-----5:R-:W-:Y:S01]  /*50d0*/  @!P2 FMUL.FTZ R60, R60, R49 ;  /* 0x000000313c3ca220 */ /* 0x020fe20000410000 */
[----:B------:R-:W-:Y:S01]  /*50e0*/  IADD3 R66, P2, R71, R2, RZ ;  /* 0x0000000247427210 */ /* 0x000fe20007f5e0ff */
[----:B------:R-:W2:Y:S01]  /*50f0*/  @!P6 MUFU.RCP R48, R48 ;  /* 0x000000300030e308 */ /* 0x000ea20000001000 */
[----:B------:R-:W-:Y:S02]  /*5100*/  FADD.FTZ R55, R54, R55 ;  /* 0x0000003736377221 */ /* 0x000fe40000010000 */
[----:B------:R-:W-:Y:S02]  /*5110*/  IADD3.X R67, R73, R0, RZ, P2, !PT ;  /* 0x0000000049437210 */ /* 0x000fe400017fe4ff */
[----:B------:R-:W-:Y:S01]  /*5120*/  F2FP.BF16.PACK_AB R46, R61, R60 ;  /* 0x0000003c3d2e723e */ /* 0x000fe200000010ff */
[----:B0-----:R-:W-:Y:S01]  /*5130*/  @!P1 FMUL.FTZ R62, R62, R51 ;  /* 0x000000333e3e9220 */ /* 0x001fe20000410000 */
[----:B------:R-:W-:Y:S01]  /*5140*/  IADD3 R18, P1, R18, -0x200, RZ ;  /* 0xfffffe0012127810 */ /* 0x000fe20007f3e0ff */
[----:B------:R-:W-:Y:S01]  /*5150*/  FADD.FTZ R60, R55, R60 ;  /* 0x0000003c373c7221 */ /* 0x000fe20000010000 */
[----:B------:R-:W-:-:S02]  /*5160*/  IADD3 R29, P2, R29, -0x200, RZ ;  /* 0xfffffe001d1d7810 */ /* 0x000fc40007f5e0ff */
[----:B------:R-:W-:Y:S01]  /*5170*/  IADD3.X R17, R17, -0x1, RZ, P1, !PT ;  /* 0xffffffff11117810 */ /* 0x000fe20000ffe4ff */
[----:B------:R-:W-:Y:S01]  /*5180*/  FADD.FTZ R61, R60, R61 ;  /* 0x0000003d3c3d7221 */ /* 0x000fe20000010000 */
[----:B------:R-:W-:Y:S01]  /*5190*/  IADD3.X R27, R27, -0x1, RZ, P2, !PT ;  /* 0xffffffff1b1b7810 */ /* 0x000fe200017fe4ff */
[----:B--2---:R-:W-:Y:S02]  /*51a0*/  @!P6 FMUL.FTZ R63, R63, R48 ;  /* 0x000000303f3fe220 */ /* 0x004fe40000410000 */
[----:B------:R-:W-:Y:S01]  /*51b0*/  FADD.FTZ R22, R61, R62 ;  /* 0x0000003e3d167221 */ /* 0x000fe20000010000 */
[----:B-1----:R0:W-:Y:S02]  /*51c0*/  STG.E.128 [R66.64], R40 ;  /* 0x0000002842007986 */ /* 0x0021e4000c101d06 */
[----:B------:R-:W-:Y:S01]  /*51d0*/  F2FP.BF16.PACK_AB R47, R63, R62 ;  /* 0x0000003e3f2f723e */ /* 0x000fe200000010ff */
[----:B------:R-:W-:Y:S01]  /*51e0*/  FADD.FTZ R22, R22, R63 ;  /* 0x0000003f16167221 */ /* 0x000fe20000010000 */
[----:B------:R-:W-:Y:S01]  /*51f0*/  BAR.SYNC.DEFER_BLOCKING 0x0 ;  /* 0x0000000000007b1d */ /* 0x000fe20000010000 */
[----:B0-----:R-:W-:-:S02]  /*5200*/  IMAD R43, R34, c[0x0][0x304], R69 ;  /* 0x0000c100222b7a24 */ /* 0x001fc400078e0245 */
        /* <DEDUP_REMOVED lines=14> */
.L_x_7534:
        /* <DEDUP_REMOVED lines=15> */
[----:B---3--:R-:W1:Y:S02]  /*53e0*/  SHFL.DOWN P1, R5, R2, 0x8, 0x1f ;  /* 0x09001f0002057f89 */ /* 0x008e640000020000 */
        /* <DEDUP_REMOVED lines=8> */
.L_x_7576:
[----:B-1----:R-:W-:Y:S05]  /*5470*/  BSYNC B0 ;  /* 0x0000000000007941 */ /* 0x002fea0003800000 */
.L_x_7575:
[----:B------:R-:W-:Y:S01]  /*5480*/  BSSY B0, `(.L_x_7577) ;  /* 0x0000018000007945 */ /* 0x000fe20003800000 */
[----:B------:R-:W-:Y:S05]  /*5490*/  @!P0 BRA `(.L_x_7578) ;  /* 0x0000015000008947 */ /* 0x000fea0003800000 */
[----:B------:R-:W-:Y:S06]  /*54a0*/  BAR.SYNC.DEFER_BLOCKING 0x0 ;  /* 0x0000000000007b1d */ /* 0x000fec0000010000 */
[----:B------:R-:W1:Y:S04]  /*54b0*/  SHFL.DOWN P0, R3, R22, 0x1, 0x1f ;  /* 0x08201f0016037f89 */ /* 0x000e680000000000 */
[----:B------:R-:W2:Y:S04]  /*54c0*/  S2R R4, SR_LANEID ;  /* 0x0000000000047919 */ /* 0x000ea80000000000 */
[----:B------:R-:W4:Y:S01]  /*54d0*/  S2R R13, SR_TID.X ;  /* 0x00000000000d7919 */ /* 0x000f220000002100 */
[----:B-1----:R-:W-:Y:S01]  /*54e0*/  @P0 FADD R3, R3, R22 ;  /* 0x0000001603030221 */ /* 0x002fe20000000000 */
[----:B--2---:R-:W-:-:S04]  /*54f0*/  ISETP.NE.AND P1, PT, R4, RZ, PT ;  /* 0x000000ff0400720c */ /* 0x004fc80003f25270 */
[----:B------:R-:W1:Y:S02]  /*5500*/  SHFL.DOWN P0, R0, R3, 0x2, 0x1f ;  /* 0x08401f0003007f89 */ /* 0x000e640000000000 */
[----:B-1----:R-:W-:-:S05]  /*5510*/  @P0 FADD R0, R3, R0 ;  /* 0x0000000003000221 */ /* 0x002fca0000000000 */
[----:B---3--:R-:W1:Y:S02]  /*5520*/  SHFL.DOWN P0, R5, R0, 0x4, 0x1f ;  /* 0x08801f0000057f89 */ /* 0x008e640000000000 */
        /* <DEDUP_REMOVED lines=12> */
.L_x_7578:
[----:B------:R-:W1:Y:S02]  /*55f0*/  S2R R13, SR_TID.X ;  /* 0x00000000000d7919 */ /* 0x000e640000002100 */
.L_x_7579:
[----:B-1----:R-:W-:Y:S05]  /*5600*/  BSYNC B0 ;  /* 0x0000000000007941 */ /* 0x002fea0003800000 */
.L_x_7577:
        /* <DEDUP_REMOVED lines=10> */
.L_x_7580:
        /* <DEDUP_REMOVED lines=26> */
.L_x_7581:
        /* <DEDUP_REMOVED lines=11> */
.L_x_9123:


//--------------------- .text._Z25selective_scan_bwd_kernelI32Selective_Scan_bwd_kernel_traitsILi32ELi8ELb1ELb1ELb0ELb0ELb0EN3c108BFloat16EfEEv12SSMParamsBwd --------------------------
	.section	.text._Z25selective_scan_bwd_kernelI32Selective_Scan_bwd_kernel_traitsILi32ELi8ELb1ELb1ELb0ELb0ELb0EN3c108BFloat16EfEEv12SSMParamsBwd,"ax",@progbits
	.sectioninfo	@"SHI_REGISTERS=168"
	.align	128
        .global         _Z25selective_scan_bwd_kernelI32Selective_Scan_bwd_kernel_traitsILi32ELi8ELb1ELb1ELb0ELb0ELb0EN3c108BFloat16EfEEv12SSMParamsBwd
        .type           _Z25selective_scan_bwd_kernelI32Selective_Scan_bwd_kernel_traitsILi32ELi8ELb1ELb1ELb0ELb0ELb0EN3c108BFloat16EfEEv12SSMParamsBwd,@function
        .size           _Z25selective_scan_bwd_kernelI32Selective_Scan_bwd_kernel_traitsILi32ELi8ELb1ELb1ELb0ELb0ELb0EN3c108BFloat16EfEEv12SSMParamsBwd,(.L_x_9124 - _Z25selective_scan_bwd_kernelI32Selective_Scan_bwd_kernel_traitsILi32ELi8ELb1ELb1ELb0ELb0ELb0EN3c108BFloat16EfEEv12SSMParamsBwd)
        .other          _Z25selective_scan_bwd_kernelI32Selective_Scan_bwd_kernel_traitsILi32ELi8ELb1ELb1ELb0ELb0ELb0EN3c108BFloat16EfEEv12SSMParamsBwd,@"STO_CUDA_ENTRY STV_DEFAULT"
_Z25selective_scan_bwd_kernelI32Selective_Scan_bwd_kernel_traitsILi32ELi8ELb1ELb1ELb0ELb0ELb0EN3c108BFloat16EfEEv12SSMParamsBwd:
.text._Z25selective_scan_bwd_kernelI32Selective_Scan_bwd_kernel_traitsILi32ELi8ELb1ELb1ELb0ELb0ELb0EN3c108BFloat16EfEEv12SSMParamsBwd:
        /* <DEDUP_REMOVED lines=144> */
[----:B------:R-:W-:Y:S02]  /*0900*/  IADD3 R58, P2, R56, -0x100, RZ ;  /* 0xffffff00383a7810 */ /* 0x000fe40007f5e0ff */
[C---:B------:R-:W-:Y:S02]  /*0910*/  IADD3 R37, R12.reuse, 0x80, RZ ;  /* 0x000000800c257810 */ /* 0x040fe40007ffe0ff */
[C---:B------:R-:W-:Y:S02]  /*0920*/  IADD3 R39, R12.reuse, 0xa0, RZ ;  /* 0x000000a00c277810 */ /* 0x040fe40007ffe0ff */
[C---:B------:R-:W-:Y:S02]  /*0930*/  IADD3 R41, R12.reuse, 0xc0, RZ ;  /* 0x000000c00c297810 */ /* 0x040fe40007ffe0ff */
[----:B------:R-:W-:Y:S02]  /*0940*/  IADD3 R43, R12, 0xe0, RZ ;  /* 0x000000e00c2b7810 */ /* 0x000fe40007ffe0ff */
[----:B------:R-:W-:-:S02]  /*0950*/  IADD3 R56, P3, R56, -0x80, RZ ;  /* 0xffffff8038387810 */ /* 0x000fc40007f7e0ff */
[----:B------:R-:W-:Y:S02]  /*0960*/  LEA.HI.SX32 R28, R31, R12, 0x1b ;  /* 0x0000000c1f1c7211 */ /* 0x000fe400078fdaff */
[----:B------:R-:W-:Y:S02]  /*0970*/  MOV R13, R24 ;  /* 0x00000018000d7202 */ /* 0x000fe40000000f00 */
[-C--:B------:R-:W-:Y:S02]  /*0980*/  LEA.HI.SX32 R30, R33, R12.reuse, 0x1b ;  /* 0x0000000c211e7211 */ /* 0x080fe400078fdaff */
[----:B------:R-:W-:Y:S02]  /*0990*/  LEA.HI.SX32 R31, R35, R12, 0x1b ;  /* 0x0000000c231f7211 */ /* 0x000fe400078fdaff */
[----:B------:R-:W-:Y:S02]  /*09a0*/  MOV R10, RZ ;  /* 0x000000ff000a7202 */ /* 0x000fe40000000f00 */
[----:B------:R-:W-:-:S02]  /*09b0*/  MOV R9, RZ ;  /* 0x000000ff00097202 */ /* 0x000fc40000000f00 */
[C---:B------:R-:W-:Y:S02]  /*09c0*/  LOP3.LUT R22, R12.reuse, 0x1f, RZ, 0xc0, !PT ;  /* 0x0000001f0c167812 */ /* 0x040fe400078ec0ff */
[----:B------:R-:W-:Y:S02]  /*09d0*/  SHF.R.S32.HI R23, RZ, 0x1f, R12 ;  /* 0x0000001fff177819 */ /* 0x000fe4000001140c */
[C---:B------:R-:W-:Y:S02]  /*09e0*/  IADD3 R24, R12.reuse, 0x200, RZ ;  /* 0x000002000c187810 */ /* 0x040fe40007ffe0ff */
[----:B------:R-:W-:Y:S02]  /*09f0*/  LEA.HI.SX32 R25, R12, R12, 0x1b ;  /* 0x0000000c0c197211 */ /* 0x000fe400078fdaff */
[----:B------:R-:W-:Y:S02]  /*0a00*/  IADD3 R27, R67, R27, RZ ;  /* 0x0000001b431b7210 */ /* 0x000fe40007ffe0ff */
[----:B------:R-:W-:-:S02]  /*0a10*/  LEA.HI.SX32 R26, R26, R26, 0x1b ;  /* 0x0000001a1a1a7211 */ /* 0x000fc400078fdaff */
[-C--:B------:R-:W-:Y:S02]  /*0a20*/  LEA.HI.SX32 R32, R37, R12.reuse, 0x1b ;  /* 0x0000000c25207211 */ /* 0x080fe400078fdaff */
[-C--:B------:R-:W-:Y:S02]  /*0a30*/  LEA.HI.SX32 R33, R39, R12.reuse, 0x1b ;  /* 0x0000000c27217211 */ /* 0x080fe400078fdaff */
[-C--:B------:R-:W-:Y:S02]  /*0a40*/  LEA.HI.SX32 R34, R41, R12.reuse, 0x1b ;  /* 0x0000000c29227211 */ /* 0x080fe400078fdaff */
[----:B------:R-:W-:Y:S02]  /*0a50*/  LEA.HI.SX32 R35, R43, R12, 0x1b ;  /* 0x0000000c2b237211 */ /* 0x000fe400078fdaff */
[C---:B------:R-:W-:Y:S02]  /*0a60*/  IADD3.X R63, R36.reuse, -0x1, RZ, P0, !PT ;  /* 0xffffffff243f7810 */ /* 0x040fe400007fe4ff */
[----:B------:R-:W-:-:S02]  /*0a70*/  IADD3.X R61, R36, -0x1, RZ, P1, !PT ;  /* 0xffffffff243d7810 */ /* 0x000fc40000ffe4ff */
[C---:B------:R-:W-:Y:S02]  /*0a80*/  IADD3.X R59, R36.reuse, -0x1, RZ, P2, !PT ;  /* 0xffffffff243b7810 */ /* 0x040fe400017fe4ff */
[----:B0-----:R-:W-:Y:S02]  /*0a90*/  IADD3.X R57, R36, -0x1, RZ, P3, !PT ;  /* 0xffffffff24397810 */ /* 0x001fe40001ffe4ff */
.L_x_7606:
[----:B------:R-:W-:Y:S01]  /*0aa0*/  BAR.SYNC.DEFER_BLOCKING 0x0 ;  /* 0x0000000000007b1d */ /* 0x000fe20000010000 */
[C---:B0-----:R-:W-:Y:S02]  /*0ab0*/  SHF.L.U32 R49, R12.reuse, 0x4, RZ ;  /* 0x000000040c317819 */ /* 0x041fe400000006ff */
        /* <DEDUP_REMOVED lines=19> */
[--C-:B0-----:R-:W-:Y:S02]  /*0bf0*/  PRMT R53, RZ, 0x5410, R37.reuse ;  /* 0x00005410ff357816 */ /* 0x101fe40000000025 */
[----:B------:R-:W-:Y:S02]  /*0c00*/  PRMT R105, RZ, 0x7610, R37 ;  /* 0x00007610ff697816 */ /* 0x000fe40000000025 */
[----:B------:R-:W-:Y:S01]  /*0c10*/  PRMT R107, RZ, 0x7610, R36 ;  /* 0x00007610ff6b7816 */ /* 0x000fe20000000024 */
[----:B-----5:R-:W-:Y:S01]  /*0c20*/  FADD.FTZ R90, R53, R4 ;  /* 0x00000004355a7221 */ /* 0x020fe20000010000 */
        /* <DEDUP_REMOVED lines=10> */
[----:B--2---:R0:W-:Y:S01]  /*0cd0*/  STS.128 [R21.X16], R48 ;  /* 0x0000003015007388 */ /* 0x0041e2000000cc00 */
[----:B------:R-:W-:-:S06]  /*0ce0*/  NOP ;  /* 0x0000000000007918 */ /* 0x000fcc0000000000 */
[----:B-1----:R-:W1:Y:S01]  /*0cf0*/  LDS.128 R44, [R21.X16] ;  /* 0x00000000152c7984 */ /* 0x002e62000000cc00 */
[----:B0-----:R-:W-:Y:S02]  /*0d00*/  PRMT R49, RZ, 0x5410, R40 ;  /* 0x00005410ff317816 */ /* 0x001fe40000000028 */
        /* <DEDUP_REMOVED lines=40> */
.L_x_7583:
        /* <DEDUP_REMOVED lines=12> */
[----:B------:R-:W-:Y:S01]  /*1050*/  IMAD R39, R7, c[0x0][0x2a4], R38 ;  /* 0x0000a90007277a24 */ /* 0x000fe200078e0226 */
[----:B------:R-:W-:-:S03]  /*1060*/  IADD3 R38, R20, -0x1, RZ ;  /* 0xffffffff14267810 */ /* 0x000fc60007ffe0ff */
[----:B------:R-:W-:Y:S01]  /*1070*/  IMAD.WIDE.U32 R94, R7, c[0x0][0x2a0], R36 ;  /* 0x0000a800075e7a25 */ /* 0x000fe200078e0024 */
[----:B------:R-:W-:-:S04]  /*1080*/  SHF.L.U32 R45, R38, 0x8, RZ ;  /* 0x00000008262d7819 */ /* 0x000fc800000006ff */
[----:B------:R-:W-:Y:S02]  /*1090*/  IADD3 R44, R95, R39, RZ ;  /* 0x000000275f2c7210 */ /* 0x000fe40007ffe0ff */
[C---:B------:R-:W-:Y:S02]  /*10a0*/  LEA R36, P0, R94.reuse, c[0x0][0x318], 0x2 ;  /* 0x0000c6005e247a11 */ /* 0x040fe400078010ff */
[----:B------:R-:W-:Y:S02]  /*10b0*/  MOV R39, c[0x0][0x174] ;  /* 0x00005d0000277a02 */ /* 0x000fe40000000f00 */
[----:B------:R-:W-:Y:S02]  /*10c0*/  LEA.HI.X R37, R94, c[0x0][0x31c], R44, 0x2, P0 ;  /* 0x0000c7005e257a11 */ /* 0x000fe400000f142c */
[----:B------:R-:W-:Y:S02]  /*10d0*/  LEA R39, R39, UR4, 0x8 ;  /* 0x0000000427277c11 */ /* 0x000fe4000f8e40ff */
[----:B------:R-:W-:-:S03]  /*10e0*/  IADD3 R94, P0, R45, R94, RZ ;  /* 0x0000005e2d5e7210 */ /* 0x000fc60007f1e0ff */
[----:B------:R-:W-:Y:S01]  /*10f0*/  IMAD.WIDE R36, R39, 0x4, R36 ;  /* 0x0000000427247825 */ /* 0x000fe200078e0224 */
[----:B------:R-:W-:Y:S01]  /*1100*/  LEA.HI.X.SX32 R95, R45, R44, 0x1, P0 ;  /* 0x0000002c2d5f7211 */ /* 0x000fe200000f0eff */
[----:B------:R-:W-:-:S03]  /*1110*/  CS2R R38, SRZ ;  /* 0x0000000000267805 */ /* 0x000fc6000001ff00 */
[C---:B------:R-:W-:Y:S02]  /*1120*/  IADD3 R96, P1, R36.reuse, -0x380, RZ ;  /* 0xfffffc8024607810 */ /* 0x040fe40007f3e0ff */
[C---:B------:R-:W-:Y:S02]  /*1130*/  IADD3 R98, P2, R36.reuse, -0x300, RZ ;  /* 0xfffffd0024627810 */ /* 0x040fe40007f5e0ff */
[----:B------:R-:W-:Y:S02]  /*1140*/  IADD3 R100, P3, R36, -0x200, RZ ;  /* 0xfffffe0024647810 */ /* 0x000fe40007f7e0ff */
[C---:B------:R-:W-:Y:S02]  /*1150*/  IADD3.X R97, R37.reuse, -0x1, RZ, P1, !PT ;  /* 0xffffffff25617810 */ /* 0x040fe40000ffe4ff */
[C---:B------:R-:W-:Y:S02]  /*1160*/  IADD3.X R99, R37.reuse, -0x1, RZ, P2, !PT ;  /* 0xffffffff25637810 */ /* 0x040fe400017fe4ff */
[----:B------:R-:W-:Y:S01]  /*1170*/  IADD3.X R101, R37, -0x1, RZ, P3, !PT ;  /* 0xffffffff25657810 */ /* 0x000fe20001ffe4ff */
[----:B------:R-:W-:Y:S01]  /*1180*/  HFMA2.MMA R37, -RZ, RZ, 0, 0 ;  /* 0x00000000ff257435 */ /* 0x000fe200000001ff */
[----:B------:R-:W-:-:S02]  /*1190*/  MOV R36, RZ ;  /* 0x000000ff00247202 */ /* 0x000fc40000000f00 */
.L_x_7605:
[----:B------:R-:W-:Y:S01]  /*11a0*/  SHF.R.S32.HI R139, RZ, 0x1f, R82 ;  /* 0x0000001fff8b7819 */ /* 0x000fe20000011452 */
[----:B------:R-:W-:Y:S01]  /*11b0*/  IMAD.WIDE.U32 R44, R82, c[0x0][0x1a0], RZ ;  /* 0x00006800522c7a25 */ /* 0x000fe200078e00ff */
[----:B------:R-:W-:-:S03]  /*11c0*/  MOV R46, R66 ;  /* 0x00000042002e7202 */ /* 0x000fc60000000f00 */
[C---:B------:R-:W-:Y:S01]  /*11d0*/  IMAD R47, R139.reuse, c[0x0][0x1a0], RZ ;  /* 0x000068008b2f7a24 */ /* 0x040fe200078e02ff */
[----:B------:R-:W-:Y:S01]  /*11e0*/  LEA R111, P0, R44, R18, 0x1 ;  /* 0x000000122c6f7211 */ /* 0x000fe200078008ff */
[----:B------:R-:W-:Y:S02]  /*11f0*/  IMAD R113, R139, c[0x0][0x188], RZ ;  /* 0x000062008b717a24 */ /* 0x000fe400078e02ff */
[C---:B------:R-:W-:Y:S02]  /*1200*/  IMAD R47, R82.reuse, c[0x0][0x1a4], R47 ;  /* 0x00006900522f7a24 */ /* 0x040fe400078e022f */
[----:B------:R-:W-:-:S03]  /*1210*/  IMAD R113, R82, c[0x0][0x18c], R113 ;  /* 0x0000630052717a24 */ /* 0x000fc600078e0271 */
[----:B------:R-:W-:Y:S02]  /*1220*/  IADD3 R45, R45, R47, RZ ;  /* 0x0000002f2d2d7210 */ /* 0x000fe40007ffe0ff */
[----:B------:R-:W-:Y:S02]  /*1230*/  MOV R47, R27 ;  /* 0x0000001b002f7202 */ /* 0x000fe40000000f00 */
[----:B------:R-:W-:Y:S02]  /*1240*/  LEA.HI.X R45, R44, R19, R45, 0x1, P0 ;  /* 0x000000132c2d7211 */ /* 0x000fe400000f0c2d */
[----:B------:R-:W-:Y:S01]  /*1250*/  LEA R44, P1, R12, R111, 0x4 ;  /* 0x0000006f0c2c7211 */ /* 0x000fe200078220ff */
[----:B------:R-:W-:-:S03]  /*1260*/  IMAD.WIDE.U32 R46, R82, c[0x0][0x188], R46 ;  /* 0x00006200522e7a25 */ /* 0x000fc600078e002e */
[----:B------:R-:W-:Y:S02]  /*1270*/  LEA.HI.X R45, R12, R45, R23, 0x4, P1 ;  /* 0x0000002d0c2d7211 */ /* 0x000fe400008f2417 */
[----:B------:R-:W-:Y:S02]  /*1280*/  IADD3 R47, R47, R113, RZ ;  /* 0x000000712f2f7210 */ /* 0x000fe40007ffe0ff */
[----:B------:R-:W-:-:S04]  /*1290*/  LEA R114, P0, R46, c[0x0][0x220], 0x2 ;  /* 0x000088002e727a11 */ /* 0x000fc800078010ff */
[----:B------:R-:W-:Y:S02]  /*12a0*/  LEA.HI.X R115, R46, c[0x0][0x224], R47, 0x2, P0 ;  /* 0x000089002e737a11 */ /* 0x000fe400000f142f */
[----:B--2---:R-:W2:Y:S04]  /*12b0*/  LDG.E.128 R44, [R44.64] ;  /* 0x000000062c2c7981 */ /* 0x004ea8000c1e1d00 */
[----:B---3--:R-:W3:Y:S01]  /*12c0*/  LDG.E R74, [R114.64] ;  /* 0x00000006724a7981 */ /* 0x008ee2000c1e1900 */
[----:B------:R-:W-:Y:S01]  /*12d0*/  MOV R110, R64 ;  /* 0x00000040006e7202 */ /* 0x000fe20000000f00 */
[----:B------:R-:W-:Y:S01]  /*12e0*/  IMAD R117, R139, c[0x0][0x1c0], RZ ;  /* 0x000070008b757a24 */ /* 0x000fe200078e02ff */
[----:B------:R-:W-:Y:S02]  /*12f0*/  MOV R111, R29 ;  /* 0x0000001d006f7202 */ /* 0x000fe40000000f00 */
[----:B------:R-:W-:-:S03]  /*1300*/  IADD3 R141, R20, -0x1, RZ ;  /* 0xffffffff148d7810 */ /* 0x000fc60007ffe0ff */
[----:B------:R-:W-:-:S04]  /*1310*/  IMAD.WIDE.U32 R112, R82, c[0x0][0x1c0], R110 ;  /* 0x0000700052707a25 */ /* 0x000fc800078e006e */
[----:B------:R-:W-:Y:S01]  /*1320*/  IMAD R111, R82, c[0x0][0x1c4], R117 ;  /* 0x00007100526f7a24 */ /* 0x000fe200078e0275 */
[----:B------:R-:W-:-:S04]  /*1330*/  LEA R110, P0, R112, c[0x0][0x230], 0x2 ;  /* 0x00008c00706e7a11 */ /* 0x000fc800078010ff */
[----:B------:R-:W-:-:S04]  /*1340*/  IADD3 R111, R113, R111, RZ ;  /* 0x0000006f716f7210 */ /* 0x000fc80007ffe0ff */
[----:B------:R-:W-:Y:S02]  /*1350*/  LEA.HI.X R111, R112, c[0x0][0x234], R111, 0x2, P0 ;  /* 0x00008d00706f7a11 */ /* 0x000fe400000f146f */
[----:B------:R-:W-:-:S04]  /*1360*/  ISETP.GT.AND P0, PT, R20, 0x1, PT ;  /* 0x000000011400780c */ /* 0x000fc80003f04270 */
[----:B------:R-:W-:Y:S02]  /*1370*/  ISETP.EQ.AND P0, PT, R22, RZ, P0 ;  /* 0x000000ff1600720c */ /* 0x000fe40000702270 */
[----:B------:R-:W-:-:S04]  /*1380*/  LEA.HI R102, R141, R141, RZ, 0x1 ;  /* 0x0000008d8d667211 */ /* 0x000fc800078f08ff */
[----:B------:R-:W-:-:S04]  /*1390*/  LOP3.LUT R102, R102, 0xfffffe, RZ, 0xc0, !PT ;  /* 0x00fffffe66667812 */ /* 0x000fc800078ec0ff */
[----:B------:R-:W-:Y:S02]  /*13a0*/  IADD3 R113, R141, -R102, RZ ;  /* 0x800000668d717210 */ /* 0x000fe40007ffe0ff */
[----:B------:R-:W-:Y:S02]  /*13b0*/  ISETP.NE.AND P1, PT, R12, RZ, PT ;  /* 0x000000ff0c00720c */ /* 0x000fe40003f25270 */
[----:B------:R-:W-:-:S04]  /*13c0*/  LEA R113, R113, R82, 0x8 ;  /* 0x0000005271717211 */ /* 0x000fc800078e40ff */
[----:B------:R-:W-:Y:S01]  /*13d0*/  SEL R102, R113, R24, !P1 ;  /* 0x0000001871667207 */ /* 0x000fe20004800000 */
[----:B--2---:R0:W-:Y:S01]  /*13e0*/  STS.128 [R21.X16], R44 ;  /* 0x0000002c15007388 */ /* 0x0041e2000000cc00 */
[----:B------:R-:W-:-:S06]  /*13f0*/  NOP ;  /* 0x0000000000007918 */ /* 0x000fcc0000000000 */
[----:B-1----:R1:W2:Y:S01]  /*1400*/  LDG.E R116, [R110.64] ;  /* 0x000000066e747981 */ /* 0x0022a2000c1e1900 */
[----:B---3--:R-:W-:-:S04]  /*1410*/  FMUL.FTZ R117, R74, 1.4426950216293334961 ;  /* 0x3fb8aa3b4a757820 */ /* 0x008fc80000410000 */
[----:B------:R-:W-:-:S06]  /*1420*/  FMUL.FTZ R131, R92, R117 ;  /* 0x000000755c837220 */ /* 0x000fcc0000410000 */
[----:B------:R-:W3:Y:S01]  /*1430*/  MUFU.EX2 R131, R131 ;  /* 0x0000008300837308 */ /* 0x000ee20000000800 */
[----:B0-----:R-:W-:-:S05]  /*1440*/  @P0 IADD3 R45, R20, -0x2, RZ ;  /* 0xfffffffe142d0810 */ /* 0x001fca0007ffe0ff */
[----:B------:R-:W-:-:S04]  /*1450*/  @P0 IMAD R45, R45, c[0x0][0x16c], R82 ;  /* 0x00005b002d2d0a24 */ /* 0x000fc800078e0252 */
[----:B-1----:R-:W-:Y:S02]  /*1460*/  @P0 IMAD.WIDE R110, R45, 0x8, R78 ;  /* 0x000000082d6e0825 */ /* 0x002fe400078e024e */
[----:B------:R-:W0:Y:S04]  /*1470*/  LDS.128 R44, [R21.X16] ;  /* 0x00000000152c7984 */ /* 0x000e28000000cc00 */
[----:B---3--:R0:W-:Y:S01]  /*1480*/  STS [R102.X4+0x878], R131 ;  /* 0x0008788366007388 */ /* 0x0081e20000004800 */
[----:B------:R-:W-:-:S03]  /*1490*/  ISETP.NE.AND P2, PT, R12, 0x1f, PT ;  /* 0x0000001f0c00780c */ /* 0x000fc60003f45270 */
[----:B------:R-:W-:Y:S01]  /*14a0*/  BAR.SYNC.DEFER_BLOCKING 0x0 ;  /* 0x0000000000007b1d */ /* 0x000fe20000010000 */
[-C--:B------:R-:W-:Y:S02]  /*14b0*/  FMUL.FTZ R120, R107, R117.reuse ;  /* 0x000000756b787220 */ /* 0x080fe40000410000 */
[-C--:B------:R-:W-:Y:S02]  /*14c0*/  FMUL.FTZ R140, R90, R117.reuse ;  /* 0x000000755a8c7220 */ /* 0x080fe40000410000 */
[-C--:B------:R-:W-:Y:S02]  /*14d0*/  FMUL.FTZ R122, R105, R117.reuse ;  /* 0x00000075697a7220 */ /* 0x080fe40000410000 */
[----:B------:R-:W1:Y:S01]  /*14e0*/  MUFU.EX2 R120, R120 ;  /* 0x0000007800787308 */ /* 0x000e620000000800 */
[-C--:B------:R-:W-:Y:S02]  /*14f0*/  FMUL.FTZ R143, R93, R117.reuse ;  /* 0x000000755d8f7220 */ /* 0x080fe40000410000 */
[----:B----4-:R3:W4:Y:S05]  /*1500*/  @P2 LDS R150, [R12.X4+0x107c] ;  /* 0x00107c000c962984 */ /* 0x01072a0000004800 */
[----:B------:R-:W0:Y:S01]  /*1510*/  MUFU.EX2 R140, R140 ;  /* 0x0000008c008c7308 */ /* 0x000e220000000800 */
[----:B------:R-:W-:-:S02]  /*1520*/  FMUL.FTZ R125, R88, R117 ;  /* 0x00000075587d7220 */ /* 0x000fc40000410000 */
[-C--:B------:R-:W-:Y:S02]  /*1530*/  FMUL.FTZ R126, R103, R117.reuse ;  /* 0x00000075677e7220 */ /* 0x080fe40000410000 */
[----:B------:R-:W-:Y:S01]  /*1540*/  FMUL.FTZ R148, R86, R117 ;  /* 0x0000007556947220 */ /* 0x000fe20000410000 */
[----:B------:R-:W-:Y:S02]  /*1550*/  MOV R115, RZ ;  /* 0x000000ff00737202 */ /* 0x000fe40000000f00 */
[----:B------:R-:W1:Y:S01]  /*1560*/  MUFU.EX2 R122, R122 ;  /* 0x0000007a007a7308 */ /* 0x000e620000000800 */
[--C-:B------:R-:W-:Y:S02]  /*1570*/  PRMT R113, RZ, 0x5410, R40.reuse ;  /* 0x00005410ff717816 */ /* 0x100fe40000000028 */
[----:B------:R-:W-:Y:S01]  /*1580*/  PRMT R108, RZ, 0x7610, R40 ;  /* 0x00007610ff6c7816 */ /* 0x000fe20000000028 */
[----:B------:R1:W5:Y:S04]  /*1590*/  @P0 LDG.E R115, [R110.64+0x4] ;  /* 0x000004066e730981 */ /* 0x000368000c1e1900 */
[----:B------:R-:W2:Y:S01]  /*15a0*/  MUFU.EX2 R143, R143 ;  /* 0x0000008f008f7308 */ /* 0x000ea20000000800 */
[--C-:B0-----:R-:W-:Y:S01]  /*15b0*/  PRMT R102, RZ, 0x5410, R44.reuse ;  /* 0x00005410ff667816 */ /* 0x101fe2000000002c */
[----:B------:R-:W-:Y:S01]  /*15c0*/  FMUL.FTZ R159, R92, R113 ;  /* 0x000000715c9f7220 */ /* 0x000fe20000410000 */
[----:B------:R-:W-:Y:S01]  /*15d0*/  PRMT R104, RZ, 0x7610, R44 ;  /* 0x00007610ff687816 */ /* 0x000fe2000000002c */
[----:B------:R-:W-:Y:S01]  /*15e0*/  FMUL.FTZ R155, R107, R108 ;  /* 0x0000006c6b9b7220 */ /* 0x000fe20000410000 */
[----:B------:R-:W-:-:S03]  /*15f0*/  PRMT R106, RZ, 0x5410, R45 ;  /* 0x00005410ff6a7816 */ /* 0x000fc6000000002d */
[----:B------:R-:W0:Y:S01]  /*1600*/  MUFU.EX2 R125, R125 ;  /* 0x0000007d007d7308 */ /* 0x000e220000000800 */
[----:B------:R-:W-:Y:S01]  /*1610*/  PRMT R112, RZ, 0x7610, R45 ;  /* 0x00007610ff707816 */ /* 0x000fe2000000002d */
[----:B-1----:R-:W-:Y:S01]  /*1620*/  FMUL.FTZ R45, R131, R120 ;  /* 0x00000078832d7220 */ /* 0x002fe20000410000 */
[--C-:B------:R-:W-:Y:S02]  /*1630*/  PRMT R111, RZ, 0x5410, R41.reuse ;  /* 0x00005410ff6f7816 */ /* 0x100fe40000000029 */
[----:B------:R-:W-:-:S03]  /*1640*/  PRMT R136, RZ, 0x7610, R41 ;  /* 0x00007610ff887816 */ /* 0x000fc60000000029 */
[----:B------:R-:W1:Y:S01]  /*1650*/  MUFU.EX2 R126, R126 ;  /* 0x0000007e007e7308 */ /* 0x000e620000000800 */
[--C-:B------:R-:W-:Y:S02]  /*1660*/  PRMT R135, RZ, 0x5410, R42.reuse ;  /* 0x00005410ff877816 */ /* 0x100fe4000000002a */
[----:B------:R-:W-:-:S05]  /*1670*/  PRMT R134, RZ, 0x7610, R42 ;  /* 0x00007610ff867816 */ /* 0x000fca000000002a */
[----:B------:R-:W0:Y:S01]  /*1680*/  MUFU.EX2 R148, R148 ;  /* 0x0000009400947308 */ /* 0x000e220000000800 */
        /* <DEDUP_REMOVED lines=10> */
[----:B------:R-:W-:Y:S01]  /*1730*/  FMUL.FTZ R163, R104, R155 ;  /* 0x0000009b68a37220 */ /* 0x000fe20000410000 */
[--C-:B------:R-:W-:Y:S01]  /*1740*/  PRMT R118, RZ, 0x5410, R47.reuse ;  /* 0x00005410ff767816 */ /* 0x100fe2000000002f */
[----:B------:R-:W-:Y:S01]  /*1750*/  FMUL.FTZ R138, R93, R114 ;  /* 0x000000725d8a7220 */ /* 0x000fe20000410000 */
[----:B------:R-:W-:Y:S01]  /*1760*/  PRMT R137, RZ, 0x7610, R47 ;  /* 0x00007610ff897816 */ /* 0x000fe2000000002f */
[----:B------:R-:W-:Y:S02]  /*1770*/  FMUL.FTZ R47, R86, R133 ;  /* 0x00000085562f7220 */ /* 0x000fe40000410000 */
[----:B------:R-:W-:Y:S02]  /*1780*/  FMUL.FTZ R44, R122, R45 ;  /* 0x0000002d7a2c7220 */ /* 0x000fe40000410000 */
[----:B------:R-:W-:Y:S02]  /*1790*/  FMUL.FTZ R161, R106, R129 ;  /* 0x000000816aa17220 */ /* 0x000fe40000410000 */
[----:B------:R-:W-:-:S02]  /*17a0*/  FMUL.FTZ R157, R112, R151 ;  /* 0x00000097709d7220 */ /* 0x000fc40000410000 */
[----:B------:R-:W-:Y:S02]  /*17b0*/  FMUL.FTZ R128, R110, R147 ;  /* 0x000000936e807220 */ /* 0x000fe40000410000 */
[----:B------:R-:W-:Y:S02]  /*17c0*/  FMUL.FTZ R149, R119, R124 ;  /* 0x0000007c77957220 */ /* 0x000fe40000410000 */
[-C--:B--2---:R-:W-:Y:S02]  /*17d0*/  FMUL.FTZ R121, R48, R116.reuse ;  /* 0x0000007430797220 */ /* 0x084fe40000410000 */
        /* <DEDUP_REMOVED lines=8> */
[----:B------:R-:W-:-:S02]  /*1860*/  FFMA.FTZ R142, R143, R132, R130 ;  /* 0x000000848f8e7223 */ /* 0x000fc40000010082 */
[----:B------:R-:W-:Y:S01]  /*1870*/  FFMA.FTZ R46, R120, R116, R163 ;  /* 0x00000074782e7223 */ /* 0x000fe200000100a3 */
[----:B------:R-:W-:Y:S05]  /*1880*/  @P2 BRA `(.L_x_7586) ;  /* 0x0000007000002947 */ /* 0x000fea0003800000 */
[----:B01-34-:R-:W-:Y:S02]  /*1890*/  ISETP.NE.AND P0, PT, R20, c[0x0][0x174], PT ;  /* 0x00005d0014007a0c */ /* 0x01bfe40003f05270 */
[----:B------:R-:W-:-:S11]  /*18a0*/  MOV R150, 0x3f800000 ;  /* 0x3f80000000967802 */ /* 0x000fd60000000f00 */
[----:B------:R-:W-:-:S04]  /*18b0*/  @P0 LEA.HI R45, R20, R20, RZ, 0x1 ;  /* 0x00000014142d0211 */ /* 0x000fc800078f08ff */
[----:B------:R-:W-:-:S04]  /*18c0*/  @P0 LOP3.LUT R45, R45, 0xfffffe, RZ, 0xc0, !PT ;  /* 0x00fffffe2d2d0812 */ /* 0x000fc800078ec0ff */
[----:B------:R-:W-:-:S04]  /*18d0*/  @P0 IADD3 R45, -R45, R20, RZ ;  /* 0x000000142d2d0210 */ /* 0x000fc80007ffe1ff */
[----:B------:R-:W-:-:S05]  /*18e0*/  @P0 LEA R45, R45, R82, 0x8 ;  /* 0x000000522d2d0211 */ /* 0x000fca00078e40ff */
[----:B------:R0:W1:Y:S02]  /*18f0*/  @P0 LDS R150, [R45.X4+0x878] ;  /* 0x000878002d960984 */ /* 0x0000640000004800 */
.L_x_7586:
[----:B01-34-:R-:W-:Y:S05]  /*1900*/  BSYNC B0 ;  /* 0x0000000000007941 */ /* 0x01bfea0003800000 */
.L_x_7585:
[----:B------:R-:W-:Y:S01]  /*1910*/  FMUL.FTZ R45, R143, R150 ;  /* 0x000000968f2d7220 */ /* 0x000fe20000410000 */
[----:B------:R-:W-:Y:S01]  /*1920*/  ISETP.GE.AND P0, PT, R21, 0x1, PT ;  /* 0x000000011500780c */ /* 0x000fe20003f06270 */
[----:B------:R-:W-:Y:S01]  /*1930*/  FFMA.FTZ R46, R140, R46, R161 ;  /* 0x0000002e8c2e7223 */ /* 0x000fe200000100a1 */
[----:B------:R-:W-:Y:S01]  /*1940*/  ISETP.NE.AND P3, PT, R22, 0x1f, PT ;  /* 0x0000001f1600780c */ /* 0x000fe20003f65270 */
[----:B------:R-:W-:Y:S01]  /*1950*/  FFMA.FTZ R142, R148, R142, R153 ;  /* 0x0000008e948e7223 */ /* 0x000fe20000010099 */
[----:B------:R-:W-:Y:S01]  /*1960*/  ISETP.GE.U32.AND P4, PT, R22, 0x18, PT ;  /* 0x000000181600780c */ /* 0x000fe20003f86070 */
[----:B------:R-:W-:Y:S01]  /*1970*/  FMUL.FTZ R45, R148, R45 ;  /* 0x0000002d942d7220 */ /* 0x000fe20000410000 */
[----:B------:R-:W-:Y:S01]  /*1980*/  ISETP.NE.AND P5, PT, R12, RZ, PT ;  /* 0x000000ff0c00720c */ /* 0x000fe20003fa5270 */
[----:B------:R-:W-:Y:S01]  /*1990*/  FFMA.FTZ R46, R122, R46, R157 ;  /* 0x0000002e7a2e7223 */ /* 0x000fe2000001009d */
[----:B------:R-:W-:Y:S01]  /*19a0*/  LEA R141, R141, R12, 0x8 ;  /* 0x0000000c8d8d7211 */ /* 0x000fe200078e40ff */
[C---:B------:R-:W-:Y:S01]  /*19b0*/  FFMA.FTZ R152, R126.reuse, R142, R127 ;  /* 0x0000008e7e987223 */ /* 0x040fe2000001007f */
[----:B------:R-:W-:Y:S01]  /*19c0*/  BSSY B0, `(.L_x_7587) ;  /* 0x00000a6000007945 */ /* 0x000fe20003800000 */
[----:B------:R-:W-:-:S02]  /*19d0*/  FMUL.FTZ R142, R126, R45 ;  /* 0x0000002d7e8e7220 */ /* 0x000fc40000410000 */
[C---:B------:R-:W-:Y:S02]  /*19e0*/  FFMA.FTZ R46, R125.reuse, R46, R128 ;  /* 0x0000002e7d2e7223 */ /* 0x040fe40000010080 */
[C---:B------:R-:W-:Y:S02]  /*19f0*/  FMUL.FTZ R45, R125.reuse, R44 ;  /* 0x0000002c7d2d7220 */ /* 0x040fe40000410000 */
[C---:B------:R-:W-:Y:S02]  /*1a00*/  FFMA.FTZ R152, R125.reuse, R152, R146 ;  /* 0x000000987d987223 */ /* 0x040fe40000010092 */
[----:B------:R-:W-:Y:S02]  /*1a10*/  FMUL.FTZ R165, R125, R142 ;  /* 0x0000008e7da57220 */ /* 0x000fe40000410000 */
[----:B------:R-:W-:Y:S02]  /*1a20*/  FMUL.FTZ R145, R118, R47 ;  /* 0x0000002f76917220 */ /* 0x000fe40000410000 */
[----:B------:R-:W-:-:S02]  /*1a30*/  FFMA.FTZ R46, R126, R46, R149 ;  /* 0x0000002e7e2e7223 */ /* 0x000fc40000010095 */
        /* <DEDUP_REMOVED lines=8> */
[C---:B------:R-:W-:Y:S02]  /*1ac0*/  FFMA.FTZ R154, R143.reuse, R46, R144 ;  /* 0x0000002e8f9a7223 */ /* 0x040fe40000010090 */
        /* <DEDUP_REMOVED lines=28> */
[----:B------:R-:W-:Y:S01]  /*1c90*/  MOV R44, 0x3f800000 ;  /* 0x3f800000002c7802 */ /* 0x000fe20000000f00 */
[----:B-1----:R-:W-:-:S03]  /*1ca0*/  @P0 FMUL.FTZ R156, R156, R45 ;  /* 0x0000002d9c9c0220 */ /* 0x002fc60000410000 */
[----:B------:R-:W0:Y:S01]  /*1cb0*/  SHFL.UP PT, R158, R154, 0x8, RZ ;  /* 0x050000009a9e7989 */ /* 0x000e2200000e00ff */
[----:B------:R-:W-:Y:S01]  /*1cc0*/  ISETP.GE.AND P0, PT, R20, c[0x0][0x174], PT ;  /* 0x00005d0014007a0c */ /* 0x000fe20003f06270 */
[----:B------:R-:W-:Y:S01]  /*1cd0*/  HFMA2.MMA R45, -RZ, RZ, 0, 0 ;  /* 0x00000000ff2d7435 */ /* 0x000fe200000001ff */
[----:B--2---:R-:W-:Y:S02]  /*1ce0*/  @!P3 FFMA.FTZ R165, R152, R142, R165 ;  /* 0x0000008e98a5b223 */ /* 0x004fe400000100a5 */
[----:B------:R-:W1:Y:S01]  /*1cf0*/  SHFL.UP PT, R142, R156, 0x8, RZ ;  /* 0x050000009c8e7989 */ /* 0x000e6200000e00ff */
[----:B------:R-:W-:Y:S01]  /*1d00*/  ISETP.NE.OR P0, PT, R22, RZ, P0 ;  /* 0x000000ff1600720c */ /* 0x000fe20000705670 */
[----:B---3--:R-:W-:Y:S01]  /*1d10*/  @!P3 FMUL.FTZ R152, R152, R46 ;  /* 0x0000002e9898b220 */ /* 0x008fe20000410000 */
[----:B------:R-:W-:Y:S01]  /*1d20*/  ISETP.GE.AND P3, PT, R21, 0x8, PT ;  /* 0x000000081500780c */ /* 0x000fe20003f66270 */
[----:B------:R-:W2:Y:S01]  /*1d30*/  SHFL.DOWN PT, R162, R165, 0x8, 0x1f ;  /* 0x09001f00a5a27f89 */ /* 0x000ea200000e0000 */
[----:B------:R-:W-:-:S03]  /*1d40*/  SHF.L.U32 R46, R82, 0x3, RZ ;  /* 0x00000003522e7819 */ /* 0x000fc600000006ff */
[----:B------:R-:W3:Y:S06]  /*1d50*/  SHFL.DOWN PT, R160, R152, 0x8, 0x1f ;  /* 0x09001f0098a07f89 */ /* 0x000eec00000e0000 */
[----:B------:R-:W-:Y:S01]  /*1d60*/  @!P0 LDS.64 R44, [R46+0x10f8] ;  /* 0x0010f8002e2c8984 */ /* 0x000fe20000000a00 */
[----:B------:R-:W-:Y:S01]  /*1d70*/  ISETP.GE.AND P0, PT, R21, 0x10, PT ;  /* 0x000000101500780c */ /* 0x000fe20003f06270 */
[C---:B0-----:R-:W-:Y:S02]  /*1d80*/  @P3 FFMA.FTZ R154, R156.reuse, R158, R154 ;  /* 0x0000009e9c9a3223 */ /* 0x041fe4000001009a */
        /* <DEDUP_REMOVED lines=22> */
[----:B------:R-:W-:Y:S02]  /*1ef0*/  FFMA.FTZ R163, R120, R131, R163 ;  /* 0x0000008378a37223 */ /* 0x000fe400000100a3 */
[----:B------:R-:W-:Y:S02]  /*1f00*/  FFMA.FTZ R132, R158, R150, R132 ;  /* 0x000000969e847223 */ /* 0x000fe40000010084 */
[----:B------:R-:W-:Y:S02]  /*1f10*/  FFMA.FTZ R115, R102, -R159, R131 ;  /* 0x8000009f66737223 */ /* 0x000fe40000010083 */
[----:B------:R-:W-:Y:S01]  /*1f20*/  FFMA.FTZ R150, R48, R131, RZ ;  /* 0x0000008330967223 */ /* 0x000fe200000100ff */
[----:B------:R-:W0:Y:S01]  /*1f30*/  SHFL.IDX PT, R159, R152, RZ, 0x1f ;  /* 0x00001fff989f7589 */ /* 0x000e2200000e0000 */
        /* <DEDUP_REMOVED lines=16> */
[----:B------:R-:W-:Y:S02]  /*2040*/  FFMA.FTZ R150, R75, R149, R150 ;  /* 0x000000954b967223 */ /* 0x000fe40000010096 */
[----:B0-----:R-:W-:Y:S02]  /*2050*/  FFMA.FTZ R45, R159, R45, R142 ;  /* 0x0000002d9f2d7223 */ /* 0x001fe4000001008e */
[----:B------:R-:W-:-:S02]  /*2060*/  FMUL.FTZ R142, R92, R121 ;  /* 0x000000795c8e7220 */ /* 0x000fc40000410000 */
[----:B------:R-:W-:Y:S02]  /*2070*/  FFMA.FTZ R144, R143, R145, R144 ;  /* 0x000000918f907223 */ /* 0x000fe40000010090 */
[----:B------:R-:W-:Y:S01]  /*2080*/  FFMA.FTZ R122, R118, -R47, R145 ;  /* 0x8000002f767a7223 */ /* 0x000fe20000010091 */
[----:B------:R-:W-:Y:S01]  /*2090*/  P2R R47, PR, RZ, 0x20 ;  /* 0x00000020ff2f7803 */ /* 0x000fe20000000000 */
[----:B------:R-:W-:Y:S02]  /*20a0*/  FFMA.FTZ R150, R81, R145, R150 ;  /* 0x0000009151967223 */ /* 0x000fe40000010096 */
[----:B------:R-:W-:Y:S02]  /*20b0*/  FFMA.FTZ R116, R104, -R155, R163 ;  /* 0x8000009b68747223 */ /* 0x000fe400000100a3 */
[----:B------:R-:W-:Y:S02]  /*20c0*/  FMUL.FTZ R145, R107, R117 ;  /* 0x000000756b917220 */ /* 0x000fe40000410000 */
[----:B------:R-:W-:-:S02]  /*20d0*/  FFMA.FTZ R143, R115, R142, RZ ;  /* 0x0000008e738f7223 */ /* 0x000fc400000100ff */
[----:B------:R-:W-:Y:S02]  /*20e0*/  FMUL.FTZ R44, R159, R44 ;  /* 0x0000002c9f2c7220 */ /* 0x000fe40000410000 */
[----:B------:R-:W-:Y:S02]  /*20f0*/  FFMA.FTZ R120, R137, -R138, R144 ;  /* 0x8000008a89787223 */ /* 0x000fe40000010090 */
[----:B------:R-:W-:Y:S01]  /*2100*/  FFMA.FTZ R138, R109, R144, R150 ;  /* 0x000000906d8a7223 */ /* 0x000fe20000010096 */
[----:B------:R0:W-:Y:S01]  /*2110*/  @!P5 STS.64 [R46+0x10f8], R44 ;  /* 0x0010f82c2e00d388 */ /* 0x0001e20000000a00 */
[----:B------:R-:W-:Y:S02]  /*2120*/  FFMA.FTZ R129, R106, -R129, R161 ;  /* 0x800000816a817223 */ /* 0x000fe400000100a1 */
[----:B------:R-:W-:Y:S02]  /*2130*/  FMUL.FTZ R146, R90, R123 ;  /* 0x0000007b5a927220 */ /* 0x000fe40000410000 */
[----:B------:R-:W-:-:S02]  /*2140*/  FFMA.FTZ R144, R116, R145, R143 ;  /* 0x0000009174907223 */ /* 0x000fc4000001008f */
[----:B------:R-:W-:Y:S02]  /*2150*/  FMUL.FTZ R140, R86, R131 ;  /* 0x00000083568c7220 */ /* 0x000fe40000410000 */
[----:B------:R-:W-:Y:S02]  /*2160*/  FFMA.FTZ R126, R110, -R147, R154 ;  /* 0x800000936e7e7223 */ /* 0x000fe4000001009a */
[----:B------:R-:W-:Y:S01]  /*2170*/  FMUL.FTZ R47, R93, R132 ;  /* 0x000000845d2f7220 */ /* 0x000fe20000410000 */
[----:B0-----:R-:W-:Y:S01]  /*2180*/  SHF.L.U64.HI R44, R89, 0x2, R80 ;  /* 0x00000002592c7819 */ /* 0x001fe20000010250 */
[----:B------:R-:W-:Y:S01]  /*2190*/  FFMA.FTZ R45, R129, R146, R144 ;  /* 0x00000092812d7223 */ /* 0x000fe20000010090 */
[----:B------:R-:W-:Y:S01]  /*21a0*/  IADD3 R144, -R141, c[0x0][0x168], RZ ;  /* 0x00005a008d907a10 */ /* 0x000fe20007ffe1ff */
[----:B------:R-:W-:Y:S02]  /*21b0*/  FFMA.FTZ R128, R112, -R151, R157 ;  /* 0x8000009770807223 */ /* 0x000fe4000001009d */
[----:B------:R-:W-:Y:S01]  /*21c0*/  FFMA.FTZ R124, R119, -R124, R149 ;  /* 0x8000007c777c7223 */ /* 0x000fe20000010095 */
[----:B------:R-:W-:Y:S01]  /*21d0*/  ISETP.GE.AND P0, PT, R144, 0x1, PT ;  /* 0x000000019000780c */ /* 0x000fe20003f06270 */
[----:B------:R-:W-:-:S02]  /*21e0*/  FMUL.FTZ R147, R105, R125 ;  /* 0x0000007d69937220 */ /* 0x000fc40000410000 */
[----:B------:R-:W-:Y:S02]  /*21f0*/  FMUL.FTZ R149, R133, R140 ;  /* 0x0000008c85957220 */ /* 0x000fe40000410000 */
[----:B------:R-:W-:Y:S02]  /*2200*/  FMUL.FTZ R151, R114, R47 ;  /* 0x0000002f72977220 */ /* 0x000fe40000410000 */
[----:B------:R-:W-:Y:S01]  /*2210*/  FMUL.FTZ R148, R88, R127 ;  /* 0x0000007f58947220 */ /* 0x000fe20000410000 */
[----:B------:R0:W-:Y:S01]  /*2220*/  STS [R26.X4+0x238], R149 ;  /* 0x000238951a007388 */ /* 0x0001e20000004800 */
[----:B------:R-:W-:Y:S02]  /*2230*/  FFMA.FTZ R45, R128, R147, R45 ;  /* 0x00000093802d7223 */ /* 0x000fe4000001002d */
[----:B------:R-:W-:Y:S01]  /*2240*/  FMUL.FTZ R153, R103, R130 ;  /* 0x0000008267997220 */ /* 0x000fe20000410000 */
[----:B------:R1:W-:Y:S01]  /*2250*/  STS [R26.X4+0x23c], R151 ;  /* 0x00023c971a007388 */ /* 0x0003e20000004800 */
[----:B------:R-:W-:-:S02]  /*2260*/  FMUL.FTZ R143, R111, R146 ;  /* 0x000000926f8f7220 */ /* 0x000fc40000410000 */
[----:B------:R-:W-:Y:S02]  /*2270*/  FMUL.FTZ R155, R134, R153 ;  /* 0x00000099869b7220 */ /* 0x000fe40000410000 */
[----:B------:R-:W-:Y:S01]  /*2280*/  FMUL.FTZ R145, R108, R145 ;  /* 0x000000916c917220 */ /* 0x000fe20000410000 */
[----:B------:R2:W-:Y:S01]  /*2290*/  STS [R26.X4+0x228], R143 ;  /* 0x0002288f1a007388 */ /* 0x0005e20000004800 */
[----:B0-----:R-:W-:Y:S02]  /*22a0*/  FMUL.FTZ R149, R136, R147 ;  /* 0x0000009388957220 */ /* 0x001fe40000410000 */
[-C--:B------:R-:W-:Y:S01]  /*22b0*/  FFMA.FTZ R147, R126, R148.reuse, R45 ;  /* 0x000000947e937223 */ /* 0x080fe2000001002d */
[----:B------:R0:W-:Y:S01]  /*22c0*/  STS [R26.X4+0x234], R155 ;  /* 0x0002349b1a007388 */ /* 0x0001e20000004800 */
[----:B-1----:R-:W-:Y:S02]  /*22d0*/  FMUL.FTZ R151, R135, R148 ;  /* 0x0000009487977220 */ /* 0x002fe40000410000 */
[----:B------:R-:W-:Y:S01]  /*22e0*/  FMUL.FTZ R45, R113, R142 ;  /* 0x0000008e712d7220 */ /* 0x000fe20000410000 */
[----:B------:R0:W-:Y:S01]  /*22f0*/  STS [R26.X4+0x22c], R149 ;  /* 0x00022c951a007388 */ /* 0x0001e20000004800 */
[----:B------:R-:W-:Y:S01]  /*2300*/  FFMA.FTZ R147, R124, R153, R147 ;  /* 0x000000997c937223 */ /* 0x000fe20000010093 */
[----:B--2---:R-:W-:Y:S01]  /*2310*/  SHF.L.U32 R143, R89, 0x2, RZ ;  /* 0x00000002598f7819 */ /* 0x004fe200000006ff */
[----:B------:R-:W-:Y:S01]  /*2320*/  FMUL.FTZ R142, R120, R47 ;  /* 0x0000002f788e7220 */ /* 0x000fe20000410000 */
[----:B------:R0:W-:Y:S01]  /*2330*/  STS [R26.X4+0x230], R151 ;  /* 0x000230971a007388 */ /* 0x0001e20000004800 */
[----:B------:R-:W-:-:S02]  /*2340*/  FFMA.FTZ R147, R122, R140, R147 ;  /* 0x0000008c7a937223 */ /* 0x000fc40000010093 */
[----:B------:R-:W-:Y:S01]  /*2350*/  IMAD R140, R44, c[0x0][0x2b0], RZ ;  /* 0x0000ac002c8c7a24 */ /* 0x000fe200078e02ff */
[----:B------:R0:W-:Y:S04]  /*2360*/  STS [R26.X4+0x224], R145 ;  /* 0x000224911a007388 */ /* 0x0001e80000004800 */
[----:B------:R0:W-:Y:S04]  /*2370*/  STS [R26.X4+0x220], R45 ;  /* 0x0002202d1a007388 */ /* 0x0001e80000004800 */
        /* <DEDUP_REMOVED lines=10> */
.L_x_7588:
[----:B0-----:R-:W-:Y:S05]  /*2420*/  BSYNC B0 ;  /* 0x0000000000007941 */ /* 0x001fea0003800000 */
.L_x_7587:
[----:B------:R0:W1:Y:S01]  /*2430*/  LDS R47, [R28.X4+0x2a0] ;  /* 0x0002a0001c2f7984 */ /* 0x0000620000004800 */
[C---:B------:R-:W-:Y:S01]  /*2440*/  ISETP.GE.AND P6, PT, R144.reuse, 0x21, PT ;  /* 0x000000219000780c */ /* 0x040fe20003fc6270 */
        /* <DEDUP_REMOVED lines=13> */
.L_x_7590:
[----:B0-----:R-:W-:Y:S05]  /*2520*/  BSYNC B0 ;  /* 0x0000000000007941 */ /* 0x001fea0003800000 */
.L_x_7589:
[----:B-1----:R0:W1:Y:S01]  /*2530*/  LDS R47, [R30.X4+0x320] ;  /* 0x000320001e2f7984 */ /* 0x0020620000004800 */
[----:B------:R-:W-:Y:S01]  /*2540*/  BSSY B0, `(.L_x_7591) ;  /* 0x0000006000007945 */ /* 0x000fe20003800000 */
[----:B------:R-:W-:Y:S01]  /*2550*/  MOV R46, c[0x0][0x174] ;  /* 0x00005d00002e7a02 */ /* 0x000fe20000000f00 */
[----:B------:R-:W-:Y:S05]  /*2560*/  @!P0 BRA `(.L_x_7592) ;  /* 0x0000003000008947 */ /* 0x000fea0003800000 */
[----:B------:R-:W-:-:S05]  /*2570*/  IMAD.WIDE.U32 R44, R143, c[0x0][0x2b0], R98 ;  /* 0x0000ac008f2c7a25 */ /* 0x000fca00078e0062 */
[----:B------:R-:W-:-:S05]  /*2580*/  IADD3 R45, R141, R45, RZ ;  /* 0x0000002d8d2d7210 */ /* 0x000fca0007ffe0ff */
[----:B-1----:R1:W-:Y:S02]  /*2590*/  RED.E.ADD.F32.FTZ.RN.STRONG.GPU [R44.64], R47 ;  /* 0x0000002f2c00798e */ /* 0x0023e4000c10e786 */
.L_x_7592:
[----:B------:R-:W-:Y:S05]  /*25a0*/  BSYNC B0 ;  /* 0x0000000000007941 */ /* 0x000fea0003800000 */
.L_x_7591:
[----:B-1----:R1:W2:Y:S01]  /*25b0*/  LDS R47, [R31.X4+0x3a0] ;  /* 0x0003a0001f2f7984 */ /* 0x0022a20000004800 */
[----:B------:R-:W-:Y:S01]  /*25c0*/  BSSY B0, `(.L_x_7593) ;  /* 0x0000007000007945 */ /* 0x000fe20003800000 */
[----:B------:R-:W-:Y:S01]  /*25d0*/  LEA R147, R46, UR4, 0x8 ;  /* 0x000000042e937c11 */ /* 0x000fe2000f8e40ff */
[----:B------:R-:W-:Y:S05]  /*25e0*/  @!P1 BRA `(.L_x_7594) ;  /* 0x0000004000009947 */ /* 0x000fea0003800000 */
[----:B------:R-:W-:-:S06]  /*25f0*/  IMAD.WIDE R44, R147, 0x4, R62 ;  /* 0x00000004932c7825 */ /* 0x000fcc00078e023e */
[----:B------:R-:W-:-:S05]  /*2600*/  IMAD.WIDE.U32 R44, R143, c[0x0][0x2b0], R44 ;  /* 0x0000ac008f2c7a25 */ /* 0x000fca00078e002c */
[----:B------:R-:W-:-:S05]  /*2610*/  IADD3 R45, R141, R45, RZ ;  /* 0x0000002d8d2d7210 */ /* 0x000fca0007ffe0ff */
[----:B--2---:R2:W-:Y:S02]  /*2620*/  RED.E.ADD.F32.FTZ.RN.STRONG.GPU [R44.64], R47 ;  /* 0x0000002f2c00798e */ /* 0x0045e4000c10e786 */
.L_x_7594:
[----:B------:R-:W-:Y:S05]  /*2630*/  BSYNC B0 ;  /* 0x0000000000007941 */ /* 0x000fea0003800000 */
.L_x_7593:
[----:B--2---:R2:W3:Y:S01]  /*2640*/  LDS R47, [R32.X4+0x420] ;  /* 0x00042000202f7984 */ /* 0x0044e20000004800 */
[----:B------:R-:W-:Y:S01]  /*2650*/  BSSY B0, `(.L_x_7595) ;  /* 0x0000005000007945 */ /* 0x000fe20003800000 */
[----:B------:R-:W-:Y:S05]  /*2660*/  @!P2 BRA `(.L_x_7596) ;  /* 0x000000300000a947 */ /* 0x000fea0003800000 */
[----:B------:R-:W-:-:S05]  /*2670*/  IMAD.WIDE.U32 R44, R143, c[0x0][0x2b0], R100 ;  /* 0x0000ac008f2c7a25 */ /* 0x000fca00078e0064 */
[----:B------:R-:W-:-:S05]  /*2680*/  IADD3 R45, R141, R45, RZ ;  /* 0x0000002d8d2d7210 */ /* 0x000fca0007ffe0ff */
[----:B---3--:R3:W-:Y:S02]  /*2690*/  RED.E.ADD.F32.FTZ.RN.STRONG.GPU [R44.64], R47 ;  /* 0x0000002f2c00798e */ /* 0x0087e4000c10e786 */
.L_x_7596:
[----:B------:R-:W-:Y:S05]  /*26a0*/  BSYNC B0 ;  /* 0x0000000000007941 */ /* 0x000fea0003800000 */
.L_x_7595:
[----:B------:R4:W0:Y:S01]  /*26b0*/  LDS R145, [R33.X4+0x4a0] ;  /* 0x0004a00021917984 */ /* 0x0008220000004800 */
[----:B------:R-:W-:Y:S01]  /*26c0*/  BSSY B0, `(.L_x_7597) ;  /* 0x0000007000007945 */ /* 0x000fe20003800000 */
[----:B---3--:R-:W-:Y:S01]  /*26d0*/  IMAD.WIDE R44, R147, 0x4, R56 ;  /* 0x00000004932c7825 */ /* 0x008fe200078e0238 */
[----:B------:R-:W-:Y:S05]  /*26e0*/  @!P3 BRA `(.L_x_7598) ;  /* 0x000000400000b947 */ /* 0x000fea0003800000 */
[----:B------:R-:W-:-:S06]  /*26f0*/  IMAD.WIDE R46, R147, 0x4, R60 ;  /* 0x00000004932e7825 */ /* 0x000fcc00078e023c */
[----:B------:R-:W-:-:S05]  /*2700*/  IMAD.WIDE.U32 R46, R143, c[0x0][0x2b0], R46 ;  /* 0x0000ac008f2e7a25 */ /* 0x000fca00078e002e */
[----:B------:R-:W-:-:S05]  /*2710*/  IADD3 R47, R141, R47, RZ ;  /* 0x0000002f8d2f7210 */ /* 0x000fca0007ffe0ff */
[----:B0-----:R0:W-:Y:S02]  /*2720*/  RED.E.ADD.F32.FTZ.RN.STRONG.GPU [R46.64], R145 ;  /* 0x000000912e00798e */ /* 0x0011e4000c10e786 */
.L_x_7598:
[----:B------:R-:W-:Y:S05]  /*2730*/  BSYNC B0 ;  /* 0x0000000000007941 */ /* 0x000fea0003800000 */
.L_x_7597:
        /* <DEDUP_REMOVED lines=8> */
.L_x_7600:
[----:B------:R-:W-:Y:S05]  /*27c0*/  BSYNC B0 ;  /* 0x0000000000007941 */ /* 0x000fea0003800000 */
.L_x_7599:
[----:B---3--:R3:W0:Y:S01]  /*27d0*/  LDS R47, [R35.X4+0x5a0] ;  /* 0x0005a000232f7984 */ /* 0x0086220000004800 */
[----:B------:R-:W-:Y:S01]  /*27e0*/  BSSY B0, `(.L_x_7601) ;  /* 0x0000004000007945 */ /* 0x000fe20003800000 */
[----:B------:R-:W-:Y:S05]  /*27f0*/  @!P5 BRA `(.L_x_7602) ;  /* 0x000000200000d947 */ /* 0x000fea0003800000 */
[----:B------:R-:W-:-:S05]  /*2800*/  IADD3 R45, R141, R45, RZ ;  /* 0x0000002d8d2d7210 */ /* 0x000fca0007ffe0ff */
[----:B0-----:R0:W-:Y:S02]  /*2810*/  RED.E.ADD.F32.FTZ.RN.STRONG.GPU [R44.64], R47 ;  /* 0x0000002f2c00798e */ /* 0x0011e4000c10e786 */
.L_x_7602:
[----:B------:R-:W-:Y:S05]  /*2820*/  BSYNC B0 ;  /* 0x0000000000007941 */ /* 0x000fea0003800000 */
.L_x_7601:
[----:B0-----:R-:W0:Y:S01]  /*2830*/  SHFL.DOWN PT, R45, R138, 0x1, 0x1f ;  /* 0x08201f008a2d7f89 */ /* 0x001e2200000e0000 */
        /* <DEDUP_REMOVED lines=16> */
[----:B0-----:R-:W-:Y:S02]  /*2940*/  @!P0 FADD.FTZ R138, R138, R45 ;  /* 0x0000002d8a8a8221 */ /* 0x001fe40000010000 */
[----:B------:R-:W-:Y:S02]  /*2950*/  FFMA.FTZ R91, R86, R118, R91 ;  /* 0x00000076565b7223 */ /* 0x000fe4000001005b */
[----:B-----5:R-:W-:Y:S01]  /*2960*/  @!P0 FADD.FTZ R139, R139, R44 ;  /* 0x0000002c8b8b8221 */ /* 0x020fe20000010000 */
[----:B------:R-:W0:Y:S01]  /*2970*/  SHFL.DOWN PT, R45, R138, 0x2, 0x1f ;  /* 0x08401f008a2d7f89 */ /* 0x000e2200000e0000 */
[----:B------:R-:W-:Y:S01]  /*2980*/  ISETP.GT.AND P0, PT, R21, 0x1d, PT ;  /* 0x0000001d1500780c */ /* 0x000fe20003f04270 */
[----:B------:R-:W-:Y:S02]  /*2990*/  FFMA.FTZ R85, R90, R106, R85 ;  /* 0x0000006a5a557223 */ /* 0x000fe40000010055 */
[----:B------:R-:W5:Y:S01]  /*29a0*/  SHFL.DOWN PT, R44, R139, 0x2, 0x1f ;  /* 0x08401f008b2c7f89 */ /* 0x000f6200000e0000 */
[----:B------:R-:W-:-:S02]  /*29b0*/  FFMA.FTZ R84, R93, R137, R84 ;  /* 0x000000895d547223 */ /* 0x000fc40000010054 */
[----:B------:R-:W-:Y:S02]  /*29c0*/  FADD.FTZ R54, R131, R54 ;  /* 0x0000003683367221 */ /* 0x000fe40000010000 */
[----:B------:R-:W-:-:S05]  /*29d0*/  FFMA.FTZ R83, R92, R102, R83 ;  /* 0x000000665c537223 */ /* 0x000fca0000010053 */
[----:B0-----:R-:W-:Y:S02]  /*29e0*/  @!P0 FADD.FTZ R138, R138, R45 ;  /* 0x0000002d8a8a8221 */ /* 0x001fe40000010000 */
        /* <DEDUP_REMOVED lines=10> */
[----:B------:R-:W5:Y:S02]  /*2a90*/  SHFL.DOWN PT, R44, R139, 0x8, 0x1f ;  /* 0x09001f008b2c7f89 */ /* 0x000f6400000e0000 */
[----:B------:R-:W-:Y:S02]  /*2aa0*/  FFMA.FTZ R135, R135, R110, R45 ;  /* 0x0000006e87877223 */ /* 0x000fe4000001002d */
[----:B------:R-:W-:-:S02]  /*2ab0*/  FMUL.FTZ R45, R112, R125 ;  /* 0x0000007d702d7220 */ /* 0x000fc40000410000 */
[----:B------:R-:W-:Y:S02]  /*2ac0*/  FMUL.FTZ R125, R74, R125 ;  /* 0x0000007d4a7d7220 */ /* 0x000fe40000410000 */
[----:B------:R-:W-:Y:S02]  /*2ad0*/  FFMA.FTZ R68, R105, R45, R68 ;  /* 0x0000002d69447223 */ /* 0x000fe40000010044 */
[----:B------:R-:W-:Y:S02]  /*2ae0*/  FMUL.FTZ R125, R128, R125 ;  /* 0x0000007d807d7220 */ /* 0x000fe40000410000 */
[----:B------:R-:W-:Y:S02]  /*2af0*/  FADD.FTZ R52, R135, R52 ;  /* 0x0000003487347221 */ /* 0x000fe40000010000 */
[----:B------:R-:W-:-:S04]  /*2b00*/  FFMA.FTZ R136, R136, R45, R125 ;  /* 0x0000002d88887223 */ /* 0x000fc8000001007d */
[----:B------:R-:W-:Y:S02]  /*2b10*/  FADD.FTZ R39, R136, R39 ;  /* 0x0000002788277221 */ /* 0x000fe40000010000 */
[----:B0-----:R-:W-:Y:S02]  /*2b20*/  @!P0 FADD.FTZ R138, R138, R47 ;  /* 0x0000002f8a8a8221 */ /* 0x001fe40000010000 */
[----:B------:R-:W-:Y:S02]  /*2b30*/  FMUL.FTZ R47, R74, R130 ;  /* 0x000000824a2f7220 */ /* 0x000fe40000410000 */
[----:B-----5:R-:W-:Y:S01]  /*2b40*/  @!P0 FADD.FTZ R139, R139, R44 ;  /* 0x0000002c8b8b8221 */ /* 0x020fe20000010000 */
[----:B------:R-:W0:Y:S01]  /*2b50*/  SHFL.DOWN PT, R127, R138, 0x10, 0x1f ;  /* 0x0a001f008a7f7f89 */ /* 0x000e2200000e0000 */
[----:B------:R-:W-:Y:S01]  /*2b60*/  ISETP.GT.AND P0, PT, R21, 0xf, PT ;  /* 0x0000000f1500780c */ /* 0x000fe20003f04270 */
[----:B------:R-:W-:Y:S02]  /*2b70*/  FMUL.FTZ R47, R124, R47 ;  /* 0x0000002f7c2f7220 */ /* 0x000fe40000410000 */
[----:B------:R-:W5:Y:S01]  /*2b80*/  SHFL.DOWN PT, R46, R139, 0x10, 0x1f ;  /* 0x0a001f008b2e7f89 */ /* 0x000f6200000e0000 */
[----:B------:R-:W-:-:S02]  /*2b90*/  FMUL.FTZ R44, R74, R123 ;  /* 0x0000007b4a2c7220 */ /* 0x000fc40000410000 */
[----:B------:R-:W-:Y:S02]  /*2ba0*/  FFMA.FTZ R134, R134, R119, R47 ;  /* 0x0000007786867223 */ /* 0x000fe4000001002f */
[----:B------:R-:W-:Y:S02]  /*2bb0*/  FMUL.FTZ R47, R74, R132 ;  /* 0x000000844a2f7220 */ /* 0x000fe40000410000 */
[----:B------:R-:W-:Y:S02]  /*2bc0*/  FMUL.FTZ R129, R129, R44 ;  /* 0x0000002c81817220 */ /* 0x000fe40000410000 */
[----:B------:R-:W-:Y:S02]  /*2bd0*/  FMUL.FTZ R120, R120, R47 ;  /* 0x0000002f78787220 */ /* 0x000fe40000410000 */
[-C--:B------:R-:W-:Y:S02]  /*2be0*/  FMUL.FTZ R47, R104, R117.reuse ;  /* 0x00000075682f7220 */ /* 0x080fe40000410000 */
[----:B------:R-:W-:-:S02]  /*2bf0*/  FMUL.FTZ R117, R74, R117 ;  /* 0x000000754a757220 */ /* 0x000fc40000410000 */
[----:B------:R-:W-:Y:S02]  /*2c00*/  FMUL.FTZ R74, R74, R121 ;  /* 0x000000794a4a7220 */ /* 0x000fe40000410000 */
[----:B------:R-:W-:Y:S02]  /*2c10*/  FMUL.FTZ R117, R116, R117 ;  /* 0x0000007574757220 */ /* 0x000fe40000410000 */
[----:B------:R-:W-:Y:S02]  /*2c20*/  FMUL.FTZ R74, R115, R74 ;  /* 0x0000004a734a7220 */ /* 0x000fe40000410000 */
[----:B0-----:R-:W-:Y:S02]  /*2c30*/  @!P0 FADD.FTZ R138, R138, R127 ;  /* 0x0000007f8a8a8221 */ /* 0x001fe40000010000 */
[----:B------:R-:W-:Y:S02]  /*2c40*/  FFMA.FTZ R129, R111, R106, R129 ;  /* 0x0000006a6f817223 */ /* 0x000fe40000010081 */
[----:B-----5:R-:W-:Y:S01]  /*2c50*/  @!P0 FADD.FTZ R139, R139, R46 ;  /* 0x0000002e8b8b8221 */ /* 0x020fe20000010000 */
[----:B------:R-:W-:Y:S01]  /*2c60*/  MOV R45, R138 ;  /* 0x0000008a002d7202 */ /* 0x000fe20000000f00 */
[----:B------:R-:W-:-:S02]  /*2c70*/  FFMA.FTZ R120, R114, R137, R120 ;  /* 0x0000008972787223 */ /* 0x000fc40000010078 */
[----:B------:R-:W-:Y:S01]  /*2c80*/  FFMA.FTZ R117, R108, R47, R117 ;  /* 0x0000002f6c757223 */ /* 0x000fe20000010075 */
[----:B------:R-:W-:Y:S01]  /*2c90*/  MOV R44, R139 ;  /* 0x0000008b002c7202 */ /* 0x000fe20000000f00 */
[----:B------:R-:W-:Y:S02]  /*2ca0*/  FFMA.FTZ R74, R113, R102, R74 ;  /* 0x00000066714a7223 */ /* 0x000fe4000001004a */
[----:B------:R-:W-:Y:S02]  /*2cb0*/  FADD.FTZ R53, R134, R53 ;  /* 0x0000003586357221 */ /* 0x000fe40000010000 */
[----:B------:R0:W-:Y:S01]  /*2cc0*/  @!P1 STS.64 [0x648], R44 ;  /* 0x0006482cff009388 */ /* 0x0001e20000000a00 */
[----:B------:R-:W-:Y:S02]  /*2cd0*/  FFMA.FTZ R50, R107, R47, R50 ;  /* 0x0000002f6b327223 */ /* 0x000fe40000010032 */
        /* <DEDUP_REMOVED lines=14> */
.L_x_7604:
[----:B0-----:R-:W-:Y:S05]  /*2dc0*/  BSYNC B0 ;  /* 0x0000000000007941 */ /* 0x001fea0003800000 */
.L_x_7603:
[----:B------:R-:W-:Y:S02]  /*2dd0*/  IADD3 R82, R82, 0x1, RZ ;  /* 0x0000000152527810 */ /* 0x000fe40007ffe0ff */
[----:B------:R-:W-:Y:S02]  /*2de0*/  IADD3 R89, P1, R89, 0x1, RZ ;  /* 0x0000000159597810 */ /* 0x000fe40007f3e0ff */
[----:B------:R-:W-:Y:S02]  /*2df0*/  ISETP.GE.AND P0, PT, R82, c[0x0][0x16c], PT ;  /* 0x00005b0052007a0c */ /* 0x000fe40003f06270 */
[----:B------:R-:W-:-:S11]  /*2e00*/  IADD3.X R80, RZ, R80, RZ, P1, !PT ;  /* 0x00000050ff507210 */ /* 0x000fd60000ffe4ff */
[----:B------:R-:W-:Y:S01]  /*2e10*/  @P0 CALL.REL.NOINC `(.L_x_7584) ;  /* 0x0000001000000944 */ /* 0x000fe20003c00000 */
[----:B------:R-:W-:Y:S05]  /*2e20*/  BRA `(.L_x_7605) ;  /* 0xffffe37000007947 */ /* 0x000fea000383ffff */
.L_x_7584:
        /* <DEDUP_REMOVED lines=68> */
.L_x_7582:
        /* <DEDUP_REMOVED lines=24> */
.L_x_7608:
[----:B0-----:R-:W-:Y:S05]  /*33f0*/  BSYNC B0 ;  /* 0x0000000000007941 */ /* 0x001fea0003800000 */
.L_x_7607:
        /* <DEDUP_REMOVED lines=23> */
.L_x_7610:
[----:B------:R-:W0:Y:S02]  /*3570*/  S2R R15, SR_TID.X ;  /* 0x00000000000f7919 */ /* 0x000e240000002100 */
.L_x_7611:
[----:B0-----:R-:W-:Y:S05]  /*3580*/  BSYNC B0 ;  /* 0x0000000000007941 */ /* 0x001fea0003800000 */
.L_x_7609:
        /* <DEDUP_REMOVED lines=10> */
.L_x_7612:
        /* <DEDUP_REMOVED lines=26> */
.L_x_7613:
        /* <DEDUP_REMOVED lines=11> */
.L_x_9124:


//--------------------- .text._Z25selective_scan_bwd_kernelI32Selective_Scan_bwd_kernel_traitsILi32ELi8ELb1ELb1ELb0ELb0ELb1EN3c108BFloat16EfEEv12SSMParamsBwd --------------------------
	.section	.text._Z25selective_scan_bwd_kernelI32Selective_Scan_bwd_kernel_traitsILi32ELi8ELb1ELb1ELb0ELb0ELb1EN3c108BFloat16EfEEv12SSMParamsBwd,"ax",@progbits
	.sectioninfo	@"SHI_REGISTERS=177"
	.align	128
        .global         _Z25selective_scan_bwd_kernelI32Selective_Scan_bwd_kernel_traitsILi32ELi8ELb1ELb1ELb0ELb0ELb1EN3c108BFloat16EfEEv12SSMParamsBwd
        .type           _Z25selective_scan_bwd_kernelI32Selective_Scan_bwd_kernel_traitsILi32ELi8ELb1ELb1ELb0ELb0ELb1EN3c108BFloat16EfEEv12SSMParamsBwd,@function
        .size           _Z25selective_scan_bwd_kernelI32Selective_Scan_bwd_kernel_traitsILi32ELi8ELb1ELb1ELb0ELb0ELb1EN3c108BFloat16EfEEv12SSMParamsBwd,(.L_x_9125 - _Z25selective_scan_bwd_kernelI32Selective_Scan_bwd_kernel_traitsILi32ELi8ELb1ELb1ELb0ELb0ELb1EN3c108BFloat16EfEEv12SSMParamsBwd)
        .other          _Z25selective_scan_bwd_kernelI32Selective_Scan_bwd_kernel_traitsILi32ELi8ELb1ELb1ELb0ELb0ELb1EN3c108BFloat16EfEEv12SSMParamsBwd,@"STO_CUDA_ENTRY STV_DEFAULT"
_Z25selective_scan_bwd_kernelI32Selective_Scan_bwd_kernel_traitsILi32ELi8ELb1ELb1ELb0ELb0ELb1EN3c108BFloat16EfEEv12SSMParamsBwd:
.text._Z25selective_scan_bwd_kernelI32Selective_Scan_bwd_kernel_traitsILi32ELi8ELb1ELb1ELb0ELb0ELb1EN3c108BFloat16EfEEv12SSMParamsBwd:
        /* <DEDUP_REMOVED lines=77> */
[C---:B------:R-:W-:Y:S01]  /*04d0*/  IADD3.X R2, R13.reuse, R3, R10, P0, !PT ;  /* 0x000000030d027210 */ /* 0x040fe200007fe40a */
        /* <DEDUP_REMOVED lines=34> */
[----:B------:R-:W-:Y:S01]  /*0700*/  MOV R65, RZ ;  /* 0x000000ff00417202 */ /* 0x000fe20000000f00 */
[----:B------:R-:W-:Y:S01]  /*0710*/  IMAD R0, R141, c[0x0][0x298], RZ ;  /* 0x0000a6008d007a24 */ /* 0x000fe200078e02ff */
[----:B------:R-:W-:Y:S01]  /*0720*/  MOV R54, c[0x0][0x174] ;  /* 0x00005d0000367a02 */ /* 0x000fe20000000f00 */
[----:B------:R-:W-:Y:S01]  /*0730*/  IMAD R7, R139, c[0x0][0x2a0], RZ ;  /* 0x0000a8008b077a24 */ /* 0x000fe200078e02ff */
[----:B------:R-:W1:Y:S01]  /*0740*/  S2R R53, SR_LANEID ;  /* 0x0000000000357919 */ /* 0x000e620000000000 */
[----:B------:R-:W-:Y:S01]  /*0750*/  IMAD R5, R67, c[0x0][0x29c], R0 ;  /* 0x0000a70043057a24 */ /* 0x000fe200078e0200 */
[----:B------:R-:W-:Y:S01]  /*0760*/  MOV R63, RZ ;  /* 0x000000ff003f7202 */ /* 0x000fe20000000f00 */
[----:B------:R-:W-:Y:S01]  /*0770*/  IMAD R7, R66, c[0x0][0x2a4], R7 ;  /* 0x0000a90042077a24 */ /* 0x000fe200078e0207 */
[----:B------:R-:W-:Y:S01]  /*0780*/  MOV R52, RZ ;  /* 0x000000ff00347202 */ /* 0x000fe20000000f00 */
[----:B------:R-:W-:-:S02]  /*0790*/  IMAD R4, R70, c[0x0][0x1b8], RZ ;  /* 0x00006e0046047a24 */ /* 0x000fc400078e02ff */
[----:B------:R-:W-:-:S04]  /*07a0*/  IMAD.WIDE.U32 R14, R71, c[0x0][0x180], RZ ;  /* 0x00006000470e7a25 */ /* 0x000fc800078e00ff */
[----:B------:R-:W-:-:S04]  /*07b0*/  IMAD.WIDE.U32 R12, R71, c[0x0][0x1b8], RZ ;  /* 0x00006e00470c7a25 */ /* 0x000fc800078e00ff */
[----:B------:R-:W-:Y:S02]  /*07c0*/  IMAD R47, R71, c[0x0][0x1bc], R4 ;  /* 0x00006f00472f7a24 */ /* 0x000fe400078e0204 */
[----:B0-----:R-:W-:Y:S01]  /*07d0*/  IMAD.WIDE.U32 R2, R67, c[0x0][0x298], R64 ;  /* 0x0000a60043027a25 */ /* 0x001fe200078e0040 */
[C---:B------:R-:W-:Y:S02]  /*07e0*/  SHF.L.U32 R46, R64.reuse, 0x3, RZ ;  /* 0x00000003402e7819 */ /* 0x040fe400000006ff */
[C---:B------:R-:W-:Y:S02]  /*07f0*/  IADD3 R45, R64.reuse, 0x20, RZ ;  /* 0x00000020402d7810 */ /* 0x040fe40007ffe0ff */
[----:B------:R-:W-:Y:S02]  /*0800*/  IADD3 R3, R3, R5, RZ ;  /* 0x0000000503037210 */ /* 0x000fe40007ffe0ff */
[C---:B------:R-:W-:Y:S02]  /*0810*/  IADD3 R43, R64.reuse, 0x60, RZ ;  /* 0x00000060402b7810 */ /* 0x040fe40007ffe0ff */
[----:B------:R-:W-:Y:S01]  /*0820*/  IADD3 R5, R64, 0x80, RZ ;  /* 0x0000008040057810 */ /* 0x000fe20007ffe0ff */
[----:B------:R-:W-:Y:S01]  /*0830*/  IMAD.WIDE.U32 R2, R66, c[0x0][0x2a0], R2 ;  /* 0x0000a80042027a25 */ /* 0x000fe200078e0002 */
[----:B------:R-:W-:-:S02]  /*0840*/  IADD3 R37, R64, 0xc0, RZ ;  /* 0x000000c040257810 */ /* 0x000fc40007ffe0ff */
[----:B------:R-:W-:Y:S02]  /*0850*/  IADD3 R9, R64, 0xe0, RZ ;  /* 0x000000e040097810 */ /* 0x000fe40007ffe0ff */
        /* <DEDUP_REMOVED lines=9> */
[----:B------:R-:W-:Y:S02]  /*08f0*/  IADD3 R39, P2, R39, -0x80, RZ ;  /* 0xffffff8027277810 */ /* 0x000fe40007f5e0ff */
[C---:B------:R-:W-:Y:S02]  /*0900*/  IADD3.X R35, R0.reuse, -0x1, RZ, P0, !PT ;  /* 0xffffffff00237810 */ /* 0x040fe400007fe4ff */
        /* <DEDUP_REMOVED lines=14> */
[-C--:B------:R-:W-:Y:S02]  /*09f0*/  LEA.HI.SX32 R37, R37, R64.reuse, 0x1b ;  /* 0x0000004025257211 */ /* 0x080fe400078fdaff */
[----:B------:R-:W-:Y:S02]  /*0a00*/  LEA.HI.SX32 R36, R9, R64, 0x1b ;  /* 0x0000004009247211 */ /* 0x000fe400078fdaff */
[----:B-1----:R-:W-:Y:S02]  /*0a10*/  IADD3.X R0, R0, -0x1, RZ, P2, !PT ;  /* 0xffffffff00007810 */ /* 0x002fe400017fe4ff */
.L_x_7638:
[----:B------:R-:W-:Y:S01]  /*0a20*/  BAR.SYNC.DEFER_BLOCKING 0x0 ;  /* 0x0000000000007b1d */ /* 0x000fe20000010000 */
[C---:B------:R-:W-:Y:S02]  /*0a30*/  SHF.L.U32 R33, R64.reuse, 0x4, RZ ;  /* 0x0000000440217819 */ /* 0x040fe400000006ff */
[----:B------:R-:W-:Y:S02]  /*0a40*/  SHF.L.U64.HI R32, R64, 0x4, R51 ;  /* 0x0000000440207819 */ /* 0x000fe40000010233 */
[----:B0-----:R-:W-:-:S04]  /*0a50*/  IADD3 R2, P0, R62, R33, RZ ;  /* 0x000000213e027210 */ /* 0x001fc80007f1e0ff */
[----:B------:R-:W-:-:S05]  /*0a60*/  IADD3.X R3, R61, R32, RZ, P0, !PT ;  /* 0x000000203d037210 */ /* 0x000fca00007fe4ff */
[----:B--2---:R-:W2:Y:S01]  /*0a70*/  LDG.E.128 R24, [R2.64] ;  /* 0x0000000402187981 */ /* 0x004ea2000c1e1d00 */
        /* <DEDUP_REMOVED lines=14> */
[----:B------:R-:W-:Y:S01]  /*0b60*/  MOV R3, c[0x0][0x174] ;  /* 0x00005d0000037a02 */ /* 0x000fe20000000f00 */
[----:B0-----:R-:W-:-:S03]  /*0b70*/  IMAD R24, R70, c[0x0][0x1f8], RZ ;  /* 0x00007e0046187a24 */ /* 0x001fc600078e02ff */
[----:B------:R-:W-:Y:S01]  /*0b80*/  LEA R2, R3, R52, 0x8 ;  /* 0x0000003403027211 */ /* 0x000fe200078e40ff */
[----:B------:R-:W-:Y:S02]  /*0b90*/  IMAD R25, R71, c[0x0][0x1fc], R24 ;  /* 0x00007f0047197a24 */ /* 0x000fe400078e0218 */
[----:B------:R-:W-:Y:S01]  /*0ba0*/  IMAD R24, R141, c[0x0][0x1f0], RZ ;  /* 0x00007c008d187a24 */ /* 0x000fe200078e02ff */
[----:B------:R-:W-:-:S05]  /*0bb0*/  SHF.R.S32.HI R3, RZ, 0x1f, R2 ;  /* 0x0000001fff037819 */ /* 0x000fca0000011402 */
[----:B------:R-:W-:-:S05]  /*0bc0*/  IMAD.WIDE.U32 R22, R71, c[0x0][0x1f8], R2 ;  /* 0x00007e0047167a25 */ /* 0x000fca00078e0002 */
[----:B------:R-:W-:Y:S01]  /*0bd0*/  IADD3 R23, R23, R25, RZ ;  /* 0x0000001917177210 */ /* 0x000fe20007ffe0ff */
[----:B------:R-:W-:-:S04]  /*0be0*/  IMAD R25, R67, c[0x0][0x1f4], R24 ;  /* 0x00007d0043197a24 */ /* 0x000fc800078e0218 */
[----:B------:R-:W-:-:S05]  /*0bf0*/  IMAD.WIDE.U32 R22, R67, c[0x0][0x1f0], R22 ;  /* 0x00007c0043167a25 */ /* 0x000fca00078e0016 */
        /* <DEDUP_REMOVED lines=24> */
[----:B------:R-:W1:Y:S04]  /*0d80*/  LDS.128 R28, [R53.X16] ;  /* 0x00000000351c7984 */ /* 0x000e68000000cc00 */
[----:B------:R-:W-:Y:S06]  /*0d90*/  BAR.SYNC.DEFER_BLOCKING 0x0 ;  /* 0x0000000000007b1d */ /* 0x000fec0000010000 */
[----:B------:R-:W2:Y:S01]  /*0da0*/  LDG.E.128 R72, [R72.64+-0x200] ;  /* 0xfffe000448487981 */ /* 0x000ea2000c1e1d00 */
[----:B0-----:R-:W-:-:S02]  /*0db0*/  PRMT R92, RZ, 0x7610, R27 ;  /* 0x00007610ff5c7816 */ /* 0x001fc4000000001b */
[--C-:B-1----:R-:W-:Y:S02]  /*0dc0*/  PRMT R81, RZ, 0x5410, R29.reuse ;  /* 0x00005410ff517816 */ /* 0x102fe4000000001d */
[----:B------:R-:W-:Y:S02]  /*0dd0*/  PRMT R83, RZ, 0x7610, R29 ;  /* 0x00007610ff537816 */ /* 0x000fe4000000001d */
[--C-:B------:R-:W-:Y:S02]  /*0de0*/  PRMT R77, RZ, 0x5410, R28.reuse ;  /* 0x00005410ff4d7816 */ /* 0x100fe4000000001c */
[----:B------:R-:W-:Y:S01]  /*0df0*/  PRMT R79, RZ, 0x7610, R28 ;  /* 0x00007610ff4f7816 */ /* 0x000fe2000000001c */
[----:B------:R-:W-:Y:S01]  /*0e00*/  FMUL.FTZ R28, R81, -1.4426950216293334961 ;  /* 0xbfb8aa3b511c7820 */ /* 0x000fe20000410000 */
[--C-:B------:R-:W-:Y:S01]  /*0e10*/  PRMT R87, RZ, 0x5410, R30.reuse ;  /* 0x00005410ff577816 */ /* 0x100fe2000000001e */
[----:B------:R-:W-:Y:S01]  /*0e20*/  FMUL.FTZ R29, R83, -1.4426950216293334961 ;  /* 0xbfb8aa3b531d7820 */ /* 0x000fe20000410000 */
[----:B------:R-:W-:Y:S01]  /*0e30*/  PRMT R89, RZ, 0x7610, R30 ;  /* 0x00007610ff597816 */ /* 0x000fe2000000001e */
[----:B------:R-:W0:Y:S01]  /*0e40*/  MUFU.EX2 R80, R28 ;  /* 0x0000001c00507308 */ /* 0x000e220000000800 */
[--C-:B------:R-:W-:Y:S01]  /*0e50*/  PRMT R93, RZ, 0x5410, R31.reuse ;  /* 0x00005410ff5d7816 */ /* 0x100fe2000000001f */
[----:B------:R-:W-:Y:S01]  /*0e60*/  FMUL.FTZ R23, R79, -1.4426950216293334961 ;  /* 0xbfb8aa3b4f177820 */ /* 0x000fe20000410000 */
[----:B------:R-:W-:Y:S01]  /*0e70*/  PRMT R97, RZ, 0x7610, R31 ;  /* 0x00007610ff617816 */ /* 0x000fe2000000001f */
[----:B------:R-:W-:-:S02]  /*0e80*/  FMUL.FTZ R22, R77, -1.4426950216293334961 ;  /* 0xbfb8aa3b4d167820 */ /* 0x000fc40000410000 */
[----:B------:R-:W-:Y:S02]  /*0e90*/  FMUL.FTZ R78, R89, -1.4426950216293334961 ;  /* 0xbfb8aa3b594e7820 */ /* 0x000fe40000410000 */
[----:B------:R-:W1:Y:S01]  /*0ea0*/  MUFU.EX2 R85, R29 ;  /* 0x0000001d00557308 */ /* 0x000e620000000800 */
[----:B------:R-:W-:Y:S02]  /*0eb0*/  FMUL.FTZ R76, R87, -1.4426950216293334961 ;  /* 0xbfb8aa3b574c7820 */ /* 0x000fe40000410000 */
[----:B------:R-:W-:Y:S02]  /*0ec0*/  FMUL.FTZ R90, R93, -1.4426950216293334961 ;  /* 0xbfb8aa3b5d5a7820 */ /* 0x000fe40000410000 */
[----:B------:R-:W-:-:S03]  /*0ed0*/  FMUL.FTZ R91, R97, -1.4426950216293334961 ;  /* 0xbfb8aa3b615b7820 */ /* 0x000fc60000410000 */
[----:B---3--:R-:W3:Y:S01]  /*0ee0*/  MUFU.EX2 R23, R23 ;  /* 0x0000001700177308 */ /* 0x008ee20000000800 */
[----:B0-----:R-:W-:-:S07]  /*0ef0*/  FADD.FTZ R80, R80, 1 ;  /* 0x3f80000050507421 */ /* 0x001fce0000010000 */
[----:B------:R-:W0:Y:S01]  /*0f00*/  MUFU.EX2 R22, R22 ;  /* 0x0000001600167308 */ /* 0x000e220000000800 */
[----:B-1----:R-:W-:-:S07]  /*0f10*/  FADD.FTZ R85, R85, 1 ;  /* 0x3f80000055557421 */ /* 0x002fce0000010000 */
[----:B------:R3:W-:Y:S08]  /*0f20*/  MUFU.EX2 R88, R78 ;  /* 0x0000004e00587308 */ /* 0x0007f00000000800 */
[----:B------:R0:W1:Y:S01]  /*0f30*/  MUFU.EX2 R86, R76 ;  /* 0x0000004c00567308 */ /* 0x0000620000000800 */
[----:B---3--:R-:W-:-:S07]  /*0f40*/  FADD.FTZ R78, R23, 1 ;  /* 0x3f800000174e7421 */ /* 0x008fce0000010000 */
[----:B------:R3:W-:Y:S01]  /*0f50*/  MUFU.RCP R84, R78 ;  /* 0x0000004e00547308 */ /* 0x0007e20000001000 */
[----:B0-----:R-:W-:Y:S02]  /*0f60*/  FADD.FTZ R76, R22, 1 ;  /* 0x3f800000164c7421 */ /* 0x001fe40000010000 */
[----:B------:R-:W-:-:S04]  /*0f70*/  IMAD R22, R70, c[0x0][0x2f0], RZ ;  /* 0x0000bc0046167a24 */ /* 0x000fc800078e02ff */
[C---:B------:R-:W-:Y:S01]  /*0f80*/  IMAD R95, R71.reuse, c[0x0][0x2f4], R22 ;  /* 0x0000bd00475f7a24 */ /* 0x040fe200078e0216 */
[----:B------:R-:W-:Y:S01]  /*0f90*/  MUFU.EX2 R90, R90 ;  /* 0x0000005a005a7308 */ /* 0x000fe20000000800 */
[----:B---3--:R-:W-:Y:S01]  /*0fa0*/  PRMT R78, RZ, 0x7610, R25 ;  /* 0x00007610ff4e7816 */ /* 0x008fe20000000019 */
[----:B-1----:R-:W-:Y:S02]  /*0fb0*/  FADD.FTZ R86, R86, 1 ;  /* 0x3f80000056567421 */ /* 0x002fe40000010000 */
[----:B------:R-:W-:-:S04]  /*0fc0*/  IMAD.WIDE.U32 R22, R71, c[0x0][0x2f0], R2 ;  /* 0x0000bc0047167a25 */ /* 0x000fc800078e0002 */
[----:B------:R-:W0:Y:S01]  /*0fd0*/  MUFU.EX2 R91, R91 ;  /* 0x0000005b005b7308 */ /* 0x000e220000000800 */
[----:B------:R-:W-:-:S05]  /*0fe0*/  IADD3 R23, R23, R95, RZ ;  /* 0x0000005f17177210 */ /* 0x000fca0007ffe0ff */
[----:B------:R-:W-:Y:S02]  /*0ff0*/  IMAD.WIDE.U32 R22, R67, c[0x0][0x2e8], R22 ;  /* 0x0000ba0043167a25 */ /* 0x000fe400078e0016 */
[----:B------:R1:W-:Y:S08]  /*1000*/  MUFU.RCP R82, R76 ;  /* 0x0000004c00527308 */ /* 0x0003f00000001000 */
[----:B----4-:R3:W4:Y:S01]  /*1010*/  MUFU.RCP R94, R85 ;  /* 0x00000055005e7308 */ /* 0x0107220000001000 */
[----:B-1----:R-:W-:Y:S01]  /*1020*/  PRMT R76, RZ, 0x5410, R25 ;  /* 0x00005410ff4c7816 */ /* 0x002fe20000000019 */
[----:B------:R-:W-:Y:S01]  /*1030*/  FADD.FTZ R25, R88, 1 ;  /* 0x3f80000058197421 */ /* 0x000fe20000010000 */
[----:B------:R-:W-:Y:S01]  /*1040*/  PRMT R88, RZ, 0x5410, R27 ;  /* 0x00005410ff587816 */ /* 0x000fe2000000001b */
[----:B0-----:R-:W-:-:S04]  /*1050*/  FADD.FTZ R101, R91, 1 ;  /* 0x3f8000005b657421 */ /* 0x001fc80000010000 */
[----:B------:R0:W-:Y:S01]  /*1060*/  MUFU.RCP R98, R86 ;  /* 0x0000005600627308 */ /* 0x0001e20000001000 */
[----:B---3--:R-:W-:-:S07]  /*1070*/  FADD.FTZ R85, R90, 1 ;  /* 0x3f8000005a557421 */ /* 0x008fce0000010000 */
[----:B------:R-:W-:Y:S01]  /*1080*/  MUFU.RCP R100, R25 ;  /* 0x0000001900647308 */ /* 0x000fe20000001000 */
[----:B0-----:R-:W-:Y:S01]  /*1090*/  PRMT R86, RZ, 0x7610, R26 ;  /* 0x00007610ff567816 */ /* 0x001fe2000000001a */
[----:B----4-:R-:W-:-:S06]  /*10a0*/  FMUL.FTZ R95, R83, R94 ;  /* 0x0000005e535f7220 */ /* 0x010fcc0000410000 */
[----:B------:R0:W-:Y:S02]  /*10b0*/  MUFU.RCP R104, R85 ;  /* 0x0000005500687308 */ /* 0x0001e40000001000 */
[----:B0-----:R-:W-:Y:S01]  /*10c0*/  PRMT R85, RZ, 0x5410, R9 ;  /* 0x00005410ff557816 */ /* 0x001fe20000000009 */
[----:B--2---:R0:W-:Y:S01]  /*10d0*/  STS.128 [R53.X16], R72 ;  /* 0x0000004835007388 */ /* 0x0041e2000000cc00 */
[----:B------:R-:W-:-:S06]  /*10e0*/  NOP ;  /* 0x0000000000007918 */ /* 0x000fcc0000000000 */
[----:B------:R-:W1:Y:S01]  /*10f0*/  LDS.128 R28, [R53.X16] ;  /* 0x00000000351c7984 */ /* 0x000e62000000cc00 */
[----:B0-----:R-:W-:Y:S01]  /*1100*/  MOV R72, c[0x0][0x16c] ;  /* 0x00005b0000487a02 */ /* 0x001fe20000000f00 */
[----:B------:R0:W2:Y:S03]  /*1110*/  MUFU.RCP R74, R80 ;  /* 0x00000050004a7308 */ /* 0x0000a60000001000 */
[----:B------:R-:W-:Y:S02]  /*1120*/  ISETP.GE.AND P1, PT, R72, 0x1, PT ;  /* 0x000000014800780c */ /* 0x000fe40003f26270 */
[--C-:B------:R-:W-:Y:S02]  /*1130*/  PRMT R72, RZ, 0x5410, R24.reuse ;  /* 0x00005410ff487816 */ /* 0x100fe40000000018 */
[----:B------:R-:W-:Y:S02]  /*1140*/  PRMT R24, RZ, 0x7610, R24 ;  /* 0x00007610ff187816 */ /* 0x000fe40000000018 */
[----:B0-----:R-:W-:Y:S01]  /*1150*/  PRMT R80, RZ, 0x5410, R26 ;  /* 0x00005410ff507816 */ /* 0x001fe2000000001a */
[----:B------:R-:W-:-:S04]  /*1160*/  FADD.FTZ R26, -R82, 1 ;  /* 0x3f800000521a7421 */ /* 0x000fc80000010100 */
[C---:B------:R-:W-:Y:S02]  /*1170*/  FFMA.FTZ R26, R77.reuse, R26, 1 ;  /* 0x3f8000004d1a7423 */ /* 0x040fe4000001001a */
[----:B------:R-:W-:Y:S02]  /*1180*/  FMUL.FTZ R77, R77, R82 ;  /* 0x000000524d4d7220 */ /* 0x000fe40000410000 */
[----:B--2---:R-:W-:Y:S01]  /*1190*/  FMUL.FTZ R91, R81, R74 ;  /* 0x0000004a515b7220 */ /* 0x004fe20000410000 */
[--C-:B-1----:R-:W-:Y:S02]  /*11a0*/  PRMT R75, RZ, 0x7610, R28.reuse ;  /* 0x00007610ff4b7816 */ /* 0x102fe4000000001c */
[----:B------:R-:W-:Y:S01]  /*11b0*/  PRMT R73, RZ, 0x5410, R28 ;  /* 0x00005410ff497816 */ /* 0x000fe2000000001c */
[----:B------:R-:W-:Y:S01]  /*11c0*/  FADD.FTZ R28, -R84, 1 ;  /* 0x3f800000541c7421 */ /* 0x000fe20000010100 */
[--C-:B------:R-:W-:Y:S01]  /*11d0*/  PRMT R90, RZ, 0x5410, R29.reuse ;  /* 0x00005410ff5a7816 */ /* 0x100fe2000000001d */
[----:B------:R-:W-:Y:S01]  /*11e0*/  FMUL.FTZ R27, R24, R75 ;  /* 0x0000004b181b7220 */ /* 0x000fe20000410000 */
[----:B------:R-:W-:Y:S01]  /*11f0*/  PRMT R96, RZ, 0x7610, R29 ;  /* 0x00007610ff607816 */ /* 0x000fe2000000001d */
[C---:B------:R-:W-:Y:S01]  /*1200*/  FFMA.FTZ R28, R79.reuse, R28, 1 ;  /* 0x3f8000004f1c7423 */ /* 0x040fe2000001001c */
[--C-:B------:R-:W-:Y:S01]  /*1210*/  PRMT R99, RZ, 0x5410, R30.reuse ;  /* 0x00005410ff637816 */ /* 0x100fe2000000001e */
[----:B------:R-:W-:Y:S01]  /*1220*/  FMUL.FTZ R79, R79, R84 ;  /* 0x000000544f4f7220 */ /* 0x000fe20000410000 */
[----:B------:R-:W-:Y:S01]  /*1230*/  PRMT R102, RZ, 0x7610, R30 ;  /* 0x00007610ff667816 */ /* 0x000fe2000000001e */
[----:B------:R-:W-:Y:S01]  /*1240*/  FMUL.FTZ R27, R84, R27 ;  /* 0x0000001b541b7220 */ /* 0x000fe20000410000 */
[--C-:B------:R-:W-:Y:S01]  /*1250*/  PRMT R103, RZ, 0x5410, R31.reuse ;  /* 0x00005410ff677816 */ /* 0x100fe2000000001f */
[----:B------:R0:W1:Y:S01]  /*1260*/  MUFU.RCP R84, R101 ;  /* 0x0000006500547308 */ /* 0x0000620000001000 */
[----:B------:R-:W-:Y:S01]  /*1270*/  FMUL.FTZ R25, R72, R73 ;  /* 0x0000004948197220 */ /* 0x000fe20000410000 */
[----:B------:R-:W-:Y:S01]  /*1280*/  PRMT R106, RZ, 0x7610, R31 ;  /* 0x00007610ff6a7816 */ /* 0x000fe2000000001f */
[----:B------:R-:W-:-:S02]  /*1290*/  FADD.FTZ R30, -R74, 1 ;  /* 0x3f8000004a1e7421 */ /* 0x000fc40000010100 */
[----:B------:R-:W-:Y:S02]  /*12a0*/  FMUL.FTZ R25, R82, R25 ;  /* 0x0000001952197220 */ /* 0x000fe40000410000 */
[----:B------:R-:W-:Y:S02]  /*12b0*/  FADD.FTZ R82, -R94, 1 ;  /* 0x3f8000005e527421 */ /* 0x000fe40000010100 */
[----:B------:R-:W-:Y:S01]  /*12c0*/  FMUL.FTZ R29, R76, R90 ;  /* 0x0000005a4c1d7220 */ /* 0x000fe20000410000 */
[----:B0-----:R-:W-:Y:S01]  /*12d0*/  PRMT R101, RZ, 0x7610, R11 ;  /* 0x00007610ff657816 */ /* 0x001fe2000000000b */
        /* <DEDUP_REMOVED lines=10> */
[----:B------:R-:W-:Y:S01]  /*1380*/  FADD.FTZ R26, -R98, 1 ;  /* 0x3f800000621a7421 */ /* 0x000fe20000010100 */
[----:B------:R-:W-:Y:S01]  /*1390*/  PRMT R25, RZ, 0x5410, R4 ;  /* 0x00005410ff197816 */ /* 0x000fe20000000004 */
[----:B------:R-:W-:Y:S01]  /*13a0*/  FADD.FTZ R30, -R100, 1 ;  /* 0x3f800000641e7421 */ /* 0x000fe20000010100 */
[----:B------:R-:W-:Y:S01]  /*13b0*/  F2FP.BF16.PACK_AB R29, R82, R29 ;  /* 0x0000001d521d723e */ /* 0x000fe200000010ff */
[----:B------:R-:W-:Y:S01]  /*13c0*/  FMUL.FTZ R27, R80, R99 ;  /* 0x00000063501b7220 */ /* 0x000fe20000410000 */
[----:B------:R-:W-:Y:S01]  /*13d0*/  LEA R82, P0, R22, c[0x0][0x338], 0x1 ;  /* 0x0000ce0016527a11 */ /* 0x000fe200078008ff */
[----:B------:R-:W-:-:S02]  /*13e0*/  FMUL.FTZ R31, R86, R102 ;  /* 0x00000066561f7220 */ /* 0x000fc40000410000 */
[----:B------:R-:W-:Y:S02]  /*13f0*/  FADD.FTZ R74, -R104, 1 ;  /* 0x3f800000684a7421 */ /* 0x000fe40000010100 */
[----:B-1----:R-:W-:Y:S02]  /*1400*/  FADD.FTZ R94, -R84, 1 ;  /* 0x3f800000545e7421 */ /* 0x002fe40000010100 */
[----:B------:R-:W-:Y:S02]  /*1410*/  FMUL.FTZ R81, R88, R103 ;  /* 0x0000006758517220 */ /* 0x000fe40000410000 */
[----:B------:R-:W-:Y:S02]  /*1420*/  FMUL.FTZ R83, R92, R106 ;  /* 0x0000006a5c537220 */ /* 0x000fe40000410000 */
[----:B------:R-:W-:Y:S02]  /*1430*/  FFMA.FTZ R26, R87, R26, 1 ;  /* 0x3f800000571a7423 */ /* 0x000fe4000001001a */
        /* <DEDUP_REMOVED lines=18> */
[----:B------:R-:W-:-:S02]  /*1560*/  FFMA.FTZ R65, R72, R25, R65 ;  /* 0x0000001948417223 */ /* 0x000fc40000010041 */
[----:B------:R-:W-:Y:S01]  /*1570*/  FMUL.FTZ R74, R24, R79 ;  /* 0x0000004f184a7220 */ /* 0x000fe20000410000 */
[----:B------:R-:W-:Y:S01]  /*1580*/  IADD3 R81, R23, R81, RZ ;  /* 0x0000005117517210 */ /* 0x000fe20007ffe0ff */
[----:B------:R-:W-:Y:S01]  /*1590*/  FMUL.FTZ R76, R76, R91 ;  /* 0x0000005b4c4c7220 */ /* 0x000fe20000410000 */
[----:B------:R-:W-:Y:S01]  /*15a0*/  PRMT R23, RZ, 0x5410, R5 ;  /* 0x00005410ff177816 */ /* 0x000fe20000000005 */
[----:B------:R-:W-:Y:S01]  /*15b0*/  FMUL.FTZ R78, R78, R95 ;  /* 0x0000005f4e4e7220 */ /* 0x000fe20000410000 */
[----:B------:R-:W-:Y:S01]  /*15c0*/  LEA.HI.X R81, R22, c[0x0][0x33c], R81, 0x1, P0 ;  /* 0x0000cf0016517a11 */ /* 0x000fe200000f0c51 */
[----:B------:R-:W-:Y:S01]  /*15d0*/  FMUL.FTZ R105, R97, R84 ;  /* 0x0000005461697220 */ /* 0x000fe20000410000 */
[----:B------:R-:W-:Y:S02]  /*15e0*/  PRMT R22, RZ, 0x7610, R5 ;  /* 0x00007610ff167816 */ /* 0x000fe40000000005 */
[----:B------:R-:W-:Y:S01]  /*15f0*/  PRMT R97, RZ, 0x5410, R11 ;  /* 0x00005410ff617816 */ /* 0x000fe2000000000b */
[----:B------:R-:W-:Y:S01]  /*1600*/  FMUL.FTZ R92, R92, R105 ;  /* 0x000000695c5c7220 */ /* 0x000fe20000410000 */
[----:B------:R0:W-:Y:S01]  /*1610*/  STS.128 [R53.X16], R28 ;  /* 0x0000001c35007388 */ /* 0x0001e2000000cc00 */
[----:B------:R-:W-:-:S06]  /*1620*/  NOP ;  /* 0x0000000000007918 */ /* 0x000fcc0000000000 */
[----:B------:R-:W1:Y:S01]  /*1630*/  LDS.128 R24, [R53.X16] ;  /* 0x0000000035187984 */ /* 0x000e62000000cc00 */
[----:B0-----:R-:W-:Y:S01]  /*1640*/  PRMT R28, RZ, 0x7610, R4 ;  /* 0x00007610ff1c7816 */ /* 0x001fe20000000004 */
[----:B------:R-:W-:Y:S01]  /*1650*/  FMUL.FTZ R29, R87, R98 ;  /* 0x00000062571d7220 */ /* 0x000fe20000410000 */
[----:B------:R-:W-:Y:S01]  /*1660*/  PRMT R87, RZ, 0x7610, R9 ;  /* 0x00007610ff577816 */ /* 0x000fe20000000009 */
[----:B------:R-:W-:Y:S01]  /*1670*/  FMUL.FTZ R31, R89, R100 ;  /* 0x00000064591f7220 */ /* 0x000fe20000410000 */
[----:B------:R-:W-:Y:S01]  /*1680*/  PRMT R89, RZ, 0x5410, R10 ;  /* 0x00005410ff597816 */ /* 0x000fe2000000000a */
[----:B------:R-:W-:Y:S01]  /*1690*/  FFMA.FTZ R65, R74, R28, R65 ;  /* 0x0000001c4a417223 */ /* 0x000fe20000010041 */
[----:B------:R-:W-:Y:S01]  /*16a0*/  PRMT R28, RZ, 0x5410, R6 ;  /* 0x00005410ff1c7816 */ /* 0x000fe20000000006 */
[----:B------:R-:W-:Y:S02]  /*16b0*/  FMUL.FTZ R80, R80, R29 ;  /* 0x0000001d50507220 */ /* 0x000fe40000410000 */
[----:B------:R-:W-:-:S02]  /*16c0*/  FFMA.FTZ R23, R76, R23, R65 ;  /* 0x000000174c177223 */ /* 0x000fc40000010041 */
[----:B------:R-:W-:Y:S02]  /*16d0*/  FMUL.FTZ R86, R86, R31 ;  /* 0x0000001f56567220 */ /* 0x000fe40000410000 */
[----:B------:R-:W-:Y:S01]  /*16e0*/  FFMA.FTZ R23, R78, R22, R23 ;  /* 0x000000164e177223 */ /* 0x000fe20000010017 */
[----:B------:R-:W-:Y:S01]  /*16f0*/  IADD3 R22, P0, R82, R33, RZ ;  /* 0x0000002152167210 */ /* 0x000fe20007f1e0ff */
[----:B------:R-:W-:Y:S01]  /*1700*/  FMUL.FTZ R33, R93, R104 ;  /* 0x000000685d217220 */ /* 0x000fe20000410000 */
[----:B------:R-:W-:Y:S01]  /*1710*/  PRMT R93, RZ, 0x7610, R10 ;  /* 0x00007610ff5d7816 */ /* 0x000fe2000000000a */
[----:B------:R-:W-:Y:S01]  /*1720*/  FFMA.FTZ R65, R80, R28, R23 ;  /* 0x0000001c50417223 */ /* 0x000fe20000010017 */
[----:B------:R-:W-:Y:S01]  /*1730*/  IADD3.X R23, R81, R32, RZ, P0, !PT ;  /* 0x0000002051177210 */ /* 0x000fe200007fe4ff */
[----:B------:R-:W-:Y:S01]  /*1740*/  FMUL.FTZ R88, R88, R33 ;  /* 0x0000002158587220 */ /* 0x000fe20000410000 */
[----:B------:R-:W-:Y:S02]  /*1750*/  ISETP.NE.U32.AND P0, PT, RZ, c[0x0][0x270], PT ;  /* 0x00009c00ff007a0c */ /* 0x000fe40003f05070 */
[----:B------:R-:W-:-:S02]  /*1760*/  PRMT R28, RZ, 0x7610, R6 ;  /* 0x00007610ff1c7816 */ /* 0x000fc40000000006 */
[----:B------:R-:W-:Y:S02]  /*1770*/  ISETP.NE.AND.EX P0, PT, RZ, c[0x0][0x274], PT, P0 ;  /* 0x00009d00ff007a0c */ /* 0x000fe40003f05300 */
[----:B------:R-:W-:Y:S01]  /*1780*/  PRMT R81, RZ, 0x5410, R8 ;  /* 0x00005410ff517816 */ /* 0x000fe20000000008 */
[----:B------:R-:W-:Y:S01]  /*1790*/  FFMA.FTZ R65, R86, R28, R65 ;  /* 0x0000001c56417223 */ /* 0x000fe20000010041 */
[--C-:B------:R-:W-:Y:S02]  /*17a0*/  PRMT R28, RZ, 0x5410, R7.reuse ;  /* 0x00005410ff1c7816 */ /* 0x100fe40000000007 */
[----:B------:R-:W-:Y:S01]  /*17b0*/  PRMT R8, RZ, 0x7610, R7 ;  /* 0x00007610ff087816 */ /* 0x000fe20000000007 */
[----:B-1----:R0:W-:Y:S02]  /*17c0*/  STG.E.128 [R22.64+-0x200], R24 ;  /* 0xfffe001816007986 */ /* 0x0021e4000c101d04 */
[----:B------:R-:W-:-:S04]  /*17d0*/  FFMA.FTZ R65, R88, R28, R65 ;  /* 0x0000001c58417223 */ /* 0x000fc80000010041 */
        /* <DEDUP_REMOVED lines=31> */
.L_x_7615:
[----:B------:R-:W-:Y:S01]  /*19d0*/  BAR.SYNC.DEFER_BLOCKING 0x0 ;  /* 0x0000000000007b1d */ /* 0x000fe20000010000 */
        /* <DEDUP_REMOVED lines=25> */
[----:B0-----:R-:W-:Y:S01]  /*1b70*/  MOV R8, R64 ;  /* 0x0000004000087202 */ /* 0x001fe20000000f00 */
[----:B------:R-:W-:Y:S01]  /*1b80*/  IMAD R10, R141, c[0x0][0x298], RZ ;  /* 0x0000a6008d0a7a24 */ /* 0x000fe200078e02ff */
[----:B------:R-:W-:Y:S01]  /*1b90*/  MOV R9, RZ ;  /* 0x000000ff00097202 */ /* 0x000fe20000000f00 */
[----:B------:R-:W-:Y:S01]  /*1ba0*/  IMAD R23, R139, c[0x0][0x2a0], RZ ;  /* 0x0000a8008b177a24 */ /* 0x000fe200078e02ff */
[----:B------:R-:W-:Y:S01]  /*1bb0*/  CS2R R104, SRZ ;  /* 0x0000000000687805 */ /* 0x000fe2000001ff00 */
[C---:B------:R-:W-:Y:S01]  /*1bc0*/  IMAD R11, R67.reuse, c[0x0][0x29c], R10 ;  /* 0x0000a700430b7a24 */ /* 0x040fe200078e020a */
[----:B------:R-:W-:Y:S01]  /*1bd0*/  MOV R94, RZ ;  /* 0x000000ff005e7202 */ /* 0x000fe20000000f00 */
[----:B------:R-:W-:Y:S01]  /*1be0*/  IMAD.WIDE.U32 R8, R67, c[0x0][0x298], R8 ;  /* 0x0000a60043087a25 */ /* 0x000fe200078e0008 */
[----:B------:R-:W-:-:S03]  /*1bf0*/  MOV R107, RZ ;  /* 0x000000ff006b7202 */ /* 0x000fc60000000f00 */
        /* <DEDUP_REMOVED lines=13> */
[----:B------:R-:W-:Y:S02]  /*1cd0*/  IADD3 R30, P5, R30, -0x180, RZ ;  /* 0xfffffe801e1e7810 */ /* 0x000fe40007fbe0ff */
[----:B------:R-:W-:-:S02]  /*1ce0*/  IADD3.X R25, R8, -0x1, RZ, P2, !PT ;  /* 0xffffffff08197810 */ /* 0x000fc400017fe4ff */
[C---:B------:R-:W-:Y:S02]  /*1cf0*/  IADD3.X R27, R8.reuse, -0x1, RZ, P3, !PT ;  /* 0xffffffff081b7810 */ /* 0x040fe40001ffe4ff */
[C---:B------:R-:W-:Y:S02]  /*1d00*/  IADD3.X R29, R8.reuse, -0x1, RZ, P4, !PT ;  /* 0xffffffff081d7810 */ /* 0x040fe400027fe4ff */
[----:B------:R-:W-:Y:S02]  /*1d10*/  IADD3.X R31, R8, -0x1, RZ, P5, !PT ;  /* 0xffffffff081f7810 */ /* 0x000fe40002ffe4ff */
.L_x_7637:
[----:B------:R-:W-:Y:S01]  /*1d20*/  SHF.R.S32.HI R108, RZ, 0x1f, R105 ;  /* 0x0000001fff6c7819 */ /* 0x000fe20000011469 */
[----:B------:R-:W-:Y:S01]  /*1d30*/  IMAD.WIDE.U32 R10, R105, c[0x0][0x1a0], RZ ;  /* 0x00006800690a7a25 */ /* 0x000fe200078e00ff */
[----:B------:R-:W-:Y:S02]  /*1d40*/  MOV R8, R14 ;  /* 0x0000000e00087202 */ /* 0x000fe40000000f00 */
[----:B------:R-:W-:Y:S01]  /*1d50*/  MOV R9, R49 ;  /* 0x0000003100097202 */ /* 0x000fe20000000f00 */
[----:B------:R-:W-:Y:S01]  /*1d60*/  IMAD R106, R108, c[0x0][0x1a0], RZ ;  /* 0x000068006c6a7a24 */ /* 0x000fe200078e02ff */
[----:B------:R-:W-:Y:S01]  /*1d70*/  LEA R33, P1, R10, R56, 0x1 ;  /* 0x000000380a217211 */ /* 0x000fe200078208ff */
[----:B------:R-:W-:-:S02]  /*1d80*/  IMAD R32, R108, c[0x0][0x188], RZ ;  /* 0x000062006c207a24 */ /* 0x000fc400078e02ff */
[C---:B------:R-:W-:Y:S02]  /*1d90*/  IMAD R111, R105.reuse, c[0x0][0x1a4], R106 ;  /* 0x00006900696f7a24 */ /* 0x040fe400078e026a */
[----:B------:R-:W-:-:S03]  /*1da0*/  IMAD.WIDE.U32 R8, R105, c[0x0][0x188], R8 ;  /* 0x0000620069087a25 */ /* 0x000fc600078e0008 */
[----:B------:R-:W-:Y:S01]  /*1db0*/  IADD3 R11, R11, R111, RZ ;  /* 0x0000006f0b0b7210 */ /* 0x000fe20007ffe0ff */
[----:B------:R-:W-:Y:S01]  /*1dc0*/  IMAD R109, R105, c[0x0][0x18c], R32 ;  /* 0x00006300696d7a24 */ /* 0x000fe200078e0220 */
[----:B------:R-:W-:Y:S02]  /*1dd0*/  LEA R32, P0, R8, c[0x0][0x220], 0x2 ;  /* 0x0000880008207a11 */ /* 0x000fe400078010ff */
[----:B------:R-:W-:Y:S02]  /*1de0*/  LEA.HI.X R11, R10, R55, R11, 0x1, P1 ;  /* 0x000000370a0b7211 */ /* 0x000fe400008f0c0b */
[C---:B------:R-:W-:Y:S02]  /*1df0*/  LEA R10, P1, R64.reuse, R33, 0x4 ;  /* 0x00000021400a7211 */ /* 0x040fe400078220ff */
[----:B------:R-:W-:Y:S02]  /*1e00*/  IADD3 R9, R9, R109, RZ ;  /* 0x0000006d09097210 */ /* 0x000fe40007ffe0ff */
[----:B------:R-:W-:-:S02]  /*1e10*/  LEA.HI.X R11, R64, R11, R51, 0x4, P1 ;  /* 0x0000000b400b7211 */ /* 0x000fc400008f2433 */
[----:B------:R-:W-:-:S04]  /*1e20*/  LEA.HI.X R33, R8, c[0x0][0x224], R9, 0x2, P0 ;  /* 0x0000890008217a11 */ /* 0x000fc800000f1409 */
[----:B--2---:R-:W2:Y:S04]  /*1e30*/  LDG.E.128 R8, [R10.64] ;  /* 0x000000040a087981 */ /* 0x004ea8000c1e1d00 */
[----:B0--3--:R0:W3:Y:S01]  /*1e40*/  LDG.E R106, [R32.64] ;  /* 0x00000004206a7981 */ /* 0x0090e2000c1e1900 */
[----:B------:R-:W-:Y:S01]  /*1e50*/  IMAD R112, R108, c[0x0][0x1c0], RZ ;  /* 0x000070006c707a24 */ /* 0x000fe200078e02ff */
[----:B------:R-:W-:-:S03]  /*1e60*/  IADD3 R109, R54, -0x1, RZ ;  /* 0xffffffff366d7810 */ /* 0x000fc60007ffe0ff */
[----:B------:R-:W-:Y:S01]  /*1e70*/  IMAD R115, R105, c[0x0][0x1c4], R112 ;  /* 0x0000710069737a24 */ /* 0x000fe200078e0270 */
[----:B0-----:R-:W-:Y:S02]  /*1e80*/  MOV R32, R12 ;  /* 0x0000000c00207202 */ /* 0x001fe40000000f00 */
[----:B------:R-:W-:-:S05]  /*1e90*/  MOV R33, R47 ;  /* 0x0000002f00217202 */ /* 0x000fca0000000f00 */
[----:B------:R-:W-:Y:S01]  /*1ea0*/  IMAD.WIDE.U32 R110, R105, c[0x0][0x1c0], R32 ;  /* 0x00007000696e7a25 */ /* 0x000fe200078e0020 */
[----:B------:R-:W-:-:S04]  /*1eb0*/  LEA.HI R113, R109, R109, RZ, 0x1 ;  /* 0x0000006d6d717211 */ /* 0x000fc800078f08ff */
[C---:B------:R-:W-:Y:S02]  /*1ec0*/  LEA R112, P1, R110.reuse, c[0x0][0x230], 0x2 ;  /* 0x00008c006e707a11 */ /* 0x040fe400078210ff */
[----:B------:R-:W-:Y:S02]  /*1ed0*/  IADD3 R33, R111, R115, RZ ;  /* 0x000000736f217210 */ /* 0x000fe40007ffe0ff */
[----:B------:R-:W-:Y:S02]  /*1ee0*/  LOP3.LUT R32, R113, 0xfffffe, RZ, 0xc0, !PT ;  /* 0x00fffffe71207812 */ /* 0x000fe400078ec0ff */
[----:B------:R-:W-:Y:S02]  /*1ef0*/  LEA.HI.X R113, R110, c[0x0][0x234], R33, 0x2, P1 ;  /* 0x00008d006e717a11 */ /* 0x000fe400008f1421 */
[----:B------:R-:W-:Y:S02]  /*1f00*/  IADD3 R110, R109, -R32, RZ ;  /* 0x800000206d6e7210 */ /* 0x000fe40007ffe0ff */
[----:B------:R-:W-:-:S02]  /*1f10*/  ISETP.NE.AND P1, PT, R64, RZ, PT ;  /* 0x000000ff4000720c */ /* 0x000fc40003f25270 */
[----:B------:R-:W-:-:S04]  /*1f20*/  LEA R33, R110, R105, 0x8 ;  /* 0x000000696e217211 */ /* 0x000fc800078e40ff */
[----:B------:R-:W-:Y:S01]  /*1f30*/  SEL R33, R33, R50, !P1 ;  /* 0x0000003221217207 */ /* 0x000fe20004800000 */
[----:B--2---:R-:W-:Y:S01]  /*1f40*/  STS.128 [R53.X16], R8 ;  /* 0x0000000835007388 */ /* 0x004fe2000000cc00 */
[----:B------:R-:W-:-:S06]  /*1f50*/  NOP ;  /* 0x0000000000007918 */ /* 0x000fcc0000000000 */
[----:B------:R0:W2:Y:S01]  /*1f60*/  LDG.E R113, [R112.64] ;  /* 0x0000000470717981 */ /* 0x0000a2000c1e1900 */
[----:B---3--:R-:W-:-:S03]  /*1f70*/  FMUL.FTZ R132, R106, 1.4426950216293334961 ;  /* 0x3fb8aa3b6a847820 */ /* 0x008fc60000410000 */
[----:B------:R-:W1:Y:S01]  /*1f80*/  LDS.128 R8, [R53.X16] ;  /* 0x0000000035087984 */ /* 0x000e62000000cc00 */
[----:B------:R-:W-:-:S06]  /*1f90*/  FMUL.FTZ R32, R81, R132 ;  /* 0x0000008451207220 */ /* 0x000fcc0000410000 */
[----:B------:R-:W3:Y:S01]  /*1fa0*/  MUFU.EX2 R32, R32 ;  /* 0x0000002000207308 */ /* 0x000ee20000000800 */
[----:B------:R-:W-:Y:S01]  /*1fb0*/  ISETP.NE.AND P2, PT, R64, 0x1f, PT ;  /* 0x0000001f4000780c */ /* 0x000fe20003f45270 */
[----:B---3--:R3:W-:Y:S04]  /*1fc0*/  STS [R33.X4+0x878], R32 ;  /* 0x0008782021007388 */ /* 0x0087e80000004800 */
[----:B------:R-:W-:Y:S01]  /*1fd0*/  BAR.SYNC.DEFER_BLOCKING 0x0 ;  /* 0x0000000000007b1d */ /* 0x000fe20000010000 */
[----:B------:R-:W-:-:S04]  /*1fe0*/  ISETP.GT.AND P0, PT, R54, 0x1, PT ;  /* 0x000000013600780c */ /* 0x000fc80003f04270 */
[----:B------:R-:W-:Y:S01]  /*1ff0*/  ISETP.EQ.AND P0, PT, R137, RZ, P0 ;  /* 0x000000ff8900720c */ /* 0x000fe20000702270 */
[-C--:B------:R-:W-:Y:S02]  /*2000*/  FMUL.FTZ R125, R101, R132.reuse ;  /* 0x00000084657d7220 */ /* 0x080fe40000410000 */
[----:B----4-:R4:W1:Y:S10]  /*2010*/  @P2 LDS R134, [R64.X4+0x107c] ;  /* 0x00107c0040862984 */ /* 0x0108740000004800 */
[----:B------:R-:W-:Y:S01]  /*2020*/  @P0 IADD3 R114, R54, -0x2, RZ ;  /* 0xfffffffe36720810 */ /* 0x000fe20007ffe0ff */
[----:B------:R-:W-:-:S02]  /*2030*/  FMUL.FTZ R131, R83, R132 ;  /* 0x0000008453837220 */ /* 0x000fc40000410000 */
[-C--:B------:R-:W-:Y:S02]  /*2040*/  FMUL.FTZ R133, R87, R132.reuse ;  /* 0x0000008457857220 */ /* 0x080fe40000410000 */
[-C--:B------:R-:W-:Y:S02]  /*2050*/  FMUL.FTZ R129, R89, R132.reuse ;  /* 0x0000008459817220 */ /* 0x080fe40000410000 */
[-C--:B------:R-:W-:Y:S02]  /*2060*/  FMUL.FTZ R127, R93, R132.reuse ;  /* 0x000000845d7f7220 */ /* 0x080fe40000410000 */
[----:B---3--:R-:W-:Y:S01]  /*2070*/  FMUL.FTZ R33, R97, R132 ;  /* 0x0000008461217220 */ /* 0x008fe20000410000 */
[----:B------:R-:W-:Y:S01]  /*2080*/  HFMA2.MMA R135, -RZ, RZ, 0, 0 ;  /* 0x00000000ff877435 */ /* 0x000fe200000001ff */
[----:B------:R-:W3:Y:S01]  /*2090*/  MUFU.EX2 R125, R125 ;  /* 0x0000007d007d7308 */ /* 0x000ee20000000800 */
[----:B------:R-:W-:-:S04]  /*20a0*/  @P0 IMAD R111, R114, c[0x0][0x16c], R105 ;  /* 0x00005b00726f0a24 */ /* 0x000fc800078e0269 */
[----:B------:R-:W-:-:S03]  /*20b0*/  @P0 IMAD.WIDE R110, R111, 0x8, R20 ;  /* 0x000000086f6e0825 */ /* 0x000fc600078e0214 */
[----:B------:R-:W1:Y:S01]  /*20c0*/  MUFU.EX2 R131, R131 ;  /* 0x0000008300837308 */ /* 0x000e620000000800 */
[----:B0-----:R-:W-:Y:S01]  /*20d0*/  PRMT R112, RZ, 0x7610, R4 ;  /* 0x00007610ff707816 */ /* 0x001fe20000000004 */
[----:B------:R0:W5:Y:S06]  /*20e0*/  @P0 LDG.E R135, [R110.64+0x4] ;  /* 0x000004046e870981 */ /* 0x00016c000c1e1900 */
[----:B------:R-:W1:Y:S01]  /*20f0*/  MUFU.EX2 R133, R133 ;  /* 0x0000008500857308 */ /* 0x000e620000000800 */
[----:B------:R-:W-:-:S07]  /*2100*/  PRMT R114, RZ, 0x5410, R5 ;  /* 0x00005410ff727816 */ /* 0x000fce0000000005 */
[----:B------:R-:W1:Y:S01]  /*2110*/  MUFU.EX2 R129, R129 ;  /* 0x0000008100817308 */ /* 0x000e620000000800 */
[----:B0-----:R-:W-:-:S07]  /*2120*/  PRMT R110, RZ, 0x5410, R4 ;  /* 0x00005410ff6e7816 */ /* 0x001fce0000000004 */
[----:B------:R-:W0:Y:S01]  /*2130*/  MUFU.EX2 R127, R127 ;  /* 0x0000007f007f7308 */ /* 0x000e220000000800 */
[----:B------:R-:W-:-:S07]  /*2140*/  PRMT R124, RZ, 0x7610, R5 ;  /* 0x00007610ff7c7816 */ /* 0x000fce0000000005 */
[----:B------:R-:W0:Y:S01]  /*2150*/  MUFU.EX2 R33, R33 ;  /* 0x0000002100217308 */ /* 0x000e220000000800 */
[--C-:B------:R-:W-:Y:S02]  /*2160*/  PRMT R122, RZ, 0x5410, R6.reuse ;  /* 0x00005410ff7a7816 */ /* 0x100fe40000000006 */
[----:B------:R-:W-:Y:S02]  /*2170*/  PRMT R120, RZ, 0x7610, R6 ;  /* 0x00007610ff787816 */ /* 0x000fe40000000006 */
[--C-:B------:R-:W-:Y:S02]  /*2180*/  PRMT R116, RZ, 0x5410, R7.reuse ;  /* 0x00005410ff747816 */ /* 0x100fe40000000007 */
[----:B------:R-:W-:Y:S01]  /*2190*/  PRMT R118, RZ, 0x7610, R7 ;  /* 0x00007610ff767816 */ /* 0x000fe20000000007 */
[----:B------:R-:W-:Y:S01]  /*21a0*/  BSSY B0, `(.L_x_7617) ;  /* 0x0000017000007945 */ /* 0x000fe20003800000 */
[----:B------:R-:W-:Y:S01]  /*21b0*/  ISETP.NE.AND P3, PT, R137, 0x1f, PT ;  /* 0x0000001f8900780c */ /* 0x000fe20003f65270 */
        /* <DEDUP_REMOVED lines=11> */
[----:B------:R-:W-:Y:S02]  /*2270*/  FMUL.FTZ R144, R86, R113 ;  /* 0x0000007156907220 */ /* 0x000fe40000410000 */
[----:B---3--:R-:W-:Y:S01]  /*2280*/  FFMA.FTZ R138, R125, R157, R172 ;  /* 0x0000009d7d8a7223 */ /* 0x008fe200000100ac */
[----:B------:R-:W-:Y:S05]  /*2290*/  @P2 BRA `(.L_x_7618) ;  /* 0x0000007000002947 */ /* 0x000fea0003800000 */
[----:B01--4-:R-:W-:Y:S02]  /*22a0*/  ISETP.NE.AND P0, PT, R54, c[0x0][0x174], PT ;  /* 0x00005d0036007a0c */ /* 0x013fe40003f05270 */
[----:B------:R-:W-:-:S11]  /*22b0*/  MOV R134, 0x3f800000 ;  /* 0x3f80000000867802 */ /* 0x000fd60000000f00 */
[----:B------:R-:W-:-:S04]  /*22c0*/  @P0 LEA.HI R109, R54, R54, RZ, 0x1 ;  /* 0x00000036366d0211 */ /* 0x000fc800078f08ff */
[----:B------:R-:W-:-:S04]  /*22d0*/  @P0 LOP3.LUT R109, R109, 0xfffffe, RZ, 0xc0, !PT ;  /* 0x00fffffe6d6d0812 */ /* 0x000fc800078ec0ff */
[----:B------:R-:W-:-:S04]  /*22e0*/  @P0 IADD3 R136, -R109, R54, RZ ;  /* 0x000000366d880210 */ /* 0x000fc80007ffe1ff */
[----:B------:R-:W-:-:S05]  /*22f0*/  @P0 LEA R136, R136, R105, 0x8 ;  /* 0x0000006988880211 */ /* 0x000fca00078e40ff */
[----:B------:R0:W1:Y:S02]  /*2300*/  @P0 LDS R134, [R136.X4+0x878] ;  /* 0x0008780088860984 */ /* 0x0000640000004800 */
.L_x_7618:
[----:B01--4-:R-:W-:Y:S05]  /*2310*/  BSYNC B0 ;  /* 0x0000000000007941 */ /* 0x013fea0003800000 */
.L_x_7617:
[----:B------:R-:W-:Y:S01]  /*2320*/  FMUL.FTZ R136, R125, R134 ;  /* 0x000000867d887220 */ /* 0x000fe20000410000 */
[----:B------:R-:W0:Y:S01]  /*2330*/  MUFU.EX2 R170, R132 ;  /* 0x0000008400aa7308 */ /* 0x000e220000000800 */
[-C--:B------:R-:W-:Y:S01]  /*2340*/  FMUL.FTZ R146, R80, R113.reuse ;  /* 0x0000007150927220 */ /* 0x080fe20000410000 */
[----:B------:R-:W-:Y:S01]  /*2350*/  PRMT R109, RZ, 0x5410, R8 ;  /* 0x00005410ff6d7816 */ /* 0x000fe20000000008 */
[C---:B------:R-:W-:Y:S01]  /*2360*/  FFMA.FTZ R138, R33.reuse, R138, R144 ;  /* 0x0000008a218a7223 */ /* 0x040fe20000010090 */
[----:B------:R-:W-:Y:S01]  /*2370*/  PRMT R111, RZ, 0x7610, R8 ;  /* 0x00007610ff6f7816 */ /* 0x000fe20000000008 */
[----:B------:R-:W-:Y:S01]  /*2380*/  FMUL.FTZ R136, R33, R136 ;  /* 0x0000008821887220 */ /* 0x000fe20000410000 */
[----:B------:R-:W-:Y:S01]  /*2390*/  PRMT R115, RZ, 0x7610, R9 ;  /* 0x00007610ff737816 */ /* 0x000fe20000000009 */
[-C--:B------:R-:W-:Y:S01]  /*23a0*/  FMUL.FTZ R159, R78, R113.reuse ;  /* 0x000000714e9f7220 */ /* 0x080fe20000410000 */
[----:B------:R-:W-:Y:S01]  /*23b0*/  PRMT R119, RZ, 0x7610, R10 ;  /* 0x00007610ff777816 */ /* 0x000fe2000000000a */
[C---:B------:R-:W-:Y:S01]  /*23c0*/  FFMA.FTZ R138, R127.reuse, R138, R146 ;  /* 0x0000008a7f8a7223 */ /* 0x040fe20000010092 */
[--C-:B------:R-:W-:Y:S01]  /*23d0*/  PRMT R121, RZ, 0x5410, R11.reuse ;  /* 0x00005410ff797816 */ /* 0x100fe2000000000b */
[----:B------:R-:W-:Y:S01]  /*23e0*/  FMUL.FTZ R136, R127, R136 ;  /* 0x000000887f887220 */ /* 0x000fe20000410000 */
[----:B------:R-:W-:Y:S01]  /*23f0*/  PRMT R123, RZ, 0x7610, R11 ;  /* 0x00007610ff7b7816 */ /* 0x000fe2000000000b */
[-C--:B------:R-:W-:Y:S01]  /*2400*/  FMUL.FTZ R153, R76, R113.reuse ;  /* 0x000000714c997220 */ /* 0x080fe20000410000 */
[----:B------:R-:W-:Y:S01]  /*2410*/  ISETP.GE.AND P0, PT, R53, 0x1, PT ;  /* 0x000000013500780c */ /* 0x000fe20003f06270 */
[----:B------:R-:W-:Y:S01]  /*2420*/  FFMA.FTZ R138, R129, R138, R159 ;  /* 0x0000008a818a7223 */ /* 0x000fe2000001009f */
[----:B------:R-:W-:Y:S01]  /*2430*/  ISETP.GE.U32.AND P4, PT, R137, 0x18, PT ;  /* 0x000000188900780c */ /* 0x000fe20003f86070 */
[----:B------:R-:W-:Y:S01]  /*2440*/  FMUL.FTZ R136, R129, R136 ;  /* 0x0000008881887220 */ /* 0x000fe20000410000 */
[----:B------:R-:W-:Y:S01]  /*2450*/  SHF.L.U32 R169, R105, 0x3, RZ ;  /* 0x0000000369a97819 */ /* 0x000fe200000006ff */
[-C--:B------:R-:W-:Y:S01]  /*2460*/  FMUL.FTZ R155, R74, R113.reuse ;  /* 0x000000714a9b7220 */ /* 0x080fe20000410000 */
[----:B-----5:R-:W-:Y:S01]  /*2470*/  SHFL.IDX PT, R135, R135, RZ, 0x1f ;  /* 0x00001fff87877589 */ /* 0x020fe200000e0000 */
[C---:B------:R-:W-:Y:S01]  /*2480*/  FFMA.FTZ R138, R133.reuse, R138, R153 ;  /* 0x0000008a858a7223 */ /* 0x040fe20000010099 */
[----:B------:R-:W-:Y:S01]  /*2490*/  ISETP.NE.AND P5, PT, R64, RZ, PT ;  /* 0x000000ff4000720c */ /* 0x000fe20003fa5270 */
[----:B------:R-:W-:Y:S01]  /*24a0*/  FMUL.FTZ R136, R133, R136 ;  /* 0x0000008885887220 */ /* 0x000fe20000410000 */
[----:B------:R-:W-:Y:S01]  /*24b0*/  BSSY B0, `(.L_x_7619) ;  /* 0x00000b8000007945 */ /* 0x000fe20003800000 */
[----:B------:R-:W-:Y:S01]  /*24c0*/  FMUL.FTZ R168, R72, R113 ;  /* 0x0000007148a87220 */ /* 0x000fe20000410000 */
[----:B------:R-:W-:Y:S01]  /*24d0*/  PRMT R113, RZ, 0x5410, R9 ;  /* 0x00005410ff717816 */ /* 0x000fe20000000009 */
[----:B0-----:R-:W-:-:S02]  /*24e0*/  FFMA.FTZ R138, R170, R138, R155 ;  /* 0x0000008aaa8a7223 */ /* 0x001fc4000001009b */
        /* <DEDUP_REMOVED lines=8> */
[----:B------:R-:W0:Y:S01]  /*2570*/  SHFL.DOWN PT, R136, R138, 0x1, 0x1f ;  /* 0x08201f008a887f89 */ /* 0x000e2200000e0000 */
[C---:B------:R-:W-:Y:S02]  /*2580*/  FFMA.FTZ R9, R170.reuse, R8, R145 ;  /* 0x00000008aa097223 */ /* 0x040fe40000010091 */
[----:B------:R-:W-:Y:S01]  /*2590*/  FMUL.FTZ R8, R170, R117 ;  /* 0x00000075aa087220 */ /* 0x000fe20000410000 */
[----:B------:R-:W-:Y:S01]  /*25a0*/  PRMT R117, RZ, 0x5410, R10 ;  /* 0x00005410ff757816 */ /* 0x000fe2000000000a */
[----:B------:R-:W1:Y:S01]  /*25b0*/  SHFL.DOWN PT, R132, R149, 0x1, 0x1f ;  /* 0x08201f0095847f89 */ /* 0x000e6200000e0000 */
[----:B------:R-:W-:-:S02]  /*25c0*/  FMUL.FTZ R162, R115, R150 ;  /* 0x0000009673a27220 */ /* 0x000fc40000410000 */
[----:B------:R-:W-:Y:S02]  /*25d0*/  FMUL.FTZ R8, R133, R8 ;  /* 0x0000000885087220 */ /* 0x000fe40000410000 */
[----:B------:R-:W-:Y:S02]  /*25e0*/  FMUL.FTZ R164, R117, R148 ;  /* 0x0000009475a47220 */ /* 0x000fe40000410000 */
[----:B------:R-:W-:Y:S02]  /*25f0*/  FFMA.FTZ R9, R133, R9, R162 ;  /* 0x0000000985097223 */ /* 0x000fe400000100a2 */
        /* <DEDUP_REMOVED lines=9> */
[----:B------:R-:W-:Y:S02]  /*2690*/  FFMA.FTZ R11, R125, R9, R158 ;  /* 0x000000097d0b7223 */ /* 0x000fe4000001009e */
[----:B0-----:R-:W-:Y:S02]  /*26a0*/  @P3 FFMA.FTZ R138, R149, R136, R138 ;  /* 0x00000088958a3223 */ /* 0x001fe4000001008a */
[----:B------:R-:W-:Y:S02]  /*26b0*/  FMUL.FTZ R136, R125, R8 ;  /* 0x000000087d887220 */ /* 0x000fe40000410000 */
[----:B-1----:R-:W-:Y:S01]  /*26c0*/  @P3 FMUL.FTZ R149, R149, R132 ;  /* 0x0000008495953220 */ /* 0x002fe20000410000 */
[----:B------:R-:W0:Y:S01]  /*26d0*/  SHFL.UP PT, R8, R11, 0x1, RZ ;  /* 0x042000000b087989 */ /* 0x000e2200000e00ff */
[----:B------:R-:W-:-:S03]  /*26e0*/  ISETP.GE.U32.AND P3, PT, R137, 0x1e, PT ;  /* 0x0000001e8900780c */ /* 0x000fc60003f66070 */
[----:B------:R-:W1:Y:S04]  /*26f0*/  SHFL.UP PT, R9, R136, 0x1, RZ ;  /* 0x0420000088097989 */ /* 0x000e6800000e00ff */
[----:B------:R-:W2:Y:S04]  /*2700*/  SHFL.DOWN PT, R140, R138, 0x2, 0x1f ;  /* 0x08401f008a8c7f89 */ /* 0x000ea800000e0000 */
[----:B------:R-:W3:Y:S01]  /*2710*/  SHFL.DOWN PT, R132, R149, 0x2, 0x1f ;  /* 0x08401f0095847f89 */ /* 0x000ee200000e0000 */
[C---:B0-----:R-:W-:Y:S02]  /*2720*/  @P0 FFMA.FTZ R11, R136.reuse, R8, R11 ;  /* 0x00000008880b0223 */ /* 0x041fe4000001000b */
[----:B-1----:R-:W-:-:S03]  /*2730*/  @P0 FMUL.FTZ R136, R136, R9 ;  /* 0x0000000988880220 */ /* 0x002fc60000410000 */
[----:B------:R-:W0:Y:S01]  /*2740*/  SHFL.UP PT, R8, R11, 0x2, RZ ;  /* 0x044000000b087989 */ /* 0x000e2200000e00ff */
[----:B------:R-:W-:Y:S01]  /*2750*/  ISETP.GE.AND P0, PT, R53, 0x2, PT ;  /* 0x000000023500780c */ /* 0x000fe20003f06270 */
[C---:B--2---:R-:W-:Y:S02]  /*2760*/  @!P3 FFMA.FTZ R138, R149.reuse, R140, R138 ;  /* 0x0000008c958ab223 */ /* 0x044fe4000001008a */
[----:B------:R-:W1:Y:S01]  /*2770*/  SHFL.UP PT, R9, R136, 0x2, RZ ;  /* 0x0440000088097989 */ /* 0x000e6200000e00ff */
[----:B---3--:R-:W-:-:S03]  /*2780*/  @!P3 FMUL.FTZ R149, R149, R132 ;  /* 0x000000849595b220 */ /* 0x008fc60000410000 */
[----:B------:R-:W2:Y:S01]  /*2790*/  SHFL.DOWN PT, R140, R138, 0x4, 0x1f ;  /* 0x08801f008a8c7f89 */ /* 0x000ea200000e0000 */
[----:B------:R-:W-:-:S03]  /*27a0*/  ISETP.GE.U32.AND P3, PT, R137, 0x1c, PT ;  /* 0x0000001c8900780c */ /* 0x000fc60003f66070 */
[----:B------:R-:W3:Y:S02]  /*27b0*/  SHFL.DOWN PT, R132, R149, 0x4, 0x1f ;  /* 0x08801f0095847f89 */ /* 0x000ee400000e0000 */
[C---:B0-----:R-:W-:Y:S01]  /*27c0*/  @P0 FFMA.FTZ R11, R136.reuse, R8, R11 ;  /* 0x00000008880b0223 */ /* 0x041fe2000001000b */
[----:B------:R-:W-:Y:S01]  /*27d0*/  HFMA2.MMA R8, -RZ, RZ, 1.875, 0 ;  /* 0x3f800000ff087435 */ /* 0x000fe200000001ff */
[----:B-1----:R-:W-:Y:S01]  /*27e0*/  @P0 FMUL.FTZ R136, R136, R9 ;  /* 0x0000000988880220 */ /* 0x002fe20000410000 */
[----:B------:R-:W-:Y:S02]  /*27f0*/  ISETP.GE.AND P0, PT, R54, c[0x0][0x174], PT ;  /* 0x00005d0036007a0c */ /* 0x000fe40003f06270 */
[----:B------:R-:W-:-:S03]  /*2800*/  MOV R9, RZ ;  /* 0x000000ff00097202 */ /* 0x000fc60000000f00 */
[----:B--2---:R-:W-:Y:S01]  /*2810*/  @!P3 FFMA.FTZ R138, R149, R140, R138 ;  /* 0x0000008c958ab223 */ /* 0x004fe2000001008a */
[----:B------:R-:W-:Y:S01]  /*2820*/  SHFL.UP PT, R147, R136, 0x4, RZ ;  /* 0x0480000088937989 */ /* 0x000fe200000e00ff */
[----:B------:R-:W-:Y:S01]  /*2830*/  ISETP.NE.OR P0, PT, R137, RZ, P0 ;  /* 0x000000ff8900720c */ /* 0x000fe20000705670 */
[----:B---3--:R-:W-:Y:S01]  /*2840*/  @!P3 FMUL.FTZ R149, R149, R132 ;  /* 0x000000849595b220 */ /* 0x008fe20000410000 */
[C---:B------:R-:W-:Y:S01]  /*2850*/  ISETP.GE.AND P3, PT, R53.reuse, 0x4, PT ;  /* 0x000000043500780c */ /* 0x040fe20003f66270 */
[----:B------:R-:W0:Y:S04]  /*2860*/  SHFL.UP PT, R132, R11, 0x4, RZ ;  /* 0x048000000b847989 */ /* 0x000e2800000e00ff */
[----:B------:R-:W1:Y:S04]  /*2870*/  SHFL.DOWN PT, R142, R138, 0x8, 0x1f ;  /* 0x09001f008a8e7f89 */ /* 0x000e6800000e0000 */
[----:B------:R-:W2:Y:S04]  /*2880*/  SHFL.DOWN PT, R140, R149, 0x8, 0x1f ;  /* 0x09001f00958c7f89 */ /* 0x000ea800000e0000 */
[----:B------:R-:W3:Y:S01]  /*2890*/  @!P0 LDS.64 R8, [R169+0x10f8] ;  /* 0x0010f800a9088984 */ /* 0x000ee20000000a00 */
        /* <DEDUP_REMOVED lines=9> */
[----:B------:R-:W4:Y:S04]  /*2930*/  SHFL.DOWN PT, R140, R149, 0x10, 0x1f ;  /* 0x0a001f00958c7f89 */ /* 0x000f2800000e0000 */
[----:B---3--:R-:W-:Y:S01]  /*2940*/  SHFL.IDX PT, R151, R9, RZ, 0x1f ;  /* 0x00001fff09977589 */ /* 0x008fe200000e0000 */
[----:B0-----:R-:W-:-:S02]  /*2950*/  @P0 FFMA.FTZ R11, R136, R132, R11 ;  /* 0x00000084880b0223 */ /* 0x001fc4000001000b */
[----:B-1----:R-:W-:-:S03]  /*2960*/  @P0 FMUL.FTZ R136, R136, R147 ;  /* 0x0000009388880220 */ /* 0x002fc60000410000 */
[----:B------:R-:W0:Y:S01]  /*2970*/  SHFL.UP PT, R132, R11, 0x10, RZ ;  /* 0x060000000b847989 */ /* 0x000e2200000e00ff */
[----:B------:R-:W-:Y:S01]  /*2980*/  ISETP.GE.AND P0, PT, R53, 0x10, PT ;  /* 0x000000103500780c */ /* 0x000fe20003f06270 */
[C---:B--2---:R-:W-:Y:S02]  /*2990*/  @!P3 FFMA.FTZ R138, R149.reuse, R142, R138 ;  /* 0x0000008e958ab223 */ /* 0x044fe4000001008a */
[----:B------:R-:W1:Y:S01]  /*29a0*/  SHFL.UP PT, R147, R136, 0x10, RZ ;  /* 0x0600000088937989 */ /* 0x000e6200000e00ff */
[----:B----4-:R-:W-:-:S03]  /*29b0*/  @!P3 FMUL.FTZ R149, R149, R140 ;  /* 0x0000008c9595b220 */ /* 0x010fc60000410000 */
[----:B------:R-:W-:Y:S04]  /*29c0*/  SHFL.DOWN PT, R161, R138, 0x1, 0x1f ;  /* 0x08201f008aa17f89 */ /* 0x000fe800000e0000 */
[----:B------:R-:W2:Y:S04]  /*29d0*/  SHFL.DOWN PT, R174, R149, 0x1, 0x1f ;  /* 0x08201f0095ae7f89 */ /* 0x000ea800000e0000 */
[----:B------:R-:W-:Y:S04]  /*29e0*/  SHFL.IDX PT, R142, R138, RZ, 0x1f ;  /* 0x00001fff8a8e7589 */ /* 0x000fe800000e0000 */
[----:B------:R-:W3:Y:S01]  /*29f0*/  SHFL.IDX PT, R140, R149, RZ, 0x1f ;  /* 0x00001fff958c7589 */ /* 0x000ee200000e0000 */
[----:B0-----:R-:W-:-:S02]  /*2a00*/  @P0 FFMA.FTZ R11, R136, R132, R11 ;  /* 0x00000084880b0223 */ /* 0x001fc4000001000b */
[----:B-1----:R-:W-:-:S04]  /*2a10*/  @P0 FMUL.FTZ R136, R136, R147 ;  /* 0x0000009388880220 */ /* 0x002fc80000410000 */
[----:B------:R-:W-:Y:S04]  /*2a20*/  SHFL.UP PT, R11, R11, 0x1, RZ ;  /* 0x042000000b0b7989 */ /* 0x000fe800000e00ff */
[----:B------:R-:W0:Y:S01]  /*2a30*/  SHFL.UP PT, R136, R136, 0x1, RZ ;  /* 0x0420000088887989 */ /* 0x000e2200000e00ff */
[----:B--2---:R-:W-:-:S04]  /*2a40*/  @P2 FFMA.FTZ R151, R174, R151, R161 ;  /* 0x00000097ae972223 */ /* 0x004fc800000100a1 */
[----:B------:R-:W-:Y:S01]  /*2a50*/  FFMA.FTZ R132, R151, R134, R157 ;  /* 0x0000008697847223 */ /* 0x000fe2000001009d */
[----:B------:R-:W-:-:S03]  /*2a60*/  P2R R134, PR, RZ, 0x20 ;  /* 0x00000020ff867803 */ /* 0x000fc60000000000 */
[----:B------:R-:W-:Y:S02]  /*2a70*/  FFMA.FTZ R134, R125, R132, R172 ;  /* 0x000000847d867223 */ /* 0x000fe400000100ac */
[C---:B---3--:R-:W-:Y:S02]  /*2a80*/  FFMA.FTZ R9, R140.reuse, R9, R142 ;  /* 0x000000098c097223 */ /* 0x048fe4000001008e */
[----:B------:R-:W-:Y:S02]  /*2a90*/  FFMA.FTZ R144, R33, R134, R144 ;  /* 0x0000008621907223 */ /* 0x000fe40000010090 */
[----:B------:R-:W-:Y:S02]  /*2aa0*/  FMUL.FTZ R8, R140, R8 ;  /* 0x000000088c087220 */ /* 0x000fe40000410000 */
[----:B------:R-:W-:Y:S02]  /*2ab0*/  FFMA.FTZ R146, R127, R144, R146 ;  /* 0x000000907f927223 */ /* 0x000fe40000010092 */
[----:B------:R-:W-:Y:S01]  /*2ac0*/  FMUL.FTZ R167, R101, R132 ;  /* 0x0000008465a77220 */ /* 0x000fe20000410000 */
[----:B------:R1:W-:Y:S01]  /*2ad0*/  @!P5 STS.64 [R169+0x10f8], R8 ;  /* 0x0010f808a900d388 */ /* 0x0003e20000000a00 */
[----:B------:R-:W-:-:S02]  /*2ae0*/  FFMA.FTZ R142, R129, R146, R159 ;  /* 0x00000092818e7223 */ /* 0x000fc4000001009f */
[----:B0-----:R-:W-:Y:S02]  /*2af0*/  @P1 FFMA.FTZ R135, R136, R135, R11 ;  /* 0x0000008788871223 */ /* 0x001fe4000001000b */
[----:B------:R-:W-:Y:S02]  /*2b00*/  FFMA.FTZ R140, R133, R142, R153 ;  /* 0x0000008e858c7223 */ /* 0x000fe40000010099 */
[----:B------:R-:W-:Y:S02]  /*2b10*/  FFMA.FTZ R135, R32, R135, R143 ;  /* 0x0000008720877223 */ /* 0x000fe4000001008f */
[----:B------:R-:W-:Y:S02]  /*2b20*/  FMUL.FTZ R147, R118, R167 ;  /* 0x000000a776937220 */ /* 0x000fe40000410000 */
[-C--:B------:R-:W-:Y:S02]  /*2b30*/  FFMA.FTZ R160, R131, R135.reuse, R160 ;  /* 0x0000008783a07223 */ /* 0x080fe400000100a0 */
[----:B-1----:R-:W-:Y:S01]  /*2b40*/  FFMA.FTZ R9, R72, R135, RZ ;  /* 0x0000008748097223 */ /* 0x002fe200000100ff */
[----:B------:R0:W-:Y:S01]  /*2b50*/  STS [R46.X4+0x23c], R147 ;  /* 0x00023c932e007388 */ /* 0x0001e20000004800 */
[----:B------:R-:W-:-:S02]  /*2b60*/  FFMA.FTZ R138, R170, R140, R155 ;  /* 0x0000008caa8a7223 */ /* 0x000fc4000001009b */
[-C--:B------:R-:W-:Y:S02]  /*2b70*/  FFMA.FTZ R145, R170, R160.reuse, R145 ;  /* 0x000000a0aa917223 */ /* 0x080fe40000010091 */
[----:B------:R-:W-:Y:S02]  /*2b80*/  FFMA.FTZ R9, R74, R160, R9 ;  /* 0x000000a04a097223 */ /* 0x000fe40000010009 */
[----:B------:R-:W-:Y:S02]  /*2b90*/  FMUL.FTZ R165, R97, R134 ;  /* 0x0000008661a57220 */ /* 0x000fe40000410000 */
[-C--:B------:R-:W-:Y:S02]  /*2ba0*/  FFMA.FTZ R136, R131, R138.reuse, R168 ;  /* 0x0000008a83887223 */ /* 0x080fe400000100a8 */
[----:B0-----:R-:W-:Y:S02]  /*2bb0*/  FMUL.FTZ R147, R83, R138 ;  /* 0x0000008a53937220 */ /* 0x001fe40000410000 */
[----:B------:R-:W-:-:S02]  /*2bc0*/  FFMA.FTZ R131, R109, -R156, R135 ;  /* 0x8000009c6d837223 */ /* 0x000fc40000010087 */
[-C--:B------:R-:W-:Y:S02]  /*2bd0*/  FFMA.FTZ R162, R133, R145.reuse, R162 ;  /* 0x0000009185a27223 */ /* 0x080fe400000100a2 */
[----:B------:R-:W-:Y:S02]  /*2be0*/  FFMA.FTZ R135, R113, -R152, R145 ;  /* 0x8000009871877223 */ /* 0x000fe40000010091 */
[----:B------:R-:W-:Y:S01]  /*2bf0*/  FFMA.FTZ R9, R76, R145, R9 ;  /* 0x000000914c097223 */ /* 0x000fe20000010009 */
[----:B------:R-:W-:Y:S01]  /*2c00*/  MOV R145, c[0x0][0x174] ;  /* 0x00005d0000917a02 */ /* 0x000fe20000000f00 */
[----:B------:R-:W-:Y:S02]  /*2c10*/  FMUL.FTZ R151, R116, R165 ;  /* 0x000000a574977220 */ /* 0x000fe40000410000 */
[----:B------:R-:W-:Y:S01]  /*2c20*/  FMUL.FTZ R143, R112, R147 ;  /* 0x00000093708f7220 */ /* 0x000fe20000410000 */
[----:B------:R-:W-:Y:S01]  /*2c30*/  LEA R152, R145, R52, 0x8 ;  /* 0x0000003491987211 */ /* 0x000fe200078e40ff */
[----:B------:R-:W-:Y:S01]  /*2c40*/  FMUL.FTZ R8, R81, R136 ;  /* 0x0000008851087220 */ /* 0x000fe20000410000 */
[----:B------:R0:W-:Y:S01]  /*2c50*/  STS [R46.X4+0x238], R151 ;  /* 0x000238972e007388 */ /* 0x0001e20000004800 */
[----:B------:R-:W-:Y:S01]  /*2c60*/  FMUL.FTZ R149, R85, R140 ;  /* 0x0000008c55957220 */ /* 0x000fe20000410000 */
[----:B------:R-:W-:Y:S01]  /*2c70*/  LEA R32, P0, R152, R41, 0x2 ;  /* 0x0000002998207211 */ /* 0x000fe200078010ff */
[-C--:B------:R-:W-:Y:S01]  /*2c80*/  FFMA.FTZ R129, R129, R162.reuse, R164 ;  /* 0x000000a281817223 */ /* 0x080fe200000100a4 */
[----:B------:R1:W-:Y:S01]  /*2c90*/  STS [R46.X4+0x224], R143 ;  /* 0x0002248f2e007388 */ /* 0x0003e20000004800 */
[----:B------:R-:W-:-:S02]  /*2ca0*/  FFMA.FTZ R9, R78, R162, R9 ;  /* 0x000000a24e097223 */ /* 0x000fc40000010009 */
[----:B------:R-:W-:Y:S02]  /*2cb0*/  FMUL.FTZ R11, R110, R8 ;  /* 0x000000086e0b7220 */ /* 0x000fe40000410000 */
[----:B------:R-:W-:Y:S02]  /*2cc0*/  FFMA.FTZ R133, R111, -R154, R160 ;  /* 0x8000009a6f857223 */ /* 0x000fe400000100a0 */
[----:B0-----:R-:W-:Y:S01]  /*2cd0*/  FMUL.FTZ R151, R114, R149 ;  /* 0x0000009572977220 */ /* 0x001fe20000410000 */
[----:B------:R0:W-:Y:S01]  /*2ce0*/  STS [R46.X4+0x220], R11 ;  /* 0x0002200b2e007388 */ /* 0x0001e20000004800 */
[----:B------:R-:W-:Y:S02]  /*2cf0*/  FFMA.FTZ R8, R131, R8, RZ ;  /* 0x0000000883087223 */ /* 0x000fe400000100ff */
[----:B-1----:R-:W-:Y:S01]  /*2d00*/  FFMA.FTZ R143, R127, R129, R10 ;  /* 0x000000817f8f7223 */ /* 0x002fe2000001000a */
[----:B------:R1:W-:Y:S01]  /*2d10*/  STS [R46.X4+0x228], R151 ;  /* 0x000228972e007388 */ /* 0x0003e20000004800 */
[----:B------:R-:W-:Y:S01]  /*2d20*/  FFMA.FTZ R148, R117, -R148, R129 ;  /* 0x8000009475947223 */ /* 0x000fe20000010081 */
[----:B------:R-:W-:Y:S01]  /*2d30*/  LEA R10, P2, R152, R39, 0x2 ;  /* 0x00000027980a7211 */ /* 0x000fe200078410ff */
[----:B------:R-:W-:Y:S01]  /*2d40*/  FFMA.FTZ R127, R80, R129, R9 ;  /* 0x00000081507f7223 */ /* 0x000fe20000010009 */
[----:B------:R-:W-:Y:S01]  /*2d50*/  IADD3 R129, R152, -0x100, RZ ;  /* 0xffffff0098817810 */ /* 0x000fe20007ffe0ff */
[----:B------:R-:W-:Y:S01]  /*2d60*/  FFMA.FTZ R8, R133, R147, R8 ;  /* 0x0000009385087223 */ /* 0x000fe20000010008 */
[----:B0-----:R-:W-:Y:S01]  /*2d70*/  SHF.R.S32.HI R11, RZ, 0x1f, R152 ;  /* 0x0000001fff0b7819 */ /* 0x001fe20000011498 */
[----:B------:R-:W-:Y:S01]  /*2d80*/  FFMA.FTZ R166, R33, R143, R166 ;  /* 0x0000008f21a67223 */ /* 0x000fe200000100a6 */
[----:B------:R-:W-:Y:S01]  /*2d90*/  SHF.L.U64.HI R147, R104, 0x2, R107 ;  /* 0x0000000268937819 */ /* 0x000fe2000001026b */
[----:B------:R-:W-:Y:S01]  /*2da0*/  FMUL.FTZ R153, R87, R142 ;  /* 0x0000008e57997220 */ /* 0x000fe20000410000 */
[----:B-1----:R-:W-:Y:S01]  /*2db0*/  IADD3 R151, -R129, c[0x0][0x168], -R64 ;  /* 0x00005a0081977a10 */ /* 0x002fe20007ffe940 */
[----:B------:R-:W-:Y:S01]  /*2dc0*/  FFMA.FTZ R150, R115, -R150, R162 ;  /* 0x8000009673967223 */ /* 0x000fe200000100a2 */
[C---:B------:R-:W-:Y:S01]  /*2dd0*/  LEA.HI.X R33, R152.reuse, R35, R11, 0x2, P0 ;  /* 0x0000002398217211 */ /* 0x040fe200000f140b */
[----:B------:R-:W-:Y:S01]  /*2de0*/  FFMA.FTZ R149, R135, R149, R8 ;  /* 0x0000009587957223 */ /* 0x000fe20000010008 */
[----:B------:R-:W-:Y:S01]  /*2df0*/  ISETP.GE.AND P0, PT, R151, 0x1, PT ;  /* 0x000000019700780c */ /* 0x000fe20003f06270 */
[----:B------:R-:W-:Y:S01]  /*2e00*/  FMUL.FTZ R161, R93, R144 ;  /* 0x000000905da17220 */ /* 0x000fe20000410000 */
[----:B------:R-:W-:Y:S01]  /*2e10*/  LEA R8, P1, R152, R40, 0x2 ;  /* 0x0000002898087211 */ /* 0x000fe200078210ff */
[----:B------:R-:W-:-:S02]  /*2e20*/  FMUL.FTZ R157, R89, R146 ;  /* 0x00000092599d7220 */ /* 0x000fc40000410000 */
[----:B------:R-:W-:Y:S01]  /*2e30*/  FFMA.FTZ R149, R150, R153, R149 ;  /* 0x0000009996957223 */ /* 0x000fe20000010095 */
[--C-:B------:R-:W-:Y:S01]  /*2e40*/  LEA.HI.X R9, R152, R34, R11.reuse, 0x2, P1 ;  /* 0x0000002298097211 */ /* 0x100fe200008f140b */
[----:B------:R-:W-:Y:S01]  /*2e50*/  FMUL.FTZ R163, R120, R161 ;  /* 0x000000a178a37220 */ /* 0x000fe20000410000 */
[----:B------:R-:W-:Y:S01]  /*2e60*/  LEA.HI.X R11, R152, R0, R11, 0x2, P2 ;  /* 0x00000000980b7211 */ /* 0x000fe200010f140b */
[----:B------:R-:W-:Y:S02]  /*2e70*/  FMUL.FTZ R159, R122, R157 ;  /* 0x0000009d7a9f7220 */ /* 0x000fe40000410000 */
[----:B------:R-:W-:Y:S01]  /*2e80*/  FMUL.FTZ R155, R124, R153 ;  /* 0x000000997c9b7220 */ /* 0x000fe20000410000 */
[----:B------:R0:W-:Y:S01]  /*2e90*/  STS [R46.X4+0x234], R163 ;  /* 0x000234a32e007388 */ /* 0x0001e20000004800 */
[----:B------:R-:W-:Y:S01]  /*2ea0*/  FFMA.FTZ R130, R119, -R130, R143 ;  /* 0x8000008277827223 */ /* 0x000fe2000001008f */
[----:B------:R-:W-:Y:S01]  /*2eb0*/  SHF.L.U32 R153, R104, 0x2, RZ ;  /* 0x0000000268997819 */ /* 0x000fe200000006ff */
[----:B------:R-:W-:Y:S01]  /*2ec0*/  FFMA.FTZ R127, R86, R143, R127 ;  /* 0x0000008f567f7223 */ /* 0x000fe2000001007f */
[----:B------:R0:W-:Y:S01]  /*2ed0*/  STS [R46.X4+0x230], R159 ;  /* 0x0002309f2e007388 */ /* 0x0001e20000004800 */
[----:B------:R-:W-:-:S02]  /*2ee0*/  FFMA.FTZ R145, R125, R166, R158 ;  /* 0x000000a67d917223 */ /* 0x000fc4000001009e */
[----:B------:R-:W-:Y:S01]  /*2ef0*/  FFMA.FTZ R149, R148, R157, R149 ;  /* 0x0000009d94957223 */ /* 0x000fe20000010095 */
[----:B------:R0:W-:Y:S01]  /*2f00*/  STS [R46.X4+0x22c], R155 ;  /* 0x00022c9b2e007388 */ /* 0x0001e20000004800 */
[----:B------:R-:W-:Y:S02]  /*2f10*/  FFMA.FTZ R152, R121, -R126, R166 ;  /* 0x8000007e79987223 */ /* 0x000fe400000100a6 */
[----:B------:R-:W-:Y:S02]  /*2f20*/  FFMA.FTZ R127, R88, R166, R127 ;  /* 0x000000a6587f7223 */ /* 0x000fe4000001007f */
        /* <DEDUP_REMOVED lines=16> */
.L_x_7620:
[----:B0-----:R-:W-:Y:S05]  /*3030*/  BSYNC B0 ;  /* 0x0000000000007941 */ /* 0x001fea0003800000 */
.L_x_7619:
[----:B------:R0:W1:Y:S01]  /*3040*/  LDS R129, [R45.X4+0x2a0] ;  /* 0x0002a0002d817984 */ /* 0x0000620000004800 */
[----:B------:R-:W-:Y:S01]  /*3050*/  ISETP.GE.AND P6, PT, R151, 0x21, PT ;  /* 0x000000219700780c */ /* 0x000fe20003fc6270 */
[----:B------:R-:W-:Y:S01]  /*3060*/  BSSY B0, `(.L_x_7621) ;  /* 0x000000d000007945 */ /* 0x000fe20003800000 */
[----:B------:R-:W-:Y:S01]  /*3070*/  FADD.FTZ R128, R149, R154 ;  /* 0x0000009a95807221 */ /* 0x000fe20000010000 */
[----:B------:R-:W-:Y:S01]  /*3080*/  ISETP.GE.AND P0, PT, R151, 0x41, PT ;  /* 0x000000419700780c */ /* 0x000fe20003f06270 */
        /* <DEDUP_REMOVED lines=10> */
.L_x_7622:
[----:B0-----:R-:W-:Y:S05]  /*3130*/  BSYNC B0 ;  /* 0x0000000000007941 */ /* 0x001fea0003800000 */
.L_x_7621:
[----:B-1----:R0:W1:Y:S01]  /*3140*/  LDS R129, [R44.X4+0x320] ;  /* 0x000320002c817984 */ /* 0x0020620000004800 */
[----:B------:R-:W-:Y:S01]  /*3150*/  BSSY B0, `(.L_x_7623) ;  /* 0x0000005000007945 */ /* 0x000fe20003800000 */
[----:B------:R-:W-:Y:S05]  /*3160*/  @!P0 BRA `(.L_x_7624) ;  /* 0x0000003000008947 */ /* 0x000fea0003800000 */
[----:B------:R-:W-:-:S05]  /*3170*/  IMAD.WIDE.U32 R126, R153, c[0x0][0x2b0], R26 ;  /* 0x0000ac00997e7a25 */ /* 0x000fca00078e001a */
[----:B------:R-:W-:-:S05]  /*3180*/  IADD3 R127, R147, R127, RZ ;  /* 0x0000007f937f7210 */ /* 0x000fca0007ffe0ff */
[----:B-1----:R1:W-:Y:S02]  /*3190*/  RED.E.ADD.F32.FTZ.RN.STRONG.GPU [R126.64], R129 ;  /* 0x000000817e00798e */ /* 0x0023e4000c10e784 */
.L_x_7624:
[----:B------:R-:W-:Y:S05]  /*31a0*/  BSYNC B0 ;  /* 0x0000000000007941 */ /* 0x000fea0003800000 */
.L_x_7623:
[----:B-1----:R1:W2:Y:S01]  /*31b0*/  LDS R129, [R43.X4+0x3a0] ;  /* 0x0003a0002b817984 */ /* 0x0022a20000004800 */
[----:B------:R-:W-:Y:S01]  /*31c0*/  BSSY B0, `(.L_x_7625) ;  /* 0x0000005000007945 */ /* 0x000fe20003800000 */
[----:B------:R-:W-:Y:S05]  /*31d0*/  @!P1 BRA `(.L_x_7626) ;  /* 0x0000003000009947 */ /* 0x000fea0003800000 */
[----:B------:R-:W-:-:S05]  /*31e0*/  IMAD.WIDE.U32 R126, R153, c[0x0][0x2b0], R28 ;  /* 0x0000ac00997e7a25 */ /* 0x000fca00078e001c */
[----:B------:R-:W-:-:S05]  /*31f0*/  IADD3 R127, R147, R127, RZ ;  /* 0x0000007f937f7210 */ /* 0x000fca0007ffe0ff */
[----:B--2---:R2:W-:Y:S02]  /*3200*/  RED.E.ADD.F32.FTZ.RN.STRONG.GPU [R126.64], R129 ;  /* 0x000000817e00798e */ /* 0x0045e4000c10e784 */
.L_x_7626:
[----:B------:R-:W-:Y:S05]  /*3210*/  BSYNC B0 ;  /* 0x0000000000007941 */ /* 0x000fea0003800000 */
.L_x_7625:
[----:B--2---:R2:W3:Y:S01]  /*3220*/  LDS R127, [R42.X4+0x420] ;  /* 0x000420002a7f7984 */ /* 0x0044e20000004800 */
[----:B------:R-:W-:Y:S01]  /*3230*/  BSSY B0, `(.L_x_7627) ;  /* 0x0000005000007945 */ /* 0x000fe20003800000 */
[----:B------:R-:W-:Y:S05]  /*3240*/  @!P2 BRA `(.L_x_7628) ;  /* 0x000000300000a947 */ /* 0x000fea0003800000 */
[----:B------:R-:W-:-:S05]  /*3250*/  IMAD.WIDE.U32 R32, R153, c[0x0][0x2b0], R32 ;  /* 0x0000ac0099207a25 */ /* 0x000fca00078e0020 */
[----:B------:R-:W-:-:S05]  /*3260*/  IADD3 R33, R147, R33, RZ ;  /* 0x0000002193217210 */ /* 0x000fca0007ffe0ff */
[----:B---3--:R3:W-:Y:S02]  /*3270*/  RED.E.ADD.F32.FTZ.RN.STRONG.GPU [R32.64], R127 ;  /* 0x0000007f2000798e */ /* 0x0087e4000c10e784 */
.L_x_7628:
[----:B------:R-:W-:Y:S05]  /*3280*/  BSYNC B0 ;  /* 0x0000000000007941 */ /* 0x000fea0003800000 */
.L_x_7627:
[----:B---3--:R3:W4:Y:S01]  /*3290*/  LDS R127, [R38.X4+0x4a0] ;  /* 0x0004a000267f7984 */ /* 0x0087220000004800 */
[----:B------:R-:W-:Y:S01]  /*32a0*/  BSSY B0, `(.L_x_7629) ;  /* 0x0000005000007945 */ /* 0x000fe20003800000 */
[----:B------:R-:W-:Y:S05]  /*32b0*/  @!P3 BRA `(.L_x_7630) ;  /* 0x000000300000b947 */ /* 0x000fea0003800000 */
[----:B------:R-:W-:-:S05]  /*32c0*/  IMAD.WIDE.U32 R32, R153, c[0x0][0x2b0], R30 ;  /* 0x0000ac0099207a25 */ /* 0x000fca00078e001e */
[----:B------:R-:W-:-:S05]  /*32d0*/  IADD3 R33, R147, R33, RZ ;  /* 0x0000002193217210 */ /* 0x000fca0007ffe0ff */
[----:B----4-:R4:W-:Y:S02]  /*32e0*/  RED.E.ADD.F32.FTZ.RN.STRONG.GPU [R32.64], R127 ;  /* 0x0000007f2000798e */ /* 0x0109e4000c10e784 */
.L_x_7630:
[----:B------:R-:W-:Y:S05]  /*32f0*/  BSYNC B0 ;  /* 0x0000000000007941 */ /* 0x000fea0003800000 */
.L_x_7629:
[----:B----4-:R4:W0:Y:S01]  /*3300*/  LDS R33, [R37.X4+0x520] ;  /* 0x0005200025217984 */ /* 0x0108220000004800 */
[----:B------:R-:W-:Y:S01]  /*3310*/  BSSY B0, `(.L_x_7631) ;  /* 0x0000006000007945 */ /* 0x000fe20003800000 */
[----:B------:R-:W-:Y:S01]  /*3320*/  IMAD.WIDE.U32 R10, R153, c[0x0][0x2b0], R10 ;  /* 0x0000ac00990a7a25 */ /* 0x000fe200078e000a */
[----:B------:R-:W-:Y:S05]  /*3330*/  @!P4 BRA `(.L_x_7632) ;  /* 0x000000300000c947 */ /* 0x000fea0003800000 */
[----:B------:R-:W-:-:S05]  /*3340*/  IMAD.WIDE.U32 R8, R153, c[0x0][0x2b0], R8 ;  /* 0x0000ac0099087a25 */ /* 0x000fca00078e0008 */
[----:B------:R-:W-:-:S05]  /*3350*/  IADD3 R9, R147, R9, RZ ;  /* 0x0000000993097210 */ /* 0x000fca0007ffe0ff */
[----:B0-----:R0:W-:Y:S02]  /*3360*/  RED.E.ADD.F32.FTZ.RN.STRONG.GPU [R8.64], R33 ;  /* 0x000000210800798e */ /* 0x0011e4000c10e784 */
.L_x_7632:
[----:B------:R-:W-:Y:S05]  /*3370*/  BSYNC B0 ;  /* 0x0000000000007941 */ /* 0x000fea0003800000 */
.L_x_7631:
[----:B0-----:R0:W1:Y:S01]  /*3380*/  LDS R9, [R36.X4+0x5a0] ;  /* 0x0005a00024097984 */ /* 0x0010620000004800 */
[----:B------:R-:W-:Y:S01]  /*3390*/  BSSY B0, `(.L_x_7633) ;  /* 0x0000004000007945 */ /* 0x000fe20003800000 */
[----:B------:R-:W-:Y:S05]  /*33a0*/  @!P5 BRA `(.L_x_7634) ;  /* 0x000000200000d947 */ /* 0x000fea0003800000 */
[----:B------:R-:W-:-:S05]  /*33b0*/  IADD3 R11, R147, R11, RZ ;  /* 0x0000000b930b7210 */ /* 0x000fca0007ffe0ff */
[----:B-1----:R1:W-:Y:S02]  /*33c0*/  RED.E.ADD.F32.FTZ.RN.STRONG.GPU [R10.64], R9 ;  /* 0x000000090a00798e */ /* 0x0023e4000c10e784 */
.L_x_7634:
[----:B------:R-:W-:Y:S05]  /*33d0*/  BSYNC B0 ;  /* 0x0000000000007941 */ /* 0x000fea0003800000 */
.L_x_7633:
[----:B------:R-:W5:Y:S01]  /*33e0*/  SHFL.DOWN PT, R8, R145, 0x1, 0x1f ;  /* 0x08201f0091087f89 */ /* 0x000f6200000e0000 */
[----:B------:R-:W-:Y:S01]  /*33f0*/  ISETP.GT.AND P0, PT, R53, 0x1e, PT ;  /* 0x0000001e3500780c */ /* 0x000fe20003f04270 */
[----:B------:R-:W-:Y:S01]  /*3400*/  FMUL.FTZ R32, R119, R144 ;  /* 0x0000009077207220 */ /* 0x000fe20000410000 */
[----:B------:R-:W-:Y:S01]  /*3410*/  ISETP.NE.AND P1, PT, R53, RZ, PT ;  /* 0x000000ff3500720c */ /* 0x000fe20003f25270 */
[----:B-1----:R-:W1:Y:S01]  /*3420*/  SHFL.DOWN PT, R9, R128, 0x1, 0x1f ;  /* 0x08201f0080097f89 */ /* 0x002e6200000e0000 */
        /* <DEDUP_REMOVED lines=9> */
[----:B------:R-:W-:Y:S02]  /*34c0*/  FMUL.FTZ R109, R109, R136 ;  /* 0x000000886d6d7220 */ /* 0x000fe40000410000 */
[----:B------:R-:W-:-:S02]  /*34d0*/  FMUL.FTZ R117, R117, R146 ;  /* 0x0000009275757220 */ /* 0x000fc40000410000 */
[----:B-----5:R-:W-:Y:S02]  /*34e0*/  @!P0 FADD.FTZ R145, R145, R8 ;  /* 0x0000000891918221 */ /* 0x020fe40000010000 */
[----:B------:R-:W-:Y:S02]  /*34f0*/  FMUL.FTZ R121, R121, R134 ;  /* 0x0000008679797220 */ /* 0x000fe40000410000 */
[----:B-1----:R-:W-:Y:S01]  /*3500*/  @!P0 FADD.FTZ R128, R128, R9 ;  /* 0x0000000980808221 */ /* 0x002fe20000010000 */
[----:B------:R-:W1:Y:S01]  /*3510*/  SHFL.DOWN PT, R8, R145, 0x2, 0x1f ;  /* 0x08401f0091087f89 */ /* 0x000e6200000e0000 */
[----:B------:R-:W-:Y:S01]  /*3520*/  ISETP.GT.AND P0, PT, R53, 0x1d, PT ;  /* 0x0000001d3500780c */ /* 0x000fe20003f04270 */
[----:B------:R-:W-:Y:S02]  /*3530*/  FMUL.FTZ R123, R152, R123 ;  /* 0x0000007b987b7220 */ /* 0x000fe40000410000 */
[----:B------:R-:W5:Y:S01]  /*3540*/  SHFL.DOWN PT, R9, R128, 0x2, 0x1f ;  /* 0x08401f0080097f89 */ /* 0x000f6200000e0000 */
        /* <DEDUP_REMOVED lines=10> */
[----:B-1----:R-:W-:Y:S02]  /*35f0*/  @!P0 FADD.FTZ R145, R145, R8 ;  /* 0x0000000891918221 */ /* 0x002fe40000010000 */
[----:B------:R-:W-:Y:S02]  /*3600*/  FFMA.FTZ R99, R93, R32, R99 ;  /* 0x000000205d637223 */ /* 0x000fe40000010063 */
[----:B-----5:R-:W-:Y:S01]  /*3610*/  @!P0 FADD.FTZ R128, R128, R9 ;  /* 0x0000000980808221 */ /* 0x020fe20000010000 */
[----:B------:R-:W1:Y:S01]  /*3620*/  SHFL.DOWN PT, R8, R145, 0x4, 0x1f ;  /* 0x08801f0091087f89 */ /* 0x000e6200000e0000 */
[----:B------:R-:W-:Y:S01]  /*3630*/  ISETP.GT.AND P0, PT, R53, 0x1b, PT ;  /* 0x0000001b3500780c */ /* 0x000fe20003f04270 */
[----:B------:R-:W-:-:S02]  /*3640*/  FFMA.FTZ R102, R97, R121, R102 ;  /* 0x0000007961667223 */ /* 0x000fc40000010066 */
[----:B------:R-:W5:Y:S01]  /*3650*/  SHFL.DOWN PT, R9, R128, 0x4, 0x1f ;  /* 0x08801f0080097f89 */ /* 0x000f6200000e0000 */
[----:B------:R-:W-:Y:S02]  /*3660*/  FFMA.FTZ R98, R85, R113, R98 ;  /* 0x0000007155627223 */ /* 0x000fe40000010062 */
[----:B------:R-:W-:Y:S02]  /*3670*/  FFMA.FTZ R103, R101, R108, R103 ;  /* 0x0000006c65677223 */ /* 0x000fe40000010067 */
[----:B------:R-:W-:Y:S02]  /*3680*/  FADD.FTZ R75, R116, R75 ;  /* 0x0000004b744b7221 */ /* 0x000fe40000010000 */
[----:B------:R-:W-:Y:S02]  /*3690*/  FADD.FTZ R77, R140, R77 ;  /* 0x0000004d8c4d7221 */ /* 0x000fe40000010000 */
[----:B------:R-:W-:Y:S02]  /*36a0*/  FADD.FTZ R84, R125, R84 ;  /* 0x000000547d547221 */ /* 0x000fe40000010000 */
[----:B------:R-:W-:-:S02]  /*36b0*/  FADD.FTZ R79, R10, R79 ;  /* 0x0000004f0a4f7221 */ /* 0x000fc40000010000 */
[----:B-1----:R-:W-:Y:S02]  /*36c0*/  @!P0 FADD.FTZ R145, R145, R8 ;  /* 0x0000000891918221 */ /* 0x002fe40000010000 */
[----:B-----5:R-:W-:-:S03]  /*36d0*/  @!P0 FADD.FTZ R128, R128, R9 ;  /* 0x0000000980808221 */ /* 0x020fc60000010000 */
[----:B------:R-:W1:Y:S01]  /*36e0*/  SHFL.DOWN PT, R8, R145, 0x8, 0x1f ;  /* 0x09001f0091087f89 */ /* 0x000e6200000e0000 */
[----:B------:R-:W-:Y:S01]  /*36f0*/  ISETP.GT.AND P0, PT, R53, 0x17, PT ;  /* 0x000000173500780c */ /* 0x000fe20003f04270 */
[----:B------:R-:W-:Y:S02]  /*3700*/  FMUL.FTZ R9, R106, R146 ;  /* 0x000000926a097220 */ /* 0x000fe40000410000 */
[----:B------:R-:W5:Y:S02]  /*3710*/  SHFL.DOWN PT, R11, R128, 0x8, 0x1f ;  /* 0x09001f00800b7f89 */ /* 0x000f6400000e0000 */
[----:B------:R-:W-:Y:S02]  /*3720*/  FMUL.FTZ R148, R148, R9 ;  /* 0x0000000994947220 */ /* 0x000fe40000410000 */
[----:B------:R-:W-:Y:S02]  /*3730*/  FMUL.FTZ R9, R106, R142 ;  /* 0x0000008e6a097220 */ /* 0x000fe40000410000 */
[----:B------:R-:W-:-:S02]  /*3740*/  FFMA.FTZ R148, R122, R117, R148 ;  /* 0x000000757a947223 */ /* 0x000fc40000010094 */
[----:B------:R-:W-:Y:S02]  /*3750*/  FMUL.FTZ R9, R150, R9 ;  /* 0x0000000996097220 */ /* 0x000fe40000410000 */
[----:B------:R-:W-:Y:S02]  /*3760*/  FADD.FTZ R73, R148, R73 ;  /* 0x0000004994497221 */ /* 0x000fe40000010000 */
[----:B-1----:R-:W-:Y:S02]  /*3770*/  @!P0 FADD.FTZ R145, R145, R8 ;  /* 0x0000000891918221 */ /* 0x002fe40000010000 */
[----:B------:R-:W-:Y:S02]  /*3780*/  FMUL.FTZ R8, R115, R142 ;  /* 0x0000008e73087220 */ /* 0x000fe40000410000 */
[----:B-----5:R-:W-:Y:S01]  /*3790*/  @!P0 FADD.FTZ R128, R128, R11 ;  /* 0x0000000b80808221 */ /* 0x020fe20000010000 */
[----:B------:R-:W1:Y:S01]  /*37a0*/  SHFL.DOWN PT, R126, R145, 0x10, 0x1f ;  /* 0x0a001f00917e7f89 */ /* 0x000e6200000e0000 */
[----:B------:R-:W-:Y:S01]  /*37b0*/  ISETP.GT.AND P0, PT, R53, 0xf, PT ;  /* 0x0000000f3500780c */ /* 0x000fe20003f04270 */
[----:B------:R-:W-:-:S02]  /*37c0*/  FMUL.FTZ R11, R106, R144 ;  /* 0x000000906a0b7220 */ /* 0x000fc40000410000 */
[----:B------:R-:W5:Y:S01]  /*37d0*/  SHFL.DOWN PT, R127, R128, 0x10, 0x1f ;  /* 0x0a001f00807f7f89 */ /* 0x000f6200000e0000 */
[----:B------:R-:W-:Y:S02]  /*37e0*/  FMUL.FTZ R106, R106, R136 ;  /* 0x000000886a6a7220 */ /* 0x000fe40000410000 */
[----:B------:R-:W-:Y:S02]  /*37f0*/  FMUL.FTZ R11, R130, R11 ;  /* 0x0000000b820b7220 */ /* 0x000fe40000410000 */
[----:B------:R-:W-:Y:S02]  /*3800*/  FFMA.FTZ R95, R87, R8, R95 ;  /* 0x00000008575f7223 */ /* 0x000fe4000001005f */
[----:B------:R-:W-:Y:S02]  /*3810*/  FFMA.FTZ R33, R120, R32, R11 ;  /* 0x0000002078217223 */ /* 0x000fe4000001000b */
[----:B------:R-:W-:Y:S02]  /*3820*/  FFMA.FTZ R11, R124, R8, R9 ;  /* 0x000000087c0b7223 */ /* 0x000fe40000010009 */
[----:B------:R-:W-:-:S02]  /*3830*/  FMUL.FTZ R106, R131, R106 ;  /* 0x0000006a836a7220 */ /* 0x000fc40000410000 */
[----:B------:R-:W-:Y:S02]  /*3840*/  FADD.FTZ R82, R33, R82 ;  /* 0x0000005221527221 */ /* 0x000fe40000010000 */
[----:B------:R-:W-:Y:S02]  /*3850*/  FFMA.FTZ R109, R110, R109, R106 ;  /* 0x0000006d6e6d7223 */ /* 0x000fe4000001006a */
[----:B------:R-:W-:Y:S02]  /*3860*/  FADD.FTZ R90, R11, R90 ;  /* 0x0000005a0b5a7221 */ /* 0x000fe40000010000 */
[----:B------:R-:W-:Y:S02]  /*3870*/  FADD.FTZ R94, R109, R94 ;  /* 0x0000005e6d5e7221 */ /* 0x000fe40000010000 */
[----:B-1----:R-:W-:Y:S02]  /*3880*/  @!P0 FADD.FTZ R145, R145, R126 ;  /* 0x0000007e91918221 */ /* 0x002fe40000010000 */
[----:B-----5:R-:W-:-:S03]  /*3890*/  @!P0 FADD.FTZ R128, R128, R127 ;  /* 0x0000007f80808221 */ /* 0x020fc60000010000 */
[----:B------:R-:W-:Y:S02]  /*38a0*/  MOV R9, R145 ;  /* 0x0000009100097202 */ /* 0x000fe40000000f00 */
[----:B------:R-:W-:-:S05]  /*38b0*/  MOV R8, R128 ;  /* 0x0000008000087202 */ /* 0x000fca0000000f00 */
[----:B------:R1:W-:Y:S04]  /*38c0*/  @!P1 STS.64 [0x648], R8 ;  /* 0x00064808ff009388 */ /* 0x0003e80000000a00 */
        /* <DEDUP_REMOVED lines=10> */
.L_x_7636:
[----:B-1----:R-:W-:Y:S05]  /*3970*/  BSYNC B0 ;  /* 0x0000000000007941 */ /* 0x002fea0003800000 */
.L_x_7635:
[----:B------:R-:W-:Y:S02]  /*3980*/  IADD3 R105, R105, 0x1, RZ ;  /* 0x0000000169697810 */ /* 0x000fe40007ffe0ff */
[----:B------:R-:W-:Y:S02]  /*3990*/  IADD3 R104, P1, R104, 0x1, RZ ;  /* 0x0000000168687810 */ /* 0x000fe40007f3e0ff */
[----:B------:R-:W-:Y:S02]  /*39a0*/  ISETP.GE.AND P0, PT, R105, c[0x0][0x16c], PT ;  /* 0x00005b0069007a0c */ /* 0x000fe40003f06270 */
[----:B------:R-:W-:-:S11]  /*39b0*/  IADD3.X R107, RZ, R107, RZ, P1, !PT ;  /* 0x0000006bff6b7210 */ /* 0x000fd60000ffe4ff */
[----:B------:R-:W-:Y:S01]  /*39c0*/  @P0 CALL.REL.NOINC `(.L_x_7616) ;  /* 0x0000001000000944 */ /* 0x000fe20003c00000 */
[----:B------:R-:W-:Y:S05]  /*39d0*/  BRA `(.L_x_7637) ;  /* 0xffffe34000007947 */ /* 0x000fea000383ffff */
.L_x_7616:
[----:B------:R-:W-:Y:S01]  /*39e0*/  BAR.SYNC.DEFER_BLOCKING 0x0 ;  /* 0x0000000000007b1d */ /* 0x000fe20000010000 */
[----:B------:R-:W-:Y:S01]  /*39f0*/  F2FP.BF16.PACK_AB R7, R103, R102 ;  /* 0x000000666707723e */ /* 0x000fe200000010ff */
[C---:B0-----:R-:W-:Y:S01]  /*3a00*/  IMAD R24, R70.reuse, c[0x0][0x2e0], RZ ;  /* 0x0000b80046187a24 */ /* 0x041fe200078e02ff */
[----:B------:R-:W-:Y:S01]  /*3a10*/  F2FP.BF16.PACK_AB R6, R99, R100 ;  /* 0x000000646306723e */ /* 0x000fe200000010ff */
[----:B------:R-:W-:Y:S01]  /*3a20*/  IMAD R28, R70, c[0x0][0x300], RZ ;  /* 0x0000c000461c7a24 */ /* 0x000fe200078e02ff */
[----:B------:R-:W-:Y:S01]  /*3a30*/  F2FP.BF16.PACK_AB R5, R95, R98 ;  /* 0x000000625f05723e */ /* 0x000fe200000010ff */
[----:B------:R-:W-:Y:S01]  /*3a40*/  IMAD R25, R71, c[0x0][0x2e4], R24 ;  /* 0x0000b90047197a24 */ /* 0x000fe200078e0218 */
[----:B------:R-:W-:Y:S01]  /*3a50*/  F2FP.BF16.PACK_AB R4, R91, R96 ;  /* 0x000000605b04723e */ /* 0x000fe200000010ff */
[----:B------:R-:W-:Y:S01]  /*3a60*/  IMAD R24, R141, c[0x0][0x2d8], RZ ;  /* 0x0000b6008d187a24 */ /* 0x000fe200078e02ff */
[----:B------:R-:W-:Y:S01]  /*3a70*/  MOV R22, R2 ;  /* 0x0000000200167202 */ /* 0x000fe20000000f00 */
[----:B------:R-:W-:Y:S01]  /*3a80*/  IMAD R29, R71, c[0x0][0x304], R28 ;  /* 0x0000c100471d7a24 */ /* 0x000fe200078e021c */
[----:B------:R-:W-:Y:S01]  /*3a90*/  MOV R23, R3 ;  /* 0x0000000300177202 */ /* 0x000fe20000000f00 */
[----:B------:R-:W-:Y:S01]  /*3aa0*/  IMAD R28, R141, c[0x0][0x2f8], RZ ;  /* 0x0000be008d1c7a24 */ /* 0x000fe200078e02ff */
[----:B------:R-:W-:-:S02]  /*3ab0*/  SHF.L.U32 R30, R64, 0x4, RZ ;  /* 0x00000004401e7819 */ /* 0x000fc400000006ff */
[----:B------:R-:W-:Y:S01]  /*3ac0*/  SHF.L.U64.HI R31, R64, 0x4, R51 ;  /* 0x00000004401f7819 */ /* 0x000fe20000010233 */
[C-C-:B------:R-:W-:Y:S01]  /*3ad0*/  IMAD.WIDE.U32 R2, R71.reuse, c[0x0][0x2e0], R22.reuse ;  /* 0x0000b80047027a25 */ /* 0x140fe200078e0016 */
[----:B------:R-:W-:Y:S02]  /*3ae0*/  F2FP.BF16.PACK_AB R27, R84, R75 ;  /* 0x0000004b541b723e */ /* 0x000fe400000010ff */
[----:B------:R-:W-:Y:S01]  /*3af0*/  F2FP.BF16.PACK_AB R26, R82, R73 ;  /* 0x00000049521a723e */ /* 0x000fe200000010ff */
[----:B------:R-:W-:Y:S01]  /*3b00*/  IMAD.WIDE.U32 R22, R71, c[0x0][0x300], R22 ;  /* 0x0000c00047167a25 */ /* 0x000fe200078e0016 */
[----:B------:R-:W-:Y:S02]  /*3b10*/  IADD3 R3, R3, R25, RZ ;  /* 0x0000001903037210 */ /* 0x000fe40007ffe0ff */
[----:B------:R-:W-:Y:S01]  /*3b20*/  ISETP.GT.AND P4, PT, R54, 0x1, PT ;  /* 0x000000013600780c */ /* 0x000fe20003f84270 */
[----:B------:R0:W-:Y:S01]  /*3b30*/  STS.128 [R53.X16], R4 ;  /* 0x0000000435007388 */ /* 0x0001e2000000cc00 */
[----:B------:R-:W-:-:S06]  /*3b40*/  NOP ;  /* 0x0000000000007918 */ /* 0x000fcc0000000000 */
[----:B------:R-:W1:Y:S01]  /*3b50*/  LDS.128 R8, [R53.X16] ;  /* 0x0000000035087984 */ /* 0x000e62000000cc00 */
[----:B------:R-:W-:Y:S01]  /*3b60*/  IMAD R25, R67, c[0x0][0x2dc], R24 ;  /* 0x0000b70043197a24 */ /* 0x000fe200078e0218 */
[----:B------:R-:W-:Y:S01]  /*3b70*/  F2FP.BF16.PACK_AB R24, R79, R94 ;  /* 0x0000005e4f18723e */ /* 0x000fe200000010ff */
[----:B------:R-:W-:Y:S01]  /*3b80*/  IMAD.WIDE.U32 R2, R67, c[0x0][0x2d8], R2 ;  /* 0x0000b60043027a25 */ /* 0x000fe200078e0002 */
[----:B------:R-:W-:Y:S02]  /*3b90*/  IADD3 R23, R23, R29, RZ ;  /* 0x0000001d17177210 */ /* 0x000fe40007ffe0ff */
[----:B------:R-:W-:Y:S01]  /*3ba0*/  IADD3 R60, P1, R60, -0x200, RZ ;  /* 0xfffffe003c3c7810 */ /* 0x000fe20007f3e0ff */
[----:B------:R-:W-:Y:S01]  /*3bb0*/  FADD.FTZ R94, R63, R94 ;  /* 0x0000005e3f5e7221 */ /* 0x000fe20000010000 */
[----:B------:R-:W-:Y:S02]  /*3bc0*/  IADD3 R62, P2, R62, -0x200, RZ ;  /* 0xfffffe003e3e7810 */ /* 0x000fe40007f5e0ff */
[----:B0-----:R-:W-:Y:S01]  /*3bd0*/  IADD3 R5, R3, R25, RZ ;  /* 0x0000001903057210 */ /* 0x001fe20007ffe0ff */
[----:B------:R-:W-:Y:S01]  /*3be0*/  FADD.FTZ R94, R94, R79 ;  /* 0x0000004f5e5e7221 */ /* 0x000fe20000010000 */
[----:B------:R-:W-:-:S02]  /*3bf0*/  LEA R3, P0, R2, c[0x0][0x330], 0x1 ;  /* 0x0000cc0002037a11 */ /* 0x000fc400078008ff */
[----:B------:R-:W-:Y:S01]  /*3c00*/  F2FP.BF16.PACK_AB R25, R90, R77 ;  /* 0x0000004d5a19723e */ /* 0x000fe200000010ff */
[----:B------:R-:W-:Y:S01]  /*3c10*/  FADD.FTZ R77, R94, R77 ;  /* 0x0000004d5e4d7221 */ /* 0x000fe20000010000 */
[----:B------:R-:W-:Y:S02]  /*3c20*/  LEA.HI.X R4, R2, c[0x0][0x334], R5, 0x1, P0 ;  /* 0x0000cd0002047a11 */ /* 0x000fe400000f0c05 */
[----:B------:R-:W-:Y:S01]  /*3c30*/  IADD3 R2, P0, R3, R30, RZ ;  /* 0x0000001e03027210 */ /* 0x000fe20007f1e0ff */
[----:B------:R-:W-:Y:S01]  /*3c40*/  FADD.FTZ R90, R77, R90 ;  /* 0x0000005a4d5a7221 */ /* 0x000fe20000010000 */
[----:B------:R-:W-:Y:S02]  /*3c50*/  IADD3 R58, P3, R58, -0x200, RZ ;  /* 0xfffffe003a3a7810 */ /* 0x000fe40007f7e0ff */
[----:B------:R-:W-:Y:S01]  /*3c60*/  IADD3.X R3, R4, R31, RZ, P0, !PT ;  /* 0x0000001f04037210 */ /* 0x000fe200007fe4ff */
[----:B------:R-:W-:Y:S01]  /*3c70*/  FADD.FTZ R73, R90, R73 ;  /* 0x000000495a497221 */ /* 0x000fe20000010000 */
[----:B------:R-:W-:-:S02]  /*3c80*/  IADD3 R52, R52, -0x100, RZ ;  /* 0xffffff0034347810 */ /* 0x000fc40007ffe0ff */
[----:B------:R-:W-:Y:S01]  /*3c90*/  IADD3 R54, R54, -0x1, RZ ;  /* 0xffffffff36367810 */ /* 0x000fe20007ffe0ff */
[----:B------:R-:W-:Y:S01]  /*3ca0*/  FADD.FTZ R82, R73, R82 ;  /* 0x0000005249527221 */ /* 0x000fe20000010000 */
[----:B------:R-:W-:Y:S02]  /*3cb0*/  IADD3.X R59, R59, -0x1, RZ, P1, !PT ;  /* 0xffffffff3b3b7810 */ /* 0x000fe40000ffe4ff */
[----:B------:R-:W-:Y:S01]  /*3cc0*/  IADD3.X R61, R61, -0x1, RZ, P2, !PT ;  /* 0xffffffff3d3d7810 */ /* 0x000fe200017fe4ff */
[----:B------:R-:W-:Y:S01]  /*3cd0*/  FADD.FTZ R63, R82, R75 ;  /* 0x0000004b523f7221 */ /* 0x000fe20000010000 */
[----:B------:R-:W-:-:S03]  /*3ce0*/  IADD3.X R57, R57, -0x1, RZ, P3, !PT ;  /* 0xffffffff39397810 */ /* 0x000fc60001ffe4ff */
[----:B------:R-:W-:Y:S01]  /*3cf0*/  FADD.FTZ R63, R63, R84 ;  /* 0x000000543f3f7221 */ /* 0x000fe20000010000 */
[----:B-1----:R0:W-:Y:S04]  /*3d00*/  STG.E.128 [R2.64+-0x200], R8 ;  /* 0xfffe000802007986 */ /* 0x0021e8000c101d04 */
[----:B------:R-:W-:Y:S01]  /*3d10*/  BAR.SYNC.DEFER_BLOCKING 0x0 ;  /* 0x0000000000007b1d */ /* 0x000fe20000010000 */
        /* <DEDUP_REMOVED lines=12> */
[----:B0-----:R0:W-:Y:S01]  /*3de0*/  STG.E.128 [R2.64+-0x200], R4 ;  /* 0xfffe000402007986 */ /* 0x0011e2000c101d04 */
[----:B------:R-:W-:Y:S01]  /*3df0*/  @!P4 CALL.REL.NOINC `(.L_x_7614) ;  /* 0x000000100000c944 */ /* 0x000fe20003c00000 */
[----:B------:R-:W-:Y:S05]  /*3e00*/  BRA `(.L_x_7638) ;  /* 0xffffcc1000007947 */ /* 0x000fea000383ffff */
.L_x_7614:
        /* <DEDUP_REMOVED lines=24> */
.L_x_7640:
[----:B0-----:R-:W-:Y:S05]  /*3f90*/  BSYNC B0 ;  /* 0x0000000000007941 */ /* 0x001fea0003800000 */
.L_x_7639:
        /* <DEDUP_REMOVED lines=23> */
.L_x_7642:
[----:B------:R-:W1:Y:S02]  /*4110*/  S2R R15, SR_TID.X ;  /* 0x00000000000f7919 */ /* 0x000e640000002100 */
.L_x_7643:
[----:B0-----:R-:W-:Y:S05]  /*4120*/  BSYNC B0 ;  /* 0x0000000000007941 */ /* 0x001fea0003800000 */
.L_x_7641:
        /* <DEDUP_REMOVED lines=10> */
.L_x_7644:
        /* <DEDUP_REMOVED lines=26> */
.L_x_7645:
        /* <DEDUP_REMOVED lines=9> */
.L_x_9125:


//--------------------- .text._Z25selective_scan_bwd_kernelI32Selective_Scan_bwd_kernel_traitsILi32ELi8ELb1ELb1ELb0ELb1ELb0EN3c108BFloat16EfEEv12SSMParamsBwd --------------------------
	.section	.text._Z25selective_scan_bwd_kernelI32Selective_Scan_bwd_kernel_traitsILi32ELi8ELb1ELb1ELb0ELb1ELb0EN3c108BFloat16EfEEv12SSMParamsBwd,"ax",@progbits
	.sectioninfo	@"SHI_REGISTERS=174"
	.align	128
        .global         _Z25selective_scan_bwd_kernelI32Selective_Scan_bwd_kernel_traitsILi32ELi8ELb1ELb1ELb0ELb1ELb0EN3c108BFloat16EfEEv12SSMParamsBwd
        .type           _Z25selective_scan_bwd_kernelI32Selective_Scan_bwd_kernel_traitsILi32ELi8ELb1ELb1ELb0ELb1ELb0EN3c108BFloat16EfEEv12SSMParamsBwd,@function
        .size           _Z25selective_scan_bwd_kernelI32Selective_Scan_bwd_kernel_traitsILi32ELi8ELb1ELb1ELb0ELb1ELb0EN3c108BFloat16EfEEv12SSMParamsBwd,(.L_x_9126 - _Z25selective_scan_bwd_kernelI32Selective_Scan_bwd_kernel_traitsILi32ELi8ELb1ELb1ELb0ELb1ELb0EN3c108BFloat16EfEEv12SSMParamsBwd)
        .other          _Z25selective_scan_bwd_kernelI32Selective_Scan_bwd_kernel_traitsILi32ELi8ELb1ELb1ELb0ELb1ELb0EN3c108BFloat16EfEEv12SSMParamsBwd,@"STO_CUDA_ENTRY STV_DEFAULT"
_Z25selective_scan_bwd_kernelI32Selective_Scan_bwd_kernel_traitsILi32ELi8ELb1ELb1ELb0ELb1ELb0EN3c108BFloat16EfEEv12SSMParamsBwd:
.text._Z25selective_scan_bwd_kernelI32Selective_Scan_bwd_kernel_traitsILi32ELi8ELb1ELb1ELb0ELb1ELb0EN3c108BFloat16EfEEv12SSMParamsBwd:
        /* <DEDUP_REMOVED lines=57> */
[C---:B------:R-:W-:Y:S01]  /*0390*/  IMAD R17, R43.reuse, c[0x0][0x194], R10 ;  /* 0x000065002b117a24 */ /* 0x040fe200078e020a */
        /* <DEDUP_REMOVED lines=9> */
[----:B------:R-:W-:Y:S01]  /*0430*/  IMAD.WIDE.U32 R2, R0, c[0x0][0x1e8], R4 ;  /* 0x00007a0000027a25 */ /* 0x000fe200078e0004 */
        /* <DEDUP_REMOVED lines=10> */
[C---:B------:R-:W-:Y:S02]  /*04e0*/  IADD3.X R2, R13.reuse, R3, R15, P0, !PT ;  /* 0x000000030d027210 */ /* 0x040fe400007fe40f */
        /* <DEDUP_REMOVED lines=43> */
[----:B------:R-:W-:Y:S01]  /*07a0*/  MOV R48, RZ ;  /* 0x000000ff00307202 */ /* 0x000fe20000000f00 */
[----:B------:R-:W-:-:S02]  /*07b0*/  UMOV UR4, URZ ;  /* 0x0000003f00047c82 */ /* 0x000fc40008000000 */
[----:B------:R-:W-:-:S04]  /*07c0*/  IMAD.WIDE.U32 R14, R0, c[0x0][0x1b8], RZ ;  /* 0x00006e00000e7a25 */ /* 0x000fc800078e00ff */
[----:B0-----:R-:W-:Y:S01]  /*07d0*/  IMAD.WIDE.U32 R2, R43, c[0x0][0x298], R46 ;  /* 0x0000a6002b027a25 */ /* 0x001fe200078e002e */
[----:B------:R-:W-:Y:S02]  /*07e0*/  MOV R47, R6 ;  /* 0x00000006002f7202 */ /* 0x000fe40000000f00 */
[C---:B------:R-:W-:Y:S02]  /*07f0*/  SHF.L.U32 R58, R46.reuse, 0x3, RZ ;  /* 0x000000032e3a7819 */ /* 0x040fe400000006ff */
        /* <DEDUP_REMOVED lines=13> */
[----:B------:R-:W-:-:S02]  /*08d0*/  IADD3 R7, R46, 0x80, RZ ;  /* 0x000000802e077810 */ /* 0x000fc40007ffe0ff */
[----:B------:R-:W-:Y:S01]  /*08e0*/  IADD3 R12, P0, R4, -0x180, RZ ;  /* 0xfffffe80040c7810 */ /* 0x000fe20007f1e0ff */
[----:B------:R-:W-:Y:S01]  /*08f0*/  IMAD R59, R0, c[0x0][0x184], R3 ;  /* 0x00006100003b7a24 */ /* 0x000fe200078e0203 */
[----:B------:R-:W-:Y:S02]  /*0900*/  IADD3 R3, R46, 0x20, RZ ;  /* 0x000000202e037810 */ /* 0x000fe40007ffe0ff */
[----:B------:R-:W-:Y:S02]  /*0910*/  IADD3 R2, P1, R4, -0x80, RZ ;  /* 0xffffff8004027810 */ /* 0x000fe40007f3e0ff */
[-C--:B------:R-:W-:Y:S02]  /*0920*/  LEA.HI.SX32 R60, R3, R46.reuse, 0x1b ;  /* 0x0000002e033c7211 */ /* 0x080fe400078fdaff */
[C---:B------:R-:W-:Y:S02]  /*0930*/  LOP3.LUT R140, R46.reuse, 0x1f, RZ, 0xc0, !PT ;  /* 0x0000001f2e8c7812 */ /* 0x040fe400078ec0ff */
[----:B------:R-:W-:-:S02]  /*0940*/  LEA.HI.SX32 R57, R46, R46, 0x1b ;  /* 0x0000002e2e397211 */ /* 0x000fc400078fdaff */
[----:B------:R-:W-:Y:S02]  /*0950*/  IADD3 R59, R17, R59, RZ ;  /* 0x0000003b113b7210 */ /* 0x000fe40007ffe0ff */
[----:B------:R-:W-:Y:S02]  /*0960*/  IADD3 R61, R15, R61, RZ ;  /* 0x0000003d0f3d7210 */ /* 0x000fe40007ffe0ff */
[----:B------:R-:W-:Y:S02]  /*0970*/  LEA.HI.SX32 R58, R58, R58, 0x1b ;  /* 0x0000003a3a3a7211 */ /* 0x000fe400078fdaff */
[-C--:B------:R-:W-:Y:S02]  /*0980*/  LEA.HI.SX32 R62, R5, R46.reuse, 0x1b ;  /* 0x0000002e053e7211 */ /* 0x080fe400078fdaff */
[-C--:B------:R-:W-:Y:S02]  /*0990*/  LEA.HI.SX32 R63, R63, R46.reuse, 0x1b ;  /* 0x0000002e3f3f7211 */ /* 0x080fe400078fdaff */
[----:B------:R-:W-:-:S02]  /*09a0*/  LEA.HI.SX32 R64, R7, R46, 0x1b ;  /* 0x0000002e07407211 */ /* 0x000fc400078fdaff */
[-C--:B------:R-:W-:Y:S02]  /*09b0*/  LEA.HI.SX32 R65, R65, R46.reuse, 0x1b ;  /* 0x0000002e41417211 */ /* 0x080fe400078fdaff */
[-C--:B------:R-:W-:Y:S02]  /*09c0*/  LEA.HI.SX32 R66, R9, R46.reuse, 0x1b ;  /* 0x0000002e09427211 */ /* 0x080fe400078fdaff */
[----:B------:R-:W-:Y:S02]  /*09d0*/  LEA.HI.SX32 R67, R67, R46, 0x1b ;  /* 0x0000002e43437211 */ /* 0x000fe400078fdaff */
[C---:B------:R-:W-:Y:S02]  /*09e0*/  IADD3.X R13, R6.reuse, -0x1, RZ, P0, !PT ;  /* 0xffffffff060d7810 */ /* 0x040fe400007fe4ff */
[----:B-1----:R-:W-:Y:S02]  /*09f0*/  IADD3.X R3, R6, -0x1, RZ, P1, !PT ;  /* 0xffffffff06037810 */ /* 0x002fe40000ffe4ff */
.L_x_7685:
[----:B------:R-:W-:Y:S01]  /*0a00*/  BAR.SYNC.DEFER_BLOCKING 0x0 ;  /* 0x0000000000007b1d */ /* 0x000fe20000010000 */
[----:B------:R-:W-:Y:S02]  /*0a10*/  SHF.R.S32.HI R69, RZ, 0x1f, R46 ;  /* 0x0000001fff457819 */ /* 0x000fe4000001142e */
[----:B------:R-:W-:-:S02]  /*0a20*/  SHF.L.U32 R30, R46, 0x4, RZ ;  /* 0x000000042e1e7819 */ /* 0x000fc400000006ff */
[----:B------:R-:W-:Y:S02]  /*0a30*/  SHF.L.U64.HI R24, R46, 0x4, R69 ;  /* 0x000000042e187819 */ /* 0x000fe40000010245 */
[----:B0-----:R-:W-:-:S04]  /*0a40*/  IADD3 R8, P0, R47, R30, RZ ;  /* 0x0000001e2f087210 */ /* 0x001fc80007f1e0ff */
[----:B------:R-:W-:-:S06]  /*0a50*/  IADD3.X R9, R45, R24, RZ, P0, !PT ;  /* 0x000000182d097210 */ /* 0x000fcc00007fe4ff */
        /* <DEDUP_REMOVED lines=14> */
[----:B------:R2:W3:Y:S01]  /*0b40*/  LDG.E.128 R36, [R30.64] ;  /* 0x000000061e247981 */ /* 0x0004e2000c1e1d00 */
[----:B------:R-:W-:Y:S01]  /*0b50*/  MOV R28, c[0x0][0x16c] ;  /* 0x00005b00001c7a02 */ /* 0x000fe20000000f00 */
[----:B------:R-:W-:Y:S03]  /*0b60*/  BSSY B0, `(.L_x_7647) ;  /* 0x0000043000007945 */ /* 0x000fe60003800000 */
[----:B------:R-:W-:-:S02]  /*0b70*/  ISETP.GE.AND P5, PT, R28, 0x1, PT ;  /* 0x000000011c00780c */ /* 0x000fc40003fa6270 */
[--C-:B0-----:R-:W-:Y:S02]  /*0b80*/  PRMT R28, RZ, 0x5410, R4.reuse ;  /* 0x00005410ff1c7816 */ /* 0x101fe40000000004 */
[----:B--2---:R-:W-:Y:S02]  /*0b90*/  PRMT R30, RZ, 0x7610, R4 ;  /* 0x00007610ff1e7816 */ /* 0x004fe40000000004 */
        /* <DEDUP_REMOVED lines=9> */
[----:B------:R-:W-:Y:S01]  /*0c30*/  FADD.FTZ R79, R79, R42 ;  /* 0x0000002a4f4f7221 */ /* 0x000fe20000010000 */
[----:B------:R-:W-:Y:S01]  /*0c40*/  PRMT R75, RZ, 0x7610, R26 ;  /* 0x00007610ff4b7816 */ /* 0x000fe2000000001a */
[----:B------:R-:W-:Y:S01]  /*0c50*/  FADD.FTZ R74, R33, R42 ;  /* 0x0000002a214a7221 */ /* 0x000fe20000010000 */
[----:B------:R-:W-:-:S02]  /*0c60*/  PRMT R25, RZ, 0x5410, R27 ;  /* 0x00005410ff197816 */ /* 0x000fc4000000001b */
[----:B------:R-:W-:Y:S01]  /*0c70*/  FSETP.GTU.FTZ.AND P6, PT, R79, 20, PT ;  /* 0x41a000004f00780b */ /* 0x000fe20003fdc000 */
[--C-:B------:R-:W-:Y:S01]  /*0c80*/  FADD.FTZ R75, R75, R42.reuse ;  /* 0x0000002a4b4b7221 */ /* 0x100fe20000010000 */
[----:B------:R-:W-:Y:S01]  /*0c90*/  FSETP.GTU.FTZ.AND P4, PT, R70, 20, PT ;  /* 0x41a000004600780b */ /* 0x000fe20003f9c000 */
[----:B------:R-:W-:Y:S01]  /*0ca0*/  FADD.FTZ R76, R25, R42 ;  /* 0x0000002a194c7221 */ /* 0x000fe20000010000 */
[----:B------:R-:W-:Y:S02]  /*0cb0*/  FSETP.GTU.FTZ.AND P3, PT, R72, 20, PT ;  /* 0x41a000004800780b */ /* 0x000fe40003f7c000 */
[----:B------:R-:W-:Y:S02]  /*0cc0*/  FSETP.GTU.FTZ.AND P2, PT, R74, 20, PT ;  /* 0x41a000004a00780b */ /* 0x000fe40003f5c000 */
[----:B------:R-:W-:Y:S02]  /*0cd0*/  FSETP.GTU.FTZ.AND P1, PT, R75, 20, PT ;  /* 0x41a000004b00780b */ /* 0x000fe40003f3c000 */
[----:B------:R-:W-:Y:S01]  /*0ce0*/  PRMT R26, RZ, 0x7610, R5 ;  /* 0x00007610ff1a7816 */ /* 0x000fe20000000005 */
[----:B---3--:R-:W-:Y:S01]  /*0cf0*/  STS.128 [R56.X16], R36 ;  /* 0x0000002438007388 */ /* 0x008fe2000000cc00 */
[----:B------:R-:W-:-:S06]  /*0d00*/  NOP ;  /* 0x0000000000007918 */ /* 0x000fcc0000000000 */
[----:B------:R-:W0:Y:S02]  /*0d10*/  LDS.128 R8, [R56.X16] ;  /* 0x0000000038087984 */ /* 0x000e24000000cc00 */
[--C-:B0-----:R-:W-:Y:S02]  /*0d20*/  PRMT R71, RZ, 0x5410, R8.reuse ;  /* 0x00005410ff477816 */ /* 0x101fe40000000008 */
[----:B------:R-:W-:Y:S02]  /*0d30*/  PRMT R73, RZ, 0x7610, R8 ;  /* 0x00007610ff497816 */ /* 0x000fe40000000008 */
[----:B------:R-:W-:Y:S01]  /*0d40*/  PRMT R8, RZ, 0x5410, R5 ;  /* 0x00005410ff087816 */ /* 0x000fe20000000005 */
[----:B------:R-:W-:Y:S01]  /*0d50*/  FFMA.FTZ R28, R71, R28, R48 ;  /* 0x0000001c471c7223 */ /* 0x000fe20000010030 */
[----:B------:R-:W-:-:S03]  /*0d60*/  PRMT R77, RZ, 0x5410, R9 ;  /* 0x00005410ff4d7816 */ /* 0x000fc60000000009 */
[----:B------:R-:W-:-:S04]  /*0d70*/  FFMA.FTZ R28, R73, R30, R28 ;  /* 0x0000001e491c7223 */ /* 0x000fc8000001001c */
        /* <DEDUP_REMOVED lines=33> */
.L_x_7648:
[----:B------:R-:W-:Y:S05]  /*0f90*/  BSYNC B0 ;  /* 0x0000000000007941 */ /* 0x000fea0003800000 */
.L_x_7647:
        /* <DEDUP_REMOVED lines=42> */
.L_x_7650:
[----:B------:R-:W-:Y:S05]  /*1240*/  BSYNC B0 ;  /* 0x0000000000007941 */ /* 0x000fea0003800000 */
.L_x_7649:
        /* <DEDUP_REMOVED lines=41> */
.L_x_7652:
[----:B------:R-:W-:Y:S05]  /*14e0*/  BSYNC B0 ;  /* 0x0000000000007941 */ /* 0x000fea0003800000 */
.L_x_7651:
        /* <DEDUP_REMOVED lines=33> */
.L_x_7654:
[----:B------:R-:W-:Y:S05]  /*1700*/  BSYNC B0 ;  /* 0x0000000000007941 */ /* 0x000fea0003800000 */
.L_x_7653:
        /* <DEDUP_REMOVED lines=33> */
.L_x_7656:
[----:B------:R-:W-:Y:S05]  /*1920*/  BSYNC B0 ;  /* 0x0000000000007941 */ /* 0x000fea0003800000 */
.L_x_7655:
        /* <DEDUP_REMOVED lines=33> */
.L_x_7658:
[----:B------:R-:W-:Y:S05]  /*1b40*/  BSYNC B0 ;  /* 0x0000000000007941 */ /* 0x000fea0003800000 */
.L_x_7657:
        /* <DEDUP_REMOVED lines=33> */
.L_x_7660:
[----:B------:R-:W-:Y:S05]  /*1d60*/  BSYNC B0 ;  /* 0x0000000000007941 */ /* 0x000fea0003800000 */
.L_x_7659:
        /* <DEDUP_REMOVED lines=33> */
.L_x_7662:
[----:B------:R-:W-:Y:S05]  /*1f80*/  BSYNC B0 ;  /* 0x0000000000007941 */ /* 0x000fea0003800000 */
.L_x_7661:
[----:B------:R-:W-:Y:S01]  /*1f90*/  BAR.SYNC.DEFER_BLOCKING 0x0 ;  /* 0x0000000000007b1d */ /* 0x000fe20000010000 */
        /* <DEDUP_REMOVED lines=22> */
[----:B------:R-:W-:Y:S01]  /*2100*/  MOV R35, c[0x0][0x174] ;  /* 0x00005d0000237a02 */ /* 0x000fe20000000f00 */
[C---:B------:R-:W-:Y:S01]  /*2110*/  IMAD R11, R43.reuse, c[0x0][0x29c], R10 ;  /* 0x0000a7002b0b7a24 */ /* 0x040fe200078e020a */
[----:B------:R-:W-:Y:S01]  /*2120*/  MOV R109, RZ ;  /* 0x000000ff006d7202 */ /* 0x000fe20000000f00 */
[----:B------:R-:W-:Y:S01]  /*2130*/  IMAD.WIDE.U32 R8, R43, c[0x0][0x298], R8 ;  /* 0x0000a6002b087a25 */ /* 0x000fe200078e0008 */
[----:B------:R-:W-:-:S02]  /*2140*/  LEA R35, R35, UR4, 0x8 ;  /* 0x0000000423237c11 */ /* 0x000fc4000f8e40ff */
[----:B------:R-:W-:Y:S01]  /*2150*/  MOV R97, RZ ;  /* 0x000000ff00617202 */ /* 0x000fe20000000f00 */
[C---:B------:R-:W-:Y:S01]  /*2160*/  IMAD R25, R44.reuse, c[0x0][0x2a4], R25 ;  /* 0x0000a9002c197a24 */ /* 0x040fe200078e0219 */
[----:B------:R-:W-:Y:S01]  /*2170*/  IADD3 R9, R9, R11, RZ ;  /* 0x0000000b09097210 */ /* 0x000fe20007ffe0ff */
[----:B------:R-:W-:Y:S01]  /*2180*/  IMAD.WIDE R36, R35, 0x4, R12 ;  /* 0x0000000423247825 */ /* 0x000fe200078e020c */
[----:B------:R-:W-:Y:S02]  /*2190*/  MOV R107, RZ ;  /* 0x000000ff006b7202 */ /* 0x000fe40000000f00 */
[----:B------:R-:W-:Y:S01]  /*21a0*/  MOV R98, RZ ;  /* 0x000000ff00627202 */ /* 0x000fe20000000f00 */
        /* <DEDUP_REMOVED lines=19> */
[----:B------:R-:W-:Y:S02]  /*22e0*/  IADD3.X R25, R9, -0x1, RZ, P4, !PT ;  /* 0xffffffff09197810 */ /* 0x000fe400027fe4ff */
.L_x_7684:
[----:B------:R-:W-:Y:S01]  /*22f0*/  SHF.R.S32.HI R102, RZ, 0x1f, R109 ;  /* 0x0000001fff667819 */ /* 0x000fe2000001146d */
[----:B------:R-:W-:-:S04]  /*2300*/  IMAD.WIDE.U32 R10, R109, c[0x0][0x1a0], RZ ;  /* 0x000068006d0a7a25 */ /* 0x000fc800078e00ff */
[----:B------:R-:W-:Y:S01]  /*2310*/  IMAD R8, R102, c[0x0][0x1a0], RZ ;  /* 0x0000680066087a24 */ /* 0x000fe200078e02ff */
[----:B------:R-:W-:Y:S01]  /*2320*/  LEA R111, P0, R10, R53, 0x1 ;  /* 0x000000350a6f7211 */ /* 0x000fe200078008ff */
[----:B------:R-:W-:Y:S02]  /*2330*/  IMAD R100, R102, c[0x0][0x188], RZ ;  /* 0x0000620066647a24 */ /* 0x000fe400078e02ff */
[C---:B------:R-:W-:Y:S01]  /*2340*/  IMAD R9, R109.reuse, c[0x0][0x1a4], R8 ;  /* 0x000069006d097a24 */ /* 0x040fe200078e0208 */
[----:B------:R-:W-:Y:S01]  /*2350*/  MOV R8, R16 ;  /* 0x0000001000087202 */ /* 0x000fe20000000f00 */
        /* <DEDUP_REMOVED lines=11> */
[----:B0--3--:R0:W3:Y:S01]  /*2410*/  LDG.E R100, [R110.64] ;  /* 0x000000066e647981 */ /* 0x0090e2000c1e1900 */
[----:B------:R-:W-:Y:S01]  /*2420*/  IMAD R104, R102, c[0x0][0x1c0], RZ ;  /* 0x0000700066687a24 */ /* 0x000fe200078e02ff */
[----:B------:R-:W-:Y:S02]  /*2430*/  IADD3 R125, R55, -0x1, RZ ;  /* 0xffffffff377d7810 */ /* 0x000fe40007ffe0ff */
[----:B------:R-:W-:Y:S01]  /*2440*/  ISETP.NE.AND P1, PT, R46, RZ, PT ;  /* 0x000000ff2e00720c */ /* 0x000fe20003f25270 */
[----:B------:R-:W-:Y:S01]  /*2450*/  IMAD R115, R109, c[0x0][0x1c4], R104 ;  /* 0x000071006d737a24 */ /* 0x000fe200078e0268 */
[----:B------:R-:W-:-:S02]  /*2460*/  LEA.HI R104, R125, R125, RZ, 0x1 ;  /* 0x0000007d7d687211 */ /* 0x000fc400078f08ff */
[----:B0-----:R-:W-:Y:S02]  /*2470*/  MOV R110, R14 ;  /* 0x0000000e006e7202 */ /* 0x001fe40000000f00 */
[----:B------:R-:W-:-:S05]  /*2480*/  MOV R111, R61 ;  /* 0x0000003d006f7202 */ /* 0x000fca0000000f00 */
[----:B------:R-:W-:-:S05]  /*2490*/  IMAD.WIDE.U32 R112, R109, c[0x0][0x1c0], R110 ;  /* 0x000070006d707a25 */ /* 0x000fca00078e006e */
[----:B------:R-:W-:Y:S02]  /*24a0*/  LEA R114, P0, R112, c[0x0][0x230], 0x2 ;  /* 0x00008c0070727a11 */ /* 0x000fe400078010ff */
[----:B------:R-:W-:-:S04]  /*24b0*/  IADD3 R113, R113, R115, RZ ;  /* 0x0000007371717210 */ /* 0x000fc80007ffe0ff */
[----:B------:R-:W-:Y:S02]  /*24c0*/  LEA.HI.X R115, R112, c[0x0][0x234], R113, 0x2, P0 ;  /* 0x00008d0070737a11 */ /* 0x000fe400000f1471 */
[----:B------:R-:W-:-:S04]  /*24d0*/  ISETP.GT.AND P0, PT, R55, 0x1, PT ;  /* 0x000000013700780c */ /* 0x000fc80003f04270 */
[----:B------:R-:W-:Y:S02]  /*24e0*/  ISETP.EQ.AND P0, PT, R140, RZ, P0 ;  /* 0x000000ff8c00720c */ /* 0x000fe40000702270 */
[----:B------:R-:W-:-:S04]  /*24f0*/  LOP3.LUT R104, R104, 0xfffffe, RZ, 0xc0, !PT ;  /* 0x00fffffe68687812 */ /* 0x000fc800078ec0ff */
[----:B------:R-:W-:Y:S02]  /*2500*/  IADD3 R104, R125, -R104, RZ ;  /* 0x800000687d687210 */ /* 0x000fe40007ffe0ff */
[----:B------:R-:W-:Y:S02]  /*2510*/  IADD3 R108, R46, 0x200, RZ ;  /* 0x000002002e6c7810 */ /* 0x000fe40007ffe0ff */
[----:B------:R-:W-:-:S04]  /*2520*/  @!P1 LEA R108, R104, R109, 0x8 ;  /* 0x0000006d686c9211 */ /* 0x000fc800078e40ff */
[----:B------:R-:W-:Y:S01]  /*2530*/  SHF.L.U32 R108, R108, 0x2, RZ ;  /* 0x000000026c6c7819 */ /* 0x000fe200000006ff */
[----:B--2---:R0:W-:Y:S01]  /*2540*/  STS.128 [R56.X16], R8 ;  /* 0x0000000838007388 */ /* 0x0041e2000000cc00 */
[----:B------:R-:W-:-:S06]  /*2550*/  NOP ;  /* 0x0000000000007918 */ /* 0x000fcc0000000000 */
[----:B------:R1:W2:Y:S01]  /*2560*/  LDG.E R156, [R114.64] ;  /* 0x00000006729c7981 */ /* 0x0002a2000c1e1900 */
[----:B---3--:R-:W-:-:S04]  /*2570*/  FMUL.FTZ R127, R100, 1.4426950216293334961 ;  /* 0x3fb8aa3b647f7820 */ /* 0x008fc80000410000 */
[----:B------:R-:W-:Y:S01]  /*2580*/  FMUL.FTZ R106, R127, R78 ;  /* 0x0000004e7f6a7220 */ /* 0x000fe20000410000 */
[----:B0-----:R-:W-:-:S03]  /*2590*/  @P0 IADD3 R8, R55, -0x2, RZ ;  /* 0xfffffffe37080810 */ /* 0x001fc60007ffe0ff */
[----:B------:R-:W0:Y:S02]  /*25a0*/  MUFU.EX2 R163, R106 ;  /* 0x0000006a00a37308 */ /* 0x000e240000000800 */
[----:B------:R-:W-:Y:S02]  /*25b0*/  @P0 IMAD R111, R8, c[0x0][0x16c], R109 ;  /* 0x00005b00086f0a24 */ /* 0x000fe400078e026d */
[----:B------:R-:W3:Y:S04]  /*25c0*/  LDS.128 R8, [R56.X16] ;  /* 0x0000000038087984 */ /* 0x000ee8000000cc00 */
[----:B0-----:R0:W-:Y:S01]  /*25d0*/  STS [R108+0x878], R163 ;  /* 0x000878a36c007388 */ /* 0x0011e20000000800 */
[----:B------:R-:W-:Y:S01]  /*25e0*/  HFMA2.MMA R118, -RZ, RZ, 0, 0 ;  /* 0x00000000ff767435 */ /* 0x000fe200000001ff */
[----:B------:R-:W-:-:S02]  /*25f0*/  @P0 IMAD.WIDE R110, R111, 0x8, R22 ;  /* 0x000000086f6e0825 */ /* 0x000fc400078e0216 */
[----:B------:R-:W-:Y:S01]  /*2600*/  BAR.SYNC.DEFER_BLOCKING 0x0 ;  /* 0x0000000000007b1d */ /* 0x000fe20000010000 */
[----:B------:R-:W-:Y:S01]  /*2610*/  ISETP.NE.AND P2, PT, R46, 0x1f, PT ;  /* 0x0000001f2e00780c */ /* 0x000fe20003f45270 */
[C---:B------:R-:W-:Y:S02]  /*2620*/  FMUL.FTZ R126, R127.reuse, R79 ;  /* 0x0000004f7f7e7220 */ /* 0x040fe40000410000 */
[C---:B------:R-:W-:Y:S02]  /*2630*/  FMUL.FTZ R131, R127.reuse, R70 ;  /* 0x000000467f837220 */ /* 0x040fe40000410000 */
[C---:B------:R-:W-:Y:S02]  /*2640*/  FMUL.FTZ R130, R127.reuse, R72 ;  /* 0x000000487f827220 */ /* 0x040fe40000410000 */
[----:B------:R-:W-:Y:S01]  /*2650*/  FMUL.FTZ R113, R127, R74 ;  /* 0x0000004a7f717220 */ /* 0x000fe20000410000 */
[----:B----4-:R4:W5:Y:S01]  /*2660*/  @P0 LDG.E R118, [R110.64+0x4] ;  /* 0x000004066e760981 */ /* 0x010962000c1e1900 */
[----:B---3--:R-:W-:-:S02]  /*2670*/  PRMT R104, RZ, 0x5410, R8 ;  /* 0x00005410ff687816 */ /* 0x008fc40000000008 */
[----:B0-----:R-:W-:Y:S01]  /*2680*/  PRMT R108, RZ, 0x7610, R8 ;  /* 0x00007610ff6c7816 */ /* 0x001fe20000000008 */
[C---:B------:R-:W-:Y:S01]  /*2690*/  FMUL.FTZ R8, R127.reuse, R75 ;  /* 0x0000004b7f087220 */ /* 0x040fe20000410000 */
[--C-:B------:R-:W-:Y:S02]  /*26a0*/  PRMT R106, RZ, 0x5410, R9.reuse ;  /* 0x00005410ff6a7816 */ /* 0x100fe40000000009 */
[----:B----4-:R-:W-:Y:S01]  /*26b0*/  PRMT R111, RZ, 0x7610, R9 ;  /* 0x00007610ff6f7816 */ /* 0x010fe20000000009 */
[C---:B------:R-:W-:Y:S02]  /*26c0*/  FMUL.FTZ R9, R127.reuse, R80 ;  /* 0x000000507f097220 */ /* 0x040fe40000410000 */
[----:B------:R-:W-:-:S04]  /*26d0*/  FMUL.FTZ R127, R127, R76 ;  /* 0x0000004c7f7f7220 */ /* 0x000fc80000410000 */
[----:B------:R0:W-:Y:S02]  /*26e0*/  MUFU.EX2 R169, R127 ;  /* 0x0000007f00a97308 */ /* 0x0001e40000000800 */
[----:B0-----:R0:W3:Y:S06]  /*26f0*/  @P2 LDS R127, [R46.X4+0x107c] ;  /* 0x00107c002e7f2984 */ /* 0x0010ec0000004800 */
[----:B------:R-:W4:Y:S08]  /*2700*/  MUFU.EX2 R126, R126 ;  /* 0x0000007e007e7308 */ /* 0x000f300000000800 */
[----:B------:R-:W0:Y:S08]  /*2710*/  MUFU.EX2 R131, R131 ;  /* 0x0000008300837308 */ /* 0x000e300000000800 */
[----:B------:R-:W0:Y:S01]  /*2720*/  MUFU.EX2 R130, R130 ;  /* 0x0000008200827308 */ /* 0x000e220000000800 */
[----:B-1----:R-:W-:-:S07]  /*2730*/  PRMT R114, RZ, 0x7610, R4 ;  /* 0x00007610ff727816 */ /* 0x002fce0000000004 */
[----:B------:R-:W1:Y:S01]  /*2740*/  MUFU.EX2 R171, R9 ;  /* 0x0000000900ab7308 */ /* 0x000e620000000800 */
[--C-:B------:R-:W-:Y:S01]  /*2750*/  PRMT R115, RZ, 0x5410, R5.reuse ;  /* 0x00005410ff737816 */ /* 0x100fe20000000005 */
[----:B------:R-:W-:Y:S01]  /*2760*/  FMUL.FTZ R137, R114, R79 ;  /* 0x0000004f72897220 */ /* 0x000fe20000410000 */
[----:B------:R-:W-:-:S05]  /*2770*/  PRMT R117, RZ, 0x7610, R5 ;  /* 0x00007610ff757816 */ /* 0x000fca0000000005 */
[----:B------:R0:W1:Y:S01]  /*2780*/  MUFU.EX2 R165, R113 ;  /* 0x0000007100a57308 */ /* 0x0000620000000800 */
[--C-:B------:R-:W-:Y:S02]  /*2790*/  PRMT R119, RZ, 0x5410, R6.reuse ;  /* 0x00005410ff777816 */ /* 0x100fe40000000006 */
[----:B------:R-:W-:-:S05]  /*27a0*/  PRMT R116, RZ, 0x7610, R6 ;  /* 0x00007610ff747816 */ /* 0x000fca0000000006 */
[----:B------:R4:W1:Y:S01]  /*27b0*/  MUFU.EX2 R167, R8 ;  /* 0x0000000800a77308 */ /* 0x0008620000000800 */
[----:B0-----:R-:W-:Y:S01]  /*27c0*/  PRMT R113, RZ, 0x5410, R4 ;  /* 0x00005410ff717816 */ /* 0x001fe20000000004 */
[----:B----4-:R-:W-:-:S04]  /*27d0*/  FMUL.FTZ R8, R163, R126 ;  /* 0x0000007ea3087220 */ /* 0x010fc80000410000 */
[----:B------:R-:W-:Y:S02]  /*27e0*/  FMUL.FTZ R129, R113, R78 ;  /* 0x0000004e71817220 */ /* 0x000fe40000410000 */
        /* <DEDUP_REMOVED lines=12> */
[----:B------:R-:W-:Y:S01]  /*28b0*/  FMUL.FTZ R139, R108, R137 ;  /* 0x000000896c8b7220 */ /* 0x000fe20000410000 */
[--C-:B------:R-:W-:Y:S01]  /*28c0*/  PRMT R112, RZ, 0x5410, R11.reuse ;  /* 0x00005410ff707816 */ /* 0x100fe2000000000b */
[----:B------:R-:W-:Y:S01]  /*28d0*/  FMUL.FTZ R149, R121, R76 ;  /* 0x0000004c79957220 */ /* 0x000fe20000410000 */
[----:B------:R-:W-:Y:S01]  /*28e0*/  PRMT R11, RZ, 0x7610, R11 ;  /* 0x00007610ff0b7816 */ /* 0x000fe2000000000b */
[----:B------:R-:W-:Y:S02]  /*28f0*/  FMUL.FTZ R128, R123, R80 ;  /* 0x000000507b807220 */ /* 0x000fe40000410000 */
[----:B------:R-:W-:Y:S02]  /*2900*/  FMUL.FTZ R120, R106, R141 ;  /* 0x0000008d6a787220 */ /* 0x000fe40000410000 */
[----:B------:R-:W-:-:S02]  /*2910*/  FMUL.FTZ R143, R111, R124 ;  /* 0x0000007c6f8f7220 */ /* 0x000fc40000410000 */
        /* <DEDUP_REMOVED lines=20> */
.L_x_7665:
[----:B---3--:R-:W-:Y:S05]  /*2a60*/  BSYNC B0 ;  /* 0x0000000000007941 */ /* 0x008fea0003800000 */
.L_x_7664:
[----:B------:R-:W-:Y:S01]  /*2a70*/  FFMA.FTZ R9, R131, R9, R120 ;  /* 0x0000000983097223 */ /* 0x000fe20000010078 */
[----:B------:R-:W-:Y:S01]  /*2a80*/  ISETP.GE.AND P0, PT, R56, 0x1, PT ;  /* 0x000000013800780c */ /* 0x000fe20003f06270 */
[----:B------:R-:W-:Y:S01]  /*2a90*/  FFMA.FTZ R151, R169, R151, R156 ;  /* 0x00000097a9977223 */ /* 0x000fe2000001009c */
[C---:B------:R-:W-:Y:S01]  /*2aa0*/  ISETP.NE.AND P3, PT, R140.reuse, 0x1f, PT ;  /* 0x0000001f8c00780c */ /* 0x040fe20003f65270 */
[----:B01----:R-:W-:Y:S01]  /*2ab0*/  FMUL.FTZ R8, R171, R127 ;  /* 0x0000007fab087220 */ /* 0x003fe20000410000 */
[----:B------:R-:W-:Y:S01]  /*2ac0*/  ISETP.GE.U32.AND P4, PT, R140, 0x18, PT ;  /* 0x000000188c00780c */ /* 0x000fe20003f86070 */
[----:B------:R-:W-:Y:S01]  /*2ad0*/  FFMA.FTZ R9, R130, R9, R143 ;  /* 0x0000000982097223 */ /* 0x000fe2000001008f */
[----:B------:R-:W-:Y:S01]  /*2ae0*/  SHF.L.U32 R164, R109, 0x3, RZ ;  /* 0x000000036da47819 */ /* 0x000fe200000006ff */
[----:B------:R-:W-:Y:S01]  /*2af0*/  FFMA.FTZ R151, R167, R151, R154 ;  /* 0x00000097a7977223 */ /* 0x000fe2000001009a */
[----:B------:R-:W-:Y:S01]  /*2b00*/  ISETP.NE.AND P5, PT, R46, RZ, PT ;  /* 0x000000ff2e00720c */ /* 0x000fe20003fa5270 */
[----:B------:R-:W-:Y:S01]  /*2b10*/  FMUL.FTZ R8, R169, R8 ;  /* 0x00000008a9087220 */ /* 0x000fe20000410000 */
[----:B------:R-:W-:Y:S01]  /*2b20*/  LEA R125, R125, R46, 0x8 ;  /* 0x0000002e7d7d7211 */ /* 0x000fe200078e40ff */
[C---:B------:R-:W-:Y:S01]  /*2b30*/  FFMA.FTZ R9, R165.reuse, R9, R132 ;  /* 0x00000009a5097223 */ /* 0x040fe20000010084 */
[----:B------:R-:W-:Y:S01]  /*2b40*/  BSSY B0, `(.L_x_7666) ;  /* 0x00000a4000007945 */ /* 0x000fe20003800000 */
[----:B------:R-:W-:-:S02]  /*2b50*/  FMUL.FTZ R122, R165, R122 ;  /* 0x0000007aa57a7220 */ /* 0x000fc40000410000 */
[----:B------:R-:W-:Y:S02]  /*2b60*/  FFMA.FTZ R146, R165, R151, R152 ;  /* 0x00000097a5927223 */ /* 0x000fe40000010098 */
[----:B------:R-:W-:Y:S02]  /*2b70*/  FMUL.FTZ R142, R112, R149 ;  /* 0x00000095708e7220 */ /* 0x000fe40000410000 */
[C---:B------:R-:W-:Y:S02]  /*2b80*/  FMUL.FTZ R8, R167.reuse, R8 ;  /* 0x00000008a7087220 */ /* 0x040fe40000410000 */
[C---:B------:R-:W-:Y:S02]  /*2b90*/  FFMA.FTZ R9, R167.reuse, R9, R136 ;  /* 0x00000009a7097223 */ /* 0x040fe40000010088 */
[----:B------:R-:W-:Y:S02]  /*2ba0*/  FMUL.FTZ R122, R167, R122 ;  /* 0x0000007aa77a7220 */ /* 0x000fe40000410000 */
[----:B------:R-:W-:-:S02]  /*2bb0*/  FFMA.FTZ R146, R130, R146, R153 ;  /* 0x0000009282927223 */ /* 0x000fc40000010099 */
[----:B------:R-:W-:Y:S02]  /*2bc0*/  FMUL.FTZ R144, R11, R128 ;  /* 0x000000800b907220 */ /* 0x000fe40000410000 */
[----:B------:R-:W-:Y:S02]  /*2bd0*/  FMUL.FTZ R151, R165, R8 ;  /* 0x00000008a5977220 */ /* 0x000fe40000410000 */
[C---:B------:R-:W-:Y:S02]  /*2be0*/  FFMA.FTZ R9, R169.reuse, R9, R142 ;  /* 0x00000009a9097223 */ /* 0x040fe4000001008e */
[----:B------:R-:W-:Y:S02]  /*2bf0*/  FMUL.FTZ R122, R169, R122 ;  /* 0x0000007aa97a7220 */ /* 0x000fe40000410000 */
[----:B------:R-:W-:Y:S02]  /*2c00*/  FFMA.FTZ R148, R131, R146, R150 ;  /* 0x0000009283947223 */ /* 0x000fe40000010096 */
[----:B------:R-:W-:-:S02]  /*2c10*/  FMUL.FTZ R8, R130, R151 ;  /* 0x0000009782087220 */ /* 0x000fc40000410000 */
[C---:B------:R-:W-:Y:S02]  /*2c20*/  FFMA.FTZ R146, R171.reuse, R9, R144 ;  /* 0x00000009ab927223 */ /* 0x040fe40000010090 */
[----:B------:R-:W-:Y:S02]  /*2c30*/  FMUL.FTZ R151, R171, R122 ;  /* 0x0000007aab977220 */ /* 0x000fe40000410000 */
[----:B------:R-:W-:Y:S01]  /*2c40*/  FMUL.FTZ R157, R131, R8 ;  /* 0x00000008839d7220 */ /* 0x000fe20000410000 */
[----:B------:R-:W0:Y:S01]  /*2c50*/  SHFL.UP PT, R9, R146, 0x1, RZ ;  /* 0x0420000092097989 */ /* 0x000e2200000e00ff */
[C---:B------:R-:W-:Y:S02]  /*2c60*/  FFMA.FTZ R159, R126.reuse, R148, R135 ;  /* 0x000000947e9f7223 */ /* 0x040fe40000010087 */
[----:B------:R-:W-:Y:S01]  /*2c70*/  FMUL.FTZ R160, R126, R157 ;  /* 0x0000009d7ea07220 */ /* 0x000fe20000410000 */
        /* <DEDUP_REMOVED lines=28> */
[----:B------:R-:W-:Y:S01]  /*2e40*/  HFMA2.MMA R8, -RZ, RZ, 1.875, 0 ;  /* 0x3f800000ff087435 */ /* 0x000fe200000001ff */
[----:B--2---:R-:W-:Y:S02]  /*2e50*/  @!P3 FFMA.FTZ R159, R160, R122, R159 ;  /* 0x0000007aa09fb223 */ /* 0x004fe4000001009f */
[----:B------:R-:W1:Y:S01]  /*2e60*/  SHFL.UP PT, R122, R151, 0x8, RZ ;  /* 0x05000000977a7989 */ /* 0x000e6200000e00ff */
[----:B------:R-:W-:Y:S01]  /*2e70*/  ISETP.NE.OR P0, PT, R140, RZ, P0 ;  /* 0x000000ff8c00720c */ /* 0x000fe20000705670 */
[----:B---3--:R-:W-:Y:S01]  /*2e80*/  @!P3 FMUL.FTZ R160, R160, R157 ;  /* 0x0000009da0a0b220 */ /* 0x008fe20000410000 */
[C---:B------:R-:W-:Y:S01]  /*2e90*/  ISETP.GE.AND P3, PT, R56.reuse, 0x8, PT ;  /* 0x000000083800780c */ /* 0x040fe20003f66270 */
[----:B------:R-:W2:Y:S04]  /*2ea0*/  SHFL.DOWN PT, R161, R159, 0x8, 0x1f ;  /* 0x09001f009fa17f89 */ /* 0x000ea800000e0000 */
[----:B------:R-:W3:Y:S06]  /*2eb0*/  SHFL.DOWN PT, R157, R160, 0x8, 0x1f ;  /* 0x09001f00a09d7f89 */ /* 0x000eec00000e0000 */
[----:B------:R-:W-:Y:S01]  /*2ec0*/  @!P0 LDS.64 R8, [R164+0x10f8] ;  /* 0x0010f800a4088984 */ /* 0x000fe20000000a00 */
        /* <DEDUP_REMOVED lines=20> */
[----:B0-----:R-:W-:-:S03]  /*3010*/  @P1 FFMA.FTZ R122, R151, R122, R146 ;  /* 0x0000007a977a1223 */ /* 0x001fc60000010092 */
[----:B------:R-:W-:Y:S01]  /*3020*/  SHFL.IDX PT, R146, R160, RZ, 0x1f ;  /* 0x00001fffa0927589 */ /* 0x000fe200000e0000 */
[----:B------:R-:W-:Y:S02]  /*3030*/  FFMA.FTZ R122, R163, R122, R133 ;  /* 0x0000007aa37a7223 */ /* 0x000fe40000010085 */
[----:B-1----:R-:W-:Y:S02]  /*3040*/  @P2 FFMA.FTZ R162, R157, R162, R148 ;  /* 0x000000a29da22223 */ /* 0x002fe40000010094 */
[-C--:B------:R-:W-:Y:S01]  /*3050*/  FFMA.FTZ R139, R126, R122.reuse, R139 ;  /* 0x0000007a7e8b7223 */ /* 0x080fe2000001008b */
[----:B------:R-:W0:Y:S01]  /*3060*/  SHFL.IDX PT, R148, R159, RZ, 0x1f ;  /* 0x00001fff9f947589 */ /* 0x000e2200000e0000 */
[----:B------:R-:W-:Y:S02]  /*3070*/  FFMA.FTZ R118, R104, -R129, R122 ;  /* 0x8000008168767223 */ /* 0x000fe4000001007a */
[----:B------:R-:W-:Y:S02]  /*3080*/  FFMA.FTZ R122, R71, R122, RZ ;  /* 0x0000007a477a7223 */ /* 0x000fe400000100ff */
[----:B------:R-:W-:-:S02]  /*3090*/  FFMA.FTZ R127, R162, R127, R155 ;  /* 0x0000007fa27f7223 */ /* 0x000fc4000001009b */
[-C--:B------:R-:W-:Y:S02]  /*30a0*/  FFMA.FTZ R133, R131, R139.reuse, R120 ;  /* 0x0000008b83857223 */ /* 0x080fe40000010078 */
[----:B------:R-:W-:Y:S02]  /*30b0*/  FFMA.FTZ R162, R73, R139, R122 ;  /* 0x0000008b49a27223 */ /* 0x000fe4000001007a */
[----:B------:R-:W-:Y:S02]  /*30c0*/  FFMA.FTZ R129, R171, R127, R158 ;  /* 0x0000007fab817223 */ /* 0x000fe4000001009e */
[----:B------:R-:W-:Y:S02]  /*30d0*/  FFMA.FTZ R143, R130, R133, R143 ;  /* 0x00000085828f7223 */ /* 0x000fe4000001008f */
[----:B------:R-:W-:Y:S02]  /*30e0*/  FFMA.FTZ R122, R106, -R141, R133 ;  /* 0x8000008d6a7a7223 */ /* 0x000fe40000010085 */
[----:B------:R-:W-:-:S02]  /*30f0*/  FFMA.FTZ R162, R77, R133, R162 ;  /* 0x000000854da27223 */ /* 0x000fc400000100a2 */
[----:B------:R-:W-:Y:S02]  /*3100*/  FFMA.FTZ R133, R169, R129, R156 ;  /* 0x00000081a9857223 */ /* 0x000fe4000001009c */
[----:B------:R-:W-:Y:S02]  /*3110*/  FFMA.FTZ R120, R108, -R137, R139 ;  /* 0x800000896c787223 */ /* 0x000fe4000001008b */
[-C--:B------:R-:W-:Y:S02]  /*3120*/  FFMA.FTZ R137, R165, R143.reuse, R132 ;  /* 0x0000008fa5897223 */ /* 0x080fe40000010084 */
[----:B------:R-:W-:Y:S02]  /*3130*/  FFMA.FTZ R124, R111, -R124, R143 ;  /* 0x8000007c6f7c7223 */ /* 0x000fe4000001008f */
        /* <DEDUP_REMOVED lines=9> */
[----:B------:R-:W-:Y:S02]  /*31d0*/  FFMA.FTZ R135, R126, R131, R135 ;  /* 0x000000837e877223 */ /* 0x000fe40000010087 */
[----:B------:R-:W-:Y:S02]  /*31e0*/  FFMA.FTZ R162, R85, R136, R162 ;  /* 0x0000008855a27223 */ /* 0x000fe400000100a2 */
[----:B------:R-:W-:Y:S02]  /*31f0*/  FMUL.FTZ R126, R135, R78 ;  /* 0x0000004e877e7220 */ /* 0x000fe40000410000 */
[----:B------:R-:W-:Y:S02]  /*3200*/  FFMA.FTZ R136, R171, R169, R144 ;  /* 0x000000a9ab887223 */ /* 0x000fe40000010090 */
[----:B------:R-:W-:Y:S01]  /*3210*/  FFMA.FTZ R132, R110, -R145, R137 ;  /* 0x800000916e847223 */ /* 0x000fe20000010089 */
[----:B------:R-:W-:Y:S01]  /*3220*/  P2R R137, PR, RZ, 0x20 ;  /* 0x00000020ff897803 */ /* 0x000fe20000000000 */
[----:B------:R-:W-:-:S02]  /*3230*/  FMUL.FTZ R144, R129, R76 ;  /* 0x0000004c81907220 */ /* 0x000fc40000410000 */
[----:B------:R-:W-:Y:S02]  /*3240*/  FMUL.FTZ R145, R131, R79 ;  /* 0x0000004f83917220 */ /* 0x000fe40000410000 */
[----:B------:R-:W-:Y:S02]  /*3250*/  FFMA.FTZ R137, R118, R126, RZ ;  /* 0x0000007e76897223 */ /* 0x000fe400000100ff */
[C---:B0-----:R-:W-:Y:S02]  /*3260*/  FFMA.FTZ R9, R146.reuse, R9, R148 ;  /* 0x0000000992097223 */ /* 0x041fe40000010094 */
[----:B------:R-:W-:Y:S02]  /*3270*/  FMUL.FTZ R8, R146, R8 ;  /* 0x0000000892087220 */ /* 0x000fe40000410000 */
[----:B------:R-:W-:Y:S02]  /*3280*/  FMUL.FTZ R147, R121, R144 ;  /* 0x0000009079937220 */ /* 0x000fe40000410000 */
[----:B------:R-:W-:Y:S01]  /*3290*/  FFMA.FTZ R146, R11, -R128, R136 ;  /* 0x800000800b927223 */ /* 0x000fe20000010088 */
[----:B------:R0:W-:Y:S01]  /*32a0*/  @!P5 STS.64 [R164+0x10f8], R8 ;  /* 0x0010f808a400d388 */ /* 0x0001e20000000a00 */
[----:B------:R-:W-:-:S02]  /*32b0*/  FMUL.FTZ R128, R141, R70 ;  /* 0x000000468d807220 */ /* 0x000fc40000410000 */
[----:B------:R-:W-:Y:S01]  /*32c0*/  FFMA.FTZ R137, R120, R145, R137 ;  /* 0x0000009178897223 */ /* 0x000fe20000010089 */
[----:B------:R1:W-:Y:S01]  /*32d0*/  STS [R58.X4+0x238], R147 ;  /* 0x000238933a007388 */ /* 0x0003e20000004800 */
[----:B------:R-:W-:Y:S02]  /*32e0*/  FMUL.FTZ R148, R127, R80 ;  /* 0x000000507f947220 */ /* 0x000fe40000410000 */
[----:B------:R-:W-:Y:S02]  /*32f0*/  FFMA.FTZ R137, R122, R128, R137 ;  /* 0x000000807a897223 */ /* 0x000fe40000010089 */
[----:B------:R-:W-:Y:S02]  /*3300*/  FFMA.FTZ R162, R87, R169, R162 ;  /* 0x000000a957a27223 */ /* 0x000fe400000100a2 */
[----:B------:R-:W-:Y:S02]  /*3310*/  FFMA.FTZ R130, R112, -R149, R169 ;  /* 0x8000009570827223 */ /* 0x000fe400000100a9 */
[----:B0-----:R-:W-:-:S02]  /*3320*/  FMUL.FTZ R8, R139, R72 ;  /* 0x000000488b087220 */ /* 0x001fc40000410000 */
[----:B-1----:R-:W-:Y:S01]  /*3330*/  FMUL.FTZ R147, R115, R128 ;  /* 0x0000008073937220 */ /* 0x002fe20000410000 */
[----:B------:R-:W-:Y:S01]  /*3340*/  IADD3 R128, -R125, c[0x0][0x168], RZ ;  /* 0x00005a007d807a10 */ /* 0x000fe20007ffe1ff */
[----:B------:R-:W-:Y:S02]  /*3350*/  FMUL.FTZ R149, R123, R148 ;  /* 0x000000947b957220 */ /* 0x000fe40000410000 */
[----:B------:R-:W-:Y:S01]  /*3360*/  FFMA.FTZ R150, R89, R136, R162 ;  /* 0x0000008859967223 */ /* 0x000fe200000100a2 */
[----:B------:R-:W-:Y:S01]  /*3370*/  ISETP.GE.AND P0, PT, R128, 0x1, PT ;  /* 0x000000018000780c */ /* 0x000fe20003f06270 */
[----:B------:R-:W-:Y:S01]  /*3380*/  FMUL.FTZ R153, R133, R75 ;  /* 0x0000004b85997220 */ /* 0x000fe20000410000 */
[----:B------:R0:W-:Y:S01]  /*3390*/  STS [R58.X4+0x23c], R149 ;  /* 0x00023c953a007388 */ /* 0x0001e20000004800 */
[----:B------:R-:W-:Y:S02]  /*33a0*/  FMUL.FTZ R136, R143, R74 ;  /* 0x0000004a8f887220 */ /* 0x000fe40000410000 */
[----:B------:R-:W-:Y:S01]  /*33b0*/  FFMA.FTZ R137, R124, R8, R137 ;  /* 0x000000087c897223 */ /* 0x000fe20000010089 */
[----:B------:R1:W-:Y:S01]  /*33c0*/  STS [R58.X4+0x228], R147 ;  /* 0x000228933a007388 */ /* 0x0003e20000004800 */
[----:B------:R-:W-:-:S02]  /*33d0*/  FMUL.FTZ R155, R116, R153 ;  /* 0x00000099749b7220 */ /* 0x000fc40000410000 */
[----:B------:R-:W-:Y:S02]  /*33e0*/  FMUL.FTZ R151, R119, R136 ;  /* 0x0000008877977220 */ /* 0x000fe40000410000 */
[----:B------:R-:W-:Y:S01]  /*33f0*/  FMUL.FTZ R145, R114, R145 ;  /* 0x0000009172917220 */ /* 0x000fe20000410000 */
[----:B------:R-:W-:Y:S01]  /*3400*/  STS [R58.X4+0x234], R155 ;  /* 0x0002349b3a007388 */ /* 0x000fe20000004800 */
[----:B0-----:R-:W-:Y:S02]  /*3410*/  FMUL.FTZ R149, R117, R8 ;  /* 0x0000000875957220 */ /* 0x001fe40000410000 */
[----:B------:R-:W-:Y:S01]  /*3420*/  FMUL.FTZ R9, R113, R126 ;  /* 0x0000007e71097220 */ /* 0x000fe20000410000 */
[----:B------:R-:W-:Y:S01]  /*3430*/  SHF.L.U64.HI R126, R107, 0x2, R98 ;  /* 0x000000026b7e7819 */ /* 0x000fe20000010262 */
[----:B------:R-:W-:Y:S01]  /*3440*/  FFMA.FTZ R137, R132, R136, R137 ;  /* 0x0000008884897223 */ /* 0x000fe20000010089 */
[----:B------:R-:W-:Y:S01]  /*3450*/  STS [R58.X4+0x230], R151 ;  /* 0x000230973a007388 */ /* 0x000fe20000004800 */
[----:B-1----:R-:W-:-:S02]  /*3460*/  FMUL.FTZ R147, R146, R148 ;  /* 0x0000009492937220 */ /* 0x002fc40000410000 */
[----:B------:R-:W-:Y:S01]  /*3470*/  FFMA.FTZ R137, R142, R153, R137 ;  /* 0x000000998e897223 */ /* 0x000fe20000010089 */
[----:B------:R0:W-:Y:S01]  /*3480*/  STS [R58.X4+0x22c], R149 ;  /* 0x00022c953a007388 */ /* 0x0001e20000004800 */
[----:B------:R-:W-:Y:S02]  /*3490*/  IMAD R126, R126, c[0x0][0x2b0], RZ ;  /* 0x0000ac007e7e7a24 */ /* 0x000fe400078e02ff */
[----:B------:R-:W-:Y:S01]  /*34a0*/  FFMA.FTZ R144, R130, R144, R137 ;  /* 0x0000009082907223 */ /* 0x000fe20000010089 */
[----:B------:R1:W-:Y:S04]  /*34b0*/  STS [R58.X4+0x224], R145 ;  /* 0x000224913a007388 */ /* 0x0003e80000004800 */
[----:B------:R1:W-:Y:S01]  /*34c0*/  STS [R58.X4+0x220], R9 ;  /* 0x000220093a007388 */ /* 0x0003e20000004800 */
[----:B0-----:R-:W-:-:S03]  /*34d0*/  SHF.L.U32 R149, R107, 0x2, RZ ;  /* 0x000000026b957819 */ /* 0x001fc600000006ff */
[----:B------:R-:W-:Y:S06]  /*34e0*/  BAR.SYNC.DEFER_BLOCKING 0x0 ;  /* 0x0000000000007b1d */ /* 0x000fec0000010000 */
[----:B------:R-:W-:Y:S05]  /*34f0*/  @!P0 BRA `(.L_x_7667) ;  /* 0x0000008000008947 */ /* 0x000fea0003800000 */
[----:B-1----:R-:W0:Y:S01]  /*3500*/  LDS R125, [R57.X4+0x220] ;  /* 0x00022000397d7984 */ /* 0x002e220000004800 */
[----:B------:R-:W-:Y:S02]  /*3510*/  IMAD R102, R102, c[0x0][0x2b0], RZ ;  /* 0x0000ac0066667a24 */ /* 0x000fe400078e02ff */
[----:B------:R-:W-:-:S04]  /*3520*/  IMAD.WIDE.U32 R8, R109, c[0x0][0x2b0], R38 ;  /* 0x0000ac006d087a25 */ /* 0x000fc800078e0026 */
[----:B------:R-:W-:Y:S01]  /*3530*/  IMAD R137, R109, c[0x0][0x2b4], R102 ;  /* 0x0000ad006d897a24 */ /* 0x000fe200078e0266 */
[----:B------:R-:W-:-:S04]  /*3540*/  LEA R136, P0, R8, c[0x0][0x318], 0x2 ;  /* 0x0000c60008887a11 */ /* 0x000fc800078010ff */
[----:B------:R-:W-:-:S04]  /*3550*/  IADD3 R9, R9, R137, RZ ;  /* 0x0000008909097210 */ /* 0x000fc80007ffe0ff */
[----:B------:R-:W-:-:S05]  /*3560*/  LEA.HI.X R137, R8, c[0x0][0x31c], R9, 0x2, P0 ;  /* 0x0000c70008897a11 */ /* 0x000fca00000f1409 */
[----:B0-----:R0:W-:Y:S02]  /*3570*/  RED.E.ADD.F32.FTZ.RN.STRONG.GPU [R136.64], R125 ;  /* 0x0000007d8800798e */ /* 0x0011e4000c10e786 */
.L_x_7667:
[----:B-1----:R-:W-:Y:S05]  /*3580*/  BSYNC B0 ;  /* 0x0000000000007941 */ /* 0x002fea0003800000 */
.L_x_7666:
        /* <DEDUP_REMOVED lines=15> */
.L_x_7669:
[----:B0-----:R-:W-:Y:S05]  /*3680*/  BSYNC B0 ;  /* 0x0000000000007941 */ /* 0x001fea0003800000 */
.L_x_7668:
[----:B-1----:R0:W1:Y:S01]  /*3690*/  LDS R125, [R62.X4+0x320] ;  /* 0x000320003e7d7984 */ /* 0x0020620000004800 */
[----:B------:R-:W-:Y:S01]  /*36a0*/  BSSY B0, `(.L_x_7670) ;  /* 0x0000005000007945 */ /* 0x000fe20003800000 */
[----:B------:R-:W-:Y:S05]  /*36b0*/  @!P0 BRA `(.L_x_7671) ;  /* 0x0000003000008947 */ /* 0x000fea0003800000 */
[----:B------:R-:W-:-:S05]  /*36c0*/  IMAD.WIDE.U32 R8, R149, c[0x0][0x2b0], R30 ;  /* 0x0000ac0095087a25 */ /* 0x000fca00078e001e */
[----:B------:R-:W-:-:S05]  /*36d0*/  IADD3 R9, R137, R9, RZ ;  /* 0x0000000989097210 */ /* 0x000fca0007ffe0ff */
[----:B-1----:R1:W-:Y:S02]  /*36e0*/  RED.E.ADD.F32.FTZ.RN.STRONG.GPU [R8.64], R125 ;  /* 0x0000007d0800798e */ /* 0x0023e4000c10e786 */
.L_x_7671:
[----:B------:R-:W-:Y:S05]  /*36f0*/  BSYNC B0 ;  /* 0x0000000000007941 */ /* 0x000fea0003800000 */
.L_x_7670:
[----:B-1----:R1:W2:Y:S01]  /*3700*/  LDS R125, [R63.X4+0x3a0] ;  /* 0x0003a0003f7d7984 */ /* 0x0022a20000004800 */
[----:B------:R-:W-:Y:S01]  /*3710*/  BSSY B0, `(.L_x_7672) ;  /* 0x0000005000007945 */ /* 0x000fe20003800000 */
[----:B------:R-:W-:Y:S05]  /*3720*/  @!P1 BRA `(.L_x_7673) ;  /* 0x0000003000009947 */ /* 0x000fea0003800000 */
[----:B------:R-:W-:-:S05]  /*3730*/  IMAD.WIDE.U32 R8, R149, c[0x0][0x2b0], R28 ;  /* 0x0000ac0095087a25 */ /* 0x000fca00078e001c */
[----:B------:R-:W-:-:S05]  /*3740*/  IADD3 R9, R137, R9, RZ ;  /* 0x0000000989097210 */ /* 0x000fca0007ffe0ff */
[----:B--2---:R2:W-:Y:S02]  /*3750*/  RED.E.ADD.F32.FTZ.RN.STRONG.GPU [R8.64], R125 ;  /* 0x0000007d0800798e */ /* 0x0045e4000c10e786 */
.L_x_7673:
[----:B------:R-:W-:Y:S05]  /*3760*/  BSYNC B0 ;  /* 0x0000000000007941 */ /* 0x000fea0003800000 */
.L_x_7672:
[----:B--2---:R2:W3:Y:S01]  /*3770*/  LDS R125, [R64.X4+0x420] ;  /* 0x00042000407d7984 */ /* 0x0044e20000004800 */
[----:B------:R-:W-:Y:S01]  /*3780*/  BSSY B0, `(.L_x_7674) ;  /* 0x0000005000007945 */ /* 0x000fe20003800000 */
[----:B------:R-:W-:Y:S05]  /*3790*/  @!P2 BRA `(.L_x_7675) ;  /* 0x000000300000a947 */ /* 0x000fea0003800000 */
[----:B------:R-:W-:-:S05]  /*37a0*/  IMAD.WIDE.U32 R8, R149, c[0x0][0x2b0], R26 ;  /* 0x0000ac0095087a25 */ /* 0x000fca00078e001a */
[----:B------:R-:W-:-:S05]  /*37b0*/  IADD3 R9, R137, R9, RZ ;  /* 0x0000000989097210 */ /* 0x000fca0007ffe0ff */
[----:B---3--:R3:W-:Y:S02]  /*37c0*/  RED.E.ADD.F32.FTZ.RN.STRONG.GPU [R8.64], R125 ;  /* 0x0000007d0800798e */ /* 0x0087e4000c10e786 */
.L_x_7675:
[----:B------:R-:W-:Y:S05]  /*37d0*/  BSYNC B0 ;  /* 0x0000000000007941 */ /* 0x000fea0003800000 */
.L_x_7674:
[----:B---3--:R3:W4:Y:S01]  /*37e0*/  LDS R125, [R65.X4+0x4a0] ;  /* 0x0004a000417d7984 */ /* 0x0087220000004800 */
[----:B------:R-:W-:Y:S01]  /*37f0*/  BSSY B0, `(.L_x_7676) ;  /* 0x0000005000007945 */ /* 0x000fe20003800000 */
[----:B------:R-:W-:Y:S05]  /*3800*/  @!P3 BRA `(.L_x_7677) ;  /* 0x000000300000b947 */ /* 0x000fea0003800000 */
[----:B------:R-:W-:-:S05]  /*3810*/  IMAD.WIDE.U32 R8, R149, c[0x0][0x2b0], R36 ;  /* 0x0000ac0095087a25 */ /* 0x000fca00078e0024 */
[----:B------:R-:W-:-:S05]  /*3820*/  IADD3 R9, R137, R9, RZ ;  /* 0x0000000989097210 */ /* 0x000fca0007ffe0ff */
[----:B----4-:R4:W-:Y:S02]  /*3830*/  RED.E.ADD.F32.FTZ.RN.STRONG.GPU [R8.64], R125 ;  /* 0x0000007d0800798e */ /* 0x0109e4000c10e786 */
.L_x_7677:
[----:B------:R-:W-:Y:S05]  /*3840*/  BSYNC B0 ;  /* 0x0000000000007941 */ /* 0x000fea0003800000 */
.L_x_7676:
[----:B----4-:R4:W0:Y:S01]  /*3850*/  LDS R125, [R66.X4+0x520] ;  /* 0x00052000427d7984 */ /* 0x0108220000004800 */
[----:B------:R-:W-:Y:S01]  /*3860*/  BSSY B0, `(.L_x_7678) ;  /* 0x0000005000007945 */ /* 0x000fe20003800000 */
[----:B------:R-:W-:Y:S05]  /*3870*/  @!P4 BRA `(.L_x_7679) ;  /* 0x000000300000c947 */ /* 0x000fea0003800000 */
[----:B------:R-:W-:-:S05]  /*3880*/  IMAD.WIDE.U32 R8, R149, c[0x0][0x2b0], R24 ;  /* 0x0000ac0095087a25 */ /* 0x000fca00078e0018 */
[----:B------:R-:W-:-:S05]  /*3890*/  IADD3 R9, R137, R9, RZ ;  /* 0x0000000989097210 */ /* 0x000fca0007ffe0ff */
[----:B0-----:R0:W-:Y:S02]  /*38a0*/  RED.E.ADD.F32.FTZ.RN.STRONG.GPU [R8.64], R125 ;  /* 0x0000007d0800798e */ /* 0x0011e4000c10e786 */
.L_x_7679:
[----:B------:R-:W-:Y:S05]  /*38b0*/  BSYNC B0 ;  /* 0x0000000000007941 */ /* 0x000fea0003800000 */
.L_x_7678:
[----:B0-----:R0:W1:Y:S01]  /*38c0*/  LDS R125, [R67.X4+0x5a0] ;  /* 0x0005a000437d7984 */ /* 0x0010620000004800 */
[----:B------:R-:W-:Y:S01]  /*38d0*/  BSSY B0, `(.L_x_7680) ;  /* 0x0000005000007945 */ /* 0x000fe20003800000 */
[----:B------:R-:W-:Y:S05]  /*38e0*/  @!P5 BRA `(.L_x_7681) ;  /* 0x000000300000d947 */ /* 0x000fea0003800000 */
[----:B------:R-:W-:-:S05]  /*38f0*/  IMAD.WIDE.U32 R8, R149, c[0x0][0x2b0], R34 ;  /* 0x0000ac0095087a25 */ /* 0x000fca00078e0022 */
[----:B------:R-:W-:-:S05]  /*3900*/  IADD3 R9, R137, R9, RZ ;  /* 0x0000000989097210 */ /* 0x000fca0007ffe0ff */
[----:B-1----:R1:W-:Y:S02]  /*3910*/  RED.E.ADD.F32.FTZ.RN.STRONG.GPU [R8.64], R125 ;  /* 0x0000007d0800798e */ /* 0x0023e4000c10e786 */
.L_x_7681:
[----:B------:R-:W-:Y:S05]  /*3920*/  BSYNC B0 ;  /* 0x0000000000007941 */ /* 0x000fea0003800000 */
.L_x_7680:
[----:B-1----:R-:W1:Y:S01]  /*3930*/  SHFL.DOWN PT, R125, R150, 0x1, 0x1f ;  /* 0x08201f00967d7f89 */ /* 0x002e6200000e0000 */
[----:B------:R-:W-:Y:S01]  /*3940*/  ISETP.GT.AND P0, PT, R56, 0x1e, PT ;  /* 0x0000001e3800780c */ /* 0x000fe20003f04270 */
[----:B------:R-:W-:Y:S01]  /*3950*/  FMUL.FTZ R110, R110, R143 ;  /* 0x0000008f6e6e7220 */ /* 0x000fe20000410000 */
[----:B------:R-:W-:Y:S01]  /*3960*/  ISETP.NE.AND P1, PT, R56, RZ, PT ;  /* 0x000000ff3800720c */ /* 0x000fe20003f25270 */
[----:B------:R-:W5:Y:S01]  /*3970*/  SHFL.DOWN PT, R9, R102, 0x1, 0x1f ;  /* 0x08201f0066097f89 */ /* 0x000f6200000e0000 */
[-C--:B------:R-:W-:Y:S01]  /*3980*/  FMUL.FTZ R8, R111, R139.reuse ;  /* 0x0000008b6f087220 */ /* 0x080fe20000410000 */
[----:B------:R-:W-:Y:S01]  /*3990*/  ISETP.NE.AND P2, PT, R46, RZ, PT ;  /* 0x000000ff2e00720c */ /* 0x000fe20003f45270 */
[----:B------:R-:W-:Y:S01]  /*39a0*/  FFMA.FTZ R103, R110, R74, R103 ;  /* 0x0000004a6e677223 */ /* 0x000fe20000010067 */
[----:B------:R-:W-:Y:S01]  /*39b0*/  BSSY B0, `(.L_x_7682) ;  /* 0x0000051000007945 */ /* 0x000fe20003800000 */
[----:B------:R-:W-:Y:S02]  /*39c0*/  FMUL.FTZ R139, R100, R139 ;  /* 0x0000008b648b7220 */ /* 0x000fe40000410000 */
[----:B------:R-:W-:-:S02]  /*39d0*/  FFMA.FTZ R101, R8, R72, R101 ;  /* 0x0000004808657223 */ /* 0x000fc40000010065 */
[----:B------:R-:W-:Y:S02]  /*39e0*/  FMUL.FTZ R139, R124, R139 ;  /* 0x0000008b7c8b7220 */ /* 0x000fe40000410000 */
[----:B------:R-:W-:Y:S02]  /*39f0*/  FMUL.FTZ R104, R104, R135 ;  /* 0x0000008768687220 */ /* 0x000fe40000410000 */
[----:B------:R-:W-:Y:S02]  /*3a00*/  FFMA.FTZ R139, R117, R8, R139 ;  /* 0x00000008758b7223 */ /* 0x000fe4000001008b */
[-C--:B------:R-:W-:Y:S02]  /*3a10*/  FMUL.FTZ R8, R11, R127.reuse ;  /* 0x0000007f0b087220 */ /* 0x080fe40000410000 */
[C---:B------:R-:W-:Y:S02]  /*3a20*/  FMUL.FTZ R127, R100.reuse, R127 ;  /* 0x0000007f647f7220 */ /* 0x040fe40000410000 */
[----:B------:R-:W-:-:S02]  /*3a30*/  FMUL.FTZ R135, R100, R135 ;  /* 0x0000008764877220 */ /* 0x000fc40000410000 */
[----:B-1----:R-:W-:Y:S02]  /*3a40*/  @!P0 FADD.FTZ R150, R150, R125 ;  /* 0x0000007d96968221 */ /* 0x002fe40000010000 */
[----:B------:R-:W-:Y:S02]  /*3a50*/  FMUL.FTZ R127, R146, R127 ;  /* 0x0000007f927f7220 */ /* 0x000fe40000410000 */
[----:B-----5:R-:W-:Y:S01]  /*3a60*/  @!P0 FADD.FTZ R102, R102, R9 ;  /* 0x0000000966668221 */ /* 0x020fe20000010000 */
[----:B------:R-:W1:Y:S01]  /*3a70*/  SHFL.DOWN PT, R125, R150, 0x2, 0x1f ;  /* 0x08401f00967d7f89 */ /* 0x000e6200000e0000 */
[----:B------:R-:W-:Y:S01]  /*3a80*/  ISETP.GT.AND P0, PT, R56, 0x1d, PT ;  /* 0x0000001d3800780c */ /* 0x000fe20003f04270 */
[----:B------:R-:W-:Y:S02]  /*3a90*/  FMUL.FTZ R135, R118, R135 ;  /* 0x0000008776877220 */ /* 0x000fe40000410000 */
[----:B------:R-:W5:Y:S01]  /*3aa0*/  SHFL.DOWN PT, R9, R102, 0x2, 0x1f ;  /* 0x08401f0066097f89 */ /* 0x000f6200000e0000 */
[----:B------:R-:W-:-:S02]  /*3ab0*/  FFMA.FTZ R105, R8, R80, R105 ;  /* 0x0000005008697223 */ /* 0x000fc40000010069 */
[----:B------:R-:W-:Y:S02]  /*3ac0*/  FFMA.FTZ R99, R104, R78, R99 ;  /* 0x0000004e68637223 */ /* 0x000fe40000010063 */
[----:B------:R-:W-:Y:S02]  /*3ad0*/  FFMA.FTZ R8, R123, R8, R127 ;  /* 0x000000087b087223 */ /* 0x000fe4000001007f */
[----:B------:R-:W-:Y:S02]  /*3ae0*/  FFMA.FTZ R104, R113, R104, R135 ;  /* 0x0000006871687223 */ /* 0x000fe40000010087 */
[----:B------:R-:W-:Y:S02]  /*3af0*/  FADD.FTZ R86, R139, R86 ;  /* 0x000000568b567221 */ /* 0x000fe40000010000 */
[----:B------:R-:W-:Y:S02]  /*3b00*/  FADD.FTZ R97, R8, R97 ;  /* 0x0000006108617221 */ /* 0x000fe40000010000 */
[----:B------:R-:W-:-:S02]  /*3b10*/  FADD.FTZ R95, R104, R95 ;  /* 0x0000005f685f7221 */ /* 0x000fc40000010000 */
[----:B-1----:R-:W-:Y:S02]  /*3b20*/  @!P0 FADD.FTZ R150, R150, R125 ;  /* 0x0000007d96968221 */ /* 0x002fe40000010000 */
[----:B-----5:R-:W-:-:S03]  /*3b30*/  @!P0 FADD.FTZ R102, R102, R9 ;  /* 0x0000000966668221 */ /* 0x020fc60000010000 */
[----:B------:R-:W1:Y:S01]  /*3b40*/  SHFL.DOWN PT, R125, R150, 0x4, 0x1f ;  /* 0x08801f00967d7f89 */ /* 0x000e6200000e0000 */
[----:B------:R-:W-:-:S03]  /*3b50*/  ISETP.GT.AND P0, PT, R56, 0x1b, PT ;  /* 0x0000001b3800780c */ /* 0x000fc60003f04270 */
[----:B------:R-:W5:Y:S10]  /*3b60*/  SHFL.DOWN PT, R9, R102, 0x4, 0x1f ;  /* 0x08801f0066097f89 */ /* 0x000f7400000e0000 */
[----:B-1----:R-:W-:-:S02]  /*3b70*/  @!P0 FADD.FTZ R150, R150, R125 ;  /* 0x0000007d96968221 */ /* 0x002fc40000010000 */
[----:B-----5:R-:W-:-:S03]  /*3b80*/  @!P0 FADD.FTZ R102, R102, R9 ;  /* 0x0000000966668221 */ /* 0x020fc60000010000 */
[----:B------:R-:W1:Y:S01]  /*3b90*/  SHFL.DOWN PT, R137, R150, 0x8, 0x1f ;  /* 0x09001f0096897f89 */ /* 0x000e6200000e0000 */
[----:B------:R-:W-:Y:S01]  /*3ba0*/  ISETP.GT.AND P0, PT, R56, 0x17, PT ;  /* 0x000000173800780c */ /* 0x000fe20003f04270 */
[----:B------:R-:W-:Y:S02]  /*3bb0*/  FMUL.FTZ R9, R100, R143 ;  /* 0x0000008f64097220 */ /* 0x000fe40000410000 */
[----:B------:R-:W5:Y:S02]  /*3bc0*/  SHFL.DOWN PT, R125, R102, 0x8, 0x1f ;  /* 0x09001f00667d7f89 */ /* 0x000f6400000e0000 */
[----:B------:R-:W-:-:S04]  /*3bd0*/  FMUL.FTZ R9, R132, R9 ;  /* 0x0000000984097220 */ /* 0x000fc80000410000 */
[----:B------:R-:W-:Y:S02]  /*3be0*/  FFMA.FTZ R110, R119, R110, R9 ;  /* 0x0000006e776e7223 */ /* 0x000fe40000010009 */
[-C--:B------:R-:W-:Y:S02]  /*3bf0*/  FMUL.FTZ R9, R106, R141.reuse ;  /* 0x0000008d6a097220 */ /* 0x080fe40000410000 */
[----:B------:R-:W-:Y:S02]  /*3c00*/  FMUL.FTZ R141, R100, R141 ;  /* 0x0000008d648d7220 */ /* 0x000fe40000410000 */
[----:B------:R-:W-:Y:S02]  /*3c10*/  FFMA.FTZ R92, R9, R70, R92 ;  /* 0x00000046095c7223 */ /* 0x000fe4000001005c */
[----:B------:R-:W-:Y:S02]  /*3c20*/  FMUL.FTZ R122, R122, R141 ;  /* 0x0000008d7a7a7220 */ /* 0x000fe40000410000 */
[----:B------:R-:W-:-:S02]  /*3c30*/  FMUL.FTZ R119, R112, R129 ;  /* 0x0000008170777220 */ /* 0x000fc40000410000 */
[----:B------:R-:W-:Y:S02]  /*3c40*/  FFMA.FTZ R122, R115, R9, R122 ;  /* 0x00000009737a7223 */ /* 0x000fe4000001007a */
[----:B-1----:R-:W-:Y:S02]  /*3c50*/  @!P0 FADD.FTZ R150, R150, R137 ;  /* 0x0000008996968221 */ /* 0x002fe40000010000 */
[----:B------:R-:W-:Y:S02]  /*3c60*/  FMUL.FTZ R9, R108, R131 ;  /* 0x000000836c097220 */ /* 0x000fe40000410000 */
[----:B-----5:R-:W-:Y:S01]  /*3c70*/  @!P0 FADD.FTZ R102, R102, R125 ;  /* 0x0000007d66668221 */ /* 0x020fe20000010000 */
[----:B------:R-:W1:Y:S01]  /*3c80*/  SHFL.DOWN PT, R143, R150, 0x10, 0x1f ;  /* 0x0a001f00968f7f89 */ /* 0x000e6200000e0000 */
[----:B------:R-:W-:Y:S01]  /*3c90*/  ISETP.GT.AND P0, PT, R56, 0xf, PT ;  /* 0x0000000f3800780c */ /* 0x000fe20003f04270 */
[C---:B------:R-:W-:Y:S02]  /*3ca0*/  FMUL.FTZ R125, R100.reuse, R133 ;  /* 0x00000085647d7220 */ /* 0x040fe40000410000 */
[----:B------:R-:W5:Y:S01]  /*3cb0*/  SHFL.DOWN PT, R137, R102, 0x10, 0x1f ;  /* 0x0a001f0066897f89 */ /* 0x000f6200000e0000 */
        /* <DEDUP_REMOVED lines=10> */
[----:B-1----:R-:W-:Y:S02]  /*3d60*/  @!P0 FADD.FTZ R150, R150, R143 ;  /* 0x0000008f96968221 */ /* 0x002fe40000010000 */
[----:B------:R-:W-:Y:S02]  /*3d70*/  FFMA.FTZ R94, R133, R75, R94 ;  /* 0x0000004b855e7223 */ /* 0x000fe4000001005e */
[----:B-----5:R-:W-:Y:S01]  /*3d80*/  @!P0 FADD.FTZ R102, R102, R137 ;  /* 0x0000008966668221 */ /* 0x020fe20000010000 */
[----:B------:R-:W-:Y:S01]  /*3d90*/  MOV R11, R150 ;  /* 0x00000096000b7202 */ /* 0x000fe20000000f00 */
[----:B------:R-:W-:-:S02]  /*3da0*/  FADD.FTZ R91, R110, R91 ;  /* 0x0000005b6e5b7221 */ /* 0x000fc40000010000 */
[----:B------:R-:W-:Y:S01]  /*3db0*/  FADD.FTZ R84, R125, R84 ;  /* 0x000000547d547221 */ /* 0x000fe20000010000 */
[----:B------:R-:W-:Y:S01]  /*3dc0*/  MOV R10, R102 ;  /* 0x00000066000a7202 */ /* 0x000fe20000000f00 */
[----:B------:R-:W-:Y:S02]  /*3dd0*/  FADD.FTZ R82, R119, R82 ;  /* 0x0000005277527221 */ /* 0x000fe40000010000 */
[----:B------:R-:W-:Y:S02]  /*3de0*/  FFMA.FTZ R90, R9, R79, R90 ;  /* 0x0000004f095a7223 */ /* 0x000fe4000001005a */
[----:B------:R1:W-:Y:S01]  /*3df0*/  @!P1 STS.64 [0x648], R10 ;  /* 0x0006480aff009388 */ /* 0x0003e20000000a00 */
        /* <DEDUP_REMOVED lines=12> */
.L_x_7683:
[----:B-1----:R-:W-:Y:S05]  /*3ec0*/  BSYNC B0 ;  /* 0x0000000000007941 */ /* 0x002fea0003800000 */
.L_x_7682:
[----:B------:R-:W-:Y:S02]  /*3ed0*/  IADD3 R109, R109, 0x1, RZ ;  /* 0x000000016d6d7810 */ /* 0x000fe40007ffe0ff */
[----:B------:R-:W-:Y:S02]  /*3ee0*/  IADD3 R107, P1, R107, 0x1, RZ ;  /* 0x000000016b6b7810 */ /* 0x000fe40007f3e0ff */
[----:B------:R-:W-:Y:S02]  /*3ef0*/  ISETP.GE.AND P0, PT, R109, c[0x0][0x16c], PT ;  /* 0x00005b006d007a0c */ /* 0x000fe40003f06270 */
[----:B------:R-:W-:-:S11]  /*3f00*/  IADD3.X R98, RZ, R98, RZ, P1, !PT ;  /* 0x00000062ff627210 */ /* 0x000fd60000ffe4ff */
[----:B------:R-:W-:Y:S01]  /*3f10*/  @P0 CALL.REL.NOINC `(.L_x_7663) ;  /* 0x0000001000000944 */ /* 0x000fe20003c00000 */
[----:B------:R-:W-:Y:S05]  /*3f20*/  BRA `(.L_x_7684) ;  /* 0xffffe3c000007947 */ /* 0x000fea000383ffff */
.L_x_7663:
[----:B------:R-:W-:Y:S01]  /*3f30*/  BAR.SYNC.DEFER_BLOCKING 0x0 ;  /* 0x0000000000007b1d */ /* 0x000fe20000010000 */
[----:B------:R-:W-:Y:S02]  /*3f40*/  SHF.R.S32.HI R39, RZ, 0x1f, R46 ;  /* 0x0000001fff277819 */ /* 0x000fe4000001142e */
[----:B------:R-:W-:-:S04]  /*3f50*/  LEA R8, P0, R46, R49, 0x4 ;  /* 0x000000312e087211 */ /* 0x000fc800078020ff */
[----:B------:R-:W-:-:S06]  /*3f60*/  LEA.HI.X R9, R46, R51, R39, 0x4, P0 ;  /* 0x000000332e097211 */ /* 0x000fcc00000f2427 */
[----:B------:R-:W5:Y:S01]  /*3f70*/  LDG.E.128 R8, [R8.64] ;  /* 0x0000000608087981 */ /* 0x000f62000c1e1d00 */
[----:B------:R-:W-:Y:S01]  /*3f80*/  IADD3 R38, R55, -0x1, RZ ;  /* 0xffffffff37267810 */ /* 0x000fe20007ffe0ff */
[----:B------:R-:W-:Y:S01]  /*3f90*/  UIADD3 UR4, UR4, -0x100, URZ ;  /* 0xffffff0004047890 */ /* 0x000fe2000fffe03f */
[----:B------:R-:W-:Y:S02]  /*3fa0*/  SHF.L.U64.HI R39, R46, 0x4, R39 ;  /* 0x000000042e277819 */ /* 0x000fe40000010227 */
[----:B------:R-:W-:-:S04]  /*3fb0*/  SHF.L.U32 R26, R38, 0x8, RZ ;  /* 0x00000008261a7819 */ /* 0x000fc800000006ff */
[----:B------:R-:W-:Y:S01]  /*3fc0*/  SHF.R.S32.HI R27, RZ, 0x1f, R26 ;  /* 0x0000001fff1b7819 */ /* 0x000fe2000001141a */
[----:B-----5:R-:W-:Y:S01]  /*3fd0*/  STS.128 [R56.X16], R8 ;  /* 0x0000000838007388 */ /* 0x020fe2000000cc00 */
[----:B------:R-:W-:-:S06]  /*3fe0*/  NOP ;  /* 0x0000000000007918 */ /* 0x000fcc0000000000 */
[----:B------:R-:W1:Y:S02]  /*3ff0*/  LDS.128 R4, [R56.X16] ;  /* 0x0000000038047984 */ /* 0x000e64000000cc00 */
[----:B-1----:R-:W-:-:S05]  /*4000*/  PRMT R9, RZ, 0x5410, R4 ;  /* 0x00005410ff097816 */ /* 0x002fca0000000004 */
        /* <DEDUP_REMOVED lines=13> */
[----:B------:R-:W1:Y:S01]  /*40e0*/  @!P6 MUFU.EX2 R4, R4 ;  /* 0x000000040004e308 */ /* 0x000e620000000800 */
[----:B------:R-:W-:-:S07]  /*40f0*/  @!P0 FMUL.FTZ R8, R25, -1.4426950216293334961 ;  /* 0xbfb8aa3b19088820 */ /* 0x000fce0000410000 */
[----:B------:R-:W5:Y:S01]  /*4100*/  @!P0 MUFU.EX2 R28, R8 ;  /* 0x00000008001c8308 */ /* 0x000f620000000800 */
[----:B-1----:R-:W-:Y:S02]  /*4110*/  @!P6 FADD.FTZ R5, R4, 1 ;  /* 0x3f8000000405e421 */ /* 0x002fe40000010000 */
[----:B------:R-:W-:-:S05]  /*4120*/  @!P1 FMUL.FTZ R4, R9, -1.4426950216293334961 ;  /* 0xbfb8aa3b09049820 */ /* 0x000fca0000410000 */
[----:B------:R1:W0:Y:S01]  /*4130*/  @!P6 MUFU.RCP R10, R5 ;  /* 0x00000005000ae308 */ /* 0x0002220000001000 */
[----:B-----5:R-:W-:-:S07]  /*4140*/  @!P0 FADD.FTZ R28, R28, 1 ;  /* 0x3f8000001c1c8421 */ /* 0x020fce0000010000 */
[----:B------:R-:W5:Y:S01]  /*4150*/  @!P1 MUFU.EX2 R4, R4 ;  /* 0x0000000400049308 */ /* 0x000f620000000800 */
[----:B-1----:R-:W-:-:S05]  /*4160*/  PRMT R5, RZ, 0x5410, R6 ;  /* 0x00005410ff057816 */ /* 0x002fca0000000006 */
[----:B------:R-:W-:Y:S01]  /*4170*/  FADD.FTZ R24, R5, R42 ;  /* 0x0000002a05187221 */ /* 0x000fe20000010000 */
[----:B------:R-:W-:Y:S01]  /*4180*/  PRMT R5, RZ, 0x7610, R6 ;  /* 0x00007610ff057816 */ /* 0x000fe20000000006 */
[----:B------:R-:W-:Y:S02]  /*4190*/  @!P2 FMUL.FTZ R6, R11, -1.4426950216293334961 ;  /* 0xbfb8aa3b0b06a820 */ /* 0x000fe40000410000 */
[----:B0-----:R-:W-:Y:S01]  /*41a0*/  @!P6 FMUL.FTZ R95, R95, R10 ;  /* 0x0000000a5f5fe220 */ /* 0x001fe20000410000 */
[----:B------:R-:W-:Y:S01]  /*41b0*/  FSETP.GTU.FTZ.AND P3, PT, R24, 20, PT ;  /* 0x41a000001800780b */ /* 0x000fe20003f7c000 */
[--C-:B------:R-:W-:Y:S01]  /*41c0*/  FADD.FTZ R8, R5, R42.reuse ;  /* 0x0000002a05087221 */ /* 0x100fe20000010000 */
[--C-:B------:R-:W-:Y:S01]  /*41d0*/  PRMT R5, RZ, 0x5410, R7.reuse ;  /* 0x00005410ff057816 */ /* 0x100fe20000000007 */
[----:B------:R-:W0:Y:S01]  /*41e0*/  @!P2 MUFU.EX2 R6, R6 ;  /* 0x000000060006a308 */ /* 0x000e220000000800 */
[----:B------:R-:W-:Y:S02]  /*41f0*/  PRMT R7, RZ, 0x7610, R7 ;  /* 0x00007610ff077816 */ /* 0x000fe40000000007 */
[----:B------:R-:W-:Y:S01]  /*4200*/  FSETP.GTU.FTZ.AND P4, PT, R8, 20, PT ;  /* 0x41a000000800780b */ /* 0x000fe20003f9c000 */
[----:B------:R-:W-:-:S02]  /*4210*/  FADD.FTZ R9, R5, R42 ;  /* 0x0000002a05097221 */ /* 0x000fc40000010000 */
[----:B------:R-:W-:-:S03]  /*4220*/  FADD.FTZ R7, R7, R42 ;  /* 0x0000002a07077221 */ /* 0x000fc60000010000 */
[----:B------:R-:W-:Y:S01]  /*4230*/  FSETP.GTU.FTZ.AND P5, PT, R9, 20, PT ;  /* 0x41a000000900780b */ /* 0x000fe20003fbc000 */
[----:B------:R-:W-:Y:S01]  /*4240*/  @!P3 FMUL.FTZ R5, R24, -1.4426950216293334961 ;  /* 0xbfb8aa3b1805b820 */ /* 0x000fe20000410000 */
[----:B------:R-:W-:-:S03]  /*4250*/  FSETP.GTU.FTZ.AND P6, PT, R7, 20, PT ;  /* 0x41a000000700780b */ /* 0x000fc60003fdc000 */
[----:B------:R1:W2:Y:S02]  /*4260*/  @!P3 MUFU.EX2 R10, R5 ;  /* 0x00000005000ab308 */ /* 0x0002a40000000800 */
[----:B------:R-:W-:Y:S02]  /*4270*/  @!P4 FMUL.FTZ R11, R8, -1.4426950216293334961 ;  /* 0xbfb8aa3b080bc820 */ /* 0x000fe40000410000 */
[----:B-----5:R-:W-:Y:S01]  /*4280*/  @!P1 FADD.FTZ R8, R4, 1 ;  /* 0x3f80000004089421 */ /* 0x020fe20000010000 */
[----:B------:R-:W-:-:S03]  /*4290*/  F2FP.BF16.PACK_AB R4, R90, R99 ;  /* 0x000000635a04723e */ /* 0x000fc600000010ff */
[----:B------:R-:W5:Y:S01]  /*42a0*/  @!P4 MUFU.EX2 R11, R11 ;  /* 0x0000000b000bc308 */ /* 0x000f620000000800 */
[----:B------:R-:W-:Y:S01]  /*42b0*/  @!P5 FMUL.FTZ R24, R9, -1.4426950216293334961 ;  /* 0xbfb8aa3b0918d820 */ /* 0x000fe20000410000 */
[----:B-1----:R-:W-:Y:S01]  /*42c0*/  F2FP.BF16.PACK_AB R5, R101, R92 ;  /* 0x0000005c6505723e */ /* 0x002fe200000010ff */
[----:B------:R-:W-:Y:S01]  /*42d0*/  @!P6 FMUL.FTZ R25, R7, -1.4426950216293334961 ;  /* 0xbfb8aa3b0719e820 */ /* 0x000fe20000410000 */
[----:B------:R-:W-:Y:S01]  /*42e0*/  F2FP.BF16.PACK_AB R7, R105, R96 ;  /* 0x000000606907723e */ /* 0x000fe200000010ff */
[----:B0-----:R-:W-:Y:S01]  /*42f0*/  @!P2 FADD.FTZ R9, R6, 1 ;  /* 0x3f8000000609a421 */ /* 0x001fe20000010000 */
[----:B------:R-:W-:Y:S01]  /*4300*/  F2FP.BF16.PACK_AB R6, R94, R103 ;  /* 0x000000675e06723e */ /* 0x000fe200000010ff */
[----:B--2---:R-:W-:Y:S01]  /*4310*/  @!P3 FADD.FTZ R29, R10, 1 ;  /* 0x3f8000000a1db421 */ /* 0x004fe20000010000 */
[----:B------:R-:W0:Y:S01]  /*4320*/  @!P1 MUFU.RCP R34, R8 ;  /* 0x0000000800229308 */ /* 0x000e220000001000 */
[----:B------:R-:W-:Y:S02]  /*4330*/  IMAD R10, R134, c[0x0][0x2d8], RZ ;  /* 0x0000b600860a7a24 */ /* 0x000fe400078e02ff */
[----:B------:R1:W-:Y:S02]  /*4340*/  STS.128 [R56.X16], R4 ;  /* 0x0000000438007388 */ /* 0x0003e4000000cc00 */
[----:B------:R-:W-:-:S02]  /*4350*/  IMAD R37, R43, c[0x0][0x2dc], R10 ;  /* 0x0000b7002b257a24 */ /* 0x000fc400078e020a */
[----:B-----5:R-:W-:Y:S01]  /*4360*/  @!P4 FADD.FTZ R30, R11, 1 ;  /* 0x3f8000000b1ec421 */ /* 0x020fe20000010000 */
[----:B------:R2:W5:Y:S01]  /*4370*/  @!P2 MUFU.RCP R33, R9 ;  /* 0x000000090021a308 */ /* 0x0005620000001000 */
[----:B------:R-:W-:-:S07]  /*4380*/  NOP ;  /* 0x0000000000007918 */ /* 0x000fce0000000000 */
[----:B------:R-:W3:Y:S01]  /*4390*/  @!P5 MUFU.EX2 R31, R24 ;  /* 0x00000018001fd308 */ /* 0x000ee20000000800 */
[----:B--2---:R-:W2:Y:S01]  /*43a0*/  LDS.128 R8, [R56.X16] ;  /* 0x0000000038087984 */ /* 0x004ea2000000cc00 */
[----:B-1----:R-:W-:Y:S02]  /*43b0*/  IMAD R5, R41, c[0x0][0x2e0], RZ ;  /* 0x0000b80029057a24 */ /* 0x002fe400078e02ff */
[----:B0-----:R-:W-:Y:S01]  /*43c0*/  @!P1 FMUL.FTZ R93, R93, R34 ;  /* 0x000000225d5d9220 */ /* 0x001fe20000410000 */
[----:B------:R-:W-:-:S03]  /*43d0*/  SHF.L.U32 R34, R46, 0x4, RZ ;  /* 0x000000042e227819 */ /* 0x000fc600000006ff */
[----:B------:R0:W1:Y:S01]  /*43e0*/  @!P6 MUFU.EX2 R32, R25 ;  /* 0x000000190020e308 */ /* 0x0000620000000800 */
[----:B-----5:R-:W-:Y:S01]  /*43f0*/  @!P2 FMUL.FTZ R86, R86, R33 ;  /* 0x000000215656a220 */ /* 0x020fe20000410000 */
[----:B------:R-:W-:-:S04]  /*4400*/  IADD3 R50, P2, R50, -0x200, RZ ;  /* 0xfffffe0032327810 */ /* 0x000fc80007f5e0ff */
[----:B------:R-:W-:Y:S02]  /*4410*/  IADD3.X R52, R52, -0x1, RZ, P2, !PT ;  /* 0xffffffff34347810 */ /* 0x000fe400017fe4ff */
[----:B------:R5:W4:Y:S01]  /*4420*/  @!P3 MUFU.RCP R36, R29 ;  /* 0x0000001d0024b308 */ /* 0x000b220000001000 */
[----:B0-----:R-:W-:-:S04]  /*4430*/  IMAD.WIDE.U32 R24, R43, c[0x0][0x2d8], R26 ;  /* 0x0000b6002b187a25 */ /* 0x001fc800078e001a */
[----:B---3--:R-:W-:Y:S01]  /*4440*/  @!P5 FADD.FTZ R31, R31, 1 ;  /* 0x3f8000001f1fd421 */ /* 0x008fe20000010000 */
[----:B------:R-:W-:Y:S01]  /*4450*/  IADD3 R25, R25, R37, RZ ;  /* 0x0000002519197210 */ /* 0x000fe20007ffe0ff */
[----:B------:R-:W-:Y:S01]  /*4460*/  IMAD.WIDE.U32 R26, R43, c[0x0][0x2f8], R26 ;  /* 0x0000be002b1a7a25 */ /* 0x000fe200078e001a */
[----:B------:R-:W0:Y:S03]  /*4470*/  @!P4 MUFU.RCP R35, R30 ;  /* 0x0000001e0023c308 */ /* 0x000e260000001000 */
[C---:B-----5:R-:W-:Y:S02]  /*4480*/  IMAD R29, R0.reuse, c[0x0][0x2e4], R5 ;  /* 0x0000b900001d7a24 */ /* 0x060fe400078e0205 */
[----:B------:R-:W-:-:S03]  /*4490*/  IMAD.WIDE.U32 R4, R0, c[0x0][0x2e0], R24 ;  /* 0x0000b80000047a25 */ /* 0x000fc600078e0018 */
[----:B------:R-:W3:Y:S01]  /*44a0*/  @!P5 MUFU.RCP R31, R31 ;  /* 0x0000001f001fd308 */ /* 0x000ee20000001000 */
[----:B-1----:R-:W-:Y:S01]  /*44b0*/  @!P6 FADD.FTZ R32, R32, 1 ;  /* 0x3f8000002020e421 */ /* 0x002fe20000010000 */
[----:B------:R-:W-:Y:S01]  /*44c0*/  IADD3 R5, R5, R29, RZ ;  /* 0x0000001d05057210 */ /* 0x000fe20007ffe0ff */
[----:B----4-:R-:W-:Y:S01]  /*44d0*/  @!P3 FMUL.FTZ R91, R91, R36 ;  /* 0x000000245b5bb220 */ /* 0x010fe20000410000 */
[----:B------:R-:W-:Y:S02]  /*44e0*/  LEA R24, P1, R4, c[0x0][0x330], 0x1 ;  /* 0x0000cc0004187a11 */ /* 0x000fe400078208ff */
[----:B------:R-:W-:Y:S02]  /*44f0*/  F2FP.BF16.PACK_AB R29, R86, R93 ;  /* 0x0000005d561d723e */ /* 0x000fe400000010ff */
[----:B------:R-:W-:Y:S01]  /*4500*/  LEA.HI.X R4, R4, c[0x0][0x334], R5, 0x1, P1 ;  /* 0x0000cd0004047a11 */ /* 0x000fe200008f0c05 */
[----:B------:R-:W1:Y:S01]  /*4510*/  @!P6 MUFU.RCP R32, R32 ;  /* 0x000000200020e308 */ /* 0x000e620000001000 */
[----:B------:R-:W-:Y:S01]  /*4520*/  IADD3 R24, P1, R24, R34, RZ ;  /* 0x0000002218187210 */ /* 0x000fe20007f3e0ff */
[----:B0-----:R-:W-:Y:S01]  /*4530*/  @!P4 FMUL.FTZ R84, R84, R35 ;  /* 0x000000235454c220 */ /* 0x001fe20000410000 */
[----:B------:R-:W-:Y:S01]  /*4540*/  ISETP.GT.AND P4, PT, R55, 0x1, PT ;  /* 0x000000013700780c */ /* 0x000fe20003f84270 */
[----:B------:R-:W-:Y:S01]  /*4550*/  IMAD R35, R41, c[0x0][0x300], RZ ;  /* 0x0000c00029237a24 */ /* 0x000fe200078e02ff */
[----:B------:R-:W-:Y:S01]  /*4560*/  IADD3.X R25, R4, R39, RZ, P1, !PT ;  /* 0x0000002704197210 */ /* 0x000fe20000ffe4ff */
[----:B---3--:R-:W-:-:S02]  /*4570*/  @!P5 FMUL.FTZ R82, R82, R31 ;  /* 0x0000001f5252d220 */ /* 0x008fc40000410000 */
[----:B------:R-:W0:Y:S01]  /*4580*/  @!P0 MUFU.RCP R7, R28 ;  /* 0x0000001c00078308 */ /* 0x000e220000001000 */
[----:B------:R-:W-:Y:S01]  /*4590*/  F2FP.BF16.PACK_AB R30, R84, R91 ;  /* 0x0000005b541e723e */ /* 0x000fe200000010ff */
[----:B--2---:R2:W-:Y:S01]  /*45a0*/  STG.E.128 [R24.64], R8 ;  /* 0x0000000818007986 */ /* 0x0045e2000c101d06 */
[----:B------:R-:W-:-:S03]  /*45b0*/  IMAD R35, R0, c[0x0][0x304], R35 ;  /* 0x0000c10000237a24 */ /* 0x000fc600078e0223 */
[----:B------:R-:W-:Y:S01]  /*45c0*/  BAR.SYNC.DEFER_BLOCKING 0x0 ;  /* 0x0000000000007b1d */ /* 0x000fe20000010000 */
[----:B------:R-:W-:Y:S01]  /*45d0*/  IADD3 R53, P1, R53, -0x200, RZ ;  /* 0xfffffe0035357810 */ /* 0x000fe20007f3e0ff */
[----:B-1----:R-:W-:Y:S01]  /*45e0*/  @!P6 FMUL.FTZ R97, R97, R32 ;  /* 0x000000206161e220 */ /* 0x002fe20000410000 */
[----:B------:R-:W-:Y:S01]  /*45f0*/  IADD3 R47, P3, R47, -0x200, RZ ;  /* 0xfffffe002f2f7810 */ /* 0x000fe20007f7e0ff */
[----:B------:R-:W-:Y:S01]  /*4600*/  IMAD R32, R134, c[0x0][0x2f8], RZ ;  /* 0x0000be0086207a24 */ /* 0x000fe200078e02ff */
[----:B------:R-:W-:Y:S02]  /*4610*/  MOV R55, R38 ;  /* 0x0000002600377202 */ /* 0x000fe40000000f00 */
[----:B------:R-:W-:Y:S01]  /*4620*/  F2FP.BF16.PACK_AB R31, R97, R82 ;  /* 0x00000052611f723e */ /* 0x000fe200000010ff */
[----:B------:R-:W-:Y:S01]  /*4630*/  IMAD R33, R43, c[0x0][0x2fc], R32 ;  /* 0x0000bf002b217a24 */ /* 0x000fe200078e0220 */
[----:B------:R-:W-:Y:S01]  /*4640*/  IADD3.X R54, R54, -0x1, RZ, P1, !PT ;  /* 0xffffffff36367810 */ /* 0x000fe20000ffe4ff */
[----:B0-----:R-:W-:Y:S01]  /*4650*/  @!P0 FMUL.FTZ R88, R88, R7 ;  /* 0x0000000758588220 */ /* 0x001fe20000410000 */
[----:B------:R-:W-:-:S02]  /*4660*/  IADD3.X R45, R45, -0x1, RZ, P3, !PT ;  /* 0xffffffff2d2d7810 */ /* 0x000fc40001ffe4ff */
[----:B------:R-:W-:Y:S02]  /*4670*/  IADD3 R27, R27, R33, RZ ;  /* 0x000000211b1b7210 */ /* 0x000fe40007ffe0ff */
[----:B------:R-:W-:Y:S01]  /*4680*/  F2FP.BF16.PACK_AB R28, R88, R95 ;  /* 0x0000005f581c723e */ /* 0x000fe200000010ff */
[----:B------:R-:W-:Y:S02]  /*4690*/  FADD.FTZ R95, R95, R68 ;  /* 0x000000445f5f7221 */ /* 0x000fe40000010000 */
[----:B--2---:R-:W-:-:S04]  /*46a0*/  IMAD.WIDE.U32 R8, R0, c[0x0][0x300], R26 ;  /* 0x0000c00000087a25 */ /* 0x004fc800078e001a */
[----:B------:R-:W-:Y:S01]  /*46b0*/  FADD.FTZ R88, R95, R88 ;  /* 0x000000585f587221 */ /* 0x000fe20000010000 */
[----:B------:R-:W-:Y:S01]  /*46c0*/  IADD3 R11, R9, R35, RZ ;  /* 0x00000023090b7210 */ /* 0x000fe20007ffe0ff */
[----:B------:R-:W-:Y:S01]  /*46d0*/  STS.128 [R56.X16], R28 ;  /* 0x0000001c38007388 */ /* 0x000fe2000000cc00 */
[----:B------:R-:W-:-:S06]  /*46e0*/  NOP ;  /* 0x0000000000007918 */ /* 0x000fcc0000000000 */
[----:B------:R-:W0:Y:S01]  /*46f0*/  LDS.128 R4, [R56.X16] ;  /* 0x0000000038047984 */ /* 0x000e22000000cc00 */
[----:B------:R-:W-:Y:S01]  /*4700*/  LEA R9, P0, R8, c[0x0][0x340], 0x1 ;  /* 0x0000d00008097a11 */ /* 0x000fe200078008ff */
[----:B------:R-:W-:-:S03]  /*4710*/  FADD.FTZ R93, R88, R93 ;  /* 0x0000005d585d7221 */ /* 0x000fc60000010000 */
        /* <DEDUP_REMOVED lines=13> */
.L_x_7646:
        /* <DEDUP_REMOVED lines=24> */
.L_x_7687:
[----:B0-----:R-:W-:Y:S05]  /*4970*/  BSYNC B0 ;  /* 0x0000000000007941 */ /* 0x001fea0003800000 */
.L_x_7686:
        /* <DEDUP_REMOVED lines=23> */
.L_x_7689:
[----:B------:R-:W1:Y:S02]  /*4af0*/  S2R R15, SR_TID.X ;  /* 0x00000000000f7919 */ /* 0x000e640000002100 */
.L_x_7690:
[----:B0-----:R-:W-:Y:S05]  /*4b00*/  BSYNC B0 ;  /* 0x0000000000007941 */ /* 0x001fea0003800000 */
.L_x_7688:
        /* <DEDUP_REMOVED lines=10> */
.L_x_7691:
        /* <DEDUP_REMOVED lines=26> */
.L_x_7692:
        /* <DEDUP_REMOVED lines=11> */
.L_x_9126:


//--------------------- .text._Z25selective_scan_bwd_kernelI32Selective_Scan_bwd_kernel_traitsILi32ELi8ELb1ELb1ELb0ELb1ELb1EN3c108BFloat16EfEEv12SSMParamsBwd --------------------------
	.section	.text._Z25selective_scan_bwd_kernelI32Selective_Scan_bwd_kernel_traitsILi32ELi8ELb1ELb1ELb0ELb1ELb1EN3c108BFloat16EfEEv12SSMParamsBwd,"ax",@progbits
	.sectioninfo	@"SHI_REGISTERS=182"
	.align	128
        .global         _Z25selective_scan_bwd_kernelI32Selective_Scan_bwd_kernel_traitsILi32ELi8ELb1ELb1ELb0ELb1ELb1EN3c108BFloat16EfEEv12SSMParamsBwd
        .type           _Z25selective_scan_bwd_kernelI32Selective_Scan_bwd_kernel_traitsILi32ELi8ELb1ELb1ELb0ELb1ELb1EN3c108BFloat16EfEEv12SSMParamsBwd,@function
        .size           _Z25selective_scan_bwd_kernelI32Selective_Scan_bwd_kernel_traitsILi32ELi8ELb1ELb1ELb0ELb1ELb1EN3c108BFloat16EfEEv12SSMParamsBwd,(.L_x_9127 - _Z25selective_scan_bwd_kernelI32Selective_Scan_bwd_kernel_traitsILi32ELi8ELb1ELb1ELb0ELb1ELb1EN3c108BFloat16EfEEv12SSMParamsBwd)
        .other          _Z25selective_scan_bwd_kernelI32Selective_Scan_bwd_kernel_traitsILi32ELi8ELb1ELb1ELb0ELb1ELb1EN3c108BFloat16EfEEv12SSMParamsBwd,@"STO_CUDA_ENTRY STV_DEFAULT"
_Z25selective_scan_bwd_kernelI32Selective_Scan_bwd_kernel_traitsILi32ELi8ELb1ELb1ELb0ELb1ELb1EN3c108BFloat16EfEEv12SSMParamsBwd:
.text._Z25selective_scan_bwd_kernelI32Selective_Scan_bwd_kernel_traitsILi32ELi8ELb1ELb1ELb0ELb1ELb1EN3c108BFloat16EfEEv12SSMParamsBwd:
        /* <DEDUP_REMOVED lines=134> */
[----:B------:R-:W-:Y:S01]  /*0860*/  MOV R51, R4 ;  /* 0x0000000400337202 */ /* 0x000fe20000000f00 */
        /* <DEDUP_REMOVED lines=9> */
[C---:B------:R-:W-:Y:S02]  /*0900*/  IADD3 R3, R50.reuse, 0x20, RZ ;  /* 0x0000002032037810 */ /* 0x040fe40007ffe0ff */
[C---:B------:R-:W-:Y:S02]  /*0910*/  LOP3.LUT R144, R50.reuse, 0x1f, RZ, 0xc0, !PT ;  /* 0x0000001f32907812 */ /* 0x040fe400078ec0ff */
        /* <DEDUP_REMOVED lines=12> */
.L_x_7733:
[----:B------:R-:W-:Y:S01]  /*09e0*/  BAR.SYNC.DEFER_BLOCKING 0x0 ;  /* 0x0000000000007b1d */ /* 0x000fe20000010000 */
[----:B0-----:R-:W-:Y:S02]  /*09f0*/  SHF.R.S32.HI R3, RZ, 0x1f, R50 ;  /* 0x0000001fff037819 */ /* 0x001fe40000011432 */
[C---:B------:R-:W-:Y:S02]  /*0a00*/  SHF.L.U32 R72, R50.reuse, 0x4, RZ ;  /* 0x0000000432487819 */ /* 0x040fe400000006ff */
[----:B------:R-:W-:Y:S02]  /*0a10*/  SHF.L.U64.HI R74, R50, 0x4, R3 ;  /* 0x00000004324a7819 */ /* 0x000fe40000010203 */
[----:B------:R-:W-:-:S04]  /*0a20*/  IADD3 R2, P0, R51, R72, RZ ;  /* 0x0000004833027210 */ /* 0x000fc80007f1e0ff */
[----:B------:R-:W-:-:S05]  /*0a30*/  IADD3.X R3, R49, R74, RZ, P0, !PT ;  /* 0x0000004a31037210 */ /* 0x000fca00007fe4ff */
        /* <DEDUP_REMOVED lines=16> */
[----:B0-----:R-:W-:Y:S01]  /*0b40*/  IMAD R12, R140, c[0x0][0x1f0], RZ ;  /* 0x00007c008c0c7a24 */ /* 0x001fe200078e02ff */
[----:B------:R-:W-:Y:S01]  /*0b50*/  BSSY B0, `(.L_x_7694) ;  /* 0x0000047000007945 */ /* 0x000fe20003800000 */
[----:B------:R-:W-:Y:S01]  /*0b60*/  IMAD R15, R45, c[0x0][0x1f8], RZ ;  /* 0x00007e002d0f7a24 */ /* 0x000fe200078e02ff */
[----:B------:R-:W-:Y:S01]  /*0b70*/  SHF.R.S32.HI R3, RZ, 0x1f, R2 ;  /* 0x0000001fff037819 */ /* 0x000fe20000011402 */
[----:B------:R-:W-:-:S02]  /*0b80*/  IMAD R13, R47, c[0x0][0x1f4], R12 ;  /* 0x00007d002f0d7a24 */ /* 0x000fc400078e020c */
[C---:B------:R-:W-:Y:S02]  /*0b90*/  IMAD R15, R0.reuse, c[0x0][0x1fc], R15 ;  /* 0x00007f00000f7a24 */ /* 0x040fe400078e020f */
[----:B------:R-:W-:Y:S01]  /*0ba0*/  IMAD.WIDE.U32 R8, R47, c[0x0][0x1f0], R2 ;  /* 0x00007c002f087a25 */ /* 0x000fe200078e0002 */
[----:B-1----:R-:W-:Y:S02]  /*0bb0*/  PRMT R75, RZ, 0x5410, R28 ;  /* 0x00005410ff4b7816 */ /* 0x002fe4000000001c */
[--C-:B------:R-:W-:Y:S02]  /*0bc0*/  PRMT R77, RZ, 0x5410, R29.reuse ;  /* 0x00005410ff4d7816 */ /* 0x100fe4000000001d */
        /* <DEDUP_REMOVED lines=11> */
[C---:B------:R-:W-:Y:S01]  /*0c80*/  LEA R13, P0, R12.reuse, c[0x0][0x268], 0x1 ;  /* 0x00009a000c0d7a11 */ /* 0x040fe200078008ff */
[--C-:B------:R-:W-:Y:S01]  /*0c90*/  FADD.FTZ R80, R33, R46.reuse ;  /* 0x0000002e21507221 */ /* 0x100fe20000010000 */
[----:B------:R-:W-:Y:S02]  /*0ca0*/  PRMT R81, RZ, 0x5410, R31 ;  /* 0x00005410ff517816 */ /* 0x000fe4000000001f */
[----:B------:R-:W-:Y:S02]  /*0cb0*/  LEA.HI.X R15, R12, c[0x0][0x26c], R15, 0x1, P0 ;  /* 0x00009b000c0f7a11 */ /* 0x000fe400000f0c0f */
[----:B------:R-:W-:Y:S01]  /*0cc0*/  IADD3 R12, P0, R13, R72, RZ ;  /* 0x000000480d0c7210 */ /* 0x000fe20007f1e0ff */
[----:B------:R-:W-:Y:S01]  /*0cd0*/  FADD.FTZ R81, R81, R46 ;  /* 0x0000002e51517221 */ /* 0x000fe20000010000 */
[----:B------:R-:W-:-:S02]  /*0ce0*/  PRMT R31, RZ, 0x7610, R31 ;  /* 0x00007610ff1f7816 */ /* 0x000fc4000000001f */
[----:B------:R-:W-:Y:S02]  /*0cf0*/  IADD3.X R13, R15, R74, RZ, P0, !PT ;  /* 0x0000004a0f0d7210 */ /* 0x000fe400007fe4ff */
[----:B------:R-:W-:Y:S01]  /*0d00*/  PRMT R15, RZ, 0x7610, R28 ;  /* 0x00007610ff0f7816 */ /* 0x000fe2000000001c */
[--C-:B------:R-:W-:Y:S01]  /*0d10*/  FADD.FTZ R82, R31, R46.reuse ;  /* 0x0000002e1f527221 */ /* 0x100fe20000010000 */
[----:B------:R-:W-:Y:S02]  /*0d20*/  FSETP.GTU.FTZ.AND P4, PT, R77, 20, PT ;  /* 0x41a000004d00780b */ /* 0x000fe40003f9c000 */
[----:B------:R-:W-:Y:S01]  /*0d30*/  FSETP.GTU.FTZ.AND P3, PT, R78, 20, PT ;  /* 0x41a000004e00780b */ /* 0x000fe20003f7c000 */
[----:B------:R-:W-:Y:S01]  /*0d40*/  FADD.FTZ R76, R15, R46 ;  /* 0x0000002e0f4c7221 */ /* 0x000fe20000010000 */
[----:B------:R-:W-:Y:S02]  /*0d50*/  FSETP.GTU.FTZ.AND P2, PT, R79, 20, PT ;  /* 0x41a000004f00780b */ /* 0x000fe40003f5c000 */
[----:B------:R-:W-:-:S02]  /*0d60*/  FSETP.GTU.FTZ.AND P1, PT, R80, 20, PT ;  /* 0x41a000005000780b */ /* 0x000fc40003f3c000 */
[----:B------:R-:W-:Y:S02]  /*0d70*/  FSETP.GTU.FTZ.AND P5, PT, R76, 20, PT ;  /* 0x41a000004c00780b */ /* 0x000fe40003fbc000 */
[----:B------:R-:W-:Y:S01]  /*0d80*/  FSETP.GTU.FTZ.AND P0, PT, R81, 20, PT ;  /* 0x41a000005100780b */ /* 0x000fe20003f1c000 */
[----:B--2---:R0:W-:Y:S01]  /*0d90*/  STS.128 [R60.X16], R36 ;  /* 0x000000243c007388 */ /* 0x0041e2000000cc00 */
[----:B------:R-:W-:-:S06]  /*0da0*/  NOP ;  /* 0x0000000000007918 */ /* 0x000fcc0000000000 */
[----:B------:R0:W1:Y:S01]  /*0db0*/  LDS.128 R8, [R60.X16] ;  /* 0x000000003c087984 */ /* 0x000062000000cc00 */
[----:B---3--:R-:W-:Y:S05]  /*0dc0*/  @P6 BRA `(.L_x_7695) ;  /* 0x000001f000006947 */ /* 0x008fea0003800000 */
        /* <DEDUP_REMOVED lines=31> */
.L_x_7695:
[----:B------:R-:W-:Y:S05]  /*0fc0*/  BSYNC B0 ;  /* 0x0000000000007941 */ /* 0x000fea0003800000 */
.L_x_7694:
[----:B------:R-:W-:Y:S01]  /*0fd0*/  BSSY B0, `(.L_x_7696) ;  /* 0x0000022000007945 */ /* 0x000fe20003800000 */
[----:B------:R-:W-:Y:S01]  /*0fe0*/  FSETP.GTU.FTZ.AND P6, PT, R82, 20, PT ;  /* 0x41a000005200780b */ /* 0x000fe20003fdc000 */
[----:B------:R-:W-:Y:S07]  /*0ff0*/  @P5 BRA `(.L_x_7697) ;  /* 0x000001f000005947 */ /* 0x000fee0003800000 */
        /* <DEDUP_REMOVED lines=31> */
.L_x_7697:
[----:B------:R-:W-:Y:S05]  /*11f0*/  BSYNC B0 ;  /* 0x0000000000007941 */ /* 0x000fea0003800000 */
.L_x_7696:
        /* <DEDUP_REMOVED lines=33> */
.L_x_7699:
[----:B------:R-:W-:Y:S05]  /*1410*/  BSYNC B0 ;  /* 0x0000000000007941 */ /* 0x000fea0003800000 */
.L_x_7698:
        /* <DEDUP_REMOVED lines=33> */
.L_x_7701:
[----:B------:R-:W-:Y:S05]  /*1630*/  BSYNC B0 ;  /* 0x0000000000007941 */ /* 0x000fea0003800000 */
.L_x_7700:
        /* <DEDUP_REMOVED lines=33> */
.L_x_7703:
[----:B------:R-:W-:Y:S05]  /*1850*/  BSYNC B0 ;  /* 0x0000000000007941 */ /* 0x000fea0003800000 */
.L_x_7702:
        /* <DEDUP_REMOVED lines=33> */
.L_x_7705:
[----:B------:R-:W-:Y:S05]  /*1a70*/  BSYNC B0 ;  /* 0x0000000000007941 */ /* 0x000fea0003800000 */
.L_x_7704:
        /* <DEDUP_REMOVED lines=33> */
.L_x_7707:
[----:B------:R-:W-:Y:S05]  /*1c90*/  BSYNC B0 ;  /* 0x0000000000007941 */ /* 0x000fea0003800000 */
.L_x_7706:
        /* <DEDUP_REMOVED lines=33> */
.L_x_7709:
[----:B------:R-:W-:Y:S05]  /*1eb0*/  BSYNC B0 ;  /* 0x0000000000007941 */ /* 0x000fea0003800000 */
.L_x_7708:
[----:B------:R-:W-:Y:S06]  /*1ec0*/  BAR.SYNC.DEFER_BLOCKING 0x0 ;  /* 0x0000000000007b1d */ /* 0x000fec0000010000 */
[----:B------:R-:W2:Y:S01]  /*1ed0*/  LDG.E.128 R32, [R12.64] ;  /* 0x000000060c207981 */ /* 0x000ea2000c1e1d00 */
        /* <DEDUP_REMOVED lines=14> */
[----:B------:R-:W2:Y:S04]  /*1fc0*/  LDS.128 R12, [R60.X16] ;  /* 0x000000003c0c7984 */ /* 0x000ea8000000cc00 */
[----:B------:R-:W-:Y:S06]  /*1fd0*/  BAR.SYNC.DEFER_BLOCKING 0x0 ;  /* 0x0000000000007b1d */ /* 0x000fec0000010000 */
[----:B------:R-:W3:Y:S01]  /*1fe0*/  LDG.E.128 R28, [R28.64] ;  /* 0x000000061c1c7981 */ /* 0x000ee2000c1e1d00 */
[----:B-1----:R-:W-:-:S02]  /*1ff0*/  PRMT R90, RZ, 0x5410, R8 ;  /* 0x00005410ff5a7816 */ /* 0x002fc40000000008 */
[----:B------:R-:W-:Y:S02]  /*2000*/  PRMT R91, RZ, 0x7610, R8 ;  /* 0x00007610ff5b7816 */ /* 0x000fe40000000008 */
[--C-:B------:R-:W-:Y:S02]  /*2010*/  PRMT R93, RZ, 0x5410, R9.reuse ;  /* 0x00005410ff5d7816 */ /* 0x100fe40000000009 */
[----:B------:R-:W-:Y:S02]  /*2020*/  PRMT R95, RZ, 0x7610, R9 ;  /* 0x00007610ff5f7816 */ /* 0x000fe40000000009 */
[--C-:B------:R-:W-:Y:S02]  /*2030*/  PRMT R97, RZ, 0x5410, R10.reuse ;  /* 0x00005410ff617816 */ /* 0x100fe4000000000a */
[----:B------:R-:W-:Y:S02]  /*2040*/  PRMT R99, RZ, 0x7610, R10 ;  /* 0x00007610ff637816 */ /* 0x000fe4000000000a */
[----:B--2---:R-:W-:-:S02]  /*2050*/  PRMT R34, RZ, 0x7610, R12 ;  /* 0x00007610ff227816 */ /* 0x004fc4000000000c */
[----:B------:R-:W-:Y:S02]  /*2060*/  PRMT R32, RZ, 0x5410, R12 ;  /* 0x00005410ff207816 */ /* 0x000fe4000000000c */
[--C-:B0-----:R-:W-:Y:S01]  /*2070*/  PRMT R39, RZ, 0x7610, R13.reuse ;  /* 0x00007610ff277816 */ /* 0x101fe2000000000d */
[----:B------:R-:W-:Y:S01]  /*2080*/  FMUL.FTZ R12, R34, -1.4426950216293334961 ;  /* 0xbfb8aa3b220c7820 */ /* 0x000fe20000410000 */
[--C-:B------:R-:W-:Y:S01]  /*2090*/  PRMT R84, RZ, 0x7610, R14.reuse ;  /* 0x00007610ff547816 */ /* 0x100fe2000000000e */
[----:B------:R-:W-:Y:S01]  /*20a0*/  FMUL.FTZ R36, R32, -1.4426950216293334961 ;  /* 0xbfb8aa3b20247820 */ /* 0x000fe20000410000 */
[----:B------:R-:W-:Y:S01]  /*20b0*/  PRMT R35, RZ, 0x5410, R13 ;  /* 0x00005410ff237816 */ /* 0x000fe2000000000d */
[----:B------:R0:W1:Y:S01]  /*20c0*/  MUFU.EX2 R37, R12 ;  /* 0x0000000c00257308 */ /* 0x0000620000000800 */
[----:B------:R-:W-:Y:S01]  /*20d0*/  FMUL.FTZ R13, R39, -1.4426950216293334961 ;  /* 0xbfb8aa3b270d7820 */ /* 0x000fe20000410000 */
[----:B------:R-:W-:Y:S02]  /*20e0*/  PRMT R42, RZ, 0x5410, R14 ;  /* 0x00005410ff2a7816 */ /* 0x000fe4000000000e */
[--C-:B------:R-:W-:Y:S01]  /*20f0*/  PRMT R87, RZ, 0x5410, R15.reuse ;  /* 0x00005410ff577816 */ /* 0x100fe2000000000f */
[----:B------:R-:W-:Y:S01]  /*2100*/  FMUL.FTZ R33, R35, -1.4426950216293334961 ;  /* 0xbfb8aa3b23217820 */ /* 0x000fe20000410000 */
[----:B------:R-:W-:Y:S01]  /*2110*/  PRMT R94, RZ, 0x7610, R15 ;  /* 0x00007610ff5e7816 */ /* 0x000fe2000000000f */
[----:B------:R-:W-:Y:S01]  /*2120*/  FMUL.FTZ R41, R42, -1.4426950216293334961 ;  /* 0xbfb8aa3b2a297820 */ /* 0x000fe20000410000 */
[----:B------:R-:W2:Y:S01]  /*2130*/  MUFU.EX2 R40, R13 ;  /* 0x0000000d00287308 */ /* 0x000ea20000000800 */
[----:B0-----:R-:W-:Y:S01]  /*2140*/  FMUL.FTZ R12, R84, -1.4426950216293334961 ;  /* 0xbfb8aa3b540c7820 */ /* 0x001fe20000410000 */
[--C-:B------:R-:W-:Y:S01]  /*2150*/  PRMT R101, RZ, 0x5410, R11.reuse ;  /* 0x00005410ff657816 */ /* 0x100fe2000000000b */
[----:B------:R-:W-:Y:S01]  /*2160*/  FMUL.FTZ R43, R87, -1.4426950216293334961 ;  /* 0xbfb8aa3b572b7820 */ /* 0x000fe20000410000 */
[----:B------:R-:W-:Y:S01]  /*2170*/  PRMT R103, RZ, 0x7610, R11 ;  /* 0x00007610ff677816 */ /* 0x000fe2000000000b */
[----:B------:R-:W-:-:S03]  /*2180*/  FMUL.FTZ R85, R94, -1.4426950216293334961 ;  /* 0xbfb8aa3b5e557820 */ /* 0x000fc60000410000 */
[----:B------:R-:W0:Y:S01]  /*2190*/  MUFU.EX2 R83, R12 ;  /* 0x0000000c00537308 */ /* 0x000e220000000800 */
[----:B-1----:R-:W-:-:S07]  /*21a0*/  FADD.FTZ R37, R37, 1 ;  /* 0x3f80000025257421 */ /* 0x002fce0000010000 */
[----:B------:R-:W1:Y:S01]  /*21b0*/  MUFU.EX2 R36, R36 ;  /* 0x0000002400247308 */ /* 0x000e620000000800 */
[----:B--2---:R-:W-:-:S07]  /*21c0*/  FADD.FTZ R40, R40, 1 ;  /* 0x3f80000028287421 */ /* 0x004fce0000010000 */
[----:B------:R-:W2:Y:S01]  /*21d0*/  MUFU.EX2 R38, R33 ;  /* 0x0000002100267308 */ /* 0x000ea20000000800 */
[----:B0-----:R-:W-:Y:S02]  /*21e0*/  FADD.FTZ R83, R83, 1 ;  /* 0x3f80000053537421 */ /* 0x001fe40000010000 */
[----:B-1----:R-:W-:-:S05]  /*21f0*/  FADD.FTZ R36, R36, 1 ;  /* 0x3f80000024247421 */ /* 0x002fca0000010000 */
[----:B------:R-:W0:Y:S01]  /*2200*/  MUFU.EX2 R86, R43 ;  /* 0x0000002b00567308 */ /* 0x000e220000000800 */
[----:B--2---:R-:W-:-:S07]  /*2210*/  FADD.FTZ R38, R38, 1 ;  /* 0x3f80000026267421 */ /* 0x004fce0000010000 */
[----:B------:R-:W1:Y:S08]  /*2220*/  MUFU.EX2 R92, R85 ;  /* 0x00000055005c7308 */ /* 0x000e700000000800 */
[----:B------:R-:W2:Y:S01]  /*2230*/  MUFU.RCP R33, R36 ;  /* 0x0000002400217308 */ /* 0x000ea20000001000 */
[----:B0-----:R-:W-:-:S07]  /*2240*/  FADD.FTZ R86, R86, 1 ;  /* 0x3f80000056567421 */ /* 0x001fce0000010000 */
[----:B------:R-:W0:Y:S01]  /*2250*/  MUFU.EX2 R41, R41 ;  /* 0x0000002900297308 */ /* 0x000e220000000800 */
[----:B-1----:R-:W-:-:S07]  /*2260*/  FADD.FTZ R92, R92, 1 ;  /* 0x3f8000005c5c7421 */ /* 0x002fce0000010000 */
[----:B------:R-:W1:Y:S01]  /*2270*/  MUFU.RCP R40, R40 ;  /* 0x0000002800287308 */ /* 0x000e620000001000 */
[----:B--2---:R-:W-:-:S04]  /*2280*/  FADD.FTZ R9, -R33, 1 ;  /* 0x3f80000021097421 */ /* 0x004fc80000010100 */
[----:B------:R-:W-:-:S03]  /*2290*/  FFMA.FTZ R9, R32, R9, 1 ;  /* 0x3f80000020097423 */ /* 0x000fc60000010009 */
[----:B------:R-:W-:Y:S01]  /*22a0*/  MUFU.RCP R38, R38 ;  /* 0x0000002600267308 */ /* 0x000fe20000001000 */
[----:B0-----:R-:W-:-:S07]  /*22b0*/  FADD.FTZ R41, R41, 1 ;  /* 0x3f80000029297421 */ /* 0x001fce0000010000 */
[----:B------:R-:W-:Y:S01]  /*22c0*/  MUFU.RCP R88, R86 ;  /* 0x0000005600587308 */ /* 0x000fe20000001000 */
[----:B-1----:R-:W-:-:S07]  /*22d0*/  FADD.FTZ R10, -R40, 1 ;  /* 0x3f800000280a7421 */ /* 0x002fce0000010100 */
[----:B------:R-:W0:Y:S08]  /*22e0*/  MUFU.RCP R107, R92 ;  /* 0x0000005c006b7308 */ /* 0x000e300000001000 */
[----:B------:R-:W-:Y:S08]  /*22f0*/  MUFU.RCP R43, R41 ;  /* 0x00000029002b7308 */ /* 0x000ff00000001000 */
[----:B------:R-:W1:Y:S01]  /*2300*/  MUFU.RCP R85, R83 ;  /* 0x0000005300557308 */ /* 0x000e620000001000 */
[----:B0-----:R-:W-:-:S04]  /*2310*/  FADD.FTZ R105, -R107, 1 ;  /* 0x3f8000006b697421 */ /* 0x001fc80000010100 */
[C---:B------:R-:W-:Y:S02]  /*2320*/  FFMA.FTZ R109, R94.reuse, R105, 1 ;  /* 0x3f8000005e6d7423 */ /* 0x040fe40000010069 */
[----:B------:R-:W-:Y:S01]  /*2330*/  FMUL.FTZ R94, R94, R107 ;  /* 0x0000006b5e5e7220 */ /* 0x000fe20000410000 */
[----:B------:R-:W0:Y:S01]  /*2340*/  MUFU.RCP R37, R37 ;  /* 0x0000002500257308 */ /* 0x000e220000001000 */
[----:B---3--:R2:W-:Y:S01]  /*2350*/  STS.128 [R60.X16], R28 ;  /* 0x0000001c3c007388 */ /* 0x0085e2000000cc00 */
[----:B------:R-:W-:-:S06]  /*2360*/  NOP ;  /* 0x0000000000007918 */ /* 0x000fcc0000000000 */
[----:B------:R-:W3:Y:S01]  /*2370*/  LDS.128 R12, [R60.X16] ;  /* 0x000000003c0c7984 */ /* 0x000ee2000000cc00 */
[----:B--2---:R-:W-:Y:S01]  /*2380*/  MOV R28, c[0x0][0x16c] ;  /* 0x00005b00001c7a02 */ /* 0x004fe20000000f00 */
[----:B-1----:R-:W-:-:S03]  /*2390*/  FADD.FTZ R29, -R85, 1 ;  /* 0x3f800000551d7421 */ /* 0x002fc60000010100 */
[----:B------:R-:W-:Y:S01]  /*23a0*/  ISETP.GE.AND P1, PT, R28, 0x1, PT ;  /* 0x000000011c00780c */ /* 0x000fe20003f26270 */
[----:B------:R-:W-:Y:S02]  /*23b0*/  IMAD R28, R140, c[0x0][0x2e8], RZ ;  /* 0x0000ba008c1c7a24 */ /* 0x000fe400078e02ff */
[C---:B------:R-:W-:Y:S02]  /*23c0*/  FFMA.FTZ R29, R84.reuse, R29, 1 ;  /* 0x3f800000541d7423 */ /* 0x040fe4000001001d */
[----:B------:R-:W-:Y:S02]  /*23d0*/  IMAD R111, R47, c[0x0][0x2ec], R28 ;  /* 0x0000bb002f6f7a24 */ /* 0x000fe400078e021c */
[----:B------:R-:W-:Y:S01]  /*23e0*/  FMUL.FTZ R84, R84, R85 ;  /* 0x0000005554547220 */ /* 0x000fe20000410000 */
[----:B---3--:R-:W-:Y:S02]  /*23f0*/  PRMT R30, RZ, 0x5410, R12 ;  /* 0x00005410ff1e7816 */ /* 0x008fe4000000000c */
[----:B------:R-:W-:-:S02]  /*2400*/  PRMT R36, RZ, 0x5410, R13 ;  /* 0x00005410ff247816 */ /* 0x000fc4000000000d */
[----:B------:R-:W-:Y:S01]  /*2410*/  PRMT R31, RZ, 0x7610, R12 ;  /* 0x00007610ff1f7816 */ /* 0x000fe2000000000c */
[----:B------:R-:W-:Y:S01]  /*2420*/  FMUL.FTZ R8, R90, R30 ;  /* 0x0000001e5a087220 */ /* 0x000fe20000410000 */
[----:B------:R-:W-:Y:S01]  /*2430*/  PRMT R41, RZ, 0x7610, R13 ;  /* 0x00007610ff297816 */ /* 0x000fe2000000000d */
[----:B------:R-:W-:Y:S01]  /*2440*/  FMUL.FTZ R11, R93, R36 ;  /* 0x000000245d0b7220 */ /* 0x000fe20000410000 */
[--C-:B------:R-:W-:Y:S01]  /*2450*/  PRMT R83, RZ, 0x5410, R14.reuse ;  /* 0x00005410ff537816 */ /* 0x100fe2000000000e */
[----:B------:R-:W-:Y:S01]  /*2460*/  FMUL.FTZ R8, R33, R8 ;  /* 0x0000000821087220 */ /* 0x000fe20000410000 */
[----:B------:R-:W-:Y:S01]  /*2470*/  PRMT R86, RZ, 0x7610, R14 ;  /* 0x00007610ff567816 */ /* 0x000fe2000000000e */
[----:B------:R-:W-:Y:S01]  /*2480*/  FFMA.FTZ R14, R39, R10, 1 ;  /* 0x3f800000270e7423 */ /* 0x000fe2000001000a */
[--C-:B------:R-:W-:Y:S01]  /*2490*/  PRMT R89, RZ, 0x5410, R15.reuse ;  /* 0x00005410ff597816 */ /* 0x100fe2000000000f */
[----:B------:R-:W-:Y:S01]  /*24a0*/  FMUL.FTZ R12, R8, R9 ;  /* 0x00000009080c7220 */ /* 0x000fe20000410000 */
[----:B------:R-:W-:Y:S01]  /*24b0*/  PRMT R96, RZ, 0x7610, R15 ;  /* 0x00007610ff607816 */ /* 0x000fe2000000000f */
[----:B------:R-:W-:-:S02]  /*24c0*/  FADD.FTZ R8, -R38, 1 ;  /* 0x3f80000026087421 */ /* 0x000fc40000010100 */
[----:B------:R-:W-:Y:S02]  /*24d0*/  FMUL.FTZ R10, R38, R11 ;  /* 0x0000000b260a7220 */ /* 0x000fe40000410000 */
[----:B------:R-:W-:Y:S02]  /*24e0*/  FFMA.FTZ R13, R35, R8, 1 ;  /* 0x3f800000230d7423 */ /* 0x000fe40000010008 */
[----:B------:R-:W-:Y:S02]  /*24f0*/  FMUL.FTZ R15, R95, R41 ;  /* 0x000000295f0f7220 */ /* 0x000fe40000410000 */
[----:B------:R-:W-:Y:S02]  /*2500*/  FMUL.FTZ R13, R10, R13 ;  /* 0x0000000d0a0d7220 */ /* 0x000fe40000410000 */
[----:B------:R-:W-:Y:S02]  /*2510*/  FMUL.FTZ R15, R40, R15 ;  /* 0x0000000f280f7220 */ /* 0x000fe40000410000 */
[----:B------:R-:W-:-:S02]  /*2520*/  FADD.FTZ R10, -R88, 1 ;  /* 0x3f800000580a7421 */ /* 0x000fc40000010100 */
[----:B------:R-:W-:Y:S02]  /*2530*/  FMUL.FTZ R14, R15, R14 ;  /* 0x0000000e0f0e7220 */ /* 0x000fe40000410000 */
[----:B------:R-:W-:Y:S02]  /*2540*/  FFMA.FTZ R92, R87, R10, 1 ;  /* 0x3f800000575c7423 */ /* 0x000fe4000001000a */
[----:B------:R-:W-:Y:S01]  /*2550*/  FADD.FTZ R15, -R43, 1 ;  /* 0x3f8000002b0f7421 */ /* 0x000fe20000010100 */
[----:B------:R-:W-:Y:S01]  /*2560*/  F2FP.BF16.PACK_AB R13, R14, R13 ;  /* 0x0000000d0e0d723e */ /* 0x000fe200000010ff */
[----:B------:R-:W-:Y:S02]  /*2570*/  FMUL.FTZ R10, R97, R83 ;  /* 0x00000053610a7220 */ /* 0x000fe40000410000 */
[----:B------:R-:W-:Y:S02]  /*2580*/  FMUL.FTZ R28, R99, R86 ;  /* 0x00000056631c7220 */ /* 0x000fe40000410000 */
[----:B0-----:R-:W-:-:S02]  /*2590*/  FADD.FTZ R9, -R37, 1 ;  /* 0x3f80000025097421 */ /* 0x001fc40000010100 */
        /* <DEDUP_REMOVED lines=17> */
[----:B------:R-:W-:-:S03]  /*26b0*/  IMAD.WIDE.U32 R8, R47, c[0x0][0x2e8], R2 ;  /* 0x0000ba002f087a25 */ /* 0x000fc600078e0002 */
[----:B------:R-:W-:Y:S01]  /*26c0*/  F2FP.BF16.PACK_AB R15, R109, R92 ;  /* 0x0000005c6d0f723e */ /* 0x000fe200000010ff */
[----:B------:R-:W-:Y:S01]  /*26d0*/  BAR.SYNC.DEFER_BLOCKING 0x0 ;  /* 0x0000000000007b1d */ /* 0x000fe20000010000 */
[----:B------:R-:W-:Y:S01]  /*26e0*/  FMUL.FTZ R33, R32, R33 ;  /* 0x0000002120217220 */ /* 0x000fe20000410000 */
[----:B------:R-:W-:Y:S01]  /*26f0*/  IADD3 R29, R9, R111, RZ ;  /* 0x0000006f091d7210 */ /* 0x000fe20007ffe0ff */
[----:B------:R-:W-:Y:S01]  /*2700*/  FMUL.FTZ R34, R34, R37 ;  /* 0x0000002522227220 */ /* 0x000fe20000410000 */
[----:B------:R-:W-:Y:S01]  /*2710*/  MOV R28, R8 ;  /* 0x00000008001c7202 */ /* 0x000fe20000000f00 */
[----:B------:R-:W-:Y:S02]  /*2720*/  FMUL.FTZ R90, R90, R33 ;  /* 0x000000215a5a7220 */ /* 0x000fe40000410000 */
[----:B------:R-:W-:Y:S02]  /*2730*/  FMUL.FTZ R38, R35, R38 ;  /* 0x0000002623267220 */ /* 0x000fe40000410000 */
[----:B------:R-:W-:-:S02]  /*2740*/  FMUL.FTZ R91, R91, R34 ;  /* 0x000000225b5b7220 */ /* 0x000fc40000410000 */
[----:B------:R-:W-:Y:S02]  /*2750*/  FMUL.FTZ R93, R93, R38 ;  /* 0x000000265d5d7220 */ /* 0x000fe40000410000 */
[----:B------:R-:W-:Y:S02]  /*2760*/  FMUL.FTZ R40, R39, R40 ;  /* 0x0000002827287220 */ /* 0x000fe40000410000 */
[----:B------:R-:W-:Y:S02]  /*2770*/  IMAD R37, R45, c[0x0][0x2f0], RZ ;  /* 0x0000bc002d257a24 */ /* 0x000fe400078e02ff */
[----:B------:R-:W-:Y:S02]  /*2780*/  FMUL.FTZ R95, R95, R40 ;  /* 0x000000285f5f7220 */ /* 0x000fe40000410000 */
[----:B------:R-:W-:Y:S02]  /*2790*/  FMUL.FTZ R42, R42, R43 ;  /* 0x0000002b2a2a7220 */ /* 0x000fe40000410000 */
[----:B------:R-:W-:-:S02]  /*27a0*/  IMAD R37, R0, c[0x0][0x2f4], R37 ;  /* 0x0000bd0000257a24 */ /* 0x000fc400078e0225 */
[----:B------:R-:W-:Y:S01]  /*27b0*/  IMAD.WIDE.U32 R28, R0, c[0x0][0x2f0], R28 ;  /* 0x0000bc00001c7a25 */ /* 0x000fe200078e001c */
[----:B------:R0:W-:Y:S01]  /*27c0*/  STS.128 [R60.X16], R12 ;  /* 0x0000000c3c007388 */ /* 0x0001e2000000cc00 */
[----:B------:R-:W-:-:S06]  /*27d0*/  NOP ;  /* 0x0000000000007918 */ /* 0x000fcc0000000000 */
[----:B------:R-:W1:Y:S01]  /*27e0*/  LDS.128 R8, [R60.X16] ;  /* 0x000000003c087984 */ /* 0x000e62000000cc00 */
[----:B------:R-:W-:Y:S01]  /*27f0*/  FMUL.FTZ R97, R97, R42 ;  /* 0x0000002a61617220 */ /* 0x000fe20000410000 */
[----:B------:R-:W-:Y:S01]  /*2800*/  IADD3 R29, R29, R37, RZ ;  /* 0x000000251d1d7210 */ /* 0x000fe20007ffe0ff */
[----:B------:R-:W-:Y:S02]  /*2810*/  FMUL.FTZ R99, R99, R84 ;  /* 0x0000005463637220 */ /* 0x000fe40000410000 */
[----:B------:R-:W-:Y:S02]  /*2820*/  FMUL.FTZ R88, R87, R88 ;  /* 0x0000005857587220 */ /* 0x000fe40000410000 */
[----:B------:R-:W-:Y:S01]  /*2830*/  FMUL.FTZ R103, R103, R94 ;  /* 0x0000005e67677220 */ /* 0x000fe20000410000 */
[----:B0-----:R-:W-:Y:S01]  /*2840*/  PRMT R12, RZ, 0x5410, R4 ;  /* 0x00005410ff0c7816 */ /* 0x001fe20000000004 */
[----:B------:R-:W-:Y:S01]  /*2850*/  FMUL.FTZ R101, R101, R88 ;  /* 0x0000005865657220 */ /* 0x000fe20000410000 */
[----:B------:R-:W-:-:S02]  /*2860*/  PRMT R13, RZ, 0x5410, R5 ;  /* 0x00005410ff0d7816 */ /* 0x000fc40000000005 */
[----:B------:R-:W-:Y:S01]  /*2870*/  LEA R15, P0, R28, c[0x0][0x338], 0x1 ;  /* 0x0000ce001c0f7a11 */ /* 0x000fe200078008ff */
[----:B------:R-:W-:Y:S01]  /*2880*/  FFMA.FTZ R32, R90, R12, R73 ;  /* 0x0000000c5a207223 */ /* 0x000fe20000010049 */
[----:B------:R-:W-:Y:S02]  /*2890*/  PRMT R12, RZ, 0x7610, R4 ;  /* 0x00007610ff0c7816 */ /* 0x000fe40000000004 */
[----:B------:R-:W-:Y:S02]  /*28a0*/  LEA.HI.X R29, R28, c[0x0][0x33c], R29, 0x1, P0 ;  /* 0x0000cf001c1d7a11 */ /* 0x000fe400000f0c1d */
[----:B------:R-:W-:Y:S01]  /*28b0*/  ISETP.NE.U32.AND P0, PT, RZ, c[0x0][0x270], PT ;  /* 0x00009c00ff007a0c */ /* 0x000fe20003f05070 */
[----:B------:R-:W-:-:S03]  /*28c0*/  FFMA.FTZ R12, R91, R12, R32 ;  /* 0x0000000c5b0c7223 */ /* 0x000fc60000010020 */
[----:B------:R-:W-:Y:S01]  /*28d0*/  ISETP.NE.AND.EX P0, PT, RZ, c[0x0][0x274], PT, P0 ;  /* 0x00009d00ff007a0c */ /* 0x000fe20003f05300 */
[----:B------:R-:W-:Y:S01]  /*28e0*/  FFMA.FTZ R12, R93, R13, R12 ;  /* 0x0000000d5d0c7223 */ /* 0x000fe2000001000c */
[----:B------:R-:W-:-:S05]  /*28f0*/  PRMT R13, RZ, 0x7610, R5 ;  /* 0x00007610ff0d7816 */ /* 0x000fca0000000005 */
[----:B------:R-:W-:Y:S01]  /*2900*/  FFMA.FTZ R12, R95, R13, R12 ;  /* 0x0000000d5f0c7223 */ /* 0x000fe2000001000c */
[----:B------:R-:W-:-:S05]  /*2910*/  PRMT R13, RZ, 0x5410, R6 ;  /* 0x00005410ff0d7816 */ /* 0x000fca0000000006 */
[----:B------:R-:W-:Y:S01]  /*2920*/  FFMA.FTZ R14, R97, R13, R12 ;  /* 0x0000000d610e7223 */ /* 0x000fe2000001000c */
[----:B------:R-:W-:Y:S02]  /*2930*/  PRMT R13, RZ, 0x7610, R6 ;  /* 0x00007610ff0d7816 */ /* 0x000fe40000000006 */
[----:B------:R-:W-:Y:S02]  /*2940*/  IADD3 R12, P2, R15, R72, RZ ;  /* 0x000000480f0c7210 */ /* 0x000fe40007f5e0ff */
[----:B------:R-:W-:Y:S01]  /*2950*/  PRMT R15, RZ, 0x5410, R7 ;  /* 0x00005410ff0f7816 */ /* 0x000fe20000000007 */
        /* <DEDUP_REMOVED lines=34> */
.L_x_7710:
        /* <DEDUP_REMOVED lines=17> */
[----:B0-----:R-:W-:Y:S01]  /*2c90*/  MOV R8, R50 ;  /* 0x0000003200087202 */ /* 0x001fe20000000f00 */
        /* <DEDUP_REMOVED lines=10> */
[----:B------:R-:W-:Y:S02]  /*2d40*/  IADD3 R9, R9, R11, RZ ;  /* 0x0000000b09097210 */ /* 0x000fe40007ffe0ff */
[----:B------:R-:W-:Y:S02]  /*2d50*/  MOV R102, RZ ;  /* 0x000000ff00667202 */ /* 0x000fe40000000f00 */
[----:B------:R-:W-:Y:S01]  /*2d60*/  MOV R115, RZ ;  /* 0x000000ff00737202 */ /* 0x000fe20000000f00 */
[----:B------:R-:W-:-:S05]  /*2d70*/  IMAD.WIDE.U32 R30, R48, c[0x0][0x2a0], R8 ;  /* 0x0000a800301e7a25 */ /* 0x000fca00078e0008 */
[----:B------:R-:W-:Y:S02]  /*2d80*/  IADD3 R13, R31, R13, RZ ;  /* 0x0000000d1f0d7210 */ /* 0x000fe40007ffe0ff */
[----:B------:R-:W-:-:S04]  /*2d90*/  LEA R8, P0, R30, c[0x0][0x318], 0x2 ;  /* 0x0000c6001e087a11 */ /* 0x000fc800078010ff */
[----:B------:R-:W-:Y:S02]  /*2da0*/  LEA.HI.X R9, R30, c[0x0][0x31c], R13, 0x2, P0 ;  /* 0x0000c7001e097a11 */ /* 0x000fe400000f140d */
[----:B------:R-:W-:-:S03]  /*2db0*/  IADD3 R30, P0, R2, R30, RZ ;  /* 0x0000001e021e7210 */ /* 0x000fc60007f1e0ff */
[----:B------:R-:W-:Y:S01]  /*2dc0*/  IMAD.WIDE R8, R29, 0x4, R8 ;  /* 0x000000041d087825 */ /* 0x000fe200078e0208 */
[----:B------:R-:W-:-:S03]  /*2dd0*/  IADD3.X R31, R3, R13, RZ, P0, !PT ;  /* 0x0000000d031f7210 */ /* 0x000fc600007fe4ff */
        /* <DEDUP_REMOVED lines=13> */
.L_x_7732:
[----:B------:R-:W-:Y:S01]  /*2eb0*/  SHF.R.S32.HI R106, RZ, 0x1f, R113 ;  /* 0x0000001fff6a7819 */ /* 0x000fe20000011471 */
[----:B------:R-:W-:Y:S01]  /*2ec0*/  IMAD.WIDE.U32 R12, R113, c[0x0][0x1a0], RZ ;  /* 0x00006800710c7a25 */ /* 0x000fe200078e00ff */
[----:B------:R-:W-:-:S02]  /*2ed0*/  MOV R8, R20 ;  /* 0x0000001400087202 */ /* 0x000fc40000000f00 */
[----:B------:R-:W-:Y:S01]  /*2ee0*/  MOV R9, R63 ;  /* 0x0000003f00097202 */ /* 0x000fe20000000f00 */
[----:B------:R-:W-:Y:S01]  /*2ef0*/  IMAD R14, R106, c[0x0][0x1a0], RZ ;  /* 0x000068006a0e7a24 */ /* 0x000fe200078e02ff */
[----:B------:R-:W-:Y:S01]  /*2f00*/  LEA R11, P1, R12, R57, 0x1 ;  /* 0x000000390c0b7211 */ /* 0x000fe200078208ff */
[----:B------:R-:W-:Y:S02]  /*2f10*/  IMAD R10, R106, c[0x0][0x188], RZ ;  /* 0x000062006a0a7a24 */ /* 0x000fe400078e02ff */
[C---:B------:R-:W-:Y:S02]  /*2f20*/  IMAD R117, R113.reuse, c[0x0][0x1a4], R14 ;  /* 0x0000690071757a24 */ /* 0x040fe400078e020e */
[----:B------:R-:W-:-:S03]  /*2f30*/  IMAD.WIDE.U32 R8, R113, c[0x0][0x188], R8 ;  /* 0x0000620071087a25 */ /* 0x000fc600078e0008 */
[----:B------:R-:W-:Y:S01]  /*2f40*/  IADD3 R13, R13, R117, RZ ;  /* 0x000000750d0d7210 */ /* 0x000fe20007ffe0ff */
[----:B------:R-:W-:Y:S01]  /*2f50*/  IMAD R15, R113, c[0x0][0x18c], R10 ;  /* 0x00006300710f7a24 */ /* 0x000fe200078e020a */
[----:B------:R-:W-:Y:S02]  /*2f60*/  LEA R10, P0, R8, c[0x0][0x220], 0x2 ;  /* 0x00008800080a7a11 */ /* 0x000fe400078010ff */
[----:B------:R-:W-:Y:S02]  /*2f70*/  LEA.HI.X R13, R12, R58, R13, 0x1, P1 ;  /* 0x0000003a0c0d7211 */ /* 0x000fe400008f0c0d */
[----:B------:R-:W-:Y:S02]  /*2f80*/  IADD3 R12, P1, R11, R72, RZ ;  /* 0x000000480b0c7210 */ /* 0x000fe40007f3e0ff */
[----:B------:R-:W-:Y:S02]  /*2f90*/  IADD3 R9, R9, R15, RZ ;  /* 0x0000000f09097210 */ /* 0x000fe40007ffe0ff */
[----:B------:R-:W-:-:S02]  /*2fa0*/  IADD3.X R13, R13, R74, RZ, P1, !PT ;  /* 0x0000004a0d0d7210 */ /* 0x000fc40000ffe4ff */
[----:B------:R-:W-:-:S04]  /*2fb0*/  LEA.HI.X R11, R8, c[0x0][0x224], R9, 0x2, P0 ;  /* 0x00008900080b7a11 */ /* 0x000fc800000f1409 */
[----:B--2---:R-:W2:Y:S04]  /*2fc0*/  LDG.E.128 R12, [R12.64] ;  /* 0x000000060c0c7981 */ /* 0x004ea8000c1e1d00 */
[----:B0--3--:R0:W3:Y:S01]  /*2fd0*/  LDG.E R104, [R10.64] ;  /* 0x000000060a687981 */ /* 0x0090e2000c1e1900 */
[----:B------:R-:W-:Y:S01]  /*2fe0*/  MOV R8, R18 ;  /* 0x0000001200087202 */ /* 0x000fe20000000f00 */
[----:B------:R-:W-:Y:S01]  /*2ff0*/  IMAD R112, R106, c[0x0][0x1c0], RZ ;  /* 0x000070006a707a24 */ /* 0x000fe200078e02ff */
[----:B------:R-:W-:-:S05]  /*3000*/  MOV R9, R65 ;  /* 0x0000004100097202 */ /* 0x000fca0000000f00 */
[----:B------:R-:W-:-:S04]  /*3010*/  IMAD.WIDE.U32 R8, R113, c[0x0][0x1c0], R8 ;  /* 0x0000700071087a25 */ /* 0x000fc800078e0008 */
[----:B0-----:R-:W-:Y:S01]  /*3020*/  IMAD R11, R113, c[0x0][0x1c4], R112 ;  /* 0x00007100710b7a24 */ /* 0x001fe200078e0270 */
[----:B------:R-:W-:-:S04]  /*3030*/  LEA R118, P2, R8, c[0x0][0x230], 0x2 ;  /* 0x00008c0008767a11 */ /* 0x000fc800078410ff */
[----:B------:R-:W-:-:S04]  /*3040*/  IADD3 R9, R9, R11, RZ ;  /* 0x0000000b09097210 */ /* 0x000fc80007ffe0ff */
[----:B------:R-:W-:Y:S02]  /*3050*/  LEA.HI.X R119, R8, c[0x0][0x234], R9, 0x2, P2 ;  /* 0x00008d0008777a11 */ /* 0x000fe400010f1409 */
[C---:B------:R-:W-:Y:S02]  /*3060*/  IADD3 R108, R59.reuse, -0x1, RZ ;  /* 0xffffffff3b6c7810 */ /* 0x040fe40007ffe0ff */
[----:B------:R-:W-:Y:S02]  /*3070*/  ISETP.GT.AND P0, PT, R59, 0x1, PT ;  /* 0x000000013b00780c */ /* 0x000fe40003f04270 */
[----:B------:R-:W-:Y:S02]  /*3080*/  ISETP.NE.AND P1, PT, R50, RZ, PT ;  /* 0x000000ff3200720c */ /* 0x000fe40003f25270 */
[----:B------:R-:W-:Y:S02]  /*3090*/  LEA.HI R110, R108, R108, RZ, 0x1 ;  /* 0x0000006c6c6e7211 */ /* 0x000fe400078f08ff */
[----:B------:R-:W-:-:S02]  /*30a0*/  ISETP.EQ.AND P0, PT, R144, RZ, P0 ;  /* 0x000000ff9000720c */ /* 0x000fc40000702270 */
[----:B------:R-:W-:-:S04]  /*30b0*/  LOP3.LUT R117, R110, 0xfffffe, RZ, 0xc0, !PT ;  /* 0x00fffffe6e757812 */ /* 0x000fc800078ec0ff */
[----:B------:R-:W-:Y:S02]  /*30c0*/  IADD3 R108, R108, -R117, RZ ;  /* 0x800000756c6c7210 */ /* 0x000fe40007ffe0ff */
[----:B------:R-:W-:Y:S02]  /*30d0*/  IADD3 R10, R50, 0x200, RZ ;  /* 0x00000200320a7810 */ /* 0x000fe40007ffe0ff */
[----:B------:R-:W-:-:S03]  /*30e0*/  @!P1 LEA R10, R108, R113, 0x8 ;  /* 0x000000716c0a9211 */ /* 0x000fc600078e40ff */
[----:B------:R-:W-:Y:S02]  /*30f0*/  @P0 IADD3 R8, R59, -0x2, RZ ;  /* 0xfffffffe3b080810 */ /* 0x000fe40007ffe0ff */
[----:B------:R-:W-:-:S03]  /*3100*/  SHF.L.U32 R121, R10, 0x2, RZ ;  /* 0x000000020a797819 */ /* 0x000fc600000006ff */
[----:B------:R-:W-:Y:S01]  /*3110*/  @P0 IMAD R117, R8, c[0x0][0x16c], R113 ;  /* 0x00005b0008750a24 */ /* 0x000fe200078e0271 */
[----:B--2---:R0:W-:Y:S01]  /*3120*/  STS.128 [R60.X16], R12 ;  /* 0x0000000c3c007388 */ /* 0x0041e2000000cc00 */
[----:B------:R-:W-:-:S06]  /*3130*/  NOP ;  /* 0x0000000000007918 */ /* 0x000fcc0000000000 */
[----:B-1----:R1:W2:Y:S01]  /*3140*/  LDG.E R118, [R118.64] ;  /* 0x0000000676767981 */ /* 0x0022a2000c1e1900 */
[----:B---3--:R-:W-:-:S03]  /*3150*/  FMUL.FTZ R112, R104, 1.4426950216293334961 ;  /* 0x3fb8aa3b68707820 */ /* 0x008fc60000410000 */
[----:B------:R-:W3:Y:S01]  /*3160*/  LDS.128 R8, [R60.X16] ;  /* 0x000000003c087984 */ /* 0x000ee2000000cc00 */
[----:B------:R-:W-:-:S06]  /*3170*/  FMUL.FTZ R128, R112, R75 ;  /* 0x0000004b70807220 */ /* 0x000fcc0000410000 */
[----:B------:R-:W4:Y:S01]  /*3180*/  MUFU.EX2 R128, R128 ;  /* 0x0000008000807308 */ /* 0x000f220000000800 */
[----:B------:R-:W-:Y:S01]  /*3190*/  ISETP.NE.AND P2, PT, R50, 0x1f, PT ;  /* 0x0000001f3200780c */ /* 0x000fe20003f45270 */
[----:B----4-:R4:W-:Y:S04]  /*31a0*/  STS [R121+0x878], R128 ;  /* 0x0008788079007388 */ /* 0x0109e80000000800 */
[----:B------:R-:W-:Y:S01]  /*31b0*/  BAR.SYNC.DEFER_BLOCKING 0x0 ;  /* 0x0000000000007b1d */ /* 0x000fe20000010000 */
[C---:B------:R-:W-:Y:S02]  /*31c0*/  FMUL.FTZ R123, R112.reuse, R82 ;  /* 0x00000052707b7220 */ /* 0x040fe40000410000 */
[C---:B------:R-:W-:Y:S02]  /*31d0*/  FMUL.FTZ R132, R112.reuse, R76 ;  /* 0x0000004c70847220 */ /* 0x040fe40000410000 */
[----:B------:R-:W-:-:S03]  /*31e0*/  FMUL.FTZ R138, R112, R78 ;  /* 0x0000004e708a7220 */ /* 0x000fc60000410000 */
[----:B------:R0:W1:Y:S01]  /*31f0*/  @P2 LDS R130, [R50.X4+0x107c] ;  /* 0x00107c0032822984 */ /* 0x0000620000004800 */
[C---:B------:R-:W-:Y:S02]  /*3200*/  FMUL.FTZ R136, R112.reuse, R79 ;  /* 0x0000004f70887220 */ /* 0x040fe40000410000 */
[C---:B------:R-:W-:Y:S02]  /*3210*/  FMUL.FTZ R134, R112.reuse, R80 ;  /* 0x0000005070867220 */ /* 0x040fe40000410000 */
[----:B------:R-:W-:Y:S01]  /*3220*/  FMUL.FTZ R126, R112, R81 ;  /* 0x00000051707e7220 */ /* 0x000fe20000410000 */
[----:B------:R-:W-:Y:S01]  /*3230*/  HFMA2.MMA R129, -RZ, RZ, 0, 0 ;  /* 0x00000000ff817435 */ /* 0x000fe200000001ff */
[----:B------:R-:W4:Y:S01]  /*3240*/  MUFU.EX2 R123, R123 ;  /* 0x0000007b007b7308 */ /* 0x000f220000000800 */
[----:B------:R-:W-:-:S07]  /*3250*/  @P0 IMAD.WIDE R116, R117, 0x8, R26 ;  /* 0x0000000875740825 */ /* 0x000fce00078e021a */
[----:B------:R-:W1:Y:S01]  /*3260*/  MUFU.EX2 R132, R132 ;  /* 0x0000008400847308 */ /* 0x000e620000000800 */
[----:B------:R1:W5:Y:S07]  /*3270*/  @P0 LDG.E R129, [R116.64+0x4] ;  /* 0x0000040674810981 */ /* 0x00036e000c1e1900 */
[----:B------:R-:W1:Y:S01]  /*3280*/  MUFU.EX2 R138, R138 ;  /* 0x0000008a008a7308 */ /* 0x000e620000000800 */
[----:B0-----:R-:W-:-:S07]  /*3290*/  PRMT R12, RZ, 0x5410, R4 ;  /* 0x00005410ff0c7816 */ /* 0x001fce0000000004 */
[----:B------:R-:W0:Y:S01]  /*32a0*/  MUFU.EX2 R136, R136 ;  /* 0x0000008800887308 */ /* 0x000e220000000800 */
[----:B------:R-:W-:-:S07]  /*32b0*/  PRMT R13, RZ, 0x7610, R4 ;  /* 0x00007610ff0d7816 */ /* 0x000fce0000000004 */
[----:B------:R-:W0:Y:S01]  /*32c0*/  MUFU.EX2 R134, R134 ;  /* 0x0000008600867308 */ /* 0x000e220000000800 */
[----:B------:R-:W-:-:S07]  /*32d0*/  PRMT R14, RZ, 0x5410, R5 ;  /* 0x00005410ff0e7816 */ /* 0x000fce0000000005 */
[----:B------:R-:W0:Y:S01]  /*32e0*/  MUFU.EX2 R126, R126 ;  /* 0x0000007e007e7308 */ /* 0x000e220000000800 */
[----:B------:R-:W-:Y:S02]  /*32f0*/  PRMT R15, RZ, 0x7610, R5 ;  /* 0x00007610ff0f7816 */ /* 0x000fe40000000005 */
[--C-:B------:R-:W-:Y:S02]  /*3300*/  PRMT R108, RZ, 0x5410, R6.reuse ;  /* 0x00005410ff6c7816 */ /* 0x100fe40000000006 */
[----:B-1----:R-:W-:Y:S02]  /*3310*/  PRMT R117, RZ, 0x7610, R6 ;  /* 0x00007610ff757816 */ /* 0x002fe40000000006 */
        /* <DEDUP_REMOVED lines=16> */
[----:B----4-:R-:W-:Y:S01]  /*3420*/  FFMA.FTZ R121, R123, R152, R158 ;  /* 0x000000987b797223 */ /* 0x010fe2000001009e */
[----:B------:R-:W-:Y:S05]  /*3430*/  @P2 BRA `(.L_x_7713) ;  /* 0x0000007000002947 */ /* 0x000fea0003800000 */
[----:B0--3--:R-:W-:Y:S02]  /*3440*/  ISETP.NE.AND P0, PT, R59, c[0x0][0x174], PT ;  /* 0x00005d003b007a0c */ /* 0x009fe40003f05270 */
[----:B------:R-:W-:-:S11]  /*3450*/  MOV R130, 0x3f800000 ;  /* 0x3f80000000827802 */ /* 0x000fd60000000f00 */
[----:B------:R-:W-:-:S04]  /*3460*/  @P0 LEA.HI R114, R59, R59, RZ, 0x1 ;  /* 0x0000003b3b720211 */ /* 0x000fc800078f08ff */
[----:B------:R-:W-:-:S04]  /*3470*/  @P0 LOP3.LUT R114, R114, 0xfffffe, RZ, 0xc0, !PT ;  /* 0x00fffffe72720812 */ /* 0x000fc800078ec0ff */
[----:B------:R-:W-:-:S04]  /*3480*/  @P0 IADD3 R114, -R114, R59, RZ ;  /* 0x0000003b72720210 */ /* 0x000fc80007ffe1ff */
[----:B------:R-:W-:-:S05]  /*3490*/  @P0 LEA R114, R114, R113, 0x8 ;  /* 0x0000007172720211 */ /* 0x000fca00078e40ff */
[----:B------:R0:W1:Y:S02]  /*34a0*/  @P0 LDS R130, [R114.X4+0x878] ;  /* 0x0008780072820984 */ /* 0x0000640000004800 */
.L_x_7713:
[----:B0--3--:R-:W-:Y:S05]  /*34b0*/  BSYNC B0 ;  /* 0x0000000000007941 */ /* 0x009fea0003800000 */
.L_x_7712:
[----:B-1----:R-:W-:Y:S01]  /*34c0*/  FMUL.FTZ R127, R123, R130 ;  /* 0x000000827b7f7220 */ /* 0x002fe20000410000 */
[----:B------:R0:W1:Y:S01]  /*34d0*/  MUFU.EX2 R179, R112 ;  /* 0x0000007000b37308 */ /* 0x0000620000000800 */
[-C--:B------:R-:W-:Y:S01]  /*34e0*/  FMUL.FTZ R165, R97, R118.reuse ;  /* 0x0000007661a57220 */ /* 0x080fe20000410000 */
[--C-:B------:R-:W-:Y:S01]  /*34f0*/  PRMT R114, RZ, 0x7610, R8.reuse ;  /* 0x00007610ff727816 */ /* 0x100fe20000000008 */
[C---:B------:R-:W-:Y:S01]  /*3500*/  FFMA.FTZ R121, R126.reuse, R121, R167 ;  /* 0x000000797e797223 */ /* 0x040fe200000100a7 */
[----:B------:R-:W-:Y:S01]  /*3510*/  PRMT R116, RZ, 0x5410, R9 ;  /* 0x00005410ff747816 */ /* 0x000fe20000000009 */
[----:B------:R-:W-:Y:S01]  /*3520*/  FMUL.FTZ R127, R126, R127 ;  /* 0x0000007f7e7f7220 */ /* 0x000fe20000410000 */
[----:B------:R-:W-:Y:S01]  /*3530*/  ISETP.GE.AND P0, PT, R60, 0x1, PT ;  /* 0x000000013c00780c */ /* 0x000fe20003f06270 */
[-C--:B------:R-:W-:Y:S01]  /*3540*/  FMUL.FTZ R163, R95, R118.reuse ;  /* 0x000000765fa37220 */ /* 0x080fe20000410000 */
[----:B------:R-:W-:Y:S01]  /*3550*/  ISETP.GE.U32.AND P4, PT, R144, 0x18, PT ;  /* 0x000000189000780c */ /* 0x000fe20003f86070 */
[C---:B------:R-:W-:Y:S01]  /*3560*/  FFMA.FTZ R121, R134.reuse, R121, R165 ;  /* 0x0000007986797223 */ /* 0x040fe200000100a5 */
[----:B0-----:R-:W-:Y:S01]  /*3570*/  PRMT R112, RZ, 0x5410, R8 ;  /* 0x00005410ff707816 */ /* 0x001fe20000000008 */
[----:B------:R-:W-:Y:S01]  /*3580*/  FMUL.FTZ R127, R134, R127 ;  /* 0x0000007f867f7220 */ /* 0x000fe20000410000 */
[----:B------:R-:W-:Y:S01]  /*3590*/  SHF.L.U32 R166, R113, 0x3, RZ ;  /* 0x0000000371a67819 */ /* 0x000fe200000006ff */
[----:B------:R-:W-:Y:S01]  /*35a0*/  FMUL.FTZ R164, R93, R118 ;  /* 0x000000765da47220 */ /* 0x000fe20000410000 */
[----:B------:R-:W-:Y:S01]  /*35b0*/  ISETP.NE.AND P5, PT, R50, RZ, PT ;  /* 0x000000ff3200720c */ /* 0x000fe20003fa5270 */
[C---:B------:R-:W-:Y:S01]  /*35c0*/  FFMA.FTZ R121, R136.reuse, R121, R163 ;  /* 0x0000007988797223 */ /* 0x040fe200000100a3 */
[----:B------:R-:W-:Y:S01]  /*35d0*/  BSSY B0, `(.L_x_7714) ;  /* 0x00000b7000007945 */ /* 0x000fe20003800000 */
[----:B------:R-:W-:-:S02]  /*35e0*/  FMUL.FTZ R127, R136, R127 ;  /* 0x0000007f887f7220 */ /* 0x000fc40000410000 */
[-C--:B------:R-:W-:Y:S02]  /*35f0*/  FMUL.FTZ R162, R91, R118.reuse ;  /* 0x000000765ba27220 */ /* 0x080fe40000410000 */
[C---:B------:R-:W-:Y:S02]  /*3600*/  FFMA.FTZ R121, R138.reuse, R121, R164 ;  /* 0x000000798a797223 */ /* 0x040fe400000100a4 */
[----:B------:R-:W-:Y:S02]  /*3610*/  FMUL.FTZ R127, R138, R127 ;  /* 0x0000007f8a7f7220 */ /* 0x000fe40000410000 */
[----:B------:R-:W-:Y:S01]  /*3620*/  FMUL.FTZ R160, R90, R118 ;  /* 0x000000765aa07220 */ /* 0x000fe20000410000 */
[----:B------:R-:W-:Y:S01]  /*3630*/  PRMT R118, RZ, 0x7610, R9 ;  /* 0x00007610ff767816 */ /* 0x000fe20000000009 */
[C---:B-1----:R-:W-:Y:S02]  /*3640*/  FFMA.FTZ R121, R179.reuse, R121, R162 ;  /* 0x00000079b3797223 */ /* 0x042fe400000100a2 */
[----:B------:R-:W-:-:S02]  /*3650*/  FMUL.FTZ R127, R179, R127 ;  /* 0x0000007fb37f7220 */ /* 0x000fc40000410000 */
[----:B------:R-:W-:Y:S02]  /*3660*/  FMUL.FTZ R151, R112, R149 ;  /* 0x0000009570977220 */ /* 0x000fe40000410000 */
[----:B------:R-:W-:Y:S02]  /*3670*/  FMUL.FTZ R153, R114, R147 ;  /* 0x0000009372997220 */ /* 0x000fe40000410000 */
[C---:B------:R-:W-:Y:S01]  /*3680*/  FFMA.FTZ R135, R132.reuse, R121, R160 ;  /* 0x0000007984877223 */ /* 0x040fe200000100a0 */
[--C-:B------:R-:W-:Y:S01]  /*3690*/  PRMT R121, RZ, 0x5410, R11.reuse ;  /* 0x00005410ff797816 */ /* 0x100fe2000000000b */
[----:B------:R-:W-:Y:S01]  /*36a0*/  FMUL.FTZ R154, R132, R127 ;  /* 0x0000007f849a7220 */ /* 0x000fe20000410000 */
[----:B------:R-:W-:Y:S01]  /*36b0*/  PRMT R11, RZ, 0x7610, R11 ;  /* 0x00007610ff0b7816 */ /* 0x000fe2000000000b */
[----:B------:R-:W-:Y:S01]  /*36c0*/  FMUL.FTZ R146, R116, R145 ;  /* 0x0000009174927220 */ /* 0x000fe20000410000 */
[----:B------:R-:W0:Y:S01]  /*36d0*/  SHFL.DOWN PT, R137, R135, 0x1, 0x1f ;  /* 0x08201f0087897f89 */ /* 0x000e2200000e0000 */
[----:B------:R-:W-:-:S02]  /*36e0*/  FFMA.FTZ R9, R132, R151, R153 ;  /* 0x0000009784097223 */ /* 0x000fc40000010099 */
[----:B------:R-:W-:Y:S01]  /*36f0*/  FMUL.FTZ R120, R128, R132 ;  /* 0x0000008480787220 */ /* 0x000fe20000410000 */
[----:B------:R-:W1:Y:S01]  /*3700*/  SHFL.DOWN PT, R133, R154, 0x1, 0x1f ;  /* 0x08201f009a857f89 */ /* 0x000e6200000e0000 */
[C---:B------:R-:W-:Y:S02]  /*3710*/  FFMA.FTZ R8, R179.reuse, R9, R146 ;  /* 0x00000009b3087223 */ /* 0x040fe40000010092 */
[----:B------:R-:W-:Y:S01]  /*3720*/  FMUL.FTZ R9, R179, R120 ;  /* 0x00000078b3097220 */ /* 0x000fe20000410000 */
[--C-:B------:R-:W-:Y:S01]  /*3730*/  PRMT R120, RZ, 0x5410, R10.reuse ;  /* 0x00005410ff787816 */ /* 0x100fe2000000000a */
[----:B------:R-:W-:Y:S01]  /*3740*/  FMUL.FTZ R155, R118, R141 ;  /* 0x0000008d769b7220 */ /* 0x000fe20000410000 */
[----:B------:R-:W-:Y:S01]  /*3750*/  PRMT R10, RZ, 0x7610, R10 ;  /* 0x00007610ff0a7816 */ /* 0x000fe2000000000a */
[----:B------:R-:W-:Y:S02]  /*3760*/  FMUL.FTZ R9, R138, R9 ;  /* 0x000000098a097220 */ /* 0x000fe40000410000 */
[----:B------:R-:W-:-:S02]  /*3770*/  FMUL.FTZ R157, R120, R139 ;  /* 0x0000008b789d7220 */ /* 0x000fc40000410000 */
[----:B------:R-:W-:Y:S02]  /*3780*/  FFMA.FTZ R8, R138, R8, R155 ;  /* 0x000000088a087223 */ /* 0x000fe4000001009b */
[----:B------:R-:W-:Y:S02]  /*3790*/  FMUL.FTZ R159, R10, R125 ;  /* 0x0000007d0a9f7220 */ /* 0x000fe40000410000 */
        /* <DEDUP_REMOVED lines=8> */
[----:B------:R-:W-:Y:S02]  /*3820*/  FFMA.FTZ R131, R123, R127, R148 ;  /* 0x0000007f7b837223 */ /* 0x000fe40000010094 */
[----:B0-----:R-:W-:-:S02]  /*3830*/  @P3 FFMA.FTZ R135, R154, R137, R135 ;  /* 0x000000899a873223 */ /* 0x001fc40000010087 */
[----:B------:R-:W-:Y:S02]  /*3840*/  FMUL.FTZ R150, R123, R8 ;  /* 0x000000087b967220 */ /* 0x000fe40000410000 */
[----:B-1----:R-:W-:Y:S01]  /*3850*/  @P3 FMUL.FTZ R154, R154, R133 ;  /* 0x000000859a9a3220 */ /* 0x002fe20000410000 */
[----:B------:R-:W0:Y:S01]  /*3860*/  SHFL.UP PT, R8, R131, 0x1, RZ ;  /* 0x0420000083087989 */ /* 0x000e2200000e00ff */
[----:B------:R-:W-:-:S03]  /*3870*/  ISETP.GE.U32.AND P3, PT, R144, 0x1e, PT ;  /* 0x0000001e9000780c */ /* 0x000fc60003f66070 */
[----:B------:R-:W1:Y:S04]  /*3880*/  SHFL.DOWN PT, R133, R135, 0x2, 0x1f ;  /* 0x08401f0087857f89 */ /* 0x000e6800000e0000 */
[----:B------:R-:W2:Y:S04]  /*3890*/  SHFL.UP PT, R9, R150, 0x1, RZ ;  /* 0x0420000096097989 */ /* 0x000ea800000e00ff */
[----:B------:R-:W3:Y:S01]  /*38a0*/  SHFL.DOWN PT, R127, R154, 0x2, 0x1f ;  /* 0x08401f009a7f7f89 */ /* 0x000ee200000e0000 */
[----:B0-----:R-:W-:Y:S02]  /*38b0*/  @P0 FFMA.FTZ R131, R150, R8, R131 ;  /* 0x0000000896830223 */ /* 0x001fe40000010083 */
[----:B-1----:R-:W-:-:S03]  /*38c0*/  @!P3 FFMA.FTZ R135, R154, R133, R135 ;  /* 0x000000859a87b223 */ /* 0x002fc60000010087 */
[----:B------:R-:W0:Y:S01]  /*38d0*/  SHFL.UP PT, R8, R131, 0x2, RZ ;  /* 0x0440000083087989 */ /* 0x000e2200000e00ff */
[----:B--2---:R-:W-:-:S03]  /*38e0*/  @P0 FMUL.FTZ R150, R150, R9 ;  /* 0x0000000996960220 */ /* 0x004fc60000410000 */
[----:B------:R-:W1:Y:S01]  /*38f0*/  SHFL.DOWN PT, R133, R135, 0x4, 0x1f ;  /* 0x08801f0087857f89 */ /* 0x000e6200000e0000 */
[----:B------:R-:W-:Y:S01]  /*3900*/  ISETP.GE.AND P0, PT, R60, 0x2, PT ;  /* 0x000000023c00780c */ /* 0x000fe20003f06270 */
[----:B---3--:R-:W-:Y:S02]  /*3910*/  @!P3 FMUL.FTZ R154, R154, R127 ;  /* 0x0000007f9a9ab220 */ /* 0x008fe40000410000 */
[----:B------:R-:W2:Y:S01]  /*3920*/  SHFL.UP PT, R9, R150, 0x2, RZ ;  /* 0x0440000096097989 */ /* 0x000ea200000e00ff */
[----:B------:R-:W-:-:S03]  /*3930*/  ISETP.GE.U32.AND P3, PT, R144, 0x1c, PT ;  /* 0x0000001c9000780c */ /* 0x000fc60003f66070 */
[----:B------:R-:W3:Y:S06]  /*3940*/  SHFL.DOWN PT, R127, R154, 0x4, 0x1f ;  /* 0x08801f009a7f7f89 */ /* 0x000eec00000e0000 */
[----:B0-----:R-:W-:Y:S01]  /*3950*/  @P0 FFMA.FTZ R131, R150, R8, R131 ;  /* 0x0000000896830223 */ /* 0x001fe20000010083 */
[----:B------:R-:W-:-:S03]  /*3960*/  HFMA2.MMA R8, -RZ, RZ, 1.875, 0 ;  /* 0x3f800000ff087435 */ /* 0x000fc600000001ff */
[----:B-1----:R-:W-:Y:S02]  /*3970*/  @!P3 FFMA.FTZ R135, R154, R133, R135 ;  /* 0x000000859a87b223 */ /* 0x002fe40000010087 */
[----:B------:R-:W0:Y:S01]  /*3980*/  SHFL.UP PT, R133, R131, 0x4, RZ ;  /* 0x0480000083857989 */ /* 0x000e2200000e00ff */
[----:B--2---:R-:W-:Y:S01]  /*3990*/  @P0 FMUL.FTZ R150, R150, R9 ;  /* 0x0000000996960220 */ /* 0x004fe20000410000 */
[----:B------:R-:W-:Y:S02]  /*39a0*/  ISETP.GE.AND P0, PT, R59, c[0x0][0x174], PT ;  /* 0x00005d003b007a0c */ /* 0x000fe40003f06270 */
[----:B------:R-:W1:Y:S01]  /*39b0*/  SHFL.DOWN PT, R143, R135, 0x8, 0x1f ;  /* 0x09001f00878f7f89 */ /* 0x000e6200000e0000 */
[----:B------:R-:W-:Y:S01]  /*39c0*/  MOV R9, RZ ;  /* 0x000000ff00097202 */ /* 0x000fe20000000f00 */
[----:B---3--:R-:W-:Y:S01]  /*39d0*/  @!P3 FMUL.FTZ R154, R154, R127 ;  /* 0x0000007f9a9ab220 */ /* 0x008fe20000410000 */
[----:B------:R-:W-:Y:S01]  /*39e0*/  ISETP.NE.OR P0, PT, R144, RZ, P0 ;  /* 0x000000ff9000720c */ /* 0x000fe20000705670 */
[----:B------:R-:W2:Y:S01]  /*39f0*/  SHFL.UP PT, R127, R150, 0x4, RZ ;  /* 0x04800000967f7989 */ /* 0x000ea200000e00ff */
[----:B------:R-:W-:-:S03]  /*3a00*/  ISETP.GE.AND P3, PT, R60, 0x4, PT ;  /* 0x000000043c00780c */ /* 0x000fc60003f66270 */
[----:B------:R-:W3:Y:S08]  /*3a10*/  SHFL.DOWN PT, R137, R154, 0x8, 0x1f ;  /* 0x09001f009a897f89 */ /* 0x000ef000000e0000 */
[----:B------:R-:W-:Y:S01]  /*3a20*/  @!P0 LDS.64 R8, [R166+0x10f8] ;  /* 0x0010f800a6088984 */ /* 0x000fe20000000a00 */
[----:B------:R-:W-:Y:S01]  /*3a30*/  ISETP.GE.AND P0, PT, R60, 0x8, PT ;  /* 0x000000083c00780c */ /* 0x000fe20003f06270 */
[----:B0-----:R-:W-:-:S02]  /*3a40*/  @P3 FFMA.FTZ R131, R150, R133, R131 ;  /* 0x0000008596833223 */ /* 0x001fc40000010083 */
[----:B-1----:R-:W-:-:S03]  /*3a50*/  @!P4 FFMA.FTZ R135, R154, R143, R135 ;  /* 0x0000008f9a87c223 */ /* 0x002fc60000010087 */
[----:B------:R-:W0:Y:S01]  /*3a60*/  SHFL.UP PT, R133, R131, 0x8, RZ ;  /* 0x0500000083857989 */ /* 0x000e2200000e00ff */
[----:B--2---:R-:W-:-:S03]  /*3a70*/  @P3 FMUL.FTZ R150, R150, R127 ;  /* 0x0000007f96963220 */ /* 0x004fc60000410000 */
[----:B------:R-:W1:Y:S01]  /*3a80*/  SHFL.DOWN PT, R143, R135, 0x10, 0x1f ;  /* 0x0a001f00878f7f89 */ /* 0x000e6200000e0000 */
[----:B------:R-:W-:Y:S01]  /*3a90*/  ISETP.GE.U32.AND P3, PT, R144, 0x10, PT ;  /* 0x000000109000780c */ /* 0x000fe20003f66070 */
[----:B---3--:R-:W-:Y:S02]  /*3aa0*/  @!P4 FMUL.FTZ R154, R154, R137 ;  /* 0x000000899a9ac220 */ /* 0x008fe40000410000 */
[----:B------:R-:W2:Y:S04]  /*3ab0*/  SHFL.UP PT, R127, R150, 0x8, RZ ;  /* 0x05000000967f7989 */ /* 0x000ea800000e00ff */
[----:B------:R-:W3:Y:S01]  /*3ac0*/  SHFL.DOWN PT, R137, R154, 0x10, 0x1f ;  /* 0x0a001f009a897f89 */ /* 0x000ee200000e0000 */
[----:B0-----:R-:W-:-:S05]  /*3ad0*/  @P0 FFMA.FTZ R131, R150, R133, R131 ;  /* 0x0000008596830223 */ /* 0x001fca0000010083 */
[----:B-1----:R-:W-:Y:S01]  /*3ae0*/  @!P3 FFMA.FTZ R135, R154, R143, R135 ;  /* 0x0000008f9a87b223 */ /* 0x002fe20000010087 */
[----:B------:R-:W0:Y:S01]  /*3af0*/  SHFL.UP PT, R133, R131, 0x10, RZ ;  /* 0x0600000083857989 */ /* 0x000e2200000e00ff */
[----:B--2---:R-:W-:-:S03]  /*3b00*/  @P0 FMUL.FTZ R150, R150, R127 ;  /* 0x0000007f96960220 */ /* 0x004fc60000410000 */
[----:B------:R-:W-:Y:S01]  /*3b10*/  SHFL.IDX PT, R143, R9, RZ, 0x1f ;  /* 0x00001fff098f7589 */ /* 0x000fe200000e0000 */
[----:B------:R-:W-:Y:S01]  /*3b20*/  ISETP.GE.AND P0, PT, R60, 0x10, PT ;  /* 0x000000103c00780c */ /* 0x000fe20003f06270 */
[----:B---3--:R-:W-:Y:S02]  /*3b30*/  @!P3 FMUL.FTZ R154, R154, R137 ;  /* 0x000000899a9ab220 */ /* 0x008fe40000410000 */
[----:B------:R-:W1:Y:S04]  /*3b40*/  SHFL.UP PT, R127, R150, 0x10, RZ ;  /* 0x06000000967f7989 */ /* 0x000e6800000e00ff */
[----:B------:R-:W-:Y:S04]  /*3b50*/  SHFL.DOWN PT, R169, R135, 0x1, 0x1f ;  /* 0x08201f0087a97f89 */ /* 0x000fe800000e0000 */
[----:B------:R-:W2:Y:S04]  /*3b60*/  SHFL.DOWN PT, R168, R154, 0x1, 0x1f ;  /* 0x08201f009aa87f89 */ /* 0x000ea800000e0000 */
[----:B------:R-:W-:Y:S04]  /*3b70*/  SHFL.IDX PT, R156, R135, RZ, 0x1f ;  /* 0x00001fff879c7589 */ /* 0x000fe800000e0000 */
[----:B------:R-:W3:Y:S01]  /*3b80*/  SHFL.IDX PT, R137, R154, RZ, 0x1f ;  /* 0x00001fff9a897589 */ /* 0x000ee200000e0000 */
[----:B0-----:R-:W-:-:S05]  /*3b90*/  @P0 FFMA.FTZ R131, R150, R133, R131 ;  /* 0x0000008596830223 */ /* 0x001fca0000010083 */
[----:B------:R-:W-:Y:S01]  /*3ba0*/  SHFL.UP PT, R133, R131, 0x1, RZ ;  /* 0x0420000083857989 */ /* 0x000fe200000e00ff */
[----:B-1----:R-:W-:-:S06]  /*3bb0*/  @P0 FMUL.FTZ R150, R150, R127 ;  /* 0x0000007f96960220 */ /* 0x002fcc0000410000 */
[----:B------:R-:W-:Y:S01]  /*3bc0*/  SHFL.UP PT, R150, R150, 0x1, RZ ;  /* 0x0420000096967989 */ /* 0x000fe200000e00ff */
[----:B--2---:R-:W-:-:S04]  /*3bd0*/  @P2 FFMA.FTZ R143, R168, R143, R169 ;  /* 0x0000008fa88f2223 */ /* 0x004fc800000100a9 */
[----:B------:R-:W-:Y:S02]  /*3be0*/  FFMA.FTZ R127, R143, R130, R152 ;  /* 0x000000828f7f7223 */ /* 0x000fe40000010098 */
[----:B-----5:R0:W1:Y:S02]  /*3bf0*/  SHFL.IDX PT, R152, R129, RZ, 0x1f ;  /* 0x00001fff81987589 */ /* 0x02006400000e0000 */
[----:B------:R-:W-:Y:S02]  /*3c00*/  FFMA.FTZ R130, R123, R127, R158 ;  /* 0x0000007f7b827223 */ /* 0x000fe4000001009e */
[C---:B---3--:R-:W-:Y:S02]  /*3c10*/  FFMA.FTZ R9, R137.reuse, R9, R156 ;  /* 0x0000000989097223 */ /* 0x048fe4000001009c */
[----:B------:R-:W-:Y:S02]  /*3c20*/  FMUL.FTZ R8, R137, R8 ;  /* 0x0000000889087220 */ /* 0x000fe40000410000 */
[----:B------:R-:W-:Y:S01]  /*3c30*/  FFMA.FTZ R137, R126, R130, R167 ;  /* 0x000000827e897223 */ /* 0x000fe200000100a7 */
[----:B0-----:R-:W-:Y:S01]  /*3c40*/  P2R R129, PR, RZ, 0x20 ;  /* 0x00000020ff817803 */ /* 0x001fe20000000000 */
[----:B------:R-:W-:Y:S01]  /*3c50*/  FMUL.FTZ R158, R127, R82 ;  /* 0x000000527f9e7220 */ /* 0x000fe20000410000 */
[----:B------:R-:W-:Y:S01]  /*3c60*/  @!P5 STS.64 [R166+0x10f8], R8 ;  /* 0x0010f808a600d388 */ /* 0x000fe20000000a00 */
[----:B------:R-:W-:-:S02]  /*3c70*/  FFMA.FTZ R143, R134, R137, R165 ;  /* 0x00000089868f7223 */ /* 0x000fc400000100a5 */
[----:B------:R-:W-:Y:S02]  /*3c80*/  FMUL.FTZ R177, R119, R158 ;  /* 0x0000009e77b17220 */ /* 0x000fe40000410000 */
[----:B------:R-:W-:Y:S02]  /*3c90*/  FFMA.FTZ R135, R136, R143, R163 ;  /* 0x0000008f88877223 */ /* 0x000fe400000100a3 */
[----:B------:R-:W-:Y:S01]  /*3ca0*/  FMUL.FTZ R156, R137, R80 ;  /* 0x00000050899c7220 */ /* 0x000fe20000410000 */
[----:B------:R0:W-:Y:S01]  /*3cb0*/  STS [R62.X4+0x23c], R177 ;  /* 0x00023cb13e007388 */ /* 0x0001e20000004800 */
[----:B------:R-:W-:Y:S02]  /*3cc0*/  FFMA.FTZ R129, R138, R135, R164 ;  /* 0x000000878a817223 */ /* 0x000fe400000100a4 */
[----:B------:R-:W-:Y:S02]  /*3cd0*/  FMUL.FTZ R163, R117, R156 ;  /* 0x0000009c75a37220 */ /* 0x000fe40000410000 */
[----:B------:R-:W-:-:S02]  /*3ce0*/  FFMA.FTZ R131, R179, R129, R162 ;  /* 0x00000081b3837223 */ /* 0x000fc400000100a2 */
[----:B-1----:R-:W-:Y:S01]  /*3cf0*/  @P1 FFMA.FTZ R152, R150, R152, R133 ;  /* 0x0000009896981223 */ /* 0x002fe20000010085 */
[----:B------:R1:W-:Y:S01]  /*3d00*/  STS [R62.X4+0x234], R163 ;  /* 0x000234a33e007388 */ /* 0x0003e20000004800 */
[----:B------:R-:W-:Y:S02]  /*3d10*/  FFMA.FTZ R133, R132, R131, R160 ;  /* 0x0000008384857223 */ /* 0x000fe400000100a0 */
[----:B0-----:R-:W-:Y:S02]  /*3d20*/  FFMA.FTZ R177, R128, R152, R151 ;  /* 0x0000009880b17223 */ /* 0x001fe40000010097 */
[----:B------:R-:W-:Y:S02]  /*3d30*/  FMUL.FTZ R9, R133, R75 ;  /* 0x0000004b85097220 */ /* 0x000fe40000410000 */
[-C--:B------:R-:W-:Y:S02]  /*3d40*/  FFMA.FTZ R153, R132, R177.reuse, R153 ;  /* 0x000000b184997223 */ /* 0x080fe40000010099 */
[----:B------:R-:W-:-:S02]  /*3d50*/  FFMA.FTZ R8, R90, R177, RZ ;  /* 0x000000b15a087223 */ /* 0x000fc400000100ff */
[----:B------:R-:W-:Y:S02]  /*3d60*/  FFMA.FTZ R128, R112, -R149, R177 ;  /* 0x8000009570807223 */ /* 0x000fe400000100b1 */
[----:B------:R-:W-:Y:S02]  /*3d70*/  FMUL.FTZ R150, R131, R76 ;  /* 0x0000004c83967220 */ /* 0x000fe40000410000 */
[----:B------:R-:W-:Y:S02]  /*3d80*/  FMUL.FTZ R151, R12, R9 ;  /* 0x000000090c977220 */ /* 0x000fe40000410000 */
[----:B------:R-:W-:Y:S02]  /*3d90*/  FFMA.FTZ R146, R179, R153, R146 ;  /* 0x00000099b3927223 */ /* 0x000fe40000010092 */
[----:B------:R-:W-:Y:S01]  /*3da0*/  FFMA.FTZ R132, R114, -R147, R153 ;  /* 0x8000009372847223 */ /* 0x000fe20000010099 */
[----:B------:R-:W-:Y:S01]  /*3db0*/  STS [R62.X4+0x220], R151 ;  /* 0x000220973e007388 */ /* 0x000fe20000004800 */
[----:B------:R-:W-:Y:S01]  /*3dc0*/  FFMA.FTZ R8, R91, R153, R8 ;  /* 0x000000995b087223 */ /* 0x000fe20000010008 */
[----:B------:R-:W-:Y:S01]  /*3dd0*/  SHF.L.U32 R153, R102, 0x2, RZ ;  /* 0x0000000266997819 */ /* 0x000fe200000006ff */
[----:B------:R-:W-:-:S02]  /*3de0*/  FFMA.FTZ R9, R128, R9, RZ ;  /* 0x0000000980097223 */ /* 0x000fc400000100ff */
[----:B-1----:R-:W-:Y:S02]  /*3df0*/  FMUL.FTZ R163, R13, R150 ;  /* 0x000000960da37220 */ /* 0x002fe40000410000 */
[-C--:B------:R-:W-:Y:S02]  /*3e00*/  FFMA.FTZ R138, R138, R146.reuse, R155 ;  /* 0x000000928a8a7223 */ /* 0x080fe4000001009b */
[----:B------:R-:W-:Y:S01]  /*3e10*/  FFMA.FTZ R8, R93, R146, R8 ;  /* 0x000000925d087223 */ /* 0x000fe20000010008 */
[----:B------:R-:W-:Y:S01]  /*3e20*/  STS [R62.X4+0x224], R163 ;  /* 0x000224a33e007388 */ /* 0x000fe20000004800 */
[----:B------:R-:W-:Y:S01]  /*3e30*/  FFMA.FTZ R150, R132, R150, R9 ;  /* 0x0000009684967223 */ /* 0x000fe20000010009 */
[----:B------:R-:W-:Y:S01]  /*3e40*/  LEA R9, R59, 0xffffff00, 0x8 ;  /* 0xffffff003b097811 */ /* 0x000fe200078e40ff */
[----:B------:R-:W-:Y:S02]  /*3e50*/  FMUL.FTZ R165, R129, R77 ;  /* 0x0000004d81a57220 */ /* 0x000fe40000410000 */
[----:B------:R-:W-:-:S02]  /*3e60*/  FFMA.FTZ R145, R116, -R145, R146 ;  /* 0x8000009174917223 */ /* 0x000fc40000010092 */
[-C--:B------:R-:W-:Y:S02]  /*3e70*/  FFMA.FTZ R136, R136, R138.reuse, R157 ;  /* 0x0000008a88887223 */ /* 0x080fe4000001009d */
[----:B------:R-:W-:Y:S02]  /*3e80*/  FFMA.FTZ R141, R118, -R141, R138 ;  /* 0x8000008d768d7223 */ /* 0x000fe4000001008a */
[----:B------:R-:W-:Y:S01]  /*3e90*/  FFMA.FTZ R8, R95, R138, R8 ;  /* 0x0000008a5f087223 */ /* 0x000fe20000010008 */
[----:B------:R-:W-:Y:S01]  /*3ea0*/  IADD3 R138, -R9, c[0x0][0x168], -R50 ;  /* 0x00005a00098a7a10 */ /* 0x000fe20007ffe932 */
[----:B------:R-:W-:Y:S02]  /*3eb0*/  FMUL.FTZ R175, R130, R81 ;  /* 0x0000005182af7220 */ /* 0x000fe40000410000 */
[----:B------:R-:W-:Y:S01]  /*3ec0*/  FMUL.FTZ R154, R135, R78 ;  /* 0x0000004e879a7220 */ /* 0x000fe20000410000 */
[----:B------:R-:W-:Y:S01]  /*3ed0*/  ISETP.GE.AND P0, PT, R138, 0x1, PT ;  /* 0x000000018a00780c */ /* 0x000fe20003f06270 */
[----:B------:R-:W-:-:S02]  /*3ee0*/  FFMA.FTZ R134, R134, R136, R159 ;  /* 0x0000008886867223 */ /* 0x000fc4000001009f */
[----:B------:R-:W-:Y:S02]  /*3ef0*/  FFMA.FTZ R150, R145, R165, R150 ;  /* 0x000000a591967223 */ /* 0x000fe40000010096 */
[----:B------:R-:W-:Y:S02]  /*3f00*/  FMUL.FTZ R167, R110, R175 ;  /* 0x000000af6ea77220 */ /* 0x000fe40000410000 */
[----:B------:R-:W-:Y:S02]  /*3f10*/  FMUL.FTZ R171, R143, R79 ;  /* 0x0000004f8fab7220 */ /* 0x000fe40000410000 */
[----:B------:R-:W-:Y:S01]  /*3f20*/  FFMA.FTZ R139, R120, -R139, R136 ;  /* 0x8000008b788b7223 */ /* 0x000fe20000010088 */
[----:B------:R0:W-:Y:S01]  /*3f30*/  STS [R62.X4+0x238], R167 ;  /* 0x000238a73e007388 */ /* 0x0001e20000004800 */
[----:B------:R-:W-:Y:S01]  /*3f40*/  FFMA.FTZ R8, R97, R136, R8 ;  /* 0x0000008861087223 */ /* 0x000fe20000010008 */
[----:B------:R-:W-:Y:S01]  /*3f50*/  SHF.L.U64.HI R136, R102, 0x2, R115 ;  /* 0x0000000266887819 */ /* 0x000fe20000010273 */
[----:B------:R-:W-:-:S02]  /*3f60*/  FFMA.FTZ R126, R126, R134, R161 ;  /* 0x000000867e7e7223 */ /* 0x000fc400000100a1 */
[-C--:B------:R-:W-:Y:S02]  /*3f70*/  FFMA.FTZ R150, R141, R154.reuse, R150 ;  /* 0x0000009a8d967223 */ /* 0x080fe40000010096 */
[----:B------:R-:W-:Y:S02]  /*3f80*/  FMUL.FTZ R173, R108, R171 ;  /* 0x000000ab6cad7220 */ /* 0x000fe40000410000 */
[----:B------:R-:W-:Y:S02]  /*3f90*/  FMUL.FTZ R169, R15, R154 ;  /* 0x0000009a0fa97220 */ /* 0x000fe40000410000 */
[----:B0-----:R-:W-:Y:S01]  /*3fa0*/  FMUL.FTZ R167, R14, R165 ;  /* 0x000000a50ea77220 */ /* 0x001fe20000410000 */
        /* <DEDUP_REMOVED lines=25> */
.L_x_7715:
[----:B0-----:R-:W-:Y:S05]  /*4140*/  BSYNC B0 ;  /* 0x0000000000007941 */ /* 0x001fea0003800000 */
.L_x_7714:
        /* <DEDUP_REMOVED lines=15> */
.L_x_7717:
[----:B0-----:R-:W-:Y:S05]  /*4240*/  BSYNC B0 ;  /* 0x0000000000007941 */ /* 0x001fea0003800000 */
.L_x_7716:
[----:B-1----:R0:W1:Y:S01]  /*4250*/  LDS R123, [R66.X4+0x320] ;  /* 0x00032000427b7984 */ /* 0x0020620000004800 */
[----:B------:R-:W-:Y:S01]  /*4260*/  BSSY B0, `(.L_x_7718) ;  /* 0x0000005000007945 */ /* 0x000fe20003800000 */
[----:B------:R-:W-:Y:S05]  /*4270*/  @!P0 BRA `(.L_x_7719) ;  /* 0x0000003000008947 */ /* 0x000fea0003800000 */
[----:B------:R-:W-:-:S05]  /*4280*/  IMAD.WIDE.U32 R8, R153, c[0x0][0x2b0], R34 ;  /* 0x0000ac0099087a25 */ /* 0x000fca00078e0022 */
[----:B------:R-:W-:-:S05]  /*4290*/  IADD3 R9, R151, R9, RZ ;  /* 0x0000000997097210 */ /* 0x000fca0007ffe0ff */
[----:B-1----:R1:W-:Y:S02]  /*42a0*/  RED.E.ADD.F32.FTZ.RN.STRONG.GPU [R8.64], R123 ;  /* 0x0000007b0800798e */ /* 0x0023e4000c10e786 */
.L_x_7719:
[----:B------:R-:W-:Y:S05]  /*42b0*/  BSYNC B0 ;  /* 0x0000000000007941 */ /* 0x000fea0003800000 */
.L_x_7718:
[----:B-1----:R1:W2:Y:S01]  /*42c0*/  LDS R123, [R67.X4+0x3a0] ;  /* 0x0003a000437b7984 */ /* 0x0022a20000004800 */
[----:B------:R-:W-:Y:S01]  /*42d0*/  BSSY B0, `(.L_x_7720) ;  /* 0x0000005000007945 */ /* 0x000fe20003800000 */
[----:B------:R-:W-:Y:S05]  /*42e0*/  @!P1 BRA `(.L_x_7721) ;  /* 0x0000003000009947 */ /* 0x000fea0003800000 */
[----:B------:R-:W-:-:S05]  /*42f0*/  IMAD.WIDE.U32 R8, R153, c[0x0][0x2b0], R36 ;  /* 0x0000ac0099087a25 */ /* 0x000fca00078e0024 */
[----:B------:R-:W-:-:S05]  /*4300*/  IADD3 R9, R151, R9, RZ ;  /* 0x0000000997097210 */ /* 0x000fca0007ffe0ff */
[----:B--2---:R2:W-:Y:S02]  /*4310*/  RED.E.ADD.F32.FTZ.RN.STRONG.GPU [R8.64], R123 ;  /* 0x0000007b0800798e */ /* 0x0045e4000c10e786 */
.L_x_7721:
[----:B------:R-:W-:Y:S05]  /*4320*/  BSYNC B0 ;  /* 0x0000000000007941 */ /* 0x000fea0003800000 */
.L_x_7720:
[----:B--2---:R2:W3:Y:S01]  /*4330*/  LDS R123, [R68.X4+0x420] ;  /* 0x00042000447b7984 */ /* 0x0044e20000004800 */
[----:B------:R-:W-:Y:S01]  /*4340*/  BSSY B0, `(.L_x_7722) ;  /* 0x0000005000007945 */ /* 0x000fe20003800000 */
[----:B------:R-:W-:Y:S05]  /*4350*/  @!P2 BRA `(.L_x_7723) ;  /* 0x000000300000a947 */ /* 0x000fea0003800000 */
[----:B------:R-:W-:-:S05]  /*4360*/  IMAD.WIDE.U32 R8, R153, c[0x0][0x2b0], R38 ;  /* 0x0000ac0099087a25 */ /* 0x000fca00078e0026 */
[----:B------:R-:W-:-:S05]  /*4370*/  IADD3 R9, R151, R9, RZ ;  /* 0x0000000997097210 */ /* 0x000fca0007ffe0ff */
[----:B---3--:R3:W-:Y:S02]  /*4380*/  RED.E.ADD.F32.FTZ.RN.STRONG.GPU [R8.64], R123 ;  /* 0x0000007b0800798e */ /* 0x0087e4000c10e786 */
.L_x_7723:
[----:B------:R-:W-:Y:S05]  /*4390*/  BSYNC B0 ;  /* 0x0000000000007941 */ /* 0x000fea0003800000 */
.L_x_7722:
[----:B---3--:R3:W4:Y:S01]  /*43a0*/  LDS R123, [R69.X4+0x4a0] ;  /* 0x0004a000457b7984 */ /* 0x0087220000004800 */
[----:B------:R-:W-:Y:S01]  /*43b0*/  BSSY B0, `(.L_x_7724) ;  /* 0x0000005000007945 */ /* 0x000fe20003800000 */
[----:B------:R-:W-:Y:S05]  /*43c0*/  @!P3 BRA `(.L_x_7725) ;  /* 0x000000300000b947 */ /* 0x000fea0003800000 */
[----:B------:R-:W-:-:S05]  /*43d0*/  IMAD.WIDE.U32 R8, R153, c[0x0][0x2b0], R40 ;  /* 0x0000ac0099087a25 */ /* 0x000fca00078e0028 */
[----:B------:R-:W-:-:S05]  /*43e0*/  IADD3 R9, R151, R9, RZ ;  /* 0x0000000997097210 */ /* 0x000fca0007ffe0ff */
[----:B----4-:R4:W-:Y:S02]  /*43f0*/  RED.E.ADD.F32.FTZ.RN.STRONG.GPU [R8.64], R123 ;  /* 0x0000007b0800798e */ /* 0x0109e4000c10e786 */
.L_x_7725:
[----:B------:R-:W-:Y:S05]  /*4400*/  BSYNC B0 ;  /* 0x0000000000007941 */ /* 0x000fea0003800000 */
.L_x_7724:
[----:B------:R0:W1:Y:S01]  /*4410*/  LDS R149, [R70.X4+0x520] ;  /* 0x0005200046957984 */ /* 0x0000620000004800 */
[----:B------:R-:W-:Y:S01]  /*4420*/  BSSY B0, `(.L_x_7726) ;  /* 0x0000006000007945 */ /* 0x000fe20003800000 */
[----:B----4-:R-:W-:Y:S01]  /*4430*/  IMAD.WIDE.U32 R8, R153, c[0x0][0x2b0], R42 ;  /* 0x0000ac0099087a25 */ /* 0x010fe200078e002a */
[----:B------:R-:W-:Y:S05]  /*4440*/  @!P4 BRA `(.L_x_7727) ;  /* 0x000000300000c947 */ /* 0x000fea0003800000 */
[----:B------:R-:W-:-:S05]  /*4450*/  IMAD.WIDE.U32 R122, R153, c[0x0][0x2b0], R28 ;  /* 0x0000ac00997a7a25 */ /* 0x000fca00078e001c */
[----:B------:R-:W-:-:S05]  /*4460*/  IADD3 R123, R151, R123, RZ ;  /* 0x0000007b977b7210 */ /* 0x000fca0007ffe0ff */
[----:B-1----:R1:W-:Y:S02]  /*4470*/  RED.E.ADD.F32.FTZ.RN.STRONG.GPU [R122.64], R149 ;  /* 0x000000957a00798e */ /* 0x0023e4000c10e786 */
.L_x_7727:
[----:B------:R-:W-:Y:S05]  /*4480*/  BSYNC B0 ;  /* 0x0000000000007941 */ /* 0x000fea0003800000 */
.L_x_7726:
[----:B-1----:R1:W4:Y:S01]  /*4490*/  LDS R123, [R71.X4+0x5a0] ;  /* 0x0005a000477b7984 */ /* 0x0023220000004800 */
[----:B------:R-:W-:Y:S01]  /*44a0*/  BSSY B0, `(.L_x_7728) ;  /* 0x0000004000007945 */ /* 0x000fe20003800000 */
[----:B------:R-:W-:Y:S05]  /*44b0*/  @!P5 BRA `(.L_x_7729) ;  /* 0x000000200000d947 */ /* 0x000fea0003800000 */
[----:B------:R-:W-:-:S05]  /*44c0*/  IADD3 R9, R151, R9, RZ ;  /* 0x0000000997097210 */ /* 0x000fca0007ffe0ff */
[----:B----4-:R4:W-:Y:S02]  /*44d0*/  RED.E.ADD.F32.FTZ.RN.STRONG.GPU [R8.64], R123 ;  /* 0x0000007b0800798e */ /* 0x0109e4000c10e786 */
.L_x_7729:
[----:B------:R-:W-:Y:S05]  /*44e0*/  BSYNC B0 ;  /* 0x0000000000007941 */ /* 0x000fea0003800000 */
.L_x_7728:
[----:B----4-:R-:W4:Y:S01]  /*44f0*/  SHFL.DOWN PT, R123, R126, 0x1, 0x1f ;  /* 0x08201f007e7b7f89 */ /* 0x010f2200000e0000 */
[----:B------:R-:W-:Y:S01]  /*4500*/  ISETP.GT.AND P0, PT, R60, 0x1e, PT ;  /* 0x0000001e3c00780c */ /* 0x000fe20003f04270 */
[-C--:B------:R-:W-:Y:S01]  /*4510*/  FMUL.FTZ R8, R104, R143.reuse ;  /* 0x0000008f68087220 */ /* 0x080fe20000410000 */
[----:B------:R-:W-:Y:S01]  /*4520*/  ISETP.NE.AND P1, PT, R60, RZ, PT ;  /* 0x000000ff3c00720c */ /* 0x000fe20003f25270 */
[----:B------:R-:W5:Y:S01]  /*4530*/  SHFL.DOWN PT, R9, R134, 0x1, 0x1f ;  /* 0x08201f0086097f89 */ /* 0x000f6200000e0000 */
[----:B------:R-:W-:Y:S01]  /*4540*/  ISETP.NE.AND P2, PT, R50, RZ, PT ;  /* 0x000000ff3200720c */ /* 0x000fe20003f45270 */
[----:B------:R-:W-:Y:S01]  /*4550*/  FMUL.FTZ R143, R120, R143 ;  /* 0x0000008f788f7220 */ /* 0x000fe20000410000 */
[----:B------:R-:W-:Y:S01]  /*4560*/  BSSY B0, `(.L_x_7730) ;  /* 0x0000051000007945 */ /* 0x000fe20003800000 */
[----:B------:R-:W-:Y:S02]  /*4570*/  FMUL.FTZ R139, R139, R8 ;  /* 0x000000088b8b7220 */ /* 0x000fe40000410000 */
[----:B------:R-:W-:-:S02]  /*4580*/  FMUL.FTZ R122, R11, R127 ;  /* 0x0000007f0b7a7220 */ /* 0x000fc40000410000 */
[-C--:B------:R-:W-:Y:S02]  /*4590*/  FMUL.FTZ R121, R121, R130.reuse ;  /* 0x0000008279797220 */ /* 0x080fe40000410000 */
[----:B------:R-:W-:Y:S02]  /*45a0*/  FMUL.FTZ R106, R10, R137 ;  /* 0x000000890a6a7220 */ /* 0x000fe40000410000 */
[----:B------:R-:W-:Y:S02]  /*45b0*/  FMUL.FTZ R114, R114, R131 ;  /* 0x0000008372727220 */ /* 0x000fe40000410000 */
[C---:B------:R-:W-:Y:S02]  /*45c0*/  FMUL.FTZ R127, R104.reuse, R127 ;  /* 0x0000007f687f7220 */ /* 0x040fe40000410000 */
[C---:B------:R-:W-:Y:S02]  /*45d0*/  FMUL.FTZ R130, R104.reuse, R130 ;  /* 0x0000008268827220 */ /* 0x040fe40000410000 */
[----:B------:R-:W-:-:S02]  /*45e0*/  FMUL.FTZ R120, R104, R137 ;  /* 0x0000008968787220 */ /* 0x000fc40000410000 */
[----:B----4-:R-:W-:Y:S02]  /*45f0*/  @!P0 FADD.FTZ R126, R126, R123 ;  /* 0x0000007b7e7e8221 */ /* 0x010fe40000010000 */
[----:B------:R-:W-:Y:S02]  /*4600*/  FMUL.FTZ R10, R104, R135 ;  /* 0x00000087680a7220 */ /* 0x000fe40000410000 */
[----:B-----5:R-:W-:Y:S01]  /*4610*/  @!P0 FADD.FTZ R134, R134, R9 ;  /* 0x0000000986868221 */ /* 0x020fe20000010000 */
[----:B------:R-:W4:Y:S01]  /*4620*/  SHFL.DOWN PT, R123, R126, 0x2, 0x1f ;  /* 0x08401f007e7b7f89 */ /* 0x000f2200000e0000 */
        /* <DEDUP_REMOVED lines=30> */
[----:B----4-:R-:W-:Y:S02]  /*4810*/  @!P0 FADD.FTZ R126, R126, R123 ;  /* 0x0000007b7e7e8221 */ /* 0x010fe40000010000 */
[----:B------:R-:W-:-:S02]  /*4820*/  FFMA.FTZ R96, R11, R77, R96 ;  /* 0x0000004d0b607223 */ /* 0x000fc40000010060 */
[----:B-----5:R-:W-:Y:S01]  /*4830*/  @!P0 FADD.FTZ R134, R134, R9 ;  /* 0x0000000986868221 */ /* 0x020fe20000010000 */
[----:B------:R-:W4:Y:S01]  /*4840*/  SHFL.DOWN PT, R123, R126, 0x8, 0x1f ;  /* 0x09001f007e7b7f89 */ /* 0x000f2200000e0000 */
[----:B------:R-:W-:Y:S01]  /*4850*/  ISETP.GT.AND P0, PT, R60, 0x17, PT ;  /* 0x000000173c00780c */ /* 0x000fe20003f04270 */
[----:B------:R-:W-:Y:S02]  /*4860*/  FFMA.FTZ R111, R122, R82, R111 ;  /* 0x000000527a6f7223 */ /* 0x000fe4000001006f */
[----:B------:R-:W5:Y:S01]  /*4870*/  SHFL.DOWN PT, R9, R134, 0x8, 0x1f ;  /* 0x09001f0086097f89 */ /* 0x000f6200000e0000 */
[----:B------:R-:W-:Y:S02]  /*4880*/  FADD.FTZ R86, R15, R86 ;  /* 0x000000560f567221 */ /* 0x000fe40000010000 */
[----:B------:R-:W-:Y:S02]  /*4890*/  FADD.FTZ R83, R130, R83 ;  /* 0x0000005382537221 */ /* 0x000fe40000010000 */
[----:B------:R-:W-:-:S02]  /*48a0*/  FFMA.FTZ R105, R114, R76, R105 ;  /* 0x0000004c72697223 */ /* 0x000fc40000010069 */
[----:B------:R-:W-:Y:S02]  /*48b0*/  FADD.FTZ R87, R8, R87 ;  /* 0x0000005708577221 */ /* 0x000fe40000010000 */
[----:B------:R-:W-:Y:S02]  /*48c0*/  FADD.FTZ R92, R127, R92 ;  /* 0x0000005c7f5c7221 */ /* 0x000fe40000010000 */
[----:B------:R-:W-:Y:S02]  /*48d0*/  FADD.FTZ R88, R131, R88 ;  /* 0x0000005883587221 */ /* 0x000fe40000010000 */
[----:B----4-:R-:W-:Y:S02]  /*48e0*/  @!P0 FADD.FTZ R126, R126, R123 ;  /* 0x0000007b7e7e8221 */ /* 0x010fe40000010000 */
[----:B-----5:R-:W-:-:S03]  /*48f0*/  @!P0 FADD.FTZ R134, R134, R9 ;  /* 0x0000000986868221 */ /* 0x020fc60000010000 */
[----:B------:R-:W4:Y:S01]  /*4900*/  SHFL.DOWN PT, R149, R126, 0x10, 0x1f ;  /* 0x0a001f007e957f89 */ /* 0x000f2200000e0000 */
[----:B------:R-:W-:Y:S01]  /*4910*/  ISETP.GT.AND P0, PT, R60, 0xf, PT ;  /* 0x0000000f3c00780c */ /* 0x000fe20003f04270 */
[-C--:B------:R-:W-:Y:S02]  /*4920*/  FMUL.FTZ R9, R112, R133.reuse ;  /* 0x0000008570097220 */ /* 0x080fe40000410000 */
[----:B------:R-:W5:Y:S01]  /*4930*/  SHFL.DOWN PT, R123, R134, 0x10, 0x1f ;  /* 0x0a001f00867b7f89 */ /* 0x000f6200000e0000 */
[----:B------:R-:W-:Y:S02]  /*4940*/  FMUL.FTZ R133, R104, R133 ;  /* 0x0000008568857220 */ /* 0x000fe40000410000 */
[----:B------:R-:W-:Y:S02]  /*4950*/  FFMA.FTZ R94, R9, R75, R94 ;  /* 0x0000004b095e7223 */ /* 0x000fe4000001005e */
[----:B------:R-:W-:-:S04]  /*4960*/  FMUL.FTZ R133, R128, R133 ;  /* 0x0000008580857220 */ /* 0x000fc80000410000 */
[----:B------:R-:W-:-:S04]  /*4970*/  FFMA.FTZ R12, R12, R9, R133 ;  /* 0x000000090c0c7223 */ /* 0x000fc80000010085 */
[----:B------:R-:W-:Y:S02]  /*4980*/  FADD.FTZ R89, R12, R89 ;  /* 0x000000590c597221 */ /* 0x000fe40000010000 */
[----:B----4-:R-:W-:Y:S02]  /*4990*/  @!P0 FADD.FTZ R126, R126, R149 ;  /* 0x000000957e7e8221 */ /* 0x010fe40000010000 */
[----:B-----5:R-:W-:-:S03]  /*49a0*/  @!P0 FADD.FTZ R134, R134, R123 ;  /* 0x0000007b86868221 */ /* 0x020fc60000010000 */
[----:B------:R-:W-:-:S05]  /*49b0*/  MOV R135, R126 ;  /* 0x0000007e00877202 */ /* 0x000fca0000000f00 */
        /* <DEDUP_REMOVED lines=11> */
.L_x_7731:
[----:B----4-:R-:W-:Y:S05]  /*4a70*/  BSYNC B0 ;  /* 0x0000000000007941 */ /* 0x010fea0003800000 */
.L_x_7730:
[----:B------:R-:W-:Y:S02]  /*4a80*/  IADD3 R113, R113, 0x1, RZ ;  /* 0x0000000171717810 */ /* 0x000fe40007ffe0ff */
[----:B------:R-:W-:Y:S02]  /*4a90*/  IADD3 R102, P1, R102, 0x1, RZ ;  /* 0x0000000166667810 */ /* 0x000fe40007f3e0ff */
[----:B------:R-:W-:Y:S02]  /*4aa0*/  ISETP.GE.AND P0, PT, R113, c[0x0][0x16c], PT ;  /* 0x00005b0071007a0c */ /* 0x000fe40003f06270 */
[----:B------:R-:W-:-:S11]  /*4ab0*/  IADD3.X R115, RZ, R115, RZ, P1, !PT ;  /* 0x00000073ff737210 */ /* 0x000fd60000ffe4ff */
[----:B------:R-:W-:Y:S01]  /*4ac0*/  @P0 CALL.REL.NOINC `(.L_x_7711) ;  /* 0x0000001000000944 */ /* 0x000fe20003c00000 */
[----:B------:R-:W-:Y:S05]  /*4ad0*/  BRA `(.L_x_7732) ;  /* 0xffffe3d000007947 */ /* 0x000fea000383ffff */
.L_x_7711:
[----:B------:R-:W-:Y:S01]  /*4ae0*/  BAR.SYNC.DEFER_BLOCKING 0x0 ;  /* 0x0000000000007b1d */ /* 0x000fe20000010000 */
[----:B------:R-:W-:Y:S02]  /*4af0*/  SHF.R.S32.HI R4, RZ, 0x1f, R50 ;  /* 0x0000001fff047819 */ /* 0x000fe40000011432 */
[----:B0-----:R-:W-:-:S04]  /*4b00*/  LEA R8, P0, R50, R53, 0x4 ;  /* 0x0000003532087211 */ /* 0x001fc800078020ff */
[----:B------:R-:W-:-:S06]  /*4b10*/  LEA.HI.X R9, R50, R55, R4, 0x4, P0 ;  /* 0x0000003732097211 */ /* 0x000fcc00000f2404 */
[----:B------:R-:W4:Y:S01]  /*4b20*/  LDG.E.128 R8, [R8.64] ;  /* 0x0000000608087981 */ /* 0x000f22000c1e1d00 */
[----:B------:R-:W-:Y:S01]  /*4b30*/  MOV R14, R2 ;  /* 0x00000002000e7202 */ /* 0x000fe20000000f00 */
[----:B------:R-:W-:Y:S01]  /*4b40*/  IMAD R32, R140, c[0x0][0x2f8], RZ ;  /* 0x0000be008c207a24 */ /* 0x000fe200078e02ff */
[----:B------:R-:W-:Y:S01]  /*4b50*/  MOV R15, R3 ;  /* 0x00000003000f7202 */ /* 0x000fe20000000f00 */
[----:B------:R-:W-:Y:S01]  /*4b60*/  UIADD3 UR4, UR4, -0x100, URZ ;  /* 0xffffff0004047890 */ /* 0x000fe2000fffe03f */
[----:B------:R-:W-:Y:S02]  /*4b70*/  F2FP.BF16.PACK_AB R97, R107, R96 ;  /* 0x000000606b61723e */ /* 0x000fe400000010ff */
[----:B------:R-:W-:Y:S01]  /*4b80*/  F2FP.BF16.PACK_AB R99, R111, R100 ;  /* 0x000000646f63723e */ /* 0x000fe200000010ff */
[----:B------:R-:W-:Y:S01]  /*4b90*/  IMAD.WIDE.U32 R2, R47, c[0x0][0x2d8], R14 ;  /* 0x0000b6002f027a25 */ /* 0x000fe200078e000e */
[----:B------:R-:W-:Y:S02]  /*4ba0*/  F2FP.BF16.PACK_AB R98, R109, R98 ;  /* 0x000000626d62723e */ /* 0x000fe400000010ff */
[----:B------:R-:W-:Y:S01]  /*4bb0*/  F2FP.BF16.PACK_AB R96, R105, R94 ;  /* 0x0000005e6960723e */ /* 0x000fe200000010ff */
[----:B----4-:R-:W-:Y:S01]  /*4bc0*/  STS.128 [R60.X16], R8 ;  /* 0x000000083c007388 */ /* 0x010fe2000000cc00 */
[----:B------:R-:W-:-:S06]  /*4bd0*/  NOP ;  /* 0x0000000000007918 */ /* 0x000fcc0000000000 */
[----:B------:R-:W0:Y:S04]  /*4be0*/  LDS.128 R4, [R60.X16] ;  /* 0x000000003c047984 */ /* 0x000e28000000cc00 */
[----:B------:R-:W-:Y:S06]  /*4bf0*/  BAR.SYNC.DEFER_BLOCKING 0x0 ;  /* 0x0000000000007b1d */ /* 0x000fec0000010000 */
[----:B------:R-:W-:Y:S01]  /*4c00*/  STS.128 [R60.X16], R96 ;  /* 0x000000603c007388 */ /* 0x000fe2000000cc00 */
        /* <DEDUP_REMOVED lines=8> */
[----:B------:R-:W-:Y:S02]  /*4c90*/  FADD.FTZ R10, R9, R46 ;  /* 0x0000002e090a7221 */ /* 0x000fe40000010000 */
[----:B------:R-:W-:-:S03]  /*4ca0*/  IMAD R9, R45, c[0x0][0x2e0], RZ ;  /* 0x0000b8002d097a24 */ /* 0x000fc600078e02ff */
[----:B------:R-:W-:Y:S01]  /*4cb0*/  FSETP.GTU.FTZ.AND P4, PT, R10, 20, PT ;  /* 0x41a000000a00780b */ /* 0x000fe20003f9c000 */
[----:B------:R-:W-:Y:S02]  /*4cc0*/  @!P6 FMUL.FTZ R4, R12, -1.4426950216293334961 ;  /* 0xbfb8aa3b0c04e820 */ /* 0x000fe40000410000 */
[----:B------:R-:W-:Y:S02]  /*4cd0*/  IMAD R12, R140, c[0x0][0x2d8], RZ ;  /* 0x0000b6008c0c7a24 */ /* 0x000fe400078e02ff */
[----:B------:R-:W-:Y:S02]  /*4ce0*/  IMAD R9, R0, c[0x0][0x2e4], R9 ;  /* 0x0000b90000097a24 */ /* 0x000fe400078e0209 */
[----:B------:R-:W0:Y:S01]  /*4cf0*/  @!P6 MUFU.EX2 R4, R4 ;  /* 0x000000040004e308 */ /* 0x000e220000000800 */
[----:B------:R-:W-:Y:S02]  /*4d00*/  IMAD R11, R47, c[0x0][0x2dc], R12 ;  /* 0x0000b7002f0b7a24 */ /* 0x000fe400078e020c */
[----:B------:R-:W-:-:S03]  /*4d10*/  @!P5 FMUL.FTZ R8, R13, -1.4426950216293334961 ;  /* 0xbfb8aa3b0d08d820 */ /* 0x000fc60000410000 */
[----:B------:R-:W-:Y:S01]  /*4d20*/  IADD3 R3, R3, R11, RZ ;  /* 0x0000000b03037210 */ /* 0x000fe20007ffe0ff */
[----:B------:R-:W-:Y:S01]  /*4d30*/  FADD.FTZ R11, R5, R46 ;  /* 0x0000002e050b7221 */ /* 0x000fe20000010000 */
[----:B------:R-:W-:Y:S01]  /*4d40*/  PRMT R5, RZ, 0x5410, R6 ;  /* 0x00005410ff057816 */ /* 0x000fe20000000006 */
[----:B------:R-:W4:Y:S02]  /*4d50*/  @!P5 MUFU.EX2 R8, R8 ;  /* 0x000000080008d308 */ /* 0x000f240000000800 */
[----:B------:R-:W-:Y:S01]  /*4d60*/  IMAD.WIDE.U32 R2, R0, c[0x0][0x2e0], R2 ;  /* 0x0000b80000027a25 */ /* 0x000fe200078e0002 */
[----:B------:R-:W-:-:S03]  /*4d70*/  FSETP.GTU.FTZ.AND P3, PT, R11, 20, PT ;  /* 0x41a000000b00780b */ /* 0x000fc60003f7c000 */
[----:B------:R-:W-:Y:S01]  /*4d80*/  FADD.FTZ R12, R5, R46 ;  /* 0x0000002e050c7221 */ /* 0x000fe20000010000 */
[----:B------:R-:W-:Y:S01]  /*4d90*/  IADD3 R33, R3, R9, RZ ;  /* 0x0000000903217210 */ /* 0x000fe20007ffe0ff */
[----:B0-----:R-:W-:Y:S01]  /*4da0*/  @!P6 FADD.FTZ R4, R4, 1 ;  /* 0x3f8000000404e421 */ /* 0x001fe20000010000 */
[----:B------:R-:W-:Y:S01]  /*4db0*/  PRMT R3, RZ, 0x7610, R6 ;  /* 0x00007610ff037816 */ /* 0x000fe20000000006 */
[----:B------:R-:W-:Y:S01]  /*4dc0*/  @!P4 FMUL.FTZ R5, R10, -1.4426950216293334961 ;  /* 0xbfb8aa3b0a05c820 */ /* 0x000fe20000410000 */
[----:B------:R-:W-:Y:S02]  /*4dd0*/  LEA R31, P0, R2, c[0x0][0x330], 0x1 ;  /* 0x0000cc00021f7a11 */ /* 0x000fe400078008ff */
[----:B------:R-:W-:Y:S01]  /*4de0*/  FSETP.GTU.FTZ.AND P2, PT, R12, 20, PT ;  /* 0x41a000000c00780b */ /* 0x000fe20003f5c000 */
[----:B------:R-:W0:Y:S01]  /*4df0*/  @!P6 MUFU.RCP R4, R4 ;  /* 0x000000040004e308 */ /* 0x000e220000001000 */
[----:B------:R-:W-:Y:S01]  /*4e00*/  FADD.FTZ R6, R3, R46 ;  /* 0x0000002e03067221 */ /* 0x000fe20000010000 */
[--C-:B------:R-:W-:Y:S01]  /*4e10*/  PRMT R3, RZ, 0x5410, R7.reuse ;  /* 0x00005410ff037816 */ /* 0x100fe20000000007 */
[----:B----4-:R-:W-:Y:S01]  /*4e20*/  @!P5 FADD.FTZ R8, R8, 1 ;  /* 0x3f8000000808d421 */ /* 0x010fe20000010000 */
[----:B------:R-:W-:-:S02]  /*4e30*/  PRMT R7, RZ, 0x7610, R7 ;  /* 0x00007610ff077816 */ /* 0x000fc40000000007 */
[----:B------:R-:W-:Y:S01]  /*4e40*/  LEA.HI.X R33, R2, c[0x0][0x334], R33, 0x1, P0 ;  /* 0x0000cd0002217a11 */ /* 0x000fe200000f0c21 */
[--C-:B------:R-:W-:Y:S01]  /*4e50*/  FADD.FTZ R10, R3, R46.reuse ;  /* 0x0000002e030a7221 */ /* 0x100fe20000010000 */
[----:B------:R-:W4:Y:S01]  /*4e60*/  @!P4 MUFU.EX2 R5, R5 ;  /* 0x000000050005c308 */ /* 0x000f220000000800 */
[----:B------:R-:W-:Y:S01]  /*4e70*/  FADD.FTZ R7, R7, R46 ;  /* 0x0000002e07077221 */ /* 0x000fe20000010000 */
[----:B------:R-:W-:Y:S01]  /*4e80*/  FSETP.GTU.FTZ.AND P0, PT, R6, 20, PT ;  /* 0x41a000000600780b */ /* 0x000fe20003f1c000 */
[----:B------:R-:W-:Y:S01]  /*4e90*/  @!P3 FMUL.FTZ R2, R11, -1.4426950216293334961 ;  /* 0xbfb8aa3b0b02b820 */ /* 0x000fe20000410000 */
[----:B------:R-:W-:Y:S01]  /*4ea0*/  FSETP.GTU.FTZ.AND P1, PT, R10, 20, PT ;  /* 0x41a000000a00780b */ /* 0x000fe20003f3c000 */
[----:B------:R-:W-:Y:S02]  /*4eb0*/  @!P2 FMUL.FTZ R3, R12, -1.4426950216293334961 ;  /* 0xbfb8aa3b0c03a820 */ /* 0x000fe40000410000 */
[----:B0-----:R-:W-:Y:S01]  /*4ec0*/  @!P6 FMUL.FTZ R89, R89, R4 ;  /* 0x000000045959e220 */ /* 0x001fe20000410000 */
[----:B------:R-:W-:Y:S01]  /*4ed0*/  FSETP.GTU.FTZ.AND P6, PT, R7, 20, PT ;  /* 0x41a000000700780b */ /* 0x000fe20003fdc000 */
[----:B------:R-:W0:Y:S06]  /*4ee0*/  @!P5 MUFU.RCP R13, R8 ;  /* 0x00000008000dd308 */ /* 0x000e2c0000001000 */
[----:B------:R-:W-:-:S02]  /*4ef0*/  @!P0 FMUL.FTZ R4, R6, -1.4426950216293334961 ;  /* 0xbfb8aa3b06048820 */ /* 0x000fc40000410000 */
[----:B------:R-:W-:Y:S01]  /*4f00*/  @!P1 FMUL.FTZ R6, R10, -1.4426950216293334961 ;  /* 0xbfb8aa3b0a069820 */ /* 0x000fe20000410000 */
[----:B------:R-:W5:Y:S01]  /*4f10*/  @!P2 MUFU.EX2 R3, R3 ;  /* 0x000000030003a308 */ /* 0x000f620000000800 */
[----:B----4-:R-:W-:Y:S02]  /*4f20*/  @!P4 FADD.FTZ R5, R5, 1 ;  /* 0x3f8000000505c421 */ /* 0x010fe40000010000 */
[----:B------:R-:W-:-:S05]  /*4f30*/  @!P6 FMUL.FTZ R7, R7, -1.4426950216293334961 ;  /* 0xbfb8aa3b0707e820 */ /* 0x000fca0000410000 */
[----:B------:R-:W4:Y:S01]  /*4f40*/  @!P0 MUFU.EX2 R9, R4 ;  /* 0x0000000400098308 */ /* 0x000f220000000800 */
[----:B0-----:R-:W-:-:S05]  /*4f50*/  @!P5 FMUL.FTZ R88, R88, R13 ;  /* 0x0000000d5858d220 */ /* 0x001fca0000410000 */
[----:B------:R-:W-:Y:S01]  /*4f60*/  F2FP.BF16.PACK_AB R28, R88, R89 ;  /* 0x00000059581c723e */ /* 0x000fe200000010ff */
[----:B------:R-:W-:Y:S01]  /*4f70*/  FADD.FTZ R89, R89, R52 ;  /* 0x0000003459597221 */ /* 0x000fe20000010000 */
[----:B------:R-:W0:Y:S01]  /*4f80*/  @!P1 MUFU.EX2 R10, R6 ;  /* 0x00000006000a9308 */ /* 0x000e220000000800 */
[----:B-----5:R-:W-:Y:S02]  /*4f90*/  @!P2 FADD.FTZ R3, R3, 1 ;  /* 0x3f8000000303a421 */ /* 0x020fe40000010000 */
[----:B------:R-:W-:-:S05]  /*4fa0*/  FADD.FTZ R88, R89, R88 ;  /* 0x0000005859587221 */ /* 0x000fca0000010000 */
[----:B------:R-:W5:Y:S01]  /*4fb0*/  @!P6 MUFU.EX2 R11, R7 ;  /* 0x00000007000be308 */ /* 0x000f620000000800 */
[----:B----4-:R-:W-:-:S07]  /*4fc0*/  @!P0 FADD.FTZ R9, R9, 1 ;  /* 0x3f80000009098421 */ /* 0x010fce0000010000 */
[----:B------:R4:W1:Y:S01]  /*4fd0*/  @!P4 MUFU.RCP R12, R5 ;  /* 0x00000005000cc308 */ /* 0x0008620000001000 */
[----:B------:R-:W-:-:S06]  /*4fe0*/  NOP ;  /* 0x0000000000007918 */ /* 0x000fcc0000000000 */
[----:B0-----:R-:W-:Y:S01]  /*4ff0*/  @!P1 FADD.FTZ R10, R10, 1 ;  /* 0x3f8000000a0a9421 */ /* 0x001fe20000010000 */
[----:B------:R-:W0:Y:S01]  /*5000*/  @!P2 MUFU.RCP R8, R3 ;  /* 0x000000030008a308 */ /* 0x000e220000001000 */
[----:B----4-:R-:W4:Y:S01]  /*5010*/  LDS.128 R4, [R60.X16] ;  /* 0x000000003c047984 */ /* 0x010f22000000cc00 */
[----:B-----5:R-:W-:-:S06]  /*5020*/  @!P6 FADD.FTZ R11, R11, 1 ;  /* 0x3f8000000b0be421 */ /* 0x020fcc0000010000 */
[----:B------:R-:W5:Y:S01]  /*5030*/  @!P3 MUFU.EX2 R2, R2 ;  /* 0x000000020002b308 */ /* 0x000f620000000800 */
[----:B-1----:R-:W-:Y:S01]  /*5040*/  @!P4 FMUL.FTZ R87, R87, R12 ;  /* 0x0000000c5757c220 */ /* 0x002fe20000410000 */
[C---:B------:R-:W-:Y:S02]  /*5050*/  ISETP.GT.AND P4, PT, R59.reuse, 0x1, PT ;  /* 0x000000013b00780c */ /* 0x040fe40003f84270 */
[----:B------:R-:W-:Y:S01]  /*5060*/  IADD3 R59, R59, -0x1, RZ ;  /* 0xffffffff3b3b7810 */ /* 0x000fe20007ffe0ff */
[----:B0-----:R-:W-:Y:S01]  /*5070*/  @!P2 FMUL.FTZ R85, R85, R8 ;  /* 0x000000085555a220 */ /* 0x001fe20000410000 */
[----:B------:R-:W-:Y:S02]  /*5080*/  IADD3 R12, P2, R31, R72, RZ ;  /* 0x000000481f0c7210 */ /* 0x000fe40007f5e0ff */
[----:B------:R-:W0:Y:S02]  /*5090*/  @!P0 MUFU.RCP R9, R9 ;  /* 0x0000000900098308 */ /* 0x000e240000001000 */
[----:B------:R-:W-:-:S02]  /*50a0*/  IADD3.X R13, R33, R74, RZ, P2, !PT ;  /* 0x0000004a210d7210 */ /* 0x000fc400017fe4ff */
[----:B------:R-:W-:Y:S01]  /*50b0*/  IADD3 R51, P2, R51, -0x200, RZ ;  /* 0xfffffe0033337810 */ /* 0x000fe20007f5e0ff */
[----:B-----5:R-:W-:-:S03]  /*50c0*/  @!P3 FADD.FTZ R2, R2, 1 ;  /* 0x3f8000000202b421 */ /* 0x020fc60000010000 */
[----:B------:R-:W1:Y:S01]  /*50d0*/  @!P1 MUFU.RCP R10, R10 ;  /* 0x0000000a000a9308 */ /* 0x000e620000001000 */
[----:B------:R-:W-:-:S07]  /*50e0*/  IADD3.X R49, R49, -0x1, RZ, P2, !PT ;  /* 0xffffffff31317810 */ /* 0x000fce00017fe4ff */
[----:B------:R5:W2:Y:S01]  /*50f0*/  @!P3 MUFU.RCP R29, R2 ;  /* 0x00000002001db308 */ /* 0x000aa20000001000 */
[----:B0-----:R-:W-:-:S05]  /*5100*/  @!P0 FMUL.FTZ R84, R84, R9 ;  /* 0x0000000954548220 */ /* 0x001fca0000410000 */
[----:B------:R-:W-:Y:S01]  /*5110*/  F2FP.BF16.PACK_AB R30, R84, R85 ;  /* 0x00000055541e723e */ /* 0x000fe200000010ff */
[----:B----4-:R0:W-:Y:S01]  /*5120*/  STG.E.128 [R12.64], R4 ;  /* 0x000000040c007986 */ /* 0x0101e2000c101d06 */
[----:B------:R-:W4:Y:S01]  /*5130*/  @!P6 MUFU.RCP R11, R11 ;  /* 0x0000000b000be308 */ /* 0x000f220000001000 */
[----:B-1----:R-:W-:Y:S02]  /*5140*/  @!P1 FMUL.FTZ R83, R83, R10 ;  /* 0x0000000a53539220 */ /* 0x002fe40000410000 */
[----:B------:R-:W-:Y:S01]  /*5150*/  BAR.SYNC.DEFER_BLOCKING 0x0 ;  /* 0x0000000000007b1d */ /* 0x000fe20000010000 */
[----:B-----5:R-:W-:Y:S01]  /*5160*/  IMAD.WIDE.U32 R2, R47, c[0x0][0x2f8], R14 ;  /* 0x0000be002f027a25 */ /* 0x020fe200078e000e */
[----:B------:R-:W-:-:S03]  /*5170*/  IADD3 R57, P1, R57, -0x200, RZ ;  /* 0xfffffe0039397810 */ /* 0x000fc60007f3e0ff */
[----:B--2---:R-:W-:Y:S01]  /*5180*/  @!P3 FMUL.FTZ R86, R86, R29 ;  /* 0x0000001d5656b220 */ /* 0x004fe20000410000 */
[----:B------:R-:W-:Y:S01]  /*5190*/  IADD3 R54, P3, R54, -0x200, RZ ;  /* 0xfffffe0036367810 */ /* 0x000fe20007f7e0ff */
[----:B------:R-:W-:Y:S01]  /*51a0*/  IMAD R15, R47, c[0x0][0x2fc], R32 ;  /* 0x0000bf002f0f7a24 */ /* 0x000fe200078e0220 */
[----:B------:R-:W-:Y:S02]  /*51b0*/  IADD3.X R58, R58, -0x1, RZ, P1, !PT ;  /* 0xffffffff3a3a7810 */ /* 0x000fe40000ffe4ff */
[----:B------:R-:W-:Y:S01]  /*51c0*/  F2FP.BF16.PACK_AB R29, R86, R87 ;  /* 0x00000057561d723e */ /* 0x000fe200000010ff */
[----:B------:R-:W-:Y:S01]  /*51d0*/  FADD.FTZ R87, R88, R87 ;  /* 0x0000005758577221 */ /* 0x000fe20000010000 */
[----:B------:R-:W-:Y:S01]  /*51e0*/  IADD3 R3, R3, R15, RZ ;  /* 0x0000000f03037210 */ /* 0x000fe20007ffe0ff */
[----:B----4-:R-:W-:Y:S01]  /*51f0*/  @!P6 FMUL.FTZ R92, R92, R11 ;  /* 0x0000000b5c5ce220 */ /* 0x010fe20000410000 */
[----:B------:R-:W-:Y:S01]  /*5200*/  IADD3.X R56, R56, -0x1, RZ, P3, !PT ;  /* 0xffffffff38387810 */ /* 0x000fe20001ffe4ff */
[----:B------:R-:W-:-:S02]  /*5210*/  IMAD R15, R45, c[0x0][0x300], RZ ;  /* 0x0000c0002d0f7a24 */ /* 0x000fc400078e02ff */
[----:B------:R-:W-:Y:S01]  /*5220*/  IMAD.WIDE.U32 R2, R0, c[0x0][0x300], R2 ;  /* 0x0000c00000027a25 */ /* 0x000fe200078e0002 */
[----:B------:R-:W-:-:S03]  /*5230*/  F2FP.BF16.PACK_AB R31, R92, R83 ;  /* 0x000000535c1f723e */ /* 0x000fc600000010ff */
[----:B0-----:R-:W-:Y:S02]  /*5240*/  IMAD R5, R0, c[0x0][0x304], R15 ;  /* 0x0000c10000057a24 */ /* 0x001fe400078e020f */
[----:B------:R-:W-:Y:S01]  /*5250*/  FADD.FTZ R86, R87, R86 ;  /* 0x0000005657567221 */ /* 0x000fe20000010000 */
[----:B------:R-:W-:Y:S01]  /*5260*/  STS.128 [R60.X16], R28 ;  /* 0x0000001c3c007388 */ /* 0x000fe2000000cc00 */
[----:B------:R-:W-:-:S06]  /*5270*/  NOP ;  /* 0x0000000000007918 */ /* 0x000fcc0000000000 */
[----:B------:R-:W0:Y:S01]  /*5280*/  LDS.128 R8, [R60.X16] ;  /* 0x000000003c087984 */ /* 0x000e22000000cc00 */
[----:B------:R-:W-:Y:S01]  /*5290*/  IADD3 R5, R3, R5, RZ ;  /* 0x0000000503057210 */ /* 0x000fe20007ffe0ff */
        /* <DEDUP_REMOVED lines=8> */
[----:B------:R-:W-:-:S04]  /*5320*/  IADD3 R53, P0, R53, -0x200, RZ ;  /* 0xfffffe0035357810 */ /* 0x000fc80007f1e0ff */
[----:B------:R-:W-:Y:S01]  /*5330*/  IADD3.X R55, R55, -0x1, RZ, P0, !PT ;  /* 0xffffffff37377810 */ /* 0x000fe200007fe4ff */
[----:B0-----:R0:W-:Y:S01]  /*5340*/  STG.E.128 [R2.64], R8 ;  /* 0x0000000802007986 */ /* 0x0011e2000c101d06 */
[----:B------:R-:W-:Y:S01]  /*5350*/  @!P4 CALL.REL.NOINC `(.L_x_7693) ;  /* 0x000000100000c944 */ /* 0x000fe20003c00000 */
[----:B------:R-:W-:Y:S05]  /*5360*/  BRA `(.L_x_7733) ;  /* 0xffffb67000007947 */ /* 0x000fea000383ffff */
.L_x_7693:
        /* <DEDUP_REMOVED lines=24> */
.L_x_7735:
[----:B0-----:R-:W-:Y:S05]  /*54f0*/  BSYNC B0 ;  /* 0x0000000000007941 */ /* 0x001fea0003800000 */
.L_x_7734:
        /* <DEDUP_REMOVED lines=23> */
.L_x_7737:
[----:B------:R-:W1:Y:S02]  /*5670*/  S2R R15, SR_TID.X ;  /* 0x00000000000f7919 */ /* 0x000e640000002100 */
.L_x_7738:
[----:B0-----:R-:W-:Y:S05]  /*5680*/  BSYNC B0 ;  /* 0x0000000000007941 */ /* 0x001fea0003800000 */
.L_x_7736:
        /* <DEDUP_REMOVED lines=10> */
.L_x_7739:
        /* <DEDUP_REMOVED lines=26> */
.L_x_7740:
        /* <DEDUP_REMOVED lines=11> */
.L_x_9127:


//--------------------- .text._Z25selective_scan_bwd_kernelI32Selective_Scan_bwd_kernel_traitsILi32ELi8ELb1ELb1ELb1ELb0ELb0EN3c108BFloat16EfEEv12SSMParamsBwd --------------------------
	.section	.text._Z25selective_scan_bwd_kernelI32Selective_Scan_bwd_kernel_traitsILi32ELi8ELb1ELb1ELb1ELb0ELb0EN3c108BFloat16EfEEv12SSMParamsBwd,"ax",@progbits
	.sectioninfo	@"SHI_REGISTERS=186"
	.align	128
        .global         _Z25selective_scan_bwd_kernelI32Selective_Scan_bwd_kernel_traitsILi32ELi8ELb1ELb1ELb1ELb0ELb0EN3c108BFloat16EfEEv12SSMParamsBwd
        .type           _Z25selective_scan_bwd_kernelI32Selective_Scan_bwd_kernel_traitsILi32ELi8ELb1ELb1ELb1ELb0ELb0EN3c108BFloat16EfEEv12SSMParamsBwd,@function
        .size           _Z25selective_scan_bwd_kernelI32Selective_Scan_bwd_kernel_traitsILi32ELi8ELb1ELb1ELb1ELb0ELb0EN3c108BFloat16EfEEv12SSMParamsBwd,(.L_x_9128 - _Z25selective_scan_bwd_kernelI32Selective_Scan_bwd_kernel_traitsILi32ELi8ELb1ELb1ELb1ELb0ELb0EN3c108BFloat16EfEEv12SSMParamsBwd)
        .other          _Z25selective_scan_bwd_kernelI32Selective_Scan_bwd_kernel_traitsILi32ELi8ELb1ELb1ELb1ELb0ELb0EN3c108BFloat16EfEEv12SSMParamsBwd,@"STO_CUDA_ENTRY STV_DEFAULT"
_Z25selective_scan_bwd_kernelI32Selective_Scan_bwd_kernel_traitsILi32ELi8ELb1ELb1ELb1ELb0ELb0EN3c108BFloat16EfEEv12SSMParamsBwd:
.text._Z25selective_scan_bwd_kernelI32Selective_Scan_bwd_kernel_traitsILi32ELi8ELb1ELb1ELb1ELb0ELb0EN3c108BFloat16EfEEv12SSMParamsBwd:
        /* <DEDUP_REMOVED lines=34> */
[----:B------:R-:W-:Y:S01]  /*0220*/  CS2R R20, SRZ ;  /* 0x0000000000147805 */ /* 0x000fe2000001ff00 */
[----:B------:R-:W-:-:S02]  /*0230*/  CS2R R84, SRZ ;  /* 0x0000000000547805 */ /* 0x000fc4000001ff00 */
        /* <DEDUP_REMOVED lines=75> */
[----:B------:R-:W-:Y:S01]  /*06f0*/  LEA R74, P6, R13, c[0x0][0x230], 0x1 ;  /* 0x00008c000d4a7a11 */ /* 0x000fe200078c08ff */
[----:B------:R-:W-:Y:S01]  /*0700*/  IMAD.X R2, R15, 0x1, R2, P4 ;  /* 0x000000010f027824 */ /* 0x000fe200020e0602 */
[C---:B------:R-:W-:Y:S01]  /*0710*/  @P1 LEA R22, P4, R91.reuse, c[0x0][0x328], 0x2 ;  /* 0x0000ca005b161a11 */ /* 0x040fe200078810ff */
[----:B------:R-:W-:Y:S01]  /*0720*/  @P0 IMAD R0, R0, c[0x0][0x16c], RZ ;  /* 0x00005b0000000a24 */ /* 0x000fe200078e02ff */
        /* <DEDUP_REMOVED lines=8> */
[----:B------:R-:W-:Y:S01]  /*07b0*/  IMAD R0, R90, c[0x0][0x180], RZ ;  /* 0x000060005a007a24 */ /* 0x000fe200078e02ff */
[----:B------:R-:W-:Y:S01]  /*07c0*/  MOV R72, c[0x0][0x174] ;  /* 0x00005d0000487a02 */ /* 0x000fe20000000f00 */
[C---:B------:R-:W-:Y:S01]  /*07d0*/  IMAD.WIDE.U32 R2, R91.reuse, c[0x0][0x180], RZ ;  /* 0x000060005b027a25 */ /* 0x040fe200078e00ff */
[----:B------:R-:W1:Y:S01]  /*07e0*/  S2R R71, SR_LANEID ;  /* 0x0000000000477919 */ /* 0x000e620000000000 */
[----:B------:R-:W-:Y:S01]  /*07f0*/  CS2R R84, SRZ ;  /* 0x0000000000547805 */ /* 0x000fe2000001ff00 */
[----:B------:R-:W-:Y:S01]  /*0800*/  UMOV UR4, URZ ;  /* 0x0000003f00047c82 */ /* 0x000fe20008000000 */
[----:B------:R-:W-:-:S05]  /*0810*/  IMAD R69, R91, c[0x0][0x184], R0 ;  /* 0x000061005b457a24 */ /* 0x000fca00078e0200 */
[----:B------:R-:W-:Y:S02]  /*0820*/  IADD3 R69, R3, R69, RZ ;  /* 0x0000004503457210 */ /* 0x000fe40007ffe0ff */
[C---:B0-----:R-:W-:Y:S02]  /*0830*/  SHF.L.U32 R67, R83.reuse, 0x3, RZ ;  /* 0x0000000353437819 */ /* 0x041fe400000006ff */
[C---:B------:R-:W-:Y:S02]  /*0840*/  IADD3 R66, R83.reuse, 0x20, RZ ;  /* 0x0000002053427810 */ /* 0x040fe40007ffe0ff */
[C---:B------:R-:W-:Y:S02]  /*0850*/  IADD3 R0, R83.reuse, 0x40, RZ ;  /* 0x0000004053007810 */ /* 0x040fe40007ffe0ff */
[C---:B------:R-:W-:Y:S02]  /*0860*/  IADD3 R64, R83.reuse, 0x60, RZ ;  /* 0x0000006053407810 */ /* 0x040fe40007ffe0ff */
[----:B------:R-:W-:-:S02]  /*0870*/  IADD3 R4, R83, 0x80, RZ ;  /* 0x0000008053047810 */ /* 0x000fc40007ffe0ff */
[C---:B------:R-:W-:Y:S02]  /*0880*/  IADD3 R62, R83.reuse, 0xa0, RZ ;  /* 0x000000a0533e7810 */ /* 0x040fe40007ffe0ff */
[C---:B------:R-:W-:Y:S02]  /*0890*/  IADD3 R6, R83.reuse, 0xc0, RZ ;  /* 0x000000c053067810 */ /* 0x040fe40007ffe0ff */
[C---:B------:R-:W-:Y:S02]  /*08a0*/  IADD3 R60, R83.reuse, 0xe0, RZ ;  /* 0x000000e0533c7810 */ /* 0x040fe40007ffe0ff */
[C---:B------:R-:W-:Y:S02]  /*08b0*/  LOP3.LUT R153, R83.reuse, 0x1f, RZ, 0xc0, !PT ;  /* 0x0000001f53997812 */ /* 0x040fe400078ec0ff */
[----:B------:R-:W-:Y:S02]  /*08c0*/  SHF.R.S32.HI R70, RZ, 0x1f, R83 ;  /* 0x0000001fff467819 */ /* 0x000fe40000011453 */
[----:B------:R-:W-:-:S02]  /*08d0*/  LEA.HI.SX32 R68, R83, R83, 0x1b ;  /* 0x0000005353447211 */ /* 0x000fc400078fdaff */
[----:B------:R-:W-:Y:S02]  /*08e0*/  LEA.HI.SX32 R67, R67, R67, 0x1b ;  /* 0x0000004343437211 */ /* 0x000fe400078fdaff */
[-C--:B------:R-:W-:Y:S02]  /*08f0*/  LEA.HI.SX32 R66, R66, R83.reuse, 0x1b ;  /* 0x0000005342427211 */ /* 0x080fe400078fdaff */
[-C--:B------:R-:W-:Y:S02]  /*0900*/  LEA.HI.SX32 R65, R0, R83.reuse, 0x1b ;  /* 0x0000005300417211 */ /* 0x080fe400078fdaff */
[-C--:B------:R-:W-:Y:S02]  /*0910*/  LEA.HI.SX32 R64, R64, R83.reuse, 0x1b ;  /* 0x0000005340407211 */ /* 0x080fe400078fdaff */
[-C--:B------:R-:W-:Y:S02]  /*0920*/  LEA.HI.SX32 R63, R4, R83.reuse, 0x1b ;  /* 0x00000053043f7211 */ /* 0x080fe400078fdaff */
[----:B------:R-:W-:-:S02]  /*0930*/  LEA.HI.SX32 R62, R62, R83, 0x1b ;  /* 0x000000533e3e7211 */ /* 0x000fc400078fdaff */
[-C--:B------:R-:W-:Y:S02]  /*0940*/  LEA.HI.SX32 R61, R6, R83.reuse, 0x1b ;  /* 0x00000053063d7211 */ /* 0x080fe400078fdaff */
[----:B-1----:R-:W-:Y:S02]  /*0950*/  LEA.HI.SX32 R60, R60, R83, 0x1b ;  /* 0x000000533c3c7211 */ /* 0x002fe400078fdaff */
.L_x_7765:
        /* <DEDUP_REMOVED lines=17> */
[----:B-1----:R-:W1:Y:S04]  /*0a70*/  LDS.128 R8, [R71.X16] ;  /* 0x0000000047087984 */ /* 0x002e68000000cc00 */
[----:B------:R-:W-:Y:S06]  /*0a80*/  BAR.SYNC.DEFER_BLOCKING 0x0 ;  /* 0x0000000000007b1d */ /* 0x000fec0000010000 */
[----:B------:R-:W2:Y:S01]  /*0a90*/  LDG.E.128 R32, [R18.64] ;  /* 0x0000000612207981 */ /* 0x000ea2000c1e1d00 */
[----:B0-----:R-:W-:-:S02]  /*0aa0*/  PRMT R16, RZ, 0x5410, R4 ;  /* 0x00005410ff107816 */ /* 0x001fc40000000004 */
[----:B------:R-:W-:Y:S02]  /*0ab0*/  ISETP.LT.AND P0, PT, RZ, c[0x0][0x16c], PT ;  /* 0x00005b00ff007a0c */ /* 0x000fe40003f01270 */
[----:B-1----:R-:W-:Y:S02]  /*0ac0*/  PRMT R121, RZ, 0x5410, R8 ;  /* 0x00005410ff797816 */ /* 0x002fe40000000008 */
[----:B------:R-:W-:Y:S02]  /*0ad0*/  PRMT R119, RZ, 0x5410, R9 ;  /* 0x00005410ff777816 */ /* 0x000fe40000000009 */
[----:B------:R-:W-:Y:S01]  /*0ae0*/  PRMT R115, RZ, 0x5410, R11 ;  /* 0x00005410ff737816 */ /* 0x000fe2000000000b */
[--C-:B-----5:R-:W-:Y:S01]  /*0af0*/  FADD.FTZ R121, R121, R88.reuse ;  /* 0x0000005879797221 */ /* 0x120fe20000010000 */
        /* <DEDUP_REMOVED lines=10> */
[----:B--2---:R-:W-:Y:S01]  /*0ba0*/  STS.128 [R71.X16], R32 ;  /* 0x0000002047007388 */ /* 0x004fe2000000cc00 */
[----:B------:R-:W-:-:S06]  /*0bb0*/  NOP ;  /* 0x0000000000007918 */ /* 0x000fcc0000000000 */
[----:B------:R-:W0:Y:S02]  /*0bc0*/  LDS.128 R12, [R71.X16] ;  /* 0x00000000470c7984 */ /* 0x000e24000000cc00 */
[--C-:B0-----:R-:W-:Y:S02]  /*0bd0*/  PRMT R0, RZ, 0x5410, R12.reuse ;  /* 0x00005410ff007816 */ /* 0x101fe4000000000c */
[----:B------:R-:W-:Y:S02]  /*0be0*/  PRMT R94, RZ, 0x7610, R12 ;  /* 0x00007610ff5e7816 */ /* 0x000fe4000000000c */
[----:B------:R-:W-:Y:S01]  /*0bf0*/  PRMT R12, RZ, 0x5410, R5 ;  /* 0x00005410ff0c7816 */ /* 0x000fe20000000005 */
[C---:B------:R-:W-:Y:S01]  /*0c00*/  FFMA.FTZ R85, R0.reuse, R16, R85 ;  /* 0x0000001000557223 */ /* 0x040fe20000010055 */
[----:B------:R-:W-:Y:S01]  /*0c10*/  PRMT R16, RZ, 0x7610, R4 ;  /* 0x00007610ff107816 */ /* 0x000fe20000000004 */
[-C--:B------:R-:W-:Y:S01]  /*0c20*/  FMUL.FTZ R120, R0, R89.reuse ;  /* 0x0000005900787220 */ /* 0x080fe20000410000 */
[--C-:B------:R-:W-:Y:S01]  /*0c30*/  PRMT R92, RZ, 0x5410, R13.reuse ;  /* 0x00005410ff5c7816 */ /* 0x100fe2000000000d */
[CC--:B------:R-:W-:Y:S01]  /*0c40*/  FMUL.FTZ R113, R94.reuse, R89.reuse ;  /* 0x000000595e717220 */ /* 0x0c0fe20000410000 */
[----:B------:R-:W-:Y:S01]  /*0c50*/  PRMT R98, RZ, 0x7610, R13 ;  /* 0x00007610ff627816 */ /* 0x000fe2000000000d */
[----:B------:R-:W-:Y:S01]  /*0c60*/  FFMA.FTZ R85, R94, R16, R85 ;  /* 0x000000105e557223 */ /* 0x000fe20000010055 */
[--C-:B------:R-:W-:Y:S01]  /*0c70*/  PRMT R96, RZ, 0x5410, R14.reuse ;  /* 0x00005410ff607816 */ /* 0x100fe2000000000e */
        /* <DEDUP_REMOVED lines=16> */
[----:B------:R-:W-:Y:S01]  /*0d80*/  FADD.FTZ R128, R13, R88 ;  /* 0x000000580d807221 */ /* 0x000fe20000010000 */
[----:B------:R-:W-:Y:S01]  /*0d90*/  PRMT R8, RZ, 0x7610, R7 ;  /* 0x00007610ff087816 */ /* 0x000fe20000000007 */
[----:B------:R-:W-:-:S02]  /*0da0*/  FMUL.FTZ R107, R130, R89 ;  /* 0x00000059826b7220 */ /* 0x000fc40000410000 */
[----:B------:R-:W-:-:S04]  /*0db0*/  FFMA.FTZ R85, R100, R12, R85 ;  /* 0x0000000c64557223 */ /* 0x000fc80000010055 */
[----:B------:R-:W-:-:S04]  /*0dc0*/  FFMA.FTZ R85, R102, R16, R85 ;  /* 0x0000001066557223 */ /* 0x000fc80000010055 */
[----:B------:R-:W-:Y:S01]  /*0dd0*/  FFMA.FTZ R85, R130, R8, R85 ;  /* 0x0000000882557223 */ /* 0x000fe20000010055 */
[----:B------:R-:W-:Y:S06]  /*0de0*/  BAR.SYNC.DEFER_BLOCKING 0x0 ;  /* 0x0000000000007b1d */ /* 0x000fec0000010000 */
[----:B---3--:R-:W-:Y:S05]  /*0df0*/  @P0 BRA `(.L_x_7742) ;  /* 0x0000009000000947 */ /* 0x008fea0003800000 */
[----:B------:R-:W-:Y:S01]  /*0e00*/  HFMA2.MMA R93, -RZ, RZ, 0, 0 ;  /* 0x00000000ff5d7435 */ /* 0x000fe200000001ff */
[----:B------:R-:W-:Y:S01]  /*0e10*/  MOV R104, RZ ;  /* 0x000000ff00687202 */ /* 0x000fe20000000f00 */
[----:B------:R-:W-:Y:S01]  /*0e20*/  HFMA2.MMA R106, -RZ, RZ, 0, 0 ;  /* 0x00000000ff6a7435 */ /* 0x000fe200000001ff */
[----:B------:R-:W-:Y:S01]  /*0e30*/  MOV R95, RZ ;  /* 0x000000ff005f7202 */ /* 0x000fe20000000f00 */
[----:B------:R-:W-:Y:S01]  /*0e40*/  HFMA2.MMA R99, -RZ, RZ, 0, 0 ;  /* 0x00000000ff637435 */ /* 0x000fe200000001ff */
[----:B------:R-:W-:Y:S01]  /*0e50*/  IMAD.MOV.U32 R110, RZ, RZ, RZ ;  /* 0x000000ffff6e7224 */ /* 0x000fe200078e00ff */
[----:B------:R-:W-:Y:S01]  /*0e60*/  HFMA2.MMA R97, -RZ, RZ, 0, 0 ;  /* 0x00000000ff617435 */ /* 0x000fe200000001ff */
[----:B------:R-:W-:Y:S01]  /*0e70*/  MOV R108, RZ ;  /* 0x000000ff006c7202 */ /* 0x000fe20000000f00 */
[----:B------:R-:W-:Y:S05]  /*0e80*/  BRA `(.L_x_7743) ;  /* 0x0000233000007947 */ /* 0x000fea0003800000 */
.L_x_7742:
[----:B------:R-:W-:Y:S01]  /*0e90*/  HFMA2.MMA R11, -RZ, RZ, 0, 0 ;  /* 0x00000000ff0b7435 */ /* 0x000fe200000001ff */
[C---:B------:R-:W-:Y:S01]  /*0ea0*/  IMAD R8, R157.reuse, c[0x0][0x298], RZ ;  /* 0x0000a6009d087a24 */ /* 0x040fe200078e02ff */
[----:B------:R-:W-:Y:S01]  /*0eb0*/  MOV R10, R83 ;  /* 0x00000053000a7202 */ /* 0x000fe20000000f00 */
[----:B------:R-:W-:Y:S01]  /*0ec0*/  IMAD R12, R157, c[0x0][0x2b8], RZ ;  /* 0x0000ae009d0c7a24 */ /* 0x000fe200078e02ff */
[----:B------:R-:W-:Y:S01]  /*0ed0*/  HFMA2.MMA R93, -RZ, RZ, 0, 0 ;  /* 0x00000000ff5d7435 */ /* 0x000fe200000001ff */
[C---:B------:R-:W-:Y:S01]  /*0ee0*/  IMAD R13, R87.reuse, c[0x0][0x29c], R8 ;  /* 0x0000a700570d7a24 */ /* 0x040fe200078e0208 */
[----:B------:R-:W-:Y:S01]  /*0ef0*/  HFMA2.MMA R106, -RZ, RZ, 0, 0 ;  /* 0x00000000ff6a7435 */ /* 0x000fe200000001ff */
[C---:B------:R-:W-:Y:S01]  /*0f00*/  IMAD R15, R87.reuse, c[0x0][0x2bc], R12 ;  /* 0x0000af00570f7a24 */ /* 0x040fe200078e020c */
[----:B------:R-:W-:Y:S01]  /*0f10*/  IADD3 R12, R72, -0x1, RZ ;  /* 0xffffffff480c7810 */ /* 0x000fe20007ffe0ff */
[----:B------:R-:W-:Y:S01]  /*0f20*/  HFMA2.MMA R99, -RZ, RZ, 0, 0 ;  /* 0x00000000ff637435 */ /* 0x000fe200000001ff */
[C-C-:B------:R-:W-:Y:S01]  /*0f30*/  IMAD.WIDE.U32 R8, R87.reuse, c[0x0][0x298], R10.reuse ;  /* 0x0000a60057087a25 */ /* 0x140fe200078e000a */
[----:B------:R-:W-:Y:S01]  /*0f40*/  HFMA2.MMA R108, -RZ, RZ, 0, 0 ;  /* 0x00000000ff6c7435 */ /* 0x000fe200000001ff */
[----:B------:R-:W-:Y:S01]  /*0f50*/  SHF.L.U32 R29, R12, 0x8, RZ ;  /* 0x000000080c1d7819 */ /* 0x000fe200000006ff */
[----:B------:R-:W-:Y:S01]  /*0f60*/  CS2R R104, SRZ ;  /* 0x0000000000687805 */ /* 0x000fe2000001ff00 */
[----:B------:R-:W-:Y:S01]  /*0f70*/  IMAD.WIDE.U32 R10, R87, c[0x0][0x2b8], R10 ;  /* 0x0000ae00570a7a25 */ /* 0x000fe200078e000a */
[----:B------:R-:W-:-:S02]  /*0f80*/  IADD3 R9, R9, R13, RZ ;  /* 0x0000000d09097210 */ /* 0x000fc40007ffe0ff */
[----:B------:R-:W-:Y:S01]  /*0f90*/  SHF.R.S32.HI R16, RZ, 0x1f, R29 ;  /* 0x0000001fff107819 */ /* 0x000fe2000001141d */
[----:B------:R-:W-:Y:S01]  /*0fa0*/  IMAD R13, R155, c[0x0][0x2a0], RZ ;  /* 0x0000a8009b0d7a24 */ /* 0x000fe200078e02ff */
[----:B------:R-:W-:Y:S01]  /*0fb0*/  IADD3 R11, R11, R15, RZ ;  /* 0x0000000f0b0b7210 */ /* 0x000fe20007ffe0ff */
[----:B------:R-:W-:Y:S01]  /*0fc0*/  IMAD R15, R155, c[0x0][0x2c0], RZ ;  /* 0x0000b0009b0f7a24 */ /* 0x000fe200078e02ff */
[----:B------:R-:W-:Y:S01]  /*0fd0*/  MOV R103, RZ ;  /* 0x000000ff00677202 */ /* 0x000fe20000000f00 */
[C---:B------:R-:W-:Y:S01]  /*0fe0*/  IMAD R13, R86.reuse, c[0x0][0x2a4], R13 ;  /* 0x0000a900560d7a24 */ /* 0x040fe200078e020d */
[----:B------:R-:W-:Y:S01]  /*0ff0*/  MOV R95, RZ ;  /* 0x000000ff005f7202 */ /* 0x000fe20000000f00 */
[C---:B------:R-:W-:Y:S01]  /*1000*/  IMAD.WIDE.U32 R8, R86.reuse, c[0x0][0x2a0], R8 ;  /* 0x0000a80056087a25 */ /* 0x040fe200078e0008 */
[----:B------:R-:W-:Y:S02]  /*1010*/  MOV R110, RZ ;  /* 0x000000ff006e7202 */ /* 0x000fe40000000f00 */
[----:B------:R-:W-:Y:S01]  /*1020*/  MOV R97, RZ ;  /* 0x000000ff00617202 */ /* 0x000fe20000000f00 */
[C---:B------:R-:W-:Y:S01]  /*1030*/  IMAD R15, R86.reuse, c[0x0][0x2c4], R15 ;  /* 0x0000b100560f7a24 */ /* 0x040fe200078e020f */
[----:B------:R-:W-:Y:S01]  /*1040*/  IADD3 R19, R9, R13, RZ ;  /* 0x0000000d09137210 */ /* 0x000fe20007ffe0ff */
[----:B------:R-:W-:Y:S01]  /*1050*/  IMAD.WIDE.U32 R10, R86, c[0x0][0x2c0], R10 ;  /* 0x0000b000560a7a25 */ /* 0x000fe200078e000a */
[----:B------:R-:W-:-:S02]  /*1060*/  LEA R12, P1, R8, c[0x0][0x318], 0x2 ;  /* 0x0000c600080c7a11 */ /* 0x000fc400078210ff */
[----:B------:R-:W-:Y:S01]  /*1070*/  MOV R9, c[0x0][0x174] ;  /* 0x00005d0000097a02 */ /* 0x000fe20000000f00 */
[----:B------:R-:W-:Y:S01]  /*1080*/  IMAD.MOV.U32 R112, RZ, RZ, RZ ;  /* 0x000000ffff707224 */ /* 0x000fe200078e00ff */
[----:B------:R-:W-:Y:S02]  /*1090*/  IADD3 R17, R11, R15, RZ ;  /* 0x0000000f0b117210 */ /* 0x000fe40007ffe0ff */
[----:B------:R-:W-:Y:S02]  /*10a0*/  LEA.HI.X R13, R8, c[0x0][0x31c], R19, 0x2, P1 ;  /* 0x0000c700080d7a11 */ /* 0x000fe400008f1413 */
[----:B------:R-:W-:Y:S02]  /*10b0*/  LEA R11, R9, UR4, 0x8 ;  /* 0x00000004090b7c11 */ /* 0x000fe4000f8e40ff */
[----:B------:R-:W-:Y:S02]  /*10c0*/  LEA R14, P2, R10, c[0x0][0x320], 0x2 ;  /* 0x0000c8000a0e7a11 */ /* 0x000fe400078410ff */
[----:B------:R-:W-:Y:S01]  /*10d0*/  IADD3 R26, P0, R29, R8, RZ ;  /* 0x000000081d1a7210 */ /* 0x000fe20007f1e0ff */
[----:B------:R-:W-:Y:S01]  /*10e0*/  IMAD.WIDE R8, R11, 0x4, R12 ;  /* 0x000000040b087825 */ /* 0x000fe200078e020c */
[----:B------:R-:W-:-:S02]  /*10f0*/  IADD3 R28, P1, R29, R10, RZ ;  /* 0x0000000a1d1c7210 */ /* 0x000fc40007f3e0ff */
[----:B------:R-:W-:Y:S02]  /*1100*/  LEA.HI.X R15, R10, c[0x0][0x324], R17, 0x2, P2 ;  /* 0x0000c9000a0f7a11 */ /* 0x000fe400010f1411 */
[C---:B------:R-:W-:Y:S02]  /*1110*/  IADD3.X R27, R16.reuse, R19, RZ, P0, !PT ;  /* 0x00000013101b7210 */ /* 0x040fe400007fe4ff */
[----:B------:R-:W-:Y:S01]  /*1120*/  IADD3.X R29, R16, R17, RZ, P1, !PT ;  /* 0x00000011101d7210 */ /* 0x000fe20000ffe4ff */
[----:B------:R-:W-:Y:S01]  /*1130*/  IMAD.WIDE R10, R11, 0x4, R14 ;  /* 0x000000040b0a7825 */ /* 0x000fe200078e020e */
[C---:B------:R-:W-:Y:S02]  /*1140*/  IADD3 R30, P0, R8.reuse, -0x380, RZ ;  /* 0xfffffc80081e7810 */ /* 0x040fe40007f1e0ff */
[C---:B------:R-:W-:Y:S02]  /*1150*/  IADD3 R32, P1, R8.reuse, -0x300, RZ ;  /* 0xfffffd0008207810 */ /* 0x040fe40007f3e0ff */
[----:B------:R-:W-:-:S02]  /*1160*/  IADD3 R34, P2, R8, -0x280, RZ ;  /* 0xfffffd8008227810 */ /* 0x000fc40007f5e0ff */
[C---:B------:R-:W-:Y:S02]  /*1170*/  IADD3 R36, P3, R8.reuse, -0x200, RZ ;  /* 0xfffffe0008247810 */ /* 0x040fe40007f7e0ff */
[C---:B------:R-:W-:Y:S02]  /*1180*/  IADD3 R38, P4, R8.reuse, -0x180, RZ ;  /* 0xfffffe8008267810 */ /* 0x040fe40007f9e0ff */
[C---:B------:R-:W-:Y:S02]  /*1190*/  IADD3 R40, P5, R8.reuse, -0x100, RZ ;  /* 0xffffff0008287810 */ /* 0x040fe40007fbe0ff */
[----:B------:R-:W-:Y:S02]  /*11a0*/  IADD3 R42, P6, R8, -0x80, RZ ;  /* 0xffffff80082a7810 */ /* 0x000fe40007fde0ff */
[C---:B------:R-:W-:Y:S02]  /*11b0*/  IADD3.X R31, R9.reuse, -0x1, RZ, P0, !PT ;  /* 0xffffffff091f7810 */ /* 0x040fe400007fe4ff */
        /* <DEDUP_REMOVED lines=19> */
[----:B------:R-:W-:Y:S02]  /*12f0*/  IADD3.X R57, R11, -0x1, RZ, P6, !PT ;  /* 0xffffffff0b397810 */ /* 0x000fe400037fe4ff */
.L_x_7764:
[----:B------:R-:W-:Y:S01]  /*1300*/  SHF.R.S32.HI R139, RZ, 0x1f, R105 ;  /* 0x0000001fff8b7819 */ /* 0x000fe20000011469 */
[----:B------:R-:W-:Y:S01]  /*1310*/  IMAD.WIDE.U32 R8, R105, c[0x0][0x1a0], RZ ;  /* 0x0000680069087a25 */ /* 0x000fe200078e00ff */
[C---:B------:R-:W-:Y:S02]  /*1320*/  SHF.L.U32 R59, R83.reuse, 0x4, RZ ;  /* 0x00000004533b7819 */ /* 0x040fe400000006ff */
[----:B------:R-:W-:Y:S01]  /*1330*/  SHF.L.U64.HI R58, R83, 0x4, R70 ;  /* 0x00000004533a7819 */ /* 0x000fe20000010246 */
[----:B------:R-:W-:-:S04]  /*1340*/  IMAD R10, R139, c[0x0][0x1a0], RZ ;  /* 0x000068008b0a7a24 */ /* 0x000fc800078e02ff */
[----:B------:R-:W-:Y:S01]  /*1350*/  IMAD R11, R105, c[0x0][0x1a4], R10 ;  /* 0x00006900690b7a24 */ /* 0x000fe200078e020a */
[----:B------:R-:W-:-:S04]  /*1360*/  LEA R10, P0, R8, R76, 0x1 ;  /* 0x0000004c080a7211 */ /* 0x000fc800078008ff */
[----:B------:R-:W-:Y:S02]  /*1370*/  IADD3 R9, R9, R11, RZ ;  /* 0x0000000b09097210 */ /* 0x000fe40007ffe0ff */
[----:B------:R-:W-:Y:S02]  /*1380*/  IADD3 R10, P1, R10, R59, RZ ;  /* 0x0000003b0a0a7210 */ /* 0x000fe40007f3e0ff */
[----:B------:R-:W-:-:S04]  /*1390*/  LEA.HI.X R9, R8, R75, R9, 0x1, P0 ;  /* 0x0000004b08097211 */ /* 0x000fc800000f0c09 */
[----:B------:R-:W-:-:S06]  /*13a0*/  IADD3.X R11, R9, R58, RZ, P1, !PT ;  /* 0x0000003a090b7210 */ /* 0x000fcc0000ffe4ff */
[----:B--2---:R-:W2:Y:S01]  /*13b0*/  LDG.E.128 R8, [R10.64] ;  /* 0x000000060a087981 */ /* 0x004ea2000c1e1d00 */
[----:B------:R-:W-:Y:S01]  /*13c0*/  MOV R12, R2 ;  /* 0x00000002000c7202 */ /* 0x000fe20000000f00 */
[C---:B------:R-:W-:Y:S01]  /*13d0*/  IMAD R14, R139.reuse, c[0x0][0x188], RZ ;  /* 0x000062008b0e7a24 */ /* 0x040fe200078e02ff */
[----:B------:R-:W-:Y:S01]  /*13e0*/  MOV R13, R69 ;  /* 0x00000045000d7202 */ /* 0x000fe20000000f00 */
[----:B------:R-:W-:Y:S02]  /*13f0*/  IMAD R18, R139, c[0x0][0x1c0], RZ ;  /* 0x000070008b127a24 */ /* 0x000fe400078e02ff */
[C---:B------:R-:W-:Y:S02]  /*1400*/  IMAD R15, R105.reuse, c[0x0][0x18c], R14 ;  /* 0x00006300690f7a24 */ /* 0x040fe400078e020e */
[----:B------:R-:W-:-:S04]  /*1410*/  IMAD.WIDE.U32 R12, R105, c[0x0][0x188], R12 ;  /* 0x00006200690c7a25 */ /* 0x000fc800078e000c */
[----:B------:R-:W-:Y:S01]  /*1420*/  IMAD.WIDE.U32 R16, R105, c[0x0][0x1c0], RZ ;  /* 0x0000700069107a25 */ /* 0x000fe200078e00ff */
[----:B------:R-:W-:Y:S02]  /*1430*/  LEA R14, P0, R12, c[0x0][0x220], 0x2 ;  /* 0x000088000c0e7a11 */ /* 0x000fe400078010ff */
[----:B------:R-:W-:Y:S01]  /*1440*/  IADD3 R13, R13, R15, RZ ;  /* 0x0000000f0d0d7210 */ /* 0x000fe20007ffe0ff */
[----:B------:R-:W-:Y:S01]  /*1450*/  IMAD R19, R105, c[0x0][0x1c4], R18 ;  /* 0x0000710069137a24 */ /* 0x000fe200078e0212 */
[----:B------:R-:W-:Y:S02]  /*1460*/  LEA R18, P1, R16, R74, 0x1 ;  /* 0x0000004a10127211 */ /* 0x000fe400078208ff */
[----:B------:R-:W-:Y:S01]  /*1470*/  LEA.HI.X R15, R12, c[0x0][0x224], R13, 0x2, P0 ;  /* 0x000089000c0f7a11 */ /* 0x000fe200000f140d */
[----:B------:R-:W-:-:S04]  /*1480*/  IMAD.IADD R17, R17, 0x1, R19 ;  /* 0x0000000111117824 */ /* 0x000fc800078e0213 */
[----:B---3--:R-:W3:Y:S01]  /*1490*/  LDG.E R101, [R14.64] ;  /* 0x000000060e657981 */ /* 0x008ee2000c1e1900 */
[----:B------:R-:W-:Y:S02]  /*14a0*/  LEA.HI.X R17, R16, R73, R17, 0x1, P1 ;  /* 0x0000004910117211 */ /* 0x000fe400008f0c11 */
[----:B------:R-:W-:-:S04]  /*14b0*/  IADD3 R16, P0, R18, R59, RZ ;  /* 0x0000003b12107210 */ /* 0x000fc80007f1e0ff */
[----:B------:R-:W-:Y:S01]  /*14c0*/  IADD3.X R17, R17, R58, RZ, P0, !PT ;  /* 0x0000003a11117210 */ /* 0x000fe200007fe4ff */
[----:B--2---:R0:W-:Y:S01]  /*14d0*/  STS.128 [R71.X16], R8 ;  /* 0x0000000847007388 */ /* 0x0041e2000000cc00 */
[----:B------:R-:W-:-:S06]  /*14e0*/  NOP ;  /* 0x0000000000007918 */ /* 0x000fcc0000000000 */
[----:B------:R-:W2:Y:S01]  /*14f0*/  LDG.E.128 R16, [R16.64] ;  /* 0x0000000610107981 */ /* 0x000ea2000c1e1d00 */
[C---:B------:R-:W-:Y:S02]  /*1500*/  IADD3 R142, R72.reuse, -0x1, RZ ;  /* 0xffffffff488e7810 */ /* 0x040fe40007ffe0ff */
[----:B------:R-:W-:Y:S02]  /*1510*/  ISETP.GT.AND P0, PT, R72, 0x1, PT ;  /* 0x000000014800780c */ /* 0x000fe40003f04270 */
[----:B------:R-:W-:Y:S02]  /*1520*/  LEA.HI R12, R142, R142, RZ, 0x1 ;  /* 0x0000008e8e0c7211 */ /* 0x000fe400078f08ff */
[----:B------:R-:W-:Y:S02]  /*1530*/  ISETP.NE.AND P1, PT, R83, RZ, PT ;  /* 0x000000ff5300720c */ /* 0x000fe40003f25270 */
[----:B------:R-:W-:Y:S01]  /*1540*/  ISETP.EQ.AND P0, PT, R153, RZ, P0 ;  /* 0x000000ff9900720c */ /* 0x000fe20000702270 */
[----:B---3--:R-:W-:Y:S01]  /*1550*/  FMUL.FTZ R137, R101, 1.4426950216293334961 ;  /* 0x3fb8aa3b65897820 */ /* 0x008fe20000410000 */
[----:B------:R-:W-:-:S03]  /*1560*/  LOP3.LUT R13, R12, 0xfffffe, RZ, 0xc0, !PT ;  /* 0x00fffffe0c0d7812 */ /* 0x000fc600078ec0ff */
[----:B------:R-:W-:Y:S01]  /*1570*/  FMUL.FTZ R141, R121, R137 ;  /* 0x00000089798d7220 */ /* 0x000fe20000410000 */
[----:B0-----:R-:W-:-:S05]  /*1580*/  IADD3 R8, R142, -R13, RZ ;  /* 0x8000000d8e087210 */ /* 0x001fca0007ffe0ff */
[----:B------:R-:W0:Y:S01]  /*1590*/  MUFU.EX2 R141, R141 ;  /* 0x0000008d008d7308 */ /* 0x000e220000000800 */
[----:B------:R-:W-:Y:S01]  /*15a0*/  IADD3 R12, R83, 0x200, RZ ;  /* 0x00000200530c7810 */ /* 0x000fe20007ffe0ff */
[----:B------:R-:W-:Y:S01]  /*15b0*/  @!P1 IMAD R12, R8, 0x100, R105 ;  /* 0x00000100080c9824 */ /* 0x000fe200078e0269 */
[----:B------:R-:W-:-:S04]  /*15c0*/  @P0 IADD3 R10, R72, -0x2, RZ ;  /* 0xfffffffe480a0810 */ /* 0x000fc80007ffe0ff */
[----:B------:R-:W-:Y:S01]  /*15d0*/  SHF.L.U32 R134, R12, 0x2, RZ ;  /* 0x000000020c867819 */ /* 0x000fe200000006ff */
[----:B------:R-:W-:Y:S02]  /*15e0*/  @P0 IMAD R133, R10, c[0x0][0x16c], R105 ;  /* 0x00005b000a850a24 */ /* 0x000fe400078e0269 */
[----:B-1----:R-:W1:Y:S01]  /*15f0*/  LDS.128 R8, [R71.X16] ;  /* 0x0000000047087984 */ /* 0x002e62000000cc00 */
[----:B------:R-:W-:Y:S01]  /*1600*/  ISETP.NE.AND P2, PT, R83, 0x1f, PT ;  /* 0x0000001f5300780c */ /* 0x000fe20003f45270 */
[-C--:B------:R-:W-:Y:S02]  /*1610*/  FMUL.FTZ R148, R128, R137.reuse ;  /* 0x0000008980947220 */ /* 0x080fe40000410000 */
[-C--:B------:R-:W-:Y:S02]  /*1620*/  FMUL.FTZ R143, R119, R137.reuse ;  /* 0x00000089778f7220 */ /* 0x080fe40000410000 */
[-C--:B------:R-:W-:Y:S02]  /*1630*/  FMUL.FTZ R146, R126, R137.reuse ;  /* 0x000000897e927220 */ /* 0x080fe40000410000 */
[----:B------:R-:W-:Y:S01]  /*1640*/  FMUL.FTZ R145, R117, R137 ;  /* 0x0000008975917220 */ /* 0x000fe20000410000 */
[----:B------:R-:W-:Y:S01]  /*1650*/  MOV R147, RZ ;  /* 0x000000ff00937202 */ /* 0x000fe20000000f00 */
[----:B------:R-:W-:Y:S01]  /*1660*/  MUFU.EX2 R148, R148 ;  /* 0x0000009400947308 */ /* 0x000fe20000000800 */
[----:B------:R-:W-:-:S04]  /*1670*/  @P0 IMAD.WIDE R132, R133, 0x8, R24 ;  /* 0x0000000885840825 */ /* 0x000fc800078e0218 */
[----:B------:R-:W-:-:S03]  /*1680*/  FMUL.FTZ R131, R124, R137 ;  /* 0x000000897c837220 */ /* 0x000fc60000410000 */
[----:B------:R-:W-:Y:S01]  /*1690*/  MUFU.EX2 R143, R143 ;  /* 0x0000008f008f7308 */ /* 0x000fe20000000800 */
[----:B------:R-:W-:-:S07]  /*16a0*/  PRMT R136, RZ, 0x5410, R6 ;  /* 0x00005410ff887816 */ /* 0x000fce0000000006 */
[----:B------:R-:W-:Y:S01]  /*16b0*/  MUFU.EX2 R146, R146 ;  /* 0x0000009200927308 */ /* 0x000fe20000000800 */
[--C-:B-1----:R-:W-:Y:S02]  /*16c0*/  PRMT R125, RZ, 0x5410, R11.reuse ;  /* 0x00005410ff7d7816 */ /* 0x102fe4000000000b */
[----:B------:R-:W-:Y:S01]  /*16d0*/  PRMT R129, RZ, 0x7610, R11 ;  /* 0x00007610ff817816 */ /* 0x000fe2000000000b */
[----:B------:R-:W-:-:S04]  /*16e0*/  FMUL.FTZ R11, R122, R137 ;  /* 0x000000897a0b7220 */ /* 0x000fc80000410000 */
[----:B------:R-:W-:Y:S08]  /*16f0*/  MUFU.EX2 R145, R145 ;  /* 0x0000009100917308 */ /* 0x000ff00000000800 */
[----:B------:R-:W1:Y:S01]  /*1700*/  MUFU.EX2 R11, R11 ;  /* 0x0000000b000b7308 */ /* 0x000e620000000800 */
[--C-:B------:R-:W-:Y:S02]  /*1710*/  PRMT R123, RZ, 0x5410, R10.reuse ;  /* 0x00005410ff7b7816 */ /* 0x100fe4000000000a */
[----:B------:R-:W-:-:S02]  /*1720*/  PRMT R127, RZ, 0x7610, R10 ;  /* 0x00007610ff7f7816 */ /* 0x000fc4000000000a */
[----:B------:R-:W-:Y:S02]  /*1730*/  PRMT R135, RZ, 0x7610, R6 ;  /* 0x00007610ff877816 */ /* 0x000fe40000000006 */
[----:B------:R-:W-:Y:S01]  /*1740*/  PRMT R138, RZ, 0x5410, R7 ;  /* 0x00005410ff8a7816 */ /* 0x000fe20000000007 */
[----:B------:R3:W4:Y:S01]  /*1750*/  MUFU.EX2 R10, R131 ;  /* 0x00000083000a7308 */ /* 0x0007220000000800 */
[----:B------:R-:W-:Y:S01]  /*1760*/  BSSY B0, `(.L_x_7744) ;  /* 0x000002e000007945 */ /* 0x000fe20003800000 */
[----:B------:R-:W-:Y:S01]  /*1770*/  FMUL.FTZ R152, R124, R135 ;  /* 0x000000877c987220 */ /* 0x000fe20000410000 */
[----:B---3--:R-:W-:-:S05]  /*1780*/  PRMT R131, RZ, 0x7610, R4 ;  /* 0x00007610ff837816 */ /* 0x008fca0000000004 */
[----:B------:R-:W-:Y:S01]  /*1790*/  FMUL.FTZ R160, R128, R131 ;  /* 0x0000008380a07220 */ /* 0x000fe20000410000 */
[----:B--2---:R-:W-:Y:S01]  /*17a0*/  STS.128 [R71.X16+0x210], R16 ;  /* 0x0002101047007388 */ /* 0x004fe2000000cc00 */
[----:B------:R-:W-:-:S06]  /*17b0*/  NOP ;  /* 0x0000000000007918 */ /* 0x000fcc0000000000 */
[----:B------:R-:W2:Y:S04]  /*17c0*/  LDS.128 R12, [R71.X16+0x210] ;  /* 0x00021000470c7984 */ /* 0x000ea8000000cc00 */
[----:B0-----:R0:W-:Y:S04]  /*17d0*/  STS [R134+0xe98], R141 ;  /* 0x000e988d86007388 */ /* 0x0011e80000000800 */
[----:B------:R-:W-:Y:S06]  /*17e0*/  BAR.SYNC.DEFER_BLOCKING 0x0 ;  /* 0x0000000000007b1d */ /* 0x000fec0000010000 */
[----:B------:R3:W1:Y:S01]  /*17f0*/  @P2 LDS R140, [R83.X4+0x169c] ;  /* 0x00169c00538c2984 */ /* 0x0006620000004800 */
[----:B--2---:R-:W-:-:S03]  /*1800*/  PRMT R151, RZ, 0x5410, R13 ;  /* 0x00005410ff977816 */ /* 0x004fc6000000000d */
[----:B------:R2:W5:Y:S01]  /*1810*/  @P0 LDG.E R147, [R132.64+0x4] ;  /* 0x0000040684930981 */ /* 0x000562000c1e1900 */
[----:B------:R-:W-:Y:S01]  /*1820*/  PRMT R161, RZ, 0x7610, R13 ;  /* 0x00007610ffa17816 */ /* 0x000fe2000000000d */
[----:B------:R-:W-:Y:S01]  /*1830*/  FMUL.FTZ R13, R115, R137 ;  /* 0x00000089730d7220 */ /* 0x000fe20000410000 */
[--C-:B------:R-:W-:Y:S02]  /*1840*/  PRMT R167, RZ, 0x5410, R15.reuse ;  /* 0x00005410ffa77816 */ /* 0x100fe4000000000f */
[----:B------:R-:W-:-:S03]  /*1850*/  PRMT R169, RZ, 0x7610, R15 ;  /* 0x00007610ffa97816 */ /* 0x000fc6000000000f */
[----:B------:R-:W1:Y:S01]  /*1860*/  MUFU.EX2 R13, R13 ;  /* 0x0000000d000d7308 */ /* 0x000e620000000800 */
[----:B------:R-:W-:Y:S01]  /*1870*/  PRMT R165, RZ, 0x7610, R14 ;  /* 0x00007610ffa57816 */ /* 0x000fe2000000000e */
[----:B------:R-:W-:Y:S01]  /*1880*/  FMUL.FTZ R144, R102, R167 ;  /* 0x000000a766907220 */ /* 0x000fe20000410000 */
[----:B--2---:R-:W-:Y:S01]  /*1890*/  PRMT R132, RZ, 0x5410, R4 ;  /* 0x00005410ff847816 */ /* 0x004fe20000000004 */
[----:B------:R-:W-:Y:S01]  /*18a0*/  FMUL.FTZ R169, R130, R169 ;  /* 0x000000a982a97220 */ /* 0x000fe20000410000 */
[--C-:B0-----:R-:W-:Y:S02]  /*18b0*/  PRMT R134, RZ, 0x5410, R5.reuse ;  /* 0x00005410ff867816 */ /* 0x101fe40000000005 */
[----:B------:R-:W-:Y:S02]  /*18c0*/  PRMT R133, RZ, 0x7610, R5 ;  /* 0x00007610ff857816 */ /* 0x000fe40000000005 */
[--C-:B------:R-:W-:Y:S02]  /*18d0*/  PRMT R18, RZ, 0x5410, R9.reuse ;  /* 0x00005410ff127816 */ /* 0x100fe40000000009 */
        /* <DEDUP_REMOVED lines=13> */
[----:B-1----:R-:W-:Y:S01]  /*19b0*/  FFMA.FTZ R156, R11, R169, R144 ;  /* 0x000000a90b9c7223 */ /* 0x002fe20000010090 */
        /* <DEDUP_REMOVED lines=8> */
.L_x_7745:
[----:B---34-:R-:W-:Y:S05]  /*1a40*/  BSYNC B0 ;  /* 0x0000000000007941 */ /* 0x018fea0003800000 */
.L_x_7744:
[----:B01----:R-:W-:Y:S01]  /*1a50*/  FMUL.FTZ R8, R11, R140 ;  /* 0x0000008c0b087220 */ /* 0x003fe20000410000 */
[C---:B------:R-:W-:Y:S01]  /*1a60*/  ISETP.NE.AND P0, PT, R153.reuse, 0x1f, PT ;  /* 0x0000001f9900780c */ /* 0x040fe20003f05270 */
[----:B------:R-:W-:Y:S01]  /*1a70*/  FMUL.FTZ R163, R96, R163 ;  /* 0x000000a360a37220 */ /* 0x000fe20000410000 */
[----:B------:R-:W-:Y:S01]  /*1a80*/  ISETP.GE.U32.AND P3, PT, R153, 0x1e, PT ;  /* 0x0000001e9900780c */ /* 0x000fe20003f66070 */
[----:B------:R-:W-:Y:S01]  /*1a90*/  FFMA.FTZ R158, R13, R156, R150 ;  /* 0x0000009c0d9e7223 */ /* 0x000fe20000010096 */
[----:B------:R-:W-:Y:S01]  /*1aa0*/  ISETP.GE.U32.AND P4, PT, R153, 0x18, PT ;  /* 0x000000189900780c */ /* 0x000fe20003f86070 */
[----:B------:R-:W-:Y:S01]  /*1ab0*/  FMUL.FTZ R165, R13, R8 ;  /* 0x000000080da57220 */ /* 0x000fe20000410000 */
[----:B------:R-:W-:Y:S01]  /*1ac0*/  SHF.L.U32 R181, R105, 0x3, RZ ;  /* 0x0000000369b57819 */ /* 0x000fe200000006ff */
[----:B------:R-:W-:Y:S01]  /*1ad0*/  FMUL.FTZ R156, R98, R161 ;  /* 0x000000a1629c7220 */ /* 0x000fe20000410000 */
[----:B------:R-:W-:Y:S01]  /*1ae0*/  ISETP.NE.AND P5, PT, R83, RZ, PT ;  /* 0x000000ff5300720c */ /* 0x000fe20003fa5270 */
[----:B------:R-:W-:Y:S01]  /*1af0*/  FFMA.FTZ R158, R10, R158, R163 ;  /* 0x0000009e0a9e7223 */ /* 0x000fe200000100a3 */
[----:B------:R-:W-:Y:S01]  /*1b00*/  LEA R142, R142, R83, 0x8 ;  /* 0x000000538e8e7211 */ /* 0x000fe200078e40ff */
[----:B------:R-:W-:Y:S01]  /*1b10*/  FMUL.FTZ R8, R10, R165 ;  /* 0x000000a50a087220 */ /* 0x000fe20000410000 */
[----:B------:R-:W-:Y:S01]  /*1b20*/  BSSY B0, `(.L_x_7746) ;  /* 0x00000ce000007945 */ /* 0x000fe20003800000 */
[----:B------:R-:W-:-:S02]  /*1b30*/  FMUL.FTZ R151, R92, R151 ;  /* 0x000000975c977220 */ /* 0x000fc40000410000 */
[C---:B------:R-:W-:Y:S02]  /*1b40*/  FFMA.FTZ R167, R145.reuse, R158, R156 ;  /* 0x0000009e91a77223 */ /* 0x040fe4000001009c */
[----:B------:R-:W-:Y:S02]  /*1b50*/  FMUL.FTZ R161, R145, R8 ;  /* 0x0000000891a17220 */ /* 0x000fe40000410000 */
[----:B------:R-:W-:Y:S02]  /*1b60*/  FMUL.FTZ R158, R94, R149 ;  /* 0x000000955e9e7220 */ /* 0x000fe40000410000 */
[C---:B------:R-:W-:Y:S02]  /*1b70*/  FFMA.FTZ R167, R146.reuse, R167, R151 ;  /* 0x000000a792a77223 */ /* 0x040fe40000010097 */
        /* <DEDUP_REMOVED lines=8> */
[C---:B------:R-:W-:Y:S01]  /*1c00*/  FFMA.FTZ R8, R148.reuse, R164, R165 ;  /* 0x000000a494087223 */ /* 0x040fe200000100a5 */
[----:B------:R-:W0:Y:S01]  /*1c10*/  SHFL.DOWN PT, R175, R176, 0x1, 0x1f ;  /* 0x08201f00b0af7f89 */ /* 0x000e2200000e0000 */
[----:B------:R-:W-:Y:S02]  /*1c20*/  FMUL.FTZ R177, R148, R9 ;  /* 0x0000000994b17220 */ /* 0x000fe40000410000 */
[----:B------:R-:W-:Y:S02]  /*1c30*/  FMUL.FTZ R162, R141, R148 ;  /* 0x000000948da27220 */ /* 0x000fe40000410000 */
[----:B------:R-:W-:Y:S01]  /*1c40*/  FMUL.FTZ R167, R19, R154 ;  /* 0x0000009a13a77220 */ /* 0x000fe20000410000 */
[----:B------:R-:W1:Y:S01]  /*1c50*/  SHFL.DOWN PT, R178, R177, 0x1, 0x1f ;  /* 0x08201f00b1b27f89 */ /* 0x000e6200000e0000 */
        /* <DEDUP_REMOVED lines=9> */
[----:B------:R-:W-:Y:S02]  /*1cf0*/  FMUL.FTZ R170, R125, R14 ;  /* 0x0000000e7daa7220 */ /* 0x000fe40000410000 */
[C---:B------:R-:W-:Y:S02]  /*1d00*/  FFMA.FTZ R149, R10.reuse, R149, R171 ;  /* 0x000000950a957223 */ /* 0x040fe400000100ab */
[----:B------:R-:W-:Y:S02]  /*1d10*/  FMUL.FTZ R8, R10, R9 ;  /* 0x000000090a087220 */ /* 0x000fe40000410000 */
[----:B------:R-:W-:Y:S02]  /*1d20*/  FMUL.FTZ R172, R129, R162 ;  /* 0x000000a281ac7220 */ /* 0x000fe40000410000 */
[----:B------:R-:W-:-:S02]  /*1d30*/  FFMA.FTZ R149, R13, R149, R170 ;  /* 0x000000950d957223 */ /* 0x000fc400000100aa */
[----:B------:R-:W-:Y:S02]  /*1d40*/  FMUL.FTZ R8, R13, R8 ;  /* 0x000000080d087220 */ /* 0x000fe40000410000 */
[C---:B------:R-:W-:Y:S02]  /*1d50*/  FFMA.FTZ R173, R11.reuse, R149, R172 ;  /* 0x000000950bad7223 */ /* 0x040fe400000100ac */
[----:B------:R-:W-:Y:S02]  /*1d60*/  FMUL.FTZ R174, R11, R8 ;  /* 0x000000080bae7220 */ /* 0x000fe40000410000 */
[C---:B0-----:R-:W-:Y:S01]  /*1d70*/  @P0 FFMA.FTZ R176, R177.reuse, R175, R176 ;  /* 0x000000afb1b00223 */ /* 0x041fe200000100b0 */
[----:B------:R-:W0:Y:S01]  /*1d80*/  SHFL.UP PT, R8, R173, 0x1, RZ ;  /* 0x04200000ad087989 */ /* 0x000e2200000e00ff */
[----:B-1----:R-:W-:Y:S01]  /*1d90*/  @P0 FMUL.FTZ R177, R177, R178 ;  /* 0x000000b2b1b10220 */ /* 0x002fe20000410000 */
[----:B------:R-:W-:Y:S02]  /*1da0*/  ISETP.GE.AND P0, PT, R71, 0x1, PT ;  /* 0x000000014700780c */ /* 0x000fe40003f06270 */
[----:B------:R-:W1:Y:S04]  /*1db0*/  SHFL.UP PT, R9, R174, 0x1, RZ ;  /* 0x04200000ae097989 */ /* 0x000e6800000e00ff */
[----:B------:R-:W2:Y:S04]  /*1dc0*/  SHFL.DOWN PT, R149, R176, 0x2, 0x1f ;  /* 0x08401f00b0957f89 */ /* 0x000ea800000e0000 */
[----:B------:R-:W3:Y:S03]  /*1dd0*/  SHFL.DOWN PT, R178, R177, 0x2, 0x1f ;  /* 0x08401f00b1b27f89 */ /* 0x000ee600000e0000 */
[----:B0-----:R-:W-:-:S02]  /*1de0*/  @P0 FFMA.FTZ R173, R174, R8, R173 ;  /* 0x00000008aead0223 */ /* 0x001fc400000100ad */
        /* <DEDUP_REMOVED lines=11> */
[----:B-1----:R-:W-:-:S03]  /*1ea0*/  @P0 FMUL.FTZ R174, R174, R9 ;  /* 0x00000009aeae0220 */ /* 0x002fc60000410000 */
[----:B------:R-:W0:Y:S01]  /*1eb0*/  SHFL.UP PT, R175, R173, 0x4, RZ ;  /* 0x04800000adaf7989 */ /* 0x000e2200000e00ff */
[----:B------:R-:W-:Y:S02]  /*1ec0*/  ISETP.GE.AND P0, PT, R72, c[0x0][0x174], PT ;  /* 0x00005d0048007a0c */ /* 0x000fe40003f06270 */
[----:B--2---:R-:W-:Y:S01]  /*1ed0*/  @!P3 FFMA.FTZ R176, R177, R179, R176 ;  /* 0x000000b3b1b0b223 */ /* 0x004fe200000100b0 */
[----:B------:R-:W1:Y:S01]  /*1ee0*/  SHFL.UP PT, R149, R174, 0x4, RZ ;  /* 0x04800000ae957989 */ /* 0x000e6200000e00ff */
[----:B------:R-:W-:Y:S01]  /*1ef0*/  ISETP.NE.OR P0, PT, R153, RZ, P0 ;  /* 0x000000ff9900720c */ /* 0x000fe20000705670 */
[----:B---3--:R-:W-:Y:S02]  /*1f00*/  @!P3 FMUL.FTZ R177, R177, R178 ;  /* 0x000000b2b1b1b220 */ /* 0x008fe40000410000 */
[----:B------:R-:W2:Y:S01]  /*1f10*/  SHFL.DOWN PT, R179, R176, 0x8, 0x1f ;  /* 0x09001f00b0b37f89 */ /* 0x000ea200000e0000 */
[C---:B------:R-:W-:Y:S02]  /*1f20*/  ISETP.GE.AND P3, PT, R71.reuse, 0x4, PT ;  /* 0x000000044700780c */ /* 0x040fe40003f66270 */
[----:B------:R-:W-:Y:S01]  /*1f30*/  MOV R9, RZ ;  /* 0x000000ff00097202 */ /* 0x000fe20000000f00 */
[----:B------:R-:W3:Y:S06]  /*1f40*/  SHFL.DOWN PT, R178, R177, 0x8, 0x1f ;  /* 0x09001f00b1b27f89 */ /* 0x000eec00000e0000 */
[----:B------:R-:W-:Y:S01]  /*1f50*/  @!P0 LDS.64 R8, [R181+0x1718] ;  /* 0x00171800b5088984 */ /* 0x000fe20000000a00 */
[----:B------:R-:W-:-:S03]  /*1f60*/  ISETP.GE.AND P0, PT, R71, 0x8, PT ;  /* 0x000000084700780c */ /* 0x000fc60003f06270 */
        /* <DEDUP_REMOVED lines=16> */
[----:B------:R-:W-:Y:S04]  /*2070*/  SHFL.IDX PT, R180, R9, RZ, 0x1f ;  /* 0x00001fff09b47589 */ /* 0x000fe800000e0000 */
[----:B------:R-:W-:Y:S04]  /*2080*/  SHFL.DOWN PT, R182, R176, 0x1, 0x1f ;  /* 0x08201f00b0b67f89 */ /* 0x000fe800000e0000 */
[----:B------:R-:W2:Y:S04]  /*2090*/  SHFL.DOWN PT, R183, R177, 0x1, 0x1f ;  /* 0x08201f00b1b77f89 */ /* 0x000ea800000e0000 */
[----:B------:R-:W-:Y:S01]  /*20a0*/  SHFL.IDX PT, R179, R176, RZ, 0x1f ;  /* 0x00001fffb0b37589 */ /* 0x000fe200000e0000 */
[----:B0-----:R-:W-:-:S03]  /*20b0*/  @P0 FFMA.FTZ R173, R174, R175, R173 ;  /* 0x000000afaead0223 */ /* 0x001fc600000100ad */
[----:B------:R-:W0:Y:S01]  /*20c0*/  SHFL.IDX PT, R178, R177, RZ, 0x1f ;  /* 0x00001fffb1b27589 */ /* 0x000e2200000e0000 */
[----:B-1----:R-:W-:-:S03]  /*20d0*/  @P0 FMUL.FTZ R174, R174, R149 ;  /* 0x00000095aeae0220 */ /* 0x002fc60000410000 */
[----:B-----5:R1:W-:Y:S04]  /*20e0*/  SHFL.IDX PT, R175, R147, RZ, 0x1f ;  /* 0x00001fff93af7589 */ /* 0x0203e800000e0000 */
[----:B------:R-:W-:Y:S04]  /*20f0*/  SHFL.UP PT, R173, R173, 0x1, RZ ;  /* 0x04200000adad7989 */ /* 0x000fe800000e00ff */
[----:B------:R-:W3:Y:S01]  /*2100*/  SHFL.UP PT, R174, R174, 0x1, RZ ;  /* 0x04200000aeae7989 */ /* 0x000ee200000e00ff */
[----:B-1----:R-:W-:Y:S01]  /*2110*/  P2R R147, PR, RZ, 0x20 ;  /* 0x00000020ff937803 */ /* 0x002fe20000000000 */
[----:B--2---:R-:W-:-:S04]  /*2120*/  @P2 FFMA.FTZ R180, R183, R180, R182 ;  /* 0x000000b4b7b42223 */ /* 0x004fc800000100b6 */
[----:B------:R-:W-:-:S04]  /*2130*/  FFMA.FTZ R140, R180, R140, R169 ;  /* 0x0000008cb48c7223 */ /* 0x000fc800000100a9 */
[----:B------:R-:W-:Y:S02]  /*2140*/  FFMA.FTZ R144, R11, R140, R144 ;  /* 0x0000008c0b907223 */ /* 0x000fe40000010090 */
[C---:B0-----:R-:W-:Y:S02]  /*2150*/  FFMA.FTZ R9, R178.reuse, R9, R179 ;  /* 0x00000009b2097223 */ /* 0x041fe400000100b3 */
[----:B------:R-:W-:Y:S02]  /*2160*/  FFMA.FTZ R149, R13, R144, R150 ;  /* 0x000000900d957223 */ /* 0x000fe40000010096 */
[----:B------:R-:W-:Y:S02]  /*2170*/  FMUL.FTZ R8, R178, R8 ;  /* 0x00000008b2087220 */ /* 0x000fe40000410000 */
[----:B------:R-:W-:Y:S02]  /*2180*/  FFMA.FTZ R150, R10, R149, R163 ;  /* 0x000000950a967223 */ /* 0x000fe400000100a3 */
[----:B------:R-:W-:Y:S01]  /*2190*/  FMUL.FTZ R180, R122, R140 ;  /* 0x0000008c7ab47220 */ /* 0x000fe20000410000 */
[----:B------:R0:W-:Y:S01]  /*21a0*/  @!P5 STS.64 [R181+0x1718], R8 ;  /* 0x00171808b500d388 */ /* 0x0001e20000000a00 */
[----:B------:R-:W-:-:S02]  /*21b0*/  FFMA.FTZ R147, R145, R150, R156 ;  /* 0x0000009691937223 */ /* 0x000fc4000001009c */
[----:B---3--:R-:W-:Y:S02]  /*21c0*/  @P1 FFMA.FTZ R175, R174, R175, R173 ;  /* 0x000000afaeaf1223 */ /* 0x008fe400000100ad */
[----:B------:R-:W-:Y:S02]  /*21d0*/  FFMA.FTZ R156, R146, R147, R151 ;  /* 0x00000093929c7223 */ /* 0x000fe40000010097 */
[----:B------:R-:W-:Y:S02]  /*21e0*/  FFMA.FTZ R175, R141, R175, R164 ;  /* 0x000000af8daf7223 */ /* 0x000fe400000100a4 */
[----:B------:R-:W-:Y:S02]  /*21f0*/  FFMA.FTZ R151, R143, R156, R158 ;  /* 0x0000009c8f977223 */ /* 0x000fe4000001009e */
[C---:B------:R-:W-:Y:S02]  /*2200*/  FFMA.FTZ R177, R148.reuse, R175, R165 ;  /* 0x000000af94b17223 */ /* 0x040fe400000100a5 */
[----:B------:R-:W-:-:S02]  /*2210*/  FFMA.FTZ R158, R148, R151, R161 ;  /* 0x00000097949e7223 */ /* 0x000fc400000100a1 */
[----:B------:R-:W-:Y:S02]  /*2220*/  FFMA.FTZ R141, R16, -R159, R175 ;  /* 0x8000009f108d7223 */ /* 0x000fe400000100af */
[----:B0-----:R-:W-:Y:S02]  /*2230*/  FMUL.FTZ R8, R121, R158 ;  /* 0x0000009e79087220 */ /* 0x001fe40000410000 */
[----:B------:R-:W-:Y:S02]  /*2240*/  FFMA.FTZ R179, R143, R177, R166 ;  /* 0x000000b18fb37223 */ /* 0x000fe400000100a6 */
[----:B------:R-:W-:Y:S02]  /*2250*/  FMUL.FTZ R163, R117, R150 ;  /* 0x0000009675a37220 */ /* 0x000fe40000410000 */
[----:B------:R-:W-:Y:S02]  /*2260*/  FFMA.FTZ R143, R17, -R160, R177 ;  /* 0x800000a0118f7223 */ /* 0x000fe400000100b1 */
[----:B------:R-:W-:-:S02]  /*2270*/  FMUL.FTZ R160, R128, R151 ;  /* 0x0000009780a07220 */ /* 0x000fc40000410000 */
[----:B------:R-:W-:Y:S02]  /*2280*/  FFMA.FTZ R148, R141, R8, RZ ;  /* 0x000000088d947223 */ /* 0x000fe400000100ff */
[----:B------:R-:W-:Y:S02]  /*2290*/  FMUL.FTZ R164, R136, R163 ;  /* 0x000000a388a47220 */ /* 0x000fe40000410000 */
[----:B------:R-:W-:Y:S02]  /*22a0*/  FFMA.FTZ R181, R146, R179, R167 ;  /* 0x000000b392b57223 */ /* 0x000fe400000100a7 */
[----:B------:R-:W-:Y:S01]  /*22b0*/  FFMA.FTZ R146, R18, -R15, R179 ;  /* 0x8000000f12927223 */ /* 0x000fe200000100b3 */
[----:B------:R0:W-:Y:S01]  /*22c0*/  STS [R67.X4+0x430], R164 ;  /* 0x000430a443007388 */ /* 0x0001e20000004800 */
[----:B------:R-:W-:Y:S02]  /*22d0*/  FFMA.FTZ R9, R143, R160, R148 ;  /* 0x000000a08f097223 */ /* 0x000fe40000010094 */
[----:B------:R-:W-:-:S02]  /*22e0*/  FMUL.FTZ R169, R115, R144 ;  /* 0x0000009073a97220 */ /* 0x000fc40000410000 */
[----:B------:R-:W-:Y:S02]  /*22f0*/  FMUL.FTZ R174, R124, R149 ;  /* 0x000000957cae7220 */ /* 0x000fe40000410000 */
[----:B------:R-:W-:Y:S02]  /*2300*/  FMUL.FTZ R15, R119, R156 ;  /* 0x0000009c770f7220 */ /* 0x000fe40000410000 */
[----:B------:R-:W-:Y:S02]  /*2310*/  FMUL.FTZ R148, R126, R147 ;  /* 0x000000937e947220 */ /* 0x000fe40000410000 */
[----:B------:R-:W-:Y:S02]  /*2320*/  FMUL.FTZ R182, R137, R180 ;  /* 0x000000b489b67220 */ /* 0x000fe40000410000 */
[----:B------:R-:W-:Y:S02]  /*2330*/  FMUL.FTZ R178, R138, R169 ;  /* 0x000000a98ab27220 */ /* 0x000fe40000410000 */
[----:B------:R-:W-:Y:S01]  /*2340*/  FMUL.FTZ R176, R135, R174 ;  /* 0x000000ae87b07220 */ /* 0x000fe20000410000 */
[----:B------:R-:W-:Y:S01]  /*2350*/  STS [R67.X4+0x43c], R182 ;  /* 0x00043cb643007388 */ /* 0x000fe20000004800 */
[----:B------:R-:W-:-:S02]  /*2360*/  FMUL.FTZ R166, R133, R148 ;  /* 0x0000009485a67220 */ /* 0x000fc40000410000 */
[----:B0-----:R-:W-:Y:S01]  /*2370*/  FMUL.FTZ R164, R134, R15 ;  /* 0x0000000f86a47220 */ /* 0x001fe20000410000 */
[----:B------:R-:W-:Y:S01]  /*2380*/  STS [R67.X4+0x438], R178 ;  /* 0x000438b243007388 */ /* 0x000fe20000004800 */
[----:B------:R-:W-:Y:S02]  /*2390*/  FMUL.FTZ R160, R131, R160 ;  /* 0x000000a083a07220 */ /* 0x000fe40000410000 */
[----:B------:R-:W-:Y:S01]  /*23a0*/  FMUL.FTZ R8, R132, R8 ;  /* 0x0000000884087220 */ /* 0x000fe20000410000 */
[----:B------:R-:W-:Y:S01]  /*23b0*/  STS [R67.X4+0x434], R176 ;  /* 0x000434b043007388 */ /* 0x000fe20000004800 */
[----:B------:R-:W-:Y:S01]  /*23c0*/  FFMA.FTZ R183, R145, R181, R168 ;  /* 0x000000b591b77223 */ /* 0x000fe200000100a8 */
[----:B------:R-:W-:Y:S01]  /*23d0*/  IADD3 R168, -R142, c[0x0][0x168], RZ ;  /* 0x00005a008ea87a10 */ /* 0x000fe20007ffe1ff */
[----:B------:R-:W-:Y:S01]  /*23e0*/  FFMA.FTZ R154, R19, -R154, R181 ;  /* 0x8000009a139a7223 */ /* 0x000fe200000100b5 */
[----:B------:R0:W-:Y:S01]  /*23f0*/  STS [R67.X4+0x42c], R166 ;  /* 0x00042ca643007388 */ /* 0x0001e20000004800 */
[----:B------:R-:W-:Y:S01]  /*2400*/  FFMA.FTZ R9, R146, R15, R9 ;  /* 0x0000000f92097223 */ /* 0x000fe20000010009 */
[----:B------:R-:W-:Y:S01]  /*2410*/  ISETP.GE.AND P0, PT, R168, 0x1, PT ;  /* 0x00000001a800780c */ /* 0x000fe20003f06270 */
[----:B------:R-:W-:Y:S01]  /*2420*/  FFMA.FTZ R15, R10, R183, R171 ;  /* 0x000000b70a0f7223 */ /* 0x000fe200000100ab */
[----:B------:R-:W-:Y:S01]  /*2430*/  STS [R67.X4+0x428], R164 ;  /* 0x000428a443007388 */ /* 0x000fe20000004800 */
[----:B------:R-:W-:-:S02]  /*2440*/  FFMA.FTZ R148, R154, R148, R9 ;  /* 0x000000949a947223 */ /* 0x000fc40000010009 */
[----:B------:R-:W-:Y:S01]  /*2450*/  FFMA.FTZ R145, R123, -R12, R183 ;  /* 0x8000000c7b917223 */ /* 0x000fe200000100b7 */
[----:B------:R-:W-:Y:S01]  /*2460*/  STS [R67.X4+0x424], R160 ;  /* 0x000424a043007388 */ /* 0x000fe20000004800 */
[----:B------:R-:W-:Y:S01]  /*2470*/  FFMA.FTZ R13, R13, R15, R170 ;  /* 0x0000000f0d0d7223 */ /* 0x000fe200000100aa */
[----:B0-----:R-:W-:Y:S01]  /*2480*/  SHF.L.U64.HI R166, R112, 0x2, R103 ;  /* 0x0000000270a67819 */ /* 0x001fe20000010267 */
[----:B------:R-:W-:Y:S01]  /*2490*/  FFMA.FTZ R163, R145, R163, R148 ;  /* 0x000000a391a37223 */ /* 0x000fe20000010094 */
[----:B------:R0:W-:Y:S01]  /*24a0*/  STS [R67.X4+0x420], R8 ;  /* 0x0004200843007388 */ /* 0x0001e20000004800 */
[----:B------:R-:W-:Y:S02]  /*24b0*/  FFMA.FTZ R152, R127, -R152, R15 ;  /* 0x800000987f987223 */ /* 0x000fe4000001000f */
[----:B------:R-:W-:Y:S01]  /*24c0*/  FFMA.FTZ R159, R125, -R14, R13 ;  /* 0x8000000e7d9f7223 */ /* 0x000fe2000001000d */
[----:B------:R-:W-:Y:S01]  /*24d0*/  BAR.SYNC.DEFER_BLOCKING 0x0 ;  /* 0x0000000000007b1d */ /* 0x000fe20000010000 */
[----:B------:R-:W-:-:S02]  /*24e0*/  FFMA.FTZ R174, R152, R174, R163 ;  /* 0x000000ae98ae7223 */ /* 0x000fc400000100a3 */
[----:B------:R-:W-:Y:S02]  /*24f0*/  FMUL.FTZ R10, R0, R175 ;  /* 0x000000af000a7220 */ /* 0x000fe40000410000 */
[----:B------:R-:W-:Y:S02]  /*2500*/  FFMA.FTZ R11, R11, R13, R172 ;  /* 0x0000000d0b0b7223 */ /* 0x000fe400000100ac */
[----:B------:R-:W-:Y:S02]  /*2510*/  FFMA.FTZ R174, R159, R169, R174 ;  /* 0x000000a99fae7223 */ /* 0x000fe400000100ae */
[----:B------:R-:W-:Y:S02]  /*2520*/  FFMA.FTZ R148, R129, -R162, R11 ;  /* 0x800000a281947223 */ /* 0x000fe4000001000b */
[----:B0-----:R-:W-:Y:S02]  /*2530*/  FMUL.FTZ R8, R94, R177 ;  /* 0x000000b15e087220 */ /* 0x001fe40000410000 */
[----:B------:R-:W-:Y:S01]  /*2540*/  FMUL.FTZ R12, R92, R179 ;  /* 0x000000b35c0c7220 */ /* 0x000fe20000410000 */
[----:B------:R-:W-:Y:S01]  /*2550*/  SHF.L.U32 R179, R112, 0x2, RZ ;  /* 0x0000000270b37819 */ /* 0x000fe200000006ff */
[----:B------:R-:W-:-:S02]  /*2560*/  FMUL.FTZ R14, R98, R181 ;  /* 0x000000b5620e7220 */ /* 0x000fc40000410000 */
[----:B------:R-:W-:Y:S02]  /*2570*/  FMUL.FTZ R162, R96, R183 ;  /* 0x000000b760a27220 */ /* 0x000fe40000410000 */
[----:B------:R-:W-:Y:S02]  /*2580*/  FMUL.FTZ R142, R102, R13 ;  /* 0x0000000d668e7220 */ /* 0x000fe40000410000 */
[----:B------:R-:W-:Y:S02]  /*2590*/  FMUL.FTZ R164, R130, R11 ;  /* 0x0000000b82a47220 */ /* 0x000fe40000410000 */
[----:B------:R-:W-:Y:S01]  /*25a0*/  FMUL.FTZ R9, R148, R180 ;  /* 0x000000b494097220 */ /* 0x000fe20000410000 */
[----:B------:R-:W0:Y:S03]  /*25b0*/  LDS R165, [R68.X4+0x420] ;  /* 0x0004200044a57984 */ /* 0x000e260000004800 */
[----:B------:R-:W-:Y:S01]  /*25c0*/  FADD.FTZ R160, R174, R9 ;  /* 0x00000009aea07221 */ /* 0x000fe20000010000 */
        /* <DEDUP_REMOVED lines=8> */
[----:B------:R-:W-:Y:S04]  /*2650*/  STS [R67.X4+0x844], R8 ;  /* 0x0008440843007388 */ /* 0x000fe80000004800 */
[----:B------:R-:W-:Y:S01]  /*2660*/  STS [R67.X4+0x848], R12 ;  /* 0x0008480c43007388 */ /* 0x000fe20000004800 */
[----:B-1----:R-:W-:-:S03]  /*2670*/  FMUL.FTZ R10, R100, R15 ;  /* 0x0000000f640a7220 */ /* 0x002fc60000410000 */
[----:B------:R-:W-:Y:S04]  /*2680*/  STS [R67.X4+0x84c], R14 ;  /* 0x00084c0e43007388 */ /* 0x000fe80000004800 */
[----:B------:R1:W-:Y:S04]  /*2690*/  STS [R67.X4+0x850], R162 ;  /* 0x000850a243007388 */ /* 0x0003e80000004800 */
[----:B------:R0:W-:Y:S04]  /*26a0*/  STS [R67.X4+0x854], R10 ;  /* 0x0008540a43007388 */ /* 0x0001e80000004800 */
[----:B------:R0:W-:Y:S01]  /*26b0*/  STS [R67.X4+0x858], R142 ;  /* 0x0008588e43007388 */ /* 0x0001e20000004800 */
[----:B-1----:R-:W-:-:S03]  /*26c0*/  IMAD R162, R166, c[0x0][0x2b0], RZ ;  /* 0x0000ac00a6a27a24 */ /* 0x002fc600078e02ff */
[----:B------:R1:W-:Y:S01]  /*26d0*/  STS [R67.X4+0x85c], R164 ;  /* 0x00085ca443007388 */ /* 0x0003e20000004800 */
[----:B------:R-:W-:-:S03]  /*26e0*/  IMAD R166, R166, c[0x0][0x2d0], RZ ;  /* 0x0000b400a6a67a24 */ /* 0x000fc600078e02ff */
[----:B------:R-:W-:Y:S06]  /*26f0*/  BAR.SYNC.DEFER_BLOCKING 0x0 ;  /* 0x0000000000007b1d */ /* 0x000fec0000010000 */
[----:B------:R-:W-:Y:S05]  /*2700*/  @!P0 BRA `(.L_x_7747) ;  /* 0x000000f000008947 */ /* 0x000fea0003800000 */
[----:B01234-:R-:W0:Y:S01]  /*2710*/  LDS R177, [R68.X4+0x840] ;  /* 0x0008400044b17984 */ /* 0x01fe220000004800 */
[C---:B------:R-:W-:Y:S02]  /*2720*/  IMAD R10, R139.reuse, c[0x0][0x2b0], RZ ;  /* 0x0000ac008b0a7a24 */ /* 0x040fe400078e02ff */
[----:B------:R-:W-:Y:S02]  /*2730*/  IMAD R12, R139, c[0x0][0x2d0], RZ ;  /* 0x0000b4008b0c7a24 */ /* 0x000fe400078e02ff */
[----:B------:R-:W-:-:S04]  /*2740*/  IMAD.WIDE.U32 R8, R105, c[0x0][0x2b0], R26 ;  /* 0x0000ac0069087a25 */ /* 0x000fc800078e001a */
[C---:B------:R-:W-:Y:S02]  /*2750*/  IMAD R13, R105.reuse, c[0x0][0x2b4], R10 ;  /* 0x0000ad00690d7a24 */ /* 0x040fe400078e020a */
[C---:B------:R-:W-:Y:S01]  /*2760*/  IMAD R15, R105.reuse, c[0x0][0x2d4], R12 ;  /* 0x0000b500690f7a24 */ /* 0x040fe200078e020c */
[----:B------:R-:W-:Y:S01]  /*2770*/  LEA R12, P0, R8, c[0x0][0x318], 0x2 ;  /* 0x0000c600080c7a11 */ /* 0x000fe200078010ff */
        /* <DEDUP_REMOVED lines=8> */
.L_x_7747:
[----:B01234-:R-:W-:Y:S05]  /*2800*/  BSYNC B0 ;  /* 0x0000000000007941 */ /* 0x01ffea0003800000 */
.L_x_7746:
[----:B------:R0:W1:Y:S01]  /*2810*/  LDS R13, [R66.X4+0x8c0] ;  /* 0x0008c000420d7984 */ /* 0x0000620000004800 */
[C---:B------:R-:W-:Y:S01]  /*2820*/  ISETP.GE.AND P6, PT, R168.reuse, 0x21, PT ;  /* 0x00000021a800780c */ /* 0x040fe20003fc6270 */
[----:B------:R-:W-:Y:S01]  /*2830*/  BSSY B0, `(.L_x_7748) ;  /* 0x0000010000007945 */ /* 0x000fe20003800000 */
[C---:B------:R-:W-:Y:S01]  /*2840*/  IMAD R15, R179.reuse, c[0x0][0x2b4], R162 ;  /* 0x0000ad00b30f7a24 */ /* 0x040fe200078e02a2 */
[C---:B------:R-:W-:Y:S01]  /*2850*/  ISETP.GE.AND P0, PT, R168.reuse, 0x41, PT ;  /* 0x00000041a800780c */ /* 0x040fe20003f06270 */
[----:B------:R-:W-:Y:S01]  /*2860*/  IMAD R139, R179, c[0x0][0x2d4], R166 ;  /* 0x0000b500b38b7a24 */ /* 0x000fe200078e02a6 */
[----:B------:R-:W-:-:S02]  /*2870*/  ISETP.GE.AND P1, PT, R168, 0x61, PT ;  /* 0x00000061a800780c */ /* 0x000fc40003f26270 */
[C---:B------:R-:W-:Y:S02]  /*2880*/  ISETP.GE.AND P2, PT, R168.reuse, 0x81, PT ;  /* 0x00000081a800780c */ /* 0x040fe40003f46270 */
[C---:B------:R-:W-:Y:S02]  /*2890*/  ISETP.GE.AND P3, PT, R168.reuse, 0xa1, PT ;  /* 0x000000a1a800780c */ /* 0x040fe40003f66270 */
        /* <DEDUP_REMOVED lines=9> */
.L_x_7749:
[----:B0-----:R-:W-:Y:S05]  /*2930*/  BSYNC B0 ;  /* 0x0000000000007941 */ /* 0x001fea0003800000 */
.L_x_7748:
        /* <DEDUP_REMOVED lines=9> */
.L_x_7751:
[----:B------:R-:W-:Y:S05]  /*29d0*/  BSYNC B0 ;  /* 0x0000000000007941 */ /* 0x000fea0003800000 */
.L_x_7750:
[----:B-12---:R1:W2:Y:S01]  /*29e0*/  LDS R13, [R64.X4+0x9c0] ;  /* 0x0009c000400d7984 */ /* 0x0062a20000004800 */
[----:B------:R-:W-:Y:S01]  /*29f0*/  BSSY B0, `(.L_x_7752) ;  /* 0x0000008000007945 */ /* 0x000fe20003800000 */
[----:B------:R-:W-:Y:S05]  /*2a00*/  @!P1 BRA `(.L_x_7753) ;  /* 0x0000006000009947 */ /* 0x000fea0003800000 */
[----:B------:R-:W-:-:S04]  /*2a10*/  IMAD.WIDE.U32 R10, R179, c[0x0][0x2b0], R34 ;  /* 0x0000ac00b30a7a25 */ /* 0x000fc800078e0022 */
[----:B------:R-:W-:Y:S01]  /*2a20*/  IMAD.WIDE.U32 R8, R179, c[0x0][0x2d0], R48 ;  /* 0x0000b400b3087a25 */ /* 0x000fe200078e0030 */
[----:B------:R-:W-:-:S04]  /*2a30*/  IADD3 R11, R15, R11, RZ ;  /* 0x0000000b0f0b7210 */ /* 0x000fc80007ffe0ff */
[----:B------:R-:W-:Y:S01]  /*2a40*/  IADD3 R9, R139, R9, RZ ;  /* 0x000000098b097210 */ /* 0x000fe20007ffe0ff */
[----:B------:R3:W-:Y:S04]  /*2a50*/  RED.E.ADD.F32.FTZ.RN.STRONG.GPU [R10.64], R171 ;  /* 0x000000ab0a00798e */ /* 0x0007e8000c10e786 */
[----:B--2---:R3:W-:Y:S02]  /*2a60*/  RED.E.ADD.F32.FTZ.RN.STRONG.GPU [R8.64], R13 ;  /* 0x0000000d0800798e */ /* 0x0047e4000c10e786 */
.L_x_7753:
[----:B------:R-:W-:Y:S05]  /*2a70*/  BSYNC B0 ;  /* 0x0000000000007941 */ /* 0x000fea0003800000 */
.L_x_7752:
        /* <DEDUP_REMOVED lines=9> */
.L_x_7755:
[----:B------:R-:W-:Y:S05]  /*2b10*/  BSYNC B0 ;  /* 0x0000000000007941 */ /* 0x000fea0003800000 */
.L_x_7754:
        /* <DEDUP_REMOVED lines=9> */
.L_x_7757:
[----:B------:R-:W-:Y:S05]  /*2bb0*/  BSYNC B0 ;  /* 0x0000000000007941 */ /* 0x000fea0003800000 */
.L_x_7756:
        /* <DEDUP_REMOVED lines=9> */
.L_x_7759:
[----:B------:R-:W-:Y:S05]  /*2c50*/  BSYNC B0 ;  /* 0x0000000000007941 */ /* 0x000fea0003800000 */
.L_x_7758:
        /* <DEDUP_REMOVED lines=9> */
.L_x_7761:
[----:B------:R-:W-:Y:S05]  /*2cf0*/  BSYNC B0 ;  /* 0x0000000000007941 */ /* 0x000fea0003800000 */
.L_x_7760:
        /* <DEDUP_REMOVED lines=8> */
[C---:B------:R-:W-:Y:S02]  /*2d80*/  FMUL.FTZ R15, R101.reuse, R140 ;  /* 0x0000008c650f7220 */ /* 0x040fe40000410000 */
[C---:B------:R-:W-:Y:S02]  /*2d90*/  FMUL.FTZ R149, R101.reuse, R149 ;  /* 0x0000009565957220 */ /* 0x040fe40000410000 */
[C---:B------:R-:W-:Y:S02]  /*2da0*/  FMUL.FTZ R150, R101.reuse, R150 ;  /* 0x0000009665967220 */ /* 0x040fe40000410000 */
[----:B------:R-:W-:-:S02]  /*2db0*/  FMUL.FTZ R147, R101, R147 ;  /* 0x0000009365937220 */ /* 0x000fc40000410000 */
[----:B----4-:R-:W-:Y:S02]  /*2dc0*/  FMUL.FTZ R13, R101, R156 ;  /* 0x0000009c650d7220 */ /* 0x010fe40000410000 */
        /* <DEDUP_REMOVED lines=19> */
[-C--:B------:R-:W-:Y:S02]  /*2f00*/  FMUL.FTZ R9, R16, R158.reuse ;  /* 0x0000009e10097220 */ /* 0x080fe40000410000 */
[----:B------:R-:W-:Y:S01]  /*2f10*/  FMUL.FTZ R158, R101, R158 ;  /* 0x0000009e659e7220 */ /* 0x000fe20000410000 */
[----:B------:R-:W0:Y:S01]  /*2f20*/  SHFL.DOWN P0, R11, R10, 0x4, 0x1f ;  /* 0x08801f000a0b7f89 */ /* 0x000e220000000000 */
[----:B------:R-:W-:Y:S02]  /*2f30*/  FFMA.FTZ R109, R124, R14, R109 ;  /* 0x0000000e7c6d7223 */ /* 0x000fe4000001006d */
[----:B------:R-:W-:Y:S02]  /*2f40*/  FMUL.FTZ R158, R141, R158 ;  /* 0x0000009e8d9e7220 */ /* 0x000fe40000410000 */
[----:B------:R-:W-:Y:S02]  /*2f50*/  FADD.FTZ R104, R159, R104 ;  /* 0x000000689f687221 */ /* 0x000fe40000010000 */
[----:B------:R-:W-:-:S02]  /*2f60*/  FFMA.FTZ R158, R132, R9, R158 ;  /* 0x00000009849e7223 */ /* 0x000fc4000001009e */
[----:B------:R-:W-:Y:S02]  /*2f70*/  FFMA.FTZ R116, R117, R123, R116 ;  /* 0x0000007b75747223 */ /* 0x000fe40000010074 */
[----:B------:R-:W-:Y:S02]  /*2f80*/  FADD.FTZ R106, R149, R106 ;  /* 0x0000006a956a7221 */ /* 0x000fe40000010000 */
[----:B------:R-:W-:Y:S02]  /*2f90*/  FADD.FTZ R93, R142, R93 ;  /* 0x0000005d8e5d7221 */ /* 0x000fe40000010000 */
[----:B------:R-:W-:Y:S02]  /*2fa0*/  FADD.FTZ R95, R150, R95 ;  /* 0x0000005f965f7221 */ /* 0x000fe40000010000 */
[----:B------:R-:W-:Y:S02]  /*2fb0*/  FFMA.FTZ R113, R128, R8, R113 ;  /* 0x0000000880717223 */ /* 0x000fe40000010071 */
[----:B------:R-:W-:-:S02]  /*2fc0*/  FFMA.FTZ R120, R121, R9, R120 ;  /* 0x0000000979787223 */ /* 0x000fc40000010078 */
[----:B------:R-:W-:Y:S02]  /*2fd0*/  FADD.FTZ R99, R12, R99 ;  /* 0x000000630c637221 */ /* 0x000fe40000010000 */
[----:B------:R-:W-:Y:S02]  /*2fe0*/  FADD.FTZ R97, R158, R97 ;  /* 0x000000619e617221 */ /* 0x000fe40000010000 */
[----:B0-----:R-:W-:Y:S02]  /*2ff0*/  @P0 FADD R11, R10, R11 ;  /* 0x0000000b0a0b0221 */ /* 0x001fe40000000000 */
[----:B------:R-:W-:-:S03]  /*3000*/  FMUL.FTZ R10, R101, R151 ;  /* 0x00000097650a7220 */ /* 0x000fc60000410000 */
[----:B------:R-:W0:Y:S01]  /*3010*/  SHFL.DOWN P0, R162, R11, 0x8, 0x1f ;  /* 0x09001f000ba27f89 */ /* 0x000e220000000000 */
[----:B------:R-:W-:-:S04]  /*3020*/  FMUL.FTZ R10, R143, R10 ;  /* 0x0000000a8f0a7220 */ /* 0x000fc80000410000 */
[----:B------:R-:W-:-:S04]  /*3030*/  FFMA.FTZ R131, R131, R8, R10 ;  /* 0x0000000883837223 */ /* 0x000fc8000001000a */
[----:B------:R-:W-:Y:S02]  /*3040*/  FADD.FTZ R108, R131, R108 ;  /* 0x0000006c836c7221 */ /* 0x000fe40000010000 */
[----:B0-----:R-:W-:Y:S01]  /*3050*/  @P0 FADD R162, R11, R162 ;  /* 0x000000a20ba20221 */ /* 0x001fe20000000000 */
[----:B------:R-:W-:Y:S01]  /*3060*/  ISETP.NE.AND P0, PT, R71, RZ, PT ;  /* 0x000000ff4700720c */ /* 0x000fe20003f05270 */
[----:B------:R-:W-:-:S03]  /*3070*/  FMUL.FTZ R11, R18, R156 ;  /* 0x0000009c120b7220 */ /* 0x000fc60000410000 */
[----:B------:R-:W0:Y:S01]  /*3080*/  SHFL.DOWN P1, R129, R162, 0x10, 0x1f ;  /* 0x0a001f00a2817f89 */ /* 0x000e220000020000 */
[-C--:B------:R-:W-:Y:S02]  /*3090*/  FFMA.FTZ R13, R134, R11.reuse, R13 ;  /* 0x0000000b860d7223 */ /* 0x080fe4000001000d */
[----:B------:R-:W-:Y:S02]  /*30a0*/  FFMA.FTZ R118, R119, R11, R118 ;  /* 0x0000000b77767223 */ /* 0x000fe40000010076 */
        /* <DEDUP_REMOVED lines=10> */
.L_x_7763:
[----:B0-----:R-:W-:Y:S05]  /*3150*/  BSYNC B0 ;  /* 0x0000000000007941 */ /* 0x001fea0003800000 */
.L_x_7762:
[----:B------:R-:W-:Y:S02]  /*3160*/  IADD3 R105, R105, 0x1, RZ ;  /* 0x0000000169697810 */ /* 0x000fe40007ffe0ff */
[----:B------:R-:W-:Y:S02]  /*3170*/  IADD3 R112, P1, R112, 0x1, RZ ;  /* 0x0000000170707810 */ /* 0x000fe40007f3e0ff */
[----:B------:R-:W-:Y:S02]  /*3180*/  ISETP.GE.AND P0, PT, R105, c[0x0][0x16c], PT ;  /* 0x00005b0069007a0c */ /* 0x000fe40003f06270 */
[----:B------:R-:W-:-:S11]  /*3190*/  IADD3.X R103, RZ, R103, RZ, P1, !PT ;  /* 0x00000067ff677210 */ /* 0x000fd60000ffe4ff */
[----:B------:R-:W-:Y:S01]  /*31a0*/  @P0 CALL.REL.NOINC `(.L_x_7743) ;  /* 0x0000001000000944 */ /* 0x000fe20003c00000 */
[----:B------:R-:W-:Y:S05]  /*31b0*/  BRA `(.L_x_7764) ;  /* 0xffffe14000007947 */ /* 0x000fea000383ffff */
.L_x_7743:
[----:B------:R-:W-:Y:S01]  /*31c0*/  BAR.SYNC.DEFER_BLOCKING 0x0 ;  /* 0x0000000000007b1d */ /* 0x000fe20000010000 */
[----:B------:R-:W-:Y:S01]  /*31d0*/  F2FP.BF16.PACK_AB R123, R107, R114 ;  /* 0x000000726b7b723e */ /* 0x000fe200000010ff */
[----:B------:R-:W-:Y:S01]  /*31e0*/  IMAD R0, R157, c[0x0][0x2d8], RZ ;  /* 0x0000b6009d007a24 */ /* 0x000fe200078e02ff */
[----:B------:R-:W-:Y:S01]  /*31f0*/  F2FP.BF16.PACK_AB R122, R109, R116 ;  /* 0x000000746d7a723e */ /* 0x000fe200000010ff */
[----:B------:R-:W-:Y:S01]  /*3200*/  UIADD3 UR4, UR4, -0x100, URZ ;  /* 0xffffff0004047890 */ /* 0x000fe2000fffe03f */
[----:B------:R-:W-:Y:S01]  /*3210*/  F2FP.BF16.PACK_AB R121, R111, R118 ;  /* 0x000000766f79723e */ /* 0x000fe200000010ff */
[----:B------:R-:W-:Y:S01]  /*3220*/  IMAD R7, R87, c[0x0][0x2dc], R0 ;  /* 0x0000b70057077a24 */ /* 0x000fe200078e0200 */
[----:B------:R-:W-:Y:S01]  /*3230*/  F2FP.BF16.PACK_AB R120, R113, R120 ;  /* 0x000000787178723e */ /* 0x000fe200000010ff */
[----:B------:R-:W-:Y:S01]  /*3240*/  IMAD R0, R90, c[0x0][0x2e0], RZ ;  /* 0x0000b8005a007a24 */ /* 0x000fe200078e02ff */
[----:B------:R-:W-:Y:S02]  /*3250*/  IADD3 R26, R72, -0x1, RZ ;  /* 0xffffffff481a7810 */ /* 0x000fe40007ffe0ff */
[----:B------:R-:W-:-:S02]  /*3260*/  F2FP.BF16.PACK_AB R19, R93, R104 ;  /* 0x000000685d13723e */ /* 0x000fc400000010ff */
[----:B------:R-:W-:Y:S02]  /*3270*/  SHF.L.U32 R12, R26, 0x8, RZ ;  /* 0x000000081a0c7819 */ /* 0x000fe400000006ff */
[----:B------:R-:W-:Y:S02]  /*3280*/  F2FP.BF16.PACK_AB R18, R106, R95 ;  /* 0x0000005f6a12723e */ /* 0x000fe400000010ff */
[--C-:B------:R-:W-:Y:S02]  /*3290*/  SHF.R.S32.HI R13, RZ, 0x1f, R12.reuse ;  /* 0x0000001fff0d7819 */ /* 0x100fe4000001140c */
[----:B------:R-:W-:Y:S02]  /*32a0*/  F2FP.BF16.PACK_AB R17, R99, R110 ;  /* 0x0000006e6311723e */ /* 0x000fe400000010ff */
[----:B------:R-:W-:Y:S01]  /*32b0*/  F2FP.BF16.PACK_AB R16, R108, R97 ;  /* 0x000000616c10723e */ /* 0x000fe200000010ff */
[----:B------:R-:W-:Y:S01]  /*32c0*/  IMAD.WIDE.U32 R4, R87, c[0x0][0x2d8], R12 ;  /* 0x0000b60057047a25 */ /* 0x000fe200078e000c */
[----:B------:R-:W-:Y:S01]  /*32d0*/  ISETP.GT.AND P5, PT, R72, 0x1, PT ;  /* 0x000000014800780c */ /* 0x000fe20003fa4270 */
[----:B------:R-:W-:Y:S01]  /*32e0*/  STS.128 [R71.X16], R120 ;  /* 0x0000007847007388 */ /* 0x000fe2000000cc00 */
[----:B------:R-:W-:-:S06]  /*32f0*/  NOP ;  /* 0x0000000000007918 */ /* 0x000fcc0000000000 */
[----:B------:R-:W0:Y:S01]  /*3300*/  LDS.128 R8, [R71.X16] ;  /* 0x0000000047087984 */ /* 0x000e22000000cc00 */
[----:B------:R-:W-:Y:S01]  /*3310*/  IADD3 R5, R5, R7, RZ ;  /* 0x0000000705057210 */ /* 0x000fe20007ffe0ff */
[----:B------:R-:W-:Y:S01]  /*3320*/  IMAD R7, R91, c[0x0][0x2e4], R0 ;  /* 0x0000b9005b077a24 */ /* 0x000fe200078e0200 */
[----:B------:R-:W-:Y:S01]  /*3330*/  IADD3 R74, P1, R74, -0x200, RZ ;  /* 0xfffffe004a4a7810 */ /* 0x000fe20007f3e0ff */
[----:B------:R-:W-:Y:S01]  /*3340*/  IMAD R0, R157, c[0x0][0x2f8], RZ ;  /* 0x0000be009d007a24 */ /* 0x000fe200078e02ff */
[----:B------:R-:W-:Y:S01]  /*3350*/  IADD3 R78, P2, R78, -0x200, RZ ;  /* 0xfffffe004e4e7810 */ /* 0x000fe20007f5e0ff */
[----:B------:R-:W-:Y:S01]  /*3360*/  IMAD.WIDE.U32 R4, R91, c[0x0][0x2e0], R4 ;  /* 0x0000b8005b047a25 */ /* 0x000fe200078e0004 */
[----:B------:R-:W-:Y:S02]  /*3370*/  IADD3 R82, P3, R82, -0x200, RZ ;  /* 0xfffffe0052527810 */ /* 0x000fe40007f7e0ff */
[----:B------:R-:W-:Y:S01]  /*3380*/  IADD3 R80, P4, R80, -0x200, RZ ;  /* 0xfffffe0050507810 */ /* 0x000fe20007f9e0ff */
[----:B------:R-:W-:Y:S01]  /*3390*/  IMAD R27, R87, c[0x0][0x2fc], R0 ;  /* 0x0000bf00571b7a24 */ /* 0x000fe200078e0200 */
[----:B------:R-:W-:Y:S01]  /*33a0*/  IADD3 R5, R5, R7, RZ ;  /* 0x0000000705057210 */ /* 0x000fe20007ffe0ff */
[----:B------:R-:W-:Y:S01]  /*33b0*/  IMAD.WIDE.U32 R12, R87, c[0x0][0x2f8], R12 ;  /* 0x0000be00570c7a25 */ /* 0x000fe200078e000c */
[----:B------:R-:W-:-:S02]  /*33c0*/  LEA R14, P0, R4, c[0x0][0x330], 0x1 ;  /* 0x0000cc00040e7a11 */ /* 0x000fc400078008ff */
[----:B------:R-:W-:Y:S01]  /*33d0*/  MOV R72, R26 ;  /* 0x0000001a00487202 */ /* 0x000fe20000000f00 */
[----:B------:R-:W-:Y:S01]  /*33e0*/  IMAD R0, R90, c[0x0][0x300], RZ ;  /* 0x0000c0005a007a24 */ /* 0x000fe200078e02ff */
[----:B------:R-:W-:Y:S01]  /*33f0*/  LEA.HI.X R5, R4, c[0x0][0x334], R5, 0x1, P0 ;  /* 0x0000cd0004057a11 */ /* 0x000fe200000f0c05 */
[----:B------:R-:W-:Y:S01]  /*3400*/  FADD.FTZ R97, R84, R97 ;  /* 0x0000006154617221 */ /* 0x000fe20000010000 */
[----:B------:R-:W-:Y:S02]  /*3410*/  IADD3 R14, P0, R14, R59, RZ ;  /* 0x0000003b0e0e7210 */ /* 0x000fe40007f1e0ff */
[----:B------:R-:W-:Y:S01]  /*3420*/  IADD3 R13, R13, R27, RZ ;  /* 0x0000001b0d0d7210 */ /* 0x000fe20007ffe0ff */
[----:B------:R-:W-:Y:S01]  /*3430*/  FADD.FTZ R97, R97, R108 ;  /* 0x0000006c61617221 */ /* 0x000fe20000010000 */
[----:B------:R-:W-:Y:S02]  /*3440*/  IADD3.X R15, R5, R58, RZ, P0, !PT ;  /* 0x0000003a050f7210 */ /* 0x000fe400007fe4ff */
[----:B------:R-:W-:Y:S01]  /*3450*/  IADD3.X R73, R73, -0x1, RZ, P1, !PT ;  /* 0xffffffff49497810 */ /* 0x000fe20000ffe4ff */
[----:B------:R-:W-:Y:S01]  /*3460*/  FADD.FTZ R110, R97, R110 ;  /* 0x0000006e616e7221 */ /* 0x000fe20000010000 */
[----:B------:R-:W-:-:S02]  /*3470*/  IADD3.X R77, R77, -0x1, RZ, P2, !PT ;  /* 0xffffffff4d4d7810 */ /* 0x000fc400017fe4ff */
[----:B------:R-:W-:Y:S01]  /*3480*/  IADD3.X R81, R81, -0x1, RZ, P3, !PT ;  /* 0xffffffff51517810 */ /* 0x000fe20001ffe4ff */
[----:B------:R-:W-:Y:S01]  /*3490*/  FADD.FTZ R110, R110, R99 ;  /* 0x000000636e6e7221 */ /* 0x000fe20000010000 */
[----:B------:R-:W-:-:S03]  /*34a0*/  IADD3.X R79, R79, -0x1, RZ, P4, !PT ;  /* 0xffffffff4f4f7810 */ /* 0x000fc600027fe4ff */
[----:B------:R-:W-:-:S04]  /*34b0*/  FADD.FTZ R95, R110, R95 ;  /* 0x0000005f6e5f7221 */ /* 0x000fc80000010000 */
[----:B------:R-:W-:Y:S01]  /*34c0*/  FADD.FTZ R95, R95, R106 ;  /* 0x0000006a5f5f7221 */ /* 0x000fe20000010000 */
[----:B0-----:R0:W-:Y:S03]  /*34d0*/  STG.E.128 [R14.64], R8 ;  /* 0x000000080e007986 */ /* 0x0011e6000c101d06 */
[----:B------:R-:W-:Y:S01]  /*34e0*/  FADD.FTZ R84, R95, R104 ;  /* 0x000000685f547221 */ /* 0x000fe20000010000 */
[----:B------:R-:W-:Y:S03]  /*34f0*/  BAR.SYNC.DEFER_BLOCKING 0x0 ;  /* 0x0000000000007b1d */ /* 0x000fe60000010000 */
[----:B------:R-:W-:Y:S02]  /*3500*/  FADD.FTZ R84, R84, R93 ;  /* 0x0000005d54547221 */ /* 0x000fe40000010000 */
        /* <DEDUP_REMOVED lines=15> */
.L_x_7741:
[----:B------:R-:W-:Y:S02]  /*3600*/  ISETP.NE.U32.AND P0, PT, RZ, c[0x0][0x328], PT ;  /* 0x0000ca00ff007a0c */ /* 0x000fe40003f05070 */
[----:B------:R-:W-:Y:S02]  /*3610*/  ISETP.NE.U32.AND P2, PT, RZ, c[0x0][0x348], PT ;  /* 0x0000d200ff007a0c */ /* 0x000fe40003f45070 */
[----:B------:R-:W-:Y:S02]  /*3620*/  ISETP.NE.AND.EX P1, PT, RZ, c[0x0][0x32c], PT, P0 ;  /* 0x0000cb00ff007a0c */ /* 0x000fe40003f25300 */
[----:B------:R-:W-:-:S11]  /*3630*/  ISETP.NE.AND.EX P0, PT, RZ, c[0x0][0x34c], PT, P2 ;  /* 0x0000d300ff007a0c */ /* 0x000fd60003f05320 */
[----:B------:R-:W-:Y:S05]  /*3640*/  @!P1 BRA `(.L_x_7766) ;  /* 0x0000014000009947 */ /* 0x000fea0003800000 */
[----:B------:R-:W4:Y:S01]  /*3650*/  SHFL.DOWN P1, R0, R85, 0x1, 0x1f ;  /* 0x08201f0055007f89 */ /* 0x000f220000020000 */
[----:B------:R-:W-:Y:S03]  /*3660*/  BSSY B0, `(.L_x_7766) ;  /* 0x0000012000007945 */ /* 0x000fe60003800000 */
[----:B0-----:R-:W0:Y:S01]  /*3670*/  S2R R6, SR_LANEID ;  /* 0x0000000000067919 */ /* 0x001e220000000000 */
        /* <DEDUP_REMOVED lines=16> */
.L_x_7767:
[----:B0-----:R-:W-:Y:S05]  /*3780*/  BSYNC B0 ;  /* 0x0000000000007941 */ /* 0x001fea0003800000 */
.L_x_7766:
[----:B------:R-:W-:Y:S01]  /*3790*/  BSSY B0, `(.L_x_7768) ;  /* 0x0000018000007945 */ /* 0x000fe20003800000 */
[----:B------:R-:W-:Y:S05]  /*37a0*/  @!P0 BRA `(.L_x_7769) ;  /* 0x0000015000008947 */ /* 0x000fea0003800000 */
[----:B------:R-:W-:Y:S06]  /*37b0*/  BAR.SYNC.DEFER_BLOCKING 0x0 ;  /* 0x0000000000007b1d */ /* 0x000fec0000010000 */
[----:B------:R-:W4:Y:S04]  /*37c0*/  SHFL.DOWN P0, R3, R84, 0x1, 0x1f ;  /* 0x08201f0054037f89 */ /* 0x000f280000000000 */
[----:B0-----:R-:W0:Y:S04]  /*37d0*/  S2R R4, SR_LANEID ;  /* 0x0000000000047919 */ /* 0x001e280000000000 */
        /* <DEDUP_REMOVED lines=16> */
[----:B------:R-:W-:Y:S01]  /*38e0*/  MOV R9, RZ ;  /* 0x000000ff00097202 */ /* 0x000fe20000000f00 */
[----:B------:R-:W-:Y:S05]  /*38f0*/  BRA `(.L_x_7770) ;  /* 0x0000001000007947 */ /* 0x000fea0003800000 */
.L_x_7769:
[----:B0-----:R-:W0:Y:S02]  /*3900*/  S2R R9, SR_TID.X ;  /* 0x0000000000097919 */ /* 0x001e240000002100 */
.L_x_7770:
[----:B0-----:R-:W-:Y:S05]  /*3910*/  BSYNC B0 ;  /* 0x0000000000007941 */ /* 0x001fea0003800000 */
.L_x_7768:
[----:B------:R-:W-:-:S13]  /*3920*/  ISETP.GE.AND P0, PT, R9, c[0x0][0x16c], PT ;  /* 0x00005b0009007a0c */ /* 0x000fda0003f06270 */
[----:B------:R-:W-:Y:S05]  /*3930*/  @P0 EXIT ;  /* 0x000000000000094d */ /* 0x000fea0003800000 */
[----:B------:R-:W-:Y:S02]  /*3940*/  IMAD R90, R90, c[0x0][0x288], RZ ;  /* 0x0000a2005a5a7a24 */ /* 0x000fe400078e02ff */
[----:B------:R-:W-:-:S04]  /*3950*/  IMAD.WIDE.U32 R2, R91, c[0x0][0x288], RZ ;  /* 0x0000a2005b027a25 */ /* 0x000fc800078e00ff */
[----:B------:R-:W-:-:S05]  /*3960*/  IMAD R13, R91, c[0x0][0x28c], R90 ;  /* 0x0000a3005b0d7a24 */ /* 0x000fca00078e025a */
[----:B------:R-:W-:Y:S02]  /*3970*/  IADD3 R13, R3, R13, RZ ;  /* 0x0000000d030d7210 */ /* 0x000fe40007ffe0ff */
.L_x_7771:
[----:B0-----:R0:W4:Y:S01]  /*3980*/  LDS R11, [R9.X4+0x1f18] ;  /* 0x001f1800090b7984 */ /* 0x0011220000004800 */
        /* <DEDUP_REMOVED lines=12> */
[----:B----4-:R0:W-:Y:S10]  /*3a50*/  RED.E.ADD.F32.FTZ.RN.STRONG.GPU [R6.64], R11 ;  /* 0x0000000b0600798e */ /* 0x0101f4000c10e786 */
[----:B------:R-:W-:Y:S05]  /*3a60*/  @!P0 BRA `(.L_x_7771) ;  /* 0xffffff1000008947 */ /* 0x000fea000383ffff */
[----:B------:R-:W-:Y:S05]  /*3a70*/  EXIT ;  /* 0x000000000000794d */ /* 0x000fea0003800000 */
.L_x_7772:
        /* <DEDUP_REMOVED lines=16> */
.L_x_9128:


//--------------------- .text._Z25selective_scan_bwd_kernelI32Selective_Scan_bwd_kernel_traitsILi32ELi8ELb1ELb1ELb1ELb0ELb1EN3c108BFloat16EfEEv12SSMParamsBwd --------------------------
	.section	.text._Z25selective_scan_bwd_kernelI32Selective_Scan_bwd_kernel_traitsILi32ELi8ELb1ELb1ELb1ELb0ELb1EN3c108BFloat16EfEEv12SSMParamsBwd,"ax",@progbits
	.sectioninfo	@"SHI_REGISTERS=190"
	.align	128
        .global         _Z25selective_scan_bwd_kernelI32Selective_Scan_bwd_kernel_traitsILi32ELi8ELb1ELb1ELb1ELb0ELb1EN3c108BFloat16EfEEv12SSMParamsBwd
        .type           _Z25selective_scan_bwd_kernelI32Selective_Scan_bwd_kernel_traitsILi32ELi8ELb1ELb1ELb1ELb0ELb1EN3c108BFloat16EfEEv12SSMParamsBwd,@function
        .size           _Z25selective_scan_bwd_kernelI32Selective_Scan_bwd_kernel_traitsILi32ELi8ELb1ELb1ELb1ELb0ELb1EN3c108BFloat16EfEEv12SSMParamsBwd,(.L_x_9129 - _Z25selective_scan_bwd_kernelI32Selective_Scan_bwd_kernel_traitsILi32ELi8ELb1ELb1ELb1ELb0ELb1EN3c108BFloat16EfEEv12SSMParamsBwd)
        .other          _Z25selective_scan_bwd_kernelI32Selective_Scan_bwd_kernel_traitsILi32ELi8ELb1ELb1ELb1ELb0ELb1EN3c108BFloat16EfEEv12SSMParamsBwd,@"STO_CUDA_ENTRY STV_DEFAULT"
_Z25selective_scan_bwd_kernelI32Selective_Scan_bwd_kernel_traitsILi32ELi8ELb1ELb1ELb1ELb0ELb1EN3c108BFloat16EfEEv12SSMParamsBwd:
.text._Z25selective_scan_bwd_kernelI32Selective_Scan_bwd_kernel_traitsILi32ELi8ELb1ELb1ELb1ELb0ELb1EN3c108BFloat16EfEEv12SSMParamsBwd:
        /* <DEDUP_REMOVED lines=18> */
[C---:B------:R-:W-:Y:S01]  /*0120*/  @P1 LEA.HI.X R5, R91.reuse, c[0x0][0x254], R86, 0x2, P3 ;  /* 0x000095005b051a11 */ /* 0x040fe200018f1456 */
[----:B------:R0:W5:Y:S01]  /*0130*/  @P0 LDG.E R84, [R2.64] ;  /* 0x0000000402540981 */ /* 0x000162000c1e1900 */
[----:B-1----:R-:W-:Y:S01]  /*0140*/  IADD3 R6, R0, 0xffffffe, RZ ;  /* 0x0ffffffe00067810 */ /* 0x002fe20007ffe0ff */
[C---:B------:R-:W-:Y:S02]  /*0150*/  IMAD R9, R136.reuse, c[0x0][0x1d0], RZ ;  /* 0x0000740088097a24 */ /* 0x040fe400078e02ff */
[----:B------:R-:W-:Y:S01]  /*0160*/  IMAD R13, R136, c[0x0][0x1e0], RZ ;  /* 0x00007800880d7a24 */ /* 0x000fe200078e02ff */
[----:B------:R1:W2:Y:S01]  /*0170*/  F2I.FTZ.U32.TRUNC.NTZ R7, R6 ;  /* 0x0000000600077305 */ /* 0x0002a2000021f000 */
[----:B------:R3:W5:Y:S01]  /*0180*/  @P1 LDG.E R82, [R4.64] ;  /* 0x0000000404521981 */ /* 0x000762000c1e1900 */
[----:B------:R-:W-:Y:S01]  /*0190*/  LOP3.LUT R10, R91, c[0x0][0x178], RZ, 0x3c, !PT ;  /* 0x00005e005b0a7a12 */ /* 0x000fe200078e3cff */
[C---:B------:R-:W-:Y:S01]  /*01a0*/  IMAD R11, R80.reuse, c[0x0][0x1d4], R9 ;  /* 0x00007500500b7a24 */ /* 0x040fe200078e0209 */
[----:B------:R-:W-:Y:S01]  /*01b0*/  ISETP.NE.AND P0, PT, RZ, c[0x0][0x178], PT ;  /* 0x00005e00ff007a0c */ /* 0x000fe20003f05270 */
[----:B------:R-:W-:Y:S01]  /*01c0*/  IMAD R13, R80, c[0x0][0x1e4], R13 ;  /* 0x00007900500d7a24 */ /* 0x000fe200078e020d */
[----:B0-----:R-:W-:Y:S01]  /*01d0*/  IABS R2, R91 ;  /* 0x0000005b00027213 */ /* 0x001fe20000000000 */
[----:B------:R-:W-:Y:S01]  /*01e0*/  IMAD R15, R136, c[0x0][0x278], RZ ;  /* 0x00009e00880f7a24 */ /* 0x000fe200078e02ff */
[----:B------:R-:W-:Y:S01]  /*01f0*/  ISETP.GE.AND P1, PT, R10, RZ, PT ;  /* 0x000000ff0a00720c */ /* 0x000fe20003f26270 */
[----:B-1----:R-:W-:Y:S01]  /*0200*/  HFMA2.MMA R6, -RZ, RZ, 0, 0 ;  /* 0x00000000ff067435 */ /* 0x002fe200000001ff */
[----:B------:R-:W-:Y:S01]  /*0210*/  IMAD R17, R136, c[0x0][0x190], RZ ;  /* 0x0000640088117a24 */ /* 0x000fe200078e02ff */
[----:B------:R-:W-:Y:S01]  /*0220*/  CS2R R22, SRZ ;  /* 0x0000000000167805 */ /* 0x000fe2000001ff00 */
[C---:B---3--:R-:W-:Y:S01]  /*0230*/  IMAD.WIDE.U32 R4, R80.reuse, c[0x0][0x1e0], RZ ;  /* 0x0000780050047a25 */ /* 0x048fe200078e00ff */
[----:B------:R-:W-:Y:S01]  /*0240*/  CS2R R20, SRZ ;  /* 0x0000000000147805 */ /* 0x000fe2000001ff00 */
[----:B------:R-:W-:Y:S01]  /*0250*/  HFMA2.MMA R88, -RZ, RZ, 0, 0 ;  /* 0x00000000ff587435 */ /* 0x000fe200000001ff */
[----:B------:R-:W-:Y:S01]  /*0260*/  MOV R76, RZ ;  /* 0x000000ff004c7202 */ /* 0x000fe20000000f00 */
[----:B------:R-:W-:Y:S01]  /*0270*/  IMAD R15, R80, c[0x0][0x27c], R15 ;  /* 0x00009f00500f7a24 */ /* 0x000fe200078e020f */
[----:B--2---:R-:W-:Y:S01]  /*0280*/  IADD3 R8, RZ, -R7, RZ ;  /* 0x80000007ff087210 */ /* 0x004fe20007ffe0ff */
[C---:B------:R-:W-:Y:S01]  /*0290*/  IMAD R12, R86.reuse, c[0x0][0x1e8], RZ ;  /* 0x00007a00560c7a24 */ /* 0x040fe200078e02ff */
[----:B------:R-:W-:Y:S01]  /*02a0*/  IADD3 R5, R5, R13, RZ ;  /* 0x0000000d05057210 */ /* 0x000fe20007ffe0ff */
[----:B------:R-:W-:Y:S01]  /*02b0*/  IMAD R14, R86, c[0x0][0x280], RZ ;  /* 0x0000a000560e7a24 */ /* 0x000fe200078e02ff */
[----:B------:R-:W-:Y:S01]  /*02c0*/  MOV R13, c[0x0][0x174] ;  /* 0x00005d00000d7a02 */ /* 0x000fe20000000f00 */
[----:B------:R-:W-:-:S02]  /*02d0*/  IMAD R3, R8, R19, RZ ;  /* 0x0000001308037224 */ /* 0x000fc400078e02ff */
[----:B------:R-:W-:Y:S01]  /*02e0*/  IMAD.WIDE.U32 R4, R91, c[0x0][0x1e8], R4 ;  /* 0x00007a005b047a25 */ /* 0x000fe200078e0004 */
[C---:B------:R-:W-:Y:S02]  /*02f0*/  ISETP.GE.AND P3, PT, R13.reuse, 0x1, PT ;  /* 0x000000010d00780c */ /* 0x040fe40003f66270 */
[----:B------:R-:W-:Y:S01]  /*0300*/  LEA R13, R13, 0xffffff00, 0x8 ;  /* 0xffffff000d0d7811 */ /* 0x000fe200078e40ff */
[----:B------:R-:W-:-:S04]  /*0310*/  IMAD.HI.U32 R7, R7, R3, R6 ;  /* 0x0000000307077227 */ /* 0x000fc800078e0006 */
[----:B------:R-:W-:-:S04]  /*0320*/  IMAD.WIDE.U32 R8, R80, c[0x0][0x190], RZ ;  /* 0x0000640050087a25 */ /* 0x000fc800078e00ff */
[----:B------:R-:W-:-:S04]  /*0330*/  IMAD.HI.U32 R78, R7, R2, RZ ;  /* 0x00000002074e7227 */ /* 0x000fc800078e00ff */
[----:B------:R-:W-:Y:S01]  /*0340*/  IMAD.WIDE.U32 R6, R80, c[0x0][0x278], RZ ;  /* 0x00009e0050067a25 */ /* 0x000fe200078e00ff */
[----:B------:R-:W-:-:S03]  /*0350*/  IADD3 R0, -R78, RZ, RZ ;  /* 0x000000ff4e007210 */ /* 0x000fc60007ffe1ff */
[C---:B------:R-:W-:Y:S01]  /*0360*/  IMAD R17, R80.reuse, c[0x0][0x194], R17 ;  /* 0x0000650050117a24 */ /* 0x040fe200078e0211 */
[----:B------:R-:W-:Y:S01]  /*0370*/  IADD3 R7, R7, R15, RZ ;  /* 0x0000000f07077210 */ /* 0x000fe20007ffe0ff */
[----:B------:R-:W-:Y:S01]  /*0380*/  IMAD R0, R19, R0, R2 ;  /* 0x0000000013007224 */ /* 0x000fe200078e0202 */
[----:B------:R-:W-:Y:S01]  /*0390*/  SHF.R.S32.HI R15, RZ, 0x1f, R13 ;  /* 0x0000001fff0f7819 */ /* 0x000fe2000001140d */
[----:B------:R-:W-:Y:S01]  /*03a0*/  IMAD.WIDE.U32 R2, R80, c[0x0][0x1d0], RZ ;  /* 0x0000740050027a25 */ /* 0x000fe200078e00ff */
[----:B------:R-:W-:Y:S02]  /*03b0*/  IADD3 R9, R9, R17, RZ ;  /* 0x0000001109097210 */ /* 0x000fe40007ffe0ff */
[----:B------:R-:W-:Y:S01]  /*03c0*/  ISETP.GT.U32.AND P4, PT, R19, R0, PT ;  /* 0x000000001300720c */ /* 0x000fe20003f84070 */
[----:B------:R-:W-:Y:S01]  /*03d0*/  IMAD.WIDE.U32 R6, R91, c[0x0][0x280], R6 ;  /* 0x0000a0005b067a25 */ /* 0x000fe200078e0006 */
[----:B------:R-:W-:-:S03]  /*03e0*/  IADD3 R3, R3, R11, RZ ;  /* 0x0000000b03037210 */ /* 0x000fc60007ffe0ff */
[----:B------:R-:W-:Y:S01]  /*03f0*/  IMAD R12, R91, c[0x0][0x1ec], R12 ;  /* 0x00007b005b0c7a24 */ /* 0x000fe200078e020c */
[----:B------:R-:W-:Y:S01]  /*0400*/  IADD3 R77, P5, R13, R6, RZ ;  /* 0x000000060d4d7210 */ /* 0x000fe20007fbe0ff */
[----:B------:R-:W-:-:S04]  /*0410*/  IMAD.WIDE.U32 R2, R91, c[0x0][0x1d8], R2 ;  /* 0x000076005b027a25 */ /* 0x000fc800078e0002 */
[----:B------:R-:W-:Y:S02]  /*0420*/  IMAD R14, R91, c[0x0][0x284], R14 ;  /* 0x0000a1005b0e7a24 */ /* 0x000fe400078e020e */
[-C--:B------:R-:W-:Y:S01]  /*0430*/  @!P4 IADD3 R0, R0, -R19.reuse, RZ ;  /* 0x800000130000c210 */ /* 0x080fe20007ffe0ff */
[----:B------:R-:W-:Y:S01]  /*0440*/  IMAD R17, R136, c[0x0][0x1b0], RZ ;  /* 0x00006c0088117a24 */ /* 0x000fe200078e02ff */
[----:B------:R-:W-:Y:S01]  /*0450*/  @!P4 IADD3 R78, R78, 0x1, RZ ;  /* 0x000000014e4ec810 */ /* 0x000fe20007ffe0ff */
[----:B------:R-:W-:Y:S01]  /*0460*/  IMAD.WIDE.U32 R10, R80, c[0x0][0x1b0], RZ ;  /* 0x00006c00500a7a25 */ /* 0x000fe200078e00ff */
[----:B------:R-:W-:Y:S02]  /*0470*/  ISETP.GE.U32.AND P2, PT, R0, R19, PT ;  /* 0x000000130000720c */ /* 0x000fe40003f46070 */
[----:B------:R-:W-:Y:S01]  /*0480*/  IADD3 R81, P4, R13, R4, RZ ;  /* 0x000000040d517210 */ /* 0x000fe20007f9e0ff */
[----:B------:R-:W-:Y:S01]  /*0490*/  IMAD R0, R86, c[0x0][0x1d8], RZ ;  /* 0x0000760056007a24 */ /* 0x000fe200078e02ff */
[C---:B------:R-:W-:Y:S01]  /*04a0*/  IADD3.X R6, R15.reuse, R7, R14, P5, !PT ;  /* 0x000000070f067210 */ /* 0x040fe20002ffe40e */
[----:B------:R-:W-:Y:S01]  /*04b0*/  IMAD R17, R80, c[0x0][0x1b4], R17 ;  /* 0x00006d0050117a24 */ /* 0x000fe200078e0211 */
[----:B------:R-:W-:Y:S01]  /*04c0*/  IADD3.X R4, R15, R5, R12, P4, !PT ;  /* 0x000000050f047210 */ /* 0x000fe200027fe40c */
[----:B------:R-:W-:-:S03]  /*04d0*/  IMAD R0, R91, c[0x0][0x1dc], R0 ;  /* 0x000077005b007a24 */ /* 0x000fc600078e0200 */
[----:B------:R-:W-:-:S03]  /*04e0*/  IADD3 R11, R11, R17, RZ ;  /* 0x000000110b0b7210 */ /* 0x000fc60007ffe0ff */
        /* <DEDUP_REMOVED lines=8> */
[----:B------:R-:W-:Y:S01]  /*0570*/  LEA.HI.X R85, R85, c[0x0][0x244], R2, 0x1, P0 ;  /* 0x0000910055557a11 */ /* 0x000fe200000f0c02 */
[----:B------:R-:W-:Y:S01]  /*0580*/  IMAD.WIDE.U32 R10, R78, c[0x0][0x1c8], R10 ;  /* 0x000072004e0a7a25 */ /* 0x000fe200078e000a */
[----:B------:R-:W-:Y:S02]  /*0590*/  ISETP.NE.U32.AND P0, PT, RZ, c[0x0][0x260], PT ;  /* 0x00009800ff007a0c */ /* 0x000fe40003f05070 */
[----:B------:R-:W-:Y:S01]  /*05a0*/  LEA R83, P1, R81, c[0x0][0x248], 0x1 ;  /* 0x0000920051537a11 */ /* 0x000fe200078208ff */
[C---:B------:R-:W-:Y:S01]  /*05b0*/  IMAD R3, R134.reuse, c[0x0][0x1a8], RZ ;  /* 0x00006a0086037a24 */ /* 0x040fe200078e02ff */
[----:B------:R-:W-:Y:S01]  /*05c0*/  LEA R79, P2, R77, c[0x0][0x308], 0x1 ;  /* 0x0000c2004d4f7a11 */ /* 0x000fe200078408ff */
[----:B------:R-:W-:Y:S01]  /*05d0*/  IMAD R5, R134, c[0x0][0x1c8], RZ ;  /* 0x0000720086057a24 */ /* 0x000fe200078e02ff */
[----:B------:R-:W-:Y:S01]  /*05e0*/  ISETP.NE.AND.EX P0, PT, RZ, c[0x0][0x264], PT, P0 ;  /* 0x00009900ff007a0c */ /* 0x000fe20003f05300 */
[C---:B------:R-:W-:Y:S01]  /*05f0*/  IMAD R3, R78.reuse, c[0x0][0x1ac], R3 ;  /* 0x00006b004e037a24 */ /* 0x040fe200078e0203 */
[----:B------:R-:W-:Y:S01]  /*0600*/  LEA.HI.X R81, R81, c[0x0][0x24c], R4, 0x1, P1 ;  /* 0x0000930051517a11 */ /* 0x000fe200008f0c04 */
[----:B------:R-:W-:Y:S01]  /*0610*/  IMAD R5, R78, c[0x0][0x1cc], R5 ;  /* 0x000073004e057a24 */ /* 0x000fe200078e0205 */
[----:B------:R-:W-:-:S02]  /*0620*/  LEA.HI.X R77, R77, c[0x0][0x30c], R6, 0x1, P2 ;  /* 0x0000c3004d4d7a11 */ /* 0x000fc400010f0c06 */
[----:B------:R-:W-:Y:S02]  /*0630*/  ISETP.NE.U32.AND P1, PT, RZ, c[0x0][0x328], PT ;  /* 0x0000ca00ff007a0c */ /* 0x000fe40003f25070 */
[----:B------:R-:W-:Y:S02]  /*0640*/  ISETP.NE.U32.AND P2, PT, RZ, c[0x0][0x348], PT ;  /* 0x0000d200ff007a0c */ /* 0x000fe40003f45070 */
[----:B------:R-:W-:Y:S02]  /*0650*/  ISETP.NE.AND.EX P1, PT, RZ, c[0x0][0x32c], PT, P1 ;  /* 0x0000cb00ff007a0c */ /* 0x000fe40003f25310 */
[----:B------:R-:W-:Y:S01]  /*0660*/  ISETP.NE.AND.EX P2, PT, RZ, c[0x0][0x34c], PT, P2 ;  /* 0x0000d300ff007a0c */ /* 0x000fe20003f45320 */
[----:B------:R-:W-:Y:S01]  /*0670*/  @P0 IMAD R0, R80, c[0x0][0x164], R91 ;  /* 0x0000590050000a24 */ /* 0x000fe200078e025b */
        /* <DEDUP_REMOVED lines=45> */
.L_x_7797:
        /* <DEDUP_REMOVED lines=14> */
[----:B------:R-:W-:Y:S02]  /*0a30*/  IADD3.X R15, R77, R0, RZ, P0, !PT ;  /* 0x000000004d0f7210 */ /* 0x000fe400007fe4ff */
[----:B------:R-:W-:Y:S01]  /*0a40*/  MOV R2, c[0x0][0x174] ;  /* 0x00005d0000027a02 */ /* 0x000fe20000000f00 */
[----:B-12---:R1:W-:Y:S01]  /*0a50*/  STS.128 [R70.X16], R28 ;  /* 0x0000001c46007388 */ /* 0x0063e2000000cc00 */
[----:B------:R-:W-:-:S06]  /*0a60*/  NOP ;  /* 0x0000000000007918 */ /* 0x000fcc0000000000 */
[----:B------:R-:W-:Y:S04]  /*0a70*/  LDS.128 R8, [R70.X16] ;  /* 0x0000000046087984 */ /* 0x000fe8000000cc00 */
[----:B------:R-:W-:Y:S06]  /*0a80*/  BAR.SYNC.DEFER_BLOCKING 0x0 ;  /* 0x0000000000007b1d */ /* 0x000fec0000010000 */
[----:B------:R-:W2:Y:S01]  /*0a90*/  LDG.E.128 R32, [R14.64] ;  /* 0x000000040e207981 */ /* 0x000ea2000c1e1d00 */
[----:B------:R-:W-:Y:S01]  /*0aa0*/  LEA R2, R2, R69, 0x8 ;  /* 0x0000004502027211 */ /* 0x000fe200078e40ff */
[----:B0-----:R-:W-:-:S02]  /*0ab0*/  IMAD R16, R86, c[0x0][0x1f8], RZ ;  /* 0x00007e0056107a24 */ /* 0x001fc400078e02ff */
[----:B------:R-:W-:Y:S01]  /*0ac0*/  IMAD R19, R136, c[0x0][0x1f0], RZ ;  /* 0x00007c0088137a24 */ /* 0x000fe200078e02ff */
[----:B------:R-:W-:Y:S01]  /*0ad0*/  SHF.R.S32.HI R3, RZ, 0x1f, R2 ;  /* 0x0000001fff037819 */ /* 0x000fe20000011402 */
[C---:B------:R-:W-:Y:S02]  /*0ae0*/  IMAD R17, R91.reuse, c[0x0][0x1fc], R16 ;  /* 0x00007f005b117a24 */ /* 0x040fe400078e0210 */
        /* <DEDUP_REMOVED lines=32> */
[----:B------:R-:W-:Y:S02]  /*0cf0*/  PRMT R105, RZ, 0x7610, R13 ;  /* 0x00007610ff697816 */ /* 0x000fe4000000000d */
[--C-:B------:R-:W-:Y:S02]  /*0d00*/  PRMT R103, RZ, 0x5410, R14.reuse ;  /* 0x00005410ff677816 */ /* 0x100fe4000000000e */
[----:B------:R-:W-:Y:S02]  /*0d10*/  PRMT R101, RZ, 0x7610, R14 ;  /* 0x00007610ff657816 */ /* 0x000fe4000000000e */
[--C-:B------:R-:W-:Y:S02]  /*0d20*/  PRMT R99, RZ, 0x5410, R15.reuse ;  /* 0x00005410ff637816 */ /* 0x100fe4000000000f */
[----:B------:R-:W-:Y:S02]  /*0d30*/  PRMT R107, RZ, 0x7610, R15 ;  /* 0x00007610ff6b7816 */ /* 0x000fe4000000000f */
[----:B-1----:R-:W-:-:S02]  /*0d40*/  PRMT R34, RZ, 0x7610, R16 ;  /* 0x00007610ff227816 */ /* 0x002fc40000000010 */
[--C-:B------:R-:W-:Y:S02]  /*0d50*/  PRMT R39, RZ, 0x7610, R17.reuse ;  /* 0x00007610ff277816 */ /* 0x100fe40000000011 */
[----:B------:R-:W-:Y:S01]  /*0d60*/  PRMT R32, RZ, 0x5410, R16 ;  /* 0x00005410ff207816 */ /* 0x000fe20000000010 */
[----:B------:R-:W-:Y:S01]  /*0d70*/  FMUL.FTZ R16, R34, -1.4426950216293334961 ;  /* 0xbfb8aa3b22107820 */ /* 0x000fe20000410000 */
[----:B------:R-:W-:Y:S01]  /*0d80*/  PRMT R36, RZ, 0x5410, R17 ;  /* 0x00005410ff247816 */ /* 0x000fe20000000011 */
[----:B------:R-:W-:Y:S01]  /*0d90*/  FMUL.FTZ R17, R39, -1.4426950216293334961 ;  /* 0xbfb8aa3b27117820 */ /* 0x000fe20000410000 */
[--C-:B------:R-:W-:Y:S01]  /*0da0*/  PRMT R44, RZ, 0x5410, R18.reuse ;  /* 0x00005410ff2c7816 */ /* 0x100fe20000000012 */
[----:B------:R-:W-:Y:S01]  /*0db0*/  FMUL.FTZ R26, R32, -1.4426950216293334961 ;  /* 0xbfb8aa3b201a7820 */ /* 0x000fe20000410000 */
[----:B------:R-:W-:Y:S01]  /*0dc0*/  MUFU.EX2 R27, R16 ;  /* 0x00000010001b7308 */ /* 0x000fe20000000800 */
[----:B------:R-:W-:Y:S01]  /*0dd0*/  PRMT R46, RZ, 0x7610, R18 ;  /* 0x00007610ff2e7816 */ /* 0x000fe20000000012 */
[----:B------:R-:W-:Y:S01]  /*0de0*/  FMUL.FTZ R33, R36, -1.4426950216293334961 ;  /* 0xbfb8aa3b24217820 */ /* 0x000fe20000410000 */
[--C-:B------:R-:W-:Y:S01]  /*0df0*/  PRMT R48, RZ, 0x5410, R19.reuse ;  /* 0x00005410ff307816 */ /* 0x100fe20000000013 */
[----:B------:R-:W-:Y:S01]  /*0e00*/  FMUL.FTZ R35, R44, -1.4426950216293334961 ;  /* 0xbfb8aa3b2c237820 */ /* 0x000fe20000410000 */
[----:B------:R-:W-:Y:S01]  /*0e10*/  PRMT R51, RZ, 0x7610, R19 ;  /* 0x00007610ff337816 */ /* 0x000fe20000000013 */
[----:B------:R-:W-:-:S02]  /*0e20*/  FMUL.FTZ R40, R46, -1.4426950216293334961 ;  /* 0xbfb8aa3b2e287820 */ /* 0x000fc40000410000 */
[----:B------:R-:W0:Y:S01]  /*0e30*/  MUFU.EX2 R38, R17 ;  /* 0x0000001100267308 */ /* 0x000e220000000800 */
[----:B------:R-:W-:Y:S02]  /*0e40*/  FMUL.FTZ R43, R48, -1.4426950216293334961 ;  /* 0xbfb8aa3b302b7820 */ /* 0x000fe40000410000 */
[----:B------:R-:W-:-:S05]  /*0e50*/  FMUL.FTZ R45, R51, -1.4426950216293334961 ;  /* 0xbfb8aa3b332d7820 */ /* 0x000fca0000410000 */
[----:B------:R-:W1:Y:S08]  /*0e60*/  MUFU.EX2 R26, R26 ;  /* 0x0000001a001a7308 */ /* 0x000e700000000800 */
[----:B---3--:R1:W3:Y:S01]  /*0e70*/  MUFU.EX2 R37, R33 ;  /* 0x0000002100257308 */ /* 0x0082e20000000800 */
[----:B0-----:R-:W-:-:S07]  /*0e80*/  FADD.FTZ R38, R38, 1 ;  /* 0x3f80000026267421 */ /* 0x001fce0000010000 */
[----:B------:R-:W0:Y:S01]  /*0e90*/  MUFU.EX2 R52, R45 ;  /* 0x0000002d00347308 */ /* 0x000e220000000800 */
[----:B-1----:R-:W-:Y:S02]  /*0ea0*/  FADD.FTZ R33, R26, 1 ;  /* 0x3f8000001a217421 */ /* 0x002fe40000010000 */
[----:B------:R-:W-:-:S04]  /*0eb0*/  IMAD R26, R86, c[0x0][0x2f0], RZ ;  /* 0x0000bc00561a7a24 */ /* 0x000fc800078e02ff */
[----:B------:R-:W-:Y:S01]  /*0ec0*/  IMAD R47, R91, c[0x0][0x2f4], R26 ;  /* 0x0000bd005b2f7a24 */ /* 0x000fe200078e021a */
[----:B------:R-:W1:Y:S01]  /*0ed0*/  MUFU.EX2 R43, R43 ;  /* 0x0000002b002b7308 */ /* 0x000e620000000800 */
[----:B---3--:R-:W-:-:S07]  /*0ee0*/  FADD.FTZ R37, R37, 1 ;  /* 0x3f80000025257421 */ /* 0x008fce0000010000 */
[----:B------:R-:W3:Y:S01]  /*0ef0*/  MUFU.EX2 R42, R40 ;  /* 0x00000028002a7308 */ /* 0x000ee20000000800 */
[----:B0-----:R-:W-:-:S07]  /*0f00*/  FADD.FTZ R52, R52, 1 ;  /* 0x3f80000034347421 */ /* 0x001fce0000010000 */
[----:B------:R0:W4:Y:S01]  /*0f10*/  MUFU.EX2 R41, R35 ;  /* 0x0000002300297308 */ /* 0x0001220000000800 */
[----:B-1----:R-:W-:-:S07]  /*0f20*/  FADD.FTZ R49, R43, 1 ;  /* 0x3f8000002b317421 */ /* 0x002fce0000010000 */
[----:B------:R-:W1:Y:S01]  /*0f30*/  MUFU.RCP R33, R33 ;  /* 0x0000002100217308 */ /* 0x000e620000001000 */
[----:B0-----:R-:W-:Y:S02]  /*0f40*/  FADD.FTZ R35, R27, 1 ;  /* 0x3f8000001b237421 */ /* 0x001fe40000010000 */
[----:B---3--:R-:W-:Y:S02]  /*0f50*/  FADD.FTZ R42, R42, 1 ;  /* 0x3f8000002a2a7421 */ /* 0x008fe40000010000 */
[----:B------:R-:W-:-:S03]  /*0f60*/  IMAD.WIDE.U32 R26, R91, c[0x0][0x2f0], R2 ;  /* 0x0000bc005b1a7a25 */ /* 0x000fc600078e0002 */
[----:B------:R-:W-:Y:S01]  /*0f70*/  MUFU.RCP R37, R37 ;  /* 0x0000002500257308 */ /* 0x000fe20000001000 */
[----:B----4-:R-:W-:Y:S01]  /*0f80*/  FADD.FTZ R14, R41, 1 ;  /* 0x3f800000290e7421 */ /* 0x010fe20000010000 */
[----:B------:R-:W-:-:S05]  /*0f90*/  IADD3 R27, R27, R47, RZ ;  /* 0x0000002f1b1b7210 */ /* 0x000fca0007ffe0ff */
[----:B------:R-:W-:Y:S01]  /*0fa0*/  IMAD.WIDE.U32 R26, R80, c[0x0][0x2e8], R26 ;  /* 0x0000ba00501a7a25 */ /* 0x000fe200078e001a */
[----:B------:R-:W-:Y:S03]  /*0fb0*/  MUFU.RCP R40, R38 ;  /* 0x0000002600287308 */ /* 0x000fe60000001000 */
[----:B-1----:R-:W-:Y:S02]  /*0fc0*/  FADD.FTZ R13, -R33, 1 ;  /* 0x3f800000210d7421 */ /* 0x002fe40000010100 */
[C---:B------:R-:W-:Y:S02]  /*0fd0*/  FMUL.FTZ R41, R32.reuse, R33 ;  /* 0x0000002120297220 */ /* 0x040fe40000410000 */
[----:B------:R-:W-:Y:S01]  /*0fe0*/  FFMA.FTZ R13, R32, R13, 1 ;  /* 0x3f800000200d7423 */ /* 0x000fe2000001000d */
[----:B------:R-:W0:Y:S08]  /*0ff0*/  MUFU.RCP R35, R35 ;  /* 0x0000002300237308 */ /* 0x000e300000001000 */
[----:B------:R-:W1:Y:S08]  /*1000*/  MUFU.RCP R52, R52 ;  /* 0x0000003400347308 */ /* 0x000e700000001000 */
[----:B------:R-:W-:Y:S01]  /*1010*/  MUFU.RCP R49, R49 ;  /* 0x0000003100317308 */ /* 0x000fe20000001000 */
[----:B0-----:R-:W-:-:S02]  /*1020*/  FADD.FTZ R15, -R35, 1 ;  /* 0x3f800000230f7421 */ /* 0x001fc40000010100 */
[C---:B------:R-:W-:Y:S02]  /*1030*/  FMUL.FTZ R43, R34.reuse, R35 ;  /* 0x00000023222b7220 */ /* 0x040fe40000410000 */
[----:B------:R-:W-:Y:S02]  /*1040*/  FFMA.FTZ R15, R34, R15, 1 ;  /* 0x3f800000220f7423 */ /* 0x000fe4000001000f */
[----:B------:R-:W-:Y:S01]  /*1050*/  FMUL.FTZ R34, R39, R40 ;  /* 0x0000002827227220 */ /* 0x000fe20000410000 */
[----:B--2---:R0:W-:Y:S01]  /*1060*/  STS.128 [R70.X16], R28 ;  /* 0x0000001c46007388 */ /* 0x0041e2000000cc00 */
[----:B------:R-:W-:-:S06]  /*1070*/  NOP ;  /* 0x0000000000007918 */ /* 0x000fcc0000000000 */
[----:B------:R-:W2:Y:S01]  /*1080*/  LDS.128 R16, [R70.X16] ;  /* 0x0000000046107984 */ /* 0x000ea2000000cc00 */
[----:B0-----:R-:W-:Y:S01]  /*1090*/  MOV R28, c[0x0][0x16c] ;  /* 0x00005b00001c7a02 */ /* 0x001fe20000000f00 */
[----:B------:R-:W0:Y:S03]  /*10a0*/  MUFU.RCP R31, R42 ;  /* 0x0000002a001f7308 */ /* 0x000e260000001000 */
[----:B------:R-:W-:Y:S02]  /*10b0*/  ISETP.GE.AND P1, PT, R28, 0x1, PT ;  /* 0x000000011c00780c */ /* 0x000fe40003f26270 */
[--C-:B------:R-:W-:Y:S02]  /*10c0*/  PRMT R28, RZ, 0x5410, R12.reuse ;  /* 0x00005410ff1c7816 */ /* 0x100fe4000000000c */
[----:B------:R-:W-:Y:S01]  /*10d0*/  PRMT R12, RZ, 0x7610, R12 ;  /* 0x00007610ff0c7816 */ /* 0x000fe2000000000c */
[----:B------:R3:W4:Y:S02]  /*10e0*/  MUFU.RCP R29, R14 ;  /* 0x0000000e001d7308 */ /* 0x0007240000001000 */
[----:B------:R-:W-:-:S02]  /*10f0*/  FMUL.FTZ R93, R28, R41 ;  /* 0x000000291c5d7220 */ /* 0x000fc40000410000 */
[----:B------:R-:W-:Y:S01]  /*1100*/  FMUL.FTZ R95, R12, R43 ;  /* 0x0000002b0c5f7220 */ /* 0x000fe20000410000 */
[----:B---3--:R-:W-:-:S05]  /*1110*/  PRMT R14, RZ, 0x5410, R4 ;  /* 0x00005410ff0e7816 */ /* 0x008fca0000000004 */
[----:B------:R-:W-:Y:S01]  /*1120*/  FFMA.FTZ R88, R93, R14, R88 ;  /* 0x0000000e5d587223 */ /* 0x000fe20000010058 */
[--C-:B--2---:R-:W-:Y:S02]  /*1130*/  PRMT R38, RZ, 0x5410, R17.reuse ;  /* 0x00005410ff267816 */ /* 0x104fe40000000011 */
[--C-:B------:R-:W-:Y:S02]  /*1140*/  PRMT R30, RZ, 0x5410, R16.reuse ;  /* 0x00005410ff1e7816 */ /* 0x100fe40000000010 */
[----:B------:R-:W-:Y:S01]  /*1150*/  PRMT R32, RZ, 0x7610, R16 ;  /* 0x00007610ff207816 */ /* 0x000fe20000000010 */
        /* <DEDUP_REMOVED lines=8> */
[----:B------:R-:W-:Y:S01]  /*11e0*/  FFMA.FTZ R17, R36, R17, 1 ;  /* 0x3f80000024117423 */ /* 0x000fe20000010011 */
[----:B------:R-:W-:Y:S01]  /*11f0*/  PRMT R53, RZ, 0x7610, R19 ;  /* 0x00007610ff357816 */ /* 0x000fe20000000013 */
[----:B------:R-:W-:-:S02]  /*1200*/  FMUL.FTZ R19, R105, R42 ;  /* 0x0000002a69137220 */ /* 0x000fc40000410000 */
[----:B------:R-:W-:Y:S02]  /*1210*/  FMUL.FTZ R16, R37, R16 ;  /* 0x0000001025107220 */ /* 0x000fe40000410000 */
[----:B------:R-:W-:Y:S01]  /*1220*/  FMUL.FTZ R14, R12, R32 ;  /* 0x000000200c0e7220 */ /* 0x000fe20000410000 */
[----:B------:R-:W-:Y:S01]  /*1230*/  PRMT R12, RZ, 0x7610, R4 ;  /* 0x00007610ff0c7816 */ /* 0x000fe20000000004 */
[----:B------:R-:W-:Y:S02]  /*1240*/  FMUL.FTZ R28, R33, R28 ;  /* 0x0000001c211c7220 */ /* 0x000fe40000410000 */
[----:B------:R-:W-:Y:S01]  /*1250*/  FFMA.FTZ R18, R39, R18, 1 ;  /* 0x3f80000027127423 */ /* 0x000fe20000010012 */
[----:B------:R-:W-:Y:S01]  /*1260*/  PRMT R39, RZ, 0x7610, R11 ;  /* 0x00007610ff277816 */ /* 0x000fe2000000000b */
[----:B------:R-:W-:Y:S02]  /*1270*/  FMUL.FTZ R19, R40, R19 ;  /* 0x0000001328137220 */ /* 0x000fe40000410000 */
[----:B------:R-:W-:-:S02]  /*1280*/  FMUL.FTZ R17, R16, R17 ;  /* 0x0000001110117220 */ /* 0x000fc40000410000 */
[----:B------:R-:W-:Y:S02]  /*1290*/  FMUL.FTZ R14, R35, R14 ;  /* 0x0000000e230e7220 */ /* 0x000fe40000410000 */
[----:B-1----:R-:W-:Y:S02]  /*12a0*/  FADD.FTZ R16, -R52, 1 ;  /* 0x3f80000034107421 */ /* 0x002fe40000010100 */
[----:B------:R-:W-:Y:S02]  /*12b0*/  FMUL.FTZ R13, R28, R13 ;  /* 0x0000000d1c0d7220 */ /* 0x000fe40000410000 */
[----:B------:R-:W-:Y:S02]  /*12c0*/  FMUL.FTZ R18, R19, R18 ;  /* 0x0000001213127220 */ /* 0x000fe40000410000 */
[----:B------:R-:W-:Y:S02]  /*12d0*/  FMUL.FTZ R14, R14, R15 ;  /* 0x0000000f0e0e7220 */ /* 0x000fe40000410000 */
[----:B0-----:R-:W-:Y:S01]  /*12e0*/  FADD.FTZ R19, -R31, 1 ;  /* 0x3f8000001f137421 */ /* 0x001fe20000010100 */
[----:B------:R-:W-:Y:S01]  /*12f0*/  F2FP.BF16.PACK_AB R17, R18, R17 ;  /* 0x000000111211723e */ /* 0x000fe200000010ff */
[----:B------:R-:W-:-:S02]  /*1300*/  FFMA.FTZ R54, R51, R16, 1 ;  /* 0x3f80000033367423 */ /* 0x000fc40000010010 */
[----:B------:R-:W-:Y:S02]  /*1310*/  FMUL.FTZ R28, R101, R47 ;  /* 0x0000002f651c7220 */ /* 0x000fe40000410000 */
[----:B----4-:R-:W-:Y:S02]  /*1320*/  FADD.FTZ R15, -R29, 1 ;  /* 0x3f8000001d0f7421 */ /* 0x010fe40000010100 */
[----:B------:R-:W-:Y:S02]  /*1330*/  FADD.FTZ R33, -R49, 1 ;  /* 0x3f80000031217421 */ /* 0x000fe40000010100 */
        /* <DEDUP_REMOVED lines=16> */
[----:B------:R-:W-:Y:S01]  /*1440*/  IMAD R13, R136, c[0x0][0x2e8], RZ ;  /* 0x0000ba00880d7a24 */ /* 0x000fe200078e02ff */
[----:B------:R-:W-:Y:S01]  /*1450*/  PRMT R35, RZ, 0x7610, R10 ;  /* 0x00007610ff237816 */ /* 0x000fe2000000000a */
[----:B------:R-:W-:Y:S01]  /*1460*/  FFMA.FTZ R88, R95, R12, R88 ;  /* 0x0000000c5f587223 */ /* 0x000fe20000010058 */
[----:B------:R-:W-:Y:S01]  /*1470*/  F2FP.BF16.PACK_AB R19, R54, R19 ;  /* 0x000000133613723e */ /* 0x000fe200000010ff */
[----:B------:R-:W-:Y:S01]  /*1480*/  BAR.SYNC.DEFER_BLOCKING 0x0 ;  /* 0x0000000000007b1d */ /* 0x000fe20000010000 */
[----:B------:R-:W-:-:S02]  /*1490*/  IMAD R33, R80, c[0x0][0x2ec], R13 ;  /* 0x0000bb0050217a24 */ /* 0x000fc400078e020d */
[----:B------:R-:W-:Y:S01]  /*14a0*/  FMUL.FTZ R36, R36, R37 ;  /* 0x0000002524247220 */ /* 0x000fe20000410000 */
[----:B------:R-:W-:Y:S01]  /*14b0*/  PRMT R37, RZ, 0x5410, R11 ;  /* 0x00005410ff257816 */ /* 0x000fe2000000000b */
[----:B------:R-:W-:Y:S01]  /*14c0*/  FMUL.FTZ R44, R44, R29 ;  /* 0x0000001d2c2c7220 */ /* 0x000fe20000410000 */
[----:B------:R-:W-:Y:S01]  /*14d0*/  IADD3 R27, R27, R33, RZ ;  /* 0x000000211b1b7210 */ /* 0x000fe20007ffe0ff */
[----:B------:R-:W-:Y:S01]  /*14e0*/  FMUL.FTZ R97, R97, R36 ;  /* 0x0000002461617220 */ /* 0x000fe20000410000 */
[--C-:B------:R-:W-:Y:S01]  /*14f0*/  PRMT R29, RZ, 0x5410, R9.reuse ;  /* 0x00005410ff1d7816 */ /* 0x100fe20000000009 */
        /* <DEDUP_REMOVED lines=8> */
[----:B------:R-:W-:Y:S01]  /*1580*/  FMUL.FTZ R52, R51, R52 ;  /* 0x0000003433347220 */ /* 0x000fe20000410000 */
[----:B------:R0:W-:Y:S01]  /*1590*/  STS.128 [R70.X16], R16 ;  /* 0x0000001046007388 */ /* 0x0001e2000000cc00 */
[----:B------:R-:W-:-:S06]  /*15a0*/  NOP ;  /* 0x0000000000007918 */ /* 0x000fcc0000000000 */
[----:B------:R-:W1:Y:S01]  /*15b0*/  LDS.128 R12, [R70.X16] ;  /* 0x00000000460c7984 */ /* 0x000e62000000cc00 */
[----:B------:R-:W-:Y:S01]  /*15c0*/  FMUL.FTZ R107, R107, R52 ;  /* 0x000000346b6b7220 */ /* 0x000fe20000410000 */
[--C-:B0-----:R-:W-:Y:S02]  /*15d0*/  PRMT R16, RZ, 0x5410, R5.reuse ;  /* 0x00005410ff107816 */ /* 0x101fe40000000005 */
[----:B------:R-:W-:Y:S02]  /*15e0*/  PRMT R17, RZ, 0x5410, R6 ;  /* 0x00005410ff117816 */ /* 0x000fe40000000006 */
[C---:B------:R-:W-:Y:S01]  /*15f0*/  LEA R19, P0, R26.reuse, c[0x0][0x338], 0x1 ;  /* 0x0000ce001a137a11 */ /* 0x040fe200078008ff */
[----:B------:R-:W-:Y:S01]  /*1600*/  FFMA.FTZ R88, R97, R16, R88 ;  /* 0x0000001061587223 */ /* 0x000fe20000010058 */
[----:B------:R-:W-:Y:S02]  /*1610*/  PRMT R16, RZ, 0x7610, R5 ;  /* 0x00007610ff107816 */ /* 0x000fe40000000005 */
[----:B------:R-:W-:-:S02]  /*1620*/  LEA.HI.X R27, R26, c[0x0][0x33c], R27, 0x1, P0 ;  /* 0x0000cf001a1b7a11 */ /* 0x000fc400000f0c1b */
[----:B------:R-:W-:Y:S01]  /*1630*/  ISETP.NE.U32.AND P0, PT, RZ, c[0x0][0x270], PT ;  /* 0x00009c00ff007a0c */ /* 0x000fe20003f05070 */
[----:B------:R-:W-:Y:S01]  /*1640*/  FFMA.FTZ R16, R105, R16, R88 ;  /* 0x0000001069107223 */ /* 0x000fe20000010058 */
[----:B------:R-:W-:Y:S02]  /*1650*/  PRMT R88, RZ, 0x7610, R7 ;  /* 0x00007610ff587816 */ /* 0x000fe40000000007 */
[----:B------:R-:W-:Y:S01]  /*1660*/  ISETP.NE.AND.EX P0, PT, RZ, c[0x0][0x274], PT, P0 ;  /* 0x00009d00ff007a0c */ /* 0x000fe20003f05300 */
[----:B------:R-:W-:Y:S01]  /*1670*/  FFMA.FTZ R16, R103, R17, R16 ;  /* 0x0000001167107223 */ /* 0x000fe20000010010 */
[----:B------:R-:W-:-:S05]  /*1680*/  PRMT R17, RZ, 0x7610, R6 ;  /* 0x00007610ff117816 */ /* 0x000fca0000000006 */
[----:B------:R-:W-:Y:S01]  /*1690*/  FFMA.FTZ R18, R101, R17, R16 ;  /* 0x0000001165127223 */ /* 0x000fe20000010010 */
[----:B------:R-:W-:Y:S02]  /*16a0*/  PRMT R17, RZ, 0x5410, R7 ;  /* 0x00005410ff117816 */ /* 0x000fe40000000007 */
[----:B------:R-:W-:Y:S02]  /*16b0*/  IADD3 R16, P2, R19, R58, RZ ;  /* 0x0000003a13107210 */ /* 0x000fe40007f5e0ff */
[----:B------:R-:W-:Y:S01]  /*16c0*/  PRMT R19, RZ, 0x5410, R8 ;  /* 0x00005410ff137816 */ /* 0x000fe20000000008 */
[----:B------:R-:W-:Y:S01]  /*16d0*/  FFMA.FTZ R18, R99, R17, R18 ;  /* 0x0000001163127223 */ /* 0x000fe20000010012 */
[----:B------:R-:W-:Y:S02]  /*16e0*/  IADD3.X R17, R27, R0, RZ, P2, !PT ;  /* 0x000000001b117210 */ /* 0x000fe400017fe4ff */
[----:B------:R-:W-:Y:S01]  /*16f0*/  PRMT R27, RZ, 0x7610, R8 ;  /* 0x00007610ff1b7816 */ /* 0x000fe20000000008 */
[----:B------:R-:W-:-:S02]  /*1700*/  FFMA.FTZ R88, R107, R88, R18 ;  /* 0x000000586b587223 */ /* 0x000fc40000010012 */
[----:B-1----:R0:W-:Y:S01]  /*1710*/  STG.E.128 [R16.64+-0x200], R12 ;  /* 0xfffe000c10007986 */ /* 0x0021e2000c101d04 */
        /* <DEDUP_REMOVED lines=30> */
.L_x_7774:
        /* <DEDUP_REMOVED lines=26> */
[C---:B0-----:R-:W-:Y:S01]  /*1aa0*/  IMAD R9, R136.reuse, c[0x0][0x298], RZ ;  /* 0x0000a60088097a24 */ /* 0x041fe200078e02ff */
[----:B------:R-:W-:Y:S01]  /*1ab0*/  MOV R10, R89 ;  /* 0x00000059000a7202 */ /* 0x000fe20000000f00 */
[----:B------:R-:W-:Y:S01]  /*1ac0*/  IMAD R15, R136, c[0x0][0x2b8], RZ ;  /* 0x0000ae00880f7a24 */ /* 0x000fe200078e02ff */
[----:B------:R-:W-:Y:S01]  /*1ad0*/  MOV R11, RZ ;  /* 0x000000ff000b7202 */ /* 0x000fe20000000f00 */
[----:B------:R-:W-:Y:S01]  /*1ae0*/  IMAD R13, R80, c[0x0][0x29c], R9 ;  /* 0x0000a700500d7a24 */ /* 0x000fe200078e0209 */
[----:B------:R-:W-:Y:S01]  /*1af0*/  IADD3 R29, P0, R2, -0x100, RZ ;  /* 0xffffff00021d7810 */ /* 0x000fe20007f1e0ff */
[C---:B------:R-:W-:Y:S01]  /*1b00*/  IMAD R15, R80.reuse, c[0x0][0x2bc], R15 ;  /* 0x0000af00500f7a24 */ /* 0x040fe200078e020f */
[----:B------:R-:W-:Y:S01]  /*1b10*/  MOV R125, RZ ;  /* 0x000000ff007d7202 */ /* 0x000fe20000000f00 */
[----:B------:R-:W-:Y:S01]  /*1b20*/  IMAD.WIDE.U32 R8, R80, c[0x0][0x298], R10 ;  /* 0x0000a60050087a25 */ /* 0x000fe200078e000a */
[----:B------:R-:W-:-:S02]  /*1b30*/  MOV R115, RZ ;  /* 0x000000ff00737202 */ /* 0x000fc40000000f00 */
[----:B------:R-:W-:Y:S01]  /*1b40*/  MOV R122, RZ ;  /* 0x000000ff007a7202 */ /* 0x000fe20000000f00 */
[----:B------:R-:W-:Y:S01]  /*1b50*/  IMAD.WIDE.U32 R10, R80, c[0x0][0x2b8], R10 ;  /* 0x0000ae00500a7a25 */ /* 0x000fe200078e000a */
[----:B------:R-:W-:Y:S02]  /*1b60*/  IADD3 R9, R9, R13, RZ ;  /* 0x0000000d09097210 */ /* 0x000fe40007ffe0ff */
[----:B------:R-:W-:Y:S01]  /*1b70*/  MOV R127, RZ ;  /* 0x000000ff007f7202 */ /* 0x000fe20000000f00 */
[C---:B------:R-:W-:Y:S01]  /*1b80*/  IMAD R13, R134.reuse, c[0x0][0x2a0], RZ ;  /* 0x0000a800860d7a24 */ /* 0x040fe200078e02ff */
[----:B------:R-:W-:Y:S01]  /*1b90*/  IADD3 R11, R11, R15, RZ ;  /* 0x0000000f0b0b7210 */ /* 0x000fe20007ffe0ff */
[----:B------:R-:W-:Y:S02]  /*1ba0*/  IMAD R15, R134, c[0x0][0x2c0], RZ ;  /* 0x0000b000860f7a24 */ /* 0x000fe400078e02ff */
[C---:B------:R-:W-:Y:S02]  /*1bb0*/  IMAD R13, R78.reuse, c[0x0][0x2a4], R13 ;  /* 0x0000a9004e0d7a24 */ /* 0x040fe400078e020d */
[----:B------:R-:W-:-:S04]  /*1bc0*/  IMAD.WIDE.U32 R8, R78, c[0x0][0x2a0], R8 ;  /* 0x0000a8004e087a25 */ /* 0x000fc800078e0008 */
[C---:B------:R-:W-:Y:S01]  /*1bd0*/  IMAD R17, R78.reuse, c[0x0][0x2c4], R15 ;  /* 0x0000b1004e117a24 */ /* 0x040fe200078e020f */
[----:B------:R-:W-:Y:S01]  /*1be0*/  IADD3 R15, R9, R13, RZ ;  /* 0x0000000d090f7210 */ /* 0x000fe20007ffe0ff */
[----:B------:R-:W-:Y:S01]  /*1bf0*/  IMAD.WIDE.U32 R10, R78, c[0x0][0x2c0], R10 ;  /* 0x0000b0004e0a7a25 */ /* 0x000fe200078e000a */
[----:B------:R-:W-:Y:S02]  /*1c00*/  LEA R42, P2, R8, c[0x0][0x318], 0x2 ;  /* 0x0000c600082a7a11 */ /* 0x000fe400078410ff */
[----:B------:R-:W-:Y:S02]  /*1c10*/  IADD3 R26, P1, R29, R8, RZ ;  /* 0x000000081d1a7210 */ /* 0x000fe40007f3e0ff */
[----:B------:R-:W-:Y:S02]  /*1c20*/  IADD3 R13, R11, R17, RZ ;  /* 0x000000110b0d7210 */ /* 0x000fe40007ffe0ff */
[----:B------:R-:W-:Y:S02]  /*1c30*/  LEA R56, P3, R10, c[0x0][0x320], 0x2 ;  /* 0x0000c8000a387a11 */ /* 0x000fe400078610ff */
[----:B------:R-:W-:-:S02]  /*1c40*/  SHF.L.U32 R9, R2, 0x2, RZ ;  /* 0x0000000202097819 */ /* 0x000fc400000006ff */
[----:B------:R-:W-:Y:S02]  /*1c50*/  LEA.HI.X R8, R8, c[0x0][0x31c], R15, 0x2, P2 ;  /* 0x0000c70008087a11 */ /* 0x000fe400010f140f */
[----:B------:R-:W-:Y:S02]  /*1c60*/  IADD3 R28, P2, R29, R10, RZ ;  /* 0x0000000a1d1c7210 */ /* 0x000fe40007f5e0ff */
[----:B------:R-:W-:Y:S02]  /*1c70*/  LEA.HI.X R0, R10, c[0x0][0x324], R13, 0x2, P3 ;  /* 0x0000c9000a007a11 */ /* 0x000fe400018f140d */
[----:B------:R-:W-:Y:S02]  /*1c80*/  IADD3.X R10, R3, -0x1, RZ, P0, !PT ;  /* 0xffffffff030a7810 */ /* 0x000fe400007fe4ff */
[----:B------:R-:W-:Y:S02]  /*1c90*/  SHF.L.U64.HI R11, R2, 0x2, R3 ;  /* 0x00000002020b7819 */ /* 0x000fe40000010203 */
[----:B------:R-:W-:-:S02]  /*1ca0*/  IADD3 R42, P0, R42, R9, RZ ;  /* 0x000000092a2a7210 */ /* 0x000fc40007f1e0ff */
[----:B------:R-:W-:Y:S02]  /*1cb0*/  IADD3 R56, P3, R56, R9, RZ ;  /* 0x0000000938387210 */ /* 0x000fe40007f7e0ff */
[-C--:B------:R-:W-:Y:S02]  /*1cc0*/  IADD3.X R29, R13, R10.reuse, RZ, P2, !PT ;  /* 0x0000000a0d1d7210 */ /* 0x080fe400017fe4ff */
[-C--:B------:R-:W-:Y:S02]  /*1cd0*/  IADD3.X R8, R8, R11.reuse, RZ, P0, !PT ;  /* 0x0000000b08087210 */ /* 0x080fe400007fe4ff */
[----:B------:R-:W-:Y:S02]  /*1ce0*/  IADD3.X R0, R0, R11, RZ, P3, !PT ;  /* 0x0000000b00007210 */ /* 0x000fe40001ffe4ff */
[----:B------:R-:W-:Y:S02]  /*1cf0*/  IADD3.X R27, R15, R10, RZ, P1, !PT ;  /* 0x0000000a0f1b7210 */ /* 0x000fe40000ffe4ff */
        /* <DEDUP_REMOVED lines=19> */
[----:B------:R-:W-:Y:S02]  /*1e30*/  IADD3.X R43, R8, -0x1, RZ, P1, !PT ;  /* 0xffffffff082b7810 */ /* 0x000fe40000ffe4ff */
[----:B------:R-:W-:Y:S02]  /*1e40*/  IADD3 R56, P1, R56, -0x80, RZ ;  /* 0xffffff8038387810 */ /* 0x000fe40007f3e0ff */
[C---:B------:R-:W-:Y:S02]  /*1e50*/  IADD3.X R45, R0.reuse, -0x1, RZ, P0, !PT ;  /* 0xffffffff002d7810 */ /* 0x040fe400007fe4ff */
[C---:B------:R-:W-:Y:S02]  /*1e60*/  IADD3.X R47, R0.reuse, -0x1, RZ, P4, !PT ;  /* 0xffffffff002f7810 */ /* 0x040fe400027fe4ff */
[C---:B------:R-:W-:Y:S02]  /*1e70*/  IADD3.X R49, R0.reuse, -0x1, RZ, P3, !PT ;  /* 0xffffffff00317810 */ /* 0x040fe40001ffe4ff */
[----:B------:R-:W-:-:S02]  /*1e80*/  IADD3.X R51, R0, -0x1, RZ, P6, !PT ;  /* 0xffffffff00337810 */ /* 0x000fc400037fe4ff */
[C---:B------:R-:W-:Y:S02]  /*1e90*/  IADD3.X R53, R0.reuse, -0x1, RZ, P5, !PT ;  /* 0xffffffff00357810 */ /* 0x040fe40002ffe4ff */
[C---:B------:R-:W-:Y:S02]  /*1ea0*/  IADD3.X R55, R0.reuse, -0x1, RZ, P2, !PT ;  /* 0xffffffff00377810 */ /* 0x040fe400017fe4ff */
[----:B------:R-:W-:Y:S02]  /*1eb0*/  IADD3.X R57, R0, -0x1, RZ, P1, !PT ;  /* 0xffffffff00397810 */ /* 0x000fe40000ffe4ff */
.L_x_7796:
[----:B------:R-:W-:Y:S01]  /*1ec0*/  SHF.R.S32.HI R138, RZ, 0x1f, R125 ;  /* 0x0000001fff8a7819 */ /* 0x000fe2000001147d */
[----:B------:R-:W-:Y:S01]  /*1ed0*/  IMAD.WIDE.U32 R8, R125, c[0x0][0x1a0], RZ ;  /* 0x000068007d087a25 */ /* 0x000fe200078e00ff */
[----:B------:R-:W-:-:S03]  /*1ee0*/  SHF.L.U32 R58, R89, 0x4, RZ ;  /* 0x00000004593a7819 */ /* 0x000fc600000006ff */
[----:B------:R-:W-:Y:S01]  /*1ef0*/  IMAD R0, R138, c[0x0][0x1a0], RZ ;  /* 0x000068008a007a24 */ /* 0x000fe200078e02ff */
[----:B------:R-:W-:-:S03]  /*1f00*/  LEA R11, P0, R8, R75, 0x1 ;  /* 0x0000004b080b7211 */ /* 0x000fc600078008ff */
[----:B------:R-:W-:Y:S01]  /*1f10*/  IMAD R13, R125, c[0x0][0x1a4], R0 ;  /* 0x000069007d0d7a24 */ /* 0x000fe200078e0200 */
[----:B------:R-:W-:Y:S02]  /*1f20*/  SHF.L.U64.HI R0, R89, 0x4, R68 ;  /* 0x0000000459007819 */ /* 0x000fe40000010244 */
[----:B------:R-:W-:Y:S02]  /*1f30*/  IADD3 R10, P1, R11, R58, RZ ;  /* 0x0000003a0b0a7210 */ /* 0x000fe40007f3e0ff */
[----:B------:R-:W-:-:S04]  /*1f40*/  IADD3 R9, R9, R13, RZ ;  /* 0x0000000d09097210 */ /* 0x000fc80007ffe0ff */
[----:B------:R-:W-:-:S04]  /*1f50*/  LEA.HI.X R9, R8, R74, R9, 0x1, P0 ;  /* 0x0000004a08097211 */ /* 0x000fc800000f0c09 */
[----:B------:R-:W-:-:S06]  /*1f60*/  IADD3.X R11, R9, R0, RZ, P1, !PT ;  /* 0x00000000090b7210 */ /* 0x000fcc0000ffe4ff */
[----:B--2---:R-:W2:Y:S01]  /*1f70*/  LDG.E.128 R8, [R10.64] ;  /* 0x000000040a087981 */ /* 0x004ea2000c1e1d00 */
        /* <DEDUP_REMOVED lines=15> */
[----:B------:R-:W-:Y:S02]  /*2070*/  LEA.HI.X R17, R16, R72, R17, 0x1, P1 ;  /* 0x0000004810117211 */ /* 0x000fe400008f0c11 */
[----:B------:R-:W-:Y:S01]  /*2080*/  IADD3 R16, P0, R19, R58, RZ ;  /* 0x0000003a13107210 */ /* 0x000fe20007f1e0ff */
[----:B---3--:R-:W3:Y:S03]  /*2090*/  LDG.E R124, [R14.64] ;  /* 0x000000040e7c7981 */ /* 0x008ee6000c1e1900 */
[----:B------:R-:W-:Y:S01]  /*20a0*/  IADD3.X R17, R17, R0, RZ, P0, !PT ;  /* 0x0000000011117210 */ /* 0x000fe200007fe4ff */
[----:B--2---:R0:W-:Y:S01]  /*20b0*/  STS.128 [R70.X16], R8 ;  /* 0x0000000846007388 */ /* 0x0041e2000000cc00 */
[----:B------:R-:W-:-:S06]  /*20c0*/  NOP ;  /* 0x0000000000007918 */ /* 0x000fcc0000000000 */
[----:B------:R-:W2:Y:S01]  /*20d0*/  LDG.E.128 R16, [R16.64] ;  /* 0x0000000410107981 */ /* 0x000ea2000c1e1d00 */
[C---:B------:R-:W-:Y:S02]  /*20e0*/  ISETP.GT.AND P0, PT, R71.reuse, 0x1, PT ;  /* 0x000000014700780c */ /* 0x040fe40003f04270 */
[----:B------:R-:W-:Y:S02]  /*20f0*/  IADD3 R12, R71, -0x1, RZ ;  /* 0xffffffff470c7810 */ /* 0x000fe40007ffe0ff */
[----:B------:R-:W-:Y:S02]  /*2100*/  ISETP.EQ.AND P0, PT, R132, RZ, P0 ;  /* 0x000000ff8400720c */ /* 0x000fe40000702270 */
[----:B------:R-:W-:Y:S02]  /*2110*/  ISETP.NE.AND P1, PT, R89, RZ, PT ;  /* 0x000000ff5900720c */ /* 0x000fe40003f25270 */
[----:B------:R-:W-:-:S04]  /*2120*/  LEA.HI R13, R12, R12, RZ, 0x1 ;  /* 0x0000000c0c0d7211 */ /* 0x000fc800078f08ff */
[----:B------:R-:W-:Y:S01]  /*2130*/  LOP3.LUT R13, R13, 0xfffffe, RZ, 0xc0, !PT ;  /* 0x00fffffe0d0d7812 */ /* 0x000fe200078ec0ff */
[----:B---3--:R-:W-:-:S04]  /*2140*/  FMUL.FTZ R145, R124, 1.4426950216293334961 ;  /* 0x3fb8aa3b7c917820 */ /* 0x008fc80000410000 */
[----:B------:R-:W-:Y:S01]  /*2150*/  FMUL.FTZ R140, R98, R145 ;  /* 0x00000091628c7220 */ /* 0x000fe20000410000 */
[----:B------:R-:W-:-:S05]  /*2160*/  IADD3 R12, R12, -R13, RZ ;  /* 0x8000000d0c0c7210 */ /* 0x000fca0007ffe0ff */
[----:B-1----:R-:W1:Y:S01]  /*2170*/  MUFU.EX2 R140, R140 ;  /* 0x0000008c008c7308 */ /* 0x002e620000000800 */
[----:B0-----:R-:W-:Y:S02]  /*2180*/  IADD3 R8, R89, 0x200, RZ ;  /* 0x0000020059087810 */ /* 0x001fe40007ffe0ff */
[----:B------:R-:W-:Y:S02]  /*2190*/  @P0 IADD3 R10, R71, -0x2, RZ ;  /* 0xfffffffe470a0810 */ /* 0x000fe40007ffe0ff */
[----:B------:R-:W-:-:S03]  /*21a0*/  @!P1 LEA R8, R12, R125, 0x8 ;  /* 0x0000007d0c089211 */ /* 0x000fc600078e40ff */
[----:B------:R-:W-:Y:S01]  /*21b0*/  @P0 IMAD R129, R10, c[0x0][0x16c], R125 ;  /* 0x00005b000a810a24 */ /* 0x000fe200078e027d */
[----:B------:R-:W-:Y:S02]  /*21c0*/  SHF.L.U32 R133, R8, 0x2, RZ ;  /* 0x0000000208857819 */ /* 0x000fe400000006ff */
[----:B------:R-:W0:Y:S01]  /*21d0*/  LDS.128 R8, [R70.X16] ;  /* 0x0000000046087984 */ /* 0x000e22000000cc00 */
[----:B------:R-:W-:Y:S01]  /*21e0*/  ISETP.NE.AND P2, PT, R89, 0x1f, PT ;  /* 0x0000001f5900780c */ /* 0x000fe20003f45270 */
[----:B------:R-:W-:Y:S01]  /*21f0*/  HFMA2.MMA R148, -RZ, RZ, 0, 0 ;  /* 0x00000000ff947435 */ /* 0x000fe200000001ff */
[-C--:B------:R-:W-:Y:S02]  /*2200*/  FMUL.FTZ R151, R100, R145.reuse ;  /* 0x0000009164977220 */ /* 0x080fe40000410000 */
[-C--:B------:R-:W-:Y:S02]  /*2210*/  FMUL.FTZ R142, R102, R145.reuse ;  /* 0x00000091668e7220 */ /* 0x080fe40000410000 */
[----:B------:R-:W-:-:S02]  /*2220*/  FMUL.FTZ R146, R104, R145 ;  /* 0x0000009168927220 */ /* 0x000fc40000410000 */
[----:B------:R-:W-:Y:S01]  /*2230*/  FMUL.FTZ R144, R106, R145 ;  /* 0x000000916a907220 */ /* 0x000fe20000410000 */
[----:B------:R-:W-:Y:S01]  /*2240*/  MUFU.EX2 R151, R151 ;  /* 0x0000009700977308 */ /* 0x000fe20000000800 */
[----:B------:R-:W-:-:S04]  /*2250*/  @P0 IMAD.WIDE R128, R129, 0x8, R24 ;  /* 0x0000000881800825 */ /* 0x000fc800078e0218 */
[----:B------:R-:W-:-:S03]  /*2260*/  FMUL.FTZ R131, R108, R145 ;  /* 0x000000916c837220 */ /* 0x000fc60000410000 */
[----:B------:R-:W-:Y:S01]  /*2270*/  MUFU.EX2 R142, R142 ;  /* 0x0000008e008e7308 */ /* 0x000fe20000000800 */
[----:B------:R-:W-:-:S07]  /*2280*/  PRMT R143, RZ, 0x5410, R4 ;  /* 0x00005410ff8f7816 */ /* 0x000fce0000000004 */
[----:B------:R-:W-:Y:S01]  /*2290*/  MUFU.EX2 R146, R146 ;  /* 0x0000009200927308 */ /* 0x000fe20000000800 */
[----:B------:R-:W-:-:S07]  /*22a0*/  PRMT R141, RZ, 0x7610, R4 ;  /* 0x00007610ff8d7816 */ /* 0x000fce0000000004 */
[----:B------:R-:W-:Y:S01]  /*22b0*/  MUFU.EX2 R144, R144 ;  /* 0x0000009000907308 */ /* 0x000fe20000000800 */
[--C-:B------:R-:W-:Y:S02]  /*22c0*/  PRMT R139, RZ, 0x5410, R5.reuse ;  /* 0x00005410ff8b7816 */ /* 0x100fe40000000005 */
[----:B------:R-:W-:Y:S02]  /*22d0*/  PRMT R137, RZ, 0x7610, R5 ;  /* 0x00007610ff897816 */ /* 0x000fe40000000005 */
[----:B------:R-:W-:Y:S01]  /*22e0*/  PRMT R135, RZ, 0x5410, R6 ;  /* 0x00005410ff877816 */ /* 0x000fe20000000006 */
[----:B------:R-:W-:Y:S01]  /*22f0*/  BSSY B0, `(.L_x_7776) ;  /* 0x0000033000007945 */ /* 0x000fe20003800000 */
[----:B0-----:R-:W-:Y:S01]  /*2300*/  PRMT R130, RZ, 0x7610, R11 ;  /* 0x00007610ff827816 */ /* 0x001fe2000000000b */
[----:B------:R-:W-:Y:S01]  /*2310*/  FMUL.FTZ R163, R98, R143 ;  /* 0x0000008f62a37220 */ /* 0x000fe20000410000 */
[----:B------:R-:W-:Y:S01]  /*2320*/  PRMT R126, RZ, 0x7610, R9 ;  /* 0x00007610ff7e7816 */ /* 0x000fe20000000009 */
[----:B------:R-:W-:-:S02]  /*2330*/  FMUL.FTZ R154, R100, R141 ;  /* 0x0000008d649a7220 */ /* 0x000fc40000410000 */
[----:B------:R-:W-:Y:S01]  /*2340*/  FMUL.FTZ R152, R106, R135 ;  /* 0x000000876a987220 */ /* 0x000fe20000410000 */
[----:B--2---:R0:W-:Y:S01]  /*2350*/  STS.128 [R70.X16+0x210], R16 ;  /* 0x0002101046007388 */ /* 0x0041e2000000cc00 */
[----:B------:R-:W-:-:S06]  /*2360*/  NOP ;  /* 0x0000000000007918 */ /* 0x000fcc0000000000 */
[----:B------:R-:W2:Y:S04]  /*2370*/  LDS.128 R12, [R70.X16+0x210] ;  /* 0x00021000460c7984 */ /* 0x000ea8000000cc00 */
[----:B-1----:R1:W-:Y:S04]  /*2380*/  STS [R133+0xe98], R140 ;  /* 0x000e988c85007388 */ /* 0x0023e80000000800 */
[----:B------:R-:W-:Y:S01]  /*2390*/  BAR.SYNC.DEFER_BLOCKING 0x0 ;  /* 0x0000000000007b1d */ /* 0x000fe20000010000 */
[--C-:B0-----:R-:W-:Y:S02]  /*23a0*/  PRMT R16, RZ, 0x5410, R8.reuse ;  /* 0x00005410ff107816 */ /* 0x101fe40000000008 */
[----:B------:R-:W-:-:S03]  /*23b0*/  PRMT R17, RZ, 0x7610, R8 ;  /* 0x00007610ff117816 */ /* 0x000fc60000000008 */
[----:B------:R0:W3:Y:S01]  /*23c0*/  @P2 LDS R147, [R89.X4+0x169c] ;  /* 0x00169c0059932984 */ /* 0x0000e20000004800 */
[----:B--2---:R-:W-:-:S03]  /*23d0*/  PRMT R156, RZ, 0x7610, R12 ;  /* 0x00007610ff9c7816 */ /* 0x004fc6000000000c */
[----:B------:R2:W5:Y:S01]  /*23e0*/  @P0 LDG.E R148, [R128.64+0x4] ;  /* 0x0000040480940981 */ /* 0x000562000c1e1900 */
[----:B------:R-:W-:Y:S01]  /*23f0*/  PRMT R8, RZ, 0x5410, R12 ;  /* 0x00005410ff087816 */ /* 0x000fe2000000000c */
[-C--:B------:R-:W-:Y:S01]  /*2400*/  FMUL.FTZ R12, R112, R145.reuse ;  /* 0x00000091700c7220 */ /* 0x080fe20000410000 */
[--C-:B------:R-:W-:Y:S02]  /*2410*/  PRMT R162, RZ, 0x5410, R14.reuse ;  /* 0x00005410ffa27816 */ /* 0x100fe4000000000e */
[----:B------:R-:W-:Y:S01]  /*2420*/  PRMT R164, RZ, 0x7610, R14 ;  /* 0x00007610ffa47816 */ /* 0x000fe2000000000e */
[----:B------:R-:W-:Y:S02]  /*2430*/  FMUL.FTZ R14, R110, R145 ;  /* 0x000000916e0e7220 */ /* 0x000fe40000410000 */
[----:B------:R-:W4:Y:S01]  /*2440*/  MUFU.EX2 R12, R12 ;  /* 0x0000000c000c7308 */ /* 0x000f220000000800 */
[--C-:B------:R-:W-:Y:S02]  /*2450*/  PRMT R150, RZ, 0x5410, R15.reuse ;  /* 0x00005410ff967816 */ /* 0x100fe4000000000f */
[----:B------:R-:W-:-:S05]  /*2460*/  PRMT R166, RZ, 0x7610, R15 ;  /* 0x00007610ffa67816 */ /* 0x000fca000000000f */
[----:B------:R-:W0:Y:S01]  /*2470*/  MUFU.EX2 R14, R14 ;  /* 0x0000000e000e7308 */ /* 0x000e220000000800 */
[--C-:B------:R-:W-:Y:S02]  /*2480*/  PRMT R19, RZ, 0x5410, R10.reuse ;  /* 0x00005410ff137816 */ /* 0x100fe4000000000a */
[----:B--2---:R-:W-:Y:S01]  /*2490*/  PRMT R128, RZ, 0x7610, R10 ;  /* 0x00007610ff807816 */ /* 0x004fe2000000000a */
[----:B------:R-:W-:Y:S01]  /*24a0*/  FMUL.FTZ R149, R99, R150 ;  /* 0x0000009663957220 */ /* 0x000fe20000410000 */
[----:B-1----:R-:W-:Y:S01]  /*24b0*/  PRMT R133, RZ, 0x7610, R6 ;  /* 0x00007610ff857816 */ /* 0x002fe20000000006 */
[----:B------:R-:W-:Y:S02]  /*24c0*/  FMUL.FTZ R166, R107, R166 ;  /* 0x000000a66ba67220 */ /* 0x000fe40000410000 */
[----:B------:R1:W2:Y:S01]  /*24d0*/  MUFU.EX2 R10, R131 ;  /* 0x00000083000a7308 */ /* 0x0002a20000000800 */
[----:B------:R-:W-:Y:S01]  /*24e0*/  PRMT R129, RZ, 0x5410, R11 ;  /* 0x00005410ff817816 */ /* 0x000fe2000000000b */
[----:B------:R-:W-:Y:S01]  /*24f0*/  FMUL.FTZ R15, R102, R139 ;  /* 0x0000008b660f7220 */ /* 0x000fe20000410000 */
[--C-:B------:R-:W-:Y:S01]  /*2500*/  PRMT R158, RZ, 0x5410, R13.reuse ;  /* 0x00005410ff9e7816 */ /* 0x100fe2000000000d */
[----:B------:R-:W-:Y:S01]  /*2510*/  FMUL.FTZ R11, R108, R133 ;  /* 0x000000856c0b7220 */ /* 0x000fe20000410000 */
[----:B------:R-:W-:-:S02]  /*2520*/  PRMT R160, RZ, 0x7610, R13 ;  /* 0x00007610ffa07816 */ /* 0x000fc4000000000d */
[----:B-1----:R-:W-:Y:S01]  /*2530*/  PRMT R131, RZ, 0x5410, R7 ;  /* 0x00005410ff837816 */ /* 0x002fe20000000007 */
[----:B------:R-:W-:Y:S01]  /*2540*/  FMUL.FTZ R13, R104, R137 ;  /* 0x00000089680d7220 */ /* 0x000fe20000410000 */
[----:B------:R-:W-:Y:S01]  /*2550*/  PRMT R18, RZ, 0x5410, R9 ;  /* 0x00005410ff127816 */ /* 0x000fe20000000009 */
[----:B------:R-:W-:Y:S01]  /*2560*/  FMUL.FTZ R153, R101, R164 ;  /* 0x000000a465997220 */ /* 0x000fe20000410000 */
[----:B------:R-:W-:Y:S01]  /*2570*/  PRMT R145, RZ, 0x7610, R7 ;  /* 0x00007610ff917816 */ /* 0x000fe20000000007 */
[----:B------:R-:W-:Y:S02]  /*2580*/  FMUL.FTZ R150, R110, R131 ;  /* 0x000000836e967220 */ /* 0x000fe40000410000 */
[----:B----4-:R-:W-:Y:S01]  /*2590*/  FFMA.FTZ R157, R12, R166, R149 ;  /* 0x000000a60c9d7223 */ /* 0x010fe20000010095 */
[----:B------:R-:W-:Y:S05]  /*25a0*/  @P2 BRA `(.L_x_7777) ;  /* 0x0000007000002947 */ /* 0x000fea0003800000 */
[----:B0-23--:R-:W-:Y:S02]  /*25b0*/  ISETP.NE.AND P0, PT, R71, c[0x0][0x174], PT ;  /* 0x00005d0047007a0c */ /* 0x00dfe40003f05270 */
[----:B------:R-:W-:-:S11]  /*25c0*/  MOV R147, 0x3f800000 ;  /* 0x3f80000000937802 */ /* 0x000fd60000000f00 */
[----:B------:R-:W-:-:S04]  /*25d0*/  @P0 LEA.HI R9, R71, R71, RZ, 0x1 ;  /* 0x0000004747090211 */ /* 0x000fc800078f08ff */
[----:B------:R-:W-:-:S04]  /*25e0*/  @P0 LOP3.LUT R164, R9, 0xfffffe, RZ, 0xc0, !PT ;  /* 0x00fffffe09a40812 */ /* 0x000fc800078ec0ff */
[----:B------:R-:W-:-:S04]  /*25f0*/  @P0 IADD3 R164, -R164, R71, RZ ;  /* 0x00000047a4a40210 */ /* 0x000fc80007ffe1ff */
[----:B------:R-:W-:-:S05]  /*2600*/  @P0 LEA R164, R164, R125, 0x8 ;  /* 0x0000007da4a40211 */ /* 0x000fca00078e40ff */
[----:B------:R0:W1:Y:S02]  /*2610*/  @P0 LDS R147, [R164.X4+0xe98] ;  /* 0x000e9800a4930984 */ /* 0x0000640000004800 */
.L_x_7777:
[----:B0-23--:R-:W-:Y:S05]  /*2620*/  BSYNC B0 ;  /* 0x0000000000007941 */ /* 0x00dfea0003800000 */
.L_x_7776:
[----:B-1----:R-:W-:Y:S01]  /*2630*/  FMUL.FTZ R9, R12, R147 ;  /* 0x000000930c097220 */ /* 0x002fe20000410000 */
        /* <DEDUP_REMOVED lines=8> */
[----:B-----5:R0:W-:Y:S01]  /*26c0*/  SHFL.IDX PT, R181, R148, RZ, 0x1f ;  /* 0x00001fff94b57589 */ /* 0x0201e200000e0000 */
[C---:B------:R-:W-:Y:S01]  /*26d0*/  FFMA.FTZ R161, R10.reuse, R159, R155 ;  /* 0x0000009f0aa17223 */ /* 0x040fe2000001009b */
[----:B------:R-:W-:Y:S01]  /*26e0*/  ISETP.NE.AND P5, PT, R89, RZ, PT ;  /* 0x000000ff5900720c */ /* 0x000fe20003fa5270 */
[----:B------:R-:W-:Y:S01]  /*26f0*/  FMUL.FTZ R9, R10, R9 ;  /* 0x000000090a097220 */ /* 0x000fe20000410000 */
[----:B------:R-:W-:Y:S01]  /*2700*/  BSSY B0, `(.L_x_7778) ;  /* 0x00000d0000007945 */ /* 0x000fe20003800000 */
[----:B------:R-:W-:-:S02]  /*2710*/  FMUL.FTZ R159, R97, R158 ;  /* 0x0000009e619f7220 */ /* 0x000fc40000410000 */
[C---:B------:R-:W-:Y:S01]  /*2720*/  FFMA.FTZ R158, R144.reuse, R161, R157 ;  /* 0x000000a1909e7223 */ /* 0x040fe2000001009d */
[----:B0-----:R-:W-:Y:S01]  /*2730*/  P2R R148, PR, RZ, 0x20 ;  /* 0x00000020ff947803 */ /* 0x001fe20000000000 */
        /* <DEDUP_REMOVED lines=57> */
[C---:B--2---:R-:W-:Y:S01]  /*2ad0*/  @!P3 FFMA.FTZ R170, R183.reuse, R174, R170 ;  /* 0x000000aeb7aab223 */ /* 0x044fe200000100aa */
[----:B------:R-:W1:Y:S01]  /*2ae0*/  SHFL.UP PT, R164, R179, 0x4, RZ ;  /* 0x04800000b3a47989 */ /* 0x000e6200000e00ff */
[----:B------:R-:W-:Y:S01]  /*2af0*/  ISETP.NE.OR P0, PT, R132, RZ, P0 ;  /* 0x000000ff8400720c */ /* 0x000fe20000705670 */
[----:B---3--:R-:W-:Y:S02]  /*2b00*/  @!P3 FMUL.FTZ R183, R183, R172 ;  /* 0x000000acb7b7b220 */ /* 0x008fe40000410000 */
[----:B------:R-:W2:Y:S01]  /*2b10*/  SHFL.DOWN PT, R174, R170, 0x8, 0x1f ;  /* 0x09001f00aaae7f89 */ /* 0x000ea200000e0000 */
[----:B------:R-:W-:-:S03]  /*2b20*/  ISETP.GE.AND P3, PT, R70, 0x4, PT ;  /* 0x000000044600780c */ /* 0x000fc60003f66270 */
        /* <DEDUP_REMOVED lines=26> */
[----:B------:R-:W-:Y:S04]  /*2cd0*/  SHFL.UP PT, R158, R158, 0x1, RZ ;  /* 0x042000009e9e7989 */ /* 0x000fe800000e00ff */
[----:B------:R-:W1:Y:S01]  /*2ce0*/  SHFL.UP PT, R179, R179, 0x1, RZ ;  /* 0x04200000b3b37989 */ /* 0x000e6200000e00ff */
[----:B--2---:R-:W-:-:S04]  /*2cf0*/  @P2 FFMA.FTZ R176, R185, R176, R180 ;  /* 0x000000b0b9b02223 */ /* 0x004fc800000100b4 */
[----:B------:R-:W-:-:S04]  /*2d00*/  FFMA.FTZ R147, R176, R147, R166 ;  /* 0x00000093b0937223 */ /* 0x000fc800000100a6 */
[----:B------:R-:W-:Y:S02]  /*2d10*/  FFMA.FTZ R149, R12, R147, R149 ;  /* 0x000000930c957223 */ /* 0x000fe40000010095 */
[----:B0-----:R-:W-:Y:S02]  /*2d20*/  FFMA.FTZ R9, R172, R9, R174 ;  /* 0x00000009ac097223 */ /* 0x001fe400000100ae */
[----:B------:R-:W-:Y:S02]  /*2d30*/  FFMA.FTZ R153, R14, R149, R153 ;  /* 0x000000950e997223 */ /* 0x000fe40000010099 */
[----:B------:R-:W-:Y:S02]  /*2d40*/  FMUL.FTZ R8, R172, R8 ;  /* 0x00000008ac087220 */ /* 0x000fe40000410000 */
[----:B------:R-:W-:Y:S02]  /*2d50*/  FFMA.FTZ R155, R10, R153, R155 ;  /* 0x000000990a9b7223 */ /* 0x000fe4000001009b */
[----:B-1----:R-:W-:Y:S01]  /*2d60*/  @P1 FFMA.FTZ R181, R179, R181, R158 ;  /* 0x000000b5b3b51223 */ /* 0x002fe2000001009e */
[----:B------:R0:W-:Y:S01]  /*2d70*/  @!P5 STS.64 [R178+0x1718], R8 ;  /* 0x00171808b200d388 */ /* 0x0001e20000000a00 */
        /* <DEDUP_REMOVED lines=8> */
[----:B0-----:R-:W-:Y:S02]  /*2e00*/  FMUL.FTZ R8, R98, R161 ;  /* 0x000000a162087220 */ /* 0x001fe40000410000 */
[----:B------:R-:W-:Y:S02]  /*2e10*/  FFMA.FTZ R142, R17, -R154, R160 ;  /* 0x8000009a118e7223 */ /* 0x000fe400000100a0 */
[----:B------:R-:W-:Y:S02]  /*2e20*/  FMUL.FTZ R154, R100, R148 ;  /* 0x00000094649a7220 */ /* 0x000fe40000410000 */
[----:B------:R-:W-:Y:S02]  /*2e30*/  FFMA.FTZ R9, R140, R8, RZ ;  /* 0x000000088c097223 */ /* 0x000fe400000100ff */
[----:B------:R-:W-:-:S02]  /*2e40*/  FFMA.FTZ R174, R146, R172, R169 ;  /* 0x000000ac92ae7223 */ /* 0x000fc400000100a9 */
[----:B------:R-:W-:Y:S02]  /*2e50*/  FFMA.FTZ R146, R18, -R15, R172 ;  /* 0x8000000f12927223 */ /* 0x000fe400000100ac */
[----:B------:R-:W-:Y:S02]  /*2e60*/  FMUL.FTZ R156, R102, R159 ;  /* 0x0000009f669c7220 */ /* 0x000fe40000410000 */
[----:B------:R-:W-:Y:S02]  /*2e70*/  FFMA.FTZ R9, R142, R154, R9 ;  /* 0x0000009a8e097223 */ /* 0x000fe40000010009 */
[----:B------:R-:W-:Y:S02]  /*2e80*/  FFMA.FTZ R176, R144, R174, R171 ;  /* 0x000000ae90b07223 */ /* 0x000fe400000100ab */
[----:B------:R-:W-:Y:S02]  /*2e90*/  FMUL.FTZ R158, R104, R157 ;  /* 0x0000009d689e7220 */ /* 0x000fe40000410000 */
[----:B------:R-:W-:-:S02]  /*2ea0*/  FFMA.FTZ R144, R126, -R13, R174 ;  /* 0x8000000d7e907223 */ /* 0x000fc400000100ae */
[----:B------:R-:W-:Y:S02]  /*2eb0*/  FFMA.FTZ R9, R146, R156, R9 ;  /* 0x0000009c92097223 */ /* 0x000fe40000010009 */
[----:B------:R-:W-:Y:S02]  /*2ec0*/  FMUL.FTZ R164, R106, R155 ;  /* 0x0000009b6aa47220 */ /* 0x000fe40000410000 */
[----:B------:R-:W-:Y:S02]  /*2ed0*/  FFMA.FTZ R10, R10, R176, R173 ;  /* 0x000000b00a0a7223 */ /* 0x000fe400000100ad */
[----:B------:R-:W-:Y:S02]  /*2ee0*/  FFMA.FTZ R9, R144, R158, R9 ;  /* 0x0000009e90097223 */ /* 0x000fe40000010009 */
[----:B------:R-:W-:Y:S02]  /*2ef0*/  FFMA.FTZ R152, R19, -R152, R176 ;  /* 0x8000009813987223 */ /* 0x000fe400000100b0 */
[----:B------:R-:W-:-:S02]  /*2f00*/  FMUL.FTZ R170, R112, R147 ;  /* 0x0000009370aa7220 */ /* 0x000fc40000410000 */
[----:B------:R-:W-:Y:S02]  /*2f10*/  FMUL.FTZ R168, R110, R149 ;  /* 0x000000956ea87220 */ /* 0x000fe40000410000 */
[----:B------:R-:W-:Y:S02]  /*2f20*/  FMUL.FTZ R166, R108, R153 ;  /* 0x000000996ca67220 */ /* 0x000fe40000410000 */
[-C--:B------:R-:W-:Y:S02]  /*2f30*/  FMUL.FTZ R179, R135, R164.reuse ;  /* 0x000000a487b37220 */ /* 0x080fe40000410000 */
[----:B------:R-:W-:Y:S02]  /*2f40*/  FFMA.FTZ R164, R152, R164, R9 ;  /* 0x000000a498a47223 */ /* 0x000fe40000010009 */
[----:B------:R-:W-:Y:S01]  /*2f50*/  FFMA.FTZ R151, R128, -R11, R10 ;  /* 0x8000000b80977223 */ /* 0x000fe2000001000a */
[----:B------:R-:W-:Y:S01]  /*2f60*/  STS [R66.X4+0x430], R179 ;  /* 0x000430b342007388 */ /* 0x000fe20000004800 */
[----:B------:R-:W-:-:S02]  /*2f70*/  FMUL.FTZ R187, R145, R170 ;  /* 0x000000aa91bb7220 */ /* 0x000fc40000410000 */
[----:B------:R-:W-:Y:S02]  /*2f80*/  FMUL.FTZ R185, R131, R168 ;  /* 0x000000a883b97220 */ /* 0x000fe40000410000 */
        /* <DEDUP_REMOVED lines=8> */
[----:B------:R-:W-:Y:S01]  /*3010*/  MOV R8, c[0x0][0x174] ;  /* 0x00005d0000087a02 */ /* 0x000fe20000000f00 */
[----:B------:R-:W-:-:S02]  /*3020*/  FFMA.FTZ R14, R14, R10, R175 ;  /* 0x0000000a0e0e7223 */ /* 0x000fc400000100af */
[----:B------:R-:W-:Y:S01]  /*3030*/  STS [R66.X4+0x42c], R15 ;  /* 0x00042c0f42007388 */ /* 0x000fe20000004800 */
[----:B------:R-:W-:Y:S01]  /*3040*/  LEA R8, R8, R69, 0x8 ;  /* 0x0000004508087211 */ /* 0x000fe200078e40ff */
[----:B------:R-:W-:Y:S01]  /*3050*/  FFMA.FTZ R12, R12, R14, R177 ;  /* 0x0000000e0c0c7223 */ /* 0x000fe200000100b1 */
[----:B0-----:R-:W-:Y:S01]  /*3060*/  SHF.L.U32 R185, R122, 0x2, RZ ;  /* 0x000000027ab97819 */ /* 0x001fe200000006ff */
[----:B------:R0:W-:Y:S01]  /*3070*/  STS [R66.X4+0x428], R13 ;  /* 0x0004280d42007388 */ /* 0x0001e20000004800 */
[----:B------:R-:W-:Y:S01]  /*3080*/  IADD3 R8, R8, -0x100, RZ ;  /* 0xffffff0008087810 */ /* 0x000fe20007ffe0ff */
[----:B------:R-:W-:Y:S02]  /*3090*/  FFMA.FTZ R154, R129, -R150, R14 ;  /* 0x80000096819a7223 */ /* 0x000fe4000001000e */
[----:B------:R1:W-:Y:S01]  /*30a0*/  STS [R66.X4+0x424], R11 ;  /* 0x0004240b42007388 */ /* 0x0003e20000004800 */
[----:B------:R-:W-:Y:S02]  /*30b0*/  FFMA.FTZ R163, R151, R166, R164 ;  /* 0x000000a697a37223 */ /* 0x000fe400000100a4 */
[----:B------:R-:W-:Y:S01]  /*30c0*/  FFMA.FTZ R150, R130, -R165, R12 ;  /* 0x800000a582967223 */ /* 0x000fe2000001000c */
[----:B------:R2:W-:Y:S01]  /*30d0*/  STS [R66.X4+0x420], R9 ;  /* 0x0004200942007388 */ /* 0x0005e20000004800 */
[----:B------:R-:W-:-:S02]  /*30e0*/  FFMA.FTZ R156, R154, R168, R163 ;  /* 0x000000a89a9c7223 */ /* 0x000fc400000100a3 */
[----:B0-----:R-:W-:Y:S01]  /*30f0*/  FMUL.FTZ R13, R93, R162 ;  /* 0x000000a25d0d7220 */ /* 0x001fe20000410000 */
[----:B------:R-:W-:Y:S01]  /*3100*/  BAR.SYNC.DEFER_BLOCKING 0x0 ;  /* 0x0000000000007b1d */ /* 0x000fe20000010000 */
[----:B------:R-:W-:Y:S01]  /*3110*/  IADD3 R162, -R8, c[0x0][0x168], -R89 ;  /* 0x00005a0008a27a10 */ /* 0x000fe20007ffe959 */
[----:B------:R-:W-:Y:S02]  /*3120*/  FMUL.FTZ R15, R150, R170 ;  /* 0x000000aa960f7220 */ /* 0x000fe40000410000 */
[----:B-1----:R-:W-:Y:S01]  /*3130*/  FMUL.FTZ R11, R97, R172 ;  /* 0x000000ac610b7220 */ /* 0x002fe20000410000 */
[----:B------:R-:W-:Y:S01]  /*3140*/  ISETP.GE.AND P0, PT, R162, 0x1, PT ;  /* 0x00000001a200780c */ /* 0x000fe20003f06270 */
[----:B------:R-:W-:Y:S02]  /*3150*/  FADD.FTZ R156, R156, R15 ;  /* 0x0000000f9c9c7221 */ /* 0x000fe40000010000 */
[----:B--2---:R-:W-:Y:S01]  /*3160*/  FMUL.FTZ R9, R95, R160 ;  /* 0x000000a05f097220 */ /* 0x004fe20000410000 */
[----:B------:R-:W-:Y:S01]  /*3170*/  SHF.L.U64.HI R160, R122, 0x2, R127 ;  /* 0x000000027aa07819 */ /* 0x000fe2000001027f */
[----:B------:R-:W-:-:S02]  /*3180*/  FMUL.FTZ R15, R105, R174 ;  /* 0x000000ae690f7220 */ /* 0x000fc40000410000 */
[----:B------:R-:W-:Y:S02]  /*3190*/  FMUL.FTZ R179, R103, R176 ;  /* 0x000000b067b37220 */ /* 0x000fe40000410000 */
[----:B------:R-:W-:Y:S02]  /*31a0*/  FMUL.FTZ R181, R99, R14 ;  /* 0x0000000e63b57220 */ /* 0x000fe40000410000 */
[----:B------:R-:W-:Y:S02]  /*31b0*/  FMUL.FTZ R183, R107, R12 ;  /* 0x0000000c6bb77220 */ /* 0x000fe40000410000 */
[C---:B------:R-:W-:Y:S02]  /*31c0*/  IMAD R158, R160.reuse, c[0x0][0x2b0], RZ ;  /* 0x0000ac00a09e7a24 */ /* 0x040fe400078e02ff */
[----:B------:R-:W-:Y:S01]  /*31d0*/  IMAD R160, R160, c[0x0][0x2d0], RZ ;  /* 0x0000b400a0a07a24 */ /* 0x000fe200078e02ff */
        /* <DEDUP_REMOVED lines=34> */
.L_x_7779:
[----:B01234-:R-:W-:Y:S05]  /*3400*/  BSYNC B0 ;  /* 0x0000000000007941 */ /* 0x01ffea0003800000 */
.L_x_7778:
        /* <DEDUP_REMOVED lines=18> */
.L_x_7781:
[----:B0-----:R-:W-:Y:S05]  /*3530*/  BSYNC B0 ;  /* 0x0000000000007941 */ /* 0x001fea0003800000 */
.L_x_7780:
        /* <DEDUP_REMOVED lines=9> */
.L_x_7783:
[----:B------:R-:W-:Y:S05]  /*35d0*/  BSYNC B0 ;  /* 0x0000000000007941 */ /* 0x000fea0003800000 */
.L_x_7782:
        /* <DEDUP_REMOVED lines=9> */
.L_x_7785:
[----:B------:R-:W-:Y:S05]  /*3670*/  BSYNC B0 ;  /* 0x0000000000007941 */ /* 0x000fea0003800000 */
.L_x_7784:
        /* <DEDUP_REMOVED lines=9> */
.L_x_7787:
[----:B------:R-:W-:Y:S05]  /*3710*/  BSYNC B0 ;  /* 0x0000000000007941 */ /* 0x000fea0003800000 */
.L_x_7786:
        /* <DEDUP_REMOVED lines=9> */
.L_x_7789:
[----:B------:R-:W-:Y:S05]  /*37b0*/  BSYNC B0 ;  /* 0x0000000000007941 */ /* 0x000fea0003800000 */
.L_x_7788:
        /* <DEDUP_REMOVED lines=9> */
.L_x_7791:
[----:B------:R-:W-:Y:S05]  /*3850*/  BSYNC B0 ;  /* 0x0000000000007941 */ /* 0x000fea0003800000 */
.L_x_7790:
        /* <DEDUP_REMOVED lines=9> */
.L_x_7793:
[----:B------:R-:W-:Y:S05]  /*38f0*/  BSYNC B0 ;  /* 0x0000000000007941 */ /* 0x000fea0003800000 */
.L_x_7792:
[----:B0-----:R-:W0:Y:S01]  /*3900*/  SHFL.DOWN P0, R11, R156, 0x1, 0x1f ;  /* 0x08201f009c0b7f89 */ /* 0x001e220000000000 */
        /* <DEDUP_REMOVED lines=11> */
[CC--:B------:R-:W-:Y:S02]  /*39c0*/  FMUL.FTZ R9, R124.reuse, R148.reuse ;  /* 0x000000947c097220 */ /* 0x0c0fe40000410000 */
[----:B------:R-:W-:Y:S02]  /*39d0*/  FMUL.FTZ R161, R124, R161 ;  /* 0x000000a17ca17220 */ /* 0x000fe40000410000 */
[----:B----4-:R-:W-:Y:S02]  /*39e0*/  FMUL.FTZ R13, R128, R153 ;  /* 0x00000099800d7220 */ /* 0x010fe40000410000 */
        /* <DEDUP_REMOVED lines=22> */
[----:B------:R-:W-:Y:S02]  /*3b50*/  FFMA.FTZ R16, R143, R16, R161 ;  /* 0x000000108f107223 */ /* 0x000fe400000100a1 */
        /* <DEDUP_REMOVED lines=10> */
[-C--:B------:R-:W-:Y:S02]  /*3c00*/  FMUL.FTZ R8, R19, R155.reuse ;  /* 0x0000009b13087220 */ /* 0x080fe40000410000 */
[----:B------:R-:W-:Y:S01]  /*3c10*/  FMUL.FTZ R155, R124, R155 ;  /* 0x0000009b7c9b7220 */ /* 0x000fe20000410000 */
[----:B------:R-:W0:Y:S01]  /*3c20*/  SHFL.DOWN P0, R14, R163, 0x8, 0x1f ;  /* 0x09001f00a30e7f89 */ /* 0x000e220000000000 */
[----:B------:R-:W-:-:S02]  /*3c30*/  FFMA.FTZ R121, R106, R8, R121 ;  /* 0x000000086a797223 */ /* 0x000fc40000010079 */
[----:B------:R-:W-:Y:S02]  /*3c40*/  FMUL.FTZ R155, R152, R155 ;  /* 0x0000009b989b7220 */ /* 0x000fe40000410000 */
[----:B------:R-:W-:Y:S02]  /*3c50*/  FADD.FTZ R96, R17, R96 ;  /* 0x0000006011607221 */ /* 0x000fe40000010000 */
        /* <DEDUP_REMOVED lines=15> */
.L_x_7795:
[----:B0-----:R-:W-:Y:S05]  /*3d50*/  BSYNC B0 ;  /* 0x0000000000007941 */ /* 0x001fea0003800000 */
.L_x_7794:
[----:B------:R-:W-:Y:S02]  /*3d60*/  IADD3 R125, R125, 0x1, RZ ;  /* 0x000000017d7d7810 */ /* 0x000fe40007ffe0ff */
[----:B------:R-:W-:Y:S02]  /*3d70*/  IADD3 R122, P1, R122, 0x1, RZ ;  /* 0x000000017a7a7810 */ /* 0x000fe40007f3e0ff */
[----:B------:R-:W-:Y:S02]  /*3d80*/  ISETP.GE.AND P0, PT, R125, c[0x0][0x16c], PT ;  /* 0x00005b007d007a0c */ /* 0x000fe40003f06270 */
[----:B------:R-:W-:-:S11]  /*3d90*/  IADD3.X R127, RZ, R127, RZ, P1, !PT ;  /* 0x0000007fff7f7210 */ /* 0x000fd60000ffe4ff */
[----:B------:R-:W-:Y:S01]  /*3da0*/  @P0 CALL.REL.NOINC `(.L_x_7775) ;  /* 0x0000001000000944 */ /* 0x000fe20003c00000 */
[----:B------:R-:W-:Y:S05]  /*3db0*/  BRA `(.L_x_7796) ;  /* 0xffffe10000007947 */ /* 0x000fea000383ffff */
.L_x_7775:
        /* <DEDUP_REMOVED lines=8> */
[----:B0-----:R-:W-:Y:S01]  /*3e40*/  IMAD R14, R86, c[0x0][0x300], RZ ;  /* 0x0000c000560e7a24 */ /* 0x001fe200078e02ff */
[----:B------:R-:W-:Y:S02]  /*3e50*/  MOV R12, R2 ;  /* 0x00000002000c7202 */ /* 0x000fe40000000f00 */
[----:B------:R-:W-:Y:S01]  /*3e60*/  MOV R13, R3 ;  /* 0x00000003000d7202 */ /* 0x000fe20000000f00 */
[----:B------:R-:W-:Y:S01]  /*3e70*/  IMAD R15, R91, c[0x0][0x304], R14 ;  /* 0x0000c1005b0f7a24 */ /* 0x000fe200078e020e */
[----:B------:R-:W-:-:S02]  /*3e80*/  F2FP.BF16.PACK_AB R19, R90, R109 ;  /* 0x0000006d5a13723e */ /* 0x000fc400000010ff */
[----:B------:R-:W-:Y:S01]  /*3e90*/  F2FP.BF16.PACK_AB R18, R92, R111 ;  /* 0x0000006f5c12723e */ /* 0x000fe200000010ff */
[--C-:B------:R-:W-:Y:S01]  /*3ea0*/  IMAD.WIDE.U32 R2, R91, c[0x0][0x2e0], R12.reuse ;  /* 0x0000b8005b027a25 */ /* 0x100fe200078e000c */
[----:B------:R-:W-:Y:S02]  /*3eb0*/  F2FP.BF16.PACK_AB R17, R113, R94 ;  /* 0x0000005e7111723e */ /* 0x000fe400000010ff */
[----:B------:R-:W-:Y:S01]  /*3ec0*/  F2FP.BF16.PACK_AB R16, R96, R115 ;  /* 0x000000736010723e */ /* 0x000fe200000010ff */
[----:B------:R-:W-:Y:S01]  /*3ed0*/  IMAD.WIDE.U32 R12, R91, c[0x0][0x300], R12 ;  /* 0x0000c0005b0c7a25 */ /* 0x000fe200078e000c */
[----:B------:R-:W-:Y:S02]  /*3ee0*/  IADD3 R3, R3, R5, RZ ;  /* 0x0000000503037210 */ /* 0x000fe40007ffe0ff */
[----:B------:R-:W-:Y:S01]  /*3ef0*/  ISETP.GT.AND P5, PT, R71, 0x1, PT ;  /* 0x000000014700780c */ /* 0x000fe20003fa4270 */
[----:B------:R-:W-:Y:S01]  /*3f00*/  STS.128 [R70.X16], R120 ;  /* 0x0000007846007388 */ /* 0x000fe2000000cc00 */
[----:B------:R-:W-:-:S06]  /*3f10*/  NOP ;  /* 0x0000000000007918 */ /* 0x000fcc0000000000 */
[----:B------:R-:W0:Y:S01]  /*3f20*/  LDS.128 R8, [R70.X16] ;  /* 0x0000000046087984 */ /* 0x000e22000000cc00 */
[C---:B------:R-:W-:Y:S01]  /*3f30*/  IMAD R5, R80.reuse, c[0x0][0x2dc], R7 ;  /* 0x0000b70050057a24 */ /* 0x040fe200078e0207 */
[----:B------:R-:W-:Y:S01]  /*3f40*/  IADD3 R13, R13, R15, RZ ;  /* 0x0000000f0d0d7210 */ /* 0x000fe20007ffe0ff */
[----:B------:R-:W-:Y:S01]  /*3f50*/  IMAD.WIDE.U32 R2, R80, c[0x0][0x2d8], R2 ;  /* 0x0000b60050027a25 */ /* 0x000fe200078e0002 */
[----:B------:R-:W-:Y:S02]  /*3f60*/  IADD3 R73, P1, R73, -0x200, RZ ;  /* 0xfffffe0049497810 */ /* 0x000fe40007f3e0ff */
[----:B------:R-:W-:Y:S01]  /*3f70*/  IADD3 R83, P2, R83, -0x200, RZ ;  /* 0xfffffe0053537810 */ /* 0x000fe20007f5e0ff */
[----:B------:R-:W-:Y:S01]  /*3f80*/  FADD.FTZ R115, R76, R115 ;  /* 0x000000734c737221 */ /* 0x000fe20000010000 */
[----:B------:R-:W-:Y:S02]  /*3f90*/  IADD3 R5, R3, R5, RZ ;  /* 0x0000000503057210 */ /* 0x000fe40007ffe0ff */
[----:B------:R-:W-:Y:S01]  /*3fa0*/  LEA R3, P0, R2, c[0x0][0x330], 0x1 ;  /* 0x0000cc0002037a11 */ /* 0x000fe200078008ff */
[----:B------:R-:W-:Y:S01]  /*3fb0*/  FADD.FTZ R115, R115, R96 ;  /* 0x0000006073737221 */ /* 0x000fe20000010000 */
[----:B------:R-:W-:-:S02]  /*3fc0*/  IADD3 R87, P3, R87, -0x200, RZ ;  /* 0xfffffe0057577810 */ /* 0x000fc40007f7e0ff */
[----:B------:R-:W-:Y:S01]  /*3fd0*/  LEA.HI.X R5, R2, c[0x0][0x334], R5, 0x1, P0 ;  /* 0x0000cd0002057a11 */ /* 0x000fe200000f0c05 */
[----:B------:R-:W-:Y:S01]  /*3fe0*/  FADD.FTZ R94, R115, R94 ;  /* 0x0000005e735e7221 */ /* 0x000fe20000010000 */
[----:B------:R-:W-:Y:S02]  /*3ff0*/  IADD3 R2, P0, R3, R58, RZ ;  /* 0x0000003a03027210 */ /* 0x000fe40007f1e0ff */
[----:B------:R-:W-:Y:S01]  /*4000*/  IADD3 R79, P4, R79, -0x200, RZ ;  /* 0xfffffe004f4f7810 */ /* 0x000fe20007f9e0ff */
[----:B------:R-:W-:Y:S01]  /*4010*/  FADD.FTZ R94, R94, R113 ;  /* 0x000000715e5e7221 */ /* 0x000fe20000010000 */
[----:B------:R-:W-:Y:S02]  /*4020*/  IADD3.X R3, R5, R0, RZ, P0, !PT ;  /* 0x0000000005037210 */ /* 0x000fe400007fe4ff */
[----:B------:R-:W-:Y:S01]  /*4030*/  IADD3 R69, R69, -0x100, RZ ;  /* 0xffffff0045457810 */ /* 0x000fe20007ffe0ff */
[----:B------:R-:W-:Y:S01]  /*4040*/  FADD.FTZ R111, R94, R111 ;  /* 0x0000006f5e6f7221 */ /* 0x000fe20000010000 */
[----:B------:R-:W-:-:S02]  /*4050*/  IADD3 R71, R71, -0x1, RZ ;  /* 0xffffffff47477810 */ /* 0x000fc40007ffe0ff */
[----:B------:R-:W-:Y:S01]  /*4060*/  IADD3.X R72, R72, -0x1, RZ, P1, !PT ;  /* 0xffffffff48487810 */ /* 0x000fe20000ffe4ff */
[----:B------:R-:W-:Y:S01]  /*4070*/  FADD.FTZ R92, R111, R92 ;  /* 0x0000005c6f5c7221 */ /* 0x000fe20000010000 */
[----:B------:R-:W-:Y:S02]  /*4080*/  IADD3.X R81, R81, -0x1, RZ, P2, !PT ;  /* 0xffffffff51517810 */ /* 0x000fe400017fe4ff */
[----:B------:R-:W-:Y:S01]  /*4090*/  IADD3.X R85, R85, -0x1, RZ, P3, !PT ;  /* 0xffffffff55557810 */ /* 0x000fe20001ffe4ff */
[----:B------:R-:W-:Y:S01]  /*40a0*/  FADD.FTZ R109, R92, R109 ;  /* 0x0000006d5c6d7221 */ /* 0x000fe20000010000 */
[----:B------:R-:W-:-:S03]  /*40b0*/  IADD3.X R77, R77, -0x1, RZ, P4, !PT ;  /* 0xffffffff4d4d7810 */ /* 0x000fc600027fe4ff */
[----:B------:R-:W-:Y:S01]  /*40c0*/  FADD.FTZ R76, R109, R90 ;  /* 0x0000005a6d4c7221 */ /* 0x000fe20000010000 */
[----:B0-----:R0:W-:Y:S04]  /*40d0*/  STG.E.128 [R2.64+-0x200], R8 ;  /* 0xfffe000802007986 */ /* 0x0011e8000c101d04 */
[----:B------:R-:W-:Y:S01]  /*40e0*/  BAR.SYNC.DEFER_BLOCKING 0x0 ;  /* 0x0000000000007b1d */ /* 0x000fe20000010000 */
[----:B0-----:R-:W-:-:S04]  /*40f0*/  IMAD R3, R136, c[0x0][0x2f8], RZ ;  /* 0x0000be0088037a24 */ /* 0x001fc800078e02ff */
[C---:B------:R-:W-:Y:S02]  /*4100*/  IMAD R9, R80.reuse, c[0x0][0x2fc], R3 ;  /* 0x0000bf0050097a24 */ /* 0x040fe400078e0203 */
[----:B------:R-:W-:Y:S01]  /*4110*/  IMAD.WIDE.U32 R2, R80, c[0x0][0x2f8], R12 ;  /* 0x0000be0050027a25 */ /* 0x000fe200078e000c */
[----:B------:R-:W-:Y:S01]  /*4120*/  STS.128 [R70.X16], R16 ;  /* 0x0000001046007388 */ /* 0x000fe2000000cc00 */
[----:B------:R-:W-:-:S06]  /*4130*/  NOP ;  /* 0x0000000000007918 */ /* 0x000fcc0000000000 */
[----:B------:R-:W0:Y:S01]  /*4140*/  LDS.128 R4, [R70.X16] ;  /* 0x0000000046047984 */ /* 0x000e22000000cc00 */
[----:B------:R-:W-:Y:S02]  /*4150*/  IADD3 R9, R3, R9, RZ ;  /* 0x0000000903097210 */ /* 0x000fe40007ffe0ff */
[----:B------:R-:W-:-:S04]  /*4160*/  LEA R3, P0, R2, c[0x0][0x340], 0x1 ;  /* 0x0000d00002037a11 */ /* 0x000fc800078008ff */
        /* <DEDUP_REMOVED lines=8> */
.L_x_7773:
[----:B------:R-:W-:Y:S02]  /*41f0*/  ISETP.NE.U32.AND P0, PT, RZ, c[0x0][0x328], PT ;  /* 0x0000ca00ff007a0c */ /* 0x000fe40003f05070 */
[----:B------:R-:W-:Y:S02]  /*4200*/  ISETP.NE.U32.AND P2, PT, RZ, c[0x0][0x348], PT ;  /* 0x0000d200ff007a0c */ /* 0x000fe40003f45070 */
[----:B------:R-:W-:Y:S02]  /*4210*/  ISETP.NE.AND.EX P1, PT, RZ, c[0x0][0x32c], PT, P0 ;  /* 0x0000cb00ff007a0c */ /* 0x000fe40003f25300 */
[----:B------:R-:W-:-:S11]  /*4220*/  ISETP.NE.AND.EX P0, PT, RZ, c[0x0][0x34c], PT, P2 ;  /* 0x0000d300ff007a0c */ /* 0x000fd60003f05320 */
[----:B------:R-:W-:Y:S05]  /*4230*/  @!P1 BRA `(.L_x_7798) ;  /* 0x0000014000009947 */ /* 0x000fea0003800000 */
[----:B0-----:R-:W0:Y:S01]  /*4240*/  SHFL.DOWN P1, R3, R88, 0x1, 0x1f ;  /* 0x08201f0058037f89 */ /* 0x001e220000020000 */
[----:B------:R-:W-:Y:S03]  /*4250*/  BSSY B0, `(.L_x_7798) ;  /* 0x0000012000007945 */ /* 0x000fe60003800000 */
[----:B------:R-:W4:Y:S01]  /*4260*/  S2R R4, SR_LANEID ;  /* 0x0000000000047919 */ /* 0x000f220000000000 */
[----:B0-----:R-:W-:Y:S01]  /*4270*/  @P1 FADD R3, R3, R88 ;  /* 0x0000005803031221 */ /* 0x001fe20000000000 */
[----:B----4-:R-:W-:-:S04]  /*4280*/  ISETP.NE.AND P2, PT, R4, RZ, PT ;  /* 0x000000ff0400720c */ /* 0x010fc80003f45270 */
        /* <DEDUP_REMOVED lines=14> */
.L_x_7799:
[----:B0-----:R-:W-:Y:S05]  /*4370*/  BSYNC B0 ;  /* 0x0000000000007941 */ /* 0x001fea0003800000 */
.L_x_7798:
[----:B------:R-:W-:Y:S01]  /*4380*/  BSSY B0, `(.L_x_7800) ;  /* 0x0000018000007945 */ /* 0x000fe20003800000 */
[----:B------:R-:W-:Y:S05]  /*4390*/  @!P0 BRA `(.L_x_7801) ;  /* 0x0000015000008947 */ /* 0x000fea0003800000 */
[----:B------:R-:W-:Y:S06]  /*43a0*/  BAR.SYNC.DEFER_BLOCKING 0x0 ;  /* 0x0000000000007b1d */ /* 0x000fec0000010000 */
[----:B0-----:R-:W0:Y:S04]  /*43b0*/  SHFL.DOWN P0, R3, R76, 0x1, 0x1f ;  /* 0x08201f004c037f89 */ /* 0x001e280000000000 */
[----:B------:R-:W4:Y:S04]  /*43c0*/  S2R R4, SR_LANEID ;  /* 0x0000000000047919 */ /* 0x000f280000000000 */
[----:B------:R-:W1:Y:S01]  /*43d0*/  S2R R9, SR_TID.X ;  /* 0x0000000000097919 */ /* 0x000e620000002100 */
[----:B0-----:R-:W-:Y:S01]  /*43e0*/  @P0 FADD R3, R3, R76 ;  /* 0x0000004c03030221 */ /* 0x001fe20000000000 */
[----:B----4-:R-:W-:-:S04]  /*43f0*/  ISETP.NE.AND P1, PT, R4, RZ, PT ;  /* 0x000000ff0400720c */ /* 0x010fc80003f25270 */
        /* <DEDUP_REMOVED lines=15> */
.L_x_7801:
[----:B------:R-:W4:Y:S02]  /*44f0*/  S2R R9, SR_TID.X ;  /* 0x0000000000097919 */ /* 0x000f240000002100 */
.L_x_7802:
[----:B0-----:R-:W-:Y:S05]  /*4500*/  BSYNC B0 ;  /* 0x0000000000007941 */ /* 0x001fea0003800000 */
.L_x_7800:
[----:B----4-:R-:W-:-:S13]  /*4510*/  ISETP.GE.AND P0, PT, R9, c[0x0][0x16c], PT ;  /* 0x00005b0009007a0c */ /* 0x010fda0003f06270 */
[----:B------:R-:W-:Y:S05]  /*4520*/  @P0 EXIT ;  /* 0x000000000000094d */ /* 0x000fea0003800000 */
[----:B------:R-:W-:Y:S02]  /*4530*/  IMAD R86, R86, c[0x0][0x288], RZ ;  /* 0x0000a20056567a24 */ /* 0x000fe400078e02ff */
[----:B------:R-:W-:-:S04]  /*4540*/  IMAD.WIDE.U32 R2, R91, c[0x0][0x288], RZ ;  /* 0x0000a2005b027a25 */ /* 0x000fc800078e00ff */
[----:B------:R-:W-:-:S05]  /*4550*/  IMAD R13, R91, c[0x0][0x28c], R86 ;  /* 0x0000a3005b0d7a24 */ /* 0x000fca00078e0256 */
[----:B------:R-:W-:Y:S02]  /*4560*/  IADD3 R13, R3, R13, RZ ;  /* 0x0000000d030d7210 */ /* 0x000fe40007ffe0ff */
.L_x_7803:
        /* <DEDUP_REMOVED lines=16> */
.L_x_7804:
        /* <DEDUP_REMOVED lines=9> */
.L_x_9129:


//--------------------- .text._Z25selective_scan_bwd_kernelI32Selective_Scan_bwd_kernel_traitsILi32ELi8ELb1ELb1ELb1ELb1ELb0EN3c108BFloat16EfEEv12SSMParamsBwd --------------------------
	.section	.text._Z25selective_scan_bwd_kernelI32Selective_Scan_bwd_kernel_traitsILi32ELi8ELb1ELb1ELb1ELb1ELb0EN3c108BFloat16EfEEv12SSMParamsBwd,"ax",@progbits
	.sectioninfo	@"SHI_REGISTERS=188"
	.align	128
        .global         _Z25selective_scan_bwd_kernelI32Selective_Scan_bwd_kernel_traitsILi32ELi8ELb1ELb1ELb1ELb1ELb0EN3c108BFloat16EfEEv12SSMParamsBwd
        .type           _Z25selective_scan_bwd_kernelI32Selective_Scan_bwd_kernel_traitsILi32ELi8ELb1ELb1ELb1ELb1ELb0EN3c108BFloat16EfEEv12SSMParamsBwd,@function
        .size           _Z25selective_scan_bwd_kernelI32Selective_Scan_bwd_kernel_traitsILi32ELi8ELb1ELb1ELb1ELb1ELb0EN3c108BFloat16EfEEv12SSMParamsBwd,(.L_x_9130 - _Z25selective_scan_bwd_kernelI32Selective_Scan_bwd_kernel_traitsILi32ELi8ELb1ELb1ELb1ELb1ELb0EN3c108BFloat16EfEEv12SSMParamsBwd)
        .other          _Z25selective_scan_bwd_kernelI32Selective_Scan_bwd_kernel_traitsILi32ELi8ELb1ELb1ELb1ELb1ELb0EN3c108BFloat16EfEEv12SSMParamsBwd,@"STO_CUDA_ENTRY STV_DEFAULT"
_Z25selective_scan_bwd_kernelI32Selective_Scan_bwd_kernel_traitsILi32ELi8ELb1ELb1ELb1ELb1ELb0EN3c108BFloat16EfEEv12SSMParamsBwd:
.text._Z25selective_scan_bwd_kernelI32Selective_Scan_bwd_kernel_traitsILi32ELi8ELb1ELb1ELb1ELb1ELb0EN3c108BFloat16EfEEv12SSMParamsBwd:
        /* <DEDUP_REMOVED lines=30> */
[----:B------:R-:W-:Y:S01]  /*01e0*/  HFMA2.MMA R61, -RZ, RZ, 0, 0 ;  /* 0x00000000ff3d7435 */ /* 0x000fe200000001ff */
[----:B------:R-:W-:Y:S01]  /*01f0*/  IMAD R16, R150, c[0x0][0x190], RZ ;  /* 0x0000640096107a24 */ /* 0x000fe200078e02ff */
[----:B------:R-:W-:Y:S01]  /*0200*/  MOV R86, RZ ;  /* 0x000000ff00567202 */ /* 0x000fe20000000f00 */
[----:B--2---:R-:W-:Y:S01]  /*0210*/  HFMA2.MMA R6, -RZ, RZ, 0, 0 ;  /* 0x00000000ff067435 */ /* 0x004fe200000001ff */
[----:B-1----:R-:W-:-:S04]  /*0220*/  IMAD.WIDE.U32 R4, R59, c[0x0][0x1e0], RZ ;  /* 0x000078003b047a25 */ /* 0x002fc800078e00ff */
        /* <DEDUP_REMOVED lines=40> */
[----:B------:R-:W-:Y:S01]  /*04b0*/  IMAD R23, R59, c[0x0][0x1b4], R12 ;  /* 0x00006d003b177a24 */ /* 0x000fe200078e020c */
[----:B------:R-:W-:-:S03]  /*04c0*/  CS2R R20, SRZ ;  /* 0x0000000000147805 */ /* 0x000fc6000001ff00 */
        /* <DEDUP_REMOVED lines=17> */
[----:B------:R-:W-:-:S02]  /*05e0*/  IADD3 R73, P5, R13, R8, RZ ;  /* 0x000000080d497210 */ /* 0x000fc40007fbe0ff */
[----:B------:R-:W-:Y:S02]  /*05f0*/  IADD3 R2, R9, R3, RZ ;  /* 0x0000000309027210 */ /* 0x000fe40007ffe0ff */
[----:B------:R-:W-:Y:S01]  /*0600*/  LEA.HI.X R65, R65, c[0x0][0x24c], R4, 0x1, P1 ;  /* 0x0000930041417a11 */ /* 0x000fe200008f0c04 */
[----:B------:R-:W-:Y:S01]  /*0610*/  HFMA2.MMA R4, -RZ, RZ, 0, 0 ;  /* 0x00000000ff047435 */ /* 0x000fe200000001ff */
        /* <DEDUP_REMOVED lines=17> */
[----:B------:R-:W-:Y:S02]  /*0730*/  LEA R69, P6, R13, c[0x0][0x230], 0x1 ;  /* 0x00008c000d457a11 */ /* 0x000fe400078c08ff */
[----:B------:R-:W-:Y:S01]  /*0740*/  @P1 LEA R20, P4, R0, c[0x0][0x328], 0x2 ;  /* 0x0000ca0000141a11 */ /* 0x000fe200078810ff */
[----:B------:R-:W-:Y:S01]  /*0750*/  @P0 IMAD.WIDE R22, R2, R23, c[0x0][0x260] ;  /* 0x0000980002160625 */ /* 0x000fe200078e0217 */
[----:B------:R-:W-:Y:S01]  /*0760*/  @P2 LEA R4, P5, R0, c[0x0][0x348], 0x2 ;  /* 0x0000d20000042a11 */ /* 0x000fe200078a10ff */
[----:B------:R-:W-:Y:S01]  /*0770*/  @!P0 CS2R R22, SRZ ;  /* 0x0000000000168805 */ /* 0x000fe2000001ff00 */
[----:B------:R-:W-:-:S02]  /*0780*/  MOV R3, RZ ;  /* 0x000000ff00037202 */ /* 0x000fc40000000f00 */
[----:B------:R-:W-:Y:S02]  /*0790*/  LEA.HI.X R70, R13, c[0x0][0x234], R70, 0x1, P6 ;  /* 0x00008d000d467a11 */ /* 0x000fe400030f0c46 */
[C-C-:B------:R-:W-:Y:S02]  /*07a0*/  @P1 LEA.HI.X R21, R0.reuse, c[0x0][0x32c], R57.reuse, 0x2, P4 ;  /* 0x0000cb0000151a11 */ /* 0x140fe400020f1439 */
[----:B------:R-:W-:Y:S02]  /*07b0*/  @P2 LEA.HI.X R3, R0, c[0x0][0x34c], R57, 0x2, P5 ;  /* 0x0000d30000032a11 */ /* 0x000fe400028f1439 */
[----:B------:R-:W-:Y:S01]  /*07c0*/  MOV R2, R4 ;  /* 0x0000000400027202 */ /* 0x000fe20000000f00 */
[----:B------:R-:W-:Y:S05]  /*07d0*/  @!P3 BRA `(.L_x_7805) ;  /* 0x000043d00000b947 */ /* 0x000fea0003800000 */
[----:B------:R-:W0:Y:S01]  /*07e0*/  S2R R64, SR_TID.X ;  /* 0x0000000000407919 */ /* 0x000e220000002100 */
[----:B------:R-:W-:Y:S01]  /*07f0*/  MOV R83, c[0x0][0x174] ;  /* 0x00005d0000537a02 */ /* 0x000fe20000000f00 */
[----:B------:R-:W-:Y:S01]  /*0800*/  UMOV UR4, URZ ;  /* 0x0000003f00047c82 */ /* 0x000fe20008000000 */
[----:B------:R-:W-:Y:S01]  /*0810*/  MOV R86, RZ ;  /* 0x000000ff00567202 */ /* 0x000fe20000000f00 */
[----:B------:R-:W1:Y:S01]  /*0820*/  S2R R74, SR_LANEID ;  /* 0x00000000004a7919 */ /* 0x000e620000000000 */
[----:B------:R-:W-:-:S02]  /*0830*/  MOV R61, RZ ;  /* 0x000000ff003d7202 */ /* 0x000fc40000000f00 */
[C---:B0-----:R-:W-:Y:S02]  /*0840*/  SHF.L.U32 R76, R64.reuse, 0x3, RZ ;  /* 0x00000003404c7819 */ /* 0x041fe400000006ff */
[C---:B------:R-:W-:Y:S02]  /*0850*/  IADD3 R77, R64.reuse, 0x20, RZ ;  /* 0x00000020404d7810 */ /* 0x040fe40007ffe0ff */
[C---:B------:R-:W-:Y:S02]  /*0860*/  IADD3 R5, R64.reuse, 0x40, RZ ;  /* 0x0000004040057810 */ /* 0x040fe40007ffe0ff */
[C---:B------:R-:W-:Y:S02]  /*0870*/  IADD3 R79, R64.reuse, 0x60, RZ ;  /* 0x00000060404f7810 */ /* 0x040fe40007ffe0ff */
[C---:B------:R-:W-:Y:S02]  /*0880*/  IADD3 R7, R64.reuse, 0x80, RZ ;  /* 0x0000008040077810 */ /* 0x040fe40007ffe0ff */
[----:B------:R-:W-:-:S02]  /*0890*/  IADD3 R81, R64, 0xa0, RZ ;  /* 0x000000a040517810 */ /* 0x000fc40007ffe0ff */
[C---:B------:R-:W-:Y:S02]  /*08a0*/  IADD3 R9, R64.reuse, 0xc0, RZ ;  /* 0x000000c040097810 */ /* 0x040fe40007ffe0ff */
[C---:B------:R-:W-:Y:S02]  /*08b0*/  IADD3 R11, R64.reuse, 0xe0, RZ ;  /* 0x000000e0400b7810 */ /* 0x040fe40007ffe0ff */
[C---:B------:R-:W-:Y:S02]  /*08c0*/  LOP3.LUT R154, R64.reuse, 0x1f, RZ, 0xc0, !PT ;  /* 0x0000001f409a7812 */ /* 0x040fe400078ec0ff */
[----:B------:R-:W-:Y:S02]  /*08d0*/  LEA.HI.SX32 R75, R64, R64, 0x1b ;  /* 0x00000040404b7211 */ /* 0x000fe400078fdaff */
[----:B------:R-:W-:Y:S02]  /*08e0*/  LEA.HI.SX32 R76, R76, R76, 0x1b ;  /* 0x0000004c4c4c7211 */ /* 0x000fe400078fdaff */
[----:B------:R-:W-:-:S02]  /*08f0*/  LEA.HI.SX32 R77, R77, R64, 0x1b ;  /* 0x000000404d4d7211 */ /* 0x000fc400078fdaff */
[-C--:B------:R-:W-:Y:S02]  /*0900*/  LEA.HI.SX32 R78, R5, R64.reuse, 0x1b ;  /* 0x00000040054e7211 */ /* 0x080fe400078fdaff */
[-C--:B------:R-:W-:Y:S02]  /*0910*/  LEA.HI.SX32 R79, R79, R64.reuse, 0x1b ;  /* 0x000000404f4f7211 */ /* 0x080fe400078fdaff */
[-C--:B------:R-:W-:Y:S02]  /*0920*/  LEA.HI.SX32 R80, R7, R64.reuse, 0x1b ;  /* 0x0000004007507211 */ /* 0x080fe400078fdaff */
[-C--:B------:R-:W-:Y:S02]  /*0930*/  LEA.HI.SX32 R81, R81, R64.reuse, 0x1b ;  /* 0x0000004051517211 */ /* 0x080fe400078fdaff */
[-C--:B------:R-:W-:Y:S02]  /*0940*/  LEA.HI.SX32 R82, R9, R64.reuse, 0x1b ;  /* 0x0000004009527211 */ /* 0x080fe400078fdaff */
[----:B-1----:R-:W-:-:S02]  /*0950*/  LEA.HI.SX32 R66, R11, R64, 0x1b ;  /* 0x000000400b427211 */ /* 0x002fc400078fdaff */
.L_x_7844:
[----:B------:R-:W-:Y:S01]  /*0960*/  BAR.SYNC.DEFER_BLOCKING 0x0 ;  /* 0x0000000000007b1d */ /* 0x000fe20000010000 */
[----:B------:R-:W-:-:S02]  /*0970*/  SHF.R.S32.HI R97, RZ, 0x1f, R64 ;  /* 0x0000001fff617819 */ /* 0x000fc40000011440 */
[C---:B0-----:R-:W-:Y:S02]  /*0980*/  SHF.L.U32 R84, R64.reuse, 0x4, RZ ;  /* 0x0000000440547819 */ /* 0x041fe400000006ff */
        /* <DEDUP_REMOVED lines=17> */
[----:B0--3--:R0:W3:Y:S01]  /*0aa0*/  LDG.E.128 R16, [R14.64] ;  /* 0x000000060e107981 */ /* 0x0090e2000c1e1d00 */
[----:B------:R-:W-:Y:S01]  /*0ab0*/  MOV R12, c[0x0][0x16c] ;  /* 0x00005b00000c7a02 */ /* 0x000fe20000000f00 */
[----:B------:R-:W-:Y:S03]  /*0ac0*/  BSSY B0, `(.L_x_7806) ;  /* 0x0000043000007945 */ /* 0x000fe60003800000 */
[----:B------:R-:W-:-:S02]  /*0ad0*/  ISETP.GE.AND P5, PT, R12, 0x1, PT ;  /* 0x000000010c00780c */ /* 0x000fc40003fa6270 */
[--C-:B-1----:R-:W-:Y:S02]  /*0ae0*/  PRMT R12, RZ, 0x5410, R4.reuse ;  /* 0x00005410ff0c7816 */ /* 0x102fe40000000004 */
[----:B0-----:R-:W-:Y:S02]  /*0af0*/  PRMT R14, RZ, 0x7610, R4 ;  /* 0x00007610ff0e7816 */ /* 0x001fe40000000004 */
[----:B--2---:R-:W-:Y:S02]  /*0b00*/  PRMT R13, RZ, 0x5410, R8 ;  /* 0x00005410ff0d7816 */ /* 0x004fe40000000008 */
        /* <DEDUP_REMOVED lines=11> */
[----:B------:R-:W-:-:S02]  /*0bc0*/  PRMT R9, RZ, 0x5410, R11 ;  /* 0x00005410ff097816 */ /* 0x000fc4000000000b */
[----:B------:R-:W-:Y:S02]  /*0bd0*/  FSETP.GTU.FTZ.AND P6, PT, R107, 20, PT ;  /* 0x41a000006b00780b */ /* 0x000fe40003fdc000 */
[----:B------:R-:W-:Y:S01]  /*0be0*/  FSETP.GTU.FTZ.AND P4, PT, R104, 20, PT ;  /* 0x41a000006800780b */ /* 0x000fe20003f9c000 */
[----:B------:R-:W-:Y:S01]  /*0bf0*/  FADD.FTZ R108, R9, R58 ;  /* 0x0000003a096c7221 */ /* 0x000fe20000010000 */
[----:B------:R-:W-:Y:S02]  /*0c00*/  FSETP.GTU.FTZ.AND P3, PT, R109, 20, PT ;  /* 0x41a000006d00780b */ /* 0x000fe40003f7c000 */
[----:B------:R-:W-:Y:S02]  /*0c10*/  FSETP.GTU.FTZ.AND P1, PT, R111, 20, PT ;  /* 0x41a000006f00780b */ /* 0x000fe40003f3c000 */
[----:B------:R-:W-:Y:S01]  /*0c20*/  PRMT R13, RZ, 0x7610, R5 ;  /* 0x00007610ff0d7816 */ /* 0x000fe20000000005 */
[----:B---3--:R0:W-:Y:S01]  /*0c30*/  STS.128 [R74.X16], R16 ;  /* 0x000000104a007388 */ /* 0x0081e2000000cc00 */
[----:B------:R-:W-:-:S06]  /*0c40*/  NOP ;  /* 0x0000000000007918 */ /* 0x000fcc0000000000 */
[----:B------:R-:W1:Y:S01]  /*0c50*/  LDS.128 R124, [R74.X16] ;  /* 0x000000004a7c7984 */ /* 0x000e62000000cc00 */
[----:B0-----:R-:W-:-:S05]  /*0c60*/  PRMT R17, RZ, 0x5410, R10 ;  /* 0x00005410ff117816 */ /* 0x001fca000000000a */
[----:B------:R-:W-:-:S05]  /*0c70*/  FADD.FTZ R106, R17, R58 ;  /* 0x0000003a116a7221 */ /* 0x000fca0000010000 */
[----:B------:R-:W-:Y:S02]  /*0c80*/  FSETP.GTU.FTZ.AND P2, PT, R106, 20, PT ;  /* 0x41a000006a00780b */ /* 0x000fe40003f5c000 */
[--C-:B-1----:R-:W-:Y:S02]  /*0c90*/  PRMT R95, RZ, 0x5410, R124.reuse ;  /* 0x00005410ff5f7816 */ /* 0x102fe4000000007c */
[----:B------:R-:W-:Y:S02]  /*0ca0*/  PRMT R101, RZ, 0x7610, R124 ;  /* 0x00007610ff657816 */ /* 0x000fe4000000007c */
[----:B------:R-:W-:Y:S01]  /*0cb0*/  PRMT R113, RZ, 0x5410, R125 ;  /* 0x00005410ff717816 */ /* 0x000fe2000000007d */
[----:B------:R-:W-:-:S04]  /*0cc0*/  FFMA.FTZ R12, R95, R12, R61 ;  /* 0x0000000c5f0c7223 */ /* 0x000fc8000001003d */
        /* <DEDUP_REMOVED lines=34> */
.L_x_7807:
[----:B------:R-:W-:Y:S05]  /*0ef0*/  BSYNC B0 ;  /* 0x0000000000007941 */ /* 0x000fea0003800000 */
.L_x_7806:
        /* <DEDUP_REMOVED lines=42> */
.L_x_7809:
[----:B------:R-:W-:Y:S05]  /*11a0*/  BSYNC B0 ;  /* 0x0000000000007941 */ /* 0x000fea0003800000 */
.L_x_7808:
        /* <DEDUP_REMOVED lines=41> */
.L_x_7811:
[----:B------:R-:W-:Y:S05]  /*1440*/  BSYNC B0 ;  /* 0x0000000000007941 */ /* 0x000fea0003800000 */
.L_x_7810:
        /* <DEDUP_REMOVED lines=33> */
.L_x_7813:
[----:B------:R-:W-:Y:S05]  /*1660*/  BSYNC B0 ;  /* 0x0000000000007941 */ /* 0x000fea0003800000 */
.L_x_7812:
        /* <DEDUP_REMOVED lines=33> */
.L_x_7815:
[----:B------:R-:W-:Y:S05]  /*1880*/  BSYNC B0 ;  /* 0x0000000000007941 */ /* 0x000fea0003800000 */
.L_x_7814:
        /* <DEDUP_REMOVED lines=33> */
.L_x_7817:
[----:B------:R-:W-:Y:S05]  /*1aa0*/  BSYNC B0 ;  /* 0x0000000000007941 */ /* 0x000fea0003800000 */
.L_x_7816:
        /* <DEDUP_REMOVED lines=33> */
.L_x_7819:
[----:B------:R-:W-:Y:S05]  /*1cc0*/  BSYNC B0 ;  /* 0x0000000000007941 */ /* 0x000fea0003800000 */
.L_x_7818:
        /* <DEDUP_REMOVED lines=33> */
.L_x_7821:
[----:B------:R-:W-:Y:S05]  /*1ee0*/  BSYNC B0 ;  /* 0x0000000000007941 */ /* 0x000fea0003800000 */
.L_x_7820:
[----:B------:R-:W-:Y:S01]  /*1ef0*/  BAR.SYNC.DEFER_BLOCKING 0x0 ;  /* 0x0000000000007b1d */ /* 0x000fe20000010000 */
[----:B------:R-:W-:Y:S01]  /*1f00*/  HFMA2.MMA R87, -RZ, RZ, 0, 0 ;  /* 0x00000000ff577435 */ /* 0x000fe200000001ff */
[----:B------:R-:W-:Y:S01]  /*1f10*/  FFMA.FTZ R61, R127, R61, R12 ;  /* 0x0000003d7f3d7223 */ /* 0x000fe2000001000c */
[----:B------:R-:W-:Y:S01]  /*1f20*/  CS2R R90, SRZ ;  /* 0x00000000005a7805 */ /* 0x000fe2000001ff00 */
[----:B------:R-:W-:Y:S01]  /*1f30*/  CS2R R88, SRZ ;  /* 0x0000000000587805 */ /* 0x000fe2000001ff00 */
[----:B------:R-:W-:Y:S01]  /*1f40*/  CS2R R92, SRZ ;  /* 0x00000000005c7805 */ /* 0x000fe2000001ff00 */
[----:B------:R-:W-:Y:S01]  /*1f50*/  MOV R94, RZ ;  /* 0x000000ff005e7202 */ /* 0x000fe20000000f00 */
        /* <DEDUP_REMOVED lines=10> */
[----:B------:R-:W-:Y:S01]  /*2000*/  MOV R10, R64 ;  /* 0x00000040000a7202 */ /* 0x000fe20000000f00 */
[----:B------:R-:W-:Y:S01]  /*2010*/  IMAD R12, R150, c[0x0][0x2b8], RZ ;  /* 0x0000ae00960c7a24 */ /* 0x000fe200078e02ff */
[----:B------:R-:W-:Y:S01]  /*2020*/  MOV R11, RZ ;  /* 0x000000ff000b7202 */ /* 0x000fe20000000f00 */
[C---:B------:R-:W-:Y:S01]  /*2030*/  IMAD R13, R59.reuse, c[0x0][0x29c], R8 ;  /* 0x0000a7003b0d7a24 */ /* 0x040fe200078e0208 */
[----:B------:R-:W-:Y:S01]  /*2040*/  MOV R129, RZ ;  /* 0x000000ff00817202 */ /* 0x000fe20000000f00 */
[----:B------:R-:W-:Y:S01]  /*2050*/  IMAD R15, R59, c[0x0][0x2bc], R12 ;  /* 0x0000af003b0f7a24 */ /* 0x000fe200078e020c */
[----:B------:R-:W-:Y:S01]  /*2060*/  IADD3 R12, R83, -0x1, RZ ;  /* 0xffffffff530c7810 */ /* 0x000fe20007ffe0ff */
[----:B------:R-:W-:Y:S01]  /*2070*/  IMAD.WIDE.U32 R8, R59, c[0x0][0x298], R10 ;  /* 0x0000a6003b087a25 */ /* 0x000fe200078e000a */
[----:B------:R-:W-:-:S02]  /*2080*/  MOV R90, RZ ;  /* 0x000000ff005a7202 */ /* 0x000fc40000000f00 */
[----:B------:R-:W-:Y:S01]  /*2090*/  SHF.L.U32 R27, R12, 0x8, RZ ;  /* 0x000000080c1b7819 */ /* 0x000fe200000006ff */
[----:B------:R-:W-:Y:S01]  /*20a0*/  IMAD.WIDE.U32 R10, R59, c[0x0][0x2b8], R10 ;  /* 0x0000ae003b0a7a25 */ /* 0x000fe200078e000a */
[----:B------:R-:W-:Y:S02]  /*20b0*/  IADD3 R9, R9, R13, RZ ;  /* 0x0000000d09097210 */ /* 0x000fe40007ffe0ff */
[----:B------:R-:W-:Y:S01]  /*20c0*/  SHF.R.S32.HI R16, RZ, 0x1f, R27 ;  /* 0x0000001fff107819 */ /* 0x000fe2000001141b */
[C---:B------:R-:W-:Y:S01]  /*20d0*/  IMAD R13, R152.reuse, c[0x0][0x2a0], RZ ;  /* 0x0000a800980d7a24 */ /* 0x040fe200078e02ff */
[----:B------:R-:W-:Y:S01]  /*20e0*/  IADD3 R11, R11, R15, RZ ;  /* 0x0000000f0b0b7210 */ /* 0x000fe20007ffe0ff */
[----:B------:R-:W-:Y:S01]  /*20f0*/  IMAD R15, R152, c[0x0][0x2c0], RZ ;  /* 0x0000b000980f7a24 */ /* 0x000fe200078e02ff */
[----:B------:R-:W-:Y:S01]  /*2100*/  MOV R112, RZ ;  /* 0x000000ff00707202 */ /* 0x000fe20000000f00 */
[C---:B------:R-:W-:Y:S01]  /*2110*/  IMAD R13, R60.reuse, c[0x0][0x2a4], R13 ;  /* 0x0000a9003c0d7a24 */ /* 0x040fe200078e020d */
[----:B------:R-:W-:Y:S01]  /*2120*/  MOV R131, RZ ;  /* 0x000000ff00837202 */ /* 0x000fe20000000f00 */
[----:B------:R-:W-:-:S04]  /*2130*/  IMAD.WIDE.U32 R8, R60, c[0x0][0x2a0], R8 ;  /* 0x0000a8003c087a25 */ /* 0x000fc800078e0008 */
[C---:B------:R-:W-:Y:S01]  /*2140*/  IMAD R15, R60.reuse, c[0x0][0x2c4], R15 ;  /* 0x0000b1003c0f7a24 */ /* 0x040fe200078e020f */
[----:B------:R-:W-:Y:S01]  /*2150*/  IADD3 R19, R9, R13, RZ ;  /* 0x0000000d09137210 */ /* 0x000fe20007ffe0ff */
[----:B------:R-:W-:Y:S01]  /*2160*/  IMAD.WIDE.U32 R10, R60, c[0x0][0x2c0], R10 ;  /* 0x0000b0003c0a7a25 */ /* 0x000fe200078e000a */
[C---:B------:R-:W-:Y:S02]  /*2170*/  LEA R12, P1, R8.reuse, c[0x0][0x318], 0x2 ;  /* 0x0000c600080c7a11 */ /* 0x040fe400078210ff */
[----:B------:R-:W-:Y:S02]  /*2180*/  MOV R9, c[0x0][0x174] ;  /* 0x00005d0000097a02 */ /* 0x000fe40000000f00 */
[----:B------:R-:W-:Y:S02]  /*2190*/  IADD3 R17, R11, R15, RZ ;  /* 0x0000000f0b117210 */ /* 0x000fe40007ffe0ff */
[----:B------:R-:W-:Y:S02]  /*21a0*/  LEA.HI.X R13, R8, c[0x0][0x31c], R19, 0x2, P1 ;  /* 0x0000c700080d7a11 */ /* 0x000fe400008f1413 */
[----:B------:R-:W-:-:S02]  /*21b0*/  LEA R11, R9, UR4, 0x8 ;  /* 0x00000004090b7c11 */ /* 0x000fc4000f8e40ff */
[C---:B------:R-:W-:Y:S02]  /*21c0*/  LEA R14, P2, R10.reuse, c[0x0][0x320], 0x2 ;  /* 0x0000c8000a0e7a11 */ /* 0x040fe400078410ff */
[----:B------:R-:W-:Y:S01]  /*21d0*/  IADD3 R24, P0, R27, R8, RZ ;  /* 0x000000081b187210 */ /* 0x000fe20007f1e0ff */
[----:B------:R-:W-:Y:S01]  /*21e0*/  IMAD.WIDE R8, R11, 0x4, R12 ;  /* 0x000000040b087825 */ /* 0x000fe200078e020c */
[----:B------:R-:W-:Y:S02]  /*21f0*/  IADD3 R26, P1, R27, R10, RZ ;  /* 0x0000000a1b1a7210 */ /* 0x000fe40007f3e0ff */
[----:B------:R-:W-:Y:S02]  /*2200*/  LEA.HI.X R15, R10, c[0x0][0x324], R17, 0x2, P2 ;  /* 0x0000c9000a0f7a11 */ /* 0x000fe400010f1411 */
[C---:B------:R-:W-:Y:S02]  /*2210*/  IADD3.X R25, R16.reuse, R19, RZ, P0, !PT ;  /* 0x0000001310197210 */ /* 0x040fe400007fe4ff */
[----:B------:R-:W-:Y:S01]  /*2220*/  IADD3.X R27, R16, R17, RZ, P1, !PT ;  /* 0x00000011101b7210 */ /* 0x000fe20000ffe4ff */
[----:B------:R-:W-:Y:S01]  /*2230*/  IMAD.WIDE R10, R11, 0x4, R14 ;  /* 0x000000040b0a7825 */ /* 0x000fe200078e020e */
        /* <DEDUP_REMOVED lines=14> */
[C---:B------:R-:W-:Y:S02]  /*2320*/  IADD3 R42, P0, R10.reuse, -0x380, RZ ;  /* 0xfffffc800a2a7810 */ /* 0x040fe40007f1e0ff */
[C---:B------:R-:W-:Y:S02]  /*2330*/  IADD3 R44, P1, R10.reuse, -0x300, RZ ;  /* 0xfffffd000a2c7810 */ /* 0x040fe40007f3e0ff */
        /* <DEDUP_REMOVED lines=12> */
.L_x_7843:
[----:B------:R-:W-:Y:S01]  /*2400*/  SHF.R.S32.HI R132, RZ, 0x1f, R129 ;  /* 0x0000001fff847819 */ /* 0x000fe20000011481 */
[----:B------:R-:W-:Y:S01]  /*2410*/  IMAD.WIDE.U32 R8, R129, c[0x0][0x1a0], RZ ;  /* 0x0000680081087a25 */ /* 0x000fe200078e00ff */
[C---:B------:R-:W-:Y:S02]  /*2420*/  SHF.L.U32 R84, R64.reuse, 0x4, RZ ;  /* 0x0000000440547819 */ /* 0x040fe400000006ff */
[----:B------:R-:W-:Y:S01]  /*2430*/  SHF.L.U64.HI R85, R64, 0x4, R97 ;  /* 0x0000000440557819 */ /* 0x000fe20000010261 */
[----:B------:R-:W-:Y:S01]  /*2440*/  IMAD R10, R132, c[0x0][0x1a0], RZ ;  /* 0x00006800840a7a24 */ /* 0x000fe200078e02ff */
[----:B------:R-:W-:-:S03]  /*2450*/  LEA R11, P0, R8, R62, 0x1 ;  /* 0x0000003e080b7211 */ /* 0x000fc600078008ff */
[----:B------:R-:W-:Y:S01]  /*2460*/  IMAD R13, R129, c[0x0][0x1a4], R10 ;  /* 0x00006900810d7a24 */ /* 0x000fe200078e020a */
[----:B------:R-:W-:-:S04]  /*2470*/  IADD3 R10, P1, R11, R84, RZ ;  /* 0x000000540b0a7210 */ /* 0x000fc80007f3e0ff */
        /* <DEDUP_REMOVED lines=19> */
[----:B------:R-:W-:Y:S02]  /*25b0*/  LEA.HI.X R15, R12, c[0x0][0x224], R13, 0x2, P0 ;  /* 0x000089000c0f7a11 */ /* 0x000fe400000f140d */
[----:B------:R-:W-:-:S03]  /*25c0*/  IADD3 R16, P0, R19, R84, RZ ;  /* 0x0000005413107210 */ /* 0x000fc60007f1e0ff */
[----:B---3--:R-:W3:Y:S01]  /*25d0*/  LDG.E R114, [R14.64] ;  /* 0x000000060e727981 */ /* 0x008ee2000c1e1900 */
[----:B------:R-:W-:-:S03]  /*25e0*/  IADD3.X R17, R18, R85, RZ, P0, !PT ;  /* 0x0000005512117210 */ /* 0x000fc600007fe4ff */
        /* <DEDUP_REMOVED lines=8> */
[----:B------:R-:W-:-:S04]  /*2670*/  LOP3.LUT R12, R12, 0xfffffe, RZ, 0xc0, !PT ;  /* 0x00fffffe0c0c7812 */ /* 0x000fc800078ec0ff */
[----:B------:R-:W-:Y:S01]  /*2680*/  IADD3 R12, R13, -R12, RZ ;  /* 0x8000000c0d0c7210 */ /* 0x000fe20007ffe0ff */
[----:B---3--:R-:W-:-:S04]  /*2690*/  FMUL.FTZ R130, R114, 1.4426950216293334961 ;  /* 0x3fb8aa3b72827820 */ /* 0x008fc80000410000 */
[----:B------:R-:W-:Y:S01]  /*26a0*/  FMUL.FTZ R134, R130, R102 ;  /* 0x0000006682867220 */ /* 0x000fe20000410000 */
[----:B0-----:R-:W-:-:S05]  /*26b0*/  IADD3 R8, R64, 0x200, RZ ;  /* 0x0000020040087810 */ /* 0x001fca0007ffe0ff */
[----:B------:R-:W0:Y:S01]  /*26c0*/  MUFU.EX2 R134, R134 ;  /* 0x0000008600867308 */ /* 0x000e220000000800 */
[----:B------:R-:W-:Y:S02]  /*26d0*/  @P0 IADD3 R10, R83, -0x2, RZ ;  /* 0xfffffffe530a0810 */ /* 0x000fe40007ffe0ff */
[----:B------:R-:W-:-:S03]  /*26e0*/  @!P1 LEA R8, R12, R129, 0x8 ;  /* 0x000000810c089211 */ /* 0x000fc600078e40ff */
[----:B------:R-:W-:Y:S01]  /*26f0*/  @P0 IMAD R145, R10, c[0x0][0x16c], R129 ;  /* 0x00005b000a910a24 */ /* 0x000fe200078e0281 */
[----:B------:R-:W-:Y:S02]  /*2700*/  SHF.L.U32 R133, R8, 0x2, RZ ;  /* 0x0000000208857819 */ /* 0x000fe400000006ff */
[----:B-1----:R-:W1:Y:S01]  /*2710*/  LDS.128 R8, [R74.X16] ;  /* 0x000000004a087984 */ /* 0x002e62000000cc00 */
[----:B------:R-:W-:Y:S01]  /*2720*/  ISETP.NE.AND P2, PT, R64, 0x1f, PT ;  /* 0x0000001f4000780c */ /* 0x000fe20003f45270 */
[----:B------:R-:W-:Y:S01]  /*2730*/  HFMA2.MMA R142, -RZ, RZ, 0, 0 ;  /* 0x00000000ff8e7435 */ /* 0x000fe200000001ff */
[----:B------:R-:W-:-:S04]  /*2740*/  @P0 IMAD.WIDE R144, R145, 0x8, R22 ;  /* 0x0000000891900825 */ /* 0x000fc800078e0216 */
[C---:B------:R-:W-:Y:S02]  /*2750*/  FMUL.FTZ R141, R130.reuse, R107 ;  /* 0x0000006b828d7220 */ /* 0x040fe40000410000 */
[C---:B------:R-:W-:Y:S02]  /*2760*/  FMUL.FTZ R136, R130.reuse, R104 ;  /* 0x0000006882887220 */ /* 0x040fe40000410000 */
[C---:B------:R-:W-:Y:S02]  /*2770*/  FMUL.FTZ R140, R130.reuse, R109 ;  /* 0x0000006d828c7220 */ /* 0x040fe40000410000 */
[C---:B------:R-:W-:Y:S01]  /*2780*/  FMUL.FTZ R138, R130.reuse, R106 ;  /* 0x0000006a828a7220 */ /* 0x040fe20000410000 */
[----:B------:R-:W-:Y:S01]  /*2790*/  MUFU.EX2 R141, R141 ;  /* 0x0000008d008d7308 */ /* 0x000fe20000000800 */
[----:B------:R-:W-:-:S07]  /*27a0*/  FMUL.FTZ R124, R130, R111 ;  /* 0x0000006f827c7220 */ /* 0x000fce0000410000 */
[----:B------:R-:W-:Y:S01]  /*27b0*/  MUFU.EX2 R136, R136 ;  /* 0x0000008800887308 */ /* 0x000fe20000000800 */
[----:B------:R-:W-:-:S07]  /*27c0*/  PRMT R135, RZ, 0x5410, R4 ;  /* 0x00005410ff877816 */ /* 0x000fce0000000004 */
[----:B------:R-:W-:Y:S01]  /*27d0*/  MUFU.EX2 R140, R140 ;  /* 0x0000008c008c7308 */ /* 0x000fe20000000800 */
[----:B------:R-:W-:-:S07]  /*27e0*/  PRMT R126, RZ, 0x7610, R4 ;  /* 0x00007610ff7e7816 */ /* 0x000fce0000000004 */
[----:B------:R-:W-:Y:S01]  /*27f0*/  MUFU.EX2 R138, R138 ;  /* 0x0000008a008a7308 */ /* 0x000fe20000000800 */
[--C-:B-1----:R-:W-:Y:S02]  /*2800*/  PRMT R116, RZ, 0x5410, R10.reuse ;  /* 0x00005410ff747816 */ /* 0x102fe4000000000a */
[----:B------:R-:W-:Y:S02]  /*2810*/  PRMT R118, RZ, 0x7610, R10 ;  /* 0x00007610ff767816 */ /* 0x000fe4000000000a */
[----:B------:R-:W-:-:S03]  /*2820*/  PRMT R139, RZ, 0x5410, R6 ;  /* 0x00005410ff8b7816 */ /* 0x000fc60000000006 */
[----:B------:R1:W-:Y:S01]  /*2830*/  MUFU.EX2 R10, R124 ;  /* 0x0000007c000a7308 */ /* 0x0003e20000000800 */
[----:B------:R-:W-:Y:S02]  /*2840*/  PRMT R128, RZ, 0x7610, R6 ;  /* 0x00007610ff807816 */ /* 0x000fe40000000006 */
[----:B------:R-:W-:Y:S01]  /*2850*/  PRMT R137, RZ, 0x5410, R7 ;  /* 0x00005410ff897816 */ /* 0x000fe20000000007 */
[----:B------:R-:W-:Y:S01]  /*2860*/  BSSY B0, `(.L_x_7823) ;  /* 0x0000030000007945 */ /* 0x000fe20003800000 */
[----:B------:R-:W-:Y:S02]  /*2870*/  PRMT R120, RZ, 0x5410, R11 ;  /* 0x00005410ff787816 */ /* 0x000fe4000000000b */
[----:B-1----:R-:W-:Y:S01]  /*2880*/  PRMT R124, RZ, 0x7610, R5 ;  /* 0x00007610ff7c7816 */ /* 0x002fe20000000005 */
[----:B------:R-:W-:Y:S01]  /*2890*/  FMUL.FTZ R157, R135, R102 ;  /* 0x00000066879d7220 */ /* 0x000fe20000410000 */
[----:B------:R-:W-:Y:S01]  /*28a0*/  PRMT R122, RZ, 0x7610, R11 ;  /* 0x00007610ff7a7816 */ /* 0x000fe2000000000b */
[----:B------:R-:W-:-:S02]  /*28b0*/  FMUL.FTZ R148, R126, R107 ;  /* 0x0000006b7e947220 */ /* 0x000fc40000410000 */
[----:B------:R-:W-:Y:S02]  /*28c0*/  FMUL.FTZ R146, R124, R109 ;  /* 0x0000006d7c927220 */ /* 0x000fe40000410000 */
[----:B------:R-:W-:Y:S01]  /*28d0*/  FMUL.FTZ R11, R137, R108 ;  /* 0x0000006c890b7220 */ /* 0x000fe20000410000 */
[----:B--2---:R1:W-:Y:S01]  /*28e0*/  STS.128 [R74.X16+0x210], R16 ;  /* 0x000210104a007388 */ /* 0x0043e2000000cc00 */
[----:B------:R-:W-:-:S06]  /*28f0*/  NOP ;  /* 0x0000000000007918 */ /* 0x000fcc0000000000 */
[----:B------:R-:W2:Y:S04]  /*2900*/  LDS.128 R12, [R74.X16+0x210] ;  /* 0x000210004a0c7984 */ /* 0x000ea8000000cc00 */
[----:B0-----:R0:W-:Y:S04]  /*2910*/  STS [R133+0xe98], R134 ;  /* 0x000e988685007388 */ /* 0x0011e80000000800 */
[----:B------:R-:W-:Y:S01]  /*2920*/  BAR.SYNC.DEFER_BLOCKING 0x0 ;  /* 0x0000000000007b1d */ /* 0x000fe20000010000 */
[--C-:B-1----:R-:W-:Y:S02]  /*2930*/  PRMT R16, RZ, 0x5410, R8.reuse ;  /* 0x00005410ff107816 */ /* 0x102fe40000000008 */
[----:B------:R-:W-:-:S03]  /*2940*/  PRMT R17, RZ, 0x7610, R8 ;  /* 0x00007610ff117816 */ /* 0x000fc60000000008 */
[----:B------:R1:W3:Y:S04]  /*2950*/  @P2 LDS R143, [R64.X4+0x169c] ;  /* 0x00169c00408f2984 */ /* 0x0002e80000004800 */
[----:B------:R4:W5:Y:S01]  /*2960*/  @P0 LDG.E R142, [R144.64+0x4] ;  /* 0x00000406908e0981 */ /* 0x000962000c1e1900 */
[----:B--2---:R-:W-:Y:S02]  /*2970*/  PRMT R8, RZ, 0x5410, R12 ;  /* 0x00005410ff087816 */ /* 0x004fe4000000000c */
[----:B------:R-:W-:Y:S02]  /*2980*/  PRMT R160, RZ, 0x5410, R14 ;  /* 0x00005410ffa07816 */ /* 0x000fe4000000000e */
[----:B----4-:R-:W-:Y:S01]  /*2990*/  PRMT R144, RZ, 0x7610, R12 ;  /* 0x00007610ff907816 */ /* 0x010fe2000000000c */
[C---:B------:R-:W-:Y:S01]  /*29a0*/  FMUL.FTZ R12, R130.reuse, R121 ;  /* 0x00000079820c7220 */ /* 0x040fe20000410000 */
[----:B------:R-:W-:Y:S01]  /*29b0*/  PRMT R162, RZ, 0x7610, R14 ;  /* 0x00007610ffa27816 */ /* 0x000fe2000000000e */
[----:B------:R-:W-:-:S04]  /*29c0*/  FMUL.FTZ R14, R130, R108 ;  /* 0x0000006c820e7220 */ /* 0x000fc80000410000 */
[----:B------:R-:W2:Y:S01]  /*29d0*/  MUFU.EX2 R12, R12 ;  /* 0x0000000c000c7308 */ /* 0x000ea20000000800 */
[--C-:B------:R-:W-:Y:S02]  /*29e0*/  PRMT R164, RZ, 0x5410, R15.reuse ;  /* 0x00005410ffa47816 */ /* 0x100fe4000000000f */
[----:B------:R-:W-:-:S05]  /*29f0*/  PRMT R166, RZ, 0x7610, R15 ;  /* 0x00007610ffa67816 */ /* 0x000fca000000000f */
[----:B------:R-:W4:Y:S01]  /*2a00*/  MUFU.EX2 R14, R14 ;  /* 0x0000000e000e7308 */ /* 0x000f220000000800 */
[----:B0-----:R-:W-:Y:S01]  /*2a10*/  PRMT R133, RZ, 0x5410, R5 ;  /* 0x00005410ff857816 */ /* 0x001fe20000000005 */
        /* <DEDUP_REMOVED lines=11> */
[----:B--2---:R-:W-:Y:S01]  /*2ad0*/  FFMA.FTZ R151, R12, R166, R145 ;  /* 0x000000a60c977223 */ /* 0x004fe20000010091 */
[----:B------:R-:W-:Y:S05]  /*2ae0*/  @P2 BRA `(.L_x_7824) ;  /* 0x0000007000002947 */ /* 0x000fea0003800000 */
[----:B-1-3--:R-:W-:Y:S02]  /*2af0*/  ISETP.NE.AND P0, PT, R83, c[0x0][0x174], PT ;  /* 0x00005d0053007a0c */ /* 0x00afe40003f05270 */
[----:B------:R-:W-:-:S11]  /*2b00*/  MOV R143, 0x3f800000 ;  /* 0x3f800000008f7802 */ /* 0x000fd60000000f00 */
[----:B------:R-:W-:-:S04]  /*2b10*/  @P0 LEA.HI R9, R83, R83, RZ, 0x1 ;  /* 0x0000005353090211 */ /* 0x000fc800078f08ff */
[----:B------:R-:W-:-:S04]  /*2b20*/  @P0 LOP3.LUT R162, R9, 0xfffffe, RZ, 0xc0, !PT ;  /* 0x00fffffe09a20812 */ /* 0x000fc800078ec0ff */
[----:B------:R-:W-:-:S04]  /*2b30*/  @P0 IADD3 R162, -R162, R83, RZ ;  /* 0x00000053a2a20210 */ /* 0x000fc80007ffe1ff */
[----:B------:R-:W-:-:S05]  /*2b40*/  @P0 LEA R162, R162, R129, 0x8 ;  /* 0x00000081a2a20211 */ /* 0x000fca00078e40ff */
[----:B------:R0:W1:Y:S02]  /*2b50*/  @P0 LDS R143, [R162.X4+0xe98] ;  /* 0x000e9800a28f0984 */ /* 0x0000640000004800 */
.L_x_7824:
[----:B-1-3--:R-:W-:Y:S05]  /*2b60*/  BSYNC B0 ;  /* 0x0000000000007941 */ /* 0x00afea0003800000 */
.L_x_7823:
[----:B------:R-:W-:Y:S01]  /*2b70*/  FMUL.FTZ R9, R12, R143 ;  /* 0x0000008f0c097220 */ /* 0x000fe20000410000 */
[C---:B------:R-:W-:Y:S01]  /*2b80*/  ISETP.NE.AND P0, PT, R154.reuse, 0x1f, PT ;  /* 0x0000001f9a00780c */ /* 0x040fe20003f05270 */
[----:B------:R-:W-:Y:S01]  /*2b90*/  FMUL.FTZ R149, R119, R160 ;  /* 0x000000a077957220 */ /* 0x000fe20000410000 */
[----:B------:R-:W-:Y:S01]  /*2ba0*/  ISETP.GE.U32.AND P3, PT, R154, 0x1e, PT ;  /* 0x0000001e9a00780c */ /* 0x000fe20003f66070 */
[----:B----4-:R-:W-:Y:S01]  /*2bb0*/  FFMA.FTZ R151, R14, R151, R147 ;  /* 0x000000970e977223 */ /* 0x010fe20000010093 */
[----:B------:R-:W-:Y:S01]  /*2bc0*/  ISETP.GE.U32.AND P4, PT, R154, 0x18, PT ;  /* 0x000000189a00780c */ /* 0x000fe20003f86070 */
[----:B------:R-:W-:Y:S01]  /*2bd0*/  FMUL.FTZ R9, R14, R9 ;  /* 0x000000090e097220 */ /* 0x000fe20000410000 */
[----:B------:R-:W-:Y:S01]  /*2be0*/  SHF.L.U32 R176, R129, 0x3, RZ ;  /* 0x0000000381b07819 */ /* 0x000fe200000006ff */
[----:B------:R-:W-:Y:S01]  /*2bf0*/  FMUL.FTZ R161, R117, R158 ;  /* 0x0000009e75a17220 */ /* 0x000fe20000410000 */
[----:B-----5:R1:W-:Y:S01]  /*2c00*/  SHFL.IDX PT, R177, R142, RZ, 0x1f ;  /* 0x00001fff8eb17589 */ /* 0x0203e200000e0000 */
[----:B------:R-:W-:Y:S01]  /*2c10*/  FFMA.FTZ R153, R10, R151, R149 ;  /* 0x000000970a997223 */ /* 0x000fe20000010095 */
[----:B------:R-:W-:Y:S01]  /*2c20*/  ISETP.NE.AND P5, PT, R64, RZ, PT ;  /* 0x000000ff4000720c */ /* 0x000fe20003fa5270 */
[----:B------:R-:W-:Y:S01]  /*2c30*/  FMUL.FTZ R9, R10, R9 ;  /* 0x000000090a097220 */ /* 0x000fe20000410000 */
[----:B------:R-:W-:Y:S01]  /*2c40*/  BSSY B0, `(.L_x_7825) ;  /* 0x00000cf000007945 */ /* 0x000fe20003800000 */
[----:B------:R-:W-:-:S02]  /*2c50*/  FMUL.FTZ R151, R113, R156 ;  /* 0x0000009c71977220 */ /* 0x000fc40000410000 */
[C---:B------:R-:W-:Y:S01]  /*2c60*/  FFMA.FTZ R156, R138.reuse, R153, R161 ;  /* 0x000000998a9c7223 */ /* 0x040fe200000100a1 */
[----:B-1----:R-:W-:Y:S01]  /*2c70*/  P2R R142, PR, RZ, 0x20 ;  /* 0x00000020ff8e7803 */ /* 0x002fe20000000000 */
        /* <DEDUP_REMOVED lines=11> */
[----:B------:R-:W-:Y:S01]  /*2d30*/  FMUL.FTZ R163, R18, R155 ;  /* 0x0000009b12a37220 */ /* 0x000fe20000410000 */
[----:B------:R-:W1:Y:S01]  /*2d40*/  SHFL.DOWN PT, R164, R168, 0x1, 0x1f ;  /* 0x08201f00a8a47f89 */ /* 0x000e6200000e0000 */
[----:B------:R-:W-:Y:S02]  /*2d50*/  FFMA.FTZ R9, R141, R160, R158 ;  /* 0x000000a08d097223 */ /* 0x000fe4000001009e */
[----:B------:R-:W-:Y:S01]  /*2d60*/  FMUL.FTZ R159, R134, R141 ;  /* 0x0000008d869f7220 */ /* 0x000fe20000410000 */
[----:B0-----:R-:W0:Y:S01]  /*2d70*/  SHFL.DOWN PT, R162, R179, 0x1, 0x1f ;  /* 0x08201f00b3a27f89 */ /* 0x001e2200000e0000 */
        /* <DEDUP_REMOVED lines=18> */
[C---:B-1----:R-:W-:Y:S01]  /*2ea0*/  @P0 FFMA.FTZ R168, R179.reuse, R164, R168 ;  /* 0x000000a4b3a80223 */ /* 0x042fe200000100a8 */
[----:B------:R-:W1:Y:S01]  /*2eb0*/  SHFL.UP PT, R9, R144, 0x1, RZ ;  /* 0x0420000090097989 */ /* 0x000e6200000e00ff */
[----:B0-----:R-:W-:Y:S01]  /*2ec0*/  @P0 FMUL.FTZ R179, R179, R162 ;  /* 0x000000a2b3b30220 */ /* 0x001fe20000410000 */
[----:B------:R-:W-:Y:S02]  /*2ed0*/  ISETP.GE.AND P0, PT, R74, 0x1, PT ;  /* 0x000000014a00780c */ /* 0x000fe40003f06270 */
[----:B------:R-:W0:Y:S04]  /*2ee0*/  SHFL.UP PT, R8, R175, 0x1, RZ ;  /* 0x04200000af087989 */ /* 0x000e2800000e00ff */
[----:B------:R-:W2:Y:S04]  /*2ef0*/  SHFL.DOWN PT, R164, R168, 0x2, 0x1f ;  /* 0x08401f00a8a47f89 */ /* 0x000ea800000e0000 */
[----:B------:R-:W3:Y:S03]  /*2f00*/  SHFL.DOWN PT, R162, R179, 0x2, 0x1f ;  /* 0x08401f00b3a27f89 */ /* 0x000ee600000e0000 */
[----:B-1----:R-:W-:-:S02]  /*2f10*/  @P0 FFMA.FTZ R144, R175, R9, R144 ;  /* 0x00000009af900223 */ /* 0x002fc40000010090 */
[----:B0-----:R-:W-:-:S03]  /*2f20*/  @P0 FMUL.FTZ R175, R175, R8 ;  /* 0x00000008afaf0220 */ /* 0x001fc60000410000 */
        /* <DEDUP_REMOVED lines=73> */
[----:B------:R-:W-:Y:S02]  /*33c0*/  FMUL.FTZ R162, R149, R106 ;  /* 0x0000006a95a27220 */ /* 0x000fe40000410000 */
[----:B------:R-:W-:Y:S02]  /*33d0*/  FMUL.FTZ R141, R142, R109 ;  /* 0x0000006d8e8d7220 */ /* 0x000fe40000410000 */
[----:B------:R-:W-:-:S02]  /*33e0*/  FFMA.FTZ R170, R138, R168, R167 ;  /* 0x000000a88aaa7223 */ /* 0x000fc400000100a7 */
[----:B------:R-:W-:Y:S02]  /*33f0*/  FFMA.FTZ R146, R19, -R146, R168 ;  /* 0x8000009213927223 */ /* 0x000fe400000100a8 */
[----:B------:R-:W-:Y:S02]  /*3400*/  FFMA.FTZ R9, R140, R148, R9 ;  /* 0x000000948c097223 */ /* 0x000fe40000010009 */
[----:B------:R-:W-:Y:S02]  /*3410*/  FMUL.FTZ R161, R139, R162 ;  /* 0x000000a28ba17220 */ /* 0x000fe40000410000 */
[----:B------:R-:W-:Y:S02]  /*3420*/  FFMA.FTZ R9, R146, R141, R9 ;  /* 0x0000008d92097223 */ /* 0x000fe40000010009 */
[----:B------:R-:W-:Y:S01]  /*3430*/  FFMA.FTZ R138, R116, -R13, R170 ;  /* 0x8000000d748a7223 */ /* 0x000fe200000100aa */
[----:B------:R0:W-:Y:S01]  /*3440*/  STS [R76.X4+0x430], R161 ;  /* 0x000430a14c007388 */ /* 0x0001e20000004800 */
[----:B------:R-:W-:-:S02]  /*3450*/  FMUL.FTZ R183, R143, R121 ;  /* 0x000000798fb77220 */ /* 0x000fc40000410000 */
[----:B------:R-:W-:Y:S02]  /*3460*/  FMUL.FTZ R164, R145, R108 ;  /* 0x0000006c91a47220 */ /* 0x000fe40000410000 */
[----:B------:R-:W-:Y:S02]  /*3470*/  FMUL.FTZ R175, R147, R111 ;  /* 0x0000006f93af7220 */ /* 0x000fe40000410000 */
[----:B------:R-:W-:Y:S02]  /*3480*/  FFMA.FTZ R162, R138, R162, R9 ;  /* 0x000000a28aa27223 */ /* 0x000fe40000010009 */
        /* <DEDUP_REMOVED lines=9> */
[----:B------:R0:W-:Y:S01]  /*3520*/  STS [R76.X4+0x434], R179 ;  /* 0x000434b34c007388 */ /* 0x0001e20000004800 */
[----:B------:R-:W-:Y:S01]  /*3530*/  FFMA.FTZ R10, R10, R170, R169 ;  /* 0x000000aa0a0a7223 */ /* 0x000fe200000100a9 */
[----:B------:R-:W-:Y:S01]  /*3540*/  LEA R8, R83, R64, 0x8 ;  /* 0x0000004053087211 */ /* 0x000fe200078e40ff */
[----:B------:R-:W-:Y:S01]  /*3550*/  FMUL.FTZ R13, R113, R166 ;  /* 0x000000a6710d7220 */ /* 0x000fe20000410000 */
[----:B------:R-:W-:Y:S01]  /*3560*/  STS [R76.X4+0x42c], R163 ;  /* 0x00042ca34c007388 */ /* 0x000fe20000004800 */
[----:B------:R-:W-:Y:S01]  /*3570*/  FFMA.FTZ R14, R14, R10, R171 ;  /* 0x0000000a0e0e7223 */ /* 0x000fe200000100ab */
[----:B------:R-:W-:Y:S01]  /*3580*/  IADD3 R8, R8, -0x100, RZ ;  /* 0xffffff0008087810 */ /* 0x000fe20007ffe0ff */
[----:B------:R-:W-:Y:S01]  /*3590*/  FFMA.FTZ R141, R118, -R15, R10 ;  /* 0x8000000f768d7223 */ /* 0x000fe2000001000a */
[----:B------:R-:W-:Y:S01]  /*35a0*/  STS [R76.X4+0x428], R161 ;  /* 0x000428a14c007388 */ /* 0x000fe20000004800 */
[----:B------:R-:W-:Y:S01]  /*35b0*/  FFMA.FTZ R155, R120, -R11, R14 ;  /* 0x8000000b789b7223 */ /* 0x000fe2000001000e */
[----:B0-----:R-:W-:Y:S01]  /*35c0*/  SHF.L.U32 R179, R112, 0x2, RZ ;  /* 0x0000000270b37819 */ /* 0x001fe200000006ff */
[----:B------:R-:W-:Y:S01]  /*35d0*/  FFMA.FTZ R162, R141, R175, R162 ;  /* 0x000000af8da27223 */ /* 0x000fe200000100a2 */
[----:B------:R-:W-:Y:S01]  /*35e0*/  STS [R76.X4+0x424], R157 ;  /* 0x0004249d4c007388 */ /* 0x000fe20000004800 */
[----:B------:R-:W-:-:S02]  /*35f0*/  FFMA.FTZ R12, R12, R14, R173 ;  /* 0x0000000e0c0c7223 */ /* 0x000fc400000100ad */
[----:B------:R-:W-:Y:S01]  /*3600*/  FFMA.FTZ R156, R155, R164, R162 ;  /* 0x000000a49b9c7223 */ /* 0x000fe200000100a2 */
[----:B------:R0:W-:Y:S01]  /*3610*/  STS [R76.X4+0x420], R9 ;  /* 0x000420094c007388 */ /* 0x0001e20000004800 */
[----:B------:R-:W-:Y:S01]  /*3620*/  IADD3 R162, -R8, c[0x0][0x168], RZ ;  /* 0x00005a0008a27a10 */ /* 0x000fe20007ffe1ff */
[----:B------:R-:W-:Y:S01]  /*3630*/  FMUL.FTZ R11, R95, R160 ;  /* 0x000000a05f0b7220 */ /* 0x000fe20000410000 */
[----:B------:R-:W-:Y:S01]  /*3640*/  SHF.L.U64.HI R160, R112, 0x2, R131 ;  /* 0x0000000270a07819 */ /* 0x000fe20000010283 */
[----:B------:R-:W-:Y:S01]  /*3650*/  BAR.SYNC.DEFER_BLOCKING 0x0 ;  /* 0x0000000000007b1d */ /* 0x000fe20000010000 */
[----:B------:R-:W-:Y:S01]  /*3660*/  ISETP.GE.AND P0, PT, R162, 0x1, PT ;  /* 0x00000001a200780c */ /* 0x000fe20003f06270 */
[----:B------:R-:W-:Y:S02]  /*3670*/  FFMA.FTZ R148, R122, -R159, R12 ;  /* 0x8000009f7a947223 */ /* 0x000fe4000001000c */
[----:B------:R-:W-:Y:S02]  /*3680*/  FMUL.FTZ R15, R117, R168 ;  /* 0x000000a8750f7220 */ /* 0x000fe40000410000 */
[----:B0-----:R-:W-:-:S02]  /*3690*/  FMUL.FTZ R9, R101, R158 ;  /* 0x0000009e65097220 */ /* 0x001fc40000410000 */
[----:B------:R-:W-:Y:S02]  /*36a0*/  FMUL.FTZ R173, R119, R170 ;  /* 0x000000aa77ad7220 */ /* 0x000fe40000410000 */
[----:B------:R-:W-:Y:S02]  /*36b0*/  FMUL.FTZ R175, R125, R14 ;  /* 0x0000000e7daf7220 */ /* 0x000fe40000410000 */
[----:B------:R-:W-:Y:S02]  /*36c0*/  FMUL.FTZ R177, R127, R12 ;  /* 0x0000000c7fb17220 */ /* 0x000fe40000410000 */
[----:B------:R-:W-:Y:S02]  /*36d0*/  FMUL.FTZ R183, R148, R183 ;  /* 0x000000b794b77220 */ /* 0x000fe40000410000 */
[----:B------:R-:W-:Y:S02]  /*36e0*/  IMAD R158, R160, c[0x0][0x2b0], RZ ;  /* 0x0000ac00a09e7a24 */ /* 0x000fe400078e02ff */
[----:B------:R-:W-:-:S02]  /*36f0*/  FADD.FTZ R156, R156, R183 ;  /* 0x000000b79c9c7221 */ /* 0x000fc40000010000 */
        /* <DEDUP_REMOVED lines=35> */
.L_x_7826:
[----:B01234-:R-:W-:Y:S05]  /*3930*/  BSYNC B0 ;  /* 0x0000000000007941 */ /* 0x01ffea0003800000 */
.L_x_7825:
        /* <DEDUP_REMOVED lines=18> */
.L_x_7828:
[----:B0-----:R-:W-:Y:S05]  /*3a60*/  BSYNC B0 ;  /* 0x0000000000007941 */ /* 0x001fea0003800000 */
.L_x_7827:
        /* <DEDUP_REMOVED lines=9> */
.L_x_7830:
[----:B------:R-:W-:Y:S05]  /*3b00*/  BSYNC B0 ;  /* 0x0000000000007941 */ /* 0x000fea0003800000 */
.L_x_7829:
        /* <DEDUP_REMOVED lines=9> */
.L_x_7832:
[----:B------:R-:W-:Y:S05]  /*3ba0*/  BSYNC B0 ;  /* 0x0000000000007941 */ /* 0x000fea0003800000 */
.L_x_7831:
        /* <DEDUP_REMOVED lines=9> */
.L_x_7834:
[----:B------:R-:W-:Y:S05]  /*3c40*/  BSYNC B0 ;  /* 0x0000000000007941 */ /* 0x000fea0003800000 */
.L_x_7833:
        /* <DEDUP_REMOVED lines=9> */
.L_x_7836:
[----:B------:R-:W-:Y:S05]  /*3ce0*/  BSYNC B0 ;  /* 0x0000000000007941 */ /* 0x000fea0003800000 */
.L_x_7835:
        /* <DEDUP_REMOVED lines=9> */
.L_x_7838:
[----:B------:R-:W-:Y:S05]  /*3d80*/  BSYNC B0 ;  /* 0x0000000000007941 */ /* 0x000fea0003800000 */
.L_x_7837:
        /* <DEDUP_REMOVED lines=9> */
.L_x_7840:
[----:B------:R-:W-:Y:S05]  /*3e20*/  BSYNC B0 ;  /* 0x0000000000007941 */ /* 0x000fea0003800000 */
.L_x_7839:
        /* <DEDUP_REMOVED lines=13> */
[C---:B------:R-:W-:Y:S02]  /*3f00*/  FMUL.FTZ R151, R114.reuse, R151 ;  /* 0x0000009772977220 */ /* 0x040fe40000410000 */
[----:B------:R-:W-:Y:S02]  /*3f10*/  FMUL.FTZ R153, R114, R153 ;  /* 0x0000009972997220 */ /* 0x000fe40000410000 */
[----:B0-----:R-:W-:Y:S02]  /*3f20*/  @P0 FADD R9, R156, R9 ;  /* 0x000000099c090221 */ /* 0x001fe40000000000 */
[----:B----4-:R-:W-:Y:S02]  /*3f30*/  FMUL.FTZ R13, R118, R147 ;  /* 0x00000093760d7220 */ /* 0x010fe40000410000 */
[----:B------:R-:W-:Y:S01]  /*3f40*/  FMUL.FTZ R19, R19, R142 ;  /* 0x0000008e13137220 */ /* 0x000fe20000410000 */
[----:B------:R-:W0:Y:S01]  /*3f50*/  SHFL.DOWN P0, R10, R9, 0x2, 0x1f ;  /* 0x08401f00090a7f89 */ /* 0x000e220000000000 */
        /* <DEDUP_REMOVED lines=20> */
[----:B------:R-:W-:Y:S02]  /*40a0*/  FFMA.FTZ R110, R15, R121, R110 ;  /* 0x000000790f6e7223 */ /* 0x000fe4000001006e */
[----:B------:R-:W-:Y:S02]  /*40b0*/  FADD.FTZ R91, R120, R91 ;  /* 0x0000005b785b7221 */ /* 0x000fe40000010000 */
[----:B------:R-:W-:Y:S02]  /*40c0*/  FFMA.FTZ R105, R116, R106, R105 ;  /* 0x0000006a74697223 */ /* 0x000fe40000010069 */
[----:B------:R-:W-:Y:S02]  /*40d0*/  FADD.FTZ R89, R8, R89 ;  /* 0x0000005908597221 */ /* 0x000fe40000010000 */
[----:B------:R-:W-:Y:S02]  /*40e0*/  FADD.FTZ R90, R143, R90 ;  /* 0x0000005a8f5a7221 */ /* 0x000fe40000010000 */
[----:B------:R-:W-:-:S02]  /*40f0*/  FFMA.FTZ R98, R19, R109, R98 ;  /* 0x0000006d13627223 */ /* 0x000fc40000010062 */
[----:B------:R-:W-:Y:S02]  /*4100*/  FADD.FTZ R92, R149, R92 ;  /* 0x0000005c955c7221 */ /* 0x000fe40000010000 */
[----:B------:R-:W-:Y:S02]  /*4110*/  FFMA.FTZ R96, R17, R107, R96 ;  /* 0x0000006b11607223 */ /* 0x000fe40000010060 */
[----:B0-----:R-:W-:Y:S02]  /*4120*/  @P0 FADD R11, R10, R11 ;  /* 0x0000000b0a0b0221 */ /* 0x001fe40000000000 */
[----:B------:R-:W-:Y:S02]  /*4130*/  FFMA.FTZ R99, R16, R102, R99 ;  /* 0x0000006610637223 */ /* 0x000fe40000010063 */
[----:B------:R-:W-:Y:S01]  /*4140*/  FADD.FTZ R93, R18, R93 ;  /* 0x0000005d125d7221 */ /* 0x000fe20000010000 */
[----:B------:R-:W0:Y:S01]  /*4150*/  SHFL.DOWN P0, R12, R11, 0x8, 0x1f ;  /* 0x09001f000b0c7f89 */ /* 0x000e220000000000 */
[----:B------:R-:W-:-:S02]  /*4160*/  FADD.FTZ R87, R126, R87 ;  /* 0x000000577e577221 */ /* 0x000fc40000010000 */
[----:B------:R-:W-:Y:S02]  /*4170*/  FADD.FTZ R94, R153, R94 ;  /* 0x0000005e995e7221 */ /* 0x000fe40000010000 */
[----:B0-----:R-:W-:Y:S01]  /*4180*/  @P0 FADD R12, R11, R12 ;  /* 0x0000000c0b0c0221 */ /* 0x001fe20000000000 */
[----:B------:R-:W-:Y:S01]  /*4190*/  ISETP.NE.AND P0, PT, R74, RZ, PT ;  /* 0x000000ff4a00720c */ /* 0x000fe20003f05270 */
[----:B------:R-:W-:-:S03]  /*41a0*/  FMUL.FTZ R11, R114, R142 ;  /* 0x0000008e720b7220 */ /* 0x000fc60000410000 */
[----:B------:R-:W0:Y:S01]  /*41b0*/  SHFL.DOWN P1, R145, R12, 0x10, 0x1f ;  /* 0x0a001f000c917f89 */ /* 0x000e220000020000 */
[----:B------:R-:W-:-:S04]  /*41c0*/  FMUL.FTZ R11, R146, R11 ;  /* 0x0000000b920b7220 */ /* 0x000fc80000410000 */
[----:B------:R-:W-:-:S04]  /*41d0*/  FFMA.FTZ R11, R124, R19, R11 ;  /* 0x000000137c0b7223 */ /* 0x000fc8000001000b */
[----:B------:R-:W-:Y:S02]  /*41e0*/  FADD.FTZ R88, R11, R88 ;  /* 0x000000580b587221 */ /* 0x000fe40000010000 */
[----:B0-----:R-:W-:-:S05]  /*41f0*/  @P1 FADD R145, R12, R145 ;  /* 0x000000910c911221 */ /* 0x001fca0000000000 */
        /* <DEDUP_REMOVED lines=8> */
.L_x_7842:
[----:B0-----:R-:W-:Y:S05]  /*4280*/  BSYNC B0 ;  /* 0x0000000000007941 */ /* 0x001fea0003800000 */
.L_x_7841:
[----:B------:R-:W-:Y:S02]  /*4290*/  IADD3 R129, R129, 0x1, RZ ;  /* 0x0000000181817810 */ /* 0x000fe40007ffe0ff */
[----:B------:R-:W-:Y:S02]  /*42a0*/  IADD3 R112, P1, R112, 0x1, RZ ;  /* 0x0000000170707810 */ /* 0x000fe40007f3e0ff */
[----:B------:R-:W-:Y:S02]  /*42b0*/  ISETP.GE.AND P0, PT, R129, c[0x0][0x16c], PT ;  /* 0x00005b0081007a0c */ /* 0x000fe40003f06270 */
[----:B------:R-:W-:-:S11]  /*42c0*/  IADD3.X R131, RZ, R131, RZ, P1, !PT ;  /* 0x00000083ff837210 */ /* 0x000fd60000ffe4ff */
[----:B------:R-:W-:Y:S01]  /*42d0*/  @P0 CALL.REL.NOINC `(.L_x_7822) ;  /* 0x0000001000000944 */ /* 0x000fe20003c00000 */
[----:B------:R-:W-:Y:S05]  /*42e0*/  BRA `(.L_x_7843) ;  /* 0xffffe11000007947 */ /* 0x000fea000383ffff */
.L_x_7822:
[----:B------:R-:W-:Y:S01]  /*42f0*/  BAR.SYNC.DEFER_BLOCKING 0x0 ;  /* 0x0000000000007b1d */ /* 0x000fe20000010000 */
[----:B------:R-:W-:Y:S02]  /*4300*/  SHF.R.S32.HI R4, RZ, 0x1f, R64 ;  /* 0x0000001fff047819 */ /* 0x000fe40000011440 */
[----:B------:R-:W-:-:S04]  /*4310*/  LEA R8, P0, R64, R63, 0x4 ;  /* 0x0000003f40087211 */ /* 0x000fc800078020ff */
[----:B------:R-:W-:-:S06]  /*4320*/  LEA.HI.X R9, R64, R65, R4, 0x4, P0 ;  /* 0x0000004140097211 */ /* 0x000fcc00000f2404 */
[----:B------:R-:W4:Y:S01]  /*4330*/  LDG.E.128 R8, [R8.64] ;  /* 0x0000000608087981 */ /* 0x000f22000c1e1d00 */
        /* <DEDUP_REMOVED lines=8> */
[----:B------:R-:W-:Y:S01]  /*43c0*/  IADD3 R26, R83, -0x1, RZ ;  /* 0xffffffff531a7810 */ /* 0x000fe20007ffe0ff */
        /* <DEDUP_REMOVED lines=13> */
[----:B------:R-:W-:-:S05]  /*44a0*/  FADD.FTZ R11, R9, R58 ;  /* 0x0000003a090b7221 */ /* 0x000fca0000010000 */
[----:B------:R-:W-:Y:S01]  /*44b0*/  FSETP.GTU.FTZ.AND P1, PT, R11, 20, PT ;  /* 0x41a000000b00780b */ /* 0x000fe20003f3c000 */
[----:B------:R-:W-:Y:S02]  /*44c0*/  @!P6 FMUL.FTZ R4, R12, -1.4426950216293334961 ;  /* 0xbfb8aa3b0c04e820 */ /* 0x000fe40000410000 */
[----:B------:R-:W-:-:S04]  /*44d0*/  FADD.FTZ R12, R5, R58 ;  /* 0x0000003a050c7221 */ /* 0x000fc80000010000 */
[----:B------:R-:W0:Y:S01]  /*44e0*/  @!P6 MUFU.EX2 R4, R4 ;  /* 0x000000040004e308 */ /* 0x000e220000000800 */
[----:B------:R-:W-:Y:S01]  /*44f0*/  @!P0 FMUL.FTZ R8, R13, -1.4426950216293334961 ;  /* 0xbfb8aa3b0d088820 */ /* 0x000fe20000410000 */
[----:B------:R-:W-:-:S06]  /*4500*/  FSETP.GTU.FTZ.AND P2, PT, R12, 20, PT ;  /* 0x41a000000c00780b */ /* 0x000fcc0003f5c000 */
[----:B------:R-:W4:Y:S01]  /*4510*/  @!P0 MUFU.EX2 R10, R8 ;  /* 0x00000008000a8308 */ /* 0x000f220000000800 */
[----:B0-----:R-:W-:Y:S02]  /*4520*/  @!P6 FADD.FTZ R5, R4, 1 ;  /* 0x3f8000000405e421 */ /* 0x001fe40000010000 */
[----:B------:R-:W-:-:S05]  /*4530*/  @!P1 FMUL.FTZ R4, R11, -1.4426950216293334961 ;  /* 0xbfb8aa3b0b049820 */ /* 0x000fca0000410000 */
[----:B------:R0:W5:Y:S01]  /*4540*/  @!P6 MUFU.RCP R9, R5 ;  /* 0x000000050009e308 */ /* 0x0001620000001000 */
[----:B----4-:R-:W-:-:S07]  /*4550*/  @!P0 FADD.FTZ R10, R10, 1 ;  /* 0x3f8000000a0a8421 */ /* 0x010fce0000010000 */
[----:B------:R-:W4:Y:S01]  /*4560*/  @!P1 MUFU.EX2 R4, R4 ;  /* 0x0000000400049308 */ /* 0x000f220000000800 */
[----:B0-----:R-:W-:-:S05]  /*4570*/  PRMT R5, RZ, 0x5410, R6 ;  /* 0x00005410ff057816 */ /* 0x001fca0000000006 */
[----:B------:R-:W-:Y:S01]  /*4580*/  FADD.FTZ R13, R5, R58 ;  /* 0x0000003a050d7221 */ /* 0x000fe20000010000 */
[----:B------:R-:W-:Y:S01]  /*4590*/  PRMT R5, RZ, 0x7610, R6 ;  /* 0x00007610ff057816 */ /* 0x000fe20000000006 */
[----:B------:R-:W-:Y:S01]  /*45a0*/  @!P2 FMUL.FTZ R6, R12, -1.4426950216293334961 ;  /* 0xbfb8aa3b0c06a820 */ /* 0x000fe20000410000 */
[----:B------:R-:W0:Y:S01]  /*45b0*/  @!P0 MUFU.RCP R10, R10 ;  /* 0x0000000a000a8308 */ /* 0x000e220000001000 */
[----:B-----5:R-:W-:Y:S01]  /*45c0*/  @!P6 FMUL.FTZ R94, R94, R9 ;  /* 0x000000095e5ee220 */ /* 0x020fe20000410000 */
[----:B------:R-:W-:Y:S01]  /*45d0*/  FSETP.GTU.FTZ.AND P3, PT, R13, 20, PT ;  /* 0x41a000000d00780b */ /* 0x000fe20003f7c000 */
[----:B------:R-:W-:Y:S01]  /*45e0*/  FADD.FTZ R8, R5, R58 ;  /* 0x0000003a05087221 */ /* 0x000fe20000010000 */
[--C-:B------:R-:W-:Y:S01]  /*45f0*/  PRMT R5, RZ, 0x5410, R7.reuse ;  /* 0x00005410ff057816 */ /* 0x100fe20000000007 */
[----:B------:R-:W-:Y:S01]  /*4600*/  FADD.FTZ R86, R94, R86 ;  /* 0x000000565e567221 */ /* 0x000fe20000010000 */
[----:B------:R-:W-:Y:S01]  /*4610*/  PRMT R7, RZ, 0x7610, R7 ;  /* 0x00007610ff077816 */ /* 0x000fe20000000007 */
[----:B----4-:R-:W-:Y:S01]  /*4620*/  @!P1 FADD.FTZ R4, R4, 1 ;  /* 0x3f80000004049421 */ /* 0x010fe20000010000 */
[----:B------:R-:W-:Y:S01]  /*4630*/  FSETP.GTU.FTZ.AND P4, PT, R8, 20, PT ;  /* 0x41a000000800780b */ /* 0x000fe20003f9c000 */
[--C-:B------:R-:W-:Y:S01]  /*4640*/  FADD.FTZ R11, R5, R58.reuse ;  /* 0x0000003a050b7221 */ /* 0x100fe20000010000 */
[----:B------:R-:W4:Y:S01]  /*4650*/  @!P2 MUFU.EX2 R6, R6 ;  /* 0x000000060006a308 */ /* 0x000f220000000800 */
[----:B------:R-:W-:-:S03]  /*4660*/  FADD.FTZ R12, R7, R58 ;  /* 0x0000003a070c7221 */ /* 0x000fc60000010000 */
[----:B------:R-:W-:Y:S01]  /*4670*/  FSETP.GTU.FTZ.AND P5, PT, R11, 20, PT ;  /* 0x41a000000b00780b */ /* 0x000fe20003fbc000 */
[----:B------:R-:W-:Y:S01]  /*4680*/  @!P3 FMUL.FTZ R5, R13, -1.4426950216293334961 ;  /* 0xbfb8aa3b0d05b820 */ /* 0x000fe20000410000 */
[----:B------:R-:W-:Y:S01]  /*4690*/  FSETP.GTU.FTZ.AND P6, PT, R12, 20, PT ;  /* 0x41a000000c00780b */ /* 0x000fe20003fdc000 */
[----:B0-----:R-:W-:Y:S01]  /*46a0*/  @!P0 FMUL.FTZ R87, R87, R10 ;  /* 0x0000000a57578220 */ /* 0x001fe20000410000 */
[----:B------:R-:W0:Y:S03]  /*46b0*/  @!P1 MUFU.RCP R16, R4 ;  /* 0x0000000400109308 */ /* 0x000e260000001000 */
[----:B------:R-:W-:Y:S02]  /*46c0*/  @!P4 FMUL.FTZ R7, R8, -1.4426950216293334961 ;  /* 0xbfb8aa3b0807c820 */ /* 0x000fe40000410000 */
[----:B------:R-:W-:-:S03]  /*46d0*/  FADD.FTZ R86, R86, R87 ;  /* 0x0000005756567221 */ /* 0x000fc60000010000 */
[----:B------:R-:W5:Y:S01]  /*46e0*/  @!P3 MUFU.EX2 R5, R5 ;  /* 0x000000050005b308 */ /* 0x000f620000000800 */
[----:B------:R-:W-:Y:S02]  /*46f0*/  @!P5 FMUL.FTZ R9, R11, -1.4426950216293334961 ;  /* 0xbfb8aa3b0b09d820 */ /* 0x000fe40000410000 */
[----:B------:R-:W-:Y:S01]  /*4700*/  @!P6 FMUL.FTZ R11, R12, -1.4426950216293334961 ;  /* 0xbfb8aa3b0c0be820 */ /* 0x000fe20000410000 */
[----:B------:R-:W-:Y:S01]  /*4710*/  SHF.L.U32 R12, R26, 0x8, RZ ;  /* 0x000000081a0c7819 */ /* 0x000fe200000006ff */
[----:B----4-:R-:W-:-:S03]  /*4720*/  @!P2 FADD.FTZ R6, R6, 1 ;  /* 0x3f8000000606a421 */ /* 0x010fc60000010000 */
[----:B------:R-:W4:Y:S01]  /*4730*/  @!P4 MUFU.EX2 R7, R7 ;  /* 0x000000070007c308 */ /* 0x000f220000000800 */
[----:B------:R-:W-:Y:S01]  /*4740*/  SHF.R.S32.HI R13, RZ, 0x1f, R12 ;  /* 0x0000001fff0d7819 */ /* 0x000fe2000001140c */
[----:B0-----:R-:W-:Y:S01]  /*4750*/  @!P1 FMUL.FTZ R93, R93, R16 ;  /* 0x000000105d5d9220 */ /* 0x001fe20000410000 */
[----:B------:R-:W-:-:S05]  /*4760*/  F2FP.BF16.PACK_AB R16, R87, R94 ;  /* 0x0000005e5710723e */ /* 0x000fca00000010ff */
[----:B------:R-:W0:Y:S01]  /*4770*/  @!P5 MUFU.EX2 R9, R9 ;  /* 0x000000090009d308 */ /* 0x000e220000000800 */
[----:B-----5:R-:W-:-:S07]  /*4780*/  @!P3 FADD.FTZ R8, R5, 1 ;  /* 0x3f8000000508b421 */ /* 0x020fce0000010000 */
[----:B------:R4:W5:Y:S08]  /*4790*/  @!P6 MUFU.EX2 R15, R11 ;  /* 0x0000000b000fe308 */ /* 0x0009700000000800 */
[----:B------:R1:W2:Y:S01]  /*47a0*/  @!P2 MUFU.RCP R17, R6 ;  /* 0x000000060011a308 */ /* 0x0002a20000001000 */
[----:B----4-:R-:W-:Y:S01]  /*47b0*/  @!P4 FADD.FTZ R11, R7, 1 ;  /* 0x3f800000070bc421 */ /* 0x010fe20000010000 */
[----:B------:R-:W-:-:S06]  /*47c0*/  NOP ;  /* 0x0000000000007918 */ /* 0x000fcc0000000000 */
[----:B0-----:R-:W-:Y:S01]  /*47d0*/  @!P5 FADD.FTZ R14, R9, 1 ;  /* 0x3f800000090ed421 */ /* 0x001fe20000010000 */
[----:B-1----:R-:W0:Y:S01]  /*47e0*/  LDS.128 R4, [R74.X16] ;  /* 0x000000004a047984 */ /* 0x002e22000000cc00 */
[----:B------:R1:W4:Y:S01]  /*47f0*/  @!P3 MUFU.RCP R19, R8 ;  /* 0x000000080013b308 */ /* 0x0003220000001000 */
[----:B-----5:R-:W-:Y:S02]  /*4800*/  @!P6 FADD.FTZ R15, R15, 1 ;  /* 0x3f8000000f0fe421 */ /* 0x020fe40000010000 */
[----:B--2---:R-:W-:Y:S01]  /*4810*/  @!P2 FMUL.FTZ R88, R88, R17 ;  /* 0x000000115858a220 */ /* 0x004fe20000410000 */
[----:B------:R-:W-:-:S04]  /*4820*/  IADD3 R69, P2, R69, -0x200, RZ ;  /* 0xfffffe0045457810 */ /* 0x000fc80007f5e0ff */
[----:B------:R-:W2:Y:S01]  /*4830*/  @!P5 MUFU.RCP R14, R14 ;  /* 0x0000000e000ed308 */ /* 0x000ea20000001000 */
[----:B-1----:R-:W-:Y:S01]  /*4840*/  IMAD.WIDE.U32 R8, R59, c[0x0][0x2d8], R12 ;  /* 0x0000b6003b087a25 */ /* 0x002fe200078e000c */
[----:B------:R-:W-:-:S03]  /*4850*/  F2FP.BF16.PACK_AB R17, R88, R93 ;  /* 0x0000005d5811723e */ /* 0x000fc600000010ff */
[----:B------:R-:W-:Y:S01]  /*4860*/  IMAD.WIDE.U32 R12, R59, c[0x0][0x2f8], R12 ;  /* 0x0000be003b0c7a25 */ /* 0x000fe200078e000c */
[----:B------:R-:W-:Y:S02]  /*4870*/  IADD3 R9, R9, R25, RZ ;  /* 0x0000001909097210 */ /* 0x000fe40007ffe0ff */
[----:B------:R-:W1:Y:S01]  /*4880*/  @!P6 MUFU.RCP R15, R15 ;  /* 0x0000000f000fe308 */ /* 0x000e620000001000 */
[----:B------:R-:W-:Y:S01]  /*4890*/  IMAD R25, R57, c[0x0][0x2e0], RZ ;  /* 0x0000b80039197a24 */ /* 0x000fe200078e02ff */
[----:B------:R-:W-:Y:S01]  /*48a0*/  IADD3.X R70, R70, -0x1, RZ, P2, !PT ;  /* 0xffffffff46467810 */ /* 0x000fe200017fe4ff */
[----:B------:R-:W-:-:S04]  /*48b0*/  IMAD.WIDE.U32 R8, R0, c[0x0][0x2e0], R8 ;  /* 0x0000b80000087a25 */ /* 0x000fc800078e0008 */
[----:B----4-:R-:W-:Y:S01]  /*48c0*/  @!P3 FMUL.FTZ R92, R92, R19 ;  /* 0x000000135c5cb220 */ /* 0x010fe20000410000 */
[----:B------:R4:W5:Y:S01]  /*48d0*/  @!P4 MUFU.RCP R18, R11 ;  /* 0x0000000b0012c308 */ /* 0x0009620000001000 */
[----:B--2---:R-:W-:Y:S01]  /*48e0*/  @!P5 FMUL.FTZ R91, R91, R14 ;  /* 0x0000000e5b5bd220 */ /* 0x004fe20000410000 */
[----:B------:R-:W-:Y:S01]  /*48f0*/  ISETP.GT.AND P5, PT, R83, 0x1, PT ;  /* 0x000000015300780c */ /* 0x000fe20003fa4270 */
[----:B------:R-:W-:Y:S01]  /*4900*/  FADD.FTZ R93, R86, R93 ;  /* 0x0000005d565d7221 */ /* 0x000fe20000010000 */
[----:B------:R-:W-:Y:S02]  /*4910*/  IADD3 R71, P3, R71, -0x200, RZ ;  /* 0xfffffe0047477810 */ /* 0x000fe40007f7e0ff */
[----:B------:R-:W-:Y:S01]  /*4920*/  MOV R83, R26 ;  /* 0x0000001a00537202 */ /* 0x000fe20000000f00 */
[----:B------:R-:W-:Y:S01]  /*4930*/  FADD.FTZ R93, R93, R88 ;  /* 0x000000585d5d7221 */ /* 0x000fe20000010000 */
[----:B------:R-:W-:Y:S01]  /*4940*/  IADD3.X R72, R72, -0x1, RZ, P3, !PT ;  /* 0xffffffff48487810 */ /* 0x000fe20001ffe4ff */
[----:B----4-:R-:W-:-:S02]  /*4950*/  IMAD R11, R0, c[0x0][0x2e4], R25 ;  /* 0x0000b900000b7a24 */ /* 0x010fc400078e0219 */
[----:B-1----:R-:W-:Y:S02]  /*4960*/  @!P6 FMUL.FTZ R90, R90, R15 ;  /* 0x0000000f5a5ae220 */ /* 0x002fe40000410000 */
[----:B------:R-:W-:Y:S01]  /*4970*/  IMAD R25, R59, c[0x0][0x2fc], R24 ;  /* 0x0000bf003b197a24 */ /* 0x000fe200078e0218 */
[----:B------:R-:W-:Y:S02]  /*4980*/  IADD3 R11, R9, R11, RZ ;  /* 0x0000000b090b7210 */ /* 0x000fe40007ffe0ff */
[----:B------:R-:W-:Y:S01]  /*4990*/  LEA R9, P1, R8, c[0x0][0x330], 0x1 ;  /* 0x0000cc0008097a11 */ /* 0x000fe200078208ff */
[----:B-----5:R-:W-:Y:S01]  /*49a0*/  @!P4 FMUL.FTZ R89, R89, R18 ;  /* 0x000000125959c220 */ /* 0x020fe20000410000 */
[----:B------:R-:W-:Y:S02]  /*49b0*/  F2FP.BF16.PACK_AB R19, R90, R91 ;  /* 0x0000005b5a13723e */ /* 0x000fe400000010ff */
[----:B------:R-:W-:Y:S02]  /*49c0*/  LEA.HI.X R8, R8, c[0x0][0x334], R11, 0x1, P1 ;  /* 0x0000cd0008087a11 */ /* 0x000fe400008f0c0b */
[----:B------:R-:W-:-:S02]  /*49d0*/  IADD3 R14, P1, R9, R84, RZ ;  /* 0x00000054090e7210 */ /* 0x000fc40007f3e0ff */
[----:B------:R-:W-:Y:S01]  /*49e0*/  F2FP.BF16.PACK_AB R18, R89, R92 ;  /* 0x0000005c5912723e */ /* 0x000fe200000010ff */
[----:B------:R-:W-:Y:S01]  /*49f0*/  FADD.FTZ R92, R93, R92 ;  /* 0x0000005c5d5c7221 */ /* 0x000fe20000010000 */
[----:B------:R-:W-:Y:S02]  /*4a00*/  IADD3.X R15, R8, R85, RZ, P1, !PT ;  /* 0x00000055080f7210 */ /* 0x000fe40000ffe4ff */
[----:B------:R-:W-:Y:S01]  /*4a10*/  IADD3 R13, R13, R25, RZ ;  /* 0x000000190d0d7210 */ /* 0x000fe20007ffe0ff */
[----:B------:R-:W-:Y:S01]  /*4a20*/  IMAD R25, R57, c[0x0][0x300], RZ ;  /* 0x0000c00039197a24 */ /* 0x000fe200078e02ff */
[----:B------:R-:W-:Y:S01]  /*4a30*/  IADD3 R62, P1, R62, -0x200, RZ ;  /* 0xfffffe003e3e7810 */ /* 0x000fe20007f3e0ff */
[----:B0-----:R0:W-:Y:S01]  /*4a40*/  STG.E.128 [R14.64], R4 ;  /* 0x000000040e007986 */ /* 0x0011e2000c101d06 */
[----:B------:R-:W-:-:S03]  /*4a50*/  FADD.FTZ R92, R92, R89 ;  /* 0x000000595c5c7221 */ /* 0x000fc60000010000 */
[----:B------:R-:W-:Y:S01]  /*4a60*/  BAR.SYNC.DEFER_BLOCKING 0x0 ;  /* 0x0000000000007b1d */ /* 0x000fe20000010000 */
[----:B------:R-:W-:Y:S01]  /*4a70*/  FADD.FTZ R91, R92, R91 ;  /* 0x0000005b5c5b7221 */ /* 0x000fe20000010000 */
[----:B------:R-:W-:Y:S02]  /*4a80*/  IADD3 R67, P4, R67, -0x200, RZ ;  /* 0xfffffe0043437810 */ /* 0x000fe40007f9e0ff */
[----:B------:R-:W-:Y:S01]  /*4a90*/  IADD3.X R73, R73, -0x1, RZ, P1, !PT ;  /* 0xffffffff49497810 */ /* 0x000fe20000ffe4ff */
[----:B------:R-:W-:Y:S01]  /*4aa0*/  FADD.FTZ R86, R91, R90 ;  /* 0x0000005a5b567221 */ /* 0x000fe20000010000 */
[----:B------:R-:W-:Y:S01]  /*4ab0*/  IADD3.X R68, R68, -0x1, RZ, P4, !PT ;  /* 0xffffffff44447810 */ /* 0x000fe200027fe4ff */
        /* <DEDUP_REMOVED lines=15> */
.L_x_7805:
        /* <DEDUP_REMOVED lines=24> */
.L_x_7846:
[----:B0-----:R-:W-:Y:S05]  /*4d30*/  BSYNC B0 ;  /* 0x0000000000007941 */ /* 0x001fea0003800000 */
.L_x_7845:
        /* <DEDUP_REMOVED lines=21> */
[----:B------:R-:W-:Y:S01]  /*4e90*/  MOV R11, RZ ;  /* 0x000000ff000b7202 */ /* 0x000fe20000000f00 */
[----:B------:R-:W-:Y:S05]  /*4ea0*/  BRA `(.L_x_7849) ;  /* 0x0000001000007947 */ /* 0x000fea0003800000 */
.L_x_7848:
[----:B0-----:R-:W0:Y:S02]  /*4eb0*/  S2R R11, SR_TID.X ;  /* 0x00000000000b7919 */ /* 0x001e240000002100 */
.L_x_7849:
[----:B0-----:R-:W-:Y:S05]  /*4ec0*/  BSYNC B0 ;  /* 0x0000000000007941 */ /* 0x001fea0003800000 */
.L_x_7847:
[----:B------:R-:W-:-:S13]  /*4ed0*/  ISETP.GE.AND P0, PT, R11, c[0x0][0x16c], PT ;  /* 0x00005b000b007a0c */ /* 0x000fda0003f06270 */
[----:B------:R-:W-:Y:S05]  /*4ee0*/  @P0 EXIT ;  /* 0x000000000000094d */ /* 0x000fea0003800000 */
[----:B------:R-:W-:Y:S02]  /*4ef0*/  IMAD R57, R57, c[0x0][0x288], RZ ;  /* 0x0000a20039397a24 */ /* 0x000fe400078e02ff */
[----:B------:R-:W-:-:S04]  /*4f00*/  IMAD.WIDE.U32 R2, R0, c[0x0][0x288], RZ ;  /* 0x0000a20000027a25 */ /* 0x000fc800078e00ff */
[----:B------:R-:W-:-:S05]  /*4f10*/  IMAD R13, R0, c[0x0][0x28c], R57 ;  /* 0x0000a300000d7a24 */ /* 0x000fca00078e0239 */
[----:B------:R-:W-:Y:S02]  /*4f20*/  IADD3 R13, R3, R13, RZ ;  /* 0x0000000d030d7210 */ /* 0x000fe40007ffe0ff */
.L_x_7850:
        /* <DEDUP_REMOVED lines=16> */
.L_x_7851:
        /* <DEDUP_REMOVED lines=13> */
.L_x_9130:


//--------------------- .text._Z25selective_scan_bwd_kernelI32Selective_Scan_bwd_kernel_traitsILi32ELi8ELb1ELb1ELb1ELb1ELb1EN3c108BFloat16EfEEv12SSMParamsBwd --------------------------
	.section	.text._Z25selective_scan_bwd_kernelI32Selective_Scan_bwd_kernel_traitsILi32ELi8ELb1ELb1ELb1ELb1ELb1EN3c108BFloat16EfEEv12SSMParamsBwd,"ax",@progbits
	.sectioninfo	@"SHI_REGISTERS=184"
	.align	128
        .global         _Z25selective_scan_bwd_kernelI32Selective_Scan_bwd_kernel_traitsILi32ELi8ELb1ELb1ELb1ELb1ELb1EN3c108BFloat16EfEEv12SSMParamsBwd
        .type           _Z25selective_scan_bwd_kernelI32Selective_Scan_bwd_kernel_traitsILi32ELi8ELb1ELb1ELb1ELb1ELb1EN3c108BFloat16EfEEv12SSMParamsBwd,@function
        .size           _Z25selective_scan_bwd_kernelI32Selective_Scan_bwd_kernel_traitsILi32ELi8ELb1ELb1ELb1ELb1ELb1EN3c108BFloat16EfEEv12SSMParamsBwd,(.L_x_9131 - _Z25selective_scan_bwd_kernelI32Selective_Scan_bwd_kernel_traitsILi32ELi8ELb1ELb1ELb1ELb1ELb1EN3c108BFloat16EfEEv12SSMParamsBwd)
        .other          _Z25selective_scan_bwd_kernelI32Selective_Scan_bwd_kernel_traitsILi32ELi8ELb1ELb1ELb1ELb1ELb1EN3c108BFloat16EfEEv12SSMParamsBwd,@"STO_CUDA_ENTRY STV_DEFAULT"
_Z25selective_scan_bwd_kernelI32Selective_Scan_bwd_kernel_traitsILi32ELi8ELb1ELb1ELb1ELb1ELb1EN3c108BFloat16EfEEv12SSMParamsBwd:
.text._Z25selective_scan_bwd_kernelI32Selective_Scan_bwd_kernel_traitsILi32ELi8ELb1ELb1ELb1ELb1ELb1EN3c108BFloat16EfEEv12SSMParamsBwd:
        /* <DEDUP_REMOVED lines=87> */
[----:B------:R-:W-:Y:S02]  /*0570*/  LEA R83, P1, R82, c[0x0][0x248], 0x1 ;  /* 0x0000920052537a11 */ /* 0x000fe400078208ff */
[----:B------:R-:W-:Y:S01]  /*0580*/  LEA R81, P2, R80, c[0x0][0x308], 0x1 ;  /* 0x0000c20050517a11 */ /* 0x000fe200078408ff */
[----:B------:R-:W-:Y:S01]  /*0590*/  IMAD R3, R88, c[0x0][0x1ac], R3 ;  /* 0x00006b0058037a24 */ /* 0x000fe200078e0203 */
[----:B------:R-:W-:Y:S02]  /*05a0*/  ISETP.NE.AND.EX P0, PT, RZ, c[0x0][0x264], PT, P0 ;  /* 0x00009900ff007a0c */ /* 0x000fe40003f05300 */
[----:B------:R-:W-:Y:S01]  /*05b0*/  LEA.HI.X R82, R82, c[0x0][0x24c], R5, 0x1, P1 ;  /* 0x0000930052527a11 */ /* 0x000fe200008f0c05 */
[----:B------:R-:W-:Y:S01]  /*05c0*/  IMAD R5, R143, c[0x0][0x1c8], RZ ;  /* 0x000072008f057a24 */ /* 0x000fe200078e02ff */
[----:B------:R-:W-:-:S02]  /*05d0*/  LEA.HI.X R80, R80, c[0x0][0x30c], R7, 0x1, P2 ;  /* 0x0000c30050507a11 */ /* 0x000fc400010f0c07 */
[----:B------:R-:W-:Y:S01]  /*05e0*/  ISETP.NE.U32.AND P1, PT, RZ, c[0x0][0x328], PT ;  /* 0x0000ca00ff007a0c */ /* 0x000fe20003f25070 */
[C---:B------:R-:W-:Y:S01]  /*05f0*/  IMAD R5, R88.reuse, c[0x0][0x1cc], R5 ;  /* 0x0000730058057a24 */ /* 0x040fe200078e0205 */
        /* <DEDUP_REMOVED lines=28> */
[----:B------:R-:W-:Y:S01]  /*07c0*/  MOV R75, c[0x0][0x174] ;  /* 0x00005d00004b7a02 */ /* 0x000fe20000000f00 */
[----:B------:R-:W-:Y:S01]  /*07d0*/  UMOV UR4, URZ ;  /* 0x0000003f00047c82 */ /* 0x000fe20008000000 */
[----:B------:R-:W-:Y:S01]  /*07e0*/  MOV R87, RZ ;  /* 0x000000ff00577202 */ /* 0x000fe20000000f00 */
[----:B------:R-:W1:Y:S01]  /*07f0*/  S2R R74, SR_LANEID ;  /* 0x00000000004a7919 */ /* 0x000e620000000000 */
[----:B------:R-:W-:Y:S02]  /*0800*/  MOV R94, RZ ;  /* 0x000000ff005e7202 */ /* 0x000fe40000000f00 */
[----:B0-----:R-:W-:-:S02]  /*0810*/  SHF.L.U32 R72, R86, 0x3, RZ ;  /* 0x0000000356487819 */ /* 0x001fc400000006ff */
[C---:B------:R-:W-:Y:S02]  /*0820*/  IADD3 R71, R86.reuse, 0x20, RZ ;  /* 0x0000002056477810 */ /* 0x040fe40007ffe0ff */
[C---:B------:R-:W-:Y:S02]  /*0830*/  IADD3 R5, R86.reuse, 0x40, RZ ;  /* 0x0000004056057810 */ /* 0x040fe40007ffe0ff */
[C---:B------:R-:W-:Y:S02]  /*0840*/  IADD3 R69, R86.reuse, 0x60, RZ ;  /* 0x0000006056457810 */ /* 0x040fe40007ffe0ff */
[C---:B------:R-:W-:Y:S02]  /*0850*/  IADD3 R7, R86.reuse, 0x80, RZ ;  /* 0x0000008056077810 */ /* 0x040fe40007ffe0ff */
[C---:B------:R-:W-:Y:S02]  /*0860*/  IADD3 R67, R86.reuse, 0xa0, RZ ;  /* 0x000000a056437810 */ /* 0x040fe40007ffe0ff */
[----:B------:R-:W-:-:S02]  /*0870*/  IADD3 R9, R86, 0xc0, RZ ;  /* 0x000000c056097810 */ /* 0x000fc40007ffe0ff */
[C---:B------:R-:W-:Y:S02]  /*0880*/  IADD3 R65, R86.reuse, 0xe0, RZ ;  /* 0x000000e056417810 */ /* 0x040fe40007ffe0ff */
[C---:B------:R-:W-:Y:S02]  /*0890*/  LOP3.LUT R142, R86.reuse, 0x1f, RZ, 0xc0, !PT ;  /* 0x0000001f568e7812 */ /* 0x040fe400078ec0ff */
[----:B------:R-:W-:Y:S02]  /*08a0*/  LEA.HI.SX32 R73, R86, R86, 0x1b ;  /* 0x0000005656497211 */ /* 0x000fe400078fdaff */
[----:B------:R-:W-:Y:S02]  /*08b0*/  LEA.HI.SX32 R72, R72, R72, 0x1b ;  /* 0x0000004848487211 */ /* 0x000fe400078fdaff */
[-C--:B------:R-:W-:Y:S02]  /*08c0*/  LEA.HI.SX32 R71, R71, R86.reuse, 0x1b ;  /* 0x0000005647477211 */ /* 0x080fe400078fdaff */
[----:B------:R-:W-:-:S02]  /*08d0*/  LEA.HI.SX32 R70, R5, R86, 0x1b ;  /* 0x0000005605467211 */ /* 0x000fc400078fdaff */
[-C--:B------:R-:W-:Y:S02]  /*08e0*/  LEA.HI.SX32 R69, R69, R86.reuse, 0x1b ;  /* 0x0000005645457211 */ /* 0x080fe400078fdaff */
[-C--:B------:R-:W-:Y:S02]  /*08f0*/  LEA.HI.SX32 R68, R7, R86.reuse, 0x1b ;  /* 0x0000005607447211 */ /* 0x080fe400078fdaff */
[-C--:B------:R-:W-:Y:S02]  /*0900*/  LEA.HI.SX32 R67, R67, R86.reuse, 0x1b ;  /* 0x0000005643437211 */ /* 0x080fe400078fdaff */
[-C--:B------:R-:W-:Y:S02]  /*0910*/  LEA.HI.SX32 R66, R9, R86.reuse, 0x1b ;  /* 0x0000005609427211 */ /* 0x080fe400078fdaff */
[----:B-1----:R-:W-:Y:S02]  /*0920*/  LEA.HI.SX32 R65, R65, R86, 0x1b ;  /* 0x0000005641417211 */ /* 0x002fe400078fdaff */
.L_x_7892:
[----:B------:R-:W-:Y:S01]  /*0930*/  BAR.SYNC.DEFER_BLOCKING 0x0 ;  /* 0x0000000000007b1d */ /* 0x000fe20000010000 */
[----:B------:R-:W-:Y:S02]  /*0940*/  SHF.R.S32.HI R63, RZ, 0x1f, R86 ;  /* 0x0000001fff3f7819 */ /* 0x000fe40000011456 */
[----:B------:R-:W-:-:S02]  /*0950*/  SHF.L.U32 R64, R86, 0x4, RZ ;  /* 0x0000000456407819 */ /* 0x000fc400000006ff */
[----:B------:R-:W-:Y:S02]  /*0960*/  SHF.L.U64.HI R63, R86, 0x4, R63 ;  /* 0x00000004563f7819 */ /* 0x000fe4000001023f */
[----:B0-----:R-:W-:-:S04]  /*0970*/  IADD3 R8, P0, R85, R64, RZ ;  /* 0x0000004055087210 */ /* 0x001fc80007f1e0ff */
[----:B------:R-:W-:-:S05]  /*0980*/  IADD3.X R9, R84, R63, RZ, P0, !PT ;  /* 0x0000003f54097210 */ /* 0x000fca00007fe4ff */
[----:B------:R-:W2:Y:S01]  /*0990*/  LDG.E.128 R24, [R8.64] ;  /* 0x0000000608187981 */ /* 0x000ea2000c1e1d00 */
        /* <DEDUP_REMOVED lines=13> */
[----:B------:R1:W2:Y:S01]  /*0a70*/  LDG.E.128 R32, [R14.64] ;  /* 0x000000060e207981 */ /* 0x0002a2000c1e1d00 */
[----:B------:R-:W-:Y:S01]  /*0a80*/  LEA R12, R75, 0xffffff00, 0x8 ;  /* 0xffffff004b0c7811 */ /* 0x000fe200078e40ff */
[----:B------:R-:W-:Y:S01]  /*0a90*/  IMAD R0, R144, c[0x0][0x1f0], RZ ;  /* 0x00007c0090007a24 */ /* 0x000fe200078e02ff */
[----:B------:R-:W-:Y:S02]  /*0aa0*/  BSSY B0, `(.L_x_7853) ;  /* 0x0000047000007945 */ /* 0x000fe40003800000 */
[----:B------:R-:W-:Y:S01]  /*0ab0*/  SHF.R.S32.HI R13, RZ, 0x1f, R12 ;  /* 0x0000001fff0d7819 */ /* 0x000fe2000001140c */
[----:B------:R-:W-:-:S02]  /*0ac0*/  IMAD R11, R89, c[0x0][0x1f4], R0 ;  /* 0x00007d00590b7a24 */ /* 0x000fc400078e0200 */
[----:B------:R-:W-:Y:S02]  /*0ad0*/  IMAD R0, R92, c[0x0][0x1f8], RZ ;  /* 0x00007e005c007a24 */ /* 0x000fe400078e02ff */
[----:B------:R-:W-:Y:S01]  /*0ae0*/  IMAD.WIDE.U32 R8, R89, c[0x0][0x1f0], R12 ;  /* 0x00007c0059087a25 */ /* 0x000fe200078e000c */
[--C-:B0-----:R-:W-:Y:S02]  /*0af0*/  PRMT R27, RZ, 0x5410, R17.reuse ;  /* 0x00005410ff1b7816 */ /* 0x101fe40000000011 */
[----:B------:R-:W-:Y:S02]  /*0b00*/  PRMT R61, RZ, 0x7610, R16 ;  /* 0x00007610ff3d7816 */ /* 0x000fe40000000010 */
[----:B------:R-:W-:Y:S01]  /*0b10*/  IADD3 R9, R9, R11, RZ ;  /* 0x0000000b09097210 */ /* 0x000fe20007ffe0ff */
[----:B------:R-:W-:Y:S01]  /*0b20*/  IMAD R11, R93, c[0x0][0x1fc], R0 ;  /* 0x00007f005d0b7a24 */ /* 0x000fe200078e0200 */
[----:B------:R-:W-:Y:S01]  /*0b30*/  PRMT R17, RZ, 0x7610, R17 ;  /* 0x00007610ff117816 */ /* 0x000fe20000000011 */
[----:B-----5:R-:W-:Y:S01]  /*0b40*/  FADD.FTZ R61, R61, R90 ;  /* 0x0000005a3d3d7221 */ /* 0x020fe20000010000 */
[----:B------:R-:W-:Y:S01]  /*0b50*/  PRMT R29, RZ, 0x5410, R18 ;  /* 0x00005410ff1d7816 */ /* 0x000fe20000000012 */
[----:B------:R-:W-:Y:S01]  /*0b60*/  IMAD.WIDE.U32 R24, R93, c[0x0][0x1f8], R8 ;  /* 0x00007e005d187a25 */ /* 0x000fe200078e0008 */
[----:B------:R-:W-:-:S02]  /*0b70*/  PRMT R57, RZ, 0x7610, R18 ;  /* 0x00007610ff397816 */ /* 0x000fc40000000012 */
[--C-:B------:R-:W-:Y:S01]  /*0b80*/  PRMT R31, RZ, 0x5410, R19.reuse ;  /* 0x00005410ff1f7816 */ /* 0x100fe20000000013 */
[--C-:B------:R-:W-:Y:S01]  /*0b90*/  FADD.FTZ R60, R27, R90.reuse ;  /* 0x0000005a1b3c7221 */ /* 0x100fe20000010000 */
[----:B------:R-:W-:Y:S01]  /*0ba0*/  IADD3 R25, R25, R11, RZ ;  /* 0x0000000b19197210 */ /* 0x000fe20007ffe0ff */
[--C-:B------:R-:W-:Y:S01]  /*0bb0*/  FADD.FTZ R59, R17, R90.reuse ;  /* 0x0000005a113b7221 */ /* 0x100fe20000010000 */
[C---:B-1----:R-:W-:Y:S01]  /*0bc0*/  LEA R15, P0, R24.reuse, c[0x0][0x268], 0x1 ;  /* 0x00009a00180f7a11 */ /* 0x042fe200078008ff */
[--C-:B------:R-:W-:Y:S01]  /*0bd0*/  FADD.FTZ R58, R29, R90.reuse ;  /* 0x0000005a1d3a7221 */ /* 0x100fe20000010000 */
[----:B------:R-:W-:Y:S01]  /*0be0*/  PRMT R19, RZ, 0x7610, R19 ;  /* 0x00007610ff137816 */ /* 0x000fe20000000013 */
[--C-:B------:R-:W-:Y:S01]  /*0bf0*/  FADD.FTZ R57, R57, R90.reuse ;  /* 0x0000005a39397221 */ /* 0x100fe20000010000 */
[----:B------:R-:W-:Y:S01]  /*0c00*/  LEA.HI.X R24, R24, c[0x0][0x26c], R25, 0x1, P0 ;  /* 0x00009b0018187a11 */ /* 0x000fe200000f0c19 */
[----:B------:R-:W-:Y:S01]  /*0c10*/  FADD.FTZ R56, R31, R90 ;  /* 0x0000005a1f387221 */ /* 0x000fe20000010000 */
[----:B------:R-:W-:Y:S01]  /*0c20*/  PRMT R25, RZ, 0x5410, R16 ;  /* 0x00005410ff197816 */ /* 0x000fe20000000010 */
[----:B------:R-:W-:Y:S01]  /*0c30*/  FADD.FTZ R0, R19, R90 ;  /* 0x0000005a13007221 */ /* 0x000fe20000010000 */
[----:B------:R-:W-:-:S02]  /*0c40*/  IADD3 R14, P0, R15, R64, RZ ;  /* 0x000000400f0e7210 */ /* 0x000fc40007f1e0ff */
[----:B------:R-:W-:Y:S01]  /*0c50*/  FSETP.GTU.FTZ.AND P5, PT, R61, 20, PT ;  /* 0x41a000003d00780b */ /* 0x000fe20003fbc000 */
[----:B------:R-:W-:Y:S01]  /*0c60*/  FADD.FTZ R62, R25, R90 ;  /* 0x0000005a193e7221 */ /* 0x000fe20000010000 */
[----:B------:R-:W-:Y:S02]  /*0c70*/  IADD3.X R15, R24, R63, RZ, P0, !PT ;  /* 0x0000003f180f7210 */ /* 0x000fe400007fe4ff */
[----:B------:R-:W-:Y:S02]  /*0c80*/  FSETP.GTU.FTZ.AND P4, PT, R60, 20, PT ;  /* 0x41a000003c00780b */ /* 0x000fe40003f9c000 */
[----:B------:R-:W-:Y:S02]  /*0c90*/  FSETP.GTU.FTZ.AND P6, PT, R62, 20, PT ;  /* 0x41a000003e00780b */ /* 0x000fe40003fdc000 */
        /* <DEDUP_REMOVED lines=39> */
.L_x_7854:
[----:B------:R-:W-:Y:S05]  /*0f10*/  BSYNC B0 ;  /* 0x0000000000007941 */ /* 0x000fea0003800000 */
.L_x_7853:
        /* <DEDUP_REMOVED lines=34> */
.L_x_7856:
[----:B------:R-:W-:Y:S05]  /*1140*/  BSYNC B0 ;  /* 0x0000000000007941 */ /* 0x000fea0003800000 */
.L_x_7855:
        /* <DEDUP_REMOVED lines=33> */
.L_x_7858:
[----:B------:R-:W-:Y:S05]  /*1360*/  BSYNC B0 ;  /* 0x0000000000007941 */ /* 0x000fea0003800000 */
.L_x_7857:
        /* <DEDUP_REMOVED lines=33> */
.L_x_7860:
[----:B------:R-:W-:Y:S05]  /*1580*/  BSYNC B0 ;  /* 0x0000000000007941 */ /* 0x000fea0003800000 */
.L_x_7859:
        /* <DEDUP_REMOVED lines=33> */
.L_x_7862:
[----:B------:R-:W-:Y:S05]  /*17a0*/  BSYNC B0 ;  /* 0x0000000000007941 */ /* 0x000fea0003800000 */
.L_x_7861:
        /* <DEDUP_REMOVED lines=33> */
.L_x_7864:
[----:B------:R-:W-:Y:S05]  /*19c0*/  BSYNC B0 ;  /* 0x0000000000007941 */ /* 0x000fea0003800000 */
.L_x_7863:
        /* <DEDUP_REMOVED lines=33> */
.L_x_7866:
[----:B------:R-:W-:Y:S05]  /*1be0*/  BSYNC B0 ;  /* 0x0000000000007941 */ /* 0x000fea0003800000 */
.L_x_7865:
        /* <DEDUP_REMOVED lines=33> */
.L_x_7868:
[----:B------:R-:W-:Y:S05]  /*1e00*/  BSYNC B0 ;  /* 0x0000000000007941 */ /* 0x000fea0003800000 */
.L_x_7867:
[----:B------:R-:W-:Y:S06]  /*1e10*/  BAR.SYNC.DEFER_BLOCKING 0x0 ;  /* 0x0000000000007b1d */ /* 0x000fec0000010000 */
[----:B------:R-:W2:Y:S01]  /*1e20*/  LDG.E.128 R28, [R14.64] ;  /* 0x000000060e1c7981 */ /* 0x000ea2000c1e1d00 */
[----:B------:R-:W-:Y:S02]  /*1e30*/  IMAD R16, R144, c[0x0][0x200], RZ ;  /* 0x0000800090107a24 */ /* 0x000fe400078e02ff */
[----:B------:R-:W-:Y:S02]  /*1e40*/  IMAD R18, R92, c[0x0][0x208], RZ ;  /* 0x000082005c127a24 */ /* 0x000fe400078e02ff */
[----:B------:R-:W-:-:S02]  /*1e50*/  IMAD R19, R89, c[0x0][0x204], R16 ;  /* 0x0000810059137a24 */ /* 0x000fc400078e0210 */
        /* <DEDUP_REMOVED lines=16> */
[----:B------:R-:W-:Y:S02]  /*1f60*/  PRMT R95, RZ, 0x5410, R8 ;  /* 0x00005410ff5f7816 */ /* 0x000fe40000000008 */
[--C-:B------:R-:W-:Y:S02]  /*1f70*/  PRMT R102, RZ, 0x5410, R10.reuse ;  /* 0x00005410ff667816 */ /* 0x100fe4000000000a */
[----:B------:R-:W-:Y:S02]  /*1f80*/  PRMT R100, RZ, 0x7610, R10 ;  /* 0x00007610ff647816 */ /* 0x000fe4000000000a */
[----:B------:R-:W-:Y:S02]  /*1f90*/  PRMT R98, RZ, 0x5410, R11 ;  /* 0x00005410ff627816 */ /* 0x000fe4000000000b */
[----:B0-2---:R-:W-:-:S02]  /*1fa0*/  PRMT R32, RZ, 0x5410, R17 ;  /* 0x00005410ff207816 */ /* 0x005fc40000000011 */
[----:B------:R-:W-:Y:S02]  /*1fb0*/  PRMT R34, RZ, 0x7610, R17 ;  /* 0x00007610ff227816 */ /* 0x000fe40000000011 */
[----:B------:R-:W-:Y:S02]  /*1fc0*/  PRMT R39, RZ, 0x7610, R18 ;  /* 0x00007610ff277816 */ /* 0x000fe40000000012 */
[--C-:B------:R-:W-:Y:S01]  /*1fd0*/  PRMT R28, RZ, 0x5410, R16.reuse ;  /* 0x00005410ff1c7816 */ /* 0x100fe20000000010 */
[----:B------:R-:W-:Y:S01]  /*1fe0*/  FMUL.FTZ R17, R34, -1.4426950216293334961 ;  /* 0xbfb8aa3b22117820 */ /* 0x000fe20000410000 */
[----:B------:R-:W-:Y:S01]  /*1ff0*/  PRMT R30, RZ, 0x7610, R16 ;  /* 0x00007610ff1e7816 */ /* 0x000fe20000000010 */
[----:B------:R-:W-:Y:S01]  /*2000*/  FMUL.FTZ R16, R32, -1.4426950216293334961 ;  /* 0xbfb8aa3b20107820 */ /* 0x000fe20000410000 */
[----:B------:R-:W-:Y:S01]  /*2010*/  PRMT R36, RZ, 0x5410, R18 ;  /* 0x00005410ff247816 */ /* 0x000fe20000000012 */
[----:B------:R-:W-:Y:S01]  /*2020*/  FMUL.FTZ R18, R39, -1.4426950216293334961 ;  /* 0xbfb8aa3b27127820 */ /* 0x000fe20000410000 */
[----:B------:R-:W0:Y:S01]  /*2030*/  MUFU.EX2 R35, R17 ;  /* 0x0000001100237308 */ /* 0x000e220000000800 */
[--C-:B------:R-:W-:Y:S01]  /*2040*/  PRMT R42, RZ, 0x5410, R19.reuse ;  /* 0x00005410ff2a7816 */ /* 0x100fe20000000013 */
[----:B------:R-:W-:Y:S01]  /*2050*/  FMUL.FTZ R14, R28, -1.4426950216293334961 ;  /* 0xbfb8aa3b1c0e7820 */ /* 0x000fe20000410000 */
[----:B------:R-:W-:Y:S01]  /*2060*/  PRMT R47, RZ, 0x7610, R19 ;  /* 0x00007610ff2f7816 */ /* 0x000fe20000000013 */
[----:B------:R-:W-:Y:S01]  /*2070*/  FMUL.FTZ R29, R36, -1.4426950216293334961 ;  /* 0xbfb8aa3b241d7820 */ /* 0x000fe20000410000 */
[----:B------:R-:W-:Y:S01]  /*2080*/  PRMT R96, RZ, 0x7610, R11 ;  /* 0x00007610ff607816 */ /* 0x000fe2000000000b */
[----:B------:R-:W-:Y:S01]  /*2090*/  FMUL.FTZ R40, R42, -1.4426950216293334961 ;  /* 0xbfb8aa3b2a287820 */ /* 0x000fe20000410000 */
[----:B------:R-:W-:Y:S01]  /*20a0*/  PRMT R108, RZ, 0x7610, R8 ;  /* 0x00007610ff6c7816 */ /* 0x000fe20000000008 */
[----:B------:R-:W1:Y:S01]  /*20b0*/  MUFU.EX2 R33, R16 ;  /* 0x0000001000217308 */ /* 0x000e620000000800 */
[----:B------:R-:W-:-:S02]  /*20c0*/  FMUL.FTZ R43, R47, -1.4426950216293334961 ;  /* 0xbfb8aa3b2f2b7820 */ /* 0x000fc40000410000 */
[----:B------:R-:W-:-:S05]  /*20d0*/  FMUL.FTZ R15, R30, -1.4426950216293334961 ;  /* 0xbfb8aa3b1e0f7820 */ /* 0x000fca0000410000 */
[----:B------:R-:W2:Y:S01]  /*20e0*/  MUFU.EX2 R38, R18 ;  /* 0x0000001200267308 */ /* 0x000ea20000000800 */
[----:B0-----:R-:W-:-:S07]  /*20f0*/  FADD.FTZ R35, R35, 1 ;  /* 0x3f80000023237421 */ /* 0x001fce0000010000 */
[----:B------:R-:W0:Y:S01]  /*2100*/  MUFU.EX2 R14, R14 ;  /* 0x0000000e000e7308 */ /* 0x000e220000000800 */
[----:B-1----:R-:W-:-:S07]  /*2110*/  FADD.FTZ R33, R33, 1 ;  /* 0x3f80000021217421 */ /* 0x002fce0000010000 */
[----:B------:R-:W1:Y:S01]  /*2120*/  MUFU.EX2 R41, R40 ;  /* 0x0000002800297308 */ /* 0x000e620000000800 */
[----:B--2---:R-:W-:-:S07]  /*2130*/  FADD.FTZ R38, R38, 1 ;  /* 0x3f80000026267421 */ /* 0x004fce0000010000 */
[----:B------:R-:W2:Y:S01]  /*2140*/  MUFU.EX2 R45, R43 ;  /* 0x0000002b002d7308 */ /* 0x000ea20000000800 */
[----:B0-----:R-:W-:-:S07]  /*2150*/  FADD.FTZ R14, R14, 1 ;  /* 0x3f8000000e0e7421 */ /* 0x001fce0000010000 */
[----:B------:R-:W0:Y:S01]  /*2160*/  MUFU.EX2 R37, R29 ;  /* 0x0000001d00257308 */ /* 0x000e220000000800 */
[----:B-1----:R-:W-:-:S07]  /*2170*/  FADD.FTZ R41, R41, 1 ;  /* 0x3f80000029297421 */ /* 0x002fce0000010000 */
[----:B------:R-:W1:Y:S01]  /*2180*/  MUFU.EX2 R15, R15 ;  /* 0x0000000f000f7308 */ /* 0x000e620000000800 */
[----:B--2---:R-:W-:-:S07]  /*2190*/  FADD.FTZ R45, R45, 1 ;  /* 0x3f8000002d2d7421 */ /* 0x004fce0000010000 */
[----:B------:R-:W-:Y:S01]  /*21a0*/  MUFU.RCP R35, R35 ;  /* 0x0000002300237308 */ /* 0x000fe20000001000 */
[----:B0-----:R-:W-:-:S07]  /*21b0*/  FADD.FTZ R37, R37, 1 ;  /* 0x3f80000025257421 */ /* 0x001fce0000010000 */
[----:B------:R-:W0:Y:S01]  /*21c0*/  MUFU.RCP R33, R33 ;  /* 0x0000002100217308 */ /* 0x000e220000001000 */
[----:B-1----:R-:W-:-:S07]  /*21d0*/  FADD.FTZ R15, R15, 1 ;  /* 0x3f8000000f0f7421 */ /* 0x002fce0000010000 */
[----:B------:R-:W1:Y:S08]  /*21e0*/  MUFU.RCP R29, R14 ;  /* 0x0000000e001d7308 */ /* 0x000e700000001000 */
[----:B------:R-:W-:Y:S01]  /*21f0*/  MUFU.RCP R40, R38 ;  /* 0x0000002600287308 */ /* 0x000fe20000001000 */
[----:B0-----:R-:W-:-:S07]  /*2200*/  FADD.FTZ R11, -R33, 1 ;  /* 0x3f800000210b7421 */ /* 0x001fce0000010100 */
[----:B------:R-:W-:Y:S01]  /*2210*/  MUFU.RCP R43, R41 ;  /* 0x00000029002b7308 */ /* 0x000fe20000001000 */
[----:B-1----:R-:W-:-:S04]  /*2220*/  FADD.FTZ R9, -R29, 1 ;  /* 0x3f8000001d097421 */ /* 0x002fc80000010100 */
[C---:B------:R-:W-:Y:S02]  /*2230*/  FFMA.FTZ R9, R28.reuse, R9, 1 ;  /* 0x3f8000001c097423 */ /* 0x040fe40000010009 */
[----:B------:R-:W-:Y:S01]  /*2240*/  FMUL.FTZ R28, R28, R29 ;  /* 0x0000001d1c1c7220 */ /* 0x000fe20000410000 */
[----:B------:R-:W0:Y:S08]  /*2250*/  MUFU.RCP R48, R45 ;  /* 0x0000002d00307308 */ /* 0x000e300000001000 */
[----:B------:R-:W1:Y:S08]  /*2260*/  MUFU.RCP R37, R37 ;  /* 0x0000002500257308 */ /* 0x000e700000001000 */
[----:B------:R2:W4:Y:S01]  /*2270*/  MUFU.RCP R31, R15 ;  /* 0x0000000f001f7308 */ /* 0x0005220000001000 */
[----:B0-----:R-:W-:-:S04]  /*2280*/  FADD.FTZ R46, -R48, 1 ;  /* 0x3f800000302e7421 */ /* 0x001fc80000010100 */
[C---:B------:R-:W-:Y:S02]  /*2290*/  FFMA.FTZ R50, R47.reuse, R46, 1 ;  /* 0x3f8000002f327423 */ /* 0x040fe4000001002e */
[----:B------:R-:W-:Y:S02]  /*22a0*/  FMUL.FTZ R47, R47, R48 ;  /* 0x000000302f2f7220 */ /* 0x000fe40000410000 */
[----:B--2---:R-:W-:Y:S01]  /*22b0*/  FFMA.FTZ R15, R32, R11, 1 ;  /* 0x3f800000200f7423 */ /* 0x004fe2000001000b */
[----:B---3--:R0:W-:Y:S01]  /*22c0*/  STS.128 [R74.X16], R24 ;  /* 0x000000184a007388 */ /* 0x0081e2000000cc00 */
[----:B------:R-:W-:-:S06]  /*22d0*/  NOP ;  /* 0x0000000000007918 */ /* 0x000fcc0000000000 */
[----:B------:R-:W2:Y:S01]  /*22e0*/  LDS.128 R16, [R74.X16] ;  /* 0x000000004a107984 */ /* 0x000ea2000000cc00 */
[----:B0-----:R-:W-:-:S04]  /*22f0*/  MOV R24, c[0x0][0x16c] ;  /* 0x00005b0000187a02 */ /* 0x001fc80000000f00 */
[----:B------:R-:W-:Y:S02]  /*2300*/  ISETP.GE.AND P1, PT, R24, 0x1, PT ;  /* 0x000000011800780c */ /* 0x000fe40003f26270 */
[--C-:B--2---:R-:W-:Y:S02]  /*2310*/  PRMT R27, RZ, 0x7610, R17.reuse ;  /* 0x00007610ff1b7816 */ /* 0x104fe40000000011 */
[----:B------:R-:W-:Y:S01]  /*2320*/  PRMT R26, RZ, 0x5410, R17 ;  /* 0x00005410ff1a7816 */ /* 0x000fe20000000011 */
[C---:B------:R-:W-:Y:S01]  /*2330*/  FADD.FTZ R17, -R35.reuse, 1 ;  /* 0x3f80000023117421 */ /* 0x040fe20000010100 */
[----:B------:R-:W-:Y:S01]  /*2340*/  PRMT R24, RZ, 0x5410, R16 ;  /* 0x00005410ff187816 */ /* 0x000fe20000000010 */
[----:B------:R-:W-:Y:S01]  /*2350*/  FMUL.FTZ R14, R104, R27 ;  /* 0x0000001b680e7220 */ /* 0x000fe20000410000 */
[--C-:B------:R-:W-:Y:S01]  /*2360*/  PRMT R38, RZ, 0x5410, R18.reuse ;  /* 0x00005410ff267816 */ /* 0x100fe20000000012 */
[----:B------:R-:W-:Y:S01]  /*2370*/  FFMA.FTZ R17, R34, R17, 1 ;  /* 0x3f80000022117423 */ /* 0x000fe20000010011 */
[----:B------:R-:W-:Y:S01]  /*2380*/  PRMT R41, RZ, 0x7610, R18 ;  /* 0x00007610ff297816 */ /* 0x000fe20000000012 */
[----:B------:R-:W-:Y:S01]  /*2390*/  FMUL.FTZ R14, R35, R14 ;  /* 0x0000000e230e7220 */ /* 0x000fe20000410000 */
[--C-:B------:R-:W-:Y:S01]  /*23a0*/  PRMT R44, RZ, 0x5410, R19.reuse ;  /* 0x00005410ff2c7816 */ /* 0x100fe20000000013 */
[----:B------:R-:W-:Y:S01]  /*23b0*/  FMUL.FTZ R10, R106, R26 ;  /* 0x0000001a6a0a7220 */ /* 0x000fe20000410000 */
[----:B------:R-:W-:Y:S01]  /*23c0*/  PRMT R49, RZ, 0x7610, R19 ;  /* 0x00007610ff317816 */ /* 0x000fe20000000013 */
[----:B------:R-:W-:Y:S01]  /*23d0*/  FMUL.FTZ R8, R95, R24 ;  /* 0x000000185f087220 */ /* 0x000fe20000410000 */
[----:B------:R-:W-:Y:S01]  /*23e0*/  PRMT R25, RZ, 0x7610, R16 ;  /* 0x00007610ff197816 */ /* 0x000fe20000000010 */
[----:B------:R-:W-:-:S02]  /*23f0*/  IMAD R18, R144, c[0x0][0x2e8], RZ ;  /* 0x0000ba0090127a24 */ /* 0x000fc400078e02ff */
[----:B------:R-:W-:Y:S02]  /*2400*/  FMUL.FTZ R17, R14, R17 ;  /* 0x000000110e117220 */ /* 0x000fe40000410000 */
[----:B------:R-:W-:Y:S02]  /*2410*/  FMUL.FTZ R10, R33, R10 ;  /* 0x0000000a210a7220 */ /* 0x000fe40000410000 */
[----:B------:R-:W-:Y:S02]  /*2420*/  FADD.FTZ R14, -R40, 1 ;  /* 0x3f800000280e7421 */ /* 0x000fe40000010100 */
[----:B------:R-:W-:Y:S02]  /*2430*/  FADD.FTZ R19, -R43, 1 ;  /* 0x3f8000002b137421 */ /* 0x000fe40000010100 */
[----:B------:R-:W-:Y:S02]  /*2440*/  FMUL.FTZ R8, R29, R8 ;  /* 0x000000081d087220 */ /* 0x000fe40000410000 */
[----:B------:R-:W-:-:S02]  /*2450*/  IMAD R53, R89, c[0x0][0x2ec], R18 ;  /* 0x0000bb0059357a24 */ /* 0x000fc400078e0212 */
[----:B------:R-:W-:Y:S02]  /*2460*/  FMUL.FTZ R10, R10, R15 ;  /* 0x0000000f0a0a7220 */ /* 0x000fe40000410000 */
[----:B------:R-:W-:Y:S02]  /*2470*/  FFMA.FTZ R18, R39, R14, 1 ;  /* 0x3f80000027127423 */ /* 0x000fe4000001000e */
[----:B------:R-:W-:Y:S01]  /*2480*/  FFMA.FTZ R45, R42, R19, 1 ;  /* 0x3f8000002a2d7423 */ /* 0x000fe20000010013 */
[----:B------:R-:W-:Y:S01]  /*2490*/  F2FP.BF16.PACK_AB R17, R17, R10 ;  /* 0x0000000a1111723e */ /* 0x000fe200000010ff */
[----:B------:R-:W-:Y:S02]  /*24a0*/  FMUL.FTZ R16, R8, R9 ;  /* 0x0000000908107220 */ /* 0x000fe40000410000 */
[----:B-1----:R-:W-:Y:S02]  /*24b0*/  FADD.FTZ R15, -R37, 1 ;  /* 0x3f800000250f7421 */ /* 0x002fe40000010100 */
[----:B------:R-:W-:-:S02]  /*24c0*/  FMUL.FTZ R14, R102, R38 ;  /* 0x00000026660e7220 */ /* 0x000fc40000410000 */
[----:B------:R-:W-:Y:S02]  /*24d0*/  FMUL.FTZ R19, R100, R41 ;  /* 0x0000002964137220 */ /* 0x000fe40000410000 */
[----:B----4-:R-:W-:Y:S02]  /*24e0*/  FADD.FTZ R9, -R31, 1 ;  /* 0x3f8000001f097421 */ /* 0x010fe40000010100 */
        /* <DEDUP_REMOVED lines=20> */
[----:B------:R-:W-:Y:S01]  /*2630*/  IADD3 R15, R9, R53, RZ ;  /* 0x00000035090f7210 */ /* 0x000fe20007ffe0ff */
[----:B------:R-:W-:Y:S01]  /*2640*/  FMUL.FTZ R31, R30, R31 ;  /* 0x0000001f1e1f7220 */ /* 0x000fe20000410000 */
[----:B------:R-:W-:Y:S01]  /*2650*/  MOV R14, R8 ;  /* 0x00000008000e7202 */ /* 0x000fe20000000f00 */
[----:B------:R-:W-:Y:S02]  /*2660*/  IMAD R30, R92, c[0x0][0x2f0], RZ ;  /* 0x0000bc005c1e7a24 */ /* 0x000fe400078e02ff */
[----:B------:R-:W-:Y:S02]  /*2670*/  FMUL.FTZ R95, R95, R28 ;  /* 0x0000001c5f5f7220 */ /* 0x000fe40000410000 */
[C---:B------:R-:W-:Y:S02]  /*2680*/  IMAD R45, R93.reuse, c[0x0][0x2f4], R30 ;  /* 0x0000bd005d2d7a24 */ /* 0x040fe400078e021e */
[----:B------:R-:W-:-:S04]  /*2690*/  IMAD.WIDE.U32 R14, R93, c[0x0][0x2f0], R14 ;  /* 0x0000bc005d0e7a25 */ /* 0x000fc800078e000e */
[----:B------:R-:W-:Y:S02]  /*26a0*/  FMUL.FTZ R33, R32, R33 ;  /* 0x0000002120217220 */ /* 0x000fe40000410000 */
[----:B------:R-:W-:Y:S02]  /*26b0*/  FMUL.FTZ R108, R108, R31 ;  /* 0x0000001f6c6c7220 */ /* 0x000fe40000410000 */
        /* <DEDUP_REMOVED lines=12> */
[----:B------:R-:W-:Y:S01]  /*2780*/  IADD3 R19, R15, R45, RZ ;  /* 0x0000002d0f137210 */ /* 0x000fe20007ffe0ff */
[----:B------:R-:W-:Y:S01]  /*2790*/  FMUL.FTZ R96, R96, R47 ;  /* 0x0000002f60607220 */ /* 0x000fe20000410000 */
[----:B------:R-:W-:Y:S01]  /*27a0*/  LEA R17, P0, R14, c[0x0][0x338], 0x1 ;  /* 0x0000ce000e117a11 */ /* 0x000fe200078008ff */
[----:B------:R-:W-:Y:S01]  /*27b0*/  FFMA.FTZ R29, R95, R16, R94 ;  /* 0x000000105f1d7223 */ /* 0x000fe2000001005e */
[----:B------:R-:W-:Y:S01]  /*27c0*/  PRMT R16, RZ, 0x7610, R4 ;  /* 0x00007610ff107816 */ /* 0x000fe20000000004 */
[----:B------:R-:W-:Y:S01]  /*27d0*/  FMUL.FTZ R98, R98, R43 ;  /* 0x0000002b62627220 */ /* 0x000fe20000410000 */
[----:B------:R-:W-:-:S02]  /*27e0*/  PRMT R15, RZ, 0x5410, R5 ;  /* 0x00005410ff0f7816 */ /* 0x000fc40000000005 */
[----:B------:R-:W-:Y:S01]  /*27f0*/  LEA.HI.X R18, R14, c[0x0][0x33c], R19, 0x1, P0 ;  /* 0x0000cf000e127a11 */ /* 0x000fe200000f0c13 */
[----:B------:R-:W-:Y:S01]  /*2800*/  FFMA.FTZ R29, R108, R16, R29 ;  /* 0x000000106c1d7223 */ /* 0x000fe2000001001d */
[----:B------:R-:W-:Y:S02]  /*2810*/  PRMT R14, RZ, 0x7610, R5 ;  /* 0x00007610ff0e7816 */ /* 0x000fe40000000005 */
[----:B------:R-:W-:Y:S01]  /*2820*/  PRMT R16, RZ, 0x7610, R6 ;  /* 0x00007610ff107816 */ /* 0x000fe20000000006 */
[----:B------:R-:W-:Y:S01]  /*2830*/  FFMA.FTZ R15, R106, R15, R29 ;  /* 0x0000000f6a0f7223 */ /* 0x000fe2000001001d */
[----:B------:R-:W-:-:S03]  /*2840*/  ISETP.NE.U32.AND P0, PT, RZ, c[0x0][0x270], PT ;  /* 0x00009c00ff007a0c */ /* 0x000fc60003f05070 */
[----:B------:R-:W-:Y:S01]  /*2850*/  FFMA.FTZ R15, R104, R14, R15 ;  /* 0x0000000e680f7223 */ /* 0x000fe2000001000f */
[----:B------:R-:W-:Y:S02]  /*2860*/  PRMT R14, RZ, 0x5410, R6 ;  /* 0x00005410ff0e7816 */ /* 0x000fe40000000006 */
[----:B------:R-:W-:-:S03]  /*2870*/  ISETP.NE.AND.EX P0, PT, RZ, c[0x0][0x274], PT, P0 ;  /* 0x00009d00ff007a0c */ /* 0x000fc60003f05300 */
[----:B------:R-:W-:Y:S01]  /*2880*/  FFMA.FTZ R15, R102, R14, R15 ;  /* 0x0000000e660f7223 */ /* 0x000fe2000001000f */
[----:B------:R-:W-:-:S03]  /*2890*/  IADD3 R14, P2, R17, R64, RZ ;  /* 0x00000040110e7210 */ /* 0x000fc60007f5e0ff */
[----:B------:R-:W-:Y:S01]  /*28a0*/  FFMA.FTZ R17, R100, R16, R15 ;  /* 0x0000001064117223 */ /* 0x000fe2000001000f */
[----:B------:R-:W-:Y:S02]  /*28b0*/  IADD3.X R15, R18, R63, RZ, P2, !PT ;  /* 0x0000003f120f7210 */ /* 0x000fe400017fe4ff */
[----:B------:R-:W-:-:S03]  /*28c0*/  PRMT R16, RZ, 0x5410, R7 ;  /* 0x00005410ff107816 */ /* 0x000fc60000000007 */
[----:B-1----:R0:W-:Y:S02]  /*28d0*/  STG.E.128 [R14.64], R8 ;  /* 0x000000080e007986 */ /* 0x0021e4000c101d06 */
[----:B------:R-:W-:Y:S01]  /*28e0*/  FFMA.FTZ R29, R98, R16, R17 ;  /* 0x00000010621d7223 */ /* 0x000fe20000010011 */
        /* <DEDUP_REMOVED lines=15> */
[----:B------:R-:W-:-:S04]  /*29e0*/  IMAD R14, R144, c[0x0][0x210], RZ ;  /* 0x00008400900e7a24 */ /* 0x000fc800078e02ff */
[----:B------:R0:W-:Y:S01]  /*29f0*/  STS.128 [R74.X16], R8 ;  /* 0x000000084a007388 */ /* 0x0001e2000000cc00 */
[----:B------:R-:W-:-:S06]  /*2a00*/  NOP ;  /* 0x0000000000007918 */ /* 0x000fcc0000000000 */
[----:B------:R-:W1:Y:S01]  /*2a10*/  LDS.128 R16, [R74.X16] ;  /* 0x000000004a107984 */ /* 0x000e62000000cc00 */
        /* <DEDUP_REMOVED lines=8> */
[----:B------:R-:W-:-:S04]  /*2aa0*/  IADD3 R8, P0, R9, R64, RZ ;  /* 0x0000004009087210 */ /* 0x000fc80007f1e0ff */
[----:B------:R-:W-:-:S05]  /*2ab0*/  IADD3.X R9, R12, R63, RZ, P0, !PT ;  /* 0x0000003f0c097210 */ /* 0x000fca00007fe4ff */
[----:B-1----:R0:W-:Y:S04]  /*2ac0*/  STG.E.128 [R8.64], R16 ;  /* 0x0000001008007986 */ /* 0x0021e8000c101d06 */
.L_x_7869:
        /* <DEDUP_REMOVED lines=34> */
[----:B------:R-:W-:Y:S01]  /*2cf0*/  IMAD R13, R143, c[0x0][0x2a0], RZ ;  /* 0x0000a8008f0d7a24 */ /* 0x000fe200078e02ff */
        /* <DEDUP_REMOVED lines=50> */
.L_x_7891:
[----:B------:R-:W-:Y:S01]  /*3020*/  SHF.R.S32.HI R134, RZ, 0x1f, R115 ;  /* 0x0000001fff867819 */ /* 0x000fe20000011473 */
[----:B------:R-:W-:-:S04]  /*3030*/  IMAD.WIDE.U32 R8, R115, c[0x0][0x1a0], RZ ;  /* 0x0000680073087a25 */ /* 0x000fc800078e00ff */
        /* <DEDUP_REMOVED lines=38> */
[----:B------:R-:W-:-:S06]  /*32a0*/  FMUL.FTZ R136, R135, R62 ;  /* 0x0000003e87887220 */ /* 0x000fcc0000410000 */
[----:B-1----:R-:W1:Y:S01]  /*32b0*/  MUFU.EX2 R136, R136 ;  /* 0x0000008800887308 */ /* 0x002e620000000800 */
[----:B------:R-:W-:Y:S02]  /*32c0*/  IADD3 R13, R86, 0x200, RZ ;  /* 0x00000200560d7810 */ /* 0x000fe40007ffe0ff */
[----:B0-----:R-:W-:Y:S02]  /*32d0*/  @P0 IADD3 R8, R75, -0x2, RZ ;  /* 0xfffffffe4b080810 */ /* 0x001fe40007ffe0ff */
[----:B------:R-:W-:-:S03]  /*32e0*/  @!P1 LEA R13, R12, R115, 0x8 ;  /* 0x000000730c0d9211 */ /* 0x000fc600078e40ff */
[----:B------:R-:W-:Y:S01]  /*32f0*/  @P0 IMAD R127, R8, c[0x0][0x16c], R115 ;  /* 0x00005b00087f0a24 */ /* 0x000fe200078e0273 */
[----:B------:R-:W-:Y:S01]  /*3300*/  SHF.L.U32 R121, R13, 0x2, RZ ;  /* 0x000000020d797819 */ /* 0x000fe200000006ff */
[----:B------:R-:W0:Y:S01]  /*3310*/  LDS.128 R8, [R74.X16] ;  /* 0x000000004a087984 */ /* 0x000e22000000cc00 */
        /* <DEDUP_REMOVED lines=12> */
[----:B0-----:R-:W-:-:S07]  /*33e0*/  PRMT R125, RZ, 0x5410, R11 ;  /* 0x00005410ff7d7816 */ /* 0x001fce000000000b */
[----:B------:R-:W-:Y:S01]  /*33f0*/  MUFU.EX2 R139, R139 ;  /* 0x0000008b008b7308 */ /* 0x000fe20000000800 */
[----:B------:R-:W-:Y:S02]  /*3400*/  PRMT R123, RZ, 0x7610, R10 ;  /* 0x00007610ff7b7816 */ /* 0x000fe4000000000a */
[----:B------:R-:W-:Y:S02]  /*3410*/  PRMT R130, RZ, 0x7610, R4 ;  /* 0x00007610ff827816 */ /* 0x000fe40000000004 */
[--C-:B------:R-:W-:Y:S02]  /*3420*/  PRMT R133, RZ, 0x5410, R6.reuse ;  /* 0x00005410ff857816 */ /* 0x100fe40000000006 */
[----:B------:R-:W-:Y:S02]  /*3430*/  PRMT R132, RZ, 0x7610, R6 ;  /* 0x00007610ff847816 */ /* 0x000fe40000000006 */
[----:B------:R-:W-:Y:S01]  /*3440*/  PRMT R131, RZ, 0x5410, R7 ;  /* 0x00005410ff837816 */ /* 0x000fe20000000007 */
[----:B------:R-:W-:Y:S01]  /*3450*/  BSSY B0, `(.L_x_7871) ;  /* 0x0000031000007945 */ /* 0x000fe20003800000 */
[----:B------:R-:W-:-:S02]  /*3460*/  FMUL.FTZ R162, R130, R61 ;  /* 0x0000003d82a27220 */ /* 0x000fc40000410000 */
[----:B------:R-:W-:Y:S02]  /*3470*/  FMUL.FTZ R152, R133, R58 ;  /* 0x0000003a85987220 */ /* 0x000fe40000410000 */
[----:B------:R-:W-:Y:S01]  /*3480*/  FMUL.FTZ R156, R132, R57 ;  /* 0x00000039849c7220 */ /* 0x000fe20000410000 */
[----:B--2---:R0:W-:Y:S01]  /*3490*/  STS.128 [R74.X16+0x210], R16 ;  /* 0x000210104a007388 */ /* 0x0041e2000000cc00 */
[----:B------:R-:W-:-:S06]  /*34a0*/  NOP ;  /* 0x0000000000007918 */ /* 0x000fcc0000000000 */
[----:B------:R-:W2:Y:S04]  /*34b0*/  LDS.128 R12, [R74.X16+0x210] ;  /* 0x000210004a0c7984 */ /* 0x000ea8000000cc00 */
[----:B-1----:R1:W-:Y:S04]  /*34c0*/  STS [R121+0xe98], R136 ;  /* 0x000e988879007388 */ /* 0x0023e80000000800 */
[----:B------:R-:W-:Y:S01]  /*34d0*/  BAR.SYNC.DEFER_BLOCKING 0x0 ;  /* 0x0000000000007b1d */ /* 0x000fe20000010000 */
[--C-:B0-----:R-:W-:Y:S02]  /*34e0*/  PRMT R16, RZ, 0x5410, R8.reuse ;  /* 0x00005410ff107816 */ /* 0x101fe40000000008 */
[----:B------:R-:W-:-:S02]  /*34f0*/  PRMT R17, RZ, 0x7610, R8 ;  /* 0x00007610ff117816 */ /* 0x000fc40000000008 */
[--C-:B------:R-:W-:Y:S02]  /*3500*/  PRMT R18, RZ, 0x5410, R9.reuse ;  /* 0x00005410ff127816 */ /* 0x100fe40000000009 */
[----:B------:R-:W-:Y:S01]  /*3510*/  PRMT R19, RZ, 0x7610, R9 ;  /* 0x00007610ff137816 */ /* 0x000fe20000000009 */
[----:B------:R0:W3:Y:S04]  /*3520*/  @P2 LDS R146, [R86.X4+0x169c] ;  /* 0x00169c0056922984 */ /* 0x0000e80000004800 */
[----:B------:R4:W5:Y:S01]  /*3530*/  @P0 LDG.E R147, [R126.64+0x4] ;  /* 0x000004067e930981 */ /* 0x000962000c1e1900 */
[--C-:B--2---:R-:W-:Y:S02]  /*3540*/  PRMT R8, RZ, 0x5410, R12.reuse ;  /* 0x00005410ff087816 */ /* 0x104fe4000000000c */
[----:B------:R-:W-:Y:S01]  /*3550*/  PRMT R9, RZ, 0x7610, R12 ;  /* 0x00007610ff097816 */ /* 0x000fe2000000000c */
[C---:B------:R-:W-:Y:S01]  /*3560*/  FMUL.FTZ R12, R135.reuse, R0 ;  /* 0x00000000870c7220 */ /* 0x040fe20000410000 */
[----:B----4-:R-:W-:Y:S01]  /*3570*/  PRMT R126, RZ, 0x7610, R11 ;  /* 0x00007610ff7e7816 */ /* 0x010fe2000000000b */
[----:B------:R-:W-:-:S04]  /*3580*/  FMUL.FTZ R11, R135, R56 ;  /* 0x00000038870b7220 */ /* 0x000fc80000410000 */
[----:B------:R-:W2:Y:S01]  /*3590*/  MUFU.EX2 R12, R12 ;  /* 0x0000000c000c7308 */ /* 0x000ea20000000800 */
[--C-:B------:R-:W-:Y:S02]  /*35a0*/  PRMT R155, RZ, 0x5410, R15.reuse ;  /* 0x00005410ff9b7816 */ /* 0x100fe4000000000f */
[----:B------:R-:W-:-:S05]  /*35b0*/  PRMT R157, RZ, 0x7610, R15 ;  /* 0x00007610ff9d7816 */ /* 0x000fca000000000f */
[----:B------:R-:W4:Y:S01]  /*35c0*/  MUFU.EX2 R11, R11 ;  /* 0x0000000b000b7308 */ /* 0x000f220000000800 */
[----:B-1----:R-:W-:Y:S02]  /*35d0*/  PRMT R121, RZ, 0x5410, R10 ;  /* 0x00005410ff797816 */ /* 0x002fe4000000000a */
[--C-:B------:R-:W-:Y:S01]  /*35e0*/  PRMT R153, RZ, 0x7610, R14.reuse ;  /* 0x00007610ff997816 */ /* 0x100fe2000000000e */
[----:B------:R-:W-:Y:S01]  /*35f0*/  FMUL.FTZ R159, R98, R155 ;  /* 0x0000009b629f7220 */ /* 0x000fe20000410000 */
[----:B------:R-:W-:Y:S01]  /*3600*/  PRMT R127, RZ, 0x5410, R5 ;  /* 0x00005410ff7f7816 */ /* 0x000fe20000000005 */
[----:B------:R-:W-:Y:S02]  /*3610*/  FMUL.FTZ R157, R96, R157 ;  /* 0x0000009d609d7220 */ /* 0x000fe40000410000 */
[----:B------:R1:W0:Y:S01]  /*3620*/  MUFU.EX2 R10, R128 ;  /* 0x00000080000a7308 */ /* 0x0002220000000800 */
[--C-:B------:R-:W-:Y:S01]  /*3630*/  PRMT R145, RZ, 0x5410, R13.reuse ;  /* 0x00005410ff917816 */ /* 0x100fe2000000000d */
[----:B------:R-:W-:Y:S01]  /*3640*/  FMUL.FTZ R148, R100, R153 ;  /* 0x0000009964947220 */ /* 0x000fe20000410000 */
[----:B------:R-:W-:Y:S01]  /*3650*/  PRMT R149, RZ, 0x7610, R13 ;  /* 0x00007610ff957816 */ /* 0x000fe2000000000d */
[----:B------:R-:W-:Y:S01]  /*3660*/  FMUL.FTZ R15, R129, R62 ;  /* 0x0000003e810f7220 */ /* 0x000fe20000410000 */
[----:B------:R-:W-:-:S02]  /*3670*/  PRMT R151, RZ, 0x5410, R14 ;  /* 0x00005410ff977816 */ /* 0x000fc4000000000e */
[----:B-1----:R-:W-:Y:S01]  /*3680*/  PRMT R128, RZ, 0x7610, R5 ;  /* 0x00007610ff807816 */ /* 0x002fe20000000005 */
[----:B------:R-:W-:Y:S01]  /*3690*/  FMUL.FTZ R13, R127, R60 ;  /* 0x0000003c7f0d7220 */ /* 0x000fe20000410000 */
[----:B------:R-:W-:Y:S01]  /*36a0*/  PRMT R135, RZ, 0x7610, R7 ;  /* 0x00007610ff877816 */ /* 0x000fe20000000007 */
[----:B------:R-:W-:Y:S02]  /*36b0*/  FMUL.FTZ R14, R131, R56 ;  /* 0x00000038830e7220 */ /* 0x000fe40000410000 */
[----:B------:R-:W-:Y:S02]  /*36c0*/  FMUL.FTZ R160, R128, R59 ;  /* 0x0000003b80a07220 */ /* 0x000fe40000410000 */
[----:B--2---:R-:W-:Y:S01]  /*36d0*/  FFMA.FTZ R153, R12, R157, R159 ;  /* 0x0000009d0c997223 */ /* 0x004fe2000001009f */
[----:B------:R-:W-:Y:S05]  /*36e0*/  @P2 BRA `(.L_x_7872) ;  /* 0x0000007000002947 */ /* 0x000fea0003800000 */
[----:B0--34-:R-:W-:-:S13]  /*36f0*/  ISETP.NE.AND P0, PT, R75, c[0x0][0x174], PT ;  /* 0x00005d004b007a0c */ /* 0x019fda0003f05270 */
[----:B------:R-:W-:-:S04]  /*3700*/  @P0 LEA.HI R146, R75, R75, RZ, 0x1 ;  /* 0x0000004b4b920211 */ /* 0x000fc800078f08ff */
[----:B------:R-:W-:-:S04]  /*3710*/  @P0 LOP3.LUT R146, R146, 0xfffffe, RZ, 0xc0, !PT ;  /* 0x00fffffe92920812 */ /* 0x000fc800078ec0ff */
[----:B------:R-:W-:Y:S02]  /*3720*/  @P0 IADD3 R150, -R146, R75, RZ ;  /* 0x0000004b92960210 */ /* 0x000fe40007ffe1ff */
[----:B------:R-:W-:Y:S02]  /*3730*/  MOV R146, 0x3f800000 ;  /* 0x3f80000000927802 */ /* 0x000fe40000000f00 */
[----:B------:R-:W-:-:S05]  /*3740*/  @P0 LEA R150, R150, R115, 0x8 ;  /* 0x0000007396960211 */ /* 0x000fca00078e40ff */
[----:B------:R0:W1:Y:S02]  /*3750*/  @P0 LDS R146, [R150.X4+0xe98] ;  /* 0x000e980096920984 */ /* 0x0000640000004800 */
.L_x_7872:
[----:B0--34-:R-:W-:Y:S05]  /*3760*/  BSYNC B0 ;  /* 0x0000000000007941 */ /* 0x019fea0003800000 */
.L_x_7871:
[----:B-1----:R-:W-:Y:S01]  /*3770*/  FMUL.FTZ R150, R12, R146 ;  /* 0x000000920c967220 */ /* 0x002fe20000410000 */
[----:B------:R-:W-:Y:S01]  /*3780*/  ISETP.NE.AND P0, PT, R142, 0x1f, PT ;  /* 0x0000001f8e00780c */ /* 0x000fe20003f05270 */
[----:B------:R-:W-:Y:S01]  /*3790*/  FMUL.FTZ R155, R102, R151 ;  /* 0x00000097669b7220 */ /* 0x000fe20000410000 */
[C---:B------:R-:W-:Y:S01]  /*37a0*/  ISETP.GE.U32.AND P3, PT, R142.reuse, 0x1e, PT ;  /* 0x0000001e8e00780c */ /* 0x040fe20003f66070 */
[C---:B------:R-:W-:Y:S01]  /*37b0*/  FFMA.FTZ R153, R11.reuse, R153, R148 ;  /* 0x000000990b997223 */ /* 0x040fe20000010094 */
[----:B------:R-:W-:Y:S01]  /*37c0*/  ISETP.GE.U32.AND P4, PT, R142, 0x18, PT ;  /* 0x000000188e00780c */ /* 0x000fe20003f86070 */
[----:B------:R-:W-:Y:S01]  /*37d0*/  FMUL.FTZ R151, R11, R150 ;  /* 0x000000960b977220 */ /* 0x000fe20000410000 */
[----:B------:R-:W-:Y:S01]  /*37e0*/  ISETP.NE.AND P5, PT, R86, RZ, PT ;  /* 0x000000ff5600720c */ /* 0x000fe20003fa5270 */
[----:B------:R-:W-:Y:S01]  /*37f0*/  FMUL.FTZ R154, R104, R149 ;  /* 0x00000095689a7220 */ /* 0x000fe20000410000 */
[----:B------:R-:W-:Y:S01]  /*3800*/  LEA R137, R137, R86, 0x8 ;  /* 0x0000005689897211 */ /* 0x000fe200078e40ff */
[C---:B------:R-:W-:Y:S01]  /*3810*/  FFMA.FTZ R149, R10.reuse, R153, R155 ;  /* 0x000000990a957223 */ /* 0x040fe2000001009b */
[----:B------:R-:W-:Y:S01]  /*3820*/  BSSY B0, `(.L_x_7873) ;  /* 0x00000cf000007945 */ /* 0x000fe20003800000 */
        /* <DEDUP_REMOVED lines=17> */
[----:B------:R-:W-:Y:S01]  /*3940*/  FMUL.FTZ R163, R19, R160 ;  /* 0x000000a013a37220 */ /* 0x000fe20000410000 */
[----:B------:R-:W0:Y:S01]  /*3950*/  SHFL.DOWN PT, R172, R173, 0x1, 0x1f ;  /* 0x08201f00adac7f89 */ /* 0x000e2200000e0000 */
[----:B------:R-:W-:-:S02]  /*3960*/  FFMA.FTZ R9, R138, R9, R161 ;  /* 0x000000098a097223 */ /* 0x000fc400000100a1 */
[----:B------:R-:W-:Y:S01]  /*3970*/  FMUL.FTZ R165, R138, R165 ;  /* 0x000000a58aa57220 */ /* 0x000fe20000410000 */
[----:B------:R-:W1:Y:S01]  /*3980*/  SHFL.DOWN PT, R171, R174, 0x1, 0x1f ;  /* 0x08201f00aeab7f89 */ /* 0x000e6200000e0000 */
        /* <DEDUP_REMOVED lines=16> */
[----:B------:R-:W0:Y:S01]  /*3a90*/  SHFL.UP PT, R9, R150, 0x1, RZ ;  /* 0x0420000096097989 */ /* 0x000e2200000e00ff */
[----:B-1----:R-:W-:Y:S01]  /*3aa0*/  @P0 FMUL.FTZ R174, R174, R171 ;  /* 0x000000abaeae0220 */ /* 0x002fe20000410000 */
[----:B------:R-:W-:-:S02]  /*3ab0*/  ISETP.GE.AND P0, PT, R74, 0x1, PT ;  /* 0x000000014a00780c */ /* 0x000fc40003f06270 */
        /* <DEDUP_REMOVED lines=19> */
[----:B--2---:R-:W-:Y:S01]  /*3bf0*/  @!P3 FFMA.FTZ R173, R174, R175, R173 ;  /* 0x000000afaeadb223 */ /* 0x004fe200000100ad */
[----:B------:R-:W1:Y:S01]  /*3c00*/  SHFL.UP PT, R172, R169, 0x4, RZ ;  /* 0x04800000a9ac7989 */ /* 0x000e6200000e00ff */
[----:B------:R-:W-:Y:S01]  /*3c10*/  ISETP.NE.OR P0, PT, R142, RZ, P0 ;  /* 0x000000ff8e00720c */ /* 0x000fe20000705670 */
[----:B---3--:R-:W-:Y:S02]  /*3c20*/  @!P3 FMUL.FTZ R174, R174, R171 ;  /* 0x000000abaeaeb220 */ /* 0x008fe40000410000 */
[----:B------:R-:W2:Y:S01]  /*3c30*/  SHFL.DOWN PT, R175, R173, 0x8, 0x1f ;  /* 0x09001f00adaf7f89 */ /* 0x000ea200000e0000 */
[----:B------:R-:W-:-:S03]  /*3c40*/  ISETP.GE.AND P3, PT, R74, 0x4, PT ;  /* 0x000000044a00780c */ /* 0x000fc60003f66270 */
[----:B------:R-:W3:Y:S06]  /*3c50*/  SHFL.DOWN PT, R171, R174, 0x8, 0x1f ;  /* 0x09001f00aeab7f89 */ /* 0x000eec00000e0000 */
[----:B------:R-:W-:Y:S01]  /*3c60*/  @!P0 LDS.64 R8, [R115.X8+0x1718] ;  /* 0x0017180073088984 */ /* 0x000fe20000008a00 */
        /* <DEDUP_REMOVED lines=20> */
[----:B-----5:R3:W-:Y:S01]  /*3db0*/  SHFL.IDX PT, R171, R147, RZ, 0x1f ;  /* 0x00001fff93ab7589 */ /* 0x0207e200000e0000 */
[----:B0-----:R-:W-:-:S03]  /*3dc0*/  @P0 FFMA.FTZ R150, R169, R145, R150 ;  /* 0x00000091a9960223 */ /* 0x001fc60000010096 */
[----:B------:R-:W-:Y:S01]  /*3dd0*/  SHFL.IDX PT, R176, R173, RZ, 0x1f ;  /* 0x00001fffadb07589 */ /* 0x000fe200000e0000 */
[----:B-1----:R-:W-:-:S03]  /*3de0*/  @P0 FMUL.FTZ R169, R169, R172 ;  /* 0x000000aca9a90220 */ /* 0x002fc60000410000 */
[----:B------:R-:W0:Y:S01]  /*3df0*/  SHFL.IDX PT, R175, R174, RZ, 0x1f ;  /* 0x00001fffaeaf7589 */ /* 0x000e2200000e0000 */
[----:B---3--:R-:W-:-:S03]  /*3e00*/  P2R R147, PR, RZ, 0x20 ;  /* 0x00000020ff937803 */ /* 0x008fc60000000000 */
[----:B------:R1:W-:Y:S04]  /*3e10*/  SHFL.UP PT, R172, R150, 0x1, RZ ;  /* 0x0420000096ac7989 */ /* 0x0003e800000e00ff */
[----:B------:R-:W3:Y:S01]  /*3e20*/  SHFL.UP PT, R169, R169, 0x1, RZ ;  /* 0x04200000a9a97989 */ /* 0x000ee200000e00ff */
[----:B--2---:R-:W-:-:S04]  /*3e30*/  @P2 FFMA.FTZ R177, R178, R177, R179 ;  /* 0x000000b1b2b12223 */ /* 0x004fc800000100b3 */
[----:B------:R-:W-:-:S04]  /*3e40*/  FFMA.FTZ R145, R177, R146, R157 ;  /* 0x00000092b1917223 */ /* 0x000fc8000001009d */
[----:B------:R-:W-:Y:S02]  /*3e50*/  FFMA.FTZ R146, R12, R145, R159 ;  /* 0x000000910c927223 */ /* 0x000fe4000001009f */
[----:B------:R-:W-:Y:S02]  /*3e60*/  FMUL.FTZ R178, R145, R0 ;  /* 0x0000000091b27220 */ /* 0x000fe40000410000 */
[----:B------:R-:W-:Y:S02]  /*3e70*/  FFMA.FTZ R148, R11, R146, R148 ;  /* 0x000000920b947223 */ /* 0x000fe40000010094 */
[C---:B0-----:R-:W-:Y:S02]  /*3e80*/  FFMA.FTZ R9, R175.reuse, R9, R176 ;  /* 0x00000009af097223 */ /* 0x041fe400000100b0 */
[----:B-1----:R-:W-:Y:S02]  /*3e90*/  FFMA.FTZ R150, R10, R148, R155 ;  /* 0x000000940a967223 */ /* 0x002fe4000001009b */
[----:B------:R-:W-:-:S02]  /*3ea0*/  FMUL.FTZ R8, R175, R8 ;  /* 0x00000008af087220 */ /* 0x000fc40000410000 */
[----:B------:R-:W-:Y:S02]  /*3eb0*/  FFMA.FTZ R154, R139, R150, R154 ;  /* 0x000000968b9a7223 */ /* 0x000fe4000001009a */
[----:B---3--:R-:W-:Y:S01]  /*3ec0*/  @P1 FFMA.FTZ R171, R169, R171, R172 ;  /* 0x000000aba9ab1223 */ /* 0x008fe200000100ac */
[----:B------:R0:W-:Y:S01]  /*3ed0*/  @!P5 STS.64 [R115.X8+0x1718], R8 ;  /* 0x001718087300d388 */ /* 0x0001e20000008a00 */
[----:B------:R-:W-:Y:S02]  /*3ee0*/  FFMA.FTZ R147, R140, R154, R153 ;  /* 0x0000009a8c937223 */ /* 0x000fe40000010099 */
[----:B------:R-:W-:Y:S02]  /*3ef0*/  FFMA.FTZ R176, R136, R171, R158 ;  /* 0x000000ab88b07223 */ /* 0x000fe4000001009e */
[----:B------:R-:W-:Y:S02]  /*3f00*/  FFMA.FTZ R158, R138, R147, R149 ;  /* 0x000000938a9e7223 */ /* 0x000fe40000010095 */
[----:B------:R-:W-:Y:S01]  /*3f10*/  FFMA.FTZ R169, R141, R176, R166 ;  /* 0x000000b08da97223 */ /* 0x000fe200000100a6 */
[----:B------:R-:W-:Y:S01]  /*3f20*/  IADD3 R166, -R137, c[0x0][0x168], RZ ;  /* 0x00005a0089a67a10 */ /* 0x000fe20007ffe1ff */
[----:B------:R-:W-:Y:S01]  /*3f30*/  FFMA.FTZ R149, R141, R158, R164 ;  /* 0x0000009e8d957223 */ /* 0x000fe200000100a4 */
[----:B------:R-:W-:Y:S01]  /*3f40*/  SHF.L.U64.HI R164, R117, 0x2, R124 ;  /* 0x0000000275a47819 */ /* 0x000fe2000001027c */
[----:B------:R-:W-:Y:S01]  /*3f50*/  FFMA.FTZ R136, R16, -R15, R176 ;  /* 0x8000000f10887223 */ /* 0x000fe200000100b0 */
[----:B------:R-:W-:Y:S01]  /*3f60*/  ISETP.GE.AND P0, PT, R166, 0x1, PT ;  /* 0x00000001a600780c */ /* 0x000fe20003f06270 */
[----:B0-----:R-:W-:-:S02]  /*3f70*/  FMUL.FTZ R8, R149, R62 ;  /* 0x0000003e95087220 */ /* 0x001fc40000410000 */
[----:B------:R-:W-:Y:S02]  /*3f80*/  FMUL.FTZ R173, R135, R178 ;  /* 0x000000b287ad7220 */ /* 0x000fe40000410000 */
[----:B------:R-:W-:Y:S02]  /*3f90*/  FFMA.FTZ R171, R138, R169, R161 ;  /* 0x000000a98aab7223 */ /* 0x000fe400000100a1 */
[----:B------:R-:W-:Y:S01]  /*3fa0*/  FFMA.FTZ R138, R17, -R162, R169 ;  /* 0x800000a2118a7223 */ /* 0x000fe200000100a9 */
[----:B------:R0:W-:Y:S01]  /*3fb0*/  STS [R72.X4+0x43c], R173 ;  /* 0x00043cad48007388 */ /* 0x0001e20000004800 */
[----:B------:R-:W-:Y:S02]  /*3fc0*/  FMUL.FTZ R15, R158, R61 ;  /* 0x0000003d9e0f7220 */ /* 0x000fe40000410000 */
[----:B------:R-:W-:Y:S02]  /*3fd0*/  FFMA.FTZ R9, R136, R8, RZ ;  /* 0x0000000888097223 */ /* 0x000fe400000100ff */
[----:B------:R-:W-:-:S02]  /*3fe0*/  FMUL.FTZ R162, R147, R60 ;  /* 0x0000003c93a27220 */ /* 0x000fc40000410000 */
[----:B------:R-:W-:Y:S02]  /*3ff0*/  FFMA.FTZ R9, R138, R15, R9 ;  /* 0x0000000f8a097223 */ /* 0x000fe40000010009 */
[----:B------:R-:W-:Y:S02]  /*4000*/  FMUL.FTZ R141, R154, R59 ;  /* 0x0000003b9a8d7220 */ /* 0x000fe40000410000 */
[----:B0-----:R-:W-:Y:S02]  /*4010*/  FFMA.FTZ R173, R140, R171, R163 ;  /* 0x000000ab8cad7223 */ /* 0x001fe400000100a3 */
[----:B------:R-:W-:Y:S02]  /*4020*/  FFMA.FTZ R140, R18, -R13, R171 ;  /* 0x8000000d128c7223 */ /* 0x000fe400000100ab */
[----:B------:R-:W-:Y:S02]  /*4030*/  FFMA.FTZ R175, R139, R173, R168 ;  /* 0x000000ad8baf7223 */ /* 0x000fe400000100a8 */
[----:B------:R-:W-:-:S02]  /*4040*/  FFMA.FTZ R160, R19, -R160, R173 ;  /* 0x800000a013a07223 */ /* 0x000fc400000100ad */
[----:B------:R-:W-:Y:S02]  /*4050*/  FFMA.FTZ R9, R140, R162, R9 ;  /* 0x000000a28c097223 */ /* 0x000fe40000010009 */
[----:B------:R-:W-:Y:S02]  /*4060*/  FFMA.FTZ R177, R10, R175, R165 ;  /* 0x000000af0ab17223 */ /* 0x000fe400000100a5 */
[----:B------:R-:W-:Y:S02]  /*4070*/  FMUL.FTZ R172, R150, R58 ;  /* 0x0000003a96ac7220 */ /* 0x000fe40000410000 */
[----:B------:R-:W-:Y:S02]  /*4080*/  FFMA.FTZ R9, R160, R141, R9 ;  /* 0x0000008da0097223 */ /* 0x000fe40000010009 */
[----:B------:R-:W-:Y:S02]  /*4090*/  FFMA.FTZ R152, R121, -R152, R175 ;  /* 0x8000009879987223 */ /* 0x000fe400000100af */
[----:B------:R-:W-:-:S02]  /*40a0*/  FMUL.FTZ R174, R146, R56 ;  /* 0x0000003892ae7220 */ /* 0x000fc40000410000 */
[----:B------:R-:W-:Y:S02]  /*40b0*/  FMUL.FTZ R155, R148, R57 ;  /* 0x00000039949b7220 */ /* 0x000fe40000410000 */
[----:B------:R-:W-:Y:S02]  /*40c0*/  FFMA.FTZ R179, R11, R177, R170 ;  /* 0x000000b10bb37223 */ /* 0x000fe400000100aa */
[----:B------:R-:W-:Y:S02]  /*40d0*/  FFMA.FTZ R11, R152, R172, R9 ;  /* 0x000000ac980b7223 */ /* 0x000fe40000010009 */
[----:B------:R-:W-:Y:S02]  /*40e0*/  FMUL.FTZ R159, R131, R174 ;  /* 0x000000ae839f7220 */ /* 0x000fe40000410000 */
        /* <DEDUP_REMOVED lines=9> */
[----:B------:R-:W-:Y:S02]  /*4180*/  FFMA.FTZ R156, R123, -R156, R177 ;  /* 0x8000009c7b9c7223 */ /* 0x000fe400000100b1 */
[----:B------:R-:W-:Y:S01]  /*4190*/  FFMA.FTZ R181, R12, R179, R167 ;  /* 0x000000b30cb57223 */ /* 0x000fe200000100a7 */
[----:B------:R0:W-:Y:S01]  /*41a0*/  STS [R72.X4+0x42c], R139 ;  /* 0x00042c8b48007388 */ /* 0x0001e20000004800 */
[----:B------:R-:W-:-:S02]  /*41b0*/  FFMA.FTZ R8, R156, R155, R11 ;  /* 0x0000009b9c087223 */ /* 0x000fc4000001000b */
[----:B------:R-:W-:Y:S01]  /*41c0*/  FMUL.FTZ R11, R95, R176 ;  /* 0x000000b05f0b7220 */ /* 0x000fe20000410000 */
[----:B------:R1:W-:Y:S01]  /*41d0*/  STS [R72.X4+0x428], R13 ;  /* 0x0004280d48007388 */ /* 0x0003e20000004800 */
[----:B------:R-:W-:Y:S02]  /*41e0*/  FMUL.FTZ R137, R98, R179 ;  /* 0x000000b362897220 */ /* 0x000fe40000410000 */
[----:B------:R-:W-:Y:S01]  /*41f0*/  FFMA.FTZ R141, R125, -R14, R179 ;  /* 0x8000000e7d8d7223 */ /* 0x000fe200000100b3 */
[----:B------:R2:W-:Y:S01]  /*4200*/  STS [R72.X4+0x424], R15 ;  /* 0x0004240f48007388 */ /* 0x0005e20000004800 */
[----:B------:R-:W-:Y:S02]  /*4210*/  IMAD R162, R164, c[0x0][0x2b0], RZ ;  /* 0x0000ac00a4a27a24 */ /* 0x000fe400078e02ff */
[----:B0-----:R-:W-:Y:S01]  /*4220*/  FFMA.FTZ R139, R126, -R151, R181 ;  /* 0x800000977e8b7223 */ /* 0x001fe200000100b5 */
[----:B------:R0:W-:Y:S01]  /*4230*/  STS [R72.X4+0x420], R9 ;  /* 0x0004200948007388 */ /* 0x0001e20000004800 */
[----:B------:R-:W-:-:S02]  /*4240*/  FFMA.FTZ R8, R141, R174, R8 ;  /* 0x000000ae8d087223 */ /* 0x000fc40000010008 */
[----:B-1----:R-:W-:Y:S01]  /*4250*/  FMUL.FTZ R13, R106, R171 ;  /* 0x000000ab6a0d7220 */ /* 0x002fe20000410000 */
[----:B------:R-:W-:Y:S01]  /*4260*/  BAR.SYNC.DEFER_BLOCKING 0x0 ;  /* 0x0000000000007b1d */ /* 0x000fe20000010000 */
[----:B------:R-:W-:Y:S02]  /*4270*/  FMUL.FTZ R171, R96, R181 ;  /* 0x000000b560ab7220 */ /* 0x000fe40000410000 */
[----:B--2---:R-:W-:Y:S01]  /*4280*/  FMUL.FTZ R15, R104, R173 ;  /* 0x000000ad680f7220 */ /* 0x004fe20000410000 */
[----:B------:R-:W-:Y:S01]  /*4290*/  SHF.L.U32 R173, R117, 0x2, RZ ;  /* 0x0000000275ad7819 */ /* 0x000fe200000006ff */
[----:B------:R-:W-:Y:S02]  /*42a0*/  FMUL.FTZ R153, R139, R178 ;  /* 0x000000b28b997220 */ /* 0x000fe40000410000 */
[----:B0-----:R-:W-:Y:S02]  /*42b0*/  FMUL.FTZ R9, R108, R169 ;  /* 0x000000a96c097220 */ /* 0x001fe40000410000 */
[----:B------:R-:W-:-:S02]  /*42c0*/  FMUL.FTZ R169, R102, R175 ;  /* 0x000000af66a97220 */ /* 0x000fc40000410000 */
[----:B------:R-:W-:Y:S02]  /*42d0*/  FADD.FTZ R153, R8, R153 ;  /* 0x0000009908997221 */ /* 0x000fe40000010000 */
        /* <DEDUP_REMOVED lines=35> */
.L_x_7874:
[----:B01234-:R-:W-:Y:S05]  /*4510*/  BSYNC B0 ;  /* 0x0000000000007941 */ /* 0x01ffea0003800000 */
.L_x_7873:
        /* <DEDUP_REMOVED lines=18> */
.L_x_7876:
[----:B0-----:R-:W-:Y:S05]  /*4640*/  BSYNC B0 ;  /* 0x0000000000007941 */ /* 0x001fea0003800000 */
.L_x_7875:
        /* <DEDUP_REMOVED lines=9> */
.L_x_7878:
[----:B------:R-:W-:Y:S05]  /*46e0*/  BSYNC B0 ;  /* 0x0000000000007941 */ /* 0x000fea0003800000 */
.L_x_7877:
        /* <DEDUP_REMOVED lines=9> */
.L_x_7880:
[----:B------:R-:W-:Y:S05]  /*4780*/  BSYNC B0 ;  /* 0x0000000000007941 */ /* 0x000fea0003800000 */
.L_x_7879:
        /* <DEDUP_REMOVED lines=9> */
.L_x_7882:
[----:B------:R-:W-:Y:S05]  /*4820*/  BSYNC B0 ;  /* 0x0000000000007941 */ /* 0x000fea0003800000 */
.L_x_7881:
        /* <DEDUP_REMOVED lines=9> */
.L_x_7884:
[----:B------:R-:W-:Y:S05]  /*48c0*/  BSYNC B0 ;  /* 0x0000000000007941 */ /* 0x000fea0003800000 */
.L_x_7883:
        /* <DEDUP_REMOVED lines=9> */
.L_x_7886:
[----:B------:R-:W-:Y:S05]  /*4960*/  BSYNC B0 ;  /* 0x0000000000007941 */ /* 0x000fea0003800000 */
.L_x_7885:
        /* <DEDUP_REMOVED lines=9> */
.L_x_7888:
[----:B------:R-:W-:Y:S05]  /*4a00*/  BSYNC B0 ;  /* 0x0000000000007941 */ /* 0x000fea0003800000 */
.L_x_7887:
[----:B------:R-:W5:Y:S01]  /*4a10*/  SHFL.DOWN P0, R12, R153, 0x1, 0x1f ;  /* 0x08201f00990c7f89 */ /* 0x000f620000000000 */
[----:B------:R-:W-:Y:S01]  /*4a20*/  ISETP.NE.AND P2, PT, R86, RZ, PT ;  /* 0x000000ff5600720c */ /* 0x000fe20003f45270 */
[----:B------:R-:W-:Y:S01]  /*4a30*/  FMUL.FTZ R18, R18, R147 ;  /* 0x0000009312127220 */ /* 0x000fe20000410000 */
[----:B------:R-:W-:Y:S01]  /*4a40*/  BSSY B0, `(.L_x_7889) ;  /* 0x0000042000007945 */ /* 0x000fe20003800000 */
[C---:B0-----:R-:W-:Y:S02]  /*4a50*/  FMUL.FTZ R8, R119.reuse, R146 ;  /* 0x0000009277087220 */ /* 0x041fe40000410000 */
[----:B------:R-:W-:-:S02]  /*4a60*/  FMUL.FTZ R10, R119, R145 ;  /* 0x00000091770a7220 */ /* 0x000fc40000410000 */
[C---:B------:R-:W-:Y:S02]  /*4a70*/  FMUL.FTZ R15, R119.reuse, R148 ;  /* 0x00000094770f7220 */ /* 0x040fe40000410000 */
[C---:B----4-:R-:W-:Y:S02]  /*4a80*/  FMUL.FTZ R13, R119.reuse, R150 ;  /* 0x00000096770d7220 */ /* 0x050fe40000410000 */
[C---:B------:R-:W-:Y:S02]  /*4a90*/  FMUL.FTZ R11, R119.reuse, R154 ;  /* 0x0000009a770b7220 */ /* 0x040fe40000410000 */
[----:B------:R-:W-:Y:S02]  /*4aa0*/  FMUL.FTZ R147, R119, R147 ;  /* 0x0000009377937220 */ /* 0x000fe40000410000 */
[----:B------:R-:W-:Y:S02]  /*4ab0*/  FMUL.FTZ R141, R141, R8 ;  /* 0x000000088d8d7220 */ /* 0x000fe40000410000 */
[----:B------:R-:W-:-:S02]  /*4ac0*/  FMUL.FTZ R146, R125, R146 ;  /* 0x000000927d927220 */ /* 0x000fc40000410000 */
[----:B------:R-:W-:Y:S02]  /*4ad0*/  FMUL.FTZ R126, R126, R145 ;  /* 0x000000917e7e7220 */ /* 0x000fe40000410000 */
[----:B------:R-:W-:Y:S02]  /*4ae0*/  FMUL.FTZ R123, R123, R148 ;  /* 0x000000947b7b7220 */ /* 0x000fe40000410000 */
[----:B-----5:R-:W-:Y:S02]  /*4af0*/  @P0 FADD R12, R153, R12 ;  /* 0x0000000c990c0221 */ /* 0x020fe40000000000 */
        /* <DEDUP_REMOVED lines=15> */
[----:B0-----:R-:W-:-:S02]  /*4bf0*/  @P0 FADD R9, R12, R9 ;  /* 0x000000090c090221 */ /* 0x001fc40000000000 */
[----:B------:R-:W-:Y:S02]  /*4c00*/  FFMA.FTZ R147, R127, R18, R147 ;  /* 0x000000127f937223 */ /* 0x000fe40000010093 */
[----:B------:R-:W-:Y:S01]  /*4c10*/  FFMA.FTZ R111, R146, R56, R111 ;  /* 0x00000038926f7223 */ /* 0x000fe2000001006f */
[----:B------:R-:W0:Y:S01]  /*4c20*/  SHFL.DOWN P0, R14, R9, 0x4, 0x1f ;  /* 0x08801f00090e7f89 */ /* 0x000e220000000000 */
        /* <DEDUP_REMOVED lines=9> */
[----:B------:R-:W-:-:S02]  /*4cc0*/  FFMA.FTZ R118, R17, R61, R118 ;  /* 0x0000003d11767223 */ /* 0x000fc40000010076 */
[----:B------:R-:W-:Y:S02]  /*4cd0*/  FFMA.FTZ R105, R16, R62, R105 ;  /* 0x0000003e10697223 */ /* 0x000fe40000010069 */
[----:B------:R-:W-:Y:S02]  /*4ce0*/  FADD.FTZ R99, R128, R99 ;  /* 0x0000006380637221 */ /* 0x000fe40000010000 */
[----:B0-----:R-:W-:Y:S02]  /*4cf0*/  @P0 FADD R14, R9, R14 ;  /* 0x0000000e090e0221 */ /* 0x001fe40000000000 */
[C---:B------:R-:W-:Y:S02]  /*4d00*/  FMUL.FTZ R9, R119.reuse, R158 ;  /* 0x0000009e77097220 */ /* 0x040fe40000410000 */
[----:B------:R-:W-:Y:S01]  /*4d10*/  FMUL.FTZ R119, R119, R149 ;  /* 0x0000009577777220 */ /* 0x000fe20000410000 */
[----:B------:R-:W0:Y:S01]  /*4d20*/  SHFL.DOWN P0, R137, R14, 0x8, 0x1f ;  /* 0x09001f000e897f89 */ /* 0x000e220000000000 */
[----:B------:R-:W-:-:S02]  /*4d30*/  FMUL.FTZ R9, R138, R9 ;  /* 0x000000098a097220 */ /* 0x000fc40000410000 */
[----:B------:R-:W-:Y:S02]  /*4d40*/  FMUL.FTZ R119, R136, R119 ;  /* 0x0000007788777220 */ /* 0x000fe40000410000 */
[----:B------:R-:W-:Y:S02]  /*4d50*/  FFMA.FTZ R130, R130, R17, R9 ;  /* 0x0000001182827223 */ /* 0x000fe40000010009 */
[----:B------:R-:W-:Y:S02]  /*4d60*/  FFMA.FTZ R119, R129, R16, R119 ;  /* 0x0000001081777223 */ /* 0x000fe40000010077 */
[----:B------:R-:W-:Y:S02]  /*4d70*/  FADD.FTZ R114, R147, R114 ;  /* 0x0000007293727221 */ /* 0x000fe40000010000 */
[----:B------:R-:W-:Y:S02]  /*4d80*/  FADD.FTZ R97, R130, R97 ;  /* 0x0000006182617221 */ /* 0x000fe40000010000 */
[----:B------:R-:W-:-:S02]  /*4d90*/  FADD.FTZ R116, R119, R116 ;  /* 0x0000007477747221 */ /* 0x000fc40000010000 */
        /* <DEDUP_REMOVED lines=12> */
.L_x_7890:
[----:B0-----:R-:W-:Y:S05]  /*4e60*/  BSYNC B0 ;  /* 0x0000000000007941 */ /* 0x001fea0003800000 */
.L_x_7889:
[----:B------:R-:W-:Y:S02]  /*4e70*/  IADD3 R115, R115, 0x1, RZ ;  /* 0x0000000173737810 */ /* 0x000fe40007ffe0ff */
[----:B------:R-:W-:Y:S02]  /*4e80*/  IADD3 R117, P1, R117, 0x1, RZ ;  /* 0x0000000175757810 */ /* 0x000fe40007f3e0ff */
[----:B------:R-:W-:Y:S02]  /*4e90*/  ISETP.GE.AND P0, PT, R115, c[0x0][0x16c], PT ;  /* 0x00005b0073007a0c */ /* 0x000fe40003f06270 */
[----:B------:R-:W-:-:S11]  /*4ea0*/  IADD3.X R124, RZ, R124, RZ, P1, !PT ;  /* 0x0000007cff7c7210 */ /* 0x000fd60000ffe4ff */
[----:B------:R-:W-:Y:S01]  /*4eb0*/  @P0 CALL.REL.NOINC `(.L_x_7870) ;  /* 0x0000001000000944 */ /* 0x000fe20003c00000 */
[----:B------:R-:W-:Y:S05]  /*4ec0*/  BRA `(.L_x_7891) ;  /* 0xffffe15000007947 */ /* 0x000fea000383ffff */
.L_x_7870:
[----:B------:R-:W-:Y:S01]  /*4ed0*/  BAR.SYNC.DEFER_BLOCKING 0x0 ;  /* 0x0000000000007b1d */ /* 0x000fe20000010000 */
[----:B------:R-:W-:Y:S02]  /*4ee0*/  SHF.R.S32.HI R5, RZ, 0x1f, R86 ;  /* 0x0000001fff057819 */ /* 0x000fe40000011456 */
[----:B0-----:R-:W-:-:S04]  /*4ef0*/  LEA R8, P0, R86, R83, 0x4 ;  /* 0x0000005356087211 */ /* 0x001fc800078020ff */
        /* <DEDUP_REMOVED lines=26> */
[----:B------:R-:W-:-:S02]  /*50a0*/  PRMT R5, RZ, 0x5410, R6 ;  /* 0x00005410ff057816 */ /* 0x000fc40000000006 */
[----:B------:R-:W-:Y:S01]  /*50b0*/  FSETP.GTU.FTZ.AND P1, PT, R9, 20, PT ;  /* 0x41a000000900780b */ /* 0x000fe20003f3c000 */
[----:B------:R-:W-:Y:S01]  /*50c0*/  @!P6 FMUL.FTZ R0, R0, -1.4426950216293334961 ;  /* 0xbfb8aa3b0000e820 */ /* 0x000fe20000410000 */
[----:B------:R-:W-:Y:S01]  /*50d0*/  FSETP.GTU.FTZ.AND P2, PT, R12, 20, PT ;  /* 0x41a000000c00780b */ /* 0x000fe20003f5c000 */
[----:B------:R-:W-:Y:S01]  /*50e0*/  FADD.FTZ R13, R5, R90 ;  /* 0x0000005a050d7221 */ /* 0x000fe20000010000 */
[----:B------:R-:W-:-:S03]  /*50f0*/  PRMT R5, RZ, 0x7610, R6 ;  /* 0x00007610ff057816 */ /* 0x000fc60000000006 */
[----:B------:R-:W0:Y:S01]  /*5100*/  @!P6 MUFU.EX2 R0, R0 ;  /* 0x000000000000e308 */ /* 0x000e220000000800 */
[----:B------:R-:W-:Y:S01]  /*5110*/  @!P0 FMUL.FTZ R8, R4, -1.4426950216293334961 ;  /* 0xbfb8aa3b04088820 */ /* 0x000fe20000410000 */
[----:B------:R-:W-:Y:S01]  /*5120*/  FSETP.GTU.FTZ.AND P3, PT, R13, 20, PT ;  /* 0x41a000000d00780b */ /* 0x000fe20003f7c000 */
[----:B------:R-:W-:-:S05]  /*5130*/  FADD.FTZ R6, R5, R90 ;  /* 0x0000005a05067221 */ /* 0x000fca0000010000 */
[----:B------:R-:W-:Y:S01]  /*5140*/  FSETP.GTU.FTZ.AND P4, PT, R6, 20, PT ;  /* 0x41a000000600780b */ /* 0x000fe20003f9c000 */
[----:B------:R4:W5:Y:S01]  /*5150*/  @!P0 MUFU.EX2 R10, R8 ;  /* 0x00000008000a8308 */ /* 0x0009620000000800 */
[----:B------:R-:W-:Y:S01]  /*5160*/  @!P2 FMUL.FTZ R5, R12, -1.4426950216293334961 ;  /* 0xbfb8aa3b0c05a820 */ /* 0x000fe20000410000 */
[----:B------:R-:W-:Y:S01]  /*5170*/  SHF.L.U32 R12, R24, 0x8, RZ ;  /* 0x00000008180c7819 */ /* 0x000fe200000006ff */
[----:B0-----:R-:W-:-:S05]  /*5180*/  @!P6 FADD.FTZ R4, R0, 1 ;  /* 0x3f8000000004e421 */ /* 0x001fca0000010000 */
[----:B------:R-:W0:Y:S01]  /*5190*/  @!P2 MUFU.EX2 R5, R5 ;  /* 0x000000050005a308 */ /* 0x000e220000000800 */
[----:B------:R-:W-:Y:S01]  /*51a0*/  @!P1 FMUL.FTZ R0, R9, -1.4426950216293334961 ;  /* 0xbfb8aa3b09009820 */ /* 0x000fe20000410000 */
[--C-:B------:R-:W-:Y:S02]  /*51b0*/  PRMT R9, RZ, 0x5410, R7.reuse ;  /* 0x00005410ff097816 */ /* 0x100fe40000000007 */
[----:B------:R-:W-:Y:S01]  /*51c0*/  PRMT R7, RZ, 0x7610, R7 ;  /* 0x00007610ff077816 */ /* 0x000fe20000000007 */
[----:B------:R-:W-:Y:S02]  /*51d0*/  @!P4 FMUL.FTZ R6, R6, -1.4426950216293334961 ;  /* 0xbfb8aa3b0606c820 */ /* 0x000fe40000410000 */
[--C-:B------:R-:W-:Y:S01]  /*51e0*/  FADD.FTZ R9, R9, R90.reuse ;  /* 0x0000005a09097221 */ /* 0x100fe20000010000 */
[----:B------:R1:W2:Y:S01]  /*51f0*/  @!P6 MUFU.RCP R11, R4 ;  /* 0x00000004000be308 */ /* 0x0002a20000001000 */
[----:B----4-:R-:W-:Y:S02]  /*5200*/  FADD.FTZ R8, R7, R90 ;  /* 0x0000005a07087221 */ /* 0x010fe40000010000 */
[----:B-----5:R-:W-:Y:S01]  /*5210*/  @!P0 FADD.FTZ R10, R10, 1 ;  /* 0x3f8000000a0a8421 */ /* 0x020fe20000010000 */
[----:B------:R-:W-:-:S04]  /*5220*/  FSETP.GTU.FTZ.AND P5, PT, R9, 20, PT ;  /* 0x41a000000900780b */ /* 0x000fc80003fbc000 */
[----:B------:R-:W4:Y:S01]  /*5230*/  @!P1 MUFU.EX2 R0, R0 ;  /* 0x0000000000009308 */ /* 0x000f220000000800 */
[----:B-1----:R-:W-:Y:S01]  /*5240*/  @!P3 FMUL.FTZ R4, R13, -1.4426950216293334961 ;  /* 0xbfb8aa3b0d04b820 */ /* 0x002fe20000410000 */
[----:B------:R-:W-:Y:S01]  /*5250*/  SHF.R.S32.HI R13, RZ, 0x1f, R12 ;  /* 0x0000001fff0d7819 */ /* 0x000fe2000001140c */
[----:B0-----:R-:W-:Y:S02]  /*5260*/  @!P2 FADD.FTZ R5, R5, 1 ;  /* 0x3f8000000505a421 */ /* 0x001fe40000010000 */
[----:B--2---:R-:W-:Y:S01]  /*5270*/  @!P6 FMUL.FTZ R116, R116, R11 ;  /* 0x0000000b7474e220 */ /* 0x004fe20000410000 */
[----:B------:R-:W-:-:S03]  /*5280*/  FSETP.GTU.FTZ.AND P6, PT, R8, 20, PT ;  /* 0x41a000000800780b */ /* 0x000fc60003fdc000 */
[----:B------:R-:W-:Y:S01]  /*5290*/  @!P5 FMUL.FTZ R7, R9, -1.4426950216293334961 ;  /* 0xbfb8aa3b0907d820 */ /* 0x000fe20000410000 */
[----:B------:R-:W0:Y:S01]  /*52a0*/  @!P3 MUFU.EX2 R4, R4 ;  /* 0x000000040004b308 */ /* 0x000e220000000800 */
[----:B----4-:R-:W-:-:S07]  /*52b0*/  @!P1 FADD.FTZ R0, R0, 1 ;  /* 0x3f80000000009421 */ /* 0x010fce0000010000 */
[----:B------:R-:W-:Y:S01]  /*52c0*/  @!P4 MUFU.EX2 R6, R6 ;  /* 0x000000060006c308 */ /* 0x000fe20000000800 */
[----:B------:R-:W-:-:S07]  /*52d0*/  @!P6 FMUL.FTZ R9, R8, -1.4426950216293334961 ;  /* 0xbfb8aa3b0809e820 */ /* 0x000fce0000410000 */
[----:B------:R-:W1:Y:S01]  /*52e0*/  @!P5 MUFU.EX2 R7, R7 ;  /* 0x000000070007d308 */ /* 0x000e620000000800 */
[----:B0-----:R-:W-:-:S07]  /*52f0*/  @!P3 FADD.FTZ R8, R4, 1 ;  /* 0x3f8000000408b421 */ /* 0x001fce0000010000 */
[----:B------:R-:W0:Y:S08]  /*5300*/  @!P6 MUFU.EX2 R14, R9 ;  /* 0x00000009000ee308 */ /* 0x000e300000000800 */
[----:B------:R2:W4:Y:S01]  /*5310*/  @!P1 MUFU.RCP R15, R0 ;  /* 0x00000000000f9308 */ /* 0x0005220000001000 */
[----:B-1----:R-:W-:-:S07]  /*5320*/  @!P5 FADD.FTZ R11, R7, 1 ;  /* 0x3f800000070bd421 */ /* 0x002fce0000010000 */
[----:B------:R1:W5:Y:S01]  /*5330*/  @!P2 MUFU.RCP R16, R5 ;  /* 0x000000050010a308 */ /* 0x0003620000001000 */
[----:B--2---:R-:W-:Y:S01]  /*5340*/  @!P4 FADD.FTZ R0, R6, 1 ;  /* 0x3f8000000600c421 */ /* 0x004fe20000010000 */
[----:B------:R-:W-:-:S06]  /*5350*/  NOP ;  /* 0x0000000000007918 */ /* 0x000fcc0000000000 */
[----:B0-----:R-:W-:Y:S01]  /*5360*/  @!P6 FADD.FTZ R14, R14, 1 ;  /* 0x3f8000000e0ee421 */ /* 0x001fe20000010000 */
[----:B-1----:R-:W0:Y:S01]  /*5370*/  LDS.128 R4, [R74.X16] ;  /* 0x000000004a047984 */ /* 0x002e22000000cc00 */
[----:B------:R1:W2:Y:S01]  /*5380*/  @!P3 MUFU.RCP R17, R8 ;  /* 0x000000080011b308 */ /* 0x0002a20000001000 */
[----:B----4-:R-:W-:Y:S02]  /*5390*/  @!P1 FMUL.FTZ R114, R114, R15 ;  /* 0x0000000f72729220 */ /* 0x010fe40000410000 */
[----:B-----5:R-:W-:Y:S01]  /*53a0*/  @!P2 FMUL.FTZ R99, R99, R16 ;  /* 0x000000106363a220 */ /* 0x020fe20000410000 */
[----:B------:R-:W-:-:S04]  /*53b0*/  IADD3 R77, P2, R77, -0x200, RZ ;  /* 0xfffffe004d4d7810 */ /* 0x000fc80007f5e0ff */
[----:B------:R-:W4:Y:S01]  /*53c0*/  @!P6 MUFU.RCP R14, R14 ;  /* 0x0000000e000ee308 */ /* 0x000f220000001000 */
[----:B-1----:R-:W-:Y:S01]  /*53d0*/  IMAD.WIDE.U32 R8, R89, c[0x0][0x2d8], R12 ;  /* 0x0000b60059087a25 */ /* 0x002fe200078e000c */
[----:B------:R-:W-:-:S03]  /*53e0*/  IADD3.X R76, R76, -0x1, RZ, P2, !PT ;  /* 0xffffffff4c4c7810 */ /* 0x000fc600017fe4ff */
[----:B------:R-:W-:Y:S01]  /*53f0*/  IMAD.WIDE.U32 R12, R89, c[0x0][0x2f8], R12 ;  /* 0x0000be00590c7a25 */ /* 0x000fe200078e000c */
[----:B------:R-:W-:Y:S02]  /*5400*/  IADD3 R9, R9, R19, RZ ;  /* 0x0000001309097210 */ /* 0x000fe40007ffe0ff */
[----:B------:R-:W1:Y:S01]  /*5410*/  @!P4 MUFU.RCP R0, R0 ;  /* 0x000000000000c308 */ /* 0x000e620000001000 */
[C---:B------:R-:W-:Y:S02]  /*5420*/  IMAD R19, R93.reuse, c[0x0][0x2e4], R18 ;  /* 0x0000b9005d137a24 */ /* 0x040fe400078e0212 */
[----:B------:R-:W-:-:S04]  /*5430*/  IMAD.WIDE.U32 R8, R93, c[0x0][0x2e0], R8 ;  /* 0x0000b8005d087a25 */ /* 0x000fc800078e0008 */
[----:B--2---:R-:W-:Y:S01]  /*5440*/  @!P3 FMUL.FTZ R112, R112, R17 ;  /* 0x000000117070b220 */ /* 0x004fe20000410000 */
[----:B------:R-:W-:Y:S01]  /*5450*/  IADD3 R9, R9, R19, RZ ;  /* 0x0000001309097210 */ /* 0x000fe20007ffe0ff */
[----:B----4-:R-:W-:Y:S01]  /*5460*/  @!P6 FMUL.FTZ R103, R103, R14 ;  /* 0x0000000e6767e220 */ /* 0x010fe20000410000 */
[C---:B------:R-:W-:Y:S01]  /*5470*/  LEA R15, P1, R8.reuse, c[0x0][0x330], 0x1 ;  /* 0x0000cc00080f7a11 */ /* 0x040fe200078208ff */
[----:B------:R-:W2:Y:S01]  /*5480*/  @!P5 MUFU.RCP R11, R11 ;  /* 0x0000000b000bd308 */ /* 0x000ea20000001000 */
[----:B------:R-:W-:Y:S02]  /*5490*/  F2FP.BF16.PACK_AB R17, R99, R114 ;  /* 0x000000726311723e */ /* 0x000fe400000010ff */
[----:B------:R-:W-:Y:S02]  /*54a0*/  LEA.HI.X R8, R8, c[0x0][0x334], R9, 0x1, P1 ;  /* 0x0000cd0008087a11 */ /* 0x000fe400008f0c09 */
[----:B------:R-:W-:Y:S01]  /*54b0*/  IADD3 R14, P1, R15, R64, RZ ;  /* 0x000000400f0e7210 */ /* 0x000fe20007f3e0ff */
[----:B-1----:R-:W-:Y:S01]  /*54c0*/  @!P4 FMUL.FTZ R101, R101, R0 ;  /* 0x000000006565c220 */ /* 0x002fe20000410000 */
[----:B------:R-:W-:Y:S01]  /*54d0*/  IADD3 R85, P3, R85, -0x200, RZ ;  /* 0xfffffe0055557810 */ /* 0x000fe20007f7e0ff */
[----:B------:R-:W1:Y:S01]  /*54e0*/  @!P0 MUFU.RCP R10, R10 ;  /* 0x0000000a000a8308 */ /* 0x000e620000001000 */
[----:B------:R-:W-:Y:S01]  /*54f0*/  IADD3.X R15, R8, R63, RZ, P1, !PT ;  /* 0x0000003f080f7210 */ /* 0x000fe20000ffe4ff */
[----:B------:R-:W-:Y:S01]  /*5500*/  IMAD R0, R144, c[0x0][0x2f8], RZ ;  /* 0x0000be0090007a24 */ /* 0x000fe200078e02ff */
[----:B------:R-:W-:-:S02]  /*5510*/  F2FP.BF16.PACK_AB R18, R101, R112 ;  /* 0x000000706512723e */ /* 0x000fc400000010ff */
[----:B------:R-:W-:Y:S01]  /*5520*/  IADD3 R79, P1, R79, -0x200, RZ ;  /* 0xfffffe004f4f7810 */ /* 0x000fe20007f3e0ff */
[----:B0-----:R0:W-:Y:S01]  /*5530*/  STG.E.128 [R14.64], R4 ;  /* 0x000000040e007986 */ /* 0x0011e2000c101d06 */
[----:B------:R-:W-:-:S03]  /*5540*/  IMAD R25, R89, c[0x0][0x2fc], R0 ;  /* 0x0000bf0059197a24 */ /* 0x000fc600078e0200 */
[----:B------:R-:W-:Y:S01]  /*5550*/  BAR.SYNC.DEFER_BLOCKING 0x0 ;  /* 0x0000000000007b1d */ /* 0x000fe20000010000 */
[----:B--2---:R-:W-:Y:S01]  /*5560*/  @!P5 FMUL.FTZ R110, R110, R11 ;  /* 0x0000000b6e6ed220 */ /* 0x004fe20000410000 */
[----:B------:R-:W-:Y:S01]  /*5570*/  IADD3 R13, R13, R25, RZ ;  /* 0x000000190d0d7210 */ /* 0x000fe20007ffe0ff */
[----:B------:R-:W-:Y:S01]  /*5580*/  IMAD R0, R92, c[0x0][0x300], RZ ;  /* 0x0000c0005c007a24 */ /* 0x000fe200078e02ff */
[----:B------:R-:W-:Y:S01]  /*5590*/  ISETP.GT.AND P5, PT, R75, 0x1, PT ;  /* 0x000000014b00780c */ /* 0x000fe20003fa4270 */
[----:B-1----:R-:W-:Y:S01]  /*55a0*/  @!P0 FMUL.FTZ R97, R97, R10 ;  /* 0x0000000a61618220 */ /* 0x002fe20000410000 */
[----:B------:R-:W-:Y:S02]  /*55b0*/  F2FP.BF16.PACK_AB R19, R103, R110 ;  /* 0x0000006e6713723e */ /* 0x000fe400000010ff */
[----:B------:R-:W-:Y:S02]  /*55c0*/  IADD3 R81, P4, R81, -0x200, RZ ;  /* 0xfffffe0051517810 */ /* 0x000fe40007f9e0ff */
[----:B------:R-:W-:Y:S01]  /*55d0*/  F2FP.BF16.PACK_AB R16, R97, R116 ;  /* 0x000000746110723e */ /* 0x000fe200000010ff */
[----:B------:R-:W-:Y:S01]  /*55e0*/  FADD.FTZ R116, R116, R87 ;  /* 0x0000005774747221 */ /* 0x000fe20000010000 */
[----:B------:R-:W-:Y:S01]  /*55f0*/  MOV R75, R24 ;  /* 0x00000018004b7202 */ /* 0x000fe20000000f00 */
[C---:B0-----:R-:W-:Y:S01]  /*5600*/  IMAD R7, R93.reuse, c[0x0][0x304], R0 ;  /* 0x0000c1005d077a24 */ /* 0x041fe200078e0200 */
[----:B------:R-:W-:Y:S01]  /*5610*/  IADD3.X R78, R78, -0x1, RZ, P1, !PT ;  /* 0xffffffff4e4e7810 */ /* 0x000fe20000ffe4ff */
[----:B------:R-:W-:Y:S01]  /*5620*/  IMAD.WIDE.U32 R4, R93, c[0x0][0x300], R12 ;  /* 0x0000c0005d047a25 */ /* 0x000fe200078e000c */
[----:B------:R-:W-:-:S02]  /*5630*/  IADD3.X R84, R84, -0x1, RZ, P3, !PT ;  /* 0xffffffff54547810 */ /* 0x000fc40001ffe4ff */
[----:B------:R-:W-:Y:S01]  /*5640*/  IADD3.X R80, R80, -0x1, RZ, P4, !PT ;  /* 0xffffffff50507810 */ /* 0x000fe200027fe4ff */
        /* <DEDUP_REMOVED lines=15> */
[----:B------:R-:W-:-:S04]  /*5740*/  FADD.FTZ R110, R101, R110 ;  /* 0x0000006e656e7221 */ /* 0x000fc80000010000 */
[----:B------:R-:W-:Y:S01]  /*5750*/  FADD.FTZ R87, R110, R103 ;  /* 0x000000676e577221 */ /* 0x000fe20000010000 */
[----:B0-----:R0:W-:Y:S01]  /*5760*/  STG.E.128 [R4.64], R8 ;  /* 0x0000000804007986 */ /* 0x0011e2000c101d06 */
[----:B------:R-:W-:Y:S01]  /*5770*/  @!P5 CALL.REL.NOINC `(.L_x_7852) ;  /* 0x000000100000d944 */ /* 0x000fe20003c00000 */
[----:B------:R-:W-:Y:S05]  /*5780*/  BRA `(.L_x_7892) ;  /* 0xffffb1a000007947 */ /* 0x000fea000383ffff */
.L_x_7852:
        /* <DEDUP_REMOVED lines=24> */
.L_x_7894:
[----:B0-----:R-:W-:Y:S05]  /*5910*/  BSYNC B0 ;  /* 0x0000000000007941 */ /* 0x001fea0003800000 */
.L_x_7893:
        /* <DEDUP_REMOVED lines=23> */
.L_x_7896:
[----:B0-----:R-:W0:Y:S02]  /*5a90*/  S2R R9, SR_TID.X ;  /* 0x0000000000097919 */ /* 0x001e240000002100 */
.L_x_7897:
[----:B0-----:R-:W-:Y:S05]  /*5aa0*/  BSYNC B0 ;  /* 0x0000000000007941 */ /* 0x001fea0003800000 */
.L_x_7895:
[----:B------:R-:W-:-:S13]  /*5ab0*/  ISETP.GE.AND P0, PT, R9, c[0x0][0x16c], PT ;  /* 0x00005b0009007a0c */ /* 0x000fda0003f06270 */
[----:B------:R-:W-:Y:S05]  /*5ac0*/  @P0 EXIT ;  /* 0x000000000000094d */ /* 0x000fea0003800000 */
[----:B------:R-:W-:Y:S02]  /*5ad0*/  IMAD R92, R92, c[0x0][0x288], RZ ;  /* 0x0000a2005c5c7a24 */ /* 0x000fe400078e02ff */
[----:B------:R-:W-:-:S04]  /*5ae0*/  IMAD.WIDE.U32 R2, R93, c[0x0][0x288], RZ ;  /* 0x0000a2005d027a25 */ /* 0x000fc800078e00ff */
[----:B------:R-:W-:-:S05]  /*5af0*/  IMAD R13, R93, c[0x0][0x28c], R92 ;  /* 0x0000a3005d0d7a24 */ /* 0x000fca00078e025c */
[----:B------:R-:W-:Y:S02]  /*5b00*/  IADD3 R13, R3, R13, RZ ;  /* 0x0000000d030d7210 */ /* 0x000fe40007ffe0ff */
.L_x_7898:
        /* <DEDUP_REMOVED lines=16> */
.L_x_7899:
        /* <DEDUP_REMOVED lines=15> */
.L_x_9131:


//--------------------- .text._Z25selective_scan_bwd_kernelI32Selective_Scan_bwd_kernel_traitsILi32ELi4ELb0ELb0ELb0ELb0ELb0EN3c108BFloat16EfEEv12SSMParamsBwd --------------------------
	.section	.text._Z25selective_scan_bwd_kernelI32Selective_Scan_bwd_kernel_traitsILi32ELi4ELb0ELb0ELb0ELb0ELb0EN3c108BFloat16EfEEv12SSMParamsBwd,"ax",@progbits
	.sectioninfo	@"SHI_REGISTERS=108"
	.align	128
        .global         _Z25selective_scan_bwd_kernelI32Selective_Scan_bwd_kernel_traitsILi32ELi4ELb0ELb0ELb0ELb0ELb0EN3c108BFloat16EfEEv12SSMParamsBwd
        .type           _Z25selective_scan_bwd_kernelI32Selective_Scan_bwd_kernel_traitsILi32ELi4ELb0ELb0ELb0ELb0ELb0EN3c108BFloat16EfEEv12SSMParamsBwd,@function
        .size           _Z25selective_scan_bwd_kernelI32Selective_Scan_bwd_kernel_traitsILi32ELi4ELb0ELb0ELb0ELb0ELb0EN3c108BFloat16EfEEv12SSMParamsBwd,(.L_x_9132 - _Z25selective_scan_bwd_kernelI32Selective_Scan_bwd_kernel_traitsILi32ELi4ELb0ELb0ELb0ELb0ELb0EN3c108BFloat16EfEEv12SSMParamsBwd)
        .other          _Z25selective_scan_bwd_kernelI32Selective_Scan_bwd_kernel_traitsILi32ELi4ELb0ELb0ELb0ELb0ELb0EN3c108BFloat16EfEEv12SSMParamsBwd,@"STO_CUDA_ENTRY STV_DEFAULT"
_Z25selective_scan_bwd_kernelI32Selective_Scan_bwd_kernel_traitsILi32ELi4ELb0ELb0ELb0ELb0ELb0EN3c108BFloat16EfEEv12SSMParamsBwd:
.text._Z25selective_scan_bwd_kernelI32Selective_Scan_bwd_kernel_traitsILi32ELi4ELb0ELb0ELb0ELb0ELb0EN3c108BFloat16EfEEv12SSMParamsBwd:
        /* <DEDUP_REMOVED lines=15> */
[C---:B------:R-:W-:Y:S02]  /*00f0*/  @P0 LEA R8, P2, R50.reuse, c[0x0][0x238], 0x2 ;  /* 0x00008e0032080a11 */ /* 0x040fe400078410ff */
[----:B------:R-:W-:Y:S01]  /*0100*/  @P1 LEA R10, P3, R50, c[0x0][0x250], 0x2 ;  /* 0x00009400320a1a11 */ /* 0x000fe200078610ff */
[----:B------:R-:W-:Y:S01]  /*0110*/  IMAD R15, R44, c[0x0][0x1e4], R15 ;  /* 0x000079002c0f7a24 */ /* 0x000fe200078e020f */
[--C-:B------:R-:W-:Y:S01]  /*0120*/  @P0 LEA.HI.X R9, R50, c[0x0][0x23c], R49.reuse, 0x2, P2 ;  /* 0x00008f0032090a11 */ /* 0x100fe200010f1431 */
[----:B------:R-:W-:Y:S01]  /*0130*/  IMAD R7, R42, c[0x0][0x1d0], RZ ;  /* 0x000074002a077a24 */ /* 0x000fe200078e02ff */
[----:B------:R-:W-:Y:S02]  /*0140*/  @P1 LEA.HI.X R11, R50, c[0x0][0x254], R49, 0x2, P3 ;  /* 0x00009500320b1a11 */ /* 0x000fe400018f1431 */
[----:B------:R-:W-:Y:S01]  /*0150*/  IADD3 R5, R5, R15, RZ ;  /* 0x0000000f05057210 */ /* 0x000fe20007ffe0ff */
[C---:B------:R-:W-:Y:S01]  /*0160*/  IMAD.WIDE.U32 R2, R44.reuse, c[0x0][0x1d0], RZ ;  /* 0x000074002c027a25 */ /* 0x040fe200078e00ff */
[----:B------:R0:W5:Y:S03]  /*0170*/  @P0 LDG.E R48, [R8.64] ;  /* 0x0000000608300981 */ /* 0x000166000c1e1900 */
[----:B------:R-:W-:Y:S01]  /*0180*/  IMAD R13, R44, c[0x0][0x1d4], R7 ;  /* 0x000075002c0d7a24 */ /* 0x000fe200078e0207 */
[----:B------:R1:W5:Y:S01]  /*0190*/  @P1 LDG.E R46, [R10.64] ;  /* 0x000000060a2e1981 */ /* 0x000362000c1e1900 */
[----:B------:R-:W-:Y:S01]  /*01a0*/  IMAD R15, R49, c[0x0][0x1e8], RZ ;  /* 0x00007a00310f7a24 */ /* 0x000fe200078e02ff */
[----:B------:R-:W-:Y:S01]  /*01b0*/  ISETP.GE.AND P3, PT, R0, 0x1, PT ;  /* 0x000000010000780c */ /* 0x000fe20003f66270 */
[----:B------:R-:W-:Y:S01]  /*01c0*/  IMAD.WIDE.U32 R4, R50, c[0x0][0x1e8], R4 ;  /* 0x00007a0032047a25 */ /* 0x000fe200078e0004 */
[----:B------:R-:W-:Y:S01]  /*01d0*/  IADD3 R3, R3, R13, RZ ;  /* 0x0000000d03037210 */ /* 0x000fe20007ffe0ff */
[----:B------:R-:W-:Y:S01]  /*01e0*/  HFMA2.MMA R40, -RZ, RZ, 0, 0 ;  /* 0x00000000ff287435 */ /* 0x000fe200000001ff */
[----:B0-----:R-:W-:Y:S01]  /*01f0*/  LEA R9, R0, 0xffffff80, 0x7 ;  /* 0xffffff8000097811 */ /* 0x001fe200078e38ff */
[----:B------:R-:W-:-:S02]  /*0200*/  IMAD R17, R42, c[0x0][0x278], RZ ;  /* 0x00009e002a117a24 */ /* 0x000fc400078e02ff */
[----:B------:R-:W-:Y:S01]  /*0210*/  IMAD R15, R50, c[0x0][0x1ec], R15 ;  /* 0x00007b00320f7a24 */ /* 0x000fe200078e020f */
[----:B-1----:R-:W-:Y:S01]  /*0220*/  SHF.R.S32.HI R11, RZ, 0x1f, R9 ;  /* 0x0000001fff0b7819 */ /* 0x002fe20000011409 */
[----:B------:R-:W-:Y:S01]  /*0230*/  IMAD.WIDE.U32 R6, R44, c[0x0][0x278], RZ ;  /* 0x00009e002c067a25 */ /* 0x000fe200078e00ff */
[----:B------:R-:W-:-:S03]  /*0240*/  IADD3 R32, P1, R9, R4, RZ ;  /* 0x0000000409207210 */ /* 0x000fc60007f3e0ff */
[----:B------:R-:W-:Y:S01]  /*0250*/  IMAD R17, R44, c[0x0][0x27c], R17 ;  /* 0x00009f002c117a24 */ /* 0x000fe200078e0211 */
[----:B------:R-:W-:Y:S01]  /*0260*/  IADD3.X R5, R11, R5, R15, P1, !PT ;  /* 0x000000050b057210 */ /* 0x000fe20000ffe40f */
[----:B------:R-:W-:Y:S01]  /*0270*/  IMAD R13, R49, c[0x0][0x1d8], RZ ;  /* 0x00007600310d7a24 */ /* 0x000fe200078e02ff */
[----:B------:R-:W-:Y:S01]  /*0280*/  LEA R33, P1, R32, c[0x0][0x248], 0x1 ;  /* 0x0000920020217a11 */ /* 0x000fe200078208ff */
[----:B------:R-:W-:-:S03]  /*0290*/  IMAD.WIDE.U32 R2, R50, c[0x0][0x1d8], R2 ;  /* 0x0000760032027a25 */ /* 0x000fc600078e0002 */
[----:B------:R-:W-:Y:S01]  /*02a0*/  LEA.HI.X R32, R32, c[0x0][0x24c], R5, 0x1, P1 ;  /* 0x0000930020207a11 */ /* 0x000fe200008f0c05 */
[----:B------:R-:W-:Y:S01]  /*02b0*/  IMAD.IADD R7, R7, 0x1, R17 ;  /* 0x0000000107077824 */ /* 0x000fe200078e0211 */
[----:B------:R-:W-:Y:S01]  /*02c0*/  IADD3 R34, P0, R9, R2, RZ ;  /* 0x0000000209227210 */ /* 0x000fe20007f1e0ff */
[C---:B------:R-:W-:Y:S01]  /*02d0*/  IMAD R13, R50.reuse, c[0x0][0x1dc], R13 ;  /* 0x00007700320d7a24 */ /* 0x040fe200078e020d */
[----:B------:R-:W-:Y:S01]  /*02e0*/  ISETP.NE.U32.AND P1, PT, RZ, c[0x0][0x260], PT ;  /* 0x00009800ff007a0c */ /* 0x000fe20003f25070 */
[----:B------:R-:W-:Y:S01]  /*02f0*/  IMAD R17, R49, c[0x0][0x280], RZ ;  /* 0x0000a00031117a24 */ /* 0x000fe200078e02ff */
[----:B------:R-:W-:Y:S01]  /*0300*/  CS2R R4, SRZ ;  /* 0x0000000000047805 */ /* 0x000fe2000001ff00 */
[----:B------:R-:W-:Y:S01]  /*0310*/  IMAD.WIDE.U32 R6, R50, c[0x0][0x280], R6 ;  /* 0x0000a00032067a25 */ /* 0x000fe200078e0006 */
[----:B------:R-:W-:Y:S02]  /*0320*/  IADD3.X R3, R11, R3, R13, P0, !PT ;  /* 0x000000030b037210 */ /* 0x000fe400007fe40d */
[----:B------:R-:W-:Y:S01]  /*0330*/  LEA R14, P0, R34, c[0x0][0x240], 0x1 ;  /* 0x00009000220e7a11 */ /* 0x000fe200078008ff */
[C---:B------:R-:W-:Y:S01]  /*0340*/  IMAD R17, R50.reuse, c[0x0][0x284], R17 ;  /* 0x0000a10032117a24 */ /* 0x040fe200078e0211 */
[----:B------:R-:W-:Y:S01]  /*0350*/  IADD3 R9, P2, R9, R6, RZ ;  /* 0x0000000609097210 */ /* 0x000fe20007f5e0ff */
[----:B------:R-:W-:Y:S01]  /*0360*/  IMAD R15, R49, c[0x0][0x288], RZ ;  /* 0x0000a200310f7a24 */ /* 0x000fe200078e02ff */
[----:B------:R-:W-:Y:S01]  /*0370*/  ISETP.NE.AND.EX P1, PT, RZ, c[0x0][0x264], PT, P1 ;  /* 0x00009900ff007a0c */ /* 0x000fe20003f25310 */
[----:B------:R-:W-:Y:S01]  /*0380*/  IMAD.WIDE.U32 R12, R50, c[0x0][0x2a8], RZ ;  /* 0x0000aa00320c7a25 */ /* 0x000fe200078e00ff */
[----:B------:R-:W-:-:S02]  /*0390*/  IADD3.X R30, R11, R7, R17, P2, !PT ;  /* 0x000000070b1e7210 */ /* 0x000fc400017fe411 */
[----:B------:R-:W-:Y:S01]  /*03a0*/  LEA.HI.X R34, R34, c[0x0][0x244], R3, 0x1, P0 ;  /* 0x0000910022227a11 */ /* 0x000fe200000f0c03 */
[C---:B------:R-:W-:Y:S01]  /*03b0*/  IMAD R7, R49.reuse, c[0x0][0x2a8], RZ ;  /* 0x0000aa0031077a24 */ /* 0x040fe200078e02ff */
        /* <DEDUP_REMOVED lines=8> */
[----:B------:R-:W-:Y:S01]  /*0440*/  LEA R31, P4, R9, c[0x0][0x308], 0x1 ;  /* 0x0000c200091f7a11 */ /* 0x000fe200078808ff */
[----:B------:R-:W-:Y:S01]  /*0450*/  @P1 IMAD.MOV.U32 R19, RZ, RZ, 0x8 ;  /* 0x00000008ff131424 */ /* 0x000fe200078e00ff */
[----:B------:R-:W-:Y:S01]  /*0460*/  IADD3 R45, R13, R45, RZ ;  /* 0x0000002d0d2d7210 */ /* 0x000fe20007ffe0ff */
[----:B------:R-:W-:Y:S01]  /*0470*/  @P1 IMAD R0, R0, c[0x0][0x174], RZ ;  /* 0x00005d0000001a24 */ /* 0x000fe200078e02ff */
[----:B------:R-:W-:Y:S01]  /*0480*/  LEA.HI.X R30, R9, c[0x0][0x30c], R30, 0x1, P4 ;  /* 0x0000c300091e7a11 */ /* 0x000fe200020f0c1e */
[----:B------:R-:W-:-:S04]  /*0490*/  IMAD.WIDE.U32 R8, R50, c[0x0][0x1b8], RZ ;  /* 0x00006e0032087a25 */ /* 0x000fc800078e00ff */
[----:B------:R-:W-:Y:S01]  /*04a0*/  @P1 IMAD R0, R0, c[0x0][0x16c], RZ ;  /* 0x00005b0000001a24 */ /* 0x000fe200078e02ff */
[C---:B------:R-:W-:Y:S01]  /*04b0*/  @P0 LEA R4, P4, R50.reuse, c[0x0][0x328], 0x2 ;  /* 0x0000ca0032040a11 */ /* 0x040fe200078810ff */
[C---:B------:R-:W-:Y:S01]  /*04c0*/  IMAD R17, R50.reuse, c[0x0][0x1bc], R17 ;  /* 0x00006f0032117a24 */ /* 0x040fe200078e0211 */
[C---:B------:R-:W-:Y:S01]  /*04d0*/  @P2 LEA R2, P5, R50.reuse, c[0x0][0x348], 0x2 ;  /* 0x0000d20032022a11 */ /* 0x040fe200078a10ff */
[C---:B------:R-:W-:Y:S01]  /*04e0*/  IMAD.WIDE.U32 R10, R50.reuse, c[0x0][0x288], RZ ;  /* 0x0000a200320a7a25 */ /* 0x040fe200078e00ff */
[C-C-:B------:R-:W-:Y:S02]  /*04f0*/  @P0 LEA.HI.X R5, R50.reuse, c[0x0][0x32c], R49.reuse, 0x2, P4 ;  /* 0x0000cb0032050a11 */ /* 0x140fe400020f1431 */
[C---:B------:R-:W-:Y:S01]  /*0500*/  @P2 LEA.HI.X R3, R50.reuse, c[0x0][0x34c], R49, 0x2, P5 ;  /* 0x0000d30032032a11 */ /* 0x040fe200028f1431 */
[----:B------:R-:W-:Y:S01]  /*0510*/  IMAD R15, R50, c[0x0][0x28c], R15 ;  /* 0x0000a300320f7a24 */ /* 0x000fe200078e020f */
[----:B------:R-:W-:Y:S01]  /*0520*/  IADD3 R41, R9, R17, RZ ;  /* 0x0000001109297210 */ /* 0x000fe20007ffe0ff */
[----:B------:R-:W-:Y:S01]  /*0530*/  @P1 IMAD.WIDE R6, R0, R19, c[0x0][0x260] ;  /* 0x0000980000061625 */ /* 0x000fe200078e0213 */
[----:B------:R-:W-:-:S03]  /*0540*/  @!P1 CS2R R6, SRZ ;  /* 0x0000000000069805 */ /* 0x000fc6000001ff00 */
[----:B------:R-:W-:Y:S01]  /*0550*/  IMAD.IADD R43, R11, 0x1, R15 ;  /* 0x000000010b2b7824 */ /* 0x000fe200078e020f */
[----:B------:R-:W-:Y:S05]  /*0560*/  @!P3 BRA `(.L_x_7900) ;  /* 0x00001f100000b947 */ /* 0x000fea0003800000 */
[----:B------:R-:W0:Y:S01]  /*0570*/  S2R R39, SR_TID.X ;  /* 0x0000000000277919 */ /* 0x000e220000002100 */
[----:B------:R-:W-:Y:S01]  /*0580*/  IMAD R15, R49, c[0x0][0x180], RZ ;  /* 0x00006000310f7a24 */ /* 0x000fe200078e02ff */
[----:B------:R-:W-:Y:S01]  /*0590*/  MOV R29, c[0x0][0x174] ;  /* 0x00005d00001d7a02 */ /* 0x000fe20000000f00 */
[C---:B------:R-:W-:Y:S01]  /*05a0*/  IMAD.WIDE.U32 R36, R50.reuse, c[0x0][0x180], RZ ;  /* 0x0000600032247a25 */ /* 0x040fe200078e00ff */
[----:B------:R-:W1:Y:S01]  /*05b0*/  S2R R35, SR_LANEID ;  /* 0x0000000000237919 */ /* 0x000e620000000000 */
[----:B------:R-:W-:Y:S02]  /*05c0*/  MOV R26, RZ ;  /* 0x000000ff001a7202 */ /* 0x000fe40000000f00 */
[----:B------:R-:W-:Y:S01]  /*05d0*/  IMAD R15, R50, c[0x0][0x184], R15 ;  /* 0x00006100320f7a24 */ /* 0x000fe200078e020f */
[----:B------:R-:W-:Y:S01]  /*05e0*/  LEA R38, P0, R36, c[0x0][0x220], 0x2 ;  /* 0x0000880024267a11 */ /* 0x000fe200078010ff */
[----:B------:R-:W-:-:S02]  /*05f0*/  IMAD.MOV.U32 R47, RZ, RZ, RZ ;  /* 0x000000ffff2f7224 */ /* 0x000fc400078e00ff */
[----:B------:R-:W-:Y:S01]  /*0600*/  IMAD.IADD R15, R37, 0x1, R15 ;  /* 0x00000001250f7824 */ /* 0x000fe200078e020f */
[----:B------:R-:W-:Y:S01]  /*0610*/  MOV R37, R14 ;  /* 0x0000000e00257202 */ /* 0x000fe20000000f00 */
[----:B------:R-:W-:-:S03]  /*0620*/  IMAD.MOV.U32 R40, RZ, RZ, RZ ;  /* 0x000000ffff287224 */ /* 0x000fc600078e00ff */
        /* <DEDUP_REMOVED lines=8> */
[----:B-1----:R-:W-:Y:S02]  /*06b0*/  LOP3.LUT R23, R28, 0x60, RZ, 0xfc, !PT ;  /* 0x000000601c177812 */ /* 0x002fe400078efcff */
.L_x_7911:
[----:B------:R-:W-:Y:S01]  /*06c0*/  BAR.SYNC.DEFER_BLOCKING 0x0 ;  /* 0x0000000000007b1d */ /* 0x000fe20000010000 */
[----:B------:R-:W-:Y:S02]  /*06d0*/  LEA R22, R29, 0xffffff80, 0x7 ;  /* 0xffffff801d167811 */ /* 0x000fe400078e38ff */
[----:B------:R-:W-:Y:S02]  /*06e0*/  SHF.L.U32 R52, R28, 0x1, RZ ;  /* 0x000000011c347819 */ /* 0x000fe400000006ff */
[----:B------:R-:W-:-:S02]  /*06f0*/  IADD3 R0, -R22, c[0x0][0x168], RZ ;  /* 0x00005a0016007a10 */ /* 0x000fc40007ffe1ff */
[C---:B0-----:R-:W-:Y:S02]  /*0700*/  SHF.L.U64.HI R53, R28.reuse, 0x1, R27 ;  /* 0x000000011c357819 */ /* 0x041fe4000001021b */
[-C--:B------:R-:W-:Y:S02]  /*0710*/  ISETP.GE.AND P0, PT, R28, R0.reuse, PT ;  /* 0x000000001c00720c */ /* 0x080fe40003f06270 */
[-C--:B------:R-:W-:Y:S02]  /*0720*/  ISETP.GE.AND P1, PT, R25, R0.reuse, PT ;  /* 0x000000001900720c */ /* 0x080fe40003f26270 */
[-C--:B------:R-:W-:Y:S02]  /*0730*/  ISETP.GE.AND P2, PT, R24, R0.reuse, PT ;  /* 0x000000001800720c */ /* 0x080fe40003f46270 */
[----:B------:R-:W-:Y:S02]  /*0740*/  ISETP.GE.AND P3, PT, R23, R0, PT ;  /* 0x000000001700720c */ /* 0x000fe40003f66270 */
[----:B-1----:R-:W-:-:S02]  /*0750*/  IADD3 R14, P4, R37, R52, RZ ;  /* 0x00000034250e7210 */ /* 0x002fc40007f9e0ff */
[----:B------:R-:W-:Y:S02]  /*0760*/  PRMT R0, RZ, 0x7610, R0 ;  /* 0x00007610ff007816 */ /* 0x000fe40000000000 */
[----:B------:R-:W-:Y:S01]  /*0770*/  PRMT R18, RZ, 0x7610, R18 ;  /* 0x00007610ff127816 */ /* 0x000fe20000000012 */
[----:B------:R-:W-:Y:S01]  /*0780*/  IMAD.X R15, R34, 0x1, R53, P4 ;  /* 0x00000001220f7824 */ /* 0x000fe200020e0635 */
[----:B------:R-:W-:Y:S02]  /*0790*/  PRMT R19, RZ, 0x7610, R19 ;  /* 0x00007610ff137816 */ /* 0x000fe40000000013 */
[----:B------:R-:W-:Y:S02]  /*07a0*/  PRMT R20, RZ, 0x7610, R20 ;  /* 0x00007610ff147816 */ /* 0x000fe40000000014 */
[----:B------:R-:W2:Y:S04]  /*07b0*/  @!P0 LDG.E.U16 R0, [R14.64] ;  /* 0x000000060e008981 */ /* 0x000ea8000c1e1500 */
[----:B------:R-:W3:Y:S04]  /*07c0*/  @!P1 LDG.E.U16 R18, [R14.64+0x40] ;  /* 0x000040060e129981 */ /* 0x000ee8000c1e1500 */
[----:B------:R-:W4:Y:S04]  /*07d0*/  @!P2 LDG.E.U16 R19, [R14.64+0x80] ;  /* 0x000080060e13a981 */ /* 0x000f28000c1e1500 */
[----:B------:R-:W4:Y:S01]  /*07e0*/  @!P3 LDG.E.U16 R20, [R14.64+0xc0] ;  /* 0x0000c0060e14b981 */ /* 0x000f22000c1e1500 */
[----:B------:R-:W-:-:S02]  /*07f0*/  SHF.L.U32 R21, R35, 0x1, RZ ;  /* 0x0000000123157819 */ /* 0x000fc400000006ff */
[----:B------:R-:W-:Y:S02]  /*0800*/  IADD3 R16, P0, R33, R52, RZ ;  /* 0x0000003421107210 */ /* 0x000fe40007f1e0ff */
[----:B------:R-:W-:Y:S02]  /*0810*/  IADD3 R51, -R22, c[0x0][0x168], RZ ;  /* 0x00005a0016337a10 */ /* 0x000fe40007ffe1ff */
[----:B------:R-:W-:Y:S01]  /*0820*/  PRMT R54, RZ, 0x7610, R54 ;  /* 0x00007610ff367816 */ /* 0x000fe20000000036 */
[----:B------:R-:W-:Y:S01]  /*0830*/  IMAD.X R17, R32, 0x1, R53, P0 ;  /* 0x0000000120117824 */ /* 0x000fe200000e0635 */
        /* <DEDUP_REMOVED lines=8> */
[----:B---3--:R0:W-:Y:S04]  /*08c0*/  STS.U16 [R21+0x40], R18 ;  /* 0x0000401215007388 */ /* 0x0081e80000000400 */
[----:B----4-:R-:W-:Y:S04]  /*08d0*/  STS.U16 [R21+0x80], R19 ;  /* 0x0000801315007388 */ /* 0x010fe80000000400 */
[----:B------:R1:W-:Y:S01]  /*08e0*/  STS.U16 [R21+0xc0], R20 ;  /* 0x0000c01415007388 */ /* 0x0003e20000000400 */
[----:B------:R-:W-:-:S06]  /*08f0*/  NOP ;  /* 0x0000000000007918 */ /* 0x000fcc0000000000 */
[----:B------:R-:W-:Y:S04]  /*0900*/  LDS.64 R66, [R35.X8] ;  /* 0x0000000023427984 */ /* 0x000fe80000008a00 */
[----:B------:R-:W-:Y:S06]  /*0910*/  BAR.SYNC.DEFER_BLOCKING 0x0 ;  /* 0x0000000000007b1d */ /* 0x000fec0000010000 */
[----:B------:R2:W3:Y:S04]  /*0920*/  @!P0 LDG.E.U16 R54, [R16.64] ;  /* 0x0000000610368981 */ /* 0x0004e8000c1e1500 */
[----:B------:R2:W4:Y:S04]  /*0930*/  @!P1 LDG.E.U16 R56, [R16.64+0x40] ;  /* 0x0000400610389981 */ /* 0x000528000c1e1500 */
[----:B------:R2:W4:Y:S04]  /*0940*/  @!P2 LDG.E.U16 R58, [R16.64+0x80] ;  /* 0x00008006103aa981 */ /* 0x000528000c1e1500 */
[----:B------:R2:W4:Y:S01]  /*0950*/  @!P3 LDG.E.U16 R60, [R16.64+0xc0] ;  /* 0x0000c006103cb981 */ /* 0x000522000c1e1500 */
[----:B------:R-:W-:-:S02]  /*0960*/  ISETP.GE.AND P0, PT, R28, R51, PT ;  /* 0x000000331c00720c */ /* 0x000fc40003f06270 */
[-C--:B------:R-:W-:Y:S02]  /*0970*/  ISETP.GE.AND P1, PT, R25, R51.reuse, PT ;  /* 0x000000331900720c */ /* 0x080fe40003f26270 */
[-C--:B------:R-:W-:Y:S02]  /*0980*/  ISETP.GE.AND P2, PT, R24, R51.reuse, PT ;  /* 0x000000331800720c */ /* 0x080fe40003f46270 */
[----:B------:R-:W-:Y:S02]  /*0990*/  ISETP.GE.AND P3, PT, R23, R51, PT ;  /* 0x000000331700720c */ /* 0x000fe40003f66270 */
[----:B0-----:R-:W-:Y:S02]  /*09a0*/  IADD3 R18, P4, R31, R52, RZ ;  /* 0x000000341f127210 */ /* 0x001fe40007f9e0ff */
[----:B------:R-:W-:Y:S02]  /*09b0*/  PRMT R0, RZ, 0x7610, R0 ;  /* 0x00007610ff007816 */ /* 0x000fe40000000000 */
[----:B--2---:R-:W-:-:S02]  /*09c0*/  PRMT R16, RZ, 0x7610, R16 ;  /* 0x00007610ff107816 */ /* 0x004fc40000000010 */
[----:B-1----:R-:W-:Y:S02]  /*09d0*/  PRMT R20, RZ, 0x7610, R20 ;  /* 0x00007610ff147816 */ /* 0x002fe40000000014 */
[----:B------:R-:W-:Y:S02]  /*09e0*/  PRMT R62, RZ, 0x7610, R62 ;  /* 0x00007610ff3e7816 */ /* 0x000fe4000000003e */
[----:B------:R-:W-:Y:S01]  /*09f0*/  IADD3.X R19, R30, R53, RZ, P4, !PT ;  /* 0x000000351e137210 */ /* 0x000fe200027fe4ff */
[----:B---3--:R-:W-:Y:S04]  /*0a00*/  STS.U16 [R21], R54 ;  /* 0x0000003615007388 */ /* 0x008fe80000000400 */
[----:B----4-:R-:W-:Y:S04]  /*0a10*/  STS.U16 [R21+0x40], R56 ;  /* 0x0000403815007388 */ /* 0x010fe80000000400 */
[----:B------:R-:W-:Y:S04]  /*0a20*/  STS.U16 [R21+0x80], R58 ;  /* 0x0000803a15007388 */ /* 0x000fe80000000400 */
[----:B------:R-:W-:Y:S01]  /*0a30*/  STS.U16 [R21+0xc0], R60 ;  /* 0x0000c03c15007388 */ /* 0x000fe20000000400 */
[----:B------:R-:W-:-:S06]  /*0a40*/  NOP ;  /* 0x0000000000007918 */ /* 0x000fcc0000000000 */
[----:B------:R-:W0:Y:S04]  /*0a50*/  LDS.64 R14, [R35.X8] ;  /* 0x00000000230e7984 */ /* 0x000e280000008a00 */
[----:B------:R-:W-:Y:S06]  /*0a60*/  BAR.SYNC.DEFER_BLOCKING 0x0 ;  /* 0x0000000000007b1d */ /* 0x000fec0000010000 */
[----:B------:R1:W2:Y:S04]  /*0a70*/  @!P0 LDG.E.U16 R0, [R18.64] ;  /* 0x0000000612008981 */ /* 0x0002a8000c1e1500 */
[----:B------:R1:W3:Y:S04]  /*0a80*/  @!P1 LDG.E.U16 R16, [R18.64+0x40] ;  /* 0x0000400612109981 */ /* 0x0002e8000c1e1500 */
[----:B------:R1:W4:Y:S04]  /*0a90*/  @!P2 LDG.E.U16 R20, [R18.64+0x80] ;  /* 0x000080061214a981 */ /* 0x000328000c1e1500 */
[----:B------:R1:W4:Y:S01]  /*0aa0*/  @!P3 LDG.E.U16 R62, [R18.64+0xc0] ;  /* 0x0000c006123eb981 */ /* 0x000322000c1e1500 */
[----:B------:R-:W-:Y:S01]  /*0ab0*/  IMAD.MOV.U32 R17, RZ, RZ, c[0x0][0x16c] ;  /* 0x00005b00ff117624 */ /* 0x000fe200078e00ff */
[--C-:B0-----:R-:W-:Y:S01]  /*0ac0*/  PRMT R73, RZ, 0x5410, R14.reuse ;  /* 0x00005410ff497816 */ /* 0x101fe2000000000e */
[----:B------:R-:W-:Y:S01]  /*0ad0*/  IMAD.MOV.U32 R51, RZ, RZ, RZ ;  /* 0x000000ffff337224 */ /* 0x000fe200078e00ff */
[----:B------:R-:W-:-:S02]  /*0ae0*/  PRMT R75, RZ, 0x7610, R14 ;  /* 0x00007610ff4b7816 */ /* 0x000fc4000000000e */
[----:B------:R-:W-:Y:S02]  /*0af0*/  ISETP.GE.AND P0, PT, R17, 0x1, PT ;  /* 0x000000011100780c */ /* 0x000fe40003f06270 */
[--C-:B------:R-:W-:Y:S01]  /*0b00*/  PRMT R77, RZ, 0x5410, R15.reuse ;  /* 0x00005410ff4d7816 */ /* 0x100fe2000000000f */
[----:B-1----:R-:W-:Y:S01]  /*0b10*/  CS2R R18, SRZ ;  /* 0x0000000000127805 */ /* 0x002fe2000001ff00 */
[----:B------:R-:W-:Y:S01]  /*0b20*/  PRMT R79, RZ, 0x7610, R15 ;  /* 0x00007610ff4f7816 */ /* 0x000fe2000000000f */
[----:B--2---:R0:W-:Y:S04]  /*0b30*/  STS.U16 [R21], R0 ;  /* 0x0000000015007388 */ /* 0x0041e80000000400 */
[----:B---3--:R1:W-:Y:S04]  /*0b40*/  STS.U16 [R21+0x40], R16 ;  /* 0x0000401015007388 */ /* 0x0083e80000000400 */
[----:B----4-:R2:W-:Y:S01]  /*0b50*/  STS.U16 [R21+0x80], R20 ;  /* 0x0000801415007388 */ /* 0x0105e20000000400 */
[----:B0-----:R-:W-:-:S03]  /*0b60*/  PRMT R0, RZ, 0x5410, R66 ;  /* 0x00005410ff007816 */ /* 0x001fc60000000042 */
[----:B------:R0:W-:Y:S01]  /*0b70*/  STS.U16 [R21+0xc0], R62 ;  /* 0x0000c03e15007388 */ /* 0x0001e20000000400 */
[----:B------:R-:W-:-:S06]  /*0b80*/  NOP ;  /* 0x0000000000007918 */ /* 0x000fcc0000000000 */
[----:B------:R-:W3:Y:S01]  /*0b90*/  LDS.64 R54, [R35.X8] ;  /* 0x0000000023367984 */ /* 0x000ee20000008a00 */
[----:B-1----:R-:W-:Y:S01]  /*0ba0*/  PRMT R16, RZ, 0x5410, R67 ;  /* 0x00005410ff107816 */ /* 0x002fe20000000043 */
[----:B--2---:R-:W-:Y:S01]  /*0bb0*/  IMAD.MOV.U32 R20, RZ, RZ, RZ ;  /* 0x000000ffff147224 */ /* 0x004fe200078e00ff */
[----:B0-----:R-:W-:-:S04]  /*0bc0*/  MOV R21, c[0x0][0x174] ;  /* 0x00005d0000157a02 */ /* 0x001fc80000000f00 */
[----:B------:R-:W-:Y:S02]  /*0bd0*/  LEA R21, R21, R26, 0x7 ;  /* 0x0000001a15157211 */ /* 0x000fe400078e38ff */
[--C-:B---3--:R-:W-:Y:S02]  /*0be0*/  PRMT R61, RZ, 0x5410, R54.reuse ;  /* 0x00005410ff3d7816 */ /* 0x108fe40000000036 */
[----:B------:R-:W-:Y:S02]  /*0bf0*/  PRMT R59, RZ, 0x7610, R54 ;  /* 0x00007610ff3b7816 */ /* 0x000fe40000000036 */
[--C-:B------:R-:W-:Y:S01]  /*0c00*/  PRMT R57, RZ, 0x5410, R55.reuse ;  /* 0x00005410ff397816 */ /* 0x100fe20000000037 */
[C---:B------:R-:W-:Y:S01]  /*0c10*/  FFMA.FTZ R40, R61.reuse, R0, R40 ;  /* 0x000000003d287223 */ /* 0x040fe20000010028 */
[----:B------:R-:W-:Y:S01]  /*0c20*/  PRMT R0, RZ, 0x7610, R66 ;  /* 0x00007610ff007816 */ /* 0x000fe20000000042 */
[-C--:B-----5:R-:W-:Y:S01]  /*0c30*/  FMUL.FTZ R65, R61, R48.reuse ;  /* 0x000000303d417220 */ /* 0x0a0fe20000410000 */
[----:B------:R-:W-:Y:S01]  /*0c40*/  PRMT R55, RZ, 0x7610, R55 ;  /* 0x00007610ff377816 */ /* 0x000fe20000000037 */
[----:B------:R-:W-:-:S02]  /*0c50*/  FMUL.FTZ R56, R59, R48 ;  /* 0x000000303b387220 */ /* 0x000fc40000410000 */
[----:B------:R-:W-:Y:S01]  /*0c60*/  FFMA.FTZ R0, R59, R0, R40 ;  /* 0x000000003b007223 */ /* 0x000fe20000010028 */
[----:B------:R-:W-:Y:S01]  /*0c70*/  PRMT R40, RZ, 0x7610, R67 ;  /* 0x00007610ff287816 */ /* 0x000fe20000000043 */
[C---:B------:R-:W-:Y:S02]  /*0c80*/  FMUL.FTZ R63, R57.reuse, R48 ;  /* 0x00000030393f7220 */ /* 0x040fe40000410000 */
[----:B------:R-:W-:Y:S02]  /*0c90*/  FFMA.FTZ R0, R57, R16, R0 ;  /* 0x0000001039007223 */ /* 0x000fe40000010000 */
[C---:B------:R-:W-:Y:S02]  /*0ca0*/  FMUL.FTZ R54, R55.reuse, R48 ;  /* 0x0000003037367220 */ /* 0x040fe40000410000 */
[----:B------:R-:W-:Y:S01]  /*0cb0*/  FFMA.FTZ R40, R55, R40, R0 ;  /* 0x0000002837287223 */ /* 0x000fe20000010000 */
[----:B------:R-:W-:Y:S01]  /*0cc0*/  SHF.R.S32.HI R0, RZ, 0x1f, R21 ;  /* 0x0000001fff007819 */ /* 0x000fe20000011415 */
[----:B------:R-:W-:Y:S06]  /*0cd0*/  BAR.SYNC.DEFER_BLOCKING 0x0 ;  /* 0x0000000000007b1d */ /* 0x000fec0000010000 */
[----:B------:R-:W-:Y:S05]  /*0ce0*/  @!P0 BRA `(.L_x_7901) ;  /* 0x0000109000008947 */ /* 0x000fea0003800000 */
[----:B------:R-:W-:Y:S01]  /*0cf0*/  IMAD R69, R49, c[0x0][0x198], RZ ;  /* 0x0000660031457a24 */ /* 0x000fe200078e02ff */
[C---:B------:R-:W-:Y:S01]  /*0d00*/  IADD3 R51, R29.reuse, -0x1, RZ ;  /* 0xffffffff1d337810 */ /* 0x040fe20007ffe0ff */
[C---:B------:R-:W-:Y:S01]  /*0d10*/  IMAD.WIDE.U32 R16, R50.reuse, c[0x0][0x198], RZ ;  /* 0x0000660032107a25 */ /* 0x040fe200078e00ff */
[----:B------:R-:W-:Y:S01]  /*0d20*/  IADD3 R15, R29, -0x2, RZ ;  /* 0xfffffffe1d0f7810 */ /* 0x000fe20007ffe0ff */
[----:B------:R-:W-:Y:S01]  /*0d30*/  HFMA2.MMA R98, -RZ, RZ, 0, 0 ;  /* 0x00000000ff627435 */ /* 0x000fe200000001ff */
[----:B------:R-:W-:Y:S01]  /*0d40*/  LEA.HI R14, R51, R51, RZ, 0x1 ;  /* 0x00000033330e7211 */ /* 0x000fe200078f08ff */
[----:B------:R-:W-:Y:S01]  /*0d50*/  IMAD R69, R50, c[0x0][0x19c], R69 ;  /* 0x0000670032457a24 */ /* 0x000fe200078e0245 */
[----:B------:R-:W-:Y:S01]  /*0d60*/  LEA R58, P0, R16, c[0x0][0x228], 0x2 ;  /* 0x00008a00103a7a11 */ /* 0x000fe200078010ff */
[----:B------:R-:W-:Y:S01]  /*0d70*/  IMAD R15, R15, c[0x0][0x16c], RZ ;  /* 0x00005b000f0f7a24 */ /* 0x000fe200078e02ff */
[----:B------:R-:W-:Y:S01]  /*0d80*/  LOP3.LUT R60, R14, 0xfffffe, RZ, 0xc0, !PT ;  /* 0x00fffffe0e3c7812 */ /* 0x000fe200078ec0ff */
[----:B------:R-:W-:Y:S01]  /*0d90*/  FADD.FTZ R64, R75, R46 ;  /* 0x0000002e4b407221 */ /* 0x000fe20000010000 */
[----:B------:R-:W-:Y:S01]  /*0da0*/  IADD3 R69, R17, R69, RZ ;  /* 0x0000004511457210 */ /* 0x000fe20007ffe0ff */
[----:B------:R-:W-:Y:S01]  /*0db0*/  IMAD.WIDE R14, R15, 0x8, R6 ;  /* 0x000000080f0e7825 */ /* 0x000fe200078e0206 */
[----:B------:R-:W-:Y:S01]  /*0dc0*/  HFMA2.MMA R75, -RZ, RZ, 0, 0 ;  /* 0x00000000ff4b7435 */ /* 0x000fe200000001ff */
[----:B------:R-:W-:Y:S01]  /*0dd0*/  UMOV UR4, URZ ;  /* 0x0000003f00047c82 */ /* 0x000fe20008000000 */
[----:B------:R-:W-:Y:S01]  /*0de0*/  LEA.HI.X R69, R16, c[0x0][0x22c], R69, 0x2, P0 ;  /* 0x00008b0010457a11 */ /* 0x000fe200000f1445 */
[----:B------:R-:W-:Y:S01]  /*0df0*/  IMAD.IADD R76, R51, 0x1, -R60 ;  /* 0x00000001334c7824 */ /* 0x000fe200078e0a3c */
[C---:B------:R-:W-:Y:S01]  /*0e00*/  LEA R72, P0, R8.reuse, c[0x0][0x230], 0x2 ;  /* 0x00008c0008487a11 */ /* 0x040fe200078010ff */
[--C-:B------:R-:W-:Y:S01]  /*0e10*/  FADD.FTZ R62, R73, R46.reuse ;  /* 0x0000002e493e7221 */ /* 0x100fe20000010000 */
[----:B------:R-:W-:Y:S01]  /*0e20*/  MOV R60, R14 ;  /* 0x0000000e003c7202 */ /* 0x000fe20000000f00 */
[--C-:B------:R-:W-:Y:S01]  /*0e30*/  FADD.FTZ R68, R77, R46.reuse ;  /* 0x0000002e4d447221 */ /* 0x100fe20000010000 */
[----:B------:R-:W-:Y:S01]  /*0e40*/  MOV R73, R38 ;  /* 0x0000002600497202 */ /* 0x000fe20000000f00 */
[----:B------:R-:W-:Y:S01]  /*0e50*/  IMAD.MOV.U32 R71, RZ, RZ, R15 ;  /* 0x000000ffff477224 */ /* 0x000fe200078e000f */
[----:B------:R-:W-:Y:S01]  /*0e60*/  LEA.HI.X R77, R8, c[0x0][0x234], R41, 0x2, P0 ;  /* 0x00008d00084d7a11 */ /* 0x000fe200000f1429 */
[----:B------:R-:W-:-:S02]  /*0e70*/  FADD.FTZ R70, R79, R46 ;  /* 0x0000002e4f467221 */ /* 0x000fc40000010000 */
[----:B------:R-:W-:Y:S02]  /*0e80*/  IMAD.MOV.U32 R51, RZ, RZ, RZ ;  /* 0x000000ffff337224 */ /* 0x000fe400078e00ff */
[----:B------:R-:W-:Y:S02]  /*0e90*/  IMAD.MOV.U32 R74, RZ, RZ, R36 ;  /* 0x000000ffff4a7224 */ /* 0x000fe400078e0024 */
[----:B------:R-:W-:Y:S02]  /*0ea0*/  IMAD.SHL.U32 R76, R76, 0x100, RZ ;  /* 0x000001004c4c7824 */ /* 0x000fe400078e00ff */
.L_x_7906:
[----:B------:R-:W-:Y:S01]  /*0eb0*/  MOV R14, R73 ;  /* 0x00000049000e7202 */ /* 0x000fe20000000f00 */
[----:B------:R-:W-:-:S05]  /*0ec0*/  IMAD.MOV.U32 R15, RZ, RZ, R74 ;  /* 0x000000ffff0f7224 */ /* 0x000fca00078e004a */
[----:B------:R0:W2:Y:S01]  /*0ed0*/  LDG.E R78, [R14.64] ;  /* 0x000000060e4e7981 */ /* 0x0000a2000c1e1900 */
[----:B------:R-:W-:Y:S01]  /*0ee0*/  MOV R16, R58 ;  /* 0x0000003a00107202 */ /* 0x000fe20000000f00 */
[----:B------:R-:W-:-:S05]  /*0ef0*/  IMAD.MOV.U32 R17, RZ, RZ, R69 ;  /* 0x000000ffff117224 */ /* 0x000fca00078e0045 */
        /* <DEDUP_REMOVED lines=9> */
[----:B------:R-:W-:Y:S02]  /*0f90*/  ISETP.EQ.AND P0, PT, R96, RZ, P0 ;  /* 0x000000ff6000720c */ /* 0x000fe40000702270 */
[----:B------:R-:W-:Y:S02]  /*0fa0*/  MOV R84, RZ ;  /* 0x000000ff00547202 */ /* 0x000fe40000000f00 */
[----:B------:R-:W-:Y:S01]  /*0fb0*/  PRMT R85, RZ, 0x7610, R67 ;  /* 0x00007610ff557816 */ /* 0x000fe20000000043 */
[----:B------:R-:W-:Y:S08]  /*0fc0*/  BSSY B0, `(.L_x_7902) ;  /* 0x0000024000007945 */ /* 0x000ff00003800000 */
[----:B0-----:R-:W-:Y:S01]  /*0fd0*/  @P0 IMAD.MOV.U32 R14, RZ, RZ, R60 ;  /* 0x000000ffff0e0224 */ /* 0x001fe200078e003c */
[----:B------:R-:W-:Y:S01]  /*0fe0*/  @P0 MOV R15, R71 ;  /* 0x00000047000f0202 */ /* 0x000fe20000000f00 */
[----:B--2---:R-:W-:-:S04]  /*0ff0*/  FMUL.FTZ R79, R78, 1.4426950216293334961 ;  /* 0x3fb8aa3b4e4f7820 */ /* 0x004fc80000410000 */
[----:B------:R-:W-:-:S06]  /*1000*/  FMUL.FTZ R82, R62, R79 ;  /* 0x0000004f3e527220 */ /* 0x000fcc0000410000 */
[----:B------:R-:W0:Y:S02]  /*1010*/  MUFU.EX2 R82, R82 ;  /* 0x0000005200527308 */ /* 0x000e240000000800 */
[----:B0-----:R0:W-:Y:S04]  /*1020*/  STS [R83.X4+0x348], R82 ;  /* 0x0003485253007388 */ /* 0x0011e80000004800 */
[----:B------:R-:W-:Y:S01]  /*1030*/  BAR.SYNC.DEFER_BLOCKING 0x0 ;  /* 0x0000000000007b1d */ /* 0x000fe20000010000 */
[-C--:B------:R-:W-:Y:S02]  /*1040*/  FMUL.FTZ R80, R70, R79.reuse ;  /* 0x0000004f46507220 */ /* 0x080fe40000410000 */
[-C--:B------:R-:W-:Y:S02]  /*1050*/  FMUL.FTZ R87, R64, R79.reuse ;  /* 0x0000004f40577220 */ /* 0x080fe40000410000 */
[----:B------:R-:W-:Y:S01]  /*1060*/  FMUL.FTZ R89, R68, R79 ;  /* 0x0000004f44597220 */ /* 0x000fe20000410000 */
[----:B------:R1:W2:Y:S01]  /*1070*/  @P2 LDS R97, [R39.X4+0xb4c] ;  /* 0x000b4c0027612984 */ /* 0x0002a20000004800 */
[----:B------:R-:W4:Y:S01]  /*1080*/  MUFU.EX2 R80, R80 ;  /* 0x0000005000507308 */ /* 0x000f220000000800 */
[----:B---3--:R-:W-:Y:S01]  /*1090*/  FMUL.FTZ R16, R81, R16 ;  /* 0x0000001051107220 */ /* 0x008fe20000410000 */
[----:B0-----:R-:W-:Y:S01]  /*10a0*/  PRMT R83, RZ, 0x5410, R67 ;  /* 0x00005410ff537816 */ /* 0x001fe20000000043 */
[----:B------:R0:W5:Y:S05]  /*10b0*/  @P0 LDG.E R84, [R14.64+0x4] ;  /* 0x000004060e540981 */ /* 0x00016a000c1e1900 */
[----:B------:R-:W3:Y:S01]  /*10c0*/  MUFU.EX2 R87, R87 ;  /* 0x0000005700577308 */ /* 0x000ee20000000800 */
[----:B------:R-:W-:-:S07]  /*10d0*/  PRMT R79, RZ, 0x5410, R66 ;  /* 0x00005410ff4f7816 */ /* 0x000fce0000000042 */
[----:B------:R-:W1:Y:S01]  /*10e0*/  MUFU.EX2 R89, R89 ;  /* 0x0000005900597308 */ /* 0x000e620000000800 */
[----:B------:R-:W-:Y:S01]  /*10f0*/  PRMT R81, RZ, 0x7610, R66 ;  /* 0x00007610ff517816 */ /* 0x000fe20000000042 */
[-C--:B------:R-:W-:Y:S02]  /*1100*/  FMUL.FTZ R93, R57, R16.reuse ;  /* 0x00000010395d7220 */ /* 0x080fe40000410000 */
[----:B------:R-:W-:Y:S02]  /*1110*/  FMUL.FTZ R92, R55, R16 ;  /* 0x00000010375c7220 */ /* 0x000fe40000410000 */
[----:B------:R-:W-:Y:S02]  /*1120*/  FMUL.FTZ R91, R62, R79 ;  /* 0x0000004f3e5b7220 */ /* 0x000fe40000410000 */
[----:B------:R-:W-:Y:S02]  /*1130*/  FMUL.FTZ R86, R64, R81 ;  /* 0x0000005140567220 */ /* 0x000fe40000410000 */
[----:B0-----:R-:W-:-:S02]  /*1140*/  FMUL.FTZ R14, R68, R83 ;  /* 0x00000053440e7220 */ /* 0x001fc40000410000 */
[----:B------:R-:W-:Y:S02]  /*1150*/  FMUL.FTZ R15, R70, R85 ;  /* 0x00000055460f7220 */ /* 0x000fe40000410000 */
[----:B------:R-:W-:Y:S02]  /*1160*/  FMUL.FTZ R88, R59, R16 ;  /* 0x000000103b587220 */ /* 0x000fe40000410000 */
[----:B----4-:R-:W-:Y:S01]  /*1170*/  FFMA.FTZ R95, R80, R92, R93 ;  /* 0x0000005c505f7223 */ /* 0x010fe2000001005d */
[----:B------:R-:W-:Y:S05]  /*1180*/  @P2 BRA `(.L_x_7903) ;  /* 0x0000007000002947 */ /* 0x000fea0003800000 */
[----:B-1-3--:R-:W-:Y:S01]  /*1190*/  ISETP.NE.AND P0, PT, R29, c[0x0][0x174], PT ;  /* 0x00005d001d007a0c */ /* 0x00afe20003f05270 */
[----:B--2---:R-:W-:-:S12]  /*11a0*/  HFMA2.MMA R97, -RZ, RZ, 1.875, 0 ;  /* 0x3f800000ff617435 */ /* 0x004fd800000001ff */
[----:B------:R-:W-:-:S04]  /*11b0*/  @P0 LEA.HI R17, R29, R29, RZ, 0x1 ;  /* 0x0000001d1d110211 */ /* 0x000fc800078f08ff */
[----:B------:R-:W-:-:S05]  /*11c0*/  @P0 LOP3.LUT R90, R17, 0x3ffffe, RZ, 0xc0, !PT ;  /* 0x003ffffe115a0812 */ /* 0x000fca00078ec0ff */
[----:B------:R-:W-:-:S04]  /*11d0*/  @P0 IMAD.IADD R90, R29, 0x1, -R90 ;  /* 0x000000011d5a0824 */ /* 0x000fc800078e0a5a */
[----:B------:R-:W-:-:S05]  /*11e0*/  @P0 IMAD R90, R90, 0x400, R75 ;  /* 0x000004005a5a0824 */ /* 0x000fca00078e024b */
[----:B------:R0:W1:Y:S02]  /*11f0*/  @P0 LDS R97, [R90+0x348] ;  /* 0x000348005a610984 */ /* 0x0000640000000800 */
.L_x_7903:
[----:B-1-3--:R-:W-:Y:S05]  /*1200*/  BSYNC B0 ;  /* 0x0000000000007941 */ /* 0x00afea0003800000 */
.L_x_7902:
[----:B0-2---:R-:W-:Y:S01]  /*1210*/  FMUL.FTZ R90, R80, R97 ;  /* 0x00000061505a7220 */ /* 0x005fe20000410000 */
[C---:B------:R-:W-:Y:S01]  /*1220*/  ISETP.NE.AND P3, PT, R96.reuse, 0x1f, PT ;  /* 0x0000001f6000780c */ /* 0x040fe20003f65270 */
[----:B------:R-:W-:Y:S01]  /*1230*/  FMUL.FTZ R94, R61, R16 ;  /* 0x000000103d5e7220 */ /* 0x000fe20000410000 */
[----:B------:R-:W-:Y:S01]  /*1240*/  ISETP.GE.AND P0, PT, R35, 0x1, PT ;  /* 0x000000012300780c */ /* 0x000fe20003f06270 */
[----:B------:R-:W-:Y:S01]  /*1250*/  FFMA.FTZ R95, R89, R95, R88 ;  /* 0x0000005f595f7223 */ /* 0x000fe20000010058 */
[----:B------:R-:W-:Y:S01]  /*1260*/  ISETP.GE.U32.AND P4, PT, R96, 0x18, PT ;  /* 0x000000186000780c */ /* 0x000fe20003f86070 */
[----:B------:R-:W-:Y:S01]  /*1270*/  FFMA.FTZ R16, R87, R91, R86 ;  /* 0x0000005b57107223 */ /* 0x000fe20000010056 */
[----:B------:R-:W-:Y:S01]  /*1280*/  BSSY B0, `(.L_x_7904) ;  /* 0x000009b000007945 */ /* 0x000fe20003800000 */
[----:B------:R-:W-:Y:S02]  /*1290*/  FMUL.FTZ R102, R89, R90 ;  /* 0x0000005a59667220 */ /* 0x000fe40000410000 */
[----:B------:R-:W-:-:S02]  /*12a0*/  FMUL.FTZ R100, R82, R87 ;  /* 0x0000005752647220 */ /* 0x000fc40000410000 */
[----:B------:R-:W-:Y:S02]  /*12b0*/  FFMA.FTZ R90, R87, R95, R94 ;  /* 0x0000005f575a7223 */ /* 0x000fe4000001005e */
[----:B------:R-:W-:Y:S02]  /*12c0*/  FFMA.FTZ R16, R89, R16, R14 ;  /* 0x0000001059107223 */ /* 0x000fe4000001000e */
[----:B------:R-:W-:Y:S01]  /*12d0*/  FMUL.FTZ R95, R87, R102 ;  /* 0x00000066575f7220 */ /* 0x000fe20000410000 */
[----:B------:R-:W0:Y:S01]  /*12e0*/  SHFL.DOWN PT, R101, R90, 0x1, 0x1f ;  /* 0x08201f005a657f89 */ /* 0x000e2200000e0000 */
[----:B------:R-:W-:Y:S02]  /*12f0*/  FMUL.FTZ R17, R89, R100 ;  /* 0x0000006459117220 */ /* 0x000fe40000410000 */
[C---:B------:R-:W-:Y:S01]  /*1300*/  FFMA.FTZ R99, R80.reuse, R16, R15 ;  /* 0x0000001050637223 */ /* 0x040fe2000001000f */
[----:B------:R-:W1:Y:S01]  /*1310*/  SHFL.DOWN PT, R102, R95, 0x1, 0x1f ;  /* 0x08201f005f667f89 */ /* 0x000e6200000e0000 */
[----:B------:R-:W-:-:S03]  /*1320*/  FMUL.FTZ R100, R80, R17 ;  /* 0x0000001150647220 */ /* 0x000fc60000410000 */
        /* <DEDUP_REMOVED lines=18> */
[----:B---3--:R-:W-:-:S03]  /*1450*/  @P0 FMUL.FTZ R100, R100, R17 ;  /* 0x0000001164640220 */ /* 0x008fc60000410000 */
[----:B------:R-:W2:Y:S01]  /*1460*/  SHFL.UP PT, R16, R99, 0x4, RZ ;  /* 0x0480000063107989 */ /* 0x000ea200000e00ff */
[----:B------:R-:W-:-:S03]  /*1470*/  ISETP.GE.U32.AND P0, PT, R96, 0x1c, PT ;  /* 0x0000001c6000780c */ /* 0x000fc60003f06070 */
[----:B------:R-:W3:Y:S10]  /*1480*/  SHFL.UP PT, R17, R100, 0x4, RZ ;  /* 0x0480000064117989 */ /* 0x000ef400000e00ff */
[----:B0-----:R-:W-:-:S02]  /*1490*/  @!P0 FFMA.FTZ R90, R95, R101, R90 ;  /* 0x000000655f5a8223 */ /* 0x001fc4000001005a */
[----:B-1----:R-:W-:-:S03]  /*14a0*/  @!P0 FMUL.FTZ R95, R95, R102 ;  /* 0x000000665f5f8220 */ /* 0x002fc60000410000 */
[----:B------:R-:W0:Y:S01]  /*14b0*/  SHFL.DOWN PT, R103, R90, 0x8, 0x1f ;  /* 0x09001f005a677f89 */ /* 0x000e2200000e0000 */
[----:B------:R-:W-:Y:S01]  /*14c0*/  ISETP.GE.AND P0, PT, R29, c[0x0][0x174], PT ;  /* 0x00005d001d007a0c */ /* 0x000fe20003f06270 */
[----:B--2---:R-:W-:Y:S02]  /*14d0*/  @P3 FFMA.FTZ R99, R100, R16, R99 ;  /* 0x0000001064633223 */ /* 0x004fe40000010063 */
[----:B------:R-:W1:Y:S01]  /*14e0*/  SHFL.DOWN PT, R104, R95, 0x8, 0x1f ;  /* 0x09001f005f687f89 */ /* 0x000e6200000e0000 */
[----:B------:R-:W-:Y:S01]  /*14f0*/  ISETP.EQ.AND P0, PT, R96, RZ, !P0 ;  /* 0x000000ff6000720c */ /* 0x000fe20004702270 */
[----:B------:R-:W-:Y:S02]  /*1500*/  IMAD.MOV.U32 R16, RZ, RZ, 0x3f800000 ;  /* 0x3f800000ff107424 */ /* 0x000fe400078e00ff */
[----:B---3--:R-:W-:Y:S01]  /*1510*/  @P3 FMUL.FTZ R100, R100, R17 ;  /* 0x0000001164643220 */ /* 0x008fe20000410000 */
[----:B------:R-:W2:Y:S01]  /*1520*/  SHFL.UP PT, R102, R99, 0x8, RZ ;  /* 0x0500000063667989 */ /* 0x000ea200000e00ff */
[----:B------:R-:W-:-:S02]  /*1530*/  MOV R17, RZ ;  /* 0x000000ff00117202 */ /* 0x000fc40000000f00 */
[C---:B------:R-:W-:Y:S01]  /*1540*/  ISETP.GE.AND P3, PT, R35.reuse, 0x8, PT ;  /* 0x000000082300780c */ /* 0x040fe20003f66270 */
[----:B------:R-:W3:Y:S05]  /*1550*/  SHFL.UP PT, R101, R100, 0x8, RZ ;  /* 0x0500000064657989 */ /* 0x000eea00000e00ff */
[----:B------:R-:W-:Y:S01]  /*1560*/  @P0 LDS.64 R16, [UR4+0xbc8] ;  /* 0x000bc804ff100984 */ /* 0x000fe20008000a00 */
        /* <DEDUP_REMOVED lines=15> */
[----:B---3--:R-:W-:Y:S01]  /*1660*/  @P0 FMUL.FTZ R100, R100, R101 ;  /* 0x0000006564640220 */ /* 0x008fe20000410000 */
[----:B------:R-:W-:Y:S02]  /*1670*/  ISETP.GT.AND P0, PT, R35, 0x1e, PT ;  /* 0x0000001e2300780c */ /* 0x000fe40003f04270 */
[----:B------:R-:W0:Y:S04]  /*1680*/  SHFL.DOWN PT, R103, R95, 0x1, 0x1f ;  /* 0x08201f005f677f89 */ /* 0x000e2800000e0000 */
        /* <DEDUP_REMOVED lines=8> */
[-C--:B------:R-:W-:Y:S02]  /*1710*/  FFMA.FTZ R93, R80, R97.reuse, R93 ;  /* 0x00000061505d7223 */ /* 0x080fe4000001005d */
[----:B------:R-:W-:Y:S02]  /*1720*/  FMUL.FTZ R103, R70, R97 ;  /* 0x0000006146677220 */ /* 0x000fe40000410000 */
[----:B-1----:R-:W-:Y:S01]  /*1730*/  @P1 FFMA.FTZ R101, R100, R101, R99 ;  /* 0x0000006564651223 */ /* 0x002fe20000010063 */
[----:B------:R-:W-:Y:S01]  /*1740*/  ISETP.NE.AND P1, PT, R35, RZ, PT ;  /* 0x000000ff2300720c */ /* 0x000fe20003f25270 */
[----:B------:R-:W-:Y:S02]  /*1750*/  FADD.FTZ R54, R103, R54 ;  /* 0x0000003667367221 */ /* 0x000fe40000010000 */
[----:B------:R-:W-:Y:S02]  /*1760*/  FFMA.FTZ R82, R82, R101, R91 ;  /* 0x0000006552527223 */ /* 0x000fe4000001005b */
[----:B------:R-:W-:-:S02]  /*1770*/  FFMA.FTZ R91, R89, R93, R88 ;  /* 0x0000005d595b7223 */ /* 0x000fc40000010058 */
[CC--:B------:R-:W-:Y:S02]  /*1780*/  FFMA.FTZ R88, R87.reuse, R82.reuse, R86 ;  /* 0x0000005257587223 */ /* 0x0c0fe40000010056 */
[----:B------:R-:W-:Y:S02]  /*1790*/  FFMA.FTZ R87, R87, R91, R94 ;  /* 0x0000005b57577223 */ /* 0x000fe4000001005e */
[----:B------:R-:W-:Y:S02]  /*17a0*/  FFMA.FTZ R84, R61, R82, RZ ;  /* 0x000000523d547223 */ /* 0x000fe400000100ff */
[C---:B------:R-:W-:Y:S02]  /*17b0*/  FFMA.FTZ R99, -R62.reuse, R79, R82 ;  /* 0x0000004f3e637223 */ /* 0x040fe40000010152 */
[----:B------:R-:W-:Y:S02]  /*17c0*/  FMUL.FTZ R82, R62, R87 ;  /* 0x000000573e527220 */ /* 0x000fe40000410000 */
[----:B------:R-:W-:-:S02]  /*17d0*/  FFMA.FTZ R92, R89, R88, R14 ;  /* 0x00000058595c7223 */ /* 0x000fc4000001000e */
[----:B------:R-:W-:Y:S02]  /*17e0*/  FFMA.FTZ R86, R59, R88, R84 ;  /* 0x000000583b567223 */ /* 0x000fe40000010054 */
[C---:B------:R-:W-:Y:S02]  /*17f0*/  FFMA.FTZ R84, -R64.reuse, R81, R88 ;  /* 0x0000005140547223 */ /* 0x040fe40000010158 */
[----:B------:R-:W-:Y:S02]  /*1800*/  FMUL.FTZ R89, R64, R91 ;  /* 0x0000005b40597220 */ /* 0x000fe40000410000 */
[----:B------:R-:W-:Y:S02]  /*1810*/  FFMA.FTZ R14, R82, R99, RZ ;  /* 0x00000063520e7223 */ /* 0x000fe400000100ff */
[-C--:B------:R-:W-:Y:S02]  /*1820*/  FFMA.FTZ R15, R80, R92.reuse, R15 ;  /* 0x0000005c500f7223 */ /* 0x080fe4000001000f */
[----:B------:R-:W-:-:S02]  /*1830*/  FFMA.FTZ R86, R57, R92, R86 ;  /* 0x0000005c39567223 */ /* 0x000fc40000010056 */
[C---:B------:R-:W-:Y:S02]  /*1840*/  FFMA.FTZ R101, -R68.reuse, R83, R92 ;  /* 0x0000005344657223 */ /* 0x040fe4000001015c */
[----:B------:R-:W-:Y:S02]  /*1850*/  FMUL.FTZ R80, R68, R93 ;  /* 0x0000005d44507220 */ /* 0x000fe40000410000 */
[----:B------:R-:W-:Y:S02]  /*1860*/  FFMA.FTZ R14, R89, R84, R14 ;  /* 0x00000054590e7223 */ /* 0x000fe4000001000e */
[----:B------:R-:W-:Y:S02]  /*1870*/  FFMA.FTZ R88, -R70, R85, R15 ;  /* 0x0000005546587223 */ /* 0x000fe4000001010f */
[----:B------:R-:W-:Y:S02]  /*1880*/  FFMA.FTZ R15, R55, R15, R86 ;  /* 0x0000000f370f7223 */ /* 0x000fe40000010056 */
[----:B------:R-:W-:-:S02]  /*1890*/  FFMA.FTZ R14, R80, R101, R14 ;  /* 0x00000065500e7223 */ /* 0x000fc4000001000e */
[----:B--2---:R-:W-:Y:S01]  /*18a0*/  FFMA.FTZ R17, R95, R17, R90 ;  /* 0x000000115f117223 */ /* 0x004fe2000001005a */
[----:B------:R-:W0:Y:S01]  /*18b0*/  SHFL.DOWN PT, R86, R15, 0x1, 0x1f ;  /* 0x08201f000f567f89 */ /* 0x000e2200000e0000 */
[----:B------:R-:W-:Y:S02]  /*18c0*/  FFMA.FTZ R14, R103, R88, R14 ;  /* 0x00000058670e7223 */ /* 0x000fe4000001000e */
[----:B------:R-:W-:Y:S02]  /*18d0*/  FMUL.FTZ R16, R95, R16 ;  /* 0x000000105f107220 */ /* 0x000fe40000410000 */
[C---:B------:R-:W-:Y:S01]  /*18e0*/  FMUL.FTZ R103, R78.reuse, R97 ;  /* 0x000000614e677220 */ /* 0x040fe20000410000 */
[----:B------:R-:W1:Y:S01]  /*18f0*/  SHFL.DOWN PT, R105, R14, 0x1, 0x1f ;  /* 0x08201f000e697f89 */ /* 0x000e6200000e0000 */
[----:B------:R-:W-:Y:S02]  /*1900*/  FMUL.FTZ R95, R78, R91 ;  /* 0x0000005b4e5f7220 */ /* 0x000fe40000410000 */
[----:B------:R-:W-:Y:S01]  /*1910*/  FMUL.FTZ R88, R88, R103 ;  /* 0x0000006758587220 */ /* 0x000fe20000410000 */
[----:B------:R-:W-:Y:S01]  /*1920*/  @!P2 STS.64 [UR4+0xbc8], R16 ;  /* 0x000bc810ff00a988 */ /* 0x000fe20008000a04 */
[----:B------:R-:W-:-:S02]  /*1930*/  FMUL.FTZ R84, R84, R95 ;  /* 0x0000005f54547220 */ /* 0x000fc40000410000 */
[----:B------:R-:W-:Y:S02]  /*1940*/  FFMA.FTZ R88, R85, R97, R88 ;  /* 0x0000006155587223 */ /* 0x000fe40000010058 */
[----:B------:R-:W-:Y:S02]  /*1950*/  FFMA.FTZ R84, R81, R91, R84 ;  /* 0x0000005b51547223 */ /* 0x000fe40000010054 */
[----:B------:R-:W-:Y:S02]  /*1960*/  FADD.FTZ R63, R80, R63 ;  /* 0x0000003f503f7221 */ /* 0x000fe40000010000 */
[----:B------:R-:W-:Y:S02]  /*1970*/  FADD.FTZ R56, R89, R56 ;  /* 0x0000003859387221 */ /* 0x000fe40000010000 */
[----:B------:R-:W-:Y:S02]  /*1980*/  FADD.FTZ R65, R82, R65 ;  /* 0x0000004152417221 */ /* 0x000fe40000010000 */
[----:B------:R-:W-:-:S02]  /*1990*/  FADD.FTZ R51, R88, R51 ;  /* 0x0000003358337221 */ /* 0x000fc40000010000 */
        /* <DEDUP_REMOVED lines=22> */
[C---:B------:R-:W-:Y:S02]  /*1b00*/  FMUL.FTZ R86, R78.reuse, R93 ;  /* 0x0000005d4e567220 */ /* 0x040fe40000410000 */
[----:B------:R-:W-:Y:S02]  /*1b10*/  FMUL.FTZ R78, R78, R87 ;  /* 0x000000574e4e7220 */ /* 0x000fe40000410000 */
[----:B-1----:R-:W-:Y:S02]  /*1b20*/  @!P0 FADD.FTZ R14, R14, R105 ;  /* 0x000000690e0e8221 */ /* 0x002fe40000010000 */
[----:B------:R-:W-:Y:S02]  /*1b30*/  FMUL.FTZ R86, R101, R86 ;  /* 0x0000005665567220 */ /* 0x000fe40000410000 */
[----:B------:R-:W-:Y:S01]  /*1b40*/  FMUL.FTZ R78, R99, R78 ;  /* 0x0000004e634e7220 */ /* 0x000fe20000410000 */
[----:B------:R0:W-:Y:S01]  /*1b50*/  @!P1 STS.64 [0x118], R14 ;  /* 0x0001180eff009388 */ /* 0x0001e20000000a00 */
[----:B------:R-:W-:-:S02]  /*1b60*/  FFMA.FTZ R83, R83, R93, R86 ;  /* 0x0000005d53537223 */ /* 0x000fc40000010056 */
[----:B------:R-:W-:Y:S02]  /*1b70*/  FFMA.FTZ R79, R79, R87, R78 ;  /* 0x000000574f4f7223 */ /* 0x000fe4000001004e */
        /* <DEDUP_REMOVED lines=11> */
.L_x_7905:
[----:B0-----:R-:W-:Y:S05]  /*1c30*/  BSYNC B0 ;  /* 0x0000000000007941 */ /* 0x001fea0003800000 */
.L_x_7904:
[----:B------:R-:W-:Y:S01]  /*1c40*/  MOV R14, c[0x0][0x1c0] ;  /* 0x00007000000e7a02 */ /* 0x000fe20000000f00 */
[----:B------:R-:W-:Y:S01]  /*1c50*/  IMAD.MOV.U32 R15, RZ, RZ, c[0x0][0x1c4] ;  /* 0x00007100ff0f7624 */ /* 0x000fe200078e00ff */
[----:B------:R-:W-:Y:S01]  /*1c60*/  IADD3 R98, R98, 0x1, RZ ;  /* 0x0000000162627810 */ /* 0x000fe20007ffe0ff */
[----:B------:R-:W-:Y:S01]  /*1c70*/  IMAD.MOV.U32 R16, RZ, RZ, c[0x0][0x188] ;  /* 0x00006200ff107624 */ /* 0x000fe200078e00ff */
[----:B------:R-:W-:Y:S01]  /*1c80*/  LEA R72, P0, R14, R72, 0x2 ;  /* 0x000000480e487211 */ /* 0x000fe200078010ff */
[----:B------:R-:W-:Y:S01]  /*1c90*/  IMAD.MOV.U32 R17, RZ, RZ, c[0x0][0x18c] ;  /* 0x00006300ff117624 */ /* 0x000fe200078e00ff */
[----:B------:R-:W-:Y:S01]  /*1ca0*/  IADD3 R60, P3, R60, 0x8, RZ ;  /* 0x000000083c3c7810 */ /* 0x000fe20007f7e0ff */
[----:B------:R-:W-:Y:S01]  /*1cb0*/  UIADD3 UR4, UR4, 0x8, URZ ;  /* 0x0000000804047890 */ /* 0x000fe2000fffe03f */
[----:B------:R-:W-:-:S02]  /*1cc0*/  LEA.HI.X R77, R14, R77, R15, 0x2, P0 ;  /* 0x0000004d0e4d7211 */ /* 0x000fc400000f140f */
[----:B------:R-:W-:Y:S02]  /*1cd0*/  ISETP.GE.AND P0, PT, R98, c[0x0][0x16c], PT ;  /* 0x00005b0062007a0c */ /* 0x000fe40003f06270 */
        /* <DEDUP_REMOVED lines=9> */
[----:B------:R-:W-:Y:S05]  /*1d70*/  @!P0 BRA `(.L_x_7906) ;  /* 0xfffff13000008947 */ /* 0x000fea000383ffff */
.L_x_7901:
[----:B------:R-:W-:Y:S01]  /*1d80*/  BAR.SYNC.DEFER_BLOCKING 0x0 ;  /* 0x0000000000007b1d */ /* 0x000fe20000010000 */
[----:B------:R-:W-:Y:S01]  /*1d90*/  ISETP.NE.AND P0, PT, R39, RZ, PT ;  /* 0x000000ff2700720c */ /* 0x000fe20003f05270 */
[----:B------:R-:W-:Y:S01]  /*1da0*/  IMAD.SHL.U32 R60, R35, 0x2, RZ ;  /* 0x00000002233c7824 */ /* 0x000fe200078e00ff */
[----:B------:R-:W-:Y:S01]  /*1db0*/  F2FP.BF16.PACK_AB R14, R56, R65 ;  /* 0x00000041380e723e */ /* 0x000fe200000010ff */
[----:B------:R-:W-:Y:S01]  /*1dc0*/  IMAD R17, R42, c[0x0][0x2d8], RZ ;  /* 0x0000b6002a117a24 */ /* 0x000fe200078e02ff */
[----:B------:R-:W-:Y:S01]  /*1dd0*/  F2FP.BF16.PACK_AB R15, R54, R63 ;  /* 0x0000003f360f723e */ /* 0x000fe200000010ff */
[----:B------:R-:W-:Y:S01]  /*1de0*/  BSSY B0, `(.L_x_7907) ;  /* 0x0000029000007945 */ /* 0x000fe20003800000 */
[----:B------:R-:W-:Y:S01]  /*1df0*/  IADD3 R62, -R22, c[0x0][0x168], RZ ;  /* 0x00005a00163e7a10 */ /* 0x000fe20007ffe1ff */
[----:B------:R-:W-:Y:S01]  /*1e00*/  IMAD R55, R44, c[0x0][0x2dc], R17 ;  /* 0x0000b7002c377a24 */ /* 0x000fe200078e0211 */
[----:B------:R-:W-:Y:S01]  /*1e10*/  IADD3 R56, P2, R52, -0xc0, RZ ;  /* 0xffffff4034387810 */ /* 0x000fe20007f5e0ff */
[----:B------:R-:W-:-:S03]  /*1e20*/  IMAD R17, R49, c[0x0][0x2e0], RZ ;  /* 0x0000b80031117a24 */ /* 0x000fc600078e02ff */
[----:B------:R-:W-:Y:S01]  /*1e30*/  IADD3.X R58, R53, -0x1, RZ, P2, !PT ;  /* 0xffffffff353a7810 */ /* 0x000fe200017fe4ff */
[----:B------:R-:W-:Y:S01]  /*1e40*/  IMAD R17, R50, c[0x0][0x2e4], R17 ;  /* 0x0000b90032117a24 */ /* 0x000fe200078e0211 */
[----:B------:R0:W-:Y:S01]  /*1e50*/  STS.64 [R35.X8], R14 ;  /* 0x0000000e23007388 */ /* 0x0001e20000008a00 */
[----:B------:R-:W-:-:S06]  /*1e60*/  NOP ;  /* 0x0000000000007918 */ /* 0x000fcc0000000000 */
[----:B------:R-:W-:Y:S04]  /*1e70*/  LDS.U16 R57, [R60] ;  /* 0x000000003c397984 */ /* 0x000fe80000000400 */
[----:B------:R-:W-:Y:S01]  /*1e80*/  LDS.U16 R59, [R60+0x40] ;  /* 0x000040003c3b7984 */ /* 0x000fe20000000400 */
[----:B0-----:R-:W-:-:S03]  /*1e90*/  IMAD.WIDE.U32 R14, R44, c[0x0][0x2d8], RZ ;  /* 0x0000b6002c0e7a25 */ /* 0x001fc600078e00ff */
[----:B------:R-:W-:Y:S02]  /*1ea0*/  LDS.U16 R61, [R60+0x80] ;  /* 0x000080003c3d7984 */ /* 0x000fe40000000400 */
[----:B------:R-:W-:Y:S02]  /*1eb0*/  IADD3 R15, R15, R55, RZ ;  /* 0x000000370f0f7210 */ /* 0x000fe40007ffe0ff */
[----:B------:R-:W-:Y:S03]  /*1ec0*/  LDS.U16 R63, [R60+0xc0] ;  /* 0x0000c0003c3f7984 */ /* 0x000fe60000000400 */
[----:B------:R-:W-:Y:S01]  /*1ed0*/  IMAD.WIDE.U32 R14, R50, c[0x0][0x2e0], R14 ;  /* 0x0000b800320e7a25 */ /* 0x000fe200078e000e */
[----:B------:R-:W-:Y:S04]  /*1ee0*/  @!P0 STS [0x100], R62 ;  /* 0x0001003eff008388 */ /* 0x000fe80000000800 */
[----:B------:R-:W-:Y:S01]  /*1ef0*/  BAR.SYNC.DEFER_BLOCKING 0x0 ;  /* 0x0000000000007b1d */ /* 0x000fe20000010000 */
[----:B------:R-:W-:-:S04]  /*1f00*/  IADD3 R52, P1, R21, R14, RZ ;  /* 0x0000000e15347210 */ /* 0x000fc80007f3e0ff */
[----:B------:R-:W-:Y:S02]  /*1f10*/  IADD3.X R53, R0, R17, R15, P1, !PT ;  /* 0x0000001100357210 */ /* 0x000fe40000ffe40f */
[----:B------:R-:W-:-:S04]  /*1f20*/  IADD3 R17, P5, R56, c[0x0][0x330], RZ ;  /* 0x0000cc0038117a10 */ /* 0x000fc80007fbe0ff */
[----:B------:R-:W-:Y:S02]  /*1f30*/  IADD3.X R15, R58, c[0x0][0x334], RZ, P5, !PT ;  /* 0x0000cd003a0f7a10 */ /* 0x000fe40002ffe4ff */
[C---:B------:R-:W-:Y:S01]  /*1f40*/  IADD3 R14, P5, R28.reuse, R22, RZ ;  /* 0x000000161c0e7210 */ /* 0x040fe20007fbe0ff */
[----:B------:R-:W0:Y:S02]  /*1f50*/  LDS R16, [0x100] ;  /* 0x00010000ff107984 */ /* 0x000e240000000800 */
[-C--:B0-----:R-:W-:Y:S02]  /*1f60*/  ISETP.GE.AND P4, PT, R28, R16.reuse, PT ;  /* 0x000000101c00720c */ /* 0x081fe40003f86270 */
[-C--:B------:R-:W-:Y:S02]  /*1f70*/  ISETP.GE.AND P3, PT, R24, R16.reuse, PT ;  /* 0x000000101800720c */ /* 0x080fe40003f66270 */
[-C--:B------:R-:W-:Y:S02]  /*1f80*/  ISETP.GE.AND P2, PT, R25, R16.reuse, PT ;  /* 0x000000101900720c */ /* 0x080fe40003f46270 */
[----:B------:R-:W-:-:S02]  /*1f90*/  ISETP.GE.AND P1, PT, R23, R16, PT ;  /* 0x000000101700720c */ /* 0x000fc40003f26270 */
[----:B------:R-:W-:-:S04]  /*1fa0*/  LEA R16, P6, R52, R17, 0x1 ;  /* 0x0000001134107211 */ /* 0x000fc800078c08ff */
[----:B------:R-:W-:Y:S02]  /*1fb0*/  LEA.HI.X R17, R52, R15, R53, 0x1, P6 ;  /* 0x0000000f34117211 */ /* 0x000fe400030f0c35 */
        /* <DEDUP_REMOVED lines=11> */
.L_x_7908:
[----:B------:R-:W-:Y:S05]  /*2070*/  BSYNC B0 ;  /* 0x0000000000007941 */ /* 0x000fea0003800000 */
.L_x_7907:
[----:B------:R1:W-:Y:S01]  /*2080*/  @!P3 STG.E.U16 [R16.64+0x40], R61 ;  /* 0x0000403d1000b986 */ /* 0x0003e2000c101506 */
[----:B------:R-:W-:Y:S01]  /*2090*/  F2FP.BF16.PACK_AB R66, R19, R18 ;  /* 0x000000121342723e */ /* 0x000fe200000010ff */
[----:B------:R-:W-:Y:S01]  /*20a0*/  FADD.FTZ R18, R18, R47 ;  /* 0x0000002f12127221 */ /* 0x000fe20000010000 */
[----:B------:R-:W-:Y:S01]  /*20b0*/  F2FP.BF16.PACK_AB R67, R51, R20 ;  /* 0x000000143343723e */ /* 0x000fe200000010ff */
[----:B------:R-:W-:Y:S01]  /*20c0*/  @!P2 STG.E.U16 [R16.64], R59 ;  /* 0x0000003b1000a986 */ /* 0x000fe2000c101506 */
[----:B------:R-:W-:Y:S01]  /*20d0*/  IMAD R47, R42, c[0x0][0x2f8], RZ ;  /* 0x0000be002a2f7a24 */ /* 0x000fe200078e02ff */
[----:B------:R-:W-:Y:S01]  /*20e0*/  BSSY B0, `(.L_x_7909) ;  /* 0x000001d000007945 */ /* 0x000fe20003800000 */
[----:B------:R-:W-:Y:S01]  /*20f0*/  FADD.FTZ R19, R18, R19 ;  /* 0x0000001312137221 */ /* 0x000fe20000010000 */
[----:B------:R2:W-:Y:S03]  /*2100*/  @!P1 STG.E.U16 [R16.64+0x80], R63 ;  /* 0x0000803f10009986 */ /* 0x0005e6000c101506 */
[----:B------:R-:W-:Y:S01]  /*2110*/  FADD.FTZ R20, R19, R20 ;  /* 0x0000001413147221 */ /* 0x000fe20000010000 */
[----:B------:R-:W-:Y:S01]  /*2120*/  BAR.SYNC.DEFER_BLOCKING 0x0 ;  /* 0x0000000000007b1d */ /* 0x000fe20000010000 */
[----:B-1----:R-:W-:-:S02]  /*2130*/  IMAD R61, R44, c[0x0][0x2fc], R47 ;  /* 0x0000bf002c3d7a24 */ /* 0x002fc400078e022f */
[----:B------:R-:W-:Y:S02]  /*2140*/  FADD.FTZ R47, R20, R51 ;  /* 0x00000033142f7221 */ /* 0x000fe40000010000 */
[----:B--2---:R-:W-:-:S05]  /*2150*/  IMAD.WIDE.U32 R16, R44, c[0x0][0x2f8], RZ ;  /* 0x0000be002c107a25 */ /* 0x004fca00078e00ff */
[----:B------:R-:W-:Y:S01]  /*2160*/  IADD3 R59, R17, R61, RZ ;  /* 0x0000003d113b7210 */ /* 0x000fe20007ffe0ff */
[----:B------:R-:W-:Y:S01]  /*2170*/  STS.64 [R35.X8], R66 ;  /* 0x0000004223007388 */ /* 0x000fe20000008a00 */
[----:B------:R-:W-:-:S06]  /*2180*/  NOP ;  /* 0x0000000000007918 */ /* 0x000fcc0000000000 */
[----:B------:R-:W-:Y:S04]  /*2190*/  LDS.U16 R53, [R60] ;  /* 0x000000003c357984 */ /* 0x000fe80000000400 */
[----:B0-----:R-:W-:Y:S04]  /*21a0*/  LDS.U16 R55, [R60+0x40] ;  /* 0x000040003c377984 */ /* 0x001fe80000000400 */
        /* <DEDUP_REMOVED lines=16> */
.L_x_7910:
[----:B------:R-:W-:Y:S05]  /*22b0*/  BSYNC B0 ;  /* 0x0000000000007941 */ /* 0x000fea0003800000 */
.L_x_7909:
        /* <DEDUP_REMOVED lines=10> */
[----:B------:R-:W-:Y:S02]  /*2360*/  IADD3 R26, R26, -0x80, RZ ;  /* 0xffffff801a1a7810 */ /* 0x000fe40007ffe0ff */
[----:B------:R-:W-:Y:S02]  /*2370*/  IADD3.X R15, R0, R17, R15, P3, !PT ;  /* 0x00000011000f7210 */ /* 0x000fe40001ffe40f */
[----:B------:R-:W-:Y:S02]  /*2380*/  IADD3.X R0, R58, c[0x0][0x344], RZ, P4, !PT ;  /* 0x0000d1003a007a10 */ /* 0x000fe400027fe4ff */
[----:B------:R-:W-:-:S04]  /*2390*/  LEA R14, P3, R21, R16, 0x1 ;  /* 0x00000010150e7211 */ /* 0x000fc800078608ff */
[----:B------:R-:W-:Y:S02]  /*23a0*/  LEA.HI.X R15, R21, R0, R15, 0x1, P3 ;  /* 0x00000000150f7211 */ /* 0x000fe400018f0c0f */
[C---:B------:R-:W-:Y:S02]  /*23b0*/  ISETP.GT.AND P3, PT, R29.reuse, 0x1, PT ;  /* 0x000000011d00780c */ /* 0x040fe40003f64270 */
        /* <DEDUP_REMOVED lines=12> */
.L_x_7900:
[----:B------:R-:W-:Y:S02]  /*2480*/  ISETP.NE.U32.AND P0, PT, RZ, c[0x0][0x328], PT ;  /* 0x0000ca00ff007a0c */ /* 0x000fe40003f05070 */
[----:B------:R-:W-:-:S02]  /*2490*/  ISETP.NE.U32.AND P2, PT, RZ, c[0x0][0x348], PT ;  /* 0x0000d200ff007a0c */ /* 0x000fc40003f45070 */
[----:B------:R-:W-:Y:S02]  /*24a0*/  ISETP.NE.AND.EX P1, PT, RZ, c[0x0][0x32c], PT, P0 ;  /* 0x0000cb00ff007a0c */ /* 0x000fe40003f25300 */
[----:B------:R-:W-:-:S11]  /*24b0*/  ISETP.NE.AND.EX P0, PT, RZ, c[0x0][0x34c], PT, P2 ;  /* 0x0000d300ff007a0c */ /* 0x000fd60003f05320 */
[----:B------:R-:W-:Y:S05]  /*24c0*/  @!P1 BRA `(.L_x_7912) ;  /* 0x0000014000009947 */ /* 0x000fea0003800000 */
[----:B------:R-:W2:Y:S01]  /*24d0*/  SHFL.DOWN P1, R7, R40, 0x1, 0x1f ;  /* 0x08201f0028077f89 */ /* 0x000ea20000020000 */
[----:B------:R-:W-:Y:S03]  /*24e0*/  BSSY B0, `(.L_x_7912) ;  /* 0x0000012000007945 */ /* 0x000fe60003800000 */
[----:B-1----:R-:W1:Y:S01]  /*24f0*/  S2R R14, SR_LANEID ;  /* 0x00000000000e7919 */ /* 0x002e620000000000 */
[----:B--2---:R-:W-:Y:S01]  /*2500*/  @P1 FADD R7, R7, R40 ;  /* 0x0000002807071221 */ /* 0x004fe20000000000 */
[----:B-1----:R-:W-:-:S04]  /*2510*/  ISETP.NE.AND P2, PT, R14, RZ, PT ;  /* 0x000000ff0e00720c */ /* 0x002fc80003f45270 */
        /* <DEDUP_REMOVED lines=14> */
.L_x_7913:
[----:B-1----:R-:W-:Y:S05]  /*2600*/  BSYNC B0 ;  /* 0x0000000000007941 */ /* 0x002fea0003800000 */
.L_x_7912:
[----:B------:R-:W-:Y:S01]  /*2610*/  BSSY B0, `(.L_x_7914) ;  /* 0x0000018000007945 */ /* 0x000fe20003800000 */
[----:B------:R-:W-:Y:S05]  /*2620*/  @!P0 BRA `(.L_x_7915) ;  /* 0x0000015000008947 */ /* 0x000fea0003800000 */
[----:B------:R-:W-:Y:S06]  /*2630*/  BAR.SYNC.DEFER_BLOCKING 0x0 ;  /* 0x0000000000007b1d */ /* 0x000fec0000010000 */
[----:B------:R-:W2:Y:S04]  /*2640*/  SHFL.DOWN P0, R0, R47, 0x1, 0x1f ;  /* 0x08201f002f007f89 */ /* 0x000ea80000000000 */
[----:B-1----:R-:W1:Y:S04]  /*2650*/  S2R R14, SR_LANEID ;  /* 0x00000000000e7919 */ /* 0x002e680000000000 */
[----:B0-----:R-:W0:Y:S01]  /*2660*/  S2R R19, SR_TID.X ;  /* 0x0000000000137919 */ /* 0x001e220000002100 */
[----:B--2---:R-:W-:Y:S01]  /*2670*/  @P0 FADD R0, R0, R47 ;  /* 0x0000002f00000221 */ /* 0x004fe20000000000 */
[----:B-1----:R-:W-:-:S04]  /*2680*/  ISETP.NE.AND P1, PT, R14, RZ, PT ;  /* 0x000000ff0e00720c */ /* 0x002fc80003f25270 */
        /* <DEDUP_REMOVED lines=13> */
[----:B------:R-:W-:Y:S01]  /*2760*/  IMAD.MOV.U32 R19, RZ, RZ, RZ ;  /* 0x000000ffff137224 */ /* 0x000fe200078e00ff */
[----:B------:R-:W-:Y:S05]  /*2770*/  BRA `(.L_x_7916) ;  /* 0x0000001000007947 */ /* 0x000fea0003800000 */
.L_x_7915:
[----:B0-----:R-:W0:Y:S02]  /*2780*/  S2R R19, SR_TID.X ;  /* 0x0000000000137919 */ /* 0x001e240000002100 */
.L_x_7916:
[----:B0-----:R-:W-:Y:S05]  /*2790*/  BSYNC B0 ;  /* 0x0000000000007941 */ /* 0x001fea0003800000 */
.L_x_7914:
[----:B------:R-:W-:-:S13]  /*27a0*/  ISETP.GE.AND P0, PT, R19, c[0x0][0x16c], PT ;  /* 0x00005b0013007a0c */ /* 0x000fda0003f06270 */
        /* <DEDUP_REMOVED lines=9> */
.L_x_7917:
[----:B0-----:R-:W0:Y:S01]  /*2840*/  LDS R21, [R19.X4+0x13c8] ;  /* 0x0013c80013157984 */ /* 0x001e220000004800 */
[----:B------:R-:W-:Y:S01]  /*2850*/  SHF.R.S32.HI R18, RZ, 0x1f, R19 ;  /* 0x0000001fff127819 */ /* 0x000fe20000011413 */
[----:B------:R-:W-:Y:S01]  /*2860*/  IMAD.MOV.U32 R42, RZ, RZ, R10 ;  /* 0x000000ffff2a7224 */ /* 0x000fe200078e000a */
[----:B------:R-:W-:Y:S01]  /*2870*/  MOV R40, R8 ;  /* 0x0000000800287202 */ /* 0x000fe20000000f00 */
[----:B------:R-:W-:Y:S01]  /*2880*/  YIELD ;  /* 0x0000000000007946 */ /* 0x000fe20003800000 */
[----:B------:R-:W2:Y:S01]  /*2890*/  LDS R23, [R19.X4+0x17c8] ;  /* 0x0017c80013177984 */ /* 0x000ea20000004800 */
[C---:B------:R-:W-:Y:S02]  /*28a0*/  IMAD R0, R18.reuse, c[0x0][0x290], RZ ;  /* 0x0000a40012007a24 */ /* 0x040fe400078e02ff */
[----:B------:R-:W-:Y:S02]  /*28b0*/  IMAD R6, R18, c[0x0][0x1c0], RZ ;  /* 0x0000700012067a24 */ /* 0x000fe400078e02ff */
[----:B------:R-:W-:-:S04]  /*28c0*/  IMAD.WIDE.U32 R4, R19, c[0x0][0x290], R42 ;  /* 0x0000a40013047a25 */ /* 0x000fc800078e002a */
[C---:B------:R-:W-:Y:S02]  /*28d0*/  IMAD R7, R19.reuse, c[0x0][0x294], R0 ;  /* 0x0000a50013077a24 */ /* 0x040fe400078e0200 */
[----:B-1----:R-:W-:-:S03]  /*28e0*/  IMAD.WIDE.U32 R14, R19, c[0x0][0x1c0], R40 ;  /* 0x00007000130e7a25 */ /* 0x002fc600078e0028 */
        /* <DEDUP_REMOVED lines=8> */
[----:B------:R1:W2:Y:S01]  /*2970*/  LDG.E R0, [R16.64] ;  /* 0x0000000610007981 */ /* 0x0002a2000c1e1900 */
        /* <DEDUP_REMOVED lines=11> */
[----:B-1----:R-:W-:Y:S02]  /*2a30*/  LEA R16, P1, R14, c[0x0][0x228], 0x2 ;  /* 0x00008a000e107a11 */ /* 0x002fe400078210ff */
[----:B------:R-:W-:-:S02]  /*2a40*/  LEA.HI.X R7, R4, c[0x0][0x31c], R7, 0x2, P0 ;  /* 0x0000c70004077a11 */ /* 0x000fc400000f1407 */
[----:B------:R-:W-:-:S04]  /*2a50*/  IADD3 R5, R15, R29, RZ ;  /* 0x0000001d0f057210 */ /* 0x000fc80007ffe0ff */
[----:B------:R-:W-:Y:S01]  /*2a60*/  LEA.HI.X R17, R14, c[0x0][0x22c], R5, 0x2, P1 ;  /* 0x00008b000e117a11 */ /* 0x000fe200008f1405 */
[----:B--2---:R-:W-:-:S05]  /*2a70*/  FMUL.FTZ R21, R0, R23 ;  /* 0x0000001700157220 */ /* 0x004fca0000410000 */
        /* <DEDUP_REMOVED lines=16> */
.L_x_7918:
        /* <DEDUP_REMOVED lines=16> */
.L_x_9132:


//--------------------- .text._Z25selective_scan_bwd_kernelI32Selective_Scan_bwd_kernel_traitsILi32ELi4ELb0ELb0ELb0ELb0ELb1EN3c108BFloat16EfEEv12SSMParamsBwd --------------------------
	.section	.text._Z25selective_scan_bwd_kernelI32Selective_Scan_bwd_kernel_traitsILi32ELi4ELb0ELb0ELb0ELb0ELb1EN3c108BFloat16EfEEv12SSMParamsBwd,"ax",@progbits
	.sectioninfo	@"SHI_REGISTERS=100"
	.align	128
        .global         _Z25selective_scan_bwd_kernelI32Selective_Scan_bwd_kernel_traitsILi32ELi4ELb0ELb0ELb0ELb0ELb1EN3c108BFloat16EfEEv12SSMParamsBwd
        .type           _Z25selective_scan_bwd_kernelI32Selective_Scan_bwd_kernel_traitsILi32ELi4ELb0ELb0ELb0ELb0ELb1EN3c108BFloat16EfEEv12SSMParamsBwd,@function
        .size           _Z25selective_scan_bwd_kernelI32Selective_Scan_bwd_kernel_traitsILi32ELi4ELb0ELb0ELb0ELb0ELb1EN3c108BFloat16EfEEv12SSMParamsBwd,(.L_x_9133 - _Z25selective_scan_bwd_kernelI32Selective_Scan_bwd_kernel_traitsILi32ELi4ELb0ELb0ELb0ELb0ELb1EN3c108BFloat16EfEEv12SSMParamsBwd)
        .other          _Z25selective_scan_bwd_kernelI32Selective_Scan_bwd_kernel_traitsILi32ELi4ELb0ELb0ELb0ELb0ELb1EN3c108BFloat16EfEEv12SSMParamsBwd,@"STO_CUDA_ENTRY STV_DEFAULT"
_Z25selective_scan_bwd_kernelI32Selective_Scan_bwd_kernel_traitsILi32ELi4ELb0ELb0ELb0ELb0ELb1EN3c108BFloat16EfEEv12SSMParamsBwd:
.text._Z25selective_scan_bwd_kernelI32Selective_Scan_bwd_kernel_traitsILi32ELi4ELb0ELb0ELb0ELb0ELb1EN3c108BFloat16EfEEv12SSMParamsBwd:
        /* <DEDUP_REMOVED lines=25> */
[----:B------:R-:W-:Y:S02]  /*0190*/  IADD3 R5, R5, R13, RZ ;  /* 0x0000000d05057210 */ /* 0x000fe40007ffe0ff */
        /* <DEDUP_REMOVED lines=33> */
[----:B------:R-:W-:Y:S01]  /*03b0*/  IADD3.X R30, R11, R7, R21, P4, !PT ;  /* 0x000000070b1e7210 */ /* 0x000fe200027fe415 */
[----:B------:R-:W-:Y:S01]  /*03c0*/  HFMA2.MMA R21, -RZ, RZ, 0, 0 ;  /* 0x00000000ff157435 */ /* 0x000fe200000001ff */
[----:B------:R-:W-:Y:S01]  /*03d0*/  LEA R24, P4, R26, c[0x0][0x240], 0x1 ;  /* 0x000090001a187a11 */ /* 0x000fe200078808ff */
[----:B------:R-:W-:Y:S01]  /*03e0*/  CS2R R6, SRZ ;  /* 0x0000000000067805 */ /* 0x000fe2000001ff00 */
[----:B------:R-:W-:Y:S02]  /*03f0*/  LEA.HI.X R28, R28, c[0x0][0x24c], R5, 0x1, P5 ;  /* 0x000093001c1c7a11 */ /* 0x000fe400028f0c05 */
[----:B------:R-:W-:Y:S01]  /*0400*/  LEA.HI.X R26, R26, c[0x0][0x244], R3, 0x1, P4 ;  /* 0x000091001a1a7a11 */ /* 0x000fe200020f0c03 */
[----:B------:R-:W-:Y:S01]  /*0410*/  CS2R R4, SRZ ;  /* 0x0000000000047805 */ /* 0x000fe2000001ff00 */
[----:B------:R-:W-:Y:S01]  /*0420*/  LEA R29, P6, R9, c[0x0][0x308], 0x1 ;  /* 0x0000c200091d7a11 */ /* 0x000fe200078c08ff */
[----:B------:R-:W-:Y:S01]  /*0430*/  @P0 IMAD.MOV.U32 R3, RZ, RZ, 0x8 ;  /* 0x00000008ff030424 */ /* 0x000fe200078e00ff */
[----:B------:R-:W-:-:S02]  /*0440*/  @P1 LEA R6, P4, R0, c[0x0][0x328], 0x2 ;  /* 0x0000ca0000061a11 */ /* 0x000fc400078810ff */
        /* <DEDUP_REMOVED lines=20> */
[----:B-1----:R-:W-:Y:S02]  /*0590*/  LOP3.LUT R37, R33, 0x60, RZ, 0xfc, !PT ;  /* 0x0000006021257812 */ /* 0x002fe400078efcff */
.L_x_7935:
[----:B------:R-:W-:Y:S01]  /*05a0*/  BAR.SYNC.DEFER_BLOCKING 0x0 ;  /* 0x0000000000007b1d */ /* 0x000fe20000010000 */
[----:B-1----:R-:W-:Y:S01]  /*05b0*/  LEA R2, R31, 0xffffff80, 0x7 ;  /* 0xffffff801f027811 */ /* 0x002fe200078e38ff */
[C---:B------:R-:W-:Y:S01]  /*05c0*/  IMAD.SHL.U32 R38, R33.reuse, 0x2, RZ ;  /* 0x0000000221267824 */ /* 0x040fe200078e00ff */
[----:B0-----:R-:W-:Y:S02]  /*05d0*/  SHF.L.U64.HI R39, R33, 0x1, R34 ;  /* 0x0000000121277819 */ /* 0x001fe40000010222 */
[----:B------:R-:W-:-:S02]  /*05e0*/  IADD3 R14, -R2, c[0x0][0x168], RZ ;  /* 0x00005a00020e7a10 */ /* 0x000fc40007ffe1ff */
[----:B------:R-:W-:Y:S02]  /*05f0*/  IADD3 R10, P4, R24, R38, RZ ;  /* 0x00000026180a7210 */ /* 0x000fe40007f9e0ff */
        /* <DEDUP_REMOVED lines=8> */
[----:B------:R-:W-:-:S05]  /*0680*/  IADD3.X R11, R26, R39, RZ, P4, !PT ;  /* 0x000000271a0b7210 */ /* 0x000fca00027fe4ff */
[----:B------:R-:W2:Y:S04]  /*0690*/  @!P0 LDG.E.U16 R3, [R10.64] ;  /* 0x000000060a038981 */ /* 0x000ea8000c1e1500 */
[----:B------:R-:W3:Y:S04]  /*06a0*/  @!P1 LDG.E.U16 R15, [R10.64+0x40] ;  /* 0x000040060a0f9981 */ /* 0x000ee8000c1e1500 */
[----:B------:R-:W4:Y:S04]  /*06b0*/  @!P2 LDG.E.U16 R41, [R10.64+0x80] ;  /* 0x000080060a29a981 */ /* 0x000f28000c1e1500 */
[----:B------:R-:W4:Y:S01]  /*06c0*/  @!P3 LDG.E.U16 R43, [R10.64+0xc0] ;  /* 0x0000c0060a2bb981 */ /* 0x000f22000c1e1500 */
[----:B------:R-:W-:Y:S01]  /*06d0*/  IMAD.SHL.U32 R40, R25, 0x2, RZ ;  /* 0x0000000219287824 */ /* 0x000fe200078e00ff */
[----:B------:R-:W-:-:S02]  /*06e0*/  IADD3 R12, P0, R27, R38, RZ ;  /* 0x000000261b0c7210 */ /* 0x000fc40007f1e0ff */
[-C--:B------:R-:W-:Y:S02]  /*06f0*/  ISETP.GE.AND P1, PT, R35, R14.reuse, PT ;  /* 0x0000000e2300720c */ /* 0x080fe40003f26270 */
[----:B------:R-:W-:Y:S02]  /*0700*/  IADD3.X R13, R28, R39, RZ, P0, !PT ;  /* 0x000000271c0d7210 */ /* 0x000fe400007fe4ff */
[-C--:B------:R-:W-:Y:S02]  /*0710*/  ISETP.GE.AND P0, PT, R33, R14.reuse, PT ;  /* 0x0000000e2100720c */ /* 0x080fe40003f06270 */
[-C--:B------:R-:W-:Y:S02]  /*0720*/  ISETP.GE.AND P2, PT, R36, R14.reuse, PT ;  /* 0x0000000e2400720c */ /* 0x080fe40003f46270 */
[----:B------:R-:W-:Y:S02]  /*0730*/  ISETP.GE.AND P3, PT, R37, R14, PT ;  /* 0x0000000e2500720c */ /* 0x000fe40003f66270 */
[----:B------:R-:W-:-:S02]  /*0740*/  PRMT R47, RZ, 0x7610, R47 ;  /* 0x00007610ff2f7816 */ /* 0x000fc4000000002f */
[----:B------:R-:W-:Y:S02]  /*0750*/  PRMT R49, RZ, 0x7610, R49 ;  /* 0x00007610ff317816 */ /* 0x000fe40000000031 */
[----:B------:R-:W-:Y:S02]  /*0760*/  PRMT R51, RZ, 0x7610, R51 ;  /* 0x00007610ff337816 */ /* 0x000fe40000000033 */
[----:B------:R-:W-:Y:S01]  /*0770*/  PRMT R53, RZ, 0x7610, R53 ;  /* 0x00007610ff357816 */ /* 0x000fe20000000035 */
[----:B--2---:R0:W-:Y:S04]  /*0780*/  STS.U16 [R40], R3 ;  /* 0x0000000328007388 */ /* 0x0041e80000000400 */
[----:B---3--:R-:W-:Y:S04]  /*0790*/  STS.U16 [R40+0x40], R15 ;  /* 0x0000400f28007388 */ /* 0x008fe80000000400 */
[----:B----4-:R1:W-:Y:S04]  /*07a0*/  STS.U16 [R40+0x80], R41 ;  /* 0x0000802928007388 */ /* 0x0103e80000000400 */
[----:B------:R-:W-:Y:S01]  /*07b0*/  STS.U16 [R40+0xc0], R43 ;  /* 0x0000c02b28007388 */ /* 0x000fe20000000400 */
[----:B------:R-:W-:-:S06]  /*07c0*/  NOP ;  /* 0x0000000000007918 */ /* 0x000fcc0000000000 */
[----:B------:R-:W-:Y:S04]  /*07d0*/  LDS.64 R58, [R25.X8] ;  /* 0x00000000193a7984 */ /* 0x000fe80000008a00 */
[----:B------:R-:W-:Y:S06]  /*07e0*/  BAR.SYNC.DEFER_BLOCKING 0x0 ;  /* 0x0000000000007b1d */ /* 0x000fec0000010000 */
[----:B------:R-:W2:Y:S04]  /*07f0*/  @!P0 LDG.E.U16 R47, [R12.64] ;  /* 0x000000060c2f8981 */ /* 0x000ea8000c1e1500 */
[----:B------:R-:W3:Y:S04]  /*0800*/  @!P1 LDG.E.U16 R49, [R12.64+0x40] ;  /* 0x000040060c319981 */ /* 0x000ee8000c1e1500 */
[----:B------:R-:W4:Y:S04]  /*0810*/  @!P2 LDG.E.U16 R51, [R12.64+0x80] ;  /* 0x000080060c33a981 */ /* 0x000f28000c1e1500 */
[----:B------:R-:W4:Y:S01]  /*0820*/  @!P3 LDG.E.U16 R53, [R12.64+0xc0] ;  /* 0x0000c0060c35b981 */ /* 0x000f22000c1e1500 */
[----:B------:R-:W-:-:S02]  /*0830*/  IADD3 R44, P0, R29, R38, RZ ;  /* 0x000000261d2c7210 */ /* 0x000fc40007f1e0ff */
[-C--:B------:R-:W-:Y:S02]  /*0840*/  ISETP.GE.AND P1, PT, R35, R14.reuse, PT ;  /* 0x0000000e2300720c */ /* 0x080fe40003f26270 */
[-C--:B------:R-:W-:Y:S01]  /*0850*/  ISETP.GE.AND P2, PT, R36, R14.reuse, PT ;  /* 0x0000000e2400720c */ /* 0x080fe20003f46270 */
[----:B------:R-:W-:Y:S01]  /*0860*/  IMAD.X R45, R30, 0x1, R39, P0 ;  /* 0x000000011e2d7824 */ /* 0x000fe200000e0627 */
[-C--:B------:R-:W-:Y:S02]  /*0870*/  ISETP.GE.AND P0, PT, R33, R14.reuse, PT ;  /* 0x0000000e2100720c */ /* 0x080fe40003f06270 */
[----:B------:R-:W-:Y:S02]  /*0880*/  ISETP.GE.AND P3, PT, R37, R14, PT ;  /* 0x0000000e2500720c */ /* 0x000fe40003f66270 */
[----:B------:R-:W-:Y:S02]  /*0890*/  PRMT R55, RZ, 0x7610, R55 ;  /* 0x00007610ff377816 */ /* 0x000fe40000000037 */
[----:B------:R-:W-:-:S02]  /*08a0*/  PRMT R57, RZ, 0x7610, R57 ;  /* 0x00007610ff397816 */ /* 0x000fc40000000039 */
        /* <DEDUP_REMOVED lines=10> */
[----:B------:R4:W3:Y:S04]  /*0950*/  @!P1 LDG.E.U16 R57, [R44.64+0x40] ;  /* 0x000040062c399981 */ /* 0x0008e8000c1e1500 */
[----:B------:R4:W3:Y:S04]  /*0960*/  @!P2 LDG.E.U16 R61, [R44.64+0x80] ;  /* 0x000080062c3da981 */ /* 0x0008e8000c1e1500 */
[----:B------:R4:W3:Y:S01]  /*0970*/  @!P3 LDG.E.U16 R63, [R44.64+0xc0] ;  /* 0x0000c0062c3fb981 */ /* 0x0008e2000c1e1500 */
[----:B------:R-:W-:Y:S01]  /*0980*/  ISETP.GE.AND P0, PT, R33, R14, PT ;  /* 0x0000000e2100720c */ /* 0x000fe20003f06270 */
[----:B------:R-:W-:Y:S01]  /*0990*/  IMAD R42, R20, c[0x0][0x1f0], RZ ;  /* 0x00007c00142a7a24 */ /* 0x000fe200078e02ff */
[----:B0-----:R-:W-:Y:S01]  /*09a0*/  SHF.R.S32.HI R3, RZ, 0x1f, R2 ;  /* 0x0000001fff037819 */ /* 0x001fe20000011402 */
[----:B------:R-:W-:Y:S01]  /*09b0*/  IMAD.WIDE.U32 R10, R19, c[0x0][0x1f0], RZ ;  /* 0x00007c00130a7a25 */ /* 0x000fe200078e00ff */
[----:B-1----:R-:W-:-:S02]  /*09c0*/  MOV R41, c[0x0][0x174] ;  /* 0x00005d0000297a02 */ /* 0x002fc40000000f00 */
[----:B--2---:R-:W-:Y:S01]  /*09d0*/  PRMT R49, RZ, 0x7610, R49 ;  /* 0x00007610ff317816 */ /* 0x004fe20000000031 */
[----:B------:R-:W-:Y:S01]  /*09e0*/  IMAD R15, R19, c[0x0][0x1f4], R42 ;  /* 0x00007d00130f7a24 */ /* 0x000fe200078e022a */
[----:B------:R-:W-:Y:S01]  /*09f0*/  PRMT R65, RZ, 0x7610, R65 ;  /* 0x00007610ff417816 */ /* 0x000fe20000000041 */
[----:B------:R-:W-:Y:S01]  /*0a00*/  IMAD R47, R17, c[0x0][0x1f8], RZ ;  /* 0x00007e00112f7a24 */ /* 0x000fe200078e02ff */
[----:B------:R-:W-:Y:S01]  /*0a10*/  PRMT R67, RZ, 0x7610, R67 ;  /* 0x00007610ff437816 */ /* 0x000fe20000000043 */
[----:B------:R-:W-:Y:S01]  /*0a20*/  IMAD R41, R41, 0x80, R32 ;  /* 0x0000008029297824 */ /* 0x000fe200078e0220 */
[----:B------:R-:W-:Y:S01]  /*0a30*/  IADD3 R11, R11, R15, RZ ;  /* 0x0000000f0b0b7210 */ /* 0x000fe20007ffe0ff */
[----:B------:R-:W-:-:S04]  /*0a40*/  @!P0 IMAD.WIDE.U32 R42, R19, c[0x0][0x1f0], R2 ;  /* 0x00007c00132a8a25 */ /* 0x000fc800078e0002 */
[----:B------:R-:W-:Y:S01]  /*0a50*/  @!P0 IMAD.IADD R43, R15, 0x1, R43 ;  /* 0x000000010f2b8824 */ /* 0x000fe200078e022b */
[----:B------:R-:W-:Y:S01]  /*0a60*/  IADD3 R15, P1, R33, -0x60, RZ ;  /* 0xffffffa0210f7810 */ /* 0x000fe20007f3e0ff */
[----:B----4-:R-:W-:-:S03]  /*0a70*/  IMAD.WIDE.U32 R44, R0, c[0x0][0x1f8], R10 ;  /* 0x00007e00002c7a25 */ /* 0x010fc600078e000a */
[----:B------:R-:W-:Y:S01]  /*0a80*/  IADD3.X R48, R34, -0x1, RZ, P1, !PT ;  /* 0xffffffff22307810 */ /* 0x000fe20000ffe4ff */
[C---:B------:R-:W-:Y:S01]  /*0a90*/  @!P0 IMAD.WIDE.U32 R10, R0.reuse, c[0x0][0x1f8], R42 ;  /* 0x00007e00000a8a25 */ /* 0x040fe200078e002a */
[----:B------:R-:W-:Y:S02]  /*0aa0*/  SHF.R.S32.HI R42, RZ, 0x1f, R41 ;  /* 0x0000001fff2a7819 */ /* 0x000fe40000011429 */
[----:B------:R-:W-:Y:S01]  /*0ab0*/  IADD3 R43, P2, R41, R44, RZ ;  /* 0x0000002c292b7210 */ /* 0x000fe20007f5e0ff */
[----:B------:R-:W-:Y:S01]  /*0ac0*/  IMAD R47, R0, c[0x0][0x1fc], R47 ;  /* 0x00007f00002f7a24 */ /* 0x000fe200078e022f */
[----:B------:R-:W-:Y:S02]  /*0ad0*/  @!P0 IADD3 R46, P1, R33, R10, RZ ;  /* 0x0000000a212e8210 */ /* 0x000fe40007f3e0ff */
[----:B------:R-:W-:Y:S02]  /*0ae0*/  LEA R52, P3, R15, c[0x0][0x268], 0x1 ;  /* 0x00009a000f347a11 */ /* 0x000fe400078608ff */
[----:B------:R-:W-:-:S02]  /*0af0*/  IADD3.X R45, R42, R47, R45, P2, !PT ;  /* 0x0000002f2a2d7210 */ /* 0x000fc400017fe42d */
[----:B------:R-:W-:Y:S02]  /*0b00*/  @!P0 IADD3.X R11, R34, R11, R47, P1, !PT ;  /* 0x0000000b220b8210 */ /* 0x000fe40000ffe42f */
[----:B------:R-:W-:Y:S02]  /*0b10*/  LEA.HI.X R10, R15, c[0x0][0x26c], R48, 0x1, P3 ;  /* 0x00009b000f0a7a11 */ /* 0x000fe400018f0c30 */
[C---:B------:R-:W-:Y:S02]  /*0b20*/  LEA R52, P2, R43.reuse, R52, 0x1 ;  /* 0x000000342b347211 */ /* 0x040fe400078408ff */
[C---:B------:R-:W-:Y:S02]  /*0b30*/  @!P0 LEA R44, P1, R46.reuse, c[0x0][0x268], 0x1 ;  /* 0x00009a002e2c8a11 */ /* 0x040fe400078208ff */
[----:B------:R-:W-:Y:S02]  /*0b40*/  LEA.HI.X R53, R43, R10, R45, 0x1, P2 ;  /* 0x0000000a2b357211 */ /* 0x000fe400010f0c2d */
[----:B------:R-:W-:-:S02]  /*0b50*/  @!P0 LEA.HI.X R45, R46, c[0x0][0x26c], R11, 0x1, P1 ;  /* 0x00009b002e2d8a11 */ /* 0x000fc400008f0c0b */
[-C--:B------:R-:W-:Y:S02]  /*0b60*/  ISETP.GE.AND P3, PT, R35, R14.reuse, PT ;  /* 0x0000000e2300720c */ /* 0x080fe40003f66270 */
[-C--:B------:R-:W-:Y:S02]  /*0b70*/  ISETP.GE.AND P2, PT, R36, R14.reuse, PT ;  /* 0x0000000e2400720c */ /* 0x080fe40003f46270 */
[----:B------:R-:W-:Y:S02]  /*0b80*/  ISETP.GE.AND P1, PT, R37, R14, PT ;  /* 0x0000000e2500720c */ /* 0x000fe40003f26270 */
[----:B------:R-:W-:Y:S01]  /*0b90*/  PRMT R43, RZ, 0x7610, R43 ;  /* 0x00007610ff2b7816 */ /* 0x000fe2000000002b */
[----:B---3--:R0:W-:Y:S04]  /*0ba0*/  STS.U16 [R40], R55 ;  /* 0x0000003728007388 */ /* 0x0081e80000000400 */
[----:B------:R-:W-:Y:S04]  /*0bb0*/  STS.U16 [R40+0x40], R57 ;  /* 0x0000403928007388 */ /* 0x000fe80000000400 */
[----:B------:R1:W-:Y:S04]  /*0bc0*/  STS.U16 [R40+0x80], R61 ;  /* 0x0000803d28007388 */ /* 0x0003e80000000400 */
[----:B------:R-:W-:Y:S01]  /*0bd0*/  STS.U16 [R40+0xc0], R63 ;  /* 0x0000c03f28007388 */ /* 0x000fe20000000400 */
[----:B------:R-:W-:-:S06]  /*0be0*/  NOP ;  /* 0x0000000000007918 */ /* 0x000fcc0000000000 */
[----:B------:R-:W-:Y:S04]  /*0bf0*/  LDS.64 R10, [R25.X8] ;  /* 0x00000000190a7984 */ /* 0x000fe80000008a00 */
[----:B------:R-:W-:Y:S06]  /*0c00*/  BAR.SYNC.DEFER_BLOCKING 0x0 ;  /* 0x0000000000007b1d */ /* 0x000fec0000010000 */
[----:B------:R2:W3:Y:S04]  /*0c10*/  @!P0 LDG.E.U16 R43, [R44.64] ;  /* 0x000000062c2b8981 */ /* 0x0004e8000c1e1500 */
[----:B------:R4:W3:Y:S04]  /*0c20*/  @!P3 LDG.E.U16 R49, [R52.64] ;  /* 0x000000063431b981 */ /* 0x0008e8000c1e1500 */
[----:B------:R4:W3:Y:S04]  /*0c30*/  @!P2 LDG.E.U16 R65, [R52.64+0x40] ;  /* 0x000040063441a981 */ /* 0x0008e8000c1e1500 */
[----:B------:R4:W3:Y:S01]  /*0c40*/  @!P1 LDG.E.U16 R67, [R52.64+0x80] ;  /* 0x0000800634439981 */ /* 0x0008e2000c1e1500 */
[----:B------:R-:W-:-:S02]  /*0c50*/  IMAD R50, R20, c[0x0][0x200], RZ ;  /* 0x0000800014327a24 */ /* 0x000fc400078e02ff */
[----:B------:R-:W-:Y:S02]  /*0c60*/  @!P0 IMAD.MOV.U32 R51, RZ, RZ, R3 ;  /* 0x000000ffff338224 */ /* 0x000fe400078e0003 */
[C---:B0-----:R-:W-:Y:S01]  /*0c70*/  IMAD R55, R19.reuse, c[0x0][0x204], R50 ;  /* 0x0000810013377a24 */ /* 0x041fe200078e0232 */
[----:B------:R-:W-:Y:S01]  /*0c80*/  @!P0 MOV R50, R2 ;  /* 0x0000000200328202 */ /* 0x000fe20000000f00 */
[C---:B------:R-:W-:Y:S01]  /*0c90*/  IMAD.WIDE.U32 R46, R19.reuse, c[0x0][0x200], RZ ;  /* 0x00008000132e7a25 */ /* 0x040fe200078e00ff */
[----:B-1----:R-:W-:Y:S02]  /*0ca0*/  PRMT R61, RZ, 0x7610, R61 ;  /* 0x00007610ff3d7816 */ /* 0x002fe4000000003d */
[----:B----4-:R-:W-:Y:S01]  /*0cb0*/  PRMT R53, RZ, 0x7610, R53 ;  /* 0x00007610ff357816 */ /* 0x010fe20000000035 */
[----:B------:R-:W-:Y:S01]  /*0cc0*/  @!P0 IMAD.WIDE.U32 R50, R19, c[0x0][0x200], R50 ;  /* 0x0000800013328a25 */ /* 0x000fe200078e0032 */
[----:B------:R-:W-:-:S03]  /*0cd0*/  IADD3 R47, R47, R55, RZ ;  /* 0x000000372f2f7210 */ /* 0x000fc60007ffe0ff */
[----:B------:R-:W-:Y:S02]  /*0ce0*/  @!P0 IMAD.IADD R51, R55, 0x1, R51 ;  /* 0x0000000137338824 */ /* 0x000fe400078e0233 */
[----:B------:R-:W-:Y:S02]  /*0cf0*/  IMAD R55, R17, c[0x0][0x208], RZ ;  /* 0x0000820011377a24 */ /* 0x000fe400078e02ff */
[----:B------:R-:W-:-:S04]  /*0d00*/  IMAD.WIDE.U32 R46, R0, c[0x0][0x208], R46 ;  /* 0x00008200002e7a25 */ /* 0x000fc800078e002e */
[C---:B--2---:R-:W-:Y:S01]  /*0d10*/  @!P0 IMAD.WIDE.U32 R44, R0.reuse, c[0x0][0x208], R50 ;  /* 0x00008200002c8a25 */ /* 0x044fe200078e0032 */
[----:B------:R-:W-:Y:S02]  /*0d20*/  IADD3 R50, P5, R41, R46, RZ ;  /* 0x0000002e29327210 */ /* 0x000fe40007fbe0ff */
[----:B------:R-:W-:Y:S01]  /*0d30*/  LEA R46, P6, R15, c[0x0][0x258], 0x1 ;  /* 0x000096000f2e7a11 */ /* 0x000fe200078c08ff */
[----:B------:R-:W-:Y:S01]  /*0d40*/  IMAD R55, R0, c[0x0][0x20c], R55 ;  /* 0x0000830000377a24 */ /* 0x000fe200078e0237 */
[----:B------:R-:W-:-:S04]  /*0d50*/  @!P0 IADD3 R51, P4, R33, R44, RZ ;  /* 0x0000002c21338210 */ /* 0x000fc80007f9e0ff */
[----:B------:R-:W-:Y:S02]  /*0d60*/  IADD3.X R47, R42, R55, R47, P5, !PT ;  /* 0x000000372a2f7210 */ /* 0x000fe40002ffe42f */
[----:B------:R-:W-:Y:S02]  /*0d70*/  @!P0 IADD3.X R52, R34, R45, R55, P4, !PT ;  /* 0x0000002d22348210 */ /* 0x000fe400027fe437 */
[----:B------:R-:W-:Y:S02]  /*0d80*/  LEA.HI.X R45, R15, c[0x0][0x25c], R48, 0x1, P6 ;  /* 0x000097000f2d7a11 */ /* 0x000fe400030f0c30 */
[C---:B------:R-:W-:Y:S02]  /*0d90*/  LEA R46, P5, R50.reuse, R46, 0x1 ;  /* 0x0000002e322e7211 */ /* 0x040fe400078a08ff */
[----:B------:R-:W-:Y:S02]  /*0da0*/  @!P0 LEA R44, P4, R51, c[0x0][0x258], 0x1 ;  /* 0x00009600332c8a11 */ /* 0x000fe400078808ff */
[----:B------:R-:W-:-:S02]  /*0db0*/  LEA.HI.X R47, R50, R45, R47, 0x1, P5 ;  /* 0x0000002d322f7211 */ /* 0x000fc400028f0c2f */
[----:B------:R-:W-:Y:S02]  /*0dc0*/  @!P0 LEA.HI.X R45, R51, c[0x0][0x25c], R52, 0x1, P4 ;  /* 0x00009700332d8a11 */ /* 0x000fe400020f0c34 */
[----:B------:R-:W-:Y:S02]  /*0dd0*/  PRMT R51, RZ, 0x7610, R51 ;  /* 0x00007610ff337816 */ /* 0x000fe40000000033 */
[----:B------:R-:W-:Y:S01]  /*0de0*/  PRMT R55, RZ, 0x7610, R55 ;  /* 0x00007610ff377816 */ /* 0x000fe20000000037 */
[----:B---3--:R-:W-:Y:S04]  /*0df0*/  STS.U16 [R40], R43 ;  /* 0x0000002b28007388 */ /* 0x008fe80000000400 */
[----:B------:R-:W-:Y:S04]  /*0e00*/  STS.U16 [R40+0x40], R49 ;  /* 0x0000403128007388 */ /* 0x000fe80000000400 */
[----:B------:R-:W-:Y:S04]  /*0e10*/  STS.U16 [R40+0x80], R65 ;  /* 0x0000804128007388 */ /* 0x000fe80000000400 */
[----:B------:R-:W-:Y:S01]  /*0e20*/  STS.U16 [R40+0xc0], R67 ;  /* 0x0000c04328007388 */ /* 0x000fe20000000400 */
[----:B------:R-:W-:-:S06]  /*0e30*/  NOP ;  /* 0x0000000000007918 */ /* 0x000fcc0000000000 */
[----:B------:R-:W0:Y:S04]  /*0e40*/  LDS.64 R62, [R25.X8] ;  /* 0x00000000193e7984 */ /* 0x000e280000008a00 */
[----:B------:R-:W-:Y:S06]  /*0e50*/  BAR.SYNC.DEFER_BLOCKING 0x0 ;  /* 0x0000000000007b1d */ /* 0x000fec0000010000 */
[----:B------:R1:W2:Y:S04]  /*0e60*/  @!P3 LDG.E.U16 R53, [R46.64] ;  /* 0x000000062e35b981 */ /* 0x0002a8000c1e1500 */
[----:B------:R-:W3:Y:S04]  /*0e70*/  @!P0 LDG.E.U16 R51, [R44.64] ;  /* 0x000000062c338981 */ /* 0x000ee8000c1e1500 */
[----:B------:R1:W4:Y:S04]  /*0e80*/  @!P2 LDG.E.U16 R55, [R46.64+0x40] ;  /* 0x000040062e37a981 */ /* 0x000328000c1e1500 */
[----:B------:R1:W4:Y:S01]  /*0e90*/  @!P1 LDG.E.U16 R61, [R46.64+0x80] ;  /* 0x000080062e3d9981 */ /* 0x000322000c1e1500 */
[----:B0-----:R-:W-:-:S05]  /*0ea0*/  PRMT R57, RZ, 0x5410, R62 ;  /* 0x00005410ff397816 */ /* 0x001fca000000003e */
[----:B------:R-:W-:Y:S01]  /*0eb0*/  FMUL.FTZ R43, R57, -1.4426950216293334961 ;  /* 0xbfb8aa3b392b7820 */ /* 0x000fe20000410000 */
[----:B-1----:R-:W-:-:S03]  /*0ec0*/  PRMT R46, RZ, 0x5410, R63 ;  /* 0x00005410ff2e7816 */ /* 0x002fc6000000003f */
[----:B------:R0:W-:Y:S02]  /*0ed0*/  MUFU.EX2 R49, R43 ;  /* 0x0000002b00317308 */ /* 0x0001e40000000800 */
[----:B------:R-:W-:-:S06]  /*0ee0*/  FMUL.FTZ R47, R46, -1.4426950216293334961 ;  /* 0xbfb8aa3b2e2f7820 */ /* 0x000fcc0000410000 */
[----:B------:R1:W1:Y:S01]  /*0ef0*/  MUFU.EX2 R52, R47 ;  /* 0x0000002f00347308 */ /* 0x0002620000000800 */
[----:B0-----:R-:W-:Y:S02]  /*0f00*/  PRMT R43, RZ, 0x7610, R62 ;  /* 0x00007610ff2b7816 */ /* 0x001fe4000000003e */
[----:B-1----:R-:W-:-:S03]  /*0f10*/  PRMT R47, RZ, 0x7610, R63 ;  /* 0x00007610ff2f7816 */ /* 0x002fc6000000003f */
[----:B------:R-:W-:-:S06]  /*0f20*/  FMUL.FTZ R50, R43, -1.4426950216293334961 ;  /* 0xbfb8aa3b2b327820 */ /* 0x000fcc0000410000 */
[----:B------:R-:W-:Y:S01]  /*0f30*/  MUFU.EX2 R50, R50 ;  /* 0x0000003200327308 */ /* 0x000fe20000000800 */
[----:B------:R-:W-:Y:S02]  /*0f40*/  FADD.FTZ R52, R52, 1 ;  /* 0x3f80000034347421 */ /* 0x000fe40000010000 */
[----:B------:R-:W-:-:S05]  /*0f50*/  FADD.FTZ R49, R49, 1 ;  /* 0x3f80000031317421 */ /* 0x000fca0000010000 */
[----:B------:R-:W-:Y:S08]  /*0f60*/  MUFU.RCP R65, R52 ;  /* 0x0000003400417308 */ /* 0x000ff00000001000 */
[----:B------:R0:W1:Y:S01]  /*0f70*/  MUFU.RCP R60, R49 ;  /* 0x00000031003c7308 */ /* 0x0000620000001000 */
[--C-:B------:R-:W-:Y:S02]  /*0f80*/  PRMT R56, RZ, 0x7610, R10.reuse ;  /* 0x00007610ff387816 */ /* 0x100fe4000000000a */
[----:B0-----:R-:W-:Y:S01]  /*0f90*/  PRMT R49, RZ, 0x5410, R10 ;  /* 0x00005410ff317816 */ /* 0x001fe2000000000a */
[----:B-1----:R-:W-:-:S04]  /*0fa0*/  FADD.FTZ R10, -R60, 1 ;  /* 0x3f8000003c0a7421 */ /* 0x002fc80000010100 */
[----:B------:R-:W-:Y:S01]  /*0fb0*/  FFMA.FTZ R10, R57, R10, 1 ;  /* 0x3f800000390a7423 */ /* 0x000fe2000001000a */
[----:B------:R-:W-:Y:S01]  /*0fc0*/  ISETP.NE.AND P1, PT, R23, RZ, PT ;  /* 0x000000ff1700720c */ /* 0x000fe20003f25270 */
[----:B------:R-:W-:Y:S01]  /*0fd0*/  BSSY B0, `(.L_x_7920) ;  /* 0x000004f000007945 */ /* 0x000fe20003800000 */
[----:B------:R-:W-:Y:S01]  /*0fe0*/  FMUL.FTZ R57, R57, R60 ;  /* 0x0000003c39397220 */ /* 0x000fe20000410000 */
[----:B--2---:R0:W-:Y:S04]  /*0ff0*/  STS.U16 [R40+0x40], R53 ;  /* 0x0000403528007388 */ /* 0x0041e80000000400 */
[----:B---3--:R1:W-:Y:S04]  /*1000*/  STS.U16 [R40], R51 ;  /* 0x0000003328007388 */ /* 0x0083e80000000400 */
[----:B----4-:R-:W-:Y:S01]  /*1010*/  STS.U16 [R40+0x80], R55 ;  /* 0x0000803728007388 */ /* 0x010fe20000000400 */
[----:B0-----:R-:W-:-:S03]  /*1020*/  FMUL.FTZ R53, R47, -1.4426950216293334961 ;  /* 0xbfb8aa3b2f357820 */ /* 0x001fc60000410000 */
[----:B------:R-:W-:Y:S01]  /*1030*/  STS.U16 [R40+0xc0], R61 ;  /* 0x0000c03d28007388 */ /* 0x000fe20000000400 */
[----:B------:R-:W-:-:S06]  /*1040*/  NOP ;  /* 0x0000000000007918 */ /* 0x000fcc0000000000 */
[----:B------:R-:W0:Y:S01]  /*1050*/  LDS.64 R44, [R25.X8] ;  /* 0x00000000192c7984 */ /* 0x000e220000008a00 */
[----:B------:R-:W2:Y:S01]  /*1060*/  MUFU.EX2 R53, R53 ;  /* 0x0000003500357308 */ /* 0x000ea20000000800 */
[----:B-1----:R-:W-:Y:S02]  /*1070*/  FADD.FTZ R51, R50, 1 ;  /* 0x3f80000032337421 */ /* 0x002fe40000010000 */
[----:B--2---:R-:W-:-:S05]  /*1080*/  FADD.FTZ R50, R53, 1 ;  /* 0x3f80000035327421 */ /* 0x004fca0000010000 */
[----:B------:R-:W1:Y:S08]  /*1090*/  MUFU.RCP R66, R50 ;  /* 0x0000003200427308 */ /* 0x000e700000001000 */
[----:B------:R2:W3:Y:S01]  /*10a0*/  MUFU.RCP R64, R51 ;  /* 0x0000003300407308 */ /* 0x0004e20000001000 */
[--C-:B------:R-:W-:Y:S01]  /*10b0*/  PRMT R53, RZ, 0x7610, R11.reuse ;  /* 0x00007610ff357816 */ /* 0x100fe2000000000b */
[----:B-1----:R-:W-:Y:S01]  /*10c0*/  FADD.FTZ R62, -R66, 1 ;  /* 0x3f800000423e7421 */ /* 0x002fe20000010100 */
[----:B--2---:R-:W-:Y:S01]  /*10d0*/  PRMT R51, RZ, 0x5410, R11 ;  /* 0x00005410ff337816 */ /* 0x004fe2000000000b */
[----:B------:R-:W-:Y:S01]  /*10e0*/  FADD.FTZ R11, -R65, 1 ;  /* 0x3f800000410b7421 */ /* 0x000fe20000010100 */
[----:B0-----:R-:W-:-:S02]  /*10f0*/  PRMT R54, RZ, 0x5410, R44 ;  /* 0x00005410ff367816 */ /* 0x001fc4000000002c */
[----:B------:R-:W-:Y:S02]  /*1100*/  PRMT R55, RZ, 0x7610, R44 ;  /* 0x00007610ff377816 */ /* 0x000fe4000000002c */
[--C-:B------:R-:W-:Y:S02]  /*1110*/  PRMT R50, RZ, 0x5410, R45.reuse ;  /* 0x00005410ff327816 */ /* 0x100fe4000000002d */
[----:B------:R-:W-:Y:S01]  /*1120*/  PRMT R52, RZ, 0x7610, R45 ;  /* 0x00007610ff347816 */ /* 0x000fe2000000002d */
[----:B------:R-:W-:Y:S02]  /*1130*/  FFMA.FTZ R61, R46, R11, 1 ;  /* 0x3f8000002e3d7423 */ /* 0x000fe4000001000b */
[----:B------:R-:W-:Y:S02]  /*1140*/  FFMA.FTZ R68, R47, R62, 1 ;  /* 0x3f8000002f447423 */ /* 0x000fe4000001003e */
[----:B---3--:R-:W-:Y:S02]  /*1150*/  FADD.FTZ R44, -R64, 1 ;  /* 0x3f800000402c7421 */ /* 0x008fe40000010100 */
        /* <DEDUP_REMOVED lines=13> */
[----:B------:R-:W-:-:S04]  /*1230*/  F2FP.BF16.PACK_AB R62, R45, R10 ;  /* 0x0000000a2d3e723e */ /* 0x000fc800000010ff */
[----:B------:R-:W-:Y:S01]  /*1240*/  F2FP.BF16.PACK_AB R63, R68, R61 ;  /* 0x0000003d443f723e */ /* 0x000fe200000010ff */
[----:B------:R-:W-:Y:S06]  /*1250*/  BAR.SYNC.DEFER_BLOCKING 0x0 ;  /* 0x0000000000007b1d */ /* 0x000fec0000010000 */
[----:B------:R0:W-:Y:S01]  /*1260*/  STS.64 [R25.X8], R62 ;  /* 0x0000003e19007388 */ /* 0x0001e20000008a00 */
[----:B------:R-:W-:-:S06]  /*1270*/  NOP ;  /* 0x0000000000007918 */ /* 0x000fcc0000000000 */
[----:B------:R-:W-:Y:S04]  /*1280*/  LDS.U16 R67, [R40] ;  /* 0x0000000028437984 */ /* 0x000fe80000000400 */
[----:B------:R-:W-:Y:S04]  /*1290*/  LDS.U16 R69, [R40+0x40] ;  /* 0x0000400028457984 */ /* 0x000fe80000000400 */
[----:B------:R-:W-:Y:S04]  /*12a0*/  LDS.U16 R71, [R40+0x80] ;  /* 0x0000800028477984 */ /* 0x000fe80000000400 */
[----:B------:R-:W-:Y:S04]  /*12b0*/  LDS.U16 R73, [R40+0xc0] ;  /* 0x0000c00028497984 */ /* 0x000fe80000000400 */
[----:B------:R-:W-:Y:S04]  /*12c0*/  @!P1 STS [0x100], R14 ;  /* 0x0001000eff009388 */ /* 0x000fe80000000800 */
[----:B------:R-:W-:Y:S06]  /*12d0*/  BAR.SYNC.DEFER_BLOCKING 0x0 ;  /* 0x0000000000007b1d */ /* 0x000fec0000010000 */
[----:B------:R-:W1:Y:S01]  /*12e0*/  LDS R44, [0x100] ;  /* 0x00010000ff2c7984 */ /* 0x000e620000000800 */
[----:B------:R-:W-:-:S02]  /*12f0*/  IMAD R68, R20, c[0x0][0x2e8], RZ ;  /* 0x0000ba0014447a24 */ /* 0x000fc400078e02ff */
[----:B------:R-:W-:-:S04]  /*1300*/  IMAD.WIDE.U32 R10, R19, c[0x0][0x2e8], RZ ;  /* 0x0000ba00130a7a25 */ /* 0x000fc800078e00ff */
[----:B0-----:R-:W-:-:S05]  /*1310*/  IMAD R63, R19, c[0x0][0x2ec], R68 ;  /* 0x0000bb00133f7a24 */ /* 0x001fca00078e0244 */
        /* <DEDUP_REMOVED lines=8> */
[C---:B------:R-:W-:Y:S02]  /*13a0*/  IADD3 R10, P5, R33.reuse, R2, RZ ;  /* 0x00000002210a7210 */ /* 0x040fe40007fbe0ff */
[----:B-1----:R-:W-:-:S02]  /*13b0*/  ISETP.GE.AND P4, PT, R33, R44, PT ;  /* 0x0000002c2100720c */ /* 0x002fc40003f86270 */
[-C--:B------:R-:W-:Y:S02]  /*13c0*/  ISETP.GE.AND P3, PT, R36, R44.reuse, PT ;  /* 0x0000002c2400720c */ /* 0x080fe40003f66270 */
[-C--:B------:R-:W-:Y:S02]  /*13d0*/  ISETP.GE.AND P2, PT, R35, R44.reuse, PT ;  /* 0x0000002c2300720c */ /* 0x080fe40003f46270 */
[----:B------:R-:W-:Y:S02]  /*13e0*/  ISETP.GE.AND P0, PT, R37, R44, PT ;  /* 0x0000002c2500720c */ /* 0x000fe40003f06270 */
[----:B------:R-:W-:-:S04]  /*13f0*/  LEA R44, P6, R62, R45, 0x1 ;  /* 0x0000002d3e2c7211 */ /* 0x000fc800078c08ff */
[----:B------:R-:W-:Y:S01]  /*1400*/  LEA.HI.X R45, R62, R11, R61, 0x1, P6 ;  /* 0x0000000b3e2d7211 */ /* 0x000fe200030f0c3d */
        /* <DEDUP_REMOVED lines=11> */
.L_x_7921:
[----:B------:R-:W-:Y:S05]  /*14c0*/  BSYNC B0 ;  /* 0x0000000000007941 */ /* 0x000fea0003800000 */
.L_x_7920:
[----:B------:R-:W-:Y:S01]  /*14d0*/  @!P0 STG.E.U16 [R44.64+0x80], R73 ;  /* 0x000080492c008986 */ /* 0x000fe2000c101506 */
[----:B------:R-:W-:Y:S01]  /*14e0*/  ISETP.NE.U32.AND P0, PT, RZ, c[0x0][0x270], PT ;  /* 0x00009c00ff007a0c */ /* 0x000fe20003f05070 */
[----:B------:R-:W-:Y:S01]  /*14f0*/  FMUL.FTZ R66, R47, R66 ;  /* 0x000000422f427220 */ /* 0x000fe20000410000 */
[--C-:B------:R-:W-:Y:S01]  /*1500*/  PRMT R47, RZ, 0x5410, R13.reuse ;  /* 0x00005410ff2f7816 */ /* 0x100fe2000000000d */
[----:B------:R-:W-:Y:S01]  /*1510*/  @!P3 STG.E.U16 [R44.64+0x40], R71 ;  /* 0x000040472c00b986 */ /* 0x000fe2000c101506 */
[----:B------:R-:W-:Y:S01]  /*1520*/  ISETP.NE.AND.EX P0, PT, RZ, c[0x0][0x274], PT, P0 ;  /* 0x00009d00ff007a0c */ /* 0x000fe20003f05300 */
[----:B------:R-:W-:Y:S01]  /*1530*/  FMUL.FTZ R64, R43, R64 ;  /* 0x000000402b407220 */ /* 0x000fe20000410000 */
[----:B------:R-:W-:Y:S01]  /*1540*/  PRMT R43, RZ, 0x5410, R12 ;  /* 0x00005410ff2b7816 */ /* 0x000fe2000000000c */
[----:B------:R1:W-:Y:S01]  /*1550*/  @!P2 STG.E.U16 [R44.64], R69 ;  /* 0x000000452c00a986 */ /* 0x0003e2000c101506 */
[----:B------:R-:W-:Y:S01]  /*1560*/  PRMT R13, RZ, 0x7610, R13 ;  /* 0x00007610ff0d7816 */ /* 0x000fe2000000000d */
[----:B------:R-:W-:-:S02]  /*1570*/  FMUL.FTZ R65, R46, R65 ;  /* 0x000000412e417220 */ /* 0x000fc40000410000 */
[--C-:B-----5:R-:W-:Y:S02]  /*1580*/  FADD.FTZ R43, R43, R18.reuse ;  /* 0x000000122b2b7221 */ /* 0x120fe40000010000 */
[----:B------:R-:W-:Y:S02]  /*1590*/  FADD.FTZ R46, R13, R18 ;  /* 0x000000120d2e7221 */ /* 0x000fe40000010000 */
[----:B------:R-:W-:Y:S02]  /*15a0*/  FMUL.FTZ R51, R51, R65 ;  /* 0x0000004133337220 */ /* 0x000fe40000410000 */
[----:B------:R-:W-:Y:S01]  /*15b0*/  FMUL.FTZ R53, R53, R66 ;  /* 0x0000004235357220 */ /* 0x000fe20000410000 */
[----:B-1----:R-:W-:-:S05]  /*15c0*/  PRMT R45, RZ, 0x7610, R12 ;  /* 0x00007610ff2d7816 */ /* 0x002fca000000000c */
[--C-:B------:R-:W-:Y:S02]  /*15d0*/  FADD.FTZ R44, R45, R18.reuse ;  /* 0x000000122d2c7221 */ /* 0x100fe40000010000 */
[----:B------:R-:W-:Y:S02]  /*15e0*/  FADD.FTZ R45, R47, R18 ;  /* 0x000000122f2d7221 */ /* 0x000fe40000010000 */
        /* <DEDUP_REMOVED lines=10> */
[----:B------:R-:W-:-:S03]  /*1690*/  IMAD R52, R20, c[0x0][0x210], RZ ;  /* 0x0000840014347a24 */ /* 0x000fc600078e02ff */
[----:B------:R-:W-:Y:S01]  /*16a0*/  F2FP.BF16.PACK_AB R55, R13, R50 ;  /* 0x000000320d37723e */ /* 0x000fe200000010ff */
[----:B------:R-:W-:-:S04]  /*16b0*/  IMAD.WIDE.U32 R12, R19, c[0x0][0x210], RZ ;  /* 0x00008400130c7a25 */ /* 0x000fc800078e00ff */
[----:B0-----:R-:W-:-:S05]  /*16c0*/  IMAD R67, R19, c[0x0][0x214], R52 ;  /* 0x0000850013437a24 */ /* 0x001fca00078e0234 */
[----:B------:R-:W-:Y:S01]  /*16d0*/  IADD3 R13, R13, R67, RZ ;  /* 0x000000430d0d7210 */ /* 0x000fe20007ffe0ff */
[----:B------:R0:W-:Y:S01]  /*16e0*/  STS.64 [R25.X8], R54 ;  /* 0x0000003619007388 */ /* 0x0001e20000008a00 */
[----:B------:R-:W-:-:S06]  /*16f0*/  NOP ;  /* 0x0000000000007918 */ /* 0x000fcc0000000000 */
[----:B------:R-:W-:Y:S01]  /*1700*/  LDS.U16 R57, [R40] ;  /* 0x0000000028397984 */ /* 0x000fe20000000400 */
[----:B------:R-:W-:-:S03]  /*1710*/  IMAD.WIDE.U32 R12, R0, c[0x0][0x218], R12 ;  /* 0x00008600000c7a25 */ /* 0x000fc600078e000c */
[----:B------:R-:W-:Y:S01]  /*1720*/  LDS.U16 R61, [R40+0x40] ;  /* 0x00004000283d7984 */ /* 0x000fe20000000400 */
[----:B0-----:R-:W-:Y:S01]  /*1730*/  IMAD R55, R17, c[0x0][0x218], RZ ;  /* 0x0000860011377a24 */ /* 0x001fe200078e02ff */
[----:B------:R-:W-:Y:S02]  /*1740*/  IADD3 R12, P5, R41, R12, RZ ;  /* 0x0000000c290c7210 */ /* 0x000fe40007fbe0ff */
[----:B------:R-:W-:Y:S01]  /*1750*/  LDS.U16 R63, [R40+0x80] ;  /* 0x00008000283f7984 */ /* 0x000fe20000000400 */
[----:B------:R-:W-:Y:S01]  /*1760*/  IMAD R55, R0, c[0x0][0x21c], R55 ;  /* 0x0000870000377a24 */ /* 0x000fe200078e0237 */
[----:B------:R-:W-:Y:S02]  /*1770*/  LEA R54, P0, R15, c[0x0][0x270], 0x1 ;  /* 0x00009c000f367a11 */ /* 0x000fe400078008ff */
[----:B------:R-:W-:Y:S02]  /*1780*/  LDS.U16 R65, [R40+0xc0] ;  /* 0x0000c00028417984 */ /* 0x000fe40000000400 */
[----:B------:R-:W-:-:S02]  /*1790*/  IADD3.X R13, R42, R55, R13, P5, !PT ;  /* 0x000000372a0d7210 */ /* 0x000fc40002ffe40d */
[----:B------:R-:W-:Y:S01]  /*17a0*/  @!P1 STS [0x100], R14 ;  /* 0x0001000eff009388 */ /* 0x000fe20000000800 */
[----:B------:R-:W-:-:S03]  /*17b0*/  LEA.HI.X R15, R15, c[0x0][0x274], R48, 0x1, P0 ;  /* 0x00009d000f0f7a11 */ /* 0x000fc600000f0c30 */
[----:B------:R-:W-:Y:S01]  /*17c0*/  BAR.SYNC.DEFER_BLOCKING 0x0 ;  /* 0x0000000000007b1d */ /* 0x000fe20000010000 */
        /* <DEDUP_REMOVED lines=19> */
.L_x_7924:
[----:B------:R-:W-:Y:S05]  /*1900*/  BSYNC B0 ;  /* 0x0000000000007941 */ /* 0x000fea0003800000 */
.L_x_7923:
[----:B------:R1:W-:Y:S04]  /*1910*/  @!P0 STG.E.U16 [R54.64], R61 ;  /* 0x0000003d36008986 */ /* 0x0003e8000c101506 */
[----:B------:R1:W-:Y:S04]  /*1920*/  @!P2 STG.E.U16 [R54.64+0x40], R63 ;  /* 0x0000403f3600a986 */ /* 0x0003e8000c101506 */
[----:B------:R1:W-:Y:S02]  /*1930*/  @!P3 STG.E.U16 [R54.64+0x80], R65 ;  /* 0x000080413600b986 */ /* 0x0003e4000c101506 */
.L_x_7922:
[----:B0-----:R-:W-:Y:S01]  /*1940*/  IMAD.MOV.U32 R14, RZ, RZ, c[0x0][0x16c] ;  /* 0x00005b00ff0e7624 */ /* 0x001fe200078e00ff */
[--C-:B------:R-:W-:Y:S01]  /*1950*/  PRMT R12, RZ, 0x5410, R58.reuse ;  /* 0x00005410ff0c7816 */ /* 0x100fe2000000003a */
[----:B------:R-:W-:Y:S01]  /*1960*/  BAR.SYNC.DEFER_BLOCKING 0x0 ;  /* 0x0000000000007b1d */ /* 0x000fe20000010000 */
[----:B------:R-:W-:Y:S01]  /*1970*/  PRMT R13, RZ, 0x7610, R58 ;  /* 0x00007610ff0d7816 */ /* 0x000fe2000000003a */
[----:B------:R-:W-:Y:S01]  /*1980*/  HFMA2.MMA R57, -RZ, RZ, 0, 0 ;  /* 0x00000000ff397435 */ /* 0x000fe200000001ff */
[----:B------:R-:W-:Y:S01]  /*1990*/  ISETP.GE.AND P0, PT, R14, 0x1, PT ;  /* 0x000000010e00780c */ /* 0x000fe20003f06270 */
[C---:B------:R-:W-:Y:S01]  /*19a0*/  FFMA.FTZ R12, R47.reuse, R12, R21 ;  /* 0x0000000c2f0c7223 */ /* 0x040fe20000010015 */
[--C-:B------:R-:W-:Y:S01]  /*19b0*/  PRMT R21, RZ, 0x7610, R59.reuse ;  /* 0x00007610ff157816 */ /* 0x100fe2000000003b */
[-C--:B------:R-:W-:Y:S01]  /*19c0*/  FMUL.FTZ R52, R47, R16.reuse ;  /* 0x000000102f347220 */ /* 0x080fe20000410000 */
[----:B------:R-:W-:Y:S01]  /*19d0*/  MOV R50, RZ ;  /* 0x000000ff00327202 */ /* 0x000fe20000000f00 */
[C---:B------:R-:W-:Y:S01]  /*19e0*/  FFMA.FTZ R12, R49.reuse, R13, R12 ;  /* 0x0000000d310c7223 */ /* 0x040fe2000001000c */
[----:B------:R-:W-:Y:S01]  /*19f0*/  PRMT R13, RZ, 0x5410, R59 ;  /* 0x00005410ff0d7816 */ /* 0x000fe2000000003b */
[----:B-1----:R-:W-:-:S02]  /*1a00*/  FMUL.FTZ R61, R49, R16 ;  /* 0x00000010313d7220 */ /* 0x002fc40000410000 */
[CC--:B------:R-:W-:Y:S02]  /*1a10*/  FMUL.FTZ R54, R51.reuse, R16.reuse ;  /* 0x0000001033367220 */ /* 0x0c0fe40000410000 */
[----:B------:R-:W-:Y:S02]  /*1a20*/  FFMA.FTZ R12, R51, R13, R12 ;  /* 0x0000000d330c7223 */ /* 0x000fe4000001000c */
[C---:B------:R-:W-:Y:S02]  /*1a30*/  FMUL.FTZ R63, R53.reuse, R16 ;  /* 0x00000010353f7220 */ /* 0x040fe40000410000 */
[----:B------:R-:W-:Y:S02]  /*1a40*/  FFMA.FTZ R21, R53, R21, R12 ;  /* 0x0000001535157223 */ /* 0x000fe4000001000c */
[----:B------:R-:W-:Y:S02]  /*1a50*/  IMAD.MOV.U32 R48, RZ, RZ, RZ ;  /* 0x000000ffff307224 */ /* 0x000fe400078e00ff */
        /* <DEDUP_REMOVED lines=12> */
[----:B------:R-:W-:-:S03]  /*1b20*/  IMAD.WIDE.U32 R56, R0, c[0x0][0x198], RZ ;  /* 0x0000660000387a25 */ /* 0x000fc600078e00ff */
[----:B------:R-:W-:Y:S01]  /*1b30*/  IADD3 R65, R67, R65, RZ ;  /* 0x0000004143417210 */ /* 0x000fe20007ffe0ff */
[----:B------:R-:W-:Y:S01]  /*1b40*/  IMAD.WIDE.U32 R14, R0, c[0x0][0x1b8], RZ ;  /* 0x00006e00000e7a25 */ /* 0x000fe200078e00ff */
[----:B------:R-:W-:Y:S02]  /*1b50*/  LEA R62, P2, R56, c[0x0][0x228], 0x2 ;  /* 0x00008a00383e7a11 */ /* 0x000fe400078410ff */
[----:B------:R-:W-:Y:S01]  /*1b60*/  LEA.HI.X R65, R66, c[0x0][0x224], R65, 0x2, P0 ;  /* 0x0000890042417a11 */ /* 0x000fe200000f1441 */
[----:B------:R-:W-:Y:S01]  /*1b70*/  IMAD R69, R0, c[0x0][0x19c], R69 ;  /* 0x0000670000457a24 */ /* 0x000fe200078e0245 */
[----:B------:R-:W-:Y:S01]  /*1b80*/  LEA R60, P3, R14, c[0x0][0x230], 0x2 ;  /* 0x00008c000e3c7a11 */ /* 0x000fe200078610ff */
[----:B------:R-:W-:Y:S01]  /*1b90*/  IMAD R71, R0, c[0x0][0x1bc], R71 ;  /* 0x00006f0000477a24 */ /* 0x000fe200078e0247 */
[----:B------:R-:W-:Y:S01]  /*1ba0*/  MOV R66, RZ ;  /* 0x000000ff00427202 */ /* 0x000fe20000000f00 */
[----:B------:R-:W-:Y:S01]  /*1bb0*/  IMAD R13, R12, c[0x0][0x16c], RZ ;  /* 0x00005b000c0d7a24 */ /* 0x000fe200078e02ff */
[----:B------:R-:W-:Y:S01]  /*1bc0*/  LEA.HI R12, R68, R68, RZ, 0x1 ;  /* 0x00000044440c7211 */ /* 0x000fe200078f08ff */
[----:B------:R-:W-:Y:S01]  /*1bd0*/  IMAD.IADD R67, R57, 0x1, R69 ;  /* 0x0000000139437824 */ /* 0x000fe200078e0245 */
[----:B------:R-:W-:Y:S01]  /*1be0*/  IADD3 R69, R15, R71, RZ ;  /* 0x000000470f457210 */ /* 0x000fe20007ffe0ff */
[----:B------:R-:W-:Y:S01]  /*1bf0*/  IMAD.MOV.U32 R57, RZ, RZ, RZ ;  /* 0x000000ffff397224 */ /* 0x000fe200078e00ff */
[----:B------:R-:W-:Y:S01]  /*1c00*/  LOP3.LUT R15, R12, 0xfffffe, RZ, 0xc0, !PT ;  /* 0x00fffffe0c0f7812 */ /* 0x000fe200078ec0ff */
[----:B------:R-:W-:Y:S01]  /*1c10*/  IMAD.WIDE R12, R13, 0x8, R8 ;  /* 0x000000080d0c7825 */ /* 0x000fe200078e0208 */
[----:B------:R-:W-:-:S02]  /*1c20*/  LEA.HI.X R67, R56, c[0x0][0x22c], R67, 0x2, P2 ;  /* 0x00008b0038437a11 */ /* 0x000fc400010f1443 */
[----:B------:R-:W-:Y:S01]  /*1c30*/  LEA.HI.X R69, R14, c[0x0][0x234], R69, 0x2, P3 ;  /* 0x00008d000e457a11 */ /* 0x000fe200018f1445 */
[----:B------:R-:W-:Y:S01]  /*1c40*/  IMAD.IADD R15, R68, 0x1, -R15 ;  /* 0x00000001440f7824 */ /* 0x000fe200078e0a0f */
[----:B------:R-:W-:Y:S01]  /*1c50*/  MOV R56, R12 ;  /* 0x0000000c00387202 */ /* 0x000fe20000000f00 */
[----:B------:R-:W-:Y:S02]  /*1c60*/  IMAD.MOV.U32 R71, RZ, RZ, R13 ;  /* 0x000000ffff477224 */ /* 0x000fe400078e000d */
[----:B------:R-:W-:Y:S02]  /*1c70*/  IMAD.SHL.U32 R68, R15, 0x100, RZ ;  /* 0x000001000f447824 */ /* 0x000fe400078e00ff */
.L_x_7930:
[----:B------:R-:W2:Y:S01]  /*1c80*/  LDG.E R70, [R64.64] ;  /* 0x0000000640467981 */ /* 0x000ea2000c1e1900 */
[----:B------:R-:W-:Y:S01]  /*1c90*/  MOV R14, R62 ;  /* 0x0000003e000e7202 */ /* 0x000fe20000000f00 */
[----:B------:R-:W-:Y:S01]  /*1ca0*/  IMAD.MOV.U32 R13, RZ, RZ, R69 ;  /* 0x000000ffff0d7224 */ /* 0x000fe200078e0045 */
[----:B------:R-:W-:Y:S02]  /*1cb0*/  MOV R12, R60 ;  /* 0x0000003c000c7202 */ /* 0x000fe40000000f00 */
[----:B------:R-:W-:-:S03]  /*1cc0*/  MOV R15, R67 ;  /* 0x00000043000f7202 */ /* 0x000fc60000000f00 */
[----:B------:R0:W3:Y:S04]  /*1cd0*/  LDG.E R73, [R12.64] ;  /* 0x000000060c497981 */ /* 0x0000e8000c1e1900 */
[----:B------:R1:W3:Y:S01]  /*1ce0*/  LDG.E R14, [R14.64] ;  /* 0x000000060e0e7981 */ /* 0x0002e2000c1e1900 */
[C---:B------:R-:W-:Y:S02]  /*1cf0*/  ISETP.NE.AND P2, PT, R23.reuse, RZ, PT ;  /* 0x000000ff1700720c */ /* 0x040fe40003f45270 */
[----:B------:R-:W-:-:S04]  /*1d00*/  IADD3 R77, R23, 0x200, RZ ;  /* 0x00000200174d7810 */ /* 0x000fc80007ffe0ff */
[----:B------:R-:W-:Y:S02]  /*1d10*/  SEL R74, R68, R77, !P2 ;  /* 0x0000004d444a7207 */ /* 0x000fe40005000000 */
[----:B------:R-:W-:Y:S02]  /*1d20*/  ISETP.NE.AND P3, PT, R23, 0x1f, PT ;  /* 0x0000001f1700780c */ /* 0x000fe40003f65270 */
[----:B------:R-:W-:-:S04]  /*1d30*/  ISETP.GT.AND P0, PT, R31, 0x1, PT ;  /* 0x000000011f00780c */ /* 0x000fc80003f04270 */
[----:B------:R-:W-:Y:S01]  /*1d40*/  ISETP.EQ.AND P0, PT, R86, RZ, P0 ;  /* 0x000000ff5600720c */ /* 0x000fe20000702270 */
[----:B------:R-:W-:-:S12]  /*1d50*/  IMAD.MOV.U32 R79, RZ, RZ, RZ ;  /* 0x000000ffff4f7224 */ /* 0x000fd800078e00ff */
[----:B0-----:R-:W-:Y:S02]  /*1d60*/  @P0 MOV R12, R56 ;  /* 0x00000038000c0202 */ /* 0x001fe40000000f00 */
[----:B------:R-:W-:Y:S02]  /*1d70*/  @P0 MOV R13, R71 ;  /* 0x00000047000d0202 */ /* 0x000fe40000000f00 */
[----:B------:R-:W-:Y:S01]  /*1d80*/  PRMT R77, RZ, 0x7610, R59 ;  /* 0x00007610ff4d7816 */ /* 0x000fe2000000003b */
[----:B------:R-:W-:Y:S01]  /*1d90*/  BSSY B0, `(.L_x_7926) ;  /* 0x0000022000007945 */ /* 0x000fe20003800000 */
[----:B--2---:R-:W-:-:S04]  /*1da0*/  FMUL.FTZ R72, R70, 1.4426950216293334961 ;  /* 0x3fb8aa3b46487820 */ /* 0x004fc80000410000 */
[----:B------:R-:W-:-:S06]  /*1db0*/  FMUL.FTZ R75, R43, R72 ;  /* 0x000000482b4b7220 */ /* 0x000fcc0000410000 */
[----:B------:R-:W0:Y:S02]  /*1dc0*/  MUFU.EX2 R75, R75 ;  /* 0x0000004b004b7308 */ /* 0x000e240000000800 */
[----:B0-----:R0:W-:Y:S04]  /*1dd0*/  STS [R74.X4+0x348], R75 ;  /* 0x0003484b4a007388 */ /* 0x0011e80000004800 */
[----:B------:R-:W-:Y:S01]  /*1de0*/  BAR.SYNC.DEFER_BLOCKING 0x0 ;  /* 0x0000000000007b1d */ /* 0x000fe20000010000 */
[-C--:B------:R-:W-:Y:S02]  /*1df0*/  FMUL.FTZ R76, R46, R72.reuse ;  /* 0x000000482e4c7220 */ /* 0x080fe40000410000 */
[----:B------:R-:W-:-:S03]  /*1e00*/  FMUL.FTZ R78, R44, R72 ;  /* 0x000000482c4e7220 */ /* 0x000fc60000410000 */
[----:B------:R2:W4:Y:S01]  /*1e10*/  @P3 LDS R93, [R23.X4+0xb4c] ;  /* 0x000b4c00175d3984 */ /* 0x0005220000004800 */
[----:B------:R-:W0:Y:S01]  /*1e20*/  MUFU.EX2 R76, R76 ;  /* 0x0000004c004c7308 */ /* 0x000e220000000800 */
[----:B-1----:R-:W-:Y:S02]  /*1e30*/  FMUL.FTZ R15, R45, R72 ;  /* 0x000000482d0f7220 */ /* 0x002fe40000410000 */
[----:B------:R1:W5:Y:S01]  /*1e40*/  @P0 LDG.E R79, [R12.64+0x4] ;  /* 0x000004060c4f0981 */ /* 0x000362000c1e1900 */
[----:B---3--:R-:W-:-:S04]  /*1e50*/  FMUL.FTZ R14, R73, R14 ;  /* 0x0000000e490e7220 */ /* 0x008fc80000410000 */
[----:B------:R-:W3:Y:S01]  /*1e60*/  MUFU.EX2 R78, R78 ;  /* 0x0000004e004e7308 */ /* 0x000ee20000000800 */
[----:B------:R-:W-:-:S07]  /*1e70*/  PRMT R72, RZ, 0x5410, R58 ;  /* 0x00005410ff487816 */ /* 0x000fce000000003a */
[----:B-1----:R2:W1:Y:S01]  /*1e80*/  MUFU.EX2 R12, R15 ;  /* 0x0000000f000c7308 */ /* 0x0024620000000800 */
[----:B------:R-:W-:Y:S01]  /*1e90*/  PRMT R73, RZ, 0x7610, R58 ;  /* 0x00007610ff497816 */ /* 0x000fe2000000003a */
[-C--:B------:R-:W-:Y:S01]  /*1ea0*/  FMUL.FTZ R87, R51, R14.reuse ;  /* 0x0000000e33577220 */ /* 0x080fe20000410000 */
[----:B0-----:R-:W-:Y:S01]  /*1eb0*/  PRMT R74, RZ, 0x5410, R59 ;  /* 0x00005410ff4a7816 */ /* 0x001fe2000000003b */
[----:B------:R-:W-:Y:S02]  /*1ec0*/  FMUL.FTZ R82, R53, R14 ;  /* 0x0000000e35527220 */ /* 0x000fe40000410000 */
[----:B------:R-:W-:Y:S02]  /*1ed0*/  FMUL.FTZ R80, R43, R72 ;  /* 0x000000482b507220 */ /* 0x000fe40000410000 */
[----:B------:R-:W-:Y:S02]  /*1ee0*/  FMUL.FTZ R83, R44, R73 ;  /* 0x000000492c537220 */ /* 0x000fe40000410000 */
[----:B------:R-:W-:-:S02]  /*1ef0*/  FMUL.FTZ R81, R45, R74 ;  /* 0x0000004a2d517220 */ /* 0x000fc40000410000 */
[----:B------:R-:W-:Y:S02]  /*1f00*/  FMUL.FTZ R13, R46, R77 ;  /* 0x0000004d2e0d7220 */ /* 0x000fe40000410000 */
[----:B------:R-:W-:Y:S02]  /*1f10*/  FMUL.FTZ R85, R49, R14 ;  /* 0x0000000e31557220 */ /* 0x000fe40000410000 */
[----:B------:R-:W-:Y:S01]  /*1f20*/  FFMA.FTZ R90, R76, R82, R87 ;  /* 0x000000524c5a7223 */ /* 0x000fe20000010057 */
[----:B------:R-:W-:Y:S05]  /*1f30*/  @P3 BRA `(.L_x_7927) ;  /* 0x0000007000003947 */ /* 0x000fea0003800000 */
[----:B-123--:R-:W-:Y:S01]  /*1f40*/  ISETP.NE.AND P0, PT, R31, c[0x0][0x174], PT ;  /* 0x00005d001f007a0c */ /* 0x00efe20003f05270 */
[----:B----4-:R-:W-:-:S12]  /*1f50*/  HFMA2.MMA R93, -RZ, RZ, 1.875, 0 ;  /* 0x3f800000ff5d7435 */ /* 0x010fd800000001ff */
[----:B------:R-:W-:-:S04]  /*1f60*/  @P0 LEA.HI R15, R31, R31, RZ, 0x1 ;  /* 0x0000001f1f0f0211 */ /* 0x000fc800078f08ff */
[----:B------:R-:W-:-:S05]  /*1f70*/  @P0 LOP3.LUT R84, R15, 0x3ffffe, RZ, 0xc0, !PT ;  /* 0x003ffffe0f540812 */ /* 0x000fca00078ec0ff */
[----:B------:R-:W-:-:S05]  /*1f80*/  @P0 IMAD.IADD R15, R31, 0x1, -R84 ;  /* 0x000000011f0f0824 */ /* 0x000fca00078e0a54 */
[----:B------:R-:W-:-:S05]  /*1f90*/  @P0 LEA R15, R15, R66, 0xa ;  /* 0x000000420f0f0211 */ /* 0x000fca00078e50ff */
[----:B------:R0:W1:Y:S02]  /*1fa0*/  @P0 LDS R93, [R15+0x348] ;  /* 0x000348000f5d0984 */ /* 0x0000640000000800 */
.L_x_7927:
[----:B-123--:R-:W-:Y:S05]  /*1fb0*/  BSYNC B0 ;  /* 0x0000000000007941 */ /* 0x00efea0003800000 */
.L_x_7926:
[----:B0---4-:R-:W-:Y:S01]  /*1fc0*/  FMUL.FTZ R15, R76, R93 ;  /* 0x0000005d4c0f7220 */ /* 0x011fe20000410000 */
[----:B------:R-:W-:Y:S01]  /*1fd0*/  ISETP.NE.AND P4, PT, R86, 0x1f, PT ;  /* 0x0000001f5600780c */ /* 0x000fe20003f85270 */
        /* <DEDUP_REMOVED lines=42> */
[C---:B--2---:R-:W-:Y:S02]  /*2280*/  @P4 FFMA.FTZ R90, R95.reuse, R15, R90 ;  /* 0x0000000f5f5a4223 */ /* 0x044fe4000001005a */
[----:B------:R-:W1:Y:S01]  /*2290*/  SHFL.DOWN PT, R96, R91, 0x8, 0x1f ;  /* 0x09001f005b607f89 */ /* 0x000e6200000e0000 */
[----:B------:R-:W-:Y:S01]  /*22a0*/  ISETP.EQ.AND P0, PT, R86, RZ, !P0 ;  /* 0x000000ff5600720c */ /* 0x000fe20004702270 */
[----:B------:R-:W-:Y:S02]  /*22b0*/  IMAD.MOV.U32 R15, RZ, RZ, RZ ;  /* 0x000000ffff0f7224 */ /* 0x000fe400078e00ff */
[----:B---3--:R-:W-:Y:S01]  /*22c0*/  @P4 FMUL.FTZ R95, R95, R14 ;  /* 0x0000000e5f5f4220 */ /* 0x008fe20000410000 */
[----:B------:R-:W2:Y:S01]  /*22d0*/  SHFL.UP PT, R94, R90, 0x8, RZ ;  /* 0x050000005a5e7989 */ /* 0x000ea200000e00ff */
[----:B------:R-:W-:-:S02]  /*22e0*/  MOV R14, 0x3f800000 ;  /* 0x3f800000000e7802 */ /* 0x000fc40000000f00 */
        /* <DEDUP_REMOVED lines=30> */
[----:B------:R-:W-:Y:S01]  /*24d0*/  ISETP.NE.AND P2, PT, R25, RZ, PT ;  /* 0x000000ff1900720c */ /* 0x000fe20003f45270 */
[----:B------:R-:W-:Y:S02]  /*24e0*/  FFMA.FTZ R85, R12, R87, R85 ;  /* 0x000000570c557223 */ /* 0x000fe40000010055 */
[----:B------:R-:W-:Y:S02]  /*24f0*/  FFMA.FTZ R92, R75, R92, R80 ;  /* 0x0000005c4b5c7223 */ /* 0x000fe40000010050 */
[C---:B------:R-:W-:Y:S02]  /*2500*/  FFMA.FTZ R89, R78.reuse, R85, R89 ;  /* 0x000000554e597223 */ /* 0x040fe40000010059 */
[----:B------:R-:W-:-:S02]  /*2510*/  FFMA.FTZ R83, R78, R92, R83 ;  /* 0x0000005c4e537223 */ /* 0x000fc40000010053 */
[----:B------:R-:W-:Y:S02]  /*2520*/  FFMA.FTZ R80, R47, R92, RZ ;  /* 0x0000005c2f507223 */ /* 0x000fe400000100ff */
[C---:B------:R-:W-:Y:S02]  /*2530*/  FFMA.FTZ R78, -R43.reuse, R72, R92 ;  /* 0x000000482b4e7223 */ /* 0x040fe4000001015c */
[----:B------:R-:W-:Y:S02]  /*2540*/  FMUL.FTZ R75, R43, R89 ;  /* 0x000000592b4b7220 */ /* 0x000fe40000410000 */
[-C--:B------:R-:W-:Y:S02]  /*2550*/  FFMA.FTZ R90, R12, R83.reuse, R81 ;  /* 0x000000530c5a7223 */ /* 0x080fe40000010051 */
[----:B------:R-:W-:Y:S02]  /*2560*/  FFMA.FTZ R12, R49, R83, R80 ;  /* 0x00000053310c7223 */ /* 0x000fe40000010050 */
[----:B------:R-:W-:-:S02]  /*2570*/  FFMA.FTZ R81, -R44, R73, R83 ;  /* 0x000000492c517223 */ /* 0x000fc40000010153 */
[----:B------:R-:W-:Y:S02]  /*2580*/  FMUL.FTZ R80, R44, R85 ;  /* 0x000000552c507220 */ /* 0x000fe40000410000 */
[----:B------:R-:W-:Y:S02]  /*2590*/  FFMA.FTZ R79, R75, R78, RZ ;  /* 0x0000004e4b4f7223 */ /* 0x000fe400000100ff */
[----:B------:R-:W-:Y:S02]  /*25a0*/  FFMA.FTZ R13, R76, R90, R13 ;  /* 0x0000005a4c0d7223 */ /* 0x000fe4000001000d */
[C---:B------:R-:W-:Y:S02]  /*25b0*/  FFMA.FTZ R82, -R45.reuse, R74, R90 ;  /* 0x0000004a2d527223 */ /* 0x040fe4000001015a */
[----:B------:R-:W-:Y:S02]  /*25c0*/  FMUL.FTZ R76, R45, R87 ;  /* 0x000000572d4c7220 */ /* 0x000fe40000410000 */
[----:B------:R-:W-:-:S02]  /*25d0*/  FFMA.FTZ R79, R80, R81, R79 ;  /* 0x00000051504f7223 */ /* 0x000fc4000001004f */
[----:B------:R-:W-:Y:S02]  /*25e0*/  FFMA.FTZ R12, R51, R90, R12 ;  /* 0x0000005a330c7223 */ /* 0x000fe4000001000c */
[C---:B------:R-:W-:Y:S02]  /*25f0*/  FMUL.FTZ R90, R46.reuse, R93 ;  /* 0x0000005d2e5a7220 */ /* 0x040fe40000410000 */
[----:B------:R-:W-:Y:S02]  /*2600*/  FFMA.FTZ R83, -R46, R77, R13 ;  /* 0x0000004d2e537223 */ /* 0x000fe4000001010d */
[----:B------:R-:W-:Y:S02]  /*2610*/  FFMA.FTZ R79, R76, R82, R79 ;  /* 0x000000524c4f7223 */ /* 0x000fe4000001004f */
[----:B------:R-:W-:Y:S02]  /*2620*/  FFMA.FTZ R13, R53, R13, R12 ;  /* 0x0000000d350d7223 */ /* 0x000fe4000001000c */
[----:B------:R-:W-:-:S02]  /*2630*/  FFMA.FTZ R12, R90, R83, R79 ;  /* 0x000000535a0c7223 */ /* 0x000fc4000001004f */
[C---:B--2---:R-:W-:Y:S01]  /*2640*/  FFMA.FTZ R15, R91.reuse, R15, R84 ;  /* 0x0000000f5b0f7223 */ /* 0x044fe20000010054 */
[----:B------:R-:W0:Y:S01]  /*2650*/  SHFL.DOWN PT, R92, R13, 0x1, 0x1f ;  /* 0x08201f000d5c7f89 */ /* 0x000e2200000e0000 */
[----:B------:R-:W-:Y:S02]  /*2660*/  FADD.FTZ R54, R76, R54 ;  /* 0x000000364c367221 */ /* 0x000fe40000010000 */
[C---:B------:R-:W-:Y:S01]  /*2670*/  FMUL.FTZ R84, R70.reuse, R93 ;  /* 0x0000005d46547220 */ /* 0x040fe20000410000 */
[----:B------:R-:W1:Y:S01]  /*2680*/  SHFL.DOWN PT, R79, R12, 0x1, 0x1f ;  /* 0x08201f000c4f7f89 */ /* 0x000e6200000e0000 */
[----:B------:R-:W-:Y:S02]  /*2690*/  FMUL.FTZ R76, R70, R85 ;  /* 0x00000055464c7220 */ /* 0x000fe40000410000 */
[----:B------:R-:W-:Y:S02]  /*26a0*/  FMUL.FTZ R14, R91, R14 ;  /* 0x0000000e5b0e7220 */ /* 0x000fe40000410000 */
[----:B------:R-:W-:-:S02]  /*26b0*/  FMUL.FTZ R84, R83, R84 ;  /* 0x0000005453547220 */ /* 0x000fc40000410000 */
[----:B------:R-:W-:Y:S01]  /*26c0*/  FMUL.FTZ R76, R81, R76 ;  /* 0x0000004c514c7220 */ /* 0x000fe20000410000 */
[----:B------:R-:W-:Y:S01]  /*26d0*/  @!P1 STS.64 [UR4+0xbc8], R14 ;  /* 0x000bc80eff009988 */ /* 0x000fe20008000a04 */
[----:B------:R-:W-:Y:S02]  /*26e0*/  FFMA.FTZ R84, R77, R93, R84 ;  /* 0x0000005d4d547223 */ /* 0x000fe40000010054 */
[----:B------:R-:W-:Y:S02]  /*26f0*/  FFMA.FTZ R73, R73, R85, R76 ;  /* 0x0000005549497223 */ /* 0x000fe4000001004c */
        /* <DEDUP_REMOVED lines=26> */
[----:B-1----:R-:W-:Y:S02]  /*28a0*/  @!P0 FADD.FTZ R12, R12, R79 ;  /* 0x0000004f0c0c8221 */ /* 0x002fe40000010000 */
[----:B------:R-:W-:-:S03]  /*28b0*/  FMUL.FTZ R79, R70, R87 ;  /* 0x00000057464f7220 */ /* 0x000fc60000410000 */
[----:B------:R0:W-:Y:S01]  /*28c0*/  @!P2 STS.64 [0x118], R12 ;  /* 0x0001180cff00a388 */ /* 0x0001e20000000a00 */
[----:B------:R-:W-:Y:S02]  /*28d0*/  FMUL.FTZ R82, R82, R79 ;  /* 0x0000004f52527220 */ /* 0x000fe40000410000 */
[----:B------:R-:W-:Y:S02]  /*28e0*/  FMUL.FTZ R79, R70, R89 ;  /* 0x00000059464f7220 */ /* 0x000fe40000410000 */
[----:B------:R-:W-:Y:S02]  /*28f0*/  FFMA.FTZ R87, R74, R87, R82 ;  /* 0x000000574a577223 */ /* 0x000fe40000010052 */
[----:B------:R-:W-:Y:S02]  /*2900*/  FMUL.FTZ R79, R78, R79 ;  /* 0x0000004f4e4f7220 */ /* 0x000fe40000410000 */
[----:B------:R-:W-:Y:S02]  /*2910*/  FADD.FTZ R48, R87, R48 ;  /* 0x0000003057307221 */ /* 0x000fe40000010000 */
[----:B------:R-:W-:-:S04]  /*2920*/  FFMA.FTZ R72, R72, R89, R79 ;  /* 0x0000005948487223 */ /* 0x000fc8000001004f */
        /* <DEDUP_REMOVED lines=10> */
.L_x_7929:
[----:B0-----:R-:W-:Y:S05]  /*29d0*/  BSYNC B0 ;  /* 0x0000000000007941 */ /* 0x001fea0003800000 */
.L_x_7928:
        /* <DEDUP_REMOVED lines=19> */
[----:B------:R-:W-:Y:S05]  /*2b10*/  @!P0 BRA `(.L_x_7930) ;  /* 0xfffff16000008947 */ /* 0x000fea000383ffff */
.L_x_7925:
[----:B------:R-:W-:Y:S01]  /*2b20*/  BAR.SYNC.DEFER_BLOCKING 0x0 ;  /* 0x0000000000007b1d */ /* 0x000fe20000010000 */
[----:B------:R-:W-:Y:S01]  /*2b30*/  F2FP.BF16.PACK_AB R52, R61, R52 ;  /* 0x000000343d34723e */ /* 0x000fe200000010ff */
[----:B------:R-:W-:Y:S01]  /*2b40*/  IMAD R14, R20, c[0x0][0x2d8], RZ ;  /* 0x0000b600140e7a24 */ /* 0x000fe200078e02ff */
[----:B------:R-:W-:Y:S01]  /*2b50*/  F2FP.BF16.PACK_AB R53, R63, R54 ;  /* 0x000000363f35723e */ /* 0x000fe200000010ff */
[----:B------:R-:W-:Y:S01]  /*2b60*/  IMAD R13, R17, c[0x0][0x2e0], RZ ;  /* 0x0000b800110d7a24 */ /* 0x000fe200078e02ff */
[----:B------:R-:W-:Y:S01]  /*2b70*/  IADD3 R54, -R2, c[0x0][0x168], RZ ;  /* 0x00005a0002367a10 */ /* 0x000fe20007ffe1ff */
[C---:B------:R-:W-:Y:S01]  /*2b80*/  IMAD.WIDE.U32 R2, R19.reuse, c[0x0][0x2d8], RZ ;  /* 0x0000b60013027a25 */ /* 0x040fe200078e00ff */
[----:B------:R-:W-:Y:S01]  /*2b90*/  IADD3 R44, P0, R38, -0xc0, RZ ;  /* 0xffffff40262c7810 */ /* 0x000fe20007f1e0ff */
[----:B------:R-:W-:Y:S02]  /*2ba0*/  BSSY B0, `(.L_x_7931) ;  /* 0x0000025000007945 */ /* 0x000fe40003800000 */
[----:B------:R-:W-:Y:S01]  /*2bb0*/  IMAD R51, R19, c[0x0][0x2dc], R14 ;  /* 0x0000b70013337a24 */ /* 0x000fe200078e020e */
[----:B------:R-:W-:Y:S01]  /*2bc0*/  IADD3.X R46, R39, -0x1, RZ, P0, !PT ;  /* 0xffffffff272e7810 */ /* 0x000fe200007fe4ff */
[----:B------:R-:W-:Y:S01]  /*2bd0*/  IMAD R15, R0, c[0x0][0x2e4], R13 ;  /* 0x0000b900000f7a24 */ /* 0x000fe200078e020d */
[----:B------:R-:W-:Y:S01]  /*2be0*/  IADD3 R14, P5, R44, c[0x0][0x330], RZ ;  /* 0x0000cc002c0e7a10 */ /* 0x000fe20007fbe0ff */
[----:B------:R-:W-:-:S04]  /*2bf0*/  IMAD.IADD R3, R3, 0x1, R51 ;  /* 0x0000000103037824 */ /* 0x000fc800078e0233 */
[----:B------:R-:W-:-:S05]  /*2c00*/  IMAD.WIDE.U32 R2, R0, c[0x0][0x2e0], R2 ;  /* 0x0000b80000027a25 */ /* 0x000fca00078e0002 */
[----:B------:R-:W-:Y:S01]  /*2c10*/  IADD3 R13, P2, R41, R2, RZ ;  /* 0x00000002290d7210 */ /* 0x000fe20007f5e0ff */
[----:B------:R-:W-:Y:S01]  /*2c20*/  STS.64 [R25.X8], R52 ;  /* 0x0000003419007388 */ /* 0x000fe20000008a00 */
[----:B------:R-:W-:-:S06]  /*2c30*/  NOP ;  /* 0x0000000000007918 */ /* 0x000fcc0000000000 */
[----:B------:R-:W-:Y:S01]  /*2c40*/  LDS.U16 R43, [R40] ;  /* 0x00000000282b7984 */ /* 0x000fe20000000400 */
[----:B------:R-:W-:Y:S02]  /*2c50*/  IADD3.X R2, R46, c[0x0][0x334], RZ, P5, !PT ;  /* 0x0000cd002e027a10 */ /* 0x000fe40002ffe4ff */
[----:B------:R-:W-:Y:S01]  /*2c60*/  IADD3.X R3, R42, R15, R3, P2, !PT ;  /* 0x0000000f2a037210 */ /* 0x000fe200017fe403 */
        /* <DEDUP_REMOVED lines=24> */
.L_x_7932:
[----:B------:R-:W-:Y:S05]  /*2df0*/  BSYNC B0 ;  /* 0x0000000000007941 */ /* 0x000fea0003800000 */
.L_x_7931:
[----:B------:R-:W-:Y:S01]  /*2e00*/  @!P0 STG.E.U16 [R14.64], R45 ;  /* 0x0000002d0e008986 */ /* 0x000fe2000c101506 */
[----:B------:R-:W-:Y:S01]  /*2e10*/  F2FP.BF16.PACK_AB R2, R50, R55 ;  /* 0x000000373202723e */ /* 0x000fe200000010ff */
[----:B------:R-:W-:Y:S01]  /*2e20*/  FADD.FTZ R55, R55, R22 ;  /* 0x0000001637377221 */ /* 0x000fe20000010000 */
[----:B------:R-:W-:Y:S01]  /*2e30*/  F2FP.BF16.PACK_AB R3, R57, R48 ;  /* 0x000000303903723e */ /* 0x000fe200000010ff */
[----:B------:R-:W-:Y:S01]  /*2e40*/  @!P2 STG.E.U16 [R14.64+0x40], R47 ;  /* 0x0000402f0e00a986 */ /* 0x000fe2000c101506 */
[----:B0-----:R-:W-:Y:S01]  /*2e50*/  IMAD R12, R20, c[0x0][0x2f8], RZ ;  /* 0x0000be00140c7a24 */ /* 0x001fe200078e02ff */
[----:B------:R-:W-:Y:S01]  /*2e60*/  BSSY B0, `(.L_x_7933) ;  /* 0x000001d000007945 */ /* 0x000fe20003800000 */
[----:B------:R-:W-:Y:S01]  /*2e70*/  FADD.FTZ R55, R55, R50 ;  /* 0x0000003237377221 */ /* 0x000fe20000010000 */
[----:B------:R-:W-:Y:S01]  /*2e80*/  @!P3 STG.E.U16 [R14.64+0x80], R49 ;  /* 0x000080310e00b986 */ /* 0x000fe2000c101506 */
[----:B------:R-:W-:Y:S02]  /*2e90*/  IMAD R13, R19, c[0x0][0x2fc], R12 ;  /* 0x0000bf00130d7a24 */ /* 0x000fe400078e020c */
[----:B------:R-:W-:Y:S01]  /*2ea0*/  FADD.FTZ R22, R55, R48 ;  /* 0x0000003037167221 */ /* 0x000fe20000010000 */
[----:B------:R-:W-:Y:S03]  /*2eb0*/  BAR.SYNC.DEFER_BLOCKING 0x0 ;  /* 0x0000000000007b1d */ /* 0x000fe60000010000 */
[----:B------:R-:W-:-:S03]  /*2ec0*/  FADD.FTZ R22, R22, R57 ;  /* 0x0000003916167221 */ /* 0x000fc60000010000 */
[----:B------:R0:W-:Y:S01]  /*2ed0*/  STS.64 [R25.X8], R2 ;  /* 0x0000000219007388 */ /* 0x0001e20000008a00 */
[----:B------:R-:W-:-:S06]  /*2ee0*/  NOP ;  /* 0x0000000000007918 */ /* 0x000fcc0000000000 */
[----:B------:R-:W-:Y:S04]  /*2ef0*/  LDS.U16 R39, [R40] ;  /* 0x0000000028277984 */ /* 0x000fe80000000400 */
[----:B------:R-:W-:Y:S01]  /*2f00*/  LDS.U16 R43, [R40+0x40] ;  /* 0x00004000282b7984 */ /* 0x000fe20000000400 */
[----:B0-----:R-:W-:-:S03]  /*2f10*/  IMAD.WIDE.U32 R2, R19, c[0x0][0x2f8], RZ ;  /* 0x0000be0013027a25 */ /* 0x001fc600078e00ff */
[----:B------:R-:W-:Y:S02]  /*2f20*/  LDS.U16 R51, [R40+0x80] ;  /* 0x0000800028337984 */ /* 0x000fe40000000400 */
[----:B------:R-:W-:Y:S02]  /*2f30*/  IADD3 R15, R3, R13, RZ ;  /* 0x0000000d030f7210 */ /* 0x000fe40007ffe0ff */
        /* <DEDUP_REMOVED lines=15> */
.L_x_7934:
[----:B------:R-:W-:Y:S05]  /*3030*/  BSYNC B0 ;  /* 0x0000000000007941 */ /* 0x000fea0003800000 */
.L_x_7933:
[----:B------:R-:W-:Y:S01]  /*3040*/  MOV R3, R15 ;  /* 0x0000000f00037202 */ /* 0x000fe20000000f00 */
[----:B------:R-:W-:Y:S01]  /*3050*/  IMAD R11, R17, c[0x0][0x300], RZ ;  /* 0x0000c000110b7a24 */ /* 0x000fe200078e02ff */
[----:B------:R-:W-:Y:S02]  /*3060*/  IADD3 R10, P4, R44, c[0x0][0x340], RZ ;  /* 0x0000d0002c0a7a10 */ /* 0x000fe40007f9e0ff */
[-C--:B------:R-:W-:Y:S01]  /*3070*/  ISETP.GE.AND P0, PT, R35, R38.reuse, PT ;  /* 0x000000262300720c */ /* 0x080fe20003f06270 */
[----:B------:R-:W-:Y:S01]  /*3080*/  IMAD.WIDE.U32 R2, R0, c[0x0][0x300], R2 ;  /* 0x0000c00000027a25 */ /* 0x000fe200078e0002 */
[-C--:B------:R-:W-:Y:S02]  /*3090*/  ISETP.GE.AND P1, PT, R36, R38.reuse, PT ;  /* 0x000000262400720c */ /* 0x080fe40003f26270 */
[----:B------:R-:W-:Y:S01]  /*30a0*/  ISETP.GE.AND P2, PT, R37, R38, PT ;  /* 0x000000262500720c */ /* 0x000fe20003f46270 */
[----:B------:R-:W-:Y:S01]  /*30b0*/  IMAD R11, R0, c[0x0][0x304], R11 ;  /* 0x0000c100000b7a24 */ /* 0x000fe200078e020b */
[----:B------:R-:W-:-:S02]  /*30c0*/  IADD3 R41, P3, R41, R2, RZ ;  /* 0x0000000229297210 */ /* 0x000fc40007f7e0ff */
        /* <DEDUP_REMOVED lines=18> */
.L_x_7919:
        /* <DEDUP_REMOVED lines=24> */
.L_x_7937:
[----:B-1----:R-:W-:Y:S05]  /*3370*/  BSYNC B0 ;  /* 0x0000000000007941 */ /* 0x002fea0003800000 */
.L_x_7936:
        /* <DEDUP_REMOVED lines=23> */
.L_x_7939:
[----:B------:R-:W2:Y:S02]  /*34f0*/  S2R R21, SR_TID.X ;  /* 0x0000000000157919 */ /* 0x000ea40000002100 */
.L_x_7940:
[----:B-1----:R-:W-:Y:S05]  /*3500*/  BSYNC B0 ;  /* 0x0000000000007941 */ /* 0x002fea0003800000 */
.L_x_7938:
[----:B--2---:R-:W-:-:S13]  /*3510*/  ISETP.GE.AND P0, PT, R21, c[0x0][0x16c], PT ;  /* 0x00005b0015007a0c */ /* 0x004fda0003f06270 */
[----:B------:R-:W-:Y:S05]  /*3520*/  @P0 EXIT ;  /* 0x000000000000094d */ /* 0x000fea0003800000 */
[C---:B------:R-:W-:Y:S02]  /*3530*/  IMAD R19, R17.reuse, c[0x0][0x1b8], RZ ;  /* 0x00006e0011137a24 */ /* 0x040fe400078e02ff */
[C---:B------:R-:W-:Y:S02]  /*3540*/  IMAD R9, R17.reuse, c[0x0][0x2c8], RZ ;  /* 0x0000b20011097a24 */ /* 0x040fe400078e02ff */
[C---:B------:R-:W-:Y:S02]  /*3550*/  IMAD R15, R17.reuse, c[0x0][0x198], RZ ;  /* 0x00006600110f7a24 */ /* 0x040fe400078e02ff */
[C---:B0-----:R-:W-:Y:S02]  /*3560*/  IMAD R13, R17.reuse, c[0x0][0x2a8], RZ ;  /* 0x0000aa00110d7a24 */ /* 0x041fe400078e02ff */
[----:B------:R-:W-:Y:S02]  /*3570*/  IMAD R11, R17, c[0x0][0x288], RZ ;  /* 0x0000a200110b7a24 */ /* 0x000fe400078e02ff */
[----:B------:R-:W-:-:S02]  /*3580*/  IMAD R23, R0, c[0x0][0x1bc], R19 ;  /* 0x00006f0000177a24 */ /* 0x000fc400078e0213 */
[----:B------:R-:W-:-:S04]  /*3590*/  IMAD.WIDE.U32 R2, R0, c[0x0][0x2c8], RZ ;  /* 0x0000b20000027a25 */ /* 0x000fc800078e00ff */
[----:B-----5:R-:W-:-:S04]  /*35a0*/  IMAD.WIDE.U32 R16, R0, c[0x0][0x198], RZ ;  /* 0x0000660000107a25 */ /* 0x020fc800078e00ff */
[----:B------:R-:W-:-:S04]  /*35b0*/  IMAD.WIDE.U32 R6, R0, c[0x0][0x2a8], RZ ;  /* 0x0000aa0000067a25 */ /* 0x000fc800078e00ff */
[C---:B------:R-:W-:Y:S02]  /*35c0*/  IMAD R9, R0.reuse, c[0x0][0x2cc], R9 ;  /* 0x0000b30000097a24 */ /* 0x040fe400078e0209 */
[C---:B------:R-:W-:Y:S02]  /*35d0*/  IMAD R15, R0.reuse, c[0x0][0x19c], R15 ;  /* 0x00006700000f7a24 */ /* 0x040fe400078e020f */
[C---:B------:R-:W-:Y:S01]  /*35e0*/  IMAD R13, R0.reuse, c[0x0][0x2ac], R13 ;  /* 0x0000ab00000d7a24 */ /* 0x040fe200078e020d */
[----:B------:R-:W-:Y:S01]  /*35f0*/  IADD3 R31, R3, R9, RZ ;  /* 0x00000009031f7210 */ /* 0x000fe20007ffe0ff */
[C---:B------:R-:W-:Y:S01]  /*3600*/  IMAD.WIDE.U32 R18, R0.reuse, c[0x0][0x1b8], RZ ;  /* 0x00006e0000127a25 */ /* 0x040fe200078e00ff */
[----:B------:R-:W-:Y:S02]  /*3610*/  IADD3 R37, R17, R15, RZ ;  /* 0x0000000f11257210 */ /* 0x000fe40007ffe0ff */
[----:B------:R-:W-:Y:S01]  /*3620*/  IADD3 R27, R7, R13, RZ ;  /* 0x0000000d071b7210 */ /* 0x000fe20007ffe0ff */
[----:B------:R-:W-:Y:S01]  /*3630*/  IMAD.WIDE.U32 R4, R0, c[0x0][0x288], RZ ;  /* 0x0000a20000047a25 */ /* 0x000fe200078e00ff */
[----:B------:R-:W-:-:S03]  /*3640*/  IADD3 R39, R19, R23, RZ ;  /* 0x0000001713277210 */ /* 0x000fc60007ffe0ff */
[----:B------:R-:W-:-:S04]  /*3650*/  IMAD R11, R0, c[0x0][0x28c], R11 ;  /* 0x0000a300000b7a24 */ /* 0x000fc800078e020b */
[----:B------:R-:W-:Y:S02]  /*3660*/  IMAD.IADD R29, R5, 0x1, R11 ;  /* 0x00000001051d7824 */ /* 0x000fe400078e020b */
.L_x_7941:
        /* <DEDUP_REMOVED lines=55> */
.L_x_7942:
        /* <DEDUP_REMOVED lines=10> */
.L_x_9133:


//--------------------- .text._Z25selective_scan_bwd_kernelI32Selective_Scan_bwd_kernel_traitsILi32ELi4ELb0ELb0ELb0ELb1ELb0EN3c108BFloat16EfEEv12SSMParamsBwd --------------------------
	.section	.text._Z25selective_scan_bwd_kernelI32Selective_Scan_bwd_kernel_traitsILi32ELi4ELb0ELb0ELb0ELb1ELb0EN3c108BFloat16EfEEv12SSMParamsBwd,"ax",@progbits
	.sectioninfo	@"SHI_REGISTERS=107"
	.align	128
        .global         _Z25selective_scan_bwd_kernelI32Selective_Scan_bwd_kernel_traitsILi32ELi4ELb0ELb0ELb0ELb1ELb0EN3c108BFloat16EfEEv12SSMParamsBwd
        .type           _Z25selective_scan_bwd_kernelI32Selective_Scan_bwd_kernel_traitsILi32ELi4ELb0ELb0ELb0ELb1ELb0EN3c108BFloat16EfEEv12SSMParamsBwd,@function
        .size           _Z25selective_scan_bwd_kernelI32Selective_Scan_bwd_kernel_traitsILi32ELi4ELb0ELb0ELb0ELb1ELb0EN3c108BFloat16EfEEv12SSMParamsBwd,(.L_x_9134 - _Z25selective_scan_bwd_kernelI32Selective_Scan_bwd_kernel_traitsILi32ELi4ELb0ELb0ELb0ELb1ELb0EN3c108BFloat16EfEEv12SSMParamsBwd)
        .other          _Z25selective_scan_bwd_kernelI32Selective_Scan_bwd_kernel_traitsILi32ELi4ELb0ELb0ELb0ELb1ELb0EN3c108BFloat16EfEEv12SSMParamsBwd,@"STO_CUDA_ENTRY STV_DEFAULT"
_Z25selective_scan_bwd_kernelI32Selective_Scan_bwd_kernel_traitsILi32ELi4ELb0ELb0ELb0ELb1ELb0EN3c108BFloat16EfEEv12SSMParamsBwd:
.text._Z25selective_scan_bwd_kernelI32Selective_Scan_bwd_kernel_traitsILi32ELi4ELb0ELb0ELb0ELb1ELb0EN3c108BFloat16EfEEv12SSMParamsBwd:
        /* <DEDUP_REMOVED lines=10> */
[----:B------:R-:W-:Y:S02]  /*00a0*/  MOV R0, c[0x0][0x174] ;  /* 0x00005d0000007a02 */ /* 0x000fe40000000f00 */
[----:B0-----:R-:W-:Y:S01]  /*00b0*/  SHF.R.S32.HI R40, RZ, 0x1f, R42 ;  /* 0x0000001fff287819 */ /* 0x001fe2000001142a */
[----:B------:R-:W-:Y:S01]  /*00c0*/  IMAD.WIDE.U32 R4, R42, c[0x0][0x1e0], RZ ;  /* 0x000078002a047a25 */ /* 0x000fe200078e00ff */
[----:B-1----:R-:W-:-:S03]  /*00d0*/  SHF.R.S32.HI R45, RZ, 0x1f, R46 ;  /* 0x0000001fff2d7819 */ /* 0x002fc6000001142e */
[----:B------:R-:W-:Y:S02]  /*00e0*/  IMAD R15, R40, c[0x0][0x1e0], RZ ;  /* 0x00007800280f7a24 */ /* 0x000fe400078e02ff */
[C---:B------:R-:W-:Y:S02]  /*00f0*/  @P0 LEA R8, P2, R46.reuse, c[0x0][0x238], 0x2 ;  /* 0x00008e002e080a11 */ /* 0x040fe400078410ff */
[----:B------:R-:W-:Y:S01]  /*0100*/  @P1 LEA R10, P3, R46, c[0x0][0x250], 0x2 ;  /* 0x000094002e0a1a11 */ /* 0x000fe200078610ff */
[----:B------:R-:W-:Y:S01]  /*0110*/  IMAD R15, R42, c[0x0][0x1e4], R15 ;  /* 0x000079002a0f7a24 */ /* 0x000fe200078e020f */
[--C-:B------:R-:W-:Y:S01]  /*0120*/  @P0 LEA.HI.X R9, R46, c[0x0][0x23c], R45.reuse, 0x2, P2 ;  /* 0x00008f002e090a11 */ /* 0x100fe200010f142d */
[----:B------:R-:W-:Y:S01]  /*0130*/  IMAD R7, R40, c[0x0][0x1d0], RZ ;  /* 0x0000740028077a24 */ /* 0x000fe200078e02ff */
[----:B------:R-:W-:Y:S01]  /*0140*/  @P1 LEA.HI.X R11, R46, c[0x0][0x254], R45, 0x2, P3 ;  /* 0x000095002e0b1a11 */ /* 0x000fe200018f142d */
[----:B------:R-:W-:Y:S02]  /*0150*/  IMAD.IADD R5, R5, 0x1, R15 ;  /* 0x0000000105057824 */ /* 0x000fe400078e020f */
[C---:B------:R-:W-:Y:S01]  /*0160*/  IMAD.WIDE.U32 R2, R42.reuse, c[0x0][0x1d0], RZ ;  /* 0x000074002a027a25 */ /* 0x040fe200078e00ff */
[----:B------:R0:W5:Y:S03]  /*0170*/  @P0 LDG.E R44, [R8.64] ;  /* 0x00000006082c0981 */ /* 0x000166000c1e1900 */
[----:B------:R-:W-:Y:S01]  /*0180*/  IMAD R13, R42, c[0x0][0x1d4], R7 ;  /* 0x000075002a0d7a24 */ /* 0x000fe200078e0207 */
[----:B------:R1:W5:Y:S01]  /*0190*/  @P1 LDG.E R43, [R10.64] ;  /* 0x000000060a2b1981 */ /* 0x000362000c1e1900 */
[----:B------:R-:W-:Y:S01]  /*01a0*/  IMAD R17, R40, c[0x0][0x278], RZ ;  /* 0x00009e0028117a24 */ /* 0x000fe200078e02ff */
[----:B------:R-:W-:Y:S01]  /*01b0*/  ISETP.GE.AND P3, PT, R0, 0x1, PT ;  /* 0x000000010000780c */ /* 0x000fe20003f66270 */
[----:B------:R-:W-:Y:S01]  /*01c0*/  IMAD R15, R45, c[0x0][0x1e8], RZ ;  /* 0x00007a002d0f7a24 */ /* 0x000fe200078e02ff */
[----:B------:R-:W-:Y:S01]  /*01d0*/  IADD3 R3, R3, R13, RZ ;  /* 0x0000000d03037210 */ /* 0x000fe20007ffe0ff */
[----:B------:R-:W-:Y:S01]  /*01e0*/  IMAD.WIDE.U32 R4, R46, c[0x0][0x1e8], R4 ;  /* 0x00007a002e047a25 */ /* 0x000fe200078e0004 */
[----:B0-----:R-:W-:Y:S01]  /*01f0*/  LEA R9, R0, 0xffffff80, 0x7 ;  /* 0xffffff8000097811 */ /* 0x001fe200078e38ff */
[----:B------:R-:W-:-:S02]  /*0200*/  HFMA2.MMA R47, -RZ, RZ, 0, 0 ;  /* 0x00000000ff2f7435 */ /* 0x000fc400000001ff */
[C---:B------:R-:W-:Y:S01]  /*0210*/  IMAD.WIDE.U32 R6, R42.reuse, c[0x0][0x278], RZ ;  /* 0x00009e002a067a25 */ /* 0x040fe200078e00ff */
[----:B-1----:R-:W-:Y:S02]  /*0220*/  SHF.R.S32.HI R11, RZ, 0x1f, R9 ;  /* 0x0000001fff0b7819 */ /* 0x002fe40000011409 */
[----:B------:R-:W-:Y:S01]  /*0230*/  IADD3 R31, P1, R9, R4, RZ ;  /* 0x00000004091f7210 */ /* 0x000fe20007f3e0ff */
[----:B------:R-:W-:Y:S02]  /*0240*/  IMAD R17, R42, c[0x0][0x27c], R17 ;  /* 0x00009f002a117a24 */ /* 0x000fe400078e0211 */
[C---:B------:R-:W-:Y:S02]  /*0250*/  IMAD R15, R46.reuse, c[0x0][0x1ec], R15 ;  /* 0x00007b002e0f7a24 */ /* 0x040fe400078e020f */
[----:B------:R-:W-:Y:S01]  /*0260*/  IMAD R13, R45, c[0x0][0x1d8], RZ ;  /* 0x000076002d0d7a24 */ /* 0x000fe200078e02ff */
[----:B------:R-:W-:Y:S01]  /*0270*/  IADD3 R7, R7, R17, RZ ;  /* 0x0000001107077210 */ /* 0x000fe20007ffe0ff */
[----:B------:R-:W-:Y:S01]  /*0280*/  IMAD.WIDE.U32 R2, R46, c[0x0][0x1d8], R2 ;  /* 0x000076002e027a25 */ /* 0x000fe200078e0002 */
[----:B------:R-:W-:-:S02]  /*0290*/  IADD3.X R4, R11, R5, R15, P1, !PT ;  /* 0x000000050b047210 */ /* 0x000fc40000ffe40f */
[----:B------:R-:W-:Y:S01]  /*02a0*/  LEA R32, P1, R31, c[0x0][0x248], 0x1 ;  /* 0x000092001f207a11 */ /* 0x000fe200078208ff */
[C---:B------:R-:W-:Y:S01]  /*02b0*/  IMAD R13, R46.reuse, c[0x0][0x1dc], R13 ;  /* 0x000077002e0d7a24 */ /* 0x040fe200078e020d */
[----:B------:R-:W-:Y:S01]  /*02c0*/  IADD3 R33, P0, R9, R2, RZ ;  /* 0x0000000209217210 */ /* 0x000fe20007f1e0ff */
[----:B------:R-:W-:Y:S01]  /*02d0*/  IMAD R17, R45, c[0x0][0x280], RZ ;  /* 0x0000a0002d117a24 */ /* 0x000fe200078e02ff */
[----:B------:R-:W-:Y:S01]  /*02e0*/  LEA.HI.X R31, R31, c[0x0][0x24c], R4, 0x1, P1 ;  /* 0x000093001f1f7a11 */ /* 0x000fe200008f0c04 */
[C---:B------:R-:W-:Y:S01]  /*02f0*/  IMAD.WIDE.U32 R6, R46.reuse, c[0x0][0x280], R6 ;  /* 0x0000a0002e067a25 */ /* 0x040fe200078e0006 */
[----:B------:R-:W-:Y:S02]  /*0300*/  ISETP.NE.U32.AND P1, PT, RZ, c[0x0][0x260], PT ;  /* 0x00009800ff007a0c */ /* 0x000fe40003f25070 */
[----:B------:R-:W-:Y:S01]  /*0310*/  IADD3.X R2, R11, R3, R13, P0, !PT ;  /* 0x000000030b027210 */ /* 0x000fe200007fe40d */
[C---:B------:R-:W-:Y:S01]  /*0320*/  IMAD R17, R46.reuse, c[0x0][0x284], R17 ;  /* 0x0000a1002e117a24 */ /* 0x040fe200078e0211 */
[----:B------:R-:W-:Y:S01]  /*0330*/  IADD3 R9, P2, R9, R6, RZ ;  /* 0x0000000609097210 */ /* 0x000fe20007f5e0ff */
[----:B------:R-:W-:Y:S01]  /*0340*/  IMAD R3, R45, c[0x0][0x2a8], RZ ;  /* 0x0000aa002d037a24 */ /* 0x000fe200078e02ff */
[----:B------:R-:W-:Y:S01]  /*0350*/  LEA R35, P0, R33, c[0x0][0x240], 0x1 ;  /* 0x0000900021237a11 */ /* 0x000fe200078008ff */
[----:B------:R-:W-:Y:S01]  /*0360*/  IMAD R5, R45, c[0x0][0x288], RZ ;  /* 0x0000a2002d057a24 */ /* 0x000fe200078e02ff */
[----:B------:R-:W-:Y:S01]  /*0370*/  ISETP.NE.AND.EX P1, PT, RZ, c[0x0][0x264], PT, P1 ;  /* 0x00009900ff007a0c */ /* 0x000fe20003f25310 */
[----:B------:R-:W-:Y:S01]  /*0380*/  IMAD.WIDE.U32 R12, R46, c[0x0][0x1b8], RZ ;  /* 0x00006e002e0c7a25 */ /* 0x000fe200078e00ff */
[----:B------:R-:W-:-:S02]  /*0390*/  IADD3.X R6, R11, R7, R17, P2, !PT ;  /* 0x000000070b067210 */ /* 0x000fc400017fe411 */
[----:B------:R-:W-:Y:S01]  /*03a0*/  LEA.HI.X R33, R33, c[0x0][0x244], R2, 0x1, P0 ;  /* 0x0000910021217a11 */ /* 0x000fe200000f0c02 */
[----:B------:R-:W-:Y:S01]  /*03b0*/  IMAD R11, R45, c[0x0][0x1b8], RZ ;  /* 0x00006e002d0b7a24 */ /* 0x000fe200078e02ff */
[----:B------:R-:W-:Y:S01]  /*03c0*/  ISETP.NE.U32.AND P0, PT, RZ, c[0x0][0x328], PT ;  /* 0x0000ca00ff007a0c */ /* 0x000fe20003f05070 */
[C---:B------:R-:W-:Y:S01]  /*03d0*/  IMAD.WIDE.U32 R16, R46.reuse, c[0x0][0x2a8], RZ ;  /* 0x0000aa002e107a25 */ /* 0x040fe200078e00ff */
[----:B------:R-:W-:Y:S02]  /*03e0*/  ISETP.NE.U32.AND P2, PT, RZ, c[0x0][0x348], PT ;  /* 0x0000d200ff007a0c */ /* 0x000fe40003f45070 */
[----:B------:R-:W-:Y:S01]  /*03f0*/  ISETP.NE.AND.EX P0, PT, RZ, c[0x0][0x32c], PT, P0 ;  /* 0x0000cb00ff007a0c */ /* 0x000fe20003f05300 */
[----:B------:R-:W-:Y:S01]  /*0400*/  IMAD R3, R46, c[0x0][0x2ac], R3 ;  /* 0x0000ab002e037a24 */ /* 0x000fe200078e0203 */
[----:B------:R-:W-:Y:S01]  /*0410*/  ISETP.NE.AND.EX P2, PT, RZ, c[0x0][0x34c], PT, P2 ;  /* 0x0000d300ff007a0c */ /* 0x000fe20003f45320 */
[----:B------:R-:W-:Y:S01]  /*0420*/  @P1 IMAD R0, R42, c[0x0][0x164], R46 ;  /* 0x000059002a001a24 */ /* 0x000fe200078e022e */
[C---:B------:R-:W-:Y:S01]  /*0430*/  LEA R30, P4, R9.reuse, c[0x0][0x308], 0x1 ;  /* 0x0000c200091e7a11 */ /* 0x040fe200078808ff */
[----:B------:R-:W-:Y:S01]  /*0440*/  IMAD R37, R46, c[0x0][0x1bc], R11 ;  /* 0x00006f002e257a24 */ /* 0x000fe200078e020b */
[----:B------:R-:W-:Y:S01]  /*0450*/  @P1 MOV R19, 0x8 ;  /* 0x0000000800131802 */ /* 0x000fe20000000f00 */
[----:B------:R-:W-:Y:S01]  /*0460*/  @P1 IMAD R0, R0, c[0x0][0x174], RZ ;  /* 0x00005d0000001a24 */ /* 0x000fe200078e02ff */
[----:B------:R-:W-:Y:S01]  /*0470*/  LEA.HI.X R29, R9, c[0x0][0x30c], R6, 0x1, P4 ;  /* 0x0000c300091d7a11 */ /* 0x000fe200020f0c06 */
[----:B------:R-:W-:Y:S01]  /*0480*/  IMAD.WIDE.U32 R14, R46, c[0x0][0x288], RZ ;  /* 0x0000a2002e0e7a25 */ /* 0x000fe200078e00ff */
[----:B------:R-:W-:Y:S01]  /*0490*/  CS2R R8, SRZ ;  /* 0x0000000000087805 */ /* 0x000fe2000001ff00 */
[----:B------:R-:W-:Y:S01]  /*04a0*/  CS2R R6, SRZ ;  /* 0x0000000000067805 */ /* 0x000fe2000001ff00 */
[----:B------:R-:W-:Y:S01]  /*04b0*/  IADD3 R41, R17, R3, RZ ;  /* 0x0000000311297210 */ /* 0x000fe20007ffe0ff */
[----:B------:R-:W-:Y:S01]  /*04c0*/  @P1 IMAD R0, R0, c[0x0][0x16c], RZ ;  /* 0x00005b0000001a24 */ /* 0x000fe200078e02ff */
[C---:B------:R-:W-:Y:S01]  /*04d0*/  @P0 LEA R8, P4, R46.reuse, c[0x0][0x328], 0x2 ;  /* 0x0000ca002e080a11 */ /* 0x040fe200078810ff */
[C---:B------:R-:W-:Y:S01]  /*04e0*/  IMAD R5, R46.reuse, c[0x0][0x28c], R5 ;  /* 0x0000a3002e057a24 */ /* 0x040fe200078e0205 */
[----:B------:R-:W-:Y:S01]  /*04f0*/  @P2 LEA R6, P5, R46, c[0x0][0x348], 0x2 ;  /* 0x0000d2002e062a11 */ /* 0x000fe200078a10ff */
[----:B------:R-:W-:Y:S01]  /*0500*/  @P1 IMAD.WIDE R10, R0, R19, c[0x0][0x260] ;  /* 0x00009800000a1625 */ /* 0x000fe200078e0213 */
[C-C-:B------:R-:W-:Y:S01]  /*0510*/  @P0 LEA.HI.X R9, R46.reuse, c[0x0][0x32c], R45.reuse, 0x2, P4 ;  /* 0x0000cb002e090a11 */ /* 0x140fe200020f142d */
[----:B------:R-:W-:Y:S01]  /*0520*/  @!P1 CS2R R10, SRZ ;  /* 0x00000000000a9805 */ /* 0x000fe2000001ff00 */
[----:B------:R-:W-:Y:S01]  /*0530*/  @P2 LEA.HI.X R7, R46, c[0x0][0x34c], R45, 0x2, P5 ;  /* 0x0000d3002e072a11 */ /* 0x000fe200028f142d */
[----:B------:R-:W-:Y:S01]  /*0540*/  IMAD.MOV.U32 R38, RZ, RZ, RZ ;  /* 0x000000ffff267224 */ /* 0x000fe200078e00ff */
[----:B------:R-:W-:Y:S01]  /*0550*/  IADD3 R37, R13, R37, RZ ;  /* 0x000000250d257210 */ /* 0x000fe20007ffe0ff */
[----:B------:R-:W-:Y:S01]  /*0560*/  IMAD.IADD R39, R15, 0x1, R5 ;  /* 0x000000010f277824 */ /* 0x000fe200078e0205 */
[----:B------:R-:W-:Y:S05]  /*0570*/  @!P3 BRA `(.L_x_7943) ;  /* 0x00002ab00000b947 */ /* 0x000fea0003800000 */
[----:B------:R-:W0:Y:S01]  /*0580*/  S2R R36, SR_TID.X ;  /* 0x0000000000247919 */ /* 0x000e220000002100 */
[----:B------:R-:W-:Y:S01]  /*0590*/  MOV R28, c[0x0][0x174] ;  /* 0x00005d00001c7a02 */ /* 0x000fe20000000f00 */
[----:B------:R-:W-:Y:S01]  /*05a0*/  IMAD.MOV.U32 R38, RZ, RZ, RZ ;  /* 0x000000ffff267224 */ /* 0x000fe200078e00ff */
[----:B------:R-:W-:Y:S01]  /*05b0*/  MOV R26, RZ ;  /* 0x000000ff001a7202 */ /* 0x000fe20000000f00 */
        /* <DEDUP_REMOVED lines=10> */
.L_x_7962:
[----:B------:R-:W-:Y:S01]  /*0660*/  BAR.SYNC.DEFER_BLOCKING 0x0 ;  /* 0x0000000000007b1d */ /* 0x000fe20000010000 */
[----:B------:R-:W-:Y:S02]  /*0670*/  LEA R0, R28, 0xffffff80, 0x7 ;  /* 0xffffff801c007811 */ /* 0x000fe400078e38ff */
[----:B------:R-:W-:Y:S02]  /*0680*/  SHF.L.U32 R49, R27, 0x1, RZ ;  /* 0x000000011b317819 */ /* 0x000fe400000006ff */
[----:B0-----:R-:W-:-:S02]  /*0690*/  IADD3 R3, -R0, c[0x0][0x168], RZ ;  /* 0x00005a0000037a10 */ /* 0x001fc40007ffe1ff */
[C---:B------:R-:W-:Y:S02]  /*06a0*/  SHF.L.U64.HI R48, R27.reuse, 0x1, R25 ;  /* 0x000000011b307819 */ /* 0x040fe40000010219 */
[-C--:B------:R-:W-:Y:S02]  /*06b0*/  ISETP.GE.AND P0, PT, R27, R3.reuse, PT ;  /* 0x000000031b00720c */ /* 0x080fe40003f06270 */
[-C--:B------:R-:W-:Y:S02]  /*06c0*/  ISETP.GE.AND P1, PT, R24, R3.reuse, PT ;  /* 0x000000031800720c */ /* 0x080fe40003f26270 */
[-C--:B------:R-:W-:Y:S02]  /*06d0*/  ISETP.GE.AND P2, PT, R23, R3.reuse, PT ;  /* 0x000000031700720c */ /* 0x080fe40003f46270 */
[----:B------:R-:W-:Y:S02]  /*06e0*/  ISETP.GE.AND P3, PT, R22, R3, PT ;  /* 0x000000031600720c */ /* 0x000fe40003f66270 */
[----:B------:R-:W-:-:S02]  /*06f0*/  IADD3 R2, P4, R35, R49, RZ ;  /* 0x0000003123027210 */ /* 0x000fc40007f9e0ff */
        /* <DEDUP_REMOVED lines=10> */
[----:B------:R-:W-:Y:S02]  /*07a0*/  IADD3 R4, -R0, c[0x0][0x168], RZ ;  /* 0x00005a0000047a10 */ /* 0x000fe40007ffe1ff */
[----:B------:R-:W-:Y:S02]  /*07b0*/  PRMT R51, RZ, 0x7610, R51 ;  /* 0x00007610ff337816 */ /* 0x000fe40000000033 */
[-C--:B------:R-:W-:Y:S02]  /*07c0*/  ISETP.GE.AND P1, PT, R27, R4.reuse, PT ;  /* 0x000000041b00720c */ /* 0x080fe40003f26270 */
[-C--:B------:R-:W-:Y:S02]  /*07d0*/  ISETP.GE.AND P2, PT, R24, R4.reuse, PT ;  /* 0x000000041800720c */ /* 0x080fe40003f46270 */
[-C--:B------:R-:W-:Y:S02]  /*07e0*/  ISETP.GE.AND P3, PT, R23, R4.reuse, PT ;  /* 0x000000041700720c */ /* 0x080fe40003f66270 */
[----:B------:R-:W-:-:S02]  /*07f0*/  ISETP.GE.AND P4, PT, R22, R4, PT ;  /* 0x000000041600720c */ /* 0x000fc40003f86270 */
[----:B------:R-:W-:Y:S02]  /*0800*/  IADD3 R4, P0, R32, R49, RZ ;  /* 0x0000003120047210 */ /* 0x000fe40007f1e0ff */
[----:B------:R-:W-:Y:S02]  /*0810*/  PRMT R53, RZ, 0x7610, R53 ;  /* 0x00007610ff357816 */ /* 0x000fe40000000035 */
[----:B------:R-:W-:Y:S02]  /*0820*/  PRMT R55, RZ, 0x7610, R55 ;  /* 0x00007610ff377816 */ /* 0x000fe40000000037 */
[----:B------:R-:W-:Y:S02]  /*0830*/  PRMT R57, RZ, 0x7610, R57 ;  /* 0x00007610ff397816 */ /* 0x000fe40000000039 */
[----:B------:R-:W-:Y:S01]  /*0840*/  IADD3.X R5, R31, R48, RZ, P0, !PT ;  /* 0x000000301f057210 */ /* 0x000fe200007fe4ff */
[----:B--2---:R-:W-:Y:S04]  /*0850*/  STS.U16 [R52], R18 ;  /* 0x0000001234007388 */ /* 0x004fe80000000400 */
[----:B---3--:R-:W-:Y:S04]  /*0860*/  STS.U16 [R52+0x40], R19 ;  /* 0x0000401334007388 */ /* 0x008fe80000000400 */
[----:B----4-:R0:W-:Y:S04]  /*0870*/  STS.U16 [R52+0x80], R20 ;  /* 0x0000801434007388 */ /* 0x0101e80000000400 */
[----:B------:R1:W-:Y:S01]  /*0880*/  STS.U16 [R52+0xc0], R21 ;  /* 0x0000c01534007388 */ /* 0x0003e20000000400 */
[----:B------:R-:W-:-:S06]  /*0890*/  NOP ;  /* 0x0000000000007918 */ /* 0x000fcc0000000000 */
[----:B------:R-:W-:Y:S04]  /*08a0*/  LDS.64 R2, [R34.X8] ;  /* 0x0000000022027984 */ /* 0x000fe80000008a00 */
[----:B------:R-:W-:Y:S06]  /*08b0*/  BAR.SYNC.DEFER_BLOCKING 0x0 ;  /* 0x0000000000007b1d */ /* 0x000fec0000010000 */
[----:B------:R-:W2:Y:S04]  /*08c0*/  @!P1 LDG.E.U16 R51, [R4.64] ;  /* 0x0000000604339981 */ /* 0x000ea8000c1e1500 */
[----:B------:R-:W3:Y:S04]  /*08d0*/  @!P2 LDG.E.U16 R53, [R4.64+0x40] ;  /* 0x000040060435a981 */ /* 0x000ee8000c1e1500 */
[----:B------:R-:W4:Y:S04]  /*08e0*/  @!P3 LDG.E.U16 R55, [R4.64+0x80] ;  /* 0x000080060437b981 */ /* 0x000f28000c1e1500 */
[----:B------:R-:W4:Y:S01]  /*08f0*/  @!P4 LDG.E.U16 R57, [R4.64+0xc0] ;  /* 0x0000c0060439c981 */ /* 0x000f22000c1e1500 */
[----:B0-----:R-:W-:-:S02]  /*0900*/  IADD3 R20, P0, R30, R49, RZ ;  /* 0x000000311e147210 */ /* 0x001fc40007f1e0ff */
[----:B------:R-:W-:Y:S02]  /*0910*/  PRMT R59, RZ, 0x7610, R59 ;  /* 0x00007610ff3b7816 */ /* 0x000fe4000000003b */
[----:B------:R-:W-:Y:S02]  /*0920*/  PRMT R61, RZ, 0x7610, R61 ;  /* 0x00007610ff3d7816 */ /* 0x000fe4000000003d */
[----:B------:R-:W-:Y:S02]  /*0930*/  PRMT R63, RZ, 0x7610, R63 ;  /* 0x00007610ff3f7816 */ /* 0x000fe4000000003f */
[----:B------:R-:W-:Y:S02]  /*0940*/  PRMT R65, RZ, 0x7610, R65 ;  /* 0x00007610ff417816 */ /* 0x000fe40000000041 */
[----:B-1----:R-:W-:Y:S01]  /*0950*/  IADD3.X R21, R29, R48, RZ, P0, !PT ;  /* 0x000000301d157210 */ /* 0x002fe200007fe4ff */
[----:B--2---:R-:W-:Y:S04]  /*0960*/  STS.U16 [R52], R51 ;  /* 0x0000003334007388 */ /* 0x004fe80000000400 */
[----:B---3--:R-:W-:Y:S04]  /*0970*/  STS.U16 [R52+0x40], R53 ;  /* 0x0000403534007388 */ /* 0x008fe80000000400 */
[----:B----4-:R-:W-:Y:S04]  /*0980*/  STS.U16 [R52+0x80], R55 ;  /* 0x0000803734007388 */ /* 0x010fe80000000400 */
        /* <DEDUP_REMOVED lines=9> */
[----:B0-----:R-:W-:Y:S01]  /*0a20*/  PRMT R54, RZ, 0x7610, R67 ;  /* 0x00007610ff367816 */ /* 0x001fe20000000043 */
[----:B------:R-:W-:Y:S03]  /*0a30*/  BSSY B0, `(.L_x_7944) ;  /* 0x0000039000007945 */ /* 0x000fe60003800000 */
[----:B------:R-:W-:Y:S01]  /*0a40*/  ISETP.GE.AND P0, PT, R50, 0x1, PT ;  /* 0x000000013200780c */ /* 0x000fe20003f06270 */
[----:B-----5:R-:W-:Y:S01]  /*0a50*/  FADD.FTZ R53, R54, R43 ;  /* 0x0000002b36357221 */ /* 0x020fe20000010000 */
[----:B------:R-:W-:-:S02]  /*0a60*/  PRMT R50, RZ, 0x5410, R66 ;  /* 0x00005410ff327816 */ /* 0x000fc40000000042 */
[----:B-1----:R-:W-:Y:S02]  /*0a70*/  PRMT R20, RZ, 0x7610, R66 ;  /* 0x00007610ff147816 */ /* 0x002fe40000000042 */
[--C-:B------:R-:W-:Y:S01]  /*0a80*/  PRMT R21, RZ, 0x7610, R2.reuse ;  /* 0x00007610ff157816 */ /* 0x100fe20000000002 */
[--C-:B------:R-:W-:Y:S01]  /*0a90*/  FADD.FTZ R50, R50, R43.reuse ;  /* 0x0000002b32327221 */ /* 0x100fe20000010000 */
[----:B------:R-:W-:Y:S01]  /*0aa0*/  FSETP.GTU.FTZ.AND P3, PT, R53, 20, PT ;  /* 0x41a000003500780b */ /* 0x000fe20003f7c000 */
[----:B------:R-:W-:Y:S01]  /*0ab0*/  FADD.FTZ R51, R20, R43 ;  /* 0x0000002b14337221 */ /* 0x000fe20000010000 */
[----:B------:R-:W-:Y:S02]  /*0ac0*/  PRMT R20, RZ, 0x5410, R2 ;  /* 0x00005410ff147816 */ /* 0x000fe40000000002 */
[----:B------:R-:W-:Y:S02]  /*0ad0*/  FSETP.GTU.FTZ.AND P4, PT, R50, 20, PT ;  /* 0x41a000003200780b */ /* 0x000fe40003f9c000 */
[----:B------:R-:W-:Y:S01]  /*0ae0*/  FSETP.GTU.FTZ.AND P1, PT, R51, 20, PT ;  /* 0x41a000003300780b */ /* 0x000fe20003f3c000 */
[----:B--2---:R-:W-:Y:S04]  /*0af0*/  STS.U16 [R52], R59 ;  /* 0x0000003b34007388 */ /* 0x004fe80000000400 */
[----:B---3--:R-:W-:Y:S04]  /*0b00*/  STS.U16 [R52+0x40], R61 ;  /* 0x0000403d34007388 */ /* 0x008fe80000000400 */
[----:B----4-:R-:W-:Y:S04]  /*0b10*/  STS.U16 [R52+0x80], R63 ;  /* 0x0000803f34007388 */ /* 0x010fe80000000400 */
[----:B------:R0:W-:Y:S01]  /*0b20*/  STS.U16 [R52+0xc0], R65 ;  /* 0x0000c04134007388 */ /* 0x0001e20000000400 */
[----:B------:R-:W-:-:S06]  /*0b30*/  NOP ;  /* 0x0000000000007918 */ /* 0x000fcc0000000000 */
[----:B------:R-:W1:Y:S01]  /*0b40*/  LDS.64 R18, [R34.X8] ;  /* 0x0000000022127984 */ /* 0x000e620000008a00 */
[----:B0-----:R-:W-:-:S05]  /*0b50*/  PRMT R52, RZ, 0x5410, R67 ;  /* 0x00005410ff347816 */ /* 0x001fca0000000043 */
[----:B------:R-:W-:-:S05]  /*0b60*/  FADD.FTZ R52, R52, R43 ;  /* 0x0000002b34347221 */ /* 0x000fca0000010000 */
[----:B------:R-:W-:Y:S02]  /*0b70*/  FSETP.GTU.FTZ.AND P2, PT, R52, 20, PT ;  /* 0x41a000003400780b */ /* 0x000fe40003f5c000 */
[--C-:B-1----:R-:W-:Y:S02]  /*0b80*/  PRMT R54, RZ, 0x5410, R18.reuse ;  /* 0x00005410ff367816 */ /* 0x102fe40000000012 */
        /* <DEDUP_REMOVED lines=35> */
.L_x_7945:
[----:B------:R-:W-:Y:S05]  /*0dc0*/  BSYNC B0 ;  /* 0x0000000000007941 */ /* 0x000fea0003800000 */
.L_x_7944:
        /* <DEDUP_REMOVED lines=33> */
.L_x_7947:
[----:B------:R-:W-:Y:S05]  /*0fe0*/  BSYNC B0 ;  /* 0x0000000000007941 */ /* 0x000fea0003800000 */
.L_x_7946:
        /* <DEDUP_REMOVED lines=33> */
.L_x_7949:
[----:B------:R-:W-:Y:S05]  /*1200*/  BSYNC B0 ;  /* 0x0000000000007941 */ /* 0x000fea0003800000 */
.L_x_7948:
        /* <DEDUP_REMOVED lines=33> */
.L_x_7951:
[----:B------:R-:W-:Y:S05]  /*1420*/  BSYNC B0 ;  /* 0x0000000000007941 */ /* 0x000fea0003800000 */
.L_x_7950:
[----:B------:R-:W-:Y:S01]  /*1430*/  PRMT R20, RZ, 0x5410, R3 ;  /* 0x00005410ff147816 */ /* 0x000fe20000000003 */
[----:B------:R-:W-:Y:S01]  /*1440*/  BAR.SYNC.DEFER_BLOCKING 0x0 ;  /* 0x0000000000007b1d */ /* 0x000fe20000010000 */
[--C-:B------:R-:W-:Y:S01]  /*1450*/  PRMT R63, RZ, 0x5410, R19.reuse ;  /* 0x00005410ff3f7816 */ /* 0x100fe20000000013 */
[----:B------:R-:W-:Y:S01]  /*1460*/  HFMA2.MMA R57, -RZ, RZ, 0, 0 ;  /* 0x00000000ff397435 */ /* 0x000fe200000001ff */
[----:B------:R-:W-:Y:S01]  /*1470*/  PRMT R65, RZ, 0x7610, R19 ;  /* 0x00007610ff417816 */ /* 0x000fe20000000013 */
[----:B------:R-:W-:Y:S01]  /*1480*/  CS2R R58, SRZ ;  /* 0x00000000003a7805 */ /* 0x000fe2000001ff00 */
[----:B------:R-:W-:Y:S01]  /*1490*/  MOV R19, c[0x0][0x174] ;  /* 0x00005d0000137a02 */ /* 0x000fe20000000f00 */
[----:B------:R-:W-:Y:S01]  /*14a0*/  FFMA.FTZ R18, R63, R20, R18 ;  /* 0x000000143f127223 */ /* 0x000fe20000010012 */
[----:B------:R-:W-:Y:S01]  /*14b0*/  PRMT R47, RZ, 0x7610, R3 ;  /* 0x00007610ff2f7816 */ /* 0x000fe20000000003 */
[----:B------:R-:W-:Y:S01]  /*14c0*/  IMAD.MOV.U32 R60, RZ, RZ, RZ ;  /* 0x000000ffff3c7224 */ /* 0x000fe200078e00ff */
[----:B------:R-:W-:Y:S01]  /*14d0*/  LEA R56, R19, R26, 0x7 ;  /* 0x0000001a13387211 */ /* 0x000fe200078e38ff */
[----:B------:R-:W-:-:S02]  /*14e0*/  FMUL.FTZ R64, R54, R44 ;  /* 0x0000002c36407220 */ /* 0x000fc40000410000 */
[----:B------:R-:W-:Y:S01]  /*14f0*/  FFMA.FTZ R47, R65, R47, R18 ;  /* 0x0000002f412f7223 */ /* 0x000fe20000010012 */
[----:B------:R-:W-:Y:S01]  /*1500*/  SHF.R.S32.HI R55, RZ, 0x1f, R56 ;  /* 0x0000001fff377819 */ /* 0x000fe20000011438 */
        /* <DEDUP_REMOVED lines=11> */
[----:B------:R-:W-:Y:S01]  /*15c0*/  LEA R68, P0, R58, c[0x0][0x220], 0x2 ;  /* 0x000088003a447a11 */ /* 0x000fe200078010ff */
[----:B------:R-:W-:-:S02]  /*15d0*/  IMAD R73, R45, c[0x0][0x198], RZ ;  /* 0x000066002d497a24 */ /* 0x000fc400078e02ff */
[----:B------:R-:W-:Y:S01]  /*15e0*/  IMAD R19, R18, c[0x0][0x16c], RZ ;  /* 0x00005b0012137a24 */ /* 0x000fe200078e02ff */
[----:B------:R-:W-:Y:S01]  /*15f0*/  LEA.HI R18, R57, R57, RZ, 0x1 ;  /* 0x0000003939127211 */ /* 0x000fe200078f08ff */
[----:B------:R-:W-:Y:S01]  /*1600*/  IMAD.WIDE.U32 R20, R46, c[0x0][0x198], RZ ;  /* 0x000066002e147a25 */ /* 0x000fe200078e00ff */
[----:B------:R-:W-:Y:S02]  /*1610*/  IADD3 R71, R59, R71, RZ ;  /* 0x000000473b477210 */ /* 0x000fe40007ffe0ff */
[----:B------:R-:W-:Y:S01]  /*1620*/  LOP3.LUT R60, R18, 0xfffffe, RZ, 0xc0, !PT ;  /* 0x00fffffe123c7812 */ /* 0x000fe200078ec0ff */
[----:B------:R-:W-:Y:S01]  /*1630*/  IMAD R73, R46, c[0x0][0x19c], R73 ;  /* 0x000067002e497a24 */ /* 0x000fe200078e0249 */
[----:B------:R-:W-:Y:S01]  /*1640*/  LEA.HI.X R71, R58, c[0x0][0x224], R71, 0x2, P0 ;  /* 0x000089003a477a11 */ /* 0x000fe200000f1447 */
[----:B------:R-:W-:Y:S01]  /*1650*/  IMAD.WIDE R18, R19, 0x8, R10 ;  /* 0x0000000813127825 */ /* 0x000fe200078e020a */
[----:B------:R-:W-:Y:S01]  /*1660*/  LEA R66, P1, R20, c[0x0][0x228], 0x2 ;  /* 0x00008a0014427a11 */ /* 0x000fe200078210ff */
[----:B------:R-:W-:Y:S01]  /*1670*/  CS2R R58, SRZ ;  /* 0x00000000003a7805 */ /* 0x000fe2000001ff00 */
[----:B------:R-:W-:Y:S01]  /*1680*/  IADD3 R73, R21, R73, RZ ;  /* 0x0000004915497210 */ /* 0x000fe20007ffe0ff */
[----:B------:R-:W-:Y:S01]  /*1690*/  IMAD.MOV.U32 R70, RZ, RZ, R18 ;  /* 0x000000ffff467224 */ /* 0x000fe200078e0012 */
[----:B------:R-:W-:Y:S01]  /*16a0*/  IADD3 R76, R57, -R60, RZ ;  /* 0x8000003c394c7210 */ /* 0x000fe20007ffe0ff */
[----:B------:R-:W-:Y:S01]  /*16b0*/  IMAD.MOV.U32 R74, RZ, RZ, RZ ;  /* 0x000000ffff4a7224 */ /* 0x000fe200078e00ff */
[----:B------:R-:W-:-:S02]  /*16c0*/  LEA R72, P0, R12, c[0x0][0x230], 0x2 ;  /* 0x00008c000c487a11 */ /* 0x000fc400078010ff */
[----:B------:R-:W-:Y:S02]  /*16d0*/  LEA.HI.X R73, R20, c[0x0][0x22c], R73, 0x2, P1 ;  /* 0x00008b0014497a11 */ /* 0x000fe400008f1449 */
[----:B------:R-:W-:Y:S02]  /*16e0*/  MOV R75, R19 ;  /* 0x00000013004b7202 */ /* 0x000fe40000000f00 */
[----:B------:R-:W-:Y:S02]  /*16f0*/  MOV R57, RZ ;  /* 0x000000ff00397202 */ /* 0x000fe40000000f00 */
[----:B------:R-:W-:Y:S02]  /*1700*/  MOV R60, RZ ;  /* 0x000000ff003c7202 */ /* 0x000fe40000000f00 */
[----:B------:R-:W-:Y:S02]  /*1710*/  LEA.HI.X R77, R12, c[0x0][0x234], R37, 0x2, P0 ;  /* 0x00008d000c4d7a11 */ /* 0x000fe400000f1425 */
[----:B------:R-:W-:-:S02]  /*1720*/  SHF.L.U32 R76, R76, 0x8, RZ ;  /* 0x000000084c4c7819 */ /* 0x000fc400000006ff */
.L_x_7957:
[----:B------:R-:W-:Y:S01]  /*1730*/  MOV R18, R68 ;  /* 0x0000004400127202 */ /* 0x000fe20000000f00 */
[----:B------:R-:W-:-:S05]  /*1740*/  IMAD.MOV.U32 R19, RZ, RZ, R71 ;  /* 0x000000ffff137224 */ /* 0x000fca00078e0047 */
[----:B------:R0:W2:Y:S01]  /*1750*/  LDG.E R78, [R18.64] ;  /* 0x00000006124e7981 */ /* 0x0000a2000c1e1900 */
[----:B------:R-:W-:Y:S01]  /*1760*/  IMAD.MOV.U32 R21, RZ, RZ, R73 ;  /* 0x000000ffff157224 */ /* 0x000fe200078e0049 */
        /* <DEDUP_REMOVED lines=12> */
[----:B------:R-:W-:Y:S01]  /*1830*/  PRMT R81, RZ, 0x5410, R3 ;  /* 0x00005410ff517816 */ /* 0x000fe20000000003 */
[----:B------:R-:W-:Y:S10]  /*1840*/  BSSY B0, `(.L_x_7953) ;  /* 0x0000024000007945 */ /* 0x000ff40003800000 */
[----:B0-----:R-:W-:-:S02]  /*1850*/  @P0 MOV R18, R70 ;  /* 0x0000004600120202 */ /* 0x001fc40000000f00 */
[----:B------:R-:W-:Y:S01]  /*1860*/  @P0 MOV R19, R75 ;  /* 0x0000004b00130202 */ /* 0x000fe20000000f00 */
[----:B--2---:R-:W-:-:S04]  /*1870*/  FMUL.FTZ R79, R78, 1.4426950216293334961 ;  /* 0x3fb8aa3b4e4f7820 */ /* 0x004fc80000410000 */
[----:B------:R-:W-:-:S06]  /*1880*/  FMUL.FTZ R83, R79, R50 ;  /* 0x000000324f537220 */ /* 0x000fcc0000410000 */
[----:B------:R-:W0:Y:S02]  /*1890*/  MUFU.EX2 R83, R83 ;  /* 0x0000005300537308 */ /* 0x000e240000000800 */
[----:B0-----:R0:W-:Y:S04]  /*18a0*/  STS [R84.X4+0x348], R83 ;  /* 0x0003485354007388 */ /* 0x0011e80000004800 */
[----:B------:R-:W-:Y:S01]  /*18b0*/  BAR.SYNC.DEFER_BLOCKING 0x0 ;  /* 0x0000000000007b1d */ /* 0x000fe20000010000 */
[C---:B------:R-:W-:Y:S02]  /*18c0*/  FMUL.FTZ R82, R79.reuse, R53 ;  /* 0x000000354f527220 */ /* 0x040fe40000410000 */
[C---:B------:R-:W-:Y:S02]  /*18d0*/  FMUL.FTZ R86, R79.reuse, R51 ;  /* 0x000000334f567220 */ /* 0x040fe40000410000 */
        /* <DEDUP_REMOVED lines=19> */
[----:B-1-3--:R-:W-:Y:S02]  /*1a10*/  ISETP.NE.AND P0, PT, R28, c[0x0][0x174], PT ;  /* 0x00005d001c007a0c */ /* 0x00afe40003f05270 */
[----:B--2---:R-:W-:-:S11]  /*1a20*/  MOV R94, 0x3f800000 ;  /* 0x3f800000005e7802 */ /* 0x004fd60000000f00 */
[----:B------:R-:W-:-:S04]  /*1a30*/  @P0 LEA.HI R21, R28, R28, RZ, 0x1 ;  /* 0x0000001c1c150211 */ /* 0x000fc800078f08ff */
[----:B------:R-:W-:-:S05]  /*1a40*/  @P0 LOP3.LUT R21, R21, 0x3ffffe, RZ, 0xc0, !PT ;  /* 0x003ffffe15150812 */ /* 0x000fca00078ec0ff */
[----:B------:R-:W-:-:S05]  /*1a50*/  @P0 IMAD.IADD R21, R28, 0x1, -R21 ;  /* 0x000000011c150824 */ /* 0x000fca00078e0a15 */
[----:B------:R-:W-:-:S05]  /*1a60*/  @P0 LEA R21, R21, R74, 0xa ;  /* 0x0000004a15150211 */ /* 0x000fca00078e50ff */
[----:B------:R0:W1:Y:S02]  /*1a70*/  @P0 LDS R94, [R21+0x348] ;  /* 0x00034800155e0984 */ /* 0x0000640000000800 */
.L_x_7954:
[----:B-1-3--:R-:W-:Y:S05]  /*1a80*/  BSYNC B0 ;  /* 0x0000000000007941 */ /* 0x00afea0003800000 */
.L_x_7953:
[----:B--2---:R-:W-:Y:S01]  /*1a90*/  FMUL.FTZ R100, R82, R94 ;  /* 0x0000005e52647220 */ /* 0x004fe20000410000 */
[----:B------:R-:W-:Y:S01]  /*1aa0*/  ISETP.NE.AND P3, PT, R96, 0x1f, PT ;  /* 0x0000001f6000780c */ /* 0x000fe20003f65270 */
[----:B------:R-:W-:Y:S01]  /*1ab0*/  FMUL.FTZ R95, R54, R20 ;  /* 0x00000014365f7220 */ /* 0x000fe20000410000 */
[----:B------:R-:W-:Y:S01]  /*1ac0*/  ISETP.GE.AND P0, PT, R34, 0x1, PT ;  /* 0x000000012200780c */ /* 0x000fe20003f06270 */
[C---:B------:R-:W-:Y:S01]  /*1ad0*/  FFMA.FTZ R92, R87.reuse, R92, R88 ;  /* 0x0000005c575c7223 */ /* 0x040fe20000010058 */
[----:B------:R-:W-:Y:S01]  /*1ae0*/  ISETP.GE.U32.AND P4, PT, R96, 0x18, PT ;  /* 0x000000186000780c */ /* 0x000fe20003f86070 */
[----:B------:R-:W-:Y:S01]  /*1af0*/  FFMA.FTZ R20, R86, R90, R89 ;  /* 0x0000005a56147223 */ /* 0x000fe20000010059 */
[----:B------:R-:W-:Y:S01]  /*1b00*/  BSSY B0, `(.L_x_7955) ;  /* 0x000009b000007945 */ /* 0x000fe20003800000 */
[----:B------:R-:W-:Y:S02]  /*1b10*/  FMUL.FTZ R97, R87, R100 ;  /* 0x0000006457617220 */ /* 0x000fe40000410000 */
[----:B------:R-:W-:-:S02]  /*1b20*/  FMUL.FTZ R100, R83, R86 ;  /* 0x0000005653647220 */ /* 0x000fc40000410000 */
[C---:B------:R-:W-:Y:S02]  /*1b30*/  FFMA.FTZ R92, R86.reuse, R92, R95 ;  /* 0x0000005c565c7223 */ /* 0x040fe4000001005f */
[C---:B------:R-:W-:Y:S02]  /*1b40*/  FFMA.FTZ R20, R87.reuse, R20, R18 ;  /* 0x0000001457147223 */ /* 0x040fe40000010012 */
[----:B------:R-:W-:Y:S01]  /*1b50*/  FMUL.FTZ R97, R86, R97 ;  /* 0x0000006156617220 */ /* 0x000fe20000410000 */
[----:B------:R-:W1:Y:S01]  /*1b60*/  SHFL.DOWN PT, R101, R92, 0x1, 0x1f ;  /* 0x08201f005c657f89 */ /* 0x000e6200000e0000 */
[----:B0-----:R-:W-:Y:S02]  /*1b70*/  FMUL.FTZ R21, R87, R100 ;  /* 0x0000006457157220 */ /* 0x001fe40000410000 */
[C---:B------:R-:W-:Y:S01]  /*1b80*/  FFMA.FTZ R99, R82.reuse, R20, R19 ;  /* 0x0000001452637223 */ /* 0x040fe20000010013 */
[----:B------:R-:W0:Y:S01]  /*1b90*/  SHFL.DOWN PT, R102, R97, 0x1, 0x1f ;  /* 0x08201f0061667f89 */ /* 0x000e2200000e0000 */
[----:B------:R-:W-:-:S03]  /*1ba0*/  FMUL.FTZ R100, R82, R21 ;  /* 0x0000001552647220 */ /* 0x000fc60000410000 */
        /* <DEDUP_REMOVED lines=32> */
[----:B------:R-:W-:Y:S01]  /*1db0*/  HFMA2.MMA R21, -RZ, RZ, 0, 0 ;  /* 0x00000000ff157435 */ /* 0x000fe200000001ff */
[----:B------:R-:W-:-:S02]  /*1dc0*/  ISETP.GE.AND P3, PT, R34, 0x8, PT ;  /* 0x000000082200780c */ /* 0x000fc40003f66270 */
[----:B------:R-:W3:Y:S07]  /*1dd0*/  SHFL.UP PT, R101, R100, 0x8, RZ ;  /* 0x0500000064657989 */ /* 0x000eee00000e00ff */
        /* <DEDUP_REMOVED lines=30> */
[----:B------:R-:W-:Y:S02]  /*1fc0*/  FMUL.FTZ R99, R93, R53 ;  /* 0x000000355d637220 */ /* 0x000fe40000410000 */
[----:B------:R-:W-:Y:S02]  /*1fd0*/  FFMA.FTZ R101, R83, R101, R90 ;  /* 0x0000006553657223 */ /* 0x000fe4000001005a */
[----:B------:R-:W-:Y:S02]  /*1fe0*/  FFMA.FTZ R83, R87, R91, R88 ;  /* 0x0000005b57537223 */ /* 0x000fe40000010058 */
[----:B------:R-:W-:-:S02]  /*1ff0*/  FFMA.FTZ R89, R86, R101, R89 ;  /* 0x0000006556597223 */ /* 0x000fc40000010059 */
[----:B------:R-:W-:Y:S02]  /*2000*/  FFMA.FTZ R95, R86, R83, R95 ;  /* 0x00000053565f7223 */ /* 0x000fe4000001005f */
[----:B------:R-:W-:Y:S02]  /*2010*/  FFMA.FTZ R86, R54, R101, RZ ;  /* 0x0000006536567223 */ /* 0x000fe400000100ff */
[-C--:B------:R-:W-:Y:S02]  /*2020*/  FFMA.FTZ R94, R87, R89.reuse, R18 ;  /* 0x00000059575e7223 */ /* 0x080fe40000010012 */
[----:B------:R-:W-:Y:S02]  /*2030*/  FFMA.FTZ R90, R61, R89, R86 ;  /* 0x000000593d5a7223 */ /* 0x000fe40000010056 */
[-C--:B------:R-:W-:Y:S02]  /*2040*/  FFMA.FTZ R88, R79, -R50.reuse, R101 ;  /* 0x800000324f587223 */ /* 0x080fe40000010065 */
[----:B------:R-:W-:-:S02]  /*2050*/  FMUL.FTZ R85, R95, R50 ;  /* 0x000000325f557220 */ /* 0x000fc40000410000 */
[-C--:B------:R-:W-:Y:S02]  /*2060*/  FFMA.FTZ R19, R82, R94.reuse, R19 ;  /* 0x0000005e52137223 */ /* 0x080fe40000010013 */
[----:B------:R-:W-:Y:S02]  /*2070*/  FFMA.FTZ R90, R63, R94, R90 ;  /* 0x0000005e3f5a7223 */ /* 0x000fe4000001005a */
[-C--:B------:R-:W-:Y:S02]  /*2080*/  FFMA.FTZ R87, R80, -R51.reuse, R89 ;  /* 0x8000003350577223 */ /* 0x080fe40000010059 */
[----:B------:R-:W-:Y:S02]  /*2090*/  FMUL.FTZ R86, R83, R51 ;  /* 0x0000003353567220 */ /* 0x000fe40000410000 */
[----:B------:R-:W-:Y:S02]  /*20a0*/  FFMA.FTZ R18, R85, R88, RZ ;  /* 0x0000005855127223 */ /* 0x000fe400000100ff */
[----:B------:R-:W-:-:S02]  /*20b0*/  FFMA.FTZ R89, R81, -R52, R94 ;  /* 0x8000003451597223 */ /* 0x000fc4000001005e */
[----:B------:R-:W-:Y:S02]  /*20c0*/  FFMA.FTZ R94, R84, -R53, R19 ;  /* 0x80000035545e7223 */ /* 0x000fe40000010013 */
[----:B------:R-:W-:Y:S02]  /*20d0*/  FFMA.FTZ R19, R65, R19, R90 ;  /* 0x0000001341137223 */ /* 0x000fe4000001005a */
[----:B------:R-:W-:Y:S02]  /*20e0*/  FMUL.FTZ R82, R91, R52 ;  /* 0x000000345b527220 */ /* 0x000fe40000410000 */
[----:B------:R-:W-:Y:S01]  /*20f0*/  FFMA.FTZ R18, R86, R87, R18 ;  /* 0x0000005756127223 */ /* 0x000fe20000010012 */
[----:B------:R-:W0:Y:S01]  /*2100*/  SHFL.DOWN PT, R90, R19, 0x1, 0x1f ;  /* 0x08201f00135a7f89 */ /* 0x000e2200000e0000 */
[----:B--2---:R-:W-:Y:S02]  /*2110*/  FFMA.FTZ R21, R97, R21, R92 ;  /* 0x0000001561157223 */ /* 0x004fe4000001005c */
[----:B------:R-:W-:-:S02]  /*2120*/  FFMA.FTZ R18, R82, R89, R18 ;  /* 0x0000005952127223 */ /* 0x000fc40000010012 */
[----:B------:R-:W-:Y:S02]  /*2130*/  FMUL.FTZ R20, R97, R20 ;  /* 0x0000001461147220 */ /* 0x000fe40000410000 */
[----:B------:R-:W-:Y:S02]  /*2140*/  FFMA.FTZ R18, R99, R94, R18 ;  /* 0x0000005e63127223 */ /* 0x000fe40000010012 */
[----:B------:R-:W-:Y:S01]  /*2150*/  FADD.FTZ R69, R82, R69 ;  /* 0x0000004552457221 */ /* 0x000fe20000010000 */
[----:B------:R-:W-:Y:S01]  /*2160*/  @!P2 STS.64 [UR4+0xbc8], R20 ;  /* 0x000bc814ff00a988 */ /* 0x000fe20008000a04 */
[C---:B------:R-:W-:Y:S02]  /*2170*/  FMUL.FTZ R97, R78.reuse, R93 ;  /* 0x0000005d4e617220 */ /* 0x040fe40000410000 */
[----:B------:R-:W-:Y:S01]  /*2180*/  FMUL.FTZ R82, R78, R83 ;  /* 0x000000534e527220 */ /* 0x000fe20000410000 */
[----:B------:R-:W1:Y:S01]  /*2190*/  SHFL.DOWN PT, R101, R18, 0x1, 0x1f ;  /* 0x08201f0012657f89 */ /* 0x000e6200000e0000 */
[----:B------:R-:W-:-:S02]  /*21a0*/  FMUL.FTZ R97, R94, R97 ;  /* 0x000000615e617220 */ /* 0x000fc40000410000 */
[----:B------:R-:W-:Y:S02]  /*21b0*/  FMUL.FTZ R82, R87, R82 ;  /* 0x0000005257527220 */ /* 0x000fe40000410000 */
[----:B------:R-:W-:Y:S02]  /*21c0*/  FFMA.FTZ R84, R84, R93, R97 ;  /* 0x0000005d54547223 */ /* 0x000fe40000010061 */
[----:B------:R-:W-:Y:S02]  /*21d0*/  FFMA.FTZ R82, R80, R83, R82 ;  /* 0x0000005350527223 */ /* 0x000fe40000010052 */
[----:B------:R-:W-:Y:S02]  /*21e0*/  FADD.FTZ R62, R99, R62 ;  /* 0x0000003e633e7221 */ /* 0x000fe40000010000 */
[----:B0-----:R-:W-:Y:S02]  /*21f0*/  @!P0 FADD.FTZ R19, R19, R90 ;  /* 0x0000005a13138221 */ /* 0x001fe40000010000 */
[----:B------:R-:W-:-:S02]  /*2200*/  FADD.FTZ R67, R86, R67 ;  /* 0x0000004356437221 */ /* 0x000fc40000010000 */
[----:B------:R-:W-:Y:S01]  /*2210*/  FADD.FTZ R64, R85, R64 ;  /* 0x0000004055407221 */ /* 0x000fe20000010000 */
[----:B------:R-:W0:Y:S01]  /*2220*/  SHFL.DOWN PT, R90, R19, 0x2, 0x1f ;  /* 0x08401f00135a7f89 */ /* 0x000e2200000e0000 */
[----:B------:R-:W-:Y:S02]  /*2230*/  FADD.FTZ R57, R84, R57 ;  /* 0x0000003954397221 */ /* 0x000fe40000010000 */
[----:B------:R-:W-:Y:S02]  /*2240*/  FADD.FTZ R59, R82, R59 ;  /* 0x0000003b523b7221 */ /* 0x000fe40000010000 */
[----:B-1----:R-:W-:Y:S01]  /*2250*/  @!P0 FADD.FTZ R18, R18, R101 ;  /* 0x0000006512128221 */ /* 0x002fe20000010000 */
[----:B------:R-:W-:-:S04]  /*2260*/  ISETP.GT.AND P0, PT, R34, 0x1d, PT ;  /* 0x0000001d2200780c */ /* 0x000fc80003f04270 */
[----:B------:R-:W1:Y:S09]  /*2270*/  SHFL.DOWN PT, R101, R18, 0x2, 0x1f ;  /* 0x08401f0012657f89 */ /* 0x000e7200000e0000 */
[----:B0-----:R-:W-:-:S05]  /*2280*/  @!P0 FADD.FTZ R19, R19, R90 ;  /* 0x0000005a13138221 */ /* 0x001fca0000010000 */
[----:B------:R-:W0:Y:S01]  /*2290*/  SHFL.DOWN PT, R90, R19, 0x4, 0x1f ;  /* 0x08801f00135a7f89 */ /* 0x000e2200000e0000 */
        /* <DEDUP_REMOVED lines=13> */
[----:B0-----:R-:W-:Y:S02]  /*2370*/  @!P0 FADD.FTZ R19, R19, R90 ;  /* 0x0000005a13138221 */ /* 0x001fe40000010000 */
[----:B------:R-:W-:-:S04]  /*2380*/  FMUL.FTZ R90, R78, R91 ;  /* 0x0000005b4e5a7220 */ /* 0x000fc80000410000 */
[----:B------:R-:W-:Y:S02]  /*2390*/  FMUL.FTZ R90, R89, R90 ;  /* 0x0000005a595a7220 */ /* 0x000fe40000410000 */
[----:B------:R-:W-:Y:S02]  /*23a0*/  FMUL.FTZ R89, R78, R95 ;  /* 0x0000005f4e597220 */ /* 0x000fe40000410000 */
[----:B------:R-:W-:Y:S02]  /*23b0*/  FFMA.FTZ R81, R81, R91, R90 ;  /* 0x0000005b51517223 */ /* 0x000fe4000001005a */
[----:B------:R-:W-:Y:S02]  /*23c0*/  FMUL.FTZ R88, R88, R89 ;  /* 0x0000005958587220 */ /* 0x000fe40000410000 */
[----:B-1----:R-:W-:Y:S02]  /*23d0*/  @!P0 FADD.FTZ R18, R18, R101 ;  /* 0x0000006512128221 */ /* 0x002fe40000010000 */
[----:B------:R-:W-:-:S02]  /*23e0*/  FFMA.FTZ R79, R79, R95, R88 ;  /* 0x0000005f4f4f7223 */ /* 0x000fc40000010058 */
[----:B------:R-:W-:Y:S01]  /*23f0*/  FADD.FTZ R58, R81, R58 ;  /* 0x0000003a513a7221 */ /* 0x000fe20000010000 */
[----:B------:R0:W-:Y:S01]  /*2400*/  @!P1 STS.64 [0x118], R18 ;  /* 0x00011812ff009388 */ /* 0x0001e20000000a00 */
[----:B------:R-:W-:-:S03]  /*2410*/  FADD.FTZ R60, R79, R60 ;  /* 0x0000003c4f3c7221 */ /* 0x000fc60000010000 */
        /* <DEDUP_REMOVED lines=9> */
.L_x_7956:
[----:B0-----:R-:W-:Y:S05]  /*24b0*/  BSYNC B0 ;  /* 0x0000000000007941 */ /* 0x001fea0003800000 */
.L_x_7955:
        /* <DEDUP_REMOVED lines=19> */
[----:B------:R-:W-:Y:S05]  /*25f0*/  @!P0 BRA `(.L_x_7957) ;  /* 0xfffff13000008947 */ /* 0x000fea000383ffff */
.L_x_7952:
[----:B------:R-:W-:Y:S01]  /*2600*/  BAR.SYNC.DEFER_BLOCKING 0x0 ;  /* 0x0000000000007b1d */ /* 0x000fe20000010000 */
[----:B------:R-:W-:Y:S02]  /*2610*/  IADD3 R18, -R0, c[0x0][0x168], RZ ;  /* 0x00005a0000127a10 */ /* 0x000fe40007ffe1ff */
[----:B------:R-:W-:Y:S02]  /*2620*/  PRMT R2, RZ, 0x7610, R2 ;  /* 0x00007610ff027816 */ /* 0x000fe40000000002 */
[-C--:B------:R-:W-:Y:S02]  /*2630*/  ISETP.GE.AND P0, PT, R27, R18.reuse, PT ;  /* 0x000000121b00720c */ /* 0x080fe40003f06270 */
[-C--:B------:R-:W-:Y:S02]  /*2640*/  ISETP.GE.AND P1, PT, R24, R18.reuse, PT ;  /* 0x000000121800720c */ /* 0x080fe40003f26270 */
[----:B------:R-:W-:-:S02]  /*2650*/  ISETP.GE.AND P2, PT, R23, R18, PT ;  /* 0x000000121700720c */ /* 0x000fc40003f46270 */
[----:B------:R-:W-:Y:S02]  /*2660*/  ISETP.GE.AND P3, PT, R22, R18, PT ;  /* 0x000000121600720c */ /* 0x000fe40003f66270 */
[----:B------:R-:W-:Y:S02]  /*2670*/  PRMT R20, RZ, 0x7610, R20 ;  /* 0x00007610ff147816 */ /* 0x000fe40000000014 */
[----:B------:R-:W-:Y:S02]  /*2680*/  PRMT R50, RZ, 0x7610, R50 ;  /* 0x00007610ff327816 */ /* 0x000fe40000000032 */
[----:B------:R-:W-:Y:S01]  /*2690*/  PRMT R52, RZ, 0x7610, R52 ;  /* 0x00007610ff347816 */ /* 0x000fe20000000034 */
[----:B------:R-:W2:Y:S04]  /*26a0*/  @!P0 LDG.E.U16 R2, [R4.64] ;  /* 0x0000000604028981 */ /* 0x000ea8000c1e1500 */
[----:B------:R-:W3:Y:S04]  /*26b0*/  @!P1 LDG.E.U16 R20, [R4.64+0x40] ;  /* 0x0000400604149981 */ /* 0x000ee8000c1e1500 */
[----:B------:R-:W4:Y:S04]  /*26c0*/  @!P2 LDG.E.U16 R50, [R4.64+0x80] ;  /* 0x000080060432a981 */ /* 0x000f28000c1e1500 */
[----:B------:R-:W5:Y:S01]  /*26d0*/  @!P3 LDG.E.U16 R52, [R4.64+0xc0] ;  /* 0x0000c0060434b981 */ /* 0x000f62000c1e1500 */
[----:B------:R-:W-:Y:S01]  /*26e0*/  IMAD.SHL.U32 R19, R34, 0x2, RZ ;  /* 0x0000000222137824 */ /* 0x000fe200078e00ff */
[----:B------:R-:W-:Y:S01]  /*26f0*/  ISETP.NE.AND P0, PT, R36, RZ, PT ;  /* 0x000000ff2400720c */ /* 0x000fe20003f05270 */
[----:B------:R-:W-:Y:S01]  /*2700*/  BSSY B0, `(.L_x_7958) ;  /* 0x0000052000007945 */ /* 0x000fe20003800000 */
[----:B------:R-:W-:Y:S01]  /*2710*/  F2FP.BF16.PACK_AB R64, R67, R64 ;  /* 0x000000404340723e */ /* 0x000fe200000010ff */
[----:B------:R-:W-:Y:S01]  /*2720*/  IMAD R67, R40, c[0x0][0x2d8], RZ ;  /* 0x0000b60028437a24 */ /* 0x000fe200078e02ff */
[----:B------:R-:W-:-:S03]  /*2730*/  F2FP.BF16.PACK_AB R65, R62, R69 ;  /* 0x000000453e41723e */ /* 0x000fc600000010ff */
[----:B------:R-:W-:Y:S01]  /*2740*/  IMAD R69, R42, c[0x0][0x2dc], R67 ;  /* 0x0000b7002a457a24 */ /* 0x000fe200078e0243 */
[----:B--2---:R-:W-:Y:S04]  /*2750*/  STS.U16 [R19], R2 ;  /* 0x0000000213007388 */ /* 0x004fe80000000400 */
[----:B---3--:R-:W-:Y:S04]  /*2760*/  STS.U16 [R19+0x40], R20 ;  /* 0x0000401413007388 */ /* 0x008fe80000000400 */
[----:B----4-:R-:W-:Y:S04]  /*2770*/  STS.U16 [R19+0x80], R50 ;  /* 0x0000803213007388 */ /* 0x010fe80000000400 */
[----:B-----5:R-:W-:Y:S01]  /*2780*/  STS.U16 [R19+0xc0], R52 ;  /* 0x0000c03413007388 */ /* 0x020fe20000000400 */
[----:B------:R-:W-:-:S06]  /*2790*/  NOP ;  /* 0x0000000000007918 */ /* 0x000fcc0000000000 */
[----:B------:R-:W0:Y:S04]  /*27a0*/  LDS.64 R70, [R34.X8] ;  /* 0x0000000022467984 */ /* 0x000e280000008a00 */
[----:B------:R-:W-:Y:S06]  /*27b0*/  BAR.SYNC.DEFER_BLOCKING 0x0 ;  /* 0x0000000000007b1d */ /* 0x000fec0000010000 */
[----:B------:R1:W-:Y:S01]  /*27c0*/  STS.64 [R34.X8], R64 ;  /* 0x0000004022007388 */ /* 0x0003e20000008a00 */
[----:B------:R-:W-:-:S06]  /*27d0*/  NOP ;  /* 0x0000000000007918 */ /* 0x000fcc0000000000 */
[----:B------:R-:W-:Y:S04]  /*27e0*/  LDS.U16 R51, [R19] ;  /* 0x0000000013337984 */ /* 0x000fe80000000400 */
[----:B------:R-:W-:Y:S01]  /*27f0*/  LDS.U16 R53, [R19+0x40] ;  /* 0x0000400013357984 */ /* 0x000fe20000000400 */
[----:B0-----:R-:W-:-:S03]  /*2800*/  PRMT R2, RZ, 0x5410, R70 ;  /* 0x00005410ff027816 */ /* 0x001fc60000000046 */
[----:B------:R-:W-:Y:S02]  /*2810*/  LDS.U16 R61, [R19+0x80] ;  /* 0x00008000133d7984 */ /* 0x000fe40000000400 */
[--C-:B------:R-:W-:Y:S01]  /*2820*/  FADD.FTZ R3, R2, R43.reuse ;  /* 0x0000002b02037221 */ /* 0x100fe20000010000 */
[----:B------:R-:W-:Y:S01]  /*2830*/  PRMT R2, RZ, 0x7610, R70 ;  /* 0x00007610ff027816 */ /* 0x000fe20000000046 */
[----:B------:R-:W-:Y:S03]  /*2840*/  LDS.U16 R63, [R19+0xc0] ;  /* 0x0000c000133f7984 */ /* 0x000fe60000000400 */
[----:B------:R-:W-:Y:S01]  /*2850*/  FSETP.GTU.FTZ.AND P1, PT, R3, 20, PT ;  /* 0x41a000000300780b */ /* 0x000fe20003f3c000 */
[----:B------:R-:W-:Y:S01]  /*2860*/  FADD.FTZ R4, R2, R43 ;  /* 0x0000002b02047221 */ /* 0x000fe20000010000 */
[----:B------:R-:W-:Y:S01]  /*2870*/  PRMT R2, RZ, 0x5410, R71 ;  /* 0x00005410ff027816 */ /* 0x000fe20000000047 */
[----:B------:R-:W-:Y:S04]  /*2880*/  @!P0 STS [0x100], R18 ;  /* 0x00010012ff008388 */ /* 0x000fe80000000800 */
[----:B------:R-:W-:Y:S01]  /*2890*/  BAR.SYNC.DEFER_BLOCKING 0x0 ;  /* 0x0000000000007b1d */ /* 0x000fe20000010000 */
[----:B------:R-:W-:Y:S01]  /*28a0*/  FADD.FTZ R5, R2, R43 ;  /* 0x0000002b02057221 */ /* 0x000fe20000010000 */
[----:B------:R-:W-:Y:S01]  /*28b0*/  PRMT R2, RZ, 0x7610, R71 ;  /* 0x00007610ff027816 */ /* 0x000fe20000000047 */
[----:B------:R-:W-:Y:S01]  /*28c0*/  IMAD R71, R45, c[0x0][0x2e0], RZ ;  /* 0x0000b8002d477a24 */ /* 0x000fe200078e02ff */
[----:B------:R-:W-:-:S02]  /*28d0*/  FSETP.GTU.FTZ.AND P2, PT, R4, 20, PT ;  /* 0x41a000000400780b */ /* 0x000fc40003f5c000 */
[----:B------:R-:W-:Y:S01]  /*28e0*/  FSETP.GTU.FTZ.AND P3, PT, R5, 20, PT ;  /* 0x41a000000500780b */ /* 0x000fe20003f7c000 */
[----:B------:R-:W-:Y:S02]  /*28f0*/  FADD.FTZ R21, R2, R43 ;  /* 0x0000002b02157221 */ /* 0x000fe40000010000 */
[----:B------:R-:W-:Y:S02]  /*2900*/  @!P1 FMUL.FTZ R2, R3, -1.4426950216293334961 ;  /* 0xbfb8aa3b03029820 */ /* 0x000fe40000410000 */
[----:B------:R-:W-:Y:S01]  /*2910*/  IMAD R62, R46, c[0x0][0x2e4], R71 ;  /* 0x0000b9002e3e7a24 */ /* 0x000fe200078e0247 */
[----:B------:R-:W-:-:S03]  /*2920*/  FSETP.GTU.FTZ.AND P4, PT, R21, 20, PT ;  /* 0x41a000001500780b */ /* 0x000fc60003f9c000 */
[----:B------:R-:W0:Y:S02]  /*2930*/  @!P1 MUFU.EX2 R2, R2 ;  /* 0x0000000200029308 */ /* 0x000e240000000800 */
[----:B------:R-:W-:Y:S02]  /*2940*/  @!P2 FMUL.FTZ R3, R4, -1.4426950216293334961 ;  /* 0xbfb8aa3b0403a820 */ /* 0x000fe40000410000 */
[----:B------:R-:W-:-:S04]  /*2950*/  @!P3 FMUL.FTZ R5, R5, -1.4426950216293334961 ;  /* 0xbfb8aa3b0505b820 */ /* 0x000fc80000410000 */
[----:B------:R-:W-:Y:S01]  /*2960*/  @!P2 MUFU.EX2 R3, R3 ;  /* 0x000000030003a308 */ /* 0x000fe20000000800 */
[----:B------:R-:W2:Y:S01]  /*2970*/  LDS R50, [0x100] ;  /* 0x00010000ff327984 */ /* 0x000ea20000000800 */
[----:B------:R-:W-:-:S06]  /*2980*/  @!P4 FMUL.FTZ R21, R21, -1.4426950216293334961 ;  /* 0xbfb8aa3b1515c820 */ /* 0x000fcc0000410000 */
[----:B------:R-:W3:Y:S01]  /*2990*/  @!P4 MUFU.EX2 R21, R21 ;  /* 0x000000150015c308 */ /* 0x000ee20000000800 */
[----:B0-----:R-:W-:-:S07]  /*29a0*/  @!P1 FADD.FTZ R4, R2, 1 ;  /* 0x3f80000002049421 */ /* 0x001fce0000010000 */
[----:B------:R0:W4:Y:S01]  /*29b0*/  @!P3 MUFU.EX2 R20, R5 ;  /* 0x000000050014b308 */ /* 0x0001220000000800 */
[----:B---3--:R-:W-:-:S07]  /*29c0*/  @!P4 FADD.FTZ R21, R21, 1 ;  /* 0x3f8000001515c421 */ /* 0x008fce0000010000 */
[----:B-1----:R-:W1:Y:S01]  /*29d0*/  @!P1 MUFU.RCP R65, R4 ;  /* 0x0000000400419308 */ /* 0x002e620000001000 */
[----:B0-----:R-:W-:Y:S02]  /*29e0*/  @!P2 FADD.FTZ R5, R3, 1 ;  /* 0x3f8000000305a421 */ /* 0x001fe40000010000 */
[----:B------:R-:W-:-:S04]  /*29f0*/  IMAD.WIDE.U32 R2, R42, c[0x0][0x2d8], RZ ;  /* 0x0000b6002a027a25 */ /* 0x000fc800078e00ff */
[----:B----4-:R-:W-:Y:S01]  /*2a00*/  @!P3 FADD.FTZ R20, R20, 1 ;  /* 0x3f8000001414b421 */ /* 0x010fe20000010000 */
[----:B------:R-:W0:Y:S01]  /*2a10*/  @!P4 MUFU.RCP R4, R21 ;  /* 0x000000150004c308 */ /* 0x000e220000001000 */
[----:B------:R-:W-:-:S05]  /*2a20*/  IADD3 R3, R3, R69, RZ ;  /* 0x0000004503037210 */ /* 0x000fca0007ffe0ff */
[----:B------:R-:W-:Y:S02]  /*2a30*/  IMAD.WIDE.U32 R2, R46, c[0x0][0x2e0], R2 ;  /* 0x0000b8002e027a25 */ /* 0x000fe400078e0002 */
[----:B------:R3:W4:Y:S02]  /*2a40*/  @!P2 MUFU.RCP R52, R5 ;  /* 0x000000050034a308 */ /* 0x0007240000001000 */
[----:B-1----:R-:W-:Y:S01]  /*2a50*/  @!P1 FMUL.FTZ R60, R60, R65 ;  /* 0x000000413c3c9220 */ /* 0x002fe20000410000 */
[----:B------:R-:W-:-:S05]  /*2a60*/  IADD3 R54, P1, R49, -0xc0, RZ ;  /* 0xffffff4031367810 */ /* 0x000fca0007f3e0ff */
[----:B------:R-:W1:Y:S01]  /*2a70*/  @!P3 MUFU.RCP R67, R20 ;  /* 0x000000140043b308 */ /* 0x000e620000001000 */
[----:B0-----:R-:W-:Y:S01]  /*2a80*/  @!P4 FMUL.FTZ R57, R57, R4 ;  /* 0x000000043939c220 */ /* 0x001fe20000410000 */
[----:B--2---:R-:W-:Y:S02]  /*2a90*/  ISETP.GE.AND P4, PT, R27, R50, PT ;  /* 0x000000321b00720c */ /* 0x004fe40003f86270 */
[----:B---3--:R-:W-:Y:S01]  /*2aa0*/  IADD3 R5, P5, R56, R2, RZ ;  /* 0x0000000238057210 */ /* 0x008fe20007fbe0ff */
[----:B----4-:R-:W-:-:S03]  /*2ab0*/  @!P2 FMUL.FTZ R59, R59, R52 ;  /* 0x000000343b3ba220 */ /* 0x010fc60000410000 */
[----:B------:R-:W-:Y:S02]  /*2ac0*/  IADD3.X R62, R55, R62, R3, P5, !PT ;  /* 0x0000003e373e7210 */ /* 0x000fe40002ffe403 */
[----:B------:R-:W-:Y:S02]  /*2ad0*/  IADD3.X R52, R48, -0x1, RZ, P1, !PT ;  /* 0xffffffff30347810 */ /* 0x000fe40000ffe4ff */
[----:B------:R-:W-:Y:S02]  /*2ae0*/  IADD3 R48, P5, R54, c[0x0][0x330], RZ ;  /* 0x0000cc0036307a10 */ /* 0x000fe40007fbe0ff */
[----:B------:R-:W-:Y:S01]  /*2af0*/  ISETP.GE.AND P2, PT, R24, R50, PT ;  /* 0x000000321800720c */ /* 0x000fe20003f46270 */
[----:B-1----:R-:W-:Y:S01]  /*2b00*/  @!P3 FMUL.FTZ R58, R58, R67 ;  /* 0x000000433a3ab220 */ /* 0x002fe20000410000 */
[----:B------:R-:W-:Y:S02]  /*2b10*/  IADD3.X R3, R52, c[0x0][0x334], RZ, P5, !PT ;  /* 0x0000cd0034037a10 */ /* 0x000fe40002ffe4ff */
[----:B------:R-:W-:-:S02]  /*2b20*/  LEA R48, P6, R5, R48, 0x1 ;  /* 0x0000003005307211 */ /* 0x000fc400078c08ff */
[----:B------:R-:W-:Y:S02]  /*2b30*/  IADD3 R2, P5, R27, R0, RZ ;  /* 0x000000001b027210 */ /* 0x000fe40007fbe0ff */
[----:B------:R-:W-:Y:S02]  /*2b40*/  LEA.HI.X R49, R5, R3, R62, 0x1, P6 ;  /* 0x0000000305317211 */ /* 0x000fe400030f0c3e */
        /* <DEDUP_REMOVED lines=13> */
.L_x_7959:
[----:B------:R-:W-:Y:S05]  /*2c20*/  BSYNC B0 ;  /* 0x0000000000007941 */ /* 0x000fea0003800000 */
.L_x_7958:
[----:B------:R-:W-:Y:S01]  /*2c30*/  @!P3 STG.E.U16 [R48.64+0x40], R61 ;  /* 0x0000403d3000b986 */ /* 0x000fe2000c101506 */
[----:B------:R-:W-:Y:S01]  /*2c40*/  F2FP.BF16.PACK_AB R4, R59, R60 ;  /* 0x0000003c3b04723e */ /* 0x000fe200000010ff */
[----:B------:R-:W-:Y:S01]  /*2c50*/  FADD.FTZ R38, R60, R38 ;  /* 0x000000263c267221 */ /* 0x000fe20000010000 */
[----:B------:R-:W-:Y:S01]  /*2c60*/  F2FP.BF16.PACK_AB R5, R57, R58 ;  /* 0x0000003a3905723e */ /* 0x000fe200000010ff */
[----:B------:R-:W-:Y:S01]  /*2c70*/  @!P2 STG.E.U16 [R48.64], R53 ;  /* 0x000000353000a986 */ /* 0x000fe2000c101506 */
[----:B------:R-:W-:Y:S01]  /*2c80*/  BSSY B0, `(.L_x_7960) ;  /* 0x000001e000007945 */ /* 0x000fe20003800000 */
[----:B------:R-:W-:Y:S02]  /*2c90*/  FADD.FTZ R59, R38, R59 ;  /* 0x0000003b263b7221 */ /* 0x000fe40000010000 */
[----:B------:R1:W-:Y:S02]  /*2ca0*/  @!P1 STG.E.U16 [R48.64+0x80], R63 ;  /* 0x0000803f30009986 */ /* 0x0003e4000c101506 */
[----:B------:R-:W-:-:S02]  /*2cb0*/  FADD.FTZ R38, R59, R58 ;  /* 0x0000003a3b267221 */ /* 0x000fc40000010000 */
[----:B------:R-:W-:Y:S02]  /*2cc0*/  BAR.SYNC.DEFER_BLOCKING 0x0 ;  /* 0x0000000000007b1d */ /* 0x000fe40000010000 */
[----:B------:R-:W-:Y:S02]  /*2cd0*/  FADD.FTZ R38, R38, R57 ;  /* 0x0000003926267221 */ /* 0x000fe40000010000 */
[----:B-1----:R-:W-:-:S04]  /*2ce0*/  IMAD R49, R40, c[0x0][0x2f8], RZ ;  /* 0x0000be0028317a24 */ /* 0x002fc800078e02ff */
[----:B------:R-:W-:Y:S01]  /*2cf0*/  IMAD R53, R42, c[0x0][0x2fc], R49 ;  /* 0x0000bf002a357a24 */ /* 0x000fe200078e0231 */
[----:B------:R1:W-:Y:S01]  /*2d00*/  STS.64 [R34.X8], R4 ;  /* 0x0000000422007388 */ /* 0x0003e20000008a00 */
[----:B------:R-:W-:-:S06]  /*2d10*/  NOP ;  /* 0x0000000000007918 */ /* 0x000fcc0000000000 */
[----:B0-----:R-:W-:Y:S04]  /*2d20*/  LDS.U16 R21, [R19] ;  /* 0x0000000013157984 */ /* 0x001fe80000000400 */
[----:B------:R-:W-:Y:S01]  /*2d30*/  LDS.U16 R51, [R19+0x40] ;  /* 0x0000400013337984 */ /* 0x000fe20000000400 */
[----:B-1----:R-:W-:-:S03]  /*2d40*/  IMAD.WIDE.U32 R4, R42, c[0x0][0x2f8], RZ ;  /* 0x0000be002a047a25 */ /* 0x002fc600078e00ff */
[----:B------:R-:W-:Y:S01]  /*2d50*/  LDS.U16 R65, [R19+0x80] ;  /* 0x0000800013417984 */ /* 0x000fe20000000400 */
[----:B------:R-:W-:-:S03]  /*2d60*/  IMAD.IADD R49, R5, 0x1, R53 ;  /* 0x0000000105317824 */ /* 0x000fc600078e0235 */
        /* <DEDUP_REMOVED lines=15> */
.L_x_7961:
[----:B------:R-:W-:Y:S05]  /*2e60*/  BSYNC B0 ;  /* 0x0000000000007941 */ /* 0x000fea0003800000 */
.L_x_7960:
        /* <DEDUP_REMOVED lines=12> */
[C---:B------:R-:W-:Y:S02]  /*2f30*/  LEA R2, P3, R5.reuse, R4, 0x1 ;  /* 0x0000000405027211 */ /* 0x040fe400078608ff */
[----:B------:R-:W-:Y:S02]  /*2f40*/  IADD3 R26, R26, -0x80, RZ ;  /* 0xffffff801a1a7810 */ /* 0x000fe40007ffe0ff */
[----:B------:R-:W-:Y:S02]  /*2f50*/  LEA.HI.X R3, R5, R0, R3, 0x1, P3 ;  /* 0x0000000005037211 */ /* 0x000fe400018f0c03 */
        /* <DEDUP_REMOVED lines=13> */
.L_x_7943:
        /* <DEDUP_REMOVED lines=24> */
.L_x_7964:
[----:B0-----:R-:W-:Y:S05]  /*31b0*/  BSYNC B0 ;  /* 0x0000000000007941 */ /* 0x001fea0003800000 */
.L_x_7963:
        /* <DEDUP_REMOVED lines=23> */
.L_x_7966:
[----:B------:R-:W1:Y:S02]  /*3330*/  S2R R19, SR_TID.X ;  /* 0x0000000000137919 */ /* 0x000e640000002100 */
.L_x_7967:
[----:B0-----:R-:W-:Y:S05]  /*3340*/  BSYNC B0 ;  /* 0x0000000000007941 */ /* 0x001fea0003800000 */
.L_x_7965:
        /* <DEDUP_REMOVED lines=10> */
.L_x_7968:
[----:B0-----:R-:W0:Y:S01]  /*33f0*/  LDS R21, [R19.X4+0x13c8] ;  /* 0x0013c80013157984 */ /* 0x001e220000004800 */
[----:B------:R-:W-:Y:S01]  /*3400*/  SHF.R.S32.HI R18, RZ, 0x1f, R19 ;  /* 0x0000001fff127819 */ /* 0x000fe20000011413 */
[----:B------:R-:W-:Y:S01]  /*3410*/  IMAD.MOV.U32 R38, RZ, RZ, R14 ;  /* 0x000000ffff267224 */ /* 0x000fe200078e000e */
[----:B------:R-:W-:Y:S01]  /*3420*/  MOV R36, R12 ;  /* 0x0000000c00247202 */ /* 0x000fe20000000f00 */
[----:B------:R-:W-:Y:S01]  /*3430*/  YIELD ;  /* 0x0000000000007946 */ /* 0x000fe20003800000 */
[----:B------:R-:W1:Y:S01]  /*3440*/  LDS R23, [R19.X4+0x17c8] ;  /* 0x0017c80013177984 */ /* 0x000e620000004800 */
        /* <DEDUP_REMOVED lines=14> */
[----:B------:R-:W-:Y:S02]  /*3530*/  IMAD.MOV.U32 R40, RZ, RZ, R16 ;  /* 0x000000ffff287224 */ /* 0x000fe400078e0010 */
        /* <DEDUP_REMOVED lines=8> */
[----:B------:R-:W-:Y:S02]  /*35c0*/  IADD3 R7, R5, R27, RZ ;  /* 0x0000001b05077210 */ /* 0x000fe40007ffe0ff */
[----:B------:R-:W-:Y:S01]  /*35d0*/  LEA R6, P0, R4, c[0x0][0x318], 0x2 ;  /* 0x0000c60004067a11 */ /* 0x000fe200078010ff */
[----:B------:R-:W-:Y:S01]  /*35e0*/  IMAD.IADD R5, R9, 0x1, R29 ;  /* 0x0000000109057824 */ /* 0x000fe200078e021d */
[----:B--2---:R-:W-:-:S02]  /*35f0*/  LEA R10, P1, R8, c[0x0][0x228], 0x2 ;  /* 0x00008a00080a7a11 */ /* 0x004fc400078210ff */
        /* <DEDUP_REMOVED lines=19> */
.L_x_7969:
        /* <DEDUP_REMOVED lines=13> */
.L_x_9134:


//--------------------- .text._Z25selective_scan_bwd_kernelI32Selective_Scan_bwd_kernel_traitsILi32ELi4ELb0ELb0ELb0ELb1ELb1EN3c108BFloat16EfEEv12SSMParamsBwd --------------------------
	.section	.text._Z25selective_scan_bwd_kernelI32Selective_Scan_bwd_kernel_traitsILi32ELi4ELb0ELb0ELb0ELb1ELb1EN3c108BFloat16EfEEv12SSMParamsBwd,"ax",@progbits
	.sectioninfo	@"SHI_REGISTERS=102"
	.align	128
        .global         _Z25selective_scan_bwd_kernelI32Selective_Scan_bwd_kernel_traitsILi32ELi4ELb0ELb0ELb0ELb1ELb1EN3c108BFloat16EfEEv12SSMParamsBwd
        .type           _Z25selective_scan_bwd_kernelI32Selective_Scan_bwd_kernel_traitsILi32ELi4ELb0ELb0ELb0ELb1ELb1EN3c108BFloat16EfEEv12SSMParamsBwd,@function
        .size           _Z25selective_scan_bwd_kernelI32Selective_Scan_bwd_kernel_traitsILi32ELi4ELb0ELb0ELb0ELb1ELb1EN3c108BFloat16EfEEv12SSMParamsBwd,(.L_x_9135 - _Z25selective_scan_bwd_kernelI32Selective_Scan_bwd_kernel_traitsILi32ELi4ELb0ELb0ELb0ELb1ELb1EN3c108BFloat16EfEEv12SSMParamsBwd)
        .other          _Z25selective_scan_bwd_kernelI32Selective_Scan_bwd_kernel_traitsILi32ELi4ELb0ELb0ELb0ELb1ELb1EN3c108BFloat16EfEEv12SSMParamsBwd,@"STO_CUDA_ENTRY STV_DEFAULT"
_Z25selective_scan_bwd_kernelI32Selective_Scan_bwd_kernel_traitsILi32ELi4ELb0ELb0ELb0ELb1ELb1EN3c108BFloat16EfEEv12SSMParamsBwd:
.text._Z25selective_scan_bwd_kernelI32Selective_Scan_bwd_kernel_traitsILi32ELi4ELb0ELb0ELb0ELb1ELb1EN3c108BFloat16EfEEv12SSMParamsBwd:
        /* <DEDUP_REMOVED lines=26> */
[C---:B------:R-:W-:Y:S01]  /*01a0*/  IMAD R13, R45.reuse, c[0x0][0x1e4], R10 ;  /* 0x000079002d0d7a24 */ /* 0x040fe200078e020a */
[----:B------:R-:W-:Y:S01]  /*01b0*/  ISETP.NE.U32.AND P0, PT, RZ, c[0x0][0x260], PT ;  /* 0x00009800ff007a0c */ /* 0x000fe20003f05070 */
[----:B------:R-:W-:Y:S02]  /*01c0*/  IMAD.MOV.U32 R0, RZ, RZ, c[0x0][0x174] ;  /* 0x00005d00ff007624 */ /* 0x000fe400078e00ff */
        /* <DEDUP_REMOVED lines=10> */
[----:B------:R-:W-:Y:S02]  /*0270*/  IMAD R15, R47, c[0x0][0x1e8], RZ ;  /* 0x00007a002f0f7a24 */ /* 0x000fe400078e02ff */
[C---:B------:R-:W-:Y:S01]  /*0280*/  IMAD R13, R48.reuse, c[0x0][0x1dc], R13 ;  /* 0x00007700300d7a24 */ /* 0x040fe200078e020d */
[----:B------:R-:W-:Y:S01]  /*0290*/  SHF.R.S32.HI R11, RZ, 0x1f, R9 ;  /* 0x0000001fff0b7819 */ /* 0x000fe20000011409 */
[----:B------:R-:W-:Y:S01]  /*02a0*/  IMAD.WIDE.U32 R4, R48, c[0x0][0x1e8], R4 ;  /* 0x00007a0030047a25 */ /* 0x000fe200078e0004 */
[----:B------:R-:W-:-:S03]  /*02b0*/  IADD3 R37, P1, R9, R2, RZ ;  /* 0x0000000209257210 */ /* 0x000fc60007f3e0ff */
[C---:B------:R-:W-:Y:S01]  /*02c0*/  IMAD R15, R48.reuse, c[0x0][0x1ec], R15 ;  /* 0x00007b00300f7a24 */ /* 0x040fe200078e020f */
[----:B------:R-:W-:Y:S01]  /*02d0*/  IADD3 R35, P2, R9, R4, RZ ;  /* 0x0000000409237210 */ /* 0x000fe20007f5e0ff */
[----:B------:R-:W-:Y:S01]  /*02e0*/  IMAD R17, R47, c[0x0][0x280], RZ ;  /* 0x0000a0002f117a24 */ /* 0x000fe200078e02ff */
[C---:B------:R-:W-:Y:S01]  /*02f0*/  IADD3.X R2, R11.reuse, R3, R13, P1, !PT ;  /* 0x000000030b027210 */ /* 0x040fe20000ffe40d */
[C---:B------:R-:W-:Y:S01]  /*0300*/  IMAD.WIDE.U32 R6, R48.reuse, c[0x0][0x280], R6 ;  /* 0x0000a00030067a25 */ /* 0x040fe200078e0006 */
[----:B------:R-:W-:Y:S02]  /*0310*/  ISETP.NE.U32.AND P1, PT, RZ, c[0x0][0x328], PT ;  /* 0x0000ca00ff007a0c */ /* 0x000fe40003f25070 */
[----:B------:R-:W-:Y:S01]  /*0320*/  IADD3.X R4, R11, R5, R15, P2, !PT ;  /* 0x000000050b047210 */ /* 0x000fe200017fe40f */
[----:B------:R-:W-:Y:S01]  /*0330*/  IMAD R17, R48, c[0x0][0x284], R17 ;  /* 0x0000a10030117a24 */ /* 0x000fe200078e0211 */
[----:B------:R-:W-:Y:S01]  /*0340*/  ISETP.NE.U32.AND P2, PT, RZ, c[0x0][0x348], PT ;  /* 0x0000d200ff007a0c */ /* 0x000fe20003f45070 */
[----:B------:R-:W-:Y:S01]  /*0350*/  @P0 IMAD R0, R45, c[0x0][0x164], R48 ;  /* 0x000059002d000a24 */ /* 0x000fe200078e0230 */
[----:B------:R-:W-:Y:S01]  /*0360*/  ISETP.NE.AND.EX P1, PT, RZ, c[0x0][0x32c], PT, P1 ;  /* 0x0000cb00ff007a0c */ /* 0x000fe20003f25310 */
[----:B------:R-:W-:Y:S01]  /*0370*/  IMAD.MOV.U32 R41, RZ, RZ, RZ ;  /* 0x000000ffff297224 */ /* 0x000fe200078e00ff */
[----:B------:R-:W-:Y:S01]  /*0380*/  IADD3 R9, P4, R9, R6, RZ ;  /* 0x0000000609097210 */ /* 0x000fe20007f9e0ff */
[----:B------:R-:W-:Y:S01]  /*0390*/  @P0 IMAD R0, R0, c[0x0][0x174], RZ ;  /* 0x00005d0000000a24 */ /* 0x000fe200078e02ff */
[----:B------:R-:W-:-:S02]  /*03a0*/  ISETP.NE.AND.EX P2, PT, RZ, c[0x0][0x34c], PT, P2 ;  /* 0x0000d300ff007a0c */ /* 0x000fc40003f45320 */
[----:B------:R-:W-:Y:S01]  /*03b0*/  IADD3.X R6, R11, R7, R17, P4, !PT ;  /* 0x000000070b067210 */ /* 0x000fe200027fe411 */
[----:B------:R-:W-:Y:S01]  /*03c0*/  @P0 IMAD R0, R0, c[0x0][0x16c], RZ ;  /* 0x00005b0000000a24 */ /* 0x000fe200078e02ff */
[----:B------:R-:W-:Y:S01]  /*03d0*/  LEA R40, P4, R37, c[0x0][0x240], 0x1 ;  /* 0x0000900025287a11 */ /* 0x000fe200078808ff */
[----:B------:R-:W-:Y:S01]  /*03e0*/  IMAD.MOV.U32 R7, RZ, RZ, RZ ;  /* 0x000000ffff077224 */ /* 0x000fe200078e00ff */
[----:B------:R-:W-:Y:S02]  /*03f0*/  LEA R36, P5, R35, c[0x0][0x248], 0x1 ;  /* 0x0000920023247a11 */ /* 0x000fe400078a08ff */
[----:B------:R-:W-:Y:S02]  /*0400*/  LEA.HI.X R37, R37, c[0x0][0x244], R2, 0x1, P4 ;  /* 0x0000910025257a11 */ /* 0x000fe400020f0c02 */
[----:B------:R-:W-:Y:S01]  /*0410*/  @P1 LEA R8, P4, R48, c[0x0][0x328], 0x2 ;  /* 0x0000ca0030081a11 */ /* 0x000fe200078810ff */
[----:B------:R-:W-:Y:S01]  /*0420*/  CS2R R2, SRZ ;  /* 0x0000000000027805 */ /* 0x000fe2000001ff00 */
[----:B------:R-:W-:-:S02]  /*0430*/  @P0 MOV R11, 0x8 ;  /* 0x00000008000b0802 */ /* 0x000fc40000000f00 */
[----:B------:R-:W-:Y:S02]  /*0440*/  LEA.HI.X R35, R35, c[0x0][0x24c], R4, 0x1, P5 ;  /* 0x0000930023237a11 */ /* 0x000fe400028f0c04 */
[C---:B------:R-:W-:Y:S01]  /*0450*/  LEA R34, P6, R9.reuse, c[0x0][0x308], 0x1 ;  /* 0x0000c20009227a11 */ /* 0x040fe200078c08ff */
[----:B------:R-:W-:Y:S01]  /*0460*/  @P0 IMAD.WIDE R10, R0, R11, c[0x0][0x260] ;  /* 0x00009800000a0625 */ /* 0x000fe200078e020b */
[C---:B------:R-:W-:Y:S01]  /*0470*/  @P2 LEA R2, P5, R48.reuse, c[0x0][0x348], 0x2 ;  /* 0x0000d20030022a11 */ /* 0x040fe200078a10ff */
[----:B------:R-:W-:Y:S01]  /*0480*/  @!P0 CS2R R10, SRZ ;  /* 0x00000000000a8805 */ /* 0x000fe2000001ff00 */
[C-C-:B------:R-:W-:Y:S02]  /*0490*/  @P1 LEA.HI.X R3, R48.reuse, c[0x0][0x32c], R47.reuse, 0x2, P4 ;  /* 0x0000cb0030031a11 */ /* 0x140fe400020f142f */
[----:B------:R-:W-:Y:S02]  /*04a0*/  LEA.HI.X R33, R9, c[0x0][0x30c], R6, 0x1, P6 ;  /* 0x0000c30009217a11 */ /* 0x000fe400030f0c06 */
[----:B------:R-:W-:-:S02]  /*04b0*/  @P2 LEA.HI.X R7, R48, c[0x0][0x34c], R47, 0x2, P5 ;  /* 0x0000d30030072a11 */ /* 0x000fc400028f142f */
[----:B------:R-:W-:Y:S02]  /*04c0*/  MOV R9, R3 ;  /* 0x0000000300097202 */ /* 0x000fe40000000f00 */
[----:B------:R-:W-:Y:S01]  /*04d0*/  MOV R6, R2 ;  /* 0x0000000200067202 */ /* 0x000fe20000000f00 */
[----:B------:R-:W-:Y:S05]  /*04e0*/  @!P3 BRA `(.L_x_7970) ;  /* 0x000039400000b947 */ /* 0x000fea0003800000 */
[----:B------:R-:W0:Y:S01]  /*04f0*/  S2R R39, SR_TID.X ;  /* 0x0000000000277919 */ /* 0x000e220000002100 */
[----:B------:R-:W-:Y:S01]  /*0500*/  MOV R32, c[0x0][0x174] ;  /* 0x00005d0000207a02 */ /* 0x000fe20000000f00 */
[----:B------:R-:W-:Y:S01]  /*0510*/  IMAD.MOV.U32 R30, RZ, RZ, RZ ;  /* 0x000000ffff1e7224 */ /* 0x000fe200078e00ff */
[----:B------:R-:W-:Y:S01]  /*0520*/  MOV R41, RZ ;  /* 0x000000ff00297202 */ /* 0x000fe20000000f00 */
[----:B------:R-:W1:Y:S01]  /*0530*/  S2R R38, SR_LANEID ;  /* 0x0000000000267919 */ /* 0x000e620000000000 */
[----:B------:R-:W-:Y:S01]  /*0540*/  MOV R42, RZ ;  /* 0x000000ff002a7202 */ /* 0x000fe20000000f00 */
        /* <DEDUP_REMOVED lines=8> */
.L_x_7994:
[----:B------:R-:W-:Y:S01]  /*05d0*/  BAR.SYNC.DEFER_BLOCKING 0x0 ;  /* 0x0000000000007b1d */ /* 0x000fe20000010000 */
[----:B------:R-:W-:Y:S02]  /*05e0*/  LEA R4, R32, 0xffffff80, 0x7 ;  /* 0xffffff8020047811 */ /* 0x000fe400078e38ff */
[----:B0-----:R-:W-:Y:S02]  /*05f0*/  SHF.L.U32 R25, R31, 0x1, RZ ;  /* 0x000000011f197819 */ /* 0x001fe400000006ff */
[----:B------:R-:W-:-:S02]  /*0600*/  IADD3 R16, -R4, c[0x0][0x168], RZ ;  /* 0x00005a0004107a10 */ /* 0x000fc40007ffe1ff */
        /* <DEDUP_REMOVED lines=16> */
[-C--:B------:R-:W-:Y:S02]  /*0710*/  ISETP.GE.AND P1, PT, R31, R16.reuse, PT ;  /* 0x000000101f00720c */ /* 0x080fe40003f26270 */
[-C--:B------:R-:W-:Y:S02]  /*0720*/  ISETP.GE.AND P2, PT, R28, R16.reuse, PT ;  /* 0x000000101c00720c */ /* 0x080fe40003f46270 */
[-C--:B------:R-:W-:Y:S02]  /*0730*/  ISETP.GE.AND P3, PT, R27, R16.reuse, PT ;  /* 0x000000101b00720c */ /* 0x080fe40003f66270 */
[----:B------:R-:W-:Y:S02]  /*0740*/  ISETP.GE.AND P4, PT, R26, R16, PT ;  /* 0x000000101a00720c */ /* 0x000fe40003f86270 */
[----:B------:R-:W-:Y:S02]  /*0750*/  IADD3 R2, P0, R36, R25, RZ ;  /* 0x0000001924027210 */ /* 0x000fe40007f1e0ff */
[----:B------:R-:W-:-:S02]  /*0760*/  PRMT R22, RZ, 0x7610, R22 ;  /* 0x00007610ff167816 */ /* 0x000fc40000000016 */
        /* <DEDUP_REMOVED lines=17> */
[----:B-1----:R-:W-:Y:S01]  /*0880*/  PRMT R20, RZ, 0x7610, R20 ;  /* 0x00007610ff147816 */ /* 0x002fe20000000014 */
[----:B------:R-:W-:Y:S01]  /*0890*/  IMAD.X R19, R33, 0x1, R24, P0 ;  /* 0x0000000121137824 */ /* 0x000fe200000e0618 */
[----:B------:R-:W-:Y:S02]  /*08a0*/  PRMT R58, RZ, 0x7610, R58 ;  /* 0x00007610ff3a7816 */ /* 0x000fe4000000003a */
[----:B------:R-:W-:Y:S01]  /*08b0*/  PRMT R62, RZ, 0x7610, R62 ;  /* 0x00007610ff3e7816 */ /* 0x000fe2000000003e */
[----:B--2---:R0:W-:Y:S04]  /*08c0*/  STS.U16 [R23], R22 ;  /* 0x0000001617007388 */ /* 0x0041e80000000400 */
[----:B---3--:R1:W-:Y:S04]  /*08d0*/  STS.U16 [R23+0x40], R50 ;  /* 0x0000403217007388 */ /* 0x0083e80000000400 */
[----:B----4-:R-:W-:Y:S04]  /*08e0*/  STS.U16 [R23+0x80], R52 ;  /* 0x0000803417007388 */ /* 0x010fe80000000400 */
[----:B------:R-:W-:Y:S01]  /*08f0*/  STS.U16 [R23+0xc0], R56 ;  /* 0x0000c03817007388 */ /* 0x000fe20000000400 */
[----:B------:R-:W-:-:S06]  /*0900*/  NOP ;  /* 0x0000000000007918 */ /* 0x000fcc0000000000 */
[----:B------:R-:W2:Y:S04]  /*0910*/  LDS.64 R54, [R38.X8] ;  /* 0x0000000026367984 */ /* 0x000ea80000008a00 */
[----:B------:R-:W-:Y:S06]  /*0920*/  BAR.SYNC.DEFER_BLOCKING 0x0 ;  /* 0x0000000000007b1d */ /* 0x000fec0000010000 */
[----:B------:R3:W4:Y:S04]  /*0930*/  @!P1 LDG.E.U16 R0, [R18.64] ;  /* 0x0000000612009981 */ /* 0x000728000c1e1500 */
[----:B------:R3:W2:Y:S04]  /*0940*/  @!P2 LDG.E.U16 R20, [R18.64+0x40] ;  /* 0x000040061214a981 */ /* 0x0006a8000c1e1500 */
[----:B------:R3:W2:Y:S04]  /*0950*/  @!P3 LDG.E.U16 R58, [R18.64+0x80] ;  /* 0x00008006123ab981 */ /* 0x0006a8000c1e1500 */
[----:B------:R3:W2:Y:S01]  /*0960*/  @!P4 LDG.E.U16 R62, [R18.64+0xc0] ;  /* 0x0000c006123ec981 */ /* 0x0006a2000c1e1500 */
[-C--:B------:R-:W-:Y:S01]  /*0970*/  ISETP.GE.AND P2, PT, R31, R16.reuse, PT ;  /* 0x000000101f00720c */ /* 0x080fe20003f46270 */
[----:B------:R-:W-:Y:S01]  /*0980*/  IMAD R14, R43, c[0x0][0x1f0], RZ ;  /* 0x00007c002b0e7a24 */ /* 0x000fe200078e02ff */
[----:B------:R-:W-:Y:S01]  /*0990*/  SHF.R.S32.HI R5, RZ, 0x1f, R4 ;  /* 0x0000001fff057819 */ /* 0x000fe20000011404 */
[----:B------:R-:W-:Y:S01]  /*09a0*/  IMAD.WIDE.U32 R12, R45, c[0x0][0x1f0], RZ ;  /* 0x00007c002d0c7a25 */ /* 0x000fe200078e00ff */
[----:B------:R-:W-:Y:S01]  /*09b0*/  BSSY B0, `(.L_x_7971) ;  /* 0x000004c000007945 */ /* 0x000fe20003800000 */
[----:B------:R-:W-:-:S02]  /*09c0*/  ISETP.GE.AND P4, PT, R27, R16, PT ;  /* 0x000000101b00720c */ /* 0x000fc40003f86270 */
[----:B------:R-:W-:Y:S01]  /*09d0*/  IMAD R17, R45, c[0x0][0x1f4], R14 ;  /* 0x00007d002d117a24 */ /* 0x000fe200078e020e */
[----:B------:R-:W-:Y:S01]  /*09e0*/  ISETP.GE.AND P5, PT, R26, R16, PT ;  /* 0x000000101a00720c */ /* 0x000fe20003fa6270 */
[----:B---3--:R-:W-:Y:S02]  /*09f0*/  IMAD R19, R47, c[0x0][0x1f8], RZ ;  /* 0x00007e002f137a24 */ /* 0x008fe400078e02ff */
[----:B------:R-:W-:Y:S01]  /*0a00*/  IMAD.MOV.U32 R21, RZ, RZ, c[0x0][0x174] ;  /* 0x00005d00ff157624 */ /* 0x000fe200078e00ff */
[----:B------:R-:W-:Y:S01]  /*0a10*/  IADD3 R13, R13, R17, RZ ;  /* 0x000000110d0d7210 */ /* 0x000fe20007ffe0ff */
[----:B------:R-:W-:-:S03]  /*0a20*/  @!P2 IMAD.WIDE.U32 R14, R45, c[0x0][0x1f0], R4 ;  /* 0x00007c002d0eaa25 */ /* 0x000fc600078e0004 */
[----:B0-----:R-:W-:Y:S01]  /*0a30*/  LEA R22, R21, R30, 0x7 ;  /* 0x0000001e15167211 */ /* 0x001fe200078e38ff */
[C---:B------:R-:W-:Y:S01]  /*0a40*/  IMAD R51, R48.reuse, c[0x0][0x1fc], R19 ;  /* 0x00007f0030337a24 */ /* 0x040fe200078e0213 */
[----:B------:R-:W-:Y:S01]  /*0a50*/  @!P2 IADD3 R15, R17, R15, RZ ;  /* 0x0000000f110fa210 */ /* 0x000fe20007ffe0ff */
[C---:B------:R-:W-:Y:S01]  /*0a60*/  IMAD.WIDE.U32 R18, R48.reuse, c[0x0][0x1f8], R12 ;  /* 0x00007e0030127a25 */ /* 0x040fe200078e000c */
[----:B------:R-:W-:Y:S02]  /*0a70*/  IADD3 R17, P0, R31, -0x60, RZ ;  /* 0xffffffa01f117810 */ /* 0x000fe40007f1e0ff */
[----:B------:R-:W-:Y:S01]  /*0a80*/  SHF.R.S32.HI R21, RZ, 0x1f, R22 ;  /* 0x0000001fff157819 */ /* 0x000fe20000011416 */
[----:B------:R-:W-:Y:S01]  /*0a90*/  @!P2 IMAD.WIDE.U32 R14, R48, c[0x0][0x1f8], R14 ;  /* 0x00007e00300eaa25 */ /* 0x000fe200078e000e */
[----:B-1----:R-:W-:Y:S02]  /*0aa0*/  IADD3.X R50, R29, -0x1, RZ, P0, !PT ;  /* 0xffffffff1d327810 */ /* 0x002fe400007fe4ff */
[----:B------:R-:W-:-:S04]  /*0ab0*/  IADD3 R49, P1, R22, R18, RZ ;  /* 0x0000001216317210 */ /* 0x000fc80007f3e0ff */
[----:B------:R-:W-:Y:S01]  /*0ac0*/  IADD3.X R18, R21, R51, R19, P1, !PT ;  /* 0x0000003315127210 */ /* 0x000fe20000ffe413 */
[----:B----4-:R-:W-:Y:S04]  /*0ad0*/  STS.U16 [R23], R0 ;  /* 0x0000000017007388 */ /* 0x010fe80000000400 */
[----:B--2---:R0:W-:Y:S04]  /*0ae0*/  STS.U16 [R23+0x40], R20 ;  /* 0x0000401417007388 */ /* 0x0041e80000000400 */
[----:B------:R1:W-:Y:S04]  /*0af0*/  STS.U16 [R23+0x80], R58 ;  /* 0x0000803a17007388 */ /* 0x0003e80000000400 */
[----:B------:R1:W-:Y:S01]  /*0b00*/  STS.U16 [R23+0xc0], R62 ;  /* 0x0000c03e17007388 */ /* 0x0003e20000000400 */
[----:B------:R-:W-:-:S06]  /*0b10*/  NOP ;  /* 0x0000000000007918 */ /* 0x000fcc0000000000 */
[----:B------:R1:W2:Y:S01]  /*0b20*/  LDS.64 R12, [R38.X8] ;  /* 0x00000000260c7984 */ /* 0x0002a20000008a00 */
[----:B0-----:R-:W-:Y:S02]  /*0b30*/  @!P2 IADD3 R20, P0, R31, R14, RZ ;  /* 0x0000000e1f14a210 */ /* 0x001fe40007f1e0ff */
[----:B------:R-:W-:Y:S02]  /*0b40*/  LEA R14, P3, R17, c[0x0][0x268], 0x1 ;  /* 0x00009a00110e7a11 */ /* 0x000fe400078608ff */
[----:B------:R-:W-:Y:S02]  /*0b50*/  @!P2 IADD3.X R19, R29, R15, R51, P0, !PT ;  /* 0x0000000f1d13a210 */ /* 0x000fe400007fe433 */
[C---:B------:R-:W-:Y:S02]  /*0b60*/  @!P2 LEA R52, P0, R20.reuse, c[0x0][0x268], 0x1 ;  /* 0x00009a001434aa11 */ /* 0x040fe400078008ff */
[----:B------:R-:W-:Y:S02]  /*0b70*/  LEA.HI.X R0, R17, c[0x0][0x26c], R50, 0x1, P3 ;  /* 0x00009b0011007a11 */ /* 0x000fe400018f0c32 */
[----:B------:R-:W-:-:S02]  /*0b80*/  @!P2 LEA.HI.X R53, R20, c[0x0][0x26c], R19, 0x1, P0 ;  /* 0x00009b001435aa11 */ /* 0x000fc400000f0c13 */
[----:B------:R-:W-:Y:S02]  /*0b90*/  PRMT R19, RZ, 0x5410, R54 ;  /* 0x00005410ff137816 */ /* 0x000fe40000000036 */
[----:B------:R-:W-:Y:S02]  /*0ba0*/  LEA R14, P1, R49, R14, 0x1 ;  /* 0x0000000e310e7211 */ /* 0x000fe400078208ff */
[----:B------:R-:W-:Y:S01]  /*0bb0*/  PRMT R51, RZ, 0x5410, R55 ;  /* 0x00005410ff337816 */ /* 0x000fe20000000037 */
[----:B-----5:R-:W-:Y:S01]  /*0bc0*/  FADD.FTZ R20, R19, R44 ;  /* 0x0000002c13147221 */ /* 0x020fe20000010000 */
[----:B------:R-:W-:Y:S02]  /*0bd0*/  LEA.HI.X R15, R49, R0, R18, 0x1, P1 ;  /* 0x00000000310f7211 */ /* 0x000fe400008f0c12 */
[----:B------:R-:W-:Y:S01]  /*0be0*/  PRMT R49, RZ, 0x7610, R54 ;  /* 0x00007610ff317816 */ /* 0x000fe20000000036 */
[----:B------:R-:W-:Y:S01]  /*0bf0*/  FADD.FTZ R18, R51, R44 ;  /* 0x0000002c33127221 */ /* 0x000fe20000010000 */
[----:B------:R-:W-:-:S02]  /*0c00*/  FSETP.GTU.FTZ.AND P6, PT, R20, 20, PT ;  /* 0x41a000001400780b */ /* 0x000fc40003fdc000 */
[----:B------:R-:W-:Y:S01]  /*0c10*/  PRMT R55, RZ, 0x7610, R55 ;  /* 0x00007610ff377816 */ /* 0x000fe20000000037 */
[--C-:B------:R-:W-:Y:S01]  /*0c20*/  FADD.FTZ R19, R49, R44.reuse ;  /* 0x0000002c31137221 */ /* 0x100fe20000010000 */
[----:B------:R-:W-:Y:S02]  /*0c30*/  ISETP.GE.AND P3, PT, R28, R16, PT ;  /* 0x000000101c00720c */ /* 0x000fe40003f66270 */
[----:B------:R-:W-:Y:S01]  /*0c40*/  FSETP.GTU.FTZ.AND P0, PT, R18, 20, PT ;  /* 0x41a000001200780b */ /* 0x000fe20003f1c000 */
[----:B------:R-:W-:Y:S01]  /*0c50*/  FADD.FTZ R0, R55, R44 ;  /* 0x0000002c37007221 */ /* 0x000fe20000010000 */
[----:B------:R-:W-:-:S05]  /*0c60*/  FSETP.GTU.FTZ.AND P1, PT, R19, 20, PT ;  /* 0x41a000001300780b */ /* 0x000fca0003f3c000 */
        /* <DEDUP_REMOVED lines=32> */
.L_x_7972:
[----:B-1----:R-:W-:Y:S05]  /*0e70*/  BSYNC B0 ;  /* 0x0000000000007941 */ /* 0x002fea0003800000 */
.L_x_7971:
[----:B------:R-:W-:Y:S01]  /*0e80*/  BSSY B0, `(.L_x_7973) ;  /* 0x0000026000007945 */ /* 0x000fe20003800000 */
[----:B------:R-:W-:Y:S02]  /*0e90*/  FSETP.GTU.FTZ.AND P6, PT, R0, 20, PT ;  /* 0x41a000000000780b */ /* 0x000fe40003fdc000 */
[----:B------:R-:W-:Y:S02]  /*0ea0*/  PRMT R54, RZ, 0x7610, R54 ;  /* 0x00007610ff367816 */ /* 0x000fe40000000036 */
[----:B------:R-:W-:Y:S02]  /*0eb0*/  PRMT R56, RZ, 0x7610, R56 ;  /* 0x00007610ff387816 */ /* 0x000fe40000000038 */
[----:B------:R-:W-:Y:S02]  /*0ec0*/  PRMT R58, RZ, 0x7610, R58 ;  /* 0x00007610ff3a7816 */ /* 0x000fe4000000003a */
[----:B------:R-:W-:Y:S01]  /*0ed0*/  PRMT R62, RZ, 0x7610, R62 ;  /* 0x00007610ff3e7816 */ /* 0x000fe2000000003e */
        /* <DEDUP_REMOVED lines=32> */
.L_x_7974:
[----:B------:R-:W-:Y:S05]  /*10e0*/  BSYNC B0 ;  /* 0x0000000000007941 */ /* 0x000fea0003800000 */
.L_x_7973:
        /* <DEDUP_REMOVED lines=33> */
.L_x_7976:
[----:B------:R-:W-:Y:S05]  /*1300*/  BSYNC B0 ;  /* 0x0000000000007941 */ /* 0x000fea0003800000 */
.L_x_7975:
        /* <DEDUP_REMOVED lines=33> */
.L_x_7978:
[----:B------:R-:W-:Y:S05]  /*1520*/  BSYNC B0 ;  /* 0x0000000000007941 */ /* 0x000fea0003800000 */
.L_x_7977:
[----:B------:R-:W-:Y:S06]  /*1530*/  BAR.SYNC.DEFER_BLOCKING 0x0 ;  /* 0x0000000000007b1d */ /* 0x000fec0000010000 */
[----:B------:R0:W3:Y:S04]  /*1540*/  @!P2 LDG.E.U16 R54, [R52.64] ;  /* 0x000000063436a981 */ /* 0x0000e8000c1e1500 */
[----:B------:R1:W4:Y:S04]  /*1550*/  @!P3 LDG.E.U16 R56, [R14.64] ;  /* 0x000000060e38b981 */ /* 0x000328000c1e1500 */
[----:B------:R1:W5:Y:S04]  /*1560*/  @!P4 LDG.E.U16 R58, [R14.64+0x40] ;  /* 0x000040060e3ac981 */ /* 0x000368000c1e1500 */
[----:B--2---:R1:W2:Y:S01]  /*1570*/  @!P5 LDG.E.U16 R62, [R14.64+0x80] ;  /* 0x000080060e3ed981 */ /* 0x0042a2000c1e1500 */
[----:B------:R-:W-:Y:S01]  /*1580*/  IMAD R66, R43, c[0x0][0x200], RZ ;  /* 0x000080002b427a24 */ /* 0x000fe200078e02ff */
[----:B------:R-:W-:Y:S01]  /*1590*/  @!P2 MOV R67, R5 ;  /* 0x000000050043a202 */ /* 0x000fe20000000f00 */
[----:B------:R-:W-:-:S04]  /*15a0*/  IMAD.WIDE.U32 R64, R45, c[0x0][0x200], RZ ;  /* 0x000080002d407a25 */ /* 0x000fc800078e00ff */
[----:B------:R-:W-:Y:S02]  /*15b0*/  IMAD R49, R45, c[0x0][0x204], R66 ;  /* 0x000081002d317a24 */ /* 0x000fe400078e0242 */
[----:B------:R-:W-:-:S03]  /*15c0*/  @!P2 IMAD.MOV.U32 R66, RZ, RZ, R4 ;  /* 0x000000ffff42a224 */ /* 0x000fc600078e0004 */
[----:B------:R-:W-:Y:S01]  /*15d0*/  IADD3 R65, R65, R49, RZ ;  /* 0x0000003141417210 */ /* 0x000fe20007ffe0ff */
[----:B------:R-:W-:-:S04]  /*15e0*/  @!P2 IMAD.WIDE.U32 R66, R45, c[0x0][0x200], R66 ;  /* 0x000080002d42aa25 */ /* 0x000fc800078e0042 */
[----:B------:R-:W-:Y:S02]  /*15f0*/  @!P2 IMAD.IADD R67, R49, 0x1, R67 ;  /* 0x000000013143a824 */ /* 0x000fe400078e0243 */
[----:B------:R-:W-:Y:S02]  /*1600*/  IMAD R49, R47, c[0x0][0x208], RZ ;  /* 0x000082002f317a24 */ /* 0x000fe400078e02ff */
[----:B0-----:R-:W-:-:S04]  /*1610*/  IMAD.WIDE.U32 R52, R48, c[0x0][0x208], R64 ;  /* 0x0000820030347a25 */ /* 0x001fc800078e0040 */
[----:B-1----:R-:W-:-:S04]  /*1620*/  @!P2 IMAD.WIDE.U32 R14, R48, c[0x0][0x208], R66 ;  /* 0x00008200300eaa25 */ /* 0x002fc800078e0042 */
[----:B------:R-:W-:Y:S01]  /*1630*/  IMAD R66, R48, c[0x0][0x20c], R49 ;  /* 0x0000830030427a24 */ /* 0x000fe200078e0231 */
[----:B------:R-:W-:Y:S02]  /*1640*/  IADD3 R49, P1, R22, R52, RZ ;  /* 0x0000003416317210 */ /* 0x000fe40007f3e0ff */
[----:B------:R-:W-:Y:S02]  /*1650*/  @!P2 IADD3 R51, P0, R31, R14, RZ ;  /* 0x0000000e1f33a210 */ /* 0x000fe40007f1e0ff */
[----:B------:R-:W-:Y:S02]  /*1660*/  LEA R52, P6, R17, c[0x0][0x258], 0x1 ;  /* 0x0000960011347a11 */ /* 0x000fe400078c08ff */
[----:B------:R-:W-:Y:S02]  /*1670*/  IADD3.X R64, R21, R66, R53, P1, !PT ;  /* 0x0000004215407210 */ /* 0x000fe40000ffe435 */
[----:B------:R-:W-:Y:S02]  /*1680*/  @!P2 IADD3.X R66, R29, R15, R66, P0, !PT ;  /* 0x0000000f1d42a210 */ /* 0x000fe400007fe442 */
[----:B------:R-:W-:-:S02]  /*1690*/  LEA.HI.X R15, R17, c[0x0][0x25c], R50, 0x1, P6 ;  /* 0x00009700110f7a11 */ /* 0x000fc400030f0c32 */
[----:B------:R-:W-:Y:S02]  /*16a0*/  LEA R52, P1, R49, R52, 0x1 ;  /* 0x0000003431347211 */ /* 0x000fe400078208ff */
[----:B------:R-:W-:Y:S02]  /*16b0*/  @!P2 LEA R14, P0, R51, c[0x0][0x258], 0x1 ;  /* 0x00009600330eaa11 */ /* 0x000fe400078008ff */
[----:B------:R-:W-:Y:S02]  /*16c0*/  LEA.HI.X R53, R49, R15, R64, 0x1, P1 ;  /* 0x0000000f31357211 */ /* 0x000fe400008f0c40 */
[----:B------:R-:W-:Y:S02]  /*16d0*/  @!P2 LEA.HI.X R15, R51, c[0x0][0x25c], R66, 0x1, P0 ;  /* 0x00009700330faa11 */ /* 0x000fe400000f0c42 */
[----:B------:R-:W-:Y:S02]  /*16e0*/  PRMT R64, RZ, 0x7610, R64 ;  /* 0x00007610ff407816 */ /* 0x000fe40000000040 */
[----:B------:R-:W-:-:S02]  /*16f0*/  PRMT R66, RZ, 0x7610, R66 ;  /* 0x00007610ff427816 */ /* 0x000fc40000000042 */
[----:B------:R-:W-:Y:S01]  /*1700*/  PRMT R68, RZ, 0x7610, R68 ;  /* 0x00007610ff447816 */ /* 0x000fe20000000044 */
[----:B---3--:R0:W-:Y:S04]  /*1710*/  STS.U16 [R23], R54 ;  /* 0x0000003617007388 */ /* 0x0081e80000000400 */
[----:B----4-:R-:W-:Y:S04]  /*1720*/  STS.U16 [R23+0x40], R56 ;  /* 0x0000403817007388 */ /* 0x010fe80000000400 */
[----:B-----5:R-:W-:Y:S04]  /*1730*/  STS.U16 [R23+0x80], R58 ;  /* 0x0000803a17007388 */ /* 0x020fe80000000400 */
[----:B--2---:R-:W-:Y:S01]  /*1740*/  STS.U16 [R23+0xc0], R62 ;  /* 0x0000c03e17007388 */ /* 0x004fe20000000400 */
[----:B------:R-:W-:-:S06]  /*1750*/  NOP ;  /* 0x0000000000007918 */ /* 0x000fcc0000000000 */
[----:B------:R-:W1:Y:S04]  /*1760*/  LDS.64 R70, [R38.X8] ;  /* 0x0000000026467984 */ /* 0x000e680000008a00 */
[----:B------:R-:W-:Y:S01]  /*1770*/  BAR.SYNC.DEFER_BLOCKING 0x0 ;  /* 0x0000000000007b1d */ /* 0x000fe20000010000 */
[----:B0-----:R-:W-:-:S05]  /*1780*/  PRMT R54, RZ, 0x7610, R54 ;  /* 0x00007610ff367816 */ /* 0x001fca0000000036 */
[----:B------:R-:W2:Y:S04]  /*1790*/  @!P2 LDG.E.U16 R64, [R14.64] ;  /* 0x000000060e40a981 */ /* 0x000ea8000c1e1500 */
[----:B------:R0:W3:Y:S04]  /*17a0*/  @!P3 LDG.E.U16 R66, [R52.64] ;  /* 0x000000063442b981 */ /* 0x0000e8000c1e1500 */
[----:B------:R0:W4:Y:S04]  /*17b0*/  @!P4 LDG.E.U16 R68, [R52.64+0x40] ;  /* 0x000040063444c981 */ /* 0x000128000c1e1500 */
[----:B------:R0:W5:Y:S01]  /*17c0*/  @!P5 LDG.E.U16 R54, [R52.64+0x80] ;  /* 0x000080063436d981 */ /* 0x000162000c1e1500 */
[----:B-1----:R-:W-:Y:S01]  /*17d0*/  PRMT R49, RZ, 0x5410, R70 ;  /* 0x00005410ff317816 */ /* 0x002fe20000000046 */
[----:B------:R-:W-:Y:S01]  /*17e0*/  BSSY B0, `(.L_x_7979) ;  /* 0x0000060000007945 */ /* 0x000fe20003800000 */
[----:B------:R-:W-:-:S02]  /*17f0*/  PRMT R56, RZ, 0x5410, R71 ;  /* 0x00005410ff387816 */ /* 0x000fc40000000047 */
[----:B------:R-:W-:Y:S01]  /*1800*/  PRMT R65, RZ, 0x5410, R13 ;  /* 0x00005410ff417816 */ /* 0x000fe2000000000d */
[----:B------:R-:W-:Y:S01]  /*1810*/  FMUL.FTZ R51, R49, -1.4426950216293334961 ;  /* 0xbfb8aa3b31337820 */ /* 0x000fe20000410000 */
[----:B------:R-:W-:Y:S02]  /*1820*/  PRMT R69, RZ, 0x7610, R12 ;  /* 0x00007610ff457816 */ /* 0x000fe4000000000c */
[----:B------:R-:W-:Y:S01]  /*1830*/  ISETP.NE.AND P1, PT, R39, RZ, PT ;  /* 0x000000ff2700720c */ /* 0x000fe20003f25270 */
[----:B------:R1:W1:Y:S01]  /*1840*/  MUFU.EX2 R55, R51 ;  /* 0x0000003300377308 */ /* 0x0002620000000800 */
[----:B0-----:R-:W-:-:S07]  /*1850*/  FMUL.FTZ R53, R56, -1.4426950216293334961 ;  /* 0xbfb8aa3b38357820 */ /* 0x001fce0000410000 */
[----:B------:R-:W0:Y:S01]  /*1860*/  MUFU.EX2 R53, R53 ;  /* 0x0000003500357308 */ /* 0x000e220000000800 */
[----:B-1----:R-:W-:Y:S02]  /*1870*/  PRMT R51, RZ, 0x7610, R70 ;  /* 0x00007610ff337816 */ /* 0x002fe40000000046 */
[----:B------:R-:W-:-:S03]  /*1880*/  PRMT R70, RZ, 0x5410, R12 ;  /* 0x00005410ff467816 */ /* 0x000fc6000000000c */
[----:B------:R-:W-:Y:S02]  /*1890*/  FMUL.FTZ R57, R51, -1.4426950216293334961 ;  /* 0xbfb8aa3b33397820 */ /* 0x000fe40000410000 */
[----:B------:R-:W-:Y:S02]  /*18a0*/  FADD.FTZ R55, R55, 1 ;  /* 0x3f80000037377421 */ /* 0x000fe40000010000 */
[----:B------:R1:W1:Y:S01]  /*18b0*/  MUFU.EX2 R52, R57 ;  /* 0x0000003900347308 */ /* 0x0002620000000800 */
[----:B0-----:R-:W-:Y:S01]  /*18c0*/  FADD.FTZ R67, R53, 1 ;  /* 0x3f80000035437421 */ /* 0x001fe20000010000 */
[----:B-1----:R-:W-:-:S06]  /*18d0*/  PRMT R57, RZ, 0x7610, R71 ;  /* 0x00007610ff397816 */ /* 0x002fcc0000000047 */
[----:B------:R-:W-:Y:S01]  /*18e0*/  MUFU.RCP R67, R67 ;  /* 0x0000004300437308 */ /* 0x000fe20000001000 */
[----:B------:R-:W-:Y:S02]  /*18f0*/  FMUL.FTZ R58, R57, -1.4426950216293334961 ;  /* 0xbfb8aa3b393a7820 */ /* 0x000fe40000410000 */
[----:B------:R-:W-:-:S05]  /*1900*/  FADD.FTZ R52, R52, 1 ;  /* 0x3f80000034347421 */ /* 0x000fca0000010000 */
[----:B------:R-:W0:Y:S02]  /*1910*/  MUFU.EX2 R58, R58 ;  /* 0x0000003a003a7308 */ /* 0x000e240000000800 */
[----:B0-----:R-:W-:-:S06]  /*1920*/  FADD.FTZ R72, R58, 1 ;  /* 0x3f8000003a487421 */ /* 0x001fcc0000010000 */
[----:B------:R-:W-:Y:S01]  /*1930*/  MUFU.RCP R72, R72 ;  /* 0x0000004800487308 */ /* 0x000fe20000001000 */
[----:B--2---:R0:W-:Y:S04]  /*1940*/  STS.U16 [R23], R64 ;  /* 0x0000004017007388 */ /* 0x0041e80000000400 */
[----:B---3--:R1:W-:Y:S04]  /*1950*/  STS.U16 [R23+0x40], R66 ;  /* 0x0000404217007388 */ /* 0x0083e80000000400 */
[----:B----4-:R2:W-:Y:S01]  /*1960*/  STS.U16 [R23+0x80], R68 ;  /* 0x0000804417007388 */ /* 0x0105e20000000400 */
[----:B0-----:R-:W0:Y:S03]  /*1970*/  MUFU.RCP R64, R55 ;  /* 0x0000003700407308 */ /* 0x001e260000001000 */
[----:B-----5:R3:W-:Y:S01]  /*1980*/  STS.U16 [R23+0xc0], R54 ;  /* 0x0000c03617007388 */ /* 0x0207e20000000400 */
[----:B------:R-:W-:-:S06]  /*1990*/  NOP ;  /* 0x0000000000007918 */ /* 0x000fcc0000000000 */
[----:B------:R-:W4:Y:S01]  /*19a0*/  LDS.64 R14, [R38.X8] ;  /* 0x00000000260e7984 */ /* 0x000f220000008a00 */
[----:B-1----:R1:W5:Y:S01]  /*19b0*/  MUFU.RCP R66, R52 ;  /* 0x0000003400427308 */ /* 0x0023620000001000 */
[----:B--2---:R-:W-:Y:S01]  /*19c0*/  PRMT R68, RZ, 0x7610, R13 ;  /* 0x00007610ff447816 */ /* 0x004fe2000000000d */
[----:B------:R-:W-:-:S04]  /*19d0*/  FADD.FTZ R13, -R67, 1 ;  /* 0x3f800000430d7421 */ /* 0x000fc80000010100 */
[----:B------:R-:W-:Y:S02]  /*19e0*/  FFMA.FTZ R53, R56, R13, 1 ;  /* 0x3f80000038357423 */ /* 0x000fe4000001000d */
[----:B0-----:R-:W-:Y:S02]  /*19f0*/  FADD.FTZ R12, -R64, 1 ;  /* 0x3f800000400c7421 */ /* 0x001fe40000010100 */
[----:B-1----:R-:W-:Y:S02]  /*1a00*/  FADD.FTZ R52, -R72, 1 ;  /* 0x3f80000048347421 */ /* 0x002fe40000010100 */
[----:B------:R-:W-:Y:S02]  /*1a10*/  FFMA.FTZ R12, R49, R12, 1 ;  /* 0x3f800000310c7423 */ /* 0x000fe4000001000c */
[----:B---3--:R-:W-:Y:S01]  /*1a20*/  FFMA.FTZ R54, R57, R52, 1 ;  /* 0x3f80000039367423 */ /* 0x008fe20000010034 */
[--C-:B----4-:R-:W-:Y:S02]  /*1a30*/  PRMT R63, RZ, 0x5410, R14.reuse ;  /* 0x00005410ff3f7816 */ /* 0x110fe4000000000e */
[----:B------:R-:W-:Y:S01]  /*1a40*/  PRMT R62, RZ, 0x7610, R14 ;  /* 0x00007610ff3e7816 */ /* 0x000fe2000000000e */
[----:B-----5:R-:W-:Y:S01]  /*1a50*/  FADD.FTZ R14, -R66, 1 ;  /* 0x3f800000420e7421 */ /* 0x020fe20000010100 */
[--C-:B------:R-:W-:Y:S01]  /*1a60*/  PRMT R58, RZ, 0x5410, R15.reuse ;  /* 0x00005410ff3a7816 */ /* 0x100fe2000000000f */
[----:B------:R-:W-:Y:S01]  /*1a70*/  FMUL.FTZ R13, R70, R63 ;  /* 0x0000003f460d7220 */ /* 0x000fe20000410000 */
[----:B------:R-:W-:Y:S01]  /*1a80*/  PRMT R59, RZ, 0x7610, R15 ;  /* 0x00007610ff3b7816 */ /* 0x000fe2000000000f */
[----:B------:R-:W-:-:S02]  /*1a90*/  FMUL.FTZ R15, R69, R62 ;  /* 0x0000003e450f7220 */ /* 0x000fc40000410000 */
        /* <DEDUP_REMOVED lines=12> */
[----:B------:R-:W-:-:S03]  /*1b60*/  IMAD.WIDE.U32 R12, R45, c[0x0][0x2e8], RZ ;  /* 0x0000ba002d0c7a25 */ /* 0x000fc600078e00ff */
[----:B------:R-:W-:Y:S01]  /*1b70*/  F2FP.BF16.PACK_AB R55, R55, R52 ;  /* 0x000000343737723e */ /* 0x000fe200000010ff */
[----:B------:R-:W-:Y:S01]  /*1b80*/  BAR.SYNC.DEFER_BLOCKING 0x0 ;  /* 0x0000000000007b1d */ /* 0x000fe20000010000 */
[----:B------:R-:W-:Y:S02]  /*1b90*/  IMAD R52, R43, c[0x0][0x2e8], RZ ;  /* 0x0000ba002b347a24 */ /* 0x000fe400078e02ff */
[----:B------:R-:W-:-:S04]  /*1ba0*/  IMAD R15, R47, c[0x0][0x2f0], RZ ;  /* 0x0000bc002f0f7a24 */ /* 0x000fc800078e02ff */
[----:B------:R-:W-:Y:S01]  /*1bb0*/  IMAD R53, R48, c[0x0][0x2f4], R15 ;  /* 0x0000bd0030357a24 */ /* 0x000fe200078e020f */
[----:B------:R-:W-:Y:S01]  /*1bc0*/  LEA R15, P5, R17, c[0x0][0x338], 0x1 ;  /* 0x0000ce00110f7a11 */ /* 0x000fe200078a08ff */
[----:B------:R0:W-:Y:S01]  /*1bd0*/  STS.64 [R38.X8], R54 ;  /* 0x0000003626007388 */ /* 0x0001e20000008a00 */
[----:B------:R-:W-:-:S06]  /*1be0*/  NOP ;  /* 0x0000000000007918 */ /* 0x000fcc0000000000 */
[----:B------:R-:W-:Y:S04]  /*1bf0*/  LDS.U16 R71, [R23] ;  /* 0x0000000017477984 */ /* 0x000fe80000000400 */
[----:B------:R-:W-:Y:S01]  /*1c00*/  LDS.U16 R73, [R23+0x40] ;  /* 0x0000400017497984 */ /* 0x000fe20000000400 */
[----:B0-----:R-:W-:-:S03]  /*1c10*/  IMAD R55, R45, c[0x0][0x2ec], R52 ;  /* 0x0000bb002d377a24 */ /* 0x001fc600078e0234 */
        /* <DEDUP_REMOVED lines=8> */
[----:B------:R-:W-:Y:S02]  /*1ca0*/  LEA.HI.X R13, R17, c[0x0][0x33c], R50, 0x1, P5 ;  /* 0x0000cf00110d7a11 */ /* 0x000fe400028f0c32 */
[C---:B------:R-:W-:Y:S01]  /*1cb0*/  IADD3 R12, P5, R31.reuse, R4, RZ ;  /* 0x000000041f0c7210 */ /* 0x040fe20007fbe0ff */
[----:B------:R-:W0:Y:S02]  /*1cc0*/  LDS R14, [0x100] ;  /* 0x00010000ff0e7984 */ /* 0x000e240000000800 */
[-C--:B0-----:R-:W-:Y:S02]  /*1cd0*/  ISETP.GE.AND P4, PT, R31, R14.reuse, PT ;  /* 0x0000000e1f00720c */ /* 0x081fe40003f86270 */
[-C--:B------:R-:W-:Y:S02]  /*1ce0*/  ISETP.GE.AND P3, PT, R27, R14.reuse, PT ;  /* 0x0000000e1b00720c */ /* 0x080fe40003f66270 */
[----:B------:R-:W-:-:S02]  /*1cf0*/  ISETP.GE.AND P2, PT, R28, R14, PT ;  /* 0x0000000e1c00720c */ /* 0x000fc40003f46270 */
[----:B------:R-:W-:Y:S02]  /*1d00*/  ISETP.GE.AND P0, PT, R26, R14, PT ;  /* 0x0000000e1a00720c */ /* 0x000fe40003f06270 */
[----:B------:R-:W-:-:S04]  /*1d10*/  LEA R14, P6, R52, R15, 0x1 ;  /* 0x0000000f340e7211 */ /* 0x000fc800078c08ff */
[----:B------:R-:W-:Y:S02]  /*1d20*/  LEA.HI.X R15, R52, R13, R53, 0x1, P6 ;  /* 0x0000000d340f7211 */ /* 0x000fe400030f0c35 */
        /* <DEDUP_REMOVED lines=11> */
.L_x_7980:
[----:B------:R-:W-:Y:S05]  /*1de0*/  BSYNC B0 ;  /* 0x0000000000007941 */ /* 0x000fea0003800000 */
.L_x_7979:
[----:B------:R1:W-:Y:S01]  /*1df0*/  @!P3 STG.E.U16 [R14.64+0x40], R75 ;  /* 0x0000404b0e00b986 */ /* 0x0003e2000c101506 */
[----:B------:R-:W-:Y:S02]  /*1e00*/  FMUL.FTZ R64, R49, R64 ;  /* 0x0000004031407220 */ /* 0x000fe40000410000 */
[----:B------:R-:W-:Y:S01]  /*1e10*/  FMUL.FTZ R66, R51, R66 ;  /* 0x0000004233427220 */ /* 0x000fe20000410000 */
[----:B------:R1:W-:Y:S01]  /*1e20*/  @!P2 STG.E.U16 [R14.64], R73 ;  /* 0x000000490e00a986 */ /* 0x0003e2000c101506 */
[----:B------:R-:W-:Y:S02]  /*1e30*/  FMUL.FTZ R56, R56, R67 ;  /* 0x0000004338387220 */ /* 0x000fe40000410000 */
[----:B------:R-:W-:Y:S01]  /*1e40*/  FMUL.FTZ R57, R57, R72 ;  /* 0x0000004839397220 */ /* 0x000fe20000410000 */
[----:B------:R1:W-:Y:S01]  /*1e50*/  @!P0 STG.E.U16 [R14.64+0x80], R77 ;  /* 0x0000804d0e008986 */ /* 0x0003e2000c101506 */
[----:B------:R-:W-:Y:S01]  /*1e60*/  ISETP.NE.U32.AND P0, PT, RZ, c[0x0][0x270], PT ;  /* 0x00009c00ff007a0c */ /* 0x000fe20003f05070 */
[----:B------:R-:W-:-:S02]  /*1e70*/  FMUL.FTZ R49, R70, R64 ;  /* 0x0000004046317220 */ /* 0x000fc40000410000 */
[----:B------:R-:W-:Y:S01]  /*1e80*/  FMUL.FTZ R51, R69, R66 ;  /* 0x0000004245337220 */ /* 0x000fe20000410000 */
[----:B------:R-:W-:Y:S01]  /*1e90*/  ISETP.NE.AND.EX P0, PT, RZ, c[0x0][0x274], PT, P0 ;  /* 0x00009d00ff007a0c */ /* 0x000fe20003f05300 */
[----:B------:R-:W-:Y:S02]  /*1ea0*/  FMUL.FTZ R53, R65, R56 ;  /* 0x0000003841357220 */ /* 0x000fe40000410000 */
[----:B0-----:R-:W-:-:S10]  /*1eb0*/  FMUL.FTZ R55, R68, R57 ;  /* 0x0000003944377220 */ /* 0x001fd40000410000 */
        /* <DEDUP_REMOVED lines=8> */
[----:B------:R-:W-:Y:S02]  /*1f40*/  IMAD R54, R43, c[0x0][0x210], RZ ;  /* 0x000084002b367a24 */ /* 0x000fe400078e02ff */
[----:B------:R-:W-:Y:S01]  /*1f50*/  IMAD.WIDE.U32 R14, R45, c[0x0][0x210], RZ ;  /* 0x000084002d0e7a25 */ /* 0x000fe200078e00ff */
[----:B------:R-:W-:-:S02]  /*1f60*/  F2FP.BF16.PACK_AB R69, R57, R56 ;  /* 0x000000383945723e */ /* 0x000fc400000010ff */
[----:B------:R-:W-:Y:S01]  /*1f70*/  LEA R56, P0, R17, c[0x0][0x270], 0x1 ;  /* 0x00009c0011387a11 */ /* 0x000fe200078008ff */
[----:B------:R-:W-:-:S03]  /*1f80*/  IMAD R57, R47, c[0x0][0x218], RZ ;  /* 0x000086002f397a24 */ /* 0x000fc600078e02ff */
[----:B------:R-:W-:Y:S01]  /*1f90*/  LEA.HI.X R17, R17, c[0x0][0x274], R50, 0x1, P0 ;  /* 0x00009d0011117a11 */ /* 0x000fe200000f0c32 */
[----:B------:R-:W-:Y:S01]  /*1fa0*/  IMAD R57, R48, c[0x0][0x21c], R57 ;  /* 0x0000870030397a24 */ /* 0x000fe200078e0239 */
        /* <DEDUP_REMOVED lines=32> */
.L_x_7983:
[----:B------:R-:W-:Y:S05]  /*21b0*/  BSYNC B0 ;  /* 0x0000000000007941 */ /* 0x000fea0003800000 */
.L_x_7982:
[----:B------:R1:W-:Y:S04]  /*21c0*/  @!P0 STG.E.U16 [R56.64], R63 ;  /* 0x0000003f38008986 */ /* 0x0003e8000c101506 */
[----:B------:R1:W-:Y:S04]  /*21d0*/  @!P2 STG.E.U16 [R56.64+0x40], R65 ;  /* 0x000040413800a986 */ /* 0x0003e8000c101506 */
[----:B------:R1:W-:Y:S02]  /*21e0*/  @!P3 STG.E.U16 [R56.64+0x80], R67 ;  /* 0x000080433800b986 */ /* 0x0003e4000c101506 */
.L_x_7981:
[--C-:B-1----:R-:W-:Y:S01]  /*21f0*/  PRMT R14, RZ, 0x5410, R60.reuse ;  /* 0x00005410ff0e7816 */ /* 0x102fe2000000003c */
[----:B------:R-:W-:Y:S01]  /*2200*/  BAR.SYNC.DEFER_BLOCKING 0x0 ;  /* 0x0000000000007b1d */ /* 0x000fe20000010000 */
[----:B0-----:R-:W-:Y:S01]  /*2210*/  MOV R16, c[0x0][0x16c] ;  /* 0x00005b0000107a02 */ /* 0x001fe20000000f00 */
[----:B------:R-:W-:Y:S01]  /*2220*/  HFMA2.MMA R50, -RZ, RZ, 0, 0 ;  /* 0x00000000ff327435 */ /* 0x000fe200000001ff */
[----:B------:R-:W-:Y:S01]  /*2230*/  PRMT R15, RZ, 0x7610, R60 ;  /* 0x00007610ff0f7816 */ /* 0x000fe2000000003c */
[----:B------:R-:W-:Y:S01]  /*2240*/  FFMA.FTZ R14, R49, R14, R42 ;  /* 0x0000000e310e7223 */ /* 0x000fe2000001002a */
[----:B------:R-:W-:Y:S01]  /*2250*/  ISETP.GE.AND P0, PT, R16, 0x1, PT ;  /* 0x000000011000780c */ /* 0x000fe20003f06270 */
[----:B------:R-:W-:Y:S01]  /*2260*/  HFMA2.MMA R52, -RZ, RZ, 0, 0 ;  /* 0x00000000ff347435 */ /* 0x000fe200000001ff */
[--C-:B------:R-:W-:Y:S01]  /*2270*/  PRMT R42, RZ, 0x7610, R61.reuse ;  /* 0x00007610ff2a7816 */ /* 0x100fe2000000003d */
[----:B------:R-:W-:Y:S01]  /*2280*/  FFMA.FTZ R14, R51, R15, R14 ;  /* 0x0000000f330e7223 */ /* 0x000fe2000001000e */
[----:B------:R-:W-:Y:S01]  /*2290*/  PRMT R15, RZ, 0x5410, R61 ;  /* 0x00005410ff0f7816 */ /* 0x000fe2000000003d */
[-C--:B------:R-:W-:Y:S01]  /*22a0*/  FMUL.FTZ R54, R49, R46.reuse ;  /* 0x0000002e31367220 */ /* 0x080fe20000410000 */
[----:B------:R-:W-:Y:S01]  /*22b0*/  MOV R59, RZ ;  /* 0x000000ff003b7202 */ /* 0x000fe20000000f00 */
[----:B------:R-:W-:-:S02]  /*22c0*/  FMUL.FTZ R63, R51, R46 ;  /* 0x0000002e333f7220 */ /* 0x000fc40000410000 */
[C---:B------:R-:W-:Y:S02]  /*22d0*/  FFMA.FTZ R14, R53.reuse, R15, R14 ;  /* 0x0000000f350e7223 */ /* 0x040fe4000001000e */
[----:B------:R-:W-:Y:S02]  /*22e0*/  FMUL.FTZ R56, R53, R46 ;  /* 0x0000002e35387220 */ /* 0x000fe40000410000 */
[C---:B------:R-:W-:Y:S02]  /*22f0*/  FFMA.FTZ R42, R55.reuse, R42, R14 ;  /* 0x0000002a372a7223 */ /* 0x040fe4000001000e */
[----:B------:R-:W-:Y:S02]  /*2300*/  FMUL.FTZ R65, R55, R46 ;  /* 0x0000002e37417220 */ /* 0x000fe40000410000 */
[----:B------:R-:W-:Y:S01]  /*2310*/  IMAD.MOV.U32 R57, RZ, RZ, RZ ;  /* 0x000000ffff397224 */ /* 0x000fe200078e00ff */
[----:B------:R-:W-:Y:S05]  /*2320*/  @!P0 BRA `(.L_x_7984) ;  /* 0x000010e000008947 */ /* 0x000fea0003800000 */
[C---:B------:R-:W-:Y:S01]  /*2330*/  IMAD R69, R47.reuse, c[0x0][0x1b8], RZ ;  /* 0x00006e002f457a24 */ /* 0x040fe200078e02ff */
[C---:B------:R-:W-:Y:S01]  /*2340*/  IADD3 R52, R32.reuse, -0x2, RZ ;  /* 0xfffffffe20347810 */ /* 0x040fe20007ffe0ff */
[----:B------:R-:W-:Y:S01]  /*2350*/  IMAD R57, R47, c[0x0][0x180], RZ ;  /* 0x000060002f397a24 */ /* 0x000fe200078e02ff */
[----:B------:R-:W-:Y:S01]  /*2360*/  IADD3 R50, R32, -0x1, RZ ;  /* 0xffffffff20327810 */ /* 0x000fe20007ffe0ff */
[----:B------:R-:W-:Y:S01]  /*2370*/  IMAD.WIDE.U32 R14, R48, c[0x0][0x1b8], RZ ;  /* 0x00006e00300e7a25 */ /* 0x000fe200078e00ff */
[----:B------:R-:W-:Y:S01]  /*2380*/  MOV R68, RZ ;  /* 0x000000ff00447202 */ /* 0x000fe20000000f00 */
[----:B------:R-:W-:-:S02]  /*2390*/  UMOV UR4, URZ ;  /* 0x0000003f00047c82 */ /* 0x000fc40008000000 */
[----:B------:R-:W-:Y:S01]  /*23a0*/  IMAD R71, R48, c[0x0][0x1bc], R69 ;  /* 0x00006f0030477a24 */ /* 0x000fe200078e0245 */
[----:B------:R-:W-:Y:S01]  /*23b0*/  LEA R64, P3, R14, c[0x0][0x230], 0x2 ;  /* 0x00008c000e407a11 */ /* 0x000fe200078610ff */
[----:B------:R-:W-:Y:S02]  /*23c0*/  IMAD R59, R47, c[0x0][0x198], RZ ;  /* 0x000066002f3b7a24 */ /* 0x000fe400078e02ff */
[----:B------:R-:W-:Y:S01]  /*23d0*/  IMAD R73, R52, c[0x0][0x16c], RZ ;  /* 0x00005b0034497a24 */ /* 0x000fe200078e02ff */
[----:B------:R-:W-:Y:S01]  /*23e0*/  LEA.HI R52, R50, R50, RZ, 0x1 ;  /* 0x0000003232347211 */ /* 0x000fe200078f08ff */
[----:B------:R-:W-:Y:S01]  /*23f0*/  IMAD.WIDE.U32 R66, R48, c[0x0][0x180], RZ ;  /* 0x0000600030427a25 */ /* 0x000fe200078e00ff */
[----:B------:R-:W-:Y:S02]  /*2400*/  IADD3 R71, R15, R71, RZ ;  /* 0x000000470f477210 */ /* 0x000fe40007ffe0ff */
[----:B------:R-:W-:Y:S01]  /*2410*/  LOP3.LUT R15, R52, 0xfffffe, RZ, 0xc0, !PT ;  /* 0x00fffffe340f7812 */ /* 0x000fe200078ec0ff */
[----:B------:R-:W-:Y:S01]  /*2420*/  IMAD R57, R48, c[0x0][0x184], R57 ;  /* 0x0000610030397a24 */ /* 0x000fe200078e0239 */
[----:B------:R-:W-:Y:S01]  /*2430*/  LEA R58, P0, R66, c[0x0][0x220], 0x2 ;  /* 0x00008800423a7a11 */ /* 0x000fe200078010ff */
[----:B------:R-:W-:Y:S01]  /*2440*/  IMAD.WIDE.U32 R16, R48, c[0x0][0x198], RZ ;  /* 0x0000660030107a25 */ /* 0x000fe200078e00ff */
[----:B------:R-:W-:-:S02]  /*2450*/  IADD3 R15, R50, -R15, RZ ;  /* 0x8000000f320f7210 */ /* 0x000fc40007ffe0ff */
[----:B------:R-:W-:Y:S01]  /*2460*/  IADD3 R67, R67, R57, RZ ;  /* 0x0000003943437210 */ /* 0x000fe20007ffe0ff */
[----:B------:R-:W-:Y:S01]  /*2470*/  IMAD R59, R48, c[0x0][0x19c], R59 ;  /* 0x00006700303b7a24 */ /* 0x000fe200078e023b */
[----:B------:R-:W-:Y:S01]  /*2480*/  LEA R62, P2, R16, c[0x0][0x228], 0x2 ;  /* 0x00008a00103e7a11 */ /* 0x000fe200078410ff */
[----:B------:R-:W-:Y:S01]  /*2490*/  IMAD.WIDE R72, R73, 0x8, R10 ;  /* 0x0000000849487825 */ /* 0x000fe200078e020a */
[----:B------:R-:W-:Y:S02]  /*24a0*/  LEA.HI.X R67, R66, c[0x0][0x224], R67, 0x2, P0 ;  /* 0x0000890042437a11 */ /* 0x000fe400000f1443 */
[----:B------:R-:W-:Y:S01]  /*24b0*/  LEA.HI.X R71, R14, c[0x0][0x234], R71, 0x2, P3 ;  /* 0x00008d000e477a11 */ /* 0x000fe200018f1447 */
[----:B------:R-:W-:Y:S01]  /*24c0*/  IMAD.IADD R69, R17, 0x1, R59 ;  /* 0x0000000111457824 */ /* 0x000fe200078e023b */
[----:B------:R-:W-:Y:S01]  /*24d0*/  MOV R66, R72 ;  /* 0x0000004800427202 */ /* 0x000fe20000000f00 */
[----:B------:R-:W-:Y:S01]  /*24e0*/  IMAD.MOV.U32 R92, RZ, RZ, RZ ;  /* 0x000000ffff5c7224 */ /* 0x000fe200078e00ff */
[----:B------:R-:W-:Y:S01]  /*24f0*/  MOV R50, RZ ;  /* 0x000000ff00327202 */ /* 0x000fe20000000f00 */
[----:B------:R-:W-:Y:S01]  /*2500*/  IMAD.MOV.U32 R59, RZ, RZ, RZ ;  /* 0x000000ffff3b7224 */ /* 0x000fe200078e00ff */
[----:B------:R-:W-:-:S02]  /*2510*/  LEA.HI.X R69, R16, c[0x0][0x22c], R69, 0x2, P2 ;  /* 0x00008b0010457a11 */ /* 0x000fc400010f1445 */
[----:B------:R-:W-:Y:S02]  /*2520*/  MOV R57, RZ ;  /* 0x000000ff00397202 */ /* 0x000fe40000000f00 */
[----:B------:R-:W-:Y:S02]  /*2530*/  MOV R52, RZ ;  /* 0x000000ff00347202 */ /* 0x000fe40000000f00 */
[----:B------:R-:W-:Y:S02]  /*2540*/  SHF.L.U32 R70, R15, 0x8, RZ ;  /* 0x000000080f467819 */ /* 0x000fe400000006ff */
.L_x_7989:
[----:B------:R-:W-:Y:S01]  /*2550*/  MOV R14, R58 ;  /* 0x0000003a000e7202 */ /* 0x000fe20000000f00 */
[----:B------:R-:W-:-:S05]  /*2560*/  IMAD.MOV.U32 R15, RZ, RZ, R67 ;  /* 0x000000ffff0f7224 */ /* 0x000fca00078e0043 */
[----:B------:R0:W2:Y:S01]  /*2570*/  LDG.E R72, [R14.64] ;  /* 0x000000060e487981 */ /* 0x0000a2000c1e1900 */
[----:B------:R-:W-:Y:S01]  /*2580*/  IMAD.MOV.U32 R17, RZ, RZ, R69 ;  /* 0x000000ffff117224 */ /* 0x000fe200078e0045 */
        /* <DEDUP_REMOVED lines=21> */
[C---:B------:R-:W-:Y:S02]  /*26e0*/  FMUL.FTZ R78, R75.reuse, R0 ;  /* 0x000000004b4e7220 */ /* 0x040fe40000410000 */
        /* <DEDUP_REMOVED lines=20> */
[----:B-123--:R-:W-:Y:S02]  /*2830*/  ISETP.NE.AND P0, PT, R32, c[0x0][0x174], PT ;  /* 0x00005d0020007a0c */ /* 0x00efe40003f05270 */
[----:B----4-:R-:W-:-:S11]  /*2840*/  MOV R93, 0x3f800000 ;  /* 0x3f800000005d7802 */ /* 0x010fd60000000f00 */
[----:B------:R-:W-:-:S04]  /*2850*/  @P0 LEA.HI R16, R32, R32, RZ, 0x1 ;  /* 0x0000002020100211 */ /* 0x000fc800078f08ff */
[----:B------:R-:W-:-:S05]  /*2860*/  @P0 LOP3.LUT R17, R16, 0x3ffffe, RZ, 0xc0, !PT ;  /* 0x003ffffe10110812 */ /* 0x000fca00078ec0ff */
[----:B------:R-:W-:-:S05]  /*2870*/  @P0 IMAD.IADD R17, R32, 0x1, -R17 ;  /* 0x0000000120110824 */ /* 0x000fca00078e0a11 */
[----:B------:R-:W-:-:S05]  /*2880*/  @P0 LEA R17, R17, R68, 0xa ;  /* 0x0000004411110211 */ /* 0x000fca00078e50ff */
[----:B------:R0:W1:Y:S02]  /*2890*/  @P0 LDS R93, [R17+0x348] ;  /* 0x00034800115d0984 */ /* 0x0000640000000800 */
.L_x_7986:
[----:B-123--:R-:W-:Y:S05]  /*28a0*/  BSYNC B0 ;  /* 0x0000000000007941 */ /* 0x00efea0003800000 */
.L_x_7985:
        /* <DEDUP_REMOVED lines=47> */
[----:B------:R-:W-:Y:S01]  /*2ba0*/  HFMA2.MMA R17, -RZ, RZ, 0, 0 ;  /* 0x00000000ff117435 */ /* 0x000fe200000001ff */
[----:B---3--:R-:W-:Y:S01]  /*2bb0*/  @P4 FMUL.FTZ R95, R95, R16 ;  /* 0x000000105f5f4220 */ /* 0x008fe20000410000 */
[----:B------:R-:W2:Y:S01]  /*2bc0*/  SHFL.UP PT, R97, R94, 0x8, RZ ;  /* 0x050000005e617989 */ /* 0x000ea200000e00ff */
[----:B------:R-:W-:Y:S01]  /*2bd0*/  IMAD.MOV.U32 R16, RZ, RZ, 0x3f800000 ;  /* 0x3f800000ff107424 */ /* 0x000fe200078e00ff */
[----:B------:R-:W-:-:S02]  /*2be0*/  ISETP.GE.AND P4, PT, R38, 0x8, PT ;  /* 0x000000082600780c */ /* 0x000fc40003f86270 */
[----:B------:R-:W3:Y:S06]  /*2bf0*/  SHFL.UP PT, R96, R95, 0x8, RZ ;  /* 0x050000005f607989 */ /* 0x000eec00000e00ff */
        /* <DEDUP_REMOVED lines=31> */
[----:B------:R-:W-:Y:S02]  /*2df0*/  FMUL.FTZ R95, R72, R93 ;  /* 0x0000005d485f7220 */ /* 0x000fe40000410000 */
        /* <DEDUP_REMOVED lines=19> */
[----:B------:R-:W-:Y:S02]  /*2f30*/  FFMA.FTZ R14, R90, R94, R87 ;  /* 0x0000005e5a0e7223 */ /* 0x000fe40000010057 */
[C---:B--2---:R-:W-:Y:S01]  /*2f40*/  FFMA.FTZ R17, R91.reuse, R17, R88 ;  /* 0x000000115b117223 */ /* 0x044fe20000010058 */
[----:B------:R-:W0:Y:S01]  /*2f50*/  SHFL.DOWN PT, R96, R15, 0x1, 0x1f ;  /* 0x08201f000f607f89 */ /* 0x000e2200000e0000 */
[----:B------:R-:W-:Y:S02]  /*2f60*/  FMUL.FTZ R16, R91, R16 ;  /* 0x000000105b107220 */ /* 0x000fe40000410000 */
[----:B------:R-:W-:Y:S01]  /*2f70*/  FMUL.FTZ R91, R72, R85 ;  /* 0x00000055485b7220 */ /* 0x000fe20000410000 */
[----:B------:R-:W1:Y:S01]  /*2f80*/  SHFL.DOWN PT, R87, R14, 0x1, 0x1f ;  /* 0x08201f000e577f89 */ /* 0x000e6200000e0000 */
[----:B------:R-:W-:Y:S02]  /*2f90*/  FMUL.FTZ R94, R94, R95 ;  /* 0x0000005f5e5e7220 */ /* 0x000fe40000410000 */
[----:B------:R-:W-:Y:S01]  /*2fa0*/  FMUL.FTZ R91, R84, R91 ;  /* 0x0000005b545b7220 */ /* 0x000fe20000410000 */
[----:B------:R-:W-:Y:S01]  /*2fb0*/  @!P1 STS.64 [UR4+0xbc8], R16 ;  /* 0x000bc810ff009988 */ /* 0x000fe20008000a04 */
        /* <DEDUP_REMOVED lines=9> */
[----:B-1----:R-:W-:Y:S01]  /*3050*/  @!P0 FADD.FTZ R14, R14, R87 ;  /* 0x000000570e0e8221 */ /* 0x002fe20000010000 */
[----:B------:R-:W-:Y:S02]  /*3060*/  ISETP.GT.AND P0, PT, R38, 0x1d, PT ;  /* 0x0000001d2600780c */ /* 0x000fe40003f04270 */
[----:B------:R-:W0:Y:S04]  /*3070*/  SHFL.DOWN PT, R96, R15, 0x2, 0x1f ;  /* 0x08401f000f607f89 */ /* 0x000e2800000e0000 */
[----:B------:R-:W1:Y:S07]  /*3080*/  SHFL.DOWN PT, R87, R14, 0x2, 0x1f ;  /* 0x08401f000e577f89 */ /* 0x000e6e00000e0000 */
        /* <DEDUP_REMOVED lines=35> */
.L_x_7988:
[----:B0-----:R-:W-:Y:S05]  /*32c0*/  BSYNC B0 ;  /* 0x0000000000007941 */ /* 0x001fea0003800000 */
.L_x_7987:
        /* <DEDUP_REMOVED lines=20> */
.L_x_7984:
        /* <DEDUP_REMOVED lines=14> */
[----:B------:R-:W-:Y:S01]  /*34f0*/  F2FP.BF16.PACK_AB R54, R63, R54 ;  /* 0x000000363f36723e */ /* 0x000fe200000010ff */
[----:B------:R-:W-:Y:S01]  /*3500*/  BSSY B0, `(.L_x_7990) ;  /* 0x0000051000007945 */ /* 0x000fe20003800000 */
[----:B------:R-:W-:Y:S01]  /*3510*/  F2FP.BF16.PACK_AB R55, R65, R56 ;  /* 0x000000384137723e */ /* 0x000fe200000010ff */
[----:B--2---:R-:W-:Y:S04]  /*3520*/  STS.U16 [R23], R0 ;  /* 0x0000000017007388 */ /* 0x004fe80000000400 */
[----:B---3--:R-:W-:Y:S04]  /*3530*/  STS.U16 [R23+0x40], R4 ;  /* 0x0000400417007388 */ /* 0x008fe80000000400 */
[----:B----4-:R-:W-:Y:S04]  /*3540*/  STS.U16 [R23+0x80], R14 ;  /* 0x0000800e17007388 */ /* 0x010fe80000000400 */
[----:B-----5:R0:W-:Y:S01]  /*3550*/  STS.U16 [R23+0xc0], R16 ;  /* 0x0000c01017007388 */ /* 0x0201e20000000400 */
[----:B------:R-:W-:-:S06]  /*3560*/  NOP ;  /* 0x0000000000007918 */ /* 0x000fcc0000000000 */
[----:B------:R-:W1:Y:S01]  /*3570*/  LDS.64 R18, [R38.X8] ;  /* 0x0000000026127984 */ /* 0x000e620000008a00 */
[----:B0-----:R-:W-:-:S03]  /*3580*/  IMAD R16, R43, c[0x0][0x2d8], RZ ;  /* 0x0000b6002b107a24 */ /* 0x001fc600078e02ff */
[----:B------:R-:W-:Y:S01]  /*3590*/  BAR.SYNC.DEFER_BLOCKING 0x0 ;  /* 0x0000000000007b1d */ /* 0x000fe20000010000 */
[----:B------:R-:W-:-:S05]  /*35a0*/  IMAD R61, R45, c[0x0][0x2dc], R16 ;  /* 0x0000b7002d3d7a24 */ /* 0x000fca00078e0210 */
[----:B------:R0:W-:Y:S01]  /*35b0*/  STS.64 [R38.X8], R54 ;  /* 0x0000003626007388 */ /* 0x0001e20000008a00 */
[----:B------:R-:W-:-:S06]  /*35c0*/  NOP ;  /* 0x0000000000007918 */ /* 0x000fcc0000000000 */
[----:B------:R-:W-:Y:S04]  /*35d0*/  LDS.U16 R17, [R23] ;  /* 0x0000000017117984 */ /* 0x000fe80000000400 */
[----:B------:R-:W-:Y:S01]  /*35e0*/  LDS.U16 R49, [R23+0x80] ;  /* 0x0000800017317984 */ /* 0x000fe20000000400 */
[----:B-1----:R-:W-:Y:S01]  /*35f0*/  PRMT R3, RZ, 0x5410, R18 ;  /* 0x00005410ff037816 */ /* 0x002fe20000000012 */
[----:B0-----:R-:W-:Y:S02]  /*3600*/  IMAD R55, R47, c[0x0][0x2e0], RZ ;  /* 0x0000b8002f377a24 */ /* 0x001fe400078e02ff */
[----:B------:R-:W-:Y:S02]  /*3610*/  LDS.U16 R51, [R23+0xc0] ;  /* 0x0000c00017337984 */ /* 0x000fe40000000400 */
[----:B------:R-:W-:Y:S01]  /*3620*/  FADD.FTZ R5, R3, R44 ;  /* 0x0000002c03057221 */ /* 0x000fe20000010000 */
[----:B------:R-:W-:Y:S01]  /*3630*/  PRMT R3, RZ, 0x7610, R18 ;  /* 0x00007610ff037816 */ /* 0x000fe20000000012 */
[----:B------:R-:W-:-:S03]  /*3640*/  IMAD R18, R48, c[0x0][0x2e4], R55 ;  /* 0x0000b90030127a24 */ /* 0x000fc600078e0237 */
[----:B------:R-:W-:Y:S01]  /*3650*/  FSETP.GTU.FTZ.AND P2, PT, R5, 20, PT ;  /* 0x41a000000500780b */ /* 0x000fe20003f5c000 */
[----:B------:R-:W-:Y:S01]  /*3660*/  FADD.FTZ R2, R3, R44 ;  /* 0x0000002c03027221 */ /* 0x000fe20000010000 */
[----:B------:R-:W-:-:S04]  /*3670*/  PRMT R3, RZ, 0x5410, R19 ;  /* 0x00005410ff037816 */ /* 0x000fc80000000013 */
[----:B------:R-:W-:Y:S01]  /*3680*/  FSETP.GTU.FTZ.AND P3, PT, R2, 20, PT ;  /* 0x41a000000200780b */ /* 0x000fe20003f7c000 */
[--C-:B------:R-:W-:Y:S01]  /*3690*/  FADD.FTZ R14, R3, R44.reuse ;  /* 0x0000002c030e7221 */ /* 0x100fe20000010000 */
[----:B------:R-:W-:Y:S02]  /*36a0*/  PRMT R3, RZ, 0x7610, R19 ;  /* 0x00007610ff037816 */ /* 0x000fe40000000013 */
[----:B------:R-:W-:Y:S02]  /*36b0*/  LDS.U16 R19, [R23+0x40] ;  /* 0x0000400017137984 */ /* 0x000fe40000000400 */
[----:B------:R-:W-:Y:S01]  /*36c0*/  FSETP.GTU.FTZ.AND P4, PT, R14, 20, PT ;  /* 0x41a000000e00780b */ /* 0x000fe20003f9c000 */
[----:B------:R-:W-:Y:S01]  /*36d0*/  FADD.FTZ R15, R3, R44 ;  /* 0x0000002c030f7221 */ /* 0x000fe20000010000 */
[----:B------:R-:W-:Y:S01]  /*36e0*/  @!P1 STS [0x100], R58 ;  /* 0x0001003aff009388 */ /* 0x000fe20000000800 */
[----:B------:R-:W-:-:S03]  /*36f0*/  @!P2 FMUL.FTZ R0, R5, -1.4426950216293334961 ;  /* 0xbfb8aa3b0500a820 */ /* 0x000fc60000410000 */
[----:B------:R-:W-:Y:S01]  /*3700*/  BAR.SYNC.DEFER_BLOCKING 0x0 ;  /* 0x0000000000007b1d */ /* 0x000fe20000010000 */
[----:B------:R-:W-:Y:S01]  /*3710*/  FSETP.GTU.FTZ.AND P0, PT, R15, 20, PT ;  /* 0x41a000000f00780b */ /* 0x000fe20003f1c000 */
[----:B------:R-:W-:-:S04]  /*3720*/  @!P3 FMUL.FTZ R2, R2, -1.4426950216293334961 ;  /* 0xbfb8aa3b0202b820 */ /* 0x000fc80000410000 */
[----:B------:R-:W0:Y:S01]  /*3730*/  @!P3 MUFU.EX2 R4, R2 ;  /* 0x000000020004b308 */ /* 0x000e220000000800 */
[----:B------:R-:W-:-:S07]  /*3740*/  @!P4 FMUL.FTZ R3, R14, -1.4426950216293334961 ;  /* 0xbfb8aa3b0e03c820 */ /* 0x000fce0000410000 */
[----:B------:R-:W-:Y:S01]  /*3750*/  @!P0 FMUL.FTZ R14, R15, -1.4426950216293334961 ;  /* 0xbfb8aa3b0f0e8820 */ /* 0x000fe20000410000 */
[----:B------:R1:W2:Y:S01]  /*3760*/  @!P4 MUFU.EX2 R5, R3 ;  /* 0x000000030005c308 */ /* 0x0002a20000000800 */
[----:B0-----:R-:W-:-:S07]  /*3770*/  @!P3 FADD.FTZ R4, R4, 1 ;  /* 0x3f8000000404b421 */ /* 0x001fce0000010000 */
[----:B------:R-:W0:Y:S01]  /*3780*/  @!P2 MUFU.EX2 R0, R0 ;  /* 0x000000000000a308 */ /* 0x000e220000000800 */
[----:B------:R-:W3:Y:S01]  /*3790*/  LDS R15, [0x100] ;  /* 0x00010000ff0f7984 */ /* 0x000ee20000000800 */
[----:B-1----:R-:W-:-:S04]  /*37a0*/  IMAD.WIDE.U32 R2, R45, c[0x0][0x2d8], RZ ;  /* 0x0000b6002d027a25 */ /* 0x002fc800078e00ff */
[----:B------:R-:W-:Y:S02]  /*37b0*/  IMAD.IADD R3, R3, 0x1, R61 ;  /* 0x0000000103037824 */ /* 0x000fe400078e023d */
[----:B------:R-:W1:Y:S01]  /*37c0*/  @!P0 MUFU.EX2 R14, R14 ;  /* 0x0000000e000e8308 */ /* 0x000e620000000800 */
[----:B--2---:R-:W-:Y:S02]  /*37d0*/  @!P4 FADD.FTZ R5, R5, 1 ;  /* 0x3f8000000505c421 */ /* 0x004fe40000010000 */
[----:B------:R-:W-:-:S05]  /*37e0*/  IMAD.WIDE.U32 R2, R48, c[0x0][0x2e0], R2 ;  /* 0x0000b80030027a25 */ /* 0x000fca00078e0002 */
[----:B------:R-:W-:Y:S01]  /*37f0*/  IADD3 R55, P5, R22, R2, RZ ;  /* 0x0000000216377210 */ /* 0x000fe20007fbe0ff */
[----:B0-----:R-:W-:Y:S01]  /*3800*/  @!P2 FADD.FTZ R0, R0, 1 ;  /* 0x3f8000000000a421 */ /* 0x001fe20000010000 */
[----:B------:R-:W0:Y:S02]  /*3810*/  @!P3 MUFU.RCP R4, R4 ;  /* 0x000000040004b308 */ /* 0x000e240000001000 */
[----:B------:R-:W-:Y:S02]  /*3820*/  IADD3.X R18, R21, R18, R3, P5, !PT ;  /* 0x0000001215127210 */ /* 0x000fe40002ffe403 */
[----:B------:R-:W-:Y:S01]  /*3830*/  IADD3 R20, P5, R25, -0xc0, RZ ;  /* 0xffffff4019147810 */ /* 0x000fe20007fbe0ff */
[----:B-1----:R-:W-:-:S03]  /*3840*/  @!P0 FADD.FTZ R14, R14, 1 ;  /* 0x3f8000000e0e8421 */ /* 0x002fc60000010000 */
[----:B------:R1:W2:Y:S01]  /*3850*/  @!P2 MUFU.RCP R53, R0 ;  /* 0x000000000035a308 */ /* 0x0002a20000001000 */
[----:B------:R-:W-:-:S07]  /*3860*/  IADD3.X R24, R24, -0x1, RZ, P5, !PT ;  /* 0xffffffff18187810 */ /* 0x000fce0002ffe4ff */
[----:B------:R-:W4:Y:S01]  /*3870*/  @!P4 MUFU.RCP R16, R5 ;  /* 0x000000050010c308 */ /* 0x000f220000001000 */
[----:B-1----:R-:W-:Y:S01]  /*3880*/  IADD3 R0, P6, R20, c[0x0][0x330], RZ ;  /* 0x0000cc0014007a10 */ /* 0x002fe20007fde0ff */
[----:B0-----:R-:W-:-:S03]  /*3890*/  @!P3 FMUL.FTZ R59, R59, R4 ;  /* 0x000000043b3bb220 */ /* 0x001fc60000410000 */
[----:B------:R-:W-:Y:S02]  /*38a0*/  IADD3.X R2, R24, c[0x0][0x334], RZ, P6, !PT ;  /* 0x0000cd0018027a10 */ /* 0x000fe400037fe4ff */
[----:B---3--:R-:W-:Y:S01]  /*38b0*/  ISETP.GE.AND P5, PT, R31, R15, PT ;  /* 0x0000000f1f00720c */ /* 0x008fe20003fa6270 */
[----:B------:R0:W1:Y:S01]  /*38c0*/  @!P0 MUFU.RCP R3, R14 ;  /* 0x0000000e00038308 */ /* 0x0000620000001000 */
[----:B--2---:R-:W-:Y:S01]  /*38d0*/  @!P2 FMUL.FTZ R52, R52, R53 ;  /* 0x000000353434a220 */ /* 0x004fe20000410000 */
[-C--:B------:R-:W-:Y:S02]  /*38e0*/  ISETP.GE.AND P3, PT, R27, R15.reuse, PT ;  /* 0x0000000f1b00720c */ /* 0x080fe40003f66270 */
[-C--:B------:R-:W-:Y:S01]  /*38f0*/  ISETP.GE.AND P2, PT, R26, R15.reuse, PT ;  /* 0x0000000f1a00720c */ /* 0x080fe20003f46270 */
[----:B----4-:R-:W-:Y:S01]  /*3900*/  @!P4 FMUL.FTZ R57, R57, R16 ;  /* 0x000000103939c220 */ /* 0x010fe20000410000 */
[----:B0-----:R-:W-:Y:S02]  /*3910*/  LEA R14, P6, R55, R0, 0x1 ;  /* 0x00000000370e7211 */ /* 0x001fe400078c08ff */
[----:B------:R-:W-:-:S02]  /*3920*/  ISETP.GE.AND P4, PT, R28, R15, PT ;  /* 0x0000000f1c00720c */ /* 0x000fc40003f86270 */
[----:B------:R-:W-:Y:S01]  /*3930*/  LEA.HI.X R15, R55, R2, R18, 0x1, P6 ;  /* 0x00000002370f7211 */ /* 0x000fe200030f0c12 */
[----:B-1----:R-:W-:Y:S01]  /*3940*/  @!P0 FMUL.FTZ R50, R50, R3 ;  /* 0x0000000332328220 */ /* 0x002fe20000410000 */
        /* <DEDUP_REMOVED lines=12> */
.L_x_7991:
[----:B------:R-:W-:Y:S05]  /*3a10*/  BSYNC B0 ;  /* 0x0000000000007941 */ /* 0x000fea0003800000 */
.L_x_7990:
[----:B------:R1:W-:Y:S01]  /*3a20*/  @!P4 STG.E.U16 [R14.64], R19 ;  /* 0x000000130e00c986 */ /* 0x0003e2000c101506 */
[----:B------:R-:W-:Y:S01]  /*3a30*/  F2FP.BF16.PACK_AB R2, R59, R52 ;  /* 0x000000343b02723e */ /* 0x000fe200000010ff */
[----:B------:R-:W-:Y:S01]  /*3a40*/  FADD.FTZ R52, R52, R41 ;  /* 0x0000002934347221 */ /* 0x000fe20000010000 */
[----:B------:R-:W-:Y:S01]  /*3a50*/  F2FP.BF16.PACK_AB R3, R50, R57 ;  /* 0x000000393203723e */ /* 0x000fe200000010ff */
[----:B------:R-:W-:Y:S01]  /*3a60*/  @!P3 STG.E.U16 [R14.64+0x40], R49 ;  /* 0x000040310e00b986 */ /* 0x000fe2000c101506 */
[----:B0-----:R-:W-:Y:S01]  /*3a70*/  IMAD R4, R43, c[0x0][0x2f8], RZ ;  /* 0x0000be002b047a24 */ /* 0x001fe200078e02ff */
[----:B------:R-:W-:Y:S01]  /*3a80*/  BSSY B0, `(.L_x_7992) ;  /* 0x000001f000007945 */ /* 0x000fe20003800000 */
[----:B------:R-:W-:Y:S01]  /*3a90*/  FADD.FTZ R52, R52, R59 ;  /* 0x0000003b34347221 */ /* 0x000fe20000010000 */
[----:B------:R-:W-:Y:S03]  /*3aa0*/  @!P2 STG.E.U16 [R14.64+0x80], R51 ;  /* 0x000080330e00a986 */ /* 0x000fe6000c101506 */
[----:B------:R-:W-:Y:S01]  /*3ab0*/  FADD.FTZ R41, R52, R57 ;  /* 0x0000003934297221 */ /* 0x000fe20000010000 */
[----:B------:R-:W-:Y:S01]  /*3ac0*/  BAR.SYNC.DEFER_BLOCKING 0x0 ;  /* 0x0000000000007b1d */ /* 0x000fe20000010000 */
[----:B-1----:R-:W-:-:S02]  /*3ad0*/  IMAD R19, R45, c[0x0][0x2fc], R4 ;  /* 0x0000bf002d137a24 */ /* 0x002fc400078e0204 */
        /* <DEDUP_REMOVED lines=25> */
.L_x_7993:
[----:B------:R-:W-:Y:S05]  /*3c70*/  BSYNC B0 ;  /* 0x0000000000007941 */ /* 0x000fea0003800000 */
.L_x_7992:
        /* <DEDUP_REMOVED lines=27> */
.L_x_7970:
        /* <DEDUP_REMOVED lines=24> */
.L_x_7996:
[----:B0-----:R-:W-:Y:S05]  /*3fb0*/  BSYNC B0 ;  /* 0x0000000000007941 */ /* 0x001fea0003800000 */
.L_x_7995:
        /* <DEDUP_REMOVED lines=23> */
.L_x_7998:
[----:B------:R-:W1:Y:S02]  /*4130*/  S2R R19, SR_TID.X ;  /* 0x0000000000137919 */ /* 0x000e640000002100 */
.L_x_7999:
[----:B0-----:R-:W-:Y:S05]  /*4140*/  BSYNC B0 ;  /* 0x0000000000007941 */ /* 0x001fea0003800000 */
.L_x_7997:
        /* <DEDUP_REMOVED lines=22> */
.L_x_8000:
        /* <DEDUP_REMOVED lines=55> */
.L_x_8001:
        /* <DEDUP_REMOVED lines=14> */
.L_x_9135:


//--------------------- .text._Z25selective_scan_bwd_kernelI32Selective_Scan_bwd_kernel_traitsILi32ELi4ELb0ELb0ELb1ELb0ELb0EN3c108BFloat16EfEEv12SSMParamsBwd --------------------------
	.section	.text._Z25selective_scan_bwd_kernelI32Selective_Scan_bwd_kernel_traitsILi32ELi4ELb0ELb0ELb1ELb0ELb0EN3c108BFloat16EfEEv12SSMParamsBwd,"ax",@progbits
	.sectioninfo	@"SHI_REGISTERS=128"
	.align	128
        .global         _Z25selective_scan_bwd_kernelI32Selective_Scan_bwd_kernel_traitsILi32ELi4ELb0ELb0ELb1ELb0ELb0EN3c108BFloat16EfEEv12SSMParamsBwd
        .type           _Z25selective_scan_bwd_kernelI32Selective_Scan_bwd_kernel_traitsILi32ELi4ELb0ELb0ELb1ELb0ELb0EN3c108BFloat16EfEEv12SSMParamsBwd,@function
        .size           _Z25selective_scan_bwd_kernelI32Selective_Scan_bwd_kernel_traitsILi32ELi4ELb0ELb0ELb1ELb0ELb0EN3c108BFloat16EfEEv12SSMParamsBwd,(.L_x_9136 - _Z25selective_scan_bwd_kernelI32Selective_Scan_bwd_kernel_traitsILi32ELi4ELb0ELb0ELb1ELb0ELb0EN3c108BFloat16EfEEv12SSMParamsBwd)
        .other          _Z25selective_scan_bwd_kernelI32Selective_Scan_bwd_kernel_traitsILi32ELi4ELb0ELb0ELb1ELb0ELb0EN3c108BFloat16EfEEv12SSMParamsBwd,@"STO_CUDA_ENTRY STV_DEFAULT"
_Z25selective_scan_bwd_kernelI32Selective_Scan_bwd_kernel_traitsILi32ELi4ELb0ELb0ELb1ELb0ELb0EN3c108BFloat16EfEEv12SSMParamsBwd:
.text._Z25selective_scan_bwd_kernelI32Selective_Scan_bwd_kernel_traitsILi32ELi4ELb0ELb0ELb1ELb0ELb0EN3c108BFloat16EfEEv12SSMParamsBwd:
        /* <DEDUP_REMOVED lines=9> */
[----:B------:R-:W-:Y:S01]  /*0090*/  HFMA2.MMA R4, -RZ, RZ, 0, 0 ;  /* 0x00000000ff047435 */ /* 0x000fe200000001ff */
[----:B------:R-:W-:-:S03]  /*00a0*/  ISETP.NE.AND.EX P1, PT, RZ, c[0x0][0x254], PT, P1 ;  /* 0x00009500ff007a0c */ /* 0x000fc60003f25310 */
        /* <DEDUP_REMOVED lines=9> */
[----:B------:R2:W3:Y:S01]  /*0140*/  F2I.FTZ.U32.TRUNC.NTZ R11, R10 ;  /* 0x0000000a000b7305 */ /* 0x0004e2000021f000 */
[----:B------:R4:W5:Y:S01]  /*0150*/  @P1 LDG.E R4, [R8.64] ;  /* 0x0000000408041981 */ /* 0x000962000c1e1900 */
[----:B------:R-:W-:Y:S01]  /*0160*/  LOP3.LUT R16, R0, c[0x0][0x178], RZ, 0x3c, !PT ;  /* 0x00005e0000107a12 */ /* 0x000fe200078e3cff */
[----:B------:R-:W-:Y:S01]  /*0170*/  IMAD.MOV.U32 R17, RZ, RZ, c[0x0][0x174] ;  /* 0x00005d00ff117624 */ /* 0x000fe200078e00ff */
[----:B------:R-:W-:Y:S01]  /*0180*/  CS2R R68, SRZ ;  /* 0x0000000000447805 */ /* 0x000fe2000001ff00 */
[----:B------:R-:W-:Y:S01]  /*0190*/  IMAD R19, R3, c[0x0][0x1d8], RZ ;  /* 0x0000760003137a24 */ /* 0x000fe200078e02ff */
[----:B------:R-:W-:Y:S01]  /*01a0*/  ISETP.GE.AND P2, PT, R16, RZ, PT ;  /* 0x000000ff1000720c */ /* 0x000fe20003f46270 */
[----:B------:R-:W-:Y:S01]  /*01b0*/  CS2R R66, SRZ ;  /* 0x0000000000427805 */ /* 0x000fe2000001ff00 */
[----:B-1----:R-:W-:Y:S01]  /*01c0*/  IABS R6, R0 ;  /* 0x0000000000067213 */ /* 0x002fe20000000000 */
[----:B--2---:R-:W-:Y:S01]  /*01d0*/  HFMA2.MMA R10, -RZ, RZ, 0, 0 ;  /* 0x00000000ff0a7435 */ /* 0x004fe200000001ff */
[----:B------:R-:W-:Y:S01]  /*01e0*/  ISETP.GE.AND P3, PT, R17, 0x1, PT ;  /* 0x000000011100780c */ /* 0x000fe20003f66270 */
[----:B------:R-:W-:Y:S01]  /*01f0*/  IMAD R19, R0, c[0x0][0x1dc], R19 ;  /* 0x0000770000137a24 */ /* 0x000fe200078e0213 */
[----:B0-----:R-:W-:Y:S01]  /*0200*/  SHF.R.S32.HI R84, RZ, 0x1f, R5 ;  /* 0x0000001fff547819 */ /* 0x001fe20000011405 */
[----:B---3--:R-:W-:-:S04]  /*0210*/  IMAD.MOV R14, RZ, RZ, -R11 ;  /* 0x000000ffff0e7224 */ /* 0x008fc800078e0a0b */
[----:B----4-:R-:W-:Y:S02]  /*0220*/  IMAD R8, R84, c[0x0][0x1d0], RZ ;  /* 0x0000740054087a24 */ /* 0x010fe400078e02ff */
[----:B------:R-:W-:Y:S02]  /*0230*/  IMAD R7, R14, R15, RZ ;  /* 0x0000000f0e077224 */ /* 0x000fe400078e02ff */
[----:B------:R-:W-:Y:S02]  /*0240*/  IMAD R16, R84, c[0x0][0x278], RZ ;  /* 0x00009e0054107a24 */ /* 0x000fe400078e02ff */
[----:B------:R-:W-:-:S04]  /*0250*/  IMAD.HI.U32 R11, R11, R7, R10 ;  /* 0x000000070b0b7227 */ /* 0x000fc800078e000a */
        /* <DEDUP_REMOVED lines=10> */
[----:B------:R-:W-:-:S04]  /*0300*/  IMAD.WIDE.U32 R6, R0, c[0x0][0x1d8], R6 ;  /* 0x0000760000067a25 */ /* 0x000fc800078e0006 */
[----:B------:R-:W-:Y:S02]  /*0310*/  IMAD.IADD R9, R9, 0x1, R13 ;  /* 0x0000000109097824 */ /* 0x000fe400078e020d */
[-C--:B------:R-:W-:Y:S01]  /*0320*/  @!P1 IADD3 R12, R12, -R15.reuse, RZ ;  /* 0x8000000f0c0c9210 */ /* 0x080fe20007ffe0ff */
[C---:B------:R-:W-:Y:S01]  /*0330*/  IMAD.WIDE.U32 R10, R5.reuse, c[0x0][0x278], RZ ;  /* 0x00009e00050a7a25 */ /* 0x040fe200078e00ff */
[----:B------:R-:W-:Y:S02]  /*0340*/  @!P1 IADD3 R14, R14, 0x1, RZ ;  /* 0x000000010e0e9810 */ /* 0x000fe40007ffe0ff */
[----:B------:R-:W-:Y:S01]  /*0350*/  ISETP.GE.U32.AND P0, PT, R12, R15, PT ;  /* 0x0000000f0c00720c */ /* 0x000fe20003f06070 */
[----:B------:R-:W-:Y:S01]  /*0360*/  IMAD R13, R5, c[0x0][0x27c], R16 ;  /* 0x00009f00050d7a24 */ /* 0x000fe200078e0210 */
[----:B------:R-:W-:Y:S01]  /*0370*/  LEA R15, R17, 0xffffff80, 0x7 ;  /* 0xffffff80110f7811 */ /* 0x000fe200078e38ff */
[----:B------:R-:W-:Y:S01]  /*0380*/  IMAD R16, R84, c[0x0][0x1b0], RZ ;  /* 0x00006c0054107a24 */ /* 0x000fe200078e02ff */
[----:B------:R-:W-:Y:S01]  /*0390*/  ISETP.NE.AND P1, PT, RZ, c[0x0][0x178], PT ;  /* 0x00005e00ff007a0c */ /* 0x000fe20003f25270 */
[----:B------:R-:W-:Y:S01]  /*03a0*/  IMAD.WIDE.U32 R8, R0, c[0x0][0x1e8], R8 ;  /* 0x00007a0000087a25 */ /* 0x000fe200078e0008 */
[----:B------:R-:W-:-:S02]  /*03b0*/  SHF.R.S32.HI R17, RZ, 0x1f, R15 ;  /* 0x0000001fff117819 */ /* 0x000fc4000001140f */
[----:B------:R-:W-:Y:S01]  /*03c0*/  IADD3 R22, P4, R15, R6, RZ ;  /* 0x000000060f167210 */ /* 0x000fe20007f9e0ff */
[----:B------:R-:W-:Y:S01]  /*03d0*/  IMAD R21, R5, c[0x0][0x1b4], R16 ;  /* 0x00006d0005157a24 */ /* 0x000fe200078e0210 */
[----:B------:R-:W-:Y:S01]  /*03e0*/  IADD3 R11, R11, R13, RZ ;  /* 0x0000000d0b0b7210 */ /* 0x000fe20007ffe0ff */
[----:B------:R-:W-:Y:S01]  /*03f0*/  IMAD.WIDE.U32 R12, R5, c[0x0][0x1b0], RZ ;  /* 0x00006c00050c7a25 */ /* 0x000fe200078e00ff */
[----:B------:R-:W-:Y:S02]  /*0400*/  IADD3.X R7, R17, R7, R19, P4, !PT ;  /* 0x0000000711077210 */ /* 0x000fe400027fe413 */
[----:B------:R-:W-:Y:S01]  /*0410*/  @P0 IADD3 R14, R14, 0x1, RZ ;  /* 0x000000010e0e0810 */ /* 0x000fe20007ffe0ff */
[----:B------:R-:W-:Y:S01]  /*0420*/  IMAD R19, R3, c[0x0][0x1e8], RZ ;  /* 0x00007a0003137a24 */ /* 0x000fe200078e02ff */
[----:B------:R-:W-:Y:S01]  /*0430*/  IADD3 R20, P0, R15, R8, RZ ;  /* 0x000000080f147210 */ /* 0x000fe20007f1e0ff */
[----:B------:R-:W-:Y:S01]  /*0440*/  IMAD.IADD R13, R13, 0x1, R21 ;  /* 0x000000010d0d7824 */ /* 0x000fe200078e0215 */
[----:B------:R-:W-:Y:S01]  /*0450*/  MOV R6, R14 ;  /* 0x0000000e00067202 */ /* 0x000fe20000000f00 */
[----:B------:R-:W-:-:S02]  /*0460*/  IMAD R21, R3, c[0x0][0x280], RZ ;  /* 0x0000a00003157a24 */ /* 0x000fc400078e02ff */
        /* <DEDUP_REMOVED lines=8> */
[----:B------:R-:W-:Y:S02]  /*04f0*/  ISETP.NE.U32.AND P0, PT, RZ, c[0x0][0x260], PT ;  /* 0x00009800ff007a0c */ /* 0x000fe40003f05070 */
[----:B------:R-:W-:-:S02]  /*0500*/  LEA R21, P1, R22, c[0x0][0x240], 0x1 ;  /* 0x0000900016157a11 */ /* 0x000fc400078208ff */
[----:B------:R-:W-:Y:S02]  /*0510*/  SHF.R.S32.HI R85, RZ, 0x1f, R6 ;  /* 0x0000001fff557819 */ /* 0x000fe40000011406 */
[----:B------:R-:W-:Y:S02]  /*0520*/  IADD3.X R11, R17, R11, R8, P2, !PT ;  /* 0x0000000b110b7210 */ /* 0x000fe400017fe408 */
[----:B------:R-:W-:Y:S02]  /*0530*/  LEA R19, P2, R20, c[0x0][0x248], 0x1 ;  /* 0x0000920014137a11 */ /* 0x000fe400078408ff */
[----:B------:R-:W-:Y:S02]  /*0540*/  ISETP.NE.AND.EX P0, PT, RZ, c[0x0][0x264], PT, P0 ;  /* 0x00009900ff007a0c */ /* 0x000fe40003f05300 */
[----:B------:R-:W-:Y:S01]  /*0550*/  LEA.HI.X R22, R22, c[0x0][0x244], R7, 0x1, P1 ;  /* 0x0000910016167a11 */ /* 0x000fe200008f0c07 */
[----:B------:R-:W-:Y:S01]  /*0560*/  IMAD R7, R85, c[0x0][0x1c8], RZ ;  /* 0x0000720055077a24 */ /* 0x000fe200078e02ff */
[----:B------:R-:W-:-:S02]  /*0570*/  LEA.HI.X R20, R20, c[0x0][0x24c], R9, 0x1, P2 ;  /* 0x0000930014147a11 */ /* 0x000fc400010f0c09 */
[----:B------:R-:W-:Y:S01]  /*0580*/  ISETP.NE.U32.AND P1, PT, RZ, c[0x0][0x328], PT ;  /* 0x0000ca00ff007a0c */ /* 0x000fe20003f25070 */
[----:B------:R-:W-:Y:S01]  /*0590*/  IMAD R7, R6, c[0x0][0x1cc], R7 ;  /* 0x0000730006077a24 */ /* 0x000fe200078e0207 */
[----:B------:R-:W-:Y:S02]  /*05a0*/  ISETP.NE.U32.AND P2, PT, RZ, c[0x0][0x348], PT ;  /* 0x0000d200ff007a0c */ /* 0x000fe40003f45070 */
[----:B------:R-:W-:Y:S02]  /*05b0*/  ISETP.NE.AND.EX P1, PT, RZ, c[0x0][0x32c], PT, P1 ;  /* 0x0000cb00ff007a0c */ /* 0x000fe40003f25310 */
[----:B------:R-:W-:Y:S02]  /*05c0*/  ISETP.NE.AND.EX P2, PT, RZ, c[0x0][0x34c], PT, P2 ;  /* 0x0000d300ff007a0c */ /* 0x000fe40003f45320 */
[----:B------:R-:W-:Y:S01]  /*05d0*/  IADD3 R8, R13, R7, RZ ;  /* 0x000000070d087210 */ /* 0x000fe20007ffe0ff */
[----:B------:R-:W-:Y:S01]  /*05e0*/  @P0 IMAD R7, R5, c[0x0][0x164], R0 ;  /* 0x0000590005070a24 */ /* 0x000fe200078e0200 */
[----:B------:R-:W-:-:S02]  /*05f0*/  IADD3 R15, P5, R15, R12, RZ ;  /* 0x0000000c0f0f7210 */ /* 0x000fc40007fbe0ff */
[C---:B------:R-:W-:Y:S01]  /*0600*/  LEA R14, P4, R18.reuse, c[0x0][0x308], 0x1 ;  /* 0x0000c200120e7a11 */ /* 0x040fe200078808ff */
[----:B------:R-:W-:Y:S01]  /*0610*/  @P0 IMAD R7, R7, c[0x0][0x174], RZ ;  /* 0x00005d0007070a24 */ /* 0x000fe200078e02ff */
[----:B------:R-:W-:Y:S01]  /*0620*/  LEA R16, P6, R15, c[0x0][0x230], 0x1 ;  /* 0x00008c000f107a11 */ /* 0x000fe200078c08ff */
[----:B------:R-:W-:Y:S01]  /*0630*/  IMAD.X R8, R17, 0x1, R8, P5 ;  /* 0x0000000111087824 */ /* 0x000fe200028e0608 */
[----:B------:R-:W-:Y:S01]  /*0640*/  @P0 MOV R70, 0x8 ;  /* 0x0000000800460802 */ /* 0x000fe20000000f00 */
[----:B------:R-:W-:Y:S01]  /*0650*/  @P0 IMAD R7, R7, c[0x0][0x16c], RZ ;  /* 0x00005b0007070a24 */ /* 0x000fe200078e02ff */
[----:B------:R-:W-:Y:S02]  /*0660*/  LEA.HI.X R18, R18, c[0x0][0x30c], R11, 0x1, P4 ;  /* 0x0000c30012127a11 */ /* 0x000fe400020f0c0b */
[C---:B------:R-:W-:Y:S01]  /*0670*/  @P1 LEA R68, P4, R0.reuse, c[0x0][0x328], 0x2 ;  /* 0x0000ca0000441a11 */ /* 0x040fe200078810ff */
[----:B------:R-:W-:Y:S01]  /*0680*/  @P0 IMAD.WIDE R70, R7, R70, c[0x0][0x260] ;  /* 0x0000980007460625 */ /* 0x000fe200078e0246 */
[C---:B------:R-:W-:Y:S01]  /*0690*/  @P2 LEA R66, P5, R0.reuse, c[0x0][0x348], 0x2 ;  /* 0x0000d20000422a11 */ /* 0x040fe200078a10ff */
[----:B------:R-:W-:Y:S01]  /*06a0*/  @!P0 CS2R R70, SRZ ;  /* 0x0000000000468805 */ /* 0x000fe2000001ff00 */
[----:B------:R-:W-:Y:S01]  /*06b0*/  LEA.HI.X R17, R15, c[0x0][0x234], R8, 0x1, P6 ;  /* 0x00008d000f117a11 */ /* 0x000fe200030f0c08 */
[----:B------:R-:W-:Y:S01]  /*06c0*/  HFMA2.MMA R8, -RZ, RZ, 0, 0 ;  /* 0x00000000ff087435 */ /* 0x000fe200000001ff */
[C-C-:B------:R-:W-:Y:S01]  /*06d0*/  @P1 LEA.HI.X R69, R0.reuse, c[0x0][0x32c], R3.reuse, 0x2, P4 ;  /* 0x0000cb0000451a11 */ /* 0x140fe200020f1403 */
[----:B------:R-:W-:Y:S01]  /*06e0*/  IMAD.MOV.U32 R7, RZ, RZ, RZ ;  /* 0x000000ffff077224 */ /* 0x000fe200078e00ff */
[----:B------:R-:W-:Y:S01]  /*06f0*/  @P2 LEA.HI.X R67, R0, c[0x0][0x34c], R3, 0x2, P5 ;  /* 0x0000d30000432a11 */ /* 0x000fe200028f1403 */
[----:B------:R-:W-:Y:S05]  /*0700*/  @!P3 BRA `(.L_x_8002) ;  /* 0x000026800000b947 */ /* 0x000fea0003800000 */
[----:B------:R-:W0:Y:S01]  /*0710*/  S2R R10, SR_TID.X ;  /* 0x00000000000a7919 */ /* 0x000e220000002100 */
[----:B------:R-:W-:Y:S01]  /*0720*/  IMAD R8, R84, c[0x0][0x2b8], RZ ;  /* 0x0000ae0054087a24 */ /* 0x000fe200078e02ff */
[----:B------:R-:W-:Y:S01]  /*0730*/  MOV R12, R19 ;  /* 0x00000013000c7202 */ /* 0x000fe20000000f00 */
[----:B------:R-:W-:Y:S01]  /*0740*/  IMAD.MOV.U32 R11, RZ, RZ, RZ ;  /* 0x000000ffff0b7224 */ /* 0x000fe200078e00ff */
[----:B------:R-:W1:Y:S01]  /*0750*/  S2R R19, SR_LANEID ;  /* 0x0000000000137919 */ /* 0x000e620000000000 */
[----:B------:R-:W-:Y:S01]  /*0760*/  IMAD R7, R5, c[0x0][0x2bc], R8 ;  /* 0x0000af0005077a24 */ /* 0x000fe200078e0208 */
[----:B------:R-:W-:Y:S01]  /*0770*/  MOV R15, R18 ;  /* 0x00000012000f7202 */ /* 0x000fe20000000f00 */
[----:B------:R-:W-:-:S02]  /*0780*/  IMAD R23, R3, c[0x0][0x198], RZ ;  /* 0x0000660003177a24 */ /* 0x000fc400078e02ff */
[----:B------:R-:W-:-:S04]  /*0790*/  IMAD.WIDE.U32 R64, R0, c[0x0][0x180], RZ ;  /* 0x0000600000407a25 */ /* 0x000fc800078e00ff */
[----:B------:R-:W-:-:S04]  /*07a0*/  IMAD.WIDE.U32 R62, R0, c[0x0][0x198], RZ ;  /* 0x00006600003e7a25 */ /* 0x000fc800078e00ff */
[----:B------:R-:W-:Y:S02]  /*07b0*/  IMAD R23, R0, c[0x0][0x19c], R23 ;  /* 0x0000670000177a24 */ /* 0x000fe400078e0217 */
[----:B------:R-:W-:Y:S01]  /*07c0*/  IMAD.MOV.U32 R13, RZ, RZ, R20 ;  /* 0x000000ffff0d7224 */ /* 0x000fe200078e0014 */
[----:B------:R-:W-:Y:S01]  /*07d0*/  MOV R20, RZ ;  /* 0x000000ff00147202 */ /* 0x000fe20000000f00 */
[----:B------:R-:W-:Y:S02]  /*07e0*/  IMAD.MOV.U32 R18, RZ, RZ, c[0x0][0x174] ;  /* 0x00005d00ff127624 */ /* 0x000fe400078e00ff */
[----:B------:R-:W-:Y:S01]  /*07f0*/  IMAD.IADD R23, R63, 0x1, R23 ;  /* 0x000000013f177824 */ /* 0x000fe200078e0217 */
[----:B0-----:R-:W-:Y:S01]  /*0800*/  LOP3.LUT R86, R10, 0x1f, RZ, 0xc0, !PT ;  /* 0x0000001f0a567812 */ /* 0x001fe200078ec0ff */
[----:B------:R-:W-:-:S04]  /*0810*/  IMAD.WIDE.U32 R8, R5, c[0x0][0x2b8], R10 ;  /* 0x0000ae0005087a25 */ /* 0x000fc800078e000a */
[----:B------:R-:W-:Y:S01]  /*0820*/  IMAD R11, R85, c[0x0][0x2c0], RZ ;  /* 0x0000b000550b7a24 */ /* 0x000fe200078e02ff */
[----:B------:R-:W-:Y:S01]  /*0830*/  IADD3 R9, R9, R7, RZ ;  /* 0x0000000709097210 */ /* 0x000fe20007ffe0ff */
[----:B------:R-:W-:Y:S02]  /*0840*/  IMAD.SHL.U32 R7, R10, 0x4, RZ ;  /* 0x000000040a077824 */ /* 0x000fe400078e00ff */
[C---:B------:R-:W-:Y:S02]  /*0850*/  IMAD R11, R6.reuse, c[0x0][0x2c4], R11 ;  /* 0x0000b100060b7a24 */ /* 0x040fe400078e020b */
[----:B------:R-:W-:Y:S01]  /*0860*/  IMAD.WIDE.U32 R8, R6, c[0x0][0x2c0], R8 ;  /* 0x0000b00006087a25 */ /* 0x000fe200078e0008 */
[----:B------:R-:W-:-:S03]  /*0870*/  LOP3.LUT R61, R7, 0xffffff80, RZ, 0xc0, !PT ;  /* 0xffffff80073d7812 */ /* 0x000fc600078ec0ff */
[----:B------:R-:W-:Y:S01]  /*0880*/  IMAD.IADD R31, R9, 0x1, R11 ;  /* 0x00000001091f7824 */ /* 0x000fe200078e020b */
[C---:B------:R-:W-:Y:S01]  /*0890*/  LEA R25, P0, R8.reuse, c[0x0][0x320], 0x2 ;  /* 0x0000c80008197a11 */ /* 0x040fe200078010ff */
[----:B------:R-:W-:Y:S01]  /*08a0*/  IMAD.MOV.U32 R11, RZ, RZ, R22 ;  /* 0x000000ffff0b7224 */ /* 0x000fe200078e0016 */
[----:B------:R-:W-:Y:S01]  /*08b0*/  MOV R9, R21 ;  /* 0x0000001500097202 */ /* 0x000fe20000000f00 */
[----:B------:R-:W-:Y:S01]  /*08c0*/  IMAD R21, R3, c[0x0][0x180], RZ ;  /* 0x0000600003157a24 */ /* 0x000fe200078e02ff */
[----:B------:R-:W-:Y:S01]  /*08d0*/  LEA.HI.X R31, R8, c[0x0][0x324], R31, 0x2, P0 ;  /* 0x0000c900081f7a11 */ /* 0x000fe200000f141f */
[----:B------:R-:W-:Y:S01]  /*08e0*/  IMAD.MOV.U32 R7, RZ, RZ, RZ ;  /* 0x000000ffff077224 */ /* 0x000fe200078e00ff */
[C---:B------:R-:W-:Y:S01]  /*08f0*/  IADD3 R22, P0, R25.reuse, -0x180, RZ ;  /* 0xfffffe8019167810 */ /* 0x040fe20007f1e0ff */
[----:B------:R-:W-:Y:S01]  /*0900*/  IMAD R21, R0, c[0x0][0x184], R21 ;  /* 0x0000610000157a24 */ /* 0x000fe200078e0215 */
[----:B------:R-:W-:Y:S02]  /*0910*/  IADD3 R24, P1, R25, -0x100, RZ ;  /* 0xffffff0019187810 */ /* 0x000fe40007f3e0ff */
[----:B------:R-:W-:-:S02]  /*0920*/  LOP3.LUT R60, R61, 0x1f, R10, 0xf8, !PT ;  /* 0x0000001f3d3c7812 */ /* 0x000fc400078ef80a */
[----:B------:R-:W-:Y:S02]  /*0930*/  IADD3 R25, P2, R25, -0x80, RZ ;  /* 0xffffff8019197810 */ /* 0x000fe40007f5e0ff */
[C---:B------:R-:W-:Y:S02]  /*0940*/  IADD3.X R29, R31.reuse, -0x1, RZ, P0, !PT ;  /* 0xffffffff1f1d7810 */ /* 0x040fe400007fe4ff */
[----:B------:R-:W-:Y:S02]  /*0950*/  IADD3.X R30, R31, -0x1, RZ, P1, !PT ;  /* 0xffffffff1f1e7810 */ /* 0x000fe40000ffe4ff */
[----:B------:R-:W-:Y:S02]  /*0960*/  MOV R8, RZ ;  /* 0x000000ff00087202 */ /* 0x000fe40000000f00 */
[----:B------:R-:W-:Y:S02]  /*0970*/  IADD3 R21, R65, R21, RZ ;  /* 0x0000001541157210 */ /* 0x000fe40007ffe0ff */
[----:B------:R-:W-:-:S02]  /*0980*/  SHF.R.S32.HI R61, RZ, 0x1f, R60 ;  /* 0x0000001fff3d7819 */ /* 0x000fc4000001143c */
[C---:B------:R-:W-:Y:S02]  /*0990*/  LOP3.LUT R26, R60.reuse, 0x20, RZ, 0xfc, !PT ;  /* 0x000000203c1a7812 */ /* 0x040fe400078efcff */
[C---:B------:R-:W-:Y:S02]  /*09a0*/  LOP3.LUT R27, R60.reuse, 0x40, RZ, 0xfc, !PT ;  /* 0x000000403c1b7812 */ /* 0x040fe400078efcff */
[----:B------:R-:W-:Y:S02]  /*09b0*/  LOP3.LUT R28, R60, 0x60, RZ, 0xfc, !PT ;  /* 0x000000603c1c7812 */ /* 0x000fe400078efcff */
[----:B-1----:R-:W-:Y:S02]  /*09c0*/  IADD3.X R31, R31, -0x1, RZ, P2, !PT ;  /* 0xffffffff1f1f7810 */ /* 0x002fe400017fe4ff */
.L_x_8021:
[----:B------:R-:W-:Y:S01]  /*09d0*/  BAR.SYNC.DEFER_BLOCKING 0x0 ;  /* 0x0000000000007b1d */ /* 0x000fe20000010000 */
[----:B----4-:R-:W-:Y:S02]  /*09e0*/  LEA R37, R18, 0xffffff80, 0x7 ;  /* 0xffffff8012257811 */ /* 0x010fe400078e38ff */
[----:B------:R-:W-:Y:S02]  /*09f0*/  SHF.L.U32 R39, R60, 0x1, RZ ;  /* 0x000000013c277819 */ /* 0x000fe400000006ff */
[----:B------:R-:W-:-:S02]  /*0a00*/  IADD3 R87, -R37, c[0x0][0x168], RZ ;  /* 0x00005a0025577a10 */ /* 0x000fc40007ffe1ff */
[C---:B------:R-:W-:Y:S02]  /*0a10*/  SHF.L.U64.HI R36, R60.reuse, 0x1, R61 ;  /* 0x000000013c247819 */ /* 0x040fe4000001023d */
[-C--:B------:R-:W-:Y:S02]  /*0a20*/  ISETP.GE.AND P0, PT, R60, R87.reuse, PT ;  /* 0x000000573c00720c */ /* 0x080fe40003f06270 */
[-C--:B------:R-:W-:Y:S02]  /*0a30*/  ISETP.GE.AND P1, PT, R26, R87.reuse, PT ;  /* 0x000000571a00720c */ /* 0x080fe40003f26270 */
[-C--:B------:R-:W-:Y:S02]  /*0a40*/  ISETP.GE.AND P2, PT, R27, R87.reuse, PT ;  /* 0x000000571b00720c */ /* 0x080fe40003f46270 */
[----:B------:R-:W-:Y:S02]  /*0a50*/  ISETP.GE.AND P3, PT, R28, R87, PT ;  /* 0x000000571c00720c */ /* 0x000fe40003f66270 */
[----:B0-----:R-:W-:-:S02]  /*0a60*/  IADD3 R32, P4, R9, R39, RZ ;  /* 0x0000002709207210 */ /* 0x001fc40007f9e0ff */
[----:B------:R-:W-:Y:S02]  /*0a70*/  PRMT R38, RZ, 0x7610, R38 ;  /* 0x00007610ff267816 */ /* 0x000fe40000000026 */
[----:B------:R-:W-:Y:S01]  /*0a80*/  PRMT R40, RZ, 0x7610, R40 ;  /* 0x00007610ff287816 */ /* 0x000fe20000000028 */
[----:B------:R-:W-:Y:S01]  /*0a90*/  IMAD.X R33, R11, 0x1, R36, P4 ;  /* 0x000000010b217824 */ /* 0x000fe200020e0624 */
[----:B------:R-:W-:Y:S02]  /*0aa0*/  PRMT R42, RZ, 0x7610, R42 ;  /* 0x00007610ff2a7816 */ /* 0x000fe4000000002a */
[----:B------:R-:W-:Y:S02]  /*0ab0*/  PRMT R44, RZ, 0x7610, R44 ;  /* 0x00007610ff2c7816 */ /* 0x000fe4000000002c */
[----:B--2---:R-:W2:Y:S04]  /*0ac0*/  @!P0 LDG.E.U16 R38, [R32.64] ;  /* 0x0000000420268981 */ /* 0x004ea8000c1e1500 */
[----:B---3--:R-:W3:Y:S04]  /*0ad0*/  @!P1 LDG.E.U16 R40, [R32.64+0x40] ;  /* 0x0000400420289981 */ /* 0x008ee8000c1e1500 */
[----:B------:R-:W4:Y:S04]  /*0ae0*/  @!P2 LDG.E.U16 R42, [R32.64+0x80] ;  /* 0x00008004202aa981 */ /* 0x000f28000c1e1500 */
[----:B------:R-:W4:Y:S01]  /*0af0*/  @!P3 LDG.E.U16 R44, [R32.64+0xc0] ;  /* 0x0000c004202cb981 */ /* 0x000f22000c1e1500 */
[----:B------:R-:W-:-:S02]  /*0b00*/  SHF.L.U32 R89, R19, 0x1, RZ ;  /* 0x0000000113597819 */ /* 0x000fc400000006ff */
[----:B------:R-:W-:Y:S02]  /*0b10*/  IADD3 R34, P0, R12, R39, RZ ;  /* 0x000000270c227210 */ /* 0x000fe40007f1e0ff */
[-C--:B------:R-:W-:Y:S02]  /*0b20*/  ISETP.GE.AND P1, PT, R26, R87.reuse, PT ;  /* 0x000000571a00720c */ /* 0x080fe40003f26270 */
[-C--:B------:R-:W-:Y:S01]  /*0b30*/  ISETP.GE.AND P2, PT, R27, R87.reuse, PT ;  /* 0x000000571b00720c */ /* 0x080fe20003f46270 */
[----:B------:R-:W-:Y:S01]  /*0b40*/  IMAD.X R35, R13, 0x1, R36, P0 ;  /* 0x000000010d237824 */ /* 0x000fe200000e0624 */
[-C--:B------:R-:W-:Y:S02]  /*0b50*/  ISETP.GE.AND P0, PT, R60, R87.reuse, PT ;  /* 0x000000573c00720c */ /* 0x080fe40003f06270 */
[----:B------:R-:W-:Y:S02]  /*0b60*/  ISETP.GE.AND P3, PT, R28, R87, PT ;  /* 0x000000571c00720c */ /* 0x000fe40003f66270 */
[----:B------:R-:W-:-:S02]  /*0b70*/  PRMT R46, RZ, 0x7610, R46 ;  /* 0x00007610ff2e7816 */ /* 0x000fc4000000002e */
[----:B------:R-:W-:Y:S02]  /*0b80*/  PRMT R48, RZ, 0x7610, R48 ;  /* 0x00007610ff307816 */ /* 0x000fe40000000030 */
[----:B------:R-:W-:Y:S02]  /*0b90*/  PRMT R50, RZ, 0x7610, R50 ;  /* 0x00007610ff327816 */ /* 0x000fe40000000032 */
[----:B------:R-:W-:Y:S01]  /*0ba0*/  PRMT R52, RZ, 0x7610, R52 ;  /* 0x00007610ff347816 */ /* 0x000fe20000000034 */
[----:B--2---:R-:W-:Y:S04]  /*0bb0*/  STS.U16 [R89], R38 ;  /* 0x0000002659007388 */ /* 0x004fe80000000400 */
[----:B---3--:R0:W-:Y:S04]  /*0bc0*/  STS.U16 [R89+0x40], R40 ;  /* 0x0000402859007388 */ /* 0x0081e80000000400 */
[----:B-1--4-:R1:W-:Y:S04]  /*0bd0*/  STS.U16 [R89+0x80], R42 ;  /* 0x0000802a59007388 */ /* 0x0123e80000000400 */
[----:B------:R2:W-:Y:S01]  /*0be0*/  STS.U16 [R89+0xc0], R44 ;  /* 0x0000c02c59007388 */ /* 0x0005e20000000400 */
[----:B------:R-:W-:-:S06]  /*0bf0*/  NOP ;  /* 0x0000000000007918 */ /* 0x000fcc0000000000 */
[----:B------:R-:W3:Y:S04]  /*0c00*/  LDS.64 R58, [R19.X8] ;  /* 0x00000000133a7984 */ /* 0x000ee80000008a00 */
[----:B------:R-:W-:Y:S06]  /*0c10*/  BAR.SYNC.DEFER_BLOCKING 0x0 ;  /* 0x0000000000007b1d */ /* 0x000fec0000010000 */
[----:B------:R-:W4:Y:S04]  /*0c20*/  @!P0 LDG.E.U16 R46, [R34.64] ;  /* 0x00000004222e8981 */ /* 0x000f28000c1e1500 */
[----:B------:R-:W3:Y:S04]  /*0c30*/  @!P1 LDG.E.U16 R48, [R34.64+0x40] ;  /* 0x0000400422309981 */ /* 0x000ee8000c1e1500 */
[----:B------:R-:W3:Y:S04]  /*0c40*/  @!P2 LDG.E.U16 R50, [R34.64+0x80] ;  /* 0x000080042232a981 */ /* 0x000ee8000c1e1500 */
[----:B------:R-:W3:Y:S01]  /*0c50*/  @!P3 LDG.E.U16 R52, [R34.64+0xc0] ;  /* 0x0000c0042234b981 */ /* 0x000ee2000c1e1500 */
[----:B0-----:R-:W-:-:S02]  /*0c60*/  IADD3 R40, P0, R14, R39, RZ ;  /* 0x000000270e287210 */ /* 0x001fc40007f1e0ff */
[-C--:B------:R-:W-:Y:S02]  /*0c70*/  ISETP.GE.AND P1, PT, R26, R87.reuse, PT ;  /* 0x000000571a00720c */ /* 0x080fe40003f26270 */
[----:B------:R-:W-:Y:S02]  /*0c80*/  IADD3.X R41, R15, R36, RZ, P0, !PT ;  /* 0x000000240f297210 */ /* 0x000fe400007fe4ff */
[-C--:B------:R-:W-:Y:S02]  /*0c90*/  ISETP.GE.AND P0, PT, R60, R87.reuse, PT ;  /* 0x000000573c00720c */ /* 0x080fe40003f06270 */
[-C--:B------:R-:W-:Y:S02]  /*0ca0*/  ISETP.GE.AND P2, PT, R27, R87.reuse, PT ;  /* 0x000000571b00720c */ /* 0x080fe40003f46270 */
[----:B------:R-:W-:Y:S02]  /*0cb0*/  ISETP.GE.AND P3, PT, R28, R87, PT ;  /* 0x000000571c00720c */ /* 0x000fe40003f66270 */
[----:B------:R-:W-:-:S02]  /*0cc0*/  PRMT R38, RZ, 0x7610, R38 ;  /* 0x00007610ff267816 */ /* 0x000fc40000000026 */
[----:B-1----:R-:W-:Y:S02]  /*0cd0*/  PRMT R42, RZ, 0x7610, R42 ;  /* 0x00007610ff2a7816 */ /* 0x002fe4000000002a */
[----:B--2---:R-:W-:Y:S02]  /*0ce0*/  PRMT R44, RZ, 0x7610, R44 ;  /* 0x00007610ff2c7816 */ /* 0x004fe4000000002c */
[----:B------:R-:W-:Y:S01]  /*0cf0*/  PRMT R54, RZ, 0x7610, R54 ;  /* 0x00007610ff367816 */ /* 0x000fe20000000036 */
[----:B----4-:R-:W-:Y:S04]  /*0d00*/  STS.U16 [R89], R46 ;  /* 0x0000002e59007388 */ /* 0x010fe80000000400 */
[----:B---3--:R-:W-:Y:S04]  /*0d10*/  STS.U16 [R89+0x40], R48 ;  /* 0x0000403059007388 */ /* 0x008fe80000000400 */
        /* <DEDUP_REMOVED lines=9> */
[----:B------:R-:W-:Y:S01]  /*0db0*/  PRMT R34, RZ, 0x5410, R58 ;  /* 0x00005410ff227816 */ /* 0x000fe2000000003a */
[----:B------:R-:W-:Y:S01]  /*0dc0*/  IMAD.MOV.U32 R35, RZ, RZ, c[0x0][0x174] ;  /* 0x00005d00ff237624 */ /* 0x000fe200078e00ff */
[----:B------:R-:W-:-:S02]  /*0dd0*/  ISETP.LT.AND P0, PT, RZ, c[0x0][0x16c], PT ;  /* 0x00005b00ff007a0c */ /* 0x000fc40003f01270 */
[--C-:B0-----:R-:W-:Y:S02]  /*0de0*/  PRMT R57, RZ, 0x7610, R32.reuse ;  /* 0x00007610ff397816 */ /* 0x101fe40000000020 */
[--C-:B------:R-:W-:Y:S02]  /*0df0*/  PRMT R73, RZ, 0x5410, R33.reuse ;  /* 0x00005410ff497816 */ /* 0x100fe40000000021 */
[----:B------:R-:W-:Y:S02]  /*0e00*/  PRMT R75, RZ, 0x7610, R33 ;  /* 0x00007610ff4b7816 */ /* 0x000fe40000000021 */
[----:B-1----:R-:W-:Y:S02]  /*0e10*/  LEA R40, R35, R20, 0x7 ;  /* 0x0000001423287211 */ /* 0x002fe400078e38ff */
[----:B------:R-:W-:Y:S02]  /*0e20*/  PRMT R35, RZ, 0x5410, R32 ;  /* 0x00005410ff237816 */ /* 0x000fe40000000020 */
[----:B------:R-:W-:-:S02]  /*0e30*/  SHF.R.S32.HI R51, RZ, 0x1f, R40 ;  /* 0x0000001fff337819 */ /* 0x000fc40000011428 */
[----:B------:R-:W-:Y:S01]  /*0e40*/  @!P0 MOV R49, RZ ;  /* 0x000000ff00318202 */ /* 0x000fe20000000f00 */
[----:B--2---:R-:W-:Y:S04]  /*0e50*/  STS.U16 [R89], R38 ;  /* 0x0000002659007388 */ /* 0x004fe80000000400 */
[----:B---3--:R0:W-:Y:S04]  /*0e60*/  STS.U16 [R89+0x40], R42 ;  /* 0x0000402a59007388 */ /* 0x0081e80000000400 */
[----:B----4-:R1:W-:Y:S04]  /*0e70*/  STS.U16 [R89+0x80], R44 ;  /* 0x0000802c59007388 */ /* 0x0103e80000000400 */
[----:B------:R-:W-:Y:S01]  /*0e80*/  STS.U16 [R89+0xc0], R54 ;  /* 0x0000c03659007388 */ /* 0x000fe20000000400 */
[----:B------:R-:W-:-:S06]  /*0e90*/  NOP ;  /* 0x0000000000007918 */ /* 0x000fcc0000000000 */
[----:B------:R-:W2:Y:S01]  /*0ea0*/  LDS.64 R46, [R19.X8] ;  /* 0x00000000132e7984 */ /* 0x000ea20000008a00 */
[----:B0-----:R-:W-:Y:S02]  /*0eb0*/  @!P0 IMAD.MOV.U32 R42, RZ, RZ, RZ ;  /* 0x000000ffff2a8224 */ /* 0x001fe400078e00ff */
[----:B-1----:R-:W-:Y:S01]  /*0ec0*/  @!P0 IMAD.MOV.U32 R44, RZ, RZ, RZ ;  /* 0x000000ffff2c8224 */ /* 0x002fe200078e00ff */
[--C-:B--2---:R-:W-:Y:S02]  /*0ed0*/  PRMT R38, RZ, 0x5410, R46.reuse ;  /* 0x00005410ff267816 */ /* 0x104fe4000000002e */
[----:B------:R-:W-:Y:S02]  /*0ee0*/  PRMT R41, RZ, 0x7610, R46 ;  /* 0x00007610ff297816 */ /* 0x000fe4000000002e */
[----:B------:R-:W-:Y:S01]  /*0ef0*/  PRMT R43, RZ, 0x5410, R47 ;  /* 0x00005410ff2b7816 */ /* 0x000fe2000000002f */
[C---:B------:R-:W-:Y:S01]  /*0f00*/  FFMA.FTZ R34, R38.reuse, R34, R7 ;  /* 0x0000002226227223 */ /* 0x040fe20000010007 */
[----:B------:R-:W-:Y:S01]  /*0f10*/  PRMT R7, RZ, 0x7610, R58 ;  /* 0x00007610ff077816 */ /* 0x000fe2000000003a */
[-C--:B-----5:R-:W-:Y:S01]  /*0f20*/  FMUL.FTZ R46, R38, R2.reuse ;  /* 0x00000002262e7220 */ /* 0x0a0fe20000410000 */
[----:B------:R-:W-:Y:S01]  /*0f30*/  PRMT R45, RZ, 0x7610, R47 ;  /* 0x00007610ff2d7816 */ /* 0x000fe2000000002f */
[CC--:B------:R-:W-:Y:S01]  /*0f40*/  FMUL.FTZ R53, R41.reuse, R2.reuse ;  /* 0x0000000229357220 */ /* 0x0c0fe20000410000 */
[----:B------:R-:W-:Y:S01]  /*0f50*/  @!P0 MOV R47, RZ ;  /* 0x000000ff002f8202 */ /* 0x000fe20000000f00 */
[----:B------:R-:W-:Y:S01]  /*0f60*/  FFMA.FTZ R34, R41, R7, R34 ;  /* 0x0000000729227223 */ /* 0x000fe20000010022 */
[----:B------:R-:W-:Y:S01]  /*0f70*/  PRMT R7, RZ, 0x5410, R59 ;  /* 0x00005410ff077816 */ /* 0x000fe2000000003b */
[----:B------:R-:W-:-:S02]  /*0f80*/  FMUL.FTZ R48, R43, R2 ;  /* 0x000000022b307220 */ /* 0x000fc40000410000 */
[----:B------:R-:W-:Y:S02]  /*0f90*/  FMUL.FTZ R55, R45, R2 ;  /* 0x000000022d377220 */ /* 0x000fe40000410000 */
[----:B------:R-:W-:Y:S01]  /*0fa0*/  FFMA.FTZ R34, R43, R7, R34 ;  /* 0x000000072b227223 */ /* 0x000fe20000010022 */
[----:B------:R-:W-:-:S05]  /*0fb0*/  PRMT R7, RZ, 0x7610, R59 ;  /* 0x00007610ff077816 */ /* 0x000fca000000003b */
[----:B------:R-:W-:Y:S01]  /*0fc0*/  FFMA.FTZ R7, R45, R7, R34 ;  /* 0x000000072d077223 */ /* 0x000fe20000010022 */
[----:B------:R-:W-:Y:S06]  /*0fd0*/  BAR.SYNC.DEFER_BLOCKING 0x0 ;  /* 0x0000000000007b1d */ /* 0x000fec0000010000 */
[----:B------:R-:W-:Y:S05]  /*0fe0*/  @!P0 BRA `(.L_x_8003) ;  /* 0x000016a000008947 */ /* 0x000fea0003800000 */
[----:B------:R-:W-:Y:S01]  /*0ff0*/  HFMA2.MMA R33, -RZ, RZ, 0, 0 ;  /* 0x00000000ff217435 */ /* 0x000fe200000001ff */
[----:B------:R-:W-:Y:S01]  /*1000*/  IMAD R34, R84, c[0x0][0x2b8], RZ ;  /* 0x0000ae0054227a24 */ /* 0x000fe200078e02ff */
[----:B------:R-:W-:Y:S01]  /*1010*/  SHF.L.U32 R77, R40, 0x2, RZ ;  /* 0x00000002284d7819 */ /* 0x000fe200000006ff */
[----:B------:R-:W-:Y:S01]  /*1020*/  IMAD.MOV.U32 R32, RZ, RZ, R10 ;  /* 0x000000ffff207224 */ /* 0x000fe200078e000a */
[----:B------:R-:W-:Y:S01]  /*1030*/  HFMA2.MMA R44, -RZ, RZ, 0, 0 ;  /* 0x00000000ff2c7435 */ /* 0x000fe200000001ff */
[----:B------:R-:W-:Y:S01]  /*1040*/  IMAD R47, R5, c[0x0][0x2bc], R34 ;  /* 0x0000af00052f7a24 */ /* 0x000fe200078e0222 */
[----:B------:R-:W-:Y:S01]  /*1050*/  IADD3 R74, P1, R77, R24, RZ ;  /* 0x000000184d4a7210 */ /* 0x000fe20007f3e0ff */
[----:B------:R-:W-:Y:S01]  /*1060*/  IMAD R49, R85, c[0x0][0x2c0], RZ ;  /* 0x0000b00055317a24 */ /* 0x000fe200078e02ff */
[----:B------:R-:W-:Y:S01]  /*1070*/  IADD3 R76, P2, R77, R25, RZ ;  /* 0x000000194d4c7210 */ /* 0x000fe20007f5e0ff */
[----:B------:R-:W-:Y:S01]  /*1080*/  FADD.FTZ R52, R57, R4 ;  /* 0x0000000439347221 */ /* 0x000fe20000010000 */
[----:B------:R-:W-:Y:S01]  /*1090*/  MOV R42, RZ ;  /* 0x000000ff002a7202 */ /* 0x000fe20000000f00 */
[----:B------:R-:W-:Y:S01]  /*10a0*/  IMAD.WIDE.U32 R32, R5, c[0x0][0x2b8], R32 ;  /* 0x0000ae0005207a25 */ /* 0x000fe200078e0020 */
[----:B------:R-:W-:-:S03]  /*10b0*/  CS2R R82, SRZ ;  /* 0x0000000000527805 */ /* 0x000fc6000001ff00 */
[----:B------:R-:W-:Y:S01]  /*10c0*/  IMAD.IADD R33, R33, 0x1, R47 ;  /* 0x0000000121217824 */ /* 0x000fe200078e022f */
[----:B------:R-:W-:Y:S01]  /*10d0*/  SHF.R.S32.HI R47, RZ, 0x1f, R37 ;  /* 0x0000001fff2f7819 */ /* 0x000fe20000011425 */
[C---:B------:R-:W-:Y:S02]  /*10e0*/  IMAD R49, R6.reuse, c[0x0][0x2c4], R49 ;  /* 0x0000b10006317a24 */ /* 0x040fe400078e0231 */
[----:B------:R-:W-:-:S04]  /*10f0*/  IMAD.WIDE.U32 R32, R6, c[0x0][0x2c0], R32 ;  /* 0x0000b00006207a25 */ /* 0x000fc800078e0020 */
[--C-:B------:R-:W-:Y:S01]  /*1100*/  FADD.FTZ R54, R73, R4.reuse ;  /* 0x0000000449367221 */ /* 0x100fe20000010000 */
[----:B------:R-:W-:Y:S01]  /*1110*/  IADD3 R56, P0, R37, R32, RZ ;  /* 0x0000002025387210 */ /* 0x000fe20007f1e0ff */
[--C-:B------:R-:W-:Y:S01]  /*1120*/  FADD.FTZ R80, R75, R4.reuse ;  /* 0x000000044b507221 */ /* 0x100fe20000010000 */
[----:B------:R-:W-:Y:S01]  /*1130*/  SHF.L.U64.HI R32, R40, 0x2, R51 ;  /* 0x0000000228207819 */ /* 0x000fe20000010233 */
[----:B------:R-:W-:Y:S01]  /*1140*/  FADD.FTZ R50, R35, R4 ;  /* 0x0000000423327221 */ /* 0x000fe20000010000 */
[----:B------:R-:W-:Y:S01]  /*1150*/  IADD3.X R57, R47, R33, R49, P0, !PT ;  /* 0x000000212f397210 */ /* 0x000fe200007fe431 */
[----:B------:R-:W-:Y:S01]  /*1160*/  IMAD.MOV.U32 R81, RZ, RZ, RZ ;  /* 0x000000ffff517224 */ /* 0x000fe200078e00ff */
[----:B------:R-:W-:Y:S01]  /*1170*/  IADD3 R72, P0, R77, R22, RZ ;  /* 0x000000164d487210 */ /* 0x000fe20007f1e0ff */
[----:B------:R-:W-:Y:S01]  /*1180*/  IMAD.MOV.U32 R47, RZ, RZ, RZ ;  /* 0x000000ffff2f7224 */ /* 0x000fe200078e00ff */
[C---:B------:R-:W-:Y:S01]  /*1190*/  IADD3.X R77, R32.reuse, R31, RZ, P2, !PT ;  /* 0x0000001f204d7210 */ /* 0x040fe200017fe4ff */
[----:B------:R-:W-:Y:S01]  /*11a0*/  IMAD.MOV.U32 R49, RZ, RZ, RZ ;  /* 0x000000ffff317224 */ /* 0x000fe200078e00ff */
[C---:B------:R-:W-:Y:S01]  /*11b0*/  IADD3.X R73, R32.reuse, R29, RZ, P0, !PT ;  /* 0x0000001d20497210 */ /* 0x040fe200007fe4ff */
[----:B------:R-:W-:-:S02]  /*11c0*/  IMAD.X R75, R32, 0x1, R30, P1 ;  /* 0x00000001204b7824 */ /* 0x000fc400008e061e */
.L_x_8016:
[----:B------:R-:W-:Y:S01]  /*11d0*/  SHF.R.S32.HI R90, RZ, 0x1f, R81 ;  /* 0x0000001fff5a7819 */ /* 0x000fe20000011451 */
[----:B------:R-:W-:Y:S01]  /*11e0*/  IMAD.MOV.U32 R32, RZ, RZ, R64 ;  /* 0x000000ffff207224 */ /* 0x000fe200078e0040 */
[----:B------:R-:W-:-:S02]  /*11f0*/  MOV R33, R21 ;  /* 0x0000001500217202 */ /* 0x000fc40000000f00 */
[----:B------:R-:W-:Y:S01]  /*1200*/  IADD3 R87, -R37, c[0x0][0x168], RZ ;  /* 0x00005a0025577a10 */ /* 0x000fe20007ffe1ff */
[----:B------:R-:W-:Y:S02]  /*1210*/  IMAD R34, R90, c[0x0][0x188], RZ ;  /* 0x000062005a227a24 */ /* 0x000fe400078e02ff */
[----:B------:R-:W-:-:S04]  /*1220*/  IMAD.WIDE.U32 R32, R81, c[0x0][0x188], R32 ;  /* 0x0000620051207a25 */ /* 0x000fc800078e0020 */
[----:B------:R-:W-:Y:S01]  /*1230*/  IMAD R35, R81, c[0x0][0x18c], R34 ;  /* 0x0000630051237a24 */ /* 0x000fe200078e0222 */
[----:B------:R-:W-:Y:S01]  /*1240*/  LEA R34, P0, R32, c[0x0][0x220], 0x2 ;  /* 0x0000880020227a11 */ /* 0x000fe200078010ff */
[----:B------:R-:W-:Y:S02]  /*1250*/  IMAD R78, R90, c[0x0][0x1c0], RZ ;  /* 0x000070005a4e7a24 */ /* 0x000fe400078e02ff */
[----:B------:R-:W-:-:S05]  /*1260*/  IMAD.IADD R33, R33, 0x1, R35 ;  /* 0x0000000121217824 */ /* 0x000fca00078e0223 */
[----:B------:R-:W-:-:S05]  /*1270*/  LEA.HI.X R35, R32, c[0x0][0x224], R33, 0x2, P0 ;  /* 0x0000890020237a11 */ /* 0x000fca00000f1421 */
[----:B0-2---:R0:W2:Y:S01]  /*1280*/  LDG.E R88, [R34.64] ;  /* 0x0000000422587981 */ /* 0x0050a2000c1e1900 */
[C---:B------:R-:W-:Y:S01]  /*1290*/  IMAD.WIDE.U32 R32, R81.reuse, c[0x0][0x1c0], R60 ;  /* 0x0000700051207a25 */ /* 0x040fe200078e003c */
[-C--:B------:R-:W-:Y:S02]  /*12a0*/  ISETP.GE.AND P0, PT, R60, R87.reuse, PT ;  /* 0x000000573c00720c */ /* 0x080fe40003f06270 */
[-C--:B------:R-:W-:Y:S01]  /*12b0*/  ISETP.GE.AND P1, PT, R26, R87.reuse, PT ;  /* 0x000000571a00720c */ /* 0x080fe20003f26270 */
[----:B------:R-:W-:Y:S01]  /*12c0*/  IMAD R79, R81, c[0x0][0x1c4], R78 ;  /* 0x00007100514f7a24 */ /* 0x000fe200078e024e */
[-C--:B------:R-:W-:Y:S02]  /*12d0*/  ISETP.GE.AND P2, PT, R27, R87.reuse, PT ;  /* 0x000000571b00720c */ /* 0x080fe40003f46270 */
[----:B------:R-:W-:Y:S02]  /*12e0*/  ISETP.GE.AND P3, PT, R28, R87, PT ;  /* 0x000000571c00720c */ /* 0x000fe40003f66270 */
[----:B------:R-:W-:-:S02]  /*12f0*/  LEA R78, P4, R32, R16, 0x1 ;  /* 0x00000010204e7211 */ /* 0x000fc400078808ff */
[----:B------:R-:W-:Y:S02]  /*1300*/  IADD3 R33, R33, R79, RZ ;  /* 0x0000004f21217210 */ /* 0x000fe40007ffe0ff */
[----:B------:R-:W-:Y:S02]  /*1310*/  PRMT R92, RZ, 0x7610, R92 ;  /* 0x00007610ff5c7816 */ /* 0x000fe4000000005c */
[----:B------:R-:W-:Y:S02]  /*1320*/  PRMT R96, RZ, 0x7610, R96 ;  /* 0x00007610ff607816 */ /* 0x000fe40000000060 */
[----:B------:R-:W-:Y:S02]  /*1330*/  PRMT R98, RZ, 0x7610, R98 ;  /* 0x00007610ff627816 */ /* 0x000fe40000000062 */
[----:B------:R-:W-:Y:S02]  /*1340*/  PRMT R102, RZ, 0x7610, R102 ;  /* 0x00007610ff667816 */ /* 0x000fe40000000066 */
[----:B------:R-:W-:-:S05]  /*1350*/  LEA.HI.X R79, R32, R17, R33, 0x1, P4 ;  /* 0x00000011204f7211 */ /* 0x000fca00020f0c21 */
[----:B-1-3--:R1:W3:Y:S04]  /*1360*/  @!P0 LDG.E.U16 R92, [R78.64] ;  /* 0x000000044e5c8981 */ /* 0x00a2e8000c1e1500 */
[----:B------:R1:W4:Y:S04]  /*1370*/  @!P1 LDG.E.U16 R96, [R78.64+0x40] ;  /* 0x000040044e609981 */ /* 0x000328000c1e1500 */
[----:B------:R1:W4:Y:S04]  /*1380*/  @!P2 LDG.E.U16 R98, [R78.64+0x80] ;  /* 0x000080044e62a981 */ /* 0x000328000c1e1500 */
[----:B------:R1:W4:Y:S01]  /*1390*/  @!P3 LDG.E.U16 R102, [R78.64+0xc0] ;  /* 0x0000c0044e66b981 */ /* 0x000322000c1e1500 */
[----:B------:R-:W-:Y:S01]  /*13a0*/  MOV R33, R23 ;  /* 0x0000001700217202 */ /* 0x000fe20000000f00 */
[----:B0-----:R-:W-:Y:S01]  /*13b0*/  IMAD R34, R90, c[0x0][0x1a0], RZ ;  /* 0x000068005a227a24 */ /* 0x001fe200078e02ff */
[----:B------:R-:W-:Y:S01]  /*13c0*/  IADD3 R89, R18, -0x1, RZ ;  /* 0xffffffff12597810 */ /* 0x000fe20007ffe0ff */
[----:B------:R-:W-:Y:S01]  /*13d0*/  IMAD.MOV.U32 R32, RZ, RZ, R62 ;  /* 0x000000ffff207224 */ /* 0x000fe200078e003e */
[----:B------:R-:W-:Y:S01]  /*13e0*/  ISETP.NE.AND P1, PT, R10, RZ, PT ;  /* 0x000000ff0a00720c */ /* 0x000fe20003f25270 */
[----:B------:R-:W-:Y:S01]  /*13f0*/  IMAD R91, R81, c[0x0][0x1a4], R34 ;  /* 0x00006900515b7a24 */ /* 0x000fe200078e0222 */
[----:B------:R-:W-:Y:S01]  /*1400*/  LEA.HI R35, R89, R89, RZ, 0x1 ;  /* 0x0000005959237211 */ /* 0x000fe200078f08ff */
[----:B------:R-:W-:Y:S01]  /*1410*/  IMAD.WIDE.U32 R32, R81, c[0x0][0x1a0], R32 ;  /* 0x0000680051207a25 */ /* 0x000fe200078e0020 */
[----:B------:R-:W-:-:S02]  /*1420*/  ISETP.GT.AND P0, PT, R18, 0x1, PT ;  /* 0x000000011200780c */ /* 0x000fc40003f04270 */
[----:B-1----:R-:W-:Y:S01]  /*1430*/  LOP3.LUT R78, R35, 0xfffffe, RZ, 0xc0, !PT ;  /* 0x00fffffe234e7812 */ /* 0x002fe200078ec0ff */
[----:B------:R-:W-:Y:S01]  /*1440*/  IMAD.IADD R33, R33, 0x1, R91 ;  /* 0x0000000121217824 */ /* 0x000fe200078e025b */
[C---:B------:R-:W-:Y:S02]  /*1450*/  LEA R34, P2, R32.reuse, c[0x0][0x228], 0x2 ;  /* 0x00008a0020227a11 */ /* 0x040fe400078410ff */
[----:B------:R-:W-:Y:S01]  /*1460*/  IADD3 R78, R89, -R78, RZ ;  /* 0x8000004e594e7210 */ /* 0x000fe20007ffe0ff */
[----:B------:R-:W-:Y:S01]  /*1470*/  IMAD.SHL.U32 R89, R19, 0x2, RZ ;  /* 0x0000000213597824 */ /* 0x000fe200078e00ff */
[----:B------:R-:W-:Y:S02]  /*1480*/  LEA.HI.X R35, R32, c[0x0][0x22c], R33, 0x2, P2 ;  /* 0x00008b0020237a11 */ /* 0x000fe400010f1421 */
[----:B------:R-:W-:Y:S02]  /*1490*/  IADD3 R91, R10, 0x200, RZ ;  /* 0x000002000a5b7810 */ /* 0x000fe40007ffe0ff */
[----:B------:R-:W-:Y:S01]  /*14a0*/  ISETP.EQ.AND P0, PT, R86, RZ, P0 ;  /* 0x000000ff5600720c */ /* 0x000fe20000702270 */
[----:B------:R0:W4:Y:S01]  /*14b0*/  LDG.E R94, [R34.64] ;  /* 0x00000004225e7981 */ /* 0x000122000c1e1900 */
[----:B------:R-:W-:-:S04]  /*14c0*/  @!P1 IMAD R91, R78, 0x100, R81 ;  /* 0x000001004e5b9824 */ /* 0x000fc800078e0251 */
[----:B------:R-:W-:-:S07]  /*14d0*/  IMAD.SHL.U32 R78, R91, 0x4, RZ ;  /* 0x000000045b4e7824 */ /* 0x000fce00078e00ff */
[----:B------:R-:W-:Y:S02]  /*14e0*/  @P0 IADD3 R32, R18, -0x2, RZ ;  /* 0xfffffffe12200810 */ /* 0x000fe40007ffe0ff */
[----:B------:R-:W-:-:S03]  /*14f0*/  MOV R100, RZ ;  /* 0x000000ff00647202 */ /* 0x000fc60000000f00 */
[----:B------:R-:W-:-:S04]  /*1500*/  @P0 IMAD R33, R32, c[0x0][0x16c], R81 ;  /* 0x00005b0020210a24 */ /* 0x000fc800078e0251 */
[----:B------:R-:W-:Y:S01]  /*1510*/  @P0 IMAD.WIDE R32, R33, 0x8, R70 ;  /* 0x0000000821200825 */ /* 0x000fe200078e0246 */
[----:B------:R-:W-:Y:S02]  /*1520*/  ISETP.NE.AND P2, PT, R10, 0x1f, PT ;  /* 0x0000001f0a00780c */ /* 0x000fe40003f45270 */
[--C-:B------:R-:W-:Y:S02]  /*1530*/  PRMT R91, RZ, 0x5410, R58.reuse ;  /* 0x00005410ff5b7816 */ /* 0x100fe4000000003a */
[----:B------:R-:W-:Y:S02]  /*1540*/  PRMT R93, RZ, 0x7610, R58 ;  /* 0x00007610ff5d7816 */ /* 0x000fe4000000003a */
        /* <DEDUP_REMOVED lines=8> */
[----:B------:R-:W1:Y:S01]  /*15d0*/  MUFU.EX2 R99, R99 ;  /* 0x0000006300637308 */ /* 0x000e620000000800 */
[----:B---3--:R2:W-:Y:S04]  /*15e0*/  STS.U16 [R89], R92 ;  /* 0x0000005c59007388 */ /* 0x0085e80000000400 */
[----:B----4-:R-:W-:Y:S04]  /*15f0*/  STS.U16 [R89+0x40], R96 ;  /* 0x0000406059007388 */ /* 0x010fe80000000400 */
[----:B------:R3:W-:Y:S04]  /*1600*/  STS.U16 [R89+0x80], R98 ;  /* 0x0000806259007388 */ /* 0x0007e80000000400 */
[----:B------:R-:W-:Y:S01]  /*1610*/  STS.U16 [R89+0xc0], R102 ;  /* 0x0000c06659007388 */ /* 0x000fe20000000400 */
[----:B------:R-:W-:-:S06]  /*1620*/  NOP ;  /* 0x0000000000007918 */ /* 0x000fcc0000000000 */
[----:B0-----:R-:W0:Y:S04]  /*1630*/  LDS.64 R34, [R19.X8] ;  /* 0x0000000013227984 */ /* 0x001e280000008a00 */
[----:B-1----:R1:W-:Y:S04]  /*1640*/  STS [R78+0x548], R99 ;  /* 0x000548634e007388 */ /* 0x0023e80000000800 */
[----:B------:R-:W-:Y:S01]  /*1650*/  BAR.SYNC.DEFER_BLOCKING 0x0 ;  /* 0x0000000000007b1d */ /* 0x000fe20000010000 */
[-C--:B--2---:R-:W-:Y:S02]  /*1660*/  FMUL.FTZ R92, R52, R79.reuse ;  /* 0x0000004f345c7220 */ /* 0x084fe40000410000 */
[----:B---3--:R-:W-:-:S02]  /*1670*/  FMUL.FTZ R98, R80, R79 ;  /* 0x0000004f50627220 */ /* 0x008fc40000410000 */
[----:B------:R-:W-:Y:S02]  /*1680*/  FMUL.FTZ R79, R54, R79 ;  /* 0x0000004f364f7220 */ /* 0x000fe40000410000 */
[----:B------:R-:W2:Y:S01]  /*1690*/  MUFU.EX2 R92, R92 ;  /* 0x0000005c005c7308 */ /* 0x000ea20000000800 */
[----:B------:R3:W5:Y:S07]  /*16a0*/  @P0 LDG.E R100, [R32.64+0x4] ;  /* 0x0000040420640981 */ /* 0x00076e000c1e1900 */
[----:B---3--:R-:W3:Y:S01]  /*16b0*/  MUFU.EX2 R32, R79 ;  /* 0x0000004f00207308 */ /* 0x008ee20000000800 */
[----:B--2---:R-:W-:-:S04]  /*16c0*/  FMUL.FTZ R117, R99, R92 ;  /* 0x0000005c63757220 */ /* 0x004fc80000410000 */
[----:B---3--:R-:W-:Y:S02]  /*16d0*/  FMUL.FTZ R119, R32, R117 ;  /* 0x0000007520777220 */ /* 0x008fe40000410000 */
[----:B------:R2:W3:Y:S01]  /*16e0*/  @P2 LDS R117, [R10.X4+0xd4c] ;  /* 0x000d4c000a752984 */ /* 0x0004e20000004800 */
[----:B------:R-:W4:Y:S01]  /*16f0*/  MUFU.EX2 R98, R98 ;  /* 0x0000006200627308 */ /* 0x000f220000000800 */
[--C-:B0-----:R-:W-:Y:S02]  /*1700*/  PRMT R33, RZ, 0x5410, R35.reuse ;  /* 0x00005410ff217816 */ /* 0x101fe40000000023 */
[----:B------:R-:W-:Y:S02]  /*1710*/  PRMT R35, RZ, 0x7610, R35 ;  /* 0x00007610ff237816 */ /* 0x000fe40000000023 */
[--C-:B------:R-:W-:Y:S02]  /*1720*/  PRMT R103, RZ, 0x5410, R34.reuse ;  /* 0x00005410ff677816 */ /* 0x100fe40000000022 */
[----:B------:R-:W-:Y:S01]  /*1730*/  PRMT R101, RZ, 0x7610, R34 ;  /* 0x00007610ff657816 */ /* 0x000fe20000000022 */
[----:B------:R-:W-:-:S02]  /*1740*/  FMUL.FTZ R34, R94, R33 ;  /* 0x000000215e227220 */ /* 0x000fc40000410000 */
[C---:B------:R-:W-:Y:S02]  /*1750*/  FMUL.FTZ R96, R94.reuse, R35 ;  /* 0x000000235e607220 */ /* 0x040fe40000410000 */
[----:B-1----:R-:W-:Y:S02]  /*1760*/  FMUL.FTZ R78, R94, R101 ;  /* 0x000000655e4e7220 */ /* 0x002fe40000410000 */
[----:B------:R-:W-:Y:S02]  /*1770*/  FMUL.FTZ R111, R43, R34 ;  /* 0x000000222b6f7220 */ /* 0x000fe40000410000 */
[----:B------:R-:W-:Y:S02]  /*1780*/  FMUL.FTZ R102, R50, R91 ;  /* 0x0000005b32667220 */ /* 0x000fe40000410000 */
[----:B------:R-:W-:Y:S02]  /*1790*/  FMUL.FTZ R34, R45, R96 ;  /* 0x000000602d227220 */ /* 0x000fe40000410000 */
[----:B------:R-:W-:-:S02]  /*17a0*/  FMUL.FTZ R113, R41, R78 ;  /* 0x0000004e29717220 */ /* 0x000fc40000410000 */
[----:B------:R-:W-:Y:S02]  /*17b0*/  FFMA.FTZ R79, R92, R102, R115 ;  /* 0x000000665c4f7223 */ /* 0x000fe40000010073 */
[----:B------:R-:W-:Y:S02]  /*17c0*/  FMUL.FTZ R105, R94, R103 ;  /* 0x000000675e697220 */ /* 0x000fe40000410000 */
[----:B----4-:R-:W-:Y:S02]  /*17d0*/  FFMA.FTZ R78, R98, R34, R111 ;  /* 0x00000022624e7223 */ /* 0x010fe4000001006f */
[----:B------:R-:W-:Y:S02]  /*17e0*/  FFMA.FTZ R121, R32, R79, R109 ;  /* 0x0000004f20797223 */ /* 0x000fe4000001006d */
[----:B------:R-:W-:Y:S02]  /*17f0*/  FMUL.FTZ R105, R38, R105 ;  /* 0x0000006926697220 */ /* 0x000fe40000410000 */
[----:B------:R-:W-:Y:S01]  /*1800*/  FFMA.FTZ R96, R32, R78, R113 ;  /* 0x0000004e20607223 */ /* 0x000fe20000010071 */
[----:B------:R-:W-:Y:S05]  /*1810*/  @P2 BRA `(.L_x_8005) ;  /* 0x0000007000002947 */ /* 0x000fea0003800000 */
[----:B--2---:R-:W-:Y:S01]  /*1820*/  ISETP.NE.AND P0, PT, R18, c[0x0][0x174], PT ;  /* 0x00005d0012007a0c */ /* 0x004fe20003f05270 */
[----:B---3--:R-:W-:-:S12]  /*1830*/  IMAD.MOV.U32 R117, RZ, RZ, 0x3f800000 ;  /* 0x3f800000ff757424 */ /* 0x008fd800078e00ff */
[----:B------:R-:W-:-:S04]  /*1840*/  @P0 LEA.HI R78, R18, R18, RZ, 0x1 ;  /* 0x00000012124e0211 */ /* 0x000fc800078f08ff */
[----:B------:R-:W-:-:S04]  /*1850*/  @P0 LOP3.LUT R79, R78, 0xfffffe, RZ, 0xc0, !PT ;  /* 0x00fffffe4e4f0812 */ /* 0x000fc800078ec0ff */
[----:B------:R-:W-:-:S04]  /*1860*/  @P0 IADD3 R78, -R79, R18, RZ ;  /* 0x000000124f4e0210 */ /* 0x000fc80007ffe1ff */
[----:B------:R-:W-:-:S05]  /*1870*/  @P0 LEA R78, R78, R81, 0x8 ;  /* 0x000000514e4e0211 */ /* 0x000fca00078e40ff */
[----:B------:R0:W1:Y:S02]  /*1880*/  @P0 LDS R117, [R78.X4+0x548] ;  /* 0x000548004e750984 */ /* 0x0000640000004800 */
.L_x_8005:
[----:B--2---:R-:W-:Y:S05]  /*1890*/  BSYNC B0 ;  /* 0x0000000000007941 */ /* 0x004fea0003800000 */
.L_x_8004:
[C---:B-1-3--:R-:W-:Y:S01]  /*18a0*/  FMUL.FTZ R79, R98.reuse, R117 ;  /* 0x00000075624f7220 */ /* 0x04afe20000410000 */
[----:B------:R-:W-:Y:S01]  /*18b0*/  ISETP.GE.AND P0, PT, R19, 0x1, PT ;  /* 0x000000011300780c */ /* 0x000fe20003f06270 */
[----:B------:R-:W-:Y:S01]  /*18c0*/  FFMA.FTZ R121, R98, R121, R107 ;  /* 0x0000007962797223 */ /* 0x000fe2000001006b */
[----:B------:R-:W-:Y:S01]  /*18d0*/  ISETP.NE.AND P3, PT, R86, 0x1f, PT ;  /* 0x0000001f5600780c */ /* 0x000fe20003f65270 */
[----:B------:R-:W-:Y:S01]  /*18e0*/  FMUL.FTZ R106, R98, R119 ;  /* 0x00000077626a7220 */ /* 0x000fe20000410000 */
[----:B------:R-:W-:Y:S01]  /*18f0*/  ISETP.GE.U32.AND P4, PT, R86, 0x18, PT ;  /* 0x000000185600780c */ /* 0x000fe20003f86070 */
[----:B------:R-:W-:Y:S01]  /*1900*/  FMUL.FTZ R123, R32, R79 ;  /* 0x0000004f207b7220 */ /* 0x000fe20000410000 */
[----:B0-----:R-:W0:Y:S01]  /*1910*/  SHFL.UP PT, R78, R121, 0x1, RZ ;  /* 0x04200000794e7989 */ /* 0x001e2200000e00ff */
[C---:B------:R-:W-:Y:S01]  /*1920*/  FFMA.FTZ R119, R92.reuse, R96, R105 ;  /* 0x000000605c777223 */ /* 0x040fe20000010069 */
[----:B------:R-:W-:Y:S01]  /*1930*/  BSSY B0, `(.L_x_8006) ;  /* 0x000007b000007945 */ /* 0x000fe20003800000 */
        /* <DEDUP_REMOVED lines=25> */
[----:B------:R-:W-:Y:S02]  /*1ad0*/  IMAD.MOV.U32 R78, RZ, RZ, 0x3f800000 ;  /* 0x3f800000ff4e7424 */ /* 0x000fe400078e00ff */
[----:B-1----:R-:W-:Y:S01]  /*1ae0*/  @P0 FMUL.FTZ R106, R106, R79 ;  /* 0x0000004f6a6a0220 */ /* 0x002fe20000410000 */
[----:B------:R-:W0:Y:S01]  /*1af0*/  SHFL.UP PT, R108, R121, 0x8, RZ ;  /* 0x05000000796c7989 */ /* 0x000e2200000e00ff */
[----:B------:R-:W-:Y:S02]  /*1b00*/  ISETP.GE.AND P0, PT, R18, c[0x0][0x174], PT ;  /* 0x00005d0012007a0c */ /* 0x000fe40003f06270 */
[----:B--2---:R-:W-:Y:S01]  /*1b10*/  @!P3 FFMA.FTZ R119, R104, R96, R119 ;  /* 0x000000606877b223 */ /* 0x004fe20000010077 */
[----:B------:R-:W1:Y:S01]  /*1b20*/  SHFL.UP PT, R123, R106, 0x8, RZ ;  /* 0x050000006a7b7989 */ /* 0x000e6200000e00ff */
[----:B------:R-:W-:Y:S01]  /*1b30*/  ISETP.NE.OR P0, PT, R86, RZ, P0 ;  /* 0x000000ff5600720c */ /* 0x000fe20000705670 */
[----:B------:R-:W-:Y:S01]  /*1b40*/  IMAD.SHL.U32 R96, R81, 0x8, RZ ;  /* 0x0000000851607824 */ /* 0x000fe200078e00ff */
[----:B------:R-:W-:Y:S01]  /*1b50*/  MOV R79, RZ ;  /* 0x000000ff004f7202 */ /* 0x000fe20000000f00 */
[----:B---3--:R-:W-:Y:S01]  /*1b60*/  @!P3 FMUL.FTZ R104, R104, R125 ;  /* 0x0000007d6868b220 */ /* 0x008fe20000410000 */
[----:B------:R-:W2:Y:S01]  /*1b70*/  SHFL.DOWN PT, R110, R119, 0x8, 0x1f ;  /* 0x09001f00776e7f89 */ /* 0x000ea200000e0000 */
[----:B------:R-:W-:-:S03]  /*1b80*/  ISETP.GE.AND P3, PT, R19, 0x8, PT ;  /* 0x000000081300780c */ /* 0x000fc60003f66270 */
[----:B------:R-:W3:Y:S05]  /*1b90*/  SHFL.DOWN PT, R125, R104, 0x8, 0x1f ;  /* 0x09001f00687d7f89 */ /* 0x000eea00000e0000 */
[----:B------:R-:W-:Y:S01]  /*1ba0*/  @!P0 LDS.64 R78, [R96+0xdc8] ;  /* 0x000dc800604e8984 */ /* 0x000fe20000000a00 */
[----:B------:R-:W-:-:S04]  /*1bb0*/  ISETP.GE.AND P0, PT, R19, 0x10, PT ;  /* 0x000000101300780c */ /* 0x000fc80003f06270 */
        /* <DEDUP_REMOVED lines=10> */
[----:B-1----:R-:W-:-:S04]  /*1c60*/  @P0 FMUL.FTZ R106, R106, R123 ;  /* 0x0000007b6a6a0220 */ /* 0x002fc80000410000 */
[----:B------:R-:W-:Y:S01]  /*1c70*/  SHFL.UP PT, R121, R121, 0x1, RZ ;  /* 0x0420000079797989 */ /* 0x000fe200000e00ff */
[----:B------:R-:W-:Y:S01]  /*1c80*/  ISETP.NE.AND P0, PT, R10, RZ, PT ;  /* 0x000000ff0a00720c */ /* 0x000fe20003f05270 */
[C---:B--2---:R-:W-:Y:S02]  /*1c90*/  @!P3 FFMA.FTZ R119, R104.reuse, R110, R119 ;  /* 0x0000006e6877b223 */ /* 0x044fe40000010077 */
[----:B------:R-:W-:Y:S01]  /*1ca0*/  SHFL.IDX PT, R114, R79, RZ, 0x1f ;  /* 0x00001fff4f727589 */ /* 0x000fe200000e0000 */
[----:B---3--:R-:W-:-:S03]  /*1cb0*/  @!P3 FMUL.FTZ R104, R104, R125 ;  /* 0x0000007d6868b220 */ /* 0x008fc60000410000 */
[----:B-----5:R-:W-:Y:S04]  /*1cc0*/  SHFL.IDX PT, R110, R100, RZ, 0x1f ;  /* 0x00001fff646e7589 */ /* 0x020fe800000e0000 */
[----:B------:R-:W0:Y:S04]  /*1cd0*/  SHFL.UP PT, R106, R106, 0x1, RZ ;  /* 0x042000006a6a7989 */ /* 0x000e2800000e00ff */
[----:B------:R-:W-:Y:S04]  /*1ce0*/  SHFL.DOWN PT, R116, R119, 0x1, 0x1f ;  /* 0x08201f0077747f89 */ /* 0x000fe800000e0000 */
[----:B------:R-:W1:Y:S04]  /*1cf0*/  SHFL.DOWN PT, R123, R104, 0x1, 0x1f ;  /* 0x08201f00687b7f89 */ /* 0x000e6800000e0000 */
[----:B------:R-:W-:Y:S04]  /*1d00*/  SHFL.IDX PT, R112, R119, RZ, 0x1f ;  /* 0x00001fff77707589 */ /* 0x000fe800000e0000 */
[----:B------:R-:W2:Y:S01]  /*1d10*/  SHFL.IDX PT, R108, R104, RZ, 0x1f ;  /* 0x00001fff686c7589 */ /* 0x000ea200000e0000 */
[----:B0-----:R-:W-:-:S04]  /*1d20*/  @P1 FFMA.FTZ R110, R106, R110, R121 ;  /* 0x0000006e6a6e1223 */ /* 0x001fc80000010079 */
[----:B------:R-:W-:Y:S02]  /*1d30*/  FFMA.FTZ R102, R99, R110, R102 ;  /* 0x0000006e63667223 */ /* 0x000fe40000010066 */
[----:B-1----:R-:W-:Y:S02]  /*1d40*/  @P2 FFMA.FTZ R114, R123, R114, R116 ;  /* 0x000000727b722223 */ /* 0x002fe40000010074 */
[-C--:B------:R-:W-:Y:S02]  /*1d50*/  FFMA.FTZ R115, R92, R102.reuse, R115 ;  /* 0x000000665c737223 */ /* 0x080fe40000010073 */
[----:B------:R-:W-:Y:S02]  /*1d60*/  FMUL.FTZ R103, R103, R102 ;  /* 0x0000006667677220 */ /* 0x000fe40000410000 */
[----:B------:R-:W-:Y:S01]  /*1d70*/  FFMA.FTZ R99, R114, R117, R34 ;  /* 0x0000007572637223 */ /* 0x000fe20000010022 */
[----:B------:R-:W-:Y:S01]  /*1d80*/  SHF.L.U32 R117, R82, 0x2, RZ ;  /* 0x0000000252757819 */ /* 0x000fe200000006ff */
[----:B------:R-:W-:-:S02]  /*1d90*/  FMUL.FTZ R100, R101, R115 ;  /* 0x0000007365647220 */ /* 0x000fc40000410000 */
[----:B------:R-:W-:Y:S02]  /*1da0*/  FFMA.FTZ R34, R38, R103, RZ ;  /* 0x0000006726227223 */ /* 0x000fe400000100ff */
[----:B------:R-:W-:Y:S02]  /*1db0*/  FFMA.FTZ R109, R32, R115, R109 ;  /* 0x00000073206d7223 */ /* 0x000fe4000001006d */
[----:B------:R-:W-:Y:S02]  /*1dc0*/  FFMA.FTZ R101, R98, R99, R111 ;  /* 0x0000006362657223 */ /* 0x000fe4000001006f */
[C---:B--2---:R-:W-:Y:S02]  /*1dd0*/  FFMA.FTZ R79, R108.reuse, R79, R112 ;  /* 0x0000004f6c4f7223 */ /* 0x044fe40000010070 */
[----:B------:R-:W-:Y:S01]  /*1de0*/  FMUL.FTZ R78, R108, R78 ;  /* 0x0000004e6c4e7220 */ /* 0x000fe20000410000 */
[----:B------:R-:W-:Y:S01]  /*1df0*/  IADD3 R108, -R37, c[0x0][0x168], -R10 ;  /* 0x00005a00256c7a10 */ /* 0x000fe20007ffe90a */
[----:B------:R-:W-:-:S02]  /*1e00*/  FFMA.FTZ R34, R41, R100, R34 ;  /* 0x0000006429227223 */ /* 0x000fc40000010022 */
[----:B------:R-:W-:Y:S01]  /*1e10*/  FMUL.FTZ R33, R33, R109 ;  /* 0x0000006d21217220 */ /* 0x000fe20000410000 */
[----:B------:R-:W-:Y:S01]  /*1e20*/  ISETP.GE.AND P1, PT, R108, 0x1, PT ;  /* 0x000000016c00780c */ /* 0x000fe20003f26270 */
[----:B------:R-:W-:Y:S01]  /*1e30*/  FFMA.FTZ R103, R32, R101, R113 ;  /* 0x0000006520677223 */ /* 0x000fe20000010071 */
[----:B------:R0:W-:Y:S01]  /*1e40*/  @!P0 STS.64 [R96+0xdc8], R78 ;  /* 0x000dc84e60008388 */ /* 0x0001e20000000a00 */
[----:B------:R-:W-:Y:S01]  /*1e50*/  FFMA.FTZ R100, R98, R109, R107 ;  /* 0x0000006d62647223 */ /* 0x000fe2000001006b */
[C---:B------:R-:W-:Y:S01]  /*1e60*/  ISETP.GE.AND P2, PT, R108.reuse, 0x21, PT ;  /* 0x000000216c00780c */ /* 0x040fe20003f46270 */
[----:B------:R-:W-:Y:S01]  /*1e70*/  FFMA.FTZ R104, R43, R33, R34 ;  /* 0x000000212b687223 */ /* 0x000fe20000010022 */
[----:B------:R-:W-:Y:S01]  /*1e80*/  ISETP.GE.AND P3, PT, R108, 0x41, PT ;  /* 0x000000416c00780c */ /* 0x000fe20003f66270 */
[----:B------:R-:W-:Y:S01]  /*1e90*/  FFMA.FTZ R105, R92, R103, R105 ;  /* 0x000000675c697223 */ /* 0x000fe20000010069 */
[----:B------:R-:W-:Y:S01]  /*1ea0*/  ISETP.GE.AND P4, PT, R108, 0x61, PT ;  /* 0x000000616c00780c */ /* 0x000fe20003f86270 */
[----:B------:R-:W-:-:S02]  /*1eb0*/  FMUL.FTZ R33, R94, R102 ;  /* 0x000000665e217220 */ /* 0x000fc40000410000 */
[C---:B------:R-:W-:Y:S02]  /*1ec0*/  FMUL.FTZ R34, R94.reuse, R115 ;  /* 0x000000735e227220 */ /* 0x040fe40000410000 */
[C---:B------:R-:W-:Y:S02]  /*1ed0*/  FMUL.FTZ R98, R94.reuse, R109 ;  /* 0x0000006d5e627220 */ /* 0x040fe40000410000 */
[-C--:B------:R-:W-:Y:S02]  /*1ee0*/  FMUL.FTZ R94, R94, R100.reuse ;  /* 0x000000645e5e7220 */ /* 0x080fe40000410000 */
[----:B------:R-:W-:Y:S02]  /*1ef0*/  FMUL.FTZ R106, R35, R100 ;  /* 0x00000064236a7220 */ /* 0x000fe40000410000 */
[C---:B------:R-:W-:Y:S02]  /*1f00*/  FFMA.FTZ R102, -R50.reuse, R91, R102 ;  /* 0x0000005b32667223 */ /* 0x040fe40000010166 */
[----:B------:R-:W-:-:S02]  /*1f10*/  FMUL.FTZ R107, R50, R105 ;  /* 0x00000069326b7220 */ /* 0x000fc40000410000 */
[----:B------:R-:W-:Y:S02]  /*1f20*/  FMUL.FTZ R32, R38, R33 ;  /* 0x0000002126207220 */ /* 0x000fe40000410000 */
[----:B------:R-:W-:Y:S02]  /*1f30*/  FMUL.FTZ R33, R41, R34 ;  /* 0x0000002229217220 */ /* 0x000fe40000410000 */
[----:B------:R-:W-:Y:S02]  /*1f40*/  FMUL.FTZ R34, R43, R98 ;  /* 0x000000622b227220 */ /* 0x000fe40000410000 */
[C---:B------:R-:W-:Y:S02]  /*1f50*/  FMUL.FTZ R35, R45.reuse, R94 ;  /* 0x0000005e2d237220 */ /* 0x040fe40000410000 */
[----:B------:R-:W-:Y:S01]  /*1f60*/  FFMA.FTZ R92, R45, R106, R104 ;  /* 0x0000006a2d5c7223 */ /* 0x000fe20000010068 */
[----:B------:R-:W-:Y:S01]  /*1f70*/  SHF.L.U64.HI R106, R82, 0x2, R83 ;  /* 0x00000002526a7819 */ /* 0x000fe20000010253 */
[C---:B------:R-:W-:Y:S01]  /*1f80*/  FFMA.FTZ R115, -R52.reuse, R93, R115 ;  /* 0x0000005d34737223 */ /* 0x040fe20000010173 */
[----:B------:R1:W-:Y:S01]  /*1f90*/  STS.128 [R10.X16+0x110], R32 ;  /* 0x000110200a007388 */ /* 0x0003e2000000cc00 */
[----:B------:R-:W-:-:S02]  /*1fa0*/  FMUL.FTZ R94, R52, R103 ;  /* 0x00000067345e7220 */ /* 0x000fc40000410000 */
[----:B------:R-:W-:Y:S02]  /*1fb0*/  FFMA.FTZ R104, R107, R102, RZ ;  /* 0x000000666b687223 */ /* 0x000fe400000100ff */
[----:B------:R-:W-:Y:S02]  /*1fc0*/  FMUL.FTZ R98, R80, R99 ;  /* 0x0000006350627220 */ /* 0x000fe40000410000 */
[C---:B------:R-:W-:Y:S02]  /*1fd0*/  FFMA.FTZ R109, -R54.reuse, R95, R109 ;  /* 0x0000005f366d7223 */ /* 0x040fe4000001016d */
[----:B0-----:R-:W-:Y:S02]  /*1fe0*/  FMUL.FTZ R79, R54, R101 ;  /* 0x00000065364f7220 */ /* 0x001fe40000410000 */
[----:B------:R-:W-:Y:S02]  /*1ff0*/  FFMA.FTZ R78, -R80, R97, R100 ;  /* 0x00000061504e7223 */ /* 0x000fe40000010164 */
[----:B------:R-:W-:-:S02]  /*2000*/  FFMA.FTZ R104, R94, R115, R104 ;  /* 0x000000735e687223 */ /* 0x000fc40000010068 */
[----:B------:R-:W-:Y:S02]  /*2010*/  IMAD R96, R106, c[0x0][0x2d0], RZ ;  /* 0x0000b4006a607a24 */ /* 0x000fe400078e02ff */
[----:B------:R-:W-:Y:S02]  /*2020*/  FMUL.FTZ R113, R98, R78 ;  /* 0x0000004e62717220 */ /* 0x000fe40000410000 */
[----:B------:R-:W-:Y:S01]  /*2030*/  FFMA.FTZ R104, R79, R109, R104 ;  /* 0x0000006d4f687223 */ /* 0x000fe20000010068 */
[----:B------:R-:W-:Y:S06]  /*2040*/  BAR.SYNC.DEFER_BLOCKING 0x0 ;  /* 0x0000000000007b1d */ /* 0x000fec0000010000 */
[----:B------:R-:W-:Y:S05]  /*2050*/  @!P1 BRA `(.L_x_8007) ;  /* 0x0000008000009947 */ /* 0x000fea0003800000 */
[----:B-1----:R-:W0:Y:S01]  /*2060*/  LDS R111, [R10.X4+0x110] ;  /* 0x000110000a6f7984 */ /* 0x002e220000004800 */
[----:B------:R-:W-:-:S02]  /*2070*/  IMAD R90, R90, c[0x0][0x2d0], RZ ;  /* 0x0000b4005a5a7a24 */ /* 0x000fc400078e02ff */
[----:B------:R-:W-:-:S04]  /*2080*/  IMAD.WIDE.U32 R32, R81, c[0x0][0x2d0], R56 ;  /* 0x0000b40051207a25 */ /* 0x000fc800078e0038 */
[----:B------:R-:W-:Y:S01]  /*2090*/  IMAD R35, R81, c[0x0][0x2d4], R90 ;  /* 0x0000b50051237a24 */ /* 0x000fe200078e025a */
[----:B------:R-:W-:-:S03]  /*20a0*/  LEA R34, P1, R32, c[0x0][0x320], 0x2 ;  /* 0x0000c80020227a11 */ /* 0x000fc600078210ff */
[----:B------:R-:W-:-:S05]  /*20b0*/  IMAD.IADD R33, R33, 0x1, R35 ;  /* 0x0000000121217824 */ /* 0x000fca00078e0223 */
[----:B------:R-:W-:-:S05]  /*20c0*/  LEA.HI.X R35, R32, c[0x0][0x324], R33, 0x2, P1 ;  /* 0x0000c90020237a11 */ /* 0x000fca00008f1421 */
[----:B0-----:R0:W-:Y:S02]  /*20d0*/  RED.E.ADD.F32.FTZ.RN.STRONG.GPU [R34.64], R111 ;  /* 0x0000006f2200798e */ /* 0x0011e4000c10e784 */
.L_x_8007:
[----:B-1----:R-:W-:Y:S05]  /*20e0*/  BSYNC B0 ;  /* 0x0000000000007941 */ /* 0x002fea0003800000 */
.L_x_8006:
        /* <DEDUP_REMOVED lines=8> */
.L_x_8009:
[----:B------:R-:W-:Y:S05]  /*2170*/  BSYNC B0 ;  /* 0x0000000000007941 */ /* 0x000fea0003800000 */
.L_x_8008:
[----:B------:R2:W3:Y:S01]  /*2180*/  LDS R111, [R10.X4+0x210] ;  /* 0x000210000a6f7984 */ /* 0x0004e20000004800 */
[----:B------:R-:W-:Y:S01]  /*2190*/  BSSY B0, `(.L_x_8010) ;  /* 0x0000006000007945 */ /* 0x000fe20003800000 */
[----:B-1----:R-:W-:Y:S01]  /*21a0*/  IMAD.WIDE.U32 R32, R117, c[0x0][0x2d0], R76 ;  /* 0x0000b40075207a25 */ /* 0x002fe200078e004c */
[----:B------:R-:W-:Y:S05]  /*21b0*/  @!P3 BRA `(.L_x_8011) ;  /* 0x000000300000b947 */ /* 0x000fea0003800000 */
[----:B------:R-:W-:-:S04]  /*21c0*/  IMAD.WIDE.U32 R34, R117, c[0x0][0x2d0], R74 ;  /* 0x0000b40075227a25 */ /* 0x000fc800078e004a */
[----:B------:R-:W-:-:S05]  /*21d0*/  IMAD.IADD R35, R113, 0x1, R35 ;  /* 0x0000000171237824 */ /* 0x000fca00078e0223 */
[----:B---3--:R1:W-:Y:S02]  /*21e0*/  RED.E.ADD.F32.FTZ.RN.STRONG.GPU [R34.64], R111 ;  /* 0x0000006f2200798e */ /* 0x0083e4000c10e784 */
.L_x_8011:
[----:B------:R-:W-:Y:S05]  /*21f0*/  BSYNC B0 ;  /* 0x0000000000007941 */ /* 0x000fea0003800000 */
.L_x_8010:
[----:B-1----:R1:W4:Y:S01]  /*2200*/  LDS R35, [R10.X4+0x290] ;  /* 0x000290000a237984 */ /* 0x0023220000004800 */
[----:B------:R-:W-:Y:S01]  /*2210*/  BSSY B0, `(.L_x_8012) ;  /* 0x0000004000007945 */ /* 0x000fe20003800000 */
[----:B------:R-:W-:Y:S05]  /*2220*/  @!P4 BRA `(.L_x_8013) ;  /* 0x000000200000c947 */ /* 0x000fea0003800000 */
[----:B------:R-:W-:-:S05]  /*2230*/  IADD3 R33, R113, R33, RZ ;  /* 0x0000002171217210 */ /* 0x000fca0007ffe0ff */
[----:B----4-:R4:W-:Y:S02]  /*2240*/  RED.E.ADD.F32.FTZ.RN.STRONG.GPU [R32.64], R35 ;  /* 0x000000232000798e */ /* 0x0109e4000c10e784 */
.L_x_8013:
[----:B------:R-:W-:Y:S05]  /*2250*/  BSYNC B0 ;  /* 0x0000000000007941 */ /* 0x000fea0003800000 */
.L_x_8012:
[----:B----4-:R-:W4:Y:S01]  /*2260*/  SHFL.DOWN PT, R33, R90, 0x1, 0x1f ;  /* 0x08201f005a217f89 */ /* 0x010f2200000e0000 */
[----:B------:R-:W-:Y:S01]  /*2270*/  ISETP.GT.AND P1, PT, R19, 0x1e, PT ;  /* 0x0000001e1300780c */ /* 0x000fe20003f24270 */
[----:B------:R-:W-:Y:S01]  /*2280*/  FADD.FTZ R48, R79, R48 ;  /* 0x000000304f307221 */ /* 0x000fe20000010000 */
[----:B------:R-:W-:Y:S01]  /*2290*/  ISETP.NE.AND P2, PT, R19, RZ, PT ;  /* 0x000000ff1300720c */ /* 0x000fe20003f45270 */
[----:B------:R-:W5:Y:S01]  /*22a0*/  SHFL.DOWN PT, R35, R92, 0x1, 0x1f ;  /* 0x08201f005c237f89 */ /* 0x000f6200000e0000 */
[C---:B------:R-:W-:Y:S01]  /*22b0*/  FMUL.FTZ R79, R88.reuse, R99 ;  /* 0x00000063584f7220 */ /* 0x040fe20000410000 */
[----:B------:R-:W-:Y:S01]  /*22c0*/  BSSY B0, `(.L_x_8014) ;  /* 0x0000036000007945 */ /* 0x000fe20003800000 */
        /* <DEDUP_REMOVED lines=32> */
[----:B------:R-:W-:Y:S01]  /*24d0*/  MOV R32, R90 ;  /* 0x0000005a00207202 */ /* 0x000fe20000000f00 */
[C---:B------:R-:W-:Y:S02]  /*24e0*/  FMUL.FTZ R90, R88.reuse, R101 ;  /* 0x00000065585a7220 */ /* 0x040fe40000410000 */
[----:B------:R-:W-:Y:S02]  /*24f0*/  FMUL.FTZ R35, R88, R105 ;  /* 0x0000006958237220 */ /* 0x000fe40000410000 */
[----:B------:R-:W-:Y:S02]  /*2500*/  IMAD.MOV.U32 R33, RZ, RZ, R92 ;  /* 0x000000ffff217224 */ /* 0x000fe400078e005c */
        /* <DEDUP_REMOVED lines=17> */
.L_x_8015:
[----:B----4-:R-:W-:Y:S05]  /*2620*/  BSYNC B0 ;  /* 0x0000000000007941 */ /* 0x010fea0003800000 */
.L_x_8014:
[----:B------:R-:W-:Y:S02]  /*2630*/  IADD3 R81, R81, 0x1, RZ ;  /* 0x0000000151517810 */ /* 0x000fe40007ffe0ff */
[----:B------:R-:W-:Y:S02]  /*2640*/  IADD3 R82, P1, R82, 0x1, RZ ;  /* 0x0000000152527810 */ /* 0x000fe40007f3e0ff */
[----:B------:R-:W-:-:S03]  /*2650*/  ISETP.GE.AND P0, PT, R81, c[0x0][0x16c], PT ;  /* 0x00005b0051007a0c */ /* 0x000fc60003f06270 */
[----:B------:R-:W-:-:S10]  /*2660*/  IMAD.X R83, RZ, RZ, R83, P1 ;  /* 0x000000ffff537224 */ /* 0x000fd400008e0653 */
[----:B------:R-:W-:Y:S01]  /*2670*/  @P0 CALL.REL.NOINC `(.L_x_8003) ;  /* 0x0000001000000944 */ /* 0x000fe20003c00000 */
[----:B------:R-:W-:Y:S05]  /*2680*/  BRA `(.L_x_8016) ;  /* 0xffffeb4000007947 */ /* 0x000fea000383ffff */
.L_x_8003:
[----:B------:R-:W-:Y:S01]  /*2690*/  BAR.SYNC.DEFER_BLOCKING 0x0 ;  /* 0x0000000000007b1d */ /* 0x000fe20000010000 */
[----:B------:R-:W-:Y:S01]  /*26a0*/  ISETP.NE.AND P0, PT, R10, RZ, PT ;  /* 0x000000ff0a00720c */ /* 0x000fe20003f05270 */
[----:B------:R-:W-:Y:S01]  /*26b0*/  IMAD R34, R84, c[0x0][0x2d8], RZ ;  /* 0x0000b60054227a24 */ /* 0x000fe200078e02ff */
[----:B------:R-:W-:Y:S01]  /*26c0*/  F2FP.BF16.PACK_AB R54, R53, R46 ;  /* 0x0000002e3536723e */ /* 0x000fe200000010ff */
[----:B------:R-:W-:Y:S01]  /*26d0*/  IMAD.WIDE.U32 R32, R5, c[0x0][0x2d8], RZ ;  /* 0x0000b60005207a25 */ /* 0x000fe200078e00ff */
[----:B------:R-:W-:Y:S01]  /*26e0*/  F2FP.BF16.PACK_AB R55, R55, R48 ;  /* 0x000000303737723e */ /* 0x000fe200000010ff */
[----:B------:R-:W-:Y:S01]  /*26f0*/  BSSY B0, `(.L_x_8017) ;  /* 0x0000027000007945 */ /* 0x000fe20003800000 */
        /* <DEDUP_REMOVED lines=8> */
[----:B----4-:R-:W-:Y:S01]  /*2780*/  IMAD R55, R5, c[0x0][0x2dc], R34 ;  /* 0x0000b70005377a24 */ /* 0x010fe200078e0222 */
[----:B------:R-:W-:Y:S02]  /*2790*/  IADD3 R34, P5, R46, c[0x0][0x330], RZ ;  /* 0x0000cc002e227a10 */ /* 0x000fe40007fbe0ff */
[----:B------:R-:W-:Y:S02]  /*27a0*/  LDS.U16 R45, [R89+0x80] ;  /* 0x00008000592d7984 */ /* 0x000fe40000000400 */
[----:B------:R-:W-:-:S02]  /*27b0*/  IADD3 R33, R33, R55, RZ ;  /* 0x0000003721217210 */ /* 0x000fc40007ffe0ff */
[----:B------:R-:W-:Y:S03]  /*27c0*/  LDS.U16 R53, [R89+0xc0] ;  /* 0x0000c00059357984 */ /* 0x000fe60000000400 */
[----:B------:R-:W-:Y:S01]  /*27d0*/  IMAD.WIDE.U32 R32, R0, c[0x0][0x2e0], R32 ;  /* 0x0000b80000207a25 */ /* 0x000fe200078e0020 */
[----:B------:R-:W-:Y:S04]  /*27e0*/  @!P0 STS [0x100], R87 ;  /* 0x00010057ff008388 */ /* 0x000fe80000000800 */
[----:B------:R-:W-:Y:S01]  /*27f0*/  BAR.SYNC.DEFER_BLOCKING 0x0 ;  /* 0x0000000000007b1d */ /* 0x000fe20000010000 */
[----:B------:R-:W-:-:S04]  /*2800*/  IADD3 R38, P1, R40, R32, RZ ;  /* 0x0000002028267210 */ /* 0x000fc80007f3e0ff */
[----:B------:R-:W-:Y:S02]  /*2810*/  IADD3.X R36, R51, R57, R33, P1, !PT ;  /* 0x0000003933247210 */ /* 0x000fe40000ffe421 */
[----:B------:R-:W-:Y:S02]  /*2820*/  IADD3.X R33, R48, c[0x0][0x334], RZ, P5, !PT ;  /* 0x0000cd0030217a10 */ /* 0x000fe40002ffe4ff */
[----:B------:R-:W-:Y:S02]  /*2830*/  LEA R34, P6, R38, R34, 0x1 ;  /* 0x0000002226227211 */ /* 0x000fe400078c08ff */
[C---:B------:R-:W-:Y:S01]  /*2840*/  IADD3 R32, P5, R60.reuse, R37, RZ ;  /* 0x000000253c207210 */ /* 0x040fe20007fbe0ff */
[----:B------:R-:W4:Y:S02]  /*2850*/  LDS R35, [0x100] ;  /* 0x00010000ff237984 */ /* 0x000f240000000800 */
[-C--:B----4-:R-:W-:Y:S02]  /*2860*/  ISETP.GE.AND P4, PT, R60, R35.reuse, PT ;  /* 0x000000233c00720c */ /* 0x090fe40003f86270 */
[----:B------:R-:W-:-:S02]  /*2870*/  ISETP.GE.AND P3, PT, R27, R35, PT ;  /* 0x000000231b00720c */ /* 0x000fc40003f66270 */
[-C--:B------:R-:W-:Y:S02]  /*2880*/  ISETP.GE.AND P2, PT, R26, R35.reuse, PT ;  /* 0x000000231a00720c */ /* 0x080fe40003f46270 */
[----:B------:R-:W-:Y:S02]  /*2890*/  ISETP.GE.AND P1, PT, R28, R35, PT ;  /* 0x000000231c00720c */ /* 0x000fe40003f26270 */
[----:B------:R-:W-:Y:S02]  /*28a0*/  LEA.HI.X R35, R38, R33, R36, 0x1, P6 ;  /* 0x0000002126237211 */ /* 0x000fe400030f0c24 */
[----:B------:R-:W-:-:S03]  /*28b0*/  LEA.HI.X.SX32 R33, R37, R61, 0x1, P5 ;  /* 0x0000003d25217211 */ /* 0x000fc600028f0eff */
        /* <DEDUP_REMOVED lines=10> */
.L_x_8018:
[----:B------:R-:W-:Y:S05]  /*2960*/  BSYNC B0 ;  /* 0x0000000000007941 */ /* 0x000fea0003800000 */
.L_x_8017:
[----:B------:R-:W-:Y:S01]  /*2970*/  @!P3 STG.E.U16 [R34.64+0x40], R45 ;  /* 0x0000402d2200b986 */ /* 0x000fe2000c101504 */
        /* <DEDUP_REMOVED lines=10> */
[----:B-----5:R-:W-:-:S05]  /*2a20*/  IMAD.WIDE.U32 R34, R5, c[0x0][0x2f8], RZ ;  /* 0x0000be0005227a25 */ /* 0x020fca00078e00ff */
[----:B------:R5:W-:Y:S01]  /*2a30*/  STS.64 [R19.X8], R36 ;  /* 0x0000002413007388 */ /* 0x000be20000008a00 */
[----:B------:R-:W-:-:S06]  /*2a40*/  NOP ;  /* 0x0000000000007918 */ /* 0x000fcc0000000000 */
[----:B----4-:R-:W-:Y:S04]  /*2a50*/  LDS.U16 R39, [R89] ;  /* 0x0000000059277984 */ /* 0x010fe80000000400 */
[----:B------:R-:W-:Y:S01]  /*2a60*/  LDS.U16 R41, [R89+0x40] ;  /* 0x0000400059297984 */ /* 0x000fe20000000400 */
[----:B-----5:R-:W-:Y:S02]  /*2a70*/  IMAD R37, R5, c[0x0][0x2fc], R8 ;  /* 0x0000bf0005257a24 */ /* 0x020fe400078e0208 */
[----:B------:R-:W-:Y:S01]  /*2a80*/  FADD.FTZ R8, R47, R42 ;  /* 0x0000002a2f087221 */ /* 0x000fe20000010000 */
[----:B------:R-:W-:Y:S02]  /*2a90*/  LDS.U16 R55, [R89+0x80] ;  /* 0x0000800059377984 */ /* 0x000fe40000000400 */
[----:B------:R-:W-:-:S02]  /*2aa0*/  IADD3 R45, R35, R37, RZ ;  /* 0x00000025232d7210 */ /* 0x000fc40007ffe0ff */
        /* <DEDUP_REMOVED lines=15> */
.L_x_8020:
[----:B------:R-:W-:Y:S05]  /*2ba0*/  BSYNC B0 ;  /* 0x0000000000007941 */ /* 0x000fea0003800000 */
.L_x_8019:
[----:B------:R-:W-:Y:S01]  /*2bb0*/  MOV R32, R34 ;  /* 0x0000002200207202 */ /* 0x000fe20000000f00 */
[----:B------:R-:W-:Y:S01]  /*2bc0*/  IMAD R35, R3, c[0x0][0x300], RZ ;  /* 0x0000c00003237a24 */ /* 0x000fe200078e02ff */
[----:B------:R-:W-:Y:S02]  /*2bd0*/  MOV R33, R45 ;  /* 0x0000002d00217202 */ /* 0x000fe40000000f00 */
[----:B------:R-:W-:Y:S01]  /*2be0*/  IADD3 R34, P4, R46, c[0x0][0x340], RZ ;  /* 0x0000d0002e227a10 */ /* 0x000fe20007f9e0ff */
[----:B------:R-:W-:Y:S01]  /*2bf0*/  IMAD R35, R0, c[0x0][0x304], R35 ;  /* 0x0000c10000237a24 */ /* 0x000fe200078e0223 */
        /* <DEDUP_REMOVED lines=8> */
[----:B------:R-:W-:Y:S02]  /*2c80*/  ISETP.GT.AND P4, PT, R18, 0x1, PT ;  /* 0x000000011200780c */ /* 0x000fe40003f84270 */
[----:B------:R-:W-:-:S02]  /*2c90*/  LEA R32, P3, R40, R34, 0x1 ;  /* 0x0000002228207211 */ /* 0x000fc400078608ff */
[----:B------:R-:W-:Y:S02]  /*2ca0*/  IADD3 R18, R18, -0x1, RZ ;  /* 0xffffffff12127810 */ /* 0x000fe40007ffe0ff */
[----:B------:R-:W-:Y:S02]  /*2cb0*/  LEA.HI.X R33, R40, R33, R51, 0x1, P3 ;  /* 0x0000002128217211 */ /* 0x000fe400018f0c33 */
[----:B------:R-:W-:-:S03]  /*2cc0*/  IADD3 R12, P3, R12, -0x100, RZ ;  /* 0xffffff000c0c7810 */ /* 0x000fc60007f7e0ff */
[----:B------:R0:W-:Y:S01]  /*2cd0*/  @!P0 STG.E.U16 [R32.64], R41 ;  /* 0x0000002920008986 */ /* 0x0001e2000c101504 */
        /* <DEDUP_REMOVED lines=11> */
.L_x_8002:
[----:B------:R-:W-:Y:S02]  /*2d90*/  ISETP.NE.U32.AND P0, PT, RZ, c[0x0][0x328], PT ;  /* 0x0000ca00ff007a0c */ /* 0x000fe40003f05070 */
[----:B------:R-:W-:Y:S02]  /*2da0*/  ISETP.NE.U32.AND P2, PT, RZ, c[0x0][0x348], PT ;  /* 0x0000d200ff007a0c */ /* 0x000fe40003f45070 */
[----:B------:R-:W-:Y:S02]  /*2db0*/  ISETP.NE.AND.EX P1, PT, RZ, c[0x0][0x32c], PT, P0 ;  /* 0x0000cb00ff007a0c */ /* 0x000fe40003f25300 */
[----:B------:R-:W-:-:S11]  /*2dc0*/  ISETP.NE.AND.EX P0, PT, RZ, c[0x0][0x34c], PT, P2 ;  /* 0x0000d300ff007a0c */ /* 0x000fd60003f05320 */
[----:B------:R-:W-:Y:S05]  /*2dd0*/  @!P1 BRA `(.L_x_8022) ;  /* 0x0000014000009947 */ /* 0x000fea0003800000 */
[----:B-----5:R-:W0:Y:S01]  /*2de0*/  SHFL.DOWN P1, R2, R7, 0x1, 0x1f ;  /* 0x08201f0007027f89 */ /* 0x020e220000020000 */
[----:B------:R-:W-:Y:S03]  /*2df0*/  BSSY B0, `(.L_x_8022) ;  /* 0x0000012000007945 */ /* 0x000fe60003800000 */
[----:B012---:R-:W0:Y:S01]  /*2e00*/  S2R R10, SR_LANEID ;  /* 0x00000000000a7919 */ /* 0x007e220000000000 */
[----:B------:R-:W-:-:S03]  /*2e10*/  @P1 FADD R2, R2, R7 ;  /* 0x0000000702021221 */ /* 0x000fc60000000000 */
[----:B------:R-:W1:Y:S01]  /*2e20*/  S2R R7, SR_TID.X ;  /* 0x0000000000077919 */ /* 0x000e620000002100 */
[----:B0-----:R-:W-:-:S03]  /*2e30*/  ISETP.NE.AND P2, PT, R10, RZ, PT ;  /* 0x000000ff0a00720c */ /* 0x001fc60003f45270 */
        /* <DEDUP_REMOVED lines=13> */
.L_x_8023:
[----:B0-----:R-:W-:Y:S05]  /*2f10*/  BSYNC B0 ;  /* 0x0000000000007941 */ /* 0x001fea0003800000 */
.L_x_8022:
        /* <DEDUP_REMOVED lines=23> */
.L_x_8025:
[----:B------:R-:W0:Y:S02]  /*3090*/  S2R R15, SR_TID.X ;  /* 0x00000000000f7919 */ /* 0x000e240000002100 */
.L_x_8026:
[----:B0-----:R-:W-:Y:S05]  /*30a0*/  BSYNC B0 ;  /* 0x0000000000007941 */ /* 0x001fea0003800000 */
.L_x_8024:
        /* <DEDUP_REMOVED lines=10> */
.L_x_8027:
        /* <DEDUP_REMOVED lines=9> */
[----:B-12---:R-:W-:-:S04]  /*31e0*/  IMAD.WIDE.U32 R10, R15, c[0x0][0x2b0], R8 ;  /* 0x0000ac000f0a7a25 */ /* 0x006fc800078e0008 */
[----:B------:R-:W-:-:S04]  /*31f0*/  IMAD.WIDE.U32 R6, R15, c[0x0][0x290], R6 ;  /* 0x0000a4000f067a25 */ /* 0x000fc800078e0006 */
[----:B------:R-:W-:Y:S01]  /*3200*/  IMAD R9, R15, c[0x0][0x294], R12 ;  /* 0x0000a5000f097a24 */ /* 0x000fe200078e020c */
[----:B------:R-:W-:Y:S01]  /*3210*/  LEA R8, P0, R6, c[0x0][0x310], 0x2 ;  /* 0x0000c40006087a11 */ /* 0x000fe200078010ff */
[----:B------:R-:W-:Y:S01]  /*3220*/  IMAD R0, R0, c[0x0][0x2b0], RZ ;  /* 0x0000ac0000007a24 */ /* 0x000fe200078e02ff */
[----:B------:R-:W-:Y:S02]  /*3230*/  LEA R12, P1, R10, c[0x0][0x318], 0x2 ;  /* 0x0000c6000a0c7a11 */ /* 0x000fe400078210ff */
[----:B------:R-:W-:Y:S01]  /*3240*/  IADD3 R9, R7, R9, RZ ;  /* 0x0000000907097210 */ /* 0x000fe20007ffe0ff */
[C---:B------:R-:W-:Y:S01]  /*3250*/  IMAD R13, R15.reuse, c[0x0][0x2b4], R0 ;  /* 0x0000ad000f0d7a24 */ /* 0x040fe200078e0200 */
[----:B-----5:R-:W-:Y:S02]  /*3260*/  IADD3 R15, R15, c[0x0][0x0], RZ ;  /* 0x000000000f0f7a10 */ /* 0x020fe40007ffe0ff */
[----:B------:R-:W-:Y:S02]  /*3270*/  LEA.HI.X R9, R6, c[0x0][0x314], R9, 0x2, P0 ;  /* 0x0000c50006097a11 */ /* 0x000fe400000f1409 */
[----:B------:R-:W-:-:S02]  /*3280*/  ISETP.GE.AND P0, PT, R15, c[0x0][0x16c], PT ;  /* 0x00005b000f007a0c */ /* 0x000fc40003f06270 */
[----:B------:R-:W-:-:S04]  /*3290*/  IADD3 R7, R11, R13, RZ ;  /* 0x0000000d0b077210 */ /* 0x000fc80007ffe0ff */
[----:B------:R-:W-:Y:S01]  /*32a0*/  LEA.HI.X R13, R10, c[0x0][0x31c], R7, 0x2, P1 ;  /* 0x0000c7000a0d7a11 */ /* 0x000fe200008f1407 */
[----:B0-----:R0:W-:Y:S04]  /*32b0*/  RED.E.ADD.F32.FTZ.RN.STRONG.GPU [R8.64], R17 ;  /* 0x000000110800798e */ /* 0x0011e8000c10e784 */
[----:B------:R0:W-:Y:S02]  /*32c0*/  RED.E.ADD.F32.FTZ.RN.STRONG.GPU [R12.64], R19 ;  /* 0x000000130c00798e */ /* 0x0001e4000c10e784 */
[----:B------:R-:W-:Y:S05]  /*32d0*/  @!P0 BRA `(.L_x_8027) ;  /* 0xfffffe7000008947 */ /* 0x000fea000383ffff */
[----:B------:R-:W-:Y:S05]  /*32e0*/  EXIT ;  /* 0x000000000000794d */ /* 0x000fea0003800000 */
.L_x_8028:
        /* <DEDUP_REMOVED lines=9> */
.L_x_9136:


//--------------------- .text._Z25selective_scan_bwd_kernelI32Selective_Scan_bwd_kernel_traitsILi32ELi4ELb0ELb0ELb1ELb0ELb1EN3c108BFloat16EfEEv12SSMParamsBwd --------------------------
	.section	.text._Z25selective_scan_bwd_kernelI32Selective_Scan_bwd_kernel_traitsILi32ELi4ELb0ELb0ELb1ELb0ELb1EN3c108BFloat16EfEEv12SSMParamsBwd,"ax",@progbits
	.sectioninfo	@"SHI_REGISTERS=126"
	.align	128
        .global         _Z25selective_scan_bwd_kernelI32Selective_Scan_bwd_kernel_traitsILi32ELi4ELb0ELb0ELb1ELb0ELb1EN3c108BFloat16EfEEv12SSMParamsBwd
        .type           _Z25selective_scan_bwd_kernelI32Selective_Scan_bwd_kernel_traitsILi32ELi4ELb0ELb0ELb1ELb0ELb1EN3c108BFloat16EfEEv12SSMParamsBwd,@function
        .size           _Z25selective_scan_bwd_kernelI32Selective_Scan_bwd_kernel_traitsILi32ELi4ELb0ELb0ELb1ELb0ELb1EN3c108BFloat16EfEEv12SSMParamsBwd,(.L_x_9137 - _Z25selective_scan_bwd_kernelI32Selective_Scan_bwd_kernel_traitsILi32ELi4ELb0ELb0ELb1ELb0ELb1EN3c108BFloat16EfEEv12SSMParamsBwd)
        .other          _Z25selective_scan_bwd_kernelI32Selective_Scan_bwd_kernel_traitsILi32ELi4ELb0ELb0ELb1ELb0ELb1EN3c108BFloat16EfEEv12SSMParamsBwd,@"STO_CUDA_ENTRY STV_DEFAULT"
_Z25selective_scan_bwd_kernelI32Selective_Scan_bwd_kernel_traitsILi32ELi4ELb0ELb0ELb1ELb0ELb1EN3c108BFloat16EfEEv12SSMParamsBwd:
.text._Z25selective_scan_bwd_kernelI32Selective_Scan_bwd_kernel_traitsILi32ELi4ELb0ELb0ELb1ELb0ELb1EN3c108BFloat16EfEEv12SSMParamsBwd:
        /* <DEDUP_REMOVED lines=23> */
[----:B------:R-:W-:Y:S01]  /*0170*/  IMAD.MOV.U32 R18, RZ, RZ, c[0x0][0x174] ;  /* 0x00005d00ff127624 */ /* 0x000fe200078e00ff */
[----:B------:R-:W-:Y:S01]  /*0180*/  CS2R R66, SRZ ;  /* 0x0000000000427805 */ /* 0x000fe2000001ff00 */
[----:B------:R-:W-:Y:S01]  /*0190*/  IMAD R21, R3, c[0x0][0x1d8], RZ ;  /* 0x0000760003157a24 */ /* 0x000fe200078e02ff */
[----:B------:R-:W-:Y:S01]  /*01a0*/  ISETP.GE.AND P2, PT, R16, RZ, PT ;  /* 0x000000ff1000720c */ /* 0x000fe20003f46270 */
[----:B------:R-:W-:Y:S01]  /*01b0*/  CS2R R64, SRZ ;  /* 0x0000000000407805 */ /* 0x000fe2000001ff00 */
[----:B------:R-:W-:Y:S01]  /*01c0*/  ISETP.GE.AND P3, PT, R18, 0x1, PT ;  /* 0x000000011200780c */ /* 0x000fe20003f66270 */
[----:B-1----:R-:W-:Y:S01]  /*01d0*/  HFMA2.MMA R10, -RZ, RZ, 0, 0 ;  /* 0x00000000ff0a7435 */ /* 0x002fe200000001ff */
[----:B------:R-:W-:Y:S01]  /*01e0*/  IMAD R21, R0, c[0x0][0x1dc], R21 ;  /* 0x0000770000157a24 */ /* 0x000fe200078e0215 */
[----:B0-----:R-:W-:Y:S01]  /*01f0*/  SHF.R.S32.HI R6, RZ, 0x1f, R5 ;  /* 0x0000001fff067819 */ /* 0x001fe20000011405 */
[----:B--2---:R-:W-:-:S04]  /*0200*/  IMAD.MOV R14, RZ, RZ, -R11 ;  /* 0x000000ffff0e7224 */ /* 0x004fc800078e0a0b */
[----:B------:R-:W-:Y:S02]  /*0210*/  IMAD R12, R6, c[0x0][0x1e0], RZ ;  /* 0x00007800060c7a24 */ /* 0x000fe400078e02ff */
[----:B------:R-:W-:Y:S01]  /*0220*/  IMAD R7, R14, R17, RZ ;  /* 0x000000110e077224 */ /* 0x000fe200078e02ff */
[----:B------:R-:W-:Y:S01]  /*0230*/  IABS R14, R0 ;  /* 0x00000000000e7213 */ /* 0x000fe20000000000 */
[----:B------:R-:W-:Y:S02]  /*0240*/  IMAD R15, R5, c[0x0][0x1e4], R12 ;  /* 0x00007900050f7a24 */ /* 0x000fe400078e020c */
[----:B------:R-:W-:-:S04]  /*0250*/  IMAD.HI.U32 R11, R11, R7, R10 ;  /* 0x000000070b0b7227 */ /* 0x000fc800078e000a */
[----:B------:R-:W-:Y:S02]  /*0260*/  IMAD R10, R6, c[0x0][0x1d0], RZ ;  /* 0x00007400060a7a24 */ /* 0x000fe400078e02ff */
[----:B------:R-:W-:-:S04]  /*0270*/  IMAD.HI.U32 R7, R11, R14, RZ ;  /* 0x0000000e0b077227 */ /* 0x000fc800078e00ff */
[----:B---3--:R-:W-:Y:S02]  /*0280*/  IMAD.MOV R8, RZ, RZ, -R7 ;  /* 0x000000ffff087224 */ /* 0x008fe400078e0a07 */
[----:B------:R-:W-:Y:S02]  /*0290*/  IMAD R13, R5, c[0x0][0x1d4], R10 ;  /* 0x00007500050d7a24 */ /* 0x000fe400078e020a */
[----:B------:R-:W-:Y:S02]  /*02a0*/  IMAD R14, R17, R8, R14 ;  /* 0x00000008110e7224 */ /* 0x000fe400078e020e */
[----:B------:R-:W-:-:S03]  /*02b0*/  IMAD.WIDE.U32 R8, R5, c[0x0][0x1d0], RZ ;  /* 0x0000740005087a25 */ /* 0x000fc600078e00ff */
[----:B------:R-:W-:Y:S01]  /*02c0*/  ISETP.GT.U32.AND P1, PT, R17, R14, PT ;  /* 0x0000000e1100720c */ /* 0x000fe20003f24070 */
[----:B------:R-:W-:Y:S01]  /*02d0*/  IMAD.WIDE.U32 R10, R5, c[0x0][0x1e0], RZ ;  /* 0x00007800050a7a25 */ /* 0x000fe200078e00ff */
[----:B------:R-:W-:-:S03]  /*02e0*/  IADD3 R9, R9, R13, RZ ;  /* 0x0000000d09097210 */ /* 0x000fc60007ffe0ff */
[----:B------:R-:W-:Y:S02]  /*02f0*/  IMAD R16, R6, c[0x0][0x278], RZ ;  /* 0x00009e0006107a24 */ /* 0x000fe400078e02ff */
[----:B------:R-:W-:-:S04]  /*0300*/  IMAD.WIDE.U32 R8, R0, c[0x0][0x1d8], R8 ;  /* 0x0000760000087a25 */ /* 0x000fc800078e0008 */
[----:B------:R-:W-:Y:S02]  /*0310*/  IMAD.IADD R11, R11, 0x1, R15 ;  /* 0x000000010b0b7824 */ /* 0x000fe400078e020f */
[-C--:B------:R-:W-:Y:S01]  /*0320*/  @!P1 IADD3 R14, R14, -R17.reuse, RZ ;  /* 0x800000110e0e9210 */ /* 0x080fe20007ffe0ff */
[----:B------:R-:W-:Y:S01]  /*0330*/  IMAD.WIDE.U32 R12, R5, c[0x0][0x278], RZ ;  /* 0x00009e00050c7a25 */ /* 0x000fe200078e00ff */
[----:B------:R-:W-:Y:S02]  /*0340*/  @!P1 IADD3 R7, R7, 0x1, RZ ;  /* 0x0000000107079810 */ /* 0x000fe40007ffe0ff */
[----:B------:R-:W-:Y:S01]  /*0350*/  ISETP.GE.U32.AND P0, PT, R14, R17, PT ;  /* 0x000000110e00720c */ /* 0x000fe20003f06070 */
[----:B------:R-:W-:Y:S01]  /*0360*/  IMAD R15, R5, c[0x0][0x27c], R16 ;  /* 0x00009f00050f7a24 */ /* 0x000fe200078e0210 */
[----:B------:R-:W-:Y:S01]  /*0370*/  LEA R17, R18, 0xffffff80, 0x7 ;  /* 0xffffff8012117811 */ /* 0x000fe200078e38ff */
[----:B------:R-:W-:Y:S01]  /*0380*/  IMAD R16, R6, c[0x0][0x1b0], RZ ;  /* 0x00006c0006107a24 */ /* 0x000fe200078e02ff */
[----:B------:R-:W-:-:S02]  /*0390*/  ISETP.NE.AND P1, PT, RZ, c[0x0][0x178], PT ;  /* 0x00005e00ff007a0c */ /* 0x000fc40003f25270 */
[----:B------:R-:W-:Y:S01]  /*03a0*/  SHF.R.S32.HI R19, RZ, 0x1f, R17 ;  /* 0x0000001fff137819 */ /* 0x000fe20000011411 */
[----:B------:R-:W-:Y:S01]  /*03b0*/  IMAD R23, R5, c[0x0][0x1b4], R16 ;  /* 0x00006d0005177a24 */ /* 0x000fe200078e0210 */
[----:B------:R-:W-:Y:S02]  /*03c0*/  IADD3 R24, P4, R17, R8, RZ ;  /* 0x0000000811187210 */ /* 0x000fe40007f9e0ff */
[----:B------:R-:W-:Y:S01]  /*03d0*/  IADD3 R13, R13, R15, RZ ;  /* 0x0000000f0d0d7210 */ /* 0x000fe20007ffe0ff */
[----:B------:R-:W-:Y:S01]  /*03e0*/  IMAD.WIDE.U32 R14, R5, c[0x0][0x1b0], RZ ;  /* 0x00006c00050e7a25 */ /* 0x000fe200078e00ff */
[----:B------:R-:W-:Y:S02]  /*03f0*/  IADD3.X R25, R19, R9, R21, P4, !PT ;  /* 0x0000000913197210 */ /* 0x000fe400027fe415 */
[----:B------:R-:W-:Y:S01]  /*0400*/  @P0 IADD3 R7, R7, 0x1, RZ ;  /* 0x0000000107070810 */ /* 0x000fe20007ffe0ff */
[----:B------:R-:W-:Y:S02]  /*0410*/  IMAD R21, R3, c[0x0][0x1e8], RZ ;  /* 0x00007a0003157a24 */ /* 0x000fe400078e02ff */
[----:B------:R-:W-:Y:S01]  /*0420*/  IMAD.WIDE.U32 R8, R0, c[0x0][0x1e8], R10 ;  /* 0x00007a0000087a25 */ /* 0x000fe200078e000a */
[----:B------:R-:W-:-:S02]  /*0430*/  @!P2 IADD3 R7, -R7, RZ, RZ ;  /* 0x000000ff0707a210 */ /* 0x000fc40007ffe1ff */
[----:B------:R-:W-:Y:S01]  /*0440*/  @!P1 LOP3.LUT R7, RZ, c[0x0][0x178], RZ, 0x33, !PT ;  /* 0x00005e00ff079a12 */ /* 0x000fe200078e33ff */
[----:B------:R-:W-:Y:S01]  /*0450*/  IMAD.IADD R15, R15, 0x1, R23 ;  /* 0x000000010f0f7824 */ /* 0x000fe200078e0217 */
[----:B------:R-:W-:Y:S01]  /*0460*/  IADD3 R22, P0, R17, R8, RZ ;  /* 0x0000000811167210 */ /* 0x000fe20007f1e0ff */
[----:B------:R-:W-:Y:S01]  /*0470*/  IMAD R23, R3, c[0x0][0x280], RZ ;  /* 0x0000a00003177a24 */ /* 0x000fe200078e02ff */
[----:B------:R-:W-:Y:S01]  /*0480*/  SHF.R.S32.HI R8, RZ, 0x1f, R7 ;  /* 0x0000001fff087819 */ /* 0x000fe20000011407 */
[----:B------:R-:W-:-:S04]  /*0490*/  IMAD.WIDE.U32 R10, R0, c[0x0][0x280], R12 ;  /* 0x0000a000000a7a25 */ /* 0x000fc800078e000c */
[C---:B------:R-:W-:Y:S01]  /*04a0*/  IMAD R21, R0.reuse, c[0x0][0x1ec], R21 ;  /* 0x00007b0000157a24 */ /* 0x040fe200078e0215 */
[----:B------:R-:W-:Y:S01]  /*04b0*/  IADD3 R20, P2, R17, R10, RZ ;  /* 0x0000000a11147210 */ /* 0x000fe20007f5e0ff */
[----:B------:R-:W-:Y:S01]  /*04c0*/  IMAD R12, R0, c[0x0][0x284], R23 ;  /* 0x0000a100000c7a24 */ /* 0x000fe200078e0217 */
[----:B------:R-:W-:Y:S01]  /*04d0*/  LEA R23, P1, R24, c[0x0][0x240], 0x1 ;  /* 0x0000900018177a11 */ /* 0x000fe200078208ff */
[----:B------:R-:W-:Y:S01]  /*04e0*/  IMAD R10, R8, c[0x0][0x1c8], RZ ;  /* 0x00007200080a7a24 */ /* 0x000fe200078e02ff */
[----:B------:R-:W-:Y:S01]  /*04f0*/  IADD3.X R9, R19, R9, R21, P0, !PT ;  /* 0x0000000913097210 */ /* 0x000fe200007fe415 */
[----:B------:R-:W-:Y:S01]  /*0500*/  IMAD.WIDE.U32 R14, R7, c[0x0][0x1c8], R14 ;  /* 0x00007200070e7a25 */ /* 0x000fe200078e000e */
[----:B------:R-:W-:Y:S02]  /*0510*/  ISETP.NE.U32.AND P0, PT, RZ, c[0x0][0x260], PT ;  /* 0x00009800ff007a0c */ /* 0x000fe40003f05070 */
[----:B------:R-:W-:Y:S02]  /*0520*/  IADD3.X R11, R19, R11, R12, P2, !PT ;  /* 0x0000000b130b7210 */ /* 0x000fe400017fe40c */
[----:B------:R-:W-:-:S02]  /*0530*/  LEA R21, P2, R22, c[0x0][0x248], 0x1 ;  /* 0x0000920016157a11 */ /* 0x000fc400078408ff */
[----:B------:R-:W-:Y:S02]  /*0540*/  ISETP.NE.AND.EX P0, PT, RZ, c[0x0][0x264], PT, P0 ;  /* 0x00009900ff007a0c */ /* 0x000fe40003f05300 */
[----:B------:R-:W-:Y:S02]  /*0550*/  LEA.HI.X R24, R24, c[0x0][0x244], R25, 0x1, P1 ;  /* 0x0000910018187a11 */ /* 0x000fe400008f0c19 */
[----:B------:R-:W-:Y:S01]  /*0560*/  LEA.HI.X R22, R22, c[0x0][0x24c], R9, 0x1, P2 ;  /* 0x0000930016167a11 */ /* 0x000fe200010f0c09 */
[----:B------:R-:W-:Y:S01]  /*0570*/  IMAD R9, R7, c[0x0][0x1cc], R10 ;  /* 0x0000730007097a24 */ /* 0x000fe200078e020a */
[----:B------:R-:W-:Y:S02]  /*0580*/  ISETP.NE.U32.AND P1, PT, RZ, c[0x0][0x328], PT ;  /* 0x0000ca00ff007a0c */ /* 0x000fe40003f25070 */
[----:B------:R-:W-:Y:S01]  /*0590*/  ISETP.NE.U32.AND P2, PT, RZ, c[0x0][0x348], PT ;  /* 0x0000d200ff007a0c */ /* 0x000fe20003f45070 */
[----:B------:R-:W-:Y:S01]  /*05a0*/  IMAD.IADD R10, R15, 0x1, R9 ;  /* 0x000000010f0a7824 */ /* 0x000fe200078e0209 */
[----:B------:R-:W-:-:S02]  /*05b0*/  ISETP.NE.AND.EX P1, PT, RZ, c[0x0][0x32c], PT, P1 ;  /* 0x0000cb00ff007a0c */ /* 0x000fc40003f25310 */
[----:B------:R-:W-:Y:S01]  /*05c0*/  ISETP.NE.AND.EX P2, PT, RZ, c[0x0][0x34c], PT, P2 ;  /* 0x0000d300ff007a0c */ /* 0x000fe20003f45320 */
[----:B------:R-:W-:Y:S01]  /*05d0*/  @P0 IMAD R9, R5, c[0x0][0x164], R0 ;  /* 0x0000590005090a24 */ /* 0x000fe200078e0200 */
[C---:B------:R-:W-:Y:S01]  /*05e0*/  LEA R16, P4, R20.reuse, c[0x0][0x308], 0x1 ;  /* 0x0000c20014107a11 */ /* 0x040fe200078808ff */
[----:B------:R-:W-:Y:S01]  /*05f0*/  @P0 IMAD.MOV.U32 R68, RZ, RZ, 0x8 ;  /* 0x00000008ff440424 */ /* 0x000fe200078e00ff */
[----:B------:R-:W-:Y:S01]  /*0600*/  IADD3 R17, P5, R17, R14, RZ ;  /* 0x0000000e11117210 */ /* 0x000fe20007fbe0ff */
[----:B------:R-:W-:Y:S01]  /*0610*/  @P0 IMAD R9, R9, c[0x0][0x174], RZ ;  /* 0x00005d0009090a24 */ /* 0x000fe200078e02ff */
[----:B------:R-:W-:Y:S02]  /*0620*/  LEA.HI.X R20, R20, c[0x0][0x30c], R11, 0x1, P4 ;  /* 0x0000c30014147a11 */ /* 0x000fe400020f0c0b */
[----:B------:R-:W-:Y:S01]  /*0630*/  IADD3.X R10, R19, R10, RZ, P5, !PT ;  /* 0x0000000a130a7210 */ /* 0x000fe20002ffe4ff */
[----:B------:R-:W-:Y:S01]  /*0640*/  @P0 IMAD R9, R9, c[0x0][0x16c], RZ ;  /* 0x00005b0009090a24 */ /* 0x000fe200078e02ff */
[----:B------:R-:W-:-:S02]  /*0650*/  LEA R18, P6, R17, c[0x0][0x230], 0x1 ;  /* 0x00008c0011127a11 */ /* 0x000fc400078c08ff */
[C---:B------:R-:W-:Y:S01]  /*0660*/  @P1 LEA R66, P4, R0.reuse, c[0x0][0x328], 0x2 ;  /* 0x0000ca0000421a11 */ /* 0x040fe200078810ff */
[----:B------:R-:W-:Y:S01]  /*0670*/  @P0 IMAD.WIDE R68, R9, R68, c[0x0][0x260] ;  /* 0x0000980009440625 */ /* 0x000fe200078e0244 */
[C---:B------:R-:W-:Y:S01]  /*0680*/  @P2 LEA R64, P5, R0.reuse, c[0x0][0x348], 0x2 ;  /* 0x0000d20000402a11 */ /* 0x040fe200078a10ff */
[----:B------:R-:W-:Y:S01]  /*0690*/  @!P0 CS2R R68, SRZ ;  /* 0x0000000000448805 */ /* 0x000fe2000001ff00 */
[----:B------:R-:W-:Y:S01]  /*06a0*/  LEA.HI.X R19, R17, c[0x0][0x234], R10, 0x1, P6 ;  /* 0x00008d0011137a11 */ /* 0x000fe200030f0c0a */
[----:B------:R-:W-:Y:S01]  /*06b0*/  IMAD.MOV.U32 R10, RZ, RZ, RZ ;  /* 0x000000ffff0a7224 */ /* 0x000fe200078e00ff */
        /* <DEDUP_REMOVED lines=10> */
[----:B------:R-:W-:Y:S01]  /*0760*/  MOV R22, RZ ;  /* 0x000000ff00167202 */ /* 0x000fe20000000f00 */
[----:B------:R-:W-:-:S02]  /*0770*/  IMAD R27, R3, c[0x0][0x198], RZ ;  /* 0x00006600031b7a24 */ /* 0x000fc400078e02ff */
[----:B------:R-:W-:-:S04]  /*0780*/  IMAD.WIDE.U32 R60, R0, c[0x0][0x198], RZ ;  /* 0x00006600003c7a25 */ /* 0x000fc800078e00ff */
[C---:B------:R-:W-:Y:S02]  /*0790*/  IMAD R27, R0.reuse, c[0x0][0x19c], R27 ;  /* 0x00006700001b7a24 */ /* 0x040fe400078e021b */
[----:B------:R-:W-:-:S03]  /*07a0*/  IMAD.WIDE.U32 R62, R0, c[0x0][0x180], RZ ;  /* 0x00006000003e7a25 */ /* 0x000fc600078e00ff */
[----:B------:R-:W-:Y:S01]  /*07b0*/  IADD3 R27, R61, R27, RZ ;  /* 0x0000001b3d1b7210 */ /* 0x000fe20007ffe0ff */
[----:B------:R-:W-:Y:S01]  /*07c0*/  IMAD.MOV.U32 R17, RZ, RZ, R20 ;  /* 0x000000ffff117224 */ /* 0x000fe200078e0014 */
[----:B------:R-:W-:Y:S01]  /*07d0*/  MOV R20, c[0x0][0x174] ;  /* 0x00005d0000147a02 */ /* 0x000fe20000000f00 */
[----:B0-----:R-:W-:Y:S01]  /*07e0*/  IMAD.WIDE.U32 R10, R5, c[0x0][0x2b8], R12 ;  /* 0x0000ae00050a7a25 */ /* 0x001fe200078e000c */
[----:B------:R-:W-:-:S03]  /*07f0*/  MOV R13, R24 ;  /* 0x00000018000d7202 */ /* 0x000fc60000000f00 */
[----:B------:R-:W-:Y:S02]  /*0800*/  IMAD.IADD R11, R11, 0x1, R9 ;  /* 0x000000010b0b7824 */ /* 0x000fe400078e0209 */
[C---:B------:R-:W-:Y:S02]  /*0810*/  IMAD R9, R7.reuse, c[0x0][0x2c4], R14 ;  /* 0x0000b10007097a24 */ /* 0x040fe400078e020e */
[----:B------:R-:W-:-:S04]  /*0820*/  IMAD.WIDE.U32 R10, R7, c[0x0][0x2c0], R10 ;  /* 0x0000b000070a7a25 */ /* 0x000fc800078e000a */
[----:B------:R-:W-:Y:S01]  /*0830*/  IMAD.MOV.U32 R14, RZ, RZ, R21 ;  /* 0x000000ffff0e7224 */ /* 0x000fe200078e0015 */
[----:B------:R-:W-:Y:S01]  /*0840*/  IADD3 R9, R11, R9, RZ ;  /* 0x000000090b097210 */ /* 0x000fe20007ffe0ff */
[----:B------:R-:W0:Y:S01]  /*0850*/  S2R R21, SR_LANEID ;  /* 0x0000000000157919 */ /* 0x000e220000000000 */
[C---:B------:R-:W-:Y:S01]  /*0860*/  LEA R26, P0, R10.reuse, c[0x0][0x320], 0x2 ;  /* 0x0000c8000a1a7a11 */ /* 0x040fe200078010ff */
[----:B------:R-:W-:Y:S02]  /*0870*/  IMAD.MOV.U32 R11, RZ, RZ, R23 ;  /* 0x000000ffff0b7224 */ /* 0x000fe400078e0017 */
[----:B------:R-:W-:Y:S01]  /*0880*/  IMAD R23, R3, c[0x0][0x180], RZ ;  /* 0x0000600003177a24 */ /* 0x000fe200078e02ff */
[----:B------:R-:W-:Y:S01]  /*0890*/  LEA.HI.X R36, R10, c[0x0][0x324], R9, 0x2, P0 ;  /* 0x0000c9000a247a11 */ /* 0x000fe200000f1409 */
[----:B------:R-:W-:Y:S01]  /*08a0*/  IMAD.SHL.U32 R9, R12, 0x4, RZ ;  /* 0x000000040c097824 */ /* 0x000fe200078e00ff */
[----:B------:R-:W-:Y:S01]  /*08b0*/  IADD3 R24, P0, R26, -0x100, RZ ;  /* 0xffffff001a187810 */ /* 0x000fe20007f1e0ff */
[----:B------:R-:W-:Y:S01]  /*08c0*/  IMAD R25, R0, c[0x0][0x184], R23 ;  /* 0x0000610000197a24 */ /* 0x000fe200078e0217 */
[----:B------:R-:W-:Y:S01]  /*08d0*/  IADD3 R26, P1, R26, -0x80, RZ ;  /* 0xffffff801a1a7810 */ /* 0x000fe20007f3e0ff */
[----:B------:R-:W-:Y:S01]  /*08e0*/  IMAD.MOV.U32 R10, RZ, RZ, RZ ;  /* 0x000000ffff0a7224 */ /* 0x000fe200078e00ff */
[----:B------:R-:W-:Y:S01]  /*08f0*/  LOP3.LUT R59, R9, 0xffffff80, RZ, 0xc0, !PT ;  /* 0xffffff80093b7812 */ /* 0x000fe200078ec0ff */
[----:B------:R-:W-:Y:S01]  /*0900*/  IMAD.IADD R25, R63, 0x1, R25 ;  /* 0x000000013f197824 */ /* 0x000fe200078e0219 */
[----:B------:R-:W-:-:S02]  /*0910*/  IADD3.X R31, R36, -0x1, RZ, P0, !PT ;  /* 0xffffffff241f7810 */ /* 0x000fc400007fe4ff */
[----:B------:R-:W-:Y:S02]  /*0920*/  LOP3.LUT R58, R59, 0x1f, R12, 0xf8, !PT ;  /* 0x0000001f3b3a7812 */ /* 0x000fe400078ef80c */
[----:B------:R-:W-:Y:S02]  /*0930*/  MOV R9, RZ ;  /* 0x000000ff00097202 */ /* 0x000fe40000000f00 */
[----:B------:R-:W-:Y:S02]  /*0940*/  LOP3.LUT R23, R12, 0x1f, RZ, 0xc0, !PT ;  /* 0x0000001f0c177812 */ /* 0x000fe400078ec0ff */
[----:B------:R-:W-:Y:S02]  /*0950*/  SHF.R.S32.HI R59, RZ, 0x1f, R58 ;  /* 0x0000001fff3b7819 */ /* 0x000fe4000001143a */
[C---:B------:R-:W-:Y:S02]  /*0960*/  LOP3.LUT R28, R58.reuse, 0x20, RZ, 0xfc, !PT ;  /* 0x000000203a1c7812 */ /* 0x040fe400078efcff */
[----:B------:R-:W-:-:S02]  /*0970*/  LOP3.LUT R29, R58, 0x40, RZ, 0xfc, !PT ;  /* 0x000000403a1d7812 */ /* 0x000fc400078efcff */
[----:B------:R-:W-:Y:S02]  /*0980*/  LOP3.LUT R30, R58, 0x60, RZ, 0xfc, !PT ;  /* 0x000000603a1e7812 */ /* 0x000fe400078efcff */
[----:B0-----:R-:W-:Y:S02]  /*0990*/  IADD3.X R36, R36, -0x1, RZ, P1, !PT ;  /* 0xffffffff24247810 */ /* 0x001fe40000ffe4ff */
.L_x_8053:
[----:B------:R-:W-:Y:S01]  /*09a0*/  BAR.SYNC.DEFER_BLOCKING 0x0 ;  /* 0x0000000000007b1d */ /* 0x000fe20000010000 */
[----:B------:R-:W-:Y:S02]  /*09b0*/  LEA R56, R20, 0xffffff80, 0x7 ;  /* 0xffffff8014387811 */ /* 0x000fe400078e38ff */
[----:B----4-:R-:W-:Y:S02]  /*09c0*/  LEA R32, P4, R58, R11, 0x1 ;  /* 0x0000000b3a207211 */ /* 0x010fe400078808ff */
[----:B------:R-:W-:Y:S02]  /*09d0*/  IADD3 R93, -R56, c[0x0][0x168], RZ ;  /* 0x00005a00385d7a10 */ /* 0x000fe40007ffe1ff */
[----:B------:R-:W-:Y:S02]  /*09e0*/  PRMT R40, RZ, 0x7610, R40 ;  /* 0x00007610ff287816 */ /* 0x000fe40000000028 */
[----:B------:R-:W-:-:S02]  /*09f0*/  ISETP.GE.AND P0, PT, R58, R93, PT ;  /* 0x0000005d3a00720c */ /* 0x000fc40003f06270 */
[-C--:B------:R-:W-:Y:S02]  /*0a00*/  ISETP.GE.AND P1, PT, R28, R93.reuse, PT ;  /* 0x0000005d1c00720c */ /* 0x080fe40003f26270 */
[-C--:B------:R-:W-:Y:S02]  /*0a10*/  ISETP.GE.AND P2, PT, R29, R93.reuse, PT ;  /* 0x0000005d1d00720c */ /* 0x080fe40003f46270 */
[----:B------:R-:W-:Y:S02]  /*0a20*/  ISETP.GE.AND P3, PT, R30, R93, PT ;  /* 0x0000005d1e00720c */ /* 0x000fe40003f66270 */
[----:B0-----:R-:W-:Y:S02]  /*0a30*/  PRMT R42, RZ, 0x7610, R42 ;  /* 0x00007610ff2a7816 */ /* 0x001fe4000000002a */
[----:B------:R-:W-:Y:S02]  /*0a40*/  PRMT R44, RZ, 0x7610, R44 ;  /* 0x00007610ff2c7816 */ /* 0x000fe4000000002c */
[----:B------:R-:W-:-:S02]  /*0a50*/  PRMT R46, RZ, 0x7610, R46 ;  /* 0x00007610ff2e7816 */ /* 0x000fc4000000002e */
[----:B------:R-:W-:-:S05]  /*0a60*/  LEA.HI.X R33, R58, R13, R59, 0x1, P4 ;  /* 0x0000000d3a217211 */ /* 0x000fca00020f0c3b */
[----:B--2---:R0:W2:Y:S04]  /*0a70*/  @!P0 LDG.E.U16 R40, [R32.64] ;  /* 0x0000000420288981 */ /* 0x0040a8000c1e1500 */
[----:B---3--:R0:W3:Y:S04]  /*0a80*/  @!P1 LDG.E.U16 R42, [R32.64+0x40] ;  /* 0x00004004202a9981 */ /* 0x0080e8000c1e1500 */
[----:B------:R0:W4:Y:S04]  /*0a90*/  @!P2 LDG.E.U16 R44, [R32.64+0x80] ;  /* 0x00008004202ca981 */ /* 0x000128000c1e1500 */
[----:B------:R0:W4:Y:S01]  /*0aa0*/  @!P3 LDG.E.U16 R46, [R32.64+0xc0] ;  /* 0x0000c004202eb981 */ /* 0x000122000c1e1500 */
[----:B------:R-:W-:Y:S01]  /*0ab0*/  IMAD.SHL.U32 R37, R21, 0x2, RZ ;  /* 0x0000000215257824 */ /* 0x000fe200078e00ff */
[----:B------:R-:W-:-:S02]  /*0ac0*/  SHF.L.U32 R39, R58, 0x1, RZ ;  /* 0x000000013a277819 */ /* 0x000fc400000006ff */
[----:B------:R-:W-:Y:S02]  /*0ad0*/  SHF.L.U64.HI R38, R58, 0x1, R59 ;  /* 0x000000013a267819 */ /* 0x000fe4000001023b */
[----:B------:R-:W-:Y:S02]  /*0ae0*/  IADD3 R34, P0, R14, R39, RZ ;  /* 0x000000270e227210 */ /* 0x000fe40007f1e0ff */
[-C--:B------:R-:W-:Y:S02]  /*0af0*/  ISETP.GE.AND P1, PT, R28, R93.reuse, PT ;  /* 0x0000005d1c00720c */ /* 0x080fe40003f26270 */
[-C--:B------:R-:W-:Y:S01]  /*0b00*/  ISETP.GE.AND P2, PT, R29, R93.reuse, PT ;  /* 0x0000005d1d00720c */ /* 0x080fe20003f46270 */
[----:B------:R-:W-:Y:S01]  /*0b10*/  IMAD.X R35, R15, 0x1, R38, P0 ;  /* 0x000000010f237824 */ /* 0x000fe200000e0626 */
[-C--:B------:R-:W-:Y:S02]  /*0b20*/  ISETP.GE.AND P0, PT, R58, R93.reuse, PT ;  /* 0x0000005d3a00720c */ /* 0x080fe40003f06270 */
[----:B------:R-:W-:-:S02]  /*0b30*/  ISETP.GE.AND P3, PT, R30, R93, PT ;  /* 0x0000005d1e00720c */ /* 0x000fc40003f66270 */
[----:B------:R-:W-:Y:S02]  /*0b40*/  PRMT R48, RZ, 0x7610, R48 ;  /* 0x00007610ff307816 */ /* 0x000fe40000000030 */
[----:B------:R-:W-:Y:S02]  /*0b50*/  PRMT R50, RZ, 0x7610, R50 ;  /* 0x00007610ff327816 */ /* 0x000fe40000000032 */
[----:B0-----:R-:W-:Y:S02]  /*0b60*/  PRMT R32, RZ, 0x7610, R32 ;  /* 0x00007610ff207816 */ /* 0x001fe40000000020 */
[----:B------:R-:W-:Y:S01]  /*0b70*/  PRMT R52, RZ, 0x7610, R52 ;  /* 0x00007610ff347816 */ /* 0x000fe20000000034 */
[----:B--2---:R-:W-:Y:S04]  /*0b80*/  STS.U16 [R37], R40 ;  /* 0x0000002825007388 */ /* 0x004fe80000000400 */
[----:B---3--:R-:W-:Y:S04]  /*0b90*/  STS.U16 [R37+0x40], R42 ;  /* 0x0000402a25007388 */ /* 0x008fe80000000400 */
[----:B----4-:R0:W-:Y:S04]  /*0ba0*/  STS.U16 [R37+0x80], R44 ;  /* 0x0000802c25007388 */ /* 0x0101e80000000400 */
[----:B-1----:R1:W-:Y:S01]  /*0bb0*/  STS.U16 [R37+0xc0], R46 ;  /* 0x0000c02e25007388 */ /* 0x0023e20000000400 */
[----:B------:R-:W-:-:S06]  /*0bc0*/  NOP ;  /* 0x0000000000007918 */ /* 0x000fcc0000000000 */
[----:B------:R-:W-:Y:S04]  /*0bd0*/  LDS.64 R54, [R21.X8] ;  /* 0x0000000015367984 */ /* 0x000fe80000008a00 */
[----:B------:R-:W-:Y:S06]  /*0be0*/  BAR.SYNC.DEFER_BLOCKING 0x0 ;  /* 0x0000000000007b1d */ /* 0x000fec0000010000 */
[----:B------:R-:W2:Y:S04]  /*0bf0*/  @!P0 LDG.E.U16 R48, [R34.64] ;  /* 0x0000000422308981 */ /* 0x000ea8000c1e1500 */
[----:B------:R-:W3:Y:S04]  /*0c00*/  @!P1 LDG.E.U16 R50, [R34.64+0x40] ;  /* 0x0000400422329981 */ /* 0x000ee8000c1e1500 */
[----:B------:R-:W4:Y:S04]  /*0c10*/  @!P2 LDG.E.U16 R32, [R34.64+0x80] ;  /* 0x000080042220a981 */ /* 0x000f28000c1e1500 */
[----:B------:R-:W4:Y:S01]  /*0c20*/  @!P3 LDG.E.U16 R52, [R34.64+0xc0] ;  /* 0x0000c0042234b981 */ /* 0x000f22000c1e1500 */
[----:B0-----:R-:W-:-:S02]  /*0c30*/  LEA R44, P0, R58, R16, 0x1 ;  /* 0x000000103a2c7211 */ /* 0x001fc400078008ff */
[----:B------:R-:W-:Y:S02]  /*0c40*/  ISETP.GE.AND P1, PT, R28, R93, PT ;  /* 0x0000005d1c00720c */ /* 0x000fe40003f26270 */
[C---:B------:R-:W-:Y:S02]  /*0c50*/  LEA.HI.X R45, R58.reuse, R17, R59, 0x1, P0 ;  /* 0x000000113a2d7211 */ /* 0x040fe400000f0c3b */
[-C--:B------:R-:W-:Y:S02]  /*0c60*/  ISETP.GE.AND P0, PT, R58, R93.reuse, PT ;  /* 0x0000005d3a00720c */ /* 0x080fe40003f06270 */
[-C--:B------:R-:W-:Y:S02]  /*0c70*/  ISETP.GE.AND P2, PT, R29, R93.reuse, PT ;  /* 0x0000005d1d00720c */ /* 0x080fe40003f46270 */
[----:B------:R-:W-:Y:S02]  /*0c80*/  ISETP.GE.AND P3, PT, R30, R93, PT ;  /* 0x0000005d1e00720c */ /* 0x000fe40003f66270 */
[----:B-1----:R-:W-:-:S02]  /*0c90*/  PRMT R46, RZ, 0x7610, R46 ;  /* 0x00007610ff2e7816 */ /* 0x002fc4000000002e */
        /* <DEDUP_REMOVED lines=14> */
[----:B------:R-:W-:Y:S01]  /*0d80*/  ISETP.GE.AND P0, PT, R58, R93, PT ;  /* 0x0000005d3a00720c */ /* 0x000fe20003f06270 */
[----:B------:R-:W-:Y:S01]  /*0d90*/  IMAD R40, R6, c[0x0][0x1f0], RZ ;  /* 0x00007c0006287a24 */ /* 0x000fe200078e02ff */
[----:B------:R-:W-:Y:S01]  /*0da0*/  SHF.R.S32.HI R57, RZ, 0x1f, R56 ;  /* 0x0000001fff397819 */ /* 0x000fe20000011438 */
[----:B------:R-:W-:Y:S01]  /*0db0*/  IMAD.WIDE.U32 R34, R5, c[0x0][0x1f0], RZ ;  /* 0x00007c0005227a25 */ /* 0x000fe200078e00ff */
[----:B0-----:R-:W-:-:S02]  /*0dc0*/  PRMT R50, RZ, 0x7610, R50 ;  /* 0x00007610ff327816 */ /* 0x001fc40000000032 */
[----:B-1----:R-:W-:Y:S01]  /*0dd0*/  PRMT R52, RZ, 0x7610, R52 ;  /* 0x00007610ff347816 */ /* 0x002fe20000000034 */
[----:B------:R-:W-:Y:S01]  /*0de0*/  IMAD R47, R5, c[0x0][0x1f4], R40 ;  /* 0x00007d00052f7a24 */ /* 0x000fe200078e0228 */
[----:B------:R-:W-:Y:S01]  /*0df0*/  PRMT R76, RZ, 0x7610, R76 ;  /* 0x00007610ff4c7816 */ /* 0x000fe2000000004c */
[----:B------:R-:W-:Y:S01]  /*0e00*/  IMAD.MOV.U32 R42, RZ, RZ, R34 ;  /* 0x000000ffff2a7224 */ /* 0x000fe200078e0022 */
[----:B--2---:R-:W-:Y:S02]  /*0e10*/  LEA R45, P2, R58, c[0x0][0x268], 0x1 ;  /* 0x00009a003a2d7a11 */ /* 0x004fe400078408ff */
[----:B------:R-:W-:Y:S01]  /*0e20*/  IADD3 R43, R35, R47, RZ ;  /* 0x0000002f232b7210 */ /* 0x000fe20007ffe0ff */
[----:B------:R-:W-:Y:S01]  /*0e30*/  @!P0 IMAD.WIDE.U32 R40, R5, c[0x0][0x1f0], R56 ;  /* 0x00007c0005288a25 */ /* 0x000fe200078e0038 */
[----:B------:R-:W-:-:S03]  /*0e40*/  PRMT R78, RZ, 0x7610, R78 ;  /* 0x00007610ff4e7816 */ /* 0x000fc6000000004e */
[----:B------:R-:W-:Y:S01]  /*0e50*/  @!P0 IMAD.IADD R35, R47, 0x1, R41 ;  /* 0x000000012f238824 */ /* 0x000fe200078e0229 */
[----:B------:R-:W-:Y:S01]  /*0e60*/  @!P0 MOV R34, R40 ;  /* 0x0000002800228202 */ /* 0x000fe20000000f00 */
[----:B------:R-:W-:Y:S01]  /*0e70*/  IMAD R41, R3, c[0x0][0x1f8], RZ ;  /* 0x00007e0003297a24 */ /* 0x000fe200078e02ff */
[----:B------:R-:W-:Y:S01]  /*0e80*/  MOV R47, c[0x0][0x174] ;  /* 0x00005d00002f7a02 */ /* 0x000fe20000000f00 */
[----:B------:R-:W-:-:S04]  /*0e90*/  IMAD.WIDE.U32 R42, R0, c[0x0][0x1f8], R42 ;  /* 0x00007e00002a7a25 */ /* 0x000fc800078e002a */
[----:B------:R-:W-:-:S04]  /*0ea0*/  @!P0 IMAD.WIDE.U32 R34, R0, c[0x0][0x1f8], R34 ;  /* 0x00007e0000228a25 */ /* 0x000fc800078e0022 */
[----:B------:R-:W-:Y:S01]  /*0eb0*/  IMAD R40, R47, 0x80, R22 ;  /* 0x000000802f287824 */ /* 0x000fe200078e0216 */
[----:B------:R-:W-:Y:S01]  /*0ec0*/  @!P0 IADD3 R47, P1, R58, R34, RZ ;  /* 0x000000223a2f8210 */ /* 0x000fe20007f3e0ff */
[----:B------:R-:W-:-:S03]  /*0ed0*/  IMAD R49, R0, c[0x0][0x1fc], R41 ;  /* 0x00007f0000317a24 */ /* 0x000fc600078e0229 */
[----:B------:R-:W-:Y:S02]  /*0ee0*/  SHF.R.S32.HI R41, RZ, 0x1f, R40 ;  /* 0x0000001fff297819 */ /* 0x000fe40000011428 */
[----:B------:R-:W-:Y:S02]  /*0ef0*/  IADD3 R42, P3, R40, R42, RZ ;  /* 0x0000002a282a7210 */ /* 0x000fe40007f7e0ff */
[----:B------:R-:W-:Y:S02]  /*0f00*/  @!P0 IADD3.X R48, R59, R35, R49, P1, !PT ;  /* 0x000000233b308210 */ /* 0x000fe40000ffe431 */
[----:B------:R-:W-:Y:S02]  /*0f10*/  IADD3.X R43, R41, R49, R43, P3, !PT ;  /* 0x00000031292b7210 */ /* 0x000fe40001ffe42b */
[----:B------:R-:W-:Y:S02]  /*0f20*/  LEA.HI.X R35, R58, c[0x0][0x26c], R59, 0x1, P2 ;  /* 0x00009b003a237a11 */ /* 0x000fe400010f0c3b */
[----:B------:R-:W-:-:S02]  /*0f30*/  LEA R34, P2, R42, R45, 0x1 ;  /* 0x0000002d2a227211 */ /* 0x000fc400078408ff */
[C---:B------:R-:W-:Y:S02]  /*0f40*/  @!P0 LEA R44, P1, R47.reuse, c[0x0][0x268], 0x1 ;  /* 0x00009a002f2c8a11 */ /* 0x040fe400078208ff */
[----:B------:R-:W-:Y:S02]  /*0f50*/  LEA.HI.X R35, R42, R35, R43, 0x1, P2 ;  /* 0x000000232a237211 */ /* 0x000fe400010f0c2b */
[----:B------:R-:W-:Y:S02]  /*0f60*/  @!P0 LEA.HI.X R45, R47, c[0x0][0x26c], R48, 0x1, P1 ;  /* 0x00009b002f2d8a11 */ /* 0x000fe400008f0c30 */
[-C--:B------:R-:W-:Y:S02]  /*0f70*/  ISETP.GE.AND P3, PT, R28, R93.reuse, PT ;  /* 0x0000005d1c00720c */ /* 0x080fe40003f66270 */
[-C--:B------:R-:W-:Y:S02]  /*0f80*/  ISETP.GE.AND P2, PT, R29, R93.reuse, PT ;  /* 0x0000005d1d00720c */ /* 0x080fe40003f46270 */
[----:B------:R-:W-:Y:S01]  /*0f90*/  ISETP.GE.AND P1, PT, R30, R93, PT ;  /* 0x0000005d1e00720c */ /* 0x000fe20003f26270 */
[----:B---3--:R-:W-:Y:S04]  /*0fa0*/  STS.U16 [R37], R46 ;  /* 0x0000002e25007388 */ /* 0x008fe80000000400 */
[----:B----4-:R0:W-:Y:S04]  /*0fb0*/  STS.U16 [R37+0x40], R70 ;  /* 0x0000404625007388 */ /* 0x0101e80000000400 */
[----:B------:R1:W-:Y:S04]  /*0fc0*/  STS.U16 [R37+0x80], R72 ;  /* 0x0000804825007388 */ /* 0x0003e80000000400 */
[----:B------:R-:W-:Y:S01]  /*0fd0*/  STS.U16 [R37+0xc0], R74 ;  /* 0x0000c04a25007388 */ /* 0x000fe20000000400 */
[----:B------:R-:W-:-:S06]  /*0fe0*/  NOP ;  /* 0x0000000000007918 */ /* 0x000fcc0000000000 */
[----:B------:R-:W-:Y:S04]  /*0ff0*/  LDS.64 R42, [R21.X8] ;  /* 0x00000000152a7984 */ /* 0x000fe80000008a00 */
[----:B------:R-:W-:Y:S06]  /*1000*/  BAR.SYNC.DEFER_BLOCKING 0x0 ;  /* 0x0000000000007b1d */ /* 0x000fec0000010000 */
[----:B------:R2:W3:Y:S04]  /*1010*/  @!P0 LDG.E.U16 R50, [R44.64] ;  /* 0x000000042c328981 */ /* 0x0004e8000c1e1500 */
[----:B------:R4:W3:Y:S04]  /*1020*/  @!P3 LDG.E.U16 R52, [R34.64+-0xc0] ;  /* 0xffff40042234b981 */ /* 0x0008e8000c1e1500 */
[----:B------:R4:W3:Y:S04]  /*1030*/  @!P2 LDG.E.U16 R76, [R34.64+-0x80] ;  /* 0xffff8004224ca981 */ /* 0x0008e8000c1e1500 */
[----:B------:R4:W3:Y:S01]  /*1040*/  @!P1 LDG.E.U16 R78, [R34.64+-0x40] ;  /* 0xffffc004224e9981 */ /* 0x0008e2000c1e1500 */
[----:B------:R-:W-:Y:S01]  /*1050*/  IMAD R48, R6, c[0x0][0x200], RZ ;  /* 0x0000800006307a24 */ /* 0x000fe200078e02ff */
[----:B0-----:R-:W-:Y:S01]  /*1060*/  PRMT R70, RZ, 0x7610, R70 ;  /* 0x00007610ff467816 */ /* 0x001fe20000000046 */
[----:B------:R-:W-:-:S02]  /*1070*/  @!P0 IMAD.MOV.U32 R49, RZ, RZ, R57 ;  /* 0x000000ffff318224 */ /* 0x000fc400078e0039 */
[C---:B------:R-:W-:Y:S01]  /*1080*/  IMAD R51, R5.reuse, c[0x0][0x204], R48 ;  /* 0x0000810005337a24 */ /* 0x040fe200078e0230 */
[----:B------:R-:W-:Y:S01]  /*1090*/  @!P0 MOV R48, R56 ;  /* 0x0000003800308202 */ /* 0x000fe20000000f00 */
[----:B------:R-:W-:-:S04]  /*10a0*/  IMAD.WIDE.U32 R46, R5, c[0x0][0x200], RZ ;  /* 0x00008000052e7a25 */ /* 0x000fc800078e00ff */
[----:B------:R-:W-:Y:S01]  /*10b0*/  @!P0 IMAD.WIDE.U32 R48, R5, c[0x0][0x200], R48 ;  /* 0x0000800005308a25 */ /* 0x000fe200078e0030 */
[----:B------:R-:W-:-:S03]  /*10c0*/  IADD3 R47, R47, R51, RZ ;  /* 0x000000332f2f7210 */ /* 0x000fc60007ffe0ff */
[----:B------:R-:W-:Y:S02]  /*10d0*/  @!P0 IMAD.IADD R49, R51, 0x1, R49 ;  /* 0x0000000133318824 */ /* 0x000fe400078e0231 */
[----:B------:R-:W-:Y:S02]  /*10e0*/  IMAD R51, R3, c[0x0][0x208], RZ ;  /* 0x0000820003337a24 */ /* 0x000fe400078e02ff */
[----:B----4-:R-:W-:-:S04]  /*10f0*/  @!P0 IMAD.WIDE.U32 R34, R0, c[0x0][0x208], R48 ;  /* 0x0000820000228a25 */ /* 0x010fc800078e0030 */
[----:B--2---:R-:W-:Y:S01]  /*1100*/  IMAD.WIDE.U32 R44, R0, c[0x0][0x208], R46 ;  /* 0x00008200002c7a25 */ /* 0x004fe200078e002e */
[C---:B------:R-:W-:Y:S02]  /*1110*/  @!P0 IADD3 R48, P4, R58.reuse, R34, RZ ;  /* 0x000000223a308210 */ /* 0x040fe40007f9e0ff */
[----:B------:R-:W-:Y:S01]  /*1120*/  LEA R47, P5, R58, c[0x0][0x258], 0x1 ;  /* 0x000096003a2f7a11 */ /* 0x000fe200078a08ff */
[----:B------:R-:W-:Y:S01]  /*1130*/  IMAD R51, R0, c[0x0][0x20c], R51 ;  /* 0x0000830000337a24 */ /* 0x000fe200078e0233 */
[----:B------:R-:W-:-:S04]  /*1140*/  IADD3 R44, P6, R40, R44, RZ ;  /* 0x0000002c282c7210 */ /* 0x000fc80007fde0ff */
[----:B------:R-:W-:Y:S02]  /*1150*/  @!P0 IADD3.X R49, R59, R35, R51, P4, !PT ;  /* 0x000000233b318210 */ /* 0x000fe400027fe433 */
[----:B------:R-:W-:Y:S02]  /*1160*/  IADD3.X R45, R41, R51, R45, P6, !PT ;  /* 0x00000033292d7210 */ /* 0x000fe400037fe42d */
[----:B------:R-:W-:Y:S02]  /*1170*/  LEA.HI.X R35, R58, c[0x0][0x25c], R59, 0x1, P5 ;  /* 0x000097003a237a11 */ /* 0x000fe400028f0c3b */
[----:B------:R-:W-:Y:S02]  /*1180*/  LEA R34, P5, R44, R47, 0x1 ;  /* 0x0000002f2c227211 */ /* 0x000fe400078a08ff */
[----:B------:R-:W-:Y:S02]  /*1190*/  @!P0 LEA R46, P4, R48, c[0x0][0x258], 0x1 ;  /* 0x00009600302e8a11 */ /* 0x000fe400078808ff */
[----:B------:R-:W-:-:S02]  /*11a0*/  LEA.HI.X R35, R44, R35, R45, 0x1, P5 ;  /* 0x000000232c237211 */ /* 0x000fc400028f0c2d */
[----:B------:R-:W-:Y:S02]  /*11b0*/  @!P0 LEA.HI.X R47, R48, c[0x0][0x25c], R49, 0x1, P4 ;  /* 0x00009700302f8a11 */ /* 0x000fe400020f0c31 */
[----:B------:R-:W-:Y:S02]  /*11c0*/  PRMT R48, RZ, 0x7610, R48 ;  /* 0x00007610ff307816 */ /* 0x000fe40000000030 */
[----:B-1----:R-:W-:Y:S01]  /*11d0*/  PRMT R72, RZ, 0x7610, R72 ;  /* 0x00007610ff487816 */ /* 0x002fe20000000048 */
[----:B---3--:R0:W-:Y:S04]  /*11e0*/  STS.U16 [R37], R50 ;  /* 0x0000003225007388 */ /* 0x0081e80000000400 */
[----:B------:R-:W-:Y:S04]  /*11f0*/  STS.U16 [R37+0x40], R52 ;  /* 0x0000403425007388 */ /* 0x000fe80000000400 */
[----:B------:R-:W-:Y:S04]  /*1200*/  STS.U16 [R37+0x80], R76 ;  /* 0x0000804c25007388 */ /* 0x000fe80000000400 */
[----:B------:R-:W-:Y:S01]  /*1210*/  STS.U16 [R37+0xc0], R78 ;  /* 0x0000c04e25007388 */ /* 0x000fe20000000400 */
[----:B------:R-:W-:-:S06]  /*1220*/  NOP ;  /* 0x0000000000007918 */ /* 0x000fcc0000000000 */
[----:B------:R-:W1:Y:S04]  /*1230*/  LDS.64 R44, [R21.X8] ;  /* 0x00000000152c7984 */ /* 0x000e680000008a00 */
[----:B------:R-:W-:Y:S01]  /*1240*/  BAR.SYNC.DEFER_BLOCKING 0x0 ;  /* 0x0000000000007b1d */ /* 0x000fe20000010000 */
[----:B0-----:R-:W-:-:S05]  /*1250*/  PRMT R50, RZ, 0x7610, R50 ;  /* 0x00007610ff327816 */ /* 0x001fca0000000032 */
[----:B------:R1:W2:Y:S04]  /*1260*/  @!P0 LDG.E.U16 R48, [R46.64] ;  /* 0x000000042e308981 */ /* 0x0002a8000c1e1500 */
[----:B------:R-:W3:Y:S04]  /*1270*/  @!P3 LDG.E.U16 R70, [R34.64+-0xc0] ;  /* 0xffff40042246b981 */ /* 0x000ee8000c1e1500 */
[----:B------:R-:W4:Y:S04]  /*1280*/  @!P2 LDG.E.U16 R72, [R34.64+-0x80] ;  /* 0xffff80042248a981 */ /* 0x000f28000c1e1500 */
[----:B------:R-:W4:Y:S01]  /*1290*/  @!P1 LDG.E.U16 R50, [R34.64+-0x40] ;  /* 0xffffc00422329981 */ /* 0x000f22000c1e1500 */
[----:B-1----:R-:W-:Y:S01]  /*12a0*/  PRMT R46, RZ, 0x7610, R44 ;  /* 0x00007610ff2e7816 */ /* 0x002fe2000000002c */
[----:B------:R-:W-:Y:S01]  /*12b0*/  BSSY B0, `(.L_x_8030) ;  /* 0x0000061000007945 */ /* 0x000fe20003800000 */
[----:B------:R-:W-:-:S02]  /*12c0*/  PRMT R47, RZ, 0x5410, R45 ;  /* 0x00005410ff2f7816 */ /* 0x000fc4000000002d */
[----:B------:R-:W-:Y:S01]  /*12d0*/  PRMT R53, RZ, 0x5410, R44 ;  /* 0x00005410ff357816 */ /* 0x000fe2000000002c */
[----:B------:R-:W-:Y:S01]  /*12e0*/  FMUL.FTZ R51, R46, -1.4426950216293334961 ;  /* 0xbfb8aa3b2e337820 */ /* 0x000fe20000410000 */
[----:B------:R-:W-:Y:S01]  /*12f0*/  PRMT R71, RZ, 0x7610, R45 ;  /* 0x00007610ff477816 */ /* 0x000fe2000000002d */
[----:B------:R-:W-:Y:S01]  /*1300*/  FMUL.FTZ R52, R47, -1.4426950216293334961 ;  /* 0xbfb8aa3b2f347820 */ /* 0x000fe20000410000 */
[--C-:B------:R-:W-:Y:S01]  /*1310*/  PRMT R73, RZ, 0x5410, R42.reuse ;  /* 0x00005410ff497816 */ /* 0x100fe2000000002a */
[----:B------:R-:W-:Y:S01]  /*1320*/  FMUL.FTZ R49, R53, -1.4426950216293334961 ;  /* 0xbfb8aa3b35317820 */ /* 0x000fe20000410000 */
[----:B------:R-:W-:Y:S01]  /*1330*/  PRMT R75, RZ, 0x7610, R42 ;  /* 0x00007610ff4b7816 */ /* 0x000fe2000000002a */
[----:B------:R-:W0:Y:S01]  /*1340*/  MUFU.EX2 R51, R51 ;  /* 0x0000003300337308 */ /* 0x000e220000000800 */
[----:B------:R-:W-:Y:S01]  /*1350*/  FMUL.FTZ R45, R71, -1.4426950216293334961 ;  /* 0xbfb8aa3b472d7820 */ /* 0x000fe20000410000 */
[----:B------:R-:W-:-:S06]  /*1360*/  ISETP.NE.AND P1, PT, R12, RZ, PT ;  /* 0x000000ff0c00720c */ /* 0x000fcc0003f25270 */
[----:B------:R-:W1:Y:S08]  /*1370*/  MUFU.EX2 R52, R52 ;  /* 0x0000003400347308 */ /* 0x000e700000000800 */
[----:B------:R-:W1:Y:S01]  /*1380*/  MUFU.EX2 R49, R49 ;  /* 0x0000003100317308 */ /* 0x000e620000000800 */
[----:B0-----:R-:W-:Y:S01]  /*1390*/  FADD.FTZ R77, R51, 1 ;  /* 0x3f800000334d7421 */ /* 0x001fe20000010000 */
[----:B------:R-:W-:-:S06]  /*13a0*/  PRMT R51, RZ, 0x7610, R43 ;  /* 0x00007610ff337816 */ /* 0x000fcc000000002b */
[----:B------:R-:W0:Y:S01]  /*13b0*/  MUFU.EX2 R45, R45 ;  /* 0x0000002d002d7308 */ /* 0x000e220000000800 */
[----:B-1----:R-:W-:Y:S02]  /*13c0*/  FADD.FTZ R74, R52, 1 ;  /* 0x3f800000344a7421 */ /* 0x002fe40000010000 */
[----:B------:R-:W-:-:S05]  /*13d0*/  FADD.FTZ R44, R49, 1 ;  /* 0x3f800000312c7421 */ /* 0x000fca0000010000 */
[----:B------:R-:W-:Y:S01]  /*13e0*/  MUFU.RCP R77, R77 ;  /* 0x0000004d004d7308 */ /* 0x000fe20000001000 */
[----:B------:R-:W-:Y:S01]  /*13f0*/  PRMT R49, RZ, 0x5410, R43 ;  /* 0x00005410ff317816 */ /* 0x000fe2000000002b */
[----:B0-----:R-:W-:-:S06]  /*1400*/  FADD.FTZ R76, R45, 1 ;  /* 0x3f8000002d4c7421 */ /* 0x001fcc0000010000 */
[----:B------:R-:W0:Y:S08]  /*1410*/  MUFU.RCP R74, R74 ;  /* 0x0000004a004a7308 */ /* 0x000e300000001000 */
[----:B------:R-:W-:Y:S08]  /*1420*/  MUFU.RCP R44, R44 ;  /* 0x0000002c002c7308 */ /* 0x000ff00000001000 */
[----:B------:R-:W1:Y:S01]  /*1430*/  MUFU.RCP R76, R76 ;  /* 0x0000004c004c7308 */ /* 0x000e620000001000 */
[----:B0-----:R-:W-:-:S04]  /*1440*/  FADD.FTZ R42, -R74, 1 ;  /* 0x3f8000004a2a7421 */ /* 0x001fc80000010100 */
[----:B------:R-:W-:Y:S02]  /*1450*/  FFMA.FTZ R52, R47, R42, 1 ;  /* 0x3f8000002f347423 */ /* 0x000fe4000001002a */
[----:B-1----:R-:W-:-:S04]  /*1460*/  FADD.FTZ R78, -R76, 1 ;  /* 0x3f8000004c4e7421 */ /* 0x002fc80000010100 */
[----:B------:R-:W-:Y:S01]  /*1470*/  FFMA.FTZ R78, R71, R78, 1 ;  /* 0x3f800000474e7423 */ /* 0x000fe2000001004e */
[----:B--2---:R-:W-:Y:S04]  /*1480*/  STS.U16 [R37], R48 ;  /* 0x0000003025007388 */ /* 0x004fe80000000400 */
[----:B---3--:R-:W-:Y:S04]  /*1490*/  STS.U16 [R37+0x40], R70 ;  /* 0x0000404625007388 */ /* 0x008fe80000000400 */
[----:B----4-:R-:W-:Y:S04]  /*14a0*/  STS.U16 [R37+0x80], R72 ;  /* 0x0000804825007388 */ /* 0x010fe80000000400 */
[----:B------:R-:W-:Y:S01]  /*14b0*/  STS.U16 [R37+0xc0], R50 ;  /* 0x0000c03225007388 */ /* 0x000fe20000000400 */
[----:B------:R-:W-:-:S06]  /*14c0*/  NOP ;  /* 0x0000000000007918 */ /* 0x000fcc0000000000 */
[----:B------:R-:W0:Y:S02]  /*14d0*/  LDS.64 R34, [R21.X8] ;  /* 0x0000000015227984 */ /* 0x000e240000008a00 */
[--C-:B0-----:R-:W-:Y:S02]  /*14e0*/  PRMT R70, RZ, 0x5410, R35.reuse ;  /* 0x00005410ff467816 */ /* 0x101fe40000000023 */
[----:B------:R-:W-:Y:S01]  /*14f0*/  PRMT R72, RZ, 0x7610, R35 ;  /* 0x00007610ff487816 */ /* 0x000fe20000000023 */
[----:B------:R-:W-:Y:S01]  /*1500*/  FADD.FTZ R35, -R77, 1 ;  /* 0x3f8000004d237421 */ /* 0x000fe20000010100 */
[--C-:B------:R-:W-:Y:S01]  /*1510*/  PRMT R48, RZ, 0x5410, R34.reuse ;  /* 0x00005410ff307816 */ /* 0x100fe20000000022 */
[----:B------:R-:W-:Y:S01]  /*1520*/  FMUL.FTZ R45, R49, R70 ;  /* 0x00000046312d7220 */ /* 0x000fe20000410000 */
[----:B------:R-:W-:Y:S01]  /*1530*/  PRMT R50, RZ, 0x7610, R34 ;  /* 0x00007610ff327816 */ /* 0x000fe20000000022 */
[----:B------:R-:W-:Y:S02]  /*1540*/  FFMA.FTZ R43, R46, R35, 1 ;  /* 0x3f8000002e2b7423 */ /* 0x000fe40000010023 */
        /* <DEDUP_REMOVED lines=13> */
[----:B------:R-:W-:Y:S01]  /*1620*/  BAR.SYNC.DEFER_BLOCKING 0x0 ;  /* 0x0000000000007b1d */ /* 0x000fe20000010000 */
[----:B------:R-:W-:Y:S01]  /*1630*/  F2FP.BF16.PACK_AB R34, R43, R34 ;  /* 0x000000222b22723e */ /* 0x000fe200000010ff */
[----:B------:R-:W-:-:S02]  /*1640*/  IMAD R52, R6, c[0x0][0x2e8], RZ ;  /* 0x0000ba0006347a24 */ /* 0x000fc400078e02ff */
[----:B------:R-:W-:Y:S01]  /*1650*/  F2FP.BF16.PACK_AB R35, R78, R35 ;  /* 0x000000234e23723e */ /* 0x000fe200000010ff */
[----:B------:R-:W-:-:S04]  /*1660*/  IMAD.WIDE.U32 R42, R5, c[0x0][0x2e8], RZ ;  /* 0x0000ba00052a7a25 */ /* 0x000fc800078e00ff */
[----:B------:R-:W-:Y:S02]  /*1670*/  IMAD R87, R5, c[0x0][0x2ec], R52 ;  /* 0x0000bb0005577a24 */ /* 0x000fe400078e0234 */
[----:B------:R-:W-:-:S03]  /*1680*/  FMUL.FTZ R78, R53, R44 ;  /* 0x0000002c354e7220 */ /* 0x000fc60000410000 */
[----:B------:R-:W-:-:S05]  /*1690*/  IADD3 R43, R43, R87, RZ ;  /* 0x000000572b2b7210 */ /* 0x000fca0007ffe0ff */
[----:B------:R-:W-:Y:S01]  /*16a0*/  IMAD.WIDE.U32 R42, R0, c[0x0][0x2f0], R42 ;  /* 0x0000bc00002a7a25 */ /* 0x000fe200078e002a */
[----:B------:R0:W-:Y:S01]  /*16b0*/  STS.64 [R21.X8], R34 ;  /* 0x0000002215007388 */ /* 0x0001e20000008a00 */
[----:B------:R-:W-:-:S06]  /*16c0*/  NOP ;  /* 0x0000000000007918 */ /* 0x000fcc0000000000 */
[----:B------:R-:W-:Y:S04]  /*16d0*/  LDS.U16 R79, [R37] ;  /* 0x00000000254f7984 */ /* 0x000fe80000000400 */
[----:B------:R-:W-:Y:S01]  /*16e0*/  LDS.U16 R81, [R37+0x40] ;  /* 0x0000400025517984 */ /* 0x000fe20000000400 */
[----:B0-----:R-:W-:Y:S01]  /*16f0*/  IMAD R35, R3, c[0x0][0x2f0], RZ ;  /* 0x0000bc0003237a24 */ /* 0x001fe200078e02ff */
[----:B------:R-:W-:Y:S02]  /*1700*/  LEA R34, P5, R58, c[0x0][0x338], 0x1 ;  /* 0x0000ce003a227a11 */ /* 0x000fe400078a08ff */
[----:B------:R-:W-:Y:S01]  /*1710*/  LDS.U16 R83, [R37+0x80] ;  /* 0x0000800025537984 */ /* 0x000fe20000000400 */
[----:B------:R-:W-:Y:S01]  /*1720*/  IMAD R52, R0, c[0x0][0x2f4], R35 ;  /* 0x0000bd0000347a24 */ /* 0x000fe200078e0223 */
[----:B------:R-:W-:-:S02]  /*1730*/  IADD3 R35, P0, R40, R42, RZ ;  /* 0x0000002a28237210 */ /* 0x000fc40007f1e0ff */
[----:B------:R-:W-:Y:S02]  /*1740*/  LDS.U16 R85, [R37+0xc0] ;  /* 0x0000c00025557984 */ /* 0x000fe40000000400 */
[----:B------:R-:W-:Y:S02]  /*1750*/  IADD3.X R42, R41, R52, R43, P0, !PT ;  /* 0x00000034292a7210 */ /* 0x000fe400007fe42b */
[----:B------:R-:W-:Y:S01]  /*1760*/  @!P1 STS [0x100], R93 ;  /* 0x0001005dff009388 */ /* 0x000fe20000000800 */
[----:B------:R-:W-:-:S03]  /*1770*/  LEA.HI.X R43, R58, c[0x0][0x33c], R59, 0x1, P5 ;  /* 0x0000cf003a2b7a11 */ /* 0x000fc600028f0c3b */
[----:B------:R-:W-:Y:S01]  /*1780*/  BAR.SYNC.DEFER_BLOCKING 0x0 ;  /* 0x0000000000007b1d */ /* 0x000fe20000010000 */
[----:B------:R-:W-:Y:S02]  /*1790*/  IADD3 R52, P5, R58, R56, RZ ;  /* 0x000000383a347210 */ /* 0x000fe40007fbe0ff */
[----:B------:R-:W-:-:S03]  /*17a0*/  LEA R34, P6, R35, R34, 0x1 ;  /* 0x0000002223227211 */ /* 0x000fc600078c08ff */
[----:B------:R-:W-:Y:S01]  /*17b0*/  IMAD.X R53, R59, 0x1, R57, P5 ;  /* 0x000000013b357824 */ /* 0x000fe200028e0639 */
[----:B------:R-:W-:Y:S01]  /*17c0*/  LEA.HI.X R35, R35, R43, R42, 0x1, P6 ;  /* 0x0000002b23237211 */ /* 0x000fe200030f0c2a */
[----:B------:R-:W0:Y:S02]  /*17d0*/  LDS R45, [0x100] ;  /* 0x00010000ff2d7984 */ /* 0x000e240000000800 */
[-C--:B0-----:R-:W-:Y:S02]  /*17e0*/  ISETP.GE.AND P4, PT, R58, R45.reuse, PT ;  /* 0x0000002d3a00720c */ /* 0x081fe40003f86270 */
        /* <DEDUP_REMOVED lines=13> */
.L_x_8031:
[----:B------:R-:W-:Y:S05]  /*18c0*/  BSYNC B0 ;  /* 0x0000000000007941 */ /* 0x000fea0003800000 */
.L_x_8030:
[----:B------:R-:W-:Y:S01]  /*18d0*/  @!P0 STG.E.U16 [R34.64+-0x40], R85 ;  /* 0xffffc05522008986 */ /* 0x000fe2000c101504 */
[----:B------:R-:W-:Y:S01]  /*18e0*/  ISETP.NE.U32.AND P0, PT, RZ, c[0x0][0x270], PT ;  /* 0x00009c00ff007a0c */ /* 0x000fe20003f05070 */
[----:B------:R-:W-:Y:S01]  /*18f0*/  FMUL.FTZ R77, R46, R77 ;  /* 0x0000004d2e4d7220 */ /* 0x000fe20000410000 */
[--C-:B0-----:R-:W-:Y:S01]  /*1900*/  PRMT R45, RZ, 0x5410, R33.reuse ;  /* 0x00005410ff2d7816 */ /* 0x101fe20000000021 */
[----:B------:R-:W-:Y:S01]  /*1910*/  @!P3 STG.E.U16 [R34.64+-0x80], R83 ;  /* 0xffff80532200b986 */ /* 0x000fe2000c101504 */
[----:B------:R-:W-:Y:S01]  /*1920*/  ISETP.NE.AND.EX P0, PT, RZ, c[0x0][0x274], PT, P0 ;  /* 0x00009d00ff007a0c */ /* 0x000fe20003f05300 */
[----:B------:R-:W-:Y:S01]  /*1930*/  FMUL.FTZ R74, R47, R74 ;  /* 0x0000004a2f4a7220 */ /* 0x000fe20000410000 */
[----:B------:R-:W-:Y:S01]  /*1940*/  PRMT R43, RZ, 0x7610, R32 ;  /* 0x00007610ff2b7816 */ /* 0x000fe20000000020 */
[----:B------:R0:W-:Y:S01]  /*1950*/  @!P2 STG.E.U16 [R34.64+-0xc0], R81 ;  /* 0xffff40512200a986 */ /* 0x0001e2000c101504 */
[----:B------:R-:W-:Y:S01]  /*1960*/  PRMT R33, RZ, 0x7610, R33 ;  /* 0x00007610ff217816 */ /* 0x000fe20000000021 */
[----:B------:R-:W-:-:S02]  /*1970*/  FMUL.FTZ R71, R71, R76 ;  /* 0x0000004c47477220 */ /* 0x000fc40000410000 */
[--C-:B-----5:R-:W-:Y:S02]  /*1980*/  FADD.FTZ R44, R45, R4.reuse ;  /* 0x000000042d2c7221 */ /* 0x120fe40000010000 */
[--C-:B------:R-:W-:Y:S02]  /*1990*/  FADD.FTZ R43, R43, R4.reuse ;  /* 0x000000042b2b7221 */ /* 0x100fe40000010000 */
[----:B------:R-:W-:Y:S02]  /*19a0*/  FADD.FTZ R45, R33, R4 ;  /* 0x00000004212d7221 */ /* 0x000fe40000010000 */
[----:B------:R-:W-:Y:S01]  /*19b0*/  FMUL.FTZ R46, R73, R78 ;  /* 0x0000004e492e7220 */ /* 0x000fe20000410000 */
[----:B0-----:R-:W-:Y:S01]  /*19c0*/  PRMT R35, RZ, 0x5410, R32 ;  /* 0x00005410ff237816 */ /* 0x001fe20000000020 */
[----:B------:R-:W-:Y:S02]  /*19d0*/  FMUL.FTZ R47, R75, R77 ;  /* 0x0000004d4b2f7220 */ /* 0x000fe40000410000 */
[----:B------:R-:W-:-:S02]  /*19e0*/  FMUL.FTZ R49, R49, R74 ;  /* 0x0000004a31317220 */ /* 0x000fc40000410000 */
[----:B------:R-:W-:Y:S02]  /*19f0*/  FADD.FTZ R42, R35, R4 ;  /* 0x00000004232a7221 */ /* 0x000fe40000010000 */
[----:B------:R-:W-:Y:S01]  /*1a00*/  FMUL.FTZ R51, R51, R71 ;  /* 0x0000004733337220 */ /* 0x000fe20000410000 */
[----:B------:R-:W-:Y:S05]  /*1a10*/  @!P0 BRA `(.L_x_8032) ;  /* 0x0000032000008947 */ /* 0x000fea0003800000 */
[----:B------:R-:W-:Y:S01]  /*1a20*/  BAR.SYNC.DEFER_BLOCKING 0x0 ;  /* 0x0000000000007b1d */ /* 0x000fe20000010000 */
[----:B------:R-:W-:Y:S02]  /*1a30*/  FMUL.FTZ R48, R78, R48 ;  /* 0x000000304e307220 */ /* 0x000fe40000410000 */
[----:B------:R-:W-:Y:S02]  /*1a40*/  FMUL.FTZ R77, R77, R50 ;  /* 0x000000324d4d7220 */ /* 0x000fe40000410000 */
[----:B------:R-:W-:Y:S01]  /*1a50*/  FMUL.FTZ R70, R74, R70 ;  /* 0x000000464a467220 */ /* 0x000fe20000410000 */
[----:B------:R-:W-:Y:S01]  /*1a60*/  BSSY B0, `(.L_x_8033) ;  /* 0x000002a000007945 */ /* 0x000fe20003800000 */
[----:B------:R-:W-:Y:S01]  /*1a70*/  FMUL.FTZ R71, R71, R72 ;  /* 0x0000004847477220 */ /* 0x000fe20000410000 */
[----:B------:R-:W-:Y:S01]  /*1a80*/  F2FP.BF16.PACK_AB R80, R77, R48 ;  /* 0x000000304d50723e */ /* 0x000fe200000010ff */
[----:B------:R-:W-:-:S02]  /*1a90*/  IMAD R34, R6, c[0x0][0x210], RZ ;  /* 0x0000840006227a24 */ /* 0x000fc400078e02ff */
[----:B------:R-:W-:Y:S01]  /*1aa0*/  IMAD.WIDE.U32 R32, R5, c[0x0][0x210], RZ ;  /* 0x0000840005207a25 */ /* 0x000fe200078e00ff */
[----:B------:R-:W-:-:S03]  /*1ab0*/  F2FP.BF16.PACK_AB R81, R71, R70 ;  /* 0x000000464751723e */ /* 0x000fc600000010ff */
        /* <DEDUP_REMOVED lines=15> */
[----:B------:R-:W-:Y:S01]  /*1bb0*/  IADD3.X R33, R41, R48, R33, P0, !PT ;  /* 0x0000003029217210 */ /* 0x000fe200007fe421 */
[----:B------:R-:W0:Y:S02]  /*1bc0*/  LDS R35, [0x100] ;  /* 0x00010000ff237984 */ /* 0x000e240000000800 */
[-C--:B0-----:R-:W-:Y:S02]  /*1bd0*/  ISETP.GE.AND P4, PT, R58, R35.reuse, PT ;  /* 0x000000233a00720c */ /* 0x081fe40003f86270 */
[-C--:B------:R-:W-:Y:S02]  /*1be0*/  ISETP.GE.AND P0, PT, R28, R35.reuse, PT ;  /* 0x000000231c00720c */ /* 0x080fe40003f06270 */
[-C--:B------:R-:W-:Y:S02]  /*1bf0*/  ISETP.GE.AND P2, PT, R29, R35.reuse, PT ;  /* 0x000000231d00720c */ /* 0x080fe40003f46270 */
[----:B------:R-:W-:Y:S02]  /*1c00*/  ISETP.GE.AND P3, PT, R30, R35, PT ;  /* 0x000000231e00720c */ /* 0x000fe40003f66270 */
[----:B------:R-:W-:-:S02]  /*1c10*/  LEA.HI.X R35, R58, c[0x0][0x274], R59, 0x1, P5 ;  /* 0x00009d003a237a11 */ /* 0x000fc400028f0c3b */
[----:B------:R-:W-:-:S04]  /*1c20*/  LEA R32, P5, R34, R71, 0x1 ;  /* 0x0000004722207211 */ /* 0x000fc800078a08ff */
        /* <DEDUP_REMOVED lines=13> */
.L_x_8034:
[----:B------:R-:W-:Y:S05]  /*1d00*/  BSYNC B0 ;  /* 0x0000000000007941 */ /* 0x000fea0003800000 */
.L_x_8033:
[----:B------:R1:W-:Y:S04]  /*1d10*/  @!P0 STG.E.U16 [R32.64+-0xc0], R75 ;  /* 0xffff404b20008986 */ /* 0x0003e8000c101504 */
[----:B------:R1:W-:Y:S04]  /*1d20*/  @!P2 STG.E.U16 [R32.64+-0x80], R77 ;  /* 0xffff804d2000a986 */ /* 0x0003e8000c101504 */
[----:B------:R1:W-:Y:S02]  /*1d30*/  @!P3 STG.E.U16 [R32.64+-0x40], R79 ;  /* 0xffffc04f2000b986 */ /* 0x0003e4000c101504 */
.L_x_8032:
[--C-:B-1----:R-:W-:Y:S01]  /*1d40*/  PRMT R32, RZ, 0x5410, R54.reuse ;  /* 0x00005410ff207816 */ /* 0x102fe20000000036 */
[----:B------:R-:W-:Y:S01]  /*1d50*/  IMAD.MOV.U32 R33, RZ, RZ, c[0x0][0x16c] ;  /* 0x00005b00ff217624 */ /* 0x000fe200078e00ff */
[----:B------:R-:W-:Y:S01]  /*1d60*/  BAR.SYNC.DEFER_BLOCKING 0x0 ;  /* 0x0000000000007b1d */ /* 0x000fe20000010000 */
[----:B------:R-:W-:Y:S01]  /*1d70*/  HFMA2.MMA R80, -RZ, RZ, 0, 0 ;  /* 0x00000000ff507435 */ /* 0x000fe200000001ff */
[C---:B------:R-:W-:Y:S01]  /*1d80*/  FMUL.FTZ R48, R46.reuse, R2 ;  /* 0x000000022e307220 */ /* 0x040fe20000410000 */
[----:B------:R-:W-:Y:S01]  /*1d90*/  MOV R82, RZ ;  /* 0x000000ff00527202 */ /* 0x000fe20000000f00 */
[----:B------:R-:W-:Y:S01]  /*1da0*/  FFMA.FTZ R32, R46, R32, R9 ;  /* 0x000000202e207223 */ /* 0x000fe20000010009 */
[----:B------:R-:W-:Y:S01]  /*1db0*/  PRMT R9, RZ, 0x7610, R54 ;  /* 0x00007610ff097816 */ /* 0x000fe20000000036 */
[-C--:B------:R-:W-:Y:S01]  /*1dc0*/  FMUL.FTZ R81, R47, R2.reuse ;  /* 0x000000022f517220 */ /* 0x080fe20000410000 */
[----:B------:R-:W-:Y:S01]  /*1dd0*/  ISETP.GE.AND P0, PT, R33, 0x1, PT ;  /* 0x000000012100780c */ /* 0x000fe20003f06270 */
[----:B------:R-:W-:-:S02]  /*1de0*/  FMUL.FTZ R50, R49, R2 ;  /* 0x0000000231327220 */ /* 0x000fc40000410000 */
[----:B------:R-:W-:Y:S01]  /*1df0*/  FFMA.FTZ R32, R47, R9, R32 ;  /* 0x000000092f207223 */ /* 0x000fe20000010020 */
[--C-:B------:R-:W-:Y:S01]  /*1e00*/  PRMT R9, RZ, 0x5410, R55.reuse ;  /* 0x00005410ff097816 */ /* 0x100fe20000000037 */
[----:B------:R-:W-:Y:S02]  /*1e10*/  FMUL.FTZ R83, R51, R2 ;  /* 0x0000000233537220 */ /* 0x000fe40000410000 */
[----:B------:R-:W-:Y:S02]  /*1e20*/  IMAD.MOV.U32 R85, RZ, RZ, RZ ;  /* 0x000000ffff557224 */ /* 0x000fe400078e00ff */
[----:B------:R-:W-:Y:S01]  /*1e30*/  FFMA.FTZ R32, R49, R9, R32 ;  /* 0x0000000931207223 */ /* 0x000fe20000010020 */
[----:B------:R-:W-:Y:S01]  /*1e40*/  PRMT R9, RZ, 0x7610, R55 ;  /* 0x00007610ff097816 */ /* 0x000fe20000000037 */
[----:B------:R-:W-:-:S04]  /*1e50*/  IMAD.MOV.U32 R87, RZ, RZ, RZ ;  /* 0x000000ffff577224 */ /* 0x000fc800078e00ff */
[----:B------:R-:W-:Y:S01]  /*1e60*/  FFMA.FTZ R9, R51, R9, R32 ;  /* 0x0000000933097223 */ /* 0x000fe20000010020 */
[----:B------:R-:W-:Y:S05]  /*1e70*/  @!P0 BRA `(.L_x_8035) ;  /* 0x0000164000008947 */ /* 0x000fea0003800000 */
[----:B------:R-:W-:Y:S01]  /*1e80*/  MOV R32, R12 ;  /* 0x0000000c00207202 */ /* 0x000fe20000000f00 */
[----:B------:R-:W-:Y:S01]  /*1e90*/  IMAD R34, R6, c[0x0][0x2b8], RZ ;  /* 0x0000ae0006227a24 */ /* 0x000fe200078e02ff */
[----:B------:R-:W-:Y:S01]  /*1ea0*/  SHF.L.U32 R77, R40, 0x2, RZ ;  /* 0x00000002284d7819 */ /* 0x000fe200000006ff */
[----:B------:R-:W-:Y:S01]  /*1eb0*/  IMAD.MOV.U32 R33, RZ, RZ, RZ ;  /* 0x000000ffff217224 */ /* 0x000fe200078e00ff */
[----:B------:R-:W-:Y:S01]  /*1ec0*/  MOV R89, RZ ;  /* 0x000000ff00597202 */ /* 0x000fe20000000f00 */
[----:B------:R-:W-:Y:S01]  /*1ed0*/  IMAD R35, R5, c[0x0][0x2bc], R34 ;  /* 0x0000af0005237a24 */ /* 0x000fe200078e0222 */
[----:B------:R-:W-:Y:S01]  /*1ee0*/  IADD3 R76, P4, R77, R26, RZ ;  /* 0x0000001a4d4c7210 */ /* 0x000fe20007f9e0ff */
[----:B------:R-:W-:Y:S01]  /*1ef0*/  IMAD.WIDE.U32 R32, R5, c[0x0][0x2b8], R32 ;  /* 0x0000ae0005207a25 */ /* 0x000fe200078e0020 */
[----:B------:R-:W-:Y:S02]  /*1f00*/  IADD3 R72, P3, R77, R24, RZ ;  /* 0x000000184d487210 */ /* 0x000fe40007f7e0ff */
[----:B------:R-:W-:Y:S01]  /*1f10*/  MOV R84, RZ ;  /* 0x000000ff00547202 */ /* 0x000fe20000000f00 */
[----:B------:R-:W-:Y:S01]  /*1f20*/  IMAD R34, R8, c[0x0][0x2c0], RZ ;  /* 0x0000b00008227a24 */ /* 0x000fe200078e02ff */
[----:B------:R-:W-:Y:S01]  /*1f30*/  IADD3 R33, R33, R35, RZ ;  /* 0x0000002321217210 */ /* 0x000fe20007ffe0ff */
[----:B------:R-:W-:-:S02]  /*1f40*/  IMAD.MOV.U32 R80, RZ, RZ, RZ ;  /* 0x000000ffff507224 */ /* 0x000fc400078e00ff */
[C---:B------:R-:W-:Y:S02]  /*1f50*/  IMAD R35, R7.reuse, c[0x0][0x2c4], R34 ;  /* 0x0000b10007237a24 */ /* 0x040fe400078e0222 */
[----:B------:R-:W-:-:S04]  /*1f60*/  IMAD.WIDE.U32 R32, R7, c[0x0][0x2c0], R32 ;  /* 0x0000b00007207a25 */ /* 0x000fc800078e0020 */
[----:B------:R-:W-:Y:S01]  /*1f70*/  IMAD.IADD R35, R33, 0x1, R35 ;  /* 0x0000000121237824 */ /* 0x000fe200078e0223 */
[----:B------:R-:W-:Y:S01]  /*1f80*/  LEA R74, P2, R32, c[0x0][0x320], 0x2 ;  /* 0x0000c800204a7a11 */ /* 0x000fe200078410ff */
[----:B------:R-:W-:Y:S01]  /*1f90*/  IMAD.MOV.U32 R91, RZ, RZ, RZ ;  /* 0x000000ffff5b7224 */ /* 0x000fe200078e00ff */
[----:B0-----:R-:W-:Y:S02]  /*1fa0*/  IADD3 R70, P0, R56, R32, RZ ;  /* 0x0000002038467210 */ /* 0x001fe40007f1e0ff */
[----:B------:R-:W-:Y:S02]  /*1fb0*/  LEA.HI.X R33, R32, c[0x0][0x324], R35, 0x2, P2 ;  /* 0x0000c90020217a11 */ /* 0x000fe400010f1423 */
[----:B------:R-:W-:Y:S01]  /*1fc0*/  SHF.L.U64.HI R32, R40, 0x2, R41 ;  /* 0x0000000228207819 */ /* 0x000fe20000010229 */
[----:B------:R-:W-:Y:S01]  /*1fd0*/  IMAD.X R71, R57, 0x1, R35, P0 ;  /* 0x0000000139477824 */ /* 0x000fe200000e0623 */
[----:B------:R-:W-:Y:S02]  /*1fe0*/  IADD3 R74, P0, P2, R74, -0x180, R77 ;  /* 0xfffffe804a4a7810 */ /* 0x000fe40007a1e04d */
[C---:B------:R-:W-:Y:S01]  /*1ff0*/  IADD3.X R73, R32.reuse, R31, RZ, P3, !PT ;  /* 0x0000001f20497210 */ /* 0x040fe20001ffe4ff */
[----:B------:R-:W-:Y:S01]  /*2000*/  IMAD.X R77, R32, 0x1, R36, P4 ;  /* 0x00000001204d7824 */ /* 0x000fe200020e0624 */
[----:B------:R-:W-:-:S02]  /*2010*/  IADD3.X R75, R33, -0x1, R32, P0, P2 ;  /* 0xffffffff214b7810 */ /* 0x000fc400007e4420 */
.L_x_8048:
        /* <DEDUP_REMOVED lines=8> */
[----:B------:R-:W-:-:S03]  /*20a0*/  IMAD R78, R88, c[0x0][0x1c0], RZ ;  /* 0x00007000584e7a24 */ /* 0x000fc600078e02ff */
[----:B------:R-:W-:-:S04]  /*20b0*/  IADD3 R33, R33, R35, RZ ;  /* 0x0000002321217210 */ /* 0x000fc80007ffe0ff */
[----:B------:R-:W-:-:S05]  /*20c0*/  LEA.HI.X R35, R32, c[0x0][0x224], R33, 0x2, P0 ;  /* 0x0000890020237a11 */ /* 0x000fca00000f1421 */
[----:B0-2---:R0:W2:Y:S01]  /*20d0*/  LDG.E R86, [R34.64] ;  /* 0x0000000422567981 */ /* 0x0050a2000c1e1900 */
[C---:B------:R-:W-:Y:S01]  /*20e0*/  IMAD.WIDE.U32 R32, R89.reuse, c[0x0][0x1c0], R58 ;  /* 0x0000700059207a25 */ /* 0x040fe200078e003a */
[-C--:B------:R-:W-:Y:S02]  /*20f0*/  ISETP.GE.AND P0, PT, R58, R93.reuse, PT ;  /* 0x0000005d3a00720c */ /* 0x080fe40003f06270 */
[-C--:B------:R-:W-:Y:S01]  /*2100*/  ISETP.GE.AND P2, PT, R28, R93.reuse, PT ;  /* 0x0000005d1c00720c */ /* 0x080fe20003f46270 */
[----:B------:R-:W-:Y:S01]  /*2110*/  IMAD R79, R89, c[0x0][0x1c4], R78 ;  /* 0x00007100594f7a24 */ /* 0x000fe200078e024e */
[-C--:B------:R-:W-:Y:S02]  /*2120*/  ISETP.GE.AND P3, PT, R29, R93.reuse, PT ;  /* 0x0000005d1d00720c */ /* 0x080fe40003f66270 */
[----:B------:R-:W-:Y:S01]  /*2130*/  ISETP.GE.AND P4, PT, R30, R93, PT ;  /* 0x0000005d1e00720c */ /* 0x000fe20003f86270 */
[----:B------:R-:W-:Y:S01]  /*2140*/  IMAD.IADD R33, R33, 0x1, R79 ;  /* 0x0000000121217824 */ /* 0x000fe200078e024f */
[----:B------:R-:W-:-:S02]  /*2150*/  LEA R78, P5, R32, R18, 0x1 ;  /* 0x00000012204e7211 */ /* 0x000fc400078a08ff */
        /* <DEDUP_REMOVED lines=9> */
[----:B0-----:R-:W-:Y:S01]  /*21f0*/  IADD3 R34, R20, -0x1, RZ ;  /* 0xffffffff14227810 */ /* 0x001fe20007ffe0ff */
[----:B------:R-:W-:Y:S01]  /*2200*/  IMAD.MOV.U32 R33, RZ, RZ, R27 ;  /* 0x000000ffff217224 */ /* 0x000fe200078e001b */
[----:B------:R-:W-:Y:S01]  /*2210*/  MOV R32, R60 ;  /* 0x0000003c00207202 */ /* 0x000fe20000000f00 */
[----:B------:R-:W-:Y:S01]  /*2220*/  IMAD R96, R88, c[0x0][0x1a0], RZ ;  /* 0x0000680058607a24 */ /* 0x000fe200078e02ff */
[----:B------:R-:W-:-:S02]  /*2230*/  LEA.HI R35, R34, R34, RZ, 0x1 ;  /* 0x0000002222237211 */ /* 0x000fc400078f08ff */
[----:B------:R-:W-:Y:S01]  /*2240*/  ISETP.NE.AND P2, PT, R12, RZ, PT ;  /* 0x000000ff0c00720c */ /* 0x000fe20003f45270 */
[----:B------:R-:W-:Y:S01]  /*2250*/  IMAD.WIDE.U32 R32, R89, c[0x0][0x1a0], R32 ;  /* 0x0000680059207a25 */ /* 0x000fe200078e0020 */
[----:B------:R-:W-:Y:S02]  /*2260*/  LOP3.LUT R35, R35, 0xfffffe, RZ, 0xc0, !PT ;  /* 0x00fffffe23237812 */ /* 0x000fe400078ec0ff */
[----:B------:R-:W-:Y:S01]  /*2270*/  ISETP.GT.AND P0, PT, R20, 0x1, PT ;  /* 0x000000011400780c */ /* 0x000fe20003f04270 */
[----:B------:R-:W-:Y:S01]  /*2280*/  IMAD R95, R89, c[0x0][0x1a4], R96 ;  /* 0x00006900595f7a24 */ /* 0x000fe200078e0260 */
[----:B-1----:R-:W-:Y:S02]  /*2290*/  IADD3 R78, R34, -R35, RZ ;  /* 0x80000023224e7210 */ /* 0x002fe40007ffe0ff */
[----:B------:R-:W-:Y:S01]  /*22a0*/  LEA R34, P3, R32, c[0x0][0x228], 0x2 ;  /* 0x00008a0020227a11 */ /* 0x000fe200078610ff */
[----:B------:R-:W-:Y:S01]  /*22b0*/  IMAD.IADD R33, R33, 0x1, R95 ;  /* 0x0000000121217824 */ /* 0x000fe200078e025f */
[----:B------:R-:W-:-:S02]  /*22c0*/  IADD3 R95, R12, 0x200, RZ ;  /* 0x000002000c5f7810 */ /* 0x000fc40007ffe0ff */
[----:B------:R-:W-:Y:S01]  /*22d0*/  ISETP.EQ.AND P0, PT, R23, RZ, P0 ;  /* 0x000000ff1700720c */ /* 0x000fe20000702270 */
[----:B------:R-:W-:Y:S01]  /*22e0*/  @!P2 IMAD R95, R78, 0x100, R89 ;  /* 0x000001004e5fa824 */ /* 0x000fe200078e0259 */
[----:B------:R-:W-:-:S05]  /*22f0*/  LEA.HI.X R35, R32, c[0x0][0x22c], R33, 0x2, P3 ;  /* 0x00008b0020237a11 */ /* 0x000fca00018f1421 */
[----:B------:R0:W4:Y:S01]  /*2300*/  LDG.E R96, [R34.64] ;  /* 0x0000000422607981 */ /* 0x000122000c1e1900 */
[----:B------:R-:W-:Y:S01]  /*2310*/  IMAD.SHL.U32 R102, R95, 0x4, RZ ;  /* 0x000000045f667824 */ /* 0x000fe200078e00ff */
[----:B------:R-:W-:-:S04]  /*2320*/  ISETP.NE.AND P3, PT, R12, 0x1f, PT ;  /* 0x0000001f0c00780c */ /* 0x000fc80003f65270 */
[----:B------:R-:W-:Y:S01]  /*2330*/  @P0 IADD3 R32, R20, -0x2, RZ ;  /* 0xfffffffe14200810 */ /* 0x000fe20007ffe0ff */
[----:B------:R-:W-:-:S04]  /*2340*/  HFMA2.MMA R99, -RZ, RZ, 0, 0 ;  /* 0x00000000ff637435 */ /* 0x000fc800000001ff */
[----:B------:R-:W-:-:S04]  /*2350*/  @P0 IMAD R33, R32, c[0x0][0x16c], R89 ;  /* 0x00005b0020210a24 */ /* 0x000fc800078e0259 */
[----:B------:R-:W-:Y:S01]  /*2360*/  @P0 IMAD.WIDE R32, R33, 0x8, R68 ;  /* 0x0000000821200825 */ /* 0x000fe200078e0244 */
[----:B------:R-:W-:Y:S02]  /*2370*/  PRMT R97, RZ, 0x5410, R54 ;  /* 0x00005410ff617816 */ /* 0x000fe40000000036 */
[----:B------:R-:W-:-:S03]  /*2380*/  PRMT R95, RZ, 0x5410, R55 ;  /* 0x00005410ff5f7816 */ /* 0x000fc60000000037 */
[----:B------:R-:W-:Y:S02]  /*2390*/  FMUL.FTZ R104, R42, R97 ;  /* 0x000000612a687220 */ /* 0x000fe40000410000 */
[----:B------:R-:W-:Y:S01]  /*23a0*/  FMUL.FTZ R111, R44, R95 ;  /* 0x0000005f2c6f7220 */ /* 0x000fe20000410000 */
[----:B------:R-:W-:Y:S01]  /*23b0*/  BSSY B0, `(.L_x_8036) ;  /* 0x0000031000007945 */ /* 0x000fe20003800000 */
[----:B--2---:R-:W-:-:S04]  /*23c0*/  FMUL.FTZ R79, R86, 1.4426950216293334961 ;  /* 0x3fb8aa3b564f7820 */ /* 0x004fc80000410000 */
[----:B------:R-:W-:-:S06]  /*23d0*/  FMUL.FTZ R107, R42, R79 ;  /* 0x0000004f2a6b7220 */ /* 0x000fcc0000410000 */
[----:B------:R-:W1:Y:S01]  /*23e0*/  MUFU.EX2 R107, R107 ;  /* 0x0000006b006b7308 */ /* 0x000e620000000800 */
[----:B---3--:R-:W-:Y:S04]  /*23f0*/  STS.U16 [R37], R90 ;  /* 0x0000005a25007388 */ /* 0x008fe80000000400 */
[----:B----4-:R-:W-:Y:S04]  /*2400*/  STS.U16 [R37+0x40], R92 ;  /* 0x0000405c25007388 */ /* 0x010fe80000000400 */
[----:B------:R2:W-:Y:S04]  /*2410*/  STS.U16 [R37+0x80], R94 ;  /* 0x0000805e25007388 */ /* 0x0005e80000000400 */
[----:B------:R-:W-:Y:S01]  /*2420*/  STS.U16 [R37+0xc0], R98 ;  /* 0x0000c06225007388 */ /* 0x000fe20000000400 */
[----:B------:R-:W-:-:S06]  /*2430*/  NOP ;  /* 0x0000000000007918 */ /* 0x000fcc0000000000 */
[----:B0-----:R-:W0:Y:S04]  /*2440*/  LDS.64 R34, [R21.X8] ;  /* 0x0000000015227984 */ /* 0x001e280000008a00 */
[----:B-1----:R0:W-:Y:S04]  /*2450*/  STS [R102+0x548], R107 ;  /* 0x0005486b66007388 */ /* 0x0021e80000000800 */
[----:B------:R-:W-:Y:S01]  /*2460*/  BAR.SYNC.DEFER_BLOCKING 0x0 ;  /* 0x0000000000007b1d */ /* 0x000fe20000010000 */
[-C--:B------:R-:W-:Y:S02]  /*2470*/  FMUL.FTZ R78, R43, R79.reuse ;  /* 0x0000004f2b4e7220 */ /* 0x080fe40000410000 */
[----:B------:R-:W-:-:S03]  /*2480*/  FMUL.FTZ R100, R44, R79 ;  /* 0x0000004f2c647220 */ /* 0x000fc60000410000 */
[----:B--2---:R-:W1:Y:S01]  /*2490*/  MUFU.EX2 R94, R78 ;  /* 0x0000004e005e7308 */ /* 0x004e620000000800 */
[----:B------:R-:W-:Y:S01]  /*24a0*/  FMUL.FTZ R79, R45, R79 ;  /* 0x0000004f2d4f7220 */ /* 0x000fe20000410000 */
[----:B------:R2:W3:Y:S06]  /*24b0*/  @P3 LDS R115, [R12.X4+0xd4c] ;  /* 0x000d4c000c733984 */ /* 0x0004ec0000004800 */
[----:B------:R-:W4:Y:S01]  /*24c0*/  MUFU.EX2 R100, R100 ;  /* 0x0000006400647308 */ /* 0x000f220000000800 */
[----:B------:R-:W-:Y:S01]  /*24d0*/  PRMT R92, RZ, 0x7610, R54 ;  /* 0x00007610ff5c7816 */ /* 0x000fe20000000036 */
[----:B------:R0:W5:Y:S04]  /*24e0*/  @P0 LDG.E R99, [R32.64+0x4] ;  /* 0x0000040420630981 */ /* 0x000168000c1e1900 */
[----:B------:R-:W-:-:S02]  /*24f0*/  FMUL.FTZ R109, R43, R92 ;  /* 0x0000005c2b6d7220 */ /* 0x000fc40000410000 */
[----:B0-----:R-:W0:Y:S01]  /*2500*/  MUFU.EX2 R32, R79 ;  /* 0x0000004f00207308 */ /* 0x001e220000000800 */
[--C-:B------:R-:W-:Y:S01]  /*2510*/  PRMT R102, RZ, 0x5410, R34.reuse ;  /* 0x00005410ff667816 */ /* 0x100fe20000000022 */
[----:B-1----:R-:W-:Y:S01]  /*2520*/  FMUL.FTZ R101, R107, R94 ;  /* 0x0000005e6b657220 */ /* 0x002fe20000410000 */
[----:B------:R-:W-:Y:S01]  /*2530*/  PRMT R33, RZ, 0x5410, R35 ;  /* 0x00005410ff217816 */ /* 0x000fe20000000023 */
[----:B------:R-:W-:Y:S01]  /*2540*/  FFMA.FTZ R78, R94, R104, R109 ;  /* 0x000000685e4e7223 */ /* 0x000fe2000001006d */
[----:B------:R-:W-:Y:S02]  /*2550*/  PRMT R34, RZ, 0x7610, R34 ;  /* 0x00007610ff227816 */ /* 0x000fe40000000022 */
[----:B------:R-:W-:Y:S02]  /*2560*/  PRMT R35, RZ, 0x7610, R35 ;  /* 0x00007610ff237816 */ /* 0x000fe40000000023 */
[----:B------:R-:W-:Y:S01]  /*2570*/  PRMT R90, RZ, 0x7610, R55 ;  /* 0x00007610ff5a7816 */ /* 0x000fe20000000037 */
[----:B----4-:R-:W-:-:S02]  /*2580*/  FMUL.FTZ R101, R100, R101 ;  /* 0x0000006564657220 */ /* 0x010fc40000410000 */
[----:B------:R-:W-:Y:S02]  /*2590*/  FFMA.FTZ R117, R100, R78, R111 ;  /* 0x0000004e64757223 */ /* 0x000fe4000001006f */
[----:B------:R-:W-:Y:S02]  /*25a0*/  FMUL.FTZ R113, R45, R90 ;  /* 0x0000005a2d717220 */ /* 0x000fe40000410000 */
[C---:B------:R-:W-:Y:S02]  /*25b0*/  FMUL.FTZ R78, R96.reuse, R34 ;  /* 0x00000022604e7220 */ /* 0x040fe40000410000 */
[C---:B------:R-:W-:Y:S02]  /*25c0*/  FMUL.FTZ R98, R96.reuse, R33 ;  /* 0x0000002160627220 */ /* 0x040fe40000410000 */
[----:B------:R-:W-:Y:S02]  /*25d0*/  FMUL.FTZ R106, R96, R35 ;  /* 0x00000023606a7220 */ /* 0x000fe40000410000 */
[----:B0-----:R-:W-:-:S02]  /*25e0*/  FMUL.FTZ R108, R32, R101 ;  /* 0x00000065206c7220 */ /* 0x001fc40000410000 */
[----:B------:R-:W-:Y:S02]  /*25f0*/  FMUL.FTZ R105, R96, R102 ;  /* 0x0000006660697220 */ /* 0x000fe40000410000 */
[----:B------:R-:W-:Y:S02]  /*2600*/  FFMA.FTZ R117, R32, R117, R113 ;  /* 0x0000007520757223 */ /* 0x000fe40000010071 */
[----:B------:R-:W-:Y:S02]  /*2610*/  FMUL.FTZ R103, R47, R78 ;  /* 0x0000004e2f677220 */ /* 0x000fe40000410000 */
[----:B------:R-:W-:Y:S02]  /*2620*/  FMUL.FTZ R101, R49, R98 ;  /* 0x0000006231657220 */ /* 0x000fe40000410000 */
[----:B------:R-:W-:Y:S01]  /*2630*/  FMUL.FTZ R106, R51, R106 ;  /* 0x0000006a336a7220 */ /* 0x000fe20000410000 */
[----:B------:R-:W-:Y:S05]  /*2640*/  @P3 BRA `(.L_x_8037) ;  /* 0x0000007000003947 */ /* 0x000fea0003800000 */
[----:B--23--:R-:W-:Y:S02]  /*2650*/  ISETP.NE.AND P0, PT, R20, c[0x0][0x174], PT ;  /* 0x00005d0014007a0c */ /* 0x00cfe40003f05270 */
[----:B------:R-:W-:-:S11]  /*2660*/  MOV R115, 0x3f800000 ;  /* 0x3f80000000737802 */ /* 0x000fd60000000f00 */
[----:B------:R-:W-:-:S04]  /*2670*/  @P0 LEA.HI R78, R20, R20, RZ, 0x1 ;  /* 0x00000014144e0211 */ /* 0x000fc800078f08ff */
[----:B------:R-:W-:-:S04]  /*2680*/  @P0 LOP3.LUT R79, R78, 0xfffffe, RZ, 0xc0, !PT ;  /* 0x00fffffe4e4f0812 */ /* 0x000fc800078ec0ff */
[----:B------:R-:W-:-:S05]  /*2690*/  @P0 IADD3 R78, -R79, R20, RZ ;  /* 0x000000144f4e0210 */ /* 0x000fca0007ffe1ff */
[----:B------:R-:W-:-:S05]  /*26a0*/  @P0 IMAD R78, R78, 0x100, R89 ;  /* 0x000001004e4e0824 */ /* 0x000fca00078e0259 */
[----:B------:R0:W1:Y:S02]  /*26b0*/  @P0 LDS R115, [R78.X4+0x548] ;  /* 0x000548004e730984 */ /* 0x0000640000004800 */
.L_x_8037:
[----:B--23--:R-:W-:Y:S05]  /*26c0*/  BSYNC B0 ;  /* 0x0000000000007941 */ /* 0x00cfea0003800000 */
.L_x_8036:
[----:B0-----:R-:W0:Y:S01]  /*26d0*/  SHFL.UP PT, R78, R117, 0x1, RZ ;  /* 0x04200000754e7989 */ /* 0x001e2200000e00ff */
[C---:B------:R-:W-:Y:S01]  /*26e0*/  FFMA.FTZ R98, R32.reuse, R106, R101 ;  /* 0x0000006a20627223 */ /* 0x040fe20000010065 */
[----:B------:R-:W-:Y:S01]  /*26f0*/  ISETP.GE.AND P0, PT, R21, 0x1, PT ;  /* 0x000000011500780c */ /* 0x000fe20003f06270 */
[----:B-1----:R-:W-:Y:S01]  /*2700*/  FMUL.FTZ R119, R32, R115 ;  /* 0x0000007320777220 */ /* 0x002fe20000410000 */
[----:B------:R-:W1:Y:S01]  /*2710*/  SHFL.UP PT, R79, R108, 0x1, RZ ;  /* 0x042000006c4f7989 */ /* 0x000e6200000e00ff */
[----:B------:R-:W-:Y:S01]  /*2720*/  FMUL.FTZ R105, R46, R105 ;  /* 0x000000692e697220 */ /* 0x000fe20000410000 */
[----:B------:R-:W-:Y:S01]  /*2730*/  ISETP.NE.AND P4, PT, R23, 0x1f, PT ;  /* 0x0000001f1700780c */ /* 0x000fe20003f85270 */
[C---:B------:R-:W-:Y:S01]  /*2740*/  FFMA.FTZ R98, R100.reuse, R98, R103 ;  /* 0x0000006264627223 */ /* 0x040fe20000010067 */
[----:B-----5:R-:W-:Y:S01]  /*2750*/  SHFL.IDX PT, R118, R99, RZ, 0x1f ;  /* 0x00001fff63767589 */ /* 0x020fe200000e0000 */
[----:B------:R-:W-:Y:S01]  /*2760*/  FMUL.FTZ R121, R100, R119 ;  /* 0x0000007764797220 */ /* 0x000fe20000410000 */
[----:B------:R-:W-:Y:S01]  /*2770*/  BSSY B0, `(.L_x_8038) ;  /* 0x000007a000007945 */ /* 0x000fe20003800000 */
[----:B------:R-:W-:-:S02]  /*2780*/  FFMA.FTZ R119, R94, R98, R105 ;  /* 0x000000625e777223 */ /* 0x000fc40000010069 */
        /* <DEDUP_REMOVED lines=21> */
[----:B------:R-:W-:-:S03]  /*28e0*/  ISETP.GE.AND P4, PT, R21, 0x8, PT ;  /* 0x000000081500780c */ /* 0x000fc60003f86270 */
[----:B------:R-:W3:Y:S01]  /*28f0*/  SHFL.DOWN PT, R121, R110, 0x4, 0x1f ;  /* 0x08801f006e797f89 */ /* 0x000ee200000e0000 */
[C---:B0-----:R-:W-:Y:S02]  /*2900*/  @P0 FFMA.FTZ R117, R108.reuse, R78, R117 ;  /* 0x0000004e6c750223 */ /* 0x041fe40000010075 */
[----:B-1----:R-:W-:Y:S01]  /*2910*/  @P0 FMUL.FTZ R108, R108, R79 ;  /* 0x0000004f6c6c0220 */ /* 0x002fe20000410000 */
[----:B------:R-:W-:Y:S02]  /*2920*/  ISETP.GE.U32.AND P0, PT, R23, 0x1c, PT ;  /* 0x0000001c1700780c */ /* 0x000fe40003f06070 */
[----:B------:R-:W0:Y:S04]  /*2930*/  SHFL.UP PT, R78, R117, 0x8, RZ ;  /* 0x05000000754e7989 */ /* 0x000e2800000e00ff */
[----:B------:R-:W1:Y:S07]  /*2940*/  SHFL.UP PT, R79, R108, 0x8, RZ ;  /* 0x050000006c4f7989 */ /* 0x000e6e00000e00ff */
[C---:B--2---:R-:W-:Y:S01]  /*2950*/  @!P0 FFMA.FTZ R119, R110.reuse, R98, R119 ;  /* 0x000000626e778223 */ /* 0x044fe20000010077 */
[----:B------:R-:W-:Y:S01]  /*2960*/  SHF.L.U32 R98, R89, 0x3, RZ ;  /* 0x0000000359627819 */ /* 0x000fe200000006ff */
[----:B---3--:R-:W-:Y:S01]  /*2970*/  @!P0 FMUL.FTZ R110, R110, R121 ;  /* 0x000000796e6e8220 */ /* 0x008fe20000410000 */
[----:B------:R-:W-:-:S02]  /*2980*/  ISETP.GE.AND P0, PT, R20, c[0x0][0x174], PT ;  /* 0x00005d0014007a0c */ /* 0x000fc40003f06270 */
[----:B------:R-:W2:Y:S02]  /*2990*/  SHFL.DOWN PT, R114, R119, 0x8, 0x1f ;  /* 0x09001f0077727f89 */ /* 0x000ea400000e0000 */
[C---:B------:R-:W-:Y:S02]  /*29a0*/  ISETP.NE.OR P0, PT, R23.reuse, RZ, P0 ;  /* 0x000000ff1700720c */ /* 0x040fe40000705670 */
[----:B------:R-:W3:Y:S01]  /*29b0*/  SHFL.DOWN PT, R123, R110, 0x8, 0x1f ;  /* 0x09001f006e7b7f89 */ /* 0x000ee200000e0000 */
[C---:B0-----:R-:W-:Y:S02]  /*29c0*/  @P4 FFMA.FTZ R117, R108.reuse, R78, R117 ;  /* 0x0000004e6c754223 */ /* 0x041fe40000010075 */
[----:B------:R-:W-:Y:S02]  /*29d0*/  IMAD.MOV.U32 R78, RZ, RZ, 0x3f800000 ;  /* 0x3f800000ff4e7424 */ /* 0x000fe400078e00ff */
[----:B-1----:R-:W-:Y:S01]  /*29e0*/  @P4 FMUL.FTZ R108, R108, R79 ;  /* 0x0000004f6c6c4220 */ /* 0x002fe20000410000 */
[----:B------:R-:W-:Y:S01]  /*29f0*/  ISETP.GE.U32.AND P4, PT, R23, 0x18, PT ;  /* 0x000000181700780c */ /* 0x000fe20003f86070 */
[----:B------:R-:W0:Y:S01]  /*2a00*/  SHFL.UP PT, R112, R117, 0x10, RZ ;  /* 0x0600000075707989 */ /* 0x000e2200000e00ff */
[----:B------:R-:W-:-:S03]  /*2a10*/  MOV R79, RZ ;  /* 0x000000ff004f7202 */ /* 0x000fc60000000f00 */
[----:B------:R-:W1:Y:S04]  /*2a20*/  SHFL.UP PT, R121, R108, 0x10, RZ ;  /* 0x060000006c797989 */ /* 0x000e6800000e00ff */
[----:B------:R-:W-:Y:S01]  /*2a30*/  @!P0 LDS.64 R78, [R98+0xdc8] ;  /* 0x000dc800624e8984 */ /* 0x000fe20000000a00 */
[----:B------:R-:W-:-:S03]  /*2a40*/  ISETP.GE.AND P0, PT, R21, 0x10, PT ;  /* 0x000000101500780c */ /* 0x000fc60003f06270 */
[C---:B--2---:R-:W-:Y:S02]  /*2a50*/  @!P4 FFMA.FTZ R119, R110.reuse, R114, R119 ;  /* 0x000000726e77c223 */ /* 0x044fe40000010077 */
[----:B---3--:R-:W-:-:S03]  /*2a60*/  @!P4 FMUL.FTZ R110, R110, R123 ;  /* 0x0000007b6e6ec220 */ /* 0x008fc60000410000 */
[----:B------:R-:W2:Y:S04]  /*2a70*/  SHFL.DOWN PT, R114, R119, 0x10, 0x1f ;  /* 0x0a001f0077727f89 */ /* 0x000ea800000e0000 */
[----:B------:R-:W3:Y:S01]  /*2a80*/  SHFL.DOWN PT, R123, R110, 0x10, 0x1f ;  /* 0x0a001f006e7b7f89 */ /* 0x000ee200000e0000 */
[C---:B0-----:R-:W-:Y:S02]  /*2a90*/  @P0 FFMA.FTZ R117, R108.reuse, R112, R117 ;  /* 0x000000706c750223 */ /* 0x041fe40000010075 */
[----:B-1----:R-:W-:Y:S01]  /*2aa0*/  @P0 FMUL.FTZ R108, R108, R121 ;  /* 0x000000796c6c0220 */ /* 0x002fe20000410000 */
[----:B------:R-:W-:-:S03]  /*2ab0*/  ISETP.GE.U32.AND P0, PT, R23, 0x10, PT ;  /* 0x000000101700780c */ /* 0x000fc60003f06070 */
[----:B------:R-:W-:Y:S04]  /*2ac0*/  SHFL.UP PT, R117, R117, 0x1, RZ ;  /* 0x0420000075757989 */ /* 0x000fe800000e00ff */
[----:B------:R-:W0:Y:S06]  /*2ad0*/  SHFL.UP PT, R108, R108, 0x1, RZ ;  /* 0x042000006c6c7989 */ /* 0x000e2c00000e00ff */
[----:B--2---:R-:W-:-:S02]  /*2ae0*/  @!P0 FFMA.FTZ R119, R110, R114, R119 ;  /* 0x000000726e778223 */ /* 0x004fc40000010077 */
[----:B---3--:R-:W-:-:S03]  /*2af0*/  @!P0 FMUL.FTZ R110, R110, R123 ;  /* 0x0000007b6e6e8220 */ /* 0x008fc60000410000 */
[----:B------:R-:W-:Y:S04]  /*2b00*/  SHFL.DOWN PT, R121, R119, 0x1, 0x1f ;  /* 0x08201f0077797f89 */ /* 0x000fe800000e0000 */
[----:B------:R-:W-:Y:S04]  /*2b10*/  SHFL.IDX PT, R112, R79, RZ, 0x1f ;  /* 0x00001fff4f707589 */ /* 0x000fe800000e0000 */
[----:B------:R-:W1:Y:S01]  /*2b20*/  SHFL.DOWN PT, R116, R110, 0x1, 0x1f ;  /* 0x08201f006e747f89 */ /* 0x000e6200000e0000 */
[----:B0-----:R-:W-:-:S03]  /*2b30*/  @P2 FFMA.FTZ R118, R108, R118, R117 ;  /* 0x000000766c762223 */ /* 0x001fc60000010075 */
[----:B------:R-:W-:Y:S01]  /*2b40*/  SHFL.IDX PT, R114, R119, RZ, 0x1f ;  /* 0x00001fff77727589 */ /* 0x000fe200000e0000 */
[----:B------:R-:W-:-:S03]  /*2b50*/  FFMA.FTZ R107, R107, R118, R104 ;  /* 0x000000766b6b7223 */ /* 0x000fc60000010068 */
[----:B------:R-:W0:Y:S01]  /*2b60*/  SHFL.IDX PT, R123, R110, RZ, 0x1f ;  /* 0x00001fff6e7b7589 */ /* 0x000e2200000e0000 */
[-C--:B------:R-:W-:Y:S02]  /*2b70*/  FMUL.FTZ R99, R102, R107.reuse ;  /* 0x0000006b66637220 */ /* 0x080fe40000410000 */
[----:B------:R-:W-:Y:S02]  /*2b80*/  FFMA.FTZ R109, R94, R107, R109 ;  /* 0x0000006b5e6d7223 */ /* 0x000fe4000001006d */
[----:B------:R-:W-:Y:S02]  /*2b90*/  FFMA.FTZ R102, R46, R99, RZ ;  /* 0x000000632e667223 */ /* 0x000fe400000100ff */
[-C--:B------:R-:W-:Y:S02]  /*2ba0*/  FMUL.FTZ R34, R34, R109.reuse ;  /* 0x0000006d22227220 */ /* 0x080fe40000410000 */
[----:B------:R-:W-:Y:S02]  /*2bb0*/  FFMA.FTZ R111, R100, R109, R111 ;  /* 0x0000006d646f7223 */ /* 0x000fe4000001006f */
[----:B------:R-:W-:-:S02]  /*2bc0*/  FFMA.FTZ R34, R47, R34, R102 ;  /* 0x000000222f227223 */ /* 0x000fc40000010066 */
[-C--:B------:R-:W-:Y:S02]  /*2bd0*/  FMUL.FTZ R33, R33, R111.reuse ;  /* 0x0000006f21217220 */ /* 0x080fe40000410000 */
[----:B-1----:R-:W-:Y:S02]  /*2be0*/  @P3 FFMA.FTZ R112, R116, R112, R121 ;  /* 0x0000007074703223 */ /* 0x002fe40000010079 */
[----:B------:R-:W-:Y:S02]  /*2bf0*/  FFMA.FTZ R113, R32, R111, R113 ;  /* 0x0000006f20717223 */ /* 0x000fe40000010071 */
[----:B------:R-:W-:Y:S01]  /*2c00*/  FFMA.FTZ R99, R112, R115, R106 ;  /* 0x0000007370637223 */ /* 0x000fe2000001006a */
[----:B------:R-:W-:Y:S01]  /*2c10*/  IADD3 R106, -R56, c[0x0][0x168], -R12 ;  /* 0x00005a00386a7a10 */ /* 0x000fe20007ffe90c */
[----:B------:R-:W-:Y:S01]  /*2c20*/  FFMA.FTZ R102, R49, R33, R34 ;  /* 0x0000002131667223 */ /* 0x000fe20000010022 */
[----:B------:R-:W-:Y:S01]  /*2c30*/  SHF.L.U32 R115, R84, 0x2, RZ ;  /* 0x0000000254737819 */ /* 0x000fe200000006ff */
[----:B------:R-:W-:Y:S01]  /*2c40*/  FFMA.FTZ R101, R32, R99, R101 ;  /* 0x0000006320657223 */ /* 0x000fe20000010065 */
[----:B------:R-:W-:Y:S01]  /*2c50*/  ISETP.GE.AND P0, PT, R106, 0x1, PT ;  /* 0x000000016a00780c */ /* 0x000fe20003f06270 */
[----:B------:R-:W-:Y:S01]  /*2c60*/  FMUL.FTZ R33, R96, R107 ;  /* 0x0000006b60217220 */ /* 0x000fe20000410000 */
[----:B------:R-:W-:Y:S01]  /*2c70*/  ISETP.GE.AND P2, PT, R106, 0x21, PT ;  /* 0x000000216a00780c */ /* 0x000fe20003f46270 */
[----:B------:R-:W-:Y:S01]  /*2c80*/  FFMA.FTZ R103, R100, R101, R103 ;  /* 0x0000006564677223 */ /* 0x000fe20000010067 */
[----:B------:R-:W-:Y:S01]  /*2c90*/  ISETP.GE.AND P3, PT, R106, 0x41, PT ;  /* 0x000000416a00780c */ /* 0x000fe20003f66270 */
[----:B------:R-:W-:Y:S01]  /*2ca0*/  FMUL.FTZ R34, R96, R109 ;  /* 0x0000006d60227220 */ /* 0x000fe20000410000 */
[----:B------:R-:W-:Y:S01]  /*2cb0*/  ISETP.GE.AND P4, PT, R106, 0x61, PT ;  /* 0x000000616a00780c */ /* 0x000fe20003f86270 */
[----:B------:R-:W-:Y:S01]  /*2cc0*/  FFMA.FTZ R105, R94, R103, R105 ;  /* 0x000000675e697223 */ /* 0x000fe20000010069 */
[----:B------:R-:W-:Y:S01]  /*2cd0*/  SHF.L.U64.HI R106, R84, 0x2, R91 ;  /* 0x00000002546a7819 */ /* 0x000fe2000001025b */
[----:B------:R-:W-:-:S02]  /*2ce0*/  FMUL.FTZ R100, R96, R111 ;  /* 0x0000006f60647220 */ /* 0x000fc40000410000 */
[-C--:B------:R-:W-:Y:S02]  /*2cf0*/  FMUL.FTZ R96, R96, R113.reuse ;  /* 0x0000007160607220 */ /* 0x080fe40000410000 */
[----:B------:R-:W-:Y:S02]  /*2d00*/  FMUL.FTZ R104, R35, R113 ;  /* 0x0000007123687220 */ /* 0x000fe40000410000 */
[C---:B------:R-:W-:Y:S02]  /*2d10*/  FFMA.FTZ R94, -R42.reuse, R97, R107 ;  /* 0x000000612a5e7223 */ /* 0x040fe4000001016b */
[----:B------:R-:W-:Y:S02]  /*2d20*/  FMUL.FTZ R107, R42, R105 ;  /* 0x000000692a6b7220 */ /* 0x000fe40000410000 */
[----:B------:R-:W-:Y:S02]  /*2d30*/  FMUL.FTZ R32, R46, R33 ;  /* 0x000000212e207220 */ /* 0x000fe40000410000 */
[----:B0-----:R-:W-:-:S02]  /*2d40*/  FFMA.FTZ R79, R123, R79, R114 ;  /* 0x0000004f7b4f7223 */ /* 0x001fc40000010072 */
[----:B------:R-:W-:Y:S02]  /*2d50*/  FMUL.FTZ R78, R123, R78 ;  /* 0x0000004e7b4e7220 */ /* 0x000fe40000410000 */
[----:B------:R-:W-:Y:S02]  /*2d60*/  FMUL.FTZ R33, R47, R34 ;  /* 0x000000222f217220 */ /* 0x000fe40000410000 */
[----:B------:R-:W-:Y:S01]  /*2d70*/  FMUL.FTZ R35, R51, R96 ;  /* 0x0000006033237220 */ /* 0x000fe20000410000 */
[----:B------:R0:W-:Y:S01]  /*2d80*/  @!P1 STS.64 [R98+0xdc8], R78 ;  /* 0x000dc84e62009388 */ /* 0x0001e20000000a00 */
[----:B------:R-:W-:Y:S02]  /*2d90*/  FMUL.FTZ R34, R49, R100 ;  /* 0x0000006431227220 */ /* 0x000fe40000410000 */
[----:B------:R-:W-:Y:S02]  /*2da0*/  FFMA.FTZ R96, R51, R104, R102 ;  /* 0x0000006833607223 */ /* 0x000fe40000010066 */
[C---:B------:R-:W-:Y:S01]  /*2db0*/  FFMA.FTZ R109, -R43.reuse, R92, R109 ;  /* 0x0000005c2b6d7223 */ /* 0x040fe2000001016d */
[----:B------:R1:W-:Y:S01]  /*2dc0*/  STS.128 [R12.X16+0x110], R32 ;  /* 0x000110200c007388 */ /* 0x0003e2000000cc00 */
[----:B------:R-:W-:-:S02]  /*2dd0*/  FMUL.FTZ R100, R43, R103 ;  /* 0x000000672b647220 */ /* 0x000fc40000410000 */
[----:B------:R-:W-:Y:S02]  /*2de0*/  FFMA.FTZ R104, R107, R94, RZ ;  /* 0x0000005e6b687223 */ /* 0x000fe400000100ff */
[C---:B------:R-:W-:Y:S02]  /*2df0*/  FFMA.FTZ R111, -R44.reuse, R95, R111 ;  /* 0x0000005f2c6f7223 */ /* 0x040fe4000001016f */
[C---:B------:R-:W-:Y:S02]  /*2e00*/  FMUL.FTZ R102, R45.reuse, R99 ;  /* 0x000000632d667220 */ /* 0x040fe40000410000 */
[----:B------:R-:W-:Y:S02]  /*2e10*/  FFMA.FTZ R113, -R45, R90, R113 ;  /* 0x0000005a2d717223 */ /* 0x000fe40000010171 */
[----:B0-----:R-:W-:Y:S02]  /*2e20*/  FMUL.FTZ R78, R44, R101 ;  /* 0x000000652c4e7220 */ /* 0x001fe40000410000 */
        /* <DEDUP_REMOVED lines=10> */
[----:B------:R-:W-:-:S04]  /*2ed0*/  LEA R34, P0, R32, c[0x0][0x320], 0x2 ;  /* 0x0000c80020227a11 */ /* 0x000fc800078010ff */
[----:B------:R-:W-:-:S04]  /*2ee0*/  IADD3 R33, R33, R35, RZ ;  /* 0x0000002321217210 */ /* 0x000fc80007ffe0ff */
[----:B------:R-:W-:-:S05]  /*2ef0*/  LEA.HI.X R35, R32, c[0x0][0x324], R33, 0x2, P0 ;  /* 0x0000c90020237a11 */ /* 0x000fca00000f1421 */
[----:B0-----:R0:W-:Y:S02]  /*2f00*/  RED.E.ADD.F32.FTZ.RN.STRONG.GPU [R34.64], R79 ;  /* 0x0000004f2200798e */ /* 0x0011e4000c10e784 */
.L_x_8039:
[----:B-1----:R-:W-:Y:S05]  /*2f10*/  BSYNC B0 ;  /* 0x0000000000007941 */ /* 0x002fea0003800000 */
.L_x_8038:
        /* <DEDUP_REMOVED lines=8> */
.L_x_8041:
[----:B------:R-:W-:Y:S05]  /*2fa0*/  BSYNC B0 ;  /* 0x0000000000007941 */ /* 0x000fea0003800000 */
.L_x_8040:
[----:B------:R2:W3:Y:S01]  /*2fb0*/  LDS R117, [R12.X4+0x210] ;  /* 0x000210000c757984 */ /* 0x0004e20000004800 */
[----:B------:R-:W-:Y:S01]  /*2fc0*/  BSSY B0, `(.L_x_8042) ;  /* 0x0000006000007945 */ /* 0x000fe20003800000 */
[----:B-1----:R-:W-:Y:S01]  /*2fd0*/  IMAD.WIDE.U32 R32, R115, c[0x0][0x2d0], R76 ;  /* 0x0000b40073207a25 */ /* 0x002fe200078e004c */
[----:B------:R-:W-:Y:S05]  /*2fe0*/  @!P3 BRA `(.L_x_8043) ;  /* 0x000000300000b947 */ /* 0x000fea0003800000 */
[----:B------:R-:W-:-:S05]  /*2ff0*/  IMAD.WIDE.U32 R34, R115, c[0x0][0x2d0], R72 ;  /* 0x0000b40073227a25 */ /* 0x000fca00078e0048 */
[----:B------:R-:W-:-:S05]  /*3000*/  IADD3 R35, R119, R35, RZ ;  /* 0x0000002377237210 */ /* 0x000fca0007ffe0ff */
[----:B---3--:R1:W-:Y:S02]  /*3010*/  RED.E.ADD.F32.FTZ.RN.STRONG.GPU [R34.64], R117 ;  /* 0x000000752200798e */ /* 0x0083e4000c10e784 */
.L_x_8043:
[----:B------:R-:W-:Y:S05]  /*3020*/  BSYNC B0 ;  /* 0x0000000000007941 */ /* 0x000fea0003800000 */
.L_x_8042:
[----:B-1----:R1:W4:Y:S01]  /*3030*/  LDS R35, [R12.X4+0x290] ;  /* 0x000290000c237984 */ /* 0x0023220000004800 */
[----:B------:R-:W-:Y:S01]  /*3040*/  BSSY B0, `(.L_x_8044) ;  /* 0x0000004000007945 */ /* 0x000fe20003800000 */
[----:B------:R-:W-:Y:S05]  /*3050*/  @!P4 BRA `(.L_x_8045) ;  /* 0x000000200000c947 */ /* 0x000fea0003800000 */
[----:B------:R-:W-:-:S05]  /*3060*/  IADD3 R33, R119, R33, RZ ;  /* 0x0000002177217210 */ /* 0x000fca0007ffe0ff */
[----:B----4-:R4:W-:Y:S02]  /*3070*/  RED.E.ADD.F32.FTZ.RN.STRONG.GPU [R32.64], R35 ;  /* 0x000000232000798e */ /* 0x0109e4000c10e784 */
.L_x_8045:
[----:B------:R-:W-:Y:S05]  /*3080*/  BSYNC B0 ;  /* 0x0000000000007941 */ /* 0x000fea0003800000 */
.L_x_8044:
[----:B----4-:R-:W4:Y:S01]  /*3090*/  SHFL.DOWN PT, R32, R79, 0x1, 0x1f ;  /* 0x08201f004f207f89 */ /* 0x010f2200000e0000 */
[C---:B------:R-:W-:Y:S01]  /*30a0*/  ISETP.GT.AND P0, PT, R21.reuse, 0x1e, PT ;  /* 0x0000001e1500780c */ /* 0x040fe20003f04270 */
[----:B------:R-:W-:Y:S01]  /*30b0*/  FMUL.FTZ R34, R86, R101 ;  /* 0x0000006556227220 */ /* 0x000fe20000410000 */
[----:B------:R-:W-:Y:S01]  /*30c0*/  ISETP.NE.AND P2, PT, R21, RZ, PT ;  /* 0x000000ff1500720c */ /* 0x000fe20003f45270 */
[----:B------:R-:W5:Y:S01]  /*30d0*/  SHFL.DOWN PT, R33, R96, 0x1, 0x1f ;  /* 0x08201f0060217f89 */ /* 0x000f6200000e0000 */
[----:B------:R-:W-:Y:S01]  /*30e0*/  FADD.FTZ R50, R78, R50 ;  /* 0x000000324e327221 */ /* 0x000fe20000010000 */
[----:B------:R-:W-:Y:S01]  /*30f0*/  BSSY B0, `(.L_x_8046) ;  /* 0x0000036000007945 */ /* 0x000fe20003800000 */
[----:B------:R-:W-:Y:S02]  /*3100*/  FMUL.FTZ R78, R111, R34 ;  /* 0x000000226f4e7220 */ /* 0x000fe40000410000 */
[C---:B------:R-:W-:Y:S02]  /*3110*/  FMUL.FTZ R88, R86.reuse, R99 ;  /* 0x0000006356587220 */ /* 0x040fe40000410000 */
[----:B------:R-:W-:-:S02]  /*3120*/  FMUL.FTZ R34, R86, R103 ;  /* 0x0000006756227220 */ /* 0x000fc40000410000 */
[----:B------:R-:W-:Y:S02]  /*3130*/  FMUL.FTZ R35, R86, R105 ;  /* 0x0000006956237220 */ /* 0x000fe40000410000 */
[----:B------:R-:W-:Y:S02]  /*3140*/  FMUL.FTZ R88, R113, R88 ;  /* 0x0000005871587220 */ /* 0x000fe40000410000 */
[----:B------:R-:W-:Y:S02]  /*3150*/  FMUL.FTZ R34, R109, R34 ;  /* 0x000000226d227220 */ /* 0x000fe40000410000 */
[----:B------:R-:W-:Y:S02]  /*3160*/  FMUL.FTZ R94, R94, R35 ;  /* 0x000000235e5e7220 */ /* 0x000fe40000410000 */
[----:B------:R-:W-:Y:S02]  /*3170*/  FFMA.FTZ R78, R95, R101, R78 ;  /* 0x000000655f4e7223 */ /* 0x000fe4000001004e */
[----:B------:R-:W-:-:S02]  /*3180*/  FFMA.FTZ R99, R90, R99, R88 ;  /* 0x000000635a637223 */ /* 0x000fc40000010058 */
[----:B----4-:R-:W-:Y:S02]  /*3190*/  @!P0 FADD.FTZ R79, R79, R32 ;  /* 0x000000204f4f8221 */ /* 0x010fe40000010000 */
[----:B------:R-:W-:Y:S02]  /*31a0*/  FFMA.FTZ R103, R92, R103, R34 ;  /* 0x000000675c677223 */ /* 0x000fe40000010022 */
[----:B-----5:R-:W-:Y:S01]  /*31b0*/  @!P0 FADD.FTZ R96, R96, R33 ;  /* 0x0000002160608221 */ /* 0x020fe20000010000 */
[----:B------:R-:W4:Y:S01]  /*31c0*/  SHFL.DOWN PT, R32, R79, 0x2, 0x1f ;  /* 0x08401f004f207f89 */ /* 0x000f2200000e0000 */
[----:B------:R-:W-:Y:S01]  /*31d0*/  ISETP.GT.AND P0, PT, R21, 0x1d, PT ;  /* 0x0000001d1500780c */ /* 0x000fe20003f04270 */
[----:B------:R-:W-:Y:S02]  /*31e0*/  FFMA.FTZ R94, R97, R105, R94 ;  /* 0x00000069615e7223 */ /* 0x000fe4000001005e */
        /* <DEDUP_REMOVED lines=38> */
.L_x_8047:
[----:B----4-:R-:W-:Y:S05]  /*3450*/  BSYNC B0 ;  /* 0x0000000000007941 */ /* 0x010fea0003800000 */
.L_x_8046:
[----:B------:R-:W-:Y:S02]  /*3460*/  IADD3 R89, R89, 0x1, RZ ;  /* 0x0000000159597810 */ /* 0x000fe40007ffe0ff */
[----:B------:R-:W-:Y:S02]  /*3470*/  IADD3 R84, P2, R84, 0x1, RZ ;  /* 0x0000000154547810 */ /* 0x000fe40007f5e0ff */
[----:B------:R-:W-:-:S03]  /*3480*/  ISETP.GE.AND P0, PT, R89, c[0x0][0x16c], PT ;  /* 0x00005b0059007a0c */ /* 0x000fc60003f06270 */
[----:B------:R-:W-:-:S10]  /*3490*/  IMAD.X R91, RZ, RZ, R91, P2 ;  /* 0x000000ffff5b7224 */ /* 0x000fd400010e065b */
[----:B------:R-:W-:Y:S01]  /*34a0*/  @P0 CALL.REL.NOINC `(.L_x_8035) ;  /* 0x0000001000000944 */ /* 0x000fe20003c00000 */
[----:B------:R-:W-:Y:S05]  /*34b0*/  BRA `(.L_x_8048) ;  /* 0xffffeb6000007947 */ /* 0x000fea000383ffff */
.L_x_8035:
[----:B------:R-:W-:Y:S01]  /*34c0*/  BAR.SYNC.DEFER_BLOCKING 0x0 ;  /* 0x0000000000007b1d */ /* 0x000fe20000010000 */
[----:B------:R-:W-:Y:S01]  /*34d0*/  F2FP.BF16.PACK_AB R42, R81, R48 ;  /* 0x00000030512a723e */ /* 0x000fe200000010ff */
[----:B------:R-:W-:Y:S01]  /*34e0*/  IMAD R34, R6, c[0x0][0x2d8], RZ ;  /* 0x0000b60006227a24 */ /* 0x000fe200078e02ff */
[----:B------:R-:W-:Y:S01]  /*34f0*/  F2FP.BF16.PACK_AB R43, R83, R50 ;  /* 0x00000032532b723e */ /* 0x000fe200000010ff */
[C---:B------:R-:W-:Y:S02]  /*3500*/  IMAD.WIDE.U32 R32, R5.reuse, c[0x0][0x2d8], RZ ;  /* 0x0000b60005207a25 */ /* 0x040fe400078e00ff */
[----:B------:R-:W-:Y:S02]  /*3510*/  BSSY B0, `(.L_x_8049) ;  /* 0x0000025000007945 */ /* 0x000fe40003800000 */
[----:B------:R-:W-:-:S05]  /*3520*/  IMAD R55, R5, c[0x0][0x2dc], R34 ;  /* 0x0000b70005377a24 */ /* 0x000fca00078e0222 */
[----:B------:R-:W-:-:S05]  /*3530*/  IADD3 R33, R33, R55, RZ ;  /* 0x0000003721217210 */ /* 0x000fca0007ffe0ff */
[----:B------:R-:W-:-:S05]  /*3540*/  IMAD.WIDE.U32 R32, R0, c[0x0][0x2e0], R32 ;  /* 0x0000b80000207a25 */ /* 0x000fca00078e0020 */
[----:B------:R-:W-:Y:S01]  /*3550*/  IADD3 R34, P0, R40, R32, RZ ;  /* 0x0000002028227210 */ /* 0x000fe20007f1e0ff */
[----:B------:R4:W-:Y:S01]  /*3560*/  STS.64 [R21.X8], R42 ;  /* 0x0000002a15007388 */ /* 0x0009e20000008a00 */
[----:B------:R-:W-:-:S06]  /*3570*/  NOP ;  /* 0x0000000000007918 */ /* 0x000fcc0000000000 */
[----:B------:R-:W-:Y:S04]  /*3580*/  LDS.U16 R45, [R37] ;  /* 0x00000000252d7984 */ /* 0x000fe80000000400 */
[----:B------:R-:W-:Y:S01]  /*3590*/  LDS.U16 R47, [R37+0x40] ;  /* 0x00004000252f7984 */ /* 0x000fe20000000400 */
[----:B----4-:R-:W-:-:S03]  /*35a0*/  IMAD R43, R3, c[0x0][0x2e0], RZ ;  /* 0x0000b800032b7a24 */ /* 0x010fc600078e02ff */
[----:B------:R-:W-:Y:S01]  /*35b0*/  LDS.U16 R49, [R37+0x80] ;  /* 0x0000800025317984 */ /* 0x000fe20000000400 */
[----:B------:R-:W-:Y:S01]  /*35c0*/  IMAD R42, R0, c[0x0][0x2e4], R43 ;  /* 0x0000b900002a7a24 */ /* 0x000fe200078e022b */
[C---:B------:R-:W-:Y:S02]  /*35d0*/  LEA R43, P5, R58.reuse, c[0x0][0x330], 0x1 ;  /* 0x0000cc003a2b7a11 */ /* 0x040fe400078a08ff */
[----:B------:R-:W-:Y:S02]  /*35e0*/  LDS.U16 R51, [R37+0xc0] ;  /* 0x0000c00025337984 */ /* 0x000fe40000000400 */
[----:B------:R-:W-:Y:S02]  /*35f0*/  IADD3.X R33, R41, R42, R33, P0, !PT ;  /* 0x0000002a29217210 */ /* 0x000fe400007fe421 */
[----:B------:R-:W-:Y:S04]  /*3600*/  @!P1 STS [0x100], R93 ;  /* 0x0001005dff009388 */ /* 0x000fe80000000800 */
[----:B------:R-:W-:Y:S06]  /*3610*/  BAR.SYNC.DEFER_BLOCKING 0x0 ;  /* 0x0000000000007b1d */ /* 0x000fec0000010000 */
[----:B------:R-:W4:Y:S02]  /*3620*/  LDS R35, [0x100] ;  /* 0x00010000ff237984 */ /* 0x000f240000000800 */
[----:B----4-:R-:W-:-:S02]  /*3630*/  ISETP.GE.AND P4, PT, R58, R35, PT ;  /* 0x000000233a00720c */ /* 0x010fc40003f86270 */
[-C--:B------:R-:W-:Y:S02]  /*3640*/  ISETP.GE.AND P0, PT, R28, R35.reuse, PT ;  /* 0x000000231c00720c */ /* 0x080fe40003f06270 */
[-C--:B------:R-:W-:Y:S02]  /*3650*/  ISETP.GE.AND P2, PT, R29, R35.reuse, PT ;  /* 0x000000231d00720c */ /* 0x080fe40003f46270 */
[----:B------:R-:W-:Y:S02]  /*3660*/  ISETP.GE.AND P3, PT, R30, R35, PT ;  /* 0x000000231e00720c */ /* 0x000fe40003f66270 */
[----:B------:R-:W-:Y:S02]  /*3670*/  LEA.HI.X R35, R58, c[0x0][0x334], R59, 0x1, P5 ;  /* 0x0000cd003a237a11 */ /* 0x000fe400028f0c3b */
[----:B------:R-:W-:-:S04]  /*3680*/  LEA R32, P5, R34, R43, 0x1 ;  /* 0x0000002b22207211 */ /* 0x000fc800078a08ff */
        /* <DEDUP_REMOVED lines=13> */
.L_x_8050:
[----:B------:R-:W-:Y:S05]  /*3760*/  BSYNC B0 ;  /* 0x0000000000007941 */ /* 0x000fea0003800000 */
.L_x_8049:
[----:B------:R-:W-:Y:S01]  /*3770*/  @!P0 STG.E.U16 [R32.64+-0xc0], R47 ;  /* 0xffff402f20008986 */ /* 0x000fe2000c101504 */
[----:B------:R-:W-:Y:S01]  /*3780*/  F2FP.BF16.PACK_AB R34, R82, R87 ;  /* 0x000000575222723e */ /* 0x000fe200000010ff */
[----:B------:R-:W-:Y:S01]  /*3790*/  FADD.FTZ R87, R87, R10 ;  /* 0x0000000a57577221 */ /* 0x000fe20000010000 */
[----:B------:R-:W-:Y:S01]  /*37a0*/  F2FP.BF16.PACK_AB R35, R80, R85 ;  /* 0x000000555023723e */ /* 0x000fe200000010ff */
[----:B------:R-:W-:Y:S01]  /*37b0*/  @!P2 STG.E.U16 [R32.64+-0x80], R49 ;  /* 0xffff80312000a986 */ /* 0x000fe2000c101504 */
[----:B------:R-:W-:Y:S01]  /*37c0*/  IMAD R10, R6, c[0x0][0x2f8], RZ ;  /* 0x0000be00060a7a24 */ /* 0x000fe200078e02ff */
[----:B------:R-:W-:Y:S01]  /*37d0*/  BSSY B0, `(.L_x_8051) ;  /* 0x000001f000007945 */ /* 0x000fe20003800000 */
[----:B------:R-:W-:Y:S01]  /*37e0*/  FADD.FTZ R82, R87, R82 ;  /* 0x0000005257527221 */ /* 0x000fe20000010000 */
[----:B------:R5:W-:Y:S01]  /*37f0*/  @!P3 STG.E.U16 [R32.64+-0x40], R51 ;  /* 0xffffc0332000b986 */ /* 0x000be2000c101504 */
[----:B----4-:R-:W-:Y:S02]  /*3800*/  IMAD R43, R5, c[0x0][0x2fc], R10 ;  /* 0x0000bf00052b7a24 */ /* 0x010fe400078e020a */
[----:B------:R-:W-:Y:S01]  /*3810*/  FADD.FTZ R85, R82, R85 ;  /* 0x0000005552557221 */ /* 0x000fe20000010000 */
[----:B------:R-:W-:Y:S03]  /*3820*/  BAR.SYNC.DEFER_BLOCKING 0x0 ;  /* 0x0000000000007b1d */ /* 0x000fe60000010000 */
[----:B------:R-:W-:-:S02]  /*3830*/  FADD.FTZ R10, R85, R80 ;  /* 0x00000050550a7221 */ /* 0x000fc40000010000 */
[----:B-----5:R-:W-:Y:S01]  /*3840*/  IMAD.WIDE.U32 R32, R5, c[0x0][0x2f8], RZ ;  /* 0x0000be0005207a25 */ /* 0x020fe200078e00ff */
[----:B------:R-:W-:Y:S01]  /*3850*/  STS.64 [R21.X8], R34 ;  /* 0x0000002215007388 */ /* 0x000fe20000008a00 */
[----:B------:R-:W-:-:S06]  /*3860*/  NOP ;  /* 0x0000000000007918 */ /* 0x000fcc0000000000 */
[----:B------:R-:W-:Y:S04]  /*3870*/  LDS.U16 R45, [R37] ;  /* 0x00000000252d7984 */ /* 0x000fe80000000400 */
[----:B------:R-:W-:Y:S04]  /*3880*/  LDS.U16 R55, [R37+0x40] ;  /* 0x0000400025377984 */ /* 0x000fe80000000400 */
[----:B------:R-:W-:Y:S04]  /*3890*/  LDS.U16 R57, [R37+0x80] ;  /* 0x0000800025397984 */ /* 0x000fe80000000400 */
[----:B0-----:R0:W-:Y:S04]  /*38a0*/  LDS.U16 R71, [R37+0xc0] ;  /* 0x0000c00025477984 */ /* 0x0011e80000000400 */
[----:B------:R-:W-:Y:S04]  /*38b0*/  @!P1 STS [0x100], R93 ;  /* 0x0001005dff009388 */ /* 0x000fe80000000800 */
[----:B------:R-:W-:Y:S01]  /*38c0*/  BAR.SYNC.DEFER_BLOCKING 0x0 ;  /* 0x0000000000007b1d */ /* 0x000fe20000010000 */
[----:B0-----:R-:W-:-:S05]  /*38d0*/  IMAD.IADD R37, R33, 0x1, R43 ;  /* 0x0000000121257824 */ /* 0x001fca00078e022b */
        /* <DEDUP_REMOVED lines=14> */
.L_x_8052:
[----:B------:R-:W-:Y:S05]  /*39c0*/  BSYNC B0 ;  /* 0x0000000000007941 */ /* 0x000fea0003800000 */
.L_x_8051:
        /* <DEDUP_REMOVED lines=10> */
[----:B------:R-:W-:Y:S02]  /*3a70*/  ISETP.GE.AND P2, PT, R30, R47, PT ;  /* 0x0000002f1e00720c */ /* 0x000fe40003f46270 */
[----:B------:R-:W-:Y:S02]  /*3a80*/  IADD3.X R41, R41, R35, R33, P3, !PT ;  /* 0x0000002329297210 */ /* 0x000fe40001ffe421 */
[----:B------:R-:W-:Y:S02]  /*3a90*/  IADD3.X R33, R38, c[0x0][0x344], RZ, P4, !PT ;  /* 0x0000d10026217a10 */ /* 0x000fe400027fe4ff */
[----:B------:R-:W-:Y:S02]  /*3aa0*/  ISETP.GT.AND P4, PT, R20, 0x1, PT ;  /* 0x000000011400780c */ /* 0x000fe40003f84270 */
[----:B------:R-:W-:-:S02]  /*3ab0*/  LEA R32, P3, R40, R32, 0x1 ;  /* 0x0000002028207211 */ /* 0x000fc400078608ff */
[----:B------:R-:W-:Y:S02]  /*3ac0*/  IADD3 R22, R22, -0x80, RZ ;  /* 0xffffff8016167810 */ /* 0x000fe40007ffe0ff */
[----:B------:R-:W-:Y:S02]  /*3ad0*/  LEA.HI.X R33, R40, R33, R41, 0x1, P3 ;  /* 0x0000002128217211 */ /* 0x000fe400018f0c29 */
[----:B------:R-:W-:Y:S02]  /*3ae0*/  IADD3 R16, P3, R16, -0x100, RZ ;  /* 0xffffff0010107810 */ /* 0x000fe40007f7e0ff */
[----:B------:R-:W-:Y:S01]  /*3af0*/  IADD3 R20, R20, -0x1, RZ ;  /* 0xffffffff14147810 */ /* 0x000fe20007ffe0ff */
[----:B------:R4:W-:Y:S01]  /*3b00*/  @!P0 STG.E.U16 [R32.64], R55 ;  /* 0x0000003720008986 */ /* 0x0009e2000c101504 */
[----:B------:R-:W-:Y:S02]  /*3b10*/  IADD3 R18, P0, R18, -0x100, RZ ;  /* 0xffffff0012127810 */ /* 0x000fe40007f1e0ff */
[----:B------:R-:W-:Y:S01]  /*3b20*/  IADD3.X R17, R17, -0x1, RZ, P3, !PT ;  /* 0xffffffff11117810 */ /* 0x000fe20001ffe4ff */
[----:B------:R4:W-:Y:S01]  /*3b30*/  @!P1 STG.E.U16 [R32.64+0x40], R57 ;  /* 0x0000403920009986 */ /* 0x0009e2000c101504 */
[----:B------:R-:W-:-:S02]  /*3b40*/  IADD3 R11, P1, R11, -0x100, RZ ;  /* 0xffffff000b0b7810 */ /* 0x000fc40007f3e0ff */
[----:B------:R-:W-:Y:S01]  /*3b50*/  IADD3.X R19, R19, -0x1, RZ, P0, !PT ;  /* 0xffffffff13137810 */ /* 0x000fe200007fe4ff */
[----:B------:R4:W-:Y:S01]  /*3b60*/  @!P2 STG.E.U16 [R32.64+0x80], R71 ;  /* 0x000080472000a986 */ /* 0x0009e2000c101504 */
[----:B------:R-:W-:Y:S02]  /*3b70*/  IADD3 R14, P2, R14, -0x100, RZ ;  /* 0xffffff000e0e7810 */ /* 0x000fe40007f5e0ff */
[----:B------:R-:W-:Y:S02]  /*3b80*/  IADD3.X R13, R13, -0x1, RZ, P1, !PT ;  /* 0xffffffff0d0d7810 */ /* 0x000fe40000ffe4ff */
[----:B------:R-:W-:Y:S01]  /*3b90*/  IADD3.X R15, R15, -0x1, RZ, P2, !PT ;  /* 0xffffffff0f0f7810 */ /* 0x000fe200017fe4ff */
[----:B------:R-:W-:Y:S01]  /*3ba0*/  @!P4 CALL.REL.NOINC `(.L_x_8029) ;  /* 0x000000100000c944 */ /* 0x000fe20003c00000 */
[----:B------:R-:W-:Y:S05]  /*3bb0*/  BRA `(.L_x_8053) ;  /* 0xffffcde000007947 */ /* 0x000fea000383ffff */
.L_x_8029:
[----:B------:R-:W-:Y:S02]  /*3bc0*/  ISETP.NE.U32.AND P0, PT, RZ, c[0x0][0x328], PT ;  /* 0x0000ca00ff007a0c */ /* 0x000fe40003f05070 */
[----:B------:R-:W-:Y:S02]  /*3bd0*/  ISETP.NE.U32.AND P2, PT, RZ, c[0x0][0x348], PT ;  /* 0x0000d200ff007a0c */ /* 0x000fe40003f45070 */
[----:B------:R-:W-:-:S02]  /*3be0*/  ISETP.NE.AND.EX P1, PT, RZ, c[0x0][0x32c], PT, P0 ;  /* 0x0000cb00ff007a0c */ /* 0x000fc40003f25300 */
        /* <DEDUP_REMOVED lines=21> */
.L_x_8055:
[----:B0-----:R-:W-:Y:S05]  /*3d40*/  BSYNC B0 ;  /* 0x0000000000007941 */ /* 0x001fea0003800000 */
.L_x_8054:
        /* <DEDUP_REMOVED lines=23> */
.L_x_8057:
[----:B------:R-:W0:Y:S02]  /*3ec0*/  S2R R15, SR_TID.X ;  /* 0x00000000000f7919 */ /* 0x000e240000002100 */
.L_x_8058:
[----:B0-----:R-:W-:Y:S05]  /*3ed0*/  BSYNC B0 ;  /* 0x0000000000007941 */ /* 0x001fea0003800000 */
.L_x_8056:
        /* <DEDUP_REMOVED lines=10> */
.L_x_8059:
        /* <DEDUP_REMOVED lines=8> */
[----:B-12---:R-:W-:Y:S02]  /*4000*/  IMAD R12, R0, c[0x0][0x290], RZ ;  /* 0x0000a400000c7a24 */ /* 0x006fe400078e02ff */
        /* <DEDUP_REMOVED lines=17> */
.L_x_8060:
        /* <DEDUP_REMOVED lines=14> */
.L_x_9137:


//--------------------- .text._Z25selective_scan_bwd_kernelI32Selective_Scan_bwd_kernel_traitsILi32ELi4ELb0ELb0ELb1ELb1ELb0EN3c108BFloat16EfEEv12SSMParamsBwd --------------------------
	.section	.text._Z25selective_scan_bwd_kernelI32Selective_Scan_bwd_kernel_traitsILi32ELi4ELb0ELb0ELb1ELb1ELb0EN3c108BFloat16EfEEv12SSMParamsBwd,"ax",@progbits
	.sectioninfo	@"SHI_REGISTERS=128"
	.align	128
        .global         _Z25selective_scan_bwd_kernelI32Selective_Scan_bwd_kernel_traitsILi32ELi4ELb0ELb0ELb1ELb1ELb0EN3c108BFloat16EfEEv12SSMParamsBwd
        .type           _Z25selective_scan_bwd_kernelI32Selective_Scan_bwd_kernel_traitsILi32ELi4ELb0ELb0ELb1ELb1ELb0EN3c108BFloat16EfEEv12SSMParamsBwd,@function
        .size           _Z25selective_scan_bwd_kernelI32Selective_Scan_bwd_kernel_traitsILi32ELi4ELb0ELb0ELb1ELb1ELb0EN3c108BFloat16EfEEv12SSMParamsBwd,(.L_x_9138 - _Z25selective_scan_bwd_kernelI32Selective_Scan_bwd_kernel_traitsILi32ELi4ELb0ELb0ELb1ELb1ELb0EN3c108BFloat16EfEEv12SSMParamsBwd)
        .other          _Z25selective_scan_bwd_kernelI32Selective_Scan_bwd_kernel_traitsILi32ELi4ELb0ELb0ELb1ELb1ELb0EN3c108BFloat16EfEEv12SSMParamsBwd,@"STO_CUDA_ENTRY STV_DEFAULT"
_Z25selective_scan_bwd_kernelI32Selective_Scan_bwd_kernel_traitsILi32ELi4ELb0ELb0ELb1ELb1ELb0EN3c108BFloat16EfEEv12SSMParamsBwd:
.text._Z25selective_scan_bwd_kernelI32Selective_Scan_bwd_kernel_traitsILi32ELi4ELb0ELb0ELb1ELb1ELb0EN3c108BFloat16EfEEv12SSMParamsBwd:
        /* <DEDUP_REMOVED lines=13> */
[C---:B------:R-:W-:Y:S02]  /*00d0*/  @P0 LEA R8, P2, R2.reuse, c[0x0][0x238], 0x2 ;  /* 0x00008e0002080a11 */ /* 0x040fe400078410ff */
[----:B------:R-:W-:Y:S02]  /*00e0*/  IABS R14, R2 ;  /* 0x00000002000e7213 */ /* 0x000fe40000000000 */
[C-C-:B------:R-:W-:Y:S02]  /*00f0*/  @P0 LEA.HI.X R9, R2.reuse, c[0x0][0x23c], R3.reuse, 0x2, P2 ;  /* 0x00008f0002090a11 */ /* 0x140fe400010f1403 */
[----:B------:R-:W-:Y:S02]  /*0100*/  @P1 LEA R10, P3, R2, c[0x0][0x250], 0x2 ;  /* 0x00009400020a1a11 */ /* 0x000fe400078610ff */
[----:B-1----:R-:W-:Y:S01]  /*0110*/  IADD3 R12, R0, 0xffffffe, RZ ;  /* 0x0ffffffe000c7810 */ /* 0x002fe20007ffe0ff */
[----:B------:R0:W5:Y:S01]  /*0120*/  @P0 LDG.E R4, [R8.64] ;  /* 0x0000000408040981 */ /* 0x000162000c1e1900 */
[----:B------:R-:W-:-:S02]  /*0130*/  @P1 LEA.HI.X R11, R2, c[0x0][0x254], R3, 0x2, P3 ;  /* 0x00009500020b1a11 */ /* 0x000fc400018f1403 */
[----:B------:R1:W3:Y:S03]  /*0140*/  F2I.FTZ.U32.TRUNC.NTZ R13, R12 ;  /* 0x0000000c000d7305 */ /* 0x0002e6000021f000 */
[----:B------:R4:W5:Y:S01]  /*0150*/  @P1 LDG.E R5, [R10.64] ;  /* 0x000000040a051981 */ /* 0x000962000c1e1900 */
[----:B-1----:R-:W-:Y:S01]  /*0160*/  IMAD.MOV.U32 R12, RZ, RZ, RZ ;  /* 0x000000ffff0c7224 */ /* 0x002fe200078e00ff */
[----:B---3--:R-:W-:-:S05]  /*0170*/  IADD3 R6, RZ, -R13, RZ ;  /* 0x8000000dff067210 */ /* 0x008fca0007ffe0ff */
[----:B0-----:R-:W-:-:S04]  /*0180*/  IMAD R9, R6, R17, RZ ;  /* 0x0000001106097224 */ /* 0x001fc800078e02ff */
[----:B------:R-:W-:-:S06]  /*0190*/  IMAD.HI.U32 R13, R13, R9, R12 ;  /* 0x000000090d0d7227 */ /* 0x000fcc00078e000c */
[----:B------:R-:W-:-:S05]  /*01a0*/  IMAD.HI.U32 R0, R13, R14, RZ ;  /* 0x0000000e0d007227 */ /* 0x000fca00078e00ff */
[----:B------:R-:W-:-:S05]  /*01b0*/  IADD3 R8, -R0, RZ, RZ ;  /* 0x000000ff00087210 */ /* 0x000fca0007ffe1ff */
[----:B------:R-:W-:Y:S01]  /*01c0*/  IMAD R14, R17, R8, R14 ;  /* 0x00000008110e7224 */ /* 0x000fe200078e020e */
[----:B--2---:R-:W-:-:S04]  /*01d0*/  SHF.R.S32.HI R6, RZ, 0x1f, R7 ;  /* 0x0000001fff067819 */ /* 0x004fc80000011407 */
[----:B------:R-:W-:Y:S01]  /*01e0*/  ISETP.GT.U32.AND P1, PT, R17, R14, PT ;  /* 0x0000000e1100720c */ /* 0x000fe20003f24070 */
[----:B----4-:R-:W-:Y:S02]  /*01f0*/  IMAD R10, R6, c[0x0][0x1d0], RZ ;  /* 0x00007400060a7a24 */ /* 0x010fe400078e02ff */
[----:B------:R-:W-:-:S04]  /*0200*/  IMAD.WIDE.U32 R8, R7, c[0x0][0x1d0], RZ ;  /* 0x0000740007087a25 */ /* 0x000fc800078e00ff */
[----:B------:R-:W-:Y:S01]  /*0210*/  IMAD R13, R7, c[0x0][0x1d4], R10 ;  /* 0x00007500070d7a24 */ /* 0x000fe200078e020a */
[----:B------:R-:W-:-:S05]  /*0220*/  LOP3.LUT R16, R2, c[0x0][0x178], RZ, 0x3c, !PT ;  /* 0x00005e0002107a12 */ /* 0x000fca00078e3cff */
[----:B------:R-:W-:Y:S02]  /*0230*/  @!P1 IADD3 R14, R14, -R17, RZ ;  /* 0x800000110e0e9210 */ /* 0x000fe40007ffe0ff */
[----:B------:R-:W-:Y:S01]  /*0240*/  IADD3 R9, R9, R13, RZ ;  /* 0x0000000d09097210 */ /* 0x000fe20007ffe0ff */
[----:B------:R-:W-:Y:S01]  /*0250*/  IMAD R12, R6, c[0x0][0x1e0], RZ ;  /* 0x00007800060c7a24 */ /* 0x000fe200078e02ff */
[----:B------:R-:W-:Y:S02]  /*0260*/  ISETP.GE.U32.AND P0, PT, R14, R17, PT ;  /* 0x000000110e00720c */ /* 0x000fe40003f06070 */
[----:B------:R-:W-:Y:S01]  /*0270*/  MOV R18, c[0x0][0x174] ;  /* 0x00005d0000127a02 */ /* 0x000fe20000000f00 */
[----:B------:R-:W-:Y:S01]  /*0280*/  IMAD R21, R3, c[0x0][0x1d8], RZ ;  /* 0x0000760003157a24 */ /* 0x000fe200078e02ff */
[----:B------:R-:W-:Y:S01]  /*0290*/  ISETP.GE.AND P2, PT, R16, RZ, PT ;  /* 0x000000ff1000720c */ /* 0x000fe20003f46270 */
[----:B------:R-:W-:Y:S01]  /*02a0*/  IMAD.WIDE.U32 R8, R2, c[0x0][0x1d8], R8 ;  /* 0x0000760002087a25 */ /* 0x000fe200078e0008 */
[----:B------:R-:W-:-:S03]  /*02b0*/  LEA R17, R18, 0xffffff80, 0x7 ;  /* 0xffffff8012117811 */ /* 0x000fc600078e38ff */
[----:B------:R-:W-:-:S04]  /*02c0*/  IMAD.WIDE.U32 R10, R7, c[0x0][0x1e0], RZ ;  /* 0x00007800070a7a25 */ /* 0x000fc800078e00ff */
[----:B------:R-:W-:Y:S02]  /*02d0*/  IMAD R15, R7, c[0x0][0x1e4], R12 ;  /* 0x00007900070f7a24 */ /* 0x000fe400078e020c */
[----:B------:R-:W-:Y:S01]  /*02e0*/  IMAD R16, R6, c[0x0][0x278], RZ ;  /* 0x00009e0006107a24 */ /* 0x000fe200078e02ff */
[----:B------:R-:W-:Y:S01]  /*02f0*/  SHF.R.S32.HI R19, RZ, 0x1f, R17 ;  /* 0x0000001fff137819 */ /* 0x000fe20000011411 */
[----:B------:R-:W-:Y:S01]  /*0300*/  IMAD R21, R2, c[0x0][0x1dc], R21 ;  /* 0x0000770002157a24 */ /* 0x000fe200078e0215 */
[----:B------:R-:W-:Y:S01]  /*0310*/  @!P1 IADD3 R0, R0, 0x1, RZ ;  /* 0x0000000100009810 */ /* 0x000fe20007ffe0ff */
[----:B------:R-:W-:Y:S01]  /*0320*/  IMAD.IADD R11, R11, 0x1, R15 ;  /* 0x000000010b0b7824 */ /* 0x000fe200078e020f */
[----:B------:R-:W-:Y:S01]  /*0330*/  IADD3 R24, P4, R17, R8, RZ ;  /* 0x0000000811187210 */ /* 0x000fe20007f9e0ff */
[----:B------:R-:W-:Y:S01]  /*0340*/  IMAD.WIDE.U32 R12, R7, c[0x0][0x278], RZ ;  /* 0x00009e00070c7a25 */ /* 0x000fe200078e00ff */
[----:B------:R-:W-:-:S03]  /*0350*/  @P0 IADD3 R0, R0, 0x1, RZ ;  /* 0x0000000100000810 */ /* 0x000fc60007ffe0ff */
[----:B------:R-:W-:Y:S01]  /*0360*/  IMAD R15, R7, c[0x0][0x27c], R16 ;  /* 0x00009f00070f7a24 */ /* 0x000fe200078e0210 */
[----:B------:R-:W-:Y:S01]  /*0370*/  IADD3.X R25, R19, R9, R21, P4, !PT ;  /* 0x0000000913197210 */ /* 0x000fe200027fe415 */
[----:B------:R-:W-:Y:S01]  /*0380*/  IMAD R9, R3, c[0x0][0x1e8], RZ ;  /* 0x00007a0003097a24 */ /* 0x000fe200078e02ff */
[----:B------:R-:W-:Y:S01]  /*0390*/  ISETP.NE.AND P1, PT, RZ, c[0x0][0x178], PT ;  /* 0x00005e00ff007a0c */ /* 0x000fe20003f25270 */
[----:B------:R-:W-:Y:S02]  /*03a0*/  IMAD.IADD R13, R13, 0x1, R15 ;  /* 0x000000010d0d7824 */ /* 0x000fe400078e020f */
[----:B------:R-:W-:Y:S01]  /*03b0*/  IMAD.WIDE.U32 R10, R2, c[0x0][0x1e8], R10 ;  /* 0x00007a00020a7a25 */ /* 0x000fe200078e000a */
[----:B------:R-:W-:-:S03]  /*03c0*/  MOV R8, R0 ;  /* 0x0000000000087202 */ /* 0x000fc60000000f00 */
[----:B------:R-:W-:Y:S01]  /*03d0*/  IMAD R16, R6, c[0x0][0x1b0], RZ ;  /* 0x00006c0006107a24 */ /* 0x000fe200078e02ff */
[----:B------:R-:W-:Y:S01]  /*03e0*/  IADD3 R22, P0, R17, R10, RZ ;  /* 0x0000000a11167210 */ /* 0x000fe20007f1e0ff */
[----:B------:R-:W-:Y:S02]  /*03f0*/  IMAD R21, R3, c[0x0][0x280], RZ ;  /* 0x0000a00003157a24 */ /* 0x000fe400078e02ff */
[----:B------:R-:W-:-:S04]  /*0400*/  IMAD.WIDE.U32 R12, R2, c[0x0][0x280], R12 ;  /* 0x0000a000020c7a25 */ /* 0x000fc800078e000c */
[----:B------:R-:W-:Y:S02]  /*0410*/  IMAD R9, R2, c[0x0][0x1ec], R9 ;  /* 0x00007b0002097a24 */ /* 0x000fe400078e0209 */
[----:B------:R-:W-:-:S03]  /*0420*/  IMAD.WIDE.U32 R14, R7, c[0x0][0x1b0], RZ ;  /* 0x00006c00070e7a25 */ /* 0x000fc600078e00ff */
[----:B------:R-:W-:Y:S01]  /*0430*/  IADD3.X R11, R19, R11, R9, P0, !PT ;  /* 0x0000000b130b7210 */ /* 0x000fe200007fe409 */
[----:B------:R-:W-:Y:S02]  /*0440*/  IMAD R23, R7, c[0x0][0x1b4], R16 ;  /* 0x00006d0007177a24 */ /* 0x000fe400078e0210 */
[----:B------:R-:W-:Y:S02]  /*0450*/  @!P2 IMAD.MOV R8, RZ, RZ, -R8 ;  /* 0x000000ffff08a224 */ /* 0x000fe400078e0a08 */
[----:B------:R-:W-:Y:S01]  /*0460*/  IMAD R0, R2, c[0x0][0x284], R21 ;  /* 0x0000a10002007a24 */ /* 0x000fe200078e0215 */
[----:B------:R-:W-:Y:S02]  /*0470*/  IADD3 R21, P2, R17, R12, RZ ;  /* 0x0000000c11157210 */ /* 0x000fe40007f5e0ff */
[----:B------:R-:W-:Y:S02]  /*0480*/  ISETP.NE.U32.AND P0, PT, RZ, c[0x0][0x260], PT ;  /* 0x00009800ff007a0c */ /* 0x000fe40003f05070 */
[----:B------:R-:W-:-:S02]  /*0490*/  IADD3 R15, R15, R23, RZ ;  /* 0x000000170f0f7210 */ /* 0x000fc40007ffe0ff */
[----:B------:R-:W-:Y:S02]  /*04a0*/  @!P1 LOP3.LUT R8, RZ, c[0x0][0x178], RZ, 0x33, !PT ;  /* 0x00005e00ff089a12 */ /* 0x000fe400078e33ff */
[----:B------:R-:W-:Y:S02]  /*04b0*/  IADD3.X R12, R19, R13, R0, P2, !PT ;  /* 0x0000000d130c7210 */ /* 0x000fe400017fe400 */
[----:B------:R-:W-:Y:S02]  /*04c0*/  LEA R23, P1, R24, c[0x0][0x240], 0x1 ;  /* 0x0000900018177a11 */ /* 0x000fe400078208ff */
[----:B------:R-:W-:Y:S02]  /*04d0*/  LEA R16, P2, R22, c[0x0][0x248], 0x1 ;  /* 0x0000920016107a11 */ /* 0x000fe400078408ff */
[----:B------:R-:W-:Y:S02]  /*04e0*/  ISETP.NE.AND.EX P0, PT, RZ, c[0x0][0x264], PT, P0 ;  /* 0x00009900ff007a0c */ /* 0x000fe40003f05300 */
[----:B------:R-:W-:-:S02]  /*04f0*/  SHF.R.S32.HI R9, RZ, 0x1f, R8 ;  /* 0x0000001fff097819 */ /* 0x000fc40000011408 */
[----:B------:R-:W-:Y:S02]  /*0500*/  LEA.HI.X R24, R24, c[0x0][0x244], R25, 0x1, P1 ;  /* 0x0000910018187a11 */ /* 0x000fe400008f0c19 */
[----:B------:R-:W-:Y:S02]  /*0510*/  LEA.HI.X R22, R22, c[0x0][0x24c], R11, 0x1, P2 ;  /* 0x0000930016167a11 */ /* 0x000fe400010f0c0b */
[----:B------:R-:W-:Y:S02]  /*0520*/  ISETP.NE.U32.AND P1, PT, RZ, c[0x0][0x328], PT ;  /* 0x0000ca00ff007a0c */ /* 0x000fe40003f25070 */
[----:B------:R-:W-:Y:S01]  /*0530*/  ISETP.NE.U32.AND P2, PT, RZ, c[0x0][0x348], PT ;  /* 0x0000d200ff007a0c */ /* 0x000fe20003f45070 */
[----:B------:R-:W-:Y:S01]  /*0540*/  IMAD R13, R9, c[0x0][0x1c8], RZ ;  /* 0x00007200090d7a24 */ /* 0x000fe200078e02ff */
[----:B------:R-:W-:Y:S02]  /*0550*/  ISETP.NE.AND.EX P1, PT, RZ, c[0x0][0x32c], PT, P1 ;  /* 0x0000cb00ff007a0c */ /* 0x000fe40003f25310 */
[----:B------:R-:W-:Y:S01]  /*0560*/  ISETP.NE.AND.EX P2, PT, RZ, c[0x0][0x34c], PT, P2 ;  /* 0x0000d300ff007a0c */ /* 0x000fe20003f45320 */
[----:B------:R-:W-:Y:S01]  /*0570*/  IMAD.WIDE.U32 R14, R8, c[0x0][0x1c8], R14 ;  /* 0x00007200080e7a25 */ /* 0x000fe200078e000e */
[----:B------:R-:W-:-:S03]  /*0580*/  ISETP.GE.AND P3, PT, R18, 0x1, PT ;  /* 0x000000011200780c */ /* 0x000fc60003f66270 */
[----:B------:R-:W-:Y:S02]  /*0590*/  IMAD R13, R8, c[0x0][0x1cc], R13 ;  /* 0x00007300080d7a24 */ /* 0x000fe400078e020d */
[----:B------:R-:W-:Y:S01]  /*05a0*/  @P0 IMAD R0, R7, c[0x0][0x164], R2 ;  /* 0x0000590007000a24 */ /* 0x000fe200078e0202 */
[----:B------:R-:W-:Y:S02]  /*05b0*/  LEA R18, P4, R21, c[0x0][0x308], 0x1 ;  /* 0x0000c20015127a11 */ /* 0x000fe400078808ff */
[----:B------:R-:W-:Y:S01]  /*05c0*/  IADD3 R17, P5, R17, R14, RZ ;  /* 0x0000000e11117210 */ /* 0x000fe20007fbe0ff */
[----:B------:R-:W-:Y:S01]  /*05d0*/  @P0 IMAD R0, R0, c[0x0][0x174], RZ ;  /* 0x00005d0000000a24 */ /* 0x000fe200078e02ff */
[----:B------:R-:W-:Y:S01]  /*05e0*/  IADD3 R20, R15, R13, RZ ;  /* 0x0000000d0f147210 */ /* 0x000fe20007ffe0ff */
[----:B------:R-:W-:Y:S01]  /*05f0*/  CS2R R68, SRZ ;  /* 0x0000000000447805 */ /* 0x000fe2000001ff00 */
[----:B------:R-:W-:Y:S01]  /*0600*/  CS2R R66, SRZ ;  /* 0x0000000000427805 */ /* 0x000fe2000001ff00 */
[----:B------:R-:W-:Y:S01]  /*0610*/  LEA.HI.X R21, R21, c[0x0][0x30c], R12, 0x1, P4 ;  /* 0x0000c30015157a11 */ /* 0x000fe200020f0c0c */
[----:B------:R-:W-:Y:S01]  /*0620*/  @P0 IMAD.MOV.U32 R71, RZ, RZ, 0x8 ;  /* 0x00000008ff470424 */ /* 0x000fe200078e00ff */
[----:B------:R-:W-:Y:S01]  /*0630*/  IADD3.X R20, R19, R20, RZ, P5, !PT ;  /* 0x0000001413147210 */ /* 0x000fe20002ffe4ff */
[----:B------:R-:W-:Y:S01]  /*0640*/  @P0 IMAD R0, R0, c[0x0][0x16c], RZ ;  /* 0x00005b0000000a24 */ /* 0x000fe200078e02ff */
[----:B------:R-:W-:-:S02]  /*0650*/  LEA R19, P6, R17, c[0x0][0x230], 0x1 ;  /* 0x00008c0011137a11 */ /* 0x000fc400078c08ff */
[C---:B------:R-:W-:Y:S02]  /*0660*/  @P1 LEA R68, P4, R2.reuse, c[0x0][0x328], 0x2 ;  /* 0x0000ca0002441a11 */ /* 0x040fe400078810ff */
[----:B------:R-:W-:Y:S01]  /*0670*/  @P2 LEA R66, P5, R2, c[0x0][0x348], 0x2 ;  /* 0x0000d20002422a11 */ /* 0x000fe200078a10ff */
[----:B------:R-:W-:Y:S01]  /*0680*/  @P0 IMAD.WIDE R70, R0, R71, c[0x0][0x260] ;  /* 0x0000980000460625 */ /* 0x000fe200078e0247 */
[----:B------:R-:W-:Y:S01]  /*0690*/  LEA.HI.X R20, R17, c[0x0][0x234], R20, 0x1, P6 ;  /* 0x00008d0011147a11 */ /* 0x000fe200030f0c14 */
[----:B------:R-:W-:Y:S01]  /*06a0*/  CS2R R10, SRZ ;  /* 0x00000000000a7805 */ /* 0x000fe2000001ff00 */
[C-C-:B------:R-:W-:Y:S01]  /*06b0*/  @P1 LEA.HI.X R69, R2.reuse, c[0x0][0x32c], R3.reuse, 0x2, P4 ;  /* 0x0000cb0002451a11 */ /* 0x140fe200020f1403 */
[----:B------:R-:W-:Y:S01]  /*06c0*/  @!P0 CS2R R70, SRZ ;  /* 0x0000000000468805 */ /* 0x000fe2000001ff00 */
[----:B------:R-:W-:Y:S01]  /*06d0*/  @P2 LEA.HI.X R67, R2, c[0x0][0x34c], R3, 0x2, P5 ;  /* 0x0000d30002432a11 */ /* 0x000fe200028f1403 */
[----:B------:R-:W-:Y:S05]  /*06e0*/  @!P3 BRA `(.L_x_8061) ;  /* 0x000032400000b947 */ /* 0x000fea0003800000 */
[----:B------:R-:W0:Y:S01]  /*06f0*/  S2R R12, SR_TID.X ;  /* 0x00000000000c7919 */ /* 0x000e220000002100 */
[----:B------:R-:W-:Y:S01]  /*0700*/  HFMA2.MMA R13, -RZ, RZ, 0, 0 ;  /* 0x00000000ff0d7435 */ /* 0x000fe200000001ff */
[----:B------:R-:W-:Y:S01]  /*0710*/  IMAD R0, R6, c[0x0][0x2b8], RZ ;  /* 0x0000ae0006007a24 */ /* 0x000fe200078e02ff */
[----:B------:R-:W-:Y:S01]  /*0720*/  MOV R17, R18 ;  /* 0x0000001200117202 */ /* 0x000fe20000000f00 */
[----:B------:R-:W-:Y:S01]  /*0730*/  IMAD R25, R3, c[0x0][0x180], RZ ;  /* 0x0000600003197a24 */ /* 0x000fe200078e02ff */
[----:B------:R-:W-:Y:S01]  /*0740*/  MOV R14, R24 ;  /* 0x00000018000e7202 */ /* 0x000fe20000000f00 */
[----:B------:R-:W-:-:S02]  /*0750*/  IMAD R15, R7, c[0x0][0x2bc], R0 ;  /* 0x0000af00070f7a24 */ /* 0x000fc400078e0200 */
[----:B------:R-:W-:Y:S02]  /*0760*/  IMAD R27, R3, c[0x0][0x198], RZ ;  /* 0x00006600031b7a24 */ /* 0x000fe400078e02ff */
[----:B------:R-:W-:-:S04]  /*0770*/  IMAD.WIDE.U32 R64, R2, c[0x0][0x180], RZ ;  /* 0x0000600002407a25 */ /* 0x000fc800078e00ff */
[----:B------:R-:W-:-:S04]  /*0780*/  IMAD.WIDE.U32 R62, R2, c[0x0][0x198], RZ ;  /* 0x00006600023e7a25 */ /* 0x000fc800078e00ff */
[C---:B------:R-:W-:Y:S02]  /*0790*/  IMAD R25, R2.reuse, c[0x0][0x184], R25 ;  /* 0x0000610002197a24 */ /* 0x040fe400078e0219 */
[----:B------:R-:W-:Y:S02]  /*07a0*/  IMAD R27, R2, c[0x0][0x19c], R27 ;  /* 0x00006700021b7a24 */ /* 0x000fe400078e021b */
[----:B------:R-:W-:Y:S01]  /*07b0*/  IMAD.MOV.U32 R18, RZ, RZ, R21 ;  /* 0x000000ffff127224 */ /* 0x000fe200078e0015 */
[----:B------:R-:W-:Y:S01]  /*07c0*/  MOV R21, c[0x0][0x174] ;  /* 0x00005d0000157a02 */ /* 0x000fe20000000f00 */
[----:B0-----:R-:W-:Y:S01]  /*07d0*/  IMAD.WIDE.U32 R10, R7, c[0x0][0x2b8], R12 ;  /* 0x0000ae00070a7a25 */ /* 0x001fe200078e000c */
[C---:B------:R-:W-:Y:S02]  /*07e0*/  SHF.L.U32 R0, R12.reuse, 0x2, RZ ;  /* 0x000000020c007819 */ /* 0x040fe400000006ff */
[----:B------:R-:W-:Y:S01]  /*07f0*/  LOP3.LUT R24, R12, 0x1f, RZ, 0xc0, !PT ;  /* 0x0000001f0c187812 */ /* 0x000fe200078ec0ff */
[----:B------:R-:W-:Y:S01]  /*0800*/  IMAD R13, R9, c[0x0][0x2c0], RZ ;  /* 0x0000b000090d7a24 */ /* 0x000fe200078e02ff */
[----:B------:R-:W-:Y:S01]  /*0810*/  IADD3 R11, R11, R15, RZ ;  /* 0x0000000f0b0b7210 */ /* 0x000fe20007ffe0ff */
[----:B------:R-:W-:Y:S01]  /*0820*/  IMAD.MOV.U32 R15, RZ, RZ, R16 ;  /* 0x000000ffff0f7224 */ /* 0x000fe200078e0010 */
[----:B------:R-:W-:Y:S01]  /*0830*/  MOV R16, R22 ;  /* 0x0000001600107202 */ /* 0x000fe20000000f00 */
[C---:B------:R-:W-:Y:S01]  /*0840*/  IMAD R13, R8.reuse, c[0x0][0x2c4], R13 ;  /* 0x0000b100080d7a24 */ /* 0x040fe200078e020d */
[----:B------:R-:W0:Y:S01]  /*0850*/  S2R R22, SR_LANEID ;  /* 0x0000000000167919 */ /* 0x000e220000000000 */
[----:B------:R-:W-:Y:S01]  /*0860*/  IMAD.WIDE.U32 R10, R8, c[0x0][0x2c0], R10 ;  /* 0x0000b000080a7a25 */ /* 0x000fe200078e000a */
[----:B------:R-:W-:-:S02]  /*0870*/  LOP3.LUT R61, R0, 0xffffff80, RZ, 0xc0, !PT ;  /* 0xffffff80003d7812 */ /* 0x000fc400078ec0ff */
[----:B------:R-:W-:Y:S01]  /*0880*/  IADD3 R25, R65, R25, RZ ;  /* 0x0000001941197210 */ /* 0x000fe20007ffe0ff */
[----:B------:R-:W-:Y:S01]  /*0890*/  IMAD.IADD R11, R11, 0x1, R13 ;  /* 0x000000010b0b7824 */ /* 0x000fe200078e020d */
[C---:B------:R-:W-:Y:S02]  /*08a0*/  LEA R29, P0, R10.reuse, c[0x0][0x320], 0x2 ;  /* 0x0000c8000a1d7a11 */ /* 0x040fe400078010ff */
[----:B------:R-:W-:Y:S02]  /*08b0*/  LOP3.LUT R60, R61, 0x1f, R12, 0xf8, !PT ;  /* 0x0000001f3d3c7812 */ /* 0x000fe400078ef80c */
[----:B------:R-:W-:Y:S02]  /*08c0*/  LEA.HI.X R38, R10, c[0x0][0x324], R11, 0x2, P0 ;  /* 0x0000c9000a267a11 */ /* 0x000fe400000f140b */
[C---:B------:R-:W-:Y:S01]  /*08d0*/  IADD3 R26, P0, R29.reuse, -0x180, RZ ;  /* 0xfffffe801d1a7810 */ /* 0x040fe20007f1e0ff */
[----:B------:R-:W-:Y:S01]  /*08e0*/  CS2R R10, SRZ ;  /* 0x00000000000a7805 */ /* 0x000fe2000001ff00 */
[----:B------:R-:W-:-:S02]  /*08f0*/  IADD3 R28, P1, R29, -0x100, RZ ;  /* 0xffffff001d1c7810 */ /* 0x000fc40007f3e0ff */
[----:B------:R-:W-:Y:S02]  /*0900*/  IADD3 R29, P2, R29, -0x80, RZ ;  /* 0xffffff801d1d7810 */ /* 0x000fe40007f5e0ff */
[----:B------:R-:W-:Y:S01]  /*0910*/  MOV R13, R23 ;  /* 0x00000017000d7202 */ /* 0x000fe20000000f00 */
[----:B------:R-:W-:Y:S01]  /*0920*/  IMAD.MOV.U32 R23, RZ, RZ, RZ ;  /* 0x000000ffff177224 */ /* 0x000fe200078e00ff */
[C---:B------:R-:W-:Y:S02]  /*0930*/  IADD3.X R30, R38.reuse, -0x1, RZ, P0, !PT ;  /* 0xffffffff261e7810 */ /* 0x040fe400007fe4ff */
[----:B------:R-:W-:Y:S02]  /*0940*/  IADD3.X R36, R38, -0x1, RZ, P1, !PT ;  /* 0xffffffff26247810 */ /* 0x000fe40000ffe4ff */
[----:B------:R-:W-:Y:S02]  /*0950*/  IADD3 R27, R63, R27, RZ ;  /* 0x0000001b3f1b7210 */ /* 0x000fe40007ffe0ff */
[----:B------:R-:W-:-:S02]  /*0960*/  SHF.R.S32.HI R61, RZ, 0x1f, R60 ;  /* 0x0000001fff3d7819 */ /* 0x000fc4000001143c */
[C---:B------:R-:W-:Y:S02]  /*0970*/  LOP3.LUT R31, R60.reuse, 0x20, RZ, 0xfc, !PT ;  /* 0x000000203c1f7812 */ /* 0x040fe400078efcff */
[C---:B------:R-:W-:Y:S02]  /*0980*/  LOP3.LUT R37, R60.reuse, 0x40, RZ, 0xfc, !PT ;  /* 0x000000403c257812 */ /* 0x040fe400078efcff */
[----:B------:R-:W-:Y:S02]  /*0990*/  LOP3.LUT R39, R60, 0x60, RZ, 0xfc, !PT ;  /* 0x000000603c277812 */ /* 0x000fe400078efcff */
[----:B0-----:R-:W-:Y:S02]  /*09a0*/  IADD3.X R38, R38, -0x1, RZ, P2, !PT ;  /* 0xffffffff26267810 */ /* 0x001fe400017fe4ff */
.L_x_8088:
[----:B------:R-:W-:Y:S01]  /*09b0*/  BAR.SYNC.DEFER_BLOCKING 0x0 ;  /* 0x0000000000007b1d */ /* 0x000fe20000010000 */
[----:B--2---:R-:W-:Y:S01]  /*09c0*/  LEA R41, R21, 0xffffff80, 0x7 ;  /* 0xffffff8015297811 */ /* 0x004fe200078e38ff */
[C---:B------:R-:W-:Y:S01]  /*09d0*/  IMAD.SHL.U32 R40, R60.reuse, 0x2, RZ ;  /* 0x000000023c287824 */ /* 0x040fe200078e00ff */
[----:B------:R-:W-:Y:S02]  /*09e0*/  SHF.L.U64.HI R43, R60, 0x1, R61 ;  /* 0x000000013c2b7819 */ /* 0x000fe4000001023d */
[----:B------:R-:W-:-:S02]  /*09f0*/  IADD3 R0, -R41, c[0x0][0x168], RZ ;  /* 0x00005a0029007a10 */ /* 0x000fc40007ffe1ff */
[----:B---3--:R-:W-:Y:S02]  /*0a00*/  IADD3 R32, P4, R13, R40, RZ ;  /* 0x000000280d207210 */ /* 0x008fe40007f9e0ff */
        /* <DEDUP_REMOVED lines=20> */
[----:B------:R-:W-:Y:S01]  /*0b50*/  PRMT R53, RZ, 0x7610, R53 ;  /* 0x00007610ff357816 */ /* 0x000fe20000000035 */
[----:B------:R-:W-:Y:S01]  /*0b60*/  IMAD.X R59, R16, 0x1, R43, P0 ;  /* 0x00000001103b7824 */ /* 0x000fe200000e062b */
[----:B------:R-:W-:Y:S02]  /*0b70*/  PRMT R55, RZ, 0x7610, R55 ;  /* 0x00007610ff377816 */ /* 0x000fe40000000037 */
[----:B------:R-:W-:Y:S01]  /*0b80*/  PRMT R73, RZ, 0x7610, R73 ;  /* 0x00007610ff497816 */ /* 0x000fe20000000049 */
[----:B0-2---:R0:W-:Y:S04]  /*0b90*/  STS.U16 [R42], R35 ;  /* 0x000000232a007388 */ /* 0x0051e80000000400 */
[----:B-1-3--:R1:W-:Y:S04]  /*0ba0*/  STS.U16 [R42+0x40], R45 ;  /* 0x0000402d2a007388 */ /* 0x00a3e80000000400 */
[----:B----4-:R2:W-:Y:S04]  /*0bb0*/  STS.U16 [R42+0x80], R47 ;  /* 0x0000802f2a007388 */ /* 0x0105e80000000400 */
[----:B------:R3:W-:Y:S01]  /*0bc0*/  STS.U16 [R42+0xc0], R49 ;  /* 0x0000c0312a007388 */ /* 0x0007e20000000400 */
[----:B------:R-:W-:-:S06]  /*0bd0*/  NOP ;  /* 0x0000000000007918 */ /* 0x000fcc0000000000 */
[----:B------:R-:W-:Y:S04]  /*0be0*/  LDS.64 R56, [R22.X8] ;  /* 0x0000000016387984 */ /* 0x000fe80000008a00 */
[----:B------:R-:W-:Y:S06]  /*0bf0*/  BAR.SYNC.DEFER_BLOCKING 0x0 ;  /* 0x0000000000007b1d */ /* 0x000fec0000010000 */
[----:B------:R-:W4:Y:S04]  /*0c00*/  @!P1 LDG.E.U16 R51, [R58.64] ;  /* 0x000000043a339981 */ /* 0x000f28000c1e1500 */
[----:B------:R-:W4:Y:S04]  /*0c10*/  @!P2 LDG.E.U16 R53, [R58.64+0x40] ;  /* 0x000040043a35a981 */ /* 0x000f28000c1e1500 */
[----:B------:R-:W4:Y:S04]  /*0c20*/  @!P3 LDG.E.U16 R55, [R58.64+0x80] ;  /* 0x000080043a37b981 */ /* 0x000f28000c1e1500 */
[----:B------:R-:W4:Y:S01]  /*0c30*/  @!P4 LDG.E.U16 R73, [R58.64+0xc0] ;  /* 0x0000c0043a49c981 */ /* 0x000f22000c1e1500 */
[----:B------:R-:W-:-:S02]  /*0c40*/  IADD3 R32, P0, R17, R40, RZ ;  /* 0x0000002811207210 */ /* 0x000fc40007f1e0ff */
[----:B0-----:R-:W-:Y:S02]  /*0c50*/  PRMT R35, RZ, 0x7610, R35 ;  /* 0x00007610ff237816 */ /* 0x001fe40000000023 */
[----:B-1----:R-:W-:Y:S02]  /*0c60*/  PRMT R45, RZ, 0x7610, R45 ;  /* 0x00007610ff2d7816 */ /* 0x002fe4000000002d */
[----:B--2---:R-:W-:Y:S02]  /*0c70*/  PRMT R47, RZ, 0x7610, R47 ;  /* 0x00007610ff2f7816 */ /* 0x004fe4000000002f */
[----:B---3--:R-:W-:Y:S02]  /*0c80*/  PRMT R49, RZ, 0x7610, R49 ;  /* 0x00007610ff317816 */ /* 0x008fe40000000031 */
[----:B------:R-:W-:Y:S01]  /*0c90*/  IADD3.X R33, R18, R43, RZ, P0, !PT ;  /* 0x0000002b12217210 */ /* 0x000fe200007fe4ff */
[----:B----4-:R-:W-:Y:S04]  /*0ca0*/  STS.U16 [R42], R51 ;  /* 0x000000332a007388 */ /* 0x010fe80000000400 */
[----:B------:R-:W-:Y:S04]  /*0cb0*/  STS.U16 [R42+0x40], R53 ;  /* 0x000040352a007388 */ /* 0x000fe80000000400 */
        /* <DEDUP_REMOVED lines=9> */
[----:B0-----:R-:W-:Y:S01]  /*0d50*/  PRMT R44, RZ, 0x5410, R50 ;  /* 0x00005410ff2c7816 */ /* 0x001fe20000000032 */
[----:B------:R-:W-:Y:S01]  /*0d60*/  BSSY B0, `(.L_x_8062) ;  /* 0x000003a000007945 */ /* 0x000fe20003800000 */
[----:B------:R-:W-:-:S02]  /*0d70*/  MOV R34, c[0x0][0x16c] ;  /* 0x00005b0000227a02 */ /* 0x000fc40000000f00 */
[----:B------:R-:W-:Y:S01]  /*0d80*/  PRMT R46, RZ, 0x5410, R51 ;  /* 0x00005410ff2e7816 */ /* 0x000fe20000000033 */
[----:B-----5:R-:W-:Y:S01]  /*0d90*/  FADD.FTZ R44, R44, R5 ;  /* 0x000000052c2c7221 */ /* 0x020fe20000010000 */
[----:B------:R-:W-:Y:S02]  /*0da0*/  ISETP.GE.AND P0, PT, R34, 0x1, PT ;  /* 0x000000012200780c */ /* 0x000fe40003f06270 */
[----:B------:R-:W-:Y:S01]  /*0db0*/  PRMT R34, RZ, 0x7610, R51 ;  /* 0x00007610ff227816 */ /* 0x000fe20000000033 */
[----:B------:R-:W-:Y:S01]  /*0dc0*/  FADD.FTZ R46, R46, R5 ;  /* 0x000000052e2e7221 */ /* 0x000fe20000010000 */
[----:B-1----:R-:W-:Y:S02]  /*0dd0*/  PRMT R32, RZ, 0x7610, R50 ;  /* 0x00007610ff207816 */ /* 0x002fe40000000032 */
[----:B------:R-:W-:Y:S02]  /*0de0*/  FSETP.GTU.FTZ.AND P4, PT, R44, 20, PT ;  /* 0x41a000002c00780b */ /* 0x000fe40003f9c000 */
[----:B------:R-:W-:Y:S01]  /*0df0*/  FSETP.GTU.FTZ.AND P2, PT, R46, 20, PT ;  /* 0x41a000002e00780b */ /* 0x000fe20003f5c000 */
[----:B--2---:R-:W-:Y:S04]  /*0e00*/  STS.U16 [R42], R35 ;  /* 0x000000232a007388 */ /* 0x004fe80000000400 */
[----:B---3--:R0:W-:Y:S04]  /*0e10*/  STS.U16 [R42+0x40], R45 ;  /* 0x0000402d2a007388 */ /* 0x0081e80000000400 */
[----:B----4-:R1:W-:Y:S04]  /*0e20*/  STS.U16 [R42+0x80], R47 ;  /* 0x0000802f2a007388 */ /* 0x0103e80000000400 */
[----:B------:R-:W-:Y:S01]  /*0e30*/  STS.U16 [R42+0xc0], R49 ;  /* 0x0000c0312a007388 */ /* 0x000fe20000000400 */
[----:B------:R-:W-:-:S06]  /*0e40*/  NOP ;  /* 0x0000000000007918 */ /* 0x000fcc0000000000 */
[----:B------:R-:W2:Y:S01]  /*0e50*/  LDS.64 R54, [R22.X8] ;  /* 0x0000000016367984 */ /* 0x000ea20000008a00 */
[--C-:B0-----:R-:W-:Y:S01]  /*0e60*/  FADD.FTZ R45, R32, R5.reuse ;  /* 0x00000005202d7221 */ /* 0x101fe20000010000 */
[----:B------:R-:W-:Y:S01]  /*0e70*/  PRMT R32, RZ, 0x5410, R56 ;  /* 0x00005410ff207816 */ /* 0x000fe20000000038 */
[----:B-1----:R-:W-:-:S03]  /*0e80*/  FADD.FTZ R47, R34, R5 ;  /* 0x00000005222f7221 */ /* 0x002fc60000010000 */
[----:B------:R-:W-:Y:S02]  /*0e90*/  FSETP.GTU.FTZ.AND P1, PT, R45, 20, PT ;  /* 0x41a000002d00780b */ /* 0x000fe40003f3c000 */
[----:B------:R-:W-:Y:S02]  /*0ea0*/  FSETP.GTU.FTZ.AND P3, PT, R47, 20, PT ;  /* 0x41a000002f00780b */ /* 0x000fe40003f7c000 */
[--C-:B--2---:R-:W-:Y:S02]  /*0eb0*/  PRMT R49, RZ, 0x5410, R54.reuse ;  /* 0x00005410ff317816 */ /* 0x104fe40000000036 */
[----:B------:R-:W-:-:S03]  /*0ec0*/  PRMT R51, RZ, 0x7610, R54 ;  /* 0x00007610ff337816 */ /* 0x000fc60000000036 */
[----:B------:R-:W-:Y:S01]  /*0ed0*/  FFMA.FTZ R10, R49, R32, R10 ;  /* 0x00000020310a7223 */ /* 0x000fe2000001000a */
[----:B------:R-:W-:-:S05]  /*0ee0*/  PRMT R32, RZ, 0x7610, R56 ;  /* 0x00007610ff207816 */ /* 0x000fca0000000038 */
[----:B------:R-:W-:Y:S01]  /*0ef0*/  FFMA.FTZ R10, R51, R32, R10 ;  /* 0x00000020330a7223 */ /* 0x000fe2000001000a */
        /* <DEDUP_REMOVED lines=32> */
.L_x_8063:
[----:B------:R-:W-:Y:S05]  /*1100*/  BSYNC B0 ;  /* 0x0000000000007941 */ /* 0x000fea0003800000 */
.L_x_8062:
        /* <DEDUP_REMOVED lines=33> */
.L_x_8065:
[----:B------:R-:W-:Y:S05]  /*1320*/  BSYNC B0 ;  /* 0x0000000000007941 */ /* 0x000fea0003800000 */
.L_x_8064:
        /* <DEDUP_REMOVED lines=33> */
.L_x_8067:
[----:B------:R-:W-:Y:S05]  /*1540*/  BSYNC B0 ;  /* 0x0000000000007941 */ /* 0x000fea0003800000 */
.L_x_8066:
        /* <DEDUP_REMOVED lines=33> */
.L_x_8069:
[----:B------:R-:W-:Y:S05]  /*1760*/  BSYNC B0 ;  /* 0x0000000000007941 */ /* 0x000fea0003800000 */
.L_x_8068:
[----:B------:R-:W-:Y:S01]  /*1770*/  PRMT R32, RZ, 0x5410, R57 ;  /* 0x00005410ff207816 */ /* 0x000fe20000000039 */
[----:B------:R-:W-:Y:S01]  /*1780*/  BAR.SYNC.DEFER_BLOCKING 0x0 ;  /* 0x0000000000007b1d */ /* 0x000fe20000010000 */
[--C-:B------:R-:W-:Y:S01]  /*1790*/  PRMT R53, RZ, 0x5410, R55.reuse ;  /* 0x00005410ff357816 */ /* 0x100fe20000000037 */
[----:B------:R-:W-:Y:S01]  /*17a0*/  HFMA2.MMA R48, -RZ, RZ, 0, 0 ;  /* 0x00000000ff307435 */ /* 0x000fe200000001ff */
[----:B------:R-:W-:Y:S01]  /*17b0*/  MOV R50, c[0x0][0x174] ;  /* 0x00005d0000327a02 */ /* 0x000fe20000000f00 */
[----:B------:R-:W-:Y:S01]  /*17c0*/  HFMA2.MMA R52, -RZ, RZ, 0, 0 ;  /* 0x00000000ff347435 */ /* 0x000fe200000001ff */
[----:B------:R-:W-:Y:S01]  /*17d0*/  PRMT R55, RZ, 0x7610, R55 ;  /* 0x00007610ff377816 */ /* 0x000fe20000000037 */
[----:B------:R-:W-:Y:S01]  /*17e0*/  FFMA.FTZ R10, R53, R32, R10 ;  /* 0x00000020350a7223 */ /* 0x000fe2000001000a */
[----:B------:R-:W-:Y:S01]  /*17f0*/  PRMT R32, RZ, 0x7610, R57 ;  /* 0x00007610ff207816 */ /* 0x000fe20000000039 */
[----:B------:R-:W-:Y:S01]  /*1800*/  IMAD R50, R50, 0x80, R23 ;  /* 0x0000008032327824 */ /* 0x000fe200078e0217 */
[----:B------:R-:W-:Y:S01]  /*1810*/  MOV R83, RZ ;  /* 0x000000ff00537202 */ /* 0x000fe20000000f00 */
[----:B------:R-:W-:-:S02]  /*1820*/  IMAD.MOV.U32 R54, RZ, RZ, RZ ;  /* 0x000000ffff367224 */ /* 0x000fc400078e00ff */
[----:B------:R-:W-:Y:S01]  /*1830*/  FFMA.FTZ R10, R55, R32, R10 ;  /* 0x00000020370a7223 */ /* 0x000fe2000001000a */
[----:B------:R-:W-:Y:S01]  /*1840*/  SHF.R.S32.HI R85, RZ, 0x1f, R50 ;  /* 0x0000001fff557819 */ /* 0x000fe20000011432 */
        /* <DEDUP_REMOVED lines=9> */
[C---:B------:R-:W-:Y:S01]  /*18e0*/  SHF.L.U32 R79, R50.reuse, 0x2, RZ ;  /* 0x00000002324f7819 */ /* 0x040fe200000006ff */
[C---:B------:R-:W-:Y:S01]  /*18f0*/  IMAD R35, R7.reuse, c[0x0][0x2bc], R0 ;  /* 0x0000af0007237a24 */ /* 0x040fe200078e0200 */
[----:B------:R-:W-:Y:S01]  /*1900*/  SHF.L.U64.HI R81, R50, 0x2, R85 ;  /* 0x0000000232517819 */ /* 0x000fe20000010255 */
[----:B------:R-:W-:Y:S01]  /*1910*/  IMAD.WIDE.U32 R32, R7, c[0x0][0x2b8], R32 ;  /* 0x0000ae0007207a25 */ /* 0x000fe200078e0020 */
[----:B------:R-:W-:-:S02]  /*1920*/  IADD3 R76, P1, R79, R28, RZ ;  /* 0x0000001c4f4c7210 */ /* 0x000fc40007f3e0ff */
[----:B------:R-:W-:Y:S01]  /*1930*/  IADD3 R78, P2, R79, R29, RZ ;  /* 0x0000001d4f4e7210 */ /* 0x000fe20007f5e0ff */
[----:B------:R-:W-:Y:S01]  /*1940*/  IMAD.IADD R33, R33, 0x1, R35 ;  /* 0x0000000121217824 */ /* 0x000fe200078e0223 */
[----:B------:R-:W-:Y:S01]  /*1950*/  SHF.R.S32.HI R35, RZ, 0x1f, R41 ;  /* 0x0000001fff237819 */ /* 0x000fe20000011429 */
[C---:B------:R-:W-:Y:S01]  /*1960*/  IMAD R73, R8.reuse, c[0x0][0x2c4], R73 ;  /* 0x0000b10008497a24 */ /* 0x040fe200078e0249 */
[----:B------:R-:W-:Y:S01]  /*1970*/  MOV R91, RZ ;  /* 0x000000ff005b7202 */ /* 0x000fe20000000f00 */
[----:B------:R-:W-:Y:S01]  /*1980*/  IMAD.WIDE.U32 R32, R8, c[0x0][0x2c0], R32 ;  /* 0x0000b00008207a25 */ /* 0x000fe200078e0020 */
[----:B------:R-:W-:Y:S02]  /*1990*/  MOV R86, RZ ;  /* 0x000000ff00567202 */ /* 0x000fe40000000f00 */
[----:B------:R-:W-:Y:S01]  /*19a0*/  MOV R93, RZ ;  /* 0x000000ff005d7202 */ /* 0x000fe20000000f00 */
[----:B------:R-:W-:Y:S01]  /*19b0*/  IMAD.MOV.U32 R48, RZ, RZ, RZ ;  /* 0x000000ffff307224 */ /* 0x000fe200078e00ff */
[----:B------:R-:W-:Y:S01]  /*19c0*/  IADD3 R72, P0, R41, R32, RZ ;  /* 0x0000002029487210 */ /* 0x000fe20007f1e0ff */
[----:B------:R-:W-:Y:S01]  /*19d0*/  IMAD.MOV.U32 R83, RZ, RZ, RZ ;  /* 0x000000ffff537224 */ /* 0x000fe200078e00ff */
[----:B------:R-:W-:Y:S01]  /*19e0*/  MOV R52, RZ ;  /* 0x000000ff00347202 */ /* 0x000fe20000000f00 */
[----:B------:R-:W-:Y:S01]  /*19f0*/  IMAD.X R77, R81, 0x1, R36, P1 ;  /* 0x00000001514d7824 */ /* 0x000fe200008e0624 */
[----:B------:R-:W-:-:S02]  /*1a00*/  IADD3.X R73, R35, R33, R73, P0, !PT ;  /* 0x0000002123497210 */ /* 0x000fc400007fe449 */
[----:B------:R-:W-:Y:S02]  /*1a10*/  IADD3 R74, P0, R79, R26, RZ ;  /* 0x0000001a4f4a7210 */ /* 0x000fe40007f1e0ff */
[----:B------:R-:W-:Y:S02]  /*1a20*/  MOV R54, RZ ;  /* 0x000000ff00367202 */ /* 0x000fe40000000f00 */
[C---:B------:R-:W-:Y:S02]  /*1a30*/  IADD3.X R75, R81.reuse, R30, RZ, P0, !PT ;  /* 0x0000001e514b7210 */ /* 0x040fe400007fe4ff */
[----:B------:R-:W-:Y:S02]  /*1a40*/  IADD3.X R79, R81, R38, RZ, P2, !PT ;  /* 0x00000026514f7210 */ /* 0x000fe400017fe4ff */
.L_x_8083:
[----:B------:R-:W-:Y:S02]  /*1a50*/  SHF.R.S32.HI R90, RZ, 0x1f, R91 ;  /* 0x0000001fff5a7819 */ /* 0x000fe4000001145b */
[----:B------:R-:W-:Y:S02]  /*1a60*/  MOV R32, R64 ;  /* 0x0000004000207202 */ /* 0x000fe40000000f00 */
[----:B------:R-:W-:Y:S01]  /*1a70*/  MOV R33, R25 ;  /* 0x0000001900217202 */ /* 0x000fe20000000f00 */
[----:B------:R-:W-:-:S02]  /*1a80*/  IMAD R0, R90, c[0x0][0x188], RZ ;  /* 0x000062005a007a24 */ /* 0x000fc400078e02ff */
[----:B------:R-:W-:Y:S02]  /*1a90*/  IMAD R34, R90, c[0x0][0x1c0], RZ ;  /* 0x000070005a227a24 */ /* 0x000fe400078e02ff */
[----:B------:R-:W-:-:S04]  /*1aa0*/  IMAD.WIDE.U32 R32, R91, c[0x0][0x188], R32 ;  /* 0x000062005b207a25 */ /* 0x000fc800078e0020 */
[----:B------:R-:W-:Y:S01]  /*1ab0*/  IMAD R35, R91, c[0x0][0x18c], R0 ;  /* 0x000063005b237a24 */ /* 0x000fe200078e0200 */
[----:B------:R-:W-:Y:S02]  /*1ac0*/  LEA R80, P0, R32, c[0x0][0x220], 0x2 ;  /* 0x0000880020507a11 */ /* 0x000fe400078010ff */
[----:B------:R-:W-:Y:S01]  /*1ad0*/  IADD3 R0, -R41, c[0x0][0x168], RZ ;  /* 0x00005a0029007a10 */ /* 0x000fe20007ffe1ff */
[----:B------:R-:W-:-:S05]  /*1ae0*/  IMAD.IADD R33, R33, 0x1, R35 ;  /* 0x0000000121217824 */ /* 0x000fca00078e0223 */
[----:B------:R-:W-:-:S05]  /*1af0*/  LEA.HI.X R81, R32, c[0x0][0x224], R33, 0x2, P0 ;  /* 0x0000890020517a11 */ /* 0x000fca00000f1421 */
[----:B0-2---:R0:W2:Y:S01]  /*1b00*/  LDG.E R88, [R80.64] ;  /* 0x0000000450587981 */ /* 0x0050a2000c1e1900 */
[----:B------:R-:W-:Y:S01]  /*1b10*/  IMAD.WIDE.U32 R32, R91, c[0x0][0x1c0], R60 ;  /* 0x000070005b207a25 */ /* 0x000fe200078e003c */
        /* <DEDUP_REMOVED lines=18> */
[----:B------:R-:W-:-:S02]  /*1c40*/  MOV R33, R27 ;  /* 0x0000001b00217202 */ /* 0x000fc40000000f00 */
[----:B------:R-:W-:Y:S01]  /*1c50*/  IADD3 R92, R21, -0x1, RZ ;  /* 0xffffffff155c7810 */ /* 0x000fe20007ffe0ff */
[C---:B------:R-:W-:Y:S01]  /*1c60*/  IMAD R99, R91.reuse, c[0x0][0x1a4], R80 ;  /* 0x000069005b637a24 */ /* 0x040fe200078e0250 */
[----:B------:R-:W-:Y:S01]  /*1c70*/  ISETP.NE.AND P1, PT, R12, RZ, PT ;  /* 0x000000ff0c00720c */ /* 0x000fe20003f25270 */
[----:B------:R-:W-:Y:S01]  /*1c80*/  IMAD.WIDE.U32 R32, R91, c[0x0][0x1a0], R32 ;  /* 0x000068005b207a25 */ /* 0x000fe200078e0020 */
[----:B------:R-:W-:Y:S02]  /*1c90*/  LEA.HI R81, R92, R92, RZ, 0x1 ;  /* 0x0000005c5c517211 */ /* 0x000fe400078f08ff */
[----:B-1----:R-:W-:Y:S01]  /*1ca0*/  IADD3 R34, R12, 0x200, RZ ;  /* 0x000002000c227810 */ /* 0x002fe20007ffe0ff */
[----:B------:R-:W-:Y:S01]  /*1cb0*/  IMAD.IADD R35, R33, 0x1, R99 ;  /* 0x0000000121237824 */ /* 0x000fe200078e0263 */
[----:B------:R-:W-:Y:S02]  /*1cc0*/  LEA R80, P2, R32, c[0x0][0x228], 0x2 ;  /* 0x00008a0020507a11 */ /* 0x000fe400078410ff */
[----:B------:R-:W-:-:S02]  /*1cd0*/  LOP3.LUT R33, R81, 0xfffffe, RZ, 0xc0, !PT ;  /* 0x00fffffe51217812 */ /* 0x000fc400078ec0ff */
[----:B------:R-:W-:Y:S02]  /*1ce0*/  LEA.HI.X R81, R32, c[0x0][0x22c], R35, 0x2, P2 ;  /* 0x00008b0020517a11 */ /* 0x000fe400010f1423 */
[----:B------:R-:W-:Y:S02]  /*1cf0*/  IADD3 R92, R92, -R33, RZ ;  /* 0x800000215c5c7210 */ /* 0x000fe40007ffe0ff */
[----:B------:R-:W-:Y:S01]  /*1d00*/  ISETP.GT.AND P0, PT, R21, 0x1, PT ;  /* 0x000000011500780c */ /* 0x000fe20003f04270 */
[----:B------:R0:W4:Y:S02]  /*1d10*/  LDG.E R98, [R80.64] ;  /* 0x0000000450627981 */ /* 0x000124000c1e1900 */
[----:B------:R-:W-:Y:S01]  /*1d20*/  @!P1 IMAD R34, R92, 0x100, R91 ;  /* 0x000001005c229824 */ /* 0x000fe200078e025b */
[----:B------:R-:W-:Y:S02]  /*1d30*/  ISETP.NE.AND P2, PT, R12, 0x1f, PT ;  /* 0x0000001f0c00780c */ /* 0x000fe40003f45270 */
[----:B------:R-:W-:-:S02]  /*1d40*/  ISETP.EQ.AND P0, PT, R24, RZ, P0 ;  /* 0x000000ff1800720c */ /* 0x000fc40000702270 */
[----:B0-----:R-:W-:Y:S01]  /*1d50*/  SHF.L.U32 R80, R34, 0x2, RZ ;  /* 0x0000000222507819 */ /* 0x001fe200000006ff */
[----:B------:R-:W-:-:S10]  /*1d60*/  HFMA2.MMA R101, -RZ, RZ, 0, 0 ;  /* 0x00000000ff657435 */ /* 0x000fd400000001ff */
[----:B------:R-:W-:-:S05]  /*1d70*/  @P0 IADD3 R32, R21, -0x2, RZ ;  /* 0xfffffffe15200810 */ /* 0x000fca0007ffe0ff */
[----:B------:R-:W-:-:S04]  /*1d80*/  @P0 IMAD R33, R32, c[0x0][0x16c], R91 ;  /* 0x00005b0020210a24 */ /* 0x000fc800078e025b */
[----:B------:R-:W-:Y:S01]  /*1d90*/  @P0 IMAD.WIDE R32, R33, 0x8, R70 ;  /* 0x0000000821200825 */ /* 0x000fe200078e0246 */
[----:B------:R-:W-:-:S05]  /*1da0*/  PRMT R92, RZ, 0x7610, R56 ;  /* 0x00007610ff5c7816 */ /* 0x000fca0000000038 */
[----:B------:R-:W-:Y:S01]  /*1db0*/  FMUL.FTZ R117, R92, R45 ;  /* 0x0000002d5c757220 */ /* 0x000fe20000410000 */
[----:B------:R-:W-:Y:S01]  /*1dc0*/  BSSY B0, `(.L_x_8071) ;  /* 0x0000034000007945 */ /* 0x000fe20003800000 */
[----:B--2---:R-:W-:-:S04]  /*1dd0*/  FMUL.FTZ R94, R88, 1.4426950216293334961 ;  /* 0x3fb8aa3b585e7820 */ /* 0x004fc80000410000 */
[----:B------:R-:W-:-:S06]  /*1de0*/  FMUL.FTZ R99, R94, R44 ;  /* 0x0000002c5e637220 */ /* 0x000fcc0000410000 */
[----:B------:R-:W0:Y:S01]  /*1df0*/  MUFU.EX2 R99, R99 ;  /* 0x0000006300637308 */ /* 0x000e220000000800 */
[----:B---3--:R1:W-:Y:S04]  /*1e00*/  STS.U16 [R42], R95 ;  /* 0x0000005f2a007388 */ /* 0x0083e80000000400 */
[----:B----4-:R-:W-:Y:S04]  /*1e10*/  STS.U16 [R42+0x40], R97 ;  /* 0x000040612a007388 */ /* 0x010fe80000000400 */
[----:B------:R-:W-:Y:S04]  /*1e20*/  STS.U16 [R42+0x80], R103 ;  /* 0x000080672a007388 */ /* 0x000fe80000000400 */
[----:B------:R-:W-:Y:S01]  /*1e30*/  STS.U16 [R42+0xc0], R105 ;  /* 0x0000c0692a007388 */ /* 0x000fe20000000400 */
[----:B------:R-:W-:-:S06]  /*1e40*/  NOP ;  /* 0x0000000000007918 */ /* 0x000fcc0000000000 */
[----:B------:R-:W2:Y:S04]  /*1e50*/  LDS.64 R34, [R22.X8] ;  /* 0x0000000016227984 */ /* 0x000ea80000008a00 */
[----:B0-----:R0:W-:Y:S04]  /*1e60*/  STS [R80+0x548], R99 ;  /* 0x0005486350007388 */ /* 0x0011e80000000800 */
[----:B------:R-:W-:Y:S01]  /*1e70*/  BAR.SYNC.DEFER_BLOCKING 0x0 ;  /* 0x0000000000007b1d */ /* 0x000fe20000010000 */
[C---:B------:R-:W-:Y:S02]  /*1e80*/  FMUL.FTZ R96, R94.reuse, R45 ;  /* 0x0000002d5e607220 */ /* 0x040fe40000410000 */
[----:B------:R-:W-:-:S02]  /*1e90*/  FMUL.FTZ R102, R94, R47 ;  /* 0x0000002f5e667220 */ /* 0x000fc40000410000 */
[----:B------:R-:W-:Y:S02]  /*1ea0*/  FMUL.FTZ R94, R94, R46 ;  /* 0x0000002e5e5e7220 */ /* 0x000fe40000410000 */
[----:B------:R-:W3:Y:S01]  /*1eb0*/  MUFU.EX2 R96, R96 ;  /* 0x0000006000607308 */ /* 0x000ee20000000800 */
[----:B------:R4:W4:Y:S07]  /*1ec0*/  @P2 LDS R119, [R12.X4+0xd4c] ;  /* 0x000d4c000c772984 */ /* 0x00092e0000004800 */
[----:B------:R-:W0:Y:S01]  /*1ed0*/  MUFU.EX2 R102, R102 ;  /* 0x0000006600667308 */ /* 0x000e220000000800 */
[----:B------:R3:W5:Y:S01]  /*1ee0*/  @P0 LDG.E R101, [R32.64+0x4] ;  /* 0x0000040420650981 */ /* 0x000762000c1e1900 */
[----:B-1----:R-:W-:-:S02]  /*1ef0*/  PRMT R95, RZ, 0x5410, R56 ;  /* 0x00005410ff5f7816 */ /* 0x002fc40000000038 */
[----:B--2---:R-:W-:Y:S02]  /*1f00*/  PRMT R103, RZ, 0x7610, R34 ;  /* 0x00007610ff677816 */ /* 0x004fe40000000022 */
[--C-:B---3--:R-:W-:Y:S02]  /*1f10*/  PRMT R33, RZ, 0x5410, R35.reuse ;  /* 0x00005410ff217816 */ /* 0x108fe40000000023 */
[----:B------:R1:W2:Y:S01]  /*1f20*/  MUFU.EX2 R32, R94 ;  /* 0x0000005e00207308 */ /* 0x0002a20000000800 */
[----:B------:R-:W-:Y:S02]  /*1f30*/  PRMT R35, RZ, 0x7610, R35 ;  /* 0x00007610ff237816 */ /* 0x000fe40000000023 */
[----:B0-----:R-:W-:-:S03]  /*1f40*/  FMUL.FTZ R80, R98, R33 ;  /* 0x0000002162507220 */ /* 0x001fc60000410000 */
[C---:B------:R-:W-:Y:S01]  /*1f50*/  FMUL.FTZ R104, R98.reuse, R35 ;  /* 0x0000002362687220 */ /* 0x040fe20000410000 */
[----:B------:R-:W-:Y:S01]  /*1f60*/  PRMT R109, RZ, 0x5410, R34 ;  /* 0x00005410ff6d7816 */ /* 0x000fe20000000022 */
[----:B------:R-:W-:Y:S01]  /*1f70*/  FMUL.FTZ R100, R98, R103 ;  /* 0x0000006762647220 */ /* 0x000fe20000410000 */
[--C-:B------:R-:W-:Y:S01]  /*1f80*/  PRMT R97, RZ, 0x5410, R57.reuse ;  /* 0x00005410ff617816 */ /* 0x100fe20000000039 */
[----:B------:R-:W-:Y:S02]  /*1f90*/  FMUL.FTZ R34, R95, R44 ;  /* 0x0000002c5f227220 */ /* 0x000fe40000410000 */
[----:B------:R-:W-:Y:S02]  /*1fa0*/  FMUL.FTZ R113, R53, R80 ;  /* 0x0000005035717220 */ /* 0x000fe40000410000 */
[----:B------:R-:W-:Y:S01]  /*1fb0*/  FMUL.FTZ R104, R55, R104 ;  /* 0x0000006837687220 */ /* 0x000fe20000410000 */
[----:B-1----:R-:W-:Y:S01]  /*1fc0*/  PRMT R94, RZ, 0x7610, R57 ;  /* 0x00007610ff5e7816 */ /* 0x002fe20000000039 */
[----:B------:R-:W-:-:S02]  /*1fd0*/  FMUL.FTZ R105, R99, R96 ;  /* 0x0000006063697220 */ /* 0x000fc40000410000 */
[----:B------:R-:W-:Y:S02]  /*1fe0*/  FMUL.FTZ R115, R51, R100 ;  /* 0x0000006433737220 */ /* 0x000fe40000410000 */
[----:B------:R-:W-:Y:S02]  /*1ff0*/  FMUL.FTZ R111, R97, R46 ;  /* 0x0000002e616f7220 */ /* 0x000fe40000410000 */
[----:B------:R-:W-:Y:S02]  /*2000*/  FFMA.FTZ R81, R96, R34, R117 ;  /* 0x0000002260517223 */ /* 0x000fe40000010075 */
[----:B------:R-:W-:Y:S02]  /*2010*/  FMUL.FTZ R80, R98, R109 ;  /* 0x0000006d62507220 */ /* 0x000fe40000410000 */
[----:B------:R-:W-:Y:S02]  /*2020*/  FFMA.FTZ R100, R102, R104, R113 ;  /* 0x0000006866647223 */ /* 0x000fe40000010071 */
[----:B--2---:R-:W-:-:S02]  /*2030*/  FMUL.FTZ R121, R32, R105 ;  /* 0x0000006920797220 */ /* 0x004fc40000410000 */
[----:B------:R-:W-:Y:S02]  /*2040*/  FMUL.FTZ R107, R94, R47 ;  /* 0x0000002f5e6b7220 */ /* 0x000fe40000410000 */
[C---:B------:R-:W-:Y:S02]  /*2050*/  FFMA.FTZ R81, R32.reuse, R81, R111 ;  /* 0x0000005120517223 */ /* 0x040fe4000001006f */
[----:B------:R-:W-:Y:S02]  /*2060*/  FMUL.FTZ R105, R49, R80 ;  /* 0x0000005031697220 */ /* 0x000fe40000410000 */
[----:B------:R-:W-:Y:S01]  /*2070*/  FFMA.FTZ R100, R32, R100, R115 ;  /* 0x0000006420647223 */ /* 0x000fe20000010073 */
[----:B------:R-:W-:Y:S05]  /*2080*/  @P2 BRA `(.L_x_8072) ;  /* 0x0000007000002947 */ /* 0x000fea0003800000 */
[----:B----4-:R-:W-:Y:S02]  /*2090*/  ISETP.NE.AND P0, PT, R21, c[0x0][0x174], PT ;  /* 0x00005d0015007a0c */ /* 0x010fe40003f05270 */
[----:B------:R-:W-:-:S11]  /*20a0*/  MOV R119, 0x3f800000 ;  /* 0x3f80000000777802 */ /* 0x000fd60000000f00 */
[----:B------:R-:W-:-:S04]  /*20b0*/  @P0 LEA.HI R80, R21, R21, RZ, 0x1 ;  /* 0x0000001515500211 */ /* 0x000fc800078f08ff */
[----:B------:R-:W-:-:S05]  /*20c0*/  @P0 LOP3.LUT R80, R80, 0xfffffe, RZ, 0xc0, !PT ;  /* 0x00fffffe50500812 */ /* 0x000fca00078ec0ff */
[----:B------:R-:W-:-:S05]  /*20d0*/  @P0 IMAD.IADD R80, R21, 0x1, -R80 ;  /* 0x0000000115500824 */ /* 0x000fca00078e0a50 */
[----:B------:R-:W-:-:S05]  /*20e0*/  @P0 LEA R80, R80, R91, 0x8 ;  /* 0x0000005b50500211 */ /* 0x000fca00078e40ff */
[----:B------:R0:W1:Y:S02]  /*20f0*/  @P0 LDS R119, [R80.X4+0x548] ;  /* 0x0005480050770984 */ /* 0x0000640000004800 */
.L_x_8072:
[----:B----4-:R-:W-:Y:S05]  /*2100*/  BSYNC B0 ;  /* 0x0000000000007941 */ /* 0x010fea0003800000 */
.L_x_8071:
[----:B------:R-:W-:Y:S01]  /*2110*/  FFMA.FTZ R106, R102, R81, R107 ;  /* 0x00000051666a7223 */ /* 0x000fe2000001006b */
[----:B------:R-:W-:Y:S01]  /*2120*/  ISETP.GE.AND P0, PT, R22, 0x1, PT ;  /* 0x000000011600780c */ /* 0x000fe20003f06270 */
[----:B-1----:R-:W-:Y:S01]  /*2130*/  FMUL.FTZ R125, R102, R119 ;  /* 0x00000077667d7220 */ /* 0x002fe20000410000 */
[----:B------:R-:W-:Y:S01]  /*2140*/  ISETP.NE.AND P3, PT, R24, 0x1f, PT ;  /* 0x0000001f1800780c */ /* 0x000fe20003f65270 */
[----:B------:R-:W-:Y:S01]  /*2150*/  FMUL.FTZ R121, R102, R121 ;  /* 0x0000007966797220 */ /* 0x000fe20000410000 */
[----:B------:R-:W1:Y:S01]  /*2160*/  SHFL.UP PT, R81, R106, 0x1, RZ ;  /* 0x042000006a517989 */ /* 0x000e6200000e00ff */
[----:B------:R-:W-:Y:S01]  /*2170*/  FMUL.FTZ R125, R32, R125 ;  /* 0x0000007d207d7220 */ /* 0x000fe20000410000 */
[----:B------:R-:W-:Y:S01]  /*2180*/  ISETP.GE.U32.AND P4, PT, R24, 0x18, PT ;  /* 0x000000181800780c */ /* 0x000fe20003f86070 */
[C---:B------:R-:W-:Y:S01]  /*2190*/  FFMA.FTZ R123, R96.reuse, R100, R105 ;  /* 0x00000064607b7223 */ /* 0x040fe20000010069 */
[----:B0-----:R-:W0:Y:S01]  /*21a0*/  SHFL.UP PT, R80, R121, 0x1, RZ ;  /* 0x0420000079507989 */ /* 0x001e2200000e00ff */
[----:B------:R-:W-:Y:S01]  /*21b0*/  FMUL.FTZ R108, R96, R125 ;  /* 0x0000007d606c7220 */ /* 0x000fe20000410000 */
[----:B------:R-:W-:Y:S02]  /*21c0*/  BSSY B0, `(.L_x_8073) ;  /* 0x0000079000007945 */ /* 0x000fe40003800000 */
[----:B------:R-:W2:Y:S04]  /*21d0*/  SHFL.DOWN PT, R100, R123, 0x1, 0x1f ;  /* 0x08201f007b647f89 */ /* 0x000ea800000e0000 */
[----:B------:R-:W3:Y:S01]  /*21e0*/  SHFL.DOWN PT, R125, R108, 0x1, 0x1f ;  /* 0x08201f006c7d7f89 */ /* 0x000ee200000e0000 */
[----:B-1----:R-:W-:-:S02]  /*21f0*/  @P0 FFMA.FTZ R106, R121, R81, R106 ;  /* 0x00000051796a0223 */ /* 0x002fc4000001006a */
[----:B0-----:R-:W-:-:S03]  /*2200*/  @P0 FMUL.FTZ R121, R121, R80 ;  /* 0x0000005079790220 */ /* 0x001fc60000410000 */
        /* <DEDUP_REMOVED lines=24> */
[----:B------:R-:W1:Y:S01]  /*2390*/  SHFL.UP PT, R110, R121, 0x8, RZ ;  /* 0x05000000796e7989 */ /* 0x000e6200000e00ff */
[----:B------:R-:W-:Y:S01]  /*23a0*/  ISETP.NE.OR P0, PT, R24, RZ, P0 ;  /* 0x000000ff1800720c */ /* 0x000fe20000705670 */
[----:B---3--:R-:W-:-:S02]  /*23b0*/  @!P3 FMUL.FTZ R108, R108, R125 ;  /* 0x0000007d6c6cb220 */ /* 0x008fc40000410000 */
[----:B------:R-:W2:Y:S01]  /*23c0*/  SHFL.DOWN PT, R114, R123, 0x8, 0x1f ;  /* 0x09001f007b727f89 */ /* 0x000ea200000e0000 */
[----:B------:R-:W-:Y:S02]  /*23d0*/  ISETP.GE.AND P3, PT, R22, 0x8, PT ;  /* 0x000000081600780c */ /* 0x000fe40003f66270 */
[----:B------:R-:W-:Y:S01]  /*23e0*/  MOV R80, 0x3f800000 ;  /* 0x3f80000000507802 */ /* 0x000fe20000000f00 */
[----:B------:R-:W3:Y:S01]  /*23f0*/  SHFL.DOWN PT, R125, R108, 0x8, 0x1f ;  /* 0x09001f006c7d7f89 */ /* 0x000ee200000e0000 */
[----:B------:R-:W-:-:S05]  /*2400*/  SHF.L.U32 R100, R91, 0x3, RZ ;  /* 0x000000035b647819 */ /* 0x000fca00000006ff */
        /* <DEDUP_REMOVED lines=14> */
[----:B------:R-:W-:Y:S01]  /*24f0*/  ISETP.NE.AND P0, PT, R12, RZ, PT ;  /* 0x000000ff0c00720c */ /* 0x000fe20003f05270 */
[----:B--2---:R-:W-:-:S02]  /*2500*/  @!P3 FFMA.FTZ R123, R108, R114, R123 ;  /* 0x000000726c7bb223 */ /* 0x004fc4000001007b */
[----:B-----5:R-:W-:Y:S01]  /*2510*/  SHFL.IDX PT, R110, R101, RZ, 0x1f ;  /* 0x00001fff656e7589 */ /* 0x020fe200000e0000 */
[----:B---3--:R-:W-:-:S03]  /*2520*/  @!P3 FMUL.FTZ R108, R108, R125 ;  /* 0x0000007d6c6cb220 */ /* 0x008fc60000410000 */
[----:B------:R-:W-:Y:S04]  /*2530*/  SHFL.UP PT, R106, R106, 0x1, RZ ;  /* 0x042000006a6a7989 */ /* 0x000fe800000e00ff */
[----:B------:R-:W0:Y:S04]  /*2540*/  SHFL.UP PT, R121, R121, 0x1, RZ ;  /* 0x0420000079797989 */ /* 0x000e2800000e00ff */
[----:B------:R-:W-:Y:S04]  /*2550*/  SHFL.DOWN PT, R118, R123, 0x1, 0x1f ;  /* 0x08201f007b767f89 */ /* 0x000fe800000e0000 */
[----:B------:R-:W1:Y:S04]  /*2560*/  SHFL.DOWN PT, R125, R108, 0x1, 0x1f ;  /* 0x08201f006c7d7f89 */ /* 0x000e6800000e0000 */
[----:B------:R-:W-:Y:S04]  /*2570*/  SHFL.IDX PT, R114, R123, RZ, 0x1f ;  /* 0x00001fff7b727589 */ /* 0x000fe800000e0000 */
[----:B------:R2:W3:Y:S01]  /*2580*/  SHFL.IDX PT, R112, R108, RZ, 0x1f ;  /* 0x00001fff6c707589 */ /* 0x0004e200000e0000 */
[----:B0-----:R-:W-:Y:S01]  /*2590*/  @P1 FFMA.FTZ R110, R121, R110, R106 ;  /* 0x0000006e796e1223 */ /* 0x001fe2000001006a */
[----:B--2---:R-:W-:-:S03]  /*25a0*/  IADD3 R108, -R41, c[0x0][0x168], -R12 ;  /* 0x00005a00296c7a10 */ /* 0x004fc60007ffe90c */
[----:B------:R-:W-:Y:S01]  /*25b0*/  FFMA.FTZ R110, R99, R110, R34 ;  /* 0x0000006e636e7223 */ /* 0x000fe20000010022 */
[C---:B------:R-:W-:Y:S02]  /*25c0*/  ISETP.GE.AND P1, PT, R108.reuse, 0x1, PT ;  /* 0x000000016c00780c */ /* 0x040fe40003f26270 */
[C---:B------:R-:W-:Y:S01]  /*25d0*/  ISETP.GE.AND P3, PT, R108.reuse, 0x41, PT ;  /* 0x000000416c00780c */ /* 0x040fe20003f66270 */
[----:B-1----:R-:W-:Y:S01]  /*25e0*/  @P2 FFMA.FTZ R116, R125, R116, R118 ;  /* 0x000000747d742223 */ /* 0x002fe20000010076 */
[C---:B------:R-:W-:Y:S01]  /*25f0*/  ISETP.GE.AND P2, PT, R108.reuse, 0x21, PT ;  /* 0x000000216c00780c */ /* 0x040fe20003f46270 */
[-C--:B------:R-:W-:Y:S01]  /*2600*/  FMUL.FTZ R34, R109, R110.reuse ;  /* 0x0000006e6d227220 */ /* 0x080fe20000410000 */
[----:B------:R-:W-:Y:S01]  /*2610*/  ISETP.GE.AND P4, PT, R108, 0x61, PT ;  /* 0x000000616c00780c */ /* 0x000fe20003f86270 */
[----:B------:R-:W-:Y:S02]  /*2620*/  FFMA.FTZ R117, R96, R110, R117 ;  /* 0x0000006e60757223 */ /* 0x000fe40000010075 */
[----:B------:R-:W-:-:S02]  /*2630*/  FFMA.FTZ R99, R116, R119, R104 ;  /* 0x0000007774637223 */ /* 0x000fc40000010068 */
[----:B------:R-:W-:Y:S02]  /*2640*/  FFMA.FTZ R34, R49, R34, RZ ;  /* 0x0000002231227223 */ /* 0x000fe400000100ff */
[-C--:B------:R-:W-:Y:S02]  /*2650*/  FMUL.FTZ R103, R103, R117.reuse ;  /* 0x0000007567677220 */ /* 0x080fe40000410000 */
[----:B------:R-:W-:Y:S02]  /*2660*/  FFMA.FTZ R111, R32, R117, R111 ;  /* 0x00000075206f7223 */ /* 0x000fe4000001006f */
[----:B------:R-:W-:Y:S02]  /*2670*/  FFMA.FTZ R101, R102, R99, R113 ;  /* 0x0000006366657223 */ /* 0x000fe40000010071 */
[----:B------:R-:W-:Y:S02]  /*2680*/  FFMA.FTZ R34, R51, R103, R34 ;  /* 0x0000006733227223 */ /* 0x000fe40000010022 */
[----:B------:R-:W-:-:S02]  /*2690*/  FMUL.FTZ R33, R33, R111 ;  /* 0x0000006f21217220 */ /* 0x000fc40000410000 */
[----:B------:R-:W-:Y:S02]  /*26a0*/  FFMA.FTZ R106, R102, R111, R107 ;  /* 0x0000006f666a7223 */ /* 0x000fe4000001006b */
[----:B------:R-:W-:Y:S02]  /*26b0*/  FFMA.FTZ R103, R32, R101, R115 ;  /* 0x0000006520677223 */ /* 0x000fe40000010073 */
[----:B------:R-:W-:Y:S02]  /*26c0*/  FFMA.FTZ R104, R53, R33, R34 ;  /* 0x0000002135687223 */ /* 0x000fe40000010022 */
[C---:B------:R-:W-:Y:S02]  /*26d0*/  FMUL.FTZ R32, R98.reuse, R110 ;  /* 0x0000006e62207220 */ /* 0x040fe40000410000 */
[C---:B------:R-:W-:Y:S02]  /*26e0*/  FMUL.FTZ R34, R98.reuse, R117 ;  /* 0x0000007562227220 */ /* 0x040fe40000410000 */
[----:B------:R-:W-:-:S02]  /*26f0*/  FMUL.FTZ R102, R98, R111 ;  /* 0x0000006f62667220 */ /* 0x000fc40000410000 */
[-C--:B------:R-:W-:Y:S02]  /*2700*/  FMUL.FTZ R98, R98, R106.reuse ;  /* 0x0000006a62627220 */ /* 0x080fe40000410000 */
[----:B------:R-:W-:Y:S02]  /*2710*/  FMUL.FTZ R107, R35, R106 ;  /* 0x0000006a236b7220 */ /* 0x000fe40000410000 */
[----:B------:R-:W-:Y:S02]  /*2720*/  FFMA.FTZ R105, R96, R103, R105 ;  /* 0x0000006760697223 */ /* 0x000fe40000010069 */
[C---:B------:R-:W-:Y:S02]  /*2730*/  FMUL.FTZ R35, R55.reuse, R98 ;  /* 0x0000006237237220 */ /* 0x040fe40000410000 */
[----:B------:R-:W-:Y:S02]  /*2740*/  FFMA.FTZ R96, R55, R107, R104 ;  /* 0x0000006b37607223 */ /* 0x000fe40000010068 */
[----:B------:R-:W-:-:S02]  /*2750*/  FFMA.FTZ R98, R95, -R44, R110 ;  /* 0x8000002c5f627223 */ /* 0x000fc4000001006e */
[----:B------:R-:W-:Y:S02]  /*2760*/  FMUL.FTZ R107, R105, R44 ;  /* 0x0000002c696b7220 */ /* 0x000fe40000410000 */
[C---:B---3--:R-:W-:Y:S02]  /*2770*/  FFMA.FTZ R81, R112.reuse, R81, R114 ;  /* 0x0000005170517223 */ /* 0x048fe40000010072 */
[----:B------:R-:W-:Y:S01]  /*2780*/  FMUL.FTZ R80, R112, R80 ;  /* 0x0000005070507220 */ /* 0x000fe20000410000 */
[----:B------:R-:W-:Y:S01]  /*2790*/  SHF.L.U64.HI R112, R86, 0x2, R93 ;  /* 0x0000000256707819 */ /* 0x000fe2000001025d */
[----:B------:R-:W-:Y:S02]  /*27a0*/  FMUL.FTZ R33, R51, R34 ;  /* 0x0000002233217220 */ /* 0x000fe40000410000 */
[----:B------:R-:W-:Y:S01]  /*27b0*/  FMUL.FTZ R32, R49, R32 ;  /* 0x0000002031207220 */ /* 0x000fe20000410000 */
[----:B------:R0:W-:Y:S01]  /*27c0*/  @!P0 STS.64 [R100+0xdc8], R80 ;  /* 0x000dc85064008388 */ /* 0x0001e20000000a00 */
[----:B------:R-:W-:-:S02]  /*27d0*/  FMUL.FTZ R34, R53, R102 ;  /* 0x0000006635227220 */ /* 0x000fc40000410000 */
[-C--:B------:R-:W-:Y:S02]  /*27e0*/  FFMA.FTZ R117, R92, -R45.reuse, R117 ;  /* 0x8000002d5c757223 */ /* 0x080fe40000010075 */
[----:B------:R-:W-:Y:S01]  /*27f0*/  FMUL.FTZ R104, R103, R45 ;  /* 0x0000002d67687220 */ /* 0x000fe20000410000 */
[----:B------:R1:W-:Y:S01]  /*2800*/  STS.128 [R12.X16+0x110], R32 ;  /* 0x000110200c007388 */ /* 0x0003e2000000cc00 */
[----:B------:R-:W-:Y:S02]  /*2810*/  FFMA.FTZ R108, R107, R98, RZ ;  /* 0x000000626b6c7223 */ /* 0x000fe400000100ff */
[-C--:B------:R-:W-:Y:S02]  /*2820*/  FMUL.FTZ R102, R99, R47.reuse ;  /* 0x0000002f63667220 */ /* 0x080fe40000410000 */
[-C--:B------:R-:W-:Y:S02]  /*2830*/  FMUL.FTZ R109, R101, R46.reuse ;  /* 0x0000002e656d7220 */ /* 0x080fe40000410000 */
[----:B0-----:R-:W-:Y:S01]  /*2840*/  FFMA.FTZ R80, R97, -R46, R111 ;  /* 0x8000002e61507223 */ /* 0x001fe2000001006f */
[----:B------:R-:W-:Y:S01]  /*2850*/  SHF.L.U32 R111, R86, 0x2, RZ ;  /* 0x00000002566f7819 */ /* 0x000fe200000006ff */
[----:B------:R-:W-:-:S02]  /*2860*/  FFMA.FTZ R81, R94, -R47, R106 ;  /* 0x8000002f5e517223 */ /* 0x000fc4000001006a */
[----:B------:R-:W-:Y:S02]  /*2870*/  FFMA.FTZ R108, R104, R117, R108 ;  /* 0x00000075686c7223 */ /* 0x000fe4000001006c */
        /* <DEDUP_REMOVED lines=13> */
.L_x_8074:
[----:B-1----:R-:W-:Y:S05]  /*2950*/  BSYNC B0 ;  /* 0x0000000000007941 */ /* 0x002fea0003800000 */
.L_x_8073:
        /* <DEDUP_REMOVED lines=8> */
.L_x_8076:
[----:B------:R-:W-:Y:S05]  /*29e0*/  BSYNC B0 ;  /* 0x0000000000007941 */ /* 0x000fea0003800000 */
.L_x_8075:
[----:B------:R2:W3:Y:S01]  /*29f0*/  LDS R113, [R12.X4+0x210] ;  /* 0x000210000c717984 */ /* 0x0004e20000004800 */
[----:B------:R-:W-:Y:S01]  /*2a00*/  BSSY B0, `(.L_x_8077) ;  /* 0x0000006000007945 */ /* 0x000fe20003800000 */
[----:B-1----:R-:W-:Y:S01]  /*2a10*/  IMAD.WIDE.U32 R32, R111, c[0x0][0x2d0], R78 ;  /* 0x0000b4006f207a25 */ /* 0x002fe200078e004e */
[----:B------:R-:W-:Y:S05]  /*2a20*/  @!P3 BRA `(.L_x_8078) ;  /* 0x000000300000b947 */ /* 0x000fea0003800000 */
[----:B------:R-:W-:-:S05]  /*2a30*/  IMAD.WIDE.U32 R34, R111, c[0x0][0x2d0], R76 ;  /* 0x0000b4006f227a25 */ /* 0x000fca00078e004c */
[----:B------:R-:W-:-:S05]  /*2a40*/  IADD3 R35, R115, R35, RZ ;  /* 0x0000002373237210 */ /* 0x000fca0007ffe0ff */
[----:B---3--:R1:W-:Y:S02]  /*2a50*/  RED.E.ADD.F32.FTZ.RN.STRONG.GPU [R34.64], R113 ;  /* 0x000000712200798e */ /* 0x0083e4000c10e784 */
.L_x_8078:
[----:B------:R-:W-:Y:S05]  /*2a60*/  BSYNC B0 ;  /* 0x0000000000007941 */ /* 0x000fea0003800000 */
.L_x_8077:
[----:B-1----:R1:W4:Y:S01]  /*2a70*/  LDS R35, [R12.X4+0x290] ;  /* 0x000290000c237984 */ /* 0x0023220000004800 */
[----:B------:R-:W-:Y:S01]  /*2a80*/  BSSY B0, `(.L_x_8079) ;  /* 0x0000004000007945 */ /* 0x000fe20003800000 */
[----:B------:R-:W-:Y:S05]  /*2a90*/  @!P4 BRA `(.L_x_8080) ;  /* 0x000000200000c947 */ /* 0x000fea0003800000 */
[----:B------:R-:W-:-:S05]  /*2aa0*/  IADD3 R33, R115, R33, RZ ;  /* 0x0000002173217210 */ /* 0x000fca0007ffe0ff */
[----:B----4-:R4:W-:Y:S02]  /*2ab0*/  RED.E.ADD.F32.FTZ.RN.STRONG.GPU [R32.64], R35 ;  /* 0x000000232000798e */ /* 0x0109e4000c10e784 */
.L_x_8080:
[----:B------:R-:W-:Y:S05]  /*2ac0*/  BSYNC B0 ;  /* 0x0000000000007941 */ /* 0x000fea0003800000 */
.L_x_8079:
[----:B----4-:R-:W4:Y:S01]  /*2ad0*/  SHFL.DOWN PT, R33, R90, 0x1, 0x1f ;  /* 0x08201f005a217f89 */ /* 0x010f2200000e0000 */
[C---:B------:R-:W-:Y:S01]  /*2ae0*/  ISETP.GT.AND P1, PT, R22.reuse, 0x1e, PT ;  /* 0x0000001e1600780c */ /* 0x040fe20003f24270 */
        /* <DEDUP_REMOVED lines=36> */
[----:B-----5:R-:W-:Y:S02]  /*2d30*/  @!P1 FADD.FTZ R96, R96, R35 ;  /* 0x0000002360609221 */ /* 0x020fe40000010000 */
[----:B------:R-:W-:Y:S02]  /*2d40*/  IMAD.MOV.U32 R32, RZ, RZ, R90 ;  /* 0x000000ffff207224 */ /* 0x000fe400078e005a */
[C---:B------:R-:W-:Y:S01]  /*2d50*/  FMUL.FTZ R90, R88.reuse, R99 ;  /* 0x00000063585a7220 */ /* 0x040fe20000410000 */
[----:B------:R-:W-:Y:S01]  /*2d60*/  MOV R33, R96 ;  /* 0x0000006000217202 */ /* 0x000fe20000000f00 */
[----:B------:R-:W-:Y:S02]  /*2d70*/  FMUL.FTZ R35, R88, R105 ;  /* 0x0000006958237220 */ /* 0x000fe40000410000 */
        /* <DEDUP_REMOVED lines=17> */
.L_x_8082:
[----:B----4-:R-:W-:Y:S05]  /*2e90*/  BSYNC B0 ;  /* 0x0000000000007941 */ /* 0x010fea0003800000 */
.L_x_8081:
[----:B------:R-:W-:Y:S02]  /*2ea0*/  IADD3 R91, R91, 0x1, RZ ;  /* 0x000000015b5b7810 */ /* 0x000fe40007ffe0ff */
[----:B------:R-:W-:Y:S02]  /*2eb0*/  IADD3 R86, P1, R86, 0x1, RZ ;  /* 0x0000000156567810 */ /* 0x000fe40007f3e0ff */
[----:B------:R-:W-:Y:S02]  /*2ec0*/  ISETP.GE.AND P0, PT, R91, c[0x0][0x16c], PT ;  /* 0x00005b005b007a0c */ /* 0x000fe40003f06270 */
[----:B------:R-:W-:-:S11]  /*2ed0*/  IADD3.X R93, RZ, R93, RZ, P1, !PT ;  /* 0x0000005dff5d7210 */ /* 0x000fd60000ffe4ff */
[----:B------:R-:W-:Y:S01]  /*2ee0*/  @P0 CALL.REL.NOINC `(.L_x_8070) ;  /* 0x0000001000000944 */ /* 0x000fe20003c00000 */
[----:B------:R-:W-:Y:S05]  /*2ef0*/  BRA `(.L_x_8083) ;  /* 0xffffeb5000007947 */ /* 0x000fea000383ffff */
.L_x_8070:
        /* <DEDUP_REMOVED lines=9> */
[----:B------:R-:W4:Y:S04]  /*2f90*/  @!P0 LDG.E.U16 R33, [R58.64] ;  /* 0x000000043a218981 */ /* 0x000f28000c1e1500 */
[----:B------:R-:W5:Y:S04]  /*2fa0*/  @!P1 LDG.E.U16 R35, [R58.64+0x40] ;  /* 0x000040043a239981 */ /* 0x000f68000c1e1500 */
[----:B--2---:R-:W2:Y:S04]  /*2fb0*/  @!P2 LDG.E.U16 R45, [R58.64+0x80] ;  /* 0x000080043a2da981 */ /* 0x004ea8000c1e1500 */
[----:B---3--:R-:W3:Y:S01]  /*2fc0*/  @!P3 LDG.E.U16 R47, [R58.64+0xc0] ;  /* 0x0000c0043a2fb981 */ /* 0x008ee2000c1e1500 */
[----:B------:R-:W-:Y:S01]  /*2fd0*/  ISETP.NE.AND P0, PT, R12, RZ, PT ;  /* 0x000000ff0c00720c */ /* 0x000fe20003f05270 */
[----:B------:R-:W-:Y:S01]  /*2fe0*/  BSSY B0, `(.L_x_8084) ;  /* 0x0000052000007945 */ /* 0x000fe20003800000 */
[----:B------:R-:W-:-:S02]  /*2ff0*/  F2FP.BF16.PACK_AB R88, R87, R82 ;  /* 0x000000525758723e */ /* 0x000fc400000010ff */
[----:B------:R-:W-:Y:S01]  /*3000*/  F2FP.BF16.PACK_AB R89, R89, R84 ;  /* 0x000000545959723e */ /* 0x000fe200000010ff */
[----:B----4-:R-:W-:Y:S04]  /*3010*/  STS.U16 [R42], R33 ;  /* 0x000000212a007388 */ /* 0x010fe80000000400 */
[----:B-----5:R-:W-:Y:S04]  /*3020*/  STS.U16 [R42+0x40], R35 ;  /* 0x000040232a007388 */ /* 0x020fe80000000400 */
[----:B--2---:R-:W-:Y:S04]  /*3030*/  STS.U16 [R42+0x80], R45 ;  /* 0x0000802d2a007388 */ /* 0x004fe80000000400 */
[----:B---3--:R-:W-:Y:S01]  /*3040*/  STS.U16 [R42+0xc0], R47 ;  /* 0x0000c02f2a007388 */ /* 0x008fe20000000400 */
[----:B------:R-:W-:-:S06]  /*3050*/  NOP ;  /* 0x0000000000007918 */ /* 0x000fcc0000000000 */
[----:B------:R-:W2:Y:S04]  /*3060*/  LDS.64 R56, [R22.X8] ;  /* 0x0000000016387984 */ /* 0x000ea80000008a00 */
[----:B------:R-:W-:Y:S06]  /*3070*/  BAR.SYNC.DEFER_BLOCKING 0x0 ;  /* 0x0000000000007b1d */ /* 0x000fec0000010000 */
[----:B------:R-:W-:Y:S01]  /*3080*/  STS.64 [R22.X8], R88 ;  /* 0x0000005816007388 */ /* 0x000fe20000008a00 */
[----:B------:R-:W-:-:S06]  /*3090*/  NOP ;  /* 0x0000000000007918 */ /* 0x000fcc0000000000 */
[----:B------:R-:W-:Y:S04]  /*30a0*/  LDS.U16 R47, [R42] ;  /* 0x000000002a2f7984 */ /* 0x000fe80000000400 */
[----:B------:R-:W-:Y:S01]  /*30b0*/  LDS.U16 R49, [R42+0x40] ;  /* 0x000040002a317984 */ /* 0x000fe20000000400 */
[----:B--2---:R-:W-:-:S03]  /*30c0*/  PRMT R32, RZ, 0x5410, R56 ;  /* 0x00005410ff207816 */ /* 0x004fc60000000038 */
[----:B------:R-:W-:Y:S02]  /*30d0*/  LDS.U16 R51, [R42+0x80] ;  /* 0x000080002a337984 */ /* 0x000fe40000000400 */
[--C-:B------:R-:W-:Y:S01]  /*30e0*/  FADD.FTZ R34, R32, R5.reuse ;  /* 0x0000000520227221 */ /* 0x100fe20000010000 */
[----:B------:R-:W-:Y:S01]  /*30f0*/  PRMT R32, RZ, 0x7610, R56 ;  /* 0x00007610ff207816 */ /* 0x000fe20000000038 */
[----:B------:R-:W-:Y:S01]  /*3100*/  LDS.U16 R53, [R42+0xc0] ;  /* 0x0000c0002a357984 */ /* 0x000fe20000000400 */
[----:B------:R-:W-:Y:S02]  /*3110*/  IMAD R56, R6, c[0x0][0x2d8], RZ ;  /* 0x0000b60006387a24 */ /* 0x000fe400078e02ff */
[----:B------:R-:W-:Y:S01]  /*3120*/  FSETP.GTU.FTZ.AND P1, PT, R34, 20, PT ;  /* 0x41a000002200780b */ /* 0x000fe20003f3c000 */
[----:B------:R-:W-:Y:S01]  /*3130*/  FADD.FTZ R44, R32, R5 ;  /* 0x00000005202c7221 */ /* 0x000fe20000010000 */
[----:B------:R-:W-:Y:S01]  /*3140*/  PRMT R32, RZ, 0x5410, R57 ;  /* 0x00005410ff207816 */ /* 0x000fe20000000039 */
[----:B------:R-:W-:Y:S01]  /*3150*/  @!P0 STS [0x100], R0 ;  /* 0x00010000ff008388 */ /* 0x000fe20000000800 */
[----:B------:R-:W-:-:S03]  /*3160*/  IMAD R73, R7, c[0x0][0x2dc], R56 ;  /* 0x0000b70007497a24 */ /* 0x000fc600078e0238 */
[----:B------:R-:W-:Y:S01]  /*3170*/  BAR.SYNC.DEFER_BLOCKING 0x0 ;  /* 0x0000000000007b1d */ /* 0x000fe20000010000 */
[----:B------:R-:W-:Y:S01]  /*3180*/  FADD.FTZ R35, R32, R5 ;  /* 0x0000000520237221 */ /* 0x000fe20000010000 */
[----:B------:R-:W-:Y:S01]  /*3190*/  PRMT R32, RZ, 0x7610, R57 ;  /* 0x00007610ff207816 */ /* 0x000fe20000000039 */
[----:B------:R-:W-:Y:S01]  /*31a0*/  IMAD R57, R3, c[0x0][0x2e0], RZ ;  /* 0x0000b80003397a24 */ /* 0x000fe200078e02ff */
[----:B------:R-:W-:Y:S02]  /*31b0*/  FSETP.GTU.FTZ.AND P2, PT, R44, 20, PT ;  /* 0x41a000002c00780b */ /* 0x000fe40003f5c000 */
[----:B------:R-:W-:Y:S01]  /*31c0*/  FSETP.GTU.FTZ.AND P3, PT, R35, 20, PT ;  /* 0x41a000002300780b */ /* 0x000fe20003f7c000 */
[----:B------:R-:W-:Y:S02]  /*31d0*/  FADD.FTZ R45, R32, R5 ;  /* 0x00000005202d7221 */ /* 0x000fe40000010000 */
[----:B------:R-:W-:Y:S02]  /*31e0*/  @!P1 FMUL.FTZ R32, R34, -1.4426950216293334961 ;  /* 0xbfb8aa3b22209820 */ /* 0x000fe40000410000 */
[----:B------:R-:W-:Y:S01]  /*31f0*/  IMAD R57, R2, c[0x0][0x2e4], R57 ;  /* 0x0000b90002397a24 */ /* 0x000fe200078e0239 */
[----:B------:R-:W-:-:S03]  /*3200*/  FSETP.GTU.FTZ.AND P4, PT, R45, 20, PT ;  /* 0x41a000002d00780b */ /* 0x000fc60003f9c000 */
[----:B------:R-:W2:Y:S02]  /*3210*/  @!P1 MUFU.EX2 R32, R32 ;  /* 0x0000002000209308 */ /* 0x000ea40000000800 */
[----:B------:R-:W-:Y:S02]  /*3220*/  @!P2 FMUL.FTZ R33, R44, -1.4426950216293334961 ;  /* 0xbfb8aa3b2c21a820 */ /* 0x000fe40000410000 */
[----:B------:R-:W-:-:S04]  /*3230*/  @!P3 FMUL.FTZ R35, R35, -1.4426950216293334961 ;  /* 0xbfb8aa3b2323b820 */ /* 0x000fc80000410000 */
[----:B------:R-:W-:Y:S01]  /*3240*/  @!P2 MUFU.EX2 R33, R33 ;  /* 0x000000210021a308 */ /* 0x000fe20000000800 */
[----:B------:R-:W3:Y:S01]  /*3250*/  LDS R46, [0x100] ;  /* 0x00010000ff2e7984 */ /* 0x000ee20000000800 */
[----:B------:R-:W-:-:S06]  /*3260*/  @!P4 FMUL.FTZ R45, R45, -1.4426950216293334961 ;  /* 0xbfb8aa3b2d2dc820 */ /* 0x000fcc0000410000 */
[----:B------:R-:W4:Y:S01]  /*3270*/  @!P4 MUFU.EX2 R45, R45 ;  /* 0x0000002d002dc308 */ /* 0x000f220000000800 */
[----:B--2---:R-:W-:-:S07]  /*3280*/  @!P1 FADD.FTZ R34, R32, 1 ;  /* 0x3f80000020229421 */ /* 0x004fce0000010000 */
[----:B------:R2:W5:Y:S01]  /*3290*/  @!P3 MUFU.EX2 R44, R35 ;  /* 0x00000023002cb308 */ /* 0x0005620000000800 */
[----:B----4-:R-:W-:-:S07]  /*32a0*/  @!P4 FADD.FTZ R45, R45, 1 ;  /* 0x3f8000002d2dc421 */ /* 0x010fce0000010000 */
[----:B------:R-:W4:Y:S01]  /*32b0*/  @!P1 MUFU.RCP R55, R34 ;  /* 0x0000002200379308 */ /* 0x000f220000001000 */
[----:B--2---:R-:W-:Y:S02]  /*32c0*/  @!P2 FADD.FTZ R35, R33, 1 ;  /* 0x3f8000002123a421 */ /* 0x004fe40000010000 */
[----:B------:R-:W-:-:S04]  /*32d0*/  IMAD.WIDE.U32 R32, R7, c[0x0][0x2d8], RZ ;  /* 0x0000b60007207a25 */ /* 0x000fc800078e00ff */
[----:B-----5:R-:W-:Y:S01]  /*32e0*/  @!P3 FADD.FTZ R44, R44, 1 ;  /* 0x3f8000002c2cb421 */ /* 0x020fe20000010000 */
[----:B------:R-:W2:Y:S01]  /*32f0*/  @!P4 MUFU.RCP R45, R45 ;  /* 0x0000002d002dc308 */ /* 0x000ea20000001000 */
[----:B------:R-:W-:-:S05]  /*3300*/  IADD3 R33, R33, R73, RZ ;  /* 0x0000004921217210 */ /* 0x000fca0007ffe0ff */
[----:B------:R-:W-:Y:S02]  /*3310*/  IMAD.WIDE.U32 R32, R2, c[0x0][0x2e0], R32 ;  /* 0x0000b80002207a25 */ /* 0x000fe400078e0020 */
[----:B------:R-:W5:Y:S02]  /*3320*/  @!P2 MUFU.RCP R35, R35 ;  /* 0x000000230023a308 */ /* 0x000f640000001000 */
[----:B----4-:R-:W-:Y:S01]  /*3330*/  @!P1 FMUL.FTZ R54, R54, R55 ;  /* 0x0000003736369220 */ /* 0x010fe20000410000 */
[----:B------:R-:W-:Y:S02]  /*3340*/  IADD3 R58, P5, R50, R32, RZ ;  /* 0x00000020323a7210 */ /* 0x000fe40007fbe0ff */
[----:B------:R-:W-:Y:S02]  /*3350*/  IADD3 R56, P1, R40, -0xc0, RZ ;  /* 0xffffff4028387810 */ /* 0x000fe40007f3e0ff */
[----:B------:R-:W-:Y:S01]  /*3360*/  IADD3.X R59, R85, R57, R33, P5, !PT ;  /* 0x00000039553b7210 */ /* 0x000fe20002ffe421 */
[----:B------:R-:W4:Y:S01]  /*3370*/  @!P3 MUFU.RCP R44, R44 ;  /* 0x0000002c002cb308 */ /* 0x000f220000001000 */
[----:B--2---:R-:W-:Y:S01]  /*3380*/  @!P4 FMUL.FTZ R48, R48, R45 ;  /* 0x0000002d3030c220 */ /* 0x004fe20000410000 */
[----:B---3--:R-:W-:-:S02]  /*3390*/  ISETP.GE.AND P4, PT, R60, R46, PT ;  /* 0x0000002e3c00720c */ /* 0x008fc40003f86270 */
[----:B------:R-:W-:Y:S02]  /*33a0*/  IADD3.X R57, R43, -0x1, RZ, P1, !PT ;  /* 0xffffffff2b397810 */ /* 0x000fe40000ffe4ff */
[----:B------:R-:W-:Y:S01]  /*33b0*/  IADD3 R34, P5, R56, c[0x0][0x330], RZ ;  /* 0x0000cc0038227a10 */ /* 0x000fe20007fbe0ff */
[----:B-----5:R-:W-:Y:S01]  /*33c0*/  @!P2 FMUL.FTZ R52, R52, R35 ;  /* 0x000000233434a220 */ /* 0x020fe20000410000 */
[----:B------:R-:W-:Y:S02]  /*33d0*/  ISETP.GE.AND P2, PT, R31, R46, PT ;  /* 0x0000002e1f00720c */ /* 0x000fe40003f46270 */
[----:B------:R-:W-:Y:S02]  /*33e0*/  IADD3.X R33, R57, c[0x0][0x334], RZ, P5, !PT ;  /* 0x0000cd0039217a10 */ /* 0x000fe40002ffe4ff */
[----:B------:R-:W-:Y:S02]  /*33f0*/  LEA R34, P6, R58, R34, 0x1 ;  /* 0x000000223a227211 */ /* 0x000fe400078c08ff */
[----:B------:R-:W-:Y:S01]  /*3400*/  IADD3 R32, P5, R60, R41, RZ ;  /* 0x000000293c207210 */ /* 0x000fe20007fbe0ff */
[----:B----4-:R-:W-:Y:S01]  /*3410*/  @!P3 FMUL.FTZ R83, R83, R44 ;  /* 0x0000002c5353b220 */ /* 0x010fe20000410000 */
[----:B------:R-:W-:-:S02]  /*3420*/  LEA.HI.X R35, R58, R33, R59, 0x1, P6 ;  /* 0x000000213a237211 */ /* 0x000fc400030f0c3b */
        /* <DEDUP_REMOVED lines=13> */
.L_x_8085:
[----:B------:R-:W-:Y:S05]  /*3500*/  BSYNC B0 ;  /* 0x0000000000007941 */ /* 0x000fea0003800000 */
.L_x_8084:
        /* <DEDUP_REMOVED lines=10> */
[----:B------:R-:W-:Y:S03]  /*35b0*/  BAR.SYNC.DEFER_BLOCKING 0x0 ;  /* 0x0000000000007b1d */ /* 0x000fe60000010000 */
[----:B------:R-:W-:-:S02]  /*35c0*/  FADD.FTZ R11, R11, R48 ;  /* 0x000000300b0b7221 */ /* 0x000fc40000010000 */
[----:B---3--:R-:W-:Y:S01]  /*35d0*/  IMAD.WIDE.U32 R34, R7, c[0x0][0x2f8], RZ ;  /* 0x0000be0007227a25 */ /* 0x008fe200078e00ff */
[----:B------:R3:W-:Y:S01]  /*35e0*/  STS.64 [R22.X8], R40 ;  /* 0x0000002816007388 */ /* 0x0007e20000008a00 */
[----:B------:R-:W-:-:S06]  /*35f0*/  NOP ;  /* 0x0000000000007918 */ /* 0x000fcc0000000000 */
[----:B------:R-:W-:Y:S04]  /*3600*/  LDS.U16 R43, [R42] ;  /* 0x000000002a2b7984 */ /* 0x000fe80000000400 */
[----:B--2---:R-:W-:Y:S01]  /*3610*/  LDS.U16 R45, [R42+0x40] ;  /* 0x000040002a2d7984 */ /* 0x004fe20000000400 */
[----:B---3--:R-:W-:-:S03]  /*3620*/  IMAD R41, R7, c[0x0][0x2fc], R46 ;  /* 0x0000bf0007297a24 */ /* 0x008fc600078e022e */
[----:B------:R-:W-:Y:S02]  /*3630*/  LDS.U16 R47, [R42+0x80] ;  /* 0x000080002a2f7984 */ /* 0x000fe40000000400 */
[----:B------:R-:W-:Y:S02]  /*3640*/  IADD3 R49, R35, R41, RZ ;  /* 0x0000002923317210 */ /* 0x000fe40007ffe0ff */
[----:B------:R-:W-:Y:S04]  /*3650*/  LDS.U16 R55, [R42+0xc0] ;  /* 0x0000c0002a377984 */ /* 0x000fe80000000400 */
[----:B------:R-:W-:Y:S04]  /*3660*/  @!P0 STS [0x100], R0 ;  /* 0x00010000ff008388 */ /* 0x000fe80000000800 */
[----:B------:R-:W-:Y:S06]  /*3670*/  BAR.SYNC.DEFER_BLOCKING 0x0 ;  /* 0x0000000000007b1d */ /* 0x000fec0000010000 */
[----:B------:R-:W2:Y:S02]  /*3680*/  LDS R44, [0x100] ;  /* 0x00010000ff2c7984 */ /* 0x000ea40000000800 */
[----:B--2---:R-:W-:-:S13]  /*3690*/  ISETP.GE.AND P0, PT, R60, R44, PT ;  /* 0x0000002c3c00720c */ /* 0x004fda0003f06270 */
        /* <DEDUP_REMOVED lines=10> */
.L_x_8087:
[----:B------:R-:W-:Y:S05]  /*3740*/  BSYNC B0 ;  /* 0x0000000000007941 */ /* 0x000fea0003800000 */
.L_x_8086:
        /* <DEDUP_REMOVED lines=30> */
.L_x_8061:
[----:B------:R-:W-:Y:S02]  /*3930*/  ISETP.NE.U32.AND P0, PT, RZ, c[0x0][0x328], PT ;  /* 0x0000ca00ff007a0c */ /* 0x000fe40003f05070 */
[----:B------:R-:W-:Y:S02]  /*3940*/  ISETP.NE.U32.AND P2, PT, RZ, c[0x0][0x348], PT ;  /* 0x0000d200ff007a0c */ /* 0x000fe40003f45070 */
[----:B------:R-:W-:Y:S02]  /*3950*/  ISETP.NE.AND.EX P1, PT, RZ, c[0x0][0x32c], PT, P0 ;  /* 0x0000cb00ff007a0c */ /* 0x000fe40003f25300 */
[----:B------:R-:W-:-:S11]  /*3960*/  ISETP.NE.AND.EX P0, PT, RZ, c[0x0][0x34c], PT, P2 ;  /* 0x0000d300ff007a0c */ /* 0x000fd60003f05320 */
[----:B------:R-:W-:Y:S05]  /*3970*/  @!P1 BRA `(.L_x_8089) ;  /* 0x0000014000009947 */ /* 0x000fea0003800000 */
[----:B-----5:R-:W4:Y:S01]  /*3980*/  SHFL.DOWN P1, R5, R10, 0x1, 0x1f ;  /* 0x08201f000a057f89 */ /* 0x020f220000020000 */
        /* <DEDUP_REMOVED lines=18> */
.L_x_8090:
[----:B0-----:R-:W-:Y:S05]  /*3ab0*/  BSYNC B0 ;  /* 0x0000000000007941 */ /* 0x001fea0003800000 */
.L_x_8089:
        /* <DEDUP_REMOVED lines=23> */
.L_x_8092:
[----:B------:R-:W4:Y:S02]  /*3c30*/  S2R R15, SR_TID.X ;  /* 0x00000000000f7919 */ /* 0x000f240000002100 */
.L_x_8093:
[----:B0-----:R-:W-:Y:S05]  /*3c40*/  BSYNC B0 ;  /* 0x0000000000007941 */ /* 0x001fea0003800000 */
.L_x_8091:
[----:B----4-:R-:W-:-:S13]  /*3c50*/  ISETP.GE.AND P0, PT, R15, c[0x0][0x16c], PT ;  /* 0x00005b000f007a0c */ /* 0x010fda0003f06270 */
[----:B------:R-:W-:Y:S05]  /*3c60*/  @P0 EXIT ;  /* 0x000000000000094d */ /* 0x000fea0003800000 */
[C---:B------:R-:W-:Y:S02]  /*3c70*/  IMAD R7, R3.reuse, c[0x0][0x2a8], RZ ;  /* 0x0000aa0003077a24 */ /* 0x040fe400078e02ff */
[----:B------:R-:W-:Y:S02]  /*3c80*/  IMAD R3, R3, c[0x0][0x288], RZ ;  /* 0x0000a20003037a24 */ /* 0x000fe400078e02ff */
[----:B-----5:R-:W-:-:S04]  /*3c90*/  IMAD.WIDE.U32 R4, R2, c[0x0][0x2a8], RZ ;  /* 0x0000aa0002047a25 */ /* 0x020fc800078e00ff */
[C---:B------:R-:W-:Y:S02]  /*3ca0*/  IMAD R7, R2.reuse, c[0x0][0x2ac], R7 ;  /* 0x0000ab0002077a24 */ /* 0x040fe400078e0207 */
[C---:B------:R-:W-:Y:S02]  /*3cb0*/  IMAD R21, R2.reuse, c[0x0][0x28c], R3 ;  /* 0x0000a30002157a24 */ /* 0x040fe400078e0203 */
[----:B------:R-:W-:-:S04]  /*3cc0*/  IMAD.WIDE.U32 R2, R2, c[0x0][0x288], RZ ;  /* 0x0000a20002027a25 */ /* 0x000fc800078e00ff */
[----:B------:R-:W-:Y:S01]  /*3cd0*/  IMAD.IADD R23, R5, 0x1, R7 ;  /* 0x0000000105177824 */ /* 0x000fe200078e0207 */
[----:B------:R-:W-:Y:S02]  /*3ce0*/  IADD3 R21, R3, R21, RZ ;  /* 0x0000001503157210 */ /* 0x000fe40007ffe0ff */
.L_x_8094:
[----:B0-----:R-:W0:Y:S01]  /*3cf0*/  LDS R17, [R15.X4+0x15c8] ;  /* 0x0015c8000f117984 */ /* 0x001e220000004800 */
[----:B------:R-:W-:Y:S01]  /*3d00*/  SHF.R.S32.HI R0, RZ, 0x1f, R15 ;  /* 0x0000001fff007819 */ /* 0x000fe2000001140f */
[----:B------:R-:W-:Y:S01]  /*3d10*/  IMAD.MOV.U32 R8, RZ, RZ, R4 ;  /* 0x000000ffff087224 */ /* 0x000fe200078e0004 */
[----:B------:R-:W-:Y:S01]  /*3d20*/  MOV R9, R23 ;  /* 0x0000001700097202 */ /* 0x000fe20000000f00 */
[----:B------:R4:W5:Y:S01]  /*3d30*/  LDS R19, [R15.X4+0x19c8] ;  /* 0x0019c8000f137984 */ /* 0x0009620000004800 */
[----:B------:R-:W-:Y:S01]  /*3d40*/  MOV R6, R2 ;  /* 0x0000000200067202 */ /* 0x000fe20000000f00 */
[----:B-1----:R-:W-:Y:S01]  /*3d50*/  IMAD R12, R0, c[0x0][0x290], RZ ;  /* 0x0000a400000c7a24 */ /* 0x002fe200078e02ff */
        /* <DEDUP_REMOVED lines=10> */
[----:B----4-:R-:W-:Y:S02]  /*3e00*/  IADD3 R15, R15, c[0x0][0x0], RZ ;  /* 0x000000000f0f7a10 */ /* 0x010fe40007ffe0ff */
        /* <DEDUP_REMOVED lines=8> */
.L_x_8095:
        /* <DEDUP_REMOVED lines=15> */
.L_x_9138:


//--------------------- .text._Z25selective_scan_bwd_kernelI32Selective_Scan_bwd_kernel_traitsILi32ELi4ELb0ELb0ELb1ELb1ELb1EN3c108BFloat16EfEEv12SSMParamsBwd --------------------------
	.section	.text._Z25selective_scan_bwd_kernelI32Selective_Scan_bwd_kernel_traitsILi32ELi4ELb0ELb0ELb1ELb1ELb1EN3c108BFloat16EfEEv12SSMParamsBwd,"ax",@progbits
	.sectioninfo	@"SHI_REGISTERS=126"
	.align	128
        .global         _Z25selective_scan_bwd_kernelI32Selective_Scan_bwd_kernel_traitsILi32ELi4ELb0ELb0ELb1ELb1ELb1EN3c108BFloat16EfEEv12SSMParamsBwd
        .type           _Z25selective_scan_bwd_kernelI32Selective_Scan_bwd_kernel_traitsILi32ELi4ELb0ELb0ELb1ELb1ELb1EN3c108BFloat16EfEEv12SSMParamsBwd,@function
        .size           _Z25selective_scan_bwd_kernelI32Selective_Scan_bwd_kernel_traitsILi32ELi4ELb0ELb0ELb1ELb1ELb1EN3c108BFloat16EfEEv12SSMParamsBwd,(.L_x_9139 - _Z25selective_scan_bwd_kernelI32Selective_Scan_bwd_kernel_traitsILi32ELi4ELb0ELb0ELb1ELb1ELb1EN3c108BFloat16EfEEv12SSMParamsBwd)
        .other          _Z25selective_scan_bwd_kernelI32Selective_Scan_bwd_kernel_traitsILi32ELi4ELb0ELb0ELb1ELb1ELb1EN3c108BFloat16EfEEv12SSMParamsBwd,@"STO_CUDA_ENTRY STV_DEFAULT"
_Z25selective_scan_bwd_kernelI32Selective_Scan_bwd_kernel_traitsILi32ELi4ELb0ELb0ELb1ELb1ELb1EN3c108BFloat16EfEEv12SSMParamsBwd:
.text._Z25selective_scan_bwd_kernelI32Selective_Scan_bwd_kernel_traitsILi32ELi4ELb0ELb0ELb1ELb1ELb1EN3c108BFloat16EfEEv12SSMParamsBwd:
        /* <DEDUP_REMOVED lines=9> */
[----:B------:R-:W-:Y:S01]  /*0090*/  IMAD.MOV.U32 R4, RZ, RZ, RZ ;  /* 0x000000ffff047224 */ /* 0x000fe200078e00ff */
        /* <DEDUP_REMOVED lines=19> */
[----:B-1----:R-:W-:Y:S01]  /*01d0*/  IMAD.MOV.U32 R10, RZ, RZ, RZ ;  /* 0x000000ffff0a7224 */ /* 0x002fe200078e00ff */
        /* <DEDUP_REMOVED lines=14> */
[----:B------:R-:W-:Y:S02]  /*02c0*/  IMAD R14, R17, R8, R14 ;  /* 0x00000008110e7224 */ /* 0x000fe400078e020e */
[----:B------:R-:W-:-:S03]  /*02d0*/  IMAD.WIDE.U32 R8, R5, c[0x0][0x1d0], RZ ;  /* 0x0000740005087a25 */ /* 0x000fc600078e00ff */
[----:B------:R-:W-:Y:S01]  /*02e0*/  ISETP.GT.U32.AND P1, PT, R17, R14, PT ;  /* 0x0000000e1100720c */ /* 0x000fe20003f24070 */
[----:B------:R-:W-:Y:S01]  /*02f0*/  IMAD.IADD R11, R11, 0x1, R15 ;  /* 0x000000010b0b7824 */ /* 0x000fe200078e020f */
[----:B------:R-:W-:Y:S01]  /*0300*/  IADD3 R9, R9, R13, RZ ;  /* 0x0000000d09097210 */ /* 0x000fe20007ffe0ff */
[----:B------:R-:W-:-:S04]  /*0310*/  IMAD.WIDE.U32 R12, R5, c[0x0][0x278], RZ ;  /* 0x00009e00050c7a25 */ /* 0x000fc800078e00ff */
[----:B------:R-:W-:-:S04]  /*0320*/  IMAD.WIDE.U32 R8, R0, c[0x0][0x1d8], R8 ;  /* 0x0000760000087a25 */ /* 0x000fc800078e0008 */
[----:B------:R-:W-:Y:S02]  /*0330*/  IMAD R15, R5, c[0x0][0x27c], R16 ;  /* 0x00009f00050f7a24 */ /* 0x000fe400078e0210 */
[-C--:B------:R-:W-:Y:S01]  /*0340*/  @!P1 IADD3 R14, R14, -R17.reuse, RZ ;  /* 0x800000110e0e9210 */ /* 0x080fe20007ffe0ff */
[----:B------:R-:W-:Y:S01]  /*0350*/  IMAD R16, R6, c[0x0][0x1b0], RZ ;  /* 0x00006c0006107a24 */ /* 0x000fe200078e02ff */
[----:B------:R-:W-:Y:S01]  /*0360*/  @!P1 IADD3 R7, R7, 0x1, RZ ;  /* 0x0000000107079810 */ /* 0x000fe20007ffe0ff */
[----:B------:R-:W-:Y:S01]  /*0370*/  IMAD.IADD R13, R13, 0x1, R15 ;  /* 0x000000010d0d7824 */ /* 0x000fe200078e020f */
[----:B------:R-:W-:Y:S01]  /*0380*/  ISETP.GE.U32.AND P0, PT, R14, R17, PT ;  /* 0x000000110e00720c */ /* 0x000fe20003f06070 */
[C---:B------:R-:W-:Y:S01]  /*0390*/  IMAD.WIDE.U32 R14, R5.reuse, c[0x0][0x1b0], RZ ;  /* 0x00006c00050e7a25 */ /* 0x040fe200078e00ff */
[----:B------:R-:W-:Y:S02]  /*03a0*/  LEA R17, R18, 0xffffff80, 0x7 ;  /* 0xffffff8012117811 */ /* 0x000fe400078e38ff */
[----:B------:R-:W-:Y:S01]  /*03b0*/  ISETP.NE.AND P1, PT, RZ, c[0x0][0x178], PT ;  /* 0x00005e00ff007a0c */ /* 0x000fe20003f25270 */
[----:B------:R-:W-:Y:S01]  /*03c0*/  IMAD R23, R5, c[0x0][0x1b4], R16 ;  /* 0x00006d0005177a24 */ /* 0x000fe200078e0210 */
[----:B------:R-:W-:-:S02]  /*03d0*/  SHF.R.S32.HI R19, RZ, 0x1f, R17 ;  /* 0x0000001fff137819 */ /* 0x000fc40000011411 */
        /* <DEDUP_REMOVED lines=8> */
[C---:B------:R-:W-:Y:S01]  /*0460*/  IMAD.WIDE.U32 R10, R0.reuse, c[0x0][0x280], R12 ;  /* 0x0000a000000a7a25 */ /* 0x040fe200078e000c */
[C---:B------:R-:W-:Y:S02]  /*0470*/  IADD3 R22, P0, R17.reuse, R8, RZ ;  /* 0x0000000811167210 */ /* 0x040fe40007f1e0ff */
[----:B------:R-:W-:Y:S01]  /*0480*/  @!P1 LOP3.LUT R7, RZ, c[0x0][0x178], RZ, 0x33, !PT ;  /* 0x00005e00ff079a12 */ /* 0x000fe200078e33ff */
[C---:B------:R-:W-:Y:S01]  /*0490*/  IMAD R21, R0.reuse, c[0x0][0x1ec], R21 ;  /* 0x00007b0000157a24 */ /* 0x040fe200078e0215 */
[----:B------:R-:W-:Y:S01]  /*04a0*/  IADD3 R20, P2, R17, R10, RZ ;  /* 0x0000000a11147210 */ /* 0x000fe20007f5e0ff */
[----:B------:R-:W-:Y:S01]  /*04b0*/  IMAD R12, R0, c[0x0][0x284], R23 ;  /* 0x0000a100000c7a24 */ /* 0x000fe200078e0217 */
[----:B------:R-:W-:Y:S01]  /*04c0*/  SHF.R.S32.HI R8, RZ, 0x1f, R7 ;  /* 0x0000001fff087819 */ /* 0x000fe20000011407 */
[----:B------:R-:W-:Y:S01]  /*04d0*/  IMAD.WIDE.U32 R14, R7, c[0x0][0x1c8], R14 ;  /* 0x00007200070e7a25 */ /* 0x000fe200078e000e */
[----:B------:R-:W-:-:S02]  /*04e0*/  IADD3.X R9, R19, R9, R21, P0, !PT ;  /* 0x0000000913097210 */ /* 0x000fc400007fe415 */
[----:B------:R-:W-:Y:S01]  /*04f0*/  ISETP.NE.U32.AND P0, PT, RZ, c[0x0][0x260], PT ;  /* 0x00009800ff007a0c */ /* 0x000fe20003f05070 */
[----:B------:R-:W-:Y:S01]  /*0500*/  IMAD R10, R8, c[0x0][0x1c8], RZ ;  /* 0x00007200080a7a24 */ /* 0x000fe200078e02ff */
[----:B------:R-:W-:Y:S02]  /*0510*/  IADD3.X R11, R19, R11, R12, P2, !PT ;  /* 0x0000000b130b7210 */ /* 0x000fe400017fe40c */
[----:B------:R-:W-:Y:S02]  /*0520*/  LEA R23, P1, R24, c[0x0][0x240], 0x1 ;  /* 0x0000900018177a11 */ /* 0x000fe400078208ff */
[----:B------:R-:W-:Y:S02]  /*0530*/  LEA R21, P2, R22, c[0x0][0x248], 0x1 ;  /* 0x0000920016157a11 */ /* 0x000fe400078408ff */
[----:B------:R-:W-:Y:S02]  /*0540*/  ISETP.NE.AND.EX P0, PT, RZ, c[0x0][0x264], PT, P0 ;  /* 0x00009900ff007a0c */ /* 0x000fe40003f05300 */
[----:B------:R-:W-:-:S02]  /*0550*/  LEA.HI.X R24, R24, c[0x0][0x244], R25, 0x1, P1 ;  /* 0x0000910018187a11 */ /* 0x000fc400008f0c19 */
[----:B------:R-:W-:Y:S01]  /*0560*/  LEA.HI.X R22, R22, c[0x0][0x24c], R9, 0x1, P2 ;  /* 0x0000930016167a11 */ /* 0x000fe200010f0c09 */
[----:B------:R-:W-:Y:S01]  /*0570*/  IMAD R9, R7, c[0x0][0x1cc], R10 ;  /* 0x0000730007097a24 */ /* 0x000fe200078e020a */
[----:B------:R-:W-:Y:S02]  /*0580*/  ISETP.NE.U32.AND P1, PT, RZ, c[0x0][0x328], PT ;  /* 0x0000ca00ff007a0c */ /* 0x000fe40003f25070 */
[----:B------:R-:W-:Y:S01]  /*0590*/  ISETP.NE.U32.AND P2, PT, RZ, c[0x0][0x348], PT ;  /* 0x0000d200ff007a0c */ /* 0x000fe20003f45070 */
[----:B------:R-:W-:Y:S01]  /*05a0*/  IMAD.IADD R10, R15, 0x1, R9 ;  /* 0x000000010f0a7824 */ /* 0x000fe200078e0209 */
[----:B------:R-:W-:Y:S02]  /*05b0*/  ISETP.NE.AND.EX P1, PT, RZ, c[0x0][0x32c], PT, P1 ;  /* 0x0000cb00ff007a0c */ /* 0x000fe40003f25310 */
[----:B------:R-:W-:Y:S01]  /*05c0*/  ISETP.NE.AND.EX P2, PT, RZ, c[0x0][0x34c], PT, P2 ;  /* 0x0000d300ff007a0c */ /* 0x000fe20003f45320 */
[----:B------:R-:W-:Y:S01]  /*05d0*/  @P0 IMAD R9, R5, c[0x0][0x164], R0 ;  /* 0x0000590005090a24 */ /* 0x000fe200078e0200 */
[----:B------:R-:W-:-:S02]  /*05e0*/  IADD3 R17, P5, R17, R14, RZ ;  /* 0x0000000e11117210 */ /* 0x000fc40007fbe0ff */
[C---:B------:R-:W-:Y:S01]  /*05f0*/  LEA R16, P4, R20.reuse, c[0x0][0x308], 0x1 ;  /* 0x0000c20014107a11 */ /* 0x040fe200078808ff */
[----:B------:R-:W-:Y:S01]  /*0600*/  @P0 IMAD R9, R9, c[0x0][0x174], RZ ;  /* 0x00005d0009090a24 */ /* 0x000fe200078e02ff */
[----:B------:R-:W-:Y:S02]  /*0610*/  IADD3.X R10, R19, R10, RZ, P5, !PT ;  /* 0x0000000a130a7210 */ /* 0x000fe40002ffe4ff */
[----:B------:R-:W-:Y:S01]  /*0620*/  LEA R18, P6, R17, c[0x0][0x230], 0x1 ;  /* 0x00008c0011127a11 */ /* 0x000fe200078c08ff */
[----:B------:R-:W-:Y:S01]  /*0630*/  @P0 IMAD R9, R9, c[0x0][0x16c], RZ ;  /* 0x00005b0009090a24 */ /* 0x000fe200078e02ff */
[----:B------:R-:W-:Y:S02]  /*0640*/  @P0 MOV R68, 0x8 ;  /* 0x0000000800440802 */ /* 0x000fe40000000f00 */
        /* <DEDUP_REMOVED lines=13> */
[----:B------:R-:W-:Y:S01]  /*0720*/  MOV R13, RZ ;  /* 0x000000ff000d7202 */ /* 0x000fe20000000f00 */
[----:B------:R-:W-:Y:S01]  /*0730*/  IMAD R14, R8, c[0x0][0x2c0], RZ ;  /* 0x0000b000080e7a24 */ /* 0x000fe200078e02ff */
[----:B------:R-:W-:Y:S01]  /*0740*/  MOV R15, R22 ;  /* 0x00000016000f7202 */ /* 0x000fe20000000f00 */
[----:B------:R-:W-:-:S02]  /*0750*/  IMAD R9, R5, c[0x0][0x2bc], R10 ;  /* 0x0000af0005097a24 */ /* 0x000fc400078e020a */
[----:B------:R-:W-:Y:S02]  /*0760*/  IMAD R27, R3, c[0x0][0x198], RZ ;  /* 0x00006600031b7a24 */ /* 0x000fe400078e02ff */
[----:B------:R-:W-:-:S04]  /*0770*/  IMAD.WIDE.U32 R60, R0, c[0x0][0x198], RZ ;  /* 0x00006600003c7a25 */ /* 0x000fc800078e00ff */
[C---:B------:R-:W-:Y:S02]  /*0780*/  IMAD R27, R0.reuse, c[0x0][0x19c], R27 ;  /* 0x00006700001b7a24 */ /* 0x040fe400078e021b */
[----:B------:R-:W-:-:S03]  /*0790*/  IMAD.WIDE.U32 R62, R0, c[0x0][0x180], RZ ;  /* 0x00006000003e7a25 */ /* 0x000fc600078e00ff */
[----:B------:R-:W-:Y:S01]  /*07a0*/  IADD3 R27, R61, R27, RZ ;  /* 0x0000001b3d1b7210 */ /* 0x000fe20007ffe0ff */
[----:B------:R-:W-:Y:S01]  /*07b0*/  IMAD.MOV.U32 R17, RZ, RZ, R20 ;  /* 0x000000ffff117224 */ /* 0x000fe200078e0014 */
[----:B------:R-:W-:Y:S01]  /*07c0*/  MOV R20, c[0x0][0x174] ;  /* 0x00005d0000147a02 */ /* 0x000fe20000000f00 */
[----:B------:R-:W-:Y:S02]  /*07d0*/  IMAD.MOV.U32 R22, RZ, RZ, RZ ;  /* 0x000000ffff167224 */ /* 0x000fe400078e00ff */
[----:B0-----:R-:W-:-:S04]  /*07e0*/  IMAD.WIDE.U32 R10, R5, c[0x0][0x2b8], R12 ;  /* 0x0000ae00050a7a25 */ /* 0x001fc800078e000c */
[----:B------:R-:W-:Y:S02]  /*07f0*/  IMAD.IADD R11, R11, 0x1, R9 ;  /* 0x000000010b0b7824 */ /* 0x000fe400078e0209 */
[C---:B------:R-:W-:Y:S01]  /*0800*/  IMAD R9, R7.reuse, c[0x0][0x2c4], R14 ;  /* 0x0000b10007097a24 */ /* 0x040fe200078e020e */
[----:B------:R-:W-:Y:S01]  /*0810*/  MOV R14, R21 ;  /* 0x00000015000e7202 */ /* 0x000fe20000000f00 */
[----:B------:R-:W-:Y:S01]  /*0820*/  IMAD.WIDE.U32 R10, R7, c[0x0][0x2c0], R10 ;  /* 0x0000b000070a7a25 */ /* 0x000fe200078e000a */
[----:B------:R-:W0:Y:S03]  /*0830*/  S2R R21, SR_LANEID ;  /* 0x0000000000157919 */ /* 0x000e260000000000 */
[----:B------:R-:W-:Y:S01]  /*0840*/  IMAD.MOV.U32 R13, RZ, RZ, R24 ;  /* 0x000000ffff0d7224 */ /* 0x000fe200078e0018 */
[----:B------:R-:W-:Y:S02]  /*0850*/  IADD3 R9, R11, R9, RZ ;  /* 0x000000090b097210 */ /* 0x000fe40007ffe0ff */
[----:B------:R-:W-:-:S02]  /*0860*/  LEA R26, P0, R10, c[0x0][0x320], 0x2 ;  /* 0x0000c8000a1a7a11 */ /* 0x000fc400078010ff */
[----:B------:R-:W-:Y:S01]  /*0870*/  MOV R11, R23 ;  /* 0x00000017000b7202 */ /* 0x000fe20000000f00 */
[----:B------:R-:W-:Y:S01]  /*0880*/  IMAD R23, R3, c[0x0][0x180], RZ ;  /* 0x0000600003177a24 */ /* 0x000fe200078e02ff */
[----:B------:R-:W-:Y:S02]  /*0890*/  LEA.HI.X R36, R10, c[0x0][0x324], R9, 0x2, P0 ;  /* 0x0000c9000a247a11 */ /* 0x000fe400000f1409 */
[----:B------:R-:W-:Y:S01]  /*08a0*/  SHF.L.U32 R9, R12, 0x2, RZ ;  /* 0x000000020c097819 */ /* 0x000fe200000006ff */
[----:B------:R-:W-:Y:S01]  /*08b0*/  IMAD R25, R0, c[0x0][0x184], R23 ;  /* 0x0000610000197a24 */ /* 0x000fe200078e0217 */
[C---:B------:R-:W-:Y:S02]  /*08c0*/  IADD3 R24, P0, R26.reuse, -0x100, RZ ;  /* 0xffffff001a187810 */ /* 0x040fe40007f1e0ff */
[----:B------:R-:W-:Y:S01]  /*08d0*/  LOP3.LUT R59, R9, 0xffffff80, RZ, 0xc0, !PT ;  /* 0xffffff80093b7812 */ /* 0x000fe200078ec0ff */
[----:B------:R-:W-:Y:S01]  /*08e0*/  IMAD.IADD R25, R63, 0x1, R25 ;  /* 0x000000013f197824 */ /* 0x000fe200078e0219 */
[----:B------:R-:W-:-:S02]  /*08f0*/  IADD3 R26, P1, R26, -0x80, RZ ;  /* 0xffffff801a1a7810 */ /* 0x000fc40007f3e0ff */
[----:B------:R-:W-:Y:S02]  /*0900*/  LOP3.LUT R58, R59, 0x1f, R12, 0xf8, !PT ;  /* 0x0000001f3b3a7812 */ /* 0x000fe400078ef80c */
[----:B------:R-:W-:Y:S02]  /*0910*/  IADD3.X R31, R36, -0x1, RZ, P0, !PT ;  /* 0xffffffff241f7810 */ /* 0x000fe400007fe4ff */
[----:B------:R-:W-:Y:S02]  /*0920*/  MOV R10, RZ ;  /* 0x000000ff000a7202 */ /* 0x000fe40000000f00 */
[----:B------:R-:W-:Y:S02]  /*0930*/  MOV R9, RZ ;  /* 0x000000ff00097202 */ /* 0x000fe40000000f00 */
[----:B------:R-:W-:Y:S02]  /*0940*/  LOP3.LUT R23, R12, 0x1f, RZ, 0xc0, !PT ;  /* 0x0000001f0c177812 */ /* 0x000fe400078ec0ff */
[----:B------:R-:W-:-:S02]  /*0950*/  SHF.R.S32.HI R59, RZ, 0x1f, R58 ;  /* 0x0000001fff3b7819 */ /* 0x000fc4000001143a */
[C---:B------:R-:W-:Y:S02]  /*0960*/  LOP3.LUT R28, R58.reuse, 0x20, RZ, 0xfc, !PT ;  /* 0x000000203a1c7812 */ /* 0x040fe400078efcff */
[C---:B------:R-:W-:Y:S02]  /*0970*/  LOP3.LUT R29, R58.reuse, 0x40, RZ, 0xfc, !PT ;  /* 0x000000403a1d7812 */ /* 0x040fe400078efcff */
[----:B------:R-:W-:Y:S02]  /*0980*/  LOP3.LUT R30, R58, 0x60, RZ, 0xfc, !PT ;  /* 0x000000603a1e7812 */ /* 0x000fe400078efcff */
[----:B0-----:R-:W-:Y:S02]  /*0990*/  IADD3.X R36, R36, -0x1, RZ, P1, !PT ;  /* 0xffffffff24247810 */ /* 0x001fe40000ffe4ff */
.L_x_8128:
[----:B------:R-:W-:Y:S01]  /*09a0*/  BAR.SYNC.DEFER_BLOCKING 0x0 ;  /* 0x0000000000007b1d */ /* 0x000fe20000010000 */
[----:B------:R-:W-:Y:S02]  /*09b0*/  LEA R56, R20, 0xffffff80, 0x7 ;  /* 0xffffff8014387811 */ /* 0x000fe400078e38ff */
[----:B------:R-:W-:Y:S02]  /*09c0*/  SHF.L.U32 R37, R58, 0x1, RZ ;  /* 0x000000013a257819 */ /* 0x000fe400000006ff */
        /* <DEDUP_REMOVED lines=8> */
[----:B0-----:R-:W-:Y:S01]  /*0a50*/  PRMT R42, RZ, 0x7610, R42 ;  /* 0x00007610ff2a7816 */ /* 0x001fe2000000002a */
[----:B------:R-:W-:Y:S01]  /*0a60*/  IMAD.X R35, R13, 0x1, R38, P4 ;  /* 0x000000010d237824 */ /* 0x000fe200020e0626 */
[----:B------:R-:W-:Y:S02]  /*0a70*/  PRMT R44, RZ, 0x7610, R44 ;  /* 0x00007610ff2c7816 */ /* 0x000fe4000000002c */
[----:B------:R-:W-:Y:S02]  /*0a80*/  PRMT R46, RZ, 0x7610, R46 ;  /* 0x00007610ff2e7816 */ /* 0x000fe4000000002e */
[----:B--2---:R0:W2:Y:S04]  /*0a90*/  @!P0 LDG.E.U16 R40, [R34.64] ;  /* 0x0000000422288981 */ /* 0x0040a8000c1e1500 */
[----:B------:R0:W3:Y:S04]  /*0aa0*/  @!P1 LDG.E.U16 R42, [R34.64+0x40] ;  /* 0x00004004222a9981 */ /* 0x0000e8000c1e1500 */
[----:B------:R0:W4:Y:S04]  /*0ab0*/  @!P2 LDG.E.U16 R44, [R34.64+0x80] ;  /* 0x00008004222ca981 */ /* 0x000128000c1e1500 */
[----:B------:R0:W4:Y:S01]  /*0ac0*/  @!P3 LDG.E.U16 R46, [R34.64+0xc0] ;  /* 0x0000c004222eb981 */ /* 0x000122000c1e1500 */
[----:B------:R-:W-:-:S02]  /*0ad0*/  ISETP.GE.AND P0, PT, R58, R93, PT ;  /* 0x0000005d3a00720c */ /* 0x000fc40003f06270 */
[----:B------:R-:W-:Y:S02]  /*0ae0*/  SHF.L.U32 R39, R21, 0x1, RZ ;  /* 0x0000000115277819 */ /* 0x000fe400000006ff */
[-C--:B------:R-:W-:Y:S02]  /*0af0*/  ISETP.GE.AND P3, PT, R28, R93.reuse, PT ;  /* 0x0000005d1c00720c */ /* 0x080fe40003f66270 */
[----:B------:R-:W-:Y:S02]  /*0b00*/  ISETP.GE.AND P2, PT, R29, R93, PT ;  /* 0x0000005d1d00720c */ /* 0x000fe40003f46270 */
[----:B------:R-:W-:-:S05]  /*0b10*/  PRMT R48, RZ, 0x7610, R48 ;  /* 0x00007610ff307816 */ /* 0x000fca0000000030 */
[----:B------:R-:W-:-:S04]  /*0b20*/  @!P0 IADD3 R32, P1, R14, R37, RZ ;  /* 0x000000250e208210 */ /* 0x000fc80007f3e0ff */
[C---:B------:R-:W-:Y:S02]  /*0b30*/  @!P0 IADD3.X R33, R15.reuse, R38, RZ, P1, !PT ;  /* 0x000000260f218210 */ /* 0x040fe40000ffe4ff */
[----:B------:R-:W-:Y:S02]  /*0b40*/  ISETP.GE.AND P1, PT, R30, R93, PT ;  /* 0x0000005d1e00720c */ /* 0x000fe40003f26270 */
[----:B0-----:R-:W-:Y:S02]  /*0b50*/  @!P3 IADD3 R34, P4, R14, R37, RZ ;  /* 0x000000250e22b210 */ /* 0x001fe40007f9e0ff */
[----:B------:R-:W-:Y:S02]  /*0b60*/  PRMT R50, RZ, 0x7610, R50 ;  /* 0x00007610ff327816 */ /* 0x000fe40000000032 */
[----:B------:R-:W-:Y:S01]  /*0b70*/  PRMT R52, RZ, 0x7610, R52 ;  /* 0x00007610ff347816 */ /* 0x000fe20000000034 */
[----:B------:R-:W-:Y:S01]  /*0b80*/  @!P3 IMAD.X R35, R15, 0x1, R38, P4 ;  /* 0x000000010f23b824 */ /* 0x000fe200020e0626 */
[----:B--2---:R0:W-:Y:S04]  /*0b90*/  STS.U16 [R39], R40 ;  /* 0x0000002827007388 */ /* 0x0041e80000000400 */
[----:B-1-3--:R1:W-:Y:S04]  /*0ba0*/  STS.U16 [R39+0x40], R42 ;  /* 0x0000402a27007388 */ /* 0x00a3e80000000400 */
[----:B----4-:R-:W-:Y:S04]  /*0bb0*/  STS.U16 [R39+0x80], R44 ;  /* 0x0000802c27007388 */ /* 0x010fe80000000400 */
[----:B------:R2:W-:Y:S01]  /*0bc0*/  STS.U16 [R39+0xc0], R46 ;  /* 0x0000c02e27007388 */ /* 0x0005e20000000400 */
[----:B------:R-:W-:-:S06]  /*0bd0*/  NOP ;  /* 0x0000000000007918 */ /* 0x000fcc0000000000 */
[----:B------:R-:W-:Y:S04]  /*0be0*/  LDS.64 R54, [R21.X8] ;  /* 0x0000000015367984 */ /* 0x000fe80000008a00 */
[----:B------:R-:W-:Y:S01]  /*0bf0*/  BAR.SYNC.DEFER_BLOCKING 0x0 ;  /* 0x0000000000007b1d */ /* 0x000fe20000010000 */
[CC--:B0-----:R-:W-:Y:S02]  /*0c00*/  @!P2 IADD3 R40, P5, R14.reuse, R37.reuse, RZ ;  /* 0x000000250e28a210 */ /* 0x0c1fe40007fbe0ff */
[----:B-1----:R-:W-:Y:S02]  /*0c10*/  @!P1 IADD3 R42, P6, R14, R37, RZ ;  /* 0x000000250e2a9210 */ /* 0x002fe40007fde0ff */
[----:B--2---:R-:W-:Y:S02]  /*0c20*/  PRMT R46, RZ, 0x7610, R46 ;  /* 0x00007610ff2e7816 */ /* 0x004fe4000000002e */
[----:B------:R-:W-:-:S02]  /*0c30*/  @!P2 IADD3.X R41, R15, R38, RZ, P5, !PT ;  /* 0x000000260f29a210 */ /* 0x000fc40002ffe4ff */
[----:B------:R-:W-:Y:S01]  /*0c40*/  @!P1 IADD3.X R43, R15, R38, RZ, P6, !PT ;  /* 0x000000260f2b9210 */ /* 0x000fe200037fe4ff */
[----:B------:R-:W2:Y:S04]  /*0c50*/  @!P0 LDG.E.U16 R48, [R32.64] ;  /* 0x0000000420308981 */ /* 0x000ea8000c1e1500 */
[----:B------:R-:W3:Y:S04]  /*0c60*/  @!P3 LDG.E.U16 R46, [R34.64+0x40] ;  /* 0x00004004222eb981 */ /* 0x000ee8000c1e1500 */
[----:B------:R-:W4:Y:S04]  /*0c70*/  @!P2 LDG.E.U16 R50, [R40.64+0x80] ;  /* 0x000080042832a981 */ /* 0x000f28000c1e1500 */
[----:B------:R-:W4:Y:S01]  /*0c80*/  @!P1 LDG.E.U16 R52, [R42.64+0xc0] ;  /* 0x0000c0042a349981 */ /* 0x000f22000c1e1500 */
[----:B------:R-:W-:-:S02]  /*0c90*/  IADD3 R44, P4, R16, R37, RZ ;  /* 0x00000025102c7210 */ /* 0x000fc40007f9e0ff */
[----:B------:R-:W-:Y:S02]  /*0ca0*/  PRMT R70, RZ, 0x7610, R70 ;  /* 0x00007610ff467816 */ /* 0x000fe40000000046 */
[----:B------:R-:W-:Y:S01]  /*0cb0*/  PRMT R72, RZ, 0x7610, R72 ;  /* 0x00007610ff487816 */ /* 0x000fe20000000048 */
[----:B------:R-:W-:Y:S01]  /*0cc0*/  IMAD.X R45, R17, 0x1, R38, P4 ;  /* 0x00000001112d7824 */ /* 0x000fe200020e0626 */
[----:B------:R-:W-:Y:S02]  /*0cd0*/  PRMT R74, RZ, 0x7610, R74 ;  /* 0x00007610ff4a7816 */ /* 0x000fe4000000004a */
[----:B------:R-:W-:Y:S01]  /*0ce0*/  PRMT R76, RZ, 0x7610, R76 ;  /* 0x00007610ff4c7816 */ /* 0x000fe2000000004c */
[----:B--2---:R-:W-:Y:S04]  /*0cf0*/  STS.U16 [R39], R48 ;  /* 0x0000003027007388 */ /* 0x004fe80000000400 */
[----:B---3--:R-:W-:Y:S04]  /*0d00*/  STS.U16 [R39+0x40], R46 ;  /* 0x0000402e27007388 */ /* 0x008fe80000000400 */
[----:B----4-:R0:W-:Y:S04]  /*0d10*/  STS.U16 [R39+0x80], R50 ;  /* 0x0000803227007388 */ /* 0x0101e80000000400 */
[----:B------:R-:W-:Y:S01]  /*0d20*/  STS.U16 [R39+0xc0], R52 ;  /* 0x0000c03427007388 */ /* 0x000fe20000000400 */
[----:B------:R-:W-:-:S06]  /*0d30*/  NOP ;  /* 0x0000000000007918 */ /* 0x000fcc0000000000 */
[----:B------:R-:W1:Y:S04]  /*0d40*/  LDS.64 R34, [R21.X8] ;  /* 0x0000000015227984 */ /* 0x000e680000008a00 */
[----:B------:R-:W-:Y:S06]  /*0d50*/  BAR.SYNC.DEFER_BLOCKING 0x0 ;  /* 0x0000000000007b1d */ /* 0x000fec0000010000 */
[----:B------:R2:W3:Y:S04]  /*0d60*/  @!P0 LDG.E.U16 R70, [R44.64] ;  /* 0x000000042c468981 */ /* 0x0004e8000c1e1500 */
[----:B------:R2:W4:Y:S04]  /*0d70*/  @!P3 LDG.E.U16 R72, [R44.64+0x40] ;  /* 0x000040042c48b981 */ /* 0x000528000c1e1500 */
[----:B------:R2:W4:Y:S04]  /*0d80*/  @!P2 LDG.E.U16 R74, [R44.64+0x80] ;  /* 0x000080042c4aa981 */ /* 0x000528000c1e1500 */
[----:B------:R2:W4:Y:S01]  /*0d90*/  @!P1 LDG.E.U16 R76, [R44.64+0xc0] ;  /* 0x0000c0042c4c9981 */ /* 0x000522000c1e1500 */
[-C--:B------:R-:W-:Y:S01]  /*0da0*/  ISETP.GE.AND P2, PT, R58, R93.reuse, PT ;  /* 0x0000005d3a00720c */ /* 0x080fe20003f46270 */
[----:B------:R-:W-:Y:S01]  /*0db0*/  IMAD R40, R6, c[0x0][0x1f0], RZ ;  /* 0x00007c0006287a24 */ /* 0x000fe200078e02ff */
[----:B------:R-:W-:Y:S01]  /*0dc0*/  SHF.R.S32.HI R57, RZ, 0x1f, R56 ;  /* 0x0000001fff397819 */ /* 0x000fe20000011438 */
[----:B------:R-:W-:Y:S01]  /*0dd0*/  IMAD.WIDE.U32 R32, R5, c[0x0][0x1f0], RZ ;  /* 0x00007c0005207a25 */ /* 0x000fe200078e00ff */
[----:B------:R-:W-:Y:S01]  /*0de0*/  IADD3 R47, P1, R37, c[0x0][0x268], RZ ;  /* 0x00009a00252f7a10 */ /* 0x000fe20007f3e0ff */
[----:B------:R-:W-:Y:S01]  /*0df0*/  BSSY B0, `(.L_x_8097) ;  /* 0x000004a000007945 */ /* 0x000fe20003800000 */
[-C--:B------:R-:W-:Y:S01]  /*0e00*/  ISETP.GE.AND P4, PT, R29, R93.reuse, PT ;  /* 0x0000005d1d00720c */ /* 0x080fe20003f86270 */
[----:B------:R-:W-:Y:S01]  /*0e10*/  IMAD R43, R5, c[0x0][0x1f4], R40 ;  /* 0x00007d00052b7a24 */ /* 0x000fe200078e0228 */
[----:B------:R-:W-:-:S02]  /*0e20*/  ISETP.GE.AND P5, PT, R30, R93, PT ;  /* 0x0000005d1e00720c */ /* 0x000fc40003fa6270 */
[----:B--2---:R-:W-:Y:S02]  /*0e30*/  MOV R45, c[0x0][0x174] ;  /* 0x00005d00002d7a02 */ /* 0x004fe40000000f00 */
[----:B------:R-:W-:Y:S01]  /*0e40*/  IADD3 R33, R33, R43, RZ ;  /* 0x0000002b21217210 */ /* 0x000fe20007ffe0ff */
[----:B------:R-:W-:-:S04]  /*0e50*/  @!P2 IMAD.WIDE.U32 R40, R5, c[0x0][0x1f0], R56 ;  /* 0x00007c000528aa25 */ /* 0x000fc800078e0038 */
[----:B------:R-:W-:Y:S01]  /*0e60*/  @!P2 IMAD.MOV.U32 R42, RZ, RZ, R40 ;  /* 0x000000ffff2aa224 */ /* 0x000fe200078e0028 */
[----:B------:R-:W-:Y:S01]  /*0e70*/  @!P2 IADD3 R43, R43, R41, RZ ;  /* 0x000000292b2ba210 */ /* 0x000fe20007ffe0ff */
[----:B------:R-:W-:Y:S01]  /*0e80*/  IMAD R41, R3, c[0x0][0x1f8], RZ ;  /* 0x00007e0003297a24 */ /* 0x000fe200078e02ff */
[----:B------:R-:W-:Y:S01]  /*0e90*/  LEA R40, R45, R22, 0x7 ;  /* 0x000000162d287211 */ /* 0x000fe200078e38ff */
[----:B------:R-:W-:-:S04]  /*0ea0*/  IMAD.WIDE.U32 R44, R0, c[0x0][0x1f8], R32 ;  /* 0x00007e00002c7a25 */ /* 0x000fc800078e0020 */
[----:B------:R-:W-:Y:S01]  /*0eb0*/  @!P2 IMAD.WIDE.U32 R42, R0, c[0x0][0x1f8], R42 ;  /* 0x00007e00002aaa25 */ /* 0x000fe200078e002a */
[----:B------:R-:W-:-:S03]  /*0ec0*/  IADD3 R44, P3, R40, R44, RZ ;  /* 0x0000002c282c7210 */ /* 0x000fc60007f7e0ff */
[----:B------:R-:W-:Y:S01]  /*0ed0*/  IMAD R51, R0, c[0x0][0x1fc], R41 ;  /* 0x00007f0000337a24 */ /* 0x000fe200078e0229 */
[----:B------:R-:W-:Y:S02]  /*0ee0*/  @!P2 IADD3 R49, P0, R58, R42, RZ ;  /* 0x0000002a3a31a210 */ /* 0x000fe40007f1e0ff */
[----:B------:R-:W-:Y:S02]  /*0ef0*/  SHF.R.S32.HI R41, RZ, 0x1f, R40 ;  /* 0x0000001fff297819 */ /* 0x000fe40000011428 */
[----:B0-----:R-:W-:Y:S02]  /*0f00*/  @!P2 IADD3.X R50, R59, R43, R51, P0, !PT ;  /* 0x0000002b3b32a210 */ /* 0x001fe400007fe433 */
[----:B------:R-:W-:Y:S02]  /*0f10*/  IADD3.X R42, R38, c[0x0][0x26c], RZ, P1, !PT ;  /* 0x00009b00262a7a10 */ /* 0x000fe40000ffe4ff */
[----:B------:R-:W-:Y:S02]  /*0f20*/  IADD3.X R45, R41, R51, R45, P3, !PT ;  /* 0x00000033292d7210 */ /* 0x000fe40001ffe42d */
[----:B------:R-:W-:-:S02]  /*0f30*/  LEA R46, P1, R44, R47, 0x1 ;  /* 0x0000002f2c2e7211 */ /* 0x000fc400078208ff */
[--C-:B-1----:R-:W-:Y:S02]  /*0f40*/  PRMT R43, RZ, 0x5410, R34.reuse ;  /* 0x00005410ff2b7816 */ /* 0x102fe40000000022 */
[----:B------:R-:W-:Y:S02]  /*0f50*/  LEA.HI.X R47, R44, R42, R45, 0x1, P1 ;  /* 0x0000002a2c2f7211 */ /* 0x000fe400008f0c2d */
[----:B------:R-:W-:Y:S01]  /*0f60*/  PRMT R45, RZ, 0x7610, R34 ;  /* 0x00007610ff2d7816 */ /* 0x000fe20000000022 */
[--C-:B-----5:R-:W-:Y:S01]  /*0f70*/  FADD.FTZ R42, R43, R4.reuse ;  /* 0x000000042b2a7221 */ /* 0x120fe20000010000 */
[--C-:B------:R-:W-:Y:S02]  /*0f80*/  PRMT R51, RZ, 0x5410, R35.reuse ;  /* 0x00005410ff337816 */ /* 0x100fe40000000023 */
[----:B------:R-:W-:Y:S01]  /*0f90*/  @!P2 LEA R48, P0, R49, c[0x0][0x268], 0x1 ;  /* 0x00009a003130aa11 */ /* 0x000fe200078008ff */
[--C-:B------:R-:W-:Y:S01]  /*0fa0*/  FADD.FTZ R43, R45, R4.reuse ;  /* 0x000000042d2b7221 */ /* 0x100fe20000010000 */
[----:B------:R-:W-:Y:S01]  /*0fb0*/  FSETP.GTU.FTZ.AND P6, PT, R42, 20, PT ;  /* 0x41a000002a00780b */ /* 0x000fe20003fdc000 */
[----:B------:R-:W-:Y:S01]  /*0fc0*/  FADD.FTZ R44, R51, R4 ;  /* 0x00000004332c7221 */ /* 0x000fe20000010000 */
[----:B------:R-:W-:-:S02]  /*0fd0*/  PRMT R35, RZ, 0x7610, R35 ;  /* 0x00007610ff237816 */ /* 0x000fc40000000023 */
[----:B------:R-:W-:Y:S02]  /*0fe0*/  @!P2 LEA.HI.X R49, R49, c[0x0][0x26c], R50, 0x1, P0 ;  /* 0x00009b003131aa11 */ /* 0x000fe400000f0c32 */
[----:B------:R-:W-:Y:S01]  /*0ff0*/  ISETP.GE.AND P3, PT, R28, R93, PT ;  /* 0x0000005d1c00720c */ /* 0x000fe20003f66270 */
[----:B------:R-:W-:Y:S01]  /*1000*/  FADD.FTZ R45, R35, R4 ;  /* 0x00000004232d7221 */ /* 0x000fe20000010000 */
[----:B------:R-:W-:Y:S02]  /*1010*/  FSETP.GTU.FTZ.AND P1, PT, R43, 20, PT ;  /* 0x41a000002b00780b */ /* 0x000fe40003f3c000 */
[----:B------:R-:W-:Y:S01]  /*1020*/  FSETP.GTU.FTZ.AND P0, PT, R44, 20, PT ;  /* 0x41a000002c00780b */ /* 0x000fe20003f1c000 */
[----:B---3--:R0:W-:Y:S04]  /*1030*/  STS.U16 [R39], R70 ;  /* 0x0000004627007388 */ /* 0x0081e80000000400 */
[----:B----4-:R0:W-:Y:S04]  /*1040*/  STS.U16 [R39+0x40], R72 ;  /* 0x0000404827007388 */ /* 0x0101e80000000400 */
[----:B------:R0:W-:Y:S04]  /*1050*/  STS.U16 [R39+0x80], R74 ;  /* 0x0000804a27007388 */ /* 0x0001e80000000400 */
[----:B------:R0:W-:Y:S01]  /*1060*/  STS.U16 [R39+0xc0], R76 ;  /* 0x0000c04c27007388 */ /* 0x0001e20000000400 */
[----:B------:R-:W-:-:S06]  /*1070*/  NOP ;  /* 0x0000000000007918 */ /* 0x000fcc0000000000 */
[----:B------:R0:W1:Y:S01]  /*1080*/  LDS.64 R32, [R21.X8] ;  /* 0x0000000015207984 */ /* 0x0000620000008a00 */
[----:B------:R-:W-:Y:S05]  /*1090*/  @P6 BRA `(.L_x_8098) ;  /* 0x000001f000006947 */ /* 0x000fea0003800000 */
[----:B------:R-:W-:Y:S01]  /*10a0*/  FMUL.FTZ R42, R42, 1.4426950216293334961 ;  /* 0x3fb8aa3b2a2a7820 */ /* 0x000fe20000410000 */
[----:B------:R-:W-:Y:S01]  /*10b0*/  HFMA2.MMA R52, -RZ, RZ, 1.3056640625, -1.8671875 ;  /* 0x3d39bf78ff347435 */ /* 0x000fe200000001ff */
[----:B------:R-:W-:Y:S02]  /*10c0*/  IMAD.MOV.U32 R51, RZ, RZ, 0x3e800000 ;  /* 0x3e800000ff337424 */ /* 0x000fe400078e00ff */
        /* <DEDUP_REMOVED lines=28> */
.L_x_8098:
[----:B------:R-:W-:Y:S05]  /*1290*/  BSYNC B0 ;  /* 0x0000000000007941 */ /* 0x000fea0003800000 */
.L_x_8097:
[----:B------:R-:W-:Y:S01]  /*12a0*/  BSSY B0, `(.L_x_8099) ;  /* 0x0000026000007945 */ /* 0x000fe20003800000 */
[----:B------:R-:W-:Y:S02]  /*12b0*/  FSETP.GTU.FTZ.AND P6, PT, R45, 20, PT ;  /* 0x41a000002d00780b */ /* 0x000fe40003fdc000 */
[----:B------:R-:W-:Y:S02]  /*12c0*/  PRMT R34, RZ, 0x7610, R34 ;  /* 0x00007610ff227816 */ /* 0x000fe40000000022 */
[----:B------:R-:W-:Y:S02]  /*12d0*/  PRMT R50, RZ, 0x7610, R50 ;  /* 0x00007610ff327816 */ /* 0x000fe40000000032 */
[----:B------:R-:W-:Y:S02]  /*12e0*/  PRMT R52, RZ, 0x7610, R52 ;  /* 0x00007610ff347816 */ /* 0x000fe40000000034 */
[----:B0-----:R-:W-:Y:S01]  /*12f0*/  PRMT R70, RZ, 0x7610, R70 ;  /* 0x00007610ff467816 */ /* 0x001fe20000000046 */
        /* <DEDUP_REMOVED lines=32> */
.L_x_8100:
[----:B------:R-:W-:Y:S05]  /*1500*/  BSYNC B0 ;  /* 0x0000000000007941 */ /* 0x000fea0003800000 */
.L_x_8099:
        /* <DEDUP_REMOVED lines=33> */
.L_x_8102:
[----:B------:R-:W-:Y:S05]  /*1720*/  BSYNC B0 ;  /* 0x0000000000007941 */ /* 0x000fea0003800000 */
.L_x_8101:
        /* <DEDUP_REMOVED lines=33> */
.L_x_8104:
[----:B------:R-:W-:Y:S05]  /*1940*/  BSYNC B0 ;  /* 0x0000000000007941 */ /* 0x000fea0003800000 */
.L_x_8103:
[----:B------:R-:W-:Y:S06]  /*1950*/  BAR.SYNC.DEFER_BLOCKING 0x0 ;  /* 0x0000000000007b1d */ /* 0x000fec0000010000 */
[----:B------:R0:W2:Y:S04]  /*1960*/  @!P2 LDG.E.U16 R34, [R48.64] ;  /* 0x000000043022a981 */ /* 0x0000a8000c1e1500 */
[----:B------:R3:W4:Y:S04]  /*1970*/  @!P3 LDG.E.U16 R50, [R46.64+-0xc0] ;  /* 0xffff40042e32b981 */ /* 0x000728000c1e1500 */
[----:B------:R3:W5:Y:S04]  /*1980*/  @!P4 LDG.E.U16 R52, [R46.64+-0x80] ;  /* 0xffff80042e34c981 */ /* 0x000768000c1e1500 */
[----:B------:R3:W5:Y:S01]  /*1990*/  @!P5 LDG.E.U16 R70, [R46.64+-0x40] ;  /* 0xffffc0042e46d981 */ /* 0x000762000c1e1500 */
[----:B------:R-:W-:Y:S01]  /*19a0*/  IMAD R74, R6, c[0x0][0x200], RZ ;  /* 0x00008000064a7a24 */ /* 0x000fe200078e02ff */
[----:B------:R-:W-:Y:S01]  /*19b0*/  @!P2 MOV R75, R57 ;  /* 0x00000039004ba202 */ /* 0x000fe20000000f00 */
[----:B------:R-:W-:Y:S01]  /*19c0*/  IMAD.WIDE.U32 R72, R5, c[0x0][0x200], RZ ;  /* 0x0000800005487a25 */ /* 0x000fe200078e00ff */
[----:B------:R-:W-:-:S03]  /*19d0*/  PRMT R76, RZ, 0x7610, R76 ;  /* 0x00007610ff4c7816 */ /* 0x000fc6000000004c */
[----:B------:R-:W-:Y:S01]  /*19e0*/  IMAD R35, R5, c[0x0][0x204], R74 ;  /* 0x0000810005237a24 */ /* 0x000fe200078e024a */
[----:B------:R-:W-:-:S03]  /*19f0*/  @!P2 MOV R74, R56 ;  /* 0x00000038004aa202 */ /* 0x000fc60000000f00 */
[----:B------:R-:W-:Y:S02]  /*1a00*/  IMAD.IADD R73, R73, 0x1, R35 ;  /* 0x0000000149497824 */ /* 0x000fe400078e0223 */
[----:B------:R-:W-:-:S04]  /*1a10*/  @!P2 IMAD.WIDE.U32 R74, R5, c[0x0][0x200], R74 ;  /* 0x00008000054aaa25 */ /* 0x000fc800078e004a */
[----:B---3--:R-:W-:Y:S01]  /*1a20*/  IMAD.WIDE.U32 R46, R0, c[0x0][0x208], R72 ;  /* 0x00008200002e7a25 */ /* 0x008fe200078e0048 */
[----:B------:R-:W-:-:S03]  /*1a30*/  @!P2 IADD3 R75, R35, R75, RZ ;  /* 0x0000004b234ba210 */ /* 0x000fc60007ffe0ff */
[----:B------:R-:W-:Y:S02]  /*1a40*/  IMAD R35, R3, c[0x0][0x208], RZ ;  /* 0x0000820003237a24 */ /* 0x000fe400078e02ff */
[----:B0-----:R-:W-:-:S04]  /*1a50*/  @!P2 IMAD.WIDE.U32 R48, R0, c[0x0][0x208], R74 ;  /* 0x000082000030aa25 */ /* 0x001fc800078e004a */
[----:B------:R-:W-:Y:S01]  /*1a60*/  IMAD R53, R0, c[0x0][0x20c], R35 ;  /* 0x0000830000357a24 */ /* 0x000fe200078e0223 */
[----:B------:R-:W-:Y:S02]  /*1a70*/  IADD3 R35, P6, R40, R46, RZ ;  /* 0x0000002e28237210 */ /* 0x000fe40007fde0ff */
[----:B------:R-:W-:Y:S02]  /*1a80*/  @!P2 IADD3 R51, P0, R58, R48, RZ ;  /* 0x000000303a33a210 */ /* 0x000fe40007f1e0ff */
[----:B------:R-:W-:Y:S02]  /*1a90*/  IADD3 R48, P1, R37, c[0x0][0x258], RZ ;  /* 0x0000960025307a10 */ /* 0x000fe40007f3e0ff */
[----:B------:R-:W-:Y:S02]  /*1aa0*/  IADD3.X R46, R41, R53, R47, P6, !PT ;  /* 0x00000035292e7210 */ /* 0x000fe400037fe42f */
[----:B------:R-:W-:Y:S02]  /*1ab0*/  IADD3.X R47, R38, c[0x0][0x25c], RZ, P1, !PT ;  /* 0x00009700262f7a10 */ /* 0x000fe40000ffe4ff */
[----:B------:R-:W-:-:S02]  /*1ac0*/  LEA R48, P1, R35, R48, 0x1 ;  /* 0x0000003023307211 */ /* 0x000fc400078208ff */
[----:B------:R-:W-:Y:S02]  /*1ad0*/  @!P2 IADD3.X R74, R59, R49, R53, P0, !PT ;  /* 0x000000313b4aa210 */ /* 0x000fe400007fe435 */
[----:B------:R-:W-:Y:S02]  /*1ae0*/  LEA.HI.X R49, R35, R47, R46, 0x1, P1 ;  /* 0x0000002f23317211 */ /* 0x000fe400008f0c2e */
[C---:B------:R-:W-:Y:S02]  /*1af0*/  @!P2 LEA R72, P0, R51.reuse, c[0x0][0x258], 0x1 ;  /* 0x000096003348aa11 */ /* 0x040fe400078008ff */
[----:B------:R-:W-:Y:S02]  /*1b00*/  PRMT R78, RZ, 0x7610, R78 ;  /* 0x00007610ff4e7816 */ /* 0x000fe4000000004e */
[--C-:B------:R-:W-:Y:S02]  /*1b10*/  @!P2 LEA.HI.X R73, R51, c[0x0][0x25c], R74.reuse, 0x1, P0 ;  /* 0x000097003349aa11 */ /* 0x100fe400000f0c4a */
[----:B------:R-:W-:-:S02]  /*1b20*/  PRMT R74, RZ, 0x7610, R74 ;  /* 0x00007610ff4a7816 */ /* 0x000fc4000000004a */
[----:B------:R-:W-:Y:S01]  /*1b30*/  PRMT R80, RZ, 0x7610, R80 ;  /* 0x00007610ff507816 */ /* 0x000fe20000000050 */
[----:B--2---:R-:W-:Y:S04]  /*1b40*/  STS.U16 [R39], R34 ;  /* 0x0000002227007388 */ /* 0x004fe80000000400 */
[----:B----4-:R-:W-:Y:S04]  /*1b50*/  STS.U16 [R39+0x40], R50 ;  /* 0x0000403227007388 */ /* 0x010fe80000000400 */
[----:B-----5:R-:W-:Y:S04]  /*1b60*/  STS.U16 [R39+0x80], R52 ;  /* 0x0000803427007388 */ /* 0x020fe80000000400 */
[----:B------:R-:W-:Y:S01]  /*1b70*/  STS.U16 [R39+0xc0], R70 ;  /* 0x0000c04627007388 */ /* 0x000fe20000000400 */
[----:B------:R-:W-:-:S06]  /*1b80*/  NOP ;  /* 0x0000000000007918 */ /* 0x000fcc0000000000 */
[----:B------:R-:W0:Y:S04]  /*1b90*/  LDS.64 R46, [R21.X8] ;  /* 0x00000000152e7984 */ /* 0x000e280000008a00 */
[----:B------:R-:W-:Y:S06]  /*1ba0*/  BAR.SYNC.DEFER_BLOCKING 0x0 ;  /* 0x0000000000007b1d */ /* 0x000fec0000010000 */
[----:B------:R-:W2:Y:S04]  /*1bb0*/  @!P2 LDG.E.U16 R74, [R72.64] ;  /* 0x00000004484aa981 */ /* 0x000ea8000c1e1500 */
[----:B------:R0:W3:Y:S04]  /*1bc0*/  @!P3 LDG.E.U16 R76, [R48.64+-0xc0] ;  /* 0xffff4004304cb981 */ /* 0x0000e8000c1e1500 */
[----:B------:R0:W4:Y:S04]  /*1bd0*/  @!P4 LDG.E.U16 R78, [R48.64+-0x80] ;  /* 0xffff8004304ec981 */ /* 0x000128000c1e1500 */
[----:B------:R0:W5:Y:S01]  /*1be0*/  @!P5 LDG.E.U16 R80, [R48.64+-0x40] ;  /* 0xffffc0043050d981 */ /* 0x000162000c1e1500 */
[----:B-1----:R-:W-:Y:S01]  /*1bf0*/  PRMT R79, RZ, 0x5410, R32 ;  /* 0x00005410ff4f7816 */ /* 0x002fe20000000020 */
[----:B------:R-:W-:Y:S01]  /*1c00*/  BSSY B0, `(.L_x_8105) ;  /* 0x0000060000007945 */ /* 0x000fe20003800000 */
[----:B------:R-:W-:-:S02]  /*1c10*/  PRMT R75, RZ, 0x5410, R33 ;  /* 0x00005410ff4b7816 */ /* 0x000fc40000000021 */
[----:B------:R-:W-:Y:S02]  /*1c20*/  ISETP.NE.AND P1, PT, R12, RZ, PT ;  /* 0x000000ff0c00720c */ /* 0x000fe40003f25270 */
[--C-:B0-----:R-:W-:Y:S02]  /*1c30*/  PRMT R48, RZ, 0x5410, R46.reuse ;  /* 0x00005410ff307816 */ /* 0x101fe4000000002e */
[----:B------:R-:W-:-:S03]  /*1c40*/  PRMT R49, RZ, 0x7610, R46 ;  /* 0x00007610ff317816 */ /* 0x000fc6000000002e */
[----:B------:R-:W-:Y:S02]  /*1c50*/  FMUL.FTZ R50, R48, -1.4426950216293334961 ;  /* 0xbfb8aa3b30327820 */ /* 0x000fe40000410000 */
[----:B------:R-:W-:Y:S02]  /*1c60*/  FMUL.FTZ R46, R49, -1.4426950216293334961 ;  /* 0xbfb8aa3b312e7820 */ /* 0x000fe40000410000 */
[----:B------:R0:W1:Y:S08]  /*1c70*/  MUFU.EX2 R52, R50 ;  /* 0x0000003200347308 */ /* 0x0000700000000800 */
[----:B------:R-:W-:Y:S01]  /*1c80*/  MUFU.EX2 R46, R46 ;  /* 0x0000002e002e7308 */ /* 0x000fe20000000800 */
[----:B0-----:R-:W-:-:S05]  /*1c90*/  PRMT R50, RZ, 0x5410, R47 ;  /* 0x00005410ff327816 */ /* 0x001fca000000002f */
[----:B------:R-:W-:Y:S02]  /*1ca0*/  FMUL.FTZ R51, R50, -1.4426950216293334961 ;  /* 0xbfb8aa3b32337820 */ /* 0x000fe40000410000 */
[----:B-1----:R-:W-:Y:S02]  /*1cb0*/  FADD.FTZ R52, R52, 1 ;  /* 0x3f80000034347421 */ /* 0x002fe40000010000 */
[----:B------:R0:W1:Y:S08]  /*1cc0*/  MUFU.EX2 R53, R51 ;  /* 0x0000003300357308 */ /* 0x0000700000000800 */
[----:B------:R-:W2:Y:S01]  /*1cd0*/  MUFU.RCP R71, R52 ;  /* 0x0000003400477308 */ /* 0x000ea20000001000 */
[----:B0-----:R-:W-:-:S05]  /*1ce0*/  PRMT R51, RZ, 0x7610, R47 ;  /* 0x00007610ff337816 */ /* 0x001fca000000002f */
[----:B------:R-:W-:Y:S02]  /*1cf0*/  FMUL.FTZ R47, R51, -1.4426950216293334961 ;  /* 0xbfb8aa3b332f7820 */ /* 0x000fe40000410000 */
[----:B-1----:R-:W-:-:S04]  /*1d00*/  FADD.FTZ R53, R53, 1 ;  /* 0x3f80000035357421 */ /* 0x002fc80000010000 */
[----:B------:R-:W0:Y:S08]  /*1d10*/  MUFU.EX2 R47, R47 ;  /* 0x0000002f002f7308 */ /* 0x000e300000000800 */
[----:B------:R-:W-:Y:S01]  /*1d20*/  MUFU.RCP R81, R53 ;  /* 0x0000003500517308 */ /* 0x000fe20000001000 */
[----:B--2---:R1:W-:Y:S04]  /*1d30*/  STS.U16 [R39], R74 ;  /* 0x0000004a27007388 */ /* 0x0043e80000000400 */
[----:B---3--:R2:W-:Y:S04]  /*1d40*/  STS.U16 [R39+0x40], R76 ;  /* 0x0000404c27007388 */ /* 0x0085e80000000400 */
[----:B----4-:R3:W-:Y:S01]  /*1d50*/  STS.U16 [R39+0x80], R78 ;  /* 0x0000804e27007388 */ /* 0x0107e20000000400 */
[----:B-1----:R-:W-:Y:S01]  /*1d60*/  PRMT R74, RZ, 0x7610, R33 ;  /* 0x00007610ff4a7816 */ /* 0x002fe20000000021 */
[----:B------:R-:W-:-:S02]  /*1d70*/  FADD.FTZ R33, -R71, 1 ;  /* 0x3f80000047217421 */ /* 0x000fc40000010100 */
[----:B-----5:R0:W-:Y:S01]  /*1d80*/  STS.U16 [R39+0xc0], R80 ;  /* 0x0000c05027007388 */ /* 0x0201e20000000400 */
[----:B------:R-:W-:-:S06]  /*1d90*/  NOP ;  /* 0x0000000000007918 */ /* 0x000fcc0000000000 */
[----:B------:R-:W1:Y:S01]  /*1da0*/  LDS.64 R34, [R21.X8] ;  /* 0x0000000015227984 */ /* 0x000e620000008a00 */
[----:B--2---:R-:W-:Y:S01]  /*1db0*/  FADD.FTZ R76, R46, 1 ;  /* 0x3f8000002e4c7421 */ /* 0x004fe20000010000 */
[----:B---3--:R-:W-:Y:S01]  /*1dc0*/  PRMT R78, RZ, 0x7610, R32 ;  /* 0x00007610ff4e7816 */ /* 0x008fe20000000020 */
[----:B0-----:R-:W-:Y:S02]  /*1dd0*/  FADD.FTZ R80, R47, 1 ;  /* 0x3f8000002f507421 */ /* 0x001fe40000010000 */
[----:B------:R-:W-:Y:S02]  /*1de0*/  FFMA.FTZ R33, R48, R33, 1 ;  /* 0x3f80000030217423 */ /* 0x000fe40000010021 */
[----:B------:R-:W0:Y:S08]  /*1df0*/  MUFU.RCP R76, R76 ;  /* 0x0000004c004c7308 */ /* 0x000e300000001000 */
[----:B------:R-:W2:Y:S01]  /*1e00*/  MUFU.RCP R80, R80 ;  /* 0x0000005000507308 */ /* 0x000ea20000001000 */
[----:B0-----:R-:W-:-:S02]  /*1e10*/  FADD.FTZ R32, -R76, 1 ;  /* 0x3f8000004c207421 */ /* 0x001fc40000010100 */
[----:B--2---:R-:W-:-:S04]  /*1e20*/  FADD.FTZ R46, -R80, 1 ;  /* 0x3f800000502e7421 */ /* 0x004fc80000010100 */
[----:B------:R-:W-:Y:S01]  /*1e30*/  FFMA.FTZ R52, R51, R46, 1 ;  /* 0x3f80000033347423 */ /* 0x000fe2000001002e */
[--C-:B-1----:R-:W-:Y:S02]  /*1e40*/  PRMT R70, RZ, 0x5410, R34.reuse ;  /* 0x00005410ff467816 */ /* 0x102fe40000000022 */
[--C-:B------:R-:W-:Y:S02]  /*1e50*/  PRMT R72, RZ, 0x5410, R35.reuse ;  /* 0x00005410ff487816 */ /* 0x100fe40000000023 */
[----:B------:R-:W-:Y:S01]  /*1e60*/  PRMT R77, RZ, 0x7610, R35 ;  /* 0x00007610ff4d7816 */ /* 0x000fe20000000023 */
[----:B------:R-:W-:Y:S01]  /*1e70*/  FADD.FTZ R35, -R81, 1 ;  /* 0x3f80000051237421 */ /* 0x000fe20000010100 */
[----:B------:R-:W-:Y:S01]  /*1e80*/  PRMT R73, RZ, 0x7610, R34 ;  /* 0x00007610ff497816 */ /* 0x000fe20000000022 */
[----:B------:R-:W-:Y:S02]  /*1e90*/  FFMA.FTZ R34, R49, R32, 1 ;  /* 0x3f80000031227423 */ /* 0x000fe40000010020 */
        /* <DEDUP_REMOVED lines=14> */
[----:B------:R-:W-:-:S02]  /*1f80*/  IMAD R46, R6, c[0x0][0x2e8], RZ ;  /* 0x0000ba00062e7a24 */ /* 0x000fc400078e02ff */
[C---:B------:R-:W-:Y:S01]  /*1f90*/  IMAD.WIDE.U32 R34, R5.reuse, c[0x0][0x2e8], RZ ;  /* 0x0000ba0005227a25 */ /* 0x040fe200078e00ff */
[----:B------:R-:W-:Y:S01]  /*1fa0*/  F2FP.BF16.PACK_AB R33, R52, R33 ;  /* 0x000000213421723e */ /* 0x000fe200000010ff */
[----:B------:R-:W-:Y:S02]  /*1fb0*/  BAR.SYNC.DEFER_BLOCKING 0x0 ;  /* 0x0000000000007b1d */ /* 0x000fe40000010000 */
[----:B------:R-:W-:-:S05]  /*1fc0*/  IMAD R91, R5, c[0x0][0x2ec], R46 ;  /* 0x0000bb00055b7a24 */ /* 0x000fca00078e022e */
[----:B------:R-:W-:-:S05]  /*1fd0*/  IADD3 R35, R35, R91, RZ ;  /* 0x0000005b23237210 */ /* 0x000fca0007ffe0ff */
[----:B------:R-:W-:Y:S01]  /*1fe0*/  IMAD.WIDE.U32 R34, R0, c[0x0][0x2f0], R34 ;  /* 0x0000bc0000227a25 */ /* 0x000fe200078e0022 */
[----:B------:R0:W-:Y:S01]  /*1ff0*/  STS.64 [R21.X8], R32 ;  /* 0x0000002015007388 */ /* 0x0001e20000008a00 */
[----:B------:R-:W-:-:S06]  /*2000*/  NOP ;  /* 0x0000000000007918 */ /* 0x000fcc0000000000 */
[----:B------:R-:W-:Y:S04]  /*2010*/  LDS.U16 R83, [R39] ;  /* 0x0000000027537984 */ /* 0x000fe80000000400 */
[----:B------:R-:W-:Y:S01]  /*2020*/  LDS.U16 R85, [R39+0x40] ;  /* 0x0000400027557984 */ /* 0x000fe20000000400 */
[----:B0-----:R-:W-:Y:S01]  /*2030*/  IMAD R33, R3, c[0x0][0x2f0], RZ ;  /* 0x0000bc0003217a24 */ /* 0x001fe200078e02ff */
[----:B------:R-:W-:Y:S02]  /*2040*/  IADD3 R32, P5, R37, c[0x0][0x338], RZ ;  /* 0x0000ce0025207a10 */ /* 0x000fe40007fbe0ff */
[----:B------:R-:W-:Y:S01]  /*2050*/  LDS.U16 R87, [R39+0x80] ;  /* 0x0000800027577984 */ /* 0x000fe20000000400 */
[----:B------:R-:W-:Y:S01]  /*2060*/  IMAD R46, R0, c[0x0][0x2f4], R33 ;  /* 0x0000bd00002e7a24 */ /* 0x000fe200078e0221 */
[----:B------:R-:W-:-:S02]  /*2070*/  IADD3 R33, P0, R40, R34, RZ ;  /* 0x0000002228217210 */ /* 0x000fc40007f1e0ff */
[----:B------:R-:W-:Y:S02]  /*2080*/  LDS.U16 R89, [R39+0xc0] ;  /* 0x0000c00027597984 */ /* 0x000fe40000000400 */
[----:B------:R-:W-:Y:S02]  /*2090*/  IADD3.X R34, R41, R46, R35, P0, !PT ;  /* 0x0000002e29227210 */ /* 0x000fe400007fe423 */
[----:B------:R-:W-:Y:S01]  /*20a0*/  @!P1 STS [0x100], R93 ;  /* 0x0001005dff009388 */ /* 0x000fe20000000800 */
[----:B------:R-:W-:-:S03]  /*20b0*/  IADD3.X R35, R38, c[0x0][0x33c], RZ, P5, !PT ;  /* 0x0000cf0026237a10 */ /* 0x000fc60002ffe4ff */
        /* <DEDUP_REMOVED lines=20> */
.L_x_8106:
[----:B------:R-:W-:Y:S05]  /*2200*/  BSYNC B0 ;  /* 0x0000000000007941 */ /* 0x000fea0003800000 */
.L_x_8105:
[----:B------:R1:W-:Y:S01]  /*2210*/  @!P3 STG.E.U16 [R32.64+-0x80], R87 ;  /* 0xffff80572000b986 */ /* 0x0003e2000c101504 */
[----:B------:R-:W-:Y:S02]  /*2220*/  FMUL.FTZ R48, R48, R71 ;  /* 0x0000004730307220 */ /* 0x000fe40000410000 */
[----:B------:R-:W-:Y:S01]  /*2230*/  FMUL.FTZ R76, R49, R76 ;  /* 0x0000004c314c7220 */ /* 0x000fe20000410000 */
[----:B------:R1:W-:Y:S01]  /*2240*/  @!P2 STG.E.U16 [R32.64+-0xc0], R85 ;  /* 0xffff40552000a986 */ /* 0x0003e2000c101504 */
[----:B------:R-:W-:Y:S02]  /*2250*/  FMUL.FTZ R50, R50, R81 ;  /* 0x0000005132327220 */ /* 0x000fe40000410000 */
[----:B------:R-:W-:Y:S01]  /*2260*/  FMUL.FTZ R80, R51, R80 ;  /* 0x0000005033507220 */ /* 0x000fe20000410000 */
[----:B------:R1:W-:Y:S01]  /*2270*/  @!P0 STG.E.U16 [R32.64+-0x40], R89 ;  /* 0xffffc05920008986 */ /* 0x0003e2000c101504 */
[----:B------:R-:W-:Y:S01]  /*2280*/  ISETP.NE.U32.AND P0, PT, RZ, c[0x0][0x270], PT ;  /* 0x00009c00ff007a0c */ /* 0x000fe20003f05070 */
[----:B0-----:R-:W-:-:S02]  /*2290*/  FMUL.FTZ R46, R79, R48 ;  /* 0x000000304f2e7220 */ /* 0x001fc40000410000 */
[----:B------:R-:W-:Y:S01]  /*22a0*/  FMUL.FTZ R47, R78, R76 ;  /* 0x0000004c4e2f7220 */ /* 0x000fe20000410000 */
[----:B------:R-:W-:Y:S01]  /*22b0*/  ISETP.NE.AND.EX P0, PT, RZ, c[0x0][0x274], PT, P0 ;  /* 0x00009d00ff007a0c */ /* 0x000fe20003f05300 */
[----:B------:R-:W-:Y:S02]  /*22c0*/  FMUL.FTZ R49, R75, R50 ;  /* 0x000000324b317220 */ /* 0x000fe40000410000 */
[----:B------:R-:W-:-:S10]  /*22d0*/  FMUL.FTZ R51, R74, R80 ;  /* 0x000000504a337220 */ /* 0x000fd40000410000 */
        /* <DEDUP_REMOVED lines=10> */
[----:B------:R-:W-:-:S03]  /*2380*/  F2FP.BF16.PACK_AB R71, R77, R50 ;  /* 0x000000324d47723e */ /* 0x000fc600000010ff */
[----:B------:R-:W-:-:S04]  /*2390*/  IMAD R81, R5, c[0x0][0x214], R34 ;  /* 0x0000850005517a24 */ /* 0x000fc800078e0222 */
[----:B------:R-:W-:-:S04]  /*23a0*/  IMAD.IADD R33, R33, 0x1, R81 ;  /* 0x0000000121217824 */ /* 0x000fc800078e0251 */
[----:B------:R-:W-:Y:S01]  /*23b0*/  IMAD.WIDE.U32 R32, R0, c[0x0][0x218], R32 ;  /* 0x0000860000207a25 */ /* 0x000fe200078e0020 */
[----:B------:R0:W-:Y:S01]  /*23c0*/  STS.64 [R21.X8], R70 ;  /* 0x0000004615007388 */ /* 0x0001e20000008a00 */
[----:B------:R-:W-:-:S06]  /*23d0*/  NOP ;  /* 0x0000000000007918 */ /* 0x000fcc0000000000 */
[----:B------:R-:W-:Y:S01]  /*23e0*/  LDS.U16 R73, [R39] ;  /* 0x0000000027497984 */ /* 0x000fe20000000400 */
[----:B------:R-:W-:-:S03]  /*23f0*/  IADD3 R34, P0, R40, R32, RZ ;  /* 0x0000002028227210 */ /* 0x000fc60007f1e0ff */
[----:B------:R-:W-:Y:S01]  /*2400*/  LDS.U16 R75, [R39+0x40] ;  /* 0x00004000274b7984 */ /* 0x000fe20000000400 */
[----:B0-----:R-:W-:-:S03]  /*2410*/  IMAD R71, R3, c[0x0][0x218], RZ ;  /* 0x0000860003477a24 */ /* 0x001fc600078e02ff */
[----:B------:R-:W-:Y:S01]  /*2420*/  LDS.U16 R77, [R39+0x80] ;  /* 0x00008000274d7984 */ /* 0x000fe20000000400 */
[----:B------:R-:W-:Y:S01]  /*2430*/  IMAD R48, R0, c[0x0][0x21c], R71 ;  /* 0x0000870000307a24 */ /* 0x000fe200078e0247 */
[----:B------:R-:W-:Y:S02]  /*2440*/  IADD3 R71, P5, R37, c[0x0][0x270], RZ ;  /* 0x00009c0025477a10 */ /* 0x000fe40007fbe0ff */
[----:B------:R-:W-:Y:S02]  /*2450*/  LDS.U16 R79, [R39+0xc0] ;  /* 0x0000c000274f7984 */ /* 0x000fe40000000400 */
[----:B------:R-:W-:Y:S02]  /*2460*/  IADD3.X R33, R41, R48, R33, P0, !PT ;  /* 0x0000003029217210 */ /* 0x000fe400007fe421 */
[----:B------:R-:W-:Y:S04]  /*2470*/  @!P1 STS [0x100], R93 ;  /* 0x0001005dff009388 */ /* 0x000fe80000000800 */
[----:B------:R-:W-:Y:S06]  /*2480*/  BAR.SYNC.DEFER_BLOCKING 0x0 ;  /* 0x0000000000007b1d */ /* 0x000fec0000010000 */
[----:B------:R-:W0:Y:S02]  /*2490*/  LDS R35, [0x100] ;  /* 0x00010000ff237984 */ /* 0x000e240000000800 */
[----:B0-----:R-:W-:-:S02]  /*24a0*/  ISETP.GE.AND P4, PT, R58, R35, PT ;  /* 0x000000233a00720c */ /* 0x001fc40003f86270 */
[-C--:B------:R-:W-:Y:S02]  /*24b0*/  ISETP.GE.AND P0, PT, R28, R35.reuse, PT ;  /* 0x000000231c00720c */ /* 0x080fe40003f06270 */
[-C--:B------:R-:W-:Y:S02]  /*24c0*/  ISETP.GE.AND P2, PT, R29, R35.reuse, PT ;  /* 0x000000231d00720c */ /* 0x080fe40003f46270 */
[----:B------:R-:W-:Y:S02]  /*24d0*/  ISETP.GE.AND P3, PT, R30, R35, PT ;  /* 0x000000231e00720c */ /* 0x000fe40003f66270 */
[----:B------:R-:W-:Y:S02]  /*24e0*/  IADD3.X R35, R38, c[0x0][0x274], RZ, P5, !PT ;  /* 0x00009d0026237a10 */ /* 0x000fe40002ffe4ff */
[----:B------:R-:W-:-:S04]  /*24f0*/  LEA R32, P5, R34, R71, 0x1 ;  /* 0x0000004722207211 */ /* 0x000fc800078a08ff */
        /* <DEDUP_REMOVED lines=13> */
.L_x_8109:
[----:B------:R-:W-:Y:S05]  /*25d0*/  BSYNC B0 ;  /* 0x0000000000007941 */ /* 0x000fea0003800000 */
.L_x_8108:
[----:B------:R1:W-:Y:S04]  /*25e0*/  @!P0 STG.E.U16 [R32.64+-0xc0], R75 ;  /* 0xffff404b20008986 */ /* 0x0003e8000c101504 */
[----:B------:R1:W-:Y:S04]  /*25f0*/  @!P2 STG.E.U16 [R32.64+-0x80], R77 ;  /* 0xffff804d2000a986 */ /* 0x0003e8000c101504 */
[----:B------:R1:W-:Y:S02]  /*2600*/  @!P3 STG.E.U16 [R32.64+-0x40], R79 ;  /* 0xffffc04f2000b986 */ /* 0x0003e4000c101504 */
.L_x_8107:
[--C-:B-1----:R-:W-:Y:S01]  /*2610*/  PRMT R32, RZ, 0x5410, R54.reuse ;  /* 0x00005410ff207816 */ /* 0x102fe20000000036 */
[----:B------:R-:W-:Y:S01]  /*2620*/  BAR.SYNC.DEFER_BLOCKING 0x0 ;  /* 0x0000000000007b1d */ /* 0x000fe20000010000 */
[----:B------:R-:W-:Y:S01]  /*2630*/  MOV R33, c[0x0][0x16c] ;  /* 0x00005b0000217a02 */ /* 0x000fe20000000f00 */
        /* <DEDUP_REMOVED lines=19> */
[----:B------:R-:W-:Y:S01]  /*2770*/  MOV R33, RZ ;  /* 0x000000ff00217202 */ /* 0x000fe20000000f00 */
[----:B------:R-:W-:Y:S01]  /*2780*/  CS2R R84, SRZ ;  /* 0x0000000000547805 */ /* 0x000fe2000001ff00 */
[----:B------:R-:W-:Y:S01]  /*2790*/  SHF.L.U32 R77, R40, 0x2, RZ ;  /* 0x00000002284d7819 */ /* 0x000fe200000006ff */
[C---:B------:R-:W-:Y:S01]  /*27a0*/  IMAD R35, R5.reuse, c[0x0][0x2bc], R34 ;  /* 0x0000af0005237a24 */ /* 0x040fe200078e0222 */
[----:B------:R-:W-:Y:S01]  /*27b0*/  MOV R89, RZ ;  /* 0x000000ff00597202 */ /* 0x000fe20000000f00 */
[----:B------:R-:W-:Y:S01]  /*27c0*/  IMAD.WIDE.U32 R32, R5, c[0x0][0x2b8], R32 ;  /* 0x0000ae0005207a25 */ /* 0x000fe200078e0020 */
[C---:B------:R-:W-:Y:S02]  /*27d0*/  IADD3 R72, P3, R77.reuse, R24, RZ ;  /* 0x000000184d487210 */ /* 0x040fe40007f7e0ff */
[----:B------:R-:W-:Y:S01]  /*27e0*/  IADD3 R76, P4, R77, R26, RZ ;  /* 0x0000001a4d4c7210 */ /* 0x000fe20007f9e0ff */
[----:B------:R-:W-:Y:S01]  /*27f0*/  IMAD R34, R8, c[0x0][0x2c0], RZ ;  /* 0x0000b00008227a24 */ /* 0x000fe200078e02ff */
[----:B------:R-:W-:Y:S01]  /*2800*/  MOV R80, RZ ;  /* 0x000000ff00507202 */ /* 0x000fe20000000f00 */
[----:B------:R-:W-:Y:S01]  /*2810*/  IMAD.IADD R33, R33, 0x1, R35 ;  /* 0x0000000121217824 */ /* 0x000fe200078e0223 */
[----:B------:R-:W-:Y:S01]  /*2820*/  MOV R82, RZ ;  /* 0x000000ff00527202 */ /* 0x000fe20000000f00 */
[C---:B------:R-:W-:Y:S01]  /*2830*/  IMAD R35, R7.reuse, c[0x0][0x2c4], R34 ;  /* 0x0000b10007237a24 */ /* 0x040fe200078e0222 */
[----:B------:R-:W-:Y:S01]  /*2840*/  MOV R87, RZ ;  /* 0x000000ff00577202 */ /* 0x000fe20000000f00 */
[----:B------:R-:W-:-:S04]  /*2850*/  IMAD.WIDE.U32 R32, R7, c[0x0][0x2c0], R32 ;  /* 0x0000b00007207a25 */ /* 0x000fc800078e0020 */
[----:B------:R-:W-:Y:S01]  /*2860*/  IMAD.MOV.U32 R91, RZ, RZ, RZ ;  /* 0x000000ffff5b7224 */ /* 0x000fe200078e00ff */
[----:B------:R-:W-:Y:S02]  /*2870*/  IADD3 R35, R33, R35, RZ ;  /* 0x0000002321237210 */ /* 0x000fe40007ffe0ff */
[----:B------:R-:W-:Y:S02]  /*2880*/  LEA R74, P2, R32, c[0x0][0x320], 0x2 ;  /* 0x0000c800204a7a11 */ /* 0x000fe400078410ff */
[----:B0-----:R-:W-:Y:S02]  /*2890*/  IADD3 R70, P0, R56, R32, RZ ;  /* 0x0000002038467210 */ /* 0x001fe40007f1e0ff */
[----:B------:R-:W-:Y:S02]  /*28a0*/  LEA.HI.X R33, R32, c[0x0][0x324], R35, 0x2, P2 ;  /* 0x0000c90020217a11 */ /* 0x000fe400010f1423 */
[----:B------:R-:W-:Y:S01]  /*28b0*/  SHF.L.U64.HI R32, R40, 0x2, R41 ;  /* 0x0000000228207819 */ /* 0x000fe20000010229 */
[----:B------:R-:W-:Y:S01]  /*28c0*/  IMAD.X R71, R57, 0x1, R35, P0 ;  /* 0x0000000139477824 */ /* 0x000fe200000e0623 */
[----:B------:R-:W-:-:S02]  /*28d0*/  IADD3 R74, P0, P2, R74, -0x180, R77 ;  /* 0xfffffe804a4a7810 */ /* 0x000fc40007a1e04d */
[C---:B------:R-:W-:Y:S01]  /*28e0*/  IADD3.X R77, R32.reuse, R36, RZ, P4, !PT ;  /* 0x00000024204d7210 */ /* 0x040fe200027fe4ff */
[----:B------:R-:W-:Y:S01]  /*28f0*/  IMAD.X R73, R32, 0x1, R31, P3 ;  /* 0x0000000120497824 */ /* 0x000fe200018e061f */
[----:B------:R-:W-:Y:S02]  /*2900*/  IADD3.X R75, R33, -0x1, R32, P0, P2 ;  /* 0xffffffff214b7810 */ /* 0x000fe400007e4420 */
.L_x_8123:
[----:B------:R-:W-:Y:S01]  /*2910*/  SHF.R.S32.HI R88, RZ, 0x1f, R89 ;  /* 0x0000001fff587819 */ /* 0x000fe20000011459 */
[----:B------:R-:W-:Y:S01]  /*2920*/  IMAD.MOV.U32 R33, RZ, RZ, R25 ;  /* 0x000000ffff217224 */ /* 0x000fe200078e0019 */
[----:B------:R-:W-:Y:S02]  /*2930*/  MOV R32, R62 ;  /* 0x0000003e00207202 */ /* 0x000fe40000000f00 */
        /* <DEDUP_REMOVED lines=44> */
[----:B------:R-:W-:Y:S02]  /*2c00*/  SHF.L.U32 R102, R95, 0x2, RZ ;  /* 0x000000025f667819 */ /* 0x000fe400000006ff */
[----:B------:R-:W-:-:S03]  /*2c10*/  ISETP.NE.AND P3, PT, R12, 0x1f, PT ;  /* 0x0000001f0c00780c */ /* 0x000fc60003f65270 */
        /* <DEDUP_REMOVED lines=20> */
[C---:B------:R-:W-:Y:S02]  /*2d60*/  FMUL.FTZ R78, R79.reuse, R43 ;  /* 0x0000002b4f4e7220 */ /* 0x040fe40000410000 */
        /* <DEDUP_REMOVED lines=32> */
[----:B------:R-:W-:-:S05]  /*2f70*/  @P0 LOP3.LUT R79, R78, 0xfffffe, RZ, 0xc0, !PT ;  /* 0x00fffffe4e4f0812 */ /* 0x000fca00078ec0ff */
[----:B------:R-:W-:-:S05]  /*2f80*/  @P0 IMAD.IADD R78, R20, 0x1, -R79 ;  /* 0x00000001144e0824 */ /* 0x000fca00078e0a4f */
[----:B------:R-:W-:-:S05]  /*2f90*/  @P0 LEA R78, R78, R89, 0x8 ;  /* 0x000000594e4e0211 */ /* 0x000fca00078e40ff */
[----:B------:R0:W1:Y:S02]  /*2fa0*/  @P0 LDS R115, [R78.X4+0x548] ;  /* 0x000548004e730984 */ /* 0x0000640000004800 */
.L_x_8112:
[----:B--23--:R-:W-:Y:S05]  /*2fb0*/  BSYNC B0 ;  /* 0x0000000000007941 */ /* 0x00cfea0003800000 */
.L_x_8111:
        /* <DEDUP_REMOVED lines=40> */
[----:B--2---:R-:W-:-:S02]  /*3240*/  @!P0 FFMA.FTZ R119, R110, R98, R119 ;  /* 0x000000626e778223 */ /* 0x004fc40000010077 */
[----:B---3--:R-:W-:Y:S01]  /*3250*/  @!P0 FMUL.FTZ R110, R110, R121 ;  /* 0x000000796e6e8220 */ /* 0x008fe20000410000 */
[----:B------:R-:W-:Y:S01]  /*3260*/  ISETP.GE.AND P0, PT, R20, c[0x0][0x174], PT ;  /* 0x00005d0014007a0c */ /* 0x000fe20003f06270 */
[----:B------:R-:W-:Y:S01]  /*3270*/  IMAD.SHL.U32 R98, R89, 0x8, RZ ;  /* 0x0000000859627824 */ /* 0x000fe200078e00ff */
[----:B------:R-:W2:Y:S02]  /*3280*/  SHFL.DOWN PT, R114, R119, 0x8, 0x1f ;  /* 0x09001f0077727f89 */ /* 0x000ea400000e0000 */
[C---:B------:R-:W-:Y:S02]  /*3290*/  ISETP.NE.OR P0, PT, R23.reuse, RZ, P0 ;  /* 0x000000ff1700720c */ /* 0x040fe40000705670 */
[----:B------:R-:W3:Y:S01]  /*32a0*/  SHFL.DOWN PT, R123, R110, 0x8, 0x1f ;  /* 0x09001f006e7b7f89 */ /* 0x000ee200000e0000 */
[C---:B0-----:R-:W-:Y:S01]  /*32b0*/  @P4 FFMA.FTZ R117, R108.reuse, R78, R117 ;  /* 0x0000004e6c754223 */ /* 0x041fe20000010075 */
[----:B------:R-:W-:Y:S01]  /*32c0*/  HFMA2.MMA R78, -RZ, RZ, 1.875, 0 ;  /* 0x3f800000ff4e7435 */ /* 0x000fe200000001ff */
[----:B-1----:R-:W-:Y:S01]  /*32d0*/  @P4 FMUL.FTZ R108, R108, R79 ;  /* 0x0000004f6c6c4220 */ /* 0x002fe20000410000 */
[----:B------:R-:W-:-:S02]  /*32e0*/  ISETP.GE.U32.AND P4, PT, R23, 0x18, PT ;  /* 0x000000181700780c */ /* 0x000fc40003f86070 */
[----:B------:R-:W0:Y:S01]  /*32f0*/  SHFL.UP PT, R112, R117, 0x10, RZ ;  /* 0x0600000075707989 */ /* 0x000e2200000e00ff */
[----:B------:R-:W-:-:S03]  /*3300*/  MOV R79, RZ ;  /* 0x000000ff004f7202 */ /* 0x000fc60000000f00 */
[----:B------:R-:W1:Y:S04]  /*3310*/  SHFL.UP PT, R121, R108, 0x10, RZ ;  /* 0x060000006c797989 */ /* 0x000e6800000e00ff */
[----:B------:R-:W-:Y:S01]  /*3320*/  @!P0 LDS.64 R78, [R98+0xdc8] ;  /* 0x000dc800624e8984 */ /* 0x000fe20000000a00 */
[----:B------:R-:W-:Y:S02]  /*3330*/  ISETP.GE.AND P0, PT, R21, 0x10, PT ;  /* 0x000000101500780c */ /* 0x000fe40003f06270 */
[C---:B--2---:R-:W-:Y:S02]  /*3340*/  @!P4 FFMA.FTZ R119, R110.reuse, R114, R119 ;  /* 0x000000726e77c223 */ /* 0x044fe40000010077 */
[----:B---3--:R-:W-:-:S03]  /*3350*/  @!P4 FMUL.FTZ R110, R110, R123 ;  /* 0x0000007b6e6ec220 */ /* 0x008fc60000410000 */
[----:B------:R-:W2:Y:S04]  /*3360*/  SHFL.DOWN PT, R114, R119, 0x10, 0x1f ;  /* 0x0a001f0077727f89 */ /* 0x000ea800000e0000 */
[----:B------:R-:W3:Y:S02]  /*3370*/  SHFL.DOWN PT, R123, R110, 0x10, 0x1f ;  /* 0x0a001f006e7b7f89 */ /* 0x000ee400000e0000 */
        /* <DEDUP_REMOVED lines=25> */
[----:B------:R-:W-:Y:S02]  /*3510*/  FFMA.FTZ R102, R49, R33, R34 ;  /* 0x0000002131667223 */ /* 0x000fe40000010022 */
        /* <DEDUP_REMOVED lines=13> */
[-C--:B------:R-:W-:Y:S02]  /*35f0*/  FFMA.FTZ R94, R97, -R42.reuse, R107 ;  /* 0x8000002a615e7223 */ /* 0x080fe4000001006b */
        /* <DEDUP_REMOVED lines=9> */
[-C--:B------:R-:W-:Y:S01]  /*3690*/  FFMA.FTZ R109, R92, -R43.reuse, R109 ;  /* 0x8000002b5c6d7223 */ /* 0x080fe2000001006d */
[----:B------:R1:W-:Y:S01]  /*36a0*/  STS.128 [R12.X16+0x110], R32 ;  /* 0x000110200c007388 */ /* 0x0003e2000000cc00 */
[----:B------:R-:W-:-:S02]  /*36b0*/  FMUL.FTZ R100, R103, R43 ;  /* 0x0000002b67647220 */ /* 0x000fc40000410000 */
[----:B------:R-:W-:Y:S02]  /*36c0*/  FFMA.FTZ R104, R107, R94, RZ ;  /* 0x0000005e6b687223 */ /* 0x000fe400000100ff */
[-C--:B------:R-:W-:Y:S02]  /*36d0*/  FFMA.FTZ R111, R95, -R44.reuse, R111 ;  /* 0x8000002c5f6f7223 */ /* 0x080fe4000001006f */
[-C--:B------:R-:W-:Y:S02]  /*36e0*/  FMUL.FTZ R102, R99, R45.reuse ;  /* 0x0000002d63667220 */ /* 0x080fe40000410000 */
[----:B------:R-:W-:Y:S02]  /*36f0*/  FFMA.FTZ R113, R90, -R45, R113 ;  /* 0x8000002d5a717223 */ /* 0x000fe40000010071 */
[----:B0-----:R-:W-:Y:S02]  /*3700*/  FMUL.FTZ R78, R101, R44 ;  /* 0x0000002c654e7220 */ /* 0x001fe40000410000 */
[----:B------:R-:W-:-:S02]  /*3710*/  FFMA.FTZ R104, R100, R109, R104 ;  /* 0x0000006d64687223 */ /* 0x000fc40000010068 */
[----:B------:R-:W-:Y:S02]  /*3720*/  IMAD.SHL.U32 R115, R84, 0x4, RZ ;  /* 0x0000000454737824 */ /* 0x000fe400078e00ff */
        /* <DEDUP_REMOVED lines=13> */
.L_x_8114:
[----:B-1----:R-:W-:Y:S05]  /*3800*/  BSYNC B0 ;  /* 0x0000000000007941 */ /* 0x002fea0003800000 */
.L_x_8113:
        /* <DEDUP_REMOVED lines=8> */
.L_x_8116:
[----:B------:R-:W-:Y:S05]  /*3890*/  BSYNC B0 ;  /* 0x0000000000007941 */ /* 0x000fea0003800000 */
.L_x_8115:
[----:B------:R2:W3:Y:S01]  /*38a0*/  LDS R117, [R12.X4+0x210] ;  /* 0x000210000c757984 */ /* 0x0004e20000004800 */
[----:B------:R-:W-:Y:S01]  /*38b0*/  BSSY B0, `(.L_x_8117) ;  /* 0x0000006000007945 */ /* 0x000fe20003800000 */
[----:B-1----:R-:W-:Y:S01]  /*38c0*/  IMAD.WIDE.U32 R32, R115, c[0x0][0x2d0], R76 ;  /* 0x0000b40073207a25 */ /* 0x002fe200078e004c */
[----:B------:R-:W-:Y:S05]  /*38d0*/  @!P3 BRA `(.L_x_8118) ;  /* 0x000000300000b947 */ /* 0x000fea0003800000 */
[----:B------:R-:W-:-:S04]  /*38e0*/  IMAD.WIDE.U32 R34, R115, c[0x0][0x2d0], R72 ;  /* 0x0000b40073227a25 */ /* 0x000fc800078e0048 */
[----:B------:R-:W-:-:S05]  /*38f0*/  IMAD.IADD R35, R119, 0x1, R35 ;  /* 0x0000000177237824 */ /* 0x000fca00078e0223 */
[----:B---3--:R1:W-:Y:S02]  /*3900*/  RED.E.ADD.F32.FTZ.RN.STRONG.GPU [R34.64], R117 ;  /* 0x000000752200798e */ /* 0x0083e4000c10e784 */
.L_x_8118:
[----:B------:R-:W-:Y:S05]  /*3910*/  BSYNC B0 ;  /* 0x0000000000007941 */ /* 0x000fea0003800000 */
.L_x_8117:
[----:B-1----:R1:W4:Y:S01]  /*3920*/  LDS R35, [R12.X4+0x290] ;  /* 0x000290000c237984 */ /* 0x0023220000004800 */
[----:B------:R-:W-:Y:S01]  /*3930*/  BSSY B0, `(.L_x_8119) ;  /* 0x0000004000007945 */ /* 0x000fe20003800000 */
[----:B------:R-:W-:Y:S05]  /*3940*/  @!P4 BRA `(.L_x_8120) ;  /* 0x000000200000c947 */ /* 0x000fea0003800000 */
[----:B------:R-:W-:-:S05]  /*3950*/  IADD3 R33, R119, R33, RZ ;  /* 0x0000002177217210 */ /* 0x000fca0007ffe0ff */
[----:B----4-:R4:W-:Y:S02]  /*3960*/  RED.E.ADD.F32.FTZ.RN.STRONG.GPU [R32.64], R35 ;  /* 0x000000232000798e */ /* 0x0109e4000c10e784 */
.L_x_8120:
[----:B------:R-:W-:Y:S05]  /*3970*/  BSYNC B0 ;  /* 0x0000000000007941 */ /* 0x000fea0003800000 */
.L_x_8119:
        /* <DEDUP_REMOVED lines=60> */
.L_x_8122:
[----:B----4-:R-:W-:Y:S05]  /*3d40*/  BSYNC B0 ;  /* 0x0000000000007941 */ /* 0x010fea0003800000 */
.L_x_8121:
[----:B------:R-:W-:Y:S02]  /*3d50*/  IADD3 R89, R89, 0x1, RZ ;  /* 0x0000000159597810 */ /* 0x000fe40007ffe0ff */
[----:B------:R-:W-:Y:S02]  /*3d60*/  IADD3 R84, P2, R84, 0x1, RZ ;  /* 0x0000000154547810 */ /* 0x000fe40007f5e0ff */
[----:B------:R-:W-:Y:S02]  /*3d70*/  ISETP.GE.AND P0, PT, R89, c[0x0][0x16c], PT ;  /* 0x00005b0059007a0c */ /* 0x000fe40003f06270 */
[----:B------:R-:W-:-:S11]  /*3d80*/  IADD3.X R91, RZ, R91, RZ, P2, !PT ;  /* 0x0000005bff5b7210 */ /* 0x000fd600017fe4ff */
[----:B------:R-:W-:Y:S01]  /*3d90*/  @P0 CALL.REL.NOINC `(.L_x_8110) ;  /* 0x0000001000000944 */ /* 0x000fe20003c00000 */
[----:B------:R-:W-:Y:S05]  /*3da0*/  BRA `(.L_x_8123) ;  /* 0xffffeb6000007947 */ /* 0x000fea000383ffff */
.L_x_8110:
[----:B------:R-:W-:Y:S01]  /*3db0*/  BAR.SYNC.DEFER_BLOCKING 0x0 ;  /* 0x0000000000007b1d */ /* 0x000fe20000010000 */
[-C--:B------:R-:W-:Y:S02]  /*3dc0*/  ISETP.GE.AND P4, PT, R58, R93.reuse, PT ;  /* 0x0000005d3a00720c */ /* 0x080fe40003f86270 */
[-C--:B------:R-:W-:Y:S02]  /*3dd0*/  ISETP.GE.AND P0, PT, R30, R93.reuse, PT ;  /* 0x0000005d1e00720c */ /* 0x080fe40003f06270 */
[-C--:B------:R-:W-:Y:S02]  /*3de0*/  ISETP.GE.AND P3, PT, R28, R93.reuse, PT ;  /* 0x0000005d1c00720c */ /* 0x080fe40003f66270 */
[----:B------:R-:W-:Y:S02]  /*3df0*/  ISETP.GE.AND P2, PT, R29, R93, PT ;  /* 0x0000005d1d00720c */ /* 0x000fe40003f46270 */
[----:B------:R-:W-:-:S05]  /*3e00*/  PRMT R46, RZ, 0x7610, R46 ;  /* 0x00007610ff2e7816 */ /* 0x000fca000000002e */
[----:B------:R-:W-:-:S05]  /*3e10*/  @!P4 IADD3 R32, P5, R14, R37, RZ ;  /* 0x000000250e20c210 */ /* 0x000fca0007fbe0ff */
[C-C-:B------:R-:W-:Y:S01]  /*3e20*/  @!P4 IMAD.X R33, R15.reuse, 0x1, R38.reuse, P5 ;  /* 0x000000010f21c824 */ /* 0x140fe200028e0626 */
[CC--:B------:R-:W-:Y:S02]  /*3e30*/  @!P0 IADD3 R44, P6, R14.reuse, R37.reuse, RZ ;  /* 0x000000250e2c8210 */ /* 0x0c0fe40007fde0ff */
[CC--:B------:R-:W-:Y:S02]  /*3e40*/  @!P2 IADD3 R42, P5, R14.reuse, R37.reuse, RZ ;  /* 0x000000250e2aa210 */ /* 0x0c0fe40007fbe0ff */
[----:B------:R-:W4:Y:S01]  /*3e50*/  @!P4 LDG.E.U16 R46, [R32.64] ;  /* 0x00000004202ec981 */ /* 0x000f22000c1e1500 */
[----:B------:R-:W-:Y:S01]  /*3e60*/  @!P3 IADD3 R34, P4, R14, R37, RZ ;  /* 0x000000250e22b210 */ /* 0x000fe20007f9e0ff */
[----:B------:R-:W-:Y:S01]  /*3e70*/  @!P0 IMAD.X R45, R15, 0x1, R38, P6 ;  /* 0x000000010f2d8824 */ /* 0x000fe200030e0626 */
[----:B------:R-:W-:Y:S02]  /*3e80*/  PRMT R54, RZ, 0x7610, R54 ;  /* 0x00007610ff367816 */ /* 0x000fe40000000036 */
[----:B------:R-:W-:-:S02]  /*3e90*/  PRMT R56, RZ, 0x7610, R56 ;  /* 0x00007610ff387816 */ /* 0x000fc40000000038 */
[----:B0-----:R-:W-:Y:S02]  /*3ea0*/  PRMT R70, RZ, 0x7610, R70 ;  /* 0x00007610ff467816 */ /* 0x001fe40000000046 */
[CC--:B------:R-:W-:Y:S02]  /*3eb0*/  @!P3 IADD3.X R35, R15.reuse, R38.reuse, RZ, P4, !PT ;  /* 0x000000260f23b210 */ /* 0x0c0fe400027fe4ff */
[----:B------:R-:W-:Y:S02]  /*3ec0*/  @!P2 IADD3.X R43, R15, R38, RZ, P5, !PT ;  /* 0x000000260f2ba210 */ /* 0x000fe40002ffe4ff */
[----:B------:R0:W5:Y:S04]  /*3ed0*/  @!P0 LDG.E.U16 R70, [R44.64+0xc0] ;  /* 0x0000c0042c468981 */ /* 0x000168000c1e1500 */
[----:B--2---:R-:W2:Y:S04]  /*3ee0*/  @!P3 LDG.E.U16 R54, [R34.64+0x40] ;  /* 0x000040042236b981 */ /* 0x004ea8000c1e1500 */
[----:B---3--:R-:W3:Y:S01]  /*3ef0*/  @!P2 LDG.E.U16 R56, [R42.64+0x80] ;  /* 0x000080042a38a981 */ /* 0x008ee2000c1e1500 */
[----:B------:R-:W-:Y:S01]  /*3f00*/  F2FP.BF16.PACK_AB R55, R83, R50 ;  /* 0x000000325337723e */ /* 0x000fe200000010ff */
[----:B0-----:R-:W-:-:S04]  /*3f10*/  IMAD R44, R6, c[0x0][0x2d8], RZ ;  /* 0x0000b600062c7a24 */ /* 0x001fc800078e02ff */
[----:B------:R-:W-:Y:S02]  /*3f20*/  IMAD R57, R5, c[0x0][0x2dc], R44 ;  /* 0x0000b70005397a24 */ /* 0x000fe400078e022c */
[----:B------:R-:W-:-:S04]  /*3f30*/  IMAD R71, R3, c[0x0][0x2e0], RZ ;  /* 0x0000b80003477a24 */ /* 0x000fc800078e02ff */
[----:B------:R-:W-:Y:S01]  /*3f40*/  IMAD R71, R0, c[0x0][0x2e4], R71 ;  /* 0x0000b90000477a24 */ /* 0x000fe200078e0247 */
[----:B------:R-:W-:Y:S01]  /*3f50*/  BSSY B0, `(.L_x_8124) ;  /* 0x000004b000007945 */ /* 0x000fe20003800000 */
[----:B----4-:R-:W-:Y:S04]  /*3f60*/  STS.U16 [R39], R46 ;  /* 0x0000002e27007388 */ /* 0x010fe80000000400 */
[----:B-----5:R-:W-:Y:S04]  /*3f70*/  STS.U16 [R39+0xc0], R70 ;  /* 0x0000c04627007388 */ /* 0x020fe80000000400 */
[----:B--2---:R0:W-:Y:S04]  /*3f80*/  STS.U16 [R39+0x40], R54 ;  /* 0x0000403627007388 */ /* 0x0041e80000000400 */
[----:B---3--:R-:W-:Y:S01]  /*3f90*/  STS.U16 [R39+0x80], R56 ;  /* 0x0000803827007388 */ /* 0x008fe20000000400 */
[----:B------:R-:W-:-:S06]  /*3fa0*/  NOP ;  /* 0x0000000000007918 */ /* 0x000fcc0000000000 */
[----:B------:R-:W2:Y:S01]  /*3fb0*/  LDS.64 R72, [R21.X8] ;  /* 0x0000000015487984 */ /* 0x000ea20000008a00 */
[----:B0-----:R-:W-:-:S03]  /*3fc0*/  F2FP.BF16.PACK_AB R54, R81, R48 ;  /* 0x000000305136723e */ /* 0x001fc600000010ff */
[----:B------:R-:W-:Y:S06]  /*3fd0*/  BAR.SYNC.DEFER_BLOCKING 0x0 ;  /* 0x0000000000007b1d */ /* 0x000fec0000010000 */
[----:B------:R-:W-:Y:S01]  /*3fe0*/  STS.64 [R21.X8], R54 ;  /* 0x0000003615007388 */ /* 0x000fe20000008a00 */
[----:B------:R-:W-:-:S06]  /*3ff0*/  NOP ;  /* 0x0000000000007918 */ /* 0x000fcc0000000000 */
[----:B------:R-:W-:Y:S04]  /*4000*/  LDS.U16 R45, [R39] ;  /* 0x00000000272d7984 */ /* 0x000fe80000000400 */
[----:B------:R-:W-:Y:S01]  /*4010*/  LDS.U16 R47, [R39+0x40] ;  /* 0x00004000272f7984 */ /* 0x000fe20000000400 */
[----:B--2---:R-:W-:-:S03]  /*4020*/  PRMT R33, RZ, 0x5410, R72 ;  /* 0x00005410ff217816 */ /* 0x004fc60000000048 */
[----:B------:R-:W-:Y:S04]  /*4030*/  LDS.U16 R49, [R39+0x80] ;  /* 0x0000800027317984 */ /* 0x000fe80000000400 */
[----:B------:R-:W-:Y:S04]  /*4040*/  LDS.U16 R51, [R39+0xc0] ;  /* 0x0000c00027337984 */ /* 0x000fe80000000400 */
[----:B------:R-:W-:Y:S01]  /*4050*/  @!P1 STS [0x100], R93 ;  /* 0x0001005dff009388 */ /* 0x000fe20000000800 */
[----:B------:R-:W-:-:S03]  /*4060*/  FADD.FTZ R32, R33, R4 ;  /* 0x0000000421207221 */ /* 0x000fc60000010000 */
[----:B------:R-:W-:Y:S01]  /*4070*/  BAR.SYNC.DEFER_BLOCKING 0x0 ;  /* 0x0000000000007b1d */ /* 0x000fe20000010000 */
[----:B------:R-:W-:Y:S02]  /*4080*/  PRMT R33, RZ, 0x7610, R72 ;  /* 0x00007610ff217816 */ /* 0x000fe40000000048 */
[----:B------:R-:W-:-:S03]  /*4090*/  FSETP.GTU.FTZ.AND P2, PT, R32, 20, PT ;  /* 0x41a000002000780b */ /* 0x000fc60003f5c000 */
[--C-:B------:R-:W-:Y:S01]  /*40a0*/  FADD.FTZ R34, R33, R4.reuse ;  /* 0x0000000421227221 */ /* 0x100fe20000010000 */
[--C-:B------:R-:W-:Y:S02]  /*40b0*/  PRMT R33, RZ, 0x5410, R73.reuse ;  /* 0x00005410ff217816 */ /* 0x100fe40000000049 */
[----:B------:R-:W-:Y:S02]  /*40c0*/  PRMT R35, RZ, 0x7610, R73 ;  /* 0x00007610ff237816 */ /* 0x000fe40000000049 */
[----:B------:R-:W-:Y:S01]  /*40d0*/  FSETP.GTU.FTZ.AND P3, PT, R34, 20, PT ;  /* 0x41a000002200780b */ /* 0x000fe20003f7c000 */
[--C-:B------:R-:W-:Y:S02]  /*40e0*/  FADD.FTZ R42, R33, R4.reuse ;  /* 0x00000004212a7221 */ /* 0x100fe40000010000 */
[----:B------:R-:W-:Y:S02]  /*40f0*/  FADD.FTZ R43, R35, R4 ;  /* 0x00000004232b7221 */ /* 0x000fe40000010000 */
[----:B------:R-:W-:Y:S01]  /*4100*/  @!P2 FMUL.FTZ R32, R32, -1.4426950216293334961 ;  /* 0xbfb8aa3b2020a820 */ /* 0x000fe20000410000 */
[----:B------:R-:W-:-:S02]  /*4110*/  FSETP.GTU.FTZ.AND P4, PT, R42, 20, PT ;  /* 0x41a000002a00780b */ /* 0x000fc40003f9c000 */
[----:B------:R-:W-:Y:S01]  /*4120*/  FSETP.GTU.FTZ.AND P0, PT, R43, 20, PT ;  /* 0x41a000002b00780b */ /* 0x000fe20003f1c000 */
[----:B------:R-:W0:Y:S02]  /*4130*/  LDS R55, [0x100] ;  /* 0x00010000ff377984 */ /* 0x000e240000000800 */
[----:B------:R-:W2:Y:S02]  /*4140*/  @!P2 MUFU.EX2 R32, R32 ;  /* 0x000000200020a308 */ /* 0x000ea40000000800 */
[----:B------:R-:W-:-:S06]  /*4150*/  @!P3 FMUL.FTZ R33, R34, -1.4426950216293334961 ;  /* 0xbfb8aa3b2221b820 */ /* 0x000fcc0000410000 */
[----:B------:R-:W-:Y:S01]  /*4160*/  @!P4 FMUL.FTZ R42, R42, -1.4426950216293334961 ;  /* 0xbfb8aa3b2a2ac820 */ /* 0x000fe20000410000 */
[----:B------:R3:W4:Y:S01]  /*4170*/  @!P3 MUFU.EX2 R35, R33 ;  /* 0x000000210023b308 */ /* 0x0007220000000800 */
[----:B------:R-:W-:-:S07]  /*4180*/  @!P0 FMUL.FTZ R43, R43, -1.4426950216293334961 ;  /* 0xbfb8aa3b2b2b8820 */ /* 0x000fce0000410000 */
[----:B------:R-:W5:Y:S01]  /*4190*/  @!P4 MUFU.EX2 R42, R42 ;  /* 0x0000002a002ac308 */ /* 0x000f620000000800 */
[----:B--2---:R-:W-:Y:S02]  /*41a0*/  @!P2 FADD.FTZ R34, R32, 1 ;  /* 0x3f8000002022a421 */ /* 0x004fe40000010000 */
[----:B---3--:R-:W-:-:S05]  /*41b0*/  IMAD.WIDE.U32 R32, R5, c[0x0][0x2d8], RZ ;  /* 0x0000b60005207a25 */ /* 0x008fca00078e00ff */
[----:B------:R-:W2:Y:S01]  /*41c0*/  @!P0 MUFU.EX2 R43, R43 ;  /* 0x0000002b002b8308 */ /* 0x000ea20000000800 */
[----:B----4-:R-:W-:Y:S01]  /*41d0*/  @!P3 FADD.FTZ R35, R35, 1 ;  /* 0x3f8000002323b421 */ /* 0x010fe20000010000 */
[----:B------:R-:W-:-:S05]  /*41e0*/  IADD3 R33, R33, R57, RZ ;  /* 0x0000003921217210 */ /* 0x000fca0007ffe0ff */
[----:B------:R-:W-:Y:S01]  /*41f0*/  IMAD.WIDE.U32 R32, R0, c[0x0][0x2e0], R32 ;  /* 0x0000b80000207a25 */ /* 0x000fe200078e0020 */
[----:B------:R-:W3:Y:S03]  /*4200*/  @!P3 MUFU.RCP R35, R35 ;  /* 0x000000230023b308 */ /* 0x000ee60000001000 */
[----:B-----5:R-:W-:Y:S01]  /*4210*/  @!P4 FADD.FTZ R42, R42, 1 ;  /* 0x3f8000002a2ac421 */ /* 0x020fe20000010000 */
[----:B------:R-:W-:-:S04]  /*4220*/  IADD3 R44, P5, R40, R32, RZ ;  /* 0x00000020282c7210 */ /* 0x000fc80007fbe0ff */
[----:B------:R-:W4:Y:S01]  /*4230*/  @!P2 MUFU.RCP R34, R34 ;  /* 0x000000220022a308 */ /* 0x000f220000001000 */
[----:B--2---:R-:W-:Y:S01]  /*4240*/  @!P0 FADD.FTZ R43, R43, 1 ;  /* 0x3f8000002b2b8421 */ /* 0x004fe20000010000 */
[----:B------:R-:W-:Y:S02]  /*4250*/  IADD3.X R33, R41, R71, R33, P5, !PT ;  /* 0x0000004729217210 */ /* 0x000fe40002ffe421 */
[----:B0-----:R-:W-:-:S04]  /*4260*/  ISETP.GE.AND P5, PT, R58, R55, PT ;  /* 0x000000373a00720c */ /* 0x001fc80003fa6270 */
[----:B------:R-:W0:Y:S01]  /*4270*/  @!P4 MUFU.RCP R42, R42 ;  /* 0x0000002a002ac308 */ /* 0x000e220000001000 */
[----:B---3--:R-:W-:-:S07]  /*4280*/  @!P3 FMUL.FTZ R82, R82, R35 ;  /* 0x000000235252b220 */ /* 0x008fce0000410000 */
[----:B------:R-:W2:Y:S01]  /*4290*/  @!P0 MUFU.RCP R43, R43 ;  /* 0x0000002b002b8308 */ /* 0x000ea20000001000 */
[----:B------:R-:W-:Y:S01]  /*42a0*/  IADD3 R35, P6, R37, c[0x0][0x330], RZ ;  /* 0x0000cc0025237a10 */ /* 0x000fe20007fde0ff */
[----:B----4-:R-:W-:-:S03]  /*42b0*/  @!P2 FMUL.FTZ R87, R87, R34 ;  /* 0x000000225757a220 */ /* 0x010fc60000410000 */
[----:B------:R-:W-:Y:S02]  /*42c0*/  IADD3.X R34, R38, c[0x0][0x334], RZ, P6, !PT ;  /* 0x0000cd0026227a10 */ /* 0x000fe400037fe4ff */
[----:B------:R-:W-:Y:S01]  /*42d0*/  LEA R32, P6, R44, R35, 0x1 ;  /* 0x000000232c207211 */ /* 0x000fe200078c08ff */
[----:B0-----:R-:W-:Y:S01]  /*42e0*/  @!P4 FMUL.FTZ R85, R85, R42 ;  /* 0x0000002a5555c220 */ /* 0x001fe20000410000 */
[-C--:B------:R-:W-:Y:S02]  /*42f0*/  ISETP.GE.AND P4, PT, R28, R55.reuse, PT ;  /* 0x000000371c00720c */ /* 0x080fe40003f86270 */
[-C--:B------:R-:W-:Y:S02]  /*4300*/  ISETP.GE.AND P3, PT, R29, R55.reuse, PT ;  /* 0x000000371d00720c */ /* 0x080fe40003f66270 */
[----:B------:R-:W-:Y:S02]  /*4310*/  ISETP.GE.AND P2, PT, R30, R55, PT ;  /* 0x000000371e00720c */ /* 0x000fe40003f46270 */
[----:B------:R-:W-:Y:S01]  /*4320*/  LEA.HI.X R33, R44, R34, R33, 0x1, P6 ;  /* 0x000000222c217211 */ /* 0x000fe200030f0c21 */
[----:B--2---:R-:W-:Y:S01]  /*4330*/  @!P0 FMUL.FTZ R80, R80, R43 ;  /* 0x0000002b50508220 */ /* 0x004fe20000410000 */
[----:B------:R-:W-:Y:S05]  /*4340*/  @P5 BRA `(.L_x_8125) ;  /* 0x000000b000005947 */ /* 0x000fea0003800000 */
[----:B------:R-:W-:Y:S01]  /*4350*/  MOV R34, R52 ;  /* 0x0000003400227202 */ /* 0x000fe20000000f00 */
[----:B------:R-:W-:-:S02]  /*4360*/  IMAD.MOV.U32 R35, RZ, RZ, R53 ;  /* 0x000000ffff237224 */ /* 0x000fc400078e0035 */
        /* <DEDUP_REMOVED lines=9> */
.L_x_8125:
[----:B------:R-:W-:Y:S05]  /*4400*/  BSYNC B0 ;  /* 0x0000000000007941 */ /* 0x000fea0003800000 */
.L_x_8124:
        /* <DEDUP_REMOVED lines=9> */
[----:B0-----:R-:W-:Y:S02]  /*44a0*/  IMAD R43, R5, c[0x0][0x2fc], R10 ;  /* 0x0000bf00052b7a24 */ /* 0x001fe400078e020a */
[----:B------:R-:W-:Y:S01]  /*44b0*/  FADD.FTZ R85, R82, R85 ;  /* 0x0000005552557221 */ /* 0x000fe20000010000 */
[----:B------:R-:W-:Y:S03]  /*44c0*/  BAR.SYNC.DEFER_BLOCKING 0x0 ;  /* 0x0000000000007b1d */ /* 0x000fe60000010000 */
[----:B------:R-:W-:-:S02]  /*44d0*/  FADD.FTZ R10, R85, R80 ;  /* 0x00000050550a7221 */ /* 0x000fc40000010000 */
[----:B--2---:R-:W-:Y:S01]  /*44e0*/  IMAD.WIDE.U32 R32, R5, c[0x0][0x2f8], RZ ;  /* 0x0000be0005207a25 */ /* 0x004fe200078e00ff */
[----:B------:R-:W-:Y:S01]  /*44f0*/  STS.64 [R21.X8], R34 ;  /* 0x0000002215007388 */ /* 0x000fe20000008a00 */
[----:B------:R-:W-:-:S06]  /*4500*/  NOP ;  /* 0x0000000000007918 */ /* 0x000fcc0000000000 */
[----:B------:R-:W-:Y:S04]  /*4510*/  LDS.U16 R45, [R39] ;  /* 0x00000000272d7984 */ /* 0x000fe80000000400 */
[----:B------:R-:W-:Y:S04]  /*4520*/  LDS.U16 R55, [R39+0x40] ;  /* 0x0000400027377984 */ /* 0x000fe80000000400 */
[----:B------:R-:W-:Y:S04]  /*4530*/  LDS.U16 R57, [R39+0x80] ;  /* 0x0000800027397984 */ /* 0x000fe80000000400 */
[----:B------:R0:W-:Y:S04]  /*4540*/  LDS.U16 R71, [R39+0xc0] ;  /* 0x0000c00027477984 */ /* 0x0001e80000000400 */
        /* <DEDUP_REMOVED lines=17> */
.L_x_8127:
[----:B------:R-:W-:Y:S05]  /*4660*/  BSYNC B0 ;  /* 0x0000000000007941 */ /* 0x000fea0003800000 */
.L_x_8126:
        /* <DEDUP_REMOVED lines=31> */
.L_x_8096:
[----:B------:R-:W-:Y:S02]  /*4860*/  ISETP.NE.U32.AND P0, PT, RZ, c[0x0][0x328], PT ;  /* 0x0000ca00ff007a0c */ /* 0x000fe40003f05070 */
[----:B------:R-:W-:Y:S02]  /*4870*/  ISETP.NE.U32.AND P2, PT, RZ, c[0x0][0x348], PT ;  /* 0x0000d200ff007a0c */ /* 0x000fe40003f45070 */
[----:B------:R-:W-:-:S02]  /*4880*/  ISETP.NE.AND.EX P1, PT, RZ, c[0x0][0x32c], PT, P0 ;  /* 0x0000cb00ff007a0c */ /* 0x000fc40003f25300 */
[----:B------:R-:W-:-:S11]  /*4890*/  ISETP.NE.AND.EX P0, PT, RZ, c[0x0][0x34c], PT, P2 ;  /* 0x0000d300ff007a0c */ /* 0x000fd60003f05320 */
[----:B------:R-:W-:Y:S05]  /*48a0*/  @!P1 BRA `(.L_x_8129) ;  /* 0x0000014000009947 */ /* 0x000fea0003800000 */
[----:B-----5:R-:W3:Y:S01]  /*48b0*/  SHFL.DOWN P1, R2, R9, 0x1, 0x1f ;  /* 0x08201f0009027f89 */ /* 0x020ee20000020000 */
        /* <DEDUP_REMOVED lines=18> */
.L_x_8130:
[----:B---3--:R-:W-:Y:S05]  /*49e0*/  BSYNC B0 ;  /* 0x0000000000007941 */ /* 0x008fea0003800000 */
.L_x_8129:
        /* <DEDUP_REMOVED lines=8> */
[----:B-----5:R-:W3:Y:S02]  /*4a70*/  SHFL.DOWN P0, R2, R5, 0x2, 0x1f ;  /* 0x08401f0005027f89 */ /* 0x020ee40000000000 */
        /* <DEDUP_REMOVED lines=14> */
.L_x_8132:
[----:B------:R-:W3:Y:S02]  /*4b60*/  S2R R15, SR_TID.X ;  /* 0x00000000000f7919 */ /* 0x000ee40000002100 */
.L_x_8133:
[----:B0-----:R-:W-:Y:S05]  /*4b70*/  BSYNC B0 ;  /* 0x0000000000007941 */ /* 0x001fea0003800000 */
.L_x_8131:
[----:B---3--:R-:W-:-:S13]  /*4b80*/  ISETP.GE.AND P0, PT, R15, c[0x0][0x16c], PT ;  /* 0x00005b000f007a0c */ /* 0x008fda0003f06270 */
        /* <DEDUP_REMOVED lines=9> */
.L_x_8134:
        /* <DEDUP_REMOVED lines=8> */
[----:B-1----:R-:W-:Y:S02]  /*4ca0*/  IMAD R12, R0, c[0x0][0x290], RZ ;  /* 0x0000a400000c7a24 */ /* 0x002fe400078e02ff */
        /* <DEDUP_REMOVED lines=17> */
.L_x_8135:
        /* <DEDUP_REMOVED lines=12> */
.L_x_9139:


//--------------------- .text._Z25selective_scan_bwd_kernelI32Selective_Scan_bwd_kernel_traitsILi32ELi4ELb0ELb1ELb0ELb0ELb0EN3c108BFloat16EfEEv12SSMParamsBwd --------------------------
	.section	.text._Z25selective_scan_bwd_kernelI32Selective_Scan_bwd_kernel_traitsILi32ELi4ELb0ELb1ELb0ELb0ELb0EN3c108BFloat16EfEEv12SSMParamsBwd,"ax",@progbits
	.sectioninfo	@"SHI_REGISTERS=128"
	.align	128
        .global         _Z25selective_scan_bwd_kernelI32Selective_Scan_bwd_kernel_traitsILi32ELi4ELb0ELb1ELb0ELb0ELb0EN3c108BFloat16EfEEv12SSMParamsBwd
        .type           _Z25selective_scan_bwd_kernelI32Selective_Scan_bwd_kernel_traitsILi32ELi4ELb0ELb1ELb0ELb0ELb0EN3c108BFloat16EfEEv12SSMParamsBwd,@function
        .size           _Z25selective_scan_bwd_kernelI32Selective_Scan_bwd_kernel_traitsILi32ELi4ELb0ELb1ELb0ELb0ELb0EN3c108BFloat16EfEEv12SSMParamsBwd,(.L_x_9140 - _Z25selective_scan_bwd_kernelI32Selective_Scan_bwd_kernel_traitsILi32ELi4ELb0ELb1ELb0ELb0ELb0EN3c108BFloat16EfEEv12SSMParamsBwd)
        .other          _Z25selective_scan_bwd_kernelI32Selective_Scan_bwd_kernel_traitsILi32ELi4ELb0ELb1ELb0ELb0ELb0EN3c108BFloat16EfEEv12SSMParamsBwd,@"STO_CUDA_ENTRY STV_DEFAULT"
_Z25selective_scan_bwd_kernelI32Selective_Scan_bwd_kernel_traitsILi32ELi4ELb0ELb1ELb0ELb0ELb0EN3c108BFloat16EfEEv12SSMParamsBwd:
.text._Z25selective_scan_bwd_kernelI32Selective_Scan_bwd_kernel_traitsILi32ELi4ELb0ELb1ELb0ELb0ELb0EN3c108BFloat16EfEEv12SSMParamsBwd:
[----:B------:R-:W-:Y:S02]  /*0000*/  IMAD.MOV.U32 R1, RZ, RZ, c[0x0][0x28] ;  /* 0x00000a00ff017624 */ /* 0x000fe400078e00ff */
[----:B------:R-:W-:Y:S01]  /*0010*/  IABS R13, c[0x0][0x178] ;  /* 0x00005e00000d7a13 */ /* 0x000fe20000000000 */
[----:B------:R-:W0:Y:S01]  /*0020*/  S2R R90, SR_CTAID.Y ;  /* 0x00000000005a7919 */ /* 0x000e220000002600 */
[----:B------:R-:W-:Y:S01]  /*0030*/  ISETP.NE.U32.AND P0, PT, RZ, c[0x0][0x238], PT ;  /* 0x00008e00ff007a0c */ /* 0x000fe20003f05070 */
[----:B------:R-:W-:Y:S01]  /*0040*/  HFMA2.MMA R88, -RZ, RZ, 0, 0 ;  /* 0x00000000ff587435 */ /* 0x000fe200000001ff */
        /* <DEDUP_REMOVED lines=22> */
[----:B------:R-:W-:-:S02]  /*01b0*/  IMAD R9, R82, c[0x0][0x1e0], RZ ;  /* 0x0000780052097a24 */ /* 0x000fc400078e02ff */
[----:B-1----:R-:W-:Y:S02]  /*01c0*/  IMAD.MOV.U32 R6, RZ, RZ, RZ ;  /* 0x000000ffff067224 */ /* 0x002fe400078e00ff */
[----:B----4-:R-:W-:Y:S02]  /*01d0*/  IMAD R5, R82, c[0x0][0x1d0], RZ ;  /* 0x0000740052057a24 */ /* 0x010fe400078e02ff */
[----:B------:R-:W-:Y:S02]  /*01e0*/  IMAD R9, R84, c[0x0][0x1e4], R9 ;  /* 0x0000790054097a24 */ /* 0x000fe400078e0209 */
[----:B------:R-:W-:Y:S01]  /*01f0*/  IMAD R11, R82, c[0x0][0x278], RZ ;  /* 0x00009e00520b7a24 */ /* 0x000fe200078e02ff */
[----:B---3--:R-:W-:Y:S01]  /*0200*/  IADD3 R8, RZ, -R7, RZ ;  /* 0x80000007ff087210 */ /* 0x008fe20007ffe0ff */
[----:B------:R-:W-:Y:S02]  /*0210*/  IMAD R10, R90, c[0x0][0x1dc], R15 ;  /* 0x000077005a0a7a24 */ /* 0x000fe400078e020f */
[----:B------:R-:W-:-:S02]  /*0220*/  IMAD R11, R84, c[0x0][0x27c], R11 ;  /* 0x00009f00540b7a24 */ /* 0x000fc400078e020b */
[----:B0-----:R-:W-:Y:S01]  /*0230*/  IMAD R3, R8, R13, RZ ;  /* 0x0000000d08037224 */ /* 0x001fe200078e02ff */
[----:B------:R-:W-:Y:S01]  /*0240*/  IABS R8, R90 ;  /* 0x0000005a00087213 */ /* 0x000fe20000000000 */
[----:B------:R-:W-:Y:S02]  /*0250*/  IMAD R15, R89, c[0x0][0x1e8], RZ ;  /* 0x00007a00590f7a24 */ /* 0x000fe400078e02ff */
[----:B------:R-:W-:Y:S01]  /*0260*/  IMAD.HI.U32 R7, R7, R3, R6 ;  /* 0x0000000307077227 */ /* 0x000fe200078e0006 */
[----:B------:R-:W-:-:S03]  /*0270*/  LOP3.LUT R6, R90, c[0x0][0x178], RZ, 0x3c, !PT ;  /* 0x00005e005a067a12 */ /* 0x000fc600078e3cff */
[----:B------:R-:W-:Y:S01]  /*0280*/  IMAD R15, R90, c[0x0][0x1ec], R15 ;  /* 0x00007b005a0f7a24 */ /* 0x000fe200078e020f */
[----:B------:R-:W-:Y:S01]  /*0290*/  ISETP.GE.AND P2, PT, R6, RZ, PT ;  /* 0x000000ff0600720c */ /* 0x000fe20003f46270 */
[----:B------:R-:W-:-:S04]  /*02a0*/  IMAD.HI.U32 R0, R7, R8, RZ ;  /* 0x0000000807007227 */ /* 0x000fc800078e00ff */
[----:B------:R-:W-:Y:S01]  /*02b0*/  IMAD R7, R84, c[0x0][0x1d4], R5 ;  /* 0x0000750054077a24 */ /* 0x000fe200078e0205 */
[----:B------:R-:W-:Y:S01]  /*02c0*/  IADD3 R2, -R0, RZ, RZ ;  /* 0x000000ff00027210 */ /* 0x000fe20007ffe1ff */
[----:B------:R-:W-:-:S04]  /*02d0*/  IMAD.WIDE.U32 R4, R84, c[0x0][0x1e0], RZ ;  /* 0x0000780054047a25 */ /* 0x000fc800078e00ff */
[----:B------:R-:W-:Y:S01]  /*02e0*/  IMAD R8, R13, R2, R8 ;  /* 0x000000020d087224 */ /* 0x000fe200078e0208 */
[----:B------:R-:W-:Y:S01]  /*02f0*/  IADD3 R5, R5, R9, RZ ;  /* 0x0000000905057210 */ /* 0x000fe20007ffe0ff */
[C---:B------:R-:W-:Y:S01]  /*0300*/  IMAD.WIDE.U32 R2, R84.reuse, c[0x0][0x1d0], RZ ;  /* 0x0000740054027a25 */ /* 0x040fe200078e00ff */
[----:B------:R-:W-:Y:S02]  /*0310*/  MOV R9, c[0x0][0x174] ;  /* 0x00005d0000097a02 */ /* 0x000fe40000000f00 */
[----:B------:R-:W-:Y:S01]  /*0320*/  ISETP.GT.U32.AND P1, PT, R13, R8, PT ;  /* 0x000000080d00720c */ /* 0x000fe20003f24070 */
[----:B------:R-:W-:Y:S01]  /*0330*/  IMAD.IADD R3, R3, 0x1, R7 ;  /* 0x0000000103037824 */ /* 0x000fe200078e0207 */
[----:B------:R-:W-:Y:S01]  /*0340*/  ISETP.GE.AND P3, PT, R9, 0x1, PT ;  /* 0x000000010900780c */ /* 0x000fe20003f66270 */
[----:B------:R-:W-:-:S04]  /*0350*/  IMAD.WIDE.U32 R6, R84, c[0x0][0x278], RZ ;  /* 0x00009e0054067a25 */ /* 0x000fc800078e00ff */
[----:B------:R-:W-:Y:S01]  /*0360*/  IMAD.IADD R7, R7, 0x1, R11 ;  /* 0x0000000107077824 */ /* 0x000fe200078e020b */
[----:B------:R-:W-:Y:S01]  /*0370*/  LEA R11, R9, 0xffffff80, 0x7 ;  /* 0xffffff80090b7811 */ /* 0x000fe200078e38ff */
[----:B------:R-:W-:-:S04]  /*0380*/  IMAD.WIDE.U32 R2, R90, c[0x0][0x1d8], R2 ;  /* 0x000076005a027a25 */ /* 0x000fc800078e0002 */
[----:B------:R-:W-:Y:S01]  /*0390*/  @!P1 IMAD.IADD R8, R8, 0x1, -R13 ;  /* 0x0000000108089824 */ /* 0x000fe200078e0a0d */
[----:B------:R-:W-:Y:S01]  /*03a0*/  @!P1 IADD3 R0, R0, 0x1, RZ ;  /* 0x0000000100009810 */ /* 0x000fe20007ffe0ff */
[----:B------:R-:W-:Y:S01]  /*03b0*/  IMAD.MOV.U32 R50, RZ, RZ, RZ ;  /* 0x000000ffff327224 */ /* 0x000fe200078e00ff */
[----:B------:R-:W-:Y:S02]  /*03c0*/  IADD3 R85, P4, R11, R2, RZ ;  /* 0x000000020b557210 */ /* 0x000fe40007f9e0ff */
[----:B------:R-:W-:Y:S01]  /*03d0*/  ISETP.GE.U32.AND P0, PT, R8, R13, PT ;  /* 0x0000000d0800720c */ /* 0x000fe20003f06070 */
[----:B------:R-:W-:Y:S01]  /*03e0*/  IMAD R13, R82, c[0x0][0x190], RZ ;  /* 0x00006400520d7a24 */ /* 0x000fe200078e02ff */
[----:B------:R-:W-:Y:S01]  /*03f0*/  ISETP.NE.AND P1, PT, RZ, c[0x0][0x178], PT ;  /* 0x00005e00ff007a0c */ /* 0x000fe20003f25270 */
[----:B------:R-:W-:-:S04]  /*0400*/  IMAD.WIDE.U32 R8, R84, c[0x0][0x190], RZ ;  /* 0x0000640054087a25 */ /* 0x000fc800078e00ff */
[----:B------:R-:W-:Y:S01]  /*0410*/  IMAD R17, R84, c[0x0][0x194], R13 ;  /* 0x0000650054117a24 */ /* 0x000fe200078e020d */
[----:B------:R-:W-:-:S04]  /*0420*/  SHF.R.S32.HI R13, RZ, 0x1f, R11 ;  /* 0x0000001fff0d7819 */ /* 0x000fc8000001140b */
[----:B------:R-:W-:Y:S01]  /*0430*/  IADD3.X R10, R13, R3, R10, P4, !PT ;  /* 0x000000030d0a7210 */ /* 0x000fe200027fe40a */
[----:B------:R-:W-:Y:S01]  /*0440*/  IMAD.WIDE.U32 R2, R90, c[0x0][0x1e8], R4 ;  /* 0x00007a005a027a25 */ /* 0x000fe200078e0004 */
[----:B------:R-:W-:Y:S02]  /*0450*/  @P0 IADD3 R0, R0, 0x1, RZ ;  /* 0x0000000100000810 */ /* 0x000fe40007ffe0ff */
[----:B------:R-:W-:Y:S01]  /*0460*/  IADD3 R9, R9, R17, RZ ;  /* 0x0000001109097210 */ /* 0x000fe20007ffe0ff */
[----:B------:R-:W-:Y:S01]  /*0470*/  IMAD R17, R89, c[0x0][0x280], RZ ;  /* 0x0000a00059117a24 */ /* 0x000fe200078e02ff */
[----:B------:R-:W-:Y:S01]  /*0480*/  IADD3 R53, P0, R11, R2, RZ ;  /* 0x000000020b357210 */ /* 0x000fe20007f1e0ff */
[----:B------:R-:W-:Y:S02]  /*0490*/  IMAD.MOV.U32 R61, RZ, RZ, R0 ;  /* 0x000000ffff3d7224 */ /* 0x000fe400078e0000 */
[----:B------:R-:W-:Y:S01]  /*04a0*/  IMAD.WIDE.U32 R4, R90, c[0x0][0x280], R6 ;  /* 0x0000a0005a047a25 */ /* 0x000fe200078e0006 */
[----:B------:R-:W-:-:S02]  /*04b0*/  IADD3.X R2, R13, R3, R15, P0, !PT ;  /* 0x000000030d027210 */ /* 0x000fc400007fe40f */
[----:B------:R-:W-:Y:S01]  /*04c0*/  @!P2 IADD3 R61, -R61, RZ, RZ ;  /* 0x000000ff3d3da210 */ /* 0x000fe20007ffe1ff */
[----:B------:R-:W-:Y:S01]  /*04d0*/  IMAD R17, R90, c[0x0][0x284], R17 ;  /* 0x0000a1005a117a24 */ /* 0x000fe200078e0211 */
[----:B------:R-:W-:Y:S02]  /*04e0*/  IADD3 R4, P2, R11, R4, RZ ;  /* 0x000000040b047210 */ /* 0x000fe40007f5e0ff */
[----:B------:R-:W-:Y:S02]  /*04f0*/  ISETP.NE.U32.AND P0, PT, RZ, c[0x0][0x260], PT ;  /* 0x00009800ff007a0c */ /* 0x000fe40003f05070 */
[----:B------:R-:W-:Y:S02]  /*0500*/  @!P1 LOP3.LUT R61, RZ, c[0x0][0x178], RZ, 0x33, !PT ;  /* 0x00005e00ff3d9a12 */ /* 0x000fe400078e33ff */
[----:B------:R-:W-:Y:S02]  /*0510*/  IADD3.X R5, R13, R5, R17, P2, !PT ;  /* 0x000000050d057210 */ /* 0x000fe400017fe411 */
[----:B------:R-:W-:Y:S01]  /*0520*/  LEA R87, P1, R85, c[0x0][0x240], 0x1 ;  /* 0x0000900055577a11 */ /* 0x000fe200078208ff */
[----:B------:R-:W-:Y:S01]  /*0530*/  IMAD.WIDE.U32 R8, R61, c[0x0][0x1a8], R8 ;  /* 0x00006a003d087a25 */ /* 0x000fe200078e0008 */
[----:B------:R-:W-:-:S02]  /*0540*/  LEA R83, P2, R53, c[0x0][0x248], 0x1 ;  /* 0x0000920035537a11 */ /* 0x000fc400078408ff */
[----:B------:R-:W-:Y:S02]  /*0550*/  ISETP.NE.AND.EX P0, PT, RZ, c[0x0][0x264], PT, P0 ;  /* 0x00009900ff007a0c */ /* 0x000fe40003f05300 */
        /* <DEDUP_REMOVED lines=13> */
[----:B------:R-:W-:Y:S01]  /*0630*/  IADD3 R11, P5, R11, R8, RZ ;  /* 0x000000080b0b7210 */ /* 0x000fe20007fbe0ff */
[----:B------:R-:W-:Y:S01]  /*0640*/  @P0 IMAD.MOV.U32 R55, RZ, RZ, 0x8 ;  /* 0x00000008ff370424 */ /* 0x000fe200078e00ff */
[----:B------:R-:W-:Y:S01]  /*0650*/  LEA.HI.X R4, R4, c[0x0][0x30c], R5, 0x1, P4 ;  /* 0x0000c30004047a11 */ /* 0x000fe200020f0c05 */
[----:B------:R-:W-:Y:S01]  /*0660*/  @P0 IMAD R0, R0, c[0x0][0x16c], RZ ;  /* 0x00005b0000000a24 */ /* 0x000fe200078e02ff */
[----:B------:R-:W-:-:S02]  /*0670*/  IADD3.X R46, R13, R46, RZ, P5, !PT ;  /* 0x0000002e0d2e7210 */ /* 0x000fc40002ffe4ff */
        /* <DEDUP_REMOVED lines=15> */
[----:B------:R-:W-:Y:S01]  /*0770*/  MOV R50, RZ ;  /* 0x000000ff00327202 */ /* 0x000fe20000000f00 */
[----:B------:R-:W-:-:S02]  /*0780*/  IMAD R7, R61, c[0x0][0x2a4], R0 ;  /* 0x0000a9003d077a24 */ /* 0x000fc400078e0200 */
[----:B------:R-:W-:-:S04]  /*0790*/  IMAD.WIDE.U32 R62, R90, c[0x0][0x180], RZ ;  /* 0x000060005a3e7a25 */ /* 0x000fc800078e00ff */
[----:B------:R-:W-:-:S04]  /*07a0*/  IMAD.WIDE.U32 R64, R90, c[0x0][0x1b8], RZ ;  /* 0x00006e005a407a25 */ /* 0x000fc800078e00ff */
[----:B------:R-:W-:Y:S02]  /*07b0*/  IMAD.MOV.U32 R45, RZ, RZ, c[0x0][0x174] ;  /* 0x00005d00ff2d7624 */ /* 0x000fe400078e00ff */
[----:B------:R-:W-:Y:S02]  /*07c0*/  IMAD.MOV.U32 R43, RZ, RZ, RZ ;  /* 0x000000ffff2b7224 */ /* 0x000fe400078e00ff */
[----:B------:R-:W-:Y:S02]  /*07d0*/  IMAD.MOV.U32 R52, RZ, RZ, RZ ;  /* 0x000000ffff347224 */ /* 0x000fe400078e00ff */
[----:B0-----:R-:W-:Y:S01]  /*07e0*/  IMAD.WIDE.U32 R2, R84, c[0x0][0x298], R48 ;  /* 0x0000a60054027a25 */ /* 0x001fe200078e0030 */
[----:B------:R-:W-:Y:S02]  /*07f0*/  SHF.L.U32 R0, R48, 0x2, RZ ;  /* 0x0000000230007819 */ /* 0x000fe400000006ff */
[----:B------:R-:W-:Y:S01]  /*0800*/  MOV R49, R4 ;  /* 0x0000000400317202 */ /* 0x000fe20000000f00 */
[----:B------:R-:W-:Y:S01]  /*0810*/  IMAD.IADD R3, R3, 0x1, R5 ;  /* 0x0000000103037824 */ /* 0x000fe200078e0205 */
[----:B------:R-:W-:Y:S01]  /*0820*/  LOP3.LUT R67, R0, 0xffffff80, RZ, 0xc0, !PT ;  /* 0xffffff8000437812 */ /* 0x000fe200078ec0ff */
[----:B------:R-:W-:Y:S01]  /*0830*/  IMAD R5, R89, c[0x0][0x1b8], RZ ;  /* 0x00006e0059057a24 */ /* 0x000fe200078e02ff */
[----:B------:R-:W-:Y:S01]  /*0840*/  LOP3.LUT R42, R48, 0x1f, RZ, 0xc0, !PT ;  /* 0x0000001f302a7812 */ /* 0x000fe200078ec0ff */
[----:B------:R-:W-:Y:S01]  /*0850*/  IMAD.WIDE.U32 R60, R61, c[0x0][0x2a0], R2 ;  /* 0x0000a8003d3c7a25 */ /* 0x000fe200078e0002 */
[----:B------:R-:W-:-:S03]  /*0860*/  LOP3.LUT R66, R67, 0x1f, R48, 0xf8, !PT ;  /* 0x0000001f43427812 */ /* 0x000fc600078ef830 */
[----:B------:R-:W-:Y:S01]  /*0870*/  IMAD R3, R89, c[0x0][0x180], RZ ;  /* 0x0000600059037a24 */ /* 0x000fe200078e02ff */
[----:B------:R-:W-:Y:S01]  /*0880*/  LEA R29, P0, R60, c[0x0][0x318], 0x2 ;  /* 0x0000c6003c1d7a11 */ /* 0x000fe200078010ff */
[C---:B------:R-:W-:Y:S01]  /*0890*/  IMAD R5, R90.reuse, c[0x0][0x1bc], R5 ;  /* 0x00006f005a057a24 */ /* 0x040fe200078e0205 */
[----:B------:R-:W-:Y:S01]  /*08a0*/  IADD3 R40, R61, R7, RZ ;  /* 0x000000073d287210 */ /* 0x000fe20007ffe0ff */
[----:B------:R-:W-:Y:S01]  /*08b0*/  IMAD R3, R90, c[0x0][0x184], R3 ;  /* 0x000061005a037a24 */ /* 0x000fe200078e0203 */
[----:B------:R-:W-:Y:S01]  /*08c0*/  IADD3 R37, P1, R29, -0x180, RZ ;  /* 0xfffffe801d257810 */ /* 0x000fe20007f3e0ff */
[----:B------:R-:W-:Y:S01]  /*08d0*/  IMAD.IADD R39, R65, 0x1, R5 ;  /* 0x0000000141277824 */ /* 0x000fe200078e0205 */
[C---:B------:R-:W-:Y:S02]  /*08e0*/  IADD3 R31, P2, R29.reuse, -0x100, RZ ;  /* 0xffffff001d1f7810 */ /* 0x040fe40007f5e0ff */
[----:B------:R-:W-:Y:S02]  /*08f0*/  LEA.HI.X R26, R60, c[0x0][0x31c], R40, 0x2, P0 ;  /* 0x0000c7003c1a7a11 */ /* 0x000fe400000f1428 */
[----:B------:R-:W-:-:S02]  /*0900*/  IADD3 R29, P3, R29, -0x80, RZ ;  /* 0xffffff801d1d7810 */ /* 0x000fc40007f7e0ff */
[C---:B------:R-:W-:Y:S02]  /*0910*/  IADD3.X R28, R26.reuse, -0x1, RZ, P1, !PT ;  /* 0xffffffff1a1c7810 */ /* 0x040fe40000ffe4ff */
[----:B------:R-:W-:Y:S02]  /*0920*/  IADD3.X R27, R26, -0x1, RZ, P2, !PT ;  /* 0xffffffff1a1b7810 */ /* 0x000fe400017fe4ff */
[----:B------:R-:W-:Y:S02]  /*0930*/  IADD3 R41, R63, R3, RZ ;  /* 0x000000033f297210 */ /* 0x000fe40007ffe0ff */
[----:B------:R-:W-:Y:S02]  /*0940*/  SHF.R.S32.HI R67, RZ, 0x1f, R66 ;  /* 0x0000001fff437819 */ /* 0x000fe40000011442 */
[C---:B------:R-:W-:Y:S02]  /*0950*/  LOP3.LUT R38, R66.reuse, 0x20, RZ, 0xfc, !PT ;  /* 0x0000002042267812 */ /* 0x040fe400078efcff */
[----:B------:R-:W-:-:S02]  /*0960*/  LOP3.LUT R36, R66, 0x40, RZ, 0xfc, !PT ;  /* 0x0000004042247812 */ /* 0x000fc400078efcff */
[----:B------:R-:W-:Y:S02]  /*0970*/  LOP3.LUT R30, R66, 0x60, RZ, 0xfc, !PT ;  /* 0x00000060421e7812 */ /* 0x000fe400078efcff */
[----:B-1----:R-:W-:Y:S02]  /*0980*/  IADD3.X R26, R26, -0x1, RZ, P3, !PT ;  /* 0xffffffff1a1a7810 */ /* 0x002fe40001ffe4ff */
.L_x_8155:
[----:B------:R-:W-:Y:S01]  /*0990*/  BAR.SYNC.DEFER_BLOCKING 0x0 ;  /* 0x0000000000007b1d */ /* 0x000fe20000010000 */
[----:B----4-:R-:W-:Y:S01]  /*09a0*/  LEA R25, R45, 0xffffff80, 0x7 ;  /* 0xffffff802d197811 */ /* 0x010fe200078e38ff */
[C---:B------:R-:W-:Y:S01]  /*09b0*/  IMAD.SHL.U32 R24, R66.reuse, 0x2, RZ ;  /* 0x0000000242187824 */ /* 0x040fe200078e00ff */
[C---:B------:R-:W-:Y:S02]  /*09c0*/  SHF.L.U64.HI R22, R66.reuse, 0x1, R67 ;  /* 0x0000000142167819 */ /* 0x040fe40000010243 */
[----:B------:R-:W-:Y:S02]  /*09d0*/  IADD3 R23, -R25, c[0x0][0x168], RZ ;  /* 0x00005a0019177a10 */ /* 0x000fe40007ffe1ff */
[----:B------:R-:W-:Y:S02]  /*09e0*/  IADD3 R2, P4, R87, R24, RZ ;  /* 0x0000001857027210 */ /* 0x000fe40007f9e0ff */
[----:B------:R-:W-:-:S02]  /*09f0*/  ISETP.GE.AND P0, PT, R66, R23, PT ;  /* 0x000000174200720c */ /* 0x000fc40003f06270 */
[-C--:B------:R-:W-:Y:S02]  /*0a00*/  ISETP.GE.AND P1, PT, R38, R23.reuse, PT ;  /* 0x000000172600720c */ /* 0x080fe40003f26270 */
[-C--:B------:R-:W-:Y:S02]  /*0a10*/  ISETP.GE.AND P2, PT, R36, R23.reuse, PT ;  /* 0x000000172400720c */ /* 0x080fe40003f46270 */
[----:B------:R-:W-:Y:S02]  /*0a20*/  ISETP.GE.AND P3, PT, R30, R23, PT ;  /* 0x000000171e00720c */ /* 0x000fe40003f66270 */
[----:B------:R-:W-:Y:S02]  /*0a30*/  PRMT R0, RZ, 0x7610, R0 ;  /* 0x00007610ff007816 */ /* 0x000fe40000000000 */
[----:B0-----:R-:W-:Y:S02]  /*0a40*/  PRMT R6, RZ, 0x7610, R6 ;  /* 0x00007610ff067816 */ /* 0x001fe40000000006 */
[----:B------:R-:W-:-:S02]  /*0a50*/  PRMT R8, RZ, 0x7610, R8 ;  /* 0x00007610ff087816 */ /* 0x000fc40000000008 */
[----:B------:R-:W-:Y:S02]  /*0a60*/  PRMT R10, RZ, 0x7610, R10 ;  /* 0x00007610ff0a7816 */ /* 0x000fe4000000000a */
[----:B------:R-:W-:-:S05]  /*0a70*/  IADD3.X R3, R85, R22, RZ, P4, !PT ;  /* 0x0000001655037210 */ /* 0x000fca00027fe4ff */
[----:B--2---:R-:W2:Y:S04]  /*0a80*/  @!P0 LDG.E.U16 R0, [R2.64] ;  /* 0x0000000402008981 */ /* 0x004ea8000c1e1500 */
[----:B---3--:R-:W3:Y:S04]  /*0a90*/  @!P1 LDG.E.U16 R6, [R2.64+0x40] ;  /* 0x0000400402069981 */ /* 0x008ee8000c1e1500 */
        /* <DEDUP_REMOVED lines=26> */
[-C--:B------:R-:W-:Y:S01]  /*0c40*/  ISETP.GE.AND P2, PT, R36, R23.reuse, PT ;  /* 0x000000172400720c */ /* 0x080fe20003f46270 */
[----:B------:R-:W-:Y:S01]  /*0c50*/  IMAD.X R7, R49, 0x1, R22, P0 ;  /* 0x0000000131077824 */ /* 0x000fe200000e0616 */
[-C--:B------:R-:W-:Y:S02]  /*0c60*/  ISETP.GE.AND P0, PT, R66, R23.reuse, PT ;  /* 0x000000174200720c */ /* 0x080fe40003f06270 */
[----:B------:R-:W-:Y:S02]  /*0c70*/  ISETP.GE.AND P3, PT, R30, R23, PT ;  /* 0x000000171e00720c */ /* 0x000fe40003f66270 */
[----:B------:R-:W-:Y:S02]  /*0c80*/  PRMT R0, RZ, 0x7610, R0 ;  /* 0x00007610ff007816 */ /* 0x000fe40000000000 */
[----:B-1----:R-:W-:-:S02]  /*0c90*/  PRMT R8, RZ, 0x7610, R8 ;  /* 0x00007610ff087816 */ /* 0x002fc40000000008 */
        /* <DEDUP_REMOVED lines=13> */
[----:B------:R-:W-:-:S02]  /*0d70*/  PRMT R4, RZ, 0x5410, R69 ;  /* 0x00005410ff047816 */ /* 0x000fc40000000045 */
[----:B------:R-:W-:Y:S02]  /*0d80*/  ISETP.LT.AND P0, PT, RZ, c[0x0][0x16c], PT ;  /* 0x00005b00ff007a0c */ /* 0x000fe40003f01270 */
[--C-:B0-----:R-:W-:Y:S02]  /*0d90*/  PRMT R33, RZ, 0x5410, R3.reuse ;  /* 0x00005410ff217816 */ /* 0x101fe40000000003 */
[----:B------:R-:W-:Y:S02]  /*0da0*/  PRMT R3, RZ, 0x7610, R3 ;  /* 0x00007610ff037816 */ /* 0x000fe40000000003 */
[----:B-1----:R-:W-:-:S07]  /*0db0*/  PRMT R7, RZ, 0x5410, R2 ;  /* 0x00005410ff077816 */ /* 0x002fce0000000002 */
[----:B------:R-:W-:Y:S01]  /*0dc0*/  @!P0 MOV R16, RZ ;  /* 0x000000ff00108202 */ /* 0x000fe20000000f00 */
[----:B------:R-:W-:Y:S01]  /*0dd0*/  @!P0 CS2R R14, SRZ ;  /* 0x00000000000e8805 */ /* 0x000fe2000001ff00 */
[----:B--2---:R0:W-:Y:S04]  /*0de0*/  STS.U16 [R91], R0 ;  /* 0x000000005b007388 */ /* 0x0041e80000000400 */
[----:B---3--:R-:W-:Y:S04]  /*0df0*/  STS.U16 [R91+0x40], R8 ;  /* 0x000040085b007388 */ /* 0x008fe80000000400 */
[----:B----4-:R-:W-:Y:S01]  /*0e00*/  STS.U16 [R91+0x80], R10 ;  /* 0x0000800a5b007388 */ /* 0x010fe20000000400 */
[----:B0-----:R-:W-:-:S03]  /*0e10*/  PRMT R0, RZ, 0x5410, R68 ;  /* 0x00005410ff007816 */ /* 0x001fc60000000044 */
[----:B------:R-:W-:Y:S01]  /*0e20*/  STS.U16 [R91+0xc0], R20 ;  /* 0x0000c0145b007388 */ /* 0x000fe20000000400 */
[----:B------:R-:W-:-:S06]  /*0e30*/  NOP ;  /* 0x0000000000007918 */ /* 0x000fcc0000000000 */
[----:B------:R-:W0:Y:S02]  /*0e40*/  LDS.64 R12, [R44.X8] ;  /* 0x000000002c0c7984 */ /* 0x000e240000008a00 */
[--C-:B0-----:R-:W-:Y:S02]  /*0e50*/  PRMT R21, RZ, 0x5410, R12.reuse ;  /* 0x00005410ff157816 */ /* 0x101fe4000000000c */
[----:B------:R-:W-:Y:S02]  /*0e60*/  PRMT R20, RZ, 0x7610, R12 ;  /* 0x00007610ff147816 */ /* 0x000fe4000000000c */
[--C-:B------:R-:W-:Y:S01]  /*0e70*/  PRMT R19, RZ, 0x5410, R13.reuse ;  /* 0x00005410ff137816 */ /* 0x100fe2000000000d */
[C---:B------:R-:W-:Y:S01]  /*0e80*/  FFMA.FTZ R5, R21.reuse, R0, R52 ;  /* 0x0000000015057223 */ /* 0x040fe20000010034 */
[----:B------:R-:W-:Y:S01]  /*0e90*/  PRMT R0, RZ, 0x7610, R68 ;  /* 0x00007610ff007816 */ /* 0x000fe20000000044 */
[----:B-----5:R-:W-:Y:S01]  /*0ea0*/  FMUL.FTZ R10, R21, R88 ;  /* 0x00000058150a7220 */ /* 0x020fe20000410000 */
[----:B------:R-:W-:Y:S01]  /*0eb0*/  PRMT R18, RZ, 0x7610, R13 ;  /* 0x00007610ff127816 */ /* 0x000fe2000000000d */
[----:B------:R-:W-:Y:S01]  /*0ec0*/  @!P0 IMAD.MOV.U32 R13, RZ, RZ, RZ ;  /* 0x000000ffff0d8224 */ /* 0x000fe200078e00ff */
[----:B------:R-:W-:Y:S01]  /*0ed0*/  PRMT R52, RZ, 0x7610, R69 ;  /* 0x00007610ff347816 */ /* 0x000fe20000000045 */
[----:B------:R-:W-:-:S02]  /*0ee0*/  FFMA.FTZ R0, R20, R0, R5 ;  /* 0x0000000014007223 */ /* 0x000fc40000010005 */
[----:B------:R-:W-:Y:S02]  /*0ef0*/  FMUL.FTZ R11, R20, R88 ;  /* 0x00000058140b7220 */ /* 0x000fe40000410000 */
[C---:B------:R-:W-:Y:S01]  /*0f00*/  FFMA.FTZ R5, R19.reuse, R4, R0 ;  /* 0x0000000413057223 */ /* 0x040fe20000010000 */
[----:B------:R-:W-:Y:S01]  /*0f10*/  MOV R0, c[0x0][0x174] ;  /* 0x00005d0000007a02 */ /* 0x000fe20000000f00 */
[----:B------:R-:W-:Y:S02]  /*0f20*/  FMUL.FTZ R8, R19, R88 ;  /* 0x0000005813087220 */ /* 0x000fe40000410000 */
[----:B------:R-:W-:Y:S01]  /*0f30*/  FFMA.FTZ R52, R18, R52, R5 ;  /* 0x0000003412347223 */ /* 0x000fe20000010005 */
[----:B------:R-:W-:Y:S01]  /*0f40*/  PRMT R5, RZ, 0x7610, R2 ;  /* 0x00007610ff057816 */ /* 0x000fe20000000002 */
[----:B------:R-:W-:Y:S02]  /*0f50*/  IMAD R17, R0, 0x80, R43 ;  /* 0x0000008000117824 */ /* 0x000fe400078e022b */
[----:B------:R-:W-:-:S03]  /*0f60*/  FMUL.FTZ R9, R18, R88 ;  /* 0x0000005812097220 */ /* 0x000fc60000410000 */
[----:B------:R-:W-:Y:S01]  /*0f70*/  SHF.R.S32.HI R12, RZ, 0x1f, R17 ;  /* 0x0000001fff0c7819 */ /* 0x000fe20000011411 */
[----:B------:R-:W-:Y:S06]  /*0f80*/  BAR.SYNC.DEFER_BLOCKING 0x0 ;  /* 0x0000000000007b1d */ /* 0x000fec0000010000 */
[----:B------:R-:W-:Y:S05]  /*0f90*/  @!P0 BRA `(.L_x_8137) ;  /* 0x000015b000008947 */ /* 0x000fea0003800000 */
[C---:B------:R-:W-:Y:S01]  /*0fa0*/  SHF.L.U32 R76, R17.reuse, 0x2, RZ ;  /* 0x00000002114c7819 */ /* 0x040fe200000006ff */
[----:B------:R-:W-:Y:S01]  /*0fb0*/  HFMA2.MMA R0, -RZ, RZ, 0, 0 ;  /* 0x00000000ff007435 */ /* 0x000fe200000001ff */
[----:B------:R-:W-:Y:S01]  /*0fc0*/  SHF.L.U64.HI R23, R17, 0x2, R12 ;  /* 0x0000000211177819 */ /* 0x000fe2000001020c */
[--C-:B------:R-:W-:Y:S01]  /*0fd0*/  FADD.FTZ R6, R5, R86.reuse ;  /* 0x0000005605067221 */ /* 0x100fe20000010000 */
[C---:B------:R-:W-:Y:S01]  /*0fe0*/  IADD3 R72, P1, R76.reuse, R37, RZ ;  /* 0x000000254c487210 */ /* 0x040fe20007f3e0ff */
[--C-:B------:R-:W-:Y:S01]  /*0ff0*/  FADD.FTZ R4, R3, R86.reuse ;  /* 0x0000005603047221 */ /* 0x100fe20000010000 */
[C---:B------:R-:W-:Y:S01]  /*1000*/  IADD3 R74, P2, R76.reuse, R31, RZ ;  /* 0x0000001f4c4a7210 */ /* 0x040fe20007f5e0ff */
[--C-:B------:R-:W-:Y:S01]  /*1010*/  FADD.FTZ R7, R7, R86.reuse ;  /* 0x0000005607077221 */ /* 0x100fe20000010000 */
[----:B------:R-:W-:Y:S01]  /*1020*/  IADD3 R70, P0, R25, R60, RZ ;  /* 0x0000003c19467210 */ /* 0x000fe20007f1e0ff */
[----:B------:R-:W-:Y:S01]  /*1030*/  FADD.FTZ R5, R33, R86 ;  /* 0x0000005621057221 */ /* 0x000fe20000010000 */
[----:B------:R-:W-:Y:S01]  /*1040*/  IADD3 R76, P3, R76, R29, RZ ;  /* 0x0000001d4c4c7210 */ /* 0x000fe20007f7e0ff */
[----:B------:R-:W-:Y:S01]  /*1050*/  CS2R R2, SRZ ;  /* 0x0000000000027805 */ /* 0x000fe2000001ff00 */
[----:B------:R-:W-:Y:S01]  /*1060*/  IMAD.MOV.U32 R16, RZ, RZ, RZ ;  /* 0x000000ffff107224 */ /* 0x000fe200078e00ff */
[----:B------:R-:W-:Y:S01]  /*1070*/  CS2R R14, SRZ ;  /* 0x00000000000e7805 */ /* 0x000fe2000001ff00 */
[----:B------:R-:W-:Y:S01]  /*1080*/  IMAD.MOV.U32 R13, RZ, RZ, RZ ;  /* 0x000000ffff0d7224 */ /* 0x000fe200078e00ff */
[----:B------:R-:W-:Y:S01]  /*1090*/  LEA.HI.X.SX32 R71, R25, R40, 0x1, P0 ;  /* 0x0000002819477211 */ /* 0x000fe200000f0eff */
[C---:B------:R-:W-:Y:S01]  /*10a0*/  IMAD.X R75, R23.reuse, 0x1, R27, P2 ;  /* 0x00000001174b7824 */ /* 0x040fe200010e061b */
[----:B------:R-:W-:-:S02]  /*10b0*/  IADD3.X R73, R23, R28, RZ, P1, !PT ;  /* 0x0000001c17497210 */ /* 0x000fc40000ffe4ff */
[----:B------:R-:W-:Y:S02]  /*10c0*/  IADD3.X R77, R23, R26, RZ, P3, !PT ;  /* 0x0000001a174d7210 */ /* 0x000fe40001ffe4ff */
.L_x_8150:
[----:B------:R-:W-:Y:S01]  /*10d0*/  SHF.R.S32.HI R108, RZ, 0x1f, R2 ;  /* 0x0000001fff6c7819 */ /* 0x000fe20000011402 */
[----:B------:R-:W-:Y:S01]  /*10e0*/  IMAD.MOV.U32 R34, RZ, RZ, R62 ;  /* 0x000000ffff227224 */ /* 0x000fe200078e003e */
[----:B------:R-:W-:Y:S01]  /*10f0*/  IADD3 R23, -R25, c[0x0][0x168], RZ ;  /* 0x00005a0019177a10 */ /* 0x000fe20007ffe1ff */
[----:B------:R-:W-:Y:S01]  /*1100*/  IMAD.WIDE.U32 R32, R2, c[0x0][0x1a0], R66 ;  /* 0x0000680002207a25 */ /* 0x000fe200078e0042 */
[----:B------:R-:W-:Y:S02]  /*1110*/  MOV R35, R41 ;  /* 0x0000002900237202 */ /* 0x000fe40000000f00 */
[-C--:B------:R-:W-:Y:S01]  /*1120*/  ISETP.GE.AND P0, PT, R66, R23.reuse, PT ;  /* 0x000000174200720c */ /* 0x080fe20003f06270 */
[----:B------:R-:W-:Y:S01]  /*1130*/  IMAD R81, R108, c[0x0][0x1a0], RZ ;  /* 0x000068006c517a24 */ /* 0x000fe200078e02ff */
[-C--:B------:R-:W-:Y:S01]  /*1140*/  ISETP.GE.AND P1, PT, R38, R23.reuse, PT ;  /* 0x000000172600720c */ /* 0x080fe20003f26270 */
[----:B---3--:R-:W-:Y:S01]  /*1150*/  IMAD R79, R108, c[0x0][0x188], RZ ;  /* 0x000062006c4f7a24 */ /* 0x008fe200078e02ff */
[-C--:B------:R-:W-:Y:S01]  /*1160*/  ISETP.GE.AND P2, PT, R36, R23.reuse, PT ;  /* 0x000000172400720c */ /* 0x080fe20003f46270 */
[----:B------:R-:W-:Y:S01]  /*1170*/  IMAD R81, R2, c[0x0][0x1a4], R81 ;  /* 0x0000690002517a24 */ /* 0x000fe200078e0251 */
[----:B------:R-:W-:Y:S01]  /*1180*/  ISETP.GE.AND P3, PT, R30, R23, PT ;  /* 0x000000171e00720c */ /* 0x000fe20003f66270 */
[----:B------:R-:W-:Y:S01]  /*1190*/  IMAD.WIDE.U32 R34, R2, c[0x0][0x188], R34 ;  /* 0x0000620002227a25 */ /* 0x000fe200078e0022 */
[----:B------:R-:W-:-:S02]  /*11a0*/  LEA R78, P5, R32, R47, 0x1 ;  /* 0x0000002f204e7211 */ /* 0x000fc400078a08ff */
[----:B------:R-:W-:Y:S01]  /*11b0*/  PRMT R92, RZ, 0x7610, R92 ;  /* 0x00007610ff5c7816 */ /* 0x000fe2000000005c */
[----:B------:R-:W-:Y:S01]  /*11c0*/  IMAD R79, R2, c[0x0][0x18c], R79 ;  /* 0x00006300024f7a24 */ /* 0x000fe200078e024f */
[----:B------:R-:W-:Y:S01]  /*11d0*/  PRMT R94, RZ, 0x7610, R94 ;  /* 0x00007610ff5e7816 */ /* 0x000fe2000000005e */
[----:B------:R-:W-:Y:S01]  /*11e0*/  IMAD.IADD R33, R33, 0x1, R81 ;  /* 0x0000000121217824 */ /* 0x000fe200078e0251 */
[----:B------:R-:W-:Y:S02]  /*11f0*/  PRMT R96, RZ, 0x7610, R96 ;  /* 0x00007610ff607816 */ /* 0x000fe40000000060 */
[----:B------:R-:W-:Y:S02]  /*1200*/  IADD3 R35, R35, R79, RZ ;  /* 0x0000004f23237210 */ /* 0x000fe40007ffe0ff */
[----:B------:R-:W-:Y:S02]  /*1210*/  PRMT R98, RZ, 0x7610, R98 ;  /* 0x00007610ff627816 */ /* 0x000fe40000000062 */
[----:B------:R-:W-:-:S02]  /*1220*/  LEA.HI.X R79, R32, R46, R33, 0x1, P5 ;  /* 0x0000002e204f7211 */ /* 0x000fc400028f0c21 */
[----:B------:R-:W-:-:S03]  /*1230*/  LEA R80, P4, R34, c[0x0][0x220], 0x2 ;  /* 0x0000880022507a11 */ /* 0x000fc600078810ff */
[----:B0-2---:R0:W2:Y:S01]  /*1240*/  @!P0 LDG.E.U16 R92, [R78.64] ;  /* 0x000000044e5c8981 */ /* 0x0050a2000c1e1500 */
[----:B------:R-:W-:-:S03]  /*1250*/  LEA.HI.X R81, R34, c[0x0][0x224], R35, 0x2, P4 ;  /* 0x0000890022517a11 */ /* 0x000fc600020f1423 */
[----:B------:R0:W3:Y:S04]  /*1260*/  @!P1 LDG.E.U16 R94, [R78.64+0x40] ;  /* 0x000040044e5e9981 */ /* 0x0000e8000c1e1500 */
[----:B------:R0:W4:Y:S04]  /*1270*/  @!P2 LDG.E.U16 R96, [R78.64+0x80] ;  /* 0x000080044e60a981 */ /* 0x000128000c1e1500 */
[----:B------:R0:W4:Y:S04]  /*1280*/  @!P3 LDG.E.U16 R98, [R78.64+0xc0] ;  /* 0x0000c0044e62b981 */ /* 0x000128000c1e1500 */
[----:B------:R-:W4:Y:S01]  /*1290*/  LDG.E R80, [R80.64] ;  /* 0x0000000450507981 */ /* 0x000f22000c1e1900 */
[----:B------:R-:W-:Y:S01]  /*12a0*/  IADD3 R35, R45, -0x1, RZ ;  /* 0xffffffff2d237810 */ /* 0x000fe20007ffe0ff */
[----:B------:R-:W-:Y:S01]  /*12b0*/  IMAD R91, R108, c[0x0][0x1c0], RZ ;  /* 0x000070006c5b7a24 */ /* 0x000fe200078e02ff */
[----:B------:R-:W-:Y:S01]  /*12c0*/  MOV R33, R39 ;  /* 0x0000002700217202 */ /* 0x000fe20000000f00 */
[----:B------:R-:W-:Y:S01]  /*12d0*/  IMAD.MOV.U32 R32, RZ, RZ, R64 ;  /* 0x000000ffff207224 */ /* 0x000fe200078e0040 */
[----:B------:R-:W-:Y:S01]  /*12e0*/  LEA.HI R34, R35, R35, RZ, 0x1 ;  /* 0x0000002323227211 */ /* 0x000fe200078f08ff */
[----:B------:R-:W-:-:S02]  /*12f0*/  IMAD R93, R2, c[0x0][0x1c4], R91 ;  /* 0x00007100025d7a24 */ /* 0x000fc400078e025b */
[----:B------:R-:W-:Y:S01]  /*1300*/  IMAD.WIDE.U32 R32, R2, c[0x0][0x1c0], R32 ;  /* 0x0000700002207a25 */ /* 0x000fe200078e0020 */
[----:B------:R-:W-:-:S04]  /*1310*/  LOP3.LUT R100, R34, 0xfffffe, RZ, 0xc0, !PT ;  /* 0x00fffffe22647812 */ /* 0x000fc800078ec0ff */
[----:B------:R-:W-:Y:S02]  /*1320*/  LEA R34, P0, R32, c[0x0][0x230], 0x2 ;  /* 0x00008c0020227a11 */ /* 0x000fe400078010ff */
[----:B0-----:R-:W-:Y:S01]  /*1330*/  IADD3 R79, R33, R93, RZ ;  /* 0x0000005d214f7210 */ /* 0x001fe20007ffe0ff */
[----:B------:R-:W-:Y:S02]  /*1340*/  IMAD.SHL.U32 R91, R44, 0x2, RZ ;  /* 0x000000022c5b7824 */ /* 0x000fe400078e00ff */
[----:B------:R-:W-:Y:S01]  /*1350*/  IMAD.IADD R33, R35, 0x1, -R100 ;  /* 0x0000000123217824 */ /* 0x000fe200078e0a64 */
[----:B------:R-:W-:Y:S02]  /*1360*/  LEA.HI.X R35, R32, c[0x0][0x234], R79, 0x2, P0 ;  /* 0x00008d0020237a11 */ /* 0x000fe400000f144f */
[C---:B------:R-:W-:Y:S02]  /*1370*/  ISETP.NE.AND P1, PT, R48.reuse, RZ, PT ;  /* 0x000000ff3000720c */ /* 0x040fe40003f25270 */
[----:B------:R-:W-:-:S11]  /*1380*/  IADD3 R32, R48, 0x200, RZ ;  /* 0x0000020030207810 */ /* 0x000fd60007ffe0ff */
[----:B------:R-:W-:Y:S01]  /*1390*/  @!P1 IMAD R32, R33, 0x100, R2 ;  /* 0x0000010021209824 */ /* 0x000fe200078e0202 */
[----:B--2---:R0:W-:Y:S04]  /*13a0*/  STS.U16 [R91], R92 ;  /* 0x0000005c5b007388 */ /* 0x0041e80000000400 */
[----:B---3--:R-:W-:Y:S04]  /*13b0*/  STS.U16 [R91+0x40], R94 ;  /* 0x0000405e5b007388 */ /* 0x008fe80000000400 */
[----:B-1--4-:R1:W-:Y:S04]  /*13c0*/  STS.U16 [R91+0x80], R96 ;  /* 0x000080605b007388 */ /* 0x0123e80000000400 */
[----:B------:R-:W-:Y:S01]  /*13d0*/  STS.U16 [R91+0xc0], R98 ;  /* 0x0000c0625b007388 */ /* 0x000fe20000000400 */
[----:B------:R-:W-:-:S06]  /*13e0*/  NOP ;  /* 0x0000000000007918 */ /* 0x000fcc0000000000 */
[----:B------:R2:W3:Y:S01]  /*13f0*/  LDG.E R35, [R34.64] ;  /* 0x0000000422237981 */ /* 0x0004e2000c1e1900 */
[----:B------:R-:W-:-:S04]  /*1400*/  FMUL.FTZ R97, R80, 1.4426950216293334961 ;  /* 0x3fb8aa3b50617820 */ /* 0x000fc80000410000 */
[----:B------:R-:W-:-:S06]  /*1410*/  FMUL.FTZ R93, R7, R97 ;  /* 0x00000061075d7220 */ /* 0x000fcc0000410000 */
[----:B------:R-:W4:Y:S01]  /*1420*/  MUFU.EX2 R93, R93 ;  /* 0x0000005d005d7308 */ /* 0x000f220000000800 */
[----:B0-----:R-:W-:Y:S02]  /*1430*/  SHF.L.U32 R92, R32, 0x2, RZ ;  /* 0x00000002205c7819 */ /* 0x001fe400000006ff */
[----:B------:R-:W0:Y:S01]  /*1440*/  LDS.64 R32, [R44.X8] ;  /* 0x000000002c207984 */ /* 0x000e220000008a00 */
[----:B------:R-:W-:-:S03]  /*1450*/  ISETP.NE.AND P2, PT, R48, 0x1f, PT ;  /* 0x0000001f3000780c */ /* 0x000fc60003f45270 */
[----:B----4-:R4:W-:Y:S04]  /*1460*/  STS [R92+0x548], R93 ;  /* 0x0005485d5c007388 */ /* 0x0109e80000000800 */
[----:B------:R-:W-:Y:S01]  /*1470*/  BAR.SYNC.DEFER_BLOCKING 0x0 ;  /* 0x0000000000007b1d */ /* 0x000fe20000010000 */
[----:B------:R-:W-:-:S04]  /*1480*/  ISETP.GT.AND P0, PT, R45, 0x1, PT ;  /* 0x000000012d00780c */ /* 0x000fc80003f04270 */
[----:B------:R-:W-:Y:S01]  /*1490*/  ISETP.EQ.AND P0, PT, R42, RZ, P0 ;  /* 0x000000ff2a00720c */ /* 0x000fe20000702270 */
[-C--:B------:R-:W-:Y:S02]  /*14a0*/  FMUL.FTZ R104, R6, R97.reuse ;  /* 0x0000006106687220 */ /* 0x080fe40000410000 */
[-C--:B--2---:R-:W-:Y:S02]  /*14b0*/  FMUL.FTZ R34, R4, R97.reuse ;  /* 0x0000006104227220 */ /* 0x084fe40000410000 */
[----:B------:R-:W-:Y:S01]  /*14c0*/  FMUL.FTZ R101, R5, R97 ;  /* 0x0000006105657220 */ /* 0x000fe20000410000 */
[----:B------:R2:W2:Y:S01]  /*14d0*/  @P2 LDS R117, [R48.X4+0xd4c] ;  /* 0x000d4c0030752984 */ /* 0x0004a20000004800 */
[----:B------:R-:W2:Y:S06]  /*14e0*/  MUFU.EX2 R104, R104 ;  /* 0x0000006800687308 */ /* 0x000eac0000000800 */
[----:B------:R-:W-:-:S02]  /*14f0*/  @P0 IADD3 R79, R45, -0x2, RZ ;  /* 0xfffffffe2d4f0810 */ /* 0x000fc40007ffe0ff */
[--C-:B-1----:R-:W-:Y:S02]  /*1500*/  PRMT R96, RZ, 0x5410, R68.reuse ;  /* 0x00005410ff607816 */ /* 0x102fe40000000044 */
[----:B------:R-:W-:Y:S01]  /*1510*/  PRMT R99, RZ, 0x7610, R68 ;  /* 0x00007610ff637816 */ /* 0x000fe20000000044 */
[----:B------:R-:W-:Y:S01]  /*1520*/  MUFU.EX2 R34, R34 ;  /* 0x0000002200227308 */ /* 0x000fe20000000800 */
[----:B------:R-:W-:Y:S01]  /*1530*/  @P0 IMAD R79, R79, c[0x0][0x16c], R2 ;  /* 0x00005b004f4f0a24 */ /* 0x000fe200078e0202 */
[--C-:B0-----:R-:W-:Y:S01]  /*1540*/  PRMT R81, RZ, 0x5410, R32.reuse ;  /* 0x00005410ff517816 */ /* 0x101fe20000000020 */
[----:B------:R-:W-:Y:S01]  /*1550*/  FMUL.FTZ R106, R7, R96 ;  /* 0x00000060076a7220 */ /* 0x000fe20000410000 */
[----:B----4-:R-:W-:-:S04]  /*1560*/  PRMT R92, RZ, 0x7610, R32 ;  /* 0x00007610ff5c7816 */ /* 0x010fc80000000020 */
[----:B------:R-:W0:Y:S01]  /*1570*/  MUFU.EX2 R101, R101 ;  /* 0x0000006500657308 */ /* 0x000e220000000800 */
[----:B------:R-:W-:Y:S01]  /*1580*/  PRMT R94, RZ, 0x5410, R69 ;  /* 0x00005410ff5e7816 */ /* 0x000fe20000000045 */
[----:B------:R-:W-:Y:S02]  /*1590*/  FMUL.FTZ R107, R6, R99 ;  /* 0x00000063066b7220 */ /* 0x000fe40000410000 */
[----:B------:R-:W-:Y:S01]  /*15a0*/  IMAD.MOV.U32 R95, RZ, RZ, RZ ;  /* 0x000000ffff5f7224 */ /* 0x000fe200078e00ff */
[----:B------:R-:W-:Y:S01]  /*15b0*/  PRMT R105, RZ, 0x5410, R33 ;  /* 0x00005410ff697816 */ /* 0x000fe20000000021 */
[----:B------:R-:W-:Y:S01]  /*15c0*/  @P0 IMAD.WIDE R78, R79, 0x8, R54 ;  /* 0x000000084f4e0825 */ /* 0x000fe200078e0236 */
[----:B------:R-:W-:-:S03]  /*15d0*/  PRMT R97, RZ, 0x7610, R69 ;  /* 0x00007610ff617816 */ /* 0x000fc60000000045 */
[----:B------:R-:W-:Y:S01]  /*15e0*/  FMUL.FTZ R102, R5, R94 ;  /* 0x0000005e05667220 */ /* 0x000fe20000410000 */
[----:B------:R1:W5:Y:S01]  /*15f0*/  @P0 LDG.E R95, [R78.64+0x4] ;  /* 0x000004044e5f0981 */ /* 0x000362000c1e1900 */
[----:B------:R-:W-:Y:S02]  /*1600*/  FMUL.FTZ R114, R81, R106 ;  /* 0x0000006a51727220 */ /* 0x000fe40000410000 */
[----:B------:R-:W-:Y:S01]  /*1610*/  FMUL.FTZ R115, R92, R107 ;  /* 0x0000006b5c737220 */ /* 0x000fe20000410000 */
[----:B------:R-:W-:Y:S01]  /*1620*/  PRMT R98, RZ, 0x7610, R33 ;  /* 0x00007610ff627816 */ /* 0x000fe20000000021 */
[----:B------:R-:W-:Y:S01]  /*1630*/  FMUL.FTZ R103, R4, R97 ;  /* 0x0000006104677220 */ /* 0x000fe20000410000 */
[----:B------:R-:W-:Y:S01]  /*1640*/  BSSY B0, `(.L_x_8138) ;  /* 0x0000015000007945 */ /* 0x000fe20003800000 */
[----:B------:R-:W-:Y:S02]  /*1650*/  FMUL.FTZ R100, R105, R102 ;  /* 0x0000006669647220 */ /* 0x000fe40000410000 */
[----:B--2---:R-:W-:-:S02]  /*1660*/  FFMA.FTZ R32, R104, R114, R115 ;  /* 0x0000007268207223 */ /* 0x004fc40000010073 */
[----:B-1----:R-:W-:Y:S02]  /*1670*/  FMUL.FTZ R78, R93, R104 ;  /* 0x000000685d4e7220 */ /* 0x002fe40000410000 */
[C---:B0-----:R-:W-:Y:S02]  /*1680*/  FFMA.FTZ R118, R101.reuse, R32, R100 ;  /* 0x0000002065767223 */ /* 0x041fe40000010064 */
[----:B------:R-:W-:Y:S02]  /*1690*/  FMUL.FTZ R121, R101, R78 ;  /* 0x0000004e65797220 */ /* 0x000fe40000410000 */
[-C--:B---3--:R-:W-:Y:S02]  /*16a0*/  FMUL.FTZ R113, R19, R35.reuse ;  /* 0x0000002313717220 */ /* 0x088fe40000410000 */
[-C--:B------:R-:W-:Y:S02]  /*16b0*/  FMUL.FTZ R112, R18, R35.reuse ;  /* 0x0000002312707220 */ /* 0x080fe40000410000 */
[----:B------:R-:W-:-:S02]  /*16c0*/  FMUL.FTZ R110, R20, R35 ;  /* 0x00000023146e7220 */ /* 0x000fc40000410000 */
[----:B------:R-:W-:Y:S02]  /*16d0*/  FFMA.FTZ R79, R34, R112, R113 ;  /* 0x00000070224f7223 */ /* 0x000fe40000010071 */
[----:B------:R-:W-:Y:S02]  /*16e0*/  FMUL.FTZ R33, R21, R35 ;  /* 0x0000002315217220 */ /* 0x000fe40000410000 */
[----:B------:R-:W-:Y:S02]  /*16f0*/  FMUL.FTZ R35, R98, R103 ;  /* 0x0000006762237220 */ /* 0x000fe40000410000 */
[----:B------:R-:W-:Y:S01]  /*1700*/  FFMA.FTZ R119, R101, R79, R110 ;  /* 0x0000004f65777223 */ /* 0x000fe2000001006e */
[----:B------:R-:W-:Y:S05]  /*1710*/  @P2 BRA `(.L_x_8139) ;  /* 0x0000007000002947 */ /* 0x000fea0003800000 */
[----:B------:R-:W-:Y:S01]  /*1720*/  ISETP.NE.AND P0, PT, R45, c[0x0][0x174], PT ;  /* 0x00005d002d007a0c */ /* 0x000fe20003f05270 */
[----:B------:R-:W-:-:S12]  /*1730*/  IMAD.MOV.U32 R117, RZ, RZ, 0x3f800000 ;  /* 0x3f800000ff757424 */ /* 0x000fd800078e00ff */
[----:B------:R-:W-:-:S04]  /*1740*/  @P0 LEA.HI R32, R45, R45, RZ, 0x1 ;  /* 0x0000002d2d200211 */ /* 0x000fc800078f08ff */
[----:B------:R-:W-:-:S04]  /*1750*/  @P0 LOP3.LUT R32, R32, 0xfffffe, RZ, 0xc0, !PT ;  /* 0x00fffffe20200812 */ /* 0x000fc800078ec0ff */
[----:B------:R-:W-:-:S04]  /*1760*/  @P0 IADD3 R79, -R32, R45, RZ ;  /* 0x0000002d204f0210 */ /* 0x000fc80007ffe1ff */
[----:B------:R-:W-:-:S05]  /*1770*/  @P0 LEA R79, R79, R2, 0x8 ;  /* 0x000000024f4f0211 */ /* 0x000fca00078e40ff */
[----:B------:R0:W1:Y:S02]  /*1780*/  @P0 LDS R117, [R79.X4+0x548] ;  /* 0x000548004f750984 */ /* 0x0000640000004800 */
.L_x_8139:
[----:B------:R-:W-:Y:S05]  /*1790*/  BSYNC B0 ;  /* 0x0000000000007941 */ /* 0x000fea0003800000 */
.L_x_8138:
[----:B-1----:R-:W-:Y:S01]  /*17a0*/  FMUL.FTZ R32, R34, R117 ;  /* 0x0000007522207220 */ /* 0x002fe20000410000 */
[----:B------:R-:W-:Y:S01]  /*17b0*/  ISETP.GE.AND P0, PT, R44, 0x1, PT ;  /* 0x000000012c00780c */ /* 0x000fe20003f06270 */
[----:B------:R-:W-:Y:S01]  /*17c0*/  FFMA.FTZ R118, R34, R118, R35 ;  /* 0x0000007622767223 */ /* 0x000fe20000010023 */
[C---:B------:R-:W-:Y:S01]  /*17d0*/  ISETP.NE.AND P3, PT, R42.reuse, 0x1f, PT ;  /* 0x0000001f2a00780c */ /* 0x040fe20003f65270 */
[----:B0-----:R-:W-:Y:S01]  /*17e0*/  FMUL.FTZ R79, R101, R32 ;  /* 0x00000020654f7220 */ /* 0x001fe20000410000 */
[----:B------:R-:W-:Y:S01]  /*17f0*/  ISETP.GE.U32.AND P4, PT, R42, 0x18, PT ;  /* 0x000000182a00780c */ /* 0x000fe20003f86070 */
[----:B------:R-:W-:Y:S01]  /*1800*/  FMUL.FTZ R121, R34, R121 ;  /* 0x0000007922797220 */ /* 0x000fe20000410000 */
[----:B------:R-:W0:Y:S01]  /*1810*/  SHFL.UP PT, R78, R118, 0x1, RZ ;  /* 0x04200000764e7989 */ /* 0x000e2200000e00ff */
[C---:B------:R-:W-:Y:S01]  /*1820*/  FFMA.FTZ R119, R104.reuse, R119, R33 ;  /* 0x0000007768777223 */ /* 0x040fe20000010021 */
[----:B------:R-:W-:Y:S01]  /*1830*/  IADD3 R125, -R25, c[0x0][0x168], -R48 ;  /* 0x00005a00197d7a10 */ /* 0x000fe20007ffe930 */
[----:B------:R-:W-:Y:S01]  /*1840*/  FMUL.FTZ R116, R104, R79 ;  /* 0x0000004f68747220 */ /* 0x000fe20000410000 */
[----:B------:R-:W1:Y:S01]  /*1850*/  SHFL.UP PT, R32, R121, 0x1, RZ ;  /* 0x0420000079207989 */ /* 0x000e6200000e00ff */
[----:B------:R-:W-:Y:S03]  /*1860*/  BSSY B0, `(.L_x_8140) ;  /* 0x0000071000007945 */ /* 0x000fe60003800000 */
        /* <DEDUP_REMOVED lines=30> */
[----:B------:R-:W-:-:S02]  /*1a50*/  IMAD.SHL.U32 R109, R2, 0x8, RZ ;  /* 0x00000008026d7824 */ /* 0x000fc400078e00ff */
[----:B---3--:R-:W-:Y:S01]  /*1a60*/  @!P3 FMUL.FTZ R116, R116, R79 ;  /* 0x0000004f7474b220 */ /* 0x008fe20000410000 */
[----:B------:R-:W2:Y:S01]  /*1a70*/  SHFL.DOWN PT, R120, R119, 0x8, 0x1f ;  /* 0x09001f0077787f89 */ /* 0x000ea200000e0000 */
[C---:B------:R-:W-:Y:S02]  /*1a80*/  ISETP.GE.AND P3, PT, R44.reuse, 0x8, PT ;  /* 0x000000082c00780c */ /* 0x040fe40003f66270 */
[----:B------:R-:W-:Y:S01]  /*1a90*/  MOV R79, RZ ;  /* 0x000000ff004f7202 */ /* 0x000fe20000000f00 */
        /* <DEDUP_REMOVED lines=10> */
[----:B------:R-:W2:Y:S01]  /*1b40*/  SHFL.DOWN PT, R120, R119, 0x10, 0x1f ;  /* 0x0a001f0077787f89 */ /* 0x000ea200000e0000 */
[----:B------:R-:W-:-:S03]  /*1b50*/  ISETP.GE.AND P4, PT, R125, 0x61, PT ;  /* 0x000000617d00780c */ /* 0x000fc60003f86270 */
        /* <DEDUP_REMOVED lines=8> */
[----:B-----5:R-:W-:Y:S01]  /*1be0*/  SHFL.IDX PT, R120, R95, RZ, 0x1f ;  /* 0x00001fff5f787589 */ /* 0x020fe200000e0000 */
[----:B------:R-:W-:-:S03]  /*1bf0*/  ISETP.GE.AND P3, PT, R125, 0x41, PT ;  /* 0x000000417d00780c */ /* 0x000fc60003f66270 */
[----:B------:R-:W0:Y:S04]  /*1c00*/  SHFL.UP PT, R121, R121, 0x1, RZ ;  /* 0x0420000079797989 */ /* 0x000e2800000e00ff */
[----:B------:R-:W-:Y:S04]  /*1c10*/  SHFL.DOWN PT, R124, R119, 0x1, 0x1f ;  /* 0x08201f00777c7f89 */ /* 0x000fe800000e0000 */
[----:B------:R-:W1:Y:S04]  /*1c20*/  SHFL.DOWN PT, R123, R116, 0x1, 0x1f ;  /* 0x08201f00747b7f89 */ /* 0x000e6800000e0000 */
[----:B------:R-:W-:Y:S04]  /*1c30*/  SHFL.IDX PT, R32, R119, RZ, 0x1f ;  /* 0x00001fff77207589 */ /* 0x000fe800000e0000 */
[----:B------:R-:W2:Y:S01]  /*1c40*/  SHFL.IDX PT, R111, R116, RZ, 0x1f ;  /* 0x00001fff746f7589 */ /* 0x000ea200000e0000 */
[----:B0-----:R-:W-:Y:S01]  /*1c50*/  @P1 FFMA.FTZ R120, R121, R120, R118 ;  /* 0x0000007879781223 */ /* 0x001fe20000010076 */
[----:B------:R-:W-:-:S03]  /*1c60*/  ISETP.GE.AND P1, PT, R125, 0x1, PT ;  /* 0x000000017d00780c */ /* 0x000fc60003f26270 */
[----:B------:R-:W-:Y:S02]  /*1c70*/  FFMA.FTZ R114, R93, R120, R114 ;  /* 0x000000785d727223 */ /* 0x000fe40000010072 */
[----:B-1----:R-:W-:Y:S01]  /*1c80*/  @P2 FFMA.FTZ R122, R123, R122, R124 ;  /* 0x0000007a7b7a2223 */ /* 0x002fe2000001007c */
[----:B------:R-:W-:Y:S01]  /*1c90*/  ISETP.GE.AND P2, PT, R125, 0x21, PT ;  /* 0x000000217d00780c */ /* 0x000fe20003f46270 */
[----:B------:R-:W-:Y:S02]  /*1ca0*/  FFMA.FTZ R93, R81, -R106, R114 ;  /* 0x8000006a515d7223 */ /* 0x000fe40000010072 */
[----:B------:R-:W-:Y:S02]  /*1cb0*/  FFMA.FTZ R95, R122, R117, R112 ;  /* 0x000000757a5f7223 */ /* 0x000fe40000010070 */
[----:B------:R-:W-:Y:S02]  /*1cc0*/  FFMA.FTZ R117, R104, R114, R115 ;  /* 0x0000007268757223 */ /* 0x000fe40000010073 */
[----:B------:R-:W-:-:S02]  /*1cd0*/  FFMA.FTZ R106, R34, R95, R113 ;  /* 0x0000005f226a7223 */ /* 0x000fc40000010071 */
[-C--:B------:R-:W-:Y:S02]  /*1ce0*/  FFMA.FTZ R113, R101, R117.reuse, R100 ;  /* 0x0000007565717223 */ /* 0x080fe40000010064 */
[----:B------:R-:W-:Y:S02]  /*1cf0*/  FFMA.FTZ R115, R21, R114, RZ ;  /* 0x0000007215737223 */ /* 0x000fe400000100ff */
[----:B------:R-:W-:Y:S02]  /*1d00*/  FFMA.FTZ R101, R101, R106, R110 ;  /* 0x0000006a65657223 */ /* 0x000fe4000001006e */
[----:B------:R-:W-:Y:S02]  /*1d10*/  FFMA.FTZ R112, R20, R117, R115 ;  /* 0x0000007514707223 */ /* 0x000fe40000010073 */
[----:B------:R-:W-:Y:S02]  /*1d20*/  FFMA.FTZ R104, R104, R101, R33 ;  /* 0x0000006568687223 */ /* 0x000fe40000010021 */
[----:B--2---:R-:W-:-:S02]  /*1d30*/  FFMA.FTZ R79, R111, R79, R32 ;  /* 0x0000004f6f4f7223 */ /* 0x004fc40000010020 */
[-C--:B------:R-:W-:Y:S02]  /*1d40*/  FFMA.FTZ R35, R34, R113.reuse, R35 ;  /* 0x0000007122237223 */ /* 0x080fe40000010023 */
[----:B------:R-:W-:Y:S02]  /*1d50*/  FFMA.FTZ R112, R19, R113, R112 ;  /* 0x0000007113707223 */ /* 0x000fe40000010070 */
[----:B------:R-:W-:Y:S02]  /*1d60*/  FMUL.FTZ R32, R7, R104 ;  /* 0x0000006807207220 */ /* 0x000fe40000410000 */
[----:B------:R-:W-:Y:S02]  /*1d70*/  FFMA.FTZ R100, R92, -R107, R117 ;  /* 0x8000006b5c647223 */ /* 0x000fe40000010075 */
[----:B------:R-:W-:Y:S02]  /*1d80*/  FFMA.FTZ R102, R105, -R102, R113 ;  /* 0x8000006669667223 */ /* 0x000fe40000010071 */
[----:B------:R-:W-:-:S02]  /*1d90*/  FFMA.FTZ R107, R18, R35, R112 ;  /* 0x00000023126b7223 */ /* 0x000fc40000010070 */
[----:B------:R-:W-:Y:S02]  /*1da0*/  FMUL.FTZ R110, R6, R101 ;  /* 0x00000065066e7220 */ /* 0x000fe40000410000 */
[----:B------:R-:W-:Y:S02]  /*1db0*/  FFMA.FTZ R33, R93, R32, RZ ;  /* 0x000000205d217223 */ /* 0x000fe400000100ff */
[----:B------:R-:W-:Y:S02]  /*1dc0*/  FMUL.FTZ R112, R4, R95 ;  /* 0x0000005f04707220 */ /* 0x000fe40000410000 */
[----:B------:R-:W-:Y:S02]  /*1dd0*/  FMUL.FTZ R113, R5, R106 ;  /* 0x0000006a05717220 */ /* 0x000fe40000410000 */
[----:B------:R-:W-:Y:S02]  /*1de0*/  FMUL.FTZ R78, R111, R78 ;  /* 0x0000004e6f4e7220 */ /* 0x000fe40000410000 */
[----:B------:R-:W-:-:S02]  /*1df0*/  FFMA.FTZ R103, R98, -R103, R35 ;  /* 0x8000006762677223 */ /* 0x000fc40000010023 */
[----:B------:R-:W-:Y:S01]  /*1e00*/  FFMA.FTZ R111, R100, R110, R33 ;  /* 0x0000006e646f7223 */ /* 0x000fe20000010021 */
[----:B------:R0:W-:Y:S01]  /*1e10*/  @!P0 STS.64 [R109+0xdc8], R78 ;  /* 0x000dc84e6d008388 */ /* 0x0001e20000000a00 */
[----:B------:R-:W-:Y:S02]  /*1e20*/  FMUL.FTZ R35, R97, R112 ;  /* 0x0000007061237220 */ /* 0x000fe40000410000 */
[-C--:B------:R-:W-:Y:S02]  /*1e30*/  FMUL.FTZ R34, R94, R113.reuse ;  /* 0x000000715e227220 */ /* 0x080fe40000410000 */
[----:B------:R-:W-:Y:S02]  /*1e40*/  FMUL.FTZ R33, R99, R110 ;  /* 0x0000006e63217220 */ /* 0x000fe40000410000 */
[----:B------:R-:W-:Y:S02]  /*1e50*/  FMUL.FTZ R32, R96, R32 ;  /* 0x0000002060207220 */ /* 0x000fe40000410000 */
[----:B------:R-:W-:Y:S01]  /*1e60*/  FMUL.FTZ R110, R103, R112 ;  /* 0x00000070676e7220 */ /* 0x000fe20000410000 */
[C---:B------:R-:W-:Y:S01]  /*1e70*/  SHF.L.U64.HI R112, R3.reuse, 0x2, R0 ;  /* 0x0000000203707819 */ /* 0x040fe20000010200 */
[----:B------:R-:W-:Y:S01]  /*1e80*/  FFMA.FTZ R111, R102, R113, R111 ;  /* 0x00000071666f7223 */ /* 0x000fe2000001006f */
[----:B------:R0:W-:Y:S01]  /*1e90*/  STS.128 [R48.X16+0x110], R32 ;  /* 0x0001102030007388 */ /* 0x0001e2000000cc00 */
[----:B------:R-:W-:-:S02]  /*1ea0*/  SHF.L.U32 R113, R3, 0x2, RZ ;  /* 0x0000000203717819 */ /* 0x000fc400000006ff */
[----:B------:R-:W-:Y:S02]  /*1eb0*/  FADD.FTZ R110, R111, R110 ;  /* 0x0000006e6f6e7221 */ /* 0x000fe40000010000 */
[----:B------:R-:W-:Y:S01]  /*1ec0*/  IMAD R111, R112, c[0x0][0x2b0], RZ ;  /* 0x0000ac00706f7a24 */ /* 0x000fe200078e02ff */
[----:B------:R-:W-:Y:S06]  /*1ed0*/  BAR.SYNC.DEFER_BLOCKING 0x0 ;  /* 0x0000000000007b1d */ /* 0x000fec0000010000 */
[----:B------:R-:W-:Y:S05]  /*1ee0*/  @!P1 BRA `(.L_x_8141) ;  /* 0x0000008000009947 */ /* 0x000fea0003800000 */
[----:B0-----:R-:W0:Y:S01]  /*1ef0*/  LDS R79, [R48.X4+0x110] ;  /* 0x00011000304f7984 */ /* 0x001e220000004800 */
[----:B------:R-:W-:-:S04]  /*1f00*/  IMAD R33, R108, c[0x0][0x2b0], RZ ;  /* 0x0000ac006c217a24 */ /* 0x000fc800078e02ff */
[C---:B------:R-:W-:Y:S02]  /*1f10*/  IMAD R35, R2.reuse, c[0x0][0x2b4], R33 ;  /* 0x0000ad0002237a24 */ /* 0x040fe400078e0221 */
[----:B------:R-:W-:-:S04]  /*1f20*/  IMAD.WIDE.U32 R32, R2, c[0x0][0x2b0], R70 ;  /* 0x0000ac0002207a25 */ /* 0x000fc800078e0046 */
[----:B------:R-:W-:Y:S01]  /*1f30*/  IMAD.IADD R33, R33, 0x1, R35 ;  /* 0x0000000121217824 */ /* 0x000fe200078e0223 */
[----:B------:R-:W-:-:S04]  /*1f40*/  LEA R34, P1, R32, c[0x0][0x318], 0x2 ;  /* 0x0000c60020227a11 */ /* 0x000fc800078210ff */
[----:B------:R-:W-:-:S05]  /*1f50*/  LEA.HI.X R35, R32, c[0x0][0x31c], R33, 0x2, P1 ;  /* 0x0000c70020237a11 */ /* 0x000fca00008f1421 */
[----:B0-----:R0:W-:Y:S04]  /*1f60*/  RED.E.ADD.F32.FTZ.RN.STRONG.GPU [R34.64], R79 ;  /* 0x0000004f2200798e */ /* 0x0011e8000c10e784 */
.L_x_8141:
[----:B------:R-:W-:Y:S05]  /*1f70*/  BSYNC B0 ;  /* 0x0000000000007941 */ /* 0x000fea0003800000 */
.L_x_8140:
[----:B0-----:R0:W1:Y:S01]  /*1f80*/  LDS R35, [R48.X4+0x190] ;  /* 0x0001900030237984 */ /* 0x0010620000004800 */
[----:B------:R-:W-:Y:S01]  /*1f90*/  BSSY B0, `(.L_x_8142) ;  /* 0x0000006000007945 */ /* 0x000fe20003800000 */
[----:B------:R-:W-:Y:S01]  /*1fa0*/  IMAD R111, R113, c[0x0][0x2b4], R111 ;  /* 0x0000ad00716f7a24 */ /* 0x000fe200078e026f */
[----:B------:R-:W-:Y:S05]  /*1fb0*/  @!P2 BRA `(.L_x_8143) ;  /* 0x000000300000a947 */ /* 0x000fea0003800000 */
[----:B------:R-:W-:-:S05]  /*1fc0*/  IMAD.WIDE.U32 R32, R113, c[0x0][0x2b0], R72 ;  /* 0x0000ac0071207a25 */ /* 0x000fca00078e0048 */
[----:B------:R-:W-:-:S05]  /*1fd0*/  IADD3 R33, R33, R111, RZ ;  /* 0x0000006f21217210 */ /* 0x000fca0007ffe0ff */
[----:B-1----:R1:W-:Y:S02]  /*1fe0*/  RED.E.ADD.F32.FTZ.RN.STRONG.GPU [R32.64], R35 ;  /* 0x000000232000798e */ /* 0x0023e4000c10e784 */
.L_x_8143:
[----:B------:R-:W-:Y:S05]  /*1ff0*/  BSYNC B0 ;  /* 0x0000000000007941 */ /* 0x000fea0003800000 */
.L_x_8142:
[----:B------:R2:W3:Y:S01]  /*2000*/  LDS R79, [R48.X4+0x210] ;  /* 0x00021000304f7984 */ /* 0x0004e20000004800 */
[----:B------:R-:W-:Y:S01]  /*2010*/  BSSY B0, `(.L_x_8144) ;  /* 0x0000006000007945 */ /* 0x000fe20003800000 */
[----:B-1----:R-:W-:Y:S01]  /*2020*/  IMAD.WIDE.U32 R32, R113, c[0x0][0x2b0], R76 ;  /* 0x0000ac0071207a25 */ /* 0x002fe200078e004c */
[----:B------:R-:W-:Y:S05]  /*2030*/  @!P3 BRA `(.L_x_8145) ;  /* 0x000000300000b947 */ /* 0x000fea0003800000 */
[----:B------:R-:W-:-:S04]  /*2040*/  IMAD.WIDE.U32 R34, R113, c[0x0][0x2b0], R74 ;  /* 0x0000ac0071227a25 */ /* 0x000fc800078e004a */
[----:B------:R-:W-:-:S05]  /*2050*/  IMAD.IADD R35, R111, 0x1, R35 ;  /* 0x000000016f237824 */ /* 0x000fca00078e0223 */
[----:B---3--:R1:W-:Y:S02]  /*2060*/  RED.E.ADD.F32.FTZ.RN.STRONG.GPU [R34.64], R79 ;  /* 0x0000004f2200798e */ /* 0x0083e4000c10e784 */
.L_x_8145:
[----:B------:R-:W-:Y:S05]  /*2070*/  BSYNC B0 ;  /* 0x0000000000007941 */ /* 0x000fea0003800000 */
.L_x_8144:
[----:B-1----:R1:W4:Y:S01]  /*2080*/  LDS R35, [R48.X4+0x290] ;  /* 0x0002900030237984 */ /* 0x0023220000004800 */
[----:B------:R-:W-:Y:S01]  /*2090*/  BSSY B0, `(.L_x_8146) ;  /* 0x0000004000007945 */ /* 0x000fe20003800000 */
[----:B------:R-:W-:Y:S05]  /*20a0*/  @!P4 BRA `(.L_x_8147) ;  /* 0x000000200000c947 */ /* 0x000fea0003800000 */
[----:B------:R-:W-:-:S05]  /*20b0*/  IADD3 R33, R111, R33, RZ ;  /* 0x000000216f217210 */ /* 0x000fca0007ffe0ff */
[----:B----4-:R4:W-:Y:S02]  /*20c0*/  RED.E.ADD.F32.FTZ.RN.STRONG.GPU [R32.64], R35 ;  /* 0x000000232000798e */ /* 0x0109e4000c10e784 */
.L_x_8147:
[----:B------:R-:W-:Y:S05]  /*20d0*/  BSYNC B0 ;  /* 0x0000000000007941 */ /* 0x000fea0003800000 */
.L_x_8146:
[----:B----4-:R-:W4:Y:S01]  /*20e0*/  SHFL.DOWN PT, R33, R110, 0x1, 0x1f ;  /* 0x08201f006e217f89 */ /* 0x010f2200000e0000 */
[----:B------:R-:W-:Y:S01]  /*20f0*/  ISETP.GT.AND P1, PT, R44, 0x1e, PT ;  /* 0x0000001e2c00780c */ /* 0x000fe20003f24270 */
[----:B------:R-:W-:Y:S01]  /*2100*/  FMUL.FTZ R92, R92, R101 ;  /* 0x000000655c5c7220 */ /* 0x000fe20000410000 */
[----:B------:R-:W-:Y:S01]  /*2110*/  ISETP.NE.AND P2, PT, R44, RZ, PT ;  /* 0x000000ff2c00720c */ /* 0x000fe20003f45270 */
[----:B------:R-:W5:Y:S01]  /*2120*/  SHFL.DOWN PT, R32, R107, 0x1, 0x1f ;  /* 0x08201f006b207f89 */ /* 0x000f6200000e0000 */
[C---:B------:R-:W-:Y:S01]  /*2130*/  FMUL.FTZ R34, R80.reuse, R95 ;  /* 0x0000005f50227220 */ /* 0x040fe20000410000 */
[----:B------:R-:W-:Y:S01]  /*2140*/  BSSY B0, `(.L_x_8148) ;  /* 0x000003a000007945 */ /* 0x000fe20003800000 */
        /* <DEDUP_REMOVED lines=9> */
[----:B----4-:R-:W-:Y:S02]  /*21e0*/  @!P1 FADD.FTZ R110, R110, R33 ;  /* 0x000000216e6e9221 */ /* 0x010fe40000010000 */
[----:B------:R-:W-:Y:S02]  /*21f0*/  FMUL.FTZ R80, R93, R80 ;  /* 0x000000505d507220 */ /* 0x000fe40000410000 */
[----:B-----5:R-:W-:Y:S01]  /*2200*/  @!P1 FADD.FTZ R107, R107, R32 ;  /* 0x000000206b6b9221 */ /* 0x020fe20000010000 */
[----:B------:R-:W4:Y:S01]  /*2210*/  SHFL.DOWN PT, R33, R110, 0x2, 0x1f ;  /* 0x08401f006e217f89 */ /* 0x000f2200000e0000 */
[----:B------:R-:W-:Y:S01]  /*2220*/  ISETP.GT.AND P1, PT, R44, 0x1d, PT ;  /* 0x0000001d2c00780c */ /* 0x000fe20003f24270 */
[----:B------:R-:W-:Y:S02]  /*2230*/  FFMA.FTZ R94, R94, R105, R35 ;  /* 0x000000695e5e7223 */ /* 0x000fe40000010023 */
[----:B------:R-:W5:Y:S01]  /*2240*/  SHFL.DOWN PT, R32, R107, 0x2, 0x1f ;  /* 0x08401f006b207f89 */ /* 0x000f6200000e0000 */
        /* <DEDUP_REMOVED lines=41> */
.L_x_8149:
[----:B----4-:R-:W-:Y:S05]  /*24e0*/  BSYNC B0 ;  /* 0x0000000000007941 */ /* 0x010fea0003800000 */
.L_x_8148:
[----:B------:R-:W-:Y:S02]  /*24f0*/  IADD3 R2, R2, 0x1, RZ ;  /* 0x0000000102027810 */ /* 0x000fe40007ffe0ff */
[----:B------:R-:W-:Y:S02]  /*2500*/  IADD3 R3, P1, R3, 0x1, RZ ;  /* 0x0000000103037810 */ /* 0x000fe40007f3e0ff */
[----:B------:R-:W-:Y:S02]  /*2510*/  ISETP.GE.AND P0, PT, R2, c[0x0][0x16c], PT ;  /* 0x00005b0002007a0c */ /* 0x000fe40003f06270 */
[----:B------:R-:W-:-:S11]  /*2520*/  IADD3.X R0, RZ, R0, RZ, P1, !PT ;  /* 0x00000000ff007210 */ /* 0x000fd60000ffe4ff */
[----:B------:R-:W-:Y:S01]  /*2530*/  @P0 CALL.REL.NOINC `(.L_x_8137) ;  /* 0x0000001000000944 */ /* 0x000fe20003c00000 */
[----:B------:R-:W-:Y:S05]  /*2540*/  BRA `(.L_x_8150) ;  /* 0xffffeb8000007947 */ /* 0x000fea000383ffff */
.L_x_8137:
[----:B------:R-:W-:Y:S01]  /*2550*/  BAR.SYNC.DEFER_BLOCKING 0x0 ;  /* 0x0000000000007b1d */ /* 0x000fe20000010000 */
[----:B------:R-:W-:Y:S01]  /*2560*/  ISETP.NE.AND P0, PT, R48, RZ, PT ;  /* 0x000000ff3000720c */ /* 0x000fe20003f05270 */
[----:B------:R-:W-:Y:S01]  /*2570*/  IMAD.WIDE.U32 R2, R84, c[0x0][0x2d8], RZ ;  /* 0x0000b60054027a25 */ /* 0x000fe200078e00ff */
[----:B------:R-:W-:Y:S02]  /*2580*/  F2FP.BF16.PACK_AB R6, R11, R10 ;  /* 0x0000000a0b06723e */ /* 0x000fe400000010ff */
[----:B------:R-:W-:Y:S01]  /*2590*/  F2FP.BF16.PACK_AB R7, R9, R8 ;  /* 0x000000080907723e */ /* 0x000fe200000010ff */
[----:B------:R-:W-:Y:S01]  /*25a0*/  IMAD R9, R82, c[0x0][0x2d8], RZ ;  /* 0x0000b60052097a24 */ /* 0x000fe200078e02ff */
[----:B------:R-:W-:Y:S01]  /*25b0*/  IADD3 R24, P2, R24, -0xc0, RZ ;  /* 0xffffff4018187810 */ /* 0x000fe20007f5e0ff */
[----:B------:R-:W-:Y:S02]  /*25c0*/  BSSY B0, `(.L_x_8151) ;  /* 0x0000026000007945 */ /* 0x000fe40003800000 */
[----:B------:R-:W-:Y:S01]  /*25d0*/  IMAD R9, R84, c[0x0][0x2dc], R9 ;  /* 0x0000b70054097a24 */ /* 0x000fe200078e0209 */
[----:B------:R-:W-:-:S02]  /*25e0*/  IADD3.X R22, R22, -0x1, RZ, P2, !PT ;  /* 0xffffffff16167810 */ /* 0x000fc400017fe4ff */
[----:B------:R-:W-:Y:S01]  /*25f0*/  IADD3 R4, P5, R24, c[0x0][0x330], RZ ;  /* 0x0000cc0018047a10 */ /* 0x000fe20007fbe0ff */
[----:B------:R-:W-:-:S03]  /*2600*/  IMAD.IADD R3, R3, 0x1, R9 ;  /* 0x0000000103037824 */ /* 0x000fc600078e0209 */
[----:B------:R-:W-:Y:S01]  /*2610*/  IADD3.X R0, R22, c[0x0][0x334], RZ, P5, !PT ;  /* 0x0000cd0016007a10 */ /* 0x000fe20002ffe4ff */
[----:B------:R-:W-:Y:S01]  /*2620*/  IMAD.WIDE.U32 R2, R90, c[0x0][0x2e0], R2 ;  /* 0x0000b8005a027a25 */ /* 0x000fe200078e0002 */
[----:B------:R4:W-:Y:S01]  /*2630*/  STS.64 [R44.X8], R6 ;  /* 0x000000062c007388 */ /* 0x0009e20000008a00 */
[----:B------:R-:W-:-:S06]  /*2640*/  NOP ;  /* 0x0000000000007918 */ /* 0x000fcc0000000000 */
[----:B------:R-:W-:Y:S04]  /*2650*/  LDS.U16 R11, [R91] ;  /* 0x000000005b0b7984 */ /* 0x000fe80000000400 */
[----:B------:R-:W-:Y:S01]  /*2660*/  LDS.U16 R19, [R91+0x40] ;  /* 0x000040005b137984 */ /* 0x000fe20000000400 */
[----:B----4-:R-:W-:-:S03]  /*2670*/  IMAD R7, R89, c[0x0][0x2e0], RZ ;  /* 0x0000b80059077a24 */ /* 0x010fc600078e02ff */
[----:B------:R-:W-:Y:S01]  /*2680*/  LDS.U16 R21, [R91+0x80] ;  /* 0x000080005b157984 */ /* 0x000fe20000000400 */
[----:B------:R-:W-:Y:S01]  /*2690*/  IMAD R35, R90, c[0x0][0x2e4], R7 ;  /* 0x0000b9005a237a24 */ /* 0x000fe200078e0207 */
[----:B------:R-:W-:Y:S02]  /*26a0*/  IADD3 R7, P1, R17, R2, RZ ;  /* 0x0000000211077210 */ /* 0x000fe40007f3e0ff */
[----:B------:R-:W-:Y:S01]  /*26b0*/  LDS.U16 R33, [R91+0xc0] ;  /* 0x0000c0005b217984 */ /* 0x000fe20000000400 */
[----:B------:R-:W-:Y:S02]  /*26c0*/  IADD3 R2, P5, R66, R25, RZ ;  /* 0x0000001942027210 */ /* 0x000fe40007fbe0ff */
[----:B------:R-:W-:Y:S01]  /*26d0*/  IADD3.X R3, R12, R35, R3, P1, !PT ;  /* 0x000000230c037210 */ /* 0x000fe20000ffe403 */
[----:B------:R-:W-:Y:S04]  /*26e0*/  @!P0 STS [0x100], R23 ;  /* 0x00010017ff008388 */ /* 0x000fe80000000800 */
[----:B------:R-:W-:Y:S01]  /*26f0*/  BAR.SYNC.DEFER_BLOCKING 0x0 ;  /* 0x0000000000007b1d */ /* 0x000fe20000010000 */
[----:B------:R-:W-:-:S05]  /*2700*/  LEA R4, P6, R7, R4, 0x1 ;  /* 0x0000000407047211 */ /* 0x000fca00078c08ff */
[----:B------:R-:W4:Y:S02]  /*2710*/  LDS R5, [0x100] ;  /* 0x00010000ff057984 */ /* 0x000f240000000800 */
[-C--:B----4-:R-:W-:Y:S02]  /*2720*/  ISETP.GE.AND P4, PT, R66, R5.reuse, PT ;  /* 0x000000054200720c */ /* 0x090fe40003f86270 */
[-C--:B------:R-:W-:Y:S02]  /*2730*/  ISETP.GE.AND P3, PT, R36, R5.reuse, PT ;  /* 0x000000052400720c */ /* 0x080fe40003f66270 */
[-C--:B------:R-:W-:Y:S02]  /*2740*/  ISETP.GE.AND P2, PT, R38, R5.reuse, PT ;  /* 0x000000052600720c */ /* 0x080fe40003f46270 */
[----:B------:R-:W-:Y:S02]  /*2750*/  ISETP.GE.AND P1, PT, R30, R5, PT ;  /* 0x000000051e00720c */ /* 0x000fe40003f26270 */
[----:B------:R-:W-:-:S02]  /*2760*/  LEA.HI.X R5, R7, R0, R3, 0x1, P6 ;  /* 0x0000000007057211 */ /* 0x000fc400030f0c03 */
        /* <DEDUP_REMOVED lines=11> */
.L_x_8152:
[----:B------:R-:W-:Y:S05]  /*2820*/  BSYNC B0 ;  /* 0x0000000000007941 */ /* 0x000fea0003800000 */
.L_x_8151:
[----:B------:R5:W-:Y:S01]  /*2830*/  @!P3 STG.E.U16 [R4.64+0x40], R21 ;  /* 0x000040150400b986 */ /* 0x000be2000c101504 */
        /* <DEDUP_REMOVED lines=8> */
[----:B------:R-:W-:Y:S01]  /*28c0*/  BAR.SYNC.DEFER_BLOCKING 0x0 ;  /* 0x0000000000007b1d */ /* 0x000fe20000010000 */
[----:B-----5:R-:W-:Y:S02]  /*28d0*/  IMAD R21, R82, c[0x0][0x2f8], RZ ;  /* 0x0000be0052157a24 */ /* 0x020fe400078e02ff */
[----:B------:R-:W-:Y:S02]  /*28e0*/  FADD.FTZ R50, R15, R16 ;  /* 0x000000100f327221 */ /* 0x000fe40000010000 */
[C---:B------:R-:W-:Y:S02]  /*28f0*/  IMAD R21, R84.reuse, c[0x0][0x2fc], R21 ;  /* 0x0000bf0054157a24 */ /* 0x040fe400078e0215 */
[----:B0-----:R-:W-:-:S05]  /*2900*/  IMAD.WIDE.U32 R4, R84, c[0x0][0x2f8], RZ ;  /* 0x0000be0054047a25 */ /* 0x001fca00078e00ff */
[----:B------:R-:W-:Y:S01]  /*2910*/  IADD3 R13, R5, R21, RZ ;  /* 0x00000015050d7210 */ /* 0x000fe20007ffe0ff */
[----:B------:R-:W-:Y:S01]  /*2920*/  STS.64 [R44.X8], R6 ;  /* 0x000000062c007388 */ /* 0x000fe20000008a00 */
[----:B------:R-:W-:-:S06]  /*2930*/  NOP ;  /* 0x0000000000007918 */ /* 0x000fcc0000000000 */
[----:B----4-:R-:W-:Y:S04]  /*2940*/  LDS.U16 R9, [R91] ;  /* 0x000000005b097984 */ /* 0x010fe80000000400 */
        /* <DEDUP_REMOVED lines=17> */
.L_x_8154:
[----:B------:R-:W-:Y:S05]  /*2a60*/  BSYNC B0 ;  /* 0x0000000000007941 */ /* 0x000fea0003800000 */
.L_x_8153:
        /* <DEDUP_REMOVED lines=13> */
[----:B------:R-:W-:Y:S02]  /*2b40*/  ISETP.GT.AND P4, PT, R45, 0x1, PT ;  /* 0x000000012d00780c */ /* 0x000fe40003f84270 */
[----:B------:R-:W-:Y:S02]  /*2b50*/  LEA R2, P3, R17, R0, 0x1 ;  /* 0x0000000011027211 */ /* 0x000fe400078608ff */
[----:B------:R-:W-:-:S02]  /*2b60*/  IADD3 R45, R45, -0x1, RZ ;  /* 0xffffffff2d2d7810 */ /* 0x000fc40007ffe0ff */
        /* <DEDUP_REMOVED lines=14> */
.L_x_8136:
        /* <DEDUP_REMOVED lines=24> */
.L_x_8157:
[----:B0-----:R-:W-:Y:S05]  /*2dd0*/  BSYNC B0 ;  /* 0x0000000000007941 */ /* 0x001fea0003800000 */
.L_x_8156:
        /* <DEDUP_REMOVED lines=23> */
.L_x_8159:
[----:B------:R-:W0:Y:S02]  /*2f50*/  S2R R13, SR_TID.X ;  /* 0x00000000000d7919 */ /* 0x000e240000002100 */
.L_x_8160:
[----:B0-----:R-:W-:Y:S05]  /*2f60*/  BSYNC B0 ;  /* 0x0000000000007941 */ /* 0x001fea0003800000 */
.L_x_8158:
[----:B------:R-:W-:-:S13]  /*2f70*/  ISETP.GE.AND P0, PT, R13, c[0x0][0x16c], PT ;  /* 0x00005b000d007a0c */ /* 0x000fda0003f06270 */
[----:B------:R-:W-:Y:S05]  /*2f80*/  @P0 EXIT ;  /* 0x000000000000094d */ /* 0x000fea0003800000 */
[C---:B------:R-:W-:Y:S02]  /*2f90*/  IMAD R5, R89.reuse, c[0x0][0x2c8], RZ ;  /* 0x0000b20059057a24 */ /* 0x040fe400078e02ff */
[----:B------:R-:W-:Y:S02]  /*2fa0*/  IMAD R89, R89, c[0x0][0x288], RZ ;  /* 0x0000a20059597a24 */ /* 0x000fe400078e02ff */
[----:B----4-:R-:W-:-:S04]  /*2fb0*/  IMAD.WIDE.U32 R2, R90, c[0x0][0x2c8], RZ ;  /* 0x0000b2005a027a25 */ /* 0x010fc800078e00ff */
[C---:B------:R-:W-:Y:S02]  /*2fc0*/  IMAD R5, R90.reuse, c[0x0][0x2cc], R5 ;  /* 0x0000b3005a057a24 */ /* 0x040fe400078e0205 */
[C---:B------:R-:W-:Y:S02]  /*2fd0*/  IMAD R19, R90.reuse, c[0x0][0x28c], R89 ;  /* 0x0000a3005a137a24 */ /* 0x040fe400078e0259 */
[----:B------:R-:W-:Y:S01]  /*2fe0*/  IMAD.WIDE.U32 R90, R90, c[0x0][0x288], RZ ;  /* 0x0000a2005a5a7a25 */ /* 0x000fe200078e00ff */
[----:B------:R-:W-:-:S03]  /*2ff0*/  IADD3 R21, R3, R5, RZ ;  /* 0x0000000503157210 */ /* 0x000fc60007ffe0ff */
[----:B------:R-:W-:Y:S02]  /*3000*/  IMAD.IADD R19, R91, 0x1, R19 ;  /* 0x000000015b137824 */ /* 0x000fe400078e0213 */
.L_x_8161:
        /* <DEDUP_REMOVED lines=18> */
[----:B------:R-:W-:Y:S01]  /*3130*/  LEA.HI.X R7, R4, c[0x0][0x314], R7, 0x2, P0 ;  /* 0x0000c50004077a11 */ /* 0x000fe200000f1407 */
[----:B------:R-:W-:Y:S01]  /*3140*/  IMAD.IADD R5, R9, 0x1, R11 ;  /* 0x0000000109057824 */ /* 0x000fe200078e020b */
[----:B------:R-:W-:-:S04]  /*3150*/  ISETP.GE.AND P0, PT, R13, c[0x0][0x16c], PT ;  /* 0x00005b000d007a0c */ /* 0x000fc80003f06270 */
[----:B------:R-:W-:Y:S01]  /*3160*/  LEA.HI.X R11, R8, c[0x0][0x324], R5, 0x2, P1 ;  /* 0x0000c900080b7a11 */ /* 0x000fe200008f1405 */
[----:B0-----:R0:W-:Y:S04]  /*3170*/  RED.E.ADD.F32.FTZ.RN.STRONG.GPU [R6.64], R15 ;  /* 0x0000000f0600798e */ /* 0x0011e8000c10e784 */
[----:B-1----:R0:W-:Y:S04]  /*3180*/  RED.E.ADD.F32.FTZ.RN.STRONG.GPU [R10.64], R17 ;  /* 0x000000110a00798e */ /* 0x0021e8000c10e784 */
[----:B------:R-:W-:Y:S05]  /*3190*/  @!P0 BRA `(.L_x_8161) ;  /* 0xfffffe7000008947 */ /* 0x000fea000383ffff */
[----:B------:R-:W-:Y:S05]  /*31a0*/  EXIT ;  /* 0x000000000000794d */ /* 0x000fea0003800000 */
.L_x_8162:
        /* <DEDUP_REMOVED lines=13> */
.L_x_9140:


//--------------------- .text._Z25selective_scan_bwd_kernelI32Selective_Scan_bwd_kernel_traitsILi32ELi4ELb0ELb1ELb0ELb0ELb1EN3c108BFloat16EfEEv12SSMParamsBwd --------------------------
	.section	.text._Z25selective_scan_bwd_kernelI32Selective_Scan_bwd_kernel_traitsILi32ELi4ELb0ELb1ELb0ELb0ELb1EN3c108BFloat16EfEEv12SSMParamsBwd,"ax",@progbits
	.sectioninfo	@"SHI_REGISTERS=128"
	.align	128
        .global         _Z25selective_scan_bwd_kernelI32Selective_Scan_bwd_kernel_traitsILi32ELi4ELb0ELb1ELb0ELb0ELb1EN3c108BFloat16EfEEv12SSMParamsBwd
        .type           _Z25selective_scan_bwd_kernelI32Selective_Scan_bwd_kernel_traitsILi32ELi4ELb0ELb1ELb0ELb0ELb1EN3c108BFloat16EfEEv12SSMParamsBwd,@function
        .size           _Z25selective_scan_bwd_kernelI32Selective_Scan_bwd_kernel_traitsILi32ELi4ELb0ELb1ELb0ELb0ELb1EN3c108BFloat16EfEEv12SSMParamsBwd,(.L_x_9141 - _Z25selective_scan_bwd_kernelI32Selective_Scan_bwd_kernel_traitsILi32ELi4ELb0ELb1ELb0ELb0ELb1EN3c108BFloat16EfEEv12SSMParamsBwd)
        .other          _Z25selective_scan_bwd_kernelI32Selective_Scan_bwd_kernel_traitsILi32ELi4ELb0ELb1ELb0ELb0ELb1EN3c108BFloat16EfEEv12SSMParamsBwd,@"STO_CUDA_ENTRY STV_DEFAULT"
_Z25selective_scan_bwd_kernelI32Selective_Scan_bwd_kernel_traitsILi32ELi4ELb0ELb1ELb0ELb0ELb1EN3c108BFloat16EfEEv12SSMParamsBwd:
.text._Z25selective_scan_bwd_kernelI32Selective_Scan_bwd_kernel_traitsILi32ELi4ELb0ELb1ELb0ELb0ELb1EN3c108BFloat16EfEEv12SSMParamsBwd:
        /* <DEDUP_REMOVED lines=138> */
[----:B------:R-:W-:Y:S01]  /*08a0*/  IMAD.MOV.U32 R10, RZ, RZ, RZ ;  /* 0x000000ffff0a7224 */ /* 0x000fe200078e00ff */
[----:B------:R-:W-:Y:S01]  /*08b0*/  SHF.L.U32 R9, R12, 0x2, RZ ;  /* 0x000000020c097819 */ /* 0x000fe200000006ff */
[----:B------:R-:W-:Y:S01]  /*08c0*/  IMAD R25, R0, c[0x0][0x184], R23 ;  /* 0x0000610000197a24 */ /* 0x000fe200078e0217 */
[----:B------:R-:W-:-:S02]  /*08d0*/  IADD3 R24, P0, R28, -0x180, RZ ;  /* 0xfffffe801c187810 */ /* 0x000fc40007f1e0ff */
[----:B------:R-:W-:Y:S01]  /*08e0*/  LOP3.LUT R61, R9, 0xffffff80, RZ, 0xc0, !PT ;  /* 0xffffff80093d7812 */ /* 0x000fe200078ec0ff */
[----:B------:R-:W-:Y:S01]  /*08f0*/  IMAD.IADD R25, R57, 0x1, R25 ;  /* 0x0000000139197824 */ /* 0x000fe200078e0219 */
[C---:B------:R-:W-:Y:S02]  /*0900*/  IADD3 R26, P1, R28.reuse, -0x100, RZ ;  /* 0xffffff001c1a7810 */ /* 0x040fe40007f3e0ff */
[----:B------:R-:W-:Y:S02]  /*0910*/  LOP3.LUT R60, R61, 0x1f, R12, 0xf8, !PT ;  /* 0x0000001f3d3c7812 */ /* 0x000fe400078ef80c */
[----:B------:R-:W-:Y:S02]  /*0920*/  IADD3 R28, P2, R28, -0x80, RZ ;  /* 0xffffff801c1c7810 */ /* 0x000fe40007f5e0ff */
[C---:B------:R-:W-:Y:S02]  /*0930*/  IADD3.X R36, R38.reuse, -0x1, RZ, P0, !PT ;  /* 0xffffffff26247810 */ /* 0x040fe400007fe4ff */
[----:B------:R-:W-:-:S02]  /*0940*/  IADD3.X R37, R38, -0x1, RZ, P1, !PT ;  /* 0xffffffff26257810 */ /* 0x000fc40000ffe4ff */
[----:B------:R-:W-:Y:S02]  /*0950*/  MOV R9, RZ ;  /* 0x000000ff00097202 */ /* 0x000fe40000000f00 */
[----:B------:R-:W-:Y:S02]  /*0960*/  LOP3.LUT R23, R12, 0x1f, RZ, 0xc0, !PT ;  /* 0x0000001f0c177812 */ /* 0x000fe400078ec0ff */
[----:B------:R-:W-:Y:S02]  /*0970*/  SHF.R.S32.HI R61, RZ, 0x1f, R60 ;  /* 0x0000001fff3d7819 */ /* 0x000fe4000001143c */
[C---:B------:R-:W-:Y:S02]  /*0980*/  LOP3.LUT R29, R60.reuse, 0x20, RZ, 0xfc, !PT ;  /* 0x000000203c1d7812 */ /* 0x040fe400078efcff */
[C---:B------:R-:W-:Y:S02]  /*0990*/  LOP3.LUT R30, R60.reuse, 0x40, RZ, 0xfc, !PT ;  /* 0x000000403c1e7812 */ /* 0x040fe400078efcff */
[----:B------:R-:W-:-:S02]  /*09a0*/  LOP3.LUT R31, R60, 0x60, RZ, 0xfc, !PT ;  /* 0x000000603c1f7812 */ /* 0x000fc400078efcff */
[----:B0-----:R-:W-:Y:S02]  /*09b0*/  IADD3.X R38, R38, -0x1, RZ, P2, !PT ;  /* 0xffffffff26267810 */ /* 0x001fe400017fe4ff */
.L_x_8187:
[----:B------:R-:W-:Y:S01]  /*09c0*/  BAR.SYNC.DEFER_BLOCKING 0x0 ;  /* 0x0000000000007b1d */ /* 0x000fe20000010000 */
[----:B------:R-:W-:Y:S02]  /*09d0*/  LEA R62, R20, 0xffffff80, 0x7 ;  /* 0xffffff80143e7811 */ /* 0x000fe400078e38ff */
[----:B----4-:R-:W-:Y:S02]  /*09e0*/  LEA R32, P4, R60, R11, 0x1 ;  /* 0x0000000b3c207211 */ /* 0x010fe400078808ff */
[----:B------:R-:W-:Y:S02]  /*09f0*/  IADD3 R40, -R62, c[0x0][0x168], RZ ;  /* 0x00005a003e287a10 */ /* 0x000fe40007ffe1ff */
[----:B------:R-:W-:Y:S02]  /*0a00*/  PRMT R44, RZ, 0x7610, R44 ;  /* 0x00007610ff2c7816 */ /* 0x000fe4000000002c */
[-C--:B------:R-:W-:Y:S02]  /*0a10*/  ISETP.GE.AND P0, PT, R60, R40.reuse, PT ;  /* 0x000000283c00720c */ /* 0x080fe40003f06270 */
[----:B------:R-:W-:-:S02]  /*0a20*/  ISETP.GE.AND P1, PT, R29, R40, PT ;  /* 0x000000281d00720c */ /* 0x000fc40003f26270 */
[-C--:B------:R-:W-:Y:S02]  /*0a30*/  ISETP.GE.AND P2, PT, R30, R40.reuse, PT ;  /* 0x000000281e00720c */ /* 0x080fe40003f46270 */
[----:B------:R-:W-:Y:S02]  /*0a40*/  ISETP.GE.AND P3, PT, R31, R40, PT ;  /* 0x000000281f00720c */ /* 0x000fe40003f66270 */
[----:B0-----:R-:W-:Y:S02]  /*0a50*/  PRMT R46, RZ, 0x7610, R46 ;  /* 0x00007610ff2e7816 */ /* 0x001fe4000000002e */
[----:B------:R-:W-:Y:S02]  /*0a60*/  PRMT R48, RZ, 0x7610, R48 ;  /* 0x00007610ff307816 */ /* 0x000fe40000000030 */
[----:B------:R-:W-:Y:S02]  /*0a70*/  PRMT R64, RZ, 0x7610, R64 ;  /* 0x00007610ff407816 */ /* 0x000fe40000000040 */
        /* <DEDUP_REMOVED lines=19> */
[----:B---3--:R0:W-:Y:S04]  /*0bb0*/  STS.U16 [R39+0x40], R46 ;  /* 0x0000402e27007388 */ /* 0x0081e80000000400 */
[----:B----4-:R-:W-:Y:S04]  /*0bc0*/  STS.U16 [R39+0x80], R48 ;  /* 0x0000803027007388 */ /* 0x010fe80000000400 */
        /* <DEDUP_REMOVED lines=9> */
[-C--:B------:R-:W-:Y:S02]  /*0c60*/  ISETP.GE.AND P1, PT, R29, R40.reuse, PT ;  /* 0x000000281d00720c */ /* 0x080fe40003f26270 */
[C---:B------:R-:W-:Y:S02]  /*0c70*/  LEA.HI.X R47, R60.reuse, R17, R61, 0x1, P0 ;  /* 0x000000113c2f7211 */ /* 0x040fe400000f0c3d */
        /* <DEDUP_REMOVED lines=8> */
[----:B---3--:R-:W-:Y:S04]  /*0d00*/  STS.U16 [R39+0x40], R68 ;  /* 0x0000404427007388 */ /* 0x008fe80000000400 */
[----:B----4-:R-:W-:Y:S04]  /*0d10*/  STS.U16 [R39+0x80], R32 ;  /* 0x0000802027007388 */ /* 0x010fe80000000400 */
[----:B------:R0:W-:Y:S01]  /*0d20*/  STS.U16 [R39+0xc0], R70 ;  /* 0x0000c04627007388 */ /* 0x0001e20000000400 */
[----:B------:R-:W-:-:S06]  /*0d30*/  NOP ;  /* 0x0000000000007918 */ /* 0x000fcc0000000000 */
[----:B------:R-:W-:Y:S04]  /*0d40*/  LDS.64 R32, [R21.X8] ;  /* 0x0000000015207984 */ /* 0x000fe80000008a00 */
[----:B------:R-:W-:Y:S06]  /*0d50*/  BAR.SYNC.DEFER_BLOCKING 0x0 ;  /* 0x0000000000007b1d */ /* 0x000fec0000010000 */
[----:B-1----:R1:W2:Y:S04]  /*0d60*/  @!P0 LDG.E.U16 R72, [R46.64] ;  /* 0x000000042e488981 */ /* 0x0022a8000c1e1500 */
[----:B------:R1:W3:Y:S04]  /*0d70*/  @!P1 LDG.E.U16 R74, [R46.64+0x40] ;  /* 0x000040042e4a9981 */ /* 0x0002e8000c1e1500 */
[----:B------:R1:W4:Y:S04]  /*0d80*/  @!P2 LDG.E.U16 R76, [R46.64+0x80] ;  /* 0x000080042e4ca981 */ /* 0x000328000c1e1500 */
[----:B------:R1:W4:Y:S01]  /*0d90*/  @!P3 LDG.E.U16 R78, [R46.64+0xc0] ;  /* 0x0000c0042e4eb981 */ /* 0x000322000c1e1500 */
[----:B------:R-:W-:Y:S01]  /*0da0*/  ISETP.GE.AND P0, PT, R60, R40, PT ;  /* 0x000000283c00720c */ /* 0x000fe20003f06270 */
[----:B------:R-:W-:Y:S01]  /*0db0*/  IMAD R44, R6, c[0x0][0x1f0], RZ ;  /* 0x00007c00062c7a24 */ /* 0x000fe200078e02ff */
[----:B------:R-:W-:Y:S01]  /*0dc0*/  SHF.R.S32.HI R63, RZ, 0x1f, R62 ;  /* 0x0000001fff3f7819 */ /* 0x000fe2000001143e */
[----:B------:R-:W-:Y:S01]  /*0dd0*/  IMAD.WIDE.U32 R34, R5, c[0x0][0x1f0], RZ ;  /* 0x00007c0005227a25 */ /* 0x000fe200078e00ff */
[----:B0-----:R-:W-:-:S02]  /*0de0*/  PRMT R70, RZ, 0x7610, R70 ;  /* 0x00007610ff467816 */ /* 0x001fc40000000046 */
[----:B------:R-:W-:Y:S01]  /*0df0*/  PRMT R80, RZ, 0x7610, R80 ;  /* 0x00007610ff507816 */ /* 0x000fe20000000050 */
[----:B------:R-:W-:Y:S01]  /*0e00*/  IMAD R43, R5, c[0x0][0x1f4], R44 ;  /* 0x00007d00052b7a24 */ /* 0x000fe200078e022c */
[----:B------:R-:W-:Y:S01]  /*0e10*/  PRMT R82, RZ, 0x7610, R82 ;  /* 0x00007610ff527816 */ /* 0x000fe20000000052 */
[----:B------:R-:W-:Y:S01]  /*0e20*/  IMAD R49, R3, c[0x0][0x1f8], RZ ;  /* 0x00007e0003317a24 */ /* 0x000fe200078e02ff */
[----:B------:R-:W-:Y:S02]  /*0e30*/  PRMT R84, RZ, 0x7610, R84 ;  /* 0x00007610ff547816 */ /* 0x000fe40000000054 */
[----:B------:R-:W-:Y:S01]  /*0e40*/  IADD3 R35, R35, R43, RZ ;  /* 0x0000002b23237210 */ /* 0x000fe20007ffe0ff */
[----:B------:R-:W-:-:S04]  /*0e50*/  @!P0 IMAD.WIDE.U32 R44, R5, c[0x0][0x1f0], R62 ;  /* 0x00007c00052c8a25 */ /* 0x000fc800078e003e */
[----:B------:R-:W-:Y:S01]  /*0e60*/  @!P0 IMAD.IADD R45, R43, 0x1, R45 ;  /* 0x000000012b2d8824 */ /* 0x000fe200078e022d */
[----:B------:R-:W-:Y:S01]  /*0e70*/  MOV R43, c[0x0][0x174] ;  /* 0x00005d00002b7a02 */ /* 0x000fe20000000f00 */
[----:B-1----:R-:W-:-:S04]  /*0e80*/  IMAD.WIDE.U32 R46, R0, c[0x0][0x1f8], R34 ;  /* 0x00007e00002e7a25 */ /* 0x002fc800078e0022 */
[----:B------:R-:W-:-:S04]  /*0e90*/  @!P0 IMAD.WIDE.U32 R34, R0, c[0x0][0x1f8], R44 ;  /* 0x00007e0000228a25 */ /* 0x000fc800078e002c */
[----:B------:R-:W-:Y:S02]  /*0ea0*/  IMAD R43, R43, 0x80, R22 ;  /* 0x000000802b2b7824 */ /* 0x000fe400078e0216 */
[----:B------:R-:W-:Y:S01]  /*0eb0*/  IMAD R67, R0, c[0x0][0x1fc], R49 ;  /* 0x00007f0000437a24 */ /* 0x000fe200078e0231 */
[C---:B------:R-:W-:Y:S02]  /*0ec0*/  @!P0 IADD3 R49, P1, R60.reuse, R34, RZ ;  /* 0x000000223c318210 */ /* 0x040fe40007f3e0ff */
[----:B------:R-:W-:Y:S02]  /*0ed0*/  SHF.R.S32.HI R44, RZ, 0x1f, R43 ;  /* 0x0000001fff2c7819 */ /* 0x000fe4000001142b */
[----:B------:R-:W-:Y:S02]  /*0ee0*/  IADD3 R45, P3, R43, R46, RZ ;  /* 0x0000002e2b2d7210 */ /* 0x000fe40007f7e0ff */
[----:B------:R-:W-:Y:S02]  /*0ef0*/  LEA R34, P2, R60, c[0x0][0x268], 0x1 ;  /* 0x00009a003c227a11 */ /* 0x000fe400078408ff */
[----:B------:R-:W-:-:S02]  /*0f00*/  @!P0 IADD3.X R66, R61, R35, R67, P1, !PT ;  /* 0x000000233d428210 */ /* 0x000fc40000ffe443 */
[----:B------:R-:W-:Y:S02]  /*0f10*/  IADD3.X R46, R44, R67, R47, P3, !PT ;  /* 0x000000432c2e7210 */ /* 0x000fe40001ffe42f */
[----:B------:R-:W-:Y:S02]  /*0f20*/  LEA.HI.X R35, R60, c[0x0][0x26c], R61, 0x1, P2 ;  /* 0x00009b003c237a11 */ /* 0x000fe400010f0c3d */
[----:B------:R-:W-:Y:S02]  /*0f30*/  LEA R34, P2, R45, R34, 0x1 ;  /* 0x000000222d227211 */ /* 0x000fe400078408ff */
[----:B------:R-:W-:Y:S02]  /*0f40*/  @!P0 LEA R48, P1, R49, c[0x0][0x268], 0x1 ;  /* 0x00009a0031308a11 */ /* 0x000fe400078208ff */
[----:B------:R-:W-:Y:S02]  /*0f50*/  LEA.HI.X R35, R45, R35, R46, 0x1, P2 ;  /* 0x000000232d237211 */ /* 0x000fe400010f0c2e */
[----:B------:R-:W-:-:S02]  /*0f60*/  @!P0 LEA.HI.X R49, R49, c[0x0][0x26c], R66, 0x1, P1 ;  /* 0x00009b0031318a11 */ /* 0x000fc400008f0c42 */
[-C--:B------:R-:W-:Y:S02]  /*0f70*/  ISETP.GE.AND P3, PT, R29, R40.reuse, PT ;  /* 0x000000281d00720c */ /* 0x080fe40003f66270 */
[-C--:B------:R-:W-:Y:S02]  /*0f80*/  ISETP.GE.AND P2, PT, R30, R40.reuse, PT ;  /* 0x000000281e00720c */ /* 0x080fe40003f46270 */
[----:B------:R-:W-:Y:S01]  /*0f90*/  ISETP.GE.AND P1, PT, R31, R40, PT ;  /* 0x000000281f00720c */ /* 0x000fe20003f26270 */
[----:B--2---:R0:W-:Y:S04]  /*0fa0*/  STS.U16 [R39], R72 ;  /* 0x0000004827007388 */ /* 0x0041e80000000400 */
[----:B---3--:R1:W-:Y:S04]  /*0fb0*/  STS.U16 [R39+0x40], R74 ;  /* 0x0000404a27007388 */ /* 0x0083e80000000400 */
[----:B----4-:R-:W-:Y:S04]  /*0fc0*/  STS.U16 [R39+0x80], R76 ;  /* 0x0000804c27007388 */ /* 0x010fe80000000400 */
        /* <DEDUP_REMOVED lines=30> */
[--C-:B------:R-:W-:Y:S02]  /*11b0*/  @!P0 LEA.HI.X R67, R67, c[0x0][0x25c], R68.reuse, 0x1, P4 ;  /* 0x0000970043438a11 */ /* 0x100fe400020f0c44 */
        /* <DEDUP_REMOVED lines=10> */
[----:B------:R-:W2:Y:S04]  /*1260*/  @!P3 LDG.E.U16 R72, [R34.64+-0xc0] ;  /* 0xffff40042248b981 */ /* 0x000ea8000c1e1500 */
[----:B------:R1:W3:Y:S04]  /*1270*/  @!P0 LDG.E.U16 R68, [R66.64] ;  /* 0x0000000442448981 */ /* 0x0002e8000c1e1500 */
[----:B------:R-:W4:Y:S04]  /*1280*/  @!P2 LDG.E.U16 R74, [R34.64+-0x80] ;  /* 0xffff8004224aa981 */ /* 0x000f28000c1e1500 */
[----:B------:R-:W4:Y:S01]  /*1290*/  @!P1 LDG.E.U16 R70, [R34.64+-0x40] ;  /* 0xffffc00422469981 */ /* 0x000f22000c1e1500 */
[----:B-1----:R-:W-:-:S02]  /*12a0*/  PRMT R67, RZ, 0x5410, R48 ;  /* 0x00005410ff437816 */ /* 0x002fc40000000030 */
[----:B------:R-:W-:-:S03]  /*12b0*/  PRMT R69, RZ, 0x5410, R49 ;  /* 0x00005410ff457816 */ /* 0x000fc60000000031 */
[----:B------:R-:W-:-:S04]  /*12c0*/  FMUL.FTZ R45, R67, -1.4426950216293334961 ;  /* 0xbfb8aa3b432d7820 */ /* 0x000fc80000410000 */
[----:B------:R0:W1:Y:S01]  /*12d0*/  MUFU.EX2 R71, R45 ;  /* 0x0000002d00477308 */ /* 0x0000620000000800 */
[----:B------:R-:W-:Y:S01]  /*12e0*/  FMUL.FTZ R73, R69, -1.4426950216293334961 ;  /* 0xbfb8aa3b45497820 */ /* 0x000fe20000410000 */
[----:B0-----:R-:W-:-:S05]  /*12f0*/  PRMT R45, RZ, 0x7610, R48 ;  /* 0x00007610ff2d7816 */ /* 0x001fca0000000030 */
[----:B------:R-:W-:Y:S01]  /*1300*/  FMUL.FTZ R66, R45, -1.4426950216293334961 ;  /* 0xbfb8aa3b2d427820 */ /* 0x000fe20000410000 */
[----:B------:R-:W0:Y:S08]  /*1310*/  MUFU.EX2 R73, R73 ;  /* 0x0000004900497308 */ /* 0x000e300000000800 */
[----:B------:R-:W0:Y:S01]  /*1320*/  MUFU.EX2 R66, R66 ;  /* 0x0000004200427308 */ /* 0x000e220000000800 */
[----:B-1----:R-:W-:-:S02]  /*1330*/  FADD.FTZ R48, R71, 1 ;  /* 0x3f80000047307421 */ /* 0x002fc40000010000 */
[----:B0-----:R-:W-:-:S05]  /*1340*/  FADD.FTZ R80, R73, 1 ;  /* 0x3f80000049507421 */ /* 0x001fca0000010000 */
[----:B------:R-:W-:Y:S01]  /*1350*/  MUFU.RCP R48, R48 ;  /* 0x0000003000307308 */ /* 0x000fe20000001000 */
[----:B------:R-:W-:-:S07]  /*1360*/  FADD.FTZ R78, R66, 1 ;  /* 0x3f800000424e7421 */ /* 0x000fce0000010000 */
[----:B------:R-:W0:Y:S08]  /*1370*/  MUFU.RCP R80, R80 ;  /* 0x0000005000507308 */ /* 0x000e300000001000 */
[----:B------:R-:W-:Y:S01]  /*1380*/  MUFU.RCP R78, R78 ;  /* 0x0000004e004e7308 */ /* 0x000fe20000001000 */
[----:B------:R-:W-:Y:S02]  /*1390*/  PRMT R73, RZ, 0x5410, R46 ;  /* 0x00005410ff497816 */ /* 0x000fe4000000002e */
[----:B------:R-:W-:-:S02]  /*13a0*/  PRMT R83, RZ, 0x5410, R47 ;  /* 0x00005410ff537816 */ /* 0x000fc4000000002f */
[----:B------:R-:W-:Y:S01]  /*13b0*/  PRMT R85, RZ, 0x7610, R47 ;  /* 0x00007610ff557816 */ /* 0x000fe2000000002f */
[----:B0-----:R-:W-:-:S04]  /*13c0*/  FADD.FTZ R66, -R80, 1 ;  /* 0x3f80000050427421 */ /* 0x001fc80000010100 */
[----:B------:R-:W-:Y:S01]  /*13d0*/  FFMA.FTZ R66, R69, R66, 1 ;  /* 0x3f80000045427423 */ /* 0x000fe20000010042 */
[----:B------:R-:W-:Y:S01]  /*13e0*/  ISETP.NE.AND P1, PT, R12, RZ, PT ;  /* 0x000000ff0c00720c */ /* 0x000fe20003f25270 */
[----:B------:R-:W-:Y:S01]  /*13f0*/  BSSY B0, `(.L_x_8164) ;  /* 0x000004d000007945 */ /* 0x000fe20003800000 */
[----:B--2---:R0:W-:Y:S04]  /*1400*/  STS.U16 [R39+0x40], R72 ;  /* 0x0000404827007388 */ /* 0x0041e80000000400 */
[----:B---3--:R-:W-:Y:S01]  /*1410*/  STS.U16 [R39], R68 ;  /* 0x0000004427007388 */ /* 0x008fe20000000400 */
[----:B0-----:R-:W-:-:S03]  /*1420*/  PRMT R72, RZ, 0x7610, R49 ;  /* 0x00007610ff487816 */ /* 0x001fc60000000031 */
[----:B----4-:R0:W-:Y:S02]  /*1430*/  STS.U16 [R39+0x80], R74 ;  /* 0x0000804a27007388 */ /* 0x0101e40000000400 */
[----:B------:R-:W-:Y:S02]  /*1440*/  FMUL.FTZ R49, R72, -1.4426950216293334961 ;  /* 0xbfb8aa3b48317820 */ /* 0x000fe40000410000 */
[----:B------:R-:W-:Y:S01]  /*1450*/  STS.U16 [R39+0xc0], R70 ;  /* 0x0000c04627007388 */ /* 0x000fe20000000400 */
[----:B------:R-:W-:-:S06]  /*1460*/  NOP ;  /* 0x0000000000007918 */ /* 0x000fcc0000000000 */
[----:B------:R-:W1:Y:S01]  /*1470*/  LDS.64 R34, [R21.X8] ;  /* 0x0000000015227984 */ /* 0x000e620000008a00 */
[----:B------:R-:W2:Y:S02]  /*1480*/  MUFU.EX2 R49, R49 ;  /* 0x0000003100317308 */ /* 0x000ea40000000800 */
[----:B--2---:R-:W-:-:S06]  /*1490*/  FADD.FTZ R75, R49, 1 ;  /* 0x3f800000314b7421 */ /* 0x004fcc0000010000 */
[----:B------:R-:W2:Y:S01]  /*14a0*/  MUFU.RCP R75, R75 ;  /* 0x0000004b004b7308 */ /* 0x000ea20000001000 */
[----:B0-----:R-:W-:Y:S01]  /*14b0*/  PRMT R74, RZ, 0x7610, R46 ;  /* 0x00007610ff4a7816 */ /* 0x001fe2000000002e */
[----:B------:R-:W-:-:S04]  /*14c0*/  FADD.FTZ R46, -R78, 1 ;  /* 0x3f8000004e2e7421 */ /* 0x000fc80000010100 */
[----:B------:R-:W-:Y:S01]  /*14d0*/  FFMA.FTZ R46, R45, R46, 1 ;  /* 0x3f8000002d2e7423 */ /* 0x000fe2000001002e */
[--C-:B-1----:R-:W-:Y:S02]  /*14e0*/  PRMT R70, RZ, 0x5410, R35.reuse ;  /* 0x00005410ff467816 */ /* 0x102fe40000000023 */
[----:B------:R-:W-:Y:S01]  /*14f0*/  PRMT R76, RZ, 0x7610, R35 ;  /* 0x00007610ff4c7816 */ /* 0x000fe20000000023 */
[----:B--2---:R-:W-:Y:S01]  /*1500*/  FADD.FTZ R35, -R75, 1 ;  /* 0x3f8000004b237421 */ /* 0x004fe20000010100 */
[--C-:B------:R-:W-:Y:S02]  /*1510*/  PRMT R68, RZ, 0x5410, R34.reuse ;  /* 0x00005410ff447816 */ /* 0x100fe40000000022 */
[----:B------:R-:W-:Y:S01]  /*1520*/  PRMT R71, RZ, 0x7610, R34 ;  /* 0x00007610ff477816 */ /* 0x000fe20000000022 */
[----:B------:R-:W-:Y:S02]  /*1530*/  FFMA.FTZ R77, R72, R35, 1 ;  /* 0x3f800000484d7423 */ /* 0x000fe40000010023 */
[----:B------:R-:W-:-:S02]  /*1540*/  FADD.FTZ R34, -R48, 1 ;  /* 0x3f80000030227421 */ /* 0x000fc40000010100 */
[----:B------:R-:W-:Y:S02]  /*1550*/  FMUL.FTZ R35, R73, R68 ;  /* 0x0000004449237220 */ /* 0x000fe40000410000 */
        /* <DEDUP_REMOVED lines=26> */
[----:B------:R-:W-:-:S05]  /*1700*/  IMAD R91, R5, c[0x0][0x2ec], R66 ;  /* 0x0000bb00055b7a24 */ /* 0x000fca00078e0242 */
[----:B------:R-:W-:Y:S01]  /*1710*/  IADD3 R47, R47, R91, RZ ;  /* 0x0000005b2f2f7210 */ /* 0x000fe20007ffe0ff */
[----:B0-----:R-:W-:-:S04]  /*1720*/  IMAD R35, R3, c[0x0][0x2f0], RZ ;  /* 0x0000bc0003237a24 */ /* 0x001fc800078e02ff */
[----:B------:R-:W-:Y:S01]  /*1730*/  IMAD.WIDE.U32 R46, R0, c[0x0][0x2f0], R46 ;  /* 0x0000bc00002e7a25 */ /* 0x000fe200078e002e */
[----:B------:R-:W-:-:S03]  /*1740*/  LEA R34, P5, R60, c[0x0][0x338], 0x1 ;  /* 0x0000ce003c227a11 */ /* 0x000fc600078a08ff */
[----:B------:R-:W-:Y:S01]  /*1750*/  IMAD R77, R0, c[0x0][0x2f4], R35 ;  /* 0x0000bd00004d7a24 */ /* 0x000fe200078e0223 */
[----:B------:R-:W-:-:S04]  /*1760*/  IADD3 R35, P0, R43, R46, RZ ;  /* 0x0000002e2b237210 */ /* 0x000fc80007f1e0ff */
[----:B------:R-:W-:Y:S02]  /*1770*/  IADD3.X R46, R44, R77, R47, P0, !PT ;  /* 0x0000004d2c2e7210 */ /* 0x000fe400007fe42f */
[C---:B------:R-:W-:Y:S02]  /*1780*/  LEA.HI.X R47, R60.reuse, c[0x0][0x33c], R61, 0x1, P5 ;  /* 0x0000cf003c2f7a11 */ /* 0x040fe400028f0c3d */
[C---:B------:R-:W-:Y:S02]  /*1790*/  IADD3 R66, P5, R60.reuse, R62, RZ ;  /* 0x0000003e3c427210 */ /* 0x040fe40007fbe0ff */
[-C--:B-1----:R-:W-:Y:S02]  /*17a0*/  ISETP.GE.AND P4, PT, R60, R49.reuse, PT ;  /* 0x000000313c00720c */ /* 0x082fe40003f86270 */
[----:B------:R-:W-:Y:S01]  /*17b0*/  LEA R34, P6, R35, R34, 0x1 ;  /* 0x0000002223227211 */ /* 0x000fe200078c08ff */
[----:B------:R-:W-:Y:S01]  /*17c0*/  FMUL.FTZ R77, R67, R48 ;  /* 0x00000030434d7220 */ /* 0x000fe20000410000 */
[-C--:B------:R-:W-:Y:S01]  /*17d0*/  ISETP.GE.AND P3, PT, R30, R49.reuse, PT ;  /* 0x000000311e00720c */ /* 0x080fe20003f66270 */
[----:B------:R-:W-:Y:S01]  /*17e0*/  IMAD.X R67, R61, 0x1, R63, P5 ;  /* 0x000000013d437824 */ /* 0x000fe200028e063f */
[----:B------:R-:W-:-:S02]  /*17f0*/  ISETP.GE.AND P2, PT, R29, R49, PT ;  /* 0x000000311d00720c */ /* 0x000fc40003f46270 */
[----:B------:R-:W-:Y:S02]  /*1800*/  ISETP.GE.AND P0, PT, R31, R49, PT ;  /* 0x000000311f00720c */ /* 0x000fe40003f06270 */
[----:B------:R-:W-:-:S03]  /*1810*/  LEA.HI.X R35, R35, R47, R46, 0x1, P6 ;  /* 0x0000002f23237211 */ /* 0x000fc600030f0c2e */
        /* <DEDUP_REMOVED lines=10> */
.L_x_8165:
[----:B------:R-:W-:Y:S05]  /*18c0*/  BSYNC B0 ;  /* 0x0000000000007941 */ /* 0x000fea0003800000 */
.L_x_8164:
[----:B------:R-:W-:Y:S01]  /*18d0*/  @!P0 STG.E.U16 [R34.64+-0x40], R89 ;  /* 0xffffc05922008986 */ /* 0x000fe2000c101504 */
[----:B------:R-:W-:Y:S01]  /*18e0*/  ISETP.NE.U32.AND P0, PT, RZ, c[0x0][0x270], PT ;  /* 0x00009c00ff007a0c */ /* 0x000fe20003f05070 */
[----:B------:R-:W-:Y:S01]  /*18f0*/  FMUL.FTZ R78, R45, R78 ;  /* 0x0000004e2d4e7220 */ /* 0x000fe20000410000 */
[--C-:B------:R-:W-:Y:S01]  /*1900*/  PRMT R47, RZ, 0x5410, R33.reuse ;  /* 0x00005410ff2f7816 */ /* 0x100fe20000000021 */
        /* <DEDUP_REMOVED lines=9> */
[----:B0-----:R-:W-:Y:S02]  /*19a0*/  FADD.FTZ R48, R33, R4 ;  /* 0x0000000421307221 */ /* 0x001fe40000010000 */
[----:B------:R-:W-:Y:S01]  /*19b0*/  FMUL.FTZ R49, R73, R77 ;  /* 0x0000004d49317220 */ /* 0x000fe20000410000 */
[----:B-1----:R-:W-:Y:S01]  /*19c0*/  PRMT R35, RZ, 0x7610, R32 ;  /* 0x00007610ff237816 */ /* 0x002fe20000000020 */
        /* <DEDUP_REMOVED lines=28> */
[----:B------:R-:W-:-:S02]  /*1b90*/  IADD3 R35, P0, R43, R32, RZ ;  /* 0x000000202b237210 */ /* 0x000fc40007f1e0ff */
[----:B------:R-:W-:Y:S02]  /*1ba0*/  LEA R32, P5, R60, c[0x0][0x270], 0x1 ;  /* 0x00009c003c207a11 */ /* 0x000fe400078a08ff */
        /* <DEDUP_REMOVED lines=21> */
.L_x_8168:
[----:B------:R-:W-:Y:S05]  /*1d00*/  BSYNC B0 ;  /* 0x0000000000007941 */ /* 0x000fea0003800000 */
.L_x_8167:
[----:B------:R1:W-:Y:S04]  /*1d10*/  @!P0 STG.E.U16 [R32.64+-0xc0], R73 ;  /* 0xffff404920008986 */ /* 0x0003e8000c101504 */
[----:B------:R1:W-:Y:S04]  /*1d20*/  @!P2 STG.E.U16 [R32.64+-0x80], R75 ;  /* 0xffff804b2000a986 */ /* 0x0003e8000c101504 */
[----:B------:R1:W-:Y:S02]  /*1d30*/  @!P3 STG.E.U16 [R32.64+-0x40], R77 ;  /* 0xffffc04d2000b986 */ /* 0x0003e4000c101504 */
.L_x_8166:
        /* <DEDUP_REMOVED lines=23> */
[----:B------:R-:W-:Y:S01]  /*1eb0*/  IMAD.MOV.U32 R33, RZ, RZ, RZ ;  /* 0x000000ffff217224 */ /* 0x000fe200078e00ff */
[----:B------:R-:W-:Y:S01]  /*1ec0*/  MOV R88, RZ ;  /* 0x000000ff00587202 */ /* 0x000fe20000000f00 */
[C---:B------:R-:W-:Y:S02]  /*1ed0*/  IMAD R35, R5.reuse, c[0x0][0x29c], R34 ;  /* 0x0000a70005237a24 */ /* 0x040fe400078e0222 */
[----:B------:R-:W-:-:S04]  /*1ee0*/  IMAD.WIDE.U32 R32, R5, c[0x0][0x298], R32 ;  /* 0x0000a60005207a25 */ /* 0x000fc800078e0020 */
[----:B------:R-:W-:Y:S01]  /*1ef0*/  IMAD R34, R8, c[0x0][0x2a0], RZ ;  /* 0x0000a80008227a24 */ /* 0x000fe200078e02ff */
[----:B------:R-:W-:Y:S01]  /*1f00*/  IADD3 R33, R33, R35, RZ ;  /* 0x0000002321217210 */ /* 0x000fe20007ffe0ff */
[C---:B------:R-:W-:Y:S01]  /*1f10*/  IMAD.SHL.U32 R75, R43.reuse, 0x4, RZ ;  /* 0x000000042b4b7824 */ /* 0x040fe200078e00ff */
[----:B------:R-:W-:Y:S01]  /*1f20*/  SHF.L.U64.HI R35, R43, 0x2, R44 ;  /* 0x000000022b237819 */ /* 0x000fe2000001022c */
[C---:B0-----:R-:W-:Y:S02]  /*1f30*/  IMAD R69, R7.reuse, c[0x0][0x2a4], R34 ;  /* 0x0000a90007457a24 */ /* 0x041fe400078e0222 */
[----:B------:R-:W-:Y:S01]  /*1f40*/  IMAD.WIDE.U32 R32, R7, c[0x0][0x2a0], R32 ;  /* 0x0000a80007207a25 */ /* 0x000fe200078e0020 */
[C---:B------:R-:W-:Y:S02]  /*1f50*/  IADD3 R72, P2, R75.reuse, R26, RZ ;  /* 0x0000001a4b487210 */ /* 0x040fe40007f5e0ff */
[----:B------:R-:W-:Y:S01]  /*1f60*/  IADD3 R74, P3, R75, R28, RZ ;  /* 0x0000001c4b4a7210 */ /* 0x000fe20007f7e0ff */
[----:B------:R-:W-:Y:S01]  /*1f70*/  IMAD.MOV.U32 R84, RZ, RZ, RZ ;  /* 0x000000ffff547224 */ /* 0x000fe200078e00ff */
[----:B------:R-:W-:Y:S01]  /*1f80*/  IADD3 R68, P0, R62, R32, RZ ;  /* 0x000000203e447210 */ /* 0x000fe20007f1e0ff */
[----:B------:R-:W-:-:S02]  /*1f90*/  IMAD.MOV.U32 R97, RZ, RZ, RZ ;  /* 0x000000ffff617224 */ /* 0x000fc400078e00ff */
[----:B------:R-:W-:Y:S01]  /*1fa0*/  IMAD.X R73, R35, 0x1, R37, P2 ;  /* 0x0000000123497824 */ /* 0x000fe200010e0625 */
[----:B------:R-:W-:Y:S02]  /*1fb0*/  IADD3.X R69, R63, R33, R69, P0, !PT ;  /* 0x000000213f457210 */ /* 0x000fe400007fe445 */
[----:B------:R-:W-:Y:S02]  /*1fc0*/  IADD3 R70, P0, R75, R24, RZ ;  /* 0x000000184b467210 */ /* 0x000fe40007f1e0ff */
[C---:B------:R-:W-:Y:S02]  /*1fd0*/  IADD3.X R75, R35.reuse, R38, RZ, P3, !PT ;  /* 0x00000026234b7210 */ /* 0x040fe40001ffe4ff */
[----:B------:R-:W-:Y:S02]  /*1fe0*/  IADD3.X R71, R35, R36, RZ, P0, !PT ;  /* 0x0000002423477210 */ /* 0x000fe400007fe4ff */
.L_x_8182:
[----:B------:R-:W-:Y:S01]  /*1ff0*/  SHF.R.S32.HI R90, RZ, 0x1f, R95 ;  /* 0x0000001fff5a7819 */ /* 0x000fe2000001145f */
[----:B------:R-:W-:Y:S01]  /*2000*/  IMAD.MOV.U32 R34, RZ, RZ, R56 ;  /* 0x000000ffff227224 */ /* 0x000fe200078e0038 */
[----:B------:R-:W-:Y:S01]  /*2010*/  MOV R35, R25 ;  /* 0x0000001900237202 */ /* 0x000fe20000000f00 */
[----:B------:R-:W-:Y:S01]  /*2020*/  IMAD.WIDE.U32 R32, R95, c[0x0][0x1a0], R60 ;  /* 0x000068005f207a25 */ /* 0x000fe200078e003c */
[----:B------:R-:W-:-:S02]  /*2030*/  IADD3 R40, -R62, c[0x0][0x168], RZ ;  /* 0x00005a003e287a10 */ /* 0x000fc40007ffe1ff */
[----:B------:R-:W-:Y:S01]  /*2040*/  PRMT R92, RZ, 0x7610, R92 ;  /* 0x00007610ff5c7816 */ /* 0x000fe2000000005c */
[----:B------:R-:W-:Y:S01]  /*2050*/  IMAD R76, R90, c[0x0][0x188], RZ ;  /* 0x000062005a4c7a24 */ /* 0x000fe200078e02ff */
[-C--:B------:R-:W-:Y:S01]  /*2060*/  ISETP.GE.AND P0, PT, R60, R40.reuse, PT ;  /* 0x000000283c00720c */ /* 0x080fe20003f06270 */
[----:B------:R-:W-:Y:S01]  /*2070*/  IMAD R78, R90, c[0x0][0x1a0], RZ ;  /* 0x000068005a4e7a24 */ /* 0x000fe200078e02ff */
[-C--:B------:R-:W-:Y:S01]  /*2080*/  ISETP.GE.AND P2, PT, R29, R40.reuse, PT ;  /* 0x000000281d00720c */ /* 0x080fe20003f46270 */
[----:B------:R-:W-:Y:S01]  /*2090*/  IMAD.WIDE.U32 R34, R95, c[0x0][0x188], R34 ;  /* 0x000062005f227a25 */ /* 0x000fe200078e0022 */
[-C--:B------:R-:W-:Y:S02]  /*20a0*/  ISETP.GE.AND P3, PT, R30, R40.reuse, PT ;  /* 0x000000281e00720c */ /* 0x080fe40003f66270 */
[----:B------:R-:W-:Y:S01]  /*20b0*/  ISETP.GE.AND P4, PT, R31, R40, PT ;  /* 0x000000281f00720c */ /* 0x000fe20003f86270 */
[C---:B------:R-:W-:Y:S01]  /*20c0*/  IMAD R77, R95.reuse, c[0x0][0x18c], R76 ;  /* 0x000063005f4d7a24 */ /* 0x040fe200078e024c */
[----:B------:R-:W-:Y:S01]  /*20d0*/  LEA R76, P6, R32, R18, 0x1 ;  /* 0x00000012204c7211 */ /* 0x000fe200078c08ff */
[----:B------:R-:W-:Y:S01]  /*20e0*/  IMAD R79, R95, c[0x0][0x1a4], R78 ;  /* 0x000069005f4f7a24 */ /* 0x000fe200078e024e */
[----:B------:R-:W-:-:S02]  /*20f0*/  LEA R78, P5, R34, c[0x0][0x220], 0x2 ;  /* 0x00008800224e7a11 */ /* 0x000fc400078a10ff */
[----:B------:R-:W-:Y:S01]  /*2100*/  IADD3 R35, R35, R77, RZ ;  /* 0x0000004d23237210 */ /* 0x000fe20007ffe0ff */
[----:B------:R-:W-:Y:S01]  /*2110*/  IMAD.IADD R33, R33, 0x1, R79 ;  /* 0x0000000121217824 */ /* 0x000fe200078e024f */
[----:B------:R-:W-:Y:S02]  /*2120*/  PRMT R94, RZ, 0x7610, R94 ;  /* 0x00007610ff5e7816 */ /* 0x000fe4000000005e */
[----:B------:R-:W-:Y:S02]  /*2130*/  LEA.HI.X R79, R34, c[0x0][0x224], R35, 0x2, P5 ;  /* 0x00008900224f7a11 */ /* 0x000fe400028f1423 */
[----:B------:R-:W-:Y:S02]  /*2140*/  PRMT R96, RZ, 0x7610, R96 ;  /* 0x00007610ff607816 */ /* 0x000fe40000000060 */
[----:B------:R-:W-:Y:S01]  /*2150*/  PRMT R98, RZ, 0x7610, R98 ;  /* 0x00007610ff627816 */ /* 0x000fe20000000062 */
[----:B0-2---:R0:W2:Y:S01]  /*2160*/  LDG.E R78, [R78.64] ;  /* 0x000000044e4e7981 */ /* 0x0050a2000c1e1900 */
[----:B------:R-:W-:-:S05]  /*2170*/  LEA.HI.X R77, R32, R19, R33, 0x1, P6 ;  /* 0x00000013204d7211 */ /* 0x000fca00030f0c21 */
[----:B-1-3--:R1:W3:Y:S04]  /*2180*/  @!P0 LDG.E.U16 R92, [R76.64] ;  /* 0x000000044c5c8981 */ /* 0x00a2e8000c1e1500 */
[----:B------:R1:W4:Y:S04]  /*2190*/  @!P2 LDG.E.U16 R94, [R76.64+0x40] ;  /* 0x000040044c5ea981 */ /* 0x000328000c1e1500 */
[----:B------:R1:W4:Y:S04]  /*21a0*/  @!P3 LDG.E.U16 R96, [R76.64+0x80] ;  /* 0x000080044c60b981 */ /* 0x000328000c1e1500 */
[----:B------:R1:W4:Y:S01]  /*21b0*/  @!P4 LDG.E.U16 R98, [R76.64+0xc0] ;  /* 0x0000c0044c62c981 */ /* 0x000322000c1e1500 */
[----:B------:R-:W-:Y:S01]  /*21c0*/  MOV R33, R27 ;  /* 0x0000001b00217202 */ /* 0x000fe20000000f00 */
[----:B------:R-:W-:Y:S01]  /*21d0*/  IMAD R100, R90, c[0x0][0x1c0], RZ ;  /* 0x000070005a647a24 */ /* 0x000fe200078e02ff */
[----:B------:R-:W-:Y:S01]  /*21e0*/  IADD3 R35, R20, -0x1, RZ ;  /* 0xffffffff14237810 */ /* 0x000fe20007ffe0ff */
[----:B------:R-:W-:-:S02]  /*21f0*/  IMAD.MOV.U32 R32, RZ, RZ, R58 ;  /* 0x000000ffff207224 */ /* 0x000fc400078e003a */
[----:B------:R-:W-:Y:S01]  /*2200*/  IMAD R99, R95, c[0x0][0x1c4], R100 ;  /* 0x000071005f637a24 */ /* 0x000fe200078e0264 */
[----:B------:R-:W-:Y:S01]  /*2210*/  LEA.HI R34, R35, R35, RZ, 0x1 ;  /* 0x0000002323227211 */ /* 0x000fe200078f08ff */
[----:B------:R-:W-:-:S03]  /*2220*/  IMAD.WIDE.U32 R32, R95, c[0x0][0x1c0], R32 ;  /* 0x000070005f207a25 */ /* 0x000fc600078e0020 */
[----:B------:R-:W-:Y:S01]  /*2230*/  LOP3.LUT R100, R34, 0xfffffe, RZ, 0xc0, !PT ;  /* 0x00fffffe22647812 */ /* 0x000fe200078ec0ff */
[----:B------:R-:W-:Y:S01]  /*2240*/  IMAD.IADD R33, R33, 0x1, R99 ;  /* 0x0000000121217824 */ /* 0x000fe200078e0263 */
[C---:B------:R-:W-:Y:S02]  /*2250*/  LEA R34, P0, R32.reuse, c[0x0][0x230], 0x2 ;  /* 0x00008c0020227a11 */ /* 0x040fe400078010ff */
[----:B------:R-:W-:Y:S02]  /*2260*/  IADD3 R102, R35, -R100, RZ ;  /* 0x8000006423667210 */ /* 0x000fe40007ffe0ff */
[----:B------:R-:W-:Y:S02]  /*2270*/  LEA.HI.X R35, R32, c[0x0][0x234], R33, 0x2, P0 ;  /* 0x00008d0020237a11 */ /* 0x000fe400000f1421 */
[----:B------:R-:W-:Y:S02]  /*2280*/  ISETP.GT.AND P0, PT, R20, 0x1, PT ;  /* 0x000000011400780c */ /* 0x000fe40003f04270 */
[----:B------:R-:W-:-:S02]  /*2290*/  ISETP.NE.AND P2, PT, R12, RZ, PT ;  /* 0x000000ff0c00720c */ /* 0x000fc40003f45270 */
[----:B------:R-:W-:Y:S02]  /*22a0*/  ISETP.EQ.AND P0, PT, R23, RZ, P0 ;  /* 0x000000ff1700720c */ /* 0x000fe40000702270 */
[----:B------:R-:W-:-:S09]  /*22b0*/  IADD3 R32, R12, 0x200, RZ ;  /* 0x000002000c207810 */ /* 0x000fd20007ffe0ff */
[----:B------:R-:W-:Y:S02]  /*22c0*/  @!P2 IMAD R32, R102, 0x100, R95 ;  /* 0x000001006620a824 */ /* 0x000fe400078e025f */
[----:B-1----:R-:W-:Y:S02]  /*22d0*/  @P0 IADD3 R76, R20, -0x2, RZ ;  /* 0xfffffffe144c0810 */ /* 0x002fe40007ffe0ff */
[----:B0-----:R-:W-:-:S03]  /*22e0*/  IMAD.SHL.U32 R79, R32, 0x4, RZ ;  /* 0x00000004204f7824 */ /* 0x001fc600078e00ff */
[----:B------:R-:W-:Y:S01]  /*22f0*/  @P0 IMAD R33, R76, c[0x0][0x16c], R95 ;  /* 0x00005b004c210a24 */ /* 0x000fe200078e025f */
[----:B------:R-:W-:-:S03]  /*2300*/  HFMA2.MMA R116, -RZ, RZ, 0, 0 ;  /* 0x00000000ff747435 */ /* 0x000fc600000001ff */
[----:B------:R-:W-:-:S04]  /*2310*/  @P0 IMAD.WIDE R32, R33, 0x8, R50 ;  /* 0x0000000821200825 */ /* 0x000fc800078e0232 */
[----:B--2---:R-:W-:-:S04]  /*2320*/  FMUL.FTZ R101, R78, 1.4426950216293334961 ;  /* 0x3fb8aa3b4e657820 */ /* 0x004fc80000410000 */
[----:B------:R-:W-:-:S06]  /*2330*/  FMUL.FTZ R100, R45, R101 ;  /* 0x000000652d647220 */ /* 0x000fcc0000410000 */
[----:B------:R-:W0:Y:S01]  /*2340*/  MUFU.EX2 R100, R100 ;  /* 0x0000006400647308 */ /* 0x000e220000000800 */
[----:B---3--:R-:W-:Y:S04]  /*2350*/  STS.U16 [R39], R92 ;  /* 0x0000005c27007388 */ /* 0x008fe80000000400 */
[----:B----4-:R1:W-:Y:S04]  /*2360*/  STS.U16 [R39+0x40], R94 ;  /* 0x0000405e27007388 */ /* 0x0103e80000000400 */
[----:B------:R-:W-:Y:S04]  /*2370*/  STS.U16 [R39+0x80], R96 ;  /* 0x0000806027007388 */ /* 0x000fe80000000400 */
[----:B------:R-:W-:Y:S01]  /*2380*/  STS.U16 [R39+0xc0], R98 ;  /* 0x0000c06227007388 */ /* 0x000fe20000000400 */
[----:B------:R-:W-:-:S06]  /*2390*/  NOP ;  /* 0x0000000000007918 */ /* 0x000fcc0000000000 */
[----:B------:R-:W2:Y:S04]  /*23a0*/  LDS.64 R76, [R21.X8] ;  /* 0x00000000154c7984 */ /* 0x000ea80000008a00 */
[----:B------:R-:W3:Y:S04]  /*23b0*/  LDG.E R34, [R34.64] ;  /* 0x0000000422227981 */ /* 0x000ee8000c1e1900 */
[----:B0-----:R2:W-:Y:S04]  /*23c0*/  STS [R79+0x548], R100 ;  /* 0x000548644f007388 */ /* 0x0015e80000000800 */
[----:B------:R-:W-:Y:S06]  /*23d0*/  BAR.SYNC.DEFER_BLOCKING 0x0 ;  /* 0x0000000000007b1d */ /* 0x000fec0000010000 */
[----:B------:R0:W5:Y:S01]  /*23e0*/  @P0 LDG.E R116, [R32.64+0x4] ;  /* 0x0000040420740981 */ /* 0x000162000c1e1900 */
[----:B------:R-:W-:-:S13]  /*23f0*/  ISETP.NE.AND P3, PT, R12, 0x1f, PT ;  /* 0x0000001f0c00780c */ /* 0x000fda0003f65270 */
[----:B------:R0:W4:Y:S01]  /*2400*/  @P3 LDS R121, [R12.X4+0xd4c] ;  /* 0x000d4c000c793984 */ /* 0x0001220000004800 */
[-C--:B------:R-:W-:Y:S02]  /*2410*/  FMUL.FTZ R102, R46, R101.reuse ;  /* 0x000000652e667220 */ /* 0x080fe40000410000 */
[-C--:B------:R-:W-:Y:S02]  /*2420*/  FMUL.FTZ R106, R48, R101.reuse ;  /* 0x00000065306a7220 */ /* 0x080fe40000410000 */
[----:B------:R-:W-:Y:S02]  /*2430*/  FMUL.FTZ R115, R47, R101 ;  /* 0x000000652f737220 */ /* 0x000fe40000410000 */
[----:B------:R-:W0:Y:S01]  /*2440*/  MUFU.EX2 R102, R102 ;  /* 0x0000006600667308 */ /* 0x000e220000000800 */
[--C-:B-1----:R-:W-:Y:S02]  /*2450*/  PRMT R94, RZ, 0x5410, R64.reuse ;  /* 0x00005410ff5e7816 */ /* 0x102fe40000000040 */
[----:B------:R-:W-:-:S05]  /*2460*/  PRMT R99, RZ, 0x7610, R64 ;  /* 0x00007610ff637816 */ /* 0x000fca0000000040 */
[----:B------:R-:W1:Y:S01]  /*2470*/  MUFU.EX2 R106, R106 ;  /* 0x0000006a006a7308 */ /* 0x000e620000000800 */
[----:B--2---:R-:W-:Y:S02]  /*2480*/  PRMT R79, RZ, 0x5410, R76 ;  /* 0x00005410ff4f7816 */ /* 0x004fe4000000004c */
[--C-:B------:R-:W-:Y:S02]  /*2490*/  PRMT R98, RZ, 0x5410, R77.reuse ;  /* 0x00005410ff627816 */ /* 0x100fe4000000004d */
[----:B------:R-:W-:-:S03]  /*24a0*/  PRMT R96, RZ, 0x7610, R77 ;  /* 0x00007610ff607816 */ /* 0x000fc6000000004d */
[----:B------:R-:W2:Y:S01]  /*24b0*/  MUFU.EX2 R115, R115 ;  /* 0x0000007300737308 */ /* 0x000ea20000000800 */
[----:B------:R-:W-:Y:S01]  /*24c0*/  PRMT R76, RZ, 0x7610, R76 ;  /* 0x00007610ff4c7816 */ /* 0x000fe2000000004c */
[----:B------:R-:W-:Y:S01]  /*24d0*/  FMUL.FTZ R108, R45, R94 ;  /* 0x0000005e2d6c7220 */ /* 0x000fe20000410000 */
        /* <DEDUP_REMOVED lines=8> */
[----:B0-----:R-:W-:Y:S02]  /*2560*/  FMUL.FTZ R110, R100, R102 ;  /* 0x00000066646e7220 */ /* 0x001fe40000410000 */
[----:B------:R-:W-:Y:S02]  /*2570*/  FMUL.FTZ R104, R98, R109 ;  /* 0x0000006d62687220 */ /* 0x000fe40000410000 */
[----:B------:R-:W-:Y:S02]  /*2580*/  FMUL.FTZ R111, R96, R107 ;  /* 0x0000006b606f7220 */ /* 0x000fe40000410000 */
[-C--:B---3--:R-:W-:Y:S02]  /*2590*/  FMUL.FTZ R105, R83, R34.reuse ;  /* 0x0000002253697220 */ /* 0x088fe40000410000 */
[----:B------:R-:W-:-:S02]  /*25a0*/  FMUL.FTZ R101, R85, R34 ;  /* 0x0000002255657220 */ /* 0x000fc40000410000 */
[-C--:B------:R-:W-:Y:S02]  /*25b0*/  FMUL.FTZ R119, R49, R34.reuse ;  /* 0x0000002231777220 */ /* 0x080fe40000410000 */
[----:B------:R-:W-:Y:S02]  /*25c0*/  FMUL.FTZ R112, R81, R34 ;  /* 0x0000002251707220 */ /* 0x000fe40000410000 */
[----:B-1----:R-:W-:Y:S02]  /*25d0*/  FFMA.FTZ R35, R106, R101, R105 ;  /* 0x000000656a237223 */ /* 0x002fe40000010069 */
[----:B------:R-:W-:Y:S01]  /*25e0*/  FFMA.FTZ R34, R102, R103, R117 ;  /* 0x0000006766227223 */ /* 0x000fe20000010075 */
[----:B------:R-:W-:Y:S05]  /*25f0*/  @P3 BRA `(.L_x_8171) ;  /* 0x0000007000003947 */ /* 0x000fea0003800000 */
[----:B--2-4-:R-:W-:Y:S02]  /*2600*/  ISETP.NE.AND P0, PT, R20, c[0x0][0x174], PT ;  /* 0x00005d0014007a0c */ /* 0x014fe40003f05270 */
[----:B------:R-:W-:-:S11]  /*2610*/  MOV R121, 0x3f800000 ;  /* 0x3f80000000797802 */ /* 0x000fd60000000f00 */
[----:B------:R-:W-:-:S04]  /*2620*/  @P0 LEA.HI R32, R20, R20, RZ, 0x1 ;  /* 0x0000001414200211 */ /* 0x000fc800078f08ff */
[----:B------:R-:W-:-:S05]  /*2630*/  @P0 LOP3.LUT R33, R32, 0xfffffe, RZ, 0xc0, !PT ;  /* 0x00fffffe20210812 */ /* 0x000fca00078ec0ff */
[----:B------:R-:W-:-:S04]  /*2640*/  @P0 IMAD.IADD R32, R20, 0x1, -R33 ;  /* 0x0000000114200824 */ /* 0x000fc800078e0a21 */
[----:B------:R-:W-:-:S05]  /*2650*/  @P0 IMAD R32, R32, 0x100, R95 ;  /* 0x0000010020200824 */ /* 0x000fca00078e025f */
[----:B------:R0:W1:Y:S02]  /*2660*/  @P0 LDS R121, [R32.X4+0x548] ;  /* 0x0005480020790984 */ /* 0x0000640000004800 */
.L_x_8171:
[----:B--2-4-:R-:W-:Y:S05]  /*2670*/  BSYNC B0 ;  /* 0x0000000000007941 */ /* 0x014fea0003800000 */
.L_x_8170:
[----:B01----:R-:W-:Y:S01]  /*2680*/  FMUL.FTZ R32, R106, R121 ;  /* 0x000000796a207220 */ /* 0x003fe20000410000 */
[----:B------:R-:W-:Y:S01]  /*2690*/  ISETP.NE.AND P4, PT, R23, 0x1f, PT ;  /* 0x0000001f1700780c */ /* 0x000fe20003f85270 */
[----:B------:R-:W-:Y:S01]  /*26a0*/  FFMA.FTZ R123, R115, R35, R112 ;  /* 0x00000023737b7223 */ /* 0x000fe20000010070 */
[----:B------:R-:W-:Y:S01]  /*26b0*/  ISETP.GE.AND P0, PT, R21, 0x1, PT ;  /* 0x000000011500780c */ /* 0x000fe20003f06270 */
[----:B------:R-:W-:Y:S01]  /*26c0*/  FMUL.FTZ R35, R115, R32 ;  /* 0x0000002073237220 */ /* 0x000fe20000410000 */
[----:B------:R-:W-:Y:S01]  /*26d0*/  ISETP.GE.U32.AND P5, PT, R23, 0x18, PT ;  /* 0x000000181700780c */ /* 0x000fe20003fa6070 */
[C---:B------:R-:W-:Y:S01]  /*26e0*/  FFMA.FTZ R34, R115.reuse, R34, R104 ;  /* 0x0000002273227223 */ /* 0x040fe20000010068 */
[----:B------:R-:W-:Y:S01]  /*26f0*/  BSSY B0, `(.L_x_8172) ;  /* 0x0000078000007945 */ /* 0x000fe20003800000 */
[----:B------:R-:W-:Y:S01]  /*2700*/  FMUL.FTZ R33, R115, R110 ;  /* 0x0000006e73217220 */ /* 0x000fe20000410000 */
[----:B------:R-:W-:Y:S01]  /*2710*/  SHF.L.U32 R110, R95, 0x3, RZ ;  /* 0x000000035f6e7819 */ /* 0x000fe200000006ff */
[----:B------:R-:W-:-:S02]  /*2720*/  FFMA.FTZ R123, R102, R123, R119 ;  /* 0x0000007b667b7223 */ /* 0x000fc40000010077 */
[----:B------:R-:W-:Y:S02]  /*2730*/  FMUL.FTZ R120, R102, R35 ;  /* 0x0000002366787220 */ /* 0x000fe40000410000 */
[C---:B------:R-:W-:Y:S02]  /*2740*/  FFMA.FTZ R125, R106.reuse, R34, R111 ;  /* 0x000000226a7d7223 */ /* 0x040fe4000001006f */
        /* <DEDUP_REMOVED lines=35> */
[----:B------:R-:W-:Y:S02]  /*2980*/  IMAD.MOV.U32 R33, RZ, RZ, RZ ;  /* 0x000000ffff217224 */ /* 0x000fe400078e00ff */
[----:B------:R-:W-:Y:S01]  /*2990*/  ISETP.NE.OR P0, PT, R23, RZ, P0 ;  /* 0x000000ff1700720c */ /* 0x000fe20000705670 */
[----:B------:R-:W3:Y:S01]  /*29a0*/  SHFL.UP PT, R35, R118, 0x8, RZ ;  /* 0x0500000076237989 */ /* 0x000ee200000e00ff */
[----:B0-----:R-:W-:-:S11]  /*29b0*/  @!P5 FFMA.FTZ R123, R120, R122, R123 ;  /* 0x0000007a787bd223 */ /* 0x001fd6000001007b */
[----:B------:R-:W-:Y:S01]  /*29c0*/  @!P0 LDS.64 R32, [R110+0xdc8] ;  /* 0x000dc8006e208984 */ /* 0x000fe20000000a00 */
        /* <DEDUP_REMOVED lines=10> */
[----:B-1----:R-:W-:Y:S02]  /*2a70*/  @!P4 FMUL.FTZ R120, R120, R114 ;  /* 0x000000727878c220 */ /* 0x002fe40000410000 */
[----:B-----5:R-:W-:Y:S01]  /*2a80*/  SHFL.IDX PT, R114, R116, RZ, 0x1f ;  /* 0x00001fff74727589 */ /* 0x020fe200000e0000 */
[----:B--2---:R-:W-:-:S03]  /*2a90*/  @P0 FFMA.FTZ R125, R118, R34, R125 ;  /* 0x00000022767d0223 */ /* 0x004fc6000001007d */
[----:B------:R-:W-:Y:S01]  /*2aa0*/  SHFL.DOWN PT, R122, R120, 0x1, 0x1f ;  /* 0x08201f00787a7f89 */ /* 0x000fe200000e0000 */
[----:B---3--:R-:W-:-:S03]  /*2ab0*/  @P0 FMUL.FTZ R118, R118, R35 ;  /* 0x0000002376760220 */ /* 0x008fc60000410000 */
[----:B------:R-:W-:Y:S04]  /*2ac0*/  SHFL.IDX PT, R34, R33, RZ, 0x1f ;  /* 0x00001fff21227589 */ /* 0x000fe800000e0000 */
[----:B------:R-:W0:Y:S04]  /*2ad0*/  SHFL.DOWN PT, R35, R123, 0x1, 0x1f ;  /* 0x08201f007b237f89 */ /* 0x000e2800000e0000 */
[----:B------:R-:W-:Y:S04]  /*2ae0*/  SHFL.UP PT, R125, R125, 0x1, RZ ;  /* 0x042000007d7d7989 */ /* 0x000fe800000e00ff */
[----:B------:R-:W1:Y:S04]  /*2af0*/  SHFL.UP PT, R118, R118, 0x1, RZ ;  /* 0x0420000076767989 */ /* 0x000e6800000e00ff */
[----:B------:R-:W2:Y:S04]  /*2b00*/  SHFL.IDX PT, R124, R120, RZ, 0x1f ;  /* 0x00001fff787c7589 */ /* 0x000ea800000e0000 */
[----:B------:R-:W3:Y:S01]  /*2b10*/  SHFL.IDX PT, R123, R123, RZ, 0x1f ;  /* 0x00001fff7b7b7589 */ /* 0x000ee200000e0000 */
        /* <DEDUP_REMOVED lines=9> */
[C---:B--2---:R-:W-:Y:S02]  /*2bb0*/  FMUL.FTZ R34, R124.reuse, R32 ;  /* 0x000000207c227220 */ /* 0x044fe40000410000 */
[----:B---3--:R-:W-:Y:S01]  /*2bc0*/  FFMA.FTZ R35, R124, R33, R123 ;  /* 0x000000217c237223 */ /* 0x008fe2000001007b */
[----:B------:R-:W-:Y:S01]  /*2bd0*/  IADD3 R33, -R62, c[0x0][0x168], -R12 ;  /* 0x00005a003e217a10 */ /* 0x000fe20007ffe90c */
[----:B------:R-:W-:Y:S02]  /*2be0*/  FFMA.FTZ R32, R49, R114, RZ ;  /* 0x0000007231207223 */ /* 0x000fe400000100ff */
[----:B------:R-:W-:Y:S01]  /*2bf0*/  FFMA.FTZ R102, R79, -R108, R114 ;  /* 0x8000006c4f667223 */ /* 0x000fe20000010072 */
[C---:B------:R-:W-:Y:S01]  /*2c00*/  ISETP.GE.AND P0, PT, R33.reuse, 0x1, PT ;  /* 0x000000012100780c */ /* 0x040fe20003f06270 */
[----:B------:R-:W-:Y:S01]  /*2c10*/  FFMA.FTZ R114, R106, R115, R111 ;  /* 0x000000736a727223 */ /* 0x000fe2000001006f */
[----:B------:R-:W-:Y:S01]  /*2c20*/  ISETP.GE.AND P2, PT, R33, 0x21, PT ;  /* 0x000000212100780c */ /* 0x000fe20003f46270 */
[----:B------:R-:W-:Y:S01]  /*2c30*/  FMUL.FTZ R111, R45, R100 ;  /* 0x000000642d6f7220 */ /* 0x000fe20000410000 */
[----:B------:R-:W-:Y:S01]  /*2c40*/  ISETP.GE.AND P3, PT, R33, 0x41, PT ;  /* 0x000000412100780c */ /* 0x000fe20003f66270 */
[----:B------:R-:W-:Y:S01]  /*2c50*/  FFMA.FTZ R108, R81, R117, R32 ;  /* 0x00000075516c7223 */ /* 0x000fe20000010020 */
[----:B------:R-:W-:Y:S01]  /*2c60*/  ISETP.GE.AND P4, PT, R33, 0x61, PT ;  /* 0x000000612100780c */ /* 0x000fe20003f86270 */
[----:B------:R-:W-:Y:S01]  /*2c70*/  FFMA.FTZ R104, R76, -R113, R117 ;  /* 0x800000714c687223 */ /* 0x000fe20000010075 */
[----:B------:R0:W-:Y:S01]  /*2c80*/  @!P1 STS.64 [R110+0xdc8], R34 ;  /* 0x000dc8226e009388 */ /* 0x0001e20000000a00 */
[----:B------:R-:W-:-:S02]  /*2c90*/  FMUL.FTZ R32, R46, R103 ;  /* 0x000000672e207220 */ /* 0x000fc40000410000 */
[----:B------:R-:W-:Y:S02]  /*2ca0*/  FFMA.FTZ R33, R102, R111, RZ ;  /* 0x0000006f66217223 */ /* 0x000fe400000100ff */
[----:B------:R-:W-:Y:S02]  /*2cb0*/  FMUL.FTZ R112, R48, R101 ;  /* 0x0000006530707220 */ /* 0x000fe40000410000 */
[----:B------:R-:W-:Y:S02]  /*2cc0*/  FMUL.FTZ R113, R47, R105 ;  /* 0x000000692f717220 */ /* 0x000fe40000410000 */
[-C--:B------:R-:W-:Y:S02]  /*2cd0*/  FFMA.FTZ R106, R104, R32.reuse, R33 ;  /* 0x00000020686a7223 */ /* 0x080fe40000010021 */
[----:B------:R-:W-:Y:S01]  /*2ce0*/  FMUL.FTZ R33, R99, R32 ;  /* 0x0000002063217220 */ /* 0x000fe20000410000 */
[----:B0-----:R-:W-:Y:S01]  /*2cf0*/  SHF.L.U64.HI R110, R88, 0x2, R97 ;  /* 0x00000002586e7819 */ /* 0x001fe20000010261 */
[----:B------:R-:W-:-:S02]  /*2d00*/  FMUL.FTZ R35, R77, R112 ;  /* 0x000000704d237220 */ /* 0x000fc40000410000 */
[----:B------:R-:W-:Y:S02]  /*2d10*/  FMUL.FTZ R34, R92, R113 ;  /* 0x000000715c227220 */ /* 0x000fe40000410000 */
[----:B------:R-:W-:Y:S02]  /*2d20*/  FMUL.FTZ R32, R94, R111 ;  /* 0x0000006f5e207220 */ /* 0x000fe40000410000 */
[----:B------:R-:W-:Y:S02]  /*2d30*/  FFMA.FTZ R109, R98, -R109, R115 ;  /* 0x8000006d626d7223 */ /* 0x000fe40000010073 */
[----:B------:R-:W-:Y:S01]  /*2d40*/  FFMA.FTZ R107, R96, -R107, R114 ;  /* 0x8000006b606b7223 */ /* 0x000fe20000010072 */
[----:B------:R0:W-:Y:S01]  /*2d50*/  STS.128 [R12.X16+0x110], R32 ;  /* 0x000110200c007388 */ /* 0x0001e2000000cc00 */
[----:B------:R-:W-:Y:S02]  /*2d60*/  FFMA.FTZ R108, R83, R115, R108 ;  /* 0x00000073536c7223 */ /* 0x000fe4000001006c */
[----:B------:R-:W-:-:S02]  /*2d70*/  FFMA.FTZ R106, R109, R113, R106 ;  /* 0x000000716d6a7223 */ /* 0x000fc4000001006a */
[----:B------:R-:W-:Y:S02]  /*2d80*/  FMUL.FTZ R111, R107, R112 ;  /* 0x000000706b6f7220 */ /* 0x000fe40000410000 */
[----:B------:R-:W-:Y:S02]  /*2d90*/  FFMA.FTZ R108, R85, R114, R108 ;  /* 0x00000072556c7223 */ /* 0x000fe4000001006c */
[----:B------:R-:W-:Y:S02]  /*2da0*/  FADD.FTZ R106, R106, R111 ;  /* 0x0000006f6a6a7221 */ /* 0x000fe40000010000 */
[----:B------:R-:W-:Y:S02]  /*2db0*/  IMAD.SHL.U32 R115, R88, 0x4, RZ ;  /* 0x0000000458737824 */ /* 0x000fe400078e00ff */
[----:B------:R-:W-:Y:S01]  /*2dc0*/  IMAD R110, R110, c[0x0][0x2b0], RZ ;  /* 0x0000ac006e6e7a24 */ /* 0x000fe200078e02ff */
        /* <DEDUP_REMOVED lines=10> */
.L_x_8173:
[----:B0-----:R-:W-:Y:S05]  /*2e70*/  BSYNC B0 ;  /* 0x0000000000007941 */ /* 0x001fea0003800000 */
.L_x_8172:
[----:B------:R0:W1:Y:S01]  /*2e80*/  LDS R35, [R12.X4+0x190] ;  /* 0x000190000c237984 */ /* 0x0000620000004800 */
[----:B------:R-:W-:Y:S01]  /*2e90*/  BSSY B0, `(.L_x_8174) ;  /* 0x0000006000007945 */ /* 0x000fe20003800000 */
[----:B------:R-:W-:Y:S01]  /*2ea0*/  IMAD R113, R115, c[0x0][0x2b4], R110 ;  /* 0x0000ad0073717a24 */ /* 0x000fe200078e026e */
[----:B------:R-:W-:Y:S05]  /*2eb0*/  @!P2 BRA `(.L_x_8175) ;  /* 0x000000300000a947 */ /* 0x000fea0003800000 */
[----:B------:R-:W-:-:S04]  /*2ec0*/  IMAD.WIDE.U32 R32, R115, c[0x0][0x2b0], R70 ;  /* 0x0000ac0073207a25 */ /* 0x000fc800078e0046 */
[----:B------:R-:W-:-:S05]  /*2ed0*/  IMAD.IADD R33, R33, 0x1, R113 ;  /* 0x0000000121217824 */ /* 0x000fca00078e0271 */
[----:B-1----:R1:W-:Y:S02]  /*2ee0*/  RED.E.ADD.F32.FTZ.RN.STRONG.GPU [R32.64], R35 ;  /* 0x000000232000798e */ /* 0x0023e4000c10e784 */
.L_x_8175:
[----:B------:R-:W-:Y:S05]  /*2ef0*/  BSYNC B0 ;  /* 0x0000000000007941 */ /* 0x000fea0003800000 */
.L_x_8174:
[----:B------:R2:W3:Y:S01]  /*2f00*/  LDS R111, [R12.X4+0x210] ;  /* 0x000210000c6f7984 */ /* 0x0004e20000004800 */
[----:B------:R-:W-:Y:S01]  /*2f10*/  BSSY B0, `(.L_x_8176) ;  /* 0x0000006000007945 */ /* 0x000fe20003800000 */
[----:B-1----:R-:W-:Y:S01]  /*2f20*/  IMAD.WIDE.U32 R32, R115, c[0x0][0x2b0], R74 ;  /* 0x0000ac0073207a25 */ /* 0x002fe200078e004a */
[----:B------:R-:W-:Y:S05]  /*2f30*/  @!P3 BRA `(.L_x_8177) ;  /* 0x000000300000b947 */ /* 0x000fea0003800000 */
[----:B------:R-:W-:-:S05]  /*2f40*/  IMAD.WIDE.U32 R34, R115, c[0x0][0x2b0], R72 ;  /* 0x0000ac0073227a25 */ /* 0x000fca00078e0048 */
[----:B------:R-:W-:-:S05]  /*2f50*/  IADD3 R35, R113, R35, RZ ;  /* 0x0000002371237210 */ /* 0x000fca0007ffe0ff */
[----:B---3--:R1:W-:Y:S02]  /*2f60*/  RED.E.ADD.F32.FTZ.RN.STRONG.GPU [R34.64], R111 ;  /* 0x0000006f2200798e */ /* 0x0083e4000c10e784 */
.L_x_8177:
[----:B------:R-:W-:Y:S05]  /*2f70*/  BSYNC B0 ;  /* 0x0000000000007941 */ /* 0x000fea0003800000 */
.L_x_8176:
[----:B-1----:R1:W4:Y:S01]  /*2f80*/  LDS R35, [R12.X4+0x290] ;  /* 0x000290000c237984 */ /* 0x0023220000004800 */
[----:B------:R-:W-:Y:S01]  /*2f90*/  BSSY B0, `(.L_x_8178) ;  /* 0x0000004000007945 */ /* 0x000fe20003800000 */
[----:B------:R-:W-:Y:S05]  /*2fa0*/  @!P4 BRA `(.L_x_8179) ;  /* 0x000000200000c947 */ /* 0x000fea0003800000 */
[----:B------:R-:W-:-:S05]  /*2fb0*/  IADD3 R33, R113, R33, RZ ;  /* 0x0000002171217210 */ /* 0x000fca0007ffe0ff */
[----:B----4-:R4:W-:Y:S02]  /*2fc0*/  RED.E.ADD.F32.FTZ.RN.STRONG.GPU [R32.64], R35 ;  /* 0x000000232000798e */ /* 0x0109e4000c10e784 */
.L_x_8179:
[----:B------:R-:W-:Y:S05]  /*2fd0*/  BSYNC B0 ;  /* 0x0000000000007941 */ /* 0x000fea0003800000 */
.L_x_8178:
[----:B----4-:R-:W4:Y:S01]  /*2fe0*/  SHFL.DOWN PT, R33, R106, 0x1, 0x1f ;  /* 0x08201f006a217f89 */ /* 0x010f2200000e0000 */
[C---:B------:R-:W-:Y:S01]  /*2ff0*/  ISETP.GT.AND P0, PT, R21.reuse, 0x1e, PT ;  /* 0x0000001e1500780c */ /* 0x040fe20003f04270 */
[----:B------:R-:W-:Y:S01]  /*3000*/  FMUL.FTZ R32, R78, R105 ;  /* 0x000000694e207220 */ /* 0x000fe20000410000 */
[----:B------:R-:W-:Y:S01]  /*3010*/  ISETP.NE.AND P2, PT, R21, RZ, PT ;  /* 0x000000ff1500720c */ /* 0x000fe20003f45270 */
[----:B------:R-:W5:Y:S01]  /*3020*/  SHFL.DOWN PT, R35, R108, 0x1, 0x1f ;  /* 0x08201f006c237f89 */ /* 0x000f6200000e0000 */
[----:B------:R-:W-:Y:S01]  /*3030*/  FMUL.FTZ R76, R76, R103 ;  /* 0x000000674c4c7220 */ /* 0x000fe20000410000 */
[----:B------:R-:W-:Y:S01]  /*3040*/  BSSY B0, `(.L_x_8180) ;  /* 0x000003a000007945 */ /* 0x000fe20003800000 */
        /* <DEDUP_REMOVED lines=41> */
[----:B------:R-:W-:Y:S02]  /*32e0*/  FMUL.FTZ R35, R78, R100 ;  /* 0x000000644e237220 */ /* 0x000fe40000410000 */
[----:B------:R-:W-:Y:S02]  /*32f0*/  IMAD.MOV.U32 R33, RZ, RZ, R108 ;  /* 0x000000ffff217224 */ /* 0x000fe400078e006c */
[----:B------:R-:W-:-:S03]  /*3300*/  FMUL.FTZ R35, R102, R35 ;  /* 0x0000002366237220 */ /* 0x000fc60000410000 */
[----:B------:R4:W-:Y:S01]  /*3310*/  @!P2 STS.64 [0x318], R32 ;  /* 0x00031820ff00a388 */ /* 0x0009e20000000a00 */
[----:B------:R-:W-:-:S04]  /*3320*/  FFMA.FTZ R94, R94, R79, R35 ;  /* 0x0000004f5e5e7223 */ /* 0x000fc80000010023 */
        /* <DEDUP_REMOVED lines=11> */
.L_x_8181:
[----:B----4-:R-:W-:Y:S05]  /*33e0*/  BSYNC B0 ;  /* 0x0000000000007941 */ /* 0x010fea0003800000 */
.L_x_8180:
[----:B------:R-:W-:Y:S02]  /*33f0*/  IADD3 R95, R95, 0x1, RZ ;  /* 0x000000015f5f7810 */ /* 0x000fe40007ffe0ff */
[----:B------:R-:W-:Y:S02]  /*3400*/  IADD3 R88, P2, R88, 0x1, RZ ;  /* 0x0000000158587810 */ /* 0x000fe40007f5e0ff */
[----:B------:R-:W-:-:S03]  /*3410*/  ISETP.GE.AND P0, PT, R95, c[0x0][0x16c], PT ;  /* 0x00005b005f007a0c */ /* 0x000fc60003f06270 */
[----:B------:R-:W-:-:S10]  /*3420*/  IMAD.X R97, RZ, RZ, R97, P2 ;  /* 0x000000ffff617224 */ /* 0x000fd400010e0661 */
[----:B------:R-:W-:Y:S01]  /*3430*/  @P0 CALL.REL.NOINC `(.L_x_8169) ;  /* 0x0000001000000944 */ /* 0x000fe20003c00000 */
[----:B------:R-:W-:Y:S05]  /*3440*/  BRA `(.L_x_8182) ;  /* 0xffffeba000007947 */ /* 0x000fea000383ffff */
.L_x_8169:
[----:B------:R-:W-:Y:S01]  /*3450*/  BAR.SYNC.DEFER_BLOCKING 0x0 ;  /* 0x0000000000007b1d */ /* 0x000fe20000010000 */
[----:B------:R-:W-:Y:S01]  /*3460*/  F2FP.BF16.PACK_AB R80, R87, R80 ;  /* 0x000000505750723e */ /* 0x000fe200000010ff */
[----:B------:R-:W-:Y:S01]  /*3470*/  IMAD R46, R6, c[0x0][0x2d8], RZ ;  /* 0x0000b600062e7a24 */ /* 0x000fe200078e02ff */
[----:B------:R-:W-:Y:S01]  /*3480*/  F2FP.BF16.PACK_AB R81, R89, R82 ;  /* 0x000000525951723e */ /* 0x000fe200000010ff */
[C---:B------:R-:W-:Y:S02]  /*3490*/  IMAD.WIDE.U32 R32, R5.reuse, c[0x0][0x2d8], RZ ;  /* 0x0000b60005207a25 */ /* 0x040fe400078e00ff */
[----:B------:R-:W-:Y:S02]  /*34a0*/  BSSY B0, `(.L_x_8183) ;  /* 0x0000025000007945 */ /* 0x000fe40003800000 */
[----:B------:R-:W-:Y:S02]  /*34b0*/  IMAD R47, R5, c[0x0][0x2dc], R46 ;  /* 0x0000b700052f7a24 */ /* 0x000fe400078e022e */
[----:B------:R-:W-:-:S03]  /*34c0*/  IMAD R35, R3, c[0x0][0x2e0], RZ ;  /* 0x0000b80003237a24 */ /* 0x000fc600078e02ff */
[----:B------:R-:W-:Y:S01]  /*34d0*/  IADD3 R33, R33, R47, RZ ;  /* 0x0000002f21217210 */ /* 0x000fe20007ffe0ff */
[----:B0-----:R-:W-:-:S04]  /*34e0*/  IMAD R69, R0, c[0x0][0x2e4], R35 ;  /* 0x0000b90000457a24 */ /* 0x001fc800078e0223 */
[----:B------:R-:W-:-:S05]  /*34f0*/  IMAD.WIDE.U32 R32, R0, c[0x0][0x2e0], R32 ;  /* 0x0000b80000207a25 */ /* 0x000fca00078e0020 */
[----:B------:R-:W-:Y:S01]  /*3500*/  IADD3 R35, P0, R43, R32, RZ ;  /* 0x000000202b237210 */ /* 0x000fe20007f1e0ff */
[----:B------:R-:W-:Y:S01]  /*3510*/  STS.64 [R21.X8], R80 ;  /* 0x0000005015007388 */ /* 0x000fe20000008a00 */
[----:B------:R-:W-:-:S06]  /*3520*/  NOP ;  /* 0x0000000000007918 */ /* 0x000fcc0000000000 */
[----:B------:R-:W-:Y:S01]  /*3530*/  LDS.U16 R45, [R39] ;  /* 0x00000000272d7984 */ /* 0x000fe20000000400 */
[----:B------:R-:W-:Y:S02]  /*3540*/  LEA R32, P5, R60, c[0x0][0x330], 0x1 ;  /* 0x0000cc003c207a11 */ /* 0x000fe400078a08ff */
[----:B------:R-:W-:Y:S01]  /*3550*/  IADD3.X R46, R44, R69, R33, P0, !PT ;  /* 0x000000452c2e7210 */ /* 0x000fe200007fe421 */
[----:B------:R-:W-:Y:S01]  /*3560*/  LDS.U16 R49, [R39+0x40] ;  /* 0x0000400027317984 */ /* 0x000fe20000000400 */
[C---:B------:R-:W-:Y:S02]  /*3570*/  LEA.HI.X R33, R60.reuse, c[0x0][0x334], R61, 0x1, P5 ;  /* 0x0000cd003c217a11 */ /* 0x040fe400028f0c3d */
        /* <DEDUP_REMOVED lines=23> */
.L_x_8184:
[----:B------:R-:W-:Y:S05]  /*36f0*/  BSYNC B0 ;  /* 0x0000000000007941 */ /* 0x000fea0003800000 */
.L_x_8183:
        /* <DEDUP_REMOVED lines=13> */
[----:B----4-:R-:W-:Y:S01]  /*37d0*/  IMAD.WIDE.U32 R32, R5, c[0x0][0x2f8], RZ ;  /* 0x0000be0005207a25 */ /* 0x010fe200078e00ff */
        /* <DEDUP_REMOVED lines=23> */
.L_x_8186:
[----:B------:R-:W-:Y:S05]  /*3950*/  BSYNC B0 ;  /* 0x0000000000007941 */ /* 0x000fea0003800000 */
.L_x_8185:
        /* <DEDUP_REMOVED lines=31> */
.L_x_8163:
        /* <DEDUP_REMOVED lines=24> */
.L_x_8189:
[----:B0-----:R-:W-:Y:S05]  /*3cd0*/  BSYNC B0 ;  /* 0x0000000000007941 */ /* 0x001fea0003800000 */
.L_x_8188:
        /* <DEDUP_REMOVED lines=23> */
.L_x_8191:
[----:B------:R-:W0:Y:S02]  /*3e50*/  S2R R15, SR_TID.X ;  /* 0x00000000000f7919 */ /* 0x000e240000002100 */
.L_x_8192:
[----:B0-----:R-:W-:Y:S05]  /*3e60*/  BSYNC B0 ;  /* 0x0000000000007941 */ /* 0x001fea0003800000 */
.L_x_8190:
        /* <DEDUP_REMOVED lines=10> */
.L_x_8193:
        /* <DEDUP_REMOVED lines=26> */
.L_x_8194:
        /* <DEDUP_REMOVED lines=13> */
.L_x_9141:


//--------------------- .text._Z25selective_scan_bwd_kernelI32Selective_Scan_bwd_kernel_traitsILi32ELi4ELb0ELb1ELb0ELb1ELb0EN3c108BFloat16EfEEv12SSMParamsBwd --------------------------
	.section	.text._Z25selective_scan_bwd_kernelI32Selective_Scan_bwd_kernel_traitsILi32ELi4ELb0ELb1ELb0ELb1ELb0EN3c108BFloat16EfEEv12SSMParamsBwd,"ax",@progbits
	.sectioninfo	@"SHI_REGISTERS=128"
	.align	128
        .global         _Z25selective_scan_bwd_kernelI32Selective_Scan_bwd_kernel_traitsILi32ELi4ELb0ELb1ELb0ELb1ELb0EN3c108BFloat16EfEEv12SSMParamsBwd
        .type           _Z25selective_scan_bwd_kernelI32Selective_Scan_bwd_kernel_traitsILi32ELi4ELb0ELb1ELb0ELb1ELb0EN3c108BFloat16EfEEv12SSMParamsBwd,@function
        .size           _Z25selective_scan_bwd_kernelI32Selective_Scan_bwd_kernel_traitsILi32ELi4ELb0ELb1ELb0ELb1ELb0EN3c108BFloat16EfEEv12SSMParamsBwd,(.L_x_9142 - _Z25selective_scan_bwd_kernelI32Selective_Scan_bwd_kernel_traitsILi32ELi4ELb0ELb1ELb0ELb1ELb0EN3c108BFloat16EfEEv12SSMParamsBwd)
        .other          _Z25selective_scan_bwd_kernelI32Selective_Scan_bwd_kernel_traitsILi32ELi4ELb0ELb1ELb0ELb1ELb0EN3c108BFloat16EfEEv12SSMParamsBwd,@"STO_CUDA_ENTRY STV_DEFAULT"
_Z25selective_scan_bwd_kernelI32Selective_Scan_bwd_kernel_traitsILi32ELi4ELb0ELb1ELb0ELb1ELb0EN3c108BFloat16EfEEv12SSMParamsBwd:
.text._Z25selective_scan_bwd_kernelI32Selective_Scan_bwd_kernel_traitsILi32ELi4ELb0ELb1ELb0ELb1ELb0EN3c108BFloat16EfEEv12SSMParamsBwd:
        /* <DEDUP_REMOVED lines=32> */
[----:B--2---:R-:W-:-:S02]  /*0200*/  IMAD R4, R81, c[0x0][0x1d0], RZ ;  /* 0x0000740051047a24 */ /* 0x004fc400078e02ff */
[----:B------:R-:W-:Y:S01]  /*0210*/  IMAD.MOV.U32 R90, RZ, RZ, RZ ;  /* 0x000000ffff5a7224 */ /* 0x000fe200078e00ff */
        /* <DEDUP_REMOVED lines=16> */
[----:B------:R-:W-:Y:S01]  /*0320*/  IMAD.WIDE.U32 R6, R83, c[0x0][0x278], RZ ;  /* 0x00009e0053067a25 */ /* 0x000fe200078e00ff */
[----:B------:R-:W-:-:S03]  /*0330*/  IADD3 R5, R5, R9, RZ ;  /* 0x0000000905057210 */ /* 0x000fc60007ffe0ff */
[----:B------:R-:W-:Y:S01]  /*0340*/  @!P1 IMAD.IADD R0, R0, 0x1, -R11 ;  /* 0x0000000100009824 */ /* 0x000fe200078e0a0b */
[----:B------:R-:W-:Y:S01]  /*0350*/  @!P1 IADD3 R53, R53, 0x1, RZ ;  /* 0x0000000135359810 */ /* 0x000fe20007ffe0ff */
[----:B------:R-:W-:Y:S01]  /*0360*/  IMAD R9, R83, c[0x0][0x27c], R8 ;  /* 0x00009f0053097a24 */ /* 0x000fe200078e0208 */
[----:B------:R-:W-:Y:S01]  /*0370*/  MOV R8, c[0x0][0x174] ;  /* 0x00005d0000087a02 */ /* 0x000fe20000000f00 */
[----:B------:R-:W-:Y:S01]  /*0380*/  IMAD.WIDE.U32 R2, R94, c[0x0][0x1d8], R2 ;  /* 0x000076005e027a25 */ /* 0x000fe200078e0002 */
[----:B------:R-:W-:Y:S02]  /*0390*/  ISETP.GE.U32.AND P0, PT, R0, R11, PT ;  /* 0x0000000b0000720c */ /* 0x000fe40003f06070 */
[C---:B------:R-:W-:Y:S01]  /*03a0*/  LEA R11, R8.reuse, 0xffffff80, 0x7 ;  /* 0xffffff80080b7811 */ /* 0x040fe200078e38ff */
[----:B------:R-:W-:Y:S01]  /*03b0*/  IMAD R0, R81, c[0x0][0x190], RZ ;  /* 0x0000640051007a24 */ /* 0x000fe200078e02ff */
[----:B------:R-:W-:Y:S02]  /*03c0*/  IADD3 R7, R7, R9, RZ ;  /* 0x0000000907077210 */ /* 0x000fe40007ffe0ff */
[----:B------:R-:W-:Y:S01]  /*03d0*/  ISETP.GE.AND P3, PT, R8, 0x1, PT ;  /* 0x000000010800780c */ /* 0x000fe20003f66270 */
[----:B------:R-:W-:Y:S01]  /*03e0*/  IMAD.WIDE.U32 R8, R83, c[0x0][0x190], RZ ;  /* 0x0000640053087a25 */ /* 0x000fe200078e00ff */
[----:B------:R-:W-:-:S02]  /*03f0*/  SHF.R.S32.HI R13, RZ, 0x1f, R11 ;  /* 0x0000001fff0d7819 */ /* 0x000fc4000001140b */
[----:B------:R-:W-:Y:S01]  /*0400*/  IADD3 R84, P4, R11, R2, RZ ;  /* 0x000000020b547210 */ /* 0x000fe20007f9e0ff */
[----:B------:R-:W-:Y:S01]  /*0410*/  IMAD R17, R83, c[0x0][0x194], R0 ;  /* 0x0000650053117a24 */ /* 0x000fe200078e0200 */
[----:B------:R-:W-:Y:S02]  /*0420*/  ISETP.NE.AND P1, PT, RZ, c[0x0][0x178], PT ;  /* 0x00005e00ff007a0c */ /* 0x000fe40003f25270 */
[----:B------:R-:W-:Y:S01]  /*0430*/  IADD3.X R15, R13, R3, R15, P4, !PT ;  /* 0x000000030d0f7210 */ /* 0x000fe200027fe40f */
[----:B------:R-:W-:Y:S01]  /*0440*/  IMAD.IADD R9, R9, 0x1, R17 ;  /* 0x0000000109097824 */ /* 0x000fe200078e0211 */
[----:B------:R-:W-:Y:S01]  /*0450*/  @P0 IADD3 R53, R53, 0x1, RZ ;  /* 0x0000000135350810 */ /* 0x000fe20007ffe0ff */
[----:B------:R-:W-:Y:S02]  /*0460*/  IMAD R17, R89, c[0x0][0x1e8], RZ ;  /* 0x00007a0059117a24 */ /* 0x000fe400078e02ff */
[----:B------:R-:W-:Y:S01]  /*0470*/  IMAD.WIDE.U32 R2, R94, c[0x0][0x1e8], R4 ;  /* 0x00007a005e027a25 */ /* 0x000fe200078e0004 */
[----:B------:R-:W-:-:S03]  /*0480*/  @!P2 IADD3 R53, -R53, RZ, RZ ;  /* 0x000000ff3535a210 */ /* 0x000fc60007ffe1ff */
[C---:B------:R-:W-:Y:S01]  /*0490*/  IMAD.WIDE.U32 R4, R94.reuse, c[0x0][0x280], R6 ;  /* 0x0000a0005e047a25 */ /* 0x040fe200078e0006 */
[C---:B------:R-:W-:Y:S02]  /*04a0*/  IADD3 R80, P0, R11.reuse, R2, RZ ;  /* 0x000000020b507210 */ /* 0x040fe40007f1e0ff */
[----:B------:R-:W-:Y:S01]  /*04b0*/  @!P1 LOP3.LUT R53, RZ, c[0x0][0x178], RZ, 0x33, !PT ;  /* 0x00005e00ff359a12 */ /* 0x000fe200078e33ff */
[----:B------:R-:W-:Y:S01]  /*04c0*/  IMAD R17, R94, c[0x0][0x1ec], R17 ;  /* 0x00007b005e117a24 */ /* 0x000fe200078e0211 */
[----:B------:R-:W-:Y:S02]  /*04d0*/  IADD3 R50, P2, R11, R4, RZ ;  /* 0x000000040b327210 */ /* 0x000fe40007f5e0ff */
[----:B------:R-:W-:Y:S01]  /*04e0*/  LEA R86, P1, R84, c[0x0][0x240], 0x1 ;  /* 0x0000900054567a11 */ /* 0x000fe200078208ff */
[----:B------:R-:W-:Y:S01]  /*04f0*/  IMAD.WIDE.U32 R8, R53, c[0x0][0x1a8], R8 ;  /* 0x00006a0035087a25 */ /* 0x000fe200078e0008 */
[----:B------:R-:W-:Y:S02]  /*0500*/  IADD3.X R3, R13, R3, R17, P0, !PT ;  /* 0x000000030d037210 */ /* 0x000fe400007fe411 */
[----:B------:R-:W-:-:S02]  /*0510*/  ISETP.NE.U32.AND P0, PT, RZ, c[0x0][0x260], PT ;  /* 0x00009800ff007a0c */ /* 0x000fc40003f05070 */
[----:B------:R-:W-:Y:S02]  /*0520*/  IADD3.X R5, R13, R5, R19, P2, !PT ;  /* 0x000000050d057210 */ /* 0x000fe400017fe413 */
        /* <DEDUP_REMOVED lines=33> */
[----:B------:R-:W1:Y:S01]  /*0740*/  S2R R46, SR_LANEID ;  /* 0x00000000002e7919 */ /* 0x000e620000000000 */
[----:B------:R-:W-:Y:S01]  /*0750*/  IMAD.WIDE.U32 R60, R94, c[0x0][0x180], RZ ;  /* 0x000060005e3c7a25 */ /* 0x000fe200078e00ff */
[----:B------:R-:W-:-:S03]  /*0760*/  MOV R44, RZ ;  /* 0x000000ff002c7202 */ /* 0x000fc60000000f00 */
[----:B------:R-:W-:Y:S02]  /*0770*/  IMAD R5, R83, c[0x0][0x29c], R0 ;  /* 0x0000a70053057a24 */ /* 0x000fe400078e0200 */
[----:B------:R-:W-:Y:S02]  /*0780*/  IMAD R0, R51, c[0x0][0x2a0], RZ ;  /* 0x0000a80033007a24 */ /* 0x000fe400078e02ff */
[----:B------:R-:W-:-:S04]  /*0790*/  IMAD.WIDE.U32 R62, R94, c[0x0][0x1b8], RZ ;  /* 0x00006e005e3e7a25 */ /* 0x000fc800078e00ff */
[----:B------:R-:W-:Y:S02]  /*07a0*/  IMAD.MOV.U32 R90, RZ, RZ, RZ ;  /* 0x000000ffff5a7224 */ /* 0x000fe400078e00ff */
[----:B------:R-:W-:Y:S01]  /*07b0*/  IMAD.MOV.U32 R92, RZ, RZ, RZ ;  /* 0x000000ffff5c7224 */ /* 0x000fe200078e00ff */
[----:B0-----:R-:W-:Y:S02]  /*07c0*/  MOV R2, R88 ;  /* 0x0000005800027202 */ /* 0x001fe40000000f00 */
[----:B------:R-:W-:-:S03]  /*07d0*/  LOP3.LUT R42, R88, 0x1f, RZ, 0xc0, !PT ;  /* 0x0000001f582a7812 */ /* 0x000fc600078ec0ff */
[----:B------:R-:W-:-:S04]  /*07e0*/  IMAD.WIDE.U32 R2, R83, c[0x0][0x298], R2 ;  /* 0x0000a60053027a25 */ /* 0x000fc800078e0002 */
[----:B------:R-:W-:Y:S02]  /*07f0*/  IMAD.IADD R3, R3, 0x1, R5 ;  /* 0x0000000103037824 */ /* 0x000fe400078e0205 */
[C---:B------:R-:W-:Y:S01]  /*0800*/  IMAD R5, R53.reuse, c[0x0][0x2a4], R0 ;  /* 0x0000a90035057a24 */ /* 0x040fe200078e0200 */
[----:B------:R-:W-:Y:S01]  /*0810*/  SHF.L.U32 R0, R88, 0x2, RZ ;  /* 0x0000000258007819 */ /* 0x000fe200000006ff */
[----:B------:R-:W-:-:S03]  /*0820*/  IMAD.WIDE.U32 R2, R53, c[0x0][0x2a0], R2 ;  /* 0x0000a80035027a25 */ /* 0x000fc600078e0002 */
[----:B------:R-:W-:Y:S02]  /*0830*/  LOP3.LUT R65, R0, 0xffffff80, RZ, 0xc0, !PT ;  /* 0xffffff8000417812 */ /* 0x000fe400078ec0ff */
[----:B------:R-:W-:Y:S01]  /*0840*/  IADD3 R3, R3, R5, RZ ;  /* 0x0000000503037210 */ /* 0x000fe20007ffe0ff */
[----:B------:R-:W-:Y:S01]  /*0850*/  IMAD R5, R89, c[0x0][0x1b8], RZ ;  /* 0x00006e0059057a24 */ /* 0x000fe200078e02ff */
[----:B------:R-:W-:Y:S02]  /*0860*/  LEA R36, P0, R2, c[0x0][0x318], 0x2 ;  /* 0x0000c60002247a11 */ /* 0x000fe400078010ff */
[----:B------:R-:W-:Y:S01]  /*0870*/  LOP3.LUT R64, R65, 0x1f, R88, 0xf8, !PT ;  /* 0x0000001f41407812 */ /* 0x000fe200078ef858 */
[----:B------:R-:W-:Y:S01]  /*0880*/  IMAD R5, R94, c[0x0][0x1bc], R5 ;  /* 0x00006f005e057a24 */ /* 0x000fe200078e0205 */
[----:B------:R-:W-:Y:S01]  /*0890*/  LEA.HI.X R2, R2, c[0x0][0x31c], R3, 0x2, P0 ;  /* 0x0000c70002027a11 */ /* 0x000fe200000f1403 */
[----:B------:R-:W-:Y:S01]  /*08a0*/  IMAD R3, R89, c[0x0][0x180], RZ ;  /* 0x0000600059037a24 */ /* 0x000fe200078e02ff */
[----:B------:R-:W-:-:S02]  /*08b0*/  IADD3 R40, P0, R36, -0x180, RZ ;  /* 0xfffffe8024287810 */ /* 0x000fc40007f1e0ff */
[----:B------:R-:W-:Y:S01]  /*08c0*/  IADD3 R38, P1, R36, -0x100, RZ ;  /* 0xffffff0024267810 */ /* 0x000fe20007f3e0ff */
[----:B------:R-:W-:Y:S01]  /*08d0*/  IMAD R3, R94, c[0x0][0x184], R3 ;  /* 0x000061005e037a24 */ /* 0x000fe200078e0203 */
[----:B------:R-:W-:Y:S02]  /*08e0*/  IADD3 R36, P2, R36, -0x80, RZ ;  /* 0xffffff8024247810 */ /* 0x000fe40007f5e0ff */
[----:B------:R-:W-:Y:S02]  /*08f0*/  IADD3 R43, R63, R5, RZ ;  /* 0x000000053f2b7210 */ /* 0x000fe40007ffe0ff */
[----:B------:R-:W-:Y:S02]  /*0900*/  IADD3 R45, R61, R3, RZ ;  /* 0x000000033d2d7210 */ /* 0x000fe40007ffe0ff */
[----:B------:R-:W-:Y:S02]  /*0910*/  SHF.R.S32.HI R65, RZ, 0x1f, R64 ;  /* 0x0000001fff417819 */ /* 0x000fe40000011440 */
[----:B------:R-:W-:-:S02]  /*0920*/  LOP3.LUT R41, R64, 0x20, RZ, 0xfc, !PT ;  /* 0x0000002040297812 */ /* 0x000fc400078efcff */
[C---:B------:R-:W-:Y:S02]  /*0930*/  LOP3.LUT R39, R64.reuse, 0x40, RZ, 0xfc, !PT ;  /* 0x0000004040277812 */ /* 0x040fe400078efcff */
[----:B------:R-:W-:Y:S02]  /*0940*/  LOP3.LUT R37, R64, 0x60, RZ, 0xfc, !PT ;  /* 0x0000006040257812 */ /* 0x000fe400078efcff */
[C---:B------:R-:W-:Y:S02]  /*0950*/  IADD3.X R31, R2.reuse, -0x1, RZ, P0, !PT ;  /* 0xffffffff021f7810 */ /* 0x040fe400007fe4ff */
[C---:B------:R-:W-:Y:S02]  /*0960*/  IADD3.X R30, R2.reuse, -0x1, RZ, P1, !PT ;  /* 0xffffffff021e7810 */ /* 0x040fe40000ffe4ff */
[----:B-1----:R-:W-:Y:S02]  /*0970*/  IADD3.X R29, R2, -0x1, RZ, P2, !PT ;  /* 0xffffffff021d7810 */ /* 0x002fe400017fe4ff */
.L_x_8222:
[----:B------:R-:W-:Y:S01]  /*0980*/  BAR.SYNC.DEFER_BLOCKING 0x0 ;  /* 0x0000000000007b1d */ /* 0x000fe20000010000 */
[----:B------:R-:W-:Y:S01]  /*0990*/  LEA R28, R47, 0xffffff80, 0x7 ;  /* 0xffffff802f1c7811 */ /* 0x000fe200078e38ff */
[C---:B-1----:R-:W-:Y:S01]  /*09a0*/  IMAD.SHL.U32 R27, R64.reuse, 0x2, RZ ;  /* 0x00000002401b7824 */ /* 0x042fe200078e00ff */
[----:B------:R-:W-:-:S02]  /*09b0*/  SHF.L.U64.HI R25, R64, 0x1, R65 ;  /* 0x0000000140197819 */ /* 0x000fc40000010241 */
[----:B------:R-:W-:Y:S02]  /*09c0*/  IADD3 R26, -R28, c[0x0][0x168], RZ ;  /* 0x00005a001c1a7a10 */ /* 0x000fe40007ffe1ff */
[----:B------:R-:W-:Y:S02]  /*09d0*/  IADD3 R2, P4, R86, R27, RZ ;  /* 0x0000001b56027210 */ /* 0x000fe40007f9e0ff */
[-C--:B------:R-:W-:Y:S02]  /*09e0*/  ISETP.GE.AND P0, PT, R64, R26.reuse, PT ;  /* 0x0000001a4000720c */ /* 0x080fe40003f06270 */
[-C--:B------:R-:W-:Y:S02]  /*09f0*/  ISETP.GE.AND P1, PT, R41, R26.reuse, PT ;  /* 0x0000001a2900720c */ /* 0x080fe40003f26270 */
[-C--:B------:R-:W-:Y:S02]  /*0a00*/  ISETP.GE.AND P2, PT, R39, R26.reuse, PT ;  /* 0x0000001a2700720c */ /* 0x080fe40003f46270 */
[----:B------:R-:W-:-:S02]  /*0a10*/  ISETP.GE.AND P3, PT, R37, R26, PT ;  /* 0x0000001a2500720c */ /* 0x000fc40003f66270 */
[----:B------:R-:W-:Y:S02]  /*0a20*/  PRMT R5, RZ, 0x7610, R5 ;  /* 0x00007610ff057816 */ /* 0x000fe40000000005 */
[----:B0-----:R-:W-:Y:S02]  /*0a30*/  PRMT R7, RZ, 0x7610, R7 ;  /* 0x00007610ff077816 */ /* 0x001fe40000000007 */
        /* <DEDUP_REMOVED lines=18> */
[----:B--2---:R-:W-:Y:S04]  /*0b60*/  STS.U16 [R24], R5 ;  /* 0x0000000518007388 */ /* 0x004fe80000000400 */
[----:B---3--:R0:W-:Y:S04]  /*0b70*/  STS.U16 [R24+0x40], R7 ;  /* 0x0000400718007388 */ /* 0x0081e80000000400 */
[----:B----4-:R1:W-:Y:S04]  /*0b80*/  STS.U16 [R24+0x80], R9 ;  /* 0x0000800918007388 */ /* 0x0103e80000000400 */
[----:B------:R2:W-:Y:S01]  /*0b90*/  STS.U16 [R24+0xc0], R11 ;  /* 0x0000c00b18007388 */ /* 0x0005e20000000400 */
[----:B------:R-:W-:-:S06]  /*0ba0*/  NOP ;  /* 0x0000000000007918 */ /* 0x000fcc0000000000 */
[----:B------:R-:W-:Y:S04]  /*0bb0*/  LDS.64 R68, [R46.X8] ;  /* 0x000000002e447984 */ /* 0x000fe80000008a00 */
[----:B------:R-:W-:Y:S06]  /*0bc0*/  BAR.SYNC.DEFER_BLOCKING 0x0 ;  /* 0x0000000000007b1d */ /* 0x000fec0000010000 */
[----:B------:R-:W3:Y:S04]  /*0bd0*/  @!P1 LDG.E.U16 R13, [R66.64] ;  /* 0x00000004420d9981 */ /* 0x000ee8000c1e1500 */
[----:B------:R-:W4:Y:S04]  /*0be0*/  @!P2 LDG.E.U16 R15, [R66.64+0x40] ;  /* 0x00004004420fa981 */ /* 0x000f28000c1e1500 */
[----:B------:R-:W4:Y:S04]  /*0bf0*/  @!P3 LDG.E.U16 R17, [R66.64+0x80] ;  /* 0x000080044211b981 */ /* 0x000f28000c1e1500 */
[----:B------:R-:W4:Y:S01]  /*0c00*/  @!P4 LDG.E.U16 R19, [R66.64+0xc0] ;  /* 0x0000c0044213c981 */ /* 0x000f22000c1e1500 */
[----:B------:R-:W-:-:S02]  /*0c10*/  IADD3 R4, P0, R52, R27, RZ ;  /* 0x0000001b34047210 */ /* 0x000fc40007f1e0ff */
[----:B0-----:R-:W-:Y:S02]  /*0c20*/  PRMT R7, RZ, 0x7610, R7 ;  /* 0x00007610ff077816 */ /* 0x001fe40000000007 */
[----:B-1----:R-:W-:Y:S02]  /*0c30*/  PRMT R9, RZ, 0x7610, R9 ;  /* 0x00007610ff097816 */ /* 0x002fe40000000009 */
[----:B--2---:R-:W-:Y:S02]  /*0c40*/  PRMT R11, RZ, 0x7610, R11 ;  /* 0x00007610ff0b7816 */ /* 0x004fe4000000000b */
        /* <DEDUP_REMOVED lines=17> */
[--C-:B-----5:R-:W-:Y:S01]  /*0d60*/  FADD.FTZ R22, R22, R85.reuse ;  /* 0x0000005516167221 */ /* 0x120fe20000010000 */
[----:B------:R-:W-:Y:S02]  /*0d70*/  ISETP.GE.AND P0, PT, R0, 0x1, PT ;  /* 0x000000010000780c */ /* 0x000fe40003f06270 */
[----:B------:R-:W-:Y:S01]  /*0d80*/  PRMT R0, RZ, 0x7610, R12 ;  /* 0x00007610ff007816 */ /* 0x000fe2000000000c */
[----:B------:R-:W-:Y:S01]  /*0d90*/  FADD.FTZ R20, R20, R85 ;  /* 0x0000005514147221 */ /* 0x000fe20000010000 */
[----:B------:R-:W-:Y:S02]  /*0da0*/  FSETP.GTU.FTZ.AND P4, PT, R22, 20, PT ;  /* 0x41a000001600780b */ /* 0x000fe40003f9c000 */
[----:B-1----:R-:W-:Y:S01]  /*0db0*/  PRMT R4, RZ, 0x7610, R13 ;  /* 0x00007610ff047816 */ /* 0x002fe2000000000d */
[----:B------:R-:W-:Y:S01]  /*0dc0*/  FADD.FTZ R23, R0, R85 ;  /* 0x0000005500177221 */ /* 0x000fe20000010000 */
[----:B------:R-:W-:-:S02]  /*0dd0*/  PRMT R0, RZ, 0x5410, R68 ;  /* 0x00005410ff007816 */ /* 0x000fc40000000044 */
        /* <DEDUP_REMOVED lines=8> */
[----:B0-----:R-:W-:-:S05]  /*0e60*/  FADD.FTZ R21, R4, R85 ;  /* 0x0000005504157221 */ /* 0x001fca0000010000 */
[----:B------:R-:W-:Y:S02]  /*0e70*/  FSETP.GTU.FTZ.AND P3, PT, R21, 20, PT ;  /* 0x41a000001500780b */ /* 0x000fe40003f7c000 */
[--C-:B-1----:R-:W-:Y:S02]  /*0e80*/  PRMT R19, RZ, 0x5410, R2.reuse ;  /* 0x00005410ff137816 */ /* 0x102fe40000000002 */
        /* <DEDUP_REMOVED lines=36> */
.L_x_8197:
[----:B------:R-:W-:Y:S05]  /*10d0*/  BSYNC B0 ;  /* 0x0000000000007941 */ /* 0x000fea0003800000 */
.L_x_8196:
        /* <DEDUP_REMOVED lines=33> */
.L_x_8199:
[----:B------:R-:W-:Y:S05]  /*12f0*/  BSYNC B0 ;  /* 0x0000000000007941 */ /* 0x000fea0003800000 */
.L_x_8198:
        /* <DEDUP_REMOVED lines=33> */
.L_x_8201:
[----:B------:R-:W-:Y:S05]  /*1510*/  BSYNC B0 ;  /* 0x0000000000007941 */ /* 0x000fea0003800000 */
.L_x_8200:
        /* <DEDUP_REMOVED lines=33> */
.L_x_8203:
[----:B------:R-:W-:Y:S05]  /*1730*/  BSYNC B0 ;  /* 0x0000000000007941 */ /* 0x000fea0003800000 */
.L_x_8202:
[----:B------:R-:W-:Y:S01]  /*1740*/  MOV R15, c[0x0][0x174] ;  /* 0x00005d00000f7a02 */ /* 0x000fe20000000f00 */
[----:B------:R-:W-:Y:S01]  /*1750*/  BAR.SYNC.DEFER_BLOCKING 0x0 ;  /* 0x0000000000007b1d */ /* 0x000fe20000010000 */
[----:B------:R-:W-:Y:S01]  /*1760*/  PRMT R2, RZ, 0x5410, R69 ;  /* 0x00005410ff027816 */ /* 0x000fe20000000045 */
[----:B------:R-:W-:Y:S01]  /*1770*/  HFMA2.MMA R14, -RZ, RZ, 0, 0 ;  /* 0x00000000ff0e7435 */ /* 0x000fe200000001ff */
[--C-:B------:R-:W-:Y:S01]  /*1780*/  PRMT R17, RZ, 0x5410, R3.reuse ;  /* 0x00005410ff117816 */ /* 0x100fe20000000003 */
[----:B------:R-:W-:Y:S01]  /*1790*/  IMAD R15, R15, 0x80, R44 ;  /* 0x000000800f0f7824 */ /* 0x000fe200078e022c */
[----:B------:R-:W-:Y:S01]  /*17a0*/  PRMT R16, RZ, 0x7610, R3 ;  /* 0x00007610ff107816 */ /* 0x000fe20000000003 */
[----:B------:R-:W-:Y:S01]  /*17b0*/  CS2R R12, SRZ ;  /* 0x00000000000c7805 */ /* 0x000fe2000001ff00 */
[----:B------:R-:W-:Y:S01]  /*17c0*/  PRMT R92, RZ, 0x7610, R69 ;  /* 0x00007610ff5c7816 */ /* 0x000fe20000000045 */
[----:B------:R-:W-:Y:S01]  /*17d0*/  FFMA.FTZ R5, R17, R2, R0 ;  /* 0x0000000211057223 */ /* 0x000fe20000010000 */
[----:B------:R-:W-:Y:S01]  /*17e0*/  MOV R11, RZ ;  /* 0x000000ff000b7202 */ /* 0x000fe20000000f00 */
[----:B------:R-:W-:Y:S01]  /*17f0*/  FMUL.FTZ R9, R19, R87 ;  /* 0x0000005713097220 */ /* 0x000fe20000410000 */
[----:B------:R-:W-:Y:S01]  /*1800*/  SHF.R.S32.HI R10, RZ, 0x1f, R15 ;  /* 0x0000001fff0a7819 */ /* 0x000fe2000001140f */
[----:B------:R-:W-:-:S02]  /*1810*/  FFMA.FTZ R92, R16, R92, R5 ;  /* 0x0000005c105c7223 */ /* 0x000fc40000010005 */
[-C--:B------:R-:W-:Y:S02]  /*1820*/  FMUL.FTZ R8, R18, R87.reuse ;  /* 0x0000005712087220 */ /* 0x080fe40000410000 */
[-C--:B------:R-:W-:Y:S02]  /*1830*/  FMUL.FTZ R7, R17, R87.reuse ;  /* 0x0000005711077220 */ /* 0x080fe40000410000 */
[----:B------:R-:W-:Y:S01]  /*1840*/  FMUL.FTZ R6, R16, R87 ;  /* 0x0000005710067220 */ /* 0x000fe20000410000 */
[----:B------:R-:W-:Y:S05]  /*1850*/  @!P0 BRA `(.L_x_8204) ;  /* 0x0000160000008947 */ /* 0x000fea0003800000 */
[----:B------:R-:W-:Y:S01]  /*1860*/  MOV R2, R88 ;  /* 0x0000005800027202 */ /* 0x000fe20000000f00 */
[----:B------:R-:W-:Y:S01]  /*1870*/  IMAD R0, R81, c[0x0][0x298], RZ ;  /* 0x0000a60051007a24 */ /* 0x000fe200078e02ff */
[----:B------:R-:W-:Y:S01]  /*1880*/  SHF.L.U32 R77, R15, 0x2, RZ ;  /* 0x000000020f4d7819 */ /* 0x000fe200000006ff */
[----:B------:R-:W-:Y:S01]  /*1890*/  IMAD.MOV.U32 R3, RZ, RZ, RZ ;  /* 0x000000ffff037224 */ /* 0x000fe200078e00ff */
[----:B------:R-:W-:Y:S01]  /*18a0*/  CS2R R12, SRZ ;  /* 0x00000000000c7805 */ /* 0x000fe2000001ff00 */
[----:B------:R-:W-:Y:S01]  /*18b0*/  IMAD R5, R83, c[0x0][0x29c], R0 ;  /* 0x0000a70053057a24 */ /* 0x000fe200078e0200 */
[----:B------:R-:W-:Y:S01]  /*18c0*/  IADD3 R74, P1, R77, R38, RZ ;  /* 0x000000264d4a7210 */ /* 0x000fe20007f3e0ff */
[----:B------:R-:W-:Y:S01]  /*18d0*/  IMAD.WIDE.U32 R2, R83, c[0x0][0x298], R2 ;  /* 0x0000a60053027a25 */ /* 0x000fe200078e0002 */
[----:B------:R-:W-:-:S02]  /*18e0*/  IADD3 R76, P2, R77, R36, RZ ;  /* 0x000000244d4c7210 */ /* 0x000fc40007f5e0ff */
[----:B------:R-:W-:Y:S01]  /*18f0*/  MOV R11, RZ ;  /* 0x000000ff000b7202 */ /* 0x000fe20000000f00 */
[----:B------:R-:W-:Y:S01]  /*1900*/  IMAD R0, R51, c[0x0][0x2a0], RZ ;  /* 0x0000a80033007a24 */ /* 0x000fe200078e02ff */
[----:B------:R-:W-:Y:S01]  /*1910*/  IADD3 R3, R3, R5, RZ ;  /* 0x0000000503037210 */ /* 0x000fe20007ffe0ff */
[----:B------:R-:W-:Y:S01]  /*1920*/  IMAD.MOV.U32 R14, RZ, RZ, RZ ;  /* 0x000000ffff0e7224 */ /* 0x000fe200078e00ff */
[----:B------:R-:W-:Y:S01]  /*1930*/  SHF.R.S32.HI R5, RZ, 0x1f, R28 ;  /* 0x0000001fff057819 */ /* 0x000fe2000001141c */
[----:B------:R-:W-:Y:S01]  /*1940*/  IMAD R4, R53, c[0x0][0x2a4], R0 ;  /* 0x0000a90035047a24 */ /* 0x000fe200078e0200 */
[----:B------:R-:W-:Y:S01]  /*1950*/  SHF.L.U64.HI R0, R15, 0x2, R10 ;  /* 0x000000020f007819 */ /* 0x000fe2000001020a */
[----:B------:R-:W-:-:S03]  /*1960*/  IMAD.WIDE.U32 R2, R53, c[0x0][0x2a0], R2 ;  /* 0x0000a80035027a25 */ /* 0x000fc600078e0002 */
[----:B------:R-:W-:Y:S02]  /*1970*/  IADD3.X R75, R0, R30, RZ, P1, !PT ;  /* 0x0000001e004b7210 */ /* 0x000fe40000ffe4ff */
[----:B------:R-:W-:-:S04]  /*1980*/  IADD3 R70, P0, R28, R2, RZ ;  /* 0x000000021c467210 */ /* 0x000fc80007f1e0ff */
[----:B------:R-:W-:Y:S02]  /*1990*/  IADD3.X R71, R5, R3, R4, P0, !PT ;  /* 0x0000000305477210 */ /* 0x000fe400007fe404 */
[----:B------:R-:W-:Y:S01]  /*19a0*/  IADD3 R72, P0, R77, R40, RZ ;  /* 0x000000284d487210 */ /* 0x000fe20007f1e0ff */
[----:B------:R-:W-:Y:S01]  /*19b0*/  CS2R R4, SRZ ;  /* 0x0000000000047805 */ /* 0x000fe2000001ff00 */
[----:B------:R-:W-:Y:S02]  /*19c0*/  MOV R3, RZ ;  /* 0x000000ff00037202 */ /* 0x000fe40000000f00 */
[C---:B------:R-:W-:Y:S01]  /*19d0*/  IADD3.X R77, R0.reuse, R29, RZ, P2, !PT ;  /* 0x0000001d004d7210 */ /* 0x040fe200017fe4ff */
[----:B------:R-:W-:Y:S02]  /*19e0*/  IMAD.X R73, R0, 0x1, R31, P0 ;  /* 0x0000000100497824 */ /* 0x000fe400000e061f */
.L_x_8217:
        /* <DEDUP_REMOVED lines=8> */
[----:B------:R-:W-:Y:S01]  /*1a70*/  IMAD.WIDE.U32 R96, R5, c[0x0][0x188], R32 ;  /* 0x0000620005607a25 */ /* 0x000fe200078e0020 */
[-C--:B------:R-:W-:Y:S02]  /*1a80*/  ISETP.GE.AND P1, PT, R41, R26.reuse, PT ;  /* 0x0000001a2900720c */ /* 0x080fe40003f26270 */
[-C--:B------:R-:W-:Y:S01]  /*1a90*/  ISETP.GE.AND P2, PT, R39, R26.reuse, PT ;  /* 0x0000001a2700720c */ /* 0x080fe20003f46270 */
[----:B------:R-:W-:Y:S01]  /*1aa0*/  IMAD R33, R5, c[0x0][0x1a4], R2 ;  /* 0x0000690005217a24 */ /* 0x000fe200078e0202 */
[----:B------:R-:W-:Y:S01]  /*1ab0*/  ISETP.GE.AND P3, PT, R37, R26, PT ;  /* 0x0000001a2500720c */ /* 0x000fe20003f66270 */
[----:B------:R-:W-:Y:S01]  /*1ac0*/  IMAD R0, R109, c[0x0][0x188], RZ ;  /* 0x000062006d007a24 */ /* 0x000fe200078e02ff */
[----:B------:R-:W-:-:S02]  /*1ad0*/  LEA R32, P5, R34, R49, 0x1 ;  /* 0x0000003122207211 */ /* 0x000fc400078a08ff */
[----:B------:R-:W-:Y:S01]  /*1ae0*/  IADD3 R33, R35, R33, RZ ;  /* 0x0000002123217210 */ /* 0x000fe20007ffe0ff */
[----:B---3--:R-:W-:Y:S01]  /*1af0*/  IMAD R79, R5, c[0x0][0x18c], R0 ;  /* 0x00006300054f7a24 */ /* 0x008fe200078e0200 */
[----:B------:R-:W-:Y:S02]  /*1b00*/  PRMT R93, RZ, 0x7610, R93 ;  /* 0x00007610ff5d7816 */ /* 0x000fe4000000005d */
[----:B------:R-:W-:Y:S01]  /*1b10*/  PRMT R95, RZ, 0x7610, R95 ;  /* 0x00007610ff5f7816 */ /* 0x000fe2000000005f */
[----:B------:R-:W-:Y:S01]  /*1b20*/  IMAD.IADD R35, R97, 0x1, R79 ;  /* 0x0000000161237824 */ /* 0x000fe200078e024f */
[----:B------:R-:W-:Y:S02]  /*1b30*/  PRMT R99, RZ, 0x7610, R99 ;  /* 0x00007610ff637816 */ /* 0x000fe40000000063 */
[----:B------:R-:W-:Y:S02]  /*1b40*/  LEA.HI.X R33, R34, R48, R33, 0x1, P5 ;  /* 0x0000003022217211 */ /* 0x000fe400028f0c21 */
        /* <DEDUP_REMOVED lines=9> */
[----:B0-----:R-:W-:-:S02]  /*1be0*/  MOV R32, R62 ;  /* 0x0000003e00207202 */ /* 0x001fc40000000f00 */
[----:B------:R-:W-:Y:S01]  /*1bf0*/  MOV R33, R43 ;  /* 0x0000002b00217202 */ /* 0x000fe20000000f00 */
[----:B------:R-:W-:Y:S01]  /*1c00*/  IMAD R101, R5, c[0x0][0x1c4], R98 ;  /* 0x0000710005657a24 */ /* 0x000fe200078e0262 */
[----:B------:R-:W-:-:S03]  /*1c10*/  LEA.HI R34, R0, R0, RZ, 0x1 ;  /* 0x0000000000227211 */ /* 0x000fc600078f08ff */
[----:B------:R-:W-:Y:S01]  /*1c20*/  IMAD.WIDE.U32 R96, R5, c[0x0][0x1c0], R32 ;  /* 0x0000700005607a25 */ /* 0x000fe200078e0020 */
[----:B------:R-:W-:-:S03]  /*1c30*/  LOP3.LUT R35, R34, 0xfffffe, RZ, 0xc0, !PT ;  /* 0x00fffffe22237812 */ /* 0x000fc600078ec0ff */
[----:B------:R-:W-:Y:S01]  /*1c40*/  IMAD.IADD R97, R97, 0x1, R101 ;  /* 0x0000000161617824 */ /* 0x000fe200078e0265 */
[----:B------:R-:W-:Y:S02]  /*1c50*/  LEA R34, P0, R96, c[0x0][0x230], 0x2 ;  /* 0x00008c0060227a11 */ /* 0x000fe400078010ff */
[----:B------:R-:W-:Y:S02]  /*1c60*/  IADD3 R0, R0, -R35, RZ ;  /* 0x8000002300007210 */ /* 0x000fe40007ffe0ff */
        /* <DEDUP_REMOVED lines=20> */
[C---:B-1----:R-:W-:Y:S02]  /*1db0*/  FMUL.FTZ R95, R96.reuse, R23 ;  /* 0x00000017605f7220 */ /* 0x042fe40000410000 */
[C---:B--2---:R-:W-:Y:S02]  /*1dc0*/  FMUL.FTZ R35, R96.reuse, R21 ;  /* 0x0000001560237220 */ /* 0x044fe40000410000 */
[----:B------:R-:W-:Y:S01]  /*1dd0*/  FMUL.FTZ R111, R96, R20 ;  /* 0x00000014606f7220 */ /* 0x000fe20000410000 */
[----:B------:R1:W2:Y:S01]  /*1de0*/  @P2 LDS R120, [R88.X4+0xd4c] ;  /* 0x000d4c0058782984 */ /* 0x0002a20000004800 */
[----:B------:R-:W1:Y:S06]  /*1df0*/  MUFU.EX2 R95, R95 ;  /* 0x0000005f005f7308 */ /* 0x000e6c0000000800 */
[----:B------:R-:W-:-:S02]  /*1e00*/  @P0 IADD3 R78, R47, -0x2, RZ ;  /* 0xfffffffe2f4e0810 */ /* 0x000fc40007ffe0ff */
[--C-:B------:R-:W-:Y:S02]  /*1e10*/  PRMT R103, RZ, 0x5410, R68.reuse ;  /* 0x00005410ff677816 */ /* 0x100fe40000000044 */
[----:B------:R-:W-:Y:S01]  /*1e20*/  PRMT R104, RZ, 0x7610, R68 ;  /* 0x00007610ff687816 */ /* 0x000fe20000000044 */
[----:B------:R-:W-:Y:S01]  /*1e30*/  MUFU.EX2 R35, R35 ;  /* 0x0000002300237308 */ /* 0x000fe20000000800 */
[----:B------:R-:W-:Y:S01]  /*1e40*/  HFMA2.MMA R113, -RZ, RZ, 0, 0 ;  /* 0x00000000ff717435 */ /* 0x000fe200000001ff */
[----:B------:R-:W-:Y:S01]  /*1e50*/  @P0 IMAD R79, R78, c[0x0][0x16c], R5 ;  /* 0x00005b004e4f0a24 */ /* 0x000fe200078e0205 */
[--C-:B0-----:R-:W-:Y:S01]  /*1e60*/  PRMT R0, RZ, 0x5410, R32.reuse ;  /* 0x00005410ff007816 */ /* 0x101fe20000000020 */
[----:B------:R-:W-:Y:S01]  /*1e70*/  FMUL.FTZ R99, R103, R22 ;  /* 0x0000001667637220 */ /* 0x000fe20000410000 */
[----:B----4-:R-:W-:-:S03]  /*1e80*/  PRMT R91, RZ, 0x7610, R32 ;  /* 0x00007610ff5b7816 */ /* 0x010fc60000000020 */
[----:B------:R-:W0:Y:S01]  /*1e90*/  MUFU.EX2 R111, R111 ;  /* 0x0000006f006f7308 */ /* 0x000e220000000800 */
[----:B------:R-:W-:Y:S01]  /*1ea0*/  PRMT R101, RZ, 0x5410, R69 ;  /* 0x00005410ff657816 */ /* 0x000fe20000000045 */
[----:B------:R-:W-:Y:S01]  /*1eb0*/  FMUL.FTZ R114, R104, R23 ;  /* 0x0000001768727220 */ /* 0x000fe20000410000 */
        /* <DEDUP_REMOVED lines=11> */
[----:B-1----:R-:W-:-:S02]  /*1f70*/  FFMA.FTZ R32, R95, R107, R118 ;  /* 0x0000006b5f207223 */ /* 0x002fc40000010076 */
[----:B----4-:R-:W-:Y:S02]  /*1f80*/  FMUL.FTZ R78, R100, R95 ;  /* 0x0000005f644e7220 */ /* 0x010fe40000410000 */
[----:B------:R-:W-:Y:S02]  /*1f90*/  FMUL.FTZ R96, R105, R34 ;  /* 0x0000002269607220 */ /* 0x000fe40000410000 */
[C---:B0-----:R-:W-:Y:S02]  /*1fa0*/  FMUL.FTZ R78, R111.reuse, R78 ;  /* 0x0000004e6f4e7220 */ /* 0x041fe40000410000 */
[----:B------:R-:W-:Y:S02]  /*1fb0*/  FFMA.FTZ R117, R111, R32, R112 ;  /* 0x000000206f757223 */ /* 0x000fe40000010070 */
[-C--:B---3--:R-:W-:Y:S02]  /*1fc0*/  FMUL.FTZ R116, R17, R98.reuse ;  /* 0x0000006211747220 */ /* 0x088fe40000410000 */
[----:B------:R-:W-:-:S02]  /*1fd0*/  FMUL.FTZ R97, R16, R98 ;  /* 0x0000006210617220 */ /* 0x000fc40000410000 */
[-C--:B------:R-:W-:Y:S02]  /*1fe0*/  FMUL.FTZ R108, R19, R98.reuse ;  /* 0x00000062136c7220 */ /* 0x080fe40000410000 */
[----:B------:R-:W-:Y:S02]  /*1ff0*/  FMUL.FTZ R98, R18, R98 ;  /* 0x0000006212627220 */ /* 0x000fe40000410000 */
[----:B------:R-:W-:-:S04]  /*2000*/  FFMA.FTZ R33, R35, R97, R116 ;  /* 0x0000006123217223 */ /* 0x000fc80000010074 */
[----:B------:R-:W-:Y:S01]  /*2010*/  FFMA.FTZ R33, R111, R33, R98 ;  /* 0x000000216f217223 */ /* 0x000fe20000010062 */
[----:B------:R-:W-:Y:S05]  /*2020*/  @P2 BRA `(.L_x_8206) ;  /* 0x0000007000002947 */ /* 0x000fea0003800000 */
[----:B--2---:R-:W-:Y:S02]  /*2030*/  ISETP.NE.AND P0, PT, R47, c[0x0][0x174], PT ;  /* 0x00005d002f007a0c */ /* 0x004fe40003f05270 */
[----:B------:R-:W-:-:S11]  /*2040*/  MOV R120, 0x3f800000 ;  /* 0x3f80000000787802 */ /* 0x000fd60000000f00 */
[----:B------:R-:W-:-:S04]  /*2050*/  @P0 LEA.HI R32, R47, R47, RZ, 0x1 ;  /* 0x0000002f2f200211 */ /* 0x000fc800078f08ff */
[----:B------:R-:W-:-:S05]  /*2060*/  @P0 LOP3.LUT R32, R32, 0xfffffe, RZ, 0xc0, !PT ;  /* 0x00fffffe20200812 */ /* 0x000fca00078ec0ff */
[----:B------:R-:W-:-:S05]  /*2070*/  @P0 IMAD.IADD R32, R47, 0x1, -R32 ;  /* 0x000000012f200824 */ /* 0x000fca00078e0a20 */
[----:B------:R-:W-:-:S05]  /*2080*/  @P0 LEA R32, R32, R5, 0x8 ;  /* 0x0000000520200211 */ /* 0x000fca00078e40ff */
[----:B------:R0:W1:Y:S02]  /*2090*/  @P0 LDS R120, [R32.X4+0x548] ;  /* 0x0005480020780984 */ /* 0x0000640000004800 */
.L_x_8206:
[----:B--2---:R-:W-:Y:S05]  /*20a0*/  BSYNC B0 ;  /* 0x0000000000007941 */ /* 0x004fea0003800000 */
.L_x_8205:
[C---:B01----:R-:W-:Y:S01]  /*20b0*/  FMUL.FTZ R32, R35.reuse, R120 ;  /* 0x0000007823207220 */ /* 0x043fe20000410000 */
[----:B------:R-:W-:Y:S01]  /*20c0*/  ISETP.GE.AND P0, PT, R46, 0x1, PT ;  /* 0x000000012e00780c */ /* 0x000fe20003f06270 */
[C---:B------:R-:W-:Y:S01]  /*20d0*/  FMUL.FTZ R124, R35.reuse, R78 ;  /* 0x0000004e237c7220 */ /* 0x040fe20000410000 */
[C---:B------:R-:W-:Y:S01]  /*20e0*/  ISETP.NE.AND P3, PT, R42.reuse, 0x1f, PT ;  /* 0x0000001f2a00780c */ /* 0x040fe20003f65270 */
[----:B------:R-:W-:Y:S01]  /*20f0*/  FFMA.FTZ R117, R35, R117, R96 ;  /* 0x0000007523757223 */ /* 0x000fe20000010060 */
[----:B------:R-:W-:Y:S01]  /*2100*/  ISETP.GE.U32.AND P4, PT, R42, 0x18, PT ;  /* 0x000000182a00780c */ /* 0x000fe20003f86070 */
[----:B------:R-:W-:Y:S01]  /*2110*/  FMUL.FTZ R78, R111, R32 ;  /* 0x000000206f4e7220 */ /* 0x000fe20000410000 */
[----:B------:R-:W-:Y:S01]  /*2120*/  SHF.L.U32 R110, R5, 0x3, RZ ;  /* 0x00000003056e7819 */ /* 0x000fe200000006ff */
[C---:B------:R-:W-:Y:S01]  /*2130*/  FFMA.FTZ R122, R95.reuse, R33, R108 ;  /* 0x000000215f7a7223 */ /* 0x040fe2000001006c */
[----:B------:R-:W0:Y:S01]  /*2140*/  SHFL.UP PT, R32, R117, 0x1, RZ ;  /* 0x0420000075207989 */ /* 0x000e2200000e00ff */
[----:B------:R-:W-:Y:S01]  /*2150*/  FMUL.FTZ R115, R95, R78 ;  /* 0x0000004e5f737220 */ /* 0x000fe20000410000 */
[----:B------:R-:W-:Y:S02]  /*2160*/  BSSY B0, `(.L_x_8207) ;  /* 0x0000072000007945 */ /* 0x000fe40003800000 */
        /* <DEDUP_REMOVED lines=24> */
[----:B-1----:R-:W-:-:S03]  /*22f0*/  @P0 FMUL.FTZ R124, R124, R33 ;  /* 0x000000217c7c0220 */ /* 0x002fc60000410000 */
[----:B------:R-:W0:Y:S01]  /*2300*/  SHFL.UP PT, R32, R117, 0x8, RZ ;  /* 0x0500000075207989 */ /* 0x000e2200000e00ff */
[----:B------:R-:W-:Y:S02]  /*2310*/  ISETP.GE.AND P0, PT, R47, c[0x0][0x174], PT ;  /* 0x00005d002f007a0c */ /* 0x000fe40003f06270 */
[C---:B--2---:R-:W-:Y:S01]  /*2320*/  @!P3 FFMA.FTZ R122, R115.reuse, R79, R122 ;  /* 0x0000004f737ab223 */ /* 0x044fe2000001007a */
[----:B------:R-:W1:Y:S01]  /*2330*/  SHFL.UP PT, R33, R124, 0x8, RZ ;  /* 0x050000007c217989 */ /* 0x000e6200000e00ff */
[----:B------:R-:W-:Y:S01]  /*2340*/  ISETP.NE.OR P0, PT, R42, RZ, P0 ;  /* 0x000000ff2a00720c */ /* 0x000fe20000705670 */
[----:B------:R-:W-:Y:S02]  /*2350*/  IMAD.MOV.U32 R79, RZ, RZ, RZ ;  /* 0x000000ffff4f7224 */ /* 0x000fe400078e00ff */
[----:B---3--:R-:W-:Y:S01]  /*2360*/  @!P3 FMUL.FTZ R115, R115, R78 ;  /* 0x0000004e7373b220 */ /* 0x008fe20000410000 */
[----:B------:R-:W2:Y:S01]  /*2370*/  SHFL.DOWN PT, R119, R122, 0x8, 0x1f ;  /* 0x09001f007a777f89 */ /* 0x000ea200000e0000 */
[----:B------:R-:W-:-:S02]  /*2380*/  ISETP.GE.AND P3, PT, R46, 0x8, PT ;  /* 0x000000082e00780c */ /* 0x000fc40003f66270 */
[----:B------:R-:W-:Y:S01]  /*2390*/  MOV R78, 0x3f800000 ;  /* 0x3f800000004e7802 */ /* 0x000fe20000000f00 */
[----:B------:R-:W3:Y:S05]  /*23a0*/  SHFL.DOWN PT, R121, R115, 0x8, 0x1f ;  /* 0x09001f0073797f89 */ /* 0x000eea00000e0000 */
[----:B------:R-:W-:Y:S01]  /*23b0*/  @!P0 LDS.64 R78, [R110+0xdc8] ;  /* 0x000dc8006e4e8984 */ /* 0x000fe20000000a00 */
[----:B------:R-:W-:-:S04]  /*23c0*/  ISETP.GE.AND P0, PT, R46, 0x10, PT ;  /* 0x000000102e00780c */ /* 0x000fc80003f06270 */
[C---:B0-----:R-:W-:Y:S02]  /*23d0*/  @P3 FFMA.FTZ R117, R124.reuse, R32, R117 ;  /* 0x000000207c753223 */ /* 0x041fe40000010075 */
[----:B-1----:R-:W-:Y:S01]  /*23e0*/  @P3 FMUL.FTZ R124, R124, R33 ;  /* 0x000000217c7c3220 */ /* 0x002fe20000410000 */
[----:B------:R-:W-:Y:S01]  /*23f0*/  ISETP.GE.U32.AND P3, PT, R42, 0x10, PT ;  /* 0x000000102a00780c */ /* 0x000fe20003f66070 */
[----:B--2---:R-:W-:-:S03]  /*2400*/  @!P4 FFMA.FTZ R122, R115, R119, R122 ;  /* 0x00000077737ac223 */ /* 0x004fc6000001007a */
[----:B------:R-:W-:Y:S01]  /*2410*/  SHFL.UP PT, R33, R124, 0x10, RZ ;  /* 0x060000007c217989 */ /* 0x000fe200000e00ff */
[----:B---3--:R-:W-:-:S03]  /*2420*/  @!P4 FMUL.FTZ R115, R115, R121 ;  /* 0x000000797373c220 */ /* 0x008fc60000410000 */
[----:B------:R-:W0:Y:S04]  /*2430*/  SHFL.UP PT, R119, R117, 0x10, RZ ;  /* 0x0600000075777989 */ /* 0x000e2800000e00ff */
[----:B------:R-:W1:Y:S04]  /*2440*/  SHFL.DOWN PT, R121, R122, 0x10, 0x1f ;  /* 0x0a001f007a797f89 */ /* 0x000e6800000e0000 */
[----:B------:R-:W2:Y:S01]  /*2450*/  SHFL.DOWN PT, R32, R115, 0x10, 0x1f ;  /* 0x0a001f0073207f89 */ /* 0x000ea200000e0000 */
[C---:B0-----:R-:W-:Y:S02]  /*2460*/  @P0 FFMA.FTZ R117, R124.reuse, R119, R117 ;  /* 0x000000777c750223 */ /* 0x041fe40000010075 */
[----:B------:R-:W-:Y:S01]  /*2470*/  @P0 FMUL.FTZ R124, R124, R33 ;  /* 0x000000217c7c0220 */ /* 0x000fe20000410000 */
[----:B-----5:R0:W-:Y:S01]  /*2480*/  SHFL.IDX PT, R119, R113, RZ, 0x1f ;  /* 0x00001fff71777589 */ /* 0x0201e200000e0000 */
[----:B-1----:R-:W-:Y:S01]  /*2490*/  @!P3 FFMA.FTZ R122, R115, R121, R122 ;  /* 0x00000079737ab223 */ /* 0x002fe2000001007a */
[----:B------:R-:W-:-:S02]  /*24a0*/  ISETP.NE.AND P0, PT, R88, RZ, PT ;  /* 0x000000ff5800720c */ /* 0x000fc40003f05270 */
[----:B------:R-:W-:Y:S01]  /*24b0*/  SHFL.UP PT, R117, R117, 0x1, RZ ;  /* 0x0420000075757989 */ /* 0x000fe200000e00ff */
[----:B--2---:R-:W-:-:S03]  /*24c0*/  @!P3 FMUL.FTZ R115, R115, R32 ;  /* 0x000000207373b220 */ /* 0x004fc60000410000 */
[----:B------:R-:W1:Y:S01]  /*24d0*/  SHFL.UP PT, R124, R124, 0x1, RZ ;  /* 0x042000007c7c7989 */ /* 0x000e6200000e00ff */
[----:B0-----:R-:W-:-:S03]  /*24e0*/  IADD3 R113, -R28, c[0x0][0x168], -R88 ;  /* 0x00005a001c717a10 */ /* 0x001fc60007ffe958 */
[----:B------:R-:W-:Y:S01]  /*24f0*/  SHFL.IDX PT, R121, R79, RZ, 0x1f ;  /* 0x00001fff4f797589 */ /* 0x000fe200000e0000 */
[C---:B------:R-:W-:Y:S02]  /*2500*/  ISETP.GE.AND P3, PT, R113.reuse, 0x41, PT ;  /* 0x000000417100780c */ /* 0x040fe40003f66270 */
[C---:B------:R-:W-:Y:S01]  /*2510*/  ISETP.GE.AND P4, PT, R113.reuse, 0x61, PT ;  /* 0x000000617100780c */ /* 0x040fe20003f86270 */
[----:B------:R-:W-:Y:S04]  /*2520*/  SHFL.DOWN PT, R123, R122, 0x1, 0x1f ;  /* 0x08201f007a7b7f89 */ /* 0x000fe800000e0000 */
[----:B------:R-:W0:Y:S04]  /*2530*/  SHFL.DOWN PT, R125, R115, 0x1, 0x1f ;  /* 0x08201f00737d7f89 */ /* 0x000e2800000e0000 */
[----:B------:R-:W-:Y:S04]  /*2540*/  SHFL.IDX PT, R33, R122, RZ, 0x1f ;  /* 0x00001fff7a217589 */ /* 0x000fe800000e0000 */
[----:B------:R2:W3:Y:S01]  /*2550*/  SHFL.IDX PT, R32, R115, RZ, 0x1f ;  /* 0x00001fff73207589 */ /* 0x0004e200000e0000 */
[----:B-1----:R-:W-:Y:S01]  /*2560*/  @P1 FFMA.FTZ R119, R124, R119, R117 ;  /* 0x000000777c771223 */ /* 0x002fe20000010075 */
[----:B------:R-:W-:-:S03]  /*2570*/  ISETP.GE.AND P1, PT, R113, 0x1, PT ;  /* 0x000000017100780c */ /* 0x000fc60003f26270 */
[----:B------:R-:W-:Y:S01]  /*2580*/  FFMA.FTZ R107, R100, R119, R107 ;  /* 0x00000077646b7223 */ /* 0x000fe2000001006b */
[----:B--2---:R-:W-:-:S03]  /*2590*/  SHF.L.U32 R115, R4, 0x2, RZ ;  /* 0x0000000204737819 */ /* 0x004fc600000006ff */
[----:B------:R-:W-:Y:S02]  /*25a0*/  FFMA.FTZ R118, R95, R107, R118 ;  /* 0x0000006b5f767223 */ /* 0x000fe40000010076 */
[----:B------:R-:W-:Y:S02]  /*25b0*/  FFMA.FTZ R99, R0, -R99, R107 ;  /* 0x8000006300637223 */ /* 0x000fe4000001006b */
[----:B0-----:R-:W-:Y:S01]  /*25c0*/  @P2 FFMA.FTZ R121, R125, R121, R123 ;  /* 0x000000797d792223 */ /* 0x001fe2000001007b */
[----:B------:R-:W-:Y:S01]  /*25d0*/  ISETP.GE.AND P2, PT, R113, 0x21, PT ;  /* 0x000000217100780c */ /* 0x000fe20003f46270 */
[----:B------:R-:W-:Y:S02]  /*25e0*/  FFMA.FTZ R113, R111, R118, R112 ;  /* 0x000000766f717223 */ /* 0x000fe40000010070 */
[----:B------:R-:W-:Y:S02]  /*25f0*/  FFMA.FTZ R100, R121, R120, R97 ;  /* 0x0000007879647223 */ /* 0x000fe40000010061 */
[----:B------:R-:W-:-:S02]  /*2600*/  FFMA.FTZ R97, R19, R107, RZ ;  /* 0x0000006b13617223 */ /* 0x000fc400000100ff */
[----:B------:R-:W-:Y:S02]  /*2610*/  FFMA.FTZ R107, R35, R100, R116 ;  /* 0x00000064236b7223 */ /* 0x000fe40000010074 */
[----:B------:R-:W-:Y:S02]  /*2620*/  FFMA.FTZ R112, R18, R118, R97 ;  /* 0x0000007612707223 */ /* 0x000fe40000010061 */
[----:B------:R-:W-:Y:S02]  /*2630*/  FFMA.FTZ R98, R111, R107, R98 ;  /* 0x0000006b6f627223 */ /* 0x000fe40000010062 */
[-C--:B------:R-:W-:Y:S02]  /*2640*/  FFMA.FTZ R35, R35, R113.reuse, R96 ;  /* 0x0000007123237223 */ /* 0x080fe40000010060 */
[----:B------:R-:W-:Y:S02]  /*2650*/  FFMA.FTZ R112, R17, R113, R112 ;  /* 0x0000007111707223 */ /* 0x000fe40000010070 */
[----:B------:R-:W-:-:S02]  /*2660*/  FFMA.FTZ R95, R95, R98, R108 ;  /* 0x000000625f5f7223 */ /* 0x000fc4000001006c */
[----:B------:R-:W-:Y:S02]  /*2670*/  FFMA.FTZ R108, R16, R35, R112 ;  /* 0x00000023106c7223 */ /* 0x000fe40000010070 */
[----:B------:R-:W-:Y:S02]  /*2680*/  FMUL.FTZ R112, R95, R22 ;  /* 0x000000165f707220 */ /* 0x000fe40000410000 */
[----:B------:R-:W-:Y:S02]  /*2690*/  FFMA.FTZ R96, R106, -R93, R113 ;  /* 0x8000005d6a607223 */ /* 0x000fe40000010071 */
[----:B------:R-:W-:Y:S02]  /*26a0*/  FFMA.FTZ R93, R105, -R34, R35 ;  /* 0x80000022695d7223 */ /* 0x000fe40000010023 */
[----:B---3--:R-:W-:Y:S02]  /*26b0*/  FFMA.FTZ R79, R32, R79, R33 ;  /* 0x0000004f204f7223 */ /* 0x008fe40000010021 */
[----:B------:R-:W-:-:S02]  /*26c0*/  FFMA.FTZ R97, R91, -R114, R118 ;  /* 0x800000725b617223 */ /* 0x000fc40000010076 */
[----:B------:R-:W-:Y:S02]  /*26d0*/  FMUL.FTZ R33, R98, R23 ;  /* 0x0000001762217220 */ /* 0x000fe40000410000 */
[----:B------:R-:W-:Y:S02]  /*26e0*/  FFMA.FTZ R34, R99, R112, RZ ;  /* 0x0000007063227223 */ /* 0x000fe400000100ff */
[----:B------:R-:W-:Y:S02]  /*26f0*/  FMUL.FTZ R113, R100, R21 ;  /* 0x0000001564717220 */ /* 0x000fe40000410000 */
[----:B------:R-:W-:Y:S02]  /*2700*/  FMUL.FTZ R114, R107, R20 ;  /* 0x000000146b727220 */ /* 0x000fe40000410000 */
[----:B------:R-:W-:Y:S02]  /*2710*/  FMUL.FTZ R78, R32, R78 ;  /* 0x0000004e204e7220 */ /* 0x000fe40000410000 */
[----:B------:R-:W-:-:S02]  /*2720*/  FFMA.FTZ R111, R97, R33, R34 ;  /* 0x00000021616f7223 */ /* 0x000fc40000010022 */
[----:B------:R-:W-:Y:S01]  /*2730*/  FMUL.FTZ R35, R102, R113 ;  /* 0x0000007166237220 */ /* 0x000fe20000410000 */
[----:B------:R0:W-:Y:S01]  /*2740*/  @!P0 STS.64 [R110+0xdc8], R78 ;  /* 0x000dc84e6e008388 */ /* 0x0001e20000000a00 */
[----:B------:R-:W-:Y:S02]  /*2750*/  FMUL.FTZ R34, R101, R114 ;  /* 0x0000007265227220 */ /* 0x000fe40000410000 */
[----:B------:R-:W-:Y:S02]  /*2760*/  FMUL.FTZ R33, R104, R33 ;  /* 0x0000002168217220 */ /* 0x000fe40000410000 */
[----:B------:R-:W-:Y:S02]  /*2770*/  FMUL.FTZ R32, R103, R112 ;  /* 0x0000007067207220 */ /* 0x000fe40000410000 */
[----:B------:R-:W-:Y:S01]  /*2780*/  FMUL.FTZ R112, R93, R113 ;  /* 0x000000715d707220 */ /* 0x000fe20000410000 */
[----:B------:R-:W-:Y:S01]  /*2790*/  SHF.L.U64.HI R113, R4, 0x2, R3 ;  /* 0x0000000204717819 */ /* 0x000fe20000010203 */
[----:B------:R-:W-:Y:S01]  /*27a0*/  FFMA.FTZ R111, R96, R114, R111 ;  /* 0x00000072606f7223 */ /* 0x000fe2000001006f */
[----:B------:R0:W-:Y:S03]  /*27b0*/  STS.128 [R88.X16+0x110], R32 ;  /* 0x0001102058007388 */ /* 0x0001e6000000cc00 */
[----:B------:R-:W-:-:S02]  /*27c0*/  FADD.FTZ R111, R111, R112 ;  /* 0x000000706f6f7221 */ /* 0x000fc40000010000 */
[----:B------:R-:W-:Y:S01]  /*27d0*/  IMAD R112, R113, c[0x0][0x2b0], RZ ;  /* 0x0000ac0071707a24 */ /* 0x000fe200078e02ff */
[----:B------:R-:W-:Y:S06]  /*27e0*/  BAR.SYNC.DEFER_BLOCKING 0x0 ;  /* 0x0000000000007b1d */ /* 0x000fec0000010000 */
[----:B------:R-:W-:Y:S05]  /*27f0*/  @!P1 BRA `(.L_x_8208) ;  /* 0x0000008000009947 */ /* 0x000fea0003800000 */
[----:B0-----:R-:W0:Y:S01]  /*2800*/  LDS R79, [R88.X4+0x110] ;  /* 0x00011000584f7984 */ /* 0x001e220000004800 */
[----:B------:R-:W-:-:S04]  /*2810*/  IMAD R32, R109, c[0x0][0x2b0], RZ ;  /* 0x0000ac006d207a24 */ /* 0x000fc800078e02ff */
[C---:B------:R-:W-:Y:S02]  /*2820*/  IMAD R35, R5.reuse, c[0x0][0x2b4], R32 ;  /* 0x0000ad0005237a24 */ /* 0x040fe400078e0220 */
[----:B------:R-:W-:-:S05]  /*2830*/  IMAD.WIDE.U32 R32, R5, c[0x0][0x2b0], R70 ;  /* 0x0000ac0005207a25 */ /* 0x000fca00078e0046 */
[----:B------:R-:W-:Y:S02]  /*2840*/  IADD3 R33, R33, R35, RZ ;  /* 0x0000002321217210 */ /* 0x000fe40007ffe0ff */
[----:B------:R-:W-:-:S04]  /*2850*/  LEA R34, P1, R32, c[0x0][0x318], 0x2 ;  /* 0x0000c60020227a11 */ /* 0x000fc800078210ff */
[----:B------:R-:W-:-:S05]  /*2860*/  LEA.HI.X R35, R32, c[0x0][0x31c], R33, 0x2, P1 ;  /* 0x0000c70020237a11 */ /* 0x000fca00008f1421 */
[----:B0-----:R0:W-:Y:S04]  /*2870*/  RED.E.ADD.F32.FTZ.RN.STRONG.GPU [R34.64], R79 ;  /* 0x0000004f2200798e */ /* 0x0011e8000c10e784 */
.L_x_8208:
[----:B------:R-:W-:Y:S05]  /*2880*/  BSYNC B0 ;  /* 0x0000000000007941 */ /* 0x000fea0003800000 */
.L_x_8207:
[----:B0-----:R0:W1:Y:S01]  /*2890*/  LDS R35, [R88.X4+0x190] ;  /* 0x0001900058237984 */ /* 0x0010620000004800 */
[----:B------:R-:W-:Y:S01]  /*28a0*/  BSSY B0, `(.L_x_8209) ;  /* 0x0000006000007945 */ /* 0x000fe20003800000 */
[----:B------:R-:W-:Y:S01]  /*28b0*/  IMAD R109, R115, c[0x0][0x2b4], R112 ;  /* 0x0000ad00736d7a24 */ /* 0x000fe200078e0270 */
[----:B------:R-:W-:Y:S05]  /*28c0*/  @!P2 BRA `(.L_x_8210) ;  /* 0x000000300000a947 */ /* 0x000fea0003800000 */
[----:B------:R-:W-:-:S04]  /*28d0*/  IMAD.WIDE.U32 R32, R115, c[0x0][0x2b0], R72 ;  /* 0x0000ac0073207a25 */ /* 0x000fc800078e0048 */
[----:B------:R-:W-:-:S05]  /*28e0*/  IMAD.IADD R33, R33, 0x1, R109 ;  /* 0x0000000121217824 */ /* 0x000fca00078e026d */
[----:B-1----:R1:W-:Y:S02]  /*28f0*/  RED.E.ADD.F32.FTZ.RN.STRONG.GPU [R32.64], R35 ;  /* 0x000000232000798e */ /* 0x0023e4000c10e784 */
.L_x_8210:
[----:B------:R-:W-:Y:S05]  /*2900*/  BSYNC B0 ;  /* 0x0000000000007941 */ /* 0x000fea0003800000 */
.L_x_8209:
[----:B------:R2:W3:Y:S01]  /*2910*/  LDS R79, [R88.X4+0x210] ;  /* 0x00021000584f7984 */ /* 0x0004e20000004800 */
[----:B------:R-:W-:Y:S01]  /*2920*/  BSSY B0, `(.L_x_8211) ;  /* 0x0000006000007945 */ /* 0x000fe20003800000 */
[----:B-1----:R-:W-:Y:S01]  /*2930*/  IMAD.WIDE.U32 R32, R115, c[0x0][0x2b0], R76 ;  /* 0x0000ac0073207a25 */ /* 0x002fe200078e004c */
[----:B------:R-:W-:Y:S05]  /*2940*/  @!P3 BRA `(.L_x_8212) ;  /* 0x000000300000b947 */ /* 0x000fea0003800000 */
[----:B------:R-:W-:-:S05]  /*2950*/  IMAD.WIDE.U32 R34, R115, c[0x0][0x2b0], R74 ;  /* 0x0000ac0073227a25 */ /* 0x000fca00078e004a */
[----:B------:R-:W-:-:S05]  /*2960*/  IADD3 R35, R109, R35, RZ ;  /* 0x000000236d237210 */ /* 0x000fca0007ffe0ff */
[----:B---3--:R1:W-:Y:S02]  /*2970*/  RED.E.ADD.F32.FTZ.RN.STRONG.GPU [R34.64], R79 ;  /* 0x0000004f2200798e */ /* 0x0083e4000c10e784 */
.L_x_8212:
[----:B------:R-:W-:Y:S05]  /*2980*/  BSYNC B0 ;  /* 0x0000000000007941 */ /* 0x000fea0003800000 */
.L_x_8211:
[----:B-1----:R1:W4:Y:S01]  /*2990*/  LDS R35, [R88.X4+0x290] ;  /* 0x0002900058237984 */ /* 0x0023220000004800 */
[----:B------:R-:W-:Y:S01]  /*29a0*/  BSSY B0, `(.L_x_8213) ;  /* 0x0000004000007945 */ /* 0x000fe20003800000 */
[----:B------:R-:W-:Y:S05]  /*29b0*/  @!P4 BRA `(.L_x_8214) ;  /* 0x000000200000c947 */ /* 0x000fea0003800000 */
[----:B------:R-:W-:-:S05]  /*29c0*/  IADD3 R33, R109, R33, RZ ;  /* 0x000000216d217210 */ /* 0x000fca0007ffe0ff */
[----:B----4-:R4:W-:Y:S02]  /*29d0*/  RED.E.ADD.F32.FTZ.RN.STRONG.GPU [R32.64], R35 ;  /* 0x000000232000798e */ /* 0x0109e4000c10e784 */
.L_x_8214:
[----:B------:R-:W-:Y:S05]  /*29e0*/  BSYNC B0 ;  /* 0x0000000000007941 */ /* 0x000fea0003800000 */
.L_x_8213:
[----:B----4-:R-:W4:Y:S01]  /*29f0*/  SHFL.DOWN PT, R33, R108, 0x1, 0x1f ;  /* 0x08201f006c217f89 */ /* 0x010f2200000e0000 */
[----:B------:R-:W-:Y:S01]  /*2a00*/  ISETP.GT.AND P1, PT, R46, 0x1e, PT ;  /* 0x0000001e2e00780c */ /* 0x000fe20003f24270 */
[-C--:B------:R-:W-:Y:S01]  /*2a10*/  FMUL.FTZ R106, R106, R107.reuse ;  /* 0x0000006b6a6a7220 */ /* 0x080fe20000410000 */
[----:B------:R-:W-:Y:S01]  /*2a20*/  ISETP.NE.AND P2, PT, R46, RZ, PT ;  /* 0x000000ff2e00720c */ /* 0x000fe20003f45270 */
[----:B------:R-:W5:Y:S01]  /*2a30*/  SHFL.DOWN PT, R32, R111, 0x1, 0x1f ;  /* 0x08201f006f207f89 */ /* 0x000f6200000e0000 */
[----:B------:R-:W-:Y:S01]  /*2a40*/  FMUL.FTZ R91, R91, R98 ;  /* 0x000000625b5b7220 */ /* 0x000fe20000410000 */
        /* <DEDUP_REMOVED lines=58> */
.L_x_8216:
[----:B----4-:R-:W-:Y:S05]  /*2df0*/  BSYNC B0 ;  /* 0x0000000000007941 */ /* 0x010fea0003800000 */
.L_x_8215:
[----:B------:R-:W-:Y:S02]  /*2e00*/  IADD3 R5, R5, 0x1, RZ ;  /* 0x0000000105057810 */ /* 0x000fe40007ffe0ff */
[----:B------:R-:W-:Y:S02]  /*2e10*/  IADD3 R4, P1, R4, 0x1, RZ ;  /* 0x0000000104047810 */ /* 0x000fe40007f3e0ff */
[----:B------:R-:W-:Y:S02]  /*2e20*/  ISETP.GE.AND P0, PT, R5, c[0x0][0x16c], PT ;  /* 0x00005b0005007a0c */ /* 0x000fe40003f06270 */
[----:B------:R-:W-:-:S11]  /*2e30*/  IADD3.X R3, RZ, R3, RZ, P1, !PT ;  /* 0x00000003ff037210 */ /* 0x000fd60000ffe4ff */
[----:B------:R-:W-:Y:S01]  /*2e40*/  @P0 CALL.REL.NOINC `(.L_x_8204) ;  /* 0x0000001000000944 */ /* 0x000fe20003c00000 */
[----:B------:R-:W-:Y:S05]  /*2e50*/  BRA `(.L_x_8217) ;  /* 0xffffeb9000007947 */ /* 0x000fea000383ffff */
.L_x_8204:
        /* <DEDUP_REMOVED lines=9> */
[----:B------:R4:W5:Y:S04]  /*2ef0*/  @!P0 LDG.E.U16 R3, [R66.64] ;  /* 0x0000000442038981 */ /* 0x000968000c1e1500 */
[----:B--2---:R4:W2:Y:S04]  /*2f00*/  @!P1 LDG.E.U16 R5, [R66.64+0x40] ;  /* 0x0000400442059981 */ /* 0x0048a8000c1e1500 */
[----:B---3--:R4:W3:Y:S04]  /*2f10*/  @!P2 LDG.E.U16 R17, [R66.64+0x80] ;  /* 0x000080044211a981 */ /* 0x0088e8000c1e1500 */
[----:B------:R4:W3:Y:S01]  /*2f20*/  @!P3 LDG.E.U16 R19, [R66.64+0xc0] ;  /* 0x0000c0044213b981 */ /* 0x0008e2000c1e1500 */
[----:B------:R-:W-:Y:S01]  /*2f30*/  ISETP.NE.AND P0, PT, R88, RZ, PT ;  /* 0x000000ff5800720c */ /* 0x000fe20003f05270 */
[----:B------:R-:W-:Y:S01]  /*2f40*/  IMAD R33, R89, c[0x0][0x2e0], RZ ;  /* 0x0000b80059217a24 */ /* 0x000fe200078e02ff */
[----:B------:R-:W-:Y:S01]  /*2f50*/  F2FP.BF16.PACK_AB R8, R8, R9 ;  /* 0x000000090808723e */ /* 0x000fe200000010ff */
[----:B------:R-:W-:Y:S01]  /*2f60*/  BSSY B0, `(.L_x_8218) ;  /* 0x0000050000007945 */ /* 0x000fe20003800000 */
[----:B------:R-:W-:Y:S01]  /*2f70*/  F2FP.BF16.PACK_AB R9, R6, R7 ;  /* 0x000000070609723e */ /* 0x000fe200000010ff */
[----:B----4-:R-:W-:Y:S01]  /*2f80*/  IMAD R67, R94, c[0x0][0x2e4], R33 ;  /* 0x0000b9005e437a24 */ /* 0x010fe200078e0221 */
[----:B-----5:R-:W-:Y:S04]  /*2f90*/  STS.U16 [R24], R3 ;  /* 0x0000000318007388 */ /* 0x020fe80000000400 */
[----:B--2---:R-:W-:Y:S04]  /*2fa0*/  STS.U16 [R24+0x40], R5 ;  /* 0x0000400518007388 */ /* 0x004fe80000000400 */
[----:B---3--:R-:W-:Y:S04]  /*2fb0*/  STS.U16 [R24+0x80], R17 ;  /* 0x0000801118007388 */ /* 0x008fe80000000400 */
[----:B------:R-:W-:Y:S01]  /*2fc0*/  STS.U16 [R24+0xc0], R19 ;  /* 0x0000c01318007388 */ /* 0x000fe20000000400 */
[----:B------:R-:W-:-:S06]  /*2fd0*/  NOP ;  /* 0x0000000000007918 */ /* 0x000fcc0000000000 */
[----:B------:R-:W2:Y:S04]  /*2fe0*/  LDS.64 R20, [R46.X8] ;  /* 0x000000002e147984 */ /* 0x000ea80000008a00 */
[----:B------:R-:W-:Y:S06]  /*2ff0*/  BAR.SYNC.DEFER_BLOCKING 0x0 ;  /* 0x0000000000007b1d */ /* 0x000fec0000010000 */
[----:B------:R3:W-:Y:S01]  /*3000*/  STS.64 [R46.X8], R8 ;  /* 0x000000082e007388 */ /* 0x0007e20000008a00 */
[----:B------:R-:W-:-:S06]  /*3010*/  NOP ;  /* 0x0000000000007918 */ /* 0x000fcc0000000000 */
[----:B------:R-:W-:Y:S04]  /*3020*/  LDS.U16 R17, [R24] ;  /* 0x0000000018117984 */ /* 0x000fe80000000400 */
[----:B------:R-:W-:Y:S01]  /*3030*/  LDS.U16 R19, [R24+0x40] ;  /* 0x0000400018137984 */ /* 0x000fe20000000400 */
[----:B--2---:R-:W-:-:S03]  /*3040*/  PRMT R0, RZ, 0x5410, R20 ;  /* 0x00005410ff007816 */ /* 0x004fc60000000014 */
[----:B------:R-:W-:Y:S02]  /*3050*/  LDS.U16 R23, [R24+0xc0] ;  /* 0x0000c00018177984 */ /* 0x000fe40000000400 */
[----:B------:R-:W-:Y:S01]  /*3060*/  FADD.FTZ R2, R0, R85 ;  /* 0x0000005500027221 */ /* 0x000fe20000010000 */
[----:B------:R-:W-:-:S04]  /*3070*/  PRMT R0, RZ, 0x7610, R20 ;  /* 0x00007610ff007816 */ /* 0x000fc80000000014 */
[----:B------:R-:W-:Y:S01]  /*3080*/  FSETP.GTU.FTZ.AND P1, PT, R2, 20, PT ;  /* 0x41a000000200780b */ /* 0x000fe20003f3c000 */
[----:B------:R-:W-:Y:S01]  /*3090*/  FADD.FTZ R4, R0, R85 ;  /* 0x0000005500047221 */ /* 0x000fe20000010000 */
[----:B------:R-:W-:-:S04]  /*30a0*/  PRMT R0, RZ, 0x5410, R21 ;  /* 0x00005410ff007816 */ /* 0x000fc80000000015 */
[----:B------:R-:W-:Y:S01]  /*30b0*/  FSETP.GTU.FTZ.AND P2, PT, R4, 20, PT ;  /* 0x41a000000400780b */ /* 0x000fe20003f5c000 */
[----:B------:R-:W-:Y:S01]  /*30c0*/  FADD.FTZ R3, R0, R85 ;  /* 0x0000005500037221 */ /* 0x000fe20000010000 */
        /* <DEDUP_REMOVED lines=9> */
[----:B------:R-:W2:Y:S01]  /*3160*/  @!P1 MUFU.EX2 R0, R0 ;  /* 0x0000000000009308 */ /* 0x000ea20000000800 */
[----:B------:R-:W-:-:S07]  /*3170*/  @!P3 FMUL.FTZ R3, R3, -1.4426950216293334961 ;  /* 0xbfb8aa3b0303b820 */ /* 0x000fce0000410000 */
[----:B------:R-:W-:Y:S01]  /*3180*/  @!P4 FMUL.FTZ R6, R16, -1.4426950216293334961 ;  /* 0xbfb8aa3b1006c820 */ /* 0x000fe20000410000 */
[----:B------:R-:W4:Y:S01]  /*3190*/  @!P2 MUFU.EX2 R2, R2 ;  /* 0x000000020002a308 */ /* 0x000f220000000800 */
[----:B------:R-:W-:-:S04]  /*31a0*/  IMAD R16, R81, c[0x0][0x2d8], RZ ;  /* 0x0000b60051107a24 */ /* 0x000fc800078e02ff */
[----:B------:R-:W-:Y:S02]  /*31b0*/  IMAD R35, R83, c[0x0][0x2dc], R16 ;  /* 0x0000b70053237a24 */ /* 0x000fe400078e0210 */
[----:B--2---:R-:W-:Y:S01]  /*31c0*/  @!P1 FADD.FTZ R0, R0, 1 ;  /* 0x3f80000000009421 */ /* 0x004fe20000010000 */
[----:B------:R-:W2:Y:S01]  /*31d0*/  @!P4 MUFU.EX2 R6, R6 ;  /* 0x000000060006c308 */ /* 0x000ea20000000800 */
[----:B------:R-:W5:Y:S07]  /*31e0*/  LDS R8, [0x100] ;  /* 0x00010000ff087984 */ /* 0x000f6e0000000800 */
[----:B------:R0:W1:Y:S01]  /*31f0*/  @!P3 MUFU.EX2 R5, R3 ;  /* 0x000000030005b308 */ /* 0x0000620000000800 */
[----:B----4-:R-:W-:-:S02]  /*3200*/  @!P2 FADD.FTZ R4, R2, 1 ;  /* 0x3f8000000204a421 */ /* 0x010fc40000010000 */
[----:B--2---:R-:W-:-:S05]  /*3210*/  @!P4 FADD.FTZ R6, R6, 1 ;  /* 0x3f8000000606c421 */ /* 0x004fca0000010000 */
[----:B------:R-:W2:Y:S01]  /*3220*/  @!P1 MUFU.RCP R0, R0 ;  /* 0x0000000000009308 */ /* 0x000ea20000001000 */
[----:B0-----:R-:W-:-:S05]  /*3230*/  IMAD.WIDE.U32 R2, R83, c[0x0][0x2d8], RZ ;  /* 0x0000b60053027a25 */ /* 0x001fca00078e00ff */
[----:B------:R-:W-:Y:S01]  /*3240*/  IADD3 R3, R3, R35, RZ ;  /* 0x0000002303037210 */ /* 0x000fe20007ffe0ff */
[----:B-1----:R-:W-:Y:S01]  /*3250*/  @!P3 FADD.FTZ R5, R5, 1 ;  /* 0x3f8000000505b421 */ /* 0x002fe20000010000 */
[----:B---3--:R-:W0:Y:S03]  /*3260*/  @!P4 MUFU.RCP R9, R6 ;  /* 0x000000060009c308 */ /* 0x008e260000001000 */
[----:B------:R-:W-:-:S05]  /*3270*/  IMAD.WIDE.U32 R2, R94, c[0x0][0x2e0], R2 ;  /* 0x0000b8005e027a25 */ /* 0x000fca00078e0002 */
[----:B------:R-:W1:Y:S01]  /*3280*/  @!P3 MUFU.RCP R16, R5 ;  /* 0x000000050010b308 */ /* 0x000e620000001000 */
[----:B------:R-:W-:Y:S01]  /*3290*/  IADD3 R33, P5, R15, R2, RZ ;  /* 0x000000020f217210 */ /* 0x000fe20007fbe0ff */
[----:B--2---:R-:W-:Y:S01]  /*32a0*/  @!P1 FMUL.FTZ R11, R11, R0 ;  /* 0x000000000b0b9220 */ /* 0x004fe20000410000 */
[----:B------:R-:W-:Y:S02]  /*32b0*/  IADD3 R18, P1, R27, -0xc0, RZ ;  /* 0xffffff401b127810 */ /* 0x000fe40007f3e0ff */
[----:B------:R-:W-:-:S03]  /*32c0*/  IADD3.X R3, R10, R67, R3, P5, !PT ;  /* 0x000000430a037210 */ /* 0x000fc60002ffe403 */
[----:B------:R2:W3:Y:S01]  /*32d0*/  @!P2 MUFU.RCP R7, R4 ;  /* 0x000000040007a308 */ /* 0x0004e20000001000 */
[----:B0-----:R-:W-:Y:S01]  /*32e0*/  @!P4 FMUL.FTZ R14, R14, R9 ;  /* 0x000000090e0ec220 */ /* 0x001fe20000410000 */
[----:B-----5:R-:W-:Y:S01]  /*32f0*/  ISETP.GE.AND P4, PT, R64, R8, PT ;  /* 0x000000084000720c */ /* 0x020fe20003f86270 */
[----:B-1----:R-:W-:Y:S01]  /*3300*/  @!P3 FMUL.FTZ R13, R13, R16 ;  /* 0x000000100d0db220 */ /* 0x002fe20000410000 */
[----:B------:R-:W-:Y:S02]  /*3310*/  IADD3.X R16, R25, -0x1, RZ, P1, !PT ;  /* 0xffffffff19107810 */ /* 0x000fe40000ffe4ff */
[----:B--2---:R-:W-:Y:S02]  /*3320*/  IADD3 R4, P5, R18, c[0x0][0x330], RZ ;  /* 0x0000cc0012047a10 */ /* 0x004fe40007fbe0ff */
[----:B------:R-:W-:Y:S02]  /*3330*/  ISETP.GE.AND P3, PT, R39, R8, PT ;  /* 0x000000082700720c */ /* 0x000fe40003f66270 */
[----:B------:R-:W-:Y:S01]  /*3340*/  IADD3.X R0, R16, c[0x0][0x334], RZ, P5, !PT ;  /* 0x0000cd0010007a10 */ /* 0x000fe20002ffe4ff */
[----:B---3--:R-:W-:Y:S01]  /*3350*/  @!P2 FMUL.FTZ R12, R12, R7 ;  /* 0x000000070c0ca220 */ /* 0x008fe20000410000 */
        /* <DEDUP_REMOVED lines=16> */
.L_x_8219:
[----:B------:R-:W-:Y:S05]  /*3460*/  BSYNC B0 ;  /* 0x0000000000007941 */ /* 0x000fea0003800000 */
.L_x_8218:
[----:B------:R-:W-:Y:S01]  /*3470*/  @!P3 STG.E.U16 [R4.64+0x40], R21 ;  /* 0x000040150400b986 */ /* 0x000fe2000c101504 */
[----:B------:R-:W-:Y:S01]  /*3480*/  F2FP.BF16.PACK_AB R6, R12, R11 ;  /* 0x0000000b0c06723e */ /* 0x000fe200000010ff */
[----:B------:R-:W-:Y:S01]  /*3490*/  FADD.FTZ R11, R11, R90 ;  /* 0x0000005a0b0b7221 */ /* 0x000fe20000010000 */
[----:B------:R-:W-:Y:S01]  /*34a0*/  F2FP.BF16.PACK_AB R7, R14, R13 ;  /* 0x0000000d0e07723e */ /* 0x000fe200000010ff */
[----:B------:R-:W-:Y:S01]  /*34b0*/  @!P2 STG.E.U16 [R4.64], R19 ;  /* 0x000000130400a986 */ /* 0x000fe2000c101504 */
[----:B0-----:R-:W-:Y:S01]  /*34c0*/  IMAD R8, R81, c[0x0][0x2f8], RZ ;  /* 0x0000be0051087a24 */ /* 0x001fe200078e02ff */
[----:B------:R-:W-:Y:S01]  /*34d0*/  BSSY B0, `(.L_x_8220) ;  /* 0x000001d000007945 */ /* 0x000fe20003800000 */
[----:B------:R-:W-:Y:S01]  /*34e0*/  FADD.FTZ R12, R11, R12 ;  /* 0x0000000c0b0c7221 */ /* 0x000fe20000010000 */
[----:B------:R0:W-:Y:S03]  /*34f0*/  @!P1 STG.E.U16 [R4.64+0x80], R23 ;  /* 0x0000801704009986 */ /* 0x0001e6000c101504 */
[----:B------:R-:W-:Y:S01]  /*3500*/  FADD.FTZ R13, R12, R13 ;  /* 0x0000000d0c0d7221 */ /* 0x000fe20000010000 */
[----:B------:R-:W-:Y:S03]  /*3510*/  BAR.SYNC.DEFER_BLOCKING 0x0 ;  /* 0x0000000000007b1d */ /* 0x000fe60000010000 */
[----:B------:R-:W-:-:S02]  /*3520*/  FADD.FTZ R90, R13, R14 ;  /* 0x0000000e0d5a7221 */ /* 0x000fc40000010000 */
[----:B0-----:R-:W-:Y:S01]  /*3530*/  IMAD.WIDE.U32 R4, R83, c[0x0][0x2f8], RZ ;  /* 0x0000be0053047a25 */ /* 0x001fe200078e00ff */
[----:B------:R0:W-:Y:S01]  /*3540*/  STS.64 [R46.X8], R6 ;  /* 0x000000062e007388 */ /* 0x0001e20000008a00 */
[----:B------:R-:W-:-:S06]  /*3550*/  NOP ;  /* 0x0000000000007918 */ /* 0x000fcc0000000000 */
[----:B------:R-:W-:Y:S04]  /*3560*/  LDS.U16 R9, [R24] ;  /* 0x0000000018097984 */ /* 0x000fe80000000400 */
[----:B------:R-:W-:Y:S01]  /*3570*/  LDS.U16 R17, [R24+0x40] ;  /* 0x0000400018117984 */ /* 0x000fe20000000400 */
[----:B0-----:R-:W-:-:S03]  /*3580*/  IMAD R7, R83, c[0x0][0x2fc], R8 ;  /* 0x0000bf0053077a24 */ /* 0x001fc600078e0208 */
        /* <DEDUP_REMOVED lines=17> */
.L_x_8221:
[----:B------:R-:W-:Y:S05]  /*36a0*/  BSYNC B0 ;  /* 0x0000000000007941 */ /* 0x000fea0003800000 */
.L_x_8220:
        /* <DEDUP_REMOVED lines=12> */
[----:B------:R-:W-:Y:S02]  /*3770*/  ISETP.GT.AND P4, PT, R47, 0x1, PT ;  /* 0x000000012f00780c */ /* 0x000fe40003f84270 */
[----:B------:R-:W-:Y:S02]  /*3780*/  LEA R2, P3, R15, R4, 0x1 ;  /* 0x000000040f027211 */ /* 0x000fe400078608ff */
[----:B------:R-:W-:-:S02]  /*3790*/  IADD3 R44, R44, -0x80, RZ ;  /* 0xffffff802c2c7810 */ /* 0x000fc40007ffe0ff */
        /* <DEDUP_REMOVED lines=15> */
.L_x_8195:
[----:B------:R-:W-:Y:S02]  /*3890*/  ISETP.NE.U32.AND P0, PT, RZ, c[0x0][0x328], PT ;  /* 0x0000ca00ff007a0c */ /* 0x000fe40003f05070 */
[----:B------:R-:W-:Y:S02]  /*38a0*/  ISETP.NE.U32.AND P2, PT, RZ, c[0x0][0x348], PT ;  /* 0x0000d200ff007a0c */ /* 0x000fe40003f45070 */
[----:B------:R-:W-:-:S02]  /*38b0*/  ISETP.NE.AND.EX P1, PT, RZ, c[0x0][0x32c], PT, P0 ;  /* 0x0000cb00ff007a0c */ /* 0x000fc40003f25300 */
        /* <DEDUP_REMOVED lines=21> */
.L_x_8224:
[----:B0-----:R-:W-:Y:S05]  /*3a10*/  BSYNC B0 ;  /* 0x0000000000007941 */ /* 0x001fea0003800000 */
.L_x_8223:
        /* <DEDUP_REMOVED lines=14> */
[----:B0-----:R-:W0:Y:S02]  /*3b00*/  SHFL.DOWN P0, R7, R2, 0x10, 0x1f ;  /* 0x0a001f0002077f89 */ /* 0x001e240000000000 */
        /* <DEDUP_REMOVED lines=8> */
.L_x_8226:
[----:B------:R-:W2:Y:S02]  /*3b90*/  S2R R13, SR_TID.X ;  /* 0x00000000000d7919 */ /* 0x000ea40000002100 */
.L_x_8227:
[----:B0-----:R-:W-:Y:S05]  /*3ba0*/  BSYNC B0 ;  /* 0x0000000000007941 */ /* 0x001fea0003800000 */
.L_x_8225:
[----:B--2---:R-:W-:-:S13]  /*3bb0*/  ISETP.GE.AND P0, PT, R13, c[0x0][0x16c], PT ;  /* 0x00005b000d007a0c */ /* 0x004fda0003f06270 */
[----:B------:R-:W-:Y:S05]  /*3bc0*/  @P0 EXIT ;  /* 0x000000000000094d */ /* 0x000fea0003800000 */
[C---:B------:R-:W-:Y:S02]  /*3bd0*/  IMAD R5, R89.reuse, c[0x0][0x2c8], RZ ;  /* 0x0000b20059057a24 */ /* 0x040fe400078e02ff */
[----:B------:R-:W-:Y:S02]  /*3be0*/  IMAD R89, R89, c[0x0][0x288], RZ ;  /* 0x0000a20059597a24 */ /* 0x000fe400078e02ff */
[----:B-1----:R-:W-:-:S04]  /*3bf0*/  IMAD.WIDE.U32 R2, R94, c[0x0][0x2c8], RZ ;  /* 0x0000b2005e027a25 */ /* 0x002fc800078e00ff */
[C---:B------:R-:W-:Y:S02]  /*3c00*/  IMAD R5, R94.reuse, c[0x0][0x2cc], R5 ;  /* 0x0000b3005e057a24 */ /* 0x040fe400078e0205 */
[C---:B------:R-:W-:Y:S02]  /*3c10*/  IMAD R19, R94.reuse, c[0x0][0x28c], R89 ;  /* 0x0000a3005e137a24 */ /* 0x040fe400078e0259 */
[----:B------:R-:W-:-:S04]  /*3c20*/  IMAD.WIDE.U32 R94, R94, c[0x0][0x288], RZ ;  /* 0x0000a2005e5e7a25 */ /* 0x000fc800078e00ff */
[----:B------:R-:W-:Y:S01]  /*3c30*/  IMAD.IADD R21, R3, 0x1, R5 ;  /* 0x0000000103157824 */ /* 0x000fe200078e0205 */
[----:B------:R-:W-:Y:S02]  /*3c40*/  IADD3 R19, R95, R19, RZ ;  /* 0x000000135f137210 */ /* 0x000fe40007ffe0ff */
.L_x_8228:
        /* <DEDUP_REMOVED lines=26> */
.L_x_8229:
        /* <DEDUP_REMOVED lines=9> */
.L_x_9142:


//--------------------- .text._Z25selective_scan_bwd_kernelI32Selective_Scan_bwd_kernel_traitsILi32ELi4ELb0ELb1ELb0ELb1ELb1EN3c108BFloat16EfEEv12SSMParamsBwd --------------------------
	.section	.text._Z25selective_scan_bwd_kernelI32Selective_Scan_bwd_kernel_traitsILi32ELi4ELb0ELb1ELb0ELb1ELb1EN3c108BFloat16EfEEv12SSMParamsBwd,"ax",@progbits
	.sectioninfo	@"SHI_REGISTERS=128"
	.align	128
        .global         _Z25selective_scan_bwd_kernelI32Selective_Scan_bwd_kernel_traitsILi32ELi4ELb0ELb1ELb0ELb1ELb1EN3c108BFloat16EfEEv12SSMParamsBwd
        .type           _Z25selective_scan_bwd_kernelI32Selective_Scan_bwd_kernel_traitsILi32ELi4ELb0ELb1ELb0ELb1ELb1EN3c108BFloat16EfEEv12SSMParamsBwd,@function
        .size           _Z25selective_scan_bwd_kernelI32Selective_Scan_bwd_kernel_traitsILi32ELi4ELb0ELb1ELb0ELb1ELb1EN3c108BFloat16EfEEv12SSMParamsBwd,(.L_x_9143 - _Z25selective_scan_bwd_kernelI32Selective_Scan_bwd_kernel_traitsILi32ELi4ELb0ELb1ELb0ELb1ELb1EN3c108BFloat16EfEEv12SSMParamsBwd)
        .other          _Z25selective_scan_bwd_kernelI32Selective_Scan_bwd_kernel_traitsILi32ELi4ELb0ELb1ELb0ELb1ELb1EN3c108BFloat16EfEEv12SSMParamsBwd,@"STO_CUDA_ENTRY STV_DEFAULT"
_Z25selective_scan_bwd_kernelI32Selective_Scan_bwd_kernel_traitsILi32ELi4ELb0ELb1ELb0ELb1ELb1EN3c108BFloat16EfEEv12SSMParamsBwd:
.text._Z25selective_scan_bwd_kernelI32Selective_Scan_bwd_kernel_traitsILi32ELi4ELb0ELb1ELb0ELb1ELb1EN3c108BFloat16EfEEv12SSMParamsBwd:
        /* <DEDUP_REMOVED lines=94> */
[----:B------:R-:W-:Y:S02]  /*05e0*/  IADD3 R17, P5, R17, R14, RZ ;  /* 0x0000000e11117210 */ /* 0x000fe40007fbe0ff */
[----:B------:R-:W-:Y:S01]  /*05f0*/  LEA R16, P4, R20, c[0x0][0x308], 0x1 ;  /* 0x0000c20014107a11 */ /* 0x000fe200078808ff */
[----:B------:R-:W-:Y:S01]  /*0600*/  @P0 IMAD R9, R9, c[0x0][0x174], RZ ;  /* 0x00005d0009090a24 */ /* 0x000fe200078e02ff */
[----:B------:R-:W-:Y:S02]  /*0610*/  IADD3.X R10, R19, R10, RZ, P5, !PT ;  /* 0x0000000a130a7210 */ /* 0x000fe40002ffe4ff */
[----:B------:R-:W-:Y:S01]  /*0620*/  LEA R18, P6, R17, c[0x0][0x228], 0x1 ;  /* 0x00008a0011127a11 */ /* 0x000fe200078c08ff */
[----:B------:R-:W-:Y:S01]  /*0630*/  @P0 IMAD R9, R9, c[0x0][0x16c], RZ ;  /* 0x00005b0009090a24 */ /* 0x000fe200078e02ff */
[----:B------:R-:W-:-:S02]  /*0640*/  @P0 MOV R50, 0x8 ;  /* 0x0000000800320802 */ /* 0x000fc40000000f00 */
        /* <DEDUP_REMOVED lines=36> */
[----:B------:R-:W-:Y:S01]  /*0890*/  LEA.HI.X R38, R10, c[0x0][0x31c], R9, 0x2, P0 ;  /* 0x0000c7000a267a11 */ /* 0x000fe200000f1409 */
[----:B------:R-:W-:Y:S01]  /*08a0*/  IMAD.SHL.U32 R9, R12, 0x4, RZ ;  /* 0x000000040c097824 */ /* 0x000fe200078e00ff */
[----:B------:R-:W-:Y:S01]  /*08b0*/  IADD3 R24, P0, R28, -0x180, RZ ;  /* 0xfffffe801c187810 */ /* 0x000fe20007f1e0ff */
[----:B------:R-:W-:Y:S01]  /*08c0*/  IMAD R25, R0, c[0x0][0x184], R23 ;  /* 0x0000610000197a24 */ /* 0x000fe200078e0217 */
[C---:B------:R-:W-:Y:S02]  /*08d0*/  IADD3 R26, P1, R28.reuse, -0x100, RZ ;  /* 0xffffff001c1a7810 */ /* 0x040fe40007f3e0ff */
[----:B------:R-:W-:Y:S01]  /*08e0*/  LOP3.LUT R61, R9, 0xffffff80, RZ, 0xc0, !PT ;  /* 0xffffff80093d7812 */ /* 0x000fe200078ec0ff */
[----:B------:R-:W-:Y:S01]  /*08f0*/  IMAD.IADD R25, R57, 0x1, R25 ;  /* 0x0000000139197824 */ /* 0x000fe200078e0219 */
[----:B------:R-:W-:-:S02]  /*0900*/  IADD3 R28, P2, R28, -0x80, RZ ;  /* 0xffffff801c1c7810 */ /* 0x000fc40007f5e0ff */
[----:B------:R-:W-:Y:S02]  /*0910*/  LOP3.LUT R60, R61, 0x1f, R12, 0xf8, !PT ;  /* 0x0000001f3d3c7812 */ /* 0x000fe400078ef80c */
[C---:B------:R-:W-:Y:S02]  /*0920*/  IADD3.X R36, R38.reuse, -0x1, RZ, P0, !PT ;  /* 0xffffffff26247810 */ /* 0x040fe400007fe4ff */
[----:B------:R-:W-:Y:S02]  /*0930*/  IADD3.X R37, R38, -0x1, RZ, P1, !PT ;  /* 0xffffffff26257810 */ /* 0x000fe40000ffe4ff */
[----:B------:R-:W-:Y:S02]  /*0940*/  MOV R10, RZ ;  /* 0x000000ff000a7202 */ /* 0x000fe40000000f00 */
[----:B------:R-:W-:Y:S02]  /*0950*/  MOV R9, RZ ;  /* 0x000000ff00097202 */ /* 0x000fe40000000f00 */
[----:B------:R-:W-:-:S02]  /*0960*/  LOP3.LUT R23, R12, 0x1f, RZ, 0xc0, !PT ;  /* 0x0000001f0c177812 */ /* 0x000fc400078ec0ff */
[----:B------:R-:W-:Y:S02]  /*0970*/  SHF.R.S32.HI R61, RZ, 0x1f, R60 ;  /* 0x0000001fff3d7819 */ /* 0x000fe4000001143c */
[C---:B------:R-:W-:Y:S02]  /*0980*/  LOP3.LUT R29, R60.reuse, 0x20, RZ, 0xfc, !PT ;  /* 0x000000203c1d7812 */ /* 0x040fe400078efcff */
[C---:B------:R-:W-:Y:S02]  /*0990*/  LOP3.LUT R30, R60.reuse, 0x40, RZ, 0xfc, !PT ;  /* 0x000000403c1e7812 */ /* 0x040fe400078efcff */
[----:B------:R-:W-:Y:S02]  /*09a0*/  LOP3.LUT R31, R60, 0x60, RZ, 0xfc, !PT ;  /* 0x000000603c1f7812 */ /* 0x000fe400078efcff */
[----:B0-----:R-:W-:Y:S02]  /*09b0*/  IADD3.X R38, R38, -0x1, RZ, P2, !PT ;  /* 0xffffffff26267810 */ /* 0x001fe400017fe4ff */
.L_x_8262:
[----:B------:R-:W-:Y:S01]  /*09c0*/  BAR.SYNC.DEFER_BLOCKING 0x0 ;  /* 0x0000000000007b1d */ /* 0x000fe20000010000 */
[----:B------:R-:W-:Y:S02]  /*09d0*/  LEA R62, R20, 0xffffff80, 0x7 ;  /* 0xffffff80143e7811 */ /* 0x000fe400078e38ff */
[----:B------:R-:W-:-:S02]  /*09e0*/  SHF.L.U32 R39, R60, 0x1, RZ ;  /* 0x000000013c277819 */ /* 0x000fc400000006ff */
[----:B0-----:R-:W-:Y:S02]  /*09f0*/  IADD3 R40, -R62, c[0x0][0x168], RZ ;  /* 0x00005a003e287a10 */ /* 0x001fe40007ffe1ff */
[C---:B------:R-:W-:Y:S02]  /*0a00*/  SHF.L.U64.HI R42, R60.reuse, 0x1, R61 ;  /* 0x000000013c2a7819 */ /* 0x040fe4000001023d */
[-C--:B------:R-:W-:Y:S02]  /*0a10*/  ISETP.GE.AND P0, PT, R60, R40.reuse, PT ;  /* 0x000000283c00720c */ /* 0x080fe40003f06270 */
[-C--:B------:R-:W-:Y:S02]  /*0a20*/  ISETP.GE.AND P1, PT, R29, R40.reuse, PT ;  /* 0x000000281d00720c */ /* 0x080fe40003f26270 */
[-C--:B------:R-:W-:Y:S02]  /*0a30*/  ISETP.GE.AND P2, PT, R30, R40.reuse, PT ;  /* 0x000000281e00720c */ /* 0x080fe40003f46270 */
[----:B------:R-:W-:-:S02]  /*0a40*/  ISETP.GE.AND P3, PT, R31, R40, PT ;  /* 0x000000281f00720c */ /* 0x000fc40003f66270 */
[----:B------:R-:W-:Y:S02]  /*0a50*/  IADD3 R34, P4, R11, R39, RZ ;  /* 0x000000270b227210 */ /* 0x000fe40007f9e0ff */
[----:B------:R-:W-:Y:S02]  /*0a60*/  PRMT R44, RZ, 0x7610, R44 ;  /* 0x00007610ff2c7816 */ /* 0x000fe4000000002c */
[----:B------:R-:W-:Y:S01]  /*0a70*/  PRMT R46, RZ, 0x7610, R46 ;  /* 0x00007610ff2e7816 */ /* 0x000fe2000000002e */
        /* <DEDUP_REMOVED lines=13> */
[----:B------:R-:W-:Y:S02]  /*0b50*/  @!P0 IADD3.X R33, R15, R42, RZ, P1, !PT ;  /* 0x0000002a0f218210 */ /* 0x000fe40000ffe4ff */
[----:B------:R-:W-:Y:S02]  /*0b60*/  ISETP.GE.AND P1, PT, R31, R40, PT ;  /* 0x000000281f00720c */ /* 0x000fe40003f26270 */
[----:B0-----:R-:W-:Y:S02]  /*0b70*/  @!P3 IADD3 R34, P4, R14, R39, RZ ;  /* 0x000000270e22b210 */ /* 0x001fe40007f9e0ff */
[----:B------:R-:W-:Y:S02]  /*0b80*/  PRMT R70, RZ, 0x7610, R70 ;  /* 0x00007610ff467816 */ /* 0x000fe40000000046 */
[----:B------:R-:W-:Y:S01]  /*0b90*/  PRMT R72, RZ, 0x7610, R72 ;  /* 0x00007610ff487816 */ /* 0x000fe20000000048 */
[----:B------:R-:W-:Y:S01]  /*0ba0*/  @!P3 IMAD.X R35, R15, 0x1, R42, P4 ;  /* 0x000000010f23b824 */ /* 0x000fe200020e062a */
[----:B--2---:R0:W-:Y:S04]  /*0bb0*/  STS.U16 [R41], R44 ;  /* 0x0000002c29007388 */ /* 0x0041e80000000400 */
[----:B---3--:R-:W-:Y:S04]  /*0bc0*/  STS.U16 [R41+0x40], R46 ;  /* 0x0000402e29007388 */ /* 0x008fe80000000400 */
[----:B-1--4-:R1:W-:Y:S04]  /*0bd0*/  STS.U16 [R41+0x80], R48 ;  /* 0x0000803029007388 */ /* 0x0123e80000000400 */
        /* <DEDUP_REMOVED lines=20> */
[----:B---3--:R0:W-:Y:S04]  /*0d20*/  STS.U16 [R41+0x40], R66 ;  /* 0x0000404229007388 */ /* 0x0081e80000000400 */
[----:B----4-:R1:W-:Y:S04]  /*0d30*/  STS.U16 [R41+0x80], R70 ;  /* 0x0000804629007388 */ /* 0x0103e80000000400 */
[----:B------:R-:W-:Y:S01]  /*0d40*/  STS.U16 [R41+0xc0], R72 ;  /* 0x0000c04829007388 */ /* 0x000fe20000000400 */
[----:B------:R-:W-:-:S06]  /*0d50*/  NOP ;  /* 0x0000000000007918 */ /* 0x000fcc0000000000 */
[----:B------:R-:W2:Y:S04]  /*0d60*/  LDS.64 R34, [R21.X8] ;  /* 0x0000000015227984 */ /* 0x000ea80000008a00 */
[----:B------:R-:W-:Y:S06]  /*0d70*/  BAR.SYNC.DEFER_BLOCKING 0x0 ;  /* 0x0000000000007b1d */ /* 0x000fec0000010000 */
[----:B------:R3:W4:Y:S04]  /*0d80*/  @!P0 LDG.E.U16 R74, [R46.64] ;  /* 0x000000042e4a8981 */ /* 0x000728000c1e1500 */
[----:B------:R3:W4:Y:S04]  /*0d90*/  @!P3 LDG.E.U16 R76, [R46.64+0x40] ;  /* 0x000040042e4cb981 */ /* 0x000728000c1e1500 */
[----:B------:R3:W4:Y:S04]  /*0da0*/  @!P2 LDG.E.U16 R78, [R46.64+0x80] ;  /* 0x000080042e4ea981 */ /* 0x000728000c1e1500 */
[----:B------:R3:W4:Y:S01]  /*0db0*/  @!P1 LDG.E.U16 R80, [R46.64+0xc0] ;  /* 0x0000c0042e509981 */ /* 0x000722000c1e1500 */
[-C--:B------:R-:W-:Y:S01]  /*0dc0*/  ISETP.GE.AND P2, PT, R60, R40.reuse, PT ;  /* 0x000000283c00720c */ /* 0x080fe20003f46270 */
[----:B------:R-:W-:Y:S01]  /*0dd0*/  IMAD R44, R6, c[0x0][0x1f0], RZ ;  /* 0x00007c00062c7a24 */ /* 0x000fe200078e02ff */
[----:B------:R-:W-:Y:S01]  /*0de0*/  SHF.R.S32.HI R63, RZ, 0x1f, R62 ;  /* 0x0000001fff3f7819 */ /* 0x000fe2000001143e */
[----:B------:R-:W-:Y:S01]  /*0df0*/  IMAD.WIDE.U32 R32, R5, c[0x0][0x1f0], RZ ;  /* 0x00007c0005207a25 */ /* 0x000fe200078e00ff */
[----:B0-----:R-:W-:Y:S01]  /*0e00*/  IADD3 R66, P1, R39, c[0x0][0x268], RZ ;  /* 0x00009a0027427a10 */ /* 0x001fe20007f3e0ff */
[----:B------:R-:W-:Y:S01]  /*0e10*/  BSSY B0, `(.L_x_8231) ;  /* 0x0000049000007945 */ /* 0x000fe20003800000 */
[-C--:B------:R-:W-:Y:S01]  /*0e20*/  ISETP.GE.AND P4, PT, R30, R40.reuse, PT ;  /* 0x000000281e00720c */ /* 0x080fe20003f86270 */
[----:B------:R-:W-:Y:S01]  /*0e30*/  IMAD R43, R5, c[0x0][0x1f4], R44 ;  /* 0x00007d00052b7a24 */ /* 0x000fe200078e022c */
[----:B------:R-:W-:Y:S01]  /*0e40*/  ISETP.GE.AND P5, PT, R31, R40, PT ;  /* 0x000000281f00720c */ /* 0x000fe20003fa6270 */
[----:B------:R-:W-:-:S03]  /*0e50*/  IMAD R67, R3, c[0x0][0x1f8], RZ ;  /* 0x00007e0003437a24 */ /* 0x000fc600078e02ff */
[----:B------:R-:W-:Y:S01]  /*0e60*/  IADD3 R33, R33, R43, RZ ;  /* 0x0000002b21217210 */ /* 0x000fe20007ffe0ff */
[----:B------:R-:W-:-:S04]  /*0e70*/  @!P2 IMAD.WIDE.U32 R44, R5, c[0x0][0x1f0], R62 ;  /* 0x00007c00052caa25 */ /* 0x000fc800078e003e */
[----:B------:R-:W-:Y:S01]  /*0e80*/  IMAD.WIDE.U32 R48, R0, c[0x0][0x1f8], R32 ;  /* 0x00007e0000307a25 */ /* 0x000fe200078e0020 */
[----:B------:R-:W-:-:S03]  /*0e90*/  @!P2 IADD3 R45, R43, R45, RZ ;  /* 0x0000002d2b2da210 */ /* 0x000fc60007ffe0ff */
[----:B------:R-:W-:Y:S02]  /*0ea0*/  IMAD.MOV.U32 R43, RZ, RZ, c[0x0][0x174] ;  /* 0x00005d00ff2b7624 */ /* 0x000fe400078e00ff */
[----:B---3--:R-:W-:-:S03]  /*0eb0*/  @!P2 IMAD.WIDE.U32 R46, R0, c[0x0][0x1f8], R44 ;  /* 0x00007e00002eaa25 */ /* 0x008fc600078e002c */
[----:B------:R-:W-:Y:S01]  /*0ec0*/  LEA R43, R43, R22, 0x7 ;  /* 0x000000162b2b7211 */ /* 0x000fe200078e38ff */
[----:B------:R-:W-:Y:S01]  /*0ed0*/  IMAD R67, R0, c[0x0][0x1fc], R67 ;  /* 0x00007f0000437a24 */ /* 0x000fe200078e0243 */
[----:B------:R-:W-:Y:S02]  /*0ee0*/  @!P2 IADD3 R69, P0, R60, R46, RZ ;  /* 0x0000002e3c45a210 */ /* 0x000fe40007f1e0ff */
[----:B------:R-:W-:Y:S02]  /*0ef0*/  SHF.R.S32.HI R44, RZ, 0x1f, R43 ;  /* 0x0000001fff2c7819 */ /* 0x000fe4000001142b */
[----:B------:R-:W-:Y:S02]  /*0f00*/  IADD3 R45, P3, R43, R48, RZ ;  /* 0x000000302b2d7210 */ /* 0x000fe40007f7e0ff */
[----:B------:R-:W-:Y:S02]  /*0f10*/  IADD3.X R46, R42, c[0x0][0x26c], RZ, P1, !PT ;  /* 0x00009b002a2e7a10 */ /* 0x000fe40000ffe4ff */
[----:B------:R-:W-:-:S02]  /*0f20*/  IADD3.X R48, R44, R67, R49, P3, !PT ;  /* 0x000000432c307210 */ /* 0x000fc40001ffe431 */
[----:B------:R-:W-:Y:S02]  /*0f30*/  LEA R66, P1, R45, R66, 0x1 ;  /* 0x000000422d427211 */ /* 0x000fe400078208ff */
[----:B-1----:R-:W-:Y:S02]  /*0f40*/  @!P2 IADD3.X R70, R61, R47, R67, P0, !PT ;  /* 0x0000002f3d46a210 */ /* 0x002fe400007fe443 */
[----:B------:R-:W-:Y:S02]  /*0f50*/  LEA.HI.X R67, R45, R46, R48, 0x1, P1 ;  /* 0x0000002e2d437211 */ /* 0x000fe400008f0c30 */
[--C-:B--2---:R-:W-:Y:S02]  /*0f60*/  PRMT R45, RZ, 0x5410, R34.reuse ;  /* 0x00005410ff2d7816 */ /* 0x104fe40000000022 */
[----:B------:R-:W-:Y:S02]  /*0f70*/  PRMT R47, RZ, 0x7610, R34 ;  /* 0x00007610ff2f7816 */ /* 0x000fe40000000022 */
[--C-:B------:R-:W-:Y:S01]  /*0f80*/  PRMT R49, RZ, 0x5410, R35.reuse ;  /* 0x00005410ff317816 */ /* 0x100fe20000000023 */
[--C-:B-----5:R-:W-:Y:S01]  /*0f90*/  FADD.FTZ R45, R45, R4.reuse ;  /* 0x000000042d2d7221 */ /* 0x120fe20000010000 */
[----:B------:R-:W-:Y:S01]  /*0fa0*/  @!P2 LEA R68, P0, R69, c[0x0][0x268], 0x1 ;  /* 0x00009a004544aa11 */ /* 0x000fe200078008ff */
[--C-:B------:R-:W-:Y:S01]  /*0fb0*/  FADD.FTZ R46, R47, R4.reuse ;  /* 0x000000042f2e7221 */ /* 0x100fe20000010000 */
[----:B------:R-:W-:Y:S01]  /*0fc0*/  PRMT R35, RZ, 0x7610, R35 ;  /* 0x00007610ff237816 */ /* 0x000fe20000000023 */
[----:B------:R-:W-:Y:S01]  /*0fd0*/  FADD.FTZ R47, R49, R4 ;  /* 0x00000004312f7221 */ /* 0x000fe20000010000 */
[----:B------:R-:W-:-:S02]  /*0fe0*/  FSETP.GTU.FTZ.AND P6, PT, R45, 20, PT ;  /* 0x41a000002d00780b */ /* 0x000fc40003fdc000 */
[----:B------:R-:W-:Y:S01]  /*0ff0*/  @!P2 LEA.HI.X R69, R69, c[0x0][0x26c], R70, 0x1, P0 ;  /* 0x00009b004545aa11 */ /* 0x000fe200000f0c46 */
[----:B------:R-:W-:Y:S01]  /*1000*/  FADD.FTZ R48, R35, R4 ;  /* 0x0000000423307221 */ /* 0x000fe20000010000 */
[----:B------:R-:W-:Y:S02]  /*1010*/  ISETP.GE.AND P3, PT, R29, R40, PT ;  /* 0x000000281d00720c */ /* 0x000fe40003f66270 */
[----:B------:R-:W-:Y:S02]  /*1020*/  FSETP.GTU.FTZ.AND P1, PT, R46, 20, PT ;  /* 0x41a000002e00780b */ /* 0x000fe40003f3c000 */
[----:B------:R-:W-:Y:S01]  /*1030*/  FSETP.GTU.FTZ.AND P0, PT, R47, 20, PT ;  /* 0x41a000002f00780b */ /* 0x000fe20003f1c000 */
[----:B----4-:R0:W-:Y:S04]  /*1040*/  STS.U16 [R41], R74 ;  /* 0x0000004a29007388 */ /* 0x0101e80000000400 */
[----:B------:R0:W-:Y:S04]  /*1050*/  STS.U16 [R41+0x40], R76 ;  /* 0x0000404c29007388 */ /* 0x0001e80000000400 */
[----:B------:R0:W-:Y:S04]  /*1060*/  STS.U16 [R41+0x80], R78 ;  /* 0x0000804e29007388 */ /* 0x0001e80000000400 */
[----:B------:R0:W-:Y:S01]  /*1070*/  STS.U16 [R41+0xc0], R80 ;  /* 0x0000c05029007388 */ /* 0x0001e20000000400 */
[----:B------:R-:W-:-:S06]  /*1080*/  NOP ;  /* 0x0000000000007918 */ /* 0x000fcc0000000000 */
[----:B------:R0:W1:Y:S01]  /*1090*/  LDS.64 R32, [R21.X8] ;  /* 0x0000000015207984 */ /* 0x0000620000008a00 */
[----:B------:R-:W-:Y:S05]  /*10a0*/  @P6 BRA `(.L_x_8232) ;  /* 0x000001f000006947 */ /* 0x000fea0003800000 */
[----:B------:R-:W-:Y:S01]  /*10b0*/  FMUL.FTZ R45, R45, 1.4426950216293334961 ;  /* 0x3fb8aa3b2d2d7820 */ /* 0x000fe20000410000 */
[----:B------:R-:W-:Y:S01]  /*10c0*/  MOV R70, 0x3e800000 ;  /* 0x3e80000000467802 */ /* 0x000fe20000000f00 */
[----:B------:R-:W-:Y:S02]  /*10d0*/  HFMA2.MMA R72, -RZ, RZ, 1.3056640625, -1.8671875 ;  /* 0x3d39bf78ff487435 */ /* 0x000fe400000001ff */
[----:B------:R-:W2:Y:S02]  /*10e0*/  MUFU.EX2 R71, R45 ;  /* 0x0000002d00477308 */ /* 0x000ea40000000800 */
[C---:B--2---:R-:W-:Y:S01]  /*10f0*/  FADD.FTZ.RZ R34, R71.reuse, 1 ;  /* 0x3f80000047227421 */ /* 0x044fe2000001c000 */
[----:B------:R-:W-:-:S04]  /*1100*/  ISETP.GE.U32.AND P6, PT, R71, 0x7f800000, PT ;  /* 0x7f8000004700780c */ /* 0x000fc80003fc6070 */
[----:B------:R-:W-:-:S04]  /*1110*/  IADD3 R34, R34, -0x3f400000, RZ ;  /* 0xc0c0000022227810 */ /* 0x000fc80007ffe0ff */
[----:B------:R-:W-:-:S04]  /*1120*/  LOP3.LUT R34, R34, 0xff800000, RZ, 0xc0, !PT ;  /* 0xff80000022227812 */ /* 0x000fc800078ec0ff */
[----:B------:R-:W-:Y:S01]  /*1130*/  IADD3 R49, -R34, 0x40800000, RZ ;  /* 0x4080000022317810 */ /* 0x000fe20007ffe1ff */
[----:B------:R-:W-:Y:S02]  /*1140*/  IMAD.IADD R35, R71, 0x1, -R34 ;  /* 0x0000000147237824 */ /* 0x000fe400078e0a22 */
[----:B------:R-:W2:Y:S02]  /*1150*/  I2F R34, R34 ;  /* 0x0000002200227306 */ /* 0x000ea40000201400 */
        /* <DEDUP_REMOVED lines=20> */
.L_x_8232:
[----:B------:R-:W-:Y:S05]  /*12a0*/  BSYNC B0 ;  /* 0x0000000000007941 */ /* 0x000fea0003800000 */
.L_x_8231:
        /* <DEDUP_REMOVED lines=38> */
.L_x_8234:
[----:B------:R-:W-:Y:S05]  /*1510*/  BSYNC B0 ;  /* 0x0000000000007941 */ /* 0x000fea0003800000 */
.L_x_8233:
        /* <DEDUP_REMOVED lines=33> */
.L_x_8236:
[----:B------:R-:W-:Y:S05]  /*1730*/  BSYNC B0 ;  /* 0x0000000000007941 */ /* 0x000fea0003800000 */
.L_x_8235:
        /* <DEDUP_REMOVED lines=33> */
.L_x_8238:
[----:B------:R-:W-:Y:S05]  /*1950*/  BSYNC B0 ;  /* 0x0000000000007941 */ /* 0x000fea0003800000 */
.L_x_8237:
        /* <DEDUP_REMOVED lines=9> */
[----:B------:R-:W-:Y:S02]  /*19f0*/  IMAD R35, R5, c[0x0][0x204], R78 ;  /* 0x0000810005237a24 */ /* 0x000fe400078e024e */
[----:B------:R-:W-:-:S03]  /*1a00*/  @!P2 IMAD.MOV.U32 R78, RZ, RZ, R62 ;  /* 0x000000ffff4ea224 */ /* 0x000fc600078e003e */
[----:B------:R-:W-:Y:S01]  /*1a10*/  IADD3 R77, R77, R35, RZ ;  /* 0x000000234d4d7210 */ /* 0x000fe20007ffe0ff */
[----:B------:R-:W-:-:S04]  /*1a20*/  @!P2 IMAD.WIDE.U32 R78, R5, c[0x0][0x200], R78 ;  /* 0x00008000054eaa25 */ /* 0x000fc800078e004e */
[----:B------:R-:W-:Y:S02]  /*1a30*/  @!P2 IMAD.IADD R79, R35, 0x1, R79 ;  /* 0x00000001234fa824 */ /* 0x000fe400078e024f */
[----:B------:R-:W-:Y:S02]  /*1a40*/  IMAD R35, R3, c[0x0][0x208], RZ ;  /* 0x0000820003237a24 */ /* 0x000fe400078e02ff */
[----:B---3--:R-:W-:-:S04]  /*1a50*/  IMAD.WIDE.U32 R66, R0, c[0x0][0x208], R76 ;  /* 0x0000820000427a25 */ /* 0x008fc800078e004c */
[----:B0-----:R-:W-:-:S04]  /*1a60*/  @!P2 IMAD.WIDE.U32 R68, R0, c[0x0][0x208], R78 ;  /* 0x000082000044aa25 */ /* 0x001fc800078e004e */
[----:B------:R-:W-:Y:S01]  /*1a70*/  IMAD R49, R0, c[0x0][0x20c], R35 ;  /* 0x0000830000317a24 */ /* 0x000fe200078e0223 */
[----:B------:R-:W-:Y:S02]  /*1a80*/  IADD3 R35, P6, R43, R66, RZ ;  /* 0x000000422b237210 */ /* 0x000fe40007fde0ff */
[----:B------:R-:W-:Y:S02]  /*1a90*/  @!P2 IADD3 R71, P0, R60, R68, RZ ;  /* 0x000000443c47a210 */ /* 0x000fe40007f1e0ff */
[----:B------:R-:W-:Y:S02]  /*1aa0*/  IADD3 R68, P1, R39, c[0x0][0x258], RZ ;  /* 0x0000960027447a10 */ /* 0x000fe40007f3e0ff */
[----:B------:R-:W-:Y:S02]  /*1ab0*/  IADD3.X R66, R44, R49, R67, P6, !PT ;  /* 0x000000312c427210 */ /* 0x000fe400037fe443 */
[----:B------:R-:W-:Y:S02]  /*1ac0*/  @!P2 IADD3.X R78, R61, R69, R49, P0, !PT ;  /* 0x000000453d4ea210 */ /* 0x000fe400007fe431 */
[----:B------:R-:W-:-:S02]  /*1ad0*/  IADD3.X R49, R42, c[0x0][0x25c], RZ, P1, !PT ;  /* 0x000097002a317a10 */ /* 0x000fc40000ffe4ff */
[----:B------:R-:W-:Y:S02]  /*1ae0*/  LEA R68, P1, R35, R68, 0x1 ;  /* 0x0000004423447211 */ /* 0x000fe400078208ff */
[----:B------:R-:W-:Y:S02]  /*1af0*/  @!P2 LEA R76, P0, R71, c[0x0][0x258], 0x1 ;  /* 0x00009600474caa11 */ /* 0x000fe400078008ff */
[----:B------:R-:W-:Y:S02]  /*1b00*/  LEA.HI.X R69, R35, R49, R66, 0x1, P1 ;  /* 0x0000003123457211 */ /* 0x000fe400008f0c42 */
[--C-:B------:R-:W-:Y:S02]  /*1b10*/  @!P2 LEA.HI.X R77, R71, c[0x0][0x25c], R78.reuse, 0x1, P0 ;  /* 0x00009700474daa11 */ /* 0x100fe400000f0c4e */
[----:B------:R-:W-:Y:S02]  /*1b20*/  PRMT R78, RZ, 0x7610, R78 ;  /* 0x00007610ff4e7816 */ /* 0x000fe4000000004e */
        /* <DEDUP_REMOVED lines=9> */
[----:B------:R2:W3:Y:S04]  /*1bc0*/  @!P2 LDG.E.U16 R78, [R76.64] ;  /* 0x000000044c4ea981 */ /* 0x0004e8000c1e1500 */
[----:B------:R4:W5:Y:S04]  /*1bd0*/  @!P3 LDG.E.U16 R80, [R68.64+-0xc0] ;  /* 0xffff40044450b981 */ /* 0x000968000c1e1500 */
[----:B------:R4:W5:Y:S04]  /*1be0*/  @!P4 LDG.E.U16 R82, [R68.64+-0x80] ;  /* 0xffff80044452c981 */ /* 0x000968000c1e1500 */
[----:B------:R4:W5:Y:S01]  /*1bf0*/  @!P5 LDG.E.U16 R84, [R68.64+-0x40] ;  /* 0xffffc0044454d981 */ /* 0x000962000c1e1500 */
[----:B0-----:R-:W-:Y:S01]  /*1c00*/  PRMT R49, RZ, 0x5410, R66 ;  /* 0x00005410ff317816 */ /* 0x001fe20000000042 */
[----:B------:R-:W-:Y:S01]  /*1c10*/  BSSY B0, `(.L_x_8239) ;  /* 0x0000060000007945 */ /* 0x000fe20003800000 */
[----:B------:R-:W-:-:S02]  /*1c20*/  PRMT R71, RZ, 0x5410, R67 ;  /* 0x00005410ff477816 */ /* 0x000fc40000000043 */
[----:B------:R-:W-:Y:S01]  /*1c30*/  PRMT R72, RZ, 0x7610, R67 ;  /* 0x00007610ff487816 */ /* 0x000fe20000000043 */
[----:B------:R-:W-:Y:S01]  /*1c40*/  FMUL.FTZ R70, R49, -1.4426950216293334961 ;  /* 0xbfb8aa3b31467820 */ /* 0x000fe20000410000 */
[----:B-1----:R-:W-:Y:S02]  /*1c50*/  PRMT R85, RZ, 0x7610, R33 ;  /* 0x00007610ff557816 */ /* 0x002fe40000000021 */
[----:B------:R-:W-:Y:S01]  /*1c60*/  PRMT R81, RZ, 0x7610, R32 ;  /* 0x00007610ff517816 */ /* 0x000fe20000000020 */
[----:B------:R0:W1:Y:S01]  /*1c70*/  MUFU.EX2 R73, R70 ;  /* 0x0000004600497308 */ /* 0x0000620000000800 */
[----:B----4-:R-:W-:Y:S01]  /*1c80*/  FMUL.FTZ R68, R71, -1.4426950216293334961 ;  /* 0xbfb8aa3b47447820 */ /* 0x010fe20000410000 */
[----:B------:R-:W-:Y:S01]  /*1c90*/  ISETP.NE.AND P1, PT, R12, RZ, PT ;  /* 0x000000ff0c00720c */ /* 0x000fe20003f25270 */
[----:B------:R-:W-:-:S05]  /*1ca0*/  FMUL.FTZ R67, R72, -1.4426950216293334961 ;  /* 0xbfb8aa3b48437820 */ /* 0x000fca0000410000 */
[----:B------:R-:W-:Y:S01]  /*1cb0*/  MUFU.EX2 R68, R68 ;  /* 0x0000004400447308 */ /* 0x000fe20000000800 */
[----:B0-----:R-:W-:-:S05]  /*1cc0*/  PRMT R70, RZ, 0x7610, R66 ;  /* 0x00007610ff467816 */ /* 0x001fca0000000042 */
[----:B------:R-:W-:Y:S02]  /*1cd0*/  FMUL.FTZ R66, R70, -1.4426950216293334961 ;  /* 0xbfb8aa3b46427820 */ /* 0x000fe40000410000 */
[----:B------:R-:W0:Y:S01]  /*1ce0*/  MUFU.EX2 R67, R67 ;  /* 0x0000004300437308 */ /* 0x000e220000000800 */
[----:B-1----:R-:W-:-:S07]  /*1cf0*/  FADD.FTZ R73, R73, 1 ;  /* 0x3f80000049497421 */ /* 0x002fce0000010000 */
[----:B------:R-:W2:Y:S01]  /*1d00*/  MUFU.EX2 R66, R66 ;  /* 0x0000004200427308 */ /* 0x000ea20000000800 */
[----:B0-----:R-:W-:-:S07]  /*1d10*/  FADD.FTZ R79, R67, 1 ;  /* 0x3f800000434f7421 */ /* 0x001fce0000010000 */
[----:B------:R-:W-:Y:S01]  /*1d20*/  MUFU.RCP R74, R73 ;  /* 0x00000049004a7308 */ /* 0x000fe20000001000 */
[----:B--2---:R-:W-:-:S07]  /*1d30*/  FADD.FTZ R77, R66, 1 ;  /* 0x3f800000424d7421 */ /* 0x004fce0000010000 */
[----:B------:R-:W0:Y:S08]  /*1d40*/  MUFU.RCP R79, R79 ;  /* 0x0000004f004f7308 */ /* 0x000e300000001000 */
[----:B------:R-:W1:Y:S01]  /*1d50*/  MUFU.RCP R77, R77 ;  /* 0x0000004d004d7308 */ /* 0x000e620000001000 */
[----:B0-----:R-:W-:-:S04]  /*1d60*/  FADD.FTZ R67, -R79, 1 ;  /* 0x3f8000004f437421 */ /* 0x001fc80000010100 */
[----:B------:R-:W-:Y:S01]  /*1d70*/  FFMA.FTZ R69, R72, R67, 1 ;  /* 0x3f80000048457423 */ /* 0x000fe20000010043 */
[----:B---3--:R0:W-:Y:S04]  /*1d80*/  STS.U16 [R41], R78 ;  /* 0x0000004e29007388 */ /* 0x0081e80000000400 */
[----:B-----5:R-:W-:Y:S04]  /*1d90*/  STS.U16 [R41+0x40], R80 ;  /* 0x0000405029007388 */ /* 0x020fe80000000400 */
[----:B------:R2:W-:Y:S01]  /*1da0*/  STS.U16 [R41+0x80], R82 ;  /* 0x0000805229007388 */ /* 0x0005e20000000400 */
[----:B0-----:R-:W-:Y:S01]  /*1db0*/  PRMT R78, RZ, 0x5410, R33 ;  /* 0x00005410ff4e7816 */ /* 0x001fe20000000021 */
[----:B-1----:R-:W-:-:S02]  /*1dc0*/  FADD.FTZ R33, -R77, 1 ;  /* 0x3f8000004d217421 */ /* 0x002fc40000010100 */
[----:B------:R0:W-:Y:S01]  /*1dd0*/  STS.U16 [R41+0xc0], R84 ;  /* 0x0000c05429007388 */ /* 0x0001e20000000400 */
[----:B------:R-:W-:-:S06]  /*1de0*/  NOP ;  /* 0x0000000000007918 */ /* 0x000fcc0000000000 */
[----:B------:R-:W1:Y:S01]  /*1df0*/  LDS.64 R34, [R21.X8] ;  /* 0x0000000015227984 */ /* 0x000e620000008a00 */
[----:B--2---:R-:W-:Y:S01]  /*1e00*/  PRMT R82, RZ, 0x5410, R32 ;  /* 0x00005410ff527816 */ /* 0x004fe20000000020 */
[----:B------:R-:W-:Y:S02]  /*1e10*/  FADD.FTZ R32, -R74, 1 ;  /* 0x3f8000004a207421 */ /* 0x000fe40000010100 */
[----:B0-----:R-:W-:Y:S02]  /*1e20*/  FADD.FTZ R84, R68, 1 ;  /* 0x3f80000044547421 */ /* 0x001fe40000010000 */
[----:B------:R-:W-:-:S04]  /*1e30*/  FFMA.FTZ R32, R49, R32, 1 ;  /* 0x3f80000031207423 */ /* 0x000fc80000010020 */
[----:B------:R-:W0:Y:S01]  /*1e40*/  MUFU.RCP R84, R84 ;  /* 0x0000005400547308 */ /* 0x000e220000001000 */
[--C-:B-1----:R-:W-:Y:S02]  /*1e50*/  PRMT R73, RZ, 0x5410, R34.reuse ;  /* 0x00005410ff497816 */ /* 0x102fe40000000022 */
[----:B------:R-:W-:Y:S01]  /*1e60*/  PRMT R76, RZ, 0x7610, R34 ;  /* 0x00007610ff4c7816 */ /* 0x000fe20000000022 */
[----:B0-----:R-:W-:Y:S01]  /*1e70*/  FADD.FTZ R34, -R84, 1 ;  /* 0x3f80000054227421 */ /* 0x001fe20000010100 */
[--C-:B------:R-:W-:Y:S02]  /*1e80*/  PRMT R75, RZ, 0x5410, R35.reuse ;  /* 0x00005410ff4b7816 */ /* 0x100fe40000000023 */
        /* <DEDUP_REMOVED lines=19> */
[----:B------:R-:W-:-:S04]  /*1fc0*/  IMAD R68, R6, c[0x0][0x2e8], RZ ;  /* 0x0000ba0006447a24 */ /* 0x000fc800078e02ff */
        /* <DEDUP_REMOVED lines=17> */
[----:B------:R-:W-:-:S04]  /*20e0*/  LEA R32, P6, R33, R32, 0x1 ;  /* 0x0000002021207211 */ /* 0x000fc800078c08ff */
[----:B------:R-:W-:Y:S01]  /*20f0*/  LEA.HI.X R33, R33, R35, R34, 0x1, P6 ;  /* 0x0000002321217211 */ /* 0x000fe200030f0c22 */
[----:B------:R-:W0:Y:S02]  /*2100*/  LDS R66, [0x100] ;  /* 0x00010000ff427984 */ /* 0x000e240000000800 */
[-C--:B0-----:R-:W-:Y:S02]  /*2110*/  ISETP.GE.AND P4, PT, R60, R66.reuse, PT ;  /* 0x000000423c00720c */ /* 0x081fe40003f86270 */
[-C--:B------:R-:W-:Y:S02]  /*2120*/  ISETP.GE.AND P3, PT, R30, R66.reuse, PT ;  /* 0x000000421e00720c */ /* 0x080fe40003f66270 */
[-C--:B------:R-:W-:Y:S02]  /*2130*/  ISETP.GE.AND P2, PT, R29, R66.reuse, PT ;  /* 0x000000421d00720c */ /* 0x080fe40003f46270 */
[----:B------:R-:W-:Y:S02]  /*2140*/  ISETP.GE.AND P0, PT, R31, R66, PT ;  /* 0x000000421f00720c */ /* 0x000fe40003f06270 */
[----:B------:R-:W-:-:S04]  /*2150*/  IADD3 R66, P5, R60, R62, RZ ;  /* 0x0000003e3c427210 */ /* 0x000fc80007fbe0ff */
        /* <DEDUP_REMOVED lines=11> */
.L_x_8240:
[----:B------:R-:W-:Y:S05]  /*2210*/  BSYNC B0 ;  /* 0x0000000000007941 */ /* 0x000fea0003800000 */
.L_x_8239:
        /* <DEDUP_REMOVED lines=8> */
[----:B------:R-:W-:-:S02]  /*22a0*/  FMUL.FTZ R49, R82, R74 ;  /* 0x0000004a52317220 */ /* 0x000fc40000410000 */
[----:B------:R-:W-:Y:S01]  /*22b0*/  FMUL.FTZ R81, R81, R70 ;  /* 0x0000004651517220 */ /* 0x000fe20000410000 */
[----:B------:R-:W-:Y:S01]  /*22c0*/  ISETP.NE.AND.EX P0, PT, RZ, c[0x0][0x274], PT, P0 ;  /* 0x00009d00ff007a0c */ /* 0x000fe20003f05300 */
[----:B0-----:R-:W-:Y:S02]  /*22d0*/  FMUL.FTZ R83, R78, R71 ;  /* 0x000000474e537220 */ /* 0x001fe40000410000 */
        /* <DEDUP_REMOVED lines=26> */
[----:B------:R-:W-:Y:S02]  /*2480*/  IADD3 R32, P5, R39, c[0x0][0x270], RZ ;  /* 0x00009c0027207a10 */ /* 0x000fe40007fbe0ff */
[----:B------:R-:W-:Y:S02]  /*2490*/  IADD3.X R68, R44, R79, R33, P0, !PT ;  /* 0x0000004f2c447210 */ /* 0x000fe400007fe421 */
[----:B------:R-:W-:Y:S02]  /*24a0*/  IADD3.X R33, R42, c[0x0][0x274], RZ, P5, !PT ;  /* 0x00009d002a217a10 */ /* 0x000fe40002ffe4ff */
        /* <DEDUP_REMOVED lines=19> */
.L_x_8243:
[----:B------:R-:W-:Y:S05]  /*25e0*/  BSYNC B0 ;  /* 0x0000000000007941 */ /* 0x000fea0003800000 */
.L_x_8242:
[----:B------:R1:W-:Y:S04]  /*25f0*/  @!P0 STG.E.U16 [R32.64+-0xc0], R73 ;  /* 0xffff404920008986 */ /* 0x0003e8000c101504 */
[----:B------:R1:W-:Y:S04]  /*2600*/  @!P2 STG.E.U16 [R32.64+-0x80], R75 ;  /* 0xffff804b2000a986 */ /* 0x0003e8000c101504 */
[----:B------:R1:W-:Y:S02]  /*2610*/  @!P3 STG.E.U16 [R32.64+-0x40], R77 ;  /* 0xffffc04d2000b986 */ /* 0x0003e4000c101504 */
.L_x_8241:
[--C-:B-1----:R-:W-:Y:S01]  /*2620*/  PRMT R32, RZ, 0x5410, R64.reuse ;  /* 0x00005410ff207816 */ /* 0x102fe20000000040 */
[----:B------:R-:W-:Y:S01]  /*2630*/  BAR.SYNC.DEFER_BLOCKING 0x0 ;  /* 0x0000000000007b1d */ /* 0x000fe20000010000 */
[----:B------:R-:W-:Y:S01]  /*2640*/  MOV R33, c[0x0][0x16c] ;  /* 0x00005b0000217a02 */ /* 0x000fe20000000f00 */
[----:B------:R-:W-:Y:S01]  /*2650*/  HFMA2.MMA R84, -RZ, RZ, 0, 0 ;  /* 0x00000000ff547435 */ /* 0x000fe200000001ff */
[C---:B------:R-:W-:Y:S01]  /*2660*/  FMUL.FTZ R80, R49.reuse, R2 ;  /* 0x0000000231507220 */ /* 0x040fe20000410000 */
[----:B------:R-:W-:Y:S01]  /*2670*/  HFMA2.MMA R93, -RZ, RZ, 0, 0 ;  /* 0x00000000ff5d7435 */ /* 0x000fe200000001ff */
[----:B------:R-:W-:Y:S01]  /*2680*/  FFMA.FTZ R32, R49, R32, R9 ;  /* 0x0000002031207223 */ /* 0x000fe20000010009 */
[----:B------:R-:W-:Y:S01]  /*2690*/  PRMT R9, RZ, 0x7610, R64 ;  /* 0x00007610ff097816 */ /* 0x000fe20000000040 */
[-C--:B------:R-:W-:Y:S01]  /*26a0*/  FMUL.FTZ R87, R81, R2.reuse ;  /* 0x0000000251577220 */ /* 0x080fe20000410000 */
[----:B------:R-:W-:Y:S01]  /*26b0*/  ISETP.GE.AND P0, PT, R33, 0x1, PT ;  /* 0x000000012100780c */ /* 0x000fe20003f06270 */
[-C--:B------:R-:W-:Y:S01]  /*26c0*/  FMUL.FTZ R82, R83, R2.reuse ;  /* 0x0000000253527220 */ /* 0x080fe20000410000 */
[----:B------:R-:W-:Y:S01]  /*26d0*/  MOV R86, RZ ;  /* 0x000000ff00567202 */ /* 0x000fe20000000f00 */
[----:B------:R-:W-:Y:S01]  /*26e0*/  FFMA.FTZ R32, R81, R9, R32 ;  /* 0x0000000951207223 */ /* 0x000fe20000010020 */
[----:B------:R-:W-:Y:S01]  /*26f0*/  PRMT R9, RZ, 0x5410, R65 ;  /* 0x00005410ff097816 */ /* 0x000fe20000000041 */
[----:B------:R-:W-:-:S02]  /*2700*/  FMUL.FTZ R89, R85, R2 ;  /* 0x0000000255597220 */ /* 0x000fc40000410000 */
[----:B------:R-:W-:Y:S02]  /*2710*/  IMAD.MOV.U32 R91, RZ, RZ, RZ ;  /* 0x000000ffff5b7224 */ /* 0x000fe400078e00ff */
[----:B------:R-:W-:Y:S01]  /*2720*/  FFMA.FTZ R32, R83, R9, R32 ;  /* 0x0000000953207223 */ /* 0x000fe20000010020 */
[----:B------:R-:W-:-:S05]  /*2730*/  PRMT R9, RZ, 0x7610, R65 ;  /* 0x00007610ff097816 */ /* 0x000fca0000000041 */
[----:B------:R-:W-:Y:S01]  /*2740*/  FFMA.FTZ R9, R85, R9, R32 ;  /* 0x0000000955097223 */ /* 0x000fe20000010020 */
[----:B------:R-:W-:Y:S05]  /*2750*/  @!P0 BRA `(.L_x_8244) ;  /* 0x0000160000008947 */ /* 0x000fea0003800000 */
[----:B------:R-:W-:Y:S01]  /*2760*/  MOV R33, RZ ;  /* 0x000000ff00217202 */ /* 0x000fe20000000f00 */
[----:B------:R-:W-:Y:S01]  /*2770*/  IMAD R34, R6, c[0x0][0x298], RZ ;  /* 0x0000a60006227a24 */ /* 0x000fe200078e02ff */
[----:B------:R-:W-:Y:S01]  /*2780*/  MOV R95, RZ ;  /* 0x000000ff005f7202 */ /* 0x000fe20000000f00 */
[----:B------:R-:W-:Y:S01]  /*2790*/  IMAD.MOV.U32 R32, RZ, RZ, R12 ;  /* 0x000000ffff207224 */ /* 0x000fe200078e000c */
[----:B------:R-:W-:Y:S01]  /*27a0*/  MOV R84, RZ ;  /* 0x000000ff00547202 */ /* 0x000fe20000000f00 */
[C---:B------:R-:W-:Y:S01]  /*27b0*/  IMAD R35, R5.reuse, c[0x0][0x29c], R34 ;  /* 0x0000a70005237a24 */ /* 0x040fe200078e0222 */
[----:B------:R-:W-:Y:S01]  /*27c0*/  MOV R97, RZ ;  /* 0x000000ff00617202 */ /* 0x000fe20000000f00 */
[----:B------:R-:W-:Y:S01]  /*27d0*/  IMAD.WIDE.U32 R32, R5, c[0x0][0x298], R32 ;  /* 0x0000a60005207a25 */ /* 0x000fe200078e0020 */
[----:B------:R-:W-:Y:S02]  /*27e0*/  MOV R91, RZ ;  /* 0x000000ff005b7202 */ /* 0x000fe40000000f00 */
[----:B------:R-:W-:Y:S01]  /*27f0*/  MOV R93, RZ ;  /* 0x000000ff005d7202 */ /* 0x000fe20000000f00 */
[----:B------:R-:W-:Y:S01]  /*2800*/  IMAD R34, R8, c[0x0][0x2a0], RZ ;  /* 0x0000a80008227a24 */ /* 0x000fe200078e02ff */
[----:B------:R-:W-:Y:S01]  /*2810*/  IADD3 R33, R33, R35, RZ ;  /* 0x0000002321217210 */ /* 0x000fe20007ffe0ff */
[C---:B------:R-:W-:Y:S01]  /*2820*/  IMAD.SHL.U32 R75, R43.reuse, 0x4, RZ ;  /* 0x000000042b4b7824 */ /* 0x040fe200078e00ff */
[----:B------:R-:W-:Y:S01]  /*2830*/  SHF.L.U64.HI R35, R43, 0x2, R44 ;  /* 0x000000022b237819 */ /* 0x000fe2000001022c */
[----:B0-----:R-:W-:-:S02]  /*2840*/  IMAD R69, R7, c[0x0][0x2a4], R34 ;  /* 0x0000a90007457a24 */ /* 0x001fc400078e0222 */
[----:B------:R-:W-:Y:S01]  /*2850*/  IMAD.WIDE.U32 R32, R7, c[0x0][0x2a0], R32 ;  /* 0x0000a80007207a25 */ /* 0x000fe200078e0020 */
[C---:B------:R-:W-:Y:S02]  /*2860*/  IADD3 R72, P2, R75.reuse, R26, RZ ;  /* 0x0000001a4b487210 */ /* 0x040fe40007f5e0ff */
[----:B------:R-:W-:Y:S01]  /*2870*/  IADD3 R74, P3, R75, R28, RZ ;  /* 0x0000001c4b4a7210 */ /* 0x000fe20007f7e0ff */
[----:B------:R-:W-:Y:S01]  /*2880*/  IMAD.MOV.U32 R88, RZ, RZ, RZ ;  /* 0x000000ffff587224 */ /* 0x000fe200078e00ff */
[----:B------:R-:W-:Y:S01]  /*2890*/  IADD3 R68, P0, R62, R32, RZ ;  /* 0x000000203e447210 */ /* 0x000fe20007f1e0ff */
[----:B------:R-:W-:Y:S02]  /*28a0*/  IMAD.MOV.U32 R86, RZ, RZ, RZ ;  /* 0x000000ffff567224 */ /* 0x000fe400078e00ff */
[----:B------:R-:W-:Y:S01]  /*28b0*/  IMAD.X R73, R35, 0x1, R37, P2 ;  /* 0x0000000123497824 */ /* 0x000fe200010e0625 */
[----:B------:R-:W-:Y:S02]  /*28c0*/  IADD3.X R69, R63, R33, R69, P0, !PT ;  /* 0x000000213f457210 */ /* 0x000fe400007fe445 */
[----:B------:R-:W-:-:S02]  /*28d0*/  IADD3 R70, P0, R75, R24, RZ ;  /* 0x000000184b467210 */ /* 0x000fc40007f1e0ff */
[C---:B------:R-:W-:Y:S02]  /*28e0*/  IADD3.X R75, R35.reuse, R38, RZ, P3, !PT ;  /* 0x00000026234b7210 */ /* 0x040fe40001ffe4ff */
[----:B------:R-:W-:Y:S02]  /*28f0*/  IADD3.X R71, R35, R36, RZ, P0, !PT ;  /* 0x0000002423477210 */ /* 0x000fe400007fe4ff */
.L_x_8257:
[----:B------:R-:W-:Y:S01]  /*2900*/  SHF.R.S32.HI R90, RZ, 0x1f, R95 ;  /* 0x0000001fff5a7819 */ /* 0x000fe2000001145f */
[----:B------:R-:W-:Y:S01]  /*2910*/  IMAD.MOV.U32 R35, RZ, RZ, R25 ;  /* 0x000000ffff237224 */ /* 0x000fe200078e0019 */
[----:B------:R-:W-:Y:S01]  /*2920*/  MOV R34, R56 ;  /* 0x0000003800227202 */ /* 0x000fe20000000f00 */
[----:B------:R-:W-:Y:S01]  /*2930*/  IMAD.WIDE.U32 R32, R95, c[0x0][0x1a0], R60 ;  /* 0x000068005f207a25 */ /* 0x000fe200078e003c */
[----:B------:R-:W-:Y:S02]  /*2940*/  IADD3 R40, -R62, c[0x0][0x168], RZ ;  /* 0x00005a003e287a10 */ /* 0x000fe40007ffe1ff */
[----:B------:R-:W-:Y:S01]  /*2950*/  PRMT R92, RZ, 0x7610, R92 ;  /* 0x00007610ff5c7816 */ /* 0x000fe2000000005c */
[----:B------:R-:W-:Y:S01]  /*2960*/  IMAD R76, R90, c[0x0][0x188], RZ ;  /* 0x000062005a4c7a24 */ /* 0x000fe200078e02ff */
[-C--:B------:R-:W-:Y:S01]  /*2970*/  ISETP.GE.AND P0, PT, R60, R40.reuse, PT ;  /* 0x000000283c00720c */ /* 0x080fe20003f06270 */
[----:B------:R-:W-:Y:S01]  /*2980*/  IMAD R78, R90, c[0x0][0x1a0], RZ ;  /* 0x000068005a4e7a24 */ /* 0x000fe200078e02ff */
[-C--:B------:R-:W-:Y:S01]  /*2990*/  ISETP.GE.AND P2, PT, R29, R40.reuse, PT ;  /* 0x000000281d00720c */ /* 0x080fe20003f46270 */
[----:B------:R-:W-:Y:S01]  /*29a0*/  IMAD.WIDE.U32 R34, R95, c[0x0][0x188], R34 ;  /* 0x000062005f227a25 */ /* 0x000fe200078e0022 */
[----:B------:R-:W-:-:S02]  /*29b0*/  ISETP.GE.AND P3, PT, R30, R40, PT ;  /* 0x000000281e00720c */ /* 0x000fc40003f66270 */
[----:B------:R-:W-:Y:S01]  /*29c0*/  ISETP.GE.AND P4, PT, R31, R40, PT ;  /* 0x000000281f00720c */ /* 0x000fe20003f86270 */
[C---:B------:R-:W-:Y:S01]  /*29d0*/  IMAD R77, R95.reuse, c[0x0][0x18c], R76 ;  /* 0x000063005f4d7a24 */ /* 0x040fe200078e024c */
[----:B------:R-:W-:Y:S01]  /*29e0*/  LEA R76, P6, R32, R18, 0x1 ;  /* 0x00000012204c7211 */ /* 0x000fe200078c08ff */
[----:B------:R-:W-:Y:S01]  /*29f0*/  IMAD R79, R95, c[0x0][0x1a4], R78 ;  /* 0x000069005f4f7a24 */ /* 0x000fe200078e024e */
[C---:B------:R-:W-:Y:S02]  /*2a00*/  LEA R78, P5, R34.reuse, c[0x0][0x220], 0x2 ;  /* 0x00008800224e7a11 */ /* 0x040fe400078a10ff */
[----:B------:R-:W-:Y:S02]  /*2a10*/  IADD3 R35, R35, R77, RZ ;  /* 0x0000004d23237210 */ /* 0x000fe40007ffe0ff */
[----:B------:R-:W-:Y:S02]  /*2a20*/  IADD3 R33, R33, R79, RZ ;  /* 0x0000004f21217210 */ /* 0x000fe40007ffe0ff */
[----:B------:R-:W-:-:S02]  /*2a30*/  LEA.HI.X R79, R34, c[0x0][0x224], R35, 0x2, P5 ;  /* 0x00008900224f7a11 */ /* 0x000fc400028f1423 */
[----:B------:R-:W-:Y:S02]  /*2a40*/  PRMT R94, RZ, 0x7610, R94 ;  /* 0x00007610ff5e7816 */ /* 0x000fe4000000005e */
[----:B------:R-:W-:Y:S01]  /*2a50*/  PRMT R96, RZ, 0x7610, R96 ;  /* 0x00007610ff607816 */ /* 0x000fe20000000060 */
[----:B0-2---:R0:W2:Y:S01]  /*2a60*/  LDG.E R78, [R78.64] ;  /* 0x000000044e4e7981 */ /* 0x0050a2000c1e1900 */
[----:B------:R-:W-:Y:S02]  /*2a70*/  PRMT R98, RZ, 0x7610, R98 ;  /* 0x00007610ff627816 */ /* 0x000fe40000000062 */
[----:B------:R-:W-:-:S05]  /*2a80*/  LEA.HI.X R77, R32, R19, R33, 0x1, P6 ;  /* 0x00000013204d7211 */ /* 0x000fca00030f0c21 */
[----:B-1-3--:R1:W3:Y:S04]  /*2a90*/  @!P0 LDG.E.U16 R92, [R76.64] ;  /* 0x000000044c5c8981 */ /* 0x00a2e8000c1e1500 */
[----:B------:R1:W4:Y:S04]  /*2aa0*/  @!P2 LDG.E.U16 R94, [R76.64+0x40] ;  /* 0x000040044c5ea981 */ /* 0x000328000c1e1500 */
[----:B------:R1:W4:Y:S04]  /*2ab0*/  @!P3 LDG.E.U16 R96, [R76.64+0x80] ;  /* 0x000080044c60b981 */ /* 0x000328000c1e1500 */
[----:B------:R1:W4:Y:S01]  /*2ac0*/  @!P4 LDG.E.U16 R98, [R76.64+0xc0] ;  /* 0x0000c0044c62c981 */ /* 0x000322000c1e1500 */
        /* <DEDUP_REMOVED lines=9> */
[----:B------:R-:W-:Y:S01]  /*2b60*/  IADD3 R33, R33, R99, RZ ;  /* 0x0000006321217210 */ /* 0x000fe20007ffe0ff */
[----:B------:R-:W-:Y:S01]  /*2b70*/  IMAD.IADD R102, R35, 0x1, -R100 ;  /* 0x0000000123667824 */ /* 0x000fe200078e0a64 */
[----:B------:R-:W-:Y:S02]  /*2b80*/  ISETP.NE.AND P2, PT, R12, RZ, PT ;  /* 0x000000ff0c00720c */ /* 0x000fe40003f45270 */
[----:B------:R-:W-:Y:S02]  /*2b90*/  LEA.HI.X R35, R32, c[0x0][0x234], R33, 0x2, P0 ;  /* 0x00008d0020237a11 */ /* 0x000fe400000f1421 */
[----:B------:R-:W-:-:S04]  /*2ba0*/  ISETP.GT.AND P0, PT, R20, 0x1, PT ;  /* 0x000000011400780c */ /* 0x000fc80003f04270 */
[----:B------:R-:W-:Y:S02]  /*2bb0*/  ISETP.EQ.AND P0, PT, R23, RZ, P0 ;  /* 0x000000ff1700720c */ /* 0x000fe40000702270 */
[----:B------:R-:W-:-:S03]  /*2bc0*/  IADD3 R32, R12, 0x200, RZ ;  /* 0x000002000c207810 */ /* 0x000fc60007ffe0ff */
[----:B------:R-:W-:-:S05]  /*2bd0*/  @!P2 IMAD R32, R102, 0x100, R95 ;  /* 0x000001006620a824 */ /* 0x000fca00078e025f */
[----:B0-----:R-:W-:-:S03]  /*2be0*/  SHF.L.U32 R79, R32, 0x2, RZ ;  /* 0x00000002204f7819 */ /* 0x001fc600000006ff */
[----:B-1----:R-:W-:-:S05]  /*2bf0*/  @P0 IADD3 R76, R20, -0x2, RZ ;  /* 0xfffffffe144c0810 */ /* 0x002fca0007ffe0ff */
        /* <DEDUP_REMOVED lines=18> */
[C---:B------:R-:W-:Y:S02]  /*2d20*/  FMUL.FTZ R102, R101.reuse, R46 ;  /* 0x0000002e65667220 */ /* 0x040fe40000410000 */
[C---:B------:R-:W-:Y:S02]  /*2d30*/  FMUL.FTZ R106, R101.reuse, R48 ;  /* 0x00000030656a7220 */ /* 0x040fe40000410000 */
        /* <DEDUP_REMOVED lines=33> */
[----:B------:R-:W-:-:S05]  /*2f50*/  @P0 IMAD.IADD R32, R20, 0x1, -R33 ;  /* 0x0000000114200824 */ /* 0x000fca00078e0a21 */
[----:B------:R-:W-:-:S05]  /*2f60*/  @P0 LEA R32, R32, R95, 0x8 ;  /* 0x0000005f20200211 */ /* 0x000fca00078e40ff */
[----:B------:R0:W1:Y:S02]  /*2f70*/  @P0 LDS R121, [R32.X4+0x548] ;  /* 0x0005480020790984 */ /* 0x0000640000004800 */
.L_x_8246:
[----:B--2-4-:R-:W-:Y:S05]  /*2f80*/  BSYNC B0 ;  /* 0x0000000000007941 */ /* 0x014fea0003800000 */
.L_x_8245:
        /* <DEDUP_REMOVED lines=8> */
[----:B------:R-:W-:Y:S02]  /*3010*/  FMUL.FTZ R33, R115, R110 ;  /* 0x0000006e73217220 */ /* 0x000fe40000410000 */
[----:B------:R-:W-:-:S02]  /*3020*/  FFMA.FTZ R123, R102, R123, R119 ;  /* 0x0000007b667b7223 */ /* 0x000fc40000010077 */
[----:B------:R-:W-:Y:S02]  /*3030*/  FMUL.FTZ R120, R102, R35 ;  /* 0x0000002366787220 */ /* 0x000fe40000410000 */
[C---:B------:R-:W-:Y:S02]  /*3040*/  FFMA.FTZ R125, R106.reuse, R34, R111 ;  /* 0x000000226a7d7223 */ /* 0x040fe4000001006f */
[----:B------:R-:W-:Y:S01]  /*3050*/  FMUL.FTZ R118, R106, R33 ;  /* 0x000000216a767220 */ /* 0x000fe20000410000 */
[----:B------:R-:W0:Y:S01]  /*3060*/  SHFL.DOWN PT, R34, R123, 0x1, 0x1f ;  /* 0x08201f007b227f89 */ /* 0x000e2200000e0000 */
[----:B------:R-:W-:-:S03]  /*3070*/  IMAD.SHL.U32 R110, R95, 0x8, RZ ;  /* 0x000000085f6e7824 */ /* 0x000fc600078e00ff */
        /* <DEDUP_REMOVED lines=29> */
[----:B------:R-:W-:Y:S01]  /*3250*/  HFMA2.MMA R32, -RZ, RZ, 1.875, 0 ;  /* 0x3f800000ff207435 */ /* 0x000fe200000001ff */
[----:B---3--:R-:W-:Y:S01]  /*3260*/  @P0 FMUL.FTZ R118, R118, R33 ;  /* 0x0000002176760220 */ /* 0x008fe20000410000 */
[----:B------:R-:W-:Y:S01]  /*3270*/  ISETP.GE.AND P0, PT, R20, c[0x0][0x174], PT ;  /* 0x00005d0014007a0c */ /* 0x000fe20003f06270 */
[----:B------:R-:W2:Y:S01]  /*3280*/  SHFL.UP PT, R34, R125, 0x8, RZ ;  /* 0x050000007d227989 */ /* 0x000ea200000e00ff */
[----:B------:R-:W-:Y:S02]  /*3290*/  MOV R33, RZ ;  /* 0x000000ff00217202 */ /* 0x000fe40000000f00 */
        /* <DEDUP_REMOVED lines=41> */
[C---:B------:R-:W-:Y:S01]  /*3530*/  ISETP.GE.AND P2, PT, R33.reuse, 0x21, PT ;  /* 0x000000212100780c */ /* 0x040fe20003f46270 */
        /* <DEDUP_REMOVED lines=36> */
.L_x_8248:
[----:B0-----:R-:W-:Y:S05]  /*3780*/  BSYNC B0 ;  /* 0x0000000000007941 */ /* 0x001fea0003800000 */
.L_x_8247:
[----:B------:R0:W1:Y:S01]  /*3790*/  LDS R35, [R12.X4+0x190] ;  /* 0x000190000c237984 */ /* 0x0000620000004800 */
[----:B------:R-:W-:Y:S01]  /*37a0*/  BSSY B0, `(.L_x_8249) ;  /* 0x0000006000007945 */ /* 0x000fe20003800000 */
[----:B------:R-:W-:Y:S01]  /*37b0*/  IMAD R113, R115, c[0x0][0x2b4], R110 ;  /* 0x0000ad0073717a24 */ /* 0x000fe200078e026e */
[----:B------:R-:W-:Y:S05]  /*37c0*/  @!P2 BRA `(.L_x_8250) ;  /* 0x000000300000a947 */ /* 0x000fea0003800000 */
[----:B------:R-:W-:-:S05]  /*37d0*/  IMAD.WIDE.U32 R32, R115, c[0x0][0x2b0], R70 ;  /* 0x0000ac0073207a25 */ /* 0x000fca00078e0046 */
[----:B------:R-:W-:-:S05]  /*37e0*/  IADD3 R33, R33, R113, RZ ;  /* 0x0000007121217210 */ /* 0x000fca0007ffe0ff */
[----:B-1----:R1:W-:Y:S02]  /*37f0*/  RED.E.ADD.F32.FTZ.RN.STRONG.GPU [R32.64], R35 ;  /* 0x000000232000798e */ /* 0x0023e4000c10e784 */
.L_x_8250:
[----:B------:R-:W-:Y:S05]  /*3800*/  BSYNC B0 ;  /* 0x0000000000007941 */ /* 0x000fea0003800000 */
.L_x_8249:
[----:B------:R2:W3:Y:S01]  /*3810*/  LDS R111, [R12.X4+0x210] ;  /* 0x000210000c6f7984 */ /* 0x0004e20000004800 */
[----:B------:R-:W-:Y:S01]  /*3820*/  BSSY B0, `(.L_x_8251) ;  /* 0x0000006000007945 */ /* 0x000fe20003800000 */
[----:B-1----:R-:W-:Y:S01]  /*3830*/  IMAD.WIDE.U32 R32, R115, c[0x0][0x2b0], R74 ;  /* 0x0000ac0073207a25 */ /* 0x002fe200078e004a */
[----:B------:R-:W-:Y:S05]  /*3840*/  @!P3 BRA `(.L_x_8252) ;  /* 0x000000300000b947 */ /* 0x000fea0003800000 */
[----:B------:R-:W-:-:S04]  /*3850*/  IMAD.WIDE.U32 R34, R115, c[0x0][0x2b0], R72 ;  /* 0x0000ac0073227a25 */ /* 0x000fc800078e0048 */
[----:B------:R-:W-:-:S05]  /*3860*/  IMAD.IADD R35, R113, 0x1, R35 ;  /* 0x0000000171237824 */ /* 0x000fca00078e0223 */
[----:B---3--:R1:W-:Y:S02]  /*3870*/  RED.E.ADD.F32.FTZ.RN.STRONG.GPU [R34.64], R111 ;  /* 0x0000006f2200798e */ /* 0x0083e4000c10e784 */
.L_x_8252:
[----:B------:R-:W-:Y:S05]  /*3880*/  BSYNC B0 ;  /* 0x0000000000007941 */ /* 0x000fea0003800000 */
.L_x_8251:
[----:B-1----:R1:W4:Y:S01]  /*3890*/  LDS R35, [R12.X4+0x290] ;  /* 0x000290000c237984 */ /* 0x0023220000004800 */
[----:B------:R-:W-:Y:S01]  /*38a0*/  BSSY B0, `(.L_x_8253) ;  /* 0x0000004000007945 */ /* 0x000fe20003800000 */
[----:B------:R-:W-:Y:S05]  /*38b0*/  @!P4 BRA `(.L_x_8254) ;  /* 0x000000200000c947 */ /* 0x000fea0003800000 */
[----:B------:R-:W-:-:S05]  /*38c0*/  IADD3 R33, R113, R33, RZ ;  /* 0x0000002171217210 */ /* 0x000fca0007ffe0ff */
[----:B----4-:R4:W-:Y:S02]  /*38d0*/  RED.E.ADD.F32.FTZ.RN.STRONG.GPU [R32.64], R35 ;  /* 0x000000232000798e */ /* 0x0109e4000c10e784 */
.L_x_8254:
[----:B------:R-:W-:Y:S05]  /*38e0*/  BSYNC B0 ;  /* 0x0000000000007941 */ /* 0x000fea0003800000 */
.L_x_8253:
        /* <DEDUP_REMOVED lines=48> */
[----:B------:R-:W-:Y:S01]  /*3bf0*/  MOV R33, R108 ;  /* 0x0000006c00217202 */ /* 0x000fe20000000f00 */
[----:B------:R-:W-:Y:S02]  /*3c00*/  FMUL.FTZ R35, R102, R35 ;  /* 0x0000002366237220 */ /* 0x000fe40000410000 */
[----:B------:R-:W-:Y:S02]  /*3c10*/  IMAD.MOV.U32 R32, RZ, RZ, R106 ;  /* 0x000000ffff207224 */ /* 0x000fe400078e006a */
[----:B------:R-:W-:-:S03]  /*3c20*/  FFMA.FTZ R94, R94, R79, R35 ;  /* 0x0000004f5e5e7223 */ /* 0x000fc60000010023 */
[----:B------:R4:W-:Y:S01]  /*3c30*/  @!P2 STS.64 [0x318], R32 ;  /* 0x00031820ff00a388 */ /* 0x0009e20000000a00 */
[----:B------:R-:W-:-:S03]  /*3c40*/  FADD.FTZ R93, R94, R93 ;  /* 0x0000005d5e5d7221 */ /* 0x000fc60000010000 */
        /* <DEDUP_REMOVED lines=10> */
.L_x_8256:
[----:B----4-:R-:W-:Y:S05]  /*3cf0*/  BSYNC B0 ;  /* 0x0000000000007941 */ /* 0x010fea0003800000 */
.L_x_8255:
[----:B------:R-:W-:Y:S02]  /*3d00*/  IADD3 R95, R95, 0x1, RZ ;  /* 0x000000015f5f7810 */ /* 0x000fe40007ffe0ff */
[----:B------:R-:W-:Y:S02]  /*3d10*/  IADD3 R88, P2, R88, 0x1, RZ ;  /* 0x0000000158587810 */ /* 0x000fe40007f5e0ff */
[----:B------:R-:W-:Y:S02]  /*3d20*/  ISETP.GE.AND P0, PT, R95, c[0x0][0x16c], PT ;  /* 0x00005b005f007a0c */ /* 0x000fe40003f06270 */
[----:B------:R-:W-:-:S11]  /*3d30*/  IADD3.X R97, RZ, R97, RZ, P2, !PT ;  /* 0x00000061ff617210 */ /* 0x000fd600017fe4ff */
[----:B------:R-:W-:Y:S01]  /*3d40*/  @P0 CALL.REL.NOINC `(.L_x_8244) ;  /* 0x0000001000000944 */ /* 0x000fe20003c00000 */
[----:B------:R-:W-:Y:S05]  /*3d50*/  BRA `(.L_x_8257) ;  /* 0xffffeba000007947 */ /* 0x000fea000383ffff */
.L_x_8244:
        /* <DEDUP_REMOVED lines=14> */
[----:B0-----:R-:W-:-:S02]  /*3e40*/  PRMT R68, RZ, 0x7610, R68 ;  /* 0x00007610ff447816 */ /* 0x001fc40000000044 */
[----:B------:R-:W-:Y:S02]  /*3e50*/  PRMT R70, RZ, 0x7610, R70 ;  /* 0x00007610ff467816 */ /* 0x000fe40000000046 */
[CC--:B------:R-:W-:Y:S02]  /*3e60*/  @!P3 IADD3.X R35, R15.reuse, R42.reuse, RZ, P4, !PT ;  /* 0x0000002a0f23b210 */ /* 0x0c0fe400027fe4ff */
[----:B------:R-:W-:Y:S02]  /*3e70*/  @!P2 IADD3.X R47, R15, R42, RZ, P5, !PT ;  /* 0x0000002a0f2fa210 */ /* 0x000fe40002ffe4ff */
[----:B------:R0:W5:Y:S04]  /*3e80*/  @!P0 LDG.E.U16 R70, [R48.64+0xc0] ;  /* 0x0000c00430468981 */ /* 0x000168000c1e1500 */
[----:B--2---:R-:W2:Y:S04]  /*3e90*/  @!P3 LDG.E.U16 R64, [R34.64+0x40] ;  /* 0x000040042240b981 */ /* 0x004ea8000c1e1500 */
[----:B---3--:R-:W3:Y:S01]  /*3ea0*/  @!P2 LDG.E.U16 R68, [R46.64+0x80] ;  /* 0x000080042e44a981 */ /* 0x008ee2000c1e1500 */
[----:B------:R-:W-:-:S02]  /*3eb0*/  F2FP.BF16.PACK_AB R80, R87, R80 ;  /* 0x000000505750723e */ /* 0x000fc400000010ff */
[----:B------:R-:W-:Y:S01]  /*3ec0*/  F2FP.BF16.PACK_AB R81, R89, R82 ;  /* 0x000000525951723e */ /* 0x000fe200000010ff */
[----:B0-----:R-:W-:Y:S02]  /*3ed0*/  IMAD R48, R6, c[0x0][0x2d8], RZ ;  /* 0x0000b60006307a24 */ /* 0x001fe400078e02ff */
[----:B------:R-:W-:-:S04]  /*3ee0*/  IMAD R71, R3, c[0x0][0x2e0], RZ ;  /* 0x0000b80003477a24 */ /* 0x000fc800078e02ff */
[----:B------:R-:W-:Y:S01]  /*3ef0*/  IMAD R75, R0, c[0x0][0x2e4], R71 ;  /* 0x0000b900004b7a24 */ /* 0x000fe200078e0247 */
[----:B------:R-:W-:Y:S01]  /*3f00*/  BSSY B0, `(.L_x_8258) ;  /* 0x000004b000007945 */ /* 0x000fe20003800000 */
[----:B----4-:R-:W-:Y:S04]  /*3f10*/  STS.U16 [R41], R62 ;  /* 0x0000003e29007388 */ /* 0x010fe80000000400 */
[----:B-----5:R-:W-:Y:S04]  /*3f20*/  STS.U16 [R41+0xc0], R70 ;  /* 0x0000c04629007388 */ /* 0x020fe80000000400 */
[----:B--2---:R-:W-:Y:S04]  /*3f30*/  STS.U16 [R41+0x40], R64 ;  /* 0x0000404029007388 */ /* 0x004fe80000000400 */
[----:B---3--:R-:W-:Y:S01]  /*3f40*/  STS.U16 [R41+0x80], R68 ;  /* 0x0000804429007388 */ /* 0x008fe20000000400 */
[----:B------:R-:W-:-:S06]  /*3f50*/  NOP ;  /* 0x0000000000007918 */ /* 0x000fcc0000000000 */
[----:B------:R-:W0:Y:S04]  /*3f60*/  LDS.64 R72, [R21.X8] ;  /* 0x0000000015487984 */ /* 0x000e280000008a00 */
[----:B------:R-:W-:Y:S06]  /*3f70*/  BAR.SYNC.DEFER_BLOCKING 0x0 ;  /* 0x0000000000007b1d */ /* 0x000fec0000010000 */
[----:B------:R-:W-:Y:S01]  /*3f80*/  STS.64 [R21.X8], R80 ;  /* 0x0000005015007388 */ /* 0x000fe20000008a00 */
[----:B------:R-:W-:-:S06]  /*3f90*/  NOP ;  /* 0x0000000000007918 */ /* 0x000fcc0000000000 */
[----:B------:R-:W-:Y:S04]  /*3fa0*/  LDS.U16 R49, [R41] ;  /* 0x0000000029317984 */ /* 0x000fe80000000400 */
[----:B------:R-:W-:Y:S01]  /*3fb0*/  LDS.U16 R63, [R41+0x40] ;  /* 0x00004000293f7984 */ /* 0x000fe20000000400 */
[----:B0-----:R-:W-:-:S03]  /*3fc0*/  PRMT R33, RZ, 0x5410, R72 ;  /* 0x00005410ff217816 */ /* 0x001fc60000000048 */
        /* <DEDUP_REMOVED lines=19> */
[----:B------:R3:W4:Y:S01]  /*4100*/  @!P3 MUFU.EX2 R35, R33 ;  /* 0x000000210023b308 */ /* 0x0007220000000800 */
[----:B------:R-:W-:Y:S02]  /*4110*/  @!P4 FMUL.FTZ R45, R45, -1.4426950216293334961 ;  /* 0xbfb8aa3b2d2dc820 */ /* 0x000fe40000410000 */
[----:B------:R-:W-:Y:S02]  /*4120*/  @!P0 FMUL.FTZ R46, R46, -1.4426950216293334961 ;  /* 0xbfb8aa3b2e2e8820 */ /* 0x000fe40000410000 */
[----:B------:R-:W-:-:S03]  /*4130*/  IMAD R73, R5, c[0x0][0x2dc], R48 ;  /* 0x0000b70005497a24 */ /* 0x000fc600078e0230 */
        /* <DEDUP_REMOVED lines=39> */
.L_x_8259:
[----:B------:R-:W-:Y:S05]  /*43b0*/  BSYNC B0 ;  /* 0x0000000000007941 */ /* 0x000fea0003800000 */
.L_x_8258:
[----:B------:R-:W-:Y:S01]  /*43c0*/  @!P4 STG.E.U16 [R32.64+-0xc0], R63 ;  /* 0xffff403f2000c986 */ /* 0x000fe2000c101504 */
[----:B------:R-:W-:Y:S01]  /*43d0*/  F2FP.BF16.PACK_AB R34, R86, R93 ;  /* 0x0000005d5622723e */ /* 0x000fe200000010ff */
[----:B------:R-:W-:Y:S01]  /*43e0*/  FADD.FTZ R93, R93, R10 ;  /* 0x0000000a5d5d7221 */ /* 0x000fe20000010000 */
[----:B------:R-:W-:Y:S01]  /*43f0*/  F2FP.BF16.PACK_AB R35, R84, R91 ;  /* 0x0000005b5423723e */ /* 0x000fe200000010ff */
[----:B------:R2:W-:Y:S01]  /*4400*/  @!P3 STG.E.U16 [R32.64+-0x80], R65 ;  /* 0xffff80412000b986 */ /* 0x0005e2000c101504 */
[----:B------:R-:W-:Y:S01]  /*4410*/  IMAD R10, R6, c[0x0][0x2f8], RZ ;  /* 0x0000be00060a7a24 */ /* 0x000fe200078e02ff */
[----:B------:R-:W-:Y:S01]  /*4420*/  BSSY B0, `(.L_x_8260) ;  /* 0x000001f000007945 */ /* 0x000fe20003800000 */
[----:B------:R-:W-:Y:S01]  /*4430*/  FADD.FTZ R86, R93, R86 ;  /* 0x000000565d567221 */ /* 0x000fe20000010000 */
[----:B------:R3:W-:Y:S03]  /*4440*/  @!P2 STG.E.U16 [R32.64+-0x40], R69 ;  /* 0xffffc0452000a986 */ /* 0x0007e6000c101504 */
[----:B------:R-:W-:Y:S01]  /*4450*/  FADD.FTZ R91, R86, R91 ;  /* 0x0000005b565b7221 */ /* 0x000fe20000010000 */
[----:B------:R-:W-:Y:S01]  /*4460*/  BAR.SYNC.DEFER_BLOCKING 0x0 ;  /* 0x0000000000007b1d */ /* 0x000fe20000010000 */
[----:B--2---:R-:W-:-:S02]  /*4470*/  IMAD R65, R5, c[0x0][0x2fc], R10 ;  /* 0x0000bf0005417a24 */ /* 0x004fc400078e020a */
[----:B------:R-:W-:Y:S02]  /*4480*/  FADD.FTZ R10, R91, R84 ;  /* 0x000000545b0a7221 */ /* 0x000fe40000010000 */
[----:B---3--:R-:W-:-:S04]  /*4490*/  IMAD.WIDE.U32 R32, R5, c[0x0][0x2f8], RZ ;  /* 0x0000be0005207a25 */ /* 0x008fc800078e00ff */
[----:B------:R-:W-:Y:S01]  /*44a0*/  IMAD.IADD R63, R33, 0x1, R65 ;  /* 0x00000001213f7824 */ /* 0x000fe200078e0241 */
        /* <DEDUP_REMOVED lines=22> */
.L_x_8261:
[----:B------:R-:W-:Y:S05]  /*4610*/  BSYNC B0 ;  /* 0x0000000000007941 */ /* 0x000fea0003800000 */
.L_x_8260:
        /* <DEDUP_REMOVED lines=31> */
.L_x_8230:
        /* <DEDUP_REMOVED lines=24> */
.L_x_8264:
[----:B---3--:R-:W-:Y:S05]  /*4990*/  BSYNC B0 ;  /* 0x0000000000007941 */ /* 0x008fea0003800000 */
.L_x_8263:
        /* <DEDUP_REMOVED lines=23> */
.L_x_8266:
[----:B------:R-:W3:Y:S02]  /*4b10*/  S2R R15, SR_TID.X ;  /* 0x00000000000f7919 */ /* 0x000ee40000002100 */
.L_x_8267:
[----:B0-----:R-:W-:Y:S05]  /*4b20*/  BSYNC B0 ;  /* 0x0000000000007941 */ /* 0x001fea0003800000 */
.L_x_8265:
        /* <DEDUP_REMOVED lines=10> */
.L_x_8268:
        /* <DEDUP_REMOVED lines=26> */
.L_x_8269:
        /* <DEDUP_REMOVED lines=9> */
.L_x_9143:


//--------------------- .text._Z25selective_scan_bwd_kernelI32Selective_Scan_bwd_kernel_traitsILi32ELi4ELb0ELb1ELb1ELb0ELb0EN3c108BFloat16EfEEv12SSMParamsBwd --------------------------
	.section	.text._Z25selective_scan_bwd_kernelI32Selective_Scan_bwd_kernel_traitsILi32ELi4ELb0ELb1ELb1ELb0ELb0EN3c108BFloat16EfEEv12SSMParamsBwd,"ax",@progbits
	.sectioninfo	@"SHI_REGISTERS=128"
	.align	128
        .global         _Z25selective_scan_bwd_kernelI32Selective_Scan_bwd_kernel_traitsILi32ELi4ELb0ELb1ELb1ELb0ELb0EN3c108BFloat16EfEEv12SSMParamsBwd
        .type           _Z25selective_scan_bwd_kernelI32Selective_Scan_bwd_kernel_traitsILi32ELi4ELb0ELb1ELb1ELb0ELb0EN3c108BFloat16EfEEv12SSMParamsBwd,@function
        .size           _Z25selective_scan_bwd_kernelI32Selective_Scan_bwd_kernel_traitsILi32ELi4ELb0ELb1ELb1ELb0ELb0EN3c108BFloat16EfEEv12SSMParamsBwd,(.L_x_9144 - _Z25selective_scan_bwd_kernelI32Selective_Scan_bwd_kernel_traitsILi32ELi4ELb0ELb1ELb1ELb0ELb0EN3c108BFloat16EfEEv12SSMParamsBwd)
        .other          _Z25selective_scan_bwd_kernelI32Selective_Scan_bwd_kernel_traitsILi32ELi4ELb0ELb1ELb1ELb0ELb0EN3c108BFloat16EfEEv12SSMParamsBwd,@"STO_CUDA_ENTRY STV_DEFAULT"
_Z25selective_scan_bwd_kernelI32Selective_Scan_bwd_kernel_traitsILi32ELi4ELb0ELb1ELb1ELb0ELb0EN3c108BFloat16EfEEv12SSMParamsBwd:
.text._Z25selective_scan_bwd_kernelI32Selective_Scan_bwd_kernel_traitsILi32ELi4ELb0ELb1ELb1ELb0ELb0EN3c108BFloat16EfEEv12SSMParamsBwd:
        /* <DEDUP_REMOVED lines=24> */
[----:B------:R-:W-:Y:S01]  /*0180*/  IMAD R19, R93, c[0x0][0x1e8], RZ ;  /* 0x00007a005d137a24 */ /* 0x000fe200078e02ff */
[----:B------:R-:W-:Y:S01]  /*0190*/  ISETP.NE.AND P0, PT, RZ, c[0x0][0x178], PT ;  /* 0x00005e00ff007a0c */ /* 0x000fe20003f05270 */
[C---:B------:R-:W-:Y:S01]  /*01a0*/  IMAD R10, R55.reuse, c[0x0][0x1e0], RZ ;  /* 0x00007800370a7a24 */ /* 0x040fe200078e02ff */
[----:B0-----:R-:W-:Y:S01]  /*01b0*/  IABS R2, R96 ;  /* 0x0000006000027213 */ /* 0x001fe20000000000 */
[----:B------:R-:W-:Y:S01]  /*01c0*/  IMAD R12, R55, c[0x0][0x278], RZ ;  /* 0x00009e00370c7a24 */ /* 0x000fe200078e02ff */
[----:B------:R-:W-:Y:S01]  /*01d0*/  ISETP.GE.AND P1, PT, R16, RZ, PT ;  /* 0x000000ff1000720c */ /* 0x000fe20003f26270 */
[----:B-1----:R-:W-:Y:S01]  /*01e0*/  IMAD.MOV.U32 R6, RZ, RZ, RZ ;  /* 0x000000ffff067224 */ /* 0x002fe200078e00ff */
[----:B------:R-:W-:Y:S01]  /*01f0*/  CS2R R60, SRZ ;  /* 0x00000000003c7805 */ /* 0x000fe2000001ff00 */
[----:B--2---:R-:W-:Y:S01]  /*0200*/  IMAD.WIDE.U32 R4, R57, c[0x0][0x1e0], RZ ;  /* 0x0000780039047a25 */ /* 0x004fe200078e00ff */
[----:B------:R-:W-:Y:S01]  /*0210*/  CS2R R62, SRZ ;  /* 0x00000000003e7805 */ /* 0x000fe2000001ff00 */
[----:B------:R-:W-:-:S02]  /*0220*/  HFMA2.MMA R92, -RZ, RZ, 0, 0 ;  /* 0x00000000ff5c7435 */ /* 0x000fc400000001ff */
[--C-:B---3--:R-:W-:Y:S02]  /*0230*/  IMAD.MOV R8, RZ, RZ, -R7.reuse ;  /* 0x000000ffff087224 */ /* 0x108fe400078e0a07 */
[----:B------:R-:W-:Y:S02]  /*0240*/  IMAD R13, R57, c[0x0][0x1e4], R10 ;  /* 0x00007900390d7a24 */ /* 0x000fe400078e020a */
[----:B------:R-:W-:Y:S02]  /*0250*/  IMAD R3, R8, R17, RZ ;  /* 0x0000001108037224 */ /* 0x000fe400078e02ff */
[----:B------:R-:W-:Y:S02]  /*0260*/  IMAD R8, R55, c[0x0][0x1d0], RZ ;  /* 0x0000740037087a24 */ /* 0x000fe400078e02ff */
[----:B------:R-:W-:-:S04]  /*0270*/  IMAD.HI.U32 R7, R7, R3, R6 ;  /* 0x0000000307077227 */ /* 0x000fc800078e0006 */
[----:B------:R-:W-:Y:S02]  /*0280*/  IMAD R11, R57, c[0x0][0x1d4], R8 ;  /* 0x00007500390b7a24 */ /* 0x000fe400078e0208 */
[----:B------:R-:W-:-:S04]  /*0290*/  IMAD.HI.U32 R53, R7, R2, RZ ;  /* 0x0000000207357227 */ /* 0x000fc800078e00ff */
[----:B------:R-:W-:Y:S01]  /*02a0*/  IMAD.IADD R5, R5, 0x1, R13 ;  /* 0x0000000105057824 */ /* 0x000fe200078e020d */
[----:B------:R-:W-:Y:S01]  /*02b0*/  IADD3 R0, -R53, RZ, RZ ;  /* 0x000000ff35007210 */ /* 0x000fe20007ffe1ff */
[----:B------:R-:W-:Y:S01]  /*02c0*/  IMAD R14, R55, c[0x0][0x190], RZ ;  /* 0x00006400370e7a24 */ /* 0x000fe200078e02ff */
[----:B------:R-:W-:Y:S01]  /*02d0*/  MOV R13, c[0x0][0x174] ;  /* 0x00005d00000d7a02 */ /* 0x000fe20000000f00 */
[----:B------:R-:W-:-:S03]  /*02e0*/  IMAD.WIDE.U32 R6, R57, c[0x0][0x278], RZ ;  /* 0x00009e0039067a25 */ /* 0x000fc600078e00ff */
[----:B------:R-:W-:Y:S01]  /*02f0*/  ISETP.GE.AND P3, PT, R13, 0x1, PT ;  /* 0x000000010d00780c */ /* 0x000fe20003f66270 */
[----:B------:R-:W-:Y:S01]  /*0300*/  IMAD R0, R17, R0, R2 ;  /* 0x0000000011007224 */ /* 0x000fe200078e0202 */
[----:B------:R-:W-:Y:S01]  /*0310*/  LEA R13, R13, 0xffffff80, 0x7 ;  /* 0xffffff800d0d7811 */ /* 0x000fe200078e38ff */
[----:B------:R-:W-:-:S03]  /*0320*/  IMAD.WIDE.U32 R2, R57, c[0x0][0x1d0], RZ ;  /* 0x0000740039027a25 */ /* 0x000fc600078e00ff */
[----:B------:R-:W-:Y:S01]  /*0330*/  ISETP.GT.U32.AND P4, PT, R17, R0, PT ;  /* 0x000000001100720c */ /* 0x000fe20003f84070 */
[----:B------:R-:W-:Y:S02]  /*0340*/  IMAD.IADD R3, R3, 0x1, R11 ;  /* 0x0000000103037824 */ /* 0x000fe400078e020b */
[C---:B------:R-:W-:Y:S02]  /*0350*/  IMAD R11, R57.reuse, c[0x0][0x27c], R12 ;  /* 0x00009f00390b7a24 */ /* 0x040fe400078e020c */
[----:B------:R-:W-:-:S03]  /*0360*/  IMAD.WIDE.U32 R8, R57, c[0x0][0x190], RZ ;  /* 0x0000640039087a25 */ /* 0x000fc600078e00ff */
[----:B------:R-:W-:Y:S01]  /*0370*/  IADD3 R7, R7, R11, RZ ;  /* 0x0000000b07077210 */ /* 0x000fe20007ffe0ff */
[----:B------:R-:W-:Y:S02]  /*0380*/  IMAD R15, R57, c[0x0][0x194], R14 ;  /* 0x00006500390f7a24 */ /* 0x000fe400078e020e */
[----:B------:R-:W-:Y:S02]  /*0390*/  IMAD.WIDE.U32 R2, R96, c[0x0][0x1d8], R2 ;  /* 0x0000760060027a25 */ /* 0x000fe400078e0002 */
[----:B------:R-:W-:Y:S02]  /*03a0*/  @!P4 IADD3 R53, R53, 0x1, RZ ;  /* 0x000000013535c810 */ /* 0x000fe40007ffe0ff */
[----:B------:R-:W-:Y:S02]  /*03b0*/  @!P4 IMAD.IADD R0, R0, 0x1, -R17 ;  /* 0x000000010000c824 */ /* 0x000fe400078e0a11 */
[----:B------:R-:W-:Y:S01]  /*03c0*/  IMAD.IADD R9, R9, 0x1, R15 ;  /* 0x0000000109097824 */ /* 0x000fe200078e020f */
[----:B------:R-:W-:Y:S01]  /*03d0*/  SHF.R.S32.HI R15, RZ, 0x1f, R13 ;  /* 0x0000001fff0f7819 */ /* 0x000fe2000001140d */
[C---:B------:R-:W-:Y:S01]  /*03e0*/  IMAD R21, R93.reuse, c[0x0][0x280], RZ ;  /* 0x0000a0005d157a24 */ /* 0x040fe200078e02ff */
[----:B------:R-:W-:Y:S01]  /*03f0*/  ISETP.GE.U32.AND P2, PT, R0, R17, PT ;  /* 0x000000110000720c */ /* 0x000fe20003f46070 */
[----:B------:R-:W-:-:S02]  /*0400*/  IMAD R17, R93, c[0x0][0x1d8], RZ ;  /* 0x000076005d117a24 */ /* 0x000fc400078e02ff */
[----:B------:R-:W-:Y:S02]  /*0410*/  IMAD R0, R55, c[0x0][0x1b0], RZ ;  /* 0x00006c0037007a24 */ /* 0x000fe400078e02ff */
[C---:B------:R-:W-:Y:S02]  /*0420*/  IMAD R17, R96.reuse, c[0x0][0x1dc], R17 ;  /* 0x0000770060117a24 */ /* 0x040fe400078e0211 */
[----:B------:R-:W-:-:S04]  /*0430*/  IMAD.WIDE.U32 R4, R96, c[0x0][0x1e8], R4 ;  /* 0x00007a0060047a25 */ /* 0x000fc800078e0004 */
[C---:B------:R-:W-:Y:S01]  /*0440*/  IMAD.WIDE.U32 R6, R96.reuse, c[0x0][0x280], R6 ;  /* 0x0000a00060067a25 */ /* 0x040fe200078e0006 */
[----:B------:R-:W-:Y:S02]  /*0450*/  IADD3 R54, P4, R13, R4, RZ ;  /* 0x000000040d367210 */ /* 0x000fe40007f9e0ff */
[----:B------:R-:W-:Y:S01]  /*0460*/  @P2 IADD3 R53, R53, 0x1, RZ ;  /* 0x0000000135352810 */ /* 0x000fe20007ffe0ff */
[----:B------:R-:W-:Y:S01]  /*0470*/  IMAD R23, R57, c[0x0][0x1b4], R0 ;  /* 0x00006d0039177a24 */ /* 0x000fe200078e0200 */
[C---:B------:R-:W-:Y:S01]  /*0480*/  IADD3 R86, P2, R13.reuse, R2, RZ ;  /* 0x000000020d567210 */ /* 0x040fe20007f5e0ff */
[C---:B------:R-:W-:Y:S01]  /*0490*/  IMAD R19, R96.reuse, c[0x0][0x1ec], R19 ;  /* 0x00007b0060137a24 */ /* 0x040fe200078e0213 */
[----:B------:R-:W-:Y:S01]  /*04a0*/  IADD3 R50, P5, R13, R6, RZ ;  /* 0x000000060d327210 */ /* 0x000fe20007fbe0ff */
[----:B------:R-:W-:Y:S01]  /*04b0*/  @!P1 IMAD.MOV R53, RZ, RZ, -R53 ;  /* 0x000000ffff359224 */ /* 0x000fe200078e0a35 */
[----:B------:R-:W-:Y:S01]  /*04c0*/  @!P0 LOP3.LUT R53, RZ, c[0x0][0x178], RZ, 0x33, !PT ;  /* 0x00005e00ff358a12 */ /* 0x000fe200078e33ff */
[----:B------:R-:W-:Y:S01]  /*04d0*/  IMAD R21, R96, c[0x0][0x284], R21 ;  /* 0x0000a10060157a24 */ /* 0x000fe200078e0215 */
        /* <DEDUP_REMOVED lines=9> */
[----:B------:R-:W-:Y:S01]  /*0570*/  IMAD.IADD R11, R11, 0x1, R23 ;  /* 0x000000010b0b7824 */ /* 0x000fe200078e0217 */
[----:B------:R-:W-:Y:S01]  /*0580*/  IADD3.X R7, R15, R7, R21, P5, !PT ;  /* 0x000000070f077210 */ /* 0x000fe20002ffe415 */
[----:B------:R-:W-:Y:S01]  /*0590*/  IMAD R3, R53, c[0x0][0x1ac], R0 ;  /* 0x00006b0035037a24 */ /* 0x000fe200078e0200 */
[----:B------:R-:W-:Y:S01]  /*05a0*/  LEA R56, P1, R54, c[0x0][0x248], 0x1 ;  /* 0x0000920036387a11 */ /* 0x000fe200078208ff */
[----:B------:R-:W-:Y:S01]  /*05b0*/  IMAD R2, R51, c[0x0][0x1c8], RZ ;  /* 0x0000720033027a24 */ /* 0x000fe200078e02ff */
[----:B------:R-:W-:Y:S01]  /*05c0*/  LEA R52, P2, R50, c[0x0][0x308], 0x1 ;  /* 0x0000c20032347a11 */ /* 0x000fe200078408ff */
[----:B------:R-:W-:Y:S01]  /*05d0*/  IMAD.WIDE.U32 R10, R53, c[0x0][0x1c8], R10 ;  /* 0x00007200350a7a25 */ /* 0x000fe200078e000a */
[----:B------:R-:W-:-:S02]  /*05e0*/  ISETP.NE.AND.EX P0, PT, RZ, c[0x0][0x264], PT, P0 ;  /* 0x00009900ff007a0c */ /* 0x000fc40003f05300 */
[----:B------:R-:W-:Y:S01]  /*05f0*/  IADD3 R47, P5, R13, R8, RZ ;  /* 0x000000080d2f7210 */ /* 0x000fe20007fbe0ff */
[----:B------:R-:W-:Y:S01]  /*0600*/  IMAD.MOV.U32 R94, RZ, RZ, RZ ;  /* 0x000000ffff5e7224 */ /* 0x000fe200078e00ff */
[----:B------:R-:W-:Y:S02]  /*0610*/  IADD3 R0, R9, R3, RZ ;  /* 0x0000000309007210 */ /* 0x000fe40007ffe0ff */
[----:B------:R-:W-:Y:S01]  /*0620*/  LEA.HI.X R54, R54, c[0x0][0x24c], R5, 0x1, P1 ;  /* 0x0000930036367a11 */ /* 0x000fe200008f0c05 */
[----:B------:R-:W-:Y:S01]  /*0630*/  IMAD R5, R53, c[0x0][0x1cc], R2 ;  /* 0x0000730035057a24 */ /* 0x000fe200078e0202 */
[----:B------:R-:W-:Y:S01]  /*0640*/  LEA.HI.X R50, R50, c[0x0][0x30c], R7, 0x1, P2 ;  /* 0x0000c30032327a11 */ /* 0x000fe200010f0c07 */
[----:B------:R-:W-:Y:S01]  /*0650*/  IMAD.X R0, R15, 0x1, R0, P5 ;  /* 0x000000010f007824 */ /* 0x000fe200028e0600 */
[----:B------:R-:W-:Y:S01]  /*0660*/  ISETP.NE.U32.AND P1, PT, RZ, c[0x0][0x328], PT ;  /* 0x0000ca00ff007a0c */ /* 0x000fe20003f25070 */
[----:B------:R-:W-:Y:S01]  /*0670*/  IMAD.IADD R44, R11, 0x1, R5 ;  /* 0x000000010b2c7824 */ /* 0x000fe200078e0205 */
[----:B------:R-:W-:Y:S01]  /*0680*/  ISETP.NE.U32.AND P2, PT, RZ, c[0x0][0x348], PT ;  /* 0x0000d200ff007a0c */ /* 0x000fe20003f45070 */
[----:B------:R-:W-:Y:S01]  /*0690*/  @P0 IMAD.MOV.U32 R59, RZ, RZ, 0x8 ;  /* 0x00000008ff3b0424 */ /* 0x000fe200078e00ff */
[----:B------:R-:W-:-:S02]  /*06a0*/  LEA R48, P5, R47, c[0x0][0x228], 0x1 ;  /* 0x00008a002f307a11 */ /* 0x000fc400078a08ff */
[----:B------:R-:W-:Y:S02]  /*06b0*/  ISETP.NE.AND.EX P1, PT, RZ, c[0x0][0x32c], PT, P1 ;  /* 0x0000cb00ff007a0c */ /* 0x000fe40003f25310 */
[----:B------:R-:W-:Y:S02]  /*06c0*/  ISETP.NE.AND.EX P2, PT, RZ, c[0x0][0x34c], PT, P2 ;  /* 0x0000d300ff007a0c */ /* 0x000fe40003f45320 */
[----:B------:R-:W-:Y:S01]  /*06d0*/  LEA.HI.X R47, R47, c[0x0][0x22c], R0, 0x1, P5 ;  /* 0x00008b002f2f7a11 */ /* 0x000fe200028f0c00 */
[----:B------:R-:W-:Y:S01]  /*06e0*/  @P0 IMAD R0, R57, c[0x0][0x164], R96 ;  /* 0x0000590039000a24 */ /* 0x000fe200078e0260 */
[----:B------:R-:W-:-:S03]  /*06f0*/  IADD3 R13, P4, R13, R10, RZ ;  /* 0x0000000a0d0d7210 */ /* 0x000fc60007f9e0ff */
[----:B------:R-:W-:Y:S01]  /*0700*/  @P0 IMAD R0, R0, c[0x0][0x174], RZ ;  /* 0x00005d0000000a24 */ /* 0x000fe200078e02ff */
[----:B------:R-:W-:Y:S02]  /*0710*/  IADD3.X R44, R15, R44, RZ, P4, !PT ;  /* 0x0000002c0f2c7210 */ /* 0x000fe400027fe4ff */
        /* <DEDUP_REMOVED lines=11> */
[----:B------:R-:W-:Y:S01]  /*07d0*/  IMAD R3, R93, c[0x0][0x180], RZ ;  /* 0x000060005d037a24 */ /* 0x000fe200078e02ff */
[----:B------:R-:W-:Y:S01]  /*07e0*/  MOV R92, RZ ;  /* 0x000000ff005c7202 */ /* 0x000fe20000000f00 */
[C---:B------:R-:W-:Y:S01]  /*07f0*/  IMAD.WIDE.U32 R64, R96.reuse, c[0x0][0x180], RZ ;  /* 0x0000600060407a25 */ /* 0x040fe200078e00ff */
[----:B------:R-:W1:Y:S03]  /*0800*/  S2R R45, SR_LANEID ;  /* 0x00000000002d7919 */ /* 0x000e660000000000 */
[----:B------:R-:W-:Y:S02]  /*0810*/  IMAD R3, R96, c[0x0][0x184], R3 ;  /* 0x0000610060037a24 */ /* 0x000fe400078e0203 */
[----:B------:R-:W-:-:S02]  /*0820*/  IMAD.MOV.U32 R42, RZ, RZ, c[0x0][0x174] ;  /* 0x00005d00ff2a7624 */ /* 0x000fc400078e00ff */
[----:B------:R-:W-:Y:S01]  /*0830*/  IMAD.MOV.U32 R40, RZ, RZ, RZ ;  /* 0x000000ffff287224 */ /* 0x000fe200078e00ff */
[----:B------:R-:W-:Y:S01]  /*0840*/  IADD3 R43, R65, R3, RZ ;  /* 0x00000003412b7210 */ /* 0x000fe20007ffe0ff */
[----:B------:R-:W-:Y:S02]  /*0850*/  IMAD.MOV.U32 R94, RZ, RZ, RZ ;  /* 0x000000ffff5e7224 */ /* 0x000fe400078e00ff */
        /* <DEDUP_REMOVED lines=8> */
.L_x_8289:
[----:B------:R-:W-:Y:S01]  /*08e0*/  BAR.SYNC.DEFER_BLOCKING 0x0 ;  /* 0x0000000000007b1d */ /* 0x000fe20000010000 */
[----:B------:R-:W-:Y:S01]  /*08f0*/  LEA R28, R42, 0xffffff80, 0x7 ;  /* 0xffffff802a1c7811 */ /* 0x000fe200078e38ff */
[C---:B-1----:R-:W-:Y:S01]  /*0900*/  IMAD.SHL.U32 R27, R66.reuse, 0x2, RZ ;  /* 0x00000002421b7824 */ /* 0x042fe200078e00ff */
[----:B------:R-:W-:Y:S02]  /*0910*/  SHF.L.U64.HI R25, R66, 0x1, R67 ;  /* 0x0000000142197819 */ /* 0x000fe40000010243 */
[----:B------:R-:W-:-:S02]  /*0920*/  IADD3 R26, -R28, c[0x0][0x168], RZ ;  /* 0x00005a001c1a7a10 */ /* 0x000fc40007ffe1ff */
        /* <DEDUP_REMOVED lines=10> */
[----:B--2---:R-:W2:Y:S04]  /*09d0*/  @!P0 LDG.E.U16 R7, [R2.64] ;  /* 0x0000000402078981 */ /* 0x004ea8000c1e1500 */
[----:B---3--:R-:W3:Y:S04]  /*09e0*/  @!P1 LDG.E.U16 R9, [R2.64+0x40] ;  /* 0x0000400402099981 */ /* 0x008ee8000c1e1500 */
[----:B----4-:R-:W4:Y:S04]  /*09f0*/  @!P2 LDG.E.U16 R11, [R2.64+0x80] ;  /* 0x00008004020ba981 */ /* 0x010f28000c1e1500 */
        /* <DEDUP_REMOVED lines=12> */
[----:B0-2---:R0:W-:Y:S04]  /*0ac0*/  STS.U16 [R24], R7 ;  /* 0x0000000718007388 */ /* 0x0051e80000000400 */
[----:B---3--:R1:W-:Y:S04]  /*0ad0*/  STS.U16 [R24+0x40], R9 ;  /* 0x0000400918007388 */ /* 0x0083e80000000400 */
[----:B----4-:R2:W-:Y:S04]  /*0ae0*/  STS.U16 [R24+0x80], R11 ;  /* 0x0000800b18007388 */ /* 0x0105e80000000400 */
[----:B------:R3:W-:Y:S01]  /*0af0*/  STS.U16 [R24+0xc0], R13 ;  /* 0x0000c00d18007388 */ /* 0x0007e20000000400 */
[----:B------:R-:W-:-:S06]  /*0b00*/  NOP ;  /* 0x0000000000007918 */ /* 0x000fcc0000000000 */
[----:B------:R-:W4:Y:S04]  /*0b10*/  LDS.64 R68, [R45.X8] ;  /* 0x000000002d447984 */ /* 0x000f280000008a00 */
[----:B------:R-:W-:Y:S06]  /*0b20*/  BAR.SYNC.DEFER_BLOCKING 0x0 ;  /* 0x0000000000007b1d */ /* 0x000fec0000010000 */
[----:B------:R-:W4:Y:S04]  /*0b30*/  @!P0 LDG.E.U16 R15, [R4.64] ;  /* 0x00000004040f8981 */ /* 0x000f28000c1e1500 */
[----:B------:R-:W4:Y:S04]  /*0b40*/  @!P1 LDG.E.U16 R17, [R4.64+0x40] ;  /* 0x0000400404119981 */ /* 0x000f28000c1e1500 */
[----:B------:R-:W4:Y:S04]  /*0b50*/  @!P2 LDG.E.U16 R19, [R4.64+0x80] ;  /* 0x000080040413a981 */ /* 0x000f28000c1e1500 */
[----:B------:R-:W4:Y:S01]  /*0b60*/  @!P3 LDG.E.U16 R21, [R4.64+0xc0] ;  /* 0x0000c0040415b981 */ /* 0x000f22000c1e1500 */
[----:B------:R-:W-:-:S02]  /*0b70*/  IADD3 R6, P0, R52, R27, RZ ;  /* 0x0000001b34067210 */ /* 0x000fc40007f1e0ff */
[-C--:B------:R-:W-:Y:S02]  /*0b80*/  ISETP.GE.AND P1, PT, R41, R26.reuse, PT ;  /* 0x0000001a2900720c */ /* 0x080fe40003f26270 */
[-C--:B------:R-:W-:Y:S01]  /*0b90*/  ISETP.GE.AND P2, PT, R31, R26.reuse, PT ;  /* 0x0000001a1f00720c */ /* 0x080fe20003f46270 */
[----:B0-----:R-:W-:Y:S01]  /*0ba0*/  IMAD.X R7, R50, 0x1, R25, P0 ;  /* 0x0000000132077824 */ /* 0x001fe200000e0619 */
[-C--:B------:R-:W-:Y:S02]  /*0bb0*/  ISETP.GE.AND P0, PT, R66, R26.reuse, PT ;  /* 0x0000001a4200720c */ /* 0x080fe40003f06270 */
[----:B------:R-:W-:Y:S02]  /*0bc0*/  ISETP.GE.AND P3, PT, R29, R26, PT ;  /* 0x0000001a1d00720c */ /* 0x000fe40003f66270 */
[----:B-1----:R-:W-:Y:S02]  /*0bd0*/  PRMT R9, RZ, 0x7610, R9 ;  /* 0x00007610ff097816 */ /* 0x002fe40000000009 */
[----:B--2---:R-:W-:-:S02]  /*0be0*/  PRMT R11, RZ, 0x7610, R11 ;  /* 0x00007610ff0b7816 */ /* 0x004fc4000000000b */
[----:B---3--:R-:W-:Y:S02]  /*0bf0*/  PRMT R13, RZ, 0x7610, R13 ;  /* 0x00007610ff0d7816 */ /* 0x008fe4000000000d */
[----:B------:R-:W-:Y:S01]  /*0c00*/  PRMT R23, RZ, 0x7610, R23 ;  /* 0x00007610ff177816 */ /* 0x000fe20000000017 */
[----:B----4-:R-:W-:Y:S04]  /*0c10*/  STS.U16 [R24], R15 ;  /* 0x0000000f18007388 */ /* 0x010fe80000000400 */
[----:B------:R-:W-:Y:S04]  /*0c20*/  STS.U16 [R24+0x40], R17 ;  /* 0x0000401118007388 */ /* 0x000fe80000000400 */
[----:B------:R0:W-:Y:S04]  /*0c30*/  STS.U16 [R24+0x80], R19 ;  /* 0x0000801318007388 */ /* 0x0001e80000000400 */
[----:B------:R-:W-:Y:S01]  /*0c40*/  STS.U16 [R24+0xc0], R21 ;  /* 0x0000c01518007388 */ /* 0x000fe20000000400 */
[----:B------:R-:W-:-:S06]  /*0c50*/  NOP ;  /* 0x0000000000007918 */ /* 0x000fcc0000000000 */
[----:B------:R-:W1:Y:S04]  /*0c60*/  LDS.64 R2, [R45.X8] ;  /* 0x000000002d027984 */ /* 0x000e680000008a00 */
[----:B------:R-:W-:Y:S06]  /*0c70*/  BAR.SYNC.DEFER_BLOCKING 0x0 ;  /* 0x0000000000007b1d */ /* 0x000fec0000010000 */
[----:B------:R-:W2:Y:S04]  /*0c80*/  @!P0 LDG.E.U16 R9, [R6.64] ;  /* 0x0000000406098981 */ /* 0x000ea8000c1e1500 */
[----:B------:R-:W3:Y:S04]  /*0c90*/  @!P1 LDG.E.U16 R11, [R6.64+0x40] ;  /* 0x00004004060b9981 */ /* 0x000ee8000c1e1500 */
[----:B------:R-:W4:Y:S04]  /*0ca0*/  @!P2 LDG.E.U16 R13, [R6.64+0x80] ;  /* 0x00008004060da981 */ /* 0x000f28000c1e1500 */
[----:B------:R-:W4:Y:S01]  /*0cb0*/  @!P3 LDG.E.U16 R23, [R6.64+0xc0] ;  /* 0x0000c0040617b981 */ /* 0x000f22000c1e1500 */
[----:B------:R-:W-:-:S02]  /*0cc0*/  PRMT R0, RZ, 0x5410, R68 ;  /* 0x00005410ff007816 */ /* 0x000fc40000000044 */
[----:B------:R-:W-:Y:S02]  /*0cd0*/  ISETP.LT.AND P0, PT, RZ, c[0x0][0x16c], PT ;  /* 0x00005b00ff007a0c */ /* 0x000fe40003f01270 */
[----:B0-----:R-:W-:Y:S02]  /*0ce0*/  MOV R19, c[0x0][0x174] ;  /* 0x00005d0000137a02 */ /* 0x001fe40000000f00 */
[----:B------:R-:W-:Y:S02]  /*0cf0*/  PRMT R4, RZ, 0x5410, R69 ;  /* 0x00005410ff047816 */ /* 0x000fe40000000045 */
[----:B-1----:R-:W-:Y:S01]  /*0d00*/  PRMT R8, RZ, 0x7610, R2 ;  /* 0x00007610ff087816 */ /* 0x002fe20000000002 */
[----:B------:R-:W-:Y:S01]  /*0d10*/  IMAD R19, R19, 0x80, R40 ;  /* 0x0000008013137824 */ /* 0x000fe200078e0228 */
[--C-:B------:R-:W-:Y:S02]  /*0d20*/  PRMT R32, RZ, 0x5410, R3.reuse ;  /* 0x00005410ff207816 */ /* 0x100fe40000000003 */
[----:B------:R-:W-:-:S03]  /*0d30*/  PRMT R34, RZ, 0x7610, R3 ;  /* 0x00007610ff227816 */ /* 0x000fc60000000003 */
[----:B------:R-:W-:Y:S01]  /*0d40*/  @!P0 IMAD.MOV.U32 R18, RZ, RZ, RZ ;  /* 0x000000ffff128224 */ /* 0x000fe200078e00ff */
[----:B------:R-:W-:Y:S01]  /*0d50*/  @!P0 CS2R R16, SRZ ;  /* 0x0000000000108805 */ /* 0x000fe2000001ff00 */
[----:B--2---:R-:W-:Y:S04]  /*0d60*/  STS.U16 [R24], R9 ;  /* 0x0000000918007388 */ /* 0x004fe80000000400 */
[----:B---3--:R-:W-:Y:S04]  /*0d70*/  STS.U16 [R24+0x40], R11 ;  /* 0x0000400b18007388 */ /* 0x008fe80000000400 */
[----:B----4-:R-:W-:Y:S04]  /*0d80*/  STS.U16 [R24+0x80], R13 ;  /* 0x0000800d18007388 */ /* 0x010fe80000000400 */
        /* <DEDUP_REMOVED lines=8> */
[-C--:B-----5:R-:W-:Y:S01]  /*0e10*/  FMUL.FTZ R12, R23, R91.reuse ;  /* 0x0000005b170c7220 */ /* 0x0a0fe20000410000 */
[----:B------:R-:W-:Y:S01]  /*0e20*/  PRMT R20, RZ, 0x7610, R15 ;  /* 0x00007610ff147816 */ /* 0x000fe2000000000f */
[CC--:B------:R-:W-:Y:S01]  /*0e30*/  FMUL.FTZ R13, R22.reuse, R91.reuse ;  /* 0x0000005b160d7220 */ /* 0x0c0fe20000410000 */
[----:B------:R-:W-:Y:S01]  /*0e40*/  PRMT R94, RZ, 0x7610, R69 ;  /* 0x00007610ff5e7816 */ /* 0x000fe20000000045 */
[----:B------:R-:W-:Y:S01]  /*0e50*/  FFMA.FTZ R0, R22, R0, R5 ;  /* 0x0000000016007223 */ /* 0x000fe20000010005 */
[----:B------:R-:W-:Y:S01]  /*0e60*/  @!P0 MOV R15, RZ ;  /* 0x000000ff000f8202 */ /* 0x000fe20000000f00 */
[CC--:B------:R-:W-:Y:S01]  /*0e70*/  FMUL.FTZ R10, R21.reuse, R91.reuse ;  /* 0x0000005b150a7220 */ /* 0x0c0fe20000410000 */
[----:B------:R-:W-:Y:S01]  /*0e80*/  SHF.R.S32.HI R14, RZ, 0x1f, R19 ;  /* 0x0000001fff0e7819 */ /* 0x000fe20000011413 */
[----:B------:R-:W-:Y:S01]  /*0e90*/  FFMA.FTZ R5, R21, R4, R0 ;  /* 0x0000000415057223 */ /* 0x000fe20000010000 */
[----:B------:R-:W-:Y:S01]  /*0ea0*/  PRMT R0, RZ, 0x5410, R2 ;  /* 0x00005410ff007816 */ /* 0x000fe20000000002 */
[----:B------:R-:W-:-:S02]  /*0eb0*/  FMUL.FTZ R11, R20, R91 ;  /* 0x0000005b140b7220 */ /* 0x000fc40000410000 */
[----:B------:R-:W-:Y:S01]  /*0ec0*/  FFMA.FTZ R94, R20, R94, R5 ;  /* 0x0000005e145e7223 */ /* 0x000fe20000010005 */
[----:B------:R-:W-:Y:S06]  /*0ed0*/  BAR.SYNC.DEFER_BLOCKING 0x0 ;  /* 0x0000000000007b1d */ /* 0x000fec0000010000 */
[----:B------:R-:W-:Y:S05]  /*0ee0*/  @!P0 BRA `(.L_x_8271) ;  /* 0x0000196000008947 */ /* 0x000fea0003800000 */
[----:B------:R-:W-:Y:S02]  /*0ef0*/  IMAD R2, R55, c[0x0][0x298], RZ ;  /* 0x0000a60037027a24 */ /* 0x000fe400078e02ff */
[----:B------:R-:W-:Y:S02]  /*0f00*/  IMAD.MOV.U32 R4, RZ, RZ, R49 ;  /* 0x000000ffff047224 */ /* 0x000fe400078e0031 */
[----:B------:R-:W-:-:S02]  /*0f10*/  IMAD.MOV.U32 R5, RZ, RZ, RZ ;  /* 0x000000ffff057224 */ /* 0x000fc400078e00ff */
[----:B------:R-:W-:Y:S02]  /*0f20*/  IMAD R6, R55, c[0x0][0x2b8], RZ ;  /* 0x0000ae0037067a24 */ /* 0x000fe400078e02ff */
[C---:B------:R-:W-:Y:S02]  /*0f30*/  IMAD R7, R57.reuse, c[0x0][0x29c], R2 ;  /* 0x0000a70039077a24 */ /* 0x040fe400078e0202 */
[----:B------:R-:W-:-:S04]  /*0f40*/  IMAD.WIDE.U32 R2, R57, c[0x0][0x298], R4 ;  /* 0x0000a60039027a25 */ /* 0x000fc800078e0004 */
[----:B------:R-:W-:Y:S01]  /*0f50*/  IMAD.WIDE.U32 R4, R57, c[0x0][0x2b8], R4 ;  /* 0x0000ae0039047a25 */ /* 0x000fe200078e0004 */
[----:B------:R-:W-:-:S03]  /*0f60*/  IADD3 R3, R3, R7, RZ ;  /* 0x0000000703037210 */ /* 0x000fc60007ffe0ff */
[----:B------:R-:W-:Y:S02]  /*0f70*/  IMAD R9, R57, c[0x0][0x2bc], R6 ;  /* 0x0000af0039097a24 */ /* 0x000fe400078e0206 */
[----:B------:R-:W-:Y:S02]  /*0f80*/  IMAD R16, R51, c[0x0][0x2a0], RZ ;  /* 0x0000a80033107a24 */ /* 0x000fe400078e02ff */
[----:B------:R-:W-:Y:S02]  /*0f90*/  IMAD.IADD R7, R5, 0x1, R9 ;  /* 0x0000000105077824 */ /* 0x000fe400078e0209 */
[----:B------:R-:W-:Y:S02]  /*0fa0*/  IMAD R18, R51, c[0x0][0x2c0], RZ ;  /* 0x0000b00033127a24 */ /* 0x000fe400078e02ff */
[----:B------:R-:W-:Y:S02]  /*0fb0*/  IMAD.MOV.U32 R6, RZ, RZ, R4 ;  /* 0x000000ffff067224 */ /* 0x000fe400078e0004 */
[----:B------:R-:W-:-:S02]  /*0fc0*/  IMAD R9, R53, c[0x0][0x2a4], R16 ;  /* 0x0000a90035097a24 */ /* 0x000fc400078e0210 */
[----:B------:R-:W-:Y:S01]  /*0fd0*/  IMAD.WIDE.U32 R4, R53, c[0x0][0x2a0], R2 ;  /* 0x0000a80035047a25 */ /* 0x000fe200078e0002 */
[----:B------:R-:W-:-:S03]  /*0fe0*/  CS2R R16, SRZ ;  /* 0x0000000000107805 */ /* 0x000fc6000001ff00 */
[----:B------:R-:W-:Y:S01]  /*0ff0*/  IMAD R15, R53, c[0x0][0x2c4], R18 ;  /* 0x0000b100350f7a24 */ /* 0x000fe200078e0212 */
[----:B------:R-:W-:Y:S01]  /*1000*/  IADD3 R9, R5, R9, RZ ;  /* 0x0000000905097210 */ /* 0x000fe20007ffe0ff */
[----:B------:R-:W-:Y:S01]  /*1010*/  IMAD.WIDE.U32 R2, R53, c[0x0][0x2c0], R6 ;  /* 0x0000b00035027a25 */ /* 0x000fe200078e0006 */
[----:B------:R-:W-:Y:S02]  /*1020*/  LEA R78, P1, R4, c[0x0][0x318], 0x2 ;  /* 0x0000c600044e7a11 */ /* 0x000fe400078210ff */
[----:B------:R-:W-:Y:S01]  /*1030*/  SHF.L.U32 R5, R19, 0x2, RZ ;  /* 0x0000000213057819 */ /* 0x000fe200000006ff */
[----:B------:R-:W-:Y:S01]  /*1040*/  IMAD.IADD R7, R3, 0x1, R15 ;  /* 0x0000000103077824 */ /* 0x000fe200078e020f */
[----:B------:R-:W-:Y:S01]  /*1050*/  LEA R84, P2, R2, c[0x0][0x320], 0x2 ;  /* 0x0000c80002547a11 */ /* 0x000fe200078410ff */
[----:B------:R-:W-:Y:S01]  /*1060*/  FADD.FTZ R8, R8, R87 ;  /* 0x0000005708087221 */ /* 0x000fe20000010000 */
[----:B------:R-:W-:Y:S01]  /*1070*/  LEA.HI.X R24, R4, c[0x0][0x31c], R9, 0x2, P1 ;  /* 0x0000c70004187a11 */ /* 0x000fe200008f1409 */
[----:B------:R-:W-:Y:S01]  /*1080*/  FADD.FTZ R6, R34, R87 ;  /* 0x0000005722067221 */ /* 0x000fe20000010000 */
[----:B------:R-:W-:Y:S01]  /*1090*/  IADD3 R72, P1, R28, R2, RZ ;  /* 0x000000021c487210 */ /* 0x000fe20007f3e0ff */
[----:B------:R-:W-:Y:S01]  /*10a0*/  IMAD.MOV.U32 R18, RZ, RZ, RZ ;  /* 0x000000ffff127224 */ /* 0x000fe200078e00ff */
[----:B------:R-:W-:Y:S01]  /*10b0*/  LEA.HI.X R3, R2, c[0x0][0x324], R7, 0x2, P2 ;  /* 0x0000c90002037a11 */ /* 0x000fe200010f1407 */
[----:B------:R-:W-:Y:S01]  /*10c0*/  IMAD.MOV.U32 R15, RZ, RZ, RZ ;  /* 0x000000ffff0f7224 */ /* 0x000fe200078e00ff */
[----:B------:R-:W-:-:S02]  /*10d0*/  IADD3 R70, P0, R28, R4, RZ ;  /* 0x000000041c467210 */ /* 0x000fc40007f1e0ff */
[----:B------:R-:W-:Y:S02]  /*10e0*/  SHF.R.S32.HI R2, RZ, 0x1f, R28 ;  /* 0x0000001fff027819 */ /* 0x000fe4000001141c */
[----:B------:R-:W-:Y:S02]  /*10f0*/  SHF.L.U64.HI R4, R19, 0x2, R14 ;  /* 0x0000000213047819 */ /* 0x000fe4000001020e */
[-C--:B------:R-:W-:Y:S01]  /*1100*/  IADD3 R78, P2, R78, R5.reuse, RZ ;  /* 0x000000054e4e7210 */ /* 0x080fe20007f5e0ff */
[----:B------:R-:W-:Y:S01]  /*1110*/  IMAD.X R71, R2, 0x1, R9, P0 ;  /* 0x0000000102477824 */ /* 0x000fe200000e0609 */
[----:B------:R-:W-:Y:S01]  /*1120*/  IADD3 R84, P3, R84, R5, RZ ;  /* 0x0000000554547210 */ /* 0x000fe20007f7e0ff */
[--C-:B------:R-:W-:Y:S01]  /*1130*/  FADD.FTZ R9, R0, R87.reuse ;  /* 0x0000005700097221 */ /* 0x100fe20000010000 */
[----:B------:R-:W-:Y:S01]  /*1140*/  IADD3.X R73, R2, R7, RZ, P1, !PT ;  /* 0x0000000702497210 */ /* 0x000fe20000ffe4ff */
[----:B------:R-:W-:Y:S01]  /*1150*/  IMAD.X R24, R24, 0x1, R4, P2 ;  /* 0x0000000118187824 */ /* 0x000fe200010e0604 */
[----:B------:R-:W-:Y:S01]  /*1160*/  IADD3.X R2, R3, R4, RZ, P3, !PT ;  /* 0x0000000403027210 */ /* 0x000fe20001ffe4ff */
[----:B------:R-:W-:Y:S01]  /*1170*/  HFMA2.MMA R3, -RZ, RZ, 0, 0 ;  /* 0x00000000ff037435 */ /* 0x000fe200000001ff */
[----:B------:R-:W-:Y:S01]  /*1180*/  IADD3 R74, P0, R78, -0x180, RZ ;  /* 0xfffffe804e4a7810 */ /* 0x000fe20007f1e0ff */
[----:B------:R-:W-:Y:S01]  /*1190*/  FADD.FTZ R7, R32, R87 ;  /* 0x0000005720077221 */ /* 0x000fe20000010000 */
[----:B------:R-:W-:Y:S01]  /*11a0*/  IADD3 R76, P1, R78, -0x100, RZ ;  /* 0xffffff004e4c7810 */ /* 0x000fe20007f3e0ff */
[----:B------:R-:W-:Y:S01]  /*11b0*/  CS2R R4, SRZ ;  /* 0x0000000000047805 */ /* 0x000fe2000001ff00 */
[----:B------:R-:W-:-:S02]  /*11c0*/  IADD3 R80, P3, R84, -0x180, RZ ;  /* 0xfffffe8054507810 */ /* 0x000fc40007f7e0ff */
[----:B------:R-:W-:Y:S02]  /*11d0*/  IADD3 R82, P4, R84, -0x100, RZ ;  /* 0xffffff0054527810 */ /* 0x000fe40007f9e0ff */
[----:B------:R-:W-:Y:S02]  /*11e0*/  IADD3 R78, P2, R78, -0x80, RZ ;  /* 0xffffff804e4e7810 */ /* 0x000fe40007f5e0ff */
[----:B------:R-:W-:Y:S02]  /*11f0*/  IADD3 R84, P5, R84, -0x80, RZ ;  /* 0xffffff8054547810 */ /* 0x000fe40007fbe0ff */
[C---:B------:R-:W-:Y:S02]  /*1200*/  IADD3.X R75, R24.reuse, -0x1, RZ, P0, !PT ;  /* 0xffffffff184b7810 */ /* 0x040fe400007fe4ff */
[C---:B------:R-:W-:Y:S02]  /*1210*/  IADD3.X R77, R24.reuse, -0x1, RZ, P1, !PT ;  /* 0xffffffff184d7810 */ /* 0x040fe40000ffe4ff */
[----:B------:R-:W-:-:S02]  /*1220*/  IADD3.X R79, R24, -0x1, RZ, P2, !PT ;  /* 0xffffffff184f7810 */ /* 0x000fc400017fe4ff */
[C---:B------:R-:W-:Y:S02]  /*1230*/  IADD3.X R81, R2.reuse, -0x1, RZ, P3, !PT ;  /* 0xffffffff02517810 */ /* 0x040fe40001ffe4ff */
[C---:B------:R-:W-:Y:S02]  /*1240*/  IADD3.X R83, R2.reuse, -0x1, RZ, P4, !PT ;  /* 0xffffffff02537810 */ /* 0x040fe400027fe4ff */
[----:B------:R-:W-:Y:S02]  /*1250*/  IADD3.X R85, R2, -0x1, RZ, P5, !PT ;  /* 0xffffffff02557810 */ /* 0x000fe40002ffe4ff */
.L_x_8284:
[----:B----4-:R-:W-:Y:S01]  /*1260*/  SHF.R.S32.HI R113, RZ, 0x1f, R5 ;  /* 0x0000001fff717819 */ /* 0x010fe20000011405 */
[----:B------:R-:W-:Y:S01]  /*1270*/  IMAD.WIDE.U32 R32, R5, c[0x0][0x1a0], R66 ;  /* 0x0000680005207a25 */ /* 0x000fe200078e0042 */
[----:B------:R-:W-:Y:S02]  /*1280*/  IADD3 R26, -R28, c[0x0][0x168], RZ ;  /* 0x00005a001c1a7a10 */ /* 0x000fe40007ffe1ff */
[----:B------:R-:W-:Y:S01]  /*1290*/  PRMT R89, RZ, 0x7610, R89 ;  /* 0x00007610ff597816 */ /* 0x000fe20000000059 */
[----:B------:R-:W-:Y:S01]  /*12a0*/  IMAD R0, R113, c[0x0][0x1a0], RZ ;  /* 0x0000680071007a24 */ /* 0x000fe200078e02ff */
[----:B------:R-:W-:-:S02]  /*12b0*/  ISETP.GE.AND P0, PT, R66, R26, PT ;  /* 0x0000001a4200720c */ /* 0x000fc40003f06270 */
[C---:B------:R-:W-:Y:S01]  /*12c0*/  LEA R38, P4, R32.reuse, R48, 0x1 ;  /* 0x0000003020267211 */ /* 0x040fe200078808ff */
[----:B------:R-:W-:Y:S01]  /*12d0*/  IMAD R35, R5, c[0x0][0x1a4], R0 ;  /* 0x0000690005237a24 */ /* 0x000fe200078e0200 */
[-C--:B------:R-:W-:Y:S02]  /*12e0*/  ISETP.GE.AND P1, PT, R41, R26.reuse, PT ;  /* 0x0000001a2900720c */ /* 0x080fe40003f26270 */
[-C--:B------:R-:W-:Y:S02]  /*12f0*/  ISETP.GE.AND P2, PT, R31, R26.reuse, PT ;  /* 0x0000001a1f00720c */ /* 0x080fe40003f46270 */
[----:B------:R-:W-:Y:S02]  /*1300*/  IADD3 R0, R33, R35, RZ ;  /* 0x0000002321007210 */ /* 0x000fe40007ffe0ff */
[----:B------:R-:W-:Y:S02]  /*1310*/  ISETP.GE.AND P3, PT, R29, R26, PT ;  /* 0x0000001a1d00720c */ /* 0x000fe40003f66270 */
[----:B------:R-:W-:-:S02]  /*1320*/  LEA.HI.X R39, R32, R47, R0, 0x1, P4 ;  /* 0x0000002f20277211 */ /* 0x000fc400020f0c00 */
[----:B------:R-:W-:Y:S02]  /*1330*/  PRMT R95, RZ, 0x7610, R95 ;  /* 0x00007610ff5f7816 */ /* 0x000fe4000000005f */
[----:B------:R-:W-:Y:S01]  /*1340*/  PRMT R97, RZ, 0x7610, R97 ;  /* 0x00007610ff617816 */ /* 0x000fe20000000061 */
[----:B0-2---:R0:W2:Y:S01]  /*1350*/  @!P0 LDG.E.U16 R89, [R38.64] ;  /* 0x0000000426598981 */ /* 0x0050a2000c1e1500 */
[----:B------:R-:W-:-:S03]  /*1360*/  PRMT R99, RZ, 0x7610, R99 ;  /* 0x00007610ff637816 */ /* 0x000fc60000000063 */
[----:B---3--:R0:W3:Y:S04]  /*1370*/  @!P1 LDG.E.U16 R95, [R38.64+0x40] ;  /* 0x00004004265f9981 */ /* 0x0080e8000c1e1500 */
[----:B------:R0:W4:Y:S04]  /*1380*/  @!P2 LDG.E.U16 R97, [R38.64+0x80] ;  /* 0x000080042661a981 */ /* 0x000128000c1e1500 */
[----:B------:R0:W4:Y:S01]  /*1390*/  @!P3 LDG.E.U16 R99, [R38.64+0xc0] ;  /* 0x0000c0042663b981 */ /* 0x000122000c1e1500 */
[----:B------:R-:W-:Y:S01]  /*13a0*/  MOV R33, R43 ;  /* 0x0000002b00217202 */ /* 0x000fe20000000f00 */
[----:B------:R-:W-:-:S02]  /*13b0*/  IMAD R0, R113, c[0x0][0x188], RZ ;  /* 0x0000620071007a24 */ /* 0x000fc400078e02ff */
[----:B------:R-:W-:Y:S02]  /*13c0*/  IMAD.MOV.U32 R32, RZ, RZ, R64 ;  /* 0x000000ffff207224 */ /* 0x000fe400078e0040 */
[C---:B------:R-:W-:Y:S02]  /*13d0*/  IMAD R37, R5.reuse, c[0x0][0x18c], R0 ;  /* 0x0000630005257a24 */ /* 0x040fe400078e0200 */
[----:B------:R-:W-:-:S04]  /*13e0*/  IMAD.WIDE.U32 R32, R5, c[0x0][0x188], R32 ;  /* 0x0000620005207a25 */ /* 0x000fc800078e0020 */
[----:B------:R-:W-:Y:S01]  /*13f0*/  IMAD R0, R113, c[0x0][0x1c0], RZ ;  /* 0x0000700071007a24 */ /* 0x000fe200078e02ff */
[----:B------:R-:W-:Y:S01]  /*1400*/  LEA R36, P0, R32, c[0x0][0x220], 0x2 ;  /* 0x0000880020247a11 */ /* 0x000fe200078010ff */
[----:B------:R-:W-:Y:S02]  /*1410*/  IMAD.IADD R33, R33, 0x1, R37 ;  /* 0x0000000121217824 */ /* 0x000fe400078e0225 */
[----:B------:R-:W-:-:S04]  /*1420*/  IMAD.WIDE.U32 R34, R5, c[0x0][0x1c0], R66 ;  /* 0x0000700005227a25 */ /* 0x000fc800078e0042 */
[----:B------:R-:W-:Y:S01]  /*1430*/  IMAD R101, R5, c[0x0][0x1c4], R0 ;  /* 0x0000710005657a24 */ /* 0x000fe200078e0200 */
[----:B------:R-:W-:Y:S02]  /*1440*/  LEA.HI.X R37, R32, c[0x0][0x224], R33, 0x2, P0 ;  /* 0x0000890020257a11 */ /* 0x000fe400000f1421 */
[C---:B------:R-:W-:Y:S02]  /*1450*/  LEA R32, P0, R34.reuse, R46, 0x1 ;  /* 0x0000002e22207211 */ /* 0x040fe400078008ff */
[----:B------:R-:W-:Y:S01]  /*1460*/  IADD3 R33, R35, R101, RZ ;  /* 0x0000006523217210 */ /* 0x000fe20007ffe0ff */
[----:B------:R-:W-:Y:S01]  /*1470*/  IMAD.SHL.U32 R24, R45, 0x2, RZ ;  /* 0x000000022d187824 */ /* 0x000fe200078e00ff */
[----:B------:R-:W-:Y:S01]  /*1480*/  ISETP.GE.AND P1, PT, R41, R26, PT ;  /* 0x0000001a2900720c */ /* 0x000fe20003f26270 */
[----:B------:R-:W4:Y:S01]  /*1490*/  LDG.E R2, [R36.64] ;  /* 0x0000000424027981 */ /* 0x000f22000c1e1900 */
[----:B------:R-:W-:Y:S02]  /*14a0*/  LEA.HI.X R33, R34, R44, R33, 0x1, P0 ;  /* 0x0000002c22217211 */ /* 0x000fe400000f0c21 */
[----:B------:R-:W-:-:S02]  /*14b0*/  ISETP.GE.AND P0, PT, R66, R26, PT ;  /* 0x0000001a4200720c */ /* 0x000fc40003f06270 */
[-C--:B------:R-:W-:Y:S02]  /*14c0*/  ISETP.GE.AND P2, PT, R31, R26.reuse, PT ;  /* 0x0000001a1f00720c */ /* 0x080fe40003f46270 */
[----:B------:R-:W-:Y:S02]  /*14d0*/  ISETP.GE.AND P3, PT, R29, R26, PT ;  /* 0x0000001a1d00720c */ /* 0x000fe40003f66270 */
[----:B0-----:R-:W-:Y:S02]  /*14e0*/  PRMT R39, RZ, 0x7610, R39 ;  /* 0x00007610ff277816 */ /* 0x001fe40000000027 */
[----:B------:R-:W-:Y:S02]  /*14f0*/  PRMT R101, RZ, 0x7610, R101 ;  /* 0x00007610ff657816 */ /* 0x000fe40000000065 */
[----:B------:R-:W-:Y:S01]  /*1500*/  PRMT R103, RZ, 0x7610, R103 ;  /* 0x00007610ff677816 */ /* 0x000fe20000000067 */
[----:B--2---:R0:W-:Y:S04]  /*1510*/  STS.U16 [R24], R89 ;  /* 0x0000005918007388 */ /* 0x0041e80000000400 */
[----:B---3--:R1:W-:Y:S01]  /*1520*/  STS.U16 [R24+0x40], R95 ;  /* 0x0000405f18007388 */ /* 0x0083e20000000400 */
[----:B0-----:R-:W-:-:S03]  /*1530*/  PRMT R89, RZ, 0x7610, R89 ;  /* 0x00007610ff597816 */ /* 0x001fc60000000059 */
[----:B----4-:R-:W-:Y:S04]  /*1540*/  STS.U16 [R24+0x80], R97 ;  /* 0x0000806118007388 */ /* 0x010fe80000000400 */
[----:B------:R0:W-:Y:S01]  /*1550*/  STS.U16 [R24+0xc0], R99 ;  /* 0x0000c06318007388 */ /* 0x0001e20000000400 */
[----:B------:R-:W-:-:S06]  /*1560*/  NOP ;  /* 0x0000000000007918 */ /* 0x000fcc0000000000 */
[----:B------:R2:W3:Y:S04]  /*1570*/  @!P0 LDG.E.U16 R39, [R32.64] ;  /* 0x0000000420278981 */ /* 0x0004e8000c1e1500 */
[----:B------:R2:W4:Y:S04]  /*1580*/  @!P1 LDG.E.U16 R101, [R32.64+0x40] ;  /* 0x0000400420659981 */ /* 0x000528000c1e1500 */
[----:B------:R2:W4:Y:S04]  /*1590*/  @!P2 LDG.E.U16 R103, [R32.64+0x80] ;  /* 0x000080042067a981 */ /* 0x000528000c1e1500 */
[----:B------:R2:W4:Y:S01]  /*15a0*/  @!P3 LDG.E.U16 R89, [R32.64+0xc0] ;  /* 0x0000c0042059b981 */ /* 0x000522000c1e1500 */
[----:B------:R-:W-:-:S02]  /*15b0*/  IADD3 R0, R42, -0x1, RZ ;  /* 0xffffffff2a007810 */ /* 0x000fc40007ffe0ff */
[----:B------:R-:W-:Y:S02]  /*15c0*/  ISETP.NE.AND P1, PT, R49, RZ, PT ;  /* 0x000000ff3100720c */ /* 0x000fe40003f25270 */
[----:B------:R-:W-:-:S04]  /*15d0*/  LEA.HI R34, R0, R0, RZ, 0x1 ;  /* 0x0000000000227211 */ /* 0x000fc800078f08ff */
[----:B------:R-:W-:Y:S01]  /*15e0*/  LOP3.LUT R35, R34, 0xfffffe, RZ, 0xc0, !PT ;  /* 0x00fffffe22237812 */ /* 0x000fe200078ec0ff */
[----:B------:R-:W-:Y:S01]  /*15f0*/  FMUL.FTZ R38, R2, 1.4426950216293334961 ;  /* 0x3fb8aa3b02267820 */ /* 0x000fe20000410000 */
[----:B--2---:R-:W2:Y:S02]  /*1600*/  LDS.64 R32, [R45.X8] ;  /* 0x000000002d207984 */ /* 0x004ea40000008a00 */
[----:B------:R-:W-:Y:S02]  /*1610*/  IADD3 R0, R0, -R35, RZ ;  /* 0x8000002300007210 */ /* 0x000fe40007ffe0ff */
[----:B------:R-:W-:-:S03]  /*1620*/  IADD3 R34, R49, 0x200, RZ ;  /* 0x0000020031227810 */ /* 0x000fc60007ffe0ff */
[----:B------:R-:W-:Y:S02]  /*1630*/  @!P1 IMAD R34, R0, 0x100, R5 ;  /* 0x0000010000229824 */ /* 0x000fe400078e0205 */
[----:B------:R-:W-:-:S03]  /*1640*/  FMUL.FTZ R106, R9, R38 ;  /* 0x00000026096a7220 */ /* 0x000fc60000410000 */
[----:B-1----:R-:W-:-:S03]  /*1650*/  SHF.L.U32 R95, R34, 0x2, RZ ;  /* 0x00000002225f7819 */ /* 0x002fc600000006ff */
[----:B------:R-:W1:Y:S01]  /*1660*/  MUFU.EX2 R106, R106 ;  /* 0x0000006a006a7308 */ /* 0x000e620000000800 */
[----:B------:R-:W-:Y:S02]  /*1670*/  ISETP.NE.AND P2, PT, R49, 0x1f, PT ;  /* 0x0000001f3100780c */ /* 0x000fe40003f45270 */
[----:B------:R-:W-:-:S04]  /*1680*/  ISETP.GT.AND P0, PT, R42, 0x1, PT ;  /* 0x000000012a00780c */ /* 0x000fc80003f04270 */
[----:B------:R-:W-:Y:S01]  /*1690*/  ISETP.EQ.AND P0, PT, R30, RZ, P0 ;  /* 0x000000ff1e00720c */ /* 0x000fe20000702270 */
[----:B0-----:R-:W-:-:S12]  /*16a0*/  IMAD.MOV.U32 R99, RZ, RZ, RZ ;  /* 0x000000ffff637224 */ /* 0x001fd800078e00ff */
[----:B------:R-:W-:-:S05]  /*16b0*/  @P0 IADD3 R0, R42, -0x2, RZ ;  /* 0xfffffffe2a000810 */ /* 0x000fca0007ffe0ff */
[----:B------:R-:W-:Y:S01]  /*16c0*/  @P0 IMAD R37, R0, c[0x0][0x16c], R5 ;  /* 0x00005b0000250a24 */ /* 0x000fe200078e0205 */
[----:B--2---:R-:W-:-:S03]  /*16d0*/  PRMT R98, RZ, 0x7610, R33 ;  /* 0x00007610ff627816 */ /* 0x004fc60000000021 */
[----:B------:R-:W-:Y:S01]  /*16e0*/  @P0 IMAD.WIDE R36, R37, 0x8, R58 ;  /* 0x0000000825240825 */ /* 0x000fe200078e023a */
[--C-:B------:R-:W-:Y:S02]  /*16f0*/  PRMT R0, RZ, 0x5410, R32.reuse ;  /* 0x00005410ff007816 */ /* 0x100fe40000000020 */
[----:B------:R-:W-:Y:S02]  /*1700*/  PRMT R97, RZ, 0x7610, R32 ;  /* 0x00007610ff617816 */ /* 0x000fe40000000020 */
[--C-:B------:R-:W-:Y:S02]  /*1710*/  PRMT R104, RZ, 0x5410, R68.reuse ;  /* 0x00005410ff687816 */ /* 0x100fe40000000044 */
[----:B------:R-:W-:Y:S02]  /*1720*/  PRMT R105, RZ, 0x7610, R68 ;  /* 0x00007610ff697816 */ /* 0x000fe40000000044 */
[----:B------:R-:W-:Y:S01]  /*1730*/  PRMT R102, RZ, 0x5410, R69 ;  /* 0x00005410ff667816 */ /* 0x000fe20000000045 */
[----:B------:R-:W-:Y:S02]  /*1740*/  BSSY B0, `(.L_x_8272) ;  /* 0x000002b000007945 */ /* 0x000fe40003800000 */
[----:B------:R-:W-:-:S02]  /*1750*/  FMUL.FTZ R108, R8, R105 ;  /* 0x00000069086c7220 */ /* 0x000fc40000410000 */
[----:B------:R-:W-:Y:S01]  /*1760*/  FMUL.FTZ R110, R7, R102 ;  /* 0x00000066076e7220 */ /* 0x000fe20000410000 */
[----:B---3--:R0:W-:Y:S04]  /*1770*/  STS.U16 [R24+0x100], R39 ;  /* 0x0001002718007388 */ /* 0x0081e80000000400 */
[----:B----4-:R-:W-:Y:S04]  /*1780*/  STS.U16 [R24+0x140], R101 ;  /* 0x0001406518007388 */ /* 0x010fe80000000400 */
[----:B------:R-:W-:Y:S04]  /*1790*/  STS.U16 [R24+0x180], R103 ;  /* 0x0001806718007388 */ /* 0x000fe80000000400 */
[----:B------:R-:W-:Y:S01]  /*17a0*/  STS.U16 [R24+0x1c0], R89 ;  /* 0x0001c05918007388 */ /* 0x000fe20000000400 */
[----:B------:R-:W-:-:S06]  /*17b0*/  NOP ;  /* 0x0000000000007918 */ /* 0x000fcc0000000000 */
[----:B------:R-:W2:Y:S04]  /*17c0*/  LDS.64 R34, [R45.X8+0x100] ;  /* 0x000100002d227984 */ /* 0x000ea80000008a00 */
[----:B-1----:R1:W-:Y:S04]  /*17d0*/  STS [R95+0x838], R106 ;  /* 0x0008386a5f007388 */ /* 0x0023e80000000800 */
[----:B------:R-:W-:Y:S01]  /*17e0*/  BAR.SYNC.DEFER_BLOCKING 0x0 ;  /* 0x0000000000007b1d */ /* 0x000fe20000010000 */
[-C--:B0-----:R-:W-:Y:S01]  /*17f0*/  FMUL.FTZ R39, R8, R38.reuse ;  /* 0x0000002608277220 */ /* 0x081fe20000410000 */
[----:B-1----:R-:W-:Y:S01]  /*1800*/  PRMT R95, RZ, 0x5410, R33 ;  /* 0x00005410ff5f7816 */ /* 0x002fe20000000021 */
[----:B------:R-:W-:-:S03]  /*1810*/  FMUL.FTZ R33, R6, R38 ;  /* 0x0000002606217220 */ /* 0x000fc60000410000 */
[----:B------:R0:W1:Y:S01]  /*1820*/  MUFU.EX2 R32, R39 ;  /* 0x0000002700207308 */ /* 0x0000620000000800 */
[--C-:B--2---:R-:W-:Y:S01]  /*1830*/  PRMT R100, RZ, 0x5410, R35.reuse ;  /* 0x00005410ff647816 */ /* 0x104fe20000000023 */
[----:B------:R2:W5:Y:S04]  /*1840*/  @P0 LDG.E R99, [R36.64+0x4] ;  /* 0x0000040424630981 */ /* 0x000568000c1e1900 */
[----:B------:R-:W-:Y:S02]  /*1850*/  FMUL.FTZ R117, R21, R100 ;  /* 0x0000006415757220 */ /* 0x000fe40000410000 */
[----:B------:R3:W4:Y:S01]  /*1860*/  @P2 LDS R100, [R49.X4+0x103c] ;  /* 0x00103c0031642984 */ /* 0x0007220000004800 */
[----:B0-----:R-:W-:Y:S01]  /*1870*/  FMUL.FTZ R39, R7, R38 ;  /* 0x0000002607277220 */ /* 0x001fe20000410000 */
[----:B--2---:R0:W2:Y:S01]  /*1880*/  MUFU.EX2 R36, R33 ;  /* 0x0000002100247308 */ /* 0x0040a20000000800 */
[----:B------:R-:W-:-:S07]  /*1890*/  PRMT R101, RZ, 0x7610, R35 ;  /* 0x00007610ff657816 */ /* 0x000fce0000000023 */
[----:B------:R-:W2:Y:S01]  /*18a0*/  MUFU.EX2 R39, R39 ;  /* 0x0000002700277308 */ /* 0x000ea20000000800 */
[--C-:B------:R-:W-:Y:S01]  /*18b0*/  PRMT R37, RZ, 0x7610, R34.reuse ;  /* 0x00007610ff257816 */ /* 0x100fe20000000022 */
[----:B------:R-:W-:Y:S01]  /*18c0*/  FMUL.FTZ R35, R9, R104 ;  /* 0x0000006809237220 */ /* 0x000fe20000410000 */
[----:B------:R-:W-:Y:S01]  /*18d0*/  PRMT R103, RZ, 0x7610, R69 ;  /* 0x00007610ff677816 */ /* 0x000fe20000000045 */
[----:B------:R-:W-:Y:S01]  /*18e0*/  FMUL.FTZ R101, R20, R101 ;  /* 0x0000006514657220 */ /* 0x000fe20000410000 */
[----:B------:R-:W-:Y:S01]  /*18f0*/  PRMT R88, RZ, 0x5410, R34 ;  /* 0x00005410ff587816 */ /* 0x000fe20000000022 */
[----:B-1----:R-:W-:Y:S02]  /*1900*/  FMUL.FTZ R34, R106, R32 ;  /* 0x000000206a227220 */ /* 0x002fe40000410000 */
[----:B------:R-:W-:Y:S02]  /*1910*/  FMUL.FTZ R109, R6, R103 ;  /* 0x00000067066d7220 */ /* 0x000fe40000410000 */
[----:B------:R-:W-:-:S02]  /*1920*/  FMUL.FTZ R115, R0, R35 ;  /* 0x0000002300737220 */ /* 0x000fc40000410000 */
[----:B0-----:R-:W-:Y:S02]  /*1930*/  FMUL.FTZ R33, R97, R108 ;  /* 0x0000006c61217220 */ /* 0x001fe40000410000 */
[----:B------:R-:W-:Y:S02]  /*1940*/  FMUL.FTZ R38, R95, R110 ;  /* 0x0000006e5f267220 */ /* 0x000fe40000410000 */
[----:B------:R-:W-:Y:S02]  /*1950*/  FMUL.FTZ R112, R22, R37 ;  /* 0x0000002516707220 */ /* 0x000fe40000410000 */
[----:B--2---:R-:W-:Y:S01]  /*1960*/  FFMA.FTZ R111, R36, R101, R117 ;  /* 0x00000065246f7223 */ /* 0x004fe20000010075 */
[----:B------:R-:W-:Y:S05]  /*1970*/  @P2 BRA `(.L_x_8273) ;  /* 0x0000007000002947 */ /* 0x000fea0003800000 */
[----:B---3--:R-:W-:Y:S02]  /*1980*/  ISETP.NE.AND P0, PT, R42, c[0x0][0x174], PT ;  /* 0x00005d002a007a0c */ /* 0x008fe40003f05270 */
[----:B----4-:R-:W-:-:S11]  /*1990*/  MOV R100, 0x3f800000 ;  /* 0x3f80000000647802 */ /* 0x010fd60000000f00 */
[----:B------:R-:W-:-:S04]  /*19a0*/  @P0 LEA.HI R37, R42, R42, RZ, 0x1 ;  /* 0x0000002a2a250211 */ /* 0x000fc800078f08ff */
[----:B------:R-:W-:-:S05]  /*19b0*/  @P0 LOP3.LUT R37, R37, 0xfffffe, RZ, 0xc0, !PT ;  /* 0x00fffffe25250812 */ /* 0x000fca00078ec0ff */
[----:B------:R-:W-:-:S04]  /*19c0*/  @P0 IMAD.IADD R114, R42, 0x1, -R37 ;  /* 0x000000012a720824 */ /* 0x000fc800078e0a25 */
[----:B------:R-:W-:-:S05]  /*19d0*/  @P0 IMAD R114, R114, 0x100, R5 ;  /* 0x0000010072720824 */ /* 0x000fca00078e0205 */
[----:B------:R0:W1:Y:S02]  /*19e0*/  @P0 LDS R100, [R114.X4+0x838] ;  /* 0x0008380072640984 */ /* 0x0000640000004800 */
.L_x_8273:
[----:B---3--:R-:W-:Y:S05]  /*19f0*/  BSYNC B0 ;  /* 0x0000000000007941 */ /* 0x008fea0003800000 */
.L_x_8272:
[----:B01--4-:R-:W-:Y:S01]  /*1a00*/  FMUL.FTZ R114, R36, R100 ;  /* 0x0000006424727220 */ /* 0x013fe20000410000 */
[----:B------:R-:W-:Y:S01]  /*1a10*/  ISETP.NE.AND P3, PT, R30, 0x1f, PT ;  /* 0x0000001f1e00780c */ /* 0x000fe20003f65270 */
[----:B------:R-:W-:Y:S01]  /*1a20*/  FFMA.FTZ R89, R32, R115, R33 ;  /* 0x0000007320597223 */ /* 0x000fe20000010021 */
[----:B------:R-:W-:Y:S01]  /*1a30*/  ISETP.GE.AND P0, PT, R45, 0x1, PT ;  /* 0x000000012d00780c */ /* 0x000fe20003f06270 */
[----:B------:R-:W-:Y:S01]  /*1a40*/  FMUL.FTZ R107, R23, R88 ;  /* 0x00000058176b7220 */ /* 0x000fe20000410000 */
[----:B------:R-:W-:Y:S01]  /*1a50*/  ISETP.GE.U32.AND P4, PT, R30, 0x18, PT ;  /* 0x000000181e00780c */ /* 0x000fe20003f86070 */
[C---:B------:R-:W-:Y:S01]  /*1a60*/  FFMA.FTZ R119, R39.reuse, R111, R112 ;  /* 0x0000006f27777223 */ /* 0x040fe20000010070 */
[----:B------:R-:W-:Y:S01]  /*1a70*/  BSSY B0, `(.L_x_8274) ;  /* 0x000008a000007945 */ /* 0x000fe20003800000 */
[C---:B------:R-:W-:Y:S02]  /*1a80*/  FMUL.FTZ R111, R39.reuse, R114 ;  /* 0x00000072276f7220 */ /* 0x040fe40000410000 */
[----:B------:R-:W-:-:S02]  /*1a90*/  FFMA.FTZ R89, R39, R89, R38 ;  /* 0x0000005927597223 */ /* 0x000fc40000010026 */
[----:B------:R-:W-:Y:S02]  /*1aa0*/  FFMA.FTZ R119, R32, R119, R107 ;  /* 0x0000007720777223 */ /* 0x000fe4000001006b */
[----:B------:R-:W-:Y:S02]  /*1ab0*/  FMUL.FTZ R37, R98, R109 ;  /* 0x0000006d62257220 */ /* 0x000fe40000410000 */
[----:B------:R-:W-:Y:S02]  /*1ac0*/  FMUL.FTZ R114, R32, R111 ;  /* 0x0000006f20727220 */ /* 0x000fe40000410000 */
[----:B------:R-:W-:Y:S01]  /*1ad0*/  FFMA.FTZ R116, R36, R89, R37 ;  /* 0x0000005924747223 */ /* 0x000fe20000010025 */
[----:B------:R-:W0:Y:S01]  /*1ae0*/  SHFL.DOWN PT, R111, R119, 0x1, 0x1f ;  /* 0x08201f00776f7f89 */ /* 0x000e2200000e0000 */
[----:B------:R-:W-:-:S03]  /*1af0*/  FMUL.FTZ R121, R39, R34 ;  /* 0x0000002227797220 */ /* 0x000fc60000410000 */
        /* <DEDUP_REMOVED lines=24> */
[C---:B0-----:R-:W-:Y:S01]  /*1c80*/  @!P0 FFMA.FTZ R119, R114.reuse, R111, R119 ;  /* 0x0000006f72778223 */ /* 0x041fe20000010077 */
[----:B------:R-:W-:Y:S01]  /*1c90*/  SHF.L.U32 R111, R5, 0x3, RZ ;  /* 0x00000003056f7819 */ /* 0x000fe200000006ff */
[----:B-1----:R-:W-:-:S03]  /*1ca0*/  @!P0 FMUL.FTZ R114, R114, R89 ;  /* 0x0000005972728220 */ /* 0x002fc60000410000 */
[----:B------:R-:W0:Y:S01]  /*1cb0*/  SHFL.DOWN PT, R120, R119, 0x8, 0x1f ;  /* 0x09001f0077787f89 */ /* 0x000e2200000e0000 */
[----:B------:R-:W-:Y:S01]  /*1cc0*/  ISETP.GE.AND P0, PT, R42, c[0x0][0x174], PT ;  /* 0x00005d002a007a0c */ /* 0x000fe20003f06270 */
[----:B------:R-:W-:Y:S02]  /*1cd0*/  IMAD.MOV.U32 R89, RZ, RZ, RZ ;  /* 0x000000ffff597224 */ /* 0x000fe400078e00ff */
[C---:B--2---:R-:W-:Y:S01]  /*1ce0*/  @P3 FFMA.FTZ R116, R121.reuse, R88, R116 ;  /* 0x0000005879743223 */ /* 0x044fe20000010074 */
[----:B------:R-:W1:Y:S01]  /*1cf0*/  SHFL.DOWN PT, R123, R114, 0x8, 0x1f ;  /* 0x09001f00727b7f89 */ /* 0x000e6200000e0000 */
[----:B------:R-:W-:Y:S01]  /*1d00*/  ISETP.NE.OR P0, PT, R30, RZ, P0 ;  /* 0x000000ff1e00720c */ /* 0x000fe20000705670 */
[----:B------:R-:W-:Y:S01]  /*1d10*/  HFMA2.MMA R88, -RZ, RZ, 1.875, 0 ;  /* 0x3f800000ff587435 */ /* 0x000fe200000001ff */
[----:B---3--:R-:W-:Y:S01]  /*1d20*/  @P3 FMUL.FTZ R121, R121, R34 ;  /* 0x0000002279793220 */ /* 0x008fe20000410000 */
[----:B------:R-:W2:Y:S01]  /*1d30*/  SHFL.UP PT, R118, R116, 0x8, RZ ;  /* 0x0500000074767989 */ /* 0x000ea200000e00ff */
[----:B------:R-:W-:-:S03]  /*1d40*/  ISETP.GE.AND P3, PT, R45, 0x8, PT ;  /* 0x000000082d00780c */ /* 0x000fc60003f66270 */
[----:B------:R-:W3:Y:S06]  /*1d50*/  SHFL.UP PT, R34, R121, 0x8, RZ ;  /* 0x0500000079227989 */ /* 0x000eec00000e00ff */
[----:B------:R-:W-:Y:S01]  /*1d60*/  @!P0 LDS.64 R88, [R111+0x10b8] ;  /* 0x0010b8006f588984 */ /* 0x000fe20000000a00 */
        /* <DEDUP_REMOVED lines=12> */
[----:B------:R-:W-:Y:S01]  /*1e30*/  SHFL.IDX PT, R122, R119, RZ, 0x1f ;  /* 0x00001fff777a7589 */ /* 0x000fe200000e0000 */
[----:B--2---:R-:W-:-:S03]  /*1e40*/  @P0 FFMA.FTZ R116, R121, R118, R116 ;  /* 0x0000007679740223 */ /* 0x004fc60000010074 */
[----:B------:R-:W-:Y:S01]  /*1e50*/  SHFL.DOWN PT, R123, R119, 0x1, 0x1f ;  /* 0x08201f00777b7f89 */ /* 0x000fe200000e0000 */
[----:B---3--:R-:W-:-:S03]  /*1e60*/  @P0 FMUL.FTZ R121, R121, R34 ;  /* 0x0000002279790220 */ /* 0x008fc60000410000 */
[----:B------:R-:W-:Y:S01]  /*1e70*/  SHFL.IDX PT, R118, R89, RZ, 0x1f ;  /* 0x00001fff59767589 */ /* 0x000fe200000e0000 */
[----:B------:R-:W-:-:S03]  /*1e80*/  ISETP.NE.AND P0, PT, R49, RZ, PT ;  /* 0x000000ff3100720c */ /* 0x000fc60003f05270 */
[----:B------:R-:W0:Y:S04]  /*1e90*/  SHFL.DOWN PT, R120, R114, 0x1, 0x1f ;  /* 0x08201f0072787f89 */ /* 0x000e2800000e0000 */
[----:B-----5:R-:W-:Y:S04]  /*1ea0*/  SHFL.IDX PT, R34, R99, RZ, 0x1f ;  /* 0x00001fff63227589 */ /* 0x020fe800000e0000 */
[----:B------:R-:W-:Y:S04]  /*1eb0*/  SHFL.UP PT, R116, R116, 0x1, RZ ;  /* 0x0420000074747989 */ /* 0x000fe800000e00ff */
[----:B------:R-:W1:Y:S04]  /*1ec0*/  SHFL.UP PT, R121, R121, 0x1, RZ ;  /* 0x0420000079797989 */ /* 0x000e6800000e00ff */
[----:B------:R2:W3:Y:S01]  /*1ed0*/  SHFL.IDX PT, R125, R114, RZ, 0x1f ;  /* 0x00001fff727d7589 */ /* 0x0004e200000e0000 */
[----:B0-----:R-:W-:Y:S01]  /*1ee0*/  @P2 FFMA.FTZ R118, R120, R118, R123 ;  /* 0x0000007678762223 */ /* 0x001fe2000001007b */
[----:B------:R-:W-:-:S03]  /*1ef0*/  IADD3 R120, -R28, c[0x0][0x168], -R49 ;  /* 0x00005a001c787a10 */ /* 0x000fc60007ffe931 */
[----:B------:R-:W-:Y:S01]  /*1f00*/  FFMA.FTZ R101, R118, R100, R101 ;  /* 0x0000006476657223 */ /* 0x000fe20000010065 */
[C---:B------:R-:W-:Y:S02]  /*1f10*/  ISETP.GE.AND P2, PT, R120.reuse, 0x21, PT ;  /* 0x000000217800780c */ /* 0x040fe40003f46270 */
[----:B------:R-:W-:Y:S01]  /*1f20*/  ISETP.GE.AND P3, PT, R120, 0x41, PT ;  /* 0x000000417800780c */ /* 0x000fe20003f66270 */
[-C--:B------:R-:W-:Y:S01]  /*1f30*/  FFMA.FTZ R100, R36, R101.reuse, R117 ;  /* 0x0000006524647223 */ /* 0x080fe20000010075 */
[----:B------:R-:W-:Y:S01]  /*1f40*/  ISETP.GE.AND P4, PT, R120, 0x61, PT ;  /* 0x000000617800780c */ /* 0x000fe20003f86270 */
[----:B--2---:R-:W-:Y:S02]  /*1f50*/  FMUL.FTZ R114, R6, R101 ;  /* 0x0000006506727220 */ /* 0x004fe40000410000 */
[----:B------:R-:W-:Y:S02]  /*1f60*/  FFMA.FTZ R99, R39, R100, R112 ;  /* 0x0000006427637223 */ /* 0x000fe40000010070 */
[----:B-1----:R-:W-:Y:S01]  /*1f70*/  @P1 FFMA.FTZ R34, R121, R34, R116 ;  /* 0x0000002279221223 */ /* 0x002fe20000010074 */
[----:B------:R-:W-:Y:S01]  /*1f80*/  ISETP.GE.AND P1, PT, R120, 0x1, PT ;  /* 0x000000017800780c */ /* 0x000fe20003f26270 */
[----:B------:R-:W-:-:S02]  /*1f90*/  FFMA.FTZ R107, R32, R99, R107 ;  /* 0x00000063206b7223 */ /* 0x000fc4000001006b */
[----:B------:R-:W-:Y:S02]  /*1fa0*/  FFMA.FTZ R112, R106, R34, R115 ;  /* 0x000000226a707223 */ /* 0x000fe40000010073 */
[----:B------:R-:W-:Y:S02]  /*1fb0*/  FMUL.FTZ R115, R7, R100 ;  /* 0x0000006407737220 */ /* 0x000fe40000410000 */
[----:B------:R-:W-:Y:S02]  /*1fc0*/  FMUL.FTZ R116, R8, R99 ;  /* 0x0000006308747220 */ /* 0x000fe40000410000 */
[----:B------:R-:W-:Y:S02]  /*1fd0*/  FMUL.FTZ R117, R9, R107 ;  /* 0x0000006b09757220 */ /* 0x000fe40000410000 */
[C---:B---3--:R-:W-:Y:S02]  /*1fe0*/  FFMA.FTZ R89, R125.reuse, R89, R122 ;  /* 0x000000597d597223 */ /* 0x048fe4000001007a */
[----:B------:R-:W-:-:S02]  /*1ff0*/  FMUL.FTZ R88, R125, R88 ;  /* 0x000000587d587220 */ /* 0x000fc40000410000 */
[----:B------:R-:W-:Y:S02]  /*2000*/  FFMA.FTZ R119, R32, R112, R33 ;  /* 0x0000007020777223 */ /* 0x000fe40000010021 */
[----:B------:R-:W-:Y:S01]  /*2010*/  FFMA.FTZ R106, R0, -R35, R112 ;  /* 0x80000023006a7223 */ /* 0x000fe20000010070 */
[----:B------:R0:W-:Y:S01]  /*2020*/  @!P0 STS.64 [R111+0x10b8], R88 ;  /* 0x0010b8586f008388 */ /* 0x0001e20000000a00 */
[----:B------:R-:W-:Y:S02]  /*2030*/  FMUL.FTZ R35, R103, R114 ;  /* 0x0000007267237220 */ /* 0x000fe40000410000 */
[----:B------:R-:W-:Y:S02]  /*2040*/  FMUL.FTZ R34, R102, R115 ;  /* 0x0000007366227220 */ /* 0x000fe40000410000 */
[----:B------:R-:W-:Y:S02]  /*2050*/  FMUL.FTZ R33, R105, R116 ;  /* 0x0000007469217220 */ /* 0x000fe40000410000 */
[----:B------:R-:W-:-:S02]  /*2060*/  FMUL.FTZ R32, R104, R117 ;  /* 0x0000007568207220 */ /* 0x000fc40000410000 */
[----:B------:R-:W-:Y:S02]  /*2070*/  FFMA.FTZ R38, R39, R119, R38 ;  /* 0x0000007727267223 */ /* 0x000fe40000010026 */
[----:B------:R-:W-:Y:S01]  /*2080*/  FFMA.FTZ R108, R97, -R108, R119 ;  /* 0x8000006c616c7223 */ /* 0x000fe20000010077 */
[----:B------:R1:W-:Y:S01]  /*2090*/  STS.128 [R49.X16+0x200], R32 ;  /* 0x0002002031007388 */ /* 0x0003e2000000cc00 */
[----:B------:R-:W-:Y:S02]  /*20a0*/  FFMA.FTZ R117, R106, R117, RZ ;  /* 0x000000756a757223 */ /* 0x000fe400000100ff */
[----:B------:R-:W-:Y:S01]  /*20b0*/  FFMA.FTZ R39, R36, R38, R37 ;  /* 0x0000002624277223 */ /* 0x000fe20000010025 */
[----:B------:R-:W-:Y:S01]  /*20c0*/  BAR.SYNC.DEFER_BLOCKING 0x0 ;  /* 0x0000000000007b1d */ /* 0x000fe20000010000 */
[----:B------:R-:W-:Y:S01]  /*20d0*/  FFMA.FTZ R117, R108, R116, R117 ;  /* 0x000000746c757223 */ /* 0x000fe20000010075 */
[----:B------:R-:W-:Y:S01]  /*20e0*/  SHF.L.U64.HI R116, R4, 0x2, R3 ;  /* 0x0000000204747819 */ /* 0x000fe20000010203 */
[----:B------:R-:W-:-:S02]  /*20f0*/  FFMA.FTZ R110, R95, -R110, R38 ;  /* 0x8000006e5f6e7223 */ /* 0x000fc40000010026 */
[----:B------:R-:W-:Y:S02]  /*2100*/  FFMA.FTZ R109, R98, -R109, R39 ;  /* 0x8000006d626d7223 */ /* 0x000fe40000010027 */
[----:B------:R-:W-:Y:S02]  /*2110*/  FFMA.FTZ R117, R110, R115, R117 ;  /* 0x000000736e757223 */ /* 0x000fe40000010075 */
[----:B------:R-:W-:Y:S02]  /*2120*/  FMUL.FTZ R36, R23, R112 ;  /* 0x0000007017247220 */ /* 0x000fe40000410000 */
[----:B------:R-:W-:Y:S02]  /*2130*/  FMUL.FTZ R37, R22, R119 ;  /* 0x0000007716257220 */ /* 0x000fe40000410000 */
[----:B------:R-:W-:Y:S02]  /*2140*/  FMUL.FTZ R38, R21, R38 ;  /* 0x0000002615267220 */ /* 0x000fe40000410000 */
[----:B------:R-:W-:-:S02]  /*2150*/  FMUL.FTZ R39, R20, R39 ;  /* 0x0000002714277220 */ /* 0x000fc40000410000 */
[----:B0-----:R-:W-:Y:S02]  /*2160*/  FMUL.FTZ R88, R109, R114 ;  /* 0x000000726d587220 */ /* 0x001fe40000410000 */
[----:B------:R-:W-:Y:S02]  /*2170*/  IMAD R114, R116, c[0x0][0x2b0], RZ ;  /* 0x0000ac0074727a24 */ /* 0x000fe400078e02ff */
[----:B------:R-:W-:Y:S02]  /*2180*/  FADD.FTZ R88, R117, R88 ;  /* 0x0000005875587221 */ /* 0x000fe40000010000 */
[----:B------:R-:W-:Y:S01]  /*2190*/  IMAD.SHL.U32 R89, R4, 0x4, RZ ;  /* 0x0000000404597824 */ /* 0x000fe200078e00ff */
[----:B------:R1:W-:Y:S01]  /*21a0*/  STS.128 [R49.X16+0x400], R36 ;  /* 0x0004002431007388 */ /* 0x0003e2000000cc00 */
[----:B------:R-:W-:-:S03]  /*21b0*/  IMAD R116, R116, c[0x0][0x2d0], RZ ;  /* 0x0000b40074747a24 */ /* 0x000fc600078e02ff */
[----:B------:R1:W0:Y:S04]  /*21c0*/  LDS R117, [R49.X4+0x200] ;  /* 0x0002000031757984 */ /* 0x0002280000004800 */
[----:B------:R1:W2:Y:S04]  /*21d0*/  LDS R115, [R49.X4+0x280] ;  /* 0x0002800031737984 */ /* 0x0002a80000004800 */
[----:B------:R1:W3:Y:S04]  /*21e0*/  LDS R111, [R49.X4+0x300] ;  /* 0x00030000316f7984 */ /* 0x0002e80000004800 */
[----:B------:R1:W4:Y:S04]  /*21f0*/  LDS R112, [R49.X4+0x380] ;  /* 0x0003800031707984 */ /* 0x0003280000004800 */
[----:B------:R-:W-:Y:S06]  /*2200*/  BAR.SYNC.DEFER_BLOCKING 0x0 ;  /* 0x0000000000007b1d */ /* 0x000fec0000010000 */
[----:B------:R-:W-:Y:S05]  /*2210*/  @!P1 BRA `(.L_x_8275) ;  /* 0x000000f000009947 */ /* 0x000fea0003800000 */
[----:B-1----:R-:W1:Y:S01]  /*2220*/  LDS R119, [R49.X4+0x400] ;  /* 0x0004000031777984 */ /* 0x002e620000004800 */
[----:B------:R-:W-:-:S02]  /*2230*/  IMAD R34, R113, c[0x0][0x2b0], RZ ;  /* 0x0000ac0071227a24 */ /* 0x000fc400078e02ff */
        /* <DEDUP_REMOVED lines=11> */
[----:B0-----:R0:W-:Y:S04]  /*22f0*/  RED.E.ADD.F32.FTZ.RN.STRONG.GPU [R36.64], R117 ;  /* 0x000000752400798e */ /* 0x0011e8000c10e784 */
[----:B-1----:R0:W-:Y:S02]  /*2300*/  RED.E.ADD.F32.FTZ.RN.STRONG.GPU [R38.64], R119 ;  /* 0x000000772600798e */ /* 0x0021e4000c10e784 */
.L_x_8275:
[----:B-1----:R-:W-:Y:S05]  /*2310*/  BSYNC B0 ;  /* 0x0000000000007941 */ /* 0x002fea0003800000 */
.L_x_8274:
[----:B------:R1:W4:Y:S01]  /*2320*/  LDS R113, [R49.X4+0x480] ;  /* 0x0004800031717984 */ /* 0x0003220000004800 */
[----:B------:R-:W-:Y:S01]  /*2330*/  BSSY B0, `(.L_x_8276) ;  /* 0x000000a000007945 */ /* 0x000fe20003800000 */
[C---:B0-----:R-:W-:Y:S02]  /*2340*/  IMAD R39, R89.reuse, c[0x0][0x2b4], R114 ;  /* 0x0000ad0059277a24 */ /* 0x041fe400078e0272 */
[----:B------:R-:W-:Y:S01]  /*2350*/  IMAD R37, R89, c[0x0][0x2d4], R116 ;  /* 0x0000b50059257a24 */ /* 0x000fe200078e0274 */
[----:B------:R-:W-:Y:S05]  /*2360*/  @!P2 BRA `(.L_x_8277) ;  /* 0x000000600000a947 */ /* 0x000fea0003800000 */
[----:B------:R-:W-:-:S04]  /*2370*/  IMAD.WIDE.U32 R32, R89, c[0x0][0x2b0], R74 ;  /* 0x0000ac0059207a25 */ /* 0x000fc800078e004a */
[----:B------:R-:W-:Y:S01]  /*2380*/  IMAD.WIDE.U32 R34, R89, c[0x0][0x2d0], R80 ;  /* 0x0000b40059227a25 */ /* 0x000fe200078e0050 */
[----:B------:R-:W-:-:S03]  /*2390*/  IADD3 R33, R33, R39, RZ ;  /* 0x0000002721217210 */ /* 0x000fc60007ffe0ff */
[----:B------:R-:W-:Y:S02]  /*23a0*/  IMAD.IADD R35, R35, 0x1, R37 ;  /* 0x0000000123237824 */ /* 0x000fe400078e0225 */
[----:B--2---:R0:W-:Y:S04]  /*23b0*/  RED.E.ADD.F32.FTZ.RN.STRONG.GPU [R32.64], R115 ;  /* 0x000000732000798e */ /* 0x0041e8000c10e784 */
[----:B----4-:R0:W-:Y:S02]  /*23c0*/  RED.E.ADD.F32.FTZ.RN.STRONG.GPU [R34.64], R113 ;  /* 0x000000712200798e */ /* 0x0101e4000c10e784 */
.L_x_8277:
[----:B------:R-:W-:Y:S05]  /*23d0*/  BSYNC B0 ;  /* 0x0000000000007941 */ /* 0x000fea0003800000 */
.L_x_8276:
[----:B0---4-:R0:W4:Y:S01]  /*23e0*/  LDS R113, [R49.X4+0x500] ;  /* 0x0005000031717984 */ /* 0x0111220000004800 */
[----:B------:R-:W-:Y:S01]  /*23f0*/  BSSY B0, `(.L_x_8278) ;  /* 0x0000008000007945 */ /* 0x000fe20003800000 */
[----:B------:R-:W-:Y:S05]  /*2400*/  @!P3 BRA `(.L_x_8279) ;  /* 0x000000600000b947 */ /* 0x000fea0003800000 */
[----:B------:R-:W-:-:S04]  /*2410*/  IMAD.WIDE.U32 R32, R89, c[0x0][0x2b0], R76 ;  /* 0x0000ac0059207a25 */ /* 0x000fc800078e004c */
[----:B------:R-:W-:Y:S01]  /*2420*/  IMAD.WIDE.U32 R34, R89, c[0x0][0x2d0], R82 ;  /* 0x0000b40059227a25 */ /* 0x000fe200078e0052 */
[----:B------:R-:W-:-:S03]  /*2430*/  IADD3 R33, R39, R33, RZ ;  /* 0x0000002127217210 */ /* 0x000fc60007ffe0ff */
[----:B------:R-:W-:Y:S02]  /*2440*/  IMAD.IADD R35, R37, 0x1, R35 ;  /* 0x0000000125237824 */ /* 0x000fe400078e0223 */
[----:B---3--:R3:W-:Y:S04]  /*2450*/  RED.E.ADD.F32.FTZ.RN.STRONG.GPU [R32.64], R111 ;  /* 0x0000006f2000798e */ /* 0x0087e8000c10e784 */
[----:B----4-:R3:W-:Y:S02]  /*2460*/  RED.E.ADD.F32.FTZ.RN.STRONG.GPU [R34.64], R113 ;  /* 0x000000712200798e */ /* 0x0107e4000c10e784 */
.L_x_8279:
[----:B------:R-:W-:Y:S05]  /*2470*/  BSYNC B0 ;  /* 0x0000000000007941 */ /* 0x000fea0003800000 */
.L_x_8278:
[----:B---3--:R3:W0:Y:S01]  /*2480*/  LDS R111, [R49.X4+0x580] ;  /* 0x00058000316f7984 */ /* 0x0086220000004800 */
[----:B------:R-:W-:Y:S01]  /*2490*/  BSSY B0, `(.L_x_8280) ;  /* 0x0000008000007945 */ /* 0x000fe20003800000 */
[----:B------:R-:W-:Y:S05]  /*24a0*/  @!P4 BRA `(.L_x_8281) ;  /* 0x000000600000c947 */ /* 0x000fea0003800000 */
[----:B------:R-:W-:-:S04]  /*24b0*/  IMAD.WIDE.U32 R32, R89, c[0x0][0x2b0], R78 ;  /* 0x0000ac0059207a25 */ /* 0x000fc800078e004e */
[----:B------:R-:W-:Y:S01]  /*24c0*/  IMAD.WIDE.U32 R34, R89, c[0x0][0x2d0], R84 ;  /* 0x0000b40059227a25 */ /* 0x000fe200078e0054 */
[----:B------:R-:W-:-:S03]  /*24d0*/  IADD3 R33, R39, R33, RZ ;  /* 0x0000002127217210 */ /* 0x000fc60007ffe0ff */
[----:B------:R-:W-:Y:S02]  /*24e0*/  IMAD.IADD R35, R37, 0x1, R35 ;  /* 0x0000000125237824 */ /* 0x000fe400078e0223 */
[----:B------:R1:W-:Y:S04]  /*24f0*/  RED.E.ADD.F32.FTZ.RN.STRONG.GPU [R32.64], R112 ;  /* 0x000000702000798e */ /* 0x0003e8000c10e784 */
[----:B0-----:R1:W-:Y:S02]  /*2500*/  RED.E.ADD.F32.FTZ.RN.STRONG.GPU [R34.64], R111 ;  /* 0x0000006f2200798e */ /* 0x0013e4000c10e784 */
.L_x_8281:
[----:B------:R-:W-:Y:S05]  /*2510*/  BSYNC B0 ;  /* 0x0000000000007941 */ /* 0x000fea0003800000 */
.L_x_8280:
[----:B-1----:R-:W1:Y:S01]  /*2520*/  SHFL.DOWN P1, R35, R88, 0x1, 0x1f ;  /* 0x08201f0058237f89 */ /* 0x002e620000020000 */
[C---:B------:R-:W-:Y:S01]  /*2530*/  FMUL.FTZ R33, R2.reuse, R100 ;  /* 0x0000006402217220 */ /* 0x040fe20000410000 */
[----:B------:R-:W-:Y:S01]  /*2540*/  BSSY B0, `(.L_x_8282) ;  /* 0x000002a000007945 */ /* 0x000fe20003800000 */
[----:B------:R-:W-:Y:S02]  /*2550*/  FMUL.FTZ R34, R2, R101 ;  /* 0x0000006502227220 */ /* 0x000fe40000410000 */
[----:B------:R-:W-:-:S02]  /*2560*/  FMUL.FTZ R110, R110, R33 ;  /* 0x000000216e6e7220 */ /* 0x000fc40000410000 */
[-C--:B------:R-:W-:Y:S02]  /*2570*/  FMUL.FTZ R33, R0, R107.reuse ;  /* 0x0000006b00217220 */ /* 0x080fe40000410000 */
[----:B------:R-:W-:Y:S02]  /*2580*/  FMUL.FTZ R107, R2, R107 ;  /* 0x0000006b026b7220 */ /* 0x000fe40000410000 */
[----:B------:R-:W-:Y:S02]  /*2590*/  FMUL.FTZ R95, R95, R100 ;  /* 0x000000645f5f7220 */ /* 0x000fe40000410000 */
[----:B------:R-:W-:Y:S02]  /*25a0*/  FMUL.FTZ R98, R98, R101 ;  /* 0x0000006562627220 */ /* 0x000fe40000410000 */
[----:B------:R-:W-:Y:S02]  /*25b0*/  FMUL.FTZ R34, R109, R34 ;  /* 0x000000226d227220 */ /* 0x000fe40000410000 */
[----:B------:R-:W-:-:S02]  /*25c0*/  FMUL.FTZ R107, R106, R107 ;  /* 0x0000006b6a6b7220 */ /* 0x000fc40000410000 */
[----:B------:R-:W-:Y:S02]  /*25d0*/  FFMA.FTZ R110, R102, R95, R110 ;  /* 0x0000005f666e7223 */ /* 0x000fe4000001006e */
[-C--:B------:R-:W-:Y:S02]  /*25e0*/  FFMA.FTZ R103, R103, R98.reuse, R34 ;  /* 0x0000006267677223 */ /* 0x080fe40000010022 */
[----:B------:R-:W-:Y:S02]  /*25f0*/  FFMA.FTZ R104, R104, R33, R107 ;  /* 0x0000002168687223 */ /* 0x000fe4000001006b */
[----:B-1----:R-:W-:Y:S02]  /*2600*/  @P1 FADD R35, R88, R35 ;  /* 0x0000002358231221 */ /* 0x002fe40000000000 */
[----:B------:R-:W-:Y:S02]  /*2610*/  FFMA.FTZ R10, R7, R95, R10 ;  /* 0x0000005f070a7223 */ /* 0x000fe4000001000a */
[----:B------:R-:W-:Y:S01]  /*2620*/  FFMA.FTZ R11, R6, R98, R11 ;  /* 0x00000062060b7223 */ /* 0x000fe2000001000b */
[----:B------:R-:W1:Y:S01]  /*2630*/  SHFL.DOWN P1, R32, R35, 0x2, 0x1f ;  /* 0x08401f0023207f89 */ /* 0x000e620000020000 */
[----:B------:R-:W-:-:S02]  /*2640*/  FFMA.FTZ R12, R9, R33, R12 ;  /* 0x00000021090c7223 */ /* 0x000fc4000001000c */
[----:B------:R-:W-:Y:S02]  /*2650*/  FADD.FTZ R17, R110, R17 ;  /* 0x000000116e117221 */ /* 0x000fe40000010000 */
[----:B------:R-:W-:Y:S02]  /*2660*/  FADD.FTZ R18, R103, R18 ;  /* 0x0000001267127221 */ /* 0x000fe40000010000 */
[----:B------:R-:W-:Y:S02]  /*2670*/  FADD.FTZ R15, R104, R15 ;  /* 0x0000000f680f7221 */ /* 0x000fe40000010000 */
[----:B-1----:R-:W-:-:S05]  /*2680*/  @P1 FADD R32, R35, R32 ;  /* 0x0000002023201221 */ /* 0x002fca0000000000 */
[----:B------:R-:W1:Y:S02]  /*2690*/  SHFL.DOWN P1, R37, R32, 0x4, 0x1f ;  /* 0x08801f0020257f89 */ /* 0x000e640000020000 */
        /* <DEDUP_REMOVED lines=12> */
[----:B------:R1:W-:Y:S04]  /*2760*/  @!P1 STS [0x604], R39 ;  /* 0x00060427ff009388 */ /* 0x0003e80000000800 */
[----:B------:R-:W-:Y:S06]  /*2770*/  BAR.SYNC.DEFER_BLOCKING 0x0 ;  /* 0x0000000000007b1d */ /* 0x000fec0000010000 */
[----:B------:R-:W-:Y:S05]  /*2780*/  @P0 BRA `(.L_x_8283) ;  /* 0x0000005000000947 */ /* 0x000fea0003800000 */
[----:B-1----:R-:W-:Y:S02]  /*2790*/  ISETP.NE.AND P0, PT, R42, c[0x0][0x174], PT ;  /* 0x00005d002a007a0c */ /* 0x002fe40003f05270 */
[----:B------:R-:W-:-:S11]  /*27a0*/  SHF.L.U32 R2, R5, 0x2, RZ ;  /* 0x0000000205027819 */ /* 0x000fd600000006ff */
[----:B------:R-:W1:Y:S02]  /*27b0*/  @P0 LDS R0, [R2+0x18b8] ;  /* 0x0018b80002000984 */ /* 0x000e640000000800 */
[----:B-1----:R-:W-:-:S05]  /*27c0*/  @P0 FADD.FTZ R39, R39, R0 ;  /* 0x0000000027270221 */ /* 0x002fca0000010000 */
[----:B------:R1:W-:Y:S02]  /*27d0*/  STS [R2+0x18b8], R39 ;  /* 0x0018b82702007388 */ /* 0x0003e40000000800 */
.L_x_8283:
[----:B-1----:R-:W-:Y:S05]  /*27e0*/  BSYNC B0 ;  /* 0x0000000000007941 */ /* 0x002fea0003800000 */
.L_x_8282:
[----:B------:R-:W-:Y:S02]  /*27f0*/  IADD3 R5, R5, 0x1, RZ ;  /* 0x0000000105057810 */ /* 0x000fe40007ffe0ff */
[----:B------:R-:W-:Y:S02]  /*2800*/  IADD3 R4, P1, R4, 0x1, RZ ;  /* 0x0000000104047810 */ /* 0x000fe40007f3e0ff */
[----:B------:R-:W-:-:S03]  /*2810*/  ISETP.GE.AND P0, PT, R5, c[0x0][0x16c], PT ;  /* 0x00005b0005007a0c */ /* 0x000fc60003f06270 */
[----:B------:R-:W-:-:S10]  /*2820*/  IMAD.X R3, RZ, RZ, R3, P1 ;  /* 0x000000ffff037224 */ /* 0x000fd400008e0603 */
[----:B------:R-:W-:Y:S01]  /*2830*/  @P0 CALL.REL.NOINC `(.L_x_8271) ;  /* 0x0000001000000944 */ /* 0x000fe20003c00000 */
[----:B------:R-:W-:Y:S05]  /*2840*/  BRA `(.L_x_8284) ;  /* 0xffffea1000007947 */ /* 0x000fea000383ffff */
.L_x_8271:
        /* <DEDUP_REMOVED lines=8> */
[----:B------:R-:W-:-:S03]  /*28d0*/  IMAD R9, R57, c[0x0][0x2dc], R6 ;  /* 0x0000b70039097a24 */ /* 0x000fc600078e0206 */
[----:B------:R-:W-:Y:S02]  /*28e0*/  IADD3.X R12, R25, -0x1, RZ, P2, !PT ;  /* 0xffffffff190c7810 */ /* 0x000fe400017fe4ff */
[----:B------:R-:W-:-:S05]  /*28f0*/  IADD3 R3, R3, R9, RZ ;  /* 0x0000000903037210 */ /* 0x000fca0007ffe0ff */
[----:B------:R-:W-:Y:S01]  /*2900*/  IMAD.WIDE.U32 R2, R96, c[0x0][0x2e0], R2 ;  /* 0x0000b80060027a25 */ /* 0x000fe200078e0002 */
[----:B------:R1:W-:Y:S01]  /*2910*/  STS.64 [R45.X8], R4 ;  /* 0x000000042d007388 */ /* 0x0003e20000008a00 */
[----:B------:R-:W-:-:S06]  /*2920*/  NOP ;  /* 0x0000000000007918 */ /* 0x000fcc0000000000 */
[----:B------:R-:W-:Y:S04]  /*2930*/  LDS.U16 R11, [R24] ;  /* 0x00000000180b7984 */ /* 0x000fe80000000400 */
[----:B------:R-:W-:Y:S01]  /*2940*/  LDS.U16 R13, [R24+0x40] ;  /* 0x00004000180d7984 */ /* 0x000fe20000000400 */
[----:B-1----:R-:W-:Y:S01]  /*2950*/  IMAD R5, R93, c[0x0][0x2e0], RZ ;  /* 0x0000b8005d057a24 */ /* 0x002fe200078e02ff */
[----:B------:R-:W-:Y:S02]  /*2960*/  IADD3 R4, P5, R10, c[0x0][0x330], RZ ;  /* 0x0000cc000a047a10 */ /* 0x000fe40007fbe0ff */
[----:B------:R-:W-:Y:S01]  /*2970*/  LDS.U16 R21, [R24+0x80] ;  /* 0x0000800018157984 */ /* 0x000fe20000000400 */
[----:B------:R-:W-:Y:S01]  /*2980*/  IMAD R7, R96, c[0x0][0x2e4], R5 ;  /* 0x0000b90060077a24 */ /* 0x000fe200078e0205 */
[----:B------:R-:W-:-:S02]  /*2990*/  IADD3 R5, P1, R19, R2, RZ ;  /* 0x0000000213057210 */ /* 0x000fc40007f3e0ff */
[----:B------:R-:W-:Y:S02]  /*29a0*/  LDS.U16 R23, [R24+0xc0] ;  /* 0x0000c00018177984 */ /* 0x000fe40000000400 */
[----:B------:R-:W-:Y:S02]  /*29b0*/  IADD3.X R3, R14, R7, R3, P1, !PT ;  /* 0x000000070e037210 */ /* 0x000fe40000ffe403 */
[----:B------:R-:W-:Y:S04]  /*29c0*/  @!P0 STS [0x100], R26 ;  /* 0x0001001aff008388 */ /* 0x000fe80000000800 */
[----:B------:R-:W-:Y:S01]  /*29d0*/  BAR.SYNC.DEFER_BLOCKING 0x0 ;  /* 0x0000000000007b1d */ /* 0x000fe20000010000 */
[----:B------:R-:W-:-:S05]  /*29e0*/  LEA R4, P6, R5, R4, 0x1 ;  /* 0x0000000405047211 */ /* 0x000fca00078c08ff */
[----:B------:R-:W1:Y:S02]  /*29f0*/  LDS R0, [0x100] ;  /* 0x00010000ff007984 */ /* 0x000e640000000800 */
[-C--:B-1----:R-:W-:Y:S02]  /*2a00*/  ISETP.GE.AND P4, PT, R66, R0.reuse, PT ;  /* 0x000000004200720c */ /* 0x082fe40003f86270 */
[-C--:B------:R-:W-:Y:S02]  /*2a10*/  ISETP.GE.AND P3, PT, R31, R0.reuse, PT ;  /* 0x000000001f00720c */ /* 0x080fe40003f66270 */
[-C--:B------:R-:W-:Y:S02]  /*2a20*/  ISETP.GE.AND P2, PT, R41, R0.reuse, PT ;  /* 0x000000002900720c */ /* 0x080fe40003f46270 */
[----:B------:R-:W-:Y:S02]  /*2a30*/  ISETP.GE.AND P1, PT, R29, R0, PT ;  /* 0x000000001d00720c */ /* 0x000fe40003f26270 */
[----:B------:R-:W-:-:S02]  /*2a40*/  IADD3.X R0, R12, c[0x0][0x334], RZ, P5, !PT ;  /* 0x0000cd000c007a10 */ /* 0x000fc40002ffe4ff */
[----:B------:R-:W-:Y:S02]  /*2a50*/  IADD3 R2, P5, R66, R28, RZ ;  /* 0x0000001c42027210 */ /* 0x000fe40007fbe0ff */
[----:B------:R-:W-:Y:S02]  /*2a60*/  LEA.HI.X R5, R5, R0, R3, 0x1, P6 ;  /* 0x0000000005057211 */ /* 0x000fe400030f0c03 */
        /* <DEDUP_REMOVED lines=11> */
.L_x_8286:
[----:B------:R-:W-:Y:S05]  /*2b20*/  BSYNC B0 ;  /* 0x0000000000007941 */ /* 0x000fea0003800000 */
.L_x_8285:
[----:B------:R-:W-:Y:S01]  /*2b30*/  @!P3 STG.E.U16 [R4.64+0x40], R21 ;  /* 0x000040150400b986 */ /* 0x000fe2000c101504 */
[----:B------:R-:W-:Y:S01]  /*2b40*/  F2FP.BF16.PACK_AB R6, R16, R15 ;  /* 0x0000000f1006723e */ /* 0x000fe200000010ff */
[----:B------:R-:W-:Y:S01]  /*2b50*/  FADD.FTZ R15, R15, R92 ;  /* 0x0000005c0f0f7221 */ /* 0x000fe20000010000 */
[----:B------:R-:W-:Y:S01]  /*2b60*/  F2FP.BF16.PACK_AB R7, R18, R17 ;  /* 0x000000111207723e */ /* 0x000fe200000010ff */
[----:B------:R-:W-:Y:S01]  /*2b70*/  @!P2 STG.E.U16 [R4.64], R13 ;  /* 0x0000000d0400a986 */ /* 0x000fe2000c101504 */
[----:B-1----:R-:W-:Y:S01]  /*2b80*/  IMAD R8, R55, c[0x0][0x2f8], RZ ;  /* 0x0000be0037087a24 */ /* 0x002fe200078e02ff */
[----:B------:R-:W-:Y:S01]  /*2b90*/  BSSY B0, `(.L_x_8287) ;  /* 0x000001d000007945 */ /* 0x000fe20003800000 */
[----:B------:R-:W-:Y:S01]  /*2ba0*/  FADD.FTZ R16, R15, R16 ;  /* 0x000000100f107221 */ /* 0x000fe20000010000 */
[----:B------:R1:W-:Y:S03]  /*2bb0*/  @!P1 STG.E.U16 [R4.64+0x80], R23 ;  /* 0x0000801704009986 */ /* 0x0003e6000c101504 */
[----:B------:R-:W-:Y:S01]  /*2bc0*/  FADD.FTZ R17, R16, R17 ;  /* 0x0000001110117221 */ /* 0x000fe20000010000 */
[----:B------:R-:W-:Y:S03]  /*2bd0*/  BAR.SYNC.DEFER_BLOCKING 0x0 ;  /* 0x0000000000007b1d */ /* 0x000fe60000010000 */
[----:B------:R-:W-:-:S02]  /*2be0*/  FADD.FTZ R92, R17, R18 ;  /* 0x00000012115c7221 */ /* 0x000fc40000010000 */
[----:B-1----:R-:W-:Y:S01]  /*2bf0*/  IMAD.WIDE.U32 R4, R57, c[0x0][0x2f8], RZ ;  /* 0x0000be0039047a25 */ /* 0x002fe200078e00ff */
[----:B------:R1:W-:Y:S01]  /*2c00*/  STS.64 [R45.X8], R6 ;  /* 0x000000062d007388 */ /* 0x0003e20000008a00 */
[----:B------:R-:W-:-:S06]  /*2c10*/  NOP ;  /* 0x0000000000007918 */ /* 0x000fcc0000000000 */
[----:B------:R-:W-:Y:S04]  /*2c20*/  LDS.U16 R9, [R24] ;  /* 0x0000000018097984 */ /* 0x000fe80000000400 */
[----:B------:R-:W-:Y:S01]  /*2c30*/  LDS.U16 R11, [R24+0x40] ;  /* 0x00004000180b7984 */ /* 0x000fe20000000400 */
[----:B-1----:R-:W-:-:S03]  /*2c40*/  IMAD R7, R57, c[0x0][0x2fc], R8 ;  /* 0x0000bf0039077a24 */ /* 0x002fc600078e0208 */
[----:B------:R-:W-:Y:S01]  /*2c50*/  LDS.U16 R25, [R24+0x80] ;  /* 0x0000800018197984 */ /* 0x000fe20000000400 */
[----:B------:R-:W-:-:S03]  /*2c60*/  IMAD.IADD R13, R5, 0x1, R7 ;  /* 0x00000001050d7824 */ /* 0x000fc600078e0207 */
[----:B------:R-:W-:Y:S04]  /*2c70*/  LDS.U16 R27, [R24+0xc0] ;  /* 0x0000c000181b7984 */ /* 0x000fe80000000400 */
[----:B------:R-:W-:Y:S04]  /*2c80*/  @!P0 STS [0x100], R26 ;  /* 0x0001001aff008388 */ /* 0x000fe80000000800 */
[----:B------:R-:W-:Y:S06]  /*2c90*/  BAR.SYNC.DEFER_BLOCKING 0x0 ;  /* 0x0000000000007b1d */ /* 0x000fec0000010000 */
[----:B------:R-:W1:Y:S02]  /*2ca0*/  LDS R0, [0x100] ;  /* 0x00010000ff007984 */ /* 0x000e640000000800 */
[----:B-1----:R-:W-:-:S13]  /*2cb0*/  ISETP.GE.AND P0, PT, R66, R0, PT ;  /* 0x000000004200720c */ /* 0x002fda0003f06270 */
        /* <DEDUP_REMOVED lines=10> */
.L_x_8288:
[----:B------:R-:W-:Y:S05]  /*2d60*/  BSYNC B0 ;  /* 0x0000000000007941 */ /* 0x000fea0003800000 */
.L_x_8287:
[----:B------:R-:W-:Y:S01]  /*2d70*/  MOV R2, R4 ;  /* 0x0000000400027202 */ /* 0x000fe20000000f00 */
[----:B------:R-:W-:Y:S01]  /*2d80*/  IMAD.MOV.U32 R3, RZ, RZ, R13 ;  /* 0x000000ffff037224 */ /* 0x000fe200078e000d */
[----:B------:R-:W-:Y:S01]  /*2d90*/  IADD3 R4, P4, R10, c[0x0][0x340], RZ ;  /* 0x0000d0000a047a10 */ /* 0x000fe20007f9e0ff */
[----:B------:R-:W-:Y:S01]  /*2da0*/  IMAD R5, R93, c[0x0][0x300], RZ ;  /* 0x0000c0005d057a24 */ /* 0x000fe200078e02ff */
[-C--:B------:R-:W-:Y:S01]  /*2db0*/  ISETP.GE.AND P0, PT, R41, R0.reuse, PT ;  /* 0x000000002900720c */ /* 0x080fe20003f06270 */
[C---:B------:R-:W-:Y:S01]  /*2dc0*/  IMAD.WIDE.U32 R2, R96.reuse, c[0x0][0x300], R2 ;  /* 0x0000c00060027a25 */ /* 0x040fe200078e0002 */
[-C--:B------:R-:W-:Y:S02]  /*2dd0*/  ISETP.GE.AND P1, PT, R31, R0.reuse, PT ;  /* 0x000000001f00720c */ /* 0x080fe40003f26270 */
[----:B------:R-:W-:Y:S01]  /*2de0*/  ISETP.GE.AND P2, PT, R29, R0, PT ;  /* 0x000000001d00720c */ /* 0x000fe20003f46270 */
[----:B------:R-:W-:Y:S01]  /*2df0*/  IMAD R5, R96, c[0x0][0x304], R5 ;  /* 0x0000c10060057a24 */ /* 0x000fe200078e0205 */
[----:B------:R-:W-:-:S02]  /*2e00*/  IADD3 R19, P3, R19, R2, RZ ;  /* 0x0000000213137210 */ /* 0x000fc40007f7e0ff */
[----:B------:R-:W-:Y:S02]  /*2e10*/  ISETP.GT.AND P5, PT, R42, 0x1, PT ;  /* 0x000000012a00780c */ /* 0x000fe40003fa4270 */
[----:B------:R-:W-:Y:S02]  /*2e20*/  IADD3.X R3, R14, R5, R3, P3, !PT ;  /* 0x000000050e037210 */ /* 0x000fe40001ffe403 */
[----:B------:R-:W-:Y:S02]  /*2e30*/  IADD3.X R0, R12, c[0x0][0x344], RZ, P4, !PT ;  /* 0x0000d1000c007a10 */ /* 0x000fe400027fe4ff */
[C---:B------:R-:W-:Y:S02]  /*2e40*/  LEA R2, P3, R19.reuse, R4, 0x1 ;  /* 0x0000000413027211 */ /* 0x040fe400078608ff */
[----:B------:R-:W-:Y:S02]  /*2e50*/  IADD3 R56, P4, R56, -0x100, RZ ;  /* 0xffffff0038387810 */ /* 0x000fe40007f9e0ff */
[----:B------:R-:W-:-:S02]  /*2e60*/  LEA.HI.X R3, R19, R0, R3, 0x1, P3 ;  /* 0x0000000013037211 */ /* 0x000fc400018f0c03 */
[----:B------:R-:W-:Y:S02]  /*2e70*/  IADD3 R52, P3, R52, -0x100, RZ ;  /* 0xffffff0034347810 */ /* 0x000fe40007f7e0ff */
[----:B------:R-:W-:Y:S01]  /*2e80*/  IADD3 R40, R40, -0x80, RZ ;  /* 0xffffff8028287810 */ /* 0x000fe20007ffe0ff */
[----:B------:R1:W-:Y:S01]  /*2e90*/  @!P0 STG.E.U16 [R2.64], R11 ;  /* 0x0000000b02008986 */ /* 0x0003e2000c101504 */
[----:B------:R-:W-:Y:S02]  /*2ea0*/  IADD3 R48, P0, R48, -0x100, RZ ;  /* 0xffffff0030307810 */ /* 0x000fe40007f1e0ff */
[----:B------:R-:W-:Y:S01]  /*2eb0*/  IADD3 R42, R42, -0x1, RZ ;  /* 0xffffffff2a2a7810 */ /* 0x000fe20007ffe0ff */
[----:B------:R1:W-:Y:S01]  /*2ec0*/  @!P1 STG.E.U16 [R2.64+0x40], R25 ;  /* 0x0000401902009986 */ /* 0x0003e2000c101504 */
[----:B------:R-:W-:Y:S02]  /*2ed0*/  IADD3 R46, P1, R46, -0x100, RZ ;  /* 0xffffff002e2e7810 */ /* 0x000fe40007f3e0ff */
[----:B------:R-:W-:Y:S01]  /*2ee0*/  IADD3.X R47, R47, -0x1, RZ, P0, !PT ;  /* 0xffffffff2f2f7810 */ /* 0x000fe200007fe4ff */
[----:B------:R1:W-:Y:S01]  /*2ef0*/  @!P2 STG.E.U16 [R2.64+0x80], R27 ;  /* 0x0000801b0200a986 */ /* 0x0003e2000c101504 */
[----:B------:R-:W-:-:S02]  /*2f00*/  IADD3 R90, P2, R90, -0x100, RZ ;  /* 0xffffff005a5a7810 */ /* 0x000fc40007f5e0ff */
[----:B------:R-:W-:Y:S02]  /*2f10*/  IADD3.X R44, R44, -0x1, RZ, P1, !PT ;  /* 0xffffffff2c2c7810 */ /* 0x000fe40000ffe4ff */
[----:B------:R-:W-:Y:S02]  /*2f20*/  IADD3.X R86, R86, -0x1, RZ, P2, !PT ;  /* 0xffffffff56567810 */ /* 0x000fe400017fe4ff */
[----:B------:R-:W-:Y:S02]  /*2f30*/  IADD3.X R50, R50, -0x1, RZ, P3, !PT ;  /* 0xffffffff32327810 */ /* 0x000fe40001ffe4ff */
[----:B------:R-:W-:Y:S01]  /*2f40*/  IADD3.X R54, R54, -0x1, RZ, P4, !PT ;  /* 0xffffffff36367810 */ /* 0x000fe200027fe4ff */
[----:B------:R-:W-:Y:S01]  /*2f50*/  @!P5 CALL.REL.NOINC `(.L_x_8270) ;  /* 0x000000100000d944 */ /* 0x000fe20003c00000 */
[----:B------:R-:W-:Y:S05]  /*2f60*/  BRA `(.L_x_8289) ;  /* 0xffffd97000007947 */ /* 0x000fea000383ffff */
.L_x_8270:
[----:B------:R-:W-:Y:S02]  /*2f70*/  ISETP.NE.U32.AND P0, PT, RZ, c[0x0][0x328], PT ;  /* 0x0000ca00ff007a0c */ /* 0x000fe40003f05070 */
[----:B------:R-:W-:Y:S02]  /*2f80*/  ISETP.NE.U32.AND P2, PT, RZ, c[0x0][0x348], PT ;  /* 0x0000d200ff007a0c */ /* 0x000fe40003f45070 */
[----:B------:R-:W-:-:S02]  /*2f90*/  ISETP.NE.AND.EX P1, PT, RZ, c[0x0][0x32c], PT, P0 ;  /* 0x0000cb00ff007a0c */ /* 0x000fc40003f25300 */
[----:B------:R-:W-:-:S11]  /*2fa0*/  ISETP.NE.AND.EX P0, PT, RZ, c[0x0][0x34c], PT, P2 ;  /* 0x0000d300ff007a0c */ /* 0x000fd60003f05320 */
[----:B------:R-:W-:Y:S05]  /*2fb0*/  @!P1 BRA `(.L_x_8290) ;  /* 0x0000014000009947 */ /* 0x000fea0003800000 */
[----:B-1----:R-:W1:Y:S01]  /*2fc0*/  SHFL.DOWN P1, R3, R94, 0x1, 0x1f ;  /* 0x08201f005e037f89 */ /* 0x002e620000020000 */
[----:B------:R-:W-:Y:S03]  /*2fd0*/  BSSY B0, `(.L_x_8290) ;  /* 0x0000012000007945 */ /* 0x000fe60003800000 */
[----:B------:R-:W3:Y:S01]  /*2fe0*/  S2R R4, SR_LANEID ;  /* 0x0000000000047919 */ /* 0x000ee20000000000 */
[----:B-1----:R-:W-:Y:S01]  /*2ff0*/  @P1 FADD R3, R3, R94 ;  /* 0x0000005e03031221 */ /* 0x002fe20000000000 */
[----:B---3--:R-:W-:-:S04]  /*3000*/  ISETP.NE.AND P2, PT, R4, RZ, PT ;  /* 0x000000ff0400720c */ /* 0x008fc80003f45270 */
[----:B------:R-:W1:Y:S04]  /*3010*/  SHFL.DOWN P1, R0, R3, 0x2, 0x1f ;  /* 0x08401f0003007f89 */ /* 0x000e680000020000 */
[----:B------:R-:W3:Y:S01]  /*3020*/  S2R R4, SR_TID.X ;  /* 0x0000000000047919 */ /* 0x000ee20000002100 */
        /* <DEDUP_REMOVED lines=12> */
.L_x_8291:
[----:B-1----:R-:W-:Y:S05]  /*30f0*/  BSYNC B0 ;  /* 0x0000000000007941 */ /* 0x002fea0003800000 */
.L_x_8290:
[----:B------:R-:W-:Y:S01]  /*3100*/  BSSY B0, `(.L_x_8292) ;  /* 0x0000018000007945 */ /* 0x000fe20003800000 */
[----:B------:R-:W-:Y:S05]  /*3110*/  @!P0 BRA `(.L_x_8293) ;  /* 0x0000015000008947 */ /* 0x000fea0003800000 */
[----:B------:R-:W-:Y:S06]  /*3120*/  BAR.SYNC.DEFER_BLOCKING 0x0 ;  /* 0x0000000000007b1d */ /* 0x000fec0000010000 */
[----:B-1----:R-:W1:Y:S04]  /*3130*/  SHFL.DOWN P0, R3, R92, 0x1, 0x1f ;  /* 0x08201f005c037f89 */ /* 0x002e680000000000 */
[----:B------:R-:W3:Y:S04]  /*3140*/  S2R R4, SR_LANEID ;  /* 0x0000000000047919 */ /* 0x000ee80000000000 */
[----:B------:R-:W4:Y:S01]  /*3150*/  S2R R9, SR_TID.X ;  /* 0x0000000000097919 */ /* 0x000f220000002100 */
[----:B-1----:R-:W-:Y:S01]  /*3160*/  @P0 FADD R3, R3, R92 ;  /* 0x0000005c03030221 */ /* 0x002fe20000000000 */
[----:B---3--:R-:W-:-:S04]  /*3170*/  ISETP.NE.AND P1, PT, R4, RZ, PT ;  /* 0x000000ff0400720c */ /* 0x008fc80003f25270 */
        /* <DEDUP_REMOVED lines=15> */
.L_x_8293:
[----:B-1----:R-:W1:Y:S02]  /*3270*/  S2R R9, SR_TID.X ;  /* 0x0000000000097919 */ /* 0x002e640000002100 */
.L_x_8294:
[----:B-1----:R-:W-:Y:S05]  /*3280*/  BSYNC B0 ;  /* 0x0000000000007941 */ /* 0x002fea0003800000 */
.L_x_8292:
[----:B------:R-:W-:-:S13]  /*3290*/  ISETP.GE.AND P0, PT, R9, c[0x0][0x16c], PT ;  /* 0x00005b0009007a0c */ /* 0x000fda0003f06270 */
[----:B------:R-:W-:Y:S05]  /*32a0*/  @P0 EXIT ;  /* 0x000000000000094d */ /* 0x000fea0003800000 */
[----:B------:R-:W-:Y:S02]  /*32b0*/  IMAD R93, R93, c[0x0][0x288], RZ ;  /* 0x0000a2005d5d7a24 */ /* 0x000fe400078e02ff */
[----:B------:R-:W-:-:S04]  /*32c0*/  IMAD.WIDE.U32 R2, R96, c[0x0][0x288], RZ ;  /* 0x0000a20060027a25 */ /* 0x000fc800078e00ff */
[----:B------:R-:W-:-:S04]  /*32d0*/  IMAD R13, R96, c[0x0][0x28c], R93 ;  /* 0x0000a300600d7a24 */ /* 0x000fc800078e025d */
[----:B------:R-:W-:Y:S02]  /*32e0*/  IMAD.IADD R13, R3, 0x1, R13 ;  /* 0x00000001030d7824 */ /* 0x000fe400078e020d */
.L_x_8295:
[----:B-1----:R1:W3:Y:S01]  /*32f0*/  LDS R11, [R9.X4+0x18b8] ;  /* 0x0018b800090b7984 */ /* 0x0022e20000004800 */
        /* <DEDUP_REMOVED lines=12> */
[----:B---3--:R1:W-:Y:S10]  /*33c0*/  RED.E.ADD.F32.FTZ.RN.STRONG.GPU [R6.64], R11 ;  /* 0x0000000b0600798e */ /* 0x0083f4000c10e784 */
[----:B------:R-:W-:Y:S05]  /*33d0*/  @!P0 BRA `(.L_x_8295) ;  /* 0xffffff1000008947 */ /* 0x000fea000383ffff */
[----:B------:R-:W-:Y:S05]  /*33e0*/  EXIT ;  /* 0x000000000000794d */ /* 0x000fea0003800000 */
.L_x_8296:
        /* <DEDUP_REMOVED lines=9> */
.L_x_9144:


//--------------------- .text._Z25selective_scan_bwd_kernelI32Selective_Scan_bwd_kernel_traitsILi32ELi4ELb0ELb1ELb1ELb0ELb1EN3c108BFloat16EfEEv12SSMParamsBwd --------------------------
	.section	.text._Z25selective_scan_bwd_kernelI32Selective_Scan_bwd_kernel_traitsILi32ELi4ELb0ELb1ELb1ELb0ELb1EN3c108BFloat16EfEEv12SSMParamsBwd,"ax",@progbits
	.sectioninfo	@"SHI_REGISTERS=128"
	.align	128
        .global         _Z25selective_scan_bwd_kernelI32Selective_Scan_bwd_kernel_traitsILi32ELi4ELb0ELb1ELb1ELb0ELb1EN3c108BFloat16EfEEv12SSMParamsBwd
        .type           _Z25selective_scan_bwd_kernelI32Selective_Scan_bwd_kernel_traitsILi32ELi4ELb0ELb1ELb1ELb0ELb1EN3c108BFloat16EfEEv12SSMParamsBwd,@function
        .size           _Z25selective_scan_bwd_kernelI32Selective_Scan_bwd_kernel_traitsILi32ELi4ELb0ELb1ELb1ELb0ELb1EN3c108BFloat16EfEEv12SSMParamsBwd,(.L_x_9145 - _Z25selective_scan_bwd_kernelI32Selective_Scan_bwd_kernel_traitsILi32ELi4ELb0ELb1ELb1ELb0ELb1EN3c108BFloat16EfEEv12SSMParamsBwd)
        .other          _Z25selective_scan_bwd_kernelI32Selective_Scan_bwd_kernel_traitsILi32ELi4ELb0ELb1ELb1ELb0ELb1EN3c108BFloat16EfEEv12SSMParamsBwd,@"STO_CUDA_ENTRY STV_DEFAULT"
_Z25selective_scan_bwd_kernelI32Selective_Scan_bwd_kernel_traitsILi32ELi4ELb0ELb1ELb1ELb0ELb1EN3c108BFloat16EfEEv12SSMParamsBwd:
.text._Z25selective_scan_bwd_kernelI32Selective_Scan_bwd_kernel_traitsILi32ELi4ELb0ELb1ELb1ELb0ELb1EN3c108BFloat16EfEEv12SSMParamsBwd:
        /* <DEDUP_REMOVED lines=33> */
[----:B--2---:R-:W-:Y:S01]  /*0210*/  IMAD.MOV.U32 R6, RZ, RZ, RZ ;  /* 0x000000ffff067224 */ /* 0x004fe200078e00ff */
[----:B------:R-:W-:Y:S01]  /*0220*/  CS2R R56, SRZ ;  /* 0x0000000000387805 */ /* 0x000fe2000001ff00 */
[----:B-1----:R-:W-:Y:S01]  /*0230*/  IMAD.WIDE.U32 R4, R95, c[0x0][0x1e0], RZ ;  /* 0x000078005f047a25 */ /* 0x002fe200078e00ff */
[----:B------:R-:W-:-:S03]  /*0240*/  HFMA2.MMA R91, -RZ, RZ, 0, 0 ;  /* 0x00000000ff5b7435 */ /* 0x000fc600000001ff */
[----:B------:R-:W-:Y:S01]  /*0250*/  IMAD.IADD R5, R5, 0x1, R13 ;  /* 0x0000000105057824 */ /* 0x000fe200078e020d */
[----:B------:R-:W-:Y:S01]  /*0260*/  MOV R13, c[0x0][0x174] ;  /* 0x00005d00000d7a02 */ /* 0x000fe20000000f00 */
[--C-:B---3--:R-:W-:Y:S02]  /*0270*/  IMAD.MOV R8, RZ, RZ, -R7.reuse ;  /* 0x000000ffff087224 */ /* 0x108fe400078e0a07 */
[----:B------:R-:W-:Y:S01]  /*0280*/  IMAD R15, R95, c[0x0][0x194], R14 ;  /* 0x000065005f0f7a24 */ /* 0x000fe200078e020e */
        /* <DEDUP_REMOVED lines=14> */
[----:B------:R-:W-:Y:S02]  /*0370*/  IMAD R11, R95, c[0x0][0x27c], R12 ;  /* 0x00009f005f0b7a24 */ /* 0x000fe400078e020c */
[----:B------:R-:W-:-:S03]  /*0380*/  IMAD.WIDE.U32 R2, R98, c[0x0][0x1d8], R2 ;  /* 0x0000760062027a25 */ /* 0x000fc600078e0002 */
[----:B------:R-:W-:Y:S01]  /*0390*/  IADD3 R7, R7, R11, RZ ;  /* 0x0000000b07077210 */ /* 0x000fe20007ffe0ff */
[----:B------:R-:W-:Y:S01]  /*03a0*/  IMAD.IADD R9, R9, 0x1, R15 ;  /* 0x0000000109097824 */ /* 0x000fe200078e020f */
[----:B------:R-:W-:Y:S01]  /*03b0*/  SHF.R.S32.HI R15, RZ, 0x1f, R13 ;  /* 0x0000001fff0f7819 */ /* 0x000fe2000001140d */
[----:B------:R-:W-:Y:S02]  /*03c0*/  IMAD R21, R97, c[0x0][0x280], RZ ;  /* 0x0000a00061157a24 */ /* 0x000fe400078e02ff */
[----:B------:R-:W-:Y:S01]  /*03d0*/  @!P4 IMAD.IADD R0, R0, 0x1, -R17 ;  /* 0x000000010000c824 */ /* 0x000fe200078e0a11 */
[----:B------:R-:W-:Y:S01]  /*03e0*/  @!P4 IADD3 R92, R92, 0x1, RZ ;  /* 0x000000015c5cc810 */ /* 0x000fe20007ffe0ff */
[----:B------:R-:W-:-:S03]  /*03f0*/  IMAD.WIDE.U32 R4, R98, c[0x0][0x1e8], R4 ;  /* 0x00007a0062047a25 */ /* 0x000fc600078e0004 */
[----:B------:R-:W-:Y:S01]  /*0400*/  ISETP.GE.U32.AND P2, PT, R0, R17, PT ;  /* 0x000000110000720c */ /* 0x000fe20003f46070 */
[----:B------:R-:W-:Y:S01]  /*0410*/  IMAD R17, R97, c[0x0][0x1d8], RZ ;  /* 0x0000760061117a24 */ /* 0x000fe200078e02ff */
[----:B------:R-:W-:Y:S01]  /*0420*/  IADD3 R51, P4, R13, R4, RZ ;  /* 0x000000040d337210 */ /* 0x000fe20007f9e0ff */
[----:B------:R-:W-:-:S04]  /*0430*/  IMAD.WIDE.U32 R6, R98, c[0x0][0x280], R6 ;  /* 0x0000a00062067a25 */ /* 0x000fc800078e0006 */
[C---:B------:R-:W-:Y:S01]  /*0440*/  IMAD R17, R98.reuse, c[0x0][0x1dc], R17 ;  /* 0x0000770062117a24 */ /* 0x040fe200078e0211 */
[----:B------:R-:W-:Y:S01]  /*0450*/  IADD3 R48, P5, R13, R6, RZ ;  /* 0x000000060d307210 */ /* 0x000fe20007fbe0ff */
[C---:B------:R-:W-:Y:S02]  /*0460*/  IMAD R19, R98.reuse, c[0x0][0x1ec], R19 ;  /* 0x00007b0062137a24 */ /* 0x040fe400078e0213 */
[----:B------:R-:W-:Y:S02]  /*0470*/  IMAD R21, R98, c[0x0][0x284], R21 ;  /* 0x0000a10062157a24 */ /* 0x000fe400078e0215 */
[----:B------:R-:W-:Y:S01]  /*0480*/  @P2 IADD3 R92, R92, 0x1, RZ ;  /* 0x000000015c5c2810 */ /* 0x000fe20007ffe0ff */
[----:B------:R-:W-:Y:S01]  /*0490*/  IMAD R0, R93, c[0x0][0x1b0], RZ ;  /* 0x00006c005d007a24 */ /* 0x000fe200078e02ff */
[----:B------:R-:W-:Y:S01]  /*04a0*/  IADD3 R87, P2, R13, R2, RZ ;  /* 0x000000020d577210 */ /* 0x000fe20007f5e0ff */
[----:B------:R-:W-:Y:S01]  /*04b0*/  IMAD.WIDE.U32 R10, R95, c[0x0][0x1b0], RZ ;  /* 0x00006c005f0a7a25 */ /* 0x000fe200078e00ff */
[----:B------:R-:W-:-:S02]  /*04c0*/  IADD3.X R4, R15, R5, R19, P4, !PT ;  /* 0x000000050f047210 */ /* 0x000fc400027fe413 */
[----:B------:R-:W-:Y:S01]  /*04d0*/  IADD3.X R2, R15, R3, R17, P2, !PT ;  /* 0x000000030f027210 */ /* 0x000fe200017fe411 */
[----:B------:R-:W-:Y:S01]  /*04e0*/  @!P1 IMAD.MOV R92, RZ, RZ, -R92 ;  /* 0x000000ffff5c9224 */ /* 0x000fe200078e0a5c */
[----:B------:R-:W-:Y:S01]  /*04f0*/  @!P0 LOP3.LUT R92, RZ, c[0x0][0x178], RZ, 0x33, !PT ;  /* 0x00005e00ff5c8a12 */ /* 0x000fe200078e33ff */
[----:B------:R-:W-:Y:S01]  /*0500*/  IMAD R23, R95, c[0x0][0x1b4], R0 ;  /* 0x00006d005f177a24 */ /* 0x000fe200078e0200 */
[C---:B------:R-:W-:Y:S01]  /*0510*/  LEA R89, P0, R87.reuse, c[0x0][0x240], 0x1 ;  /* 0x0000900057597a11 */ /* 0x040fe200078008ff */
[----:B------:R-:W-:Y:S01]  /*0520*/  IMAD.MOV.U32 R88, RZ, RZ, RZ ;  /* 0x000000ffff587224 */ /* 0x000fe200078e00ff */
[----:B------:R-:W-:Y:S01]  /*0530*/  SHF.R.S32.HI R90, RZ, 0x1f, R92 ;  /* 0x0000001fff5a7819 */ /* 0x000fe2000001145c */
[----:B------:R-:W-:Y:S01]  /*0540*/  IMAD.WIDE.U32 R8, R92, c[0x0][0x1a8], R8 ;  /* 0x00006a005c087a25 */ /* 0x000fe200078e0008 */
[----:B------:R-:W-:Y:S02]  /*0550*/  LEA.HI.X R87, R87, c[0x0][0x244], R2, 0x1, P0 ;  /* 0x0000910057577a11 */ /* 0x000fe400000f0c02 */
[----:B------:R-:W-:Y:S01]  /*0560*/  ISETP.NE.U32.AND P0, PT, RZ, c[0x0][0x260], PT ;  /* 0x00009800ff007a0c */ /* 0x000fe20003f05070 */
[----:B------:R-:W-:Y:S01]  /*0570*/  IMAD R3, R90, c[0x0][0x1a8], RZ ;  /* 0x00006a005a037a24 */ /* 0x000fe200078e02ff */
[----:B------:R-:W-:Y:S01]  /*0580*/  IADD3.X R7, R15, R7, R21, P5, !PT ;  /* 0x000000070f077210 */ /* 0x000fe20002ffe415 */
[----:B------:R-:W-:Y:S01]  /*0590*/  IMAD.IADD R11, R11, 0x1, R23 ;  /* 0x000000010b0b7824 */ /* 0x000fe200078e0217 */
[C---:B------:R-:W-:Y:S01]  /*05a0*/  LEA R50, P1, R51.reuse, c[0x0][0x248], 0x1 ;  /* 0x0000920033327a11 */ /* 0x040fe200078208ff */
[----:B------:R-:W-:Y:S01]  /*05b0*/  IMAD R3, R92, c[0x0][0x1ac], R3 ;  /* 0x00006b005c037a24 */ /* 0x000fe200078e0203 */
[----:B------:R-:W-:Y:S01]  /*05c0*/  LEA R49, P2, R48, c[0x0][0x308], 0x1 ;  /* 0x0000c20030317a11 */ /* 0x000fe200078408ff */
[----:B------:R-:W-:Y:S01]  /*05d0*/  IMAD R5, R90, c[0x0][0x1c8], RZ ;  /* 0x000072005a057a24 */ /* 0x000fe200078e02ff */
[----:B------:R-:W-:Y:S01]  /*05e0*/  ISETP.NE.AND.EX P0, PT, RZ, c[0x0][0x264], PT, P0 ;  /* 0x00009900ff007a0c */ /* 0x000fe20003f05300 */
[----:B------:R-:W-:Y:S01]  /*05f0*/  IMAD.WIDE.U32 R10, R92, c[0x0][0x1c8], R10 ;  /* 0x000072005c0a7a25 */ /* 0x000fe200078e000a */
        /* <DEDUP_REMOVED lines=9> */
[----:B------:R-:W-:Y:S01]  /*0690*/  IADD3 R46, P5, R13, R8, RZ ;  /* 0x000000080d2e7210 */ /* 0x000fe20007fbe0ff */
[----:B------:R-:W-:Y:S01]  /*06a0*/  @P0 IMAD.MOV.U32 R53, RZ, RZ, 0x8 ;  /* 0x00000008ff350424 */ /* 0x000fe200078e00ff */
[----:B------:R-:W-:Y:S01]  /*06b0*/  IADD3 R8, R9, R3, RZ ;  /* 0x0000000309087210 */ /* 0x000fe20007ffe0ff */
[----:B------:R-:W-:Y:S01]  /*06c0*/  @P0 IMAD R0, R0, c[0x0][0x174], RZ ;  /* 0x00005d0000000a24 */ /* 0x000fe200078e02ff */
[----:B------:R-:W-:-:S03]  /*06d0*/  IADD3 R13, P4, R13, R10, RZ ;  /* 0x0000000a0d0d7210 */ /* 0x000fc60007f9e0ff */
[C---:B------:R-:W-:Y:S01]  /*06e0*/  IMAD.X R3, R15.reuse, 0x1, R8, P5 ;  /* 0x000000010f037824 */ /* 0x040fe200028e0608 */
[----:B------:R-:W-:Y:S01]  /*06f0*/  LEA R47, P5, R46, c[0x0][0x228], 0x1 ;  /* 0x00008a002e2f7a11 */ /* 0x000fe200078a08ff */
[----:B------:R-:W-:Y:S01]  /*0700*/  @P0 IMAD R0, R0, c[0x0][0x16c], RZ ;  /* 0x00005b0000000a24 */ /* 0x000fe200078e02ff */
[----:B------:R-:W-:Y:S02]  /*0710*/  IADD3.X R2, R15, R2, RZ, P4, !PT ;  /* 0x000000020f027210 */ /* 0x000fe400027fe4ff */
        /* <DEDUP_REMOVED lines=11> */
[----:B------:R-:W-:Y:S01]  /*07d0*/  IMAD R3, R97, c[0x0][0x180], RZ ;  /* 0x0000600061037a24 */ /* 0x000fe200078e02ff */
[----:B------:R-:W-:Y:S01]  /*07e0*/  MOV R91, RZ ;  /* 0x000000ff005b7202 */ /* 0x000fe20000000f00 */
[----:B------:R-:W-:Y:S01]  /*07f0*/  IMAD.WIDE.U32 R58, R98, c[0x0][0x180], RZ ;  /* 0x00006000623a7a25 */ /* 0x000fe200078e00ff */
[----:B------:R-:W1:Y:S01]  /*0800*/  S2R R44, SR_LANEID ;  /* 0x00000000002c7919 */ /* 0x000e620000000000 */
[----:B------:R-:W-:-:S02]  /*0810*/  MOV R88, RZ ;  /* 0x000000ff00587202 */ /* 0x000fc40000000f00 */
[----:B------:R-:W-:Y:S02]  /*0820*/  IMAD R3, R98, c[0x0][0x184], R3 ;  /* 0x0000610062037a24 */ /* 0x000fe400078e0203 */
[----:B------:R-:W-:Y:S02]  /*0830*/  IMAD.MOV.U32 R42, RZ, RZ, c[0x0][0x174] ;  /* 0x00005d00ff2a7624 */ /* 0x000fe400078e00ff */
[----:B------:R-:W-:Y:S02]  /*0840*/  IMAD.MOV.U32 R41, RZ, RZ, RZ ;  /* 0x000000ffff297224 */ /* 0x000fe400078e00ff */
[----:B------:R-:W-:Y:S02]  /*0850*/  IMAD.IADD R29, R59, 0x1, R3 ;  /* 0x000000013b1d7824 */ /* 0x000fe400078e0203 */
        /* <DEDUP_REMOVED lines=8> */
.L_x_8321:
[----:B------:R-:W-:Y:S01]  /*08e0*/  BAR.SYNC.DEFER_BLOCKING 0x0 ;  /* 0x0000000000007b1d */ /* 0x000fe20000010000 */
[----:B------:R-:W-:Y:S02]  /*08f0*/  LEA R62, R42, 0xffffff80, 0x7 ;  /* 0xffffff802a3e7811 */ /* 0x000fe400078e38ff */
[----:B---3--:R-:W-:Y:S02]  /*0900*/  LEA R2, P4, R60, R89, 0x1 ;  /* 0x000000593c027211 */ /* 0x008fe400078808ff */
[----:B------:R-:W-:-:S02]  /*0910*/  IADD3 R27, -R62, c[0x0][0x168], RZ ;  /* 0x00005a003e1b7a10 */ /* 0x000fc40007ffe1ff */
[----:B----4-:R-:W-:Y:S02]  /*0920*/  PRMT R7, RZ, 0x7610, R7 ;  /* 0x00007610ff077816 */ /* 0x010fe40000000007 */
[-C--:B------:R-:W-:Y:S02]  /*0930*/  ISETP.GE.AND P0, PT, R60, R27.reuse, PT ;  /* 0x0000001b3c00720c */ /* 0x080fe40003f06270 */
[-C--:B------:R-:W-:Y:S02]  /*0940*/  ISETP.GE.AND P1, PT, R40, R27.reuse, PT ;  /* 0x0000001b2800720c */ /* 0x080fe40003f26270 */
[-C--:B------:R-:W-:Y:S02]  /*0950*/  ISETP.GE.AND P2, PT, R30, R27.reuse, PT ;  /* 0x0000001b1e00720c */ /* 0x080fe40003f46270 */
[----:B------:R-:W-:Y:S02]  /*0960*/  ISETP.GE.AND P3, PT, R28, R27, PT ;  /* 0x0000001b1c00720c */ /* 0x000fe40003f66270 */
[----:B------:R-:W-:-:S02]  /*0970*/  PRMT R9, RZ, 0x7610, R9 ;  /* 0x00007610ff097816 */ /* 0x000fc40000000009 */
[----:B------:R-:W-:Y:S02]  /*0980*/  PRMT R11, RZ, 0x7610, R11 ;  /* 0x00007610ff0b7816 */ /* 0x000fe4000000000b */
[----:B------:R-:W-:Y:S02]  /*0990*/  PRMT R13, RZ, 0x7610, R13 ;  /* 0x00007610ff0d7816 */ /* 0x000fe4000000000d */
[----:B------:R-:W-:-:S05]  /*09a0*/  LEA.HI.X R3, R60, R87, R61, 0x1, P4 ;  /* 0x000000573c037211 */ /* 0x000fca00020f0c3d */
[----:B0-2---:R0:W2:Y:S04]  /*09b0*/  @!P0 LDG.E.U16 R7, [R2.64] ;  /* 0x0000000402078981 */ /* 0x0050a8000c1e1500 */
[----:B------:R0:W3:Y:S04]  /*09c0*/  @!P1 LDG.E.U16 R9, [R2.64+0x40] ;  /* 0x0000400402099981 */ /* 0x0000e8000c1e1500 */
[----:B------:R0:W4:Y:S04]  /*09d0*/  @!P2 LDG.E.U16 R11, [R2.64+0x80] ;  /* 0x00008004020ba981 */ /* 0x000128000c1e1500 */
[----:B------:R0:W4:Y:S01]  /*09e0*/  @!P3 LDG.E.U16 R13, [R2.64+0xc0] ;  /* 0x0000c004020db981 */ /* 0x000122000c1e1500 */
[----:B------:R-:W-:Y:S01]  /*09f0*/  SHF.L.U32 R26, R44, 0x1, RZ ;  /* 0x000000012c1a7819 */ /* 0x000fe200000006ff */
[C---:B------:R-:W-:Y:S01]  /*0a00*/  IMAD.SHL.U32 R25, R60.reuse, 0x2, RZ ;  /* 0x000000023c197824 */ /* 0x040fe200078e00ff */
[----:B------:R-:W-:-:S02]  /*0a10*/  SHF.L.U64.HI R24, R60, 0x1, R61 ;  /* 0x000000013c187819 */ /* 0x000fc4000001023d */
[----:B------:R-:W-:Y:S02]  /*0a20*/  ISETP.GE.AND P1, PT, R40, R27, PT ;  /* 0x0000001b2800720c */ /* 0x000fe40003f26270 */
[----:B------:R-:W-:Y:S02]  /*0a30*/  IADD3 R4, P0, R50, R25, RZ ;  /* 0x0000001932047210 */ /* 0x000fe40007f1e0ff */
[-C--:B------:R-:W-:Y:S02]  /*0a40*/  ISETP.GE.AND P2, PT, R30, R27.reuse, PT ;  /* 0x0000001b1e00720c */ /* 0x080fe40003f46270 */
[----:B------:R-:W-:Y:S02]  /*0a50*/  IADD3.X R5, R51, R24, RZ, P0, !PT ;  /* 0x0000001833057210 */ /* 0x000fe400007fe4ff */
        /* <DEDUP_REMOVED lines=8> */
[----:B-1--4-:R1:W-:Y:S04]  /*0ae0*/  STS.U16 [R26+0x80], R11 ;  /* 0x0000800b1a007388 */ /* 0x0123e80000000400 */
        /* <DEDUP_REMOVED lines=8> */
[----:B------:R-:W-:-:S02]  /*0b70*/  LEA R8, P0, R60, R49, 0x1 ;  /* 0x000000313c087211 */ /* 0x000fc400078008ff */
[-C--:B------:R-:W-:Y:S02]  /*0b80*/  ISETP.GE.AND P1, PT, R40, R27.reuse, PT ;  /* 0x0000001b2800720c */ /* 0x080fe40003f26270 */
[C---:B0-----:R-:W-:Y:S02]  /*0b90*/  LEA.HI.X R9, R60.reuse, R48, R61, 0x1, P0 ;  /* 0x000000303c097211 */ /* 0x041fe400000f0c3d */
        /* <DEDUP_REMOVED lines=26> */
[----:B------:R-:W-:Y:S02]  /*0d40*/  IMAD.MOV.U32 R0, RZ, RZ, c[0x0][0x174] ;  /* 0x00005d00ff007624 */ /* 0x000fe400078e00ff */
[----:B------:R-:W-:Y:S02]  /*0d50*/  IMAD.IADD R5, R5, 0x1, R13 ;  /* 0x0000000105057824 */ /* 0x000fe400078e020d */
[----:B------:R-:W-:Y:S01]  /*0d60*/  @!P0 IMAD.WIDE.U32 R6, R95, c[0x0][0x1f0], R62 ;  /* 0x00007c005f068a25 */ /* 0x000fe200078e003e */
[----:B------:R-:W-:-:S03]  /*0d70*/  LEA R23, R0, R41, 0x7 ;  /* 0x0000002900177211 */ /* 0x000fc600078e38ff */
[C---:B--2---:R-:W-:Y:S01]  /*0d80*/  IMAD.WIDE.U32 R8, R98.reuse, c[0x0][0x1f8], R4 ;  /* 0x00007e0062087a25 */ /* 0x044fe200078e0004 */
[----:B------:R-:W-:Y:S02]  /*0d90*/  @!P0 IADD3 R7, R13, R7, RZ ;  /* 0x000000070d078210 */ /* 0x000fe40007ffe0ff */
[----:B------:R-:W-:Y:S01]  /*0da0*/  SHF.R.S32.HI R22, RZ, 0x1f, R23 ;  /* 0x0000001fff167819 */ /* 0x000fe20000011417 */
[----:B------:R-:W-:Y:S01]  /*0db0*/  IMAD R13, R97, c[0x0][0x1f8], RZ ;  /* 0x00007e00610d7a24 */ /* 0x000fe200078e02ff */
[----:B------:R-:W-:Y:S01]  /*0dc0*/  IADD3 R0, P3, R23, R8, RZ ;  /* 0x0000000817007210 */ /* 0x000fe20007f7e0ff */
[----:B------:R-:W-:-:S04]  /*0dd0*/  @!P0 IMAD.WIDE.U32 R4, R98, c[0x0][0x1f8], R6 ;  /* 0x00007e0062048a25 */ /* 0x000fc800078e0006 */
[----:B------:R-:W-:Y:S01]  /*0de0*/  IMAD R15, R98, c[0x0][0x1fc], R13 ;  /* 0x00007f00620f7a24 */ /* 0x000fe200078e020d */
[C---:B------:R-:W-:Y:S02]  /*0df0*/  LEA R13, P2, R60.reuse, c[0x0][0x268], 0x1 ;  /* 0x00009a003c0d7a11 */ /* 0x040fe400078408ff */
[C---:B------:R-:W-:Y:S02]  /*0e00*/  @!P0 IADD3 R7, P1, R60.reuse, R4, RZ ;  /* 0x000000043c078210 */ /* 0x040fe40007f3e0ff */
[----:B------:R-:W-:Y:S02]  /*0e10*/  LEA.HI.X R4, R60, c[0x0][0x26c], R61, 0x1, P2 ;  /* 0x00009b003c047a11 */ /* 0x000fe400010f0c3d */
[----:B------:R-:W-:Y:S02]  /*0e20*/  IADD3.X R9, R22, R15, R9, P3, !PT ;  /* 0x0000000f16097210 */ /* 0x000fe40001ffe409 */
[----:B------:R-:W-:Y:S02]  /*0e30*/  LEA R12, P2, R0, R13, 0x1 ;  /* 0x0000000d000c7211 */ /* 0x000fe400078408ff */
[----:B------:R-:W-:-:S02]  /*0e40*/  @!P0 IADD3.X R8, R61, R5, R15, P1, !PT ;  /* 0x000000053d088210 */ /* 0x000fc40000ffe40f */
[----:B------:R-:W-:Y:S02]  /*0e50*/  LEA.HI.X R13, R0, R4, R9, 0x1, P2 ;  /* 0x00000004000d7211 */ /* 0x000fe400010f0c09 */
[C---:B------:R-:W-:Y:S02]  /*0e60*/  @!P0 LEA R6, P1, R7.reuse, c[0x0][0x268], 0x1 ;  /* 0x00009a0007068a11 */ /* 0x040fe400078208ff */
[-C--:B------:R-:W-:Y:S02]  /*0e70*/  ISETP.GE.AND P3, PT, R40, R27.reuse, PT ;  /* 0x0000001b2800720c */ /* 0x080fe40003f66270 */
[----:B------:R-:W-:Y:S02]  /*0e80*/  @!P0 LEA.HI.X R7, R7, c[0x0][0x26c], R8, 0x1, P1 ;  /* 0x00009b0007078a11 */ /* 0x000fe400008f0c08 */
[-C--:B------:R-:W-:Y:S02]  /*0e90*/  ISETP.GE.AND P2, PT, R30, R27.reuse, PT ;  /* 0x0000001b1e00720c */ /* 0x080fe40003f46270 */
[----:B------:R-:W-:-:S02]  /*0ea0*/  ISETP.GE.AND P1, PT, R28, R27, PT ;  /* 0x0000001b1c00720c */ /* 0x000fc40003f26270 */
[----:B------:R-:W-:Y:S01]  /*0eb0*/  PRMT R15, RZ, 0x7610, R15 ;  /* 0x00007610ff0f7816 */ /* 0x000fe2000000000f */
[----:B---3--:R0:W-:Y:S04]  /*0ec0*/  STS.U16 [R26], R11 ;  /* 0x0000000b1a007388 */ /* 0x0081e80000000400 */
[----:B----4-:R1:W-:Y:S04]  /*0ed0*/  STS.U16 [R26+0x40], R21 ;  /* 0x000040151a007388 */ /* 0x0103e80000000400 */
[----:B------:R-:W-:Y:S04]  /*0ee0*/  STS.U16 [R26+0x80], R33 ;  /* 0x000080211a007388 */ /* 0x000fe80000000400 */
        /* <DEDUP_REMOVED lines=8> */
[----:B0-----:R-:W-:Y:S01]  /*0f70*/  @!P0 MOV R11, R63 ;  /* 0x0000003f000b8202 */ /* 0x001fe20000000f00 */
[----:B------:R-:W-:-:S02]  /*0f80*/  IMAD R0, R93, c[0x0][0x200], RZ ;  /* 0x000080005d007a24 */ /* 0x000fc400078e02ff */
[----:B------:R-:W-:Y:S02]  /*0f90*/  @!P0 IMAD.MOV.U32 R10, RZ, RZ, R62 ;  /* 0x000000ffff0a8224 */ /* 0x000fe400078e003e */
[C---:B-1----:R-:W-:Y:S02]  /*0fa0*/  IMAD R21, R95.reuse, c[0x0][0x204], R0 ;  /* 0x000081005f157a24 */ /* 0x042fe400078e0200 */
[----:B------:R-:W-:-:S04]  /*0fb0*/  @!P0 IMAD.WIDE.U32 R10, R95, c[0x0][0x200], R10 ;  /* 0x000080005f0a8a25 */ /* 0x000fc800078e000a */
[----:B------:R-:W-:Y:S01]  /*0fc0*/  IMAD.WIDE.U32 R8, R95, c[0x0][0x200], RZ ;  /* 0x000080005f087a25 */ /* 0x000fe200078e00ff */
[----:B------:R-:W-:-:S03]  /*0fd0*/  @!P0 IADD3 R11, R21, R11, RZ ;  /* 0x0000000b150b8210 */ /* 0x000fc60007ffe0ff */
[----:B------:R-:W-:Y:S02]  /*0fe0*/  IMAD.IADD R9, R9, 0x1, R21 ;  /* 0x0000000109097824 */ /* 0x000fe400078e0215 */
[----:B------:R-:W-:Y:S02]  /*0ff0*/  IMAD R21, R97, c[0x0][0x208], RZ ;  /* 0x0000820061157a24 */ /* 0x000fe400078e02ff */
[----:B--2---:R-:W-:Y:S01]  /*1000*/  @!P0 IMAD.WIDE.U32 R6, R98, c[0x0][0x208], R10 ;  /* 0x0000820062068a25 */ /* 0x004fe200078e000a */
[----:B------:R-:W-:-:S03]  /*1010*/  LEA R11, P5, R60, c[0x0][0x258], 0x1 ;  /* 0x000096003c0b7a11 */ /* 0x000fc600078a08ff */
[----:B------:R-:W-:Y:S01]  /*1020*/  IMAD.WIDE.U32 R8, R98, c[0x0][0x208], R8 ;  /* 0x0000820062087a25 */ /* 0x000fe200078e0008 */
[----:B------:R-:W-:-:S03]  /*1030*/  @!P0 IADD3 R10, P4, R60, R6, RZ ;  /* 0x000000063c0a8210 */ /* 0x000fc60007f9e0ff */
[----:B------:R-:W-:Y:S01]  /*1040*/  IMAD R21, R98, c[0x0][0x20c], R21 ;  /* 0x0000830062157a24 */ /* 0x000fe200078e0215 */
[----:B------:R-:W-:-:S04]  /*1050*/  IADD3 R0, P6, R23, R8, RZ ;  /* 0x0000000817007210 */ /* 0x000fc80007fde0ff */
[----:B----4-:R-:W-:Y:S02]  /*1060*/  @!P0 IADD3.X R13, R61, R7, R21, P4, !PT ;  /* 0x000000073d0d8210 */ /* 0x010fe400027fe415 */
[----:B------:R-:W-:Y:S02]  /*1070*/  LEA.HI.X R7, R60, c[0x0][0x25c], R61, 0x1, P5 ;  /* 0x000097003c077a11 */ /* 0x000fe400028f0c3d */
[----:B------:R-:W-:Y:S02]  /*1080*/  IADD3.X R9, R22, R21, R9, P6, !PT ;  /* 0x0000001516097210 */ /* 0x000fe400037fe409 */
[----:B------:R-:W-:Y:S02]  /*1090*/  LEA R8, P5, R0, R11, 0x1 ;  /* 0x0000000b00087211 */ /* 0x000fe400078a08ff */
[----:B------:R-:W-:Y:S02]  /*10a0*/  @!P0 LEA R6, P4, R10, c[0x0][0x258], 0x1 ;  /* 0x000096000a068a11 */ /* 0x000fe400078808ff */
[----:B------:R-:W-:-:S02]  /*10b0*/  LEA.HI.X R9, R0, R7, R9, 0x1, P5 ;  /* 0x0000000700097211 */ /* 0x000fc400028f0c09 */
[--C-:B------:R-:W-:Y:S02]  /*10c0*/  @!P0 LEA.HI.X R7, R10, c[0x0][0x25c], R13.reuse, 0x1, P4 ;  /* 0x000097000a078a11 */ /* 0x100fe400020f0c0d */
[----:B------:R-:W-:Y:S02]  /*10d0*/  PRMT R13, RZ, 0x7610, R13 ;  /* 0x00007610ff0d7816 */ /* 0x000fe4000000000d */
[----:B------:R-:W-:Y:S02]  /*10e0*/  PRMT R11, RZ, 0x7610, R11 ;  /* 0x00007610ff0b7816 */ /* 0x000fe4000000000b */
[----:B------:R-:W-:Y:S01]  /*10f0*/  PRMT R21, RZ, 0x7610, R21 ;  /* 0x00007610ff157816 */ /* 0x000fe20000000015 */
        /* <DEDUP_REMOVED lines=8> */
[----:B------:R0:W2:Y:S04]  /*1180*/  @!P3 LDG.E.U16 R13, [R8.64+-0xc0] ;  /* 0xffff4004080db981 */ /* 0x0000a8000c1e1500 */
[----:B------:R0:W3:Y:S04]  /*1190*/  @!P1 LDG.E.U16 R15, [R8.64+-0x40] ;  /* 0xffffc004080f9981 */ /* 0x0000e8000c1e1500 */
[----:B------:R-:W4:Y:S04]  /*11a0*/  @!P0 LDG.E.U16 R11, [R6.64] ;  /* 0x00000004060b8981 */ /* 0x000f28000c1e1500 */
[----:B------:R0:W4:Y:S01]  /*11b0*/  @!P2 LDG.E.U16 R21, [R8.64+-0x80] ;  /* 0xffff80040815a981 */ /* 0x000122000c1e1500 */
[----:B-1----:R-:W-:-:S05]  /*11c0*/  PRMT R10, RZ, 0x7610, R32 ;  /* 0x00007610ff0a7816 */ /* 0x002fca0000000020 */
[----:B------:R-:W-:Y:S01]  /*11d0*/  FMUL.FTZ R12, R10, -1.4426950216293334961 ;  /* 0xbfb8aa3b0a0c7820 */ /* 0x000fe20000410000 */
[----:B0-----:R-:W-:-:S05]  /*11e0*/  PRMT R8, RZ, 0x5410, R32 ;  /* 0x00005410ff087816 */ /* 0x001fca0000000020 */
[----:B------:R-:W-:Y:S01]  /*11f0*/  FMUL.FTZ R0, R8, -1.4426950216293334961 ;  /* 0xbfb8aa3b08007820 */ /* 0x000fe20000410000 */
[----:B------:R-:W0:Y:S08]  /*1200*/  MUFU.EX2 R12, R12 ;  /* 0x0000000c000c7308 */ /* 0x000e300000000800 */
[----:B------:R-:W1:Y:S01]  /*1210*/  MUFU.EX2 R0, R0 ;  /* 0x0000000000007308 */ /* 0x000e620000000800 */
[----:B0-----:R-:W-:-:S02]  /*1220*/  FADD.FTZ R19, R12, 1 ;  /* 0x3f8000000c137421 */ /* 0x001fc40000010000 */
[----:B-1----:R-:W-:-:S05]  /*1230*/  FADD.FTZ R0, R0, 1 ;  /* 0x3f80000000007421 */ /* 0x002fca0000010000 */
[----:B------:R-:W-:Y:S08]  /*1240*/  MUFU.RCP R19, R19 ;  /* 0x0000001300137308 */ /* 0x000ff00000001000 */
[----:B------:R-:W-:Y:S01]  /*1250*/  MUFU.RCP R9, R0 ;  /* 0x0000000000097308 */ /* 0x000fe20000001000 */
[----:B------:R-:W-:Y:S02]  /*1260*/  PRMT R17, RZ, 0x5410, R4 ;  /* 0x00005410ff117816 */ /* 0x000fe40000000004 */
[----:B------:R-:W-:-:S02]  /*1270*/  PRMT R32, RZ, 0x5410, R5 ;  /* 0x00005410ff207816 */ /* 0x000fc40000000005 */
[----:B------:R-:W-:Y:S01]  /*1280*/  ISETP.NE.AND P1, PT, R86, RZ, PT ;  /* 0x000000ff5600720c */ /* 0x000fe20003f25270 */
[----:B------:R-:W-:Y:S01]  /*1290*/  BSSY B0, `(.L_x_8298) ;  /* 0x0000055000007945 */ /* 0x000fe20003800000 */
[----:B--2---:R0:W-:Y:S04]  /*12a0*/  STS.U16 [R26+0x40], R13 ;  /* 0x0000400d1a007388 */ /* 0x0041e80000000400 */
[----:B---3--:R1:W-:Y:S01]  /*12b0*/  STS.U16 [R26+0xc0], R15 ;  /* 0x0000c00f1a007388 */ /* 0x0083e20000000400 */
[--C-:B0-----:R-:W-:Y:S02]  /*12c0*/  PRMT R13, RZ, 0x5410, R33.reuse ;  /* 0x00005410ff0d7816 */ /* 0x101fe40000000021 */
[----:B-1----:R-:W-:Y:S01]  /*12d0*/  PRMT R15, RZ, 0x7610, R33 ;  /* 0x00007610ff0f7816 */ /* 0x002fe20000000021 */
[----:B----4-:R0:W-:Y:S02]  /*12e0*/  STS.U16 [R26], R11 ;  /* 0x0000000b1a007388 */ /* 0x0101e40000000400 */
[----:B------:R-:W-:-:S02]  /*12f0*/  FMUL.FTZ R14, R13, -1.4426950216293334961 ;  /* 0xbfb8aa3b0d0e7820 */ /* 0x000fc40000410000 */
[----:B------:R-:W-:Y:S01]  /*1300*/  STS.U16 [R26+0x80], R21 ;  /* 0x000080151a007388 */ /* 0x000fe20000000400 */
[----:B------:R-:W-:-:S06]  /*1310*/  NOP ;  /* 0x0000000000007918 */ /* 0x000fcc0000000000 */
[----:B0-----:R-:W-:Y:S01]  /*1320*/  FMUL.FTZ R11, R15, -1.4426950216293334961 ;  /* 0xbfb8aa3b0f0b7820 */ /* 0x001fe20000410000 */
[----:B------:R-:W0:Y:S01]  /*1330*/  LDS.64 R6, [R44.X8] ;  /* 0x000000002c067984 */ /* 0x000e220000008a00 */
[----:B------:R-:W1:Y:S08]  /*1340*/  MUFU.EX2 R14, R14 ;  /* 0x0000000e000e7308 */ /* 0x000e700000000800 */
[----:B------:R-:W2:Y:S01]  /*1350*/  MUFU.EX2 R11, R11 ;  /* 0x0000000b000b7308 */ /* 0x000ea20000000800 */
[----:B-1----:R-:W-:-:S02]  /*1360*/  FADD.FTZ R16, R14, 1 ;  /* 0x3f8000000e107421 */ /* 0x002fc40000010000 */
[----:B--2---:R-:W-:-:S05]  /*1370*/  FADD.FTZ R18, R11, 1 ;  /* 0x3f8000000b127421 */ /* 0x004fca0000010000 */
[----:B------:R-:W1:Y:S08]  /*1380*/  MUFU.RCP R16, R16 ;  /* 0x0000001000107308 */ /* 0x000e700000001000 */
[----:B------:R-:W2:Y:S01]  /*1390*/  MUFU.RCP R18, R18 ;  /* 0x0000001200127308 */ /* 0x000ea20000001000 */
[----:B------:R-:W-:Y:S02]  /*13a0*/  PRMT R33, RZ, 0x7610, R4 ;  /* 0x00007610ff217816 */ /* 0x000fe40000000004 */
[----:B------:R-:W-:-:S02]  /*13b0*/  PRMT R14, RZ, 0x7610, R5 ;  /* 0x00007610ff0e7816 */ /* 0x000fc40000000005 */
[--C-:B0-----:R-:W-:Y:S02]  /*13c0*/  PRMT R0, RZ, 0x5410, R6.reuse ;  /* 0x00005410ff007816 */ /* 0x101fe40000000006 */
[----:B------:R-:W-:Y:S01]  /*13d0*/  PRMT R12, RZ, 0x7610, R6 ;  /* 0x00007610ff0c7816 */ /* 0x000fe20000000006 */
[----:B-1----:R-:W-:Y:S01]  /*13e0*/  FADD.FTZ R4, -R16, 1 ;  /* 0x3f80000010047421 */ /* 0x002fe20000010100 */
[--C-:B------:R-:W-:Y:S02]  /*13f0*/  PRMT R11, RZ, 0x5410, R7.reuse ;  /* 0x00005410ff0b7816 */ /* 0x100fe40000000007 */
[----:B------:R-:W-:Y:S01]  /*1400*/  PRMT R35, RZ, 0x7610, R7 ;  /* 0x00007610ff237816 */ /* 0x000fe20000000007 */
[----:B--2---:R-:W-:Y:S02]  /*1410*/  FADD.FTZ R6, -R18, 1 ;  /* 0x3f80000012067421 */ /* 0x004fe40000010100 */
[----:B------:R-:W-:Y:S02]  /*1420*/  FFMA.FTZ R20, R13, R4, 1 ;  /* 0x3f8000000d147423 */ /* 0x000fe40000010004 */
[----:B------:R-:W-:-:S02]  /*1430*/  FFMA.FTZ R34, R15, R6, 1 ;  /* 0x3f8000000f227423 */ /* 0x000fc40000010006 */
[----:B------:R-:W-:Y:S02]  /*1440*/  FADD.FTZ R5, -R9, 1 ;  /* 0x3f80000009057421 */ /* 0x000fe40000010100 */
[----:B------:R-:W-:Y:S02]  /*1450*/  FADD.FTZ R7, -R19, 1 ;  /* 0x3f80000013077421 */ /* 0x000fe40000010100 */
        /* <DEDUP_REMOVED lines=13> */
[----:B------:R-:W-:Y:S01]  /*1530*/  BAR.SYNC.DEFER_BLOCKING 0x0 ;  /* 0x0000000000007b1d */ /* 0x000fe20000010000 */
[----:B------:R-:W-:Y:S01]  /*1540*/  FMUL.FTZ R37, R37, R34 ;  /* 0x0000002225257220 */ /* 0x000fe20000410000 */
[----:B------:R-:W-:-:S04]  /*1550*/  F2FP.BF16.PACK_AB R66, R7, R4 ;  /* 0x000000040742723e */ /* 0x000fc800000010ff */
[----:B------:R-:W-:-:S05]  /*1560*/  F2FP.BF16.PACK_AB R67, R37, R20 ;  /* 0x000000142543723e */ /* 0x000fca00000010ff */
        /* <DEDUP_REMOVED lines=11> */
[----:B------:R-:W-:-:S04]  /*1620*/  IMAD R71, R95, c[0x0][0x2ec], R6 ;  /* 0x0000bb005f477a24 */ /* 0x000fc800078e0206 */
[----:B------:R-:W-:Y:S02]  /*1630*/  IMAD.IADD R5, R5, 0x1, R71 ;  /* 0x0000000105057824 */ /* 0x000fe400078e0247 */
[----:B0-----:R-:W-:Y:S02]  /*1640*/  IMAD R67, R97, c[0x0][0x2f0], RZ ;  /* 0x0000bc0061437a24 */ /* 0x001fe400078e02ff */
[----:B------:R-:W-:-:S04]  /*1650*/  IMAD.WIDE.U32 R4, R98, c[0x0][0x2f0], R4 ;  /* 0x0000bc0062047a25 */ /* 0x000fc800078e0004 */
[----:B------:R-:W-:Y:S01]  /*1660*/  IMAD R73, R98, c[0x0][0x2f4], R67 ;  /* 0x0000bd0062497a24 */ /* 0x000fe200078e0243 */
[----:B------:R-:W-:Y:S02]  /*1670*/  IADD3 R6, P0, R23, R4, RZ ;  /* 0x0000000417067210 */ /* 0x000fe40007f1e0ff */
[----:B------:R-:W-:Y:S02]  /*1680*/  LEA R67, P5, R60, c[0x0][0x338], 0x1 ;  /* 0x0000ce003c437a11 */ /* 0x000fe400078a08ff */
[----:B------:R-:W-:Y:S02]  /*1690*/  IADD3.X R5, R22, R73, R5, P0, !PT ;  /* 0x0000004916057210 */ /* 0x000fe400007fe405 */
[----:B------:R-:W-:Y:S02]  /*16a0*/  LEA R4, P6, R6, R67, 0x1 ;  /* 0x0000004306047211 */ /* 0x000fe400078c08ff */
[-C--:B-1----:R-:W-:Y:S02]  /*16b0*/  ISETP.GE.AND P4, PT, R60, R7.reuse, PT ;  /* 0x000000073c00720c */ /* 0x082fe40003f86270 */
[----:B------:R-:W-:-:S02]  /*16c0*/  ISETP.GE.AND P3, PT, R30, R7, PT ;  /* 0x000000071e00720c */ /* 0x000fc40003f66270 */
[-C--:B------:R-:W-:Y:S02]  /*16d0*/  ISETP.GE.AND P2, PT, R40, R7.reuse, PT ;  /* 0x000000072800720c */ /* 0x080fe40003f46270 */
[----:B------:R-:W-:Y:S02]  /*16e0*/  ISETP.GE.AND P0, PT, R28, R7, PT ;  /* 0x000000071c00720c */ /* 0x000fe40003f06270 */
[C---:B------:R-:W-:Y:S02]  /*16f0*/  LEA.HI.X R7, R60.reuse, c[0x0][0x33c], R61, 0x1, P5 ;  /* 0x0000cf003c077a11 */ /* 0x040fe400028f0c3d */
[----:B------:R-:W-:Y:S01]  /*1700*/  IADD3 R66, P5, R60, R62, RZ ;  /* 0x0000003e3c427210 */ /* 0x000fe20007fbe0ff */
[----:B------:R-:W-:Y:S01]  /*1710*/  FMUL.FTZ R34, R8, R9 ;  /* 0x0000000908227220 */ /* 0x000fe20000410000 */
[----:B------:R-:W-:Y:S02]  /*1720*/  LEA.HI.X R5, R6, R7, R5, 0x1, P6 ;  /* 0x0000000706057211 */ /* 0x000fe400030f0c05 */
        /* <DEDUP_REMOVED lines=11> */
.L_x_8299:
[----:B------:R-:W-:Y:S05]  /*17e0*/  BSYNC B0 ;  /* 0x0000000000007941 */ /* 0x000fea0003800000 */
.L_x_8298:
[----:B------:R-:W-:Y:S01]  /*17f0*/  @!P0 STG.E.U16 [R4.64+-0x40], R69 ;  /* 0xffffc04504008986 */ /* 0x000fe2000c101504 */
[----:B------:R-:W-:Y:S01]  /*1800*/  ISETP.NE.U32.AND P0, PT, RZ, c[0x0][0x270], PT ;  /* 0x00009c00ff007a0c */ /* 0x000fe20003f05070 */
[----:B------:R-:W-:Y:S01]  /*1810*/  FMUL.FTZ R10, R10, R19 ;  /* 0x000000130a0a7220 */ /* 0x000fe20000410000 */
[----:B0-----:R-:W-:Y:S01]  /*1820*/  PRMT R21, RZ, 0x7610, R2 ;  /* 0x00007610ff157816 */ /* 0x001fe20000000002 */
[----:B------:R-:W-:Y:S01]  /*1830*/  @!P3 STG.E.U16 [R4.64+-0x80], R39 ;  /* 0xffff80270400b986 */ /* 0x000fe2000c101504 */
[----:B------:R-:W-:Y:S01]  /*1840*/  ISETP.NE.AND.EX P0, PT, RZ, c[0x0][0x274], PT, P0 ;  /* 0x00009d00ff007a0c */ /* 0x000fe20003f05300 */
[----:B------:R-:W-:Y:S01]  /*1850*/  FMUL.FTZ R13, R13, R16 ;  /* 0x000000100d0d7220 */ /* 0x000fe20000410000 */
[--C-:B------:R-:W-:Y:S01]  /*1860*/  PRMT R7, RZ, 0x5410, R3.reuse ;  /* 0x00005410ff077816 */ /* 0x100fe20000000003 */
        /* <DEDUP_REMOVED lines=28> */
[----:B------:R-:W-:Y:S01]  /*1a30*/  LDS.U16 R9, [R26] ;  /* 0x000000001a097984 */ /* 0x000fe20000000400 */
[----:B------:R-:W-:-:S03]  /*1a40*/  LEA.HI.X R4, R60, c[0x0][0x274], R61, 0x1, P5 ;  /* 0x00009d003c047a11 */ /* 0x000fc600028f0c3d */
[----:B------:R-:W-:Y:S01]  /*1a50*/  LDS.U16 R11, [R26+0x40] ;  /* 0x000040001a0b7984 */ /* 0x000fe20000000400 */
[----:B0-----:R-:W-:-:S03]  /*1a60*/  IMAD R35, R95, c[0x0][0x214], R0 ;  /* 0x000085005f237a24 */ /* 0x001fc600078e0200 */
[----:B------:R-:W-:Y:S01]  /*1a70*/  LDS.U16 R13, [R26+0x80] ;  /* 0x000080001a0d7984 */ /* 0x000fe20000000400 */
[----:B------:R-:W-:-:S03]  /*1a80*/  IMAD.IADD R3, R3, 0x1, R35 ;  /* 0x0000000103037824 */ /* 0x000fc600078e0223 */
[----:B------:R-:W-:Y:S01]  /*1a90*/  LDS.U16 R33, [R26+0xc0] ;  /* 0x0000c0001a217984 */ /* 0x000fe20000000400 */
[----:B------:R-:W-:-:S03]  /*1aa0*/  IMAD.WIDE.U32 R2, R98, c[0x0][0x218], R2 ;  /* 0x0000860062027a25 */ /* 0x000fc600078e0002 */
        /* <DEDUP_REMOVED lines=23> */
.L_x_8302:
[----:B------:R-:W-:Y:S05]  /*1c20*/  BSYNC B0 ;  /* 0x0000000000007941 */ /* 0x000fea0003800000 */
.L_x_8301:
[----:B------:R1:W-:Y:S04]  /*1c30*/  @!P0 STG.E.U16 [R2.64+-0xc0], R11 ;  /* 0xffff400b02008986 */ /* 0x0003e8000c101504 */
[----:B------:R1:W-:Y:S04]  /*1c40*/  @!P2 STG.E.U16 [R2.64+-0x80], R13 ;  /* 0xffff800d0200a986 */ /* 0x0003e8000c101504 */
[----:B------:R1:W-:Y:S02]  /*1c50*/  @!P3 STG.E.U16 [R2.64+-0x40], R33 ;  /* 0xffffc0210200b986 */ /* 0x0003e4000c101504 */
.L_x_8300:
[----:B------:R-:W-:Y:S01]  /*1c60*/  PRMT R0, RZ, 0x5410, R64 ;  /* 0x00005410ff007816 */ /* 0x000fe20000000040 */
[----:B------:R-:W-:Y:S01]  /*1c70*/  BAR.SYNC.DEFER_BLOCKING 0x0 ;  /* 0x0000000000007b1d */ /* 0x000fe20000010000 */
[----:B------:R-:W-:Y:S01]  /*1c80*/  MOV R4, c[0x0][0x16c] ;  /* 0x00005b0000047a02 */ /* 0x000fe20000000f00 */
[C---:B-1----:R-:W-:Y:S01]  /*1c90*/  FMUL.FTZ R13, R17.reuse, R96 ;  /* 0x00000060110d7220 */ /* 0x042fe20000410000 */
[--C-:B------:R-:W-:Y:S01]  /*1ca0*/  PRMT R2, RZ, 0x5410, R65.reuse ;  /* 0x00005410ff027816 */ /* 0x100fe20000000041 */
[----:B------:R-:W-:Y:S01]  /*1cb0*/  FFMA.FTZ R3, R17, R0, R88 ;  /* 0x0000000011037223 */ /* 0x000fe20000010058 */
[----:B------:R-:W-:Y:S01]  /*1cc0*/  ISETP.GE.AND P0, PT, R4, 0x1, PT ;  /* 0x000000010400780c */ /* 0x000fe20003f06270 */
[-C--:B------:R-:W-:Y:S01]  /*1cd0*/  FMUL.FTZ R12, R16, R96.reuse ;  /* 0x00000060100c7220 */ /* 0x080fe20000410000 */
[----:B------:R-:W-:Y:S01]  /*1ce0*/  PRMT R0, RZ, 0x7610, R64 ;  /* 0x00007610ff007816 */ /* 0x000fe20000000040 */
[-C--:B------:R-:W-:Y:S01]  /*1cf0*/  FMUL.FTZ R11, R15, R96.reuse ;  /* 0x000000600f0b7220 */ /* 0x080fe20000410000 */
[----:B------:R-:W-:Y:S01]  /*1d00*/  PRMT R88, RZ, 0x7610, R65 ;  /* 0x00007610ff587816 */ /* 0x000fe20000000041 */
[----:B------:R-:W-:Y:S01]  /*1d10*/  FMUL.FTZ R10, R14, R96 ;  /* 0x000000600e0a7220 */ /* 0x000fe20000410000 */
[----:B0-----:R-:W-:Y:S01]  /*1d20*/  CS2R R8, SRZ ;  /* 0x0000000000087805 */ /* 0x001fe2000001ff00 */
[----:B------:R-:W-:Y:S01]  /*1d30*/  FFMA.FTZ R0, R16, R0, R3 ;  /* 0x0000000010007223 */ /* 0x000fe20000010003 */
[----:B------:R-:W-:-:S03]  /*1d40*/  CS2R R6, SRZ ;  /* 0x0000000000067805 */ /* 0x000fc6000001ff00 */
[----:B------:R-:W-:-:S04]  /*1d50*/  FFMA.FTZ R3, R15, R2, R0 ;  /* 0x000000020f037223 */ /* 0x000fc80000010000 */
[----:B------:R-:W-:Y:S01]  /*1d60*/  FFMA.FTZ R88, R14, R88, R3 ;  /* 0x000000580e587223 */ /* 0x000fe20000010003 */
[----:B------:R-:W-:Y:S05]  /*1d70*/  @!P0 BRA `(.L_x_8303) ;  /* 0x000018c000008947 */ /* 0x000fea0003800000 */
[----:B------:R-:W-:Y:S01]  /*1d80*/  HFMA2.MMA R5, -RZ, RZ, 0, 0 ;  /* 0x00000000ff057435 */ /* 0x000fe200000001ff */
[----:B------:R-:W-:Y:S02]  /*1d90*/  IMAD.MOV.U32 R4, RZ, RZ, R86 ;  /* 0x000000ffff047224 */ /* 0x000fe400078e0056 */
[C---:B------:R-:W-:Y:S02]  /*1da0*/  IMAD R0, R93.reuse, c[0x0][0x298], RZ ;  /* 0x0000a6005d007a24 */ /* 0x040fe400078e02ff */
[----:B------:R-:W-:Y:S02]  /*1db0*/  IMAD R32, R93, c[0x0][0x2b8], RZ ;  /* 0x0000ae005d207a24 */ /* 0x000fe400078e02ff */
[C---:B------:R-:W-:Y:S02]  /*1dc0*/  IMAD R9, R95.reuse, c[0x0][0x29c], R0 ;  /* 0x0000a7005f097a24 */ /* 0x040fe400078e0200 */
[----:B------:R-:W-:-:S02]  /*1dd0*/  IMAD R27, R95, c[0x0][0x2bc], R32 ;  /* 0x0000af005f1b7a24 */ /* 0x000fc400078e0220 */
[----:B------:R-:W-:-:S04]  /*1de0*/  IMAD.WIDE.U32 R2, R95, c[0x0][0x298], R4 ;  /* 0x0000a6005f027a25 */ /* 0x000fc800078e0004 */
[----:B------:R-:W-:-:S04]  /*1df0*/  IMAD.WIDE.U32 R4, R95, c[0x0][0x2b8], R4 ;  /* 0x0000ae005f047a25 */ /* 0x000fc800078e0004 */
[----:B------:R-:W-:Y:S01]  /*1e00*/  IMAD.IADD R3, R3, 0x1, R9 ;  /* 0x0000000103037824 */ /* 0x000fe200078e0209 */
[----:B------:R-:W-:Y:S01]  /*1e10*/  IADD3 R5, R5, R27, RZ ;  /* 0x0000001b05057210 */ /* 0x000fe20007ffe0ff */
[C---:B------:R-:W-:Y:S02]  /*1e20*/  IMAD R9, R90.reuse, c[0x0][0x2a0], RZ ;  /* 0x0000a8005a097a24 */ /* 0x040fe400078e02ff */
[----:B------:R-:W-:Y:S02]  /*1e30*/  IMAD R27, R90, c[0x0][0x2c0], RZ ;  /* 0x0000b0005a1b7a24 */ /* 0x000fe400078e02ff */
[C---:B------:R-:W-:Y:S02]  /*1e40*/  IMAD R9, R92.reuse, c[0x0][0x2a4], R9 ;  /* 0x0000a9005c097a24 */ /* 0x040fe400078e0209 */
[----:B------:R-:W-:-:S04]  /*1e50*/  IMAD.WIDE.U32 R2, R92, c[0x0][0x2a0], R2 ;  /* 0x0000a8005c027a25 */ /* 0x000fc800078e0002 */
[----:B------:R-:W-:Y:S01]  /*1e60*/  IMAD R33, R92, c[0x0][0x2c4], R27 ;  /* 0x0000b1005c217a24 */ /* 0x000fe200078e021b */
[----:B------:R-:W-:Y:S01]  /*1e70*/  LEA R76, P2, R2, c[0x0][0x318], 0x2 ;  /* 0x0000c600024c7a11 */ /* 0x000fe200078410ff */
[----:B------:R-:W-:Y:S01]  /*1e80*/  IMAD.WIDE.U32 R4, R92, c[0x0][0x2c0], R4 ;  /* 0x0000b0005c047a25 */ /* 0x000fe200078e0004 */
[----:B------:R-:W-:-:S03]  /*1e90*/  IADD3 R68, P0, R62, R2, RZ ;  /* 0x000000023e447210 */ /* 0x000fc60007f1e0ff */
[----:B------:R-:W-:Y:S01]  /*1ea0*/  IMAD.IADD R27, R3, 0x1, R9 ;  /* 0x00000001031b7824 */ /* 0x000fe200078e0209 */
[----:B------:R-:W-:Y:S01]  /*1eb0*/  IADD3 R9, R5, R33, RZ ;  /* 0x0000002105097210 */ /* 0x000fe20007ffe0ff */
[C---:B------:R-:W-:Y:S01]  /*1ec0*/  IMAD.SHL.U32 R3, R23.reuse, 0x4, RZ ;  /* 0x0000000417037824 */ /* 0x040fe200078e00ff */
[----:B------:R-:W-:Y:S02]  /*1ed0*/  LEA R82, P3, R4, c[0x0][0x320], 0x2 ;  /* 0x0000c80004527a11 */ /* 0x000fe400078610ff */
[----:B------:R-:W-:Y:S02]  /*1ee0*/  LEA.HI.X R2, R2, c[0x0][0x31c], R27, 0x2, P2 ;  /* 0x0000c70002027a11 */ /* 0x000fe400010f141b */
[----:B------:R-:W-:Y:S02]  /*1ef0*/  IADD3 R70, P2, R62, R4, RZ ;  /* 0x000000043e467210 */ /* 0x000fe40007f5e0ff */
[--C-:B------:R-:W-:Y:S02]  /*1f00*/  LEA.HI.X R0, R4, c[0x0][0x324], R9.reuse, 0x2, P3 ;  /* 0x0000c90004007a11 */ /* 0x100fe400018f1409 */
[----:B------:R-:W-:Y:S01]  /*1f10*/  SHF.L.U64.HI R5, R23, 0x2, R22 ;  /* 0x0000000217057819 */ /* 0x000fe20000010216 */
[----:B------:R-:W-:Y:S01]  /*1f20*/  IMAD.X R71, R63, 0x1, R9, P2 ;  /* 0x000000013f477824 */ /* 0x000fe200010e0609 */
[----:B------:R-:W-:-:S02]  /*1f30*/  IADD3 R82, P4, R82, R3, RZ ;  /* 0x0000000352527210 */ /* 0x000fc40007f9e0ff */
[----:B------:R-:W-:Y:S01]  /*1f40*/  IADD3 R76, P3, R76, R3, RZ ;  /* 0x000000034c4c7210 */ /* 0x000fe20007f7e0ff */
[----:B------:R-:W-:Y:S01]  /*1f50*/  IMAD.MOV.U32 R3, RZ, RZ, RZ ;  /* 0x000000ffff037224 */ /* 0x000fe200078e00ff */
[----:B------:R-:W-:Y:S01]  /*1f60*/  IADD3.X R69, R63, R27, RZ, P0, !PT ;  /* 0x0000001b3f457210 */ /* 0x000fe200007fe4ff */
[----:B------:R-:W-:Y:S01]  /*1f70*/  IMAD.X R0, R0, 0x1, R5, P4 ;  /* 0x0000000100007824 */ /* 0x000fe200020e0605 */
[----:B------:R-:W-:Y:S02]  /*1f80*/  IADD3.X R2, R2, R5, RZ, P3, !PT ;  /* 0x0000000502027210 */ /* 0x000fe40001ffe4ff */
[C---:B------:R-:W-:Y:S01]  /*1f90*/  IADD3 R72, P0, R76.reuse, -0x180, RZ ;  /* 0xfffffe804c487810 */ /* 0x040fe20007f1e0ff */
[----:B------:R-:W-:Y:S01]  /*1fa0*/  CS2R R4, SRZ ;  /* 0x0000000000047805 */ /* 0x000fe2000001ff00 */
[----:B------:R-:W-:Y:S02]  /*1fb0*/  IADD3 R74, P2, R76, -0x100, RZ ;  /* 0xffffff004c4a7810 */ /* 0x000fe40007f5e0ff */
[----:B------:R-:W-:-:S02]  /*1fc0*/  IADD3 R78, P4, R82, -0x180, RZ ;  /* 0xfffffe80524e7810 */ /* 0x000fc40007f9e0ff */
[----:B------:R-:W-:Y:S02]  /*1fd0*/  IADD3 R80, P5, R82, -0x100, RZ ;  /* 0xffffff0052507810 */ /* 0x000fe40007fbe0ff */
[----:B------:R-:W-:Y:S02]  /*1fe0*/  IADD3 R76, P3, R76, -0x80, RZ ;  /* 0xffffff804c4c7810 */ /* 0x000fe40007f7e0ff */
[----:B------:R-:W-:Y:S02]  /*1ff0*/  IADD3 R82, P6, R82, -0x80, RZ ;  /* 0xffffff8052527810 */ /* 0x000fe40007fde0ff */
[----:B------:R-:W-:Y:S02]  /*2000*/  MOV R9, RZ ;  /* 0x000000ff00097202 */ /* 0x000fe40000000f00 */
[C---:B------:R-:W-:Y:S02]  /*2010*/  IADD3.X R73, R2.reuse, -0x1, RZ, P0, !PT ;  /* 0xffffffff02497810 */ /* 0x040fe400007fe4ff */
[----:B------:R-:W-:-:S02]  /*2020*/  IADD3.X R75, R2, -0x1, RZ, P2, !PT ;  /* 0xffffffff024b7810 */ /* 0x000fc400017fe4ff */
[----:B------:R-:W-:Y:S02]  /*2030*/  IADD3.X R77, R2, -0x1, RZ, P3, !PT ;  /* 0xffffffff024d7810 */ /* 0x000fe40001ffe4ff */
[C---:B------:R-:W-:Y:S02]  /*2040*/  IADD3.X R79, R0.reuse, -0x1, RZ, P4, !PT ;  /* 0xffffffff004f7810 */ /* 0x040fe400027fe4ff */
[C---:B------:R-:W-:Y:S02]  /*2050*/  IADD3.X R81, R0.reuse, -0x1, RZ, P5, !PT ;  /* 0xffffffff00517810 */ /* 0x040fe40002ffe4ff */
[----:B------:R-:W-:Y:S02]  /*2060*/  IADD3.X R83, R0, -0x1, RZ, P6, !PT ;  /* 0xffffffff00537810 */ /* 0x000fe400037fe4ff */
.L_x_8316:
        /* <DEDUP_REMOVED lines=25> */
[----:B------:R-:W-:Y:S01]  /*2200*/  IMAD.IADD R33, R33, 0x1, R37 ;  /* 0x0000000121217824 */ /* 0x000fe200078e0225 */
[----:B------:R-:W-:Y:S01]  /*2210*/  LEA R36, P0, R32, c[0x0][0x220], 0x2 ;  /* 0x0000880020247a11 */ /* 0x000fe200078010ff */
[----:B------:R-:W-:-:S03]  /*2220*/  IMAD R0, R116, c[0x0][0x1c0], RZ ;  /* 0x0000700074007a24 */ /* 0x000fc600078e02ff */
[----:B------:R-:W-:Y:S01]  /*2230*/  LEA.HI.X R37, R32, c[0x0][0x224], R33, 0x2, P0 ;  /* 0x0000890020257a11 */ /* 0x000fe200000f1421 */
[----:B------:R-:W-:-:S04]  /*2240*/  IMAD.WIDE.U32 R34, R5, c[0x0][0x1c0], R60 ;  /* 0x0000700005227a25 */ /* 0x000fc800078e003c */
[----:B------:R-:W-:Y:S01]  /*2250*/  IMAD R105, R5, c[0x0][0x1c4], R0 ;  /* 0x0000710005697a24 */ /* 0x000fe200078e0200 */
[----:B------:R-:W4:Y:S01]  /*2260*/  LDG.E R2, [R36.64] ;  /* 0x0000000424027981 */ /* 0x000f22000c1e1900 */
[----:B------:R-:W-:-:S03]  /*2270*/  LEA R32, P0, R34, R45, 0x1 ;  /* 0x0000002d22207211 */ /* 0x000fc600078008ff */
[----:B------:R-:W-:Y:S02]  /*2280*/  IADD3 R0, R35, R105, RZ ;  /* 0x0000006923007210 */ /* 0x000fe40007ffe0ff */
[----:B------:R-:W-:Y:S02]  /*2290*/  ISETP.GE.AND P2, PT, R40, R27, PT ;  /* 0x0000001b2800720c */ /* 0x000fe40003f46270 */
[----:B------:R-:W-:Y:S02]  /*22a0*/  LEA.HI.X R33, R34, R43, R0, 0x1, P0 ;  /* 0x0000002b22217211 */ /* 0x000fe400000f0c00 */
[-C--:B------:R-:W-:Y:S02]  /*22b0*/  ISETP.GE.AND P0, PT, R60, R27.reuse, PT ;  /* 0x0000001b3c00720c */ /* 0x080fe40003f06270 */
[-C--:B------:R-:W-:Y:S02]  /*22c0*/  ISETP.GE.AND P3, PT, R30, R27.reuse, PT ;  /* 0x0000001b1e00720c */ /* 0x080fe40003f66270 */
[----:B------:R-:W-:-:S02]  /*22d0*/  ISETP.GE.AND P4, PT, R28, R27, PT ;  /* 0x0000001b1c00720c */ /* 0x000fc40003f86270 */
[----:B0-----:R-:W-:Y:S02]  /*22e0*/  PRMT R39, RZ, 0x7610, R39 ;  /* 0x00007610ff277816 */ /* 0x001fe40000000027 */
[----:B------:R-:W-:Y:S02]  /*22f0*/  PRMT R105, RZ, 0x7610, R105 ;  /* 0x00007610ff697816 */ /* 0x000fe40000000069 */
[----:B------:R-:W-:Y:S01]  /*2300*/  PRMT R107, RZ, 0x7610, R107 ;  /* 0x00007610ff6b7816 */ /* 0x000fe2000000006b */
[----:B--2---:R0:W-:Y:S04]  /*2310*/  STS.U16 [R26], R85 ;  /* 0x000000551a007388 */ /* 0x0041e80000000400 */
[----:B-1-3--:R1:W-:Y:S01]  /*2320*/  STS.U16 [R26+0x40], R99 ;  /* 0x000040631a007388 */ /* 0x00a3e20000000400 */
        /* <DEDUP_REMOVED lines=8> */
[----:B------:R-:W-:Y:S01]  /*23b0*/  IADD3 R0, R42, -0x1, RZ ;  /* 0xffffffff2a007810 */ /* 0x000fe20007ffe0ff */
[----:B------:R-:W-:Y:S01]  /*23c0*/  FMUL.FTZ R38, R2, 1.4426950216293334961 ;  /* 0x3fb8aa3b02267820 */ /* 0x000fe20000410000 */
[----:B------:R-:W-:-:S02]  /*23d0*/  ISETP.NE.AND P2, PT, R86, RZ, PT ;  /* 0x000000ff5600720c */ /* 0x000fc40003f45270 */
[----:B------:R-:W-:Y:S01]  /*23e0*/  LEA.HI R34, R0, R0, RZ, 0x1 ;  /* 0x0000000000227211 */ /* 0x000fe200078f08ff */
[----:B------:R-:W-:-:S03]  /*23f0*/  FMUL.FTZ R108, R20, R38 ;  /* 0x00000026146c7220 */ /* 0x000fc60000410000 */
[----:B------:R-:W-:Y:S01]  /*2400*/  LOP3.LUT R35, R34, 0xfffffe, RZ, 0xc0, !PT ;  /* 0x00fffffe22237812 */ /* 0x000fe200078ec0ff */
[----:B--2---:R-:W2:Y:S02]  /*2410*/  LDS.64 R32, [R44.X8] ;  /* 0x000000002c207984 */ /* 0x004ea40000008a00 */
[----:B------:R-:W2:Y:S02]  /*2420*/  MUFU.EX2 R108, R108 ;  /* 0x0000006c006c7308 */ /* 0x000ea40000000800 */
[----:B------:R-:W-:Y:S01]  /*2430*/  IMAD.IADD R0, R0, 0x1, -R35 ;  /* 0x0000000100007824 */ /* 0x000fe200078e0a23 */
[----:B------:R-:W-:-:S03]  /*2440*/  IADD3 R34, R86, 0x200, RZ ;  /* 0x0000020056227810 */ /* 0x000fc60007ffe0ff */
[----:B------:R-:W-:Y:S01]  /*2450*/  @!P2 IMAD R34, R0, 0x100, R5 ;  /* 0x000001000022a824 */ /* 0x000fe200078e0205 */
[----:B------:R-:W-:-:S03]  /*2460*/  ISETP.GT.AND P0, PT, R42, 0x1, PT ;  /* 0x000000012a00780c */ /* 0x000fc60003f04270 */
[----:B-1----:R-:W-:Y:S01]  /*2470*/  IMAD.SHL.U32 R99, R34, 0x4, RZ ;  /* 0x0000000422637824 */ /* 0x002fe200078e00ff */
[----:B------:R-:W-:Y:S02]  /*2480*/  ISETP.EQ.AND P0, PT, R31, RZ, P0 ;  /* 0x000000ff1f00720c */ /* 0x000fe40000702270 */
[----:B------:R-:W-:Y:S02]  /*2490*/  ISETP.NE.AND P3, PT, R86, 0x1f, PT ;  /* 0x0000001f5600780c */ /* 0x000fe40003f65270 */
[----:B0-----:R-:W-:-:S09]  /*24a0*/  MOV R103, RZ ;  /* 0x000000ff00677202 */ /* 0x001fd20000000f00 */
[----:B------:R-:W-:-:S05]  /*24b0*/  @P0 IADD3 R0, R42, -0x2, RZ ;  /* 0xfffffffe2a000810 */ /* 0x000fca0007ffe0ff */
[----:B------:R-:W-:Y:S02]  /*24c0*/  @P0 IMAD R37, R0, c[0x0][0x16c], R5 ;  /* 0x00005b0000250a24 */ /* 0x000fe400078e0205 */
[----:B------:R-:W-:Y:S02]  /*24d0*/  FMUL.FTZ R102, R19, R38 ;  /* 0x0000002613667220 */ /* 0x000fe40000410000 */
[----:B------:R-:W-:-:S04]  /*24e0*/  @P0 IMAD.WIDE R36, R37, 0x8, R52 ;  /* 0x0000000825240825 */ /* 0x000fc800078e0234 */
[----:B------:R-:W-:Y:S01]  /*24f0*/  FMUL.FTZ R113, R18, R38 ;  /* 0x0000002612717220 */ /* 0x000fe20000410000 */
[--C-:B--2---:R-:W-:Y:S02]  /*2500*/  PRMT R0, RZ, 0x5410, R32.reuse ;  /* 0x00005410ff007816 */ /* 0x104fe40000000020 */
[----:B------:R-:W-:-:S03]  /*2510*/  PRMT R100, RZ, 0x7610, R32 ;  /* 0x00007610ff647816 */ /* 0x000fc60000000020 */
[----:B------:R-:W-:Y:S01]  /*2520*/  MUFU.EX2 R113, R113 ;  /* 0x0000007100717308 */ /* 0x000fe20000000800 */
[--C-:B------:R-:W-:Y:S02]  /*2530*/  PRMT R109, RZ, 0x5410, R64.reuse ;  /* 0x00005410ff6d7816 */ /* 0x100fe40000000040 */
[----:B------:R-:W-:Y:S02]  /*2540*/  PRMT R106, RZ, 0x7610, R64 ;  /* 0x00007610ff6a7816 */ /* 0x000fe40000000040 */
[----:B------:R-:W-:Y:S02]  /*2550*/  PRMT R101, RZ, 0x7610, R33 ;  /* 0x00007610ff657816 */ /* 0x000fe40000000021 */
[----:B------:R-:W-:Y:S01]  /*2560*/  PRMT R104, RZ, 0x7610, R65 ;  /* 0x00007610ff687816 */ /* 0x000fe20000000041 */
[----:B------:R-:W-:Y:S04]  /*2570*/  BSSY B0, `(.L_x_8304) ;  /* 0x0000028000007945 */ /* 0x000fe80003800000 */
[----:B------:R-:W-:Y:S01]  /*2580*/  FMUL.FTZ R112, R19, R104 ;  /* 0x0000006813707220 */ /* 0x000fe20000410000 */
[----:B---3--:R0:W-:Y:S04]  /*2590*/  STS.U16 [R26+0x100], R39 ;  /* 0x000100271a007388 */ /* 0x0081e80000000400 */
[----:B----4-:R-:W-:Y:S04]  /*25a0*/  STS.U16 [R26+0x140], R105 ;  /* 0x000140691a007388 */ /* 0x010fe80000000400 */
[----:B------:R-:W-:Y:S04]  /*25b0*/  STS.U16 [R26+0x180], R107 ;  /* 0x0001806b1a007388 */ /* 0x000fe80000000400 */
[----:B------:R-:W-:Y:S01]  /*25c0*/  STS.U16 [R26+0x1c0], R85 ;  /* 0x0001c0551a007388 */ /* 0x000fe20000000400 */
[----:B------:R-:W-:-:S06]  /*25d0*/  NOP ;  /* 0x0000000000007918 */ /* 0x000fcc0000000000 */
[----:B------:R-:W1:Y:S04]  /*25e0*/  LDS.64 R34, [R44.X8+0x100] ;  /* 0x000100002c227984 */ /* 0x000e680000008a00 */
[----:B------:R2:W-:Y:S04]  /*25f0*/  STS [R99+0x838], R108 ;  /* 0x0008386c63007388 */ /* 0x0005e80000000800 */
[----:B------:R-:W-:Y:S01]  /*2600*/  BAR.SYNC.DEFER_BLOCKING 0x0 ;  /* 0x0000000000007b1d */ /* 0x000fe20000010000 */
[----:B0-----:R-:W-:-:S05]  /*2610*/  FMUL.FTZ R39, R21, R38 ;  /* 0x0000002615277220 */ /* 0x001fca0000410000 */
[----:B------:R0:W5:Y:S02]  /*2620*/  @P0 LDG.E R103, [R36.64+0x4] ;  /* 0x0000040424670981 */ /* 0x000164000c1e1900 */
[----:B0-----:R0:W-:Y:S02]  /*2630*/  MUFU.EX2 R37, R102 ;  /* 0x0000006600257308 */ /* 0x0011e40000000800 */
[----:B0-----:R0:W3:Y:S06]  /*2640*/  @P3 LDS R102, [R86.X4+0x103c] ;  /* 0x00103c0056663984 */ /* 0x0010ec0000004800 */
[----:B------:R4:W0:Y:S01]  /*2650*/  MUFU.EX2 R32, R39 ;  /* 0x0000002700207308 */ /* 0x0008220000000800 */
[----:B-1----:R-:W-:-:S02]  /*2660*/  PRMT R120, RZ, 0x5410, R35 ;  /* 0x00005410ff787816 */ /* 0x002fc40000000023 */
[----:B------:R-:W-:Y:S02]  /*2670*/  PRMT R105, RZ, 0x7610, R35 ;  /* 0x00007610ff697816 */ /* 0x000fe40000000023 */
[----:B------:R-:W-:Y:S01]  /*2680*/  PRMT R107, RZ, 0x5410, R65 ;  /* 0x00005410ff6b7816 */ /* 0x000fe20000000041 */
[----:B------:R-:W-:Y:S01]  /*2690*/  FMUL.FTZ R120, R15, R120 ;  /* 0x000000780f787220 */ /* 0x000fe20000410000 */
[----:B--2---:R-:W-:Y:S01]  /*26a0*/  PRMT R99, RZ, 0x5410, R33 ;  /* 0x00005410ff637816 */ /* 0x004fe20000000021 */
[----:B------:R-:W-:Y:S01]  /*26b0*/  FMUL.FTZ R33, R20, R109 ;  /* 0x0000006d14217220 */ /* 0x000fe20000410000 */
[--C-:B------:R-:W-:Y:S01]  /*26c0*/  PRMT R85, RZ, 0x7610, R34.reuse ;  /* 0x00007610ff557816 */ /* 0x100fe20000000022 */
[----:B----4-:R-:W-:Y:S02]  /*26d0*/  FMUL.FTZ R39, R21, R106 ;  /* 0x0000006a15277220 */ /* 0x010fe40000410000 */
[----:B------:R-:W-:Y:S02]  /*26e0*/  FMUL.FTZ R38, R18, R107 ;  /* 0x0000006b12267220 */ /* 0x000fe40000410000 */
[----:B------:R-:W-:Y:S01]  /*26f0*/  FMUL.FTZ R105, R14, R105 ;  /* 0x000000690e697220 */ /* 0x000fe20000410000 */
[----:B------:R-:W-:Y:S01]  /*2700*/  PRMT R36, RZ, 0x5410, R34 ;  /* 0x00005410ff247816 */ /* 0x000fe20000000022 */
[----:B0-----:R-:W-:-:S02]  /*2710*/  FMUL.FTZ R84, R108, R32 ;  /* 0x000000206c547220 */ /* 0x001fc40000410000 */
[----:B------:R-:W-:Y:S02]  /*2720*/  FMUL.FTZ R115, R0, R33 ;  /* 0x0000002100737220 */ /* 0x000fe40000410000 */
[----:B------:R-:W-:Y:S02]  /*2730*/  FMUL.FTZ R35, R100, R39 ;  /* 0x0000002764237220 */ /* 0x000fe40000410000 */
[----:B------:R-:W-:Y:S02]  /*2740*/  FMUL.FTZ R110, R99, R38 ;  /* 0x00000026636e7220 */ /* 0x000fe40000410000 */
[----:B------:R-:W-:Y:S02]  /*2750*/  FMUL.FTZ R118, R16, R85 ;  /* 0x0000005510767220 */ /* 0x000fe40000410000 */
[----:B------:R-:W-:Y:S01]  /*2760*/  FFMA.FTZ R114, R37, R105, R120 ;  /* 0x0000006925727223 */ /* 0x000fe20000010078 */
[----:B------:R-:W-:Y:S05]  /*2770*/  @P3 BRA `(.L_x_8305) ;  /* 0x0000007000003947 */ /* 0x000fea0003800000 */
[----:B------:R-:W-:Y:S01]  /*2780*/  ISETP.NE.AND P0, PT, R42, c[0x0][0x174], PT ;  /* 0x00005d002a007a0c */ /* 0x000fe20003f05270 */
[----:B---3--:R-:W-:-:S12]  /*2790*/  IMAD.MOV.U32 R102, RZ, RZ, 0x3f800000 ;  /* 0x3f800000ff667424 */ /* 0x008fd800078e00ff */
[----:B------:R-:W-:-:S04]  /*27a0*/  @P0 LEA.HI R34, R42, R42, RZ, 0x1 ;  /* 0x0000002a2a220211 */ /* 0x000fc800078f08ff */
[----:B------:R-:W-:-:S04]  /*27b0*/  @P0 LOP3.LUT R85, R34, 0xfffffe, RZ, 0xc0, !PT ;  /* 0x00fffffe22550812 */ /* 0x000fc800078ec0ff */
[----:B------:R-:W-:-:S04]  /*27c0*/  @P0 IADD3 R34, -R85, R42, RZ ;  /* 0x0000002a55220210 */ /* 0x000fc80007ffe1ff */
[----:B------:R-:W-:-:S05]  /*27d0*/  @P0 LEA R34, R34, R5, 0x8 ;  /* 0x0000000522220211 */ /* 0x000fca00078e40ff */
[----:B------:R0:W1:Y:S02]  /*27e0*/  @P0 LDS R102, [R34.X4+0x838] ;  /* 0x0008380022660984 */ /* 0x0000640000004800 */
.L_x_8305:
[----:B------:R-:W-:Y:S05]  /*27f0*/  BSYNC B0 ;  /* 0x0000000000007941 */ /* 0x000fea0003800000 */
.L_x_8304:
[----:B-1-3--:R-:W-:Y:S01]  /*2800*/  FMUL.FTZ R122, R37, R102 ;  /* 0x00000066257a7220 */ /* 0x00afe20000410000 */
[----:B------:R-:W-:Y:S01]  /*2810*/  ISETP.NE.AND P4, PT, R31, 0x1f, PT ;  /* 0x0000001f1f00780c */ /* 0x000fe20003f85270 */
[----:B0-----:R-:W-:Y:S01]  /*2820*/  FFMA.FTZ R34, R32, R115, R35 ;  /* 0x0000007320227223 */ /* 0x001fe20000010023 */
[----:B------:R-:W-:Y:S01]  /*2830*/  ISETP.GE.AND P0, PT, R44, 0x1, PT ;  /* 0x000000012c00780c */ /* 0x000fe20003f06270 */
[----:B------:R-:W-:Y:S01]  /*2840*/  FMUL.FTZ R111, R17, R36 ;  /* 0x00000024116f7220 */ /* 0x000fe20000410000 */
[----:B------:R-:W-:Y:S01]  /*2850*/  ISETP.GE.U32.AND P5, PT, R31, 0x18, PT ;  /* 0x000000181f00780c */ /* 0x000fe20003fa6070 */
[C---:B------:R-:W-:Y:S01]  /*2860*/  FFMA.FTZ R114, R113.reuse, R114, R118 ;  /* 0x0000007271727223 */ /* 0x040fe20000010076 */
[----:B------:R-:W-:Y:S01]  /*2870*/  BSSY B0, `(.L_x_8306) ;  /* 0x0000089000007945 */ /* 0x000fe20003800000 */
[C---:B------:R-:W-:Y:S02]  /*2880*/  FMUL.FTZ R85, R113.reuse, R122 ;  /* 0x0000007a71557220 */ /* 0x040fe40000410000 */
        /* <DEDUP_REMOVED lines=32> */
[----:B------:R-:W-:Y:S02]  /*2a90*/  IMAD.SHL.U32 R114, R5, 0x8, RZ ;  /* 0x0000000805727824 */ /* 0x000fe400078e00ff */
[----:B-1----:R-:W-:Y:S01]  /*2aa0*/  @!P0 FMUL.FTZ R34, R34, R117 ;  /* 0x0000007522228220 */ /* 0x002fe20000410000 */
[----:B------:R-:W-:Y:S01]  /*2ab0*/  ISETP.GE.AND P0, PT, R42, c[0x0][0x174], PT ;  /* 0x00005d002a007a0c */ /* 0x000fe20003f06270 */
[----:B------:R-:W0:Y:S01]  /*2ac0*/  SHFL.DOWN PT, R117, R119, 0x8, 0x1f ;  /* 0x09001f0077757f89 */ /* 0x000e2200000e0000 */
[----:B--2---:R-:W-:Y:S02]  /*2ad0*/  @P4 FFMA.FTZ R124, R125, R85, R124 ;  /* 0x000000557d7c4223 */ /* 0x004fe4000001007c */
[----:B------:R-:W-:Y:S01]  /*2ae0*/  ISETP.NE.OR P0, PT, R31, RZ, P0 ;  /* 0x000000ff1f00720c */ /* 0x000fe20000705670 */
[----:B------:R-:W1:Y:S01]  /*2af0*/  SHFL.DOWN PT, R121, R34, 0x8, 0x1f ;  /* 0x09001f0022797f89 */ /* 0x000e6200000e0000 */
[----:B------:R-:W-:Y:S01]  /*2b00*/  HFMA2.MMA R85, -RZ, RZ, 0, 0 ;  /* 0x00000000ff557435 */ /* 0x000fe200000001ff */
[----:B---3--:R-:W-:Y:S01]  /*2b10*/  @P4 FMUL.FTZ R125, R125, R84 ;  /* 0x000000547d7d4220 */ /* 0x008fe20000410000 */
[----:B------:R-:W-:Y:S01]  /*2b20*/  ISETP.GE.AND P4, PT, R44, 0x8, PT ;  /* 0x000000082c00780c */ /* 0x000fe20003f86270 */
[----:B------:R-:W2:Y:S01]  /*2b30*/  SHFL.UP PT, R123, R124, 0x8, RZ ;  /* 0x050000007c7b7989 */ /* 0x000ea200000e00ff */
[----:B------:R-:W-:-:S03]  /*2b40*/  IMAD.MOV.U32 R84, RZ, RZ, 0x3f800000 ;  /* 0x3f800000ff547424 */ /* 0x000fc600078e00ff */
[----:B------:R-:W3:Y:S04]  /*2b50*/  SHFL.UP PT, R122, R125, 0x8, RZ ;  /* 0x050000007d7a7989 */ /* 0x000ee800000e00ff */
[----:B------:R-:W-:Y:S01]  /*2b60*/  @!P0 LDS.64 R84, [R114+0x10b8] ;  /* 0x0010b80072548984 */ /* 0x000fe20000000a00 */
[----:B------:R-:W-:Y:S01]  /*2b70*/  ISETP.GE.AND P0, PT, R44, 0x10, PT ;  /* 0x000000102c00780c */ /* 0x000fe20003f06270 */
[C---:B0-----:R-:W-:Y:S02]  /*2b80*/  @!P5 FFMA.FTZ R119, R34.reuse, R117, R119 ;  /* 0x000000752277d223 */ /* 0x041fe40000010077 */
[----:B-1----:R-:W-:-:S03]  /*2b90*/  @!P5 FMUL.FTZ R34, R34, R121 ;  /* 0x000000792222d220 */ /* 0x002fc60000410000 */
        /* <DEDUP_REMOVED lines=8> */
[----:B------:R-:W-:Y:S01]  /*2c20*/  SHFL.IDX PT, R121, R85, RZ, 0x1f ;  /* 0x00001fff55797589 */ /* 0x000fe200000e0000 */
[----:B-1----:R-:W-:Y:S02]  /*2c30*/  @!P4 FMUL.FTZ R34, R34, R123 ;  /* 0x0000007b2222c220 */ /* 0x002fe40000410000 */
[----:B--2---:R-:W-:-:S03]  /*2c40*/  @P0 FFMA.FTZ R124, R125, R122, R124 ;  /* 0x0000007a7d7c0223 */ /* 0x004fc6000001007c */
[----:B------:R-:W-:Y:S01]  /*2c50*/  SHFL.DOWN PT, R123, R34, 0x1, 0x1f ;  /* 0x08201f00227b7f89 */ /* 0x000fe200000e0000 */
[----:B---3--:R-:W-:-:S03]  /*2c60*/  @P0 FMUL.FTZ R125, R125, R117 ;  /* 0x000000757d7d0220 */ /* 0x008fc60000410000 */
[----:B------:R-:W0:Y:S04]  /*2c70*/  SHFL.DOWN PT, R122, R119, 0x1, 0x1f ;  /* 0x08201f00777a7f89 */ /* 0x000e2800000e0000 */
[----:B-----5:R1:W-:Y:S04]  /*2c80*/  SHFL.IDX PT, R117, R103, RZ, 0x1f ;  /* 0x00001fff67757589 */ /* 0x0203e800000e0000 */
[----:B------:R-:W-:Y:S04]  /*2c90*/  SHFL.UP PT, R124, R124, 0x1, RZ ;  /* 0x042000007c7c7989 */ /* 0x000fe800000e00ff */
[----:B------:R-:W2:Y:S04]  /*2ca0*/  SHFL.UP PT, R125, R125, 0x1, RZ ;  /* 0x042000007d7d7989 */ /* 0x000ea800000e00ff */
[----:B------:R-:W-:Y:S04]  /*2cb0*/  SHFL.IDX PT, R119, R119, RZ, 0x1f ;  /* 0x00001fff77777589 */ /* 0x000fe800000e0000 */
[----:B------:R-:W3:Y:S01]  /*2cc0*/  SHFL.IDX PT, R34, R34, RZ, 0x1f ;  /* 0x00001fff22227589 */ /* 0x000ee200000e0000 */
[----:B0-----:R-:W-:Y:S01]  /*2cd0*/  @P3 FFMA.FTZ R121, R123, R121, R122 ;  /* 0x000000797b793223 */ /* 0x001fe2000001007a */
[----:B------:R-:W-:-:S03]  /*2ce0*/  IADD3 R122, -R62, c[0x0][0x168], -R86 ;  /* 0x00005a003e7a7a10 */ /* 0x000fc60007ffe956 */
[----:B------:R-:W-:Y:S01]  /*2cf0*/  FFMA.FTZ R102, R121, R102, R105 ;  /* 0x0000006679667223 */ /* 0x000fe20000010069 */
[C---:B------:R-:W-:Y:S02]  /*2d00*/  ISETP.GE.AND P0, PT, R122.reuse, 0x1, PT ;  /* 0x000000017a00780c */ /* 0x040fe40003f06270 */
[C---:B------:R-:W-:Y:S01]  /*2d10*/  ISETP.GE.AND P3, PT, R122.reuse, 0x41, PT ;  /* 0x000000417a00780c */ /* 0x040fe20003f66270 */
[----:B------:R-:W-:Y:S01]  /*2d20*/  FFMA.FTZ R105, R37, R102, R120 ;  /* 0x0000006625697223 */ /* 0x000fe20000010078 */
[----:B------:R-:W-:-:S03]  /*2d30*/  ISETP.GE.AND P4, PT, R122, 0x61, PT ;  /* 0x000000617a00780c */ /* 0x000fc60003f86270 */
[----:B-1----:R-:W-:Y:S02]  /*2d40*/  FFMA.FTZ R103, R113, R105, R118 ;  /* 0x0000006971677223 */ /* 0x002fe40000010076 */
[----:B--2---:R-:W-:Y:S01]  /*2d50*/  @P2 FFMA.FTZ R117, R125, R117, R124 ;  /* 0x000000757d752223 */ /* 0x004fe2000001007c */
[----:B------:R-:W-:Y:S01]  /*2d60*/  ISETP.GE.AND P2, PT, R122, 0x21, PT ;  /* 0x000000217a00780c */ /* 0x000fe20003f46270 */
[----:B------:R-:W-:Y:S02]  /*2d70*/  FFMA.FTZ R111, R32, R103, R111 ;  /* 0x00000067206f7223 */ /* 0x000fe4000001006f */
[----:B------:R-:W-:Y:S02]  /*2d80*/  FFMA.FTZ R118, R108, R117, R115 ;  /* 0x000000756c767223 */ /* 0x000fe40000010073 */
[----:B---3--:R-:W-:Y:S02]  /*2d90*/  FFMA.FTZ R85, R34, R85, R119 ;  /* 0x0000005522557223 */ /* 0x008fe40000010077 */
[----:B------:R-:W-:-:S02]  /*2da0*/  FMUL.FTZ R115, R19, R102 ;  /* 0x0000006613737220 */ /* 0x000fc40000410000 */
[----:B------:R-:W-:Y:S02]  /*2db0*/  FMUL.FTZ R120, R18, R105 ;  /* 0x0000006912787220 */ /* 0x000fe40000410000 */
[----:B------:R-:W-:Y:S02]  /*2dc0*/  FMUL.FTZ R121, R21, R103 ;  /* 0x0000006715797220 */ /* 0x000fe40000410000 */
[----:B------:R-:W-:Y:S02]  /*2dd0*/  FMUL.FTZ R119, R20, R111 ;  /* 0x0000006f14777220 */ /* 0x000fe40000410000 */
[----:B------:R-:W-:Y:S02]  /*2de0*/  FMUL.FTZ R84, R34, R84 ;  /* 0x0000005422547220 */ /* 0x000fe40000410000 */
[----:B------:R-:W-:Y:S02]  /*2df0*/  FFMA.FTZ R117, R32, R118, R35 ;  /* 0x0000007620757223 */ /* 0x000fe40000010023 */
[----:B------:R-:W-:Y:S01]  /*2e00*/  FFMA.FTZ R108, R0, -R33, R118 ;  /* 0x80000021006c7223 */ /* 0x000fe20000010076 */
[----:B------:R0:W-:Y:S01]  /*2e10*/  @!P1 STS.64 [R114+0x10b8], R84 ;  /* 0x0010b85472009388 */ /* 0x0001e20000000a00 */
[----:B------:R-:W-:-:S02]  /*2e20*/  FMUL.FTZ R35, R104, R115 ;  /* 0x0000007368237220 */ /* 0x000fc40000410000 */
[----:B------:R-:W-:Y:S02]  /*2e30*/  FMUL.FTZ R34, R107, R120 ;  /* 0x000000786b227220 */ /* 0x000fe40000410000 */
[----:B------:R-:W-:Y:S02]  /*2e40*/  FMUL.FTZ R33, R106, R121 ;  /* 0x000000796a217220 */ /* 0x000fe40000410000 */
[----:B------:R-:W-:Y:S02]  /*2e50*/  FMUL.FTZ R32, R109, R119 ;  /* 0x000000776d207220 */ /* 0x000fe40000410000 */
[----:B------:R-:W-:Y:S02]  /*2e60*/  FFMA.FTZ R122, R113, R117, R110 ;  /* 0x00000075717a7223 */ /* 0x000fe4000001006e */
[----:B------:R-:W-:Y:S01]  /*2e70*/  FFMA.FTZ R110, R100, -R39, R117 ;  /* 0x80000027646e7223 */ /* 0x000fe20000010075 */
[----:B------:R1:W-:Y:S01]  /*2e80*/  STS.128 [R86.X16+0x200], R32 ;  /* 0x0002002056007388 */ /* 0x0003e2000000cc00 */
[----:B------:R-:W-:Y:S01]  /*2e90*/  FFMA.FTZ R39, R37, R122, R36 ;  /* 0x0000007a25277223 */ /* 0x000fe20000010024 */
[----:B0-----:R-:W-:Y:S01]  /*2ea0*/  SHF.L.U32 R85, R4, 0x2, RZ ;  /* 0x0000000204557819 */ /* 0x001fe200000006ff */
[----:B------:R-:W-:Y:S01]  /*2eb0*/  FFMA.FTZ R119, R108, R119, RZ ;  /* 0x000000776c777223 */ /* 0x000fe200000100ff */
[----:B------:R-:W-:Y:S01]  /*2ec0*/  BAR.SYNC.DEFER_BLOCKING 0x0 ;  /* 0x0000000000007b1d */ /* 0x000fe20000010000 */
[----:B------:R-:W-:-:S02]  /*2ed0*/  FFMA.FTZ R113, R99, -R38, R122 ;  /* 0x8000002663717223 */ /* 0x000fc4000001007a */
[----:B------:R-:W-:Y:S02]  /*2ee0*/  FFMA.FTZ R112, R101, -R112, R39 ;  /* 0x8000007065707223 */ /* 0x000fe40000010027 */
[----:B------:R-:W-:Y:S01]  /*2ef0*/  FMUL.FTZ R36, R17, R118 ;  /* 0x0000007611247220 */ /* 0x000fe20000410000 */
[----:B------:R-:W-:Y:S01]  /*2f00*/  SHF.L.U64.HI R118, R4, 0x2, R3 ;  /* 0x0000000204767819 */ /* 0x000fe20000010203 */
[----:B------:R-:W-:Y:S02]  /*2f10*/  FMUL.FTZ R37, R16, R117 ;  /* 0x0000007510257220 */ /* 0x000fe40000410000 */
[----:B------:R-:W-:Y:S02]  /*2f20*/  FMUL.FTZ R38, R15, R122 ;  /* 0x0000007a0f267220 */ /* 0x000fe40000410000 */
[----:B------:R-:W-:Y:S02]  /*2f30*/  FMUL.FTZ R39, R14, R39 ;  /* 0x000000270e277220 */ /* 0x000fe40000410000 */
[----:B------:R-:W-:-:S02]  /*2f40*/  FFMA.FTZ R119, R110, R121, R119 ;  /* 0x000000796e777223 */ /* 0x000fc40000010077 */
[----:B------:R-:W-:Y:S02]  /*2f50*/  FMUL.FTZ R84, R112, R115 ;  /* 0x0000007370547220 */ /* 0x000fe40000410000 */
[----:B------:R-:W-:Y:S02]  /*2f60*/  FFMA.FTZ R119, R113, R120, R119 ;  /* 0x0000007871777223 */ /* 0x000fe40000010077 */
[C---:B------:R-:W-:Y:S02]  /*2f70*/  IMAD R120, R118.reuse, c[0x0][0x2b0], RZ ;  /* 0x0000ac0076787a24 */ /* 0x040fe400078e02ff */
[----:B------:R-:W-:Y:S02]  /*2f80*/  FADD.FTZ R84, R119, R84 ;  /* 0x0000005477547221 */ /* 0x000fe40000010000 */
[----:B------:R-:W-:Y:S01]  /*2f90*/  IMAD R118, R118, c[0x0][0x2d0], RZ ;  /* 0x0000b40076767a24 */ /* 0x000fe200078e02ff */
[----:B------:R1:W-:Y:S04]  /*2fa0*/  STS.128 [R86.X16+0x400], R36 ;  /* 0x0004002456007388 */ /* 0x0003e8000000cc00 */
        /* <DEDUP_REMOVED lines=19> */
[----:B0-----:R0:W-:Y:S04]  /*30e0*/  RED.E.ADD.F32.FTZ.RN.STRONG.GPU [R36.64], R121 ;  /* 0x000000792400798e */ /* 0x0011e8000c10e784 */
[----:B-1----:R0:W-:Y:S02]  /*30f0*/  RED.E.ADD.F32.FTZ.RN.STRONG.GPU [R38.64], R119 ;  /* 0x000000772600798e */ /* 0x0021e4000c10e784 */
.L_x_8307:
[----:B-1----:R-:W-:Y:S05]  /*3100*/  BSYNC B0 ;  /* 0x0000000000007941 */ /* 0x002fea0003800000 */
.L_x_8306:
[----:B0-----:R0:W1:Y:S01]  /*3110*/  LDS R119, [R86.X4+0x480] ;  /* 0x0004800056777984 */ /* 0x0010620000004800 */
[----:B------:R-:W-:Y:S01]  /*3120*/  BSSY B0, `(.L_x_8308) ;  /* 0x000000a000007945 */ /* 0x000fe20003800000 */
[C---:B------:R-:W-:Y:S02]  /*3130*/  IMAD R37, R85.reuse, c[0x0][0x2b4], R120 ;  /* 0x0000ad0055257a24 */ /* 0x040fe400078e0278 */
[----:B------:R-:W-:Y:S01]  /*3140*/  IMAD R39, R85, c[0x0][0x2d4], R118 ;  /* 0x0000b50055277a24 */ /* 0x000fe200078e0276 */
[----:B------:R-:W-:Y:S05]  /*3150*/  @!P2 BRA `(.L_x_8309) ;  /* 0x000000600000a947 */ /* 0x000fea0003800000 */
[----:B------:R-:W-:-:S04]  /*3160*/  IMAD.WIDE.U32 R34, R85, c[0x0][0x2b0], R72 ;  /* 0x0000ac0055227a25 */ /* 0x000fc800078e0048 */
[----:B------:R-:W-:-:S04]  /*3170*/  IMAD.WIDE.U32 R32, R85, c[0x0][0x2d0], R78 ;  /* 0x0000b40055207a25 */ /* 0x000fc800078e004e */
[----:B------:R-:W-:Y:S01]  /*3180*/  IMAD.IADD R35, R35, 0x1, R37 ;  /* 0x0000000123237824 */ /* 0x000fe200078e0225 */
[----:B------:R-:W-:-:S04]  /*3190*/  IADD3 R33, R33, R39, RZ ;  /* 0x0000002721217210 */ /* 0x000fc80007ffe0ff */
[----:B--2---:R2:W-:Y:S04]  /*31a0*/  RED.E.ADD.F32.FTZ.RN.STRONG.GPU [R34.64], R117 ;  /* 0x000000752200798e */ /* 0x0045e8000c10e784 */
[----:B-1----:R2:W-:Y:S02]  /*31b0*/  RED.E.ADD.F32.FTZ.RN.STRONG.GPU [R32.64], R119 ;  /* 0x000000772000798e */ /* 0x0025e4000c10e784 */
.L_x_8309:
[----:B------:R-:W-:Y:S05]  /*31c0*/  BSYNC B0 ;  /* 0x0000000000007941 */ /* 0x000fea0003800000 */
.L_x_8308:
[----:B--2---:R2:W0:Y:S01]  /*31d0*/  LDS R117, [R86.X4+0x500] ;  /* 0x0005000056757984 */ /* 0x0044220000004800 */
[----:B------:R-:W-:Y:S01]  /*31e0*/  BSSY B0, `(.L_x_8310) ;  /* 0x0000008000007945 */ /* 0x000fe20003800000 */
[----:B------:R-:W-:Y:S05]  /*31f0*/  @!P3 BRA `(.L_x_8311) ;  /* 0x000000600000b947 */ /* 0x000fea0003800000 */
[----:B------:R-:W-:-:S04]  /*3200*/  IMAD.WIDE.U32 R32, R85, c[0x0][0x2b0], R74 ;  /* 0x0000ac0055207a25 */ /* 0x000fc800078e004a */
[----:B------:R-:W-:-:S04]  /*3210*/  IMAD.WIDE.U32 R34, R85, c[0x0][0x2d0], R80 ;  /* 0x0000b40055227a25 */ /* 0x000fc800078e0050 */
[----:B------:R-:W-:Y:S01]  /*3220*/  IMAD.IADD R33, R37, 0x1, R33 ;  /* 0x0000000125217824 */ /* 0x000fe200078e0221 */
[----:B------:R-:W-:-:S04]  /*3230*/  IADD3 R35, R39, R35, RZ ;  /* 0x0000002327237210 */ /* 0x000fc80007ffe0ff */
[----:B---3--:R3:W-:Y:S04]  /*3240*/  RED.E.ADD.F32.FTZ.RN.STRONG.GPU [R32.64], R115 ;  /* 0x000000732000798e */ /* 0x0087e8000c10e784 */
[----:B0-----:R3:W-:Y:S02]  /*3250*/  RED.E.ADD.F32.FTZ.RN.STRONG.GPU [R34.64], R117 ;  /* 0x000000752200798e */ /* 0x0017e4000c10e784 */
.L_x_8311:
[----:B------:R-:W-:Y:S05]  /*3260*/  BSYNC B0 ;  /* 0x0000000000007941 */ /* 0x000fea0003800000 */
.L_x_8310:
[----:B---3--:R3:W2:Y:S01]  /*3270*/  LDS R115, [R86.X4+0x580] ;  /* 0x0005800056737984 */ /* 0x0086a20000004800 */
[----:B------:R-:W-:Y:S01]  /*3280*/  BSSY B0, `(.L_x_8312) ;  /* 0x0000008000007945 */ /* 0x000fe20003800000 */
[----:B------:R-:W-:Y:S05]  /*3290*/  @!P4 BRA `(.L_x_8313) ;  /* 0x000000600000c947 */ /* 0x000fea0003800000 */
[----:B------:R-:W-:-:S04]  /*32a0*/  IMAD.WIDE.U32 R32, R85, c[0x0][0x2b0], R76 ;  /* 0x0000ac0055207a25 */ /* 0x000fc800078e004c */
[----:B------:R-:W-:-:S04]  /*32b0*/  IMAD.WIDE.U32 R34, R85, c[0x0][0x2d0], R82 ;  /* 0x0000b40055227a25 */ /* 0x000fc800078e0052 */
[----:B------:R-:W-:Y:S01]  /*32c0*/  IMAD.IADD R33, R37, 0x1, R33 ;  /* 0x0000000125217824 */ /* 0x000fe200078e0221 */
[----:B------:R-:W-:-:S04]  /*32d0*/  IADD3 R35, R39, R35, RZ ;  /* 0x0000002327237210 */ /* 0x000fc80007ffe0ff */
[----:B----4-:R4:W-:Y:S04]  /*32e0*/  RED.E.ADD.F32.FTZ.RN.STRONG.GPU [R32.64], R114 ;  /* 0x000000722000798e */ /* 0x0109e8000c10e784 */
[----:B--2---:R4:W-:Y:S02]  /*32f0*/  RED.E.ADD.F32.FTZ.RN.STRONG.GPU [R34.64], R115 ;  /* 0x000000732200798e */ /* 0x0049e4000c10e784 */
.L_x_8313:
[----:B------:R-:W-:Y:S05]  /*3300*/  BSYNC B0 ;  /* 0x0000000000007941 */ /* 0x000fea0003800000 */
.L_x_8312:
[----:B----4-:R-:W4:Y:S01]  /*3310*/  SHFL.DOWN P0, R33, R84, 0x1, 0x1f ;  /* 0x08201f0054217f89 */ /* 0x010f220000000000 */
        /* <DEDUP_REMOVED lines=10> */
[----:B------:R-:W-:-:S02]  /*33c0*/  FFMA.FTZ R107, R107, R32, R34 ;  /* 0x000000206b6b7223 */ /* 0x000fc40000010022 */
[-C--:B------:R-:W-:Y:S02]  /*33d0*/  FFMA.FTZ R104, R104, R101.reuse, R35 ;  /* 0x0000006568687223 */ /* 0x080fe40000010023 */
[----:B------:R-:W-:Y:S02]  /*33e0*/  FFMA.FTZ R111, R109, R0, R111 ;  /* 0x000000006d6f7223 */ /* 0x000fe4000001006f */
[----:B----4-:R-:W-:Y:S02]  /*33f0*/  @P0 FADD R33, R84, R33 ;  /* 0x0000002154210221 */ /* 0x010fe40000000000 */
[----:B------:R-:W-:Y:S02]  /*3400*/  FFMA.FTZ R11, R18, R32, R11 ;  /* 0x00000020120b7223 */ /* 0x000fe4000001000b */
[----:B------:R-:W-:Y:S01]  /*3410*/  FFMA.FTZ R10, R19, R101, R10 ;  /* 0x00000065130a7223 */ /* 0x000fe2000001000a */
[----:B------:R-:W4:Y:S01]  /*3420*/  SHFL.DOWN P0, R36, R33, 0x2, 0x1f ;  /* 0x08401f0021247f89 */ /* 0x000f220000000000 */
[----:B------:R-:W-:-:S02]  /*3430*/  FFMA.FTZ R13, R20, R0, R13 ;  /* 0x00000000140d7223 */ /* 0x000fc4000001000d */
[----:B------:R-:W-:Y:S02]  /*3440*/  FADD.FTZ R8, R107, R8 ;  /* 0x000000086b087221 */ /* 0x000fe40000010000 */
[----:B------:R-:W-:Y:S02]  /*3450*/  FADD.FTZ R9, R104, R9 ;  /* 0x0000000968097221 */ /* 0x000fe40000010000 */
[----:B------:R-:W-:Y:S02]  /*3460*/  FADD.FTZ R6, R111, R6 ;  /* 0x000000066f067221 */ /* 0x000fe40000010000 */
[----:B----4-:R-:W-:Y:S02]  /*3470*/  @P0 FADD R36, R33, R36 ;  /* 0x0000002421240221 */ /* 0x010fe40000000000 */
[-C--:B------:R-:W-:Y:S02]  /*3480*/  FMUL.FTZ R33, R100, R103.reuse ;  /* 0x0000006764217220 */ /* 0x080fe40000410000 */
[----:B------:R-:W-:Y:S01]  /*3490*/  FMUL.FTZ R103, R2, R103 ;  /* 0x0000006702677220 */ /* 0x000fe20000410000 */
[----:B------:R-:W4:Y:S01]  /*34a0*/  SHFL.DOWN P0, R37, R36, 0x4, 0x1f ;  /* 0x08801f0024257f89 */ /* 0x000f220000000000 */
[----:B------:R-:W-:-:S02]  /*34b0*/  FFMA.FTZ R12, R21, R33, R12 ;  /* 0x00000021150c7223 */ /* 0x000fc4000001000c */
[----:B------:R-:W-:-:S04]  /*34c0*/  FMUL.FTZ R103, R110, R103 ;  /* 0x000000676e677220 */ /* 0x000fc80000410000 */
[----:B------:R-:W-:-:S04]  /*34d0*/  FFMA.FTZ R106, R106, R33, R103 ;  /* 0x000000216a6a7223 */ /* 0x000fc80000010067 */
[----:B------:R-:W-:Y:S02]  /*34e0*/  FADD.FTZ R7, R106, R7 ;  /* 0x000000076a077221 */ /* 0x000fe40000010000 */
[----:B----4-:R-:W-:-:S05]  /*34f0*/  @P0 FADD R37, R36, R37 ;  /* 0x0000002524250221 */ /* 0x010fca0000000000 */
[----:B------:R-:W4:Y:S02]  /*3500*/  SHFL.DOWN P0, R38, R37, 0x8, 0x1f ;  /* 0x09001f0025267f89 */ /* 0x000f240000000000 */
[----:B----4-:R-:W-:Y:S01]  /*3510*/  @P0 FADD R38, R37, R38 ;  /* 0x0000002625260221 */ /* 0x010fe20000000000 */
[----:B------:R-:W-:-:S04]  /*3520*/  ISETP.NE.AND P0, PT, R44, RZ, PT ;  /* 0x000000ff2c00720c */ /* 0x000fc80003f05270 */
[----:B------:R-:W4:Y:S02]  /*3530*/  SHFL.DOWN P2, R39, R38, 0x10, 0x1f ;  /* 0x0a001f0026277f89 */ /* 0x000f240000040000 */
[----:B----4-:R-:W-:-:S07]  /*3540*/  @P2 FADD R39, R38, R39 ;  /* 0x0000002726272221 */ /* 0x010fce0000000000 */
[----:B------:R4:W-:Y:S04]  /*3550*/  @!P0 STS [0x604], R39 ;  /* 0x00060427ff008388 */ /* 0x0009e80000000800 */
[----:B------:R-:W-:Y:S06]  /*3560*/  BAR.SYNC.DEFER_BLOCKING 0x0 ;  /* 0x0000000000007b1d */ /* 0x000fec0000010000 */
[----:B------:R-:W-:Y:S05]  /*3570*/  @P1 BRA `(.L_x_8315) ;  /* 0x0000005000001947 */ /* 0x000fea0003800000 */
[----:B----4-:R-:W-:Y:S01]  /*3580*/  ISETP.NE.AND P0, PT, R42, c[0x0][0x174], PT ;  /* 0x00005d002a007a0c */ /* 0x010fe20003f05270 */
[----:B------:R-:W-:-:S12]  /*3590*/  IMAD.SHL.U32 R2, R5, 0x4, RZ ;  /* 0x0000000405027824 */ /* 0x000fd800078e00ff */
[----:B------:R-:W4:Y:S02]  /*35a0*/  @P0 LDS R0, [R2+0x18b8] ;  /* 0x0018b80002000984 */ /* 0x000f240000000800 */
[----:B----4-:R-:W-:-:S05]  /*35b0*/  @P0 FADD.FTZ R39, R39, R0 ;  /* 0x0000000027270221 */ /* 0x010fca0000010000 */
[----:B------:R4:W-:Y:S02]  /*35c0*/  STS [R2+0x18b8], R39 ;  /* 0x0018b82702007388 */ /* 0x0009e40000000800 */
.L_x_8315:
[----:B----4-:R-:W-:Y:S05]  /*35d0*/  BSYNC B0 ;  /* 0x0000000000007941 */ /* 0x010fea0003800000 */
.L_x_8314:
[----:B------:R-:W-:Y:S02]  /*35e0*/  IADD3 R5, R5, 0x1, RZ ;  /* 0x0000000105057810 */ /* 0x000fe40007ffe0ff */
[----:B------:R-:W-:Y:S02]  /*35f0*/  IADD3 R4, P2, R4, 0x1, RZ ;  /* 0x0000000104047810 */ /* 0x000fe40007f5e0ff */
[----:B------:R-:W-:Y:S02]  /*3600*/  ISETP.GE.AND P0, PT, R5, c[0x0][0x16c], PT ;  /* 0x00005b0005007a0c */ /* 0x000fe40003f06270 */
[----:B------:R-:W-:-:S11]  /*3610*/  IADD3.X R3, RZ, R3, RZ, P2, !PT ;  /* 0x00000003ff037210 */ /* 0x000fd600017fe4ff */
[----:B------:R-:W-:Y:S01]  /*3620*/  @P0 CALL.REL.NOINC `(.L_x_8303) ;  /* 0x0000001000000944 */ /* 0x000fe20003c00000 */
[----:B------:R-:W-:Y:S05]  /*3630*/  BRA `(.L_x_8316) ;  /* 0xffffea3000007947 */ /* 0x000fea000383ffff */
.L_x_8303:
[----:B------:R-:W-:Y:S01]  /*3640*/  BAR.SYNC.DEFER_BLOCKING 0x0 ;  /* 0x0000000000007b1d */ /* 0x000fe20000010000 */
[----:B------:R-:W-:Y:S01]  /*3650*/  F2FP.BF16.PACK_AB R20, R12, R13 ;  /* 0x0000000d0c14723e */ /* 0x000fe200000010ff */
[----:B------:R-:W-:Y:S01]  /*3660*/  IMAD R0, R93, c[0x0][0x2d8], RZ ;  /* 0x0000b6005d007a24 */ /* 0x000fe200078e02ff */
[----:B------:R-:W-:Y:S01]  /*3670*/  F2FP.BF16.PACK_AB R21, R10, R11 ;  /* 0x0000000b0a15723e */ /* 0x000fe200000010ff */
[----:B------:R-:W-:Y:S02]  /*3680*/  IMAD.WIDE.U32 R2, R95, c[0x0][0x2d8], RZ ;  /* 0x0000b6005f027a25 */ /* 0x000fe400078e00ff */
[----:B------:R-:W-:Y:S02]  /*3690*/  BSSY B0, `(.L_x_8317) ;  /* 0x0000025000007945 */ /* 0x000fe40003800000 */
[----:B------:R-:W-:-:S04]  /*36a0*/  IMAD R11, R97, c[0x0][0x2e0], RZ ;  /* 0x0000b800610b7a24 */ /* 0x000fc800078e02ff */
[----:B------:R-:W-:Y:S01]  /*36b0*/  IMAD R33, R98, c[0x0][0x2e4], R11 ;  /* 0x0000b90062217a24 */ /* 0x000fe200078e020b */
[----:B------:R-:W-:-:S04]  /*36c0*/  LEA R11, P5, R60, c[0x0][0x330], 0x1 ;  /* 0x0000cc003c0b7a11 */ /* 0x000fc800078a08ff */
[----:B------:R-:W-:Y:S01]  /*36d0*/  LEA.HI.X R4, R60, c[0x0][0x334], R61, 0x1, P5 ;  /* 0x0000cd003c047a11 */ /* 0x000fe200028f0c3d */
[----:B------:R4:W-:Y:S01]  /*36e0*/  STS.64 [R44.X8], R20 ;  /* 0x000000142c007388 */ /* 0x0009e20000008a00 */
[----:B------:R-:W-:-:S06]  /*36f0*/  NOP ;  /* 0x0000000000007918 */ /* 0x000fcc0000000000 */
[----:B------:R-:W-:Y:S04]  /*3700*/  LDS.U16 R13, [R26] ;  /* 0x000000001a0d7984 */ /* 0x000fe80000000400 */
[----:B------:R-:W-:Y:S01]  /*3710*/  LDS.U16 R15, [R26+0x40] ;  /* 0x000040001a0f7984 */ /* 0x000fe20000000400 */
[----:B----4-:R-:W-:-:S03]  /*3720*/  IMAD R21, R95, c[0x0][0x2dc], R0 ;  /* 0x0000b7005f157a24 */ /* 0x010fc600078e0200 */
        /* <DEDUP_REMOVED lines=10> */
[----:B------:R-:W4:Y:S02]  /*37d0*/  LDS R5, [0x100] ;  /* 0x00010000ff057984 */ /* 0x000f240000000800 */
[-C--:B----4-:R-:W-:Y:S02]  /*37e0*/  ISETP.GE.AND P4, PT, R60, R5.reuse, PT ;  /* 0x000000053c00720c */ /* 0x090fe40003f86270 */
        /* <DEDUP_REMOVED lines=15> */
.L_x_8318:
[----:B------:R-:W-:Y:S05]  /*38e0*/  BSYNC B0 ;  /* 0x0000000000007941 */ /* 0x000fea0003800000 */
.L_x_8317:
        /* <DEDUP_REMOVED lines=8> */
[----:B------:R5:W-:Y:S03]  /*3970*/  @!P3 STG.E.U16 [R2.64+-0x40], R19 ;  /* 0xffffc0130200b986 */ /* 0x000be6000c101504 */
[----:B------:R-:W-:Y:S01]  /*3980*/  FADD.FTZ R8, R7, R8 ;  /* 0x0000000807087221 */ /* 0x000fe20000010000 */
[----:B------:R-:W-:Y:S03]  /*3990*/  BAR.SYNC.DEFER_BLOCKING 0x0 ;  /* 0x0000000000007b1d */ /* 0x000fe60000010000 */
[----:B------:R-:W-:-:S02]  /*39a0*/  FADD.FTZ R91, R8, R9 ;  /* 0x00000009085b7221 */ /* 0x000fc40000010000 */
[----:B-----5:R-:W-:-:S04]  /*39b0*/  IMAD.WIDE.U32 R2, R95, c[0x0][0x2f8], RZ ;  /* 0x0000be005f027a25 */ /* 0x020fc800078e00ff */
[----:B------:R-:W-:-:S05]  /*39c0*/  IMAD R19, R95, c[0x0][0x2fc], R0 ;  /* 0x0000bf005f137a24 */ /* 0x000fca00078e0200 */
        /* <DEDUP_REMOVED lines=23> */
.L_x_8320:
[----:B------:R-:W-:Y:S05]  /*3b40*/  BSYNC B0 ;  /* 0x0000000000007941 */ /* 0x000fea0003800000 */
.L_x_8319:
        /* <DEDUP_REMOVED lines=10> */
[----:B------:R-:W-:Y:S02]  /*3bf0*/  ISETP.GE.AND P2, PT, R28, R15, PT ;  /* 0x0000000f1c00720c */ /* 0x000fe40003f46270 */
[----:B------:R-:W-:Y:S02]  /*3c00*/  IADD3.X R3, R22, R5, R3, P3, !PT ;  /* 0x0000000516037210 */ /* 0x000fe40001ffe403 */
[----:B------:R-:W-:Y:S02]  /*3c10*/  ISETP.GT.AND P5, PT, R42, 0x1, PT ;  /* 0x000000012a00780c */ /* 0x000fe40003fa4270 */
[----:B------:R-:W-:Y:S02]  /*3c20*/  IADD3.X R0, R0, c[0x0][0x344], RZ, P4, !PT ;  /* 0x0000d10000007a10 */ /* 0x000fe400027fe4ff */
[----:B------:R-:W-:Y:S02]  /*3c30*/  LEA R2, P3, R23, R2, 0x1 ;  /* 0x0000000217027211 */ /* 0x000fe400078608ff */
[----:B------:R-:W-:-:S02]  /*3c40*/  IADD3 R49, P4, R49, -0x100, RZ ;  /* 0xffffff0031317810 */ /* 0x000fc40007f9e0ff */
[----:B------:R-:W-:Y:S02]  /*3c50*/  LEA.HI.X R3, R23, R0, R3, 0x1, P3 ;  /* 0x0000000017037211 */ /* 0x000fe400018f0c03 */
[----:B------:R-:W-:Y:S02]  /*3c60*/  IADD3 R50, P3, R50, -0x100, RZ ;  /* 0xffffff0032327810 */ /* 0x000fe40007f7e0ff */
[----:B------:R-:W-:Y:S01]  /*3c70*/  IADD3 R41, R41, -0x80, RZ ;  /* 0xffffff8029297810 */ /* 0x000fe20007ffe0ff */
[----:B------:R3:W-:Y:S01]  /*3c80*/  @!P0 STG.E.U16 [R2.64], R13 ;  /* 0x0000000d02008986 */ /* 0x0007e2000c101504 */
[----:B------:R-:W-:Y:S02]  /*3c90*/  IADD3 R47, P0, R47, -0x100, RZ ;  /* 0xffffff002f2f7810 */ /* 0x000fe40007f1e0ff */
[----:B------:R-:W-:Y:S01]  /*3ca0*/  IADD3 R42, R42, -0x1, RZ ;  /* 0xffffffff2a2a7810 */ /* 0x000fe20007ffe0ff */
[----:B------:R3:W-:Y:S01]  /*3cb0*/  @!P1 STG.E.U16 [R2.64+0x40], R21 ;  /* 0x0000401502009986 */ /* 0x0007e2000c101504 */
[----:B------:R-:W-:-:S02]  /*3cc0*/  IADD3 R45, P1, R45, -0x100, RZ ;  /* 0xffffff002d2d7810 */ /* 0x000fc40007f3e0ff */
[----:B------:R-:W-:Y:S01]  /*3cd0*/  IADD3.X R46, R46, -0x1, RZ, P0, !PT ;  /* 0xffffffff2e2e7810 */ /* 0x000fe200007fe4ff */
[----:B------:R3:W-:Y:S01]  /*3ce0*/  @!P2 STG.E.U16 [R2.64+0x80], R33 ;  /* 0x000080210200a986 */ /* 0x0007e2000c101504 */
[----:B------:R-:W-:Y:S02]  /*3cf0*/  IADD3 R89, P2, R89, -0x100, RZ ;  /* 0xffffff0059597810 */ /* 0x000fe40007f5e0ff */
[----:B------:R-:W-:Y:S02]  /*3d00*/  IADD3.X R43, R43, -0x1, RZ, P1, !PT ;  /* 0xffffffff2b2b7810 */ /* 0x000fe40000ffe4ff */
[----:B------:R-:W-:Y:S02]  /*3d10*/  IADD3.X R87, R87, -0x1, RZ, P2, !PT ;  /* 0xffffffff57577810 */ /* 0x000fe400017fe4ff */
[----:B------:R-:W-:Y:S02]  /*3d20*/  IADD3.X R51, R51, -0x1, RZ, P3, !PT ;  /* 0xffffffff33337810 */ /* 0x000fe40001ffe4ff */
[----:B------:R-:W-:Y:S01]  /*3d30*/  IADD3.X R48, R48, -0x1, RZ, P4, !PT ;  /* 0xffffffff30307810 */ /* 0x000fe200027fe4ff */
[----:B------:R-:W-:Y:S01]  /*3d40*/  @!P5 CALL.REL.NOINC `(.L_x_8297) ;  /* 0x000000100000d944 */ /* 0x000fe20003c00000 */
[----:B------:R-:W-:Y:S05]  /*3d50*/  BRA `(.L_x_8321) ;  /* 0xffffcb8000007947 */ /* 0x000fea000383ffff */
.L_x_8297:
[----:B------:R-:W-:Y:S02]  /*3d60*/  ISETP.NE.U32.AND P0, PT, RZ, c[0x0][0x328], PT ;  /* 0x0000ca00ff007a0c */ /* 0x000fe40003f05070 */
[----:B------:R-:W-:-:S02]  /*3d70*/  ISETP.NE.U32.AND P2, PT, RZ, c[0x0][0x348], PT ;  /* 0x0000d200ff007a0c */ /* 0x000fc40003f45070 */
        /* <DEDUP_REMOVED lines=22> */
.L_x_8323:
[----:B---3--:R-:W-:Y:S05]  /*3ee0*/  BSYNC B0 ;  /* 0x0000000000007941 */ /* 0x008fea0003800000 */
.L_x_8322:
[----:B------:R-:W-:Y:S01]  /*3ef0*/  BSSY B0, `(.L_x_8324) ;  /* 0x0000018000007945 */ /* 0x000fe20003800000 */
[----:B------:R-:W-:Y:S05]  /*3f00*/  @!P0 BRA `(.L_x_8325) ;  /* 0x0000015000008947 */ /* 0x000fea0003800000 */
[----:B------:R-:W-:Y:S06]  /*3f10*/  BAR.SYNC.DEFER_BLOCKING 0x0 ;  /* 0x0000000000007b1d */ /* 0x000fec0000010000 */
[----:B------:R-:W3:Y:S04]  /*3f20*/  SHFL.DOWN P0, R0, R91, 0x1, 0x1f ;  /* 0x08201f005b007f89 */ /* 0x000ee80000000000 */
[----:B----4-:R-:W4:Y:S04]  /*3f30*/  S2R R6, SR_LANEID ;  /* 0x0000000000067919 */ /* 0x010f280000000000 */
[----:B------:R-:W2:Y:S01]  /*3f40*/  S2R R9, SR_TID.X ;  /* 0x0000000000097919 */ /* 0x000ea20000002100 */
        /* <DEDUP_REMOVED lines=10> */
[----:B--2---:R-:W-:-:S04]  /*3ff0*/  ISETP.NE.AND P0, PT, R9, RZ, PT ;  /* 0x000000ff0900720c */ /* 0x004fc80003f05270 */
[----:B------:R2:W-:Y:S04]  /*4000*/  @!P1 STS [0x604], R4 ;  /* 0x00060404ff009388 */ /* 0x0005e80000000800 */
[----:B------:R-:W-:Y:S06]  /*4010*/  BAR.SYNC.DEFER_BLOCKING 0x0 ;  /* 0x0000000000007b1d */ /* 0x000fec0000010000 */
[----:B------:R-:W-:Y:S05]  /*4020*/  @P0 BRA `(.L_x_8326) ;  /* 0x0000004000000947 */ /* 0x000fea0003800000 */
[----:B--2---:R2:W-:Y:S01]  /*4030*/  RED.E.ADD.F32.FTZ.RN.STRONG.GPU [R56.64], R4 ;  /* 0x000000043800798e */ /* 0x0045e2000c10e784 */
[----:B------:R-:W-:Y:S01]  /*4040*/  HFMA2.MMA R9, -RZ, RZ, 0, 0 ;  /* 0x00000000ff097435 */ /* 0x000fe200000001ff */
[----:B------:R-:W-:Y:S05]  /*4050*/  BRA `(.L_x_8326) ;  /* 0x0000001000007947 */ /* 0x000fea0003800000 */
.L_x_8325:
[----:B------:R-:W3:Y:S02]  /*4060*/  S2R R9, SR_TID.X ;  /* 0x0000000000097919 */ /* 0x000ee40000002100 */
.L_x_8326:
[----:B--2---:R-:W-:Y:S05]  /*4070*/  BSYNC B0 ;  /* 0x0000000000007941 */ /* 0x004fea0003800000 */
.L_x_8324:
[----:B---3--:R-:W-:-:S13]  /*4080*/  ISETP.GE.AND P0, PT, R9, c[0x0][0x16c], PT ;  /* 0x00005b0009007a0c */ /* 0x008fda0003f06270 */
[----:B------:R-:W-:Y:S05]  /*4090*/  @P0 EXIT ;  /* 0x000000000000094d */ /* 0x000fea0003800000 */
[----:B------:R-:W-:Y:S02]  /*40a0*/  IMAD R97, R97, c[0x0][0x288], RZ ;  /* 0x0000a20061617a24 */ /* 0x000fe400078e02ff */
[----:B------:R-:W-:-:S04]  /*40b0*/  IMAD.WIDE.U32 R2, R98, c[0x0][0x288], RZ ;  /* 0x0000a20062027a25 */ /* 0x000fc800078e00ff */
[----:B------:R-:W-:-:S04]  /*40c0*/  IMAD R13, R98, c[0x0][0x28c], R97 ;  /* 0x0000a300620d7a24 */ /* 0x000fc800078e0261 */
[----:B------:R-:W-:Y:S02]  /*40d0*/  IMAD.IADD R13, R3, 0x1, R13 ;  /* 0x00000001030d7824 */ /* 0x000fe400078e020d */
.L_x_8327:
[----:B--2-4-:R2:W3:Y:S01]  /*40e0*/  LDS R11, [R9.X4+0x18b8] ;  /* 0x0018b800090b7984 */ /* 0x0144e20000004800 */
        /* <DEDUP_REMOVED lines=8> */
[----:B--2---:R-:W-:Y:S02]  /*4170*/  IADD3 R9, R9, c[0x0][0x0], RZ ;  /* 0x0000000009097a10 */ /* 0x004fe40007ffe0ff */
[----:B------:R-:W-:-:S04]  /*4180*/  IADD3 R5, R5, R7, RZ ;  /* 0x0000000705057210 */ /* 0x000fc80007ffe0ff */
[----:B------:R-:W-:Y:S02]  /*4190*/  LEA.HI.X R7, R4, c[0x0][0x314], R5, 0x2, P0 ;  /* 0x0000c50004077a11 */ /* 0x000fe400000f1405 */
[----:B------:R-:W-:-:S03]  /*41a0*/  ISETP.GE.AND P0, PT, R9, c[0x0][0x16c], PT ;  /* 0x00005b0009007a0c */ /* 0x000fc60003f06270 */
[----:B---3--:R2:W-:Y:S10]  /*41b0*/  RED.E.ADD.F32.FTZ.RN.STRONG.GPU [R6.64], R11 ;  /* 0x0000000b0600798e */ /* 0x0085f4000c10e784 */
[----:B------:R-:W-:Y:S05]  /*41c0*/  @!P0 BRA `(.L_x_8327) ;  /* 0xffffff1000008947 */ /* 0x000fea000383ffff */
[----:B------:R-:W-:Y:S05]  /*41d0*/  EXIT ;  /* 0x000000000000794d */ /* 0x000fea0003800000 */
.L_x_8328:
        /* <DEDUP_REMOVED lines=10> */
.L_x_9145:


//--------------------- .text._Z25selective_scan_bwd_kernelI32Selective_Scan_bwd_kernel_traitsILi32ELi4ELb0ELb1ELb1ELb1ELb0EN3c108BFloat16EfEEv12SSMParamsBwd --------------------------
	.section	.text._Z25selective_scan_bwd_kernelI32Selective_Scan_bwd_kernel_traitsILi32ELi4ELb0ELb1ELb1ELb1ELb0EN3c108BFloat16EfEEv12SSMParamsBwd,"ax",@progbits
	.sectioninfo	@"SHI_REGISTERS=128"
	.align	128
        .global         _Z25selective_scan_bwd_kernelI32Selective_Scan_bwd_kernel_traitsILi32ELi4ELb0ELb1ELb1ELb1ELb0EN3c108BFloat16EfEEv12SSMParamsBwd
        .type           _Z25selective_scan_bwd_kernelI32Selective_Scan_bwd_kernel_traitsILi32ELi4ELb0ELb1ELb1ELb1ELb0EN3c108BFloat16EfEEv12SSMParamsBwd,@function
        .size           _Z25selective_scan_bwd_kernelI32Selective_Scan_bwd_kernel_traitsILi32ELi4ELb0ELb1ELb1ELb1ELb0EN3c108BFloat16EfEEv12SSMParamsBwd,(.L_x_9146 - _Z25selective_scan_bwd_kernelI32Selective_Scan_bwd_kernel_traitsILi32ELi4ELb0ELb1ELb1ELb1ELb0EN3c108BFloat16EfEEv12SSMParamsBwd)
        .other          _Z25selective_scan_bwd_kernelI32Selective_Scan_bwd_kernel_traitsILi32ELi4ELb0ELb1ELb1ELb1ELb0EN3c108BFloat16EfEEv12SSMParamsBwd,@"STO_CUDA_ENTRY STV_DEFAULT"
_Z25selective_scan_bwd_kernelI32Selective_Scan_bwd_kernel_traitsILi32ELi4ELb0ELb1ELb1ELb1ELb0EN3c108BFloat16EfEEv12SSMParamsBwd:
.text._Z25selective_scan_bwd_kernelI32Selective_Scan_bwd_kernel_traitsILi32ELi4ELb0ELb1ELb1ELb1ELb0EN3c108BFloat16EfEEv12SSMParamsBwd:
        /* <DEDUP_REMOVED lines=34> */
[----:B-1----:R-:W-:Y:S01]  /*0220*/  IMAD.WIDE.U32 R4, R87, c[0x0][0x1e0], RZ ;  /* 0x0000780057047a25 */ /* 0x002fe200078e00ff */
[----:B------:R-:W-:Y:S01]  /*0230*/  CS2R R60, SRZ ;  /* 0x00000000003c7805 */ /* 0x000fe2000001ff00 */
[----:B------:R-:W-:-:S02]  /*0240*/  HFMA2.MMA R94, -RZ, RZ, 0, 0 ;  /* 0x00000000ff5e7435 */ /* 0x000fc400000001ff */
        /* <DEDUP_REMOVED lines=17> */
[C---:B------:R-:W-:Y:S02]  /*0360*/  IMAD R11, R87.reuse, c[0x0][0x27c], R12 ;  /* 0x00009f00570b7a24 */ /* 0x040fe400078e020c */
[----:B------:R-:W-:Y:S02]  /*0370*/  IMAD R15, R87, c[0x0][0x194], R14 ;  /* 0x00006500570f7a24 */ /* 0x000fe400078e020e */
[----:B------:R-:W-:Y:S01]  /*0380*/  IMAD.WIDE.U32 R2, R98, c[0x0][0x1d8], R2 ;  /* 0x0000760062027a25 */ /* 0x000fe200078e0002 */
[----:B------:R-:W-:-:S03]  /*0390*/  IADD3 R7, R7, R11, RZ ;  /* 0x0000000b07077210 */ /* 0x000fc60007ffe0ff */
[-C--:B------:R-:W-:Y:S01]  /*03a0*/  @!P4 IADD3 R0, R0, -R17.reuse, RZ ;  /* 0x800000110000c210 */ /* 0x080fe20007ffe0ff */
[----:B------:R-:W-:Y:S01]  /*03b0*/  IMAD.IADD R9, R9, 0x1, R15 ;  /* 0x0000000109097824 */ /* 0x000fe200078e020f */
[----:B------:R-:W-:Y:S01]  /*03c0*/  @!P4 IADD3 R53, R53, 0x1, RZ ;  /* 0x000000013535c810 */ /* 0x000fe20007ffe0ff */
[C---:B------:R-:W-:Y:S01]  /*03d0*/  IMAD R21, R95.reuse, c[0x0][0x280], RZ ;  /* 0x0000a0005f157a24 */ /* 0x040fe200078e02ff */
[----:B------:R-:W-:Y:S01]  /*03e0*/  ISETP.GE.U32.AND P2, PT, R0, R17, PT ;  /* 0x000000110000720c */ /* 0x000fe20003f46070 */
[----:B------:R-:W-:Y:S01]  /*03f0*/  IMAD R17, R95, c[0x0][0x1d8], RZ ;  /* 0x000076005f117a24 */ /* 0x000fe200078e02ff */
[----:B------:R-:W-:Y:S01]  /*0400*/  SHF.R.S32.HI R15, RZ, 0x1f, R13 ;  /* 0x0000001fff0f7819 */ /* 0x000fe2000001140d */
[----:B------:R-:W-:Y:S02]  /*0410*/  IMAD R0, R55, c[0x0][0x1b0], RZ ;  /* 0x00006c0037007a24 */ /* 0x000fe400078e02ff */
[C---:B------:R-:W-:Y:S02]  /*0420*/  IMAD R17, R98.reuse, c[0x0][0x1dc], R17 ;  /* 0x0000770062117a24 */ /* 0x040fe400078e0211 */
[----:B------:R-:W-:-:S04]  /*0430*/  IMAD.WIDE.U32 R4, R98, c[0x0][0x1e8], R4 ;  /* 0x00007a0062047a25 */ /* 0x000fc800078e0004 */
[C---:B------:R-:W-:Y:S01]  /*0440*/  IMAD.WIDE.U32 R6, R98.reuse, c[0x0][0x280], R6 ;  /* 0x0000a00062067a25 */ /* 0x040fe200078e0006 */
[----:B------:R-:W-:Y:S02]  /*0450*/  IADD3 R54, P4, R13, R4, RZ ;  /* 0x000000040d367210 */ /* 0x000fe40007f9e0ff */
[----:B------:R-:W-:Y:S01]  /*0460*/  @P2 IADD3 R53, R53, 0x1, RZ ;  /* 0x0000000135352810 */ /* 0x000fe20007ffe0ff */
[----:B------:R-:W-:Y:S01]  /*0470*/  IMAD R23, R87, c[0x0][0x1b4], R0 ;  /* 0x00006d0057177a24 */ /* 0x000fe200078e0200 */
[----:B------:R-:W-:Y:S01]  /*0480*/  IADD3 R90, P2, R13, R2, RZ ;  /* 0x000000020d5a7210 */ /* 0x000fe20007f5e0ff */
[C---:B------:R-:W-:Y:S01]  /*0490*/  IMAD R19, R98.reuse, c[0x0][0x1ec], R19 ;  /* 0x00007b0062137a24 */ /* 0x040fe200078e0213 */
[----:B------:R-:W-:Y:S01]  /*04a0*/  @!P1 IADD3 R53, -R53, RZ, RZ ;  /* 0x000000ff35359210 */ /* 0x000fe20007ffe1ff */
[----:B------:R-:W-:Y:S01]  /*04b0*/  IMAD R21, R98, c[0x0][0x284], R21 ;  /* 0x0000a10062157a24 */ /* 0x000fe200078e0215 */
[----:B------:R-:W-:Y:S01]  /*04c0*/  @!P0 LOP3.LUT R53, RZ, c[0x0][0x178], RZ, 0x33, !PT ;  /* 0x00005e00ff358a12 */ /* 0x000fe200078e33ff */
[----:B------:R-:W-:Y:S01]  /*04d0*/  IMAD.WIDE.U32 R10, R87, c[0x0][0x1b0], RZ ;  /* 0x00006c00570a7a25 */ /* 0x000fe200078e00ff */
[----:B------:R-:W-:-:S02]  /*04e0*/  IADD3.X R3, R15, R3, R17, P2, !PT ;  /* 0x000000030f037210 */ /* 0x000fc400017fe411 */
[----:B------:R-:W-:Y:S01]  /*04f0*/  SHF.R.S32.HI R51, RZ, 0x1f, R53 ;  /* 0x0000001fff337819 */ /* 0x000fe20000011435 */
[----:B------:R-:W-:Y:S01]  /*0500*/  IMAD.WIDE.U32 R8, R53, c[0x0][0x1a8], R8 ;  /* 0x00006a0035087a25 */ /* 0x000fe200078e0008 */
[C---:B------:R-:W-:Y:S02]  /*0510*/  LEA R92, P0, R90.reuse, c[0x0][0x240], 0x1 ;  /* 0x000090005a5c7a11 */ /* 0x040fe400078008ff */
[----:B------:R-:W-:Y:S01]  /*0520*/  IADD3 R50, P5, R13, R6, RZ ;  /* 0x000000060d327210 */ /* 0x000fe20007fbe0ff */
[----:B------:R-:W-:Y:S01]  /*0530*/  IMAD R0, R51, c[0x0][0x1a8], RZ ;  /* 0x00006a0033007a24 */ /* 0x000fe200078e02ff */
[----:B------:R-:W-:Y:S01]  /*0540*/  LEA.HI.X R90, R90, c[0x0][0x244], R3, 0x1, P0 ;  /* 0x000091005a5a7a11 */ /* 0x000fe200000f0c03 */
[----:B------:R-:W-:Y:S01]  /*0550*/  IMAD.IADD R11, R11, 0x1, R23 ;  /* 0x000000010b0b7824 */ /* 0x000fe200078e0217 */
[----:B------:R-:W-:Y:S01]  /*0560*/  ISETP.NE.U32.AND P0, PT, RZ, c[0x0][0x260], PT ;  /* 0x00009800ff007a0c */ /* 0x000fe20003f05070 */
[----:B------:R-:W-:Y:S01]  /*0570*/  IMAD R3, R53, c[0x0][0x1ac], R0 ;  /* 0x00006b0035037a24 */ /* 0x000fe200078e0200 */
[----:B------:R-:W-:Y:S01]  /*0580*/  IADD3.X R5, R15, R5, R19, P4, !PT ;  /* 0x000000050f057210 */ /* 0x000fe200027fe413 */
[----:B------:R-:W-:Y:S01]  /*0590*/  IMAD R2, R51, c[0x0][0x1c8], RZ ;  /* 0x0000720033027a24 */ /* 0x000fe200078e02ff */
[----:B------:R-:W-:Y:S01]  /*05a0*/  IADD3.X R7, R15, R7, R21, P5, !PT ;  /* 0x000000070f077210 */ /* 0x000fe20002ffe415 */
[----:B------:R-:W-:Y:S01]  /*05b0*/  IMAD.WIDE.U32 R10, R53, c[0x0][0x1c8], R10 ;  /* 0x00007200350a7a25 */ /* 0x000fe200078e000a */
[----:B------:R-:W-:-:S02]  /*05c0*/  LEA R86, P1, R54, c[0x0][0x248], 0x1 ;  /* 0x0000920036567a11 */ /* 0x000fc400078208ff */
[----:B------:R-:W-:Y:S01]  /*05d0*/  LEA R52, P2, R50, c[0x0][0x308], 0x1 ;  /* 0x0000c20032347a11 */ /* 0x000fe200078408ff */
[----:B------:R-:W-:Y:S01]  /*05e0*/  IMAD.MOV.U32 R96, RZ, RZ, RZ ;  /* 0x000000ffff607224 */ /* 0x000fe200078e00ff */
[----:B------:R-:W-:Y:S02]  /*05f0*/  ISETP.NE.AND.EX P0, PT, RZ, c[0x0][0x264], PT, P0 ;  /* 0x00009900ff007a0c */ /* 0x000fe40003f05300 */
[----:B------:R-:W-:Y:S02]  /*0600*/  IADD3 R47, P5, R13, R8, RZ ;  /* 0x000000080d2f7210 */ /* 0x000fe40007fbe0ff */
[----:B------:R-:W-:Y:S02]  /*0610*/  IADD3 R0, R9, R3, RZ ;  /* 0x0000000309007210 */ /* 0x000fe40007ffe0ff */
[----:B------:R-:W-:Y:S01]  /*0620*/  LEA.HI.X R54, R54, c[0x0][0x24c], R5, 0x1, P1 ;  /* 0x0000930036367a11 */ /* 0x000fe200008f0c05 */
[----:B------:R-:W-:Y:S01]  /*0630*/  IMAD R5, R53, c[0x0][0x1cc], R2 ;  /* 0x0000730035057a24 */ /* 0x000fe200078e0202 */
[----:B------:R-:W-:-:S02]  /*0640*/  LEA.HI.X R50, R50, c[0x0][0x30c], R7, 0x1, P2 ;  /* 0x0000c30032327a11 */ /* 0x000fc400010f0c07 */
[----:B------:R-:W-:Y:S01]  /*0650*/  ISETP.NE.U32.AND P1, PT, RZ, c[0x0][0x328], PT ;  /* 0x0000ca00ff007a0c */ /* 0x000fe20003f25070 */
[----:B------:R-:W-:Y:S01]  /*0660*/  IMAD.IADD R44, R11, 0x1, R5 ;  /* 0x000000010b2c7824 */ /* 0x000fe200078e0205 */
[----:B------:R-:W-:Y:S02]  /*0670*/  ISETP.NE.U32.AND P2, PT, RZ, c[0x0][0x348], PT ;  /* 0x0000d200ff007a0c */ /* 0x000fe40003f45070 */
[----:B------:R-:W-:Y:S02]  /*0680*/  IADD3.X R0, R15, R0, RZ, P5, !PT ;  /* 0x000000000f007210 */ /* 0x000fe40002ffe4ff */
[----:B------:R-:W-:Y:S02]  /*0690*/  LEA R48, P5, R47, c[0x0][0x228], 0x1 ;  /* 0x00008a002f307a11 */ /* 0x000fe400078a08ff */
[----:B------:R-:W-:Y:S02]  /*06a0*/  ISETP.NE.AND.EX P1, PT, RZ, c[0x0][0x32c], PT, P1 ;  /* 0x0000cb00ff007a0c */ /* 0x000fe40003f25310 */
[----:B------:R-:W-:-:S02]  /*06b0*/  ISETP.NE.AND.EX P2, PT, RZ, c[0x0][0x34c], PT, P2 ;  /* 0x0000d300ff007a0c */ /* 0x000fc40003f45320 */
[----:B------:R-:W-:Y:S01]  /*06c0*/  LEA.HI.X R47, R47, c[0x0][0x22c], R0, 0x1, P5 ;  /* 0x00008b002f2f7a11 */ /* 0x000fe200028f0c00 */
[----:B------:R-:W-:Y:S01]  /*06d0*/  @P0 IMAD R0, R87, c[0x0][0x164], R98 ;  /* 0x0000590057000a24 */ /* 0x000fe200078e0262 */
[----:B------:R-:W-:Y:S02]  /*06e0*/  IADD3 R13, P4, R13, R10, RZ ;  /* 0x0000000a0d0d7210 */ /* 0x000fe40007f9e0ff */
[----:B------:R-:W-:Y:S01]  /*06f0*/  @P0 MOV R57, 0x8 ;  /* 0x0000000800390802 */ /* 0x000fe20000000f00 */
[----:B------:R-:W-:Y:S01]  /*0700*/  @P0 IMAD R0, R0, c[0x0][0x174], RZ ;  /* 0x00005d0000000a24 */ /* 0x000fe200078e02ff */
[----:B------:R-:W-:Y:S01]  /*0710*/  LEA R46, P6, R13, c[0x0][0x230], 0x1 ;  /* 0x00008c000d2e7a11 */ /* 0x000fe200078c08ff */
[----:B------:R-:W-:Y:S02]  /*0720*/  IMAD.X R44, R15, 0x1, R44, P4 ;  /* 0x000000010f2c7824 */ /* 0x000fe400020e062c */
        /* <DEDUP_REMOVED lines=10> */
[----:B------:R-:W-:Y:S01]  /*07d0*/  IMAD R3, R95, c[0x0][0x180], RZ ;  /* 0x000060005f037a24 */ /* 0x000fe200078e02ff */
[----:B------:R-:W-:Y:S01]  /*07e0*/  MOV R42, c[0x0][0x174] ;  /* 0x00005d00002a7a02 */ /* 0x000fe20000000f00 */
[----:B------:R-:W-:Y:S01]  /*07f0*/  IMAD.WIDE.U32 R62, R98, c[0x0][0x180], RZ ;  /* 0x00006000623e7a25 */ /* 0x000fe200078e00ff */
[----:B------:R-:W1:Y:S01]  /*0800*/  S2R R45, SR_LANEID ;  /* 0x00000000002d7919 */ /* 0x000e620000000000 */
[----:B------:R-:W-:-:S02]  /*0810*/  MOV R40, RZ ;  /* 0x000000ff00287202 */ /* 0x000fc40000000f00 */
[----:B------:R-:W-:Y:S02]  /*0820*/  IMAD R3, R98, c[0x0][0x184], R3 ;  /* 0x0000610062037a24 */ /* 0x000fe400078e0203 */
[----:B------:R-:W-:Y:S02]  /*0830*/  IMAD.MOV.U32 R94, RZ, RZ, RZ ;  /* 0x000000ffff5e7224 */ /* 0x000fe400078e00ff */
[----:B------:R-:W-:Y:S01]  /*0840*/  IMAD.MOV.U32 R96, RZ, RZ, RZ ;  /* 0x000000ffff607224 */ /* 0x000fe200078e00ff */
[----:B------:R-:W-:Y:S01]  /*0850*/  IADD3 R43, R63, R3, RZ ;  /* 0x000000033f2b7210 */ /* 0x000fe20007ffe0ff */
        /* <DEDUP_REMOVED lines=8> */
.L_x_8356:
[----:B------:R-:W-:Y:S01]  /*08e0*/  BAR.SYNC.DEFER_BLOCKING 0x0 ;  /* 0x0000000000007b1d */ /* 0x000fe20000010000 */
[----:B------:R-:W-:Y:S01]  /*08f0*/  LEA R28, R42, 0xffffff80, 0x7 ;  /* 0xffffff802a1c7811 */ /* 0x000fe200078e38ff */
[C---:B-1----:R-:W-:Y:S01]  /*0900*/  IMAD.SHL.U32 R27, R64.reuse, 0x2, RZ ;  /* 0x00000002401b7824 */ /* 0x042fe200078e00ff */
[----:B------:R-:W-:Y:S02]  /*0910*/  SHF.L.U64.HI R25, R64, 0x1, R65 ;  /* 0x0000000140197819 */ /* 0x000fe40000010241 */
[----:B------:R-:W-:-:S02]  /*0920*/  IADD3 R26, -R28, c[0x0][0x168], RZ ;  /* 0x00005a001c1a7a10 */ /* 0x000fc40007ffe1ff */
[----:B------:R-:W-:Y:S02]  /*0930*/  IADD3 R2, P4, R92, R27, RZ ;  /* 0x0000001b5c027210 */ /* 0x000fe40007f9e0ff */
[-C--:B------:R-:W-:Y:S02]  /*0940*/  ISETP.GE.AND P0, PT, R64, R26.reuse, PT ;  /* 0x0000001a4000720c */ /* 0x080fe40003f06270 */
[-C--:B------:R-:W-:Y:S02]  /*0950*/  ISETP.GE.AND P1, PT, R41, R26.reuse, PT ;  /* 0x0000001a2900720c */ /* 0x080fe40003f26270 */
[-C--:B------:R-:W-:Y:S02]  /*0960*/  ISETP.GE.AND P2, PT, R31, R26.reuse, PT ;  /* 0x0000001a1f00720c */ /* 0x080fe40003f46270 */
[----:B------:R-:W-:Y:S02]  /*0970*/  ISETP.GE.AND P3, PT, R29, R26, PT ;  /* 0x0000001a1d00720c */ /* 0x000fe40003f66270 */
[----:B------:R-:W-:-:S02]  /*0980*/  PRMT R5, RZ, 0x7610, R5 ;  /* 0x00007610ff057816 */ /* 0x000fc40000000005 */
        /* <DEDUP_REMOVED lines=9> */
[----:B------:R-:W-:-:S02]  /*0a20*/  ISETP.GE.AND P1, PT, R64, R26, PT ;  /* 0x0000001a4000720c */ /* 0x000fc40003f26270 */
[-C--:B------:R-:W-:Y:S02]  /*0a30*/  ISETP.GE.AND P2, PT, R41, R26.reuse, PT ;  /* 0x0000001a2900720c */ /* 0x080fe40003f46270 */
[-C--:B------:R-:W-:Y:S02]  /*0a40*/  ISETP.GE.AND P3, PT, R31, R26.reuse, PT ;  /* 0x0000001a1f00720c */ /* 0x080fe40003f66270 */
[----:B------:R-:W-:Y:S02]  /*0a50*/  ISETP.GE.AND P4, PT, R29, R26, PT ;  /* 0x0000001a1d00720c */ /* 0x000fe40003f86270 */
[----:B------:R-:W-:Y:S02]  /*0a60*/  IADD3 R66, P0, R86, R27, RZ ;  /* 0x0000001b56427210 */ /* 0x000fe40007f1e0ff */
[----:B------:R-:W-:Y:S02]  /*0a70*/  PRMT R13, RZ, 0x7610, R13 ;  /* 0x00007610ff0d7816 */ /* 0x000fe4000000000d */
[----:B------:R-:W-:-:S02]  /*0a80*/  PRMT R15, RZ, 0x7610, R15 ;  /* 0x00007610ff0f7816 */ /* 0x000fc4000000000f */
[----:B------:R-:W-:Y:S02]  /*0a90*/  PRMT R17, RZ, 0x7610, R17 ;  /* 0x00007610ff117816 */ /* 0x000fe40000000011 */
[----:B------:R-:W-:Y:S02]  /*0aa0*/  PRMT R19, RZ, 0x7610, R19 ;  /* 0x00007610ff137816 */ /* 0x000fe40000000013 */
[----:B------:R-:W-:Y:S01]  /*0ab0*/  IADD3.X R67, R54, R25, RZ, P0, !PT ;  /* 0x0000001936437210 */ /* 0x000fe200007fe4ff */
        /* <DEDUP_REMOVED lines=13> */
[----:B-1----:R-:W-:Y:S01]  /*0b90*/  PRMT R9, RZ, 0x7610, R9 ;  /* 0x00007610ff097816 */ /* 0x002fe20000000009 */
[----:B------:R-:W-:Y:S01]  /*0ba0*/  IMAD.X R5, R50, 0x1, R25, P0 ;  /* 0x0000000132057824 */ /* 0x000fe200000e0619 */
[----:B--2---:R-:W-:Y:S02]  /*0bb0*/  PRMT R11, RZ, 0x7610, R11 ;  /* 0x00007610ff0b7816 */ /* 0x004fe4000000000b */
[----:B------:R-:W-:Y:S01]  /*0bc0*/  PRMT R21, RZ, 0x7610, R21 ;  /* 0x00007610ff157816 */ /* 0x000fe20000000015 */
        /* <DEDUP_REMOVED lines=70> */
.L_x_8331:
[----:B------:R-:W-:Y:S05]  /*1030*/  BSYNC B0 ;  /* 0x0000000000007941 */ /* 0x000fea0003800000 */
.L_x_8330:
        /* <DEDUP_REMOVED lines=33> */
.L_x_8333:
[----:B------:R-:W-:Y:S05]  /*1250*/  BSYNC B0 ;  /* 0x0000000000007941 */ /* 0x000fea0003800000 */
.L_x_8332:
        /* <DEDUP_REMOVED lines=33> */
.L_x_8335:
[----:B------:R-:W-:Y:S05]  /*1470*/  BSYNC B0 ;  /* 0x0000000000007941 */ /* 0x000fea0003800000 */
.L_x_8334:
        /* <DEDUP_REMOVED lines=33> */
.L_x_8337:
[----:B------:R-:W-:Y:S05]  /*1690*/  BSYNC B0 ;  /* 0x0000000000007941 */ /* 0x000fea0003800000 */
.L_x_8336:
[----:B------:R-:W-:Y:S01]  /*16a0*/  PRMT R2, RZ, 0x5410, R69 ;  /* 0x00005410ff027816 */ /* 0x000fe20000000045 */
[----:B------:R-:W-:Y:S01]  /*16b0*/  IMAD.MOV.U32 R15, RZ, RZ, c[0x0][0x174] ;  /* 0x00005d00ff0f7624 */ /* 0x000fe200078e00ff */
[--C-:B------:R-:W-:Y:S01]  /*16c0*/  PRMT R17, RZ, 0x5410, R3.reuse ;  /* 0x00005410ff117816 */ /* 0x100fe20000000003 */
[----:B------:R-:W-:Y:S01]  /*16d0*/  BAR.SYNC.DEFER_BLOCKING 0x0 ;  /* 0x0000000000007b1d */ /* 0x000fe20000010000 */
[----:B------:R-:W-:Y:S01]  /*16e0*/  PRMT R16, RZ, 0x7610, R3 ;  /* 0x00007610ff107816 */ /* 0x000fe20000000003 */
[----:B------:R-:W-:Y:S01]  /*16f0*/  HFMA2.MMA R14, -RZ, RZ, 0, 0 ;  /* 0x00000000ff0e7435 */ /* 0x000fe200000001ff */
[----:B------:R-:W-:Y:S01]  /*1700*/  PRMT R96, RZ, 0x7610, R69 ;  /* 0x00007610ff607816 */ /* 0x000fe20000000045 */
[----:B------:R-:W-:Y:S01]  /*1710*/  FFMA.FTZ R5, R17, R2, R0 ;  /* 0x0000000211057223 */ /* 0x000fe20000010000 */
[----:B------:R-:W-:Y:S01]  /*1720*/  LEA R15, R15, R40, 0x7 ;  /* 0x000000280f0f7211 */ /* 0x000fe200078e38ff */
[----:B------:R-:W-:Y:S01]  /*1730*/  CS2R R12, SRZ ;  /* 0x00000000000c7805 */ /* 0x000fe2000001ff00 */
        /* <DEDUP_REMOVED lines=9> */
[C---:B------:R-:W-:Y:S01]  /*17d0*/  IMAD R12, R55.reuse, c[0x0][0x2b8], RZ ;  /* 0x0000ae00370c7a24 */ /* 0x040fe200078e02ff */
[----:B------:R-:W-:Y:S01]  /*17e0*/  MOV R5, RZ ;  /* 0x000000ff00057202 */ /* 0x000fe20000000f00 */
[----:B------:R-:W-:-:S02]  /*17f0*/  IMAD R0, R55, c[0x0][0x298], RZ ;  /* 0x0000a60037007a24 */ /* 0x000fc400078e02ff */
[C---:B------:R-:W-:Y:S02]  /*1800*/  IMAD R13, R87.reuse, c[0x0][0x2bc], R12 ;  /* 0x0000af00570d7a24 */ /* 0x040fe400078e020c */
[----:B------:R-:W-:-:S04]  /*1810*/  IMAD.WIDE.U32 R2, R87, c[0x0][0x298], R4 ;  /* 0x0000a60057027a25 */ /* 0x000fc800078e0004 */
[----:B------:R-:W-:-:S04]  /*1820*/  IMAD.WIDE.U32 R4, R87, c[0x0][0x2b8], R4 ;  /* 0x0000ae0057047a25 */ /* 0x000fc800078e0004 */
[----:B------:R-:W-:Y:S01]  /*1830*/  IMAD R11, R87, c[0x0][0x29c], R0 ;  /* 0x0000a700570b7a24 */ /* 0x000fe200078e0200 */
[----:B------:R-:W-:Y:S01]  /*1840*/  IADD3 R13, R5, R13, RZ ;  /* 0x0000000d050d7210 */ /* 0x000fe20007ffe0ff */
[----:B------:R-:W-:Y:S01]  /*1850*/  IMAD R0, R51, c[0x0][0x2a0], RZ ;  /* 0x0000a80033007a24 */ /* 0x000fe200078e02ff */
[----:B------:R-:W-:Y:S01]  /*1860*/  MOV R12, R4 ;  /* 0x00000004000c7202 */ /* 0x000fe20000000f00 */
[----:B------:R-:W-:Y:S02]  /*1870*/  IMAD.IADD R3, R3, 0x1, R11 ;  /* 0x0000000103037824 */ /* 0x000fe400078e020b */
[----:B------:R-:W-:Y:S02]  /*1880*/  IMAD R14, R51, c[0x0][0x2c0], RZ ;  /* 0x0000b000330e7a24 */ /* 0x000fe400078e02ff */
[C---:B------:R-:W-:Y:S01]  /*1890*/  IMAD R11, R53.reuse, c[0x0][0x2a4], R0 ;  /* 0x0000a900350b7a24 */ /* 0x040fe200078e0200 */
[----:B------:R-:W-:Y:S01]  /*18a0*/  SHF.R.S32.HI R0, RZ, 0x1f, R28 ;  /* 0x0000001fff007819 */ /* 0x000fe2000001141c */
[----:B------:R-:W-:-:S04]  /*18b0*/  IMAD.WIDE.U32 R4, R53, c[0x0][0x2a0], R2 ;  /* 0x0000a80035047a25 */ /* 0x000fc800078e0002 */
[C---:B------:R-:W-:Y:S01]  /*18c0*/  IMAD R33, R53.reuse, c[0x0][0x2c4], R14 ;  /* 0x0000b10035217a24 */ /* 0x040fe200078e020e */
[----:B------:R-:W-:Y:S01]  /*18d0*/  LEA R78, P1, R4, c[0x0][0x318], 0x2 ;  /* 0x0000c600044e7a11 */ /* 0x000fe200078210ff */
[----:B------:R-:W-:Y:S01]  /*18e0*/  IMAD.WIDE.U32 R2, R53, c[0x0][0x2c0], R12 ;  /* 0x0000b00035027a25 */ /* 0x000fe200078e000c */
[----:B------:R-:W-:Y:S02]  /*18f0*/  IADD3 R70, P0, R28, R4, RZ ;  /* 0x000000041c467210 */ /* 0x000fe40007f1e0ff */
[----:B------:R-:W-:Y:S01]  /*1900*/  MOV R14, RZ ;  /* 0x000000ff000e7202 */ /* 0x000fe20000000f00 */
[----:B------:R-:W-:Y:S01]  /*1910*/  IMAD.IADD R13, R5, 0x1, R11 ;  /* 0x00000001050d7824 */ /* 0x000fe200078e020b */
[----:B------:R-:W-:Y:S02]  /*1920*/  IADD3 R11, R3, R33, RZ ;  /* 0x00000021030b7210 */ /* 0x000fe40007ffe0ff */
[----:B------:R-:W-:Y:S01]  /*1930*/  LEA R84, P2, R2, c[0x0][0x320], 0x2 ;  /* 0x0000c80002547a11 */ /* 0x000fe200078410ff */
[----:B------:R-:W-:Y:S01]  /*1940*/  IMAD.X R71, R0, 0x1, R13, P0 ;  /* 0x0000000100477824 */ /* 0x000fe200000e060d */
[----:B------:R-:W-:-:S02]  /*1950*/  SHF.L.U32 R3, R15, 0x2, RZ ;  /* 0x000000020f037819 */ /* 0x000fc400000006ff */
[----:B------:R-:W-:Y:S02]  /*1960*/  LEA.HI.X R26, R4, c[0x0][0x31c], R13, 0x2, P1 ;  /* 0x0000c700041a7a11 */ /* 0x000fe400008f140d */
[----:B------:R-:W-:Y:S01]  /*1970*/  IADD3 R72, P1, R28, R2, RZ ;  /* 0x000000021c487210 */ /* 0x000fe20007f3e0ff */
[----:B------:R-:W-:Y:S01]  /*1980*/  CS2R R12, SRZ ;  /* 0x00000000000c7805 */ /* 0x000fe2000001ff00 */
[----:B------:R-:W-:Y:S02]  /*1990*/  LEA.HI.X R2, R2, c[0x0][0x324], R11, 0x2, P2 ;  /* 0x0000c90002027a11 */ /* 0x000fe400010f140b */
[----:B------:R-:W-:Y:S02]  /*19a0*/  SHF.L.U64.HI R5, R15, 0x2, R10 ;  /* 0x000000020f057819 */ /* 0x000fe4000001020a */
[-C--:B------:R-:W-:Y:S02]  /*19b0*/  IADD3 R84, P3, R84, R3.reuse, RZ ;  /* 0x0000000354547210 */ /* 0x080fe40007f7e0ff */
[----:B------:R-:W-:-:S02]  /*19c0*/  IADD3 R78, P2, R78, R3, RZ ;  /* 0x000000034e4e7210 */ /* 0x000fc40007f5e0ff */
[----:B------:R-:W-:Y:S01]  /*19d0*/  IADD3.X R73, R0, R11, RZ, P1, !PT ;  /* 0x0000000b00497210 */ /* 0x000fe20000ffe4ff */
[----:B------:R-:W-:Y:S01]  /*19e0*/  IMAD.X R0, R2, 0x1, R5, P3 ;  /* 0x0000000102007824 */ /* 0x000fe200018e0605 */
[----:B------:R-:W-:Y:S01]  /*19f0*/  IADD3.X R26, R26, R5, RZ, P2, !PT ;  /* 0x000000051a1a7210 */ /* 0x000fe200017fe4ff */
[----:B------:R-:W-:Y:S01]  /*1a00*/  IMAD.MOV.U32 R11, RZ, RZ, RZ ;  /* 0x000000ffff0b7224 */ /* 0x000fe200078e00ff */
[C---:B------:R-:W-:Y:S01]  /*1a10*/  IADD3 R74, P0, R78.reuse, -0x180, RZ ;  /* 0xfffffe804e4a7810 */ /* 0x040fe20007f1e0ff */
[----:B------:R-:W-:Y:S01]  /*1a20*/  CS2R R4, SRZ ;  /* 0x0000000000047805 */ /* 0x000fe2000001ff00 */
[----:B------:R-:W-:Y:S02]  /*1a30*/  IADD3 R76, P1, R78, -0x100, RZ ;  /* 0xffffff004e4c7810 */ /* 0x000fe40007f3e0ff */
[C---:B------:R-:W-:Y:S02]  /*1a40*/  IADD3 R80, P3, R84.reuse, -0x180, RZ ;  /* 0xfffffe8054507810 */ /* 0x040fe40007f7e0ff */
[----:B------:R-:W-:-:S02]  /*1a50*/  IADD3 R82, P4, R84, -0x100, RZ ;  /* 0xffffff0054527810 */ /* 0x000fc40007f9e0ff */
[----:B------:R-:W-:Y:S02]  /*1a60*/  IADD3 R78, P2, R78, -0x80, RZ ;  /* 0xffffff804e4e7810 */ /* 0x000fe40007f5e0ff */
[----:B------:R-:W-:Y:S02]  /*1a70*/  IADD3 R84, P5, R84, -0x80, RZ ;  /* 0xffffff8054547810 */ /* 0x000fe40007fbe0ff */
[----:B------:R-:W-:Y:S02]  /*1a80*/  MOV R3, RZ ;  /* 0x000000ff00037202 */ /* 0x000fe40000000f00 */
[C---:B------:R-:W-:Y:S02]  /*1a90*/  IADD3.X R75, R26.reuse, -0x1, RZ, P0, !PT ;  /* 0xffffffff1a4b7810 */ /* 0x040fe400007fe4ff */
[C---:B------:R-:W-:Y:S02]  /*1aa0*/  IADD3.X R77, R26.reuse, -0x1, RZ, P1, !PT ;  /* 0xffffffff1a4d7810 */ /* 0x040fe40000ffe4ff */
[----:B------:R-:W-:-:S02]  /*1ab0*/  IADD3.X R79, R26, -0x1, RZ, P2, !PT ;  /* 0xffffffff1a4f7810 */ /* 0x000fc400017fe4ff */
[C---:B------:R-:W-:Y:S02]  /*1ac0*/  IADD3.X R81, R0.reuse, -0x1, RZ, P3, !PT ;  /* 0xffffffff00517810 */ /* 0x040fe40001ffe4ff */
[C---:B------:R-:W-:Y:S02]  /*1ad0*/  IADD3.X R83, R0.reuse, -0x1, RZ, P4, !PT ;  /* 0xffffffff00537810 */ /* 0x040fe400027fe4ff */
[----:B------:R-:W-:Y:S02]  /*1ae0*/  IADD3.X R85, R0, -0x1, RZ, P5, !PT ;  /* 0xffffffff00557810 */ /* 0x000fe40002ffe4ff */
.L_x_8351:
[----:B------:R-:W-:Y:S01]  /*1af0*/  SHF.R.S32.HI R114, RZ, 0x1f, R5 ;  /* 0x0000001fff727819 */ /* 0x000fe20000011405 */
        /* <DEDUP_REMOVED lines=23> */
[----:B------:R-:W-:-:S05]  /*1c70*/  IMAD.WIDE.U32 R32, R5, c[0x0][0x188], R32 ;  /* 0x0000620005207a25 */ /* 0x000fca00078e0020 */
[----:B------:R-:W-:Y:S02]  /*1c80*/  LEA R36, P0, R32, c[0x0][0x220], 0x2 ;  /* 0x0000880020247a11 */ /* 0x000fe400078010ff */
[----:B------:R-:W-:Y:S01]  /*1c90*/  IADD3 R33, R33, R37, RZ ;  /* 0x0000002521217210 */ /* 0x000fe20007ffe0ff */
        /* <DEDUP_REMOVED lines=32> */
[----:B------:R-:W0:Y:S02]  /*1ea0*/  MUFU.EX2 R108, R108 ;  /* 0x0000006c006c7308 */ /* 0x000e240000000800 */
[----:B------:R-:W-:Y:S01]  /*1eb0*/  IMAD.IADD R0, R0, 0x1, -R35 ;  /* 0x0000000100007824 */ /* 0x000fe200078e0a23 */
[----:B------:R-:W-:-:S03]  /*1ec0*/  IADD3 R34, R49, 0x200, RZ ;  /* 0x0000020031227810 */ /* 0x000fc60007ffe0ff */
[----:B------:R-:W-:-:S05]  /*1ed0*/  @!P1 IMAD R34, R0, 0x100, R5 ;  /* 0x0000010000229824 */ /* 0x000fca00078e0205 */
[----:B-1----:R-:W-:Y:S02]  /*1ee0*/  SHF.L.U32 R97, R34, 0x2, RZ ;  /* 0x0000000222617819 */ /* 0x002fe400000006ff */
[----:B------:R-:W-:Y:S02]  /*1ef0*/  ISETP.NE.AND P2, PT, R49, 0x1f, PT ;  /* 0x0000001f3100780c */ /* 0x000fe40003f45270 */
[----:B------:R-:W-:-:S04]  /*1f00*/  ISETP.GT.AND P0, PT, R42, 0x1, PT ;  /* 0x000000012a00780c */ /* 0x000fc80003f04270 */
[----:B------:R-:W-:Y:S01]  /*1f10*/  ISETP.EQ.AND P0, PT, R30, RZ, P0 ;  /* 0x000000ff1e00720c */ /* 0x000fe20000702270 */
[----:B------:R-:W-:Y:S01]  /*1f20*/  HFMA2.MMA R117, -RZ, RZ, 0, 0 ;  /* 0x00000000ff757435 */ /* 0x000fe200000001ff */
[----:B0-----:R-:W-:-:S11]  /*1f30*/  FMUL.FTZ R101, R38, R21 ;  /* 0x0000001526657220 */ /* 0x001fd60000410000 */
        /* <DEDUP_REMOVED lines=20> */
[----:B0-----:R-:W-:Y:S01]  /*2080*/  FMUL.FTZ R39, R38, R23 ;  /* 0x0000001726277220 */ /* 0x001fe20000410000 */
[----:B--2---:R-:W-:-:S04]  /*2090*/  PRMT R97, RZ, 0x5410, R33 ;  /* 0x00005410ff617816 */ /* 0x004fc80000000021 */
[----:B------:R0:W2:Y:S01]  /*20a0*/  @P2 LDS R103, [R49.X4+0x103c] ;  /* 0x00103c0031672984 */ /* 0x0000a20000004800 */
[----:B------:R3:W4:Y:S03]  /*20b0*/  MUFU.EX2 R33, R39 ;  /* 0x0000002700217308 */ /* 0x0007260000000800 */
[----:B------:R0:W5:Y:S01]  /*20c0*/  @P0 LDG.E R117, [R36.64+0x4] ;  /* 0x0000040424750981 */ /* 0x000162000c1e1900 */
[----:B---3--:R-:W-:-:S04]  /*20d0*/  FMUL.FTZ R39, R38, R20 ;  /* 0x0000001426277220 */ /* 0x008fc80000410000 */
[----:B0-----:R0:W3:Y:S01]  /*20e0*/  MUFU.EX2 R36, R101 ;  /* 0x0000006500247308 */ /* 0x0010e20000000800 */
[--C-:B-1----:R-:W-:Y:S02]  /*20f0*/  PRMT R32, RZ, 0x5410, R35.reuse ;  /* 0x00005410ff207816 */ /* 0x102fe40000000023 */
[----:B------:R-:W-:Y:S02]  /*2100*/  PRMT R89, RZ, 0x7610, R35 ;  /* 0x00007610ff597816 */ /* 0x000fe40000000023 */
[----:B------:R-:W-:-:S03]  /*2110*/  PRMT R105, RZ, 0x5410, R69 ;  /* 0x00005410ff697816 */ /* 0x000fc60000000045 */
[----:B------:R-:W1:Y:S01]  /*2120*/  MUFU.EX2 R39, R39 ;  /* 0x0000002700277308 */ /* 0x000e620000000800 */
[--C-:B------:R-:W-:Y:S01]  /*2130*/  PRMT R37, RZ, 0x7610, R34.reuse ;  /* 0x00007610ff257816 */ /* 0x100fe20000000022 */
[----:B------:R-:W-:Y:S02]  /*2140*/  FMUL.FTZ R35, R107, R22 ;  /* 0x000000166b237220 */ /* 0x000fe40000410000 */
[----:B------:R-:W-:Y:S02]  /*2150*/  FMUL.FTZ R112, R105, R20 ;  /* 0x0000001469707220 */ /* 0x000fe40000410000 */
[----:B0-----:R-:W-:Y:S02]  /*2160*/  FMUL.FTZ R101, R17, R32 ;  /* 0x0000002011657220 */ /* 0x001fe40000410000 */
[----:B------:R-:W-:Y:S01]  /*2170*/  FMUL.FTZ R120, R16, R89 ;  /* 0x0000005910787220 */ /* 0x000fe20000410000 */
[----:B------:R-:W-:Y:S01]  /*2180*/  PRMT R88, RZ, 0x5410, R34 ;  /* 0x00005410ff587816 */ /* 0x000fe20000000022 */
[----:B----4-:R-:W-:-:S02]  /*2190*/  FMUL.FTZ R116, R108, R33 ;  /* 0x000000216c747220 */ /* 0x010fc40000410000 */
[----:B------:R-:W-:Y:S02]  /*21a0*/  FMUL.FTZ R109, R0, R35 ;  /* 0x00000023006d7220 */ /* 0x000fe40000410000 */
[----:B------:R-:W-:Y:S02]  /*21b0*/  FMUL.FTZ R32, R99, R110 ;  /* 0x0000006e63207220 */ /* 0x000fe40000410000 */
[----:B------:R-:W-:Y:S02]  /*21c0*/  FMUL.FTZ R38, R97, R112 ;  /* 0x0000007061267220 */ /* 0x000fe40000410000 */
[----:B------:R-:W-:Y:S02]  /*21d0*/  FMUL.FTZ R102, R18, R37 ;  /* 0x0000002512667220 */ /* 0x000fe40000410000 */
[----:B---3--:R-:W-:Y:S01]  /*21e0*/  FFMA.FTZ R113, R36, R120, R101 ;  /* 0x0000007824717223 */ /* 0x008fe20000010065 */
[----:B------:R-:W-:Y:S05]  /*21f0*/  @P2 BRA `(.L_x_8340) ;  /* 0x0000007000002947 */ /* 0x000fea0003800000 */
[----:B-12---:R-:W-:Y:S02]  /*2200*/  ISETP.NE.AND P0, PT, R42, c[0x0][0x174], PT ;  /* 0x00005d002a007a0c */ /* 0x006fe40003f05270 */
[----:B------:R-:W-:-:S11]  /*2210*/  MOV R103, 0x3f800000 ;  /* 0x3f80000000677802 */ /* 0x000fd60000000f00 */
[----:B------:R-:W-:-:S04]  /*2220*/  @P0 LEA.HI R34, R42, R42, RZ, 0x1 ;  /* 0x0000002a2a220211 */ /* 0x000fc800078f08ff */
[----:B------:R-:W-:-:S05]  /*2230*/  @P0 LOP3.LUT R37, R34, 0xfffffe, RZ, 0xc0, !PT ;  /* 0x00fffffe22250812 */ /* 0x000fca00078ec0ff */
[----:B------:R-:W-:-:S05]  /*2240*/  @P0 IMAD.IADD R34, R42, 0x1, -R37 ;  /* 0x000000012a220824 */ /* 0x000fca00078e0a25 */
[----:B------:R-:W-:-:S05]  /*2250*/  @P0 LEA R34, R34, R5, 0x8 ;  /* 0x0000000522220211 */ /* 0x000fca00078e40ff */
[----:B------:R0:W1:Y:S02]  /*2260*/  @P0 LDS R103, [R34.X4+0x838] ;  /* 0x0008380022670984 */ /* 0x0000640000004800 */
.L_x_8340:
[----:B-12---:R-:W-:Y:S05]  /*2270*/  BSYNC B0 ;  /* 0x0000000000007941 */ /* 0x006fea0003800000 */
.L_x_8339:
[----:B------:R-:W-:Y:S01]  /*2280*/  FMUL.FTZ R118, R36, R103 ;  /* 0x0000006724767220 */ /* 0x000fe20000410000 */
[C---:B------:R-:W-:Y:S01]  /*2290*/  ISETP.NE.AND P3, PT, R30.reuse, 0x1f, PT ;  /* 0x0000001f1e00780c */ /* 0x040fe20003f65270 */
[----:B0-----:R-:W-:Y:S01]  /*22a0*/  FMUL.FTZ R34, R19, R88 ;  /* 0x0000005813227220 */ /* 0x001fe20000410000 */
[----:B------:R-:W-:Y:S01]  /*22b0*/  ISETP.GE.AND P0, PT, R45, 0x1, PT ;  /* 0x000000012d00780c */ /* 0x000fe20003f06270 */
[C---:B------:R-:W-:Y:S01]  /*22c0*/  FFMA.FTZ R113, R39.reuse, R113, R102 ;  /* 0x0000007127717223 */ /* 0x040fe20000010066 */
[----:B------:R-:W-:Y:S01]  /*22d0*/  ISETP.GE.U32.AND P4, PT, R30, 0x18, PT ;  /* 0x000000181e00780c */ /* 0x000fe20003f86070 */
[----:B------:R-:W-:Y:S01]  /*22e0*/  FMUL.FTZ R88, R39, R118 ;  /* 0x0000007627587220 */ /* 0x000fe20000410000 */
[----:B------:R-:W-:Y:S01]  /*22f0*/  BSSY B0, `(.L_x_8341) ;  /* 0x000008a000007945 */ /* 0x000fe20003800000 */
[C---:B------:R-:W-:Y:S02]  /*2300*/  FFMA.FTZ R89, R33.reuse, R109, R32 ;  /* 0x0000006d21597223 */ /* 0x040fe40000010020 */
[----:B------:R-:W-:-:S02]  /*2310*/  FFMA.FTZ R118, R33, R113, R34 ;  /* 0x0000007121767223 */ /* 0x000fc40000010022 */
[----:B------:R-:W-:Y:S02]  /*2320*/  FMUL.FTZ R125, R33, R88 ;  /* 0x00000058217d7220 */ /* 0x000fe40000410000 */
[C---:B------:R-:W-:Y:S01]  /*2330*/  FFMA.FTZ R123, R39.reuse, R89, R38 ;  /* 0x00000059277b7223 */ /* 0x040fe20000010026 */
[----:B------:R-:W0:Y:S01]  /*2340*/  SHFL.DOWN PT, R113, R118, 0x1, 0x1f ;  /* 0x08201f0076717f89 */ /* 0x000e2200000e0000 */
[----:B------:R-:W-:Y:S02]  /*2350*/  FMUL.FTZ R89, R39, R116 ;  /* 0x0000007427597220 */ /* 0x000fe40000410000 */
[----:B------:R-:W-:Y:S01]  /*2360*/  FMUL.FTZ R37, R100, R111 ;  /* 0x0000006f64257220 */ /* 0x000fe20000410000 */
[----:B------:R-:W1:Y:S01]  /*2370*/  SHFL.DOWN PT, R116, R125, 0x1, 0x1f ;  /* 0x08201f007d747f89 */ /* 0x000e6200000e0000 */
[C---:B------:R-:W-:Y:S02]  /*2380*/  FMUL.FTZ R124, R36.reuse, R89 ;  /* 0x00000059247c7220 */ /* 0x040fe40000410000 */
[----:B------:R-:W-:-:S03]  /*2390*/  FFMA.FTZ R123, R36, R123, R37 ;  /* 0x0000007b247b7223 */ /* 0x000fc60000010025 */
[----:B------:R-:W-:Y:S04]  /*23a0*/  SHFL.UP PT, R89, R124, 0x1, RZ ;  /* 0x042000007c597989 */ /* 0x000fe800000e00ff */
[----:B------:R-:W2:Y:S01]  /*23b0*/  SHFL.UP PT, R88, R123, 0x1, RZ ;  /* 0x042000007b587989 */ /* 0x000ea200000e00ff */
[C---:B0-----:R-:W-:Y:S02]  /*23c0*/  @P3 FFMA.FTZ R118, R125.reuse, R113, R118 ;  /* 0x000000717d763223 */ /* 0x041fe40000010076 */
[----:B-1----:R-:W-:-:S03]  /*23d0*/  @P3 FMUL.FTZ R125, R125, R116 ;  /* 0x000000747d7d3220 */ /* 0x002fc60000410000 */
[----:B------:R-:W0:Y:S01]  /*23e0*/  SHFL.DOWN PT, R113, R118, 0x2, 0x1f ;  /* 0x08401f0076717f89 */ /* 0x000e2200000e0000 */
[----:B------:R-:W-:-:S03]  /*23f0*/  ISETP.GE.U32.AND P3, PT, R30, 0x1e, PT ;  /* 0x0000001e1e00780c */ /* 0x000fc60003f66070 */
[----:B------:R-:W1:Y:S01]  /*2400*/  SHFL.DOWN PT, R116, R125, 0x2, 0x1f ;  /* 0x08401f007d747f89 */ /* 0x000e6200000e0000 */
[C---:B--2---:R-:W-:Y:S02]  /*2410*/  @P0 FFMA.FTZ R123, R124.reuse, R88, R123 ;  /* 0x000000587c7b0223 */ /* 0x044fe4000001007b */
[----:B------:R-:W-:Y:S01]  /*2420*/  @P0 FMUL.FTZ R124, R124, R89 ;  /* 0x000000597c7c0220 */ /* 0x000fe20000410000 */
[----:B------:R-:W-:Y:S02]  /*2430*/  ISETP.GE.AND P0, PT, R45, 0x2, PT ;  /* 0x000000022d00780c */ /* 0x000fe40003f06270 */
[----:B------:R-:W2:Y:S04]  /*2440*/  SHFL.UP PT, R88, R123, 0x2, RZ ;  /* 0x044000007b587989 */ /* 0x000ea800000e00ff */
[----:B------:R-:W3:Y:S01]  /*2450*/  SHFL.UP PT, R89, R124, 0x2, RZ ;  /* 0x044000007c597989 */ /* 0x000ee200000e00ff */
[----:B0-----:R-:W-:-:S02]  /*2460*/  @!P3 FFMA.FTZ R118, R125, R113, R118 ;  /* 0x000000717d76b223 */ /* 0x001fc40000010076 */
        /* <DEDUP_REMOVED lines=11> */
[----:B------:R-:W-:Y:S01]  /*2520*/  ISETP.GE.AND P0, PT, R42, c[0x0][0x174], PT ;  /* 0x00005d002a007a0c */ /* 0x000fe20003f06270 */
[----:B------:R-:W-:Y:S01]  /*2530*/  IMAD.SHL.U32 R113, R5, 0x8, RZ ;  /* 0x0000000805717824 */ /* 0x000fe200078e00ff */
[----:B------:R-:W0:Y:S02]  /*2540*/  SHFL.DOWN PT, R119, R118, 0x8, 0x1f ;  /* 0x09001f0076777f89 */ /* 0x000e2400000e0000 */
[----:B------:R-:W-:Y:S02]  /*2550*/  ISETP.NE.OR P0, PT, R30, RZ, P0 ;  /* 0x000000ff1e00720c */ /* 0x000fe40000705670 */
[----:B------:R-:W1:Y:S01]  /*2560*/  SHFL.DOWN PT, R122, R125, 0x8, 0x1f ;  /* 0x09001f007d7a7f89 */ /* 0x000e6200000e0000 */
[C---:B--2---:R-:W-:Y:S01]  /*2570*/  @P3 FFMA.FTZ R123, R124.reuse, R88, R123 ;  /* 0x000000587c7b3223 */ /* 0x044fe2000001007b */
[----:B------:R-:W-:Y:S01]  /*2580*/  HFMA2.MMA R88, -RZ, RZ, 1.875, 0 ;  /* 0x3f800000ff587435 */ /* 0x000fe200000001ff */
[----:B---3--:R-:W-:-:S03]  /*2590*/  @P3 FMUL.FTZ R124, R124, R89 ;  /* 0x000000597c7c3220 */ /* 0x008fc60000410000 */
[----:B------:R-:W2:Y:S01]  /*25a0*/  SHFL.UP PT, R116, R123, 0x8, RZ ;  /* 0x050000007b747989 */ /* 0x000ea200000e00ff */
[----:B------:R-:W-:Y:S02]  /*25b0*/  MOV R89, RZ ;  /* 0x000000ff00597202 */ /* 0x000fe40000000f00 */
[C---:B------:R-:W-:Y:S01]  /*25c0*/  ISETP.GE.AND P3, PT, R45.reuse, 0x8, PT ;  /* 0x000000082d00780c */ /* 0x040fe20003f66270 */
[----:B------:R-:W3:Y:S04]  /*25d0*/  SHFL.UP PT, R115, R124, 0x8, RZ ;  /* 0x050000007c737989 */ /* 0x000ee800000e00ff */
[----:B------:R-:W-:Y:S01]  /*25e0*/  @!P0 LDS.64 R88, [R113+0x10b8] ;  /* 0x0010b80071588984 */ /* 0x000fe20000000a00 */
[----:B------:R-:W-:Y:S01]  /*25f0*/  ISETP.GE.AND P0, PT, R45, 0x10, PT ;  /* 0x000000102d00780c */ /* 0x000fe20003f06270 */
[----:B0-----:R-:W-:-:S02]  /*2600*/  @!P4 FFMA.FTZ R118, R125, R119, R118 ;  /* 0x000000777d76c223 */ /* 0x001fc40000010076 */
[----:B-1----:R-:W-:-:S03]  /*2610*/  @!P4 FMUL.FTZ R125, R125, R122 ;  /* 0x0000007a7d7dc220 */ /* 0x002fc60000410000 */
[----:B------:R-:W0:Y:S04]  /*2620*/  SHFL.DOWN PT, R119, R118, 0x10, 0x1f ;  /* 0x0a001f0076777f89 */ /* 0x000e2800000e0000 */
        /* <DEDUP_REMOVED lines=8> */
[----:B------:R-:W-:Y:S04]  /*26b0*/  SHFL.IDX PT, R119, R89, RZ, 0x1f ;  /* 0x00001fff59777589 */ /* 0x000fe800000e0000 */
[----:B------:R-:W-:Y:S01]  /*26c0*/  SHFL.DOWN PT, R122, R118, 0x1, 0x1f ;  /* 0x08201f00767a7f89 */ /* 0x000fe200000e0000 */
[----:B--2---:R-:W-:-:S03]  /*26d0*/  @P0 FFMA.FTZ R123, R124, R116, R123 ;  /* 0x000000747c7b0223 */ /* 0x004fc6000001007b */
[----:B------:R-:W0:Y:S01]  /*26e0*/  SHFL.DOWN PT, R121, R125, 0x1, 0x1f ;  /* 0x08201f007d797f89 */ /* 0x000e2200000e0000 */
[----:B---3--:R-:W-:Y:S01]  /*26f0*/  @P0 FMUL.FTZ R124, R124, R115 ;  /* 0x000000737c7c0220 */ /* 0x008fe20000410000 */
[----:B------:R-:W-:Y:S02]  /*2700*/  ISETP.NE.AND P0, PT, R49, RZ, PT ;  /* 0x000000ff3100720c */ /* 0x000fe40003f05270 */
[----:B-----5:R-:W-:Y:S04]  /*2710*/  SHFL.IDX PT, R116, R117, RZ, 0x1f ;  /* 0x00001fff75747589 */ /* 0x020fe800000e0000 */
[----:B------:R-:W-:Y:S04]  /*2720*/  SHFL.UP PT, R123, R123, 0x1, RZ ;  /* 0x042000007b7b7989 */ /* 0x000fe800000e00ff */
[----:B------:R-:W1:Y:S04]  /*2730*/  SHFL.UP PT, R124, R124, 0x1, RZ ;  /* 0x042000007c7c7989 */ /* 0x000e6800000e00ff */
[----:B------:R-:W-:Y:S04]  /*2740*/  SHFL.IDX PT, R118, R118, RZ, 0x1f ;  /* 0x00001fff76767589 */ /* 0x000fe800000e0000 */
[----:B------:R-:W2:Y:S01]  /*2750*/  SHFL.IDX PT, R115, R125, RZ, 0x1f ;  /* 0x00001fff7d737589 */ /* 0x000ea200000e0000 */
[----:B0-----:R-:W-:Y:S01]  /*2760*/  @P2 FFMA.FTZ R119, R121, R119, R122 ;  /* 0x0000007779772223 */ /* 0x001fe2000001007a */
[----:B------:R-:W-:-:S03]  /*2770*/  IADD3 R121, -R28, c[0x0][0x168], -R49 ;  /* 0x00005a001c797a10 */ /* 0x000fc60007ffe931 */
[----:B------:R-:W-:Y:S01]  /*2780*/  FFMA.FTZ R103, R119, R103, R120 ;  /* 0x0000006777677223 */ /* 0x000fe20000010078 */
[C---:B------:R-:W-:Y:S02]  /*2790*/  ISETP.GE.AND P2, PT, R121.reuse, 0x21, PT ;  /* 0x000000217900780c */ /* 0x040fe40003f46270 */
[C---:B------:R-:W-:Y:S01]  /*27a0*/  ISETP.GE.AND P3, PT, R121.reuse, 0x41, PT ;  /* 0x000000417900780c */ /* 0x040fe20003f66270 */
[----:B------:R-:W-:Y:S01]  /*27b0*/  FFMA.FTZ R101, R36, R103, R101 ;  /* 0x0000006724657223 */ /* 0x000fe20000010065 */
[C---:B------:R-:W-:Y:S01]  /*27c0*/  ISETP.GE.AND P4, PT, R121.reuse, 0x61, PT ;  /* 0x000000617900780c */ /* 0x040fe20003f86270 */
[----:B-1----:R-:W-:Y:S01]  /*27d0*/  @P1 FFMA.FTZ R116, R124, R116, R123 ;  /* 0x000000747c741223 */ /* 0x002fe2000001007b */
[----:B------:R-:W-:Y:S01]  /*27e0*/  ISETP.GE.AND P1, PT, R121, 0x1, PT ;  /* 0x000000017900780c */ /* 0x000fe20003f26270 */
[----:B------:R-:W-:Y:S02]  /*27f0*/  FFMA.FTZ R102, R39, R101, R102 ;  /* 0x0000006527667223 */ /* 0x000fe40000010066 */
[----:B------:R-:W-:-:S02]  /*2800*/  FFMA.FTZ R116, R108, R116, R109 ;  /* 0x000000746c747223 */ /* 0x000fc4000001006d */
[----:B------:R-:W-:Y:S02]  /*2810*/  FFMA.FTZ R109, R33, R102, R34 ;  /* 0x00000066216d7223 */ /* 0x000fe40000010022 */
[C---:B--2---:R-:W-:Y:S02]  /*2820*/  FFMA.FTZ R89, R115.reuse, R89, R118 ;  /* 0x0000005973597223 */ /* 0x044fe40000010076 */
[----:B------:R-:W-:Y:S02]  /*2830*/  FMUL.FTZ R88, R115, R88 ;  /* 0x0000005873587220 */ /* 0x000fe40000410000 */
[----:B------:R-:W-:Y:S02]  /*2840*/  FMUL.FTZ R115, R103, R21 ;  /* 0x0000001567737220 */ /* 0x000fe40000410000 */
[----:B------:R-:W-:Y:S01]  /*2850*/  FMUL.FTZ R117, R101, R20 ;  /* 0x0000001465757220 */ /* 0x000fe20000410000 */
[----:B------:R0:W-:Y:S01]  /*2860*/  @!P0 STS.64 [R113+0x10b8], R88 ;  /* 0x0010b85871008388 */ /* 0x0001e20000000a00 */
[----:B------:R-:W-:-:S02]  /*2870*/  FMUL.FTZ R121, R102, R23 ;  /* 0x0000001766797220 */ /* 0x000fc40000410000 */
[----:B------:R-:W-:Y:S02]  /*2880*/  FMUL.FTZ R118, R109, R22 ;  /* 0x000000166d767220 */ /* 0x000fe40000410000 */
[----:B------:R-:W-:Y:S02]  /*2890*/  FFMA.FTZ R119, R33, R116, R32 ;  /* 0x0000007421777223 */ /* 0x000fe40000010020 */
[----:B------:R-:W-:Y:S02]  /*28a0*/  FFMA.FTZ R108, R0, -R35, R116 ;  /* 0x80000023006c7223 */ /* 0x000fe40000010074 */
[----:B------:R-:W-:Y:S02]  /*28b0*/  FMUL.FTZ R35, R104, R115 ;  /* 0x0000007368237220 */ /* 0x000fe40000410000 */
[----:B------:R-:W-:Y:S02]  /*28c0*/  FMUL.FTZ R34, R105, R117 ;  /* 0x0000007569227220 */ /* 0x000fe40000410000 */
[----:B------:R-:W-:-:S02]  /*28d0*/  FMUL.FTZ R33, R106, R121 ;  /* 0x000000796a217220 */ /* 0x000fc40000410000 */
[----:B------:R-:W-:Y:S02]  /*28e0*/  FMUL.FTZ R32, R107, R118 ;  /* 0x000000766b207220 */ /* 0x000fe40000410000 */
[----:B------:R-:W-:Y:S02]  /*28f0*/  FFMA.FTZ R38, R39, R119, R38 ;  /* 0x0000007727267223 */ /* 0x000fe40000010026 */
[----:B------:R-:W-:Y:S01]  /*2900*/  FFMA.FTZ R110, R99, -R110, R119 ;  /* 0x8000006e636e7223 */ /* 0x000fe20000010077 */
[----:B------:R1:W-:Y:S01]  /*2910*/  STS.128 [R49.X16+0x200], R32 ;  /* 0x0002002031007388 */ /* 0x0003e2000000cc00 */
[----:B------:R-:W-:Y:S02]  /*2920*/  FFMA.FTZ R39, R108, R118, RZ ;  /* 0x000000766c277223 */ /* 0x000fe400000100ff */
[----:B------:R-:W-:Y:S01]  /*2930*/  FFMA.FTZ R123, R36, R38, R37 ;  /* 0x00000026247b7223 */ /* 0x000fe20000010025 */
[----:B------:R-:W-:Y:S01]  /*2940*/  BAR.SYNC.DEFER_BLOCKING 0x0 ;  /* 0x0000000000007b1d */ /* 0x000fe20000010000 */
[----:B------:R-:W-:-:S02]  /*2950*/  FFMA.FTZ R121, R110, R121, R39 ;  /* 0x000000796e797223 */ /* 0x000fc40000010027 */
[----:B------:R-:W-:Y:S02]  /*2960*/  FFMA.FTZ R112, R97, -R112, R38 ;  /* 0x8000007061707223 */ /* 0x000fe40000010026 */
[----:B------:R-:W-:Y:S02]  /*2970*/  FFMA.FTZ R111, R100, -R111, R123 ;  /* 0x8000006f646f7223 */ /* 0x000fe4000001007b */
[----:B------:R-:W-:Y:S02]  /*2980*/  FFMA.FTZ R121, R112, R117, R121 ;  /* 0x0000007570797223 */ /* 0x000fe40000010079 */
[----:B------:R-:W-:Y:S01]  /*2990*/  FMUL.FTZ R36, R19, R116 ;  /* 0x0000007413247220 */ /* 0x000fe20000410000 */
[----:B------:R-:W-:Y:S01]  /*29a0*/  SHF.L.U64.HI R116, R4, 0x2, R3 ;  /* 0x0000000204747819 */ /* 0x000fe20000010203 */
[----:B------:R-:W-:Y:S02]  /*29b0*/  FMUL.FTZ R37, R18, R119 ;  /* 0x0000007712257220 */ /* 0x000fe40000410000 */
[----:B------:R-:W-:-:S02]  /*29c0*/  FMUL.FTZ R38, R17, R38 ;  /* 0x0000002611267220 */ /* 0x000fc40000410000 */
[----:B------:R-:W-:Y:S02]  /*29d0*/  FMUL.FTZ R39, R16, R123 ;  /* 0x0000007b10277220 */ /* 0x000fe40000410000 */
        /* <DEDUP_REMOVED lines=25> */
[----:B0-----:R0:W-:Y:S04]  /*2b70*/  RED.E.ADD.F32.FTZ.RN.STRONG.GPU [R36.64], R121 ;  /* 0x000000792400798e */ /* 0x0011e8000c10e784 */
[----:B-1----:R0:W-:Y:S02]  /*2b80*/  RED.E.ADD.F32.FTZ.RN.STRONG.GPU [R38.64], R119 ;  /* 0x000000772600798e */ /* 0x0021e4000c10e784 */
.L_x_8342:
[----:B-1----:R-:W-:Y:S05]  /*2b90*/  BSYNC B0 ;  /* 0x0000000000007941 */ /* 0x002fea0003800000 */
.L_x_8341:
        /* <DEDUP_REMOVED lines=11> */
.L_x_8344:
[----:B------:R-:W-:Y:S05]  /*2c50*/  BSYNC B0 ;  /* 0x0000000000007941 */ /* 0x000fea0003800000 */
.L_x_8343:
[----:B--2---:R2:W0:Y:S01]  /*2c60*/  LDS R117, [R49.X4+0x500] ;  /* 0x0005000031757984 */ /* 0x0044220000004800 */
[----:B------:R-:W-:Y:S01]  /*2c70*/  BSSY B0, `(.L_x_8345) ;  /* 0x0000008000007945 */ /* 0x000fe20003800000 */
[----:B------:R-:W-:Y:S05]  /*2c80*/  @!P3 BRA `(.L_x_8346) ;  /* 0x000000600000b947 */ /* 0x000fea0003800000 */
[----:B------:R-:W-:-:S04]  /*2c90*/  IMAD.WIDE.U32 R32, R89, c[0x0][0x2b0], R76 ;  /* 0x0000ac0059207a25 */ /* 0x000fc800078e004c */
[----:B------:R-:W-:Y:S01]  /*2ca0*/  IMAD.WIDE.U32 R34, R89, c[0x0][0x2d0], R82 ;  /* 0x0000b40059227a25 */ /* 0x000fe200078e0052 */
[----:B------:R-:W-:-:S03]  /*2cb0*/  IADD3 R33, R39, R33, RZ ;  /* 0x0000002127217210 */ /* 0x000fc60007ffe0ff */
[----:B------:R-:W-:Y:S02]  /*2cc0*/  IMAD.IADD R35, R37, 0x1, R35 ;  /* 0x0000000125237824 */ /* 0x000fe400078e0223 */
[----:B---3--:R3:W-:Y:S04]  /*2cd0*/  RED.E.ADD.F32.FTZ.RN.STRONG.GPU [R32.64], R115 ;  /* 0x000000732000798e */ /* 0x0087e8000c10e784 */
[----:B0-----:R3:W-:Y:S02]  /*2ce0*/  RED.E.ADD.F32.FTZ.RN.STRONG.GPU [R34.64], R117 ;  /* 0x000000752200798e */ /* 0x0017e4000c10e784 */
.L_x_8346:
[----:B------:R-:W-:Y:S05]  /*2cf0*/  BSYNC B0 ;  /* 0x0000000000007941 */ /* 0x000fea0003800000 */
.L_x_8345:
[----:B---3--:R3:W2:Y:S01]  /*2d00*/  LDS R115, [R49.X4+0x580] ;  /* 0x0005800031737984 */ /* 0x0086a20000004800 */
[----:B------:R-:W-:Y:S01]  /*2d10*/  BSSY B0, `(.L_x_8347) ;  /* 0x0000008000007945 */ /* 0x000fe20003800000 */
[----:B------:R-:W-:Y:S05]  /*2d20*/  @!P4 BRA `(.L_x_8348) ;  /* 0x000000600000c947 */ /* 0x000fea0003800000 */
[----:B------:R-:W-:-:S04]  /*2d30*/  IMAD.WIDE.U32 R32, R89, c[0x0][0x2b0], R78 ;  /* 0x0000ac0059207a25 */ /* 0x000fc800078e004e */
[----:B------:R-:W-:Y:S01]  /*2d40*/  IMAD.WIDE.U32 R34, R89, c[0x0][0x2d0], R84 ;  /* 0x0000b40059227a25 */ /* 0x000fe200078e0054 */
[----:B------:R-:W-:-:S04]  /*2d50*/  IADD3 R33, R39, R33, RZ ;  /* 0x0000002127217210 */ /* 0x000fc80007ffe0ff */
[----:B------:R-:W-:Y:S01]  /*2d60*/  IADD3 R35, R37, R35, RZ ;  /* 0x0000002325237210 */ /* 0x000fe20007ffe0ff */
[----:B----4-:R4:W-:Y:S04]  /*2d70*/  RED.E.ADD.F32.FTZ.RN.STRONG.GPU [R32.64], R113 ;  /* 0x000000712000798e */ /* 0x0109e8000c10e784 */
[----:B--2---:R4:W-:Y:S02]  /*2d80*/  RED.E.ADD.F32.FTZ.RN.STRONG.GPU [R34.64], R115 ;  /* 0x000000732200798e */ /* 0x0049e4000c10e784 */
.L_x_8348:
[----:B------:R-:W-:Y:S05]  /*2d90*/  BSYNC B0 ;  /* 0x0000000000007941 */ /* 0x000fea0003800000 */
.L_x_8347:
[----:B----4-:R-:W4:Y:S01]  /*2da0*/  SHFL.DOWN P1, R35, R88, 0x1, 0x1f ;  /* 0x08201f0058237f89 */ /* 0x010f220000020000 */
[----:B------:R-:W-:Y:S01]  /*2db0*/  FMUL.FTZ R33, R2, R101 ;  /* 0x0000006502217220 */ /* 0x000fe20000410000 */
[----:B------:R-:W-:Y:S01]  /*2dc0*/  BSSY B0, `(.L_x_8349) ;  /* 0x000002a000007945 */ /* 0x000fe20003800000 */
[----:B------:R-:W-:Y:S02]  /*2dd0*/  FMUL.FTZ R0, R0, R109 ;  /* 0x0000006d00007220 */ /* 0x000fe40000410000 */
[----:B------:R-:W-:-:S02]  /*2de0*/  FMUL.FTZ R112, R112, R33 ;  /* 0x0000002170707220 */ /* 0x000fc40000410000 */
[CC--:B------:R-:W-:Y:S02]  /*2df0*/  FMUL.FTZ R33, R2.reuse, R102.reuse ;  /* 0x0000006602217220 */ /* 0x0c0fe40000410000 */
        /* <DEDUP_REMOVED lines=17> */
[----:B------:R-:W-:-:S03]  /*2f10*/  FMUL.FTZ R35, R100, R103 ;  /* 0x0000006764237220 */ /* 0x000fc60000410000 */
[----:B------:R-:W4:Y:S01]  /*2f20*/  SHFL.DOWN P1, R37, R34, 0x4, 0x1f ;  /* 0x08801f0022257f89 */ /* 0x000f220000020000 */
[----:B------:R-:W-:Y:S02]  /*2f30*/  FFMA.FTZ R6, R35, R21, R6 ;  /* 0x0000001523067223 */ /* 0x000fe40000010006 */
[----:B----4-:R-:W-:Y:S02]  /*2f40*/  @P1 FADD R37, R34, R37 ;  /* 0x0000002522251221 */ /* 0x010fe40000000000 */
[----:B------:R-:W-:-:S03]  /*2f50*/  FMUL.FTZ R34, R2, R103 ;  /* 0x0000006702227220 */ /* 0x000fc60000410000 */
[----:B------:R-:W4:Y:S01]  /*2f60*/  SHFL.DOWN P1, R36, R37, 0x8, 0x1f ;  /* 0x09001f0025247f89 */ /* 0x000f220000020000 */
[----:B------:R-:W-:-:S04]  /*2f70*/  FMUL.FTZ R34, R111, R34 ;  /* 0x000000226f227220 */ /* 0x000fc80000410000 */
[----:B------:R-:W-:-:S04]  /*2f80*/  FFMA.FTZ R35, R104, R35, R34 ;  /* 0x0000002368237223 */ /* 0x000fc80000010022 */
[----:B------:R-:W-:Y:S02]  /*2f90*/  FADD.FTZ R14, R35, R14 ;  /* 0x0000000e230e7221 */ /* 0x000fe40000010000 */
        /* <DEDUP_REMOVED lines=12> */
.L_x_8350:
[----:B----4-:R-:W-:Y:S05]  /*3060*/  BSYNC B0 ;  /* 0x0000000000007941 */ /* 0x010fea0003800000 */
.L_x_8349:
[----:B------:R-:W-:Y:S02]  /*3070*/  IADD3 R5, R5, 0x1, RZ ;  /* 0x0000000105057810 */ /* 0x000fe40007ffe0ff */
[----:B------:R-:W-:Y:S02]  /*3080*/  IADD3 R4, P1, R4, 0x1, RZ ;  /* 0x0000000104047810 */ /* 0x000fe40007f3e0ff */
[----:B------:R-:W-:Y:S02]  /*3090*/  ISETP.GE.AND P0, PT, R5, c[0x0][0x16c], PT ;  /* 0x00005b0005007a0c */ /* 0x000fe40003f06270 */
[----:B------:R-:W-:-:S11]  /*30a0*/  IADD3.X R3, RZ, R3, RZ, P1, !PT ;  /* 0x00000003ff037210 */ /* 0x000fd60000ffe4ff */
[----:B------:R-:W-:Y:S01]  /*30b0*/  @P0 CALL.REL.NOINC `(.L_x_8338) ;  /* 0x0000001000000944 */ /* 0x000fe20003c00000 */
[----:B------:R-:W-:Y:S05]  /*30c0*/  BRA `(.L_x_8351) ;  /* 0xffffea2000007947 */ /* 0x000fea000383ffff */
.L_x_8338:
        /* <DEDUP_REMOVED lines=11> */
[----:B---3--:R-:W3:Y:S04]  /*3180*/  @!P2 LDG.E.U16 R17, [R66.64+0x80] ;  /* 0x000080044211a981 */ /* 0x008ee8000c1e1500 */
[----:B--2---:R-:W2:Y:S01]  /*3190*/  @!P3 LDG.E.U16 R19, [R66.64+0xc0] ;  /* 0x0000c0044213b981 */ /* 0x004ea2000c1e1500 */
[----:B------:R-:W-:Y:S01]  /*31a0*/  ISETP.NE.AND P0, PT, R49, RZ, PT ;  /* 0x000000ff3100720c */ /* 0x000fe20003f05270 */
[----:B------:R-:W-:Y:S01]  /*31b0*/  IMAD R33, R95, c[0x0][0x2e0], RZ ;  /* 0x0000b8005f217a24 */ /* 0x000fe200078e02ff */
[----:B------:R-:W-:Y:S01]  /*31c0*/  F2FP.BF16.PACK_AB R8, R8, R9 ;  /* 0x000000090808723e */ /* 0x000fe200000010ff */
[----:B------:R-:W-:Y:S01]  /*31d0*/  BSSY B0, `(.L_x_8352) ;  /* 0x0000050000007945 */ /* 0x000fe20003800000 */
[----:B------:R-:W-:Y:S01]  /*31e0*/  F2FP.BF16.PACK_AB R9, R6, R7 ;  /* 0x000000070609723e */ /* 0x000fe200000010ff */
[----:B------:R-:W-:Y:S01]  /*31f0*/  IMAD R37, R98, c[0x0][0x2e4], R33 ;  /* 0x0000b90062257a24 */ /* 0x000fe200078e0221 */
[----:B----4-:R-:W-:Y:S04]  /*3200*/  STS.U16 [R24], R3 ;  /* 0x0000000318007388 */ /* 0x010fe80000000400 */
[----:B-----5:R-:W-:Y:S04]  /*3210*/  STS.U16 [R24+0x40], R5 ;  /* 0x0000400518007388 */ /* 0x020fe80000000400 */
[----:B---3--:R-:W-:Y:S04]  /*3220*/  STS.U16 [R24+0x80], R17 ;  /* 0x0000801118007388 */ /* 0x008fe80000000400 */
[----:B--2---:R-:W-:Y:S01]  /*3230*/  STS.U16 [R24+0xc0], R19 ;  /* 0x0000c01318007388 */ /* 0x004fe20000000400 */
        /* <DEDUP_REMOVED lines=34> */
[----:B------:R1:W0:Y:S01]  /*3460*/  @!P3 MUFU.EX2 R5, R3 ;  /* 0x000000030005b308 */ /* 0x0002220000000800 */
[----:B----4-:R-:W-:-:S02]  /*3470*/  @!P2 FADD.FTZ R4, R2, 1 ;  /* 0x3f8000000204a421 */ /* 0x010fc40000010000 */
[----:B--2---:R-:W-:-:S05]  /*3480*/  @!P4 FADD.FTZ R6, R6, 1 ;  /* 0x3f8000000606c421 */ /* 0x004fca0000010000 */
[----:B------:R-:W2:Y:S01]  /*3490*/  @!P1 MUFU.RCP R0, R0 ;  /* 0x0000000000009308 */ /* 0x000ea20000001000 */
[----:B-1----:R-:W-:-:S05]  /*34a0*/  IMAD.WIDE.U32 R2, R87, c[0x0][0x2d8], RZ ;  /* 0x0000b60057027a25 */ /* 0x002fca00078e00ff */
[----:B------:R-:W-:Y:S01]  /*34b0*/  IADD3 R3, R3, R35, RZ ;  /* 0x0000002303037210 */ /* 0x000fe20007ffe0ff */
[----:B0-----:R-:W-:Y:S01]  /*34c0*/  @!P3 FADD.FTZ R5, R5, 1 ;  /* 0x3f8000000505b421 */ /* 0x001fe20000010000 */
        /* <DEDUP_REMOVED lines=32> */
.L_x_8353:
[----:B------:R-:W-:Y:S05]  /*36d0*/  BSYNC B0 ;  /* 0x0000000000007941 */ /* 0x000fea0003800000 */
.L_x_8352:
        /* <DEDUP_REMOVED lines=35> */
.L_x_8355:
[----:B------:R-:W-:Y:S05]  /*3910*/  BSYNC B0 ;  /* 0x0000000000007941 */ /* 0x000fea0003800000 */
.L_x_8354:
        /* <DEDUP_REMOVED lines=32> */
.L_x_8329:
        /* <DEDUP_REMOVED lines=24> */
.L_x_8358:
[----:B0-----:R-:W-:Y:S05]  /*3ca0*/  BSYNC B0 ;  /* 0x0000000000007941 */ /* 0x001fea0003800000 */
.L_x_8357:
[----:B------:R-:W-:Y:S01]  /*3cb0*/  BSSY B0, `(.L_x_8359) ;  /* 0x0000018000007945 */ /* 0x000fe20003800000 */
[----:B------:R-:W-:Y:S05]  /*3cc0*/  @!P0 BRA `(.L_x_8360) ;  /* 0x0000015000008947 */ /* 0x000fea0003800000 */
[----:B------:R-:W-:Y:S06]  /*3cd0*/  BAR.SYNC.DEFER_BLOCKING 0x0 ;  /* 0x0000000000007b1d */ /* 0x000fec0000010000 */
[----:B-1----:R-:W1:Y:S04]  /*3ce0*/  SHFL.DOWN P0, R3, R94, 0x1, 0x1f ;  /* 0x08201f005e037f89 */ /* 0x002e680000000000 */
[----:B------:R-:W2:Y:S04]  /*3cf0*/  S2R R4, SR_LANEID ;  /* 0x0000000000047919 */ /* 0x000ea80000000000 */
[----:B0-----:R-:W0:Y:S01]  /*3d00*/  S2R R9, SR_TID.X ;  /* 0x0000000000097919 */ /* 0x001e220000002100 */
        /* <DEDUP_REMOVED lines=17> */
.L_x_8360:
[----:B0-----:R-:W0:Y:S02]  /*3e20*/  S2R R9, SR_TID.X ;  /* 0x0000000000097919 */ /* 0x001e240000002100 */
.L_x_8361:
[----:B0-----:R-:W-:Y:S05]  /*3e30*/  BSYNC B0 ;  /* 0x0000000000007941 */ /* 0x001fea0003800000 */
.L_x_8359:
[----:B------:R-:W-:-:S13]  /*3e40*/  ISETP.GE.AND P0, PT, R9, c[0x0][0x16c], PT ;  /* 0x00005b0009007a0c */ /* 0x000fda0003f06270 */
[----:B------:R-:W-:Y:S05]  /*3e50*/  @P0 EXIT ;  /* 0x000000000000094d */ /* 0x000fea0003800000 */
[----:B------:R-:W-:Y:S02]  /*3e60*/  IMAD R95, R95, c[0x0][0x288], RZ ;  /* 0x0000a2005f5f7a24 */ /* 0x000fe400078e02ff */
[----:B-1----:R-:W-:-:S04]  /*3e70*/  IMAD.WIDE.U32 R2, R98, c[0x0][0x288], RZ ;  /* 0x0000a20062027a25 */ /* 0x002fc800078e00ff */
[----:B------:R-:W-:-:S05]  /*3e80*/  IMAD R13, R98, c[0x0][0x28c], R95 ;  /* 0x0000a300620d7a24 */ /* 0x000fca00078e025f */
[----:B------:R-:W-:Y:S02]  /*3e90*/  IADD3 R13, R3, R13, RZ ;  /* 0x0000000d030d7210 */ /* 0x000fe40007ffe0ff */
.L_x_8362:
        /* <DEDUP_REMOVED lines=16> */
.L_x_8363:
        /* <DEDUP_REMOVED lines=14> */
.L_x_9146:


//--------------------- .text._Z25selective_scan_bwd_kernelI32Selective_Scan_bwd_kernel_traitsILi32ELi4ELb0ELb1ELb1ELb1ELb1EN3c108BFloat16EfEEv12SSMParamsBwd --------------------------
	.section	.text._Z25selective_scan_bwd_kernelI32Selective_Scan_bwd_kernel_traitsILi32ELi4ELb0ELb1ELb1ELb1ELb1EN3c108BFloat16EfEEv12SSMParamsBwd,"ax",@progbits
	.sectioninfo	@"SHI_REGISTERS=128"
	.align	128
        .global         _Z25selective_scan_bwd_kernelI32Selective_Scan_bwd_kernel_traitsILi32ELi4ELb0ELb1ELb1ELb1ELb1EN3c108BFloat16EfEEv12SSMParamsBwd
        .type           _Z25selective_scan_bwd_kernelI32Selective_Scan_bwd_kernel_traitsILi32ELi4ELb0ELb1ELb1ELb1ELb1EN3c108BFloat16EfEEv12SSMParamsBwd,@function
        .size           _Z25selective_scan_bwd_kernelI32Selective_Scan_bwd_kernel_traitsILi32ELi4ELb0ELb1ELb1ELb1ELb1EN3c108BFloat16EfEEv12SSMParamsBwd,(.L_x_9147 - _Z25selective_scan_bwd_kernelI32Selective_Scan_bwd_kernel_traitsILi32ELi4ELb0ELb1ELb1ELb1ELb1EN3c108BFloat16EfEEv12SSMParamsBwd)
        .other          _Z25selective_scan_bwd_kernelI32Selective_Scan_bwd_kernel_traitsILi32ELi4ELb0ELb1ELb1ELb1ELb1EN3c108BFloat16EfEEv12SSMParamsBwd,@"STO_CUDA_ENTRY STV_DEFAULT"
_Z25selective_scan_bwd_kernelI32Selective_Scan_bwd_kernel_traitsILi32ELi4ELb0ELb1ELb1ELb1ELb1EN3c108BFloat16EfEEv12SSMParamsBwd:
.text._Z25selective_scan_bwd_kernelI32Selective_Scan_bwd_kernel_traitsILi32ELi4ELb0ELb1ELb1ELb1ELb1EN3c108BFloat16EfEEv12SSMParamsBwd:
        /* <DEDUP_REMOVED lines=65> */
[----:B------:R-:W-:-:S04]  /*0410*/  IMAD.WIDE.U32 R4, R98, c[0x0][0x1e8], R4 ;  /* 0x00007a0062047a25 */ /* 0x000fc800078e0004 */
[C---:B------:R-:W-:Y:S01]  /*0420*/  IMAD R17, R98.reuse, c[0x0][0x1dc], R17 ;  /* 0x0000770062117a24 */ /* 0x040fe200078e0211 */
[----:B------:R-:W-:Y:S01]  /*0430*/  IADD3 R50, P4, R13, R4, RZ ;  /* 0x000000040d327210 */ /* 0x000fe20007f9e0ff */
        /* <DEDUP_REMOVED lines=8> */
[----:B------:R-:W-:Y:S01]  /*04c0*/  IMAD.WIDE.U32 R10, R95, c[0x0][0x1b0], RZ ;  /* 0x00006c005f0a7a25 */ /* 0x000fe200078e00ff */
        /* <DEDUP_REMOVED lines=10> */
[C---:B------:R-:W-:Y:S01]  /*0570*/  IADD3.X R5, R15.reuse, R5, R19, P4, !PT ;  /* 0x000000050f057210 */ /* 0x040fe200027fe413 */
[----:B------:R-:W-:Y:S01]  /*0580*/  IMAD.WIDE.U32 R10, R92, c[0x0][0x1c8], R10 ;  /* 0x000072005c0a7a25 */ /* 0x000fe200078e000a */
[----:B------:R-:W-:Y:S02]  /*0590*/  IADD3.X R7, R15, R7, R21, P5, !PT ;  /* 0x000000070f077210 */ /* 0x000fe40002ffe415 */
[----:B------:R-:W-:Y:S01]  /*05a0*/  LEA R51, P1, R50, c[0x0][0x248], 0x1 ;  /* 0x0000920032337a11 */ /* 0x000fe200078208ff */
[----:B------:R-:W-:Y:S01]  /*05b0*/  IMAD R3, R91, c[0x0][0x1a8], RZ ;  /* 0x00006a005b037a24 */ /* 0x000fe200078e02ff */
[----:B------:R-:W-:-:S02]  /*05c0*/  LEA R49, P2, R48, c[0x0][0x308], 0x1 ;  /* 0x0000c20030317a11 */ /* 0x000fc400078408ff */
[----:B------:R-:W-:Y:S01]  /*05d0*/  ISETP.NE.AND.EX P0, PT, RZ, c[0x0][0x264], PT, P0 ;  /* 0x00009900ff007a0c */ /* 0x000fe20003f05300 */
[----:B------:R-:W-:Y:S01]  /*05e0*/  IMAD R3, R92, c[0x0][0x1ac], R3 ;  /* 0x00006b005c037a24 */ /* 0x000fe200078e0203 */
[----:B------:R-:W-:Y:S01]  /*05f0*/  LEA.HI.X R50, R50, c[0x0][0x24c], R5, 0x1, P1 ;  /* 0x0000930032327a11 */ /* 0x000fe200008f0c05 */
[----:B------:R-:W-:Y:S01]  /*0600*/  IMAD R5, R91, c[0x0][0x1c8], RZ ;  /* 0x000072005b057a24 */ /* 0x000fe200078e02ff */
[----:B------:R-:W-:Y:S02]  /*0610*/  LEA.HI.X R48, R48, c[0x0][0x30c], R7, 0x1, P2 ;  /* 0x0000c30030307a11 */ /* 0x000fe400010f0c07 */
[----:B------:R-:W-:Y:S01]  /*0620*/  ISETP.NE.U32.AND P1, PT, RZ, c[0x0][0x328], PT ;  /* 0x0000ca00ff007a0c */ /* 0x000fe20003f25070 */
[----:B------:R-:W-:Y:S01]  /*0630*/  IMAD R5, R92, c[0x0][0x1cc], R5 ;  /* 0x000073005c057a24 */ /* 0x000fe200078e0205 */
[----:B------:R-:W-:Y:S02]  /*0640*/  ISETP.NE.U32.AND P2, PT, RZ, c[0x0][0x348], PT ;  /* 0x0000d200ff007a0c */ /* 0x000fe40003f45070 */
[----:B------:R-:W-:Y:S01]  /*0650*/  ISETP.NE.AND.EX P1, PT, RZ, c[0x0][0x32c], PT, P1 ;  /* 0x0000cb00ff007a0c */ /* 0x000fe20003f25310 */
[----:B------:R-:W-:Y:S01]  /*0660*/  IMAD.IADD R2, R11, 0x1, R5 ;  /* 0x000000010b027824 */ /* 0x000fe200078e0205 */
[----:B------:R-:W-:Y:S01]  /*0670*/  ISETP.NE.AND.EX P2, PT, RZ, c[0x0][0x34c], PT, P2 ;  /* 0x0000d300ff007a0c */ /* 0x000fe20003f45320 */
[----:B------:R-:W-:Y:S01]  /*0680*/  @P0 IMAD R0, R95, c[0x0][0x164], R98 ;  /* 0x000059005f000a24 */ /* 0x000fe200078e0262 */
[----:B------:R-:W-:-:S02]  /*0690*/  IADD3 R46, P5, R13, R8, RZ ;  /* 0x000000080d2e7210 */ /* 0x000fc40007fbe0ff */
[----:B------:R-:W-:Y:S01]  /*06a0*/  IADD3 R8, R9, R3, RZ ;  /* 0x0000000309087210 */ /* 0x000fe20007ffe0ff */
[----:B------:R-:W-:Y:S01]  /*06b0*/  @P0 IMAD R0, R0, c[0x0][0x174], RZ ;  /* 0x00005d0000000a24 */ /* 0x000fe200078e02ff */
[----:B------:R-:W-:Y:S02]  /*06c0*/  IADD3 R13, P4, R13, R10, RZ ;  /* 0x0000000a0d0d7210 */ /* 0x000fe40007f9e0ff */
[C---:B------:R-:W-:Y:S01]  /*06d0*/  IADD3.X R3, R15.reuse, R8, RZ, P5, !PT ;  /* 0x000000080f037210 */ /* 0x040fe20002ffe4ff */
[----:B------:R-:W-:Y:S01]  /*06e0*/  @P0 IMAD R0, R0, c[0x0][0x16c], RZ ;  /* 0x00005b0000000a24 */ /* 0x000fe200078e02ff */
[C---:B------:R-:W-:Y:S01]  /*06f0*/  LEA R47, P5, R46.reuse, c[0x0][0x228], 0x1 ;  /* 0x00008a002e2f7a11 */ /* 0x040fe200078a08ff */
[----:B------:R-:W-:Y:S01]  /*0700*/  IMAD.X R2, R15, 0x1, R2, P4 ;  /* 0x000000010f027824 */ /* 0x000fe200020e0602 */
[----:B------:R-:W-:Y:S02]  /*0710*/  @P0 MOV R53, 0x8 ;  /* 0x0000000800350802 */ /* 0x000fe40000000f00 */
        /* <DEDUP_REMOVED lines=28> */
.L_x_8396:
[----:B------:R-:W-:Y:S01]  /*08e0*/  BAR.SYNC.DEFER_BLOCKING 0x0 ;  /* 0x0000000000007b1d */ /* 0x000fe20000010000 */
[----:B------:R-:W-:Y:S01]  /*08f0*/  LEA R62, R42, 0xffffff80, 0x7 ;  /* 0xffffff802a3e7811 */ /* 0x000fe200078e38ff */
[C---:B------:R-:W-:Y:S01]  /*0900*/  IMAD.SHL.U32 R26, R60.reuse, 0x2, RZ ;  /* 0x000000023c1a7824 */ /* 0x040fe200078e00ff */
[----:B------:R-:W-:Y:S02]  /*0910*/  SHF.L.U64.HI R25, R60, 0x1, R61 ;  /* 0x000000013c197819 */ /* 0x000fe4000001023d */
[----:B------:R-:W-:-:S02]  /*0920*/  IADD3 R27, -R62, c[0x0][0x168], RZ ;  /* 0x00005a003e1b7a10 */ /* 0x000fc40007ffe1ff */
[----:B------:R-:W-:Y:S02]  /*0930*/  IADD3 R4, P4, R87, R26, RZ ;  /* 0x0000001a57047210 */ /* 0x000fe40007f9e0ff */
[-C--:B------:R-:W-:Y:S02]  /*0940*/  ISETP.GE.AND P0, PT, R60, R27.reuse, PT ;  /* 0x0000001b3c00720c */ /* 0x080fe40003f06270 */
[-C--:B------:R-:W-:Y:S02]  /*0950*/  ISETP.GE.AND P1, PT, R40, R27.reuse, PT ;  /* 0x0000001b2800720c */ /* 0x080fe40003f26270 */
[-C--:B------:R-:W-:Y:S02]  /*0960*/  ISETP.GE.AND P2, PT, R30, R27.reuse, PT ;  /* 0x0000001b1e00720c */ /* 0x080fe40003f46270 */
[----:B------:R-:W-:Y:S02]  /*0970*/  ISETP.GE.AND P3, PT, R28, R27, PT ;  /* 0x0000001b1c00720c */ /* 0x000fe40003f66270 */
[----:B0-----:R-:W-:-:S02]  /*0980*/  PRMT R7, RZ, 0x7610, R7 ;  /* 0x00007610ff077816 */ /* 0x001fc40000000007 */
[----:B------:R-:W-:Y:S02]  /*0990*/  PRMT R9, RZ, 0x7610, R9 ;  /* 0x00007610ff097816 */ /* 0x000fe40000000009 */
[----:B------:R-:W-:Y:S02]  /*09a0*/  PRMT R11, RZ, 0x7610, R11 ;  /* 0x00007610ff0b7816 */ /* 0x000fe4000000000b */
[----:B-1----:R-:W-:Y:S02]  /*09b0*/  PRMT R13, RZ, 0x7610, R13 ;  /* 0x00007610ff0d7816 */ /* 0x002fe4000000000d */
[----:B------:R-:W-:-:S05]  /*09c0*/  IADD3.X R5, R86, R25, RZ, P4, !PT ;  /* 0x0000001956057210 */ /* 0x000fca00027fe4ff */
[----:B------:R0:W2:Y:S04]  /*09d0*/  @!P0 LDG.E.U16 R7, [R4.64] ;  /* 0x0000000404078981 */ /* 0x0000a8000c1e1500 */
[----:B------:R0:W3:Y:S04]  /*09e0*/  @!P1 LDG.E.U16 R9, [R4.64+0x40] ;  /* 0x0000400404099981 */ /* 0x0000e8000c1e1500 */
[----:B------:R0:W4:Y:S04]  /*09f0*/  @!P2 LDG.E.U16 R11, [R4.64+0x80] ;  /* 0x00008004040ba981 */ /* 0x000128000c1e1500 */
[----:B------:R0:W4:Y:S01]  /*0a00*/  @!P3 LDG.E.U16 R13, [R4.64+0xc0] ;  /* 0x0000c004040db981 */ /* 0x000122000c1e1500 */
[-C--:B------:R-:W-:Y:S01]  /*0a10*/  ISETP.GE.AND P0, PT, R60, R27.reuse, PT ;  /* 0x0000001b3c00720c */ /* 0x080fe20003f06270 */
[----:B------:R-:W-:Y:S01]  /*0a20*/  IMAD.SHL.U32 R24, R44, 0x2, RZ ;  /* 0x000000022c187824 */ /* 0x000fe200078e00ff */
[----:B------:R-:W-:-:S02]  /*0a30*/  ISETP.GE.AND P3, PT, R40, R27, PT ;  /* 0x0000001b2800720c */ /* 0x000fc40003f66270 */
[----:B------:R-:W-:Y:S02]  /*0a40*/  ISETP.GE.AND P2, PT, R30, R27, PT ;  /* 0x0000001b1e00720c */ /* 0x000fe40003f46270 */
[----:B------:R-:W-:-:S07]  /*0a50*/  PRMT R15, RZ, 0x7610, R15 ;  /* 0x00007610ff0f7816 */ /* 0x000fce000000000f */
[----:B------:R-:W-:-:S04]  /*0a60*/  @!P0 IADD3 R2, P1, R51, R26, RZ ;  /* 0x0000001a33028210 */ /* 0x000fc80007f3e0ff */
[----:B------:R-:W-:Y:S02]  /*0a70*/  @!P0 IADD3.X R3, R50, R25, RZ, P1, !PT ;  /* 0x0000001932038210 */ /* 0x000fe40000ffe4ff */
[----:B------:R-:W-:Y:S02]  /*0a80*/  ISETP.GE.AND P1, PT, R28, R27, PT ;  /* 0x0000001b1c00720c */ /* 0x000fe40003f26270 */
[CC--:B0-----:R-:W-:Y:S02]  /*0a90*/  @!P3 IADD3 R4, P4, R51.reuse, R26.reuse, RZ ;  /* 0x0000001a3304b210 */ /* 0x0c1fe40007f9e0ff */
[----:B------:R-:W-:Y:S02]  /*0aa0*/  @!P2 IADD3 R8, P5, R51, R26, RZ ;  /* 0x0000001a3308a210 */ /* 0x000fe40007fbe0ff */
[----:B------:R-:W-:Y:S01]  /*0ab0*/  PRMT R17, RZ, 0x7610, R17 ;  /* 0x00007610ff117816 */ /* 0x000fe20000000011 */
[----:B------:R-:W-:Y:S01]  /*0ac0*/  @!P3 IMAD.X R5, R50, 0x1, R25, P4 ;  /* 0x000000013205b824 */ /* 0x000fe200020e0619 */
[----:B------:R-:W-:-:S05]  /*0ad0*/  PRMT R19, RZ, 0x7610, R19 ;  /* 0x00007610ff137816 */ /* 0x000fca0000000013 */
[----:B------:R-:W-:Y:S01]  /*0ae0*/  @!P1 IADD3 R10, P6, R51, R26, RZ ;  /* 0x0000001a330a9210 */ /* 0x000fe20007fde0ff */
[----:B--2---:R-:W-:Y:S04]  /*0af0*/  STS.U16 [R24], R7 ;  /* 0x0000000718007388 */ /* 0x004fe80000000400 */
[----:B---3--:R-:W-:Y:S04]  /*0b00*/  STS.U16 [R24+0x40], R9 ;  /* 0x0000400918007388 */ /* 0x008fe80000000400 */
[----:B----4-:R-:W-:Y:S04]  /*0b10*/  STS.U16 [R24+0x80], R11 ;  /* 0x0000800b18007388 */ /* 0x010fe80000000400 */
[----:B------:R0:W-:Y:S01]  /*0b20*/  STS.U16 [R24+0xc0], R13 ;  /* 0x0000c00d18007388 */ /* 0x0001e20000000400 */
[----:B------:R-:W-:-:S06]  /*0b30*/  NOP ;  /* 0x0000000000007918 */ /* 0x000fcc0000000000 */
[----:B------:R-:W-:Y:S04]  /*0b40*/  LDS.64 R64, [R44.X8] ;  /* 0x000000002c407984 */ /* 0x000fe80000008a00 */
[----:B------:R-:W-:Y:S01]  /*0b50*/  BAR.SYNC.DEFER_BLOCKING 0x0 ;  /* 0x0000000000007b1d */ /* 0x000fe20000010000 */
[----:B0-----:R-:W-:Y:S01]  /*0b60*/  PRMT R13, RZ, 0x7610, R13 ;  /* 0x00007610ff0d7816 */ /* 0x001fe2000000000d */
[C---:B------:R-:W-:Y:S01]  /*0b70*/  @!P1 IMAD.X R11, R50.reuse, 0x1, R25, P6 ;  /* 0x00000001320b9824 */ /* 0x040fe200030e0619 */
[----:B------:R-:W-:-:S03]  /*0b80*/  @!P2 IADD3.X R9, R50, R25, RZ, P5, !PT ;  /* 0x000000193209a210 */ /* 0x000fc60002ffe4ff */
[----:B------:R-:W2:Y:S04]  /*0b90*/  @!P0 LDG.E.U16 R15, [R2.64] ;  /* 0x00000004020f8981 */ /* 0x000ea8000c1e1500 */
[----:B------:R-:W3:Y:S04]  /*0ba0*/  @!P3 LDG.E.U16 R13, [R4.64+0x40] ;  /* 0x00004004040db981 */ /* 0x000ee8000c1e1500 */
[----:B------:R-:W4:Y:S04]  /*0bb0*/  @!P2 LDG.E.U16 R17, [R8.64+0x80] ;  /* 0x000080040811a981 */ /* 0x000f28000c1e1500 */
[----:B------:R-:W4:Y:S01]  /*0bc0*/  @!P1 LDG.E.U16 R19, [R10.64+0xc0] ;  /* 0x0000c0040a139981 */ /* 0x000f22000c1e1500 */
[----:B------:R-:W-:-:S02]  /*0bd0*/  IADD3 R6, P4, R49, R26, RZ ;  /* 0x0000001a31067210 */ /* 0x000fc40007f9e0ff */
[----:B------:R-:W-:Y:S02]  /*0be0*/  PRMT R21, RZ, 0x7610, R21 ;  /* 0x00007610ff157816 */ /* 0x000fe40000000015 */
[----:B------:R-:W-:Y:S02]  /*0bf0*/  PRMT R33, RZ, 0x7610, R33 ;  /* 0x00007610ff217816 */ /* 0x000fe40000000021 */
[----:B------:R-:W-:Y:S02]  /*0c00*/  PRMT R35, RZ, 0x7610, R35 ;  /* 0x00007610ff237816 */ /* 0x000fe40000000023 */
[----:B------:R-:W-:Y:S02]  /*0c10*/  PRMT R37, RZ, 0x7610, R37 ;  /* 0x00007610ff257816 */ /* 0x000fe40000000025 */
[----:B------:R-:W-:Y:S01]  /*0c20*/  IADD3.X R7, R48, R25, RZ, P4, !PT ;  /* 0x0000001930077210 */ /* 0x000fe200027fe4ff */
[----:B--2---:R-:W-:Y:S04]  /*0c30*/  STS.U16 [R24], R15 ;  /* 0x0000000f18007388 */ /* 0x004fe80000000400 */
[----:B---3--:R0:W-:Y:S04]  /*0c40*/  STS.U16 [R24+0x40], R13 ;  /* 0x0000400d18007388 */ /* 0x0081e80000000400 */
[----:B----4-:R-:W-:Y:S04]  /*0c50*/  STS.U16 [R24+0x80], R17 ;  /* 0x0000801118007388 */ /* 0x010fe80000000400 */
        /* <DEDUP_REMOVED lines=26> */
[----:B0-----:R-:W-:Y:S01]  /*0e00*/  IMAD R13, R98, c[0x0][0x1fc], R11 ;  /* 0x00007f00620d7a24 */ /* 0x001fe200078e020b */
[----:B------:R-:W-:Y:S02]  /*0e10*/  @!P2 IADD3 R10, P0, R60, R4, RZ ;  /* 0x000000043c0aa210 */ /* 0x000fe40007f1e0ff */
[----:B------:R-:W-:Y:S02]  /*0e20*/  IADD3 R11, P1, R26, c[0x0][0x268], RZ ;  /* 0x00009a001a0b7a10 */ /* 0x000fe40007f3e0ff */
[----:B------:R-:W-:Y:S02]  /*0e30*/  IADD3.X R7, R22, R13, R7, P3, !PT ;  /* 0x0000000d16077210 */ /* 0x000fe40001ffe407 */
[----:B------:R-:W-:Y:S02]  /*0e40*/  @!P2 IADD3.X R13, R61, R5, R13, P0, !PT ;  /* 0x000000053d0da210 */ /* 0x000fe400007fe40d */
[----:B------:R-:W-:Y:S02]  /*0e50*/  IADD3.X R5, R25, c[0x0][0x26c], RZ, P1, !PT ;  /* 0x00009b0019057a10 */ /* 0x000fe40000ffe4ff */
[----:B------:R-:W-:-:S02]  /*0e60*/  LEA R4, P1, R0, R11, 0x1 ;  /* 0x0000000b00047211 */ /* 0x000fc400078208ff */
[----:B-1----:R-:W-:Y:S02]  /*0e70*/  PRMT R11, RZ, 0x5410, R8 ;  /* 0x00005410ff0b7816 */ /* 0x002fe40000000008 */
[----:B------:R-:W-:Y:S02]  /*0e80*/  @!P2 LEA R6, P0, R10, c[0x0][0x268], 0x1 ;  /* 0x00009a000a06aa11 */ /* 0x000fe400078008ff */
[----:B------:R-:W-:Y:S01]  /*0e90*/  LEA.HI.X R5, R0, R5, R7, 0x1, P1 ;  /* 0x0000000500057211 */ /* 0x000fe200008f0c07 */
[----:B-----5:R-:W-:Y:S01]  /*0ea0*/  FADD.FTZ R20, R11, R94 ;  /* 0x0000005e0b147221 */ /* 0x020fe20000010000 */
[----:B------:R-:W-:Y:S02]  /*0eb0*/  @!P2 LEA.HI.X R7, R10, c[0x0][0x26c], R13, 0x1, P0 ;  /* 0x00009b000a07aa11 */ /* 0x000fe400000f0c0d */
[----:B------:R-:W-:Y:S02]  /*0ec0*/  PRMT R13, RZ, 0x5410, R9 ;  /* 0x00005410ff0d7816 */ /* 0x000fe40000000009 */
[----:B------:R-:W-:-:S02]  /*0ed0*/  FSETP.GTU.FTZ.AND P6, PT, R20, 20, PT ;  /* 0x41a000001400780b */ /* 0x000fc40003fdc000 */
[----:B------:R-:W-:Y:S01]  /*0ee0*/  PRMT R9, RZ, 0x7610, R9 ;  /* 0x00007610ff097816 */ /* 0x000fe20000000009 */
[----:B------:R-:W-:Y:S01]  /*0ef0*/  FADD.FTZ R18, R13, R94 ;  /* 0x0000005e0d127221 */ /* 0x000fe20000010000 */
[----:B------:R-:W-:-:S03]  /*0f00*/  ISETP.GE.AND P3, PT, R40, R27, PT ;  /* 0x0000001b2800720c */ /* 0x000fc60003f66270 */
[----:B------:R-:W-:Y:S01]  /*0f10*/  FADD.FTZ R19, R9, R94 ;  /* 0x0000005e09137221 */ /* 0x000fe20000010000 */
[----:B------:R-:W-:Y:S01]  /*0f20*/  FSETP.GTU.FTZ.AND P0, PT, R18, 20, PT ;  /* 0x41a000001200780b */ /* 0x000fe20003f1c000 */
[----:B---3--:R0:W-:Y:S04]  /*0f30*/  STS.U16 [R24], R21 ;  /* 0x0000001518007388 */ /* 0x0081e80000000400 */
[----:B----4-:R1:W-:Y:S04]  /*0f40*/  STS.U16 [R24+0x40], R33 ;  /* 0x0000402118007388 */ /* 0x0103e80000000400 */
[----:B------:R1:W-:Y:S01]  /*0f50*/  STS.U16 [R24+0x80], R35 ;  /* 0x0000802318007388 */ /* 0x0003e20000000400 */
[----:B0-----:R-:W-:-:S03]  /*0f60*/  PRMT R21, RZ, 0x7610, R8 ;  /* 0x00007610ff157816 */ /* 0x001fc60000000008 */
[----:B------:R1:W-:Y:S01]  /*0f70*/  STS.U16 [R24+0xc0], R37 ;  /* 0x0000c02518007388 */ /* 0x0003e20000000400 */
[----:B------:R-:W-:-:S06]  /*0f80*/  NOP ;  /* 0x0000000000007918 */ /* 0x000fcc0000000000 */
[----:B------:R1:W0:Y:S01]  /*0f90*/  LDS.64 R2, [R44.X8] ;  /* 0x000000002c027984 */ /* 0x0002220000008a00 */
[----:B------:R-:W-:-:S05]  /*0fa0*/  FADD.FTZ R21, R21, R94 ;  /* 0x0000005e15157221 */ /* 0x000fca0000010000 */
[----:B------:R-:W-:Y:S01]  /*0fb0*/  FSETP.GTU.FTZ.AND P1, PT, R21, 20, PT ;  /* 0x41a000001500780b */ /* 0x000fe20003f3c000 */
[----:B------:R-:W-:Y:S07]  /*0fc0*/  @P6 BRA `(.L_x_8366) ;  /* 0x000001f000006947 */ /* 0x000fee0003800000 */
[----:B------:R-:W-:Y:S02]  /*0fd0*/  FMUL.FTZ R20, R20, 1.4426950216293334961 ;  /* 0x3fb8aa3b14147820 */ /* 0x000fe40000410000 */
[----:B------:R-:W-:Y:S02]  /*0fe0*/  IMAD.MOV.U32 R10, RZ, RZ, 0x3e800000 ;  /* 0x3e800000ff0a7424 */ /* 0x000fe400078e00ff */
[----:B------:R-:W2:Y:S01]  /*0ff0*/  MUFU.EX2 R13, R20 ;  /* 0x00000014000d7308 */ /* 0x000ea20000000800 */
[----:B------:R-:W-:Y:S02]  /*1000*/  IMAD.MOV.U32 R11, RZ, RZ, 0x3d39bf78 ;  /* 0x3d39bf78ff0b7424 */ /* 0x000fe400078e00ff */
        /* <DEDUP_REMOVED lines=27> */
.L_x_8366:
[----:B------:R-:W-:Y:S05]  /*11c0*/  BSYNC B0 ;  /* 0x0000000000007941 */ /* 0x000fea0003800000 */
.L_x_8365:
[----:B------:R-:W-:Y:S01]  /*11d0*/  BSSY B0, `(.L_x_8367) ;  /* 0x0000026000007945 */ /* 0x000fe20003800000 */
[----:B------:R-:W-:Y:S02]  /*11e0*/  FSETP.GTU.FTZ.AND P6, PT, R19, 20, PT ;  /* 0x41a000001300780b */ /* 0x000fe40003fdc000 */
[----:B------:R-:W-:Y:S02]  /*11f0*/  PRMT R9, RZ, 0x7610, R9 ;  /* 0x00007610ff097816 */ /* 0x000fe40000000009 */
[----:B------:R-:W-:Y:S02]  /*1200*/  PRMT R11, RZ, 0x7610, R11 ;  /* 0x00007610ff0b7816 */ /* 0x000fe4000000000b */
[----:B------:R-:W-:Y:S02]  /*1210*/  PRMT R13, RZ, 0x7610, R13 ;  /* 0x00007610ff0d7816 */ /* 0x000fe4000000000d */
[----:B------:R-:W-:Y:S01]  /*1220*/  PRMT R15, RZ, 0x7610, R15 ;  /* 0x00007610ff0f7816 */ /* 0x000fe2000000000f */
[----:B------:R-:W-:Y:S05]  /*1230*/  @P1 BRA `(.L_x_8368) ;  /* 0x000001f000001947 */ /* 0x000fea0003800000 */
[----:B------:R-:W-:Y:S02]  /*1240*/  FMUL.FTZ R21, R21, 1.4426950216293334961 ;  /* 0x3fb8aa3b15157820 */ /* 0x000fe40000410000 */
[----:B------:R-:W-:-:S02]  /*1250*/  IMAD.MOV.U32 R17, RZ, RZ, 0x3e800000 ;  /* 0x3e800000ff117424 */ /* 0x000fc400078e00ff */
[----:B-1----:R-:W1:Y:S01]  /*1260*/  MUFU.EX2 R33, R21 ;  /* 0x0000001500217308 */ /* 0x002e620000000800 */
        /* <DEDUP_REMOVED lines=28> */
.L_x_8368:
[----:B------:R-:W-:Y:S05]  /*1430*/  BSYNC B0 ;  /* 0x0000000000007941 */ /* 0x000fea0003800000 */
.L_x_8367:
[----:B------:R-:W-:Y:S01]  /*1440*/  BSSY B0, `(.L_x_8369) ;  /* 0x0000021000007945 */ /* 0x000fe20003800000 */
[----:B------:R-:W-:Y:S05]  /*1450*/  @P0 BRA `(.L_x_8370) ;  /* 0x000001f000000947 */ /* 0x000fea0003800000 */
[----:B------:R-:W-:Y:S02]  /*1460*/  FMUL.FTZ R18, R18, 1.4426950216293334961 ;  /* 0x3fb8aa3b12127820 */ /* 0x000fe40000410000 */
[----:B------:R-:W-:Y:S02]  /*1470*/  IMAD.MOV.U32 R17, RZ, RZ, 0x3e800000 ;  /* 0x3e800000ff117424 */ /* 0x000fe400078e00ff */
        /* <DEDUP_REMOVED lines=29> */
.L_x_8370:
[----:B------:R-:W-:Y:S05]  /*1650*/  BSYNC B0 ;  /* 0x0000000000007941 */ /* 0x000fea0003800000 */
.L_x_8369:
        /* <DEDUP_REMOVED lines=33> */
.L_x_8372:
[----:B------:R-:W-:Y:S05]  /*1870*/  BSYNC B0 ;  /* 0x0000000000007941 */ /* 0x000fea0003800000 */
.L_x_8371:
[----:B------:R-:W-:Y:S06]  /*1880*/  BAR.SYNC.DEFER_BLOCKING 0x0 ;  /* 0x0000000000007b1d */ /* 0x000fec0000010000 */
[----:B------:R2:W3:Y:S04]  /*1890*/  @!P2 LDG.E.U16 R9, [R6.64] ;  /* 0x000000040609a981 */ /* 0x0004e8000c1e1500 */
[----:B------:R4:W5:Y:S04]  /*18a0*/  @!P3 LDG.E.U16 R11, [R4.64+-0xc0] ;  /* 0xffff4004040bb981 */ /* 0x000968000c1e1500 */
[----:B------:R4:W5:Y:S04]  /*18b0*/  @!P4 LDG.E.U16 R13, [R4.64+-0x80] ;  /* 0xffff8004040dc981 */ /* 0x000968000c1e1500 */
[----:B------:R4:W5:Y:S01]  /*18c0*/  @!P5 LDG.E.U16 R15, [R4.64+-0x40] ;  /* 0xffffc004040fd981 */ /* 0x000962000c1e1500 */
[----:B------:R-:W-:Y:S01]  /*18d0*/  IMAD R0, R93, c[0x0][0x200], RZ ;  /* 0x000080005d007a24 */ /* 0x000fe200078e02ff */
[----:B-1----:R-:W-:Y:S01]  /*18e0*/  @!P2 MOV R33, R63 ;  /* 0x0000003f0021a202 */ /* 0x002fe20000000f00 */
[----:B------:R-:W-:-:S02]  /*18f0*/  @!P2 IMAD.MOV.U32 R32, RZ, RZ, R62 ;  /* 0x000000ffff20a224 */ /* 0x000fc400078e003e */
[----:B------:R-:W-:-:S04]  /*1900*/  IMAD.WIDE.U32 R16, R95, c[0x0][0x200], RZ ;  /* 0x000080005f107a25 */ /* 0x000fc800078e00ff */
[C---:B------:R-:W-:Y:S02]  /*1910*/  IMAD R35, R95.reuse, c[0x0][0x204], R0 ;  /* 0x000081005f237a24 */ /* 0x040fe400078e0200 */
[----:B------:R-:W-:-:S03]  /*1920*/  @!P2 IMAD.WIDE.U32 R32, R95, c[0x0][0x200], R32 ;  /* 0x000080005f20aa25 */ /* 0x000fc600078e0020 */
[----:B------:R-:W-:Y:S01]  /*1930*/  IADD3 R17, R17, R35, RZ ;  /* 0x0000002311117210 */ /* 0x000fe20007ffe0ff */
[----:B------:R-:W-:Y:S02]  /*1940*/  @!P2 IMAD.IADD R33, R35, 0x1, R33 ;  /* 0x000000012321a824 */ /* 0x000fe400078e0221 */
[----:B------:R-:W-:Y:S02]  /*1950*/  IMAD R35, R97, c[0x0][0x208], RZ ;  /* 0x0000820061237a24 */ /* 0x000fe400078e02ff */
[----:B--2---:R-:W-:Y:S01]  /*1960*/  IMAD.WIDE.U32 R6, R98, c[0x0][0x208], R16 ;  /* 0x0000820062067a25 */ /* 0x004fe200078e0010 */
[----:B------:R-:W-:-:S03]  /*1970*/  IADD3 R17, P1, R26, c[0x0][0x258], RZ ;  /* 0x000096001a117a10 */ /* 0x000fc60007f3e0ff */
[----:B----4-:R-:W-:Y:S01]  /*1980*/  @!P2 IMAD.WIDE.U32 R4, R98, c[0x0][0x208], R32 ;  /* 0x000082006204aa25 */ /* 0x010fe200078e0020 */
[----:B------:R-:W-:-:S03]  /*1990*/  IADD3 R0, P6, R23, R6, RZ ;  /* 0x0000000617007210 */ /* 0x000fc60007fde0ff */
[----:B------:R-:W-:Y:S01]  /*19a0*/  IMAD R35, R98, c[0x0][0x20c], R35 ;  /* 0x0000830062237a24 */ /* 0x000fe200078e0223 */
[----:B------:R-:W-:-:S04]  /*19b0*/  @!P2 IADD3 R6, P0, R60, R4, RZ ;  /* 0x000000043c06a210 */ /* 0x000fc80007f1e0ff */
[----:B------:R-:W-:Y:S02]  /*19c0*/  @!P2 IADD3.X R33, R61, R5, R35, P0, !PT ;  /* 0x000000053d21a210 */ /* 0x000fe400007fe423 */
[----:B------:R-:W-:Y:S02]  /*19d0*/  IADD3.X R7, R22, R35, R7, P6, !PT ;  /* 0x0000002316077210 */ /* 0x000fe400037fe407 */
[----:B------:R-:W-:Y:S02]  /*19e0*/  IADD3.X R5, R25, c[0x0][0x25c], RZ, P1, !PT ;  /* 0x0000970019057a10 */ /* 0x000fe40000ffe4ff */
        /* <DEDUP_REMOVED lines=8> */
[----:B-----5:R-:W-:Y:S04]  /*1a70*/  STS.U16 [R24+0x40], R11 ;  /* 0x0000400b18007388 */ /* 0x020fe80000000400 */
[----:B------:R-:W-:Y:S04]  /*1a80*/  STS.U16 [R24+0x80], R13 ;  /* 0x0000800d18007388 */ /* 0x000fe80000000400 */
[----:B------:R-:W-:Y:S01]  /*1a90*/  STS.U16 [R24+0xc0], R15 ;  /* 0x0000c00f18007388 */ /* 0x000fe20000000400 */
[----:B------:R-:W-:-:S06]  /*1aa0*/  NOP ;  /* 0x0000000000007918 */ /* 0x000fcc0000000000 */
[----:B------:R-:W2:Y:S04]  /*1ab0*/  LDS.64 R6, [R44.X8] ;  /* 0x000000002c067984 */ /* 0x000ea80000008a00 */
[----:B------:R-:W-:Y:S01]  /*1ac0*/  BAR.SYNC.DEFER_BLOCKING 0x0 ;  /* 0x0000000000007b1d */ /* 0x000fe20000010000 */
[----:B-1----:R-:W-:-:S06]  /*1ad0*/  PRMT R9, RZ, 0x7610, R9 ;  /* 0x00007610ff097816 */ /* 0x002fcc0000000009 */
[----:B------:R-:W3:Y:S04]  /*1ae0*/  @!P5 LDG.E.U16 R9, [R4.64+-0x40] ;  /* 0xffffc0040409d981 */ /* 0x000ee8000c1e1500 */
[----:B------:R1:W4:Y:S04]  /*1af0*/  @!P2 LDG.E.U16 R33, [R16.64] ;  /* 0x000000041021a981 */ /* 0x000328000c1e1500 */
[----:B------:R-:W5:Y:S04]  /*1b00*/  @!P3 LDG.E.U16 R35, [R4.64+-0xc0] ;  /* 0xffff40040423b981 */ /* 0x000f68000c1e1500 */
[----:B------:R-:W4:Y:S01]  /*1b10*/  @!P4 LDG.E.U16 R37, [R4.64+-0x80] ;  /* 0xffff80040425c981 */ /* 0x000f22000c1e1500 */
[----:B--2---:R-:W-:-:S05]  /*1b20*/  PRMT R0, RZ, 0x5410, R6 ;  /* 0x00005410ff007816 */ /* 0x004fca0000000006 */
[----:B------:R-:W-:-:S04]  /*1b30*/  FMUL.FTZ R8, R0, -1.4426950216293334961 ;  /* 0xbfb8aa3b00087820 */ /* 0x000fc80000410000 */
[----:B------:R2:W0:Y:S02]  /*1b40*/  MUFU.EX2 R11, R8 ;  /* 0x00000008000b7308 */ /* 0x0004240000000800 */
[----:B--2---:R-:W-:-:S05]  /*1b50*/  PRMT R8, RZ, 0x7610, R6 ;  /* 0x00007610ff087816 */ /* 0x004fca0000000006 */
[----:B------:R-:W-:-:S06]  /*1b60*/  FMUL.FTZ R6, R8, -1.4426950216293334961 ;  /* 0xbfb8aa3b08067820 */ /* 0x000fcc0000410000 */
[----:B------:R-:W2:Y:S01]  /*1b70*/  MUFU.EX2 R6, R6 ;  /* 0x0000000600067308 */ /* 0x000ea20000000800 */
[----:B0-----:R-:W-:-:S07]  /*1b80*/  FADD.FTZ R11, R11, 1 ;  /* 0x3f8000000b0b7421 */ /* 0x001fce0000010000 */
[----:B------:R-:W-:Y:S01]  /*1b90*/  MUFU.RCP R13, R11 ;  /* 0x0000000b000d7308 */ /* 0x000fe20000001000 */
[----:B--2---:R-:W-:-:S07]  /*1ba0*/  FADD.FTZ R15, R6, 1 ;  /* 0x3f800000060f7421 */ /* 0x004fce0000010000 */
[----:B------:R-:W-:Y:S01]  /*1bb0*/  MUFU.RCP R15, R15 ;  /* 0x0000000f000f7308 */ /* 0x000fe20000001000 */
[--C-:B-1----:R-:W-:Y:S02]  /*1bc0*/  PRMT R17, RZ, 0x5410, R2.reuse ;  /* 0x00005410ff117816 */ /* 0x102fe40000000002 */
[----:B------:R-:W-:Y:S02]  /*1bd0*/  PRMT R34, RZ, 0x7610, R2 ;  /* 0x00007610ff227816 */ /* 0x000fe40000000002 */
[----:B------:R-:W-:Y:S02]  /*1be0*/  PRMT R14, RZ, 0x5410, R3 ;  /* 0x00005410ff0e7816 */ /* 0x000fe40000000003 */
[----:B------:R-:W-:Y:S01]  /*1bf0*/  ISETP.NE.AND P1, PT, R88, RZ, PT ;  /* 0x000000ff5800720c */ /* 0x000fe20003f25270 */
[----:B------:R-:W-:Y:S01]  /*1c00*/  BSSY B0, `(.L_x_8373) ;  /* 0x0000053000007945 */ /* 0x000fe20003800000 */
[----:B---3--:R0:W-:Y:S02]  /*1c10*/  STS.U16 [R24+0xc0], R9 ;  /* 0x0000c00918007388 */ /* 0x0081e40000000400 */
[----:B0-----:R-:W-:-:S05]  /*1c20*/  PRMT R9, RZ, 0x5410, R7 ;  /* 0x00005410ff097816 */ /* 0x001fca0000000007 */
[----:B------:R-:W-:-:S04]  /*1c30*/  FMUL.FTZ R10, R9, -1.4426950216293334961 ;  /* 0xbfb8aa3b090a7820 */ /* 0x000fc80000410000 */
[----:B------:R0:W1:Y:S01]  /*1c40*/  MUFU.EX2 R12, R10 ;  /* 0x0000000a000c7308 */ /* 0x0000620000000800 */
[----:B----4-:R-:W-:Y:S01]  /*1c50*/  STS.U16 [R24], R33 ;  /* 0x0000002118007388 */ /* 0x010fe20000000400 */
[----:B0-----:R-:W-:-:S03]  /*1c60*/  PRMT R10, RZ, 0x7610, R7 ;  /* 0x00007610ff0a7816 */ /* 0x001fc60000000007 */
[----:B-----5:R-:W-:Y:S02]  /*1c70*/  STS.U16 [R24+0x40], R35 ;  /* 0x0000402318007388 */ /* 0x020fe40000000400 */
[----:B------:R-:W-:Y:S02]  /*1c80*/  FMUL.FTZ R7, R10, -1.4426950216293334961 ;  /* 0xbfb8aa3b0a077820 */ /* 0x000fe40000410000 */
[----:B------:R0:W-:Y:S01]  /*1c90*/  STS.U16 [R24+0x80], R37 ;  /* 0x0000802518007388 */ /* 0x0001e20000000400 */
[----:B------:R-:W-:-:S06]  /*1ca0*/  NOP ;  /* 0x0000000000007918 */ /* 0x000fcc0000000000 */
[----:B------:R-:W2:Y:S01]  /*1cb0*/  LDS.64 R4, [R44.X8] ;  /* 0x000000002c047984 */ /* 0x000ea20000008a00 */
[----:B------:R-:W0:Y:S01]  /*1cc0*/  MUFU.EX2 R7, R7 ;  /* 0x0000000700077308 */ /* 0x000e220000000800 */
[----:B-1----:R-:W-:-:S07]  /*1cd0*/  FADD.FTZ R12, R12, 1 ;  /* 0x3f8000000c0c7421 */ /* 0x002fce0000010000 */
[----:B------:R-:W1:Y:S01]  /*1ce0*/  MUFU.RCP R16, R12 ;  /* 0x0000000c00107308 */ /* 0x000e620000001000 */
[----:B0-----:R-:W-:-:S07]  /*1cf0*/  FADD.FTZ R37, R7, 1 ;  /* 0x3f80000007257421 */ /* 0x001fce0000010000 */
[----:B------:R-:W0:Y:S01]  /*1d00*/  MUFU.RCP R37, R37 ;  /* 0x0000002500257308 */ /* 0x000e220000001000 */
[----:B------:R-:W-:Y:S01]  /*1d10*/  PRMT R35, RZ, 0x7610, R3 ;  /* 0x00007610ff237816 */ /* 0x000fe20000000003 */
[----:B-1----:R-:W-:Y:S02]  /*1d20*/  FADD.FTZ R2, -R16, 1 ;  /* 0x3f80000010027421 */ /* 0x002fe40000010100 */
[----:B------:R-:W-:Y:S02]  /*1d30*/  FADD.FTZ R3, -R13, 1 ;  /* 0x3f8000000d037421 */ /* 0x000fe40000010100 */
[----:B------:R-:W-:Y:S02]  /*1d40*/  FFMA.FTZ R6, R9, R2, 1 ;  /* 0x3f80000009067423 */ /* 0x000fe40000010002 */
[----:B------:R-:W-:Y:S02]  /*1d50*/  FFMA.FTZ R3, R0, R3, 1 ;  /* 0x3f80000000037423 */ /* 0x000fe40000010003 */
[----:B0-----:R-:W-:Y:S01]  /*1d60*/  FADD.FTZ R7, -R37, 1 ;  /* 0x3f80000025077421 */ /* 0x001fe20000010100 */
[----:B--2---:R-:W-:-:S02]  /*1d70*/  PRMT R32, RZ, 0x5410, R4 ;  /* 0x00005410ff207816 */ /* 0x004fc40000000004 */
[----:B------:R-:W-:Y:S02]  /*1d80*/  PRMT R33, RZ, 0x7610, R4 ;  /* 0x00007610ff217816 */ /* 0x000fe40000000004 */
[--C-:B------:R-:W-:Y:S02]  /*1d90*/  PRMT R11, RZ, 0x5410, R5.reuse ;  /* 0x00005410ff0b7816 */ /* 0x100fe40000000005 */
[----:B------:R-:W-:Y:S01]  /*1da0*/  PRMT R12, RZ, 0x7610, R5 ;  /* 0x00007610ff0c7816 */ /* 0x000fe20000000005 */
[----:B------:R-:W-:Y:S02]  /*1db0*/  FFMA.FTZ R39, R10, R7, 1 ;  /* 0x3f8000000a277423 */ /* 0x000fe40000010007 */
[----:B------:R-:W-:Y:S02]  /*1dc0*/  FMUL.FTZ R2, R17, R32 ;  /* 0x0000002011027220 */ /* 0x000fe40000410000 */
[----:B------:R-:W-:Y:S02]  /*1dd0*/  FADD.FTZ R5, -R15, 1 ;  /* 0x3f8000000f057421 */ /* 0x000fe40000010100 */
        /* <DEDUP_REMOVED lines=12> */
[----:B------:R-:W-:Y:S01]  /*1ea0*/  BAR.SYNC.DEFER_BLOCKING 0x0 ;  /* 0x0000000000007b1d */ /* 0x000fe20000010000 */
[----:B------:R-:W-:-:S03]  /*1eb0*/  F2FP.BF16.PACK_AB R2, R5, R2 ;  /* 0x000000020502723e */ /* 0x000fc600000010ff */
        /* <DEDUP_REMOVED lines=16> */
[----:B------:R-:W-:-:S03]  /*1fc0*/  IADD3 R2, P5, R26, c[0x0][0x338], RZ ;  /* 0x0000ce001a027a10 */ /* 0x000fc60007fbe0ff */
[----:B------:R-:W-:Y:S01]  /*1fd0*/  IMAD R67, R98, c[0x0][0x2f4], R3 ;  /* 0x0000bd0062437a24 */ /* 0x000fe200078e0203 */
[----:B------:R-:W-:-:S04]  /*1fe0*/  IADD3 R3, P0, R23, R4, RZ ;  /* 0x0000000417037210 */ /* 0x000fc80007f1e0ff */
[----:B------:R-:W-:Y:S02]  /*1ff0*/  IADD3.X R4, R22, R67, R5, P0, !PT ;  /* 0x0000004316047210 */ /* 0x000fe400007fe405 */
[----:B------:R-:W-:Y:S02]  /*2000*/  IADD3.X R5, R25, c[0x0][0x33c], RZ, P5, !PT ;  /* 0x0000cf0019057a10 */ /* 0x000fe40002ffe4ff */
[CC--:B-1----:R-:W-:Y:S02]  /*2010*/  ISETP.GE.AND P4, PT, R60.reuse, R7.reuse, PT ;  /* 0x000000073c00720c */ /* 0x0c2fe40003f86270 */
[----:B------:R-:W-:Y:S02]  /*2020*/  LEA R2, P6, R3, R2, 0x1 ;  /* 0x0000000203027211 */ /* 0x000fe400078c08ff */
[----:B------:R-:W-:Y:S02]  /*2030*/  IADD3 R66, P5, R60, R62, RZ ;  /* 0x0000003e3c427210 */ /* 0x000fe40007fbe0ff */
[----:B------:R-:W-:-:S02]  /*2040*/  ISETP.GE.AND P3, PT, R30, R7, PT ;  /* 0x000000071e00720c */ /* 0x000fc40003f66270 */
[-C--:B------:R-:W-:Y:S02]  /*2050*/  ISETP.GE.AND P2, PT, R40, R7.reuse, PT ;  /* 0x000000072800720c */ /* 0x080fe40003f46270 */
[----:B------:R-:W-:Y:S02]  /*2060*/  ISETP.GE.AND P0, PT, R28, R7, PT ;  /* 0x000000071c00720c */ /* 0x000fe40003f06270 */
        /* <DEDUP_REMOVED lines=12> */
.L_x_8374:
[----:B------:R-:W-:Y:S05]  /*2130*/  BSYNC B0 ;  /* 0x0000000000007941 */ /* 0x000fea0003800000 */
.L_x_8373:
        /* <DEDUP_REMOVED lines=20> */
[----:B0-----:R-:W-:Y:S01]  /*2280*/  F2FP.BF16.PACK_AB R6, R33, R0 ;  /* 0x000000002106723e */ /* 0x001fe200000010ff */
[----:B------:R-:W-:Y:S02]  /*2290*/  IMAD R0, R93, c[0x0][0x210], RZ ;  /* 0x000084005d007a24 */ /* 0x000fe400078e02ff */
[----:B------:R-:W-:Y:S01]  /*22a0*/  IMAD.WIDE.U32 R2, R95, c[0x0][0x210], RZ ;  /* 0x000084005f027a25 */ /* 0x000fe200078e00ff */
[----:B------:R-:W-:-:S03]  /*22b0*/  F2FP.BF16.PACK_AB R7, R10, R9 ;  /* 0x000000090a07723e */ /* 0x000fc600000010ff */
[----:B------:R-:W-:-:S05]  /*22c0*/  IMAD R35, R95, c[0x0][0x214], R0 ;  /* 0x000085005f237a24 */ /* 0x000fca00078e0200 */
        /* <DEDUP_REMOVED lines=10> */
[----:B------:R-:W-:Y:S02]  /*2370*/  IADD3 R7, P5, R26, c[0x0][0x270], RZ ;  /* 0x00009c001a077a10 */ /* 0x000fe40007fbe0ff */
[----:B------:R-:W-:Y:S02]  /*2380*/  LDS.U16 R33, [R24+0xc0] ;  /* 0x0000c00018217984 */ /* 0x000fe40000000400 */
[----:B------:R-:W-:-:S02]  /*2390*/  IADD3.X R4, R25, c[0x0][0x274], RZ, P5, !PT ;  /* 0x00009d0019047a10 */ /* 0x000fc40002ffe4ff */
[----:B------:R-:W-:Y:S01]  /*23a0*/  @!P1 STS [0x100], R27 ;  /* 0x0001001bff009388 */ /* 0x000fe20000000800 */
[----:B------:R-:W-:-:S03]  /*23b0*/  IADD3.X R3, R22, R37, R3, P0, !PT ;  /* 0x0000002516037210 */ /* 0x000fc600007fe403 */
        /* <DEDUP_REMOVED lines=20> */
.L_x_8377:
[----:B------:R-:W-:Y:S05]  /*2500*/  BSYNC B0 ;  /* 0x0000000000007941 */ /* 0x000fea0003800000 */
.L_x_8376:
[----:B------:R1:W-:Y:S04]  /*2510*/  @!P0 STG.E.U16 [R2.64+-0xc0], R11 ;  /* 0xffff400b02008986 */ /* 0x0003e8000c101504 */
[----:B------:R1:W-:Y:S04]  /*2520*/  @!P2 STG.E.U16 [R2.64+-0x80], R13 ;  /* 0xffff800d0200a986 */ /* 0x0003e8000c101504 */
[----:B------:R1:W-:Y:S02]  /*2530*/  @!P3 STG.E.U16 [R2.64+-0x40], R33 ;  /* 0xffffc0210200b986 */ /* 0x0003e4000c101504 */
.L_x_8375:
[----:B-1----:R-:W-:Y:S01]  /*2540*/  PRMT R0, RZ, 0x5410, R64 ;  /* 0x00005410ff007816 */ /* 0x002fe20000000040 */
[----:B------:R-:W-:Y:S01]  /*2550*/  BAR.SYNC.DEFER_BLOCKING 0x0 ;  /* 0x0000000000007b1d */ /* 0x000fe20000010000 */
[----:B------:R-:W-:Y:S01]  /*2560*/  MOV R4, c[0x0][0x16c] ;  /* 0x00005b0000047a02 */ /* 0x000fe20000000f00 */
[C---:B------:R-:W-:Y:S01]  /*2570*/  FMUL.FTZ R13, R17.reuse, R96 ;  /* 0x00000060110d7220 */ /* 0x040fe20000410000 */
        /* <DEDUP_REMOVED lines=14> */
[----:B------:R-:W-:Y:S01]  /*2660*/  MOV R4, R88 ;  /* 0x0000005800047202 */ /* 0x000fe20000000f00 */
[C---:B------:R-:W-:Y:S02]  /*2670*/  IMAD R0, R93.reuse, c[0x0][0x298], RZ ;  /* 0x0000a6005d007a24 */ /* 0x040fe400078e02ff */
[----:B------:R-:W-:Y:S02]  /*2680*/  IMAD.MOV.U32 R5, RZ, RZ, RZ ;  /* 0x000000ffff057224 */ /* 0x000fe400078e00ff */
[----:B------:R-:W-:Y:S02]  /*2690*/  IMAD R6, R93, c[0x0][0x2b8], RZ ;  /* 0x0000ae005d067a24 */ /* 0x000fe400078e02ff */
[C---:B------:R-:W-:Y:S02]  /*26a0*/  IMAD R7, R95.reuse, c[0x0][0x29c], R0 ;  /* 0x0000a7005f077a24 */ /* 0x040fe400078e0200 */
[----:B------:R-:W-:-:S04]  /*26b0*/  IMAD.WIDE.U32 R2, R95, c[0x0][0x298], R4 ;  /* 0x0000a6005f027a25 */ /* 0x000fc800078e0004 */
[----:B------:R-:W-:Y:S01]  /*26c0*/  IMAD.WIDE.U32 R4, R95, c[0x0][0x2b8], R4 ;  /* 0x0000ae005f047a25 */ /* 0x000fe200078e0004 */
[----:B------:R-:W-:-:S03]  /*26d0*/  IADD3 R3, R3, R7, RZ ;  /* 0x0000000703037210 */ /* 0x000fc60007ffe0ff */
[----:B------:R-:W-:Y:S02]  /*26e0*/  IMAD R9, R95, c[0x0][0x2bc], R6 ;  /* 0x0000af005f097a24 */ /* 0x000fe400078e0206 */
[----:B------:R-:W-:Y:S02]  /*26f0*/  IMAD R27, R91, c[0x0][0x2c0], RZ ;  /* 0x0000b0005b1b7a24 */ /* 0x000fe400078e02ff */
[----:B------:R-:W-:Y:S01]  /*2700*/  IMAD.MOV.U32 R6, RZ, RZ, R4 ;  /* 0x000000ffff067224 */ /* 0x000fe200078e0004 */
[----:B------:R-:W-:Y:S01]  /*2710*/  IADD3 R7, R5, R9, RZ ;  /* 0x0000000905077210 */ /* 0x000fe20007ffe0ff */
[----:B------:R-:W-:Y:S02]  /*2720*/  IMAD R5, R91, c[0x0][0x2a0], RZ ;  /* 0x0000a8005b057a24 */ /* 0x000fe400078e02ff */
[C---:B------:R-:W-:Y:S02]  /*2730*/  IMAD R27, R92.reuse, c[0x0][0x2c4], R27 ;  /* 0x0000b1005c1b7a24 */ /* 0x040fe400078e021b */
[----:B------:R-:W-:-:S02]  /*2740*/  IMAD R9, R92, c[0x0][0x2a4], R5 ;  /* 0x0000a9005c097a24 */ /* 0x000fc400078e0205 */
[----:B------:R-:W-:-:S04]  /*2750*/  IMAD.WIDE.U32 R4, R92, c[0x0][0x2a0], R2 ;  /* 0x0000a8005c047a25 */ /* 0x000fc800078e0002 */
[----:B------:R-:W-:Y:S01]  /*2760*/  IMAD.WIDE.U32 R2, R92, c[0x0][0x2c0], R6 ;  /* 0x0000b0005c027a25 */ /* 0x000fe200078e0006 */
[----:B------:R-:W-:Y:S02]  /*2770*/  IADD3 R9, R5, R9, RZ ;  /* 0x0000000905097210 */ /* 0x000fe40007ffe0ff */
[----:B------:R-:W-:Y:S02]  /*2780*/  LEA R76, P2, R4, c[0x0][0x318], 0x2 ;  /* 0x0000c600044c7a11 */ /* 0x000fe400078410ff */
[----:B------:R-:W-:Y:S01]  /*2790*/  IADD3 R7, R3, R27, RZ ;  /* 0x0000001b03077210 */ /* 0x000fe20007ffe0ff */
[----:B------:R-:W-:Y:S01]  /*27a0*/  IMAD.SHL.U32 R3, R23, 0x4, RZ ;  /* 0x0000000417037824 */ /* 0x000fe200078e00ff */
[----:B------:R-:W-:Y:S02]  /*27b0*/  LEA R82, P3, R2, c[0x0][0x320], 0x2 ;  /* 0x0000c80002527a11 */ /* 0x000fe400078610ff */
[----:B------:R-:W-:Y:S02]  /*27c0*/  IADD3 R68, P0, R62, R4, RZ ;  /* 0x000000043e447210 */ /* 0x000fe40007f1e0ff */
[----:B------:R-:W-:-:S02]  /*27d0*/  LEA.HI.X R4, R4, c[0x0][0x31c], R9, 0x2, P2 ;  /* 0x0000c70004047a11 */ /* 0x000fc400010f1409 */
[----:B------:R-:W-:Y:S02]  /*27e0*/  LEA.HI.X R0, R2, c[0x0][0x324], R7, 0x2, P3 ;  /* 0x0000c90002007a11 */ /* 0x000fe400018f1407 */
[----:B------:R-:W-:Y:S02]  /*27f0*/  IADD3 R70, P2, R62, R2, RZ ;  /* 0x000000023e467210 */ /* 0x000fe40007f5e0ff */
[----:B------:R-:W-:Y:S02]  /*2800*/  SHF.L.U64.HI R5, R23, 0x2, R22 ;  /* 0x0000000217057819 */ /* 0x000fe40000010216 */
[-C--:B------:R-:W-:Y:S02]  /*2810*/  IADD3 R76, P3, R76, R3.reuse, RZ ;  /* 0x000000034c4c7210 */ /* 0x080fe40007f7e0ff */
[----:B------:R-:W-:Y:S01]  /*2820*/  IADD3 R82, P4, R82, R3, RZ ;  /* 0x0000000352527210 */ /* 0x000fe20007f9e0ff */
[----:B------:R-:W-:Y:S01]  /*2830*/  HFMA2.MMA R3, -RZ, RZ, 0, 0 ;  /* 0x00000000ff037435 */ /* 0x000fe200000001ff */
[C---:B------:R-:W-:Y:S01]  /*2840*/  IADD3.X R69, R63.reuse, R9, RZ, P0, !PT ;  /* 0x000000093f457210 */ /* 0x040fe200007fe4ff */
[----:B------:R-:W-:Y:S01]  /*2850*/  IMAD.X R2, R4, 0x1, R5, P3 ;  /* 0x0000000104027824 */ /* 0x000fe200018e0605 */
[----:B------:R-:W-:Y:S01]  /*2860*/  IADD3.X R71, R63, R7, RZ, P2, !PT ;  /* 0x000000073f477210 */ /* 0x000fe200017fe4ff */
[----:B------:R-:W-:Y:S01]  /*2870*/  CS2R R8, SRZ ;  /* 0x0000000000087805 */ /* 0x000fe2000001ff00 */
[----:B------:R-:W-:Y:S01]  /*2880*/  IADD3.X R0, R0, R5, RZ, P4, !PT ;  /* 0x0000000500007210 */ /* 0x000fe200027fe4ff */
[----:B------:R-:W-:Y:S01]  /*2890*/  CS2R R6, SRZ ;  /* 0x0000000000067805 */ /* 0x000fe2000001ff00 */
[C---:B------:R-:W-:Y:S01]  /*28a0*/  IADD3 R72, P0, R76.reuse, -0x180, RZ ;  /* 0xfffffe804c487810 */ /* 0x040fe20007f1e0ff */
[----:B------:R-:W-:Y:S01]  /*28b0*/  CS2R R4, SRZ ;  /* 0x0000000000047805 */ /* 0x000fe2000001ff00 */
[----:B------:R-:W-:-:S02]  /*28c0*/  IADD3 R74, P2, R76, -0x100, RZ ;  /* 0xffffff004c4a7810 */ /* 0x000fc40007f5e0ff */
[C---:B------:R-:W-:Y:S02]  /*28d0*/  IADD3 R78, P4, R82.reuse, -0x180, RZ ;  /* 0xfffffe80524e7810 */ /* 0x040fe40007f9e0ff */
[----:B------:R-:W-:Y:S02]  /*28e0*/  IADD3 R80, P5, R82, -0x100, RZ ;  /* 0xffffff0052507810 */ /* 0x000fe40007fbe0ff */
[----:B------:R-:W-:Y:S02]  /*28f0*/  IADD3 R76, P3, R76, -0x80, RZ ;  /* 0xffffff804c4c7810 */ /* 0x000fe40007f7e0ff */
[----:B------:R-:W-:Y:S02]  /*2900*/  IADD3 R82, P6, R82, -0x80, RZ ;  /* 0xffffff8052527810 */ /* 0x000fe40007fde0ff */
[C---:B------:R-:W-:Y:S02]  /*2910*/  IADD3.X R73, R2.reuse, -0x1, RZ, P0, !PT ;  /* 0xffffffff02497810 */ /* 0x040fe400007fe4ff */
[----:B------:R-:W-:-:S02]  /*2920*/  IADD3.X R75, R2, -0x1, RZ, P2, !PT ;  /* 0xffffffff024b7810 */ /* 0x000fc400017fe4ff */
[----:B------:R-:W-:Y:S02]  /*2930*/  IADD3.X R77, R2, -0x1, RZ, P3, !PT ;  /* 0xffffffff024d7810 */ /* 0x000fe40001ffe4ff */
[C---:B------:R-:W-:Y:S02]  /*2940*/  IADD3.X R79, R0.reuse, -0x1, RZ, P4, !PT ;  /* 0xffffffff004f7810 */ /* 0x040fe400027fe4ff */
[C---:B------:R-:W-:Y:S02]  /*2950*/  IADD3.X R81, R0.reuse, -0x1, RZ, P5, !PT ;  /* 0xffffffff00517810 */ /* 0x040fe40002ffe4ff */
[----:B------:R-:W-:Y:S02]  /*2960*/  IADD3.X R83, R0, -0x1, RZ, P6, !PT ;  /* 0xffffffff00537810 */ /* 0x000fe400037fe4ff */
.L_x_8391:
        /* <DEDUP_REMOVED lines=9> */
[-C--:B------:R-:W-:Y:S01]  /*2a00*/  ISETP.GE.AND P3, PT, R30, R27.reuse, PT ;  /* 0x0000001b1e00720c */ /* 0x080fe20003f66270 */
[----:B------:R-:W-:Y:S01]  /*2a10*/  IMAD.IADD R33, R33, 0x1, R35 ;  /* 0x0000000121217824 */ /* 0x000fe200078e0223 */
[----:B------:R-:W-:Y:S02]  /*2a20*/  ISETP.GE.AND P4, PT, R28, R27, PT ;  /* 0x0000001b1c00720c */ /* 0x000fe40003f86270 */
[----:B------:R-:W-:Y:S02]  /*2a30*/  PRMT R99, RZ, 0x7610, R99 ;  /* 0x00007610ff637816 */ /* 0x000fe40000000063 */
[----:B------:R-:W-:-:S02]  /*2a40*/  LEA.HI.X R39, R32, R46, R33, 0x1, P5 ;  /* 0x0000002e20277211 */ /* 0x000fc400028f0c21 */
[----:B------:R-:W-:Y:S02]  /*2a50*/  PRMT R101, RZ, 0x7610, R101 ;  /* 0x00007610ff657816 */ /* 0x000fe40000000065 */
[----:B------:R-:W-:Y:S01]  /*2a60*/  PRMT R103, RZ, 0x7610, R103 ;  /* 0x00007610ff677816 */ /* 0x000fe20000000067 */
[----:B0-2---:R0:W2:Y:S04]  /*2a70*/  @!P0 LDG.E.U16 R85, [R38.64] ;  /* 0x0000000426558981 */ /* 0x0050a8000c1e1500 */
[----:B---3--:R0:W3:Y:S04]  /*2a80*/  @!P2 LDG.E.U16 R99, [R38.64+0x40] ;  /* 0x000040042663a981 */ /* 0x0080e8000c1e1500 */
[----:B------:R0:W4:Y:S04]  /*2a90*/  @!P3 LDG.E.U16 R101, [R38.64+0x80] ;  /* 0x000080042665b981 */ /* 0x000128000c1e1500 */
[----:B------:R0:W4:Y:S01]  /*2aa0*/  @!P4 LDG.E.U16 R103, [R38.64+0xc0] ;  /* 0x0000c0042667c981 */ /* 0x000122000c1e1500 */
[----:B------:R-:W-:Y:S01]  /*2ab0*/  MOV R32, R58 ;  /* 0x0000003a00207202 */ /* 0x000fe20000000f00 */
[----:B------:R-:W-:Y:S01]  /*2ac0*/  IMAD R0, R116, c[0x0][0x188], RZ ;  /* 0x0000620074007a24 */ /* 0x000fe200078e02ff */
[----:B------:R-:W-:Y:S01]  /*2ad0*/  MOV R33, R29 ;  /* 0x0000001d00217202 */ /* 0x000fe20000000f00 */
[----:B------:R-:W-:-:S04]  /*2ae0*/  IMAD.WIDE.U32 R34, R5, c[0x0][0x1c0], R60 ;  /* 0x0000700005227a25 */ /* 0x000fc800078e003c */
[----:B------:R-:W-:-:S04]  /*2af0*/  IMAD.WIDE.U32 R32, R5, c[0x0][0x188], R32 ;  /* 0x0000620005207a25 */ /* 0x000fc800078e0020 */
[----:B------:R-:W-:Y:S01]  /*2b00*/  IMAD R37, R5, c[0x0][0x18c], R0 ;  /* 0x0000630005257a24 */ /* 0x000fe200078e0200 */
[----:B------:R-:W-:Y:S01]  /*2b10*/  LEA R36, P0, R32, c[0x0][0x220], 0x2 ;  /* 0x0000880020247a11 */ /* 0x000fe200078010ff */
[----:B------:R-:W-:Y:S02]  /*2b20*/  IMAD R0, R116, c[0x0][0x1c0], RZ ;  /* 0x0000700074007a24 */ /* 0x000fe400078e02ff */
[----:B------:R-:W-:Y:S02]  /*2b30*/  IMAD.IADD R33, R33, 0x1, R37 ;  /* 0x0000000121217824 */ /* 0x000fe400078e0225 */
[----:B------:R-:W-:-:S03]  /*2b40*/  IMAD R105, R5, c[0x0][0x1c4], R0 ;  /* 0x0000710005697a24 */ /* 0x000fc600078e0200 */
[----:B------:R-:W-:Y:S02]  /*2b50*/  LEA.HI.X R37, R32, c[0x0][0x224], R33, 0x2, P0 ;  /* 0x0000890020257a11 */ /* 0x000fe400000f1421 */
[----:B------:R-:W-:Y:S02]  /*2b60*/  LEA R32, P0, R34, R45, 0x1 ;  /* 0x0000002d22207211 */ /* 0x000fe400078008ff */
[----:B------:R-:W-:Y:S01]  /*2b70*/  IADD3 R0, R35, R105, RZ ;  /* 0x0000006923007210 */ /* 0x000fe20007ffe0ff */
[----:B------:R-:W4:Y:S01]  /*2b80*/  LDG.E R2, [R36.64] ;  /* 0x0000000424027981 */ /* 0x000f22000c1e1900 */
[----:B------:R-:W-:Y:S02]  /*2b90*/  ISETP.GE.AND P2, PT, R40, R27, PT ;  /* 0x0000001b2800720c */ /* 0x000fe40003f46270 */
        /* <DEDUP_REMOVED lines=18> */
[----:B------:R-:W-:-:S03]  /*2cc0*/  FMUL.FTZ R38, R2, 1.4426950216293334961 ;  /* 0x3fb8aa3b02267820 */ /* 0x000fc60000410000 */
[----:B------:R-:W-:Y:S02]  /*2cd0*/  LEA.HI R34, R0, R0, RZ, 0x1 ;  /* 0x0000000000227211 */ /* 0x000fe400078f08ff */
[----:B------:R-:W-:Y:S01]  /*2ce0*/  ISETP.NE.AND P2, PT, R88, RZ, PT ;  /* 0x000000ff5800720c */ /* 0x000fe20003f45270 */
[----:B------:R-:W-:Y:S01]  /*2cf0*/  FMUL.FTZ R108, R38, R20 ;  /* 0x00000014266c7220 */ /* 0x000fe20000410000 */
[----:B------:R-:W-:Y:S01]  /*2d00*/  LOP3.LUT R35, R34, 0xfffffe, RZ, 0xc0, !PT ;  /* 0x00fffffe22237812 */ /* 0x000fe200078ec0ff */
[----:B--2---:R-:W2:Y:S03]  /*2d10*/  LDS.64 R32, [R44.X8] ;  /* 0x000000002c207984 */ /* 0x004ea60000008a00 */
[----:B------:R-:W-:Y:S01]  /*2d20*/  IADD3 R0, R0, -R35, RZ ;  /* 0x8000002300007210 */ /* 0x000fe20007ffe0ff */
[----:B------:R-:W0:Y:S01]  /*2d30*/  MUFU.EX2 R108, R108 ;  /* 0x0000006c006c7308 */ /* 0x000e220000000800 */
[----:B------:R-:W-:-:S05]  /*2d40*/  IADD3 R34, R88, 0x200, RZ ;  /* 0x0000020058227810 */ /* 0x000fca0007ffe0ff */
[----:B------:R-:W-:Y:S01]  /*2d50*/  @!P2 IMAD R34, R0, 0x100, R5 ;  /* 0x000001000022a824 */ /* 0x000fe200078e0205 */
[----:B------:R-:W-:-:S04]  /*2d60*/  ISETP.GT.AND P0, PT, R42, 0x1, PT ;  /* 0x000000012a00780c */ /* 0x000fc80003f04270 */
[----:B-1----:R-:W-:Y:S02]  /*2d70*/  SHF.L.U32 R99, R34, 0x2, RZ ;  /* 0x0000000222637819 */ /* 0x002fe400000006ff */
[----:B------:R-:W-:Y:S02]  /*2d80*/  ISETP.EQ.AND P0, PT, R31, RZ, P0 ;  /* 0x000000ff1f00720c */ /* 0x000fe40000702270 */
[----:B------:R-:W-:Y:S01]  /*2d90*/  ISETP.NE.AND P3, PT, R88, 0x1f, PT ;  /* 0x0000001f5800780c */ /* 0x000fe20003f65270 */
[----:B0-----:R-:W-:-:S10]  /*2da0*/  IMAD.MOV.U32 R103, RZ, RZ, RZ ;  /* 0x000000ffff677224 */ /* 0x001fd400078e00ff */
[----:B------:R-:W-:-:S05]  /*2db0*/  @P0 IADD3 R0, R42, -0x2, RZ ;  /* 0xfffffffe2a000810 */ /* 0x000fca0007ffe0ff */
[----:B------:R-:W-:Y:S02]  /*2dc0*/  @P0 IMAD R37, R0, c[0x0][0x16c], R5 ;  /* 0x00005b0000250a24 */ /* 0x000fe400078e0205 */
[C---:B------:R-:W-:Y:S02]  /*2dd0*/  FMUL.FTZ R102, R38.reuse, R19 ;  /* 0x0000001326667220 */ /* 0x040fe40000410000 */
[----:B------:R-:W-:Y:S01]  /*2de0*/  @P0 IMAD.WIDE R36, R37, 0x8, R52 ;  /* 0x0000000825240825 */ /* 0x000fe200078e0234 */
[--C-:B--2---:R-:W-:Y:S02]  /*2df0*/  PRMT R0, RZ, 0x5410, R32.reuse ;  /* 0x00005410ff007816 */ /* 0x104fe40000000020 */
[----:B------:R-:W-:Y:S01]  /*2e00*/  PRMT R100, RZ, 0x7610, R32 ;  /* 0x00007610ff647816 */ /* 0x000fe20000000020 */
[----:B------:R-:W-:Y:S01]  /*2e10*/  FMUL.FTZ R113, R38, R18 ;  /* 0x0000001226717220 */ /* 0x000fe20000410000 */
[--C-:B------:R-:W-:Y:S02]  /*2e20*/  PRMT R109, RZ, 0x5410, R64.reuse ;  /* 0x00005410ff6d7816 */ /* 0x100fe40000000040 */
[----:B------:R-:W-:-:S03]  /*2e30*/  PRMT R106, RZ, 0x7610, R64 ;  /* 0x00007610ff6a7816 */ /* 0x000fc60000000040 */
[----:B------:R-:W-:Y:S01]  /*2e40*/  MUFU.EX2 R113, R113 ;  /* 0x0000007100717308 */ /* 0x000fe20000000800 */
        /* <DEDUP_REMOVED lines=42> */
.L_x_8380:
[----:B------:R-:W-:Y:S05]  /*30f0*/  BSYNC B0 ;  /* 0x0000000000007941 */ /* 0x000fea0003800000 */
.L_x_8379:
        /* <DEDUP_REMOVED lines=45> */
[----:B--2---:R-:W-:Y:S01]  /*33d0*/  @P4 FFMA.FTZ R124, R125, R85, R124 ;  /* 0x000000557d7c4223 */ /* 0x004fe2000001007c */
[----:B------:R-:W-:Y:S02]  /*33e0*/  ISETP.NE.OR P0, PT, R31, RZ, P0 ;  /* 0x000000ff1f00720c */ /* 0x000fe40000705670 */
[----:B------:R-:W1:Y:S01]  /*33f0*/  SHFL.DOWN PT, R121, R34, 0x8, 0x1f ;  /* 0x09001f0022797f89 */ /* 0x000e6200000e0000 */
[----:B------:R-:W-:Y:S02]  /*3400*/  IMAD.MOV.U32 R85, RZ, RZ, RZ ;  /* 0x000000ffff557224 */ /* 0x000fe400078e00ff */
[----:B---3--:R-:W-:Y:S01]  /*3410*/  @P4 FMUL.FTZ R125, R125, R84 ;  /* 0x000000547d7d4220 */ /* 0x008fe20000410000 */
[----:B------:R-:W2:Y:S01]  /*3420*/  SHFL.UP PT, R123, R124, 0x8, RZ ;  /* 0x050000007c7b7989 */ /* 0x000ea200000e00ff */
[----:B------:R-:W-:Y:S02]  /*3430*/  MOV R84, 0x3f800000 ;  /* 0x3f80000000547802 */ /* 0x000fe40000000f00 */
[C---:B------:R-:W-:Y:S01]  /*3440*/  ISETP.GE.AND P4, PT, R44.reuse, 0x8, PT ;  /* 0x000000082c00780c */ /* 0x040fe20003f86270 */
[----:B------:R-:W3:Y:S04]  /*3450*/  SHFL.UP PT, R122, R125, 0x8, RZ ;  /* 0x050000007d7a7989 */ /* 0x000ee800000e00ff */
[----:B------:R-:W-:Y:S01]  /*3460*/  @!P0 LDS.64 R84, [R114+0x10b8] ;  /* 0x0010b80072548984 */ /* 0x000fe20000000a00 */
[----:B------:R-:W-:Y:S01]  /*3470*/  ISETP.GE.AND P0, PT, R44, 0x10, PT ;  /* 0x000000102c00780c */ /* 0x000fe20003f06270 */
[----:B0-----:R-:W-:-:S02]  /*3480*/  @!P5 FFMA.FTZ R119, R34, R117, R119 ;  /* 0x000000752277d223 */ /* 0x001fc40000010077 */
        /* <DEDUP_REMOVED lines=87> */
.L_x_8382:
[----:B-1----:R-:W-:Y:S05]  /*3a00*/  BSYNC B0 ;  /* 0x0000000000007941 */ /* 0x002fea0003800000 */
.L_x_8381:
[----:B0-----:R0:W1:Y:S01]  /*3a10*/  LDS R119, [R88.X4+0x480] ;  /* 0x0004800058777984 */ /* 0x0010620000004800 */
[----:B------:R-:W-:Y:S01]  /*3a20*/  BSSY B0, `(.L_x_8383) ;  /* 0x000000a000007945 */ /* 0x000fe20003800000 */
[C---:B------:R-:W-:Y:S02]  /*3a30*/  IMAD R37, R85.reuse, c[0x0][0x2b4], R120 ;  /* 0x0000ad0055257a24 */ /* 0x040fe400078e0278 */
[----:B------:R-:W-:Y:S01]  /*3a40*/  IMAD R39, R85, c[0x0][0x2d4], R118 ;  /* 0x0000b50055277a24 */ /* 0x000fe200078e0276 */
[----:B------:R-:W-:Y:S05]  /*3a50*/  @!P2 BRA `(.L_x_8384) ;  /* 0x000000600000a947 */ /* 0x000fea0003800000 */
[----:B------:R-:W-:-:S04]  /*3a60*/  IMAD.WIDE.U32 R34, R85, c[0x0][0x2b0], R72 ;  /* 0x0000ac0055227a25 */ /* 0x000fc800078e0048 */
[----:B------:R-:W-:Y:S01]  /*3a70*/  IMAD.WIDE.U32 R32, R85, c[0x0][0x2d0], R78 ;  /* 0x0000b40055207a25 */ /* 0x000fe200078e004e */
[----:B------:R-:W-:-:S03]  /*3a80*/  IADD3 R35, R35, R37, RZ ;  /* 0x0000002523237210 */ /* 0x000fc60007ffe0ff */
[----:B------:R-:W-:Y:S02]  /*3a90*/  IMAD.IADD R33, R33, 0x1, R39 ;  /* 0x0000000121217824 */ /* 0x000fe400078e0227 */
[----:B--2---:R2:W-:Y:S04]  /*3aa0*/  RED.E.ADD.F32.FTZ.RN.STRONG.GPU [R34.64], R117 ;  /* 0x000000752200798e */ /* 0x0045e8000c10e784 */
[----:B-1----:R2:W-:Y:S02]  /*3ab0*/  RED.E.ADD.F32.FTZ.RN.STRONG.GPU [R32.64], R119 ;  /* 0x000000772000798e */ /* 0x0025e4000c10e784 */
.L_x_8384:
[----:B------:R-:W-:Y:S05]  /*3ac0*/  BSYNC B0 ;  /* 0x0000000000007941 */ /* 0x000fea0003800000 */
.L_x_8383:
[----:B--2---:R2:W0:Y:S01]  /*3ad0*/  LDS R117, [R88.X4+0x500] ;  /* 0x0005000058757984 */ /* 0x0044220000004800 */
[----:B------:R-:W-:Y:S01]  /*3ae0*/  BSSY B0, `(.L_x_8385) ;  /* 0x0000008000007945 */ /* 0x000fe20003800000 */
[----:B------:R-:W-:Y:S05]  /*3af0*/  @!P3 BRA `(.L_x_8386) ;  /* 0x000000600000b947 */ /* 0x000fea0003800000 */
[----:B------:R-:W-:-:S04]  /*3b00*/  IMAD.WIDE.U32 R32, R85, c[0x0][0x2b0], R74 ;  /* 0x0000ac0055207a25 */ /* 0x000fc800078e004a */
[----:B------:R-:W-:Y:S01]  /*3b10*/  IMAD.WIDE.U32 R34, R85, c[0x0][0x2d0], R80 ;  /* 0x0000b40055227a25 */ /* 0x000fe200078e0050 */
[----:B------:R-:W-:-:S04]  /*3b20*/  IADD3 R33, R37, R33, RZ ;  /* 0x0000002125217210 */ /* 0x000fc80007ffe0ff */
[----:B------:R-:W-:Y:S01]  /*3b30*/  IADD3 R35, R39, R35, RZ ;  /* 0x0000002327237210 */ /* 0x000fe20007ffe0ff */
[----:B---3--:R3:W-:Y:S04]  /*3b40*/  RED.E.ADD.F32.FTZ.RN.STRONG.GPU [R32.64], R115 ;  /* 0x000000732000798e */ /* 0x0087e8000c10e784 */
[----:B0-----:R3:W-:Y:S02]  /*3b50*/  RED.E.ADD.F32.FTZ.RN.STRONG.GPU [R34.64], R117 ;  /* 0x000000752200798e */ /* 0x0017e4000c10e784 */
.L_x_8386:
[----:B------:R-:W-:Y:S05]  /*3b60*/  BSYNC B0 ;  /* 0x0000000000007941 */ /* 0x000fea0003800000 */
.L_x_8385:
        /* <DEDUP_REMOVED lines=9> */
.L_x_8388:
[----:B------:R-:W-:Y:S05]  /*3c00*/  BSYNC B0 ;  /* 0x0000000000007941 */ /* 0x000fea0003800000 */
.L_x_8387:
        /* <DEDUP_REMOVED lines=39> */
[----:B----4-:R-:W-:Y:S02]  /*3e80*/  ISETP.NE.AND P0, PT, R42, c[0x0][0x174], PT ;  /* 0x00005d002a007a0c */ /* 0x010fe40003f05270 */
[----:B------:R-:W-:-:S11]  /*3e90*/  SHF.L.U32 R2, R5, 0x2, RZ ;  /* 0x0000000205027819 */ /* 0x000fd600000006ff */
[----:B------:R-:W4:Y:S02]  /*3ea0*/  @P0 LDS R0, [R2+0x18b8] ;  /* 0x0018b80002000984 */ /* 0x000f240000000800 */
[----:B----4-:R-:W-:-:S05]  /*3eb0*/  @P0 FADD.FTZ R39, R39, R0 ;  /* 0x0000000027270221 */ /* 0x010fca0000010000 */
[----:B------:R4:W-:Y:S02]  /*3ec0*/  STS [R2+0x18b8], R39 ;  /* 0x0018b82702007388 */ /* 0x0009e40000000800 */
.L_x_8390:
[----:B----4-:R-:W-:Y:S05]  /*3ed0*/  BSYNC B0 ;  /* 0x0000000000007941 */ /* 0x010fea0003800000 */
.L_x_8389:
[----:B------:R-:W-:Y:S02]  /*3ee0*/  IADD3 R5, R5, 0x1, RZ ;  /* 0x0000000105057810 */ /* 0x000fe40007ffe0ff */
[----:B------:R-:W-:Y:S02]  /*3ef0*/  IADD3 R4, P2, R4, 0x1, RZ ;  /* 0x0000000104047810 */ /* 0x000fe40007f5e0ff */
[----:B------:R-:W-:-:S03]  /*3f00*/  ISETP.GE.AND P0, PT, R5, c[0x0][0x16c], PT ;  /* 0x00005b0005007a0c */ /* 0x000fc60003f06270 */
[----:B------:R-:W-:-:S10]  /*3f10*/  IMAD.X R3, RZ, RZ, R3, P2 ;  /* 0x000000ffff037224 */ /* 0x000fd400010e0603 */
[----:B------:R-:W-:Y:S01]  /*3f20*/  @P0 CALL.REL.NOINC `(.L_x_8378) ;  /* 0x0000001000000944 */ /* 0x000fe20003c00000 */
[----:B------:R-:W-:Y:S05]  /*3f30*/  BRA `(.L_x_8391) ;  /* 0xffffea3000007947 */ /* 0x000fea000383ffff */
.L_x_8378:
[----:B------:R-:W-:Y:S01]  /*3f40*/  BAR.SYNC.DEFER_BLOCKING 0x0 ;  /* 0x0000000000007b1d */ /* 0x000fe20000010000 */
[-C--:B------:R-:W-:Y:S02]  /*3f50*/  ISETP.GE.AND P4, PT, R60, R27.reuse, PT ;  /* 0x0000001b3c00720c */ /* 0x080fe40003f86270 */
[-C--:B------:R-:W-:Y:S02]  /*3f60*/  ISETP.GE.AND P2, PT, R30, R27.reuse, PT ;  /* 0x0000001b1e00720c */ /* 0x080fe40003f46270 */
[-C--:B------:R-:W-:Y:S02]  /*3f70*/  ISETP.GE.AND P3, PT, R40, R27.reuse, PT ;  /* 0x0000001b2800720c */ /* 0x080fe40003f66270 */
[----:B------:R-:W-:Y:S02]  /*3f80*/  ISETP.GE.AND P0, PT, R28, R27, PT ;  /* 0x0000001b1c00720c */ /* 0x000fe40003f06270 */
[----:B------:R-:W-:-:S05]  /*3f90*/  PRMT R19, RZ, 0x7610, R19 ;  /* 0x00007610ff137816 */ /* 0x000fca0000000013 */
[----:B------:R-:W-:-:S04]  /*3fa0*/  @!P4 IADD3 R2, P5, R51, R26, RZ ;  /* 0x0000001a3302c210 */ /* 0x000fc80007fbe0ff */
[C---:B------:R-:W-:Y:S02]  /*3fb0*/  @!P4 IADD3.X R3, R50.reuse, R25, RZ, P5, !PT ;  /* 0x000000193203c210 */ /* 0x040fe40002ffe4ff */
[CC--:B------:R-:W-:Y:S02]  /*3fc0*/  @!P2 IADD3 R14, P5, R51.reuse, R26.reuse, RZ ;  /* 0x0000001a330ea210 */ /* 0x0c0fe40007fbe0ff */
[CC--:B------:R-:W-:Y:S01]  /*3fd0*/  @!P0 IADD3 R16, P6, R51.reuse, R26.reuse, RZ ;  /* 0x0000001a33108210 */ /* 0x0c0fe20007fde0ff */
[----:B------:R-:W4:Y:S01]  /*3fe0*/  @!P4 LDG.E.U16 R19, [R2.64] ;  /* 0x000000040213c981 */ /* 0x000f22000c1e1500 */
[----:B------:R-:W-:Y:S01]  /*3ff0*/  @!P3 IADD3 R4, P4, R51, R26, RZ ;  /* 0x0000001a3304b210 */ /* 0x000fe20007f9e0ff */
[----:B------:R-:W-:Y:S01]  /*4000*/  @!P2 IMAD.X R15, R50, 0x1, R25, P5 ;  /* 0x00000001320fa824 */ /* 0x000fe200028e0619 */
[----:B------:R-:W-:Y:S02]  /*4010*/  PRMT R21, RZ, 0x7610, R21 ;  /* 0x00007610ff157816 */ /* 0x000fe40000000015 */
[----:B------:R-:W-:-:S02]  /*4020*/  PRMT R33, RZ, 0x7610, R33 ;  /* 0x00007610ff217816 */ /* 0x000fc40000000021 */
[----:B------:R-:W-:Y:S02]  /*4030*/  PRMT R35, RZ, 0x7610, R35 ;  /* 0x00007610ff237816 */ /* 0x000fe40000000023 */
[CC--:B------:R-:W-:Y:S02]  /*4040*/  @!P3 IADD3.X R5, R50.reuse, R25.reuse, RZ, P4, !PT ;  /* 0x000000193205b210 */ /* 0x0c0fe400027fe4ff */
[----:B------:R-:W-:Y:S01]  /*4050*/  @!P0 IADD3.X R17, R50, R25, RZ, P6, !PT ;  /* 0x0000001932118210 */ /* 0x000fe200037fe4ff */
[----:B------:R-:W5:Y:S04]  /*4060*/  @!P2 LDG.E.U16 R33, [R14.64+0x80] ;  /* 0x000080040e21a981 */ /* 0x000f68000c1e1500 */
[----:B---3--:R-:W3:Y:S04]  /*4070*/  @!P3 LDG.E.U16 R21, [R4.64+0x40] ;  /* 0x000040040415b981 */ /* 0x008ee8000c1e1500 */
[----:B--2---:R-:W2:Y:S01]  /*4080*/  @!P0 LDG.E.U16 R35, [R16.64+0xc0] ;  /* 0x0000c00410238981 */ /* 0x004ea2000c1e1500 */
[----:B------:R-:W-:Y:S01]  /*4090*/  F2FP.BF16.PACK_AB R20, R12, R13 ;  /* 0x0000000d0c14723e */ /* 0x000fe200000010ff */
[----:B------:R-:W-:Y:S01]  /*40a0*/  IMAD R12, R93, c[0x0][0x2d8], RZ ;  /* 0x0000b6005d0c7a24 */ /* 0x000fe200078e02ff */
[----:B------:R-:W-:Y:S01]  /*40b0*/  BSSY B0, `(.L_x_8392) ;  /* 0x000004e000007945 */ /* 0x000fe20003800000 */
[----:B----4-:R-:W-:Y:S04]  /*40c0*/  STS.U16 [R24], R19 ;  /* 0x0000001318007388 */ /* 0x010fe80000000400 */
[----:B-----5:R-:W-:Y:S04]  /*40d0*/  STS.U16 [R24+0x80], R33 ;  /* 0x0000802118007388 */ /* 0x020fe80000000400 */
[----:B---3--:R3:W-:Y:S04]  /*40e0*/  STS.U16 [R24+0x40], R21 ;  /* 0x0000401518007388 */ /* 0x0087e80000000400 */
[----:B--2---:R-:W-:Y:S01]  /*40f0*/  STS.U16 [R24+0xc0], R35 ;  /* 0x0000c02318007388 */ /* 0x004fe20000000400 */
[----:B------:R-:W-:-:S06]  /*4100*/  NOP ;  /* 0x0000000000007918 */ /* 0x000fcc0000000000 */
[----:B------:R-:W2:Y:S01]  /*4110*/  LDS.64 R36, [R44.X8] ;  /* 0x000000002c247984 */ /* 0x000ea20000008a00 */
[----:B---3--:R-:W-:-:S03]  /*4120*/  F2FP.BF16.PACK_AB R21, R10, R11 ;  /* 0x0000000b0a15723e */ /* 0x008fc600000010ff */
        /* <DEDUP_REMOVED lines=8> */
[----:B------:R-:W-:Y:S01]  /*41b0*/  PRMT R3, RZ, 0x7610, R36 ;  /* 0x00007610ff037816 */ /* 0x000fe20000000024 */
[----:B------:R-:W-:Y:S04]  /*41c0*/  LDS.U16 R19, [R24+0xc0] ;  /* 0x0000c00018137984 */ /* 0x000fe80000000400 */
[----:B------:R-:W-:Y:S01]  /*41d0*/  @!P1 STS [0x100], R27 ;  /* 0x0001001bff009388 */ /* 0x000fe20000000800 */
[----:B------:R-:W-:Y:S01]  /*41e0*/  FADD.FTZ R2, R3, R94 ;  /* 0x0000005e03027221 */ /* 0x000fe20000010000 */
[----:B------:R-:W-:-:S02]  /*41f0*/  PRMT R3, RZ, 0x5410, R37 ;  /* 0x00005410ff037816 */ /* 0x000fc40000000025 */
[----:B------:R-:W-:Y:S03]  /*4200*/  BAR.SYNC.DEFER_BLOCKING 0x0 ;  /* 0x0000000000007b1d */ /* 0x000fe60000010000 */
[----:B------:R-:W-:Y:S01]  /*4210*/  FADD.FTZ R3, R3, R94 ;  /* 0x0000005e03037221 */ /* 0x000fe20000010000 */
[----:B------:R-:W-:-:S04]  /*4220*/  PRMT R5, RZ, 0x7610, R37 ;  /* 0x00007610ff057816 */ /* 0x000fc80000000025 */
[----:B------:R-:W-:Y:S01]  /*4230*/  FSETP.GTU.FTZ.AND P4, PT, R3, 20, PT ;  /* 0x41a000000300780b */ /* 0x000fe20003f9c000 */
[----:B------:R-:W-:Y:S01]  /*4240*/  FADD.FTZ R14, R5, R94 ;  /* 0x0000005e050e7221 */ /* 0x000fe20000010000 */
[----:B------:R-:W-:Y:S02]  /*4250*/  FSETP.GTU.FTZ.AND P3, PT, R2, 20, PT ;  /* 0x41a000000200780b */ /* 0x000fe40003f7c000 */
[----:B------:R-:W-:Y:S02]  /*4260*/  FSETP.GTU.FTZ.AND P2, PT, R0, 20, PT ;  /* 0x41a000000000780b */ /* 0x000fe40003f5c000 */
[----:B------:R-:W-:-:S07]  /*4270*/  FSETP.GTU.FTZ.AND P0, PT, R14, 20, PT ;  /* 0x41a000000e00780b */ /* 0x000fce0003f1c000 */
[----:B------:R-:W-:Y:S01]  /*4280*/  @!P4 FMUL.FTZ R5, R3, -1.4426950216293334961 ;  /* 0xbfb8aa3b0305c820 */ /* 0x000fe20000410000 */
[----:B------:R-:W2:Y:S01]  /*4290*/  LDS R11, [0x100] ;  /* 0x00010000ff0b7984 */ /* 0x000ea20000000800 */
[----:B------:R-:W-:-:S04]  /*42a0*/  @!P3 FMUL.FTZ R2, R2, -1.4426950216293334961 ;  /* 0xbfb8aa3b0202b820 */ /* 0x000fc80000410000 */
[----:B------:R-:W4:Y:S01]  /*42b0*/  @!P4 MUFU.EX2 R5, R5 ;  /* 0x000000050005c308 */ /* 0x000f220000000800 */
[----:B------:R-:W-:Y:S02]  /*42c0*/  @!P2 FMUL.FTZ R0, R0, -1.4426950216293334961 ;  /* 0xbfb8aa3b0000a820 */ /* 0x000fe40000410000 */
[----:B------:R-:W-:-:S05]  /*42d0*/  @!P0 FMUL.FTZ R10, R14, -1.4426950216293334961 ;  /* 0xbfb8aa3b0e0a8820 */ /* 0x000fca0000410000 */
[----:B------:R5:W1:Y:S01]  /*42e0*/  @!P3 MUFU.EX2 R4, R2 ;  /* 0x000000020004b308 */ /* 0x000a620000000800 */
[----:B------:R-:W-:-:S07]  /*42f0*/  IMAD R33, R95, c[0x0][0x2dc], R12 ;  /* 0x0000b7005f217a24 */ /* 0x000fce00078e020c */
[----:B------:R-:W0:Y:S01]  /*4300*/  @!P2 MUFU.EX2 R0, R0 ;  /* 0x000000000000a308 */ /* 0x000e220000000800 */
[----:B-----5:R-:W-:-:S07]  /*4310*/  IMAD.WIDE.U32 R2, R95, c[0x0][0x2d8], RZ ;  /* 0x0000b6005f027a25 */ /* 0x020fce00078e00ff */
[----:B------:R-:W5:Y:S01]  /*4320*/  @!P0 MUFU.EX2 R10, R10 ;  /* 0x0000000a000a8308 */ /* 0x000f620000000800 */
[----:B----4-:R-:W-:Y:S01]  /*4330*/  @!P4 FADD.FTZ R5, R5, 1 ;  /* 0x3f8000000505c421 */ /* 0x010fe20000010000 */
[----:B------:R-:W-:Y:S01]  /*4340*/  IADD3 R3, R3, R33, RZ ;  /* 0x0000002103037210 */ /* 0x000fe20007ffe0ff */
[----:B-1----:R-:W-:Y:S02]  /*4350*/  @!P3 FADD.FTZ R4, R4, 1 ;  /* 0x3f8000000404b421 */ /* 0x002fe40000010000 */
[----:B------:R-:W-:Y:S02]  /*4360*/  IMAD R35, R97, c[0x0][0x2e0], RZ ;  /* 0x0000b80061237a24 */ /* 0x000fe400078e02ff */
[----:B------:R-:W-:Y:S01]  /*4370*/  IMAD.WIDE.U32 R2, R98, c[0x0][0x2e0], R2 ;  /* 0x0000b80062027a25 */ /* 0x000fe200078e0002 */
[----:B------:R-:W1:Y:S03]  /*4380*/  @!P4 MUFU.RCP R5, R5 ;  /* 0x000000050005c308 */ /* 0x000e660000001000 */
[----:B0-----:R-:W-:-:S02]  /*4390*/  @!P2 FADD.FTZ R0, R0, 1 ;  /* 0x3f8000000000a421 */ /* 0x001fc40000010000 */
[----:B------:R-:W-:-:S03]  /*43a0*/  IMAD R35, R98, c[0x0][0x2e4], R35 ;  /* 0x0000b90062237a24 */ /* 0x000fc600078e0223 */
[----:B------:R-:W0:Y:S01]  /*43b0*/  @!P3 MUFU.RCP R4, R4 ;  /* 0x000000040004b308 */ /* 0x000e220000001000 */
[----:B-----5:R-:W-:-:S07]  /*43c0*/  @!P0 FADD.FTZ R10, R10, 1 ;  /* 0x3f8000000a0a8421 */ /* 0x020fce0000010000 */
[----:B---3--:R3:W4:Y:S02]  /*43d0*/  @!P2 MUFU.RCP R21, R0 ;  /* 0x000000000015a308 */ /* 0x0087240000001000 */
[----:B---3--:R-:W-:-:S06]  /*43e0*/  IADD3 R0, P5, R23, R2, RZ ;  /* 0x0000000217007210 */ /* 0x008fcc0007fbe0ff */
[----:B------:R-:W3:Y:S01]  /*43f0*/  @!P0 MUFU.RCP R10, R10 ;  /* 0x0000000a000a8308 */ /* 0x000ee20000001000 */
[----:B------:R-:W-:Y:S02]  /*4400*/  IADD3.X R3, R22, R35, R3, P5, !PT ;  /* 0x0000002316037210 */ /* 0x000fe40002ffe403 */
[----:B--2---:R-:W-:Y:S01]  /*4410*/  ISETP.GE.AND P5, PT, R60, R11, PT ;  /* 0x0000000b3c00720c */ /* 0x004fe20003fa6270 */
[----:B-1----:R-:W-:Y:S01]  /*4420*/  @!P4 FMUL.FTZ R8, R8, R5 ;  /* 0x000000050808c220 */ /* 0x002fe20000410000 */
[----:B------:R-:W-:Y:S01]  /*4430*/  IADD3 R5, P6, R26, c[0x0][0x330], RZ ;  /* 0x0000cc001a057a10 */ /* 0x000fe20007fde0ff */
[----:B0-----:R-:W-:-:S03]  /*4440*/  @!P3 FMUL.FTZ R7, R7, R4 ;  /* 0x000000040707b220 */ /* 0x001fc60000410000 */
[----:B------:R-:W-:Y:S02]  /*4450*/  IADD3.X R4, R25, c[0x0][0x334], RZ, P6, !PT ;  /* 0x0000cd0019047a10 */ /* 0x000fe400037fe4ff */
[----:B------:R-:W-:Y:S01]  /*4460*/  LEA R2, P6, R0, R5, 0x1 ;  /* 0x0000000500027211 */ /* 0x000fe200078c08ff */
[----:B----4-:R-:W-:Y:S01]  /*4470*/  @!P2 FMUL.FTZ R6, R6, R21 ;  /* 0x000000150606a220 */ /* 0x010fe20000410000 */
[-C--:B------:R-:W-:Y:S01]  /*4480*/  ISETP.GE.AND P4, PT, R40, R11.reuse, PT ;  /* 0x0000000b2800720c */ /* 0x080fe20003f86270 */
[----:B---3--:R-:W-:Y:S01]  /*4490*/  @!P0 FMUL.FTZ R9, R9, R10 ;  /* 0x0000000a09098220 */ /* 0x008fe20000410000 */
[-C--:B------:R-:W-:Y:S02]  /*44a0*/  ISETP.GE.AND P3, PT, R30, R11.reuse, PT ;  /* 0x0000000b1e00720c */ /* 0x080fe40003f66270 */
[----:B------:R-:W-:Y:S02]  /*44b0*/  ISETP.GE.AND P2, PT, R28, R11, PT ;  /* 0x0000000b1c00720c */ /* 0x000fe40003f46270 */
[----:B------:R-:W-:Y:S01]  /*44c0*/  LEA.HI.X R3, R0, R4, R3, 0x1, P6 ;  /* 0x0000000400037211 */ /* 0x000fe200030f0c03 */
[----:B------:R-:W-:Y:S05]  /*44d0*/  @P5 BRA `(.L_x_8393) ;  /* 0x000000b000005947 */ /* 0x000fea0003800000 */
[----:B------:R-:W-:Y:S01]  /*44e0*/  MOV R5, R67 ;  /* 0x0000004300057202 */ /* 0x000fe20000000f00 */
[----:B------:R-:W-:-:S02]  /*44f0*/  IMAD.MOV.U32 R4, RZ, RZ, R66 ;  /* 0x000000ffff047224 */ /* 0x000fc400078e0042 */
        /* <DEDUP_REMOVED lines=9> */
.L_x_8393:
[----:B------:R-:W-:Y:S05]  /*4590*/  BSYNC B0 ;  /* 0x0000000000007941 */ /* 0x000fea0003800000 */
.L_x_8392:
        /* <DEDUP_REMOVED lines=12> */
[----:B-1----:R-:W-:-:S04]  /*4660*/  IMAD.WIDE.U32 R2, R95, c[0x0][0x2f8], RZ ;  /* 0x0000be005f027a25 */ /* 0x002fc800078e00ff */
[----:B------:R-:W-:-:S05]  /*4670*/  IMAD R19, R95, c[0x0][0x2fc], R0 ;  /* 0x0000bf005f137a24 */ /* 0x000fca00078e0200 */
[----:B------:R-:W-:Y:S01]  /*4680*/  IADD3 R17, R3, R19, RZ ;  /* 0x0000001303117210 */ /* 0x000fe20007ffe0ff */
[----:B------:R-:W-:Y:S01]  /*4690*/  STS.64 [R44.X8], R4 ;  /* 0x000000042c007388 */ /* 0x000fe20000008a00 */
[----:B------:R-:W-:-:S06]  /*46a0*/  NOP ;  /* 0x0000000000007918 */ /* 0x000fcc0000000000 */
[----:B0-----:R-:W-:Y:S04]  /*46b0*/  LDS.U16 R11, [R24] ;  /* 0x00000000180b7984 */ /* 0x001fe80000000400 */
        /* <DEDUP_REMOVED lines=19> */
.L_x_8395:
[----:B------:R-:W-:Y:S05]  /*47f0*/  BSYNC B0 ;  /* 0x0000000000007941 */ /* 0x000fea0003800000 */
.L_x_8394:
        /* <DEDUP_REMOVED lines=33> */
.L_x_8364:
        /* <DEDUP_REMOVED lines=24> */
.L_x_8398:
[----:B0-----:R-:W-:Y:S05]  /*4b90*/  BSYNC B0 ;  /* 0x0000000000007941 */ /* 0x001fea0003800000 */
.L_x_8397:
[----:B------:R-:W-:Y:S01]  /*4ba0*/  BSSY B0, `(.L_x_8399) ;  /* 0x0000018000007945 */ /* 0x000fe20003800000 */
[----:B------:R-:W-:Y:S05]  /*4bb0*/  @!P0 BRA `(.L_x_8400) ;  /* 0x0000015000008947 */ /* 0x000fea0003800000 */
[----:B------:R-:W-:Y:S06]  /*4bc0*/  BAR.SYNC.DEFER_BLOCKING 0x0 ;  /* 0x0000000000007b1d */ /* 0x000fec0000010000 */
[----:B------:R-:W2:Y:S04]  /*4bd0*/  SHFL.DOWN P0, R0, R89, 0x1, 0x1f ;  /* 0x08201f0059007f89 */ /* 0x000ea80000000000 */
[----:B0-----:R-:W0:Y:S04]  /*4be0*/  S2R R6, SR_LANEID ;  /* 0x0000000000067919 */ /* 0x001e280000000000 */
[----:B------:R-:W3:Y:S01]  /*4bf0*/  S2R R9, SR_TID.X ;  /* 0x0000000000097919 */ /* 0x000ee20000002100 */
[----:B--2---:R-:W-:Y:S01]  /*4c00*/  @P0 FADD R0, R0, R89 ;  /* 0x0000005900000221 */ /* 0x004fe20000000000 */
[----:B0-----:R-:W-:-:S04]  /*4c10*/  ISETP.NE.AND P1, PT, R6, RZ, PT ;  /* 0x000000ff0600720c */ /* 0x001fc80003f25270 */
[----:B-1----:R-:W0:Y:S02]  /*4c20*/  SHFL.DOWN P0, R3, R0, 0x2, 0x1f ;  /* 0x08401f0000037f89 */ /* 0x002e240000000000 */
        /* <DEDUP_REMOVED lines=14> */
.L_x_8400:
[----:B------:R-:W2:Y:S02]  /*4d10*/  S2R R9, SR_TID.X ;  /* 0x0000000000097919 */ /* 0x000ea40000002100 */
.L_x_8401:
[----:B0-----:R-:W-:Y:S05]  /*4d20*/  BSYNC B0 ;  /* 0x0000000000007941 */ /* 0x001fea0003800000 */
.L_x_8399:
[----:B--2---:R-:W-:-:S13]  /*4d30*/  ISETP.GE.AND P0, PT, R9, c[0x0][0x16c], PT ;  /* 0x00005b0009007a0c */ /* 0x004fda0003f06270 */
[----:B------:R-:W-:Y:S05]  /*4d40*/  @P0 EXIT ;  /* 0x000000000000094d */ /* 0x000fea0003800000 */
[----:B------:R-:W-:Y:S02]  /*4d50*/  IMAD R97, R97, c[0x0][0x288], RZ ;  /* 0x0000a20061617a24 */ /* 0x000fe400078e02ff */
[----:B-1----:R-:W-:-:S04]  /*4d60*/  IMAD.WIDE.U32 R2, R98, c[0x0][0x288], RZ ;  /* 0x0000a20062027a25 */ /* 0x002fc800078e00ff */
[----:B------:R-:W-:-:S05]  /*4d70*/  IMAD R13, R98, c[0x0][0x28c], R97 ;  /* 0x0000a300620d7a24 */ /* 0x000fca00078e0261 */
[----:B------:R-:W-:Y:S02]  /*4d80*/  IADD3 R13, R3, R13, RZ ;  /* 0x0000000d030d7210 */ /* 0x000fe40007ffe0ff */
.L_x_8402:
        /* <DEDUP_REMOVED lines=16> */
.L_x_8403:
        /* <DEDUP_REMOVED lines=15> */
.L_x_9147:


//--------------------- .text._Z25selective_scan_bwd_kernelI32Selective_Scan_bwd_kernel_traitsILi32ELi4ELb1ELb0ELb0ELb0ELb0EN3c108BFloat16EfEEv12SSMParamsBwd --------------------------
	.section	.text._Z25selective_scan_bwd_kernelI32Selective_Scan_bwd_kernel_traitsILi32ELi4ELb1ELb0ELb0ELb0ELb0EN3c108BFloat16EfEEv12SSMParamsBwd,"ax",@progbits
	.sectioninfo	@"SHI_REGISTERS=94"
	.align	128
        .global         _Z25selective_scan_bwd_kernelI32Selective_Scan_bwd_kernel_traitsILi32ELi4ELb1ELb0ELb0ELb0ELb0EN3c108BFloat16EfEEv12SSMParamsBwd
        .type           _Z25selective_scan_bwd_kernelI32Selective_Scan_bwd_kernel_traitsILi32ELi4ELb1ELb0ELb0ELb0ELb0EN3c108BFloat16EfEEv12SSMParamsBwd,@function
        .size           _Z25selective_scan_bwd_kernelI32Selective_Scan_bwd_kernel_traitsILi32ELi4ELb1ELb0ELb0ELb0ELb0EN3c108BFloat16EfEEv12SSMParamsBwd,(.L_x_9148 - _Z25selective_scan_bwd_kernelI32Selective_Scan_bwd_kernel_traitsILi32ELi4ELb1ELb0ELb0ELb0ELb0EN3c108BFloat16EfEEv12SSMParamsBwd)
        .other          _Z25selective_scan_bwd_kernelI32Selective_Scan_bwd_kernel_traitsILi32ELi4ELb1ELb0ELb0ELb0ELb0EN3c108BFloat16EfEEv12SSMParamsBwd,@"STO_CUDA_ENTRY STV_DEFAULT"
_Z25selective_scan_bwd_kernelI32Selective_Scan_bwd_kernel_traitsILi32ELi4ELb1ELb0ELb0ELb0ELb0EN3c108BFloat16EfEEv12SSMParamsBwd:
.text._Z25selective_scan_bwd_kernelI32Selective_Scan_bwd_kernel_traitsILi32ELi4ELb1ELb0ELb0ELb0ELb0EN3c108BFloat16EfEEv12SSMParamsBwd:
        /* <DEDUP_REMOVED lines=9> */
[----:B------:R-:W-:Y:S01]  /*0090*/  IMAD.MOV.U32 R12, RZ, RZ, c[0x0][0x174] ;  /* 0x00005d00ff0c7624 */ /* 0x000fe200078e00ff */
[----:B------:R-:W-:Y:S02]  /*00a0*/  MOV R22, RZ ;  /* 0x000000ff00167202 */ /* 0x000fe40000000f00 */
[----:B0-----:R-:W-:Y:S01]  /*00b0*/  SHF.R.S32.HI R23, RZ, 0x1f, R24 ;  /* 0x0000001fff177819 */ /* 0x001fe20000011418 */
[----:B------:R-:W-:Y:S01]  /*00c0*/  IMAD.WIDE.U32 R2, R24, c[0x0][0x1d0], RZ ;  /* 0x0000740018027a25 */ /* 0x000fe200078e00ff */
[----:B-1----:R-:W-:-:S03]  /*00d0*/  SHF.R.S32.HI R20, RZ, 0x1f, R19 ;  /* 0x0000001fff147819 */ /* 0x002fc60000011413 */
[----:B------:R-:W-:Y:S02]  /*00e0*/  IMAD R7, R23, c[0x0][0x1d0], RZ ;  /* 0x0000740017077a24 */ /* 0x000fe400078e02ff */
[----:B------:R-:W-:Y:S01]  /*00f0*/  @P0 LEA R8, P2, R19, c[0x0][0x238], 0x2 ;  /* 0x00008e0013080a11 */ /* 0x000fe200078410ff */
[----:B------:R-:W-:Y:S01]  /*0100*/  IMAD R15, R23, c[0x0][0x1e0], RZ ;  /* 0x00007800170f7a24 */ /* 0x000fe200078e02ff */
[----:B------:R-:W-:Y:S01]  /*0110*/  @P1 LEA R10, P3, R19, c[0x0][0x250], 0x2 ;  /* 0x00009400130a1a11 */ /* 0x000fe200078610ff */
[----:B------:R-:W-:Y:S01]  /*0120*/  IMAD R17, R23, c[0x0][0x278], RZ ;  /* 0x00009e0017117a24 */ /* 0x000fe200078e02ff */
[C-C-:B------:R-:W-:Y:S01]  /*0130*/  @P0 LEA.HI.X R9, R19.reuse, c[0x0][0x23c], R20.reuse, 0x2, P2 ;  /* 0x00008f0013090a11 */ /* 0x140fe200010f1414 */
[C---:B------:R-:W-:Y:S01]  /*0140*/  IMAD R13, R24.reuse, c[0x0][0x1d4], R7 ;  /* 0x00007500180d7a24 */ /* 0x040fe200078e0207 */
[----:B------:R-:W-:Y:S01]  /*0150*/  @P1 LEA.HI.X R11, R19, c[0x0][0x254], R20, 0x2, P3 ;  /* 0x00009500130b1a11 */ /* 0x000fe200018f1414 */
[C---:B------:R-:W-:Y:S02]  /*0160*/  IMAD.WIDE.U32 R4, R24.reuse, c[0x0][0x1e0], RZ ;  /* 0x0000780018047a25 */ /* 0x040fe400078e00ff */
[----:B------:R0:W5:Y:S02]  /*0170*/  @P0 LDG.E R21, [R8.64] ;  /* 0x0000000608150981 */ /* 0x000164000c1e1900 */
[C---:B------:R-:W-:Y:S01]  /*0180*/  IMAD R15, R24.reuse, c[0x0][0x1e4], R15 ;  /* 0x00007900180f7a24 */ /* 0x040fe200078e020f */
[----:B------:R-:W-:Y:S01]  /*0190*/  IADD3 R3, R3, R13, RZ ;  /* 0x0000000d03037210 */ /* 0x000fe20007ffe0ff */
[----:B------:R-:W-:Y:S01]  /*01a0*/  IMAD.WIDE.U32 R6, R24, c[0x0][0x278], RZ ;  /* 0x00009e0018067a25 */ /* 0x000fe200078e00ff */
[----:B------:R1:W5:Y:S01]  /*01b0*/  @P1 LDG.E R22, [R10.64] ;  /* 0x000000060a161981 */ /* 0x000362000c1e1900 */
[----:B------:R-:W-:Y:S01]  /*01c0*/  ISETP.GE.AND P3, PT, R12, 0x1, PT ;  /* 0x000000010c00780c */ /* 0x000fe20003f66270 */
[----:B------:R-:W-:Y:S01]  /*01d0*/  HFMA2.MMA R25, -RZ, RZ, 0, 0 ;  /* 0x00000000ff197435 */ /* 0x000fe200000001ff */
[----:B------:R-:W-:Y:S01]  /*01e0*/  IMAD R17, R24, c[0x0][0x27c], R17 ;  /* 0x00009f0018117a24 */ /* 0x000fe200078e0211 */
[----:B------:R-:W-:Y:S01]  /*01f0*/  IADD3 R5, R5, R15, RZ ;  /* 0x0000000f05057210 */ /* 0x000fe20007ffe0ff */
[----:B------:R-:W-:Y:S01]  /*0200*/  IMAD R0, R20, c[0x0][0x1d8], RZ ;  /* 0x0000760014007a24 */ /* 0x000fe200078e02ff */
[----:B0-----:R-:W-:Y:S01]  /*0210*/  LEA R9, R12, 0xffffff80, 0x7 ;  /* 0xffffff800c097811 */ /* 0x001fe200078e38ff */
[----:B------:R-:W-:Y:S01]  /*0220*/  IMAD.WIDE.U32 R2, R19, c[0x0][0x1d8], R2 ;  /* 0x0000760013027a25 */ /* 0x000fe200078e0002 */
[----:B------:R-:W-:-:S02]  /*0230*/  IADD3 R7, R7, R17, RZ ;  /* 0x0000001107077210 */ /* 0x000fc40007ffe0ff */
[----:B-1----:R-:W-:Y:S01]  /*0240*/  SHF.R.S32.HI R11, RZ, 0x1f, R9 ;  /* 0x0000001fff0b7819 */ /* 0x002fe20000011409 */
[----:B------:R-:W-:Y:S01]  /*0250*/  IMAD.WIDE.U32 R4, R19, c[0x0][0x1e8], R4 ;  /* 0x00007a0013047a25 */ /* 0x000fe200078e0004 */
[C---:B------:R-:W-:Y:S02]  /*0260*/  IADD3 R32, P0, R9.reuse, R2, RZ ;  /* 0x0000000209207210 */ /* 0x040fe40007f1e0ff */
[----:B------:R-:W-:Y:S01]  /*0270*/  MOV R26, RZ ;  /* 0x000000ff001a7202 */ /* 0x000fe20000000f00 */
[----:B------:R-:W-:Y:S01]  /*0280*/  IMAD R10, R20, c[0x0][0x280], RZ ;  /* 0x0000a000140a7a24 */ /* 0x000fe200078e02ff */
[----:B------:R-:W-:Y:S01]  /*0290*/  IADD3 R34, P1, R9, R4, RZ ;  /* 0x0000000409227210 */ /* 0x000fe20007f3e0ff */
[C---:B------:R-:W-:Y:S01]  /*02a0*/  IMAD R0, R19.reuse, c[0x0][0x1dc], R0 ;  /* 0x0000770013007a24 */ /* 0x040fe200078e0200 */
[----:B------:R-:W-:Y:S01]  /*02b0*/  LEA R31, P4, R32, c[0x0][0x240], 0x1 ;  /* 0x00009000201f7a11 */ /* 0x000fe200078808ff */
[----:B------:R-:W-:Y:S01]  /*02c0*/  IMAD.WIDE.U32 R6, R19, c[0x0][0x280], R6 ;  /* 0x0000a00013067a25 */ /* 0x000fe200078e0006 */
[----:B------:R-:W-:-:S02]  /*02d0*/  LEA R33, P5, R34, c[0x0][0x248], 0x1 ;  /* 0x0000920022217a11 */ /* 0x000fc400078a08ff */
[----:B------:R-:W-:Y:S01]  /*02e0*/  IADD3.X R3, R11, R3, R0, P0, !PT ;  /* 0x000000030b037210 */ /* 0x000fe200007fe400 */
[----:B------:R-:W-:Y:S01]  /*02f0*/  IMAD R10, R19, c[0x0][0x284], R10 ;  /* 0x0000a100130a7a24 */ /* 0x000fe200078e020a */
[----:B------:R-:W-:Y:S01]  /*0300*/  IADD3 R9, P2, R9, R6, RZ ;  /* 0x0000000609097210 */ /* 0x000fe20007f5e0ff */
[C---:B------:R-:W-:Y:S01]  /*0310*/  IMAD R8, R20.reuse, c[0x0][0x1e8], RZ ;  /* 0x00007a0014087a24 */ /* 0x040fe200078e02ff */
[----:B------:R-:W-:Y:S01]  /*0320*/  ISETP.NE.U32.AND P0, PT, RZ, c[0x0][0x260], PT ;  /* 0x00009800ff007a0c */ /* 0x000fe20003f05070 */
[----:B------:R-:W-:Y:S01]  /*0330*/  IMAD R2, R20, c[0x0][0x2a8], RZ ;  /* 0x0000aa0014027a24 */ /* 0x000fe200078e02ff */
[----:B------:R-:W-:Y:S01]  /*0340*/  IADD3.X R36, R11, R7, R10, P2, !PT ;  /* 0x000000070b247210 */ /* 0x000fe200017fe40a */
[----:B------:R-:W-:Y:S01]  /*0350*/  IMAD R8, R19, c[0x0][0x1ec], R8 ;  /* 0x00007b0013087a24 */ /* 0x000fe200078e0208 */
[----:B------:R-:W-:Y:S01]  /*0360*/  ISETP.NE.AND.EX P0, PT, RZ, c[0x0][0x264], PT, P0 ;  /* 0x00009900ff007a0c */ /* 0x000fe20003f05300 */
[----:B------:R-:W-:Y:S01]  /*0370*/  CS2R R6, SRZ ;  /* 0x0000000000067805 */ /* 0x000fe2000001ff00 */
[----:B------:R-:W-:Y:S01]  /*0380*/  LEA R35, P2, R9, c[0x0][0x308], 0x1 ;  /* 0x0000c20009237a11 */ /* 0x000fe200078408ff */
        /* <DEDUP_REMOVED lines=8> */
[----:B------:R-:W-:Y:S01]  /*0410*/  @P0 IMAD R0, R24, c[0x0][0x164], R19 ;  /* 0x0000590018000a24 */ /* 0x000fe200078e0213 */
[----:B------:R-:W-:Y:S01]  /*0420*/  ISETP.NE.AND.EX P2, PT, RZ, c[0x0][0x34c], PT, P2 ;  /* 0x0000d300ff007a0c */ /* 0x000fe20003f45320 */
[----:B------:R-:W-:Y:S01]  /*0430*/  @P0 IMAD.MOV.U32 R9, RZ, RZ, 0x8 ;  /* 0x00000008ff090424 */ /* 0x000fe200078e00ff */
[----:B------:R-:W-:Y:S01]  /*0440*/  LEA.HI.X R34, R34, c[0x0][0x24c], R5, 0x1, P5 ;  /* 0x0000930022227a11 */ /* 0x000fe200028f0c05 */
[----:B------:R-:W-:Y:S01]  /*0450*/  @P0 IMAD R0, R0, c[0x0][0x174], RZ ;  /* 0x00005d0000000a24 */ /* 0x000fe200078e02ff */
[----:B------:R-:W-:Y:S01]  /*0460*/  CS2R R4, SRZ ;  /* 0x0000000000047805 */ /* 0x000fe2000001ff00 */
[----:B------:R-:W-:Y:S01]  /*0470*/  LEA.HI.X R32, R32, c[0x0][0x244], R3, 0x1, P4 ;  /* 0x0000910020207a11 */ /* 0x000fe200020f0c03 */
[----:B------:R-:W-:-:S02]  /*0480*/  IMAD R27, R19, c[0x0][0x2ac], R2 ;  /* 0x0000ab00131b7a24 */ /* 0x000fc400078e0202 */
[----:B------:R-:W-:Y:S02]  /*0490*/  @P0 IMAD R0, R0, c[0x0][0x16c], RZ ;  /* 0x00005b0000000a24 */ /* 0x000fe400078e02ff */
[C---:B------:R-:W-:Y:S01]  /*04a0*/  IMAD R29, R19.reuse, c[0x0][0x1bc], R8 ;  /* 0x00006f00131d7a24 */ /* 0x040fe200078e0208 */
[C---:B------:R-:W-:Y:S01]  /*04b0*/  @P1 LEA R6, P4, R19.reuse, c[0x0][0x328], 0x2 ;  /* 0x0000ca0013061a11 */ /* 0x040fe200078810ff */
[----:B------:R-:W-:Y:S01]  /*04c0*/  @P0 IMAD.WIDE R8, R0, R9, c[0x0][0x260] ;  /* 0x0000980000080625 */ /* 0x000fe200078e0209 */
[C---:B------:R-:W-:Y:S01]  /*04d0*/  @P2 LEA R4, P5, R19.reuse, c[0x0][0x348], 0x2 ;  /* 0x0000d20013042a11 */ /* 0x040fe200078a10ff */
[----:B------:R-:W-:Y:S01]  /*04e0*/  @!P0 CS2R R8, SRZ ;  /* 0x0000000000088805 */ /* 0x000fe2000001ff00 */
[C-C-:B------:R-:W-:Y:S02]  /*04f0*/  @P1 LEA.HI.X R7, R19.reuse, c[0x0][0x32c], R20.reuse, 0x2, P4 ;  /* 0x0000cb0013071a11 */ /* 0x140fe400020f1414 */
[----:B------:R-:W-:Y:S02]  /*0500*/  @P2 LEA.HI.X R5, R19, c[0x0][0x34c], R20, 0x2, P5 ;  /* 0x0000d30013052a11 */ /* 0x000fe400028f1414 */
[----:B------:R-:W-:-:S02]  /*0510*/  IADD3 R27, R13, R27, RZ ;  /* 0x0000001b0d1b7210 */ /* 0x000fc40007ffe0ff */
[----:B------:R-:W-:Y:S01]  /*0520*/  IADD3 R29, R11, R29, RZ ;  /* 0x0000001d0b1d7210 */ /* 0x000fe20007ffe0ff */
[----:B------:R-:W-:Y:S05]  /*0530*/  @!P3 BRA `(.L_x_8404) ;  /* 0x000019400000b947 */ /* 0x000fea0003800000 */
[----:B------:R-:W0:Y:S01]  /*0540*/  S2R R28, SR_TID.X ;  /* 0x00000000001c7919 */ /* 0x000e220000002100 */
[----:B------:R-:W-:Y:S01]  /*0550*/  MOV R37, c[0x0][0x174] ;  /* 0x00005d0000257a02 */ /* 0x000fe20000000f00 */
[----:B------:R-:W-:Y:S01]  /*0560*/  IMAD.MOV.U32 R25, RZ, RZ, RZ ;  /* 0x000000ffff197224 */ /* 0x000fe200078e00ff */
[----:B------:R-:W-:Y:S01]  /*0570*/  MOV R26, RZ ;  /* 0x000000ff001a7202 */ /* 0x000fe20000000f00 */
[----:B------:R-:W1:Y:S01]  /*0580*/  S2R R30, SR_LANEID ;  /* 0x00000000001e7919 */ /* 0x000e620000000000 */
[----:B0-----:R-:W-:Y:S02]  /*0590*/  LOP3.LUT R71, R28, 0x1f, RZ, 0xc0, !PT ;  /* 0x0000001f1c477812 */ /* 0x001fe400078ec0ff */
[----:B------:R-:W-:Y:S02]  /*05a0*/  SHF.R.S32.HI R39, RZ, 0x1f, R28 ;  /* 0x0000001fff277819 */ /* 0x000fe4000001141c */
.L_x_8411:
[----:B------:R-:W-:Y:S01]  /*05b0*/  BAR.SYNC.DEFER_BLOCKING 0x0 ;  /* 0x0000000000007b1d */ /* 0x000fe20000010000 */
[C---:B------:R-:W-:Y:S02]  /*05c0*/  SHF.L.U32 R38, R28.reuse, 0x3, RZ ;  /* 0x000000031c267819 */ /* 0x040fe400000006ff */
[----:B------:R-:W-:-:S02]  /*05d0*/  SHF.L.U64.HI R41, R28, 0x3, R39 ;  /* 0x000000031c297819 */ /* 0x000fc40000010227 */
[----:B0-----:R-:W-:-:S04]  /*05e0*/  IADD3 R16, P0, R31, R38, RZ ;  /* 0x000000261f107210 */ /* 0x001fc80007f1e0ff */
[----:B------:R-:W-:-:S06]  /*05f0*/  IADD3.X R17, R32, R41, RZ, P0, !PT ;  /* 0x0000002920117210 */ /* 0x000fcc00007fe4ff */
[----:B------:R-:W2:Y:S01]  /*0600*/  LDG.E.64 R16, [R16.64] ;  /* 0x0000000610107981 */ /* 0x000ea2000c1e1b00 */
[----:B------:R-:W-:-:S04]  /*0610*/  IADD3 R42, P0, R33, R38, RZ ;  /* 0x00000026212a7210 */ /* 0x000fc80007f1e0ff */
[----:B------:R-:W-:Y:S01]  /*0620*/  IADD3.X R43, R34, R41, RZ, P0, !PT ;  /* 0x00000029222b7210 */ /* 0x000fe200007fe4ff */
[----:B-12---:R0:W-:Y:S01]  /*0630*/  STS.64 [R30.X8], R16 ;  /* 0x000000101e007388 */ /* 0x0061e20000008a00 */
[----:B------:R-:W-:-:S06]  /*0640*/  NOP ;  /* 0x0000000000007918 */ /* 0x000fcc0000000000 */
[----:B------:R-:W1:Y:S04]  /*0650*/  LDS.64 R2, [R30.X8] ;  /* 0x000000001e027984 */ /* 0x000e680000008a00 */
[----:B------:R-:W-:Y:S06]  /*0660*/  BAR.SYNC.DEFER_BLOCKING 0x0 ;  /* 0x0000000000007b1d */ /* 0x000fec0000010000 */
[----:B------:R-:W2:Y:S01]  /*0670*/  LDG.E.64 R42, [R42.64] ;  /* 0x000000062a2a7981 */ /* 0x000ea2000c1e1b00 */
[----:B------:R-:W-:-:S04]  /*0680*/  IADD3 R44, P0, R35, R38, RZ ;  /* 0x00000026232c7210 */ /* 0x000fc80007f1e0ff */
[----:B------:R-:W-:Y:S01]  /*0690*/  IADD3.X R45, R36, R41, RZ, P0, !PT ;  /* 0x00000029242d7210 */ /* 0x000fe200007fe4ff */
[----:B--2---:R-:W-:Y:S01]  /*06a0*/  STS.64 [R30.X8], R42 ;  /* 0x0000002a1e007388 */ /* 0x004fe20000008a00 */
[----:B------:R-:W-:-:S06]  /*06b0*/  NOP ;  /* 0x0000000000007918 */ /* 0x000fcc0000000000 */
[----:B------:R-:W2:Y:S04]  /*06c0*/  LDS.64 R14, [R30.X8] ;  /* 0x000000001e0e7984 */ /* 0x000ea80000008a00 */
[----:B------:R-:W-:Y:S06]  /*06d0*/  BAR.SYNC.DEFER_BLOCKING 0x0 ;  /* 0x0000000000007b1d */ /* 0x000fec0000010000 */
[----:B0-----:R-:W3:Y:S01]  /*06e0*/  LDG.E.64 R16, [R44.64] ;  /* 0x000000062c107981 */ /* 0x001ee2000c1e1b00 */
[----:B-1----:R-:W-:Y:S01]  /*06f0*/  PRMT R0, RZ, 0x5410, R2 ;  /* 0x00005410ff007816 */ /* 0x002fe20000000002 */
[----:B------:R-:W-:Y:S01]  /*0700*/  HFMA2.MMA R64, -RZ, RZ, 0, 0 ;  /* 0x00000000ff407435 */ /* 0x000fe200000001ff */
[----:B------:R-:W-:Y:S01]  /*0710*/  SHF.R.U64 R47, R2, 0x10, R3 ;  /* 0x00000010022f7819 */ /* 0x000fe20000001203 */
[----:B------:R-:W-:Y:S01]  /*0720*/  CS2R R62, SRZ ;  /* 0x00000000003e7805 */ /* 0x000fe2000001ff00 */
[----:B------:R-:W-:-:S02]  /*0730*/  MOV R60, RZ ;  /* 0x000000ff003c7202 */ /* 0x000fc40000000f00 */
[--C-:B--2---:R-:W-:Y:S02]  /*0740*/  SHF.R.U64 R53, R14, 0x10, R15.reuse ;  /* 0x000000100e357819 */ /* 0x104fe4000000120f */
[--C-:B------:R-:W-:Y:S02]  /*0750*/  SHF.R.U32.HI R55, RZ, 0x10, R15.reuse ;  /* 0x00000010ff377819 */ /* 0x100fe4000001160f */
[----:B------:R-:W-:Y:S02]  /*0760*/  PRMT R59, RZ, 0x5410, R14 ;  /* 0x00005410ff3b7816 */ /* 0x000fe4000000000e */
[----:B------:R-:W-:Y:S02]  /*0770*/  PRMT R57, RZ, 0x5410, R15 ;  /* 0x00005410ff397816 */ /* 0x000fe4000000000f */
[----:B------:R-:W-:Y:S02]  /*0780*/  PRMT R53, RZ, 0x5410, R53 ;  /* 0x00005410ff357816 */ /* 0x000fe40000000035 */
[----:B------:R-:W-:Y:S01]  /*0790*/  PRMT R55, RZ, 0x5410, R55 ;  /* 0x00005410ff377816 */ /* 0x000fe20000000037 */
[----:B---3--:R0:W-:Y:S01]  /*07a0*/  STS.64 [R30.X8], R16 ;  /* 0x000000101e007388 */ /* 0x0081e20000008a00 */
[----:B------:R-:W-:-:S06]  /*07b0*/  NOP ;  /* 0x0000000000007918 */ /* 0x000fcc0000000000 */
[----:B------:R-:W1:Y:S01]  /*07c0*/  LDS.64 R48, [R30.X8] ;  /* 0x000000001e307984 */ /* 0x000e620000008a00 */
[----:B0-----:R-:W-:Y:S01]  /*07d0*/  IMAD.MOV.U32 R17, RZ, RZ, c[0x0][0x16c] ;  /* 0x00005b00ff117624 */ /* 0x001fe200078e00ff */
[----:B------:R-:W-:Y:S02]  /*07e0*/  SHF.R.U32.HI R16, RZ, 0x10, R3 ;  /* 0x00000010ff107819 */ /* 0x000fe40000011603 */
[----:B------:R-:W-:Y:S02]  /*07f0*/  BAR.SYNC.DEFER_BLOCKING 0x0 ;  /* 0x0000000000007b1d */ /* 0x000fe40000010000 */
[----:B------:R-:W-:Y:S02]  /*0800*/  ISETP.GE.AND P0, PT, R17, 0x1, PT ;  /* 0x000000011100780c */ /* 0x000fe40003f06270 */
[----:B-1----:R-:W-:Y:S02]  /*0810*/  PRMT R40, RZ, 0x5410, R48 ;  /* 0x00005410ff287816 */ /* 0x002fe40000000030 */
[----:B------:R-:W-:-:S02]  /*0820*/  SHF.R.U64 R18, R48, 0x10, R49 ;  /* 0x0000001030127819 */ /* 0x000fc40000001231 */
[----:B------:R-:W-:Y:S01]  /*0830*/  PRMT R42, RZ, 0x5410, R49 ;  /* 0x00005410ff2a7816 */ /* 0x000fe20000000031 */
[C---:B------:R-:W-:Y:S01]  /*0840*/  FFMA.FTZ R25, R40.reuse, R0, R25 ;  /* 0x0000000028197223 */ /* 0x040fe20000010019 */
[----:B------:R-:W-:Y:S01]  /*0850*/  PRMT R0, RZ, 0x5410, R47 ;  /* 0x00005410ff007816 */ /* 0x000fe2000000002f */
[-C--:B-----5:R-:W-:Y:S01]  /*0860*/  FMUL.FTZ R43, R40, R21.reuse ;  /* 0x00000015282b7220 */ /* 0x0a0fe20000410000 */
[----:B------:R-:W-:Y:S01]  /*0870*/  PRMT R44, RZ, 0x5410, R18 ;  /* 0x00005410ff2c7816 */ /* 0x000fe20000000012 */
[----:B------:R-:W-:Y:S01]  /*0880*/  FMUL.FTZ R45, R42, R21 ;  /* 0x000000152a2d7220 */ /* 0x000fe20000410000 */
[----:B------:R-:W-:-:S03]  /*0890*/  SHF.R.U32.HI R46, RZ, 0x10, R49 ;  /* 0x00000010ff2e7819 */ /* 0x000fc60000011631 */
[C---:B------:R-:W-:Y:S01]  /*08a0*/  FFMA.FTZ R25, R44.reuse, R0, R25 ;  /* 0x000000002c197223 */ /* 0x040fe20000010019 */
[----:B------:R-:W-:Y:S01]  /*08b0*/  PRMT R0, RZ, 0x5410, R3 ;  /* 0x00005410ff007816 */ /* 0x000fe20000000003 */
[----:B------:R-:W-:Y:S01]  /*08c0*/  FMUL.FTZ R47, R44, R21 ;  /* 0x000000152c2f7220 */ /* 0x000fe20000410000 */
[----:B------:R-:W-:-:S03]  /*08d0*/  PRMT R46, RZ, 0x5410, R46 ;  /* 0x00005410ff2e7816 */ /* 0x000fc6000000002e */
[----:B------:R-:W-:Y:S01]  /*08e0*/  FFMA.FTZ R25, R42, R0, R25 ;  /* 0x000000002a197223 */ /* 0x000fe20000010019 */
[----:B------:R-:W-:Y:S01]  /*08f0*/  PRMT R0, RZ, 0x5410, R16 ;  /* 0x00005410ff007816 */ /* 0x000fe20000000010 */
[----:B------:R-:W-:-:S04]  /*0900*/  FMUL.FTZ R48, R46, R21 ;  /* 0x000000152e307220 */ /* 0x000fc80000410000 */
[----:B------:R-:W-:Y:S01]  /*0910*/  FFMA.FTZ R25, R46, R0, R25 ;  /* 0x000000002e197223 */ /* 0x000fe20000010019 */
[----:B------:R-:W-:Y:S05]  /*0920*/  @!P0 BRA `(.L_x_8405) ;  /* 0x0000112000008947 */ /* 0x000fea0003800000 */
[C---:B------:R-:W-:Y:S01]  /*0930*/  IMAD R18, R20.reuse, c[0x0][0x180], RZ ;  /* 0x0000600014127a24 */ /* 0x040fe200078e02ff */
[C---:B------:R-:W-:Y:S01]  /*0940*/  IADD3 R50, R37.reuse, -0x1, RZ ;  /* 0xffffffff25327810 */ /* 0x040fe20007ffe0ff */
[----:B------:R-:W-:Y:S01]  /*0950*/  IMAD R52, R20, c[0x0][0x198], RZ ;  /* 0x0000660014347a24 */ /* 0x000fe200078e02ff */
[----:B------:R-:W-:Y:S01]  /*0960*/  IADD3 R0, R37, -0x2, RZ ;  /* 0xfffffffe25007810 */ /* 0x000fe20007ffe0ff */
[C---:B------:R-:W-:Y:S01]  /*0970*/  IMAD.WIDE.U32 R16, R19.reuse, c[0x0][0x180], RZ ;  /* 0x0000600013107a25 */ /* 0x040fe200078e00ff */
[----:B------:R-:W-:Y:S01]  /*0980*/  LEA.HI R49, R50, R50, RZ, 0x1 ;  /* 0x0000003232317211 */ /* 0x000fe200078f08ff */
[----:B------:R-:W-:Y:S01]  /*0990*/  UMOV UR4, URZ ;  /* 0x0000003f00047c82 */ /* 0x000fe20008000000 */
[----:B------:R-:W-:Y:S01]  /*09a0*/  MOV R77, RZ ;  /* 0x000000ff004d7202 */ /* 0x000fe20000000f00 */
[C---:B------:R-:W-:Y:S01]  /*09b0*/  IMAD R51, R19.reuse, c[0x0][0x184], R18 ;  /* 0x0000610013337a24 */ /* 0x040fe200078e0212 */
[----:B------:R-:W-:Y:S01]  /*09c0*/  LEA R18, P0, R16, c[0x0][0x220], 0x2 ;  /* 0x0000880010127a11 */ /* 0x000fe200078010ff */
[----:B------:R-:W-:Y:S01]  /*09d0*/  IMAD.WIDE.U32 R14, R19, c[0x0][0x198], RZ ;  /* 0x00006600130e7a25 */ /* 0x000fe200078e00ff */
[----:B------:R-:W-:-:S02]  /*09e0*/  MOV R64, RZ ;  /* 0x000000ff00407202 */ /* 0x000fc40000000f00 */
[----:B------:R-:W-:Y:S01]  /*09f0*/  IADD3 R17, R17, R51, RZ ;  /* 0x0000003311117210 */ /* 0x000fe20007ffe0ff */
[----:B------:R-:W-:Y:S01]  /*0a00*/  IMAD R63, R19, c[0x0][0x19c], R52 ;  /* 0x00006700133f7a24 */ /* 0x000fe200078e0234 */
[----:B------:R-:W-:Y:S01]  /*0a10*/  MOV R54, RZ ;  /* 0x000000ff00367202 */ /* 0x000fe20000000f00 */
[----:B------:R-:W-:Y:S01]  /*0a20*/  IMAD R61, R0, c[0x0][0x16c], RZ ;  /* 0x00005b00003d7a24 */ /* 0x000fe200078e02ff */
[----:B------:R-:W-:Y:S01]  /*0a30*/  LEA R0, P1, R14, c[0x0][0x228], 0x2 ;  /* 0x00008a000e007a11 */ /* 0x000fe200078210ff */
[----:B------:R-:W-:Y:S01]  /*0a40*/  FADD.FTZ R58, R53, R22 ;  /* 0x00000016353a7221 */ /* 0x000fe20000010000 */
[----:B------:R-:W-:Y:S01]  /*0a50*/  IADD3 R51, R15, R63, RZ ;  /* 0x0000003f0f337210 */ /* 0x000fe20007ffe0ff */
[----:B------:R-:W-:Y:S01]  /*0a60*/  IMAD.WIDE R60, R61, 0x8, R8 ;  /* 0x000000083d3c7825 */ /* 0x000fe200078e0208 */
[----:B------:R-:W-:Y:S01]  /*0a70*/  LOP3.LUT R15, R49, 0xfffffe, RZ, 0xc0, !PT ;  /* 0x00fffffe310f7812 */ /* 0x000fe200078ec0ff */
[----:B------:R-:W-:Y:S01]  /*0a80*/  CS2R R62, SRZ ;  /* 0x00000000003e7805 */ /* 0x000fe2000001ff00 */
[----:B------:R-:W-:Y:S01]  /*0a90*/  LEA.HI.X R49, R16, c[0x0][0x224], R17, 0x2, P0 ;  /* 0x0000890010317a11 */ /* 0x000fe200000f1411 */
[--C-:B------:R-:W-:Y:S01]  /*0aa0*/  FADD.FTZ R59, R59, R22.reuse ;  /* 0x000000163b3b7221 */ /* 0x100fe20000010000 */
[----:B------:R-:W-:Y:S01]  /*0ab0*/  LEA R56, P0, R10, c[0x0][0x230], 0x2 ;  /* 0x00008c000a387a11 */ /* 0x000fe200078010ff */
[----:B------:R-:W-:Y:S01]  /*0ac0*/  IMAD.IADD R15, R50, 0x1, -R15 ;  /* 0x00000001320f7824 */ /* 0x000fe200078e0a0f */
[----:B------:R-:W-:Y:S01]  /*0ad0*/  MOV R50, R60 ;  /* 0x0000003c00327202 */ /* 0x000fe20000000f00 */
[--C-:B------:R-:W-:Y:S01]  /*0ae0*/  FADD.FTZ R57, R57, R22.reuse ;  /* 0x0000001639397221 */ /* 0x100fe20000010000 */
[----:B------:R-:W-:Y:S01]  /*0af0*/  LEA.HI.X R51, R14, c[0x0][0x22c], R51, 0x2, P1 ;  /* 0x00008b000e337a11 */ /* 0x000fe200008f1433 */
[----:B------:R-:W-:Y:S01]  /*0b00*/  FADD.FTZ R55, R55, R22 ;  /* 0x0000001637377221 */ /* 0x000fe20000010000 */
[----:B------:R-:W-:Y:S01]  /*0b10*/  LEA.HI.X R53, R10, c[0x0][0x234], R29, 0x2, P0 ;  /* 0x00008d000a357a11 */ /* 0x000fe200000f141d */
[----:B------:R-:W-:Y:S01]  /*0b20*/  IMAD.MOV.U32 R60, RZ, RZ, RZ ;  /* 0x000000ffff3c7224 */ /* 0x000fe200078e00ff */
[----:B------:R-:W-:-:S02]  /*0b30*/  SHF.L.U32 R52, R15, 0x8, RZ ;  /* 0x000000080f347819 */ /* 0x000fc400000006ff */
.L_x_8410:
[----:B------:R-:W-:Y:S02]  /*0b40*/  MOV R14, R18 ;  /* 0x00000012000e7202 */ /* 0x000fe40000000f00 */
[----:B------:R-:W-:-:S05]  /*0b50*/  MOV R15, R49 ;  /* 0x00000031000f7202 */ /* 0x000fca0000000f00 */
[----:B------:R0:W2:Y:S01]  /*0b60*/  LDG.E R65, [R14.64] ;  /* 0x000000060e417981 */ /* 0x0000a2000c1e1900 */
[----:B------:R-:W-:Y:S02]  /*0b70*/  MOV R16, R0 ;  /* 0x0000000000107202 */ /* 0x000fe40000000f00 */
[----:B------:R-:W-:-:S05]  /*0b80*/  MOV R17, R51 ;  /* 0x0000003300117202 */ /* 0x000fca0000000f00 */
        /* <DEDUP_REMOVED lines=12> */
[----:B------:R-:W-:Y:S01]  /*0c50*/  PRMT R68, RZ, 0x5410, R3 ;  /* 0x00005410ff447816 */ /* 0x000fe20000000003 */
[----:B------:R-:W-:Y:S02]  /*0c60*/  BSSY B0, `(.L_x_8406) ;  /* 0x0000026000007945 */ /* 0x000fe40003800000 */
[----:B------:R-:W-:-:S06]  /*0c70*/  FMUL.FTZ R81, R59, R70 ;  /* 0x000000463b517220 */ /* 0x000fcc0000410000 */
[----:B0-----:R-:W-:Y:S01]  /*0c80*/  @P0 MOV R14, R50 ;  /* 0x00000032000e0202 */ /* 0x001fe20000000f00 */
[----:B------:R-:W-:Y:S02]  /*0c90*/  @P0 IMAD.MOV.U32 R15, RZ, RZ, R61 ;  /* 0x000000ffff0f0224 */ /* 0x000fe400078e003d */
[----:B------:R-:W-:Y:S02]  /*0ca0*/  FMUL.FTZ R75, R57, R68 ;  /* 0x00000044394b7220 */ /* 0x000fe40000410000 */
        /* <DEDUP_REMOVED lines=8> */
[----:B------:R0:W1:Y:S01]  /*0d30*/  @P2 LDS R87, [R28.X4+0xb4c] ;  /* 0x000b4c001c572984 */ /* 0x0000620000004800 */
[----:B------:R-:W2:Y:S01]  /*0d40*/  MUFU.EX2 R78, R78 ;  /* 0x0000004e004e7308 */ /* 0x000ea20000000800 */
[----:B---3--:R-:W-:Y:S01]  /*0d50*/  FMUL.FTZ R83, R67, R16 ;  /* 0x0000001043537220 */ /* 0x008fe20000410000 */
[--C-:B------:R-:W-:Y:S01]  /*0d60*/  SHF.R.U64 R67, R2, 0x10, R3.reuse ;  /* 0x0000001002437819 */ /* 0x100fe20000001203 */
[----:B------:R3:W5:Y:S01]  /*0d70*/  @P0 LDG.E R79, [R14.64+0x4] ;  /* 0x000004060e4f0981 */ /* 0x000762000c1e1900 */
[----:B------:R-:W-:-:S04]  /*0d80*/  SHF.R.U32.HI R16, RZ, 0x10, R3 ;  /* 0x00000010ff107819 */ /* 0x000fc80000011603 */
[----:B------:R-:W4:Y:S01]  /*0d90*/  MUFU.EX2 R73, R73 ;  /* 0x0000004900497308 */ /* 0x000f220000000800 */
[----:B------:R-:W-:-:S07]  /*0da0*/  PRMT R67, RZ, 0x5410, R67 ;  /* 0x00005410ff437816 */ /* 0x000fce0000000043 */
[----:B------:R-:W0:Y:S01]  /*0db0*/  MUFU.EX2 R82, R82 ;  /* 0x0000005200527308 */ /* 0x000e220000000800 */
[----:B------:R-:W-:Y:S01]  /*0dc0*/  PRMT R66, RZ, 0x5410, R16 ;  /* 0x00005410ff427816 */ /* 0x000fe20000000010 */
[-C--:B------:R-:W-:Y:S02]  /*0dd0*/  FMUL.FTZ R85, R42, R83.reuse ;  /* 0x000000532a557220 */ /* 0x080fe40000410000 */
[-C--:B------:R-:W-:Y:S02]  /*0de0*/  FMUL.FTZ R72, R46, R83.reuse ;  /* 0x000000532e487220 */ /* 0x080fe40000410000 */
[----:B------:R-:W-:Y:S02]  /*0df0*/  FMUL.FTZ R80, R40, R83 ;  /* 0x0000005328507220 */ /* 0x000fe40000410000 */
[----:B------:R-:W-:Y:S02]  /*0e00*/  FMUL.FTZ R84, R58, R67 ;  /* 0x000000433a547220 */ /* 0x000fe40000410000 */
[----:B---3--:R-:W-:-:S02]  /*0e10*/  FMUL.FTZ R15, R55, R66 ;  /* 0x00000042370f7220 */ /* 0x008fc40000410000 */
[----:B------:R-:W-:Y:S02]  /*0e20*/  FMUL.FTZ R83, R44, R83 ;  /* 0x000000532c537220 */ /* 0x000fe40000410000 */
[----:B--2---:R-:W-:Y:S01]  /*0e30*/  FFMA.FTZ R16, R78, R72, R85 ;  /* 0x000000484e107223 */ /* 0x004fe20000010055 */
[----:B------:R-:W-:Y:S05]  /*0e40*/  @P2 BRA `(.L_x_8407) ;  /* 0x0000007000002947 */ /* 0x000fea0003800000 */
[----:B----4-:R-:W-:Y:S02]  /*0e50*/  ISETP.NE.AND P0, PT, R37, c[0x0][0x174], PT ;  /* 0x00005d0025007a0c */ /* 0x010fe40003f05270 */
[----:B-1----:R-:W-:-:S11]  /*0e60*/  MOV R87, 0x3f800000 ;  /* 0x3f80000000577802 */ /* 0x002fd60000000f00 */
[----:B------:R-:W-:-:S04]  /*0e70*/  @P0 LEA.HI R14, R37, R37, RZ, 0x1 ;  /* 0x00000025250e0211 */ /* 0x000fc800078f08ff */
[----:B------:R-:W-:-:S04]  /*0e80*/  @P0 LOP3.LUT R14, R14, 0x3ffffe, RZ, 0xc0, !PT ;  /* 0x003ffffe0e0e0812 */ /* 0x000fc800078ec0ff */
[----:B------:R-:W-:-:S04]  /*0e90*/  @P0 IADD3 R17, -R14, R37, RZ ;  /* 0x000000250e110210 */ /* 0x000fc80007ffe1ff */
[----:B------:R-:W-:-:S05]  /*0ea0*/  @P0 LEA R17, R17, R54, 0xa ;  /* 0x0000003611110211 */ /* 0x000fca00078e50ff */
[----:B------:R1:W2:Y:S02]  /*0eb0*/  @P0 LDS R87, [R17+0x348] ;  /* 0x0003480011570984 */ /* 0x0002a40000000800 */
.L_x_8407:
[----:B----4-:R-:W-:Y:S05]  /*0ec0*/  BSYNC B0 ;  /* 0x0000000000007941 */ /* 0x010fea0003800000 */
.L_x_8406:
[----:B012---:R-:W-:Y:S01]  /*0ed0*/  FMUL.FTZ R69, R78, R87 ;  /* 0x000000574e457220 */ /* 0x007fe20000410000 */
[----:B------:R-:W-:Y:S01]  /*0ee0*/  ISETP.NE.AND P3, PT, R71, 0x1f, PT ;  /* 0x0000001f4700780c */ /* 0x000fe20003f65270 */
[----:B------:R-:W-:Y:S01]  /*0ef0*/  FFMA.FTZ R14, R73, R81, R84 ;  /* 0x00000051490e7223 */ /* 0x000fe20000010054 */
[----:B------:R-:W-:Y:S01]  /*0f00*/  ISETP.GE.AND P0, PT, R30, 0x1, PT ;  /* 0x000000011e00780c */ /* 0x000fe20003f06270 */
[----:B------:R-:W-:Y:S01]  /*0f10*/  FFMA.FTZ R74, R82, R16, R83 ;  /* 0x00000010524a7223 */ /* 0x000fe20000010053 */
[----:B------:R-:W-:Y:S01]  /*0f20*/  ISETP.GE.U32.AND P4, PT, R71, 0x18, PT ;  /* 0x000000184700780c */ /* 0x000fe20003f86070 */
[----:B------:R-:W-:Y:S01]  /*0f30*/  FMUL.FTZ R17, R76, R73 ;  /* 0x000000494c117220 */ /* 0x000fe20000410000 */
[----:B------:R-:W-:Y:S01]  /*0f40*/  BSSY B0, `(.L_x_8408) ;  /* 0x000009c000007945 */ /* 0x000fe20003800000 */
[C---:B------:R-:W-:Y:S02]  /*0f50*/  FMUL.FTZ R16, R82.reuse, R69 ;  /* 0x0000004552107220 */ /* 0x040fe40000410000 */
[----:B------:R-:W-:-:S02]  /*0f60*/  FFMA.FTZ R86, R82, R14, R75 ;  /* 0x0000000e52567223 */ /* 0x000fc4000001004b */
[C---:B------:R-:W-:Y:S02]  /*0f70*/  FFMA.FTZ R14, R73.reuse, R74, R80 ;  /* 0x0000004a490e7223 */ /* 0x040fe40000010050 */
[----:B------:R-:W-:Y:S02]  /*0f80*/  FMUL.FTZ R17, R82, R17 ;  /* 0x0000001152117220 */ /* 0x000fe40000410000 */
[----:B------:R-:W-:Y:S01]  /*0f90*/  FMUL.FTZ R69, R73, R16 ;  /* 0x0000001049457220 */ /* 0x000fe20000410000 */
[----:B------:R-:W0:Y:S01]  /*0fa0*/  SHFL.DOWN PT, R88, R14, 0x1, 0x1f ;  /* 0x08201f000e587f89 */ /* 0x000e2200000e0000 */
[C---:B------:R-:W-:Y:S02]  /*0fb0*/  FFMA.FTZ R86, R78.reuse, R86, R15 ;  /* 0x000000564e567223 */ /* 0x040fe4000001000f */
[----:B------:R-:W-:Y:S01]  /*0fc0*/  FMUL.FTZ R89, R78, R17 ;  /* 0x000000114e597220 */ /* 0x000fe20000410000 */
        /* <DEDUP_REMOVED lines=33> */
[----:B------:R-:W-:Y:S02]  /*11e0*/  IMAD.MOV.U32 R16, RZ, RZ, 0x3f800000 ;  /* 0x3f800000ff107424 */ /* 0x000fe400078e00ff */
        /* <DEDUP_REMOVED lines=31> */
[----:B------:R-:W-:-:S03]  /*13e0*/  ISETP.NE.AND P1, PT, R30, RZ, PT ;  /* 0x000000ff1e00720c */ /* 0x000fc60003f25270 */
[----:B------:R-:W-:Y:S02]  /*13f0*/  FFMA.FTZ R87, R76, R88, R81 ;  /* 0x000000584c577223 */ /* 0x000fe40000010051 */
[C---:B------:R-:W-:Y:S02]  /*1400*/  FFMA.FTZ R76, R82.reuse, R74, R83 ;  /* 0x0000004a524c7223 */ /* 0x040fe40000010053 */
[C---:B------:R-:W-:Y:S02]  /*1410*/  FFMA.FTZ R81, R73.reuse, R87, R84 ;  /* 0x0000005749517223 */ /* 0x040fe40000010054 */
[----:B------:R-:W-:Y:S02]  /*1420*/  FFMA.FTZ R80, R73, R76, R80 ;  /* 0x0000004c49507223 */ /* 0x000fe40000010050 */
[----:B------:R-:W-:Y:S02]  /*1430*/  FFMA.FTZ R85, R82, R81, R75 ;  /* 0x0000005152557223 */ /* 0x000fe4000001004b */
[----:B------:R-:W-:-:S02]  /*1440*/  FFMA.FTZ R73, -R59, R70, R87 ;  /* 0x000000463b497223 */ /* 0x000fc40000010157 */
[----:B------:R-:W-:Y:S02]  /*1450*/  FMUL.FTZ R82, R59, R80 ;  /* 0x000000503b527220 */ /* 0x000fe40000410000 */
[----:B------:R-:W-:Y:S02]  /*1460*/  FFMA.FTZ R15, R78, R85, R15 ;  /* 0x000000554e0f7223 */ /* 0x000fe4000001000f */
[C---:B------:R-:W-:Y:S02]  /*1470*/  FFMA.FTZ R75, -R58.reuse, R67, R81 ;  /* 0x000000433a4b7223 */ /* 0x040fe40000010151 */
[----:B------:R-:W-:Y:S02]  /*1480*/  FMUL.FTZ R78, R58, R76 ;  /* 0x0000004c3a4e7220 */ /* 0x000fe40000410000 */
[----:B------:R-:W-:Y:S02]  /*1490*/  FFMA.FTZ R83, R82, R73, RZ ;  /* 0x0000004952537223 */ /* 0x000fe400000100ff */
[----:B------:R-:W-:-:S02]  /*14a0*/  FFMA.FTZ R86, R40, R87, RZ ;  /* 0x0000005728567223 */ /* 0x000fc400000100ff */
        /* <DEDUP_REMOVED lines=8> */
[----:B------:R-:W-:Y:S02]  /*1530*/  FFMA.FTZ R85, R83, R81, R88 ;  /* 0x0000005153557223 */ /* 0x000fe40000010058 */
[----:B------:R-:W-:Y:S02]  /*1540*/  FFMA.FTZ R15, R46, R15, R86 ;  /* 0x0000000f2e0f7223 */ /* 0x000fe40000010056 */
[----:B------:R-:W-:Y:S01]  /*1550*/  FADD.FTZ R45, R84, R45 ;  /* 0x0000002d542d7221 */ /* 0x000fe20000010000 */
[----:B------:R-:W0:Y:S01]  /*1560*/  SHFL.DOWN PT, R86, R85, 0x1, 0x1f ;  /* 0x08201f0055567f89 */ /* 0x000e2200000e0000 */
[----:B------:R-:W-:-:S02]  /*1570*/  FMUL.FTZ R84, R65, R80 ;  /* 0x0000005041547220 */ /* 0x000fc40000410000 */
[C---:B--2---:R-:W-:Y:S01]  /*1580*/  FFMA.FTZ R17, R69.reuse, R17, R14 ;  /* 0x0000001145117223 */ /* 0x044fe2000001000e */
[----:B------:R-:W1:Y:S01]  /*1590*/  SHFL.DOWN PT, R88, R15, 0x1, 0x1f ;  /* 0x08201f000f587f89 */ /* 0x000e6200000e0000 */
[----:B------:R-:W-:Y:S02]  /*15a0*/  FMUL.FTZ R16, R69, R16 ;  /* 0x0000001045107220 */ /* 0x000fe40000410000 */
[----:B------:R-:W-:Y:S02]  /*15b0*/  FMUL.FTZ R73, R73, R84 ;  /* 0x0000005449497220 */ /* 0x000fe40000410000 */
[----:B------:R-:W-:Y:S01]  /*15c0*/  FADD.FTZ R48, R83, R48 ;  /* 0x0000003053307221 */ /* 0x000fe20000010000 */
[----:B------:R-:W-:Y:S01]  /*15d0*/  @!P2 STS.64 [UR4+0xbc8], R16 ;  /* 0x000bc810ff00a988 */ /* 0x000fe20008000a04 */
[----:B------:R-:W-:Y:S02]  /*15e0*/  FFMA.FTZ R70, R70, R80, R73 ;  /* 0x0000005046467223 */ /* 0x000fe40000010049 */
[----:B------:R-:W-:-:S02]  /*15f0*/  FADD.FTZ R47, R78, R47 ;  /* 0x0000002f4e2f7221 */ /* 0x000fc40000010000 */
[----:B------:R-:W-:Y:S02]  /*1600*/  FADD.FTZ R43, R82, R43 ;  /* 0x0000002b522b7221 */ /* 0x000fe40000010000 */
[----:B------:R-:W-:Y:S02]  /*1610*/  FADD.FTZ R63, R70, R63 ;  /* 0x0000003f463f7221 */ /* 0x000fe40000010000 */
        /* <DEDUP_REMOVED lines=21> */
[----:B------:R-:W-:Y:S02]  /*1770*/  FMUL.FTZ R86, R65, R74 ;  /* 0x0000004a41567220 */ /* 0x000fe40000410000 */
[----:B-1----:R-:W-:Y:S01]  /*1780*/  @!P0 FADD.FTZ R15, R15, R88 ;  /* 0x000000580f0f8221 */ /* 0x002fe20000010000 */
[----:B------:R-:W-:Y:S01]  /*1790*/  MOV R14, R85 ;  /* 0x00000055000e7202 */ /* 0x000fe20000000f00 */
[----:B------:R-:W-:Y:S02]  /*17a0*/  FMUL.FTZ R79, R79, R86 ;  /* 0x000000564f4f7220 */ /* 0x000fe40000410000 */
[C---:B------:R-:W-:Y:S02]  /*17b0*/  FMUL.FTZ R88, R65.reuse, R72 ;  /* 0x0000004841587220 */ /* 0x040fe40000410000 */
[----:B------:R-:W-:Y:S01]  /*17c0*/  FMUL.FTZ R86, R65, R76 ;  /* 0x0000004c41567220 */ /* 0x000fe20000410000 */
[----:B------:R0:W-:Y:S01]  /*17d0*/  @!P1 STS.64 [0x118], R14 ;  /* 0x0001180eff009388 */ /* 0x0001e20000000a00 */
[----:B------:R-:W-:-:S02]  /*17e0*/  FMUL.FTZ R81, R81, R88 ;  /* 0x0000005851517220 */ /* 0x000fc40000410000 */
[----:B------:R-:W-:Y:S02]  /*17f0*/  FMUL.FTZ R86, R75, R86 ;  /* 0x000000564b567220 */ /* 0x000fe40000410000 */
[----:B------:R-:W-:Y:S02]  /*1800*/  FFMA.FTZ R79, R68, R74, R79 ;  /* 0x0000004a444f7223 */ /* 0x000fe4000001004f */
[----:B------:R-:W-:Y:S02]  /*1810*/  FFMA.FTZ R81, R66, R72, R81 ;  /* 0x0000004842517223 */ /* 0x000fe40000010051 */
[----:B------:R-:W-:Y:S02]  /*1820*/  FFMA.FTZ R67, R67, R76, R86 ;  /* 0x0000004c43437223 */ /* 0x000fe40000010056 */
        /* <DEDUP_REMOVED lines=13> */
.L_x_8409:
[----:B0-----:R-:W-:Y:S05]  /*1900*/  BSYNC B0 ;  /* 0x0000000000007941 */ /* 0x001fea0003800000 */
.L_x_8408:
[----:B------:R-:W-:Y:S01]  /*1910*/  MOV R14, c[0x0][0x1c0] ;  /* 0x00007000000e7a02 */ /* 0x000fe20000000f00 */
[----:B------:R-:W-:Y:S01]  /*1920*/  IMAD.MOV.U32 R16, RZ, RZ, c[0x0][0x188] ;  /* 0x00006200ff107624 */ /* 0x000fe200078e00ff */
[----:B------:R-:W-:Y:S01]  /*1930*/  MOV R15, c[0x0][0x1c4] ;  /* 0x00007100000f7a02 */ /* 0x000fe20000000f00 */
[----:B------:R-:W-:Y:S01]  /*1940*/  UIADD3 UR4, UR4, 0x8, URZ ;  /* 0x0000000804047890 */ /* 0x000fe2000fffe03f */
[----:B------:R-:W-:-:S02]  /*1950*/  LEA R56, P0, R14, R56, 0x2 ;  /* 0x000000380e387211 */ /* 0x000fc400078010ff */
[----:B------:R-:W-:Y:S02]  /*1960*/  IADD3 R77, R77, 0x1, RZ ;  /* 0x000000014d4d7810 */ /* 0x000fe40007ffe0ff */
[----:B------:R-:W-:Y:S02]  /*1970*/  LEA.HI.X R53, R14, R53, R15, 0x2, P0 ;  /* 0x000000350e357211 */ /* 0x000fe400000f140f */
[----:B------:R-:W-:Y:S02]  /*1980*/  ISETP.GE.AND P0, PT, R77, c[0x0][0x16c], PT ;  /* 0x00005b004d007a0c */ /* 0x000fe40003f06270 */
        /* <DEDUP_REMOVED lines=11> */
[----:B------:R-:W-:Y:S05]  /*1a40*/  @!P0 BRA `(.L_x_8410) ;  /* 0xfffff0f000008947 */ /* 0x000fea000383ffff */
.L_x_8405:
[----:B------:R-:W0:Y:S01]  /*1a50*/  F2F.BF16.F32 R2, R47 ;  /* 0x0000002f00027304 */ /* 0x000e220000202000 */
[----:B------:R-:W-:Y:S01]  /*1a60*/  BAR.SYNC.DEFER_BLOCKING 0x0 ;  /* 0x0000000000007b1d */ /* 0x000fe20000010000 */
[----:B------:R-:W-:Y:S01]  /*1a70*/  IADD3 R46, R37, -0x1, RZ ;  /* 0xffffffff252e7810 */ /* 0x000fe20007ffe0ff */
[----:B------:R-:W-:Y:S01]  /*1a80*/  IMAD R17, R23, c[0x0][0x2d8], RZ ;  /* 0x0000b60017117a24 */ /* 0x000fe200078e02ff */
[----:B------:R-:W-:Y:S01]  /*1a90*/  ISETP.GT.AND P3, PT, R37, 0x1, PT ;  /* 0x000000012500780c */ /* 0x000fe20003f64270 */
[----:B------:R-:W-:Y:S01]  /*1aa0*/  IMAD R40, R20, c[0x0][0x2e0], RZ ;  /* 0x0000b80014287a24 */ /* 0x000fe200078e02ff */
[----:B------:R-:W-:Y:S01]  /*1ab0*/  IADD3 R31, P1, R31, -0x100, RZ ;  /* 0xffffff001f1f7810 */ /* 0x000fe20007f3e0ff */
[----:B------:R-:W-:Y:S01]  /*1ac0*/  IMAD.MOV.U32 R37, RZ, RZ, R46 ;  /* 0x000000ffff257224 */ /* 0x000fe200078e002e */
[----:B------:R-:W-:Y:S01]  /*1ad0*/  F2F.BF16.F32 R45, R45 ;  /* 0x0000002d002d7304 */ /* 0x000fe20000202000 */
[----:B------:R-:W-:Y:S01]  /*1ae0*/  IMAD R49, R19, c[0x0][0x2e4], R40 ;  /* 0x0000b90013317a24 */ /* 0x000fe200078e0228 */
[----:B------:R-:W-:-:S02]  /*1af0*/  IADD3 R33, P2, R33, -0x100, RZ ;  /* 0xffffff0021217810 */ /* 0x000fc40007f5e0ff */
[----:B------:R-:W-:Y:S02]  /*1b00*/  IADD3.X R32, R32, -0x1, RZ, P1, !PT ;  /* 0xffffffff20207810 */ /* 0x000fe40000ffe4ff */
[----:B------:R-:W-:Y:S02]  /*1b10*/  IADD3.X R34, R34, -0x1, RZ, P2, !PT ;  /* 0xffffffff22227810 */ /* 0x000fe400017fe4ff */
[----:B------:R-:W1:Y:S01]  /*1b20*/  F2F.BF16.F32 R48, R48 ;  /* 0x0000003000307304 */ /* 0x000e620000202000 */
[----:B0-----:R-:W-:-:S07]  /*1b30*/  IMAD.WIDE.U32 R2, R2, 0x10000, RZ ;  /* 0x0001000002027825 */ /* 0x001fce00078e00ff */
[----:B------:R-:W0:Y:S01]  /*1b40*/  F2F.BF16.F32 R43, R43 ;  /* 0x0000002b002b7304 */ /* 0x000e220000202000 */
[----:B-1----:R-:W-:-:S07]  /*1b50*/  PRMT R51, R45, 0x5410, R48 ;  /* 0x000054102d337816 */ /* 0x002fce0000000030 */
[----:B------:R-:W-:Y:S01]  /*1b60*/  F2F.BF16.F32 R0, R60 ;  /* 0x0000003c00007304 */ /* 0x000fe20000202000 */
[----:B------:R-:W-:Y:S02]  /*1b70*/  LOP3.LUT R51, R51, R3, RZ, 0xfc, !PT ;  /* 0x0000000333337212 */ /* 0x000fe400078efcff */
[----:B0-----:R-:W-:Y:S01]  /*1b80*/  LOP3.LUT R50, R2, R43, RZ, 0xfc, !PT ;  /* 0x0000002b02327212 */ /* 0x001fe200078efcff */
[----:B------:R-:W-:Y:S01]  /*1b90*/  IMAD R43, R24, c[0x0][0x2dc], R17 ;  /* 0x0000b700182b7a24 */ /* 0x000fe200078e0211 */
[----:B------:R-:W-:-:S03]  /*1ba0*/  SHF.L.U32 R2, R46, 0x7, RZ ;  /* 0x000000072e027819 */ /* 0x000fc600000006ff */
[----:B------:R-:W-:Y:S01]  /*1bb0*/  F2F.BF16.F32 R18, R62 ;  /* 0x0000003e00127304 */ /* 0x000fe20000202000 */
[----:B------:R-:W-:Y:S01]  /*1bc0*/  STS.64 [R30.X8], R50 ;  /* 0x000000321e007388 */ /* 0x000fe20000008a00 */
[----:B------:R-:W-:-:S06]  /*1bd0*/  NOP ;  /* 0x0000000000007918 */ /* 0x000fcc0000000000 */
[----:B------:R-:W0:Y:S01]  /*1be0*/  LDS.64 R14, [R30.X8] ;  /* 0x000000001e0e7984 */ /* 0x000e220000008a00 */
[--C-:B------:R-:W-:Y:S01]  /*1bf0*/  SHF.R.S32.HI R3, RZ, 0x1f, R2.reuse ;  /* 0x0000001fff037819 */ /* 0x100fe20000011402 */
[----:B------:R-:W1:Y:S04]  /*1c00*/  F2F.BF16.F32 R45, R64 ;  /* 0x00000040002d7304 */ /* 0x000e680000202000 */
[----:B------:R-:W-:-:S04]  /*1c10*/  IMAD.WIDE.U32 R16, R24, c[0x0][0x2d8], R2 ;  /* 0x0000b60018107a25 */ /* 0x000fc800078e0002 */
[----:B------:R-:W-:Y:S01]  /*1c20*/  IMAD.IADD R17, R17, 0x1, R43 ;  /* 0x0000000111117824 */ /* 0x000fe200078e022b */
[----:B------:R2:W3:Y:S01]  /*1c30*/  F2F.BF16.F32 R47, R63 ;  /* 0x0000003f002f7304 */ /* 0x0004e20000202000 */
[----:B------:R-:W-:-:S04]  /*1c40*/  IMAD.WIDE.U32 R2, R24, c[0x0][0x2f8], R2 ;  /* 0x0000be0018027a25 */ /* 0x000fc800078e0002 */
[----:B------:R-:W-:Y:S01]  /*1c50*/  IMAD.WIDE.U32 R42, R19, c[0x0][0x2e0], R16 ;  /* 0x0000b800132a7a25 */ /* 0x000fe200078e0010 */
[----:B-1----:R-:W-:-:S03]  /*1c60*/  PRMT R45, R18, 0x5410, R45 ;  /* 0x00005410122d7816 */ /* 0x002fc6000000002d */
[----:B------:R-:W-:Y:S01]  /*1c70*/  IMAD.WIDE.U32 R16, R0, 0x10000, RZ ;  /* 0x0001000000107825 */ /* 0x000fe200078e00ff */
[----:B------:R-:W-:Y:S02]  /*1c80*/  IADD3 R49, R43, R49, RZ ;  /* 0x000000312b317210 */ /* 0x000fe40007ffe0ff */
[----:B------:R-:W-:Y:S01]  /*1c90*/  LEA R43, P0, R42, c[0x0][0x330], 0x1 ;  /* 0x0000cc002a2b7a11 */ /* 0x000fe200078008ff */
[----:B--2---:R-:W-:Y:S01]  /*1ca0*/  FADD.FTZ R63, R26, R63 ;  /* 0x0000003f1a3f7221 */ /* 0x004fe20000010000 */
[----:B------:R-:W-:Y:S02]  /*1cb0*/  LOP3.LUT R45, R45, R17, RZ, 0xfc, !PT ;  /* 0x000000112d2d7212 */ /* 0x000fe400078efcff */
[----:B------:R-:W-:Y:S01]  /*1cc0*/  LEA.HI.X R0, R42, c[0x0][0x334], R49, 0x1, P0 ;  /* 0x0000cd002a007a11 */ /* 0x000fe200000f0c31 */
[----:B------:R-:W-:Y:S01]  /*1cd0*/  FADD.FTZ R63, R63, R60 ;  /* 0x0000003c3f3f7221 */ /* 0x000fe20000010000 */
[----:B------:R-:W-:Y:S02]  /*1ce0*/  IADD3 R42, P0, R43, R38, RZ ;  /* 0x000000262b2a7210 */ /* 0x000fe40007f1e0ff */
[----:B---3--:R-:W-:Y:S01]  /*1cf0*/  LOP3.LUT R44, R16, R47, RZ, 0xfc, !PT ;  /* 0x0000002f102c7212 */ /* 0x008fe200078efcff */
[----:B------:R-:W-:Y:S01]  /*1d00*/  IMAD R47, R23, c[0x0][0x2f8], RZ ;  /* 0x0000be00172f7a24 */ /* 0x000fe200078e02ff */
[----:B------:R-:W-:Y:S01]  /*1d10*/  IADD3.X R43, R0, R41, RZ, P0, !PT ;  /* 0x00000029002b7210 */ /* 0x000fe200007fe4ff */
[----:B------:R-:W-:-:S02]  /*1d20*/  IMAD R0, R20, c[0x0][0x300], RZ ;  /* 0x0000c00014007a24 */ /* 0x000fc400078e02ff */
[----:B------:R-:W-:Y:S02]  /*1d30*/  IMAD R47, R24, c[0x0][0x2fc], R47 ;  /* 0x0000bf00182f7a24 */ /* 0x000fe400078e022f */
[----:B------:R-:W-:Y:S01]  /*1d40*/  FADD.FTZ R63, R63, R62 ;  /* 0x0000003e3f3f7221 */ /* 0x000fe20000010000 */
[----:B0-----:R0:W-:Y:S02]  /*1d50*/  STG.E.64 [R42.64], R14 ;  /* 0x0000000e2a007986 */ /* 0x0011e4000c101b06 */
[----:B------:R-:W-:Y:S01]  /*1d60*/  IADD3 R3, R3, R47, RZ ;  /* 0x0000002f03037210 */ /* 0x000fe20007ffe0ff */
[----:B------:R-:W-:Y:S01]  /*1d70*/  IMAD R47, R19, c[0x0][0x304], R0 ;  /* 0x0000c100132f7a24 */ /* 0x000fe200078e0200 */
[----:B------:R-:W-:Y:S01]  /*1d80*/  BAR.SYNC.DEFER_BLOCKING 0x0 ;  /* 0x0000000000007b1d */ /* 0x000fe20000010000 */
[----:B------:R-:W-:Y:S02]  /*1d90*/  FADD.FTZ R26, R63, R64 ;  /* 0x000000403f1a7221 */ /* 0x000fe40000010000 */
[----:B------:R-:W-:-:S05]  /*1da0*/  IMAD.WIDE.U32 R2, R19, c[0x0][0x300], R2 ;  /* 0x0000c00013027a25 */ /* 0x000fca00078e0002 */
[----:B0-----:R-:W-:Y:S02]  /*1db0*/  IADD3 R15, R3, R47, RZ ;  /* 0x0000002f030f7210 */ /* 0x001fe40007ffe0ff */
[----:B------:R-:W-:-:S04]  /*1dc0*/  LEA R3, P0, R2, c[0x0][0x340], 0x1 ;  /* 0x0000d00002037a11 */ /* 0x000fc800078008ff */
[----:B------:R-:W-:Y:S02]  /*1dd0*/  LEA.HI.X R0, R2, c[0x0][0x344], R15, 0x1, P0 ;  /* 0x0000d10002007a11 */ /* 0x000fe400000f0c0f */
[----:B------:R-:W-:-:S04]  /*1de0*/  IADD3 R2, P0, R3, R38, RZ ;  /* 0x0000002603027210 */ /* 0x000fc80007f1e0ff */
[----:B------:R-:W-:Y:S01]  /*1df0*/  IADD3.X R3, R0, R41, RZ, P0, !PT ;  /* 0x0000002900037210 */ /* 0x000fe200007fe4ff */
[----:B------:R-:W-:Y:S01]  /*1e00*/  STS.64 [R30.X8], R44 ;  /* 0x0000002c1e007388 */ /* 0x000fe20000008a00 */
[----:B------:R-:W-:-:S06]  /*1e10*/  NOP ;  /* 0x0000000000007918 */ /* 0x000fcc0000000000 */
[----:B------:R-:W0:Y:S01]  /*1e20*/  LDS.64 R16, [R30.X8] ;  /* 0x000000001e107984 */ /* 0x000e220000008a00 */
[----:B------:R-:W-:-:S04]  /*1e30*/  IADD3 R35, P0, R35, -0x100, RZ ;  /* 0xffffff0023237810 */ /* 0x000fc80007f1e0ff */
[----:B------:R-:W-:Y:S01]  /*1e40*/  IADD3.X R36, R36, -0x1, RZ, P0, !PT ;  /* 0xffffffff24247810 */ /* 0x000fe200007fe4ff */
[----:B0-----:R0:W-:Y:S01]  /*1e50*/  STG.E.64 [R2.64], R16 ;  /* 0x0000001002007986 */ /* 0x0011e2000c101b06 */
[----:B------:R-:W-:Y:S01]  /*1e60*/  @!P3 CALL.REL.NOINC `(.L_x_8404) ;  /* 0x000000100000b944 */ /* 0x000fe20003c00000 */
[----:B------:R-:W-:Y:S05]  /*1e70*/  BRA `(.L_x_8411) ;  /* 0xffffe73000007947 */ /* 0x000fea000383ffff */
.L_x_8404:
        /* <DEDUP_REMOVED lines=24> */
.L_x_8413:
[----:B0-----:R-:W-:Y:S05]  /*2000*/  BSYNC B0 ;  /* 0x0000000000007941 */ /* 0x001fea0003800000 */
.L_x_8412:
[----:B------:R-:W-:Y:S01]  /*2010*/  BSSY B0, `(.L_x_8414) ;  /* 0x0000018000007945 */ /* 0x000fe20003800000 */
[----:B------:R-:W-:Y:S05]  /*2020*/  @!P0 BRA `(.L_x_8415) ;  /* 0x0000015000008947 */ /* 0x000fea0003800000 */
[----:B------:R-:W-:Y:S06]  /*2030*/  BAR.SYNC.DEFER_BLOCKING 0x0 ;  /* 0x0000000000007b1d */ /* 0x000fec0000010000 */
[----:B0-----:R-:W0:Y:S04]  /*2040*/  SHFL.DOWN P0, R3, R26, 0x1, 0x1f ;  /* 0x08201f001a037f89 */ /* 0x001e280000000000 */
[----:B------:R-:W1:Y:S04]  /*2050*/  S2R R6, SR_LANEID ;  /* 0x0000000000067919 */ /* 0x000e680000000000 */
[----:B-----5:R-:W2:Y:S01]  /*2060*/  S2R R21, SR_TID.X ;  /* 0x0000000000157919 */ /* 0x020ea20000002100 */
        /* <DEDUP_REMOVED lines=17> */
.L_x_8415:
[----:B-----5:R-:W1:Y:S02]  /*2180*/  S2R R21, SR_TID.X ;  /* 0x0000000000157919 */ /* 0x020e640000002100 */
.L_x_8416:
[----:B0-----:R-:W-:Y:S05]  /*2190*/  BSYNC B0 ;  /* 0x0000000000007941 */ /* 0x001fea0003800000 */
.L_x_8414:
[----:B-1----:R-:W-:-:S13]  /*21a0*/  ISETP.GE.AND P0, PT, R21, c[0x0][0x16c], PT ;  /* 0x00005b0015007a0c */ /* 0x002fda0003f06270 */
[----:B------:R-:W-:Y:S05]  /*21b0*/  @P0 EXIT ;  /* 0x000000000000094d */ /* 0x000fea0003800000 */
[C---:B------:R-:W-:Y:S02]  /*21c0*/  IMAD R0, R20.reuse, c[0x0][0x2c8], RZ ;  /* 0x0000b20014007a24 */ /* 0x040fe400078e02ff */
[C---:B------:R-:W-:Y:S02]  /*21d0*/  IMAD R6, R20.reuse, c[0x0][0x198], RZ ;  /* 0x0000660014067a24 */ /* 0x040fe400078e02ff */
[----:B------:R-:W-:Y:S02]  /*21e0*/  IMAD R20, R20, c[0x0][0x288], RZ ;  /* 0x0000a20014147a24 */ /* 0x000fe400078e02ff */
[C---:B------:R-:W-:Y:S02]  /*21f0*/  IMAD R9, R19.reuse, c[0x0][0x19c], R6 ;  /* 0x0000670013097a24 */ /* 0x040fe400078e0206 */
[----:B------:R-:W-:-:S04]  /*2200*/  IMAD.WIDE.U32 R2, R19, c[0x0][0x2c8], RZ ;  /* 0x0000b20013027a25 */ /* 0x000fc800078e00ff */
[----:B------:R-:W-:-:S04]  /*2210*/  IMAD.WIDE.U32 R4, R19, c[0x0][0x198], RZ ;  /* 0x0000660013047a25 */ /* 0x000fc800078e00ff */
[----:B------:R-:W-:Y:S01]  /*2220*/  IMAD R33, R19, c[0x0][0x2cc], R0 ;  /* 0x0000b30013217a24 */ /* 0x000fe200078e0200 */
[----:B------:R-:W-:Y:S01]  /*2230*/  IADD3 R39, R5, R9, RZ ;  /* 0x0000000905277210 */ /* 0x000fe20007ffe0ff */
[C---:B------:R-:W-:Y:S02]  /*2240*/  IMAD R31, R19.reuse, c[0x0][0x28c], R20 ;  /* 0x0000a300131f7a24 */ /* 0x040fe400078e0214 */
[----:B------:R-:W-:Y:S01]  /*2250*/  IMAD.WIDE.U32 R6, R19, c[0x0][0x288], RZ ;  /* 0x0000a20013067a25 */ /* 0x000fe200078e00ff */
[----:B------:R-:W-:-:S04]  /*2260*/  IADD3 R33, R3, R33, RZ ;  /* 0x0000002103217210 */ /* 0x000fc80007ffe0ff */
[----:B------:R-:W-:-:S03]  /*2270*/  IADD3 R31, R7, R31, RZ ;  /* 0x0000001f071f7210 */ /* 0x000fc60007ffe0ff */
.L_x_8417:
[----:B0-----:R-:W0:Y:S01]  /*2280*/  LDS R23, [R21.X4+0x13c8] ;  /* 0x0013c80015177984 */ /* 0x001e220000004800 */
[----:B------:R-:W-:Y:S01]  /*2290*/  SHF.R.S32.HI R20, RZ, 0x1f, R21 ;  /* 0x0000001fff147819 */ /* 0x000fe20000011415 */
[----:B------:R-:W-:Y:S01]  /*22a0*/  IMAD.MOV.U32 R9, RZ, RZ, R31 ;  /* 0x000000ffff097224 */ /* 0x000fe200078e001f */
[----:B------:R-:W-:Y:S01]  /*22b0*/  MOV R8, R6 ;  /* 0x0000000600087202 */ /* 0x000fe20000000f00 */
[----:B------:R-:W-:Y:S01]  /*22c0*/  YIELD ;  /* 0x0000000000007946 */ /* 0x000fe20003800000 */
[----:B------:R-:W-:Y:S01]  /*22d0*/  MOV R28, R10 ;  /* 0x0000000a001c7202 */ /* 0x000fe20000000f00 */
[C---:B------:R-:W-:Y:S01]  /*22e0*/  IMAD R0, R20.reuse, c[0x0][0x290], RZ ;  /* 0x0000a40014007a24 */ /* 0x040fe200078e02ff */
[----:B------:R-:W1:Y:S01]  /*22f0*/  LDS R25, [R21.X4+0x17c8] ;  /* 0x0017c80015197984 */ /* 0x000e620000004800 */
        /* <DEDUP_REMOVED lines=45> */
.L_x_8418:
        /* <DEDUP_REMOVED lines=11> */
.L_x_9148:


//--------------------- .text._Z25selective_scan_bwd_kernelI32Selective_Scan_bwd_kernel_traitsILi32ELi4ELb1ELb0ELb0ELb0ELb1EN3c108BFloat16EfEEv12SSMParamsBwd --------------------------
	.section	.text._Z25selective_scan_bwd_kernelI32Selective_Scan_bwd_kernel_traitsILi32ELi4ELb1ELb0ELb0ELb0ELb1EN3c108BFloat16EfEEv12SSMParamsBwd,"ax",@progbits
	.sectioninfo	@"SHI_REGISTERS=88"
	.align	128
        .global         _Z25selective_scan_bwd_kernelI32Selective_Scan_bwd_kernel_traitsILi32ELi4ELb1ELb0ELb0ELb0ELb1EN3c108BFloat16EfEEv12SSMParamsBwd
        .type           _Z25selective_scan_bwd_kernelI32Selective_Scan_bwd_kernel_traitsILi32ELi4ELb1ELb0ELb0ELb0ELb1EN3c108BFloat16EfEEv12SSMParamsBwd,@function
        .size           _Z25selective_scan_bwd_kernelI32Selective_Scan_bwd_kernel_traitsILi32ELi4ELb1ELb0ELb0ELb0ELb1EN3c108BFloat16EfEEv12SSMParamsBwd,(.L_x_9149 - _Z25selective_scan_bwd_kernelI32Selective_Scan_bwd_kernel_traitsILi32ELi4ELb1ELb0ELb0ELb0ELb1EN3c108BFloat16EfEEv12SSMParamsBwd)
        .other          _Z25selective_scan_bwd_kernelI32Selective_Scan_bwd_kernel_traitsILi32ELi4ELb1ELb0ELb0ELb0ELb1EN3c108BFloat16EfEEv12SSMParamsBwd,@"STO_CUDA_ENTRY STV_DEFAULT"
_Z25selective_scan_bwd_kernelI32Selective_Scan_bwd_kernel_traitsILi32ELi4ELb1ELb0ELb0ELb0ELb1EN3c108BFloat16EfEEv12SSMParamsBwd:
.text._Z25selective_scan_bwd_kernelI32Selective_Scan_bwd_kernel_traitsILi32ELi4ELb1ELb0ELb0ELb0ELb1EN3c108BFloat16EfEEv12SSMParamsBwd:
        /* <DEDUP_REMOVED lines=15> */
[C---:B------:R-:W-:Y:S01]  /*00f0*/  IMAD.WIDE.U32 R2, R19.reuse, c[0x0][0x1d0], RZ ;  /* 0x0000740013027a25 */ /* 0x040fe200078e00ff */
[C-C-:B------:R-:W-:Y:S02]  /*0100*/  @P0 LEA.HI.X R7, R0.reuse, c[0x0][0x23c], R17.reuse, 0x2, P2 ;  /* 0x00008f0000070a11 */ /* 0x140fe400010f1411 */
[----:B------:R-:W-:Y:S01]  /*0110*/  @P1 LEA.HI.X R9, R0, c[0x0][0x254], R17, 0x2, P3 ;  /* 0x0000950000091a11 */ /* 0x000fe200018f1411 */
[C---:B------:R-:W-:Y:S02]  /*0120*/  IMAD R10, R20.reuse, c[0x0][0x1e0], RZ ;  /* 0x00007800140a7a24 */ /* 0x040fe400078e02ff */
[----:B------:R-:W-:Y:S01]  /*0130*/  IMAD R11, R19, c[0x0][0x1d4], R4 ;  /* 0x00007500130b7a24 */ /* 0x000fe200078e0204 */
[----:B------:R0:W5:Y:S01]  /*0140*/  @P0 LDG.E R16, [R6.64] ;  /* 0x0000000606100981 */ /* 0x000162000c1e1900 */
[----:B------:R-:W-:-:S02]  /*0150*/  IMAD R12, R20, c[0x0][0x278], RZ ;  /* 0x00009e00140c7a24 */ /* 0x000fc400078e02ff */
[----:B------:R-:W-:Y:S01]  /*0160*/  IMAD.WIDE.U32 R4, R19, c[0x0][0x1e0], RZ ;  /* 0x0000780013047a25 */ /* 0x000fe200078e00ff */
[----:B------:R1:W5:Y:S01]  /*0170*/  @P1 LDG.E R18, [R8.64] ;  /* 0x0000000608121981 */ /* 0x000362000c1e1900 */
[----:B------:R-:W-:Y:S02]  /*0180*/  IADD3 R3, R3, R11, RZ ;  /* 0x0000000b03037210 */ /* 0x000fe40007ffe0ff */
[----:B------:R-:W-:Y:S01]  /*0190*/  IMAD R13, R19, c[0x0][0x1e4], R10 ;  /* 0x00007900130d7a24 */ /* 0x000fe200078e020a */
[----:B------:R-:W-:Y:S01]  /*01a0*/  ISETP.NE.U32.AND P0, PT, RZ, c[0x0][0x260], PT ;  /* 0x00009800ff007a0c */ /* 0x000fe20003f05070 */
[----:B------:R-:W-:Y:S02]  /*01b0*/  IMAD R15, R17, c[0x0][0x1e8], RZ ;  /* 0x00007a00110f7a24 */ /* 0x000fe400078e02ff */
[----:B0-----:R-:W-:Y:S01]  /*01c0*/  IMAD.WIDE.U32 R6, R19, c[0x0][0x278], RZ ;  /* 0x00009e0013067a25 */ /* 0x001fe200078e00ff */
[----:B------:R-:W-:Y:S02]  /*01d0*/  IADD3 R5, R5, R13, RZ ;  /* 0x0000000d05057210 */ /* 0x000fe40007ffe0ff */
[----:B-1----:R-:W-:Y:S01]  /*01e0*/  MOV R8, c[0x0][0x174] ;  /* 0x00005d0000087a02 */ /* 0x002fe20000000f00 */
[----:B------:R-:W-:Y:S01]  /*01f0*/  IMAD R9, R19, c[0x0][0x27c], R12 ;  /* 0x00009f0013097a24 */ /* 0x000fe200078e020c */
[----:B------:R-:W-:Y:S01]  /*0200*/  ISETP.NE.AND.EX P0, PT, RZ, c[0x0][0x264], PT, P0 ;  /* 0x00009900ff007a0c */ /* 0x000fe20003f05300 */
[----:B------:R-:W-:Y:S01]  /*0210*/  IMAD R13, R17, c[0x0][0x1d8], RZ ;  /* 0x00007600110d7a24 */ /* 0x000fe200078e02ff */
[----:B------:R-:W-:Y:S01]  /*0220*/  ISETP.GE.AND P3, PT, R8, 0x1, PT ;  /* 0x000000010800780c */ /* 0x000fe20003f66270 */
[----:B------:R-:W-:Y:S01]  /*0230*/  IMAD.WIDE.U32 R2, R0, c[0x0][0x1d8], R2 ;  /* 0x0000760000027a25 */ /* 0x000fe200078e0002 */
[----:B------:R-:W-:-:S02]  /*0240*/  IADD3 R7, R7, R9, RZ ;  /* 0x0000000907077210 */ /* 0x000fc40007ffe0ff */
[----:B------:R-:W-:Y:S01]  /*0250*/  LEA R9, R8, 0xffffff80, 0x7 ;  /* 0xffffff8008097811 */ /* 0x000fe200078e38ff */
[C---:B------:R-:W-:Y:S01]  /*0260*/  IMAD R13, R0.reuse, c[0x0][0x1dc], R13 ;  /* 0x00007700000d7a24 */ /* 0x040fe200078e020d */
[----:B------:R-:W-:Y:S01]  /*0270*/  HFMA2.MMA R8, -RZ, RZ, 0, 0 ;  /* 0x00000000ff087435 */ /* 0x000fe200000001ff */
[C---:B------:R-:W-:Y:S01]  /*0280*/  IMAD.WIDE.U32 R4, R0.reuse, c[0x0][0x1e8], R4 ;  /* 0x00007a0000047a25 */ /* 0x040fe200078e0004 */
[----:B------:R-:W-:Y:S02]  /*0290*/  SHF.R.S32.HI R11, RZ, 0x1f, R9 ;  /* 0x0000001fff0b7819 */ /* 0x000fe40000011409 */
[----:B------:R-:W-:Y:S01]  /*02a0*/  IADD3 R25, P1, R9, R2, RZ ;  /* 0x0000000209197210 */ /* 0x000fe20007f3e0ff */
[----:B------:R-:W-:Y:S01]  /*02b0*/  IMAD R21, R17, c[0x0][0x280], RZ ;  /* 0x0000a00011157a24 */ /* 0x000fe200078e02ff */
[----:B------:R-:W-:Y:S01]  /*02c0*/  IADD3 R27, P2, R9, R4, RZ ;  /* 0x00000004091b7210 */ /* 0x000fe20007f5e0ff */
[C---:B------:R-:W-:Y:S01]  /*02d0*/  IMAD.WIDE.U32 R6, R0.reuse, c[0x0][0x280], R6 ;  /* 0x0000a00000067a25 */ /* 0x040fe200078e0006 */
[----:B------:R-:W-:Y:S01]  /*02e0*/  IADD3.X R2, R11, R3, R13, P1, !PT ;  /* 0x000000030b027210 */ /* 0x000fe20000ffe40d */
[----:B------:R-:W-:Y:S01]  /*02f0*/  HFMA2.MMA R3, -RZ, RZ, 0, 0 ;  /* 0x00000000ff037435 */ /* 0x000fe200000001ff */
[----:B------:R-:W-:Y:S01]  /*0300*/  ISETP.NE.U32.AND P1, PT, RZ, c[0x0][0x328], PT ;  /* 0x0000ca00ff007a0c */ /* 0x000fe20003f25070 */
[C---:B------:R-:W-:Y:S01]  /*0310*/  IMAD R15, R0.reuse, c[0x0][0x1ec], R15 ;  /* 0x00007b00000f7a24 */ /* 0x040fe200078e020f */
[----:B------:R-:W-:Y:S01]  /*0320*/  IADD3 R9, P4, R9, R6, RZ ;  /* 0x0000000609097210 */ /* 0x000fe20007f9e0ff */
[----:B------:R-:W-:Y:S01]  /*0330*/  IMAD R21, R0, c[0x0][0x284], R21 ;  /* 0x0000a10000157a24 */ /* 0x000fe200078e0215 */
[----:B------:R-:W-:Y:S01]  /*0340*/  ISETP.NE.AND.EX P1, PT, RZ, c[0x0][0x32c], PT, P1 ;  /* 0x0000cb00ff007a0c */ /* 0x000fe20003f25310 */
[----:B------:R-:W-:Y:S01]  /*0350*/  IMAD.MOV.U32 R32, RZ, RZ, RZ ;  /* 0x000000ffff207224 */ /* 0x000fe200078e00ff */
[----:B------:R-:W-:-:S02]  /*0360*/  IADD3.X R4, R11, R5, R15, P2, !PT ;  /* 0x000000050b047210 */ /* 0x000fc400017fe40f */
[----:B------:R-:W-:Y:S02]  /*0370*/  ISETP.NE.U32.AND P2, PT, RZ, c[0x0][0x348], PT ;  /* 0x0000d200ff007a0c */ /* 0x000fe40003f45070 */
[----:B------:R-:W-:Y:S01]  /*0380*/  IADD3.X R6, R11, R7, R21, P4, !PT ;  /* 0x000000070b067210 */ /* 0x000fe200027fe415 */
[----:B------:R-:W-:Y:S01]  /*0390*/  HFMA2.MMA R21, -RZ, RZ, 0, 0 ;  /* 0x00000000ff157435 */ /* 0x000fe200000001ff */
[C---:B------:R-:W-:Y:S02]  /*03a0*/  LEA R24, P4, R25.reuse, c[0x0][0x240], 0x1 ;  /* 0x0000900019187a11 */ /* 0x040fe400078808ff */
[----:B------:R-:W-:Y:S02]  /*03b0*/  ISETP.NE.AND.EX P2, PT, RZ, c[0x0][0x34c], PT, P2 ;  /* 0x0000d300ff007a0c */ /* 0x000fe40003f45320 */
[----:B------:R-:W-:Y:S01]  /*03c0*/  LEA.HI.X R25, R25, c[0x0][0x244], R2, 0x1, P4 ;  /* 0x0000910019197a11 */ /* 0x000fe200020f0c02 */
[----:B------:R-:W-:Y:S01]  /*03d0*/  @P0 IMAD R2, R19, c[0x0][0x164], R0 ;  /* 0x0000590013020a24 */ /* 0x000fe200078e0200 */
[----:B------:R-:W-:-:S02]  /*03e0*/  LEA R26, P5, R27, c[0x0][0x248], 0x1 ;  /* 0x000092001b1a7a11 */ /* 0x000fc400078a08ff */
[----:B------:R-:W-:Y:S01]  /*03f0*/  @P1 LEA R8, P4, R0, c[0x0][0x328], 0x2 ;  /* 0x0000ca0000081a11 */ /* 0x000fe200078810ff */
[----:B------:R-:W-:Y:S01]  /*0400*/  @P0 IMAD R2, R2, c[0x0][0x174], RZ ;  /* 0x00005d0002020a24 */ /* 0x000fe200078e02ff */
[----:B------:R-:W-:Y:S02]  /*0410*/  @P0 MOV R11, 0x8 ;  /* 0x00000008000b0802 */ /* 0x000fe40000000f00 */
[----:B------:R-:W-:Y:S01]  /*0420*/  LEA.HI.X R27, R27, c[0x0][0x24c], R4, 0x1, P5 ;  /* 0x000093001b1b7a11 */ /* 0x000fe200028f0c04 */
[----:B------:R-:W-:Y:S01]  /*0430*/  @P0 IMAD R2, R2, c[0x0][0x16c], RZ ;  /* 0x00005b0002020a24 */ /* 0x000fe200078e02ff */
[----:B------:R-:W-:Y:S02]  /*0440*/  MOV R5, RZ ;  /* 0x000000ff00057202 */ /* 0x000fe40000000f00 */
        /* <DEDUP_REMOVED lines=18> */
.L_x_8427:
[----:B------:R-:W-:Y:S01]  /*0570*/  BAR.SYNC.DEFER_BLOCKING 0x0 ;  /* 0x0000000000007b1d */ /* 0x000fe20000010000 */
[C---:B------:R-:W-:Y:S02]  /*0580*/  SHF.L.U32 R41, R22.reuse, 0x3, RZ ;  /* 0x0000000316297819 */ /* 0x040fe400000006ff */
[----:B------:R-:W-:Y:S02]  /*0590*/  SHF.L.U64.HI R34, R22, 0x3, R31 ;  /* 0x0000000316227819 */ /* 0x000fe4000001021f */
[----:B0-----:R-:W-:-:S04]  /*05a0*/  IADD3 R2, P0, R24, R41, RZ ;  /* 0x0000002918027210 */ /* 0x001fc80007f1e0ff */
[----:B------:R-:W-:-:S06]  /*05b0*/  IADD3.X R3, R25, R34, RZ, P0, !PT ;  /* 0x0000002219037210 */ /* 0x000fcc00007fe4ff */
[----:B------:R-:W2:Y:S01]  /*05c0*/  LDG.E.64 R2, [R2.64] ;  /* 0x0000000602027981 */ /* 0x000ea2000c1e1b00 */
[----:B------:R-:W-:-:S04]  /*05d0*/  IADD3 R14, P0, R26, R41, RZ ;  /* 0x000000291a0e7210 */ /* 0x000fc80007f1e0ff */
[----:B------:R-:W-:Y:S01]  /*05e0*/  IADD3.X R15, R27, R34, RZ, P0, !PT ;  /* 0x000000221b0f7210 */ /* 0x000fe200007fe4ff */
[----:B-12---:R0:W-:Y:S01]  /*05f0*/  STS.64 [R23.X8], R2 ;  /* 0x0000000217007388 */ /* 0x0061e20000008a00 */
[----:B------:R-:W-:-:S06]  /*0600*/  NOP ;  /* 0x0000000000007918 */ /* 0x000fcc0000000000 */
[----:B------:R-:W-:Y:S04]  /*0610*/  LDS.64 R4, [R23.X8] ;  /* 0x0000000017047984 */ /* 0x000fe80000008a00 */
[----:B------:R-:W-:Y:S06]  /*0620*/  BAR.SYNC.DEFER_BLOCKING 0x0 ;  /* 0x0000000000007b1d */ /* 0x000fec0000010000 */
[----:B------:R-:W2:Y:S01]  /*0630*/  LDG.E.64 R14, [R14.64] ;  /* 0x000000060e0e7981 */ /* 0x000ea2000c1e1b00 */
[----:B------:R-:W-:-:S04]  /*0640*/  IADD3 R36, P0, R28, R41, RZ ;  /* 0x000000291c247210 */ /* 0x000fc80007f1e0ff */
[----:B------:R-:W-:Y:S01]  /*0650*/  IADD3.X R37, R29, R34, RZ, P0, !PT ;  /* 0x000000221d257210 */ /* 0x000fe200007fe4ff */
[----:B--2---:R1:W-:Y:S01]  /*0660*/  STS.64 [R23.X8], R14 ;  /* 0x0000000e17007388 */ /* 0x0043e20000008a00 */
[----:B------:R-:W-:-:S06]  /*0670*/  NOP ;  /* 0x0000000000007918 */ /* 0x000fcc0000000000 */
[----:B------:R-:W-:Y:S04]  /*0680*/  LDS.64 R12, [R23.X8] ;  /* 0x00000000170c7984 */ /* 0x000fe80000008a00 */
[----:B------:R-:W-:Y:S06]  /*0690*/  BAR.SYNC.DEFER_BLOCKING 0x0 ;  /* 0x0000000000007b1d */ /* 0x000fec0000010000 */
[----:B------:R-:W2:Y:S01]  /*06a0*/  LDG.E.64 R36, [R36.64] ;  /* 0x0000000624247981 */ /* 0x000ea2000c1e1b00 */
[----:B0-----:R-:W-:Y:S01]  /*06b0*/  LEA R2, R30, 0xffffff80, 0x7 ;  /* 0xffffff801e027811 */ /* 0x001fe200078e38ff */
[----:B------:R-:W-:-:S02]  /*06c0*/  IMAD R38, R20, c[0x0][0x1f0], RZ ;  /* 0x00007c0014267a24 */ /* 0x000fc400078e02ff */
[----:B------:R-:W-:Y:S01]  /*06d0*/  IMAD R35, R17, c[0x0][0x1f8], RZ ;  /* 0x00007e0011237a24 */ /* 0x000fe200078e02ff */
[----:B------:R-:W-:Y:S01]  /*06e0*/  SHF.R.S32.HI R3, RZ, 0x1f, R2 ;  /* 0x0000001fff037819 */ /* 0x000fe20000011402 */
[C---:B------:R-:W-:Y:S02]  /*06f0*/  IMAD R33, R19.reuse, c[0x0][0x1f4], R38 ;  /* 0x00007d0013217a24 */ /* 0x040fe400078e0226 */
[----:B------:R-:W-:Y:S02]  /*0700*/  IMAD R35, R0, c[0x0][0x1fc], R35 ;  /* 0x00007f0000237a24 */ /* 0x000fe400078e0223 */
[----:B------:R-:W-:-:S05]  /*0710*/  IMAD.WIDE.U32 R38, R19, c[0x0][0x1f0], R2 ;  /* 0x00007c0013267a25 */ /* 0x000fca00078e0002 */
[----:B------:R-:W-:-:S05]  /*0720*/  IADD3 R39, R39, R33, RZ ;  /* 0x0000002127277210 */ /* 0x000fca0007ffe0ff */
[----:B-1----:R-:W-:-:S04]  /*0730*/  IMAD.WIDE.U32 R14, R0, c[0x0][0x1f8], R38 ;  /* 0x00007e00000e7a25 */ /* 0x002fc800078e0026 */
[----:B------:R-:W-:Y:S01]  /*0740*/  IMAD.IADD R15, R15, 0x1, R35 ;  /* 0x000000010f0f7824 */ /* 0x000fe200078e0223 */
[----:B------:R-:W-:-:S04]  /*0750*/  LEA R38, P0, R14, c[0x0][0x268], 0x1 ;  /* 0x00009a000e267a11 */ /* 0x000fc800078008ff */
[----:B------:R-:W-:Y:S02]  /*0760*/  LEA.HI.X R15, R14, c[0x0][0x26c], R15, 0x1, P0 ;  /* 0x00009b000e0f7a11 */ /* 0x000fe400000f0c0f */
[----:B------:R-:W-:-:S04]  /*0770*/  IADD3 R38, P0, R38, R41, RZ ;  /* 0x0000002926267210 */ /* 0x000fc80007f1e0ff */
[----:B------:R-:W-:Y:S01]  /*0780*/  IADD3.X R39, R15, R34, RZ, P0, !PT ;  /* 0x000000220f277210 */ /* 0x000fe200007fe4ff */
[----:B--2---:R0:W-:Y:S01]  /*0790*/  STS.64 [R23.X8], R36 ;  /* 0x0000002417007388 */ /* 0x0041e20000008a00 */
[----:B------:R-:W-:-:S06]  /*07a0*/  NOP ;  /* 0x0000000000007918 */ /* 0x000fcc0000000000 */
[----:B------:R-:W1:Y:S04]  /*07b0*/  LDS.64 R14, [R23.X8] ;  /* 0x00000000170e7984 */ /* 0x000e680000008a00 */
[----:B------:R-:W-:Y:S06]  /*07c0*/  BAR.SYNC.DEFER_BLOCKING 0x0 ;  /* 0x0000000000007b1d */ /* 0x000fec0000010000 */
[----:B------:R-:W2:Y:S01]  /*07d0*/  LDG.E.64 R38, [R38.64] ;  /* 0x0000000626267981 */ /* 0x000ea2000c1e1b00 */
[----:B------:R-:W-:-:S02]  /*07e0*/  IMAD R40, R20, c[0x0][0x200], RZ ;  /* 0x0000800014287a24 */ /* 0x000fc400078e02ff */
[----:B------:R-:W-:-:S04]  /*07f0*/  IMAD.WIDE.U32 R42, R19, c[0x0][0x200], R2 ;  /* 0x00008000132a7a25 */ /* 0x000fc800078e0002 */
[----:B------:R-:W-:Y:S02]  /*0800*/  IMAD R33, R19, c[0x0][0x204], R40 ;  /* 0x0000810013217a24 */ /* 0x000fe400078e0228 */
[----:B------:R-:W-:-:S03]  /*0810*/  IMAD R35, R17, c[0x0][0x208], RZ ;  /* 0x0000820011237a24 */ /* 0x000fc600078e02ff */
[----:B------:R-:W-:Y:S01]  /*0820*/  IADD3 R43, R43, R33, RZ ;  /* 0x000000212b2b7210 */ /* 0x000fe20007ffe0ff */
[----:B------:R-:W-:-:S04]  /*0830*/  IMAD R35, R0, c[0x0][0x20c], R35 ;  /* 0x0000830000237a24 */ /* 0x000fc800078e0223 */
[----:B0-----:R-:W-:-:S05]  /*0840*/  IMAD.WIDE.U32 R36, R0, c[0x0][0x208], R42 ;  /* 0x0000820000247a25 */ /* 0x001fca00078e002a */
[----:B------:R-:W-:Y:S02]  /*0850*/  IADD3 R37, R37, R35, RZ ;  /* 0x0000002325257210 */ /* 0x000fe40007ffe0ff */
[----:B------:R-:W-:-:S04]  /*0860*/  LEA R42, P0, R36, c[0x0][0x258], 0x1 ;  /* 0x00009600242a7a11 */ /* 0x000fc800078008ff */
[----:B------:R-:W-:Y:S02]  /*0870*/  LEA.HI.X R37, R36, c[0x0][0x25c], R37, 0x1, P0 ;  /* 0x0000970024257a11 */ /* 0x000fe400000f0c25 */
[----:B------:R-:W-:-:S04]  /*0880*/  IADD3 R42, P0, R42, R41, RZ ;  /* 0x000000292a2a7210 */ /* 0x000fc80007f1e0ff */
[----:B------:R-:W-:Y:S01]  /*0890*/  IADD3.X R43, R37, R34, RZ, P0, !PT ;  /* 0x00000022252b7210 */ /* 0x000fe200007fe4ff */
[----:B--2---:R-:W-:Y:S01]  /*08a0*/  STS.64 [R23.X8], R38 ;  /* 0x0000002617007388 */ /* 0x004fe20000008a00 */
[----:B------:R-:W-:-:S06]  /*08b0*/  NOP ;  /* 0x0000000000007918 */ /* 0x000fcc0000000000 */
[----:B------:R-:W0:Y:S04]  /*08c0*/  LDS.64 R48, [R23.X8] ;  /* 0x0000000017307984 */ /* 0x000e280000008a00 */
[----:B------:R-:W-:Y:S06]  /*08d0*/  BAR.SYNC.DEFER_BLOCKING 0x0 ;  /* 0x0000000000007b1d */ /* 0x000fec0000010000 */
[----:B------:R-:W2:Y:S01]  /*08e0*/  LDG.E.64 R42, [R42.64] ;  /* 0x000000062a2a7981 */ /* 0x000ea2000c1e1b00 */
[----:B-1----:R-:W-:-:S02]  /*08f0*/  PRMT R47, RZ, 0x5410, R15 ;  /* 0x00005410ff2f7816 */ /* 0x002fc4000000000f */
[----:B------:R-:W-:Y:S02]  /*0900*/  SHF.R.U64 R56, R14, 0x10, R15 ;  /* 0x000000100e387819 */ /* 0x000fe4000000120f */
[----:B------:R-:W-:Y:S02]  /*0910*/  PRMT R53, RZ, 0x5410, R14 ;  /* 0x00005410ff357816 */ /* 0x000fe4000000000e */
[----:B------:R-:W-:Y:S02]  /*0920*/  PRMT R56, RZ, 0x5410, R56 ;  /* 0x00005410ff387816 */ /* 0x000fe40000000038 */
[--C-:B0-----:R-:W-:Y:S02]  /*0930*/  PRMT R39, RZ, 0x5410, R49.reuse ;  /* 0x00005410ff277816 */ /* 0x101fe40000000031 */
[--C-:B------:R-:W-:Y:S02]  /*0940*/  SHF.R.U32.HI R35, RZ, 0x10, R49.reuse ;  /* 0x00000010ff237819 */ /* 0x100fe40000011631 */
[----:B------:R-:W-:Y:S01]  /*0950*/  SHF.R.U64 R44, R48, 0x10, R49 ;  /* 0x00000010302c7819 */ /* 0x000fe20000001231 */
[----:B------:R-:W-:Y:S01]  /*0960*/  FMUL.FTZ R33, R39, -1.4426950216293334961 ;  /* 0xbfb8aa3b27217820 */ /* 0x000fe20000410000 */
[----:B------:R-:W-:-:S03]  /*0970*/  PRMT R38, RZ, 0x5410, R35 ;  /* 0x00005410ff267816 */ /* 0x000fc60000000023 */
[----:B------:R0:W-:Y:S02]  /*0980*/  MUFU.EX2 R45, R33 ;  /* 0x00000021002d7308 */ /* 0x0001e40000000800 */
[----:B------:R-:W-:-:S06]  /*0990*/  FMUL.FTZ R46, R38, -1.4426950216293334961 ;  /* 0xbfb8aa3b262e7820 */ /* 0x000fcc0000410000 */
[----:B------:R-:W-:Y:S01]  /*09a0*/  MUFU.EX2 R46, R46 ;  /* 0x0000002e002e7308 */ /* 0x000fe20000000800 */
[----:B0-----:R-:W-:-:S05]  /*09b0*/  PRMT R33, RZ, 0x5410, R48 ;  /* 0x00005410ff217816 */ /* 0x001fca0000000030 */
[----:B------:R-:W-:-:S04]  /*09c0*/  FMUL.FTZ R35, R33, -1.4426950216293334961 ;  /* 0xbfb8aa3b21237820 */ /* 0x000fc80000410000 */
[----:B------:R0:W1:Y:S02]  /*09d0*/  MUFU.EX2 R40, R35 ;  /* 0x0000002300287308 */ /* 0x0000640000000800 */
[----:B0-----:R-:W-:-:S05]  /*09e0*/  PRMT R35, RZ, 0x5410, R44 ;  /* 0x00005410ff237816 */ /* 0x001fca000000002c */
[----:B------:R-:W-:Y:S02]  /*09f0*/  FMUL.FTZ R44, R35, -1.4426950216293334961 ;  /* 0xbfb8aa3b232c7820 */ /* 0x000fe40000410000 */
[----:B-1----:R-:W-:-:S04]  /*0a00*/  FADD.FTZ R40, R40, 1 ;  /* 0x3f80000028287421 */ /* 0x002fc80000010000 */
[----:B------:R-:W0:Y:S08]  /*0a10*/  MUFU.EX2 R44, R44 ;  /* 0x0000002c002c7308 */ /* 0x000e300000000800 */
[----:B------:R-:W1:Y:S01]  /*0a20*/  MUFU.RCP R52, R40 ;  /* 0x0000002800347308 */ /* 0x000e620000001000 */
[----:B0-----:R-:W-:-:S07]  /*0a30*/  FADD.FTZ R54, R44, 1 ;  /* 0x3f8000002c367421 */ /* 0x001fce0000010000 */
[----:B------:R-:W-:Y:S01]  /*0a40*/  MUFU.RCP R54, R54 ;  /* 0x0000003600367308 */ /* 0x000fe20000001000 */
[----:B-1----:R-:W-:-:S04]  /*0a50*/  FADD.FTZ R14, -R52, 1 ;  /* 0x3f800000340e7421 */ /* 0x002fc80000010100 */
[----:B------:R-:W-:Y:S01]  /*0a60*/  FFMA.FTZ R14, R33, R14, 1 ;  /* 0x3f800000210e7423 */ /* 0x000fe2000001000e */
[----:B--2---:R0:W-:Y:S01]  /*0a70*/  STS.64 [R23.X8], R42 ;  /* 0x0000002a17007388 */ /* 0x0041e20000008a00 */
[----:B------:R-:W-:-:S06]  /*0a80*/  NOP ;  /* 0x0000000000007918 */ /* 0x000fcc0000000000 */
[----:B------:R-:W1:Y:S01]  /*0a90*/  LDS.64 R36, [R23.X8] ;  /* 0x0000000017247984 */ /* 0x000e620000008a00 */
[----:B0-----:R-:W-:Y:S02]  /*0aa0*/  FADD.FTZ R42, R45, 1 ;  /* 0x3f8000002d2a7421 */ /* 0x001fe40000010000 */
[----:B------:R-:W-:Y:S01]  /*0ab0*/  FADD.FTZ R43, R46, 1 ;  /* 0x3f8000002e2b7421 */ /* 0x000fe20000010000 */
[----:B------:R-:W-:-:S03]  /*0ac0*/  SHF.R.U32.HI R46, RZ, 0x10, R15 ;  /* 0x00000010ff2e7819 */ /* 0x000fc6000001160f */
[----:B------:R-:W0:Y:S01]  /*0ad0*/  MUFU.RCP R42, R42 ;  /* 0x0000002a002a7308 */ /* 0x000e220000001000 */
[----:B------:R-:W-:-:S07]  /*0ae0*/  PRMT R46, RZ, 0x5410, R46 ;  /* 0x00005410ff2e7816 */ /* 0x000fce000000002e */
[----:B------:R-:W2:Y:S01]  /*0af0*/  MUFU.RCP R43, R43 ;  /* 0x0000002b002b7308 */ /* 0x000ea20000001000 */
[----:B0-----:R-:W-:-:S04]  /*0b00*/  FADD.FTZ R48, -R42, 1 ;  /* 0x3f8000002a307421 */ /* 0x001fc80000010100 */
[----:B------:R-:W-:Y:S02]  /*0b10*/  FFMA.FTZ R48, R39, R48, 1 ;  /* 0x3f80000027307423 */ /* 0x000fe40000010030 */
[----:B--2---:R-:W-:-:S04]  /*0b20*/  FADD.FTZ R49, -R43, 1 ;  /* 0x3f8000002b317421 */ /* 0x004fc80000010100 */
[C---:B------:R-:W-:Y:S01]  /*0b30*/  FFMA.FTZ R49, R38.reuse, R49, 1 ;  /* 0x3f80000026317423 */ /* 0x040fe20000010031 */
[--C-:B-1----:R-:W-:Y:S01]  /*0b40*/  SHF.R.U32.HI R45, RZ, 0x10, R37.reuse ;  /* 0x00000010ff2d7819 */ /* 0x102fe20000011625 */
[----:B------:R-:W-:Y:S01]  /*0b50*/  FMUL.FTZ R38, R38, R43 ;  /* 0x0000002b26267220 */ /* 0x000fe20000410000 */
[----:B------:R-:W-:Y:S02]  /*0b60*/  PRMT R44, RZ, 0x5410, R37 ;  /* 0x00005410ff2c7816 */ /* 0x000fe40000000025 */
[----:B------:R-:W-:Y:S02]  /*0b70*/  PRMT R45, RZ, 0x5410, R45 ;  /* 0x00005410ff2d7816 */ /* 0x000fe4000000002d */
[----:B------:R-:W-:Y:S01]  /*0b80*/  SHF.R.U64 R51, R36, 0x10, R37 ;  /* 0x0000001024337819 */ /* 0x000fe20000001225 */
        /* <DEDUP_REMOVED lines=8> */
[----:B------:R-:W-:Y:S02]  /*0c10*/  FADD.FTZ R40, -R54, 1 ;  /* 0x3f80000036287421 */ /* 0x000fe40000010100 */
[----:B------:R-:W-:Y:S01]  /*0c20*/  FMUL.FTZ R15, R56, R51 ;  /* 0x00000033380f7220 */ /* 0x000fe20000410000 */
[----:B------:R-:W-:Y:S01]  /*0c30*/  F2F.BF16.F32 R48, R48 ;  /* 0x0000003000307304 */ /* 0x000fe20000202000 */
[----:B------:R-:W-:-:S02]  /*0c40*/  FFMA.FTZ R37, R35, R40, 1 ;  /* 0x3f80000023257423 */ /* 0x000fc40000010028 */
[----:B------:R-:W-:Y:S02]  /*0c50*/  FMUL.FTZ R36, R54, R15 ;  /* 0x0000000f36247220 */ /* 0x000fe40000410000 */
[----:B------:R-:W-:Y:S02]  /*0c60*/  FMUL.FTZ R15, R53, R50 ;  /* 0x00000032350f7220 */ /* 0x000fe40000410000 */
[----:B------:R-:W-:Y:S01]  /*0c70*/  FMUL.FTZ R55, R36, R37 ;  /* 0x0000002524377220 */ /* 0x000fe20000410000 */
[----:B------:R-:W0:Y:S01]  /*0c80*/  F2F.BF16.F32 R49, R49 ;  /* 0x0000003100317304 */ /* 0x000e220000202000 */
[----:B------:R-:W-:Y:S02]  /*0c90*/  FMUL.FTZ R15, R52, R15 ;  /* 0x0000000f340f7220 */ /* 0x000fe40000410000 */
[----:B------:R-:W-:-:S04]  /*0ca0*/  IMAD.WIDE.U32 R36, R19, c[0x0][0x2e8], R2 ;  /* 0x0000ba0013247a25 */ /* 0x000fc800078e0002 */
[----:B------:R-:W-:Y:S01]  /*0cb0*/  FMUL.FTZ R40, R15, R14 ;  /* 0x0000000e0f287220 */ /* 0x000fe20000410000 */
[----:B------:R-:W1:Y:S01]  /*0cc0*/  F2F.BF16.F32 R55, R55 ;  /* 0x0000003700377304 */ /* 0x000e620000202000 */
[----:B------:R-:W-:Y:S02]  /*0cd0*/  IMAD R14, R20, c[0x0][0x2e8], RZ ;  /* 0x0000ba00140e7a24 */ /* 0x000fe400078e02ff */
[----:B------:R-:W-:Y:S02]  /*0ce0*/  FMUL.FTZ R52, R33, R52 ;  /* 0x0000003421347220 */ /* 0x000fe40000410000 */
[----:B------:R-:W-:Y:S02]  /*0cf0*/  IMAD R59, R19, c[0x0][0x2ec], R14 ;  /* 0x0000bb00133b7a24 */ /* 0x000fe400078e020e */
[----:B------:R-:W-:Y:S01]  /*0d00*/  FMUL.FTZ R33, R53, R52 ;  /* 0x0000003435217220 */ /* 0x000fe20000410000 */
[----:B------:R-:W2:Y:S01]  /*0d10*/  F2F.BF16.F32 R57, R40 ;  /* 0x0000002800397304 */ /* 0x000ea20000202000 */
[----:B0-----:R-:W-:Y:S01]  /*0d20*/  PRMT R49, R48, 0x5410, R49 ;  /* 0x0000541030317816 */ /* 0x001fe20000000031 */
[----:B------:R-:W-:Y:S01]  /*0d30*/  FMUL.FTZ R54, R35, R54 ;  /* 0x0000003623367220 */ /* 0x000fe20000410000 */
[----:B------:R-:W-:Y:S01]  /*0d40*/  IADD3 R37, R37, R59, RZ ;  /* 0x0000003b25257210 */ /* 0x000fe20007ffe0ff */
[----:B------:R-:W-:-:S02]  /*0d50*/  IMAD R59, R17, c[0x0][0x2f0], RZ ;  /* 0x0000bc00113b7a24 */ /* 0x000fc400078e02ff */
[----:B------:R-:W-:Y:S02]  /*0d60*/  FMUL.FTZ R35, R56, R54 ;  /* 0x0000003638237220 */ /* 0x000fe40000410000 */
[----:B-1----:R-:W-:Y:S01]  /*0d70*/  IMAD.WIDE.U32 R14, R55, 0x10000, RZ ;  /* 0x00010000370e7825 */ /* 0x002fe200078e00ff */
[----:B------:R-:W-:-:S03]  /*0d80*/  MOV R55, c[0x0][0x16c] ;  /* 0x00005b0000377a02 */ /* 0x000fc60000000f00 */
[C---:B------:R-:W-:Y:S01]  /*0d90*/  IMAD R59, R0.reuse, c[0x0][0x2f4], R59 ;  /* 0x0000bd00003b7a24 */ /* 0x040fe200078e023b */
[----:B------:R-:W-:Y:S01]  /*0da0*/  LOP3.LUT R49, R49, R15, RZ, 0xfc, !PT ;  /* 0x0000000f31317212 */ /* 0x000fe200078efcff */
[----:B------:R-:W-:Y:S01]  /*0db0*/  IMAD.WIDE.U32 R36, R0, c[0x0][0x2f0], R36 ;  /* 0x0000bc0000247a25 */ /* 0x000fe200078e0024 */
[----:B------:R-:W-:Y:S01]  /*0dc0*/  BAR.SYNC.DEFER_BLOCKING 0x0 ;  /* 0x0000000000007b1d */ /* 0x000fe20000010000 */
[----:B--2---:R-:W-:Y:S02]  /*0dd0*/  LOP3.LUT R48, R14, R57, RZ, 0xfc, !PT ;  /* 0x000000390e307212 */ /* 0x004fe400078efcff */
[----:B------:R-:W-:Y:S01]  /*0de0*/  FMUL.FTZ R42, R39, R42 ;  /* 0x0000002a272a7220 */ /* 0x000fe20000410000 */
[----:B------:R-:W-:Y:S01]  /*0df0*/  IADD3 R37, R37, R59, RZ ;  /* 0x0000003b25257210 */ /* 0x000fe20007ffe0ff */
[----:B------:R-:W-:Y:S01]  /*0e00*/  FMUL.FTZ R39, R46, R38 ;  /* 0x000000262e277220 */ /* 0x000fe20000410000 */
[----:B------:R-:W-:Y:S02]  /*0e10*/  LEA R40, P0, R36, c[0x0][0x338], 0x1 ;  /* 0x0000ce0024287a11 */ /* 0x000fe400078008ff */
[----:B------:R-:W-:-:S02]  /*0e20*/  ISETP.GE.AND P1, PT, R55, 0x1, PT ;  /* 0x000000013700780c */ /* 0x000fc40003f26270 */
[----:B------:R-:W-:Y:S02]  /*0e30*/  LEA.HI.X R37, R36, c[0x0][0x33c], R37, 0x1, P0 ;  /* 0x0000cf0024257a11 */ /* 0x000fe400000f0c25 */
[----:B------:R-:W-:Y:S02]  /*0e40*/  IADD3 R40, P0, R40, R41, RZ ;  /* 0x0000002928287210 */ /* 0x000fe40007f1e0ff */
[--C-:B------:R-:W-:Y:S02]  /*0e50*/  SHF.R.U64 R36, R4, 0x10, R5.reuse ;  /* 0x0000001004247819 */ /* 0x100fe40000001205 */
[----:B------:R-:W-:Y:S01]  /*0e60*/  IADD3.X R41, R37, R34, RZ, P0, !PT ;  /* 0x0000002225297210 */ /* 0x000fe200007fe4ff */
[----:B------:R-:W-:Y:S01]  /*0e70*/  FMUL.FTZ R37, R47, R42 ;  /* 0x0000002a2f257220 */ /* 0x000fe20000410000 */
[----:B------:R-:W-:Y:S02]  /*0e80*/  SHF.R.U32.HI R34, RZ, 0x10, R5 ;  /* 0x00000010ff227819 */ /* 0x000fe40000011605 */
[----:B------:R-:W-:-:S02]  /*0e90*/  ISETP.NE.U32.AND P0, PT, RZ, c[0x0][0x270], PT ;  /* 0x00009c00ff007a0c */ /* 0x000fc40003f05070 */
[----:B------:R-:W-:Y:S01]  /*0ea0*/  PRMT R36, R36, 0x5410, R34 ;  /* 0x0000541024247816 */ /* 0x000fe20000000022 */
[----:B------:R-:W-:Y:S01]  /*0eb0*/  STS.64 [R23.X8], R48 ;  /* 0x0000003017007388 */ /* 0x000fe20000008a00 */
[----:B------:R-:W-:-:S06]  /*0ec0*/  NOP ;  /* 0x0000000000007918 */ /* 0x000fcc0000000000 */
[----:B------:R-:W0:Y:S01]  /*0ed0*/  LDS.64 R14, [R23.X8] ;  /* 0x00000000170e7984 */ /* 0x000e220000008a00 */
[----:B------:R-:W-:Y:S02]  /*0ee0*/  PRMT R34, RZ, 0x5410, R4 ;  /* 0x00005410ff227816 */ /* 0x000fe40000000004 */
[----:B------:R-:W-:-:S03]  /*0ef0*/  ISETP.NE.AND.EX P0, PT, RZ, c[0x0][0x274], PT, P0 ;  /* 0x00009d00ff007a0c */ /* 0x000fc60003f05300 */
[----:B------:R-:W-:Y:S01]  /*0f00*/  FFMA.FTZ R34, R33, R34, R32 ;  /* 0x0000002221227223 */ /* 0x000fe20000010020 */
[----:B------:R-:W-:-:S05]  /*0f10*/  PRMT R32, RZ, 0x5410, R36 ;  /* 0x00005410ff207816 */ /* 0x000fca0000000024 */
[----:B------:R-:W-:Y:S01]  /*0f20*/  FFMA.FTZ R32, R35, R32, R34 ;  /* 0x0000002023207223 */ /* 0x000fe20000010022 */
[----:B------:R-:W-:-:S05]  /*0f30*/  PRMT R34, RZ, 0x5410, R5 ;  /* 0x00005410ff227816 */ /* 0x000fca0000000005 */
[----:B------:R-:W-:Y:S01]  /*0f40*/  FFMA.FTZ R32, R37, R34, R32 ;  /* 0x0000002225207223 */ /* 0x000fe20000010020 */
[----:B------:R-:W-:-:S05]  /*0f50*/  PRMT R34, RZ, 0x7610, R36 ;  /* 0x00007610ff227816 */ /* 0x000fca0000000024 */
[----:B------:R-:W-:Y:S01]  /*0f60*/  FFMA.FTZ R32, R39, R34, R32 ;  /* 0x0000002227207223 */ /* 0x000fe20000010020 */
[----:B0-----:R0:W-:Y:S01]  /*0f70*/  STG.E.64 [R40.64], R14 ;  /* 0x0000000e28007986 */ /* 0x0011e2000c101b06 */
[----:B------:R-:W-:Y:S05]  /*0f80*/  @!P0 BRA `(.L_x_8420) ;  /* 0x000001d000008947 */ /* 0x000fea0003800000 */
[----:B------:R-:W-:Y:S01]  /*0f90*/  FMUL.FTZ R44, R42, R44 ;  /* 0x0000002c2a2c7220 */ /* 0x000fe20000410000 */
[----:B------:R-:W-:Y:S01]  /*0fa0*/  BAR.SYNC.DEFER_BLOCKING 0x0 ;  /* 0x0000000000007b1d */ /* 0x000fe20000010000 */
[----:B------:R-:W-:Y:S02]  /*0fb0*/  FMUL.FTZ R51, R54, R51 ;  /* 0x0000003336337220 */ /* 0x000fe40000410000 */
[----:B------:R-:W-:Y:S02]  /*0fc0*/  FMUL.FTZ R38, R38, R45 ;  /* 0x0000002d26267220 */ /* 0x000fe40000410000 */
[----:B------:R-:W-:Y:S01]  /*0fd0*/  FMUL.FTZ R50, R52, R50 ;  /* 0x0000003234327220 */ /* 0x000fe20000410000 */
[----:B0-----:R-:W0:Y:S01]  /*0fe0*/  F2F.BF16.F32 R14, R51 ;  /* 0x00000033000e7304 */ /* 0x001e220000202000 */
[----:B------:R-:W-:-:S02]  /*0ff0*/  IMAD R34, R20, c[0x0][0x210], RZ ;  /* 0x0000840014227a24 */ /* 0x000fc400078e02ff */
[----:B------:R-:W-:Y:S02]  /*1000*/  IMAD R47, R17, c[0x0][0x218], RZ ;  /* 0x00008600112f7a24 */ /* 0x000fe400078e02ff */
[----:B------:R-:W-:Y:S02]  /*1010*/  IMAD R45, R19, c[0x0][0x214], R34 ;  /* 0x00008500132d7a24 */ /* 0x000fe400078e0222 */
[----:B------:R-:W-:Y:S01]  /*1020*/  IMAD R47, R0, c[0x0][0x21c], R47 ;  /* 0x00008700002f7a24 */ /* 0x000fe200078e022f */
[----:B------:R-:W-:Y:S08]  /*1030*/  F2F.BF16.F32 R44, R44 ;  /* 0x0000002c002c7304 */ /* 0x000ff00000202000 */
[----:B------:R-:W1:Y:S01]  /*1040*/  F2F.BF16.F32 R43, R38 ;  /* 0x00000026002b7304 */ /* 0x000e620000202000 */
[----:B0-----:R-:W-:-:S07]  /*1050*/  IMAD.WIDE.U32 R14, R14, 0x10000, RZ ;  /* 0x000100000e0e7825 */ /* 0x001fce00078e00ff */
[----:B------:R-:W0:Y:S01]  /*1060*/  F2F.BF16.F32 R41, R50 ;  /* 0x0000003200297304 */ /* 0x000e220000202000 */
[----:B-1----:R-:W-:-:S04]  /*1070*/  PRMT R43, R44, 0x5410, R43 ;  /* 0x000054102c2b7816 */ /* 0x002fc8000000002b */
[----:B------:R-:W-:Y:S02]  /*1080*/  LOP3.LUT R43, R43, R15, RZ, 0xfc, !PT ;  /* 0x0000000f2b2b7212 */ /* 0x000fe400078efcff */
[----:B0-----:R-:W-:Y:S01]  /*1090*/  LOP3.LUT R42, R14, R41, RZ, 0xfc, !PT ;  /* 0x000000290e2a7212 */ /* 0x001fe200078efcff */
[----:B------:R-:W-:-:S04]  /*10a0*/  IMAD.WIDE.U32 R40, R19, c[0x0][0x210], R2 ;  /* 0x0000840013287a25 */ /* 0x000fc800078e0002 */
[----:B------:R0:W-:Y:S01]  /*10b0*/  STS.64 [R23.X8], R42 ;  /* 0x0000002a17007388 */ /* 0x0001e20000008a00 */
[----:B------:R-:W-:-:S06]  /*10c0*/  NOP ;  /* 0x0000000000007918 */ /* 0x000fcc0000000000 */
[----:B------:R-:W1:Y:S01]  /*10d0*/  LDS.64 R14, [R23.X8] ;  /* 0x00000000170e7984 */ /* 0x000e620000008a00 */
[----:B------:R-:W-:-:S05]  /*10e0*/  IADD3 R41, R41, R45, RZ ;  /* 0x0000002d29297210 */ /* 0x000fca0007ffe0ff */
[----:B------:R-:W-:-:S05]  /*10f0*/  IMAD.WIDE.U32 R40, R0, c[0x0][0x218], R40 ;  /* 0x0000860000287a25 */ /* 0x000fca00078e0028 */
[----:B0-----:R-:W-:Y:S02]  /*1100*/  IADD3 R43, R41, R47, RZ ;  /* 0x0000002f292b7210 */ /* 0x001fe40007ffe0ff */
[----:B------:R-:W-:-:S04]  /*1110*/  LEA R41, P0, R40, c[0x0][0x270], 0x1 ;  /* 0x00009c0028297a11 */ /* 0x000fc800078008ff */
[----:B------:R-:W-:Y:S02]  /*1120*/  LEA.HI.X R34, R40, c[0x0][0x274], R43, 0x1, P0 ;  /* 0x00009d0028227a11 */ /* 0x000fe400000f0c2b */
[----:B------:R-:W-:-:S04]  /*1130*/  LEA R40, P0, R22, R41, 0x3 ;  /* 0x0000002916287211 */ /* 0x000fc800078018ff */
[----:B------:R-:W-:-:S05]  /*1140*/  LEA.HI.X R41, R22, R34, R31, 0x3, P0 ;  /* 0x0000002216297211 */ /* 0x000fca00000f1c1f */
[----:B-1----:R0:W-:Y:S04]  /*1150*/  STG.E.64 [R40.64], R14 ;  /* 0x0000000e28007986 */ /* 0x0021e8000c101b06 */
.L_x_8420:
[--C-:B------:R-:W-:Y:S01]  /*1160*/  SHF.R.U64 R47, R12, 0x10, R13.reuse ;  /* 0x000000100c2f7819 */ /* 0x100fe2000000120d */
[----:B------:R-:W-:Y:S01]  /*1170*/  BAR.SYNC.DEFER_BLOCKING 0x0 ;  /* 0x0000000000007b1d */ /* 0x000fe20000010000 */
[----:B------:R-:W-:Y:S01]  /*1180*/  PRMT R49, RZ, 0x5410, R12 ;  /* 0x00005410ff317816 */ /* 0x000fe2000000000c */
[----:B------:R-:W-:Y:S01]  /*1190*/  HFMA2.MMA R58, -RZ, RZ, 0, 0 ;  /* 0x00000000ff3a7435 */ /* 0x000fe200000001ff */
[--C-:B------:R-:W-:Y:S01]  /*11a0*/  SHF.R.U32.HI R12, RZ, 0x10, R13.reuse ;  /* 0x00000010ff0c7819 */ /* 0x100fe2000001160d */
[----:B------:R-:W-:Y:S01]  /*11b0*/  IMAD.MOV.U32 R52, RZ, RZ, RZ ;  /* 0x000000ffff347224 */ /* 0x000fe200078e00ff */
[----:B------:R-:W-:Y:S01]  /*11c0*/  PRMT R13, RZ, 0x5410, R13 ;  /* 0x00005410ff0d7816 */ /* 0x000fe2000000000d */
[----:B------:R-:W-:Y:S01]  /*11d0*/  CS2R R50, SRZ ;  /* 0x0000000000327805 */ /* 0x000fe2000001ff00 */
[----:B------:R-:W-:Y:S01]  /*11e0*/  PRMT R47, RZ, 0x5410, R47 ;  /* 0x00005410ff2f7816 */ /* 0x000fe2000000002f */
[--C-:B-----5:R-:W-:Y:S02]  /*11f0*/  FADD.FTZ R49, R49, R18.reuse ;  /* 0x0000001231317221 */ /* 0x120fe40000010000 */
[----:B------:R-:W-:Y:S01]  /*1200*/  FADD.FTZ R48, R13, R18 ;  /* 0x000000120d307221 */ /* 0x000fe20000010000 */
[----:B------:R-:W-:Y:S01]  /*1210*/  PRMT R13, RZ, 0x5410, R12 ;  /* 0x00005410ff0d7816 */ /* 0x000fe2000000000c */
[----:B------:R-:W-:-:S02]  /*1220*/  FADD.FTZ R47, R47, R18 ;  /* 0x000000122f2f7221 */ /* 0x000fc40000010000 */
[-C--:B------:R-:W-:Y:S02]  /*1230*/  FMUL.FTZ R45, R33, R16.reuse ;  /* 0x00000010212d7220 */ /* 0x080fe40000410000 */
[----:B------:R-:W-:Y:S02]  /*1240*/  FADD.FTZ R46, R13, R18 ;  /* 0x000000120d2e7221 */ /* 0x000fe40000010000 */
        /* <DEDUP_REMOVED lines=8> */
[C---:B------:R-:W-:Y:S01]  /*12d0*/  IMAD.WIDE.U32 R54, R0.reuse, c[0x0][0x180], RZ ;  /* 0x0000600000367a25 */ /* 0x040fe200078e00ff */
[----:B------:R-:W-:Y:S01]  /*12e0*/  MOV R80, RZ ;  /* 0x000000ff00507202 */ /* 0x000fe20000000f00 */
[----:B------:R-:W-:Y:S01]  /*12f0*/  UMOV UR4, URZ ;  /* 0x0000003f00047c82 */ /* 0x000fe20008000000 */
[----:B------:R-:W-:Y:S01]  /*1300*/  MOV R58, RZ ;  /* 0x000000ff003a7202 */ /* 0x000fe20000000f00 */
[----:B------:R-:W-:Y:S01]  /*1310*/  IMAD R57, R0, c[0x0][0x184], R13 ;  /* 0x0000610000397a24 */ /* 0x000fe200078e020d */
[----:B------:R-:W-:Y:S01]  /*1320*/  LEA R38, P0, R54, c[0x0][0x220], 0x2 ;  /* 0x0000880036267a11 */ /* 0x000fe200078010ff */
[----:B------:R-:W-:-:S02]  /*1330*/  IMAD R53, R17, c[0x0][0x198], RZ ;  /* 0x0000660011357a24 */ /* 0x000fc400078e02ff */
[----:B0-----:R-:W-:Y:S01]  /*1340*/  IMAD.WIDE.U32 R14, R0, c[0x0][0x1b8], RZ ;  /* 0x00006e00000e7a25 */ /* 0x001fe200078e00ff */
[----:B------:R-:W-:-:S03]  /*1350*/  IADD3 R57, R55, R57, RZ ;  /* 0x0000003937397210 */ /* 0x000fc60007ffe0ff */
[----:B------:R-:W-:Y:S01]  /*1360*/  IMAD R59, R0, c[0x0][0x1bc], R59 ;  /* 0x00006f00003b7a24 */ /* 0x000fe200078e023b */
[----:B------:R-:W-:Y:S01]  /*1370*/  LEA R34, P2, R14, c[0x0][0x230], 0x2 ;  /* 0x00008c000e227a11 */ /* 0x000fe200078410ff */
[----:B------:R-:W-:Y:S01]  /*1380*/  IMAD R13, R12, c[0x0][0x16c], RZ ;  /* 0x00005b000c0d7a24 */ /* 0x000fe200078e02ff */
[----:B------:R-:W-:Y:S01]  /*1390*/  LEA.HI R12, R56, R56, RZ, 0x1 ;  /* 0x00000038380c7211 */ /* 0x000fe200078f08ff */
[----:B------:R-:W-:Y:S01]  /*13a0*/  IMAD.WIDE.U32 R40, R0, c[0x0][0x198], RZ ;  /* 0x0000660000287a25 */ /* 0x000fe200078e00ff */
[----:B------:R-:W-:Y:S02]  /*13b0*/  IADD3 R55, R15, R59, RZ ;  /* 0x0000003b0f377210 */ /* 0x000fe40007ffe0ff */
[----:B------:R-:W-:Y:S01]  /*13c0*/  LOP3.LUT R15, R12, 0xfffffe, RZ, 0xc0, !PT ;  /* 0x00fffffe0c0f7812 */ /* 0x000fe200078ec0ff */
[----:B------:R-:W-:Y:S01]  /*13d0*/  IMAD R53, R0, c[0x0][0x19c], R53 ;  /* 0x0000670000357a24 */ /* 0x000fe200078e0235 */
[----:B------:R-:W-:Y:S01]  /*13e0*/  LEA R36, P1, R40, c[0x0][0x228], 0x2 ;  /* 0x00008a0028247a11 */ /* 0x000fe200078210ff */
[----:B------:R-:W-:Y:S01]  /*13f0*/  IMAD.WIDE R12, R13, 0x8, R10 ;  /* 0x000000080d0c7825 */ /* 0x000fe200078e020a */
[----:B------:R-:W-:-:S02]  /*1400*/  IADD3 R15, R56, -R15, RZ ;  /* 0x8000000f380f7210 */ /* 0x000fc40007ffe0ff */
[----:B------:R-:W-:Y:S02]  /*1410*/  IADD3 R53, R41, R53, RZ ;  /* 0x0000003529357210 */ /* 0x000fe40007ffe0ff */
[----:B------:R-:W-:Y:S02]  /*1420*/  LEA.HI.X R41, R54, c[0x0][0x224], R57, 0x2, P0 ;  /* 0x0000890036297a11 */ /* 0x000fe400000f1439 */
[----:B------:R-:W-:Y:S02]  /*1430*/  LEA.HI.X R53, R40, c[0x0][0x22c], R53, 0x2, P1 ;  /* 0x00008b0028357a11 */ /* 0x000fe400008f1435 */
[----:B------:R-:W-:Y:S02]  /*1440*/  LEA.HI.X R55, R14, c[0x0][0x234], R55, 0x2, P2 ;  /* 0x00008d000e377a11 */ /* 0x000fe400010f1437 */
[----:B------:R-:W-:Y:S02]  /*1450*/  MOV R40, R12 ;  /* 0x0000000c00287202 */ /* 0x000fe40000000f00 */
[----:B------:R-:W-:-:S02]  /*1460*/  MOV R57, R13 ;  /* 0x0000000d00397202 */ /* 0x000fc40000000f00 */
[----:B------:R-:W-:Y:S02]  /*1470*/  MOV R56, RZ ;  /* 0x000000ff00387202 */ /* 0x000fe40000000f00 */
[----:B------:R-:W-:Y:S02]  /*1480*/  SHF.L.U32 R54, R15, 0x8, RZ ;  /* 0x000000080f367819 */ /* 0x000fe400000006ff */
.L_x_8426:
[----:B------:R-:W-:Y:S01]  /*1490*/  MOV R12, R38 ;  /* 0x00000026000c7202 */ /* 0x000fe20000000f00 */
[----:B------:R-:W-:-:S05]  /*14a0*/  IMAD.MOV.U32 R13, RZ, RZ, R41 ;  /* 0x000000ffff0d7224 */ /* 0x000fca00078e0029 */
        /* <DEDUP_REMOVED lines=14> */
[--C-:B------:R-:W-:Y:S02]  /*1590*/  SHF.R.U64 R64, R4, 0x10, R5.reuse ;  /* 0x0000001004407819 */ /* 0x100fe40000001205 */
[----:B------:R-:W-:Y:S01]  /*15a0*/  PRMT R63, RZ, 0x5410, R5 ;  /* 0x00005410ff3f7816 */ /* 0x000fe20000000005 */
[----:B------:R-:W-:Y:S08]  /*15b0*/  BSSY B0, `(.L_x_8422) ;  /* 0x0000026000007945 */ /* 0x000ff00003800000 */
[----:B0-----:R-:W-:-:S02]  /*15c0*/  @P0 MOV R12, R40 ;  /* 0x00000028000c0202 */ /* 0x001fc40000000f00 */
        /* <DEDUP_REMOVED lines=12> */
[----:B------:R-:W-:Y:S01]  /*1690*/  SHF.R.U32.HI R15, RZ, 0x10, R5 ;  /* 0x00000010ff0f7819 */ /* 0x000fe20000011605 */
[----:B------:R3:W5:Y:S05]  /*16a0*/  @P0 LDG.E R68, [R12.64+0x4] ;  /* 0x000004060c440981 */ /* 0x00076a000c1e1900 */
[----:B------:R-:W1:Y:S01]  /*16b0*/  MUFU.EX2 R70, R70 ;  /* 0x0000004600467308 */ /* 0x000e620000000800 */
[----:B------:R-:W-:-:S07]  /*16c0*/  PRMT R60, RZ, 0x5410, R4 ;  /* 0x00005410ff3c7816 */ /* 0x000fce0000000004 */
[----:B------:R-:W1:Y:S01]  /*16d0*/  MUFU.EX2 R72, R72 ;  /* 0x0000004800487308 */ /* 0x000e620000000800 */
[----:B0-----:R-:W-:Y:S01]  /*16e0*/  PRMT R62, RZ, 0x5410, R64 ;  /* 0x00005410ff3e7816 */ /* 0x001fe20000000040 */
[-C--:B------:R-:W-:Y:S01]  /*16f0*/  FMUL.FTZ R76, R37, R14.reuse ;  /* 0x0000000e254c7220 */ /* 0x080fe20000410000 */
[----:B------:R-:W-:Y:S01]  /*1700*/  PRMT R61, RZ, 0x5410, R15 ;  /* 0x00005410ff3d7816 */ /* 0x000fe2000000000f */
[----:B------:R-:W-:Y:S02]  /*1710*/  FMUL.FTZ R77, R39, R14 ;  /* 0x0000000e274d7220 */ /* 0x000fe40000410000 */
[----:B------:R-:W-:Y:S02]  /*1720*/  FMUL.FTZ R74, R49, R60 ;  /* 0x0000003c314a7220 */ /* 0x000fe40000410000 */
[----:B---3--:R-:W-:Y:S02]  /*1730*/  FMUL.FTZ R13, R48, R63 ;  /* 0x0000003f300d7220 */ /* 0x008fe40000410000 */
[----:B------:R-:W-:-:S02]  /*1740*/  FMUL.FTZ R73, R47, R62 ;  /* 0x0000003e2f497220 */ /* 0x000fc40000410000 */
[----:B------:R-:W-:Y:S02]  /*1750*/  FMUL.FTZ R12, R46, R61 ;  /* 0x0000003d2e0c7220 */ /* 0x000fe40000410000 */
[-C--:B------:R-:W-:Y:S02]  /*1760*/  FMUL.FTZ R71, R33, R14.reuse ;  /* 0x0000000e21477220 */ /* 0x080fe40000410000 */
[----:B------:R-:W-:Y:S02]  /*1770*/  FMUL.FTZ R75, R35, R14 ;  /* 0x0000000e234b7220 */ /* 0x000fe40000410000 */
[----:B----4-:R-:W-:Y:S01]  /*1780*/  FFMA.FTZ R64, R69, R77, R76 ;  /* 0x0000004d45407223 */ /* 0x010fe2000001004c */
[----:B------:R-:W-:Y:S05]  /*1790*/  @P2 BRA `(.L_x_8423) ;  /* 0x0000007000002947 */ /* 0x000fea0003800000 */
[----:B-1----:R-:W-:Y:S02]  /*17a0*/  ISETP.NE.AND P0, PT, R30, c[0x0][0x174], PT ;  /* 0x00005d001e007a0c */ /* 0x002fe40003f05270 */
[----:B--2---:R-:W-:-:S11]  /*17b0*/  MOV R78, 0x3f800000 ;  /* 0x3f800000004e7802 */ /* 0x004fd60000000f00 */
[----:B------:R-:W-:-:S04]  /*17c0*/  @P0 LEA.HI R14, R30, R30, RZ, 0x1 ;  /* 0x0000001e1e0e0211 */ /* 0x000fc800078f08ff */
[----:B------:R-:W-:-:S04]  /*17d0*/  @P0 LOP3.LUT R15, R14, 0x3ffffe, RZ, 0xc0, !PT ;  /* 0x003ffffe0e0f0812 */ /* 0x000fc800078ec0ff */
[----:B------:R-:W-:-:S04]  /*17e0*/  @P0 IADD3 R15, -R15, R30, RZ ;  /* 0x0000001e0f0f0210 */ /* 0x000fc80007ffe1ff */
[----:B------:R-:W-:-:S05]  /*17f0*/  @P0 LEA R15, R15, R56, 0xa ;  /* 0x000000380f0f0211 */ /* 0x000fca00078e50ff */
[----:B------:R0:W1:Y:S02]  /*1800*/  @P0 LDS R78, [R15+0x348] ;  /* 0x000348000f4e0984 */ /* 0x0000640000000800 */
.L_x_8423:
[----:B-1----:R-:W-:Y:S05]  /*1810*/  BSYNC B0 ;  /* 0x0000000000007941 */ /* 0x002fea0003800000 */
.L_x_8422:
[----:B--2---:R-:W-:Y:S01]  /*1820*/  FMUL.FTZ R65, R69, R78 ;  /* 0x0000004e45417220 */ /* 0x004fe20000410000 */
[----:B------:R-:W-:Y:S01]  /*1830*/  ISETP.NE.AND P3, PT, R66, 0x1f, PT ;  /* 0x0000001f4200780c */ /* 0x000fe20003f65270 */
[----:B------:R-:W-:Y:S01]  /*1840*/  FFMA.FTZ R14, R70, R74, R73 ;  /* 0x0000004a460e7223 */ /* 0x000fe20000010049 */
[----:B------:R-:W-:Y:S01]  /*1850*/  ISETP.GE.AND P0, PT, R23, 0x1, PT ;  /* 0x000000011700780c */ /* 0x000fe20003f06270 */
[----:B------:R-:W-:Y:S01]  /*1860*/  FFMA.FTZ R64, R72, R64, R75 ;  /* 0x0000004048407223 */ /* 0x000fe2000001004b */
[----:B------:R-:W-:Y:S01]  /*1870*/  ISETP.GE.U32.AND P4, PT, R66, 0x18, PT ;  /* 0x000000184200780c */ /* 0x000fe20003f86070 */
[----:B0-----:R-:W-:Y:S01]  /*1880*/  FMUL.FTZ R15, R67, R70 ;  /* 0x00000046430f7220 */ /* 0x001fe20000410000 */
[----:B------:R-:W-:Y:S01]  /*1890*/  BSSY B0, `(.L_x_8424) ;  /* 0x000009b000007945 */ /* 0x000fe20003800000 */
[C---:B------:R-:W-:Y:S02]  /*18a0*/  FMUL.FTZ R79, R72.reuse, R65 ;  /* 0x00000041484f7220 */ /* 0x040fe40000410000 */
[----:B------:R-:W-:-:S02]  /*18b0*/  FFMA.FTZ R82, R72, R14, R13 ;  /* 0x0000000e48527223 */ /* 0x000fc4000001000d */
[----:B------:R-:W-:Y:S02]  /*18c0*/  FFMA.FTZ R65, R70, R64, R71 ;  /* 0x0000004046417223 */ /* 0x000fe40000010047 */
        /* <DEDUP_REMOVED lines=58> */
[----:B------:R-:W-:Y:S01]  /*1c70*/  SHFL.IDX PT, R83, R15, RZ, 0x1f ;  /* 0x00001fff0f537589 */ /* 0x000fe200000e0000 */
[----:B------:R-:W-:-:S03]  /*1c80*/  ISETP.GT.AND P0, PT, R23, 0x1e, PT ;  /* 0x0000001e1700780c */ /* 0x000fc60003f04270 */
[----:B------:R-:W0:Y:S04]  /*1c90*/  SHFL.DOWN PT, R84, R64, 0x1, 0x1f ;  /* 0x08201f0040547f89 */ /* 0x000e2800000e0000 */
[----:B-----5:R-:W-:Y:S04]  /*1ca0*/  SHFL.IDX PT, R81, R68, RZ, 0x1f ;  /* 0x00001fff44517589 */ /* 0x020fe800000e0000 */
[----:B------:R-:W-:Y:S04]  /*1cb0*/  SHFL.UP PT, R82, R82, 0x1, RZ ;  /* 0x0420000052527989 */ /* 0x000fe800000e00ff */
[----:B------:R-:W1:Y:S04]  /*1cc0*/  SHFL.UP PT, R79, R79, 0x1, RZ ;  /* 0x042000004f4f7989 */ /* 0x000e6800000e00ff */
        /* <DEDUP_REMOVED lines=11> */
[C---:B------:R-:W-:Y:S02]  /*1d80*/  FFMA.FTZ R73, R70.reuse, R84, R73 ;  /* 0x0000005446497223 */ /* 0x040fe40000010049 */
[----:B------:R-:W-:Y:S02]  /*1d90*/  FFMA.FTZ R70, R70, R74, R71 ;  /* 0x0000004a46467223 */ /* 0x000fe40000010047 */
[----:B------:R-:W-:Y:S02]  /*1da0*/  FFMA.FTZ R13, R72, R73, R13 ;  /* 0x00000049480d7223 */ /* 0x000fe4000001000d */
[C---:B------:R-:W-:Y:S02]  /*1db0*/  FFMA.FTZ R67, -R49.reuse, R60, R84 ;  /* 0x0000003c31437223 */ /* 0x040fe40000010154 */
[----:B------:R-:W-:Y:S02]  /*1dc0*/  FMUL.FTZ R68, R49, R70 ;  /* 0x0000004631447220 */ /* 0x000fe40000410000 */
[----:B------:R-:W-:-:S02]  /*1dd0*/  FFMA.FTZ R82, R33, R84, RZ ;  /* 0x0000005421527223 */ /* 0x000fc400000100ff */
        /* <DEDUP_REMOVED lines=9> */
[----:B------:R-:W-:Y:S02]  /*1e70*/  FFMA.FTZ R73, -R46, R61, R79 ;  /* 0x0000003d2e497223 */ /* 0x000fe4000001014f */
[----:B------:R-:W-:Y:S02]  /*1e80*/  FFMA.FTZ R12, R75, R71, R12 ;  /* 0x000000474b0c7223 */ /* 0x000fe4000001000c */
[----:B------:R-:W-:-:S02]  /*1e90*/  FFMA.FTZ R13, R39, R79, R82 ;  /* 0x0000004f270d7223 */ /* 0x000fc40000010052 */
[----:B------:R-:W-:Y:S02]  /*1ea0*/  FFMA.FTZ R12, R77, R73, R12 ;  /* 0x000000494d0c7223 */ /* 0x000fe4000001000c */
[C---:B--2---:R-:W-:Y:S01]  /*1eb0*/  FFMA.FTZ R15, R64.reuse, R15, R65 ;  /* 0x0000000f400f7223 */ /* 0x044fe20000010041 */
[----:B------:R-:W0:Y:S01]  /*1ec0*/  SHFL.DOWN PT, R82, R13, 0x1, 0x1f ;  /* 0x08201f000d527f89 */ /* 0x000e2200000e0000 */
[----:B------:R-:W-:Y:S02]  /*1ed0*/  FMUL.FTZ R14, R64, R14 ;  /* 0x0000000e400e7220 */ /* 0x000fe40000410000 */
[C---:B------:R-:W-:Y:S01]  /*1ee0*/  FMUL.FTZ R64, R59.reuse, R76 ;  /* 0x0000004c3b407220 */ /* 0x040fe20000410000 */
[----:B------:R-:W1:Y:S01]  /*1ef0*/  SHFL.DOWN PT, R79, R12, 0x1, 0x1f ;  /* 0x08201f000c4f7f89 */ /* 0x000e6200000e0000 */
[----:B------:R-:W-:Y:S02]  /*1f00*/  FMUL.FTZ R84, R59, R78 ;  /* 0x0000004e3b547220 */ /* 0x000fe40000410000 */
[----:B------:R-:W-:Y:S01]  /*1f10*/  FMUL.FTZ R71, R71, R64 ;  /* 0x0000004047477220 */ /* 0x000fe20000410000 */
[----:B------:R-:W-:Y:S01]  /*1f20*/  @!P2 STS.64 [UR4+0xbc8], R14 ;  /* 0x000bc80eff00a988 */ /* 0x000fe20008000a04 */
        /* <DEDUP_REMOVED lines=16> */
[----:B------:R-:W-:-:S07]  /*2030*/  FADD.FTZ R50, R67, R50 ;  /* 0x0000003243327221 */ /* 0x000fce0000010000 */
        /* <DEDUP_REMOVED lines=17> */
[----:B-1----:R-:W-:Y:S02]  /*2150*/  @!P0 FADD.FTZ R12, R12, R79 ;  /* 0x0000004f0c0c8221 */ /* 0x002fe40000010000 */
[----:B------:R-:W-:-:S03]  /*2160*/  FMUL.FTZ R69, R69, R82 ;  /* 0x0000005245457220 */ /* 0x000fc60000410000 */
[----:B------:R0:W-:Y:S01]  /*2170*/  @!P1 STS.64 [0x118], R12 ;  /* 0x0001180cff009388 */ /* 0x0001e20000000a00 */
        /* <DEDUP_REMOVED lines=12> */
.L_x_8425:
[----:B0-----:R-:W-:Y:S05]  /*2240*/  BSYNC B0 ;  /* 0x0000000000007941 */ /* 0x001fea0003800000 */
.L_x_8424:
        /* <DEDUP_REMOVED lines=20> */
.L_x_8421:
[----:B------:R-:W1:Y:S01]  /*2390*/  F2F.BF16.F32 R4, R43 ;  /* 0x0000002b00047304 */ /* 0x000e620000202000 */
[----:B------:R-:W-:Y:S01]  /*23a0*/  BAR.SYNC.DEFER_BLOCKING 0x0 ;  /* 0x0000000000007b1d */ /* 0x000fe20000010000 */
[----:B------:R-:W-:Y:S01]  /*23b0*/  IMAD R12, R20, c[0x0][0x2d8], RZ ;  /* 0x0000b600140c7a24 */ /* 0x000fe200078e02ff */
[C---:B------:R-:W-:Y:S01]  /*23c0*/  SHF.L.U32 R38, R22.reuse, 0x3, RZ ;  /* 0x0000000316267819 */ /* 0x040fe200000006ff */
[----:B------:R-:W-:Y:S01]  /*23d0*/  IMAD R37, R17, c[0x0][0x2e0], RZ ;  /* 0x0000b80011257a24 */ /* 0x000fe200078e02ff */
[----:B------:R-:W-:Y:S01]  /*23e0*/  SHF.L.U64.HI R39, R22, 0x3, R31 ;  /* 0x0000000316277819 */ /* 0x000fe2000001021f */
[----:B------:R-:W-:Y:S01]  /*23f0*/  IMAD R33, R19, c[0x0][0x2dc], R12 ;  /* 0x0000b70013217a24 */ /* 0x000fe200078e020c */
[----:B------:R-:W-:Y:S01]  /*2400*/  ISETP.GT.AND P3, PT, R30, 0x1, PT ;  /* 0x000000011e00780c */ /* 0x000fe20003f64270 */
[----:B------:R-:W-:Y:S01]  /*2410*/  F2F.BF16.F32 R44, R44 ;  /* 0x0000002c002c7304 */ /* 0x000fe20000202000 */
[----:B------:R-:W-:Y:S01]  /*2420*/  IMAD R37, R0, c[0x0][0x2e4], R37 ;  /* 0x0000b90000257a24 */ /* 0x000fe200078e0225 */
[----:B------:R-:W-:-:S02]  /*2430*/  IADD3 R24, P1, R24, -0x100, RZ ;  /* 0xffffff0018187810 */ /* 0x000fc40007f3e0ff */
[----:B------:R-:W-:Y:S02]  /*2440*/  IADD3 R28, P2, R28, -0x100, RZ ;  /* 0xffffff001c1c7810 */ /* 0x000fe40007f5e0ff */
[----:B------:R-:W-:Y:S02]  /*2450*/  IADD3 R30, R30, -0x1, RZ ;  /* 0xffffffff1e1e7810 */ /* 0x000fe40007ffe0ff */
[----:B------:R-:W2:Y:S01]  /*2460*/  F2F.BF16.F32 R13, R42 ;  /* 0x0000002a000d7304 */ /* 0x000ea20000202000 */
[----:B-1----:R-:W-:Y:S01]  /*2470*/  IMAD.WIDE.U32 R4, R4, 0x10000, RZ ;  /* 0x0001000004047825 */ /* 0x002fe200078e00ff */
[----:B------:R-:W-:Y:S02]  /*2480*/  IADD3.X R25, R25, -0x1, RZ, P1, !PT ;  /* 0xffffffff19197810 */ /* 0x000fe40000ffe4ff */
[----:B------:R-:W-:-:S04]  /*2490*/  IADD3.X R29, R29, -0x1, RZ, P2, !PT ;  /* 0xffffffff1d1d7810 */ /* 0x000fc800017fe4ff */
[----:B------:R-:W1:Y:S01]  /*24a0*/  F2F.BF16.F32 R45, R45 ;  /* 0x0000002d002d7304 */ /* 0x000e620000202000 */
[----:B--2---:R-:W-:-:S07]  /*24b0*/  PRMT R13, R44, 0x5410, R13 ;  /* 0x000054102c0d7816 */ /* 0x004fce000000000d */
[----:B------:R-:W-:Y:S01]  /*24c0*/  F2F.BF16.F32 R35, R52 ;  /* 0x0000003400237304 */ /* 0x000fe20000202000 */
[----:B0-----:R-:W-:Y:S01]  /*24d0*/  LOP3.LUT R15, R13, R5, RZ, 0xfc, !PT ;  /* 0x000000050d0f7212 */ /* 0x001fe200078efcff */
[----:B------:R-:W-:Y:S01]  /*24e0*/  IMAD.WIDE.U32 R12, R19, c[0x0][0x2d8], R2 ;  /* 0x0000b600130c7a25 */ /* 0x000fe200078e0002 */
[----:B-1----:R-:W-:-:S05]  /*24f0*/  LOP3.LUT R14, R4, R45, RZ, 0xfc, !PT ;  /* 0x0000002d040e7212 */ /* 0x002fca00078efcff */
[----:B------:R-:W0:Y:S01]  /*2500*/  F2F.BF16.F32 R36, R58 ;  /* 0x0000003a00247304 */ /* 0x000e220000202000 */
[----:B------:R-:W-:Y:S01]  /*2510*/  IADD3 R13, R13, R33, RZ ;  /* 0x000000210d0d7210 */ /* 0x000fe20007ffe0ff */
[----:B------:R-:W-:Y:S01]  /*2520*/  IMAD.WIDE.U32 R2, R19, c[0x0][0x2f8], R2 ;  /* 0x0000be0013027a25 */ /* 0x000fe200078e0002 */
[----:B------:R1:W-:Y:S01]  /*2530*/  STS.64 [R23.X8], R14 ;  /* 0x0000000e17007388 */ /* 0x0003e20000008a00 */
[----:B------:R-:W-:-:S06]  /*2540*/  NOP ;  /* 0x0000000000007918 */ /* 0x000fcc0000000000 */
[----:B------:R-:W2:Y:S01]  /*2550*/  LDS.64 R4, [R23.X8] ;  /* 0x0000000017047984 */ /* 0x000ea20000008a00 */
[----:B------:R-:W3:Y:S01]  /*2560*/  F2F.BF16.F32 R34, R51 ;  /* 0x0000003300227304 */ /* 0x000ee20000202000 */
[----:B-1----:R-:W-:Y:S01]  /*2570*/  IMAD.WIDE.U32 R14, R0, c[0x0][0x2e0], R12 ;  /* 0x0000b800000e7a25 */ /* 0x002fe200078e000c */
[----:B0-----:R-:W-:-:S06]  /*2580*/  PRMT R35, R35, 0x5410, R36 ;  /* 0x0000541023237816 */ /* 0x001fcc0000000024 */
[----:B------:R-:W0:Y:S01]  /*2590*/  F2F.BF16.F32 R33, R50 ;  /* 0x0000003200217304 */ /* 0x000e220000202000 */
[----:B------:R-:W-:Y:S02]  /*25a0*/  IADD3 R37, R15, R37, RZ ;  /* 0x000000250f257210 */ /* 0x000fe40007ffe0ff */
[----:B------:R-:W-:-:S04]  /*25b0*/  LEA R15, P0, R14, c[0x0][0x330], 0x1 ;  /* 0x0000cc000e0f7a11 */ /* 0x000fc800078008ff */
[----:B------:R-:W-:Y:S01]  /*25c0*/  LEA.HI.X R36, R14, c[0x0][0x334], R37, 0x1, P0 ;  /* 0x0000cd000e247a11 */ /* 0x000fe200000f0c25 */
[----:B---3--:R-:W-:Y:S01]  /*25d0*/  IMAD.WIDE.U32 R12, R34, 0x10000, RZ ;  /* 0x00010000220c7825 */ /* 0x008fe200078e00ff */
[----:B------:R-:W-:-:S03]  /*25e0*/  IADD3 R14, P0, R15, R38, RZ ;  /* 0x000000260f0e7210 */ /* 0x000fc60007f1e0ff */
[----:B------:R-:W-:Y:S01]  /*25f0*/  IMAD R37, R17, c[0x0][0x300], RZ ;  /* 0x0000c00011257a24 */ /* 0x000fe200078e02ff */
[----:B------:R-:W-:Y:S01]  /*2600*/  IADD3.X R15, R36, R39, RZ, P0, !PT ;  /* 0x00000027240f7210 */ /* 0x000fe200007fe4ff */
[----:B------:R-:W-:Y:S01]  /*2610*/  IMAD R36, R20, c[0x0][0x2f8], RZ ;  /* 0x0000be0014247a24 */ /* 0x000fe200078e02ff */
[----:B------:R-:W-:Y:S01]  /*2620*/  LOP3.LUT R35, R35, R13, RZ, 0xfc, !PT ;  /* 0x0000000d23237212 */ /* 0x000fe200078efcff */
[----:B------:R-:W-:Y:S01]  /*2630*/  IMAD R37, R0, c[0x0][0x304], R37 ;  /* 0x0000c10000257a24 */ /* 0x000fe200078e0225 */
[----:B0-----:R-:W-:Y:S01]  /*2640*/  LOP3.LUT R34, R12, R33, RZ, 0xfc, !PT ;  /* 0x000000210c227212 */ /* 0x001fe200078efcff */
[----:B------:R-:W-:Y:S02]  /*2650*/  IMAD R33, R19, c[0x0][0x2fc], R36 ;  /* 0x0000bf0013217a24 */ /* 0x000fe400078e0224 */
[----:B------:R-:W-:Y:S02]  /*2660*/  FADD.FTZ R50, R21, R50 ;  /* 0x0000003215327221 */ /* 0x000fe40000010000 */
[----:B------:R-:W-:-:S02]  /*2670*/  IMAD.IADD R3, R3, 0x1, R33 ;  /* 0x0000000103037824 */ /* 0x000fc400078e0221 */
[----:B------:R-:W-:Y:S02]  /*2680*/  FADD.FTZ R51, R50, R51 ;  /* 0x0000003332337221 */ /* 0x000fe40000010000 */
[----:B------:R-:W-:-:S04]  /*2690*/  IMAD.WIDE.U32 R2, R0, c[0x0][0x300], R2 ;  /* 0x0000c00000027a25 */ /* 0x000fc800078e0002 */
[----:B------:R-:W-:Y:S01]  /*26a0*/  FADD.FTZ R51, R51, R52 ;  /* 0x0000003433337221 */ /* 0x000fe20000010000 */
[----:B--2---:R0:W-:Y:S03]  /*26b0*/  STG.E.64 [R14.64], R4 ;  /* 0x000000040e007986 */ /* 0x0041e6000c101b06 */
[----:B------:R-:W-:Y:S01]  /*26c0*/  FADD.FTZ R21, R51, R58 ;  /* 0x0000003a33157221 */ /* 0x000fe20000010000 */
[----:B------:R-:W-:Y:S01]  /*26d0*/  BAR.SYNC.DEFER_BLOCKING 0x0 ;  /* 0x0000000000007b1d */ /* 0x000fe20000010000 */
        /* <DEDUP_REMOVED lines=13> */
.L_x_8419:
        /* <DEDUP_REMOVED lines=24> */
.L_x_8429:
[----:B0-----:R-:W-:Y:S05]  /*2930*/  BSYNC B0 ;  /* 0x0000000000007941 */ /* 0x001fea0003800000 */
.L_x_8428:
[----:B------:R-:W-:Y:S01]  /*2940*/  BSSY B0, `(.L_x_8430) ;  /* 0x0000018000007945 */ /* 0x000fe20003800000 */
[----:B------:R-:W-:Y:S05]  /*2950*/  @!P0 BRA `(.L_x_8431) ;  /* 0x0000015000008947 */ /* 0x000fea0003800000 */
[----:B------:R-:W-:Y:S06]  /*2960*/  BAR.SYNC.DEFER_BLOCKING 0x0 ;  /* 0x0000000000007b1d */ /* 0x000fec0000010000 */
[----:B0-----:R-:W0:Y:S04]  /*2970*/  SHFL.DOWN P0, R2, R21, 0x1, 0x1f ;  /* 0x08201f0015027f89 */ /* 0x001e280000000000 */
[----:B------:R-:W1:Y:S01]  /*2980*/  S2R R9, SR_LANEID ;  /* 0x0000000000097919 */ /* 0x000e620000000000 */
[----:B0-----:R-:W-:-:S03]  /*2990*/  @P0 FADD R2, R2, R21 ;  /* 0x0000001502020221 */ /* 0x001fc60000000000 */
[----:B------:R-:W0:Y:S01]  /*29a0*/  S2R R21, SR_TID.X ;  /* 0x0000000000157919 */ /* 0x000e220000002100 */
[----:B-1----:R-:W-:-:S03]  /*29b0*/  ISETP.NE.AND P1, PT, R9, RZ, PT ;  /* 0x000000ff0900720c */ /* 0x002fc60003f25270 */
        /* <DEDUP_REMOVED lines=15> */
.L_x_8431:
[----:B------:R-:W1:Y:S02]  /*2ab0*/  S2R R21, SR_TID.X ;  /* 0x0000000000157919 */ /* 0x000e640000002100 */
.L_x_8432:
[----:B0-----:R-:W-:Y:S05]  /*2ac0*/  BSYNC B0 ;  /* 0x0000000000007941 */ /* 0x001fea0003800000 */
.L_x_8430:
        /* <DEDUP_REMOVED lines=22> */
.L_x_8433:
        /* <DEDUP_REMOVED lines=8> */
[----:B-----5:R-:W-:Y:S01]  /*2cb0*/  IMAD R18, R20, c[0x0][0x1c0], RZ ;  /* 0x0000700014127a24 */ /* 0x020fe200078e02ff */
        /* <DEDUP_REMOVED lines=46> */
.L_x_8434:
        /* <DEDUP_REMOVED lines=14> */
.L_x_9149:


//--------------------- .text._Z25selective_scan_bwd_kernelI32Selective_Scan_bwd_kernel_traitsILi32ELi4ELb1ELb0ELb0ELb1ELb0EN3c108BFloat16EfEEv12SSMParamsBwd --------------------------
	.section	.text._Z25selective_scan_bwd_kernelI32Selective_Scan_bwd_kernel_traitsILi32ELi4ELb1ELb0ELb0ELb1ELb0EN3c108BFloat16EfEEv12SSMParamsBwd,"ax",@progbits
	.sectioninfo	@"SHI_REGISTERS=95"
	.align	128
        .global         _Z25selective_scan_bwd_kernelI32Selective_Scan_bwd_kernel_traitsILi32ELi4ELb1ELb0ELb0ELb1ELb0EN3c108BFloat16EfEEv12SSMParamsBwd
        .type           _Z25selective_scan_bwd_kernelI32Selective_Scan_bwd_kernel_traitsILi32ELi4ELb1ELb0ELb0ELb1ELb0EN3c108BFloat16EfEEv12SSMParamsBwd,@function
        .size           _Z25selective_scan_bwd_kernelI32Selective_Scan_bwd_kernel_traitsILi32ELi4ELb1ELb0ELb0ELb1ELb0EN3c108BFloat16EfEEv12SSMParamsBwd,(.L_x_9150 - _Z25selective_scan_bwd_kernelI32Selective_Scan_bwd_kernel_traitsILi32ELi4ELb1ELb0ELb0ELb1ELb0EN3c108BFloat16EfEEv12SSMParamsBwd)
        .other          _Z25selective_scan_bwd_kernelI32Selective_Scan_bwd_kernel_traitsILi32ELi4ELb1ELb0ELb0ELb1ELb0EN3c108BFloat16EfEEv12SSMParamsBwd,@"STO_CUDA_ENTRY STV_DEFAULT"
_Z25selective_scan_bwd_kernelI32Selective_Scan_bwd_kernel_traitsILi32ELi4ELb1ELb0ELb0ELb1ELb0EN3c108BFloat16EfEEv12SSMParamsBwd:
.text._Z25selective_scan_bwd_kernelI32Selective_Scan_bwd_kernel_traitsILi32ELi4ELb1ELb0ELb0ELb1ELb0EN3c108BFloat16EfEEv12SSMParamsBwd:
        /* <DEDUP_REMOVED lines=8> */
[----:B------:R-:W-:Y:S01]  /*0080*/  ISETP.NE.AND.EX P1, PT, RZ, c[0x0][0x254], PT, P1 ;  /* 0x00009500ff007a0c */ /* 0x000fe20003f25310 */
[----:B------:R-:W-:Y:S01]  /*0090*/  CS2R R50, SRZ ;  /* 0x0000000000327805 */ /* 0x000fe2000001ff00 */
[----:B0-----:R-:W-:Y:S01]  /*00a0*/  SHF.R.S32.HI R46, RZ, 0x1f, R48 ;  /* 0x0000001fff2e7819 */ /* 0x001fe20000011430 */
[----:B------:R-:W-:Y:S01]  /*00b0*/  IMAD.WIDE.U32 R2, R48, c[0x0][0x1d0], RZ ;  /* 0x0000740030027a25 */ /* 0x000fe200078e00ff */
[----:B-1----:R-:W-:-:S03]  /*00c0*/  SHF.R.S32.HI R54, RZ, 0x1f, R55 ;  /* 0x0000001fff367819 */ /* 0x002fc60000011437 */
[----:B------:R-:W-:-:S04]  /*00d0*/  IMAD R9, R46, c[0x0][0x1d0], RZ ;  /* 0x000074002e097a24 */ /* 0x000fc800078e02ff */
[C---:B------:R-:W-:Y:S02]  /*00e0*/  @P0 LEA R4, P2, R55.reuse, c[0x0][0x238], 0x2 ;  /* 0x00008e0037040a11 */ /* 0x040fe400078410ff */
[C---:B------:R-:W-:Y:S01]  /*00f0*/  @P1 LEA R6, P3, R55.reuse, c[0x0][0x250], 0x2 ;  /* 0x0000940037061a11 */ /* 0x040fe200078610ff */
[----:B------:R-:W-:Y:S01]  /*0100*/  IMAD R9, R48, c[0x0][0x1d4], R9 ;  /* 0x0000750030097a24 */ /* 0x000fe200078e0209 */
[--C-:B------:R-:W-:Y:S01]  /*0110*/  @P0 LEA.HI.X R5, R55, c[0x0][0x23c], R54.reuse, 0x2, P2 ;  /* 0x00008f0037050a11 */ /* 0x100fe200010f1436 */
[----:B------:R-:W-:Y:S01]  /*0120*/  IMAD R11, R46, c[0x0][0x1e0], RZ ;  /* 0x000078002e0b7a24 */ /* 0x000fe200078e02ff */
[----:B------:R-:W-:Y:S02]  /*0130*/  MOV R8, c[0x0][0x174] ;  /* 0x00005d0000087a02 */ /* 0x000fe40000000f00 */
[----:B------:R-:W-:Y:S01]  /*0140*/  IADD3 R3, R3, R9, RZ ;  /* 0x0000000903037210 */ /* 0x000fe20007ffe0ff */
[----:B------:R0:W5:Y:S01]  /*0150*/  @P0 LDG.E R52, [R4.64] ;  /* 0x0000000604340981 */ /* 0x000162000c1e1900 */
[----:B------:R-:W-:Y:S01]  /*0160*/  IMAD R13, R48, c[0x0][0x1e4], R11 ;  /* 0x00007900300d7a24 */ /* 0x000fe200078e020b */
[C---:B------:R-:W-:Y:S01]  /*0170*/  @P1 LEA.HI.X R7, R55.reuse, c[0x0][0x254], R54, 0x2, P3 ;  /* 0x0000950037071a11 */ /* 0x040fe200018f1436 */
[----:B------:R-:W-:Y:S01]  /*0180*/  IMAD R0, R54, c[0x0][0x1d8], RZ ;  /* 0x0000760036007a24 */ /* 0x000fe200078e02ff */
[----:B------:R-:W-:Y:S01]  /*0190*/  LEA R9, R8, 0xffffff80, 0x7 ;  /* 0xffffff8008097811 */ /* 0x000fe200078e38ff */
[----:B------:R-:W-:-:S02]  /*01a0*/  IMAD.WIDE.U32 R2, R55, c[0x0][0x1d8], R2 ;  /* 0x0000760037027a25 */ /* 0x000fc400078e0002 */
[----:B------:R1:W5:Y:S02]  /*01b0*/  @P1 LDG.E R50, [R6.64] ;  /* 0x0000000606321981 */ /* 0x000364000c1e1900 */
[----:B0-----:R-:W-:Y:S01]  /*01c0*/  IMAD.WIDE.U32 R4, R48, c[0x0][0x1e0], RZ ;  /* 0x0000780030047a25 */ /* 0x001fe200078e00ff */
[----:B------:R-:W-:-:S03]  /*01d0*/  SHF.R.S32.HI R11, RZ, 0x1f, R9 ;  /* 0x0000001fff0b7819 */ /* 0x000fc60000011409 */
[----:B------:R-:W-:Y:S01]  /*01e0*/  IMAD R15, R46, c[0x0][0x278], RZ ;  /* 0x00009e002e0f7a24 */ /* 0x000fe200078e02ff */
[----:B------:R-:W-:Y:S01]  /*01f0*/  IADD3 R5, R5, R13, RZ ;  /* 0x0000000d05057210 */ /* 0x000fe20007ffe0ff */
[----:B------:R-:W-:Y:S01]  /*0200*/  IMAD R0, R55, c[0x0][0x1dc], R0 ;  /* 0x0000770037007a24 */ /* 0x000fe200078e0200 */
[----:B------:R-:W-:Y:S01]  /*0210*/  IADD3 R39, P0, R9, R2, RZ ;  /* 0x0000000209277210 */ /* 0x000fe20007f1e0ff */
[----:B-1----:R-:W-:Y:S01]  /*0220*/  IMAD.WIDE.U32 R6, R48, c[0x0][0x278], RZ ;  /* 0x00009e0030067a25 */ /* 0x002fe200078e00ff */
[----:B------:R-:W-:-:S03]  /*0230*/  ISETP.GE.AND P3, PT, R8, 0x1, PT ;  /* 0x000000010800780c */ /* 0x000fc60003f66270 */
[----:B------:R-:W-:Y:S01]  /*0240*/  IMAD R15, R48, c[0x0][0x27c], R15 ;  /* 0x00009f00300f7a24 */ /* 0x000fe200078e020f */
[----:B------:R-:W-:Y:S01]  /*0250*/  IADD3.X R0, R11, R3, R0, P0, !PT ;  /* 0x000000030b007210 */ /* 0x000fe200007fe400 */
[C---:B------:R-:W-:Y:S01]  /*0260*/  IMAD R8, R54.reuse, c[0x0][0x1e8], RZ ;  /* 0x00007a0036087a24 */ /* 0x040fe200078e02ff */
[----:B------:R-:W-:Y:S01]  /*0270*/  ISETP.NE.U32.AND P0, PT, RZ, c[0x0][0x260], PT ;  /* 0x00009800ff007a0c */ /* 0x000fe20003f05070 */
[----:B------:R-:W-:Y:S01]  /*0280*/  IMAD.WIDE.U32 R2, R55, c[0x0][0x1e8], R4 ;  /* 0x00007a0037027a25 */ /* 0x000fe200078e0004 */
[----:B------:R-:W-:Y:S02]  /*0290*/  IADD3 R7, R7, R15, RZ ;  /* 0x0000000f07077210 */ /* 0x000fe40007ffe0ff */
[----:B------:R-:W-:Y:S01]  /*02a0*/  LEA R40, P1, R39, c[0x0][0x240], 0x1 ;  /* 0x0000900027287a11 */ /* 0x000fe200078208ff */
[----:B------:R-:W-:Y:S01]  /*02b0*/  IMAD R8, R55, c[0x0][0x1ec], R8 ;  /* 0x00007b0037087a24 */ /* 0x000fe200078e0208 */
[----:B------:R-:W-:Y:S02]  /*02c0*/  IADD3 R37, P2, R9, R2, RZ ;  /* 0x0000000209257210 */ /* 0x000fe40007f5e0ff */
[----:B------:R-:W-:Y:S01]  /*02d0*/  ISETP.NE.AND.EX P0, PT, RZ, c[0x0][0x264], PT, P0 ;  /* 0x00009900ff007a0c */ /* 0x000fe20003f05300 */
[----:B------:R-:W-:-:S02]  /*02e0*/  IMAD R10, R54, c[0x0][0x280], RZ ;  /* 0x0000a000360a7a24 */ /* 0x000fc400078e02ff */
[----:B------:R-:W-:Y:S01]  /*02f0*/  IMAD.WIDE.U32 R4, R55, c[0x0][0x280], R6 ;  /* 0x0000a00037047a25 */ /* 0x000fe200078e0006 */
[----:B------:R-:W-:Y:S02]  /*0300*/  IADD3.X R2, R11, R3, R8, P2, !PT ;  /* 0x000000030b027210 */ /* 0x000fe400017fe408 */
[----:B------:R-:W-:Y:S01]  /*0310*/  LEA.HI.X R39, R39, c[0x0][0x244], R0, 0x1, P1 ;  /* 0x0000910027277a11 */ /* 0x000fe200008f0c00 */
[----:B------:R-:W-:Y:S01]  /*0320*/  IMAD R10, R55, c[0x0][0x284], R10 ;  /* 0x0000a100370a7a24 */ /* 0x000fe200078e020a */
[----:B------:R-:W-:Y:S02]  /*0330*/  ISETP.NE.U32.AND P1, PT, RZ, c[0x0][0x328], PT ;  /* 0x0000ca00ff007a0c */ /* 0x000fe40003f25070 */
[----:B------:R-:W-:Y:S02]  /*0340*/  ISETP.NE.U32.AND P2, PT, RZ, c[0x0][0x348], PT ;  /* 0x0000d200ff007a0c */ /* 0x000fe40003f45070 */
[----:B------:R-:W-:Y:S02]  /*0350*/  IADD3 R9, P4, R9, R4, RZ ;  /* 0x0000000409097210 */ /* 0x000fe40007f9e0ff */
[----:B------:R-:W-:-:S02]  /*0360*/  ISETP.NE.AND.EX P1, PT, RZ, c[0x0][0x32c], PT, P1 ;  /* 0x0000cb00ff007a0c */ /* 0x000fc40003f25310 */
[----:B------:R-:W-:Y:S02]  /*0370*/  ISETP.NE.AND.EX P2, PT, RZ, c[0x0][0x34c], PT, P2 ;  /* 0x0000d300ff007a0c */ /* 0x000fe40003f45320 */
[----:B------:R-:W-:Y:S01]  /*0380*/  IADD3.X R4, R11, R5, R10, P4, !PT ;  /* 0x000000050b047210 */ /* 0x000fe200027fe40a */
[----:B------:R-:W-:Y:S01]  /*0390*/  @P0 IMAD R0, R48, c[0x0][0x164], R55 ;  /* 0x0000590030000a24 */ /* 0x000fe200078e0237 */
        /* <DEDUP_REMOVED lines=14> */
[C-C-:B------:R-:W-:Y:S01]  /*0480*/  @P1 LEA.HI.X R7, R55.reuse, c[0x0][0x32c], R54.reuse, 0x2, P4 ;  /* 0x0000cb0037071a11 */ /* 0x140fe200020f1436 */
[----:B------:R-:W-:Y:S01]  /*0490*/  @P0 IMAD.WIDE R2, R0, R3, c[0x0][0x260] ;  /* 0x0000980000020625 */ /* 0x000fe200078e0203 */
[----:B------:R-:W-:Y:S01]  /*04a0*/  @P2 LEA.HI.X R9, R55, c[0x0][0x34c], R54, 0x2, P5 ;  /* 0x0000d30037092a11 */ /* 0x000fe200028f1436 */
[----:B------:R-:W-:Y:S01]  /*04b0*/  @!P0 CS2R R2, SRZ ;  /* 0x0000000000028805 */ /* 0x000fe2000001ff00 */
[----:B------:R-:W-:Y:S01]  /*04c0*/  IADD3 R49, R5, R49, RZ ;  /* 0x0000003105317210 */ /* 0x000fe20007ffe0ff */
[----:B------:R-:W-:Y:S05]  /*04d0*/  @!P3 BRA `(.L_x_8435) ;  /* 0x000025200000b947 */ /* 0x000fea0003800000 */
[----:B------:R-:W0:Y:S01]  /*04e0*/  S2R R47, SR_TID.X ;  /* 0x00000000002f7919 */ /* 0x000e220000002100 */
[----:B------:R-:W-:Y:S01]  /*04f0*/  IMAD R0, R54, c[0x0][0x198], RZ ;  /* 0x0000660036007a24 */ /* 0x000fe200078e02ff */
[----:B------:R-:W-:Y:S01]  /*0500*/  HFMA2.MMA R51, -RZ, RZ, 0, 0 ;  /* 0x00000000ff337435 */ /* 0x000fe200000001ff */
[----:B------:R-:W-:Y:S01]  /*0510*/  IMAD.WIDE.U32 R10, R55, c[0x0][0x198], RZ ;  /* 0x00006600370a7a25 */ /* 0x000fe200078e00ff */
[----:B------:R-:W1:Y:S01]  /*0520*/  S2R R45, SR_LANEID ;  /* 0x00000000002d7919 */ /* 0x000e620000000000 */
[----:B------:R-:W-:-:S02]  /*0530*/  MOV R33, c[0x0][0x174] ;  /* 0x00005d0000217a02 */ /* 0x000fc40000000f00 */
[C---:B------:R-:W-:Y:S01]  /*0540*/  IMAD R15, R55.reuse, c[0x0][0x19c], R0 ;  /* 0x00006700370f7a24 */ /* 0x040fe200078e0200 */
[----:B------:R-:W-:Y:S01]  /*0550*/  LEA R44, P0, R10, c[0x0][0x228], 0x2 ;  /* 0x00008a000a2c7a11 */ /* 0x000fe200078010ff */
[----:B------:R-:W-:Y:S01]  /*0560*/  IMAD R14, R54, c[0x0][0x180], RZ ;  /* 0x00006000360e7a24 */ /* 0x000fe200078e02ff */
[----:B------:R-:W-:Y:S01]  /*0570*/  MOV R53, RZ ;  /* 0x000000ff00357202 */ /* 0x000fe20000000f00 */
[----:B------:R-:W-:Y:S01]  /*0580*/  IMAD.WIDE.U32 R12, R55, c[0x0][0x180], RZ ;  /* 0x00006000370c7a25 */ /* 0x000fe200078e00ff */
[----:B------:R-:W-:-:S03]  /*0590*/  IADD3 R11, R11, R15, RZ ;  /* 0x0000000f0b0b7210 */ /* 0x000fc60007ffe0ff */
[----:B------:R-:W-:Y:S01]  /*05a0*/  IMAD R41, R55, c[0x0][0x184], R14 ;  /* 0x0000610037297a24 */ /* 0x000fe200078e020e */
[----:B------:R-:W-:Y:S02]  /*05b0*/  LEA.HI.X R42, R10, c[0x0][0x22c], R11, 0x2, P0 ;  /* 0x00008b000a2a7a11 */ /* 0x000fe400000f140b */
[----:B------:R-:W-:Y:S02]  /*05c0*/  LEA R43, P1, R12, c[0x0][0x220], 0x2 ;  /* 0x000088000c2b7a11 */ /* 0x000fe400078210ff */
[----:B------:R-:W-:Y:S02]  /*05d0*/  IADD3 R41, R13, R41, RZ ;  /* 0x000000290d297210 */ /* 0x000fe40007ffe0ff */
[----:B------:R-:W-:Y:S02]  /*05e0*/  LEA R34, P0, R4, c[0x0][0x230], 0x2 ;  /* 0x00008c0004227a11 */ /* 0x000fe400078010ff */
[----:B------:R-:W-:Y:S02]  /*05f0*/  LEA.HI.X R41, R12, c[0x0][0x224], R41, 0x2, P1 ;  /* 0x000089000c297a11 */ /* 0x000fe400008f1429 */
[----:B0-----:R-:W-:-:S02]  /*0600*/  LOP3.LUT R79, R47, 0x1f, RZ, 0xc0, !PT ;  /* 0x0000001f2f4f7812 */ /* 0x001fc400078ec0ff */
[----:B------:R-:W-:Y:S02]  /*0610*/  SHF.R.S32.HI R32, RZ, 0x1f, R47 ;  /* 0x0000001fff207819 */ /* 0x000fe4000001142f */
[----:B-1----:R-:W-:Y:S02]  /*0620*/  LEA.HI.X R31, R4, c[0x0][0x234], R49, 0x2, P0 ;  /* 0x00008d00041f7a11 */ /* 0x002fe400000f1431 */
.L_x_8450:
[----:B------:R-:W-:Y:S01]  /*0630*/  BAR.SYNC.DEFER_BLOCKING 0x0 ;  /* 0x0000000000007b1d */ /* 0x000fe20000010000 */
[C---:B------:R-:W-:Y:S02]  /*0640*/  SHF.L.U32 R17, R47.reuse, 0x3, RZ ;  /* 0x000000032f117819 */ /* 0x040fe400000006ff */
[----:B------:R-:W-:Y:S02]  /*0650*/  SHF.L.U64.HI R0, R47, 0x3, R32 ;  /* 0x000000032f007819 */ /* 0x000fe40000010220 */
[----:B------:R-:W-:-:S04]  /*0660*/  IADD3 R12, P0, R40, R17, RZ ;  /* 0x00000011280c7210 */ /* 0x000fc80007f1e0ff */
[----:B------:R-:W-:-:S06]  /*0670*/  IADD3.X R13, R39, R0, RZ, P0, !PT ;  /* 0x00000000270d7210 */ /* 0x000fcc00007fe4ff */
[----:B------:R-:W2:Y:S01]  /*0680*/  LDG.E.64 R12, [R12.64] ;  /* 0x000000060c0c7981 */ /* 0x000ea2000c1e1b00 */
[----:B0-----:R-:W-:-:S04]  /*0690*/  IADD3 R14, P0, R38, R17, RZ ;  /* 0x00000011260e7210 */ /* 0x001fc80007f1e0ff */
[----:B------:R-:W-:Y:S01]  /*06a0*/  IADD3.X R15, R37, R0, RZ, P0, !PT ;  /* 0x00000000250f7210 */ /* 0x000fe200007fe4ff */
[----:B--2---:R-:W-:Y:S01]  /*06b0*/  STS.64 [R45.X8], R12 ;  /* 0x0000000c2d007388 */ /* 0x004fe20000008a00 */
[----:B------:R-:W-:-:S06]  /*06c0*/  NOP ;  /* 0x0000000000007918 */ /* 0x000fcc0000000000 */
[----:B------:R-:W0:Y:S04]  /*06d0*/  LDS.64 R10, [R45.X8] ;  /* 0x000000002d0a7984 */ /* 0x000e280000008a00 */
[----:B------:R-:W-:Y:S06]  /*06e0*/  BAR.SYNC.DEFER_BLOCKING 0x0 ;  /* 0x0000000000007b1d */ /* 0x000fec0000010000 */
[----:B------:R-:W2:Y:S01]  /*06f0*/  LDG.E.64 R14, [R14.64] ;  /* 0x000000060e0e7981 */ /* 0x000ea2000c1e1b00 */
[----:B------:R-:W-:-:S05]  /*0700*/  IADD3 R16, P0, R36, R17, RZ ;  /* 0x0000001124107210 */ /* 0x000fca0007f1e0ff */
[----:B------:R-:W-:Y:S01]  /*0710*/  IMAD.X R17, R35, 0x1, R0, P0 ;  /* 0x0000000123117824 */ /* 0x000fe200000e0600 */
[----:B--2---:R1:W-:Y:S01]  /*0720*/  STS.64 [R45.X8], R14 ;  /* 0x0000000e2d007388 */ /* 0x0043e20000008a00 */
[----:B------:R-:W-:-:S06]  /*0730*/  NOP ;  /* 0x0000000000007918 */ /* 0x000fcc0000000000 */
[----:B------:R-:W2:Y:S04]  /*0740*/  LDS.64 R26, [R45.X8] ;  /* 0x000000002d1a7984 */ /* 0x000ea80000008a00 */
[----:B------:R-:W-:Y:S06]  /*0750*/  BAR.SYNC.DEFER_BLOCKING 0x0 ;  /* 0x0000000000007b1d */ /* 0x000fec0000010000 */
[----:B------:R-:W3:Y:S01]  /*0760*/  LDG.E.64 R16, [R16.64] ;  /* 0x0000000610107981 */ /* 0x000ee2000c1e1b00 */
[--C-:B0-----:R-:W-:Y:S01]  /*0770*/  SHF.R.U64 R0, R10, 0x10, R11.reuse ;  /* 0x000000100a007819 */ /* 0x101fe2000000120b */
[----:B------:R-:W-:Y:S01]  /*0780*/  BSSY B0, `(.L_x_8436) ;  /* 0x000003c000007945 */ /* 0x000fe20003800000 */
[----:B-1----:R-:W-:-:S02]  /*0790*/  SHF.R.U32.HI R14, RZ, 0x10, R11 ;  /* 0x00000010ff0e7819 */ /* 0x002fc4000001160b */
[----:B--2---:R-:W-:Y:S02]  /*07a0*/  PRMT R15, RZ, 0x5410, R26 ;  /* 0x00005410ff0f7816 */ /* 0x004fe4000000001a */
[----:B------:R-:W-:-:S03]  /*07b0*/  PRMT R29, RZ, 0x5410, R27 ;  /* 0x00005410ff1d7816 */ /* 0x000fc6000000001b */
[--C-:B-----5:R-:W-:Y:S02]  /*07c0*/  FADD.FTZ R30, R15, R50.reuse ;  /* 0x000000320f1e7221 */ /* 0x120fe40000010000 */
[----:B------:R-:W-:-:S03]  /*07d0*/  FADD.FTZ R29, R29, R50 ;  /* 0x000000321d1d7221 */ /* 0x000fc60000010000 */
[----:B------:R-:W-:Y:S02]  /*07e0*/  FSETP.GTU.FTZ.AND P3, PT, R30, 20, PT ;  /* 0x41a000001e00780b */ /* 0x000fe40003f7c000 */
[----:B------:R-:W-:Y:S01]  /*07f0*/  FSETP.GTU.FTZ.AND P0, PT, R29, 20, PT ;  /* 0x41a000001d00780b */ /* 0x000fe20003f1c000 */
[----:B---3--:R0:W-:Y:S01]  /*0800*/  STS.64 [R45.X8], R16 ;  /* 0x000000102d007388 */ /* 0x0081e20000008a00 */
[----:B------:R-:W-:-:S06]  /*0810*/  NOP ;  /* 0x0000000000007918 */ /* 0x000fcc0000000000 */
[----:B------:R-:W1:Y:S01]  /*0820*/  LDS.64 R12, [R45.X8] ;  /* 0x000000002d0c7984 */ /* 0x000e620000008a00 */
[----:B0-----:R-:W-:Y:S02]  /*0830*/  PRMT R17, R0, 0x7610, R17 ;  /* 0x0000761000117816 */ /* 0x001fe40000000011 */
[--C-:B------:R-:W-:Y:S02]  /*0840*/  SHF.R.U64 R0, R26, 0x10, R27.reuse ;  /* 0x000000101a007819 */ /* 0x100fe4000000121b */
[----:B------:R-:W-:Y:S02]  /*0850*/  SHF.R.U32.HI R27, RZ, 0x10, R27 ;  /* 0x00000010ff1b7819 */ /* 0x000fe4000001161b */
[----:B------:R-:W-:Y:S02]  /*0860*/  PRMT R15, RZ, 0x5410, R0 ;  /* 0x00005410ff0f7816 */ /* 0x000fe40000000000 */
[----:B------:R-:W-:Y:S02]  /*0870*/  PRMT R27, RZ, 0x5410, R27 ;  /* 0x00005410ff1b7816 */ /* 0x000fe4000000001b */
[----:B------:R-:W-:Y:S01]  /*0880*/  PRMT R0, RZ, 0x5410, R10 ;  /* 0x00005410ff007816 */ /* 0x000fe2000000000a */
[--C-:B------:R-:W-:Y:S01]  /*0890*/  FADD.FTZ R28, R15, R50.reuse ;  /* 0x000000320f1c7221 */ /* 0x100fe20000010000 */
[----:B------:R-:W-:Y:S01]  /*08a0*/  PRMT R15, RZ, 0x5410, R17 ;  /* 0x00005410ff0f7816 */ /* 0x000fe20000000011 */
[----:B------:R-:W-:-:S03]  /*08b0*/  FADD.FTZ R27, R27, R50 ;  /* 0x000000321b1b7221 */ /* 0x000fc60000010000 */
[----:B------:R-:W-:Y:S02]  /*08c0*/  FSETP.GTU.FTZ.AND P1, PT, R28, 20, PT ;  /* 0x41a000001c00780b */ /* 0x000fe40003f3c000 */
[----:B------:R-:W-:Y:S02]  /*08d0*/  FSETP.GTU.FTZ.AND P2, PT, R27, 20, PT ;  /* 0x41a000001b00780b */ /* 0x000fe40003f5c000 */
[----:B-1----:R-:W-:Y:S02]  /*08e0*/  SHF.R.U64 R25, R12, 0x10, R13 ;  /* 0x000000100c197819 */ /* 0x002fe4000000120d */
[----:B------:R-:W-:Y:S02]  /*08f0*/  PRMT R26, RZ, 0x5410, R12 ;  /* 0x00005410ff1a7816 */ /* 0x000fe4000000000c */
[----:B------:R-:W-:-:S03]  /*0900*/  PRMT R25, RZ, 0x5410, R25 ;  /* 0x00005410ff197816 */ /* 0x000fc60000000019 */
[----:B------:R-:W-:Y:S01]  /*0910*/  FFMA.FTZ R12, R26, R0, R53 ;  /* 0x000000001a0c7223 */ /* 0x000fe20000010035 */
[----:B------:R-:W-:-:S03]  /*0920*/  PRMT R0, R0, 0x5410, R14 ;  /* 0x0000541000007816 */ /* 0x000fc6000000000e */
        /* <DEDUP_REMOVED lines=33> */
.L_x_8437:
[----:B------:R-:W-:Y:S05]  /*0b40*/  BSYNC B0 ;  /* 0x0000000000007941 */ /* 0x000fea0003800000 */
.L_x_8436:
        /* <DEDUP_REMOVED lines=33> */
.L_x_8439:
[----:B------:R-:W-:Y:S05]  /*0d60*/  BSYNC B0 ;  /* 0x0000000000007941 */ /* 0x000fea0003800000 */
.L_x_8438:
        /* <DEDUP_REMOVED lines=33> */
.L_x_8441:
[----:B------:R-:W-:Y:S05]  /*0f80*/  BSYNC B0 ;  /* 0x0000000000007941 */ /* 0x000fea0003800000 */
.L_x_8440:
        /* <DEDUP_REMOVED lines=33> */
.L_x_8443:
[----:B------:R-:W-:Y:S05]  /*11a0*/  BSYNC B0 ;  /* 0x0000000000007941 */ /* 0x000fea0003800000 */
.L_x_8442:
[----:B------:R-:W-:Y:S01]  /*11b0*/  MOV R14, c[0x0][0x16c] ;  /* 0x00005b00000e7a02 */ /* 0x000fe20000000f00 */
[----:B------:R-:W-:Y:S01]  /*11c0*/  BAR.SYNC.DEFER_BLOCKING 0x0 ;  /* 0x0000000000007b1d */ /* 0x000fe20000010000 */
[--C-:B------:R-:W-:Y:S01]  /*11d0*/  PRMT R24, RZ, 0x5410, R13.reuse ;  /* 0x00005410ff187816 */ /* 0x100fe2000000000d */
[----:B------:R-:W-:Y:S01]  /*11e0*/  HFMA2.MMA R64, -RZ, RZ, 0, 0 ;  /* 0x00000000ff407435 */ /* 0x000fe200000001ff */
[----:B------:R-:W-:Y:S01]  /*11f0*/  ISETP.GE.AND P0, PT, R14, 0x1, PT ;  /* 0x000000010e00780c */ /* 0x000fe20003f06270 */
[----:B------:R-:W-:Y:S01]  /*1200*/  CS2R R20, SRZ ;  /* 0x0000000000147805 */ /* 0x000fe2000001ff00 */
[----:B------:R-:W-:Y:S01]  /*1210*/  SHF.R.U32.HI R23, RZ, 0x10, R13 ;  /* 0x00000010ff177819 */ /* 0x000fe2000001160d */
[-C--:B------:R-:W-:Y:S01]  /*1220*/  FMUL.FTZ R19, R26, R52.reuse ;  /* 0x000000341a137220 */ /* 0x080fe20000410000 */
[----:B------:R-:W-:Y:S01]  /*1230*/  PRMT R12, RZ, 0x5410, R11 ;  /* 0x00005410ff0c7816 */ /* 0x000fe2000000000b */
[CC--:B------:R-:W-:Y:S01]  /*1240*/  FMUL.FTZ R18, R24.reuse, R52.reuse ;  /* 0x0000003418127220 */ /* 0x0c0fe20000410000 */
[----:B------:R-:W-:Y:S01]  /*1250*/  PRMT R0, RZ, 0x7610, R0 ;  /* 0x00007610ff007816 */ /* 0x000fe20000000000 */
[----:B------:R-:W-:Y:S01]  /*1260*/  FMUL.FTZ R17, R25, R52 ;  /* 0x0000003419117220 */ /* 0x000fe20000410000 */
[----:B------:R-:W-:Y:S01]  /*1270*/  PRMT R23, RZ, 0x5410, R23 ;  /* 0x00005410ff177816 */ /* 0x000fe20000000017 */
[----:B------:R-:W-:Y:S01]  /*1280*/  FFMA.FTZ R12, R24, R12, R15 ;  /* 0x0000000c180c7223 */ /* 0x000fe2000001000f */
[----:B------:R-:W-:-:S03]  /*1290*/  MOV R22, RZ ;  /* 0x000000ff00167202 */ /* 0x000fc60000000f00 */
[C---:B------:R-:W-:Y:S02]  /*12a0*/  FFMA.FTZ R53, R23.reuse, R0, R12 ;  /* 0x0000000017357223 */ /* 0x040fe4000001000c */
[----:B------:R-:W-:Y:S01]  /*12b0*/  FMUL.FTZ R16, R23, R52 ;  /* 0x0000003417107220 */ /* 0x000fe20000410000 */
[----:B------:R-:W-:Y:S05]  /*12c0*/  @!P0 BRA `(.L_x_8444) ;  /* 0x0000105000008947 */ /* 0x000fea0003800000 */
[C---:B------:R-:W-:Y:S01]  /*12d0*/  IADD3 R0, R33.reuse, -0x1, RZ ;  /* 0xffffffff21007810 */ /* 0x040fe20007ffe0ff */
[----:B------:R-:W-:Y:S01]  /*12e0*/  IMAD.MOV.U32 R61, RZ, RZ, R44 ;  /* 0x000000ffff3d7224 */ /* 0x000fe200078e002c */
[----:B------:R-:W-:Y:S01]  /*12f0*/  IADD3 R13, R33, -0x2, RZ ;  /* 0xfffffffe210d7810 */ /* 0x000fe20007ffe0ff */
[----:B------:R-:W-:Y:S01]  /*1300*/  UMOV UR4, URZ ;  /* 0x0000003f00047c82 */ /* 0x000fe20008000000 */
[----:B------:R-:W-:Y:S02]  /*1310*/  LEA.HI R12, R0, R0, RZ, 0x1 ;  /* 0x00000000000c7211 */ /* 0x000fe400078f08ff */
[----:B------:R-:W-:Y:S01]  /*1320*/  MOV R80, RZ ;  /* 0x000000ff00507202 */ /* 0x000fe20000000f00 */
[----:B------:R-:W-:Y:S01]  /*1330*/  IMAD R13, R13, c[0x0][0x16c], RZ ;  /* 0x00005b000d0d7a24 */ /* 0x000fe200078e02ff */
[----:B------:R-:W-:-:S02]  /*1340*/  LOP3.LUT R15, R12, 0xfffffe, RZ, 0xc0, !PT ;  /* 0x00fffffe0c0f7812 */ /* 0x000fc400078ec0ff */
[----:B------:R-:W-:Y:S01]  /*1350*/  MOV R64, RZ ;  /* 0x000000ff00407202 */ /* 0x000fe20000000f00 */
[----:B------:R-:W-:Y:S01]  /*1360*/  IMAD.WIDE R12, R13, 0x8, R2 ;  /* 0x000000080d0c7825 */ /* 0x000fe200078e0202 */
[----:B------:R-:W-:Y:S02]  /*1370*/  IADD3 R15, R0, -R15, RZ ;  /* 0x8000000f000f7210 */ /* 0x000fe40007ffe0ff */
[----:B------:R-:W-:Y:S02]  /*1380*/  MOV R63, R43 ;  /* 0x0000002b003f7202 */ /* 0x000fe40000000f00 */
[----:B------:R-:W-:Y:S02]  /*1390*/  MOV R0, R12 ;  /* 0x0000000c00007202 */ /* 0x000fe40000000f00 */
[----:B------:R-:W-:Y:S02]  /*13a0*/  MOV R65, R13 ;  /* 0x0000000d00417202 */ /* 0x000fe40000000f00 */
[----:B------:R-:W-:-:S02]  /*13b0*/  MOV R62, R41 ;  /* 0x00000029003e7202 */ /* 0x000fc40000000f00 */
[----:B------:R-:W-:Y:S02]  /*13c0*/  MOV R60, R42 ;  /* 0x0000002a003c7202 */ /* 0x000fe40000000f00 */
[----:B------:R-:W-:Y:S02]  /*13d0*/  MOV R59, R34 ;  /* 0x00000022003b7202 */ /* 0x000fe40000000f00 */
[----:B------:R-:W-:Y:S02]  /*13e0*/  MOV R58, R31 ;  /* 0x0000001f003a7202 */ /* 0x000fe40000000f00 */
[----:B------:R-:W-:Y:S02]  /*13f0*/  MOV R57, RZ ;  /* 0x000000ff00397202 */ /* 0x000fe40000000f00 */
[----:B------:R-:W-:Y:S02]  /*1400*/  SHF.L.U32 R56, R15, 0x8, RZ ;  /* 0x000000080f387819 */ /* 0x000fe400000006ff */
.L_x_8449:
        /* <DEDUP_REMOVED lines=16> */
[--C-:B-1----:R-:W-:Y:S02]  /*1510*/  SHF.R.U64 R14, R10, 0x10, R11.reuse ;  /* 0x000000100a0e7819 */ /* 0x102fe4000000120b */
[----:B------:R-:W-:Y:S01]  /*1520*/  PRMT R70, RZ, 0x5410, R11 ;  /* 0x00005410ff467816 */ /* 0x000fe2000000000b */
[----:B------:R-:W-:Y:S08]  /*1530*/  BSSY B0, `(.L_x_8445) ;  /* 0x0000026000007945 */ /* 0x000ff00003800000 */
[----:B0-----:R-:W-:Y:S01]  /*1540*/  @P0 MOV R12, R0 ;  /* 0x00000000000c0202 */ /* 0x001fe20000000f00 */
[----:B------:R-:W-:-:S02]  /*1550*/  @P0 IMAD.MOV.U32 R13, RZ, RZ, R65 ;  /* 0x000000ffff0d0224 */ /* 0x000fc400078e0041 */
        /* <DEDUP_REMOVED lines=12> */
[----:B------:R-:W-:Y:S01]  /*1620*/  SHF.R.U32.HI R68, RZ, 0x10, R11 ;  /* 0x00000010ff447819 */ /* 0x000fe2000001160b */
[----:B------:R3:W5:Y:S05]  /*1630*/  @P0 LDG.E R84, [R12.64+0x4] ;  /* 0x000004060c540981 */ /* 0x00076a000c1e1900 */
[----:B------:R-:W1:Y:S01]  /*1640*/  MUFU.EX2 R81, R81 ;  /* 0x0000005100517308 */ /* 0x000e620000000800 */
[----:B0-----:R-:W-:-:S07]  /*1650*/  PRMT R69, RZ, 0x5410, R10 ;  /* 0x00005410ff457816 */ /* 0x001fce000000000a */
[----:B------:R-:W0:Y:S01]  /*1660*/  MUFU.EX2 R75, R75 ;  /* 0x0000004b004b7308 */ /* 0x000e220000000800 */
[----:B------:R-:W-:Y:S01]  /*1670*/  PRMT R67, RZ, 0x5410, R14 ;  /* 0x00005410ff437816 */ /* 0x000fe2000000000e */
[-C--:B------:R-:W-:Y:S01]  /*1680*/  FMUL.FTZ R85, R24, R15.reuse ;  /* 0x0000000f18557220 */ /* 0x080fe20000410000 */
[----:B------:R-:W-:Y:S01]  /*1690*/  PRMT R68, RZ, 0x5410, R68 ;  /* 0x00005410ff447816 */ /* 0x000fe20000000044 */
[-C--:B------:R-:W-:Y:S02]  /*16a0*/  FMUL.FTZ R73, R23, R15.reuse ;  /* 0x0000000f17497220 */ /* 0x080fe40000410000 */
[-C--:B------:R-:W-:Y:S02]  /*16b0*/  FMUL.FTZ R77, R26, R15.reuse ;  /* 0x0000000f1a4d7220 */ /* 0x080fe40000410000 */
[----:B------:R-:W-:Y:S02]  /*16c0*/  FMUL.FTZ R82, R25, R15 ;  /* 0x0000000f19527220 */ /* 0x000fe40000410000 */
[----:B------:R-:W-:-:S02]  /*16d0*/  FMUL.FTZ R83, R69, R30 ;  /* 0x0000001e45537220 */ /* 0x000fc40000410000 */
[----:B------:R-:W-:Y:S02]  /*16e0*/  FMUL.FTZ R78, R67, R28 ;  /* 0x0000001c434e7220 */ /* 0x000fe40000410000 */
[----:B---3--:R-:W-:Y:S02]  /*16f0*/  FMUL.FTZ R13, R68, R27 ;  /* 0x0000001b440d7220 */ /* 0x008fe40000410000 */
[----:B----4-:R-:W-:Y:S01]  /*1700*/  FFMA.FTZ R15, R72, R73, R85 ;  /* 0x00000049480f7223 */ /* 0x010fe20000010055 */
[----:B------:R-:W-:Y:S05]  /*1710*/  @P2 BRA `(.L_x_8446) ;  /* 0x0000007000002947 */ /* 0x000fea0003800000 */
[----:B01----:R-:W-:Y:S02]  /*1720*/  ISETP.NE.AND P0, PT, R33, c[0x0][0x174], PT ;  /* 0x00005d0021007a0c */ /* 0x003fe40003f05270 */
[----:B--2---:R-:W-:-:S11]  /*1730*/  MOV R86, 0x3f800000 ;  /* 0x3f80000000567802 */ /* 0x004fd60000000f00 */
[----:B------:R-:W-:-:S04]  /*1740*/  @P0 LEA.HI R12, R33, R33, RZ, 0x1 ;  /* 0x00000021210c0211 */ /* 0x000fc800078f08ff */
[----:B------:R-:W-:-:S04]  /*1750*/  @P0 LOP3.LUT R12, R12, 0x3ffffe, RZ, 0xc0, !PT ;  /* 0x003ffffe0c0c0812 */ /* 0x000fc800078ec0ff */
[----:B------:R-:W-:-:S04]  /*1760*/  @P0 IADD3 R12, -R12, R33, RZ ;  /* 0x000000210c0c0210 */ /* 0x000fc80007ffe1ff */
[----:B------:R-:W-:-:S05]  /*1770*/  @P0 LEA R12, R12, R57, 0xa ;  /* 0x000000390c0c0211 */ /* 0x000fca00078e50ff */
[----:B------:R0:W1:Y:S02]  /*1780*/  @P0 LDS R86, [R12+0x348] ;  /* 0x000348000c560984 */ /* 0x0000640000000800 */
.L_x_8446:
[----:B01----:R-:W-:Y:S05]  /*1790*/  BSYNC B0 ;  /* 0x0000000000007941 */ /* 0x003fea0003800000 */
.L_x_8445:
[----:B--2---:R-:W-:Y:S01]  /*17a0*/  FMUL.FTZ R88, R72, R86 ;  /* 0x0000005648587220 */ /* 0x004fe20000410000 */
[----:B------:R-:W-:Y:S01]  /*17b0*/  ISETP.NE.AND P3, PT, R79, 0x1f, PT ;  /* 0x0000001f4f00780c */ /* 0x000fe20003f65270 */
[----:B------:R-:W-:Y:S01]  /*17c0*/  FFMA.FTZ R12, R81, R83, R78 ;  /* 0x00000053510c7223 */ /* 0x000fe2000001004e */
[----:B------:R-:W-:Y:S01]  /*17d0*/  ISETP.GE.AND P0, PT, R45, 0x1, PT ;  /* 0x000000012d00780c */ /* 0x000fe20003f06270 */
[----:B------:R-:W-:Y:S01]  /*17e0*/  FFMA.FTZ R90, R75, R15, R82 ;  /* 0x0000000f4b5a7223 */ /* 0x000fe20000010052 */
[----:B------:R-:W-:Y:S01]  /*17f0*/  ISETP.GE.U32.AND P4, PT, R79, 0x18, PT ;  /* 0x000000184f00780c */ /* 0x000fe20003f86070 */
[C---:B------:R-:W-:Y:S01]  /*1800*/  FMUL.FTZ R88, R75.reuse, R88 ;  /* 0x000000584b587220 */ /* 0x040fe20000410000 */
[----:B------:R-:W-:Y:S01]  /*1810*/  BSSY B0, `(.L_x_8447) ;  /* 0x000009c000007945 */ /* 0x000fe20003800000 */
[----:B------:R-:W-:Y:S02]  /*1820*/  FMUL.FTZ R14, R76, R81 ;  /* 0x000000514c0e7220 */ /* 0x000fe40000410000 */
        /* <DEDUP_REMOVED lines=77> */
[----:B------:R-:W-:Y:S02]  /*1d00*/  FMUL.FTZ R76, R82, R28 ;  /* 0x0000001c524c7220 */ /* 0x000fe40000410000 */
[----:B------:R-:W-:Y:S02]  /*1d10*/  FFMA.FTZ R89, R75, R78, R74 ;  /* 0x0000004e4b597223 */ /* 0x000fe4000001004a */
[-C--:B------:R-:W-:Y:S02]  /*1d20*/  FFMA.FTZ R74, R69, -R30.reuse, R91 ;  /* 0x8000001e454a7223 */ /* 0x080fe4000001005b */
[----:B------:R-:W-:Y:S02]  /*1d30*/  FMUL.FTZ R75, R77, R30 ;  /* 0x0000001e4d4b7220 */ /* 0x000fe40000410000 */
[----:B------:R-:W-:Y:S02]  /*1d40*/  FFMA.FTZ R84, R72, R89, R13 ;  /* 0x0000005948547223 */ /* 0x000fe4000001000d */
[----:B------:R-:W-:-:S02]  /*1d50*/  FFMA.FTZ R83, R67, -R28, R78 ;  /* 0x8000001c43537223 */ /* 0x000fc4000001004e */
[----:B------:R-:W-:Y:S02]  /*1d60*/  FFMA.FTZ R13, R75, R74, RZ ;  /* 0x0000004a4b0d7223 */ /* 0x000fe400000100ff */
[----:B------:R-:W-:Y:S02]  /*1d70*/  FFMA.FTZ R86, R26, R91, RZ ;  /* 0x0000005b1a567223 */ /* 0x000fe400000100ff */
[-C--:B------:R-:W-:Y:S02]  /*1d80*/  FFMA.FTZ R72, R70, -R29.reuse, R89 ;  /* 0x8000001d46487223 */ /* 0x080fe40000010059 */
[----:B------:R-:W-:Y:S02]  /*1d90*/  FMUL.FTZ R81, R85, R29 ;  /* 0x0000001d55517220 */ /* 0x000fe40000410000 */
        /* <DEDUP_REMOVED lines=11> */
[----:B------:R-:W-:Y:S01]  /*1e50*/  FMUL.FTZ R71, R66, R85 ;  /* 0x0000005542477220 */ /* 0x000fe20000410000 */
[----:B------:R-:W1:Y:S01]  /*1e60*/  SHFL.DOWN PT, R84, R13, 0x1, 0x1f ;  /* 0x08201f000d547f89 */ /* 0x000e6200000e0000 */
[----:B------:R-:W-:Y:S02]  /*1e70*/  FADD.FTZ R18, R81, R18 ;  /* 0x0000001251127221 */ /* 0x000fe40000010000 */
[----:B------:R-:W-:Y:S01]  /*1e80*/  FADD.FTZ R16, R87, R16 ;  /* 0x0000001057107221 */ /* 0x000fe20000010000 */
[----:B------:R-:W-:Y:S01]  /*1e90*/  @!P2 STS.64 [UR4+0xbc8], R14 ;  /* 0x000bc80eff00a988 */ /* 0x000fe20008000a04 */
[----:B------:R-:W-:-:S02]  /*1ea0*/  FMUL.FTZ R81, R72, R71 ;  /* 0x0000004748517220 */ /* 0x000fc40000410000 */
[C---:B------:R-:W-:Y:S02]  /*1eb0*/  FMUL.FTZ R87, R66.reuse, R73 ;  /* 0x0000004942577220 */ /* 0x040fe40000410000 */
[C---:B------:R-:W-:Y:S02]  /*1ec0*/  FMUL.FTZ R72, R66.reuse, R82 ;  /* 0x0000005242487220 */ /* 0x040fe40000410000 */
        /* <DEDUP_REMOVED lines=48> */
.L_x_8448:
[----:B0-----:R-:W-:Y:S05]  /*21d0*/  BSYNC B0 ;  /* 0x0000000000007941 */ /* 0x001fea0003800000 */
.L_x_8447:
        /* <DEDUP_REMOVED lines=20> */
.L_x_8444:
[----:B------:R-:W-:Y:S01]  /*2320*/  BAR.SYNC.DEFER_BLOCKING 0x0 ;  /* 0x0000000000007b1d */ /* 0x000fe20000010000 */
[----:B------:R-:W-:-:S04]  /*2330*/  LEA R12, P0, R47, R38, 0x3 ;  /* 0x000000262f0c7211 */ /* 0x000fc800078018ff */
[----:B------:R-:W-:-:S06]  /*2340*/  LEA.HI.X R13, R47, R37, R32, 0x3, P0 ;  /* 0x000000252f0d7211 */ /* 0x000fcc00000f1c20 */
[----:B------:R-:W2:Y:S01]  /*2350*/  LDG.E.64 R12, [R12.64] ;  /* 0x000000060c0c7981 */ /* 0x000ea2000c1e1b00 */
[----:B------:R-:W-:Y:S01]  /*2360*/  F2F.BF16.F32 R14, R17 ;  /* 0x00000011000e7304 */ /* 0x000fe20000202000 */
[----:B------:R-:W-:-:S07]  /*2370*/  SHF.L.U32 R26, R47, 0x3, RZ ;  /* 0x000000032f1a7819 */ /* 0x000fce00000006ff */
[----:B------:R-:W-:Y:S08]  /*2380*/  F2F.BF16.F32 R15, R18 ;  /* 0x00000012000f7304 */ /* 0x000ff00000202000 */
[----:B------:R-:W0:Y:S08]  /*2390*/  F2F.BF16.F32 R16, R16 ;  /* 0x0000001000107304 */ /* 0x000e300000202000 */
[----:B------:R-:W-:Y:S01]  /*23a0*/  F2F.BF16.F32 R19, R19 ;  /* 0x0000001300137304 */ /* 0x000fe20000202000 */
[----:B0-----:R-:W-:Y:S01]  /*23b0*/  PRMT R15, R15, 0x5410, R16 ;  /* 0x000054100f0f7816 */ /* 0x001fe20000000010 */
[----:B--2---:R-:W-:Y:S01]  /*23c0*/  STS.64 [R45.X8], R12 ;  /* 0x0000000c2d007388 */ /* 0x004fe20000008a00 */
[----:B------:R-:W-:-:S06]  /*23d0*/  NOP ;  /* 0x0000000000007918 */ /* 0x000fcc0000000000 */
[----:B------:R-:W0:Y:S02]  /*23e0*/  LDS.64 R10, [R45.X8] ;  /* 0x000000002d0a7984 */ /* 0x000e240000008a00 */
[--C-:B0-----:R-:W-:Y:S02]  /*23f0*/  PRMT R13, RZ, 0x5410, R11.reuse ;  /* 0x00005410ff0d7816 */ /* 0x101fe4000000000b */
[--C-:B------:R-:W-:Y:S02]  /*2400*/  SHF.R.U64 R23, R10, 0x10, R11.reuse ;  /* 0x000000100a177819 */ /* 0x100fe4000000120b */
[----:B------:R-:W-:Y:S01]  /*2410*/  SHF.R.U32.HI R0, RZ, 0x10, R11 ;  /* 0x00000010ff007819 */ /* 0x000fe2000001160b */
[----:B------:R-:W-:Y:S01]  /*2420*/  FADD.FTZ R24, R13, R50 ;  /* 0x000000320d187221 */ /* 0x000fe20000010000 */
[----:B------:R-:W-:Y:S02]  /*2430*/  PRMT R13, RZ, 0x5410, R10 ;  /* 0x00005410ff0d7816 */ /* 0x000fe4000000000a */
[----:B------:R-:W-:Y:S01]  /*2440*/  PRMT R11, RZ, 0x5410, R23 ;  /* 0x00005410ff0b7816 */ /* 0x000fe20000000017 */
[----:B------:R-:W-:Y:S01]  /*2450*/  BAR.SYNC.DEFER_BLOCKING 0x0 ;  /* 0x0000000000007b1d */ /* 0x000fe20000010000 */
[----:B------:R-:W-:Y:S01]  /*2460*/  FSETP.GTU.FTZ.AND P2, PT, R24, 20, PT ;  /* 0x41a000001800780b */ /* 0x000fe20003f5c000 */
[----:B------:R-:W-:-:S02]  /*2470*/  FADD.FTZ R13, R13, R50 ;  /* 0x000000320d0d7221 */ /* 0x000fc40000010000 */
[----:B------:R-:W-:Y:S01]  /*2480*/  FADD.FTZ R10, R11, R50 ;  /* 0x000000320b0a7221 */ /* 0x000fe20000010000 */
[----:B------:R-:W-:Y:S02]  /*2490*/  PRMT R11, RZ, 0x5410, R0 ;  /* 0x00005410ff0b7816 */ /* 0x000fe40000000000 */
[----:B------:R-:W-:Y:S02]  /*24a0*/  FSETP.GTU.FTZ.AND P0, PT, R13, 20, PT ;  /* 0x41a000000d00780b */ /* 0x000fe40003f1c000 */
[----:B------:R-:W-:Y:S01]  /*24b0*/  FSETP.GTU.FTZ.AND P1, PT, R10, 20, PT ;  /* 0x41a000000a00780b */ /* 0x000fe20003f3c000 */
[----:B------:R-:W-:-:S04]  /*24c0*/  FADD.FTZ R11, R11, R50 ;  /* 0x000000320b0b7221 */ /* 0x000fc80000010000 */
[----:B------:R-:W-:Y:S01]  /*24d0*/  @!P2 FMUL.FTZ R12, R24, -1.4426950216293334961 ;  /* 0xbfb8aa3b180ca820 */ /* 0x000fe20000410000 */
[----:B------:R-:W-:-:S05]  /*24e0*/  FSETP.GTU.FTZ.AND P3, PT, R11, 20, PT ;  /* 0x41a000000b00780b */ /* 0x000fca0003f7c000 */
[----:B------:R-:W0:Y:S01]  /*24f0*/  @!P2 MUFU.EX2 R12, R12 ;  /* 0x0000000c000ca308 */ /* 0x000e220000000800 */
[----:B------:R-:W-:Y:S02]  /*2500*/  @!P0 FMUL.FTZ R0, R13, -1.4426950216293334961 ;  /* 0xbfb8aa3b0d008820 */ /* 0x000fe40000410000 */
[----:B------:R-:W-:-:S05]  /*2510*/  @!P1 FMUL.FTZ R13, R10, -1.4426950216293334961 ;  /* 0xbfb8aa3b0a0d9820 */ /* 0x000fca0000410000 */
[----:B------:R-:W1:Y:S01]  /*2520*/  @!P0 MUFU.EX2 R0, R0 ;  /* 0x0000000000008308 */ /* 0x000e620000000800 */
[----:B------:R-:W-:Y:S02]  /*2530*/  @!P3 FMUL.FTZ R18, R11, -1.4426950216293334961 ;  /* 0xbfb8aa3b0b12b820 */ /* 0x000fe40000410000 */
[----:B------:R-:W-:-:S05]  /*2540*/  IMAD.WIDE.U32 R10, R14, 0x10000, RZ ;  /* 0x000100000e0a7825 */ /* 0x000fca00078e00ff */
[----:B------:R-:W2:Y:S01]  /*2550*/  @!P1 MUFU.EX2 R13, R13 ;  /* 0x0000000d000d9308 */ /* 0x000ea20000000800 */
[----:B0-----:R-:W-:Y:S01]  /*2560*/  @!P2 FADD.FTZ R17, R12, 1 ;  /* 0x3f8000000c11a421 */ /* 0x001fe20000010000 */
[----:B------:R-:W-:Y:S02]  /*2570*/  LOP3.LUT R15, R15, R11, RZ, 0xfc, !PT ;  /* 0x0000000b0f0f7212 */ /* 0x000fe400078efcff */
[----:B------:R-:W-:-:S04]  /*2580*/  LOP3.LUT R14, R10, R19, RZ, 0xfc, !PT ;  /* 0x000000130a0e7212 */ /* 0x000fc800078efcff */
[----:B------:R-:W0:Y:S01]  /*2590*/  @!P3 MUFU.EX2 R18, R18 ;  /* 0x000000120012b308 */ /* 0x000e220000000800 */
[----:B-1----:R-:W-:Y:S01]  /*25a0*/  @!P0 FADD.FTZ R12, R0, 1 ;  /* 0x3f800000000c8421 */ /* 0x002fe20000010000 */
[----:B------:R-:W-:Y:S01]  /*25b0*/  IADD3 R0, R33, -0x1, RZ ;  /* 0xffffffff21007810 */ /* 0x000fe20007ffe0ff */
[----:B------:R1:W-:Y:S04]  /*25c0*/  STS.64 [R45.X8], R14 ;  /* 0x0000000e2d007388 */ /* 0x0003e80000008a00 */
[----:B------:R-:W-:Y:S01]  /*25d0*/  IMAD.SHL.U32 R10, R0, 0x80, RZ ;  /* 0x00000080000a7824 */ /* 0x000fe200078e00ff */
[----:B------:R-:W3:Y:S01]  /*25e0*/  @!P2 MUFU.RCP R17, R17 ;  /* 0x000000110011a308 */ /* 0x000ee20000001000 */
[----:B--2---:R-:W-:-:S03]  /*25f0*/  @!P1 FADD.FTZ R16, R13, 1 ;  /* 0x3f8000000d109421 */ /* 0x004fc60000010000 */
[----:B------:R-:W-:-:S04]  /*2600*/  SHF.R.S32.HI R11, RZ, 0x1f, R10 ;  /* 0x0000001fff0b7819 */ /* 0x000fc8000001140a */
[----:B------:R-:W2:Y:S01]  /*2610*/  @!P1 MUFU.RCP R16, R16 ;  /* 0x0000001000109308 */ /* 0x000ea20000001000 */
[----:B0-----:R-:W-:Y:S02]  /*2620*/  @!P3 FADD.FTZ R18, R18, 1 ;  /* 0x3f8000001212b421 */ /* 0x001fe40000010000 */
[----:B-1----:R-:W-:-:S04]  /*2630*/  IMAD.WIDE.U32 R14, R48, c[0x0][0x2d8], R10 ;  /* 0x0000b600300e7a25 */ /* 0x002fc800078e000a */
[----:B------:R-:W-:Y:S01]  /*2640*/  IMAD.WIDE.U32 R10, R48, c[0x0][0x2f8], R10 ;  /* 0x0000be00300a7a25 */ /* 0x000fe200078e000a */
[----:B------:R0:W1:Y:S01]  /*2650*/  @!P0 MUFU.RCP R23, R12 ;  /* 0x0000000c00178308 */ /* 0x0000620000001000 */
[----:B------:R-:W-:-:S06]  /*2660*/  NOP ;  /* 0x0000000000007918 */ /* 0x000fcc0000000000 */
[----:B---3--:R-:W-:Y:S01]  /*2670*/  @!P2 FMUL.FTZ R22, R22, R17 ;  /* 0x000000111616a220 */ /* 0x008fe20000410000 */
[----:B------:R-:W3:Y:S01]  /*2680*/  @!P3 MUFU.RCP R25, R18 ;  /* 0x000000120019b308 */ /* 0x000ee20000001000 */
[----:B0-----:R-:W0:Y:S01]  /*2690*/  LDS.64 R12, [R45.X8] ;  /* 0x000000002d0c7984 */ /* 0x001e220000008a00 */
[----:B------:R-:W-:Y:S01]  /*26a0*/  IMAD R17, R46, c[0x0][0x2d8], RZ ;  /* 0x0000b6002e117a24 */ /* 0x000fe200078e02ff */
[----:B------:R-:W-:Y:S01]  /*26b0*/  IADD3 R40, P2, R40, -0x100, RZ ;  /* 0xffffff0028287810 */ /* 0x000fe20007f5e0ff */
[----:B--2---:R-:W-:Y:S01]  /*26c0*/  @!P1 FMUL.FTZ R21, R21, R16 ;  /* 0x0000001015159220 */ /* 0x004fe20000410000 */
[----:B------:R-:W-:Y:S01]  /*26d0*/  IADD3 R36, P1, R36, -0x100, RZ ;  /* 0xffffff0024247810 */ /* 0x000fe20007f3e0ff */
[----:B------:R-:W-:Y:S01]  /*26e0*/  IMAD R27, R48, c[0x0][0x2dc], R17 ;  /* 0x0000b700301b7a24 */ /* 0x000fe200078e0211 */
[----:B------:R-:W-:Y:S01]  /*26f0*/  IADD3.X R39, R39, -0x1, RZ, P2, !PT ;  /* 0xffffffff27277810 */ /* 0x000fe200017fe4ff */
[----:B------:R-:W-:Y:S01]  /*2700*/  IMAD R16, R54, c[0x0][0x2e0], RZ ;  /* 0x0000b80036107a24 */ /* 0x000fe200078e02ff */
[----:B------:R-:W2:Y:S01]  /*2710*/  F2F.BF16.F32 R17, R21 ;  /* 0x0000001500117304 */ /* 0x000ea20000202000 */
[----:B-1----:R-:W-:Y:S01]  /*2720*/  @!P0 FMUL.FTZ R20, R20, R23 ;  /* 0x0000001714148220 */ /* 0x002fe20000410000 */
[----:B------:R-:W-:-:S02]  /*2730*/  IADD3 R15, R15, R27, RZ ;  /* 0x0000001b0f0f7210 */ /* 0x000fc40007ffe0ff */
[----:B------:R-:W-:Y:S01]  /*2740*/  IADD3.X R35, R35, -0x1, RZ, P1, !PT ;  /* 0xffffffff23237810 */ /* 0x000fe20000ffe4ff */
[----:B---3--:R-:W-:-:S03]  /*2750*/  @!P3 FMUL.FTZ R64, R64, R25 ;  /* 0x000000194040b220 */ /* 0x008fc60000410000 */
[----:B------:R-:W-:Y:S01]  /*2760*/  F2F.BF16.F32 R19, R22 ;  /* 0x0000001600137304 */ /* 0x000fe20000202000 */
[----:B------:R-:W-:Y:S01]  /*2770*/  IMAD R25, R55, c[0x0][0x2e4], R16 ;  /* 0x0000b90037197a24 */ /* 0x000fe200078e0210 */
[----:B------:R-:W-:Y:S01]  /*2780*/  ISETP.GT.AND P3, PT, R33, 0x1, PT ;  /* 0x000000012100780c */ /* 0x000fe20003f64270 */
[----:B------:R-:W-:Y:S01]  /*2790*/  IMAD.WIDE.U32 R14, R55, c[0x0][0x2e0], R14 ;  /* 0x0000b800370e7a25 */ /* 0x000fe200078e000e */
[----:B------:R-:W-:-:S04]  /*27a0*/  MOV R33, R0 ;  /* 0x0000000000217202 */ /* 0x000fc80000000f00 */
[----:B------:R-:W-:Y:S01]  /*27b0*/  IADD3 R15, R15, R25, RZ ;  /* 0x000000190f0f7210 */ /* 0x000fe20007ffe0ff */
[----:B------:R-:W1:Y:S01]  /*27c0*/  F2F.BF16.F32 R18, R64 ;  /* 0x0000004000127304 */ /* 0x000e620000202000 */
[C---:B------:R-:W-:Y:S02]  /*27d0*/  LEA R16, P0, R14.reuse, c[0x0][0x330], 0x1 ;  /* 0x0000cc000e107a11 */ /* 0x040fe400078008ff */
[----:B------:R-:W-:Y:S02]  /*27e0*/  SHF.L.U64.HI R25, R47, 0x3, R32 ;  /* 0x000000032f197819 */ /* 0x000fe40000010220 */
[----:B------:R-:W-:Y:S01]  /*27f0*/  LEA.HI.X R24, R14, c[0x0][0x334], R15, 0x1, P0 ;  /* 0x0000cd000e187a11 */ /* 0x000fe200000f0c0f */
[----:B--2---:R-:W-:Y:S01]  /*2800*/  IMAD.WIDE.U32 R14, R17, 0x10000, RZ ;  /* 0x00010000110e7825 */ /* 0x004fe200078e00ff */
[----:B------:R-:W-:Y:S01]  /*2810*/  IADD3 R16, P0, R16, R26, RZ ;  /* 0x0000001a10107210 */ /* 0x000fe20007f1e0ff */
[----:B------:R2:W3:Y:S03]  /*2820*/  F2F.BF16.F32 R23, R20 ;  /* 0x0000001400177304 */ /* 0x0004e60000202000 */
[----:B------:R-:W-:Y:S01]  /*2830*/  IADD3.X R17, R24, R25, RZ, P0, !PT ;  /* 0x0000001918117210 */ /* 0x000fe200007fe4ff */
[----:B------:R-:W-:-:S04]  /*2840*/  IMAD R24, R54, c[0x0][0x300], RZ ;  /* 0x0000c00036187a24 */ /* 0x000fc800078e02ff */
[----:B0-----:R0:W-:Y:S01]  /*2850*/  STG.E.64 [R16.64], R12 ;  /* 0x0000000c10007986 */ /* 0x0011e2000c101b06 */
[----:B-1----:R-:W-:Y:S01]  /*2860*/  PRMT R19, R19, 0x5410, R18 ;  /* 0x0000541013137816 */ /* 0x002fe20000000012 */
[----:B--2---:R-:W-:-:S03]  /*2870*/  FADD.FTZ R20, R20, R51 ;  /* 0x0000003314147221 */ /* 0x004fc60000010000 */
[----:B------:R-:W-:Y:S01]  /*2880*/  LOP3.LUT R19, R19, R15, RZ, 0xfc, !PT ;  /* 0x0000000f13137212 */ /* 0x000fe200078efcff */
[----:B------:R-:W-:Y:S01]  /*2890*/  FADD.FTZ R21, R20, R21 ;  /* 0x0000001514157221 */ /* 0x000fe20000010000 */
[----:B---3--:R-:W-:Y:S01]  /*28a0*/  LOP3.LUT R18, R14, R23, RZ, 0xfc, !PT ;  /* 0x000000170e127212 */ /* 0x008fe200078efcff */
[----:B------:R-:W-:Y:S01]  /*28b0*/  BAR.SYNC.DEFER_BLOCKING 0x0 ;  /* 0x0000000000007b1d */ /* 0x000fe20000010000 */
[----:B------:R-:W-:Y:S02]  /*28c0*/  IMAD R23, R46, c[0x0][0x2f8], RZ ;  /* 0x0000be002e177a24 */ /* 0x000fe400078e02ff */
[----:B------:R-:W-:Y:S02]  /*28d0*/  FADD.FTZ R21, R21, R22 ;  /* 0x0000001615157221 */ /* 0x000fe40000010000 */
[----:B------:R-:W-:Y:S02]  /*28e0*/  IMAD R23, R48, c[0x0][0x2fc], R23 ;  /* 0x0000bf0030177a24 */ /* 0x000fe400078e0217 */
[----:B------:R-:W-:-:S03]  /*28f0*/  FADD.FTZ R51, R21, R64 ;  /* 0x0000004015337221 */ /* 0x000fc60000010000 */
[----:B------:R-:W-:Y:S01]  /*2900*/  IADD3 R11, R11, R23, RZ ;  /* 0x000000170b0b7210 */ /* 0x000fe20007ffe0ff */
[----:B------:R-:W-:-:S04]  /*2910*/  IMAD R23, R55, c[0x0][0x304], R24 ;  /* 0x0000c10037177a24 */ /* 0x000fc800078e0218 */
[----:B------:R-:W-:-:S05]  /*2920*/  IMAD.WIDE.U32 R10, R55, c[0x0][0x300], R10 ;  /* 0x0000c000370a7a25 */ /* 0x000fca00078e000a */
[----:B0-----:R-:W-:Y:S02]  /*2930*/  IADD3 R13, R11, R23, RZ ;  /* 0x000000170b0d7210 */ /* 0x001fe40007ffe0ff */
[----:B------:R-:W-:Y:S01]  /*2940*/  LEA R11, P0, R10, c[0x0][0x340], 0x1 ;  /* 0x0000d0000a0b7a11 */ /* 0x000fe200078008ff */
[----:B------:R-:W-:Y:S01]  /*2950*/  STS.64 [R45.X8], R18 ;  /* 0x000000122d007388 */ /* 0x000fe20000008a00 */
[----:B------:R-:W-:-:S06]  /*2960*/  NOP ;  /* 0x0000000000007918 */ /* 0x000fcc0000000000 */
[----:B------:R-:W0:Y:S01]  /*2970*/  LDS.64 R14, [R45.X8] ;  /* 0x000000002d0e7984 */ /* 0x000e220000008a00 */
[----:B------:R-:W-:Y:S02]  /*2980*/  LEA.HI.X R12, R10, c[0x0][0x344], R13, 0x1, P0 ;  /* 0x0000d1000a0c7a11 */ /* 0x000fe400000f0c0d */
[----:B------:R-:W-:-:S04]  /*2990*/  IADD3 R10, P0, R11, R26, RZ ;  /* 0x0000001a0b0a7210 */ /* 0x000fc80007f1e0ff */
[----:B------:R-:W-:Y:S02]  /*29a0*/  IADD3.X R11, R12, R25, RZ, P0, !PT ;  /* 0x000000190c0b7210 */ /* 0x000fe400007fe4ff */
[----:B------:R-:W-:-:S04]  /*29b0*/  IADD3 R38, P0, R38, -0x100, RZ ;  /* 0xffffff0026267810 */ /* 0x000fc80007f1e0ff */
[----:B------:R-:W-:Y:S01]  /*29c0*/  IADD3.X R37, R37, -0x1, RZ, P0, !PT ;  /* 0xffffffff25257810 */ /* 0x000fe200007fe4ff */
[----:B0-----:R0:W-:Y:S01]  /*29d0*/  STG.E.64 [R10.64], R14 ;  /* 0x0000000e0a007986 */ /* 0x0011e2000c101b06 */
[----:B------:R-:W-:Y:S01]  /*29e0*/  @!P3 CALL.REL.NOINC `(.L_x_8435) ;  /* 0x000000100000b944 */ /* 0x000fe20003c00000 */
[----:B------:R-:W-:Y:S05]  /*29f0*/  BRA `(.L_x_8450) ;  /* 0xffffdc3000007947 */ /* 0x000fea000383ffff */
.L_x_8435:
        /* <DEDUP_REMOVED lines=15> */
[----:B0-----:R-:W0:Y:S02]  /*2af0*/  SHFL.DOWN P1, R11, R2, 0x8, 0x1f ;  /* 0x09001f00020b7f89 */ /* 0x001e240000020000 */
        /* <DEDUP_REMOVED lines=8> */
.L_x_8452:
[----:B0-----:R-:W-:Y:S05]  /*2b80*/  BSYNC B0 ;  /* 0x0000000000007941 */ /* 0x001fea0003800000 */
.L_x_8451:
        /* <DEDUP_REMOVED lines=23> */
.L_x_8454:
[----:B------:R-:W1:Y:S02]  /*2d00*/  S2R R21, SR_TID.X ;  /* 0x0000000000157919 */ /* 0x000e640000002100 */
.L_x_8455:
[----:B0-----:R-:W-:Y:S05]  /*2d10*/  BSYNC B0 ;  /* 0x0000000000007941 */ /* 0x001fea0003800000 */
.L_x_8453:
[----:B-1----:R-:W-:-:S13]  /*2d20*/  ISETP.GE.AND P0, PT, R21, c[0x0][0x16c], PT ;  /* 0x00005b0015007a0c */ /* 0x002fda0003f06270 */
[----:B------:R-:W-:Y:S05]  /*2d30*/  @P0 EXIT ;  /* 0x000000000000094d */ /* 0x000fea0003800000 */
[C---:B------:R-:W-:Y:S02]  /*2d40*/  IMAD R0, R54.reuse, c[0x0][0x2c8], RZ ;  /* 0x0000b20036007a24 */ /* 0x040fe400078e02ff */
[C---:B------:R-:W-:Y:S02]  /*2d50*/  IMAD R12, R54.reuse, c[0x0][0x198], RZ ;  /* 0x00006600360c7a24 */ /* 0x040fe400078e02ff */
[C---:B------:R-:W-:Y:S02]  /*2d60*/  IMAD R10, R54.reuse, c[0x0][0x2a8], RZ ;  /* 0x0000aa00360a7a24 */ /* 0x040fe400078e02ff */
[----:B------:R-:W-:Y:S02]  /*2d70*/  IMAD R54, R54, c[0x0][0x288], RZ ;  /* 0x0000a20036367a24 */ /* 0x000fe400078e02ff */
[C---:B------:R-:W-:Y:S02]  /*2d80*/  IMAD R29, R55.reuse, c[0x0][0x2ac], R10 ;  /* 0x0000ab00371d7a24 */ /* 0x040fe400078e020a */
[----:B------:R-:W-:-:S04]  /*2d90*/  IMAD.WIDE.U32 R2, R55, c[0x0][0x2c8], RZ ;  /* 0x0000b20037027a25 */ /* 0x000fc800078e00ff */
[----:B------:R-:W-:-:S04]  /*2da0*/  IMAD.WIDE.U32 R6, R55, c[0x0][0x198], RZ ;  /* 0x0000660037067a25 */ /* 0x000fc800078e00ff */
[----:B------:R-:W-:-:S04]  /*2db0*/  IMAD.WIDE.U32 R8, R55, c[0x0][0x2a8], RZ ;  /* 0x0000aa0037087a25 */ /* 0x000fc800078e00ff */
[----:B------:R-:W-:Y:S01]  /*2dc0*/  IMAD R31, R55, c[0x0][0x2cc], R0 ;  /* 0x0000b300371f7a24 */ /* 0x000fe200078e0200 */
[----:B------:R-:W-:Y:S01]  /*2dd0*/  IADD3 R29, R9, R29, RZ ;  /* 0x0000001d091d7210 */ /* 0x000fe20007ffe0ff */
[C---:B------:R-:W-:Y:S02]  /*2de0*/  IMAD R13, R55.reuse, c[0x0][0x19c], R12 ;  /* 0x00006700370d7a24 */ /* 0x040fe400078e020c */
[----:B------:R-:W-:Y:S01]  /*2df0*/  IMAD R27, R55, c[0x0][0x28c], R54 ;  /* 0x0000a300371b7a24 */ /* 0x000fe200078e0236 */
[----:B------:R-:W-:Y:S01]  /*2e00*/  IADD3 R31, R3, R31, RZ ;  /* 0x0000001f031f7210 */ /* 0x000fe20007ffe0ff */
[----:B------:R-:W-:Y:S01]  /*2e10*/  IMAD.WIDE.U32 R10, R55, c[0x0][0x288], RZ ;  /* 0x0000a200370a7a25 */ /* 0x000fe200078e00ff */
[----:B------:R-:W-:-:S04]  /*2e20*/  IADD3 R37, R7, R13, RZ ;  /* 0x0000000d07257210 */ /* 0x000fc80007ffe0ff */
[----:B------:R-:W-:Y:S02]  /*2e30*/  IADD3 R27, R11, R27, RZ ;  /* 0x0000001b0b1b7210 */ /* 0x000fe40007ffe0ff */
.L_x_8456:
        /* <DEDUP_REMOVED lines=54> */
.L_x_8457:
        /* <DEDUP_REMOVED lines=14> */
.L_x_9150:


//--------------------- .text._Z25selective_scan_bwd_kernelI32Selective_Scan_bwd_kernel_traitsILi32ELi4ELb1ELb0ELb0ELb1ELb1EN3c108BFloat16EfEEv12SSMParamsBwd --------------------------
	.section	.text._Z25selective_scan_bwd_kernelI32Selective_Scan_bwd_kernel_traitsILi32ELi4ELb1ELb0ELb0ELb1ELb1EN3c108BFloat16EfEEv12SSMParamsBwd,"ax",@progbits
	.sectioninfo	@"SHI_REGISTERS=95"
	.align	128
        .global         _Z25selective_scan_bwd_kernelI32Selective_Scan_bwd_kernel_traitsILi32ELi4ELb1ELb0ELb0ELb1ELb1EN3c108BFloat16EfEEv12SSMParamsBwd
        .type           _Z25selective_scan_bwd_kernelI32Selective_Scan_bwd_kernel_traitsILi32ELi4ELb1ELb0ELb0ELb1ELb1EN3c108BFloat16EfEEv12SSMParamsBwd,@function
        .size           _Z25selective_scan_bwd_kernelI32Selective_Scan_bwd_kernel_traitsILi32ELi4ELb1ELb0ELb0ELb1ELb1EN3c108BFloat16EfEEv12SSMParamsBwd,(.L_x_9151 - _Z25selective_scan_bwd_kernelI32Selective_Scan_bwd_kernel_traitsILi32ELi4ELb1ELb0ELb0ELb1ELb1EN3c108BFloat16EfEEv12SSMParamsBwd)
        .other          _Z25selective_scan_bwd_kernelI32Selective_Scan_bwd_kernel_traitsILi32ELi4ELb1ELb0ELb0ELb1ELb1EN3c108BFloat16EfEEv12SSMParamsBwd,@"STO_CUDA_ENTRY STV_DEFAULT"
_Z25selective_scan_bwd_kernelI32Selective_Scan_bwd_kernel_traitsILi32ELi4ELb1ELb0ELb0ELb1ELb1EN3c108BFloat16EfEEv12SSMParamsBwd:
.text._Z25selective_scan_bwd_kernelI32Selective_Scan_bwd_kernel_traitsILi32ELi4ELb1ELb0ELb0ELb1ELb1EN3c108BFloat16EfEEv12SSMParamsBwd:
        /* <DEDUP_REMOVED lines=15> */
[C---:B------:R-:W-:Y:S01]  /*00f0*/  @P1 LEA R6, P3, R0.reuse, c[0x0][0x250], 0x2 ;  /* 0x0000940000061a11 */ /* 0x040fe200078610ff */
[----:B------:R-:W-:Y:S01]  /*0100*/  IMAD R9, R21, c[0x0][0x1d4], R8 ;  /* 0x0000750015097a24 */ /* 0x000fe200078e0208 */
[--C-:B------:R-:W-:Y:S01]  /*0110*/  @P0 LEA.HI.X R5, R0, c[0x0][0x23c], R19.reuse, 0x2, P2 ;  /* 0x00008f0000050a11 */ /* 0x100fe200010f1413 */
[----:B------:R-:W-:Y:S01]  /*0120*/  IMAD R8, R22, c[0x0][0x1e0], RZ ;  /* 0x0000780016087a24 */ /* 0x000fe200078e02ff */
[----:B------:R-:W-:Y:S02]  /*0130*/  @P1 LEA.HI.X R7, R0, c[0x0][0x254], R19, 0x2, P3 ;  /* 0x0000950000071a11 */ /* 0x000fe400018f1413 */
[----:B------:R-:W-:Y:S01]  /*0140*/  IADD3 R3, R3, R9, RZ ;  /* 0x0000000903037210 */ /* 0x000fe20007ffe0ff */
[----:B------:R-:W-:Y:S01]  /*0150*/  IMAD R10, R22, c[0x0][0x278], RZ ;  /* 0x00009e00160a7a24 */ /* 0x000fe200078e02ff */
[----:B------:R-:W-:Y:S01]  /*0160*/  MOV R12, c[0x0][0x174] ;  /* 0x00005d00000c7a02 */ /* 0x000fe20000000f00 */
[----:B------:R0:W5:Y:S01]  /*0170*/  @P0 LDG.E R18, [R4.64] ;  /* 0x0000000604120981 */ /* 0x000162000c1e1900 */
[----:B------:R-:W-:-:S02]  /*0180*/  IMAD R15, R21, c[0x0][0x1e4], R8 ;  /* 0x00007900150f7a24 */ /* 0x000fc400078e0208 */
[----:B------:R-:W-:Y:S01]  /*0190*/  IMAD R13, R19, c[0x0][0x1d8], RZ ;  /* 0x00007600130d7a24 */ /* 0x000fe200078e02ff */
[----:B------:R1:W5:Y:S01]  /*01a0*/  @P1 LDG.E R20, [R6.64] ;  /* 0x0000000606141981 */ /* 0x000362000c1e1900 */
[----:B------:R-:W-:Y:S01]  /*01b0*/  IMAD.WIDE.U32 R2, R0, c[0x0][0x1d8], R2 ;  /* 0x0000760000027a25 */ /* 0x000fe200078e0002 */
[C---:B------:R-:W-:Y:S01]  /*01c0*/  LEA R9, R12.reuse, 0xffffff80, 0x7 ;  /* 0xffffff800c097811 */ /* 0x040fe200078e38ff */
[----:B------:R-:W-:Y:S01]  /*01d0*/  HFMA2.MMA R43, -RZ, RZ, 0, 0 ;  /* 0x00000000ff2b7435 */ /* 0x000fe200000001ff */
[----:B------:R-:W-:Y:S01]  /*01e0*/  ISETP.GE.AND P3, PT, R12, 0x1, PT ;  /* 0x000000010c00780c */ /* 0x000fe20003f66270 */
[C---:B------:R-:W-:Y:S01]  /*01f0*/  IMAD R17, R21.reuse, c[0x0][0x27c], R10 ;  /* 0x00009f0015117a24 */ /* 0x040fe200078e020a */
[----:B------:R-:W-:Y:S01]  /*0200*/  SHF.R.S32.HI R11, RZ, 0x1f, R9 ;  /* 0x0000001fff0b7819 */ /* 0x000fe20000011409 */
[----:B0-----:R-:W-:Y:S01]  /*0210*/  IMAD.WIDE.U32 R4, R21, c[0x0][0x1e0], RZ ;  /* 0x0000780015047a25 */ /* 0x001fe200078e00ff */
[----:B------:R-:W-:Y:S01]  /*0220*/  IADD3 R30, P0, R9, R2, RZ ;  /* 0x00000002091e7210 */ /* 0x000fe20007f1e0ff */
[----:B------:R-:W-:-:S02]  /*0230*/  HFMA2.MMA R23, -RZ, RZ, 0, 0 ;  /* 0x00000000ff177435 */ /* 0x000fc400000001ff */
[----:B-1----:R-:W-:Y:S01]  /*0240*/  IMAD.WIDE.U32 R6, R21, c[0x0][0x278], RZ ;  /* 0x00009e0015067a25 */ /* 0x002fe200078e00ff */
[----:B------:R-:W-:-:S03]  /*0250*/  IADD3 R5, R5, R15, RZ ;  /* 0x0000000f05057210 */ /* 0x000fc60007ffe0ff */
[C---:B------:R-:W-:Y:S01]  /*0260*/  IMAD R13, R0.reuse, c[0x0][0x1dc], R13 ;  /* 0x00007700000d7a24 */ /* 0x040fe200078e020d */
[----:B------:R-:W-:Y:S01]  /*0270*/  IADD3 R7, R7, R17, RZ ;  /* 0x0000001107077210 */ /* 0x000fe20007ffe0ff */
[C---:B------:R-:W-:Y:S02]  /*0280*/  IMAD R15, R19.reuse, c[0x0][0x1e8], RZ ;  /* 0x00007a00130f7a24 */ /* 0x040fe400078e02ff */
[----:B------:R-:W-:Y:S01]  /*0290*/  IMAD R17, R19, c[0x0][0x280], RZ ;  /* 0x0000a00013117a24 */ /* 0x000fe200078e02ff */
[----:B------:R-:W-:Y:S01]  /*02a0*/  IADD3.X R13, R11, R3, R13, P0, !PT ;  /* 0x000000030b0d7210 */ /* 0x000fe200007fe40d */
[----:B------:R-:W-:Y:S01]  /*02b0*/  IMAD.WIDE.U32 R2, R0, c[0x0][0x1e8], R4 ;  /* 0x00007a0000027a25 */ /* 0x000fe200078e0004 */
[----:B------:R-:W-:-:S03]  /*02c0*/  ISETP.NE.U32.AND P0, PT, RZ, c[0x0][0x260], PT ;  /* 0x00009800ff007a0c */ /* 0x000fc60003f05070 */
[C---:B------:R-:W-:Y:S01]  /*02d0*/  IMAD.WIDE.U32 R4, R0.reuse, c[0x0][0x280], R6 ;  /* 0x0000a00000047a25 */ /* 0x040fe200078e0006 */
[C---:B------:R-:W-:Y:S01]  /*02e0*/  IADD3 R33, P2, R9.reuse, R2, RZ ;  /* 0x0000000209217210 */ /* 0x040fe20007f5e0ff */
[----:B------:R-:W-:Y:S01]  /*02f0*/  CS2R R6, SRZ ;  /* 0x0000000000067805 */ /* 0x000fe2000001ff00 */
[----:B------:R-:W-:Y:S01]  /*0300*/  ISETP.NE.AND.EX P0, PT, RZ, c[0x0][0x264], PT, P0 ;  /* 0x00009900ff007a0c */ /* 0x000fe20003f05300 */
[C---:B------:R-:W-:Y:S01]  /*0310*/  IMAD R15, R0.reuse, c[0x0][0x1ec], R15 ;  /* 0x00007b00000f7a24 */ /* 0x040fe200078e020f */
[----:B------:R-:W-:Y:S01]  /*0320*/  IADD3 R9, P4, R9, R4, RZ ;  /* 0x0000000409097210 */ /* 0x000fe20007f9e0ff */
[----:B------:R-:W-:Y:S01]  /*0330*/  IMAD R17, R0, c[0x0][0x284], R17 ;  /* 0x0000a10000117a24 */ /* 0x000fe200078e0211 */
[C---:B------:R-:W-:Y:S02]  /*0340*/  LEA R4, P1, R30.reuse, c[0x0][0x240], 0x1 ;  /* 0x000090001e047a11 */ /* 0x040fe400078208ff */
[----:B------:R-:W-:Y:S01]  /*0350*/  IADD3.X R2, R11, R3, R15, P2, !PT ;  /* 0x000000030b027210 */ /* 0x000fe200017fe40f */
[----:B------:R-:W-:Y:S01]  /*0360*/  IMAD R3, R19, c[0x0][0x1b8], RZ ;  /* 0x00006e0013037a24 */ /* 0x000fe200078e02ff */
[----:B------:R-:W-:Y:S01]  /*0370*/  LEA.HI.X R30, R30, c[0x0][0x244], R13, 0x1, P1 ;  /* 0x000091001e1e7a11 */ /* 0x000fe200008f0c0d */
[----:B------:R-:W-:Y:S01]  /*0380*/  IMAD.WIDE.U32 R12, R0, c[0x0][0x1b8], RZ ;  /* 0x00006e00000c7a25 */ /* 0x000fe200078e00ff */
[----:B------:R-:W-:-:S02]  /*0390*/  ISETP.NE.U32.AND P1, PT, RZ, c[0x0][0x328], PT ;  /* 0x0000ca00ff007a0c */ /* 0x000fc40003f25070 */
[----:B------:R-:W-:Y:S01]  /*03a0*/  ISETP.NE.U32.AND P2, PT, RZ, c[0x0][0x348], PT ;  /* 0x0000d200ff007a0c */ /* 0x000fe20003f45070 */
[----:B------:R-:W-:Y:S01]  /*03b0*/  IMAD R3, R0, c[0x0][0x1bc], R3 ;  /* 0x00006f0000037a24 */ /* 0x000fe200078e0203 */
[----:B------:R-:W-:Y:S02]  /*03c0*/  IADD3.X R34, R11, R5, R17, P4, !PT ;  /* 0x000000050b227210 */ /* 0x000fe400027fe411 */
[C---:B------:R-:W-:Y:S02]  /*03d0*/  LEA R31, P4, R33.reuse, c[0x0][0x248], 0x1 ;  /* 0x00009200211f7a11 */ /* 0x040fe400078808ff */
[----:B------:R-:W-:Y:S02]  /*03e0*/  ISETP.NE.AND.EX P1, PT, RZ, c[0x0][0x32c], PT, P1 ;  /* 0x0000cb00ff007a0c */ /* 0x000fe40003f25310 */
[----:B------:R-:W-:Y:S02]  /*03f0*/  ISETP.NE.AND.EX P2, PT, RZ, c[0x0][0x34c], PT, P2 ;  /* 0x0000d300ff007a0c */ /* 0x000fe40003f45320 */
[----:B------:R-:W-:Y:S01]  /*0400*/  LEA.HI.X R33, R33, c[0x0][0x24c], R2, 0x1, P4 ;  /* 0x0000930021217a11 */ /* 0x000fe200020f0c02 */
[----:B------:R-:W-:Y:S01]  /*0410*/  @P0 IMAD R2, R21, c[0x0][0x164], R0 ;  /* 0x0000590015020a24 */ /* 0x000fe200078e0200 */
[----:B------:R-:W-:-:S02]  /*0420*/  LEA R32, P5, R9, c[0x0][0x308], 0x1 ;  /* 0x0000c20009207a11 */ /* 0x000fc400078a08ff */
[----:B------:R-:W-:Y:S01]  /*0430*/  @P0 MOV R11, 0x8 ;  /* 0x00000008000b0802 */ /* 0x000fe20000000f00 */
[----:B------:R-:W-:Y:S01]  /*0440*/  @P0 IMAD R2, R2, c[0x0][0x174], RZ ;  /* 0x00005d0002020a24 */ /* 0x000fe200078e02ff */
[----:B------:R-:W-:Y:S02]  /*0450*/  LEA.HI.X R34, R9, c[0x0][0x30c], R34, 0x1, P5 ;  /* 0x0000c30009227a11 */ /* 0x000fe400028f0c22 */
[----:B------:R-:W-:Y:S01]  /*0460*/  CS2R R8, SRZ ;  /* 0x0000000000087805 */ /* 0x000fe2000001ff00 */
[----:B------:R-:W-:Y:S01]  /*0470*/  @P0 IMAD R2, R2, c[0x0][0x16c], RZ ;  /* 0x00005b0002020a24 */ /* 0x000fe200078e02ff */
[C---:B------:R-:W-:Y:S02]  /*0480*/  @P1 LEA R8, P4, R0.reuse, c[0x0][0x328], 0x2 ;  /* 0x0000ca0000081a11 */ /* 0x040fe400078810ff */
[----:B------:R-:W-:Y:S01]  /*0490*/  @P2 LEA R6, P5, R0, c[0x0][0x348], 0x2 ;  /* 0x0000d20000062a11 */ /* 0x000fe200078a10ff */
[----:B------:R-:W-:Y:S01]  /*04a0*/  @P0 IMAD.WIDE R10, R2, R11, c[0x0][0x260] ;  /* 0x00009800020a0625 */ /* 0x000fe200078e020b */
[C-C-:B------:R-:W-:Y:S01]  /*04b0*/  @P1 LEA.HI.X R9, R0.reuse, c[0x0][0x32c], R19.reuse, 0x2, P4 ;  /* 0x0000cb0000091a11 */ /* 0x140fe200020f1413 */
[----:B------:R-:W-:Y:S01]  /*04c0*/  @!P0 CS2R R10, SRZ ;  /* 0x00000000000a8805 */ /* 0x000fe2000001ff00 */
[----:B------:R-:W-:-:S02]  /*04d0*/  @P2 LEA.HI.X R7, R0, c[0x0][0x34c], R19, 0x2, P5 ;  /* 0x0000d30000072a11 */ /* 0x000fc400028f1413 */
[----:B------:R-:W-:Y:S01]  /*04e0*/  IADD3 R25, R13, R3, RZ ;  /* 0x000000030d197210 */ /* 0x000fe20007ffe0ff */
        /* <DEDUP_REMOVED lines=8> */
[----:B------:R-:W-:Y:S02]  /*0570*/  LEA R27, P0, R28, c[0x0][0x228], 0x2 ;  /* 0x00008a001c1b7a11 */ /* 0x000fe400078010ff */
[----:B------:R-:W-:-:S02]  /*0580*/  MOV R43, RZ ;  /* 0x000000ff002b7202 */ /* 0x000fc40000000f00 */
[----:B------:R-:W-:Y:S02]  /*0590*/  IADD3 R3, R29, R3, RZ ;  /* 0x000000031d037210 */ /* 0x000fe40007ffe0ff */
[----:B------:R-:W-:Y:S02]  /*05a0*/  MOV R29, R4 ;  /* 0x00000004001d7202 */ /* 0x000fe40000000f00 */
[----:B------:R-:W-:Y:S02]  /*05b0*/  LEA.HI.X R28, R28, c[0x0][0x22c], R3, 0x2, P0 ;  /* 0x00008b001c1c7a11 */ /* 0x000fe400000f1403 */
[----:B------:R-:W-:-:S04]  /*05c0*/  LEA R35, P0, R12, c[0x0][0x230], 0x2 ;  /* 0x00008c000c237a11 */ /* 0x000fc800078010ff */
[----:B------:R-:W-:Y:S02]  /*05d0*/  LEA.HI.X R38, R12, c[0x0][0x234], R25, 0x2, P0 ;  /* 0x00008d000c267a11 */ /* 0x000fe400000f1419 */
[----:B0-----:R-:W-:Y:S02]  /*05e0*/  LOP3.LUT R67, R24, 0x1f, RZ, 0xc0, !PT ;  /* 0x0000001f18437812 */ /* 0x001fe400078ec0ff */
[----:B------:R-:W-:Y:S02]  /*05f0*/  SHF.R.S32.HI R37, RZ, 0x1f, R24 ;  /* 0x0000001fff257819 */ /* 0x000fe40000011418 */
.L_x_8474:
        /* <DEDUP_REMOVED lines=15> */
[----:B--2---:R-:W-:Y:S01]  /*06f0*/  STS.64 [R26.X8], R14 ;  /* 0x0000000e1a007388 */ /* 0x004fe20000008a00 */
[----:B------:R-:W-:-:S06]  /*0700*/  NOP ;  /* 0x0000000000007918 */ /* 0x000fcc0000000000 */
[----:B------:R-:W1:Y:S04]  /*0710*/  LDS.64 R16, [R26.X8] ;  /* 0x000000001a107984 */ /* 0x000e680000008a00 */
[----:B------:R-:W-:Y:S06]  /*0720*/  BAR.SYNC.DEFER_BLOCKING 0x0 ;  /* 0x0000000000007b1d */ /* 0x000fec0000010000 */
[----:B------:R-:W2:Y:S01]  /*0730*/  LDG.E.64 R40, [R40.64] ;  /* 0x0000000628287981 */ /* 0x000ea2000c1e1b00 */
[----:B------:R-:W-:Y:S01]  /*0740*/  IADD3 R56, R36, -0x1, RZ ;  /* 0xffffffff24387810 */ /* 0x000fe20007ffe0ff */
[----:B------:R-:W-:Y:S01]  /*0750*/  IMAD R42, R22, c[0x0][0x1f0], RZ ;  /* 0x00007c00162a7a24 */ /* 0x000fe200078e02ff */
[----:B------:R-:W-:Y:S01]  /*0760*/  BSSY B0, `(.L_x_8459) ;  /* 0x000003f000007945 */ /* 0x000fe20003800000 */
[----:B------:R-:W-:Y:S01]  /*0770*/  IMAD R47, R19, c[0x0][0x1f8], RZ ;  /* 0x00007e00132f7a24 */ /* 0x000fe200078e02ff */
[----:B0-----:R-:W-:Y:S01]  /*0780*/  SHF.L.U32 R2, R56, 0x7, RZ ;  /* 0x0000000738027819 */ /* 0x001fe200000006ff */
[----:B------:R-:W-:-:S02]  /*0790*/  IMAD R39, R21, c[0x0][0x1f4], R42 ;  /* 0x00007d0015277a24 */ /* 0x000fc400078e022a */
[----:B------:R-:W-:Y:S01]  /*07a0*/  IMAD R47, R0, c[0x0][0x1fc], R47 ;  /* 0x00007f00002f7a24 */ /* 0x000fe200078e022f */
[----:B------:R-:W-:Y:S02]  /*07b0*/  SHF.R.S32.HI R3, RZ, 0x1f, R2 ;  /* 0x0000001fff037819 */ /* 0x000fe40000011402 */
[----:B-1----:R-:W-:-:S03]  /*07c0*/  SHF.R.U64 R42, R16, 0x10, R17 ;  /* 0x00000010102a7819 */ /* 0x002fc60000001211 */
[----:B------:R-:W-:-:S05]  /*07d0*/  IMAD.WIDE.U32 R44, R21, c[0x0][0x1f0], R2 ;  /* 0x00007c00152c7a25 */ /* 0x000fca00078e0002 */
[----:B------:R-:W-:-:S05]  /*07e0*/  IADD3 R45, R45, R39, RZ ;  /* 0x000000272d2d7210 */ /* 0x000fca0007ffe0ff */
[----:B------:R-:W-:-:S05]  /*07f0*/  IMAD.WIDE.U32 R44, R0, c[0x0][0x1f8], R44 ;  /* 0x00007e00002c7a25 */ /* 0x000fca00078e002c */
[----:B------:R-:W-:Y:S02]  /*0800*/  IADD3 R39, R45, R47, RZ ;  /* 0x0000002f2d277210 */ /* 0x000fe40007ffe0ff */
[----:B------:R-:W-:-:S04]  /*0810*/  LEA R45, P0, R44, c[0x0][0x268], 0x1 ;  /* 0x00009a002c2d7a11 */ /* 0x000fc800078008ff */
[----:B------:R-:W-:Y:S02]  /*0820*/  LEA.HI.X R44, R44, c[0x0][0x26c], R39, 0x1, P0 ;  /* 0x00009b002c2c7a11 */ /* 0x000fe400000f0c27 */
[----:B------:R-:W-:Y:S02]  /*0830*/  PRMT R39, RZ, 0x5410, R16 ;  /* 0x00005410ff277816 */ /* 0x000fe40000000010 */
[--C-:B------:R-:W-:Y:S02]  /*0840*/  SHF.R.U32.HI R16, RZ, 0x10, R17.reuse ;  /* 0x00000010ff107819 */ /* 0x100fe40000011611 */
[----:B------:R-:W-:Y:S01]  /*0850*/  PRMT R17, RZ, 0x5410, R17 ;  /* 0x00005410ff117816 */ /* 0x000fe20000000011 */
[----:B-----5:R-:W-:-:S05]  /*0860*/  FADD.FTZ R39, R39, R20 ;  /* 0x0000001427277221 */ /* 0x020fca0000010000 */
[----:B------:R-:W-:Y:S01]  /*0870*/  FSETP.GTU.FTZ.AND P3, PT, R39, 20, PT ;  /* 0x41a000002700780b */ /* 0x000fe20003f7c000 */
[----:B--2---:R0:W-:Y:S01]  /*0880*/  STS.64 [R26.X8], R40 ;  /* 0x000000281a007388 */ /* 0x0041e20000008a00 */
[----:B------:R-:W-:-:S06]  /*0890*/  NOP ;  /* 0x0000000000007918 */ /* 0x000fcc0000000000 */
[----:B------:R1:W2:Y:S01]  /*08a0*/  LDS.64 R14, [R26.X8] ;  /* 0x000000001a0e7984 */ /* 0x0002a20000008a00 */
[----:B0-----:R-:W-:Y:S01]  /*08b0*/  FADD.FTZ R40, R17, R20 ;  /* 0x0000001411287221 */ /* 0x001fe20000010000 */
[----:B------:R-:W-:Y:S02]  /*08c0*/  PRMT R41, RZ, 0x5410, R42 ;  /* 0x00005410ff297816 */ /* 0x000fe4000000002a */
[----:B------:R-:W-:Y:S02]  /*08d0*/  PRMT R17, RZ, 0x5410, R16 ;  /* 0x00005410ff117816 */ /* 0x000fe40000000010 */
[----:B------:R-:W-:Y:S01]  /*08e0*/  IADD3 R16, P4, R45, R46, RZ ;  /* 0x0000002e2d107210 */ /* 0x000fe20007f9e0ff */
[--C-:B------:R-:W-:Y:S01]  /*08f0*/  FADD.FTZ R41, R41, R20.reuse ;  /* 0x0000001429297221 */ /* 0x100fe20000010000 */
[----:B------:R-:W-:Y:S01]  /*0900*/  FSETP.GTU.FTZ.AND P0, PT, R40, 20, PT ;  /* 0x41a000002800780b */ /* 0x000fe20003f1c000 */
[----:B------:R-:W-:Y:S01]  /*0910*/  FADD.FTZ R42, R17, R20 ;  /* 0x00000014112a7221 */ /* 0x000fe20000010000 */
[----:B------:R-:W-:-:S02]  /*0920*/  IADD3.X R17, R44, R49, RZ, P4, !PT ;  /* 0x000000312c117210 */ /* 0x000fc400027fe4ff */
[----:B------:R-:W-:Y:S02]  /*0930*/  FSETP.GTU.FTZ.AND P1, PT, R41, 20, PT ;  /* 0x41a000002900780b */ /* 0x000fe40003f3c000 */
[----:B------:R-:W-:Y:S01]  /*0940*/  FSETP.GTU.FTZ.AND P2, PT, R42, 20, PT ;  /* 0x41a000002a00780b */ /* 0x000fe20003f5c000 */
[----:B------:R-:W-:Y:S07]  /*0950*/  @P3 BRA `(.L_x_8460) ;  /* 0x000001f000003947 */ /* 0x000fee0003800000 */
[----:B-1----:R-:W-:Y:S01]  /*0960*/  FMUL.FTZ R39, R39, 1.4426950216293334961 ;  /* 0x3fb8aa3b27277820 */ /* 0x002fe20000410000 */
        /* <DEDUP_REMOVED lines=30> */
.L_x_8460:
[----:B-1----:R-:W-:Y:S05]  /*0b50*/  BSYNC B0 ;  /* 0x0000000000007941 */ /* 0x002fea0003800000 */
.L_x_8459:
        /* <DEDUP_REMOVED lines=33> */
.L_x_8462:
[----:B------:R-:W-:Y:S05]  /*0d70*/  BSYNC B0 ;  /* 0x0000000000007941 */ /* 0x000fea0003800000 */
.L_x_8461:
        /* <DEDUP_REMOVED lines=33> */
.L_x_8464:
[----:B------:R-:W-:Y:S05]  /*0f90*/  BSYNC B0 ;  /* 0x0000000000007941 */ /* 0x000fea0003800000 */
.L_x_8463:
        /* <DEDUP_REMOVED lines=33> */
.L_x_8466:
[----:B------:R-:W-:Y:S05]  /*11b0*/  BSYNC B0 ;  /* 0x0000000000007941 */ /* 0x000fea0003800000 */
.L_x_8465:
[----:B------:R-:W-:Y:S06]  /*11c0*/  BAR.SYNC.DEFER_BLOCKING 0x0 ;  /* 0x0000000000007b1d */ /* 0x000fec0000010000 */
[----:B------:R-:W3:Y:S01]  /*11d0*/  LDG.E.64 R16, [R16.64] ;  /* 0x0000000610107981 */ /* 0x000ee2000c1e1b00 */
        /* <DEDUP_REMOVED lines=12> */
[----:B---3--:R-:W-:Y:S01]  /*12a0*/  STS.64 [R26.X8], R16 ;  /* 0x000000101a007388 */ /* 0x008fe20000008a00 */
[----:B------:R-:W-:-:S06]  /*12b0*/  NOP ;  /* 0x0000000000007918 */ /* 0x000fcc0000000000 */
[----:B------:R-:W0:Y:S04]  /*12c0*/  LDS.64 R44, [R26.X8] ;  /* 0x000000001a2c7984 */ /* 0x000e280000008a00 */
[----:B------:R-:W-:Y:S06]  /*12d0*/  BAR.SYNC.DEFER_BLOCKING 0x0 ;  /* 0x0000000000007b1d */ /* 0x000fec0000010000 */
[----:B------:R-:W3:Y:S01]  /*12e0*/  LDG.E.64 R50, [R50.64] ;  /* 0x0000000632327981 */ /* 0x000ee2000c1e1b00 */
[--C-:B--2---:R-:W-:Y:S01]  /*12f0*/  SHF.R.U32.HI R55, RZ, 0x10, R15.reuse ;  /* 0x00000010ff377819 */ /* 0x104fe2000001160f */
[----:B------:R-:W-:Y:S01]  /*1300*/  IMAD R69, R19, c[0x0][0x2f0], RZ ;  /* 0x0000bc0013457a24 */ /* 0x000fe200078e02ff */
[----:B------:R-:W-:-:S02]  /*1310*/  PRMT R58, RZ, 0x5410, R15 ;  /* 0x00005410ff3a7816 */ /* 0x000fc4000000000f */
[----:B------:R-:W-:Y:S02]  /*1320*/  PRMT R55, RZ, 0x5410, R55 ;  /* 0x00005410ff377816 */ /* 0x000fe40000000037 */
[----:B------:R-:W-:Y:S02]  /*1330*/  SHF.R.U64 R63, R14, 0x10, R15 ;  /* 0x000000100e3f7819 */ /* 0x000fe4000000120f */
[----:B------:R-:W-:Y:S02]  /*1340*/  PRMT R66, RZ, 0x5410, R14 ;  /* 0x00005410ff427816 */ /* 0x000fe4000000000e */
[--C-:B0-----:R-:W-:Y:S02]  /*1350*/  SHF.R.U32.HI R47, RZ, 0x10, R45.reuse ;  /* 0x00000010ff2f7819 */ /* 0x101fe4000001162d */
[----:B------:R-:W-:Y:S02]  /*1360*/  PRMT R48, RZ, 0x5410, R45 ;  /* 0x00005410ff307816 */ /* 0x000fe4000000002d */
[----:B------:R-:W-:-:S02]  /*1370*/  PRMT R47, RZ, 0x5410, R47 ;  /* 0x00005410ff2f7816 */ /* 0x000fc4000000002f */
[----:B------:R-:W-:Y:S01]  /*1380*/  SHF.R.U64 R45, R44, 0x10, R45 ;  /* 0x000000102c2d7819 */ /* 0x000fe2000000122d */
[----:B------:R-:W-:Y:S02]  /*1390*/  FMUL.FTZ R52, R48, -1.4426950216293334961 ;  /* 0xbfb8aa3b30347820 */ /* 0x000fe40000410000 */
[----:B------:R-:W-:-:S04]  /*13a0*/  FMUL.FTZ R53, R47, -1.4426950216293334961 ;  /* 0xbfb8aa3b2f357820 */ /* 0x000fc80000410000 */
[----:B------:R0:W1:Y:S08]  /*13b0*/  MUFU.EX2 R54, R53 ;  /* 0x0000003500367308 */ /* 0x0000700000000800 */
[----:B------:R-:W2:Y:S01]  /*13c0*/  MUFU.EX2 R52, R52 ;  /* 0x0000003400347308 */ /* 0x000ea20000000800 */
[----:B0-----:R-:W-:-:S05]  /*13d0*/  PRMT R53, RZ, 0x5410, R44 ;  /* 0x00005410ff357816 */ /* 0x001fca000000002c */
[----:B------:R-:W-:Y:S02]  /*13e0*/  FMUL.FTZ R44, R53, -1.4426950216293334961 ;  /* 0xbfb8aa3b352c7820 */ /* 0x000fe40000410000 */
[----:B-1----:R-:W-:-:S04]  /*13f0*/  FADD.FTZ R54, R54, 1 ;  /* 0x3f80000036367421 */ /* 0x002fc80000010000 */
[----:B------:R-:W0:Y:S01]  /*1400*/  MUFU.EX2 R44, R44 ;  /* 0x0000002c002c7308 */ /* 0x000e220000000800 */
[----:B--2---:R-:W-:-:S07]  /*1410*/  FADD.FTZ R52, R52, 1 ;  /* 0x3f80000034347421 */ /* 0x004fce0000010000 */
[----:B------:R-:W1:Y:S08]  /*1420*/  MUFU.RCP R54, R54 ;  /* 0x0000003600367308 */ /* 0x000e700000001000 */
[----:B------:R-:W2:Y:S01]  /*1430*/  MUFU.RCP R59, R52 ;  /* 0x00000034003b7308 */ /* 0x000ea20000001000 */
[----:B0-----:R-:W-:Y:S02]  /*1440*/  FADD.FTZ R62, R44, 1 ;  /* 0x3f8000002c3e7421 */ /* 0x001fe40000010000 */
[----:B-1----:R-:W-:-:S05]  /*1450*/  FADD.FTZ R60, -R54, 1 ;  /* 0x3f800000363c7421 */ /* 0x002fca0000010100 */
[----:B------:R-:W0:Y:S01]  /*1460*/  MUFU.RCP R62, R62 ;  /* 0x0000003e003e7308 */ /* 0x000e220000001000 */
[----:B------:R-:W-:Y:S02]  /*1470*/  FFMA.FTZ R60, R47, R60, 1 ;  /* 0x3f8000002f3c7423 */ /* 0x000fe4000001003c */
[----:B--2---:R-:W-:-:S04]  /*1480*/  FADD.FTZ R15, -R59, 1 ;  /* 0x3f8000003b0f7421 */ /* 0x004fc80000010100 */
[----:B------:R-:W-:Y:S02]  /*1490*/  FFMA.FTZ R15, R48, R15, 1 ;  /* 0x3f800000300f7423 */ /* 0x000fe4000001000f */
[----:B0-----:R-:W-:-:S04]  /*14a0*/  FADD.FTZ R14, -R62, 1 ;  /* 0x3f8000003e0e7421 */ /* 0x001fc80000010100 */
[C---:B------:R-:W-:Y:S02]  /*14b0*/  FFMA.FTZ R14, R53.reuse, R14, 1 ;  /* 0x3f800000350e7423 */ /* 0x040fe4000001000e */
[----:B------:R-:W-:Y:S01]  /*14c0*/  FMUL.FTZ R53, R53, R62 ;  /* 0x0000003e35357220 */ /* 0x000fe20000410000 */
[----:B---3--:R0:W-:Y:S01]  /*14d0*/  STS.64 [R26.X8], R50 ;  /* 0x000000321a007388 */ /* 0x0081e20000008a00 */
[----:B------:R-:W-:-:S06]  /*14e0*/  NOP ;  /* 0x0000000000007918 */ /* 0x000fcc0000000000 */
[----:B------:R-:W1:Y:S01]  /*14f0*/  LDS.64 R16, [R26.X8] ;  /* 0x000000001a107984 */ /* 0x000e620000008a00 */
[----:B0-----:R-:W-:-:S05]  /*1500*/  PRMT R50, RZ, 0x5410, R45 ;  /* 0x00005410ff327816 */ /* 0x001fca000000002d */
[----:B------:R-:W-:-:S06]  /*1510*/  FMUL.FTZ R45, R50, -1.4426950216293334961 ;  /* 0xbfb8aa3b322d7820 */ /* 0x000fcc0000410000 */
[----:B------:R-:W0:Y:S02]  /*1520*/  MUFU.EX2 R45, R45 ;  /* 0x0000002d002d7308 */ /* 0x000e240000000800 */
[----:B0-----:R-:W-:-:S06]  /*1530*/  FADD.FTZ R61, R45, 1 ;  /* 0x3f8000002d3d7421 */ /* 0x001fcc0000010000 */
[----:B------:R-:W0:Y:S01]  /*1540*/  MUFU.RCP R61, R61 ;  /* 0x0000003d003d7308 */ /* 0x000e220000001000 */
[--C-:B-1----:R-:W-:Y:S02]  /*1550*/  SHF.R.U32.HI R52, RZ, 0x10, R17.reuse ;  /* 0x00000010ff347819 */ /* 0x102fe40000011611 */
[--C-:B------:R-:W-:Y:S02]  /*1560*/  PRMT R51, RZ, 0x5410, R17.reuse ;  /* 0x00005410ff337816 */ /* 0x100fe40000000011 */
[----:B------:R-:W-:Y:S02]  /*1570*/  PRMT R52, RZ, 0x5410, R52 ;  /* 0x00005410ff347816 */ /* 0x000fe40000000034 */
[----:B------:R-:W-:Y:S01]  /*1580*/  SHF.R.U64 R17, R16, 0x10, R17 ;  /* 0x0000001010117819 */ /* 0x000fe20000001211 */
[----:B------:R-:W-:Y:S02]  /*1590*/  FMUL.FTZ R44, R58, R51 ;  /* 0x000000333a2c7220 */ /* 0x000fe40000410000 */
[----:B------:R-:W-:-:S02]  /*15a0*/  FMUL.FTZ R45, R55, R52 ;  /* 0x00000034372d7220 */ /* 0x000fc40000410000 */
[----:B------:R-:W-:Y:S02]  /*15b0*/  FMUL.FTZ R44, R59, R44 ;  /* 0x0000002c3b2c7220 */ /* 0x000fe40000410000 */
[----:B------:R-:W-:Y:S02]  /*15c0*/  FMUL.FTZ R57, R54, R45 ;  /* 0x0000002d36397220 */ /* 0x000fe40000410000 */
[----:B------:R-:W-:Y:S02]  /*15d0*/  FMUL.FTZ R45, R44, R15 ;  /* 0x0000000f2c2d7220 */ /* 0x000fe40000410000 */
[----:B------:R-:W-:Y:S01]  /*15e0*/  FMUL.FTZ R64, R57, R60 ;  /* 0x0000003c39407220 */ /* 0x000fe20000410000 */
[----:B------:R-:W-:Y:S01]  /*15f0*/  PRMT R60, RZ, 0x5410, R63 ;  /* 0x00005410ff3c7816 */ /* 0x000fe2000000003f */
[----:B0-----:R-:W-:Y:S01]  /*1600*/  FADD.FTZ R15, -R61, 1 ;  /* 0x3f8000003d0f7421 */ /* 0x001fe20000010100 */
[----:B------:R-:W-:Y:S01]  /*1610*/  PRMT R57, RZ, 0x5410, R17 ;  /* 0x00005410ff397816 */ /* 0x000fe20000000011 */
[----:B------:R-:W-:Y:S01]  /*1620*/  F2F.BF16.F32 R45, R45 ;  /* 0x0000002d002d7304 */ /* 0x000fe20000202000 */
[----:B------:R-:W-:Y:S01]  /*1630*/  PRMT R63, RZ, 0x5410, R16 ;  /* 0x00005410ff3f7816 */ /* 0x000fe20000000010 */
[----:B------:R-:W-:-:S02]  /*1640*/  FFMA.FTZ R17, R50, R15, 1 ;  /* 0x3f80000032117423 */ /* 0x000fc4000001000f */
[----:B------:R-:W-:Y:S02]  /*1650*/  FMUL.FTZ R44, R60, R57 ;  /* 0x000000393c2c7220 */ /* 0x000fe40000410000 */
[----:B------:R-:W-:Y:S02]  /*1660*/  FMUL.FTZ R15, R66, R63 ;  /* 0x0000003f420f7220 */ /* 0x000fe40000410000 */
[----:B------:R-:W-:Y:S01]  /*1670*/  FMUL.FTZ R44, R61, R44 ;  /* 0x0000002c3d2c7220 */ /* 0x000fe20000410000 */
[----:B------:R-:W0:Y:S01]  /*1680*/  F2F.BF16.F32 R64, R64 ;  /* 0x0000004000407304 */ /* 0x000e220000202000 */
[----:B------:R-:W-:Y:S02]  /*1690*/  FMUL.FTZ R15, R62, R15 ;  /* 0x0000000f3e0f7220 */ /* 0x000fe40000410000 */
[----:B------:R-:W-:Y:S02]  /*16a0*/  FMUL.FTZ R17, R44, R17 ;  /* 0x000000112c117220 */ /* 0x000fe40000410000 */
[----:B------:R-:W-:-:S02]  /*16b0*/  FMUL.FTZ R16, R15, R14 ;  /* 0x0000000e0f107220 */ /* 0x000fc40000410000 */
[----:B------:R-:W-:Y:S01]  /*16c0*/  FMUL.FTZ R59, R48, R59 ;  /* 0x0000003b303b7220 */ /* 0x000fe20000410000 */
[----:B------:R-:W-:Y:S01]  /*16d0*/  PRMT R48, RZ, 0x5410, R4 ;  /* 0x00005410ff307816 */ /* 0x000fe20000000004 */
[----:B------:R-:W1:Y:S01]  /*16e0*/  F2F.BF16.F32 R17, R17 ;  /* 0x0000001100117304 */ /* 0x000e620000202000 */
[----:B------:R-:W-:Y:S02]  /*16f0*/  FMUL.FTZ R50, R50, R61 ;  /* 0x0000003d32327220 */ /* 0x000fe40000410000 */
[----:B------:R-:W-:Y:S02]  /*1700*/  FMUL.FTZ R54, R47, R54 ;  /* 0x000000362f367220 */ /* 0x000fe40000410000 */
[----:B------:R-:W-:Y:S01]  /*1710*/  FMUL.FTZ R47, R58, R59 ;  /* 0x0000003b3a2f7220 */ /* 0x000fe20000410000 */
[----:B0-----:R-:W-:Y:S02]  /*1720*/  PRMT R45, R45, 0x5410, R64 ;  /* 0x000054102d2d7816 */ /* 0x001fe40000000040 */
[----:B------:R0:W2:Y:S01]  /*1730*/  F2F.BF16.F32 R65, R16 ;  /* 0x0000001000417304 */ /* 0x0000a20000202000 */
[----:B------:R-:W-:-:S02]  /*1740*/  IMAD R64, R22, c[0x0][0x2e8], RZ ;  /* 0x0000ba0016407a24 */ /* 0x000fc400078e02ff */
[----:B-1----:R-:W-:-:S04]  /*1750*/  IMAD.WIDE.U32 R14, R17, 0x10000, RZ ;  /* 0x00010000110e7825 */ /* 0x002fc800078e00ff */
[----:B0-----:R-:W-:Y:S01]  /*1760*/  IMAD.WIDE.U32 R16, R21, c[0x0][0x2e8], R2 ;  /* 0x0000ba0015107a25 */ /* 0x001fe200078e0002 */
[----:B------:R-:W-:Y:S02]  /*1770*/  LOP3.LUT R45, R45, R15, RZ, 0xfc, !PT ;  /* 0x0000000f2d2d7212 */ /* 0x000fe400078efcff */
[----:B--2---:R-:W-:Y:S01]  /*1780*/  LOP3.LUT R44, R14, R65, RZ, 0xfc, !PT ;  /* 0x000000410e2c7212 */ /* 0x004fe200078efcff */
[----:B------:R-:W-:Y:S01]  /*1790*/  BAR.SYNC.DEFER_BLOCKING 0x0 ;  /* 0x0000000000007b1d */ /* 0x000fe20000010000 */
[----:B------:R-:W-:Y:S01]  /*17a0*/  IMAD R65, R21, c[0x0][0x2ec], R64 ;  /* 0x0000bb0015417a24 */ /* 0x000fe200078e0240 */
[----:B------:R-:W-:-:S04]  /*17b0*/  SHF.R.U32.HI R64, RZ, 0x10, R5 ;  /* 0x00000010ff407819 */ /* 0x000fc80000011605 */
[----:B------:R-:W-:Y:S01]  /*17c0*/  IADD3 R17, R17, R65, RZ ;  /* 0x0000004111117210 */ /* 0x000fe20007ffe0ff */
[----:B------:R-:W-:Y:S01]  /*17d0*/  IMAD R65, R0, c[0x0][0x2f4], R69 ;  /* 0x0000bd0000417a24 */ /* 0x000fe200078e0245 */
[----:B------:R-:W-:-:S03]  /*17e0*/  PRMT R64, R64, 0x5410, R64 ;  /* 0x0000541040407816 */ /* 0x000fc60000000040 */
[----:B------:R-:W-:-:S05]  /*17f0*/  IMAD.WIDE.U32 R16, R0, c[0x0][0x2f0], R16 ;  /* 0x0000bc0000107a25 */ /* 0x000fca00078e0010 */
[----:B------:R-:W-:Y:S02]  /*1800*/  IADD3 R65, R17, R65, RZ ;  /* 0x0000004111417210 */ /* 0x000fe40007ffe0ff */
[----:B------:R-:W-:Y:S01]  /*1810*/  LEA R17, P0, R16, c[0x0][0x338], 0x1 ;  /* 0x0000ce0010117a11 */ /* 0x000fe200078008ff */
[----:B------:R0:W-:Y:S01]  /*1820*/  STS.64 [R26.X8], R44 ;  /* 0x0000002c1a007388 */ /* 0x0001e20000008a00 */
[----:B------:R-:W-:-:S06]  /*1830*/  NOP ;  /* 0x0000000000007918 */ /* 0x000fcc0000000000 */
[----:B------:R-:W1:Y:S01]  /*1840*/  LDS.64 R14, [R26.X8] ;  /* 0x000000001a0e7984 */ /* 0x000e620000008a00 */
[----:B0-----:R-:W-:Y:S02]  /*1850*/  LEA.HI.X R44, R16, c[0x0][0x33c], R65, 0x1, P0 ;  /* 0x0000cf00102c7a11 */ /* 0x001fe400000f0c41 */
[----:B------:R-:W-:Y:S02]  /*1860*/  IADD3 R16, P1, R17, R46, RZ ;  /* 0x0000002e11107210 */ /* 0x000fe40007f3e0ff */
[----:B------:R-:W-:Y:S02]  /*1870*/  ISETP.NE.U32.AND P0, PT, RZ, c[0x0][0x270], PT ;  /* 0x00009c00ff007a0c */ /* 0x000fe40003f05070 */
[----:B------:R-:W-:Y:S01]  /*1880*/  IADD3.X R17, R44, R49, RZ, P1, !PT ;  /* 0x000000312c117210 */ /* 0x000fe20000ffe4ff */
[----:B------:R-:W-:Y:S01]  /*1890*/  FMUL.FTZ R44, R66, R53 ;  /* 0x00000035422c7220 */ /* 0x000fe20000410000 */
[----:B------:R-:W-:Y:S02]  /*18a0*/  ISETP.NE.AND.EX P0, PT, RZ, c[0x0][0x274], PT, P0 ;  /* 0x00009d00ff007a0c */ /* 0x000fe40003f05300 */
[----:B------:R-:W-:Y:S01]  /*18b0*/  SHF.R.U64 R45, R4, 0x10, R5 ;  /* 0x00000010042d7819 */ /* 0x000fe20000001205 */
[----:B------:R-:W-:-:S03]  /*18c0*/  FFMA.FTZ R48, R44, R48, R43 ;  /* 0x000000302c307223 */ /* 0x000fc6000001002b */
[----:B------:R-:W-:Y:S01]  /*18d0*/  PRMT R65, R65, 0x5410, R45 ;  /* 0x0000541041417816 */ /* 0x000fe2000000002d */
[----:B------:R-:W-:Y:S01]  /*18e0*/  FMUL.FTZ R45, R60, R50 ;  /* 0x000000323c2d7220 */ /* 0x000fe20000410000 */
[----:B-1----:R0:W-:Y:S05]  /*18f0*/  STG.E.64 [R16.64], R14 ;  /* 0x0000000e10007986 */ /* 0x0021ea000c101b06 */
[----:B------:R-:W-:Y:S05]  /*1900*/  @!P0 BRA `(.L_x_8467) ;  /* 0x000001d000008947 */ /* 0x000fea0003800000 */
[----:B------:R-:W-:Y:S01]  /*1910*/  FMUL.FTZ R59, R59, R51 ;  /* 0x000000333b3b7220 */ /* 0x000fe20000410000 */
[----:B------:R-:W-:Y:S01]  /*1920*/  BAR.SYNC.DEFER_BLOCKING 0x0 ;  /* 0x0000000000007b1d */ /* 0x000fe20000010000 */
[----:B------:R-:W-:Y:S02]  /*1930*/  FMUL.FTZ R52, R54, R52 ;  /* 0x0000003436347220 */ /* 0x000fe40000410000 */
[----:B------:R-:W-:-:S02]  /*1940*/  FMUL.FTZ R57, R50, R57 ;  /* 0x0000003932397220 */ /* 0x000fc40000410000 */
[----:B------:R-:W-:Y:S01]  /*1950*/  FMUL.FTZ R53, R53, R63 ;  /* 0x0000003f35357220 */ /* 0x000fe20000410000 */
[----:B------:R-:W-:Y:S01]  /*1960*/  F2F.BF16.F32 R59, R59 ;  /* 0x0000003b003b7304 */ /* 0x000fe20000202000 */
[----:B0-----:R-:W-:-:S07]  /*1970*/  IMAD.WIDE.U32 R16, R21, c[0x0][0x210], R2 ;  /* 0x0000840015107a25 */ /* 0x001fce00078e0002 */
[----:B------:R-:W0:Y:S08]  /*1980*/  F2F.BF16.F32 R14, R57 ;  /* 0x00000039000e7304 */ /* 0x000e300000202000 */
[----:B------:R-:W1:Y:S08]  /*1990*/  F2F.BF16.F32 R52, R52 ;  /* 0x0000003400347304 */ /* 0x000e700000202000 */
[----:B------:R-:W2:Y:S01]  /*19a0*/  F2F.BF16.F32 R53, R53 ;  /* 0x0000003500357304 */ /* 0x000ea20000202000 */
[----:B0-----:R-:W-:Y:S01]  /*19b0*/  IMAD.WIDE.U32 R14, R14, 0x10000, RZ ;  /* 0x000100000e0e7825 */ /* 0x001fe200078e00ff */
[----:B-1----:R-:W-:-:S03]  /*19c0*/  PRMT R51, R59, 0x5410, R52 ;  /* 0x000054103b337816 */ /* 0x002fc60000000034 */
[----:B------:R-:W-:Y:S01]  /*19d0*/  IMAD R52, R22, c[0x0][0x210], RZ ;  /* 0x0000840016347a24 */ /* 0x000fe200078e02ff */
[----:B------:R-:W-:-:S03]  /*19e0*/  LOP3.LUT R51, R51, R15, RZ, 0xfc, !PT ;  /* 0x0000000f33337212 */ /* 0x000fc600078efcff */
[----:B------:R-:W-:Y:S01]  /*19f0*/  IMAD R43, R21, c[0x0][0x214], R52 ;  /* 0x00008500152b7a24 */ /* 0x000fe200078e0234 */
[----:B--2---:R-:W-:Y:S01]  /*1a00*/  LOP3.LUT R50, R14, R53, RZ, 0xfc, !PT ;  /* 0x000000350e327212 */ /* 0x004fe200078efcff */
[----:B------:R-:W-:-:S03]  /*1a10*/  IMAD R53, R19, c[0x0][0x218], RZ ;  /* 0x0000860013357a24 */ /* 0x000fc600078e02ff */
[----:B------:R-:W-:Y:S01]  /*1a20*/  IADD3 R17, R17, R43, RZ ;  /* 0x0000002b11117210 */ /* 0x000fe20007ffe0ff */
[----:B------:R0:W-:Y:S01]  /*1a30*/  STS.64 [R26.X8], R50 ;  /* 0x000000321a007388 */ /* 0x0001e20000008a00 */
[----:B------:R-:W-:-:S06]  /*1a40*/  NOP ;  /* 0x0000000000007918 */ /* 0x000fcc0000000000 */
[----:B------:R-:W1:Y:S01]  /*1a50*/  LDS.64 R14, [R26.X8] ;  /* 0x000000001a0e7984 */ /* 0x000e620000008a00 */
[C---:B------:R-:W-:Y:S02]  /*1a60*/  IMAD R43, R0.reuse, c[0x0][0x21c], R53 ;  /* 0x00008700002b7a24 */ /* 0x040fe400078e0235 */
[----:B------:R-:W-:-:S05]  /*1a70*/  IMAD.WIDE.U32 R16, R0, c[0x0][0x218], R16 ;  /* 0x0000860000107a25 */ /* 0x000fca00078e0010 */
[----:B------:R-:W-:Y:S02]  /*1a80*/  IADD3 R43, R17, R43, RZ ;  /* 0x0000002b112b7210 */ /* 0x000fe40007ffe0ff */
[----:B------:R-:W-:-:S04]  /*1a90*/  LEA R17, P0, R16, c[0x0][0x270], 0x1 ;  /* 0x00009c0010117a11 */ /* 0x000fc800078008ff */
[----:B0-----:R-:W-:Y:S02]  /*1aa0*/  LEA.HI.X R50, R16, c[0x0][0x274], R43, 0x1, P0 ;  /* 0x00009d0010327a11 */ /* 0x001fe400000f0c2b */
[----:B------:R-:W-:-:S04]  /*1ab0*/  IADD3 R16, P0, R17, R46, RZ ;  /* 0x0000002e11107210 */ /* 0x000fc80007f1e0ff */
[----:B------:R-:W-:-:S05]  /*1ac0*/  IADD3.X R17, R50, R49, RZ, P0, !PT ;  /* 0x0000003132117210 */ /* 0x000fca00007fe4ff */
[----:B-1----:R0:W-:Y:S04]  /*1ad0*/  STG.E.64 [R16.64], R14 ;  /* 0x0000000e10007986 */ /* 0x0021e8000c101b06 */
.L_x_8467:
[----:B0-----:R-:W-:Y:S01]  /*1ae0*/  MOV R15, c[0x0][0x16c] ;  /* 0x00005b00000f7a02 */ /* 0x001fe20000000f00 */
[----:B------:R-:W-:Y:S01]  /*1af0*/  FMUL.FTZ R55, R55, R54 ;  /* 0x0000003637377220 */ /* 0x000fe20000410000 */
[----:B------:R-:W-:Y:S01]  /*1b00*/  PRMT R65, RZ, 0x7610, R65 ;  /* 0x00007610ff417816 */ /* 0x000fe20000000041 */
[----:B------:R-:W-:Y:S01]  /*1b10*/  BAR.SYNC.DEFER_BLOCKING 0x0 ;  /* 0x0000000000007b1d */ /* 0x000fe20000010000 */
[----:B------:R-:W-:Y:S01]  /*1b20*/  ISETP.GE.AND P0, PT, R15, 0x1, PT ;  /* 0x000000010f00780c */ /* 0x000fe20003f06270 */
[----:B------:R-:W-:Y:S01]  /*1b30*/  HFMA2.MMA R58, -RZ, RZ, 0, 0 ;  /* 0x00000000ff3a7435 */ /* 0x000fe200000001ff */
[----:B------:R-:W-:Y:S01]  /*1b40*/  PRMT R14, RZ, 0x5410, R5 ;  /* 0x00005410ff0e7816 */ /* 0x000fe20000000005 */
[----:B------:R-:W-:Y:S01]  /*1b50*/  FFMA.FTZ R48, R45, R65, R48 ;  /* 0x000000412d307223 */ /* 0x000fe20000010030 */
[----:B------:R-:W-:Y:S01]  /*1b60*/  PRMT R64, RZ, 0x7610, R64 ;  /* 0x00007610ff407816 */ /* 0x000fe20000000040 */
[----:B------:R-:W-:Y:S01]  /*1b70*/  CS2R R52, SRZ ;  /* 0x0000000000347805 */ /* 0x000fe2000001ff00 */
        /* <DEDUP_REMOVED lines=8> */
[----:B------:R-:W-:Y:S01]  /*1c00*/  IMAD R57, R19, c[0x0][0x180], RZ ;  /* 0x0000600013397a24 */ /* 0x000fe200078e02ff */
[----:B------:R-:W-:Y:S01]  /*1c10*/  IADD3 R17, R36, -0x2, RZ ;  /* 0xfffffffe24117810 */ /* 0x000fe20007ffe0ff */
[----:B------:R-:W-:Y:S01]  /*1c20*/  IMAD.WIDE.U32 R14, R0, c[0x0][0x180], RZ ;  /* 0x00006000000e7a25 */ /* 0x000fe200078e00ff */
[----:B------:R-:W-:Y:S01]  /*1c30*/  LEA.HI R16, R56, R56, RZ, 0x1 ;  /* 0x0000003838107211 */ /* 0x000fe200078f08ff */
[----:B------:R-:W-:Y:S01]  /*1c40*/  UMOV UR4, URZ ;  /* 0x0000003f00047c82 */ /* 0x000fe20008000000 */
[----:B------:R-:W-:Y:S01]  /*1c50*/  MOV R81, RZ ;  /* 0x000000ff00517202 */ /* 0x000fe20000000f00 */
[----:B------:R-:W-:Y:S01]  /*1c60*/  IMAD R59, R0, c[0x0][0x184], R57 ;  /* 0x00006100003b7a24 */ /* 0x000fe200078e0239 */
[----:B------:R-:W-:Y:S01]  /*1c70*/  LOP3.LUT R57, R16, 0xfffffe, RZ, 0xc0, !PT ;  /* 0x00fffffe10397812 */ /* 0x000fe200078ec0ff */
[----:B------:R-:W-:Y:S01]  /*1c80*/  IMAD R17, R17, c[0x0][0x16c], RZ ;  /* 0x00005b0011117a24 */ /* 0x000fe200078e02ff */
[----:B------:R-:W-:-:S02]  /*1c90*/  LEA R46, P0, R14, c[0x0][0x220], 0x2 ;  /* 0x000088000e2e7a11 */ /* 0x000fc400078010ff */
[----:B------:R-:W-:Y:S01]  /*1ca0*/  IADD3 R15, R15, R59, RZ ;  /* 0x0000003b0f0f7210 */ /* 0x000fe20007ffe0ff */
[----:B------:R-:W-:Y:S01]  /*1cb0*/  IMAD.WIDE R16, R17, 0x8, R10 ;  /* 0x0000000811107825 */ /* 0x000fe200078e020a */
[----:B------:R-:W-:Y:S02]  /*1cc0*/  IADD3 R59, R56, -R57, RZ ;  /* 0x80000039383b7210 */ /* 0x000fe40007ffe0ff */
[----:B------:R-:W-:Y:S02]  /*1cd0*/  LEA.HI.X R57, R14, c[0x0][0x224], R15, 0x2, P0 ;  /* 0x000089000e397a11 */ /* 0x000fe400000f140f */
[----:B------:R-:W-:Y:S02]  /*1ce0*/  MOV R56, R16 ;  /* 0x0000001000387202 */ /* 0x000fe40000000f00 */
[----:B------:R-:W-:Y:S02]  /*1cf0*/  MOV R65, R17 ;  /* 0x0000001100417202 */ /* 0x000fe40000000f00 */
[----:B------:R-:W-:-:S02]  /*1d00*/  MOV R58, RZ ;  /* 0x000000ff003a7202 */ /* 0x000fc40000000f00 */
[----:B------:R-:W-:Y:S02]  /*1d10*/  MOV R64, R27 ;  /* 0x0000001b00407202 */ /* 0x000fe40000000f00 */
[----:B------:R-:W-:Y:S02]  /*1d20*/  MOV R63, R28 ;  /* 0x0000001c003f7202 */ /* 0x000fe40000000f00 */
[----:B------:R-:W-:Y:S02]  /*1d30*/  MOV R62, R35 ;  /* 0x00000023003e7202 */ /* 0x000fe40000000f00 */
[----:B------:R-:W-:Y:S02]  /*1d40*/  MOV R61, R38 ;  /* 0x00000026003d7202 */ /* 0x000fe40000000f00 */
[----:B------:R-:W-:Y:S02]  /*1d50*/  MOV R60, RZ ;  /* 0x000000ff003c7202 */ /* 0x000fe40000000f00 */
[----:B------:R-:W-:-:S02]  /*1d60*/  SHF.L.U32 R59, R59, 0x8, RZ ;  /* 0x000000083b3b7819 */ /* 0x000fc400000006ff */
.L_x_8473:
        /* <DEDUP_REMOVED lines=56> */
.L_x_8470:
[----:B01----:R-:W-:Y:S05]  /*20f0*/  BSYNC B0 ;  /* 0x0000000000007941 */ /* 0x003fea0003800000 */
.L_x_8469:
[----:B--2---:R-:W-:Y:S01]  /*2100*/  FMUL.FTZ R73, R75, R85 ;  /* 0x000000554b497220 */ /* 0x004fe20000410000 */
[C---:B------:R-:W-:Y:S01]  /*2110*/  ISETP.NE.AND P3, PT, R67.reuse, 0x1f, PT ;  /* 0x0000001f4300780c */ /* 0x040fe20003f65270 */
[----:B------:R-:W-:Y:S01]  /*2120*/  FFMA.FTZ R89, R76, R72, R83 ;  /* 0x000000484c597223 */ /* 0x000fe20000010053 */
[----:B------:R-:W-:Y:S01]  /*2130*/  ISETP.GE.AND P0, PT, R26, 0x1, PT ;  /* 0x000000011a00780c */ /* 0x000fe20003f06270 */
[----:B------:R-:W-:Y:S01]  /*2140*/  FFMA.FTZ R16, R80, R82, R79 ;  /* 0x0000005250107223 */ /* 0x000fe2000001004f */
[----:B------:R-:W-:Y:S01]  /*2150*/  ISETP.GE.U32.AND P4, PT, R67, 0x18, PT ;  /* 0x000000184300780c */ /* 0x000fe20003f86070 */
[----:B------:R-:W-:Y:S01]  /*2160*/  FMUL.FTZ R87, R76, R73 ;  /* 0x000000494c577220 */ /* 0x000fe20000410000 */
[----:B------:R-:W-:Y:S01]  /*2170*/  BSSY B0, `(.L_x_8471) ;  /* 0x000009c000007945 */ /* 0x000fe20003800000 */
[----:B------:R-:W-:Y:S02]  /*2180*/  FMUL.FTZ R17, R77, R80 ;  /* 0x000000504d117220 */ /* 0x000fe40000410000 */
[----:B------:R-:W-:-:S02]  /*2190*/  FFMA.FTZ R73, R80, R89, R78 ;  /* 0x0000005950497223 */ /* 0x000fc4000001004e */
        /* <DEDUP_REMOVED lines=76> */
[-C--:B------:R-:W-:Y:S02]  /*2660*/  FMUL.FTZ R78, R77, R39.reuse ;  /* 0x000000274d4e7220 */ /* 0x080fe40000410000 */
[----:B------:R-:W-:Y:S02]  /*2670*/  FFMA.FTZ R84, R76, R82, R15 ;  /* 0x000000524c547223 */ /* 0x000fe4000001000f */
[----:B------:R-:W-:Y:S02]  /*2680*/  FFMA.FTZ R76, R70, -R39, R89 ;  /* 0x80000027464c7223 */ /* 0x000fe40000010059 */
[-C--:B------:R-:W-:Y:S02]  /*2690*/  FFMA.FTZ R87, R68, -R41.reuse, R82 ;  /* 0x8000002944577223 */ /* 0x080fe40000010052 */
[----:B------:R-:W-:Y:S02]  /*26a0*/  FMUL.FTZ R80, R83, R41 ;  /* 0x0000002953507220 */ /* 0x000fe40000410000 */
[----:B------:R-:W-:-:S02]  /*26b0*/  FFMA.FTZ R15, R78, R76, RZ ;  /* 0x0000004c4e0f7223 */ /* 0x000fc400000100ff */
[----:B------:R-:W-:Y:S02]  /*26c0*/  FFMA.FTZ R14, R75, R84, R14 ;  /* 0x000000544b0e7223 */ /* 0x000fe4000001000e */
        /* <DEDUP_REMOVED lines=21> */
[----:B------:R-:W-:Y:S02]  /*2820*/  FMUL.FTZ R73, R76, R73 ;  /* 0x000000494c497220 */ /* 0x000fe40000410000 */
[----:B------:R-:W-:Y:S02]  /*2830*/  FADD.FTZ R48, R89, R48 ;  /* 0x0000003059307221 */ /* 0x000fe40000010000 */
[----:B------:R-:W-:Y:S02]  /*2840*/  FFMA.FTZ R73, R70, R77, R73 ;  /* 0x0000004d46497223 */ /* 0x000fe40000010049 */
[----:B------:R-:W-:Y:S02]  /*2850*/  FADD.FTZ R50, R79, R50 ;  /* 0x000000324f327221 */ /* 0x000fe40000010000 */
        /* <DEDUP_REMOVED lines=26> */
[----:B------:R-:W-:Y:S01]  /*2a00*/  MOV R14, R84 ;  /* 0x00000054000e7202 */ /* 0x000fe20000000f00 */
[----:B------:R-:W-:Y:S02]  /*2a10*/  FMUL.FTZ R84, R75, R72 ;  /* 0x000000484b547220 */ /* 0x000fe40000410000 */
[----:B------:R-:W-:Y:S02]  /*2a20*/  FMUL.FTZ R72, R66, R83 ;  /* 0x0000005342487220 */ /* 0x000fe40000410000 */
[----:B------:R0:W-:Y:S01]  /*2a30*/  @!P1 STS.64 [0x118], R14 ;  /* 0x0001180eff009388 */ /* 0x0001e20000000a00 */
[----:B------:R-:W-:Y:S02]  /*2a40*/  FFMA.FTZ R71, R71, R85, R84 ;  /* 0x0000005547477223 */ /* 0x000fe40000010054 */
[----:B------:R-:W-:Y:S02]  /*2a50*/  FMUL.FTZ R72, R87, R72 ;  /* 0x0000004857487220 */ /* 0x000fe40000410000 */
[----:B------:R-:W-:-:S02]  /*2a60*/  FADD.FTZ R54, R71, R54 ;  /* 0x0000003647367221 */ /* 0x000fc40000010000 */
        /* <DEDUP_REMOVED lines=12> */
.L_x_8472:
[----:B0-----:R-:W-:Y:S05]  /*2b30*/  BSYNC B0 ;  /* 0x0000000000007941 */ /* 0x001fea0003800000 */
.L_x_8471:
        /* <DEDUP_REMOVED lines=20> */
.L_x_8468:
[----:B------:R-:W-:Y:S01]  /*2c80*/  BAR.SYNC.DEFER_BLOCKING 0x0 ;  /* 0x0000000000007b1d */ /* 0x000fe20000010000 */
[----:B------:R-:W-:-:S04]  /*2c90*/  LEA R4, P0, R24, R31, 0x3 ;  /* 0x0000001f18047211 */ /* 0x000fc800078018ff */
[----:B------:R-:W-:-:S06]  /*2ca0*/  LEA.HI.X R5, R24, R33, R37, 0x3, P0 ;  /* 0x0000002118057211 */ /* 0x000fcc00000f1c25 */
[----:B------:R-:W2:Y:S01]  /*2cb0*/  LDG.E.64 R4, [R4.64] ;  /* 0x0000000604047981 */ /* 0x000ea2000c1e1b00 */
[----:B------:R-:W-:Y:S01]  /*2cc0*/  F2F.BF16.F32 R49, R49 ;  /* 0x0000003100317304 */ /* 0x000fe20000202000 */
[----:B------:R-:W-:Y:S01]  /*2cd0*/  IMAD R42, R22, c[0x0][0x2d8], RZ ;  /* 0x0000b600162a7a24 */ /* 0x000fe200078e02ff */
[----:B------:R-:W-:-:S06]  /*2ce0*/  SHF.L.U32 R44, R24, 0x3, RZ ;  /* 0x00000003182c7819 */ /* 0x000fcc00000006ff */
[----:B------:R-:W-:Y:S08]  /*2cf0*/  F2F.BF16.F32 R50, R50 ;  /* 0x0000003200327304 */ /* 0x000ff00000202000 */
[----:B------:R-:W-:Y:S01]  /*2d00*/  F2F.BF16.F32 R51, R51 ;  /* 0x0000003300337304 */ /* 0x000fe20000202000 */
[----:B--2---:R-:W-:Y:S01]  /*2d10*/  STS.64 [R26.X8], R4 ;  /* 0x000000041a007388 */ /* 0x004fe20000008a00 */
[----:B------:R-:W-:-:S06]  /*2d20*/  NOP ;  /* 0x0000000000007918 */ /* 0x000fcc0000000000 */
[----:B------:R-:W0:Y:S02]  /*2d30*/  LDS.64 R16, [R26.X8] ;  /* 0x000000001a107984 */ /* 0x000e240000008a00 */
[--C-:B0-----:R-:W-:Y:S02]  /*2d40*/  PRMT R5, RZ, 0x5410, R17.reuse ;  /* 0x00005410ff057816 */ /* 0x101fe40000000011 */
[--C-:B------:R-:W-:Y:S02]  /*2d50*/  SHF.R.U64 R14, R16, 0x10, R17.reuse ;  /* 0x00000010100e7819 */ /* 0x100fe40000001211 */
[----:B------:R-:W-:Y:S01]  /*2d60*/  SHF.R.U32.HI R4, RZ, 0x10, R17 ;  /* 0x00000010ff047819 */ /* 0x000fe20000011611 */
[----:B------:R-:W-:Y:S01]  /*2d70*/  FADD.FTZ R15, R5, R20 ;  /* 0x00000014050f7221 */ /* 0x000fe20000010000 */
[----:B------:R-:W-:Y:S01]  /*2d80*/  PRMT R5, RZ, 0x5410, R16 ;  /* 0x00005410ff057816 */ /* 0x000fe20000000010 */
[----:B------:R-:W0:Y:S01]  /*2d90*/  F2F.BF16.F32 R17, R48 ;  /* 0x0000003000117304 */ /* 0x000e220000202000 */
[----:B------:R-:W-:Y:S02]  /*2da0*/  BAR.SYNC.DEFER_BLOCKING 0x0 ;  /* 0x0000000000007b1d */ /* 0x000fe40000010000 */
[----:B------:R-:W-:Y:S01]  /*2db0*/  FSETP.GTU.FTZ.AND P2, PT, R15, 20, PT ;  /* 0x41a000000f00780b */ /* 0x000fe20003f5c000 */
[----:B------:R-:W-:Y:S01]  /*2dc0*/  FADD.FTZ R16, R5, R20 ;  /* 0x0000001405107221 */ /* 0x000fe20000010000 */
[----:B------:R-:W-:-:S04]  /*2dd0*/  PRMT R5, RZ, 0x5410, R14 ;  /* 0x00005410ff057816 */ /* 0x000fc8000000000e */
[----:B------:R-:W-:Y:S01]  /*2de0*/  FSETP.GTU.FTZ.AND P0, PT, R16, 20, PT ;  /* 0x41a000001000780b */ /* 0x000fe20003f1c000 */
[----:B------:R-:W-:Y:S01]  /*2df0*/  FADD.FTZ R39, R5, R20 ;  /* 0x0000001405277221 */ /* 0x000fe20000010000 */
[----:B------:R-:W-:-:S04]  /*2e00*/  PRMT R5, RZ, 0x5410, R4 ;  /* 0x00005410ff057816 */ /* 0x000fc80000000004 */
[----:B------:R-:W-:Y:S01]  /*2e10*/  FSETP.GTU.FTZ.AND P1, PT, R39, 20, PT ;  /* 0x41a000002700780b */ /* 0x000fe20003f3c000 */
[----:B------:R-:W-:Y:S01]  /*2e20*/  FADD.FTZ R5, R5, R20 ;  /* 0x0000001405057221 */ /* 0x000fe20000010000 */
[----:B0-----:R-:W-:Y:S01]  /*2e30*/  PRMT R17, R50, 0x5410, R17 ;  /* 0x0000541032117816 */ /* 0x001fe20000000011 */
[----:B------:R-:W-:-:S03]  /*2e40*/  @!P2 FMUL.FTZ R15, R15, -1.4426950216293334961 ;  /* 0xbfb8aa3b0f0fa820 */ /* 0x000fc60000410000 */
[----:B------:R-:W-:Y:S01]  /*2e50*/  FSETP.GTU.FTZ.AND P3, PT, R5, 20, PT ;  /* 0x41a000000500780b */ /* 0x000fe20003f7c000 */
[----:B------:R-:W-:Y:S02]  /*2e60*/  @!P0 FMUL.FTZ R14, R16, -1.4426950216293334961 ;  /* 0xbfb8aa3b100e8820 */ /* 0x000fe40000410000 */
[----:B------:R-:W0:Y:S04]  /*2e70*/  @!P2 MUFU.EX2 R15, R15 ;  /* 0x0000000f000fa308 */ /* 0x000e280000000800 */
[----:B------:R-:W-:-:S04]  /*2e80*/  @!P1 FMUL.FTZ R39, R39, -1.4426950216293334961 ;  /* 0xbfb8aa3b27279820 */ /* 0x000fc80000410000 */
[----:B------:R-:W1:Y:S02]  /*2e90*/  @!P0 MUFU.EX2 R14, R14 ;  /* 0x0000000e000e8308 */ /* 0x000e640000000800 */
[----:B------:R-:W-:Y:S02]  /*2ea0*/  @!P3 FMUL.FTZ R41, R5, -1.4426950216293334961 ;  /* 0xbfb8aa3b0529b820 */ /* 0x000fe40000410000 */
[----:B------:R-:W-:-:S04]  /*2eb0*/  IMAD.WIDE.U32 R4, R49, 0x10000, RZ ;  /* 0x0001000031047825 */ /* 0x000fc800078e00ff */
[----:B------:R-:W2:Y:S01]  /*2ec0*/  @!P1 MUFU.EX2 R39, R39 ;  /* 0x0000002700279308 */ /* 0x000ea20000000800 */
[----:B0-----:R-:W-:Y:S01]  /*2ed0*/  @!P2 FADD.FTZ R40, R15, 1 ;  /* 0x3f8000000f28a421 */ /* 0x001fe20000010000 */
[----:B------:R-:W-:Y:S02]  /*2ee0*/  LOP3.LUT R17, R17, R5, RZ, 0xfc, !PT ;  /* 0x0000000511117212 */ /* 0x000fe400078efcff */
[----:B------:R-:W-:Y:S01]  /*2ef0*/  LOP3.LUT R16, R4, R51, RZ, 0xfc, !PT ;  /* 0x0000003304107212 */ /* 0x000fe200078efcff */
[----:B-1----:R-:W-:-:S03]  /*2f00*/  @!P0 FADD.FTZ R15, R14, 1 ;  /* 0x3f8000000e0f8421 */ /* 0x002fc60000010000 */
[----:B------:R-:W0:Y:S01]  /*2f10*/  @!P3 MUFU.EX2 R41, R41 ;  /* 0x000000290029b308 */ /* 0x000e220000000800 */
[----:B------:R1:W-:Y:S01]  /*2f20*/  STS.64 [R26.X8], R16 ;  /* 0x000000101a007388 */ /* 0x0003e20000008a00 */
[----:B------:R-:W-:-:S06]  /*2f30*/  NOP ;  /* 0x0000000000007918 */ /* 0x000fcc0000000000 */
[----:B--2---:R-:W-:Y:S01]  /*2f40*/  @!P1 FADD.FTZ R39, R39, 1 ;  /* 0x3f80000027279421 */ /* 0x004fe20000010000 */
[----:B------:R-:W2:Y:S01]  /*2f50*/  LDS.64 R4, [R26.X8] ;  /* 0x000000001a047984 */ /* 0x000ea20000008a00 */
[----:B------:R-:W3:Y:S01]  /*2f60*/  @!P0 MUFU.RCP R45, R15 ;  /* 0x0000000f002d8308 */ /* 0x000ee20000001000 */
[----:B0-----:R-:W-:-:S07]  /*2f70*/  @!P3 FADD.FTZ R41, R41, 1 ;  /* 0x3f8000002929b421 */ /* 0x001fce0000010000 */
[----:B------:R0:W4:Y:S08]  /*2f80*/  @!P1 MUFU.RCP R14, R39 ;  /* 0x00000027000e9308 */ /* 0x0001300000001000 */
[----:B------:R-:W5:Y:S01]  /*2f90*/  @!P2 MUFU.RCP R47, R40 ;  /* 0x00000028002fa308 */ /* 0x000f620000001000 */
[----:B0-----:R-:W-:Y:S02]  /*2fa0*/  IMAD R39, R21, c[0x0][0x2dc], R42 ;  /* 0x0000b70015277a24 */ /* 0x001fe400078e022a */
[----:B---3--:R-:W-:-:S02]  /*2fb0*/  @!P0 FMUL.FTZ R52, R52, R45 ;  /* 0x0000002d34348220 */ /* 0x008fc40000410000 */
[----:B----4-:R-:W-:-:S03]  /*2fc0*/  @!P1 FMUL.FTZ R53, R53, R14 ;  /* 0x0000000e35359220 */ /* 0x010fc60000410000 */
[----:B------:R-:W0:Y:S01]  /*2fd0*/  @!P3 MUFU.RCP R41, R41 ;  /* 0x000000290029b308 */ /* 0x000e220000001000 */
[----:B------:R-:W-:Y:S01]  /*2fe0*/  IMAD.WIDE.U32 R14, R21, c[0x0][0x2d8], R2 ;  /* 0x0000b600150e7a25 */ /* 0x000fe200078e0002 */
[----:B------:R-:W-:-:S03]  /*2ff0*/  IADD3 R29, P1, R29, -0x100, RZ ;  /* 0xffffff001d1d7810 */ /* 0x000fc60007f3e0ff */
[----:B------:R-:W-:Y:S01]  /*3000*/  IMAD.WIDE.U32 R2, R21, c[0x0][0x2f8], R2 ;  /* 0x0000be0015027a25 */ /* 0x000fe200078e0002 */
[----:B------:R-:W-:Y:S02]  /*3010*/  IADD3 R15, R15, R39, RZ ;  /* 0x000000270f0f7210 */ /* 0x000fe40007ffe0ff */
[----:B-1----:R-:W1:Y:S01]  /*3020*/  F2F.BF16.F32 R17, R53 ;  /* 0x0000003500117304 */ /* 0x002e620000202000 */
[----:B------:R-:W-:Y:S01]  /*3030*/  IMAD R39, R19, c[0x0][0x2e0], RZ ;  /* 0x0000b80013277a24 */ /* 0x000fe200078e02ff */
[----:B------:R-:W-:Y:S01]  /*3040*/  IADD3.X R30, R30, -0x1, RZ, P1, !PT ;  /* 0xffffffff1e1e7810 */ /* 0x000fe20000ffe4ff */
[----:B------:R-:W-:-:S04]  /*3050*/  IMAD.WIDE.U32 R14, R0, c[0x0][0x2e0], R14 ;  /* 0x0000b800000e7a25 */ /* 0x000fc800078e000e */
[----:B------:R-:W-:Y:S01]  /*3060*/  IMAD R45, R0, c[0x0][0x2e4], R39 ;  /* 0x0000b900002d7a24 */ /* 0x000fe200078e0227 */
[----:B------:R-:W-:Y:S01]  /*3070*/  LEA R16, P0, R14, c[0x0][0x330], 0x1 ;  /* 0x0000cc000e107a11 */ /* 0x000fe200078008ff */
[----:B-----5:R-:W-:Y:S01]  /*3080*/  @!P2 FMUL.FTZ R54, R54, R47 ;  /* 0x0000002f3636a220 */ /* 0x020fe20000410000 */
[----:B------:R-:W-:Y:S01]  /*3090*/  SHF.L.U64.HI R47, R24, 0x3, R37 ;  /* 0x00000003182f7819 */ /* 0x000fe20000010225 */
[----:B0-----:R-:W-:Y:S01]  /*30a0*/  @!P3 FMUL.FTZ R58, R58, R41 ;  /* 0x000000293a3ab220 */ /* 0x001fe20000410000 */
[----:B------:R-:W-:Y:S01]  /*30b0*/  IADD3 R15, R15, R45, RZ ;  /* 0x0000002d0f0f7210 */ /* 0x000fe20007ffe0ff */
[----:B------:R-:W-:Y:S01]  /*30c0*/  F2F.BF16.F32 R40, R54 ;  /* 0x0000003600287304 */ /* 0x000fe20000202000 */
[----:B------:R-:W-:Y:S01]  /*30d0*/  IMAD R45, R19, c[0x0][0x300], RZ ;  /* 0x0000c000132d7a24 */ /* 0x000fe200078e02ff */
[----:B------:R-:W-:Y:S02]  /*30e0*/  ISETP.GT.AND P3, PT, R36, 0x1, PT ;  /* 0x000000012400780c */ /* 0x000fe40003f64270 */
[----:B------:R-:W-:Y:S01]  /*30f0*/  LEA.HI.X R42, R14, c[0x0][0x334], R15, 0x1, P0 ;  /* 0x0000cd000e2a7a11 */ /* 0x000fe200000f0c0f */
[----:B-1----:R-:W-:Y:S01]  /*3100*/  IMAD.WIDE.U32 R14, R17, 0x10000, RZ ;  /* 0x00010000110e7825 */ /* 0x002fe200078e00ff */
[----:B------:R-:W-:-:S02]  /*3110*/  IADD3 R16, P0, R16, R44, RZ ;  /* 0x0000002c10107210 */ /* 0x000fc40007f1e0ff */
[----:B------:R-:W0:Y:S01]  /*3120*/  F2F.BF16.F32 R41, R58 ;  /* 0x0000003a00297304 */ /* 0x000e220000202000 */
[----:B------:R-:W-:Y:S01]  /*3130*/  IMAD R45, R0, c[0x0][0x304], R45 ;  /* 0x0000c100002d7a24 */ /* 0x000fe200078e022d */
[----:B------:R-:W-:Y:S01]  /*3140*/  IADD3.X R17, R42, R47, RZ, P0, !PT ;  /* 0x0000002f2a117210 */ /* 0x000fe200007fe4ff */
[----:B------:R-:W-:Y:S01]  /*3150*/  IMAD R42, R22, c[0x0][0x2f8], RZ ;  /* 0x0000be00162a7a24 */ /* 0x000fe200078e02ff */
[----:B------:R-:W-:Y:S02]  /*3160*/  IADD3 R32, P2, R32, -0x100, RZ ;  /* 0xffffff0020207810 */ /* 0x000fe40007f5e0ff */
[----:B------:R-:W-:Y:S01]  /*3170*/  IADD3 R36, R36, -0x1, RZ ;  /* 0xffffffff24247810 */ /* 0x000fe20007ffe0ff */
[----:B--2---:R1:W-:Y:S01]  /*3180*/  STG.E.64 [R16.64], R4 ;  /* 0x0000000410007986 */ /* 0x0043e2000c101b06 */
[----:B------:R2:W3:Y:S01]  /*3190*/  F2F.BF16.F32 R39, R52 ;  /* 0x0000003400277304 */ /* 0x0004e20000202000 */
[----:B------:R-:W-:Y:S02]  /*31a0*/  IADD3.X R34, R34, -0x1, RZ, P2, !PT ;  /* 0xffffffff22227810 */ /* 0x000fe400017fe4ff */
[----:B0-----:R-:W-:Y:S01]  /*31b0*/  PRMT R41, R40, 0x5410, R41 ;  /* 0x0000541028297816 */ /* 0x001fe20000000029 */
[----:B--2---:R-:W-:-:S03]  /*31c0*/  FADD.FTZ R52, R52, R23 ;  /* 0x0000001734347221 */ /* 0x004fc60000010000 */
[----:B------:R-:W-:Y:S01]  /*31d0*/  LOP3.LUT R41, R41, R15, RZ, 0xfc, !PT ;  /* 0x0000000f29297212 */ /* 0x000fe200078efcff */
[----:B------:R-:W-:Y:S01]  /*31e0*/  FADD.FTZ R53, R52, R53 ;  /* 0x0000003534357221 */ /* 0x000fe20000010000 */
[----:B---3--:R-:W-:Y:S01]  /*31f0*/  LOP3.LUT R40, R14, R39, RZ, 0xfc, !PT ;  /* 0x000000270e287212 */ /* 0x008fe200078efcff */
[----:B------:R-:W-:Y:S01]  /*3200*/  BAR.SYNC.DEFER_BLOCKING 0x0 ;  /* 0x0000000000007b1d */ /* 0x000fe20000010000 */
[----:B------:R-:W-:Y:S02]  /*3210*/  IMAD R39, R21, c[0x0][0x2fc], R42 ;  /* 0x0000bf0015277a24 */ /* 0x000fe400078e022a */
[----:B------:R-:W-:-:S03]  /*3220*/  FADD.FTZ R53, R53, R54 ;  /* 0x0000003635357221 */ /* 0x000fc60000010000 */
[----:B------:R-:W-:Y:S01]  /*3230*/  IADD3 R3, R3, R39, RZ ;  /* 0x0000002703037210 */ /* 0x000fe20007ffe0ff */
[----:B------:R-:W-:-:S04]  /*3240*/  FADD.FTZ R23, R53, R58 ;  /* 0x0000003a35177221 */ /* 0x000fc80000010000 */
[----:B------:R-:W-:-:S05]  /*3250*/  IMAD.WIDE.U32 R2, R0, c[0x0][0x300], R2 ;  /* 0x0000c00000027a25 */ /* 0x000fca00078e0002 */
[----:B-1----:R-:W-:Y:S02]  /*3260*/  IADD3 R5, R3, R45, RZ ;  /* 0x0000002d03057210 */ /* 0x002fe40007ffe0ff */
[----:B------:R-:W-:-:S04]  /*3270*/  LEA R3, P0, R2, c[0x0][0x340], 0x1 ;  /* 0x0000d00002037a11 */ /* 0x000fc800078008ff */
[----:B------:R-:W-:Y:S01]  /*3280*/  LEA.HI.X R4, R2, c[0x0][0x344], R5, 0x1, P0 ;  /* 0x0000d10002047a11 */ /* 0x000fe200000f0c05 */
[----:B------:R-:W-:Y:S01]  /*3290*/  STS.64 [R26.X8], R40 ;  /* 0x000000281a007388 */ /* 0x000fe20000008a00 */
[----:B------:R-:W-:-:S06]  /*32a0*/  NOP ;  /* 0x0000000000007918 */ /* 0x000fcc0000000000 */
[----:B------:R-:W0:Y:S01]  /*32b0*/  LDS.64 R14, [R26.X8] ;  /* 0x000000001a0e7984 */ /* 0x000e220000008a00 */
[----:B------:R-:W-:-:S04]  /*32c0*/  IADD3 R2, P0, R3, R44, RZ ;  /* 0x0000002c03027210 */ /* 0x000fc80007f1e0ff */
[----:B------:R-:W-:Y:S02]  /*32d0*/  IADD3.X R3, R4, R47, RZ, P0, !PT ;  /* 0x0000002f04037210 */ /* 0x000fe400007fe4ff */
[----:B------:R-:W-:-:S04]  /*32e0*/  IADD3 R31, P0, R31, -0x100, RZ ;  /* 0xffffff001f1f7810 */ /* 0x000fc80007f1e0ff */
[----:B------:R-:W-:Y:S01]  /*32f0*/  IADD3.X R33, R33, -0x1, RZ, P0, !PT ;  /* 0xffffffff21217810 */ /* 0x000fe200007fe4ff */
[----:B0-----:R0:W-:Y:S01]  /*3300*/  STG.E.64 [R2.64], R14 ;  /* 0x0000000e02007986 */ /* 0x0011e2000c101b06 */
[----:B------:R-:W-:Y:S01]  /*3310*/  @!P3 CALL.REL.NOINC `(.L_x_8458) ;  /* 0x000000100000b944 */ /* 0x000fe20003c00000 */
[----:B------:R-:W-:Y:S05]  /*3320*/  BRA `(.L_x_8474) ;  /* 0xffffd2d000007947 */ /* 0x000fea000383ffff */
.L_x_8458:
        /* <DEDUP_REMOVED lines=24> */
.L_x_8476:
[----:B0-----:R-:W-:Y:S05]  /*34b0*/  BSYNC B0 ;  /* 0x0000000000007941 */ /* 0x001fea0003800000 */
.L_x_8475:
        /* <DEDUP_REMOVED lines=23> */
.L_x_8478:
[----:B------:R-:W1:Y:S02]  /*3630*/  S2R R21, SR_TID.X ;  /* 0x0000000000157919 */ /* 0x000e640000002100 */
.L_x_8479:
[----:B0-----:R-:W-:Y:S05]  /*3640*/  BSYNC B0 ;  /* 0x0000000000007941 */ /* 0x001fea0003800000 */
.L_x_8477:
        /* <DEDUP_REMOVED lines=8> */
[----:B------:R-:W-:Y:S01]  /*36d0*/  IMAD.WIDE.U32 R4, R0, c[0x0][0x198], RZ ;  /* 0x0000660000047a25 */ /* 0x000fe200078e00ff */
[----:B------:R-:W-:-:S03]  /*36e0*/  IADD3 R33, R3, R33, RZ ;  /* 0x0000002103217210 */ /* 0x000fc60007ffe0ff */
[----:B------:R-:W-:-:S04]  /*36f0*/  IMAD.WIDE.U32 R6, R0, c[0x0][0x2a8], RZ ;  /* 0x0000aa0000067a25 */ /* 0x000fc800078e00ff */
[C---:B------:R-:W-:Y:S02]  /*3700*/  IMAD R15, R0.reuse, c[0x0][0x19c], R15 ;  /* 0x00006700000f7a24 */ /* 0x040fe400078e020f */
[C---:B------:R-:W-:Y:S02]  /*3710*/  IMAD R11, R0.reuse, c[0x0][0x2ac], R11 ;  /* 0x0000ab00000b7a24 */ /* 0x040fe400078e020b */
[C---:B------:R-:W-:Y:S01]  /*3720*/  IMAD R19, R0.reuse, c[0x0][0x28c], R19 ;  /* 0x0000a30000137a24 */ /* 0x040fe200078e0213 */
[----:B------:R-:W-:Y:S01]  /*3730*/  IADD3 R39, R5, R15, RZ ;  /* 0x0000000f05277210 */ /* 0x000fe20007ffe0ff */
[----:B------:R-:W-:Y:S01]  /*3740*/  IMAD.WIDE.U32 R8, R0, c[0x0][0x288], RZ ;  /* 0x0000a20000087a25 */ /* 0x000fe200078e00ff */
[----:B------:R-:W-:-:S04]  /*3750*/  IADD3 R31, R7, R11, RZ ;  /* 0x0000000b071f7210 */ /* 0x000fc80007ffe0ff */
[----:B------:R-:W-:Y:S02]  /*3760*/  IADD3 R29, R9, R19, RZ ;  /* 0x00000013091d7210 */ /* 0x000fe40007ffe0ff */
.L_x_8480:
[----:B0-----:R-:W0:Y:S01]  /*3770*/  LDS R23, [R21.X4+0x13c8] ;  /* 0x0013c80015177984 */ /* 0x001e220000004800 */
[----:B-----5:R-:W-:Y:S01]  /*3780*/  SHF.R.S32.HI R20, RZ, 0x1f, R21 ;  /* 0x0000001fff147819 */ /* 0x020fe20000011415 */
[----:B------:R-:W-:Y:S01]  /*3790*/  YIELD ;  /* 0x0000000000007946 */ /* 0x000fe20003800000 */
[----:B------:R-:W-:Y:S01]  /*37a0*/  MOV R10, R8 ;  /* 0x00000008000a7202 */ /* 0x000fe20000000f00 */
[----:B------:R-:W1:Y:S01]  /*37b0*/  LDS R27, [R21.X4+0x17c8] ;  /* 0x0017c800151b7984 */ /* 0x000e620000004800 */
[----:B------:R-:W-:Y:S01]  /*37c0*/  MOV R11, R29 ;  /* 0x0000001d000b7202 */ /* 0x000fe20000000f00 */
[C---:B------:R-:W-:Y:S01]  /*37d0*/  IMAD R0, R20.reuse, c[0x0][0x290], RZ ;  /* 0x0000a40014007a24 */ /* 0x040fe200078e02ff */
[----:B------:R-:W-:Y:S01]  /*37e0*/  MOV R24, R12 ;  /* 0x0000000c00187202 */ /* 0x000fe20000000f00 */
        /* <DEDUP_REMOVED lines=46> */
.L_x_8481:
        /* <DEDUP_REMOVED lines=11> */
.L_x_9151:


//--------------------- .text._Z25selective_scan_bwd_kernelI32Selective_Scan_bwd_kernel_traitsILi32ELi4ELb1ELb0ELb1ELb0ELb0EN3c108BFloat16EfEEv12SSMParamsBwd --------------------------
	.section	.text._Z25selective_scan_bwd_kernelI32Selective_Scan_bwd_kernel_traitsILi32ELi4ELb1ELb0ELb1ELb0ELb0EN3c108BFloat16EfEEv12SSMParamsBwd,"ax",@progbits
	.sectioninfo	@"SHI_REGISTERS=108"
	.align	128
        .global         _Z25selective_scan_bwd_kernelI32Selective_Scan_bwd_kernel_traitsILi32ELi4ELb1ELb0ELb1ELb0ELb0EN3c108BFloat16EfEEv12SSMParamsBwd
        .type           _Z25selective_scan_bwd_kernelI32Selective_Scan_bwd_kernel_traitsILi32ELi4ELb1ELb0ELb1ELb0ELb0EN3c108BFloat16EfEEv12SSMParamsBwd,@function
        .size           _Z25selective_scan_bwd_kernelI32Selective_Scan_bwd_kernel_traitsILi32ELi4ELb1ELb0ELb1ELb0ELb0EN3c108BFloat16EfEEv12SSMParamsBwd,(.L_x_9152 - _Z25selective_scan_bwd_kernelI32Selective_Scan_bwd_kernel_traitsILi32ELi4ELb1ELb0ELb1ELb0ELb0EN3c108BFloat16EfEEv12SSMParamsBwd)
        .other          _Z25selective_scan_bwd_kernelI32Selective_Scan_bwd_kernel_traitsILi32ELi4ELb1ELb0ELb1ELb0ELb0EN3c108BFloat16EfEEv12SSMParamsBwd,@"STO_CUDA_ENTRY STV_DEFAULT"
_Z25selective_scan_bwd_kernelI32Selective_Scan_bwd_kernel_traitsILi32ELi4ELb1ELb0ELb1ELb0ELb0EN3c108BFloat16EfEEv12SSMParamsBwd:
.text._Z25selective_scan_bwd_kernelI32Selective_Scan_bwd_kernel_traitsILi32ELi4ELb1ELb0ELb1ELb0ELb0EN3c108BFloat16EfEEv12SSMParamsBwd:
        /* <DEDUP_REMOVED lines=25> */
[----:B0-----:R-:W-:Y:S01]  /*0190*/  IABS R2, R71 ;  /* 0x0000004700027213 */ /* 0x001fe20000000000 */
[C---:B------:R-:W-:Y:S01]  /*01a0*/  IMAD R10, R71.reuse, c[0x0][0x1ec], R10 ;  /* 0x00007b00470a7a24 */ /* 0x040fe200078e020a */
[----:B-1----:R-:W-:Y:S01]  /*01b0*/  HFMA2.MMA R6, -RZ, RZ, 0, 0 ;  /* 0x00000000ff067435 */ /* 0x002fe200000001ff */
[----:B------:R-:W-:-:S02]  /*01c0*/  IMAD R12, R71, c[0x0][0x284], R12 ;  /* 0x0000a100470c7a24 */ /* 0x000fc400078e020c */
        /* <DEDUP_REMOVED lines=12> */
[C---:B------:R-:W-:Y:S02]  /*0290*/  IMAD R9, R67.reuse, c[0x0][0x1e4], R6 ;  /* 0x0000790043097a24 */ /* 0x040fe400078e0206 */
[----:B------:R-:W-:Y:S01]  /*02a0*/  IMAD.WIDE.U32 R2, R67, c[0x0][0x1d0], RZ ;  /* 0x0000740043027a25 */ /* 0x000fe200078e00ff */
[----:B------:R-:W-:Y:S02]  /*02b0*/  ISETP.GT.U32.AND P1, PT, R11, R0, PT ;  /* 0x000000000b00720c */ /* 0x000fe40003f24070 */
[----:B------:R-:W-:Y:S01]  /*02c0*/  IADD3 R5, R5, R9, RZ ;  /* 0x0000000905057210 */ /* 0x000fe20007ffe0ff */
[----:B------:R-:W-:Y:S02]  /*02d0*/  IMAD R8, R93, c[0x0][0x278], RZ ;  /* 0x00009e005d087a24 */ /* 0x000fe400078e02ff */
[----:B------:R-:W-:-:S02]  /*02e0*/  IMAD.IADD R3, R3, 0x1, R7 ;  /* 0x0000000103037824 */ /* 0x000fc400078e0207 */
[----:B------:R-:W-:Y:S01]  /*02f0*/  IMAD R9, R67, c[0x0][0x27c], R8 ;  /* 0x00009f0043097a24 */ /* 0x000fe200078e0208 */
[----:B------:R-:W-:Y:S01]  /*0300*/  MOV R8, c[0x0][0x174] ;  /* 0x00005d0000087a02 */ /* 0x000fe20000000f00 */
[----:B------:R-:W-:-:S03]  /*0310*/  IMAD.WIDE.U32 R2, R71, c[0x0][0x1d8], R2 ;  /* 0x0000760047027a25 */ /* 0x000fc600078e0002 */
[----:B------:R-:W-:Y:S01]  /*0320*/  ISETP.GE.AND P3, PT, R8, 0x1, PT ;  /* 0x000000010800780c */ /* 0x000fe20003f66270 */
[----:B------:R-:W-:Y:S01]  /*0330*/  IMAD.WIDE.U32 R6, R67, c[0x0][0x278], RZ ;  /* 0x00009e0043067a25 */ /* 0x000fe200078e00ff */
[-C--:B------:R-:W-:Y:S02]  /*0340*/  @!P1 IADD3 R0, R0, -R11.reuse, RZ ;  /* 0x8000000b00009210 */ /* 0x080fe40007ffe0ff */
[----:B------:R-:W-:Y:S02]  /*0350*/  @!P1 IADD3 R66, R66, 0x1, RZ ;  /* 0x0000000142429810 */ /* 0x000fe40007ffe0ff */
[----:B------:R-:W-:Y:S01]  /*0360*/  ISETP.GE.U32.AND P0, PT, R0, R11, PT ;  /* 0x0000000b0000720c */ /* 0x000fe20003f06070 */
[----:B------:R-:W-:Y:S01]  /*0370*/  IMAD R0, R93, c[0x0][0x1b0], RZ ;  /* 0x00006c005d007a24 */ /* 0x000fe200078e02ff */
[----:B------:R-:W-:Y:S02]  /*0380*/  LEA R11, R8, 0xffffff80, 0x7 ;  /* 0xffffff80080b7811 */ /* 0x000fe400078e38ff */
[----:B------:R-:W-:Y:S01]  /*0390*/  IADD3 R7, R7, R9, RZ ;  /* 0x0000000907077210 */ /* 0x000fe20007ffe0ff */
[----:B------:R-:W-:Y:S01]  /*03a0*/  IMAD R15, R67, c[0x0][0x1b4], R0 ;  /* 0x00006d00430f7a24 */ /* 0x000fe200078e0200 */
[----:B------:R-:W-:Y:S01]  /*03b0*/  SHF.R.S32.HI R13, RZ, 0x1f, R11 ;  /* 0x0000001fff0d7819 */ /* 0x000fe2000001140b */
[----:B------:R-:W-:Y:S01]  /*03c0*/  IMAD R0, R70, c[0x0][0x1d8], RZ ;  /* 0x0000760046007a24 */ /* 0x000fe200078e02ff */
[----:B------:R-:W-:Y:S01]  /*03d0*/  IADD3 R61, P4, R11, R2, RZ ;  /* 0x000000020b3d7210 */ /* 0x000fe20007f9e0ff */
[----:B------:R-:W-:Y:S01]  /*03e0*/  IMAD.WIDE.U32 R8, R67, c[0x0][0x1b0], RZ ;  /* 0x00006c0043087a25 */ /* 0x000fe200078e00ff */
[----:B------:R-:W-:-:S03]  /*03f0*/  ISETP.NE.AND P1, PT, RZ, c[0x0][0x178], PT ;  /* 0x00005e00ff007a0c */ /* 0x000fc60003f25270 */
[----:B------:R-:W-:Y:S01]  /*0400*/  IMAD R0, R71, c[0x0][0x1dc], R0 ;  /* 0x0000770047007a24 */ /* 0x000fe200078e0200 */
[----:B------:R-:W-:Y:S01]  /*0410*/  @P0 IADD3 R66, R66, 0x1, RZ ;  /* 0x0000000142420810 */ /* 0x000fe20007ffe0ff */
[----:B------:R-:W-:-:S03]  /*0420*/  IMAD.IADD R9, R9, 0x1, R15 ;  /* 0x0000000109097824 */ /* 0x000fc600078e020f */
[----:B------:R-:W-:Y:S01]  /*0430*/  IADD3.X R0, R13, R3, R0, P4, !PT ;  /* 0x000000030d007210 */ /* 0x000fe200027fe400 */
[----:B------:R-:W-:Y:S01]  /*0440*/  IMAD.WIDE.U32 R2, R71, c[0x0][0x1e8], R4 ;  /* 0x00007a0047027a25 */ /* 0x000fe200078e0004 */
[----:B------:R-:W-:-:S03]  /*0450*/  @!P2 IADD3 R66, -R66, RZ, RZ ;  /* 0x000000ff4242a210 */ /* 0x000fc60007ffe1ff */
[----:B------:R-:W-:Y:S01]  /*0460*/  IMAD.WIDE.U32 R4, R71, c[0x0][0x280], R6 ;  /* 0x0000a00047047a25 */ /* 0x000fe200078e0006 */
[C---:B------:R-:W-:Y:S02]  /*0470*/  IADD3 R59, P0, R11.reuse, R2, RZ ;  /* 0x000000020b3b7210 */ /* 0x040fe40007f1e0ff */
[----:B------:R-:W-:Y:S02]  /*0480*/  @!P1 LOP3.LUT R66, RZ, c[0x0][0x178], RZ, 0x33, !PT ;  /* 0x00005e00ff429a12 */ /* 0x000fe400078e33ff */
[----:B------:R-:W-:Y:S02]  /*0490*/  IADD3 R57, P2, R11, R4, RZ ;  /* 0x000000040b397210 */ /* 0x000fe40007f5e0ff */
[C---:B------:R-:W-:Y:S01]  /*04a0*/  IADD3.X R2, R13.reuse, R3, R10, P0, !PT ;  /* 0x000000030d027210 */ /* 0x040fe200007fe40a */
[----:B------:R-:W-:Y:S01]  /*04b0*/  IMAD.WIDE.U32 R8, R66, c[0x0][0x1c8], R8 ;  /* 0x0000720042087a25 */ /* 0x000fe200078e0008 */
[----:B------:R-:W-:Y:S01]  /*04c0*/  IADD3.X R4, R13, R5, R12, P2, !PT ;  /* 0x000000050d047210 */ /* 0x000fe200017fe40c */
[----:B------:R-:W-:Y:S01]  /*04d0*/  HFMA2.MMA R10, -RZ, RZ, 0, 0 ;  /* 0x00000000ff0a7435 */ /* 0x000fe200000001ff */
[----:B------:R-:W-:Y:S01]  /*04e0*/  ISETP.NE.U32.AND P0, PT, RZ, c[0x0][0x260], PT ;  /* 0x00009800ff007a0c */ /* 0x000fe20003f05070 */
[----:B------:R-:W-:Y:S01]  /*04f0*/  IMAD.MOV.U32 R5, RZ, RZ, RZ ;  /* 0x000000ffff057224 */ /* 0x000fe200078e00ff */
[----:B------:R-:W-:-:S02]  /*0500*/  LEA R60, P2, R59, c[0x0][0x248], 0x1 ;  /* 0x000092003b3c7a11 */ /* 0x000fc400078408ff */
[----:B------:R-:W-:Y:S02]  /*0510*/  SHF.R.S32.HI R92, RZ, 0x1f, R66 ;  /* 0x0000001fff5c7819 */ /* 0x000fe40000011442 */
[----:B------:R-:W-:Y:S02]  /*0520*/  LEA R62, P1, R61, c[0x0][0x240], 0x1 ;  /* 0x000090003d3e7a11 */ /* 0x000fe400078208ff */
[----:B------:R-:W-:Y:S01]  /*0530*/  ISETP.NE.AND.EX P0, PT, RZ, c[0x0][0x264], PT, P0 ;  /* 0x00009900ff007a0c */ /* 0x000fe20003f05300 */
[----:B------:R-:W-:Y:S01]  /*0540*/  IMAD R3, R92, c[0x0][0x1c8], RZ ;  /* 0x000072005c037a24 */ /* 0x000fe200078e02ff */
[----:B------:R-:W-:Y:S02]  /*0550*/  LEA.HI.X R59, R59, c[0x0][0x24c], R2, 0x1, P2 ;  /* 0x000093003b3b7a11 */ /* 0x000fe400010f0c02 */
[----:B------:R-:W-:Y:S01]  /*0560*/  ISETP.NE.U32.AND P2, PT, RZ, c[0x0][0x348], PT ;  /* 0x0000d200ff007a0c */ /* 0x000fe20003f45070 */
[----:B------:R-:W-:Y:S01]  /*0570*/  IMAD R3, R66, c[0x0][0x1cc], R3 ;  /* 0x0000730042037a24 */ /* 0x000fe200078e0203 */
[----:B------:R-:W-:-:S02]  /*0580*/  LEA.HI.X R61, R61, c[0x0][0x244], R0, 0x1, P1 ;  /* 0x000091003d3d7a11 */ /* 0x000fc400008f0c00 */
[----:B------:R-:W-:Y:S02]  /*0590*/  ISETP.NE.U32.AND P1, PT, RZ, c[0x0][0x328], PT ;  /* 0x0000ca00ff007a0c */ /* 0x000fe40003f25070 */
[----:B------:R-:W-:Y:S02]  /*05a0*/  ISETP.NE.AND.EX P2, PT, RZ, c[0x0][0x34c], PT, P2 ;  /* 0x0000d300ff007a0c */ /* 0x000fe40003f45320 */
[----:B------:R-:W-:Y:S01]  /*05b0*/  ISETP.NE.AND.EX P1, PT, RZ, c[0x0][0x32c], PT, P1 ;  /* 0x0000cb00ff007a0c */ /* 0x000fe20003f25310 */
[----:B------:R-:W-:Y:S01]  /*05c0*/  @P0 IMAD R0, R67, c[0x0][0x164], R71 ;  /* 0x0000590043000a24 */ /* 0x000fe200078e0247 */
[----:B------:R-:W-:Y:S02]  /*05d0*/  IADD3 R11, P5, R11, R8, RZ ;  /* 0x000000080b0b7210 */ /* 0x000fe40007fbe0ff */
[----:B------:R-:W-:Y:S01]  /*05e0*/  IADD3 R54, R9, R3, RZ ;  /* 0x0000000309367210 */ /* 0x000fe20007ffe0ff */
[----:B------:R-:W-:Y:S01]  /*05f0*/  @P0 IMAD R0, R0, c[0x0][0x174], RZ ;  /* 0x00005d0000000a24 */ /* 0x000fe200078e02ff */
[----:B------:R-:W-:Y:S01]  /*0600*/  LEA R58, P4, R57, c[0x0][0x308], 0x1 ;  /* 0x0000c200393a7a11 */ /* 0x000fe200078808ff */
[----:B------:R-:W-:Y:S01]  /*0610*/  CS2R R8, SRZ ;  /* 0x0000000000087805 */ /* 0x000fe2000001ff00 */
[----:B------:R-:W-:Y:S01]  /*0620*/  IADD3.X R54, R13, R54, RZ, P5, !PT ;  /* 0x000000360d367210 */ /* 0x000fe20002ffe4ff */
[----:B------:R-:W-:Y:S01]  /*0630*/  @P0 IMAD R0, R0, c[0x0][0x16c], RZ ;  /* 0x00005b0000000a24 */ /* 0x000fe200078e02ff */
[----:B------:R-:W-:-:S02]  /*0640*/  @P0 MOV R3, 0x8 ;  /* 0x0000000800030802 */ /* 0x000fc40000000f00 */
[----:B------:R-:W-:Y:S02]  /*0650*/  @P2 LEA R10, P5, R71, c[0x0][0x348], 0x2 ;  /* 0x0000d200470a2a11 */ /* 0x000fe400078a10ff */
[----:B------:R-:W-:Y:S01]  /*0660*/  LEA.HI.X R57, R57, c[0x0][0x30c], R4, 0x1, P4 ;  /* 0x0000c30039397a11 */ /* 0x000fe200020f0c04 */
[----:B------:R-:W-:Y:S01]  /*0670*/  @P0 IMAD.WIDE R2, R0, R3, c[0x0][0x260] ;  /* 0x0000980000020625 */ /* 0x000fe200078e0203 */
[----:B------:R-:W-:Y:S01]  /*0680*/  LEA R56, P6, R11, c[0x0][0x230], 0x1 ;  /* 0x00008c000b387a11 */ /* 0x000fe200078c08ff */
[----:B------:R-:W-:Y:S01]  /*0690*/  @!P0 CS2R R2, SRZ ;  /* 0x0000000000028805 */ /* 0x000fe2000001ff00 */
[C---:B------:R-:W-:Y:S02]  /*06a0*/  @P1 LEA R8, P4, R71.reuse, c[0x0][0x328], 0x2 ;  /* 0x0000ca0047081a11 */ /* 0x040fe400078810ff */
[----:B------:R-:W-:Y:S02]  /*06b0*/  @P2 LEA.HI.X R5, R71, c[0x0][0x34c], R70, 0x2, P5 ;  /* 0x0000d30047052a11 */ /* 0x000fe400028f1446 */
[----:B------:R-:W-:-:S02]  /*06c0*/  LEA.HI.X R54, R11, c[0x0][0x234], R54, 0x1, P6 ;  /* 0x00008d000b367a11 */ /* 0x000fc400030f0c36 */
[----:B------:R-:W-:Y:S02]  /*06d0*/  @P1 LEA.HI.X R9, R71, c[0x0][0x32c], R70, 0x2, P4 ;  /* 0x0000cb0047091a11 */ /* 0x000fe400020f1446 */
[----:B------:R-:W-:Y:S01]  /*06e0*/  MOV R11, R5 ;  /* 0x00000005000b7202 */ /* 0x000fe20000000f00 */
[----:B------:R-:W-:Y:S05]  /*06f0*/  @!P3 BRA `(.L_x_8482) ;  /* 0x00001f400000b947 */ /* 0x000fea0003800000 */
[----:B------:R-:W0:Y:S01]  /*0700*/  S2R R63, SR_TID.X ;  /* 0x00000000003f7919 */ /* 0x000e220000002100 */
[----:B------:R-:W-:Y:S01]  /*0710*/  MOV R5, RZ ;  /* 0x000000ff00057202 */ /* 0x000fe20000000f00 */
[----:B------:R-:W-:Y:S01]  /*0720*/  IMAD R0, R93, c[0x0][0x2b8], RZ ;  /* 0x0000ae005d007a24 */ /* 0x000fe200078e02ff */
[----:B------:R-:W-:Y:S01]  /*0730*/  MOV R53, c[0x0][0x174] ;  /* 0x00005d0000357a02 */ /* 0x000fe20000000f00 */
[----:B------:R-:W1:Y:S01]  /*0740*/  S2R R55, SR_LANEID ;  /* 0x0000000000377919 */ /* 0x000e620000000000 */
[----:B------:R-:W-:Y:S01]  /*0750*/  IMAD R13, R92, c[0x0][0x2c0], RZ ;  /* 0x0000b0005c0d7a24 */ /* 0x000fe200078e02ff */
[----:B------:R-:W-:Y:S01]  /*0760*/  CS2R R64, SRZ ;  /* 0x0000000000407805 */ /* 0x000fe2000001ff00 */
[----:B------:R-:W-:Y:S01]  /*0770*/  IMAD R7, R67, c[0x0][0x2bc], R0 ;  /* 0x0000af0043077a24 */ /* 0x000fe200078e0200 */
[----:B------:R-:W-:Y:S01]  /*0780*/  UMOV UR4, URZ ;  /* 0x0000003f00047c82 */ /* 0x000fe20008000000 */
[----:B------:R-:W-:-:S02]  /*0790*/  IMAD R13, R66, c[0x0][0x2c4], R13 ;  /* 0x0000b100420d7a24 */ /* 0x000fc400078e020d */
[C---:B------:R-:W-:Y:S02]  /*07a0*/  IMAD R0, R70.reuse, c[0x0][0x180], RZ ;  /* 0x0000600046007a24 */ /* 0x040fe400078e02ff */
[----:B------:R-:W-:Y:S02]  /*07b0*/  IMAD R6, R70, c[0x0][0x198], RZ ;  /* 0x0000660046067a24 */ /* 0x000fe400078e02ff */
[----:B------:R-:W-:-:S04]  /*07c0*/  IMAD.WIDE.U32 R14, R71, c[0x0][0x198], RZ ;  /* 0x00006600470e7a25 */ /* 0x000fc800078e00ff */
[C---:B------:R-:W-:Y:S02]  /*07d0*/  IMAD R51, R71.reuse, c[0x0][0x184], R0 ;  /* 0x0000610047337a24 */ /* 0x040fe400078e0200 */
[----:B------:R-:W-:Y:S01]  /*07e0*/  IMAD R49, R71, c[0x0][0x19c], R6 ;  /* 0x0000670047317a24 */ /* 0x000fe200078e0206 */
[----:B0-----:R-:W-:Y:S02]  /*07f0*/  MOV R4, R63 ;  /* 0x0000003f00047202 */ /* 0x001fe40000000f00 */
[----:B------:R-:W-:Y:S02]  /*0800*/  LOP3.LUT R90, R63, 0x1f, RZ, 0xc0, !PT ;  /* 0x0000001f3f5a7812 */ /* 0x000fe400078ec0ff */
[----:B------:R-:W-:Y:S01]  /*0810*/  SHF.R.S32.HI R52, RZ, 0x1f, R63 ;  /* 0x0000001fff347819 */ /* 0x000fe2000001143f */
[----:B------:R-:W-:Y:S01]  /*0820*/  IMAD.WIDE.U32 R4, R67, c[0x0][0x2b8], R4 ;  /* 0x0000ae0043047a25 */ /* 0x000fe200078e0004 */
[----:B------:R-:W-:Y:S02]  /*0830*/  IADD3 R50, R63, 0x200, RZ ;  /* 0x000002003f327810 */ /* 0x000fe40007ffe0ff */
[----:B------:R-:W-:Y:S01]  /*0840*/  IADD3 R49, R15, R49, RZ ;  /* 0x000000310f317210 */ /* 0x000fe20007ffe0ff */
[----:B------:R-:W-:-:S04]  /*0850*/  IMAD.IADD R5, R5, 0x1, R7 ;  /* 0x0000000105057824 */ /* 0x000fc800078e0207 */
[----:B------:R-:W-:-:S05]  /*0860*/  IMAD.WIDE.U32 R4, R66, c[0x0][0x2c0], R4 ;  /* 0x0000b00042047a25 */ /* 0x000fca00078e0004 */
[----:B------:R-:W-:Y:S01]  /*0870*/  IADD3 R5, R5, R13, RZ ;  /* 0x0000000d05057210 */ /* 0x000fe20007ffe0ff */
[----:B------:R-:W-:Y:S01]  /*0880*/  IMAD.WIDE.U32 R12, R71, c[0x0][0x180], RZ ;  /* 0x00006000470c7a25 */ /* 0x000fe200078e00ff */
[----:B------:R-:W-:-:S04]  /*0890*/  LEA R16, P0, R4, c[0x0][0x320], 0x2 ;  /* 0x0000c80004107a11 */ /* 0x000fc800078010ff */
[----:B------:R-:W-:Y:S02]  /*08a0*/  LEA.HI.X R4, R4, c[0x0][0x324], R5, 0x2, P0 ;  /* 0x0000c90004047a11 */ /* 0x000fe400000f1405 */
[----:B------:R-:W-:Y:S02]  /*08b0*/  IADD3 R16, P0, R16, -0x100, RZ ;  /* 0xffffff0010107810 */ /* 0x000fe40007f1e0ff */
[----:B------:R-:W-:Y:S02]  /*08c0*/  IADD3 R51, R13, R51, RZ ;  /* 0x000000330d337210 */ /* 0x000fe40007ffe0ff */
[----:B-1----:R-:W-:Y:S02]  /*08d0*/  IADD3.X R17, R4, -0x1, RZ, P0, !PT ;  /* 0xffffffff04117810 */ /* 0x002fe400007fe4ff */
.L_x_8497:
[----:B------:R-:W-:Y:S01]  /*08e0*/  BAR.SYNC.DEFER_BLOCKING 0x0 ;  /* 0x0000000000007b1d */ /* 0x000fe20000010000 */
[C---:B------:R-:W-:Y:S01]  /*08f0*/  IMAD.SHL.U32 R21, R63.reuse, 0x8, RZ ;  /* 0x000000083f157824 */ /* 0x040fe200078e00ff */
[----:B------:R-:W-:-:S04]  /*0900*/  SHF.L.U64.HI R0, R63, 0x3, R52 ;  /* 0x000000033f007819 */ /* 0x000fc80000010234 */
[----:B---3--:R-:W-:-:S04]  /*0910*/  IADD3 R4, P0, R62, R21, RZ ;  /* 0x000000153e047210 */ /* 0x008fc80007f1e0ff */
[----:B------:R-:W-:-:S06]  /*0920*/  IADD3.X R5, R61, R0, RZ, P0, !PT ;  /* 0x000000003d057210 */ /* 0x000fcc00007fe4ff */
[----:B--2---:R-:W2:Y:S01]  /*0930*/  LDG.E.64 R4, [R4.64] ;  /* 0x0000000604047981 */ /* 0x004ea2000c1e1b00 */
[----:B------:R-:W-:-:S04]  /*0940*/  IADD3 R6, P0, R60, R21, RZ ;  /* 0x000000153c067210 */ /* 0x000fc80007f1e0ff */
[----:B------:R-:W-:Y:S01]  /*0950*/  IADD3.X R7, R59, R0, RZ, P0, !PT ;  /* 0x000000003b077210 */ /* 0x000fe200007fe4ff */
[----:B0-2---:R0:W-:Y:S01]  /*0960*/  STS.64 [R55.X8], R4 ;  /* 0x0000000437007388 */ /* 0x0051e20000008a00 */
[----:B------:R-:W-:-:S06]  /*0970*/  NOP ;  /* 0x0000000000007918 */ /* 0x000fcc0000000000 */
[----:B-1----:R-:W1:Y:S04]  /*0980*/  LDS.64 R18, [R55.X8] ;  /* 0x0000000037127984 */ /* 0x002e680000008a00 */
        /* <DEDUP_REMOVED lines=9> */
[----:B-1----:R-:W-:-:S02]  /*0a20*/  PRMT R0, RZ, 0x5410, R18 ;  /* 0x00005410ff007816 */ /* 0x002fc40000000012 */
[----:B------:R-:W-:Y:S02]  /*0a30*/  SHF.R.U64 R22, R18, 0x10, R19 ;  /* 0x0000001012167819 */ /* 0x000fe40000001213 */
[----:B------:R-:W-:Y:S02]  /*0a40*/  ISETP.LT.AND P0, PT, RZ, c[0x0][0x16c], PT ;  /* 0x00005b00ff007a0c */ /* 0x000fe40003f01270 */
[--C-:B--2---:R-:W-:Y:S02]  /*0a50*/  SHF.R.U64 R35, R26, 0x10, R27.reuse ;  /* 0x000000101a237819 */ /* 0x104fe4000000121b */
[--C-:B------:R-:W-:Y:S02]  /*0a60*/  SHF.R.U32.HI R29, RZ, 0x10, R27.reuse ;  /* 0x00000010ff1d7819 */ /* 0x100fe4000001161b */
[----:B------:R-:W-:Y:S02]  /*0a70*/  PRMT R7, RZ, 0x5410, R26 ;  /* 0x00005410ff077816 */ /* 0x000fe4000000001a */
[----:B------:R-:W-:-:S05]  /*0a80*/  PRMT R27, RZ, 0x5410, R27 ;  /* 0x00005410ff1b7816 */ /* 0x000fca000000001b */
[----:B------:R-:W-:Y:S01]  /*0a90*/  @!P0 CS2R R42, SRZ ;  /* 0x00000000002a8805 */ /* 0x000fe2000001ff00 */
[----:B------:R-:W-:Y:S01]  /*0aa0*/  @!P0 MOV R44, RZ ;  /* 0x000000ff002c8202 */ /* 0x000fe20000000f00 */
[----:B------:R-:W-:Y:S01]  /*0ab0*/  @!P0 IMAD.MOV.U32 R41, RZ, RZ, RZ ;  /* 0x000000ffff298224 */ /* 0x000fe200078e00ff */
[----:B------:R-:W-:Y:S02]  /*0ac0*/  PRMT R35, RZ, 0x5410, R35 ;  /* 0x00005410ff237816 */ /* 0x000fe40000000023 */
[----:B------:R-:W-:Y:S01]  /*0ad0*/  PRMT R29, RZ, 0x5410, R29 ;  /* 0x00005410ff1d7816 */ /* 0x000fe2000000001d */
[----:B---3--:R0:W-:Y:S01]  /*0ae0*/  STS.64 [R55.X8], R4 ;  /* 0x0000000437007388 */ /* 0x0081e20000008a00 */
[----:B------:R-:W-:-:S06]  /*0af0*/  NOP ;  /* 0x0000000000007918 */ /* 0x000fcc0000000000 */
[----:B------:R-:W1:Y:S01]  /*0b00*/  LDS.64 R24, [R55.X8] ;  /* 0x0000000037187984 */ /* 0x000e620000008a00 */
[----:B0-----:R-:W-:Y:S02]  /*0b10*/  PRMT R4, RZ, 0x5410, R19 ;  /* 0x00005410ff047816 */ /* 0x001fe40000000013 */
[----:B-1----:R-:W-:Y:S02]  /*0b20*/  PRMT R48, RZ, 0x5410, R24 ;  /* 0x00005410ff307816 */ /* 0x002fe40000000018 */
[--C-:B------:R-:W-:Y:S02]  /*0b30*/  SHF.R.U64 R46, R24, 0x10, R25.reuse ;  /* 0x00000010182e7819 */ /* 0x100fe40000001219 */
[----:B------:R-:W-:Y:S01]  /*0b40*/  SHF.R.U32.HI R45, RZ, 0x10, R25 ;  /* 0x00000010ff2d7819 */ /* 0x000fe20000011619 */
[C---:B------:R-:W-:Y:S01]  /*0b50*/  FFMA.FTZ R65, R48.reuse, R0, R65 ;  /* 0x0000000030417223 */ /* 0x040fe20000010041 */
[----:B------:R-:W-:Y:S01]  /*0b60*/  PRMT R0, RZ, 0x5410, R22 ;  /* 0x00005410ff007816 */ /* 0x000fe20000000016 */
[----:B-----5:R-:W-:Y:S01]  /*0b70*/  FMUL.FTZ R39, R48, R69 ;  /* 0x0000004530277220 */ /* 0x020fe20000410000 */
[----:B------:R-:W-:-:S02]  /*0b80*/  PRMT R46, RZ, 0x5410, R46 ;  /* 0x00005410ff2e7816 */ /* 0x000fc4000000002e */
[----:B------:R-:W-:Y:S02]  /*0b90*/  PRMT R47, RZ, 0x5410, R25 ;  /* 0x00005410ff2f7816 */ /* 0x000fe40000000019 */
[----:B------:R-:W-:Y:S01]  /*0ba0*/  PRMT R45, RZ, 0x5410, R45 ;  /* 0x00005410ff2d7816 */ /* 0x000fe2000000002d */
[C---:B------:R-:W-:Y:S01]  /*0bb0*/  FFMA.FTZ R0, R46.reuse, R0, R65 ;  /* 0x000000002e007223 */ /* 0x040fe20000010041 */
[----:B------:R-:W-:Y:S01]  /*0bc0*/  SHF.R.U32.HI R65, RZ, 0x10, R19 ;  /* 0x00000010ff417819 */ /* 0x000fe20000011613 */
[CC--:B------:R-:W-:Y:S02]  /*0bd0*/  FMUL.FTZ R40, R47.reuse, R69.reuse ;  /* 0x000000452f287220 */ /* 0x0c0fe40000410000 */
[----:B------:R-:W-:Y:S01]  /*0be0*/  FFMA.FTZ R0, R47, R4, R0 ;  /* 0x000000042f007223 */ /* 0x000fe20000010000 */
[----:B------:R-:W-:Y:S01]  /*0bf0*/  PRMT R65, RZ, 0x5410, R65 ;  /* 0x00005410ff417816 */ /* 0x000fe20000000041 */
[-C--:B------:R-:W-:Y:S02]  /*0c00*/  FMUL.FTZ R38, R46, R69.reuse ;  /* 0x000000452e267220 */ /* 0x080fe40000410000 */
[----:B------:R-:W-:-:S02]  /*0c10*/  FMUL.FTZ R37, R45, R69 ;  /* 0x000000452d257220 */ /* 0x000fc40000410000 */
[----:B------:R-:W-:Y:S01]  /*0c20*/  FFMA.FTZ R65, R45, R65, R0 ;  /* 0x000000412d417223 */ /* 0x000fe20000010000 */
[----:B------:R-:W-:Y:S06]  /*0c30*/  BAR.SYNC.DEFER_BLOCKING 0x0 ;  /* 0x0000000000007b1d */ /* 0x000fec0000010000 */
[----:B------:R-:W-:Y:S05]  /*0c40*/  @!P0 BRA `(.L_x_8483) ;  /* 0x0000163000008947 */ /* 0x000fea0003800000 */
[----:B------:R-:W-:Y:S01]  /*0c50*/  HFMA2.MMA R5, -RZ, RZ, 0, 0 ;  /* 0x00000000ff057435 */ /* 0x000fe200000001ff */
[----:B------:R-:W-:Y:S01]  /*0c60*/  MOV R4, R63 ;  /* 0x0000003f00047202 */ /* 0x000fe20000000f00 */
[----:B------:R-:W-:Y:S01]  /*0c70*/  IMAD R0, R93, c[0x0][0x2b8], RZ ;  /* 0x0000ae005d007a24 */ /* 0x000fe200078e02ff */
[----:B------:R-:W-:Y:S01]  /*0c80*/  HFMA2.MMA R44, -RZ, RZ, 0, 0 ;  /* 0x00000000ff2c7435 */ /* 0x000fe200000001ff */
[----:B------:R-:W-:Y:S01]  /*0c90*/  IMAD R23, R92, c[0x0][0x2c0], RZ ;  /* 0x0000b0005c177a24 */ /* 0x000fe200078e02ff */
[----:B------:R-:W-:Y:S01]  /*0ca0*/  MOV R33, RZ ;  /* 0x000000ff00217202 */ /* 0x000fe20000000f00 */
[----:B------:R-:W-:Y:S01]  /*0cb0*/  IMAD R21, R67, c[0x0][0x2bc], R0 ;  /* 0x0000af0043157a24 */ /* 0x000fe200078e0200 */
[----:B------:R-:W-:Y:S01]  /*0cc0*/  IADD3 R0, R53, -0x1, RZ ;  /* 0xffffffff35007810 */ /* 0x000fe20007ffe0ff */
[----:B------:R-:W-:Y:S01]  /*0cd0*/  IMAD R23, R66, c[0x0][0x2c4], R23 ;  /* 0x0000b10042177a24 */ /* 0x000fe200078e0217 */
[----:B------:R-:W-:Y:S01]  /*0ce0*/  CS2R R30, SRZ ;  /* 0x00000000001e7805 */ /* 0x000fe2000001ff00 */
[----:B------:R-:W-:Y:S01]  /*0cf0*/  IMAD.WIDE.U32 R4, R67, c[0x0][0x2b8], R4 ;  /* 0x0000ae0043047a25 */ /* 0x000fe200078e0004 */
[----:B------:R-:W-:Y:S01]  /*0d00*/  CS2R R42, SRZ ;  /* 0x00000000002a7805 */ /* 0x000fe2000001ff00 */
[----:B------:R-:W-:-:S02]  /*0d10*/  MOV R41, RZ ;  /* 0x000000ff00297202 */ /* 0x000fc40000000f00 */
[--C-:B------:R-:W-:Y:S01]  /*0d20*/  FADD.FTZ R36, R7, R68.reuse ;  /* 0x0000004407247221 */ /* 0x100fe20000010000 */
[----:B------:R-:W-:Y:S01]  /*0d30*/  IADD3 R5, R5, R21, RZ ;  /* 0x0000001505057210 */ /* 0x000fe20007ffe0ff */
[--C-:B------:R-:W-:Y:S02]  /*0d40*/  FADD.FTZ R35, R35, R68.reuse ;  /* 0x0000004423237221 */ /* 0x100fe40000010000 */
[----:B------:R-:W-:Y:S02]  /*0d50*/  FADD.FTZ R34, R27, R68 ;  /* 0x000000441b227221 */ /* 0x000fe40000010000 */
[----:B------:R-:W-:-:S04]  /*0d60*/  IMAD.WIDE.U32 R20, R66, c[0x0][0x2c0], R4 ;  /* 0x0000b00042147a25 */ /* 0x000fc800078e0004 */
[----:B------:R-:W-:Y:S01]  /*0d70*/  FADD.FTZ R32, R29, R68 ;  /* 0x000000441d207221 */ /* 0x000fe20000010000 */
[----:B------:R-:W-:Y:S01]  /*0d80*/  IADD3 R6, R21, R23, RZ ;  /* 0x0000001715067210 */ /* 0x000fe20007ffe0ff */
[----:B------:R-:W-:Y:S01]  /*0d90*/  IMAD.MOV.U32 R21, RZ, RZ, c[0x0][0x174] ;  /* 0x00005d00ff157624 */ /* 0x000fe200078e00ff */
[----:B------:R-:W-:Y:S02]  /*0da0*/  LEA R4, P0, R20, c[0x0][0x320], 0x2 ;  /* 0x0000c80014047a11 */ /* 0x000fe400078010ff */
[----:B------:R-:W-:Y:S02]  /*0db0*/  SHF.L.U32 R23, R0, 0x7, RZ ;  /* 0x0000000700177819 */ /* 0x000fe400000006ff */
[----:B------:R-:W-:Y:S02]  /*0dc0*/  LEA.HI.X R5, R20, c[0x0][0x324], R6, 0x2, P0 ;  /* 0x0000c90014057a11 */ /* 0x000fe400000f1406 */
[----:B------:R-:W-:Y:S02]  /*0dd0*/  LEA R21, R21, UR4, 0x7 ;  /* 0x0000000415157c11 */ /* 0x000fe4000f8e38ff */
[----:B------:R-:W-:-:S03]  /*0de0*/  IADD3 R20, P0, R23, R20, RZ ;  /* 0x0000001417147210 */ /* 0x000fc60007f1e0ff */
[----:B------:R-:W-:Y:S01]  /*0df0*/  IMAD.WIDE R4, R21, 0x4, R4 ;  /* 0x0000000415047825 */ /* 0x000fe200078e0204 */
[----:B------:R-:W-:-:S04]  /*0e00*/  LEA.HI.X.SX32 R21, R23, R6, 0x1, P0 ;  /* 0x0000000617157211 */ /* 0x000fc800000f0eff */
[C---:B------:R-:W-:Y:S02]  /*0e10*/  IADD3 R22, P1, R4.reuse, -0x180, RZ ;  /* 0xfffffe8004167810 */ /* 0x040fe40007f3e0ff */
[----:B------:R-:W-:Y:S02]  /*0e20*/  IADD3 R24, P2, R4, -0x80, RZ ;  /* 0xffffff8004187810 */ /* 0x000fe40007f5e0ff */
[C---:B------:R-:W-:Y:S02]  /*0e30*/  IADD3.X R23, R5.reuse, -0x1, RZ, P1, !PT ;  /* 0xffffffff05177810 */ /* 0x040fe40000ffe4ff */
[----:B------:R-:W-:Y:S02]  /*0e40*/  IADD3.X R25, R5, -0x1, RZ, P2, !PT ;  /* 0xffffffff05197810 */ /* 0x000fe400017fe4ff */
.L_x_8496:
[----:B------:R-:W-:Y:S01]  /*0e50*/  SHF.R.S32.HI R74, RZ, 0x1f, R33 ;  /* 0x0000001fff4a7819 */ /* 0x000fe20000011421 */
[----:B------:R-:W-:Y:S01]  /*0e60*/  IMAD.MOV.U32 R4, RZ, RZ, R12 ;  /* 0x000000ffff047224 */ /* 0x000fe200078e000c */
[----:B------:R-:W-:-:S03]  /*0e70*/  MOV R5, R51 ;  /* 0x0000003300057202 */ /* 0x000fc60000000f00 */
[----:B------:R-:W-:Y:S02]  /*0e80*/  IMAD R0, R74, c[0x0][0x188], RZ ;  /* 0x000062004a007a24 */ /* 0x000fe400078e02ff */
[----:B------:R-:W-:-:S04]  /*0e90*/  IMAD.WIDE.U32 R26, R33, c[0x0][0x188], R4 ;  /* 0x00006200211a7a25 */ /* 0x000fc800078e0004 */
[C---:B------:R-:W-:Y:S01]  /*0ea0*/  IMAD R7, R33.reuse, c[0x0][0x18c], R0 ;  /* 0x0000630021077a24 */ /* 0x040fe200078e0200 */
[----:B------:R-:W-:Y:S01]  /*0eb0*/  LEA R6, P0, R26, c[0x0][0x220], 0x2 ;  /* 0x000088001a067a11 */ /* 0x000fe200078010ff */
[----:B------:R-:W-:Y:S02]  /*0ec0*/  IMAD R0, R74, c[0x0][0x1c0], RZ ;  /* 0x000070004a007a24 */ /* 0x000fe400078e02ff */
[----:B------:R-:W-:Y:S01]  /*0ed0*/  IMAD.WIDE.U32 R4, R33, c[0x0][0x1c0], RZ ;  /* 0x0000700021047a25 */ /* 0x000fe200078e00ff */
[----:B------:R-:W-:-:S03]  /*0ee0*/  IADD3 R7, R27, R7, RZ ;  /* 0x000000071b077210 */ /* 0x000fc60007ffe0ff */
[----:B------:R-:W-:Y:S01]  /*0ef0*/  IMAD R27, R33, c[0x0][0x1c4], R0 ;  /* 0x00007100211b7a24 */ /* 0x000fe200078e0200 */
[----:B------:R-:W-:Y:S02]  /*0f00*/  LEA.HI.X R7, R26, c[0x0][0x224], R7, 0x2, P0 ;  /* 0x000089001a077a11 */ /* 0x000fe400000f1407 */
[C---:B------:R-:W-:Y:S02]  /*0f10*/  LEA R26, P0, R4.reuse, R56, 0x1 ;  /* 0x00000038041a7211 */ /* 0x040fe400078008ff */
[----:B------:R-:W-:Y:S01]  /*0f20*/  IADD3 R5, R5, R27, RZ ;  /* 0x0000001b05057210 */ /* 0x000fe20007ffe0ff */
[----:B0-2---:R0:W2:Y:S01]  /*0f30*/  LDG.E R0, [R6.64] ;  /* 0x0000000606007981 */ /* 0x0050a2000c1e1900 */
[----:B------:R-:W-:Y:S02]  /*0f40*/  LEA R26, P1, R63, R26, 0x3 ;  /* 0x0000001a3f1a7211 */ /* 0x000fe400078218ff */
[----:B------:R-:W-:-:S04]  /*0f50*/  LEA.HI.X R4, R4, R54, R5, 0x1, P0 ;  /* 0x0000003604047211 */ /* 0x000fc800000f0c05 */
[----:B------:R-:W-:-:S06]  /*0f60*/  LEA.HI.X R27, R63, R4, R52, 0x3, P1 ;  /* 0x000000043f1b7211 */ /* 0x000fcc00008f1c34 */
[----:B------:R-:W3:Y:S01]  /*0f70*/  LDG.E.64 R26, [R26.64] ;  /* 0x000000061a1a7981 */ /* 0x000ee2000c1e1b00 */
[----:B------:R-:W-:Y:S01]  /*0f80*/  MOV R4, R14 ;  /* 0x0000000e00047202 */ /* 0x000fe20000000f00 */
[----:B------:R-:W-:Y:S01]  /*0f90*/  IMAD.MOV.U32 R5, RZ, RZ, R49 ;  /* 0x000000ffff057224 */ /* 0x000fe200078e0031 */
[C---:B------:R-:W-:Y:S01]  /*0fa0*/  IADD3 R76, R53.reuse, -0x1, RZ ;  /* 0xffffffff354c7810 */ /* 0x040fe20007ffe0ff */
[----:B------:R-:W-:Y:S01]  /*0fb0*/  IMAD R72, R74, c[0x0][0x1a0], RZ ;  /* 0x000068004a487a24 */ /* 0x000fe200078e02ff */
[----:B------:R-:W-:Y:S01]  /*0fc0*/  ISETP.GT.AND P0, PT, R53, 0x1, PT ;  /* 0x000000013500780c */ /* 0x000fe20003f04270 */
[C---:B------:R-:W-:Y:S01]  /*0fd0*/  IMAD.WIDE.U32 R28, R33.reuse, c[0x0][0x1a0], R4 ;  /* 0x00006800211c7a25 */ /* 0x040fe200078e0004 */
[----:B0-----:R-:W-:Y:S02]  /*0fe0*/  LEA.HI R6, R76, R76, RZ, 0x1 ;  /* 0x0000004c4c067211 */ /* 0x001fe400078f08ff */
[----:B------:R-:W-:Y:S01]  /*0ff0*/  ISETP.EQ.AND P0, PT, R90, RZ, P0 ;  /* 0x000000ff5a00720c */ /* 0x000fe20000702270 */
[----:B------:R-:W-:Y:S01]  /*1000*/  IMAD R5, R33, c[0x0][0x1a4], R72 ;  /* 0x0000690021057a24 */ /* 0x000fe200078e0248 */
[----:B------:R-:W-:-:S02]  /*1010*/  LEA R4, P1, R28, c[0x0][0x228], 0x2 ;  /* 0x00008a001c047a11 */ /* 0x000fc400078210ff */
[----:B------:R-:W-:Y:S02]  /*1020*/  LOP3.LUT R7, R6, 0xfffffe, RZ, 0xc0, !PT ;  /* 0x00fffffe06077812 */ /* 0x000fe400078ec0ff */
[----:B------:R-:W-:-:S04]  /*1030*/  IADD3 R5, R29, R5, RZ ;  /* 0x000000051d057210 */ /* 0x000fc80007ffe0ff */
[----:B------:R-:W-:-:S05]  /*1040*/  LEA.HI.X R5, R28, c[0x0][0x22c], R5, 0x2, P1 ;  /* 0x00008b001c057a11 */ /* 0x000fca00008f1405 */
[----:B------:R0:W4:Y:S01]  /*1050*/  LDG.E R78, [R4.64] ;  /* 0x00000006044e7981 */ /* 0x000122000c1e1900 */
[----:B------:R-:W-:Y:S02]  /*1060*/  IADD3 R6, R76, -R7, RZ ;  /* 0x800000074c067210 */ /* 0x000fe40007ffe0ff */
[----:B------:R-:W-:Y:S02]  /*1070*/  ISETP.NE.AND P1, PT, R63, RZ, PT ;  /* 0x000000ff3f00720c */ /* 0x000fe40003f25270 */
[----:B------:R-:W-:-:S04]  /*1080*/  LEA R73, R6, R33, 0x8 ;  /* 0x0000002106497211 */ /* 0x000fc800078e40ff */
[----:B------:R-:W-:Y:S02]  /*1090*/  SEL R73, R73, R50, !P1 ;  /* 0x0000003249497207 */ /* 0x000fe40004800000 */
[----:B------:R-:W-:Y:S02]  /*10a0*/  @P0 IADD3 R28, R53, -0x2, RZ ;  /* 0xfffffffe351c0810 */ /* 0x000fe40007ffe0ff */
[----:B------:R-:W-:-:S03]  /*10b0*/  MOV R82, RZ ;  /* 0x000000ff00527202 */ /* 0x000fc60000000f00 */
[----:B------:R-:W-:-:S04]  /*10c0*/  @P0 IMAD R7, R28, c[0x0][0x16c], R33 ;  /* 0x00005b001c070a24 */ /* 0x000fc800078e0221 */
[----:B------:R-:W-:Y:S01]  /*10d0*/  @P0 IMAD.WIDE R6, R7, 0x8, R2 ;  /* 0x0000000807060825 */ /* 0x000fe200078e0202 */
[----:B------:R-:W-:Y:S02]  /*10e0*/  ISETP.NE.AND P2, PT, R63, 0x1f, PT ;  /* 0x0000001f3f00780c */ /* 0x000fe40003f45270 */
[--C-:B------:R-:W-:Y:S02]  /*10f0*/  SHF.R.U64 R72, R18, 0x10, R19.reuse ;  /* 0x0000001012487819 */ /* 0x100fe40000001213 */
[----:B------:R-:W-:Y:S02]  /*1100*/  PRMT R77, RZ, 0x5410, R18 ;  /* 0x00005410ff4d7816 */ /* 0x000fe40000000012 */
[----:B------:R-:W-:Y:S02]  /*1110*/  PRMT R72, RZ, 0x5410, R72 ;  /* 0x00005410ff487816 */ /* 0x000fe40000000048 */
[----:B------:R-:W-:-:S03]  /*1120*/  PRMT R75, RZ, 0x5410, R19 ;  /* 0x00005410ff4b7816 */ /* 0x000fc60000000013 */
[----:B------:R-:W-:Y:S01]  /*1130*/  FMUL.FTZ R86, R35, R72 ;  /* 0x0000004823567220 */ /* 0x000fe20000410000 */
[----:B------:R-:W-:Y:S01]  /*1140*/  BSSY B0, `(.L_x_8484) ;  /* 0x0000030000007945 */ /* 0x000fe20003800000 */
[----:B------:R-:W-:Y:S02]  /*1150*/  FMUL.FTZ R87, R34, R75 ;  /* 0x0000004b22577220 */ /* 0x000fe40000410000 */
[----:B--2---:R-:W-:-:S04]  /*1160*/  FMUL.FTZ R29, R0, 1.4426950216293334961 ;  /* 0x3fb8aa3b001d7820 */ /* 0x004fc80000410000 */
[----:B------:R-:W-:-:S06]  /*1170*/  FMUL.FTZ R80, R36, R29 ;  /* 0x0000001d24507220 */ /* 0x000fcc0000410000 */
[----:B-1----:R-:W1:Y:S01]  /*1180*/  MUFU.EX2 R80, R80 ;  /* 0x0000005000507308 */ /* 0x002e620000000800 */
[----:B---3--:R2:W-:Y:S01]  /*1190*/  STS.64 [R55.X8], R26 ;  /* 0x0000001a37007388 */ /* 0x0085e20000008a00 */
[----:B------:R-:W-:-:S06]  /*11a0*/  NOP ;  /* 0x0000000000007918 */ /* 0x000fcc0000000000 */
[----:B0-----:R-:W0:Y:S04]  /*11b0*/  LDS.64 R4, [R55.X8] ;  /* 0x0000000037047984 */ /* 0x001e280000008a00 */
[----:B-1----:R1:W-:Y:S04]  /*11c0*/  STS [R73.X4+0x548], R80 ;  /* 0x0005485049007388 */ /* 0x0023e80000004800 */
[----:B------:R-:W-:Y:S01]  /*11d0*/  BAR.SYNC.DEFER_BLOCKING 0x0 ;  /* 0x0000000000007b1d */ /* 0x000fe20000010000 */
[----:B------:R-:W-:-:S06]  /*11e0*/  FMUL.FTZ R79, R35, R29 ;  /* 0x0000001d234f7220 */ /* 0x000fcc0000410000 */
[----:B------:R-:W3:Y:S01]  /*11f0*/  MUFU.EX2 R79, R79 ;  /* 0x0000004f004f7308 */ /* 0x000ee20000000800 */
[----:B------:R0:W5:Y:S02]  /*1200*/  @P0 LDG.E R82, [R6.64+0x4] ;  /* 0x0000040606520981 */ /* 0x000164000c1e1900 */
[----:B0-----:R-:W-:-:S06]  /*1210*/  FMUL.FTZ R6, R34, R29 ;  /* 0x0000001d22067220 */ /* 0x001fcc0000410000 */
[----:B------:R-:W0:Y:S01]  /*1220*/  MUFU.EX2 R6, R6 ;  /* 0x0000000600067308 */ /* 0x000e220000000800 */
[----:B---3--:R-:W-:Y:S02]  /*1230*/  FMUL.FTZ R95, R80, R79 ;  /* 0x0000004f505f7220 */ /* 0x008fe40000410000 */
[----:B--2---:R-:W-:Y:S02]  /*1240*/  FMUL.FTZ R26, R32, R29 ;  /* 0x0000001d201a7220 */ /* 0x004fe40000410000 */
[----:B0-----:R-:W-:Y:S02]  /*1250*/  FMUL.FTZ R97, R6, R95 ;  /* 0x0000005f06617220 */ /* 0x001fe40000410000 */
[----:B------:R0:W2:Y:S01]  /*1260*/  @P2 LDS R95, [R63.X4+0xd4c] ;  /* 0x000d4c003f5f2984 */ /* 0x0000a20000004800 */
[--C-:B------:R-:W-:Y:S02]  /*1270*/  PRMT R85, RZ, 0x5410, R4.reuse ;  /* 0x00005410ff557816 */ /* 0x100fe40000000004 */
[----:B------:R-:W-:-:S02]  /*1280*/  PRMT R83, RZ, 0x7610, R4 ;  /* 0x00007610ff537816 */ /* 0x000fc40000000004 */
[----:B------:R3:W0:Y:S01]  /*1290*/  MUFU.EX2 R4, R26 ;  /* 0x0000001a00047308 */ /* 0x0006220000000800 */
[--C-:B------:R-:W-:Y:S02]  /*12a0*/  PRMT R81, RZ, 0x5410, R5.reuse ;  /* 0x00005410ff517816 */ /* 0x100fe40000000005 */
[----:B------:R-:W-:Y:S01]  /*12b0*/  PRMT R7, RZ, 0x7610, R5 ;  /* 0x00007610ff077816 */ /* 0x000fe20000000005 */
[----:B------:R-:W-:Y:S01]  /*12c0*/  FMUL.FTZ R27, R36, R77 ;  /* 0x0000004d241b7220 */ /* 0x000fe20000410000 */
[----:B-1----:R-:W-:-:S03]  /*12d0*/  SHF.R.U32.HI R73, RZ, 0x10, R19 ;  /* 0x00000010ff497819 */ /* 0x002fc60000011613 */
[C---:B----4-:R-:W-:Y:S02]  /*12e0*/  FMUL.FTZ R88, R78.reuse, R7 ;  /* 0x000000074e587220 */ /* 0x050fe40000410000 */
[C---:B---3--:R-:W-:Y:S02]  /*12f0*/  FMUL.FTZ R26, R78.reuse, R81 ;  /* 0x000000514e1a7220 */ /* 0x048fe40000410000 */
[----:B------:R-:W-:Y:S02]  /*1300*/  FMUL.FTZ R91, R78, R83 ;  /* 0x000000534e5b7220 */ /* 0x000fe40000410000 */
[----:B------:R-:W-:Y:S02]  /*1310*/  FMUL.FTZ R89, R47, R26 ;  /* 0x0000001a2f597220 */ /* 0x000fe40000410000 */
[----:B------:R-:W-:Y:S01]  /*1320*/  FMUL.FTZ R88, R45, R88 ;  /* 0x000000582d587220 */ /* 0x000fe20000410000 */
[----:B------:R-:W-:Y:S01]  /*1330*/  PRMT R73, RZ, 0x5410, R73 ;  /* 0x00005410ff497816 */ /* 0x000fe20000000049 */
[----:B------:R-:W-:-:S02]  /*1340*/  FFMA.FTZ R26, R79, R27, R86 ;  /* 0x0000001b4f1a7223 */ /* 0x000fc40000010056 */
[----:B------:R-:W-:Y:S02]  /*1350*/  FMUL.FTZ R29, R78, R85 ;  /* 0x000000554e1d7220 */ /* 0x000fe40000410000 */
[----:B------:R-:W-:Y:S02]  /*1360*/  FMUL.FTZ R91, R46, R91 ;  /* 0x0000005b2e5b7220 */ /* 0x000fe40000410000 */
[----:B0-----:R-:W-:Y:S02]  /*1370*/  FFMA.FTZ R94, R4, R88, R89 ;  /* 0x00000058045e7223 */ /* 0x001fe40000010059 */
[----:B------:R-:W-:Y:S02]  /*1380*/  FMUL.FTZ R5, R32, R73 ;  /* 0x0000004920057220 */ /* 0x000fe40000410000 */
[----:B------:R-:W-:Y:S02]  /*1390*/  FFMA.FTZ R28, R6, R26, R87 ;  /* 0x0000001a061c7223 */ /* 0x000fe40000010057 */
[----:B------:R-:W-:-:S02]  /*13a0*/  FMUL.FTZ R84, R48, R29 ;  /* 0x0000001d30547220 */ /* 0x000fc40000410000 */
[----:B------:R-:W-:Y:S01]  /*13b0*/  FFMA.FTZ R94, R6, R94, R91 ;  /* 0x0000005e065e7223 */ /* 0x000fe2000001005b */
[----:B------:R-:W-:Y:S05]  /*13c0*/  @P2 BRA `(.L_x_8485) ;  /* 0x0000007000002947 */ /* 0x000fea0003800000 */
[----:B------:R-:W-:Y:S01]  /*13d0*/  ISETP.NE.AND P0, PT, R53, c[0x0][0x174], PT ;  /* 0x00005d0035007a0c */ /* 0x000fe20003f05270 */
[----:B--2---:R-:W-:-:S12]  /*13e0*/  HFMA2.MMA R95, -RZ, RZ, 1.875, 0 ;  /* 0x3f800000ff5f7435 */ /* 0x004fd800000001ff */
[----:B------:R-:W-:-:S04]  /*13f0*/  @P0 LEA.HI R26, R53, R53, RZ, 0x1 ;  /* 0x00000035351a0211 */ /* 0x000fc800078f08ff */
[----:B------:R-:W-:-:S05]  /*1400*/  @P0 LOP3.LUT R26, R26, 0xfffffe, RZ, 0xc0, !PT ;  /* 0x00fffffe1a1a0812 */ /* 0x000fca00078ec0ff */
[----:B------:R-:W-:-:S05]  /*1410*/  @P0 IMAD.IADD R26, R53, 0x1, -R26 ;  /* 0x00000001351a0824 */ /* 0x000fca00078e0a1a */
[----:B------:R-:W-:-:S05]  /*1420*/  @P0 LEA R26, R26, R33, 0x8 ;  /* 0x000000211a1a0211 */ /* 0x000fca00078e40ff */
[----:B------:R0:W1:Y:S02]  /*1430*/  @P0 LDS R95, [R26.X4+0x548] ;  /* 0x000548001a5f0984 */ /* 0x0000640000004800 */
.L_x_8485:
[----:B------:R-:W-:Y:S05]  /*1440*/  BSYNC B0 ;  /* 0x0000000000007941 */ /* 0x000fea0003800000 */
.L_x_8484:
[C---:B-12---:R-:W-:Y:S01]  /*1450*/  FMUL.FTZ R29, R4.reuse, R95 ;  /* 0x0000005f041d7220 */ /* 0x046fe20000410000 */
[----:B------:R-:W-:Y:S01]  /*1460*/  ISETP.GE.AND P0, PT, R55, 0x1, PT ;  /* 0x000000013700780c */ /* 0x000fe20003f06270 */
[----:B0-----:R-:W-:Y:S01]  /*1470*/  FFMA.FTZ R26, R4, R28, R5 ;  /* 0x0000001c041a7223 */ /* 0x001fe20000010005 */
[----:B------:R-:W-:Y:S01]  /*1480*/  ISETP.NE.AND P3, PT, R90, 0x1f, PT ;  /* 0x0000001f5a00780c */ /* 0x000fe20003f65270 */
[----:B------:R-:W-:Y:S01]  /*1490*/  FMUL.FTZ R97, R4, R97 ;  /* 0x0000006104617220 */ /* 0x000fe20000410000 */
[----:B------:R-:W-:Y:S01]  /*14a0*/  ISETP.GE.U32.AND P4, PT, R90, 0x18, PT ;  /* 0x000000185a00780c */ /* 0x000fe20003f86070 */
[C---:B------:R-:W-:Y:S01]  /*14b0*/  FFMA.FTZ R99, R79.reuse, R94, R84 ;  /* 0x0000005e4f637223 */ /* 0x040fe20000010054 */
[----:B------:R-:W-:Y:S01]  /*14c0*/  LEA R76, R76, R63, 0x7 ;  /* 0x0000003f4c4c7211 */ /* 0x000fe200078e38ff */
[----:B------:R-:W-:Y:S01]  /*14d0*/  FMUL.FTZ R94, R6, R29 ;  /* 0x0000001d065e7220 */ /* 0x000fe20000410000 */
[----:B------:R-:W-:Y:S01]  /*14e0*/  SHFL.UP PT, R28, R97, 0x1, RZ ;  /* 0x04200000611c7989 */ /* 0x000fe200000e00ff */
[----:B------:R-:W-:Y:S01]  /*14f0*/  MOV R105, c[0x0][0x174] ;  /* 0x00005d0000697a02 */ /* 0x000fe20000000f00 */
[----:B------:R-:W-:Y:S01]  /*1500*/  BSSY B0, `(.L_x_8486) ;  /* 0x000007d000007945 */ /* 0x000fe20003800000 */
[----:B------:R-:W-:Y:S01]  /*1510*/  FMUL.FTZ R100, R79, R94 ;  /* 0x0000005e4f647220 */ /* 0x000fe20000410000 */
[----:B------:R-:W0:Y:S01]  /*1520*/  SHFL.UP PT, R29, R26, 0x1, RZ ;  /* 0x042000001a1d7989 */ /* 0x000e2200000e00ff */
[----:B------:R-:W-:-:S03]  /*1530*/  LEA R105, R105, UR4, 0x7 ;  /* 0x0000000469697c11 */ /* 0x000fc6000f8e38ff */
[----:B------:R-:W1:Y:S04]  /*1540*/  SHFL.DOWN PT, R94, R99, 0x1, 0x1f ;  /* 0x08201f00635e7f89 */ /* 0x000e6800000e0000 */
[----:B------:R-:W2:Y:S01]  /*1550*/  SHFL.DOWN PT, R101, R100, 0x1, 0x1f ;  /* 0x08201f0064657f89 */ /* 0x000ea200000e0000 */
[C---:B0-----:R-:W-:Y:S02]  /*1560*/  @P0 FFMA.FTZ R26, R97.reuse, R29, R26 ;  /* 0x0000001d611a0223 */ /* 0x041fe4000001001a */
[----:B------:R-:W-:Y:S01]  /*1570*/  @P0 FMUL.FTZ R97, R97, R28 ;  /* 0x0000001c61610220 */ /* 0x000fe20000410000 */
[----:B------:R-:W-:Y:S01]  /*1580*/  ISETP.GE.AND P0, PT, R55, 0x2, PT ;  /* 0x000000023700780c */ /* 0x000fe20003f06270 */
[C---:B-1----:R-:W-:Y:S01]  /*1590*/  @P3 FFMA.FTZ R99, R100.reuse, R94, R99 ;  /* 0x0000005e64633223 */ /* 0x042fe20000010063 */
[----:B------:R-:W0:Y:S01]  /*15a0*/  SHFL.UP PT, R29, R26, 0x2, RZ ;  /* 0x044000001a1d7989 */ /* 0x000e2200000e00ff */
[----:B--2---:R-:W-:-:S03]  /*15b0*/  @P3 FMUL.FTZ R100, R100, R101 ;  /* 0x0000006564643220 */ /* 0x004fc60000410000 */
[----:B------:R-:W1:Y:S01]  /*15c0*/  SHFL.UP PT, R28, R97, 0x2, RZ ;  /* 0x04400000611c7989 */ /* 0x000e6200000e00ff */
[----:B------:R-:W-:-:S03]  /*15d0*/  ISETP.GE.U32.AND P3, PT, R90, 0x1e, PT ;  /* 0x0000001e5a00780c */ /* 0x000fc60003f66070 */
        /* <DEDUP_REMOVED lines=39> */
[----:B------:R-:W-:Y:S01]  /*1850*/  ISETP.NE.AND P0, PT, R63, RZ, PT ;  /* 0x000000ff3f00720c */ /* 0x000fe20003f05270 */
        /* <DEDUP_REMOVED lines=9> */
[----:B------:R-:W2:Y:S01]  /*18f0*/  SHFL.IDX PT, R98, R100, RZ, 0x1f ;  /* 0x00001fff64627589 */ /* 0x000ea200000e0000 */
[----:B0-----:R-:W-:Y:S01]  /*1900*/  @P1 FFMA.FTZ R96, R97, R96, R26 ;  /* 0x0000006061601223 */ /* 0x001fe2000001001a */
[----:B------:R-:W-:-:S03]  /*1910*/  SHF.L.U32 R97, R31, 0x2, RZ ;  /* 0x000000021f617819 */ /* 0x000fc600000006ff */
[----:B------:R-:W-:Y:S01]  /*1920*/  FFMA.FTZ R82, R80, R96, R27 ;  /* 0x0000006050527223 */ /* 0x000fe2000001001b */
[----:B------:R-:W-:Y:S01]  /*1930*/  SHF.L.U64.HI R96, R31, 0x2, R30 ;  /* 0x000000021f607819 */ /* 0x000fe2000001021e */
[----:B------:R-:W-:-:S04]  /*1940*/  IMAD.WIDE R26, R105, 0x4, R16 ;  /* 0x00000004691a7825 */ /* 0x000fc800078e0210 */
[----:B------:R-:W-:Y:S02]  /*1950*/  FMUL.FTZ R85, R85, R82 ;  /* 0x0000005255557220 */ /* 0x000fe40000410000 */
[----:B-1----:R-:W-:Y:S02]  /*1960*/  @P2 FFMA.FTZ R102, R103, R102, R104 ;  /* 0x0000006667662223 */ /* 0x002fe40000010068 */
[----:B------:R-:W-:Y:S02]  /*1970*/  FFMA.FTZ R86, R79, R82, R86 ;  /* 0x000000524f567223 */ /* 0x000fe40000010056 */
[----:B------:R-:W-:Y:S02]  /*1980*/  FFMA.FTZ R95, R102, R95, R88 ;  /* 0x0000005f665f7223 */ /* 0x000fe40000010058 */
[----:B------:R-:W-:Y:S02]  /*1990*/  FFMA.FTZ R85, R48, R85, RZ ;  /* 0x0000005530557223 */ /* 0x000fe400000100ff */
[----:B------:R-:W-:-:S02]  /*19a0*/  FMUL.FTZ R83, R83, R86 ;  /* 0x0000005653537220 */ /* 0x000fc40000410000 */
[----:B------:R-:W-:Y:S02]  /*19b0*/  FFMA.FTZ R87, R6, R86, R87 ;  /* 0x0000005606577223 */ /* 0x000fe40000010057 */
[----:B------:R-:W-:Y:S02]  /*19c0*/  FFMA.FTZ R89, R4, R95, R89 ;  /* 0x0000005f04597223 */ /* 0x000fe40000010059 */
[----:B------:R-:W-:Y:S01]  /*19d0*/  FFMA.FTZ R80, R46, R83, R85 ;  /* 0x000000532e507223 */ /* 0x000fe20000010055 */
[----:B------:R-:W-:Y:S01]  /*19e0*/  IADD3 R83, -R76, c[0x0][0x168], RZ ;  /* 0x00005a004c537a10 */ /* 0x000fe20007ffe1ff */
[-C--:B------:R-:W-:Y:S02]  /*19f0*/  FMUL.FTZ R81, R81, R87.reuse ;  /* 0x0000005751517220 */ /* 0x080fe40000410000 */
[----:B------:R-:W-:Y:S01]  /*1a00*/  FFMA.FTZ R88, R4, R87, R5 ;  /* 0x0000005704587223 */ /* 0x000fe20000010005 */
[C---:B------:R-:W-:Y:S01]  /*1a10*/  ISETP.GE.AND P1, PT, R83.reuse, 0x1, PT ;  /* 0x000000015300780c */ /* 0x040fe20003f26270 */
[----:B------:R-:W-:Y:S01]  /*1a20*/  FFMA.FTZ R91, R6, R89, R91 ;  /* 0x00000059065b7223 */ /* 0x000fe2000001005b */
[----:B------:R-:W-:Y:S01]  /*1a30*/  ISETP.GE.AND P2, PT, R83, 0x21, PT ;  /* 0x000000215300780c */ /* 0x000fe20003f46270 */
[----:B------:R-:W-:Y:S01]  /*1a40*/  FFMA.FTZ R80, R47, R81, R80 ;  /* 0x000000512f507223 */ /* 0x000fe20000010050 */
[----:B------:R-:W-:Y:S01]  /*1a50*/  ISETP.GE.AND P3, PT, R83, 0x41, PT ;  /* 0x000000415300780c */ /* 0x000fe20003f66270 */
[----:B------:R-:W-:Y:S01]  /*1a60*/  FMUL.FTZ R76, R7, R88 ;  /* 0x00000058074c7220 */ /* 0x000fe20000410000 */
[----:B------:R-:W-:Y:S01]  /*1a70*/  ISETP.GE.AND P4, PT, R83, 0x61, PT ;  /* 0x000000615300780c */ /* 0x000fe20003f86270 */
[----:B------:R-:W-:-:S02]  /*1a80*/  FFMA.FTZ R79, R79, R91, R84 ;  /* 0x0000005b4f4f7223 */ /* 0x000fc40000010054 */
[C---:B------:R-:W-:Y:S02]  /*1a90*/  FMUL.FTZ R5, R78.reuse, R82 ;  /* 0x000000524e057220 */ /* 0x040fe40000410000 */
[C---:B------:R-:W-:Y:S02]  /*1aa0*/  FMUL.FTZ R81, R78.reuse, R86 ;  /* 0x000000564e517220 */ /* 0x040fe40000410000 */
[C---:B------:R-:W-:Y:S02]  /*1ab0*/  FMUL.FTZ R6, R78.reuse, R87 ;  /* 0x000000574e067220 */ /* 0x040fe40000410000 */
[----:B------:R-:W-:Y:S02]  /*1ac0*/  FMUL.FTZ R78, R78, R88 ;  /* 0x000000584e4e7220 */ /* 0x000fe40000410000 */
[----:B------:R-:W-:Y:S02]  /*1ad0*/  FFMA.FTZ R80, R45, R76, R80 ;  /* 0x0000004c2d507223 */ /* 0x000fe40000010050 */
[----:B------:R-:W-:-:S02]  /*1ae0*/  FFMA.FTZ R76, -R36, R77, R82 ;  /* 0x0000004d244c7223 */ /* 0x000fc40000010152 */
[----:B------:R-:W-:Y:S02]  /*1af0*/  FMUL.FTZ R84, R36, R79 ;  /* 0x0000004f24547220 */ /* 0x000fe40000410000 */
[C---:B--2---:R-:W-:Y:S02]  /*1b00*/  FFMA.FTZ R29, R98.reuse, R29, R101 ;  /* 0x0000001d621d7223 */ /* 0x044fe40000010065 */
[----:B------:R-:W-:Y:S02]  /*1b10*/  FMUL.FTZ R28, R98, R28 ;  /* 0x0000001c621c7220 */ /* 0x000fe40000410000 */
[----:B------:R-:W-:Y:S02]  /*1b20*/  FMUL.FTZ R4, R48, R5 ;  /* 0x0000000530047220 */ /* 0x000fe40000410000 */
[----:B------:R-:W-:Y:S01]  /*1b30*/  FMUL.FTZ R5, R46, R81 ;  /* 0x000000512e057220 */ /* 0x000fe20000410000 */
[----:B------:R0:W-:Y:S01]  /*1b40*/  @!P0 STS.64 [R94+0xdc8], R28 ;  /* 0x000dc81c5e008388 */ /* 0x0001e20000000a00 */
[----:B------:R-:W-:-:S02]  /*1b50*/  FMUL.FTZ R6, R47, R6 ;  /* 0x000000062f067220 */ /* 0x000fc40000410000 */
[----:B------:R-:W-:Y:S02]  /*1b60*/  FMUL.FTZ R7, R45, R78 ;  /* 0x0000004e2d077220 */ /* 0x000fe40000410000 */
[C---:B------:R-:W-:Y:S02]  /*1b70*/  FFMA.FTZ R78, -R35.reuse, R72, R86 ;  /* 0x00000048234e7223 */ /* 0x040fe40000010156 */
[----:B------:R-:W-:Y:S01]  /*1b80*/  FMUL.FTZ R83, R35, R91 ;  /* 0x0000005b23537220 */ /* 0x000fe20000410000 */
[----:B------:R1:W-:Y:S01]  /*1b90*/  STS.128 [R63.X16+0x110], R4 ;  /* 0x000110043f007388 */ /* 0x0003e2000000cc00 */
[----:B------:R-:W-:Y:S02]  /*1ba0*/  FFMA.FTZ R85, R84, R76, RZ ;  /* 0x0000004c54557223 */ /* 0x000fe400000100ff */
[----:B------:R-:W-:Y:S02]  /*1bb0*/  FMUL.FTZ R82, R32, R95 ;  /* 0x0000005f20527220 */ /* 0x000fe40000410000 */
[----:B0-----:R-:W-:-:S02]  /*1bc0*/  FFMA.FTZ R29, -R34, R75, R87 ;  /* 0x0000004b221d7223 */ /* 0x001fc40000010157 */
[----:B------:R-:W-:Y:S02]  /*1bd0*/  FMUL.FTZ R81, R34, R89 ;  /* 0x0000005922517220 */ /* 0x000fe40000410000 */
[----:B------:R-:W-:Y:S02]  /*1be0*/  FFMA.FTZ R28, -R32, R73, R88 ;  /* 0x00000049201c7223 */ /* 0x000fe40000010158 */
[----:B------:R-:W-:Y:S02]  /*1bf0*/  IMAD R86, R96, c[0x0][0x2d0], RZ ;  /* 0x0000b40060567a24 */ /* 0x000fe400078e02ff */
[----:B------:R-:W-:Y:S02]  /*1c00*/  FMUL.FTZ R88, R82, R28 ;  /* 0x0000001c52587220 */ /* 0x000fe40000410000 */
[----:B-1----:R-:W-:-:S04]  /*1c10*/  FFMA.FTZ R4, R83, R78, R85 ;  /* 0x0000004e53047223 */ /* 0x002fc80000010055 */
[----:B------:R-:W-:Y:S01]  /*1c20*/  FFMA.FTZ R87, R81, R29, R4 ;  /* 0x0000001d51577223 */ /* 0x000fe20000010004 */
[----:B------:R-:W-:Y:S06]  /*1c30*/  BAR.SYNC.DEFER_BLOCKING 0x0 ;  /* 0x0000000000007b1d */ /* 0x000fec0000010000 */
[----:B------:R-:W-:Y:S05]  /*1c40*/  @!P1 BRA `(.L_x_8487) ;  /* 0x0000008000009947 */ /* 0x000fea0003800000 */
[----:B------:R-:W0:Y:S01]  /*1c50*/  LDS R85, [R63.X4+0x110] ;  /* 0x000110003f557984 */ /* 0x000e220000004800 */
[----:B------:R-:W-:Y:S02]  /*1c60*/  IMAD R74, R74, c[0x0][0x2d0], RZ ;  /* 0x0000b4004a4a7a24 */ /* 0x000fe400078e02ff */
[----:B------:R-:W-:-:S04]  /*1c70*/  IMAD.WIDE.U32 R4, R33, c[0x0][0x2d0], R20 ;  /* 0x0000b40021047a25 */ /* 0x000fc800078e0014 */
[----:B------:R-:W-:Y:S01]  /*1c80*/  IMAD R7, R33, c[0x0][0x2d4], R74 ;  /* 0x0000b50021077a24 */ /* 0x000fe200078e024a */
[----:B------:R-:W-:-:S04]  /*1c90*/  LEA R6, P1, R4, c[0x0][0x320], 0x2 ;  /* 0x0000c80004067a11 */ /* 0x000fc800078210ff */
[----:B------:R-:W-:-:S04]  /*1ca0*/  IADD3 R5, R5, R7, RZ ;  /* 0x0000000705057210 */ /* 0x000fc80007ffe0ff */
[----:B------:R-:W-:-:S05]  /*1cb0*/  LEA.HI.X R7, R4, c[0x0][0x324], R5, 0x2, P1 ;  /* 0x0000c90004077a11 */ /* 0x000fca00008f1405 */
[----:B0-----:R0:W-:Y:S02]  /*1cc0*/  RED.E.ADD.F32.FTZ.RN.STRONG.GPU [R6.64], R85 ;  /* 0x000000550600798e */ /* 0x0011e4000c10e786 */
.L_x_8487:
[----:B------:R-:W-:Y:S05]  /*1cd0*/  BSYNC B0 ;  /* 0x0000000000007941 */ /* 0x000fea0003800000 */
.L_x_8486:
        /* <DEDUP_REMOVED lines=8> */
.L_x_8489:
[----:B------:R-:W-:Y:S05]  /*1d60*/  BSYNC B0 ;  /* 0x0000000000007941 */ /* 0x000fea0003800000 */
.L_x_8488:
[----:B-1----:R1:W2:Y:S01]  /*1d70*/  LDS R7, [R63.X4+0x210] ;  /* 0x000210003f077984 */ /* 0x0022a20000004800 */
[----:B------:R-:W-:Y:S01]  /*1d80*/  BSSY B0, `(.L_x_8490) ;  /* 0x0000006000007945 */ /* 0x000fe20003800000 */
[----:B------:R-:W-:Y:S01]  /*1d90*/  IMAD.WIDE.U32 R4, R97, c[0x0][0x2d0], R24 ;  /* 0x0000b40061047a25 */ /* 0x000fe200078e0018 */
[----:B------:R-:W-:Y:S05]  /*1da0*/  @!P3 BRA `(.L_x_8491) ;  /* 0x000000300000b947 */ /* 0x000fea0003800000 */
[----:B------:R-:W-:-:S05]  /*1db0*/  IMAD.WIDE.U32 R26, R97, c[0x0][0x2d0], R26 ;  /* 0x0000b400611a7a25 */ /* 0x000fca00078e001a */
[----:B------:R-:W-:-:S05]  /*1dc0*/  IADD3 R27, R85, R27, RZ ;  /* 0x0000001b551b7210 */ /* 0x000fca0007ffe0ff */
[----:B--2---:R2:W-:Y:S02]  /*1dd0*/  RED.E.ADD.F32.FTZ.RN.STRONG.GPU [R26.64], R7 ;  /* 0x000000071a00798e */ /* 0x0045e4000c10e786 */
.L_x_8491:
[----:B------:R-:W-:Y:S05]  /*1de0*/  BSYNC B0 ;  /* 0x0000000000007941 */ /* 0x000fea0003800000 */
.L_x_8490:
[----:B--2---:R2:W3:Y:S01]  /*1df0*/  LDS R7, [R63.X4+0x290] ;  /* 0x000290003f077984 */ /* 0x0044e20000004800 */
[----:B------:R-:W-:Y:S01]  /*1e00*/  BSSY B0, `(.L_x_8492) ;  /* 0x0000004000007945 */ /* 0x000fe20003800000 */
[----:B------:R-:W-:Y:S05]  /*1e10*/  @!P4 BRA `(.L_x_8493) ;  /* 0x000000200000c947 */ /* 0x000fea0003800000 */
[----:B------:R-:W-:-:S05]  /*1e20*/  IADD3 R5, R85, R5, RZ ;  /* 0x0000000555057210 */ /* 0x000fca0007ffe0ff */
[----:B---3--:R3:W-:Y:S02]  /*1e30*/  RED.E.ADD.F32.FTZ.RN.STRONG.GPU [R4.64], R7 ;  /* 0x000000070400798e */ /* 0x0087e4000c10e786 */
.L_x_8493:
[----:B------:R-:W-:Y:S05]  /*1e40*/  BSYNC B0 ;  /* 0x0000000000007941 */ /* 0x000fea0003800000 */
.L_x_8492:
[----:B---3--:R-:W3:Y:S01]  /*1e50*/  SHFL.DOWN PT, R5, R6, 0x1, 0x1f ;  /* 0x08201f0006057f89 */ /* 0x008ee200000e0000 */
[----:B------:R-:W-:Y:S01]  /*1e60*/  ISETP.GT.AND P1, PT, R55, 0x1e, PT ;  /* 0x0000001e3700780c */ /* 0x000fe20003f24270 */
[----:B------:R-:W-:Y:S01]  /*1e70*/  FADD.FTZ R40, R81, R40 ;  /* 0x0000002851287221 */ /* 0x000fe20000010000 */
[----:B------:R-:W-:Y:S01]  /*1e80*/  ISETP.NE.AND P2, PT, R55, RZ, PT ;  /* 0x000000ff3700720c */ /* 0x000fe20003f45270 */
[----:B------:R-:W4:Y:S01]  /*1e90*/  SHFL.DOWN PT, R7, R80, 0x1, 0x1f ;  /* 0x08201f0050077f89 */ /* 0x000f2200000e0000 */
        /* <DEDUP_REMOVED lines=11> */
[----:B---3--:R-:W-:Y:S02]  /*1f50*/  @!P1 FADD.FTZ R6, R6, R5 ;  /* 0x0000000506069221 */ /* 0x008fe40000010000 */
[----:B------:R-:W-:Y:S02]  /*1f60*/  FADD.FTZ R42, R27, R42 ;  /* 0x0000002a1b2a7221 */ /* 0x000fe40000010000 */
[----:B----4-:R-:W-:Y:S01]  /*1f70*/  @!P1 FADD.FTZ R80, R80, R7 ;  /* 0x0000000750509221 */ /* 0x010fe20000010000 */
[----:B------:R-:W3:Y:S01]  /*1f80*/  SHFL.DOWN PT, R5, R6, 0x2, 0x1f ;  /* 0x08401f0006057f89 */ /* 0x000ee200000e0000 */
[----:B------:R-:W-:-:S03]  /*1f90*/  ISETP.GT.AND P1, PT, R55, 0x1d, PT ;  /* 0x0000001d3700780c */ /* 0x000fc60003f24270 */
[----:B------:R-:W4:Y:S10]  /*1fa0*/  SHFL.DOWN PT, R7, R80, 0x2, 0x1f ;  /* 0x08401f0050077f89 */ /* 0x000f3400000e0000 */
[----:B---3--:R-:W-:-:S02]  /*1fb0*/  @!P1 FADD.FTZ R6, R6, R5 ;  /* 0x0000000506069221 */ /* 0x008fc40000010000 */
[----:B----4-:R-:W-:-:S03]  /*1fc0*/  @!P1 FADD.FTZ R80, R80, R7 ;  /* 0x0000000750509221 */ /* 0x010fc60000010000 */
        /* <DEDUP_REMOVED lines=15> */
[----:B------:R-:W-:Y:S01]  /*20c0*/  MOV R4, R6 ;  /* 0x0000000600047202 */ /* 0x000fe20000000f00 */
[C---:B------:R-:W-:Y:S02]  /*20d0*/  FMUL.FTZ R6, R0.reuse, R89 ;  /* 0x0000005900067220 */ /* 0x040fe40000410000 */
[----:B------:R-:W-:Y:S01]  /*20e0*/  FMUL.FTZ R7, R0, R79 ;  /* 0x0000004f00077220 */ /* 0x000fe20000410000 */
[----:B------:R-:W-:Y:S01]  /*20f0*/  MOV R5, R80 ;  /* 0x0000005000057202 */ /* 0x000fe20000000f00 */
[----:B------:R-:W-:Y:S02]  /*2100*/  FMUL.FTZ R6, R29, R6 ;  /* 0x000000061d067220 */ /* 0x000fe40000410000 */
[----:B------:R-:W-:Y:S02]  /*2110*/  FMUL.FTZ R76, R76, R7 ;  /* 0x000000074c4c7220 */ /* 0x000fe40000410000 */
[----:B------:R3:W-:Y:S01]  /*2120*/  @!P2 STS.64 [0x318], R4 ;  /* 0x00031804ff00a388 */ /* 0x0007e20000000a00 */
[----:B------:R-:W-:-:S02]  /*2130*/  FFMA.FTZ R6, R75, R89, R6 ;  /* 0x000000594b067223 */ /* 0x000fc40000010006 */
[----:B------:R-:W-:Y:S02]  /*2140*/  FFMA.FTZ R76, R77, R79, R76 ;  /* 0x0000004f4d4c7223 */ /* 0x000fe4000001004c */
[----:B------:R-:W-:Y:S02]  /*2150*/  FADD.FTZ R43, R6, R43 ;  /* 0x0000002b062b7221 */ /* 0x000fe40000010000 */
[----:B------:R-:W-:Y:S01]  /*2160*/  FADD.FTZ R41, R76, R41 ;  /* 0x000000294c297221 */ /* 0x000fe20000010000 */
[----:B------:R-:W-:Y:S06]  /*2170*/  BAR.SYNC.DEFER_BLOCKING 0x0 ;  /* 0x0000000000007b1d */ /* 0x000fec0000010000 */
[----:B------:R-:W-:Y:S05]  /*2180*/  @P0 BRA `(.L_x_8495) ;  /* 0x0000008000000947 */ /* 0x000fea0003800000 */
[----:B---3--:R-:W-:Y:S01]  /*2190*/  ISETP.NE.AND P0, PT, R53, c[0x0][0x174], PT ;  /* 0x00005d0035007a0c */ /* 0x008fe20003f05270 */
[----:B------:R-:W-:-:S12]  /*21a0*/  IMAD.SHL.U32 R6, R33, 0x4, RZ ;  /* 0x0000000421067824 */ /* 0x000fd800078e00ff */
[----:B------:R-:W3:Y:S04]  /*21b0*/  @P0 LDS R0, [R6+0x19c8] ;  /* 0x0019c80006000984 */ /* 0x000ee80000000800 */
[----:B------:R-:W4:Y:S01]  /*21c0*/  @P0 LDS R7, [R6+0x15c8] ;  /* 0x0015c80006070984 */ /* 0x000f220000000800 */
[----:B---3--:R-:W-:Y:S02]  /*21d0*/  @P0 FADD.FTZ R5, R5, R0 ;  /* 0x0000000005050221 */ /* 0x008fe40000010000 */
[----:B----4-:R-:W-:-:S03]  /*21e0*/  @P0 FADD.FTZ R4, R4, R7 ;  /* 0x0000000704040221 */ /* 0x010fc60000010000 */
[----:B------:R3:W-:Y:S04]  /*21f0*/  STS [R6+0x19c8], R5 ;  /* 0x0019c80506007388 */ /* 0x0007e80000000800 */
[----:B------:R3:W-:Y:S02]  /*2200*/  STS [R6+0x15c8], R4 ;  /* 0x0015c80406007388 */ /* 0x0007e40000000800 */
.L_x_8495:
[----:B---3--:R-:W-:Y:S05]  /*2210*/  BSYNC B0 ;  /* 0x0000000000007941 */ /* 0x008fea0003800000 */
.L_x_8494:
[----:B------:R-:W-:Y:S02]  /*2220*/  IADD3 R33, R33, 0x1, RZ ;  /* 0x0000000121217810 */ /* 0x000fe40007ffe0ff */
[----:B------:R-:W-:Y:S02]  /*2230*/  IADD3 R31, P1, R31, 0x1, RZ ;  /* 0x000000011f1f7810 */ /* 0x000fe40007f3e0ff */
[----:B------:R-:W-:Y:S02]  /*2240*/  ISETP.GE.AND P0, PT, R33, c[0x0][0x16c], PT ;  /* 0x00005b0021007a0c */ /* 0x000fe40003f06270 */
[----:B------:R-:W-:-:S11]  /*2250*/  IADD3.X R30, RZ, R30, RZ, P1, !PT ;  /* 0x0000001eff1e7210 */ /* 0x000fd60000ffe4ff */
[----:B------:R-:W-:Y:S01]  /*2260*/  @P0 CALL.REL.NOINC `(.L_x_8483) ;  /* 0x0000001000000944 */ /* 0x000fe20003c00000 */
[----:B------:R-:W-:Y:S05]  /*2270*/  BRA `(.L_x_8496) ;  /* 0xffffebd000007947 */ /* 0x000fea000383ffff */
.L_x_8483:
[----:B------:R-:W-:Y:S01]  /*2280*/  BAR.SYNC.DEFER_BLOCKING 0x0 ;  /* 0x0000000000007b1d */ /* 0x000fe20000010000 */
[----:B------:R-:W-:Y:S01]  /*2290*/  F2FP.BF16.PACK_AB R36, R38, R39 ;  /* 0x000000272624723e */ /* 0x000fe200000010ff */
[----:B------:R-:W-:Y:S01]  /*22a0*/  IMAD R0, R93, c[0x0][0x2d8], RZ ;  /* 0x0000b6005d007a24 */ /* 0x000fe200078e02ff */
[----:B------:R-:W-:Y:S01]  /*22b0*/  F2FP.BF16.PACK_AB R37, R37, R40 ;  /* 0x000000282525723e */ /* 0x000fe200000010ff */
[----:B------:R-:W-:Y:S01]  /*22c0*/  IMAD.SHL.U32 R24, R63, 0x8, RZ ;  /* 0x000000083f187824 */ /* 0x000fe200078e00ff */
[----:B------:R-:W-:Y:S01]  /*22d0*/  IADD3 R26, R53, -0x1, RZ ;  /* 0xffffffff351a7810 */ /* 0x000fe20007ffe0ff */
[----:B------:R-:W-:Y:S01]  /*22e0*/  IMAD R21, R67, c[0x0][0x2dc], R0 ;  /* 0x0000b70043157a24 */ /* 0x000fe200078e0200 */
[----:B------:R-:W-:Y:S01]  /*22f0*/  SHF.L.U64.HI R27, R63, 0x3, R52 ;  /* 0x000000033f1b7819 */ /* 0x000fe20000010234 */
[----:B------:R-:W-:Y:S01]  /*2300*/  IMAD R0, R70, c[0x0][0x2e0], RZ ;  /* 0x0000b80046007a24 */ /* 0x000fe200078e02ff */
[----:B------:R-:W-:Y:S01]  /*2310*/  SHF.L.U32 R18, R26, 0x7, RZ ;  /* 0x000000071a127819 */ /* 0x000fe200000006ff */
[----:B------:R-:W-:Y:S01]  /*2320*/  UIADD3 UR4, UR4, -0x80, URZ ;  /* 0xffffff8004047890 */ /* 0x000fe2000fffe03f */
[----:B------:R-:W-:Y:S01]  /*2330*/  F2FP.BF16.PACK_AB R22, R42, R41 ;  /* 0x000000292a16723e */ /* 0x000fe200000010ff */
[----:B------:R-:W-:Y:S01]  /*2340*/  FADD.FTZ R41, R64, R41 ;  /* 0x0000002940297221 */ /* 0x000fe20000010000 */
[----:B------:R-:W-:-:S02]  /*2350*/  SHF.R.S32.HI R19, RZ, 0x1f, R18 ;  /* 0x0000001fff137819 */ /* 0x000fc40000011412 */
[----:B------:R-:W-:Y:S01]  /*2360*/  F2FP.BF16.PACK_AB R23, R44, R43 ;  /* 0x0000002b2c17723e */ /* 0x000fe200000010ff */
[----:B------:R-:W-:Y:S01]  /*2370*/  FADD.FTZ R42, R41, R42 ;  /* 0x0000002a292a7221 */ /* 0x000fe20000010000 */
[----:B------:R-:W-:Y:S01]  /*2380*/  ISETP.GT.AND P4, PT, R53, 0x1, PT ;  /* 0x000000013500780c */ /* 0x000fe20003f84270 */
[C-C-:B------:R-:W-:Y:S01]  /*2390*/  IMAD.WIDE.U32 R6, R67.reuse, c[0x0][0x2d8], R18.reuse ;  /* 0x0000b60043067a25 */ /* 0x140fe200078e0012 */
[----:B------:R-:W-:Y:S02]  /*23a0*/  IADD3 R58, P1, R58, -0x100, RZ ;  /* 0xffffff003a3a7810 */ /* 0x000fe40007f3e0ff */
[----:B------:R-:W-:Y:S01]  /*23b0*/  IADD3 R62, P2, R62, -0x100, RZ ;  /* 0xffffff003e3e7810 */ /* 0x000fe20007f5e0ff */
[----:B------:R-:W-:Y:S01]  /*23c0*/  IMAD.WIDE.U32 R18, R67, c[0x0][0x2f8], R18 ;  /* 0x0000be0043127a25 */ /* 0x000fe200078e0012 */
[----:B------:R-:W-:Y:S01]  /*23d0*/  IADD3 R7, R7, R21, RZ ;  /* 0x0000001507077210 */ /* 0x000fe20007ffe0ff */
[----:B------:R-:W-:Y:S01]  /*23e0*/  STS.64 [R55.X8], R36 ;  /* 0x0000002437007388 */ /* 0x000fe20000008a00 */
[----:B------:R-:W-:-:S06]  /*23f0*/  NOP ;  /* 0x0000000000007918 */ /* 0x000fcc0000000000 */
[----:B------:R-:W3:Y:S01]  /*2400*/  LDS.64 R4, [R55.X8] ;  /* 0x0000000037047984 */ /* 0x000ee20000008a00 */
[C---:B------:R-:W-:Y:S01]  /*2410*/  IMAD R21, R71.reuse, c[0x0][0x2e4], R0 ;  /* 0x0000b90047157a24 */ /* 0x040fe200078e0200 */
[----:B------:R-:W-:Y:S01]  /*2420*/  IADD3 R60, P3, R60, -0x100, RZ ;  /* 0xffffff003c3c7810 */ /* 0x000fe20007f7e0ff */
[----:B------:R-:W-:Y:S01]  /*2430*/  IMAD.WIDE.U32 R6, R71, c[0x0][0x2e0], R6 ;  /* 0x0000b80047067a25 */ /* 0x000fe200078e0006 */
[----:B------:R-:W-:Y:S02]  /*2440*/  IADD3.X R57, R57, -0x1, RZ, P1, !PT ;  /* 0xffffffff39397810 */ /* 0x000fe40000ffe4ff */
[----:B------:R-:W-:Y:S01]  /*2450*/  IADD3.X R61, R61, -0x1, RZ, P2, !PT ;  /* 0xffffffff3d3d7810 */ /* 0x000fe200017fe4ff */
[----:B------:R-:W-:Y:S01]  /*2460*/  IMAD R0, R93, c[0x0][0x2f8], RZ ;  /* 0x0000be005d007a24 */ /* 0x000fe200078e02ff */
[----:B------:R-:W-:Y:S01]  /*2470*/  IADD3 R7, R7, R21, RZ ;  /* 0x0000001507077210 */ /* 0x000fe20007ffe0ff */
[----:B------:R-:W-:Y:S01]  /*2480*/  FADD.FTZ R43, R42, R43 ;  /* 0x0000002b2a2b7221 */ /* 0x000fe20000010000 */
[----:B------:R-:W-:Y:S01]  /*2490*/  LEA R20, P0, R6, c[0x0][0x330], 0x1 ;  /* 0x0000cc0006147a11 */ /* 0x000fe200078008ff */
[----:B------:R-:W-:Y:S01]  /*24a0*/  IMAD R25, R67, c[0x0][0x2fc], R0 ;  /* 0x0000bf0043197a24 */ /* 0x000fe200078e0200 */
[----:B------:R-:W-:Y:S01]  /*24b0*/  IADD3.X R59, R59, -0x1, RZ, P3, !PT ;  /* 0xffffffff3b3b7810 */ /* 0x000fe20001ffe4ff */
[----:B------:R-:W-:Y:S01]  /*24c0*/  IMAD R0, R70, c[0x0][0x300], RZ ;  /* 0x0000c00046007a24 */ /* 0x000fe200078e02ff */
[----:B------:R-:W-:Y:S01]  /*24d0*/  LEA.HI.X R6, R6, c[0x0][0x334], R7, 0x1, P0 ;  /* 0x0000cd0006067a11 */ /* 0x000fe200000f0c07 */
[----:B------:R-:W-:Y:S01]  /*24e0*/  FADD.FTZ R64, R43, R44 ;  /* 0x0000002c2b407221 */ /* 0x000fe20000010000 */
[----:B------:R-:W-:Y:S01]  /*24f0*/  IADD3 R20, P0, R20, R24, RZ ;  /* 0x0000001814147210 */ /* 0x000fe20007f1e0ff */
[----:B------:R-:W-:Y:S01]  /*2500*/  IMAD.MOV.U32 R53, RZ, RZ, R26 ;  /* 0x000000ffff357224 */ /* 0x000fe200078e001a */
[----:B------:R-:W-:Y:S01]  /*2510*/  IADD3 R19, R19, R25, RZ ;  /* 0x0000001913137210 */ /* 0x000fe20007ffe0ff */
[----:B------:R-:W-:Y:S01]  /*2520*/  IMAD R25, R71, c[0x0][0x304], R0 ;  /* 0x0000c10047197a24 */ /* 0x000fe200078e0200 */
[----:B------:R-:W-:-:S05]  /*2530*/  IADD3.X R21, R6, R27, RZ, P0, !PT ;  /* 0x0000001b06157210 */ /* 0x000fca00007fe4ff */
[----:B---3--:R3:W-:Y:S04]  /*2540*/  STG.E.64 [R20.64], R4 ;  /* 0x0000000414007986 */ /* 0x0087e8000c101b06 */
[----:B------:R-:W-:Y:S01]  /*2550*/  BAR.SYNC.DEFER_BLOCKING 0x0 ;  /* 0x0000000000007b1d */ /* 0x000fe20000010000 */
[----:B---3--:R-:W-:-:S05]  /*2560*/  IMAD.WIDE.U32 R4, R71, c[0x0][0x300], R18 ;  /* 0x0000c00047047a25 */ /* 0x008fca00078e0012 */
[----:B------:R-:W-:Y:S02]  /*2570*/  IADD3 R19, R5, R25, RZ ;  /* 0x0000001905137210 */ /* 0x000fe40007ffe0ff */
[----:B------:R-:W-:-:S04]  /*2580*/  LEA R5, P0, R4, c[0x0][0x340], 0x1 ;  /* 0x0000d00004057a11 */ /* 0x000fc800078008ff */
[----:B------:R-:W-:Y:S02]  /*2590*/  LEA.HI.X R0, R4, c[0x0][0x344], R19, 0x1, P0 ;  /* 0x0000d10004007a11 */ /* 0x000fe400000f0c13 */
[----:B------:R-:W-:Y:S01]  /*25a0*/  IADD3 R4, P0, R5, R24, RZ ;  /* 0x0000001805047210 */ /* 0x000fe20007f1e0ff */
[----:B------:R-:W-:Y:S01]  /*25b0*/  STS.64 [R55.X8], R22 ;  /* 0x0000001637007388 */ /* 0x000fe20000008a00 */
[----:B------:R-:W-:-:S06]  /*25c0*/  NOP ;  /* 0x0000000000007918 */ /* 0x000fcc0000000000 */
[----:B------:R-:W3:Y:S01]  /*25d0*/  LDS.64 R6, [R55.X8] ;  /* 0x0000000037067984 */ /* 0x000ee20000008a00 */
[----:B------:R-:W-:Y:S02]  /*25e0*/  IADD3.X R5, R0, R27, RZ, P0, !PT ;  /* 0x0000001b00057210 */ /* 0x000fe400007fe4ff */
[----:B------:R-:W-:-:S04]  /*25f0*/  IADD3 R56, P0, R56, -0x100, RZ ;  /* 0xffffff0038387810 */ /* 0x000fc80007f1e0ff */
[----:B------:R-:W-:Y:S01]  /*2600*/  IADD3.X R54, R54, -0x1, RZ, P0, !PT ;  /* 0xffffffff36367810 */ /* 0x000fe200007fe4ff */
[----:B---3--:R3:W-:Y:S01]  /*2610*/  STG.E.64 [R4.64], R6 ;  /* 0x0000000604007986 */ /* 0x0087e2000c101b06 */
[----:B------:R-:W-:Y:S01]  /*2620*/  @!P4 CALL.REL.NOINC `(.L_x_8482) ;  /* 0x000000100000c944 */ /* 0x000fe20003c00000 */
[----:B------:R-:W-:Y:S05]  /*2630*/  BRA `(.L_x_8497) ;  /* 0xffffe2a000007947 */ /* 0x000fea000383ffff */
.L_x_8482:
[----:B------:R-:W-:Y:S02]  /*2640*/  ISETP.NE.U32.AND P0, PT, RZ, c[0x0][0x328], PT ;  /* 0x0000ca00ff007a0c */ /* 0x000fe40003f05070 */
[----:B------:R-:W-:Y:S02]  /*2650*/  ISETP.NE.U32.AND P2, PT, RZ, c[0x0][0x348], PT ;  /* 0x0000d200ff007a0c */ /* 0x000fe40003f45070 */
[----:B------:R-:W-:Y:S02]  /*2660*/  ISETP.NE.AND.EX P1, PT, RZ, c[0x0][0x32c], PT, P0 ;  /* 0x0000cb00ff007a0c */ /* 0x000fe40003f25300 */
[----:B------:R-:W-:-:S11]  /*2670*/  ISETP.NE.AND.EX P0, PT, RZ, c[0x0][0x34c], PT, P2 ;  /* 0x0000d300ff007a0c */ /* 0x000fd60003f05320 */
[----:B------:R-:W-:Y:S05]  /*2680*/  @!P1 BRA `(.L_x_8498) ;  /* 0x0000014000009947 */ /* 0x000fea0003800000 */
[----:B------:R-:W4:Y:S01]  /*2690*/  SHFL.DOWN P1, R0, R65, 0x1, 0x1f ;  /* 0x08201f0041007f89 */ /* 0x000f220000020000 */
[----:B------:R-:W-:Y:S03]  /*26a0*/  BSSY B0, `(.L_x_8498) ;  /* 0x0000012000007945 */ /* 0x000fe60003800000 */
[----:B---3--:R-:W3:Y:S01]  /*26b0*/  S2R R6, SR_LANEID ;  /* 0x0000000000067919 */ /* 0x008ee20000000000 */
[----:B----4-:R-:W-:Y:S01]  /*26c0*/  @P1 FADD R0, R0, R65 ;  /* 0x0000004100001221 */ /* 0x010fe20000000000 */
[----:B---3--:R-:W-:-:S04]  /*26d0*/  ISETP.NE.AND P2, PT, R6, RZ, PT ;  /* 0x000000ff0600720c */ /* 0x008fc80003f45270 */
        /* <DEDUP_REMOVED lines=14> */
.L_x_8499:
[----:B---3--:R-:W-:Y:S05]  /*27c0*/  BSYNC B0 ;  /* 0x0000000000007941 */ /* 0x008fea0003800000 */
.L_x_8498:
[----:B------:R-:W-:Y:S01]  /*27d0*/  BSSY B0, `(.L_x_8500) ;  /* 0x0000018000007945 */ /* 0x000fe20003800000 */
[----:B------:R-:W-:Y:S05]  /*27e0*/  @!P0 BRA `(.L_x_8501) ;  /* 0x0000015000008947 */ /* 0x000fea0003800000 */
[----:B------:R-:W-:Y:S06]  /*27f0*/  BAR.SYNC.DEFER_BLOCKING 0x0 ;  /* 0x0000000000007b1d */ /* 0x000fec0000010000 */
[----:B------:R-:W4:Y:S04]  /*2800*/  SHFL.DOWN P0, R3, R64, 0x1, 0x1f ;  /* 0x08201f0040037f89 */ /* 0x000f280000000000 */
[----:B---3--:R-:W3:Y:S04]  /*2810*/  S2R R4, SR_LANEID ;  /* 0x0000000000047919 */ /* 0x008ee80000000000 */
[----:B------:R-:W0:Y:S01]  /*2820*/  S2R R15, SR_TID.X ;  /* 0x00000000000f7919 */ /* 0x000e220000002100 */
[----:B----4-:R-:W-:Y:S01]  /*2830*/  @P0 FADD R3, R3, R64 ;  /* 0x0000004003030221 */ /* 0x010fe20000000000 */
[----:B---3--:R-:W-:-:S04]  /*2840*/  ISETP.NE.AND P1, PT, R4, RZ, PT ;  /* 0x000000ff0400720c */ /* 0x008fc80003f25270 */
        /* <DEDUP_REMOVED lines=13> */
[----:B------:R-:W-:Y:S01]  /*2920*/  HFMA2.MMA R15, -RZ, RZ, 0, 0 ;  /* 0x00000000ff0f7435 */ /* 0x000fe200000001ff */
[----:B------:R-:W-:Y:S05]  /*2930*/  BRA `(.L_x_8502) ;  /* 0x0000001000007947 */ /* 0x000fea0003800000 */
.L_x_8501:
[----:B------:R-:W4:Y:S02]  /*2940*/  S2R R15, SR_TID.X ;  /* 0x00000000000f7919 */ /* 0x000f240000002100 */
.L_x_8502:
[----:B0-----:R-:W-:Y:S05]  /*2950*/  BSYNC B0 ;  /* 0x0000000000007941 */ /* 0x001fea0003800000 */
.L_x_8500:
[----:B----4-:R-:W-:-:S13]  /*2960*/  ISETP.GE.AND P0, PT, R15, c[0x0][0x16c], PT ;  /* 0x00005b000f007a0c */ /* 0x010fda0003f06270 */
[----:B------:R-:W-:Y:S05]  /*2970*/  @P0 EXIT ;  /* 0x000000000000094d */ /* 0x000fea0003800000 */
[C---:B------:R-:W-:Y:S02]  /*2980*/  IMAD R0, R70.reuse, c[0x0][0x2a8], RZ ;  /* 0x0000aa0046007a24 */ /* 0x040fe400078e02ff */
[----:B------:R-:W-:Y:S02]  /*2990*/  IMAD R70, R70, c[0x0][0x288], RZ ;  /* 0x0000a20046467a24 */ /* 0x000fe400078e02ff */
[----:B------:R-:W-:-:S04]  /*29a0*/  IMAD.WIDE.U32 R2, R71, c[0x0][0x2a8], RZ ;  /* 0x0000aa0047027a25 */ /* 0x000fc800078e00ff */
[C---:B------:R-:W-:Y:S02]  /*29b0*/  IMAD R23, R71.reuse, c[0x0][0x2ac], R0 ;  /* 0x0000ab0047177a24 */ /* 0x040fe400078e0200 */
[C---:B------:R-:W-:Y:S02]  /*29c0*/  IMAD R21, R71.reuse, c[0x0][0x28c], R70 ;  /* 0x0000a30047157a24 */ /* 0x040fe400078e0246 */
[----:B---3--:R-:W-:Y:S01]  /*29d0*/  IMAD.WIDE.U32 R4, R71, c[0x0][0x288], RZ ;  /* 0x0000a20047047a25 */ /* 0x008fe200078e00ff */
[----:B------:R-:W-:-:S04]  /*29e0*/  IADD3 R23, R3, R23, RZ ;  /* 0x0000001703177210 */ /* 0x000fc80007ffe0ff */
[----:B------:R-:W-:-:S03]  /*29f0*/  IADD3 R21, R5, R21, RZ ;  /* 0x0000001505157210 */ /* 0x000fc60007ffe0ff */
.L_x_8503:
[----:B0-----:R-:W0:Y:S01]  /*2a00*/  LDS R17, [R15.X4+0x15c8] ;  /* 0x0015c8000f117984 */ /* 0x001e220000004800 */
        /* <DEDUP_REMOVED lines=25> */
.L_x_8504:
        /* <DEDUP_REMOVED lines=14> */
.L_x_9152:


//--------------------- .text._Z25selective_scan_bwd_kernelI32Selective_Scan_bwd_kernel_traitsILi32ELi4ELb1ELb0ELb1ELb0ELb1EN3c108BFloat16EfEEv12SSMParamsBwd --------------------------
	.section	.text._Z25selective_scan_bwd_kernelI32Selective_Scan_bwd_kernel_traitsILi32ELi4ELb1ELb0ELb1ELb0ELb1EN3c108BFloat16EfEEv12SSMParamsBwd,"ax",@progbits
	.sectioninfo	@"SHI_REGISTERS=109"
	.align	128
        .global         _Z25selective_scan_bwd_kernelI32Selective_Scan_bwd_kernel_traitsILi32ELi4ELb1ELb0ELb1ELb0ELb1EN3c108BFloat16EfEEv12SSMParamsBwd
        .type           _Z25selective_scan_bwd_kernelI32Selective_Scan_bwd_kernel_traitsILi32ELi4ELb1ELb0ELb1ELb0ELb1EN3c108BFloat16EfEEv12SSMParamsBwd,@function
        .size           _Z25selective_scan_bwd_kernelI32Selective_Scan_bwd_kernel_traitsILi32ELi4ELb1ELb0ELb1ELb0ELb1EN3c108BFloat16EfEEv12SSMParamsBwd,(.L_x_9153 - _Z25selective_scan_bwd_kernelI32Selective_Scan_bwd_kernel_traitsILi32ELi4ELb1ELb0ELb1ELb0ELb1EN3c108BFloat16EfEEv12SSMParamsBwd)
        .other          _Z25selective_scan_bwd_kernelI32Selective_Scan_bwd_kernel_traitsILi32ELi4ELb1ELb0ELb1ELb0ELb1EN3c108BFloat16EfEEv12SSMParamsBwd,@"STO_CUDA_ENTRY STV_DEFAULT"
_Z25selective_scan_bwd_kernelI32Selective_Scan_bwd_kernel_traitsILi32ELi4ELb1ELb0ELb1ELb0ELb1EN3c108BFloat16EfEEv12SSMParamsBwd:
.text._Z25selective_scan_bwd_kernelI32Selective_Scan_bwd_kernel_traitsILi32ELi4ELb1ELb0ELb1ELb0ELb1EN3c108BFloat16EfEEv12SSMParamsBwd:
        /* <DEDUP_REMOVED lines=26> */
[----:B------:R-:W-:Y:S01]  /*01a0*/  MOV R44, RZ ;  /* 0x000000ff002c7202 */ /* 0x000fe20000000f00 */
[C---:B------:R-:W-:Y:S01]  /*01b0*/  IMAD R11, R80.reuse, c[0x0][0x278], RZ ;  /* 0x00009e00500b7a24 */ /* 0x040fe200078e02ff */
[----:B0-----:R-:W-:Y:S01]  /*01c0*/  IABS R2, R53 ;  /* 0x0000003500027213 */ /* 0x001fe20000000000 */
[----:B-1----:R-:W-:Y:S01]  /*01d0*/  HFMA2.MMA R6, -RZ, RZ, 0, 0 ;  /* 0x00000000ff067435 */ /* 0x002fe200000001ff */
[----:B------:R-:W-:-:S02]  /*01e0*/  IMAD R9, R80, c[0x0][0x1e0], RZ ;  /* 0x0000780050097a24 */ /* 0x000fc400078e02ff */
[----:B----4-:R-:W-:Y:S02]  /*01f0*/  IMAD R5, R80, c[0x0][0x1d0], RZ ;  /* 0x0000740050057a24 */ /* 0x010fe400078e02ff */
[C---:B------:R-:W-:Y:S01]  /*0200*/  IMAD R11, R48.reuse, c[0x0][0x27c], R11 ;  /* 0x00009f00300b7a24 */ /* 0x040fe200078e020b */
[----:B---3--:R-:W-:Y:S01]  /*0210*/  IADD3 R8, RZ, -R7, RZ ;  /* 0x80000007ff087210 */ /* 0x008fe20007ffe0ff */
[----:B------:R-:W-:Y:S02]  /*0220*/  IMAD R9, R48, c[0x0][0x1e4], R9 ;  /* 0x0000790030097a24 */ /* 0x000fe400078e0209 */
[----:B------:R-:W-:Y:S02]  /*0230*/  IMAD R10, R53, c[0x0][0x284], R10 ;  /* 0x0000a100350a7a24 */ /* 0x000fe400078e020a */
[----:B------:R-:W-:Y:S02]  /*0240*/  IMAD R3, R8, R13, RZ ;  /* 0x0000000d08037224 */ /* 0x000fe400078e02ff */
[----:B------:R-:W-:-:S02]  /*0250*/  IMAD.MOV.U32 R8, RZ, RZ, c[0x0][0x174] ;  /* 0x00005d00ff087624 */ /* 0x000fc400078e00ff */
[----:B------:R-:W-:Y:S01]  /*0260*/  IMAD.HI.U32 R7, R7, R3, R6 ;  /* 0x0000000307077227 */ /* 0x000fe200078e0006 */
[----:B------:R-:W-:Y:S02]  /*0270*/  LOP3.LUT R6, R53, c[0x0][0x178], RZ, 0x3c, !PT ;  /* 0x00005e0035067a12 */ /* 0x000fe400078e3cff */
[----:B------:R-:W-:Y:S02]  /*0280*/  ISETP.GE.AND P3, PT, R8, 0x1, PT ;  /* 0x000000010800780c */ /* 0x000fe40003f66270 */
[----:B------:R-:W-:Y:S01]  /*0290*/  ISETP.GE.AND P2, PT, R6, RZ, PT ;  /* 0x000000ff0600720c */ /* 0x000fe20003f46270 */
[----:B------:R-:W-:-:S04]  /*02a0*/  IMAD.HI.U32 R47, R7, R2, RZ ;  /* 0x00000002072f7227 */ /* 0x000fc800078e00ff */
[C---:B------:R-:W-:Y:S01]  /*02b0*/  IMAD R7, R48.reuse, c[0x0][0x1d4], R5 ;  /* 0x0000750030077a24 */ /* 0x040fe200078e0205 */
        /* <DEDUP_REMOVED lines=17> */
[----:B------:R-:W-:Y:S01]  /*03d0*/  IMAD R0, R51, c[0x0][0x1d8], RZ ;  /* 0x0000760033007a24 */ /* 0x000fe200078e02ff */
[----:B------:R-:W-:Y:S01]  /*03e0*/  ISETP.NE.AND P1, PT, RZ, c[0x0][0x178], PT ;  /* 0x00005e00ff007a0c */ /* 0x000fe20003f25270 */
[----:B------:R-:W-:Y:S01]  /*03f0*/  IMAD R15, R48, c[0x0][0x1b4], R13 ;  /* 0x00006d00300f7a24 */ /* 0x000fe200078e020d */
[----:B------:R-:W-:Y:S01]  /*0400*/  SHF.R.S32.HI R13, RZ, 0x1f, R11 ;  /* 0x0000001fff0d7819 */ /* 0x000fe2000001140b */
[----:B------:R-:W-:-:S03]  /*0410*/  IMAD R0, R53, c[0x0][0x1dc], R0 ;  /* 0x0000770035007a24 */ /* 0x000fc600078e0200 */
[----:B------:R-:W-:Y:S02]  /*0420*/  IADD3 R9, R9, R15, RZ ;  /* 0x0000000f09097210 */ /* 0x000fe40007ffe0ff */
[----:B------:R-:W-:Y:S01]  /*0430*/  IADD3.X R15, R13, R3, R0, P4, !PT ;  /* 0x000000030d0f7210 */ /* 0x000fe200027fe400 */
[----:B------:R-:W-:Y:S01]  /*0440*/  IMAD R0, R51, c[0x0][0x1e8], RZ ;  /* 0x00007a0033007a24 */ /* 0x000fe200078e02ff */
[----:B------:R-:W-:Y:S01]  /*0450*/  @P0 IADD3 R47, R47, 0x1, RZ ;  /* 0x000000012f2f0810 */ /* 0x000fe20007ffe0ff */
[----:B------:R-:W-:-:S03]  /*0460*/  IMAD.WIDE.U32 R2, R53, c[0x0][0x1e8], R4 ;  /* 0x00007a0035027a25 */ /* 0x000fc600078e0004 */
[----:B------:R-:W-:Y:S01]  /*0470*/  @!P2 IADD3 R47, -R47, RZ, RZ ;  /* 0x000000ff2f2fa210 */ /* 0x000fe20007ffe1ff */
[----:B------:R-:W-:Y:S01]  /*0480*/  IMAD.WIDE.U32 R4, R53, c[0x0][0x280], R6 ;  /* 0x0000a00035047a25 */ /* 0x000fe200078e0006 */
[----:B------:R-:W-:Y:S02]  /*0490*/  IADD3 R40, P0, R11, R2, RZ ;  /* 0x000000020b287210 */ /* 0x000fe40007f1e0ff */
[----:B------:R-:W-:Y:S01]  /*04a0*/  @!P1 LOP3.LUT R47, RZ, c[0x0][0x178], RZ, 0x33, !PT ;  /* 0x00005e00ff2f9a12 */ /* 0x000fe200078e33ff */
[----:B------:R-:W-:Y:S01]  /*04b0*/  IMAD R0, R53, c[0x0][0x1ec], R0 ;  /* 0x00007b0035007a24 */ /* 0x000fe200078e0200 */
[----:B------:R-:W-:Y:S02]  /*04c0*/  IADD3 R38, P2, R11, R4, RZ ;  /* 0x000000040b267210 */ /* 0x000fe40007f5e0ff */
        /* <DEDUP_REMOVED lines=11> */
[----:B------:R-:W-:Y:S01]  /*0580*/  ISETP.NE.U32.AND P1, PT, RZ, c[0x0][0x328], PT ;  /* 0x0000ca00ff007a0c */ /* 0x000fe20003f25070 */
[----:B------:R-:W-:Y:S01]  /*0590*/  CS2R R14, SRZ ;  /* 0x00000000000e7805 */ /* 0x000fe2000001ff00 */
        /* <DEDUP_REMOVED lines=23> */
[C---:B------:R-:W-:Y:S01]  /*0710*/  IMAD R0, R51.reuse, c[0x0][0x180], RZ ;  /* 0x0000600033007a24 */ /* 0x040fe200078e02ff */
[----:B------:R-:W-:Y:S01]  /*0720*/  MOV R44, RZ ;  /* 0x000000ff002c7202 */ /* 0x000fe20000000f00 */
[----:B------:R-:W-:Y:S01]  /*0730*/  IMAD R2, R51, c[0x0][0x198], RZ ;  /* 0x0000660033027a24 */ /* 0x000fe200078e02ff */
[----:B------:R-:W1:Y:S01]  /*0740*/  S2R R37, SR_LANEID ;  /* 0x0000000000257919 */ /* 0x000e620000000000 */
[----:B------:R-:W-:Y:S01]  /*0750*/  IMAD.WIDE.U32 R12, R53, c[0x0][0x180], RZ ;  /* 0x00006000350c7a25 */ /* 0x000fe200078e00ff */
[----:B------:R-:W-:-:S02]  /*0760*/  MOV R32, RZ ;  /* 0x000000ff00207202 */ /* 0x000fc40000000f00 */
[----:B------:R-:W-:Y:S01]  /*0770*/  MOV R46, RZ ;  /* 0x000000ff002e7202 */ /* 0x000fe20000000f00 */
[----:B------:R-:W-:-:S04]  /*0780*/  IMAD.WIDE.U32 R10, R53, c[0x0][0x198], RZ ;  /* 0x00006600350a7a25 */ /* 0x000fc800078e00ff */
[C---:B------:R-:W-:Y:S02]  /*0790*/  IMAD R33, R53.reuse, c[0x0][0x184], R0 ;  /* 0x0000610035217a24 */ /* 0x040fe400078e0200 */
[----:B------:R-:W-:Y:S02]  /*07a0*/  IMAD R31, R53, c[0x0][0x19c], R2 ;  /* 0x00006700351f7a24 */ /* 0x000fe400078e0202 */
[----:B------:R-:W-:Y:S01]  /*07b0*/  IMAD.MOV.U32 R34, RZ, RZ, c[0x0][0x174] ;  /* 0x00005d00ff227624 */ /* 0x000fe200078e00ff */
[----:B------:R-:W-:Y:S02]  /*07c0*/  IADD3 R33, R13, R33, RZ ;  /* 0x000000210d217210 */ /* 0x000fe40007ffe0ff */
[----:B------:R-:W-:Y:S02]  /*07d0*/  IADD3 R31, R11, R31, RZ ;  /* 0x0000001f0b1f7210 */ /* 0x000fe40007ffe0ff */
[----:B0-----:R-:W-:Y:S02]  /*07e0*/  LOP3.LUT R76, R45, 0x1f, RZ, 0xc0, !PT ;  /* 0x0000001f2d4c7812 */ /* 0x001fe400078ec0ff */
[----:B------:R-:W-:-:S02]  /*07f0*/  SHF.R.S32.HI R30, RZ, 0x1f, R45 ;  /* 0x0000001fff1e7819 */ /* 0x000fc4000001142d */
[----:B-1----:R-:W-:Y:S02]  /*0800*/  IADD3 R0, R45, 0x200, RZ ;  /* 0x000002002d007810 */ /* 0x002fe40007ffe0ff */
.L_x_8521:
[----:B------:R-:W-:Y:S01]  /*0810*/  BAR.SYNC.DEFER_BLOCKING 0x0 ;  /* 0x0000000000007b1d */ /* 0x000fe20000010000 */
[C---:B------:R-:W-:Y:S02]  /*0820*/  SHF.L.U32 R20, R45.reuse, 0x3, RZ ;  /* 0x000000032d147819 */ /* 0x040fe400000006ff */
[----:B------:R-:W-:Y:S02]  /*0830*/  SHF.L.U64.HI R21, R45, 0x3, R30 ;  /* 0x000000032d157819 */ /* 0x000fe4000001021e */
[----:B0-----:R-:W-:-:S04]  /*0840*/  IADD3 R2, P0, R43, R20, RZ ;  /* 0x000000142b027210 */ /* 0x001fc80007f1e0ff */
[----:B------:R-:W-:-:S06]  /*0850*/  IADD3.X R3, R42, R21, RZ, P0, !PT ;  /* 0x000000152a037210 */ /* 0x000fcc00007fe4ff */
[----:B--2---:R-:W2:Y:S01]  /*0860*/  LDG.E.64 R2, [R2.64] ;  /* 0x0000000402027981 */ /* 0x004ea2000c1e1b00 */
[----:B------:R-:W-:-:S04]  /*0870*/  IADD3 R6, P0, R41, R20, RZ ;  /* 0x0000001429067210 */ /* 0x000fc80007f1e0ff */
[----:B------:R-:W-:Y:S01]  /*0880*/  IADD3.X R7, R40, R21, RZ, P0, !PT ;  /* 0x0000001528077210 */ /* 0x000fe200007fe4ff */
[----:B--2---:R0:W-:Y:S01]  /*0890*/  STS.64 [R37.X8], R2 ;  /* 0x0000000225007388 */ /* 0x0041e20000008a00 */
[----:B------:R-:W-:-:S06]  /*08a0*/  NOP ;  /* 0x0000000000007918 */ /* 0x000fcc0000000000 */
[----:B------:R-:W-:Y:S04]  /*08b0*/  LDS.64 R8, [R37.X8] ;  /* 0x0000000025087984 */ /* 0x000fe80000008a00 */
[----:B------:R-:W-:Y:S06]  /*08c0*/  BAR.SYNC.DEFER_BLOCKING 0x0 ;  /* 0x0000000000007b1d */ /* 0x000fec0000010000 */
[----:B------:R-:W2:Y:S01]  /*08d0*/  LDG.E.64 R6, [R6.64] ;  /* 0x0000000406067981 */ /* 0x000ea2000c1e1b00 */
[----:B------:R-:W-:-:S05]  /*08e0*/  IADD3 R22, P0, R39, R20, RZ ;  /* 0x0000001427167210 */ /* 0x000fca0007f1e0ff */
[----:B------:R-:W-:Y:S01]  /*08f0*/  IMAD.X R23, R38, 0x1, R21, P0 ;  /* 0x0000000126177824 */ /* 0x000fe200000e0615 */
[----:B0-----:R-:W-:Y:S01]  /*0900*/  MOV R3, c[0x0][0x174] ;  /* 0x00005d0000037a02 */ /* 0x001fe20000000f00 */
[----:B--2---:R0:W-:Y:S01]  /*0910*/  STS.64 [R37.X8], R6 ;  /* 0x0000000625007388 */ /* 0x0041e20000008a00 */
[----:B------:R-:W-:-:S06]  /*0920*/  NOP ;  /* 0x0000000000007918 */ /* 0x000fcc0000000000 */
[----:B------:R-:W-:Y:S04]  /*0930*/  LDS.64 R4, [R37.X8] ;  /* 0x0000000025047984 */ /* 0x000fe80000008a00 */
[----:B------:R-:W-:Y:S06]  /*0940*/  BAR.SYNC.DEFER_BLOCKING 0x0 ;  /* 0x0000000000007b1d */ /* 0x000fec0000010000 */
[----:B------:R-:W2:Y:S01]  /*0950*/  LDG.E.64 R22, [R22.64] ;  /* 0x0000000416167981 */ /* 0x000ea2000c1e1b00 */
[----:B------:R-:W-:Y:S01]  /*0960*/  LEA R2, R3, R32, 0x7 ;  /* 0x0000002003027211 */ /* 0x000fe200078e38ff */
[----:B------:R-:W-:-:S02]  /*0970*/  IMAD R24, R51, c[0x0][0x1f8], RZ ;  /* 0x00007e0033187a24 */ /* 0x000fc400078e02ff */
[----:B0-----:R-:W-:Y:S01]  /*0980*/  IMAD R7, R80, c[0x0][0x1f0], RZ ;  /* 0x00007c0050077a24 */ /* 0x001fe200078e02ff */
[----:B------:R-:W-:Y:S01]  /*0990*/  SHF.R.S32.HI R3, RZ, 0x1f, R2 ;  /* 0x0000001fff037819 */ /* 0x000fe20000011402 */
[----:B------:R-:W-:-:S04]  /*09a0*/  IMAD R27, R53, c[0x0][0x1fc], R24 ;  /* 0x00007f00351b7a24 */ /* 0x000fc800078e0218 */
        /* <DEDUP_REMOVED lines=9> */
[----:B--2---:R0:W-:Y:S01]  /*0a40*/  STS.64 [R37.X8], R22 ;  /* 0x0000001625007388 */ /* 0x0041e20000008a00 */
[----:B------:R-:W-:-:S06]  /*0a50*/  NOP ;  /* 0x0000000000007918 */ /* 0x000fcc0000000000 */
[----:B-1----:R-:W1:Y:S04]  /*0a60*/  LDS.64 R6, [R37.X8] ;  /* 0x0000000025067984 */ /* 0x002e680000008a00 */
[----:B------:R-:W-:Y:S06]  /*0a70*/  BAR.SYNC.DEFER_BLOCKING 0x0 ;  /* 0x0000000000007b1d */ /* 0x000fec0000010000 */
[----:B------:R-:W2:Y:S01]  /*0a80*/  LDG.E.64 R24, [R24.64+-0x100] ;  /* 0xffff000418187981 */ /* 0x000ea2000c1e1b00 */
        /* <DEDUP_REMOVED lines=16> */
[----:B------:R-:W2:Y:S01]  /*0b90*/  LDG.E.64 R28, [R28.64+-0x100] ;  /* 0xffff00041c1c7981 */ /* 0x000ea2000c1e1b00 */
[----:B-1----:R-:W-:Y:S01]  /*0ba0*/  PRMT R63, RZ, 0x5410, R6 ;  /* 0x00005410ff3f7816 */ /* 0x002fe20000000006 */
[----:B------:R-:W-:Y:S01]  /*0bb0*/  IMAD R71, R80, c[0x0][0x2e8], RZ ;  /* 0x0000ba0050477a24 */ /* 0x000fe200078e02ff */
[----:B------:R-:W-:-:S02]  /*0bc0*/  SHF.R.U64 R61, R6, 0x10, R7 ;  /* 0x00000010063d7819 */ /* 0x000fc40000001207 */
[----:B------:R-:W-:Y:S01]  /*0bd0*/  SHF.R.U32.HI R6, RZ, 0x10, R7 ;  /* 0x00000010ff067819 */ /* 0x000fe20000011607 */
[----:B------:R-:W-:Y:S01]  /*0be0*/  IMAD R71, R48, c[0x0][0x2ec], R71 ;  /* 0x0000bb0030477a24 */ /* 0x000fe200078e0247 */
[----:B------:R-:W-:Y:S02]  /*0bf0*/  PRMT R59, RZ, 0x5410, R7 ;  /* 0x00005410ff3b7816 */ /* 0x000fe40000000007 */
[----:B------:R-:W-:Y:S02]  /*0c00*/  PRMT R61, RZ, 0x5410, R61 ;  /* 0x00005410ff3d7816 */ /* 0x000fe4000000003d */
[----:B0-----:R-:W-:Y:S02]  /*0c10*/  PRMT R27, RZ, 0x5410, R56 ;  /* 0x00005410ff1b7816 */ /* 0x001fe40000000038 */
[--C-:B------:R-:W-:Y:S02]  /*0c20*/  PRMT R26, RZ, 0x5410, R57.reuse ;  /* 0x00005410ff1a7816 */ /* 0x100fe40000000039 */
[--C-:B------:R-:W-:Y:S01]  /*0c30*/  SHF.R.U64 R54, R56, 0x10, R57.reuse ;  /* 0x0000001038367819 */ /* 0x100fe20000001239 */
[----:B------:R-:W-:Y:S01]  /*0c40*/  FMUL.FTZ R52, R27, -1.4426950216293334961 ;  /* 0xbfb8aa3b1b347820 */ /* 0x000fe20000410000 */
[----:B------:R-:W-:Y:S01]  /*0c50*/  SHF.R.U32.HI R56, RZ, 0x10, R57 ;  /* 0x00000010ff387819 */ /* 0x000fe20000011639 */
[----:B------:R-:W-:Y:S01]  /*0c60*/  FMUL.FTZ R25, R26, -1.4426950216293334961 ;  /* 0xbfb8aa3b1a197820 */ /* 0x000fe20000410000 */
[----:B------:R-:W-:-:S03]  /*0c70*/  PRMT R54, RZ, 0x5410, R54 ;  /* 0x00005410ff367816 */ /* 0x000fc60000000036 */
[----:B------:R-:W0:Y:S02]  /*0c80*/  MUFU.EX2 R52, R52 ;  /* 0x0000003400347308 */ /* 0x000e240000000800 */
[----:B------:R-:W-:-:S06]  /*0c90*/  FMUL.FTZ R24, R54, -1.4426950216293334961 ;  /* 0xbfb8aa3b36187820 */ /* 0x000fcc0000410000 */
[----:B---3--:R1:W3:Y:S08]  /*0ca0*/  MUFU.EX2 R55, R25 ;  /* 0x0000001900377308 */ /* 0x0082f00000000800 */
[----:B------:R-:W4:Y:S01]  /*0cb0*/  MUFU.EX2 R24, R24 ;  /* 0x0000001800187308 */ /* 0x000f220000000800 */
[----:B-1----:R-:W-:Y:S01]  /*0cc0*/  PRMT R25, RZ, 0x5410, R56 ;  /* 0x00005410ff197816 */ /* 0x002fe20000000038 */
[----:B0-----:R-:W-:-:S06]  /*0cd0*/  FADD.FTZ R52, R52, 1 ;  /* 0x3f80000034347421 */ /* 0x001fcc0000010000 */
[----:B------:R-:W-:Y:S01]  /*0ce0*/  MUFU.RCP R52, R52 ;  /* 0x0000003400347308 */ /* 0x000fe20000001000 */
[----:B---3--:R-:W-:Y:S02]  /*0cf0*/  FADD.FTZ R56, R55, 1 ;  /* 0x3f80000037387421 */ /* 0x008fe40000010000 */
[----:B----4-:R-:W-:-:S05]  /*0d00*/  FADD.FTZ R55, R24, 1 ;  /* 0x3f80000018377421 */ /* 0x010fca0000010000 */
[----:B------:R-:W0:Y:S08]  /*0d10*/  MUFU.RCP R65, R56 ;  /* 0x0000003800417308 */ /* 0x000e300000001000 */
[----:B------:R-:W-:Y:S01]  /*0d20*/  MUFU.RCP R55, R55 ;  /* 0x0000003700377308 */ /* 0x000fe20000001000 */
[----:B0-----:R-:W-:Y:S01]  /*0d30*/  FADD.FTZ R7, -R65, 1 ;  /* 0x3f80000041077421 */ /* 0x001fe20000010100 */
[----:B--2---:R0:W-:Y:S01]  /*0d40*/  STS.64 [R37.X8], R28 ;  /* 0x0000001c25007388 */ /* 0x0041e20000008a00 */
[----:B------:R-:W-:-:S06]  /*0d50*/  NOP ;  /* 0x0000000000007918 */ /* 0x000fcc0000000000 */
[----:B------:R-:W1:Y:S01]  /*0d60*/  LDS.64 R22, [R37.X8] ;  /* 0x0000000025167984 */ /* 0x000e620000008a00 */
[----:B0-----:R-:W-:Y:S02]  /*0d70*/  FMUL.FTZ R29, R25, -1.4426950216293334961 ;  /* 0xbfb8aa3b191d7820 */ /* 0x001fe40000410000 */
[----:B------:R-:W-:-:S04]  /*0d80*/  FADD.FTZ R28, -R52, 1 ;  /* 0x3f800000341c7421 */ /* 0x000fc80000010100 */
[----:B------:R-:W0:Y:S01]  /*0d90*/  MUFU.EX2 R29, R29 ;  /* 0x0000001d001d7308 */ /* 0x000e220000000800 */
[C---:B------:R-:W-:Y:S02]  /*0da0*/  FFMA.FTZ R28, R27.reuse, R28, 1 ;  /* 0x3f8000001b1c7423 */ /* 0x040fe4000001001c */
[----:B------:R-:W-:Y:S02]  /*0db0*/  FMUL.FTZ R27, R27, R52 ;  /* 0x000000341b1b7220 */ /* 0x000fe40000410000 */
[----:B0-----:R-:W-:-:S04]  /*0dc0*/  FADD.FTZ R57, R29, 1 ;  /* 0x3f8000001d397421 */ /* 0x001fc80000010000 */
[----:B------:R0:W2:Y:S01]  /*0dd0*/  MUFU.RCP R60, R57 ;  /* 0x00000039003c7308 */ /* 0x0000a20000001000 */
[----:B-1----:R-:W-:Y:S02]  /*0de0*/  PRMT R24, RZ, 0x5410, R22 ;  /* 0x00005410ff187816 */ /* 0x002fe40000000016 */
[--C-:B------:R-:W-:Y:S02]  /*0df0*/  SHF.R.U32.HI R62, RZ, 0x10, R23.reuse ;  /* 0x00000010ff3e7819 */ /* 0x100fe40000011617 */
[----:B------:R-:W-:Y:S01]  /*0e00*/  PRMT R56, RZ, 0x5410, R23 ;  /* 0x00005410ff387816 */ /* 0x000fe20000000017 */
[----:B------:R-:W-:Y:S01]  /*0e10*/  FMUL.FTZ R29, R63, R24 ;  /* 0x000000183f1d7220 */ /* 0x000fe20000410000 */
[----:B0-----:R-:W-:Y:S01]  /*0e20*/  PRMT R57, RZ, 0x5410, R6 ;  /* 0x00005410ff397816 */ /* 0x001fe20000000006 */
[----:B--2---:R-:W-:Y:S01]  /*0e30*/  FADD.FTZ R58, -R60, 1 ;  /* 0x3f8000003c3a7421 */ /* 0x004fe20000010100 */
[----:B------:R-:W-:Y:S01]  /*0e40*/  PRMT R62, RZ, 0x5410, R62 ;  /* 0x00005410ff3e7816 */ /* 0x000fe2000000003e */
[----:B------:R-:W-:-:S02]  /*0e50*/  FMUL.FTZ R29, R52, R29 ;  /* 0x0000001d341d7220 */ /* 0x000fc40000410000 */
[----:B------:R-:W-:Y:S02]  /*0e60*/  FFMA.FTZ R64, R25, R58, 1 ;  /* 0x3f80000019407423 */ /* 0x000fe4000001003a */
[----:B------:R-:W-:Y:S01]  /*0e70*/  FMUL.FTZ R28, R29, R28 ;  /* 0x0000001c1d1c7220 */ /* 0x000fe20000410000 */
[----:B------:R-:W-:Y:S01]  /*0e80*/  SHF.R.U64 R29, R22, 0x10, R23 ;  /* 0x00000010161d7819 */ /* 0x000fe20000001217 */
[----:B------:R-:W-:Y:S02]  /*0e90*/  FFMA.FTZ R23, R26, R7, 1 ;  /* 0x3f8000001a177423 */ /* 0x000fe40000010007 */
[----:B------:R-:W-:Y:S01]  /*0ea0*/  FADD.FTZ R7, -R55, 1 ;  /* 0x3f80000037077421 */ /* 0x000fe20000010100 */
[----:B------:R-:W-:Y:S01]  /*0eb0*/  PRMT R29, RZ, 0x5410, R29 ;  /* 0x00005410ff1d7816 */ /* 0x000fe2000000001d */
        /* <DEDUP_REMOVED lines=10> */
[----:B------:R-:W-:Y:S01]  /*0f60*/  IMAD R22, R51, c[0x0][0x2f0], RZ ;  /* 0x0000bc0033167a24 */ /* 0x000fe200078e02ff */
[----:B------:R-:W-:Y:S01]  /*0f70*/  F2FP.BF16.PACK_AB R66, R7, R28 ;  /* 0x0000001c0742723e */ /* 0x000fe200000010ff */
[----:B------:R-:W-:Y:S01]  /*0f80*/  BAR.SYNC.DEFER_BLOCKING 0x0 ;  /* 0x0000000000007b1d */ /* 0x000fe20000010000 */
[----:B------:R-:W-:Y:S01]  /*0f90*/  F2FP.BF16.PACK_AB R67, R67, R58 ;  /* 0x0000003a4343723e */ /* 0x000fe200000010ff */
[C---:B------:R-:W-:Y:S01]  /*0fa0*/  IMAD R69, R53.reuse, c[0x0][0x2f4], R22 ;  /* 0x0000bd0035457a24 */ /* 0x040fe200078e0216 */
[----:B------:R-:W-:Y:S01]  /*0fb0*/  MOV R28, c[0x0][0x16c] ;  /* 0x00005b00001c7a02 */ /* 0x000fe20000000f00 */
[----:B------:R-:W-:-:S03]  /*0fc0*/  IMAD.WIDE.U32 R22, R53, c[0x0][0x2f0], R2 ;  /* 0x0000bc0035167a25 */ /* 0x000fc600078e0002 */
[----:B------:R-:W-:Y:S01]  /*0fd0*/  ISETP.GE.AND P1, PT, R28, 0x1, PT ;  /* 0x000000011c00780c */ /* 0x000fe20003f26270 */
[----:B------:R-:W-:Y:S01]  /*0fe0*/  FMUL.FTZ R63, R63, R27 ;  /* 0x0000001b3f3f7220 */ /* 0x000fe20000410000 */
[----:B------:R-:W-:Y:S01]  /*0ff0*/  IADD3 R23, R23, R69, RZ ;  /* 0x0000004517177210 */ /* 0x000fe20007ffe0ff */
[----:B------:R-:W-:Y:S02]  /*1000*/  FMUL.FTZ R54, R54, R55 ;  /* 0x0000003736367220 */ /* 0x000fe40000410000 */
[----:B------:R-:W-:Y:S02]  /*1010*/  FMUL.FTZ R26, R26, R65 ;  /* 0x000000411a1a7220 */ /* 0x000fe40000410000 */
[----:B------:R-:W-:-:S04]  /*1020*/  IMAD.WIDE.U32 R22, R48, c[0x0][0x2e8], R22 ;  /* 0x0000ba0030167a25 */ /* 0x000fc800078e0016 */
[----:B------:R-:W-:Y:S01]  /*1030*/  IMAD.IADD R69, R23, 0x1, R71 ;  /* 0x0000000117457824 */ /* 0x000fe200078e0247 */
[C---:B------:R-:W-:Y:S01]  /*1040*/  LEA R23, P0, R22.reuse, c[0x0][0x338], 0x1 ;  /* 0x0000ce0016177a11 */ /* 0x040fe200078008ff */
[----:B------:R-:W-:Y:S02]  /*1050*/  FMUL.FTZ R61, R61, R54 ;  /* 0x000000363d3d7220 */ /* 0x000fe40000410000 */
[----:B------:R-:W-:Y:S01]  /*1060*/  FMUL.FTZ R60, R25, R60 ;  /* 0x0000003c193c7220 */ /* 0x000fe20000410000 */
[----:B------:R-:W-:Y:S01]  /*1070*/  LEA.HI.X R22, R22, c[0x0][0x33c], R69, 0x1, P0 ;  /* 0x0000cf0016167a11 */ /* 0x000fe200000f0c45 */
[----:B------:R-:W-:Y:S01]  /*1080*/  STS.64 [R37.X8], R66 ;  /* 0x0000004225007388 */ /* 0x000fe20000008a00 */
[----:B------:R-:W-:-:S06]  /*1090*/  NOP ;  /* 0x0000000000007918 */ /* 0x000fcc0000000000 */
[----:B------:R-:W0:Y:S01]  /*10a0*/  LDS.64 R6, [R37.X8] ;  /* 0x0000000025067984 */ /* 0x000e220000008a00 */
[----:B------:R-:W-:Y:S01]  /*10b0*/  IADD3 R20, P0, R23, R20, RZ ;  /* 0x0000001417147210 */ /* 0x000fe20007f1e0ff */
[----:B------:R-:W-:Y:S01]  /*10c0*/  FMUL.FTZ R59, R59, R26 ;  /* 0x0000001a3b3b7220 */ /* 0x000fe20000410000 */
[----:B------:R-:W-:Y:S01]  /*10d0*/  SHF.R.U64 R23, R8, 0x10, R9 ;  /* 0x0000001008177819 */ /* 0x000fe20000001209 */
[----:B------:R-:W-:Y:S01]  /*10e0*/  FMUL.FTZ R57, R57, R60 ;  /* 0x0000003c39397220 */ /* 0x000fe20000410000 */
[----:B------:R-:W-:Y:S02]  /*10f0*/  IADD3.X R21, R22, R21, RZ, P0, !PT ;  /* 0x0000001516157210 */ /* 0x000fe400007fe4ff */
[----:B------:R-:W-:Y:S02]  /*1100*/  PRMT R22, RZ, 0x5410, R8 ;  /* 0x00005410ff167816 */ /* 0x000fe40000000008 */
[----:B------:R-:W-:Y:S02]  /*1110*/  ISETP.NE.U32.AND P0, PT, RZ, c[0x0][0x270], PT ;  /* 0x00009c00ff007a0c */ /* 0x000fe40003f05070 */
[----:B------:R-:W-:Y:S01]  /*1120*/  PRMT R23, RZ, 0x5410, R23 ;  /* 0x00005410ff177816 */ /* 0x000fe20000000017 */
[----:B------:R-:W-:Y:S01]  /*1130*/  FFMA.FTZ R22, R63, R22, R46 ;  /* 0x000000163f167223 */ /* 0x000fe2000001002e */
[----:B------:R-:W-:-:S02]  /*1140*/  ISETP.NE.AND.EX P0, PT, RZ, c[0x0][0x274], PT, P0 ;  /* 0x00009d00ff007a0c */ /* 0x000fc40003f05300 */
[--C-:B------:R-:W-:Y:S01]  /*1150*/  SHF.R.U32.HI R46, RZ, 0x10, R9.reuse ;  /* 0x00000010ff2e7819 */ /* 0x100fe20000011609 */
[----:B------:R-:W-:Y:S01]  /*1160*/  FFMA.FTZ R22, R61, R23, R22 ;  /* 0x000000173d167223 */ /* 0x000fe20000010016 */
[----:B------:R-:W-:Y:S02]  /*1170*/  PRMT R23, RZ, 0x5410, R9 ;  /* 0x00005410ff177816 */ /* 0x000fe40000000009 */
[----:B------:R-:W-:-:S03]  /*1180*/  PRMT R46, RZ, 0x5410, R46 ;  /* 0x00005410ff2e7816 */ /* 0x000fc6000000002e */
[----:B------:R-:W-:-:S04]  /*1190*/  FFMA.FTZ R22, R59, R23, R22 ;  /* 0x000000173b167223 */ /* 0x000fc80000010016 */
[----:B------:R-:W-:Y:S01]  /*11a0*/  FFMA.FTZ R46, R57, R46, R22 ;  /* 0x0000002e392e7223 */ /* 0x000fe20000010016 */
[----:B0-----:R0:W-:Y:S01]  /*11b0*/  STG.E.64 [R20.64+-0x100], R6 ;  /* 0xffff000614007986 */ /* 0x0011e2000c101b04 */
[----:B------:R-:W-:Y:S05]  /*11c0*/  @!P0 BRA `(.L_x_8506) ;  /* 0x0000017000008947 */ /* 0x000fea0003800000 */
[----:B------:R-:W-:Y:S01]  /*11d0*/  BAR.SYNC.DEFER_BLOCKING 0x0 ;  /* 0x0000000000007b1d */ /* 0x000fe20000010000 */
[----:B------:R-:W-:Y:S02]  /*11e0*/  FMUL.FTZ R24, R27, R24 ;  /* 0x000000181b187220 */ /* 0x000fe40000410000 */
[----:B------:R-:W-:Y:S02]  /*11f0*/  FMUL.FTZ R29, R54, R29 ;  /* 0x0000001d361d7220 */ /* 0x000fe40000410000 */
[----:B------:R-:W-:Y:S02]  /*1200*/  FMUL.FTZ R26, R26, R56 ;  /* 0x000000381a1a7220 */ /* 0x000fe40000410000 */
[----:B0-----:R-:W-:Y:S01]  /*1210*/  FMUL.FTZ R7, R60, R62 ;  /* 0x0000003e3c077220 */ /* 0x001fe20000410000 */
[----:B------:R-:W-:Y:S01]  /*1220*/  F2FP.BF16.PACK_AB R24, R29, R24 ;  /* 0x000000181d18723e */ /* 0x000fe200000010ff */
[----:B------:R-:W-:-:S02]  /*1230*/  IMAD R22, R51, c[0x0][0x218], RZ ;  /* 0x0000860033167a24 */ /* 0x000fc400078e02ff */
[----:B------:R-:W-:Y:S01]  /*1240*/  IMAD.WIDE.U32 R20, R53, c[0x0][0x218], R2 ;  /* 0x0000860035147a25 */ /* 0x000fe200078e0002 */
[----:B------:R-:W-:-:S03]  /*1250*/  F2FP.BF16.PACK_AB R25, R7, R26 ;  /* 0x0000001a0719723e */ /* 0x000fc600000010ff */
[----:B------:R-:W-:Y:S02]  /*1260*/  IMAD R23, R53, c[0x0][0x21c], R22 ;  /* 0x0000870035177a24 */ /* 0x000fe400078e0216 */
[----:B------:R-:W-:-:S03]  /*1270*/  IMAD R27, R80, c[0x0][0x210], RZ ;  /* 0x00008400501b7a24 */ /* 0x000fc600078e02ff */
[----:B------:R-:W-:Y:S01]  /*1280*/  IADD3 R21, R21, R23, RZ ;  /* 0x0000001715157210 */ /* 0x000fe20007ffe0ff */
[----:B------:R-:W-:Y:S01]  /*1290*/  IMAD R27, R48, c[0x0][0x214], R27 ;  /* 0x00008500301b7a24 */ /* 0x000fe200078e021b */
[----:B------:R-:W-:Y:S01]  /*12a0*/  STS.64 [R37.X8], R24 ;  /* 0x0000001825007388 */ /* 0x000fe20000008a00 */
[----:B------:R-:W-:-:S06]  /*12b0*/  NOP ;  /* 0x0000000000007918 */ /* 0x000fcc0000000000 */
[----:B------:R-:W0:Y:S01]  /*12c0*/  LDS.64 R6, [R37.X8] ;  /* 0x0000000025067984 */ /* 0x000e220000008a00 */
[----:B------:R-:W-:-:S05]  /*12d0*/  IMAD.WIDE.U32 R20, R48, c[0x0][0x210], R20 ;  /* 0x0000840030147a25 */ /* 0x000fca00078e0014 */
[----:B------:R-:W-:Y:S02]  /*12e0*/  IADD3 R21, R21, R27, RZ ;  /* 0x0000001b15157210 */ /* 0x000fe40007ffe0ff */
[----:B------:R-:W-:-:S04]  /*12f0*/  LEA R22, P0, R20, c[0x0][0x270], 0x1 ;  /* 0x00009c0014167a11 */ /* 0x000fc800078008ff */
[----:B------:R-:W-:Y:S02]  /*1300*/  LEA.HI.X R21, R20, c[0x0][0x274], R21, 0x1, P0 ;  /* 0x00009d0014157a11 */ /* 0x000fe400000f0c15 */
[----:B------:R-:W-:-:S04]  /*1310*/  LEA R20, P0, R45, R22, 0x3 ;  /* 0x000000162d147211 */ /* 0x000fc800078018ff */
[----:B------:R-:W-:-:S05]  /*1320*/  LEA.HI.X R21, R45, R21, R30, 0x3, P0 ;  /* 0x000000152d157211 */ /* 0x000fca00000f1c1e */
[----:B0-----:R0:W-:Y:S04]  /*1330*/  STG.E.64 [R20.64+-0x100], R6 ;  /* 0xffff000614007986 */ /* 0x0011e8000c101b04 */
.L_x_8506:
[--C-:B------:R-:W-:Y:S01]  /*1340*/  SHF.R.U64 R64, R4, 0x10, R5.reuse ;  /* 0x0000001004407819 */ /* 0x100fe20000001205 */
[----:B------:R-:W-:Y:S01]  /*1350*/  BAR.SYNC.DEFER_BLOCKING 0x0 ;  /* 0x0000000000007b1d */ /* 0x000fe20000010000 */
[--C-:B------:R-:W-:Y:S01]  /*1360*/  SHF.R.U32.HI R62, RZ, 0x10, R5.reuse ;  /* 0x00000010ff3e7819 */ /* 0x100fe20000011605 */
[----:B------:R-:W-:Y:S01]  /*1370*/  HFMA2.MMA R75, -RZ, RZ, 0, 0 ;  /* 0x00000000ff4b7435 */ /* 0x000fe200000001ff */
[----:B------:R-:W-:Y:S01]  /*1380*/  PRMT R68, RZ, 0x5410, R4 ;  /* 0x00005410ff447816 */ /* 0x000fe20000000004 */
[----:B------:R-:W-:Y:S01]  /*1390*/  CS2R R72, SRZ ;  /* 0x0000000000487805 */ /* 0x000fe2000001ff00 */
[----:B------:R-:W-:Y:S01]  /*13a0*/  PRMT R66, RZ, 0x5410, R5 ;  /* 0x00005410ff427816 */ /* 0x000fe20000000005 */
[----:B-----5:R-:W-:Y:S01]  /*13b0*/  FMUL.FTZ R71, R63, R50 ;  /* 0x000000323f477220 */ /* 0x020fe20000410000 */
[----:B------:R-:W-:Y:S01]  /*13c0*/  PRMT R64, RZ, 0x5410, R64 ;  /* 0x00005410ff407816 */ /* 0x000fe20000000040 */
[--C-:B------:R-:W-:Y:S01]  /*13d0*/  FADD.FTZ R68, R68, R49.reuse ;  /* 0x0000003144447221 */ /* 0x100fe20000010000 */
[----:B------:R-:W-:Y:S01]  /*13e0*/  PRMT R62, RZ, 0x5410, R62 ;  /* 0x00005410ff3e7816 */ /* 0x000fe2000000003e */
[--C-:B------:R-:W-:Y:S01]  /*13f0*/  FADD.FTZ R66, R66, R49.reuse ;  /* 0x0000003142427221 */ /* 0x100fe20000010000 */
[----:B------:R-:W-:Y:S01]  /*1400*/  MOV R70, RZ ;  /* 0x000000ff00467202 */ /* 0x000fe20000000f00 */
[----:B------:R-:W-:-:S02]  /*1410*/  FADD.FTZ R64, R64, R49 ;  /* 0x0000003140407221 */ /* 0x000fc40000010000 */
[----:B------:R-:W-:Y:S02]  /*1420*/  FADD.FTZ R62, R62, R49 ;  /* 0x000000313e3e7221 */ /* 0x000fe40000010000 */
[-C--:B------:R-:W-:Y:S02]  /*1430*/  FMUL.FTZ R69, R59, R50.reuse ;  /* 0x000000323b457220 */ /* 0x080fe40000410000 */
[-C--:B------:R-:W-:Y:S02]  /*1440*/  FMUL.FTZ R60, R61, R50.reuse ;  /* 0x000000323d3c7220 */ /* 0x080fe40000410000 */
[----:B------:R-:W-:Y:S01]  /*1450*/  FMUL.FTZ R58, R57, R50 ;  /* 0x00000032393a7220 */ /* 0x000fe20000410000 */
[----:B------:R-:W-:Y:S05]  /*1460*/  @!P1 BRA `(.L_x_8507) ;  /* 0x000015c000009947 */ /* 0x000fea0003800000 */
[----:B------:R-:W-:Y:S01]  /*1470*/  MOV R4, R45 ;  /* 0x0000002d00047202 */ /* 0x000fe20000000f00 */
[----:B0-----:R-:W-:Y:S01]  /*1480*/  IMAD R7, R80, c[0x0][0x2b8], RZ ;  /* 0x0000ae0050077a24 */ /* 0x001fe200078e02ff */
[----:B------:R-:W-:Y:S01]  /*1490*/  MOV R5, RZ ;  /* 0x000000ff00057202 */ /* 0x000fe20000000f00 */
[----:B------:R-:W-:Y:S01]  /*14a0*/  IMAD R6, R78, c[0x0][0x2c0], RZ ;  /* 0x0000b0004e067a24 */ /* 0x000fe200078e02ff */
[----:B------:R-:W-:Y:S01]  /*14b0*/  MOV R67, RZ ;  /* 0x000000ff00437202 */ /* 0x000fe20000000f00 */
[C---:B------:R-:W-:Y:S01]  /*14c0*/  IMAD R7, R48.reuse, c[0x0][0x2bc], R7 ;  /* 0x0000af0030077a24 */ /* 0x040fe200078e0207 */
[----:B------:R-:W-:Y:S01]  /*14d0*/  MOV R75, RZ ;  /* 0x000000ff004b7202 */ /* 0x000fe20000000f00 */
[----:B------:R-:W-:Y:S01]  /*14e0*/  IMAD.WIDE.U32 R4, R48, c[0x0][0x2b8], R4 ;  /* 0x0000ae0030047a25 */ /* 0x000fe200078e0004 */
[----:B------:R-:W-:-:S02]  /*14f0*/  MOV R65, RZ ;  /* 0x000000ff00417202 */ /* 0x000fc40000000f00 */
[----:B------:R-:W-:Y:S02]  /*1500*/  MOV R56, RZ ;  /* 0x000000ff00387202 */ /* 0x000fe40000000f00 */
[----:B------:R-:W-:Y:S01]  /*1510*/  IADD3 R5, R5, R7, RZ ;  /* 0x0000000705057210 */ /* 0x000fe20007ffe0ff */
[----:B------:R-:W-:-:S04]  /*1520*/  IMAD R7, R47, c[0x0][0x2c4], R6 ;  /* 0x0000b1002f077a24 */ /* 0x000fc800078e0206 */
[----:B------:R-:W-:-:S04]  /*1530*/  IMAD.WIDE.U32 R20, R47, c[0x0][0x2c0], R4 ;  /* 0x0000b0002f147a25 */ /* 0x000fc800078e0004 */
[----:B------:R-:W-:Y:S01]  /*1540*/  IMAD.IADD R7, R21, 0x1, R7 ;  /* 0x0000000115077824 */ /* 0x000fe200078e0207 */
[----:B------:R-:W-:-:S04]  /*1550*/  LEA R5, P0, R20, c[0x0][0x320], 0x2 ;  /* 0x0000c80014057a11 */ /* 0x000fc800078010ff */
[----:B------:R-:W-:Y:S02]  /*1560*/  LEA R26, P2, R2, R5, 0x2 ;  /* 0x00000005021a7211 */ /* 0x000fe400078410ff */
[----:B------:R-:W-:Y:S02]  /*1570*/  LEA.HI.X R5, R20, c[0x0][0x324], R7, 0x2, P0 ;  /* 0x0000c90014057a11 */ /* 0x000fe400000f1407 */
[----:B------:R-:W-:Y:S02]  /*1580*/  IADD3 R24, P3, R26, -0x100, RZ ;  /* 0xffffff001a187810 */ /* 0x000fe40007f7e0ff */
[----:B------:R-:W-:Y:S02]  /*1590*/  LEA.HI.X R4, R2, R5, R3, 0x2, P2 ;  /* 0x0000000502047211 */ /* 0x000fe400010f1403 */
[----:B------:R-:W-:Y:S02]  /*15a0*/  IADD3 R22, P2, R26, -0x180, RZ ;  /* 0xfffffe801a167810 */ /* 0x000fe40007f5e0ff */
[----:B------:R-:W-:-:S02]  /*15b0*/  IADD3 R20, P0, P1, R20, -0x80, R2 ;  /* 0xffffff8014147810 */ /* 0x000fc4000791e002 */
[----:B------:R-:W-:Y:S02]  /*15c0*/  IADD3 R26, P4, R26, -0x80, RZ ;  /* 0xffffff801a1a7810 */ /* 0x000fe40007f9e0ff */
[----:B------:R-:W-:Y:S02]  /*15d0*/  IADD3.X R21, R7, -0x1, R3, P0, P1 ;  /* 0xffffffff07157810 */ /* 0x000fe400007e2403 */
[C---:B------:R-:W-:Y:S02]  /*15e0*/  IADD3.X R23, R4.reuse, -0x1, RZ, P2, !PT ;  /* 0xffffffff04177810 */ /* 0x040fe400017fe4ff */
[C---:B------:R-:W-:Y:S02]  /*15f0*/  IADD3.X R25, R4.reuse, -0x1, RZ, P3, !PT ;  /* 0xffffffff04197810 */ /* 0x040fe40001ffe4ff */
[----:B------:R-:W-:Y:S02]  /*1600*/  IADD3.X R27, R4, -0x1, RZ, P4, !PT ;  /* 0xffffffff041b7810 */ /* 0x000fe400027fe4ff */
.L_x_8520:
        /* <DEDUP_REMOVED lines=8> */
[----:B------:R-:W-:-:S03]  /*1690*/  IMAD.WIDE.U32 R4, R67, c[0x0][0x1c0], RZ ;  /* 0x0000700043047a25 */ /* 0x000fc600078e00ff */
[----:B------:R-:W-:Y:S01]  /*16a0*/  IADD3 R7, R29, R7, RZ ;  /* 0x000000071d077210 */ /* 0x000fe20007ffe0ff */
[----:B------:R-:W-:-:S03]  /*16b0*/  IMAD R29, R67, c[0x0][0x1c4], R52 ;  /* 0x00007100431d7a24 */ /* 0x000fc600078e0234 */
[----:B------:R-:W-:Y:S02]  /*16c0*/  LEA.HI.X R7, R28, c[0x0][0x224], R7, 0x2, P0 ;  /* 0x000089001c077a11 */ /* 0x000fe400000f1407 */
[C---:B------:R-:W-:Y:S02]  /*16d0*/  LEA R54, P0, R4.reuse, R36, 0x1 ;  /* 0x0000002404367211 */ /* 0x040fe400078008ff */
[----:B------:R-:W-:Y:S01]  /*16e0*/  IADD3 R5, R5, R29, RZ ;  /* 0x0000001d05057210 */ /* 0x000fe20007ffe0ff */
[----:B0-2---:R0:W2:Y:S01]  /*16f0*/  LDG.E R52, [R6.64] ;  /* 0x0000000406347981 */ /* 0x0050a2000c1e1900 */
[----:B------:R-:W-:Y:S02]  /*1700*/  LEA R54, P1, R45, R54, 0x3 ;  /* 0x000000362d367211 */ /* 0x000fe400078218ff */
[----:B------:R-:W-:-:S04]  /*1710*/  LEA.HI.X R4, R4, R35, R5, 0x1, P0 ;  /* 0x0000002304047211 */ /* 0x000fc800000f0c05 */
[----:B------:R-:W-:-:S05]  /*1720*/  LEA.HI.X R55, R45, R4, R30, 0x3, P1 ;  /* 0x000000042d377211 */ /* 0x000fca00008f1c1e */
[----:B-1-3--:R1:W3:Y:S01]  /*1730*/  LDG.E.64 R4, [R54.64] ;  /* 0x0000000436047981 */ /* 0x00a2e2000c1e1b00 */
[----:B0-----:R-:W-:Y:S01]  /*1740*/  MOV R6, R10 ;  /* 0x0000000a00067202 */ /* 0x001fe20000000f00 */
[----:B------:R-:W-:Y:S01]  /*1750*/  IMAD R82, R74, c[0x0][0x1a0], RZ ;  /* 0x000068004a527a24 */ /* 0x000fe200078e02ff */
[C---:B------:R-:W-:Y:S01]  /*1760*/  IADD3 R77, R34.reuse, -0x1, RZ ;  /* 0xffffffff224d7810 */ /* 0x040fe20007ffe0ff */
[----:B------:R-:W-:Y:S01]  /*1770*/  IMAD.MOV.U32 R7, RZ, RZ, R31 ;  /* 0x000000ffff077224 */ /* 0x000fe200078e001f */
[----:B------:R-:W-:Y:S01]  /*1780*/  ISETP.NE.AND P2, PT, R45, 0x1f, PT ;  /* 0x0000001f2d00780c */ /* 0x000fe20003f45270 */
[C---:B------:R-:W-:Y:S01]  /*1790*/  IMAD R79, R67.reuse, c[0x0][0x1a4], R82 ;  /* 0x00006900434f7a24 */ /* 0x040fe200078e0252 */
[----:B------:R-:W-:Y:S01]  /*17a0*/  ISETP.GT.AND P0, PT, R34, 0x1, PT ;  /* 0x000000012200780c */ /* 0x000fe20003f04270 */
[----:B------:R-:W-:Y:S01]  /*17b0*/  IMAD.WIDE.U32 R28, R67, c[0x0][0x1a0], R6 ;  /* 0x00006800431c7a25 */ /* 0x000fe200078e0006 */
[----:B------:R-:W-:Y:S02]  /*17c0*/  LEA.HI R7, R77, R77, RZ, 0x1 ;  /* 0x0000004d4d077211 */ /* 0x000fe400078f08ff */
[----:B------:R-:W-:-:S02]  /*17d0*/  ISETP.EQ.AND P0, PT, R76, RZ, P0 ;  /* 0x000000ff4c00720c */ /* 0x000fc40000702270 */
[C---:B------:R-:W-:Y:S02]  /*17e0*/  LEA R6, P1, R28.reuse, c[0x0][0x228], 0x2 ;  /* 0x00008a001c067a11 */ /* 0x040fe400078210ff */
[----:B------:R-:W-:Y:S02]  /*17f0*/  IADD3 R29, R29, R79, RZ ;  /* 0x0000004f1d1d7210 */ /* 0x000fe40007ffe0ff */
[----:B-1----:R-:W-:Y:S02]  /*1800*/  LOP3.LUT R54, R7, 0xfffffe, RZ, 0xc0, !PT ;  /* 0x00fffffe07367812 */ /* 0x002fe400078ec0ff */
[----:B------:R-:W-:Y:S02]  /*1810*/  LEA.HI.X R7, R28, c[0x0][0x22c], R29, 0x2, P1 ;  /* 0x00008b001c077a11 */ /* 0x000fe400008f141d */
[----:B------:R-:W-:-:S03]  /*1820*/  IADD3 R54, R77, -R54, RZ ;  /* 0x800000364d367210 */ /* 0x000fc60007ffe0ff */
[----:B------:R0:W4:Y:S01]  /*1830*/  LDG.E R6, [R6.64] ;  /* 0x0000000406067981 */ /* 0x000122000c1e1900 */
[----:B------:R-:W-:Y:S02]  /*1840*/  ISETP.NE.AND P1, PT, R45, RZ, PT ;  /* 0x000000ff2d00720c */ /* 0x000fe40003f25270 */
[----:B------:R-:W-:Y:S02]  /*1850*/  LEA R55, R54, R67, 0x8 ;  /* 0x0000004336377211 */ /* 0x000fe400078e40ff */
[----:B------:R-:W-:Y:S02]  /*1860*/  @P0 IADD3 R28, R34, -0x2, RZ ;  /* 0xfffffffe221c0810 */ /* 0x000fe40007ffe0ff */
[----:B------:R-:W-:Y:S01]  /*1870*/  SEL R77, R55, R0, !P1 ;  /* 0x00000000374d7207 */ /* 0x000fe20004800000 */
[----:B------:R-:W-:Y:S02]  /*1880*/  HFMA2.MMA R84, -RZ, RZ, 0, 0 ;  /* 0x00000000ff547435 */ /* 0x000fe400000001ff */
[----:B------:R-:W-:Y:S01]  /*1890*/  @P0 IMAD R29, R28, c[0x0][0x16c], R67 ;  /* 0x00005b001c1d0a24 */ /* 0x000fe200078e0243 */
[----:B------:R-:W-:-:S03]  /*18a0*/  PRMT R81, RZ, 0x5410, R8 ;  /* 0x00005410ff517816 */ /* 0x000fc60000000008 */
[----:B------:R-:W-:Y:S01]  /*18b0*/  @P0 IMAD.WIDE R28, R29, 0x8, R18 ;  /* 0x000000081d1c0825 */ /* 0x000fe200078e0212 */
[----:B------:R-:W-:Y:S03]  /*18c0*/  BSSY B0, `(.L_x_8508) ;  /* 0x0000031000007945 */ /* 0x000fe60003800000 */
[----:B--2---:R-:W-:-:S04]  /*18d0*/  FMUL.FTZ R79, R52, 1.4426950216293334961 ;  /* 0x3fb8aa3b344f7820 */ /* 0x004fc80000410000 */
[----:B------:R-:W-:-:S06]  /*18e0*/  FMUL.FTZ R82, R68, R79 ;  /* 0x0000004f44527220 */ /* 0x000fcc0000410000 */
[----:B------:R-:W1:Y:S01]  /*18f0*/  MUFU.EX2 R82, R82 ;  /* 0x0000005200527308 */ /* 0x000e620000000800 */
[----:B---3--:R2:W-:Y:S01]  /*1900*/  STS.64 [R37.X8], R4 ;  /* 0x0000000425007388 */ /* 0x0085e20000008a00 */
[----:B------:R-:W-:-:S06]  /*1910*/  NOP ;  /* 0x0000000000007918 */ /* 0x000fcc0000000000 */
[----:B------:R-:W3:Y:S04]  /*1920*/  LDS.64 R54, [R37.X8] ;  /* 0x0000000025367984 */ /* 0x000ee80000008a00 */
[----:B-1----:R1:W-:Y:S04]  /*1930*/  STS [R77.X4+0x548], R82 ;  /* 0x000548524d007388 */ /* 0x0023e80000004800 */
[----:B------:R-:W-:Y:S01]  /*1940*/  BAR.SYNC.DEFER_BLOCKING 0x0 ;  /* 0x0000000000007b1d */ /* 0x000fe20000010000 */
[-C--:B------:R-:W-:Y:S02]  /*1950*/  FMUL.FTZ R83, R64, R79.reuse ;  /* 0x0000004f40537220 */ /* 0x080fe40000410000 */
[----:B------:R-:W-:-:S02]  /*1960*/  FMUL.FTZ R91, R62, R79 ;  /* 0x0000004f3e5b7220 */ /* 0x000fc40000410000 */
[----:B--2---:R-:W-:Y:S02]  /*1970*/  FMUL.FTZ R4, R66, R79 ;  /* 0x0000004f42047220 */ /* 0x004fe40000410000 */
[----:B------:R-:W2:Y:S01]  /*1980*/  MUFU.EX2 R83, R83 ;  /* 0x0000005300537308 */ /* 0x000ea20000000800 */
[----:B------:R0:W2:Y:S07]  /*1990*/  @P2 LDS R96, [R45.X4+0xd4c] ;  /* 0x000d4c002d602984 */ /* 0x0000ae0000004800 */
[----:B------:R-:W-:Y:S01]  /*19a0*/  MUFU.EX2 R91, R91 ;  /* 0x0000005b005b7308 */ /* 0x000fe20000000800 */
[--C-:B---3--:R-:W-:Y:S01]  /*19b0*/  PRMT R87, RZ, 0x5410, R54.reuse ;  /* 0x00005410ff577816 */ /* 0x108fe20000000036 */
[----:B------:R3:W5:Y:S01]  /*19c0*/  @P0 LDG.E R84, [R28.64+0x4] ;  /* 0x000004041c540981 */ /* 0x000762000c1e1900 */
[----:B------:R-:W-:-:S05]  /*19d0*/  PRMT R89, RZ, 0x7610, R54 ;  /* 0x00007610ff597816 */ /* 0x000fca0000000036 */
[----:B------:R2:W2:Y:S01]  /*19e0*/  MUFU.EX2 R54, R4 ;  /* 0x0000000400367308 */ /* 0x0004a20000000800 */
[--C-:B------:R-:W-:Y:S02]  /*19f0*/  PRMT R85, RZ, 0x5410, R55.reuse ;  /* 0x00005410ff557816 */ /* 0x100fe40000000037 */
[----:B0-----:R-:W-:Y:S02]  /*1a00*/  PRMT R7, RZ, 0x7610, R55 ;  /* 0x00007610ff077816 */ /* 0x001fe40000000037 */
[--C-:B-1----:R-:W-:Y:S01]  /*1a10*/  SHF.R.U64 R77, R8, 0x10, R9.reuse ;  /* 0x00000010084d7819 */ /* 0x102fe20000001209 */
[C---:B----4-:R-:W-:Y:S01]  /*1a20*/  FMUL.FTZ R90, R6.reuse, R85 ;  /* 0x00000055065a7220 */ /* 0x050fe20000410000 */
[----:B------:R-:W-:Y:S01]  /*1a30*/  SHF.R.U32.HI R55, RZ, 0x10, R9 ;  /* 0x00000010ff377819 */ /* 0x000fe20000011609 */
[----:B------:R-:W-:Y:S01]  /*1a40*/  FMUL.FTZ R92, R6, R7 ;  /* 0x00000007065c7220 */ /* 0x000fe20000410000 */
[----:B------:R-:W-:Y:S01]  /*1a50*/  PRMT R77, RZ, 0x5410, R77 ;  /* 0x00005410ff4d7816 */ /* 0x000fe2000000004d */
[----:B---3--:R-:W-:Y:S01]  /*1a60*/  FMUL.FTZ R29, R68, R81 ;  /* 0x00000051441d7220 */ /* 0x008fe20000410000 */
[----:B------:R-:W-:Y:S01]  /*1a70*/  PRMT R79, RZ, 0x5410, R9 ;  /* 0x00005410ff4f7816 */ /* 0x000fe20000000009 */
[----:B--2---:R-:W-:Y:S01]  /*1a80*/  FMUL.FTZ R5, R82, R83 ;  /* 0x0000005352057220 */ /* 0x004fe20000410000 */
[----:B------:R-:W-:Y:S01]  /*1a90*/  PRMT R55, RZ, 0x5410, R55 ;  /* 0x00005410ff377816 */ /* 0x000fe20000000037 */
        /* <DEDUP_REMOVED lines=19> */
.L_x_8509:
[----:B------:R-:W-:Y:S05]  /*1bd0*/  BSYNC B0 ;  /* 0x0000000000007941 */ /* 0x000fea0003800000 */
.L_x_8508:
[----:B-1----:R-:W-:Y:S01]  /*1be0*/  FMUL.FTZ R5, R91, R96 ;  /* 0x000000605b057220 */ /* 0x002fe20000410000 */
[----:B------:R-:W-:Y:S01]  /*1bf0*/  ISETP.GE.AND P0, PT, R37, 0x1, PT ;  /* 0x000000012500780c */ /* 0x000fe20003f06270 */
[----:B------:R-:W-:Y:S01]  /*1c00*/  FFMA.FTZ R28, R54, R28, R93 ;  /* 0x0000001c361c7223 */ /* 0x000fe2000001005d */
[----:B------:R-:W-:Y:S01]  /*1c10*/  ISETP.NE.AND P3, PT, R76, 0x1f, PT ;  /* 0x0000001f4c00780c */ /* 0x000fe20003f65270 */
[----:B0-----:R-:W-:Y:S01]  /*1c20*/  FMUL.FTZ R4, R54, R5 ;  /* 0x0000000536047220 */ /* 0x001fe20000410000 */
[----:B------:R-:W-:Y:S01]  /*1c30*/  ISETP.GE.U32.AND P4, PT, R76, 0x18, PT ;  /* 0x000000184c00780c */ /* 0x000fe20003f86070 */
[----:B------:R-:W-:Y:S01]  /*1c40*/  FFMA.FTZ R28, R91, R28, R86 ;  /* 0x0000001c5b1c7223 */ /* 0x000fe20000010056 */
[----:B------:R-:W-:Y:S01]  /*1c50*/  BSSY B0, `(.L_x_8510) ;  /* 0x0000083000007945 */ /* 0x000fe20003800000 */
[----:B------:R-:W-:Y:S02]  /*1c60*/  FMUL.FTZ R94, R63, R94 ;  /* 0x0000005e3f5e7220 */ /* 0x000fe40000410000 */
[----:B------:R-:W-:Y:S01]  /*1c70*/  FFMA.FTZ R97, R54, R97, R95 ;  /* 0x0000006136617223 */ /* 0x000fe2000001005f */
[----:B------:R-:W0:Y:S01]  /*1c80*/  SHFL.UP PT, R5, R28, 0x1, RZ ;  /* 0x042000001c057989 */ /* 0x000e2200000e00ff */
[----:B------:R-:W-:-:S02]  /*1c90*/  FMUL.FTZ R101, R91, R98 ;  /* 0x000000625b657220 */ /* 0x000fc40000410000 */
[C---:B------:R-:W-:Y:S02]  /*1ca0*/  FFMA.FTZ R99, R83.reuse, R97, R94 ;  /* 0x0000006153637223 */ /* 0x040fe4000001005e */
[----:B------:R-:W-:Y:S02]  /*1cb0*/  FMUL.FTZ R98, R83, R4 ;  /* 0x0000000453627220 */ /* 0x000fe40000410000 */
[----:B------:R-:W1:Y:S04]  /*1cc0*/  SHFL.UP PT, R4, R101, 0x1, RZ ;  /* 0x0420000065047989 */ /* 0x000e6800000e00ff */
        /* <DEDUP_REMOVED lines=18> */
[----:B---3--:R-:W-:-:S03]  /*1df0*/  @!P3 FMUL.FTZ R98, R98, R97 ;  /* 0x000000616262b220 */ /* 0x008fc60000410000 */
[----:B------:R-:W2:Y:S01]  /*1e00*/  SHFL.DOWN PT, R100, R99, 0x4, 0x1f ;  /* 0x08801f0063647f89 */ /* 0x000ea200000e0000 */
[----:B------:R-:W-:-:S03]  /*1e10*/  ISETP.GE.U32.AND P3, PT, R76, 0x1c, PT ;  /* 0x0000001c4c00780c */ /* 0x000fc60003f66070 */
[----:B------:R-:W3:Y:S01]  /*1e20*/  SHFL.DOWN PT, R97, R98, 0x4, 0x1f ;  /* 0x08801f0062617f89 */ /* 0x000ee200000e0000 */
[----:B0-----:R-:W-:Y:S01]  /*1e30*/  @P0 FFMA.FTZ R28, R101, R5, R28 ;  /* 0x00000005651c0223 */ /* 0x001fe2000001001c */
[----:B------:R-:W-:-:S04]  /*1e40*/  MOV R5, RZ ;  /* 0x000000ff00057202 */ /* 0x000fc80000000f00 */
[----:B------:R-:W0:Y:S01]  /*1e50*/  SHFL.UP PT, R102, R28, 0x8, RZ ;  /* 0x050000001c667989 */ /* 0x000e2200000e00ff */
[----:B-1----:R-:W-:Y:S01]  /*1e60*/  @P0 FMUL.FTZ R101, R101, R4 ;  /* 0x0000000465650220 */ /* 0x002fe20000410000 */
[----:B------:R-:W-:Y:S01]  /*1e70*/  ISETP.GE.AND P0, PT, R34, c[0x0][0x174], PT ;  /* 0x00005d0022007a0c */ /* 0x000fe20003f06270 */
[----:B------:R-:W-:Y:S02]  /*1e80*/  IMAD.MOV.U32 R4, RZ, RZ, 0x3f800000 ;  /* 0x3f800000ff047424 */ /* 0x000fe400078e00ff */
[----:B--2---:R-:W-:Y:S01]  /*1e90*/  @!P3 FFMA.FTZ R99, R98, R100, R99 ;  /* 0x000000646263b223 */ /* 0x004fe20000010063 */
[----:B------:R-:W-:Y:S01]  /*1ea0*/  ISETP.NE.OR P0, PT, R76, RZ, P0 ;  /* 0x000000ff4c00720c */ /* 0x000fe20000705670 */
[----:B------:R-:W1:Y:S01]  /*1eb0*/  SHFL.UP PT, R100, R101, 0x8, RZ ;  /* 0x0500000065647989 */ /* 0x000e6200000e00ff */
[----:B---3--:R-:W-:Y:S01]  /*1ec0*/  @!P3 FMUL.FTZ R98, R98, R97 ;  /* 0x000000616262b220 */ /* 0x008fe20000410000 */
[----:B------:R-:W-:Y:S02]  /*1ed0*/  ISETP.GE.AND P3, PT, R37, 0x8, PT ;  /* 0x000000082500780c */ /* 0x000fe40003f66270 */
[----:B------:R-:W2:Y:S01]  /*1ee0*/  SHFL.DOWN PT, R104, R99, 0x8, 0x1f ;  /* 0x09001f0063687f89 */ /* 0x000ea200000e0000 */
[----:B------:R-:W-:-:S03]  /*1ef0*/  SHF.L.U32 R97, R67, 0x3, RZ ;  /* 0x0000000343617819 */ /* 0x000fc600000006ff */
[----:B------:R-:W3:Y:S04]  /*1f00*/  SHFL.DOWN PT, R103, R98, 0x8, 0x1f ;  /* 0x09001f0062677f89 */ /* 0x000ee800000e0000 */
[----:B------:R-:W-:Y:S01]  /*1f10*/  @!P0 LDS.64 R4, [R97+0xdc8] ;  /* 0x000dc80061048984 */ /* 0x000fe20000000a00 */
[----:B------:R-:W-:Y:S02]  /*1f20*/  ISETP.GE.AND P0, PT, R37, 0x10, PT ;  /* 0x000000102500780c */ /* 0x000fe40003f06270 */
        /* <DEDUP_REMOVED lines=12> */
[----:B------:R-:W-:Y:S02]  /*1ff0*/  ISETP.NE.AND P0, PT, R45, RZ, PT ;  /* 0x000000ff2d00720c */ /* 0x000fe40003f05270 */
[----:B-----5:R-:W-:Y:S01]  /*2000*/  SHFL.IDX PT, R100, R84, RZ, 0x1f ;  /* 0x00001fff54647589 */ /* 0x020fe200000e0000 */
[----:B--2---:R-:W-:-:S03]  /*2010*/  @!P3 FFMA.FTZ R99, R98, R104, R99 ;  /* 0x000000686263b223 */ /* 0x004fc60000010063 */
[----:B------:R-:W0:Y:S01]  /*2020*/  SHFL.UP PT, R101, R101, 0x1, RZ ;  /* 0x0420000065657989 */ /* 0x000e2200000e00ff */
[----:B---3--:R-:W-:-:S03]  /*2030*/  @!P3 FMUL.FTZ R98, R98, R103 ;  /* 0x000000676262b220 */ /* 0x008fc60000410000 */
[----:B------:R-:W-:Y:S04]  /*2040*/  SHFL.IDX PT, R105, R5, RZ, 0x1f ;  /* 0x00001fff05697589 */ /* 0x000fe800000e0000 */
[----:B------:R-:W-:Y:S04]  /*2050*/  SHFL.DOWN PT, R106, R99, 0x1, 0x1f ;  /* 0x08201f00636a7f89 */ /* 0x000fe800000e0000 */
[----:B------:R-:W1:Y:S04]  /*2060*/  SHFL.DOWN PT, R104, R98, 0x1, 0x1f ;  /* 0x08201f0062687f89 */ /* 0x000e6800000e0000 */
[----:B------:R-:W2:Y:S04]  /*2070*/  SHFL.IDX PT, R102, R98, RZ, 0x1f ;  /* 0x00001fff62667589 */ /* 0x000ea800000e0000 */
[----:B------:R3:W4:Y:S01]  /*2080*/  SHFL.IDX PT, R103, R99, RZ, 0x1f ;  /* 0x00001fff63677589 */ /* 0x00072200000e0000 */
[----:B0-----:R-:W-:Y:S01]  /*2090*/  @P1 FFMA.FTZ R100, R101, R100, R28 ;  /* 0x0000006465641223 */ /* 0x001fe2000001001c */
[----:B------:R-:W-:-:S03]  /*20a0*/  MOV R101, c[0x0][0x174] ;  /* 0x00005d0000657a02 */ /* 0x000fc60000000f00 */
[----:B------:R-:W-:Y:S01]  /*20b0*/  FFMA.FTZ R82, R82, R100, R29 ;  /* 0x0000006452527223 */ /* 0x000fe2000001001d */
[----:B------:R-:W-:Y:S02]  /*20c0*/  LEA R84, R101, R32, 0x7 ;  /* 0x0000002065547211 */ /* 0x000fe400078e38ff */
[----:B---3--:R-:W-:Y:S01]  /*20d0*/  SHF.L.U32 R99, R65, 0x2, RZ ;  /* 0x0000000241637819 */ /* 0x008fe200000006ff */
[----:B------:R-:W-:Y:S01]  /*20e0*/  FFMA.FTZ R100, R83, R82, R88 ;  /* 0x0000005253647223 */ /* 0x000fe20000010058 */
[----:B------:R-:W-:Y:S01]  /*20f0*/  IADD3 R84, R84, -0x80, RZ ;  /* 0xffffff8054547810 */ /* 0x000fe20007ffe0ff */
[----:B-1----:R-:W-:Y:S02]  /*2100*/  @P2 FFMA.FTZ R105, R104, R105, R106 ;  /* 0x0000006968692223 */ /* 0x002fe4000001006a */
[----:B------:R-:W-:Y:S02]  /*2110*/  FFMA.FTZ R93, R54, R100, R93 ;  /* 0x00000064365d7223 */ /* 0x000fe4000001005d */
[----:B--2---:R-:W-:-:S02]  /*2120*/  FMUL.FTZ R28, R102, R4 ;  /* 0x00000004661c7220 */ /* 0x004fc40000410000 */
[----:B------:R-:W-:Y:S02]  /*2130*/  FMUL.FTZ R4, R87, R82 ;  /* 0x0000005257047220 */ /* 0x000fe40000410000 */
[----:B------:R-:W-:Y:S02]  /*2140*/  FFMA.FTZ R87, R105, R96, R92 ;  /* 0x0000006069577223 */ /* 0x000fe4000001005c */
[----:B----4-:R-:W-:Y:S02]  /*2150*/  FFMA.FTZ R29, R102, R5, R103 ;  /* 0x00000005661d7223 */ /* 0x010fe40000010067 */
[----:B------:R-:W-:Y:S02]  /*2160*/  FMUL.FTZ R5, R89, R100 ;  /* 0x0000006459057220 */ /* 0x000fe40000410000 */
[----:B------:R-:W-:Y:S01]  /*2170*/  FFMA.FTZ R89, R91, R87, R90 ;  /* 0x000000575b597223 */ /* 0x000fe2000001005a */
[----:B------:R-:W-:Y:S01]  /*2180*/  IADD3 R90, -R84, c[0x0][0x168], -R45 ;  /* 0x00005a00545a7a10 */ /* 0x000fe20007ffe92d */
[----:B------:R-:W-:Y:S01]  /*2190*/  FFMA.FTZ R4, R63, R4, RZ ;  /* 0x000000043f047223 */ /* 0x000fe200000100ff */
[----:B------:R0:W-:Y:S01]  /*21a0*/  @!P0 STS.64 [R97+0xdc8], R28 ;  /* 0x000dc81c61008388 */ /* 0x0001e20000000a00 */
[----:B------:R-:W-:Y:S01]  /*21b0*/  FFMA.FTZ R95, R54, R89, R95 ;  /* 0x00000059365f7223 */ /* 0x000fe2000001005f */
[----:B------:R-:W-:Y:S01]  /*21c0*/  ISETP.GE.AND P1, PT, R90, 0x1, PT ;  /* 0x000000015a00780c */ /* 0x000fe20003f26270 */
[----:B------:R-:W-:Y:S01]  /*21d0*/  FMUL.FTZ R54, R6, R100 ;  /* 0x0000006406367220 */ /* 0x000fe20000410000 */
[C---:B------:R-:W-:Y:S01]  /*21e0*/  ISETP.GE.AND P2, PT, R90.reuse, 0x21, PT ;  /* 0x000000215a00780c */ /* 0x040fe20003f46270 */
[----:B------:R-:W-:Y:S01]  /*21f0*/  FFMA.FTZ R4, R61, R5, R4 ;  /* 0x000000053d047223 */ /* 0x000fe20000010004 */
[C---:B------:R-:W-:Y:S01]  /*2200*/  ISETP.GE.AND P3, PT, R90.reuse, 0x41, PT ;  /* 0x000000415a00780c */ /* 0x040fe20003f66270 */
[-C--:B------:R-:W-:Y:S01]  /*2210*/  FMUL.FTZ R85, R85, R93.reuse ;  /* 0x0000005d55557220 */ /* 0x080fe20000410000 */
[----:B------:R-:W-:Y:S01]  /*2220*/  ISETP.GE.AND P4, PT, R90, 0x61, PT ;  /* 0x000000615a00780c */ /* 0x000fe20003f86270 */
[----:B------:R-:W-:-:S02]  /*2230*/  FFMA.FTZ R92, R91, R93, R86 ;  /* 0x0000005d5b5c7223 */ /* 0x000fc40000010056 */
[C---:B------:R-:W-:Y:S02]  /*2240*/  FMUL.FTZ R84, R6.reuse, R93 ;  /* 0x0000005d06547220 */ /* 0x040fe40000410000 */
[----:B------:R-:W-:Y:S02]  /*2250*/  FMUL.FTZ R5, R61, R54 ;  /* 0x000000363d057220 */ /* 0x000fe40000410000 */
[----:B------:R-:W-:Y:S02]  /*2260*/  FFMA.FTZ R88, R59, R85, R4 ;  /* 0x000000553b587223 */ /* 0x000fe40000010004 */
[----:B------:R-:W-:Y:S02]  /*2270*/  FMUL.FTZ R54, R7, R92 ;  /* 0x0000005c07367220 */ /* 0x000fe40000410000 */
[----:B------:R-:W-:Y:S01]  /*2280*/  FFMA.FTZ R83, R83, R95, R94 ;  /* 0x0000005f53537223 */ /* 0x000fe2000001005e */
[----:B------:R-:W-:Y:S01]  /*2290*/  SHF.L.U64.HI R94, R65, 0x2, R56 ;  /* 0x00000002415e7819 */ /* 0x000fe20000010238 */
[----:B------:R-:W-:-:S02]  /*22a0*/  FMUL.FTZ R4, R6, R82 ;  /* 0x0000005206047220 */ /* 0x000fc40000410000 */
[----:B------:R-:W-:Y:S02]  /*22b0*/  FMUL.FTZ R86, R6, R92 ;  /* 0x0000005c06567220 */ /* 0x000fe40000410000 */
[----:B------:R-:W-:Y:S02]  /*22c0*/  FMUL.FTZ R6, R59, R84 ;  /* 0x000000543b067220 */ /* 0x000fe40000410000 */
[----:B------:R-:W-:Y:S02]  /*22d0*/  FFMA.FTZ R84, R57, R54, R88 ;  /* 0x0000003639547223 */ /* 0x000fe40000010058 */
[C---:B------:R-:W-:Y:S02]  /*22e0*/  FFMA.FTZ R54, -R68.reuse, R81, R82 ;  /* 0x0000005144367223 */ /* 0x040fe40000010152 */
[----:B------:R-:W-:Y:S02]  /*22f0*/  FMUL.FTZ R88, R68, R83 ;  /* 0x0000005344587220 */ /* 0x000fe40000410000 */
        /* <DEDUP_REMOVED lines=24> */
.L_x_8511:
[----:B-1----:R-:W-:Y:S05]  /*2480*/  BSYNC B0 ;  /* 0x0000000000007941 */ /* 0x002fea0003800000 */
.L_x_8510:
        /* <DEDUP_REMOVED lines=8> */
.L_x_8513:
[----:B------:R-:W-:Y:S05]  /*2510*/  BSYNC B0 ;  /* 0x0000000000007941 */ /* 0x000fea0003800000 */
.L_x_8512:
[----:B------:R2:W3:Y:S01]  /*2520*/  LDS R93, [R45.X4+0x210] ;  /* 0x000210002d5d7984 */ /* 0x0004e20000004800 */
[----:B------:R-:W-:Y:S01]  /*2530*/  BSSY B0, `(.L_x_8514) ;  /* 0x0000006000007945 */ /* 0x000fe20003800000 */
[----:B-1----:R-:W-:Y:S01]  /*2540*/  IMAD.WIDE.U32 R4, R99, c[0x0][0x2d0], R26 ;  /* 0x0000b40063047a25 */ /* 0x002fe200078e001a */
[----:B------:R-:W-:Y:S05]  /*2550*/  @!P3 BRA `(.L_x_8515) ;  /* 0x000000300000b947 */ /* 0x000fea0003800000 */
[----:B------:R-:W-:-:S05]  /*2560*/  IMAD.WIDE.U32 R6, R99, c[0x0][0x2d0], R24 ;  /* 0x0000b40063067a25 */ /* 0x000fca00078e0018 */
[----:B------:R-:W-:-:S05]  /*2570*/  IADD3 R7, R97, R7, RZ ;  /* 0x0000000761077210 */ /* 0x000fca0007ffe0ff */
[----:B---3--:R1:W-:Y:S02]  /*2580*/  RED.E.ADD.F32.FTZ.RN.STRONG.GPU [R6.64], R93 ;  /* 0x0000005d0600798e */ /* 0x0083e4000c10e784 */
.L_x_8515:
[----:B------:R-:W-:Y:S05]  /*2590*/  BSYNC B0 ;  /* 0x0000000000007941 */ /* 0x000fea0003800000 */
.L_x_8514:
[----:B-1----:R1:W4:Y:S01]  /*25a0*/  LDS R7, [R45.X4+0x290] ;  /* 0x000290002d077984 */ /* 0x0023220000004800 */
[----:B------:R-:W-:Y:S01]  /*25b0*/  BSSY B0, `(.L_x_8516) ;  /* 0x0000004000007945 */ /* 0x000fe20003800000 */
[----:B------:R-:W-:Y:S05]  /*25c0*/  @!P4 BRA `(.L_x_8517) ;  /* 0x000000200000c947 */ /* 0x000fea0003800000 */
[----:B------:R-:W-:-:S05]  /*25d0*/  IADD3 R5, R97, R5, RZ ;  /* 0x0000000561057210 */ /* 0x000fca0007ffe0ff */
[----:B----4-:R4:W-:Y:S02]  /*25e0*/  RED.E.ADD.F32.FTZ.RN.STRONG.GPU [R4.64], R7 ;  /* 0x000000070400798e */ /* 0x0109e4000c10e784 */
.L_x_8517:
[----:B------:R-:W-:Y:S05]  /*25f0*/  BSYNC B0 ;  /* 0x0000000000007941 */ /* 0x000fea0003800000 */
.L_x_8516:
[----:B----4-:R-:W4:Y:S01]  /*2600*/  SHFL.DOWN PT, R7, R84, 0x1, 0x1f ;  /* 0x08201f0054077f89 */ /* 0x010f2200000e0000 */
[----:B------:R-:W-:Y:S01]  /*2610*/  ISETP.GT.AND P1, PT, R37, 0x1e, PT ;  /* 0x0000001e2500780c */ /* 0x000fe20003f24270 */
[----:B------:R-:W-:Y:S01]  /*2620*/  FADD.FTZ R58, R91, R58 ;  /* 0x0000003a5b3a7221 */ /* 0x000fe20000010000 */
[----:B------:R-:W-:Y:S01]  /*2630*/  ISETP.NE.AND P2, PT, R37, RZ, PT ;  /* 0x000000ff2500720c */ /* 0x000fe20003f45270 */
[----:B------:R-:W5:Y:S01]  /*2640*/  SHFL.DOWN PT, R5, R74, 0x1, 0x1f ;  /* 0x08201f004a057f89 */ /* 0x000f6200000e0000 */
[----:B------:R-:W-:Y:S01]  /*2650*/  FADD.FTZ R60, R85, R60 ;  /* 0x0000003c553c7221 */ /* 0x000fe20000010000 */
[----:B------:R-:W-:Y:S01]  /*2660*/  BSSY B0, `(.L_x_8518) ;  /* 0x0000036000007945 */ /* 0x000fe20003800000 */
[C---:B------:R-:W-:Y:S02]  /*2670*/  FMUL.FTZ R6, R52.reuse, R89 ;  /* 0x0000005934067220 */ /* 0x040fe40000410000 */
[C---:B------:R-:W-:Y:S02]  /*2680*/  FMUL.FTZ R91, R52.reuse, R87 ;  /* 0x00000057345b7220 */ /* 0x040fe40000410000 */
[----:B------:R-:W-:-:S02]  /*2690*/  FMUL.FTZ R85, R52, R95 ;  /* 0x0000005f34557220 */ /* 0x000fc40000410000 */
[----:B------:R-:W-:Y:S02]  /*26a0*/  FMUL.FTZ R6, R29, R6 ;  /* 0x000000061d067220 */ /* 0x000fe40000410000 */
[----:B------:R-:W-:Y:S02]  /*26b0*/  FMUL.FTZ R28, R28, R91 ;  /* 0x0000005b1c1c7220 */ /* 0x000fe40000410000 */
[----:B------:R-:W-:Y:S02]  /*26c0*/  FMUL.FTZ R82, R82, R85 ;  /* 0x0000005552527220 */ /* 0x000fe40000410000 */
[----:B------:R-:W-:Y:S02]  /*26d0*/  FFMA.FTZ R6, R79, R89, R6 ;  /* 0x000000594f067223 */ /* 0x000fe40000010006 */
[----:B------:R-:W-:Y:S02]  /*26e0*/  FFMA.FTZ R55, R55, R87, R28 ;  /* 0x0000005737377223 */ /* 0x000fe4000001001c */
[----:B------:R-:W-:-:S02]  /*26f0*/  FFMA.FTZ R77, R77, R95, R82 ;  /* 0x0000005f4d4d7223 */ /* 0x000fc40000010052 */
        /* <DEDUP_REMOVED lines=9> */
[----:B------:R-:W-:-:S05]  /*2790*/  FADD.FTZ R72, R77, R72 ;  /* 0x000000484d487221 */ /* 0x000fca0000010000 */
        /* <DEDUP_REMOVED lines=19> */
[----:B------:R-:W-:-:S03]  /*28d0*/  FMUL.FTZ R54, R54, R7 ;  /* 0x0000000736367220 */ /* 0x000fc60000410000 */
[----:B------:R-:W-:Y:S01]  /*28e0*/  MOV R4, R74 ;  /* 0x0000004a00047202 */ /* 0x000fe20000000f00 */
[----:B------:R-:W-:-:S04]  /*28f0*/  FFMA.FTZ R54, R81, R83, R54 ;  /* 0x0000005351367223 */ /* 0x000fc80000010036 */
[----:B------:R4:W-:Y:S01]  /*2900*/  @!P2 STS.64 [0x318], R4 ;  /* 0x00031804ff00a388 */ /* 0x0009e20000000a00 */
[----:B------:R-:W-:-:S03]  /*2910*/  FADD.FTZ R75, R54, R75 ;  /* 0x0000004b364b7221 */ /* 0x000fc60000010000 */
        /* <DEDUP_REMOVED lines=10> */
.L_x_8519:
[----:B----4-:R-:W-:Y:S05]  /*29c0*/  BSYNC B0 ;  /* 0x0000000000007941 */ /* 0x010fea0003800000 */
.L_x_8518:
[----:B------:R-:W-:Y:S02]  /*29d0*/  IADD3 R67, R67, 0x1, RZ ;  /* 0x0000000143437810 */ /* 0x000fe40007ffe0ff */
[----:B------:R-:W-:Y:S02]  /*29e0*/  IADD3 R65, P1, R65, 0x1, RZ ;  /* 0x0000000141417810 */ /* 0x000fe40007f3e0ff */
[----:B------:R-:W-:Y:S02]  /*29f0*/  ISETP.GE.AND P0, PT, R67, c[0x0][0x16c], PT ;  /* 0x00005b0043007a0c */ /* 0x000fe40003f06270 */
[----:B------:R-:W-:-:S11]  /*2a00*/  IADD3.X R56, RZ, R56, RZ, P1, !PT ;  /* 0x00000038ff387210 */ /* 0x000fd60000ffe4ff */
[----:B------:R-:W-:Y:S01]  /*2a10*/  @P0 CALL.REL.NOINC `(.L_x_8507) ;  /* 0x0000001000000944 */ /* 0x000fe20003c00000 */
[----:B------:R-:W-:Y:S05]  /*2a20*/  BRA `(.L_x_8520) ;  /* 0xffffebe000007947 */ /* 0x000fea000383ffff */
.L_x_8507:
[----:B------:R-:W-:Y:S01]  /*2a30*/  BAR.SYNC.DEFER_BLOCKING 0x0 ;  /* 0x0000000000007b1d */ /* 0x000fe20000010000 */
[----:B------:R-:W-:Y:S01]  /*2a40*/  F2FP.BF16.PACK_AB R60, R60, R71 ;  /* 0x000000473c3c723e */ /* 0x000fe200000010ff */
[----:B0-----:R-:W-:Y:S01]  /*2a50*/  IMAD R6, R51, c[0x0][0x2e0], RZ ;  /* 0x0000b80033067a24 */ /* 0x001fe200078e02ff */
[----:B------:R-:W-:Y:S01]  /*2a60*/  F2FP.BF16.PACK_AB R61, R58, R69 ;  /* 0x000000453a3d723e */ /* 0x000fe200000010ff */
[----:B------:R-:W-:Y:S01]  /*2a70*/  IMAD R21, R80, c[0x0][0x2d8], RZ ;  /* 0x0000b60050157a24 */ /* 0x000fe200078e02ff */
[----:B------:R-:W-:Y:S01]  /*2a80*/  MOV R8, R2 ;  /* 0x0000000200087202 */ /* 0x000fe20000000f00 */
[----:B------:R-:W-:Y:S01]  /*2a90*/  IMAD R7, R53, c[0x0][0x2e4], R6 ;  /* 0x0000b90035077a24 */ /* 0x000fe200078e0206 */
[----:B------:R-:W-:Y:S01]  /*2aa0*/  MOV R9, R3 ;  /* 0x0000000300097202 */ /* 0x000fe20000000f00 */
[----:B------:R-:W-:Y:S01]  /*2ab0*/  IMAD R21, R48, c[0x0][0x2dc], R21 ;  /* 0x0000b70030157a24 */ /* 0x000fe200078e0215 */
[----:B------:R-:W-:Y:S01]  /*2ac0*/  SHF.L.U32 R24, R45, 0x3, RZ ;  /* 0x000000032d187819 */ /* 0x000fe200000006ff */
[----:B------:R-:W-:Y:S01]  /*2ad0*/  IMAD R22, R51, c[0x0][0x300], RZ ;  /* 0x0000c00033167a24 */ /* 0x000fe200078e02ff */
[----:B------:R-:W-:Y:S01]  /*2ae0*/  SHF.L.U64.HI R27, R45, 0x3, R30 ;  /* 0x000000032d1b7819 */ /* 0x000fe2000001021e */
[----:B------:R-:W-:Y:S01]  /*2af0*/  IMAD.WIDE.U32 R2, R53, c[0x0][0x2e0], R8 ;  /* 0x0000b80035027a25 */ /* 0x000fe200078e0008 */
[----:B------:R-:W-:-:S02]  /*2b00*/  F2FP.BF16.PACK_AB R20, R72, R75 ;  /* 0x0000004b4814723e */ /* 0x000fc400000010ff */
[----:B------:R-:W-:Y:S01]  /*2b10*/  ISETP.GT.AND P4, PT, R34, 0x1, PT ;  /* 0x000000012200780c */ /* 0x000fe20003f84270 */
[----:B------:R-:W-:Y:S01]  /*2b20*/  IMAD.WIDE.U32 R8, R53, c[0x0][0x300], R8 ;  /* 0x0000c00035087a25 */ /* 0x000fe200078e0008 */
[----:B------:R-:W-:Y:S02]  /*2b30*/  IADD3 R3, R3, R7, RZ ;  /* 0x0000000703037210 */ /* 0x000fe40007ffe0ff */
[----:B------:R-:W-:Y:S01]  /*2b40*/  IADD3 R41, P1, R41, -0x100, RZ ;  /* 0xffffff0029297810 */ /* 0x000fe20007f3e0ff */
[----:B------:R-:W-:Y:S01]  /*2b50*/  IMAD R23, R53, c[0x0][0x304], R22 ;  /* 0x0000c10035177a24 */ /* 0x000fe200078e0216 */
[----:B------:R-:W-:Y:S01]  /*2b60*/  IADD3 R43, P2, R43, -0x100, RZ ;  /* 0xffffff002b2b7810 */ /* 0x000fe20007f5e0ff */
[----:B------:R-:W-:Y:S01]  /*2b70*/  IMAD.WIDE.U32 R2, R48, c[0x0][0x2d8], R2 ;  /* 0x0000b60030027a25 */ /* 0x000fe200078e0002 */
[----:B------:R-:W-:Y:S01]  /*2b80*/  IADD3 R39, P3, R39, -0x100, RZ ;  /* 0xffffff0027277810 */ /* 0x000fe20007f7e0ff */
[----:B------:R-:W-:Y:S01]  /*2b90*/  STS.64 [R37.X8], R60 ;  /* 0x0000003c25007388 */ /* 0x000fe20000008a00 */
[----:B------:R-:W-:-:S06]  /*2ba0*/  NOP ;  /* 0x0000000000007918 */ /* 0x000fcc0000000000 */
[----:B------:R-:W0:Y:S01]  /*2bb0*/  LDS.64 R4, [R37.X8] ;  /* 0x0000000025047984 */ /* 0x000e220000008a00 */
        /* <DEDUP_REMOVED lines=8> */
[----:B------:R-:W-:Y:S02]  /*2c40*/  IADD3 R6, P0, R6, R24, RZ ;  /* 0x0000001806067210 */ /* 0x000fe40007f1e0ff */
[----:B------:R-:W-:Y:S01]  /*2c50*/  IADD3 R9, R9, R23, RZ ;  /* 0x0000001709097210 */ /* 0x000fe20007ffe0ff */
[----:B------:R-:W-:Y:S01]  /*2c60*/  FADD.FTZ R73, R72, R73 ;  /* 0x0000004948497221 */ /* 0x000fe20000010000 */
[----:B------:R-:W-:-:S02]  /*2c70*/  IADD3.X R7, R2, R27, RZ, P0, !PT ;  /* 0x0000001b02077210 */ /* 0x000fc400007fe4ff */
[----:B------:R-:W-:Y:S01]  /*2c80*/  IADD3 R32, R32, -0x80, RZ ;  /* 0xffffff8020207810 */ /* 0x000fe20007ffe0ff */
[----:B------:R-:W-:Y:S01]  /*2c90*/  FADD.FTZ R44, R73, R70 ;  /* 0x00000046492c7221 */ /* 0x000fe20000010000 */
[----:B------:R-:W-:Y:S02]  /*2ca0*/  IADD3 R34, R34, -0x1, RZ ;  /* 0xffffffff22227810 */ /* 0x000fe40007ffe0ff */
[----:B------:R-:W-:Y:S02]  /*2cb0*/  IADD3.X R40, R40, -0x1, RZ, P1, !PT ;  /* 0xffffffff28287810 */ /* 0x000fe40000ffe4ff */
[----:B------:R-:W-:Y:S02]  /*2cc0*/  IADD3.X R42, R42, -0x1, RZ, P2, !PT ;  /* 0xffffffff2a2a7810 */ /* 0x000fe400017fe4ff */
[----:B------:R-:W-:Y:S01]  /*2cd0*/  IADD3.X R38, R38, -0x1, RZ, P3, !PT ;  /* 0xffffffff26267810 */ /* 0x000fe20001ffe4ff */
[----:B0-----:R0:W-:Y:S04]  /*2ce0*/  STG.E.64 [R6.64+-0x100], R4 ;  /* 0xffff000406007986 */ /* 0x0011e8000c101b04 */
[----:B------:R-:W-:Y:S01]  /*2cf0*/  BAR.SYNC.DEFER_BLOCKING 0x0 ;  /* 0x0000000000007b1d */ /* 0x000fe20000010000 */
[----:B0-----:R-:W-:-:S05]  /*2d00*/  IMAD.WIDE.U32 R4, R48, c[0x0][0x2f8], R8 ;  /* 0x0000be0030047a25 */ /* 0x001fca00078e0008 */
[----:B------:R-:W-:Y:S02]  /*2d10*/  IADD3 R7, R5, R25, RZ ;  /* 0x0000001905077210 */ /* 0x000fe40007ffe0ff */
[----:B------:R-:W-:-:S04]  /*2d20*/  LEA R5, P0, R4, c[0x0][0x340], 0x1 ;  /* 0x0000d00004057a11 */ /* 0x000fc800078008ff */
[----:B------:R-:W-:Y:S02]  /*2d30*/  LEA.HI.X R6, R4, c[0x0][0x344], R7, 0x1, P0 ;  /* 0x0000d10004067a11 */ /* 0x000fe400000f0c07 */
[----:B------:R-:W-:Y:S01]  /*2d40*/  IADD3 R4, P0, R5, R24, RZ ;  /* 0x0000001805047210 */ /* 0x000fe20007f1e0ff */
[----:B------:R-:W-:Y:S01]  /*2d50*/  STS.64 [R37.X8], R20 ;  /* 0x0000001425007388 */ /* 0x000fe20000008a00 */
[----:B------:R-:W-:-:S06]  /*2d60*/  NOP ;  /* 0x0000000000007918 */ /* 0x000fcc0000000000 */
[----:B------:R-:W0:Y:S01]  /*2d70*/  LDS.64 R2, [R37.X8] ;  /* 0x0000000025027984 */ /* 0x000e220000008a00 */
[----:B------:R-:W-:Y:S01]  /*2d80*/  IMAD.X R5, R6, 0x1, R27, P0 ;  /* 0x0000000106057824 */ /* 0x000fe200000e061b */
[----:B------:R-:W-:-:S04]  /*2d90*/  IADD3 R36, P0, R36, -0x100, RZ ;  /* 0xffffff0024247810 */ /* 0x000fc80007f1e0ff */
[----:B------:R-:W-:Y:S01]  /*2da0*/  IADD3.X R35, R35, -0x1, RZ, P0, !PT ;  /* 0xffffffff23237810 */ /* 0x000fe200007fe4ff */
[----:B0-----:R0:W-:Y:S01]  /*2db0*/  STG.E.64 [R4.64+-0x100], R2 ;  /* 0xffff000204007986 */ /* 0x0011e2000c101b04 */
[----:B------:R-:W-:Y:S01]  /*2dc0*/  @!P4 CALL.REL.NOINC `(.L_x_8505) ;  /* 0x000000100000c944 */ /* 0x000fe20003c00000 */
[----:B------:R-:W-:Y:S05]  /*2dd0*/  BRA `(.L_x_8521) ;  /* 0xffffda3000007947 */ /* 0x000fea000383ffff */
.L_x_8505:
        /* <DEDUP_REMOVED lines=24> */
.L_x_8523:
[----:B0-----:R-:W-:Y:S05]  /*2f60*/  BSYNC B0 ;  /* 0x0000000000007941 */ /* 0x001fea0003800000 */
.L_x_8522:
        /* <DEDUP_REMOVED lines=23> */
.L_x_8525:
[----:B------:R-:W4:Y:S02]  /*30e0*/  S2R R17, SR_TID.X ;  /* 0x0000000000117919 */ /* 0x000f240000002100 */
.L_x_8526:
[----:B0-----:R-:W-:Y:S05]  /*30f0*/  BSYNC B0 ;  /* 0x0000000000007941 */ /* 0x001fea0003800000 */
.L_x_8524:
[----:B----4-:R-:W-:-:S13]  /*3100*/  ISETP.GE.AND P0, PT, R17, c[0x0][0x16c], PT ;  /* 0x00005b0011007a0c */ /* 0x010fda0003f06270 */
[----:B------:R-:W-:Y:S05]  /*3110*/  @P0 EXIT ;  /* 0x000000000000094d */ /* 0x000fea0003800000 */
[C---:B------:R-:W-:Y:S02]  /*3120*/  IMAD R4, R51.reuse, c[0x0][0x288], RZ ;  /* 0x0000a20033047a24 */ /* 0x040fe400078e02ff */
[----:B------:R-:W-:Y:S02]  /*3130*/  IMAD R0, R51, c[0x0][0x2a8], RZ ;  /* 0x0000aa0033007a24 */ /* 0x000fe400078e02ff */
[C---:B------:R-:W-:Y:S02]  /*3140*/  IMAD R21, R53.reuse, c[0x0][0x28c], R4 ;  /* 0x0000a30035157a24 */ /* 0x040fe400078e0204 */
[----:B------:R-:W-:-:S04]  /*3150*/  IMAD.WIDE.U32 R2, R53, c[0x0][0x2a8], RZ ;  /* 0x0000aa0035027a25 */ /* 0x000fc800078e00ff */
[C---:B------:R-:W-:Y:S02]  /*3160*/  IMAD R23, R53.reuse, c[0x0][0x2ac], R0 ;  /* 0x0000ab0035177a24 */ /* 0x040fe400078e0200 */
[----:B------:R-:W-:-:S03]  /*3170*/  IMAD.WIDE.U32 R4, R53, c[0x0][0x288], RZ ;  /* 0x0000a20035047a25 */ /* 0x000fc600078e00ff */
[----:B------:R-:W-:Y:S02]  /*3180*/  IADD3 R23, R3, R23, RZ ;  /* 0x0000001703177210 */ /* 0x000fe40007ffe0ff */
[----:B------:R-:W-:Y:S02]  /*3190*/  IADD3 R21, R5, R21, RZ ;  /* 0x0000001505157210 */ /* 0x000fe40007ffe0ff */
.L_x_8527:
        /* <DEDUP_REMOVED lines=15> */
[----:B----4-:R-:W-:Y:S02]  /*3290*/  IADD3 R17, R17, c[0x0][0x0], RZ ;  /* 0x0000000011117a10 */ /* 0x010fe40007ffe0ff */
        /* <DEDUP_REMOVED lines=10> */
.L_x_8528:
        /* <DEDUP_REMOVED lines=12> */
.L_x_9153:


//--------------------- .text._Z25selective_scan_bwd_kernelI32Selective_Scan_bwd_kernel_traitsILi32ELi4ELb1ELb0ELb1ELb1ELb0EN3c108BFloat16EfEEv12SSMParamsBwd --------------------------
	.section	.text._Z25selective_scan_bwd_kernelI32Selective_Scan_bwd_kernel_traitsILi32ELi4ELb1ELb0ELb1ELb1ELb0EN3c108BFloat16EfEEv12SSMParamsBwd,"ax",@progbits
	.sectioninfo	@"SHI_REGISTERS=106"
	.align	128
        .global         _Z25selective_scan_bwd_kernelI32Selective_Scan_bwd_kernel_traitsILi32ELi4ELb1ELb0ELb1ELb1ELb0EN3c108BFloat16EfEEv12SSMParamsBwd
        .type           _Z25selective_scan_bwd_kernelI32Selective_Scan_bwd_kernel_traitsILi32ELi4ELb1ELb0ELb1ELb1ELb0EN3c108BFloat16EfEEv12SSMParamsBwd,@function
        .size           _Z25selective_scan_bwd_kernelI32Selective_Scan_bwd_kernel_traitsILi32ELi4ELb1ELb0ELb1ELb1ELb0EN3c108BFloat16EfEEv12SSMParamsBwd,(.L_x_9154 - _Z25selective_scan_bwd_kernelI32Selective_Scan_bwd_kernel_traitsILi32ELi4ELb1ELb0ELb1ELb1ELb0EN3c108BFloat16EfEEv12SSMParamsBwd)
        .other          _Z25selective_scan_bwd_kernelI32Selective_Scan_bwd_kernel_traitsILi32ELi4ELb1ELb0ELb1ELb1ELb0EN3c108BFloat16EfEEv12SSMParamsBwd,@"STO_CUDA_ENTRY STV_DEFAULT"
_Z25selective_scan_bwd_kernelI32Selective_Scan_bwd_kernel_traitsILi32ELi4ELb1ELb0ELb1ELb1ELb0EN3c108BFloat16EfEEv12SSMParamsBwd:
.text._Z25selective_scan_bwd_kernelI32Selective_Scan_bwd_kernel_traitsILi32ELi4ELb1ELb0ELb1ELb1ELb0EN3c108BFloat16EfEEv12SSMParamsBwd:
        /* <DEDUP_REMOVED lines=27> */
[----:B------:R-:W-:Y:S01]  /*01b0*/  IMAD R10, R51, c[0x0][0x284], R10 ;  /* 0x0000a100330a7a24 */ /* 0x000fe200078e020a */
        /* <DEDUP_REMOVED lines=32> */
[----:B------:R-:W-:Y:S01]  /*03c0*/  IMAD R0, R50, c[0x0][0x1d8], RZ ;  /* 0x0000760032007a24 */ /* 0x000fe200078e02ff */
[----:B------:R-:W-:Y:S01]  /*03d0*/  IADD3 R42, P4, R11, R2, RZ ;  /* 0x000000020b2a7210 */ /* 0x000fe20007f9e0ff */
[----:B------:R-:W-:Y:S01]  /*03e0*/  IMAD.WIDE.U32 R8, R47, c[0x0][0x1b0], RZ ;  /* 0x00006c002f087a25 */ /* 0x000fe200078e00ff */
[----:B------:R-:W-:Y:S02]  /*03f0*/  @!P1 IADD3 R46, R46, 0x1, RZ ;  /* 0x000000012e2e9810 */ /* 0x000fe40007ffe0ff */
[----:B------:R-:W-:Y:S01]  /*0400*/  ISETP.NE.AND P1, PT, RZ, c[0x0][0x178], PT ;  /* 0x00005e00ff007a0c */ /* 0x000fe20003f25270 */
[----:B------:R-:W-:Y:S01]  /*0410*/  IMAD R0, R51, c[0x0][0x1dc], R0 ;  /* 0x0000770033007a24 */ /* 0x000fe200078e0200 */
[----:B------:R-:W-:-:S02]  /*0420*/  IADD3 R9, R9, R15, RZ ;  /* 0x0000000f09097210 */ /* 0x000fc40007ffe0ff */
[----:B------:R-:W-:Y:S02]  /*0430*/  @P0 IADD3 R46, R46, 0x1, RZ ;  /* 0x000000012e2e0810 */ /* 0x000fe40007ffe0ff */
[----:B------:R-:W-:Y:S01]  /*0440*/  IADD3.X R15, R13, R3, R0, P4, !PT ;  /* 0x000000030d0f7210 */ /* 0x000fe200027fe400 */
[----:B------:R-:W-:Y:S01]  /*0450*/  IMAD R0, R50, c[0x0][0x1e8], RZ ;  /* 0x00007a0032007a24 */ /* 0x000fe200078e02ff */
[----:B------:R-:W-:Y:S01]  /*0460*/  @!P2 IADD3 R46, -R46, RZ, RZ ;  /* 0x000000ff2e2ea210 */ /* 0x000fe20007ffe1ff */
[----:B------:R-:W-:-:S04]  /*0470*/  IMAD.WIDE.U32 R2, R51, c[0x0][0x1e8], R4 ;  /* 0x00007a0033027a25 */ /* 0x000fc800078e0004 */
[----:B------:R-:W-:Y:S01]  /*0480*/  IMAD.WIDE.U32 R4, R51, c[0x0][0x280], R6 ;  /* 0x0000a00033047a25 */ /* 0x000fe200078e0006 */
[----:B------:R-:W-:Y:S02]  /*0490*/  IADD3 R39, P0, R11, R2, RZ ;  /* 0x000000020b277210 */ /* 0x000fe40007f1e0ff */
        /* <DEDUP_REMOVED lines=8> */
[C---:B------:R-:W-:Y:S02]  /*0520*/  LEA R41, P2, R39.reuse, c[0x0][0x248], 0x1 ;  /* 0x0000920027297a11 */ /* 0x040fe400078408ff */
        /* <DEDUP_REMOVED lines=33> */
[C---:B------:R-:W-:Y:S01]  /*0740*/  IMAD.WIDE.U32 R18, R51.reuse, c[0x0][0x180], RZ ;  /* 0x0000600033127a25 */ /* 0x040fe200078e00ff */
[----:B------:R-:W-:Y:S01]  /*0750*/  MOV R45, RZ ;  /* 0x000000ff002d7202 */ /* 0x000fe20000000f00 */
[----:B------:R-:W-:Y:S01]  /*0760*/  UMOV UR4, URZ ;  /* 0x0000003f00047c82 */ /* 0x000fe20008000000 */
[----:B------:R-:W-:Y:S01]  /*0770*/  MOV R53, RZ ;  /* 0x000000ff00357202 */ /* 0x000fe20000000f00 */
[----:B------:R-:W-:-:S04]  /*0780*/  IMAD.WIDE.U32 R16, R51, c[0x0][0x198], RZ ;  /* 0x0000660033107a25 */ /* 0x000fc800078e00ff */
[C---:B------:R-:W-:Y:S02]  /*0790*/  IMAD R35, R51.reuse, c[0x0][0x184], R0 ;  /* 0x0000610033237a24 */ /* 0x040fe400078e0200 */
[----:B------:R-:W-:-:S03]  /*07a0*/  IMAD R33, R51, c[0x0][0x19c], R2 ;  /* 0x0000670033217a24 */ /* 0x000fc600078e0202 */
[----:B------:R-:W-:Y:S02]  /*07b0*/  IADD3 R35, R19, R35, RZ ;  /* 0x0000002313237210 */ /* 0x000fe40007ffe0ff */
[----:B------:R-:W-:Y:S02]  /*07c0*/  IADD3 R33, R17, R33, RZ ;  /* 0x0000002111217210 */ /* 0x000fe40007ffe0ff */
[----:B0-----:R-:W-:Y:S02]  /*07d0*/  LOP3.LUT R86, R44, 0x1f, RZ, 0xc0, !PT ;  /* 0x0000001f2c567812 */ /* 0x001fe400078ec0ff */
.L_x_8552:
[----:B------:R-:W-:Y:S01]  /*07e0*/  BAR.SYNC.DEFER_BLOCKING 0x0 ;  /* 0x0000000000007b1d */ /* 0x000fe20000010000 */
[----:B------:R-:W-:Y:S02]  /*07f0*/  SHF.R.S32.HI R31, RZ, 0x1f, R44 ;  /* 0x0000001fff1f7819 */ /* 0x000fe4000001142c */
[C---:B0-----:R-:W-:Y:S02]  /*0800*/  SHF.L.U32 R6, R44.reuse, 0x3, RZ ;  /* 0x000000032c067819 */ /* 0x041fe400000006ff */
[----:B------:R-:W-:Y:S02]  /*0810*/  SHF.L.U64.HI R0, R44, 0x3, R31 ;  /* 0x000000032c007819 */ /* 0x000fe4000001021f */
[----:B------:R-:W-:-:S04]  /*0820*/  IADD3 R2, P0, R43, R6, RZ ;  /* 0x000000062b027210 */ /* 0x000fc80007f1e0ff */
        /* <DEDUP_REMOVED lines=11> */
[----:B--2---:R1:W-:Y:S01]  /*08e0*/  STS.64 [R40.X8], R4 ;  /* 0x0000000428007388 */ /* 0x0043e20000008a00 */
[----:B------:R-:W-:-:S06]  /*08f0*/  NOP ;  /* 0x0000000000007918 */ /* 0x000fcc0000000000 */
[----:B------:R-:W2:Y:S04]  /*0900*/  LDS.64 R8, [R40.X8] ;  /* 0x0000000028087984 */ /* 0x000ea80000008a00 */
[----:B------:R-:W-:Y:S06]  /*0910*/  BAR.SYNC.DEFER_BLOCKING 0x0 ;  /* 0x0000000000007b1d */ /* 0x000fec0000010000 */
[----:B0-----:R0:W3:Y:S01]  /*0920*/  LDG.E.64 R2, [R6.64] ;  /* 0x0000000606027981 */ /* 0x0010e2000c1e1b00 */
[----:B-1----:R-:W-:Y:S01]  /*0930*/  SHF.R.U64 R4, R14, 0x10, R15 ;  /* 0x000000100e047819 */ /* 0x002fe2000000120f */
[----:B------:R-:W-:Y:S01]  /*0940*/  BSSY B0, `(.L_x_8530) ;  /* 0x000003a000007945 */ /* 0x000fe20003800000 */
[----:B0-----:R-:W-:-:S02]  /*0950*/  MOV R6, c[0x0][0x16c] ;  /* 0x00005b0000067a02 */ /* 0x001fc40000000f00 */
[--C-:B--2---:R-:W-:Y:S02]  /*0960*/  SHF.R.U64 R0, R8, 0x10, R9.reuse ;  /* 0x0000001008007819 */ /* 0x104fe40000001209 */
[--C-:B------:R-:W-:Y:S02]  /*0970*/  SHF.R.U32.HI R5, RZ, 0x10, R9.reuse ;  /* 0x00000010ff057819 */ /* 0x100fe40000011609 */
[----:B------:R-:W-:Y:S02]  /*0980*/  PRMT R29, RZ, 0x5410, R9 ;  /* 0x00005410ff1d7816 */ /* 0x000fe40000000009 */
[----:B------:R-:W-:-:S03]  /*0990*/  PRMT R5, RZ, 0x5410, R5 ;  /* 0x00005410ff057816 */ /* 0x000fc60000000005 */
[----:B-----5:R-:W-:-:S05]  /*09a0*/  FADD.FTZ R29, R29, R48 ;  /* 0x000000301d1d7221 */ /* 0x020fca0000010000 */
[----:B------:R-:W-:Y:S01]  /*09b0*/  FSETP.GTU.FTZ.AND P0, PT, R29, 20, PT ;  /* 0x41a000001d00780b */ /* 0x000fe20003f1c000 */
[----:B---3--:R0:W-:Y:S01]  /*09c0*/  STS.64 [R40.X8], R2 ;  /* 0x0000000228007388 */ /* 0x0081e20000008a00 */
[----:B------:R-:W-:-:S06]  /*09d0*/  NOP ;  /* 0x0000000000007918 */ /* 0x000fcc0000000000 */
[----:B------:R-:W1:Y:S01]  /*09e0*/  LDS.64 R56, [R40.X8] ;  /* 0x0000000028387984 */ /* 0x000e620000008a00 */
[----:B0-----:R-:W-:Y:S02]  /*09f0*/  PRMT R3, RZ, 0x5410, R8 ;  /* 0x00005410ff037816 */ /* 0x001fe40000000008 */
[----:B------:R-:W-:-:S03]  /*0a00*/  PRMT R2, RZ, 0x5410, R14 ;  /* 0x00005410ff027816 */ /* 0x000fc6000000000e */
[----:B------:R-:W-:Y:S01]  /*0a10*/  FADD.FTZ R30, R3, R48 ;  /* 0x00000030031e7221 */ /* 0x000fe20000010000 */
[----:B------:R-:W-:Y:S01]  /*0a20*/  PRMT R3, RZ, 0x5410, R0 ;  /* 0x00005410ff037816 */ /* 0x000fe20000000000 */
[----:B------:R-:W-:-:S03]  /*0a30*/  FADD.FTZ R0, R5, R48 ;  /* 0x0000003005007221 */ /* 0x000fc60000010000 */
[----:B------:R-:W-:Y:S01]  /*0a40*/  FSETP.GTU.FTZ.AND P2, PT, R30, 20, PT ;  /* 0x41a000001e00780b */ /* 0x000fe20003f5c000 */
[----:B------:R-:W-:Y:S01]  /*0a50*/  FADD.FTZ R28, R3, R48 ;  /* 0x00000030031c7221 */ /* 0x000fe20000010000 */
[----:B------:R-:W-:-:S04]  /*0a60*/  FSETP.GTU.FTZ.AND P1, PT, R0, 20, PT ;  /* 0x41a000000000780b */ /* 0x000fc80003f3c000 */
[----:B------:R-:W-:Y:S02]  /*0a70*/  FSETP.GTU.FTZ.AND P3, PT, R28, 20, PT ;  /* 0x41a000001c00780b */ /* 0x000fe40003f7c000 */
[----:B-1----:R-:W-:Y:S02]  /*0a80*/  SHF.R.U64 R54, R56, 0x10, R57 ;  /* 0x0000001038367819 */ /* 0x002fe40000001239 */
[----:B------:R-:W-:Y:S02]  /*0a90*/  PRMT R56, RZ, 0x5410, R56 ;  /* 0x00005410ff387816 */ /* 0x000fe40000000038 */
[----:B------:R-:W-:-:S03]  /*0aa0*/  PRMT R54, RZ, 0x5410, R54 ;  /* 0x00005410ff367816 */ /* 0x000fc60000000036 */
[----:B------:R-:W-:Y:S01]  /*0ab0*/  FFMA.FTZ R3, R56, R2, R53 ;  /* 0x0000000238037223 */ /* 0x000fe20000010035 */
[----:B------:R-:W-:-:S05]  /*0ac0*/  PRMT R2, RZ, 0x5410, R4 ;  /* 0x00005410ff027816 */ /* 0x000fca0000000004 */
        /* <DEDUP_REMOVED lines=33> */
.L_x_8531:
[----:B------:R-:W-:Y:S05]  /*0ce0*/  BSYNC B0 ;  /* 0x0000000000007941 */ /* 0x000fea0003800000 */
.L_x_8530:
        /* <DEDUP_REMOVED lines=33> */
.L_x_8533:
[----:B------:R-:W-:Y:S05]  /*0f00*/  BSYNC B0 ;  /* 0x0000000000007941 */ /* 0x000fea0003800000 */
.L_x_8532:
        /* <DEDUP_REMOVED lines=33> */
.L_x_8535:
[----:B------:R-:W-:Y:S05]  /*1120*/  BSYNC B0 ;  /* 0x0000000000007941 */ /* 0x000fea0003800000 */
.L_x_8534:
        /* <DEDUP_REMOVED lines=33> */
.L_x_8537:
[----:B------:R-:W-:Y:S05]  /*1340*/  BSYNC B0 ;  /* 0x0000000000007941 */ /* 0x000fea0003800000 */
.L_x_8536:
[----:B------:R-:W-:Y:S01]  /*1350*/  ISETP.GE.AND P0, PT, R6, 0x1, PT ;  /* 0x000000010600780c */ /* 0x000fe20003f06270 */
[----:B------:R-:W-:Y:S01]  /*1360*/  BAR.SYNC.DEFER_BLOCKING 0x0 ;  /* 0x0000000000007b1d */ /* 0x000fe20000010000 */
[----:B------:R-:W-:Y:S01]  /*1370*/  SHF.R.U32.HI R53, RZ, 0x10, R15 ;  /* 0x00000010ff357819 */ /* 0x000fe2000001160f */
[----:B------:R-:W-:Y:S01]  /*1380*/  CS2R R66, SRZ ;  /* 0x0000000000427805 */ /* 0x000fe2000001ff00 */
[--C-:B------:R-:W-:Y:S01]  /*1390*/  PRMT R52, RZ, 0x5410, R57.reuse ;  /* 0x00005410ff347816 */ /* 0x100fe20000000039 */
[----:B------:R-:W-:Y:S01]  /*13a0*/  CS2R R64, SRZ ;  /* 0x0000000000407805 */ /* 0x000fe2000001ff00 */
[----:B------:R-:W-:Y:S01]  /*13b0*/  SHF.R.U32.HI R68, RZ, 0x10, R57 ;  /* 0x00000010ff447819 */ /* 0x000fe20000011639 */
[-C--:B------:R-:W-:Y:S01]  /*13c0*/  FMUL.FTZ R62, R56, R49.reuse ;  /* 0x00000031383e7220 */ /* 0x080fe20000410000 */
[----:B------:R-:W-:Y:S01]  /*13d0*/  PRMT R2, RZ, 0x5410, R15 ;  /* 0x00005410ff027816 */ /* 0x000fe2000000000f */
[-C--:B------:R-:W-:Y:S01]  /*13e0*/  FMUL.FTZ R63, R52, R49.reuse ;  /* 0x00000031343f7220 */ /* 0x080fe20000410000 */
[----:B------:R-:W-:Y:S01]  /*13f0*/  PRMT R53, RZ, 0x5410, R53 ;  /* 0x00005410ff357816 */ /* 0x000fe20000000035 */
[----:B------:R-:W-:Y:S01]  /*1400*/  FMUL.FTZ R61, R54, R49 ;  /* 0x00000031363d7220 */ /* 0x000fe20000410000 */
[----:B------:R-:W-:Y:S01]  /*1410*/  PRMT R68, RZ, 0x5410, R68 ;  /* 0x00005410ff447816 */ /* 0x000fe20000000044 */
[----:B------:R-:W-:-:S04]  /*1420*/  FFMA.FTZ R3, R52, R2, R3 ;  /* 0x0000000234037223 */ /* 0x000fc80000010003 */
[C---:B------:R-:W-:Y:S02]  /*1430*/  FFMA.FTZ R53, R68.reuse, R53, R3 ;  /* 0x0000003544357223 */ /* 0x040fe40000010003 */
[----:B------:R-:W-:Y:S01]  /*1440*/  FMUL.FTZ R60, R68, R49 ;  /* 0x00000031443c7220 */ /* 0x000fe20000410000 */
[----:B------:R-:W-:Y:S05]  /*1450*/  @!P0 BRA `(.L_x_8538) ;  /* 0x000015d000008947 */ /* 0x000fea0003800000 */
[----:B------:R-:W-:Y:S01]  /*1460*/  HFMA2.MMA R3, -RZ, RZ, 0, 0 ;  /* 0x00000000ff037435 */ /* 0x000fe200000001ff */
[----:B------:R-:W-:Y:S01]  /*1470*/  MOV R2, R44 ;  /* 0x0000002c00027202 */ /* 0x000fe20000000f00 */
[----:B------:R-:W-:Y:S01]  /*1480*/  IMAD R4, R90, c[0x0][0x2b8], RZ ;  /* 0x0000ae005a047a24 */ /* 0x000fe200078e02ff */
[----:B------:R-:W-:Y:S01]  /*1490*/  HFMA2.MMA R57, -RZ, RZ, 0, 0 ;  /* 0x00000000ff397435 */ /* 0x000fe200000001ff */
[----:B------:R-:W-:Y:S01]  /*14a0*/  IMAD R7, R88, c[0x0][0x2c0], RZ ;  /* 0x0000b00058077a24 */ /* 0x000fe200078e02ff */
[----:B------:R-:W-:Y:S01]  /*14b0*/  CS2R R58, SRZ ;  /* 0x00000000003a7805 */ /* 0x000fe2000001ff00 */
[C---:B------:R-:W-:Y:S01]  /*14c0*/  IMAD R5, R47.reuse, c[0x0][0x2bc], R4 ;  /* 0x0000af002f057a24 */ /* 0x040fe200078e0204 */
[----:B------:R-:W-:Y:S01]  /*14d0*/  IADD3 R4, R32, -0x1, RZ ;  /* 0xffffffff20047810 */ /* 0x000fe20007ffe0ff */
[----:B------:R-:W-:Y:S01]  /*14e0*/  IMAD R7, R46, c[0x0][0x2c4], R7 ;  /* 0x0000b1002e077a24 */ /* 0x000fe200078e0207 */
[----:B------:R-:W-:Y:S01]  /*14f0*/  MOV R67, RZ ;  /* 0x000000ff00437202 */ /* 0x000fe20000000f00 */
[----:B------:R-:W-:-:S05]  /*1500*/  IMAD.WIDE.U32 R2, R47, c[0x0][0x2b8], R2 ;  /* 0x0000ae002f027a25 */ /* 0x000fca00078e0002 */
[----:B------:R-:W-:Y:S01]  /*1510*/  IADD3 R3, R3, R5, RZ ;  /* 0x0000000503037210 */ /* 0x000fe20007ffe0ff */
[----:B------:R-:W-:-:S04]  /*1520*/  IMAD.MOV.U32 R5, RZ, RZ, c[0x0][0x174] ;  /* 0x00005d00ff057624 */ /* 0x000fc800078e00ff */
[----:B------:R-:W-:Y:S01]  /*1530*/  IMAD.WIDE.U32 R12, R46, c[0x0][0x2c0], R2 ;  /* 0x0000b0002e0c7a25 */ /* 0x000fe200078e0002 */
[----:B------:R-:W-:-:S04]  /*1540*/  LEA R5, R5, UR4, 0x7 ;  /* 0x0000000405057c11 */ /* 0x000fc8000f8e38ff */
[----:B------:R-:W-:Y:S02]  /*1550*/  IADD3 R6, R13, R7, RZ ;  /* 0x000000070d067210 */ /* 0x000fe40007ffe0ff */
[----:B------:R-:W-:Y:S02]  /*1560*/  LEA R2, P0, R12, c[0x0][0x320], 0x2 ;  /* 0x0000c8000c027a11 */ /* 0x000fe400078010ff */
[----:B------:R-:W-:Y:S02]  /*1570*/  SHF.L.U32 R7, R4, 0x7, RZ ;  /* 0x0000000704077819 */ /* 0x000fe400000006ff */
[----:B------:R-:W-:Y:S02]  /*1580*/  LEA.HI.X R3, R12, c[0x0][0x324], R6, 0x2, P0 ;  /* 0x0000c9000c037a11 */ /* 0x000fe400000f1406 */
[----:B------:R-:W-:-:S03]  /*1590*/  IADD3 R12, P0, R7, R12, RZ ;  /* 0x0000000c070c7210 */ /* 0x000fc60007f1e0ff */
[----:B------:R-:W-:Y:S01]  /*15a0*/  IMAD.WIDE R2, R5, 0x4, R2 ;  /* 0x0000000405027825 */ /* 0x000fe200078e0202 */
[----:B------:R-:W-:-:S04]  /*15b0*/  LEA.HI.X.SX32 R13, R7, R6, 0x1, P0 ;  /* 0x00000006070d7211 */ /* 0x000fc800000f0eff */
[C---:B------:R-:W-:Y:S02]  /*15c0*/  IADD3 R10, P1, R2.reuse, -0x180, RZ ;  /* 0xfffffe80020a7810 */ /* 0x040fe40007f3e0ff */
[C---:B------:R-:W-:Y:S02]  /*15d0*/  IADD3 R8, P2, R2.reuse, -0x100, RZ ;  /* 0xffffff0002087810 */ /* 0x040fe40007f5e0ff */
[----:B------:R-:W-:Y:S02]  /*15e0*/  IADD3 R2, P3, R2, -0x80, RZ ;  /* 0xffffff8002027810 */ /* 0x000fe40007f7e0ff */
[C---:B------:R-:W-:Y:S02]  /*15f0*/  IADD3.X R11, R3.reuse, -0x1, RZ, P1, !PT ;  /* 0xffffffff030b7810 */ /* 0x040fe40000ffe4ff */
[C---:B------:R-:W-:Y:S02]  /*1600*/  IADD3.X R9, R3.reuse, -0x1, RZ, P2, !PT ;  /* 0xffffffff03097810 */ /* 0x040fe400017fe4ff */
[----:B------:R-:W-:-:S02]  /*1610*/  IADD3.X R3, R3, -0x1, RZ, P3, !PT ;  /* 0xffffffff03037810 */ /* 0x000fc40001ffe4ff */
.L_x_8551:
[----:B------:R-:W-:Y:S02]  /*1620*/  SHF.R.S32.HI R72, RZ, 0x1f, R59 ;  /* 0x0000001fff487819 */ /* 0x000fe4000001143b */
[----:B------:R-:W-:-:S02]  /*1630*/  MOV R4, R18 ;  /* 0x0000001200047202 */ /* 0x000fc40000000f00 */
[----:B------:R-:W-:Y:S01]  /*1640*/  MOV R5, R35 ;  /* 0x0000002300057202 */ /* 0x000fe20000000f00 */
[----:B------:R-:W-:-:S04]  /*1650*/  IMAD R26, R72, c[0x0][0x188], RZ ;  /* 0x00006200481a7a24 */ /* 0x000fc800078e02ff */
[----:B------:R-:W-:-:S04]  /*1660*/  IMAD.WIDE.U32 R6, R59, c[0x0][0x188], R4 ;  /* 0x000062003b067a25 */ /* 0x000fc800078e0004 */
[----:B------:R-:W-:Y:S01]  /*1670*/  IMAD R5, R59, c[0x0][0x18c], R26 ;  /* 0x000063003b057a24 */ /* 0x000fe200078e021a */
[----:B------:R-:W-:Y:S01]  /*1680*/  LEA R70, P0, R6, c[0x0][0x220], 0x2 ;  /* 0x0000880006467a11 */ /* 0x000fe200078010ff */
[----:B------:R-:W-:-:S03]  /*1690*/  IMAD R26, R72, c[0x0][0x1c0], RZ ;  /* 0x00007000481a7a24 */ /* 0x000fc600078e02ff */
[----:B------:R-:W-:Y:S01]  /*16a0*/  IADD3 R7, R7, R5, RZ ;  /* 0x0000000507077210 */ /* 0x000fe20007ffe0ff */
[----:B------:R-:W-:-:S03]  /*16b0*/  IMAD.WIDE.U32 R4, R59, c[0x0][0x1c0], RZ ;  /* 0x000070003b047a25 */ /* 0x000fc600078e00ff */
[----:B------:R-:W-:Y:S01]  /*16c0*/  LEA.HI.X R71, R6, c[0x0][0x224], R7, 0x2, P0 ;  /* 0x0000890006477a11 */ /* 0x000fe200000f1407 */
[----:B------:R-:W-:Y:S01]  /*16d0*/  IMAD R27, R59, c[0x0][0x1c4], R26 ;  /* 0x000071003b1b7a24 */ /* 0x000fe200078e021a */
[----:B------:R-:W-:-:S03]  /*16e0*/  LEA R7, P0, R4, R36, 0x1 ;  /* 0x0000002404077211 */ /* 0x000fc600078008ff */
[----:B0-2---:R0:W2:Y:S01]  /*16f0*/  LDG.E R55, [R70.64] ;  /* 0x0000000646377981 */ /* 0x0050a2000c1e1900 */
[----:B------:R-:W-:Y:S02]  /*1700*/  IADD3 R5, R5, R27, RZ ;  /* 0x0000001b05057210 */ /* 0x000fe40007ffe0ff */
[----:B------:R-:W-:Y:S02]  /*1710*/  LEA R6, P1, R44, R7, 0x3 ;  /* 0x000000072c067211 */ /* 0x000fe400078218ff */
[----:B------:R-:W-:-:S04]  /*1720*/  LEA.HI.X R4, R4, R34, R5, 0x1, P0 ;  /* 0x0000002204047211 */ /* 0x000fc800000f0c05 */
[----:B------:R-:W-:-:S06]  /*1730*/  LEA.HI.X R7, R44, R4, R31, 0x3, P1 ;  /* 0x000000042c077211 */ /* 0x000fcc00008f1c1f */
[----:B---3--:R-:W3:Y:S01]  /*1740*/  LDG.E.64 R6, [R6.64] ;  /* 0x0000000606067981 */ /* 0x008ee2000c1e1b00 */
[----:B------:R-:W-:Y:S02]  /*1750*/  MOV R4, R16 ;  /* 0x0000001000047202 */ /* 0x000fe40000000f00 */
[----:B------:R-:W-:Y:S01]  /*1760*/  MOV R5, R33 ;  /* 0x0000002100057202 */ /* 0x000fe20000000f00 */
[----:B------:R-:W-:-:S04]  /*1770*/  IMAD R74, R72, c[0x0][0x1a0], RZ ;  /* 0x00006800484a7a24 */ /* 0x000fc800078e02ff */
[----:B------:R-:W-:-:S04]  /*1780*/  IMAD.WIDE.U32 R26, R59, c[0x0][0x1a0], R4 ;  /* 0x000068003b1a7a25 */ /* 0x000fc800078e0004 */
[----:B------:R-:W-:Y:S01]  /*1790*/  IMAD R5, R59, c[0x0][0x1a4], R74 ;  /* 0x000069003b057a24 */ /* 0x000fe200078e024a */
[----:B------:R-:W-:-:S04]  /*17a0*/  LEA R4, P1, R26, c[0x0][0x228], 0x2 ;  /* 0x00008a001a047a11 */ /* 0x000fc800078210ff */
[----:B------:R-:W-:-:S04]  /*17b0*/  IADD3 R5, R27, R5, RZ ;  /* 0x000000051b057210 */ /* 0x000fc80007ffe0ff */
[----:B------:R-:W-:-:S05]  /*17c0*/  LEA.HI.X R5, R26, c[0x0][0x22c], R5, 0x2, P1 ;  /* 0x00008b001a057a11 */ /* 0x000fca00008f1405 */
[----:B-1----:R1:W4:Y:S01]  /*17d0*/  LDG.E R74, [R4.64] ;  /* 0x00000006044a7981 */ /* 0x002322000c1e1900 */
[----:B------:R-:W-:Y:S02]  /*17e0*/  IADD3 R75, R32, -0x1, RZ ;  /* 0xffffffff204b7810 */ /* 0x000fe40007ffe0ff */
[----:B------:R-:W-:Y:S02]  /*17f0*/  ISETP.NE.AND P1, PT, R44, RZ, PT ;  /* 0x000000ff2c00720c */ /* 0x000fe40003f25270 */
[----:B------:R-:W-:-:S04]  /*1800*/  LEA.HI R27, R75, R75, RZ, 0x1 ;  /* 0x0000004b4b1b7211 */ /* 0x000fc800078f08ff */
[----:B------:R-:W-:-:S04]  /*1810*/  LOP3.LUT R26, R27, 0xfffffe, RZ, 0xc0, !PT ;  /* 0x00fffffe1b1a7812 */ /* 0x000fc800078ec0ff */
[----:B------:R-:W-:Y:S02]  /*1820*/  IADD3 R26, R75, -R26, RZ ;  /* 0x8000001a4b1a7210 */ /* 0x000fe40007ffe0ff */
[----:B0-----:R-:W-:-:S03]  /*1830*/  IADD3 R70, R44, 0x200, RZ ;  /* 0x000002002c467810 */ /* 0x001fc60007ffe0ff */
[----:B------:R-:W-:-:S05]  /*1840*/  @!P1 IMAD R70, R26, 0x100, R59 ;  /* 0x000001001a469824 */ /* 0x000fca00078e023b */
[----:B------:R-:W-:Y:S02]  /*1850*/  SHF.L.U32 R71, R70, 0x2, RZ ;  /* 0x0000000246477819 */ /* 0x000fe400000006ff */
[----:B------:R-:W-:Y:S02]  /*1860*/  ISETP.NE.AND P2, PT, R44, 0x1f, PT ;  /* 0x0000001f2c00780c */ /* 0x000fe40003f45270 */
[----:B------:R-:W-:-:S04]  /*1870*/  ISETP.GT.AND P0, PT, R32, 0x1, PT ;  /* 0x000000012000780c */ /* 0x000fc80003f04270 */
[----:B------:R-:W-:Y:S02]  /*1880*/  ISETP.EQ.AND P0, PT, R86, RZ, P0 ;  /* 0x000000ff5600720c */ /* 0x000fe40000702270 */
[----:B------:R-:W-:-:S11]  /*1890*/  PRMT R73, RZ, 0x5410, R14 ;  /* 0x00005410ff497816 */ /* 0x000fd6000000000e */
[----:B------:R-:W-:-:S05]  /*18a0*/  @P0 IADD3 R78, R32, -0x2, RZ ;  /* 0xfffffffe204e0810 */ /* 0x000fca0007ffe0ff */
[----:B------:R-:W-:Y:S01]  /*18b0*/  @P0 IMAD R27, R78, c[0x0][0x16c], R59 ;  /* 0x00005b004e1b0a24 */ /* 0x000fe200078e023b */
[----:B------:R-:W-:-:S03]  /*18c0*/  MOV R78, RZ ;  /* 0x000000ff004e7202 */ /* 0x000fc60000000f00 */
[----:B------:R-:W-:Y:S01]  /*18d0*/  @P0 IMAD.WIDE R26, R27, 0x8, R24 ;  /* 0x000000081b1a0825 */ /* 0x000fe200078e0218 */
[----:B------:R-:W-:Y:S01]  /*18e0*/  PRMT R70, RZ, 0x5410, R15 ;  /* 0x00005410ff467816 */ /* 0x000fe2000000000f */
[----:B------:R-:W-:Y:S04]  /*18f0*/  BSSY B0, `(.L_x_8539) ;  /* 0x0000033000007945 */ /* 0x000fe80003800000 */
[----:B------:R-:W-:Y:S02]  /*1900*/  FMUL.FTZ R87, R70, R29 ;  /* 0x0000001d46577220 */ /* 0x000fe40000410000 */
[----:B--2---:R-:W-:-:S04]  /*1910*/  FMUL.FTZ R69, R55, 1.4426950216293334961 ;  /* 0x3fb8aa3b37457820 */ /* 0x004fc80000410000 */
[----:B------:R-:W-:-:S06]  /*1920*/  FMUL.FTZ R76, R69, R30 ;  /* 0x0000001e454c7220 */ /* 0x000fcc0000410000 */
[----:B------:R-:W0:Y:S01]  /*1930*/  MUFU.EX2 R76, R76 ;  /* 0x0000004c004c7308 */ /* 0x000e220000000800 */
[----:B------:R-:W-:Y:S01]  /*1940*/  FMUL.FTZ R77, R69, R28 ;  /* 0x0000001c454d7220 */ /* 0x000fe20000410000 */
[----:B---3--:R2:W-:Y:S01]  /*1950*/  STS.64 [R40.X8], R6 ;  /* 0x0000000628007388 */ /* 0x0085e20000008a00 */
[----:B------:R-:W-:-:S06]  /*1960*/  NOP ;  /* 0x0000000000007918 */ /* 0x000fcc0000000000 */
[----:B-1----:R-:W1:Y:S01]  /*1970*/  LDS.64 R4, [R40.X8] ;  /* 0x0000000028047984 */ /* 0x002e620000008a00 */
[----:B------:R-:W-:-:S03]  /*1980*/  FMUL.FTZ R80, R69, R29 ;  /* 0x0000001d45507220 */ /* 0x000fc60000410000 */
[----:B0-----:R0:W-:Y:S01]  /*1990*/  STS [R71+0x548], R76 ;  /* 0x0005484c47007388 */ /* 0x0011e20000000800 */
[----:B------:R-:W3:Y:S03]  /*19a0*/  MUFU.EX2 R77, R77 ;  /* 0x0000004d004d7308 */ /* 0x000ee60000000800 */
[----:B------:R-:W-:Y:S06]  /*19b0*/  BAR.SYNC.DEFER_BLOCKING 0x0 ;  /* 0x0000000000007b1d */ /* 0x000fec0000010000 */
[----:B------:R-:W0:Y:S01]  /*19c0*/  MUFU.EX2 R80, R80 ;  /* 0x0000005000507308 */ /* 0x000e220000000800 */
[----:B---3--:R-:W-:-:S04]  /*19d0*/  FMUL.FTZ R93, R76, R77 ;  /* 0x0000004d4c5d7220 */ /* 0x008fc80000410000 */
[----:B0-----:R-:W-:Y:S02]  /*19e0*/  FMUL.FTZ R95, R80, R93 ;  /* 0x0000005d505f7220 */ /* 0x001fe40000410000 */
[----:B------:R0:W3:Y:S01]  /*19f0*/  @P2 LDS R93, [R44.X4+0xd4c] ;  /* 0x000d4c002c5d2984 */ /* 0x0000e20000004800 */
[----:B--2---:R-:W-:Y:S01]  /*1a00*/  FMUL.FTZ R6, R69, R0 ;  /* 0x0000000045067220 */ /* 0x004fe20000410000 */
[----:B------:R-:W-:Y:S02]  /*1a10*/  SHF.R.U64 R71, R14, 0x10, R15 ;  /* 0x000000100e477819 */ /* 0x000fe4000000120f */
[----:B------:R2:W5:Y:S03]  /*1a20*/  @P0 LDG.E R78, [R26.64+0x4] ;  /* 0x000004061a4e0981 */ /* 0x000566000c1e1900 */
[----:B------:R-:W0:Y:S01]  /*1a30*/  MUFU.EX2 R6, R6 ;  /* 0x0000000600067308 */ /* 0x000e220000000800 */
[----:B-1----:R-:W-:-:S02]  /*1a40*/  PRMT R79, RZ, 0x5410, R5 ;  /* 0x00005410ff4f7816 */ /* 0x002fc40000000005 */
[----:B------:R-:W-:Y:S02]  /*1a50*/  PRMT R7, RZ, 0x7610, R5 ;  /* 0x00007610ff077816 */ /* 0x000fe40000000005 */
[--C-:B------:R-:W-:Y:S01]  /*1a60*/  PRMT R81, RZ, 0x7610, R4.reuse ;  /* 0x00007610ff517816 */ /* 0x100fe20000000004 */
[C---:B----4-:R-:W-:Y:S01]  /*1a70*/  FMUL.FTZ R89, R74.reuse, R79 ;  /* 0x0000004f4a597220 */ /* 0x050fe20000410000 */
[----:B------:R-:W-:Y:S01]  /*1a80*/  PRMT R71, RZ, 0x5410, R71 ;  /* 0x00005410ff477816 */ /* 0x000fe20000000047 */
[C---:B------:R-:W-:Y:S01]  /*1a90*/  FMUL.FTZ R5, R74.reuse, R7 ;  /* 0x000000074a057220 */ /* 0x040fe20000410000 */
[----:B------:R-:W-:Y:S01]  /*1aa0*/  PRMT R83, RZ, 0x5410, R4 ;  /* 0x00005410ff537816 */ /* 0x000fe20000000004 */
[----:B--2---:R-:W-:Y:S01]  /*1ab0*/  FMUL.FTZ R27, R73, R30 ;  /* 0x0000001e491b7220 */ /* 0x004fe20000410000 */
[----:B------:R-:W-:Y:S01]  /*1ac0*/  SHF.R.U32.HI R4, RZ, 0x10, R15 ;  /* 0x00000010ff047819 */ /* 0x000fe2000001160f */
[----:B------:R-:W-:Y:S02]  /*1ad0*/  FMUL.FTZ R26, R71, R28 ;  /* 0x0000001c471a7220 */ /* 0x000fe40000410000 */
[----:B------:R-:W-:-:S02]  /*1ae0*/  FMUL.FTZ R91, R74, R81 ;  /* 0x000000514a5b7220 */ /* 0x000fc40000410000 */
[----:B------:R-:W-:Y:S02]  /*1af0*/  FMUL.FTZ R89, R52, R89 ;  /* 0x0000005934597220 */ /* 0x000fe40000410000 */
[----:B------:R-:W-:Y:S01]  /*1b00*/  FMUL.FTZ R84, R68, R5 ;  /* 0x0000000544547220 */ /* 0x000fe20000410000 */
[----:B------:R-:W-:Y:S01]  /*1b10*/  PRMT R69, RZ, 0x5410, R4 ;  /* 0x00005410ff457816 */ /* 0x000fe20000000004 */
[----:B------:R-:W-:Y:S02]  /*1b20*/  FFMA.FTZ R4, R77, R27, R26 ;  /* 0x0000001b4d047223 */ /* 0x000fe4000001001a */
[----:B------:R-:W-:Y:S02]  /*1b30*/  FMUL.FTZ R5, R74, R83 ;  /* 0x000000534a057220 */ /* 0x000fe40000410000 */
[----:B------:R-:W-:Y:S02]  /*1b40*/  FMUL.FTZ R91, R54, R91 ;  /* 0x0000005b365b7220 */ /* 0x000fe40000410000 */
[----:B0-----:R-:W-:-:S02]  /*1b50*/  FFMA.FTZ R94, R6, R84, R89 ;  /* 0x00000054065e7223 */ /* 0x001fc40000010059 */
[----:B------:R-:W-:Y:S02]  /*1b60*/  FMUL.FTZ R85, R69, R0 ;  /* 0x0000000045557220 */ /* 0x000fe40000410000 */
[----:B------:R-:W-:Y:S02]  /*1b70*/  FFMA.FTZ R92, R80, R4, R87 ;  /* 0x00000004505c7223 */ /* 0x000fe40000010057 */
[----:B------:R-:W-:Y:S02]  /*1b80*/  FMUL.FTZ R82, R56, R5 ;  /* 0x0000000538527220 */ /* 0x000fe40000410000 */
        /* <DEDUP_REMOVED lines=9> */
.L_x_8540:
[----:B---3--:R-:W-:Y:S05]  /*1c20*/  BSYNC B0 ;  /* 0x0000000000007941 */ /* 0x008fea0003800000 */
.L_x_8539:
[----:B-1----:R-:W-:Y:S01]  /*1c30*/  FMUL.FTZ R5, R6, R93 ;  /* 0x0000005d06057220 */ /* 0x002fe20000410000 */
[----:B------:R-:W-:Y:S01]  /*1c40*/  ISETP.GE.AND P0, PT, R40, 0x1, PT ;  /* 0x000000012800780c */ /* 0x000fe20003f06270 */
[----:B------:R-:W-:Y:S01]  /*1c50*/  FFMA.FTZ R94, R6, R92, R85 ;  /* 0x0000005c065e7223 */ /* 0x000fe20000010055 */
[----:B------:R-:W-:Y:S01]  /*1c60*/  ISETP.NE.AND P3, PT, R86, 0x1f, PT ;  /* 0x0000001f5600780c */ /* 0x000fe20003f65270 */
[----:B------:R-:W-:Y:S01]  /*1c70*/  FMUL.FTZ R95, R6, R95 ;  /* 0x0000005f065f7220 */ /* 0x000fe20000410000 */
[----:B------:R-:W-:Y:S01]  /*1c80*/  ISETP.GE.U32.AND P4, PT, R86, 0x18, PT ;  /* 0x000000185600780c */ /* 0x000fe20003f86070 */
[----:B------:R-:W-:Y:S01]  /*1c90*/  FMUL.FTZ R92, R80, R5 ;  /* 0x00000005505c7220 */ /* 0x000fe20000410000 */
[----:B------:R-:W-:Y:S01]  /*1ca0*/  LEA R75, R75, R44, 0x7 ;  /* 0x0000002c4b4b7211 */ /* 0x000fe200078e38ff */
[C---:B------:R-:W-:Y:S01]  /*1cb0*/  FFMA.FTZ R98, R77.reuse, R96, R82 ;  /* 0x000000604d627223 */ /* 0x040fe20000010052 */
[----:B------:R-:W1:Y:S01]  /*1cc0*/  SHFL.UP PT, R5, R94, 0x1, RZ ;  /* 0x042000005e057989 */ /* 0x000e6200000e00ff */
[----:B------:R-:W-:Y:S01]  /*1cd0*/  FMUL.FTZ R99, R77, R92 ;  /* 0x0000005c4d637220 */ /* 0x000fe20000410000 */
[----:B------:R-:W-:Y:S02]  /*1ce0*/  BSSY B0, `(.L_x_8541) ;  /* 0x000007a000007945 */ /* 0x000fe40003800000 */
[----:B0-----:R-:W0:Y:S04]  /*1cf0*/  SHFL.UP PT, R4, R95, 0x1, RZ ;  /* 0x042000005f047989 */ /* 0x001e2800000e00ff */
        /* <DEDUP_REMOVED lines=26> */
[----:B------:R-:W-:Y:S02]  /*1ea0*/  ISETP.GE.AND P0, PT, R32, c[0x0][0x174], PT ;  /* 0x00005d0020007a0c */ /* 0x000fe40003f06270 */
[C---:B--2---:R-:W-:Y:S01]  /*1eb0*/  @!P3 FFMA.FTZ R98, R99.reuse, R96, R98 ;  /* 0x000000606362b223 */ /* 0x044fe20000010062 */
[----:B------:R-:W-:Y:S01]  /*1ec0*/  MOV R4, 0x3f800000 ;  /* 0x3f80000000047802 */ /* 0x000fe20000000f00 */
        /* <DEDUP_REMOVED lines=31> */
[----:B0-----:R-:W-:-:S04]  /*20c0*/  @P1 FFMA.FTZ R96, R95, R96, R94 ;  /* 0x000000605f601223 */ /* 0x001fc8000001005e */
[----:B------:R-:W-:-:S04]  /*20d0*/  FFMA.FTZ R96, R76, R96, R27 ;  /* 0x000000604c607223 */ /* 0x000fc8000001001b */
[-C--:B------:R-:W-:Y:S02]  /*20e0*/  FMUL.FTZ R83, R83, R96.reuse ;  /* 0x0000006053537220 */ /* 0x080fe40000410000 */
[----:B------:R-:W-:Y:S02]  /*20f0*/  FFMA.FTZ R78, R77, R96, R26 ;  /* 0x000000604d4e7223 */ /* 0x000fe4000001001a */
[----:B-1----:R-:W-:Y:S02]  /*2100*/  @P2 FFMA.FTZ R101, R102, R101, R103 ;  /* 0x0000006566652223 */ /* 0x002fe40000010067 */
[----:B------:R-:W-:Y:S02]  /*2110*/  FFMA.FTZ R83, R56, R83, RZ ;  /* 0x0000005338537223 */ /* 0x000fe400000100ff */
[----:B------:R-:W-:Y:S02]  /*2120*/  FFMA.FTZ R84, R101, R93, R84 ;  /* 0x0000005d65547223 */ /* 0x000fe40000010054 */
[----:B------:R-:W-:-:S02]  /*2130*/  FMUL.FTZ R81, R81, R78 ;  /* 0x0000004e51517220 */ /* 0x000fc40000410000 */
[----:B------:R-:W-:Y:S02]  /*2140*/  FFMA.FTZ R87, R80, R78, R87 ;  /* 0x0000004e50577223 */ /* 0x000fe40000010057 */
[----:B------:R-:W-:Y:S01]  /*2150*/  FFMA.FTZ R76, R6, R84, R89 ;  /* 0x00000054064c7223 */ /* 0x000fe20000010059 */
[----:B------:R-:W-:Y:S01]  /*2160*/  IADD3 R89, -R75, c[0x0][0x168], RZ ;  /* 0x00005a004b597a10 */ /* 0x000fe20007ffe1ff */
[----:B------:R-:W-:Y:S02]  /*2170*/  FFMA.FTZ R81, R54, R81, R83 ;  /* 0x0000005136517223 */ /* 0x000fe40000010053 */
[-C--:B------:R-:W-:Y:S01]  /*2180*/  FMUL.FTZ R79, R79, R87.reuse ;  /* 0x000000574f4f7220 */ /* 0x080fe20000410000 */
[C---:B------:R-:W-:Y:S01]  /*2190*/  ISETP.GE.AND P1, PT, R89.reuse, 0x1, PT ;  /* 0x000000015900780c */ /* 0x040fe20003f26270 */
[----:B------:R-:W-:Y:S01]  /*21a0*/  FFMA.FTZ R85, R6, R87, R85 ;  /* 0x0000005706557223 */ /* 0x000fe20000010055 */
[C---:B------:R-:W-:Y:S01]  /*21b0*/  ISETP.GE.AND P2, PT, R89.reuse, 0x21, PT ;  /* 0x000000215900780c */ /* 0x040fe20003f46270 */
[----:B------:R-:W-:Y:S01]  /*21c0*/  FFMA.FTZ R80, R80, R76, R91 ;  /* 0x0000004c50507223 */ /* 0x000fe2000001005b */
[----:B------:R-:W-:Y:S01]  /*21d0*/  ISETP.GE.AND P3, PT, R89, 0x41, PT ;  /* 0x000000415900780c */ /* 0x000fe20003f66270 */
[----:B--2---:R-:W-:Y:S01]  /*21e0*/  FFMA.FTZ R27, R97, R5, R100 ;  /* 0x00000005611b7223 */ /* 0x004fe20000010064 */
[----:B------:R-:W-:Y:S01]  /*21f0*/  ISETP.GE.AND P4, PT, R89, 0x61, PT ;  /* 0x000000615900780c */ /* 0x000fe20003f86270 */
[----:B------:R-:W-:Y:S01]  /*2200*/  FFMA.FTZ R83, R52, R79, R81 ;  /* 0x0000004f34537223 */ /* 0x000fe20000010051 */
[----:B------:R-:W-:Y:S01]  /*2210*/  SHF.L.U64.HI R89, R58, 0x2, R57 ;  /* 0x000000023a597819 */ /* 0x000fe20000010239 */
[----:B------:R-:W-:Y:S01]  /*2220*/  FMUL.FTZ R5, R74, R96 ;  /* 0x000000604a057220 */ /* 0x000fe20000410000 */
[----:B------:R-:W-:Y:S01]  /*2230*/  SHF.L.U32 R91, R58, 0x2, RZ ;  /* 0x000000023a5b7819 */ /* 0x000fe200000006ff */
[----:B------:R-:W-:-:S02]  /*2240*/  FMUL.FTZ R75, R74, R78 ;  /* 0x0000004e4a4b7220 */ /* 0x000fc40000410000 */
[C---:B------:R-:W-:Y:S02]  /*2250*/  FMUL.FTZ R79, R74.reuse, R87 ;  /* 0x000000574a4f7220 */ /* 0x040fe40000410000 */
[-C--:B------:R-:W-:Y:S02]  /*2260*/  FMUL.FTZ R81, R74, R85.reuse ;  /* 0x000000554a517220 */ /* 0x080fe40000410000 */
[----:B------:R-:W-:Y:S02]  /*2270*/  FMUL.FTZ R74, R7, R85 ;  /* 0x00000055074a7220 */ /* 0x000fe40000410000 */
[----:B------:R-:W-:Y:S02]  /*2280*/  FFMA.FTZ R82, R77, R80, R82 ;  /* 0x000000504d527223 */ /* 0x000fe40000010052 */
[----:B------:R-:W-:Y:S02]  /*2290*/  FMUL.FTZ R6, R52, R79 ;  /* 0x0000004f34067220 */ /* 0x000fe40000410000 */
[----:B------:R-:W-:-:S02]  /*22a0*/  FFMA.FTZ R77, R68, R74, R83 ;  /* 0x0000004a444d7223 */ /* 0x000fc40000010053 */
[----:B------:R-:W-:Y:S02]  /*22b0*/  FMUL.FTZ R26, R97, R4 ;  /* 0x00000004611a7220 */ /* 0x000fe40000410000 */
[-C--:B------:R-:W-:Y:S02]  /*22c0*/  FFMA.FTZ R74, R73, -R30.reuse, R96 ;  /* 0x8000001e494a7223 */ /* 0x080fe40000010060 */
[----:B------:R-:W-:Y:S01]  /*22d0*/  FMUL.FTZ R79, R82, R30 ;  /* 0x0000001e524f7220 */ /* 0x000fe20000410000 */
[----:B------:R0:W-:Y:S01]  /*22e0*/  @!P0 STS.64 [R92+0xdc8], R26 ;  /* 0x000dc81a5c008388 */ /* 0x0001e20000000a00 */
[----:B------:R-:W-:Y:S02]  /*22f0*/  FMUL.FTZ R4, R56, R5 ;  /* 0x0000000538047220 */ /* 0x000fe40000410000 */
[----:B------:R-:W-:Y:S02]  /*2300*/  FMUL.FTZ R5, R54, R75 ;  /* 0x0000004b36057220 */ /* 0x000fe40000410000 */
[----:B------:R-:W-:-:S02]  /*2310*/  FMUL.FTZ R7, R68, R81 ;  /* 0x0000005144077220 */ /* 0x000fc40000410000 */
[-C--:B------:R-:W-:Y:S02]  /*2320*/  FFMA.FTZ R75, R71, -R28.reuse, R78 ;  /* 0x8000001c474b7223 */ /* 0x080fe4000001004e */
[----:B------:R-:W-:Y:S01]  /*2330*/  FMUL.FTZ R78, R80, R28 ;  /* 0x0000001c504e7220 */ /* 0x000fe20000410000 */
[----:B------:R1:W-:Y:S01]  /*2340*/  STS.128 [R44.X16+0x110], R4 ;  /* 0x000110042c007388 */ /* 0x0003e2000000cc00 */
[----:B------:R-:W-:Y:S02]  /*2350*/  FFMA.FTZ R83, R79, R74, RZ ;  /* 0x0000004a4f537223 */ /* 0x000fe400000100ff */
[----:B------:R-:W-:Y:S02]  /*2360*/  FMUL.FTZ R81, R84, R0 ;  /* 0x0000000054517220 */ /* 0x000fe40000410000 */
[-C--:B0-----:R-:W-:Y:S02]  /*2370*/  FFMA.FTZ R27, R70, -R29.reuse, R87 ;  /* 0x8000001d461b7223 */ /* 0x081fe40000010057 */
[----:B------:R-:W-:-:S02]  /*2380*/  FMUL.FTZ R92, R76, R29 ;  /* 0x0000001d4c5c7220 */ /* 0x000fc40000410000 */
[----:B------:R-:W-:Y:S02]  /*2390*/  FFMA.FTZ R26, R69, -R0, R85 ;  /* 0x80000000451a7223 */ /* 0x000fe40000010055 */
        /* <DEDUP_REMOVED lines=14> */
.L_x_8542:
[----:B-1----:R-:W-:Y:S05]  /*2480*/  BSYNC B0 ;  /* 0x0000000000007941 */ /* 0x002fea0003800000 */
.L_x_8541:
        /* <DEDUP_REMOVED lines=8> */
.L_x_8544:
[----:B------:R-:W-:Y:S05]  /*2510*/  BSYNC B0 ;  /* 0x0000000000007941 */ /* 0x000fea0003800000 */
.L_x_8543:
[----:B------:R2:W3:Y:S01]  /*2520*/  LDS R83, [R44.X4+0x210] ;  /* 0x000210002c537984 */ /* 0x0004e20000004800 */
[----:B------:R-:W-:Y:S01]  /*2530*/  BSSY B0, `(.L_x_8545) ;  /* 0x0000006000007945 */ /* 0x000fe20003800000 */
[----:B-1----:R-:W-:Y:S01]  /*2540*/  IMAD.WIDE.U32 R4, R91, c[0x0][0x2d0], R2 ;  /* 0x0000b4005b047a25 */ /* 0x002fe200078e0002 */
[----:B------:R-:W-:Y:S05]  /*2550*/  @!P3 BRA `(.L_x_8546) ;  /* 0x000000300000b947 */ /* 0x000fea0003800000 */
[----:B------:R-:W-:-:S04]  /*2560*/  IMAD.WIDE.U32 R6, R91, c[0x0][0x2d0], R8 ;  /* 0x0000b4005b067a25 */ /* 0x000fc800078e0008 */
[----:B------:R-:W-:-:S05]  /*2570*/  IMAD.IADD R7, R85, 0x1, R7 ;  /* 0x0000000155077824 */ /* 0x000fca00078e0207 */
[----:B---3--:R1:W-:Y:S02]  /*2580*/  RED.E.ADD.F32.FTZ.RN.STRONG.GPU [R6.64], R83 ;  /* 0x000000530600798e */ /* 0x0083e4000c10e786 */
.L_x_8546:
[----:B------:R-:W-:Y:S05]  /*2590*/  BSYNC B0 ;  /* 0x0000000000007941 */ /* 0x000fea0003800000 */
.L_x_8545:
[----:B-1----:R1:W4:Y:S01]  /*25a0*/  LDS R7, [R44.X4+0x290] ;  /* 0x000290002c077984 */ /* 0x0023220000004800 */
[----:B------:R-:W-:Y:S01]  /*25b0*/  BSSY B0, `(.L_x_8547) ;  /* 0x0000004000007945 */ /* 0x000fe20003800000 */
[----:B------:R-:W-:Y:S05]  /*25c0*/  @!P4 BRA `(.L_x_8548) ;  /* 0x000000200000c947 */ /* 0x000fea0003800000 */
[----:B------:R-:W-:-:S05]  /*25d0*/  IADD3 R5, R85, R5, RZ ;  /* 0x0000000555057210 */ /* 0x000fca0007ffe0ff */
[----:B----4-:R4:W-:Y:S02]  /*25e0*/  RED.E.ADD.F32.FTZ.RN.STRONG.GPU [R4.64], R7 ;  /* 0x000000070400798e */ /* 0x0109e4000c10e786 */
.L_x_8548:
[----:B------:R-:W-:Y:S05]  /*25f0*/  BSYNC B0 ;  /* 0x0000000000007941 */ /* 0x000fea0003800000 */
.L_x_8547:
[----:B----4-:R-:W4:Y:S01]  /*2600*/  SHFL.DOWN PT, R5, R72, 0x1, 0x1f ;  /* 0x08201f0048057f89 */ /* 0x010f2200000e0000 */
[C---:B------:R-:W-:Y:S01]  /*2610*/  ISETP.GT.AND P1, PT, R40.reuse, 0x1e, PT ;  /* 0x0000001e2800780c */ /* 0x040fe20003f24270 */
[C---:B------:R-:W-:Y:S01]  /*2620*/  FMUL.FTZ R7, R55.reuse, R84 ;  /* 0x0000005437077220 */ /* 0x040fe20000410000 */
[----:B------:R-:W-:Y:S01]  /*2630*/  ISETP.NE.AND P2, PT, R40, RZ, PT ;  /* 0x000000ff2800720c */ /* 0x000fe20003f45270 */
[----:B------:R-:W5:Y:S01]  /*2640*/  SHFL.DOWN PT, R4, R77, 0x1, 0x1f ;  /* 0x08201f004d047f89 */ /* 0x000f6200000e0000 */
[----:B------:R-:W-:Y:S01]  /*2650*/  FMUL.FTZ R6, R55, R80 ;  /* 0x0000005037067220 */ /* 0x000fe20000410000 */
[----:B------:R-:W-:Y:S01]  /*2660*/  BSSY B0, `(.L_x_8549) ;  /* 0x0000036000007945 */ /* 0x000fe20003800000 */
[----:B------:R-:W-:Y:S02]  /*2670*/  FMUL.FTZ R7, R26, R7 ;  /* 0x000000071a077220 */ /* 0x000fe40000410000 */
[----:B------:R-:W-:Y:S02]  /*2680*/  FMUL.FTZ R6, R75, R6 ;  /* 0x000000064b067220 */ /* 0x000fe40000410000 */
[----:B------:R-:W-:-:S02]  /*2690*/  FFMA.FTZ R84, R69, R84, R7 ;  /* 0x0000005445547223 */ /* 0x000fc40000010007 */
[----:B------:R-:W-:Y:S02]  /*26a0*/  FFMA.FTZ R6, R71, R80, R6 ;  /* 0x0000005047067223 */ /* 0x000fe40000010006 */
        /* <DEDUP_REMOVED lines=49> */
.L_x_8550:
[----:B----4-:R-:W-:Y:S05]  /*29c0*/  BSYNC B0 ;  /* 0x0000000000007941 */ /* 0x010fea0003800000 */
.L_x_8549:
[----:B------:R-:W-:Y:S02]  /*29d0*/  IADD3 R59, R59, 0x1, RZ ;  /* 0x000000013b3b7810 */ /* 0x000fe40007ffe0ff */
[----:B------:R-:W-:Y:S02]  /*29e0*/  IADD3 R58, P1, R58, 0x1, RZ ;  /* 0x000000013a3a7810 */ /* 0x000fe40007f3e0ff */
[----:B------:R-:W-:Y:S02]  /*29f0*/  ISETP.GE.AND P0, PT, R59, c[0x0][0x16c], PT ;  /* 0x00005b003b007a0c */ /* 0x000fe40003f06270 */
[----:B------:R-:W-:-:S11]  /*2a00*/  IADD3.X R57, RZ, R57, RZ, P1, !PT ;  /* 0x00000039ff397210 */ /* 0x000fd60000ffe4ff */
[----:B------:R-:W-:Y:S01]  /*2a10*/  @P0 CALL.REL.NOINC `(.L_x_8538) ;  /* 0x0000001000000944 */ /* 0x000fe20003c00000 */
[----:B------:R-:W-:Y:S05]  /*2a20*/  BRA `(.L_x_8551) ;  /* 0xffffebf000007947 */ /* 0x000fea000383ffff */
.L_x_8538:
[----:B------:R-:W-:Y:S01]  /*2a30*/  BAR.SYNC.DEFER_BLOCKING 0x0 ;  /* 0x0000000000007b1d */ /* 0x000fe20000010000 */
[----:B------:R-:W-:Y:S02]  /*2a40*/  SHF.R.S32.HI R15, RZ, 0x1f, R44 ;  /* 0x0000001fff0f7819 */ /* 0x000fe4000001142c */
[----:B------:R-:W-:-:S04]  /*2a50*/  LEA R2, P0, R44, R41, 0x3 ;  /* 0x000000292c027211 */ /* 0x000fc800078018ff */
[----:B------:R-:W-:-:S06]  /*2a60*/  LEA.HI.X R3, R44, R39, R15, 0x3, P0 ;  /* 0x000000272c037211 */ /* 0x000fcc00000f1c0f */
[----:B------:R-:W4:Y:S01]  /*2a70*/  LDG.E.64 R2, [R2.64] ;  /* 0x0000000602027981 */ /* 0x000f22000c1e1b00 */
[----:B------:R-:W-:Y:S01]  /*2a80*/  F2FP.BF16.PACK_AB R62, R61, R62 ;  /* 0x0000003e3d3e723e */ /* 0x000fe200000010ff */
[----:B------:R-:W-:Y:S01]  /*2a90*/  IMAD R12, R90, c[0x0][0x2d8], RZ ;  /* 0x0000b6005a0c7a24 */ /* 0x000fe200078e02ff */
[----:B------:R-:W-:Y:S01]  /*2aa0*/  F2FP.BF16.PACK_AB R63, R60, R63 ;  /* 0x0000003f3c3f723e */ /* 0x000fe200000010ff */
[----:B------:R-:W-:Y:S01]  /*2ab0*/  IMAD R14, R50, c[0x0][0x2e0], RZ ;  /* 0x0000b800320e7a24 */ /* 0x000fe200078e02ff */
[----:B------:R-:W-:Y:S01]  /*2ac0*/  IADD3 R26, R32, -0x1, RZ ;  /* 0xffffffff201a7810 */ /* 0x000fe20007ffe0ff */
[----:B------:R-:W-:Y:S01]  /*2ad0*/  IMAD R13, R47, c[0x0][0x2dc], R12 ;  /* 0x0000b7002f0d7a24 */ /* 0x000fe200078e020c */
[----:B------:R-:W-:Y:S01]  /*2ae0*/  SHF.L.U64.HI R15, R44, 0x3, R15 ;  /* 0x000000032c0f7819 */ /* 0x000fe2000001020f */
[----:B------:R-:W-:Y:S01]  /*2af0*/  UIADD3 UR4, UR4, -0x80, URZ ;  /* 0xffffff8004047890 */ /* 0x000fe2000fffe03f */
[----:B----4-:R4:W-:Y:S01]  /*2b00*/  STS.64 [R40.X8], R2 ;  /* 0x0000000228007388 */ /* 0x0109e20000008a00 */
[----:B------:R-:W-:-:S06]  /*2b10*/  NOP ;  /* 0x0000000000007918 */ /* 0x000fcc0000000000 */
[----:B------:R-:W5:Y:S04]  /*2b20*/  LDS.64 R6, [R40.X8] ;  /* 0x0000000028067984 */ /* 0x000f680000008a00 */
[----:B------:R-:W-:Y:S01]  /*2b30*/  BAR.SYNC.DEFER_BLOCKING 0x0 ;  /* 0x0000000000007b1d */ /* 0x000fe20000010000 */
[----:B----4-:R-:W-:-:S05]  /*2b40*/  SHF.L.U32 R2, R26, 0x7, RZ ;  /* 0x000000071a027819 */ /* 0x010fca00000006ff */
[----:B------:R-:W-:Y:S01]  /*2b50*/  STS.64 [R40.X8], R62 ;  /* 0x0000003e28007388 */ /* 0x000fe20000008a00 */
[----:B-----5:R-:W-:Y:S02]  /*2b60*/  PRMT R3, RZ, 0x5410, R6 ;  /* 0x00005410ff037816 */ /* 0x020fe40000000006 */
[--C-:B------:R-:W-:Y:S02]  /*2b70*/  SHF.R.U64 R4, R6, 0x10, R7.reuse ;  /* 0x0000001006047819 */ /* 0x100fe40000001207 */
[--C-:B------:R-:W-:Y:S01]  /*2b80*/  SHF.R.U32.HI R0, RZ, 0x10, R7.reuse ;  /* 0x00000010ff007819 */ /* 0x100fe20000011607 */
[----:B------:R-:W-:Y:S01]  /*2b90*/  FADD.FTZ R5, R3, R48 ;  /* 0x0000003003057221 */ /* 0x000fe20000010000 */
[----:B------:R-:W-:-:S04]  /*2ba0*/  PRMT R3, RZ, 0x5410, R7 ;  /* 0x00005410ff037816 */ /* 0x000fc80000000007 */
[----:B------:R-:W-:Y:S01]  /*2bb0*/  FSETP.GTU.FTZ.AND P0, PT, R5, 20, PT ;  /* 0x41a000000500780b */ /* 0x000fe20003f1c000 */
[----:B------:R-:W-:Y:S01]  /*2bc0*/  FADD.FTZ R6, R3, R48 ;  /* 0x0000003003067221 */ /* 0x000fe20000010000 */
[----:B------:R-:W-:-:S04]  /*2bd0*/  PRMT R3, RZ, 0x5410, R4 ;  /* 0x00005410ff037816 */ /* 0x000fc80000000004 */
[----:B------:R-:W-:Y:S01]  /*2be0*/  FSETP.GTU.FTZ.AND P2, PT, R6, 20, PT ;  /* 0x41a000000600780b */ /* 0x000fe20003f5c000 */
[----:B------:R-:W-:Y:S01]  /*2bf0*/  FADD.FTZ R4, R3, R48 ;  /* 0x0000003003047221 */ /* 0x000fe20000010000 */
[----:B------:R-:W-:-:S04]  /*2c00*/  PRMT R3, RZ, 0x5410, R0 ;  /* 0x00005410ff037816 */ /* 0x000fc80000000000 */
[----:B------:R-:W-:Y:S01]  /*2c10*/  FSETP.GTU.FTZ.AND P1, PT, R4, 20, PT ;  /* 0x41a000000400780b */ /* 0x000fe20003f3c000 */
[----:B------:R-:W-:Y:S02]  /*2c20*/  @!P0 FMUL.FTZ R0, R5, -1.4426950216293334961 ;  /* 0xbfb8aa3b05008820 */ /* 0x000fe40000410000 */
[----:B------:R-:W-:-:S04]  /*2c30*/  FADD.FTZ R3, R3, R48 ;  /* 0x0000003003037221 */ /* 0x000fc80000010000 */
[----:B------:R-:W-:Y:S01]  /*2c40*/  @!P2 FMUL.FTZ R5, R6, -1.4426950216293334961 ;  /* 0xbfb8aa3b0605a820 */ /* 0x000fe20000410000 */
[----:B------:R-:W-:Y:S01]  /*2c50*/  FSETP.GTU.FTZ.AND P3, PT, R3, 20, PT ;  /* 0x41a000000300780b */ /* 0x000fe20003f7c000 */
[----:B------:R-:W4:Y:S04]  /*2c60*/  @!P0 MUFU.EX2 R0, R0 ;  /* 0x0000000000008308 */ /* 0x000f280000000800 */
[----:B------:R-:W-:-:S04]  /*2c70*/  @!P1 FMUL.FTZ R4, R4, -1.4426950216293334961 ;  /* 0xbfb8aa3b04049820 */ /* 0x000fc80000410000 */
[----:B------:R-:W5:Y:S04]  /*2c80*/  @!P2 MUFU.EX2 R5, R5 ;  /* 0x000000050005a308 */ /* 0x000f680000000800 */
[----:B------:R-:W-:Y:S01]  /*2c90*/  @!P3 FMUL.FTZ R6, R3, -1.4426950216293334961 ;  /* 0xbfb8aa3b0306b820 */ /* 0x000fe20000410000 */
[----:B------:R-:W-:-:S03]  /*2ca0*/  SHF.R.S32.HI R3, RZ, 0x1f, R2 ;  /* 0x0000001fff037819 */ /* 0x000fc60000011402 */
[----:B------:R0:W1:Y:S01]  /*2cb0*/  @!P1 MUFU.EX2 R8, R4 ;  /* 0x0000000400089308 */ /* 0x0000620000000800 */
[----:B----4-:R-:W-:Y:S02]  /*2cc0*/  @!P0 FADD.FTZ R0, R0, 1 ;  /* 0x3f80000000008421 */ /* 0x010fe40000010000 */
[----:B-----5:R-:W-:Y:S01]  /*2cd0*/  @!P2 FADD.FTZ R9, R5, 1 ;  /* 0x3f8000000509a421 */ /* 0x020fe20000010000 */
[----:B------:R-:W-:-:S06]  /*2ce0*/  NOP ;  /* 0x0000000000007918 */ /* 0x000fcc0000000000 */
[----:B0-----:R-:W0:Y:S01]  /*2cf0*/  LDS.64 R4, [R40.X8] ;  /* 0x0000000028047984 */ /* 0x001e220000008a00 */
[----:B------:R4:W5:Y:S01]  /*2d00*/  @!P3 MUFU.EX2 R10, R6 ;  /* 0x00000006000ab308 */ /* 0x0009620000000800 */
[----:B-1----:R-:W-:-:S07]  /*2d10*/  @!P1 FADD.FTZ R8, R8, 1 ;  /* 0x3f80000008089421 */ /* 0x002fce0000010000 */
[----:B------:R1:W2:Y:S01]  /*2d20*/  @!P0 MUFU.RCP R11, R0 ;  /* 0x00000000000b8308 */ /* 0x0002a20000001000 */
[----:B----4-:R-:W-:-:S04]  /*2d30*/  IMAD.WIDE.U32 R6, R47, c[0x0][0x2d8], R2 ;  /* 0x0000b6002f067a25 */ /* 0x010fc800078e0002 */
[----:B------:R-:W-:Y:S01]  /*2d40*/  IMAD.WIDE.U32 R2, R47, c[0x0][0x2f8], R2 ;  /* 0x0000be002f027a25 */ /* 0x000fe200078e0002 */
[----:B------:R-:W-:Y:S02]  /*2d50*/  IADD3 R7, R7, R13, RZ ;  /* 0x0000000d07077210 */ /* 0x000fe40007ffe0ff */
[----:B------:R-:W4:Y:S01]  /*2d60*/  @!P2 MUFU.RCP R9, R9 ;  /* 0x000000090009a308 */ /* 0x000f220000001000 */
[C---:B------:R-:W-:Y:S01]  /*2d70*/  IMAD R13, R51.reuse, c[0x0][0x2e4], R14 ;  /* 0x0000b900330d7a24 */ /* 0x040fe200078e020e */
[----:B------:R-:W-:Y:S01]  /*2d80*/  SHF.L.U32 R14, R44, 0x3, RZ ;  /* 0x000000032c0e7819 */ /* 0x000fe200000006ff */
[----:B------:R-:W-:-:S04]  /*2d90*/  IMAD.WIDE.U32 R6, R51, c[0x0][0x2e0], R6 ;  /* 0x0000b80033067a25 */ /* 0x000fc800078e0006 */
[----:B-----5:R-:W-:Y:S01]  /*2da0*/  @!P3 FADD.FTZ R10, R10, 1 ;  /* 0x3f8000000a0ab421 */ /* 0x020fe20000010000 */
[----:B------:R-:W-:Y:S01]  /*2db0*/  IADD3 R7, R7, R13, RZ ;  /* 0x0000000d07077210 */ /* 0x000fe20007ffe0ff */
[----:B------:R5:W3:Y:S01]  /*2dc0*/  @!P1 MUFU.RCP R12, R8 ;  /* 0x00000008000c9308 */ /* 0x000ae20000001000 */
[----:B-1----:R-:W-:Y:S01]  /*2dd0*/  LEA R0, P4, R6, c[0x0][0x330], 0x1 ;  /* 0x0000cc0006007a11 */ /* 0x002fe200078808ff */
[----:B--2---:R-:W-:-:S03]  /*2de0*/  @!P0 FMUL.FTZ R64, R64, R11 ;  /* 0x0000000b40408220 */ /* 0x004fc60000410000 */
[----:B------:R-:W-:Y:S01]  /*2df0*/  LEA.HI.X R6, R6, c[0x0][0x334], R7, 0x1, P4 ;  /* 0x0000cd0006067a11 */ /* 0x000fe200020f0c07 */
[----:B----4-:R-:W-:Y:S02]  /*2e00*/  @!P2 FMUL.FTZ R66, R66, R9 ;  /* 0x000000094242a220 */ /* 0x010fe40000410000 */
[----:B------:R-:W1:Y:S01]  /*2e10*/  @!P3 MUFU.RCP R10, R10 ;  /* 0x0000000a000ab308 */ /* 0x000e620000001000 */
[----:B-----5:R-:W-:Y:S01]  /*2e20*/  IADD3 R8, P0, R0, R14, RZ ;  /* 0x0000000e00087210 */ /* 0x020fe20007f1e0ff */
[----:B------:R-:W-:Y:S01]  /*2e30*/  IMAD R0, R90, c[0x0][0x2f8], RZ ;  /* 0x0000be005a007a24 */ /* 0x000fe200078e02ff */
[----:B------:R-:W-:Y:S02]  /*2e40*/  ISETP.GT.AND P4, PT, R32, 0x1, PT ;  /* 0x000000012000780c */ /* 0x000fe40003f84270 */
[----:B------:R-:W-:Y:S01]  /*2e50*/  IADD3.X R9, R6, R15, RZ, P0, !PT ;  /* 0x0000000f06097210 */ /* 0x000fe200007fe4ff */
[----:B------:R-:W-:Y:S01]  /*2e60*/  IMAD R13, R47, c[0x0][0x2fc], R0 ;  /* 0x0000bf002f0d7a24 */ /* 0x000fe200078e0200 */
[----:B------:R-:W-:Y:S01]  /*2e70*/  IADD3 R38, P2, R38, -0x100, RZ ;  /* 0xffffff0026267810 */ /* 0x000fe20007f5e0ff */
[----:B---3--:R-:W-:Y:S01]  /*2e80*/  @!P1 FMUL.FTZ R65, R65, R12 ;  /* 0x0000000c41419220 */ /* 0x008fe20000410000 */
[----:B------:R-:W-:Y:S01]  /*2e90*/  IADD3 R36, P1, R36, -0x100, RZ ;  /* 0xffffff0024247810 */ /* 0x000fe20007f3e0ff */
[----:B0-----:R0:W-:Y:S01]  /*2ea0*/  STG.E.64 [R8.64], R4 ;  /* 0x0000000408007986 */ /* 0x0011e2000c101b06 */
[----:B------:R-:W-:Y:S01]  /*2eb0*/  IADD3 R3, R3, R13, RZ ;  /* 0x0000000d03037210 */ /* 0x000fe20007ffe0ff */
[----:B------:R-:W-:Y:S01]  /*2ec0*/  IMAD R0, R50, c[0x0][0x300], RZ ;  /* 0x0000c00032007a24 */ /* 0x000fe200078e02ff */
[----:B------:R-:W-:-:S02]  /*2ed0*/  MOV R32, R26 ;  /* 0x0000001a00207202 */ /* 0x000fc40000000f00 */
[----:B------:R-:W-:Y:S01]  /*2ee0*/  IADD3.X R34, R34, -0x1, RZ, P1, !PT ;  /* 0xffffffff22227810 */ /* 0x000fe20000ffe4ff */
[----:B-1----:R-:W-:Y:S01]  /*2ef0*/  @!P3 FMUL.FTZ R67, R67, R10 ;  /* 0x0000000a4343b220 */ /* 0x002fe20000410000 */
[----:B------:R-:W-:Y:S01]  /*2f00*/  F2FP.BF16.PACK_AB R10, R65, R64 ;  /* 0x00000040410a723e */ /* 0x000fe200000010ff */
[C---:B------:R-:W-:Y:S01]  /*2f10*/  IMAD R13, R51.reuse, c[0x0][0x304], R0 ;  /* 0x0000c100330d7a24 */ /* 0x040fe200078e0200 */
[----:B------:R-:W-:Y:S01]  /*2f20*/  BAR.SYNC.DEFER_BLOCKING 0x0 ;  /* 0x0000000000007b1d */ /* 0x000fe20000010000 */
[----:B------:R-:W-:Y:S01]  /*2f30*/  IMAD.WIDE.U32 R2, R51, c[0x0][0x300], R2 ;  /* 0x0000c00033027a25 */ /* 0x000fe200078e0002 */
[----:B------:R-:W-:Y:S02]  /*2f40*/  F2FP.BF16.PACK_AB R11, R67, R66 ;  /* 0x00000042430b723e */ /* 0x000fe400000010ff */
[----:B------:R-:W-:Y:S01]  /*2f50*/  IADD3 R43, P3, R43, -0x100, RZ ;  /* 0xffffff002b2b7810 */ /* 0x000fe20007f7e0ff */
[----:B------:R-:W-:Y:S01]  /*2f60*/  FADD.FTZ R64, R64, R45 ;  /* 0x0000002d40407221 */ /* 0x000fe20000010000 */
[----:B0-----:R-:W-:-:S02]  /*2f70*/  IADD3 R5, R3, R13, RZ ;  /* 0x0000000d03057210 */ /* 0x001fc40007ffe0ff */
[----:B------:R-:W-:Y:S01]  /*2f80*/  LEA R3, P0, R2, c[0x0][0x340], 0x1 ;  /* 0x0000d00002037a11 */ /* 0x000fe200078008ff */
[----:B------:R-:W-:Y:S01]  /*2f90*/  FADD.FTZ R65, R64, R65 ;  /* 0x0000004140417221 */ /* 0x000fe20000010000 */
[----:B------:R-:W-:Y:S02]  /*2fa0*/  IADD3.X R37, R37, -0x1, RZ, P2, !PT ;  /* 0xffffffff25257810 */ /* 0x000fe400017fe4ff */
[----:B------:R-:W-:Y:S01]  /*2fb0*/  LEA.HI.X R0, R2, c[0x0][0x344], R5, 0x1, P0 ;  /* 0x0000d10002007a11 */ /* 0x000fe200000f0c05 */
[----:B------:R-:W-:Y:S01]  /*2fc0*/  FADD.FTZ R66, R65, R66 ;  /* 0x0000004241427221 */ /* 0x000fe20000010000 */
[----:B------:R-:W-:Y:S02]  /*2fd0*/  IADD3 R2, P0, R3, R14, RZ ;  /* 0x0000000e03027210 */ /* 0x000fe40007f1e0ff */
[----:B------:R-:W-:Y:S01]  /*2fe0*/  IADD3.X R42, R42, -0x1, RZ, P3, !PT ;  /* 0xffffffff2a2a7810 */ /* 0x000fe20001ffe4ff */
[----:B------:R-:W-:Y:S01]  /*2ff0*/  FADD.FTZ R45, R66, R67 ;  /* 0x00000043422d7221 */ /* 0x000fe20000010000 */
[----:B------:R-:W-:-:S02]  /*3000*/  IADD3.X R3, R0, R15, RZ, P0, !PT ;  /* 0x0000000f00037210 */ /* 0x000fc400007fe4ff */
[----:B------:R-:W-:Y:S01]  /*3010*/  IADD3 R41, P0, R41, -0x100, RZ ;  /* 0xffffff0029297810 */ /* 0x000fe20007f1e0ff */
[----:B------:R-:W-:Y:S01]  /*3020*/  STS.64 [R40.X8], R10 ;  /* 0x0000000a28007388 */ /* 0x000fe20000008a00 */
[----:B------:R-:W-:-:S06]  /*3030*/  NOP ;  /* 0x0000000000007918 */ /* 0x000fcc0000000000 */
[----:B------:R-:W0:Y:S01]  /*3040*/  LDS.64 R6, [R40.X8] ;  /* 0x0000000028067984 */ /* 0x000e220000008a00 */
[----:B------:R-:W-:-:S03]  /*3050*/  IADD3.X R39, R39, -0x1, RZ, P0, !PT ;  /* 0xffffffff27277810 */ /* 0x000fc600007fe4ff */
[----:B0-----:R0:W-:Y:S01]  /*3060*/  STG.E.64 [R2.64], R6 ;  /* 0x0000000602007986 */ /* 0x0011e2000c101b06 */
[----:B------:R-:W-:Y:S01]  /*3070*/  @!P4 CALL.REL.NOINC `(.L_x_8529) ;  /* 0x000000100000c944 */ /* 0x000fe20003c00000 */
[----:B------:R-:W-:Y:S05]  /*3080*/  BRA `(.L_x_8552) ;  /* 0xffffd75000007947 */ /* 0x000fea000383ffff */
.L_x_8529:
        /* <DEDUP_REMOVED lines=24> */
.L_x_8554:
[----:B0-----:R-:W-:Y:S05]  /*3210*/  BSYNC B0 ;  /* 0x0000000000007941 */ /* 0x001fea0003800000 */
.L_x_8553:
        /* <DEDUP_REMOVED lines=23> */
.L_x_8556:
[----:B------:R-:W1:Y:S02]  /*3390*/  S2R R15, SR_TID.X ;  /* 0x00000000000f7919 */ /* 0x000e640000002100 */
.L_x_8557:
[----:B0-----:R-:W-:Y:S05]  /*33a0*/  BSYNC B0 ;  /* 0x0000000000007941 */ /* 0x001fea0003800000 */
.L_x_8555:
        /* <DEDUP_REMOVED lines=10> */
.L_x_8558:
        /* <DEDUP_REMOVED lines=26> */
.L_x_8559:
        /* <DEDUP_REMOVED lines=9> */
.L_x_9154:


//--------------------- .text._Z25selective_scan_bwd_kernelI32Selective_Scan_bwd_kernel_traitsILi32ELi4ELb1ELb0ELb1ELb1ELb1EN3c108BFloat16EfEEv12SSMParamsBwd --------------------------
	.section	.text._Z25selective_scan_bwd_kernelI32Selective_Scan_bwd_kernel_traitsILi32ELi4ELb1ELb0ELb1ELb1ELb1EN3c108BFloat16EfEEv12SSMParamsBwd,"ax",@progbits
	.sectioninfo	@"SHI_REGISTERS=108"
	.align	128
        .global         _Z25selective_scan_bwd_kernelI32Selective_Scan_bwd_kernel_traitsILi32ELi4ELb1ELb0ELb1ELb1ELb1EN3c108BFloat16EfEEv12SSMParamsBwd
        .type           _Z25selective_scan_bwd_kernelI32Selective_Scan_bwd_kernel_traitsILi32ELi4ELb1ELb0ELb1ELb1ELb1EN3c108BFloat16EfEEv12SSMParamsBwd,@function
        .size           _Z25selective_scan_bwd_kernelI32Selective_Scan_bwd_kernel_traitsILi32ELi4ELb1ELb0ELb1ELb1ELb1EN3c108BFloat16EfEEv12SSMParamsBwd,(.L_x_9155 - _Z25selective_scan_bwd_kernelI32Selective_Scan_bwd_kernel_traitsILi32ELi4ELb1ELb0ELb1ELb1ELb1EN3c108BFloat16EfEEv12SSMParamsBwd)
        .other          _Z25selective_scan_bwd_kernelI32Selective_Scan_bwd_kernel_traitsILi32ELi4ELb1ELb0ELb1ELb1ELb1EN3c108BFloat16EfEEv12SSMParamsBwd,@"STO_CUDA_ENTRY STV_DEFAULT"
_Z25selective_scan_bwd_kernelI32Selective_Scan_bwd_kernel_traitsILi32ELi4ELb1ELb0ELb1ELb1ELb1EN3c108BFloat16EfEEv12SSMParamsBwd:
.text._Z25selective_scan_bwd_kernelI32Selective_Scan_bwd_kernel_traitsILi32ELi4ELb1ELb0ELb1ELb1ELb1EN3c108BFloat16EfEEv12SSMParamsBwd:
        /* <DEDUP_REMOVED lines=24> */
[----:B0-----:R-:W-:-:S02]  /*0180*/  IABS R2, R53 ;  /* 0x0000003500027213 */ /* 0x001fc40000000000 */
[----:B------:R-:W-:Y:S01]  /*0190*/  IMAD R10, R53, c[0x0][0x284], R10 ;  /* 0x0000a100350a7a24 */ /* 0x000fe200078e020a */
        /* <DEDUP_REMOVED lines=40> */
[----:B------:R-:W-:Y:S01]  /*0420*/  IMAD.WIDE.U32 R2, R53, c[0x0][0x1e8], R4 ;  /* 0x00007a0035027a25 */ /* 0x000fe200078e0004 */
[----:B------:R-:W-:-:S03]  /*0430*/  @!P2 IADD3 R48, -R48, RZ, RZ ;  /* 0x000000ff3030a210 */ /* 0x000fc60007ffe1ff */
[----:B------:R-:W-:Y:S01]  /*0440*/  IMAD R0, R52, c[0x0][0x1e8], RZ ;  /* 0x00007a0034007a24 */ /* 0x000fe200078e02ff */
[----:B------:R-:W-:Y:S01]  /*0450*/  IADD3 R40, P0, R11, R2, RZ ;  /* 0x000000020b287210 */ /* 0x000fe20007f1e0ff */
[C---:B------:R-:W-:Y:S01]  /*0460*/  IMAD.WIDE.U32 R4, R53.reuse, c[0x0][0x280], R6 ;  /* 0x0000a00035047a25 */ /* 0x040fe200078e0006 */
[----:B------:R-:W-:Y:S02]  /*0470*/  @!P1 LOP3.LUT R48, RZ, c[0x0][0x178], RZ, 0x33, !PT ;  /* 0x00005e00ff309a12 */ /* 0x000fe400078e33ff */
[----:B------:R-:W-:Y:S01]  /*0480*/  LEA R45, P1, R42, c[0x0][0x240], 0x1 ;  /* 0x000090002a2d7a11 */ /* 0x000fe200078208ff */
[----:B------:R-:W-:Y:S01]  /*0490*/  IMAD R0, R53, c[0x0][0x1ec], R0 ;  /* 0x00007b0035007a24 */ /* 0x000fe200078e0200 */
[----:B------:R-:W-:Y:S01]  /*04a0*/  IADD3 R38, P2, R11, R4, RZ ;  /* 0x000000040b267210 */ /* 0x000fe20007f5e0ff */
[----:B------:R-:W-:Y:S01]  /*04b0*/  IMAD.WIDE.U32 R8, R48, c[0x0][0x1c8], R8 ;  /* 0x0000720030087a25 */ /* 0x000fe200078e0008 */
[----:B------:R-:W-:Y:S02]  /*04c0*/  SHF.R.S32.HI R84, RZ, 0x1f, R48 ;  /* 0x0000001fff547819 */ /* 0x000fe40000011430 */
[----:B------:R-:W-:-:S02]  /*04d0*/  IADD3.X R3, R13, R3, R0, P0, !PT ;  /* 0x000000030d037210 */ /* 0x000fc400007fe400 */
[----:B------:R-:W-:Y:S01]  /*04e0*/  IADD3.X R5, R13, R5, R10, P2, !PT ;  /* 0x000000050d057210 */ /* 0x000fe200017fe40a */
[----:B------:R-:W-:Y:S01]  /*04f0*/  IMAD R7, R84, c[0x0][0x1c8], RZ ;  /* 0x0000720054077a24 */ /* 0x000fe200078e02ff */
[----:B------:R-:W-:Y:S01]  /*0500*/  ISETP.NE.U32.AND P0, PT, RZ, c[0x0][0x260], PT ;  /* 0x00009800ff007a0c */ /* 0x000fe20003f05070 */
[----:B------:R-:W-:Y:S01]  /*0510*/  HFMA2.MMA R10, -RZ, RZ, 0, 0 ;  /* 0x00000000ff0a7435 */ /* 0x000fe200000001ff */
[----:B------:R-:W-:Y:S01]  /*0520*/  LEA R43, P2, R40, c[0x0][0x248], 0x1 ;  /* 0x00009200282b7a11 */ /* 0x000fe200078408ff */
[----:B------:R-:W-:Y:S01]  /*0530*/  IMAD R7, R48, c[0x0][0x1cc], R7 ;  /* 0x0000730030077a24 */ /* 0x000fe200078e0207 */
[----:B------:R-:W-:Y:S02]  /*0540*/  ISETP.NE.AND.EX P0, PT, RZ, c[0x0][0x264], PT, P0 ;  /* 0x00009900ff007a0c */ /* 0x000fe40003f05300 */
[----:B------:R-:W-:Y:S02]  /*0550*/  LEA.HI.X R40, R40, c[0x0][0x24c], R3, 0x1, P2 ;  /* 0x0000930028287a11 */ /* 0x000fe400010f0c03 */
[----:B------:R-:W-:-:S02]  /*0560*/  ISETP.NE.U32.AND P2, PT, RZ, c[0x0][0x348], PT ;  /* 0x0000d200ff007a0c */ /* 0x000fc40003f45070 */
[----:B------:R-:W-:Y:S02]  /*0570*/  LEA.HI.X R42, R42, c[0x0][0x244], R15, 0x1, P1 ;  /* 0x000091002a2a7a11 */ /* 0x000fe400008f0c0f */
        /* <DEDUP_REMOVED lines=11> */
[----:B------:R-:W-:-:S02]  /*0630*/  LEA.HI.X R38, R38, c[0x0][0x30c], R5, 0x1, P4 ;  /* 0x0000c30026267a11 */ /* 0x000fc400020f0c05 */
[----:B------:R-:W-:Y:S02]  /*0640*/  @P2 LEA R10, P5, R53, c[0x0][0x348], 0x2 ;  /* 0x0000d200350a2a11 */ /* 0x000fe400078a10ff */
[----:B------:R-:W-:Y:S02]  /*0650*/  @P0 MOV R3, 0x8 ;  /* 0x0000000800030802 */ /* 0x000fe40000000f00 */
[----:B------:R-:W-:Y:S02]  /*0660*/  MOV R5, RZ ;  /* 0x000000ff00057202 */ /* 0x000fe40000000f00 */
[----:B------:R-:W-:Y:S01]  /*0670*/  LEA R37, P6, R11, c[0x0][0x230], 0x1 ;  /* 0x00008c000b257a11 */ /* 0x000fe200078c08ff */
[----:B------:R-:W-:Y:S01]  /*0680*/  @P0 IMAD.WIDE R2, R0, R3, c[0x0][0x260] ;  /* 0x0000980000020625 */ /* 0x000fe200078e0203 */
[C---:B------:R-:W-:Y:S01]  /*0690*/  @P1 LEA R8, P4, R53.reuse, c[0x0][0x328], 0x2 ;  /* 0x0000ca0035081a11 */ /* 0x040fe200078810ff */
[----:B------:R-:W-:Y:S01]  /*06a0*/  @!P0 CS2R R2, SRZ ;  /* 0x0000000000028805 */ /* 0x000fe2000001ff00 */
[----:B------:R-:W-:-:S02]  /*06b0*/  @P2 LEA.HI.X R5, R53, c[0x0][0x34c], R52, 0x2, P5 ;  /* 0x0000d30035052a11 */ /* 0x000fc400028f1434 */
[----:B------:R-:W-:Y:S02]  /*06c0*/  LEA.HI.X R36, R11, c[0x0][0x234], R36, 0x1, P6 ;  /* 0x00008d000b247a11 */ /* 0x000fe400030f0c24 */
[----:B------:R-:W-:Y:S02]  /*06d0*/  @P1 LEA.HI.X R9, R53, c[0x0][0x32c], R52, 0x2, P4 ;  /* 0x0000cb0035091a11 */ /* 0x000fe400020f1434 */
[----:B------:R-:W-:Y:S01]  /*06e0*/  MOV R11, R5 ;  /* 0x00000005000b7202 */ /* 0x000fe20000000f00 */
[----:B------:R-:W-:Y:S05]  /*06f0*/  @!P3 BRA `(.L_x_8560) ;  /* 0x000032300000b947 */ /* 0x000fea0003800000 */
[----:B------:R-:W0:Y:S01]  /*0700*/  S2R R44, SR_TID.X ;  /* 0x00000000002c7919 */ /* 0x000e220000002100 */
[C---:B------:R-:W-:Y:S01]  /*0710*/  IMAD R0, R52.reuse, c[0x0][0x180], RZ ;  /* 0x0000600034007a24 */ /* 0x040fe200078e02ff */
[----:B------:R-:W-:Y:S01]  /*0720*/  MOV R34, c[0x0][0x174] ;  /* 0x00005d0000227a02 */ /* 0x000fe20000000f00 */
[----:B------:R-:W-:Y:S01]  /*0730*/  IMAD R4, R52, c[0x0][0x198], RZ ;  /* 0x0000660034047a24 */ /* 0x000fe200078e02ff */
[----:B------:R-:W1:Y:S01]  /*0740*/  S2R R41, SR_LANEID ;  /* 0x0000000000297919 */ /* 0x000e620000000000 */
[----:B------:R-:W-:Y:S01]  /*0750*/  IMAD.WIDE.U32 R12, R53, c[0x0][0x180], RZ ;  /* 0x00006000350c7a25 */ /* 0x000fe200078e00ff */
[----:B------:R-:W-:Y:S01]  /*0760*/  CS2R R46, SRZ ;  /* 0x00000000002e7805 */ /* 0x000fe2000001ff00 */
[----:B------:R-:W-:-:S02]  /*0770*/  UMOV UR4, URZ ;  /* 0x0000003f00047c82 */ /* 0x000fc40008000000 */
[----:B------:R-:W-:-:S04]  /*0780*/  IMAD.WIDE.U32 R14, R53, c[0x0][0x198], RZ ;  /* 0x00006600350e7a25 */ /* 0x000fc800078e00ff */
[C---:B------:R-:W-:Y:S02]  /*0790*/  IMAD R35, R53.reuse, c[0x0][0x184], R0 ;  /* 0x0000610035237a24 */ /* 0x040fe400078e0200 */
[----:B------:R-:W-:-:S03]  /*07a0*/  IMAD R33, R53, c[0x0][0x19c], R4 ;  /* 0x0000670035217a24 */ /* 0x000fc600078e0204 */
[----:B------:R-:W-:Y:S02]  /*07b0*/  IADD3 R35, R13, R35, RZ ;  /* 0x000000230d237210 */ /* 0x000fe40007ffe0ff */
[----:B------:R-:W-:Y:S02]  /*07c0*/  IADD3 R33, R15, R33, RZ ;  /* 0x000000210f217210 */ /* 0x000fe40007ffe0ff */
[----:B0-----:R-:W-:Y:S02]  /*07d0*/  LOP3.LUT R82, R44, 0x1f, RZ, 0xc0, !PT ;  /* 0x0000001f2c527812 */ /* 0x001fe400078ec0ff */
.L_x_8584:
[----:B------:R-:W-:Y:S01]  /*07e0*/  BAR.SYNC.DEFER_BLOCKING 0x0 ;  /* 0x0000000000007b1d */ /* 0x000fe20000010000 */
[----:B------:R-:W-:Y:S02]  /*07f0*/  SHF.R.S32.HI R31, RZ, 0x1f, R44 ;  /* 0x0000001fff1f7819 */ /* 0x000fe4000001142c */
        /* <DEDUP_REMOVED lines=19> */
[----:B0-----:R-:W-:Y:S01]  /*0930*/  LEA R4, R34, 0xffffff80, 0x7 ;  /* 0xffffff8022047811 */ /* 0x001fe200078e38ff */
[----:B------:R-:W-:Y:S01]  /*0940*/  IMAD R0, R86, c[0x0][0x1f0], RZ ;  /* 0x00007c0056007a24 */ /* 0x000fe200078e02ff */
[----:B------:R-:W-:Y:S01]  /*0950*/  BSSY B0, `(.L_x_8561) ;  /* 0x000003e000007945 */ /* 0x000fe20003800000 */
[----:B------:R-:W-:Y:S01]  /*0960*/  IMAD R22, R52, c[0x0][0x1f8], RZ ;  /* 0x00007e0034167a24 */ /* 0x000fe200078e02ff */
[----:B------:R-:W-:Y:S01]  /*0970*/  SHF.R.S32.HI R5, RZ, 0x1f, R4 ;  /* 0x0000001fff057819 */ /* 0x000fe20000011404 */
[----:B------:R-:W-:-:S02]  /*0980*/  IMAD R23, R49, c[0x0][0x1f4], R0 ;  /* 0x00007d0031177a24 */ /* 0x000fc400078e0200 */
[----:B------:R-:W-:Y:S02]  /*0990*/  IMAD R25, R53, c[0x0][0x1fc], R22 ;  /* 0x00007f0035197a24 */ /* 0x000fe400078e0216 */
[----:B------:R-:W-:Y:S01]  /*09a0*/  IMAD.WIDE.U32 R20, R49, c[0x0][0x1f0], R4 ;  /* 0x00007c0031147a25 */ /* 0x000fe200078e0004 */
[----:B-1----:R-:W-:-:S04]  /*09b0*/  SHF.R.U64 R0, R28, 0x10, R29 ;  /* 0x000000101c007819 */ /* 0x002fc8000000121d */
[----:B------:R-:W-:-:S05]  /*09c0*/  IADD3 R21, R21, R23, RZ ;  /* 0x0000001715157210 */ /* 0x000fca0007ffe0ff */
[----:B------:R-:W-:-:S05]  /*09d0*/  IMAD.WIDE.U32 R20, R53, c[0x0][0x1f8], R20 ;  /* 0x00007e0035147a25 */ /* 0x000fca00078e0014 */
[----:B------:R-:W-:Y:S02]  /*09e0*/  IADD3 R21, R21, R25, RZ ;  /* 0x0000001915157210 */ /* 0x000fe40007ffe0ff */
[----:B------:R-:W-:-:S04]  /*09f0*/  LEA R23, P0, R20, c[0x0][0x268], 0x1 ;  /* 0x00009a0014177a11 */ /* 0x000fc800078008ff */
[----:B------:R-:W-:Y:S02]  /*0a00*/  LEA.HI.X R20, R20, c[0x0][0x26c], R21, 0x1, P0 ;  /* 0x00009b0014147a11 */ /* 0x000fe400000f0c15 */
[--C-:B------:R-:W-:Y:S02]  /*0a10*/  SHF.R.U32.HI R21, RZ, 0x10, R29.reuse ;  /* 0x00000010ff157819 */ /* 0x100fe4000001161d */
[----:B------:R-:W-:Y:S02]  /*0a20*/  PRMT R29, RZ, 0x5410, R29 ;  /* 0x00005410ff1d7816 */ /* 0x000fe4000000001d */
[----:B------:R-:W-:-:S03]  /*0a30*/  PRMT R21, RZ, 0x5410, R21 ;  /* 0x00005410ff157816 */ /* 0x000fc60000000015 */
[----:B-----5:R-:W-:-:S05]  /*0a40*/  FADD.FTZ R29, R29, R50 ;  /* 0x000000321d1d7221 */ /* 0x020fca0000010000 */
[----:B------:R-:W-:Y:S01]  /*0a50*/  FSETP.GTU.FTZ.AND P0, PT, R29, 20, PT ;  /* 0x41a000001d00780b */ /* 0x000fe20003f1c000 */
[----:B--2---:R0:W-:Y:S01]  /*0a60*/  STS.64 [R41.X8], R18 ;  /* 0x0000001229007388 */ /* 0x0041e20000008a00 */
[----:B------:R-:W-:-:S06]  /*0a70*/  NOP ;  /* 0x0000000000007918 */ /* 0x000fcc0000000000 */
[----:B------:R1:W2:Y:S01]  /*0a80*/  LDS.64 R6, [R41.X8] ;  /* 0x0000000029067984 */ /* 0x0002a20000008a00 */
[----:B0-----:R-:W-:Y:S02]  /*0a90*/  PRMT R19, RZ, 0x5410, R28 ;  /* 0x00005410ff137816 */ /* 0x001fe4000000001c */
[----:B------:R-:W-:-:S03]  /*0aa0*/  IADD3 R18, P4, R23, R32, RZ ;  /* 0x0000002017127210 */ /* 0x000fc60007f9e0ff */
[----:B------:R-:W-:Y:S01]  /*0ab0*/  FADD.FTZ R30, R19, R50 ;  /* 0x00000032131e7221 */ /* 0x000fe20000010000 */
[----:B------:R-:W-:Y:S01]  /*0ac0*/  PRMT R19, RZ, 0x5410, R0 ;  /* 0x00005410ff137816 */ /* 0x000fe20000000000 */
[----:B------:R-:W-:-:S03]  /*0ad0*/  FADD.FTZ R0, R21, R50 ;  /* 0x0000003215007221 */ /* 0x000fc60000010000 */
[----:B------:R-:W-:Y:S01]  /*0ae0*/  FSETP.GTU.FTZ.AND P3, PT, R30, 20, PT ;  /* 0x41a000001e00780b */ /* 0x000fe20003f7c000 */
[----:B------:R-:W-:Y:S01]  /*0af0*/  FADD.FTZ R28, R19, R50 ;  /* 0x00000032131c7221 */ /* 0x000fe20000010000 */
[----:B------:R-:W-:Y:S02]  /*0b00*/  FSETP.GTU.FTZ.AND P1, PT, R0, 20, PT ;  /* 0x41a000000000780b */ /* 0x000fe40003f3c000 */
[----:B------:R-:W-:Y:S02]  /*0b10*/  IADD3.X R19, R20, R31, RZ, P4, !PT ;  /* 0x0000001f14137210 */ /* 0x000fe400027fe4ff */
[----:B------:R-:W-:-:S07]  /*0b20*/  FSETP.GTU.FTZ.AND P2, PT, R28, 20, PT ;  /* 0x41a000001c00780b */ /* 0x000fce0003f5c000 */
        /* <DEDUP_REMOVED lines=32> */
.L_x_8562:
[----:B-1----:R-:W-:Y:S05]  /*0d30*/  BSYNC B0 ;  /* 0x0000000000007941 */ /* 0x002fea0003800000 */
.L_x_8561:
        /* <DEDUP_REMOVED lines=33> */
.L_x_8564:
[----:B------:R-:W-:Y:S05]  /*0f50*/  BSYNC B0 ;  /* 0x0000000000007941 */ /* 0x000fea0003800000 */
.L_x_8563:
        /* <DEDUP_REMOVED lines=33> */
.L_x_8566:
[----:B------:R-:W-:Y:S05]  /*1170*/  BSYNC B0 ;  /* 0x0000000000007941 */ /* 0x000fea0003800000 */
.L_x_8565:
        /* <DEDUP_REMOVED lines=33> */
.L_x_8568:
[----:B------:R-:W-:Y:S05]  /*1390*/  BSYNC B0 ;  /* 0x0000000000007941 */ /* 0x000fea0003800000 */
.L_x_8567:
[----:B------:R-:W-:Y:S06]  /*13a0*/  BAR.SYNC.DEFER_BLOCKING 0x0 ;  /* 0x0000000000007b1d */ /* 0x000fec0000010000 */
[----:B------:R-:W3:Y:S01]  /*13b0*/  LDG.E.64 R18, [R18.64] ;  /* 0x0000000612127981 */ /* 0x000ee2000c1e1b00 */
        /* <DEDUP_REMOVED lines=17> */
[----:B--2---:R-:W-:-:S02]  /*14d0*/  PRMT R60, RZ, 0x5410, R6 ;  /* 0x00005410ff3c7816 */ /* 0x004fc40000000006 */
[----:B------:R-:W-:Y:S02]  /*14e0*/  PRMT R58, RZ, 0x5410, R7 ;  /* 0x00005410ff3a7816 */ /* 0x000fe40000000007 */
[--C-:B0-----:R-:W-:Y:S02]  /*14f0*/  SHF.R.U64 R24, R56, 0x10, R57.reuse ;  /* 0x0000001038187819 */ /* 0x101fe40000001239 */
[--C-:B------:R-:W-:Y:S02]  /*1500*/  PRMT R25, RZ, 0x5410, R57.reuse ;  /* 0x00005410ff197816 */ /* 0x100fe40000000039 */
[----:B------:R-:W-:Y:S02]  /*1510*/  SHF.R.U32.HI R57, RZ, 0x10, R57 ;  /* 0x00000010ff397819 */ /* 0x000fe40000011639 */
[----:B------:R-:W-:Y:S01]  /*1520*/  PRMT R22, RZ, 0x5410, R56 ;  /* 0x00005410ff167816 */ /* 0x000fe20000000038 */
[----:B------:R-:W-:Y:S01]  /*1530*/  FMUL.FTZ R26, R25, -1.4426950216293334961 ;  /* 0xbfb8aa3b191a7820 */ /* 0x000fe20000410000 */
[----:B------:R-:W-:-:S02]  /*1540*/  PRMT R57, RZ, 0x5410, R57 ;  /* 0x00005410ff397816 */ /* 0x000fc40000000039 */
[----:B------:R-:W-:Y:S01]  /*1550*/  SHF.R.U64 R56, R6, 0x10, R7 ;  /* 0x0000001006387819 */ /* 0x000fe20000001207 */
[----:B------:R-:W-:Y:S02]  /*1560*/  FMUL.FTZ R23, R22, -1.4426950216293334961 ;  /* 0xbfb8aa3b16177820 */ /* 0x000fe40000410000 */
[----:B------:R-:W-:Y:S01]  /*1570*/  FMUL.FTZ R54, R57, -1.4426950216293334961 ;  /* 0xbfb8aa3b39367820 */ /* 0x000fe20000410000 */
[----:B------:R-:W0:Y:S01]  /*1580*/  MUFU.EX2 R26, R26 ;  /* 0x0000001a001a7308 */ /* 0x000e220000000800 */
[----:B------:R-:W-:-:S07]  /*1590*/  PRMT R56, RZ, 0x5410, R56 ;  /* 0x00005410ff387816 */ /* 0x000fce0000000038 */
[----:B------:R-:W1:Y:S08]  /*15a0*/  MUFU.EX2 R23, R23 ;  /* 0x0000001700177308 */ /* 0x000e700000000800 */
[----:B------:R-:W2:Y:S01]  /*15b0*/  MUFU.EX2 R54, R54 ;  /* 0x0000003600367308 */ /* 0x000ea20000000800 */
[----:B0-----:R-:W-:Y:S02]  /*15c0*/  FADD.FTZ R27, R26, 1 ;  /* 0x3f8000001a1b7421 */ /* 0x001fe40000010000 */
[----:B-1----:R-:W-:-:S05]  /*15d0*/  FADD.FTZ R23, R23, 1 ;  /* 0x3f80000017177421 */ /* 0x002fca0000010000 */
[----:B------:R-:W0:Y:S01]  /*15e0*/  MUFU.RCP R62, R27 ;  /* 0x0000001b003e7308 */ /* 0x000e220000001000 */
[----:B--2---:R-:W-:-:S07]  /*15f0*/  FADD.FTZ R55, R54, 1 ;  /* 0x3f80000036377421 */ /* 0x004fce0000010000 */
[----:B------:R-:W1:Y:S01]  /*1600*/  MUFU.RCP R23, R23 ;  /* 0x0000001700177308 */ /* 0x000e620000001000 */
[----:B------:R-:W-:-:S04]  /*1610*/  SHF.R.U32.HI R54, RZ, 0x10, R7 ;  /* 0x00000010ff367819 */ /* 0x000fc80000011607 */
[----:B------:R-:W-:-:S03]  /*1620*/  PRMT R54, RZ, 0x5410, R54 ;  /* 0x00005410ff367816 */ /* 0x000fc60000000036 */
[----:B------:R-:W2:Y:S01]  /*1630*/  MUFU.RCP R66, R55 ;  /* 0x0000003700427308 */ /* 0x000ea20000001000 */
[----:B0-----:R-:W-:-:S04]  /*1640*/  FADD.FTZ R6, -R62, 1 ;  /* 0x3f8000003e067421 */ /* 0x001fc80000010100 */
[C---:B------:R-:W-:Y:S02]  /*1650*/  FFMA.FTZ R64, R25.reuse, R6, 1 ;  /* 0x3f80000019407423 */ /* 0x040fe40000010006 */
[----:B------:R-:W-:Y:S02]  /*1660*/  FMUL.FTZ R25, R25, R62 ;  /* 0x0000003e19197220 */ /* 0x000fe40000410000 */
[----:B-1----:R-:W-:-:S04]  /*1670*/  FADD.FTZ R7, -R23, 1 ;  /* 0x3f80000017077421 */ /* 0x002fc80000010100 */
[----:B------:R-:W-:Y:S02]  /*1680*/  FFMA.FTZ R7, R22, R7, 1 ;  /* 0x3f80000016077423 */ /* 0x000fe40000010007 */
[----:B--2---:R-:W-:-:S04]  /*1690*/  FADD.FTZ R68, -R66, 1 ;  /* 0x3f80000042447421 */ /* 0x004fc80000010100 */
        /* <DEDUP_REMOVED lines=9> */
[----:B------:R0:W2:Y:S01]  /*1730*/  MUFU.RCP R26, R20 ;  /* 0x00000014001a7308 */ /* 0x0000a20000001000 */
[--C-:B-1----:R-:W-:Y:S02]  /*1740*/  SHF.R.U64 R24, R18, 0x10, R19.reuse ;  /* 0x0000001012187819 */ /* 0x102fe40000001213 */
[--C-:B------:R-:W-:Y:S02]  /*1750*/  SHF.R.U32.HI R59, RZ, 0x10, R19.reuse ;  /* 0x00000010ff3b7819 */ /* 0x100fe40000011613 */
[----:B------:R-:W-:Y:S02]  /*1760*/  PRMT R27, RZ, 0x5410, R19 ;  /* 0x00005410ff1b7816 */ /* 0x000fe40000000013 */
[----:B0-----:R-:W-:Y:S02]  /*1770*/  PRMT R20, RZ, 0x5410, R18 ;  /* 0x00005410ff147816 */ /* 0x001fe40000000012 */
[----:B------:R-:W-:Y:S01]  /*1780*/  PRMT R24, RZ, 0x5410, R24 ;  /* 0x00005410ff187816 */ /* 0x000fe20000000018 */
[----:B------:R-:W-:Y:S01]  /*1790*/  FMUL.FTZ R55, R58, R27 ;  /* 0x0000001b3a377220 */ /* 0x000fe20000410000 */
[----:B------:R-:W-:Y:S01]  /*17a0*/  PRMT R59, RZ, 0x5410, R59 ;  /* 0x00005410ff3b7816 */ /* 0x000fe2000000003b */
[----:B------:R-:W-:-:S02]  /*17b0*/  FMUL.FTZ R6, R60, R20 ;  /* 0x000000143c067220 */ /* 0x000fc40000410000 */
[----:B--2---:R-:W-:Y:S02]  /*17c0*/  FADD.FTZ R18, -R26, 1 ;  /* 0x3f8000001a127421 */ /* 0x004fe40000010100 */
        /* <DEDUP_REMOVED lines=11> */
[----:B------:R-:W-:Y:S01]  /*1880*/  IMAD R18, R86, c[0x0][0x2e8], RZ ;  /* 0x0000ba0056127a24 */ /* 0x000fe200078e02ff */
[----:B------:R-:W-:Y:S01]  /*1890*/  F2FP.BF16.PACK_AB R64, R19, R6 ;  /* 0x000000061340723e */ /* 0x000fe200000010ff */
[----:B------:R-:W-:Y:S01]  /*18a0*/  BAR.SYNC.DEFER_BLOCKING 0x0 ;  /* 0x0000000000007b1d */ /* 0x000fe20000010000 */
[----:B------:R-:W-:Y:S01]  /*18b0*/  F2FP.BF16.PACK_AB R65, R68, R55 ;  /* 0x000000374441723e */ /* 0x000fe200000010ff */
[C---:B------:R-:W-:Y:S02]  /*18c0*/  IMAD R55, R49.reuse, c[0x0][0x2ec], R18 ;  /* 0x0000bb0031377a24 */ /* 0x040fe400078e0212 */
[----:B------:R-:W-:-:S04]  /*18d0*/  IMAD.WIDE.U32 R18, R49, c[0x0][0x2e8], R4 ;  /* 0x0000ba0031127a25 */ /* 0x000fc800078e0004 */
[----:B------:R-:W-:Y:S01]  /*18e0*/  IMAD R68, R52, c[0x0][0x2f0], RZ ;  /* 0x0000bc0034447a24 */ /* 0x000fe200078e02ff */
[----:B------:R-:W-:Y:S01]  /*18f0*/  IADD3 R19, R19, R55, RZ ;  /* 0x0000003713137210 */ /* 0x000fe20007ffe0ff */
[----:B------:R-:W-:Y:S01]  /*1900*/  FMUL.FTZ R23, R22, R23 ;  /* 0x0000001716177220 */ /* 0x000fe20000410000 */
[----:B------:R-:W-:Y:S01]  /*1910*/  PRMT R22, RZ, 0x5410, R16 ;  /* 0x00005410ff167816 */ /* 0x000fe20000000010 */
[C---:B------:R-:W-:Y:S02]  /*1920*/  IMAD R55, R53.reuse, c[0x0][0x2f4], R68 ;  /* 0x0000bd0035377a24 */ /* 0x040fe400078e0244 */
[----:B------:R-:W-:-:S04]  /*1930*/  IMAD.WIDE.U32 R18, R53, c[0x0][0x2f0], R18 ;  /* 0x0000bc0035127a25 */ /* 0x000fc800078e0012 */
[----:B------:R-:W-:Y:S01]  /*1940*/  FMUL.FTZ R60, R60, R23 ;  /* 0x000000173c3c7220 */ /* 0x000fe20000410000 */
[----:B------:R-:W-:Y:S01]  /*1950*/  IADD3 R55, R19, R55, RZ ;  /* 0x0000003713377210 */ /* 0x000fe20007ffe0ff */
[----:B------:R-:W-:Y:S01]  /*1960*/  FMUL.FTZ R21, R21, R26 ;  /* 0x0000001a15157220 */ /* 0x000fe20000410000 */
[----:B------:R-:W-:Y:S01]  /*1970*/  LEA R19, P0, R18, c[0x0][0x338], 0x1 ;  /* 0x0000ce0012137a11 */ /* 0x000fe200078008ff */
[----:B------:R-:W-:Y:S01]  /*1980*/  FFMA.FTZ R47, R60, R22, R47 ;  /* 0x000000163c2f7223 */ /* 0x000fe2000001002f */
[----:B------:R-:W-:Y:S01]  /*1990*/  SHF.R.U64 R22, R16, 0x10, R17 ;  /* 0x0000001010167819 */ /* 0x000fe20000001211 */
[----:B------:R0:W-:Y:S01]  /*19a0*/  STS.64 [R41.X8], R64 ;  /* 0x0000004029007388 */ /* 0x0001e20000008a00 */
[----:B------:R-:W-:-:S06]  /*19b0*/  NOP ;  /* 0x0000000000007918 */ /* 0x000fcc0000000000 */
[----:B------:R-:W1:Y:S01]  /*19c0*/  LDS.64 R6, [R41.X8] ;  /* 0x0000000029067984 */ /* 0x000e620000008a00 */
[----:B------:R-:W-:Y:S02]  /*19d0*/  FMUL.FTZ R58, R58, R25 ;  /* 0x000000193a3a7220 */ /* 0x000fe40000410000 */
[----:B------:R-:W-:Y:S01]  /*19e0*/  FMUL.FTZ R56, R56, R21 ;  /* 0x0000001538387220 */ /* 0x000fe20000410000 */
[----:B0-----:R-:W-:Y:S01]  /*19f0*/  LEA.HI.X R64, R18, c[0x0][0x33c], R55, 0x1, P0 ;  /* 0x0000cf0012407a11 */ /* 0x001fe200000f0c37 */
[----:B------:R-:W-:Y:S01]  /*1a00*/  FMUL.FTZ R54, R54, R57 ;  /* 0x0000003936367220 */ /* 0x000fe20000410000 */
[----:B------:R-:W-:Y:S02]  /*1a10*/  IADD3 R18, P1, R19, R32, RZ ;  /* 0x0000002013127210 */ /* 0x000fe40007f3e0ff */
[----:B------:R-:W-:Y:S02]  /*1a20*/  ISETP.NE.U32.AND P0, PT, RZ, c[0x0][0x270], PT ;  /* 0x00009c00ff007a0c */ /* 0x000fe40003f05070 */
[----:B------:R-:W-:-:S02]  /*1a30*/  IADD3.X R19, R64, R31, RZ, P1, !PT ;  /* 0x0000001f40137210 */ /* 0x000fc40000ffe4ff */
[----:B------:R-:W-:-:S03]  /*1a40*/  ISETP.NE.AND.EX P0, PT, RZ, c[0x0][0x274], PT, P0 ;  /* 0x00009d00ff007a0c */ /* 0x000fc60003f05300 */
[----:B-1----:R0:W-:Y:S10]  /*1a50*/  STG.E.64 [R18.64], R6 ;  /* 0x0000000612007986 */ /* 0x0021f4000c101b06 */
[----:B------:R-:W-:Y:S05]  /*1a60*/  @!P0 BRA `(.L_x_8569) ;  /* 0x0000017000008947 */ /* 0x000fea0003800000 */
[----:B------:R-:W-:Y:S01]  /*1a70*/  BAR.SYNC.DEFER_BLOCKING 0x0 ;  /* 0x0000000000007b1d */ /* 0x000fe20000010000 */
[----:B------:R-:W-:-:S02]  /*1a80*/  FMUL.FTZ R20, R23, R20 ;  /* 0x0000001417147220 */ /* 0x000fc40000410000 */
[----:B------:R-:W-:Y:S02]  /*1a90*/  FMUL.FTZ R21, R21, R24 ;  /* 0x0000001815157220 */ /* 0x000fe40000410000 */
[----:B------:R-:W-:Y:S02]  /*1aa0*/  FMUL.FTZ R25, R25, R27 ;  /* 0x0000001b19197220 */ /* 0x000fe40000410000 */
[----:B0-----:R-:W-:Y:S01]  /*1ab0*/  FMUL.FTZ R6, R57, R59 ;  /* 0x0000003b39067220 */ /* 0x001fe20000410000 */
[----:B------:R-:W-:Y:S01]  /*1ac0*/  F2FP.BF16.PACK_AB R20, R21, R20 ;  /* 0x000000141514723e */ /* 0x000fe200000010ff */
[----:B------:R-:W-:Y:S02]  /*1ad0*/  IMAD R18, R86, c[0x0][0x210], RZ ;  /* 0x0000840056127a24 */ /* 0x000fe400078e02ff */
        /* <DEDUP_REMOVED lines=13> */
[----:B------:R-:W-:-:S04]  /*1bb0*/  IADD3 R4, P0, R5, R32, RZ ;  /* 0x0000002005047210 */ /* 0x000fc80007f1e0ff */
[----:B------:R-:W-:-:S05]  /*1bc0*/  IADD3.X R5, R18, R31, RZ, P0, !PT ;  /* 0x0000001f12057210 */ /* 0x000fca00007fe4ff */
[----:B0-----:R0:W-:Y:S04]  /*1bd0*/  STG.E.64 [R4.64], R6 ;  /* 0x0000000604007986 */ /* 0x0011e8000c101b06 */
.L_x_8569:
[----:B0-----:R-:W-:Y:S01]  /*1be0*/  MOV R6, c[0x0][0x16c] ;  /* 0x00005b0000067a02 */ /* 0x001fe20000000f00 */
[----:B------:R-:W-:Y:S01]  /*1bf0*/  BAR.SYNC.DEFER_BLOCKING 0x0 ;  /* 0x0000000000007b1d */ /* 0x000fe20000010000 */
[----:B------:R-:W-:Y:S01]  /*1c00*/  PRMT R4, RZ, 0x5410, R22 ;  /* 0x00005410ff047816 */ /* 0x000fe20000000016 */
[----:B------:R-:W-:Y:S01]  /*1c10*/  HFMA2.MMA R70, -RZ, RZ, 0, 0 ;  /* 0x00000000ff467435 */ /* 0x000fe200000001ff */
[----:B------:R-:W-:Y:S01]  /*1c20*/  ISETP.GE.AND P0, PT, R6, 0x1, PT ;  /* 0x000000010600780c */ /* 0x000fe20003f06270 */
[----:B------:R-:W-:Y:S01]  /*1c30*/  HFMA2.MMA R68, -RZ, RZ, 0, 0 ;  /* 0x00000000ff447435 */ /* 0x000fe200000001ff */
[----:B------:R-:W-:Y:S01]  /*1c40*/  SHF.R.U32.HI R5, RZ, 0x10, R17 ;  /* 0x00000010ff057819 */ /* 0x000fe20000011611 */
[----:B------:R-:W-:Y:S01]  /*1c50*/  FFMA.FTZ R47, R56, R4, R47 ;  /* 0x00000004382f7223 */ /* 0x000fe2000001002f */
[----:B------:R-:W-:Y:S01]  /*1c60*/  PRMT R4, RZ, 0x5410, R17 ;  /* 0x00005410ff047816 */ /* 0x000fe20000000011 */
[-C--:B------:R-:W-:Y:S01]  /*1c70*/  FMUL.FTZ R66, R60, R51.reuse ;  /* 0x000000333c427220 */ /* 0x080fe20000410000 */
[----:B------:R-:W-:Y:S01]  /*1c80*/  MOV R67, RZ ;  /* 0x000000ff00437202 */ /* 0x000fe20000000f00 */
[CC--:B------:R-:W-:Y:S01]  /*1c90*/  FMUL.FTZ R64, R58.reuse, R51.reuse ;  /* 0x000000333a407220 */ /* 0x0c0fe20000410000 */
[----:B------:R-:W-:Y:S01]  /*1ca0*/  MOV R65, RZ ;  /* 0x000000ff00417202 */ /* 0x000fe20000000f00 */
[----:B------:R-:W-:Y:S01]  /*1cb0*/  FFMA.FTZ R47, R58, R4, R47 ;  /* 0x000000043a2f7223 */ /* 0x000fe2000001002f */
[----:B------:R-:W-:Y:S01]  /*1cc0*/  PRMT R4, RZ, 0x5410, R5 ;  /* 0x00005410ff047816 */ /* 0x000fe20000000005 */
[----:B------:R-:W-:-:S02]  /*1cd0*/  FMUL.FTZ R63, R56, R51 ;  /* 0x00000033383f7220 */ /* 0x000fc40000410000 */
[C---:B------:R-:W-:Y:S02]  /*1ce0*/  FMUL.FTZ R61, R54.reuse, R51 ;  /* 0x00000033363d7220 */ /* 0x040fe40000410000 */
[----:B------:R-:W-:Y:S01]  /*1cf0*/  FFMA.FTZ R47, R54, R4, R47 ;  /* 0x00000004362f7223 */ /* 0x000fe2000001002f */
[----:B------:R-:W-:Y:S05]  /*1d00*/  @!P0 BRA `(.L_x_8570) ;  /* 0x000015e000008947 */ /* 0x000fea0003800000 */
[----:B------:R-:W-:Y:S01]  /*1d10*/  MOV R4, R44 ;  /* 0x0000002c00047202 */ /* 0x000fe20000000f00 */
[----:B------:R-:W-:Y:S01]  /*1d20*/  IMAD R6, R86, c[0x0][0x2b8], RZ ;  /* 0x0000ae0056067a24 */ /* 0x000fe200078e02ff */
[----:B------:R-:W-:Y:S01]  /*1d30*/  MOV R5, RZ ;  /* 0x000000ff00057202 */ /* 0x000fe20000000f00 */
[----:B------:R-:W-:Y:S01]  /*1d40*/  IMAD R19, R84, c[0x0][0x2c0], RZ ;  /* 0x0000b00054137a24 */ /* 0x000fe200078e02ff */
[----:B------:R-:W-:Y:S01]  /*1d50*/  MOV R59, RZ ;  /* 0x000000ff003b7202 */ /* 0x000fe20000000f00 */
[C---:B------:R-:W-:Y:S01]  /*1d60*/  IMAD R7, R49.reuse, c[0x0][0x2bc], R6 ;  /* 0x0000af0031077a24 */ /* 0x040fe200078e0206 */
[----:B------:R-:W-:Y:S01]  /*1d70*/  IADD3 R6, R34, -0x1, RZ ;  /* 0xffffffff22067810 */ /* 0x000fe20007ffe0ff */
[----:B------:R-:W-:Y:S01]  /*1d80*/  IMAD.WIDE.U32 R4, R49, c[0x0][0x2b8], R4 ;  /* 0x0000ae0031047a25 */ /* 0x000fe200078e0004 */
[----:B------:R-:W-:-:S02]  /*1d90*/  MOV R70, RZ ;  /* 0x000000ff00467202 */ /* 0x000fc40000000f00 */
[----:B------:R-:W-:Y:S01]  /*1da0*/  MOV R62, RZ ;  /* 0x000000ff003e7202 */ /* 0x000fe20000000f00 */
[C---:B------:R-:W-:Y:S01]  /*1db0*/  IMAD R21, R48.reuse, c[0x0][0x2c4], R19 ;  /* 0x0000b10030157a24 */ /* 0x040fe200078e0213 */
[----:B------:R-:W-:Y:S02]  /*1dc0*/  IADD3 R5, R5, R7, RZ ;  /* 0x0000000705057210 */ /* 0x000fe40007ffe0ff */
[----:B------:R-:W-:Y:S02]  /*1dd0*/  MOV R7, c[0x0][0x174] ;  /* 0x00005d0000077a02 */ /* 0x000fe40000000f00 */
[----:B------:R-:W-:Y:S01]  /*1de0*/  MOV R57, RZ ;  /* 0x000000ff00397202 */ /* 0x000fe20000000f00 */
        /* <DEDUP_REMOVED lines=15> */
.L_x_8583:
        /* <DEDUP_REMOVED lines=12> */
[----:B------:R-:W-:-:S04]  /*1fa0*/  LEA R27, P0, R4, R37, 0x1 ;  /* 0x00000025041b7211 */ /* 0x000fc800078008ff */
[----:B------:R-:W-:Y:S02]  /*1fb0*/  IADD3 R5, R5, R55, RZ ;  /* 0x0000003705057210 */ /* 0x000fe40007ffe0ff */
[----:B0-2---:R0:W2:Y:S01]  /*1fc0*/  LDG.E R55, [R72.64] ;  /* 0x0000000648377981 */ /* 0x0050a2000c1e1900 */
[----:B------:R-:W-:Y:S02]  /*1fd0*/  IADD3 R26, P1, R27, R32, RZ ;  /* 0x000000201b1a7210 */ /* 0x000fe40007f3e0ff */
[----:B------:R-:W-:-:S04]  /*1fe0*/  LEA.HI.X R4, R4, R36, R5, 0x1, P0 ;  /* 0x0000002404047211 */ /* 0x000fc800000f0c05 */
[----:B------:R-:W-:-:S06]  /*1ff0*/  IADD3.X R27, R4, R31, RZ, P1, !PT ;  /* 0x0000001f041b7210 */ /* 0x000fcc0000ffe4ff */
[----:B---3--:R-:W3:Y:S01]  /*2000*/  LDG.E.64 R26, [R26.64] ;  /* 0x000000061a1a7981 */ /* 0x008ee2000c1e1b00 */
[----:B------:R-:W-:Y:S01]  /*2010*/  MOV R4, R14 ;  /* 0x0000000e00047202 */ /* 0x000fe20000000f00 */
[----:B------:R-:W-:Y:S01]  /*2020*/  IMAD R76, R74, c[0x0][0x1a0], RZ ;  /* 0x000068004a4c7a24 */ /* 0x000fe200078e02ff */
[----:B------:R-:W-:Y:S02]  /*2030*/  MOV R5, R33 ;  /* 0x0000002100057202 */ /* 0x000fe40000000f00 */
[C---:B------:R-:W-:Y:S02]  /*2040*/  ISETP.GT.AND P0, PT, R34.reuse, 0x1, PT ;  /* 0x000000012200780c */ /* 0x040fe40003f04270 */
[----:B------:R-:W-:Y:S01]  /*2050*/  IADD3 R75, R34, -0x1, RZ ;  /* 0xffffffff224b7810 */ /* 0x000fe20007ffe0ff */
[----:B------:R-:W-:Y:S01]  /*2060*/  IMAD.WIDE.U32 R6, R59, c[0x0][0x1a0], R4 ;  /* 0x000068003b067a25 */ /* 0x000fe200078e0004 */
[----:B------:R-:W-:-:S03]  /*2070*/  ISETP.EQ.AND P0, PT, R82, RZ, P0 ;  /* 0x000000ff5200720c */ /* 0x000fc60000702270 */
[----:B------:R-:W-:Y:S01]  /*2080*/  IMAD R5, R59, c[0x0][0x1a4], R76 ;  /* 0x000069003b057a24 */ /* 0x000fe200078e024c */
[----:B------:R-:W-:-:S04]  /*2090*/  LEA R4, P1, R6, c[0x0][0x228], 0x2 ;  /* 0x00008a0006047a11 */ /* 0x000fc800078210ff */
[----:B------:R-:W-:Y:S02]  /*20a0*/  IADD3 R5, R7, R5, RZ ;  /* 0x0000000507057210 */ /* 0x000fe40007ffe0ff */
[----:B------:R-:W-:Y:S02]  /*20b0*/  LEA.HI R7, R75, R75, RZ, 0x1 ;  /* 0x0000004b4b077211 */ /* 0x000fe400078f08ff */
[----:B------:R-:W-:Y:S02]  /*20c0*/  LEA.HI.X R5, R6, c[0x0][0x22c], R5, 0x2, P1 ;  /* 0x00008b0006057a11 */ /* 0x000fe400008f1405 */
[----:B------:R-:W-:Y:S02]  /*20d0*/  ISETP.NE.AND P1, PT, R44, RZ, PT ;  /* 0x000000ff2c00720c */ /* 0x000fe40003f25270 */
[----:B------:R-:W-:Y:S01]  /*20e0*/  LOP3.LUT R6, R7, 0xfffffe, RZ, 0xc0, !PT ;  /* 0x00fffffe07067812 */ /* 0x000fe200078ec0ff */
[----:B-1----:R1:W4:Y:S01]  /*20f0*/  LDG.E R76, [R4.64] ;  /* 0x00000006044c7981 */ /* 0x002322000c1e1900 */
[----:B0-----:R-:W-:-:S02]  /*2100*/  @P0 IADD3 R72, R34, -0x2, RZ ;  /* 0xfffffffe22480810 */ /* 0x001fc40007ffe0ff */
[----:B------:R-:W-:Y:S02]  /*2110*/  IADD3 R6, R75, -R6, RZ ;  /* 0x800000064b067210 */ /* 0x000fe40007ffe0ff */
[----:B------:R-:W-:Y:S01]  /*2120*/  IADD3 R71, R44, 0x200, RZ ;  /* 0x000002002c477810 */ /* 0x000fe20007ffe0ff */
[----:B------:R-:W-:-:S04]  /*2130*/  @P0 IMAD R7, R72, c[0x0][0x16c], R59 ;  /* 0x00005b0048070a24 */ /* 0x000fc800078e023b */
[----:B------:R-:W-:-:S04]  /*2140*/  @!P1 LEA R71, R6, R59, 0x8 ;  /* 0x0000003b06479211 */ /* 0x000fc800078e40ff */
[----:B------:R-:W-:Y:S02]  /*2150*/  SHF.L.U32 R72, R71, 0x2, RZ ;  /* 0x0000000247487819 */ /* 0x000fe400000006ff */
[----:B------:R-:W-:Y:S01]  /*2160*/  ISETP.NE.AND P2, PT, R44, 0x1f, PT ;  /* 0x0000001f2c00780c */ /* 0x000fe20003f45270 */
[----:B------:R-:W-:Y:S01]  /*2170*/  HFMA2.MMA R79, -RZ, RZ, 0, 0 ;  /* 0x00000000ff4f7435 */ /* 0x000fe200000001ff */
[----:B------:R-:W-:Y:S01]  /*2180*/  @P0 IMAD.WIDE R6, R7, 0x8, R2 ;  /* 0x0000000807060825 */ /* 0x000fe200078e0202 */
[----:B------:R-:W-:Y:S02]  /*2190*/  SHF.R.U64 R71, R16, 0x10, R17 ;  /* 0x0000001010477819 */ /* 0x000fe40000001211 */
[----:B------:R-:W-:Y:S02]  /*21a0*/  PRMT R73, RZ, 0x5410, R16 ;  /* 0x00005410ff497816 */ /* 0x000fe40000000010 */
[----:B------:R-:W-:-:S05]  /*21b0*/  PRMT R71, RZ, 0x5410, R71 ;  /* 0x00005410ff477816 */ /* 0x000fca0000000047 */
[----:B------:R-:W-:Y:S01]  /*21c0*/  FMUL.FTZ R97, R71, R28 ;  /* 0x0000001c47617220 */ /* 0x000fe20000410000 */
[----:B------:R-:W-:Y:S01]  /*21d0*/  BSSY B0, `(.L_x_8571) ;  /* 0x0000031000007945 */ /* 0x000fe20003800000 */
[----:B--2---:R-:W-:-:S04]  /*21e0*/  FMUL.FTZ R69, R55, 1.4426950216293334961 ;  /* 0x3fb8aa3b37457820 */ /* 0x004fc80000410000 */
[----:B------:R-:W-:-:S06]  /*21f0*/  FMUL.FTZ R77, R69, R30 ;  /* 0x0000001e454d7220 */ /* 0x000fcc0000410000 */
[----:B------:R-:W0:Y:S01]  /*2200*/  MUFU.EX2 R77, R77 ;  /* 0x0000004d004d7308 */ /* 0x000e220000000800 */
[----:B---3--:R-:W-:Y:S01]  /*2210*/  STS.64 [R41.X8], R26 ;  /* 0x0000001a29007388 */ /* 0x008fe20000008a00 */
[----:B------:R-:W-:-:S06]  /*2220*/  NOP ;  /* 0x0000000000007918 */ /* 0x000fcc0000000000 */
[----:B-1----:R-:W1:Y:S04]  /*2230*/  LDS.64 R4, [R41.X8] ;  /* 0x0000000029047984 */ /* 0x002e680000008a00 */
[----:B0-----:R0:W-:Y:S04]  /*2240*/  STS [R72+0x548], R77 ;  /* 0x0005484d48007388 */ /* 0x0011e80000000800 */
[----:B------:R-:W-:Y:S01]  /*2250*/  BAR.SYNC.DEFER_BLOCKING 0x0 ;  /* 0x0000000000007b1d */ /* 0x000fe20000010000 */
[C---:B------:R-:W-:Y:S02]  /*2260*/  FMUL.FTZ R78, R69.reuse, R28 ;  /* 0x0000001c454e7220 */ /* 0x040fe40000410000 */
[----:B------:R-:W-:-:S04]  /*2270*/  FMUL.FTZ R80, R69, R0 ;  /* 0x0000000045507220 */ /* 0x000fc80000410000 */
[----:B------:R-:W2:Y:S01]  /*2280*/  MUFU.EX2 R78, R78 ;  /* 0x0000004e004e7308 */ /* 0x000ea20000000800 */
[----:B------:R3:W3:Y:S07]  /*2290*/  @P2 LDS R99, [R44.X4+0xd4c] ;  /* 0x000d4c002c632984 */ /* 0x0006ee0000004800 */
[----:B------:R-:W0:Y:S01]  /*22a0*/  MUFU.EX2 R80, R80 ;  /* 0x0000005000507308 */ /* 0x000e220000000800 */
[----:B------:R2:W5:Y:S01]  /*22b0*/  @P0 LDG.E R79, [R6.64+0x4] ;  /* 0x00000406064f0981 */ /* 0x000562000c1e1900 */
[--C-:B-1----:R-:W-:Y:S01]  /*22c0*/  PRMT R81, RZ, 0x5410, R5.reuse ;  /* 0x00005410ff517816 */ /* 0x102fe20000000005 */
[----:B--2---:R-:W-:Y:S01]  /*22d0*/  FMUL.FTZ R6, R69, R29 ;  /* 0x0000001d45067220 */ /* 0x004fe20000410000 */
[----:B------:R-:W-:-:S03]  /*22e0*/  PRMT R7, RZ, 0x7610, R5 ;  /* 0x00007610ff077816 */ /* 0x000fc60000000005 */
[C---:B----4-:R-:W-:Y:S01]  /*22f0*/  FMUL.FTZ R93, R76.reuse, R81 ;  /* 0x000000514c5d7220 */ /* 0x050fe20000410000 */
[--C-:B------:R-:W-:Y:S01]  /*2300*/  PRMT R83, RZ, 0x7610, R4.reuse ;  /* 0x00007610ff537816 */ /* 0x100fe20000000004 */
[----:B------:R-:W1:Y:S01]  /*2310*/  MUFU.EX2 R6, R6 ;  /* 0x0000000600067308 */ /* 0x000e620000000800 */
[C---:B------:R-:W-:Y:S01]  /*2320*/  FMUL.FTZ R5, R76.reuse, R7 ;  /* 0x000000074c057220 */ /* 0x040fe20000410000 */
[----:B------:R-:W-:Y:S01]  /*2330*/  PRMT R85, RZ, 0x5410, R4 ;  /* 0x00005410ff557816 */ /* 0x000fe20000000004 */
[----:B------:R-:W-:Y:S01]  /*2340*/  FMUL.FTZ R26, R73, R30 ;  /* 0x0000001e491a7220 */ /* 0x000fe20000410000 */
[--C-:B------:R-:W-:Y:S01]  /*2350*/  SHF.R.U32.HI R4, RZ, 0x10, R17.reuse ;  /* 0x00000010ff047819 */ /* 0x100fe20000011611 */
[----:B------:R-:W-:Y:S01]  /*2360*/  FMUL.FTZ R95, R76, R83 ;  /* 0x000000534c5f7220 */ /* 0x000fe20000410000 */
[----:B0-----:R-:W-:Y:S01]  /*2370*/  PRMT R72, RZ, 0x5410, R17 ;  /* 0x00005410ff487816 */ /* 0x001fe20000000011 */
[----:B------:R-:W-:Y:S02]  /*2380*/  FMUL.FTZ R93, R58, R93 ;  /* 0x0000005d3a5d7220 */ /* 0x000fe40000410000 */
[----:B------:R-:W-:Y:S01]  /*2390*/  FMUL.FTZ R88, R54, R5 ;  /* 0x0000000536587220 */ /* 0x000fe20000410000 */
[----:B------:R-:W-:Y:S01]  /*23a0*/  PRMT R69, RZ, 0x5410, R4 ;  /* 0x00005410ff457816 */ /* 0x000fe20000000004 */
[----:B------:R-:W-:-:S02]  /*23b0*/  FMUL.FTZ R91, R72, R29 ;  /* 0x0000001d485b7220 */ /* 0x000fc40000410000 */
[----:B------:R-:W-:Y:S02]  /*23c0*/  FMUL.FTZ R27, R77, R78 ;  /* 0x0000004e4d1b7220 */ /* 0x000fe40000410000 */
[----:B------:R-:W-:Y:S02]  /*23d0*/  FFMA.FTZ R4, R78, R26, R97 ;  /* 0x0000001a4e047223 */ /* 0x000fe40000010061 */
[----:B------:R-:W-:Y:S02]  /*23e0*/  FMUL.FTZ R89, R76, R85 ;  /* 0x000000554c597220 */ /* 0x000fe40000410000 */
[----:B------:R-:W-:Y:S02]  /*23f0*/  FMUL.FTZ R95, R56, R95 ;  /* 0x0000005f385f7220 */ /* 0x000fe40000410000 */
[----:B------:R-:W-:Y:S02]  /*2400*/  FFMA.FTZ R5, R80, R88, R93 ;  /* 0x0000005850057223 */ /* 0x000fe4000001005d */
[----:B------:R-:W-:-:S02]  /*2410*/  FMUL.FTZ R87, R69, R0 ;  /* 0x0000000045577220 */ /* 0x000fc40000410000 */
[C---:B-1----:R-:W-:Y:S02]  /*2420*/  FMUL.FTZ R27, R6.reuse, R27 ;  /* 0x0000001b061b7220 */ /* 0x042fe40000410000 */
        /* <DEDUP_REMOVED lines=11> */
.L_x_8572:
[----:B---3--:R-:W-:Y:S05]  /*24e0*/  BSYNC B0 ;  /* 0x0000000000007941 */ /* 0x008fea0003800000 */
.L_x_8571:
[C---:B-1----:R-:W-:Y:S01]  /*24f0*/  FMUL.FTZ R5, R80.reuse, R99 ;  /* 0x0000006350057220 */ /* 0x042fe20000410000 */
        /* <DEDUP_REMOVED lines=37> */
[----:B------:R-:W-:Y:S01]  /*2750*/  ISETP.GE.AND P0, PT, R34, c[0x0][0x174], PT ;  /* 0x00005d0022007a0c */ /* 0x000fe20003f06270 */
[----:B------:R-:W-:-:S04]  /*2760*/  HFMA2.MMA R4, -RZ, RZ, 1.875, 0 ;  /* 0x3f800000ff047435 */ /* 0x000fc800000001ff */
[C---:B--2---:R-:W-:Y:S01]  /*2770*/  @!P3 FFMA.FTZ R96, R103.reuse, R27, R96 ;  /* 0x0000001b6760b223 */ /* 0x044fe20000010060 */
[----:B------:R-:W-:Y:S01]  /*2780*/  SHFL.UP PT, R94, R101, 0x8, RZ ;  /* 0x05000000655e7989 */ /* 0x000fe200000e00ff */
[----:B------:R-:W-:Y:S01]  /*2790*/  ISETP.NE.OR P0, PT, R82, RZ, P0 ;  /* 0x000000ff5200720c */ /* 0x000fe20000705670 */
[----:B---3--:R-:W-:Y:S02]  /*27a0*/  @!P3 FMUL.FTZ R103, R103, R92 ;  /* 0x0000005c6767b220 */ /* 0x008fe40000410000 */
[----:B------:R-:W0:Y:S01]  /*27b0*/  SHFL.UP PT, R27, R90, 0x8, RZ ;  /* 0x050000005a1b7989 */ /* 0x000e2200000e00ff */
[----:B------:R-:W-:Y:S02]  /*27c0*/  ISETP.GE.AND P3, PT, R41, 0x8, PT ;  /* 0x000000082900780c */ /* 0x000fe40003f66270 */
[----:B------:R-:W-:Y:S01]  /*27d0*/  SHF.L.U32 R92, R59, 0x3, RZ ;  /* 0x000000033b5c7819 */ /* 0x000fe200000006ff */
[----:B------:R-:W1:Y:S04]  /*27e0*/  SHFL.DOWN PT, R100, R96, 0x8, 0x1f ;  /* 0x09001f0060647f89 */ /* 0x000e6800000e0000 */
[----:B------:R-:W2:Y:S04]  /*27f0*/  SHFL.DOWN PT, R98, R103, 0x8, 0x1f ;  /* 0x09001f0067627f89 */ /* 0x000ea800000e0000 */
[----:B------:R-:W-:Y:S01]  /*2800*/  @!P0 LDS.64 R4, [R92+0xdc8] ;  /* 0x000dc8005c048984 */ /* 0x000fe20000000a00 */
        /* <DEDUP_REMOVED lines=9> */
[----:B------:R-:W3:Y:S01]  /*28a0*/  SHFL.DOWN PT, R98, R103, 0x10, 0x1f ;  /* 0x0a001f0067627f89 */ /* 0x000ee200000e0000 */
[----:B0-----:R-:W-:-:S03]  /*28b0*/  @P0 FFMA.FTZ R90, R101, R27, R90 ;  /* 0x0000001b655a0223 */ /* 0x001fc6000001005a */
[----:B-----5:R-:W-:Y:S01]  /*28c0*/  SHFL.IDX PT, R27, R79, RZ, 0x1f ;  /* 0x00001fff4f1b7589 */ /* 0x020fe200000e0000 */
[----:B-1----:R-:W-:Y:S01]  /*28d0*/  @P0 FMUL.FTZ R101, R101, R94 ;  /* 0x0000005e65650220 */ /* 0x002fe20000410000 */
[----:B------:R-:W-:Y:S02]  /*28e0*/  ISETP.NE.AND P0, PT, R44, RZ, PT ;  /* 0x000000ff2c00720c */ /* 0x000fe40003f05270 */
        /* <DEDUP_REMOVED lines=18> */
[----:B--2---:R-:W-:Y:S02]  /*2a10*/  FFMA.FTZ R27, R94, R5, R98 ;  /* 0x000000055e1b7223 */ /* 0x004fe40000010062 */
[----:B------:R-:W-:Y:S02]  /*2a20*/  FFMA.FTZ R90, R80, R88, R93 ;  /* 0x00000058505a7223 */ /* 0x000fe4000001005d */
[----:B------:R-:W-:Y:S01]  /*2a30*/  FFMA.FTZ R83, R56, R83, R85 ;  /* 0x0000005338537223 */ /* 0x000fe20000010055 */
[----:B------:R-:W-:Y:S01]  /*2a40*/  IADD3 R85, -R75, c[0x0][0x168], RZ ;  /* 0x00005a004b557a10 */ /* 0x000fe20007ffe1ff */
[C---:B------:R-:W-:Y:S02]  /*2a50*/  FMUL.FTZ R5, R76.reuse, R102 ;  /* 0x000000664c057220 */ /* 0x040fe40000410000 */
[----:B------:R-:W-:Y:S01]  /*2a60*/  FMUL.FTZ R75, R76, R97 ;  /* 0x000000614c4b7220 */ /* 0x000fe20000410000 */
[C---:B------:R-:W-:Y:S01]  /*2a70*/  ISETP.GE.AND P1, PT, R85.reuse, 0x1, PT ;  /* 0x000000015500780c */ /* 0x040fe20003f26270 */
[----:B------:R-:W-:Y:S01]  /*2a80*/  FMUL.FTZ R26, R94, R4 ;  /* 0x000000045e1a7220 */ /* 0x000fe20000410000 */
[----:B------:R-:W-:Y:S01]  /*2a90*/  ISETP.GE.AND P2, PT, R85, 0x21, PT ;  /* 0x000000215500780c */ /* 0x000fe20003f46270 */
[-C--:B------:R-:W-:Y:S01]  /*2aa0*/  FMUL.FTZ R81, R81, R91.reuse ;  /* 0x0000005b51517220 */ /* 0x080fe20000410000 */
[C---:B------:R-:W-:Y:S01]  /*2ab0*/  ISETP.GE.AND P3, PT, R85.reuse, 0x41, PT ;  /* 0x000000415500780c */ /* 0x040fe20003f66270 */
[----:B------:R-:W-:Y:S01]  /*2ac0*/  FFMA.FTZ R87, R80, R91, R87 ;  /* 0x0000005b50577223 */ /* 0x000fe20000010057 */
[----:B------:R-:W-:Y:S01]  /*2ad0*/  ISETP.GE.AND P4, PT, R85, 0x61, PT ;  /* 0x000000615500780c */ /* 0x000fe20003f86270 */
[----:B------:R-:W-:Y:S01]  /*2ae0*/  FFMA.FTZ R94, R6, R90, R95 ;  /* 0x0000005a065e7223 */ /* 0x000fe2000001005f */
[----:B------:R0:W-:Y:S01]  /*2af0*/  @!P0 STS.64 [R92+0xdc8], R26 ;  /* 0x000dc81a5c008388 */ /* 0x0001e20000000a00 */
[----:B------:R-:W-:-:S02]  /*2b00*/  FMUL.FTZ R4, R60, R5 ;  /* 0x000000053c047220 */ /* 0x000fc40000410000 */
[----:B------:R-:W-:Y:S02]  /*2b10*/  FMUL.FTZ R77, R76, R91 ;  /* 0x0000005b4c4d7220 */ /* 0x000fe40000410000 */
[----:B------:R-:W-:Y:S02]  /*2b20*/  FMUL.FTZ R5, R56, R75 ;  /* 0x0000004b38057220 */ /* 0x000fe40000410000 */
[----:B------:R-:W-:Y:S02]  /*2b30*/  FFMA.FTZ R81, R58, R81, R83 ;  /* 0x000000513a517223 */ /* 0x000fe40000010053 */
[-C--:B------:R-:W-:Y:S02]  /*2b40*/  FMUL.FTZ R79, R76, R87.reuse ;  /* 0x000000574c4f7220 */ /* 0x080fe40000410000 */
[----:B------:R-:W-:Y:S02]  /*2b50*/  FMUL.FTZ R75, R7, R87 ;  /* 0x00000057074b7220 */ /* 0x000fe40000410000 */
[----:B------:R-:W-:Y:S01]  /*2b60*/  FFMA.FTZ R78, R78, R94, R89 ;  /* 0x0000005e4e4e7223 */ /* 0x000fe20000010059 */
[----:B------:R-:W-:Y:S01]  /*2b70*/  SHF.L.U64.HI R89, R62, 0x2, R57 ;  /* 0x000000023e597819 */ /* 0x000fe20000010239 */
[----:B------:R-:W-:-:S02]  /*2b80*/  FMUL.FTZ R6, R58, R77 ;  /* 0x0000004d3a067220 */ /* 0x000fc40000410000 */
[C---:B------:R-:W-:Y:S02]  /*2b90*/  FMUL.FTZ R7, R54.reuse, R79 ;  /* 0x0000004f36077220 */ /* 0x040fe40000410000 */
[----:B------:R-:W-:Y:S02]  /*2ba0*/  FFMA.FTZ R77, R54, R75, R81 ;  /* 0x0000004b364d7223 */ /* 0x000fe40000010051 */
[-C--:B------:R-:W-:Y:S01]  /*2bb0*/  FFMA.FTZ R75, R73, -R30.reuse, R102 ;  /* 0x8000001e494b7223 */ /* 0x080fe20000010066 */
[----:B------:R1:W-:Y:S01]  /*2bc0*/  STS.128 [R44.X16+0x110], R4 ;  /* 0x000110042c007388 */ /* 0x0003e2000000cc00 */
[----:B------:R-:W-:Y:S02]  /*2bd0*/  FMUL.FTZ R79, R78, R30 ;  /* 0x0000001e4e4f7220 */ /* 0x000fe40000410000 */
[-C--:B------:R-:W-:Y:S02]  /*2be0*/  FFMA.FTZ R76, R71, -R28.reuse, R97 ;  /* 0x8000001c474c7223 */ /* 0x080fe40000010061 */
[----:B------:R-:W-:-:S02]  /*2bf0*/  FMUL.FTZ R80, R94, R28 ;  /* 0x0000001c5e507220 */ /* 0x000fc40000410000 */
[----:B------:R-:W-:Y:S02]  /*2c00*/  FFMA.FTZ R85, R79, R75, RZ ;  /* 0x0000004b4f557223 */ /* 0x000fe400000100ff */
[-C--:B------:R-:W-:Y:S02]  /*2c10*/  FMUL.FTZ R81, R88, R0.reuse ;  /* 0x0000000058517220 */ /* 0x080fe40000410000 */
[-C--:B0-----:R-:W-:Y:S01]  /*2c20*/  FFMA.FTZ R27, R72, -R29.reuse, R91 ;  /* 0x8000001d481b7223 */ /* 0x081fe2000001005b */
[----:B------:R-:W-:Y:S01]  /*2c30*/  SHF.L.U32 R91, R62, 0x2, RZ ;  /* 0x000000023e5b7819 */ /* 0x000fe200000006ff */
[----:B------:R-:W-:Y:S02]  /*2c40*/  FMUL.FTZ R83, R90, R29 ;  /* 0x0000001d5a537220 */ /* 0x000fe40000410000 */
[----:B------:R-:W-:Y:S02]  /*2c50*/  FFMA.FTZ R26, R69, -R0, R87 ;  /* 0x80000000451a7223 */ /* 0x000fe40000010057 */
[----:B-1----:R-:W-:-:S02]  /*2c60*/  FFMA.FTZ R4, R80, R76, R85 ;  /* 0x0000004c50047223 */ /* 0x002fc40000010055 */
        /* <DEDUP_REMOVED lines=13> */
.L_x_8574:
[----:B------:R-:W-:Y:S05]  /*2d40*/  BSYNC B0 ;  /* 0x0000000000007941 */ /* 0x000fea0003800000 */
.L_x_8573:
        /* <DEDUP_REMOVED lines=8> */
.L_x_8576:
[----:B------:R-:W-:Y:S05]  /*2dd0*/  BSYNC B0 ;  /* 0x0000000000007941 */ /* 0x000fea0003800000 */
.L_x_8575:
[----:B------:R2:W3:Y:S01]  /*2de0*/  LDS R85, [R44.X4+0x210] ;  /* 0x000210002c557984 */ /* 0x0004e20000004800 */
[----:B------:R-:W-:Y:S01]  /*2df0*/  BSSY B0, `(.L_x_8577) ;  /* 0x0000006000007945 */ /* 0x000fe20003800000 */
[----:B-1----:R-:W-:Y:S01]  /*2e00*/  IMAD.WIDE.U32 R4, R91, c[0x0][0x2d0], R24 ;  /* 0x0000b4005b047a25 */ /* 0x002fe200078e0018 */
[----:B------:R-:W-:Y:S05]  /*2e10*/  @!P3 BRA `(.L_x_8578) ;  /* 0x000000300000b947 */ /* 0x000fea0003800000 */
[----:B------:R-:W-:-:S05]  /*2e20*/  IMAD.WIDE.U32 R6, R91, c[0x0][0x2d0], R22 ;  /* 0x0000b4005b067a25 */ /* 0x000fca00078e0016 */
[----:B------:R-:W-:-:S05]  /*2e30*/  IADD3 R7, R87, R7, RZ ;  /* 0x0000000757077210 */ /* 0x000fca0007ffe0ff */
[----:B---3--:R1:W-:Y:S02]  /*2e40*/  RED.E.ADD.F32.FTZ.RN.STRONG.GPU [R6.64], R85 ;  /* 0x000000550600798e */ /* 0x0083e4000c10e786 */
.L_x_8578:
[----:B------:R-:W-:Y:S05]  /*2e50*/  BSYNC B0 ;  /* 0x0000000000007941 */ /* 0x000fea0003800000 */
.L_x_8577:
[----:B-1----:R1:W4:Y:S01]  /*2e60*/  LDS R7, [R44.X4+0x290] ;  /* 0x000290002c077984 */ /* 0x0023220000004800 */
[----:B------:R-:W-:Y:S01]  /*2e70*/  BSSY B0, `(.L_x_8579) ;  /* 0x0000004000007945 */ /* 0x000fe20003800000 */
[----:B------:R-:W-:Y:S05]  /*2e80*/  @!P4 BRA `(.L_x_8580) ;  /* 0x000000200000c947 */ /* 0x000fea0003800000 */
[----:B------:R-:W-:-:S05]  /*2e90*/  IADD3 R5, R87, R5, RZ ;  /* 0x0000000557057210 */ /* 0x000fca0007ffe0ff */
[----:B----4-:R4:W-:Y:S02]  /*2ea0*/  RED.E.ADD.F32.FTZ.RN.STRONG.GPU [R4.64], R7 ;  /* 0x000000070400798e */ /* 0x0109e4000c10e786 */
.L_x_8580:
[----:B------:R-:W-:Y:S05]  /*2eb0*/  BSYNC B0 ;  /* 0x0000000000007941 */ /* 0x000fea0003800000 */
.L_x_8579:
[----:B----4-:R-:W4:Y:S01]  /*2ec0*/  SHFL.DOWN PT, R4, R77, 0x1, 0x1f ;  /* 0x08201f004d047f89 */ /* 0x010f2200000e0000 */
[----:B------:R-:W-:Y:S01]  /*2ed0*/  ISETP.GT.AND P1, PT, R41, 0x1e, PT ;  /* 0x0000001e2900780c */ /* 0x000fe20003f24270 */
[----:B------:R-:W-:Y:S01]  /*2ee0*/  FMUL.FTZ R7, R55, R94 ;  /* 0x0000005e37077220 */ /* 0x000fe20000410000 */
        /* <DEDUP_REMOVED lines=37> */
[C---:B------:R-:W-:Y:S01]  /*3140*/  FMUL.FTZ R77, R55.reuse, R88 ;  /* 0x00000058374d7220 */ /* 0x040fe20000410000 */
[----:B------:R-:W-:Y:S01]  /*3150*/  MOV R4, R74 ;  /* 0x0000004a00047202 */ /* 0x000fe20000000f00 */
[----:B------:R-:W-:Y:S02]  /*3160*/  FMUL.FTZ R74, R55, R90 ;  /* 0x0000005a374a7220 */ /* 0x000fe40000410000 */
[----:B------:R-:W-:Y:S02]  /*3170*/  FMUL.FTZ R77, R26, R77 ;  /* 0x0000004d1a4d7220 */ /* 0x000fe40000410000 */
[----:B------:R-:W-:Y:S01]  /*3180*/  FMUL.FTZ R27, R27, R74 ;  /* 0x0000004a1b1b7220 */ /* 0x000fe20000410000 */
[----:B------:R4:W-:Y:S01]  /*3190*/  @!P2 STS.64 [0x318], R4 ;  /* 0x00031804ff00a388 */ /* 0x0009e20000000a00 */
[----:B------:R-:W-:Y:S02]  /*31a0*/  FFMA.FTZ R77, R69, R88, R77 ;  /* 0x00000058454d7223 */ /* 0x000fe4000001004d */
[----:B------:R-:W-:-:S02]  /*31b0*/  FFMA.FTZ R72, R72, R90, R27 ;  /* 0x0000005a48487223 */ /* 0x000fc4000001001b */
        /* <DEDUP_REMOVED lines=12> */
.L_x_8582:
[----:B----4-:R-:W-:Y:S05]  /*3280*/  BSYNC B0 ;  /* 0x0000000000007941 */ /* 0x010fea0003800000 */
.L_x_8581:
[----:B------:R-:W-:Y:S02]  /*3290*/  IADD3 R59, R59, 0x1, RZ ;  /* 0x000000013b3b7810 */ /* 0x000fe40007ffe0ff */
[----:B------:R-:W-:Y:S02]  /*32a0*/  IADD3 R62, P1, R62, 0x1, RZ ;  /* 0x000000013e3e7810 */ /* 0x000fe40007f3e0ff */
[----:B------:R-:W-:Y:S02]  /*32b0*/  ISETP.GE.AND P0, PT, R59, c[0x0][0x16c], PT ;  /* 0x00005b003b007a0c */ /* 0x000fe40003f06270 */
[----:B------:R-:W-:-:S11]  /*32c0*/  IADD3.X R57, RZ, R57, RZ, P1, !PT ;  /* 0x00000039ff397210 */ /* 0x000fd60000ffe4ff */
[----:B------:R-:W-:Y:S01]  /*32d0*/  @P0 CALL.REL.NOINC `(.L_x_8570) ;  /* 0x0000001000000944 */ /* 0x000fe20003c00000 */
[----:B------:R-:W-:Y:S05]  /*32e0*/  BRA `(.L_x_8583) ;  /* 0xffffebf000007947 */ /* 0x000fea000383ffff */
.L_x_8570:
        /* <DEDUP_REMOVED lines=8> */
[----:B------:R-:W-:Y:S01]  /*3370*/  UIADD3 UR4, UR4, -0x80, URZ ;  /* 0xffffff8004047890 */ /* 0x000fe2000fffe03f */
[----:B------:R-:W-:Y:S01]  /*3380*/  IADD3 R26, R34, -0x1, RZ ;  /* 0xffffffff221a7810 */ /* 0x000fe20007ffe0ff */
[----:B------:R-:W-:Y:S02]  /*3390*/  IMAD R23, R49, c[0x0][0x2dc], R24 ;  /* 0x0000b70031177a24 */ /* 0x000fe400078e0218 */
[----:B------:R-:W-:-:S04]  /*33a0*/  IMAD R24, R52, c[0x0][0x2e0], RZ ;  /* 0x0000b80034187a24 */ /* 0x000fc800078e02ff */
[----:B------:R-:W-:Y:S01]  /*33b0*/  IMAD R25, R53, c[0x0][0x2e4], R24 ;  /* 0x0000b90035197a24 */ /* 0x000fe200078e0218 */
        /* <DEDUP_REMOVED lines=21> */
[----:B------:R-:W4:Y:S01]  /*3510*/  @!P0 MUFU.EX2 R0, R0 ;  /* 0x0000000000008308 */ /* 0x000f220000000800 */
[----:B------:R-:W-:-:S04]  /*3520*/  FSETP.GTU.FTZ.AND P3, PT, R5, 20, PT ;  /* 0x41a000000500780b */ /* 0x000fc80003f7c000 */
[----:B------:R-:W-:-:S03]  /*3530*/  @!P1 FMUL.FTZ R6, R6, -1.4426950216293334961 ;  /* 0xbfb8aa3b06069820 */ /* 0x000fc60000410000 */
[----:B------:R-:W5:Y:S06]  /*3540*/  @!P2 MUFU.EX2 R7, R7 ;  /* 0x000000070007a308 */ /* 0x000f6c0000000800 */
[----:B------:R-:W-:Y:S01]  /*3550*/  @!P3 FMUL.FTZ R16, R5, -1.4426950216293334961 ;  /* 0xbfb8aa3b0510b820 */ /* 0x000fe20000410000 */
[----:B------:R-:W-:Y:S01]  /*3560*/  SHF.R.S32.HI R5, RZ, 0x1f, R4 ;  /* 0x0000001fff057819 */ /* 0x000fe20000011404 */
[----:B------:R0:W1:Y:S01]  /*3570*/  @!P1 MUFU.EX2 R18, R6 ;  /* 0x0000000600129308 */ /* 0x0000620000000800 */
[----:B----4-:R-:W-:Y:S02]  /*3580*/  @!P0 FADD.FTZ R0, R0, 1 ;  /* 0x3f80000000008421 */ /* 0x010fe40000010000 */
[----:B-----5:R-:W-:Y:S01]  /*3590*/  @!P2 FADD.FTZ R19, R7, 1 ;  /* 0x3f8000000713a421 */ /* 0x020fe20000010000 */
[----:B------:R-:W-:-:S06]  /*35a0*/  NOP ;  /* 0x0000000000007918 */ /* 0x000fcc0000000000 */
[----:B0-----:R-:W0:Y:S01]  /*35b0*/  LDS.64 R6, [R41.X8] ;  /* 0x0000000029067984 */ /* 0x001e220000008a00 */
[----:B------:R4:W5:Y:S01]  /*35c0*/  @!P3 MUFU.EX2 R20, R16 ;  /* 0x000000100014b308 */ /* 0x0009620000000800 */
[----:B-1----:R-:W-:-:S07]  /*35d0*/  @!P1 FADD.FTZ R18, R18, 1 ;  /* 0x3f80000012129421 */ /* 0x002fce0000010000 */
[----:B------:R-:W1:Y:S01]  /*35e0*/  @!P0 MUFU.RCP R0, R0 ;  /* 0x0000000000008308 */ /* 0x000e620000001000 */
[----:B----4-:R-:W-:-:S04]  /*35f0*/  IMAD.WIDE.U32 R16, R49, c[0x0][0x2d8], R4 ;  /* 0x0000b60031107a25 */ /* 0x010fc800078e0004 */
[----:B------:R-:W-:Y:S01]  /*3600*/  IMAD.WIDE.U32 R4, R49, c[0x0][0x2f8], R4 ;  /* 0x0000be0031047a25 */ /* 0x000fe200078e0004 */
[----:B------:R-:W-:Y:S02]  /*3610*/  IADD3 R17, R17, R23, RZ ;  /* 0x0000001711117210 */ /* 0x000fe40007ffe0ff */
[----:B------:R4:W2:Y:S01]  /*3620*/  @!P2 MUFU.RCP R22, R19 ;  /* 0x000000130016a308 */ /* 0x0008a20000001000 */
[----:B-----5:R-:W-:Y:S02]  /*3630*/  @!P3 FADD.FTZ R20, R20, 1 ;  /* 0x3f8000001414b421 */ /* 0x020fe40000010000 */
[----:B------:R-:W-:-:S05]  /*3640*/  IMAD.WIDE.U32 R16, R53, c[0x0][0x2e0], R16 ;  /* 0x0000b80035107a25 */ /* 0x000fca00078e0010 */
[----:B------:R-:W-:Y:S01]  /*3650*/  IADD3 R17, R17, R25, RZ ;  /* 0x0000001911117210 */ /* 0x000fe20007ffe0ff */
[----:B------:R5:W3:Y:S01]  /*3660*/  @!P1 MUFU.RCP R21, R18 ;  /* 0x0000001200159308 */ /* 0x000ae20000001000 */
[----:B----4-:R-:W-:Y:S01]  /*3670*/  LEA R19, P4, R16, c[0x0][0x330], 0x1 ;  /* 0x0000cc0010137a11 */ /* 0x010fe200078808ff */
[----:B-1----:R-:W-:Y:S02]  /*3680*/  @!P0 FMUL.FTZ R65, R65, R0 ;  /* 0x0000000041418220 */ /* 0x002fe40000410000 */
[----:B------:R-:W-:Y:S01]  /*3690*/  IMAD R0, R86, c[0x0][0x2f8], RZ ;  /* 0x0000be0056007a24 */ /* 0x000fe200078e02ff */
[----:B------:R-:W-:Y:S01]  /*36a0*/  LEA.HI.X R16, R16, c[0x0][0x334], R17, 0x1, P4 ;  /* 0x0000cd0010107a11 */ /* 0x000fe200020f0c11 */
[----:B--2---:R-:W-:Y:S02]  /*36b0*/  @!P2 FMUL.FTZ R67, R67, R22 ;  /* 0x000000164343a220 */ /* 0x004fe40000410000 */
[----:B------:R1:W2:Y:S01]  /*36c0*/  @!P3 MUFU.RCP R23, R20 ;  /* 0x000000140017b308 */ /* 0x0002a20000001000 */
[----:B-----5:R-:W-:-:S02]  /*36d0*/  IADD3 R18, P0, R19, R32, RZ ;  /* 0x0000002013127210 */ /* 0x020fc40007f1e0ff */
[----:B------:R-:W-:Y:S02]  /*36e0*/  ISETP.GT.AND P4, PT, R34, 0x1, PT ;  /* 0x000000012200780c */ /* 0x000fe40003f84270 */
[----:B------:R-:W-:Y:S02]  /*36f0*/  IADD3.X R19, R16, R31, RZ, P0, !PT ;  /* 0x0000001f10137210 */ /* 0x000fe400007fe4ff */
[----:B------:R-:W-:Y:S01]  /*3700*/  IADD3 R45, P2, R45, -0x100, RZ ;  /* 0xffffff002d2d7810 */ /* 0x000fe20007f5e0ff */
[----:B---3--:R-:W-:Y:S01]  /*3710*/  @!P1 FMUL.FTZ R68, R68, R21 ;  /* 0x0000001544449220 */ /* 0x008fe20000410000 */
[----:B------:R-:W-:Y:S01]  /*3720*/  IADD3 R37, P1, R37, -0x100, RZ ;  /* 0xffffff0025257810 */ /* 0x000fe20007f3e0ff */
[----:B0-----:R0:W-:Y:S01]  /*3730*/  STG.E.64 [R18.64], R6 ;  /* 0x0000000612007986 */ /* 0x0011e2000c101b06 */
[----:B------:R-:W-:Y:S02]  /*3740*/  MOV R34, R26 ;  /* 0x0000001a00227202 */ /* 0x000fe40000000f00 */
[----:B-1----:R-:W-:Y:S01]  /*3750*/  F2FP.BF16.PACK_AB R20, R68, R65 ;  /* 0x000000414414723e */ /* 0x002fe200000010ff */
[----:B------:R-:W-:Y:S01]  /*3760*/  FADD.FTZ R65, R65, R46 ;  /* 0x0000002e41417221 */ /* 0x000fe20000010000 */
[----:B------:R-:W-:Y:S01]  /*3770*/  IADD3.X R36, R36, -0x1, RZ, P1, !PT ;  /* 0xffffffff24247810 */ /* 0x000fe20000ffe4ff */
[----:B--2---:R-:W-:Y:S01]  /*3780*/  @!P3 FMUL.FTZ R70, R70, R23 ;  /* 0x000000174646b220 */ /* 0x004fe20000410000 */
[----:B------:R-:W-:Y:S01]  /*3790*/  BAR.SYNC.DEFER_BLOCKING 0x0 ;  /* 0x0000000000007b1d */ /* 0x000fe20000010000 */
[----:B------:R-:W-:Y:S01]  /*37a0*/  IMAD R23, R49, c[0x0][0x2fc], R0 ;  /* 0x0000bf0031177a24 */ /* 0x000fe200078e0200 */
[----:B------:R-:W-:Y:S01]  /*37b0*/  IADD3 R39, P3, R39, -0x100, RZ ;  /* 0xffffff0027277810 */ /* 0x000fe20007f7e0ff */
[----:B------:R-:W-:Y:S01]  /*37c0*/  IMAD R0, R52, c[0x0][0x300], RZ ;  /* 0x0000c00034007a24 */ /* 0x000fe200078e02ff */
[----:B------:R-:W-:Y:S01]  /*37d0*/  F2FP.BF16.PACK_AB R21, R70, R67 ;  /* 0x000000434615723e */ /* 0x000fe200000010ff */
[----:B------:R-:W-:Y:S01]  /*37e0*/  FADD.FTZ R68, R65, R68 ;  /* 0x0000004441447221 */ /* 0x000fe20000010000 */
[----:B------:R-:W-:Y:S01]  /*37f0*/  IADD3 R5, R5, R23, RZ ;  /* 0x0000001705057210 */ /* 0x000fe20007ffe0ff */
[C---:B------:R-:W-:Y:S01]  /*3800*/  IMAD R23, R53.reuse, c[0x0][0x304], R0 ;  /* 0x0000c10035177a24 */ /* 0x040fe200078e0200 */
[----:B------:R-:W-:Y:S01]  /*3810*/  IADD3.X R42, R42, -0x1, RZ, P2, !PT ;  /* 0xffffffff2a2a7810 */ /* 0x000fe200017fe4ff */
[----:B------:R-:W-:Y:S01]  /*3820*/  FADD.FTZ R67, R68, R67 ;  /* 0x0000004344437221 */ /* 0x000fe20000010000 */
[----:B------:R-:W-:Y:S01]  /*3830*/  IADD3.X R38, R38, -0x1, RZ, P3, !PT ;  /* 0xffffffff26267810 */ /* 0x000fe20001ffe4ff */
[----:B------:R-:W-:-:S04]  /*3840*/  IMAD.WIDE.U32 R4, R53, c[0x0][0x300], R4 ;  /* 0x0000c00035047a25 */ /* 0x000fc800078e0004 */
[----:B------:R-:W-:Y:S01]  /*3850*/  FADD.FTZ R46, R67, R70 ;  /* 0x00000046432e7221 */ /* 0x000fe20000010000 */
[----:B0-----:R-:W-:Y:S02]  /*3860*/  IADD3 R7, R5, R23, RZ ;  /* 0x0000001705077210 */ /* 0x001fe40007ffe0ff */
        /* <DEDUP_REMOVED lines=12> */
.L_x_8560:
        /* <DEDUP_REMOVED lines=24> */
.L_x_8586:
[----:B0-----:R-:W-:Y:S05]  /*3ab0*/  BSYNC B0 ;  /* 0x0000000000007941 */ /* 0x001fea0003800000 */
.L_x_8585:
        /* <DEDUP_REMOVED lines=23> */
.L_x_8588:
[----:B------:R-:W1:Y:S02]  /*3c30*/  S2R R15, SR_TID.X ;  /* 0x00000000000f7919 */ /* 0x000e640000002100 */
.L_x_8589:
[----:B0-----:R-:W-:Y:S05]  /*3c40*/  BSYNC B0 ;  /* 0x0000000000007941 */ /* 0x001fea0003800000 */
.L_x_8587:
        /* <DEDUP_REMOVED lines=10> */
.L_x_8590:
        /* <DEDUP_REMOVED lines=26> */
.L_x_8591:
        /* <DEDUP_REMOVED lines=15> */
.L_x_9155:


//--------------------- .text._Z25selective_scan_bwd_kernelI32Selective_Scan_bwd_kernel_traitsILi32ELi4ELb1ELb1ELb0ELb0ELb0EN3c108BFloat16EfEEv12SSMParamsBwd --------------------------
	.section	.text._Z25selective_scan_bwd_kernelI32Selective_Scan_bwd_kernel_traitsILi32ELi4ELb1ELb1ELb0ELb0ELb0EN3c108BFloat16EfEEv12SSMParamsBwd,"ax",@progbits
	.sectioninfo	@"SHI_REGISTERS=110"
	.align	128
        .global         _Z25selective_scan_bwd_kernelI32Selective_Scan_bwd_kernel_traitsILi32ELi4ELb1ELb1ELb0ELb0ELb0EN3c108BFloat16EfEEv12SSMParamsBwd
        .type           _Z25selective_scan_bwd_kernelI32Selective_Scan_bwd_kernel_traitsILi32ELi4ELb1ELb1ELb0ELb0ELb0EN3c108BFloat16EfEEv12SSMParamsBwd,@function
        .size           _Z25selective_scan_bwd_kernelI32Selective_Scan_bwd_kernel_traitsILi32ELi4ELb1ELb1ELb0ELb0ELb0EN3c108BFloat16EfEEv12SSMParamsBwd,(.L_x_9156 - _Z25selective_scan_bwd_kernelI32Selective_Scan_bwd_kernel_traitsILi32ELi4ELb1ELb1ELb0ELb0ELb0EN3c108BFloat16EfEEv12SSMParamsBwd)
        .other          _Z25selective_scan_bwd_kernelI32Selective_Scan_bwd_kernel_traitsILi32ELi4ELb1ELb1ELb0ELb0ELb0EN3c108BFloat16EfEEv12SSMParamsBwd,@"STO_CUDA_ENTRY STV_DEFAULT"
_Z25selective_scan_bwd_kernelI32Selective_Scan_bwd_kernel_traitsILi32ELi4ELb1ELb1ELb0ELb0ELb0EN3c108BFloat16EfEEv12SSMParamsBwd:
.text._Z25selective_scan_bwd_kernelI32Selective_Scan_bwd_kernel_traitsILi32ELi4ELb1ELb1ELb0ELb0ELb0EN3c108BFloat16EfEEv12SSMParamsBwd:
        /* <DEDUP_REMOVED lines=38> */
[C---:B------:R-:W-:Y:S02]  /*0260*/  LOP3.LUT R6, R69.reuse, c[0x0][0x178], RZ, 0x3c, !PT ;  /* 0x00005e0045067a12 */ /* 0x040fe400078e3cff */
[----:B------:R-:W-:Y:S01]  /*0270*/  ISETP.GE.AND P3, PT, R8, 0x1, PT ;  /* 0x000000010800780c */ /* 0x000fe20003f66270 */
[----:B------:R-:W-:Y:S01]  /*0280*/  IMAD R12, R69, c[0x0][0x284], R12 ;  /* 0x0000a100450c7a24 */ /* 0x000fe200078e020c */
[----:B------:R-:W-:Y:S01]  /*0290*/  ISETP.GE.AND P2, PT, R6, RZ, PT ;  /* 0x000000ff0600720c */ /* 0x000fe20003f46270 */
[----:B------:R-:W-:-:S04]  /*02a0*/  IMAD.HI.U32 R62, R7, R2, RZ ;  /* 0x00000002073e7227 */ /* 0x000fc800078e00ff */
[----:B------:R-:W-:Y:S02]  /*02b0*/  IMAD.MOV R0, RZ, RZ, -R62 ;  /* 0x000000ffff007224 */ /* 0x000fe400078e0a3e */
[C---:B------:R-:W-:Y:S02]  /*02c0*/  IMAD R7, R64.reuse, c[0x0][0x1d4], R5 ;  /* 0x0000750040077a24 */ /* 0x040fe400078e0205 */
[----:B------:R-:W-:Y:S02]  /*02d0*/  IMAD R0, R13, R0, R2 ;  /* 0x000000000d007224 */ /* 0x000fe400078e0202 */
[----:B------:R-:W-:-:S03]  /*02e0*/  IMAD.WIDE.U32 R2, R64, c[0x0][0x1d0], RZ ;  /* 0x0000740040027a25 */ /* 0x000fc600078e00ff */
[----:B------:R-:W-:Y:S01]  /*02f0*/  ISETP.GT.U32.AND P1, PT, R13, R0, PT ;  /* 0x000000000d00720c */ /* 0x000fe20003f24070 */
[----:B------:R-:W-:Y:S01]  /*0300*/  IMAD.WIDE.U32 R4, R64, c[0x0][0x1e0], RZ ;  /* 0x0000780040047a25 */ /* 0x000fe200078e00ff */
[----:B------:R-:W-:-:S03]  /*0310*/  IADD3 R3, R3, R7, RZ ;  /* 0x0000000703037210 */ /* 0x000fc60007ffe0ff */
[----:B------:R-:W-:Y:S01]  /*0320*/  IMAD.WIDE.U32 R6, R64, c[0x0][0x278], RZ ;  /* 0x00009e0040067a25 */ /* 0x000fe200078e00ff */
[----:B------:R-:W-:-:S03]  /*0330*/  IADD3 R5, R5, R9, RZ ;  /* 0x0000000905057210 */ /* 0x000fc60007ffe0ff */
[----:B------:R-:W-:Y:S01]  /*0340*/  IMAD.WIDE.U32 R2, R69, c[0x0][0x1d8], R2 ;  /* 0x0000760045027a25 */ /* 0x000fe200078e0002 */
[----:B------:R-:W-:Y:S02]  /*0350*/  IADD3 R7, R7, R11, RZ ;  /* 0x0000000b07077210 */ /* 0x000fe40007ffe0ff */
[----:B------:R-:W-:Y:S01]  /*0360*/  LEA R11, R8, 0xffffff80, 0x7 ;  /* 0xffffff80080b7811 */ /* 0x000fe200078e38ff */
[----:B------:R-:W-:Y:S01]  /*0370*/  IMAD.WIDE.U32 R8, R64, c[0x0][0x190], RZ ;  /* 0x0000640040087a25 */ /* 0x000fe200078e00ff */
        /* <DEDUP_REMOVED lines=12> */
[----:B------:R-:W-:Y:S01]  /*0440*/  IMAD.WIDE.U32 R2, R69, c[0x0][0x1e8], R4 ;  /* 0x00007a0045027a25 */ /* 0x000fe200078e0004 */
[----:B------:R-:W-:-:S03]  /*0450*/  @P0 IADD3 R62, R62, 0x1, RZ ;  /* 0x000000013e3e0810 */ /* 0x000fc60007ffe0ff */
[----:B------:R-:W-:Y:S01]  /*0460*/  IMAD.WIDE.U32 R4, R69, c[0x0][0x280], R6 ;  /* 0x0000a00045047a25 */ /* 0x000fe200078e0006 */
[----:B------:R-:W-:Y:S02]  /*0470*/  @!P2 IADD3 R62, -R62, RZ, RZ ;  /* 0x000000ff3e3ea210 */ /* 0x000fe40007ffe1ff */
[C---:B------:R-:W-:Y:S02]  /*0480*/  IADD3 R57, P0, R11.reuse, R2, RZ ;  /* 0x000000020b397210 */ /* 0x040fe40007f1e0ff */
[----:B------:R-:W-:Y:S02]  /*0490*/  IADD3 R55, P2, R11, R4, RZ ;  /* 0x000000040b377210 */ /* 0x000fe40007f5e0ff */
[----:B------:R-:W-:Y:S02]  /*04a0*/  @!P1 LOP3.LUT R62, RZ, c[0x0][0x178], RZ, 0x33, !PT ;  /* 0x00005e00ff3e9a12 */ /* 0x000fe400078e33ff */
[C---:B------:R-:W-:Y:S02]  /*04b0*/  IADD3.X R2, R13.reuse, R3, R10, P0, !PT ;  /* 0x000000030d027210 */ /* 0x040fe400007fe40a */
[----:B------:R-:W-:Y:S01]  /*04c0*/  IADD3.X R4, R13, R5, R12, P2, !PT ;  /* 0x000000050d047210 */ /* 0x000fe200017fe40c */
[----:B------:R-:W-:Y:S01]  /*04d0*/  IMAD.WIDE.U32 R8, R62, c[0x0][0x1a8], R8 ;  /* 0x00006a003e087a25 */ /* 0x000fe200078e0008 */
[----:B------:R-:W-:Y:S01]  /*04e0*/  ISETP.NE.U32.AND P0, PT, RZ, c[0x0][0x260], PT ;  /* 0x00009800ff007a0c */ /* 0x000fe20003f05070 */
[----:B------:R-:W-:Y:S01]  /*04f0*/  HFMA2.MMA R5, -RZ, RZ, 0, 0 ;  /* 0x00000000ff057435 */ /* 0x000fe200000001ff */
        /* <DEDUP_REMOVED lines=9> */
[----:B------:R-:W-:Y:S01]  /*0590*/  ISETP.NE.U32.AND P1, PT, RZ, c[0x0][0x328], PT ;  /* 0x0000ca00ff007a0c */ /* 0x000fe20003f25070 */
[----:B------:R-:W-:Y:S01]  /*05a0*/  IMAD.IADD R2, R9, 0x1, R3 ;  /* 0x0000000109027824 */ /* 0x000fe200078e0203 */
[----:B------:R-:W-:Y:S02]  /*05b0*/  ISETP.NE.AND.EX P2, PT, RZ, c[0x0][0x34c], PT, P2 ;  /* 0x0000d300ff007a0c */ /* 0x000fe40003f45320 */
[----:B------:R-:W-:Y:S01]  /*05c0*/  ISETP.NE.AND.EX P1, PT, RZ, c[0x0][0x32c], PT, P1 ;  /* 0x0000cb00ff007a0c */ /* 0x000fe20003f25310 */
[----:B------:R-:W-:Y:S01]  /*05d0*/  @P0 IMAD R0, R64, c[0x0][0x164], R69 ;  /* 0x0000590040000a24 */ /* 0x000fe200078e0245 */
[----:B------:R-:W-:Y:S01]  /*05e0*/  IADD3 R11, P5, R11, R8, RZ ;  /* 0x000000080b0b7210 */ /* 0x000fe20007fbe0ff */
[----:B------:R-:W-:Y:S01]  /*05f0*/  @P0 IMAD.MOV.U32 R3, RZ, RZ, 0x8 ;  /* 0x00000008ff030424 */ /* 0x000fe200078e00ff */
[----:B------:R-:W-:Y:S01]  /*0600*/  LEA R56, P4, R55, c[0x0][0x308], 0x1 ;  /* 0x0000c20037387a11 */ /* 0x000fe200078808ff */
[----:B------:R-:W-:Y:S01]  /*0610*/  @P0 IMAD R0, R0, c[0x0][0x174], RZ ;  /* 0x00005d0000000a24 */ /* 0x000fe200078e02ff */
[----:B------:R-:W-:Y:S01]  /*0620*/  IADD3.X R2, R13, R2, RZ, P5, !PT ;  /* 0x000000020d027210 */ /* 0x000fe20002ffe4ff */
[----:B------:R-:W-:Y:S01]  /*0630*/  CS2R R8, SRZ ;  /* 0x0000000000087805 */ /* 0x000fe2000001ff00 */
[----:B------:R-:W-:Y:S01]  /*0640*/  MOV R10, RZ ;  /* 0x000000ff000a7202 */ /* 0x000fe20000000f00 */
[----:B------:R-:W-:Y:S01]  /*0650*/  @P0 IMAD R0, R0, c[0x0][0x16c], RZ ;  /* 0x00005b0000000a24 */ /* 0x000fe200078e02ff */
[----:B------:R-:W-:-:S02]  /*0660*/  LEA R54, P6, R11, c[0x0][0x228], 0x1 ;  /* 0x00008a000b367a11 */ /* 0x000fc400078c08ff */
[----:B------:R-:W-:Y:S02]  /*0670*/  @P2 LEA R10, P5, R69, c[0x0][0x348], 0x2 ;  /* 0x0000d200450a2a11 */ /* 0x000fe400078a10ff */
[----:B------:R-:W-:Y:S02]  /*0680*/  LEA.HI.X R55, R55, c[0x0][0x30c], R4, 0x1, P4 ;  /* 0x0000c30037377a11 */ /* 0x000fe400020f0c04 */
[C---:B------:R-:W-:Y:S02]  /*0690*/  @P1 LEA R8, P4, R69.reuse, c[0x0][0x328], 0x2 ;  /* 0x0000ca0045081a11 */ /* 0x040fe400078810ff */
[----:B------:R-:W-:Y:S02]  /*06a0*/  @P2 LEA.HI.X R5, R69, c[0x0][0x34c], R68, 0x2, P5 ;  /* 0x0000d30045052a11 */ /* 0x000fe400028f1444 */
[----:B------:R-:W-:Y:S01]  /*06b0*/  LEA.HI.X R53, R11, c[0x0][0x22c], R2, 0x1, P6 ;  /* 0x00008b000b357a11 */ /* 0x000fe200030f0c02 */
[----:B------:R-:W-:Y:S01]  /*06c0*/  @P0 IMAD.WIDE R2, R0, R3, c[0x0][0x260] ;  /* 0x0000980000020625 */ /* 0x000fe200078e0203 */
[----:B------:R-:W-:Y:S01]  /*06d0*/  @P1 LEA.HI.X R9, R69, c[0x0][0x32c], R68, 0x2, P4 ;  /* 0x0000cb0045091a11 */ /* 0x000fe200020f1444 */
[----:B------:R-:W-:Y:S01]  /*06e0*/  @!P0 CS2R R2, SRZ ;  /* 0x0000000000028805 */ /* 0x000fe2000001ff00 */
[----:B------:R-:W-:Y:S01]  /*06f0*/  MOV R11, R5 ;  /* 0x00000005000b7202 */ /* 0x000fe20000000f00 */
        /* <DEDUP_REMOVED lines=8> */
[----:B------:R-:W-:Y:S01]  /*0780*/  IMAD R13, R62, c[0x0][0x2a4], R13 ;  /* 0x0000a9003e0d7a24 */ /* 0x000fe200078e020d */
[----:B------:R-:W-:Y:S01]  /*0790*/  MOV R65, RZ ;  /* 0x000000ff00417202 */ /* 0x000fe20000000f00 */
[C---:B------:R-:W-:Y:S01]  /*07a0*/  IMAD R0, R68.reuse, c[0x0][0x180], RZ ;  /* 0x0000600044007a24 */ /* 0x040fe200078e02ff */
[----:B------:R-:W-:Y:S01]  /*07b0*/  UMOV UR4, URZ ;  /* 0x0000003f00047c82 */ /* 0x000fe20008000000 */
[----:B------:R-:W-:-:S02]  /*07c0*/  IMAD R6, R68, c[0x0][0x1b8], RZ ;  /* 0x00006e0044067a24 */ /* 0x000fc400078e02ff */
[C---:B------:R-:W-:Y:S02]  /*07d0*/  IMAD R49, R69.reuse, c[0x0][0x184], R0 ;  /* 0x0000610045317a24 */ /* 0x040fe400078e0200 */
[----:B------:R-:W-:-:S04]  /*07e0*/  IMAD.WIDE.U32 R14, R69, c[0x0][0x1b8], RZ ;  /* 0x00006e00450e7a25 */ /* 0x000fc800078e00ff */
[----:B------:R-:W-:Y:S02]  /*07f0*/  IMAD R47, R69, c[0x0][0x1bc], R6 ;  /* 0x00006f00452f7a24 */ /* 0x000fe400078e0206 */
[----:B------:R-:W-:Y:S02]  /*0800*/  IMAD.MOV.U32 R51, RZ, RZ, c[0x0][0x174] ;  /* 0x00005d00ff337624 */ /* 0x000fe400078e00ff */
[----:B------:R-:W-:Y:S01]  /*0810*/  IMAD.IADD R47, R15, 0x1, R47 ;  /* 0x000000010f2f7824 */ /* 0x000fe200078e022f */
[C---:B0-----:R-:W-:Y:S01]  /*0820*/  LOP3.LUT R82, R61.reuse, 0x1f, RZ, 0xc0, !PT ;  /* 0x0000001f3d527812 */ /* 0x041fe200078ec0ff */
[--C-:B------:R-:W-:Y:S01]  /*0830*/  IMAD.MOV.U32 R4, RZ, RZ, R61.reuse ;  /* 0x000000ffff047224 */ /* 0x100fe200078e003d */
[----:B------:R-:W-:Y:S02]  /*0840*/  SHF.R.S32.HI R50, RZ, 0x1f, R61 ;  /* 0x0000001fff327819 */ /* 0x000fe4000001143d */
[----:B------:R-:W-:Y:S01]  /*0850*/  IADD3 R48, R61, 0x200, RZ ;  /* 0x000002003d307810 */ /* 0x000fe20007ffe0ff */
[----:B------:R-:W-:-:S05]  /*0860*/  IMAD.WIDE.U32 R4, R64, c[0x0][0x298], R4 ;  /* 0x0000a60040047a25 */ /* 0x000fca00078e0004 */
[----:B------:R-:W-:-:S05]  /*0870*/  IADD3 R5, R5, R7, RZ ;  /* 0x0000000705057210 */ /* 0x000fca0007ffe0ff */
[----:B------:R-:W-:-:S05]  /*0880*/  IMAD.WIDE.U32 R4, R62, c[0x0][0x2a0], R4 ;  /* 0x0000a8003e047a25 */ /* 0x000fca00078e0004 */
[----:B------:R-:W-:Y:S01]  /*0890*/  IADD3 R5, R5, R13, RZ ;  /* 0x0000000d05057210 */ /* 0x000fe20007ffe0ff */
[----:B------:R-:W-:Y:S01]  /*08a0*/  IMAD.WIDE.U32 R12, R69, c[0x0][0x180], RZ ;  /* 0x00006000450c7a25 */ /* 0x000fe200078e00ff */
[----:B------:R-:W-:-:S04]  /*08b0*/  LEA R18, P0, R4, c[0x0][0x318], 0x2 ;  /* 0x0000c60004127a11 */ /* 0x000fc800078010ff */
[----:B------:R-:W-:Y:S02]  /*08c0*/  LEA.HI.X R4, R4, c[0x0][0x31c], R5, 0x2, P0 ;  /* 0x0000c70004047a11 */ /* 0x000fe400000f1405 */
[C---:B------:R-:W-:Y:S02]  /*08d0*/  IADD3 R16, P0, R18.reuse, -0x180, RZ ;  /* 0xfffffe8012107810 */ /* 0x040fe40007f1e0ff */
[----:B------:R-:W-:Y:S02]  /*08e0*/  IADD3 R18, P1, R18, -0x80, RZ ;  /* 0xffffff8012127810 */ /* 0x000fe40007f3e0ff */
[----:B------:R-:W-:Y:S02]  /*08f0*/  IADD3 R49, R13, R49, RZ ;  /* 0x000000310d317210 */ /* 0x000fe40007ffe0ff */
[C---:B------:R-:W-:Y:S02]  /*0900*/  IADD3.X R17, R4.reuse, -0x1, RZ, P0, !PT ;  /* 0xffffffff04117810 */ /* 0x040fe400007fe4ff */
[----:B-1----:R-:W-:-:S02]  /*0910*/  IADD3.X R19, R4, -0x1, RZ, P1, !PT ;  /* 0xffffffff04137810 */ /* 0x002fc40000ffe4ff */
.L_x_8607:
[----:B------:R-:W-:Y:S01]  /*0920*/  BAR.SYNC.DEFER_BLOCKING 0x0 ;  /* 0x0000000000007b1d */ /* 0x000fe20000010000 */
[----:B------:R-:W-:-:S02]  /*0930*/  SHF.L.U32 R23, R61, 0x3, RZ ;  /* 0x000000033d177819 */ /* 0x000fc400000006ff */
[----:B------:R-:W-:Y:S02]  /*0940*/  SHF.L.U64.HI R0, R61, 0x3, R50 ;  /* 0x000000033d007819 */ /* 0x000fe40000010232 */
        /* <DEDUP_REMOVED lines=10> */
[----:B------:R-:W-:-:S05]  /*09f0*/  IADD3 R22, P0, R56, R23, RZ ;  /* 0x0000001738167210 */ /* 0x000fca0007f1e0ff */
[----:B------:R-:W-:Y:S01]  /*0a00*/  IMAD.X R23, R55, 0x1, R0, P0 ;  /* 0x0000000137177824 */ /* 0x000fe200000e0600 */
        /* <DEDUP_REMOVED lines=8> */
[----:B--2---:R-:W-:Y:S02]  /*0a90*/  SHF.R.U64 R33, R26, 0x10, R27 ;  /* 0x000000101a217819 */ /* 0x004fe4000000121b */
[----:B------:R-:W-:Y:S02]  /*0aa0*/  PRMT R7, RZ, 0x5410, R26 ;  /* 0x00005410ff077816 */ /* 0x000fe4000000001a */
[----:B------:R-:W-:-:S07]  /*0ab0*/  PRMT R33, RZ, 0x5410, R33 ;  /* 0x00005410ff217816 */ /* 0x000fce0000000021 */
[----:B------:R-:W-:Y:S01]  /*0ac0*/  @!P0 MOV R43, RZ ;  /* 0x000000ff002b8202 */ /* 0x000fe20000000f00 */
[----:B------:R-:W-:Y:S01]  /*0ad0*/  @!P0 CS2R R40, SRZ ;  /* 0x0000000000288805 */ /* 0x000fe2000001ff00 */
[----:B------:R-:W-:Y:S01]  /*0ae0*/  @!P0 MOV R38, RZ ;  /* 0x000000ff00268202 */ /* 0x000fe20000000f00 */
[----:B---3--:R0:W-:Y:S01]  /*0af0*/  STS.64 [R52.X8], R4 ;  /* 0x0000000434007388 */ /* 0x0081e20000008a00 */
[----:B------:R-:W-:-:S06]  /*0b00*/  NOP ;  /* 0x0000000000007918 */ /* 0x000fcc0000000000 */
[----:B------:R-:W1:Y:S01]  /*0b10*/  LDS.64 R28, [R52.X8] ;  /* 0x00000000341c7984 */ /* 0x000e620000008a00 */
[--C-:B0-----:R-:W-:Y:S02]  /*0b20*/  PRMT R4, RZ, 0x5410, R21.reuse ;  /* 0x00005410ff047816 */ /* 0x101fe40000000015 */
[----:B------:R-:W-:Y:S02]  /*0b30*/  SHF.R.U32.HI R5, RZ, 0x10, R21 ;  /* 0x00000010ff057819 */ /* 0x000fe40000011615 */
[----:B-1----:R-:W-:Y:S02]  /*0b40*/  PRMT R46, RZ, 0x5410, R28 ;  /* 0x00005410ff2e7816 */ /* 0x002fe4000000001c */
[--C-:B------:R-:W-:Y:S02]  /*0b50*/  SHF.R.U64 R44, R28, 0x10, R29.reuse ;  /* 0x000000101c2c7819 */ /* 0x100fe4000000121d */
[----:B------:R-:W-:Y:S01]  /*0b60*/  PRMT R45, RZ, 0x5410, R29 ;  /* 0x00005410ff2d7816 */ /* 0x000fe2000000001d */
[C---:B------:R-:W-:Y:S01]  /*0b70*/  FFMA.FTZ R65, R46.reuse, R0, R65 ;  /* 0x000000002e417223 */ /* 0x040fe20000010041 */
[----:B------:R-:W-:Y:S01]  /*0b80*/  PRMT R0, RZ, 0x5410, R24 ;  /* 0x00005410ff007816 */ /* 0x000fe20000000018 */
[-C--:B-----5:R-:W-:Y:S01]  /*0b90*/  FMUL.FTZ R39, R46, R67.reuse ;  /* 0x000000432e277220 */ /* 0x0a0fe20000410000 */
[----:B------:R-:W-:Y:S01]  /*0ba0*/  PRMT R44, RZ, 0x5410, R44 ;  /* 0x00005410ff2c7816 */ /* 0x000fe2000000002c */
[----:B------:R-:W-:Y:S01]  /*0bb0*/  FMUL.FTZ R37, R45, R67 ;  /* 0x000000432d257220 */ /* 0x000fe20000410000 */
[----:B------:R-:W-:-:S02]  /*0bc0*/  SHF.R.U32.HI R42, RZ, 0x10, R29 ;  /* 0x00000010ff2a7819 */ /* 0x000fc4000001161d */
[----:B------:R-:W-:Y:S01]  /*0bd0*/  SHF.R.U32.HI R29, RZ, 0x10, R27 ;  /* 0x00000010ff1d7819 */ /* 0x000fe2000001161b */
[C---:B------:R-:W-:Y:S01]  /*0be0*/  FFMA.FTZ R0, R44.reuse, R0, R65 ;  /* 0x000000002c007223 */ /* 0x040fe20000010041 */
[----:B------:R-:W-:Y:S01]  /*0bf0*/  PRMT R42, RZ, 0x5410, R42 ;  /* 0x00005410ff2a7816 */ /* 0x000fe2000000002a */
[-C--:B------:R-:W-:Y:S01]  /*0c00*/  FMUL.FTZ R36, R44, R67.reuse ;  /* 0x000000432c247220 */ /* 0x080fe20000410000 */
[----:B------:R-:W-:Y:S01]  /*0c10*/  PRMT R27, RZ, 0x5410, R27 ;  /* 0x00005410ff1b7816 */ /* 0x000fe2000000001b */
[----:B------:R-:W-:Y:S01]  /*0c20*/  FFMA.FTZ R65, R45, R4, R0 ;  /* 0x000000042d417223 */ /* 0x000fe20000010000 */
[----:B------:R-:W-:Y:S01]  /*0c30*/  PRMT R0, RZ, 0x5410, R5 ;  /* 0x00005410ff007816 */ /* 0x000fe20000000005 */
[----:B------:R-:W-:Y:S01]  /*0c40*/  FMUL.FTZ R35, R42, R67 ;  /* 0x000000432a237220 */ /* 0x000fe20000410000 */
[----:B------:R-:W-:-:S03]  /*0c50*/  PRMT R29, RZ, 0x5410, R29 ;  /* 0x00005410ff1d7816 */ /* 0x000fc6000000001d */
[----:B------:R-:W-:Y:S01]  /*0c60*/  FFMA.FTZ R65, R42, R0, R65 ;  /* 0x000000002a417223 */ /* 0x000fe20000010041 */
[----:B------:R-:W-:Y:S06]  /*0c70*/  BAR.SYNC.DEFER_BLOCKING 0x0 ;  /* 0x0000000000007b1d */ /* 0x000fec0000010000 */
[----:B------:R-:W-:Y:S05]  /*0c80*/  @!P0 BRA `(.L_x_8593) ;  /* 0x000015e000008947 */ /* 0x000fea0003800000 */
[----:B------:R-:W-:Y:S01]  /*0c90*/  MOV R4, R61 ;  /* 0x0000003d00047202 */ /* 0x000fe20000000f00 */
[----:B------:R-:W-:Y:S01]  /*0ca0*/  IMAD R23, R86, c[0x0][0x298], RZ ;  /* 0x0000a60056177a24 */ /* 0x000fe200078e02ff */
[----:B------:R-:W-:Y:S01]  /*0cb0*/  IADD3 R0, R51, -0x1, RZ ;  /* 0xffffffff33007810 */ /* 0x000fe20007ffe0ff */
[----:B------:R-:W-:Y:S01]  /*0cc0*/  IMAD.MOV.U32 R5, RZ, RZ, RZ ;  /* 0x000000ffff057224 */ /* 0x000fe200078e00ff */
[----:B------:R-:W-:Y:S01]  /*0cd0*/  HFMA2.MMA R31, -RZ, RZ, 0, 0 ;  /* 0x00000000ff1f7435 */ /* 0x000fe200000001ff */
[C---:B------:R-:W-:Y:S01]  /*0ce0*/  IMAD R23, R64.reuse, c[0x0][0x29c], R23 ;  /* 0x0000a70040177a24 */ /* 0x040fe200078e0217 */
[----:B------:R-:W-:Y:S01]  /*0cf0*/  HFMA2.MMA R38, -RZ, RZ, 0, 0 ;  /* 0x00000000ff267435 */ /* 0x000fe200000001ff */
[----:B------:R-:W-:Y:S01]  /*0d00*/  IMAD.WIDE.U32 R4, R64, c[0x0][0x298], R4 ;  /* 0x0000a60040047a25 */ /* 0x000fe200078e0004 */
[----:B------:R-:W-:Y:S01]  /*0d10*/  MOV R43, RZ ;  /* 0x000000ff002b7202 */ /* 0x000fe20000000f00 */
[----:B------:R-:W-:-:S02]  /*0d20*/  CS2R R40, SRZ ;  /* 0x0000000000287805 */ /* 0x000fc4000001ff00 */
[----:B------:R-:W-:Y:S01]  /*0d30*/  IMAD R25, R84, c[0x0][0x2a0], RZ ;  /* 0x0000a80054197a24 */ /* 0x000fe200078e02ff */
[----:B------:R-:W-:Y:S01]  /*0d40*/  IADD3 R5, R5, R23, RZ ;  /* 0x0000001705057210 */ /* 0x000fe20007ffe0ff */
[----:B------:R-:W-:Y:S02]  /*0d50*/  FADD.FTZ R30, R29, R66 ;  /* 0x000000421d1e7221 */ /* 0x000fe40000010000 */
[C---:B------:R-:W-:Y:S01]  /*0d60*/  IMAD R25, R62.reuse, c[0x0][0x2a4], R25 ;  /* 0x0000a9003e197a24 */ /* 0x040fe200078e0219 */
[----:B------:R-:W-:Y:S01]  /*0d70*/  CS2R R28, SRZ ;  /* 0x00000000001c7805 */ /* 0x000fe2000001ff00 */
[----:B------:R-:W-:-:S04]  /*0d80*/  IMAD.WIDE.U32 R22, R62, c[0x0][0x2a0], R4 ;  /* 0x0000a8003e167a25 */ /* 0x000fc800078e0004 */
[--C-:B------:R-:W-:Y:S01]  /*0d90*/  FADD.FTZ R34, R7, R66.reuse ;  /* 0x0000004207227221 */ /* 0x100fe20000010000 */
[----:B------:R-:W-:Y:S01]  /*0da0*/  IADD3 R6, R23, R25, RZ ;  /* 0x0000001917067210 */ /* 0x000fe20007ffe0ff */
[----:B------:R-:W-:Y:S01]  /*0db0*/  IMAD.SHL.U32 R25, R0, 0x80, RZ ;  /* 0x0000008000197824 */ /* 0x000fe200078e00ff */
[C---:B------:R-:W-:Y:S01]  /*0dc0*/  LEA R4, P0, R22.reuse, c[0x0][0x318], 0x2 ;  /* 0x0000c60016047a11 */ /* 0x040fe200078010ff */
[--C-:B------:R-:W-:Y:S01]  /*0dd0*/  FADD.FTZ R33, R33, R66.reuse ;  /* 0x0000004221217221 */ /* 0x100fe20000010000 */
[----:B------:R-:W-:Y:S01]  /*0de0*/  MOV R23, c[0x0][0x174] ;  /* 0x00005d0000177a02 */ /* 0x000fe20000000f00 */
[----:B------:R-:W-:Y:S01]  /*0df0*/  FADD.FTZ R32, R27, R66 ;  /* 0x000000421b207221 */ /* 0x000fe20000010000 */
[----:B------:R-:W-:Y:S02]  /*0e00*/  LEA.HI.X R5, R22, c[0x0][0x31c], R6, 0x2, P0 ;  /* 0x0000c70016057a11 */ /* 0x000fe400000f1406 */
[----:B------:R-:W-:Y:S02]  /*0e10*/  LEA R23, R23, UR4, 0x7 ;  /* 0x0000000417177c11 */ /* 0x000fe4000f8e38ff */
[----:B------:R-:W-:-:S03]  /*0e20*/  IADD3 R22, P0, R25, R22, RZ ;  /* 0x0000001619167210 */ /* 0x000fc60007f1e0ff */
[----:B------:R-:W-:Y:S01]  /*0e30*/  IMAD.WIDE R4, R23, 0x4, R4 ;  /* 0x0000000417047825 */ /* 0x000fe200078e0204 */
[----:B------:R-:W-:-:S04]  /*0e40*/  LEA.HI.X.SX32 R23, R25, R6, 0x1, P0 ;  /* 0x0000000619177211 */ /* 0x000fc800000f0eff */
[----:B------:R-:W-:-:S04]  /*0e50*/  IADD3 R24, P1, R4, -0x100, RZ ;  /* 0xffffff0004187810 */ /* 0x000fc80007f3e0ff */
[----:B------:R-:W-:Y:S02]  /*0e60*/  IADD3.X R25, R5, -0x1, RZ, P1, !PT ;  /* 0xffffffff05197810 */ /* 0x000fe40000ffe4ff */
.L_x_8606:
[----:B------:R-:W-:Y:S01]  /*0e70*/  SHF.R.S32.HI R80, RZ, 0x1f, R31 ;  /* 0x0000001fff507819 */ /* 0x000fe2000001141f */
[----:B------:R-:W-:Y:S01]  /*0e80*/  IMAD.WIDE.U32 R6, R31, c[0x0][0x1a0], RZ ;  /* 0x000068001f067a25 */ /* 0x000fe200078e00ff */
[----:B------:R-:W-:-:S03]  /*0e90*/  MOV R5, R49 ;  /* 0x0000003100057202 */ /* 0x000fc60000000f00 */
[----:B------:R-:W-:Y:S01]  /*0ea0*/  IMAD R4, R80, c[0x0][0x1a0], RZ ;  /* 0x0000680050047a24 */ /* 0x000fe200078e02ff */
[----:B------:R-:W-:Y:S01]  /*0eb0*/  LEA R72, P1, R6, R54, 0x1 ;  /* 0x0000003606487211 */ /* 0x000fe200078208ff */
[----:B------:R-:W-:Y:S02]  /*0ec0*/  IMAD R0, R80, c[0x0][0x188], RZ ;  /* 0x0000620050007a24 */ /* 0x000fe400078e02ff */
[C---:B------:R-:W-:Y:S02]  /*0ed0*/  IMAD R71, R31.reuse, c[0x0][0x1a4], R4 ;  /* 0x000069001f477a24 */ /* 0x040fe400078e0204 */
[----:B------:R-:W-:Y:S02]  /*0ee0*/  IMAD.MOV.U32 R4, RZ, RZ, R12 ;  /* 0x000000ffff047224 */ /* 0x000fe400078e000c */
[----:B------:R-:W-:Y:S01]  /*0ef0*/  IMAD R27, R31, c[0x0][0x18c], R0 ;  /* 0x000063001f1b7a24 */ /* 0x000fe200078e0200 */
[----:B------:R-:W-:Y:S01]  /*0f00*/  IADD3 R0, R7, R71, RZ ;  /* 0x0000004707007210 */ /* 0x000fe20007ffe0ff */
[----:B------:R-:W-:-:S03]  /*0f10*/  IMAD.WIDE.U32 R4, R31, c[0x0][0x188], R4 ;  /* 0x000062001f047a25 */ /* 0x000fc600078e0004 */
[----:B------:R-:W-:Y:S02]  /*0f20*/  LEA.HI.X R6, R6, R53, R0, 0x1, P1 ;  /* 0x0000003506067211 */ /* 0x000fe400008f0c00 */
[----:B------:R-:W-:Y:S02]  /*0f30*/  LEA R72, P1, R61, R72, 0x3 ;  /* 0x000000483d487211 */ /* 0x000fe400078218ff */
[----:B------:R-:W-:Y:S02]  /*0f40*/  IADD3 R5, R5, R27, RZ ;  /* 0x0000001b05057210 */ /* 0x000fe40007ffe0ff */
[C---:B------:R-:W-:Y:S02]  /*0f50*/  LEA R26, P0, R4.reuse, c[0x0][0x220], 0x2 ;  /* 0x00008800041a7a11 */ /* 0x040fe400078010ff */
[----:B------:R-:W-:Y:S02]  /*0f60*/  LEA.HI.X R73, R61, R6, R50, 0x3, P1 ;  /* 0x000000063d497211 */ /* 0x000fe400008f1c32 */
[----:B------:R-:W-:-:S03]  /*0f70*/  LEA.HI.X R27, R4, c[0x0][0x224], R5, 0x2, P0 ;  /* 0x00008900041b7a11 */ /* 0x000fc600000f1405 */
[----:B--2---:R-:W2:Y:S04]  /*0f80*/  LDG.E.64 R4, [R72.64] ;  /* 0x0000000648047981 */ /* 0x004ea8000c1e1b00 */
[----:B0-----:R0:W3:Y:S01]  /*0f90*/  LDG.E R0, [R26.64] ;  /* 0x000000061a007981 */ /* 0x0010e2000c1e1900 */
[----:B------:R-:W-:Y:S01]  /*0fa0*/  MOV R6, R14 ;  /* 0x0000000e00067202 */ /* 0x000fe20000000f00 */
[----:B------:R-:W-:Y:S01]  /*0fb0*/  IMAD.MOV.U32 R7, RZ, RZ, R47 ;  /* 0x000000ffff077224 */ /* 0x000fe200078e002f */
[----:B------:R-:W-:Y:S01]  /*0fc0*/  IADD3 R78, R51, -0x1, RZ ;  /* 0xffffffff334e7810 */ /* 0x000fe20007ffe0ff */
[----:B------:R-:W-:Y:S02]  /*0fd0*/  IMAD R74, R80, c[0x0][0x1c0], RZ ;  /* 0x00007000504a7a24 */ /* 0x000fe400078e02ff */
[----:B------:R-:W-:-:S04]  /*0fe0*/  IMAD.WIDE.U32 R70, R31, c[0x0][0x1c0], R6 ;  /* 0x000070001f467a25 */ /* 0x000fc800078e0006 */
[----:B------:R-:W-:Y:S01]  /*0ff0*/  IMAD R7, R31, c[0x0][0x1c4], R74 ;  /* 0x000071001f077a24 */ /* 0x000fe200078e024a */
[----:B------:R-:W-:Y:S02]  /*1000*/  LEA R6, P0, R70, c[0x0][0x230], 0x2 ;  /* 0x00008c0046067a11 */ /* 0x000fe400078010ff */
[----:B0-----:R-:W-:Y:S02]  /*1010*/  LEA.HI R26, R78, R78, RZ, 0x1 ;  /* 0x0000004e4e1a7211 */ /* 0x001fe400078f08ff */
[----:B------:R-:W-:-:S04]  /*1020*/  IADD3 R7, R71, R7, RZ ;  /* 0x0000000747077210 */ /* 0x000fc80007ffe0ff */
[----:B------:R-:W-:Y:S02]  /*1030*/  LEA.HI.X R7, R70, c[0x0][0x234], R7, 0x2, P0 ;  /* 0x00008d0046077a11 */ /* 0x000fe400000f1407 */
[----:B------:R-:W-:-:S04]  /*1040*/  ISETP.GT.AND P0, PT, R51, 0x1, PT ;  /* 0x000000013300780c */ /* 0x000fc80003f04270 */
[----:B------:R-:W-:Y:S02]  /*1050*/  ISETP.EQ.AND P0, PT, R82, RZ, P0 ;  /* 0x000000ff5200720c */ /* 0x000fe40000702270 */
[----:B------:R-:W-:-:S04]  /*1060*/  LOP3.LUT R27, R26, 0xfffffe, RZ, 0xc0, !PT ;  /* 0x00fffffe1a1b7812 */ /* 0x000fc800078ec0ff */
[----:B------:R-:W-:Y:S02]  /*1070*/  IADD3 R26, R78, -R27, RZ ;  /* 0x8000001b4e1a7210 */ /* 0x000fe40007ffe0ff */
[----:B------:R-:W-:-:S05]  /*1080*/  ISETP.NE.AND P1, PT, R61, RZ, PT ;  /* 0x000000ff3d00720c */ /* 0x000fca0003f25270 */
[----:B------:R-:W-:-:S05]  /*1090*/  @P0 IADD3 R70, R51, -0x2, RZ ;  /* 0xfffffffe33460810 */ /* 0x000fca0007ffe0ff */
[----:B------:R-:W-:Y:S01]  /*10a0*/  @P0 IMAD R27, R70, c[0x0][0x16c], R31 ;  /* 0x00005b00461b0a24 */ /* 0x000fe200078e021f */
[----:B--2---:R0:W-:Y:S01]  /*10b0*/  STS.64 [R52.X8], R4 ;  /* 0x0000000434007388 */ /* 0x0041e20000008a00 */
[----:B------:R-:W-:-:S06]  /*10c0*/  NOP ;  /* 0x0000000000007918 */ /* 0x000fcc0000000000 */
[----:B-1----:R1:W2:Y:S01]  /*10d0*/  LDG.E R83, [R6.64] ;  /* 0x0000000606537981 */ /* 0x0022a2000c1e1900 */
[----:B---3--:R-:W-:-:S04]  /*10e0*/  FMUL.FTZ R73, R0, 1.4426950216293334961 ;  /* 0x3fb8aa3b00497820 */ /* 0x008fc80000410000 */
[----:B------:R-:W-:-:S06]  /*10f0*/  FMUL.FTZ R79, R34, R73 ;  /* 0x00000049224f7220 */ /* 0x000fcc0000410000 */
[----:B------:R-:W3:Y:S01]  /*1100*/  MUFU.EX2 R79, R79 ;  /* 0x0000004f004f7308 */ /* 0x000ee20000000800 */
[----:B0-----:R-:W-:-:S04]  /*1110*/  LEA R5, R26, R31, 0x8 ;  /* 0x0000001f1a057211 */ /* 0x001fc800078e40ff */
[----:B------:R-:W-:Y:S02]  /*1120*/  SEL R70, R5, R48, !P1 ;  /* 0x0000003005467207 */ /* 0x000fe40004800000 */
[----:B------:R-:W0:Y:S04]  /*1130*/  LDS.64 R4, [R52.X8] ;  /* 0x0000000034047984 */ /* 0x000e280000008a00 */
[----:B---3--:R0:W-:Y:S01]  /*1140*/  STS [R70.X4+0x548], R79 ;  /* 0x0005484f46007388 */ /* 0x0081e20000004800 */
[----:B------:R-:W-:-:S03]  /*1150*/  ISETP.NE.AND P2, PT, R61, 0x1f, PT ;  /* 0x0000001f3d00780c */ /* 0x000fc60003f45270 */
[----:B------:R-:W-:Y:S01]  /*1160*/  BAR.SYNC.DEFER_BLOCKING 0x0 ;  /* 0x0000000000007b1d */ /* 0x000fe20000010000 */
[-C--:B-1----:R-:W-:Y:S01]  /*1170*/  FMUL.FTZ R6, R33, R73.reuse ;  /* 0x0000004921067220 */ /* 0x082fe20000410000 */
[----:B------:R-:W-:Y:S01]  /*1180*/  MOV R81, RZ ;  /* 0x000000ff00517202 */ /* 0x000fe20000000f00 */
[-C--:B------:R-:W-:Y:S02]  /*1190*/  FMUL.FTZ R7, R32, R73.reuse ;  /* 0x0000004920077220 */ /* 0x080fe40000410000 */
[----:B------:R-:W-:Y:S02]  /*11a0*/  @P0 IMAD.WIDE R26, R27, 0x8, R2 ;  /* 0x000000081b1a0825 */ /* 0x000fe400078e0202 */
[----:B------:R-:W1:Y:S02]  /*11b0*/  MUFU.EX2 R6, R6 ;  /* 0x0000000600067308 */ /* 0x000e640000000800 */
[----:B------:R-:W-:Y:S01]  /*11c0*/  FMUL.FTZ R73, R30, R73 ;  /* 0x000000491e497220 */ /* 0x000fe20000410000 */
[----:B------:R3:W4:Y:S05]  /*11d0*/  @P2 LDS R97, [R61.X4+0xd4c] ;  /* 0x000d4c003d612984 */ /* 0x00072a0000004800 */
[----:B------:R-:W1:Y:S01]  /*11e0*/  MUFU.EX2 R7, R7 ;  /* 0x0000000700077308 */ /* 0x000e620000000800 */
[----:B------:R-:W-:Y:S01]  /*11f0*/  SHF.R.U64 R72, R20, 0x10, R21 ;  /* 0x0000001014487819 */ /* 0x000fe20000001215 */
[----:B------:R3:W5:Y:S01]  /*1200*/  @P0 LDG.E R81, [R26.64+0x4] ;  /* 0x000004061a510981 */ /* 0x000762000c1e1900 */
[----:B------:R-:W-:-:S02]  /*1210*/  PRMT R77, RZ, 0x5410, R20 ;  /* 0x00005410ff4d7816 */ /* 0x000fc40000000014 */
[----:B------:R-:W-:Y:S02]  /*1220*/  PRMT R72, RZ, 0x5410, R72 ;  /* 0x00005410ff487816 */ /* 0x000fe40000000048 */
[--C-:B0-----:R-:W-:Y:S01]  /*1230*/  PRMT R70, RZ, 0x5410, R4.reuse ;  /* 0x00005410ff467816 */ /* 0x101fe20000000004 */
[----:B---3--:R0:W3:Y:S01]  /*1240*/  MUFU.EX2 R26, R73 ;  /* 0x00000049001a7308 */ /* 0x0080e20000000800 */
[----:B------:R-:W-:Y:S02]  /*1250*/  PRMT R71, RZ, 0x7610, R4 ;  /* 0x00007610ff477816 */ /* 0x000fe40000000004 */
[--C-:B------:R-:W-:Y:S01]  /*1260*/  SHF.R.U32.HI R4, RZ, 0x10, R21.reuse ;  /* 0x00000010ff047819 */ /* 0x100fe20000011615 */
[----:B------:R-:W-:Y:S01]  /*1270*/  FMUL.FTZ R89, R34, R77 ;  /* 0x0000004d22597220 */ /* 0x000fe20000410000 */
[----:B------:R-:W-:Y:S01]  /*1280*/  PRMT R75, RZ, 0x5410, R21 ;  /* 0x00005410ff4b7816 */ /* 0x000fe20000000015 */
[----:B------:R-:W-:Y:S01]  /*1290*/  FMUL.FTZ R88, R33, R72 ;  /* 0x0000004821587220 */ /* 0x000fe20000410000 */
[----:B------:R-:W-:-:S02]  /*12a0*/  PRMT R76, RZ, 0x5410, R5 ;  /* 0x00005410ff4c7816 */ /* 0x000fc40000000005 */
[----:B0-----:R-:W-:Y:S01]  /*12b0*/  PRMT R73, RZ, 0x5410, R4 ;  /* 0x00005410ff497816 */ /* 0x001fe20000000004 */
[----:B-1----:R-:W-:Y:S02]  /*12c0*/  FMUL.FTZ R4, R79, R6 ;  /* 0x000000064f047220 */ /* 0x002fe40000410000 */
[----:B------:R-:W-:Y:S02]  /*12d0*/  FMUL.FTZ R85, R32, R75 ;  /* 0x0000004b20557220 */ /* 0x000fe40000410000 */
[----:B------:R-:W-:Y:S02]  /*12e0*/  FMUL.FTZ R93, R70, R89 ;  /* 0x00000059465d7220 */ /* 0x000fe40000410000 */
[----:B------:R-:W-:Y:S01]  /*12f0*/  FMUL.FTZ R95, R71, R88 ;  /* 0x00000058475f7220 */ /* 0x000fe20000410000 */
[----:B------:R-:W-:Y:S01]  /*1300*/  PRMT R74, RZ, 0x7610, R5 ;  /* 0x00007610ff4a7816 */ /* 0x000fe20000000005 */
[----:B------:R-:W-:Y:S01]  /*1310*/  FMUL.FTZ R5, R7, R4 ;  /* 0x0000000407057220 */ /* 0x000fe20000410000 */
[----:B------:R-:W-:Y:S01]  /*1320*/  BSSY B0, `(.L_x_8594) ;  /* 0x0000014000007945 */ /* 0x000fe20003800000 */
[----:B------:R-:W-:-:S02]  /*1330*/  FMUL.FTZ R27, R30, R73 ;  /* 0x000000491e1b7220 */ /* 0x000fc40000410000 */
[----:B------:R-:W-:Y:S02]  /*1340*/  FMUL.FTZ R92, R76, R85 ;  /* 0x000000554c5c7220 */ /* 0x000fe40000410000 */
[----:B------:R-:W-:Y:S02]  /*1350*/  FFMA.FTZ R4, R6, R93, R95 ;  /* 0x0000005d06047223 */ /* 0x000fe4000001005f */
[----:B------:R-:W-:Y:S02]  /*1360*/  FMUL.FTZ R87, R74, R27 ;  /* 0x0000001b4a577220 */ /* 0x000fe40000410000 */
[----:B------:R-:W-:Y:S02]  /*1370*/  FFMA.FTZ R99, R7, R4, R92 ;  /* 0x0000000407637223 */ /* 0x000fe4000001005c */
[-C--:B--2---:R-:W-:Y:S02]  /*1380*/  FMUL.FTZ R91, R45, R83.reuse ;  /* 0x000000532d5b7220 */ /* 0x084fe40000410000 */
[----:B------:R-:W-:-:S02]  /*1390*/  FMUL.FTZ R94, R42, R83 ;  /* 0x000000532a5e7220 */ /* 0x000fc40000410000 */
[-C--:B------:R-:W-:Y:S02]  /*13a0*/  FMUL.FTZ R90, R44, R83.reuse ;  /* 0x000000532c5a7220 */ /* 0x080fe40000410000 */
[----:B---3--:R-:W-:Y:S02]  /*13b0*/  FFMA.FTZ R96, R26, R94, R91 ;  /* 0x0000005e1a607223 */ /* 0x008fe4000001005b */
        /* <DEDUP_REMOVED lines=10> */
.L_x_8595:
[----:B----4-:R-:W-:Y:S05]  /*1460*/  BSYNC B0 ;  /* 0x0000000000007941 */ /* 0x010fea0003800000 */
.L_x_8594:
[----:B01----:R-:W-:Y:S01]  /*1470*/  FMUL.FTZ R4, R26, R97 ;  /* 0x000000611a047220 */ /* 0x003fe20000410000 */
[----:B------:R-:W-:Y:S01]  /*1480*/  ISETP.GE.AND P0, PT, R52, 0x1, PT ;  /* 0x000000013400780c */ /* 0x000fe20003f06270 */
[----:B------:R-:W-:Y:S01]  /*1490*/  FFMA.FTZ R99, R26, R99, R87 ;  /* 0x000000631a637223 */ /* 0x000fe20000010057 */
[C---:B------:R-:W-:Y:S01]  /*14a0*/  ISETP.NE.AND P3, PT, R82.reuse, 0x1f, PT ;  /* 0x0000001f5200780c */ /* 0x040fe20003f65270 */
[----:B------:R-:W-:Y:S01]  /*14b0*/  FMUL.FTZ R101, R7, R4 ;  /* 0x0000000407657220 */ /* 0x000fe20000410000 */
[----:B------:R-:W-:Y:S01]  /*14c0*/  ISETP.GE.U32.AND P4, PT, R82, 0x18, PT ;  /* 0x000000185200780c */ /* 0x000fe20003f86070 */
[----:B------:R-:W-:Y:S01]  /*14d0*/  FMUL.FTZ R96, R26, R5 ;  /* 0x000000051a607220 */ /* 0x000fe20000410000 */
[----:B------:R-:W0:Y:S01]  /*14e0*/  SHFL.UP PT, R4, R99, 0x1, RZ ;  /* 0x0420000063047989 */ /* 0x000e2200000e00ff */
[----:B------:R-:W-:Y:S01]  /*14f0*/  FFMA.FTZ R98, R6, R98, R83 ;  /* 0x0000006206627223 */ /* 0x000fe20000010053 */
[----:B------:R-:W-:Y:S01]  /*1500*/  LEA R78, R78, R61, 0x7 ;  /* 0x0000003d4e4e7211 */ /* 0x000fe200078e38ff */
[----:B------:R-:W-:Y:S01]  /*1510*/  FMUL.FTZ R101, R6, R101 ;  /* 0x0000006506657220 */ /* 0x000fe20000410000 */
[----:B------:R-:W1:Y:S01]  /*1520*/  SHFL.UP PT, R5, R96, 0x1, RZ ;  /* 0x0420000060057989 */ /* 0x000e6200000e00ff */
[----:B------:R-:W-:Y:S01]  /*1530*/  BSSY B0, `(.L_x_8596) ;  /* 0x0000074000007945 */ /* 0x000fe20003800000 */
[----:B------:R-:W-:-:S02]  /*1540*/  IADD3 R78, -R78, c[0x0][0x168], RZ ;  /* 0x00005a004e4e7a10 */ /* 0x000fc40007ffe1ff */
        /* <DEDUP_REMOVED lines=25> */
[----:B------:R-:W-:Y:S01]  /*16e0*/  ISETP.GE.AND P0, PT, R51, c[0x0][0x174], PT ;  /* 0x00005d0033007a0c */ /* 0x000fe20003f06270 */
[----:B------:R-:W-:Y:S02]  /*16f0*/  HFMA2.MMA R5, -RZ, RZ, 0, 0 ;  /* 0x00000000ff057435 */ /* 0x000fe400000001ff */
[C---:B--2---:R-:W-:Y:S01]  /*1700*/  @!P3 FFMA.FTZ R98, R101.reuse, R102, R98 ;  /* 0x000000666562b223 */ /* 0x044fe20000010062 */
[----:B------:R-:W-:Y:S01]  /*1710*/  SHFL.UP PT, R103, R96, 0x8, RZ ;  /* 0x0500000060677989 */ /* 0x000fe200000e00ff */
[----:B------:R-:W-:Y:S01]  /*1720*/  ISETP.NE.OR P0, PT, R82, RZ, P0 ;  /* 0x000000ff5200720c */ /* 0x000fe20000705670 */
[----:B---3--:R-:W-:-:S02]  /*1730*/  @!P3 FMUL.FTZ R101, R101, R100 ;  /* 0x000000646565b220 */ /* 0x008fc40000410000 */
[----:B------:R-:W0:Y:S01]  /*1740*/  SHFL.UP PT, R102, R99, 0x8, RZ ;  /* 0x0500000063667989 */ /* 0x000e2200000e00ff */
[C---:B------:R-:W-:Y:S02]  /*1750*/  ISETP.GE.AND P3, PT, R52.reuse, 0x8, PT ;  /* 0x000000083400780c */ /* 0x040fe40003f66270 */
        /* <DEDUP_REMOVED lines=11> */
[----:B------:R-:W1:Y:S01]  /*1810*/  SHFL.UP PT, R103, R96, 0x10, RZ ;  /* 0x0600000060677989 */ /* 0x000e6200000e00ff */
[----:B------:R-:W-:-:S03]  /*1820*/  ISETP.GE.AND P4, PT, R78, 0x61, PT ;  /* 0x000000614e00780c */ /* 0x000fc60003f86270 */
        /* <DEDUP_REMOVED lines=9> */
[----:B---3--:R-:W-:Y:S01]  /*18c0*/  @!P3 FMUL.FTZ R101, R101, R104 ;  /* 0x000000686565b220 */ /* 0x008fe20000410000 */
[----:B------:R-:W-:Y:S02]  /*18d0*/  ISETP.GE.AND P3, PT, R78, 0x41, PT ;  /* 0x000000414e00780c */ /* 0x000fe40003f66270 */
[----:B------:R-:W-:Y:S04]  /*18e0*/  SHFL.IDX PT, R105, R5, RZ, 0x1f ;  /* 0x00001fff05697589 */ /* 0x000fe800000e0000 */
[----:B------:R-:W-:Y:S04]  /*18f0*/  SHFL.DOWN PT, R107, R98, 0x1, 0x1f ;  /* 0x08201f00626b7f89 */ /* 0x000fe800000e0000 */
[----:B------:R-:W1:Y:S04]  /*1900*/  SHFL.DOWN PT, R106, R101, 0x1, 0x1f ;  /* 0x08201f00656a7f89 */ /* 0x000e6800000e0000 */
[----:B------:R-:W-:Y:S04]  /*1910*/  SHFL.IDX PT, R104, R98, RZ, 0x1f ;  /* 0x00001fff62687589 */ /* 0x000fe800000e0000 */
[----:B------:R-:W2:Y:S01]  /*1920*/  SHFL.IDX PT, R103, R101, RZ, 0x1f ;  /* 0x00001fff65677589 */ /* 0x000ea200000e0000 */
[----:B0-----:R-:W-:Y:S01]  /*1930*/  @P1 FFMA.FTZ R102, R96, R102, R99 ;  /* 0x0000006660661223 */ /* 0x001fe20000010063 */
[----:B------:R-:W-:-:S03]  /*1940*/  ISETP.GE.AND P1, PT, R78, 0x1, PT ;  /* 0x000000014e00780c */ /* 0x000fc60003f26270 */
[----:B------:R-:W-:-:S04]  /*1950*/  FFMA.FTZ R81, R79, R102, R93 ;  /* 0x000000664f517223 */ /* 0x000fc8000001005d */
[----:B------:R-:W-:Y:S02]  /*1960*/  FFMA.FTZ R95, R6, R81, R95 ;  /* 0x00000051065f7223 */ /* 0x000fe4000001005f */
[----:B-1----:R-:W-:Y:S01]  /*1970*/  @P2 FFMA.FTZ R105, R106, R105, R107 ;  /* 0x000000696a692223 */ /* 0x002fe2000001006b */
[----:B------:R-:W-:Y:S01]  /*1980*/  ISETP.GE.AND P2, PT, R78, 0x21, PT ;  /* 0x000000214e00780c */ /* 0x000fe20003f46270 */
[----:B------:R-:W-:Y:S02]  /*1990*/  FFMA.FTZ R78, R70, -R89, R81 ;  /* 0x80000059464e7223 */ /* 0x000fe40000010051 */
[----:B------:R-:W-:Y:S02]  /*19a0*/  FFMA.FTZ R79, R105, R97, R94 ;  /* 0x00000061694f7223 */ /* 0x000fe4000001005e */
[----:B------:R-:W-:Y:S02]  /*19b0*/  FFMA.FTZ R81, R46, R81, RZ ;  /* 0x000000512e517223 */ /* 0x000fe400000100ff */
[----:B------:R-:W-:-:S02]  /*19c0*/  FFMA.FTZ R91, R26, R79, R91 ;  /* 0x0000004f1a5b7223 */ /* 0x000fc4000001005b */
[C---:B------:R-:W-:Y:S02]  /*19d0*/  FFMA.FTZ R89, R7.reuse, R95, R92 ;  /* 0x0000005f07597223 */ /* 0x040fe4000001005c */
[----:B------:R-:W-:Y:S02]  /*19e0*/  FFMA.FTZ R90, R7, R91, R90 ;  /* 0x0000005b075a7223 */ /* 0x000fe4000001005a */
[----:B------:R-:W-:Y:S02]  /*19f0*/  FFMA.FTZ R92, R44, R95, R81 ;  /* 0x0000005f2c5c7223 */ /* 0x000fe40000010051 */
[----:B------:R-:W-:Y:S02]  /*1a00*/  FFMA.FTZ R83, R6, R90, R83 ;  /* 0x0000005a06537223 */ /* 0x000fe40000010053 */
[-C--:B------:R-:W-:Y:S02]  /*1a10*/  FFMA.FTZ R87, R26, R89.reuse, R87 ;  /* 0x000000591a577223 */ /* 0x080fe40000010057 */
[----:B------:R-:W-:-:S02]  /*1a20*/  FFMA.FTZ R92, R45, R89, R92 ;  /* 0x000000592d5c7223 */ /* 0x000fc4000001005c */
[----:B------:R-:W-:Y:S02]  /*1a30*/  FFMA.FTZ R85, R76, -R85, R89 ;  /* 0x800000554c557223 */ /* 0x000fe40000010059 */
[----:B------:R-:W-:Y:S02]  /*1a40*/  FMUL.FTZ R89, R34, R83 ;  /* 0x0000005322597220 */ /* 0x000fe40000410000 */
[----:B------:R-:W-:Y:S02]  /*1a50*/  FFMA.FTZ R81, R74, -R27, R87 ;  /* 0x8000001b4a517223 */ /* 0x000fe40000010057 */
[----:B--2---:R-:W-:Y:S02]  /*1a60*/  FFMA.FTZ R27, R103, R5, R104 ;  /* 0x00000005671b7223 */ /* 0x004fe40000010068 */
[----:B------:R-:W-:Y:S01]  /*1a70*/  FFMA.FTZ R88, R71, -R88, R95 ;  /* 0x8000005847587223 */ /* 0x000fe2000001005f */
[----:B------:R-:W-:Y:S01]  /*1a80*/  SHF.L.U32 R95, R29, 0x2, RZ ;  /* 0x000000021d5f7819 */ /* 0x000fe200000006ff */
[----:B------:R-:W-:-:S02]  /*1a90*/  FMUL.FTZ R93, R33, R90 ;  /* 0x0000005a215d7220 */ /* 0x000fc40000410000 */
[----:B------:R-:W-:Y:S02]  /*1aa0*/  FFMA.FTZ R5, R78, R89, RZ ;  /* 0x000000594e057223 */ /* 0x000fe400000100ff */
[----:B------:R-:W-:Y:S02]  /*1ab0*/  FMUL.FTZ R96, R30, R79 ;  /* 0x0000004f1e607220 */ /* 0x000fe40000410000 */
[----:B------:R-:W-:Y:S02]  /*1ac0*/  FMUL.FTZ R94, R32, R91 ;  /* 0x0000005b205e7220 */ /* 0x000fe40000410000 */
[----:B------:R-:W-:Y:S02]  /*1ad0*/  FFMA.FTZ R87, R42, R87, R92 ;  /* 0x000000572a577223 */ /* 0x000fe4000001005c */
[----:B------:R-:W-:Y:S02]  /*1ae0*/  FMUL.FTZ R26, R103, R4 ;  /* 0x00000004671a7220 */ /* 0x000fe40000410000 */
[----:B------:R-:W-:-:S02]  /*1af0*/  FFMA.FTZ R92, R88, R93, R5 ;  /* 0x0000005d585c7223 */ /* 0x000fc40000010005 */
[----:B------:R-:W-:Y:S01]  /*1b00*/  FMUL.FTZ R7, R73, R96 ;  /* 0x0000006049077220 */ /* 0x000fe20000410000 */
[----:B------:R0:W-:Y:S01]  /*1b10*/  @!P0 STS.64 [R100+0xdc8], R26 ;  /* 0x000dc81a64008388 */ /* 0x0001e20000000a00 */
[-C--:B------:R-:W-:Y:S02]  /*1b20*/  FMUL.FTZ R6, R75, R94.reuse ;  /* 0x0000005e4b067220 */ /* 0x080fe40000410000 */
[----:B------:R-:W-:Y:S01]  /*1b30*/  FMUL.FTZ R5, R72, R93 ;  /* 0x0000005d48057220 */ /* 0x000fe20000410000 */
[----:B------:R-:W-:Y:S01]  /*1b40*/  SHF.L.U64.HI R93, R29, 0x2, R28 ;  /* 0x000000021d5d7819 */ /* 0x000fe2000001021c */
[----:B------:R-:W-:Y:S02]  /*1b50*/  FMUL.FTZ R4, R77, R89 ;  /* 0x000000594d047220 */ /* 0x000fe40000410000 */
[----:B------:R-:W-:Y:S01]  /*1b60*/  FFMA.FTZ R92, R85, R94, R92 ;  /* 0x0000005e555c7223 */ /* 0x000fe2000001005c */
[----:B------:R-:W-:Y:S01]  /*1b70*/  MOV R94, c[0x0][0x174] ;  /* 0x00005d00005e7a02 */ /* 0x000fe20000000f00 */
[----:B------:R-:W-:Y:S01]  /*1b80*/  FMUL.FTZ R89, R81, R96 ;  /* 0x0000006051597220 */ /* 0x000fe20000410000 */
[----:B------:R1:W-:Y:S02]  /*1b90*/  STS.128 [R61.X16+0x110], R4 ;  /* 0x000110043d007388 */ /* 0x0003e4000000cc00 */
[----:B------:R-:W-:Y:S01]  /*1ba0*/  LEA R97, R94, UR4, 0x7 ;  /* 0x000000045e617c11 */ /* 0x000fe2000f8e38ff */
[----:B0-----:R-:W-:-:S02]  /*1bb0*/  FADD.FTZ R26, R92, R89 ;  /* 0x000000595c1a7221 */ /* 0x001fc40000010000 */
[----:B------:R-:W-:Y:S01]  /*1bc0*/  IMAD R89, R93, c[0x0][0x2b0], RZ ;  /* 0x0000ac005d597a24 */ /* 0x000fe200078e02ff */
[----:B------:R-:W-:Y:S06]  /*1bd0*/  BAR.SYNC.DEFER_BLOCKING 0x0 ;  /* 0x0000000000007b1d */ /* 0x000fec0000010000 */
[----:B------:R-:W-:Y:S05]  /*1be0*/  @!P1 BRA `(.L_x_8597) ;  /* 0x0000008000009947 */ /* 0x000fea0003800000 */
[----:B------:R-:W0:Y:S01]  /*1bf0*/  LDS R27, [R61.X4+0x110] ;  /* 0x000110003d1b7984 */ /* 0x000e220000004800 */
[----:B------:R-:W-:Y:S02]  /*1c00*/  IMAD R80, R80, c[0x0][0x2b0], RZ ;  /* 0x0000ac0050507a24 */ /* 0x000fe400078e02ff */
[----:B-1----:R-:W-:-:S04]  /*1c10*/  IMAD.WIDE.U32 R4, R31, c[0x0][0x2b0], R22 ;  /* 0x0000ac001f047a25 */ /* 0x002fc800078e0016 */
[----:B------:R-:W-:Y:S01]  /*1c20*/  IMAD R7, R31, c[0x0][0x2b4], R80 ;  /* 0x0000ad001f077a24 */ /* 0x000fe200078e0250 */
[----:B------:R-:W-:-:S04]  /*1c30*/  LEA R6, P1, R4, c[0x0][0x318], 0x2 ;  /* 0x0000c60004067a11 */ /* 0x000fc800078210ff */
[----:B------:R-:W-:-:S04]  /*1c40*/  IADD3 R5, R5, R7, RZ ;  /* 0x0000000705057210 */ /* 0x000fc80007ffe0ff */
[----:B------:R-:W-:-:S05]  /*1c50*/  LEA.HI.X R7, R4, c[0x0][0x31c], R5, 0x2, P1 ;  /* 0x0000c70004077a11 */ /* 0x000fca00008f1405 */
[----:B0-----:R0:W-:Y:S02]  /*1c60*/  RED.E.ADD.F32.FTZ.RN.STRONG.GPU [R6.64], R27 ;  /* 0x0000001b0600798e */ /* 0x0011e4000c10e786 */
.L_x_8597:
[----:B------:R-:W-:Y:S05]  /*1c70*/  BSYNC B0 ;  /* 0x0000000000007941 */ /* 0x000fea0003800000 */
.L_x_8596:
[----:B0-----:R0:W2:Y:S01]  /*1c80*/  LDS R27, [R61.X4+0x190] ;  /* 0x000190003d1b7984 */ /* 0x0010a20000004800 */
[----:B------:R-:W-:Y:S01]  /*1c90*/  BSSY B0, `(.L_x_8598) ;  /* 0x0000008000007945 */ /* 0x000fe20003800000 */
[----:B------:R-:W-:Y:S02]  /*1ca0*/  IMAD R89, R95, c[0x0][0x2b4], R89 ;  /* 0x0000ad005f597a24 */ /* 0x000fe400078e0259 */
[----:B-1----:R-:W-:Y:S01]  /*1cb0*/  IMAD.WIDE R4, R97, 0x4, R18 ;  /* 0x0000000461047825 */ /* 0x002fe200078e0212 */
[----:B------:R-:W-:Y:S05]  /*1cc0*/  @!P2 BRA `(.L_x_8599) ;  /* 0x000000400000a947 */ /* 0x000fea0003800000 */
[----:B------:R-:W-:-:S06]  /*1cd0*/  IMAD.WIDE R6, R97, 0x4, R16 ;  /* 0x0000000461067825 */ /* 0x000fcc00078e0210 */
[----:B------:R-:W-:-:S04]  /*1ce0*/  IMAD.WIDE.U32 R6, R95, c[0x0][0x2b0], R6 ;  /* 0x0000ac005f067a25 */ /* 0x000fc800078e0006 */
[----:B------:R-:W-:-:S05]  /*1cf0*/  IMAD.IADD R7, R7, 0x1, R89 ;  /* 0x0000000107077824 */ /* 0x000fca00078e0259 */
[----:B--2---:R1:W-:Y:S02]  /*1d00*/  RED.E.ADD.F32.FTZ.RN.STRONG.GPU [R6.64], R27 ;  /* 0x0000001b0600798e */ /* 0x0043e4000c10e786 */
.L_x_8599:
[----:B------:R-:W-:Y:S05]  /*1d10*/  BSYNC B0 ;  /* 0x0000000000007941 */ /* 0x000fea0003800000 */
.L_x_8598:
[----:B-12---:R1:W2:Y:S01]  /*1d20*/  LDS R27, [R61.X4+0x210] ;  /* 0x000210003d1b7984 */ /* 0x0062a20000004800 */
[----:B------:R-:W-:Y:S01]  /*1d30*/  BSSY B0, `(.L_x_8600) ;  /* 0x0000006000007945 */ /* 0x000fe20003800000 */
[----:B------:R-:W-:Y:S01]  /*1d40*/  IMAD.WIDE.U32 R4, R95, c[0x0][0x2b0], R4 ;  /* 0x0000ac005f047a25 */ /* 0x000fe200078e0004 */
[----:B------:R-:W-:Y:S05]  /*1d50*/  @!P3 BRA `(.L_x_8601) ;  /* 0x000000300000b947 */ /* 0x000fea0003800000 */
[----:B------:R-:W-:-:S05]  /*1d60*/  IMAD.WIDE.U32 R6, R95, c[0x0][0x2b0], R24 ;  /* 0x0000ac005f067a25 */ /* 0x000fca00078e0018 */
[----:B------:R-:W-:-:S05]  /*1d70*/  IADD3 R7, R89, R7, RZ ;  /* 0x0000000759077210 */ /* 0x000fca0007ffe0ff */
[----:B--2---:R2:W-:Y:S02]  /*1d80*/  RED.E.ADD.F32.FTZ.RN.STRONG.GPU [R6.64], R27 ;  /* 0x0000001b0600798e */ /* 0x0045e4000c10e786 */
.L_x_8601:
[----:B------:R-:W-:Y:S05]  /*1d90*/  BSYNC B0 ;  /* 0x0000000000007941 */ /* 0x000fea0003800000 */
.L_x_8600:
[----:B--2---:R2:W3:Y:S01]  /*1da0*/  LDS R7, [R61.X4+0x290] ;  /* 0x000290003d077984 */ /* 0x0044e20000004800 */
[----:B------:R-:W-:Y:S01]  /*1db0*/  BSSY B0, `(.L_x_8602) ;  /* 0x0000004000007945 */ /* 0x000fe20003800000 */
[----:B------:R-:W-:Y:S05]  /*1dc0*/  @!P4 BRA `(.L_x_8603) ;  /* 0x000000200000c947 */ /* 0x000fea0003800000 */
[----:B------:R-:W-:-:S05]  /*1dd0*/  IADD3 R5, R89, R5, RZ ;  /* 0x0000000559057210 */ /* 0x000fca0007ffe0ff */
[----:B---3--:R3:W-:Y:S02]  /*1de0*/  RED.E.ADD.F32.FTZ.RN.STRONG.GPU [R4.64], R7 ;  /* 0x000000070400798e */ /* 0x0087e4000c10e786 */
.L_x_8603:
[----:B------:R-:W-:Y:S05]  /*1df0*/  BSYNC B0 ;  /* 0x0000000000007941 */ /* 0x000fea0003800000 */
.L_x_8602:
[----:B---3--:R-:W3:Y:S01]  /*1e00*/  SHFL.DOWN PT, R4, R87, 0x1, 0x1f ;  /* 0x08201f0057047f89 */ /* 0x008ee200000e0000 */
[----:B------:R-:W-:Y:S01]  /*1e10*/  ISETP.GT.AND P1, PT, R52, 0x1e, PT ;  /* 0x0000001e3400780c */ /* 0x000fe20003f24270 */
[----:B------:R-:W-:Y:S01]  /*1e20*/  FMUL.FTZ R80, R0, R79 ;  /* 0x0000004f00507220 */ /* 0x000fe20000410000 */
[----:B------:R-:W-:Y:S01]  /*1e30*/  ISETP.NE.AND P2, PT, R52, RZ, PT ;  /* 0x000000ff3400720c */ /* 0x000fe20003f45270 */
[----:B------:R-:W4:Y:S01]  /*1e40*/  SHFL.DOWN PT, R5, R26, 0x1, 0x1f ;  /* 0x08201f001a057f89 */ /* 0x000f2200000e0000 */
[C---:B------:R-:W-:Y:S01]  /*1e50*/  FMUL.FTZ R6, R0.reuse, R91 ;  /* 0x0000005b00067220 */ /* 0x040fe20000410000 */
        /* <DEDUP_REMOVED lines=10> */
[----:B---3--:R-:W-:Y:S02]  /*1f00*/  @!P1 FADD.FTZ R87, R87, R4 ;  /* 0x0000000457579221 */ /* 0x008fe40000010000 */
[----:B------:R-:W-:Y:S02]  /*1f10*/  FMUL.FTZ R7, R78, R7 ;  /* 0x000000074e077220 */ /* 0x000fe40000410000 */
[----:B----4-:R-:W-:Y:S01]  /*1f20*/  @!P1 FADD.FTZ R26, R26, R5 ;  /* 0x000000051a1a9221 */ /* 0x010fe20000010000 */
[----:B------:R-:W3:Y:S01]  /*1f30*/  SHFL.DOWN PT, R4, R87, 0x2, 0x1f ;  /* 0x08401f0057047f89 */ /* 0x000ee200000e0000 */
[----:B------:R-:W-:Y:S01]  /*1f40*/  ISETP.GT.AND P1, PT, R52, 0x1d, PT ;  /* 0x0000001d3400780c */ /* 0x000fe20003f24270 */
[----:B------:R-:W-:Y:S02]  /*1f50*/  FFMA.FTZ R75, R75, R76, R6 ;  /* 0x0000004c4b4b7223 */ /* 0x000fe40000010006 */
[----:B------:R-:W4:Y:S01]  /*1f60*/  SHFL.DOWN PT, R5, R26, 0x2, 0x1f ;  /* 0x08401f001a057f89 */ /* 0x000f2200000e0000 */
[----:B------:R-:W-:-:S02]  /*1f70*/  FFMA.FTZ R80, R73, R74, R80 ;  /* 0x0000004a49507223 */ /* 0x000fc40000010050 */
[-C--:B------:R-:W-:Y:S02]  /*1f80*/  FFMA.FTZ R72, R72, R71.reuse, R27 ;  /* 0x0000004748487223 */ /* 0x080fe4000001001b */
        /* <DEDUP_REMOVED lines=26> */
[----:B------:R-:W-:Y:S02]  /*2130*/  MOV R5, R87 ;  /* 0x0000005700057202 */ /* 0x000fe40000000f00 */
[----:B------:R-:W-:-:S05]  /*2140*/  MOV R4, R26 ;  /* 0x0000001a00047202 */ /* 0x000fca0000000f00 */
[----:B------:R3:W-:Y:S04]  /*2150*/  @!P2 STS.64 [0x318], R4 ;  /* 0x00031804ff00a388 */ /* 0x0007e80000000a00 */
        /* <DEDUP_REMOVED lines=10> */
.L_x_8605:
[----:B---3--:R-:W-:Y:S05]  /*2200*/  BSYNC B0 ;  /* 0x0000000000007941 */ /* 0x008fea0003800000 */
.L_x_8604:
[----:B------:R-:W-:Y:S02]  /*2210*/  IADD3 R31, R31, 0x1, RZ ;  /* 0x000000011f1f7810 */ /* 0x000fe40007ffe0ff */
[----:B------:R-:W-:Y:S02]  /*2220*/  IADD3 R29, P1, R29, 0x1, RZ ;  /* 0x000000011d1d7810 */ /* 0x000fe40007f3e0ff */
[----:B------:R-:W-:Y:S02]  /*2230*/  ISETP.GE.AND P0, PT, R31, c[0x0][0x16c], PT ;  /* 0x00005b001f007a0c */ /* 0x000fe40003f06270 */
[----:B------:R-:W-:-:S11]  /*2240*/  IADD3.X R28, RZ, R28, RZ, P1, !PT ;  /* 0x0000001cff1c7210 */ /* 0x000fd60000ffe4ff */
[----:B------:R-:W-:Y:S01]  /*2250*/  @P0 CALL.REL.NOINC `(.L_x_8593) ;  /* 0x0000001000000944 */ /* 0x000fe20003c00000 */
[----:B------:R-:W-:Y:S05]  /*2260*/  BRA `(.L_x_8606) ;  /* 0xffffec0000007947 */ /* 0x000fea000383ffff */
.L_x_8593:
[----:B------:R-:W-:Y:S01]  /*2270*/  BAR.SYNC.DEFER_BLOCKING 0x0 ;  /* 0x0000000000007b1d */ /* 0x000fe20000010000 */
[----:B------:R-:W-:Y:S01]  /*2280*/  F2FP.BF16.PACK_AB R36, R36, R39 ;  /* 0x000000272424723e */ /* 0x000fe200000010ff */
[----:B------:R-:W-:Y:S01]  /*2290*/  IMAD R7, R86, c[0x0][0x2d8], RZ ;  /* 0x0000b60056077a24 */ /* 0x000fe200078e02ff */
[----:B------:R-:W-:Y:S01]  /*22a0*/  F2FP.BF16.PACK_AB R37, R35, R37 ;  /* 0x000000252325723e */ /* 0x000fe200000010ff */
[----:B------:R-:W-:Y:S01]  /*22b0*/  IMAD R0, R68, c[0x0][0x2e0], RZ ;  /* 0x0000b80044007a24 */ /* 0x000fe200078e02ff */
[----:B------:R-:W-:Y:S01]  /*22c0*/  IADD3 R28, R51, -0x1, RZ ;  /* 0xffffffff331c7810 */ /* 0x000fe20007ffe0ff */
[----:B------:R-:W-:Y:S01]  /*22d0*/  IMAD R23, R64, c[0x0][0x2dc], R7 ;  /* 0x0000b70040177a24 */ /* 0x000fe200078e0207 */
[C---:B------:R-:W-:Y:S01]  /*22e0*/  SHF.L.U64.HI R29, R61.reuse, 0x3, R50 ;  /* 0x000000033d1d7819 */ /* 0x040fe20000010232 */
[----:B------:R-:W-:Y:S01]  /*22f0*/  IMAD.SHL.U32 R26, R61, 0x8, RZ ;  /* 0x000000083d1a7824 */ /* 0x000fe200078e00ff */
[----:B------:R-:W-:Y:S01]  /*2300*/  SHF.L.U32 R20, R28, 0x7, RZ ;  /* 0x000000071c147819 */ /* 0x000fe200000006ff */
[----:B------:R-:W-:Y:S01]  /*2310*/  IMAD R27, R86, c[0x0][0x2f8], RZ ;  /* 0x0000be00561b7a24 */ /* 0x000fe200078e02ff */
[----:B------:R-:W-:Y:S01]  /*2320*/  F2FP.BF16.PACK_AB R24, R41, R38 ;  /* 0x000000262918723e */ /* 0x000fe200000010ff */
[----:B------:R-:W-:Y:S01]  /*2330*/  FADD.FTZ R38, R63, R38 ;  /* 0x000000263f267221 */ /* 0x000fe20000010000 */
[--C-:B------:R-:W-:Y:S01]  /*2340*/  SHF.R.S32.HI R21, RZ, 0x1f, R20.reuse ;  /* 0x0000001fff157819 */ /* 0x100fe20000011414 */
[----:B------:R-:W-:Y:S01]  /*2350*/  IMAD R27, R64, c[0x0][0x2fc], R27 ;  /* 0x0000bf00401b7a24 */ /* 0x000fe200078e021b */
[----:B------:R-:W-:Y:S01]  /*2360*/  F2FP.BF16.PACK_AB R25, R43, R40 ;  /* 0x000000282b19723e */ /* 0x000fe200000010ff */
[----:B------:R-:W-:Y:S01]  /*2370*/  FADD.FTZ R41, R38, R41 ;  /* 0x0000002926297221 */ /* 0x000fe20000010000 */
[----:B------:R-:W-:Y:S01]  /*2380*/  ISETP.GT.AND P4, PT, R51, 0x1, PT ;  /* 0x000000013300780c */ /* 0x000fe20003f84270 */
[--C-:B------:R-:W-:Y:S01]  /*2390*/  IMAD.WIDE.U32 R6, R64, c[0x0][0x2d8], R20.reuse ;  /* 0x0000b60040067a25 */ /* 0x100fe200078e0014 */
[----:B------:R-:W-:Y:S01]  /*23a0*/  IADD3 R56, P1, R56, -0x100, RZ ;  /* 0xffffff0038387810 */ /* 0x000fe20007f3e0ff */
[----:B------:R-:W-:Y:S01]  /*23b0*/  UIADD3 UR4, UR4, -0x80, URZ ;  /* 0xffffff8004047890 */ /* 0x000fe2000fffe03f */
[----:B------:R-:W-:Y:S01]  /*23c0*/  IADD3 R60, P2, R60, -0x100, RZ ;  /* 0xffffff003c3c7810 */ /* 0x000fe20007f5e0ff */
[----:B------:R-:W-:Y:S01]  /*23d0*/  IMAD.WIDE.U32 R20, R64, c[0x0][0x2f8], R20 ;  /* 0x0000be0040147a25 */ /* 0x000fe200078e0014 */
[----:B------:R-:W-:Y:S01]  /*23e0*/  IADD3 R7, R7, R23, RZ ;  /* 0x0000001707077210 */ /* 0x000fe20007ffe0ff */
[----:B------:R-:W-:Y:S01]  /*23f0*/  STS.64 [R52.X8], R36 ;  /* 0x0000002434007388 */ /* 0x000fe20000008a00 */
[----:B------:R-:W-:-:S06]  /*2400*/  NOP ;  /* 0x0000000000007918 */ /* 0x000fcc0000000000 */
[----:B------:R-:W3:Y:S01]  /*2410*/  LDS.64 R4, [R52.X8] ;  /* 0x0000000034047984 */ /* 0x000ee20000008a00 */
[----:B------:R-:W-:Y:S01]  /*2420*/  IMAD R23, R69, c[0x0][0x2e4], R0 ;  /* 0x0000b90045177a24 */ /* 0x000fe200078e0200 */
[----:B------:R-:W-:Y:S01]  /*2430*/  IADD3 R21, R21, R27, RZ ;  /* 0x0000001b15157210 */ /* 0x000fe20007ffe0ff */
[----:B------:R-:W-:Y:S01]  /*2440*/  IMAD.WIDE.U32 R6, R69, c[0x0][0x2e0], R6 ;  /* 0x0000b80045067a25 */ /* 0x000fe200078e0006 */
[----:B------:R-:W-:Y:S02]  /*2450*/  IADD3 R58, P3, R58, -0x100, RZ ;  /* 0xffffff003a3a7810 */ /* 0x000fe40007f7e0ff */
[----:B------:R-:W-:Y:S01]  /*2460*/  IADD3.X R55, R55, -0x1, RZ, P1, !PT ;  /* 0xffffffff37377810 */ /* 0x000fe20000ffe4ff */
[----:B------:R-:W-:Y:S01]  /*2470*/  IMAD R0, R68, c[0x0][0x300], RZ ;  /* 0x0000c00044007a24 */ /* 0x000fe200078e02ff */
[----:B------:R-:W-:Y:S01]  /*2480*/  IADD3 R7, R7, R23, RZ ;  /* 0x0000001707077210 */ /* 0x000fe20007ffe0ff */
[----:B------:R-:W-:Y:S01]  /*2490*/  FADD.FTZ R40, R41, R40 ;  /* 0x0000002829287221 */ /* 0x000fe20000010000 */
[----:B------:R-:W-:Y:S01]  /*24a0*/  LEA R22, P0, R6, c[0x0][0x330], 0x1 ;  /* 0x0000cc0006167a11 */ /* 0x000fe200078008ff */
[----:B------:R-:W-:Y:S01]  /*24b0*/  IMAD R27, R69, c[0x0][0x304], R0 ;  /* 0x0000c100451b7a24 */ /* 0x000fe200078e0200 */
[----:B------:R-:W-:Y:S01]  /*24c0*/  IADD3.X R59, R59, -0x1, RZ, P2, !PT ;  /* 0xffffffff3b3b7810 */ /* 0x000fe200017fe4ff */
[----:B------:R-:W-:Y:S01]  /*24d0*/  FADD.FTZ R63, R40, R43 ;  /* 0x0000002b283f7221 */ /* 0x000fe20000010000 */
[----:B------:R-:W-:Y:S01]  /*24e0*/  LEA.HI.X R6, R6, c[0x0][0x334], R7, 0x1, P0 ;  /* 0x0000cd0006067a11 */ /* 0x000fe200000f0c07 */
[----:B------:R-:W-:Y:S01]  /*24f0*/  IMAD.MOV.U32 R51, RZ, RZ, R28 ;  /* 0x000000ffff337224 */ /* 0x000fe200078e001c */
[----:B------:R-:W-:-:S02]  /*2500*/  IADD3 R22, P0, R22, R26, RZ ;  /* 0x0000001a16167210 */ /* 0x000fc40007f1e0ff */
[----:B------:R-:W-:Y:S02]  /*2510*/  IADD3.X R57, R57, -0x1, RZ, P3, !PT ;  /* 0xffffffff39397810 */ /* 0x000fe40001ffe4ff */
        /* <DEDUP_REMOVED lines=17> */
.L_x_8592:
        /* <DEDUP_REMOVED lines=24> */
.L_x_8609:
[----:B---3--:R-:W-:Y:S05]  /*27b0*/  BSYNC B0 ;  /* 0x0000000000007941 */ /* 0x008fea0003800000 */
.L_x_8608:
        /* <DEDUP_REMOVED lines=23> */
.L_x_8611:
[----:B------:R-:W4:Y:S02]  /*2930*/  S2R R15, SR_TID.X ;  /* 0x00000000000f7919 */ /* 0x000f240000002100 */
.L_x_8612:
[----:B0-----:R-:W-:Y:S05]  /*2940*/  BSYNC B0 ;  /* 0x0000000000007941 */ /* 0x001fea0003800000 */
.L_x_8610:
        /* <DEDUP_REMOVED lines=10> */
.L_x_8613:
        /* <DEDUP_REMOVED lines=26> */
.L_x_8614:
        /* <DEDUP_REMOVED lines=15> */
.L_x_9156:


//--------------------- .text._Z25selective_scan_bwd_kernelI32Selective_Scan_bwd_kernel_traitsILi32ELi4ELb1ELb1ELb0ELb0ELb1EN3c108BFloat16EfEEv12SSMParamsBwd --------------------------
	.section	.text._Z25selective_scan_bwd_kernelI32Selective_Scan_bwd_kernel_traitsILi32ELi4ELb1ELb1ELb0ELb0ELb1EN3c108BFloat16EfEEv12SSMParamsBwd,"ax",@progbits
	.sectioninfo	@"SHI_REGISTERS=115"
	.align	128
        .global         _Z25selective_scan_bwd_kernelI32Selective_Scan_bwd_kernel_traitsILi32ELi4ELb1ELb1ELb0ELb0ELb1EN3c108BFloat16EfEEv12SSMParamsBwd
        .type           _Z25selective_scan_bwd_kernelI32Selective_Scan_bwd_kernel_traitsILi32ELi4ELb1ELb1ELb0ELb0ELb1EN3c108BFloat16EfEEv12SSMParamsBwd,@function
        .size           _Z25selective_scan_bwd_kernelI32Selective_Scan_bwd_kernel_traitsILi32ELi4ELb1ELb1ELb0ELb0ELb1EN3c108BFloat16EfEEv12SSMParamsBwd,(.L_x_9157 - _Z25selective_scan_bwd_kernelI32Selective_Scan_bwd_kernel_traitsILi32ELi4ELb1ELb1ELb0ELb0ELb1EN3c108BFloat16EfEEv12SSMParamsBwd)
        .other          _Z25selective_scan_bwd_kernelI32Selective_Scan_bwd_kernel_traitsILi32ELi4ELb1ELb1ELb0ELb0ELb1EN3c108BFloat16EfEEv12SSMParamsBwd,@"STO_CUDA_ENTRY STV_DEFAULT"
_Z25selective_scan_bwd_kernelI32Selective_Scan_bwd_kernel_traitsILi32ELi4ELb1ELb1ELb0ELb0ELb1EN3c108BFloat16EfEEv12SSMParamsBwd:
.text._Z25selective_scan_bwd_kernelI32Selective_Scan_bwd_kernel_traitsILi32ELi4ELb1ELb1ELb0ELb0ELb1EN3c108BFloat16EfEEv12SSMParamsBwd:
        /* <DEDUP_REMOVED lines=26> */
[C---:B------:R-:W-:Y:S01]  /*01a0*/  IMAD R10, R73.reuse, c[0x0][0x1ec], R10 ;  /* 0x00007b00490a7a24 */ /* 0x040fe200078e020a */
[----:B-1----:R-:W-:Y:S01]  /*01b0*/  HFMA2.MMA R6, -RZ, RZ, 0, 0 ;  /* 0x00000000ff067435 */ /* 0x002fe200000001ff */
[----:B------:R-:W-:-:S02]  /*01c0*/  IMAD R12, R73, c[0x0][0x284], R12 ;  /* 0x0000a100490c7a24 */ /* 0x000fc400078e020c */
[----:B----4-:R-:W-:Y:S02]  /*01d0*/  IMAD R4, R85, c[0x0][0x1d0], RZ ;  /* 0x0000740055047a24 */ /* 0x010fe400078e02ff */
        /* <DEDUP_REMOVED lines=20> */
[----:B------:R-:W-:Y:S02]  /*0320*/  IMAD.MOV.U32 R8, RZ, RZ, c[0x0][0x174] ;  /* 0x00005d00ff087624 */ /* 0x000fe400078e00ff */
[-C--:B------:R-:W-:Y:S01]  /*0330*/  @!P1 IADD3 R0, R0, -R11.reuse, RZ ;  /* 0x8000000b00009210 */ /* 0x080fe20007ffe0ff */
[----:B------:R-:W-:Y:S01]  /*0340*/  IMAD.WIDE.U32 R2, R73, c[0x0][0x1d8], R2 ;  /* 0x0000760049027a25 */ /* 0x000fe200078e0002 */
[----:B------:R-:W-:Y:S02]  /*0350*/  @!P1 IADD3 R67, R67, 0x1, RZ ;  /* 0x0000000143439810 */ /* 0x000fe40007ffe0ff */
[----:B------:R-:W-:Y:S01]  /*0360*/  ISETP.GE.U32.AND P0, PT, R0, R11, PT ;  /* 0x0000000b0000720c */ /* 0x000fe20003f06070 */
[----:B------:R-:W-:Y:S01]  /*0370*/  IMAD R0, R85, c[0x0][0x190], RZ ;  /* 0x0000640055007a24 */ /* 0x000fe200078e02ff */
[----:B------:R-:W-:-:S02]  /*0380*/  LEA R11, R8, 0xffffff80, 0x7 ;  /* 0xffffff80080b7811 */ /* 0x000fc400078e38ff */
[----:B------:R-:W-:Y:S01]  /*0390*/  IADD3 R7, R7, R9, RZ ;  /* 0x0000000907077210 */ /* 0x000fe20007ffe0ff */
        /* <DEDUP_REMOVED lines=34> */
[----:B------:R-:W-:Y:S01]  /*05c0*/  IADD3 R11, P5, R11, R8, RZ ;  /* 0x000000080b0b7210 */ /* 0x000fe20007fbe0ff */
[----:B------:R-:W-:Y:S01]  /*05d0*/  @P0 IMAD R0, R0, c[0x0][0x174], RZ ;  /* 0x00005d0000000a24 */ /* 0x000fe200078e02ff */
[----:B------:R-:W-:Y:S02]  /*05e0*/  IADD3 R56, R9, R3, RZ ;  /* 0x0000000309387210 */ /* 0x000fe40007ffe0ff */
[----:B------:R-:W-:Y:S01]  /*05f0*/  LEA R60, P4, R59, c[0x0][0x308], 0x1 ;  /* 0x0000c2003b3c7a11 */ /* 0x000fe200078808ff */
[----:B------:R-:W-:Y:S01]  /*0600*/  CS2R R8, SRZ ;  /* 0x0000000000087805 */ /* 0x000fe2000001ff00 */
[----:B------:R-:W-:Y:S01]  /*0610*/  IADD3.X R56, R13, R56, RZ, P5, !PT ;  /* 0x000000380d387210 */ /* 0x000fe20002ffe4ff */
[----:B------:R-:W-:Y:S01]  /*0620*/  CS2R R2, SRZ ;  /* 0x0000000000027805 */ /* 0x000fe2000001ff00 */
[----:B------:R-:W-:Y:S01]  /*0630*/  @P0 MOV R5, 0x8 ;  /* 0x0000000800050802 */ /* 0x000fe20000000f00 */
[----:B------:R-:W-:Y:S01]  /*0640*/  @P0 IMAD R0, R0, c[0x0][0x16c], RZ ;  /* 0x00005b0000000a24 */ /* 0x000fe200078e02ff */
[----:B------:R-:W-:-:S02]  /*0650*/  LEA R58, P6, R11, c[0x0][0x228], 0x1 ;  /* 0x00008a000b3a7a11 */ /* 0x000fc400078c08ff */
[----:B------:R-:W-:Y:S02]  /*0660*/  LEA.HI.X R59, R59, c[0x0][0x30c], R4, 0x1, P4 ;  /* 0x0000c3003b3b7a11 */ /* 0x000fe400020f0c04 */
        /* <DEDUP_REMOVED lines=14> */
[----:B------:R-:W-:-:S02]  /*0750*/  MOV R54, RZ ;  /* 0x000000ff00367202 */ /* 0x000fc40000000f00 */
[----:B------:R-:W-:Y:S01]  /*0760*/  MOV R68, RZ ;  /* 0x000000ff00447202 */ /* 0x000fe20000000f00 */
[----:B------:R-:W-:Y:S02]  /*0770*/  IMAD R7, R69, c[0x0][0x29c], R0 ;  /* 0x0000a70045077a24 */ /* 0x000fe400078e0200 */
[----:B------:R-:W-:Y:S02]  /*0780*/  IMAD R0, R84, c[0x0][0x2a0], RZ ;  /* 0x0000a80054007a24 */ /* 0x000fe400078e02ff */
[----:B------:R-:W-:-:S04]  /*0790*/  IMAD.WIDE.U32 R14, R73, c[0x0][0x1b8], RZ ;  /* 0x00006e00490e7a25 */ /* 0x000fc800078e00ff */
[----:B------:R-:W-:Y:S01]  /*07a0*/  IMAD.MOV.U32 R66, RZ, RZ, RZ ;  /* 0x000000ffff427224 */ /* 0x000fe200078e00ff */
[----:B0-----:R-:W-:Y:S02]  /*07b0*/  MOV R4, R65 ;  /* 0x0000004100047202 */ /* 0x001fe40000000f00 */
[----:B------:R-:W-:Y:S02]  /*07c0*/  LOP3.LUT R82, R65, 0x1f, RZ, 0xc0, !PT ;  /* 0x0000001f41527812 */ /* 0x000fe400078ec0ff */
[----:B------:R-:W-:Y:S01]  /*07d0*/  SHF.R.S32.HI R52, RZ, 0x1f, R65 ;  /* 0x0000001fff347819 */ /* 0x000fe20000011441 */
[----:B------:R-:W-:Y:S01]  /*07e0*/  IMAD.WIDE.U32 R4, R69, c[0x0][0x298], R4 ;  /* 0x0000a60045047a25 */ /* 0x000fe200078e0004 */
[----:B------:R-:W-:-:S04]  /*07f0*/  IADD3 R50, R65, 0x200, RZ ;  /* 0x0000020041327810 */ /* 0x000fc80007ffe0ff */
[----:B------:R-:W-:Y:S01]  /*0800*/  IADD3 R5, R5, R7, RZ ;  /* 0x0000000705057210 */ /* 0x000fe20007ffe0ff */
[C---:B------:R-:W-:Y:S02]  /*0810*/  IMAD R7, R67.reuse, c[0x0][0x2a4], R0 ;  /* 0x0000a90043077a24 */ /* 0x040fe400078e0200 */
[----:B------:R-:W-:Y:S02]  /*0820*/  IMAD R0, R72, c[0x0][0x180], RZ ;  /* 0x0000600048007a24 */ /* 0x000fe400078e02ff */
[----:B------:R-:W-:-:S04]  /*0830*/  IMAD.WIDE.U32 R4, R67, c[0x0][0x2a0], R4 ;  /* 0x0000a80043047a25 */ /* 0x000fc800078e0004 */
[----:B------:R-:W-:Y:S01]  /*0840*/  IMAD R51, R73, c[0x0][0x184], R0 ;  /* 0x0000610049337a24 */ /* 0x000fe200078e0200 */
[----:B------:R-:W-:Y:S02]  /*0850*/  IADD3 R5, R5, R7, RZ ;  /* 0x0000000705057210 */ /* 0x000fe40007ffe0ff */
[C---:B------:R-:W-:Y:S02]  /*0860*/  LEA R53, P0, R4.reuse, c[0x0][0x318], 0x2 ;  /* 0x0000c60004357a11 */ /* 0x040fe400078010ff */
[----:B------:R-:W-:Y:S02]  /*0870*/  IADD3 R51, R13, R51, RZ ;  /* 0x000000330d337210 */ /* 0x000fe40007ffe0ff */
[----:B------:R-:W-:Y:S01]  /*0880*/  LEA.HI.X R48, R4, c[0x0][0x31c], R5, 0x2, P0 ;  /* 0x0000c70004307a11 */ /* 0x000fe200000f1405 */
[----:B------:R-:W-:Y:S01]  /*0890*/  IMAD R4, R72, c[0x0][0x1b8], RZ ;  /* 0x00006e0048047a24 */ /* 0x000fe200078e02ff */
[----:B------:R-:W-:-:S03]  /*08a0*/  IADD3 R53, P0, R53, -0x100, RZ ;  /* 0xffffff0035357810 */ /* 0x000fc60007f1e0ff */
[----:B------:R-:W-:Y:S01]  /*08b0*/  IMAD R49, R73, c[0x0][0x1bc], R4 ;  /* 0x00006f0049317a24 */ /* 0x000fe200078e0204 */
[----:B------:R-:W-:-:S04]  /*08c0*/  IADD3.X R48, R48, -0x1, RZ, P0, !PT ;  /* 0xffffffff30307810 */ /* 0x000fc800007fe4ff */
[----:B-1----:R-:W-:Y:S02]  /*08d0*/  IADD3 R49, R15, R49, RZ ;  /* 0x000000310f317210 */ /* 0x002fe40007ffe0ff */
.L_x_8631:
[----:B------:R-:W-:Y:S01]  /*08e0*/  BAR.SYNC.DEFER_BLOCKING 0x0 ;  /* 0x0000000000007b1d */ /* 0x000fe20000010000 */
[C---:B------:R-:W-:Y:S02]  /*08f0*/  SHF.L.U32 R23, R65.reuse, 0x3, RZ ;  /* 0x0000000341177819 */ /* 0x040fe400000006ff */
[----:B------:R-:W-:Y:S02]  /*0900*/  SHF.L.U64.HI R0, R65, 0x3, R52 ;  /* 0x0000000341007819 */ /* 0x000fe40000010234 */
[----:B---3--:R-:W-:-:S04]  /*0910*/  IADD3 R6, P0, R64, R23, RZ ;  /* 0x0000001740067210 */ /* 0x008fc80007f1e0ff */
[----:B------:R-:W-:-:S06]  /*0920*/  IADD3.X R7, R63, R0, RZ, P0, !PT ;  /* 0x000000003f077210 */ /* 0x000fcc00007fe4ff */
[----:B--2---:R-:W2:Y:S01]  /*0930*/  LDG.E.64 R6, [R6.64] ;  /* 0x0000000406067981 */ /* 0x004ea2000c1e1b00 */
[----:B------:R-:W-:-:S05]  /*0940*/  IADD3 R20, P0, R62, R23, RZ ;  /* 0x000000173e147210 */ /* 0x000fca0007f1e0ff */
[----:B------:R-:W-:Y:S01]  /*0950*/  IMAD.X R21, R61, 0x1, R0, P0 ;  /* 0x000000013d157824 */ /* 0x000fe200000e0600 */
[----:B0-2---:R0:W-:Y:S01]  /*0960*/  STS.64 [R57.X8], R6 ;  /* 0x0000000639007388 */ /* 0x0051e20000008a00 */
[----:B------:R-:W-:-:S06]  /*0970*/  NOP ;  /* 0x0000000000007918 */ /* 0x000fcc0000000000 */
[----:B------:R-:W-:Y:S04]  /*0980*/  LDS.64 R16, [R57.X8] ;  /* 0x0000000039107984 */ /* 0x000fe80000008a00 */
[----:B------:R-:W-:Y:S06]  /*0990*/  BAR.SYNC.DEFER_BLOCKING 0x0 ;  /* 0x0000000000007b1d */ /* 0x000fec0000010000 */
[----:B------:R-:W2:Y:S01]  /*09a0*/  LDG.E.64 R20, [R20.64] ;  /* 0x0000000414147981 */ /* 0x000ea2000c1e1b00 */
[----:B------:R-:W-:-:S04]  /*09b0*/  IADD3 R24, P0, R60, R23, RZ ;  /* 0x000000173c187210 */ /* 0x000fc80007f1e0ff */
[----:B------:R-:W-:Y:S02]  /*09c0*/  IADD3.X R25, R59, R0, RZ, P0, !PT ;  /* 0x000000003b197210 */ /* 0x000fe400007fe4ff */
[----:B------:R-:W-:Y:S01]  /*09d0*/  MOV R19, c[0x0][0x174] ;  /* 0x00005d0000137a02 */ /* 0x000fe20000000f00 */
[----:B-12---:R1:W-:Y:S01]  /*09e0*/  STS.64 [R57.X8], R20 ;  /* 0x0000001439007388 */ /* 0x0063e20000008a00 */
[----:B------:R-:W-:-:S06]  /*09f0*/  NOP ;  /* 0x0000000000007918 */ /* 0x000fcc0000000000 */
[----:B------:R-:W-:Y:S04]  /*0a00*/  LDS.64 R4, [R57.X8] ;  /* 0x0000000039047984 */ /* 0x000fe80000008a00 */
[----:B------:R-:W-:Y:S06]  /*0a10*/  BAR.SYNC.DEFER_BLOCKING 0x0 ;  /* 0x0000000000007b1d */ /* 0x000fec0000010000 */
[----:B------:R-:W2:Y:S01]  /*0a20*/  LDG.E.64 R24, [R24.64] ;  /* 0x0000000418187981 */ /* 0x000ea2000c1e1b00 */
[----:B------:R-:W-:Y:S01]  /*0a30*/  LEA R18, R19, R54, 0x7 ;  /* 0x0000003613127211 */ /* 0x000fe200078e38ff */
[----:B0-----:R-:W-:-:S02]  /*0a40*/  IMAD R6, R72, c[0x0][0x1f8], RZ ;  /* 0x00007e0048067a24 */ /* 0x001fc400078e02ff */
[----:B-1----:R-:W-:Y:S01]  /*0a50*/  IMAD R20, R85, c[0x0][0x1f0], RZ ;  /* 0x00007c0055147a24 */ /* 0x002fe200078e02ff */
[----:B------:R-:W-:Y:S01]  /*0a60*/  SHF.R.S32.HI R19, RZ, 0x1f, R18 ;  /* 0x0000001fff137819 */ /* 0x000fe20000011412 */
        /* <DEDUP_REMOVED lines=14> */
[----:B------:R-:W2:Y:S01]  /*0b50*/  LDG.E.64 R20, [R20.64+-0x100] ;  /* 0xffff000414147981 */ /* 0x000ea2000c1e1b00 */
[----:B------:R-:W-:-:S02]  /*0b60*/  IMAD R22, R72, c[0x0][0x208], RZ ;  /* 0x0000820048167a24 */ /* 0x000fc400078e02ff */
[----:B------:R-:W-:-:S04]  /*0b70*/  IMAD.WIDE.U32 R26, R73, c[0x0][0x208], R18 ;  /* 0x00008200491a7a25 */ /* 0x000fc800078e0012 */
        /* <DEDUP_REMOVED lines=15> */
[----:B-1----:R-:W-:-:S02]  /*0c70*/  PRMT R47, RZ, 0x5410, R6 ;  /* 0x00005410ff2f7816 */ /* 0x002fc40000000006 */
[--C-:B------:R-:W-:Y:S02]  /*0c80*/  SHF.R.U64 R46, R6, 0x10, R7.reuse ;  /* 0x00000010062e7819 */ /* 0x100fe40000001207 */
[--C-:B------:R-:W-:Y:S02]  /*0c90*/  SHF.R.U32.HI R42, RZ, 0x10, R7.reuse ;  /* 0x00000010ff2a7819 */ /* 0x100fe40000011607 */
[----:B------:R-:W-:Y:S02]  /*0ca0*/  PRMT R44, RZ, 0x5410, R7 ;  /* 0x00005410ff2c7816 */ /* 0x000fe40000000007 */
[----:B------:R-:W-:Y:S02]  /*0cb0*/  PRMT R46, RZ, 0x5410, R46 ;  /* 0x00005410ff2e7816 */ /* 0x000fe4000000002e */
[----:B------:R-:W-:Y:S02]  /*0cc0*/  PRMT R42, RZ, 0x5410, R42 ;  /* 0x00005410ff2a7816 */ /* 0x000fe4000000002a */
[----:B0-----:R-:W-:-:S02]  /*0cd0*/  PRMT R25, RZ, 0x5410, R33 ;  /* 0x00005410ff197816 */ /* 0x001fc40000000021 */
[--C-:B------:R-:W-:Y:S02]  /*0ce0*/  SHF.R.U64 R24, R32, 0x10, R33.reuse ;  /* 0x0000001020187819 */ /* 0x100fe40000001221 */
[----:B------:R-:W-:Y:S01]  /*0cf0*/  PRMT R26, RZ, 0x5410, R32 ;  /* 0x00005410ff1a7816 */ /* 0x000fe20000000020 */
[----:B------:R-:W-:Y:S01]  /*0d00*/  FMUL.FTZ R30, R25, -1.4426950216293334961 ;  /* 0xbfb8aa3b191e7820 */ /* 0x000fe20000410000 */
[----:B------:R-:W-:-:S03]  /*0d10*/  SHF.R.U32.HI R27, RZ, 0x10, R33 ;  /* 0x00000010ff1b7819 */ /* 0x000fc60000011621 */
[----:B------:R0:W1:Y:S01]  /*0d20*/  MUFU.EX2 R32, R30 ;  /* 0x0000001e00207308 */ /* 0x0000620000000800 */
[----:B------:R-:W-:-:S07]  /*0d30*/  FMUL.FTZ R22, R26, -1.4426950216293334961 ;  /* 0xbfb8aa3b1a167820 */ /* 0x000fce0000410000 */
[----:B------:R-:W3:Y:S01]  /*0d40*/  MUFU.EX2 R22, R22 ;  /* 0x0000001600167308 */ /* 0x000ee20000000800 */
[----:B0-----:R-:W-:-:S05]  /*0d50*/  PRMT R30, RZ, 0x5410, R24 ;  /* 0x00005410ff1e7816 */ /* 0x001fca0000000018 */
[----:B------:R-:W-:Y:S02]  /*0d60*/  FMUL.FTZ R24, R30, -1.4426950216293334961 ;  /* 0xbfb8aa3b1e187820 */ /* 0x000fe40000410000 */
[----:B-1----:R-:W-:Y:S02]  /*0d70*/  FADD.FTZ R32, R32, 1 ;  /* 0x3f80000020207421 */ /* 0x002fe40000010000 */
[----:B------:R0:W1:Y:S01]  /*0d80*/  MUFU.EX2 R31, R24 ;  /* 0x00000018001f7308 */ /* 0x0000620000000800 */
[----:B---3--:R-:W-:-:S07]  /*0d90*/  FADD.FTZ R22, R22, 1 ;  /* 0x3f80000016167421 */ /* 0x008fce0000010000 */
[----:B------:R-:W3:Y:S01]  /*0da0*/  MUFU.RCP R34, R32 ;  /* 0x0000002000227308 */ /* 0x000ee20000001000 */
[----:B0-----:R-:W-:-:S07]  /*0db0*/  PRMT R24, RZ, 0x5410, R27 ;  /* 0x00005410ff187816 */ /* 0x001fce000000001b */
[----:B------:R-:W-:Y:S01]  /*0dc0*/  MUFU.RCP R27, R22 ;  /* 0x00000016001b7308 */ /* 0x000fe20000001000 */
[----:B-1----:R-:W-:-:S07]  /*0dd0*/  FADD.FTZ R31, R31, 1 ;  /* 0x3f8000001f1f7421 */ /* 0x002fce0000010000 */
[----:B------:R-:W0:Y:S01]  /*0de0*/  MUFU.RCP R31, R31 ;  /* 0x0000001f001f7308 */ /* 0x000e220000001000 */
[----:B---3--:R-:W-:Y:S02]  /*0df0*/  FADD.FTZ R6, -R34, 1 ;  /* 0x3f80000022067421 */ /* 0x008fe40000010100 */
[----:B0-----:R-:W-:-:S04]  /*0e00*/  FADD.FTZ R7, -R31, 1 ;  /* 0x3f8000001f077421 */ /* 0x001fc80000010100 */
[----:B------:R-:W-:Y:S01]  /*0e10*/  FFMA.FTZ R7, R30, R7, 1 ;  /* 0x3f8000001e077423 */ /* 0x000fe20000010007 */
        /* <DEDUP_REMOVED lines=11> */
[--C-:B------:R-:W-:Y:S01]  /*0ed0*/  SHF.R.U64 R32, R20, 0x10, R21.reuse ;  /* 0x0000001014207819 */ /* 0x100fe20000001215 */
[----:B------:R-:W-:Y:S01]  /*0ee0*/  FFMA.FTZ R20, R25, R6, 1 ;  /* 0x3f80000019147423 */ /* 0x000fe20000010006 */
[--C-:B------:R-:W-:Y:S01]  /*0ef0*/  SHF.R.U32.HI R36, RZ, 0x10, R21.reuse ;  /* 0x00000010ff247819 */ /* 0x100fe20000011615 */
[C---:B------:R-:W-:Y:S01]  /*0f00*/  FMUL.FTZ R28, R47.reuse, R22 ;  /* 0x000000162f1c7220 */ /* 0x040fe20000410000 */
[----:B0-----:R-:W-:Y:S01]  /*0f10*/  PRMT R33, RZ, 0x5410, R21 ;  /* 0x00005410ff217816 */ /* 0x001fe20000000015 */
[----:B------:R-:W-:Y:S01]  /*0f20*/  FMUL.FTZ R47, R47, R26 ;  /* 0x0000001a2f2f7220 */ /* 0x000fe20000410000 */
[----:B------:R-:W-:Y:S01]  /*0f30*/  PRMT R32, RZ, 0x5410, R32 ;  /* 0x00005410ff207816 */ /* 0x000fe20000000020 */
[----:B------:R-:W-:Y:S01]  /*0f40*/  FMUL.FTZ R28, R27, R28 ;  /* 0x0000001c1b1c7220 */ /* 0x000fe20000410000 */
[----:B------:R-:W-:Y:S01]  /*0f50*/  PRMT R36, RZ, 0x5410, R36 ;  /* 0x00005410ff247816 */ /* 0x000fe20000000024 */
[----:B------:R-:W-:Y:S01]  /*0f60*/  FMUL.FTZ R21, R44, R33 ;  /* 0x000000212c157220 */ /* 0x000fe20000410000 */
[----:B------:R-:W-:Y:S01]  /*0f70*/  SHF.R.U64 R27, R16, 0x10, R17 ;  /* 0x00000010101b7819 */ /* 0x000fe20000001211 */
[----:B------:R-:W-:-:S02]  /*0f80*/  FMUL.FTZ R28, R28, R29 ;  /* 0x0000001d1c1c7220 */ /* 0x000fc40000410000 */
[----:B--2---:R-:W-:Y:S02]  /*0f90*/  FADD.FTZ R29, -R35, 1 ;  /* 0x3f800000231d7421 */ /* 0x004fe40000010100 */
        /* <DEDUP_REMOVED lines=9> */
[----:B------:R-:W-:Y:S01]  /*1030*/  IMAD R6, R85, c[0x0][0x2e8], RZ ;  /* 0x0000ba0055067a24 */ /* 0x000fe200078e02ff */
[----:B------:R-:W-:Y:S01]  /*1040*/  F2FP.BF16.PACK_AB R28, R7, R28 ;  /* 0x0000001c071c723e */ /* 0x000fe200000010ff */
[----:B------:R-:W-:Y:S01]  /*1050*/  IMAD R20, R72, c[0x0][0x2f0], RZ ;  /* 0x0000bc0048147a24 */ /* 0x000fe200078e02ff */
[----:B------:R-:W-:Y:S01]  /*1060*/  F2FP.BF16.PACK_AB R29, R38, R29 ;  /* 0x0000001d261d723e */ /* 0x000fe200000010ff */
[----:B------:R-:W-:Y:S01]  /*1070*/  BAR.SYNC.DEFER_BLOCKING 0x0 ;  /* 0x0000000000007b1d */ /* 0x000fe20000010000 */
[----:B------:R-:W-:-:S02]  /*1080*/  IMAD R39, R69, c[0x0][0x2ec], R6 ;  /* 0x0000bb0045277a24 */ /* 0x000fc400078e0206 */
[C---:B------:R-:W-:Y:S02]  /*1090*/  IMAD R37, R73.reuse, c[0x0][0x2f4], R20 ;  /* 0x0000bd0049257a24 */ /* 0x040fe400078e0214 */
[----:B------:R-:W-:-:S04]  /*10a0*/  IMAD.WIDE.U32 R20, R73, c[0x0][0x2f0], R18 ;  /* 0x0000bc0049147a25 */ /* 0x000fc800078e0012 */
[----:B------:R-:W-:Y:S01]  /*10b0*/  FMUL.FTZ R31, R30, R31 ;  /* 0x0000001f1e1f7220 */ /* 0x000fe20000410000 */
[----:B------:R-:W-:Y:S01]  /*10c0*/  IADD3 R21, R21, R37, RZ ;  /* 0x0000002515157210 */ /* 0x000fe20007ffe0ff */
[----:B------:R-:W-:Y:S01]  /*10d0*/  FMUL.FTZ R25, R25, R34 ;  /* 0x0000002219197220 */ /* 0x000fe20000410000 */
[----:B------:R-:W-:Y:S01]  /*10e0*/  MOV R37, c[0x0][0x16c] ;  /* 0x00005b0000257a02 */ /* 0x000fe20000000f00 */
[----:B------:R-:W-:Y:S02]  /*10f0*/  FMUL.FTZ R46, R46, R31 ;  /* 0x0000001f2e2e7220 */ /* 0x000fe40000410000 */
[----:B------:R-:W-:Y:S01]  /*1100*/  IMAD.WIDE.U32 R20, R69, c[0x0][0x2e8], R20 ;  /* 0x0000ba0045147a25 */ /* 0x000fe200078e0014 */
[----:B------:R-:W-:-:S03]  /*1110*/  ISETP.GE.AND P1, PT, R37, 0x1, PT ;  /* 0x000000012500780c */ /* 0x000fc60003f26270 */
[----:B------:R-:W-:Y:S01]  /*1120*/  FMUL.FTZ R35, R24, R35 ;  /* 0x0000002318237220 */ /* 0x000fe20000410000 */
[----:B------:R-:W-:Y:S01]  /*1130*/  IADD3 R21, R21, R39, RZ ;  /* 0x0000002715157210 */ /* 0x000fe20007ffe0ff */
[----:B------:R-:W-:Y:S01]  /*1140*/  FMUL.FTZ R44, R44, R25 ;  /* 0x000000192c2c7220 */ /* 0x000fe20000410000 */
[----:B------:R-:W-:Y:S01]  /*1150*/  LEA R38, P0, R20, c[0x0][0x338], 0x1 ;  /* 0x0000ce0014267a11 */ /* 0x000fe200078008ff */
[----:B------:R-:W-:Y:S01]  /*1160*/  FMUL.FTZ R42, R42, R35 ;  /* 0x000000232a2a7220 */ /* 0x000fe20000410000 */
[----:B------:R-:W-:Y:S01]  /*1170*/  STS.64 [R57.X8], R28 ;  /* 0x0000001c39007388 */ /* 0x000fe20000008a00 */
[----:B------:R-:W-:-:S06]  /*1180*/  NOP ;  /* 0x0000000000007918 */ /* 0x000fcc0000000000 */
[----:B------:R-:W0:Y:S01]  /*1190*/  LDS.64 R6, [R57.X8] ;  /* 0x0000000039067984 */ /* 0x000e220000008a00 */
[----:B------:R-:W-:Y:S02]  /*11a0*/  LEA.HI.X R21, R20, c[0x0][0x33c], R21, 0x1, P0 ;  /* 0x0000cf0014157a11 */ /* 0x000fe400000f0c15 */
[----:B------:R-:W-:-:S04]  /*11b0*/  IADD3 R20, P0, R38, R23, RZ ;  /* 0x0000001726147210 */ /* 0x000fc80007f1e0ff */
[----:B------:R-:W-:Y:S02]  /*11c0*/  IADD3.X R21, R21, R0, RZ, P0, !PT ;  /* 0x0000000015157210 */ /* 0x000fe400007fe4ff */
[----:B------:R-:W-:Y:S02]  /*11d0*/  PRMT R0, RZ, 0x5410, R16 ;  /* 0x00005410ff007816 */ /* 0x000fe40000000010 */
[----:B------:R-:W-:-:S03]  /*11e0*/  ISETP.NE.U32.AND P0, PT, RZ, c[0x0][0x270], PT ;  /* 0x00009c00ff007a0c */ /* 0x000fc60003f05070 */
[----:B------:R-:W-:Y:S01]  /*11f0*/  FFMA.FTZ R23, R47, R0, R68 ;  /* 0x000000002f177223 */ /* 0x000fe20000010044 */
[----:B------:R-:W-:Y:S02]  /*1200*/  PRMT R0, RZ, 0x5410, R27 ;  /* 0x00005410ff007816 */ /* 0x000fe4000000001b */
[----:B------:R-:W-:Y:S02]  /*1210*/  ISETP.NE.AND.EX P0, PT, RZ, c[0x0][0x274], PT, P0 ;  /* 0x00009d00ff007a0c */ /* 0x000fe40003f05300 */
[----:B------:R-:W-:Y:S01]  /*1220*/  SHF.R.U32.HI R68, RZ, 0x10, R17 ;  /* 0x00000010ff447819 */ /* 0x000fe20000011611 */
        /* <DEDUP_REMOVED lines=11> */
[----:B------:R-:W-:Y:S01]  /*12e0*/  FMUL.FTZ R36, R35, R36 ;  /* 0x0000002423247220 */ /* 0x000fe20000410000 */
[----:B------:R-:W-:Y:S01]  /*12f0*/  F2FP.BF16.PACK_AB R22, R31, R22 ;  /* 0x000000161f16723e */ /* 0x000fe200000010ff */
[----:B------:R-:W-:-:S02]  /*1300*/  IMAD R0, R72, c[0x0][0x218], RZ ;  /* 0x0000860048007a24 */ /* 0x000fc400078e02ff */
[----:B0-----:R-:W-:Y:S01]  /*1310*/  IMAD.WIDE.U32 R20, R73, c[0x0][0x218], R18 ;  /* 0x0000860049147a25 */ /* 0x001fe200078e0012 */
        /* <DEDUP_REMOVED lines=8> */
[----:B------:R-:W-:-:S04]  /*13a0*/  IMAD.WIDE.U32 R20, R69, c[0x0][0x210], R20 ;  /* 0x0000840045147a25 */ /* 0x000fc800078e0014 */
[----:B------:R-:W-:Y:S01]  /*13b0*/  IMAD.IADD R21, R21, 0x1, R25 ;  /* 0x0000000115157824 */ /* 0x000fe200078e0219 */
[----:B------:R-:W-:-:S04]  /*13c0*/  LEA R0, P0, R20, c[0x0][0x270], 0x1 ;  /* 0x00009c0014007a11 */ /* 0x000fc800078008ff */
[----:B------:R-:W-:Y:S02]  /*13d0*/  LEA.HI.X R21, R20, c[0x0][0x274], R21, 0x1, P0 ;  /* 0x00009d0014157a11 */ /* 0x000fe400000f0c15 */
[----:B------:R-:W-:-:S04]  /*13e0*/  LEA R20, P0, R65, R0, 0x3 ;  /* 0x0000000041147211 */ /* 0x000fc800078018ff */
[----:B------:R-:W-:-:S05]  /*13f0*/  LEA.HI.X R21, R65, R21, R52, 0x3, P0 ;  /* 0x0000001541157211 */ /* 0x000fca00000f1c34 */
[----:B0-----:R0:W-:Y:S04]  /*1400*/  STG.E.64 [R20.64+-0x100], R6 ;  /* 0xffff000614007986 */ /* 0x0011e8000c101b04 */
.L_x_8616:
[--C-:B------:R-:W-:Y:S01]  /*1410*/  SHF.R.U64 R41, R4, 0x10, R5.reuse ;  /* 0x0000001004297819 */ /* 0x100fe20000001205 */
[----:B------:R-:W-:Y:S01]  /*1420*/  BAR.SYNC.DEFER_BLOCKING 0x0 ;  /* 0x0000000000007b1d */ /* 0x000fe20000010000 */
[--C-:B------:R-:W-:Y:S01]  /*1430*/  SHF.R.U32.HI R39, RZ, 0x10, R5.reuse ;  /* 0x00000010ff277819 */ /* 0x100fe20000011605 */
[----:B------:R-:W-:Y:S01]  /*1440*/  HFMA2.MMA R45, -RZ, RZ, 0, 0 ;  /* 0x00000000ff2d7435 */ /* 0x000fe200000001ff */
[----:B0-----:R-:W-:Y:S01]  /*1450*/  PRMT R7, RZ, 0x5410, R4 ;  /* 0x00005410ff077816 */ /* 0x001fe20000000004 */
[----:B------:R-:W-:Y:S01]  /*1460*/  HFMA2.MMA R43, -RZ, RZ, 0, 0 ;  /* 0x00000000ff2b7435 */ /* 0x000fe200000001ff */
[----:B------:R-:W-:Y:S01]  /*1470*/  PRMT R5, RZ, 0x5410, R5 ;  /* 0x00005410ff057816 */ /* 0x000fe20000000005 */
[----:B-----5:R-:W-:Y:S01]  /*1480*/  FMUL.FTZ R37, R47, R71 ;  /* 0x000000472f257220 */ /* 0x020fe20000410000 */
[----:B------:R-:W-:Y:S01]  /*1490*/  PRMT R41, RZ, 0x5410, R41 ;  /* 0x00005410ff297816 */ /* 0x000fe20000000029 */
[--C-:B------:R-:W-:Y:S01]  /*14a0*/  FADD.FTZ R36, R7, R70.reuse ;  /* 0x0000004607247221 */ /* 0x100fe20000010000 */
[----:B------:R-:W-:Y:S01]  /*14b0*/  PRMT R39, RZ, 0x5410, R39 ;  /* 0x00005410ff277816 */ /* 0x000fe20000000027 */
[--C-:B------:R-:W-:Y:S01]  /*14c0*/  FADD.FTZ R34, R5, R70.reuse ;  /* 0x0000004605227221 */ /* 0x100fe20000010000 */
[----:B------:R-:W-:Y:S01]  /*14d0*/  MOV R40, RZ ;  /* 0x000000ff00287202 */ /* 0x000fe20000000f00 */
[--C-:B------:R-:W-:Y:S01]  /*14e0*/  FADD.FTZ R41, R41, R70.reuse ;  /* 0x0000004629297221 */ /* 0x100fe20000010000 */
[----:B------:R-:W-:Y:S01]  /*14f0*/  MOV R38, RZ ;  /* 0x000000ff00267202 */ /* 0x000fe20000000f00 */
[----:B------:R-:W-:-:S02]  /*1500*/  FADD.FTZ R39, R39, R70 ;  /* 0x0000004627277221 */ /* 0x000fc40000010000 */
[-C--:B------:R-:W-:Y:S02]  /*1510*/  FMUL.FTZ R35, R44, R71.reuse ;  /* 0x000000472c237220 */ /* 0x080fe40000410000 */
[-C--:B------:R-:W-:Y:S02]  /*1520*/  FMUL.FTZ R32, R46, R71.reuse ;  /* 0x000000472e207220 */ /* 0x080fe40000410000 */
[----:B------:R-:W-:Y:S01]  /*1530*/  FMUL.FTZ R30, R42, R71 ;  /* 0x000000472a1e7220 */ /* 0x000fe20000410000 */
[----:B------:R-:W-:Y:S05]  /*1540*/  @!P1 BRA `(.L_x_8617) ;  /* 0x0000159000009947 */ /* 0x000fea0003800000 */
[----:B------:R-:W-:Y:S01]  /*1550*/  MOV R4, R65 ;  /* 0x0000004100047202 */ /* 0x000fe20000000f00 */
[----:B------:R-:W-:Y:S01]  /*1560*/  IMAD R0, R85, c[0x0][0x298], RZ ;  /* 0x0000a60055007a24 */ /* 0x000fe200078e02ff */
[----:B------:R-:W-:Y:S02]  /*1570*/  MOV R5, RZ ;  /* 0x000000ff00057202 */ /* 0x000fe40000000f00 */
[----:B------:R-:W-:Y:S01]  /*1580*/  MOV R33, RZ ;  /* 0x000000ff00217202 */ /* 0x000fe20000000f00 */
[C---:B------:R-:W-:Y:S01]  /*1590*/  IMAD R7, R69.reuse, c[0x0][0x29c], R0 ;  /* 0x0000a70045077a24 */ /* 0x040fe200078e0200 */
[----:B------:R-:W-:Y:S01]  /*15a0*/  MOV R45, RZ ;  /* 0x000000ff002d7202 */ /* 0x000fe20000000f00 */
[----:B------:R-:W-:Y:S01]  /*15b0*/  IMAD.WIDE.U32 R4, R69, c[0x0][0x298], R4 ;  /* 0x0000a60045047a25 */ /* 0x000fe200078e0004 */
[----:B------:R-:W-:-:S03]  /*15c0*/  MOV R31, RZ ;  /* 0x000000ff001f7202 */ /* 0x000fc60000000f00 */
[----:B------:R-:W-:Y:S01]  /*15d0*/  IMAD R0, R84, c[0x0][0x2a0], RZ ;  /* 0x0000a80054007a24 */ /* 0x000fe200078e02ff */
[----:B------:R-:W-:-:S03]  /*15e0*/  IADD3 R5, R5, R7, RZ ;  /* 0x0000000705057210 */ /* 0x000fc60007ffe0ff */
[C---:B------:R-:W-:Y:S01]  /*15f0*/  IMAD R7, R67.reuse, c[0x0][0x2a4], R0 ;  /* 0x0000a90043077a24 */ /* 0x040fe200078e0200 */
[----:B------:R-:W-:Y:S01]  /*1600*/  MOV R0, RZ ;  /* 0x000000ff00007202 */ /* 0x000fe20000000f00 */
[----:B------:R-:W-:-:S04]  /*1610*/  IMAD.WIDE.U32 R4, R67, c[0x0][0x2a0], R4 ;  /* 0x0000a80043047a25 */ /* 0x000fc800078e0004 */
[----:B------:R-:W-:Y:S01]  /*1620*/  IMAD.IADD R7, R5, 0x1, R7 ;  /* 0x0000000105077824 */ /* 0x000fe200078e0207 */
[C---:B------:R-:W-:Y:S02]  /*1630*/  LEA R21, P3, R4.reuse, c[0x0][0x318], 0x2 ;  /* 0x0000c60004157a11 */ /* 0x040fe400078610ff */
[----:B------:R-:W-:Y:S02]  /*1640*/  IADD3 R20, P0, P1, R4, -0x80, R18 ;  /* 0xffffff8004147810 */ /* 0x000fe4000791e012 */
[----:B------:R-:W-:Y:S02]  /*1650*/  LEA R24, P2, R18, R21, 0x2 ;  /* 0x0000001512187211 */ /* 0x000fe400078410ff */
[----:B------:R-:W-:Y:S02]  /*1660*/  LEA.HI.X R5, R4, c[0x0][0x31c], R7, 0x2, P3 ;  /* 0x0000c70004057a11 */ /* 0x000fe400018f1407 */
[C---:B------:R-:W-:Y:S02]  /*1670*/  IADD3 R22, P3, R24.reuse, -0x180, RZ ;  /* 0xfffffe8018167810 */ /* 0x040fe40007f7e0ff */
[----:B------:R-:W-:-:S02]  /*1680*/  IADD3 R24, P4, R24, -0x80, RZ ;  /* 0xffffff8018187810 */ /* 0x000fc40007f9e0ff */
[--C-:B------:R-:W-:Y:S02]  /*1690*/  LEA.HI.X R4, R18, R5, R19.reuse, 0x2, P2 ;  /* 0x0000000512047211 */ /* 0x100fe400010f1413 */
[----:B------:R-:W-:Y:S02]  /*16a0*/  IADD3.X R21, R7, -0x1, R19, P0, P1 ;  /* 0xffffffff07157810 */ /* 0x000fe400007e2413 */
[C---:B------:R-:W-:Y:S02]  /*16b0*/  IADD3.X R23, R4.reuse, -0x1, RZ, P3, !PT ;  /* 0xffffffff04177810 */ /* 0x040fe40001ffe4ff */
[----:B------:R-:W-:Y:S02]  /*16c0*/  IADD3.X R25, R4, -0x1, RZ, P4, !PT ;  /* 0xffffffff04197810 */ /* 0x000fe400027fe4ff */
.L_x_8630:
[----:B------:R-:W-:Y:S01]  /*16d0*/  SHF.R.S32.HI R75, RZ, 0x1f, R33 ;  /* 0x0000001fff4b7819 */ /* 0x000fe20000011421 */
[----:B------:R-:W-:Y:S01]  /*16e0*/  IMAD.WIDE.U32 R26, R33, c[0x0][0x1a0], RZ ;  /* 0x00006800211a7a25 */ /* 0x000fe200078e00ff */
[----:B------:R-:W-:Y:S02]  /*16f0*/  MOV R4, R12 ;  /* 0x0000000c00047202 */ /* 0x000fe40000000f00 */
[----:B------:R-:W-:Y:S01]  /*1700*/  MOV R5, R51 ;  /* 0x0000003300057202 */ /* 0x000fe20000000f00 */
[----:B------:R-:W-:-:S02]  /*1710*/  IMAD R28, R75, c[0x0][0x1a0], RZ ;  /* 0x000068004b1c7a24 */ /* 0x000fc400078e02ff */
[----:B------:R-:W-:Y:S02]  /*1720*/  IMAD R6, R75, c[0x0][0x188], RZ ;  /* 0x000062004b067a24 */ /* 0x000fe400078e02ff */
[C---:B------:R-:W-:Y:S01]  /*1730*/  IMAD R29, R33.reuse, c[0x0][0x1a4], R28 ;  /* 0x00006900211d7a24 */ /* 0x040fe200078e021c */
[----:B------:R-:W-:Y:S01]  /*1740*/  LEA R28, P1, R26, R58, 0x1 ;  /* 0x0000003a1a1c7211 */ /* 0x000fe200078208ff */
[----:B------:R-:W-:-:S03]  /*1750*/  IMAD.WIDE.U32 R4, R33, c[0x0][0x188], R4 ;  /* 0x0000620021047a25 */ /* 0x000fc600078e0004 */
[----:B------:R-:W-:Y:S01]  /*1760*/  IADD3 R27, R27, R29, RZ ;  /* 0x0000001d1b1b7210 */ /* 0x000fe20007ffe0ff */
[----:B------:R-:W-:Y:S01]  /*1770*/  IMAD R7, R33, c[0x0][0x18c], R6 ;  /* 0x0000630021077a24 */ /* 0x000fe200078e0206 */
[----:B------:R-:W-:Y:S02]  /*1780*/  LEA R6, P0, R4, c[0x0][0x220], 0x2 ;  /* 0x0000880004067a11 */ /* 0x000fe400078010ff */
[----:B------:R-:W-:Y:S01]  /*1790*/  LEA.HI.X R27, R26, R56, R27, 0x1, P1 ;  /* 0x000000381a1b7211 */ /* 0x000fe200008f0c1b */
[----:B------:R-:W-:Y:S01]  /*17a0*/  IMAD.IADD R5, R5, 0x1, R7 ;  /* 0x0000000105057824 */ /* 0x000fe200078e0207 */
[----:B------:R-:W-:-:S04]  /*17b0*/  LEA R26, P1, R65, R28, 0x3 ;  /* 0x0000001c411a7211 */ /* 0x000fc800078218ff */
[----:B------:R-:W-:Y:S02]  /*17c0*/  LEA.HI.X R27, R65, R27, R52, 0x3, P1 ;  /* 0x0000001b411b7211 */ /* 0x000fe400008f1c34 */
[----:B------:R-:W-:-:S04]  /*17d0*/  LEA.HI.X R7, R4, c[0x0][0x224], R5, 0x2, P0 ;  /* 0x0000890004077a11 */ /* 0x000fc800000f1405 */
[----:B--2---:R-:W2:Y:S04]  /*17e0*/  LDG.E.64 R26, [R26.64] ;  /* 0x000000041a1a7981 */ /* 0x004ea8000c1e1b00 */
[----:B0-----:R0:W3:Y:S01]  /*17f0*/  LDG.E R74, [R6.64] ;  /* 0x00000004064a7981 */ /* 0x0010e2000c1e1900 */
[----:B------:R-:W-:Y:S01]  /*1800*/  MOV R4, R14 ;  /* 0x0000000e00047202 */ /* 0x000fe20000000f00 */
[----:B------:R-:W-:Y:S01]  /*1810*/  IMAD R28, R75, c[0x0][0x1c0], RZ ;  /* 0x000070004b1c7a24 */ /* 0x000fe200078e02ff */
[----:B------:R-:W-:Y:S02]  /*1820*/  MOV R5, R49 ;  /* 0x0000003100057202 */ /* 0x000fe40000000f00 */
[----:B------:R-:W-:Y:S01]  /*1830*/  IADD3 R76, R55, -0x1, RZ ;  /* 0xffffffff374c7810 */ /* 0x000fe20007ffe0ff */
[----:B------:R-:W-:-:S02]  /*1840*/  IMAD R77, R33, c[0x0][0x1c4], R28 ;  /* 0x00007100214d7a24 */ /* 0x000fc400078e021c */
[----:B------:R-:W-:Y:S01]  /*1850*/  IMAD.WIDE.U32 R4, R33, c[0x0][0x1c0], R4 ;  /* 0x0000700021047a25 */ /* 0x000fe200078e0004 */
[----:B------:R-:W-:-:S04]  /*1860*/  LEA.HI R29, R76, R76, RZ, 0x1 ;  /* 0x0000004c4c1d7211 */ /* 0x000fc800078f08ff */
[C---:B------:R-:W-:Y:S02]  /*1870*/  LEA R28, P1, R4.reuse, c[0x0][0x230], 0x2 ;  /* 0x00008c00041c7a11 */ /* 0x040fe400078210ff */
[----:B0-----:R-:W-:Y:S02]  /*1880*/  IADD3 R7, R5, R77, RZ ;  /* 0x0000004d05077210 */ /* 0x001fe40007ffe0ff */
[----:B------:R-:W-:Y:S02]  /*1890*/  LOP3.LUT R5, R29, 0xfffffe, RZ, 0xc0, !PT ;  /* 0x00fffffe1d057812 */ /* 0x000fe400078ec0ff */
[----:B------:R-:W-:Y:S02]  /*18a0*/  LEA.HI.X R29, R4, c[0x0][0x234], R7, 0x2, P1 ;  /* 0x00008d00041d7a11 */ /* 0x000fe400008f1407 */
[----:B------:R-:W-:-:S04]  /*18b0*/  ISETP.GT.AND P0, PT, R55, 0x1, PT ;  /* 0x000000013700780c */ /* 0x000fc80003f04270 */
[----:B------:R-:W-:Y:S02]  /*18c0*/  ISETP.EQ.AND P0, PT, R82, RZ, P0 ;  /* 0x000000ff5200720c */ /* 0x000fe40000702270 */
[----:B------:R-:W-:Y:S02]  /*18d0*/  IADD3 R76, R76, -R5, RZ ;  /* 0x800000054c4c7210 */ /* 0x000fe40007ffe0ff */
[----:B------:R-:W-:Y:S02]  /*18e0*/  ISETP.NE.AND P1, PT, R65, RZ, PT ;  /* 0x000000ff4100720c */ /* 0x000fe40003f25270 */
[----:B------:R-:W-:-:S04]  /*18f0*/  LEA R5, R76, R33, 0x8 ;  /* 0x000000214c057211 */ /* 0x000fc800078e40ff */
[----:B------:R-:W-:-:S03]  /*1900*/  SEL R77, R5, R50, !P1 ;  /* 0x00000032054d7207 */ /* 0x000fc60004800000 */
[----:B------:R-:W-:-:S05]  /*1910*/  @P0 IADD3 R4, R55, -0x2, RZ ;  /* 0xfffffffe37040810 */ /* 0x000fca0007ffe0ff */
[----:B------:R-:W-:Y:S01]  /*1920*/  @P0 IMAD R7, R4, c[0x0][0x16c], R33 ;  /* 0x00005b0004070a24 */ /* 0x000fe200078e0221 */
[----:B--2---:R-:W-:Y:S01]  /*1930*/  STS.64 [R57.X8], R26 ;  /* 0x0000001a39007388 */ /* 0x004fe20000008a00 */
[----:B------:R-:W-:-:S06]  /*1940*/  NOP ;  /* 0x0000000000007918 */ /* 0x000fcc0000000000 */
[----:B------:R0:W2:Y:S01]  /*1950*/  LDG.E R93, [R28.64] ;  /* 0x000000041c5d7981 */ /* 0x0000a2000c1e1900 */
[----:B---3--:R-:W-:-:S03]  /*1960*/  FMUL.FTZ R78, R74, 1.4426950216293334961 ;  /* 0x3fb8aa3b4a4e7820 */ /* 0x008fc60000410000 */
[----:B------:R-:W0:Y:S01]  /*1970*/  LDS.64 R4, [R57.X8] ;  /* 0x0000000039047984 */ /* 0x000e220000008a00 */
[----:B------:R-:W-:-:S06]  /*1980*/  FMUL.FTZ R86, R36, R78 ;  /* 0x0000004e24567220 */ /* 0x000fcc0000410000 */
[----:B-1----:R-:W1:Y:S01]  /*1990*/  MUFU.EX2 R86, R86 ;  /* 0x0000005600567308 */ /* 0x002e620000000800 */
[----:B------:R-:W-:Y:S01]  /*19a0*/  ISETP.NE.AND P2, PT, R65, 0x1f, PT ;  /* 0x0000001f4100780c */ /* 0x000fe20003f45270 */
[----:B-1----:R1:W-:Y:S04]  /*19b0*/  STS [R77.X4+0x548], R86 ;  /* 0x000548564d007388 */ /* 0x0023e80000004800 */
[----:B------:R-:W-:Y:S01]  /*19c0*/  BAR.SYNC.DEFER_BLOCKING 0x0 ;  /* 0x0000000000007b1d */ /* 0x000fe20000010000 */
[-C--:B------:R-:W-:Y:S02]  /*19d0*/  FMUL.FTZ R87, R41, R78.reuse ;  /* 0x0000004e29577220 */ /* 0x080fe40000410000 */
[-C--:B------:R-:W-:Y:S02]  /*19e0*/  FMUL.FTZ R88, R39, R78.reuse ;  /* 0x0000004e27587220 */ /* 0x080fe40000410000 */
[----:B------:R-:W-:-:S03]  /*19f0*/  FMUL.FTZ R92, R34, R78 ;  /* 0x0000004e225c7220 */ /* 0x000fc60000410000 */
[----:B------:R3:W4:Y:S01]  /*1a00*/  @P2 LDS R27, [R65.X4+0xd4c] ;  /* 0x000d4c00411b2984 */ /* 0x0007220000004800 */
[----:B------:R-:W1:Y:S01]  /*1a10*/  MUFU.EX2 R87, R87 ;  /* 0x0000005700577308 */ /* 0x000e620000000800 */
[----:B------:R-:W-:Y:S01]  /*1a20*/  HFMA2.MMA R89, -RZ, RZ, 0, 0 ;  /* 0x00000000ff597435 */ /* 0x000fe200000001ff */
[----:B0-----:R-:W-:-:S06]  /*1a30*/  PRMT R28, RZ, 0x5410, R4 ;  /* 0x00005410ff1c7816 */ /* 0x001fcc0000000004 */
[----:B------:R-:W0:Y:S01]  /*1a40*/  MUFU.EX2 R88, R88 ;  /* 0x0000005800587308 */ /* 0x000e220000000800 */
[----:B------:R-:W-:Y:S02]  /*1a50*/  PRMT R29, RZ, 0x7610, R4 ;  /* 0x00007610ff1d7816 */ /* 0x000fe40000000004 */
[--C-:B------:R-:W-:Y:S02]  /*1a60*/  SHF.R.U64 R4, R16, 0x10, R17.reuse ;  /* 0x0000001010047819 */ /* 0x100fe40000001211 */
[----:B------:R-:W-:-:S03]  /*1a70*/  SHF.R.U32.HI R76, RZ, 0x10, R17 ;  /* 0x00000010ff4c7819 */ /* 0x000fc60000011611 */
[----:B------:R-:W0:Y:S01]  /*1a80*/  MUFU.EX2 R92, R92 ;  /* 0x0000005c005c7308 */ /* 0x000e220000000800 */
[----:B------:R-:W-:Y:S01]  /*1a90*/  @P0 IMAD.WIDE R6, R7, 0x8, R10 ;  /* 0x0000000807060825 */ /* 0x000fe200078e020a */
[----:B------:R-:W-:Y:S02]  /*1aa0*/  PRMT R79, RZ, 0x5410, R16 ;  /* 0x00005410ff4f7816 */ /* 0x000fe40000000010 */
[----:B-1----:R-:W-:Y:S02]  /*1ab0*/  PRMT R77, RZ, 0x5410, R17 ;  /* 0x00005410ff4d7816 */ /* 0x002fe40000000011 */
[----:B------:R-:W-:Y:S01]  /*1ac0*/  PRMT R78, RZ, 0x5410, R4 ;  /* 0x00005410ff4e7816 */ /* 0x000fe20000000004 */
[----:B------:R-:W-:Y:S01]  /*1ad0*/  BSSY B0, `(.L_x_8618) ;  /* 0x0000017000007945 */ /* 0x000fe20003800000 */
[----:B------:R-:W-:Y:S01]  /*1ae0*/  PRMT R76, RZ, 0x5410, R76 ;  /* 0x00005410ff4c7816 */ /* 0x000fe2000000004c */
[----:B------:R1:W5:Y:S01]  /*1af0*/  @P0 LDG.E R89, [R6.64+0x4] ;  /* 0x0000040406590981 */ /* 0x000362000c1e1900 */
[--C-:B------:R-:W-:Y:S01]  /*1b00*/  PRMT R81, RZ, 0x5410, R5.reuse ;  /* 0x00005410ff517816 */ /* 0x100fe20000000005 */
[----:B------:R-:W-:Y:S01]  /*1b10*/  FMUL.FTZ R91, R36, R79 ;  /* 0x0000004f245b7220 */ /* 0x000fe20000410000 */
[----:B------:R-:W-:Y:S01]  /*1b20*/  PRMT R80, RZ, 0x7610, R5 ;  /* 0x00007610ff507816 */ /* 0x000fe20000000005 */
[----:B------:R-:W-:-:S02]  /*1b30*/  FMUL.FTZ R90, R41, R78 ;  /* 0x0000004e295a7220 */ /* 0x000fc40000410000 */
[----:B------:R-:W-:Y:S02]  /*1b40*/  FMUL.FTZ R5, R86, R87 ;  /* 0x0000005756057220 */ /* 0x000fe40000410000 */
[----:B-1----:R-:W-:Y:S02]  /*1b50*/  FMUL.FTZ R6, R34, R77 ;  /* 0x0000004d22067220 */ /* 0x002fe40000410000 */
[----:B------:R-:W-:Y:S02]  /*1b60*/  FMUL.FTZ R7, R39, R76 ;  /* 0x0000004c27077220 */ /* 0x000fe40000410000 */
[-C--:B--2---:R-:W-:Y:S02]  /*1b70*/  FMUL.FTZ R97, R44, R93.reuse ;  /* 0x0000005d2c617220 */ /* 0x084fe40000410000 */
[-C--:B------:R-:W-:Y:S02]  /*1b80*/  FMUL.FTZ R83, R42, R93.reuse ;  /* 0x0000005d2a537220 */ /* 0x080fe40000410000 */
[----:B------:R-:W-:-:S02]  /*1b90*/  FMUL.FTZ R94, R47, R93 ;  /* 0x0000005d2f5e7220 */ /* 0x000fc40000410000 */
[----:B------:R-:W-:Y:S02]  /*1ba0*/  FMUL.FTZ R93, R46, R93 ;  /* 0x0000005d2e5d7220 */ /* 0x000fe40000410000 */
[----:B0-----:R-:W-:Y:S01]  /*1bb0*/  FFMA.FTZ R26, R88, R83, R97 ;  /* 0x00000053581a7223 */ /* 0x001fe20000010061 */
[----:B------:R-:W-:Y:S05]  /*1bc0*/  @P2 BRA `(.L_x_8619) ;  /* 0x0000007000002947 */ /* 0x000fea0003800000 */
[----:B---34-:R-:W-:Y:S01]  /*1bd0*/  ISETP.NE.AND P0, PT, R55, c[0x0][0x174], PT ;  /* 0x00005d0037007a0c */ /* 0x018fe20003f05270 */
[----:B------:R-:W-:-:S12]  /*1be0*/  IMAD.MOV.U32 R27, RZ, RZ, 0x3f800000 ;  /* 0x3f800000ff1b7424 */ /* 0x000fd800078e00ff */
[----:B------:R-:W-:-:S04]  /*1bf0*/  @P0 LEA.HI R4, R55, R55, RZ, 0x1 ;  /* 0x0000003737040211 */ /* 0x000fc800078f08ff */
[----:B------:R-:W-:-:S04]  /*1c00*/  @P0 LOP3.LUT R4, R4, 0xfffffe, RZ, 0xc0, !PT ;  /* 0x00fffffe04040812 */ /* 0x000fc800078ec0ff */
[----:B------:R-:W-:-:S04]  /*1c10*/  @P0 IADD3 R4, -R4, R55, RZ ;  /* 0x0000003704040210 */ /* 0x000fc80007ffe1ff */
[----:B------:R-:W-:-:S05]  /*1c20*/  @P0 LEA R4, R4, R33, 0x8 ;  /* 0x0000002104040211 */ /* 0x000fca00078e40ff */
[----:B------:R0:W1:Y:S02]  /*1c30*/  @P0 LDS R27, [R4.X4+0x548] ;  /* 0x00054800041b0984 */ /* 0x0000640000004800 */
.L_x_8619:
[----:B---34-:R-:W-:Y:S05]  /*1c40*/  BSYNC B0 ;  /* 0x0000000000007941 */ /* 0x018fea0003800000 */
.L_x_8618:
[----:B-1----:R-:W-:Y:S01]  /*1c50*/  FMUL.FTZ R95, R88, R27 ;  /* 0x0000001b585f7220 */ /* 0x002fe20000410000 */
[----:B------:R-:W-:Y:S01]  /*1c60*/  ISETP.NE.AND P3, PT, R82, 0x1f, PT ;  /* 0x0000001f5200780c */ /* 0x000fe20003f65270 */
[----:B------:R-:W-:Y:S01]  /*1c70*/  FMUL.FTZ R101, R28, R91 ;  /* 0x0000005b1c657220 */ /* 0x000fe20000410000 */
[----:B------:R-:W-:Y:S01]  /*1c80*/  ISETP.GE.AND P0, PT, R57, 0x1, PT ;  /* 0x000000013900780c */ /* 0x000fe20003f06270 */
[----:B------:R-:W-:Y:S01]  /*1c90*/  FMUL.FTZ R96, R29, R90 ;  /* 0x0000005a1d607220 */ /* 0x000fe20000410000 */
[----:B-----5:R-:W-:Y:S01]  /*1ca0*/  SHFL.IDX PT, R89, R89, RZ, 0x1f ;  /* 0x00001fff59597589 */ /* 0x020fe200000e0000 */
[C---:B------:R-:W-:Y:S01]  /*1cb0*/  FFMA.FTZ R98, R92.reuse, R26, R93 ;  /* 0x0000001a5c627223 */ /* 0x040fe2000001005d */
[----:B------:R-:W-:Y:S01]  /*1cc0*/  BSSY B0, `(.L_x_8620) ;  /* 0x0000084000007945 */ /* 0x000fe20003800000 */
[----:B------:R-:W-:Y:S02]  /*1cd0*/  FMUL.FTZ R26, R92, R95 ;  /* 0x0000005f5c1a7220 */ /* 0x000fe40000410000 */
[----:B------:R-:W-:-:S02]  /*1ce0*/  FMUL.FTZ R99, R81, R6 ;  /* 0x0000000651637220 */ /* 0x000fc40000410000 */
[C---:B0-----:R-:W-:Y:S02]  /*1cf0*/  FFMA.FTZ R4, R87.reuse, R101, R96 ;  /* 0x0000006557047223 */ /* 0x041fe40000010060 */
[C---:B------:R-:W-:Y:S02]  /*1d00*/  FFMA.FTZ R98, R87.reuse, R98, R94 ;  /* 0x0000006257627223 */ /* 0x040fe4000001005e */
[----:B------:R-:W-:Y:S02]  /*1d10*/  FMUL.FTZ R103, R87, R26 ;  /* 0x0000001a57677220 */ /* 0x000fe40000410000 */
[----:B------:R-:W-:Y:S01]  /*1d20*/  FMUL.FTZ R95, R80, R7 ;  /* 0x00000007505f7220 */ /* 0x000fe20000410000 */
[----:B------:R-:W0:Y:S01]  /*1d30*/  SHFL.DOWN PT, R102, R98, 0x1, 0x1f ;  /* 0x08201f0062667f89 */ /* 0x000e2200000e0000 */
[C---:B------:R-:W-:Y:S02]  /*1d40*/  FFMA.FTZ R4, R92.reuse, R4, R99 ;  /* 0x000000045c047223 */ /* 0x040fe40000010063 */
[----:B------:R-:W-:Y:S01]  /*1d50*/  FMUL.FTZ R5, R92, R5 ;  /* 0x000000055c057220 */ /* 0x000fe20000410000 */
[----:B------:R-:W1:Y:S01]  /*1d60*/  SHFL.DOWN PT, R26, R103, 0x1, 0x1f ;  /* 0x08201f00671a7f89 */ /* 0x000e6200000e0000 */
        /* <DEDUP_REMOVED lines=51> */
[----:B-1----:R-:W-:Y:S01]  /*20a0*/  @!P3 FMUL.FTZ R103, R103, R104 ;  /* 0x000000686767b220 */ /* 0x002fe20000410000 */
[----:B------:R-:W-:Y:S04]  /*20b0*/  SHFL.IDX PT, R108, R5, RZ, 0x1f ;  /* 0x00001fff056c7589 */ /* 0x000fe800000e0000 */
[----:B------:R-:W-:Y:S02]  /*20c0*/  SHFL.DOWN PT, R110, R98, 0x1, 0x1f ;  /* 0x08201f00626e7f89 */ /* 0x000fe400000e0000 */
[----:B--2---:R-:W-:-:S02]  /*20d0*/  @P0 FFMA.FTZ R105, R100, R26, R105 ;  /* 0x0000001a64690223 */ /* 0x004fc40000010069 */
[----:B------:R-:W0:Y:S01]  /*20e0*/  SHFL.DOWN PT, R109, R103, 0x1, 0x1f ;  /* 0x08201f00676d7f89 */ /* 0x000e2200000e0000 */
[----:B---3--:R-:W-:Y:S01]  /*20f0*/  @P0 FMUL.FTZ R100, R100, R107 ;  /* 0x0000006b64640220 */ /* 0x008fe20000410000 */
[----:B------:R-:W-:Y:S02]  /*2100*/  MOV R107, c[0x0][0x174] ;  /* 0x00005d00006b7a02 */ /* 0x000fe40000000f00 */
[----:B------:R-:W-:Y:S02]  /*2110*/  SHFL.UP PT, R105, R105, 0x1, RZ ;  /* 0x0420000069697989 */ /* 0x000fe400000e00ff */
[----:B------:R-:W-:Y:S02]  /*2120*/  LEA R112, R107, R54, 0x7 ;  /* 0x000000366b707211 */ /* 0x000fe400078e38ff */
[----:B------:R-:W1:Y:S02]  /*2130*/  SHFL.UP PT, R100, R100, 0x1, RZ ;  /* 0x0420000064647989 */ /* 0x000e6400000e00ff */
[----:B------:R-:W-:-:S02]  /*2140*/  SHF.R.S32.HI R107, RZ, 0x1f, R112 ;  /* 0x0000001fff6b7819 */ /* 0x000fc40000011470 */
[----:B------:R2:W-:Y:S01]  /*2150*/  SHFL.IDX PT, R106, R98, RZ, 0x1f ;  /* 0x00001fff626a7589 */ /* 0x0005e200000e0000 */
[----:B------:R-:W-:-:S03]  /*2160*/  LEA R26, P0, R112, R53, 0x2 ;  /* 0x00000035701a7211 */ /* 0x000fc600078010ff */
[----:B------:R-:W3:Y:S01]  /*2170*/  SHFL.IDX PT, R104, R103, RZ, 0x1f ;  /* 0x00001fff67687589 */ /* 0x000ee200000e0000 */
[----:B0-----:R-:W-:-:S04]  /*2180*/  @P2 FFMA.FTZ R108, R109, R108, R110 ;  /* 0x0000006c6d6c2223 */ /* 0x001fc8000001006e */
[----:B------:R-:W-:Y:S01]  /*2190*/  FFMA.FTZ R83, R108, R27, R83 ;  /* 0x0000001b6c537223 */ /* 0x000fe20000010053 */
[----:B------:R-:W-:Y:S02]  /*21a0*/  LEA.HI.X R27, R112, R48, R107, 0x2, P0 ;  /* 0x00000030701b7211 */ /* 0x000fe400000f146b */
[----:B------:R-:W-:Y:S01]  /*21b0*/  ISETP.NE.AND P0, PT, R65, RZ, PT ;  /* 0x000000ff4100720c */ /* 0x000fe20003f05270 */
[----:B-1----:R-:W-:Y:S01]  /*21c0*/  @P1 FFMA.FTZ R89, R100, R89, R105 ;  /* 0x0000005964591223 */ /* 0x002fe20000010069 */
[----:B------:R-:W-:Y:S01]  /*21d0*/  IADD3 R108, R112, -0x80, RZ ;  /* 0xffffff80706c7810 */ /* 0x000fe20007ffe0ff */
[----:B------:R-:W-:Y:S02]  /*21e0*/  FFMA.FTZ R97, R88, R83, R97 ;  /* 0x0000005358617223 */ /* 0x000fe40000010061 */
[----:B--2---:R-:W-:Y:S01]  /*21f0*/  FFMA.FTZ R98, R86, R89, R101 ;  /* 0x0000005956627223 */ /* 0x004fe20000010065 */
[----:B------:R-:W-:Y:S01]  /*2200*/  IADD3 R108, -R108, c[0x0][0x168], -R65 ;  /* 0x00005a006c6c7a10 */ /* 0x000fe20007ffe941 */
[----:B------:R-:W-:-:S02]  /*2210*/  FFMA.FTZ R86, R92, R97, R93 ;  /* 0x000000615c567223 */ /* 0x000fc4000001005d */
[C---:B------:R-:W-:Y:S01]  /*2220*/  FFMA.FTZ R96, R87.reuse, R98, R96 ;  /* 0x0000006257607223 */ /* 0x040fe20000010060 */
[C---:B------:R-:W-:Y:S01]  /*2230*/  ISETP.GE.AND P1, PT, R108.reuse, 0x1, PT ;  /* 0x000000016c00780c */ /* 0x040fe20003f26270 */
[----:B------:R-:W-:Y:S01]  /*2240*/  FFMA.FTZ R87, R87, R86, R94 ;  /* 0x0000005657577223 */ /* 0x000fe2000001005e */
[----:B------:R-:W-:Y:S01]  /*2250*/  ISETP.GE.AND P2, PT, R108, 0x21, PT ;  /* 0x000000216c00780c */ /* 0x000fe20003f46270 */
[----:B---3--:R-:W-:Y:S01]  /*2260*/  FFMA.FTZ R5, R104, R5, R106 ;  /* 0x0000000568057223 */ /* 0x008fe2000001006a */
[----:B------:R-:W-:Y:S01]  /*2270*/  ISETP.GE.AND P3, PT, R108, 0x41, PT ;  /* 0x000000416c00780c */ /* 0x000fe20003f66270 */
[----:B------:R-:W-:Y:S01]  /*2280*/  FMUL.FTZ R4, R104, R4 ;  /* 0x0000000468047220 */ /* 0x000fe20000410000 */
[----:B------:R-:W-:Y:S01]  /*2290*/  ISETP.GE.AND P4, PT, R108, 0x61, PT ;  /* 0x000000616c00780c */ /* 0x000fe20003f86270 */
[----:B------:R-:W-:Y:S02]  /*22a0*/  FFMA.FTZ R100, R92, R96, R99 ;  /* 0x000000605c647223 */ /* 0x000fe40000010063 */
[----:B------:R-:W-:Y:S01]  /*22b0*/  FFMA.FTZ R89, R47, R98, RZ ;  /* 0x000000622f597223 */ /* 0x000fe200000100ff */
[----:B------:R0:W-:Y:S01]  /*22c0*/  @!P0 STS.64 [R102+0xdc8], R4 ;  /* 0x000dc80466008388 */ /* 0x0001e20000000a00 */
[----:B------:R-:W-:-:S02]  /*22d0*/  FFMA.FTZ R91, R28, -R91, R98 ;  /* 0x8000005b1c5b7223 */ /* 0x000fc40000010062 */
[----:B------:R-:W-:Y:S02]  /*22e0*/  FMUL.FTZ R92, R36, R87 ;  /* 0x00000057245c7220 */ /* 0x000fe40000410000 */
[----:B------:R-:W-:Y:S02]  /*22f0*/  FFMA.FTZ R90, R29, -R90, R96 ;  /* 0x8000005a1d5a7223 */ /* 0x000fe40000010060 */
[----:B------:R-:W-:Y:S02]  /*2300*/  FFMA.FTZ R99, R46, R96, R89 ;  /* 0x000000602e637223 */ /* 0x000fe40000010059 */
[----:B------:R-:W-:Y:S02]  /*2310*/  FFMA.FTZ R101, R88, R100, R95 ;  /* 0x0000006458657223 */ /* 0x000fe4000001005f */
[----:B------:R-:W-:Y:S02]  /*2320*/  FMUL.FTZ R93, R41, R86 ;  /* 0x00000056295d7220 */ /* 0x000fe40000410000 */
[----:B0-----:R-:W-:-:S02]  /*2330*/  FFMA.FTZ R5, R91, R92, RZ ;  /* 0x0000005c5b057223 */ /* 0x001fc400000100ff */
[----:B------:R-:W-:Y:S02]  /*2340*/  FMUL.FTZ R95, R39, R83 ;  /* 0x00000053275f7220 */ /* 0x000fe40000410000 */
[----:B------:R-:W-:Y:S02]  /*2350*/  FMUL.FTZ R96, R34, R97 ;  /* 0x0000006122607220 */ /* 0x000fe40000410000 */
[----:B------:R-:W-:Y:S02]  /*2360*/  FFMA.FTZ R89, R81, -R6, R100 ;  /* 0x8000000651597223 */ /* 0x000fe40000010064 */
[----:B------:R-:W-:Y:S02]  /*2370*/  FFMA.FTZ R88, R80, -R7, R101 ;  /* 0x8000000750587223 */ /* 0x000fe40000010065 */
[----:B------:R-:W-:Y:S02]  /*2380*/  FFMA.FTZ R94, R90, R93, R5 ;  /* 0x0000005d5a5e7223 */ /* 0x000fe40000010005 */
[----:B------:R-:W-:-:S02]  /*2390*/  FMUL.FTZ R7, R76, R95 ;  /* 0x0000005f4c077220 */ /* 0x000fc40000410000 */
[----:B------:R-:W-:Y:S02]  /*23a0*/  FMUL.FTZ R6, R77, R96 ;  /* 0x000000604d067220 */ /* 0x000fe40000410000 */
[----:B------:R-:W-:Y:S02]  /*23b0*/  FMUL.FTZ R5, R78, R93 ;  /* 0x0000005d4e057220 */ /* 0x000fe40000410000 */
[----:B------:R-:W-:Y:S02]  /*23c0*/  FMUL.FTZ R4, R79, R92 ;  /* 0x0000005c4f047220 */ /* 0x000fe40000410000 */
[----:B------:R-:W-:Y:S01]  /*23d0*/  FFMA.FTZ R94, R89, R96, R94 ;  /* 0x00000060595e7223 */ /* 0x000fe2000001005e */
[----:B------:R-:W-:Y:S01]  /*23e0*/  SHF.L.U64.HI R96, R31, 0x2, R0 ;  /* 0x000000021f607819 */ /* 0x000fe20000010200 */
[----:B------:R-:W-:Y:S01]  /*23f0*/  FFMA.FTZ R99, R44, R100, R99 ;  /* 0x000000642c637223 */ /* 0x000fe20000010063 */
[----:B------:R0:W-:Y:S01]  /*2400*/  STS.128 [R65.X16+0x110], R4 ;  /* 0x0001100441007388 */ /* 0x0001e2000000cc00 */
[----:B------:R-:W-:-:S02]  /*2410*/  FMUL.FTZ R95, R88, R95 ;  /* 0x0000005f585f7220 */ /* 0x000fc40000410000 */
[----:B------:R-:W-:Y:S01]  /*2420*/  FFMA.FTZ R93, R42, R101, R99 ;  /* 0x000000652a5d7223 */ /* 0x000fe20000010063 */
[----:B------:R-:W-:Y:S01]  /*2430*/  SHF.L.U32 R99, R31, 0x2, RZ ;  /* 0x000000021f637819 */ /* 0x000fe200000006ff */
[----:B------:R-:W-:Y:S02]  /*2440*/  FADD.FTZ R92, R94, R95 ;  /* 0x0000005f5e5c7221 */ /* 0x000fe40000010000 */
[----:B------:R-:W-:Y:S01]  /*2450*/  IMAD R94, R96, c[0x0][0x2b0], RZ ;  /* 0x0000ac00605e7a24 */ /* 0x000fe200078e02ff */
[----:B------:R-:W-:Y:S06]  /*2460*/  BAR.SYNC.DEFER_BLOCKING 0x0 ;  /* 0x0000000000007b1d */ /* 0x000fec0000010000 */
[----:B------:R-:W-:Y:S05]  /*2470*/  @!P1 BRA `(.L_x_8621) ;  /* 0x0000008000009947 */ /* 0x000fea0003800000 */
[----:B------:R-:W1:Y:S01]  /*2480*/  LDS R95, [R65.X4+0x110] ;  /* 0x00011000415f7984 */ /* 0x000e620000004800 */
[----:B0-----:R-:W-:-:S04]  /*2490*/  IMAD R4, R75, c[0x0][0x2b0], RZ ;  /* 0x0000ac004b047a24 */ /* 0x001fc800078e02ff */
[C---:B------:R-:W-:Y:S02]  /*24a0*/  IMAD R7, R33.reuse, c[0x0][0x2b4], R4 ;  /* 0x0000ad0021077a24 */ /* 0x040fe400078e0204 */
[----:B------:R-:W-:-:S04]  /*24b0*/  IMAD.WIDE.U32 R4, R33, c[0x0][0x2b0], R20 ;  /* 0x0000ac0021047a25 */ /* 0x000fc800078e0014 */
[----:B------:R-:W-:Y:S01]  /*24c0*/  IMAD.IADD R5, R5, 0x1, R7 ;  /* 0x0000000105057824 */ /* 0x000fe200078e0207 */
[----:B------:R-:W-:-:S04]  /*24d0*/  LEA R6, P1, R4, c[0x0][0x318], 0x2 ;  /* 0x0000c60004067a11 */ /* 0x000fc800078210ff */
[----:B------:R-:W-:-:S05]  /*24e0*/  LEA.HI.X R7, R4, c[0x0][0x31c], R5, 0x2, P1 ;  /* 0x0000c70004077a11 */ /* 0x000fca00008f1405 */
[----:B-1----:R0:W-:Y:S04]  /*24f0*/  RED.E.ADD.F32.FTZ.RN.STRONG.GPU [R6.64], R95 ;  /* 0x0000005f0600798e */ /* 0x0021e8000c10e784 */
.L_x_8621:
[----:B------:R-:W-:Y:S05]  /*2500*/  BSYNC B0 ;  /* 0x0000000000007941 */ /* 0x000fea0003800000 */
.L_x_8620:
[----:B0-----:R0:W1:Y:S01]  /*2510*/  LDS R7, [R65.X4+0x190] ;  /* 0x0001900041077984 */ /* 0x0010620000004800 */
[----:B------:R-:W-:Y:S01]  /*2520*/  BSSY B0, `(.L_x_8622) ;  /* 0x0000006000007945 */ /* 0x000fe20003800000 */
[----:B------:R-:W-:Y:S01]  /*2530*/  IMAD R75, R99, c[0x0][0x2b4], R94 ;  /* 0x0000ad00634b7a24 */ /* 0x000fe200078e025e */
[----:B------:R-:W-:Y:S05]  /*2540*/  @!P2 BRA `(.L_x_8623) ;  /* 0x000000300000a947 */ /* 0x000fea0003800000 */
[----:B------:R-:W-:-:S05]  /*2550*/  IMAD.WIDE.U32 R4, R99, c[0x0][0x2b0], R22 ;  /* 0x0000ac0063047a25 */ /* 0x000fca00078e0016 */
[----:B------:R-:W-:-:S05]  /*2560*/  IADD3 R5, R5, R75, RZ ;  /* 0x0000004b05057210 */ /* 0x000fca0007ffe0ff */
[----:B-1----:R1:W-:Y:S02]  /*2570*/  RED.E.ADD.F32.FTZ.RN.STRONG.GPU [R4.64], R7 ;  /* 0x000000070400798e */ /* 0x0023e4000c10e784 */
.L_x_8623:
[----:B------:R-:W-:Y:S05]  /*2580*/  BSYNC B0 ;  /* 0x0000000000007941 */ /* 0x000fea0003800000 */
.L_x_8622:
[----:B-1----:R1:W2:Y:S01]  /*2590*/  LDS R7, [R65.X4+0x210] ;  /* 0x0002100041077984 */ /* 0x0022a20000004800 */
[----:B------:R-:W-:Y:S01]  /*25a0*/  BSSY B0, `(.L_x_8624) ;  /* 0x0000006000007945 */ /* 0x000fe20003800000 */
[----:B------:R-:W-:Y:S01]  /*25b0*/  IMAD.WIDE.U32 R4, R99, c[0x0][0x2b0], R24 ;  /* 0x0000ac0063047a25 */ /* 0x000fe200078e0018 */
[----:B------:R-:W-:Y:S05]  /*25c0*/  @!P3 BRA `(.L_x_8625) ;  /* 0x000000300000b947 */ /* 0x000fea0003800000 */
[----:B------:R-:W-:-:S05]  /*25d0*/  IMAD.WIDE.U32 R26, R99, c[0x0][0x2b0], R26 ;  /* 0x0000ac00631a7a25 */ /* 0x000fca00078e001a */
[----:B------:R-:W-:-:S05]  /*25e0*/  IADD3 R27, R75, R27, RZ ;  /* 0x0000001b4b1b7210 */ /* 0x000fca0007ffe0ff */
[----:B--2---:R2:W-:Y:S02]  /*25f0*/  RED.E.ADD.F32.FTZ.RN.STRONG.GPU [R26.64], R7 ;  /* 0x000000071a00798e */ /* 0x0045e4000c10e784 */
.L_x_8625:
[----:B------:R-:W-:Y:S05]  /*2600*/  BSYNC B0 ;  /* 0x0000000000007941 */ /* 0x000fea0003800000 */
.L_x_8624:
[----:B--2---:R2:W3:Y:S01]  /*2610*/  LDS R7, [R65.X4+0x290] ;  /* 0x0002900041077984 */ /* 0x0044e20000004800 */
[----:B------:R-:W-:Y:S01]  /*2620*/  BSSY B0, `(.L_x_8626) ;  /* 0x0000004000007945 */ /* 0x000fe20003800000 */
[----:B------:R-:W-:Y:S05]  /*2630*/  @!P4 BRA `(.L_x_8627) ;  /* 0x000000200000c947 */ /* 0x000fea0003800000 */
[----:B------:R-:W-:-:S05]  /*2640*/  IADD3 R5, R75, R5, RZ ;  /* 0x000000054b057210 */ /* 0x000fca0007ffe0ff */
[----:B---3--:R3:W-:Y:S02]  /*2650*/  RED.E.ADD.F32.FTZ.RN.STRONG.GPU [R4.64], R7 ;  /* 0x000000070400798e */ /* 0x0087e4000c10e784 */
.L_x_8627:
[----:B------:R-:W-:Y:S05]  /*2660*/  BSYNC B0 ;  /* 0x0000000000007941 */ /* 0x000fea0003800000 */
.L_x_8626:
[----:B---3--:R-:W3:Y:S01]  /*2670*/  SHFL.DOWN PT, R4, R93, 0x1, 0x1f ;  /* 0x08201f005d047f89 */ /* 0x008ee200000e0000 */
[C---:B------:R-:W-:Y:S01]  /*2680*/  ISETP.GT.AND P1, PT, R57.reuse, 0x1e, PT ;  /* 0x0000001e3900780c */ /* 0x040fe20003f24270 */
[-C--:B------:R-:W-:Y:S01]  /*2690*/  FMUL.FTZ R27, R80, R83.reuse ;  /* 0x00000053501b7220 */ /* 0x080fe20000410000 */
[----:B------:R-:W-:Y:S01]  /*26a0*/  ISETP.NE.AND P2, PT, R57, RZ, PT ;  /* 0x000000ff3900720c */ /* 0x000fe20003f45270 */
[----:B------:R-:W4:Y:S01]  /*26b0*/  SHFL.DOWN PT, R5, R92, 0x1, 0x1f ;  /* 0x08201f005c057f89 */ /* 0x000f2200000e0000 */
[C---:B------:R-:W-:Y:S01]  /*26c0*/  FMUL.FTZ R83, R74.reuse, R83 ;  /* 0x000000534a537220 */ /* 0x040fe20000410000 */
[----:B------:R-:W-:Y:S01]  /*26d0*/  BSSY B0, `(.L_x_8628) ;  /* 0x000003a000007945 */ /* 0x000fe20003800000 */
[-C--:B------:R-:W-:Y:S02]  /*26e0*/  FMUL.FTZ R7, R74, R86.reuse ;  /* 0x000000564a077220 */ /* 0x080fe40000410000 */
        /* <DEDUP_REMOVED lines=8> */
[----:B---3--:R-:W-:Y:S02]  /*2770*/  @!P1 FADD.FTZ R93, R93, R4 ;  /* 0x000000045d5d9221 */ /* 0x008fe40000010000 */
[----:B------:R-:W-:Y:S02]  /*2780*/  FFMA.FTZ R30, R39, R27, R30 ;  /* 0x0000001b271e7223 */ /* 0x000fe4000001001e */
[----:B----4-:R-:W-:Y:S01]  /*2790*/  @!P1 FADD.FTZ R92, R92, R5 ;  /* 0x000000055c5c9221 */ /* 0x010fe20000010000 */
[----:B------:R-:W3:Y:S01]  /*27a0*/  SHFL.DOWN PT, R4, R93, 0x2, 0x1f ;  /* 0x08401f005d047f89 */ /* 0x000ee200000e0000 */
[----:B------:R-:W-:Y:S01]  /*27b0*/  ISETP.GT.AND P1, PT, R57, 0x1d, PT ;  /* 0x0000001d3900780c */ /* 0x000fe20003f24270 */
[----:B------:R-:W-:Y:S02]  /*27c0*/  FFMA.FTZ R32, R41, R29, R32 ;  /* 0x0000001d29207223 */ /* 0x000fe40000010020 */
[----:B------:R-:W4:Y:S01]  /*27d0*/  SHFL.DOWN PT, R5, R92, 0x2, 0x1f ;  /* 0x08401f005c057f89 */ /* 0x000f2200000e0000 */
[----:B------:R-:W-:-:S02]  /*27e0*/  FFMA.FTZ R37, R36, R28, R37 ;  /* 0x0000001c24257223 */ /* 0x000fc40000010025 */
[----:B------:R-:W-:Y:S02]  /*27f0*/  FADD.FTZ R38, R83, R38 ;  /* 0x0000002653267221 */ /* 0x000fe40000010000 */
[----:B------:R-:W-:-:S05]  /*2800*/  FADD.FTZ R40, R7, R40 ;  /* 0x0000002807287221 */ /* 0x000fca0000010000 */
[----:B---3--:R-:W-:Y:S02]  /*2810*/  @!P1 FADD.FTZ R93, R93, R4 ;  /* 0x000000045d5d9221 */ /* 0x008fe40000010000 */
        /* <DEDUP_REMOVED lines=15> */
[----:B------:R-:W-:Y:S02]  /*2910*/  FMUL.FTZ R4, R74, R97 ;  /* 0x000000614a047220 */ /* 0x000fe40000410000 */
[----:B----4-:R-:W-:Y:S01]  /*2920*/  @!P1 FADD.FTZ R92, R92, R5 ;  /* 0x000000055c5c9221 */ /* 0x010fe20000010000 */
[----:B------:R-:W-:Y:S01]  /*2930*/  MOV R5, R93 ;  /* 0x0000005d00057202 */ /* 0x000fe20000000f00 */
[----:B------:R-:W-:Y:S02]  /*2940*/  FMUL.FTZ R74, R74, R87 ;  /* 0x000000574a4a7220 */ /* 0x000fe40000410000 */
[----:B------:R-:W-:Y:S01]  /*2950*/  FMUL.FTZ R89, R89, R4 ;  /* 0x0000000459597220 */ /* 0x000fe20000410000 */
[----:B------:R-:W-:Y:S01]  /*2960*/  MOV R4, R92 ;  /* 0x0000005c00047202 */ /* 0x000fe20000000f00 */
[----:B------:R-:W-:Y:S02]  /*2970*/  FMUL.FTZ R74, R91, R74 ;  /* 0x0000004a5b4a7220 */ /* 0x000fe40000410000 */
[----:B------:R-:W-:-:S02]  /*2980*/  FFMA.FTZ R6, R77, R6, R89 ;  /* 0x000000064d067223 */ /* 0x000fc40000010059 */
[----:B------:R3:W-:Y:S01]  /*2990*/  @!P2 STS.64 [0x318], R4 ;  /* 0x00031804ff00a388 */ /* 0x0007e20000000a00 */
[----:B------:R-:W-:Y:S02]  /*29a0*/  FFMA.FTZ R74, R79, R28, R74 ;  /* 0x0000001c4f4a7223 */ /* 0x000fe4000001004a */
        /* <DEDUP_REMOVED lines=12> */
.L_x_8629:
[----:B---3--:R-:W-:Y:S05]  /*2a70*/  BSYNC B0 ;  /* 0x0000000000007941 */ /* 0x008fea0003800000 */
.L_x_8628:
[----:B------:R-:W-:Y:S02]  /*2a80*/  IADD3 R33, R33, 0x1, RZ ;  /* 0x0000000121217810 */ /* 0x000fe40007ffe0ff */
[----:B------:R-:W-:Y:S02]  /*2a90*/  IADD3 R31, P1, R31, 0x1, RZ ;  /* 0x000000011f1f7810 */ /* 0x000fe40007f3e0ff */
[----:B------:R-:W-:Y:S02]  /*2aa0*/  ISETP.GE.AND P0, PT, R33, c[0x0][0x16c], PT ;  /* 0x00005b0021007a0c */ /* 0x000fe40003f06270 */
[----:B------:R-:W-:-:S11]  /*2ab0*/  IADD3.X R0, RZ, R0, RZ, P1, !PT ;  /* 0x00000000ff007210 */ /* 0x000fd60000ffe4ff */
[----:B------:R-:W-:Y:S01]  /*2ac0*/  @P0 CALL.REL.NOINC `(.L_x_8617) ;  /* 0x0000001000000944 */ /* 0x000fe20003c00000 */
[----:B------:R-:W-:Y:S05]  /*2ad0*/  BRA `(.L_x_8630) ;  /* 0xffffebf000007947 */ /* 0x000fea000383ffff */
.L_x_8617:
[----:B------:R-:W-:Y:S01]  /*2ae0*/  BAR.SYNC.DEFER_BLOCKING 0x0 ;  /* 0x0000000000007b1d */ /* 0x000fe20000010000 */
[----:B------:R-:W-:Y:S01]  /*2af0*/  F2FP.BF16.PACK_AB R32, R32, R37 ;  /* 0x000000252020723e */ /* 0x000fe200000010ff */
[----:B------:R-:W-:Y:S01]  /*2b00*/  IMAD R0, R72, c[0x0][0x2e0], RZ ;  /* 0x0000b80048007a24 */ /* 0x000fe200078e02ff */
[----:B------:R-:W-:Y:S01]  /*2b10*/  F2FP.BF16.PACK_AB R33, R30, R35 ;  /* 0x000000231e21723e */ /* 0x000fe200000010ff */
[----:B------:R-:W-:Y:S01]  /*2b20*/  IMAD.WIDE.U32 R6, R73, c[0x0][0x2e0], R18 ;  /* 0x0000b80049067a25 */ /* 0x000fe200078e0012 */
[C---:B------:R-:W-:Y:S02]  /*2b30*/  SHF.L.U32 R22, R65.reuse, 0x3, RZ ;  /* 0x0000000341167819 */ /* 0x040fe400000006ff */
[----:B------:R-:W-:Y:S01]  /*2b40*/  SHF.L.U64.HI R25, R65, 0x3, R52 ;  /* 0x0000000341197819 */ /* 0x000fe20000010234 */
[----:B------:R-:W-:Y:S01]  /*2b50*/  IMAD R17, R73, c[0x0][0x2e4], R0 ;  /* 0x0000b90049117a24 */ /* 0x000fe200078e0200 */
[----:B------:R-:W-:Y:S01]  /*2b60*/  F2FP.BF16.PACK_AB R20, R40, R45 ;  /* 0x0000002d2814723e */ /* 0x000fe200000010ff */
[----:B------:R-:W-:Y:S01]  /*2b70*/  IMAD R0, R85, c[0x0][0x2d8], RZ ;  /* 0x0000b60055007a24 */ /* 0x000fe200078e02ff */
[----:B------:R-:W-:Y:S01]  /*2b80*/  F2FP.BF16.PACK_AB R21, R38, R43 ;  /* 0x0000002b2615723e */ /* 0x000fe200000010ff */
[----:B------:R-:W-:Y:S01]  /*2b90*/  IMAD.IADD R7, R7, 0x1, R17 ;  /* 0x0000000107077824 */ /* 0x000fe200078e0211 */
[----:B------:R-:W-:Y:S01]  /*2ba0*/  ISETP.GT.AND P4, PT, R55, 0x1, PT ;  /* 0x000000013700780c */ /* 0x000fe20003f84270 */
[C---:B------:R-:W-:Y:S01]  /*2bb0*/  IMAD R17, R69.reuse, c[0x0][0x2dc], R0 ;  /* 0x0000b70045117a24 */ /* 0x040fe200078e0200 */
[----:B------:R-:W-:Y:S01]  /*2bc0*/  IADD3 R62, P1, R62, -0x100, RZ ;  /* 0xffffff003e3e7810 */ /* 0x000fe20007f3e0ff */
[----:B------:R-:W-:Y:S01]  /*2bd0*/  IMAD.WIDE.U32 R6, R69, c[0x0][0x2d8], R6 ;  /* 0x0000b60045067a25 */ /* 0x000fe200078e0006 */
[----:B------:R-:W-:-:S02]  /*2be0*/  IADD3 R64, P2, R64, -0x100, RZ ;  /* 0xffffff0040407810 */ /* 0x000fc40007f5e0ff */
[----:B------:R-:W-:Y:S01]  /*2bf0*/  IADD3 R60, P3, R60, -0x100, RZ ;  /* 0xffffff003c3c7810 */ /* 0x000fe20007f7e0ff */
[----:B------:R-:W-:Y:S01]  /*2c00*/  IMAD R0, R72, c[0x0][0x300], RZ ;  /* 0x0000c00048007a24 */ /* 0x000fe200078e02ff */
[----:B------:R-:W-:Y:S01]  /*2c10*/  IADD3 R7, R7, R17, RZ ;  /* 0x0000001107077210 */ /* 0x000fe20007ffe0ff */
[----:B------:R-:W-:Y:S01]  /*2c20*/  IMAD.WIDE.U32 R18, R73, c[0x0][0x300], R18 ;  /* 0x0000c00049127a25 */ /* 0x000fe200078e0012 */
[----:B------:R-:W-:Y:S01]  /*2c30*/  LEA R16, P0, R6, c[0x0][0x330], 0x1 ;  /* 0x0000cc0006107a11 */ /* 0x000fe200078008ff */
[----:B------:R-:W-:Y:S01]  /*2c40*/  STS.64 [R57.X8], R32 ;  /* 0x0000002039007388 */ /* 0x000fe20000008a00 */
[----:B------:R-:W-:-:S06]  /*2c50*/  NOP ;  /* 0x0000000000007918 */ /* 0x000fcc0000000000 */
[----:B------:R-:W3:Y:S01]  /*2c60*/  LDS.64 R4, [R57.X8] ;  /* 0x0000000039047984 */ /* 0x000ee20000008a00 */
[----:B------:R-:W-:Y:S01]  /*2c70*/  LEA.HI.X R6, R6, c[0x0][0x334], R7, 0x1, P0 ;  /* 0x0000cd0006067a11 */ /* 0x000fe200000f0c07 */
[----:B------:R-:W-:Y:S01]  /*2c80*/  IMAD R23, R73, c[0x0][0x304], R0 ;  /* 0x0000c10049177a24 */ /* 0x000fe200078e0200 */
[----:B------:R-:W-:Y:S01]  /*2c90*/  IADD3 R16, P0, R16, R22, RZ ;  /* 0x0000001610107210 */ /* 0x000fe20007f1e0ff */
[----:B------:R-:W-:Y:S01]  /*2ca0*/  IMAD R0, R85, c[0x0][0x2f8], RZ ;  /* 0x0000be0055007a24 */ /* 0x000fe200078e02ff */
[----:B------:R-:W-:Y:S01]  /*2cb0*/  IADD3 R54, R54, -0x80, RZ ;  /* 0xffffff8036367810 */ /* 0x000fe20007ffe0ff */
[----:B------:R-:W-:Y:S01]  /*2cc0*/  FADD.FTZ R45, R66, R45 ;  /* 0x0000002d422d7221 */ /* 0x000fe20000010000 */
[----:B------:R-:W-:Y:S02]  /*2cd0*/  IADD3.X R17, R6, R25, RZ, P0, !PT ;  /* 0x0000001906117210 */ /* 0x000fe400007fe4ff */
[----:B------:R-:W-:Y:S01]  /*2ce0*/  IADD3 R19, R19, R23, RZ ;  /* 0x0000001713137210 */ /* 0x000fe20007ffe0ff */
[----:B------:R-:W-:Y:S01]  /*2cf0*/  IMAD R23, R69, c[0x0][0x2fc], R0 ;  /* 0x0000bf0045177a24 */ /* 0x000fe200078e0200 */
[----:B------:R-:W-:Y:S01]  /*2d00*/  IADD3 R55, R55, -0x1, RZ ;  /* 0xffffffff37377810 */ /* 0x000fe20007ffe0ff */
[----:B------:R-:W-:Y:S01]  /*2d10*/  FADD.FTZ R40, R45, R40 ;  /* 0x000000282d287221 */ /* 0x000fe20000010000 */
[----:B------:R-:W-:-:S02]  /*2d20*/  IADD3.X R61, R61, -0x1, RZ, P1, !PT ;  /* 0xffffffff3d3d7810 */ /* 0x000fc40000ffe4ff */
[----:B------:R-:W-:Y:S01]  /*2d30*/  IADD3.X R63, R63, -0x1, RZ, P2, !PT ;  /* 0xffffffff3f3f7810 */ /* 0x000fe200017fe4ff */
[----:B------:R-:W-:Y:S01]  /*2d40*/  FADD.FTZ R43, R40, R43 ;  /* 0x0000002b282b7221 */ /* 0x000fe20000010000 */
[----:B------:R-:W-:-:S03]  /*2d50*/  IADD3.X R59, R59, -0x1, RZ, P3, !PT ;  /* 0xffffffff3b3b7810 */ /* 0x000fc60001ffe4ff */
[----:B------:R-:W-:Y:S01]  /*2d60*/  FADD.FTZ R66, R43, R38 ;  /* 0x000000262b427221 */ /* 0x000fe20000010000 */
[----:B---3--:R3:W-:Y:S04]  /*2d70*/  STG.E.64 [R16.64+-0x100], R4 ;  /* 0xffff000410007986 */ /* 0x0087e8000c101b04 */
        /* <DEDUP_REMOVED lines=12> */
[----:B---3--:R3:W-:Y:S01]  /*2e40*/  STG.E.64 [R4.64+-0x100], R6 ;  /* 0xffff000604007986 */ /* 0x0087e2000c101b04 */
[----:B------:R-:W-:Y:S01]  /*2e50*/  @!P4 CALL.REL.NOINC `(.L_x_8615) ;  /* 0x000000100000c944 */ /* 0x000fe20003c00000 */
[----:B------:R-:W-:Y:S05]  /*2e60*/  BRA `(.L_x_8631) ;  /* 0xffffda7000007947 */ /* 0x000fea000383ffff */
.L_x_8615:
        /* <DEDUP_REMOVED lines=24> */
.L_x_8633:
[----:B---3--:R-:W-:Y:S05]  /*2ff0*/  BSYNC B0 ;  /* 0x0000000000007941 */ /* 0x008fea0003800000 */
.L_x_8632:
[----:B------:R-:W-:Y:S01]  /*3000*/  BSSY B0, `(.L_x_8634) ;  /* 0x0000018000007945 */ /* 0x000fe20003800000 */
[----:B------:R-:W-:Y:S05]  /*3010*/  @!P0 BRA `(.L_x_8635) ;  /* 0x0000015000008947 */ /* 0x000fea0003800000 */
[----:B------:R-:W-:Y:S06]  /*3020*/  BAR.SYNC.DEFER_BLOCKING 0x0 ;  /* 0x0000000000007b1d */ /* 0x000fec0000010000 */
[----:B---3--:R-:W3:Y:S04]  /*3030*/  SHFL.DOWN P0, R5, R66, 0x1, 0x1f ;  /* 0x08201f0042057f89 */ /* 0x008ee80000000000 */
[----:B------:R-:W4:Y:S04]  /*3040*/  S2R R6, SR_LANEID ;  /* 0x0000000000067919 */ /* 0x000f280000000000 */
[----:B------:R-:W0:Y:S01]  /*3050*/  S2R R15, SR_TID.X ;  /* 0x00000000000f7919 */ /* 0x000e220000002100 */
        /* <DEDUP_REMOVED lines=17> */
.L_x_8635:
[----:B------:R-:W4:Y:S02]  /*3170*/  S2R R15, SR_TID.X ;  /* 0x00000000000f7919 */ /* 0x000f240000002100 */
.L_x_8636:
[----:B0-----:R-:W-:Y:S05]  /*3180*/  BSYNC B0 ;  /* 0x0000000000007941 */ /* 0x001fea0003800000 */
.L_x_8634:
[----:B----4-:R-:W-:-:S13]  /*3190*/  ISETP.GE.AND P0, PT, R15, c[0x0][0x16c], PT ;  /* 0x00005b000f007a0c */ /* 0x010fda0003f06270 */
[----:B------:R-:W-:Y:S05]  /*31a0*/  @P0 EXIT ;  /* 0x000000000000094d */ /* 0x000fea0003800000 */
[C---:B------:R-:W-:Y:S02]  /*31b0*/  IMAD R0, R72.reuse, c[0x0][0x2c8], RZ ;  /* 0x0000b20048007a24 */ /* 0x040fe400078e02ff */
[----:B------:R-:W-:Y:S02]  /*31c0*/  IMAD R72, R72, c[0x0][0x288], RZ ;  /* 0x0000a20048487a24 */ /* 0x000fe400078e02ff */
[----:B---3--:R-:W-:-:S04]  /*31d0*/  IMAD.WIDE.U32 R4, R73, c[0x0][0x288], RZ ;  /* 0x0000a20049047a25 */ /* 0x008fc800078e00ff */
[C---:B------:R-:W-:Y:S02]  /*31e0*/  IMAD R21, R73.reuse, c[0x0][0x28c], R72 ;  /* 0x0000a30049157a24 */ /* 0x040fe400078e0248 */
[----:B------:R-:W-:-:S03]  /*31f0*/  IMAD.WIDE.U32 R2, R73, c[0x0][0x2c8], RZ ;  /* 0x0000b20049027a25 */ /* 0x000fc600078e00ff */
[----:B------:R-:W-:Y:S01]  /*3200*/  IADD3 R21, R5, R21, RZ ;  /* 0x0000001505157210 */ /* 0x000fe20007ffe0ff */
[----:B------:R-:W-:-:S04]  /*3210*/  IMAD R23, R73, c[0x0][0x2cc], R0 ;  /* 0x0000b30049177a24 */ /* 0x000fc800078e0200 */
[----:B------:R-:W-:Y:S02]  /*3220*/  IMAD.IADD R23, R3, 0x1, R23 ;  /* 0x0000000103177824 */ /* 0x000fe400078e0217 */
.L_x_8637:
        /* <DEDUP_REMOVED lines=26> */
.L_x_8638:
        /* <DEDUP_REMOVED lines=11> */
.L_x_9157:


//--------------------- .text._Z25selective_scan_bwd_kernelI32Selective_Scan_bwd_kernel_traitsILi32ELi4ELb1ELb1ELb0ELb1ELb0EN3c108BFloat16EfEEv12SSMParamsBwd --------------------------
	.section	.text._Z25selective_scan_bwd_kernelI32Selective_Scan_bwd_kernel_traitsILi32ELi4ELb1ELb1ELb0ELb1ELb0EN3c108BFloat16EfEEv12SSMParamsBwd,"ax",@progbits
	.sectioninfo	@"SHI_REGISTERS=109"
	.align	128
        .global         _Z25selective_scan_bwd_kernelI32Selective_Scan_bwd_kernel_traitsILi32ELi4ELb1ELb1ELb0ELb1ELb0EN3c108BFloat16EfEEv12SSMParamsBwd
        .type           _Z25selective_scan_bwd_kernelI32Selective_Scan_bwd_kernel_traitsILi32ELi4ELb1ELb1ELb0ELb1ELb0EN3c108BFloat16EfEEv12SSMParamsBwd,@function
        .size           _Z25selective_scan_bwd_kernelI32Selective_Scan_bwd_kernel_traitsILi32ELi4ELb1ELb1ELb0ELb1ELb0EN3c108BFloat16EfEEv12SSMParamsBwd,(.L_x_9158 - _Z25selective_scan_bwd_kernelI32Selective_Scan_bwd_kernel_traitsILi32ELi4ELb1ELb1ELb0ELb1ELb0EN3c108BFloat16EfEEv12SSMParamsBwd)
        .other          _Z25selective_scan_bwd_kernelI32Selective_Scan_bwd_kernel_traitsILi32ELi4ELb1ELb1ELb0ELb1ELb0EN3c108BFloat16EfEEv12SSMParamsBwd,@"STO_CUDA_ENTRY STV_DEFAULT"
_Z25selective_scan_bwd_kernelI32Selective_Scan_bwd_kernel_traitsILi32ELi4ELb1ELb1ELb0ELb1ELb0EN3c108BFloat16EfEEv12SSMParamsBwd:
.text._Z25selective_scan_bwd_kernelI32Selective_Scan_bwd_kernel_traitsILi32ELi4ELb1ELb1ELb0ELb1ELb0EN3c108BFloat16EfEEv12SSMParamsBwd:
        /* <DEDUP_REMOVED lines=23> */
[----:B------:R-:W-:Y:S01]  /*0170*/  HFMA2.MMA R52, -RZ, RZ, 0, 0 ;  /* 0x00000000ff347435 */ /* 0x000fe200000001ff */
[----:B------:R-:W-:-:S02]  /*0180*/  MOV R45, RZ ;  /* 0x000000ff002d7202 */ /* 0x000fc40000000f00 */
[----:B0-----:R-:W-:Y:S01]  /*0190*/  IABS R2, R51 ;  /* 0x0000003300027213 */ /* 0x001fe20000000000 */
        /* <DEDUP_REMOVED lines=71> */
[----:B------:R-:W-:Y:S01]  /*0610*/  @P0 IMAD R0, R0, c[0x0][0x16c], RZ ;  /* 0x00005b0000000a24 */ /* 0x000fe200078e02ff */
[----:B------:R-:W-:Y:S02]  /*0620*/  IADD3.X R34, R13, R34, RZ, P5, !PT ;  /* 0x000000220d227210 */ /* 0x000fe40002ffe4ff */
[----:B------:R-:W-:Y:S01]  /*0630*/  CS2R R12, SRZ ;  /* 0x00000000000c7805 */ /* 0x000fe2000001ff00 */
[----:B------:R-:W-:Y:S02]  /*0640*/  @P0 MOV R17, 0x8 ;  /* 0x0000000800110802 */ /* 0x000fe40000000f00 */
[----:B------:R-:W-:-:S02]  /*0650*/  LEA.HI.X R37, R37, c[0x0][0x30c], R4, 0x1, P4 ;  /* 0x0000c30025257a11 */ /* 0x000fc400020f0c04 */
[----:B------:R-:W-:Y:S01]  /*0660*/  LEA R36, P6, R11, c[0x0][0x228], 0x1 ;  /* 0x00008a000b247a11 */ /* 0x000fe200078c08ff */
[----:B------:R-:W-:Y:S01]  /*0670*/  @P0 IMAD.WIDE R16, R0, R17, c[0x0][0x260] ;  /* 0x0000980000100625 */ /* 0x000fe200078e0211 */
[C---:B------:R-:W-:Y:S01]  /*0680*/  @P1 LEA R14, P4, R51.reuse, c[0x0][0x328], 0x2 ;  /* 0x0000ca00330e1a11 */ /* 0x040fe200078810ff */
[----:B------:R-:W-:Y:S01]  /*0690*/  @!P0 CS2R R16, SRZ ;  /* 0x0000000000108805 */ /* 0x000fe2000001ff00 */
[----:B------:R-:W-:Y:S02]  /*06a0*/  @P2 LEA R12, P5, R51, c[0x0][0x348], 0x2 ;  /* 0x0000d200330c2a11 */ /* 0x000fe400078a10ff */
        /* <DEDUP_REMOVED lines=19> */
.L_x_8662:
[----:B------:R-:W-:Y:S01]  /*07e0*/  BAR.SYNC.DEFER_BLOCKING 0x0 ;  /* 0x0000000000007b1d */ /* 0x000fe20000010000 */
[----:B------:R-:W-:Y:S02]  /*07f0*/  SHF.R.S32.HI R31, RZ, 0x1f, R44 ;  /* 0x0000001fff1f7819 */ /* 0x000fe4000001142c */
[C---:B------:R-:W-:Y:S02]  /*0800*/  SHF.L.U32 R18, R44.reuse, 0x3, RZ ;  /* 0x000000032c127819 */ /* 0x040fe400000006ff */
[----:B------:R-:W-:Y:S02]  /*0810*/  SHF.L.U64.HI R19, R44, 0x3, R31 ;  /* 0x000000032c137819 */ /* 0x000fe4000001021f */
[----:B------:R-:W-:-:S05]  /*0820*/  IADD3 R4, P0, R43, R18, RZ ;  /* 0x000000122b047210 */ /* 0x000fca0007f1e0ff */
[----:B------:R-:W-:-:S06]  /*0830*/  IMAD.X R5, R42, 0x1, R19, P0 ;  /* 0x000000012a057824 */ /* 0x000fcc00000e0613 */
[----:B------:R-:W2:Y:S01]  /*0840*/  LDG.E.64 R4, [R4.64] ;  /* 0x0000000604047981 */ /* 0x000ea2000c1e1b00 */
[----:B0-----:R-:W-:-:S04]  /*0850*/  IADD3 R6, P0, R41, R18, RZ ;  /* 0x0000001229067210 */ /* 0x001fc80007f1e0ff */
[----:B------:R-:W-:Y:S01]  /*0860*/  IADD3.X R7, R40, R19, RZ, P0, !PT ;  /* 0x0000001328077210 */ /* 0x000fe200007fe4ff */
[----:B-12---:R-:W-:Y:S01]  /*0870*/  STS.64 [R39.X8], R4 ;  /* 0x0000000427007388 */ /* 0x006fe20000008a00 */
[----:B------:R-:W-:-:S06]  /*0880*/  NOP ;  /* 0x0000000000007918 */ /* 0x000fcc0000000000 */
[----:B------:R-:W0:Y:S04]  /*0890*/  LDS.64 R2, [R39.X8] ;  /* 0x0000000027027984 */ /* 0x000e280000008a00 */
[----:B------:R-:W-:Y:S06]  /*08a0*/  BAR.SYNC.DEFER_BLOCKING 0x0 ;  /* 0x0000000000007b1d */ /* 0x000fec0000010000 */
[----:B------:R-:W2:Y:S01]  /*08b0*/  LDG.E.64 R6, [R6.64] ;  /* 0x0000000606067981 */ /* 0x000ea2000c1e1b00 */
[----:B------:R-:W-:-:S04]  /*08c0*/  IADD3 R18, P0, R38, R18, RZ ;  /* 0x0000001226127210 */ /* 0x000fc80007f1e0ff */
[----:B------:R-:W-:Y:S01]  /*08d0*/  IADD3.X R19, R37, R19, RZ, P0, !PT ;  /* 0x0000001325137210 */ /* 0x000fe200007fe4ff */
[----:B--2---:R0:W-:Y:S01]  /*08e0*/  STS.64 [R39.X8], R6 ;  /* 0x0000000627007388 */ /* 0x0041e20000008a00 */
[----:B------:R-:W-:-:S06]  /*08f0*/  NOP ;  /* 0x0000000000007918 */ /* 0x000fcc0000000000 */
[----:B------:R-:W1:Y:S04]  /*0900*/  LDS.64 R20, [R39.X8] ;  /* 0x0000000027147984 */ /* 0x000e680000008a00 */
[----:B------:R-:W-:Y:S06]  /*0910*/  BAR.SYNC.DEFER_BLOCKING 0x0 ;  /* 0x0000000000007b1d */ /* 0x000fec0000010000 */
[----:B------:R-:W2:Y:S01]  /*0920*/  LDG.E.64 R18, [R18.64] ;  /* 0x0000000612127981 */ /* 0x000ea2000c1e1b00 */
[----:B0-----:R-:W-:Y:S01]  /*0930*/  PRMT R6, RZ, 0x5410, R2 ;  /* 0x00005410ff067816 */ /* 0x001fe20000000002 */
[----:B------:R-:W-:Y:S01]  /*0940*/  BSSY B0, `(.L_x_8640) ;  /* 0x000003a000007945 */ /* 0x000fe20003800000 */
[----:B-1----:R-:W-:-:S02]  /*0950*/  PRMT R7, RZ, 0x5410, R20 ;  /* 0x00005410ff077816 */ /* 0x002fc40000000014 */
[--C-:B------:R-:W-:Y:S02]  /*0960*/  SHF.R.U64 R20, R20, 0x10, R21.reuse ;  /* 0x0000001014147819 */ /* 0x100fe40000001215 */
[--C-:B------:R-:W-:Y:S01]  /*0970*/  SHF.R.U32.HI R0, RZ, 0x10, R21.reuse ;  /* 0x00000010ff007819 */ /* 0x100fe20000011615 */
[----:B-----5:R-:W-:Y:S01]  /*0980*/  FADD.FTZ R30, R7, R48 ;  /* 0x00000030071e7221 */ /* 0x020fe20000010000 */
[----:B------:R-:W-:Y:S02]  /*0990*/  PRMT R29, RZ, 0x5410, R21 ;  /* 0x00005410ff1d7816 */ /* 0x000fe40000000015 */
[----:B------:R-:W-:Y:S02]  /*09a0*/  PRMT R7, RZ, 0x5410, R20 ;  /* 0x00005410ff077816 */ /* 0x000fe40000000014 */
[----:B------:R-:W-:Y:S01]  /*09b0*/  FSETP.GTU.FTZ.AND P2, PT, R30, 20, PT ;  /* 0x41a000001e00780b */ /* 0x000fe20003f5c000 */
[--C-:B------:R-:W-:Y:S01]  /*09c0*/  FADD.FTZ R29, R29, R48.reuse ;  /* 0x000000301d1d7221 */ /* 0x100fe20000010000 */
[----:B------:R-:W-:Y:S01]  /*09d0*/  MOV R20, c[0x0][0x16c] ;  /* 0x00005b0000147a02 */ /* 0x000fe20000000f00 */
[----:B------:R-:W-:-:S03]  /*09e0*/  FADD.FTZ R28, R7, R48 ;  /* 0x00000030071c7221 */ /* 0x000fc60000010000 */
[----:B------:R-:W-:Y:S02]  /*09f0*/  FSETP.GTU.FTZ.AND P0, PT, R29, 20, PT ;  /* 0x41a000001d00780b */ /* 0x000fe40003f1c000 */
[----:B------:R-:W-:Y:S01]  /*0a00*/  FSETP.GTU.FTZ.AND P3, PT, R28, 20, PT ;  /* 0x41a000001c00780b */ /* 0x000fe20003f7c000 */
[----:B--2---:R0:W-:Y:S01]  /*0a10*/  STS.64 [R39.X8], R18 ;  /* 0x0000001227007388 */ /* 0x0041e20000008a00 */
[----:B------:R-:W-:-:S06]  /*0a20*/  NOP ;  /* 0x0000000000007918 */ /* 0x000fcc0000000000 */
[----:B------:R-:W1:Y:S01]  /*0a30*/  LDS.64 R4, [R39.X8] ;  /* 0x0000000027047984 */ /* 0x000e620000008a00 */
[----:B0-----:R-:W-:Y:S02]  /*0a40*/  PRMT R19, RZ, 0x5410, R0 ;  /* 0x00005410ff137816 */ /* 0x001fe40000000000 */
[----:B------:R-:W-:-:S03]  /*0a50*/  SHF.R.U64 R18, R2, 0x10, R3 ;  /* 0x0000001002127819 */ /* 0x000fc60000001203 */
[----:B------:R-:W-:-:S05]  /*0a60*/  FADD.FTZ R0, R19, R48 ;  /* 0x0000003013007221 */ /* 0x000fca0000010000 */
[----:B------:R-:W-:Y:S02]  /*0a70*/  FSETP.GTU.FTZ.AND P1, PT, R0, 20, PT ;  /* 0x41a000000000780b */ /* 0x000fe40003f3c000 */
[----:B-1----:R-:W-:Y:S02]  /*0a80*/  SHF.R.U64 R54, R4, 0x10, R5 ;  /* 0x0000001004367819 */ /* 0x002fe40000001205 */
[----:B------:R-:W-:Y:S02]  /*0a90*/  PRMT R53, RZ, 0x5410, R4 ;  /* 0x00005410ff357816 */ /* 0x000fe40000000004 */
[----:B------:R-:W-:Y:S02]  /*0aa0*/  PRMT R4, RZ, 0x5410, R18 ;  /* 0x00005410ff047816 */ /* 0x000fe40000000012 */
[----:B------:R-:W-:Y:S01]  /*0ab0*/  PRMT R54, RZ, 0x5410, R54 ;  /* 0x00005410ff367816 */ /* 0x000fe20000000036 */
        /* <DEDUP_REMOVED lines=34> */
.L_x_8641:
[----:B------:R-:W-:Y:S05]  /*0ce0*/  BSYNC B0 ;  /* 0x0000000000007941 */ /* 0x000fea0003800000 */
.L_x_8640:
        /* <DEDUP_REMOVED lines=33> */
.L_x_8643:
[----:B------:R-:W-:Y:S05]  /*0f00*/  BSYNC B0 ;  /* 0x0000000000007941 */ /* 0x000fea0003800000 */
.L_x_8642:
        /* <DEDUP_REMOVED lines=33> */
.L_x_8645:
[----:B------:R-:W-:Y:S05]  /*1120*/  BSYNC B0 ;  /* 0x0000000000007941 */ /* 0x000fea0003800000 */
.L_x_8644:
        /* <DEDUP_REMOVED lines=33> */
.L_x_8647:
[----:B------:R-:W-:Y:S05]  /*1340*/  BSYNC B0 ;  /* 0x0000000000007941 */ /* 0x000fea0003800000 */
.L_x_8646:
        /* <DEDUP_REMOVED lines=45> */
.L_x_8661:
[----:B------:R-:W-:Y:S01]  /*1620*/  SHF.R.S32.HI R77, RZ, 0x1f, R59 ;  /* 0x0000001fff4d7819 */ /* 0x000fe2000001143b */
[----:B------:R-:W-:Y:S01]  /*1630*/  IMAD.WIDE.U32 R6, R59, c[0x0][0x1a0], RZ ;  /* 0x000068003b067a25 */ /* 0x000fe200078e00ff */
[----:B------:R-:W-:-:S03]  /*1640*/  SHF.R.S32.HI R31, RZ, 0x1f, R44 ;  /* 0x0000001fff1f7819 */ /* 0x000fc6000001142c */
[C---:B------:R-:W-:Y:S01]  /*1650*/  IMAD R4, R77.reuse, c[0x0][0x1a0], RZ ;  /* 0x000068004d047a24 */ /* 0x040fe200078e02ff */
[----:B------:R-:W-:Y:S01]  /*1660*/  LEA R73, P0, R6, R36, 0x1 ;  /* 0x0000002406497211 */ /* 0x000fe200078008ff */
[----:B------:R-:W-:Y:S02]  /*1670*/  IMAD R26, R77, c[0x0][0x188], RZ ;  /* 0x000062004d1a7a24 */ /* 0x000fe400078e02ff */
[C---:B------:R-:W-:Y:S01]  /*1680*/  IMAD R5, R59.reuse, c[0x0][0x1a4], R4 ;  /* 0x000069003b057a24 */ /* 0x040fe200078e0204 */
[----:B------:R-:W-:Y:S01]  /*1690*/  MOV R4, R10 ;  /* 0x0000000a00047202 */ /* 0x000fe20000000f00 */
[----:B---3--:R-:W-:Y:S01]  /*16a0*/  IMAD R27, R59, c[0x0][0x18c], R26 ;  /* 0x000063003b1b7a24 */ /* 0x008fe200078e021a */
[----:B------:R-:W-:Y:S02]  /*16b0*/  LEA R72, P1, R44, R73, 0x3 ;  /* 0x000000492c487211 */ /* 0x000fe400078218ff */
[----:B------:R-:W-:Y:S02]  /*16c0*/  IADD3 R7, R7, R5, RZ ;  /* 0x0000000507077210 */ /* 0x000fe40007ffe0ff */
[----:B------:R-:W-:-:S02]  /*16d0*/  MOV R5, R35 ;  /* 0x0000002300057202 */ /* 0x000fc40000000f00 */
[----:B------:R-:W-:-:S03]  /*16e0*/  LEA.HI.X R6, R6, R34, R7, 0x1, P0 ;  /* 0x0000002206067211 */ /* 0x000fc600000f0c07 */
[----:B------:R-:W-:Y:S01]  /*16f0*/  IMAD.WIDE.U32 R4, R59, c[0x0][0x188], R4 ;  /* 0x000062003b047a25 */ /* 0x000fe200078e0004 */
[----:B------:R-:W-:-:S04]  /*1700*/  LEA.HI.X R73, R44, R6, R31, 0x3, P1 ;  /* 0x000000062c497211 */ /* 0x000fc800008f1c1f */
[----:B------:R-:W-:Y:S02]  /*1710*/  IADD3 R5, R5, R27, RZ ;  /* 0x0000001b05057210 */ /* 0x000fe40007ffe0ff */
[----:B------:R-:W-:-:S04]  /*1720*/  LEA R70, P0, R4, c[0x0][0x220], 0x2 ;  /* 0x0000880004467a11 */ /* 0x000fc800078010ff */
[----:B------:R-:W-:Y:S02]  /*1730*/  LEA.HI.X R71, R4, c[0x0][0x224], R5, 0x2, P0 ;  /* 0x0000890004477a11 */ /* 0x000fe400000f1405 */
[----:B--2---:R-:W2:Y:S04]  /*1740*/  LDG.E.64 R4, [R72.64] ;  /* 0x0000000648047981 */ /* 0x004ea8000c1e1b00 */
[----:B------:R-:W3:Y:S01]  /*1750*/  LDG.E R55, [R70.64] ;  /* 0x0000000646377981 */ /* 0x000ee2000c1e1900 */
[----:B------:R-:W-:Y:S01]  /*1760*/  MOV R6, R8 ;  /* 0x0000000800067202 */ /* 0x000fe20000000f00 */
[----:B------:R-:W-:Y:S01]  /*1770*/  IMAD R74, R77, c[0x0][0x1c0], RZ ;  /* 0x000070004d4a7a24 */ /* 0x000fe200078e02ff */
[----:B------:R-:W-:Y:S02]  /*1780*/  MOV R7, R33 ;  /* 0x0000002100077202 */ /* 0x000fe40000000f00 */
[----:B------:R-:W-:-:S02]  /*1790*/  IADD3 R79, R32, -0x1, RZ ;  /* 0xffffffff204f7810 */ /* 0x000fc40007ffe0ff */
[----:B------:R-:W-:Y:S01]  /*17a0*/  ISETP.NE.AND P1, PT, R44, RZ, PT ;  /* 0x000000ff2c00720c */ /* 0x000fe20003f25270 */
[----:B------:R-:W-:-:S04]  /*17b0*/  IMAD.WIDE.U32 R26, R59, c[0x0][0x1c0], R6 ;  /* 0x000070003b1a7a25 */ /* 0x000fc800078e0006 */
[----:B------:R-:W-:Y:S01]  /*17c0*/  IMAD R7, R59, c[0x0][0x1c4], R74 ;  /* 0x000071003b077a24 */ /* 0x000fe200078e024a */
[----:B------:R-:W-:-:S04]  /*17d0*/  LEA R6, P0, R26, c[0x0][0x230], 0x2 ;  /* 0x00008c001a067a11 */ /* 0x000fc800078010ff */
[----:B------:R-:W-:-:S04]  /*17e0*/  IADD3 R7, R27, R7, RZ ;  /* 0x000000071b077210 */ /* 0x000fc80007ffe0ff */
[----:B------:R-:W-:Y:S02]  /*17f0*/  LEA.HI.X R7, R26, c[0x0][0x234], R7, 0x2, P0 ;  /* 0x00008d001a077a11 */ /* 0x000fe400000f1407 */
[----:B------:R-:W-:Y:S02]  /*1800*/  ISETP.GT.AND P0, PT, R32, 0x1, PT ;  /* 0x000000012000780c */ /* 0x000fe40003f04270 */
[----:B------:R-:W-:Y:S02]  /*1810*/  LEA.HI R26, R79, R79, RZ, 0x1 ;  /* 0x0000004f4f1a7211 */ /* 0x000fe400078f08ff */
[----:B------:R-:W-:Y:S02]  /*1820*/  ISETP.EQ.AND P0, PT, R90, RZ, P0 ;  /* 0x000000ff5a00720c */ /* 0x000fe40000702270 */
[----:B------:R-:W-:-:S04]  /*1830*/  LOP3.LUT R26, R26, 0xfffffe, RZ, 0xc0, !PT ;  /* 0x00fffffe1a1a7812 */ /* 0x000fc800078ec0ff */
[----:B------:R-:W-:Y:S02]  /*1840*/  IADD3 R26, R79, -R26, RZ ;  /* 0x8000001a4f1a7210 */ /* 0x000fe40007ffe0ff */
[----:B------:R-:W-:-:S03]  /*1850*/  IADD3 R27, R44, 0x200, RZ ;  /* 0x000002002c1b7810 */ /* 0x000fc60007ffe0ff */
[----:B------:R-:W-:-:S04]  /*1860*/  @!P1 IMAD R27, R26, 0x100, R59 ;  /* 0x000001001a1b9824 */ /* 0x000fc800078e023b */
[----:B------:R-:W-:Y:S01]  /*1870*/  IMAD.SHL.U32 R69, R27, 0x4, RZ ;  /* 0x000000041b457824 */ /* 0x000fe200078e00ff */
[----:B0-2---:R0:W-:Y:S01]  /*1880*/  STS.64 [R39.X8], R4 ;  /* 0x0000000427007388 */ /* 0x0051e20000008a00 */
[----:B------:R-:W-:-:S06]  /*1890*/  NOP ;  /* 0x0000000000007918 */ /* 0x000fcc0000000000 */
[----:B-1----:R1:W2:Y:S01]  /*18a0*/  LDG.E R83, [R6.64] ;  /* 0x0000000606537981 */ /* 0x0022a2000c1e1900 */
[----:B---3--:R-:W-:-:S04]  /*18b0*/  FMUL.FTZ R71, R55, 1.4426950216293334961 ;  /* 0x3fb8aa3b37477820 */ /* 0x008fc80000410000 */
[----:B------:R-:W-:Y:S01]  /*18c0*/  FMUL.FTZ R78, R71, R30 ;  /* 0x0000001e474e7220 */ /* 0x000fe20000410000 */
[----:B0-----:R-:W-:-:S05]  /*18d0*/  @P0 IADD3 R4, R32, -0x2, RZ ;  /* 0xfffffffe20040810 */ /* 0x001fca0007ffe0ff */
[----:B------:R-:W0:Y:S01]  /*18e0*/  MUFU.EX2 R78, R78 ;  /* 0x0000004e004e7308 */ /* 0x000e220000000800 */
[----:B------:R-:W-:-:S04]  /*18f0*/  @P0 IMAD R5, R4, c[0x0][0x16c], R59 ;  /* 0x00005b0004050a24 */ /* 0x000fc800078e023b */
[----:B------:R-:W-:Y:S02]  /*1900*/  @P0 IMAD.WIDE R26, R5, 0x8, R16 ;  /* 0x00000008051a0825 */ /* 0x000fe400078e0210 */
[----:B------:R-:W3:Y:S04]  /*1910*/  LDS.64 R4, [R39.X8] ;  /* 0x0000000027047984 */ /* 0x000ee80000008a00 */
[----:B0-----:R3:W-:Y:S01]  /*1920*/  STS [R69+0x548], R78 ;  /* 0x0005484e45007388 */ /* 0x0017e20000000800 */
[----:B------:R-:W-:-:S03]  /*1930*/  ISETP.NE.AND P2, PT, R44, 0x1f, PT ;  /* 0x0000001f2c00780c */ /* 0x000fc60003f45270 */
[----:B------:R-:W-:Y:S01]  /*1940*/  BAR.SYNC.DEFER_BLOCKING 0x0 ;  /* 0x0000000000007b1d */ /* 0x000fe20000010000 */
[C---:B-1----:R-:W-:Y:S02]  /*1950*/  FMUL.FTZ R7, R71.reuse, R28 ;  /* 0x0000001c47077220 */ /* 0x042fe40000410000 */
[C---:B------:R-:W-:Y:S02]  /*1960*/  FMUL.FTZ R6, R71.reuse, R29 ;  /* 0x0000001d47067220 */ /* 0x040fe40000410000 */
[----:B------:R-:W-:Y:S02]  /*1970*/  FMUL.FTZ R82, R71, R0 ;  /* 0x0000000047527220 */ /* 0x000fe40000410000 */
[----:B------:R-:W0:Y:S01]  /*1980*/  MUFU.EX2 R7, R7 ;  /* 0x0000000700077308 */ /* 0x000e220000000800 */
[----:B------:R-:W-:Y:S02]  /*1990*/  SHF.R.U64 R73, R2, 0x10, R3 ;  /* 0x0000001002497819 */ /* 0x000fe40000001203 */
[----:B------:R1:W4:Y:S05]  /*19a0*/  @P2 LDS R95, [R44.X4+0xd4c] ;  /* 0x000d4c002c5f2984 */ /* 0x00032a0000004800 */
[----:B------:R-:W0:Y:S01]  /*19b0*/  MUFU.EX2 R6, R6 ;  /* 0x0000000600067308 */ /* 0x000e220000000800 */
[----:B------:R-:W-:-:S02]  /*19c0*/  PRMT R75, RZ, 0x5410, R2 ;  /* 0x00005410ff4b7816 */ /* 0x000fc40000000002 */
[----:B------:R-:W-:-:S05]  /*19d0*/  PRMT R73, RZ, 0x5410, R73 ;  /* 0x00005410ff497816 */ /* 0x000fca0000000049 */
[----:B------:R-:W0:Y:S01]  /*19e0*/  MUFU.EX2 R82, R82 ;  /* 0x0000005200527308 */ /* 0x000e220000000800 */
[----:B------:R-:W-:Y:S01]  /*19f0*/  MOV R80, RZ ;  /* 0x000000ff00507202 */ /* 0x000fe20000000f00 */
[----:B------:R-:W-:Y:S01]  /*1a00*/  FMUL.FTZ R84, R75, R30 ;  /* 0x0000001e4b547220 */ /* 0x000fe20000410000 */
[--C-:B---3--:R-:W-:Y:S01]  /*1a10*/  PRMT R69, RZ, 0x5410, R4.reuse ;  /* 0x00005410ff457816 */ /* 0x108fe20000000004 */
[----:B------:R-:W-:Y:S01]  /*1a20*/  FMUL.FTZ R87, R73, R28 ;  /* 0x0000001c49577220 */ /* 0x000fe20000410000 */
[----:B------:R-:W-:Y:S02]  /*1a30*/  PRMT R70, RZ, 0x7610, R4 ;  /* 0x00007610ff467816 */ /* 0x000fe40000000004 */
[--C-:B------:R-:W-:Y:S01]  /*1a40*/  SHF.R.U32.HI R71, RZ, 0x10, R3.reuse ;  /* 0x00000010ff477819 */ /* 0x100fe20000011603 */
[----:B------:R0:W5:Y:S01]  /*1a50*/  @P0 LDG.E R80, [R26.64+0x4] ;  /* 0x000004061a500981 */ /* 0x000162000c1e1900 */
[----:B------:R-:W-:Y:S01]  /*1a60*/  PRMT R72, RZ, 0x5410, R3 ;  /* 0x00005410ff487816 */ /* 0x000fe20000000003 */
[----:B------:R-:W-:Y:S01]  /*1a70*/  FMUL.FTZ R93, R69, R84 ;  /* 0x00000054455d7220 */ /* 0x000fe20000410000 */
[----:B------:R-:W-:Y:S01]  /*1a80*/  PRMT R76, RZ, 0x5410, R5 ;  /* 0x00005410ff4c7816 */ /* 0x000fe20000000005 */
[----:B------:R-:W-:Y:S01]  /*1a90*/  FMUL.FTZ R86, R70, R87 ;  /* 0x0000005746567220 */ /* 0x000fe20000410000 */
[----:B------:R-:W-:Y:S01]  /*1aa0*/  PRMT R71, RZ, 0x5410, R71 ;  /* 0x00005410ff477816 */ /* 0x000fe20000000047 */
[----:B------:R-:W-:-:S02]  /*1ab0*/  FMUL.FTZ R81, R72, R29 ;  /* 0x0000001d48517220 */ /* 0x000fc40000410000 */
[----:B0-----:R-:W-:Y:S01]  /*1ac0*/  FMUL.FTZ R27, R78, R7 ;  /* 0x000000074e1b7220 */ /* 0x001fe20000410000 */
[----:B------:R-:W-:Y:S01]  /*1ad0*/  PRMT R74, RZ, 0x7610, R5 ;  /* 0x00007610ff4a7816 */ /* 0x000fe20000000005 */
[----:B------:R-:W-:Y:S02]  /*1ae0*/  FMUL.FTZ R5, R71, R0 ;  /* 0x0000000047057220 */ /* 0x000fe40000410000 */
[----:B------:R-:W-:Y:S01]  /*1af0*/  FMUL.FTZ R97, R6, R27 ;  /* 0x0000001b06617220 */ /* 0x000fe20000410000 */
[----:B------:R-:W-:Y:S01]  /*1b00*/  BSSY B0, `(.L_x_8649) ;  /* 0x0000013000007945 */ /* 0x000fe20003800000 */
[----:B------:R-:W-:Y:S02]  /*1b10*/  FMUL.FTZ R89, R76, R81 ;  /* 0x000000514c597220 */ /* 0x000fe40000410000 */
[----:B------:R-:W-:-:S04]  /*1b20*/  FFMA.FTZ R26, R7, R93, R86 ;  /* 0x0000005d071a7223 */ /* 0x000fc80000010056 */
[----:B------:R-:W-:Y:S02]  /*1b30*/  FFMA.FTZ R96, R6, R26, R89 ;  /* 0x0000001a06607223 */ /* 0x000fe40000010059 */
[-C--:B--2---:R-:W-:Y:S02]  /*1b40*/  FMUL.FTZ R91, R56, R83.reuse ;  /* 0x00000053385b7220 */ /* 0x084fe40000410000 */
[-C--:B------:R-:W-:Y:S02]  /*1b50*/  FMUL.FTZ R88, R68, R83.reuse ;  /* 0x0000005344587220 */ /* 0x080fe40000410000 */
[-C--:B------:R-:W-:Y:S02]  /*1b60*/  FMUL.FTZ R85, R54, R83.reuse ;  /* 0x0000005336557220 */ /* 0x080fe40000410000 */
[----:B------:R-:W-:Y:S02]  /*1b70*/  FFMA.FTZ R27, R82, R88, R91 ;  /* 0x00000058521b7223 */ /* 0x000fe4000001005b */
[----:B------:R-:W-:-:S02]  /*1b80*/  FMUL.FTZ R4, R53, R83 ;  /* 0x0000005335047220 */ /* 0x000fc40000410000 */
[----:B------:R-:W-:Y:S02]  /*1b90*/  FMUL.FTZ R83, R74, R5 ;  /* 0x000000054a537220 */ /* 0x000fe40000410000 */
[----:B------:R-:W-:Y:S01]  /*1ba0*/  FFMA.FTZ R98, R6, R27, R85 ;  /* 0x0000001b06627223 */ /* 0x000fe20000010055 */
[----:B------:R-:W-:Y:S05]  /*1bb0*/  @P2 BRA `(.L_x_8650) ;  /* 0x0000007000002947 */ /* 0x000fea0003800000 */
[----:B-1--4-:R-:W-:Y:S01]  /*1bc0*/  ISETP.NE.AND P0, PT, R32, c[0x0][0x174], PT ;  /* 0x00005d0020007a0c */ /* 0x012fe20003f05270 */
[----:B------:R-:W-:-:S12]  /*1bd0*/  HFMA2.MMA R95, -RZ, RZ, 1.875, 0 ;  /* 0x3f800000ff5f7435 */ /* 0x000fd800000001ff */
[----:B------:R-:W-:-:S04]  /*1be0*/  @P0 LEA.HI R26, R32, R32, RZ, 0x1 ;  /* 0x00000020201a0211 */ /* 0x000fc800078f08ff */
[----:B------:R-:W-:-:S04]  /*1bf0*/  @P0 LOP3.LUT R27, R26, 0xfffffe, RZ, 0xc0, !PT ;  /* 0x00fffffe1a1b0812 */ /* 0x000fc800078ec0ff */
[----:B------:R-:W-:-:S04]  /*1c00*/  @P0 IADD3 R26, -R27, R32, RZ ;  /* 0x000000201b1a0210 */ /* 0x000fc80007ffe1ff */
[----:B------:R-:W-:-:S05]  /*1c10*/  @P0 LEA R26, R26, R59, 0x8 ;  /* 0x0000003b1a1a0211 */ /* 0x000fca00078e40ff */
[----:B------:R0:W1:Y:S02]  /*1c20*/  @P0 LDS R95, [R26.X4+0x548] ;  /* 0x000548001a5f0984 */ /* 0x0000640000004800 */
.L_x_8650:
[----:B-1--4-:R-:W-:Y:S05]  /*1c30*/  BSYNC B0 ;  /* 0x0000000000007941 */ /* 0x012fea0003800000 */
.L_x_8649:
[C---:B------:R-:W-:Y:S01]  /*1c40*/  FMUL.FTZ R27, R82.reuse, R95 ;  /* 0x0000005f521b7220 */ /* 0x040fe20000410000 */
[----:B------:R-:W-:Y:S01]  /*1c50*/  ISETP.GE.AND P0, PT, R39, 0x1, PT ;  /* 0x000000012700780c */ /* 0x000fe20003f06270 */
[----:B------:R-:W-:Y:S01]  /*1c60*/  FMUL.FTZ R100, R82, R97 ;  /* 0x0000006152647220 */ /* 0x000fe20000410000 */
[C---:B------:R-:W-:Y:S01]  /*1c70*/  ISETP.NE.AND P3, PT, R90.reuse, 0x1f, PT ;  /* 0x0000001f5a00780c */ /* 0x040fe20003f65270 */
[----:B------:R-:W-:Y:S01]  /*1c80*/  FFMA.FTZ R97, R7, R98, R4 ;  /* 0x0000006207617223 */ /* 0x000fe20000010004 */
[----:B------:R-:W-:Y:S01]  /*1c90*/  ISETP.GE.U32.AND P4, PT, R90, 0x18, PT ;  /* 0x000000185a00780c */ /* 0x000fe20003f86070 */
[----:B------:R-:W-:Y:S01]  /*1ca0*/  FMUL.FTZ R98, R6, R27 ;  /* 0x0000001b06627220 */ /* 0x000fe20000410000 */
[----:B------:R-:W-:Y:S01]  /*1cb0*/  LEA R79, R79, R44, 0x7 ;  /* 0x0000002c4f4f7211 */ /* 0x000fe200078e38ff */
[----:B------:R-:W-:Y:S01]  /*1cc0*/  FFMA.FTZ R99, R82, R96, R83 ;  /* 0x0000006052637223 */ /* 0x000fe20000010053 */
[----:B------:R-:W-:Y:S01]  /*1cd0*/  SHFL.UP PT, R27, R100, 0x1, RZ ;  /* 0x04200000641b7989 */ /* 0x000fe200000e00ff */
[----:B------:R-:W-:Y:S01]  /*1ce0*/  FMUL.FTZ R98, R7, R98 ;  /* 0x0000006207627220 */ /* 0x000fe20000410000 */
[----:B------:R-:W-:Y:S01]  /*1cf0*/  IADD3 R79, -R79, c[0x0][0x168], RZ ;  /* 0x00005a004f4f7a10 */ /* 0x000fe20007ffe1ff */
[----:B------:R-:W-:Y:S01]  /*1d00*/  BSSY B0, `(.L_x_8651) ;  /* 0x0000072000007945 */ /* 0x000fe20003800000 */
[----:B0-----:R-:W0:Y:S04]  /*1d10*/  SHFL.UP PT, R26, R99, 0x1, RZ ;  /* 0x04200000631a7989 */ /* 0x001e2800000e00ff */
[----:B------:R-:W1:Y:S04]  /*1d20*/  SHFL.DOWN PT, R96, R97, 0x1, 0x1f ;  /* 0x08201f0061607f89 */ /* 0x000e6800000e0000 */
[----:B------:R-:W2:Y:S01]  /*1d30*/  SHFL.DOWN PT, R101, R98, 0x1, 0x1f ;  /* 0x08201f0062657f89 */ /* 0x000ea200000e0000 */
[----:B0-----:R-:W-:-:S02]  /*1d40*/  @P0 FFMA.FTZ R99, R100, R26, R99 ;  /* 0x0000001a64630223 */ /* 0x001fc40000010063 */
        /* <DEDUP_REMOVED lines=29> */
[----:B------:R-:W-:Y:S02]  /*1f20*/  ISETP.GE.AND P3, PT, R39, 0x8, PT ;  /* 0x000000082700780c */ /* 0x000fe40003f66270 */
[----:B------:R-:W-:Y:S01]  /*1f30*/  MOV R27, RZ ;  /* 0x000000ff001b7202 */ /* 0x000fe20000000f00 */
        /* <DEDUP_REMOVED lines=15> */
[----:B-1----:R-:W-:Y:S01]  /*2030*/  @P0 FMUL.FTZ R100, R100, R101 ;  /* 0x0000006564640220 */ /* 0x002fe20000410000 */
[----:B------:R-:W-:Y:S01]  /*2040*/  ISETP.NE.AND P0, PT, R44, RZ, PT ;  /* 0x000000ff2c00720c */ /* 0x000fe20003f05270 */
[----:B-----5:R-:W-:Y:S01]  /*2050*/  SHFL.IDX PT, R101, R80, RZ, 0x1f ;  /* 0x00001fff50657589 */ /* 0x020fe200000e0000 */
[----:B--2---:R-:W-:-:S03]  /*2060*/  @!P3 FFMA.FTZ R97, R98, R104, R97 ;  /* 0x000000686261b223 */ /* 0x004fc60000010061 */
[----:B------:R-:W-:Y:S01]  /*2070*/  SHFL.UP PT, R99, R99, 0x1, RZ ;  /* 0x0420000063637989 */ /* 0x000fe200000e00ff */
[----:B---3--:R-:W-:Y:S01]  /*2080*/  @!P3 FMUL.FTZ R98, R98, R103 ;  /* 0x000000676262b220 */ /* 0x008fe20000410000 */
[C---:B------:R-:W-:Y:S02]  /*2090*/  ISETP.GE.AND P3, PT, R79.reuse, 0x41, PT ;  /* 0x000000414f00780c */ /* 0x040fe40003f66270 */
[----:B------:R-:W0:Y:S04]  /*20a0*/  SHFL.UP PT, R100, R100, 0x1, RZ ;  /* 0x0420000064647989 */ /* 0x000e2800000e00ff */
[----:B------:R-:W-:Y:S04]  /*20b0*/  SHFL.IDX PT, R104, R27, RZ, 0x1f ;  /* 0x00001fff1b687589 */ /* 0x000fe800000e0000 */
[----:B------:R-:W-:Y:S04]  /*20c0*/  SHFL.DOWN PT, R106, R97, 0x1, 0x1f ;  /* 0x08201f00616a7f89 */ /* 0x000fe800000e0000 */
[----:B------:R-:W1:Y:S04]  /*20d0*/  SHFL.DOWN PT, R105, R98, 0x1, 0x1f ;  /* 0x08201f0062697f89 */ /* 0x000e6800000e0000 */
[----:B------:R-:W-:Y:S04]  /*20e0*/  SHFL.IDX PT, R103, R97, RZ, 0x1f ;  /* 0x00001fff61677589 */ /* 0x000fe800000e0000 */
[----:B------:R2:W3:Y:S01]  /*20f0*/  SHFL.IDX PT, R102, R98, RZ, 0x1f ;  /* 0x00001fff62667589 */ /* 0x0004e200000e0000 */
[----:B0-----:R-:W-:Y:S01]  /*2100*/  @P1 FFMA.FTZ R101, R100, R101, R99 ;  /* 0x0000006564651223 */ /* 0x001fe20000010063 */
[----:B------:R-:W-:-:S03]  /*2110*/  ISETP.GE.AND P1, PT, R79, 0x1, PT ;  /* 0x000000014f00780c */ /* 0x000fc60003f26270 */
[----:B------:R-:W-:-:S04]  /*2120*/  FFMA.FTZ R78, R78, R101, R93 ;  /* 0x000000654e4e7223 */ /* 0x000fc8000001005d */
[----:B------:R-:W-:Y:S02]  /*2130*/  FFMA.FTZ R86, R7, R78, R86 ;  /* 0x0000004e07567223 */ /* 0x000fe40000010056 */
[----:B------:R-:W-:Y:S02]  /*2140*/  FFMA.FTZ R84, R69, -R84, R78 ;  /* 0x8000005445547223 */ /* 0x000fe4000001004e */
[----:B-1----:R-:W-:Y:S01]  /*2150*/  @P2 FFMA.FTZ R104, R105, R104, R106 ;  /* 0x0000006869682223 */ /* 0x002fe2000001006a */
[----:B------:R-:W-:Y:S01]  /*2160*/  ISETP.GE.AND P2, PT, R79, 0x21, PT ;  /* 0x000000214f00780c */ /* 0x000fe20003f46270 */
[----:B------:R-:W-:Y:S02]  /*2170*/  FFMA.FTZ R79, R53, R78, RZ ;  /* 0x0000004e354f7223 */ /* 0x000fe400000100ff */
        /* <DEDUP_REMOVED lines=8> */
[----:B------:R-:W-:Y:S02]  /*2200*/  FMUL.FTZ R4, R80, R30 ;  /* 0x0000001e50047220 */ /* 0x000fe40000410000 */
[----:B------:R-:W-:Y:S02]  /*2210*/  FFMA.FTZ R87, R70, -R87, R86 ;  /* 0x8000005746577223 */ /* 0x000fe40000010056 */
[----:B------:R-:W-:Y:S02]  /*2220*/  FFMA.FTZ R79, R74, -R5, R83 ;  /* 0x800000054a4f7223 */ /* 0x000fe40000010053 */
[----:B------:R-:W-:Y:S02]  /*2230*/  FFMA.FTZ R82, R68, R83, R82 ;  /* 0x0000005344527223 */ /* 0x000fe40000010052 */
[----:B------:R-:W-:Y:S02]  /*2240*/  FMUL.FTZ R86, R85, R28 ;  /* 0x0000001c55567220 */ /* 0x000fe40000410000 */
[----:B------:R-:W-:-:S02]  /*2250*/  FFMA.FTZ R6, R84, R4, RZ ;  /* 0x0000000454067223 */ /* 0x000fc400000100ff */
[----:B--2---:R-:W-:Y:S02]  /*2260*/  FMUL.FTZ R98, R95, R0 ;  /* 0x000000005f627220 */ /* 0x004fe40000410000 */
[----:B------:R-:W-:Y:S02]  /*2270*/  FMUL.FTZ R83, R78, R29 ;  /* 0x0000001d4e537220 */ /* 0x000fe40000410000 */
[C---:B---3--:R-:W-:Y:S02]  /*2280*/  FFMA.FTZ R27, R102.reuse, R27, R103 ;  /* 0x0000001b661b7223 */ /* 0x048fe40000010067 */
[----:B------:R-:W-:Y:S02]  /*2290*/  FMUL.FTZ R26, R102, R26 ;  /* 0x0000001a661a7220 */ /* 0x000fe40000410000 */
[----:B------:R-:W-:Y:S02]  /*22a0*/  FFMA.FTZ R88, R87, R86, R6 ;  /* 0x0000005657587223 */ /* 0x000fe40000010006 */
[----:B------:R-:W-:Y:S01]  /*22b0*/  FMUL.FTZ R7, R71, R98 ;  /* 0x0000006247077220 */ /* 0x000fe20000410000 */
[----:B------:R0:W-:Y:S01]  /*22c0*/  @!P0 STS.64 [R96+0xdc8], R26 ;  /* 0x000dc81a60008388 */ /* 0x0001e20000000a00 */
[----:B------:R-:W-:-:S02]  /*22d0*/  FMUL.FTZ R6, R72, R83 ;  /* 0x0000005348067220 */ /* 0x000fc40000410000 */
[----:B------:R-:W-:Y:S01]  /*22e0*/  FMUL.FTZ R5, R73, R86 ;  /* 0x0000005649057220 */ /* 0x000fe20000410000 */
[----:B------:R-:W-:Y:S01]  /*22f0*/  SHF.L.U64.HI R86, R58, 0x2, R57 ;  /* 0x000000023a567819 */ /* 0x000fe20000010239 */
[----:B------:R-:W-:Y:S02]  /*2300*/  FMUL.FTZ R4, R75, R4 ;  /* 0x000000044b047220 */ /* 0x000fe40000410000 */
[----:B------:R-:W-:Y:S01]  /*2310*/  FFMA.FTZ R81, R76, -R81, R89 ;  /* 0x800000514c517223 */ /* 0x000fe20000010059 */
[----:B------:R-:W-:Y:S01]  /*2320*/  SHF.L.U32 R89, R58, 0x2, RZ ;  /* 0x000000023a597819 */ /* 0x000fe200000006ff */
[----:B------:R-:W-:Y:S01]  /*2330*/  FMUL.FTZ R98, R79, R98 ;  /* 0x000000624f627220 */ /* 0x000fe20000410000 */
[----:B------:R0:W-:Y:S01]  /*2340*/  STS.128 [R44.X16+0x110], R4 ;  /* 0x000110042c007388 */ /* 0x0001e2000000cc00 */
[----:B------:R-:W-:Y:S02]  /*2350*/  FFMA.FTZ R83, R81, R83, R88 ;  /* 0x0000005351537223 */ /* 0x000fe40000010058 */
[----:B------:R-:W-:-:S02]  /*2360*/  IMAD R86, R86, c[0x0][0x2b0], RZ ;  /* 0x0000ac0056567a24 */ /* 0x000fc400078e02ff */
[----:B------:R-:W-:Y:S01]  /*2370*/  FADD.FTZ R83, R83, R98 ;  /* 0x0000006253537221 */ /* 0x000fe20000010000 */
        /* <DEDUP_REMOVED lines=10> */
.L_x_8652:
[----:B------:R-:W-:Y:S05]  /*2420*/  BSYNC B0 ;  /* 0x0000000000007941 */ /* 0x000fea0003800000 */
.L_x_8651:
[----:B0-----:R0:W1:Y:S01]  /*2430*/  LDS R7, [R44.X4+0x190] ;  /* 0x000190002c077984 */ /* 0x0010620000004800 */
[----:B------:R-:W-:Y:S01]  /*2440*/  BSSY B0, `(.L_x_8653) ;  /* 0x0000006000007945 */ /* 0x000fe20003800000 */
[----:B------:R-:W-:Y:S01]  /*2450*/  IMAD R77, R89, c[0x0][0x2b4], R86 ;  /* 0x0000ad00594d7a24 */ /* 0x000fe200078e0256 */
[----:B------:R-:W-:Y:S05]  /*2460*/  @!P2 BRA `(.L_x_8654) ;  /* 0x000000300000a947 */ /* 0x000fea0003800000 */
[----:B------:R-:W-:-:S05]  /*2470*/  IMAD.WIDE.U32 R4, R89, c[0x0][0x2b0], R20 ;  /* 0x0000ac0059047a25 */ /* 0x000fca00078e0014 */
[----:B------:R-:W-:-:S05]  /*2480*/  IADD3 R5, R5, R77, RZ ;  /* 0x0000004d05057210 */ /* 0x000fca0007ffe0ff */
[----:B-1----:R1:W-:Y:S02]  /*2490*/  RED.E.ADD.F32.FTZ.RN.STRONG.GPU [R4.64], R7 ;  /* 0x000000070400798e */ /* 0x0023e4000c10e786 */
.L_x_8654:
[----:B------:R-:W-:Y:S05]  /*24a0*/  BSYNC B0 ;  /* 0x0000000000007941 */ /* 0x000fea0003800000 */
.L_x_8653:
[----:B------:R2:W3:Y:S01]  /*24b0*/  LDS R27, [R44.X4+0x210] ;  /* 0x000210002c1b7984 */ /* 0x0004e20000004800 */
[----:B------:R-:W-:Y:S01]  /*24c0*/  BSSY B0, `(.L_x_8655) ;  /* 0x0000006000007945 */ /* 0x000fe20003800000 */
[----:B-1----:R-:W-:Y:S01]  /*24d0*/  IMAD.WIDE.U32 R4, R89, c[0x0][0x2b0], R24 ;  /* 0x0000ac0059047a25 */ /* 0x002fe200078e0018 */
[----:B------:R-:W-:Y:S05]  /*24e0*/  @!P3 BRA `(.L_x_8656) ;  /* 0x000000300000b947 */ /* 0x000fea0003800000 */
[----:B------:R-:W-:-:S05]  /*24f0*/  IMAD.WIDE.U32 R6, R89, c[0x0][0x2b0], R22 ;  /* 0x0000ac0059067a25 */ /* 0x000fca00078e0016 */
[----:B------:R-:W-:-:S05]  /*2500*/  IADD3 R7, R77, R7, RZ ;  /* 0x000000074d077210 */ /* 0x000fca0007ffe0ff */
[----:B---3--:R1:W-:Y:S02]  /*2510*/  RED.E.ADD.F32.FTZ.RN.STRONG.GPU [R6.64], R27 ;  /* 0x0000001b0600798e */ /* 0x0083e4000c10e786 */
.L_x_8656:
[----:B------:R-:W-:Y:S05]  /*2520*/  BSYNC B0 ;  /* 0x0000000000007941 */ /* 0x000fea0003800000 */
.L_x_8655:
[----:B-1----:R1:W4:Y:S01]  /*2530*/  LDS R7, [R44.X4+0x290] ;  /* 0x000290002c077984 */ /* 0x0023220000004800 */
[----:B------:R-:W-:Y:S01]  /*2540*/  BSSY B0, `(.L_x_8657) ;  /* 0x0000004000007945 */ /* 0x000fe20003800000 */
[----:B------:R-:W-:Y:S05]  /*2550*/  @!P4 BRA `(.L_x_8658) ;  /* 0x000000200000c947 */ /* 0x000fea0003800000 */
[----:B------:R-:W-:-:S05]  /*2560*/  IADD3 R5, R77, R5, RZ ;  /* 0x000000054d057210 */ /* 0x000fca0007ffe0ff */
[----:B----4-:R4:W-:Y:S02]  /*2570*/  RED.E.ADD.F32.FTZ.RN.STRONG.GPU [R4.64], R7 ;  /* 0x000000070400798e */ /* 0x0109e4000c10e786 */
.L_x_8658:
[----:B------:R-:W-:Y:S05]  /*2580*/  BSYNC B0 ;  /* 0x0000000000007941 */ /* 0x000fea0003800000 */
.L_x_8657:
        /* <DEDUP_REMOVED lines=8> */
[C---:B------:R-:W-:Y:S02]  /*2610*/  FMUL.FTZ R78, R55.reuse, R78 ;  /* 0x0000004e374e7220 */ /* 0x040fe40000410000 */
[----:B------:R-:W-:-:S02]  /*2620*/  FMUL.FTZ R6, R55, R85 ;  /* 0x0000005537067220 */ /* 0x000fc40000410000 */
[-C--:B------:R-:W-:Y:S02]  /*2630*/  FMUL.FTZ R55, R55, R80.reuse ;  /* 0x0000005037377220 */ /* 0x080fe40000410000 */
        /* <DEDUP_REMOVED lines=40> */
[----:B------:R-:W-:Y:S02]  /*28c0*/  MOV R5, R82 ;  /* 0x0000005200057202 */ /* 0x000fe40000000f00 */
        /* <DEDUP_REMOVED lines=12> */
.L_x_8660:
[----:B----4-:R-:W-:Y:S05]  /*2990*/  BSYNC B0 ;  /* 0x0000000000007941 */ /* 0x010fea0003800000 */
.L_x_8659:
[----:B------:R-:W-:Y:S02]  /*29a0*/  IADD3 R59, R59, 0x1, RZ ;  /* 0x000000013b3b7810 */ /* 0x000fe40007ffe0ff */
[----:B------:R-:W-:Y:S02]  /*29b0*/  IADD3 R58, P1, R58, 0x1, RZ ;  /* 0x000000013a3a7810 */ /* 0x000fe40007f3e0ff */
[----:B------:R-:W-:Y:S02]  /*29c0*/  ISETP.GE.AND P0, PT, R59, c[0x0][0x16c], PT ;  /* 0x00005b003b007a0c */ /* 0x000fe40003f06270 */
[----:B------:R-:W-:-:S11]  /*29d0*/  IADD3.X R57, RZ, R57, RZ, P1, !PT ;  /* 0x00000039ff397210 */ /* 0x000fd60000ffe4ff */
[----:B------:R-:W-:Y:S01]  /*29e0*/  @P0 CALL.REL.NOINC `(.L_x_8648) ;  /* 0x0000001000000944 */ /* 0x000fe20003c00000 */
[----:B------:R-:W-:Y:S05]  /*29f0*/  BRA `(.L_x_8661) ;  /* 0xffffec2000007947 */ /* 0x000fea000383ffff */
.L_x_8648:
[----:B------:R-:W-:Y:S01]  /*2a00*/  BAR.SYNC.DEFER_BLOCKING 0x0 ;  /* 0x0000000000007b1d */ /* 0x000fe20000010000 */
        /* <DEDUP_REMOVED lines=15> */
[----:B----4-:R-:W-:-:S05]  /*2b00*/  IMAD.SHL.U32 R2, R25, 0x80, RZ ;  /* 0x0000008019027824 */ /* 0x010fca00078e00ff */
        /* <DEDUP_REMOVED lines=84> */
.L_x_8639:
        /* <DEDUP_REMOVED lines=24> */
.L_x_8664:
[----:B0-----:R-:W-:Y:S05]  /*31d0*/  BSYNC B0 ;  /* 0x0000000000007941 */ /* 0x001fea0003800000 */
.L_x_8663:
        /* <DEDUP_REMOVED lines=23> */
.L_x_8666:
[----:B------:R-:W1:Y:S02]  /*3350*/  S2R R15, SR_TID.X ;  /* 0x00000000000f7919 */ /* 0x000e640000002100 */
.L_x_8667:
[----:B0-----:R-:W-:Y:S05]  /*3360*/  BSYNC B0 ;  /* 0x0000000000007941 */ /* 0x001fea0003800000 */
.L_x_8665:
        /* <DEDUP_REMOVED lines=10> */
.L_x_8668:
        /* <DEDUP_REMOVED lines=26> */
.L_x_8669:
        /* <DEDUP_REMOVED lines=13> */
.L_x_9158:


//--------------------- .text._Z25selective_scan_bwd_kernelI32Selective_Scan_bwd_kernel_traitsILi32ELi4ELb1ELb1ELb0ELb1ELb1EN3c108BFloat16EfEEv12SSMParamsBwd --------------------------
	.section	.text._Z25selective_scan_bwd_kernelI32Selective_Scan_bwd_kernel_traitsILi32ELi4ELb1ELb1ELb0ELb1ELb1EN3c108BFloat16EfEEv12SSMParamsBwd,"ax",@progbits
	.sectioninfo	@"SHI_REGISTERS=110"
	.align	128
        .global         _Z25selective_scan_bwd_kernelI32Selective_Scan_bwd_kernel_traitsILi32ELi4ELb1ELb1ELb0ELb1ELb1EN3c108BFloat16EfEEv12SSMParamsBwd
        .type           _Z25selective_scan_bwd_kernelI32Selective_Scan_bwd_kernel_traitsILi32ELi4ELb1ELb1ELb0ELb1ELb1EN3c108BFloat16EfEEv12SSMParamsBwd,@function
        .size           _Z25selective_scan_bwd_kernelI32Selective_Scan_bwd_kernel_traitsILi32ELi4ELb1ELb1ELb0ELb1ELb1EN3c108BFloat16EfEEv12SSMParamsBwd,(.L_x_9159 - _Z25selective_scan_bwd_kernelI32Selective_Scan_bwd_kernel_traitsILi32ELi4ELb1ELb1ELb0ELb1ELb1EN3c108BFloat16EfEEv12SSMParamsBwd)
        .other          _Z25selective_scan_bwd_kernelI32Selective_Scan_bwd_kernel_traitsILi32ELi4ELb1ELb1ELb0ELb1ELb1EN3c108BFloat16EfEEv12SSMParamsBwd,@"STO_CUDA_ENTRY STV_DEFAULT"
_Z25selective_scan_bwd_kernelI32Selective_Scan_bwd_kernel_traitsILi32ELi4ELb1ELb1ELb0ELb1ELb1EN3c108BFloat16EfEEv12SSMParamsBwd:
.text._Z25selective_scan_bwd_kernelI32Selective_Scan_bwd_kernel_traitsILi32ELi4ELb1ELb1ELb0ELb1ELb1EN3c108BFloat16EfEEv12SSMParamsBwd:
        /* <DEDUP_REMOVED lines=124> */
.L_x_8694:
[----:B------:R-:W-:Y:S01]  /*07c0*/  BAR.SYNC.DEFER_BLOCKING 0x0 ;  /* 0x0000000000007b1d */ /* 0x000fe20000010000 */
[----:B------:R-:W-:Y:S02]  /*07d0*/  SHF.R.S32.HI R29, RZ, 0x1f, R42 ;  /* 0x0000001fff1d7819 */ /* 0x000fe4000001142a */
[C---:B------:R-:W-:Y:S02]  /*07e0*/  SHF.L.U32 R30, R42.reuse, 0x3, RZ ;  /* 0x000000032a1e7819 */ /* 0x040fe400000006ff */
[----:B------:R-:W-:Y:S02]  /*07f0*/  SHF.L.U64.HI R29, R42, 0x3, R29 ;  /* 0x000000032a1d7819 */ /* 0x000fe4000001021d */
[----:B------:R-:W-:-:S04]  /*0800*/  IADD3 R4, P0, R43, R30, RZ ;  /* 0x0000001e2b047210 */ /* 0x000fc80007f1e0ff */
[----:B------:R-:W-:-:S06]  /*0810*/  IADD3.X R5, R40, R29, RZ, P0, !PT ;  /* 0x0000001d28057210 */ /* 0x000fcc00007fe4ff */
[----:B--2---:R-:W2:Y:S01]  /*0820*/  LDG.E.64 R4, [R4.64] ;  /* 0x0000000604047981 */ /* 0x004ea2000c1e1b00 */
[----:B0-----:R-:W-:-:S04]  /*0830*/  IADD3 R6, P0, R41, R30, RZ ;  /* 0x0000001e29067210 */ /* 0x001fc80007f1e0ff */
        /* <DEDUP_REMOVED lines=77> */
.L_x_8672:
[----:B-1----:R-:W-:Y:S05]  /*0d10*/  BSYNC B0 ;  /* 0x0000000000007941 */ /* 0x002fea0003800000 */
.L_x_8671:
        /* <DEDUP_REMOVED lines=33> */
.L_x_8674:
[----:B------:R-:W-:Y:S05]  /*0f30*/  BSYNC B0 ;  /* 0x0000000000007941 */ /* 0x000fea0003800000 */
.L_x_8673:
        /* <DEDUP_REMOVED lines=33> */
.L_x_8676:
[----:B------:R-:W-:Y:S05]  /*1150*/  BSYNC B0 ;  /* 0x0000000000007941 */ /* 0x000fea0003800000 */
.L_x_8675:
        /* <DEDUP_REMOVED lines=33> */
.L_x_8678:
[----:B------:R-:W-:Y:S05]  /*1370*/  BSYNC B0 ;  /* 0x0000000000007941 */ /* 0x000fea0003800000 */
.L_x_8677:
        /* <DEDUP_REMOVED lines=19> */
[----:B--2---:R-:W-:-:S02]  /*14b0*/  SHF.R.U64 R61, R6, 0x10, R7 ;  /* 0x00000010063d7819 */ /* 0x004fc40000001207 */
[----:B------:R-:W-:Y:S02]  /*14c0*/  SHF.R.U32.HI R55, RZ, 0x10, R7 ;  /* 0x00000010ff377819 */ /* 0x000fe40000011607 */
[----:B------:R-:W-:Y:S02]  /*14d0*/  PRMT R58, RZ, 0x5410, R6 ;  /* 0x00005410ff3a7816 */ /* 0x000fe40000000006 */
[--C-:B0-----:R-:W-:Y:S02]  /*14e0*/  SHF.R.U64 R24, R56, 0x10, R57.reuse ;  /* 0x0000001038187819 */ /* 0x101fe40000001239 */
[--C-:B------:R-:W-:Y:S02]  /*14f0*/  PRMT R25, RZ, 0x5410, R57.reuse ;  /* 0x00005410ff197816 */ /* 0x100fe40000000039 */
[----:B------:R-:W-:Y:S02]  /*1500*/  SHF.R.U32.HI R57, RZ, 0x10, R57 ;  /* 0x00000010ff397819 */ /* 0x000fe40000011639 */
[----:B------:R-:W-:Y:S01]  /*1510*/  PRMT R22, RZ, 0x5410, R56 ;  /* 0x00005410ff167816 */ /* 0x000fe20000000038 */
[----:B------:R-:W-:Y:S01]  /*1520*/  FMUL.FTZ R52, R25, -1.4426950216293334961 ;  /* 0xbfb8aa3b19347820 */ /* 0x000fe20000410000 */
[----:B------:R-:W-:-:S02]  /*1530*/  PRMT R57, RZ, 0x5410, R57 ;  /* 0x00005410ff397816 */ /* 0x000fc40000000039 */
[----:B------:R-:W-:Y:S01]  /*1540*/  PRMT R56, RZ, 0x5410, R7 ;  /* 0x00005410ff387816 */ /* 0x000fe20000000007 */
[----:B------:R-:W-:Y:S02]  /*1550*/  FMUL.FTZ R23, R22, -1.4426950216293334961 ;  /* 0xbfb8aa3b16177820 */ /* 0x000fe40000410000 */
[----:B------:R-:W-:Y:S01]  /*1560*/  FMUL.FTZ R54, R57, -1.4426950216293334961 ;  /* 0xbfb8aa3b39367820 */ /* 0x000fe20000410000 */
[----:B------:R-:W0:Y:S08]  /*1570*/  MUFU.EX2 R52, R52 ;  /* 0x0000003400347308 */ /* 0x000e300000000800 */
[----:B------:R-:W1:Y:S08]  /*1580*/  MUFU.EX2 R23, R23 ;  /* 0x0000001700177308 */ /* 0x000e700000000800 */
[----:B------:R-:W2:Y:S01]  /*1590*/  MUFU.EX2 R54, R54 ;  /* 0x0000003600367308 */ /* 0x000ea20000000800 */
[----:B0-----:R-:W-:-:S02]  /*15a0*/  FADD.FTZ R53, R52, 1 ;  /* 0x3f80000034357421 */ /* 0x001fc40000010000 */
[----:B-1----:R-:W-:-:S05]  /*15b0*/  FADD.FTZ R23, R23, 1 ;  /* 0x3f80000017177421 */ /* 0x002fca0000010000 */
[----:B------:R-:W0:Y:S01]  /*15c0*/  MUFU.RCP R62, R53 ;  /* 0x00000035003e7308 */ /* 0x000e220000001000 */
[----:B--2---:R-:W-:-:S07]  /*15d0*/  FADD.FTZ R52, R54, 1 ;  /* 0x3f80000036347421 */ /* 0x004fce0000010000 */
[----:B------:R-:W1:Y:S01]  /*15e0*/  MUFU.RCP R23, R23 ;  /* 0x0000001700177308 */ /* 0x000e620000001000 */
[----:B------:R-:W-:-:S07]  /*15f0*/  PRMT R54, RZ, 0x5410, R61 ;  /* 0x00005410ff367816 */ /* 0x000fce000000003d */
[----:B------:R2:W4:Y:S01]  /*1600*/  MUFU.RCP R66, R52 ;  /* 0x0000003400427308 */ /* 0x0005220000001000 */
[----:B0-----:R-:W-:-:S04]  /*1610*/  FADD.FTZ R6, -R62, 1 ;  /* 0x3f8000003e067421 */ /* 0x001fc80000010100 */
[C---:B------:R-:W-:Y:S02]  /*1620*/  FFMA.FTZ R64, R25.reuse, R6, 1 ;  /* 0x3f80000019407423 */ /* 0x040fe40000010006 */
[----:B------:R-:W-:Y:S01]  /*1630*/  FMUL.FTZ R25, R25, R62 ;  /* 0x0000003e19197220 */ /* 0x000fe20000410000 */
[----:B--2---:R-:W-:Y:S01]  /*1640*/  PRMT R52, RZ, 0x5410, R55 ;  /* 0x00005410ff347816 */ /* 0x004fe20000000037 */
[----:B-1----:R-:W-:-:S04]  /*1650*/  FADD.FTZ R7, -R23, 1 ;  /* 0x3f80000017077421 */ /* 0x002fc80000010100 */
[----:B------:R-:W-:Y:S02]  /*1660*/  FFMA.FTZ R7, R22, R7, 1 ;  /* 0x3f80000016077423 */ /* 0x000fe40000010007 */
[----:B----4-:R-:W-:-:S04]  /*1670*/  FADD.FTZ R68, -R66, 1 ;  /* 0x3f80000042447421 */ /* 0x010fc80000010100 */
        /* <DEDUP_REMOVED lines=84> */
.L_x_8679:
[----:B0-----:R-:W-:Y:S01]  /*1bc0*/  MOV R6, c[0x0][0x16c] ;  /* 0x00005b0000067a02 */ /* 0x001fe20000000f00 */
[----:B------:R-:W-:Y:S01]  /*1bd0*/  BAR.SYNC.DEFER_BLOCKING 0x0 ;  /* 0x0000000000007b1d */ /* 0x000fe20000010000 */
[----:B------:R-:W-:Y:S01]  /*1be0*/  PRMT R4, RZ, 0x5410, R22 ;  /* 0x00005410ff047816 */ /* 0x000fe20000000016 */
[----:B------:R-:W-:Y:S01]  /*1bf0*/  CS2R R66, SRZ ;  /* 0x0000000000427805 */ /* 0x000fe2000001ff00 */
[----:B------:R-:W-:Y:S01]  /*1c00*/  ISETP.GE.AND P0, PT, R6, 0x1, PT ;  /* 0x000000010600780c */ /* 0x000fe20003f06270 */
[----:B------:R-:W-:Y:S01]  /*1c10*/  CS2R R64, SRZ ;  /* 0x0000000000407805 */ /* 0x000fe2000001ff00 */
[----:B------:R-:W-:Y:S01]  /*1c20*/  SHF.R.U32.HI R5, RZ, 0x10, R3 ;  /* 0x00000010ff057819 */ /* 0x000fe20000011603 */
[----:B------:R-:W-:Y:S01]  /*1c30*/  FFMA.FTZ R45, R54, R4, R45 ;  /* 0x00000004362d7223 */ /* 0x000fe2000001002d */
[----:B------:R-:W-:Y:S01]  /*1c40*/  PRMT R4, RZ, 0x5410, R3 ;  /* 0x00005410ff047816 */ /* 0x000fe20000000003 */
[-C--:B------:R-:W-:Y:S02]  /*1c50*/  FMUL.FTZ R63, R58, R49.reuse ;  /* 0x000000313a3f7220 */ /* 0x080fe40000410000 */
[----:B------:R-:W-:-:S02]  /*1c60*/  FMUL.FTZ R62, R56, R49 ;  /* 0x00000031383e7220 */ /* 0x000fc40000410000 */
[----:B------:R-:W-:Y:S01]  /*1c70*/  FFMA.FTZ R45, R56, R4, R45 ;  /* 0x00000004382d7223 */ /* 0x000fe2000001002d */
[----:B------:R-:W-:Y:S01]  /*1c80*/  PRMT R4, RZ, 0x5410, R5 ;  /* 0x00005410ff047816 */ /* 0x000fe20000000005 */
[-C--:B------:R-:W-:Y:S02]  /*1c90*/  FMUL.FTZ R61, R54, R49.reuse ;  /* 0x00000031363d7220 */ /* 0x080fe40000410000 */
[C---:B------:R-:W-:Y:S02]  /*1ca0*/  FMUL.FTZ R59, R52.reuse, R49 ;  /* 0x00000031343b7220 */ /* 0x040fe40000410000 */
[----:B------:R-:W-:Y:S01]  /*1cb0*/  FFMA.FTZ R45, R52, R4, R45 ;  /* 0x00000004342d7223 */ /* 0x000fe2000001002d */
[----:B------:R-:W-:Y:S05]  /*1cc0*/  @!P0 BRA `(.L_x_8680) ;  /* 0x000015a000008947 */ /* 0x000fea0003800000 */
[----:B------:R-:W-:Y:S01]  /*1cd0*/  HFMA2.MMA R5, -RZ, RZ, 0, 0 ;  /* 0x00000000ff057435 */ /* 0x000fe200000001ff */
[----:B------:R-:W-:Y:S01]  /*1ce0*/  MOV R4, R42 ;  /* 0x0000002a00047202 */ /* 0x000fe20000000f00 */
[----:B------:R-:W-:Y:S01]  /*1cf0*/  IMAD R6, R85, c[0x0][0x298], RZ ;  /* 0x0000a60055067a24 */ /* 0x000fe200078e02ff */
[----:B------:R-:W-:Y:S01]  /*1d00*/  HFMA2.MMA R57, -RZ, RZ, 0, 0 ;  /* 0x00000000ff397435 */ /* 0x000fe200000001ff */
[----:B------:R-:W-:Y:S01]  /*1d10*/  IMAD R19, R84, c[0x0][0x2a0], RZ ;  /* 0x0000a80054137a24 */ /* 0x000fe200078e02ff */
[----:B------:R-:W-:Y:S01]  /*1d20*/  HFMA2.MMA R60, -RZ, RZ, 0, 0 ;  /* 0x00000000ff3c7435 */ /* 0x000fe200000001ff */
[C---:B------:R-:W-:Y:S01]  /*1d30*/  IMAD R7, R47.reuse, c[0x0][0x29c], R6 ;  /* 0x0000a7002f077a24 */ /* 0x040fe200078e0206 */
[----:B------:R-:W-:Y:S01]  /*1d40*/  IADD3 R6, R32, -0x1, RZ ;  /* 0xffffffff20067810 */ /* 0x000fe20007ffe0ff */
[----:B------:R-:W-:Y:S01]  /*1d50*/  IMAD R21, R46, c[0x0][0x2a4], R19 ;  /* 0x0000a9002e157a24 */ /* 0x000fe200078e0213 */
[----:B------:R-:W-:Y:S01]  /*1d60*/  MOV R67, RZ ;  /* 0x000000ff00437202 */ /* 0x000fe20000000f00 */
[----:B------:R-:W-:Y:S01]  /*1d70*/  IMAD.WIDE.U32 R4, R47, c[0x0][0x298], R4 ;  /* 0x0000a6002f047a25 */ /* 0x000fe200078e0004 */
[----:B------:R-:W-:-:S04]  /*1d80*/  MOV R55, RZ ;  /* 0x000000ff00377202 */ /* 0x000fc80000000f00 */
        /* <DEDUP_REMOVED lines=17> */
.L_x_8693:
[----:B------:R-:W-:Y:S01]  /*1ea0*/  SHF.R.S32.HI R76, RZ, 0x1f, R57 ;  /* 0x0000001fff4c7819 */ /* 0x000fe20000011439 */
[----:B------:R-:W-:-:S04]  /*1eb0*/  IMAD.WIDE.U32 R6, R57, c[0x0][0x1a0], RZ ;  /* 0x0000680039067a25 */ /* 0x000fc800078e00ff */
[----:B------:R-:W-:Y:S01]  /*1ec0*/  IMAD R4, R76, c[0x0][0x1a0], RZ ;  /* 0x000068004c047a24 */ /* 0x000fe200078e02ff */
[----:B------:R-:W-:Y:S01]  /*1ed0*/  LEA R73, P0, R6, R35, 0x1 ;  /* 0x0000002306497211 */ /* 0x000fe200078008ff */
[----:B------:R-:W-:Y:S02]  /*1ee0*/  IMAD R68, R76, c[0x0][0x188], RZ ;  /* 0x000062004c447a24 */ /* 0x000fe400078e02ff */
[C---:B------:R-:W-:Y:S01]  /*1ef0*/  IMAD R5, R57.reuse, c[0x0][0x1a4], R4 ;  /* 0x0000690039057a24 */ /* 0x040fe200078e0204 */
[----:B------:R-:W-:Y:S01]  /*1f00*/  MOV R4, R10 ;  /* 0x0000000a00047202 */ /* 0x000fe20000000f00 */
[----:B------:R-:W-:Y:S01]  /*1f10*/  IMAD R53, R57, c[0x0][0x18c], R68 ;  /* 0x0000630039357a24 */ /* 0x000fe200078e0244 */
[----:B------:R-:W-:Y:S02]  /*1f20*/  IADD3 R72, P1, R73, R30, RZ ;  /* 0x0000001e49487210 */ /* 0x000fe40007f3e0ff */
[----:B------:R-:W-:Y:S02]  /*1f30*/  IADD3 R7, R7, R5, RZ ;  /* 0x0000000507077210 */ /* 0x000fe40007ffe0ff */
[----:B------:R-:W-:-:S02]  /*1f40*/  MOV R5, R33 ;  /* 0x0000002100057202 */ /* 0x000fc40000000f00 */
[----:B------:R-:W-:-:S03]  /*1f50*/  LEA.HI.X R6, R6, R34, R7, 0x1, P0 ;  /* 0x0000002206067211 */ /* 0x000fc600000f0c07 */
[----:B------:R-:W-:Y:S01]  /*1f60*/  IMAD.WIDE.U32 R4, R57, c[0x0][0x188], R4 ;  /* 0x0000620039047a25 */ /* 0x000fe200078e0004 */
[----:B------:R-:W-:-:S04]  /*1f70*/  IADD3.X R73, R6, R29, RZ, P1, !PT ;  /* 0x0000001d06497210 */ /* 0x000fc80000ffe4ff */
[----:B------:R-:W-:Y:S02]  /*1f80*/  IADD3 R5, R5, R53, RZ ;  /* 0x0000003505057210 */ /* 0x000fe40007ffe0ff */
[----:B------:R-:W-:-:S04]  /*1f90*/  LEA R68, P0, R4, c[0x0][0x220], 0x2 ;  /* 0x0000880004447a11 */ /* 0x000fc800078010ff */
[----:B------:R-:W-:Y:S02]  /*1fa0*/  LEA.HI.X R69, R4, c[0x0][0x224], R5, 0x2, P0 ;  /* 0x0000890004457a11 */ /* 0x000fe400000f1405 */
[----:B--2---:R-:W2:Y:S04]  /*1fb0*/  LDG.E.64 R4, [R72.64] ;  /* 0x0000000648047981 */ /* 0x004ea8000c1e1b00 */
[----:B0-----:R0:W3:Y:S01]  /*1fc0*/  LDG.E R53, [R68.64] ;  /* 0x0000000644357981 */ /* 0x0010e2000c1e1900 */
[----:B------:R-:W-:Y:S01]  /*1fd0*/  MOV R6, R8 ;  /* 0x0000000800067202 */ /* 0x000fe20000000f00 */
[----:B------:R-:W-:Y:S01]  /*1fe0*/  IMAD R74, R76, c[0x0][0x1c0], RZ ;  /* 0x000070004c4a7a24 */ /* 0x000fe200078e02ff */
[----:B------:R-:W-:Y:S02]  /*1ff0*/  MOV R7, R31 ;  /* 0x0000001f00077202 */ /* 0x000fe40000000f00 */
[----:B------:R-:W-:-:S02]  /*2000*/  IADD3 R79, R32, -0x1, RZ ;  /* 0xffffffff204f7810 */ /* 0x000fc40007ffe0ff */
[C---:B------:R-:W-:Y:S01]  /*2010*/  ISETP.NE.AND P1, PT, R42.reuse, RZ, PT ;  /* 0x000000ff2a00720c */ /* 0x040fe20003f25270 */
[----:B------:R-:W-:Y:S01]  /*2020*/  IMAD.WIDE.U32 R70, R57, c[0x0][0x1c0], R6 ;  /* 0x0000700039467a25 */ /* 0x000fe200078e0006 */
[----:B0-----:R-:W-:-:S03]  /*2030*/  IADD3 R68, R42, 0x200, RZ ;  /* 0x000002002a447810 */ /* 0x001fc60007ffe0ff */
        /* <DEDUP_REMOVED lines=8> */
[----:B------:R-:W-:-:S04]  /*20c0*/  IADD3 R70, R79, -R70, RZ ;  /* 0x800000464f467210 */ /* 0x000fc80007ffe0ff */
[----:B------:R-:W-:-:S04]  /*20d0*/  @!P1 LEA R68, R70, R57, 0x8 ;  /* 0x0000003946449211 */ /* 0x000fc800078e40ff */
[----:B------:R-:W-:Y:S01]  /*20e0*/  SHF.L.U32 R71, R68, 0x2, RZ ;  /* 0x0000000244477819 */ /* 0x000fe200000006ff */
[----:B--2---:R0:W-:Y:S01]  /*20f0*/  STS.64 [R39.X8], R4 ;  /* 0x0000000427007388 */ /* 0x0041e20000008a00 */
[----:B------:R-:W-:-:S06]  /*2100*/  NOP ;  /* 0x0000000000007918 */ /* 0x000fcc0000000000 */
[----:B-1----:R1:W2:Y:S01]  /*2110*/  LDG.E R89, [R6.64] ;  /* 0x0000000606597981 */ /* 0x0022a2000c1e1900 */
[----:B---3--:R-:W-:-:S04]  /*2120*/  FMUL.FTZ R77, R53, 1.4426950216293334961 ;  /* 0x3fb8aa3b354d7820 */ /* 0x008fc80000410000 */
[----:B------:R-:W-:-:S06]  /*2130*/  FMUL.FTZ R78, R77, R28 ;  /* 0x0000001c4d4e7220 */ /* 0x000fcc0000410000 */
[----:B------:R-:W3:Y:S01]  /*2140*/  MUFU.EX2 R78, R78 ;  /* 0x0000004e004e7308 */ /* 0x000ee20000000800 */
[----:B0-----:R-:W-:-:S05]  /*2150*/  @P0 IADD3 R4, R32, -0x2, RZ ;  /* 0xfffffffe20040810 */ /* 0x001fca0007ffe0ff */
[----:B------:R-:W-:Y:S02]  /*2160*/  @P0 IMAD R69, R4, c[0x0][0x16c], R57 ;  /* 0x00005b0004450a24 */ /* 0x000fe400078e0239 */
[----:B------:R-:W0:Y:S04]  /*2170*/  LDS.64 R4, [R39.X8] ;  /* 0x0000000027047984 */ /* 0x000e280000008a00 */
[----:B---3--:R3:W-:Y:S01]  /*2180*/  STS [R71+0x548], R78 ;  /* 0x0005484e47007388 */ /* 0x0087e20000000800 */
[----:B------:R-:W-:-:S03]  /*2190*/  ISETP.NE.AND P2, PT, R42, 0x1f, PT ;  /* 0x0000001f2a00780c */ /* 0x000fc60003f45270 */
[----:B------:R-:W-:Y:S01]  /*21a0*/  BAR.SYNC.DEFER_BLOCKING 0x0 ;  /* 0x0000000000007b1d */ /* 0x000fe20000010000 */
[C---:B-1----:R-:W-:Y:S02]  /*21b0*/  FMUL.FTZ R7, R77.reuse, R26 ;  /* 0x0000001a4d077220 */ /* 0x042fe40000410000 */
[C---:B------:R-:W-:Y:S02]  /*21c0*/  FMUL.FTZ R6, R77.reuse, R0 ;  /* 0x000000004d067220 */ /* 0x040fe40000410000 */
[----:B------:R-:W-:-:S05]  /*21d0*/  FMUL.FTZ R88, R77, R27 ;  /* 0x0000001b4d587220 */ /* 0x000fca0000410000 */
[----:B------:R1:W4:Y:S01]  /*21e0*/  @P2 LDS R94, [R42.X4+0xd4c] ;  /* 0x000d4c002a5e2984 */ /* 0x0003220000004800 */
[----:B------:R-:W0:Y:S01]  /*21f0*/  MUFU.EX2 R7, R7 ;  /* 0x0000000700077308 */ /* 0x000e220000000800 */
[----:B------:R-:W-:Y:S01]  /*2200*/  SHF.R.U64 R73, R2, 0x10, R3 ;  /* 0x0000001002497819 */ /* 0x000fe20000001203 */
[----:B------:R-:W-:Y:S01]  /*2210*/  @P0 IMAD.WIDE R68, R69, 0x8, R16 ;  /* 0x0000000845440825 */ /* 0x000fe200078e0210 */
[----:B------:R-:W-:-:S05]  /*2220*/  MOV R80, RZ ;  /* 0x000000ff00507202 */ /* 0x000fca0000000f00 */
[----:B------:R-:W1:Y:S01]  /*2230*/  MUFU.EX2 R6, R6 ;  /* 0x0000000600067308 */ /* 0x000e620000000800 */
[----:B---3--:R-:W-:Y:S01]  /*2240*/  SHF.R.U32.HI R71, RZ, 0x10, R3 ;  /* 0x00000010ff477819 */ /* 0x008fe20000011603 */
[----:B------:R0:W5:Y:S01]  /*2250*/  @P0 LDG.E R80, [R68.64+0x4] ;  /* 0x0000040644500981 */ /* 0x000162000c1e1900 */
[----:B------:R-:W-:Y:S02]  /*2260*/  PRMT R75, RZ, 0x5410, R2 ;  /* 0x00005410ff4b7816 */ /* 0x000fe40000000002 */
[----:B------:R-:W-:-:S03]  /*2270*/  PRMT R73, RZ, 0x5410, R73 ;  /* 0x00005410ff497816 */ /* 0x000fc60000000049 */
[----:B------:R-:W3:Y:S01]  /*2280*/  MUFU.EX2 R88, R88 ;  /* 0x0000005800587308 */ /* 0x000ee20000000800 */
[----:B------:R-:W-:Y:S01]  /*2290*/  PRMT R70, RZ, 0x5410, R3 ;  /* 0x00005410ff467816 */ /* 0x000fe20000000003 */
[----:B------:R-:W-:Y:S01]  /*22a0*/  FMUL.FTZ R87, R75, R28 ;  /* 0x0000001c4b577220 */ /* 0x000fe20000410000 */
[----:B------:R-:W-:Y:S01]  /*22b0*/  PRMT R71, RZ, 0x5410, R71 ;  /* 0x00005410ff477816 */ /* 0x000fe20000000047 */
[----:B------:R-:W-:Y:S01]  /*22c0*/  FMUL.FTZ R86, R73, R26 ;  /* 0x0000001a49567220 */ /* 0x000fe20000410000 */
[--C-:B0-----:R-:W-:Y:S02]  /*22d0*/  PRMT R68, RZ, 0x5410, R4.reuse ;  /* 0x00005410ff447816 */ /* 0x101fe40000000004 */
[----:B------:R-:W-:Y:S01]  /*22e0*/  PRMT R69, RZ, 0x7610, R4 ;  /* 0x00007610ff457816 */ /* 0x000fe20000000004 */
[----:B------:R-:W-:Y:S01]  /*22f0*/  BSSY B0, `(.L_x_8681) ;  /* 0x0000015000007945 */ /* 0x000fe20003800000 */
[--C-:B------:R-:W-:Y:S01]  /*2300*/  PRMT R74, RZ, 0x5410, R5.reuse ;  /* 0x00005410ff4a7816 */ /* 0x100fe20000000005 */
[----:B------:R-:W-:Y:S01]  /*2310*/  FMUL.FTZ R81, R70, R27 ;  /* 0x0000001b46517220 */ /* 0x000fe20000410000 */
[----:B------:R-:W-:Y:S01]  /*2320*/  PRMT R72, RZ, 0x7610, R5 ;  /* 0x00007610ff487816 */ /* 0x000fe20000000005 */
[----:B------:R-:W-:-:S02]  /*2330*/  FMUL.FTZ R83, R71, R0 ;  /* 0x0000000047537220 */ /* 0x000fc40000410000 */
[----:B------:R-:W-:Y:S02]  /*2340*/  FMUL.FTZ R101, R78, R7 ;  /* 0x000000074e657220 */ /* 0x000fe40000410000 */
[----:B------:R-:W-:Y:S02]  /*2350*/  FMUL.FTZ R95, R68, R87 ;  /* 0x00000057445f7220 */ /* 0x000fe40000410000 */
[----:B------:R-:W-:Y:S02]  /*2360*/  FMUL.FTZ R92, R69, R86 ;  /* 0x00000056455c7220 */ /* 0x000fe40000410000 */
[-C--:B--2---:R-:W-:Y:S02]  /*2370*/  FMUL.FTZ R93, R56, R89.reuse ;  /* 0x00000059385d7220 */ /* 0x084fe40000410000 */
[-C--:B------:R-:W-:Y:S02]  /*2380*/  FMUL.FTZ R77, R52, R89.reuse ;  /* 0x00000059344d7220 */ /* 0x080fe40000410000 */
[----:B------:R-:W-:-:S02]  /*2390*/  FMUL.FTZ R90, R58, R89 ;  /* 0x000000593a5a7220 */ /* 0x000fc40000410000 */
[----:B------:R-:W-:Y:S02]  /*23a0*/  FMUL.FTZ R89, R54, R89 ;  /* 0x0000005936597220 */ /* 0x000fe40000410000 */
        /* <DEDUP_REMOVED lines=9> */
.L_x_8682:
[----:B---34-:R-:W-:Y:S05]  /*2440*/  BSYNC B0 ;  /* 0x0000000000007941 */ /* 0x018fea0003800000 */
.L_x_8681:
[----:B-1----:R-:W-:Y:S01]  /*2450*/  FMUL.FTZ R5, R6, R94 ;  /* 0x0000005e06057220 */ /* 0x002fe20000410000 */
[----:B------:R-:W-:Y:S01]  /*2460*/  ISETP.NE.AND P3, PT, R82, 0x1f, PT ;  /* 0x0000001f5200780c */ /* 0x000fe20003f65270 */
[C---:B------:R-:W-:Y:S01]  /*2470*/  FFMA.FTZ R96, R88.reuse, R91, R89 ;  /* 0x0000005b58607223 */ /* 0x040fe20000010059 */
[----:B------:R-:W-:Y:S01]  /*2480*/  ISETP.GE.AND P0, PT, R39, 0x1, PT ;  /* 0x000000012700780c */ /* 0x000fe20003f06270 */
[----:B------:R-:W-:Y:S01]  /*2490*/  FMUL.FTZ R98, R88, R5 ;  /* 0x0000000558627220 */ /* 0x000fe20000410000 */
[----:B------:R-:W-:Y:S01]  /*24a0*/  ISETP.GE.U32.AND P4, PT, R82, 0x18, PT ;  /* 0x000000185200780c */ /* 0x000fe20003f86070 */
[----:B------:R-:W-:Y:S01]  /*24b0*/  FMUL.FTZ R97, R74, R81 ;  /* 0x000000514a617220 */ /* 0x000fe20000410000 */
[----:B------:R-:W-:Y:S01]  /*24c0*/  LEA R79, R79, R42, 0x7 ;  /* 0x0000002a4f4f7211 */ /* 0x000fe200078e38ff */
[C---:B0-----:R-:W-:Y:S01]  /*24d0*/  FFMA.FTZ R4, R7.reuse, R95, R92 ;  /* 0x0000005f07047223 */ /* 0x041fe2000001005c */
[----:B------:R-:W-:Y:S01]  /*24e0*/  BSSY B0, `(.L_x_8683) ;  /* 0x000007b000007945 */ /* 0x000fe20003800000 */
[----:B------:R-:W-:Y:S01]  /*24f0*/  FFMA.FTZ R96, R7, R96, R90 ;  /* 0x0000006007607223 */ /* 0x000fe2000001005a */
[----:B------:R-:W-:Y:S01]  /*2500*/  IADD3 R79, -R79, c[0x0][0x168], RZ ;  /* 0x00005a004f4f7a10 */ /* 0x000fe20007ffe1ff */
[----:B------:R-:W-:-:S02]  /*2510*/  FMUL.FTZ R99, R7, R98 ;  /* 0x0000006207637220 */ /* 0x000fc40000410000 */
        /* <DEDUP_REMOVED lines=40> */
[----:B------:R-:W-:-:S02]  /*27a0*/  MOV R5, RZ ;  /* 0x000000ff00057202 */ /* 0x000fc40000000f00 */
[C---:B------:R-:W-:Y:S01]  /*27b0*/  ISETP.GE.AND P3, PT, R39.reuse, 0x8, PT ;  /* 0x000000082700780c */ /* 0x040fe20003f66270 */
[----:B------:R-:W3:Y:S05]  /*27c0*/  SHFL.UP PT, R103, R98, 0x8, RZ ;  /* 0x0500000062677989 */ /* 0x000eea00000e00ff */
[----:B------:R-:W-:Y:S01]  /*27d0*/  @!P0 LDS.64 R4, [R100+0xdc8] ;  /* 0x000dc80064048984 */ /* 0x000fe20000000a00 */
[----:B------:R-:W-:Y:S01]  /*27e0*/  ISETP.GE.AND P0, PT, R39, 0x10, PT ;  /* 0x000000102700780c */ /* 0x000fe20003f06270 */
        /* <DEDUP_REMOVED lines=12> */
[----:B------:R-:W-:Y:S01]  /*28b0*/  SHFL.DOWN PT, R107, R96, 0x1, 0x1f ;  /* 0x08201f00606b7f89 */ /* 0x000fe200000e0000 */
[----:B------:R-:W-:-:S03]  /*28c0*/  ISETP.GE.AND P3, PT, R79, 0x41, PT ;  /* 0x000000414f00780c */ /* 0x000fc60003f66270 */
[----:B------:R-:W-:Y:S01]  /*28d0*/  SHFL.IDX PT, R105, R5, RZ, 0x1f ;  /* 0x00001fff05697589 */ /* 0x000fe200000e0000 */
[----:B--2---:R-:W-:-:S03]  /*28e0*/  @P0 FFMA.FTZ R101, R98, R102, R101 ;  /* 0x0000006662650223 */ /* 0x004fc60000010065 */
[----:B------:R-:W0:Y:S01]  /*28f0*/  SHFL.DOWN PT, R106, R99, 0x1, 0x1f ;  /* 0x08201f00636a7f89 */ /* 0x000e2200000e0000 */
[----:B---3--:R-:W-:Y:S01]  /*2900*/  @P0 FMUL.FTZ R98, R98, R103 ;  /* 0x0000006762620220 */ /* 0x008fe20000410000 */
[----:B------:R-:W-:Y:S02]  /*2910*/  ISETP.NE.AND P0, PT, R42, RZ, PT ;  /* 0x000000ff2a00720c */ /* 0x000fe40003f05270 */
[----:B-----5:R1:W-:Y:S04]  /*2920*/  SHFL.IDX PT, R102, R80, RZ, 0x1f ;  /* 0x00001fff50667589 */ /* 0x0203e800000e0000 */
[----:B------:R-:W-:Y:S04]  /*2930*/  SHFL.UP PT, R101, R101, 0x1, RZ ;  /* 0x0420000065657989 */ /* 0x000fe800000e00ff */
[----:B------:R-:W2:Y:S04]  /*2940*/  SHFL.UP PT, R98, R98, 0x1, RZ ;  /* 0x0420000062627989 */ /* 0x000ea800000e00ff */
[----:B------:R-:W-:Y:S04]  /*2950*/  SHFL.IDX PT, R104, R96, RZ, 0x1f ;  /* 0x00001fff60687589 */ /* 0x000fe800000e0000 */
[----:B------:R-:W3:Y:S01]  /*2960*/  SHFL.IDX PT, R103, R99, RZ, 0x1f ;  /* 0x00001fff63677589 */ /* 0x000ee200000e0000 */
[----:B0-----:R-:W-:Y:S01]  /*2970*/  @P2 FFMA.FTZ R105, R106, R105, R107 ;  /* 0x000000696a692223 */ /* 0x001fe2000001006b */
[----:B------:R-:W-:-:S03]  /*2980*/  ISETP.GE.AND P2, PT, R79, 0x21, PT ;  /* 0x000000214f00780c */ /* 0x000fc60003f46270 */
[----:B------:R-:W-:-:S04]  /*2990*/  FFMA.FTZ R77, R105, R94, R77 ;  /* 0x0000005e694d7223 */ /* 0x000fc8000001004d */
[----:B-1----:R-:W-:Y:S02]  /*29a0*/  FFMA.FTZ R80, R6, R77, R93 ;  /* 0x0000004d06507223 */ /* 0x002fe4000001005d */
[----:B--2---:R-:W-:Y:S01]  /*29b0*/  @P1 FFMA.FTZ R102, R98, R102, R101 ;  /* 0x0000006662661223 */ /* 0x004fe20000010065 */
[----:B------:R-:W-:-:S03]  /*29c0*/  ISETP.GE.AND P1, PT, R79, 0x1, PT ;  /* 0x000000014f00780c */ /* 0x000fc60003f26270 */
[----:B------:R-:W-:Y:S02]  /*29d0*/  FFMA.FTZ R95, R78, R102, R95 ;  /* 0x000000664e5f7223 */ /* 0x000fe4000001005f */
[----:B------:R-:W-:Y:S02]  /*29e0*/  FFMA.FTZ R78, R88, R80, R89 ;  /* 0x00000050584e7223 */ /* 0x000fe40000010059 */
[C---:B------:R-:W-:Y:S02]  /*29f0*/  FFMA.FTZ R89, R7.reuse, R95, R92 ;  /* 0x0000005f07597223 */ /* 0x040fe4000001005c */
[----:B------:R-:W-:Y:S02]  /*2a00*/  FFMA.FTZ R79, R7, R78, R90 ;  /* 0x0000004e074f7223 */ /* 0x000fe4000001005a */
[C---:B---3--:R-:W-:Y:S02]  /*2a10*/  FFMA.FTZ R5, R103.reuse, R5, R104 ;  /* 0x0000000567057223 */ /* 0x048fe40000010068 */
[----:B------:R-:W-:-:S02]  /*2a20*/  FMUL.FTZ R4, R103, R4 ;  /* 0x0000000467047220 */ /* 0x000fc40000410000 */
[----:B------:R-:W-:Y:S02]  /*2a30*/  FFMA.FTZ R97, R88, R89, R97 ;  /* 0x0000005958617223 */ /* 0x000fe40000010061 */
[----:B------:R-:W-:Y:S01]  /*2a40*/  FFMA.FTZ R87, R68, -R87, R95 ;  /* 0x8000005744577223 */ /* 0x000fe2000001005f */
[----:B------:R0:W-:Y:S01]  /*2a50*/  @!P0 STS.64 [R100+0xdc8], R4 ;  /* 0x000dc80464008388 */ /* 0x0001e20000000a00 */
[----:B------:R-:W-:Y:S02]  /*2a60*/  FMUL.FTZ R88, R79, R28 ;  /* 0x0000001c4f587220 */ /* 0x000fe40000410000 */
[----:B------:R-:W-:Y:S02]  /*2a70*/  FFMA.FTZ R86, R69, -R86, R89 ;  /* 0x8000005645567223 */ /* 0x000fe40000010059 */
[----:B------:R-:W-:Y:S01]  /*2a80*/  FFMA.FTZ R7, R58, R95, RZ ;  /* 0x0000005f3a077223 */ /* 0x000fe200000100ff */
[----:B------:R-:W-:Y:S01]  /*2a90*/  SHF.L.U32 R95, R60, 0x2, RZ ;  /* 0x000000023c5f7819 */ /* 0x000fe200000006ff */
[----:B------:R-:W-:-:S02]  /*2aa0*/  FFMA.FTZ R93, R6, R97, R91 ;  /* 0x00000061065d7223 */ /* 0x000fc4000001005b */
[----:B------:R-:W-:Y:S02]  /*2ab0*/  FMUL.FTZ R92, R77, R0 ;  /* 0x000000004d5c7220 */ /* 0x000fe40000410000 */
[----:B------:R-:W-:Y:S02]  /*2ac0*/  FMUL.FTZ R91, R80, R27 ;  /* 0x0000001b505b7220 */ /* 0x000fe40000410000 */
[----:B0-----:R-:W-:Y:S02]  /*2ad0*/  FMUL.FTZ R4, R78, R26 ;  /* 0x0000001a4e047220 */ /* 0x001fe40000410000 */
[----:B------:R-:W-:Y:S02]  /*2ae0*/  FFMA.FTZ R5, R87, R88, RZ ;  /* 0x0000005857057223 */ /* 0x000fe400000100ff */
[----:B------:R-:W-:Y:S02]  /*2af0*/  FFMA.FTZ R81, R74, -R81, R97 ;  /* 0x800000514a517223 */ /* 0x000fe40000010061 */
[----:B------:R-:W-:-:S02]  /*2b00*/  FFMA.FTZ R90, R86, R4, R5 ;  /* 0x00000004565a7223 */ /* 0x000fc40000010005 */
[----:B------:R-:W-:Y:S02]  /*2b10*/  FFMA.FTZ R89, R54, R89, R7 ;  /* 0x0000005936597223 */ /* 0x000fe40000010007 */
[----:B------:R-:W-:Y:S02]  /*2b20*/  FFMA.FTZ R83, R72, -R83, R93 ;  /* 0x8000005348537223 */ /* 0x000fe4000001005d */
[----:B------:R-:W-:Y:S02]  /*2b30*/  FMUL.FTZ R5, R73, R4 ;  /* 0x0000000449057220 */ /* 0x000fe40000410000 */
[----:B------:R-:W-:Y:S02]  /*2b40*/  FMUL.FTZ R7, R71, R92 ;  /* 0x0000005c47077220 */ /* 0x000fe40000410000 */
[----:B------:R-:W-:Y:S02]  /*2b50*/  FMUL.FTZ R6, R70, R91 ;  /* 0x0000005b46067220 */ /* 0x000fe40000410000 */
[----:B------:R-:W-:-:S02]  /*2b60*/  FMUL.FTZ R4, R75, R88 ;  /* 0x000000584b047220 */ /* 0x000fc40000410000 */
[----:B------:R-:W-:Y:S02]  /*2b70*/  FFMA.FTZ R90, R81, R91, R90 ;  /* 0x0000005b515a7223 */ /* 0x000fe4000001005a */
[----:B------:R-:W-:Y:S01]  /*2b80*/  FFMA.FTZ R89, R56, R97, R89 ;  /* 0x0000006138597223 */ /* 0x000fe20000010059 */
[----:B------:R0:W-:Y:S01]  /*2b90*/  STS.128 [R42.X16+0x110], R4 ;  /* 0x000110042a007388 */ /* 0x0001e2000000cc00 */
[----:B------:R-:W-:Y:S01]  /*2ba0*/  FMUL.FTZ R91, R83, R92 ;  /* 0x0000005c535b7220 */ /* 0x000fe20000410000 */
[----:B------:R-:W-:Y:S01]  /*2bb0*/  SHF.L.U64.HI R92, R60, 0x2, R55 ;  /* 0x000000023c5c7819 */ /* 0x000fe20000010237 */
[----:B------:R-:W-:Y:S02]  /*2bc0*/  FFMA.FTZ R88, R52, R93, R89 ;  /* 0x0000005d34587223 */ /* 0x000fe40000010059 */
[----:B------:R-:W-:Y:S02]  /*2bd0*/  FADD.FTZ R89, R90, R91 ;  /* 0x0000005b5a597221 */ /* 0x000fe40000010000 */
[----:B------:R-:W-:Y:S01]  /*2be0*/  IMAD R90, R92, c[0x0][0x2b0], RZ ;  /* 0x0000ac005c5a7a24 */ /* 0x000fe200078e02ff */
[----:B------:R-:W-:Y:S06]  /*2bf0*/  BAR.SYNC.DEFER_BLOCKING 0x0 ;  /* 0x0000000000007b1d */ /* 0x000fec0000010000 */
[----:B------:R-:W-:Y:S05]  /*2c00*/  @!P1 BRA `(.L_x_8684) ;  /* 0x0000008000009947 */ /* 0x000fea0003800000 */
[----:B------:R-:W1:Y:S01]  /*2c10*/  LDS R91, [R42.X4+0x110] ;  /* 0x000110002a5b7984 */ /* 0x000e620000004800 */
[----:B------:R-:W-:-:S02]  /*2c20*/  IMAD R76, R76, c[0x0][0x2b0], RZ ;  /* 0x0000ac004c4c7a24 */ /* 0x000fc400078e02ff */
[----:B0-----:R-:W-:-:S04]  /*2c30*/  IMAD.WIDE.U32 R4, R57, c[0x0][0x2b0], R18 ;  /* 0x0000ac0039047a25 */ /* 0x001fc800078e0012 */
[----:B------:R-:W-:Y:S01]  /*2c40*/  IMAD R7, R57, c[0x0][0x2b4], R76 ;  /* 0x0000ad0039077a24 */ /* 0x000fe200078e024c */
[----:B------:R-:W-:-:S04]  /*2c50*/  LEA R6, P1, R4, c[0x0][0x318], 0x2 ;  /* 0x0000c60004067a11 */ /* 0x000fc800078210ff */
[----:B------:R-:W-:-:S04]  /*2c60*/  IADD3 R5, R5, R7, RZ ;  /* 0x0000000705057210 */ /* 0x000fc80007ffe0ff */
[----:B------:R-:W-:-:S05]  /*2c70*/  LEA.HI.X R7, R4, c[0x0][0x31c], R5, 0x2, P1 ;  /* 0x0000c70004077a11 */ /* 0x000fca00008f1405 */
[----:B-1----:R0:W-:Y:S02]  /*2c80*/  RED.E.ADD.F32.FTZ.RN.STRONG.GPU [R6.64], R91 ;  /* 0x0000005b0600798e */ /* 0x0021e4000c10e786 */
.L_x_8684:
[----:B------:R-:W-:Y:S05]  /*2c90*/  BSYNC B0 ;  /* 0x0000000000007941 */ /* 0x000fea0003800000 */
.L_x_8683:
[----:B0-----:R0:W1:Y:S01]  /*2ca0*/  LDS R7, [R42.X4+0x190] ;  /* 0x000190002a077984 */ /* 0x0010620000004800 */
[----:B------:R-:W-:Y:S01]  /*2cb0*/  BSSY B0, `(.L_x_8685) ;  /* 0x0000006000007945 */ /* 0x000fe20003800000 */
[----:B------:R-:W-:Y:S01]  /*2cc0*/  IMAD R93, R95, c[0x0][0x2b4], R90 ;  /* 0x0000ad005f5d7a24 */ /* 0x000fe200078e025a */
[----:B------:R-:W-:Y:S05]  /*2cd0*/  @!P2 BRA `(.L_x_8686) ;  /* 0x000000300000a947 */ /* 0x000fea0003800000 */
[----:B------:R-:W-:-:S05]  /*2ce0*/  IMAD.WIDE.U32 R4, R95, c[0x0][0x2b0], R20 ;  /* 0x0000ac005f047a25 */ /* 0x000fca00078e0014 */
[----:B------:R-:W-:-:S05]  /*2cf0*/  IADD3 R5, R5, R93, RZ ;  /* 0x0000005d05057210 */ /* 0x000fca0007ffe0ff */
[----:B-1----:R1:W-:Y:S02]  /*2d00*/  RED.E.ADD.F32.FTZ.RN.STRONG.GPU [R4.64], R7 ;  /* 0x000000070400798e */ /* 0x0023e4000c10e786 */
.L_x_8686:
[----:B------:R-:W-:Y:S05]  /*2d10*/  BSYNC B0 ;  /* 0x0000000000007941 */ /* 0x000fea0003800000 */
.L_x_8685:
[----:B------:R2:W3:Y:S01]  /*2d20*/  LDS R91, [R42.X4+0x210] ;  /* 0x000210002a5b7984 */ /* 0x0004e20000004800 */
[----:B------:R-:W-:Y:S01]  /*2d30*/  BSSY B0, `(.L_x_8687) ;  /* 0x0000006000007945 */ /* 0x000fe20003800000 */
[----:B-1----:R-:W-:Y:S01]  /*2d40*/  IMAD.WIDE.U32 R4, R95, c[0x0][0x2b0], R24 ;  /* 0x0000ac005f047a25 */ /* 0x002fe200078e0018 */
[----:B------:R-:W-:Y:S05]  /*2d50*/  @!P3 BRA `(.L_x_8688) ;  /* 0x000000300000b947 */ /* 0x000fea0003800000 */
[----:B------:R-:W-:-:S05]  /*2d60*/  IMAD.WIDE.U32 R6, R95, c[0x0][0x2b0], R22 ;  /* 0x0000ac005f067a25 */ /* 0x000fca00078e0016 */
[----:B------:R-:W-:-:S05]  /*2d70*/  IADD3 R7, R93, R7, RZ ;  /* 0x000000075d077210 */ /* 0x000fca0007ffe0ff */
[----:B---3--:R1:W-:Y:S02]  /*2d80*/  RED.E.ADD.F32.FTZ.RN.STRONG.GPU [R6.64], R91 ;  /* 0x0000005b0600798e */ /* 0x0083e4000c10e786 */
.L_x_8688:
[----:B------:R-:W-:Y:S05]  /*2d90*/  BSYNC B0 ;  /* 0x0000000000007941 */ /* 0x000fea0003800000 */
.L_x_8687:
[----:B-1----:R1:W4:Y:S01]  /*2da0*/  LDS R7, [R42.X4+0x290] ;  /* 0x000290002a077984 */ /* 0x0023220000004800 */
[----:B------:R-:W-:Y:S01]  /*2db0*/  BSSY B0, `(.L_x_8689) ;  /* 0x0000004000007945 */ /* 0x000fe20003800000 */
[----:B------:R-:W-:Y:S05]  /*2dc0*/  @!P4 BRA `(.L_x_8690) ;  /* 0x000000200000c947 */ /* 0x000fea0003800000 */
[----:B------:R-:W-:-:S05]  /*2dd0*/  IADD3 R5, R93, R5, RZ ;  /* 0x000000055d057210 */ /* 0x000fca0007ffe0ff */
[----:B----4-:R4:W-:Y:S02]  /*2de0*/  RED.E.ADD.F32.FTZ.RN.STRONG.GPU [R4.64], R7 ;  /* 0x000000070400798e */ /* 0x0109e4000c10e786 */
.L_x_8690:
[----:B------:R-:W-:Y:S05]  /*2df0*/  BSYNC B0 ;  /* 0x0000000000007941 */ /* 0x000fea0003800000 */
.L_x_8689:
[----:B----4-:R-:W4:Y:S01]  /*2e00*/  SHFL.DOWN PT, R5, R88, 0x1, 0x1f ;  /* 0x08201f0058057f89 */ /* 0x010f2200000e0000 */
[----:B------:R-:W-:Y:S01]  /*2e10*/  ISETP.GT.AND P1, PT, R39, 0x1e, PT ;  /* 0x0000001e2700780c */ /* 0x000fe20003f24270 */
[-C--:B------:R-:W-:Y:S01]  /*2e20*/  FMUL.FTZ R76, R53, R77.reuse ;  /* 0x0000004d354c7220 */ /* 0x080fe20000410000 */
[----:B------:R-:W-:Y:S01]  /*2e30*/  ISETP.NE.AND P2, PT, R39, RZ, PT ;  /* 0x000000ff2700720c */ /* 0x000fe20003f45270 */
[----:B------:R-:W5:Y:S01]  /*2e40*/  SHFL.DOWN PT, R4, R89, 0x1, 0x1f ;  /* 0x08201f0059047f89 */ /* 0x000f6200000e0000 */
[----:B------:R-:W-:Y:S01]  /*2e50*/  FMUL.FTZ R7, R53, R78 ;  /* 0x0000004e35077220 */ /* 0x000fe20000410000 */
[----:B------:R-:W-:Y:S01]  /*2e60*/  BSSY B0, `(.L_x_8691) ;  /* 0x000003a000007945 */ /* 0x000fe20003800000 */
[----:B---3--:R-:W-:Y:S02]  /*2e70*/  FMUL.FTZ R91, R74, R80 ;  /* 0x000000504a5b7220 */ /* 0x008fe40000410000 */
        /* <DEDUP_REMOVED lines=9> */
[----:B------:R-:W-:Y:S02]  /*2f10*/  FFMA.FTZ R59, R74, R0, R59 ;  /* 0x000000004a3b7223 */ /* 0x000fe4000001003b */
[----:B-----5:R-:W-:Y:S01]  /*2f20*/  @!P1 FADD.FTZ R89, R89, R4 ;  /* 0x0000000459599221 */ /* 0x020fe20000010000 */
        /* <DEDUP_REMOVED lines=20> */
[----:B------:R-:W-:Y:S01]  /*3070*/  ISETP.GT.AND P1, PT, R39, 0xf, PT ;  /* 0x0000000f2700780c */ /* 0x000fe20003f24270 */
[----:B------:R-:W-:Y:S02]  /*3080*/  FMUL.FTZ R4, R53, R80 ;  /* 0x0000005035047220 */ /* 0x000fe40000410000 */
[----:B------:R-:W4:Y:S02]  /*3090*/  SHFL.DOWN PT, R6, R89, 0x10, 0x1f ;  /* 0x0a001f0059067f89 */ /* 0x000f2400000e0000 */
[----:B------:R-:W-:-:S04]  /*30a0*/  FMUL.FTZ R81, R81, R4 ;  /* 0x0000000451517220 */ /* 0x000fc80000410000 */
[----:B------:R-:W-:-:S04]  /*30b0*/  FFMA.FTZ R81, R70, R91, R81 ;  /* 0x0000005b46517223 */ /* 0x000fc80000010051 */
[----:B------:R-:W-:Y:S02]  /*30c0*/  FADD.FTZ R66, R81, R66 ;  /* 0x0000004251427221 */ /* 0x000fe40000010000 */
[----:B---3--:R-:W-:Y:S02]  /*30d0*/  @!P1 FADD.FTZ R88, R88, R5 ;  /* 0x0000000558589221 */ /* 0x008fe40000010000 */
[----:B----4-:R-:W-:-:S03]  /*30e0*/  @!P1 FADD.FTZ R89, R89, R6 ;  /* 0x0000000659599221 */ /* 0x010fc60000010000 */
[----:B------:R-:W-:Y:S01]  /*30f0*/  MOV R5, R88 ;  /* 0x0000005800057202 */ /* 0x000fe20000000f00 */
[----:B------:R-:W-:Y:S01]  /*3100*/  FMUL.FTZ R6, R53, R79 ;  /* 0x0000004f35067220 */ /* 0x000fe20000410000 */
[----:B------:R-:W-:-:S03]  /*3110*/  MOV R4, R89 ;  /* 0x0000005900047202 */ /* 0x000fc60000000f00 */
[----:B------:R-:W-:Y:S02]  /*3120*/  FMUL.FTZ R6, R87, R6 ;  /* 0x0000000657067220 */ /* 0x000fe40000410000 */
[----:B------:R3:W-:Y:S02]  /*3130*/  @!P2 STS.64 [0x318], R4 ;  /* 0x00031804ff00a388 */ /* 0x0007e40000000a00 */
[----:B------:R-:W-:-:S04]  /*3140*/  FFMA.FTZ R6, R75, R68, R6 ;  /* 0x000000444b067223 */ /* 0x000fc80000010006 */
        /* <DEDUP_REMOVED lines=11> */
.L_x_8692:
[----:B---3--:R-:W-:Y:S05]  /*3200*/  BSYNC B0 ;  /* 0x0000000000007941 */ /* 0x008fea0003800000 */
.L_x_8691:
[----:B------:R-:W-:Y:S02]  /*3210*/  IADD3 R57, R57, 0x1, RZ ;  /* 0x0000000139397810 */ /* 0x000fe40007ffe0ff */
[----:B------:R-:W-:Y:S02]  /*3220*/  IADD3 R60, P1, R60, 0x1, RZ ;  /* 0x000000013c3c7810 */ /* 0x000fe40007f3e0ff */
[----:B------:R-:W-:Y:S02]  /*3230*/  ISETP.GE.AND P0, PT, R57, c[0x0][0x16c], PT ;  /* 0x00005b0039007a0c */ /* 0x000fe40003f06270 */
[----:B------:R-:W-:-:S11]  /*3240*/  IADD3.X R55, RZ, R55, RZ, P1, !PT ;  /* 0x00000037ff377210 */ /* 0x000fd60000ffe4ff */
[----:B------:R-:W-:Y:S01]  /*3250*/  @P0 CALL.REL.NOINC `(.L_x_8680) ;  /* 0x0000001000000944 */ /* 0x000fe20003c00000 */
[----:B------:R-:W-:Y:S05]  /*3260*/  BRA `(.L_x_8693) ;  /* 0xffffec3000007947 */ /* 0x000fea000383ffff */
.L_x_8680:
[----:B------:R-:W-:Y:S01]  /*3270*/  BAR.SYNC.DEFER_BLOCKING 0x0 ;  /* 0x0000000000007b1d */ /* 0x000fe20000010000 */
[----:B------:R-:W-:Y:S02]  /*3280*/  SHF.R.S32.HI R3, RZ, 0x1f, R42 ;  /* 0x0000001fff037819 */ /* 0x000fe4000001142a */
[----:B------:R-:W-:-:S04]  /*3290*/  LEA R2, P0, R42, R41, 0x3 ;  /* 0x000000292a027211 */ /* 0x000fc800078018ff */
[----:B------:R-:W-:-:S06]  /*32a0*/  LEA.HI.X R3, R42, R38, R3, 0x3, P0 ;  /* 0x000000262a037211 */ /* 0x000fcc00000f1c03 */
[----:B------:R-:W3:Y:S01]  /*32b0*/  LDG.E.64 R2, [R2.64] ;  /* 0x0000000602027981 */ /* 0x000ee2000c1e1b00 */
[----:B------:R-:W-:Y:S01]  /*32c0*/  F2FP.BF16.PACK_AB R58, R61, R63 ;  /* 0x0000003f3d3a723e */ /* 0x000fe200000010ff */
[----:B------:R-:W-:Y:S01]  /*32d0*/  IMAD R22, R85, c[0x0][0x2d8], RZ ;  /* 0x0000b60055167a24 */ /* 0x000fe200078e02ff */
[----:B------:R-:W-:Y:S01]  /*32e0*/  F2FP.BF16.PACK_AB R59, R59, R62 ;  /* 0x0000003e3b3b723e */ /* 0x000fe200000010ff */
[----:B------:R-:W-:Y:S01]  /*32f0*/  UIADD3 UR4, UR4, -0x80, URZ ;  /* 0xffffff8004047890 */ /* 0x000fe2000fffe03f */
[----:B------:R-:W-:Y:S01]  /*3300*/  IADD3 R24, R32, -0x1, RZ ;  /* 0xffffffff20187810 */ /* 0x000fe20007ffe0ff */
[----:B------:R-:W-:Y:S02]  /*3310*/  IMAD R23, R47, c[0x0][0x2dc], R22 ;  /* 0x0000b7002f177a24 */ /* 0x000fe400078e0216 */
[----:B------:R-:W-:Y:S01]  /*3320*/  IMAD R22, R50, c[0x0][0x2e0], RZ ;  /* 0x0000b80032167a24 */ /* 0x000fe200078e02ff */
[----:B---3--:R3:W-:Y:S01]  /*3330*/  STS.64 [R39.X8], R2 ;  /* 0x0000000227007388 */ /* 0x0087e20000008a00 */
[----:B------:R-:W-:-:S06]  /*3340*/  NOP ;  /* 0x0000000000007918 */ /* 0x000fcc0000000000 */
[----:B------:R-:W4:Y:S04]  /*3350*/  LDS.64 R6, [R39.X8] ;  /* 0x0000000027067984 */ /* 0x000f280000008a00 */
[----:B------:R-:W-:Y:S01]  /*3360*/  BAR.SYNC.DEFER_BLOCKING 0x0 ;  /* 0x0000000000007b1d */ /* 0x000fe20000010000 */
[----:B---3--:R-:W-:-:S05]  /*3370*/  SHF.L.U32 R2, R24, 0x7, RZ ;  /* 0x0000000718027819 */ /* 0x008fca00000006ff */
[----:B------:R-:W-:Y:S01]  /*3380*/  STS.64 [R39.X8], R58 ;  /* 0x0000003a27007388 */ /* 0x000fe20000008a00 */
[----:B----4-:R-:W-:Y:S02]  /*3390*/  PRMT R3, RZ, 0x5410, R6 ;  /* 0x00005410ff037816 */ /* 0x010fe40000000006 */
        /* <DEDUP_REMOVED lines=14> */
[----:B------:R-:W3:Y:S01]  /*3480*/  @!P0 MUFU.EX2 R0, R0 ;  /* 0x0000000000008308 */ /* 0x000ee20000000800 */
[----:B------:R-:W-:-:S04]  /*3490*/  FSETP.GTU.FTZ.AND P3, PT, R3, 20, PT ;  /* 0x41a000000300780b */ /* 0x000fc80003f7c000 */
[----:B------:R-:W-:-:S03]  /*34a0*/  @!P1 FMUL.FTZ R4, R4, -1.4426950216293334961 ;  /* 0xbfb8aa3b04049820 */ /* 0x000fc60000410000 */
[----:B------:R-:W4:Y:S06]  /*34b0*/  @!P2 MUFU.EX2 R5, R5 ;  /* 0x000000050005a308 */ /* 0x000f2c0000000800 */
[----:B------:R-:W-:Y:S01]  /*34c0*/  @!P3 FMUL.FTZ R6, R3, -1.4426950216293334961 ;  /* 0xbfb8aa3b0306b820 */ /* 0x000fe20000410000 */
[----:B------:R-:W-:Y:S01]  /*34d0*/  SHF.R.S32.HI R3, RZ, 0x1f, R2 ;  /* 0x0000001fff037819 */ /* 0x000fe20000011402 */
[----:B------:R5:W0:Y:S01]  /*34e0*/  @!P1 MUFU.EX2 R18, R4 ;  /* 0x0000000400129308 */ /* 0x000a220000000800 */
[----:B---3--:R-:W-:Y:S02]  /*34f0*/  @!P0 FADD.FTZ R0, R0, 1 ;  /* 0x3f80000000008421 */ /* 0x008fe40000010000 */
[----:B----4-:R-:W-:Y:S01]  /*3500*/  @!P2 FADD.FTZ R19, R5, 1 ;  /* 0x3f8000000513a421 */ /* 0x010fe20000010000 */
[----:B------:R-:W-:-:S06]  /*3510*/  NOP ;  /* 0x0000000000007918 */ /* 0x000fcc0000000000 */
[----:B-----5:R-:W3:Y:S01]  /*3520*/  LDS.64 R4, [R39.X8] ;  /* 0x0000000027047984 */ /* 0x020ee20000008a00 */
[----:B------:R4:W5:Y:S01]  /*3530*/  @!P3 MUFU.EX2 R20, R6 ;  /* 0x000000060014b308 */ /* 0x0009620000000800 */
[----:B0-----:R-:W-:-:S07]  /*3540*/  @!P1 FADD.FTZ R18, R18, 1 ;  /* 0x3f80000012129421 */ /* 0x001fce0000010000 */
[----:B------:R-:W0:Y:S01]  /*3550*/  @!P0 MUFU.RCP R0, R0 ;  /* 0x0000000000008308 */ /* 0x000e220000001000 */
[----:B----4-:R-:W-:-:S04]  /*3560*/  IMAD.WIDE.U32 R6, R47, c[0x0][0x2d8], R2 ;  /* 0x0000b6002f067a25 */ /* 0x010fc800078e0002 */
[----:B------:R-:W-:Y:S01]  /*3570*/  IMAD.WIDE.U32 R2, R47, c[0x0][0x2f8], R2 ;  /* 0x0000be002f027a25 */ /* 0x000fe200078e0002 */
[----:B------:R-:W-:Y:S02]  /*3580*/  IADD3 R7, R7, R23, RZ ;  /* 0x0000001707077210 */ /* 0x000fe40007ffe0ff */
[----:B------:R-:W4:Y:S01]  /*3590*/  @!P2 MUFU.RCP R19, R19 ;  /* 0x000000130013a308 */ /* 0x000f220000001000 */
[C---:B------:R-:W-:Y:S02]  /*35a0*/  IMAD R23, R51.reuse, c[0x0][0x2e4], R22 ;  /* 0x0000b90033177a24 */ /* 0x040fe400078e0216 */
[----:B------:R-:W-:-:S04]  /*35b0*/  IMAD.WIDE.U32 R6, R51, c[0x0][0x2e0], R6 ;  /* 0x0000b80033067a25 */ /* 0x000fc800078e0006 */
[----:B-----5:R-:W-:Y:S01]  /*35c0*/  @!P3 FADD.FTZ R20, R20, 1 ;  /* 0x3f8000001414b421 */ /* 0x020fe20000010000 */
[----:B------:R-:W-:Y:S01]  /*35d0*/  IADD3 R23, R7, R23, RZ ;  /* 0x0000001707177210 */ /* 0x000fe20007ffe0ff */
[----:B------:R5:W1:Y:S01]  /*35e0*/  @!P1 MUFU.RCP R21, R18 ;  /* 0x0000001200159308 */ /* 0x000a620000001000 */
[C---:B------:R-:W-:Y:S01]  /*35f0*/  LEA R7, P4, R6.reuse, c[0x0][0x330], 0x1 ;  /* 0x0000cc0006077a11 */ /* 0x040fe200078808ff */
[----:B0-----:R-:W-:Y:S02]  /*3600*/  @!P0 FMUL.FTZ R65, R65, R0 ;  /* 0x0000000041418220 */ /* 0x001fe40000410000 */
[----:B------:R-:W-:Y:S01]  /*3610*/  IMAD R0, R85, c[0x0][0x2f8], RZ ;  /* 0x0000be0055007a24 */ /* 0x000fe200078e02ff */
[----:B------:R-:W-:Y:S01]  /*3620*/  LEA.HI.X R6, R6, c[0x0][0x334], R23, 0x1, P4 ;  /* 0x0000cd0006067a11 */ /* 0x000fe200020f0c17 */
[----:B----4-:R-:W-:Y:S02]  /*3630*/  @!P2 FMUL.FTZ R66, R66, R19 ;  /* 0x000000134242a220 */ /* 0x010fe40000410000 */
[----:B------:R-:W0:Y:S01]  /*3640*/  @!P3 MUFU.RCP R20, R20 ;  /* 0x000000140014b308 */ /* 0x000e220000001000 */
[----:B-----5:R-:W-:Y:S01]  /*3650*/  IADD3 R18, P0, R7, R30, RZ ;  /* 0x0000001e07127210 */ /* 0x020fe20007f1e0ff */
[----:B------:R-:W-:Y:S01]  /*3660*/  IMAD R23, R47, c[0x0][0x2fc], R0 ;  /* 0x0000bf002f177a24 */ /* 0x000fe200078e0200 */
[----:B------:R-:W-:Y:S01]  /*3670*/  ISETP.GT.AND P4, PT, R32, 0x1, PT ;  /* 0x000000012000780c */ /* 0x000fe20003f84270 */
[----:B------:R-:W-:Y:S01]  /*3680*/  IMAD R0, R50, c[0x0][0x300], RZ ;  /* 0x0000c00032007a24 */ /* 0x000fe200078e02ff */
[----:B------:R-:W-:-:S02]  /*3690*/  IADD3.X R19, R6, R29, RZ, P0, !PT ;  /* 0x0000001d06137210 */ /* 0x000fc400007fe4ff */
[----:B------:R-:W-:Y:S01]  /*36a0*/  IADD3 R3, R3, R23, RZ ;  /* 0x0000001703037210 */ /* 0x000fe20007ffe0ff */
[----:B-1----:R-:W-:Y:S01]  /*36b0*/  @!P1 FMUL.FTZ R64, R64, R21 ;  /* 0x0000001540409220 */ /* 0x002fe20000410000 */
[----:B------:R-:W-:Y:S01]  /*36c0*/  IADD3 R35, P1, R35, -0x100, RZ ;  /* 0xffffff0023237810 */ /* 0x000fe20007f3e0ff */
[----:B---3--:R1:W-:Y:S01]  /*36d0*/  STG.E.64 [R18.64], R4 ;  /* 0x0000000412007986 */ /* 0x0083e2000c101b06 */
[----:B------:R-:W-:-:S03]  /*36e0*/  IMAD R23, R51, c[0x0][0x304], R0 ;  /* 0x0000c10033177a24 */ /* 0x000fc600078e0200 */
[----:B------:R-:W-:Y:S01]  /*36f0*/  BAR.SYNC.DEFER_BLOCKING 0x0 ;  /* 0x0000000000007b1d */ /* 0x000fe20000010000 */
[----:B------:R-:W-:Y:S01]  /*3700*/  IMAD.WIDE.U32 R2, R51, c[0x0][0x300], R2 ;  /* 0x0000c00033027a25 */ /* 0x000fe200078e0002 */
[----:B------:R-:W-:Y:S02]  /*3710*/  IADD3 R43, P2, R43, -0x100, RZ ;  /* 0xffffff002b2b7810 */ /* 0x000fe40007f5e0ff */
[----:B------:R-:W-:Y:S01]  /*3720*/  MOV R32, R24 ;  /* 0x0000001800207202 */ /* 0x000fe20000000f00 */
[----:B0-----:R-:W-:Y:S01]  /*3730*/  @!P3 FMUL.FTZ R67, R67, R20 ;  /* 0x000000144343b220 */ /* 0x001fe20000410000 */
[----:B------:R-:W-:Y:S01]  /*3740*/  F2FP.BF16.PACK_AB R20, R64, R65 ;  /* 0x000000414014723e */ /* 0x000fe200000010ff */
[----:B------:R-:W-:Y:S01]  /*3750*/  FADD.FTZ R65, R65, R44 ;  /* 0x0000002c41417221 */ /* 0x000fe20000010000 */
[----:B------:R-:W-:Y:S02]  /*3760*/  IADD3 R37, P3, R37, -0x100, RZ ;  /* 0xffffff0025257810 */ /* 0x000fe40007f7e0ff */
[----:B------:R-:W-:Y:S01]  /*3770*/  F2FP.BF16.PACK_AB R21, R67, R66 ;  /* 0x000000424315723e */ /* 0x000fe200000010ff */
[----:B------:R-:W-:Y:S01]  /*3780*/  FADD.FTZ R65, R65, R64 ;  /* 0x0000004041417221 */ /* 0x000fe20000010000 */
[----:B-1----:R-:W-:-:S02]  /*3790*/  IADD3 R5, R3, R23, RZ ;  /* 0x0000001703057210 */ /* 0x002fc40007ffe0ff */
[----:B------:R-:W-:Y:S01]  /*37a0*/  LEA R3, P0, R2, c[0x0][0x340], 0x1 ;  /* 0x0000d00002037a11 */ /* 0x000fe200078008ff */
[----:B------:R-:W-:Y:S01]  /*37b0*/  FADD.FTZ R44, R65, R66 ;  /* 0x00000042412c7221 */ /* 0x000fe20000010000 */
[----:B------:R-:W-:Y:S02]  /*37c0*/  IADD3.X R34, R34, -0x1, RZ, P1, !PT ;  /* 0xffffffff22227810 */ /* 0x000fe40000ffe4ff */
[----:B------:R-:W-:Y:S01]  /*37d0*/  LEA.HI.X R0, R2, c[0x0][0x344], R5, 0x1, P0 ;  /* 0x0000d10002007a11 */ /* 0x000fe200000f0c05 */
[----:B------:R-:W-:Y:S01]  /*37e0*/  FADD.FTZ R44, R44, R67 ;  /* 0x000000432c2c7221 */ /* 0x000fe20000010000 */
[----:B------:R-:W-:Y:S02]  /*37f0*/  IADD3 R2, P0, R3, R30, RZ ;  /* 0x0000001e03027210 */ /* 0x000fe40007f1e0ff */
[----:B------:R-:W-:Y:S01]  /*3800*/  IADD3.X R40, R40, -0x1, RZ, P2, !PT ;  /* 0xffffffff28287810 */ /* 0x000fe200017fe4ff */
[----:B------:R-:W-:Y:S01]  /*3810*/  STS.64 [R39.X8], R20 ;  /* 0x0000001427007388 */ /* 0x000fe20000008a00 */
[----:B------:R-:W-:-:S06]  /*3820*/  NOP ;  /* 0x0000000000007918 */ /* 0x000fcc0000000000 */
[----:B------:R-:W0:Y:S01]  /*3830*/  LDS.64 R6, [R39.X8] ;  /* 0x0000000027067984 */ /* 0x000e220000008a00 */
[----:B------:R-:W-:Y:S02]  /*3840*/  IADD3.X R3, R0, R29, RZ, P0, !PT ;  /* 0x0000001d00037210 */ /* 0x000fe400007fe4ff */
[----:B------:R-:W-:Y:S02]  /*3850*/  IADD3 R41, P0, R41, -0x100, RZ ;  /* 0xffffff0029297810 */ /* 0x000fe40007f1e0ff */
[----:B------:R-:W-:Y:S02]  /*3860*/  IADD3.X R36, R36, -0x1, RZ, P3, !PT ;  /* 0xffffffff24247810 */ /* 0x000fe40001ffe4ff */
[----:B------:R-:W-:Y:S01]  /*3870*/  IADD3.X R38, R38, -0x1, RZ, P0, !PT ;  /* 0xffffffff26267810 */ /* 0x000fe200007fe4ff */
[----:B0-----:R0:W-:Y:S01]  /*3880*/  STG.E.64 [R2.64], R6 ;  /* 0x0000000602007986 */ /* 0x0011e2000c101b06 */
[----:B------:R-:W-:Y:S01]  /*3890*/  @!P4 CALL.REL.NOINC `(.L_x_8670) ;  /* 0x000000100000c944 */ /* 0x000fe20003c00000 */
[----:B------:R-:W-:Y:S05]  /*38a0*/  BRA `(.L_x_8694) ;  /* 0xffffcf1000007947 */ /* 0x000fea000383ffff */
.L_x_8670:
        /* <DEDUP_REMOVED lines=24> */
.L_x_8696:
[----:B0-----:R-:W-:Y:S05]  /*3a30*/  BSYNC B0 ;  /* 0x0000000000007941 */ /* 0x001fea0003800000 */
.L_x_8695:
[----:B------:R-:W-:Y:S01]  /*3a40*/  BSSY B0, `(.L_x_8697) ;  /* 0x0000018000007945 */ /* 0x000fe20003800000 */
[----:B------:R-:W-:Y:S05]  /*3a50*/  @!P0 BRA `(.L_x_8698) ;  /* 0x0000015000008947 */ /* 0x000fea0003800000 */
[----:B------:R-:W-:Y:S06]  /*3a60*/  BAR.SYNC.DEFER_BLOCKING 0x0 ;  /* 0x0000000000007b1d */ /* 0x000fec0000010000 */
[----:B0-----:R-:W0:Y:S04]  /*3a70*/  SHFL.DOWN P0, R3, R44, 0x1, 0x1f ;  /* 0x08201f002c037f89 */ /* 0x001e280000000000 */
[----:B------:R-:W1:Y:S04]  /*3a80*/  S2R R4, SR_LANEID ;  /* 0x0000000000047919 */ /* 0x000e680000000000 */
[----:B------:R-:W3:Y:S01]  /*3a90*/  S2R R15, SR_TID.X ;  /* 0x00000000000f7919 */ /* 0x000ee20000002100 */
        /* <DEDUP_REMOVED lines=17> */
.L_x_8698:
[----:B------:R-:W1:Y:S02]  /*3bb0*/  S2R R15, SR_TID.X ;  /* 0x00000000000f7919 */ /* 0x000e640000002100 */
.L_x_8699:
[----:B0-----:R-:W-:Y:S05]  /*3bc0*/  BSYNC B0 ;  /* 0x0000000000007941 */ /* 0x001fea0003800000 */
.L_x_8697:
        /* <DEDUP_REMOVED lines=10> */
.L_x_8700:
        /* <DEDUP_REMOVED lines=26> */
.L_x_8701:
        /* <DEDUP_REMOVED lines=15> */
.L_x_9159:


//--------------------- .text._Z25selective_scan_bwd_kernelI32Selective_Scan_bwd_kernel_traitsILi32ELi4ELb1ELb1ELb1ELb0ELb0EN3c108BFloat16EfEEv12SSMParamsBwd --------------------------
	.section	.text._Z25selective_scan_bwd_kernelI32Selective_Scan_bwd_kernel_traitsILi32ELi4ELb1ELb1ELb1ELb0ELb0EN3c108BFloat16EfEEv12SSMParamsBwd,"ax",@progbits
	.sectioninfo	@"SHI_REGISTERS=119"
	.align	128
        .global         _Z25selective_scan_bwd_kernelI32Selective_Scan_bwd_kernel_traitsILi32ELi4ELb1ELb1ELb1ELb0ELb0EN3c108BFloat16EfEEv12SSMParamsBwd
        .type           _Z25selective_scan_bwd_kernelI32Selective_Scan_bwd_kernel_traitsILi32ELi4ELb1ELb1ELb1ELb0ELb0EN3c108BFloat16EfEEv12SSMParamsBwd,@function
        .size           _Z25selective_scan_bwd_kernelI32Selective_Scan_bwd_kernel_traitsILi32ELi4ELb1ELb1ELb1ELb0ELb0EN3c108BFloat16EfEEv12SSMParamsBwd,(.L_x_9160 - _Z25selective_scan_bwd_kernelI32Selective_Scan_bwd_kernel_traitsILi32ELi4ELb1ELb1ELb1ELb0ELb0EN3c108BFloat16EfEEv12SSMParamsBwd)
        .other          _Z25selective_scan_bwd_kernelI32Selective_Scan_bwd_kernel_traitsILi32ELi4ELb1ELb1ELb1ELb0ELb0EN3c108BFloat16EfEEv12SSMParamsBwd,@"STO_CUDA_ENTRY STV_DEFAULT"
_Z25selective_scan_bwd_kernelI32Selective_Scan_bwd_kernel_traitsILi32ELi4ELb1ELb1ELb1ELb0ELb0EN3c108BFloat16EfEEv12SSMParamsBwd:
.text._Z25selective_scan_bwd_kernelI32Selective_Scan_bwd_kernel_traitsILi32ELi4ELb1ELb1ELb1ELb0ELb0EN3c108BFloat16EfEEv12SSMParamsBwd:
        /* <DEDUP_REMOVED lines=25> */
[----:B------:R3:W5:Y:S01]  /*0190*/  @P1 LDG.E R81, [R4.64] ;  /* 0x0000000604511981 */ /* 0x000762000c1e1900 */
[----:B------:R-:W-:Y:S01]  /*01a0*/  IMAD R13, R80, c[0x0][0x1e4], R13 ;  /* 0x00007900500d7a24 */ /* 0x000fe200078e020d */
[----:B------:R-:W-:Y:S01]  /*01b0*/  ISETP.GE.AND P1, PT, R10, RZ, PT ;  /* 0x000000ff0a00720c */ /* 0x000fe20003f26270 */
[C---:B------:R-:W-:Y:S01]  /*01c0*/  IMAD R11, R80.reuse, c[0x0][0x1d4], R9 ;  /* 0x00007500500b7a24 */ /* 0x040fe200078e0209 */
[----:B0-----:R-:W-:Y:S01]  /*01d0*/  IABS R2, R86 ;  /* 0x0000005600027213 */ /* 0x001fe20000000000 */
[C---:B------:R-:W-:Y:S01]  /*01e0*/  IMAD R17, R53.reuse, c[0x0][0x190], RZ ;  /* 0x0000640035117a24 */ /* 0x040fe200078e02ff */
[----:B------:R-:W-:Y:S01]  /*01f0*/  ISETP.NE.AND P0, PT, RZ, c[0x0][0x178], PT ;  /* 0x00005e00ff007a0c */ /* 0x000fe20003f05270 */
[----:B------:R-:W-:Y:S01]  /*0200*/  IMAD R15, R53, c[0x0][0x278], RZ ;  /* 0x00009e00350f7a24 */ /* 0x000fe200078e02ff */
[----:B-1----:R-:W-:Y:S01]  /*0210*/  HFMA2.MMA R6, -RZ, RZ, 0, 0 ;  /* 0x00000000ff067435 */ /* 0x002fe200000001ff */
[C---:B------:R-:W-:Y:S01]  /*0220*/  IMAD R17, R80.reuse, c[0x0][0x194], R17 ;  /* 0x0000650050117a24 */ /* 0x040fe200078e0211 */
[----:B------:R-:W-:Y:S01]  /*0230*/  CS2R R56, SRZ ;  /* 0x0000000000387805 */ /* 0x000fe2000001ff00 */
[C---:B---3--:R-:W-:Y:S01]  /*0240*/  IMAD.WIDE.U32 R4, R80.reuse, c[0x0][0x1e0], RZ ;  /* 0x0000780050047a25 */ /* 0x048fe200078e00ff */
[----:B------:R-:W-:Y:S01]  /*0250*/  CS2R R58, SRZ ;  /* 0x00000000003a7805 */ /* 0x000fe2000001ff00 */
[----:B------:R-:W-:Y:S01]  /*0260*/  HFMA2.MMA R50, -RZ, RZ, 0, 0 ;  /* 0x00000000ff327435 */ /* 0x000fe200000001ff */
[----:B--2---:R-:W-:Y:S01]  /*0270*/  IADD3 R8, RZ, -R7, RZ ;  /* 0x80000007ff087210 */ /* 0x004fe20007ffe0ff */
[----:B------:R-:W-:Y:S01]  /*0280*/  IMAD R15, R80, c[0x0][0x27c], R15 ;  /* 0x00009f00500f7a24 */ /* 0x000fe200078e020f */
[----:B------:R-:W-:Y:S01]  /*0290*/  IADD3 R5, R5, R13, RZ ;  /* 0x0000000d05057210 */ /* 0x000fe20007ffe0ff */
[----:B------:R-:W-:-:S02]  /*02a0*/  IMAD.MOV.U32 R13, RZ, RZ, c[0x0][0x174] ;  /* 0x00005d00ff0d7624 */ /* 0x000fc400078e00ff */
[----:B------:R-:W-:Y:S02]  /*02b0*/  IMAD R3, R8, R19, RZ ;  /* 0x0000001308037224 */ /* 0x000fe400078e02ff */
[----:B------:R-:W-:Y:S01]  /*02c0*/  IMAD.WIDE.U32 R8, R80, c[0x0][0x190], RZ ;  /* 0x0000640050087a25 */ /* 0x000fe200078e00ff */
[C---:B------:R-:W-:Y:S02]  /*02d0*/  ISETP.GE.AND P3, PT, R13.reuse, 0x1, PT ;  /* 0x000000010d00780c */ /* 0x040fe40003f66270 */
[----:B------:R-:W-:Y:S01]  /*02e0*/  LEA R13, R13, 0xffffff80, 0x7 ;  /* 0xffffff800d0d7811 */ /* 0x000fe200078e38ff */
[----:B------:R-:W-:Y:S01]  /*02f0*/  IMAD.HI.U32 R7, R7, R3, R6 ;  /* 0x0000000307077227 */ /* 0x000fe200078e0006 */
[----:B------:R-:W-:-:S03]  /*0300*/  IADD3 R9, R9, R17, RZ ;  /* 0x0000001109097210 */ /* 0x000fc60007ffe0ff */
[----:B------:R-:W-:Y:S02]  /*0310*/  IMAD R17, R85, c[0x0][0x1d8], RZ ;  /* 0x0000760055117a24 */ /* 0x000fe400078e02ff */
[----:B------:R-:W-:-:S04]  /*0320*/  IMAD.HI.U32 R52, R7, R2, RZ ;  /* 0x0000000207347227 */ /* 0x000fc800078e00ff */
[----:B------:R-:W-:Y:S02]  /*0330*/  IMAD.MOV R0, RZ, RZ, -R52 ;  /* 0x000000ffff007224 */ /* 0x000fe400078e0a34 */
[----:B------:R-:W-:-:S04]  /*0340*/  IMAD.WIDE.U32 R6, R80, c[0x0][0x278], RZ ;  /* 0x00009e0050067a25 */ /* 0x000fc800078e00ff */
[----:B------:R-:W-:Y:S02]  /*0350*/  IMAD R0, R19, R0, R2 ;  /* 0x0000000013007224 */ /* 0x000fe400078e0202 */
[----:B------:R-:W-:-:S03]  /*0360*/  IMAD.WIDE.U32 R2, R80, c[0x0][0x1d0], RZ ;  /* 0x0000740050027a25 */ /* 0x000fc600078e00ff */
[----:B------:R-:W-:Y:S01]  /*0370*/  ISETP.GT.U32.AND P4, PT, R19, R0, PT ;  /* 0x000000001300720c */ /* 0x000fe20003f84070 */
[----:B------:R-:W-:Y:S01]  /*0380*/  IMAD.IADD R7, R7, 0x1, R15 ;  /* 0x0000000107077824 */ /* 0x000fe200078e020f */
[----:B------:R-:W-:Y:S01]  /*0390*/  IADD3 R3, R3, R11, RZ ;  /* 0x0000000b03037210 */ /* 0x000fe20007ffe0ff */
[C---:B------:R-:W-:Y:S01]  /*03a0*/  IMAD R17, R86.reuse, c[0x0][0x1dc], R17 ;  /* 0x0000770056117a24 */ /* 0x040fe200078e0211 */
[----:B------:R-:W-:Y:S01]  /*03b0*/  SHF.R.S32.HI R15, RZ, 0x1f, R13 ;  /* 0x0000001fff0f7819 */ /* 0x000fe2000001140d */
[----:B------:R-:W-:Y:S02]  /*03c0*/  IMAD R21, R85, c[0x0][0x280], RZ ;  /* 0x0000a00055157a24 */ /* 0x000fe400078e02ff */
[----:B------:R-:W-:-:S04]  /*03d0*/  IMAD.WIDE.U32 R2, R86, c[0x0][0x1d8], R2 ;  /* 0x0000760056027a25 */ /* 0x000fc800078e0002 */
        /* <DEDUP_REMOVED lines=11> */
[C---:B------:R-:W-:Y:S01]  /*0490*/  IADD3.X R6, R15.reuse, R7, R21, P5, !PT ;  /* 0x000000070f067210 */ /* 0x040fe20002ffe415 */
[----:B------:R-:W-:Y:S01]  /*04a0*/  IMAD.WIDE.U32 R10, R80, c[0x0][0x1b0], RZ ;  /* 0x00006c00500a7a25 */ /* 0x000fe200078e00ff */
[----:B------:R-:W-:Y:S02]  /*04b0*/  IADD3.X R4, R15, R5, R19, P4, !PT ;  /* 0x000000050f047210 */ /* 0x000fe400027fe413 */
[----:B------:R-:W-:Y:S01]  /*04c0*/  @P2 IADD3 R52, R52, 0x1, RZ ;  /* 0x0000000134342810 */ /* 0x000fe20007ffe0ff */
[----:B------:R-:W-:Y:S01]  /*04d0*/  IMAD R23, R80, c[0x0][0x1b4], R23 ;  /* 0x00006d0050177a24 */ /* 0x000fe200078e0217 */
[----:B------:R-:W-:Y:S01]  /*04e0*/  IADD3 R45, P2, R13, R2, RZ ;  /* 0x000000020d2d7210 */ /* 0x000fe20007f5e0ff */
[----:B------:R-:W-:Y:S01]  /*04f0*/  IMAD.MOV.U32 R49, RZ, RZ, RZ ;  /* 0x000000ffff317224 */ /* 0x000fe200078e00ff */
[----:B------:R-:W-:-:S02]  /*0500*/  @!P1 IADD3 R52, -R52, RZ, RZ ;  /* 0x000000ff34349210 */ /* 0x000fc40007ffe1ff */
[----:B------:R-:W-:Y:S02]  /*0510*/  @!P0 LOP3.LUT R52, RZ, c[0x0][0x178], RZ, 0x33, !PT ;  /* 0x00005e00ff348a12 */ /* 0x000fe400078e33ff */
[----:B------:R-:W-:Y:S02]  /*0520*/  IADD3.X R2, R15, R3, R17, P2, !PT ;  /* 0x000000030f027210 */ /* 0x000fe400017fe411 */
[----:B------:R-:W-:Y:S01]  /*0530*/  SHF.R.S32.HI R51, RZ, 0x1f, R52 ;  /* 0x0000001fff337819 */ /* 0x000fe20000011434 */
[C---:B------:R-:W-:Y:S01]  /*0540*/  IMAD.WIDE.U32 R8, R52.reuse, c[0x0][0x1a8], R8 ;  /* 0x00006a0034087a25 */ /* 0x040fe200078e0008 */
[----:B------:R-:W-:Y:S02]  /*0550*/  LEA R48, P0, R45, c[0x0][0x240], 0x1 ;  /* 0x000090002d307a11 */ /* 0x000fe400078008ff */
        /* <DEDUP_REMOVED lines=8> */
[----:B------:R-:W-:Y:S01]  /*05e0*/  ISETP.NE.AND.EX P0, PT, RZ, c[0x0][0x264], PT, P0 ;  /* 0x00009900ff007a0c */ /* 0x000fe20003f05300 */
[----:B------:R-:W-:Y:S01]  /*05f0*/  IMAD.IADD R0, R9, 0x1, R3 ;  /* 0x0000000109007824 */ /* 0x000fe200078e0203 */
[----:B------:R-:W-:-:S02]  /*0600*/  IADD3 R31, P5, R13, R8, RZ ;  /* 0x000000080d1f7210 */ /* 0x000fc40007fbe0ff */
[----:B------:R-:W-:Y:S02]  /*0610*/  LEA.HI.X R43, R43, c[0x0][0x24c], R4, 0x1, P1 ;  /* 0x000093002b2b7a11 */ /* 0x000fe400008f0c04 */
[----:B------:R-:W-:Y:S02]  /*0620*/  LEA.HI.X R41, R41, c[0x0][0x30c], R6, 0x1, P2 ;  /* 0x0000c30029297a11 */ /* 0x000fe400010f0c06 */
[----:B------:R-:W-:Y:S02]  /*0630*/  ISETP.NE.U32.AND P1, PT, RZ, c[0x0][0x328], PT ;  /* 0x0000ca00ff007a0c */ /* 0x000fe40003f25070 */
[----:B------:R-:W-:Y:S02]  /*0640*/  ISETP.NE.U32.AND P2, PT, RZ, c[0x0][0x348], PT ;  /* 0x0000d200ff007a0c */ /* 0x000fe40003f45070 */
[----:B------:R-:W-:Y:S02]  /*0650*/  IADD3 R11, R11, R23, RZ ;  /* 0x000000170b0b7210 */ /* 0x000fe40007ffe0ff */
[----:B------:R-:W-:-:S02]  /*0660*/  IADD3.X R0, R15, R0, RZ, P5, !PT ;  /* 0x000000000f007210 */ /* 0x000fc40002ffe4ff */
[C---:B------:R-:W-:Y:S01]  /*0670*/  LEA R40, P5, R31.reuse, c[0x0][0x228], 0x1 ;  /* 0x00008a001f287a11 */ /* 0x040fe200078a08ff */
[----:B------:R-:W-:Y:S01]  /*0680*/  IMAD.WIDE.U32 R10, R52, c[0x0][0x1c8], R10 ;  /* 0x00007200340a7a25 */ /* 0x000fe200078e000a */
[----:B------:R-:W-:Y:S02]  /*0690*/  ISETP.NE.AND.EX P1, PT, RZ, c[0x0][0x32c], PT, P1 ;  /* 0x0000cb00ff007a0c */ /* 0x000fe40003f25310 */
[----:B------:R-:W-:Y:S02]  /*06a0*/  ISETP.NE.AND.EX P2, PT, RZ, c[0x0][0x34c], PT, P2 ;  /* 0x0000d300ff007a0c */ /* 0x000fe40003f45320 */
[----:B------:R-:W-:Y:S01]  /*06b0*/  LEA.HI.X R31, R31, c[0x0][0x22c], R0, 0x1, P5 ;  /* 0x00008b001f1f7a11 */ /* 0x000fe200028f0c00 */
[----:B------:R-:W-:Y:S01]  /*06c0*/  @P0 IMAD R0, R80, c[0x0][0x164], R86 ;  /* 0x0000590050000a24 */ /* 0x000fe200078e0256 */
[----:B------:R-:W-:Y:S02]  /*06d0*/  IADD3 R13, P4, R13, R10, RZ ;  /* 0x0000000a0d0d7210 */ /* 0x000fe40007f9e0ff */
[----:B------:R-:W-:Y:S01]  /*06e0*/  IADD3 R2, R11, R5, RZ ;  /* 0x000000050b027210 */ /* 0x000fe20007ffe0ff */
[----:B------:R-:W-:Y:S01]  /*06f0*/  @P0 IMAD R0, R0, c[0x0][0x174], RZ ;  /* 0x00005d0000000a24 */ /* 0x000fe200078e02ff */
[----:B------:R-:W-:-:S02]  /*0700*/  @P0 MOV R55, 0x8 ;  /* 0x0000000800370802 */ /* 0x000fc40000000f00 */
[----:B------:R-:W-:Y:S01]  /*0710*/  LEA R30, P6, R13, c[0x0][0x230], 0x1 ;  /* 0x00008c000d1e7a11 */ /* 0x000fe200078c08ff */
[----:B------:R-:W-:Y:S01]  /*0720*/  IMAD.X R2, R15, 0x1, R2, P4 ;  /* 0x000000010f027824 */ /* 0x000fe200020e0602 */
[----:B------:R-:W-:Y:S01]  /*0730*/  @P1 LEA R56, P4, R86, c[0x0][0x328], 0x2 ;  /* 0x0000ca0056381a11 */ /* 0x000fe200078810ff */
        /* <DEDUP_REMOVED lines=13> */
[----:B------:R-:W-:Y:S01]  /*0810*/  MOV R49, RZ ;  /* 0x000000ff00317202 */ /* 0x000fe20000000f00 */
[----:B------:R-:W-:Y:S01]  /*0820*/  UMOV UR4, URZ ;  /* 0x0000003f00047c82 */ /* 0x000fe20008000000 */
[----:B------:R-:W-:-:S02]  /*0830*/  IMAD R3, R86, c[0x0][0x184], R3 ;  /* 0x0000610056037a24 */ /* 0x000fc400078e0203 */
[----:B------:R-:W-:-:S03]  /*0840*/  IMAD.MOV.U32 R50, RZ, RZ, RZ ;  /* 0x000000ffff327224 */ /* 0x000fc600078e00ff */
[----:B------:R-:W-:Y:S02]  /*0850*/  IADD3 R25, R61, R3, RZ ;  /* 0x000000033d197210 */ /* 0x000fe40007ffe0ff */
[C---:B0-----:R-:W-:Y:S02]  /*0860*/  LOP3.LUT R27, R47.reuse, 0x1f, RZ, 0xc0, !PT ;  /* 0x0000001f2f1b7812 */ /* 0x041fe400078ec0ff */
[----:B------:R-:W-:Y:S02]  /*0870*/  SHF.R.S32.HI R26, RZ, 0x1f, R47 ;  /* 0x0000001fff1a7819 */ /* 0x000fe4000001142f */
[----:B-1----:R-:W-:Y:S02]  /*0880*/  IADD3 R24, R47, 0x200, RZ ;  /* 0x000002002f187810 */ /* 0x002fe40007ffe0ff */
.L_x_8717:
[----:B------:R-:W-:Y:S01]  /*0890*/  BAR.SYNC.DEFER_BLOCKING 0x0 ;  /* 0x0000000000007b1d */ /* 0x000fe20000010000 */
[C---:B------:R-:W-:Y:S02]  /*08a0*/  SHF.L.U32 R23, R47.reuse, 0x3, RZ ;  /* 0x000000032f177819 */ /* 0x040fe400000006ff */
[----:B------:R-:W-:Y:S02]  /*08b0*/  SHF.L.U64.HI R22, R47, 0x3, R26 ;  /* 0x000000032f167819 */ /* 0x000fe4000001021a */
[----:B---3--:R-:W-:-:S05]  /*08c0*/  IADD3 R2, P0, R48, R23, RZ ;  /* 0x0000001730027210 */ /* 0x008fca0007f1e0ff */
[----:B------:R-:W-:-:S06]  /*08d0*/  IMAD.X R3, R45, 0x1, R22, P0 ;  /* 0x000000012d037824 */ /* 0x000fcc00000e0616 */
        /* <DEDUP_REMOVED lines=18> */
[--C-:B--2---:R-:W-:Y:S02]  /*0a00*/  SHF.R.U32.HI R34, RZ, 0x10, R11.reuse ;  /* 0x00000010ff227819 */ /* 0x104fe4000001160b */
[----:B------:R-:W-:Y:S02]  /*0a10*/  PRMT R32, RZ, 0x5410, R11 ;  /* 0x00005410ff207816 */ /* 0x000fe4000000000b */
[----:B------:R-:W-:-:S07]  /*0a20*/  PRMT R34, RZ, 0x5410, R34 ;  /* 0x00005410ff227816 */ /* 0x000fce0000000022 */
[----:B------:R-:W-:Y:S01]  /*0a30*/  @!P0 CS2R R16, SRZ ;  /* 0x0000000000108805 */ /* 0x000fe2000001ff00 */
[----:B------:R-:W-:Y:S01]  /*0a40*/  @!P0 CS2R R14, SRZ ;  /* 0x00000000000e8805 */ /* 0x000fe2000001ff00 */
[----:B---3--:R0:W-:Y:S01]  /*0a50*/  STS.64 [R44.X8], R2 ;  /* 0x000000022c007388 */ /* 0x0081e20000008a00 */
[----:B------:R-:W-:-:S06]  /*0a60*/  NOP ;  /* 0x0000000000007918 */ /* 0x000fcc0000000000 */
[----:B------:R-:W1:Y:S01]  /*0a70*/  LDS.64 R12, [R44.X8] ;  /* 0x000000002c0c7984 */ /* 0x000e620000008a00 */
[----:B0-----:R-:W-:Y:S02]  /*0a80*/  PRMT R2, RZ, 0x5410, R8 ;  /* 0x00005410ff027816 */ /* 0x001fe40000000008 */
[----:B------:R-:W-:-:S04]  /*0a90*/  SHF.R.U64 R8, R10, 0x10, R11 ;  /* 0x000000100a087819 */ /* 0x000fc8000000120b */
[----:B------:R-:W-:Y:S02]  /*0aa0*/  PRMT R8, RZ, 0x5410, R8 ;  /* 0x00005410ff087816 */ /* 0x000fe40000000008 */
[----:B-1----:R-:W-:Y:S02]  /*0ab0*/  SHF.R.U64 R19, R12, 0x10, R13 ;  /* 0x000000100c137819 */ /* 0x002fe4000000120d */
[----:B------:R-:W-:Y:S02]  /*0ac0*/  PRMT R21, RZ, 0x5410, R12 ;  /* 0x00005410ff157816 */ /* 0x000fe4000000000c */
[----:B------:R-:W-:Y:S02]  /*0ad0*/  PRMT R19, RZ, 0x5410, R19 ;  /* 0x00005410ff137816 */ /* 0x000fe40000000013 */
[--C-:B------:R-:W-:Y:S01]  /*0ae0*/  SHF.R.U32.HI R18, RZ, 0x10, R13.reuse ;  /* 0x00000010ff127819 */ /* 0x100fe2000001160d */
[C---:B------:R-:W-:Y:S01]  /*0af0*/  FFMA.FTZ R0, R21.reuse, R0, R50 ;  /* 0x0000000015007223 */ /* 0x040fe20000010032 */
[----:B------:R-:W-:Y:S01]  /*0b00*/  PRMT R20, RZ, 0x5410, R13 ;  /* 0x00005410ff147816 */ /* 0x000fe2000000000d */
[----:B-----5:R-:W-:Y:S01]  /*0b10*/  FMUL.FTZ R12, R21, R84 ;  /* 0x00000054150c7220 */ /* 0x020fe20000410000 */
[--C-:B------:R-:W-:Y:S01]  /*0b20*/  SHF.R.U32.HI R50, RZ, 0x10, R63.reuse ;  /* 0x00000010ff327819 */ /* 0x100fe2000001163f */
[C---:B------:R-:W-:Y:S01]  /*0b30*/  FFMA.FTZ R3, R19.reuse, R2, R0 ;  /* 0x0000000213037223 */ /* 0x040fe20000010000 */
[----:B------:R-:W-:Y:S01]  /*0b40*/  PRMT R0, RZ, 0x5410, R63 ;  /* 0x00005410ff007816 */ /* 0x000fe2000000003f */
[----:B------:R-:W-:Y:S01]  /*0b50*/  FMUL.FTZ R13, R19, R84 ;  /* 0x00000054130d7220 */ /* 0x000fe20000410000 */
[----:B------:R-:W-:-:S02]  /*0b60*/  PRMT R50, RZ, 0x5410, R50 ;  /* 0x00005410ff327816 */ /* 0x000fc40000000032 */
[----:B------:R-:W-:Y:S01]  /*0b70*/  PRMT R18, RZ, 0x5410, R18 ;  /* 0x00005410ff127816 */ /* 0x000fe20000000012 */
[C---:B------:R-:W-:Y:S01]  /*0b80*/  FFMA.FTZ R3, R20.reuse, R0, R3 ;  /* 0x0000000014037223 */ /* 0x040fe20000010003 */
[----:B------:R-:W-:Y:S01]  /*0b90*/  PRMT R0, RZ, 0x5410, R10 ;  /* 0x00005410ff007816 */ /* 0x000fe2000000000a */
[----:B------:R-:W-:Y:S02]  /*0ba0*/  FMUL.FTZ R10, R20, R84 ;  /* 0x00000054140a7220 */ /* 0x000fe40000410000 */
[C---:B------:R-:W-:Y:S02]  /*0bb0*/  FFMA.FTZ R50, R18.reuse, R50, R3 ;  /* 0x0000003212327223 */ /* 0x040fe40000010003 */
[----:B------:R-:W-:Y:S01]  /*0bc0*/  FMUL.FTZ R11, R18, R84 ;  /* 0x00000054120b7220 */ /* 0x000fe20000410000 */
[----:B------:R-:W-:Y:S06]  /*0bd0*/  BAR.SYNC.DEFER_BLOCKING 0x0 ;  /* 0x0000000000007b1d */ /* 0x000fec0000010000 */
[----:B------:R-:W-:Y:S05]  /*0be0*/  @!P0 BRA `(.L_x_8703) ;  /* 0x000017e000008947 */ /* 0x000fea0003800000 */
[----:B------:R-:W-:Y:S01]  /*0bf0*/  MOV R4, R47 ;  /* 0x0000002f00047202 */ /* 0x000fe20000000f00 */
[C---:B------:R-:W-:Y:S01]  /*0c00*/  IMAD R7, R53.reuse, c[0x0][0x298], RZ ;  /* 0x0000a60035077a24 */ /* 0x040fe200078e02ff */
[----:B------:R-:W-:Y:S01]  /*0c10*/  IADD3 R6, R28, -0x1, RZ ;  /* 0xffffffff1c067810 */ /* 0x000fe20007ffe0ff */
[----:B------:R-:W-:Y:S01]  /*0c20*/  IMAD.MOV.U32 R5, RZ, RZ, RZ ;  /* 0x000000ffff057224 */ /* 0x000fe200078e00ff */
[----:B------:R-:W-:Y:S01]  /*0c30*/  MOV R17, c[0x0][0x174] ;  /* 0x00005d0000117a02 */ /* 0x000fe20000000f00 */
[----:B------:R-:W-:-:S02]  /*0c40*/  IMAD R9, R53, c[0x0][0x2b8], RZ ;  /* 0x0000ae0035097a24 */ /* 0x000fc400078e02ff */
[----:B------:R-:W-:-:S04]  /*0c50*/  IMAD.WIDE.U32 R2, R80, c[0x0][0x298], R4 ;  /* 0x0000a60050027a25 */ /* 0x000fc800078e0004 */
[C---:B------:R-:W-:Y:S02]  /*0c60*/  IMAD R7, R80.reuse, c[0x0][0x29c], R7 ;  /* 0x0000a70050077a24 */ /* 0x040fe400078e0207 */
[----:B------:R-:W-:-:S03]  /*0c70*/  IMAD.WIDE.U32 R4, R80, c[0x0][0x2b8], R4 ;  /* 0x0000ae0050047a25 */ /* 0x000fc600078e0004 */
[----:B------:R-:W-:Y:S01]  /*0c80*/  IADD3 R3, R3, R7, RZ ;  /* 0x0000000703037210 */ /* 0x000fe20007ffe0ff */
[----:B------:R-:W-:Y:S02]  /*0c90*/  IMAD R9, R80, c[0x0][0x2bc], R9 ;  /* 0x0000af0050097a24 */ /* 0x000fe400078e0209 */
[----:B------:R-:W-:Y:S02]  /*0ca0*/  IMAD R7, R51, c[0x0][0x2a0], RZ ;  /* 0x0000a80033077a24 */ /* 0x000fe400078e02ff */
[----:B------:R-:W-:Y:S01]  /*0cb0*/  IMAD.WIDE.U32 R2, R52, c[0x0][0x2a0], R2 ;  /* 0x0000a80034027a25 */ /* 0x000fe200078e0002 */
[----:B------:R-:W-:-:S03]  /*0cc0*/  IADD3 R5, R5, R9, RZ ;  /* 0x0000000905057210 */ /* 0x000fc60007ffe0ff */
[----:B------:R-:W-:Y:S02]  /*0cd0*/  IMAD R9, R51, c[0x0][0x2c0], RZ ;  /* 0x0000b00033097a24 */ /* 0x000fe400078e02ff */
[C---:B------:R-:W-:Y:S02]  /*0ce0*/  IMAD R7, R52.reuse, c[0x0][0x2a4], R7 ;  /* 0x0000a90034077a24 */ /* 0x040fe400078e0207 */
[C---:B------:R-:W-:Y:S02]  /*0cf0*/  IMAD R9, R52.reuse, c[0x0][0x2c4], R9 ;  /* 0x0000b10034097a24 */ /* 0x040fe400078e0209 */
[----:B------:R-:W-:Y:S01]  /*0d00*/  IMAD.WIDE.U32 R66, R52, c[0x0][0x2c0], R4 ;  /* 0x0000b00034427a25 */ /* 0x000fe200078e0004 */
[----:B------:R-:W-:Y:S02]  /*0d10*/  IADD3 R16, R3, R7, RZ ;  /* 0x0000000703107210 */ /* 0x000fe40007ffe0ff */
[----:B------:R-:W-:Y:S01]  /*0d20*/  LEA R4, P1, R2, c[0x0][0x318], 0x2 ;  /* 0x0000c60002047a11 */ /* 0x000fe200078210ff */
[----:B------:R-:W-:Y:S01]  /*0d30*/  IMAD.SHL.U32 R15, R6, 0x80, RZ ;  /* 0x00000080060f7824 */ /* 0x000fe200078e00ff */
[----:B------:R-:W-:Y:S01]  /*0d40*/  IADD3 R14, R67, R9, RZ ;  /* 0x00000009430e7210 */ /* 0x000fe20007ffe0ff */
[----:B------:R-:W-:Y:S01]  /*0d50*/  FADD.FTZ R8, R8, R81 ;  /* 0x0000005108087221 */ /* 0x000fe20000010000 */
[----:B------:R-:W-:-:S02]  /*0d60*/  LEA R6, P2, R66, c[0x0][0x320], 0x2 ;  /* 0x0000c80042067a11 */ /* 0x000fc400078410ff */
[----:B------:R-:W-:Y:S02]  /*0d70*/  LEA.HI.X R5, R2, c[0x0][0x31c], R16, 0x2, P1 ;  /* 0x0000c70002057a11 */ /* 0x000fe400008f1410 */
[----:B------:R-:W-:Y:S02]  /*0d80*/  LEA R9, R17, UR4, 0x7 ;  /* 0x0000000411097c11 */ /* 0x000fe4000f8e38ff */
[----:B------:R-:W-:Y:S02]  /*0d90*/  LEA.HI.X R7, R66, c[0x0][0x324], R14, 0x2, P2 ;  /* 0x0000c90042077a11 */ /* 0x000fe400010f140e */
[----:B------:R-:W-:Y:S01]  /*0da0*/  IADD3 R64, P0, R15, R2, RZ ;  /* 0x000000020f407210 */ /* 0x000fe20007f1e0ff */
[----:B------:R-:W-:Y:S01]  /*0db0*/  IMAD.WIDE R2, R9, 0x4, R4 ;  /* 0x0000000409027825 */ /* 0x000fe200078e0204 */
[----:B------:R-:W-:Y:S02]  /*0dc0*/  IADD3 R66, P1, R15, R66, RZ ;  /* 0x000000420f427210 */ /* 0x000fe40007f3e0ff */
[----:B------:R-:W-:Y:S01]  /*0dd0*/  SHF.R.S32.HI R15, RZ, 0x1f, R15 ;  /* 0x0000001fff0f7819 */ /* 0x000fe2000001140f */
[----:B------:R-:W-:Y:S01]  /*0de0*/  IMAD.WIDE R4, R9, 0x4, R6 ;  /* 0x0000000409047825 */ /* 0x000fe200078e0206 */
[----:B------:R-:W-:-:S02]  /*0df0*/  IADD3 R72, P2, R2, -0x80, RZ ;  /* 0xffffff8002487810 */ /* 0x000fc40007f5e0ff */
[C---:B------:R-:W-:Y:S01]  /*0e00*/  IADD3.X R65, R15.reuse, R16, RZ, P0, !PT ;  /* 0x000000100f417210 */ /* 0x040fe200007fe4ff */
[----:B------:R-:W-:Y:S01]  /*0e10*/  IMAD.X R67, R15, 0x1, R14, P1 ;  /* 0x000000010f437824 */ /* 0x000fe200008e060e */
[----:B------:R-:W-:Y:S01]  /*0e20*/  IADD3 R68, P0, R2, -0x180, RZ ;  /* 0xfffffe8002447810 */ /* 0x000fe20007f1e0ff */
[--C-:B------:R-:W-:Y:S01]  /*0e30*/  FADD.FTZ R9, R0, R81.reuse ;  /* 0x0000005100097221 */ /* 0x100fe20000010000 */
[----:B------:R-:W-:Y:S01]  /*0e40*/  IADD3 R70, P1, R2, -0x100, RZ ;  /* 0xffffff0002467810 */ /* 0x000fe20007f3e0ff */
[--C-:B------:R-:W-:Y:S01]  /*0e50*/  FADD.FTZ R7, R32, R81.reuse ;  /* 0x0000005120077221 */ /* 0x100fe20000010000 */
[----:B------:R-:W-:Y:S01]  /*0e60*/  IADD3 R74, P3, R4, -0x180, RZ ;  /* 0xfffffe80044a7810 */ /* 0x000fe20007f7e0ff */
[----:B------:R-:W-:Y:S01]  /*0e70*/  FADD.FTZ R6, R34, R81 ;  /* 0x0000005122067221 */ /* 0x000fe20000010000 */
[C---:B------:R-:W-:Y:S01]  /*0e80*/  IADD3 R76, P4, R4.reuse, -0x100, RZ ;  /* 0xffffff00044c7810 */ /* 0x040fe20007f9e0ff */
[----:B------:R-:W-:Y:S01]  /*0e90*/  CS2R R16, SRZ ;  /* 0x0000000000107805 */ /* 0x000fe2000001ff00 */
[----:B------:R-:W-:Y:S01]  /*0ea0*/  IADD3 R78, P5, R4, -0x80, RZ ;  /* 0xffffff80044e7810 */ /* 0x000fe20007fbe0ff */
[----:B------:R-:W-:Y:S01]  /*0eb0*/  CS2R R14, SRZ ;  /* 0x00000000000e7805 */ /* 0x000fe2000001ff00 */
[----:B------:R-:W-:-:S02]  /*0ec0*/  IADD3.X R69, R3, -0x1, RZ, P0, !PT ;  /* 0xffffffff03457810 */ /* 0x000fc400007fe4ff */
[C---:B------:R-:W-:Y:S02]  /*0ed0*/  IADD3.X R71, R3.reuse, -0x1, RZ, P1, !PT ;  /* 0xffffffff03477810 */ /* 0x040fe40000ffe4ff */
[----:B------:R-:W-:Y:S01]  /*0ee0*/  IADD3.X R73, R3, -0x1, RZ, P2, !PT ;  /* 0xffffffff03497810 */ /* 0x000fe200017fe4ff */
[----:B------:R-:W-:Y:S01]  /*0ef0*/  HFMA2.MMA R3, -RZ, RZ, 0, 0 ;  /* 0x00000000ff037435 */ /* 0x000fe200000001ff */
[C---:B------:R-:W-:Y:S02]  /*0f00*/  IADD3.X R75, R5.reuse, -0x1, RZ, P3, !PT ;  /* 0xffffffff054b7810 */ /* 0x040fe40001ffe4ff */
[C---:B------:R-:W-:Y:S02]  /*0f10*/  IADD3.X R77, R5.reuse, -0x1, RZ, P4, !PT ;  /* 0xffffffff054d7810 */ /* 0x040fe400027fe4ff */
[----:B------:R-:W-:Y:S02]  /*0f20*/  IADD3.X R79, R5, -0x1, RZ, P5, !PT ;  /* 0xffffffff054f7810 */ /* 0x000fe40002ffe4ff */
[----:B------:R-:W-:-:S06]  /*0f30*/  CS2R R4, SRZ ;  /* 0x0000000000047805 */ /* 0x000fcc000001ff00 */
.L_x_8716:
[----:B------:R-:W-:Y:S01]  /*0f40*/  SHF.R.S32.HI R102, RZ, 0x1f, R5 ;  /* 0x0000001fff667819 */ /* 0x000fe20000011405 */
[----:B------:R-:W-:Y:S01]  /*0f50*/  IMAD.WIDE.U32 R32, R5, c[0x0][0x1a0], RZ ;  /* 0x0000680005207a25 */ /* 0x000fe200078e00ff */
[----:B------:R-:W-:-:S02]  /*0f60*/  SHF.L.U32 R23, R47, 0x3, RZ ;  /* 0x000000032f177819 */ /* 0x000fc400000006ff */
[----:B------:R-:W-:Y:S01]  /*0f70*/  SHF.L.U64.HI R22, R47, 0x3, R26 ;  /* 0x000000032f167819 */ /* 0x000fe2000001021a */
[----:B------:R-:W-:Y:S01]  /*0f80*/  IMAD R0, R102, c[0x0][0x1a0], RZ ;  /* 0x0000680066007a24 */ /* 0x000fe200078e02ff */
[----:B------:R-:W-:-:S03]  /*0f90*/  LEA R34, P0, R32, R40, 0x1 ;  /* 0x0000002820227211 */ /* 0x000fc600078008ff */
[----:B------:R-:W-:Y:S01]  /*0fa0*/  IMAD R35, R5, c[0x0][0x1a4], R0 ;  /* 0x0000690005237a24 */ /* 0x000fe200078e0200 */
[----:B------:R-:W-:-:S04]  /*0fb0*/  IADD3 R34, P1, R34, R23, RZ ;  /* 0x0000001722227210 */ /* 0x000fc80007f3e0ff */
[----:B------:R-:W-:-:S04]  /*0fc0*/  IADD3 R33, R33, R35, RZ ;  /* 0x0000002321217210 */ /* 0x000fc80007ffe0ff */
[----:B------:R-:W-:-:S05]  /*0fd0*/  LEA.HI.X R33, R32, R31, R33, 0x1, P0 ;  /* 0x0000001f20217211 */ /* 0x000fca00000f0c21 */
[----:B------:R-:W-:-:S06]  /*0fe0*/  IMAD.X R35, R33, 0x1, R22, P1 ;  /* 0x0000000121237824 */ /* 0x000fcc00008e0616 */
[----:B--2---:R-:W2:Y:S01]  /*0ff0*/  LDG.E.64 R34, [R34.64] ;  /* 0x0000000622227981 */ /* 0x004ea2000c1e1b00 */
[----:B------:R-:W-:Y:S01]  /*1000*/  MOV R36, R60 ;  /* 0x0000003c00247202 */ /* 0x000fe20000000f00 */
[C---:B------:R-:W-:Y:S01]  /*1010*/  IMAD R0, R102.reuse, c[0x0][0x188], RZ ;  /* 0x0000620066007a24 */ /* 0x040fe200078e02ff */
[----:B------:R-:W-:Y:S01]  /*1020*/  MOV R37, R25 ;  /* 0x0000001900257202 */ /* 0x000fe20000000f00 */
[----:B------:R-:W-:Y:S02]  /*1030*/  IMAD R2, R102, c[0x0][0x1c0], RZ ;  /* 0x0000700066027a24 */ /* 0x000fe400078e02ff */
[----:B------:R-:W-:-:S04]  /*1040*/  IMAD.WIDE.U32 R32, R5, c[0x0][0x1c0], RZ ;  /* 0x0000700005207a25 */ /* 0x000fc800078e00ff */
[----:B------:R-:W-:-:S04]  /*1050*/  IMAD.WIDE.U32 R38, R5, c[0x0][0x188], R36 ;  /* 0x0000620005267a25 */ /* 0x000fc800078e0024 */
[C---:B------:R-:W-:Y:S01]  /*1060*/  IMAD R37, R5.reuse, c[0x0][0x18c], R0 ;  /* 0x0000630005257a24 */ /* 0x040fe200078e0200 */
[----:B------:R-:W-:Y:S01]  /*1070*/  LEA R36, P0, R38, c[0x0][0x220], 0x2 ;  /* 0x0000880026247a11 */ /* 0x000fe200078010ff */
[----:B------:R-:W-:Y:S01]  /*1080*/  IMAD R83, R5, c[0x0][0x1c4], R2 ;  /* 0x0000710005537a24 */ /* 0x000fe200078e0202 */
[----:B------:R-:W-:Y:S02]  /*1090*/  LEA R0, P1, R32, R30, 0x1 ;  /* 0x0000001e20007211 */ /* 0x000fe400078208ff */
[----:B------:R-:W-:Y:S01]  /*10a0*/  IADD3 R37, R39, R37, RZ ;  /* 0x0000002527257210 */ /* 0x000fe20007ffe0ff */
[----:B------:R-:W-:-:S03]  /*10b0*/  IMAD.IADD R33, R33, 0x1, R83 ;  /* 0x0000000121217824 */ /* 0x000fc600078e0253 */
[----:B------:R-:W-:Y:S02]  /*10c0*/  LEA.HI.X R37, R38, c[0x0][0x224], R37, 0x2, P0 ;  /* 0x0000890026257a11 */ /* 0x000fe400000f1425 */
[----:B------:R-:W-:Y:S02]  /*10d0*/  LEA.HI.X R33, R32, R29, R33, 0x1, P1 ;  /* 0x0000001d20217211 */ /* 0x000fe400008f0c21 */
[----:B------:R-:W-:Y:S01]  /*10e0*/  IADD3 R32, P0, R0, R23, RZ ;  /* 0x0000001700207210 */ /* 0x000fe20007f1e0ff */
[----:B------:R-:W3:Y:S03]  /*10f0*/  LDG.E R2, [R36.64] ;  /* 0x0000000624027981 */ /* 0x000ee6000c1e1900 */
[----:B------:R-:W-:Y:S01]  /*1100*/  IADD3.X R33, R33, R22, RZ, P0, !PT ;  /* 0x0000001621217210 */ /* 0x000fe200007fe4ff */
[----:B--2---:R-:W-:Y:S01]  /*1110*/  STS.64 [R44.X8], R34 ;  /* 0x000000222c007388 */ /* 0x004fe20000008a00 */
[----:B------:R-:W-:-:S06]  /*1120*/  NOP ;  /* 0x0000000000007918 */ /* 0x000fcc0000000000 */
[----:B0-----:R0:W2:Y:S01]  /*1130*/  LDG.E.64 R38, [R32.64] ;  /* 0x0000000620267981 */ /* 0x0010a2000c1e1b00 */
[----:B------:R-:W-:-:S04]  /*1140*/  IADD3 R90, R28, -0x1, RZ ;  /* 0xffffffff1c5a7810 */ /* 0x000fc80007ffe0ff */
[----:B------:R-:W-:-:S04]  /*1150*/  LEA.HI R0, R90, R90, RZ, 0x1 ;  /* 0x0000005a5a007211 */ /* 0x000fc800078f08ff */
[----:B------:R-:W-:Y:S01]  /*1160*/  LOP3.LUT R83, R0, 0xfffffe, RZ, 0xc0, !PT ;  /* 0x00fffffe00537812 */ /* 0x000fe200078ec0ff */
[----:B---3--:R-:W-:-:S04]  /*1170*/  FMUL.FTZ R82, R2, 1.4426950216293334961 ;  /* 0x3fb8aa3b02527820 */ /* 0x008fc80000410000 */
[----:B------:R-:W-:Y:S01]  /*1180*/  FMUL.FTZ R96, R9, R82 ;  /* 0x0000005209607220 */ /* 0x000fe20000410000 */
[----:B------:R-:W-:-:S05]  /*1190*/  IADD3 R0, R90, -R83, RZ ;  /* 0x800000535a007210 */ /* 0x000fca0007ffe0ff */
[----:B------:R-:W-:Y:S01]  /*11a0*/  MUFU.EX2 R96, R96 ;  /* 0x0000006000607308 */ /* 0x000fe20000000800 */
[----:B------:R-:W-:Y:S02]  /*11b0*/  ISETP.NE.AND P1, PT, R47, RZ, PT ;  /* 0x000000ff2f00720c */ /* 0x000fe40003f25270 */
[----:B0-----:R-:W-:-:S04]  /*11c0*/  LEA R33, R0, R5, 0x8 ;  /* 0x0000000500217211 */ /* 0x001fc800078e40ff */
[----:B------:R-:W-:Y:S02]  /*11d0*/  SEL R83, R33, R24, !P1 ;  /* 0x0000001821537207 */ /* 0x000fe40004800000 */
[----:B------:R-:W0:Y:S01]  /*11e0*/  LDS.64 R32, [R44.X8] ;  /* 0x000000002c207984 */ /* 0x000e220000008a00 */
[----:B------:R-:W-:Y:S02]  /*11f0*/  ISETP.GT.AND P0, PT, R28, 0x1, PT ;  /* 0x000000011c00780c */ /* 0x000fe40003f04270 */
[----:B------:R-:W-:Y:S02]  /*1200*/  ISETP.NE.AND P2, PT, R47, 0x1f, PT ;  /* 0x0000001f2f00780c */ /* 0x000fe40003f45270 */
[----:B------:R-:W-:Y:S01]  /*1210*/  ISETP.EQ.AND P0, PT, R27, RZ, P0 ;  /* 0x000000ff1b00720c */ /* 0x000fe20000702270 */
[----:B------:R-:W-:-:S12]  /*1220*/  IMAD.MOV.U32 R91, RZ, RZ, RZ ;  /* 0x000000ffff5b7224 */ /* 0x000fd800078e00ff */
[----:B------:R-:W-:-:S05]  /*1230*/  @P0 IADD3 R36, R28, -0x2, RZ ;  /* 0xfffffffe1c240810 */ /* 0x000fca0007ffe0ff */
[----:B------:R-:W-:-:S04]  /*1240*/  @P0 IMAD R37, R36, c[0x0][0x16c], R5 ;  /* 0x00005b0024250a24 */ /* 0x000fc800078e0205 */
[----:B------:R-:W-:-:S04]  /*1250*/  @P0 IMAD.WIDE R36, R37, 0x8, R54 ;  /* 0x0000000825240825 */ /* 0x000fc800078e0236 */
[----:B------:R-:W-:Y:S01]  /*1260*/  FMUL.FTZ R92, R8, R82 ;  /* 0x00000052085c7220 */ /* 0x000fe20000410000 */
[--C-:B------:R-:W-:Y:S02]  /*1270*/  SHF.R.U64 R97, R62, 0x10, R63.reuse ;  /* 0x000000103e617819 */ /* 0x100fe4000000123f */
[--C-:B0-----:R-:W-:Y:S02]  /*1280*/  PRMT R0, RZ, 0x5410, R32.reuse ;  /* 0x00005410ff007816 */ /* 0x101fe40000000020 */
[----:B------:R-:W-:Y:S02]  /*1290*/  PRMT R88, RZ, 0x7610, R32 ;  /* 0x00007610ff587816 */ /* 0x000fe40000000020 */
[----:B-1----:R0:W1:Y:S01]  /*12a0*/  MUFU.EX2 R32, R92 ;  /* 0x0000005c00207308 */ /* 0x0020620000000800 */
[----:B------:R-:W-:Y:S02]  /*12b0*/  SHF.R.U32.HI R95, RZ, 0x10, R63 ;  /* 0x00000010ff5f7819 */ /* 0x000fe4000001163f */
[----:B------:R-:W-:-:S02]  /*12c0*/  PRMT R94, RZ, 0x5410, R62 ;  /* 0x00005410ff5e7816 */ /* 0x000fc4000000003e */
[----:B------:R-:W-:Y:S02]  /*12d0*/  PRMT R97, RZ, 0x5410, R97 ;  /* 0x00005410ff617816 */ /* 0x000fe40000000061 */
[----:B0-----:R-:W-:Y:S02]  /*12e0*/  PRMT R92, RZ, 0x5410, R63 ;  /* 0x00005410ff5c7816 */ /* 0x001fe4000000003f */
[--C-:B------:R-:W-:Y:S02]  /*12f0*/  PRMT R87, RZ, 0x5410, R33.reuse ;  /* 0x00005410ff577816 */ /* 0x100fe40000000021 */
[----:B------:R-:W-:Y:S01]  /*1300*/  PRMT R89, RZ, 0x7610, R33 ;  /* 0x00007610ff597816 */ /* 0x000fe20000000021 */
[----:B------:R-:W-:Y:S01]  /*1310*/  FMUL.FTZ R33, R9, R94 ;  /* 0x0000005e09217220 */ /* 0x000fe20000410000 */
[----:B------:R-:W-:Y:S01]  /*1320*/  PRMT R95, RZ, 0x5410, R95 ;  /* 0x00005410ff5f7816 */ /* 0x000fe2000000005f */
[----:B------:R-:W-:Y:S01]  /*1330*/  FMUL.FTZ R100, R7, R92 ;  /* 0x0000005c07647220 */ /* 0x000fe20000410000 */
[----:B------:R-:W-:Y:S01]  /*1340*/  BSSY B0, `(.L_x_8704) ;  /* 0x0000022000007945 */ /* 0x000fe20003800000 */
[----:B-1----:R-:W-:-:S02]  /*1350*/  FMUL.FTZ R110, R96, R32 ;  /* 0x00000020606e7220 */ /* 0x002fc40000410000 */
[----:B------:R-:W-:Y:S02]  /*1360*/  FMUL.FTZ R99, R0, R33 ;  /* 0x0000002100637220 */ /* 0x000fe40000410000 */
[----:B------:R-:W-:Y:S01]  /*1370*/  FMUL.FTZ R98, R87, R100 ;  /* 0x0000006457627220 */ /* 0x000fe20000410000 */
[----:B--2---:R0:W-:Y:S01]  /*1380*/  STS.64 [R44.X8+0x100], R38 ;  /* 0x000100262c007388 */ /* 0x0041e20000008a00 */
[----:B------:R-:W-:-:S06]  /*1390*/  NOP ;  /* 0x0000000000007918 */ /* 0x000fcc0000000000 */
[----:B------:R-:W1:Y:S04]  /*13a0*/  LDS.64 R34, [R44.X8+0x100] ;  /* 0x000100002c227984 */ /* 0x000e680000008a00 */
[----:B------:R2:W-:Y:S04]  /*13b0*/  STS [R83.X4+0x838], R96 ;  /* 0x0008386053007388 */ /* 0x0005e80000004800 */
[----:B------:R-:W-:Y:S01]  /*13c0*/  BAR.SYNC.DEFER_BLOCKING 0x0 ;  /* 0x0000000000007b1d */ /* 0x000fe20000010000 */
[----:B0-----:R-:W-:-:S05]  /*13d0*/  FMUL.FTZ R39, R7, R82 ;  /* 0x0000005207277220 */ /* 0x001fca0000410000 */
[----:B------:R2:W0:Y:S04]  /*13e0*/  @P2 LDS R104, [R47.X4+0x103c] ;  /* 0x00103c002f682984 */ /* 0x0004280000004800 */
[----:B------:R3:W5:Y:S02]  /*13f0*/  @P0 LDG.E R91, [R36.64+0x4] ;  /* 0x00000406245b0981 */ /* 0x000764000c1e1900 */
[----:B---3--:R-:W-:Y:S01]  /*1400*/  FMUL.FTZ R36, R6, R82 ;  /* 0x0000005206247220 */ /* 0x008fe20000410000 */
[----:B------:R-:W-:Y:S01]  /*1410*/  MUFU.EX2 R39, R39 ;  /* 0x0000002700277308 */ /* 0x000fe20000000800 */
[----:B-1----:R-:W-:-:S07]  /*1420*/  PRMT R103, RZ, 0x5410, R35 ;  /* 0x00005410ff677816 */ /* 0x002fce0000000023 */
[----:B------:R-:W1:Y:S01]  /*1430*/  MUFU.EX2 R36, R36 ;  /* 0x0000002400247308 */ /* 0x000e620000000800 */
[----:B------:R-:W-:Y:S02]  /*1440*/  PRMT R93, RZ, 0x7610, R35 ;  /* 0x00007610ff5d7816 */ /* 0x000fe40000000023 */
        /* <DEDUP_REMOVED lines=8> */
[----:B-1----:R-:W-:Y:S01]  /*14d0*/  FFMA.FTZ R101, R36, R93, R103 ;  /* 0x0000005d24657223 */ /* 0x002fe20000010067 */
[----:B------:R-:W-:Y:S05]  /*14e0*/  @P2 BRA `(.L_x_8705) ;  /* 0x0000007000002947 */ /* 0x000fea0003800000 */
[----:B0-2---:R-:W-:Y:S02]  /*14f0*/  ISETP.NE.AND P0, PT, R28, c[0x0][0x174], PT ;  /* 0x00005d001c007a0c */ /* 0x005fe40003f05270 */
[----:B------:R-:W-:-:S11]  /*1500*/  MOV R104, 0x3f800000 ;  /* 0x3f80000000687802 */ /* 0x000fd60000000f00 */
[----:B------:R-:W-:-:S04]  /*1510*/  @P0 LEA.HI R82, R28, R28, RZ, 0x1 ;  /* 0x0000001c1c520211 */ /* 0x000fc800078f08ff */
[----:B------:R-:W-:-:S04]  /*1520*/  @P0 LOP3.LUT R83, R82, 0xfffffe, RZ, 0xc0, !PT ;  /* 0x00fffffe52530812 */ /* 0x000fc800078ec0ff */
[----:B------:R-:W-:-:S04]  /*1530*/  @P0 IADD3 R82, -R83, R28, RZ ;  /* 0x0000001c53520210 */ /* 0x000fc80007ffe1ff */
[----:B------:R-:W-:-:S05]  /*1540*/  @P0 LEA R82, R82, R5, 0x8 ;  /* 0x0000000552520211 */ /* 0x000fca00078e40ff */
[----:B------:R0:W1:Y:S02]  /*1550*/  @P0 LDS R104, [R82.X4+0x838] ;  /* 0x0008380052680984 */ /* 0x0000640000004800 */
.L_x_8705:
[----:B0-2---:R-:W-:Y:S05]  /*1560*/  BSYNC B0 ;  /* 0x0000000000007941 */ /* 0x005fea0003800000 */
.L_x_8704:
[----:B-1----:R-:W-:Y:S01]  /*1570*/  FMUL.FTZ R108, R36, R104 ;  /* 0x00000068246c7220 */ /* 0x002fe20000410000 */
[----:B------:R-:W-:Y:S01]  /*1580*/  ISETP.NE.AND P3, PT, R27, 0x1f, PT ;  /* 0x0000001f1b00780c */ /* 0x000fe20003f65270 */
[----:B------:R-:W-:Y:S01]  /*1590*/  FMUL.FTZ R105, R21, R106 ;  /* 0x0000006a15697220 */ /* 0x000fe20000410000 */
[----:B------:R-:W-:Y:S01]  /*15a0*/  ISETP.GE.AND P0, PT, R44, 0x1, PT ;  /* 0x000000012c00780c */ /* 0x000fe20003f06270 */
[----:B------:R-:W-:Y:S01]  /*15b0*/  FFMA.FTZ R83, R39, R101, R34 ;  /* 0x0000006527537223 */ /* 0x000fe20000010022 */
[----:B------:R-:W-:Y:S01]  /*15c0*/  ISETP.GE.U32.AND P4, PT, R27, 0x18, PT ;  /* 0x000000181b00780c */ /* 0x000fe20003f86070 */
[----:B------:R-:W-:Y:S01]  /*15d0*/  FMUL.FTZ R107, R39, R108 ;  /* 0x0000006c276b7220 */ /* 0x000fe20000410000 */
[----:B------:R-:W-:Y:S01]  /*15e0*/  LEA R90, R90, R47, 0x7 ;  /* 0x0000002f5a5a7211 */ /* 0x000fe200078e38ff */
[C---:B------:R-:W-:Y:S01]  /*15f0*/  FFMA.FTZ R108, R32.reuse, R83, R105 ;  /* 0x00000053206c7223 */ /* 0x040fe20000010069 */
[----:B------:R-:W-:Y:S01]  /*1600*/  BSSY B0, `(.L_x_8706) ;  /* 0x0000089000007945 */ /* 0x000fe20003800000 */
[----:B------:R-:W-:-:S02]  /*1610*/  FMUL.FTZ R107, R32, R107 ;  /* 0x0000006b206b7220 */ /* 0x000fc40000410000 */
[----:B------:R-:W-:Y:S01]  /*1620*/  FFMA.FTZ R82, R32, R99, R35 ;  /* 0x0000006320527223 */ /* 0x000fe20000010023 */
[----:B------:R-:W0:Y:S01]  /*1630*/  SHFL.DOWN PT, R111, R108, 0x1, 0x1f ;  /* 0x08201f006c6f7f89 */ /* 0x000e2200000e0000 */
[----:B------:R-:W-:Y:S02]  /*1640*/  FMUL.FTZ R101, R89, R38 ;  /* 0x0000002659657220 */ /* 0x000fe40000410000 */
[C---:B------:R-:W-:Y:S01]  /*1650*/  FFMA.FTZ R82, R39.reuse, R82, R98 ;  /* 0x0000005227527223 */ /* 0x040fe20000010062 */
[----:B------:R-:W1:Y:S01]  /*1660*/  SHFL.DOWN PT, R106, R107, 0x1, 0x1f ;  /* 0x08201f006b6a7f89 */ /* 0x000e6200000e0000 */
[----:B------:R-:W-:Y:S02]  /*1670*/  FMUL.FTZ R109, R39, R110 ;  /* 0x0000006e276d7220 */ /* 0x000fe40000410000 */
        /* <DEDUP_REMOVED lines=32> */
[----:B------:R-:W-:Y:S01]  /*1880*/  HFMA2.MMA R83, -RZ, RZ, 0, 0 ;  /* 0x00000000ff537435 */ /* 0x000fe200000001ff */
[----:B---3--:R-:W-:-:S03]  /*1890*/  @P3 FMUL.FTZ R109, R109, R82 ;  /* 0x000000526d6d3220 */ /* 0x008fc60000410000 */
        /* <DEDUP_REMOVED lines=17> */
[----:B------:R-:W-:Y:S04]  /*19b0*/  SHFL.DOWN PT, R116, R108, 0x1, 0x1f ;  /* 0x08201f006c747f89 */ /* 0x000fe800000e0000 */
[----:B------:R-:W-:Y:S01]  /*19c0*/  SHFL.IDX PT, R114, R83, RZ, 0x1f ;  /* 0x00001fff53727589 */ /* 0x000fe200000e0000 */
[----:B--2---:R-:W-:-:S03]  /*19d0*/  @P0 FFMA.FTZ R110, R109, R111, R110 ;  /* 0x0000006f6d6e0223 */ /* 0x004fc6000001006e */
[----:B------:R-:W0:Y:S01]  /*19e0*/  SHFL.DOWN PT, R115, R107, 0x1, 0x1f ;  /* 0x08201f006b737f89 */ /* 0x000e2200000e0000 */
[----:B---3--:R-:W-:Y:S01]  /*19f0*/  @P0 FMUL.FTZ R109, R109, R112 ;  /* 0x000000706d6d0220 */ /* 0x008fe20000410000 */
[----:B------:R-:W-:Y:S02]  /*1a00*/  ISETP.NE.AND P0, PT, R47, RZ, PT ;  /* 0x000000ff2f00720c */ /* 0x000fe40003f05270 */
[----:B-----5:R-:W-:Y:S04]  /*1a10*/  SHFL.IDX PT, R111, R91, RZ, 0x1f ;  /* 0x00001fff5b6f7589 */ /* 0x020fe800000e0000 */
[----:B------:R-:W-:Y:S04]  /*1a20*/  SHFL.UP PT, R110, R110, 0x1, RZ ;  /* 0x042000006e6e7989 */ /* 0x000fe800000e00ff */
[----:B------:R-:W1:Y:S04]  /*1a30*/  SHFL.UP PT, R109, R109, 0x1, RZ ;  /* 0x042000006d6d7989 */ /* 0x000e6800000e00ff */
[----:B------:R2:W-:Y:S04]  /*1a40*/  SHFL.IDX PT, R113, R108, RZ, 0x1f ;  /* 0x00001fff6c717589 */ /* 0x0005e800000e0000 */
[----:B------:R-:W3:Y:S01]  /*1a50*/  SHFL.IDX PT, R112, R107, RZ, 0x1f ;  /* 0x00001fff6b707589 */ /* 0x000ee200000e0000 */
[----:B0-----:R-:W-:Y:S01]  /*1a60*/  @P2 FFMA.FTZ R114, R115, R114, R116 ;  /* 0x0000007273722223 */ /* 0x001fe20000010074 */
[----:B------:R-:W-:-:S03]  /*1a70*/  IADD3 R115, -R90, c[0x0][0x168], RZ ;  /* 0x00005a005a737a10 */ /* 0x000fc60007ffe1ff */
[----:B------:R-:W-:Y:S01]  /*1a80*/  FFMA.FTZ R93, R114, R104, R93 ;  /* 0x00000068725d7223 */ /* 0x000fe2000001005d */
[C---:B------:R-:W-:Y:S02]  /*1a90*/  ISETP.GE.AND P2, PT, R115.reuse, 0x21, PT ;  /* 0x000000217300780c */ /* 0x040fe40003f46270 */
[C---:B------:R-:W-:Y:S01]  /*1aa0*/  ISETP.GE.AND P3, PT, R115.reuse, 0x41, PT ;  /* 0x000000417300780c */ /* 0x040fe20003f66270 */
[-C--:B------:R-:W-:Y:S01]  /*1ab0*/  FFMA.FTZ R90, R36, R93.reuse, R103 ;  /* 0x0000005d245a7223 */ /* 0x080fe20000010067 */
[----:B------:R-:W-:Y:S01]  /*1ac0*/  ISETP.GE.AND P4, PT, R115, 0x61, PT ;  /* 0x000000617300780c */ /* 0x000fe20003f86270 */
[----:B--2---:R-:W-:Y:S02]  /*1ad0*/  FMUL.FTZ R108, R6, R93 ;  /* 0x0000005d066c7220 */ /* 0x004fe40000410000 */
[----:B-1----:R-:W-:Y:S01]  /*1ae0*/  @P1 FFMA.FTZ R111, R109, R111, R110 ;  /* 0x0000006f6d6f1223 */ /* 0x002fe2000001006e */
[----:B------:R-:W-:Y:S01]  /*1af0*/  ISETP.GE.AND P1, PT, R115, 0x1, PT ;  /* 0x000000017300780c */ /* 0x000fe20003f26270 */
[----:B------:R-:W-:-:S02]  /*1b00*/  FFMA.FTZ R91, R39, R90, R34 ;  /* 0x0000005a275b7223 */ /* 0x000fc40000010022 */
[----:B------:R-:W-:Y:S02]  /*1b10*/  FFMA.FTZ R110, R96, R111, R99 ;  /* 0x0000006f606e7223 */ /* 0x000fe40000010063 */
[-C--:B------:R-:W-:Y:S02]  /*1b20*/  FFMA.FTZ R99, R32, R91.reuse, R105 ;  /* 0x0000005b20637223 */ /* 0x080fe40000010069 */
[----:B------:R-:W-:Y:S02]  /*1b30*/  FMUL.FTZ R105, R7, R90 ;  /* 0x0000005a07697220 */ /* 0x000fe40000410000 */
[----:B------:R-:W-:Y:S02]  /*1b40*/  FMUL.FTZ R104, R8, R91 ;  /* 0x0000005b08687220 */ /* 0x000fe40000410000 */
[----:B------:R-:W-:Y:S02]  /*1b50*/  FMUL.FTZ R103, R9, R99 ;  /* 0x0000006309677220 */ /* 0x000fe40000410000 */
[----:B---3--:R-:W-:-:S02]  /*1b60*/  FFMA.FTZ R83, R112, R83, R113 ;  /* 0x0000005370537223 */ /* 0x008fc40000010071 */
[----:B------:R-:W-:Y:S02]  /*1b70*/  FMUL.FTZ R82, R112, R82 ;  /* 0x0000005270527220 */ /* 0x000fe40000410000 */
[----:B------:R-:W-:Y:S02]  /*1b80*/  FFMA.FTZ R112, R32, R110, R35 ;  /* 0x0000006e20707223 */ /* 0x000fe40000010023 */
[----:B------:R-:W-:Y:S01]  /*1b90*/  FFMA.FTZ R96, R0, -R33, R110 ;  /* 0x8000002100607223 */ /* 0x000fe2000001006e */
[----:B------:R0:W-:Y:S01]  /*1ba0*/  @!P0 STS.64 [R106+0x10b8], R82 ;  /* 0x0010b8526a008388 */ /* 0x0001e20000000a00 */
[----:B------:R-:W-:Y:S02]  /*1bb0*/  FMUL.FTZ R35, R95, R108 ;  /* 0x0000006c5f237220 */ /* 0x000fe40000410000 */
[----:B------:R-:W-:Y:S02]  /*1bc0*/  FMUL.FTZ R34, R92, R105 ;  /* 0x000000695c227220 */ /* 0x000fe40000410000 */
[----:B------:R-:W-:-:S02]  /*1bd0*/  FMUL.FTZ R33, R97, R104 ;  /* 0x0000006861217220 */ /* 0x000fc40000410000 */
[----:B------:R-:W-:Y:S02]  /*1be0*/  FMUL.FTZ R32, R94, R103 ;  /* 0x000000675e207220 */ /* 0x000fe40000410000 */
[----:B------:R-:W-:Y:S02]  /*1bf0*/  FFMA.FTZ R39, R39, R112, R98 ;  /* 0x0000007027277223 */ /* 0x000fe40000010062 */
[----:B------:R-:W-:Y:S01]  /*1c00*/  FFMA.FTZ R98, R88, -R37, R112 ;  /* 0x8000002558627223 */ /* 0x000fe20000010070 */
[----:B------:R1:W-:Y:S01]  /*1c10*/  STS.128 [R47.X16+0x200], R32 ;  /* 0x000200202f007388 */ /* 0x0003e2000000cc00 */
[----:B------:R-:W-:Y:S01]  /*1c20*/  FFMA.FTZ R107, R36, R39, R101 ;  /* 0x00000027246b7223 */ /* 0x000fe20000010065 */
[----:B0-----:R-:W-:Y:S01]  /*1c30*/  SHF.L.U64.HI R106, R4, 0x2, R3 ;  /* 0x00000002046a7819 */ /* 0x001fe20000010203 */
[----:B------:R-:W-:Y:S01]  /*1c40*/  FFMA.FTZ R103, R96, R103, RZ ;  /* 0x0000006760677223 */ /* 0x000fe200000100ff */
[----:B------:R-:W-:Y:S01]  /*1c50*/  BAR.SYNC.DEFER_BLOCKING 0x0 ;  /* 0x0000000000007b1d */ /* 0x000fe20000010000 */
[----:B------:R-:W-:-:S02]  /*1c60*/  FFMA.FTZ R101, R89, -R38, R107 ;  /* 0x8000002659657223 */ /* 0x000fc4000001006b */
[----:B------:R-:W-:Y:S02]  /*1c70*/  FFMA.FTZ R100, R87, -R100, R39 ;  /* 0x8000006457647223 */ /* 0x000fe40000010027 */
[----:B------:R-:W-:Y:S02]  /*1c80*/  FMUL.FTZ R38, R20, R39 ;  /* 0x0000002714267220 */ /* 0x000fe40000410000 */
[----:B------:R-:W-:Y:S02]  /*1c90*/  FFMA.FTZ R103, R98, R104, R103 ;  /* 0x0000006862677223 */ /* 0x000fe40000010067 */
[----:B------:R-:W-:Y:S02]  /*1ca0*/  FMUL.FTZ R36, R21, R110 ;  /* 0x0000006e15247220 */ /* 0x000fe40000410000 */
[----:B------:R-:W-:Y:S02]  /*1cb0*/  FMUL.FTZ R37, R19, R112 ;  /* 0x0000007013257220 */ /* 0x000fe40000410000 */
[----:B------:R-:W-:-:S02]  /*1cc0*/  FMUL.FTZ R39, R18, R107 ;  /* 0x0000006b12277220 */ /* 0x000fc40000410000 */
[----:B------:R-:W-:Y:S02]  /*1cd0*/  FFMA.FTZ R103, R100, R105, R103 ;  /* 0x0000006964677223 */ /* 0x000fe40000010067 */
[----:B------:R-:W-:Y:S02]  /*1ce0*/  FMUL.FTZ R82, R101, R108 ;  /* 0x0000006c65527220 */ /* 0x000fe40000410000 */
        /* <DEDUP_REMOVED lines=26> */
.L_x_8707:
[----:B-1----:R-:W-:Y:S05]  /*1e90*/  BSYNC B0 ;  /* 0x0000000000007941 */ /* 0x002fea0003800000 */
.L_x_8706:
        /* <DEDUP_REMOVED lines=11> */
.L_x_8709:
[----:B------:R-:W-:Y:S05]  /*1f50*/  BSYNC B0 ;  /* 0x0000000000007941 */ /* 0x000fea0003800000 */
.L_x_8708:
[----:B-12---:R1:W2:Y:S01]  /*1f60*/  LDS R37, [R47.X4+0x500] ;  /* 0x000500002f257984 */ /* 0x0062a20000004800 */
[----:B------:R-:W-:Y:S01]  /*1f70*/  BSSY B0, `(.L_x_8710) ;  /* 0x0000008000007945 */ /* 0x000fe20003800000 */
[----:B------:R-:W-:Y:S05]  /*1f80*/  @!P3 BRA `(.L_x_8711) ;  /* 0x000000600000b947 */ /* 0x000fea0003800000 */
[----:B------:R-:W-:-:S04]  /*1f90*/  IMAD.WIDE.U32 R34, R103, c[0x0][0x2b0], R70 ;  /* 0x0000ac0067227a25 */ /* 0x000fc800078e0046 */
[----:B------:R-:W-:Y:S01]  /*1fa0*/  IMAD.WIDE.U32 R32, R103, c[0x0][0x2d0], R76 ;  /* 0x0000b40067207a25 */ /* 0x000fe200078e004c */
[----:B------:R-:W-:-:S04]  /*1fb0*/  IADD3 R35, R39, R35, RZ ;  /* 0x0000002327237210 */ /* 0x000fc80007ffe0ff */
[----:B------:R-:W-:Y:S01]  /*1fc0*/  IADD3 R33, R109, R33, RZ ;  /* 0x000000216d217210 */ /* 0x000fe20007ffe0ff */
[----:B---3--:R3:W-:Y:S04]  /*1fd0*/  RED.E.ADD.F32.FTZ.RN.STRONG.GPU [R34.64], R105 ;  /* 0x000000692200798e */ /* 0x0087e8000c10e786 */
[----:B--2---:R3:W-:Y:S02]  /*1fe0*/  RED.E.ADD.F32.FTZ.RN.STRONG.GPU [R32.64], R37 ;  /* 0x000000252000798e */ /* 0x0047e4000c10e786 */
.L_x_8711:
[----:B------:R-:W-:Y:S05]  /*1ff0*/  BSYNC B0 ;  /* 0x0000000000007941 */ /* 0x000fea0003800000 */
.L_x_8710:
[----:B--23--:R2:W3:Y:S01]  /*2000*/  LDS R37, [R47.X4+0x580] ;  /* 0x000580002f257984 */ /* 0x00c4e20000004800 */
[----:B------:R-:W-:Y:S01]  /*2010*/  BSSY B0, `(.L_x_8712) ;  /* 0x0000008000007945 */ /* 0x000fe20003800000 */
[----:B------:R-:W-:Y:S05]  /*2020*/  @!P4 BRA `(.L_x_8713) ;  /* 0x000000600000c947 */ /* 0x000fea0003800000 */
[----:B------:R-:W-:-:S04]  /*2030*/  IMAD.WIDE.U32 R34, R103, c[0x0][0x2b0], R72 ;  /* 0x0000ac0067227a25 */ /* 0x000fc800078e0048 */
[----:B------:R-:W-:Y:S01]  /*2040*/  IMAD.WIDE.U32 R32, R103, c[0x0][0x2d0], R78 ;  /* 0x0000b40067207a25 */ /* 0x000fe200078e004e */
[----:B------:R-:W-:-:S03]  /*2050*/  IADD3 R35, R39, R35, RZ ;  /* 0x0000002327237210 */ /* 0x000fc60007ffe0ff */
[----:B------:R-:W-:Y:S02]  /*2060*/  IMAD.IADD R33, R109, 0x1, R33 ;  /* 0x000000016d217824 */ /* 0x000fe400078e0221 */
[----:B----4-:R4:W-:Y:S04]  /*2070*/  RED.E.ADD.F32.FTZ.RN.STRONG.GPU [R34.64], R83 ;  /* 0x000000532200798e */ /* 0x0109e8000c10e786 */
[----:B---3--:R4:W-:Y:S02]  /*2080*/  RED.E.ADD.F32.FTZ.RN.STRONG.GPU [R32.64], R37 ;  /* 0x000000252000798e */ /* 0x0089e4000c10e786 */
.L_x_8713:
[----:B------:R-:W-:Y:S05]  /*2090*/  BSYNC B0 ;  /* 0x0000000000007941 */ /* 0x000fea0003800000 */
.L_x_8712:
[----:B----4-:R-:W4:Y:S01]  /*20a0*/  SHFL.DOWN P1, R35, R82, 0x1, 0x1f ;  /* 0x08201f0052237f89 */ /* 0x010f220000020000 */
[----:B------:R-:W-:Y:S01]  /*20b0*/  FMUL.FTZ R33, R2, R90 ;  /* 0x0000005a02217220 */ /* 0x000fe20000410000 */
[----:B------:R-:W-:Y:S01]  /*20c0*/  BSSY B0, `(.L_x_8714) ;  /* 0x000002a000007945 */ /* 0x000fe20003800000 */
[----:B------:R-:W-:Y:S02]  /*20d0*/  FMUL.FTZ R88, R88, R91 ;  /* 0x0000005b58587220 */ /* 0x000fe40000410000 */
        /* <DEDUP_REMOVED lines=8> */
[-C--:B------:R-:W-:Y:S02]  /*2160*/  FFMA.FTZ R10, R7, R87.reuse, R10 ;  /* 0x00000057070a7223 */ /* 0x080fe4000001000a */
[-C--:B------:R-:W-:Y:S02]  /*2170*/  FFMA.FTZ R13, R8, R88.reuse, R13 ;  /* 0x00000058080d7223 */ /* 0x080fe4000001000d */
[----:B----4-:R-:W-:Y:S02]  /*2180*/  @P1 FADD R35, R82, R35 ;  /* 0x0000002352231221 */ /* 0x010fe40000000000 */
[----:B------:R-:W-:Y:S02]  /*2190*/  FFMA.FTZ R87, R92, R87, R100 ;  /* 0x000000575c577223 */ /* 0x000fe40000010064 */
[----:B------:R-:W-:Y:S01]  /*21a0*/  FFMA.FTZ R88, R97, R88, R91 ;  /* 0x0000005861587223 */ /* 0x000fe2000001005b */
[----:B------:R-:W4:Y:S01]  /*21b0*/  SHFL.DOWN P1, R34, R35, 0x2, 0x1f ;  /* 0x08401f0023227f89 */ /* 0x000f220000020000 */
[----:B------:R-:W-:-:S02]  /*21c0*/  FFMA.FTZ R99, R94, R33, R99 ;  /* 0x000000215e637223 */ /* 0x000fc40000010063 */
[----:B------:R-:W-:Y:S02]  /*21d0*/  FFMA.FTZ R11, R6, R32, R11 ;  /* 0x00000020060b7223 */ /* 0x000fe4000001000b */
[----:B------:R-:W-:Y:S02]  /*21e0*/  FFMA.FTZ R12, R9, R33, R12 ;  /* 0x00000021090c7223 */ /* 0x000fe4000001000c */
[----:B------:R-:W-:Y:S02]  /*21f0*/  FADD.FTZ R16, R87, R16 ;  /* 0x0000001057107221 */ /* 0x000fe40000010000 */
[----:B------:R-:W-:Y:S02]  /*2200*/  FADD.FTZ R15, R88, R15 ;  /* 0x0000000f580f7221 */ /* 0x000fe40000010000 */
[----:B------:R-:W-:Y:S02]  /*2210*/  FADD.FTZ R14, R99, R14 ;  /* 0x0000000e630e7221 */ /* 0x000fe40000010000 */
[----:B----4-:R-:W-:-:S05]  /*2220*/  @P1 FADD R34, R35, R34 ;  /* 0x0000002223221221 */ /* 0x010fca0000000000 */
[----:B---3--:R-:W3:Y:S02]  /*2230*/  SHFL.DOWN P1, R37, R34, 0x4, 0x1f ;  /* 0x08801f0022257f89 */ /* 0x008ee40000020000 */
[----:B---3--:R-:W-:Y:S02]  /*2240*/  @P1 FADD R37, R34, R37 ;  /* 0x0000002522251221 */ /* 0x008fe40000000000 */
[----:B------:R-:W-:-:S03]  /*2250*/  FMUL.FTZ R34, R2, R93 ;  /* 0x0000005d02227220 */ /* 0x000fc60000410000 */
[----:B------:R-:W3:Y:S01]  /*2260*/  SHFL.DOWN P1, R36, R37, 0x8, 0x1f ;  /* 0x09001f0025247f89 */ /* 0x000ee20000020000 */
[----:B------:R-:W-:-:S04]  /*2270*/  FMUL.FTZ R34, R101, R34 ;  /* 0x0000002265227220 */ /* 0x000fc80000410000 */
[----:B------:R-:W-:-:S04]  /*2280*/  FFMA.FTZ R34, R95, R32, R34 ;  /* 0x000000205f227223 */ /* 0x000fc80000010022 */
[----:B------:R-:W-:Y:S02]  /*2290*/  FADD.FTZ R17, R34, R17 ;  /* 0x0000001122117221 */ /* 0x000fe40000010000 */
[----:B---3--:R-:W-:Y:S01]  /*22a0*/  @P1 FADD R36, R37, R36 ;  /* 0x0000002425241221 */ /* 0x008fe20000000000 */
[----:B------:R-:W-:-:S04]  /*22b0*/  ISETP.NE.AND P1, PT, R44, RZ, PT ;  /* 0x000000ff2c00720c */ /* 0x000fc80003f25270 */
[----:B------:R-:W3:Y:S02]  /*22c0*/  SHFL.DOWN P2, R39, R36, 0x10, 0x1f ;  /* 0x0a001f0024277f89 */ /* 0x000ee40000040000 */
[----:B---3--:R-:W-:-:S07]  /*22d0*/  @P2 FADD R39, R36, R39 ;  /* 0x0000002724272221 */ /* 0x008fce0000000000 */
        /* <DEDUP_REMOVED lines=8> */
.L_x_8715:
[----:B---3--:R-:W-:Y:S05]  /*2360*/  BSYNC B0 ;  /* 0x0000000000007941 */ /* 0x008fea0003800000 */
.L_x_8714:
[----:B------:R-:W-:Y:S02]  /*2370*/  IADD3 R5, R5, 0x1, RZ ;  /* 0x0000000105057810 */ /* 0x000fe40007ffe0ff */
[----:B------:R-:W-:Y:S02]  /*2380*/  IADD3 R4, P1, R4, 0x1, RZ ;  /* 0x0000000104047810 */ /* 0x000fe40007f3e0ff */
[----:B------:R-:W-:Y:S02]  /*2390*/  ISETP.GE.AND P0, PT, R5, c[0x0][0x16c], PT ;  /* 0x00005b0005007a0c */ /* 0x000fe40003f06270 */
[----:B------:R-:W-:-:S11]  /*23a0*/  IADD3.X R3, RZ, R3, RZ, P1, !PT ;  /* 0x00000003ff037210 */ /* 0x000fd60000ffe4ff */
[----:B------:R-:W-:Y:S01]  /*23b0*/  @P0 CALL.REL.NOINC `(.L_x_8703) ;  /* 0x0000001000000944 */ /* 0x000fe20003c00000 */
[----:B------:R-:W-:Y:S05]  /*23c0*/  BRA `(.L_x_8716) ;  /* 0xffffeb7000007947 */ /* 0x000fea000383ffff */
.L_x_8703:
[----:B------:R-:W-:Y:S01]  /*23d0*/  BAR.SYNC.DEFER_BLOCKING 0x0 ;  /* 0x0000000000007b1d */ /* 0x000fe20000010000 */
[----:B------:R-:W-:Y:S01]  /*23e0*/  F2FP.BF16.PACK_AB R12, R13, R12 ;  /* 0x0000000c0d0c723e */ /* 0x000fe200000010ff */
[----:B------:R-:W-:Y:S01]  /*23f0*/  IMAD R5, R53, c[0x0][0x2d8], RZ ;  /* 0x0000b60035057a24 */ /* 0x000fe200078e02ff */
[----:B------:R-:W-:Y:S01]  /*2400*/  F2FP.BF16.PACK_AB R13, R11, R10 ;  /* 0x0000000a0b0d723e */ /* 0x000fe200000010ff */
[----:B------:R-:W-:Y:S01]  /*2410*/  IMAD R11, R85, c[0x0][0x2e0], RZ ;  /* 0x0000b800550b7a24 */ /* 0x000fe200078e02ff */
[----:B------:R-:W-:Y:S01]  /*2420*/  IADD3 R18, R28, -0x1, RZ ;  /* 0xffffffff1c127810 */ /* 0x000fe20007ffe0ff */
[----:B------:R-:W-:Y:S01]  /*2430*/  IMAD R9, R80, c[0x0][0x2dc], R5 ;  /* 0x0000b70050097a24 */ /* 0x000fe200078e0205 */
[----:B------:R-:W-:Y:S01]  /*2440*/  F2FP.BF16.PACK_AB R10, R15, R14 ;  /* 0x0000000e0f0a723e */ /* 0x000fe200000010ff */
[----:B------:R-:W-:Y:S01]  /*2450*/  IMAD R11, R86, c[0x0][0x2e4], R11 ;  /* 0x0000b900560b7a24 */ /* 0x000fe200078e020b */
[----:B------:R-:W-:Y:S01]  /*2460*/  SHF.L.U32 R6, R18, 0x7, RZ ;  /* 0x0000000712067819 */ /* 0x000fe200000006ff */
[----:B------:R-:W-:Y:S01]  /*2470*/  IMAD R19, R85, c[0x0][0x300], RZ ;  /* 0x0000c00055137a24 */ /* 0x000fe200078e02ff */
[----:B------:R-:W-:Y:S01]  /*2480*/  ISETP.GT.AND P5, PT, R28, 0x1, PT ;  /* 0x000000011c00780c */ /* 0x000fe20003fa4270 */
[----:B------:R-:W-:Y:S01]  /*2490*/  FADD.FTZ R14, R49, R14 ;  /* 0x0000000e310e7221 */ /* 0x000fe20000010000 */
[--C-:B------:R-:W-:Y:S01]  /*24a0*/  SHF.R.S32.HI R7, RZ, 0x1f, R6.reuse ;  /* 0x0000001fff077819 */ /* 0x100fe20000011406 */
[----:B------:R-:W-:Y:S01]  /*24b0*/  IMAD R19, R86, c[0x0][0x304], R19 ;  /* 0x0000c10056137a24 */ /* 0x000fe200078e0213 */
[----:B------:R-:W-:Y:S01]  /*24c0*/  IADD3 R30, P1, R30, -0x100, RZ ;  /* 0xffffff001e1e7810 */ /* 0x000fe20007f3e0ff */
[----:B------:R-:W-:Y:S01]  /*24d0*/  FADD.FTZ R15, R14, R15 ;  /* 0x0000000f0e0f7221 */ /* 0x000fe20000010000 */
[----:B------:R-:W-:Y:S01]  /*24e0*/  IADD3 R42, P2, R42, -0x100, RZ ;  /* 0xffffff002a2a7810 */ /* 0x000fe20007f5e0ff */
[----:B------:R-:W-:Y:S01]  /*24f0*/  IMAD.WIDE.U32 R4, R80, c[0x0][0x2d8], R6 ;  /* 0x0000b60050047a25 */ /* 0x000fe200078e0006 */
[----:B------:R-:W-:Y:S01]  /*2500*/  IADD3 R48, P3, R48, -0x100, RZ ;  /* 0xffffff0030307810 */ /* 0x000fe20007f7e0ff */
[----:B------:R-:W-:Y:S01]  /*2510*/  UIADD3 UR4, UR4, -0x80, URZ ;  /* 0xffffff8004047890 */ /* 0x000fe2000fffe03f */
[----:B------:R-:W-:Y:S01]  /*2520*/  IADD3 R46, P4, R46, -0x100, RZ ;  /* 0xffffff002e2e7810 */ /* 0x000fe20007f9e0ff */
[----:B------:R-:W-:Y:S01]  /*2530*/  IMAD.IADD R5, R5, 0x1, R9 ;  /* 0x0000000105057824 */ /* 0x000fe200078e0209 */
[----:B------:R-:W-:Y:S01]  /*2540*/  MOV R28, R18 ;  /* 0x00000012001c7202 */ /* 0x000fe20000000f00 */
[----:B------:R3:W-:Y:S01]  /*2550*/  STS.64 [R44.X8], R12 ;  /* 0x0000000c2c007388 */ /* 0x0007e20000008a00 */
[----:B------:R-:W-:-:S06]  /*2560*/  NOP ;  /* 0x0000000000007918 */ /* 0x000fcc0000000000 */
[----:B------:R-:W4:Y:S01]  /*2570*/  LDS.64 R2, [R44.X8] ;  /* 0x000000002c027984 */ /* 0x000f220000008a00 */
[----:B------:R-:W-:Y:S01]  /*2580*/  IMAD.WIDE.U32 R4, R86, c[0x0][0x2e0], R4 ;  /* 0x0000b80056047a25 */ /* 0x000fe200078e0004 */
[----:B------:R-:W-:Y:S02]  /*2590*/  IADD3.X R29, R29, -0x1, RZ, P1, !PT ;  /* 0xffffffff1d1d7810 */ /* 0x000fe40000ffe4ff */
[----:B------:R-:W-:Y:S01]  /*25a0*/  IADD3.X R41, R41, -0x1, RZ, P2, !PT ;  /* 0xffffffff29297810 */ /* 0x000fe200017fe4ff */
[----:B---3--:R-:W-:Y:S01]  /*25b0*/  IMAD R13, R53, c[0x0][0x2f8], RZ ;  /* 0x0000be00350d7a24 */ /* 0x008fe200078e02ff */
[----:B------:R-:W-:Y:S01]  /*25c0*/  IADD3 R5, R5, R11, RZ ;  /* 0x0000000b05057210 */ /* 0x000fe20007ffe0ff */
[----:B------:R-:W-:Y:S01]  /*25d0*/  IMAD.WIDE.U32 R6, R80, c[0x0][0x2f8], R6 ;  /* 0x0000be0050067a25 */ /* 0x000fe200078e0006 */
[----:B------:R-:W-:Y:S02]  /*25e0*/  LEA R8, P0, R4, c[0x0][0x330], 0x1 ;  /* 0x0000cc0004087a11 */ /* 0x000fe400078008ff */
[----:B------:R-:W-:Y:S01]  /*25f0*/  F2FP.BF16.PACK_AB R11, R17, R16 ;  /* 0x00000010110b723e */ /* 0x000fe200000010ff */
[----:B------:R-:W-:Y:S01]  /*2600*/  IMAD R13, R80, c[0x0][0x2fc], R13 ;  /* 0x0000bf00500d7a24 */ /* 0x000fe200078e020d */
[----:B------:R-:W-:Y:S01]  /*2610*/  LEA.HI.X R5, R4, c[0x0][0x334], R5, 0x1, P0 ;  /* 0x0000cd0004057a11 */ /* 0x000fe200000f0c05 */
[----:B------:R-:W-:Y:S01]  /*2620*/  FADD.FTZ R16, R15, R16 ;  /* 0x000000100f107221 */ /* 0x000fe20000010000 */
[----:B------:R-:W-:-:S02]  /*2630*/  IADD3 R8, P0, R8, R23, RZ ;  /* 0x0000001708087210 */ /* 0x000fc40007f1e0ff */
[----:B------:R-:W-:Y:S01]  /*2640*/  IADD3 R7, R7, R13, RZ ;  /* 0x0000000d07077210 */ /* 0x000fe20007ffe0ff */
[----:B------:R-:W-:Y:S01]  /*2650*/  FADD.FTZ R49, R16, R17 ;  /* 0x0000001110317221 */ /* 0x000fe20000010000 */
[----:B------:R-:W-:Y:S02]  /*2660*/  IADD3.X R9, R5, R22, RZ, P0, !PT ;  /* 0x0000001605097210 */ /* 0x000fe400007fe4ff */
[----:B------:R-:W-:Y:S02]  /*2670*/  IADD3.X R45, R45, -0x1, RZ, P3, !PT ;  /* 0xffffffff2d2d7810 */ /* 0x000fe40001ffe4ff */
[----:B------:R-:W-:Y:S01]  /*2680*/  IADD3.X R43, R43, -0x1, RZ, P4, !PT ;  /* 0xffffffff2b2b7810 */ /* 0x000fe200027fe4ff */
[----:B----4-:R3:W-:Y:S04]  /*2690*/  STG.E.64 [R8.64], R2 ;  /* 0x0000000208007986 */ /* 0x0107e8000c101b06 */
[----:B------:R-:W-:Y:S01]  /*26a0*/  BAR.SYNC.DEFER_BLOCKING 0x0 ;  /* 0x0000000000007b1d */ /* 0x000fe20000010000 */
[----:B---3--:R-:W-:-:S04]  /*26b0*/  IMAD.WIDE.U32 R2, R86, c[0x0][0x300], R6 ;  /* 0x0000c00056027a25 */ /* 0x008fc800078e0006 */
[----:B------:R-:W-:Y:S01]  /*26c0*/  IMAD.IADD R3, R3, 0x1, R19 ;  /* 0x0000000103037824 */ /* 0x000fe200078e0213 */
        /* <DEDUP_REMOVED lines=12> */
.L_x_8702:
        /* <DEDUP_REMOVED lines=24> */
.L_x_8719:
[----:B---3--:R-:W-:Y:S05]  /*2910*/  BSYNC B0 ;  /* 0x0000000000007941 */ /* 0x008fea0003800000 */
.L_x_8718:
        /* <DEDUP_REMOVED lines=8> */
[----:B---3--:R-:W0:Y:S02]  /*29a0*/  SHFL.DOWN P0, R3, R0, 0x2, 0x1f ;  /* 0x08401f0000037f89 */ /* 0x008e240000000000 */
        /* <DEDUP_REMOVED lines=14> */
.L_x_8721:
[----:B------:R-:W4:Y:S02]  /*2a90*/  S2R R9, SR_TID.X ;  /* 0x0000000000097919 */ /* 0x000f240000002100 */
.L_x_8722:
[----:B0-----:R-:W-:Y:S05]  /*2aa0*/  BSYNC B0 ;  /* 0x0000000000007941 */ /* 0x001fea0003800000 */
.L_x_8720:
[----:B----4-:R-:W-:-:S13]  /*2ab0*/  ISETP.GE.AND P0, PT, R9, c[0x0][0x16c], PT ;  /* 0x00005b0009007a0c */ /* 0x010fda0003f06270 */
[----:B------:R-:W-:Y:S05]  /*2ac0*/  @P0 EXIT ;  /* 0x000000000000094d */ /* 0x000fea0003800000 */
[----:B------:R-:W-:Y:S02]  /*2ad0*/  IMAD R85, R85, c[0x0][0x288], RZ ;  /* 0x0000a20055557a24 */ /* 0x000fe400078e02ff */
[----:B---3--:R-:W-:-:S04]  /*2ae0*/  IMAD.WIDE.U32 R2, R86, c[0x0][0x288], RZ ;  /* 0x0000a20056027a25 */ /* 0x008fc800078e00ff */
[----:B------:R-:W-:-:S04]  /*2af0*/  IMAD R13, R86, c[0x0][0x28c], R85 ;  /* 0x0000a300560d7a24 */ /* 0x000fc800078e0255 */
[----:B------:R-:W-:Y:S02]  /*2b00*/  IMAD.IADD R13, R3, 0x1, R13 ;  /* 0x00000001030d7824 */ /* 0x000fe400078e020d */
.L_x_8723:
        /* <DEDUP_REMOVED lines=16> */
.L_x_8724:
        /* <DEDUP_REMOVED lines=15> */
.L_x_9160:


//--------------------- .text._Z25selective_scan_bwd_kernelI32Selective_Scan_bwd_kernel_traitsILi32ELi4ELb1ELb1ELb1ELb0ELb1EN3c108BFloat16EfEEv12SSMParamsBwd --------------------------
	.section	.text._Z25selective_scan_bwd_kernelI32Selective_Scan_bwd_kernel_traitsILi32ELi4ELb1ELb1ELb1ELb0ELb1EN3c108BFloat16EfEEv12SSMParamsBwd,"ax",@progbits
	.sectioninfo	@"SHI_REGISTERS=122"
	.align	128
        .global         _Z25selective_scan_bwd_kernelI32Selective_Scan_bwd_kernel_traitsILi32ELi4ELb1ELb1ELb1ELb0ELb1EN3c108BFloat16EfEEv12SSMParamsBwd
        .type           _Z25selective_scan_bwd_kernelI32Selective_Scan_bwd_kernel_traitsILi32ELi4ELb1ELb1ELb1ELb0ELb1EN3c108BFloat16EfEEv12SSMParamsBwd,@function
        .size           _Z25selective_scan_bwd_kernelI32Selective_Scan_bwd_kernel_traitsILi32ELi4ELb1ELb1ELb1ELb0ELb1EN3c108BFloat16EfEEv12SSMParamsBwd,(.L_x_9161 - _Z25selective_scan_bwd_kernelI32Selective_Scan_bwd_kernel_traitsILi32ELi4ELb1ELb1ELb1ELb0ELb1EN3c108BFloat16EfEEv12SSMParamsBwd)
        .other          _Z25selective_scan_bwd_kernelI32Selective_Scan_bwd_kernel_traitsILi32ELi4ELb1ELb1ELb1ELb0ELb1EN3c108BFloat16EfEEv12SSMParamsBwd,@"STO_CUDA_ENTRY STV_DEFAULT"
_Z25selective_scan_bwd_kernelI32Selective_Scan_bwd_kernel_traitsILi32ELi4ELb1ELb1ELb1ELb0ELb1EN3c108BFloat16EfEEv12SSMParamsBwd:
.text._Z25selective_scan_bwd_kernelI32Selective_Scan_bwd_kernel_traitsILi32ELi4ELb1ELb1ELb1ELb0ELb1EN3c108BFloat16EfEEv12SSMParamsBwd:
        /* <DEDUP_REMOVED lines=23> */
[C---:B------:R-:W-:Y:S01]  /*0170*/  IMAD R13, R53.reuse, c[0x0][0x1e0], RZ ;  /* 0x00007800350d7a24 */ /* 0x040fe200078e02ff */
[----:B------:R1:W2:Y:S01]  /*0180*/  F2I.FTZ.U32.TRUNC.NTZ R7, R6 ;  /* 0x0000000600077305 */ /* 0x0002a2000021f000 */
[----:B------:R3:W5:Y:S01]  /*0190*/  @P1 LDG.E R85, [R4.64] ;  /* 0x0000000404551981 */ /* 0x000762000c1e1900 */
[----:B------:R-:W-:Y:S01]  /*01a0*/  ISETP.GE.AND P1, PT, R10, RZ, PT ;  /* 0x000000ff0a00720c */ /* 0x000fe20003f26270 */
[C---:B------:R-:W-:Y:S01]  /*01b0*/  IMAD R11, R84.reuse, c[0x0][0x1d4], R9 ;  /* 0x00007500540b7a24 */ /* 0x040fe200078e0209 */
[----:B------:R-:W-:Y:S01]  /*01c0*/  ISETP.NE.AND P0, PT, RZ, c[0x0][0x178], PT ;  /* 0x00005e00ff007a0c */ /* 0x000fe20003f05270 */
[C---:B------:R-:W-:Y:S01]  /*01d0*/  IMAD R13, R84.reuse, c[0x0][0x1e4], R13 ;  /* 0x00007900540d7a24 */ /* 0x040fe200078e020d */
[----:B0-----:R-:W-:Y:S01]  /*01e0*/  IABS R2, R89 ;  /* 0x0000005900027213 */ /* 0x001fe20000000000 */
[----:B------:R-:W-:Y:S01]  /*01f0*/  IMAD R15, R53, c[0x0][0x278], RZ ;  /* 0x00009e00350f7a24 */ /* 0x000fe200078e02ff */
[----:B------:R-:W-:Y:S01]  /*0200*/  CS2R R56, SRZ ;  /* 0x0000000000387805 */ /* 0x000fe2000001ff00 */
[----:B-1----:R-:W-:Y:S01]  /*0210*/  IMAD.MOV.U32 R6, RZ, RZ, RZ ;  /* 0x000000ffff067224 */ /* 0x002fe200078e00ff */
[----:B------:R-:W-:Y:S01]  /*0220*/  CS2R R58, SRZ ;  /* 0x00000000003a7805 */ /* 0x000fe2000001ff00 */
[----:B---3--:R-:W-:Y:S01]  /*0230*/  IMAD.WIDE.U32 R4, R84, c[0x0][0x1e0], RZ ;  /* 0x0000780054047a25 */ /* 0x008fe200078e00ff */
[----:B------:R-:W-:-:S03]  /*0240*/  HFMA2.MMA R50, -RZ, RZ, 0, 0 ;  /* 0x00000000ff327435 */ /* 0x000fc600000001ff */
[----:B------:R-:W-:Y:S01]  /*0250*/  IMAD R15, R84, c[0x0][0x27c], R15 ;  /* 0x00009f00540f7a24 */ /* 0x000fe200078e020f */
        /* <DEDUP_REMOVED lines=9> */
[----:B------:R-:W-:-:S04]  /*02f0*/  IMAD.HI.U32 R7, R7, R3, R6 ;  /* 0x0000000307077227 */ /* 0x000fc800078e0006 */
        /* <DEDUP_REMOVED lines=10> */
[----:B------:R-:W-:Y:S01]  /*03a0*/  IMAD.WIDE.U32 R4, R89, c[0x0][0x1e8], R4 ;  /* 0x00007a0059047a25 */ /* 0x000fe200078e0004 */
[----:B------:R-:W-:-:S03]  /*03b0*/  IADD3 R3, R3, R11, RZ ;  /* 0x0000000b03037210 */ /* 0x000fc60007ffe0ff */
[----:B------:R-:W-:-:S04]  /*03c0*/  IMAD.WIDE.U32 R6, R89, c[0x0][0x280], R6 ;  /* 0x0000a00059067a25 */ /* 0x000fc800078e0006 */
[----:B------:R-:W-:Y:S01]  /*03d0*/  IMAD.WIDE.U32 R2, R89, c[0x0][0x1d8], R2 ;  /* 0x0000760059027a25 */ /* 0x000fe200078e0002 */
[----:B------:R-:W-:-:S03]  /*03e0*/  IADD3 R41, P5, R13, R6, RZ ;  /* 0x000000060d297210 */ /* 0x000fc60007fbe0ff */
[-C--:B------:R-:W-:Y:S01]  /*03f0*/  @!P4 IADD3 R0, R0, -R19.reuse, RZ ;  /* 0x800000130000c210 */ /* 0x080fe20007ffe0ff */
[----:B------:R-:W-:Y:S01]  /*0400*/  IMAD.IADD R9, R9, 0x1, R17 ;  /* 0x0000000109097824 */ /* 0x000fe200078e0211 */
[----:B------:R-:W-:Y:S01]  /*0410*/  @!P4 IADD3 R51, R51, 0x1, RZ ;  /* 0x000000013333c810 */ /* 0x000fe20007ffe0ff */
[----:B------:R-:W-:Y:S01]  /*0420*/  IMAD R12, R89, c[0x0][0x1ec], R12 ;  /* 0x00007b00590c7a24 */ /* 0x000fe200078e020c */
[----:B------:R-:W-:Y:S01]  /*0430*/  ISETP.GE.U32.AND P2, PT, R0, R19, PT ;  /* 0x000000130000720c */ /* 0x000fe20003f46070 */
[----:B------:R-:W-:Y:S01]  /*0440*/  IMAD R0, R87, c[0x0][0x1d8], RZ ;  /* 0x0000760057007a24 */ /* 0x000fe200078e02ff */
[----:B------:R-:W-:Y:S01]  /*0450*/  IADD3 R43, P4, R13, R4, RZ ;  /* 0x000000040d2b7210 */ /* 0x000fe20007f9e0ff */
[C---:B------:R-:W-:Y:S02]  /*0460*/  IMAD R14, R89.reuse, c[0x0][0x284], R14 ;  /* 0x0000a100590e7a24 */ /* 0x040fe400078e020e */
[----:B------:R-:W-:Y:S01]  /*0470*/  IMAD R0, R89, c[0x0][0x1dc], R0 ;  /* 0x0000770059007a24 */ /* 0x000fe200078e0200 */
[----:B------:R-:W-:Y:S01]  /*0480*/  IADD3.X R4, R15, R5, R12, P4, !PT ;  /* 0x000000050f047210 */ /* 0x000fe200027fe40c */
[----:B------:R-:W-:Y:S01]  /*0490*/  IMAD R17, R53, c[0x0][0x1b0], RZ ;  /* 0x00006c0035117a24 */ /* 0x000fe200078e02ff */
[----:B------:R-:W-:Y:S01]  /*04a0*/  IADD3.X R6, R15, R7, R14, P5, !PT ;  /* 0x000000070f067210 */ /* 0x000fe20002ffe40e */
[----:B------:R-:W-:-:S04]  /*04b0*/  IMAD.WIDE.U32 R10, R84, c[0x0][0x1b0], RZ ;  /* 0x00006c00540a7a25 */ /* 0x000fc800078e00ff */
[----:B------:R-:W-:Y:S01]  /*04c0*/  @P2 IADD3 R51, R51, 0x1, RZ ;  /* 0x0000000133332810 */ /* 0x000fe20007ffe0ff */
[----:B------:R-:W-:Y:S01]  /*04d0*/  IMAD R17, R84, c[0x0][0x1b4], R17 ;  /* 0x00006d0054117a24 */ /* 0x000fe200078e0211 */
[----:B------:R-:W-:Y:S01]  /*04e0*/  IADD3 R45, P2, R13, R2, RZ ;  /* 0x000000020d2d7210 */ /* 0x000fe20007f5e0ff */
[----:B------:R-:W-:Y:S01]  /*04f0*/  IMAD.MOV.U32 R52, RZ, RZ, RZ ;  /* 0x000000ffff347224 */ /* 0x000fe200078e00ff */
        /* <DEDUP_REMOVED lines=11> */
[----:B------:R-:W-:Y:S01]  /*05b0*/  IMAD R3, R51, c[0x0][0x1ac], R0 ;  /* 0x00006b0033037a24 */ /* 0x000fe200078e0200 */
        /* <DEDUP_REMOVED lines=11> */
[----:B------:R-:W-:Y:S01]  /*0670*/  LEA R40, P5, R31, c[0x0][0x228], 0x1 ;  /* 0x00008a001f287a11 */ /* 0x000fe200078a08ff */
        /* <DEDUP_REMOVED lines=9> */
[----:B------:R-:W-:Y:S01]  /*0710*/  IADD3.X R2, R15, R2, RZ, P4, !PT ;  /* 0x000000020f027210 */ /* 0x000fe200027fe4ff */
[----:B------:R-:W-:Y:S01]  /*0720*/  @P0 IMAD R0, R0, c[0x0][0x16c], RZ ;  /* 0x00005b0000000a24 */ /* 0x000fe200078e02ff */
[----:B------:R-:W-:Y:S02]  /*0730*/  LEA R30, P6, R13, c[0x0][0x230], 0x1 ;  /* 0x00008c000d1e7a11 */ /* 0x000fe400078c08ff */
[C---:B------:R-:W-:Y:S01]  /*0740*/  @P1 LEA R56, P4, R89.reuse, c[0x0][0x328], 0x2 ;  /* 0x0000ca0059381a11 */ /* 0x040fe200078810ff */
[----:B------:R-:W-:Y:S01]  /*0750*/  @P0 IMAD.WIDE R54, R0, R55, c[0x0][0x260] ;  /* 0x0000980000360625 */ /* 0x000fe200078e0237 */
[----:B------:R-:W-:Y:S01]  /*0760*/  @P2 LEA R58, P5, R89, c[0x0][0x348], 0x2 ;  /* 0x0000d200593a2a11 */ /* 0x000fe200078a10ff */
[----:B------:R-:W-:Y:S01]  /*0770*/  @!P0 CS2R R54, SRZ ;  /* 0x0000000000368805 */ /* 0x000fe2000001ff00 */
[----:B------:R-:W-:Y:S02]  /*0780*/  LEA.HI.X R29, R13, c[0x0][0x234], R2, 0x1, P6 ;  /* 0x00008d000d1d7a11 */ /* 0x000fe400030f0c02 */
[----:B------:R-:W-:-:S02]  /*0790*/  @P1 LEA.HI.X R57, R89, c[0x0][0x32c], R87, 0x2, P4 ;  /* 0x0000cb0059391a11 */ /* 0x000fc400020f1457 */
[----:B------:R-:W-:Y:S01]  /*07a0*/  @P2 LEA.HI.X R59, R89, c[0x0][0x34c], R87, 0x2, P5 ;  /* 0x0000d300593b2a11 */ /* 0x000fe200028f1457 */
        /* <DEDUP_REMOVED lines=8> */
[----:B------:R-:W-:Y:S01]  /*0830*/  MOV R27, RZ ;  /* 0x000000ff001b7202 */ /* 0x000fe20000000f00 */
[----:B------:R-:W-:-:S03]  /*0840*/  IMAD.MOV.U32 R52, RZ, RZ, RZ ;  /* 0x000000ffff347224 */ /* 0x000fc600078e00ff */
[----:B------:R-:W-:Y:S02]  /*0850*/  IADD3 R25, R61, R25, RZ ;  /* 0x000000193d197210 */ /* 0x000fe40007ffe0ff */
[----:B0-----:R-:W-:Y:S02]  /*0860*/  LOP3.LUT R26, R47, 0x1f, RZ, 0xc0, !PT ;  /* 0x0000001f2f1a7812 */ /* 0x001fe400078ec0ff */
[----:B------:R-:W-:Y:S02]  /*0870*/  SHF.R.S32.HI R24, RZ, 0x1f, R47 ;  /* 0x0000001fff187819 */ /* 0x000fe4000001142f */
.L_x_8741:
[----:B------:R-:W-:Y:S01]  /*0880*/  BAR.SYNC.DEFER_BLOCKING 0x0 ;  /* 0x0000000000007b1d */ /* 0x000fe20000010000 */
[C---:B------:R-:W-:Y:S02]  /*0890*/  SHF.L.U32 R23, R47.reuse, 0x3, RZ ;  /* 0x000000032f177819 */ /* 0x040fe400000006ff */
[----:B------:R-:W-:Y:S02]  /*08a0*/  SHF.L.U64.HI R22, R47, 0x3, R24 ;  /* 0x000000032f167819 */ /* 0x000fe40000010218 */
[----:B---3--:R-:W-:-:S04]  /*08b0*/  IADD3 R4, P0, R48, R23, RZ ;  /* 0x0000001730047210 */ /* 0x008fc80007f1e0ff */
[----:B------:R-:W-:-:S06]  /*08c0*/  IADD3.X R5, R45, R22, RZ, P0, !PT ;  /* 0x000000162d057210 */ /* 0x000fcc00007fe4ff */
[----:B--2---:R-:W2:Y:S01]  /*08d0*/  LDG.E.64 R4, [R4.64] ;  /* 0x0000000404047981 */ /* 0x004ea2000c1e1b00 */
[----:B------:R-:W-:-:S04]  /*08e0*/  IADD3 R6, P0, R46, R23, RZ ;  /* 0x000000172e067210 */ /* 0x000fc80007f1e0ff */
[----:B------:R-:W-:Y:S01]  /*08f0*/  IADD3.X R7, R43, R22, RZ, P0, !PT ;  /* 0x000000162b077210 */ /* 0x000fe200007fe4ff */
[----:B-12---:R-:W-:Y:S01]  /*0900*/  STS.64 [R44.X8], R4 ;  /* 0x000000042c007388 */ /* 0x006fe20000008a00 */
[----:B------:R-:W-:-:S06]  /*0910*/  NOP ;  /* 0x0000000000007918 */ /* 0x000fcc0000000000 */
[----:B------:R-:W-:Y:S04]  /*0920*/  LDS.64 R62, [R44.X8] ;  /* 0x000000002c3e7984 */ /* 0x000fe80000008a00 */
[----:B------:R-:W-:Y:S06]  /*0930*/  BAR.SYNC.DEFER_BLOCKING 0x0 ;  /* 0x0000000000007b1d */ /* 0x000fec0000010000 */
[----:B------:R-:W2:Y:S01]  /*0940*/  LDG.E.64 R6, [R6.64] ;  /* 0x0000000406067981 */ /* 0x000ea2000c1e1b00 */
[----:B------:R-:W-:-:S05]  /*0950*/  IADD3 R8, P0, R42, R23, RZ ;  /* 0x000000172a087210 */ /* 0x000fca0007f1e0ff */
[----:B------:R-:W-:Y:S01]  /*0960*/  IMAD.X R9, R41, 0x1, R22, P0 ;  /* 0x0000000129097824 */ /* 0x000fe200000e0616 */
[----:B------:R-:W-:Y:S01]  /*0970*/  MOV R64, c[0x0][0x174] ;  /* 0x00005d0000407a02 */ /* 0x000fe20000000f00 */
[----:B0-2---:R0:W-:Y:S01]  /*0980*/  STS.64 [R44.X8], R6 ;  /* 0x000000062c007388 */ /* 0x0051e20000008a00 */
        /* <DEDUP_REMOVED lines=16> */
[----:B------:R-:W-:-:S05]  /*0a90*/  IADD3 R6, P0, R6, R23, RZ ;  /* 0x0000001706067210 */ /* 0x000fca0007f1e0ff */
[----:B------:R-:W-:Y:S01]  /*0aa0*/  IMAD.X R7, R5, 0x1, R22, P0 ;  /* 0x0000000105077824 */ /* 0x000fe200000e0616 */
        /* <DEDUP_REMOVED lines=29> */
[--C-:B------:R-:W-:Y:S02]  /*0c80*/  PRMT R0, RZ, 0x5410, R15.reuse ;  /* 0x00005410ff007816 */ /* 0x100fe4000000000f */
[--C-:B------:R-:W-:Y:S01]  /*0c90*/  SHF.R.U64 R12, R14, 0x10, R15.reuse ;  /* 0x000000100e0c7819 */ /* 0x100fe2000000120f */
[----:B------:R-:W-:Y:S01]  /*0ca0*/  FMUL.FTZ R11, R10, -1.4426950216293334961 ;  /* 0xbfb8aa3b0a0b7820 */ /* 0x000fe20000410000 */
[----:B------:R-:W-:Y:S01]  /*0cb0*/  SHF.R.U32.HI R32, RZ, 0x10, R15 ;  /* 0x00000010ff207819 */ /* 0x000fe2000001160f */
[----:B------:R-:W-:-:S03]  /*0cc0*/  FMUL.FTZ R13, R0, -1.4426950216293334961 ;  /* 0xbfb8aa3b000d7820 */ /* 0x000fc60000410000 */
[----:B------:R-:W-:Y:S01]  /*0cd0*/  PRMT R32, RZ, 0x5410, R32 ;  /* 0x00005410ff207816 */ /* 0x000fe20000000020 */
[----:B------:R-:W0:Y:S04]  /*0ce0*/  MUFU.EX2 R11, R11 ;  /* 0x0000000b000b7308 */ /* 0x000e280000000800 */
[----:B------:R-:W-:-:S04]  /*0cf0*/  FMUL.FTZ R16, R32, -1.4426950216293334961 ;  /* 0xbfb8aa3b20107820 */ /* 0x000fc80000410000 */
[----:B------:R1:W3:Y:S01]  /*0d00*/  MUFU.EX2 R14, R13 ;  /* 0x0000000d000e7308 */ /* 0x0002e20000000800 */
[----:B0-----:R-:W-:Y:S01]  /*0d10*/  FADD.FTZ R11, R11, 1 ;  /* 0x3f8000000b0b7421 */ /* 0x001fe20000010000 */
[----:B-1----:R-:W-:-:S06]  /*0d20*/  PRMT R13, RZ, 0x5410, R12 ;  /* 0x00005410ff0d7816 */ /* 0x002fcc000000000c */
[----:B------:R-:W0:Y:S01]  /*0d30*/  MUFU.EX2 R16, R16 ;  /* 0x0000001000107308 */ /* 0x000e220000000800 */
[----:B------:R-:W-:Y:S02]  /*0d40*/  FMUL.FTZ R12, R13, -1.4426950216293334961 ;  /* 0xbfb8aa3b0d0c7820 */ /* 0x000fe40000410000 */
[----:B---3--:R-:W-:-:S05]  /*0d50*/  FADD.FTZ R15, R14, 1 ;  /* 0x3f8000000e0f7421 */ /* 0x008fca0000010000 */
[----:B------:R-:W-:Y:S08]  /*0d60*/  MUFU.RCP R11, R11 ;  /* 0x0000000b000b7308 */ /* 0x000ff00000001000 */
[----:B------:R-:W-:Y:S01]  /*0d70*/  MUFU.EX2 R12, R12 ;  /* 0x0000000c000c7308 */ /* 0x000fe20000000800 */
[----:B0-----:R-:W-:-:S07]  /*0d80*/  FADD.FTZ R17, R16, 1 ;  /* 0x3f80000010117421 */ /* 0x001fce0000010000 */
[----:B------:R-:W0:Y:S08]  /*0d90*/  MUFU.RCP R15, R15 ;  /* 0x0000000f000f7308 */ /* 0x000e300000001000 */
[----:B------:R-:W1:Y:S01]  /*0da0*/  MUFU.RCP R33, R17 ;  /* 0x0000001100217308 */ /* 0x000e620000001000 */
[----:B0-----:R-:W-:Y:S02]  /*0db0*/  FADD.FTZ R5, -R15, 1 ;  /* 0x3f8000000f057421 */ /* 0x001fe40000010100 */
[----:B-1----:R-:W-:-:S04]  /*0dc0*/  FADD.FTZ R17, -R33, 1 ;  /* 0x3f80000021117421 */ /* 0x002fc80000010100 */
[----:B------:R-:W-:Y:S01]  /*0dd0*/  FFMA.FTZ R35, R32, R17, 1 ;  /* 0x3f80000020237423 */ /* 0x000fe20000010011 */
[----:B--2---:R0:W-:Y:S01]  /*0de0*/  STS.64 [R44.X8], R8 ;  /* 0x000000082c007388 */ /* 0x0041e20000008a00 */
[----:B------:R-:W-:-:S06]  /*0df0*/  NOP ;  /* 0x0000000000007918 */ /* 0x000fcc0000000000 */
[----:B------:R-:W1:Y:S01]  /*0e00*/  LDS.64 R6, [R44.X8] ;  /* 0x000000002c067984 */ /* 0x000e620000008a00 */
[----:B0-----:R-:W-:Y:S02]  /*0e10*/  FADD.FTZ R8, R12, 1 ;  /* 0x3f8000000c087421 */ /* 0x001fe40000010000 */
[----:B------:R-:W-:Y:S02]  /*0e20*/  FADD.FTZ R9, -R11, 1 ;  /* 0x3f8000000b097421 */ /* 0x000fe40000010100 */
[----:B------:R-:W0:Y:S02]  /*0e30*/  MUFU.RCP R14, R8 ;  /* 0x00000008000e7308 */ /* 0x000e240000001000 */
[C---:B------:R-:W-:Y:S02]  /*0e40*/  FFMA.FTZ R9, R10.reuse, R9, 1 ;  /* 0x3f8000000a097423 */ /* 0x040fe40000010009 */
[----:B------:R-:W-:Y:S02]  /*0e50*/  FMUL.FTZ R10, R10, R11 ;  /* 0x0000000b0a0a7220 */ /* 0x000fe40000410000 */
[----:B0-----:R-:W-:-:S04]  /*0e60*/  FADD.FTZ R4, -R14, 1 ;  /* 0x3f8000000e047421 */ /* 0x001fc80000010100 */
[C---:B------:R-:W-:Y:S02]  /*0e70*/  FFMA.FTZ R4, R13.reuse, R4, 1 ;  /* 0x3f8000000d047423 */ /* 0x040fe40000010004 */
[----:B------:R-:W-:Y:S01]  /*0e80*/  FMUL.FTZ R13, R13, R14 ;  /* 0x0000000e0d0d7220 */ /* 0x000fe20000410000 */
[----:B-1----:R-:W-:Y:S02]  /*0e90*/  PRMT R8, RZ, 0x5410, R6 ;  /* 0x00005410ff087816 */ /* 0x002fe40000000006 */
[--C-:B------:R-:W-:Y:S02]  /*0ea0*/  SHF.R.U32.HI R34, RZ, 0x10, R7.reuse ;  /* 0x00000010ff227819 */ /* 0x100fe40000011607 */
[----:B------:R-:W-:Y:S01]  /*0eb0*/  PRMT R16, RZ, 0x5410, R7 ;  /* 0x00005410ff107816 */ /* 0x000fe20000000007 */
[C---:B------:R-:W-:Y:S01]  /*0ec0*/  FMUL.FTZ R12, R21.reuse, R8 ;  /* 0x00000008150c7220 */ /* 0x040fe20000410000 */
[----:B------:R-:W-:Y:S01]  /*0ed0*/  PRMT R34, RZ, 0x5410, R34 ;  /* 0x00005410ff227816 */ /* 0x000fe20000000022 */
[----:B------:R-:W-:-:S02]  /*0ee0*/  FMUL.FTZ R21, R21, R10 ;  /* 0x0000000a15157220 */ /* 0x000fc40000410000 */
[----:B------:R-:W-:Y:S02]  /*0ef0*/  FMUL.FTZ R12, R11, R12 ;  /* 0x0000000c0b0c7220 */ /* 0x000fe40000410000 */
[----:B------:R-:W-:Y:S02]  /*0f00*/  FMUL.FTZ R36, R18, R34 ;  /* 0x0000002212247220 */ /* 0x000fe40000410000 */
[----:B------:R-:W-:Y:S01]  /*0f10*/  FMUL.FTZ R9, R12, R9 ;  /* 0x000000090c097220 */ /* 0x000fe20000410000 */
[----:B------:R-:W-:Y:S01]  /*0f20*/  SHF.R.U64 R12, R6, 0x10, R7 ;  /* 0x00000010060c7819 */ /* 0x000fe20000001207 */
[----:B------:R-:W-:Y:S02]  /*0f30*/  FFMA.FTZ R7, R0, R5, 1 ;  /* 0x3f80000000077423 */ /* 0x000fe40000010005 */
        /* <DEDUP_REMOVED lines=13> */
[----:B------:R-:W-:Y:S01]  /*1010*/  BAR.SYNC.DEFER_BLOCKING 0x0 ;  /* 0x0000000000007b1d */ /* 0x000fe20000010000 */
[C---:B------:R-:W-:Y:S01]  /*1020*/  IMAD R5, R89.reuse, c[0x0][0x2f4], R6 ;  /* 0x0000bd0059057a24 */ /* 0x040fe200078e0206 */
[----:B------:R-:W-:Y:S01]  /*1030*/  MOV R17, c[0x0][0x16c] ;  /* 0x00005b0000117a02 */ /* 0x000fe20000000f00 */
[----:B------:R-:W-:-:S03]  /*1040*/  IMAD.WIDE.U32 R6, R89, c[0x0][0x2f0], R64 ;  /* 0x0000bc0059067a25 */ /* 0x000fc600078e0040 */
[----:B------:R-:W-:Y:S01]  /*1050*/  ISETP.GE.AND P1, PT, R17, 0x1, PT ;  /* 0x000000011100780c */ /* 0x000fe20003f26270 */
[----:B------:R-:W-:Y:S01]  /*1060*/  IMAD R9, R53, c[0x0][0x2e8], RZ ;  /* 0x0000ba0035097a24 */ /* 0x000fe200078e02ff */
[----:B------:R-:W-:Y:S01]  /*1070*/  IADD3 R7, R7, R5, RZ ;  /* 0x0000000507077210 */ /* 0x000fe20007ffe0ff */
[----:B------:R-:W-:Y:S01]  /*1080*/  FMUL.FTZ R0, R0, R15 ;  /* 0x0000000f00007220 */ /* 0x000fe20000410000 */
[----:B------:R-:W-:Y:S01]  /*1090*/  SHF.R.U32.HI R17, RZ, 0x10, R63 ;  /* 0x00000010ff117819 */ /* 0x000fe2000001163f */
[C---:B------:R-:W-:Y:S02]  /*10a0*/  IMAD R9, R84.reuse, c[0x0][0x2ec], R9 ;  /* 0x0000bb0054097a24 */ /* 0x040fe400078e0209 */
[----:B------:R-:W-:-:S04]  /*10b0*/  IMAD.WIDE.U32 R6, R84, c[0x0][0x2e8], R6 ;  /* 0x0000ba0054067a25 */ /* 0x000fc800078e0006 */
[----:B------:R-:W-:Y:S01]  /*10c0*/  IMAD.IADD R7, R7, 0x1, R9 ;  /* 0x0000000107077824 */ /* 0x000fe200078e0209 */
[----:B------:R-:W-:Y:S01]  /*10d0*/  LEA R36, P0, R6, c[0x0][0x338], 0x1 ;  /* 0x0000ce0006247a11 */ /* 0x000fe200078008ff */
[----:B------:R-:W-:Y:S01]  /*10e0*/  FMUL.FTZ R19, R19, R0 ;  /* 0x0000000013137220 */ /* 0x000fe20000410000 */
[----:B------:R-:W-:Y:S01]  /*10f0*/  SHF.R.U64 R9, R62, 0x10, R63 ;  /* 0x000000103e097819 */ /* 0x000fe2000000123f */
[----:B------:R-:W-:Y:S01]  /*1100*/  FMUL.FTZ R33, R32, R33 ;  /* 0x0000002120217220 */ /* 0x000fe20000410000 */
[----:B------:R-:W-:Y:S01]  /*1110*/  LEA.HI.X R11, R6, c[0x0][0x33c], R7, 0x1, P0 ;  /* 0x0000cf00060b7a11 */ /* 0x000fe200000f0c07 */
[----:B------:R-:W-:Y:S01]  /*1120*/  STS.64 [R44.X8], R38 ;  /* 0x000000262c007388 */ /* 0x000fe20000008a00 */
[----:B------:R-:W-:-:S06]  /*1130*/  NOP ;  /* 0x0000000000007918 */ /* 0x000fcc0000000000 */
[----:B------:R-:W0:Y:S01]  /*1140*/  LDS.64 R4, [R44.X8] ;  /* 0x000000002c047984 */ /* 0x000e220000008a00 */
[----:B------:R-:W-:Y:S01]  /*1150*/  PRMT R6, RZ, 0x5410, R62 ;  /* 0x00005410ff067816 */ /* 0x000fe2000000003e */
[----:B------:R-:W-:Y:S01]  /*1160*/  FMUL.FTZ R18, R18, R33 ;  /* 0x0000002112127220 */ /* 0x000fe20000410000 */
[----:B------:R-:W-:-:S03]  /*1170*/  ISETP.NE.U32.AND P0, PT, RZ, c[0x0][0x270], PT ;  /* 0x00009c00ff007a0c */ /* 0x000fc60003f05070 */
[----:B------:R-:W-:Y:S01]  /*1180*/  FFMA.FTZ R7, R21, R6, R52 ;  /* 0x0000000615077223 */ /* 0x000fe20000010034 */
[----:B------:R-:W-:Y:S02]  /*1190*/  PRMT R6, RZ, 0x5410, R9 ;  /* 0x00005410ff067816 */ /* 0x000fe40000000009 */
[----:B------:R-:W-:Y:S02]  /*11a0*/  ISETP.NE.AND.EX P0, PT, RZ, c[0x0][0x274], PT, P0 ;  /* 0x00009d00ff007a0c */ /* 0x000fe40003f05300 */
[----:B------:R-:W-:Y:S01]  /*11b0*/  PRMT R52, RZ, 0x5410, R17 ;  /* 0x00005410ff347816 */ /* 0x000fe20000000011 */
[----:B------:R-:W-:Y:S01]  /*11c0*/  FFMA.FTZ R14, R20, R6, R7 ;  /* 0x00000006140e7223 */ /* 0x000fe20000010007 */
[----:B------:R-:W-:Y:S02]  /*11d0*/  PRMT R7, RZ, 0x5410, R63 ;  /* 0x00005410ff077816 */ /* 0x000fe4000000003f */
[----:B------:R-:W-:-:S03]  /*11e0*/  IADD3 R6, P2, R36, R23, RZ ;  /* 0x0000001724067210 */ /* 0x000fc60007f5e0ff */
[----:B------:R-:W-:Y:S01]  /*11f0*/  FFMA.FTZ R9, R19, R7, R14 ;  /* 0x0000000713097223 */ /* 0x000fe2000001000e */
[----:B------:R-:W-:-:S03]  /*1200*/  IADD3.X R7, R11, R22, RZ, P2, !PT ;  /* 0x000000160b077210 */ /* 0x000fc600017fe4ff */
[----:B------:R-:W-:Y:S02]  /*1210*/  FFMA.FTZ R52, R18, R52, R9 ;  /* 0x0000003412347223 */ /* 0x000fe40000010009 */
        /* <DEDUP_REMOVED lines=8> */
[----:B0-----:R-:W-:-:S03]  /*12a0*/  IMAD.WIDE.U32 R6, R89, c[0x0][0x218], R64 ;  /* 0x0000860059067a25 */ /* 0x001fc600078e0040 */
[----:B------:R-:W-:Y:S01]  /*12b0*/  F2FP.BF16.PACK_AB R9, R33, R0 ;  /* 0x000000002109723e */ /* 0x000fe200000010ff */
[----:B------:R-:W-:Y:S02]  /*12c0*/  IMAD R0, R87, c[0x0][0x218], RZ ;  /* 0x0000860057007a24 */ /* 0x000fe400078e02ff */
[----:B------:R-:W-:Y:S02]  /*12d0*/  IMAD R13, R53, c[0x0][0x210], RZ ;  /* 0x00008400350d7a24 */ /* 0x000fe400078e02ff */
[----:B------:R-:W-:Y:S02]  /*12e0*/  IMAD R11, R89, c[0x0][0x21c], R0 ;  /* 0x00008700590b7a24 */ /* 0x000fe400078e0200 */
[----:B------:R-:W-:-:S03]  /*12f0*/  IMAD R13, R84, c[0x0][0x214], R13 ;  /* 0x00008500540d7a24 */ /* 0x000fc600078e020d */
[----:B------:R-:W-:Y:S01]  /*1300*/  IADD3 R7, R7, R11, RZ ;  /* 0x0000000b07077210 */ /* 0x000fe20007ffe0ff */
        /* <DEDUP_REMOVED lines=10> */
.L_x_8726:
[--C-:B------:R-:W-:Y:S01]  /*13b0*/  SHF.R.U64 R10, R2, 0x10, R3.reuse ;  /* 0x00000010020a7819 */ /* 0x100fe20000001203 */
[----:B------:R-:W-:Y:S01]  /*13c0*/  BAR.SYNC.DEFER_BLOCKING 0x0 ;  /* 0x0000000000007b1d */ /* 0x000fe20000010000 */
[--C-:B------:R-:W-:Y:S01]  /*13d0*/  SHF.R.U32.HI R0, RZ, 0x10, R3.reuse ;  /* 0x00000010ff007819 */ /* 0x100fe20000011603 */
[----:B------:R-:W-:Y:S01]  /*13e0*/  CS2R R16, SRZ ;  /* 0x0000000000107805 */ /* 0x000fe2000001ff00 */
[----:B------:R-:W-:Y:S01]  /*13f0*/  PRMT R2, RZ, 0x5410, R2 ;  /* 0x00005410ff027816 */ /* 0x000fe20000000002 */
[----:B------:R-:W-:Y:S01]  /*1400*/  CS2R R14, SRZ ;  /* 0x00000000000e7805 */ /* 0x000fe2000001ff00 */
[----:B------:R-:W-:Y:S01]  /*1410*/  PRMT R12, RZ, 0x5410, R3 ;  /* 0x00005410ff0c7816 */ /* 0x000fe20000000003 */
[----:B-----5:R-:W-:Y:S01]  /*1420*/  FMUL.FTZ R8, R21, R86 ;  /* 0x0000005615087220 */ /* 0x020fe20000410000 */
[----:B------:R-:W-:Y:S01]  /*1430*/  PRMT R10, RZ, 0x5410, R10 ;  /* 0x00005410ff0a7816 */ /* 0x000fe2000000000a */
[--C-:B------:R-:W-:Y:S01]  /*1440*/  FADD.FTZ R13, R2, R85.reuse ;  /* 0x00000055020d7221 */ /* 0x100fe20000010000 */
[----:B------:R-:W-:Y:S01]  /*1450*/  PRMT R0, RZ, 0x5410, R0 ;  /* 0x00005410ff007816 */ /* 0x000fe20000000000 */
[----:B------:R-:W-:-:S02]  /*1460*/  FADD.FTZ R12, R12, R85 ;  /* 0x000000550c0c7221 */ /* 0x000fc40000010000 */
[--C-:B------:R-:W-:Y:S02]  /*1470*/  FADD.FTZ R10, R10, R85.reuse ;  /* 0x000000550a0a7221 */ /* 0x100fe40000010000 */
[----:B------:R-:W-:Y:S02]  /*1480*/  FADD.FTZ R11, R0, R85 ;  /* 0x00000055000b7221 */ /* 0x000fe40000010000 */
[-C--:B------:R-:W-:Y:S02]  /*1490*/  FMUL.FTZ R9, R19, R86.reuse ;  /* 0x0000005613097220 */ /* 0x080fe40000410000 */
[-C--:B0-----:R-:W-:Y:S02]  /*14a0*/  FMUL.FTZ R7, R20, R86.reuse ;  /* 0x0000005614077220 */ /* 0x081fe40000410000 */
[----:B------:R-:W-:Y:S01]  /*14b0*/  FMUL.FTZ R6, R18, R86 ;  /* 0x0000005612067220 */ /* 0x000fe20000410000 */
[----:B------:R-:W-:Y:S05]  /*14c0*/  @!P1 BRA `(.L_x_8727) ;  /* 0x000017d000009947 */ /* 0x000fea0003800000 */
[----:B------:R-:W-:Y:S01]  /*14d0*/  HFMA2.MMA R5, -RZ, RZ, 0, 0 ;  /* 0x00000000ff057435 */ /* 0x000fe200000001ff */
[C---:B------:R-:W-:Y:S01]  /*14e0*/  IMAD R3, R53.reuse, c[0x0][0x298], RZ ;  /* 0x0000a60035037a24 */ /* 0x040fe200078e02ff */
[----:B------:R-:W-:Y:S01]  /*14f0*/  MOV R4, R47 ;  /* 0x0000002f00047202 */ /* 0x000fe20000000f00 */
[----:B------:R-:W-:Y:S01]  /*1500*/  IMAD R23, R53, c[0x0][0x2b8], RZ ;  /* 0x0000ae0035177a24 */ /* 0x000fe200078e02ff */
[----:B------:R-:W-:Y:S01]  /*1510*/  IADD3 R69, P0, R64, -0x80, RZ ;  /* 0xffffff8040457810 */ /* 0x000fe20007f1e0ff */
[----:B------:R-:W-:-:S02]  /*1520*/  IMAD R17, R84, c[0x0][0x29c], R3 ;  /* 0x0000a70054117a24 */ /* 0x000fc400078e0203 */
[C---:B------:R-:W-:Y:S02]  /*1530*/  IMAD R23, R84.reuse, c[0x0][0x2bc], R23 ;  /* 0x0000af0054177a24 */ /* 0x040fe400078e0217 */
[----:B------:R-:W-:Y:S02]  /*1540*/  IMAD R0, R49, c[0x0][0x2a0], RZ ;  /* 0x0000a80031007a24 */ /* 0x000fe400078e02ff */
[----:B------:R-:W-:-:S04]  /*1550*/  IMAD.WIDE.U32 R2, R84, c[0x0][0x298], R4 ;  /* 0x0000a60054027a25 */ /* 0x000fc800078e0004 */
[----:B------:R-:W-:-:S04]  /*1560*/  IMAD.WIDE.U32 R4, R84, c[0x0][0x2b8], R4 ;  /* 0x0000ae0054047a25 */ /* 0x000fc800078e0004 */
[----:B------:R-:W-:Y:S01]  /*1570*/  IMAD.IADD R3, R3, 0x1, R17 ;  /* 0x0000000103037824 */ /* 0x000fe200078e0211 */
[----:B------:R-:W-:Y:S01]  /*1580*/  IADD3 R5, R5, R23, RZ ;  /* 0x0000001705057210 */ /* 0x000fe20007ffe0ff */
[----:B------:R-:W-:Y:S02]  /*1590*/  IMAD R22, R49, c[0x0][0x2c0], RZ ;  /* 0x0000b00031167a24 */ /* 0x000fe400078e02ff */
[C---:B------:R-:W-:Y:S02]  /*15a0*/  IMAD R23, R51.reuse, c[0x0][0x2a4], R0 ;  /* 0x0000a90033177a24 */ /* 0x040fe400078e0200 */
[----:B------:R-:W-:-:S04]  /*15b0*/  IMAD.WIDE.U32 R2, R51, c[0x0][0x2a0], R2 ;  /* 0x0000a80033027a25 */ /* 0x000fc800078e0002 */
[----:B------:R-:W-:Y:S01]  /*15c0*/  IMAD R17, R51, c[0x0][0x2c4], R22 ;  /* 0x0000b10033117a24 */ /* 0x000fe200078e0216 */
        /* <DEDUP_REMOVED lines=12> */
[-C--:B------:R-:W-:Y:S01]  /*1690*/  IADD3 R74, P0, R74, R3.reuse, RZ ;  /* 0x000000034a4a7210 */ /* 0x080fe20007f1e0ff */
[----:B------:R-:W-:Y:S01]  /*16a0*/  IMAD.X R69, R17, 0x1, R4, P2 ;  /* 0x0000000111457824 */ /* 0x000fe200010e0604 */
[----:B------:R-:W-:Y:S01]  /*16b0*/  IADD3 R80, P3, R80, R3, RZ ;  /* 0x0000000350507210 */ /* 0x000fe20007f7e0ff */
[----:B------:R-:W-:Y:S01]  /*16c0*/  HFMA2.MMA R3, -RZ, RZ, 0, 0 ;  /* 0x00000000ff037435 */ /* 0x000fe200000001ff */
[----:B------:R-:W-:-:S02]  /*16d0*/  IADD3.X R67, R23, R4, RZ, P1, !PT ;  /* 0x0000000417437210 */ /* 0x000fc40000ffe4ff */
[-C--:B------:R-:W-:Y:S02]  /*16e0*/  IADD3.X R2, R2, R5.reuse, RZ, P0, !PT ;  /* 0x0000000502027210 */ /* 0x080fe400007fe4ff */
[----:B------:R-:W-:Y:S02]  /*16f0*/  IADD3.X R0, R0, R5, RZ, P3, !PT ;  /* 0x0000000500007210 */ /* 0x000fe40001ffe4ff */
        /* <DEDUP_REMOVED lines=14> */
.L_x_8740:
[----:B------:R-:W-:Y:S01]  /*17e0*/  SHF.R.S32.HI R104, RZ, 0x1f, R5 ;  /* 0x0000001fff687819 */ /* 0x000fe20000011405 */
[----:B------:R-:W-:Y:S01]  /*17f0*/  IMAD.WIDE.U32 R32, R5, c[0x0][0x1a0], RZ ;  /* 0x0000680005207a25 */ /* 0x000fe200078e00ff */
[C---:B------:R-:W-:Y:S02]  /*1800*/  SHF.L.U32 R23, R47.reuse, 0x3, RZ ;  /* 0x000000032f177819 */ /* 0x040fe400000006ff */
[----:B------:R-:W-:Y:S01]  /*1810*/  SHF.L.U64.HI R22, R47, 0x3, R24 ;  /* 0x000000032f167819 */ /* 0x000fe20000010218 */
[----:B------:R-:W-:Y:S01]  /*1820*/  IMAD R0, R104, c[0x0][0x1a0], RZ ;  /* 0x0000680068007a24 */ /* 0x000fe200078e02ff */
[----:B------:R-:W-:-:S03]  /*1830*/  LEA R34, P0, R32, R40, 0x1 ;  /* 0x0000002820227211 */ /* 0x000fc600078008ff */
[----:B------:R-:W-:Y:S01]  /*1840*/  IMAD R35, R5, c[0x0][0x1a4], R0 ;  /* 0x0000690005237a24 */ /* 0x000fe200078e0200 */
[----:B------:R-:W-:-:S03]  /*1850*/  IADD3 R34, P1, R34, R23, RZ ;  /* 0x0000001722227210 */ /* 0x000fc60007f3e0ff */
[----:B------:R-:W-:-:S05]  /*1860*/  IMAD.IADD R33, R33, 0x1, R35 ;  /* 0x0000000121217824 */ /* 0x000fca00078e0223 */
[----:B------:R-:W-:-:S04]  /*1870*/  LEA.HI.X R33, R32, R31, R33, 0x1, P0 ;  /* 0x0000001f20217211 */ /* 0x000fc800000f0c21 */
[----:B------:R-:W-:-:S06]  /*1880*/  IADD3.X R35, R33, R22, RZ, P1, !PT ;  /* 0x0000001621237210 */ /* 0x000fcc0000ffe4ff */
        /* <DEDUP_REMOVED lines=11> */
[----:B------:R-:W-:Y:S02]  /*1940*/  IADD3 R37, R39, R37, RZ ;  /* 0x0000002527257210 */ /* 0x000fe40007ffe0ff */
[----:B------:R-:W-:Y:S02]  /*1950*/  IADD3 R33, R33, R83, RZ ;  /* 0x0000005321217210 */ /* 0x000fe40007ffe0ff */
[----:B------:R-:W-:Y:S02]  /*1960*/  LEA.HI.X R37, R38, c[0x0][0x224], R37, 0x2, P0 ;  /* 0x0000890026257a11 */ /* 0x000fe400000f1425 */
[----:B------:R-:W-:-:S02]  /*1970*/  LEA.HI.X R33, R32, R29, R33, 0x1, P1 ;  /* 0x0000001d20217211 */ /* 0x000fc400008f0c21 */
[----:B------:R-:W-:Y:S01]  /*1980*/  IADD3 R32, P0, R0, R23, RZ ;  /* 0x0000001700207210 */ /* 0x000fe20007f1e0ff */
[----:B------:R-:W3:Y:S04]  /*1990*/  LDG.E R2, [R36.64] ;  /* 0x0000000424027981 */ /* 0x000ee8000c1e1900 */
[----:B------:R-:W-:Y:S01]  /*19a0*/  IMAD.X R33, R33, 0x1, R22, P0 ;  /* 0x0000000121217824 */ /* 0x000fe200000e0616 */
[----:B0-2---:R0:W-:Y:S01]  /*19b0*/  STS.64 [R44.X8], R34 ;  /* 0x000000222c007388 */ /* 0x0051e20000008a00 */
[----:B------:R-:W-:-:S06]  /*19c0*/  NOP ;  /* 0x0000000000007918 */ /* 0x000fcc0000000000 */
[----:B-1----:R1:W2:Y:S01]  /*19d0*/  LDG.E.64 R38, [R32.64] ;  /* 0x0000000420267981 */ /* 0x0022a2000c1e1b00 */
[----:B------:R-:W-:-:S04]  /*19e0*/  IADD3 R0, R28, -0x1, RZ ;  /* 0xffffffff1c007810 */ /* 0x000fc80007ffe0ff */
[----:B------:R-:W-:Y:S02]  /*19f0*/  LEA.HI R82, R0, R0, RZ, 0x1 ;  /* 0x0000000000527211 */ /* 0x000fe400078f08ff */
[----:B------:R-:W-:Y:S02]  /*1a00*/  ISETP.GT.AND P0, PT, R28, 0x1, PT ;  /* 0x000000011c00780c */ /* 0x000fe40003f04270 */
[----:B------:R-:W-:Y:S02]  /*1a10*/  LOP3.LUT R83, R82, 0xfffffe, RZ, 0xc0, !PT ;  /* 0x00fffffe52537812 */ /* 0x000fe400078ec0ff */
[----:B------:R-:W-:Y:S02]  /*1a20*/  ISETP.NE.AND P1, PT, R47, RZ, PT ;  /* 0x000000ff2f00720c */ /* 0x000fe40003f25270 */
[----:B------:R-:W-:Y:S01]  /*1a30*/  ISETP.EQ.AND P0, PT, R26, RZ, P0 ;  /* 0x000000ff1a00720c */ /* 0x000fe20000702270 */
[----:B---3--:R-:W-:-:S04]  /*1a40*/  FMUL.FTZ R82, R2, 1.4426950216293334961 ;  /* 0x3fb8aa3b02527820 */ /* 0x008fc80000410000 */
[----:B------:R-:W-:Y:S01]  /*1a50*/  FMUL.FTZ R98, R13, R82 ;  /* 0x000000520d627220 */ /* 0x000fe20000410000 */
[----:B------:R-:W-:-:S05]  /*1a60*/  IADD3 R0, R0, -R83, RZ ;  /* 0x8000005300007210 */ /* 0x000fca0007ffe0ff */
[----:B------:R-:W-:Y:S01]  /*1a70*/  MUFU.EX2 R98, R98 ;  /* 0x0000006200627308 */ /* 0x000fe20000000800 */
[----:B0-----:R-:W-:Y:S01]  /*1a80*/  IADD3 R34, R47, 0x200, RZ ;  /* 0x000002002f227810 */ /* 0x001fe20007ffe0ff */
[----:B------:R-:W-:Y:S01]  /*1a90*/  @!P1 IMAD R34, R0, 0x100, R5 ;  /* 0x0000010000229824 */ /* 0x000fe200078e0205 */
[----:B-1----:R-:W-:-:S04]  /*1aa0*/  @P0 IADD3 R32, R28, -0x2, RZ ;  /* 0xfffffffe1c200810 */ /* 0x002fc80007ffe0ff */
[----:B------:R-:W-:Y:S01]  /*1ab0*/  SHF.L.U32 R91, R34, 0x2, RZ ;  /* 0x00000002225b7819 */ /* 0x000fe200000006ff */
[----:B------:R-:W-:Y:S02]  /*1ac0*/  @P0 IMAD R37, R32, c[0x0][0x16c], R5 ;  /* 0x00005b0020250a24 */ /* 0x000fe400078e0205 */
[----:B------:R-:W0:Y:S01]  /*1ad0*/  LDS.64 R32, [R44.X8] ;  /* 0x000000002c207984 */ /* 0x000e220000008a00 */
[----:B------:R-:W-:Y:S01]  /*1ae0*/  ISETP.NE.AND P2, PT, R47, 0x1f, PT ;  /* 0x0000001f2f00780c */ /* 0x000fe20003f45270 */
[----:B------:R-:W-:Y:S01]  /*1af0*/  @P0 IMAD.WIDE R36, R37, 0x8, R54 ;  /* 0x0000000825240825 */ /* 0x000fe200078e0236 */
[----:B------:R-:W-:-:S03]  /*1b00*/  MOV R93, RZ ;  /* 0x000000ff005d7202 */ /* 0x000fc60000000f00 */
[----:B------:R-:W-:Y:S01]  /*1b10*/  FMUL.FTZ R83, R10, R82 ;  /* 0x000000520a537220 */ /* 0x000fe20000410000 */
[--C-:B------:R-:W-:Y:S02]  /*1b20*/  SHF.R.U64 R97, R62, 0x10, R63.reuse ;  /* 0x000000103e617819 */ /* 0x100fe4000000123f */
[--C-:B------:R-:W-:Y:S02]  /*1b30*/  SHF.R.U32.HI R94, RZ, 0x10, R63.reuse ;  /* 0x00000010ff5e7819 */ /* 0x100fe4000001163f */
[----:B------:R-:W-:Y:S02]  /*1b40*/  PRMT R96, RZ, 0x5410, R62 ;  /* 0x00005410ff607816 */ /* 0x000fe4000000003e */
[----:B------:R-:W-:Y:S02]  /*1b50*/  PRMT R99, RZ, 0x5410, R63 ;  /* 0x00005410ff637816 */ /* 0x000fe4000000003f */
[----:B------:R-:W-:Y:S02]  /*1b60*/  PRMT R97, RZ, 0x5410, R97 ;  /* 0x00005410ff617816 */ /* 0x000fe40000000061 */
[----:B------:R-:W-:Y:S01]  /*1b70*/  PRMT R94, RZ, 0x5410, R94 ;  /* 0x00005410ff5e7816 */ /* 0x000fe2000000005e */
[----:B------:R-:W-:Y:S02]  /*1b80*/  BSSY B0, `(.L_x_8728) ;  /* 0x0000029000007945 */ /* 0x000fe40003800000 */
[----:B------:R-:W-:Y:S01]  /*1b90*/  FMUL.FTZ R103, R10, R97 ;  /* 0x000000610a677220 */ /* 0x000fe20000410000 */
[----:B0-----:R-:W-:-:S02]  /*1ba0*/  PRMT R0, RZ, 0x5410, R32 ;  /* 0x00005410ff007816 */ /* 0x001fc40000000020 */
[----:B------:R-:W-:Y:S02]  /*1bb0*/  PRMT R90, RZ, 0x7610, R32 ;  /* 0x00007610ff5a7816 */ /* 0x000fe40000000020 */
[----:B------:R-:W0:Y:S01]  /*1bc0*/  MUFU.EX2 R32, R83 ;  /* 0x0000005300207308 */ /* 0x000e220000000800 */
[----:B------:R-:W-:Y:S01]  /*1bd0*/  PRMT R88, RZ, 0x5410, R33 ;  /* 0x00005410ff587816 */ /* 0x000fe20000000021 */
[----:B0-----:R-:W-:Y:S01]  /*1be0*/  FMUL.FTZ R113, R98, R32 ;  /* 0x0000002062717220 */ /* 0x001fe20000410000 */
[----:B--2---:R-:W-:Y:S01]  /*1bf0*/  STS.64 [R44.X8+0x100], R38 ;  /* 0x000100262c007388 */ /* 0x004fe20000008a00 */
[----:B------:R-:W-:-:S06]  /*1c00*/  NOP ;  /* 0x0000000000007918 */ /* 0x000fcc0000000000 */
[----:B------:R-:W0:Y:S04]  /*1c10*/  LDS.64 R34, [R44.X8+0x100] ;  /* 0x000100002c227984 */ /* 0x000e280000008a00 */
[----:B------:R1:W-:Y:S04]  /*1c20*/  STS [R91+0x838], R98 ;  /* 0x000838625b007388 */ /* 0x0003e80000000800 */
[----:B------:R-:W-:Y:S06]  /*1c30*/  BAR.SYNC.DEFER_BLOCKING 0x0 ;  /* 0x0000000000007b1d */ /* 0x000fec0000010000 */
[----:B------:R2:W3:Y:S04]  /*1c40*/  @P2 LDS R95, [R47.X4+0x103c] ;  /* 0x00103c002f5f2984 */ /* 0x0004e80000004800 */
[----:B------:R4:W5:Y:S02]  /*1c50*/  @P0 LDG.E R93, [R36.64+0x4] ;  /* 0x00000404245d0981 */ /* 0x000964000c1e1900 */
[----:B----4-:R-:W-:-:S02]  /*1c60*/  FMUL.FTZ R37, R11, R82 ;  /* 0x000000520b257220 */ /* 0x010fc40000410000 */
[----:B------:R-:W-:-:S04]  /*1c70*/  FMUL.FTZ R36, R12, R82 ;  /* 0x000000520c247220 */ /* 0x000fc80000410000 */
[----:B------:R-:W4:Y:S01]  /*1c80*/  MUFU.EX2 R37, R37 ;  /* 0x0000002500257308 */ /* 0x000f220000000800 */
[--C-:B0-----:R-:W-:Y:S02]  /*1c90*/  PRMT R100, RZ, 0x5410, R34.reuse ;  /* 0x00005410ff647816 */ /* 0x101fe40000000022 */
[----:B------:R-:W-:Y:S02]  /*1ca0*/  PRMT R107, RZ, 0x7610, R34 ;  /* 0x00007610ff6b7816 */ /* 0x000fe40000000022 */
[----:B------:R-:W-:-:S03]  /*1cb0*/  PRMT R34, RZ, 0x5410, R35 ;  /* 0x00005410ff227816 */ /* 0x000fc60000000023 */
[----:B------:R-:W0:Y:S01]  /*1cc0*/  MUFU.EX2 R36, R36 ;  /* 0x0000002400247308 */ /* 0x000e220000000800 */
[----:B------:R-:W-:Y:S01]  /*1cd0*/  PRMT R35, RZ, 0x7610, R35 ;  /* 0x00007610ff237816 */ /* 0x000fe20000000023 */
[----:B------:R-:W-:Y:S01]  /*1ce0*/  FMUL.FTZ R39, R12, R99 ;  /* 0x000000630c277220 */ /* 0x000fe20000410000 */
[----:B-1----:R-:W-:Y:S01]  /*1cf0*/  PRMT R91, RZ, 0x7610, R33 ;  /* 0x00007610ff5b7816 */ /* 0x002fe20000000021 */
        /* <DEDUP_REMOVED lines=8> */
[----:B----4-:R-:W-:Y:S01]  /*1d80*/  FFMA.FTZ R102, R37, R92, R34 ;  /* 0x0000005c25667223 */ /* 0x010fe20000010022 */
[----:B------:R-:W-:Y:S05]  /*1d90*/  @P2 BRA `(.L_x_8729) ;  /* 0x0000007000002947 */ /* 0x000fea0003800000 */
[----:B0-23--:R-:W-:Y:S02]  /*1da0*/  ISETP.NE.AND P0, PT, R28, c[0x0][0x174], PT ;  /* 0x00005d001c007a0c */ /* 0x00dfe40003f05270 */
[----:B------:R-:W-:-:S11]  /*1db0*/  MOV R95, 0x3f800000 ;  /* 0x3f800000005f7802 */ /* 0x000fd60000000f00 */
[----:B------:R-:W-:-:S04]  /*1dc0*/  @P0 LEA.HI R82, R28, R28, RZ, 0x1 ;  /* 0x0000001c1c520211 */ /* 0x000fc800078f08ff */
[----:B------:R-:W-:-:S04]  /*1dd0*/  @P0 LOP3.LUT R83, R82, 0xfffffe, RZ, 0xc0, !PT ;  /* 0x00fffffe52530812 */ /* 0x000fc800078ec0ff */
[----:B------:R-:W-:-:S05]  /*1de0*/  @P0 IADD3 R82, -R83, R28, RZ ;  /* 0x0000001c53520210 */ /* 0x000fca0007ffe1ff */
[----:B------:R-:W-:-:S05]  /*1df0*/  @P0 IMAD R82, R82, 0x100, R5 ;  /* 0x0000010052520824 */ /* 0x000fca00078e0205 */
[----:B------:R0:W1:Y:S02]  /*1e00*/  @P0 LDS R95, [R82.X4+0x838] ;  /* 0x00083800525f0984 */ /* 0x0000640000004800 */
.L_x_8729:
[----:B0-23--:R-:W-:Y:S05]  /*1e10*/  BSYNC B0 ;  /* 0x0000000000007941 */ /* 0x00dfea0003800000 */
.L_x_8728:
[----:B-1----:R-:W-:Y:S01]  /*1e20*/  FMUL.FTZ R83, R37, R95 ;  /* 0x0000005f25537220 */ /* 0x002fe20000410000 */
[----:B------:R-:W-:Y:S01]  /*1e30*/  ISETP.NE.AND P3, PT, R26, 0x1f, PT ;  /* 0x0000001f1a00780c */ /* 0x000fe20003f65270 */
[----:B------:R-:W-:Y:S01]  /*1e40*/  FMUL.FTZ R109, R21, R100 ;  /* 0x00000064156d7220 */ /* 0x000fe20000410000 */
[----:B------:R-:W-:Y:S01]  /*1e50*/  ISETP.GE.AND P0, PT, R44, 0x1, PT ;  /* 0x000000012c00780c */ /* 0x000fe20003f06270 */
[----:B------:R-:W-:Y:S01]  /*1e60*/  FFMA.FTZ R111, R36, R102, R107 ;  /* 0x00000066246f7223 */ /* 0x000fe2000001006b */
[----:B------:R-:W-:Y:S01]  /*1e70*/  ISETP.GE.U32.AND P4, PT, R26, 0x18, PT ;  /* 0x000000181a00780c */ /* 0x000fe20003f86070 */
[----:B------:R-:W-:Y:S01]  /*1e80*/  FMUL.FTZ R83, R36, R83 ;  /* 0x0000005324537220 */ /* 0x000fe20000410000 */
[----:B------:R-:W-:Y:S01]  /*1e90*/  MOV R118, c[0x0][0x174] ;  /* 0x00005d0000767a02 */ /* 0x000fe20000000f00 */
[C---:B------:R-:W-:Y:S01]  /*1ea0*/  FFMA.FTZ R111, R32.reuse, R111, R109 ;  /* 0x0000006f206f7223 */ /* 0x040fe2000001006d */
[----:B------:R-:W-:Y:S01]  /*1eb0*/  BSSY B0, `(.L_x_8730) ;  /* 0x000008b000007945 */ /* 0x000fe20003800000 */
[----:B------:R-:W-:Y:S01]  /*1ec0*/  FMUL.FTZ R100, R32, R83 ;  /* 0x0000005320647220 */ /* 0x000fe20000410000 */
[----:B------:R-:W-:Y:S01]  /*1ed0*/  LEA R118, R118, R27, 0x7 ;  /* 0x0000001b76767211 */ /* 0x000fe200078e38ff */
[----:B------:R-:W-:Y:S01]  /*1ee0*/  FFMA.FTZ R82, R32, R101, R35 ;  /* 0x0000006520527223 */ /* 0x000fe20000010023 */
[----:B------:R-:W0:Y:S01]  /*1ef0*/  SHFL.DOWN PT, R106, R111, 0x1, 0x1f ;  /* 0x08201f006f6a7f89 */ /* 0x000e2200000e0000 */
[----:B------:R-:W-:Y:S01]  /*1f00*/  FMUL.FTZ R102, R91, R38 ;  /* 0x000000265b667220 */ /* 0x000fe20000410000 */
[----:B------:R-:W-:Y:S01]  /*1f10*/  IADD3 R118, R118, -0x80, RZ ;  /* 0xffffff8076767810 */ /* 0x000fe20007ffe0ff */
[C---:B------:R-:W-:Y:S01]  /*1f20*/  FFMA.FTZ R82, R36.reuse, R82, R105 ;  /* 0x0000005224527223 */ /* 0x040fe20000010069 */
[----:B------:R-:W1:Y:S01]  /*1f30*/  SHFL.DOWN PT, R115, R100, 0x1, 0x1f ;  /* 0x08201f0064737f89 */ /* 0x000e6200000e0000 */
[----:B------:R-:W-:Y:S01]  /*1f40*/  FMUL.FTZ R108, R36, R113 ;  /* 0x00000071246c7220 */ /* 0x000fe20000410000 */
[----:B------:R-:W-:Y:S01]  /*1f50*/  IADD3 R118, -R118, c[0x0][0x168], -R47 ;  /* 0x00005a0076767a10 */ /* 0x000fe20007ffe92f */
        /* <DEDUP_REMOVED lines=36> */
[----:B------:R-:W-:-:S03]  /*21a0*/  ISETP.GE.AND P3, PT, R44, 0x8, PT ;  /* 0x000000082c00780c */ /* 0x000fc60003f66270 */
[----:B------:R-:W3:Y:S04]  /*21b0*/  SHFL.UP PT, R115, R108, 0x8, RZ ;  /* 0x050000006c737989 */ /* 0x000ee800000e00ff */
        /* <DEDUP_REMOVED lines=14> */
[----:B------:R-:W-:Y:S02]  /*22a0*/  ISETP.GE.AND P3, PT, R118, 0x41, PT ;  /* 0x000000417600780c */ /* 0x000fe40003f66270 */
        /* <DEDUP_REMOVED lines=17> */
[----:B------:R-:W-:Y:S02]  /*23c0*/  FFMA.FTZ R93, R36, R95, R107 ;  /* 0x0000005f245d7223 */ /* 0x000fe4000001006b */
[----:B------:R-:W-:Y:S02]  /*23d0*/  FFMA.FTZ R116, R98, R110, R101 ;  /* 0x0000006e62747223 */ /* 0x000fe40000010065 */
[----:B------:R-:W-:Y:S02]  /*23e0*/  FFMA.FTZ R101, R32, R93, R109 ;  /* 0x0000005d20657223 */ /* 0x000fe4000001006d */
[----:B------:R-:W-:-:S02]  /*23f0*/  FMUL.FTZ R109, R11, R92 ;  /* 0x0000005c0b6d7220 */ /* 0x000fc40000410000 */
[----:B------:R-:W-:Y:S02]  /*2400*/  FMUL.FTZ R110, R12, R95 ;  /* 0x0000005f0c6e7220 */ /* 0x000fe40000410000 */
[----:B------:R-:W-:Y:S02]  /*2410*/  FMUL.FTZ R108, R10, R93 ;  /* 0x0000005d0a6c7220 */ /* 0x000fe40000410000 */
[----:B------:R-:W-:Y:S02]  /*2420*/  FMUL.FTZ R107, R13, R101 ;  /* 0x000000650d6b7220 */ /* 0x000fe40000410000 */
[C---:B--2---:R-:W-:Y:S02]  /*2430*/  FFMA.FTZ R83, R112.reuse, R83, R114 ;  /* 0x0000005370537223 */ /* 0x044fe40000010072 */
[----:B------:R-:W-:Y:S02]  /*2440*/  FMUL.FTZ R82, R112, R82 ;  /* 0x0000005270527220 */ /* 0x000fe40000410000 */
[----:B------:R-:W-:-:S02]  /*2450*/  FFMA.FTZ R111, R32, R116, R35 ;  /* 0x00000074206f7223 */ /* 0x000fc40000010023 */
[----:B------:R-:W-:Y:S01]  /*2460*/  FFMA.FTZ R98, R0, -R33, R116 ;  /* 0x8000002100627223 */ /* 0x000fe20000010074 */
[----:B------:R0:W-:Y:S01]  /*2470*/  @!P0 STS.64 [R106+0x10b8], R82 ;  /* 0x0010b8526a008388 */ /* 0x0001e20000000a00 */
[----:B------:R-:W-:Y:S02]  /*2480*/  FMUL.FTZ R35, R94, R109 ;  /* 0x0000006d5e237220 */ /* 0x000fe40000410000 */
[----:B------:R-:W-:Y:S02]  /*2490*/  FMUL.FTZ R34, R99, R110 ;  /* 0x0000006e63227220 */ /* 0x000fe40000410000 */
[----:B------:R-:W-:Y:S02]  /*24a0*/  FMUL.FTZ R33, R97, R108 ;  /* 0x0000006c61217220 */ /* 0x000fe40000410000 */
[----:B------:R-:W-:Y:S02]  /*24b0*/  FMUL.FTZ R32, R96, R107 ;  /* 0x0000006b60207220 */ /* 0x000fe40000410000 */
[----:B------:R-:W-:-:S02]  /*24c0*/  FFMA.FTZ R112, R36, R111, R105 ;  /* 0x0000006f24707223 */ /* 0x000fc40000010069 */
[----:B------:R-:W-:Y:S01]  /*24d0*/  FFMA.FTZ R100, R90, -R103, R111 ;  /* 0x800000675a647223 */ /* 0x000fe2000001006f */
[----:B------:R1:W-:Y:S01]  /*24e0*/  STS.128 [R47.X16+0x200], R32 ;  /* 0x000200202f007388 */ /* 0x0003e2000000cc00 */
[----:B------:R-:W-:Y:S02]  /*24f0*/  FFMA.FTZ R107, R98, R107, RZ ;  /* 0x0000006b626b7223 */ /* 0x000fe400000100ff */
[----:B------:R-:W-:Y:S01]  /*2500*/  FFMA.FTZ R105, R37, R112, R102 ;  /* 0x0000007025697223 */ /* 0x000fe20000010066 */
[----:B------:R-:W-:Y:S01]  /*2510*/  BAR.SYNC.DEFER_BLOCKING 0x0 ;  /* 0x0000000000007b1d */ /* 0x000fe20000010000 */
[----:B------:R-:W-:Y:S01]  /*2520*/  FFMA.FTZ R107, R100, R108, R107 ;  /* 0x0000006c646b7223 */ /* 0x000fe2000001006b */
[----:B------:R-:W-:Y:S01]  /*2530*/  SHF.L.U64.HI R108, R4, 0x2, R3 ;  /* 0x00000002046c7819 */ /* 0x000fe20000010203 */
[----:B------:R-:W-:Y:S02]  /*2540*/  FFMA.FTZ R102, R88, -R39, R112 ;  /* 0x8000002758667223 */ /* 0x000fe40000010070 */
[----:B------:R-:W-:-:S02]  /*2550*/  FFMA.FTZ R103, R91, -R38, R105 ;  /* 0x800000265b677223 */ /* 0x000fc40000010069 */
[----:B------:R-:W-:Y:S02]  /*2560*/  FFMA.FTZ R107, R102, R110, R107 ;  /* 0x0000006e666b7223 */ /* 0x000fe4000001006b */
[----:B------:R-:W-:Y:S02]  /*2570*/  FMUL.FTZ R36, R21, R116 ;  /* 0x0000007415247220 */ /* 0x000fe40000410000 */
[----:B------:R-:W-:Y:S02]  /*2580*/  FMUL.FTZ R37, R20, R111 ;  /* 0x0000006f14257220 */ /* 0x000fe40000410000 */
[----:B------:R-:W-:Y:S02]  /*2590*/  FMUL.FTZ R38, R19, R112 ;  /* 0x0000007013267220 */ /* 0x000fe40000410000 */
[----:B------:R-:W-:Y:S02]  /*25a0*/  FMUL.FTZ R39, R18, R105 ;  /* 0x0000006912277220 */ /* 0x000fe40000410000 */
[----:B0-----:R-:W-:-:S02]  /*25b0*/  FMUL.FTZ R82, R103, R109 ;  /* 0x0000006d67527220 */ /* 0x001fc40000410000 */
        /* <DEDUP_REMOVED lines=26> */
.L_x_8731:
[----:B-1----:R-:W-:Y:S05]  /*2760*/  BSYNC B0 ;  /* 0x0000000000007941 */ /* 0x002fea0003800000 */
.L_x_8730:
[----:B0-----:R0:W1:Y:S01]  /*2770*/  LDS R37, [R47.X4+0x480] ;  /* 0x000480002f257984 */ /* 0x0010620000004800 */
[----:B------:R-:W-:Y:S01]  /*2780*/  BSSY B0, `(.L_x_8732) ;  /* 0x000000a000007945 */ /* 0x000fe20003800000 */
[C---:B------:R-:W-:Y:S02]  /*2790*/  IMAD R39, R105.reuse, c[0x0][0x2b4], R106 ;  /* 0x0000ad0069277a24 */ /* 0x040fe400078e026a */
[----:B------:R-:W-:Y:S01]  /*27a0*/  IMAD R111, R105, c[0x0][0x2d4], R108 ;  /* 0x0000b500696f7a24 */ /* 0x000fe200078e026c */
[----:B------:R-:W-:Y:S05]  /*27b0*/  @!P2 BRA `(.L_x_8733) ;  /* 0x000000600000a947 */ /* 0x000fea0003800000 */
[----:B------:R-:W-:-:S04]  /*27c0*/  IMAD.WIDE.U32 R32, R105, c[0x0][0x2b0], R70 ;  /* 0x0000ac0069207a25 */ /* 0x000fc800078e0046 */
[----:B------:R-:W-:Y:S01]  /*27d0*/  IMAD.WIDE.U32 R34, R105, c[0x0][0x2d0], R76 ;  /* 0x0000b40069227a25 */ /* 0x000fe200078e004c */
[----:B------:R-:W-:-:S04]  /*27e0*/  IADD3 R33, R33, R39, RZ ;  /* 0x0000002721217210 */ /* 0x000fc80007ffe0ff */
[----:B------:R-:W-:Y:S01]  /*27f0*/  IADD3 R35, R35, R111, RZ ;  /* 0x0000006f23237210 */ /* 0x000fe20007ffe0ff */
[----:B--2---:R2:W-:Y:S04]  /*2800*/  RED.E.ADD.F32.FTZ.RN.STRONG.GPU [R32.64], R109 ;  /* 0x0000006d2000798e */ /* 0x0045e8000c10e784 */
[----:B-1----:R2:W-:Y:S02]  /*2810*/  RED.E.ADD.F32.FTZ.RN.STRONG.GPU [R34.64], R37 ;  /* 0x000000252200798e */ /* 0x0025e4000c10e784 */
.L_x_8733:
[----:B------:R-:W-:Y:S05]  /*2820*/  BSYNC B0 ;  /* 0x0000000000007941 */ /* 0x000fea0003800000 */
.L_x_8732:
[----:B-12---:R1:W2:Y:S01]  /*2830*/  LDS R37, [R47.X4+0x500] ;  /* 0x000500002f257984 */ /* 0x0062a20000004800 */
[----:B------:R-:W-:Y:S01]  /*2840*/  BSSY B0, `(.L_x_8734) ;  /* 0x0000008000007945 */ /* 0x000fe20003800000 */
[----:B------:R-:W-:Y:S05]  /*2850*/  @!P3 BRA `(.L_x_8735) ;  /* 0x000000600000b947 */ /* 0x000fea0003800000 */
[----:B------:R-:W-:-:S04]  /*2860*/  IMAD.WIDE.U32 R32, R105, c[0x0][0x2b0], R72 ;  /* 0x0000ac0069207a25 */ /* 0x000fc800078e0048 */
[----:B------:R-:W-:Y:S01]  /*2870*/  IMAD.WIDE.U32 R34, R105, c[0x0][0x2d0], R78 ;  /* 0x0000b40069227a25 */ /* 0x000fe200078e004e */
[----:B------:R-:W-:-:S03]  /*2880*/  IADD3 R33, R39, R33, RZ ;  /* 0x0000002127217210 */ /* 0x000fc60007ffe0ff */
[----:B------:R-:W-:Y:S02]  /*2890*/  IMAD.IADD R35, R111, 0x1, R35 ;  /* 0x000000016f237824 */ /* 0x000fe400078e0223 */
[----:B---3--:R3:W-:Y:S04]  /*28a0*/  RED.E.ADD.F32.FTZ.RN.STRONG.GPU [R32.64], R107 ;  /* 0x0000006b2000798e */ /* 0x0087e8000c10e784 */
[----:B--2---:R3:W-:Y:S02]  /*28b0*/  RED.E.ADD.F32.FTZ.RN.STRONG.GPU [R34.64], R37 ;  /* 0x000000252200798e */ /* 0x0047e4000c10e784 */
.L_x_8735:
[----:B------:R-:W-:Y:S05]  /*28c0*/  BSYNC B0 ;  /* 0x0000000000007941 */ /* 0x000fea0003800000 */
.L_x_8734:
[----:B--23--:R2:W3:Y:S01]  /*28d0*/  LDS R37, [R47.X4+0x580] ;  /* 0x000580002f257984 */ /* 0x00c4e20000004800 */
[----:B------:R-:W-:Y:S01]  /*28e0*/  BSSY B0, `(.L_x_8736) ;  /* 0x0000008000007945 */ /* 0x000fe20003800000 */
[----:B------:R-:W-:Y:S05]  /*28f0*/  @!P4 BRA `(.L_x_8737) ;  /* 0x000000600000c947 */ /* 0x000fea0003800000 */
[----:B------:R-:W-:-:S04]  /*2900*/  IMAD.WIDE.U32 R34, R105, c[0x0][0x2b0], R74 ;  /* 0x0000ac0069227a25 */ /* 0x000fc800078e004a */
[----:B------:R-:W-:Y:S01]  /*2910*/  IMAD.WIDE.U32 R32, R105, c[0x0][0x2d0], R80 ;  /* 0x0000b40069207a25 */ /* 0x000fe200078e0050 */
[----:B------:R-:W-:-:S04]  /*2920*/  IADD3 R35, R39, R35, RZ ;  /* 0x0000002327237210 */ /* 0x000fc80007ffe0ff */
[----:B------:R-:W-:Y:S01]  /*2930*/  IADD3 R33, R111, R33, RZ ;  /* 0x000000216f217210 */ /* 0x000fe20007ffe0ff */
[----:B----4-:R4:W-:Y:S04]  /*2940*/  RED.E.ADD.F32.FTZ.RN.STRONG.GPU [R34.64], R83 ;  /* 0x000000532200798e */ /* 0x0109e8000c10e784 */
[----:B---3--:R4:W-:Y:S02]  /*2950*/  RED.E.ADD.F32.FTZ.RN.STRONG.GPU [R32.64], R37 ;  /* 0x000000252000798e */ /* 0x0089e4000c10e784 */
.L_x_8737:
[----:B------:R-:W-:Y:S05]  /*2960*/  BSYNC B0 ;  /* 0x0000000000007941 */ /* 0x000fea0003800000 */
.L_x_8736:
[----:B----4-:R-:W4:Y:S01]  /*2970*/  SHFL.DOWN P1, R35, R82, 0x1, 0x1f ;  /* 0x08201f0052237f89 */ /* 0x010f220000020000 */
[----:B------:R-:W-:Y:S01]  /*2980*/  FMUL.FTZ R33, R2, R95 ;  /* 0x0000005f02217220 */ /* 0x000fe20000410000 */
[----:B------:R-:W-:Y:S01]  /*2990*/  BSSY B0, `(.L_x_8738) ;  /* 0x000002a000007945 */ /* 0x000fe20003800000 */
[----:B------:R-:W-:Y:S02]  /*29a0*/  FMUL.FTZ R91, R91, R92 ;  /* 0x0000005c5b5b7220 */ /* 0x000fe40000410000 */
[----:B------:R-:W-:-:S02]  /*29b0*/  FMUL.FTZ R102, R102, R33 ;  /* 0x0000002166667220 */ /* 0x000fc40000410000 */
[----:B------:R-:W-:Y:S02]  /*29c0*/  FMUL.FTZ R90, R90, R93 ;  /* 0x0000005d5a5a7220 */ /* 0x000fe40000410000 */
[----:B------:R-:W-:Y:S02]  /*29d0*/  FMUL.FTZ R33, R0, R101 ;  /* 0x0000006500217220 */ /* 0x000fe40000410000 */
[C---:B------:R-:W-:Y:S02]  /*29e0*/  FMUL.FTZ R92, R2.reuse, R92 ;  /* 0x0000005c025c7220 */ /* 0x040fe40000410000 */
[C---:B------:R-:W-:Y:S02]  /*29f0*/  FMUL.FTZ R93, R2.reuse, R93 ;  /* 0x0000005d025d7220 */ /* 0x040fe40000410000 */
[----:B------:R-:W-:Y:S02]  /*2a00*/  FMUL.FTZ R101, R2, R101 ;  /* 0x0000006502657220 */ /* 0x000fe40000410000 */
[----:B------:R-:W-:-:S02]  /*2a10*/  FMUL.FTZ R88, R88, R95 ;  /* 0x0000005f58587220 */ /* 0x000fc40000410000 */
[----:B------:R-:W-:Y:S02]  /*2a20*/  FMUL.FTZ R92, R103, R92 ;  /* 0x0000005c675c7220 */ /* 0x000fe40000410000 */
[----:B------:R-:W-:Y:S02]  /*2a30*/  FMUL.FTZ R93, R100, R93 ;  /* 0x0000005d645d7220 */ /* 0x000fe40000410000 */
[----:B------:R-:W-:Y:S02]  /*2a40*/  FMUL.FTZ R101, R98, R101 ;  /* 0x0000006562657220 */ /* 0x000fe40000410000 */
[----:B----4-:R-:W-:Y:S02]  /*2a50*/  @P1 FADD R35, R82, R35 ;  /* 0x0000002352231221 */ /* 0x010fe40000000000 */
[-C--:B------:R-:W-:Y:S02]  /*2a60*/  FFMA.FTZ R6, R11, R91.reuse, R6 ;  /* 0x0000005b0b067223 */ /* 0x080fe40000010006 */
[----:B------:R-:W-:Y:S01]  /*2a70*/  FFMA.FTZ R102, R99, R88, R102 ;  /* 0x0000005863667223 */ /* 0x000fe20000010066 */
[----:B------:R-:W4:Y:S01]  /*2a80*/  SHFL.DOWN P1, R32, R35, 0x2, 0x1f ;  /* 0x08401f0023207f89 */ /* 0x000f220000020000 */
[----:B------:R-:W-:-:S02]  /*2a90*/  FFMA.FTZ R91, R94, R91, R92 ;  /* 0x0000005b5e5b7223 */ /* 0x000fc4000001005c */
[----:B------:R-:W-:Y:S02]  /*2aa0*/  FFMA.FTZ R93, R97, R90, R93 ;  /* 0x0000005a615d7223 */ /* 0x000fe4000001005d */
[-C--:B------:R-:W-:Y:S02]  /*2ab0*/  FFMA.FTZ R96, R96, R33.reuse, R101 ;  /* 0x0000002160607223 */ /* 0x080fe40000010065 */
[----:B------:R-:W-:Y:S02]  /*2ac0*/  FFMA.FTZ R9, R12, R88, R9 ;  /* 0x000000580c097223 */ /* 0x000fe40000010009 */
[----:B------:R-:W-:Y:S02]  /*2ad0*/  FFMA.FTZ R7, R10, R90, R7 ;  /* 0x0000005a0a077223 */ /* 0x000fe40000010007 */
[----:B------:R-:W-:Y:S02]  /*2ae0*/  FFMA.FTZ R8, R13, R33, R8 ;  /* 0x000000210d087223 */ /* 0x000fe40000010008 */
[----:B------:R-:W-:-:S02]  /*2af0*/  FADD.FTZ R15, R102, R15 ;  /* 0x0000000f660f7221 */ /* 0x000fc40000010000 */
[----:B------:R-:W-:Y:S02]  /*2b00*/  FADD.FTZ R14, R91, R14 ;  /* 0x0000000e5b0e7221 */ /* 0x000fe40000010000 */
[----:B------:R-:W-:Y:S02]  /*2b10*/  FADD.FTZ R16, R93, R16 ;  /* 0x000000105d107221 */ /* 0x000fe40000010000 */
[----:B------:R-:W-:Y:S02]  /*2b20*/  FADD.FTZ R17, R96, R17 ;  /* 0x0000001160117221 */ /* 0x000fe40000010000 */
[----:B----4-:R-:W-:-:S05]  /*2b30*/  @P1 FADD R32, R35, R32 ;  /* 0x0000002023201221 */ /* 0x010fca0000000000 */
[----:B---3--:R-:W3:Y:S02]  /*2b40*/  SHFL.DOWN P1, R37, R32, 0x4, 0x1f ;  /* 0x08801f0020257f89 */ /* 0x008ee40000020000 */
[----:B---3--:R-:W-:-:S05]  /*2b50*/  @P1 FADD R37, R32, R37 ;  /* 0x0000002520251221 */ /* 0x008fca0000000000 */
[----:B------:R-:W3:Y:S02]  /*2b60*/  SHFL.DOWN P1, R34, R37, 0x8, 0x1f ;  /* 0x09001f0025227f89 */ /* 0x000ee40000020000 */
        /* <DEDUP_REMOVED lines=12> */
.L_x_8739:
[----:B---3--:R-:W-:Y:S05]  /*2c30*/  BSYNC B0 ;  /* 0x0000000000007941 */ /* 0x008fea0003800000 */
.L_x_8738:
[----:B------:R-:W-:Y:S02]  /*2c40*/  IADD3 R5, R5, 0x1, RZ ;  /* 0x0000000105057810 */ /* 0x000fe40007ffe0ff */
[----:B------:R-:W-:Y:S02]  /*2c50*/  IADD3 R4, P1, R4, 0x1, RZ ;  /* 0x0000000104047810 */ /* 0x000fe40007f3e0ff */
[----:B------:R-:W-:Y:S02]  /*2c60*/  ISETP.GE.AND P0, PT, R5, c[0x0][0x16c], PT ;  /* 0x00005b0005007a0c */ /* 0x000fe40003f06270 */
[----:B------:R-:W-:-:S11]  /*2c70*/  IADD3.X R3, RZ, R3, RZ, P1, !PT ;  /* 0x00000003ff037210 */ /* 0x000fd60000ffe4ff */
[----:B------:R-:W-:Y:S01]  /*2c80*/  @P0 CALL.REL.NOINC `(.L_x_8727) ;  /* 0x0000001000000944 */ /* 0x000fe20003c00000 */
[----:B------:R-:W-:Y:S05]  /*2c90*/  BRA `(.L_x_8740) ;  /* 0xffffeb4000007947 */ /* 0x000fea000383ffff */
.L_x_8727:
[----:B------:R-:W-:Y:S01]  /*2ca0*/  BAR.SYNC.DEFER_BLOCKING 0x0 ;  /* 0x0000000000007b1d */ /* 0x000fe20000010000 */
[----:B------:R-:W-:Y:S01]  /*2cb0*/  F2FP.BF16.PACK_AB R8, R7, R8 ;  /* 0x000000080708723e */ /* 0x000fe200000010ff */
[----:B------:R-:W-:Y:S01]  /*2cc0*/  IMAD R0, R87, c[0x0][0x2e0], RZ ;  /* 0x0000b80057007a24 */ /* 0x000fe200078e02ff */
[----:B------:R-:W-:Y:S01]  /*2cd0*/  F2FP.BF16.PACK_AB R9, R6, R9 ;  /* 0x000000090609723e */ /* 0x000fe200000010ff */
[----:B------:R-:W-:Y:S01]  /*2ce0*/  IMAD R11, R53, c[0x0][0x2d8], RZ ;  /* 0x0000b600350b7a24 */ /* 0x000fe200078e02ff */
[----:B------:R-:W-:Y:S01]  /*2cf0*/  F2FP.BF16.PACK_AB R10, R16, R17 ;  /* 0x00000011100a723e */ /* 0x000fe200000010ff */
[----:B------:R-:W-:Y:S01]  /*2d00*/  IMAD R7, R89, c[0x0][0x2e4], R0 ;  /* 0x0000b90059077a24 */ /* 0x000fe200078e0200 */
[----:B------:R-:W-:Y:S01]  /*2d10*/  ISETP.GT.AND P5, PT, R28, 0x1, PT ;  /* 0x000000011c00780c */ /* 0x000fe20003fa4270 */
[----:B------:R-:W-:Y:S01]  /*2d20*/  IMAD R11, R84, c[0x0][0x2dc], R11 ;  /* 0x0000b700540b7a24 */ /* 0x000fe200078e020b */
[----:B------:R-:W-:Y:S01]  /*2d30*/  IADD3 R30, P1, R30, -0x100, RZ ;  /* 0xffffff001e1e7810 */ /* 0x000fe20007f3e0ff */
[----:B------:R-:W-:Y:S01]  /*2d40*/  IMAD R0, R87, c[0x0][0x300], RZ ;  /* 0x0000c00057007a24 */ /* 0x000fe200078e02ff */
[----:B------:R-:W-:Y:S01]  /*2d50*/  IADD3 R46, P2, R46, -0x100, RZ ;  /* 0xffffff002e2e7810 */ /* 0x000fe20007f5e0ff */
[----:B------:R-:W-:Y:S01]  /*2d60*/  IMAD R19, R53, c[0x0][0x2f8], RZ ;  /* 0x0000be0035137a24 */ /* 0x000fe200078e02ff */
[----:B------:R-:W-:Y:S01]  /*2d70*/  IADD3 R48, P3, R48, -0x100, RZ ;  /* 0xffffff0030307810 */ /* 0x000fe20007f7e0ff */
[----:B------:R-:W-:Y:S01]  /*2d80*/  IMAD R13, R89, c[0x0][0x304], R0 ;  /* 0x0000c100590d7a24 */ /* 0x000fe200078e0200 */
[----:B------:R-:W-:Y:S01]  /*2d90*/  IADD3 R42, P4, R42, -0x100, RZ ;  /* 0xffffff002a2a7810 */ /* 0x000fe20007f9e0ff */
[----:B------:R-:W-:Y:S01]  /*2da0*/  IMAD R19, R84, c[0x0][0x2fc], R19 ;  /* 0x0000bf0054137a24 */ /* 0x000fe200078e0213 */
[----:B------:R-:W-:Y:S01]  /*2db0*/  IADD3 R27, R27, -0x80, RZ ;  /* 0xffffff801b1b7810 */ /* 0x000fe20007ffe0ff */
[----:B------:R-:W-:Y:S01]  /*2dc0*/  FADD.FTZ R17, R50, R17 ;  /* 0x0000001132117221 */ /* 0x000fe20000010000 */
[----:B------:R-:W-:-:S02]  /*2dd0*/  IADD3 R28, R28, -0x1, RZ ;  /* 0xffffffff1c1c7810 */ /* 0x000fc40007ffe0ff */
[----:B------:R-:W-:Y:S01]  /*2de0*/  IADD3.X R29, R29, -0x1, RZ, P1, !PT ;  /* 0xffffffff1d1d7810 */ /* 0x000fe20000ffe4ff */
[----:B------:R-:W-:Y:S01]  /*2df0*/  FADD.FTZ R16, R17, R16 ;  /* 0x0000001011107221 */ /* 0x000fe20000010000 */
[----:B------:R-:W-:Y:S01]  /*2e00*/  IADD3.X R43, R43, -0x1, RZ, P2, !PT ;  /* 0xffffffff2b2b7810 */ /* 0x000fe200017fe4ff */
[----:B------:R3:W-:Y:S01]  /*2e10*/  STS.64 [R44.X8], R8 ;  /* 0x000000082c007388 */ /* 0x0007e20000008a00 */
[----:B------:R-:W-:-:S06]  /*2e20*/  NOP ;  /* 0x0000000000007918 */ /* 0x000fcc0000000000 */
[----:B------:R-:W4:Y:S01]  /*2e30*/  LDS.64 R2, [R44.X8] ;  /* 0x000000002c027984 */ /* 0x000f220000008a00 */
[----:B------:R-:W-:Y:S02]  /*2e40*/  IADD3.X R45, R45, -0x1, RZ, P3, !PT ;  /* 0xffffffff2d2d7810 */ /* 0x000fe40001ffe4ff */
[----:B------:R-:W-:Y:S02]  /*2e50*/  IADD3.X R41, R41, -0x1, RZ, P4, !PT ;  /* 0xffffffff29297810 */ /* 0x000fe400027fe4ff */
[----:B---3--:R-:W-:Y:S01]  /*2e60*/  MOV R8, R64 ;  /* 0x0000004000087202 */ /* 0x008fe20000000f00 */
[----:B------:R-:W-:-:S04]  /*2e70*/  IMAD.MOV.U32 R9, RZ, RZ, R65 ;  /* 0x000000ffff097224 */ /* 0x000fc800078e0041 */
[----:B------:R-:W-:-:S04]  /*2e80*/  IMAD.WIDE.U32 R4, R89, c[0x0][0x2e0], R8 ;  /* 0x0000b80059047a25 */ /* 0x000fc800078e0008 */
[----:B------:R-:W-:Y:S01]  /*2e90*/  IMAD.WIDE.U32 R8, R89, c[0x0][0x300], R8 ;  /* 0x0000c00059087a25 */ /* 0x000fe200078e0008 */
[----:B------:R-:W-:-:S04]  /*2ea0*/  IADD3 R5, R5, R7, RZ ;  /* 0x0000000705057210 */ /* 0x000fc80007ffe0ff */
[----:B------:R-:W-:Y:S01]  /*2eb0*/  IADD3 R9, R9, R13, RZ ;  /* 0x0000000d09097210 */ /* 0x000fe20007ffe0ff */
[----:B------:R-:W-:-:S05]  /*2ec0*/  IMAD.WIDE.U32 R4, R84, c[0x0][0x2d8], R4 ;  /* 0x0000b60054047a25 */ /* 0x000fca00078e0004 */
[----:B------:R-:W-:Y:S02]  /*2ed0*/  IADD3 R5, R5, R11, RZ ;  /* 0x0000000b05057210 */ /* 0x000fe40007ffe0ff */
[----:B------:R-:W-:Y:S02]  /*2ee0*/  LEA R6, P0, R4, c[0x0][0x330], 0x1 ;  /* 0x0000cc0004067a11 */ /* 0x000fe400078008ff */
[----:B------:R-:W-:Y:S01]  /*2ef0*/  F2FP.BF16.PACK_AB R11, R14, R15 ;  /* 0x0000000f0e0b723e */ /* 0x000fe200000010ff */
[----:B------:R-:W-:Y:S01]  /*2f00*/  FADD.FTZ R15, R16, R15 ;  /* 0x0000000f100f7221 */ /* 0x000fe20000010000 */
[----:B------:R-:W-:Y:S02]  /*2f10*/  LEA.HI.X R5, R4, c[0x0][0x334], R5, 0x1, P0 ;  /* 0x0000cd0004057a11 */ /* 0x000fe400000f0c05 */
[----:B------:R-:W-:Y:S01]  /*2f20*/  IADD3 R6, P0, R6, R23, RZ ;  /* 0x0000001706067210 */ /* 0x000fe20007f1e0ff */
[----:B------:R-:W-:-:S03]  /*2f30*/  FADD.FTZ R50, R15, R14 ;  /* 0x0000000e0f327221 */ /* 0x000fc60000010000 */
[----:B------:R-:W-:-:S05]  /*2f40*/  IADD3.X R7, R5, R22, RZ, P0, !PT ;  /* 0x0000001605077210 */ /* 0x000fca00007fe4ff */
[----:B----4-:R3:W-:Y:S04]  /*2f50*/  STG.E.64 [R6.64+-0x100], R2 ;  /* 0xffff000206007986 */ /* 0x0107e8000c101b04 */
        /* <DEDUP_REMOVED lines=9> */
[----:B------:R-:W-:Y:S01]  /*2ff0*/  IMAD.X R3, R3, 0x1, R22, P0 ;  /* 0x0000000103037824 */ /* 0x000fe200000e0616 */
[----:B------:R-:W-:-:S04]  /*3000*/  IADD3 R40, P0, R40, -0x100, RZ ;  /* 0xffffff0028287810 */ /* 0x000fc80007f1e0ff */
[----:B------:R-:W-:Y:S01]  /*3010*/  IADD3.X R31, R31, -0x1, RZ, P0, !PT ;  /* 0xffffffff1f1f7810 */ /* 0x000fe200007fe4ff */
[----:B---3--:R3:W-:Y:S01]  /*3020*/  STG.E.64 [R2.64+-0x100], R4 ;  /* 0xffff000402007986 */ /* 0x0087e2000c101b04 */
[----:B------:R-:W-:Y:S01]  /*3030*/  @!P5 CALL.REL.NOINC `(.L_x_8725) ;  /* 0x000000100000d944 */ /* 0x000fe20003c00000 */
[----:B------:R-:W-:Y:S05]  /*3040*/  BRA `(.L_x_8741) ;  /* 0xffffd83000007947 */ /* 0x000fea000383ffff */
.L_x_8725:
        /* <DEDUP_REMOVED lines=24> */
.L_x_8743:
[----:B---3--:R-:W-:Y:S05]  /*31d0*/  BSYNC B0 ;  /* 0x0000000000007941 */ /* 0x008fea0003800000 */
.L_x_8742:
        /* <DEDUP_REMOVED lines=23> */
.L_x_8745:
[----:B------:R-:W4:Y:S02]  /*3350*/  S2R R9, SR_TID.X ;  /* 0x0000000000097919 */ /* 0x000f240000002100 */
.L_x_8746:
[----:B0-----:R-:W-:Y:S05]  /*3360*/  BSYNC B0 ;  /* 0x0000000000007941 */ /* 0x001fea0003800000 */
.L_x_8744:
[----:B----4-:R-:W-:-:S13]  /*3370*/  ISETP.GE.AND P0, PT, R9, c[0x0][0x16c], PT ;  /* 0x00005b0009007a0c */ /* 0x010fda0003f06270 */
[----:B------:R-:W-:Y:S05]  /*3380*/  @P0 EXIT ;  /* 0x000000000000094d */ /* 0x000fea0003800000 */
[----:B------:R-:W-:Y:S02]  /*3390*/  IMAD R0, R87, c[0x0][0x288], RZ ;  /* 0x0000a20057007a24 */ /* 0x000fe400078e02ff */
[----:B---3--:R-:W-:-:S04]  /*33a0*/  IMAD.WIDE.U32 R2, R89, c[0x0][0x288], RZ ;  /* 0x0000a20059027a25 */ /* 0x008fc800078e00ff */
[----:B------:R-:W-:-:S05]  /*33b0*/  IMAD R13, R89, c[0x0][0x28c], R0 ;  /* 0x0000a300590d7a24 */ /* 0x000fca00078e0200 */
[----:B------:R-:W-:Y:S02]  /*33c0*/  IADD3 R13, R3, R13, RZ ;  /* 0x0000000d030d7210 */ /* 0x000fe40007ffe0ff */
.L_x_8747:
        /* <DEDUP_REMOVED lines=16> */
.L_x_8748:
        /* <DEDUP_REMOVED lines=11> */
.L_x_9161:


//--------------------- .text._Z25selective_scan_bwd_kernelI32Selective_Scan_bwd_kernel_traitsILi32ELi4ELb1ELb1ELb1ELb1ELb0EN3c108BFloat16EfEEv12SSMParamsBwd --------------------------
	.section	.text._Z25selective_scan_bwd_kernelI32Selective_Scan_bwd_kernel_traitsILi32ELi4ELb1ELb1ELb1ELb1ELb0EN3c108BFloat16EfEEv12SSMParamsBwd,"ax",@progbits
	.sectioninfo	@"SHI_REGISTERS=119"
	.align	128
        .global         _Z25selective_scan_bwd_kernelI32Selective_Scan_bwd_kernel_traitsILi32ELi4ELb1ELb1ELb1ELb1ELb0EN3c108BFloat16EfEEv12SSMParamsBwd
        .type           _Z25selective_scan_bwd_kernelI32Selective_Scan_bwd_kernel_traitsILi32ELi4ELb1ELb1ELb1ELb1ELb0EN3c108BFloat16EfEEv12SSMParamsBwd,@function
        .size           _Z25selective_scan_bwd_kernelI32Selective_Scan_bwd_kernel_traitsILi32ELi4ELb1ELb1ELb1ELb1ELb0EN3c108BFloat16EfEEv12SSMParamsBwd,(.L_x_9162 - _Z25selective_scan_bwd_kernelI32Selective_Scan_bwd_kernel_traitsILi32ELi4ELb1ELb1ELb1ELb1ELb0EN3c108BFloat16EfEEv12SSMParamsBwd)
        .other          _Z25selective_scan_bwd_kernelI32Selective_Scan_bwd_kernel_traitsILi32ELi4ELb1ELb1ELb1ELb1ELb0EN3c108BFloat16EfEEv12SSMParamsBwd,@"STO_CUDA_ENTRY STV_DEFAULT"
_Z25selective_scan_bwd_kernelI32Selective_Scan_bwd_kernel_traitsILi32ELi4ELb1ELb1ELb1ELb1ELb0EN3c108BFloat16EfEEv12SSMParamsBwd:
.text._Z25selective_scan_bwd_kernelI32Selective_Scan_bwd_kernel_traitsILi32ELi4ELb1ELb1ELb1ELb1ELb0EN3c108BFloat16EfEEv12SSMParamsBwd:
        /* <DEDUP_REMOVED lines=22> */
[C---:B------:R-:W-:Y:S01]  /*0160*/  IMAD R13, R53.reuse, c[0x0][0x1e0], RZ ;  /* 0x00007800350d7a24 */ /* 0x040fe200078e02ff */
[----:B------:R1:W2:Y:S01]  /*0170*/  F2I.FTZ.U32.TRUNC.NTZ R7, R6 ;  /* 0x0000000600077305 */ /* 0x0002a2000021f000 */
[----:B------:R3:W5:Y:S01]  /*0180*/  @P1 LDG.E R81, [R4.64] ;  /* 0x0000000604511981 */ /* 0x000762000c1e1900 */
[----:B------:R-:W-:Y:S01]  /*0190*/  LOP3.LUT R10, R84, c[0x0][0x178], RZ, 0x3c, !PT ;  /* 0x00005e00540a7a12 */ /* 0x000fe200078e3cff */
[C---:B------:R-:W-:Y:S01]  /*01a0*/  IMAD R11, R80.reuse, c[0x0][0x1d4], R9 ;  /* 0x00007500500b7a24 */ /* 0x040fe200078e0209 */
[----:B------:R-:W-:Y:S01]  /*01b0*/  ISETP.NE.AND P0, PT, RZ, c[0x0][0x178], PT ;  /* 0x00005e00ff007a0c */ /* 0x000fe20003f05270 */
[C---:B------:R-:W-:Y:S01]  /*01c0*/  IMAD R17, R53.reuse, c[0x0][0x190], RZ ;  /* 0x0000640035117a24 */ /* 0x040fe200078e02ff */
[----:B0-----:R-:W-:Y:S01]  /*01d0*/  IABS R2, R84 ;  /* 0x0000005400027213 */ /* 0x001fe20000000000 */
[----:B------:R-:W-:Y:S01]  /*01e0*/  IMAD R13, R80, c[0x0][0x1e4], R13 ;  /* 0x00007900500d7a24 */ /* 0x000fe200078e020d */
[----:B------:R-:W-:Y:S01]  /*01f0*/  ISETP.GE.AND P1, PT, R10, RZ, PT ;  /* 0x000000ff0a00720c */ /* 0x000fe20003f26270 */
[----:B-1----:R-:W-:Y:S01]  /*0200*/  HFMA2.MMA R6, -RZ, RZ, 0, 0 ;  /* 0x00000000ff067435 */ /* 0x002fe200000001ff */
[C---:B------:R-:W-:Y:S01]  /*0210*/  IMAD R17, R80.reuse, c[0x0][0x194], R17 ;  /* 0x0000650050117a24 */ /* 0x040fe200078e0211 */
[----:B------:R-:W-:Y:S01]  /*0220*/  CS2R R76, SRZ ;  /* 0x00000000004c7805 */ /* 0x000fe2000001ff00 */
[----:B---3--:R-:W-:Y:S01]  /*0230*/  IMAD.WIDE.U32 R4, R80, c[0x0][0x1e0], RZ ;  /* 0x0000780050047a25 */ /* 0x008fe200078e00ff */
[----:B------:R-:W-:Y:S01]  /*0240*/  CS2R R74, SRZ ;  /* 0x00000000004a7805 */ /* 0x000fe2000001ff00 */
[----:B------:R-:W-:Y:S01]  /*0250*/  HFMA2.MMA R51, -RZ, RZ, 0, 0 ;  /* 0x00000000ff337435 */ /* 0x000fe200000001ff */
[----:B--2---:R-:W-:Y:S01]  /*0260*/  IADD3 R8, RZ, -R7, RZ ;  /* 0x80000007ff087210 */ /* 0x004fe20007ffe0ff */
[----:B------:R-:W-:Y:S01]  /*0270*/  IMAD R15, R53, c[0x0][0x278], RZ ;  /* 0x00009e00350f7a24 */ /* 0x000fe200078e02ff */
[----:B------:R-:W-:Y:S01]  /*0280*/  IADD3 R5, R5, R13, RZ ;  /* 0x0000000d05057210 */ /* 0x000fe20007ffe0ff */
[----:B------:R-:W-:Y:S01]  /*0290*/  IMAD R21, R83, c[0x0][0x280], RZ ;  /* 0x0000a00053157a24 */ /* 0x000fe200078e02ff */
[----:B------:R-:W-:Y:S01]  /*02a0*/  MOV R13, c[0x0][0x174] ;  /* 0x00005d00000d7a02 */ /* 0x000fe20000000f00 */
[----:B------:R-:W-:-:S02]  /*02b0*/  IMAD R3, R8, R19, RZ ;  /* 0x0000001308037224 */ /* 0x000fc400078e02ff */
        /* <DEDUP_REMOVED lines=25> */
[----:B------:R-:W-:Y:S01]  /*0450*/  IADD3 R45, P4, R13, R4, RZ ;  /* 0x000000040d2d7210 */ /* 0x000fe20007f9e0ff */
[----:B------:R-:W-:Y:S01]  /*0460*/  IMAD R23, R53, c[0x0][0x1b0], RZ ;  /* 0x00006c0035177a24 */ /* 0x000fe200078e02ff */
[----:B------:R-:W-:Y:S01]  /*0470*/  IADD3 R43, P5, R13, R6, RZ ;  /* 0x000000060d2b7210 */ /* 0x000fe20007fbe0ff */
[----:B------:R-:W-:-:S02]  /*0480*/  IMAD R19, R84, c[0x0][0x1ec], R19 ;  /* 0x00007b0054137a24 */ /* 0x000fc400078e0213 */
[C---:B------:R-:W-:Y:S01]  /*0490*/  IMAD.WIDE.U32 R10, R80.reuse, c[0x0][0x1b0], RZ ;  /* 0x00006c00500a7a25 */ /* 0x040fe200078e00ff */
[C---:B------:R-:W-:Y:S02]  /*04a0*/  IADD3.X R6, R15.reuse, R7, R21, P5, !PT ;  /* 0x000000070f067210 */ /* 0x040fe40002ffe415 */
[----:B------:R-:W-:Y:S01]  /*04b0*/  IADD3.X R4, R15, R5, R19, P4, !PT ;  /* 0x000000050f047210 */ /* 0x000fe200027fe413 */
[----:B------:R-:W-:Y:S02]  /*04c0*/  IMAD R23, R80, c[0x0][0x1b4], R23 ;  /* 0x00006d0050177a24 */ /* 0x000fe400078e0217 */
[----:B------:R-:W-:Y:S01]  /*04d0*/  @P2 IADD3 R52, R52, 0x1, RZ ;  /* 0x0000000134342810 */ /* 0x000fe20007ffe0ff */
[----:B------:R-:W-:Y:S01]  /*04e0*/  IMAD.MOV.U32 R48, RZ, RZ, RZ ;  /* 0x000000ffff307224 */ /* 0x000fe200078e00ff */
[----:B------:R-:W-:Y:S02]  /*04f0*/  IADD3 R47, P2, R13, R2, RZ ;  /* 0x000000020d2f7210 */ /* 0x000fe40007f5e0ff */
[----:B------:R-:W-:-:S02]  /*0500*/  @!P1 IADD3 R52, -R52, RZ, RZ ;  /* 0x000000ff34349210 */ /* 0x000fc40007ffe1ff */
[----:B------:R-:W-:Y:S02]  /*0510*/  @!P0 LOP3.LUT R52, RZ, c[0x0][0x178], RZ, 0x33, !PT ;  /* 0x00005e00ff348a12 */ /* 0x000fe400078e33ff */
[----:B------:R-:W-:Y:S02]  /*0520*/  IADD3.X R2, R15, R3, R17, P2, !PT ;  /* 0x000000030f027210 */ /* 0x000fe400017fe411 */
[C---:B------:R-:W-:Y:S01]  /*0530*/  LEA R46, P0, R47.reuse, c[0x0][0x240], 0x1 ;  /* 0x000090002f2e7a11 */ /* 0x040fe200078008ff */
        /* <DEDUP_REMOVED lines=45> */
[C---:B------:R-:W-:Y:S01]  /*0810*/  IMAD R7, R80.reuse, c[0x0][0x29c], R3 ;  /* 0x0000a70050077a24 */ /* 0x040fe200078e0203 */
[----:B------:R-:W-:Y:S01]  /*0820*/  MOV R29, c[0x0][0x174] ;  /* 0x00005d00001d7a02 */ /* 0x000fe20000000f00 */
[----:B------:R-:W-:Y:S01]  /*0830*/  IMAD R9, R80, c[0x0][0x2bc], R9 ;  /* 0x0000af0050097a24 */ /* 0x000fe200078e0209 */
[----:B------:R-:W-:Y:S01]  /*0840*/  MOV R51, RZ ;  /* 0x000000ff00337202 */ /* 0x000fe20000000f00 */
[----:B------:R-:W-:Y:S01]  /*0850*/  IMAD.WIDE.U32 R72, R84, c[0x0][0x180], RZ ;  /* 0x0000600054487a25 */ /* 0x000fe200078e00ff */
[----:B------:R-:W-:Y:S01]  /*0860*/  MOV R48, RZ ;  /* 0x000000ff00307202 */ /* 0x000fe20000000f00 */
[----:B------:R-:W-:Y:S01]  /*0870*/  UMOV UR4, URZ ;  /* 0x0000003f00047c82 */ /* 0x000fe20008000000 */
[----:B0-----:R-:W-:-:S02]  /*0880*/  MOV R4, R49 ;  /* 0x0000003100047202 */ /* 0x001fc40000000f00 */
[C---:B------:R-:W-:Y:S02]  /*0890*/  LOP3.LUT R27, R49.reuse, 0x1f, RZ, 0xc0, !PT ;  /* 0x0000001f311b7812 */ /* 0x040fe400078ec0ff */
[----:B------:R-:W-:Y:S01]  /*08a0*/  SHF.R.S32.HI R26, RZ, 0x1f, R49 ;  /* 0x0000001fff1a7819 */ /* 0x000fe20000011431 */
[----:B------:R-:W-:Y:S01]  /*08b0*/  IMAD.WIDE.U32 R2, R80, c[0x0][0x298], R4 ;  /* 0x0000a60050027a25 */ /* 0x000fe200078e0004 */
[----:B------:R-:W-:-:S03]  /*08c0*/  IADD3 R24, R49, 0x200, RZ ;  /* 0x0000020031187810 */ /* 0x000fc60007ffe0ff */
[----:B------:R-:W-:Y:S01]  /*08d0*/  IMAD.WIDE.U32 R4, R80, c[0x0][0x2b8], R4 ;  /* 0x0000ae0050047a25 */ /* 0x000fe200078e0004 */
[----:B------:R-:W-:-:S03]  /*08e0*/  IADD3 R3, R3, R7, RZ ;  /* 0x0000000703037210 */ /* 0x000fc60007ffe0ff */
        /* <DEDUP_REMOVED lines=12> */
[----:B------:R-:W-:Y:S01]  /*09b0*/  LEA.HI.X R4, R4, c[0x0][0x324], R3, 0x2, P1 ;  /* 0x0000c90004047a11 */ /* 0x000fe200008f1403 */
[----:B------:R-:W-:Y:S01]  /*09c0*/  IMAD R3, R83, c[0x0][0x180], RZ ;  /* 0x0000600053037a24 */ /* 0x000fe200078e02ff */
[C---:B------:R-:W-:Y:S02]  /*09d0*/  IADD3 R70, P0, R66.reuse, -0x180, RZ ;  /* 0xfffffe8042467810 */ /* 0x040fe40007f1e0ff */
[----:B------:R-:W-:Y:S01]  /*09e0*/  IADD3 R68, P1, R66, -0x100, RZ ;  /* 0xffffff0042447810 */ /* 0x000fe20007f3e0ff */
[----:B------:R-:W-:Y:S01]  /*09f0*/  IMAD R3, R84, c[0x0][0x184], R3 ;  /* 0x0000610054037a24 */ /* 0x000fe200078e0203 */
[----:B------:R-:W-:-:S02]  /*0a00*/  IADD3 R64, P3, R60, -0x180, RZ ;  /* 0xfffffe803c407810 */ /* 0x000fc40007f7e0ff */
[----:B------:R-:W-:Y:S02]  /*0a10*/  IADD3 R62, P4, R60, -0x100, RZ ;  /* 0xffffff003c3e7810 */ /* 0x000fe40007f9e0ff */
[----:B------:R-:W-:Y:S02]  /*0a20*/  IADD3 R66, P2, R66, -0x80, RZ ;  /* 0xffffff8042427810 */ /* 0x000fe40007f5e0ff */
[----:B------:R-:W-:Y:S02]  /*0a30*/  IADD3 R60, P5, R60, -0x80, RZ ;  /* 0xffffff803c3c7810 */ /* 0x000fe40007fbe0ff */
[----:B------:R-:W-:Y:S02]  /*0a40*/  IADD3 R25, R73, R3, RZ ;  /* 0x0000000349197210 */ /* 0x000fe40007ffe0ff */
[C---:B------:R-:W-:Y:S02]  /*0a50*/  IADD3.X R71, R2.reuse, -0x1, RZ, P0, !PT ;  /* 0xffffffff02477810 */ /* 0x040fe400007fe4ff */
[----:B------:R-:W-:-:S02]  /*0a60*/  IADD3.X R69, R2, -0x1, RZ, P1, !PT ;  /* 0xffffffff02457810 */ /* 0x000fc40000ffe4ff */
[----:B------:R-:W-:Y:S02]  /*0a70*/  IADD3.X R67, R2, -0x1, RZ, P2, !PT ;  /* 0xffffffff02437810 */ /* 0x000fe400017fe4ff */
[C---:B------:R-:W-:Y:S02]  /*0a80*/  IADD3.X R65, R4.reuse, -0x1, RZ, P3, !PT ;  /* 0xffffffff04417810 */ /* 0x040fe40001ffe4ff */
[C---:B------:R-:W-:Y:S02]  /*0a90*/  IADD3.X R63, R4.reuse, -0x1, RZ, P4, !PT ;  /* 0xffffffff043f7810 */ /* 0x040fe400027fe4ff */
[----:B-1----:R-:W-:Y:S02]  /*0aa0*/  IADD3.X R61, R4, -0x1, RZ, P5, !PT ;  /* 0xffffffff043d7810 */ /* 0x002fe40002ffe4ff */
.L_x_8772:
        /* <DEDUP_REMOVED lines=8> */
[----:B--2---:R-:W-:Y:S01]  /*0b30*/  STS.64 [R28.X8], R2 ;  /* 0x000000021c007388 */ /* 0x004fe20000008a00 */
        /* <DEDUP_REMOVED lines=8> */
[----:B-1----:R-:W1:Y:S04]  /*0bc0*/  LDS.64 R18, [R28.X8] ;  /* 0x000000001c127984 */ /* 0x002e680000008a00 */
[----:B------:R-:W-:Y:S06]  /*0bd0*/  BAR.SYNC.DEFER_BLOCKING 0x0 ;  /* 0x0000000000007b1d */ /* 0x000fec0000010000 */
[----:B------:R-:W2:Y:S01]  /*0be0*/  LDG.E.64 R6, [R6.64] ;  /* 0x0000000606067981 */ /* 0x000ea2000c1e1b00 */
[----:B0-----:R-:W-:Y:S01]  /*0bf0*/  PRMT R4, RZ, 0x5410, R58 ;  /* 0x00005410ff047816 */ /* 0x001fe2000000003a */
[----:B------:R-:W-:Y:S01]  /*0c00*/  BSSY B0, `(.L_x_8750) ;  /* 0x000003a000007945 */ /* 0x000fe20003800000 */
[----:B-1----:R-:W-:-:S02]  /*0c10*/  PRMT R0, RZ, 0x5410, R18 ;  /* 0x00005410ff007816 */ /* 0x002fc40000000012 */
[--C-:B------:R-:W-:Y:S02]  /*0c20*/  SHF.R.U32.HI R5, RZ, 0x10, R19.reuse ;  /* 0x00000010ff057819 */ /* 0x100fe40000011613 */
[----:B------:R-:W-:Y:S01]  /*0c30*/  SHF.R.U64 R18, R18, 0x10, R19 ;  /* 0x0000001012127819 */ /* 0x000fe20000001213 */
[----:B-----5:R-:W-:Y:S01]  /*0c40*/  FADD.FTZ R21, R0, R81 ;  /* 0x0000005100157221 */ /* 0x020fe20000010000 */
[----:B------:R-:W-:Y:S02]  /*0c50*/  PRMT R0, RZ, 0x5410, R5 ;  /* 0x00005410ff007816 */ /* 0x000fe40000000005 */
[----:B------:R-:W-:Y:S02]  /*0c60*/  PRMT R20, RZ, 0x5410, R19 ;  /* 0x00005410ff147816 */ /* 0x000fe40000000013 */
[----:B------:R-:W-:Y:S01]  /*0c70*/  FSETP.GTU.FTZ.AND P2, PT, R21, 20, PT ;  /* 0x41a000001500780b */ /* 0x000fe20003f5c000 */
[--C-:B------:R-:W-:Y:S01]  /*0c80*/  FADD.FTZ R19, R0, R81.reuse ;  /* 0x0000005100137221 */ /* 0x100fe20000010000 */
[----:B------:R-:W-:Y:S01]  /*0c90*/  PRMT R18, RZ, 0x5410, R18 ;  /* 0x00005410ff127816 */ /* 0x000fe20000000012 */
[----:B------:R-:W-:Y:S01]  /*0ca0*/  FADD.FTZ R20, R20, R81 ;  /* 0x0000005114147221 */ /* 0x000fe20000010000 */
[----:B------:R-:W-:-:S02]  /*0cb0*/  SHF.R.U64 R0, R58, 0x10, R59 ;  /* 0x000000103a007819 */ /* 0x000fc4000000123b */
[----:B------:R-:W-:Y:S01]  /*0cc0*/  FSETP.GTU.FTZ.AND P1, PT, R19, 20, PT ;  /* 0x41a000001300780b */ /* 0x000fe20003f3c000 */
[----:B------:R-:W-:Y:S01]  /*0cd0*/  FADD.FTZ R18, R18, R81 ;  /* 0x0000005112127221 */ /* 0x000fe20000010000 */
[----:B------:R-:W-:Y:S02]  /*0ce0*/  PRMT R0, RZ, 0x5410, R0 ;  /* 0x00005410ff007816 */ /* 0x000fe40000000000 */
[----:B------:R-:W-:Y:S02]  /*0cf0*/  FSETP.GTU.FTZ.AND P0, PT, R20, 20, PT ;  /* 0x41a000001400780b */ /* 0x000fe40003f1c000 */
[----:B------:R-:W-:Y:S01]  /*0d00*/  FSETP.GTU.FTZ.AND P3, PT, R18, 20, PT ;  /* 0x41a000001200780b */ /* 0x000fe20003f7c000 */
[----:B--2---:R0:W-:Y:S01]  /*0d10*/  STS.64 [R28.X8], R6 ;  /* 0x000000061c007388 */ /* 0x0041e20000008a00 */
[----:B------:R-:W-:-:S06]  /*0d20*/  NOP ;  /* 0x0000000000007918 */ /* 0x000fcc0000000000 */
[----:B------:R-:W1:Y:S01]  /*0d30*/  LDS.64 R2, [R28.X8] ;  /* 0x000000001c027984 */ /* 0x000e620000008a00 */
[----:B0-----:R-:W-:Y:S01]  /*0d40*/  IMAD.MOV.U32 R6, RZ, RZ, c[0x0][0x16c] ;  /* 0x00005b00ff067624 */ /* 0x001fe200078e00ff */
[----:B-1----:R-:W-:Y:S02]  /*0d50*/  SHF.R.U64 R16, R2, 0x10, R3 ;  /* 0x0000001002107819 */ /* 0x002fe40000001203 */
[----:B------:R-:W-:Y:S02]  /*0d60*/  PRMT R17, RZ, 0x5410, R2 ;  /* 0x00005410ff117816 */ /* 0x000fe40000000002 */
[----:B------:R-:W-:-:S03]  /*0d70*/  PRMT R16, RZ, 0x5410, R16 ;  /* 0x00005410ff107816 */ /* 0x000fc60000000010 */
[----:B------:R-:W-:-:S04]  /*0d80*/  FFMA.FTZ R5, R17, R4, R48 ;  /* 0x0000000411057223 */ /* 0x000fc80000010030 */
[----:B------:R-:W-:Y:S01]  /*0d90*/  FFMA.FTZ R0, R16, R0, R5 ;  /* 0x0000000010007223 */ /* 0x000fe20000010005 */
        /* <DEDUP_REMOVED lines=32> */
.L_x_8751:
[----:B------:R-:W-:Y:S05]  /*0fa0*/  BSYNC B0 ;  /* 0x0000000000007941 */ /* 0x000fea0003800000 */
.L_x_8750:
        /* <DEDUP_REMOVED lines=33> */
.L_x_8753:
[----:B------:R-:W-:Y:S05]  /*11c0*/  BSYNC B0 ;  /* 0x0000000000007941 */ /* 0x000fea0003800000 */
.L_x_8752:
        /* <DEDUP_REMOVED lines=33> */
.L_x_8755:
[----:B------:R-:W-:Y:S05]  /*13e0*/  BSYNC B0 ;  /* 0x0000000000007941 */ /* 0x000fea0003800000 */
.L_x_8754:
        /* <DEDUP_REMOVED lines=33> */
.L_x_8757:
[----:B------:R-:W-:Y:S05]  /*1600*/  BSYNC B0 ;  /* 0x0000000000007941 */ /* 0x000fea0003800000 */
.L_x_8756:
        /* <DEDUP_REMOVED lines=20> */
[----:B------:R-:W-:Y:S01]  /*1750*/  IADD3 R0, R29, -0x1, RZ ;  /* 0xffffffff1d007810 */ /* 0x000fe20007ffe0ff */
[----:B------:R-:W-:Y:S02]  /*1760*/  IMAD R13, R53, c[0x0][0x298], RZ ;  /* 0x0000a600350d7a24 */ /* 0x000fe400078e02ff */
[----:B------:R-:W-:Y:S01]  /*1770*/  IMAD R23, R80, c[0x0][0x2bc], R23 ;  /* 0x0000af0050177a24 */ /* 0x000fe200078e0217 */
[----:B------:R-:W-:Y:S01]  /*1780*/  SHF.L.U32 R55, R0, 0x7, RZ ;  /* 0x0000000700377819 */ /* 0x000fe200000006ff */
[----:B------:R-:W-:-:S02]  /*1790*/  IMAD R13, R80, c[0x0][0x29c], R13 ;  /* 0x0000a700500d7a24 */ /* 0x000fc400078e020d */
[----:B------:R-:W-:-:S04]  /*17a0*/  IMAD.WIDE.U32 R4, R80, c[0x0][0x298], R2 ;  /* 0x0000a60050047a25 */ /* 0x000fc800078e0002 */
[----:B------:R-:W-:Y:S01]  /*17b0*/  IMAD.WIDE.U32 R2, R80, c[0x0][0x2b8], R2 ;  /* 0x0000ae0050027a25 */ /* 0x000fe200078e0002 */
[----:B------:R-:W-:-:S03]  /*17c0*/  IADD3 R5, R5, R13, RZ ;  /* 0x0000000d05057210 */ /* 0x000fc60007ffe0ff */
[C---:B------:R-:W-:Y:S01]  /*17d0*/  IMAD R13, R50.reuse, c[0x0][0x2a0], RZ ;  /* 0x0000a800320d7a24 */ /* 0x040fe200078e02ff */
[----:B------:R-:W-:Y:S01]  /*17e0*/  IADD3 R3, R3, R23, RZ ;  /* 0x0000001703037210 */ /* 0x000fe20007ffe0ff */
[----:B------:R-:W-:Y:S02]  /*17f0*/  IMAD R23, R50, c[0x0][0x2c0], RZ ;  /* 0x0000b00032177a24 */ /* 0x000fe400078e02ff */
[----:B------:R-:W-:-:S04]  /*1800*/  IMAD.WIDE.U32 R4, R52, c[0x0][0x2a0], R4 ;  /* 0x0000a80034047a25 */ /* 0x000fc800078e0004 */
[----:B------:R-:W-:Y:S01]  /*1810*/  IMAD.WIDE.U32 R2, R52, c[0x0][0x2c0], R2 ;  /* 0x0000b00034027a25 */ /* 0x000fe200078e0002 */
[----:B------:R-:W-:-:S03]  /*1820*/  IADD3 R56, P0, R55, R4, RZ ;  /* 0x0000000437387210 */ /* 0x000fc60007f1e0ff */
[C---:B------:R-:W-:Y:S01]  /*1830*/  IMAD R0, R52.reuse, c[0x0][0x2a4], R13 ;  /* 0x0000a90034007a24 */ /* 0x040fe200078e020d */
[----:B------:R-:W-:Y:S01]  /*1840*/  SHF.R.S32.HI R13, RZ, 0x1f, R55 ;  /* 0x0000001fff0d7819 */ /* 0x000fe20000011437 */
[----:B------:R-:W-:Y:S01]  /*1850*/  IMAD R23, R52, c[0x0][0x2c4], R23 ;  /* 0x0000b10034177a24 */ /* 0x000fe200078e0217 */
[----:B------:R-:W-:Y:S02]  /*1860*/  IADD3 R54, P1, R55, R2, RZ ;  /* 0x0000000237367210 */ /* 0x000fe40007f3e0ff */
[C---:B------:R-:W-:Y:S02]  /*1870*/  IADD3.X R57, R13.reuse, R5, R0, P0, !PT ;  /* 0x000000050d397210 */ /* 0x040fe400007fe400 */
[----:B------:R-:W-:Y:S01]  /*1880*/  IADD3.X R55, R13, R3, R23, P1, !PT ;  /* 0x000000030d377210 */ /* 0x000fe20000ffe417 */
[----:B------:R-:W-:Y:S01]  /*1890*/  HFMA2.MMA R3, -RZ, RZ, 0, 0 ;  /* 0x00000000ff037435 */ /* 0x000fe200000001ff */
[----:B------:R-:W-:Y:S01]  /*18a0*/  CS2R R4, SRZ ;  /* 0x0000000000047805 */ /* 0x000fe2000001ff00 */
[----:B------:R-:W-:-:S05]  /*18b0*/  MOV R13, RZ ;  /* 0x000000ff000d7202 */ /* 0x000fca0000000f00 */
.L_x_8771:
        /* <DEDUP_REMOVED lines=27> */
[----:B---3--:R-:W3:Y:S03]  /*1a70*/  LDG.E R2, [R36.64] ;  /* 0x0000000624027981 */ /* 0x008ee6000c1e1900 */
[----:B------:R-:W-:Y:S01]  /*1a80*/  IADD3.X R33, R33, R22, RZ, P0, !PT ;  /* 0x0000001621217210 */ /* 0x000fe200007fe4ff */
[----:B--2---:R-:W-:Y:S01]  /*1a90*/  STS.64 [R28.X8], R34 ;  /* 0x000000221c007388 */ /* 0x004fe20000008a00 */
[----:B------:R-:W-:-:S06]  /*1aa0*/  NOP ;  /* 0x0000000000007918 */ /* 0x000fcc0000000000 */
[----:B------:R0:W2:Y:S01]  /*1ab0*/  LDG.E.64 R38, [R32.64] ;  /* 0x0000000620267981 */ /* 0x0000a2000c1e1b00 */
[----:B------:R-:W-:-:S04]  /*1ac0*/  IADD3 R94, R29, -0x1, RZ ;  /* 0xffffffff1d5e7810 */ /* 0x000fc80007ffe0ff */
[----:B------:R-:W-:-:S04]  /*1ad0*/  LEA.HI R0, R94, R94, RZ, 0x1 ;  /* 0x0000005e5e007211 */ /* 0x000fc800078f08ff */
[----:B------:R-:W-:Y:S01]  /*1ae0*/  LOP3.LUT R85, R0, 0xfffffe, RZ, 0xc0, !PT ;  /* 0x00fffffe00557812 */ /* 0x000fe200078ec0ff */
[----:B---3--:R-:W-:-:S04]  /*1af0*/  FMUL.FTZ R88, R2, 1.4426950216293334961 ;  /* 0x3fb8aa3b02587820 */ /* 0x008fc80000410000 */
[----:B------:R-:W-:Y:S01]  /*1b00*/  FMUL.FTZ R93, R88, R21 ;  /* 0x00000015585d7220 */ /* 0x000fe20000410000 */
[----:B------:R-:W-:-:S05]  /*1b10*/  IADD3 R0, R94, -R85, RZ ;  /* 0x800000555e007210 */ /* 0x000fca0007ffe0ff */
[----:B-1----:R-:W1:Y:S01]  /*1b20*/  MUFU.EX2 R93, R93 ;  /* 0x0000005d005d7308 */ /* 0x002e620000000800 */
[----:B0-----:R-:W-:Y:S01]  /*1b30*/  IMAD R33, R0, 0x100, R5 ;  /* 0x0000010000217824 */ /* 0x001fe200078e0205 */
[----:B------:R-:W-:-:S04]  /*1b40*/  ISETP.NE.AND P1, PT, R49, RZ, PT ;  /* 0x000000ff3100720c */ /* 0x000fc80003f25270 */
[----:B------:R-:W-:Y:S02]  /*1b50*/  SEL R0, R33, R24, !P1 ;  /* 0x0000001821007207 */ /* 0x000fe40004800000 */
[----:B------:R-:W0:Y:S01]  /*1b60*/  LDS.64 R32, [R28.X8] ;  /* 0x000000001c207984 */ /* 0x000e220000008a00 */
[----:B------:R-:W-:Y:S02]  /*1b70*/  ISETP.GT.AND P0, PT, R29, 0x1, PT ;  /* 0x000000011d00780c */ /* 0x000fe40003f04270 */
[----:B------:R-:W-:Y:S02]  /*1b80*/  ISETP.NE.AND P2, PT, R49, 0x1f, PT ;  /* 0x0000001f3100780c */ /* 0x000fe40003f45270 */
[----:B------:R-:W-:Y:S02]  /*1b90*/  ISETP.EQ.AND P0, PT, R27, RZ, P0 ;  /* 0x000000ff1b00720c */ /* 0x000fe40000702270 */
[----:B------:R-:W-:-:S11]  /*1ba0*/  MOV R95, RZ ;  /* 0x000000ff005f7202 */ /* 0x000fd60000000f00 */
[----:B------:R-:W-:-:S05]  /*1bb0*/  @P0 IADD3 R36, R29, -0x2, RZ ;  /* 0xfffffffe1d240810 */ /* 0x000fca0007ffe0ff */
[----:B------:R-:W-:-:S04]  /*1bc0*/  @P0 IMAD R37, R36, c[0x0][0x16c], R5 ;  /* 0x00005b0024250a24 */ /* 0x000fc800078e0205 */
[----:B------:R-:W-:-:S04]  /*1bd0*/  @P0 IMAD.WIDE R36, R37, 0x8, R78 ;  /* 0x0000000825240825 */ /* 0x000fc800078e024e */
[C---:B------:R-:W-:Y:S02]  /*1be0*/  FMUL.FTZ R85, R88.reuse, R18 ;  /* 0x0000001258557220 */ /* 0x040fe40000410000 */
[----:B------:R-:W-:Y:S01]  /*1bf0*/  FMUL.FTZ R96, R88, R20 ;  /* 0x0000001458607220 */ /* 0x000fe20000410000 */
[----:B------:R-:W-:-:S05]  /*1c00*/  SHF.R.U64 R89, R58, 0x10, R59 ;  /* 0x000000103a597819 */ /* 0x000fca000000123b */
[----:B------:R-:W-:Y:S01]  /*1c10*/  MUFU.EX2 R96, R96 ;  /* 0x0000006000607308 */ /* 0x000fe20000000800 */
[----:B------:R-:W-:Y:S02]  /*1c20*/  SHF.R.U32.HI R90, RZ, 0x10, R59 ;  /* 0x00000010ff5a7819 */ /* 0x000fe4000001163b */
[----:B------:R-:W-:Y:S02]  /*1c30*/  PRMT R92, RZ, 0x5410, R58 ;  /* 0x00005410ff5c7816 */ /* 0x000fe4000000003a */
[----:B------:R-:W-:Y:S02]  /*1c40*/  PRMT R89, RZ, 0x5410, R89 ;  /* 0x00005410ff597816 */ /* 0x000fe40000000059 */
[----:B0-----:R-:W-:Y:S02]  /*1c50*/  PRMT R87, RZ, 0x7610, R33 ;  /* 0x00007610ff577816 */ /* 0x001fe40000000021 */
[----:B------:R-:W-:Y:S02]  /*1c60*/  PRMT R86, RZ, 0x7610, R32 ;  /* 0x00007610ff567816 */ /* 0x000fe40000000020 */
[----:B------:R-:W-:-:S02]  /*1c70*/  PRMT R91, RZ, 0x5410, R59 ;  /* 0x00005410ff5b7816 */ /* 0x000fc4000000003b */
[----:B------:R-:W-:Y:S01]  /*1c80*/  PRMT R90, RZ, 0x5410, R90 ;  /* 0x00005410ff5a7816 */ /* 0x000fe2000000005a */
[----:B------:R-:W-:Y:S02]  /*1c90*/  BSSY B0, `(.L_x_8759) ;  /* 0x0000028000007945 */ /* 0x000fe40003800000 */
[----:B------:R-:W-:Y:S01]  /*1ca0*/  FMUL.FTZ R98, R91, R20 ;  /* 0x000000145b627220 */ /* 0x000fe20000410000 */
[----:B--2---:R0:W-:Y:S01]  /*1cb0*/  STS.64 [R28.X8+0x100], R38 ;  /* 0x000100261c007388 */ /* 0x0041e20000008a00 */
[----:B------:R-:W-:-:S06]  /*1cc0*/  NOP ;  /* 0x0000000000007918 */ /* 0x000fcc0000000000 */
[----:B------:R-:W2:Y:S04]  /*1cd0*/  LDS.64 R34, [R28.X8+0x100] ;  /* 0x000100001c227984 */ /* 0x000ea80000008a00 */
[----:B-1----:R1:W-:Y:S04]  /*1ce0*/  STS [R0.X4+0x838], R93 ;  /* 0x0008385d00007388 */ /* 0x0023e80000004800 */
[----:B------:R-:W-:Y:S06]  /*1cf0*/  BAR.SYNC.DEFER_BLOCKING 0x0 ;  /* 0x0000000000007b1d */ /* 0x000fec0000010000 */
[----:B0-----:R0:W3:Y:S01]  /*1d00*/  MUFU.EX2 R38, R85 ;  /* 0x0000005500267308 */ /* 0x0010e20000000800 */
[----:B------:R4:W4:Y:S04]  /*1d10*/  @P2 LDS R104, [R49.X4+0x103c] ;  /* 0x00103c0031682984 */ /* 0x0009280000004800 */
[----:B------:R0:W5:Y:S02]  /*1d20*/  @P0 LDG.E R95, [R36.64+0x4] ;  /* 0x00000406245f0981 */ /* 0x000164000c1e1900 */
[----:B0-----:R-:W-:-:S06]  /*1d30*/  FMUL.FTZ R37, R88, R19 ;  /* 0x0000001358257220 */ /* 0x001fcc0000410000 */
[----:B------:R-:W0:Y:S01]  /*1d40*/  MUFU.EX2 R37, R37 ;  /* 0x0000002500257308 */ /* 0x000e220000000800 */
[----:B------:R-:W-:Y:S01]  /*1d50*/  PRMT R85, RZ, 0x5410, R33 ;  /* 0x00005410ff557816 */ /* 0x000fe20000000021 */
[----:B------:R-:W-:Y:S01]  /*1d60*/  FMUL.FTZ R39, R92, R21 ;  /* 0x000000155c277220 */ /* 0x000fe20000410000 */
[----:B-1----:R-:W-:Y:S02]  /*1d70*/  PRMT R0, RZ, 0x5410, R32 ;  /* 0x00005410ff007816 */ /* 0x002fe40000000020 */
[--C-:B--2---:R-:W-:Y:S02]  /*1d80*/  PRMT R102, RZ, 0x5410, R35.reuse ;  /* 0x00005410ff667816 */ /* 0x104fe40000000023 */
[----:B------:R-:W-:Y:S01]  /*1d90*/  PRMT R33, RZ, 0x7610, R35 ;  /* 0x00007610ff217816 */ /* 0x000fe20000000023 */
[----:B------:R-:W-:Y:S01]  /*1da0*/  FMUL.FTZ R35, R89, R18 ;  /* 0x0000001259237220 */ /* 0x000fe20000410000 */
[--C-:B------:R-:W-:Y:S01]  /*1db0*/  PRMT R32, RZ, 0x5410, R34.reuse ;  /* 0x00005410ff207816 */ /* 0x100fe20000000022 */
[----:B---3--:R-:W-:Y:S01]  /*1dc0*/  FMUL.FTZ R97, R93, R38 ;  /* 0x000000265d617220 */ /* 0x008fe20000410000 */
        /* <DEDUP_REMOVED lines=11> */
[----:B0-----:R-:W-:Y:S01]  /*1e80*/  FFMA.FTZ R109, R37, R88, R102 ;  /* 0x00000058256d7223 */ /* 0x001fe20000010066 */
[----:B------:R-:W-:Y:S05]  /*1e90*/  @P2 BRA `(.L_x_8760) ;  /* 0x0000007000002947 */ /* 0x000fea0003800000 */
[----:B----4-:R-:W-:-:S13]  /*1ea0*/  ISETP.NE.AND P0, PT, R29, c[0x0][0x174], PT ;  /* 0x00005d001d007a0c */ /* 0x010fda0003f05270 */
[----:B------:R-:W-:-:S04]  /*1eb0*/  @P0 LEA.HI R33, R29, R29, RZ, 0x1 ;  /* 0x0000001d1d210211 */ /* 0x000fc800078f08ff */
[----:B------:R-:W-:-:S04]  /*1ec0*/  @P0 LOP3.LUT R104, R33, 0xfffffe, RZ, 0xc0, !PT ;  /* 0x00fffffe21680812 */ /* 0x000fc800078ec0ff */
[----:B------:R-:W-:Y:S02]  /*1ed0*/  @P0 IADD3 R106, -R104, R29, RZ ;  /* 0x0000001d686a0210 */ /* 0x000fe40007ffe1ff */
[----:B------:R-:W-:Y:S02]  /*1ee0*/  MOV R104, 0x3f800000 ;  /* 0x3f80000000687802 */ /* 0x000fe40000000f00 */
[----:B------:R-:W-:-:S05]  /*1ef0*/  @P0 LEA R106, R106, R5, 0x8 ;  /* 0x000000056a6a0211 */ /* 0x000fca00078e40ff */
[----:B------:R0:W1:Y:S02]  /*1f00*/  @P0 LDS R104, [R106.X4+0x838] ;  /* 0x000838006a680984 */ /* 0x0000640000004800 */
.L_x_8760:
[----:B----4-:R-:W-:Y:S05]  /*1f10*/  BSYNC B0 ;  /* 0x0000000000007941 */ /* 0x010fea0003800000 */
.L_x_8759:
[----:B-1----:R-:W-:Y:S01]  /*1f20*/  FMUL.FTZ R33, R37, R104 ;  /* 0x0000006825217220 */ /* 0x002fe20000410000 */
[----:B------:R-:W-:Y:S01]  /*1f30*/  ISETP.NE.AND P3, PT, R27, 0x1f, PT ;  /* 0x0000001f1b00780c */ /* 0x000fe20003f65270 */
[----:B------:R-:W-:Y:S01]  /*1f40*/  FFMA.FTZ R107, R96, R105, R97 ;  /* 0x00000069606b7223 */ /* 0x000fe20000010061 */
[----:B------:R-:W-:Y:S01]  /*1f50*/  ISETP.GE.AND P0, PT, R28, 0x1, PT ;  /* 0x000000011c00780c */ /* 0x000fe20003f06270 */
[----:B------:R-:W-:Y:S01]  /*1f60*/  FMUL.FTZ R105, R17, R32 ;  /* 0x0000002011697220 */ /* 0x000fe20000410000 */
[----:B------:R-:W-:Y:S01]  /*1f70*/  ISETP.GE.U32.AND P4, PT, R27, 0x18, PT ;  /* 0x000000181b00780c */ /* 0x000fe20003f86070 */
[----:B------:R-:W-:Y:S01]  /*1f80*/  FFMA.FTZ R109, R96, R109, R101 ;  /* 0x0000006d606d7223 */ /* 0x000fe20000010065 */
[----:B------:R-:W-:Y:S01]  /*1f90*/  LEA R94, R94, R49, 0x7 ;  /* 0x000000315e5e7211 */ /* 0x000fe200078e38ff */
[----:B------:R-:W-:Y:S01]  /*1fa0*/  FMUL.FTZ R33, R96, R33 ;  /* 0x0000002160217220 */ /* 0x000fe20000410000 */
[----:B------:R-:W-:Y:S01]  /*1fb0*/  BSSY B0, `(.L_x_8761) ;  /* 0x0000083000007945 */ /* 0x000fe20003800000 */
[----:B0-----:R-:W-:Y:S01]  /*1fc0*/  FMUL.FTZ R106, R37, R108 ;  /* 0x0000006c256a7220 */ /* 0x001fe20000410000 */
[----:B------:R-:W-:Y:S01]  /*1fd0*/  IADD3 R94, -R94, c[0x0][0x168], RZ ;  /* 0x00005a005e5e7a10 */ /* 0x000fe20007ffe1ff */
[----:B------:R-:W-:-:S02]  /*1fe0*/  FFMA.FTZ R108, R38, R109, R105 ;  /* 0x0000006d266c7223 */ /* 0x000fc40000010069 */
[----:B------:R-:W-:Y:S02]  /*1ff0*/  FMUL.FTZ R109, R38, R33 ;  /* 0x00000021266d7220 */ /* 0x000fe40000410000 */
[----:B------:R-:W-:Y:S01]  /*2000*/  FFMA.FTZ R107, R37, R107, R36 ;  /* 0x0000006b256b7223 */ /* 0x000fe20000010024 */
        /* <DEDUP_REMOVED lines=34> */
[----:B------:R-:W-:Y:S01]  /*2230*/  HFMA2.MMA R33, -RZ, RZ, 0, 0 ;  /* 0x00000000ff217435 */ /* 0x000fe200000001ff */
[----:B------:R-:W-:-:S02]  /*2240*/  SHF.L.U32 R110, R5, 0x3, RZ ;  /* 0x00000003056e7819 */ /* 0x000fc400000006ff */
[----:B------:R-:W3:Y:S01]  /*2250*/  SHFL.UP PT, R111, R106, 0x8, RZ ;  /* 0x050000006a6f7989 */ /* 0x000ee200000e00ff */
[----:B------:R-:W-:Y:S01]  /*2260*/  ISETP.NE.OR P0, PT, R27, RZ, P0 ;  /* 0x000000ff1b00720c */ /* 0x000fe20000705670 */
[----:B0-----:R-:W-:-:S12]  /*2270*/  @!P4 FFMA.FTZ R108, R109, R113, R108 ;  /* 0x000000716d6cc223 */ /* 0x001fd8000001006c */
[----:B------:R-:W-:Y:S01]  /*2280*/  @!P0 LDS.64 R32, [R110+0x10b8] ;  /* 0x0010b8006e208984 */ /* 0x000fe20000000a00 */
[----:B-1----:R-:W-:Y:S01]  /*2290*/  @!P4 FMUL.FTZ R109, R109, R114 ;  /* 0x000000726d6dc220 */ /* 0x002fe20000410000 */
[----:B------:R-:W-:Y:S02]  /*22a0*/  ISETP.GE.AND P0, PT, R28, 0x10, PT ;  /* 0x000000101c00780c */ /* 0x000fe40003f06270 */
[----:B------:R-:W0:Y:S01]  /*22b0*/  SHFL.DOWN PT, R113, R108, 0x10, 0x1f ;  /* 0x0a001f006c717f89 */ /* 0x000e2200000e0000 */
[----:B------:R-:W-:Y:S01]  /*22c0*/  ISETP.GE.AND P4, PT, R94, 0x61, PT ;  /* 0x000000615e00780c */ /* 0x000fe20003f86270 */
[C---:B--2---:R-:W-:Y:S02]  /*22d0*/  @P3 FFMA.FTZ R107, R106.reuse, R112, R107 ;  /* 0x000000706a6b3223 */ /* 0x044fe4000001006b */
[----:B------:R-:W1:Y:S01]  /*22e0*/  SHFL.DOWN PT, R114, R109, 0x10, 0x1f ;  /* 0x0a001f006d727f89 */ /* 0x000e6200000e0000 */
[----:B---3--:R-:W-:Y:S01]  /*22f0*/  @P3 FMUL.FTZ R106, R106, R111 ;  /* 0x0000006f6a6a3220 */ /* 0x008fe20000410000 */
[----:B------:R-:W-:-:S02]  /*2300*/  ISETP.GE.U32.AND P3, PT, R27, 0x10, PT ;  /* 0x000000101b00780c */ /* 0x000fc40003f66070 */
[----:B------:R-:W2:Y:S04]  /*2310*/  SHFL.UP PT, R112, R107, 0x10, RZ ;  /* 0x060000006b707989 */ /* 0x000ea800000e00ff */
[----:B------:R-:W3:Y:S07]  /*2320*/  SHFL.UP PT, R111, R106, 0x10, RZ ;  /* 0x060000006a6f7989 */ /* 0x000eee00000e00ff */
[----:B0-----:R-:W-:-:S02]  /*2330*/  @!P3 FFMA.FTZ R108, R109, R113, R108 ;  /* 0x000000716d6cb223 */ /* 0x001fc4000001006c */
[----:B-1----:R-:W-:-:S03]  /*2340*/  @!P3 FMUL.FTZ R109, R109, R114 ;  /* 0x000000726d6db220 */ /* 0x002fc60000410000 */
[----:B------:R-:W-:Y:S01]  /*2350*/  SHFL.DOWN PT, R116, R108, 0x1, 0x1f ;  /* 0x08201f006c747f89 */ /* 0x000fe200000e0000 */
[----:B------:R-:W-:Y:S01]  /*2360*/  ISETP.GE.AND P3, PT, R94, 0x41, PT ;  /* 0x000000415e00780c */ /* 0x000fe20003f66270 */
[C---:B--2---:R-:W-:Y:S02]  /*2370*/  @P0 FFMA.FTZ R107, R106.reuse, R112, R107 ;  /* 0x000000706a6b0223 */ /* 0x044fe4000001006b */
[----:B------:R-:W-:Y:S01]  /*2380*/  SHFL.DOWN PT, R114, R109, 0x1, 0x1f ;  /* 0x08201f006d727f89 */ /* 0x000fe200000e0000 */
[----:B---3--:R-:W-:-:S03]  /*2390*/  @P0 FMUL.FTZ R106, R106, R111 ;  /* 0x0000006f6a6a0220 */ /* 0x008fc60000410000 */
[----:B------:R-:W0:Y:S01]  /*23a0*/  SHFL.IDX PT, R115, R33, RZ, 0x1f ;  /* 0x00001fff21737589 */ /* 0x000e2200000e0000 */
[----:B------:R-:W-:-:S03]  /*23b0*/  ISETP.NE.AND P0, PT, R49, RZ, PT ;  /* 0x000000ff3100720c */ /* 0x000fc60003f05270 */
[----:B-----5:R-:W-:Y:S04]  /*23c0*/  SHFL.IDX PT, R111, R95, RZ, 0x1f ;  /* 0x00001fff5f6f7589 */ /* 0x020fe800000e0000 */
[----:B------:R-:W-:Y:S04]  /*23d0*/  SHFL.UP PT, R107, R107, 0x1, RZ ;  /* 0x042000006b6b7989 */ /* 0x000fe800000e00ff */
[----:B------:R-:W1:Y:S04]  /*23e0*/  SHFL.UP PT, R106, R106, 0x1, RZ ;  /* 0x042000006a6a7989 */ /* 0x000e6800000e00ff */
[----:B------:R-:W-:Y:S04]  /*23f0*/  SHFL.IDX PT, R113, R108, RZ, 0x1f ;  /* 0x00001fff6c717589 */ /* 0x000fe800000e0000 */
[----:B------:R-:W2:Y:S01]  /*2400*/  SHFL.IDX PT, R112, R109, RZ, 0x1f ;  /* 0x00001fff6d707589 */ /* 0x000ea200000e0000 */
[----:B0-----:R-:W-:Y:S01]  /*2410*/  @P2 FFMA.FTZ R115, R114, R115, R116 ;  /* 0x0000007372732223 */ /* 0x001fe20000010074 */
[----:B------:R-:W-:-:S03]  /*2420*/  ISETP.GE.AND P2, PT, R94, 0x21, PT ;  /* 0x000000215e00780c */ /* 0x000fc60003f46270 */
[----:B------:R-:W-:Y:S02]  /*2430*/  FFMA.FTZ R88, R115, R104, R88 ;  /* 0x0000006873587223 */ /* 0x000fe40000010058 */
[----:B-1----:R-:W-:Y:S01]  /*2440*/  @P1 FFMA.FTZ R111, R106, R111, R107 ;  /* 0x0000006f6a6f1223 */ /* 0x002fe2000001006b */
[----:B------:R-:W-:-:S03]  /*2450*/  ISETP.GE.AND P1, PT, R94, 0x1, PT ;  /* 0x000000015e00780c */ /* 0x000fc60003f26270 */
[----:B------:R-:W-:Y:S02]  /*2460*/  FFMA.FTZ R100, R93, R111, R100 ;  /* 0x0000006f5d647223 */ /* 0x000fe40000010064 */
[----:B------:R-:W-:Y:S02]  /*2470*/  FFMA.FTZ R93, R37, R88, R102 ;  /* 0x00000058255d7223 */ /* 0x000fe40000010066 */
[----:B------:R-:W-:Y:S02]  /*2480*/  FFMA.FTZ R99, R38, R100, R99 ;  /* 0x0000006426637223 */ /* 0x000fe40000010063 */
[C---:B------:R-:W-:Y:S02]  /*2490*/  FFMA.FTZ R95, R96.reuse, R93, R101 ;  /* 0x0000005d605f7223 */ /* 0x040fe40000010065 */
[----:B------:R-:W-:Y:S02]  /*24a0*/  FFMA.FTZ R104, R96, R99, R97 ;  /* 0x0000006360687223 */ /* 0x000fe40000010061 */
[----:B------:R-:W-:-:S02]  /*24b0*/  FFMA.FTZ R97, R38, R95, R105 ;  /* 0x0000005f26617223 */ /* 0x000fc40000010069 */
[C---:B--2---:R-:W-:Y:S02]  /*24c0*/  FFMA.FTZ R33, R112.reuse, R33, R113 ;  /* 0x0000002170217223 */ /* 0x044fe40000010071 */
[----:B------:R-:W-:Y:S02]  /*24d0*/  FMUL.FTZ R32, R112, R32 ;  /* 0x0000002070207220 */ /* 0x000fe40000410000 */
[----:B------:R-:W-:Y:S02]  /*24e0*/  FFMA.FTZ R94, R0, -R39, R100 ;  /* 0x80000027005e7223 */ /* 0x000fe40000010064 */
[----:B------:R-:W-:Y:S01]  /*24f0*/  FMUL.FTZ R39, R97, R21 ;  /* 0x0000001561277220 */ /* 0x000fe20000410000 */
[----:B------:R0:W-:Y:S01]  /*2500*/  @!P0 STS.64 [R110+0x10b8], R32 ;  /* 0x0010b8206e008388 */ /* 0x0001e20000000a00 */
[----:B------:R-:W-:Y:S02]  /*2510*/  FFMA.FTZ R105, R37, R104, R36 ;  /* 0x0000006825697223 */ /* 0x000fe40000010024 */
[----:B------:R-:W-:-:S02]  /*2520*/  FFMA.FTZ R96, R86, -R35, R99 ;  /* 0x8000002356607223 */ /* 0x000fc40000010063 */
[----:B------:R-:W-:Y:S02]  /*2530*/  FMUL.FTZ R36, R17, R100 ;  /* 0x0000006411247220 */ /* 0x000fe40000410000 */
[----:B------:R-:W-:Y:S02]  /*2540*/  FMUL.FTZ R102, R88, R19 ;  /* 0x0000001358667220 */ /* 0x000fe40000410000 */
[----:B------:R-:W-:Y:S02]  /*2550*/  FMUL.FTZ R100, R93, R20 ;  /* 0x000000145d647220 */ /* 0x000fe40000410000 */
[----:B------:R-:W-:Y:S02]  /*2560*/  FMUL.FTZ R37, R16, R99 ;  /* 0x0000006310257220 */ /* 0x000fe40000410000 */
[----:B0-----:R-:W-:Y:S02]  /*2570*/  FMUL.FTZ R32, R95, R18 ;  /* 0x000000125f207220 */ /* 0x001fe40000410000 */
[----:B------:R-:W-:-:S02]  /*2580*/  FFMA.FTZ R33, R94, R39, RZ ;  /* 0x000000275e217223 */ /* 0x000fc400000100ff */
[----:B------:R-:W-:Y:S02]  /*2590*/  FFMA.FTZ R99, R87, -R34, R105 ;  /* 0x8000002257637223 */ /* 0x000fe40000010069 */
[-C--:B------:R-:W-:Y:S02]  /*25a0*/  FFMA.FTZ R101, R96, R32.reuse, R33 ;  /* 0x0000002060657223 */ /* 0x080fe40000010021 */
[----:B------:R-:W-:Y:S02]  /*25b0*/  FMUL.FTZ R33, R89, R32 ;  /* 0x0000002059217220 */ /* 0x000fe40000410000 */
[----:B------:R-:W-:Y:S02]  /*25c0*/  FMUL.FTZ R35, R90, R102 ;  /* 0x000000665a237220 */ /* 0x000fe40000410000 */
[----:B------:R-:W-:Y:S02]  /*25d0*/  FMUL.FTZ R34, R91, R100 ;  /* 0x000000645b227220 */ /* 0x000fe40000410000 */
[----:B------:R-:W-:-:S02]  /*25e0*/  FMUL.FTZ R32, R92, R39 ;  /* 0x000000275c207220 */ /* 0x000fc40000410000 */
[----:B------:R-:W-:Y:S02]  /*25f0*/  FFMA.FTZ R98, R85, -R98, R104 ;  /* 0x8000006255627223 */ /* 0x000fe40000010068 */
[----:B------:R-:W-:Y:S01]  /*2600*/  FMUL.FTZ R38, R15, R104 ;  /* 0x000000680f267220 */ /* 0x000fe20000410000 */
[----:B------:R0:W-:Y:S01]  /*2610*/  STS.128 [R49.X16+0x200], R32 ;  /* 0x0002002031007388 */ /* 0x0001e2000000cc00 */
[----:B------:R-:W-:Y:S01]  /*2620*/  FFMA.FTZ R100, R98, R100, R101 ;  /* 0x0000006462647223 */ /* 0x000fe20000010065 */
[----:B------:R-:W-:Y:S01]  /*2630*/  SHF.L.U64.HI R104, R4, 0x2, R3 ;  /* 0x0000000204687819 */ /* 0x000fe20000010203 */
[----:B------:R-:W-:Y:S01]  /*2640*/  FMUL.FTZ R101, R99, R102 ;  /* 0x0000006663657220 */ /* 0x000fe20000410000 */
[----:B------:R-:W-:Y:S01]  /*2650*/  BAR.SYNC.DEFER_BLOCKING 0x0 ;  /* 0x0000000000007b1d */ /* 0x000fe20000010000 */
[----:B------:R-:W-:Y:S02]  /*2660*/  FMUL.FTZ R39, R14, R105 ;  /* 0x000000690e277220 */ /* 0x000fe40000410000 */
[----:B------:R-:W-:-:S03]  /*2670*/  FADD.FTZ R100, R100, R101 ;  /* 0x0000006564647221 */ /* 0x000fc60000010000 */
[----:B------:R0:W-:Y:S04]  /*2680*/  STS.128 [R49.X16+0x400], R36 ;  /* 0x0004002431007388 */ /* 0x0001e8000000cc00 */
[----:B------:R0:W1:Y:S04]  /*2690*/  LDS R105, [R49.X4+0x200] ;  /* 0x0002000031697984 */ /* 0x0000680000004800 */
[----:B------:R0:W2:Y:S04]  /*26a0*/  LDS R109, [R49.X4+0x280] ;  /* 0x00028000316d7984 */ /* 0x0000a80000004800 */
[----:B------:R0:W3:Y:S04]  /*26b0*/  LDS R101, [R49.X4+0x300] ;  /* 0x0003000031657984 */ /* 0x0000e80000004800 */
[----:B------:R0:W4:Y:S04]  /*26c0*/  LDS R102, [R49.X4+0x380] ;  /* 0x0003800031667984 */ /* 0x0001280000004800 */
[----:B------:R-:W-:Y:S06]  /*26d0*/  BAR.SYNC.DEFER_BLOCKING 0x0 ;  /* 0x0000000000007b1d */ /* 0x000fec0000010000 */
[----:B------:R-:W-:Y:S05]  /*26e0*/  @!P1 BRA `(.L_x_8762) ;  /* 0x000000f000009947 */ /* 0x000fea0003800000 */
[----:B0-----:R-:W0:Y:S01]  /*26f0*/  LDS R107, [R49.X4+0x400] ;  /* 0x00040000316b7984 */ /* 0x001e220000004800 */
        /* <DEDUP_REMOVED lines=12> */
[----:B-1----:R1:W-:Y:S04]  /*27c0*/  RED.E.ADD.F32.FTZ.RN.STRONG.GPU [R36.64], R105 ;  /* 0x000000692400798e */ /* 0x0023e8000c10e786 */
[----:B0-----:R1:W-:Y:S02]  /*27d0*/  RED.E.ADD.F32.FTZ.RN.STRONG.GPU [R32.64], R107 ;  /* 0x0000006b2000798e */ /* 0x0013e4000c10e786 */
.L_x_8762:
[----:B0-----:R-:W-:Y:S05]  /*27e0*/  BSYNC B0 ;  /* 0x0000000000007941 */ /* 0x001fea0003800000 */
.L_x_8761:
[----:B------:R0:W4:Y:S01]  /*27f0*/  LDS R111, [R49.X4+0x480] ;  /* 0x00048000316f7984 */ /* 0x0001220000004800 */
[----:B------:R-:W-:Y:S01]  /*2800*/  MOV R113, c[0x0][0x174] ;  /* 0x00005d0000717a02 */ /* 0x000fe20000000f00 */
[----:B-1----:R-:W-:Y:S01]  /*2810*/  IMAD R32, R104, c[0x0][0x2b0], RZ ;  /* 0x0000ac0068207a24 */ /* 0x002fe200078e02ff */
[----:B------:R-:W-:Y:S01]  /*2820*/  SHF.L.U32 R107, R4, 0x2, RZ ;  /* 0x00000002046b7819 */ /* 0x000fe200000006ff */
[----:B------:R-:W-:Y:S01]  /*2830*/  IMAD R34, R104, c[0x0][0x2d0], RZ ;  /* 0x0000b40068227a24 */ /* 0x000fe200078e02ff */
[----:B------:R-:W-:Y:S01]  /*2840*/  LEA R113, R113, UR4, 0x7 ;  /* 0x0000000471717c11 */ /* 0x000fe2000f8e38ff */
[----:B------:R-:W-:Y:S02]  /*2850*/  BSSY B0, `(.L_x_8763) ;  /* 0x000000e000007945 */ /* 0x000fe40003800000 */
[----:B------:R-:W-:-:S02]  /*2860*/  IMAD R103, R107, c[0x0][0x2b4], R32 ;  /* 0x0000ad006b677a24 */ /* 0x000fc400078e0220 */
[----:B------:R-:W-:Y:S02]  /*2870*/  IMAD R105, R107, c[0x0][0x2d4], R34 ;  /* 0x0000b5006b697a24 */ /* 0x000fe400078e0222 */
[----:B------:R-:W-:-:S04]  /*2880*/  IMAD.WIDE R32, R113, 0x4, R60 ;  /* 0x0000000471207825 */ /* 0x000fc800078e023c */
[----:B------:R-:W-:Y:S01]  /*2890*/  IMAD.WIDE R34, R113, 0x4, R66 ;  /* 0x0000000471227825 */ /* 0x000fe200078e0242 */
[----:B------:R-:W-:Y:S05]  /*28a0*/  @!P2 BRA `(.L_x_8764) ;  /* 0x000000800000a947 */ /* 0x000fea0003800000 */
[----:B0-----:R-:W-:-:S04]  /*28b0*/  IMAD.WIDE R38, R113, 0x4, R70 ;  /* 0x0000000471267825 */ /* 0x001fc800078e0246 */
[----:B------:R-:W-:-:S04]  /*28c0*/  IMAD.WIDE R36, R113, 0x4, R64 ;  /* 0x0000000471247825 */ /* 0x000fc800078e0240 */
[----:B------:R-:W-:-:S04]  /*28d0*/  IMAD.WIDE.U32 R38, R107, c[0x0][0x2b0], R38 ;  /* 0x0000ac006b267a25 */ /* 0x000fc800078e0026 */
[----:B------:R-:W-:Y:S01]  /*28e0*/  IMAD.WIDE.U32 R36, R107, c[0x0][0x2d0], R36 ;  /* 0x0000b4006b247a25 */ /* 0x000fe200078e0024 */
[----:B------:R-:W-:-:S04]  /*28f0*/  IADD3 R39, R39, R103, RZ ;  /* 0x0000006727277210 */ /* 0x000fc80007ffe0ff */
[----:B------:R-:W-:Y:S01]  /*2900*/  IADD3 R37, R37, R105, RZ ;  /* 0x0000006925257210 */ /* 0x000fe20007ffe0ff */
[----:B--2---:R0:W-:Y:S04]  /*2910*/  RED.E.ADD.F32.FTZ.RN.STRONG.GPU [R38.64], R109 ;  /* 0x0000006d2600798e */ /* 0x0041e8000c10e786 */
[----:B----4-:R0:W-:Y:S02]  /*2920*/  RED.E.ADD.F32.FTZ.RN.STRONG.GPU [R36.64], R111 ;  /* 0x0000006f2400798e */ /* 0x0101e4000c10e786 */
.L_x_8764:
[----:B0-----:R-:W-:Y:S05]  /*2930*/  BSYNC B0 ;  /* 0x0000000000007941 */ /* 0x001fea0003800000 */
.L_x_8763:
[----:B--2---:R0:W1:Y:S01]  /*2940*/  LDS R109, [R49.X4+0x500] ;  /* 0x00050000316d7984 */ /* 0x0040620000004800 */
[----:B------:R-:W-:Y:S01]  /*2950*/  BSSY B0, `(.L_x_8765) ;  /* 0x000000c000007945 */ /* 0x000fe20003800000 */
[----:B------:R-:W-:-:S04]  /*2960*/  IMAD.WIDE.U32 R34, R107, c[0x0][0x2b0], R34 ;  /* 0x0000ac006b227a25 */ /* 0x000fc800078e0022 */
[----:B------:R-:W-:Y:S01]  /*2970*/  IMAD.WIDE.U32 R32, R107, c[0x0][0x2d0], R32 ;  /* 0x0000b4006b207a25 */ /* 0x000fe200078e0020 */
[----:B------:R-:W-:Y:S05]  /*2980*/  @!P3 BRA `(.L_x_8766) ;  /* 0x000000800000b947 */ /* 0x000fea0003800000 */
[----:B------:R-:W-:-:S04]  /*2990*/  IMAD.WIDE R38, R113, 0x4, R68 ;  /* 0x0000000471267825 */ /* 0x000fc800078e0244 */
[----:B------:R-:W-:-:S04]  /*29a0*/  IMAD.WIDE R36, R113, 0x4, R62 ;  /* 0x0000000471247825 */ /* 0x000fc800078e023e */
[----:B------:R-:W-:-:S04]  /*29b0*/  IMAD.WIDE.U32 R38, R107, c[0x0][0x2b0], R38 ;  /* 0x0000ac006b267a25 */ /* 0x000fc800078e0026 */
[----:B------:R-:W-:Y:S01]  /*29c0*/  IMAD.WIDE.U32 R36, R107, c[0x0][0x2d0], R36 ;  /* 0x0000b4006b247a25 */ /* 0x000fe200078e0024 */
[----:B------:R-:W-:-:S04]  /*29d0*/  IADD3 R39, R103, R39, RZ ;  /* 0x0000002767277210 */ /* 0x000fc80007ffe0ff */
[----:B------:R-:W-:Y:S01]  /*29e0*/  IADD3 R37, R105, R37, RZ ;  /* 0x0000002569257210 */ /* 0x000fe20007ffe0ff */
[----:B---3--:R2:W-:Y:S04]  /*29f0*/  RED.E.ADD.F32.FTZ.RN.STRONG.GPU [R38.64], R101 ;  /* 0x000000652600798e */ /* 0x0085e8000c10e786 */
[----:B-1----:R2:W-:Y:S02]  /*2a00*/  RED.E.ADD.F32.FTZ.RN.STRONG.GPU [R36.64], R109 ;  /* 0x0000006d2400798e */ /* 0x0025e4000c10e786 */
.L_x_8766:
[----:B------:R-:W-:Y:S05]  /*2a10*/  BSYNC B0 ;  /* 0x0000000000007941 */ /* 0x000fea0003800000 */
.L_x_8765:
[----:B--2---:R2:W0:Y:S01]  /*2a20*/  LDS R37, [R49.X4+0x580] ;  /* 0x0005800031257984 */ /* 0x0044220000004800 */
[----:B------:R-:W-:Y:S01]  /*2a30*/  BSSY B0, `(.L_x_8767) ;  /* 0x0000006000007945 */ /* 0x000fe20003800000 */
[----:B------:R-:W-:Y:S05]  /*2a40*/  @!P4 BRA `(.L_x_8768) ;  /* 0x000000400000c947 */ /* 0x000fea0003800000 */
[----:B------:R-:W-:Y:S01]  /*2a50*/  IMAD.IADD R35, R103, 0x1, R35 ;  /* 0x0000000167237824 */ /* 0x000fe200078e0223 */
[----:B------:R-:W-:-:S04]  /*2a60*/  IADD3 R33, R105, R33, RZ ;  /* 0x0000002169217210 */ /* 0x000fc80007ffe0ff */
[----:B----4-:R4:W-:Y:S04]  /*2a70*/  RED.E.ADD.F32.FTZ.RN.STRONG.GPU [R34.64], R102 ;  /* 0x000000662200798e */ /* 0x0109e8000c10e786 */
[----:B0-----:R4:W-:Y:S02]  /*2a80*/  RED.E.ADD.F32.FTZ.RN.STRONG.GPU [R32.64], R37 ;  /* 0x000000252000798e */ /* 0x0019e4000c10e786 */
.L_x_8768:
[----:B------:R-:W-:Y:S05]  /*2a90*/  BSYNC B0 ;  /* 0x0000000000007941 */ /* 0x000fea0003800000 */
.L_x_8767:
[----:B----4-:R-:W4:Y:S01]  /*2aa0*/  SHFL.DOWN P1, R35, R100, 0x1, 0x1f ;  /* 0x08201f0064237f89 */ /* 0x010f220000020000 */
[----:B------:R-:W-:Y:S01]  /*2ab0*/  FMUL.FTZ R33, R2, R93 ;  /* 0x0000005d02217220 */ /* 0x000fe20000410000 */
[----:B------:R-:W-:Y:S01]  /*2ac0*/  BSSY B0, `(.L_x_8769) ;  /* 0x000002a000007945 */ /* 0x000fe20003800000 */
[----:B------:R-:W-:Y:S02]  /*2ad0*/  FMUL.FTZ R87, R87, R88 ;  /* 0x0000005857577220 */ /* 0x000fe40000410000 */
[----:B------:R-:W-:Y:S02]  /*2ae0*/  FMUL.FTZ R98, R98, R33 ;  /* 0x0000002162627220 */ /* 0x000fe40000410000 */
[----:B------:R-:W-:-:S02]  /*2af0*/  FMUL.FTZ R86, R86, R95 ;  /* 0x0000005f56567220 */ /* 0x000fc40000410000 */
[----:B------:R-:W-:Y:S02]  /*2b00*/  FMUL.FTZ R33, R0, R97 ;  /* 0x0000006100217220 */ /* 0x000fe40000410000 */
[C---:B------:R-:W-:Y:S02]  /*2b10*/  FMUL.FTZ R88, R2.reuse, R88 ;  /* 0x0000005802587220 */ /* 0x040fe40000410000 */
[C---:B------:R-:W-:Y:S02]  /*2b20*/  FMUL.FTZ R95, R2.reuse, R95 ;  /* 0x0000005f025f7220 */ /* 0x040fe40000410000 */
[----:B------:R-:W-:Y:S02]  /*2b30*/  FMUL.FTZ R97, R2, R97 ;  /* 0x0000006102617220 */ /* 0x000fe40000410000 */
[----:B------:R-:W-:Y:S02]  /*2b40*/  FMUL.FTZ R32, R85, R93 ;  /* 0x0000005d55207220 */ /* 0x000fe40000410000 */
[----:B------:R-:W-:-:S02]  /*2b50*/  FMUL.FTZ R88, R99, R88 ;  /* 0x0000005863587220 */ /* 0x000fc40000410000 */
[----:B------:R-:W-:Y:S02]  /*2b60*/  FMUL.FTZ R95, R96, R95 ;  /* 0x0000005f605f7220 */ /* 0x000fe40000410000 */
[----:B------:R-:W-:Y:S02]  /*2b70*/  FMUL.FTZ R97, R94, R97 ;  /* 0x000000615e617220 */ /* 0x000fe40000410000 */
[----:B----4-:R-:W-:Y:S02]  /*2b80*/  @P1 FADD R35, R100, R35 ;  /* 0x0000002364231221 */ /* 0x010fe40000000000 */
[----:B------:R-:W-:Y:S02]  /*2b90*/  FFMA.FTZ R7, R86, R18, R7 ;  /* 0x0000001256077223 */ /* 0x000fe40000010007 */
[----:B------:R-:W-:Y:S01]  /*2ba0*/  FFMA.FTZ R91, R91, R32, R98 ;  /* 0x000000205b5b7223 */ /* 0x000fe20000010062 */
[----:B------:R-:W4:Y:S01]  /*2bb0*/  SHFL.DOWN P1, R34, R35, 0x2, 0x1f ;  /* 0x08401f0023227f89 */ /* 0x000f220000020000 */
        /* <DEDUP_REMOVED lines=11> */
[----:B0-----:R-:W0:Y:S02]  /*2c70*/  SHFL.DOWN P1, R37, R34, 0x4, 0x1f ;  /* 0x08801f0022257f89 */ /* 0x001e240000020000 */
[----:B0-----:R-:W-:-:S05]  /*2c80*/  @P1 FADD R37, R34, R37 ;  /* 0x0000002522251221 */ /* 0x001fca0000000000 */
[----:B------:R-:W0:Y:S02]  /*2c90*/  SHFL.DOWN P1, R36, R37, 0x8, 0x1f ;  /* 0x09001f0025247f89 */ /* 0x000e240000020000 */
        /* <DEDUP_REMOVED lines=12> */
.L_x_8770:
[----:B0-----:R-:W-:Y:S05]  /*2d60*/  BSYNC B0 ;  /* 0x0000000000007941 */ /* 0x001fea0003800000 */
.L_x_8769:
[----:B------:R-:W-:Y:S02]  /*2d70*/  IADD3 R5, R5, 0x1, RZ ;  /* 0x0000000105057810 */ /* 0x000fe40007ffe0ff */
[----:B------:R-:W-:Y:S02]  /*2d80*/  IADD3 R4, P1, R4, 0x1, RZ ;  /* 0x0000000104047810 */ /* 0x000fe40007f3e0ff */
[----:B------:R-:W-:Y:S02]  /*2d90*/  ISETP.GE.AND P0, PT, R5, c[0x0][0x16c], PT ;  /* 0x00005b0005007a0c */ /* 0x000fe40003f06270 */
[----:B------:R-:W-:-:S11]  /*2da0*/  IADD3.X R3, RZ, R3, RZ, P1, !PT ;  /* 0x00000003ff037210 */ /* 0x000fd60000ffe4ff */
[----:B------:R-:W-:Y:S01]  /*2db0*/  @P0 CALL.REL.NOINC `(.L_x_8758) ;  /* 0x0000001000000944 */ /* 0x000fe20003c00000 */
[----:B------:R-:W-:Y:S05]  /*2dc0*/  BRA `(.L_x_8771) ;  /* 0xffffeaf000007947 */ /* 0x000fea000383ffff */
.L_x_8758:
[----:B------:R-:W-:Y:S01]  /*2dd0*/  BAR.SYNC.DEFER_BLOCKING 0x0 ;  /* 0x0000000000007b1d */ /* 0x000fe20000010000 */
[----:B------:R-:W-:-:S04]  /*2de0*/  LEA R2, P0, R49, R44, 0x3 ;  /* 0x0000002c31027211 */ /* 0x000fc800078018ff */
[----:B------:R-:W-:-:S06]  /*2df0*/  LEA.HI.X R3, R49, R45, R26, 0x3, P0 ;  /* 0x0000002d31037211 */ /* 0x000fcc00000f1c1a */
[----:B------:R-:W4:Y:S01]  /*2e00*/  LDG.E.64 R2, [R2.64] ;  /* 0x0000000602027981 */ /* 0x000f22000c1e1b00 */
[----:B------:R-:W-:Y:S01]  /*2e10*/  F2FP.BF16.PACK_AB R20, R7, R8 ;  /* 0x000000080714723e */ /* 0x000fe200000010ff */
[----:B------:R-:W-:Y:S01]  /*2e20*/  UIADD3 UR4, UR4, -0x80, URZ ;  /* 0xffffff8004047890 */ /* 0x000fe2000fffe03f */
[----:B------:R-:W-:Y:S02]  /*2e30*/  F2FP.BF16.PACK_AB R21, R6, R9 ;  /* 0x000000090615723e */ /* 0x000fe400000010ff */
[----:B------:R-:W-:Y:S01]  /*2e40*/  ISETP.GT.AND P5, PT, R29, 0x1, PT ;  /* 0x000000011d00780c */ /* 0x000fe20003fa4270 */
[----:B----4-:R-:W-:Y:S01]  /*2e50*/  STS.64 [R28.X8], R2 ;  /* 0x000000021c007388 */ /* 0x010fe20000008a00 */
[----:B------:R-:W-:-:S06]  /*2e60*/  NOP ;  /* 0x0000000000007918 */ /* 0x000fcc0000000000 */
[----:B------:R-:W0:Y:S04]  /*2e70*/  LDS.64 R16, [R28.X8] ;  /* 0x000000001c107984 */ /* 0x000e280000008a00 */
[----:B------:R-:W-:Y:S06]  /*2e80*/  BAR.SYNC.DEFER_BLOCKING 0x0 ;  /* 0x0000000000007b1d */ /* 0x000fec0000010000 */
[----:B------:R4:W-:Y:S01]  /*2e90*/  STS.64 [R28.X8], R20 ;  /* 0x000000141c007388 */ /* 0x0009e20000008a00 */
[----:B0-----:R-:W-:Y:S01]  /*2ea0*/  PRMT R0, RZ, 0x5410, R16 ;  /* 0x00005410ff007816 */ /* 0x001fe20000000010 */
[----:B----4-:R-:W-:Y:S01]  /*2eb0*/  IMAD R21, R83, c[0x0][0x2e0], RZ ;  /* 0x0000b80053157a24 */ /* 0x010fe200078e02ff */
[----:B------:R-:W-:-:S02]  /*2ec0*/  SHF.R.U64 R5, R16, 0x10, R17 ;  /* 0x0000001010057819 */ /* 0x000fc40000001211 */
[----:B------:R-:W-:Y:S01]  /*2ed0*/  SHF.R.U32.HI R4, RZ, 0x10, R17 ;  /* 0x00000010ff047819 */ /* 0x000fe20000011611 */
[----:B------:R-:W-:Y:S01]  /*2ee0*/  FADD.FTZ R14, R0, R81 ;  /* 0x00000051000e7221 */ /* 0x000fe20000010000 */
[----:B------:R-:W-:Y:S01]  /*2ef0*/  PRMT R0, RZ, 0x5410, R17 ;  /* 0x00005410ff007816 */ /* 0x000fe20000000011 */
[----:B------:R-:W-:Y:S01]  /*2f00*/  IMAD R21, R84, c[0x0][0x2e4], R21 ;  /* 0x0000b90054157a24 */ /* 0x000fe200078e0215 */
[----:B------:R-:W-:Y:S02]  /*2f10*/  IADD3 R16, R29, -0x1, RZ ;  /* 0xffffffff1d107810 */ /* 0x000fe40007ffe0ff */
[----:B------:R-:W-:Y:S01]  /*2f20*/  FSETP.GTU.FTZ.AND P0, PT, R14, 20, PT ;  /* 0x41a000000e00780b */ /* 0x000fe20003f1c000 */
[----:B------:R-:W-:Y:S01]  /*2f30*/  FADD.FTZ R15, R0, R81 ;  /* 0x00000051000f7221 */ /* 0x000fe20000010000 */
[----:B------:R-:W-:Y:S02]  /*2f40*/  PRMT R0, RZ, 0x5410, R5 ;  /* 0x00005410ff007816 */ /* 0x000fe40000000005 */
[----:B------:R-:W-:-:S02]  /*2f50*/  MOV R29, R16 ;  /* 0x00000010001d7202 */ /* 0x000fc40000000f00 */
[----:B------:R-:W-:Y:S01]  /*2f60*/  FSETP.GTU.FTZ.AND P2, PT, R15, 20, PT ;  /* 0x41a000000f00780b */ /* 0x000fe20003f5c000 */
[----:B------:R-:W-:Y:S01]  /*2f70*/  FADD.FTZ R2, R0, R81 ;  /* 0x0000005100027221 */ /* 0x000fe20000010000 */
[----:B------:R-:W-:-:S04]  /*2f80*/  PRMT R0, RZ, 0x5410, R4 ;  /* 0x00005410ff007816 */ /* 0x000fc80000000004 */
[----:B------:R-:W-:Y:S01]  /*2f90*/  FSETP.GTU.FTZ.AND P1, PT, R2, 20, PT ;  /* 0x41a000000200780b */ /* 0x000fe20003f3c000 */
[----:B------:R-:W-:Y:S02]  /*2fa0*/  FADD.FTZ R3, R0, R81 ;  /* 0x0000005100037221 */ /* 0x000fe40000010000 */
[----:B------:R-:W-:-:S03]  /*2fb0*/  @!P0 FMUL.FTZ R0, R14, -1.4426950216293334961 ;  /* 0xbfb8aa3b0e008820 */ /* 0x000fc60000410000 */
[----:B------:R-:W-:Y:S01]  /*2fc0*/  FSETP.GTU.FTZ.AND P3, PT, R3, 20, PT ;  /* 0x41a000000300780b */ /* 0x000fe20003f7c000 */
[----:B------:R-:W-:Y:S02]  /*2fd0*/  @!P2 FMUL.FTZ R5, R15, -1.4426950216293334961 ;  /* 0xbfb8aa3b0f05a820 */ /* 0x000fe40000410000 */
[----:B------:R-:W0:Y:S01]  /*2fe0*/  @!P0 MUFU.EX2 R0, R0 ;  /* 0x0000000000008308 */ /* 0x000e220000000800 */
[----:B------:R-:W-:-:S03]  /*2ff0*/  IMAD R15, R53, c[0x0][0x2d8], RZ ;  /* 0x0000b600350f7a24 */ /* 0x000fc600078e02ff */
[----:B------:R-:W-:Y:S01]  /*3000*/  @!P1 FMUL.FTZ R4, R2, -1.4426950216293334961 ;  /* 0xbfb8aa3b02049820 */ /* 0x000fe20000410000 */
[----:B------:R-:W-:Y:S01]  /*3010*/  SHF.L.U32 R2, R16, 0x7, RZ ;  /* 0x0000000710027819 */ /* 0x000fe200000006ff */
[----:B------:R-:W-:Y:S02]  /*3020*/  IMAD R15, R80, c[0x0][0x2dc], R15 ;  /* 0x0000b700500f7a24 */ /* 0x000fe400078e020f */
[----:B------:R-:W4:Y:S02]  /*3030*/  @!P2 MUFU.EX2 R5, R5 ;  /* 0x000000050005a308 */ /* 0x000f240000000800 */
[----:B------:R-:W-:Y:S01]  /*3040*/  @!P3 FMUL.FTZ R7, R3, -1.4426950216293334961 ;  /* 0xbfb8aa3b0307b820 */ /* 0x000fe20000410000 */
[----:B------:R-:W-:-:S05]  /*3050*/  SHF.R.S32.HI R3, RZ, 0x1f, R2 ;  /* 0x0000001fff037819 */ /* 0x000fca0000011402 */
[----:B------:R5:W2:Y:S01]  /*3060*/  @!P1 MUFU.EX2 R14, R4 ;  /* 0x00000004000e9308 */ /* 0x000aa20000000800 */
[----:B0-----:R-:W-:Y:S02]  /*3070*/  @!P0 FADD.FTZ R0, R0, 1 ;  /* 0x3f80000000008421 */ /* 0x001fe40000010000 */
[----:B----4-:R-:W-:Y:S01]  /*3080*/  @!P2 FADD.FTZ R8, R5, 1 ;  /* 0x3f8000000508a421 */ /* 0x010fe20000010000 */
[----:B------:R-:W-:-:S06]  /*3090*/  NOP ;  /* 0x0000000000007918 */ /* 0x000fcc0000000000 */
[----:B-----5:R-:W0:Y:S01]  /*30a0*/  LDS.64 R4, [R28.X8] ;  /* 0x000000001c047984 */ /* 0x020e220000008a00 */
[----:B------:R4:W5:Y:S01]  /*30b0*/  @!P3 MUFU.EX2 R9, R7 ;  /* 0x000000070009b308 */ /* 0x0009620000000800 */
[----:B--2---:R-:W-:-:S07]  /*30c0*/  @!P1 FADD.FTZ R14, R14, 1 ;  /* 0x3f8000000e0e9421 */ /* 0x004fce0000010000 */
[----:B------:R-:W2:Y:S01]  /*30d0*/  @!P0 MUFU.RCP R17, R0 ;  /* 0x0000000000118308 */ /* 0x000ea20000001000 */
[----:B----4-:R-:W-:-:S04]  /*30e0*/  IMAD.WIDE.U32 R6, R80, c[0x0][0x2d8], R2 ;  /* 0x0000b60050067a25 */ /* 0x010fc800078e0002 */
[----:B------:R-:W-:Y:S01]  /*30f0*/  IMAD.WIDE.U32 R2, R80, c[0x0][0x2f8], R2 ;  /* 0x0000be0050027a25 */ /* 0x000fe200078e0002 */
[----:B------:R-:W-:Y:S02]  /*3100*/  IADD3 R7, R7, R15, RZ ;  /* 0x0000000f07077210 */ /* 0x000fe40007ffe0ff */
[----:B------:R4:W3:Y:S01]  /*3110*/  @!P2 MUFU.RCP R19, R8 ;  /* 0x000000080013a308 */ /* 0x0008e20000001000 */
[----:B-----5:R-:W-:Y:S02]  /*3120*/  @!P3 FADD.FTZ R15, R9, 1 ;  /* 0x3f800000090fb421 */ /* 0x020fe40000010000 */
[----:B------:R-:W-:-:S05]  /*3130*/  IMAD.WIDE.U32 R6, R84, c[0x0][0x2e0], R6 ;  /* 0x0000b80054067a25 */ /* 0x000fca00078e0006 */
[----:B------:R-:W-:Y:S01]  /*3140*/  IADD3 R7, R7, R21, RZ ;  /* 0x0000001507077210 */ /* 0x000fe20007ffe0ff */
[----:B--2---:R-:W-:Y:S01]  /*3150*/  @!P0 FMUL.FTZ R10, R10, R17 ;  /* 0x000000110a0a8220 */ /* 0x004fe20000410000 */
[C---:B----4-:R-:W-:Y:S01]  /*3160*/  LEA R8, P4, R6.reuse, c[0x0][0x330], 0x1 ;  /* 0x0000cc0006087a11 */ /* 0x050fe200078808ff */
[----:B------:R-:W2:Y:S01]  /*3170*/  @!P1 MUFU.RCP R14, R14 ;  /* 0x0000000e000e9308 */ /* 0x000ea20000001000 */
[----:B------:R-:W-:Y:S02]  /*3180*/  IMAD R17, R53, c[0x0][0x2f8], RZ ;  /* 0x0000be0035117a24 */ /* 0x000fe400078e02ff */
[----:B------:R-:W-:Y:S02]  /*3190*/  LEA.HI.X R7, R6, c[0x0][0x334], R7, 0x1, P4 ;  /* 0x0000cd0006077a11 */ /* 0x000fe400020f0c07 */
[----:B------:R-:W-:Y:S01]  /*31a0*/  IADD3 R8, P0, R8, R23, RZ ;  /* 0x0000001708087210 */ /* 0x000fe20007f1e0ff */
[----:B---3--:R-:W-:Y:S01]  /*31b0*/  @!P2 FMUL.FTZ R12, R12, R19 ;  /* 0x000000130c0ca220 */ /* 0x008fe20000410000 */
[----:B------:R-:W-:Y:S01]  /*31c0*/  IADD3 R31, P2, R31, -0x100, RZ ;  /* 0xffffff001f1f7810 */ /* 0x000fe20007f5e0ff */
[----:B------:R-:W3:Y:S01]  /*31d0*/  @!P3 MUFU.RCP R0, R15 ;  /* 0x0000000f0000b308 */ /* 0x000ee20000001000 */
[----:B------:R-:W-:Y:S01]  /*31e0*/  IADD3.X R9, R7, R22, RZ, P0, !PT ;  /* 0x0000001607097210 */ /* 0x000fe200007fe4ff */
[----:B------:R-:W-:Y:S01]  /*31f0*/  IMAD R17, R80, c[0x0][0x2fc], R17 ;  /* 0x0000bf0050117a24 */ /* 0x000fe200078e0211 */
[----:B------:R-:W-:Y:S01]  /*3200*/  IADD3 R46, P4, R46, -0x100, RZ ;  /* 0xffffff002e2e7810 */ /* 0x000fe20007f9e0ff */
[----:B------:R-:W-:Y:S01]  /*3210*/  IMAD R19, R83, c[0x0][0x300], RZ ;  /* 0x0000c00053137a24 */ /* 0x000fe200078e02ff */
[----:B------:R-:W-:Y:S01]  /*3220*/  IADD3.X R30, R30, -0x1, RZ, P2, !PT ;  /* 0xffffffff1e1e7810 */ /* 0x000fe200017fe4ff */
[----:B0-----:R-:W-:Y:S01]  /*3230*/  STG.E.64 [R8.64], R4 ;  /* 0x0000000408007986 */ /* 0x001fe2000c101b06 */
[----:B------:R-:W-:Y:S01]  /*3240*/  IADD3 R3, R3, R17, RZ ;  /* 0x0000001103037210 */ /* 0x000fe20007ffe0ff */
[----:B--2---:R-:W-:-:S02]  /*3250*/  @!P1 FMUL.FTZ R11, R11, R14 ;  /* 0x0000000e0b0b9220 */ /* 0x004fc40000410000 */
[----:B------:R-:W-:Y:S01]  /*3260*/  BAR.SYNC.DEFER_BLOCKING 0x0 ;  /* 0x0000000000007b1d */ /* 0x000fe20000010000 */
[C---:B------:R-:W-:Y:S01]  /*3270*/  IMAD R19, R84.reuse, c[0x0][0x304], R19 ;  /* 0x0000c10054137a24 */ /* 0x040fe200078e0213 */
[----:B------:R-:W-:Y:S01]  /*3280*/  IADD3 R41, P1, R41, -0x100, RZ ;  /* 0xffffff0029297810 */ /* 0x000fe20007f3e0ff */
[----:B------:R-:W-:Y:S01]  /*3290*/  IMAD.WIDE.U32 R2, R84, c[0x0][0x300], R2 ;  /* 0x0000c00054027a25 */ /* 0x000fe200078e0002 */
[----:B------:R-:W-:Y:S02]  /*32a0*/  F2FP.BF16.PACK_AB R14, R11, R10 ;  /* 0x0000000a0b0e723e */ /* 0x000fe400000010ff */
[----:B------:R-:W-:Y:S01]  /*32b0*/  IADD3.X R40, R40, -0x1, RZ, P1, !PT ;  /* 0xffffffff28287810 */ /* 0x000fe20000ffe4ff */
[----:B---3--:R-:W-:Y:S01]  /*32c0*/  @!P3 FMUL.FTZ R13, R13, R0 ;  /* 0x000000000d0db220 */ /* 0x008fe20000410000 */
[----:B------:R-:W-:Y:S01]  /*32d0*/  IADD3 R3, R3, R19, RZ ;  /* 0x0000001303037210 */ /* 0x000fe20007ffe0ff */
        /* <DEDUP_REMOVED lines=10> */
[----:B------:R-:W-:Y:S01]  /*3380*/  IADD3 R44, P0, R44, -0x100, RZ ;  /* 0xffffff002c2c7810 */ /* 0x000fe20007f1e0ff */
[----:B------:R-:W-:Y:S01]  /*3390*/  STS.64 [R28.X8], R14 ;  /* 0x0000000e1c007388 */ /* 0x000fe20000008a00 */
[----:B------:R-:W-:-:S06]  /*33a0*/  NOP ;  /* 0x0000000000007918 */ /* 0x000fcc0000000000 */
[----:B------:R-:W0:Y:S01]  /*33b0*/  LDS.64 R6, [R28.X8] ;  /* 0x000000001c067984 */ /* 0x000e220000008a00 */
[----:B------:R-:W-:Y:S02]  /*33c0*/  IADD3.X R43, R43, -0x1, RZ, P3, !PT ;  /* 0xffffffff2b2b7810 */ /* 0x000fe40001ffe4ff */
[----:B------:R-:W-:Y:S02]  /*33d0*/  IADD3.X R47, R47, -0x1, RZ, P4, !PT ;  /* 0xffffffff2f2f7810 */ /* 0x000fe400027fe4ff */
[----:B------:R-:W-:Y:S01]  /*33e0*/  IADD3.X R45, R45, -0x1, RZ, P0, !PT ;  /* 0xffffffff2d2d7810 */ /* 0x000fe200007fe4ff */
[----:B0-----:R0:W-:Y:S01]  /*33f0*/  STG.E.64 [R2.64], R6 ;  /* 0x0000000602007986 */ /* 0x0011e2000c101b06 */
[----:B------:R-:W-:Y:S01]  /*3400*/  @!P5 CALL.REL.NOINC `(.L_x_8749) ;  /* 0x000000100000d944 */ /* 0x000fe20003c00000 */
[----:B------:R-:W-:Y:S05]  /*3410*/  BRA `(.L_x_8772) ;  /* 0xffffd69000007947 */ /* 0x000fea000383ffff */
.L_x_8749:
        /* <DEDUP_REMOVED lines=24> */
.L_x_8774:
[----:B0-----:R-:W-:Y:S05]  /*35a0*/  BSYNC B0 ;  /* 0x0000000000007941 */ /* 0x001fea0003800000 */
.L_x_8773:
        /* <DEDUP_REMOVED lines=23> */
.L_x_8776:
[----:B------:R-:W2:Y:S02]  /*3720*/  S2R R9, SR_TID.X ;  /* 0x0000000000097919 */ /* 0x000ea40000002100 */
.L_x_8777:
[----:B0-----:R-:W-:Y:S05]  /*3730*/  BSYNC B0 ;  /* 0x0000000000007941 */ /* 0x001fea0003800000 */
.L_x_8775:
[----:B--2---:R-:W-:-:S13]  /*3740*/  ISETP.GE.AND P0, PT, R9, c[0x0][0x16c], PT ;  /* 0x00005b0009007a0c */ /* 0x004fda0003f06270 */
[----:B------:R-:W-:Y:S05]  /*3750*/  @P0 EXIT ;  /* 0x000000000000094d */ /* 0x000fea0003800000 */
[----:B------:R-:W-:Y:S02]  /*3760*/  IMAD R83, R83, c[0x0][0x288], RZ ;  /* 0x0000a20053537a24 */ /* 0x000fe400078e02ff */
[----:B------:R-:W-:-:S04]  /*3770*/  IMAD.WIDE.U32 R2, R84, c[0x0][0x288], RZ ;  /* 0x0000a20054027a25 */ /* 0x000fc800078e00ff */
[----:B------:R-:W-:-:S05]  /*3780*/  IMAD R13, R84, c[0x0][0x28c], R83 ;  /* 0x0000a300540d7a24 */ /* 0x000fca00078e0253 */
[----:B------:R-:W-:Y:S02]  /*3790*/  IADD3 R13, R3, R13, RZ ;  /* 0x0000000d030d7210 */ /* 0x000fe40007ffe0ff */
.L_x_8778:
[----:B0-----:R0:W2:Y:S01]  /*37a0*/  LDS R11, [R9.X4+0x18b8] ;  /* 0x0018b800090b7984 */ /* 0x0010a20000004800 */
        /* <DEDUP_REMOVED lines=15> */
.L_x_8779:
        /* <DEDUP_REMOVED lines=14> */
.L_x_9162:


//--------------------- .text._Z25selective_scan_bwd_kernelI32Selective_Scan_bwd_kernel_traitsILi32ELi4ELb1ELb1ELb1ELb1ELb1EN3c108BFloat16EfEEv12SSMParamsBwd --------------------------
	.section	.text._Z25selective_scan_bwd_kernelI32Selective_Scan_bwd_kernel_traitsILi32ELi4ELb1ELb1ELb1ELb1ELb1EN3c108BFloat16EfEEv12SSMParamsBwd,"ax",@progbits
	.sectioninfo	@"SHI_REGISTERS=128"
	.align	128
        .global         _Z25selective_scan_bwd_kernelI32Selective_Scan_bwd_kernel_traitsILi32ELi4ELb1ELb1ELb1ELb1ELb1EN3c108BFloat16EfEEv12SSMParamsBwd
        .type           _Z25selective_scan_bwd_kernelI32Selective_Scan_bwd_kernel_traitsILi32ELi4ELb1ELb1ELb1ELb1ELb1EN3c108BFloat16EfEEv12SSMParamsBwd,@function
        .size           _Z25selective_scan_bwd_kernelI32Selective_Scan_bwd_kernel_traitsILi32ELi4ELb1ELb1ELb1ELb1ELb1EN3c108BFloat16EfEEv12SSMParamsBwd,(.L_x_9163 - _Z25selective_scan_bwd_kernelI32Selective_Scan_bwd_kernel_traitsILi32ELi4ELb1ELb1ELb1ELb1ELb1EN3c108BFloat16EfEEv12SSMParamsBwd)
        .other          _Z25selective_scan_bwd_kernelI32Selective_Scan_bwd_kernel_traitsILi32ELi4ELb1ELb1ELb1ELb1ELb1EN3c108BFloat16EfEEv12SSMParamsBwd,@"STO_CUDA_ENTRY STV_DEFAULT"
_Z25selective_scan_bwd_kernelI32Selective_Scan_bwd_kernel_traitsILi32ELi4ELb1ELb1ELb1ELb1ELb1EN3c108BFloat16EfEEv12SSMParamsBwd:
.text._Z25selective_scan_bwd_kernelI32Selective_Scan_bwd_kernel_traitsILi32ELi4ELb1ELb1ELb1ELb1ELb1EN3c108BFloat16EfEEv12SSMParamsBwd:
        /* <DEDUP_REMOVED lines=126> */
[C---:B------:R-:W-:Y:S01]  /*07e0*/  IMAD R0, R93.reuse, c[0x0][0x298], RZ ;  /* 0x0000a6005d007a24 */ /* 0x040fe200078e02ff */
[----:B------:R-:W-:Y:S01]  /*07f0*/  MOV R26, c[0x0][0x174] ;  /* 0x00005d00001a7a02 */ /* 0x000fe20000000f00 */
[----:B------:R-:W-:Y:S01]  /*0800*/  IMAD R6, R93, c[0x0][0x2b8], RZ ;  /* 0x0000ae005d067a24 */ /* 0x000fe200078e02ff */
[----:B------:R-:W1:Y:S01]  /*0810*/  S2R R27, SR_LANEID ;  /* 0x00000000001b7919 */ /* 0x000e620000000000 */
[C---:B------:R-:W-:Y:S01]  /*0820*/  IMAD R7, R95.reuse, c[0x0][0x29c], R0 ;  /* 0x0000a7005f077a24 */ /* 0x040fe200078e0200 */
[----:B------:R-:W-:Y:S01]  /*0830*/  MOV R88, RZ ;  /* 0x000000ff00587202 */ /* 0x000fe20000000f00 */
[----:B------:R-:W-:Y:S01]  /*0840*/  IMAD R9, R95, c[0x0][0x2bc], R6 ;  /* 0x0000af005f097a24 */ /* 0x000fe200078e0206 */
[----:B------:R-:W-:Y:S01]  /*0850*/  MOV R92, RZ ;  /* 0x000000ff005c7202 */ /* 0x000fe20000000f00 */
[C---:B------:R-:W-:Y:S01]  /*0860*/  IMAD R0, R47.reuse, c[0x0][0x2a0], RZ ;  /* 0x0000a8002f007a24 */ /* 0x040fe200078e02ff */
[----:B------:R-:W-:Y:S01]  /*0870*/  UMOV UR4, URZ ;  /* 0x0000003f00047c82 */ /* 0x000fe20008000000 */
[----:B------:R-:W-:-:S02]  /*0880*/  IMAD R6, R47, c[0x0][0x2c0], RZ ;  /* 0x0000b0002f067a24 */ /* 0x000fc400078e02ff */
[----:B------:R-:W-:Y:S01]  /*0890*/  IMAD.WIDE.U32 R54, R98, c[0x0][0x180], RZ ;  /* 0x0000600062367a25 */ /* 0x000fe200078e00ff */
[----:B0-----:R-:W-:Y:S02]  /*08a0*/  MOV R4, R46 ;  /* 0x0000002e00047202 */ /* 0x001fe40000000f00 */
[----:B------:R-:W-:-:S03]  /*08b0*/  LOP3.LUT R24, R46, 0x1f, RZ, 0xc0, !PT ;  /* 0x0000001f2e187812 */ /* 0x000fc600078ec0ff */
[----:B------:R-:W-:-:S04]  /*08c0*/  IMAD.WIDE.U32 R2, R95, c[0x0][0x298], R4 ;  /* 0x0000a6005f027a25 */ /* 0x000fc800078e0004 */
[----:B------:R-:W-:Y:S01]  /*08d0*/  IMAD.WIDE.U32 R4, R95, c[0x0][0x2b8], R4 ;  /* 0x0000ae005f047a25 */ /* 0x000fe200078e0004 */
[----:B------:R-:W-:-:S03]  /*08e0*/  IADD3 R3, R3, R7, RZ ;  /* 0x0000000703037210 */ /* 0x000fc60007ffe0ff */
[----:B------:R-:W-:Y:S01]  /*08f0*/  IMAD R7, R89, c[0x0][0x2a4], R0 ;  /* 0x0000a90059077a24 */ /* 0x000fe200078e0200 */
[----:B------:R-:W-:Y:S01]  /*0900*/  IADD3 R5, R5, R9, RZ ;  /* 0x0000000905057210 */ /* 0x000fe20007ffe0ff */
[----:B------:R-:W-:-:S04]  /*0910*/  IMAD.WIDE.U32 R2, R89, c[0x0][0x2a0], R2 ;  /* 0x0000a80059027a25 */ /* 0x000fc800078e0002 */
[----:B------:R-:W-:Y:S01]  /*0920*/  IMAD R9, R89, c[0x0][0x2c4], R6 ;  /* 0x0000b10059097a24 */ /* 0x000fe200078e0206 */
        /* <DEDUP_REMOVED lines=22> */
.L_x_8804:
[----:B------:R-:W-:Y:S01]  /*0a90*/  BAR.SYNC.DEFER_BLOCKING 0x0 ;  /* 0x0000000000007b1d */ /* 0x000fe20000010000 */
[----:B-1----:R-:W-:Y:S02]  /*0aa0*/  SHF.R.S32.HI R3, RZ, 0x1f, R46 ;  /* 0x0000001fff037819 */ /* 0x002fe4000001142e */
[C---:B------:R-:W-:Y:S02]  /*0ab0*/  SHF.L.U32 R23, R46.reuse, 0x3, RZ ;  /* 0x000000032e177819 */ /* 0x040fe400000006ff */
[----:B------:R-:W-:-:S02]  /*0ac0*/  SHF.L.U64.HI R22, R46, 0x3, R3 ;  /* 0x000000032e167819 */ /* 0x000fc40000010203 */
[----:B------:R-:W-:-:S04]  /*0ad0*/  IADD3 R2, P0, R44, R23, RZ ;  /* 0x000000172c027210 */ /* 0x000fc80007f1e0ff */
[----:B------:R-:W-:-:S06]  /*0ae0*/  IADD3.X R3, R45, R22, RZ, P0, !PT ;  /* 0x000000162d037210 */ /* 0x000fcc00007fe4ff */
[----:B------:R-:W2:Y:S01]  /*0af0*/  LDG.E.64 R2, [R2.64] ;  /* 0x0000000602027981 */ /* 0x000ea2000c1e1b00 */
[----:B------:R-:W-:-:S04]  /*0b00*/  IADD3 R4, P0, R42, R23, RZ ;  /* 0x000000172a047210 */ /* 0x000fc80007f1e0ff */
[----:B------:R-:W-:Y:S01]  /*0b10*/  IADD3.X R5, R43, R22, RZ, P0, !PT ;  /* 0x000000162b057210 */ /* 0x000fe200007fe4ff */
[----:B0-2---:R0:W-:Y:S01]  /*0b20*/  STS.64 [R27.X8], R2 ;  /* 0x000000021b007388 */ /* 0x0051e20000008a00 */
        /* <DEDUP_REMOVED lines=11> */
[----:B------:R-:W-:Y:S01]  /*0be0*/  LEA R70, R26, 0xffffff80, 0x7 ;  /* 0xffffff801a467811 */ /* 0x000fe200078e38ff */
[----:B------:R-:W-:Y:S01]  /*0bf0*/  IMAD R0, R93, c[0x0][0x1f0], RZ ;  /* 0x00007c005d007a24 */ /* 0x000fe200078e02ff */
[----:B------:R-:W-:Y:S01]  /*0c00*/  BSSY B0, `(.L_x_8781) ;  /* 0x000003e000007945 */ /* 0x000fe20003800000 */
[----:B------:R-:W-:Y:S01]  /*0c10*/  IMAD R11, R97, c[0x0][0x1f8], RZ ;  /* 0x00007e00610b7a24 */ /* 0x000fe200078e02ff */
[----:B------:R-:W-:Y:S01]  /*0c20*/  SHF.R.S32.HI R71, RZ, 0x1f, R70 ;  /* 0x0000001fff477819 */ /* 0x000fe20000011446 */
[----:B0-----:R-:W-:-:S02]  /*0c30*/  IMAD R3, R95, c[0x0][0x1f4], R0 ;  /* 0x00007d005f037a24 */ /* 0x001fc400078e0200 */
[----:B------:R-:W-:Y:S02]  /*0c40*/  IMAD R11, R98, c[0x0][0x1fc], R11 ;  /* 0x00007f00620b7a24 */ /* 0x000fe400078e020b */
[----:B------:R-:W-:Y:S01]  /*0c50*/  IMAD.WIDE.U32 R8, R95, c[0x0][0x1f0], R70 ;  /* 0x00007c005f087a25 */ /* 0x000fe200078e0046 */
[----:B-1----:R-:W-:Y:S02]  /*0c60*/  PRMT R21, RZ, 0x5410, R12 ;  /* 0x00005410ff157816 */ /* 0x002fe4000000000c */
[----:B------:R-:W-:Y:S02]  /*0c70*/  SHF.R.U32.HI R19, RZ, 0x10, R13 ;  /* 0x00000010ff137819 */ /* 0x000fe4000001160d */
[----:B------:R-:W-:Y:S01]  /*0c80*/  IADD3 R9, R9, R3, RZ ;  /* 0x0000000309097210 */ /* 0x000fe20007ffe0ff */
[----:B-----5:R-:W-:Y:S01]  /*0c90*/  FADD.FTZ R21, R21, R94 ;  /* 0x0000005e15157221 */ /* 0x020fe20000010000 */
[----:B------:R-:W-:-:S03]  /*0ca0*/  PRMT R19, RZ, 0x5410, R19 ;  /* 0x00005410ff137816 */ /* 0x000fc60000000013 */
[----:B------:R-:W-:Y:S01]  /*0cb0*/  IMAD.WIDE.U32 R4, R98, c[0x0][0x1f8], R8 ;  /* 0x00007e0062047a25 */ /* 0x000fe200078e0008 */
[----:B------:R-:W-:-:S03]  /*0cc0*/  FSETP.GTU.FTZ.AND P3, PT, R21, 20, PT ;  /* 0x41a000001500780b */ /* 0x000fc60003f7c000 */
[--C-:B------:R-:W-:Y:S01]  /*0cd0*/  FADD.FTZ R19, R19, R94.reuse ;  /* 0x0000005e13137221 */ /* 0x100fe20000010000 */
[----:B------:R-:W-:Y:S02]  /*0ce0*/  IADD3 R9, R5, R11, RZ ;  /* 0x0000000b05097210 */ /* 0x000fe40007ffe0ff */
[----:B------:R-:W-:Y:S02]  /*0cf0*/  SHF.R.U64 R5, R12, 0x10, R13 ;  /* 0x000000100c057819 */ /* 0x000fe4000000120d */
[C---:B------:R-:W-:Y:S02]  /*0d00*/  LEA R0, P0, R4.reuse, c[0x0][0x268], 0x1 ;  /* 0x00009a0004007a11 */ /* 0x040fe400078008ff */
[----:B------:R-:W-:Y:S02]  /*0d10*/  PRMT R5, RZ, 0x5410, R5 ;  /* 0x00005410ff057816 */ /* 0x000fe40000000005 */
[----:B------:R-:W-:Y:S02]  /*0d20*/  LEA.HI.X R9, R4, c[0x0][0x26c], R9, 0x1, P0 ;  /* 0x00009b0004097a11 */ /* 0x000fe400000f0c09 */
[----:B------:R-:W-:Y:S01]  /*0d30*/  IADD3 R4, P4, R0, R23, RZ ;  /* 0x0000001700047210 */ /* 0x000fe20007f9e0ff */
[----:B------:R-:W-:Y:S01]  /*0d40*/  FADD.FTZ R18, R5, R94 ;  /* 0x0000005e05127221 */ /* 0x000fe20000010000 */
[----:B------:R-:W-:-:S02]  /*0d50*/  FSETP.GTU.FTZ.AND P1, PT, R19, 20, PT ;  /* 0x41a000001300780b */ /* 0x000fc40003f3c000 */
[----:B------:R-:W-:Y:S02]  /*0d60*/  IADD3.X R5, R9, R22, RZ, P4, !PT ;  /* 0x0000001609057210 */ /* 0x000fe400027fe4ff */
[----:B------:R-:W-:Y:S01]  /*0d70*/  FSETP.GTU.FTZ.AND P2, PT, R18, 20, PT ;  /* 0x41a000001200780b */ /* 0x000fe20003f5c000 */
[----:B--2---:R0:W-:Y:S01]  /*0d80*/  STS.64 [R27.X8], R6 ;  /* 0x000000061b007388 */ /* 0x0041e20000008a00 */
[----:B------:R-:W-:-:S06]  /*0d90*/  NOP ;  /* 0x0000000000007918 */ /* 0x000fcc0000000000 */
[----:B------:R1:W2:Y:S01]  /*0da0*/  LDS.64 R2, [R27.X8] ;  /* 0x000000001b027984 */ /* 0x0002a20000008a00 */
[----:B0-----:R-:W-:-:S05]  /*0db0*/  PRMT R7, RZ, 0x5410, R13 ;  /* 0x00005410ff077816 */ /* 0x001fca000000000d */
[----:B------:R-:W-:-:S05]  /*0dc0*/  FADD.FTZ R20, R7, R94 ;  /* 0x0000005e07147221 */ /* 0x000fca0000010000 */
[----:B------:R-:W-:Y:S01]  /*0dd0*/  FSETP.GTU.FTZ.AND P0, PT, R20, 20, PT ;  /* 0x41a000001400780b */ /* 0x000fe20003f1c000 */
[----:B------:R-:W-:Y:S07]  /*0de0*/  @P3 BRA `(.L_x_8782) ;  /* 0x000001f000003947 */ /* 0x000fee0003800000 */
        /* <DEDUP_REMOVED lines=31> */
.L_x_8782:
[----:B-1----:R-:W-:Y:S05]  /*0fe0*/  BSYNC B0 ;  /* 0x0000000000007941 */ /* 0x002fea0003800000 */
.L_x_8781:
        /* <DEDUP_REMOVED lines=33> */
.L_x_8784:
[----:B------:R-:W-:Y:S05]  /*1200*/  BSYNC B0 ;  /* 0x0000000000007941 */ /* 0x000fea0003800000 */
.L_x_8783:
        /* <DEDUP_REMOVED lines=33> */
.L_x_8786:
[----:B------:R-:W-:Y:S05]  /*1420*/  BSYNC B0 ;  /* 0x0000000000007941 */ /* 0x000fea0003800000 */
.L_x_8785:
        /* <DEDUP_REMOVED lines=33> */
.L_x_8788:
[----:B------:R-:W-:Y:S05]  /*1640*/  BSYNC B0 ;  /* 0x0000000000007941 */ /* 0x000fea0003800000 */
.L_x_8787:
[----:B------:R-:W-:Y:S06]  /*1650*/  BAR.SYNC.DEFER_BLOCKING 0x0 ;  /* 0x0000000000007b1d */ /* 0x000fec0000010000 */
[----:B------:R-:W3:Y:S01]  /*1660*/  LDG.E.64 R4, [R4.64] ;  /* 0x0000000604047981 */ /* 0x000ee2000c1e1b00 */
[----:B------:R-:W-:Y:S02]  /*1670*/  IMAD R0, R93, c[0x0][0x200], RZ ;  /* 0x000080005d007a24 */ /* 0x000fe400078e02ff */
[----:B------:R-:W-:-:S04]  /*1680*/  IMAD.WIDE.U32 R6, R95, c[0x0][0x200], R70 ;  /* 0x000080005f067a25 */ /* 0x000fc800078e0046 */
        /* <DEDUP_REMOVED lines=15> */
[----:B--2---:R-:W-:Y:S01]  /*1780*/  PRMT R17, RZ, 0x5410, R2 ;  /* 0x00005410ff117816 */ /* 0x004fe20000000002 */
[----:B------:R-:W-:Y:S01]  /*1790*/  IMAD R39, R97, c[0x0][0x2f0], RZ ;  /* 0x0000bc0061277a24 */ /* 0x000fe200078e02ff */
[----:B------:R-:W-:-:S02]  /*17a0*/  SHF.R.U64 R2, R2, 0x10, R3 ;  /* 0x0000001002027819 */ /* 0x000fc40000001203 */
[----:B------:R-:W-:Y:S01]  /*17b0*/  PRMT R16, RZ, 0x5410, R3 ;  /* 0x00005410ff107816 */ /* 0x000fe20000000003 */
[----:B------:R-:W-:Y:S01]  /*17c0*/  IMAD R39, R98, c[0x0][0x2f4], R39 ;  /* 0x0000bd0062277a24 */ /* 0x000fe200078e0227 */
[--C-:B0-----:R-:W-:Y:S02]  /*17d0*/  SHF.R.U64 R10, R12, 0x10, R13.reuse ;  /* 0x000000100c0a7819 */ /* 0x101fe4000000120d */
[----:B------:R-:W-:Y:S02]  /*17e0*/  PRMT R0, RZ, 0x5410, R12 ;  /* 0x00005410ff007816 */ /* 0x000fe4000000000c */
[----:B------:R-:W-:-:S03]  /*17f0*/  SHF.R.U32.HI R12, RZ, 0x10, R13 ;  /* 0x00000010ff0c7819 */ /* 0x000fc6000001160d */
[----:B------:R-:W-:-:S04]  /*1800*/  FMUL.FTZ R8, R0, -1.4426950216293334961 ;  /* 0xbfb8aa3b00087820 */ /* 0x000fc80000410000 */
[----:B------:R0:W1:Y:S02]  /*1810*/  MUFU.EX2 R9, R8 ;  /* 0x0000000800097308 */ /* 0x0000640000000800 */
[----:B0-----:R-:W-:-:S05]  /*1820*/  PRMT R8, RZ, 0x5410, R10 ;  /* 0x00005410ff087816 */ /* 0x001fca000000000a */
[----:B------:R-:W-:Y:S02]  /*1830*/  FMUL.FTZ R10, R8, -1.4426950216293334961 ;  /* 0xbfb8aa3b080a7820 */ /* 0x000fe40000410000 */
[----:B-1----:R-:W-:-:S04]  /*1840*/  FADD.FTZ R9, R9, 1 ;  /* 0x3f80000009097421 */ /* 0x002fc80000010000 */
[----:B------:R-:W-:Y:S01]  /*1850*/  MUFU.EX2 R10, R10 ;  /* 0x0000000a000a7308 */ /* 0x000fe20000000800 */
[----:B---3--:R0:W-:Y:S01]  /*1860*/  STS.64 [R27.X8], R6 ;  /* 0x000000061b007388 */ /* 0x0081e20000008a00 */
[----:B------:R-:W-:-:S06]  /*1870*/  NOP ;  /* 0x0000000000007918 */ /* 0x000fcc0000000000 */
[----:B------:R-:W1:Y:S01]  /*1880*/  LDS.64 R4, [R27.X8] ;  /* 0x000000001b047984 */ /* 0x000e620000008a00 */
[----:B0-----:R-:W-:Y:S02]  /*1890*/  PRMT R6, RZ, 0x5410, R13 ;  /* 0x00005410ff067816 */ /* 0x001fe4000000000d */
[----:B------:R-:W-:Y:S01]  /*18a0*/  PRMT R7, RZ, 0x5410, R12 ;  /* 0x00005410ff077816 */ /* 0x000fe2000000000c */
[----:B------:R-:W-:Y:S02]  /*18b0*/  MUFU.RCP R13, R9 ;  /* 0x00000009000d7308 */ /* 0x000fe40000001000 */
[----:B------:R-:W-:Y:S02]  /*18c0*/  FMUL.FTZ R11, R6, -1.4426950216293334961 ;  /* 0xbfb8aa3b060b7820 */ /* 0x000fe40000410000 */
[----:B------:R-:W-:-:S04]  /*18d0*/  FMUL.FTZ R14, R7, -1.4426950216293334961 ;  /* 0xbfb8aa3b070e7820 */ /* 0x000fc80000410000 */
[----:B------:R-:W0:Y:S08]  /*18e0*/  MUFU.EX2 R11, R11 ;  /* 0x0000000b000b7308 */ /* 0x000e300000000800 */
[----:B------:R-:W2:Y:S01]  /*18f0*/  MUFU.EX2 R14, R14 ;  /* 0x0000000e000e7308 */ /* 0x000ea20000000800 */
[----:B0-----:R-:W-:Y:S02]  /*1900*/  FADD.FTZ R12, R11, 1 ;  /* 0x3f8000000b0c7421 */ /* 0x001fe40000010000 */
[----:B------:R-:W-:-:S05]  /*1910*/  FADD.FTZ R11, R10, 1 ;  /* 0x3f8000000a0b7421 */ /* 0x000fca0000010000 */
[----:B------:R0:W3:Y:S01]  /*1920*/  MUFU.RCP R35, R12 ;  /* 0x0000000c00237308 */ /* 0x0000e20000001000 */
[----:B--2---:R-:W-:Y:S01]  /*1930*/  FADD.FTZ R15, R14, 1 ;  /* 0x3f8000000e0f7421 */ /* 0x004fe20000010000 */
[----:B------:R-:W-:Y:S01]  /*1940*/  SHF.R.U32.HI R14, RZ, 0x10, R3 ;  /* 0x00000010ff0e7819 */ /* 0x000fe20000011603 */
[----:B------:R-:W-:Y:S01]  /*1950*/  FADD.FTZ R3, -R13, 1 ;  /* 0x3f8000000d037421 */ /* 0x000fe20000010100 */
[----:B-1----:R-:W-:-:S04]  /*1960*/  SHF.R.U64 R32, R4, 0x10, R5 ;  /* 0x0000001004207819 */ /* 0x002fc80000001205 */
[----:B------:R1:W2:Y:S01]  /*1970*/  MUFU.RCP R34, R15 ;  /* 0x0000000f00227308 */ /* 0x0002a20000001000 */
[--C-:B------:R-:W-:Y:S01]  /*1980*/  SHF.R.U32.HI R36, RZ, 0x10, R5.reuse ;  /* 0x00000010ff247819 */ /* 0x100fe20000011605 */
[C---:B------:R-:W-:Y:S01]  /*1990*/  FFMA.FTZ R3, R0.reuse, R3, 1 ;  /* 0x3f80000000037423 */ /* 0x040fe20000010003 */
[----:B0-----:R-:W-:Y:S01]  /*19a0*/  PRMT R12, RZ, 0x5410, R4 ;  /* 0x00005410ff0c7816 */ /* 0x001fe20000000004 */
[----:B------:R-:W-:Y:S01]  /*19b0*/  FMUL.FTZ R0, R0, R13 ;  /* 0x0000000d00007220 */ /* 0x000fe20000410000 */
[----:B------:R-:W-:Y:S02]  /*19c0*/  PRMT R9, RZ, 0x5410, R5 ;  /* 0x00005410ff097816 */ /* 0x000fe40000000005 */
[----:B------:R-:W-:Y:S01]  /*19d0*/  PRMT R14, RZ, 0x5410, R14 ;  /* 0x00005410ff0e7816 */ /* 0x000fe2000000000e */
[----:B------:R0:W4:Y:S01]  /*19e0*/  MUFU.RCP R33, R11 ;  /* 0x0000000b00217308 */ /* 0x0001220000001000 */
[----:B---3--:R-:W-:Y:S01]  /*19f0*/  FADD.FTZ R5, -R35, 1 ;  /* 0x3f80000023057421 */ /* 0x008fe20000010100 */
[----:B-1----:R-:W-:Y:S01]  /*1a00*/  PRMT R15, RZ, 0x5410, R2 ;  /* 0x00005410ff0f7816 */ /* 0x002fe20000000002 */
[----:B------:R-:W-:Y:S01]  /*1a10*/  FMUL.FTZ R2, R17, R12 ;  /* 0x0000000c11027220 */ /* 0x000fe20000410000 */
[----:B------:R-:W-:Y:S01]  /*1a20*/  PRMT R32, RZ, 0x5410, R32 ;  /* 0x00005410ff207816 */ /* 0x000fe20000000020 */
[----:B------:R-:W-:Y:S01]  /*1a30*/  FMUL.FTZ R10, R16, R9 ;  /* 0x00000009100a7220 */ /* 0x000fe20000410000 */
[----:B------:R-:W-:Y:S01]  /*1a40*/  PRMT R36, RZ, 0x5410, R36 ;  /* 0x00005410ff247816 */ /* 0x000fe20000000024 */
[----:B------:R-:W-:-:S02]  /*1a50*/  FMUL.FTZ R2, R13, R2 ;  /* 0x000000020d027220 */ /* 0x000fc40000410000 */
[----:B--2---:R-:W-:Y:S02]  /*1a60*/  FADD.FTZ R4, -R34, 1 ;  /* 0x3f80000022047421 */ /* 0x004fe40000010100 */
[----:B0-----:R-:W-:Y:S02]  /*1a70*/  FFMA.FTZ R11, R6, R5, 1 ;  /* 0x3f800000060b7423 */ /* 0x001fe40000010005 */
[----:B------:R-:W-:Y:S02]  /*1a80*/  FFMA.FTZ R38, R7, R4, 1 ;  /* 0x3f80000007267423 */ /* 0x000fe40000010004 */
[----:B------:R-:W-:Y:S02]  /*1a90*/  FMUL.FTZ R4, R15, R32 ;  /* 0x000000200f047220 */ /* 0x000fe40000410000 */
[----:B----4-:R-:W-:Y:S02]  /*1aa0*/  FADD.FTZ R5, -R33, 1 ;  /* 0x3f80000021057421 */ /* 0x010fe40000010100 */
        /* <DEDUP_REMOVED lines=13> */
[C---:B------:R-:W-:Y:S02]  /*1b80*/  IMAD R37, R95.reuse, c[0x0][0x2ec], R4 ;  /* 0x0000bb005f257a24 */ /* 0x040fe400078e0204 */
[----:B------:R-:W-:-:S04]  /*1b90*/  IMAD.WIDE.U32 R4, R95, c[0x0][0x2e8], R70 ;  /* 0x0000ba005f047a25 */ /* 0x000fc800078e0046 */
[----:B------:R-:W-:Y:S01]  /*1ba0*/  FMUL.FTZ R6, R6, R35 ;  /* 0x0000002306067220 */ /* 0x000fe20000410000 */
[----:B------:R-:W-:Y:S01]  /*1bb0*/  IADD3 R5, R5, R37, RZ ;  /* 0x0000002505057210 */ /* 0x000fe20007ffe0ff */
[----:B------:R-:W-:Y:S02]  /*1bc0*/  FMUL.FTZ R8, R8, R33 ;  /* 0x0000002108087220 */ /* 0x000fe40000410000 */
[----:B------:R-:W-:Y:S02]  /*1bd0*/  FMUL.FTZ R7, R7, R34 ;  /* 0x0000002207077220 */ /* 0x000fe40000410000 */
[----:B------:R-:W-:-:S04]  /*1be0*/  IMAD.WIDE.U32 R4, R98, c[0x0][0x2f0], R4 ;  /* 0x0000bc0062047a25 */ /* 0x000fc800078e0004 */
[----:B------:R-:W-:Y:S01]  /*1bf0*/  FMUL.FTZ R17, R17, R0 ;  /* 0x0000000011117220 */ /* 0x000fe20000410000 */
[----:B------:R-:W-:Y:S01]  /*1c00*/  IADD3 R5, R5, R39, RZ ;  /* 0x0000002705057210 */ /* 0x000fe20007ffe0ff */
[----:B------:R-:W-:Y:S02]  /*1c10*/  FMUL.FTZ R16, R16, R6 ;  /* 0x0000000610107220 */ /* 0x000fe40000410000 */
[----:B------:R-:W-:Y:S01]  /*1c20*/  FMUL.FTZ R15, R15, R8 ;  /* 0x000000080f0f7220 */ /* 0x000fe20000410000 */
[----:B------:R0:W-:Y:S01]  /*1c30*/  STS.64 [R27.X8], R10 ;  /* 0x0000000a1b007388 */ /* 0x0001e20000008a00 */
[----:B------:R-:W-:-:S06]  /*1c40*/  NOP ;  /* 0x0000000000007918 */ /* 0x000fcc0000000000 */
[----:B------:R-:W1:Y:S01]  /*1c50*/  LDS.64 R2, [R27.X8] ;  /* 0x000000001b027984 */ /* 0x000e620000008a00 */
[----:B------:R-:W-:Y:S01]  /*1c60*/  FMUL.FTZ R14, R14, R7 ;  /* 0x000000070e0e7220 */ /* 0x000fe20000410000 */
[----:B0-----:R-:W-:Y:S02]  /*1c70*/  LEA R10, P0, R4, c[0x0][0x338], 0x1 ;  /* 0x0000ce00040a7a11 */ /* 0x001fe400078008ff */
[----:B------:R-:W-:Y:S02]  /*1c80*/  SHF.R.U64 R11, R68, 0x10, R69 ;  /* 0x00000010440b7819 */ /* 0x000fe40000001245 */
[----:B------:R-:W-:Y:S02]  /*1c90*/  LEA.HI.X R5, R4, c[0x0][0x33c], R5, 0x1, P0 ;  /* 0x0000cf0004057a11 */ /* 0x000fe400000f0c05 */
[----:B------:R-:W-:Y:S02]  /*1ca0*/  IADD3 R4, P1, R10, R23, RZ ;  /* 0x000000170a047210 */ /* 0x000fe40007f3e0ff */
[----:B------:R-:W-:-:S02]  /*1cb0*/  ISETP.NE.U32.AND P0, PT, RZ, c[0x0][0x270], PT ;  /* 0x00009c00ff007a0c */ /* 0x000fc40003f05070 */
[----:B------:R-:W-:Y:S02]  /*1cc0*/  IADD3.X R5, R5, R22, RZ, P1, !PT ;  /* 0x0000001605057210 */ /* 0x000fe40000ffe4ff */
[----:B------:R-:W-:Y:S02]  /*1cd0*/  ISETP.NE.AND.EX P0, PT, RZ, c[0x0][0x274], PT, P0 ;  /* 0x00009d00ff007a0c */ /* 0x000fe40003f05300 */
[----:B------:R-:W-:-:S05]  /*1ce0*/  PRMT R10, RZ, 0x5410, R68 ;  /* 0x00005410ff0a7816 */ /* 0x000fca0000000044 */
[----:B------:R-:W-:Y:S01]  /*1cf0*/  FFMA.FTZ R10, R17, R10, R92 ;  /* 0x0000000a110a7223 */ /* 0x000fe2000001005c */
[----:B-1----:R0:W-:Y:S05]  /*1d00*/  STG.E.64 [R4.64], R2 ;  /* 0x0000000204007986 */ /* 0x0021ea000c101b06 */
[----:B------:R-:W-:Y:S05]  /*1d10*/  @!P0 BRA `(.L_x_8789) ;  /* 0x0000017000008947 */ /* 0x000fea0003800000 */
[----:B------:R-:W-:Y:S01]  /*1d20*/  BAR.SYNC.DEFER_BLOCKING 0x0 ;  /* 0x0000000000007b1d */ /* 0x000fe20000010000 */
[----:B------:R-:W-:Y:S02]  /*1d30*/  FMUL.FTZ R0, R0, R12 ;  /* 0x0000000c00007220 */ /* 0x000fe40000410000 */
[----:B0-----:R-:W-:Y:S02]  /*1d40*/  FMUL.FTZ R3, R8, R32 ;  /* 0x0000002008037220 */ /* 0x001fe40000410000 */
[----:B------:R-:W-:-:S02]  /*1d50*/  FMUL.FTZ R6, R6, R9 ;  /* 0x0000000906067220 */ /* 0x000fc40000410000 */
[----:B------:R-:W-:Y:S01]  /*1d60*/  FMUL.FTZ R7, R7, R36 ;  /* 0x0000002407077220 */ /* 0x000fe20000410000 */
        /* <DEDUP_REMOVED lines=18> */
.L_x_8789:
[----:B0-----:R-:W-:Y:S01]  /*1e90*/  MOV R2, c[0x0][0x16c] ;  /* 0x00005b0000027a02 */ /* 0x001fe20000000f00 */
[----:B------:R-:W-:Y:S01]  /*1ea0*/  BAR.SYNC.DEFER_BLOCKING 0x0 ;  /* 0x0000000000007b1d */ /* 0x000fe20000010000 */
[----:B------:R-:W-:Y:S01]  /*1eb0*/  PRMT R0, RZ, 0x5410, R11 ;  /* 0x00005410ff007816 */ /* 0x000fe2000000000b */
[----:B------:R-:W-:Y:S01]  /*1ec0*/  CS2R R12, SRZ ;  /* 0x00000000000c7805 */ /* 0x000fe2000001ff00 */
[----:B------:R-:W-:Y:S01]  /*1ed0*/  ISETP.GE.AND P0, PT, R2, 0x1, PT ;  /* 0x000000010200780c */ /* 0x000fe20003f06270 */
[----:B------:R-:W-:Y:S01]  /*1ee0*/  FMUL.FTZ R8, R17, R96 ;  /* 0x0000006011087220 */ /* 0x000fe20000410000 */
[--C-:B------:R-:W-:Y:S01]  /*1ef0*/  SHF.R.U32.HI R92, RZ, 0x10, R69.reuse ;  /* 0x00000010ff5c7819 */ /* 0x100fe20000011645 */
[----:B------:R-:W-:Y:S01]  /*1f00*/  FFMA.FTZ R3, R15, R0, R10 ;  /* 0x000000000f037223 */ /* 0x000fe2000001000a */
[----:B------:R-:W-:Y:S01]  /*1f10*/  PRMT R0, RZ, 0x5410, R69 ;  /* 0x00005410ff007816 */ /* 0x000fe20000000045 */
[----:B------:R-:W-:Y:S01]  /*1f20*/  CS2R R10, SRZ ;  /* 0x00000000000a7805 */ /* 0x000fe2000001ff00 */
[----:B------:R-:W-:Y:S01]  /*1f30*/  PRMT R92, RZ, 0x5410, R92 ;  /* 0x00005410ff5c7816 */ /* 0x000fe2000000005c */
[----:B------:R-:W-:-:S02]  /*1f40*/  FMUL.FTZ R9, R16, R96 ;  /* 0x0000006010097220 */ /* 0x000fc40000410000 */
[----:B------:R-:W-:Y:S02]  /*1f50*/  FFMA.FTZ R3, R16, R0, R3 ;  /* 0x0000000010037223 */ /* 0x000fe40000010003 */
[----:B------:R-:W-:Y:S02]  /*1f60*/  FMUL.FTZ R7, R15, R96 ;  /* 0x000000600f077220 */ /* 0x000fe40000410000 */
[C---:B------:R-:W-:Y:S02]  /*1f70*/  FFMA.FTZ R92, R14.reuse, R92, R3 ;  /* 0x0000005c0e5c7223 */ /* 0x040fe40000010003 */
[----:B------:R-:W-:Y:S01]  /*1f80*/  FMUL.FTZ R6, R14, R96 ;  /* 0x000000600e067220 */ /* 0x000fe20000410000 */
[----:B------:R-:W-:Y:S05]  /*1f90*/  @!P0 BRA `(.L_x_8790) ;  /* 0x0000167000008947 */ /* 0x000fea0003800000 */
[----:B------:R-:W-:Y:S01]  /*1fa0*/  HFMA2.MMA R3, -RZ, RZ, 0, 0 ;  /* 0x00000000ff037435 */ /* 0x000fe200000001ff */
[----:B------:R-:W-:Y:S01]  /*1fb0*/  MOV R2, R46 ;  /* 0x0000002e00027202 */ /* 0x000fe20000000f00 */
[C---:B------:R-:W-:Y:S01]  /*1fc0*/  IMAD R0, R93.reuse, c[0x0][0x298], RZ ;  /* 0x0000a6005d007a24 */ /* 0x040fe200078e02ff */
[----:B------:R-:W-:Y:S01]  /*1fd0*/  MOV R87, c[0x0][0x174] ;  /* 0x00005d0000577a02 */ /* 0x000fe20000000f00 */
[----:B------:R-:W-:-:S02]  /*1fe0*/  IMAD R32, R93, c[0x0][0x2b8], RZ ;  /* 0x0000ae005d207a24 */ /* 0x000fc400078e02ff */
[----:B------:R-:W-:Y:S01]  /*1ff0*/  IMAD R13, R95, c[0x0][0x29c], R0 ;  /* 0x0000a7005f0d7a24 */ /* 0x000fe200078e0200 */
[----:B------:R-:W-:Y:S01]  /*2000*/  LEA R87, R87, UR4, 0x7 ;  /* 0x0000000457577c11 */ /* 0x000fe2000f8e38ff */
[C---:B------:R-:W-:Y:S02]  /*2010*/  IMAD R33, R95.reuse, c[0x0][0x2bc], R32 ;  /* 0x0000af005f217a24 */ /* 0x040fe400078e0220 */
[----:B------:R-:W-:-:S04]  /*2020*/  IMAD.WIDE.U32 R4, R95, c[0x0][0x298], R2 ;  /* 0x0000a6005f047a25 */ /* 0x000fc800078e0002 */
[----:B------:R-:W-:Y:S01]  /*2030*/  IMAD.WIDE.U32 R2, R95, c[0x0][0x2b8], R2 ;  /* 0x0000ae005f027a25 */ /* 0x000fe200078e0002 */
[----:B------:R-:W-:-:S03]  /*2040*/  IADD3 R5, R5, R13, RZ ;  /* 0x0000000d05057210 */ /* 0x000fc60007ffe0ff */
[----:B------:R-:W-:Y:S01]  /*2050*/  IMAD R0, R47, c[0x0][0x2a0], RZ ;  /* 0x0000a8002f007a24 */ /* 0x000fe200078e02ff */
[----:B------:R-:W-:Y:S01]  /*2060*/  IADD3 R3, R3, R33, RZ ;  /* 0x0000002103037210 */ /* 0x000fe20007ffe0ff */
[----:B------:R-:W-:-:S04]  /*2070*/  IMAD.WIDE.U32 R4, R89, c[0x0][0x2a0], R4 ;  /* 0x0000a80059047a25 */ /* 0x000fc800078e0004 */
[----:B------:R-:W-:Y:S01]  /*2080*/  IMAD R32, R47, c[0x0][0x2c0], RZ ;  /* 0x0000b0002f207a24 */ /* 0x000fe200078e02ff */
[----:B------:R-:W-:Y:S01]  /*2090*/  IADD3 R80, P0, R70, R4, RZ ;  /* 0x0000000446507210 */ /* 0x000fe20007f1e0ff */
[----:B------:R-:W-:-:S04]  /*20a0*/  IMAD.WIDE.U32 R2, R89, c[0x0][0x2c0], R2 ;  /* 0x0000b00059027a25 */ /* 0x000fc800078e0002 */
[C---:B------:R-:W-:Y:S01]  /*20b0*/  IMAD R13, R89.reuse, c[0x0][0x2a4], R0 ;  /* 0x0000a900590d7a24 */ /* 0x040fe200078e0200 */
[----:B------:R-:W-:Y:S01]  /*20c0*/  IADD3 R82, P1, R70, R2, RZ ;  /* 0x0000000246527210 */ /* 0x000fe20007f3e0ff */
[----:B------:R-:W-:Y:S02]  /*20d0*/  IMAD R33, R89, c[0x0][0x2c4], R32 ;  /* 0x0000b10059217a24 */ /* 0x000fe400078e0220 */
[----:B------:R-:W-:Y:S01]  /*20e0*/  IMAD.WIDE R72, R87, 0x4, R56 ;  /* 0x0000000457487825 */ /* 0x000fe200078e0238 */
[C---:B------:R-:W-:Y:S01]  /*20f0*/  IADD3.X R81, R71.reuse, R5, R13, P0, !PT ;  /* 0x0000000547517210 */ /* 0x040fe200007fe40d */
[----:B------:R-:W-:Y:S01]  /*2100*/  HFMA2.MMA R13, -RZ, RZ, 0, 0 ;  /* 0x00000000ff0d7435 */ /* 0x000fe200000001ff */
[----:B------:R-:W-:Y:S01]  /*2110*/  IADD3.X R83, R71, R3, R33, P1, !PT ;  /* 0x0000000347537210 */ /* 0x000fe20000ffe421 */
[----:B------:R-:W-:Y:S01]  /*2120*/  IMAD.WIDE R74, R87, 0x4, R58 ;  /* 0x00000004574a7825 */ /* 0x000fe200078e023a */
[----:B------:R-:W-:Y:S01]  /*2130*/  CS2R R4, SRZ ;  /* 0x0000000000047805 */ /* 0x000fe2000001ff00 */
[----:B------:R-:W-:-:S02]  /*2140*/  MOV R3, RZ ;  /* 0x000000ff00037202 */ /* 0x000fc40000000f00 */
[----:B------:R-:W-:-:S04]  /*2150*/  IMAD.WIDE R76, R87, 0x4, R60 ;  /* 0x00000004574c7825 */ /* 0x000fc800078e023c */
[----:B------:R-:W-:-:S04]  /*2160*/  IMAD.WIDE R78, R87, 0x4, R62 ;  /* 0x00000004574e7825 */ /* 0x000fc800078e023e */
[----:B------:R-:W-:-:S04]  /*2170*/  IMAD.WIDE R84, R87, 0x4, R64 ;  /* 0x0000000457547825 */ /* 0x000fc800078e0240 */
[----:B------:R-:W-:-:S04]  /*2180*/  IMAD.WIDE R86, R87, 0x4, R66 ;  /* 0x0000000457567825 */ /* 0x000fc800078e0242 */
.L_x_8803:
        /* <DEDUP_REMOVED lines=27> */
[----:B0-2---:R0:W-:Y:S01]  /*2340*/  STS.64 [R27.X8], R34 ;  /* 0x000000221b007388 */ /* 0x0051e20000008a00 */
[----:B------:R-:W-:-:S06]  /*2350*/  NOP ;  /* 0x0000000000007918 */ /* 0x000fcc0000000000 */
[----:B-1----:R1:W2:Y:S01]  /*2360*/  LDG.E.64 R38, [R32.64] ;  /* 0x0000000620267981 */ /* 0x0022a2000c1e1b00 */
[----:B------:R-:W-:-:S04]  /*2370*/  IADD3 R0, R26, -0x1, RZ ;  /* 0xffffffff1a007810 */ /* 0x000fc80007ffe0ff */
[----:B------:R-:W-:Y:S02]  /*2380*/  LEA.HI R90, R0, R0, RZ, 0x1 ;  /* 0x00000000005a7211 */ /* 0x000fe400078f08ff */
[----:B------:R-:W-:Y:S02]  /*2390*/  ISETP.GT.AND P0, PT, R26, 0x1, PT ;  /* 0x000000011a00780c */ /* 0x000fe40003f04270 */
[----:B------:R-:W-:Y:S02]  /*23a0*/  LOP3.LUT R91, R90, 0xfffffe, RZ, 0xc0, !PT ;  /* 0x00fffffe5a5b7812 */ /* 0x000fe400078ec0ff */
[----:B------:R-:W-:Y:S02]  /*23b0*/  ISETP.EQ.AND P0, PT, R24, RZ, P0 ;  /* 0x000000ff1800720c */ /* 0x000fe40000702270 */
[----:B------:R-:W-:Y:S01]  /*23c0*/  ISETP.NE.AND P1, PT, R46, RZ, PT ;  /* 0x000000ff2e00720c */ /* 0x000fe20003f25270 */
[----:B---3--:R-:W-:-:S04]  /*23d0*/  FMUL.FTZ R90, R2, 1.4426950216293334961 ;  /* 0x3fb8aa3b025a7820 */ /* 0x008fc80000410000 */
[----:B------:R-:W-:Y:S01]  /*23e0*/  FMUL.FTZ R108, R90, R21 ;  /* 0x000000155a6c7220 */ /* 0x000fe20000410000 */
[----:B------:R-:W-:-:S05]  /*23f0*/  IADD3 R0, R0, -R91, RZ ;  /* 0x8000005b00007210 */ /* 0x000fca0007ffe0ff */
[----:B------:R-:W3:Y:S01]  /*2400*/  MUFU.EX2 R108, R108 ;  /* 0x0000006c006c7308 */ /* 0x000ee20000000800 */
[----:B0-----:R-:W-:Y:S02]  /*2410*/  IADD3 R34, R46, 0x200, RZ ;  /* 0x000002002e227810 */ /* 0x001fe40007ffe0ff */
[----:B-1----:R-:W-:Y:S02]  /*2420*/  @P0 IADD3 R32, R26, -0x2, RZ ;  /* 0xfffffffe1a200810 */ /* 0x002fe40007ffe0ff */
[----:B------:R-:W-:-:S03]  /*2430*/  @!P1 LEA R34, R0, R5, 0x8 ;  /* 0x0000000500229211 */ /* 0x000fc600078e40ff */
[----:B------:R-:W-:Y:S01]  /*2440*/  @P0 IMAD R37, R32, c[0x0][0x16c], R5 ;  /* 0x00005b0020250a24 */ /* 0x000fe200078e0205 */
[----:B------:R-:W-:Y:S01]  /*2450*/  SHF.L.U32 R99, R34, 0x2, RZ ;  /* 0x0000000222637819 */ /* 0x000fe200000006ff */
[----:B------:R-:W0:Y:S01]  /*2460*/  LDS.64 R32, [R27.X8] ;  /* 0x000000001b207984 */ /* 0x000e220000008a00 */
[----:B------:R-:W-:Y:S01]  /*2470*/  ISETP.NE.AND P2, PT, R46, 0x1f, PT ;  /* 0x0000001f2e00780c */ /* 0x000fe20003f45270 */
[----:B------:R-:W-:Y:S01]  /*2480*/  @P0 IMAD.WIDE R36, R37, 0x8, R48 ;  /* 0x0000000825240825 */ /* 0x000fe200078e0230 */
[----:B------:R-:W-:-:S03]  /*2490*/  MOV R103, RZ ;  /* 0x000000ff00677202 */ /* 0x000fc60000000f00 */
[C---:B------:R-:W-:Y:S02]  /*24a0*/  FMUL.FTZ R91, R90.reuse, R18 ;  /* 0x000000125a5b7220 */ /* 0x040fe40000410000 */
[----:B------:R-:W-:Y:S01]  /*24b0*/  FMUL.FTZ R113, R90, R20 ;  /* 0x000000145a717220 */ /* 0x000fe20000410000 */
[--C-:B------:R-:W-:Y:S02]  /*24c0*/  SHF.R.U64 R107, R68, 0x10, R69.reuse ;  /* 0x00000010446b7819 */ /* 0x100fe40000001245 */
[----:B------:R-:W-:-:S03]  /*24d0*/  SHF.R.U32.HI R104, RZ, 0x10, R69 ;  /* 0x00000010ff687819 */ /* 0x000fc60000011645 */
[----:B------:R-:W-:Y:S01]  /*24e0*/  MUFU.EX2 R113, R113 ;  /* 0x0000007100717308 */ /* 0x000fe20000000800 */
[----:B------:R-:W-:Y:S02]  /*24f0*/  PRMT R106, RZ, 0x5410, R68 ;  /* 0x00005410ff6a7816 */ /* 0x000fe40000000044 */
[----:B------:R-:W-:Y:S02]  /*2500*/  PRMT R109, RZ, 0x5410, R69 ;  /* 0x00005410ff6d7816 */ /* 0x000fe40000000045 */
[----:B------:R-:W-:Y:S02]  /*2510*/  PRMT R107, RZ, 0x5410, R107 ;  /* 0x00005410ff6b7816 */ /* 0x000fe4000000006b */
[----:B------:R-:W-:Y:S01]  /*2520*/  PRMT R104, RZ, 0x5410, R104 ;  /* 0x00005410ff687816 */ /* 0x000fe20000000068 */
[----:B------:R-:W-:Y:S01]  /*2530*/  BSSY B0, `(.L_x_8791) ;  /* 0x0000027000007945 */ /* 0x000fe20003800000 */
[--C-:B0-----:R-:W-:Y:S02]  /*2540*/  PRMT R0, RZ, 0x5410, R32.reuse ;  /* 0x00005410ff007816 */ /* 0x101fe40000000020 */
[----:B------:R-:W-:-:S02]  /*2550*/  PRMT R100, RZ, 0x7610, R32 ;  /* 0x00007610ff647816 */ /* 0x000fc40000000020 */
[----:B------:R0:W1:Y:S01]  /*2560*/  MUFU.EX2 R32, R91 ;  /* 0x0000005b00207308 */ /* 0x0000620000000800 */
[----:B------:R-:W-:Y:S01]  /*2570*/  PRMT R101, RZ, 0x7610, R33 ;  /* 0x00007610ff657816 */ /* 0x000fe20000000021 */
[----:B------:R-:W-:Y:S01]  /*2580*/  FMUL.FTZ R112, R104, R19 ;  /* 0x0000001368707220 */ /* 0x000fe20000410000 */
[----:B--2---:R-:W-:Y:S01]  /*2590*/  STS.64 [R27.X8+0x100], R38 ;  /* 0x000100261b007388 */ /* 0x004fe20000008a00 */
[----:B------:R-:W-:-:S06]  /*25a0*/  NOP ;  /* 0x0000000000007918 */ /* 0x000fcc0000000000 */
[----:B------:R-:W0:Y:S04]  /*25b0*/  LDS.64 R34, [R27.X8+0x100] ;  /* 0x000100001b227984 */ /* 0x000e280000008a00 */
[----:B---3--:R2:W-:Y:S04]  /*25c0*/  STS [R99+0x838], R108 ;  /* 0x0008386c63007388 */ /* 0x0085e80000000800 */
[----:B------:R-:W-:Y:S06]  /*25d0*/  BAR.SYNC.DEFER_BLOCKING 0x0 ;  /* 0x0000000000007b1d */ /* 0x000fec0000010000 */
[----:B------:R3:W4:Y:S04]  /*25e0*/  @P2 LDS R102, [R46.X4+0x103c] ;  /* 0x00103c002e662984 */ /* 0x0007280000004800 */
[----:B------:R0:W5:Y:S02]  /*25f0*/  @P0 LDG.E R103, [R36.64+0x4] ;  /* 0x0000040624670981 */ /* 0x000164000c1e1900 */
[----:B0-----:R-:W-:-:S06]  /*2600*/  FMUL.FTZ R37, R90, R19 ;  /* 0x000000135a257220 */ /* 0x001fcc0000410000 */
[----:B------:R-:W0:Y:S01]  /*2610*/  MUFU.EX2 R37, R37 ;  /* 0x0000002500257308 */ /* 0x000e220000000800 */
[--C-:B------:R-:W-:Y:S02]  /*2620*/  PRMT R91, RZ, 0x5410, R35.reuse ;  /* 0x00005410ff5b7816 */ /* 0x100fe40000000023 */
[----:B------:R-:W-:Y:S01]  /*2630*/  PRMT R105, RZ, 0x7610, R35 ;  /* 0x00007610ff697816 */ /* 0x000fe20000000023 */
[----:B------:R-:W-:Y:S01]  /*2640*/  FMUL.FTZ R38, R109, R20 ;  /* 0x000000146d267220 */ /* 0x000fe20000410000 */
[----:B--2---:R-:W-:Y:S01]  /*2650*/  PRMT R99, RZ, 0x5410, R33 ;  /* 0x00005410ff637816 */ /* 0x004fe20000000021 */
[----:B------:R-:W-:Y:S01]  /*2660*/  FMUL.FTZ R33, R106, R21 ;  /* 0x000000156a217220 */ /* 0x000fe20000410000 */
[----:B------:R-:W-:Y:S01]  /*2670*/  PRMT R118, RZ, 0x7610, R34 ;  /* 0x00007610ff767816 */ /* 0x000fe20000000022 */
[----:B------:R-:W-:Y:S02]  /*2680*/  FMUL.FTZ R39, R107, R18 ;  /* 0x000000126b277220 */ /* 0x000fe40000410000 */
[----:B------:R-:W-:-:S02]  /*2690*/  FMUL.FTZ R120, R16, R91 ;  /* 0x0000005b10787220 */ /* 0x000fc40000410000 */
[----:B------:R-:W-:Y:S01]  /*26a0*/  FMUL.FTZ R105, R14, R105 ;  /* 0x000000690e697220 */ /* 0x000fe20000410000 */
[----:B------:R-:W-:Y:S01]  /*26b0*/  PRMT R36, RZ, 0x5410, R34 ;  /* 0x00005410ff247816 */ /* 0x000fe20000000022 */
[----:B-1----:R-:W-:Y:S02]  /*26c0*/  FMUL.FTZ R90, R108, R32 ;  /* 0x000000206c5a7220 */ /* 0x002fe40000410000 */
[----:B------:R-:W-:Y:S02]  /*26d0*/  FMUL.FTZ R115, R0, R33 ;  /* 0x0000002100737220 */ /* 0x000fe40000410000 */
[----:B------:R-:W-:Y:S02]  /*26e0*/  FMUL.FTZ R35, R100, R39 ;  /* 0x0000002764237220 */ /* 0x000fe40000410000 */
[----:B------:R-:W-:Y:S02]  /*26f0*/  FMUL.FTZ R110, R99, R38 ;  /* 0x00000026636e7220 */ /* 0x000fe40000410000 */
[----:B------:R-:W-:-:S02]  /*2700*/  FMUL.FTZ R118, R15, R118 ;  /* 0x000000760f767220 */ /* 0x000fc40000410000 */
[----:B0-----:R-:W-:Y:S01]  /*2710*/  FFMA.FTZ R114, R37, R105, R120 ;  /* 0x0000006925727223 */ /* 0x001fe20000010078 */
        /* <DEDUP_REMOVED lines=8> */
.L_x_8792:
[----:B---34-:R-:W-:Y:S05]  /*27a0*/  BSYNC B0 ;  /* 0x0000000000007941 */ /* 0x018fea0003800000 */
.L_x_8791:
[----:B-1----:R-:W-:Y:S01]  /*27b0*/  FMUL.FTZ R122, R37, R102 ;  /* 0x00000066257a7220 */ /* 0x002fe20000410000 */
        /* <DEDUP_REMOVED lines=44> */
[C---:B--2---:R-:W-:Y:S01]  /*2a80*/  @P3 FFMA.FTZ R124, R125.reuse, R91, R124 ;  /* 0x0000005b7d7c3223 */ /* 0x044fe2000001007c */
[----:B------:R-:W-:Y:S02]  /*2a90*/  ISETP.NE.OR P0, PT, R24, RZ, P0 ;  /* 0x000000ff1800720c */ /* 0x000fe40000705670 */
[----:B------:R-:W1:Y:S01]  /*2aa0*/  SHFL.DOWN PT, R121, R34, 0x8, 0x1f ;  /* 0x09001f0022797f89 */ /* 0x000e6200000e0000 */
[----:B------:R-:W-:Y:S01]  /*2ab0*/  MOV R91, RZ ;  /* 0x000000ff005b7202 */ /* 0x000fe20000000f00 */
[----:B---3--:R-:W-:Y:S01]  /*2ac0*/  @P3 FMUL.FTZ R125, R125, R90 ;  /* 0x0000005a7d7d3220 */ /* 0x008fe20000410000 */
[----:B------:R-:W-:Y:S01]  /*2ad0*/  HFMA2.MMA R90, -RZ, RZ, 1.875, 0 ;  /* 0x3f800000ff5a7435 */ /* 0x000fe200000001ff */
[----:B------:R-:W2:Y:S01]  /*2ae0*/  SHFL.UP PT, R123, R124, 0x8, RZ ;  /* 0x050000007c7b7989 */ /* 0x000ea200000e00ff */
[----:B------:R-:W-:-:S03]  /*2af0*/  ISETP.GE.AND P3, PT, R27, 0x8, PT ;  /* 0x000000081b00780c */ /* 0x000fc60003f66270 */
[----:B------:R-:W3:Y:S05]  /*2b00*/  SHFL.UP PT, R122, R125, 0x8, RZ ;  /* 0x050000007d7a7989 */ /* 0x000eea00000e00ff */
        /* <DEDUP_REMOVED lines=17> */
[----:B------:R-:W0:Y:S01]  /*2c20*/  SHFL.DOWN PT, R122, R119, 0x1, 0x1f ;  /* 0x08201f00777a7f89 */ /* 0x000e2200000e0000 */
[----:B------:R-:W-:-:S03]  /*2c30*/  ISETP.NE.AND P0, PT, R46, RZ, PT ;  /* 0x000000ff2e00720c */ /* 0x000fc60003f05270 */
[----:B-----5:R1:W-:Y:S04]  /*2c40*/  SHFL.IDX PT, R117, R103, RZ, 0x1f ;  /* 0x00001fff67757589 */ /* 0x0203e800000e0000 */
[----:B------:R-:W-:Y:S04]  /*2c50*/  SHFL.UP PT, R124, R124, 0x1, RZ ;  /* 0x042000007c7c7989 */ /* 0x000fe800000e00ff */
[----:B------:R-:W2:Y:S01]  /*2c60*/  SHFL.UP PT, R125, R125, 0x1, RZ ;  /* 0x042000007d7d7989 */ /* 0x000ea200000e00ff */
[----:B-1----:R-:W-:-:S03]  /*2c70*/  LEA R103, R26, 0xffffff80, 0x7 ;  /* 0xffffff801a677811 */ /* 0x002fc600078e38ff */
[----:B------:R-:W-:Y:S04]  /*2c80*/  SHFL.IDX PT, R119, R119, RZ, 0x1f ;  /* 0x00001fff77777589 */ /* 0x000fe800000e0000 */
[----:B------:R-:W1:Y:S01]  /*2c90*/  SHFL.IDX PT, R34, R34, RZ, 0x1f ;  /* 0x00001fff22227589 */ /* 0x000e6200000e0000 */
[----:B0-----:R-:W-:Y:S01]  /*2ca0*/  @P2 FFMA.FTZ R121, R123, R121, R122 ;  /* 0x000000797b792223 */ /* 0x001fe2000001007a */
[----:B------:R-:W-:-:S03]  /*2cb0*/  IADD3 R122, -R103, c[0x0][0x168], -R46 ;  /* 0x00005a00677a7a10 */ /* 0x000fc60007ffe92e */
[----:B------:R-:W-:Y:S01]  /*2cc0*/  FFMA.FTZ R102, R121, R102, R105 ;  /* 0x0000006679667223 */ /* 0x000fe20000010069 */
[C---:B------:R-:W-:Y:S02]  /*2cd0*/  ISETP.GE.AND P2, PT, R122.reuse, 0x21, PT ;  /* 0x000000217a00780c */ /* 0x040fe40003f46270 */
[C---:B------:R-:W-:Y:S01]  /*2ce0*/  ISETP.GE.AND P3, PT, R122.reuse, 0x41, PT ;  /* 0x000000417a00780c */ /* 0x040fe20003f66270 */
[----:B------:R-:W-:Y:S01]  /*2cf0*/  FFMA.FTZ R105, R37, R102, R120 ;  /* 0x0000006625697223 */ /* 0x000fe20000010078 */
[----:B------:R-:W-:-:S03]  /*2d00*/  ISETP.GE.AND P4, PT, R122, 0x61, PT ;  /* 0x000000617a00780c */ /* 0x000fc60003f86270 */
[----:B------:R-:W-:Y:S02]  /*2d10*/  FFMA.FTZ R103, R113, R105, R118 ;  /* 0x0000006971677223 */ /* 0x000fe40000010076 */
[----:B--2---:R-:W-:Y:S01]  /*2d20*/  @P1 FFMA.FTZ R117, R125, R117, R124 ;  /* 0x000000757d751223 */ /* 0x004fe2000001007c */
[----:B------:R-:W-:Y:S01]  /*2d30*/  ISETP.GE.AND P1, PT, R122, 0x1, PT ;  /* 0x000000017a00780c */ /* 0x000fe20003f26270 */
[----:B------:R-:W-:Y:S02]  /*2d40*/  FFMA.FTZ R111, R32, R103, R111 ;  /* 0x00000067206f7223 */ /* 0x000fe4000001006f */
[----:B------:R-:W-:Y:S02]  /*2d50*/  FFMA.FTZ R118, R108, R117, R115 ;  /* 0x000000756c767223 */ /* 0x000fe40000010073 */
[----:B-1----:R-:W-:Y:S02]  /*2d60*/  FFMA.FTZ R91, R34, R91, R119 ;  /* 0x0000005b225b7223 */ /* 0x002fe40000010077 */
        /* <DEDUP_REMOVED lines=54> */
.L_x_8794:
[----:B-1----:R-:W-:Y:S05]  /*30d0*/  BSYNC B0 ;  /* 0x0000000000007941 */ /* 0x002fea0003800000 */
.L_x_8793:
        /* <DEDUP_REMOVED lines=11> */
.L_x_8796:
[----:B------:R-:W-:Y:S05]  /*3190*/  BSYNC B0 ;  /* 0x0000000000007941 */ /* 0x000fea0003800000 */
.L_x_8795:
        /* <DEDUP_REMOVED lines=9> */
.L_x_8798:
[----:B------:R-:W-:Y:S05]  /*3230*/  BSYNC B0 ;  /* 0x0000000000007941 */ /* 0x000fea0003800000 */
.L_x_8797:
        /* <DEDUP_REMOVED lines=9> */
.L_x_8800:
[----:B------:R-:W-:Y:S05]  /*32d0*/  BSYNC B0 ;  /* 0x0000000000007941 */ /* 0x000fea0003800000 */
.L_x_8799:
[----:B----4-:R-:W4:Y:S01]  /*32e0*/  SHFL.DOWN P1, R33, R90, 0x1, 0x1f ;  /* 0x08201f005a217f89 */ /* 0x010f220000020000 */
[----:B------:R-:W-:Y:S01]  /*32f0*/  FMUL.FTZ R100, R100, R103 ;  /* 0x0000006764647220 */ /* 0x000fe20000410000 */
[----:B------:R-:W-:Y:S01]  /*3300*/  BSSY B0, `(.L_x_8801) ;  /* 0x000002a000007945 */ /* 0x000fe20003800000 */
        /* <DEDUP_REMOVED lines=41> */
.L_x_8802:
[----:B----4-:R-:W-:Y:S05]  /*35a0*/  BSYNC B0 ;  /* 0x0000000000007941 */ /* 0x010fea0003800000 */
.L_x_8801:
[----:B------:R-:W-:Y:S02]  /*35b0*/  IADD3 R5, R5, 0x1, RZ ;  /* 0x0000000105057810 */ /* 0x000fe40007ffe0ff */
[----:B------:R-:W-:Y:S02]  /*35c0*/  IADD3 R4, P1, R4, 0x1, RZ ;  /* 0x0000000104047810 */ /* 0x000fe40007f3e0ff */
[----:B------:R-:W-:Y:S02]  /*35d0*/  ISETP.GE.AND P0, PT, R5, c[0x0][0x16c], PT ;  /* 0x00005b0005007a0c */ /* 0x000fe40003f06270 */
[----:B------:R-:W-:-:S11]  /*35e0*/  IADD3.X R3, RZ, R3, RZ, P1, !PT ;  /* 0x00000003ff037210 */ /* 0x000fd60000ffe4ff */
[----:B------:R-:W-:Y:S01]  /*35f0*/  @P0 CALL.REL.NOINC `(.L_x_8790) ;  /* 0x0000001000000944 */ /* 0x000fe20003c00000 */
[----:B------:R-:W-:Y:S05]  /*3600*/  BRA `(.L_x_8803) ;  /* 0xffffeb8000007947 */ /* 0x000fea000383ffff */
.L_x_8790:
        /* <DEDUP_REMOVED lines=9> */
[C---:B------:R-:W-:Y:S02]  /*36a0*/  ISETP.GT.AND P5, PT, R26.reuse, 0x1, PT ;  /* 0x000000011a00780c */ /* 0x040fe40003fa4270 */
[----:B------:R-:W-:Y:S01]  /*36b0*/  IADD3 R26, R26, -0x1, RZ ;  /* 0xffffffff1a1a7810 */ /* 0x000fe20007ffe0ff */
[----:B----4-:R-:W-:Y:S01]  /*36c0*/  STS.64 [R27.X8], R2 ;  /* 0x000000021b007388 */ /* 0x010fe20000008a00 */
[----:B------:R-:W-:-:S06]  /*36d0*/  NOP ;  /* 0x0000000000007918 */ /* 0x000fcc0000000000 */
[----:B------:R-:W4:Y:S04]  /*36e0*/  LDS.64 R14, [R27.X8] ;  /* 0x000000001b0e7984 */ /* 0x000f280000008a00 */
[----:B------:R-:W-:Y:S06]  /*36f0*/  BAR.SYNC.DEFER_BLOCKING 0x0 ;  /* 0x0000000000007b1d */ /* 0x000fec0000010000 */
[----:B------:R5:W-:Y:S01]  /*3700*/  STS.64 [R27.X8], R16 ;  /* 0x000000101b007388 */ /* 0x000be20000008a00 */
[----:B----4-:R-:W-:Y:S01]  /*3710*/  PRMT R3, RZ, 0x5410, R14 ;  /* 0x00005410ff037816 */ /* 0x010fe2000000000e */
[----:B-----5:R-:W-:Y:S01]  /*3720*/  IMAD R17, R97, c[0x0][0x300], RZ ;  /* 0x0000c00061117a24 */ /* 0x020fe200078e02ff */
[----:B------:R-:W-:-:S02]  /*3730*/  SHF.R.U64 R4, R14, 0x10, R15 ;  /* 0x000000100e047819 */ /* 0x000fc4000000120f */
[--C-:B------:R-:W-:Y:S01]  /*3740*/  SHF.R.U32.HI R0, RZ, 0x10, R15.reuse ;  /* 0x00000010ff007819 */ /* 0x100fe2000001160f */
[----:B------:R-:W-:Y:S01]  /*3750*/  FADD.FTZ R5, R3, R94 ;  /* 0x0000005e03057221 */ /* 0x000fe20000010000 */
[----:B------:R-:W-:Y:S01]  /*3760*/  PRMT R3, RZ, 0x5410, R15 ;  /* 0x00005410ff037816 */ /* 0x000fe2000000000f */
[----:B------:R-:W-:Y:S02]  /*3770*/  IMAD R15, R95, c[0x0][0x2dc], R18 ;  /* 0x0000b7005f0f7a24 */ /* 0x000fe400078e0212 */
[----:B------:R-:W-:Y:S01]  /*3780*/  IMAD R17, R98, c[0x0][0x304], R17 ;  /* 0x0000c10062117a24 */ /* 0x000fe200078e0211 */
[----:B------:R-:W-:Y:S01]  /*3790*/  FSETP.GTU.FTZ.AND P0, PT, R5, 20, PT ;  /* 0x41a000000500780b */ /* 0x000fe20003f1c000 */
[----:B------:R-:W-:Y:S01]  /*37a0*/  FADD.FTZ R14, R3, R94 ;  /* 0x0000005e030e7221 */ /* 0x000fe20000010000 */
[----:B------:R-:W-:-:S04]  /*37b0*/  PRMT R3, RZ, 0x5410, R4 ;  /* 0x00005410ff037816 */ /* 0x000fc80000000004 */
        /* <DEDUP_REMOVED lines=8> */
[----:B------:R-:W4:Y:S04]  /*3840*/  @!P0 MUFU.EX2 R0, R0 ;  /* 0x0000000000008308 */ /* 0x000f280000000800 */
[----:B------:R-:W-:-:S04]  /*3850*/  @!P1 FMUL.FTZ R2, R2, -1.4426950216293334961 ;  /* 0xbfb8aa3b02029820 */ /* 0x000fc80000410000 */
[----:B------:R-:W5:Y:S02]  /*3860*/  @!P2 MUFU.EX2 R3, R3 ;  /* 0x000000030003a308 */ /* 0x000f640000000800 */
[----:B------:R-:W-:-:S06]  /*3870*/  @!P3 FMUL.FTZ R4, R4, -1.4426950216293334961 ;  /* 0xbfb8aa3b0404b820 */ /* 0x000fcc0000410000 */
[----:B------:R3:W2:Y:S01]  /*3880*/  @!P3 MUFU.EX2 R7, R4 ;  /* 0x000000040007b308 */ /* 0x0006a20000000800 */
[----:B----4-:R-:W-:-:S07]  /*3890*/  @!P0 FADD.FTZ R0, R0, 1 ;  /* 0x3f80000000008421 */ /* 0x010fce0000010000 */
[----:B------:R4:W-:Y:S01]  /*38a0*/  @!P1 MUFU.EX2 R14, R2 ;  /* 0x00000002000e9308 */ /* 0x0009e20000000800 */
[----:B-----5:R-:W-:Y:S01]  /*38b0*/  @!P2 FADD.FTZ R6, R3, 1 ;  /* 0x3f8000000306a421 */ /* 0x020fe20000010000 */
[----:B------:R-:W-:-:S06]  /*38c0*/  NOP ;  /* 0x0000000000007918 */ /* 0x000fcc0000000000 */
[C-C-:B---3--:R-:W-:Y:S01]  /*38d0*/  IMAD.WIDE.U32 R4, R95.reuse, c[0x0][0x2d8], R70.reuse ;  /* 0x0000b6005f047a25 */ /* 0x148fe200078e0046 */
[----:B----4-:R-:W3:Y:S01]  /*38e0*/  LDS.64 R2, [R27.X8] ;  /* 0x000000001b027984 */ /* 0x010ee20000008a00 */
[----:B------:R2:W4:Y:S02]  /*38f0*/  @!P0 MUFU.RCP R8, R0 ;  /* 0x0000000000088308 */ /* 0x0005240000001000 */
[----:B------:R-:W-:Y:S01]  /*3900*/  IMAD.WIDE.U32 R70, R95, c[0x0][0x2f8], R70 ;  /* 0x0000be005f467a25 */ /* 0x000fe200078e0046 */
[----:B------:R-:W-:-:S03]  /*3910*/  IADD3 R5, R5, R15, RZ ;  /* 0x0000000f05057210 */ /* 0x000fc60007ffe0ff */
[----:B------:R-:W-:Y:S02]  /*3920*/  IMAD R15, R97, c[0x0][0x2e0], RZ ;  /* 0x0000b800610f7a24 */ /* 0x000fe400078e02ff */
[----:B------:R-:W5:Y:S01]  /*3930*/  @!P2 MUFU.RCP R6, R6 ;  /* 0x000000060006a308 */ /* 0x000f620000001000 */
[----:B--2---:R-:W-:Y:S02]  /*3940*/  @!P3 FADD.FTZ R0, R7, 1 ;  /* 0x3f8000000700b421 */ /* 0x004fe40000010000 */
[C---:B------:R-:W-:Y:S02]  /*3950*/  IMAD R15, R98.reuse, c[0x0][0x2e4], R15 ;  /* 0x0000b900620f7a24 */ /* 0x040fe400078e020f */
[----:B------:R-:W-:-:S03]  /*3960*/  IMAD.WIDE.U32 R4, R98, c[0x0][0x2e0], R4 ;  /* 0x0000b80062047a25 */ /* 0x000fc600078e0004 */
[----:B------:R2:W1:Y:S01]  /*3970*/  @!P3 MUFU.RCP R7, R0 ;  /* 0x000000000007b308 */ /* 0x0004620000001000 */
[----:B----4-:R-:W-:Y:S01]  /*3980*/  @!P0 FMUL.FTZ R11, R11, R8 ;  /* 0x000000080b0b8220 */ /* 0x010fe20000410000 */
[----:B------:R-:W-:Y:S01]  /*3990*/  IADD3 R5, R5, R15, RZ ;  /* 0x0000000f05057210 */ /* 0x000fe20007ffe0ff */
[----:B------:R-:W-:Y:S01]  /*39a0*/  @!P1 FADD.FTZ R14, R14, 1 ;  /* 0x3f8000000e0e9421 */ /* 0x000fe20000010000 */
[----:B------:R-:W-:Y:S01]  /*39b0*/  LEA R16, P4, R4, c[0x0][0x330], 0x1 ;  /* 0x0000cc0004107a11 */ /* 0x000fe200078808ff */
[----:B-----5:R-:W-:-:S03]  /*39c0*/  @!P2 FMUL.FTZ R13, R13, R6 ;  /* 0x000000060d0da220 */ /* 0x020fc60000410000 */
[----:B------:R-:W-:Y:S01]  /*39d0*/  LEA.HI.X R5, R4, c[0x0][0x334], R5, 0x1, P4 ;  /* 0x0000cd0004057a11 */ /* 0x000fe200020f0c05 */
[----:B------:R-:W4:Y:S01]  /*39e0*/  @!P1 MUFU.RCP R9, R14 ;  /* 0x0000000e00099308 */ /* 0x000f220000001000 */
[----:B------:R-:W-:Y:S01]  /*39f0*/  IADD3 R6, P0, R16, R23, RZ ;  /* 0x0000001710067210 */ /* 0x000fe20007f1e0ff */
[----:B--2---:R-:W-:Y:S01]  /*3a00*/  IMAD R0, R93, c[0x0][0x2f8], RZ ;  /* 0x0000be005d007a24 */ /* 0x004fe200078e02ff */
[----:B------:R-:W-:Y:S02]  /*3a10*/  IADD3 R29, P2, R29, -0x100, RZ ;  /* 0xffffff001d1d7810 */ /* 0x000fe40007f5e0ff */
[----:B------:R-:W-:Y:S01]  /*3a20*/  IADD3 R40, P4, R40, -0x100, RZ ;  /* 0xffffff0028287810 */ /* 0x000fe20007f9e0ff */
[----:B-1----:R-:W-:Y:S01]  /*3a30*/  @!P3 FMUL.FTZ R10, R10, R7 ;  /* 0x000000070a0ab220 */ /* 0x002fe20000410000 */
[----:B------:R-:W-:Y:S01]  /*3a40*/  IADD3.X R7, R5, R22, RZ, P0, !PT ;  /* 0x0000001605077210 */ /* 0x000fe200007fe4ff */
[----:B------:R-:W-:Y:S01]  /*3a50*/  IMAD R15, R95, c[0x0][0x2fc], R0 ;  /* 0x0000bf005f0f7a24 */ /* 0x000fe200078e0200 */
[----:B------:R-:W-:-:S02]  /*3a60*/  IADD3 R44, P3, R44, -0x100, RZ ;  /* 0xffffff002c2c7810 */ /* 0x000fc40007f7e0ff */
[----:B------:R-:W-:Y:S01]  /*3a70*/  IADD3.X R28, R28, -0x1, RZ, P2, !PT ;  /* 0xffffffff1c1c7810 */ /* 0x000fe200017fe4ff */
[----:B---3--:R1:W-:Y:S01]  /*3a80*/  STG.E.64 [R6.64], R2 ;  /* 0x0000000206007986 */ /* 0x0083e2000c101b06 */
[----:B------:R-:W-:Y:S01]  /*3a90*/  IADD3 R71, R71, R15, RZ ;  /* 0x0000000f47477210 */ /* 0x000fe20007ffe0ff */
[----:B----4-:R-:W-:Y:S01]  /*3aa0*/  @!P1 FMUL.FTZ R12, R12, R9 ;  /* 0x000000090c0c9220 */ /* 0x010fe20000410000 */
[----:B------:R-:W-:Y:S01]  /*3ab0*/  F2FP.BF16.PACK_AB R9, R10, R13 ;  /* 0x0000000d0a09723e */ /* 0x000fe200000010ff */
[----:B------:R-:W-:Y:S01]  /*3ac0*/  BAR.SYNC.DEFER_BLOCKING 0x0 ;  /* 0x0000000000007b1d */ /* 0x000fe20000010000 */
[----:B------:R-:W-:Y:S02]  /*3ad0*/  IADD3 R31, P1, R31, -0x100, RZ ;  /* 0xffffff001f1f7810 */ /* 0x000fe40007f3e0ff */
[----:B------:R-:W-:Y:S01]  /*3ae0*/  F2FP.BF16.PACK_AB R8, R12, R11 ;  /* 0x0000000b0c08723e */ /* 0x000fe200000010ff */
[----:B------:R-:W-:Y:S01]  /*3af0*/  FADD.FTZ R11, R11, R88 ;  /* 0x000000580b0b7221 */ /* 0x000fe20000010000 */
[----:B------:R-:W-:-:S02]  /*3b00*/  IADD3.X R30, R30, -0x1, RZ, P1, !PT ;  /* 0xffffffff1e1e7810 */ /* 0x000fc40000ffe4ff */
[----:B------:R-:W-:Y:S01]  /*3b10*/  IADD3.X R45, R45, -0x1, RZ, P3, !PT ;  /* 0xffffffff2d2d7810 */ /* 0x000fe20001ffe4ff */
[----:B------:R-:W-:Y:S01]  /*3b20*/  FADD.FTZ R12, R11, R12 ;  /* 0x0000000c0b0c7221 */ /* 0x000fe20000010000 */
[----:B------:R-:W-:Y:S01]  /*3b30*/  IADD3.X R41, R41, -0x1, RZ, P4, !PT ;  /* 0xffffffff29297810 */ /* 0x000fe200027fe4ff */
[----:B-1----:R-:W-:-:S04]  /*3b40*/  IMAD.WIDE.U32 R2, R98, c[0x0][0x300], R70 ;  /* 0x0000c00062027a25 */ /* 0x002fc800078e0046 */
[----:B------:R-:W-:Y:S01]  /*3b50*/  FADD.FTZ R13, R12, R13 ;  /* 0x0000000d0c0d7221 */ /* 0x000fe20000010000 */
[----:B------:R-:W-:Y:S02]  /*3b60*/  IADD3 R3, R3, R17, RZ ;  /* 0x0000001103037210 */ /* 0x000fe40007ffe0ff */
[----:B------:R-:W-:Y:S01]  /*3b70*/  LEA R0, P0, R2, c[0x0][0x340], 0x1 ;  /* 0x0000d00002007a11 */ /* 0x000fe200078008ff */
[----:B------:R-:W-:-:S03]  /*3b80*/  FADD.FTZ R88, R13, R10 ;  /* 0x0000000a0d587221 */ /* 0x000fc60000010000 */
[----:B------:R-:W-:Y:S02]  /*3b90*/  LEA.HI.X R3, R2, c[0x0][0x344], R3, 0x1, P0 ;  /* 0x0000d10002037a11 */ /* 0x000fe400000f0c03 */
[----:B------:R-:W-:Y:S01]  /*3ba0*/  IADD3 R2, P0, R0, R23, RZ ;  /* 0x0000001700027210 */ /* 0x000fe20007f1e0ff */
[----:B------:R-:W-:Y:S01]  /*3bb0*/  STS.64 [R27.X8], R8 ;  /* 0x000000081b007388 */ /* 0x000fe20000008a00 */
[----:B------:R-:W-:-:S06]  /*3bc0*/  NOP ;  /* 0x0000000000007918 */ /* 0x000fcc0000000000 */
[----:B------:R-:W1:Y:S01]  /*3bd0*/  LDS.64 R4, [R27.X8] ;  /* 0x000000001b047984 */ /* 0x000e620000008a00 */
[----:B------:R-:W-:Y:S02]  /*3be0*/  IADD3.X R3, R3, R22, RZ, P0, !PT ;  /* 0x0000001603037210 */ /* 0x000fe400007fe4ff */
[----:B------:R-:W-:-:S04]  /*3bf0*/  IADD3 R42, P0, R42, -0x100, RZ ;  /* 0xffffff002a2a7810 */ /* 0x000fc80007f1e0ff */
[----:B------:R-:W-:Y:S01]  /*3c00*/  IADD3.X R43, R43, -0x1, RZ, P0, !PT ;  /* 0xffffffff2b2b7810 */ /* 0x000fe200007fe4ff */
[----:B-1----:R1:W-:Y:S01]  /*3c10*/  STG.E.64 [R2.64], R4 ;  /* 0x0000000402007986 */ /* 0x0023e2000c101b06 */
[----:B------:R-:W-:Y:S01]  /*3c20*/  @!P5 CALL.REL.NOINC `(.L_x_8780) ;  /* 0x000000100000d944 */ /* 0x000fe20003c00000 */
[----:B------:R-:W-:Y:S05]  /*3c30*/  BRA `(.L_x_8804) ;  /* 0xffffce5000007947 */ /* 0x000fea000383ffff */
.L_x_8780:
        /* <DEDUP_REMOVED lines=24> */
.L_x_8806:
[----:B-1----:R-:W-:Y:S05]  /*3dc0*/  BSYNC B0 ;  /* 0x0000000000007941 */ /* 0x002fea0003800000 */
.L_x_8805:
        /* <DEDUP_REMOVED lines=23> */
.L_x_8808:
[----:B------:R-:W2:Y:S02]  /*3f40*/  S2R R9, SR_TID.X ;  /* 0x0000000000097919 */ /* 0x000ea40000002100 */
.L_x_8809:
[----:B-1----:R-:W-:Y:S05]  /*3f50*/  BSYNC B0 ;  /* 0x0000000000007941 */ /* 0x002fea0003800000 */
.L_x_8807:
[----:B--2---:R-:W-:-:S13]  /*3f60*/  ISETP.GE.AND P0, PT, R9, c[0x0][0x16c], PT ;  /* 0x00005b0009007a0c */ /* 0x004fda0003f06270 */
[----:B------:R-:W-:Y:S05]  /*3f70*/  @P0 EXIT ;  /* 0x000000000000094d */ /* 0x000fea0003800000 */
[----:B------:R-:W-:Y:S02]  /*3f80*/  IMAD R97, R97, c[0x0][0x288], RZ ;  /* 0x0000a20061617a24 */ /* 0x000fe400078e02ff */
[----:B------:R-:W-:-:S04]  /*3f90*/  IMAD.WIDE.U32 R2, R98, c[0x0][0x288], RZ ;  /* 0x0000a20062027a25 */ /* 0x000fc800078e00ff */
[----:B------:R-:W-:-:S05]  /*3fa0*/  IMAD R13, R98, c[0x0][0x28c], R97 ;  /* 0x0000a300620d7a24 */ /* 0x000fca00078e0261 */
[----:B------:R-:W-:Y:S02]  /*3fb0*/  IADD3 R13, R3, R13, RZ ;  /* 0x0000000d030d7210 */ /* 0x000fe40007ffe0ff */
.L_x_8810:
        /* <DEDUP_REMOVED lines=16> */
.L_x_8811:
        /* <DEDUP_REMOVED lines=12> */
.L_x_9163:


//--------------------- .nv.shared._Z25selective_scan_bwd_kernelI32Selective_Scan_bwd_kernel_traitsILi128ELi16ELb0ELb0ELb0ELb0ELb0EN3c108BFloat16EfEEv12SSMParamsBwd --------------------------
	.section	.nv.shared._Z25selective_scan_bwd_kernelI32Selective_Scan_bwd_kernel_traitsILi128ELi16ELb0ELb0ELb0ELb0ELb0EN3c108BFloat16EfEEv12SSMParamsBwd,"aw",@nobits
	.sectionflags	@""
	.align	16


//--------------------- .nv.global                --------------------------
	.section	.nv.global,"aw",@nobits
.nv.global:
	.type		_ZN67_INTERNAL_83ee82bf_31_selective_scan_bwd_bf16_real_cu_100dae4a_30224cuda3std3__48in_placeE,@object
	.size		_ZN67_INTERNAL_83ee82bf_31_selective_scan_bwd_bf16_real_cu_100dae4a_30224cuda3std3__48in_placeE,(_ZN67_INTERNAL_83ee82bf_31_selective_scan_bwd_bf16_real_cu_100dae4a_30224cuda3std6ranges3__45__cpo8distanceE - _ZN67_INTERNAL_83ee82bf_31_selective_scan_bwd_bf16_real_cu_100dae4a_30224cuda3std3__48in_placeE)
_ZN67_INTERNAL_83ee82bf_31_selective_scan_bwd_bf16_real_cu_100dae4a_30224cuda3std3__48in_placeE:
	.zero		1
	.type		_ZN67_INTERNAL_83ee82bf_31_selective_scan_bwd_bf16_real_cu_100dae4a_30224cuda3std6ranges3__45__cpo8distanceE,@object
	.size		_ZN67_INTERNAL_83ee82bf_31_selective_scan_bwd_bf16_real_cu_100dae4a_30224cuda3std6ranges3__45__cpo8distanceE,(_ZN67_INTERNAL_83ee82bf_31_selective_scan_bwd_bf16_real_cu_100dae4a_30224cuda3std3__45__cpo6cbeginE - _ZN67_INTERNAL_83ee82bf_31_selective_scan_bwd_bf16_real_cu_100dae4a_30224cuda3std6ranges3__45__cpo8distanceE)
_ZN67_INTERNAL_83ee82bf_31_selective_scan_bwd_bf16_real_cu_100dae4a_30224cuda3std6ranges3__45__cpo8distanceE:
	.zero		1
	.type		_ZN67_INTERNAL_83ee82bf_31_selective_scan_bwd_bf16_real_cu_100dae4a_30224cuda3std3__45__cpo6cbeginE,@object
	.size		_ZN67_INTERNAL_83ee82bf_31_selective_scan_bwd_bf16_real_cu_100dae4a_30224cuda3std3__45__cpo6cbeginE,(_ZN67_INTERNAL_83ee82bf_31_selective_scan_bwd_bf16_real_cu_100dae4a_30224cuda3std6ranges3__45__cpo7advanceE - _ZN67_INTERNAL_83ee82bf_31_selective_scan_bwd_bf16_real_cu_100dae4a_30224cuda3std3__45__cpo6cbeginE)
_ZN67_INTERNAL_83ee82bf_31_selective_scan_bwd_bf16_real_cu_100dae4a_30224cuda3std3__45__cpo6cbeginE:
	.zero		1
	.type		_ZN67_INTERNAL_83ee82bf_31_selective_scan_bwd_bf16_real_cu_100dae4a_30224cuda3std6ranges3__45__cpo7advanceE,@object
	.size		_ZN67_INTERNAL_83ee82bf_31_selective_scan_bwd_bf16_real_cu_100dae4a_30224cuda3std6ranges3__45__cpo7advanceE,(_ZN67_INTERNAL_83ee82bf_31_selective_scan_bwd_bf16_real_cu_100dae4a_30224cuda3std3__45__cpo7crbeginE - _ZN67_INTERNAL_83ee82bf_31_selective_scan_bwd_bf16_real_cu_100dae4a_30224cuda3std6ranges3__45__cpo7advanceE)
_ZN67_INTERNAL_83ee82bf_31_selective_scan_bwd_bf16_real_cu_100dae4a_30224cuda3std6ranges3__45__cpo7advanceE:
	.zero		1
	.type		_ZN67_INTERNAL_83ee82bf_31_selective_scan_bwd_bf16_real_cu_100dae4a_30224cuda3std3__45__cpo7crbeginE,@object
	.size		_ZN67_INTERNAL_83ee82bf_31_selective_scan_bwd_bf16_real_cu_100dae4a_30224cuda3std3__45__cpo7crbeginE,(_ZN67_INTERNAL_83ee82bf_31_selective_scan_bwd_bf16_real_cu_100dae4a_30224cuda3std6ranges3__45__cpo4dataE - _ZN67_INTERNAL_83ee82bf_31_selective_scan_bwd_bf16_real_cu_100dae4a_30224cuda3std3__45__cpo7crbeginE)
_ZN67_INTERNAL_83ee82bf_31_selective_scan_bwd_bf16_real_cu_100dae4a_30224cuda3std3__45__cpo7crbeginE:
	.zero		1
	.type		_ZN67_INTERNAL_83ee82bf_31_selective_scan_bwd_bf16_real_cu_100dae4a_30224cuda3std6ranges3__45__cpo4dataE,@object
	.size		_ZN67_INTERNAL_83ee82bf_31_selective_scan_bwd_bf16_real_cu_100dae4a_30224cuda3std6ranges3__45__cpo4dataE,(_ZN67_INTERNAL_83ee82bf_31_selective_scan_bwd_bf16_real_cu_100dae4a_30224cuda3std6ranges3__45__cpo5beginE - _ZN67_INTERNAL_83ee82bf_31_selective_scan_bwd_bf16_real_cu_100dae4a_30224cuda3std6ranges3__45__cpo4dataE)
_ZN67_INTERNAL_83ee82bf_31_selective_scan_bwd_bf16_real_cu_100dae4a_30224cuda3std6ranges3__45__cpo4dataE:
	.zero		1
	.type		_ZN67_INTERNAL_83ee82bf_31_selective_scan_bwd_bf16_real_cu_100dae4a_30224cuda3std6ranges3__45__cpo5beginE,@object
	.size		_ZN67_INTERNAL_83ee82bf_31_selective_scan_bwd_bf16_real_cu_100dae4a_30224cuda3std6ranges3__45__cpo5beginE,(_ZN67_INTERNAL_83ee82bf_31_selective_scan_bwd_bf16_real_cu_100dae4a_30224cuda3std3__469_GLOBAL__N__83ee82bf_31_selective_scan_bwd_bf16_real_cu_100dae4a_30226ignoreE - _ZN67_INTERNAL_83ee82bf_31_selective_scan_bwd_bf16_real_cu_100dae4a_30224cuda3std6ranges3__45__cpo5beginE)
_ZN67_INTERNAL_83ee82bf_31_selective_scan_bwd_bf16_real_cu_100dae4a_30224cuda3std6ranges3__45__cpo5beginE:
	.zero		1
	.type		_ZN67_INTERNAL_83ee82bf_31_selective_scan_bwd_bf16_real_cu_100dae4a_30224cuda3std3__469_GLOBAL__N__83ee82bf_31_selective_scan_bwd_bf16_real_cu_100dae4a_30226ignoreE,@object
	.size		_ZN67_INTERNAL_83ee82bf_31_selective_scan_bwd_bf16_real_cu_100dae4a_30224cuda3std3__469_GLOBAL__N__83ee82bf_31_selective_scan_bwd_bf16_real_cu_100dae4a_30226ignoreE,(_ZN67_INTERNAL_83ee82bf_31_selective_scan_bwd_bf16_real_cu_100dae4a_30224cuda3std6ranges3__45__cpo4sizeE - _ZN67_INTERNAL_83ee82bf_31_selective_scan_bwd_bf16_real_cu_100dae4a_30224cuda3std3__469_GLOBAL__N__83ee82bf_31_selective_scan_bwd_bf16_real_cu_100dae4a_30226ignoreE)
_ZN67_INTERNAL_83ee82bf_31_selective_scan_bwd_bf16_real_cu_100dae4a_30224cuda3std3__469_GLOBAL__N__83ee82bf_31_selective_scan_bwd_bf16_real_cu_100dae4a_30226ignoreE:
	.zero		1
	.type		_ZN67_INTERNAL_83ee82bf_31_selective_scan_bwd_bf16_real_cu_100dae4a_30224cuda3std6ranges3__45__cpo4sizeE,@object
	.size		_ZN67_INTERNAL_83ee82bf_31_selective_scan_bwd_bf16_real_cu_100dae4a_30224cuda3std6ranges3__45__cpo4sizeE,(_ZN67_INTERNAL_83ee82bf_31_selective_scan_bwd_bf16_real_cu_100dae4a_30224cuda3std3__45__cpo5beginE - _ZN67_INTERNAL_83ee82bf_31_selective_scan_bwd_bf16_real_cu_100dae4a_30224cuda3std6ranges3__45__cpo4sizeE)
_ZN67_INTERNAL_83ee82bf_31_selective_scan_bwd_bf16_real_cu_100dae4a_30224cuda3std6ranges3__45__cpo4sizeE:
	.zero		1
	.type		_ZN67_INTERNAL_83ee82bf_31_selective_scan_bwd_bf16_real_cu_100dae4a_30224cuda3std3__45__cpo5beginE,@object
	.size		_ZN67_INTERNAL_83ee82bf_31_selective_scan_bwd_bf16_real_cu_100dae4a_30224cuda3std3__45__cpo5beginE,(_ZN67_INTERNAL_83ee82bf_31_selective_scan_bwd_bf16_real_cu_100dae4a_30224cuda3std6ranges3__45__cpo6cbeginE - _ZN67_INTERNAL_83ee82bf_31_selective_scan_bwd_bf16_real_cu_100dae4a_30224cuda3std3__45__cpo5beginE)
_ZN67_INTERNAL_83ee82bf_31_selective_scan_bwd_bf16_real_cu_100dae4a_30224cuda3std3__45__cpo5beginE:
	.zero		1
	.type		_ZN67_INTERNAL_83ee82bf_31_selective_scan_bwd_bf16_real_cu_100dae4a_30224cuda3std6ranges3__45__cpo6cbeginE,@object
	.size		_ZN67_INTERNAL_83ee82bf_31_selective_scan_bwd_bf16_real_cu_100dae4a_30224cuda3std6ranges3__45__cpo6cbeginE,(_ZN67_INTERNAL_83ee82bf_31_selective_scan_bwd_bf16_real_cu_100dae4a_30224cuda3std3__45__cpo6rbeginE - _ZN67_INTERNAL_83ee82bf_31_selective_scan_bwd_bf16_real_cu_100dae4a_30224cuda3std6ranges3__45__cpo6cbeginE)
_ZN67_INTERNAL_83ee82bf_31_selective_scan_bwd_bf16_real_cu_100dae4a_30224cuda3std6ranges3__45__cpo6cbeginE:
	.zero		1
	.type		_ZN67_INTERNAL_83ee82bf_31_selective_scan_bwd_bf16_real_cu_100dae4a_30224cuda3std3__45__cpo6rbeginE,@object
	.size		_ZN67_INTERNAL_83ee82bf_31_selective_scan_bwd_bf16_real_cu_100dae4a_30224cuda3std3__45__cpo6rbeginE,(_ZN67_INTERNAL_83ee82bf_31_selective_scan_bwd_bf16_real_cu_100dae4a_30224cuda3std6ranges3__45__cpo4nextE - _ZN67_INTERNAL_83ee82bf_31_selective_scan_bwd_bf16_real_cu_100dae4a_30224cuda3std3__45__cpo6rbeginE)
_ZN67_INTERNAL_83ee82bf_31_selective_scan_bwd_bf16_real_cu_100dae4a_30224cuda3std3__45__cpo6rbeginE:
	.zero		1
	.type		_ZN67_INTERNAL_83ee82bf_31_selective_scan_bwd_bf16_real_cu_100dae4a_30224cuda3std6ranges3__45__cpo4nextE,@object
	.size		_ZN67_INTERNAL_83ee82bf_31_selective_scan_bwd_bf16_real_cu_100dae4a_30224cuda3std6ranges3__45__cpo4nextE,(_ZN67_INTERNAL_83ee82bf_31_selective_scan_bwd_bf16_real_cu_100dae4a_30224cuda3std6ranges3__45__cpo4swapE - _ZN67_INTERNAL_83ee82bf_31_selective_scan_bwd_bf16_real_cu_100dae4a_30224cuda3std6ranges3__45__cpo4nextE)
_ZN67_INTERNAL_83ee82bf_31_selective_scan_bwd_bf16_real_cu_100dae4a_30224cuda3std6ranges3__45__cpo4nextE:
	.zero		1
	.type		_ZN67_INTERNAL_83ee82bf_31_selective_scan_bwd_bf16_real_cu_100dae4a_30224cuda3std6ranges3__45__cpo4swapE,@object
	.size		_ZN67_INTERNAL_83ee82bf_31_selective_scan_bwd_bf16_real_cu_100dae4a_30224cuda3std6ranges3__45__cpo4swapE,(_ZN67_INTERNAL_83ee82bf_31_selective_scan_bwd_bf16_real_cu_100dae4a_30224cuda3std3__420unreachable_sentinelE - _ZN67_INTERNAL_83ee82bf_31_selective_scan_bwd_bf16_real_cu_100dae4a_30224cuda3std6ranges3__45__cpo4swapE)
_ZN67_INTERNAL_83ee82bf_31_selective_scan_bwd_bf16_real_cu_100dae4a_30224cuda3std6ranges3__45__cpo4swapE:
	.zero		1
	.type		_ZN67_INTERNAL_83ee82bf_31_selective_scan_bwd_bf16_real_cu_100dae4a_30224cuda3std3__420unreachable_sentinelE,@object
	.size		_ZN67_INTERNAL_83ee82bf_31_selective_scan_bwd_bf16_real_cu_100dae4a_30224cuda3std3__420unreachable_sentinelE,(_ZN67_INTERNAL_83ee82bf_31_selective_scan_bwd_bf16_real_cu_100dae4a_30226thrust23THRUST_300001_SM_800_NS6system6detail10sequential3seqE - _ZN67_INTERNAL_83ee82bf_31_selective_scan_bwd_bf16_real_cu_100dae4a_30224cuda3std3__420unreachable_sentinelE)
_ZN67_INTERNAL_83ee82bf_31_selective_scan_bwd_bf16_real_cu_100dae4a_30224cuda3std3__420unreachable_sentinelE:
	.zero		1
	.type		_ZN67_INTERNAL_83ee82bf_31_selective_scan_bwd_bf16_real_cu_100dae4a_30226thrust23THRUST_300001_SM_800_NS6system6detail10sequential3seqE,@object
	.size		_ZN67_INTERNAL_83ee82bf_31_selective_scan_bwd_bf16_real_cu_100dae4a_30226thrust23THRUST_300001_SM_800_NS6system6detail10sequential3seqE,(_ZN67_INTERNAL_83ee82bf_31_selective_scan_bwd_bf16_real_cu_100dae4a_30224cuda3std3__45__cpo4cendE - _ZN67_INTERNAL_83ee82bf_31_selective_scan_bwd_bf16_real_cu_100dae4a_30226thrust23THRUST_300001_SM_800_NS6system6detail10sequential3seqE)
_ZN67_INTERNAL_83ee82bf_31_selective_scan_bwd_bf16_real_cu_100dae4a_30226thrust23THRUST_300001_SM_800_NS6system6detail10sequential3seqE:
	.zero		1
	.type		_ZN67_INTERNAL_83ee82bf_31_selective_scan_bwd_bf16_real_cu_100dae4a_30224cuda3std3__45__cpo4cendE,@object
	.size		_ZN67_INTERNAL_83ee82bf_31_selective_scan_bwd_bf16_real_cu_100dae4a_30224cuda3std3__45__cpo4cendE,(_ZN67_INTERNAL_83ee82bf_31_selective_scan_bwd_bf16_real_cu_100dae4a_30224cuda3std6ranges3__45__cpo9iter_swapE - _ZN67_INTERNAL_83ee82bf_31_selective_scan_bwd_bf16_real_cu_100dae4a_30224cuda3std3__45__cpo4cendE)
_ZN67_INTERNAL_83ee82bf_31_selective_scan_bwd_bf16_real_cu_100dae4a_30224cuda3std3__45__cpo4cendE:
	.zero		1
	.type		_ZN67_INTERNAL_83ee82bf_31_selective_scan_bwd_bf16_real_cu_100dae4a_30224cuda3std6ranges3__45__cpo9iter_swapE,@object
	.size		_ZN67_INTERNAL_83ee82bf_31_selective_scan_bwd_bf16_real_cu_100dae4a_30224cuda3std6ranges3__45__cpo9iter_swapE,(_ZN67_INTERNAL_83ee82bf_31_selective_scan_bwd_bf16_real_cu_100dae4a_30224cuda3std3__45__cpo5crendE - _ZN67_INTERNAL_83ee82bf_31_selective_scan_bwd_bf16_real_cu_100dae4a_30224cuda3std6ranges3__45__cpo9iter_swapE)
_ZN67_INTERNAL_83ee82bf_31_selective_scan_bwd_bf16_real_cu_100dae4a_30224cuda3std6ranges3__45__cpo9iter_swapE:
	.zero		1
	.type		_ZN67_INTERNAL_83ee82bf_31_selective_scan_bwd_bf16_real_cu_100dae4a_30224cuda3std3__45__cpo5crendE,@object
	.size		_ZN67_INTERNAL_83ee82bf_31_selective_scan_bwd_bf16_real_cu_100dae4a_30224cuda3std3__45__cpo5crendE,(_ZN67_INTERNAL_83ee82bf_31_selective_scan_bwd_bf16_real_cu_100dae4a_30224cuda3std6ranges3__45__cpo5cdataE - _ZN67_INTERNAL_83ee82bf_31_selective_scan_bwd_bf16_real_cu_100dae4a_30224cuda3std3__45__cpo5crendE)
_ZN67_INTERNAL_83ee82bf_31_selective_scan_bwd_bf16_real_cu_100dae4a_30224cuda3std3__45__cpo5crendE:
	.zero		1
	.type		_ZN67_INTERNAL_83ee82bf_31_selective_scan_bwd_bf16_real_cu_100dae4a_30224cuda3std6ranges3__45__cpo5cdataE,@object
	.size		_ZN67_INTERNAL_83ee82bf_31_selective_scan_bwd_bf16_real_cu_100dae4a_30224cuda3std6ranges3__45__cpo5cdataE,(_ZN67_INTERNAL_83ee82bf_31_selective_scan_bwd_bf16_real_cu_100dae4a_30224cuda3std6ranges3__45__cpo3endE - _ZN67_INTERNAL_83ee82bf_31_selective_scan_bwd_bf16_real_cu_100dae4a_30224cuda3std6ranges3__45__cpo5cdataE)
_ZN67_INTERNAL_83ee82bf_31_selective_scan_bwd_bf16_real_cu_100dae4a_30224cuda3std6ranges3__45__cpo5cdataE:
	.zero		1
	.type		_ZN67_INTERNAL_83ee82bf_31_selective_scan_bwd_bf16_real_cu_100dae4a_30224cuda3std6ranges3__45__cpo3endE,@object
	.size		_ZN67_INTERNAL_83ee82bf_31_selective_scan_bwd_bf16_real_cu_100dae4a_30224cuda3std6ranges3__45__cpo3endE,(_ZN67_INTERNAL_83ee82bf_31_selective_scan_bwd_bf16_real_cu_100dae4a_30224cuda3std3__419piecewise_constructE - _ZN67_INTERNAL_83ee82bf_31_selective_scan_bwd_bf16_real_cu_100dae4a_30224cuda3std6ranges3__45__cpo3endE)
_ZN67_INTERNAL_83ee82bf_31_selective_scan_bwd_bf16_real_cu_100dae4a_30224cuda3std6ranges3__45__cpo3endE:
	.zero		1
	.type		_ZN67_INTERNAL_83ee82bf_31_selective_scan_bwd_bf16_real_cu_100dae4a_30224cuda3std3__419piecewise_constructE,@object
	.size		_ZN67_INTERNAL_83ee82bf_31_selective_scan_bwd_bf16_real_cu_100dae4a_30224cuda3std3__419piecewise_constructE,(_ZN67_INTERNAL_83ee82bf_31_selective_scan_bwd_bf16_real_cu_100dae4a_30224cuda3std6ranges3__45__cpo5ssizeE - _ZN67_INTERNAL_83ee82bf_31_selective_scan_bwd_bf16_real_cu_100dae4a_30224cuda3std3__419piecewise_constructE)
_ZN67_INTERNAL_83ee82bf_31_selective_scan_bwd_bf16_real_cu_100dae4a_30224cuda3std3__419piecewise_constructE:
	.zero		1
	.type		_ZN67_INTERNAL_83ee82bf_31_selective_scan_bwd_bf16_real_cu_100dae4a_30224cuda3std6ranges3__45__cpo5ssizeE,@object
	.size		_ZN67_INTERNAL_83ee82bf_31_selective_scan_bwd_bf16_real_cu_100dae4a_30224cuda3std6ranges3__45__cpo5ssizeE,(_ZN67_INTERNAL_83ee82bf_31_selective_scan_bwd_bf16_real_cu_100dae4a_30224cuda3std3__45__cpo3endE - _ZN67_INTERNAL_83ee82bf_31_selective_scan_bwd_bf16_real_cu_100dae4a_30224cuda3std6ranges3__45__cpo5ssizeE)
_ZN67_INTERNAL_83ee82bf_31_selective_scan_bwd_bf16_real_cu_100dae4a_30224cuda3std6ranges3__45__cpo5ssizeE:
	.zero		1
	.type		_ZN67_INTERNAL_83ee82bf_31_selective_scan_bwd_bf16_real_cu_100dae4a_30224cuda3std3__45__cpo3endE,@object
	.size		_ZN67_INTERNAL_83ee82bf_31_selective_scan_bwd_bf16_real_cu_100dae4a_30224cuda3std3__45__cpo3endE,(_ZN67_INTERNAL_83ee82bf_31_selective_scan_bwd_bf16_real_cu_100dae4a_30224cuda3std6ranges3__45__cpo4cendE - _ZN67_INTERNAL_83ee82bf_31_selective_scan_bwd_bf16_real_cu_100dae4a_30224cuda3std3__45__cpo3endE)
_ZN67_INTERNAL_83ee82bf_31_selective_scan_bwd_bf16_real_cu_100dae4a_30224cuda3std3__45__cpo3endE:
	.zero		1
	.type		_ZN67_INTERNAL_83ee82bf_31_selective_scan_bwd_bf16_real_cu_100dae4a_30224cuda3std6ranges3__45__cpo4cendE,@object
	.size		_ZN67_INTERNAL_83ee82bf_31_selective_scan_bwd_bf16_real_cu_100dae4a_30224cuda3std6ranges3__45__cpo4cendE,(_ZN67_INTERNAL_83ee82bf_31_selective_scan_bwd_bf16_real_cu_100dae4a_30224cuda3std3__45__cpo4rendE - _ZN67_INTERNAL_83ee82bf_31_selective_scan_bwd_bf16_real_cu_100dae4a_30224cuda3std6ranges3__45__cpo4cendE)
_ZN67_INTERNAL_83ee82bf_31_selective_scan_bwd_bf16_real_cu_100dae4a_30224cuda3std6ranges3__45__cpo4cendE:
	.zero		1
	.type		_ZN67_INTERNAL_83ee82bf_31_selective_scan_bwd_bf16_real_cu_100dae4a_30224cuda3std3__45__cpo4rendE,@object
	.size		_ZN67_INTERNAL_83ee82bf_31_selective_scan_bwd_bf16_real_cu_100dae4a_30224cuda3std3__45__cpo4rendE,(_ZN67_INTERNAL_83ee82bf_31_selective_scan_bwd_bf16_real_cu_100dae4a_30224cuda3std6ranges3__45__cpo4prevE - _ZN67_INTERNAL_83ee82bf_31_selective_scan_bwd_bf16_real_cu_100dae4a_30224cuda3std3__45__cpo4rendE)
_ZN67_INTERNAL_83ee82bf_31_selective_scan_bwd_bf16_real_cu_100dae4a_30224cuda3std3__45__cpo4rendE:
	.zero		1
	.type		_ZN67_INTERNAL_83ee82bf_31_selective_scan_bwd_bf16_real_cu_100dae4a_30224cuda3std6ranges3__45__cpo4prevE,@object
	.size		_ZN67_INTERNAL_83ee82bf_31_selective_scan_bwd_bf16_real_cu_100dae4a_30224cuda3std6ranges3__45__cpo4prevE,(_ZN67_INTERNAL_83ee82bf_31_selective_scan_bwd_bf16_real_cu_100dae4a_30224cuda3std6ranges3__45__cpo9iter_moveE - _ZN67_INTERNAL_83ee82bf_31_selective_scan_bwd_bf16_real_cu_100dae4a_30224cuda3std6ranges3__45__cpo4prevE)
_ZN67_INTERNAL_83ee82bf_31_selective_scan_bwd_bf16_real_cu_100dae4a_30224cuda3std6ranges3__45__cpo4prevE:
	.zero		1
	.type		_ZN67_INTERNAL_83ee82bf_31_selective_scan_bwd_bf16_real_cu_100dae4a_30224cuda3std6ranges3__45__cpo9iter_moveE,@object
	.size		_ZN67_INTERNAL_83ee82bf_31_selective_scan_bwd_bf16_real_cu_100dae4a_30224cuda3std6ranges3__45__cpo9iter_moveE,(.L_13 - _ZN67_INTERNAL_83ee82bf_31_selective_scan_bwd_bf16_real_cu_100dae4a_30224cuda3std6ranges3__45__cpo9iter_moveE)
_ZN67_INTERNAL_83ee82bf_31_selective_scan_bwd_bf16_real_cu_100dae4a_30224cuda3std6ranges3__45__cpo9iter_moveE:
	.zero		1
.L_13:


//--------------------- .nv.shared._Z25selective_scan_bwd_kernelI32Selective_Scan_bwd_kernel_traitsILi128ELi16ELb0ELb0ELb0ELb0ELb1EN3c108BFloat16EfEEv12SSMParamsBwd --------------------------
	.section	.nv.shared._Z25selective_scan_bwd_kernelI32Selective_Scan_bwd_kernel_traitsILi128ELi16ELb0ELb0ELb0ELb0ELb1EN3c108BFloat16EfEEv12SSMParamsBwd,"aw",@nobits
	.sectionflags	@""
	.align	16


//--------------------- .nv.shared._Z25selective_scan_bwd_kernelI32Selective_Scan_bwd_kernel_traitsILi128ELi16ELb0ELb0ELb0ELb1ELb0EN3c108BFloat16EfEEv12SSMParamsBwd --------------------------
	.section	.nv.shared._Z25selective_scan_bwd_kernelI32Selective_Scan_bwd_kernel_traitsILi128ELi16ELb0ELb0ELb0ELb1ELb0EN3c108BFloat16EfEEv12SSMParamsBwd,"aw",@nobits
	.sectionflags	@""
	.align	16


//--------------------- .nv.shared._Z25selective_scan_bwd_kernelI32Selective_Scan_bwd_kernel_traitsILi128ELi16ELb0ELb0ELb0ELb1ELb1EN3c108BFloat16EfEEv12SSMParamsBwd --------------------------
	.section	.nv.shared._Z25selective_scan_bwd_kernelI32Selective_Scan_bwd_kernel_traitsILi128ELi16ELb0ELb0ELb0ELb1ELb1EN3c108BFloat16EfEEv12SSMParamsBwd,"aw",@nobits
	.sectionflags	@""
	.align	16


//--------------------- .nv.shared._Z25selective_scan_bwd_kernelI32Selective_Scan_bwd_kernel_traitsILi128ELi16ELb0ELb0ELb1ELb0ELb0EN3c108BFloat16EfEEv12SSMParamsBwd --------------------------
	.section	.nv.shared._Z25selective_scan_bwd_kernelI32Selective_Scan_bwd_kernel_traitsILi128ELi16ELb0ELb0ELb1ELb0ELb0EN3c108BFloat16EfEEv12SSMParamsBwd,"aw",@nobits
	.sectionflags	@""
	.align	16


//--------------------- .nv.shared._Z25selective_scan_bwd_kernelI32Selective_Scan_bwd_kernel_traitsILi128ELi16ELb0ELb0ELb1ELb0ELb1EN3c108BFloat16EfEEv12SSMParamsBwd --------------------------
	.section	.nv.shared._Z25selective_scan_bwd_kernelI32Selective_Scan_bwd_kernel_traitsILi128ELi16ELb0ELb0ELb1ELb0ELb1EN3c108BFloat16EfEEv12SSMParamsBwd,"aw",@nobits
	.sectionflags	@""
	.align	16


//--------------------- .nv.shared._Z25selective_scan_bwd_kernelI32Selective_Scan_bwd_kernel_traitsILi128ELi16ELb0ELb0ELb1ELb1ELb0EN3c108BFloat16EfEEv12SSMParamsBwd --------------------------
	.section	.nv.shared._Z25selective_scan_bwd_kernelI32Selective_Scan_bwd_kernel_traitsILi128ELi16ELb0ELb0ELb1ELb1ELb0EN3c108BFloat16EfEEv12SSMParamsBwd,"aw",@nobits
	.sectionflags	@""
	.align	16


//--------------------- .nv.shared._Z25selective_scan_bwd_kernelI32Selective_Scan_bwd_kernel_traitsILi128ELi16ELb0ELb0ELb1ELb1ELb1EN3c108BFloat16EfEEv12SSMParamsBwd --------------------------
	.section	.nv.shared._Z25selective_scan_bwd_kernelI32Selective_Scan_bwd_kernel_traitsILi128ELi16ELb0ELb0ELb1ELb1ELb1EN3c108BFloat16EfEEv12SSMParamsBwd,"aw",@nobits
	.sectionflags	@""
	.align	16


//--------------------- .nv.shared._Z25selective_scan_bwd_kernelI32Selective_Scan_bwd_kernel_traitsILi128ELi16ELb0ELb1ELb0ELb0ELb0EN3c108BFloat16EfEEv12SSMParamsBwd --------------------------
	.section	.nv.shared._Z25selective_scan_bwd_kernelI32Selective_Scan_bwd_kernel_traitsILi128ELi16ELb0ELb1ELb0ELb0ELb0EN3c108BFloat16EfEEv12SSMParamsBwd,"aw",@nobits
	.sectionflags	@""
	.align	16


//--------------------- .nv.shared._Z25selective_scan_bwd_kernelI32Selective_Scan_bwd_kernel_traitsILi128ELi16ELb0ELb1ELb0ELb0ELb1EN3c108BFloat16EfEEv12SSMParamsBwd --------------------------
	.section	.nv.shared._Z25selective_scan_bwd_kernelI32Selective_Scan_bwd_kernel_traitsILi128ELi16ELb0ELb1ELb0ELb0ELb1EN3c108BFloat16EfEEv12SSMParamsBwd,"aw",@nobits
	.sectionflags	@""
	.align	16


//--------------------- .nv.shared._Z25selective_scan_bwd_kernelI32Selective_Scan_bwd_kernel_traitsILi128ELi16ELb0ELb1ELb0ELb1ELb0EN3c108BFloat16EfEEv12SSMParamsBwd --------------------------
	.section	.nv.shared._Z25selective_scan_bwd_kernelI32Selective_Scan_bwd_kernel_traitsILi128ELi16ELb0ELb1ELb0ELb1ELb0EN3c108BFloat16EfEEv12SSMParamsBwd,"aw",@nobits
	.sectionflags	@""
	.align	16


//--------------------- .nv.shared._Z25selective_scan_bwd_kernelI32Selective_Scan_bwd_kernel_traitsILi128ELi16ELb0ELb1ELb0ELb1ELb1EN3c108BFloat16EfEEv12SSMParamsBwd --------------------------
	.section	.nv.shared._Z25selective_scan_bwd_kernelI32Selective_Scan_bwd_kernel_traitsILi128ELi16ELb0ELb1ELb0ELb1ELb1EN3c108BFloat16EfEEv12SSMParamsBwd,"aw",@nobits
	.sectionflags	@""
	.align	16


//--------------------- .nv.shared._Z25selective_scan_bwd_kernelI32Selective_Scan_bwd_kernel_traitsILi128ELi16ELb0ELb1ELb1ELb0ELb0EN3c108BFloat16EfEEv12SSMParamsBwd --------------------------
	.section	.nv.shared._Z25selective_scan_bwd_kernelI32Selective_Scan_bwd_kernel_traitsILi128ELi16ELb0ELb1ELb1ELb0ELb0EN3c108BFloat16EfEEv12SSMParamsBwd,"aw",@nobits
	.sectionflags	@""
	.align	16


//--------------------- .nv.shared._Z25selective_scan_bwd_kernelI32Selective_Scan_bwd_kernel_traitsILi128ELi16ELb0ELb1ELb1ELb0ELb1EN3c108BFloat16EfEEv12SSMParamsBwd --------------------------
	.section	.nv.shared._Z25selective_scan_bwd_kernelI32Selective_Scan_bwd_kernel_traitsILi128ELi16ELb0ELb1ELb1ELb0ELb1EN3c108BFloat16EfEEv12SSMParamsBwd,"aw",@nobits
	.sectionflags	@""
	.align	16


//--------------------- .nv.shared._Z25selective_scan_bwd_kernelI32Selective_Scan_bwd_kernel_traitsILi128ELi16ELb0ELb1ELb1ELb1ELb0EN3c108BFloat16EfEEv12SSMParamsBwd --------------------------
	.section	.nv.shared._Z25selective_scan_bwd_kernelI32Selective_Scan_bwd_kernel_traitsILi128ELi16ELb0ELb1ELb1ELb1ELb0EN3c108BFloat16EfEEv12SSMParamsBwd,"aw",@nobits
	.sectionflags	@""
	.align	16


//--------------------- .nv.shared._Z25selective_scan_bwd_kernelI32Selective_Scan_bwd_kernel_traitsILi128ELi16ELb0ELb1ELb1ELb1ELb1EN3c108BFloat16EfEEv12SSMParamsBwd --------------------------
	.section	.nv.shared._Z25selective_scan_bwd_kernelI32Selective_Scan_bwd_kernel_traitsILi128ELi16ELb0ELb1ELb1ELb1ELb1EN3c108BFloat16EfEEv12SSMParamsBwd,"aw",@nobits
	.sectionflags	@""
	.align	16


//--------------------- .nv.shared._Z25selective_scan_bwd_kernelI32Selective_Scan_bwd_kernel_traitsILi128ELi16ELb1ELb0ELb0ELb0ELb0EN3c108BFloat16EfEEv12SSMParamsBwd --------------------------
	.section	.nv.shared._Z25selective_scan_bwd_kernelI32Selective_Scan_bwd_kernel_traitsILi128ELi16ELb1ELb0ELb0ELb0ELb0EN3c108BFloat16EfEEv12SSMParamsBwd,"aw",@nobits
	.sectionflags	@""
	.align	16


//--------------------- .nv.shared._Z25selective_scan_bwd_kernelI32Selective_Scan_bwd_kernel_traitsILi128ELi16ELb1ELb0ELb0ELb0ELb1EN3c108BFloat16EfEEv12SSMParamsBwd --------------------------
	.section	.nv.shared._Z25selective_scan_bwd_kernelI32Selective_Scan_bwd_kernel_traitsILi128ELi16ELb1ELb0ELb0ELb0ELb1EN3c108BFloat16EfEEv12SSMParamsBwd,"aw",@nobits
	.sectionflags	@""
	.align	16


//--------------------- .nv.shared._Z25selective_scan_bwd_kernelI32Selective_Scan_bwd_kernel_traitsILi128ELi16ELb1ELb0ELb0ELb1ELb0EN3c108BFloat16EfEEv12SSMParamsBwd --------------------------
	.section	.nv.shared._Z25selective_scan_bwd_kernelI32Selective_Scan_bwd_kernel_traitsILi128ELi16ELb1ELb0ELb0ELb1ELb0EN3c108BFloat16EfEEv12SSMParamsBwd,"aw",@nobits
	.sectionflags	@""
	.align	16


//--------------------- .nv.shared._Z25selective_scan_bwd_kernelI32Selective_Scan_bwd_kernel_traitsILi128ELi16ELb1ELb0ELb0ELb1ELb1EN3c108BFloat16EfEEv12SSMParamsBwd --------------------------
	.section	.nv.shared._Z25selective_scan_bwd_kernelI32Selective_Scan_bwd_kernel_traitsILi128ELi16ELb1ELb0ELb0ELb1ELb1EN3c108BFloat16EfEEv12SSMParamsBwd,"aw",@nobits
	.sectionflags	@""
	.align	16


//--------------------- .nv.shared._Z25selective_scan_bwd_kernelI32Selective_Scan_bwd_kernel_traitsILi128ELi16ELb1ELb0ELb1ELb0ELb0EN3c108BFloat16EfEEv12SSMParamsBwd --------------------------
	.section	.nv.shared._Z25selective_scan_bwd_kernelI32Selective_Scan_bwd_kernel_traitsILi128ELi16ELb1ELb0ELb1ELb0ELb0EN3c108BFloat16EfEEv12SSMParamsBwd,"aw",@nobits
	.sectionflags	@""
	.align	16


//--------------------- .nv.shared._Z25selective_scan_bwd_kernelI32Selective_Scan_bwd_kernel_traitsILi128ELi16ELb1ELb0ELb1ELb0ELb1EN3c108BFloat16EfEEv12SSMParamsBwd --------------------------
	.section	.nv.shared._Z25selective_scan_bwd_kernelI32Selective_Scan_bwd_kernel_traitsILi128ELi16ELb1ELb0ELb1ELb0ELb1EN3c108BFloat16EfEEv12SSMParamsBwd,"aw",@nobits
	.sectionflags	@""
	.align	16


//--------------------- .nv.shared._Z25selective_scan_bwd_kernelI32Selective_Scan_bwd_kernel_traitsILi128ELi16ELb1ELb0ELb1ELb1ELb0EN3c108BFloat16EfEEv12SSMParamsBwd --------------------------
	.section	.nv.shared._Z25selective_scan_bwd_kernelI32Selective_Scan_bwd_kernel_traitsILi128ELi16ELb1ELb0ELb1ELb1ELb0EN3c108BFloat16EfEEv12SSMParamsBwd,"aw",@nobits
	.sectionflags	@""
	.align	16


//--------------------- .nv.shared._Z25selective_scan_bwd_kernelI32Selective_Scan_bwd_kernel_traitsILi128ELi16ELb1ELb0ELb1ELb1ELb1EN3c108BFloat16EfEEv12SSMParamsBwd --------------------------
	.section	.nv.shared._Z25selective_scan_bwd_kernelI32Selective_Scan_bwd_kernel_traitsILi128ELi16ELb1ELb0ELb1ELb1ELb1EN3c108BFloat16EfEEv12SSMParamsBwd,"aw",@nobits
	.sectionflags	@""
	.align	16


//--------------------- .nv.shared._Z25selective_scan_bwd_kernelI32Selective_Scan_bwd_kernel_traitsILi128ELi16ELb1ELb1ELb0ELb0ELb0EN3c108BFloat16EfEEv12SSMParamsBwd --------------------------
	.section	.nv.shared._Z25selective_scan_bwd_kernelI32Selective_Scan_bwd_kernel_traitsILi128ELi16ELb1ELb1ELb0ELb0ELb0EN3c108BFloat16EfEEv12SSMParamsBwd,"aw",@nobits
	.sectionflags	@""
	.align	16


//--------------------- .nv.shared._Z25selective_scan_bwd_kernelI32Selective_Scan_bwd_kernel_traitsILi128ELi16ELb1ELb1ELb0ELb0ELb1EN3c108BFloat16EfEEv12SSMParamsBwd --------------------------
	.section	.nv.shared._Z25selective_scan_bwd_kernelI32Selective_Scan_bwd_kernel_traitsILi128ELi16ELb1ELb1ELb0ELb0ELb1EN3c108BFloat16EfEEv12SSMParamsBwd,"aw",@nobits
	.sectionflags	@""
	.align	16


//--------------------- .nv.shared._Z25selective_scan_bwd_kernelI32Selective_Scan_bwd_kernel_traitsILi128ELi16ELb1ELb1ELb0ELb1ELb0EN3c108BFloat16EfEEv12SSMParamsBwd --------------------------
	.section	.nv.shared._Z25selective_scan_bwd_kernelI32Selective_Scan_bwd_kernel_traitsILi128ELi16ELb1ELb1ELb0ELb1ELb0EN3c108BFloat16EfEEv12SSMParamsBwd,"aw",@nobits
	.sectionflags	@""
	.align	16


//--------------------- .nv.shared._Z25selective_scan_bwd_kernelI32Selective_Scan_bwd_kernel_traitsILi128ELi16ELb1ELb1ELb0ELb1ELb1EN3c108BFloat16EfEEv12SSMParamsBwd --------------------------
	.section	.nv.shared._Z25selective_scan_bwd_kernelI32Selective_Scan_bwd_kernel_traitsILi128ELi16ELb1ELb1ELb0ELb1ELb1EN3c108BFloat16EfEEv12SSMParamsBwd,"aw",@nobits
	.sectionflags	@""
	.align	16


//--------------------- .nv.shared._Z25selective_scan_bwd_kernelI32Selective_Scan_bwd_kernel_traitsILi128ELi16ELb1ELb1ELb1ELb0ELb0EN3c108BFloat16EfEEv12SSMParamsBwd --------------------------
	.section	.nv.shared._Z25selective_scan_bwd_kernelI32Selective_Scan_bwd_kernel_traitsILi128ELi16ELb1ELb1ELb1ELb0ELb0EN3c108BFloat16EfEEv12SSMParamsBwd,"aw",@nobits
	.sectionflags	@""
	.align	16


//--------------------- .nv.shared._Z25selective_scan_bwd_kernelI32Selective_Scan_bwd_kernel_traitsILi128ELi16ELb1ELb1ELb1ELb0ELb1EN3c108BFloat16EfEEv12SSMParamsBwd --------------------------
	.section	.nv.shared._Z25selective_scan_bwd_kernelI32Selective_Scan_bwd_kernel_traitsILi128ELi16ELb1ELb1ELb1ELb0ELb1EN3c108BFloat16EfEEv12SSMParamsBwd,"aw",@nobits
	.sectionflags	@""
	.align	16


//--------------------- .nv.shared._Z25selective_scan_bwd_kernelI32Selective_Scan_bwd_kernel_traitsILi128ELi16ELb1ELb1ELb1ELb1ELb0EN3c108BFloat16EfEEv12SSMParamsBwd --------------------------
	.section	.nv.shared._Z25selective_scan_bwd_kernelI32Selective_Scan_bwd_kernel_traitsILi128ELi16ELb1ELb1ELb1ELb1ELb0EN3c108BFloat16EfEEv12SSMParamsBwd,"aw",@nobits
	.sectionflags	@""
	.align	16


//--------------------- .nv.shared._Z25selective_scan_bwd_kernelI32Selective_Scan_bwd_kernel_traitsILi128ELi16ELb1ELb1ELb1ELb1ELb1EN3c108BFloat16EfEEv12SSMParamsBwd --------------------------
	.section	.nv.shared._Z25selective_scan_bwd_kernelI32Selective_Scan_bwd_kernel_traitsILi128ELi16ELb1ELb1ELb1ELb1ELb1EN3c108BFloat16EfEEv12SSMParamsBwd,"aw",@nobits
	.sectionflags	@""
	.align	16


//--------------------- .nv.shared._Z25selective_scan_bwd_kernelI32Selective_Scan_bwd_kernel_traitsILi64ELi16ELb0ELb0ELb0ELb0ELb0EN3c108BFloat16EfEEv12SSMParamsBwd --------------------------
	.section	.nv.shared._Z25selective_scan_bwd_kernelI32Selective_Scan_bwd_kernel_traitsILi64ELi16ELb0ELb0ELb0ELb0ELb0EN3c108BFloat16EfEEv12SSMParamsBwd,"aw",@nobits
	.sectionflags	@""
	.align	16


//--------------------- .nv.shared._Z25selective_scan_bwd_kernelI32Selective_Scan_bwd_kernel_traitsILi64ELi16ELb0ELb0ELb0ELb0ELb1EN3c108BFloat16EfEEv12SSMParamsBwd --------------------------
	.section	.nv.shared._Z25selective_scan_bwd_kernelI32Selective_Scan_bwd_kernel_traitsILi64ELi16ELb0ELb0ELb0ELb0ELb1EN3c108BFloat16EfEEv12SSMParamsBwd,"aw",@nobits
	.sectionflags	@""
	.align	16


//--------------------- .nv.shared._Z25selective_scan_bwd_kernelI32Selective_Scan_bwd_kernel_traitsILi64ELi16ELb0ELb0ELb0ELb1ELb0EN3c108BFloat16EfEEv12SSMParamsBwd --------------------------
	.section	.nv.shared._Z25selective_scan_bwd_kernelI32Selective_Scan_bwd_kernel_traitsILi64ELi16ELb0ELb0ELb0ELb1ELb0EN3c108BFloat16EfEEv12SSMParamsBwd,"aw",@nobits
	.sectionflags	@""
	.align	16


//--------------------- .nv.shared._Z25selective_scan_bwd_kernelI32Selective_Scan_bwd_kernel_traitsILi64ELi16ELb0ELb0ELb0ELb1ELb1EN3c108BFloat16EfEEv12SSMParamsBwd --------------------------
	.section	.nv.shared._Z25selective_scan_bwd_kernelI32Selective_Scan_bwd_kernel_traitsILi64ELi16ELb0ELb0ELb0ELb1ELb1EN3c108BFloat16EfEEv12SSMParamsBwd,"aw",@nobits
	.sectionflags	@""
	.align	16


//--------------------- .nv.shared._Z25selective_scan_bwd_kernelI32Selective_Scan_bwd_kernel_traitsILi64ELi16ELb0ELb0ELb1ELb0ELb0EN3c108BFloat16EfEEv12SSMParamsBwd --------------------------
	.section	.nv.shared._Z25selective_scan_bwd_kernelI32Selective_Scan_bwd_kernel_traitsILi64ELi16ELb0ELb0ELb1ELb0ELb0EN3c108BFloat16EfEEv12SSMParamsBwd,"aw",@nobits
	.sectionflags	@""
	.align	16


//--------------------- .nv.shared._Z25selective_scan_bwd_kernelI32Selective_Scan_bwd_kernel_traitsILi64ELi16ELb0ELb0ELb1ELb0ELb1EN3c108BFloat16EfEEv12SSMParamsBwd --------------------------
	.section	.nv.shared._Z25selective_scan_bwd_kernelI32Selective_Scan_bwd_kernel_traitsILi64ELi16ELb0ELb0ELb1ELb0ELb1EN3c108BFloat16EfEEv12SSMParamsBwd,"aw",@nobits
	.sectionflags	@""
	.align	16


//--------------------- .nv.shared._Z25selective_scan_bwd_kernelI32Selective_Scan_bwd_kernel_traitsILi64ELi16ELb0ELb0ELb1ELb1ELb0EN3c108BFloat16EfEEv12SSMParamsBwd --------------------------
	.section	.nv.shared._Z25selective_scan_bwd_kernelI32Selective_Scan_bwd_kernel_traitsILi64ELi16ELb0ELb0ELb1ELb1ELb0EN3c108BFloat16EfEEv12SSMParamsBwd,"aw",@nobits
	.sectionflags	@""
	.align	16


//--------------------- .nv.shared._Z25selective_scan_bwd_kernelI32Selective_Scan_bwd_kernel_traitsILi64ELi16ELb0ELb0ELb1ELb1ELb1EN3c108BFloat16EfEEv12SSMParamsBwd --------------------------
	.section	.nv.shared._Z25selective_scan_bwd_kernelI32Selective_Scan_bwd_kernel_traitsILi64ELi16ELb0ELb0ELb1ELb1ELb1EN3c108BFloat16EfEEv12SSMParamsBwd,"aw",@nobits
	.sectionflags	@""
	.align	16


//--------------------- .nv.shared._Z25selective_scan_bwd_kernelI32Selective_Scan_bwd_kernel_traitsILi64ELi16ELb0ELb1ELb0ELb0ELb0EN3c108BFloat16EfEEv12SSMParamsBwd --------------------------
	.section	.nv.shared._Z25selective_scan_bwd_kernelI32Selective_Scan_bwd_kernel_traitsILi64ELi16ELb0ELb1ELb0ELb0ELb0EN3c108BFloat16EfEEv12SSMParamsBwd,"aw",@nobits
	.sectionflags	@""
	.align	16


//--------------------- .nv.shared._Z25selective_scan_bwd_kernelI32Selective_Scan_bwd_kernel_traitsILi64ELi16ELb0ELb1ELb0ELb0ELb1EN3c108BFloat16EfEEv12SSMParamsBwd --------------------------
	.section	.nv.shared._Z25selective_scan_bwd_kernelI32Selective_Scan_bwd_kernel_traitsILi64ELi16ELb0ELb1ELb0ELb0ELb1EN3c108BFloat16EfEEv12SSMParamsBwd,"aw",@nobits
	.sectionflags	@""
	.align	16


//--------------------- .nv.shared._Z25selective_scan_bwd_kernelI32Selective_Scan_bwd_kernel_traitsILi64ELi16ELb0ELb1ELb0ELb1ELb0EN3c108BFloat16EfEEv12SSMParamsBwd --------------------------
	.section	.nv.shared._Z25selective_scan_bwd_kernelI32Selective_Scan_bwd_kernel_traitsILi64ELi16ELb0ELb1ELb0ELb1ELb0EN3c108BFloat16EfEEv12SSMParamsBwd,"aw",@nobits
	.sectionflags	@""
	.align	16


//--------------------- .nv.shared._Z25selective_scan_bwd_kernelI32Selective_Scan_bwd_kernel_traitsILi64ELi16ELb0ELb1ELb0ELb1ELb1EN3c108BFloat16EfEEv12SSMParamsBwd --------------------------
	.section	.nv.shared._Z25selective_scan_bwd_kernelI32Selective_Scan_bwd_kernel_traitsILi64ELi16ELb0ELb1ELb0ELb1ELb1EN3c108BFloat16EfEEv12SSMParamsBwd,"aw",@nobits
	.sectionflags	@""
	.align	16


//--------------------- .nv.shared._Z25selective_scan_bwd_kernelI32Selective_Scan_bwd_kernel_traitsILi64ELi16ELb0ELb1ELb1ELb0ELb0EN3c108BFloat16EfEEv12SSMParamsBwd --------------------------
	.section	.nv.shared._Z25selective_scan_bwd_kernelI32Selective_Scan_bwd_kernel_traitsILi64ELi16ELb0ELb1ELb1ELb0ELb0EN3c108BFloat16EfEEv12SSMParamsBwd,"aw",@nobits
	.sectionflags	@""
	.align	16


//--------------------- .nv.shared._Z25selective_scan_bwd_kernelI32Selective_Scan_bwd_kernel_traitsILi64ELi16ELb0ELb1ELb1ELb0ELb1EN3c108BFloat16EfEEv12SSMParamsBwd --------------------------
	.section	.nv.shared._Z25selective_scan_bwd_kernelI32Selective_Scan_bwd_kernel_traitsILi64ELi16ELb0ELb1ELb1ELb0ELb1EN3c108BFloat16EfEEv12SSMParamsBwd,"aw",@nobits
	.sectionflags	@""
	.align	16


//--------------------- .nv.shared._Z25selective_scan_bwd_kernelI32Selective_Scan_bwd_kernel_traitsILi64ELi16ELb0ELb1ELb1ELb1ELb0EN3c108BFloat16EfEEv12SSMParamsBwd --------------------------
	.section	.nv.shared._Z25selective_scan_bwd_kernelI32Selective_Scan_bwd_kernel_traitsILi64ELi16ELb0ELb1ELb1ELb1ELb0EN3c108BFloat16EfEEv12SSMParamsBwd,"aw",@nobits
	.sectionflags	@""
	.align	16


//--------------------- .nv.shared._Z25selective_scan_bwd_kernelI32Selective_Scan_bwd_kernel_traitsILi64ELi16ELb0ELb1ELb1ELb1ELb1EN3c108BFloat16EfEEv12SSMParamsBwd --------------------------
	.section	.nv.shared._Z25selective_scan_bwd_kernelI32Selective_Scan_bwd_kernel_traitsILi64ELi16ELb0ELb1ELb1ELb1ELb1EN3c108BFloat16EfEEv12SSMParamsBwd,"aw",@nobits
	.sectionflags	@""
	.align	16


//--------------------- .nv.shared._Z25selective_scan_bwd_kernelI32Selective_Scan_bwd_kernel_traitsILi64ELi16ELb1ELb0ELb0ELb0ELb0EN3c108BFloat16EfEEv12SSMParamsBwd --------------------------
	.section	.nv.shared._Z25selective_scan_bwd_kernelI32Selective_Scan_bwd_kernel_traitsILi64ELi16ELb1ELb0ELb0ELb0ELb0EN3c108BFloat16EfEEv12SSMParamsBwd,"aw",@nobits
	.sectionflags	@""
	.align	16


//--------------------- .nv.shared._Z25selective_scan_bwd_kernelI32Selective_Scan_bwd_kernel_traitsILi64ELi16ELb1ELb0ELb0ELb0ELb1EN3c108BFloat16EfEEv12SSMParamsBwd --------------------------
	.section	.nv.shared._Z25selective_scan_bwd_kernelI32Selective_Scan_bwd_kernel_traitsILi64ELi16ELb1ELb0ELb0ELb0ELb1EN3c108BFloat16EfEEv12SSMParamsBwd,"aw",@nobits
	.sectionflags	@""
	.align	16


//--------------------- .nv.shared._Z25selective_scan_bwd_kernelI32Selective_Scan_bwd_kernel_traitsILi64ELi16ELb1ELb0ELb0ELb1ELb0EN3c108BFloat16EfEEv12SSMParamsBwd --------------------------
	.section	.nv.shared._Z25selective_scan_bwd_kernelI32Selective_Scan_bwd_kernel_traitsILi64ELi16ELb1ELb0ELb0ELb1ELb0EN3c108BFloat16EfEEv12SSMParamsBwd,"aw",@nobits
	.sectionflags	@""
	.align	16


//--------------------- .nv.shared._Z25selective_scan_bwd_kernelI32Selective_Scan_bwd_kernel_traitsILi64ELi16ELb1ELb0ELb0ELb1ELb1EN3c108BFloat16EfEEv12SSMParamsBwd --------------------------
	.section	.nv.shared._Z25selective_scan_bwd_kernelI32Selective_Scan_bwd_kernel_traitsILi64ELi16ELb1ELb0ELb0ELb1ELb1EN3c108BFloat16EfEEv12SSMParamsBwd,"aw",@nobits
	.sectionflags	@""
	.align	16


//--------------------- .nv.shared._Z25selective_scan_bwd_kernelI32Selective_Scan_bwd_kernel_traitsILi64ELi16ELb1ELb0ELb1ELb0ELb0EN3c108BFloat16EfEEv12SSMParamsBwd --------------------------
	.section	.nv.shared._Z25selective_scan_bwd_kernelI32Selective_Scan_bwd_kernel_traitsILi64ELi16ELb1ELb0ELb1ELb0ELb0EN3c108BFloat16EfEEv12SSMParamsBwd,"aw",@nobits
	.sectionflags	@""
	.align	16


//--------------------- .nv.shared._Z25selective_scan_bwd_kernelI32Selective_Scan_bwd_kernel_traitsILi64ELi16ELb1ELb0ELb1ELb0ELb1EN3c108BFloat16EfEEv12SSMParamsBwd --------------------------
	.section	.nv.shared._Z25selective_scan_bwd_kernelI32Selective_Scan_bwd_kernel_traitsILi64ELi16ELb1ELb0ELb1ELb0ELb1EN3c108BFloat16EfEEv12SSMParamsBwd,"aw",@nobits
	.sectionflags	@""
	.align	16


//--------------------- .nv.shared._Z25selective_scan_bwd_kernelI32Selective_Scan_bwd_kernel_traitsILi64ELi16ELb1ELb0ELb1ELb1ELb0EN3c108BFloat16EfEEv12SSMParamsBwd --------------------------
	.section	.nv.shared._Z25selective_scan_bwd_kernelI32Selective_Scan_bwd_kernel_traitsILi64ELi16ELb1ELb0ELb1ELb1ELb0EN3c108BFloat16EfEEv12SSMParamsBwd,"aw",@nobits
	.sectionflags	@""
	.align	16


//--------------------- .nv.shared._Z25selective_scan_bwd_kernelI32Selective_Scan_bwd_kernel_traitsILi64ELi16ELb1ELb0ELb1ELb1ELb1EN3c108BFloat16EfEEv12SSMParamsBwd --------------------------
	.section	.nv.shared._Z25selective_scan_bwd_kernelI32Selective_Scan_bwd_kernel_traitsILi64ELi16ELb1ELb0ELb1ELb1ELb1EN3c108BFloat16EfEEv12SSMParamsBwd,"aw",@nobits
	.sectionflags	@""
	.align	16


//--------------------- .nv.shared._Z25selective_scan_bwd_kernelI32Selective_Scan_bwd_kernel_traitsILi64ELi16ELb1ELb1ELb0ELb0ELb0EN3c108BFloat16EfEEv12SSMParamsBwd --------------------------
	.section	.nv.shared._Z25selective_scan_bwd_kernelI32Selective_Scan_bwd_kernel_traitsILi64ELi16ELb1ELb1ELb0ELb0ELb0EN3c108BFloat16EfEEv12SSMParamsBwd,"aw",@nobits
	.sectionflags	@""
	.align	16


//--------------------- .nv.shared._Z25selective_scan_bwd_kernelI32Selective_Scan_bwd_kernel_traitsILi64ELi16ELb1ELb1ELb0ELb0ELb1EN3c108BFloat16EfEEv12SSMParamsBwd --------------------------
	.section	.nv.shared._Z25selective_scan_bwd_kernelI32Selective_Scan_bwd_kernel_traitsILi64ELi16ELb1ELb1ELb0ELb0ELb1EN3c108BFloat16EfEEv12SSMParamsBwd,"aw",@nobits
	.sectionflags	@""
	.align	16


//--------------------- .nv.shared._Z25selective_scan_bwd_kernelI32Selective_Scan_bwd_kernel_traitsILi64ELi16ELb1ELb1ELb0ELb1ELb0EN3c108BFloat16EfEEv12SSMParamsBwd --------------------------
	.section	.nv.shared._Z25selective_scan_bwd_kernelI32Selective_Scan_bwd_kernel_traitsILi64ELi16ELb1ELb1ELb0ELb1ELb0EN3c108BFloat16EfEEv12SSMParamsBwd,"aw",@nobits
	.sectionflags	@""
	.align	16


//--------------------- .nv.shared._Z25selective_scan_bwd_kernelI32Selective_Scan_bwd_kernel_traitsILi64ELi16ELb1ELb1ELb0ELb1ELb1EN3c108BFloat16EfEEv12SSMParamsBwd --------------------------
	.section	.nv.shared._Z25selective_scan_bwd_kernelI32Selective_Scan_bwd_kernel_traitsILi64ELi16ELb1ELb1ELb0ELb1ELb1EN3c108BFloat16EfEEv12SSMParamsBwd,"aw",@nobits
	.sectionflags	@""
	.align	16


//--------------------- .nv.shared._Z25selective_scan_bwd_kernelI32Selective_Scan_bwd_kernel_traitsILi64ELi16ELb1ELb1ELb1ELb0ELb0EN3c108BFloat16EfEEv12SSMParamsBwd --------------------------
	.section	.nv.shared._Z25selective_scan_bwd_kernelI32Selective_Scan_bwd_kernel_traitsILi64ELi16ELb1ELb1ELb1ELb0ELb0EN3c108BFloat16EfEEv12SSMParamsBwd,"aw",@nobits
	.sectionflags	@""
	.align	16


//--------------------- .nv.shared._Z25selective_scan_bwd_kernelI32Selective_Scan_bwd_kernel_traitsILi64ELi16ELb1ELb1ELb1ELb0ELb1EN3c108BFloat16EfEEv12SSMParamsBwd --------------------------
	.section	.nv.shared._Z25selective_scan_bwd_kernelI32Selective_Scan_bwd_kernel_traitsILi64ELi16ELb1ELb1ELb1ELb0ELb1EN3c108BFloat16EfEEv12SSMParamsBwd,"aw",@nobits
	.sectionflags	@""
	.align	16


//--------------------- .nv.shared._Z25selective_scan_bwd_kernelI32Selective_Scan_bwd_kernel_traitsILi64ELi16ELb1ELb1ELb1ELb1ELb0EN3c108BFloat16EfEEv12SSMParamsBwd --------------------------
	.section	.nv.shared._Z25selective_scan_bwd_kernelI32Selective_Scan_bwd_kernel_traitsILi64ELi16ELb1ELb1ELb1ELb1ELb0EN3c108BFloat16EfEEv12SSMParamsBwd,"aw",@nobits
	.sectionflags	@""
	.align	16


//--------------------- .nv.shared._Z25selective_scan_bwd_kernelI32Selective_Scan_bwd_kernel_traitsILi64ELi16ELb1ELb1ELb1ELb1ELb1EN3c108BFloat16EfEEv12SSMParamsBwd --------------------------
	.section	.nv.shared._Z25selective_scan_bwd_kernelI32Selective_Scan_bwd_kernel_traitsILi64ELi16ELb1ELb1ELb1ELb1ELb1EN3c108BFloat16EfEEv12SSMParamsBwd,"aw",@nobits
	.sectionflags	@""
	.align	16


//--------------------- .nv.shared._Z25selective_scan_bwd_kernelI32Selective_Scan_bwd_kernel_traitsILi32ELi16ELb0ELb0ELb0ELb0ELb0EN3c108BFloat16EfEEv12SSMParamsBwd --------------------------
	.section	.nv.shared._Z25selective_scan_bwd_kernelI32Selective_Scan_bwd_kernel_traitsILi32ELi16ELb0ELb0ELb0ELb0ELb0EN3c108BFloat16EfEEv12SSMParamsBwd,"aw",@nobits
	.sectionflags	@""
	.align	16


//--------------------- .nv.shared._Z25selective_scan_bwd_kernelI32Selective_Scan_bwd_kernel_traitsILi32ELi16ELb0ELb0ELb0ELb0ELb1EN3c108BFloat16EfEEv12SSMParamsBwd --------------------------
	.section	.nv.shared._Z25selective_scan_bwd_kernelI32Selective_Scan_bwd_kernel_traitsILi32ELi16ELb0ELb0ELb0ELb0ELb1EN3c108BFloat16EfEEv12SSMParamsBwd,"aw",@nobits
	.sectionflags	@""
	.align	16


//--------------------- .nv.shared._Z25selective_scan_bwd_kernelI32Selective_Scan_bwd_kernel_traitsILi32ELi16ELb0ELb0ELb0ELb1ELb0EN3c108BFloat16EfEEv12SSMParamsBwd --------------------------
	.section	.nv.shared._Z25selective_scan_bwd_kernelI32Selective_Scan_bwd_kernel_traitsILi32ELi16ELb0ELb0ELb0ELb1ELb0EN3c108BFloat16EfEEv12SSMParamsBwd,"aw",@nobits
	.sectionflags	@""
	.align	16


//--------------------- .nv.shared._Z25selective_scan_bwd_kernelI32Selective_Scan_bwd_kernel_traitsILi32ELi16ELb0ELb0ELb0ELb1ELb1EN3c108BFloat16EfEEv12SSMParamsBwd --------------------------
	.section	.nv.shared._Z25selective_scan_bwd_kernelI32Selective_Scan_bwd_kernel_traitsILi32ELi16ELb0ELb0ELb0ELb1ELb1EN3c108BFloat16EfEEv12SSMParamsBwd,"aw",@nobits
	.sectionflags	@""
	.align	16


//--------------------- .nv.shared._Z25selective_scan_bwd_kernelI32Selective_Scan_bwd_kernel_traitsILi32ELi16ELb0ELb0ELb1ELb0ELb0EN3c108BFloat16EfEEv12SSMParamsBwd --------------------------
	.section	.nv.shared._Z25selective_scan_bwd_kernelI32Selective_Scan_bwd_kernel_traitsILi32ELi16ELb0ELb0ELb1ELb0ELb0EN3c108BFloat16EfEEv12SSMParamsBwd,"aw",@nobits
	.sectionflags	@""
	.align	16


//--------------------- .nv.shared._Z25selective_scan_bwd_kernelI32Selective_Scan_bwd_kernel_traitsILi32ELi16ELb0ELb0ELb1ELb0ELb1EN3c108BFloat16EfEEv12SSMParamsBwd --------------------------
	.section	.nv.shared._Z25selective_scan_bwd_kernelI32Selective_Scan_bwd_kernel_traitsILi32ELi16ELb0ELb0ELb1ELb0ELb1EN3c108BFloat16EfEEv12SSMParamsBwd,"aw",@nobits
	.sectionflags	@""
	.align	16


//--------------------- .nv.shared._Z25selective_scan_bwd_kernelI32Selective_Scan_bwd_kernel_traitsILi32ELi16ELb0ELb0ELb1ELb1ELb0EN3c108BFloat16EfEEv12SSMParamsBwd --------------------------
	.section	.nv.shared._Z25selective_scan_bwd_kernelI32Selective_Scan_bwd_kernel_traitsILi32ELi16ELb0ELb0ELb1ELb1ELb0EN3c108BFloat16EfEEv12SSMParamsBwd,"aw",@nobits
	.sectionflags	@""
	.align	16


//--------------------- .nv.shared._Z25selective_scan_bwd_kernelI32Selective_Scan_bwd_kernel_traitsILi32ELi16ELb0ELb0ELb1ELb1ELb1EN3c108BFloat16EfEEv12SSMParamsBwd --------------------------
	.section	.nv.shared._Z25selective_scan_bwd_kernelI32Selective_Scan_bwd_kernel_traitsILi32ELi16ELb0ELb0ELb1ELb1ELb1EN3c108BFloat16EfEEv12SSMParamsBwd,"aw",@nobits
	.sectionflags	@""
	.align	16


//--------------------- .nv.shared._Z25selective_scan_bwd_kernelI32Selective_Scan_bwd_kernel_traitsILi32ELi16ELb0ELb1ELb0ELb0ELb0EN3c108BFloat16EfEEv12SSMParamsBwd --------------------------
	.section	.nv.shared._Z25selective_scan_bwd_kernelI32Selective_Scan_bwd_kernel_traitsILi32ELi16ELb0ELb1ELb0ELb0ELb0EN3c108BFloat16EfEEv12SSMParamsBwd,"aw",@nobits
	.sectionflags	@""
	.align	16


//--------------------- .nv.shared._Z25selective_scan_bwd_kernelI32Selective_Scan_bwd_kernel_traitsILi32ELi16ELb0ELb1ELb0ELb0ELb1EN3c108BFloat16EfEEv12SSMParamsBwd --------------------------
	.section	.nv.shared._Z25selective_scan_bwd_kernelI32Selective_Scan_bwd_kernel_traitsILi32ELi16ELb0ELb1ELb0ELb0ELb1EN3c108BFloat16EfEEv12SSMParamsBwd,"aw",@nobits
	.sectionflags	@""
	.align	16


//--------------------- .nv.shared._Z25selective_scan_bwd_kernelI32Selective_Scan_bwd_kernel_traitsILi32ELi16ELb0ELb1ELb0ELb1ELb0EN3c108BFloat16EfEEv12SSMParamsBwd --------------------------
	.section	.nv.shared._Z25selective_scan_bwd_kernelI32Selective_Scan_bwd_kernel_traitsILi32ELi16ELb0ELb1ELb0ELb1ELb0EN3c108BFloat16EfEEv12SSMParamsBwd,"aw",@nobits
	.sectionflags	@""
	.align	16


//--------------------- .nv.shared._Z25selective_scan_bwd_kernelI32Selective_Scan_bwd_kernel_traitsILi32ELi16ELb0ELb1ELb0ELb1ELb1EN3c108BFloat16EfEEv12SSMParamsBwd --------------------------
	.section	.nv.shared._Z25selective_scan_bwd_kernelI32Selective_Scan_bwd_kernel_traitsILi32ELi16ELb0ELb1ELb0ELb1ELb1EN3c108BFloat16EfEEv12SSMParamsBwd,"aw",@nobits
	.sectionflags	@""
	.align	16


//--------------------- .nv.shared._Z25selective_scan_bwd_kernelI32Selective_Scan_bwd_kernel_traitsILi32ELi16ELb0ELb1ELb1ELb0ELb0EN3c108BFloat16EfEEv12SSMParamsBwd --------------------------
	.section	.nv.shared._Z25selective_scan_bwd_kernelI32Selective_Scan_bwd_kernel_traitsILi32ELi16ELb0ELb1ELb1ELb0ELb0EN3c108BFloat16EfEEv12SSMParamsBwd,"aw",@nobits
	.sectionflags	@""
	.align	16


//--------------------- .nv.shared._Z25selective_scan_bwd_kernelI32Selective_Scan_bwd_kernel_traitsILi32ELi16ELb0ELb1ELb1ELb0ELb1EN3c108BFloat16EfEEv12SSMParamsBwd --------------------------
	.section	.nv.shared._Z25selective_scan_bwd_kernelI32Selective_Scan_bwd_kernel_traitsILi32ELi16ELb0ELb1ELb1ELb0ELb1EN3c108BFloat16EfEEv12SSMParamsBwd,"aw",@nobits
	.sectionflags	@""
	.align	16


//--------------------- .nv.shared._Z25selective_scan_bwd_kernelI32Selective_Scan_bwd_kernel_traitsILi32ELi16ELb0ELb1ELb1ELb1ELb0EN3c108BFloat16EfEEv12SSMParamsBwd --------------------------
	.section	.nv.shared._Z25selective_scan_bwd_kernelI32Selective_Scan_bwd_kernel_traitsILi32ELi16ELb0ELb1ELb1ELb1ELb0EN3c108BFloat16EfEEv12SSMParamsBwd,"aw",@nobits
	.sectionflags	@""
	.align	16


//--------------------- .nv.shared._Z25selective_scan_bwd_kernelI32Selective_Scan_bwd_kernel_traitsILi32ELi16ELb0ELb1ELb1ELb1ELb1EN3c108BFloat16EfEEv12SSMParamsBwd --------------------------
	.section	.nv.shared._Z25selective_scan_bwd_kernelI32Selective_Scan_bwd_kernel_traitsILi32ELi16ELb0ELb1ELb1ELb1ELb1EN3c108BFloat16EfEEv12SSMParamsBwd,"aw",@nobits
	.sectionflags	@""
	.align	16


//--------------------- .nv.shared._Z25selective_scan_bwd_kernelI32Selective_Scan_bwd_kernel_traitsILi32ELi16ELb1ELb0ELb0ELb0ELb0EN3c108BFloat16EfEEv12SSMParamsBwd --------------------------
	.section	.nv.shared._Z25selective_scan_bwd_kernelI32Selective_Scan_bwd_kernel_traitsILi32ELi16ELb1ELb0ELb0ELb0ELb0EN3c108BFloat16EfEEv12SSMParamsBwd,"aw",@nobits
	.sectionflags	@""
	.align	16


//--------------------- .nv.shared._Z25selective_scan_bwd_kernelI32Selective_Scan_bwd_kernel_traitsILi32ELi16ELb1ELb0ELb0ELb0ELb1EN3c108BFloat16EfEEv12SSMParamsBwd --------------------------
	.section	.nv.shared._Z25selective_scan_bwd_kernelI32Selective_Scan_bwd_kernel_traitsILi32ELi16ELb1ELb0ELb0ELb0ELb1EN3c108BFloat16EfEEv12SSMParamsBwd,"aw",@nobits
	.sectionflags	@""
	.align	16


//--------------------- .nv.shared._Z25selective_scan_bwd_kernelI32Selective_Scan_bwd_kernel_traitsILi32ELi16ELb1ELb0ELb0ELb1ELb0EN3c108BFloat16EfEEv12SSMParamsBwd --------------------------
	.section	.nv.shared._Z25selective_scan_bwd_kernelI32Selective_Scan_bwd_kernel_traitsILi32ELi16ELb1ELb0ELb0ELb1ELb0EN3c108BFloat16EfEEv12SSMParamsBwd,"aw",@nobits
	.sectionflags	@""
	.align	16


//--------------------- .nv.shared._Z25selective_scan_bwd_kernelI32Selective_Scan_bwd_kernel_traitsILi32ELi16ELb1ELb0ELb0ELb1ELb1EN3c108BFloat16EfEEv12SSMParamsBwd --------------------------
	.section	.nv.shared._Z25selective_scan_bwd_kernelI32Selective_Scan_bwd_kernel_traitsILi32ELi16ELb1ELb0ELb0ELb1ELb1EN3c108BFloat16EfEEv12SSMParamsBwd,"aw",@nobits
	.sectionflags	@""
	.align	16


//--------------------- .nv.shared._Z25selective_scan_bwd_kernelI32Selective_Scan_bwd_kernel_traitsILi32ELi16ELb1ELb0ELb1ELb0ELb0EN3c108BFloat16EfEEv12SSMParamsBwd --------------------------
	.section	.nv.shared._Z25selective_scan_bwd_kernelI32Selective_Scan_bwd_kernel_traitsILi32ELi16ELb1ELb0ELb1ELb0ELb0EN3c108BFloat16EfEEv12SSMParamsBwd,"aw",@nobits
	.sectionflags	@""
	.align	16


//--------------------- .nv.shared._Z25selective_scan_bwd_kernelI32Selective_Scan_bwd_kernel_traitsILi32ELi16ELb1ELb0ELb1ELb0ELb1EN3c108BFloat16EfEEv12SSMParamsBwd --------------------------
	.section	.nv.shared._Z25selective_scan_bwd_kernelI32Selective_Scan_bwd_kernel_traitsILi32ELi16ELb1ELb0ELb1ELb0ELb1EN3c108BFloat16EfEEv12SSMParamsBwd,"aw",@nobits
	.sectionflags	@""
	.align	16


//--------------------- .nv.shared._Z25selective_scan_bwd_kernelI32Selective_Scan_bwd_kernel_traitsILi32ELi16ELb1ELb0ELb1ELb1ELb0EN3c108BFloat16EfEEv12SSMParamsBwd --------------------------
	.section	.nv.shared._Z25selective_scan_bwd_kernelI32Selective_Scan_bwd_kernel_traitsILi32ELi16ELb1ELb0ELb1ELb1ELb0EN3c108BFloat16EfEEv12SSMParamsBwd,"aw",@nobits
	.sectionflags	@""
	.align	16


//--------------------- .nv.shared._Z25selective_scan_bwd_kernelI32Selective_Scan_bwd_kernel_traitsILi32ELi16ELb1ELb0ELb1ELb1ELb1EN3c108BFloat16EfEEv12SSMParamsBwd --------------------------
	.section	.nv.shared._Z25selective_scan_bwd_kernelI32Selective_Scan_bwd_kernel_traitsILi32ELi16ELb1ELb0ELb1ELb1ELb1EN3c108BFloat16EfEEv12SSMParamsBwd,"aw",@nobits
	.sectionflags	@""
	.align	16


//--------------------- .nv.shared._Z25selective_scan_bwd_kernelI32Selective_Scan_bwd_kernel_traitsILi32ELi16ELb1ELb1ELb0ELb0ELb0EN3c108BFloat16EfEEv12SSMParamsBwd --------------------------
	.section	.nv.shared._Z25selective_scan_bwd_kernelI32Selective_Scan_bwd_kernel_traitsILi32ELi16ELb1ELb1ELb0ELb0ELb0EN3c108BFloat16EfEEv12SSMParamsBwd,"aw",@nobits
	.sectionflags	@""
	.align	16


//--------------------- .nv.shared._Z25selective_scan_bwd_kernelI32Selective_Scan_bwd_kernel_traitsILi32ELi16ELb1ELb1ELb0ELb0ELb1EN3c108BFloat16EfEEv12SSMParamsBwd --------------------------
	.section	.nv.shared._Z25selective_scan_bwd_kernelI32Selective_Scan_bwd_kernel_traitsILi32ELi16ELb1ELb1ELb0ELb0ELb1EN3c108BFloat16EfEEv12SSMParamsBwd,"aw",@nobits
	.sectionflags	@""
	.align	16


//--------------------- .nv.shared._Z25selective_scan_bwd_kernelI32Selective_Scan_bwd_kernel_traitsILi32ELi16ELb1ELb1ELb0ELb1ELb0EN3c108BFloat16EfEEv12SSMParamsBwd --------------------------
	.section	.nv.shared._Z25selective_scan_bwd_kernelI32Selective_Scan_bwd_kernel_traitsILi32ELi16ELb1ELb1ELb0ELb1ELb0EN3c108BFloat16EfEEv12SSMParamsBwd,"aw",@nobits
	.sectionflags	@""
	.align	16


//--------------------- .nv.shared._Z25selective_scan_bwd_kernelI32Selective_Scan_bwd_kernel_traitsILi32ELi16ELb1ELb1ELb0ELb1ELb1EN3c108BFloat16EfEEv12SSMParamsBwd --------------------------
	.section	.nv.shared._Z25selective_scan_bwd_kernelI32Selective_Scan_bwd_kernel_traitsILi32ELi16ELb1ELb1ELb0ELb1ELb1EN3c108BFloat16EfEEv12SSMParamsBwd,"aw",@nobits
	.sectionflags	@""
	.align	16


//--------------------- .nv.shared._Z25selective_scan_bwd_kernelI32Selective_Scan_bwd_kernel_traitsILi32ELi16ELb1ELb1ELb1ELb0ELb0EN3c108BFloat16EfEEv12SSMParamsBwd --------------------------
	.section	.nv.shared._Z25selective_scan_bwd_kernelI32Selective_Scan_bwd_kernel_traitsILi32ELi16ELb1ELb1ELb1ELb0ELb0EN3c108BFloat16EfEEv12SSMParamsBwd,"aw",@nobits
	.sectionflags	@""
	.align	16


//--------------------- .nv.shared._Z25selective_scan_bwd_kernelI32Selective_Scan_bwd_kernel_traitsILi32ELi16ELb1ELb1ELb1ELb0ELb1EN3c108BFloat16EfEEv12SSMParamsBwd --------------------------
	.section	.nv.shared._Z25selective_scan_bwd_kernelI32Selective_Scan_bwd_kernel_traitsILi32ELi16ELb1ELb1ELb1ELb0ELb1EN3c108BFloat16EfEEv12SSMParamsBwd,"aw",@nobits
	.sectionflags	@""
	.align	16


//--------------------- .nv.shared._Z25selective_scan_bwd_kernelI32Selective_Scan_bwd_kernel_traitsILi32ELi16ELb1ELb1ELb1ELb1ELb0EN3c108BFloat16EfEEv12SSMParamsBwd --------------------------
	.section	.nv.shared._Z25selective_scan_bwd_kernelI32Selective_Scan_bwd_kernel_traitsILi32ELi16ELb1ELb1ELb1ELb1ELb0EN3c108BFloat16EfEEv12SSMParamsBwd,"aw",@nobits
	.sectionflags	@""
	.align	16


//--------------------- .nv.shared._Z25selective_scan_bwd_kernelI32Selective_Scan_bwd_kernel_traitsILi32ELi16ELb1ELb1ELb1ELb1ELb1EN3c108BFloat16EfEEv12SSMParamsBwd --------------------------
	.section	.nv.shared._Z25selective_scan_bwd_kernelI32Selective_Scan_bwd_kernel_traitsILi32ELi16ELb1ELb1ELb1ELb1ELb1EN3c108BFloat16EfEEv12SSMParamsBwd,"aw",@nobits
	.sectionflags	@""
	.align	16


//--------------------- .nv.shared._Z25selective_scan_bwd_kernelI32Selective_Scan_bwd_kernel_traitsILi32ELi8ELb0ELb0ELb0ELb0ELb0EN3c108BFloat16EfEEv12SSMParamsBwd --------------------------
	.section	.nv.shared._Z25selective_scan_bwd_kernelI32Selective_Scan_bwd_kernel_traitsILi32ELi8ELb0ELb0ELb0ELb0ELb0EN3c108BFloat16EfEEv12SSMParamsBwd,"aw",@nobits
	.sectionflags	@""
	.align	16


//--------------------- .nv.shared._Z25selective_scan_bwd_kernelI32Selective_Scan_bwd_kernel_traitsILi32ELi8ELb0ELb0ELb0ELb0ELb1EN3c108BFloat16EfEEv12SSMParamsBwd --------------------------
	.section	.nv.shared._Z25selective_scan_bwd_kernelI32Selective_Scan_bwd_kernel_traitsILi32ELi8ELb0ELb0ELb0ELb0ELb1EN3c108BFloat16EfEEv12SSMParamsBwd,"aw",@nobits
	.sectionflags	@""
	.align	16


//--------------------- .nv.shared._Z25selective_scan_bwd_kernelI32Selective_Scan_bwd_kernel_traitsILi32ELi8ELb0ELb0ELb0ELb1ELb0EN3c108BFloat16EfEEv12SSMParamsBwd --------------------------
	.section	.nv.shared._Z25selective_scan_bwd_kernelI32Selective_Scan_bwd_kernel_traitsILi32ELi8ELb0ELb0ELb0ELb1ELb0EN3c108BFloat16EfEEv12SSMParamsBwd,"aw",@nobits
	.sectionflags	@""
	.align	16


//--------------------- .nv.shared._Z25selective_scan_bwd_kernelI32Selective_Scan_bwd_kernel_traitsILi32ELi8ELb0ELb0ELb0ELb1ELb1EN3c108BFloat16EfEEv12SSMParamsBwd --------------------------
	.section	.nv.shared._Z25selective_scan_bwd_kernelI32Selective_Scan_bwd_kernel_traitsILi32ELi8ELb0ELb0ELb0ELb1ELb1EN3c108BFloat16EfEEv12SSMParamsBwd,"aw",@nobits
	.sectionflags	@""
	.align	16


//--------------------- .nv.shared._Z25selective_scan_bwd_kernelI32Selective_Scan_bwd_kernel_traitsILi32ELi8ELb0ELb0ELb1ELb0ELb0EN3c108BFloat16EfEEv12SSMParamsBwd --------------------------
	.section	.nv.shared._Z25selective_scan_bwd_kernelI32Selective_Scan_bwd_kernel_traitsILi32ELi8ELb0ELb0ELb1ELb0ELb0EN3c108BFloat16EfEEv12SSMParamsBwd,"aw",@nobits
	.sectionflags	@""
	.align	16


//--------------------- .nv.shared._Z25selective_scan_bwd_kernelI32Selective_Scan_bwd_kernel_traitsILi32ELi8ELb0ELb0ELb1ELb0ELb1EN3c108BFloat16EfEEv12SSMParamsBwd --------------------------
	.section	.nv.shared._Z25selective_scan_bwd_kernelI32Selective_Scan_bwd_kernel_traitsILi32ELi8ELb0ELb0ELb1ELb0ELb1EN3c108BFloat16EfEEv12SSMParamsBwd,"aw",@nobits
	.sectionflags	@""
	.align	16


//--------------------- .nv.shared._Z25selective_scan_bwd_kernelI32Selective_Scan_bwd_kernel_traitsILi32ELi8ELb0ELb0ELb1ELb1ELb0EN3c108BFloat16EfEEv12SSMParamsBwd --------------------------
	.section	.nv.shared._Z25selective_scan_bwd_kernelI32Selective_Scan_bwd_kernel_traitsILi32ELi8ELb0ELb0ELb1ELb1ELb0EN3c108BFloat16EfEEv12SSMParamsBwd,"aw",@nobits
	.sectionflags	@""
	.align	16


//--------------------- .nv.shared._Z25selective_scan_bwd_kernelI32Selective_Scan_bwd_kernel_traitsILi32ELi8ELb0ELb0ELb1ELb1ELb1EN3c108BFloat16EfEEv12SSMParamsBwd --------------------------
	.section	.nv.shared._Z25selective_scan_bwd_kernelI32Selective_Scan_bwd_kernel_traitsILi32ELi8ELb0ELb0ELb1ELb1ELb1EN3c108BFloat16EfEEv12SSMParamsBwd,"aw",@nobits
	.sectionflags	@""
	.align	16


//--------------------- .nv.shared._Z25selective_scan_bwd_kernelI32Selective_Scan_bwd_kernel_traitsILi32ELi8ELb0ELb1ELb0ELb0ELb0EN3c108BFloat16EfEEv12SSMParamsBwd --------------------------
	.section	.nv.shared._Z25selective_scan_bwd_kernelI32Selective_Scan_bwd_kernel_traitsILi32ELi8ELb0ELb1ELb0ELb0ELb0EN3c108BFloat16EfEEv12SSMParamsBwd,"aw",@nobits
	.sectionflags	@""
	.align	16


//--------------------- .nv.shared._Z25selective_scan_bwd_kernelI32Selective_Scan_bwd_kernel_traitsILi32ELi8ELb0ELb1ELb0ELb0ELb1EN3c108BFloat16EfEEv12SSMParamsBwd --------------------------
	.section	.nv.shared._Z25selective_scan_bwd_kernelI32Selective_Scan_bwd_kernel_traitsILi32ELi8ELb0ELb1ELb0ELb0ELb1EN3c108BFloat16EfEEv12SSMParamsBwd,"aw",@nobits
	.sectionflags	@""
	.align	16


//--------------------- .nv.shared._Z25selective_scan_bwd_kernelI32Selective_Scan_bwd_kernel_traitsILi32ELi8ELb0ELb1ELb0ELb1ELb0EN3c108BFloat16EfEEv12SSMParamsBwd --------------------------
	.section	.nv.shared._Z25selective_scan_bwd_kernelI32Selective_Scan_bwd_kernel_traitsILi32ELi8ELb0ELb1ELb0ELb1ELb0EN3c108BFloat16EfEEv12SSMParamsBwd,"aw",@nobits
	.sectionflags	@""
	.align	16


//--------------------- .nv.shared._Z25selective_scan_bwd_kernelI32Selective_Scan_bwd_kernel_traitsILi32ELi8ELb0ELb1ELb0ELb1ELb1EN3c108BFloat16EfEEv12SSMParamsBwd --------------------------
	.section	.nv.shared._Z25selective_scan_bwd_kernelI32Selective_Scan_bwd_kernel_traitsILi32ELi8ELb0ELb1ELb0ELb1ELb1EN3c108BFloat16EfEEv12SSMParamsBwd,"aw",@nobits
	.sectionflags	@""
	.align	16


//--------------------- .nv.shared._Z25selective_scan_bwd_kernelI32Selective_Scan_bwd_kernel_traitsILi32ELi8ELb0ELb1ELb1ELb0ELb0EN3c108BFloat16EfEEv12SSMParamsBwd --------------------------
	.section	.nv.shared._Z25selective_scan_bwd_kernelI32Selective_Scan_bwd_kernel_traitsILi32ELi8ELb0ELb1ELb1ELb0ELb0EN3c108BFloat16EfEEv12SSMParamsBwd,"aw",@nobits
	.sectionflags	@""
	.align	16


//--------------------- .nv.shared._Z25selective_scan_bwd_kernelI32Selective_Scan_bwd_kernel_traitsILi32ELi8ELb0ELb1ELb1ELb0ELb1EN3c108BFloat16EfEEv12SSMParamsBwd --------------------------
	.section	.nv.shared._Z25selective_scan_bwd_kernelI32Selective_Scan_bwd_kernel_traitsILi32ELi8ELb0ELb1ELb1ELb0ELb1EN3c108BFloat16EfEEv12SSMParamsBwd,"aw",@nobits
	.sectionflags	@""
	.align	16


//--------------------- .nv.shared._Z25selective_scan_bwd_kernelI32Selective_Scan_bwd_kernel_traitsILi32ELi8ELb0ELb1ELb1ELb1ELb0EN3c108BFloat16EfEEv12SSMParamsBwd --------------------------
	.section	.nv.shared._Z25selective_scan_bwd_kernelI32Selective_Scan_bwd_kernel_traitsILi32ELi8ELb0ELb1ELb1ELb1ELb0EN3c108BFloat16EfEEv12SSMParamsBwd,"aw",@nobits
	.sectionflags	@""
	.align	16


//--------------------- .nv.shared._Z25selective_scan_bwd_kernelI32Selective_Scan_bwd_kernel_traitsILi32ELi8ELb0ELb1ELb1ELb1ELb1EN3c108BFloat16EfEEv12SSMParamsBwd --------------------------
	.section	.nv.shared._Z25selective_scan_bwd_kernelI32Selective_Scan_bwd_kernel_traitsILi32ELi8ELb0ELb1ELb1ELb1ELb1EN3c108BFloat16EfEEv12SSMParamsBwd,"aw",@nobits
	.sectionflags	@""
	.align	16


//--------------------- .nv.shared._Z25selective_scan_bwd_kernelI32Selective_Scan_bwd_kernel_traitsILi32ELi8ELb1ELb0ELb0ELb0ELb0EN3c108BFloat16EfEEv12SSMParamsBwd --------------------------
	.section	.nv.shared._Z25selective_scan_bwd_kernelI32Selective_Scan_bwd_kernel_traitsILi32ELi8ELb1ELb0ELb0ELb0ELb0EN3c108BFloat16EfEEv12SSMParamsBwd,"aw",@nobits
	.sectionflags	@""
	.align	16


//--------------------- .nv.shared._Z25selective_scan_bwd_kernelI32Selective_Scan_bwd_kernel_traitsILi32ELi8ELb1ELb0ELb0ELb0ELb1EN3c108BFloat16EfEEv12SSMParamsBwd --------------------------
	.section	.nv.shared._Z25selective_scan_bwd_kernelI32Selective_Scan_bwd_kernel_traitsILi32ELi8ELb1ELb0ELb0ELb0ELb1EN3c108BFloat16EfEEv12SSMParamsBwd,"aw",@nobits
	.sectionflags	@""
	.align	16


//--------------------- .nv.shared._Z25selective_scan_bwd_kernelI32Selective_Scan_bwd_kernel_traitsILi32ELi8ELb1ELb0ELb0ELb1ELb0EN3c108BFloat16EfEEv12SSMParamsBwd --------------------------
	.section	.nv.shared._Z25selective_scan_bwd_kernelI32Selective_Scan_bwd_kernel_traitsILi32ELi8ELb1ELb0ELb0ELb1ELb0EN3c108BFloat16EfEEv12SSMParamsBwd,"aw",@nobits
	.sectionflags	@""
	.align	16


//--------------------- .nv.shared._Z25selective_scan_bwd_kernelI32Selective_Scan_bwd_kernel_traitsILi32ELi8ELb1ELb0ELb0ELb1ELb1EN3c108BFloat16EfEEv12SSMParamsBwd --------------------------
	.section	.nv.shared._Z25selective_scan_bwd_kernelI32Selective_Scan_bwd_kernel_traitsILi32ELi8ELb1ELb0ELb0ELb1ELb1EN3c108BFloat16EfEEv12SSMParamsBwd,"aw",@nobits
	.sectionflags	@""
	.align	16


//--------------------- .nv.shared._Z25selective_scan_bwd_kernelI32Selective_Scan_bwd_kernel_traitsILi32ELi8ELb1ELb0ELb1ELb0ELb0EN3c108BFloat16EfEEv12SSMParamsBwd --------------------------
	.section	.nv.shared._Z25selective_scan_bwd_kernelI32Selective_Scan_bwd_kernel_traitsILi32ELi8ELb1ELb0ELb1ELb0ELb0EN3c108BFloat16EfEEv12SSMParamsBwd,"aw",@nobits
	.sectionflags	@""
	.align	16


//--------------------- .nv.shared._Z25selective_scan_bwd_kernelI32Selective_Scan_bwd_kernel_traitsILi32ELi8ELb1ELb0ELb1ELb0ELb1EN3c108BFloat16EfEEv12SSMParamsBwd --------------------------
	.section	.nv.shared._Z25selective_scan_bwd_kernelI32Selective_Scan_bwd_kernel_traitsILi32ELi8ELb1ELb0ELb1ELb0ELb1EN3c108BFloat16EfEEv12SSMParamsBwd,"aw",@nobits
	.sectionflags	@""
	.align	16


//--------------------- .nv.shared._Z25selective_scan_bwd_kernelI32Selective_Scan_bwd_kernel_traitsILi32ELi8ELb1ELb0ELb1ELb1ELb0EN3c108BFloat16EfEEv12SSMParamsBwd --------------------------
	.section	.nv.shared._Z25selective_scan_bwd_kernelI32Selective_Scan_bwd_kernel_traitsILi32ELi8ELb1ELb0ELb1ELb1ELb0EN3c108BFloat16EfEEv12SSMParamsBwd,"aw",@nobits
	.sectionflags	@""
	.align	16


//--------------------- .nv.shared._Z25selective_scan_bwd_kernelI32Selective_Scan_bwd_kernel_traitsILi32ELi8ELb1ELb0ELb1ELb1ELb1EN3c108BFloat16EfEEv12SSMParamsBwd --------------------------
	.section	.nv.shared._Z25selective_scan_bwd_kernelI32Selective_Scan_bwd_kernel_traitsILi32ELi8ELb1ELb0ELb1ELb1ELb1EN3c108BFloat16EfEEv12SSMParamsBwd,"aw",@nobits
	.sectionflags	@""
	.align	16


//--------------------- .nv.shared._Z25selective_scan_bwd_kernelI32Selective_Scan_bwd_kernel_traitsILi32ELi8ELb1ELb1ELb0ELb0ELb0EN3c108BFloat16EfEEv12SSMParamsBwd --------------------------
	.section	.nv.shared._Z25selective_scan_bwd_kernelI32Selective_Scan_bwd_kernel_traitsILi32ELi8ELb1ELb1ELb0ELb0ELb0EN3c108BFloat16EfEEv12SSMParamsBwd,"aw",@nobits
	.sectionflags	@""
	.align	16


//--------------------- .nv.shared._Z25selective_scan_bwd_kernelI32Selective_Scan_bwd_kernel_traitsILi32ELi8ELb1ELb1ELb0ELb0ELb1EN3c108BFloat16EfEEv12SSMParamsBwd --------------------------
	.section	.nv.shared._Z25selective_scan_bwd_kernelI32Selective_Scan_bwd_kernel_traitsILi32ELi8ELb1ELb1ELb0ELb0ELb1EN3c108BFloat16EfEEv12SSMParamsBwd,"aw",@nobits
	.sectionflags	@""
	.align	16


//--------------------- .nv.shared._Z25selective_scan_bwd_kernelI32Selective_Scan_bwd_kernel_traitsILi32ELi8ELb1ELb1ELb0ELb1ELb0EN3c108BFloat16EfEEv12SSMParamsBwd --------------------------
	.section	.nv.shared._Z25selective_scan_bwd_kernelI32Selective_Scan_bwd_kernel_traitsILi32ELi8ELb1ELb1ELb0ELb1ELb0EN3c108BFloat16EfEEv12SSMParamsBwd,"aw",@nobits
	.sectionflags	@""
	.align	16


//--------------------- .nv.shared._Z25selective_scan_bwd_kernelI32Selective_Scan_bwd_kernel_traitsILi32ELi8ELb1ELb1ELb0ELb1ELb1EN3c108BFloat16EfEEv12SSMParamsBwd --------------------------
	.section	.nv.shared._Z25selective_scan_bwd_kernelI32Selective_Scan_bwd_kernel_traitsILi32ELi8ELb1ELb1ELb0ELb1ELb1EN3c108BFloat16EfEEv12SSMParamsBwd,"aw",@nobits
	.sectionflags	@""
	.align	16


//--------------------- .nv.shared._Z25selective_scan_bwd_kernelI32Selective_Scan_bwd_kernel_traitsILi32ELi8ELb1ELb1ELb1ELb0ELb0EN3c108BFloat16EfEEv12SSMParamsBwd --------------------------
	.section	.nv.shared._Z25selective_scan_bwd_kernelI32Selective_Scan_bwd_kernel_traitsILi32ELi8ELb1ELb1ELb1ELb0ELb0EN3c108BFloat16EfEEv12SSMParamsBwd,"aw",@nobits
	.sectionflags	@""
	.align	16


//--------------------- .nv.shared._Z25selective_scan_bwd_kernelI32Selective_Scan_bwd_kernel_traitsILi32ELi8ELb1ELb1ELb1ELb0ELb1EN3c108BFloat16EfEEv12SSMParamsBwd --------------------------
	.section	.nv.shared._Z25selective_scan_bwd_kernelI32Selective_Scan_bwd_kernel_traitsILi32ELi8ELb1ELb1ELb1ELb0ELb1EN3c108BFloat16EfEEv12SSMParamsBwd,"aw",@nobits
	.sectionflags	@""
	.align	16


//--------------------- .nv.shared._Z25selective_scan_bwd_kernelI32Selective_Scan_bwd_kernel_traitsILi32ELi8ELb1ELb1ELb1ELb1ELb0EN3c108BFloat16EfEEv12SSMParamsBwd --------------------------
	.section	.nv.shared._Z25selective_scan_bwd_kernelI32Selective_Scan_bwd_kernel_traitsILi32ELi8ELb1ELb1ELb1ELb1ELb0EN3c108BFloat16EfEEv12SSMParamsBwd,"aw",@nobits
	.sectionflags	@""
	.align	16


//--------------------- .nv.shared._Z25selective_scan_bwd_kernelI32Selective_Scan_bwd_kernel_traitsILi32ELi8ELb1ELb1ELb1ELb1ELb1EN3c108BFloat16EfEEv12SSMParamsBwd --------------------------
	.section	.nv.shared._Z25selective_scan_bwd_kernelI32Selective_Scan_bwd_kernel_traitsILi32ELi8ELb1ELb1ELb1ELb1ELb1EN3c108BFloat16EfEEv12SSMParamsBwd,"aw",@nobits
	.sectionflags	@""
	.align	16


//--------------------- .nv.shared._Z25selective_scan_bwd_kernelI32Selective_Scan_bwd_kernel_traitsILi32ELi4ELb0ELb0ELb0ELb0ELb0EN3c108BFloat16EfEEv12SSMParamsBwd --------------------------
	.section	.nv.shared._Z25selective_scan_bwd_kernelI32Selective_Scan_bwd_kernel_traitsILi32ELi4ELb0ELb0ELb0ELb0ELb0EN3c108BFloat16EfEEv12SSMParamsBwd,"aw",@nobits
	.sectionflags	@""
	.align	16


//--------------------- .nv.shared._Z25selective_scan_bwd_kernelI32Selective_Scan_bwd_kernel_traitsILi32ELi4ELb0ELb0ELb0ELb0ELb1EN3c108BFloat16EfEEv12SSMParamsBwd --------------------------
	.section	.nv.shared._Z25selective_scan_bwd_kernelI32Selective_Scan_bwd_kernel_traitsILi32ELi4ELb0ELb0ELb0ELb0ELb1EN3c108BFloat16EfEEv12SSMParamsBwd,"aw",@nobits
	.sectionflags	@""
	.align	16


//--------------------- .nv.shared._Z25selective_scan_bwd_kernelI32Selective_Scan_bwd_kernel_traitsILi32ELi4ELb0ELb0ELb0ELb1ELb0EN3c108BFloat16EfEEv12SSMParamsBwd --------------------------
	.section	.nv.shared._Z25selective_scan_bwd_kernelI32Selective_Scan_bwd_kernel_traitsILi32ELi4ELb0ELb0ELb0ELb1ELb0EN3c108BFloat16EfEEv12SSMParamsBwd,"aw",@nobits
	.sectionflags	@""
	.align	16


//--------------------- .nv.shared._Z25selective_scan_bwd_kernelI32Selective_Scan_bwd_kernel_traitsILi32ELi4ELb0ELb0ELb0ELb1ELb1EN3c108BFloat16EfEEv12SSMParamsBwd --------------------------
	.section	.nv.shared._Z25selective_scan_bwd_kernelI32Selective_Scan_bwd_kernel_traitsILi32ELi4ELb0ELb0ELb0ELb1ELb1EN3c108BFloat16EfEEv12SSMParamsBwd,"aw",@nobits
	.sectionflags	@""
	.align	16


//--------------------- .nv.shared._Z25selective_scan_bwd_kernelI32Selective_Scan_bwd_kernel_traitsILi32ELi4ELb0ELb0ELb1ELb0ELb0EN3c108BFloat16EfEEv12SSMParamsBwd --------------------------
	.section	.nv.shared._Z25selective_scan_bwd_kernelI32Selective_Scan_bwd_kernel_traitsILi32ELi4ELb0ELb0ELb1ELb0ELb0EN3c108BFloat16EfEEv12SSMParamsBwd,"aw",@nobits
	.sectionflags	@""
	.align	16


//--------------------- .nv.shared._Z25selective_scan_bwd_kernelI32Selective_Scan_bwd_kernel_traitsILi32ELi4ELb0ELb0ELb1ELb0ELb1EN3c108BFloat16EfEEv12SSMParamsBwd --------------------------
	.section	.nv.shared._Z25selective_scan_bwd_kernelI32Selective_Scan_bwd_kernel_traitsILi32ELi4ELb0ELb0ELb1ELb0ELb1EN3c108BFloat16EfEEv12SSMParamsBwd,"aw",@nobits
	.sectionflags	@""
	.align	16


//--------------------- .nv.shared._Z25selective_scan_bwd_kernelI32Selective_Scan_bwd_kernel_traitsILi32ELi4ELb0ELb0ELb1ELb1ELb0EN3c108BFloat16EfEEv12SSMParamsBwd --------------------------
	.section	.nv.shared._Z25selective_scan_bwd_kernelI32Selective_Scan_bwd_kernel_traitsILi32ELi4ELb0ELb0ELb1ELb1ELb0EN3c108BFloat16EfEEv12SSMParamsBwd,"aw",@nobits
	.sectionflags	@""
	.align	16


//--------------------- .nv.shared._Z25selective_scan_bwd_kernelI32Selective_Scan_bwd_kernel_traitsILi32ELi4ELb0ELb0ELb1ELb1ELb1EN3c108BFloat16EfEEv12SSMParamsBwd --------------------------
	.section	.nv.shared._Z25selective_scan_bwd_kernelI32Selective_Scan_bwd_kernel_traitsILi32ELi4ELb0ELb0ELb1ELb1ELb1EN3c108BFloat16EfEEv12SSMParamsBwd,"aw",@nobits
	.sectionflags	@""
	.align	16


//--------------------- .nv.shared._Z25selective_scan_bwd_kernelI32Selective_Scan_bwd_kernel_traitsILi32ELi4ELb0ELb1ELb0ELb0ELb0EN3c108BFloat16EfEEv12SSMParamsBwd --------------------------
	.section	.nv.shared._Z25selective_scan_bwd_kernelI32Selective_Scan_bwd_kernel_traitsILi32ELi4ELb0ELb1ELb0ELb0ELb0EN3c108BFloat16EfEEv12SSMParamsBwd,"aw",@nobits
	.sectionflags	@""
	.align	16


//--------------------- .nv.shared._Z25selective_scan_bwd_kernelI32Selective_Scan_bwd_kernel_traitsILi32ELi4ELb0ELb1ELb0ELb0ELb1EN3c108BFloat16EfEEv12SSMParamsBwd --------------------------
	.section	.nv.shared._Z25selective_scan_bwd_kernelI32Selective_Scan_bwd_kernel_traitsILi32ELi4ELb0ELb1ELb0ELb0ELb1EN3c108BFloat16EfEEv12SSMParamsBwd,"aw",@nobits
	.sectionflags	@""
	.align	16


//--------------------- .nv.shared._Z25selective_scan_bwd_kernelI32Selective_Scan_bwd_kernel_traitsILi32ELi4ELb0ELb1ELb0ELb1ELb0EN3c108BFloat16EfEEv12SSMParamsBwd --------------------------
	.section	.nv.shared._Z25selective_scan_bwd_kernelI32Selective_Scan_bwd_kernel_traitsILi32ELi4ELb0ELb1ELb0ELb1ELb0EN3c108BFloat16EfEEv12SSMParamsBwd,"aw",@nobits
	.sectionflags	@""
	.align	16


//--------------------- .nv.shared._Z25selective_scan_bwd_kernelI32Selective_Scan_bwd_kernel_traitsILi32ELi4ELb0ELb1ELb0ELb1ELb1EN3c108BFloat16EfEEv12SSMParamsBwd --------------------------
	.section	.nv.shared._Z25selective_scan_bwd_kernelI32Selective_Scan_bwd_kernel_traitsILi32ELi4ELb0ELb1ELb0ELb1ELb1EN3c108BFloat16EfEEv12SSMParamsBwd,"aw",@nobits
	.sectionflags	@""
	.align	16


//--------------------- .nv.shared._Z25selective_scan_bwd_kernelI32Selective_Scan_bwd_kernel_traitsILi32ELi4ELb0ELb1ELb1ELb0ELb0EN3c108BFloat16EfEEv12SSMParamsBwd --------------------------
	.section	.nv.shared._Z25selective_scan_bwd_kernelI32Selective_Scan_bwd_kernel_traitsILi32ELi4ELb0ELb1ELb1ELb0ELb0EN3c108BFloat16EfEEv12SSMParamsBwd,"aw",@nobits
	.sectionflags	@""
	.align	16


//--------------------- .nv.shared._Z25selective_scan_bwd_kernelI32Selective_Scan_bwd_kernel_traitsILi32ELi4ELb0ELb1ELb1ELb0ELb1EN3c108BFloat16EfEEv12SSMParamsBwd --------------------------
	.section	.nv.shared._Z25selective_scan_bwd_kernelI32Selective_Scan_bwd_kernel_traitsILi32ELi4ELb0ELb1ELb1ELb0ELb1EN3c108BFloat16EfEEv12SSMParamsBwd,"aw",@nobits
	.sectionflags	@""
	.align	16


//--------------------- .nv.shared._Z25selective_scan_bwd_kernelI32Selective_Scan_bwd_kernel_traitsILi32ELi4ELb0ELb1ELb1ELb1ELb0EN3c108BFloat16EfEEv12SSMParamsBwd --------------------------
	.section	.nv.shared._Z25selective_scan_bwd_kernelI32Selective_Scan_bwd_kernel_traitsILi32ELi4ELb0ELb1ELb1ELb1ELb0EN3c108BFloat16EfEEv12SSMParamsBwd,"aw",@nobits
	.sectionflags	@""
	.align	16


//--------------------- .nv.shared._Z25selective_scan_bwd_kernelI32Selective_Scan_bwd_kernel_traitsILi32ELi4ELb0ELb1ELb1ELb1ELb1EN3c108BFloat16EfEEv12SSMParamsBwd --------------------------
	.section	.nv.shared._Z25selective_scan_bwd_kernelI32Selective_Scan_bwd_kernel_traitsILi32ELi4ELb0ELb1ELb1ELb1ELb1EN3c108BFloat16EfEEv12SSMParamsBwd,"aw",@nobits
	.sectionflags	@""
	.align	16


//--------------------- .nv.shared._Z25selective_scan_bwd_kernelI32Selective_Scan_bwd_kernel_traitsILi32ELi4ELb1ELb0ELb0ELb0ELb0EN3c108BFloat16EfEEv12SSMParamsBwd --------------------------
	.section	.nv.shared._Z25selective_scan_bwd_kernelI32Selective_Scan_bwd_kernel_traitsILi32ELi4ELb1ELb0ELb0ELb0ELb0EN3c108BFloat16EfEEv12SSMParamsBwd,"aw",@nobits
	.sectionflags	@""
	.align	16


//--------------------- .nv.shared._Z25selective_scan_bwd_kernelI32Selective_Scan_bwd_kernel_traitsILi32ELi4ELb1ELb0ELb0ELb0ELb1EN3c108BFloat16EfEEv12SSMParamsBwd --------------------------
	.section	.nv.shared._Z25selective_scan_bwd_kernelI32Selective_Scan_bwd_kernel_traitsILi32ELi4ELb1ELb0ELb0ELb0ELb1EN3c108BFloat16EfEEv12SSMParamsBwd,"aw",@nobits
	.sectionflags	@""
	.align	16


//--------------------- .nv.shared._Z25selective_scan_bwd_kernelI32Selective_Scan_bwd_kernel_traitsILi32ELi4ELb1ELb0ELb0ELb1ELb0EN3c108BFloat16EfEEv12SSMParamsBwd --------------------------
	.section	.nv.shared._Z25selective_scan_bwd_kernelI32Selective_Scan_bwd_kernel_traitsILi32ELi4ELb1ELb0ELb0ELb1ELb0EN3c108BFloat16EfEEv12SSMParamsBwd,"aw",@nobits
	.sectionflags	@""
	.align	16


//--------------------- .nv.shared._Z25selective_scan_bwd_kernelI32Selective_Scan_bwd_kernel_traitsILi32ELi4ELb1ELb0ELb0ELb1ELb1EN3c108BFloat16EfEEv12SSMParamsBwd --------------------------
	.section	.nv.shared._Z25selective_scan_bwd_kernelI32Selective_Scan_bwd_kernel_traitsILi32ELi4ELb1ELb0ELb0ELb1ELb1EN3c108BFloat16EfEEv12SSMParamsBwd,"aw",@nobits
	.sectionflags	@""
	.align	16


//--------------------- .nv.shared._Z25selective_scan_bwd_kernelI32Selective_Scan_bwd_kernel_traitsILi32ELi4ELb1ELb0ELb1ELb0ELb0EN3c108BFloat16EfEEv12SSMParamsBwd --------------------------
	.section	.nv.shared._Z25selective_scan_bwd_kernelI32Selective_Scan_bwd_kernel_traitsILi32ELi4ELb1ELb0ELb1ELb0ELb0EN3c108BFloat16EfEEv12SSMParamsBwd,"aw",@nobits
	.sectionflags	@""
	.align	16


//--------------------- .nv.shared._Z25selective_scan_bwd_kernelI32Selective_Scan_bwd_kernel_traitsILi32ELi4ELb1ELb0ELb1ELb0ELb1EN3c108BFloat16EfEEv12SSMParamsBwd --------------------------
	.section	.nv.shared._Z25selective_scan_bwd_kernelI32Selective_Scan_bwd_kernel_traitsILi32ELi4ELb1ELb0ELb1ELb0ELb1EN3c108BFloat16EfEEv12SSMParamsBwd,"aw",@nobits
	.sectionflags	@""
	.align	16


//--------------------- .nv.shared._Z25selective_scan_bwd_kernelI32Selective_Scan_bwd_kernel_traitsILi32ELi4ELb1ELb0ELb1ELb1ELb0EN3c108BFloat16EfEEv12SSMParamsBwd --------------------------
	.section	.nv.shared._Z25selective_scan_bwd_kernelI32Selective_Scan_bwd_kernel_traitsILi32ELi4ELb1ELb0ELb1ELb1ELb0EN3c108BFloat16EfEEv12SSMParamsBwd,"aw",@nobits
	.sectionflags	@""
	.align	16


//--------------------- .nv.shared._Z25selective_scan_bwd_kernelI32Selective_Scan_bwd_kernel_traitsILi32ELi4ELb1ELb0ELb1ELb1ELb1EN3c108BFloat16EfEEv12SSMParamsBwd --------------------------
	.section	.nv.shared._Z25selective_scan_bwd_kernelI32Selective_Scan_bwd_kernel_traitsILi32ELi4ELb1ELb0ELb1ELb1ELb1EN3c108BFloat16EfEEv12SSMParamsBwd,"aw",@nobits
	.sectionflags	@""
	.align	16


//--------------------- .nv.shared._Z25selective_scan_bwd_kernelI32Selective_Scan_bwd_kernel_traitsILi32ELi4ELb1ELb1ELb0ELb0ELb0EN3c108BFloat16EfEEv12SSMParamsBwd --------------------------
	.section	.nv.shared._Z25selective_scan_bwd_kernelI32Selective_Scan_bwd_kernel_traitsILi32ELi4ELb1ELb1ELb0ELb0ELb0EN3c108BFloat16EfEEv12SSMParamsBwd,"aw",@nobits
	.sectionflags	@""
	.align	16


//--------------------- .nv.shared._Z25selective_scan_bwd_kernelI32Selective_Scan_bwd_kernel_traitsILi32ELi4ELb1ELb1ELb0ELb0ELb1EN3c108BFloat16EfEEv12SSMParamsBwd --------------------------
	.section	.nv.shared._Z25selective_scan_bwd_kernelI32Selective_Scan_bwd_kernel_traitsILi32ELi4ELb1ELb1ELb0ELb0ELb1EN3c108BFloat16EfEEv12SSMParamsBwd,"aw",@nobits
	.sectionflags	@""
	.align	16


//--------------------- .nv.shared._Z25selective_scan_bwd_kernelI32Selective_Scan_bwd_kernel_traitsILi32ELi4ELb1ELb1ELb0ELb1ELb0EN3c108BFloat16EfEEv12SSMParamsBwd --------------------------
	.section	.nv.shared._Z25selective_scan_bwd_kernelI32Selective_Scan_bwd_kernel_traitsILi32ELi4ELb1ELb1ELb0ELb1ELb0EN3c108BFloat16EfEEv12SSMParamsBwd,"aw",@nobits
	.sectionflags	@""
	.align	16


//--------------------- .nv.shared._Z25selective_scan_bwd_kernelI32Selective_Scan_bwd_kernel_traitsILi32ELi4ELb1ELb1ELb0ELb1ELb1EN3c108BFloat16EfEEv12SSMParamsBwd --------------------------
	.section	.nv.shared._Z25selective_scan_bwd_kernelI32Selective_Scan_bwd_kernel_traitsILi32ELi4ELb1ELb1ELb0ELb1ELb1EN3c108BFloat16EfEEv12SSMParamsBwd,"aw",@nobits
	.sectionflags	@""
	.align	16


//--------------------- .nv.shared._Z25selective_scan_bwd_kernelI32Selective_Scan_bwd_kernel_traitsILi32ELi4ELb1ELb1ELb1ELb0ELb0EN3c108BFloat16EfEEv12SSMParamsBwd --------------------------
	.section	.nv.shared._Z25selective_scan_bwd_kernelI32Selective_Scan_bwd_kernel_traitsILi32ELi4ELb1ELb1ELb1ELb0ELb0EN3c108BFloat16EfEEv12SSMParamsBwd,"aw",@nobits
	.sectionflags	@""
	.align	16


//--------------------- .nv.shared._Z25selective_scan_bwd_kernelI32Selective_Scan_bwd_kernel_traitsILi32ELi4ELb1ELb1ELb1ELb0ELb1EN3c108BFloat16EfEEv12SSMParamsBwd --------------------------
	.section	.nv.shared._Z25selective_scan_bwd_kernelI32Selective_Scan_bwd_kernel_traitsILi32ELi4ELb1ELb1ELb1ELb0ELb1EN3c108BFloat16EfEEv12SSMParamsBwd,"aw",@nobits
	.sectionflags	@""
	.align	16


//--------------------- .nv.shared._Z25selective_scan_bwd_kernelI32Selective_Scan_bwd_kernel_traitsILi32ELi4ELb1ELb1ELb1ELb1ELb0EN3c108BFloat16EfEEv12SSMParamsBwd --------------------------
	.section	.nv.shared._Z25selective_scan_bwd_kernelI32Selective_Scan_bwd_kernel_traitsILi32ELi4ELb1ELb1ELb1ELb1ELb0EN3c108BFloat16EfEEv12SSMParamsBwd,"aw",@nobits
	.sectionflags	@""
	.align	16


//--------------------- .nv.shared._Z25selective_scan_bwd_kernelI32Selective_Scan_bwd_kernel_traitsILi32ELi4ELb1ELb1ELb1ELb1ELb1EN3c108BFloat16EfEEv12SSMParamsBwd --------------------------
	.section	.nv.shared._Z25selective_scan_bwd_kernelI32Selective_Scan_bwd_kernel_traitsILi32ELi4ELb1ELb1ELb1ELb1ELb1EN3c108BFloat16EfEEv12SSMParamsBwd,"aw",@nobits
	.sectionflags	@""
	.align	16
